	.target	sm_90a

	.elftype	@"ET_EXEC"


//--------------------- .note.nv.tkinfo           --------------------------
	.section	.note.nv.tkinfo,"",@"SHT_NOTE"
	.sectionflags	@"SHF_NOTE_NV_TKINFO"
	.tkinfo
        /*0018*/ 	.word	0x00000002
        /*0030*/ 	.string	""
        /*0030*/ 	.string	"ptxas"
        /*0030*/ 	.string	"Cuda compilation tools, release 13.0, V13.0.88"
        /*0030*/ 	.string	"Build cuda_13.0.r13.0/compiler.36424714_0"
        /*0030*/ 	.string	"-arch sm_90a -m 64 "



//--------------------- .note.nv.cuinfo           --------------------------
	.section	.note.nv.cuinfo,"",@"SHT_NOTE"
	.sectionflags	@"SHF_NOTE_NV_CUINFO"
        /*0018*/ 	.short	0x0002
        /*001a*/ 	.short	0x005a
        /*001c*/ 	.short	0x0082
	.zero		2


//--------------------- .nv.info                  --------------------------
	.section	.nv.info,"",@"SHT_CUDA_INFO"
	.align	4


	//----- nvinfo : EIATTR_REGCOUNT
	.align		4
        /*0000*/ 	.byte	0x04, 0x2f
        /*0002*/ 	.short	(.L_57 - .L_56)
	.align		4
.L_56:
        /*0004*/ 	.word	index@(_ZN7cutlass13device_kernelIN5flash11enable_sm90INS1_16FlashAttnFwdSm90INS1_25CollectiveMainloopFwdSm90ILi2EN4cute5tupleIJNS5_1CILi1EEES8_S8_EEENS6_IJNS7_ILi192EEENS7_ILi128EEENS7_ILi64EEEEEELi64ENS_10bfloat16_tEfNS_4arch4Sm90ELb1ELb0ELb1ELb1ELb0ELb1ELb0ELb1ELb1ELb0ELb0ELb0EEENS1_21CollectiveEpilogueFwdINS6_IJSA_SC_SB_EEES9_SE_SG_Li384ELb1ELb0ELb0ELb0EEENS1_36VarlenDynamicPersistentTileSchedulerILi192ELi128ELi384ELi32ELb0ELb0ELb1ELb1ELb1ELb1EEEEEEEEEvNT_6ParamsE)
        /*0008*/ 	.word	0x00000080


	//----- nvinfo : EIATTR_FRAME_SIZE
	.align		4
.L_57:
        /*000c*/ 	.byte	0x04, 0x11
        /*000e*/ 	.short	(.L_59 - .L_58)
	.align		4
.L_58:
        /*0010*/ 	.word	index@(_ZN7cutlass13device_kernelIN5flash11enable_sm90INS1_16FlashAttnFwdSm90INS1_25CollectiveMainloopFwdSm90ILi2EN4cute5tupleIJNS5_1CILi1EEES8_S8_EEENS6_IJNS7_ILi192EEENS7_ILi128EEENS7_ILi64EEEEEELi64ENS_10bfloat16_tEfNS_4arch4Sm90ELb1ELb0ELb1ELb1ELb0ELb1ELb0ELb1ELb1ELb0ELb0ELb0EEENS1_21CollectiveEpilogueFwdINS6_IJSA_SC_SB_EEES9_SE_SG_Li384ELb1ELb0ELb0ELb0EEENS1_36VarlenDynamicPersistentTileSchedulerILi192ELi128ELi384ELi32ELb0ELb0ELb1ELb1ELb1ELb1EEEEEEEEEvNT_6ParamsE)
        /*0014*/ 	.word	0x00000048


	//----- nvinfo : EIATTR_REGCOUNT
	.align		4
.L_59:
        /*0018*/ 	.byte	0x04, 0x2f
        /*001a*/ 	.short	(.L_61 - .L_60)
	.align		4
.L_60:
        /*001c*/ 	.word	index@(_ZN7cutlass13device_kernelIN5flash11enable_sm90INS1_16FlashAttnFwdSm90INS1_25CollectiveMainloopFwdSm90ILi2EN4cute5tupleIJNS5_1CILi1EEES8_S8_EEENS6_IJNS7_ILi192EEENS7_ILi128EEENS7_ILi64EEEEEELi64ENS_10bfloat16_tEfNS_4arch4Sm90ELb1ELb0ELb1ELb1ELb0ELb0ELb0ELb1ELb1ELb0ELb0ELb0EEENS1_21CollectiveEpilogueFwdINS6_IJSA_SC_SB_EEES9_SE_SG_Li384ELb1ELb0ELb0ELb0EEENS1_36VarlenDynamicPersistentTileSchedulerILi192ELi128ELi384ELi32ELb0ELb0ELb1ELb1ELb1ELb1EEEEEEEEEvNT_6ParamsE)
        /*0020*/ 	.word	0x00000080


	//----- nvinfo : EIATTR_FRAME_SIZE
	.align		4
.L_61:
        /*0024*/ 	.byte	0x04, 0x11
        /*0026*/ 	.short	(.L_63 - .L_62)
	.align		4
.L_62:
        /*0028*/ 	.word	index@(_ZN7cutlass13device_kernelIN5flash11enable_sm90INS1_16FlashAttnFwdSm90INS1_25CollectiveMainloopFwdSm90ILi2EN4cute5tupleIJNS5_1CILi1EEES8_S8_EEENS6_IJNS7_ILi192EEENS7_ILi128EEENS7_ILi64EEEEEELi64ENS_10bfloat16_tEfNS_4arch4Sm90ELb1ELb0ELb1ELb1ELb0ELb0ELb0ELb1ELb1ELb0ELb0ELb0EEENS1_21CollectiveEpilogueFwdINS6_IJSA_SC_SB_EEES9_SE_SG_Li384ELb1ELb0ELb0ELb0EEENS1_36VarlenDynamicPersistentTileSchedulerILi192ELi128ELi384ELi32ELb0ELb0ELb1ELb1ELb1ELb1EEEEEEEEEvNT_6ParamsE)
        /*002c*/ 	.word	0x00000010


	//----- nvinfo : EIATTR_REGCOUNT
	.align		4
.L_63:
        /*0030*/ 	.byte	0x04, 0x2f
        /*0032*/ 	.short	(.L_65 - .L_64)
	.align		4
.L_64:
        /*0034*/ 	.word	index@(_ZN7cutlass13device_kernelIN5flash11enable_sm90INS1_16FlashAttnFwdSm90INS1_25CollectiveMainloopFwdSm90ILi2EN4cute5tupleIJNS5_1CILi1EEES8_S8_EEENS6_IJNS7_ILi192EEENS7_ILi128EEENS7_ILi64EEEEEELi64ENS_10bfloat16_tEfNS_4arch4Sm90ELb1ELb0ELb1ELb0ELb0ELb0ELb0ELb1ELb1ELb0ELb0ELb0EEENS1_21CollectiveEpilogueFwdINS6_IJSA_SC_SB_EEES9_SE_SG_Li384ELb0ELb0ELb0ELb0EEENS1_30DynamicPersistentTileSchedulerILi384ELi32ELb0ELb0ELb1EEEEEEEEEvNT_6ParamsE)
        /*0038*/ 	.word	0x00000080


	//----- nvinfo : EIATTR_FRAME_SIZE
	.align		4
.L_65:
        /*003c*/ 	.byte	0x04, 0x11
        /*003e*/ 	.short	(.L_67 - .L_66)
	.align		4
.L_66:
        /*0040*/ 	.word	index@(_ZN7cutlass13device_kernelIN5flash11enable_sm90INS1_16FlashAttnFwdSm90INS1_25CollectiveMainloopFwdSm90ILi2EN4cute5tupleIJNS5_1CILi1EEES8_S8_EEENS6_IJNS7_ILi192EEENS7_ILi128EEENS7_ILi64EEEEEELi64ENS_10bfloat16_tEfNS_4arch4Sm90ELb1ELb0ELb1ELb0ELb0ELb0ELb0ELb1ELb1ELb0ELb0ELb0EEENS1_21CollectiveEpilogueFwdINS6_IJSA_SC_SB_EEES9_SE_SG_Li384ELb0ELb0ELb0ELb0EEENS1_30DynamicPersistentTileSchedulerILi384ELi32ELb0ELb0ELb1EEEEEEEEEvNT_6ParamsE)
        /*0044*/ 	.word	0x00000000


	//----- nvinfo : EIATTR_REGCOUNT
	.align		4
.L_67:
        /*0048*/ 	.byte	0x04, 0x2f
        /*004a*/ 	.short	(.L_69 - .L_68)
	.align		4
.L_68:
        /*004c*/ 	.word	index@(_ZN7cutlass13device_kernelIN5flash11enable_sm90INS1_16FlashAttnFwdSm90INS1_25CollectiveMainloopFwdSm90ILi2EN4cute5tupleIJNS5_1CILi1EEES8_S8_EEENS6_IJNS7_ILi192EEENS7_ILi128EEENS7_ILi64EEEEEELi64ENS_10bfloat16_tEfNS_4arch4Sm90ELb0ELb1ELb1ELb1ELb0ELb1ELb0ELb1ELb1ELb0ELb0ELb0EEENS1_21CollectiveEpilogueFwdINS6_IJSA_SC_SB_EEES9_SE_SG_Li384ELb1ELb0ELb0ELb0EEENS1_36VarlenDynamicPersistentTileSchedulerILi192ELi128ELi384ELi32ELb0ELb0ELb1ELb1ELb0ELb1EEEEEEEEEvNT_6ParamsE)
        /*0050*/ 	.word	0x00000080


	//----- nvinfo : EIATTR_FRAME_SIZE
	.align		4
.L_69:
        /*0054*/ 	.byte	0x04, 0x11
        /*0056*/ 	.short	(.L_71 - .L_70)
	.align		4
.L_70:
        /*0058*/ 	.word	index@(_ZN7cutlass13device_kernelIN5flash11enable_sm90INS1_16FlashAttnFwdSm90INS1_25CollectiveMainloopFwdSm90ILi2EN4cute5tupleIJNS5_1CILi1EEES8_S8_EEENS6_IJNS7_ILi192EEENS7_ILi128EEENS7_ILi64EEEEEELi64ENS_10bfloat16_tEfNS_4arch4Sm90ELb0ELb1ELb1ELb1ELb0ELb1ELb0ELb1ELb1ELb0ELb0ELb0EEENS1_21CollectiveEpilogueFwdINS6_IJSA_SC_SB_EEES9_SE_SG_Li384ELb1ELb0ELb0ELb0EEENS1_36VarlenDynamicPersistentTileSchedulerILi192ELi128ELi384ELi32ELb0ELb0ELb1ELb1ELb0ELb1EEEEEEEEEvNT_6ParamsE)
        /*005c*/ 	.word	0x00000048


	//----- nvinfo : EIATTR_REGCOUNT
	.align		4
.L_71:
        /*0060*/ 	.byte	0x04, 0x2f
        /*0062*/ 	.short	(.L_73 - .L_72)
	.align		4
.L_72:
        /*0064*/ 	.word	index@(_ZN7cutlass13device_kernelIN5flash11enable_sm90INS1_16FlashAttnFwdSm90INS1_25CollectiveMainloopFwdSm90ILi2EN4cute5tupleIJNS5_1CILi1EEES8_S8_EEENS6_IJNS7_ILi192EEENS7_ILi128EEENS7_ILi64EEEEEELi64ENS_10bfloat16_tEfNS_4arch4Sm90ELb0ELb1ELb1ELb1ELb0ELb0ELb0ELb1ELb1ELb0ELb0ELb0EEENS1_21CollectiveEpilogueFwdINS6_IJSA_SC_SB_EEES9_SE_SG_Li384ELb1ELb0ELb0ELb0EEENS1_36VarlenDynamicPersistentTileSchedulerILi192ELi128ELi384ELi32ELb0ELb0ELb1ELb1ELb0ELb1EEEEEEEEEvNT_6ParamsE)
        /*0068*/ 	.word	0x00000080


	//----- nvinfo : EIATTR_FRAME_SIZE
	.align		4
.L_73:
        /*006c*/ 	.byte	0x04, 0x11
        /*006e*/ 	.short	(.L_75 - .L_74)
	.align		4
.L_74:
        /*0070*/ 	.word	index@(_ZN7cutlass13device_kernelIN5flash11enable_sm90INS1_16FlashAttnFwdSm90INS1_25CollectiveMainloopFwdSm90ILi2EN4cute5tupleIJNS5_1CILi1EEES8_S8_EEENS6_IJNS7_ILi192EEENS7_ILi128EEENS7_ILi64EEEEEELi64ENS_10bfloat16_tEfNS_4arch4Sm90ELb0ELb1ELb1ELb1ELb0ELb0ELb0ELb1ELb1ELb0ELb0ELb0EEENS1_21CollectiveEpilogueFwdINS6_IJSA_SC_SB_EEES9_SE_SG_Li384ELb1ELb0ELb0ELb0EEENS1_36VarlenDynamicPersistentTileSchedulerILi192ELi128ELi384ELi32ELb0ELb0ELb1ELb1ELb0ELb1EEEEEEEEEvNT_6ParamsE)
        /*0074*/ 	.word	0x00000010


	//----- nvinfo : EIATTR_REGCOUNT
	.align		4
.L_75:
        /*0078*/ 	.byte	0x04, 0x2f
        /*007a*/ 	.short	(.L_77 - .L_76)
	.align		4
.L_76:
        /*007c*/ 	.word	index@(_ZN7cutlass13device_kernelIN5flash11enable_sm90INS1_16FlashAttnFwdSm90INS1_25CollectiveMainloopFwdSm90ILi2EN4cute5tupleIJNS5_1CILi1EEES8_S8_EEENS6_IJNS7_ILi192EEENS7_ILi128EEENS7_ILi64EEEEEELi64ENS_10bfloat16_tEfNS_4arch4Sm90ELb0ELb1ELb1ELb0ELb0ELb0ELb0ELb1ELb1ELb0ELb0ELb0EEENS1_21CollectiveEpilogueFwdINS6_IJSA_SC_SB_EEES9_SE_SG_Li384ELb0ELb0ELb0ELb0EEENS1_30DynamicPersistentTileSchedulerILi384ELi32ELb0ELb0ELb1EEEEEEEEEvNT_6ParamsE)
        /*0080*/ 	.word	0x00000080


	//----- nvinfo : EIATTR_FRAME_SIZE
	.align		4
.L_77:
        /*0084*/ 	.byte	0x04, 0x11
        /*0086*/ 	.short	(.L_79 - .L_78)
	.align		4
.L_78:
        /*0088*/ 	.word	index@(_ZN7cutlass13device_kernelIN5flash11enable_sm90INS1_16FlashAttnFwdSm90INS1_25CollectiveMainloopFwdSm90ILi2EN4cute5tupleIJNS5_1CILi1EEES8_S8_EEENS6_IJNS7_ILi192EEENS7_ILi128EEENS7_ILi64EEEEEELi64ENS_10bfloat16_tEfNS_4arch4Sm90ELb0ELb1ELb1ELb0ELb0ELb0ELb0ELb1ELb1ELb0ELb0ELb0EEENS1_21CollectiveEpilogueFwdINS6_IJSA_SC_SB_EEES9_SE_SG_Li384ELb0ELb0ELb0ELb0EEENS1_30DynamicPersistentTileSchedulerILi384ELi32ELb0ELb0ELb1EEEEEEEEEvNT_6ParamsE)
        /*008c*/ 	.word	0x00000000


	//----- nvinfo : EIATTR_REGCOUNT
	.align		4
.L_79:
        /*0090*/ 	.byte	0x04, 0x2f
        /*0092*/ 	.short	(.L_81 - .L_80)
	.align		4
.L_80:
        /*0094*/ 	.word	index@(_ZN7cutlass13device_kernelIN5flash11enable_sm90INS1_16FlashAttnFwdSm90INS1_25CollectiveMainloopFwdSm90ILi2EN4cute5tupleIJNS5_1CILi1EEES8_S8_EEENS6_IJNS7_ILi192EEESA_NS7_ILi64EEEEEELi64ENS_10bfloat16_tEfNS_4arch4Sm90ELb0ELb0ELb1ELb1ELb0ELb1ELb0ELb0ELb1ELb0ELb0ELb0EEENS1_21CollectiveEpilogueFwdINS6_IJSA_SB_SA_EEES9_SD_SF_Li384ELb1ELb0ELb0ELb0EEENS1_36VarlenDynamicPersistentTileSchedulerILi192ELi192ELi384ELi32ELb0ELb0ELb1ELb0ELb1ELb1EEEEEEEEEvNT_6ParamsE)
        /*0098*/ 	.word	0x00000080


	//----- nvinfo : EIATTR_FRAME_SIZE
	.align		4
.L_81:
        /*009c*/ 	.byte	0x04, 0x11
        /*009e*/ 	.short	(.L_83 - .L_82)
	.align		4
.L_82:
        /*00a0*/ 	.word	index@(_ZN7cutlass13device_kernelIN5flash11enable_sm90INS1_16FlashAttnFwdSm90INS1_25CollectiveMainloopFwdSm90ILi2EN4cute5tupleIJNS5_1CILi1EEES8_S8_EEENS6_IJNS7_ILi192EEESA_NS7_ILi64EEEEEELi64ENS_10bfloat16_tEfNS_4arch4Sm90ELb0ELb0ELb1ELb1ELb0ELb1ELb0ELb0ELb1ELb0ELb0ELb0EEENS1_21CollectiveEpilogueFwdINS6_IJSA_SB_SA_EEES9_SD_SF_Li384ELb1ELb0ELb0ELb0EEENS1_36VarlenDynamicPersistentTileSchedulerILi192ELi192ELi384ELi32ELb0ELb0ELb1ELb0ELb1ELb1EEEEEEEEEvNT_6ParamsE)
        /*00a4*/ 	.word	0x00000090


	//----- nvinfo : EIATTR_REGCOUNT
	.align		4
.L_83:
        /*00a8*/ 	.byte	0x04, 0x2f
        /*00aa*/ 	.short	(.L_85 - .L_84)
	.align		4
.L_84:
        /*00ac*/ 	.word	index@(_ZN7cutlass13device_kernelIN5flash11enable_sm90INS1_16FlashAttnFwdSm90INS1_25CollectiveMainloopFwdSm90ILi2EN4cute5tupleIJNS5_1CILi1EEES8_S8_EEENS6_IJNS7_ILi192EEESA_NS7_ILi64EEEEEELi64ENS_10bfloat16_tEfNS_4arch4Sm90ELb0ELb0ELb1ELb1ELb0ELb0ELb0ELb0ELb1ELb0ELb0ELb0EEENS1_21CollectiveEpilogueFwdINS6_IJSA_SB_SA_EEES9_SD_SF_Li384ELb1ELb0ELb0ELb0EEENS1_36VarlenDynamicPersistentTileSchedulerILi192ELi192ELi384ELi32ELb0ELb0ELb1ELb0ELb1ELb1EEEEEEEEEvNT_6ParamsE)
        /*00b0*/ 	.word	0x00000080


	//----- nvinfo : EIATTR_FRAME_SIZE
	.align		4
.L_85:
        /*00b4*/ 	.byte	0x04, 0x11
        /*00b6*/ 	.short	(.L_87 - .L_86)
	.align		4
.L_86:
        /*00b8*/ 	.word	index@(_ZN7cutlass13device_kernelIN5flash11enable_sm90INS1_16FlashAttnFwdSm90INS1_25CollectiveMainloopFwdSm90ILi2EN4cute5tupleIJNS5_1CILi1EEES8_S8_EEENS6_IJNS7_ILi192EEESA_NS7_ILi64EEEEEELi64ENS_10bfloat16_tEfNS_4arch4Sm90ELb0ELb0ELb1ELb1ELb0ELb0ELb0ELb0ELb1ELb0ELb0ELb0EEENS1_21CollectiveEpilogueFwdINS6_IJSA_SB_SA_EEES9_SD_SF_Li384ELb1ELb0ELb0ELb0EEENS1_36VarlenDynamicPersistentTileSchedulerILi192ELi192ELi384ELi32ELb0ELb0ELb1ELb0ELb1ELb1EEEEEEEEEvNT_6ParamsE)
        /*00bc*/ 	.word	0x00000020


	//----- nvinfo : EIATTR_REGCOUNT
	.align		4
.L_87:
        /*00c0*/ 	.byte	0x04, 0x2f
        /*00c2*/ 	.short	(.L_89 - .L_88)
	.align		4
.L_88:
        /*00c4*/ 	.word	index@(_ZN7cutlass13device_kernelIN5flash11enable_sm90INS1_16FlashAttnFwdSm90INS1_25CollectiveMainloopFwdSm90ILi2EN4cute5tupleIJNS5_1CILi1EEES8_S8_EEENS6_IJNS7_ILi192EEESA_NS7_ILi64EEEEEELi64ENS_10bfloat16_tEfNS_4arch4Sm90ELb0ELb0ELb1ELb0ELb0ELb0ELb0ELb0ELb1ELb0ELb0ELb0EEENS1_21CollectiveEpilogueFwdINS6_IJSA_SB_SA_EEES9_SD_SF_Li384ELb0ELb0ELb0ELb0EEENS1_29StaticPersistentTileSchedulerILb0EEEEEEEEEvNT_6ParamsE)
        /*00c8*/ 	.word	0x00000080


	//----- nvinfo : EIATTR_FRAME_SIZE
	.align		4
.L_89:
        /*00cc*/ 	.byte	0x04, 0x11
        /*00ce*/ 	.short	(.L_91 - .L_90)
	.align		4
.L_90:
        /*00d0*/ 	.word	index@(_ZN7cutlass13device_kernelIN5flash11enable_sm90INS1_16FlashAttnFwdSm90INS1_25CollectiveMainloopFwdSm90ILi2EN4cute5tupleIJNS5_1CILi1EEES8_S8_EEENS6_IJNS7_ILi192EEESA_NS7_ILi64EEEEEELi64ENS_10bfloat16_tEfNS_4arch4Sm90ELb0ELb0ELb1ELb0ELb0ELb0ELb0ELb0ELb1ELb0ELb0ELb0EEENS1_21CollectiveEpilogueFwdINS6_IJSA_SB_SA_EEES9_SD_SF_Li384ELb0ELb0ELb0ELb0EEENS1_29StaticPersistentTileSchedulerILb0EEEEEEEEEvNT_6ParamsE)
        /*00d4*/ 	.word	0x00000018


	//----- nvinfo : EIATTR_REGCOUNT
	.align		4
.L_91:
        /*00d8*/ 	.byte	0x04, 0x2f
        /*00da*/ 	.short	(.L_93 - .L_92)
	.align		4
.L_92:
        /*00dc*/ 	.word	index@(_ZN7cutlass13device_kernelIN5flash11enable_sm90INS1_16FlashAttnFwdSm90INS1_25CollectiveMainloopFwdSm90ILi2EN4cute5tupleIJNS5_1CILi1EEES8_S8_EEENS6_IJNS7_ILi192EEENS7_ILi144EEENS7_ILi96EEEEEELi96ENS_10bfloat16_tEfNS_4arch4Sm90ELb1ELb0ELb1ELb1ELb0ELb1ELb0ELb0ELb1ELb0ELb0ELb0EEENS1_21CollectiveEpilogueFwdINS6_IJSA_SC_SB_EEES9_SE_SG_Li384ELb1ELb0ELb0ELb0EEENS1_36VarlenDynamicPersistentTileSchedulerILi192ELi144ELi384ELi32ELb0ELb0ELb1ELb1ELb1ELb1EEEEEEEEEvNT_6ParamsE)
        /*00e0*/ 	.word	0x00000080


	//----- nvinfo : EIATTR_FRAME_SIZE
	.align		4
.L_93:
        /*00e4*/ 	.byte	0x04, 0x11
        /*00e6*/ 	.short	(.L_95 - .L_94)
	.align		4
.L_94:
        /*00e8*/ 	.word	index@(_ZN7cutlass13device_kernelIN5flash11enable_sm90INS1_16FlashAttnFwdSm90INS1_25CollectiveMainloopFwdSm90ILi2EN4cute5tupleIJNS5_1CILi1EEES8_S8_EEENS6_IJNS7_ILi192EEENS7_ILi144EEENS7_ILi96EEEEEELi96ENS_10bfloat16_tEfNS_4arch4Sm90ELb1ELb0ELb1ELb1ELb0ELb1ELb0ELb0ELb1ELb0ELb0ELb0EEENS1_21CollectiveEpilogueFwdINS6_IJSA_SC_SB_EEES9_SE_SG_Li384ELb1ELb0ELb0ELb0EEENS1_36VarlenDynamicPersistentTileSchedulerILi192ELi144ELi384ELi32ELb0ELb0ELb1ELb1ELb1ELb1EEEEEEEEEvNT_6ParamsE)
        /*00ec*/ 	.word	0x000000c0


	//----- nvinfo : EIATTR_REGCOUNT
	.align		4
.L_95:
        /*00f0*/ 	.byte	0x04, 0x2f
        /*00f2*/ 	.short	(.L_97 - .L_96)
	.align		4
.L_96:
        /*00f4*/ 	.word	index@(_ZN7cutlass13device_kernelIN5flash11enable_sm90INS1_16FlashAttnFwdSm90INS1_25CollectiveMainloopFwdSm90ILi2EN4cute5tupleIJNS5_1CILi1EEES8_S8_EEENS6_IJNS7_ILi192EEENS7_ILi144EEENS7_ILi96EEEEEELi96ENS_10bfloat16_tEfNS_4arch4Sm90ELb1ELb0ELb1ELb1ELb0ELb0ELb0ELb0ELb1ELb0ELb0ELb0EEENS1_21CollectiveEpilogueFwdINS6_IJSA_SC_SB_EEES9_SE_SG_Li384ELb1ELb0ELb0ELb0EEENS1_36VarlenDynamicPersistentTileSchedulerILi192ELi144ELi384ELi32ELb0ELb0ELb1ELb1ELb1ELb1EEEEEEEEEvNT_6ParamsE)
        /*00f8*/ 	.word	0x00000080


	//----- nvinfo : EIATTR_FRAME_SIZE
	.align		4
.L_97:
        /*00fc*/ 	.byte	0x04, 0x11
        /*00fe*/ 	.short	(.L_99 - .L_98)
	.align		4
.L_98:
        /*0100*/ 	.word	index@(_ZN7cutlass13device_kernelIN5flash11enable_sm90INS1_16FlashAttnFwdSm90INS1_25CollectiveMainloopFwdSm90ILi2EN4cute5tupleIJNS5_1CILi1EEES8_S8_EEENS6_IJNS7_ILi192EEENS7_ILi144EEENS7_ILi96EEEEEELi96ENS_10bfloat16_tEfNS_4arch4Sm90ELb1ELb0ELb1ELb1ELb0ELb0ELb0ELb0ELb1ELb0ELb0ELb0EEENS1_21CollectiveEpilogueFwdINS6_IJSA_SC_SB_EEES9_SE_SG_Li384ELb1ELb0ELb0ELb0EEENS1_36VarlenDynamicPersistentTileSchedulerILi192ELi144ELi384ELi32ELb0ELb0ELb1ELb1ELb1ELb1EEEEEEEEEvNT_6ParamsE)
        /*0104*/ 	.word	0x00000010


	//----- nvinfo : EIATTR_REGCOUNT
	.align		4
.L_99:
        /*0108*/ 	.byte	0x04, 0x2f
        /*010a*/ 	.short	(.L_101 - .L_100)
	.align		4
.L_100:
        /*010c*/ 	.word	index@(_ZN7cutlass13device_kernelIN5flash11enable_sm90INS1_16FlashAttnFwdSm90INS1_25CollectiveMainloopFwdSm90ILi2EN4cute5tupleIJNS5_1CILi1EEES8_S8_EEENS6_IJNS7_ILi192EEENS7_ILi144EEENS7_ILi96EEEEEELi96ENS_10bfloat16_tEfNS_4arch4Sm90ELb1ELb0ELb1ELb0ELb0ELb0ELb0ELb0ELb1ELb0ELb0ELb0EEENS1_21CollectiveEpilogueFwdINS6_IJSA_SC_SB_EEES9_SE_SG_Li384ELb0ELb0ELb0ELb0EEENS1_30DynamicPersistentTileSchedulerILi384ELi32ELb0ELb0ELb1EEEEEEEEEvNT_6ParamsE)
        /*0110*/ 	.word	0x00000080


	//----- nvinfo : EIATTR_FRAME_SIZE
	.align		4
.L_101:
        /*0114*/ 	.byte	0x04, 0x11
        /*0116*/ 	.short	(.L_103 - .L_102)
	.align		4
.L_102:
        /*0118*/ 	.word	index@(_ZN7cutlass13device_kernelIN5flash11enable_sm90INS1_16FlashAttnFwdSm90INS1_25CollectiveMainloopFwdSm90ILi2EN4cute5tupleIJNS5_1CILi1EEES8_S8_EEENS6_IJNS7_ILi192EEENS7_ILi144EEENS7_ILi96EEEEEELi96ENS_10bfloat16_tEfNS_4arch4Sm90ELb1ELb0ELb1ELb0ELb0ELb0ELb0ELb0ELb1ELb0ELb0ELb0EEENS1_21CollectiveEpilogueFwdINS6_IJSA_SC_SB_EEES9_SE_SG_Li384ELb0ELb0ELb0ELb0EEENS1_30DynamicPersistentTileSchedulerILi384ELi32ELb0ELb0ELb1EEEEEEEEEvNT_6ParamsE)
        /*011c*/ 	.word	0x00000000


	//----- nvinfo : EIATTR_REGCOUNT
	.align		4
.L_103:
        /*0120*/ 	.byte	0x04, 0x2f
        /*0122*/ 	.short	(.L_105 - .L_104)
	.align		4
.L_104:
        /*0124*/ 	.word	index@(_ZN7cutlass13device_kernelIN5flash11enable_sm90INS1_16FlashAttnFwdSm90INS1_25CollectiveMainloopFwdSm90ILi2EN4cute5tupleIJNS5_1CILi1EEES8_S8_EEENS6_IJNS7_ILi192EEENS7_ILi128EEENS7_ILi96EEEEEELi96ENS_10bfloat16_tEfNS_4arch4Sm90ELb0ELb1ELb1ELb1ELb0ELb1ELb0ELb0ELb1ELb0ELb0ELb0EEENS1_21CollectiveEpilogueFwdINS6_IJSA_SC_SB_EEES9_SE_SG_Li384ELb1ELb0ELb0ELb0EEENS1_36VarlenDynamicPersistentTileSchedulerILi192ELi128ELi384ELi32ELb0ELb0ELb1ELb1ELb0ELb1EEEEEEEEEvNT_6ParamsE)
        /*0128*/ 	.word	0x00000080


	//----- nvinfo : EIATTR_FRAME_SIZE
	.align		4
.L_105:
        /*012c*/ 	.byte	0x04, 0x11
        /*012e*/ 	.short	(.L_107 - .L_106)
	.align		4
.L_106:
        /*0130*/ 	.word	index@(_ZN7cutlass13device_kernelIN5flash11enable_sm90INS1_16FlashAttnFwdSm90INS1_25CollectiveMainloopFwdSm90ILi2EN4cute5tupleIJNS5_1CILi1EEES8_S8_EEENS6_IJNS7_ILi192EEENS7_ILi128EEENS7_ILi96EEEEEELi96ENS_10bfloat16_tEfNS_4arch4Sm90ELb0ELb1ELb1ELb1ELb0ELb1ELb0ELb0ELb1ELb0ELb0ELb0EEENS1_21CollectiveEpilogueFwdINS6_IJSA_SC_SB_EEES9_SE_SG_Li384ELb1ELb0ELb0ELb0EEENS1_36VarlenDynamicPersistentTileSchedulerILi192ELi128ELi384ELi32ELb0ELb0ELb1ELb1ELb0ELb1EEEEEEEEEvNT_6ParamsE)
        /*0134*/ 	.word	0x00000058


	//----- nvinfo : EIATTR_REGCOUNT
	.align		4
.L_107:
        /*0138*/ 	.byte	0x04, 0x2f
        /*013a*/ 	.short	(.L_109 - .L_108)
	.align		4
.L_108:
        /*013c*/ 	.word	index@(_ZN7cutlass13device_kernelIN5flash11enable_sm90INS1_16FlashAttnFwdSm90INS1_25CollectiveMainloopFwdSm90ILi2EN4cute5tupleIJNS5_1CILi1EEES8_S8_EEENS6_IJNS7_ILi192EEENS7_ILi128EEENS7_ILi96EEEEEELi96ENS_10bfloat16_tEfNS_4arch4Sm90ELb0ELb1ELb1ELb1ELb0ELb0ELb0ELb0ELb1ELb0ELb0ELb0EEENS1_21CollectiveEpilogueFwdINS6_IJSA_SC_SB_EEES9_SE_SG_Li384ELb1ELb0ELb0ELb0EEENS1_36VarlenDynamicPersistentTileSchedulerILi192ELi128ELi384ELi32ELb0ELb0ELb1ELb1ELb0ELb1EEEEEEEEEvNT_6ParamsE)
        /*0140*/ 	.word	0x00000080


	//----- nvinfo : EIATTR_FRAME_SIZE
	.align		4
.L_109:
        /*0144*/ 	.byte	0x04, 0x11
        /*0146*/ 	.short	(.L_111 - .L_110)
	.align		4
.L_110:
        /*0148*/ 	.word	index@(_ZN7cutlass13device_kernelIN5flash11enable_sm90INS1_16FlashAttnFwdSm90INS1_25CollectiveMainloopFwdSm90ILi2EN4cute5tupleIJNS5_1CILi1EEES8_S8_EEENS6_IJNS7_ILi192EEENS7_ILi128EEENS7_ILi96EEEEEELi96ENS_10bfloat16_tEfNS_4arch4Sm90ELb0ELb1ELb1ELb1ELb0ELb0ELb0ELb0ELb1ELb0ELb0ELb0EEENS1_21CollectiveEpilogueFwdINS6_IJSA_SC_SB_EEES9_SE_SG_Li384ELb1ELb0ELb0ELb0EEENS1_36VarlenDynamicPersistentTileSchedulerILi192ELi128ELi384ELi32ELb0ELb0ELb1ELb1ELb0ELb1EEEEEEEEEvNT_6ParamsE)
        /*014c*/ 	.word	0x00000008


	//----- nvinfo : EIATTR_REGCOUNT
	.align		4
.L_111:
        /*0150*/ 	.byte	0x04, 0x2f
        /*0152*/ 	.short	(.L_113 - .L_112)
	.align		4
.L_112:
        /*0154*/ 	.word	index@(_ZN7cutlass13device_kernelIN5flash11enable_sm90INS1_16FlashAttnFwdSm90INS1_25CollectiveMainloopFwdSm90ILi2EN4cute5tupleIJNS5_1CILi1EEES8_S8_EEENS6_IJNS7_ILi192EEENS7_ILi128EEENS7_ILi96EEEEEELi96ENS_10bfloat16_tEfNS_4arch4Sm90ELb0ELb1ELb1ELb0ELb0ELb0ELb0ELb0ELb1ELb0ELb0ELb0EEENS1_21CollectiveEpilogueFwdINS6_IJSA_SC_SB_EEES9_SE_SG_Li384ELb0ELb0ELb0ELb0EEENS1_30DynamicPersistentTileSchedulerILi384ELi32ELb0ELb0ELb1EEEEEEEEEvNT_6ParamsE)
        /*0158*/ 	.word	0x00000080


	//----- nvinfo : EIATTR_FRAME_SIZE
	.align		4
.L_113:
        /*015c*/ 	.byte	0x04, 0x11
        /*015e*/ 	.short	(.L_115 - .L_114)
	.align		4
.L_114:
        /*0160*/ 	.word	index@(_ZN7cutlass13device_kernelIN5flash11enable_sm90INS1_16FlashAttnFwdSm90INS1_25CollectiveMainloopFwdSm90ILi2EN4cute5tupleIJNS5_1CILi1EEES8_S8_EEENS6_IJNS7_ILi192EEENS7_ILi128EEENS7_ILi96EEEEEELi96ENS_10bfloat16_tEfNS_4arch4Sm90ELb0ELb1ELb1ELb0ELb0ELb0ELb0ELb0ELb1ELb0ELb0ELb0EEENS1_21CollectiveEpilogueFwdINS6_IJSA_SC_SB_EEES9_SE_SG_Li384ELb0ELb0ELb0ELb0EEENS1_30DynamicPersistentTileSchedulerILi384ELi32ELb0ELb0ELb1EEEEEEEEEvNT_6ParamsE)
        /*0164*/ 	.word	0x00000000


	//----- nvinfo : EIATTR_REGCOUNT
	.align		4
.L_115:
        /*0168*/ 	.byte	0x04, 0x2f
        /*016a*/ 	.short	(.L_117 - .L_116)
	.align		4
.L_116:
        /*016c*/ 	.word	index@(_ZN7cutlass13device_kernelIN5flash11enable_sm90INS1_16FlashAttnFwdSm90INS1_25CollectiveMainloopFwdSm90ILi2EN4cute5tupleIJNS5_1CILi1EEES8_S8_EEENS6_IJNS7_ILi192EEENS7_ILi144EEENS7_ILi96EEEEEELi96ENS_10bfloat16_tEfNS_4arch4Sm90ELb0ELb0ELb1ELb1ELb0ELb1ELb0ELb0ELb1ELb0ELb0ELb0EEENS1_21CollectiveEpilogueFwdINS6_IJSA_SC_SB_EEES9_SE_SG_Li384ELb1ELb0ELb0ELb0EEENS1_36VarlenDynamicPersistentTileSchedulerILi192ELi144ELi384ELi32ELb0ELb0ELb1ELb0ELb1ELb1EEEEEEEEEvNT_6ParamsE)
        /*0170*/ 	.word	0x00000080


	//----- nvinfo : EIATTR_FRAME_SIZE
	.align		4
.L_117:
        /*0174*/ 	.byte	0x04, 0x11
        /*0176*/ 	.short	(.L_119 - .L_118)
	.align		4
.L_118:
        /*0178*/ 	.word	index@(_ZN7cutlass13device_kernelIN5flash11enable_sm90INS1_16FlashAttnFwdSm90INS1_25CollectiveMainloopFwdSm90ILi2EN4cute5tupleIJNS5_1CILi1EEES8_S8_EEENS6_IJNS7_ILi192EEENS7_ILi144EEENS7_ILi96EEEEEELi96ENS_10bfloat16_tEfNS_4arch4Sm90ELb0ELb0ELb1ELb1ELb0ELb1ELb0ELb0ELb1ELb0ELb0ELb0EEENS1_21CollectiveEpilogueFwdINS6_IJSA_SC_SB_EEES9_SE_SG_Li384ELb1ELb0ELb0ELb0EEENS1_36VarlenDynamicPersistentTileSchedulerILi192ELi144ELi384ELi32ELb0ELb0ELb1ELb0ELb1ELb1EEEEEEEEEvNT_6ParamsE)
        /*017c*/ 	.word	0x000000c8


	//----- nvinfo : EIATTR_REGCOUNT
	.align		4
.L_119:
        /*0180*/ 	.byte	0x04, 0x2f
        /*0182*/ 	.short	(.L_121 - .L_120)
	.align		4
.L_120:
        /*0184*/ 	.word	index@(_ZN7cutlass13device_kernelIN5flash11enable_sm90INS1_16FlashAttnFwdSm90INS1_25CollectiveMainloopFwdSm90ILi2EN4cute5tupleIJNS5_1CILi1EEES8_S8_EEENS6_IJNS7_ILi192EEENS7_ILi144EEENS7_ILi96EEEEEELi96ENS_10bfloat16_tEfNS_4arch4Sm90ELb0ELb0ELb1ELb1ELb0ELb0ELb0ELb0ELb1ELb0ELb0ELb0EEENS1_21CollectiveEpilogueFwdINS6_IJSA_SC_SB_EEES9_SE_SG_Li384ELb1ELb0ELb0ELb0EEENS1_36VarlenDynamicPersistentTileSchedulerILi192ELi144ELi384ELi32ELb0ELb0ELb1ELb0ELb1ELb1EEEEEEEEEvNT_6ParamsE)
        /*0188*/ 	.word	0x00000080


	//----- nvinfo : EIATTR_FRAME_SIZE
	.align		4
.L_121:
        /*018c*/ 	.byte	0x04, 0x11
        /*018e*/ 	.short	(.L_123 - .L_122)
	.align		4
.L_122:
        /*0190*/ 	.word	index@(_ZN7cutlass13device_kernelIN5flash11enable_sm90INS1_16FlashAttnFwdSm90INS1_25CollectiveMainloopFwdSm90ILi2EN4cute5tupleIJNS5_1CILi1EEES8_S8_EEENS6_IJNS7_ILi192EEENS7_ILi144EEENS7_ILi96EEEEEELi96ENS_10bfloat16_tEfNS_4arch4Sm90ELb0ELb0ELb1ELb1ELb0ELb0ELb0ELb0ELb1ELb0ELb0ELb0EEENS1_21CollectiveEpilogueFwdINS6_IJSA_SC_SB_EEES9_SE_SG_Li384ELb1ELb0ELb0ELb0EEENS1_36VarlenDynamicPersistentTileSchedulerILi192ELi144ELi384ELi32ELb0ELb0ELb1ELb0ELb1ELb1EEEEEEEEEvNT_6ParamsE)
        /*0194*/ 	.word	0x00000018


	//----- nvinfo : EIATTR_REGCOUNT
	.align		4
.L_123:
        /*0198*/ 	.byte	0x04, 0x2f
        /*019a*/ 	.short	(.L_125 - .L_124)
	.align		4
.L_124:
        /*019c*/ 	.word	index@(_ZN7cutlass13device_kernelIN5flash11enable_sm90INS1_16FlashAttnFwdSm90INS1_25CollectiveMainloopFwdSm90ILi2EN4cute5tupleIJNS5_1CILi1EEES8_S8_EEENS6_IJNS7_ILi192EEENS7_ILi144EEENS7_ILi96EEEEEELi96ENS_10bfloat16_tEfNS_4arch4Sm90ELb0ELb0ELb1ELb0ELb0ELb0ELb0ELb0ELb1ELb0ELb0ELb0EEENS1_21CollectiveEpilogueFwdINS6_IJSA_SC_SB_EEES9_SE_SG_Li384ELb0ELb0ELb0ELb0EEENS1_29StaticPersistentTileSchedulerILb0EEEEEEEEEvNT_6ParamsE)
        /*01a0*/ 	.word	0x00000080


	//----- nvinfo : EIATTR_FRAME_SIZE
	.align		4
.L_125:
        /*01a4*/ 	.byte	0x04, 0x11
        /*01a6*/ 	.short	(.L_127 - .L_126)
	.align		4
.L_126:
        /*01a8*/ 	.word	index@(_ZN7cutlass13device_kernelIN5flash11enable_sm90INS1_16FlashAttnFwdSm90INS1_25CollectiveMainloopFwdSm90ILi2EN4cute5tupleIJNS5_1CILi1EEES8_S8_EEENS6_IJNS7_ILi192EEENS7_ILi144EEENS7_ILi96EEEEEELi96ENS_10bfloat16_tEfNS_4arch4Sm90ELb0ELb0ELb1ELb0ELb0ELb0ELb0ELb0ELb1ELb0ELb0ELb0EEENS1_21CollectiveEpilogueFwdINS6_IJSA_SC_SB_EEES9_SE_SG_Li384ELb0ELb0ELb0ELb0EEENS1_29StaticPersistentTileSchedulerILb0EEEEEEEEEvNT_6ParamsE)
        /*01ac*/ 	.word	0x00000008


	//----- nvinfo : EIATTR_REGCOUNT
	.align		4
.L_127:
        /*01b0*/ 	.byte	0x04, 0x2f
        /*01b2*/ 	.short	(.L_129 - .L_128)
	.align		4
.L_128:
        /*01b4*/ 	.word	index@(_ZN7cutlass13device_kernelIN5flash11enable_sm90INS1_16FlashAttnFwdSm90INS1_25CollectiveMainloopFwdSm90ILi2EN4cute5tupleIJNS5_1CILi1EEES8_S8_EEENS6_IJNS7_ILi128EEESA_SA_EEELi128ENS_10bfloat16_tEfNS_4arch4Sm90ELb1ELb0ELb1ELb1ELb0ELb1ELb0ELb1ELb1ELb0ELb0ELb0EEENS1_21CollectiveEpilogueFwdISB_S9_SC_SE_Li256ELb1ELb0ELb0ELb0EEENS1_36VarlenDynamicPersistentTileSchedulerILi128ELi128ELi256ELi32ELb0ELb0ELb1ELb1ELb1ELb1EEEEEEEEEvNT_6ParamsE)
        /*01b8*/ 	.word	0x000000a8


	//----- nvinfo : EIATTR_FRAME_SIZE
	.align		4
.L_129:
        /*01bc*/ 	.byte	0x04, 0x11
        /*01be*/ 	.short	(.L_131 - .L_130)
	.align		4
.L_130:
        /*01c0*/ 	.word	index@(_ZN7cutlass13device_kernelIN5flash11enable_sm90INS1_16FlashAttnFwdSm90INS1_25CollectiveMainloopFwdSm90ILi2EN4cute5tupleIJNS5_1CILi1EEES8_S8_EEENS6_IJNS7_ILi128EEESA_SA_EEELi128ENS_10bfloat16_tEfNS_4arch4Sm90ELb1ELb0ELb1ELb1ELb0ELb1ELb0ELb1ELb1ELb0ELb0ELb0EEENS1_21CollectiveEpilogueFwdISB_S9_SC_SE_Li256ELb1ELb0ELb0ELb0EEENS1_36VarlenDynamicPersistentTileSchedulerILi128ELi128ELi256ELi32ELb0ELb0ELb1ELb1ELb1ELb1EEEEEEEEEvNT_6ParamsE)
        /*01c4*/ 	.word	0x00000040


	//----- nvinfo : EIATTR_REGCOUNT
	.align		4
.L_131:
        /*01c8*/ 	.byte	0x04, 0x2f
        /*01ca*/ 	.short	(.L_133 - .L_132)
	.align		4
.L_132:
        /*01cc*/ 	.word	index@(_ZN7cutlass13device_kernelIN5flash11enable_sm90INS1_16FlashAttnFwdSm90INS1_25CollectiveMainloopFwdSm90ILi2EN4cute5tupleIJNS5_1CILi1EEES8_S8_EEENS6_IJNS7_ILi128EEESA_SA_EEELi128ENS_10bfloat16_tEfNS_4arch4Sm90ELb1ELb0ELb1ELb1ELb0ELb0ELb0ELb1ELb1ELb0ELb0ELb0EEENS1_21CollectiveEpilogueFwdISB_S9_SC_SE_Li256ELb1ELb0ELb0ELb0EEENS1_36VarlenDynamicPersistentTileSchedulerILi128ELi128ELi256ELi32ELb0ELb0ELb1ELb1ELb1ELb1EEEEEEEEEvNT_6ParamsE)
        /*01d0*/ 	.word	0x000000a8


	//----- nvinfo : EIATTR_FRAME_SIZE
	.align		4
.L_133:
        /*01d4*/ 	.byte	0x04, 0x11
        /*01d6*/ 	.short	(.L_135 - .L_134)
	.align		4
.L_134:
        /*01d8*/ 	.word	index@(_ZN7cutlass13device_kernelIN5flash11enable_sm90INS1_16FlashAttnFwdSm90INS1_25CollectiveMainloopFwdSm90ILi2EN4cute5tupleIJNS5_1CILi1EEES8_S8_EEENS6_IJNS7_ILi128EEESA_SA_EEELi128ENS_10bfloat16_tEfNS_4arch4Sm90ELb1ELb0ELb1ELb1ELb0ELb0ELb0ELb1ELb1ELb0ELb0ELb0EEENS1_21CollectiveEpilogueFwdISB_S9_SC_SE_Li256ELb1ELb0ELb0ELb0EEENS1_36VarlenDynamicPersistentTileSchedulerILi128ELi128ELi256ELi32ELb0ELb0ELb1ELb1ELb1ELb1EEEEEEEEEvNT_6ParamsE)
        /*01dc*/ 	.word	0x00000028


	//----- nvinfo : EIATTR_REGCOUNT
	.align		4
.L_135:
        /*01e0*/ 	.byte	0x04, 0x2f
        /*01e2*/ 	.short	(.L_137 - .L_136)
	.align		4
.L_136:
        /*01e4*/ 	.word	index@(_ZN7cutlass13device_kernelIN5flash11enable_sm90INS1_16FlashAttnFwdSm90INS1_25CollectiveMainloopFwdSm90ILi2EN4cute5tupleIJNS5_1CILi1EEES8_S8_EEENS6_IJNS7_ILi128EEESA_SA_EEELi128ENS_10bfloat16_tEfNS_4arch4Sm90ELb1ELb0ELb1ELb0ELb0ELb0ELb0ELb1ELb1ELb0ELb0ELb0EEENS1_21CollectiveEpilogueFwdISB_S9_SC_SE_Li256ELb0ELb0ELb0ELb0EEENS1_30DynamicPersistentTileSchedulerILi256ELi32ELb0ELb0ELb1EEEEEEEEEvNT_6ParamsE)
        /*01e8*/ 	.word	0x000000a8


	//----- nvinfo : EIATTR_FRAME_SIZE
	.align		4
.L_137:
        /*01ec*/ 	.byte	0x04, 0x11
        /*01ee*/ 	.short	(.L_139 - .L_138)
	.align		4
.L_138:
        /*01f0*/ 	.word	index@(_ZN7cutlass13device_kernelIN5flash11enable_sm90INS1_16FlashAttnFwdSm90INS1_25CollectiveMainloopFwdSm90ILi2EN4cute5tupleIJNS5_1CILi1EEES8_S8_EEENS6_IJNS7_ILi128EEESA_SA_EEELi128ENS_10bfloat16_tEfNS_4arch4Sm90ELb1ELb0ELb1ELb0ELb0ELb0ELb0ELb1ELb1ELb0ELb0ELb0EEENS1_21CollectiveEpilogueFwdISB_S9_SC_SE_Li256ELb0ELb0ELb0ELb0EEENS1_30DynamicPersistentTileSchedulerILi256ELi32ELb0ELb0ELb1EEEEEEEEEvNT_6ParamsE)
        /*01f4*/ 	.word	0x00000000


	//----- nvinfo : EIATTR_REGCOUNT
	.align		4
.L_139:
        /*01f8*/ 	.byte	0x04, 0x2f
        /*01fa*/ 	.short	(.L_141 - .L_140)
	.align		4
.L_140:
        /*01fc*/ 	.word	index@(_ZN7cutlass13device_kernelIN5flash11enable_sm90INS1_16FlashAttnFwdSm90INS1_25CollectiveMainloopFwdSm90ILi2EN4cute5tupleIJNS5_1CILi1EEES8_S8_EEENS6_IJNS7_ILi128EEESA_SA_EEELi128ENS_10bfloat16_tEfNS_4arch4Sm90ELb0ELb1ELb1ELb1ELb0ELb1ELb0ELb1ELb1ELb0ELb0ELb0EEENS1_21CollectiveEpilogueFwdISB_S9_SC_SE_Li256ELb1ELb0ELb0ELb0EEENS1_36VarlenDynamicPersistentTileSchedulerILi128ELi128ELi256ELi32ELb0ELb0ELb1ELb1ELb0ELb1EEEEEEEEEvNT_6ParamsE)
        /*0200*/ 	.word	0x000000a8


	//----- nvinfo : EIATTR_FRAME_SIZE
	.align		4
.L_141:
        /*0204*/ 	.byte	0x04, 0x11
        /*0206*/ 	.short	(.L_143 - .L_142)
	.align		4
.L_142:
        /*0208*/ 	.word	index@(_ZN7cutlass13device_kernelIN5flash11enable_sm90INS1_16FlashAttnFwdSm90INS1_25CollectiveMainloopFwdSm90ILi2EN4cute5tupleIJNS5_1CILi1EEES8_S8_EEENS6_IJNS7_ILi128EEESA_SA_EEELi128ENS_10bfloat16_tEfNS_4arch4Sm90ELb0ELb1ELb1ELb1ELb0ELb1ELb0ELb1ELb1ELb0ELb0ELb0EEENS1_21CollectiveEpilogueFwdISB_S9_SC_SE_Li256ELb1ELb0ELb0ELb0EEENS1_36VarlenDynamicPersistentTileSchedulerILi128ELi128ELi256ELi32ELb0ELb0ELb1ELb1ELb0ELb1EEEEEEEEEvNT_6ParamsE)
        /*020c*/ 	.word	0x00000030


	//----- nvinfo : EIATTR_REGCOUNT
	.align		4
.L_143:
        /*0210*/ 	.byte	0x04, 0x2f
        /*0212*/ 	.short	(.L_145 - .L_144)
	.align		4
.L_144:
        /*0214*/ 	.word	index@(_ZN7cutlass13device_kernelIN5flash11enable_sm90INS1_16FlashAttnFwdSm90INS1_25CollectiveMainloopFwdSm90ILi2EN4cute5tupleIJNS5_1CILi1EEES8_S8_EEENS6_IJNS7_ILi128EEESA_SA_EEELi128ENS_10bfloat16_tEfNS_4arch4Sm90ELb0ELb1ELb1ELb1ELb0ELb0ELb0ELb1ELb1ELb0ELb0ELb0EEENS1_21CollectiveEpilogueFwdISB_S9_SC_SE_Li256ELb1ELb0ELb0ELb0EEENS1_36VarlenDynamicPersistentTileSchedulerILi128ELi128ELi256ELi32ELb0ELb0ELb1ELb1ELb0ELb1EEEEEEEEEvNT_6ParamsE)
        /*0218*/ 	.word	0x000000a8


	//----- nvinfo : EIATTR_FRAME_SIZE
	.align		4
.L_145:
        /*021c*/ 	.byte	0x04, 0x11
        /*021e*/ 	.short	(.L_147 - .L_146)
	.align		4
.L_146:
        /*0220*/ 	.word	index@(_ZN7cutlass13device_kernelIN5flash11enable_sm90INS1_16FlashAttnFwdSm90INS1_25CollectiveMainloopFwdSm90ILi2EN4cute5tupleIJNS5_1CILi1EEES8_S8_EEENS6_IJNS7_ILi128EEESA_SA_EEELi128ENS_10bfloat16_tEfNS_4arch4Sm90ELb0ELb1ELb1ELb1ELb0ELb0ELb0ELb1ELb1ELb0ELb0ELb0EEENS1_21CollectiveEpilogueFwdISB_S9_SC_SE_Li256ELb1ELb0ELb0ELb0EEENS1_36VarlenDynamicPersistentTileSchedulerILi128ELi128ELi256ELi32ELb0ELb0ELb1ELb1ELb0ELb1EEEEEEEEEvNT_6ParamsE)
        /*0224*/ 	.word	0x00000020


	//----- nvinfo : EIATTR_REGCOUNT
	.align		4
.L_147:
        /*0228*/ 	.byte	0x04, 0x2f
        /*022a*/ 	.short	(.L_149 - .L_148)
	.align		4
.L_148:
        /*022c*/ 	.word	index@(_ZN7cutlass13device_kernelIN5flash11enable_sm90INS1_16FlashAttnFwdSm90INS1_25CollectiveMainloopFwdSm90ILi2EN4cute5tupleIJNS5_1CILi1EEES8_S8_EEENS6_IJNS7_ILi128EEESA_SA_EEELi128ENS_10bfloat16_tEfNS_4arch4Sm90ELb0ELb1ELb1ELb0ELb0ELb0ELb0ELb1ELb1ELb0ELb0ELb0EEENS1_21CollectiveEpilogueFwdISB_S9_SC_SE_Li256ELb0ELb0ELb0ELb0EEENS1_30DynamicPersistentTileSchedulerILi256ELi32ELb0ELb0ELb1EEEEEEEEEvNT_6ParamsE)
        /*0230*/ 	.word	0x000000a8


	//----- nvinfo : EIATTR_FRAME_SIZE
	.align		4
.L_149:
        /*0234*/ 	.byte	0x04, 0x11
        /*0236*/ 	.short	(.L_151 - .L_150)
	.align		4
.L_150:
        /*0238*/ 	.word	index@(_ZN7cutlass13device_kernelIN5flash11enable_sm90INS1_16FlashAttnFwdSm90INS1_25CollectiveMainloopFwdSm90ILi2EN4cute5tupleIJNS5_1CILi1EEES8_S8_EEENS6_IJNS7_ILi128EEESA_SA_EEELi128ENS_10bfloat16_tEfNS_4arch4Sm90ELb0ELb1ELb1ELb0ELb0ELb0ELb0ELb1ELb1ELb0ELb0ELb0EEENS1_21CollectiveEpilogueFwdISB_S9_SC_SE_Li256ELb0ELb0ELb0ELb0EEENS1_30DynamicPersistentTileSchedulerILi256ELi32ELb0ELb0ELb1EEEEEEEEEvNT_6ParamsE)
        /*023c*/ 	.word	0x00000000


	//----- nvinfo : EIATTR_REGCOUNT
	.align		4
.L_151:
        /*0240*/ 	.byte	0x04, 0x2f
        /*0242*/ 	.short	(.L_153 - .L_152)
	.align		4
.L_152:
        /*0244*/ 	.word	index@(_ZN7cutlass13device_kernelIN5flash11enable_sm90INS1_16FlashAttnFwdSm90INS1_25CollectiveMainloopFwdSm90ILi2EN4cute5tupleIJNS5_1CILi1EEES8_S8_EEENS6_IJNS7_ILi128EEENS7_ILi176EEESA_EEELi128ENS_10bfloat16_tEfNS_4arch4Sm90ELb0ELb0ELb1ELb1ELb0ELb1ELb0ELb1ELb1ELb0ELb0ELb0EEENS1_21CollectiveEpilogueFwdINS6_IJSA_SA_SB_EEES9_SD_SF_Li256ELb1ELb0ELb0ELb0EEENS1_36VarlenDynamicPersistentTileSchedulerILi128ELi176ELi256ELi32ELb0ELb0ELb1ELb0ELb1ELb1EEEEEEEEEvNT_6ParamsE)
        /*0248*/ 	.word	0x000000a8


	//----- nvinfo : EIATTR_FRAME_SIZE
	.align		4
.L_153:
        /*024c*/ 	.byte	0x04, 0x11
        /*024e*/ 	.short	(.L_155 - .L_154)
	.align		4
.L_154:
        /*0250*/ 	.word	index@(_ZN7cutlass13device_kernelIN5flash11enable_sm90INS1_16FlashAttnFwdSm90INS1_25CollectiveMainloopFwdSm90ILi2EN4cute5tupleIJNS5_1CILi1EEES8_S8_EEENS6_IJNS7_ILi128EEENS7_ILi176EEESA_EEELi128ENS_10bfloat16_tEfNS_4arch4Sm90ELb0ELb0ELb1ELb1ELb0ELb1ELb0ELb1ELb1ELb0ELb0ELb0EEENS1_21CollectiveEpilogueFwdINS6_IJSA_SA_SB_EEES9_SD_SF_Li256ELb1ELb0ELb0ELb0EEENS1_36VarlenDynamicPersistentTileSchedulerILi128ELi176ELi256ELi32ELb0ELb0ELb1ELb0ELb1ELb1EEEEEEEEEvNT_6ParamsE)
        /*0254*/ 	.word	0x000000a0


	//----- nvinfo : EIATTR_REGCOUNT
	.align		4
.L_155:
        /*0258*/ 	.byte	0x04, 0x2f
        /*025a*/ 	.short	(.L_157 - .L_156)
	.align		4
.L_156:
        /*025c*/ 	.word	index@(_ZN7cutlass13device_kernelIN5flash11enable_sm90INS1_16FlashAttnFwdSm90INS1_25CollectiveMainloopFwdSm90ILi2EN4cute5tupleIJNS5_1CILi1EEES8_S8_EEENS6_IJNS7_ILi128EEENS7_ILi176EEESA_EEELi128ENS_10bfloat16_tEfNS_4arch4Sm90ELb0ELb0ELb1ELb1ELb0ELb0ELb0ELb1ELb1ELb0ELb0ELb0EEENS1_21CollectiveEpilogueFwdINS6_IJSA_SA_SB_EEES9_SD_SF_Li256ELb1ELb0ELb0ELb0EEENS1_36VarlenDynamicPersistentTileSchedulerILi128ELi176ELi256ELi32ELb0ELb0ELb1ELb0ELb1ELb1EEEEEEEEEvNT_6ParamsE)
        /*0260*/ 	.word	0x000000a8


	//----- nvinfo : EIATTR_FRAME_SIZE
	.align		4
.L_157:
        /*0264*/ 	.byte	0x04, 0x11
        /*0266*/ 	.short	(.L_159 - .L_158)
	.align		4
.L_158:
        /*0268*/ 	.word	index@(_ZN7cutlass13device_kernelIN5flash11enable_sm90INS1_16FlashAttnFwdSm90INS1_25CollectiveMainloopFwdSm90ILi2EN4cute5tupleIJNS5_1CILi1EEES8_S8_EEENS6_IJNS7_ILi128EEENS7_ILi176EEESA_EEELi128ENS_10bfloat16_tEfNS_4arch4Sm90ELb0ELb0ELb1ELb1ELb0ELb0ELb0ELb1ELb1ELb0ELb0ELb0EEENS1_21CollectiveEpilogueFwdINS6_IJSA_SA_SB_EEES9_SD_SF_Li256ELb1ELb0ELb0ELb0EEENS1_36VarlenDynamicPersistentTileSchedulerILi128ELi176ELi256ELi32ELb0ELb0ELb1ELb0ELb1ELb1EEEEEEEEEvNT_6ParamsE)
        /*026c*/ 	.word	0x00000038


	//----- nvinfo : EIATTR_REGCOUNT
	.align		4
.L_159:
        /*0270*/ 	.byte	0x04, 0x2f
        /*0272*/ 	.short	(.L_161 - .L_160)
	.align		4
.L_160:
        /*0274*/ 	.word	index@(_ZN7cutlass13device_kernelIN5flash11enable_sm90INS1_16FlashAttnFwdSm90INS1_25CollectiveMainloopFwdSm90ILi2EN4cute5tupleIJNS5_1CILi2EEENS7_ILi1EEES9_EEENS6_IJNS7_ILi128EEENS7_ILi176EEESB_EEELi128ENS_10bfloat16_tEfNS_4arch4Sm90ELb0ELb0ELb1ELb0ELb0ELb0ELb0ELb1ELb1ELb0ELb0ELb0EEENS1_21CollectiveEpilogueFwdINS6_IJSB_SB_SC_EEESA_SE_SG_Li256ELb0ELb0ELb0ELb0EEENS1_29StaticPersistentTileSchedulerILb0EEEEEEEEEvNT_6ParamsE)
        /*0278*/ 	.word	0x000000a8


	//----- nvinfo : EIATTR_FRAME_SIZE
	.align		4
.L_161:
        /*027c*/ 	.byte	0x04, 0x11
        /*027e*/ 	.short	(.L_163 - .L_162)
	.align		4
.L_162:
        /*0280*/ 	.word	index@(_ZN7cutlass13device_kernelIN5flash11enable_sm90INS1_16FlashAttnFwdSm90INS1_25CollectiveMainloopFwdSm90ILi2EN4cute5tupleIJNS5_1CILi2EEENS7_ILi1EEES9_EEENS6_IJNS7_ILi128EEENS7_ILi176EEESB_EEELi128ENS_10bfloat16_tEfNS_4arch4Sm90ELb0ELb0ELb1ELb0ELb0ELb0ELb0ELb1ELb1ELb0ELb0ELb0EEENS1_21CollectiveEpilogueFwdINS6_IJSB_SB_SC_EEESA_SE_SG_Li256ELb0ELb0ELb0ELb0EEENS1_29StaticPersistentTileSchedulerILb0EEEEEEEEEvNT_6ParamsE)
        /*0284*/ 	.word	0x00000030


	//----- nvinfo : EIATTR_REGCOUNT
	.align		4
.L_163:
        /*0288*/ 	.byte	0x04, 0x2f
        /*028a*/ 	.short	(.L_165 - .L_164)
	.align		4
.L_164:
        /*028c*/ 	.word	index@(_ZN7cutlass13device_kernelIN5flash11enable_sm90INS1_16FlashAttnFwdSm90INS1_25CollectiveMainloopFwdSm90ILi2EN4cute5tupleIJNS5_1CILi1EEES8_S8_EEENS6_IJNS7_ILi128EEENS7_ILi176EEESA_EEELi128ENS_10bfloat16_tEfNS_4arch4Sm90ELb0ELb0ELb1ELb0ELb0ELb0ELb0ELb1ELb1ELb0ELb0ELb0EEENS1_21CollectiveEpilogueFwdINS6_IJSA_SA_SB_EEES9_SD_SF_Li256ELb0ELb0ELb0ELb0EEENS1_29StaticPersistentTileSchedulerILb0EEEEEEEEEvNT_6ParamsE)
        /*0290*/ 	.word	0x000000a8


	//----- nvinfo : EIATTR_FRAME_SIZE
	.align		4
.L_165:
        /*0294*/ 	.byte	0x04, 0x11
        /*0296*/ 	.short	(.L_167 - .L_166)
	.align		4
.L_166:
        /*0298*/ 	.word	index@(_ZN7cutlass13device_kernelIN5flash11enable_sm90INS1_16FlashAttnFwdSm90INS1_25CollectiveMainloopFwdSm90ILi2EN4cute5tupleIJNS5_1CILi1EEES8_S8_EEENS6_IJNS7_ILi128EEENS7_ILi176EEESA_EEELi128ENS_10bfloat16_tEfNS_4arch4Sm90ELb0ELb0ELb1ELb0ELb0ELb0ELb0ELb1ELb1ELb0ELb0ELb0EEENS1_21CollectiveEpilogueFwdINS6_IJSA_SA_SB_EEES9_SD_SF_Li256ELb0ELb0ELb0ELb0EEENS1_29StaticPersistentTileSchedulerILb0EEEEEEEEEvNT_6ParamsE)
        /*029c*/ 	.word	0x00000020


	//----- nvinfo : EIATTR_REGCOUNT
	.align		4
.L_167:
        /*02a0*/ 	.byte	0x04, 0x2f
        /*02a2*/ 	.short	(.L_169 - .L_168)
	.align		4
.L_168:
        /*02a4*/ 	.word	index@(_ZN7cutlass13device_kernelIN5flash11enable_sm90INS1_16FlashAttnFwdSm90INS1_25CollectiveMainloopFwdSm90ILi2EN4cute5tupleIJNS5_1CILi1EEES8_S8_EEENS6_IJNS7_ILi128EEENS7_ILi112EEENS7_ILi192EEEEEELi192ENS_10bfloat16_tEfNS_4arch4Sm90ELb1ELb0ELb1ELb1ELb0ELb1ELb0ELb1ELb1ELb0ELb0ELb0EEENS1_21CollectiveEpilogueFwdINS6_IJSA_SC_SB_EEES9_SE_SG_Li256ELb1ELb0ELb0ELb0EEENS1_36VarlenDynamicPersistentTileSchedulerILi128ELi112ELi256ELi32ELb0ELb0ELb1ELb1ELb1ELb1EEEEEEEEEvNT_6ParamsE)
        /*02a8*/ 	.word	0x000000a8


	//----- nvinfo : EIATTR_FRAME_SIZE
	.align		4
.L_169:
        /*02ac*/ 	.byte	0x04, 0x11
        /*02ae*/ 	.short	(.L_171 - .L_170)
	.align		4
.L_170:
        /*02b0*/ 	.word	index@(_ZN7cutlass13device_kernelIN5flash11enable_sm90INS1_16FlashAttnFwdSm90INS1_25CollectiveMainloopFwdSm90ILi2EN4cute5tupleIJNS5_1CILi1EEES8_S8_EEENS6_IJNS7_ILi128EEENS7_ILi112EEENS7_ILi192EEEEEELi192ENS_10bfloat16_tEfNS_4arch4Sm90ELb1ELb0ELb1ELb1ELb0ELb1ELb0ELb1ELb1ELb0ELb0ELb0EEENS1_21CollectiveEpilogueFwdINS6_IJSA_SC_SB_EEES9_SE_SG_Li256ELb1ELb0ELb0ELb0EEENS1_36VarlenDynamicPersistentTileSchedulerILi128ELi112ELi256ELi32ELb0ELb0ELb1ELb1ELb1ELb1EEEEEEEEEvNT_6ParamsE)
        /*02b4*/ 	.word	0x00000088


	//----- nvinfo : EIATTR_REGCOUNT
	.align		4
.L_171:
        /*02b8*/ 	.byte	0x04, 0x2f
        /*02ba*/ 	.short	(.L_173 - .L_172)
	.align		4
.L_172:
        /*02bc*/ 	.word	index@(_ZN7cutlass13device_kernelIN5flash11enable_sm90INS1_16FlashAttnFwdSm90INS1_25CollectiveMainloopFwdSm90ILi2EN4cute5tupleIJNS5_1CILi1EEES8_S8_EEENS6_IJNS7_ILi128EEENS7_ILi112EEENS7_ILi192EEEEEELi192ENS_10bfloat16_tEfNS_4arch4Sm90ELb1ELb0ELb1ELb1ELb0ELb0ELb0ELb1ELb1ELb0ELb0ELb0EEENS1_21CollectiveEpilogueFwdINS6_IJSA_SC_SB_EEES9_SE_SG_Li256ELb1ELb0ELb0ELb0EEENS1_36VarlenDynamicPersistentTileSchedulerILi128ELi112ELi256ELi32ELb0ELb0ELb1ELb1ELb1ELb1EEEEEEEEEvNT_6ParamsE)
        /*02c0*/ 	.word	0x000000a8


	//----- nvinfo : EIATTR_FRAME_SIZE
	.align		4
.L_173:
        /*02c4*/ 	.byte	0x04, 0x11
        /*02c6*/ 	.short	(.L_175 - .L_174)
	.align		4
.L_174:
        /*02c8*/ 	.word	index@(_ZN7cutlass13device_kernelIN5flash11enable_sm90INS1_16FlashAttnFwdSm90INS1_25CollectiveMainloopFwdSm90ILi2EN4cute5tupleIJNS5_1CILi1EEES8_S8_EEENS6_IJNS7_ILi128EEENS7_ILi112EEENS7_ILi192EEEEEELi192ENS_10bfloat16_tEfNS_4arch4Sm90ELb1ELb0ELb1ELb1ELb0ELb0ELb0ELb1ELb1ELb0ELb0ELb0EEENS1_21CollectiveEpilogueFwdINS6_IJSA_SC_SB_EEES9_SE_SG_Li256ELb1ELb0ELb0ELb0EEENS1_36VarlenDynamicPersistentTileSchedulerILi128ELi112ELi256ELi32ELb0ELb0ELb1ELb1ELb1ELb1EEEEEEEEEvNT_6ParamsE)
        /*02cc*/ 	.word	0x00000030


	//----- nvinfo : EIATTR_REGCOUNT
	.align		4
.L_175:
        /*02d0*/ 	.byte	0x04, 0x2f
        /*02d2*/ 	.short	(.L_177 - .L_176)
	.align		4
.L_176:
        /*02d4*/ 	.word	index@(_ZN7cutlass13device_kernelIN5flash11enable_sm90INS1_16FlashAttnFwdSm90INS1_25CollectiveMainloopFwdSm90ILi2EN4cute5tupleIJNS5_1CILi1EEES8_S8_EEENS6_IJNS7_ILi128EEENS7_ILi112EEENS7_ILi192EEEEEELi192ENS_10bfloat16_tEfNS_4arch4Sm90ELb1ELb0ELb1ELb0ELb0ELb0ELb0ELb1ELb1ELb0ELb0ELb0EEENS1_21CollectiveEpilogueFwdINS6_IJSA_SC_SB_EEES9_SE_SG_Li256ELb0ELb0ELb0ELb0EEENS1_30DynamicPersistentTileSchedulerILi256ELi32ELb0ELb0ELb1EEEEEEEEEvNT_6ParamsE)
        /*02d8*/ 	.word	0x000000a8


	//----- nvinfo : EIATTR_FRAME_SIZE
	.align		4
.L_177:
        /*02dc*/ 	.byte	0x04, 0x11
        /*02de*/ 	.short	(.L_179 - .L_178)
	.align		4
.L_178:
        /*02e0*/ 	.word	index@(_ZN7cutlass13device_kernelIN5flash11enable_sm90INS1_16FlashAttnFwdSm90INS1_25CollectiveMainloopFwdSm90ILi2EN4cute5tupleIJNS5_1CILi1EEES8_S8_EEENS6_IJNS7_ILi128EEENS7_ILi112EEENS7_ILi192EEEEEELi192ENS_10bfloat16_tEfNS_4arch4Sm90ELb1ELb0ELb1ELb0ELb0ELb0ELb0ELb1ELb1ELb0ELb0ELb0EEENS1_21CollectiveEpilogueFwdINS6_IJSA_SC_SB_EEES9_SE_SG_Li256ELb0ELb0ELb0ELb0EEENS1_30DynamicPersistentTileSchedulerILi256ELi32ELb0ELb0ELb1EEEEEEEEEvNT_6ParamsE)
        /*02e4*/ 	.word	0x00000010


	//----- nvinfo : EIATTR_REGCOUNT
	.align		4
.L_179:
        /*02e8*/ 	.byte	0x04, 0x2f
        /*02ea*/ 	.short	(.L_181 - .L_180)
	.align		4
.L_180:
        /*02ec*/ 	.word	index@(_ZN7cutlass13device_kernelIN5flash11enable_sm90INS1_16FlashAttnFwdSm90INS1_25CollectiveMainloopFwdSm90ILi2EN4cute5tupleIJNS5_1CILi1EEES8_S8_EEENS6_IJNS7_ILi128EEENS7_ILi96EEENS7_ILi192EEEEEELi192ENS_10bfloat16_tEfNS_4arch4Sm90ELb0ELb1ELb1ELb1ELb0ELb1ELb0ELb1ELb1ELb0ELb0ELb0EEENS1_21CollectiveEpilogueFwdINS6_IJSA_SC_SB_EEES9_SE_SG_Li256ELb1ELb0ELb0ELb0EEENS1_36VarlenDynamicPersistentTileSchedulerILi128ELi96ELi256ELi32ELb0ELb0ELb1ELb1ELb0ELb1EEEEEEEEEvNT_6ParamsE)
        /*02f0*/ 	.word	0x000000a8


	//----- nvinfo : EIATTR_FRAME_SIZE
	.align		4
.L_181:
        /*02f4*/ 	.byte	0x04, 0x11
        /*02f6*/ 	.short	(.L_183 - .L_182)
	.align		4
.L_182:
        /*02f8*/ 	.word	index@($_ZN7cutlass13device_kernelIN5flash11enable_sm90INS1_16FlashAttnFwdSm90INS1_25CollectiveMainloopFwdSm90ILi2EN4cute5tupleIJNS5_1CILi1EEES8_S8_EEENS6_IJNS7_ILi128EEENS7_ILi96EEENS7_ILi192EEEEEELi192ENS_10bfloat16_tEfNS_4arch4Sm90ELb0ELb1ELb1ELb1ELb0ELb1ELb0ELb1ELb1ELb0ELb0ELb0EEENS1_21CollectiveEpilogueFwdINS6_IJSA_SC_SB_EEES9_SE_SG_Li256ELb1ELb0ELb0ELb0EEENS1_36VarlenDynamicPersistentTileSchedulerILi128ELi96ELi256ELi32ELb0ELb0ELb1ELb1ELb0ELb1EEEEEEEEEvNT_6ParamsE$_ZZN5flash25CollectiveMainloopFwdSm90ILi2EN4cute5tupleIJNS1_1CILi1EEES4_S4_EEENS2_IJNS3_ILi128EEENS3_ILi96EEENS3_ILi192EEEEEELi192EN7cutlass10bfloat16_tEfNSA_4arch4Sm90ELb0ELb1ELb1ELb1ELb0ELb1ELb0ELb1ELb1ELb0ELb0ELb0EE12store_kv_newINS_16FlashAttnFwdSm90ISE_NS_21CollectiveEpilogueFwdINS2_IJS6_S8_S7_EEES5_SB_SD_Li256ELb1ELb0ELb0ELb0EEENS_36VarlenDynamicPersistentTileSchedulerILi128ELi96ELi256ELi32ELb0ELb0ELb1ELb1ELb0ELb1EEEE13SharedStorageEEEbRKNSE_6ParamsENSA_25PipelineTmaAsyncNoClusterILi2ENSA_16PipelineTmaAsyncILi2EEEEESU_RNSA_13PipelineStateILj2EEEiRT_RKNS_16SeqlenInfoQKNewKILb1ELb1EEENS2_IJiiiiEEEENKUliRKT_E_clISW_EEDaiS17_)
        /*02fc*/ 	.word	0x00000300


	//----- nvinfo : EIATTR_FRAME_SIZE
	.align		4
.L_183:
        /*0300*/ 	.byte	0x04, 0x11
        /*0302*/ 	.short	(.L_185 - .L_184)
	.align		4
.L_184:
        /*0304*/ 	.word	index@(_ZN7cutlass13device_kernelIN5flash11enable_sm90INS1_16FlashAttnFwdSm90INS1_25CollectiveMainloopFwdSm90ILi2EN4cute5tupleIJNS5_1CILi1EEES8_S8_EEENS6_IJNS7_ILi128EEENS7_ILi96EEENS7_ILi192EEEEEELi192ENS_10bfloat16_tEfNS_4arch4Sm90ELb0ELb1ELb1ELb1ELb0ELb1ELb0ELb1ELb1ELb0ELb0ELb0EEENS1_21CollectiveEpilogueFwdINS6_IJSA_SC_SB_EEES9_SE_SG_Li256ELb1ELb0ELb0ELb0EEENS1_36VarlenDynamicPersistentTileSchedulerILi128ELi96ELi256ELi32ELb0ELb0ELb1ELb1ELb0ELb1EEEEEEEEEvNT_6ParamsE)
        /*0308*/ 	.word	0x00000300


	//----- nvinfo : EIATTR_REGCOUNT
	.align		4
.L_185:
        /*030c*/ 	.byte	0x04, 0x2f
        /*030e*/ 	.short	(.L_187 - .L_186)
	.align		4
.L_186:
        /*0310*/ 	.word	index@(_ZN7cutlass13device_kernelIN5flash11enable_sm90INS1_16FlashAttnFwdSm90INS1_25CollectiveMainloopFwdSm90ILi2EN4cute5tupleIJNS5_1CILi1EEES8_S8_EEENS6_IJNS7_ILi128EEENS7_ILi96EEENS7_ILi192EEEEEELi192ENS_10bfloat16_tEfNS_4arch4Sm90ELb0ELb1ELb1ELb1ELb0ELb0ELb0ELb1ELb1ELb0ELb0ELb0EEENS1_21CollectiveEpilogueFwdINS6_IJSA_SC_SB_EEES9_SE_SG_Li256ELb1ELb0ELb0ELb0EEENS1_36VarlenDynamicPersistentTileSchedulerILi128ELi96ELi256ELi32ELb0ELb0ELb1ELb1ELb0ELb1EEEEEEEEEvNT_6ParamsE)
        /*0314*/ 	.word	0x000000a8


	//----- nvinfo : EIATTR_FRAME_SIZE
	.align		4
.L_187:
        /*0318*/ 	.byte	0x04, 0x11
        /*031a*/ 	.short	(.L_189 - .L_188)
	.align		4
.L_188:
        /*031c*/ 	.word	index@(_ZN7cutlass13device_kernelIN5flash11enable_sm90INS1_16FlashAttnFwdSm90INS1_25CollectiveMainloopFwdSm90ILi2EN4cute5tupleIJNS5_1CILi1EEES8_S8_EEENS6_IJNS7_ILi128EEENS7_ILi96EEENS7_ILi192EEEEEELi192ENS_10bfloat16_tEfNS_4arch4Sm90ELb0ELb1ELb1ELb1ELb0ELb0ELb0ELb1ELb1ELb0ELb0ELb0EEENS1_21CollectiveEpilogueFwdINS6_IJSA_SC_SB_EEES9_SE_SG_Li256ELb1ELb0ELb0ELb0EEENS1_36VarlenDynamicPersistentTileSchedulerILi128ELi96ELi256ELi32ELb0ELb0ELb1ELb1ELb0ELb1EEEEEEEEEvNT_6ParamsE)
        /*0320*/ 	.word	0x00000028


	//----- nvinfo : EIATTR_REGCOUNT
	.align		4
.L_189:
        /*0324*/ 	.byte	0x04, 0x2f
        /*0326*/ 	.short	(.L_191 - .L_190)
	.align		4
.L_190:
        /*0328*/ 	.word	index@(_ZN7cutlass13device_kernelIN5flash11enable_sm90INS1_16FlashAttnFwdSm90INS1_25CollectiveMainloopFwdSm90ILi2EN4cute5tupleIJNS5_1CILi1EEES8_S8_EEENS6_IJNS7_ILi128EEENS7_ILi96EEENS7_ILi192EEEEEELi192ENS_10bfloat16_tEfNS_4arch4Sm90ELb0ELb1ELb1ELb0ELb0ELb0ELb0ELb1ELb1ELb0ELb0ELb0EEENS1_21CollectiveEpilogueFwdINS6_IJSA_SC_SB_EEES9_SE_SG_Li256ELb0ELb0ELb0ELb0EEENS1_30DynamicPersistentTileSchedulerILi256ELi32ELb0ELb0ELb1EEEEEEEEEvNT_6ParamsE)
        /*032c*/ 	.word	0x000000a8


	//----- nvinfo : EIATTR_FRAME_SIZE
	.align		4
.L_191:
        /*0330*/ 	.byte	0x04, 0x11
        /*0332*/ 	.short	(.L_193 - .L_192)
	.align		4
.L_192:
        /*0334*/ 	.word	index@(_ZN7cutlass13device_kernelIN5flash11enable_sm90INS1_16FlashAttnFwdSm90INS1_25CollectiveMainloopFwdSm90ILi2EN4cute5tupleIJNS5_1CILi1EEES8_S8_EEENS6_IJNS7_ILi128EEENS7_ILi96EEENS7_ILi192EEEEEELi192ENS_10bfloat16_tEfNS_4arch4Sm90ELb0ELb1ELb1ELb0ELb0ELb0ELb0ELb1ELb1ELb0ELb0ELb0EEENS1_21CollectiveEpilogueFwdINS6_IJSA_SC_SB_EEES9_SE_SG_Li256ELb0ELb0ELb0ELb0EEENS1_30DynamicPersistentTileSchedulerILi256ELi32ELb0ELb0ELb1EEEEEEEEEvNT_6ParamsE)
        /*0338*/ 	.word	0x00000008


	//----- nvinfo : EIATTR_REGCOUNT
	.align		4
.L_193:
        /*033c*/ 	.byte	0x04, 0x2f
        /*033e*/ 	.short	(.L_195 - .L_194)
	.align		4
.L_194:
        /*0340*/ 	.word	index@(_ZN7cutlass13device_kernelIN5flash11enable_sm90INS1_16FlashAttnFwdSm90INS1_25CollectiveMainloopFwdSm90ILi2EN4cute5tupleIJNS5_1CILi1EEES8_S8_EEENS6_IJNS7_ILi128EEENS7_ILi112EEENS7_ILi192EEEEEELi192ENS_10bfloat16_tEfNS_4arch4Sm90ELb0ELb0ELb1ELb1ELb0ELb1ELb0ELb1ELb1ELb0ELb0ELb0EEENS1_21CollectiveEpilogueFwdINS6_IJSA_SC_SB_EEES9_SE_SG_Li256ELb1ELb0ELb0ELb0EEENS1_36VarlenDynamicPersistentTileSchedulerILi128ELi112ELi256ELi32ELb0ELb0ELb1ELb0ELb1ELb1EEEEEEEEEvNT_6ParamsE)
        /*0344*/ 	.word	0x000000a8


	//----- nvinfo : EIATTR_FRAME_SIZE
	.align		4
.L_195:
        /*0348*/ 	.byte	0x04, 0x11
        /*034a*/ 	.short	(.L_197 - .L_196)
	.align		4
.L_196:
        /*034c*/ 	.word	index@(_ZN7cutlass13device_kernelIN5flash11enable_sm90INS1_16FlashAttnFwdSm90INS1_25CollectiveMainloopFwdSm90ILi2EN4cute5tupleIJNS5_1CILi1EEES8_S8_EEENS6_IJNS7_ILi128EEENS7_ILi112EEENS7_ILi192EEEEEELi192ENS_10bfloat16_tEfNS_4arch4Sm90ELb0ELb0ELb1ELb1ELb0ELb1ELb0ELb1ELb1ELb0ELb0ELb0EEENS1_21CollectiveEpilogueFwdINS6_IJSA_SC_SB_EEES9_SE_SG_Li256ELb1ELb0ELb0ELb0EEENS1_36VarlenDynamicPersistentTileSchedulerILi128ELi112ELi256ELi32ELb0ELb0ELb1ELb0ELb1ELb1EEEEEEEEEvNT_6ParamsE)
        /*0350*/ 	.word	0x00000070


	//----- nvinfo : EIATTR_REGCOUNT
	.align		4
.L_197:
        /*0354*/ 	.byte	0x04, 0x2f
        /*0356*/ 	.short	(.L_199 - .L_198)
	.align		4
.L_198:
        /*0358*/ 	.word	index@(_ZN7cutlass13device_kernelIN5flash11enable_sm90INS1_16FlashAttnFwdSm90INS1_25CollectiveMainloopFwdSm90ILi2EN4cute5tupleIJNS5_1CILi1EEES8_S8_EEENS6_IJNS7_ILi128EEENS7_ILi112EEENS7_ILi192EEEEEELi192ENS_10bfloat16_tEfNS_4arch4Sm90ELb0ELb0ELb1ELb1ELb0ELb0ELb0ELb1ELb1ELb0ELb0ELb0EEENS1_21CollectiveEpilogueFwdINS6_IJSA_SC_SB_EEES9_SE_SG_Li256ELb1ELb0ELb0ELb0EEENS1_36VarlenDynamicPersistentTileSchedulerILi128ELi112ELi256ELi32ELb0ELb0ELb1ELb0ELb1ELb1EEEEEEEEEvNT_6ParamsE)
        /*035c*/ 	.word	0x000000a8


	//----- nvinfo : EIATTR_FRAME_SIZE
	.align		4
.L_199:
        /*0360*/ 	.byte	0x04, 0x11
        /*0362*/ 	.short	(.L_201 - .L_200)
	.align		4
.L_200:
        /*0364*/ 	.word	index@(_ZN7cutlass13device_kernelIN5flash11enable_sm90INS1_16FlashAttnFwdSm90INS1_25CollectiveMainloopFwdSm90ILi2EN4cute5tupleIJNS5_1CILi1EEES8_S8_EEENS6_IJNS7_ILi128EEENS7_ILi112EEENS7_ILi192EEEEEELi192ENS_10bfloat16_tEfNS_4arch4Sm90ELb0ELb0ELb1ELb1ELb0ELb0ELb0ELb1ELb1ELb0ELb0ELb0EEENS1_21CollectiveEpilogueFwdINS6_IJSA_SC_SB_EEES9_SE_SG_Li256ELb1ELb0ELb0ELb0EEENS1_36VarlenDynamicPersistentTileSchedulerILi128ELi112ELi256ELi32ELb0ELb0ELb1ELb0ELb1ELb1EEEEEEEEEvNT_6ParamsE)
        /*0368*/ 	.word	0x00000038


	//----- nvinfo : EIATTR_REGCOUNT
	.align		4
.L_201:
        /*036c*/ 	.byte	0x04, 0x2f
        /*036e*/ 	.short	(.L_203 - .L_202)
	.align		4
.L_202:
        /*0370*/ 	.word	index@(_ZN7cutlass13device_kernelIN5flash11enable_sm90INS1_16FlashAttnFwdSm90INS1_25CollectiveMainloopFwdSm90ILi2EN4cute5tupleIJNS5_1CILi2EEENS7_ILi1EEES9_EEENS6_IJNS7_ILi128EEENS7_ILi112EEENS7_ILi192EEEEEELi192ENS_10bfloat16_tEfNS_4arch4Sm90ELb0ELb0ELb1ELb0ELb0ELb0ELb0ELb1ELb1ELb0ELb0ELb0EEENS1_21CollectiveEpilogueFwdINS6_IJSB_SD_SC_EEESA_SF_SH_Li256ELb0ELb0ELb0ELb0EEENS1_29StaticPersistentTileSchedulerILb0EEEEEEEEEvNT_6ParamsE)
        /*0374*/ 	.word	0x000000a8


	//----- nvinfo : EIATTR_FRAME_SIZE
	.align		4
.L_203:
        /*0378*/ 	.byte	0x04, 0x11
        /*037a*/ 	.short	(.L_205 - .L_204)
	.align		4
.L_204:
        /*037c*/ 	.word	index@(_ZN7cutlass13device_kernelIN5flash11enable_sm90INS1_16FlashAttnFwdSm90INS1_25CollectiveMainloopFwdSm90ILi2EN4cute5tupleIJNS5_1CILi2EEENS7_ILi1EEES9_EEENS6_IJNS7_ILi128EEENS7_ILi112EEENS7_ILi192EEEEEELi192ENS_10bfloat16_tEfNS_4arch4Sm90ELb0ELb0ELb1ELb0ELb0ELb0ELb0ELb1ELb1ELb0ELb0ELb0EEENS1_21CollectiveEpilogueFwdINS6_IJSB_SD_SC_EEESA_SF_SH_Li256ELb0ELb0ELb0ELb0EEENS1_29StaticPersistentTileSchedulerILb0EEEEEEEEEvNT_6ParamsE)
        /*0380*/ 	.word	0x00000030


	//----- nvinfo : EIATTR_REGCOUNT
	.align		4
.L_205:
        /*0384*/ 	.byte	0x04, 0x2f
        /*0386*/ 	.short	(.L_207 - .L_206)
	.align		4
.L_206:
        /*0388*/ 	.word	index@(_ZN7cutlass13device_kernelIN5flash11enable_sm90INS1_16FlashAttnFwdSm90INS1_25CollectiveMainloopFwdSm90ILi2EN4cute5tupleIJNS5_1CILi1EEES8_S8_EEENS6_IJNS7_ILi128EEENS7_ILi112EEENS7_ILi192EEEEEELi192ENS_10bfloat16_tEfNS_4arch4Sm90ELb0ELb0ELb1ELb0ELb0ELb0ELb0ELb1ELb1ELb0ELb0ELb0EEENS1_21CollectiveEpilogueFwdINS6_IJSA_SC_SB_EEES9_SE_SG_Li256ELb0ELb0ELb0ELb0EEENS1_29StaticPersistentTileSchedulerILb0EEEEEEEEEvNT_6ParamsE)
        /*038c*/ 	.word	0x000000a8


	//----- nvinfo : EIATTR_FRAME_SIZE
	.align		4
.L_207:
        /*0390*/ 	.byte	0x04, 0x11
        /*0392*/ 	.short	(.L_209 - .L_208)
	.align		4
.L_208:
        /*0394*/ 	.word	index@(_ZN7cutlass13device_kernelIN5flash11enable_sm90INS1_16FlashAttnFwdSm90INS1_25CollectiveMainloopFwdSm90ILi2EN4cute5tupleIJNS5_1CILi1EEES8_S8_EEENS6_IJNS7_ILi128EEENS7_ILi112EEENS7_ILi192EEEEEELi192ENS_10bfloat16_tEfNS_4arch4Sm90ELb0ELb0ELb1ELb0ELb0ELb0ELb0ELb1ELb1ELb0ELb0ELb0EEENS1_21CollectiveEpilogueFwdINS6_IJSA_SC_SB_EEES9_SE_SG_Li256ELb0ELb0ELb0ELb0EEENS1_29StaticPersistentTileSchedulerILb0EEEEEEEEEvNT_6ParamsE)
        /*0398*/ 	.word	0x00000020


	//----- nvinfo : EIATTR_REGCOUNT
	.align		4
.L_209:
        /*039c*/ 	.byte	0x04, 0x2f
        /*039e*/ 	.short	(.L_211 - .L_210)
	.align		4
.L_210:
        /*03a0*/ 	.word	index@(_ZN7cutlass13device_kernelIN5flash11enable_sm90INS1_16FlashAttnFwdSm90INS1_25CollectiveMainloopFwdSm90ILi2EN4cute5tupleIJNS5_1CILi1EEES8_S8_EEENS6_IJNS7_ILi128EEENS7_ILi80EEENS7_ILi256EEEEEELi256ENS_10bfloat16_tEfNS_4arch4Sm90ELb1ELb0ELb1ELb1ELb0ELb1ELb0ELb1ELb1ELb0ELb0ELb0EEENS1_21CollectiveEpilogueFwdINS6_IJSA_SC_SB_EEES9_SE_SG_Li256ELb1ELb0ELb0ELb0EEENS1_36VarlenDynamicPersistentTileSchedulerILi128ELi80ELi256ELi32ELb0ELb0ELb1ELb1ELb1ELb1EEEEEEEEEvNT_6ParamsE)
        /*03a4*/ 	.word	0x000000a8


	//----- nvinfo : EIATTR_FRAME_SIZE
	.align		4
.L_211:
        /*03a8*/ 	.byte	0x04, 0x11
        /*03aa*/ 	.short	(.L_213 - .L_212)
	.align		4
.L_212:
        /*03ac*/ 	.word	index@(_ZN7cutlass13device_kernelIN5flash11enable_sm90INS1_16FlashAttnFwdSm90INS1_25CollectiveMainloopFwdSm90ILi2EN4cute5tupleIJNS5_1CILi1EEES8_S8_EEENS6_IJNS7_ILi128EEENS7_ILi80EEENS7_ILi256EEEEEELi256ENS_10bfloat16_tEfNS_4arch4Sm90ELb1ELb0ELb1ELb1ELb0ELb1ELb0ELb1ELb1ELb0ELb0ELb0EEENS1_21CollectiveEpilogueFwdINS6_IJSA_SC_SB_EEES9_SE_SG_Li256ELb1ELb0ELb0ELb0EEENS1_36VarlenDynamicPersistentTileSchedulerILi128ELi80ELi256ELi32ELb0ELb0ELb1ELb1ELb1ELb1EEEEEEEEEvNT_6ParamsE)
        /*03b0*/ 	.word	0x000000a0


	//----- nvinfo : EIATTR_REGCOUNT
	.align		4
.L_213:
        /*03b4*/ 	.byte	0x04, 0x2f
        /*03b6*/ 	.short	(.L_215 - .L_214)
	.align		4
.L_214:
        /*03b8*/ 	.word	index@(_ZN7cutlass13device_kernelIN5flash11enable_sm90INS1_16FlashAttnFwdSm90INS1_25CollectiveMainloopFwdSm90ILi2EN4cute5tupleIJNS5_1CILi1EEES8_S8_EEENS6_IJNS7_ILi128EEENS7_ILi80EEENS7_ILi256EEEEEELi256ENS_10bfloat16_tEfNS_4arch4Sm90ELb1ELb0ELb1ELb1ELb0ELb0ELb0ELb1ELb1ELb0ELb0ELb0EEENS1_21CollectiveEpilogueFwdINS6_IJSA_SC_SB_EEES9_SE_SG_Li256ELb1ELb0ELb0ELb0EEENS1_36VarlenDynamicPersistentTileSchedulerILi128ELi80ELi256ELi32ELb0ELb0ELb1ELb1ELb1ELb1EEEEEEEEEvNT_6ParamsE)
        /*03bc*/ 	.word	0x000000a8


	//----- nvinfo : EIATTR_FRAME_SIZE
	.align		4
.L_215:
        /*03c0*/ 	.byte	0x04, 0x11
        /*03c2*/ 	.short	(.L_217 - .L_216)
	.align		4
.L_216:
        /*03c4*/ 	.word	index@(_ZN7cutlass13device_kernelIN5flash11enable_sm90INS1_16FlashAttnFwdSm90INS1_25CollectiveMainloopFwdSm90ILi2EN4cute5tupleIJNS5_1CILi1EEES8_S8_EEENS6_IJNS7_ILi128EEENS7_ILi80EEENS7_ILi256EEEEEELi256ENS_10bfloat16_tEfNS_4arch4Sm90ELb1ELb0ELb1ELb1ELb0ELb0ELb0ELb1ELb1ELb0ELb0ELb0EEENS1_21CollectiveEpilogueFwdINS6_IJSA_SC_SB_EEES9_SE_SG_Li256ELb1ELb0ELb0ELb0EEENS1_36VarlenDynamicPersistentTileSchedulerILi128ELi80ELi256ELi32ELb0ELb0ELb1ELb1ELb1ELb1EEEEEEEEEvNT_6ParamsE)
        /*03c8*/ 	.word	0x00000030


	//----- nvinfo : EIATTR_REGCOUNT
	.align		4
.L_217:
        /*03cc*/ 	.byte	0x04, 0x2f
        /*03ce*/ 	.short	(.L_219 - .L_218)
	.align		4
.L_218:
        /*03d0*/ 	.word	index@(_ZN7cutlass13device_kernelIN5flash11enable_sm90INS1_16FlashAttnFwdSm90INS1_25CollectiveMainloopFwdSm90ILi2EN4cute5tupleIJNS5_1CILi1EEES8_S8_EEENS6_IJNS7_ILi128EEENS7_ILi80EEENS7_ILi256EEEEEELi256ENS_10bfloat16_tEfNS_4arch4Sm90ELb1ELb0ELb1ELb0ELb0ELb0ELb0ELb1ELb1ELb0ELb0ELb0EEENS1_21CollectiveEpilogueFwdINS6_IJSA_SC_SB_EEES9_SE_SG_Li256ELb0ELb0ELb0ELb0EEENS1_30DynamicPersistentTileSchedulerILi256ELi32ELb0ELb0ELb1EEEEEEEEEvNT_6ParamsE)
        /*03d4*/ 	.word	0x000000a8


	//----- nvinfo : EIATTR_FRAME_SIZE
	.align		4
.L_219:
        /*03d8*/ 	.byte	0x04, 0x11
        /*03da*/ 	.short	(.L_221 - .L_220)
	.align		4
.L_220:
        /*03dc*/ 	.word	index@(_ZN7cutlass13device_kernelIN5flash11enable_sm90INS1_16FlashAttnFwdSm90INS1_25CollectiveMainloopFwdSm90ILi2EN4cute5tupleIJNS5_1CILi1EEES8_S8_EEENS6_IJNS7_ILi128EEENS7_ILi80EEENS7_ILi256EEEEEELi256ENS_10bfloat16_tEfNS_4arch4Sm90ELb1ELb0ELb1ELb0ELb0ELb0ELb0ELb1ELb1ELb0ELb0ELb0EEENS1_21CollectiveEpilogueFwdINS6_IJSA_SC_SB_EEES9_SE_SG_Li256ELb0ELb0ELb0ELb0EEENS1_30DynamicPersistentTileSchedulerILi256ELi32ELb0ELb0ELb1EEEEEEEEEvNT_6ParamsE)
        /*03e0*/ 	.word	0x00000008


	//----- nvinfo : EIATTR_REGCOUNT
	.align		4
.L_221:
        /*03e4*/ 	.byte	0x04, 0x2f
        /*03e6*/ 	.short	(.L_223 - .L_222)
	.align		4
.L_222:
        /*03e8*/ 	.word	index@(_ZN7cutlass13device_kernelIN5flash11enable_sm90INS1_16FlashAttnFwdSm90INS1_25CollectiveMainloopFwdSm90ILi2EN4cute5tupleIJNS5_1CILi1EEES8_S8_EEENS6_IJNS7_ILi128EEENS7_ILi64EEENS7_ILi256EEEEEELi256ENS_10bfloat16_tEfNS_4arch4Sm90ELb0ELb1ELb1ELb1ELb0ELb1ELb0ELb1ELb1ELb0ELb0ELb0EEENS1_21CollectiveEpilogueFwdINS6_IJSA_SC_SB_EEES9_SE_SG_Li256ELb1ELb0ELb0ELb0EEENS1_36VarlenDynamicPersistentTileSchedulerILi128ELi64ELi256ELi32ELb0ELb0ELb1ELb1ELb0ELb1EEEEEEEEEvNT_6ParamsE)
        /*03ec*/ 	.word	0x000000a8


	//----- nvinfo : EIATTR_FRAME_SIZE
	.align		4
.L_223:
        /*03f0*/ 	.byte	0x04, 0x11
        /*03f2*/ 	.short	(.L_225 - .L_224)
	.align		4
.L_224:
        /*03f4*/ 	.word	index@(_ZN7cutlass13device_kernelIN5flash11enable_sm90INS1_16FlashAttnFwdSm90INS1_25CollectiveMainloopFwdSm90ILi2EN4cute5tupleIJNS5_1CILi1EEES8_S8_EEENS6_IJNS7_ILi128EEENS7_ILi64EEENS7_ILi256EEEEEELi256ENS_10bfloat16_tEfNS_4arch4Sm90ELb0ELb1ELb1ELb1ELb0ELb1ELb0ELb1ELb1ELb0ELb0ELb0EEENS1_21CollectiveEpilogueFwdINS6_IJSA_SC_SB_EEES9_SE_SG_Li256ELb1ELb0ELb0ELb0EEENS1_36VarlenDynamicPersistentTileSchedulerILi128ELi64ELi256ELi32ELb0ELb0ELb1ELb1ELb0ELb1EEEEEEEEEvNT_6ParamsE)
        /*03f8*/ 	.word	0x000000a8


	//----- nvinfo : EIATTR_REGCOUNT
	.align		4
.L_225:
        /*03fc*/ 	.byte	0x04, 0x2f
        /*03fe*/ 	.short	(.L_227 - .L_226)
	.align		4
.L_226:
        /*0400*/ 	.word	index@(_ZN7cutlass13device_kernelIN5flash11enable_sm90INS1_16FlashAttnFwdSm90INS1_25CollectiveMainloopFwdSm90ILi2EN4cute5tupleIJNS5_1CILi1EEES8_S8_EEENS6_IJNS7_ILi128EEENS7_ILi64EEENS7_ILi256EEEEEELi256ENS_10bfloat16_tEfNS_4arch4Sm90ELb0ELb1ELb1ELb1ELb0ELb0ELb0ELb1ELb1ELb0ELb0ELb0EEENS1_21CollectiveEpilogueFwdINS6_IJSA_SC_SB_EEES9_SE_SG_Li256ELb1ELb0ELb0ELb0EEENS1_36VarlenDynamicPersistentTileSchedulerILi128ELi64ELi256ELi32ELb0ELb0ELb1ELb1ELb0ELb1EEEEEEEEEvNT_6ParamsE)
        /*0404*/ 	.word	0x000000a8


	//----- nvinfo : EIATTR_FRAME_SIZE
	.align		4
.L_227:
        /*0408*/ 	.byte	0x04, 0x11
        /*040a*/ 	.short	(.L_229 - .L_228)
	.align		4
.L_228:
        /*040c*/ 	.word	index@(_ZN7cutlass13device_kernelIN5flash11enable_sm90INS1_16FlashAttnFwdSm90INS1_25CollectiveMainloopFwdSm90ILi2EN4cute5tupleIJNS5_1CILi1EEES8_S8_EEENS6_IJNS7_ILi128EEENS7_ILi64EEENS7_ILi256EEEEEELi256ENS_10bfloat16_tEfNS_4arch4Sm90ELb0ELb1ELb1ELb1ELb0ELb0ELb0ELb1ELb1ELb0ELb0ELb0EEENS1_21CollectiveEpilogueFwdINS6_IJSA_SC_SB_EEES9_SE_SG_Li256ELb1ELb0ELb0ELb0EEENS1_36VarlenDynamicPersistentTileSchedulerILi128ELi64ELi256ELi32ELb0ELb0ELb1ELb1ELb0ELb1EEEEEEEEEvNT_6ParamsE)
        /*0410*/ 	.word	0x00000028


	//----- nvinfo : EIATTR_REGCOUNT
	.align		4
.L_229:
        /*0414*/ 	.byte	0x04, 0x2f
        /*0416*/ 	.short	(.L_231 - .L_230)
	.align		4
.L_230:
        /*0418*/ 	.word	index@(_ZN7cutlass13device_kernelIN5flash11enable_sm90INS1_16FlashAttnFwdSm90INS1_25CollectiveMainloopFwdSm90ILi2EN4cute5tupleIJNS5_1CILi1EEES8_S8_EEENS6_IJNS7_ILi128EEENS7_ILi64EEENS7_ILi256EEEEEELi256ENS_10bfloat16_tEfNS_4arch4Sm90ELb0ELb1ELb1ELb0ELb0ELb0ELb0ELb1ELb1ELb0ELb0ELb0EEENS1_21CollectiveEpilogueFwdINS6_IJSA_SC_SB_EEES9_SE_SG_Li256ELb0ELb0ELb0ELb0EEENS1_30DynamicPersistentTileSchedulerILi256ELi32ELb0ELb0ELb1EEEEEEEEEvNT_6ParamsE)
        /*041c*/ 	.word	0x000000a8


	//----- nvinfo : EIATTR_FRAME_SIZE
	.align		4
.L_231:
        /*0420*/ 	.byte	0x04, 0x11
        /*0422*/ 	.short	(.L_233 - .L_232)
	.align		4
.L_232:
        /*0424*/ 	.word	index@(_ZN7cutlass13device_kernelIN5flash11enable_sm90INS1_16FlashAttnFwdSm90INS1_25CollectiveMainloopFwdSm90ILi2EN4cute5tupleIJNS5_1CILi1EEES8_S8_EEENS6_IJNS7_ILi128EEENS7_ILi64EEENS7_ILi256EEEEEELi256ENS_10bfloat16_tEfNS_4arch4Sm90ELb0ELb1ELb1ELb0ELb0ELb0ELb0ELb1ELb1ELb0ELb0ELb0EEENS1_21CollectiveEpilogueFwdINS6_IJSA_SC_SB_EEES9_SE_SG_Li256ELb0ELb0ELb0ELb0EEENS1_30DynamicPersistentTileSchedulerILi256ELi32ELb0ELb0ELb1EEEEEEEEEvNT_6ParamsE)
        /*0428*/ 	.word	0x00000008


	//----- nvinfo : EIATTR_REGCOUNT
	.align		4
.L_233:
        /*042c*/ 	.byte	0x04, 0x2f
        /*042e*/ 	.short	(.L_235 - .L_234)
	.align		4
.L_234:
        /*0430*/ 	.word	index@(_ZN7cutlass13device_kernelIN5flash11enable_sm90INS1_16FlashAttnFwdSm90INS1_25CollectiveMainloopFwdSm90ILi2EN4cute5tupleIJNS5_1CILi1EEES8_S8_EEENS6_IJNS7_ILi128EEENS7_ILi80EEENS7_ILi256EEEEEELi256ENS_10bfloat16_tEfNS_4arch4Sm90ELb0ELb0ELb1ELb1ELb0ELb1ELb0ELb1ELb1ELb0ELb0ELb0EEENS1_21CollectiveEpilogueFwdINS6_IJSA_SC_SB_EEES9_SE_SG_Li256ELb1ELb0ELb0ELb0EEENS1_36VarlenDynamicPersistentTileSchedulerILi128ELi80ELi256ELi32ELb0ELb0ELb1ELb0ELb1ELb1EEEEEEEEEvNT_6ParamsE)
        /*0434*/ 	.word	0x000000a8


	//----- nvinfo : EIATTR_FRAME_SIZE
	.align		4
.L_235:
        /*0438*/ 	.byte	0x04, 0x11
        /*043a*/ 	.short	(.L_237 - .L_236)
	.align		4
.L_236:
        /*043c*/ 	.word	index@(_ZN7cutlass13device_kernelIN5flash11enable_sm90INS1_16FlashAttnFwdSm90INS1_25CollectiveMainloopFwdSm90ILi2EN4cute5tupleIJNS5_1CILi1EEES8_S8_EEENS6_IJNS7_ILi128EEENS7_ILi80EEENS7_ILi256EEEEEELi256ENS_10bfloat16_tEfNS_4arch4Sm90ELb0ELb0ELb1ELb1ELb0ELb1ELb0ELb1ELb1ELb0ELb0ELb0EEENS1_21CollectiveEpilogueFwdINS6_IJSA_SC_SB_EEES9_SE_SG_Li256ELb1ELb0ELb0ELb0EEENS1_36VarlenDynamicPersistentTileSchedulerILi128ELi80ELi256ELi32ELb0ELb0ELb1ELb0ELb1ELb1EEEEEEEEEvNT_6ParamsE)
        /*0440*/ 	.word	0x000000a0


	//----- nvinfo : EIATTR_REGCOUNT
	.align		4
.L_237:
        /*0444*/ 	.byte	0x04, 0x2f
        /*0446*/ 	.short	(.L_239 - .L_238)
	.align		4
.L_238:
        /*0448*/ 	.word	index@(_ZN7cutlass13device_kernelIN5flash11enable_sm90INS1_16FlashAttnFwdSm90INS1_25CollectiveMainloopFwdSm90ILi2EN4cute5tupleIJNS5_1CILi1EEES8_S8_EEENS6_IJNS7_ILi128EEENS7_ILi80EEENS7_ILi256EEEEEELi256ENS_10bfloat16_tEfNS_4arch4Sm90ELb0ELb0ELb1ELb1ELb0ELb0ELb0ELb1ELb1ELb0ELb0ELb0EEENS1_21CollectiveEpilogueFwdINS6_IJSA_SC_SB_EEES9_SE_SG_Li256ELb1ELb0ELb0ELb0EEENS1_36VarlenDynamicPersistentTileSchedulerILi128ELi80ELi256ELi32ELb0ELb0ELb1ELb0ELb1ELb1EEEEEEEEEvNT_6ParamsE)
        /*044c*/ 	.word	0x000000a8


	//----- nvinfo : EIATTR_FRAME_SIZE
	.align		4
.L_239:
        /*0450*/ 	.byte	0x04, 0x11
        /*0452*/ 	.short	(.L_241 - .L_240)
	.align		4
.L_240:
        /*0454*/ 	.word	index@(_ZN7cutlass13device_kernelIN5flash11enable_sm90INS1_16FlashAttnFwdSm90INS1_25CollectiveMainloopFwdSm90ILi2EN4cute5tupleIJNS5_1CILi1EEES8_S8_EEENS6_IJNS7_ILi128EEENS7_ILi80EEENS7_ILi256EEEEEELi256ENS_10bfloat16_tEfNS_4arch4Sm90ELb0ELb0ELb1ELb1ELb0ELb0ELb0ELb1ELb1ELb0ELb0ELb0EEENS1_21CollectiveEpilogueFwdINS6_IJSA_SC_SB_EEES9_SE_SG_Li256ELb1ELb0ELb0ELb0EEENS1_36VarlenDynamicPersistentTileSchedulerILi128ELi80ELi256ELi32ELb0ELb0ELb1ELb0ELb1ELb1EEEEEEEEEvNT_6ParamsE)
        /*0458*/ 	.word	0x00000038


	//----- nvinfo : EIATTR_REGCOUNT
	.align		4
.L_241:
        /*045c*/ 	.byte	0x04, 0x2f
        /*045e*/ 	.short	(.L_243 - .L_242)
	.align		4
.L_242:
        /*0460*/ 	.word	index@(_ZN7cutlass13device_kernelIN5flash11enable_sm90INS1_16FlashAttnFwdSm90INS1_25CollectiveMainloopFwdSm90ILi2EN4cute5tupleIJNS5_1CILi2EEENS7_ILi1EEES9_EEENS6_IJNS7_ILi128EEENS7_ILi80EEENS7_ILi256EEEEEELi256ENS_10bfloat16_tEfNS_4arch4Sm90ELb0ELb0ELb1ELb0ELb0ELb0ELb0ELb1ELb1ELb0ELb0ELb0EEENS1_21CollectiveEpilogueFwdINS6_IJSB_SD_SC_EEESA_SF_SH_Li256ELb0ELb0ELb0ELb0EEENS1_29StaticPersistentTileSchedulerILb0EEEEEEEEEvNT_6ParamsE)
        /*0464*/ 	.word	0x000000a8


	//----- nvinfo : EIATTR_FRAME_SIZE
	.align		4
.L_243:
        /*0468*/ 	.byte	0x04, 0x11
        /*046a*/ 	.short	(.L_245 - .L_244)
	.align		4
.L_244:
        /*046c*/ 	.word	index@(_ZN7cutlass13device_kernelIN5flash11enable_sm90INS1_16FlashAttnFwdSm90INS1_25CollectiveMainloopFwdSm90ILi2EN4cute5tupleIJNS5_1CILi2EEENS7_ILi1EEES9_EEENS6_IJNS7_ILi128EEENS7_ILi80EEENS7_ILi256EEEEEELi256ENS_10bfloat16_tEfNS_4arch4Sm90ELb0ELb0ELb1ELb0ELb0ELb0ELb0ELb1ELb1ELb0ELb0ELb0EEENS1_21CollectiveEpilogueFwdINS6_IJSB_SD_SC_EEESA_SF_SH_Li256ELb0ELb0ELb0ELb0EEENS1_29StaticPersistentTileSchedulerILb0EEEEEEEEEvNT_6ParamsE)
        /*0470*/ 	.word	0x00000028


	//----- nvinfo : EIATTR_REGCOUNT
	.align		4
.L_245:
        /*0474*/ 	.byte	0x04, 0x2f
        /*0476*/ 	.short	(.L_247 - .L_246)
	.align		4
.L_246:
        /*0478*/ 	.word	index@(_ZN7cutlass13device_kernelIN5flash11enable_sm90INS1_16FlashAttnFwdSm90INS1_25CollectiveMainloopFwdSm90ILi2EN4cute5tupleIJNS5_1CILi1EEES8_S8_EEENS6_IJNS7_ILi128EEENS7_ILi80EEENS7_ILi256EEEEEELi256ENS_10bfloat16_tEfNS_4arch4Sm90ELb0ELb0ELb1ELb0ELb0ELb0ELb0ELb1ELb1ELb0ELb0ELb0EEENS1_21CollectiveEpilogueFwdINS6_IJSA_SC_SB_EEES9_SE_SG_Li256ELb0ELb0ELb0ELb0EEENS1_29StaticPersistentTileSchedulerILb0EEEEEEEEEvNT_6ParamsE)
        /*047c*/ 	.word	0x000000a8


	//----- nvinfo : EIATTR_FRAME_SIZE
	.align		4
.L_247:
        /*0480*/ 	.byte	0x04, 0x11
        /*0482*/ 	.short	(.L_249 - .L_248)
	.align		4
.L_248:
        /*0484*/ 	.word	index@(_ZN7cutlass13device_kernelIN5flash11enable_sm90INS1_16FlashAttnFwdSm90INS1_25CollectiveMainloopFwdSm90ILi2EN4cute5tupleIJNS5_1CILi1EEES8_S8_EEENS6_IJNS7_ILi128EEENS7_ILi80EEENS7_ILi256EEEEEELi256ENS_10bfloat16_tEfNS_4arch4Sm90ELb0ELb0ELb1ELb0ELb0ELb0ELb0ELb1ELb1ELb0ELb0ELb0EEENS1_21CollectiveEpilogueFwdINS6_IJSA_SC_SB_EEES9_SE_SG_Li256ELb0ELb0ELb0ELb0EEENS1_29StaticPersistentTileSchedulerILb0EEEEEEEEEvNT_6ParamsE)
        /*0488*/ 	.word	0x00000020


	//----- nvinfo : EIATTR_MIN_STACK_SIZE
	.align		4
.L_249:
        /*048c*/ 	.byte	0x04, 0x12
        /*048e*/ 	.short	(.L_251 - .L_250)
	.align		4
.L_250:
        /*0490*/ 	.word	index@(_ZN7cutlass13device_kernelIN5flash11enable_sm90INS1_16FlashAttnFwdSm90INS1_25CollectiveMainloopFwdSm90ILi2EN4cute5tupleIJNS5_1CILi1EEES8_S8_EEENS6_IJNS7_ILi128EEENS7_ILi80EEENS7_ILi256EEEEEELi256ENS_10bfloat16_tEfNS_4arch4Sm90ELb0ELb0ELb1ELb0ELb0ELb0ELb0ELb1ELb1ELb0ELb0ELb0EEENS1_21CollectiveEpilogueFwdINS6_IJSA_SC_SB_EEES9_SE_SG_Li256ELb0ELb0ELb0ELb0EEENS1_29StaticPersistentTileSchedulerILb0EEEEEEEEEvNT_6ParamsE)
        /*0494*/ 	.word	0x00000020


	//----- nvinfo : EIATTR_MIN_STACK_SIZE
	.align		4
.L_251:
        /*0498*/ 	.byte	0x04, 0x12
        /*049a*/ 	.short	(.L_253 - .L_252)
	.align		4
.L_252:
        /*049c*/ 	.word	index@(_ZN7cutlass13device_kernelIN5flash11enable_sm90INS1_16FlashAttnFwdSm90INS1_25CollectiveMainloopFwdSm90ILi2EN4cute5tupleIJNS5_1CILi2EEENS7_ILi1EEES9_EEENS6_IJNS7_ILi128EEENS7_ILi80EEENS7_ILi256EEEEEELi256ENS_10bfloat16_tEfNS_4arch4Sm90ELb0ELb0ELb1ELb0ELb0ELb0ELb0ELb1ELb1ELb0ELb0ELb0EEENS1_21CollectiveEpilogueFwdINS6_IJSB_SD_SC_EEESA_SF_SH_Li256ELb0ELb0ELb0ELb0EEENS1_29StaticPersistentTileSchedulerILb0EEEEEEEEEvNT_6ParamsE)
        /*04a0*/ 	.word	0x00000028


	//----- nvinfo : EIATTR_MIN_STACK_SIZE
	.align		4
.L_253:
        /*04a4*/ 	.byte	0x04, 0x12
        /*04a6*/ 	.short	(.L_255 - .L_254)
	.align		4
.L_254:
        /*04a8*/ 	.word	index@(_ZN7cutlass13device_kernelIN5flash11enable_sm90INS1_16FlashAttnFwdSm90INS1_25CollectiveMainloopFwdSm90ILi2EN4cute5tupleIJNS5_1CILi1EEES8_S8_EEENS6_IJNS7_ILi128EEENS7_ILi80EEENS7_ILi256EEEEEELi256ENS_10bfloat16_tEfNS_4arch4Sm90ELb0ELb0ELb1ELb1ELb0ELb0ELb0ELb1ELb1ELb0ELb0ELb0EEENS1_21CollectiveEpilogueFwdINS6_IJSA_SC_SB_EEES9_SE_SG_Li256ELb1ELb0ELb0ELb0EEENS1_36VarlenDynamicPersistentTileSchedulerILi128ELi80ELi256ELi32ELb0ELb0ELb1ELb0ELb1ELb1EEEEEEEEEvNT_6ParamsE)
        /*04ac*/ 	.word	0x00000038


	//----- nvinfo : EIATTR_MIN_STACK_SIZE
	.align		4
.L_255:
        /*04b0*/ 	.byte	0x04, 0x12
        /*04b2*/ 	.short	(.L_257 - .L_256)
	.align		4
.L_256:
        /*04b4*/ 	.word	index@(_ZN7cutlass13device_kernelIN5flash11enable_sm90INS1_16FlashAttnFwdSm90INS1_25CollectiveMainloopFwdSm90ILi2EN4cute5tupleIJNS5_1CILi1EEES8_S8_EEENS6_IJNS7_ILi128EEENS7_ILi80EEENS7_ILi256EEEEEELi256ENS_10bfloat16_tEfNS_4arch4Sm90ELb0ELb0ELb1ELb1ELb0ELb1ELb0ELb1ELb1ELb0ELb0ELb0EEENS1_21CollectiveEpilogueFwdINS6_IJSA_SC_SB_EEES9_SE_SG_Li256ELb1ELb0ELb0ELb0EEENS1_36VarlenDynamicPersistentTileSchedulerILi128ELi80ELi256ELi32ELb0ELb0ELb1ELb0ELb1ELb1EEEEEEEEEvNT_6ParamsE)
        /*04b8*/ 	.word	0x000000a0


	//----- nvinfo : EIATTR_MIN_STACK_SIZE
	.align		4
.L_257:
        /*04bc*/ 	.byte	0x04, 0x12
        /*04be*/ 	.short	(.L_259 - .L_258)
	.align		4
.L_258:
        /*04c0*/ 	.word	index@(_ZN7cutlass13device_kernelIN5flash11enable_sm90INS1_16FlashAttnFwdSm90INS1_25CollectiveMainloopFwdSm90ILi2EN4cute5tupleIJNS5_1CILi1EEES8_S8_EEENS6_IJNS7_ILi128EEENS7_ILi64EEENS7_ILi256EEEEEELi256ENS_10bfloat16_tEfNS_4arch4Sm90ELb0ELb1ELb1ELb0ELb0ELb0ELb0ELb1ELb1ELb0ELb0ELb0EEENS1_21CollectiveEpilogueFwdINS6_IJSA_SC_SB_EEES9_SE_SG_Li256ELb0ELb0ELb0ELb0EEENS1_30DynamicPersistentTileSchedulerILi256ELi32ELb0ELb0ELb1EEEEEEEEEvNT_6ParamsE)
        /*04c4*/ 	.word	0x00000008


	//----- nvinfo : EIATTR_MIN_STACK_SIZE
	.align		4
.L_259:
        /*04c8*/ 	.byte	0x04, 0x12
        /*04ca*/ 	.short	(.L_261 - .L_260)
	.align		4
.L_260:
        /*04cc*/ 	.word	index@(_ZN7cutlass13device_kernelIN5flash11enable_sm90INS1_16FlashAttnFwdSm90INS1_25CollectiveMainloopFwdSm90ILi2EN4cute5tupleIJNS5_1CILi1EEES8_S8_EEENS6_IJNS7_ILi128EEENS7_ILi64EEENS7_ILi256EEEEEELi256ENS_10bfloat16_tEfNS_4arch4Sm90ELb0ELb1ELb1ELb1ELb0ELb0ELb0ELb1ELb1ELb0ELb0ELb0EEENS1_21CollectiveEpilogueFwdINS6_IJSA_SC_SB_EEES9_SE_SG_Li256ELb1ELb0ELb0ELb0EEENS1_36VarlenDynamicPersistentTileSchedulerILi128ELi64ELi256ELi32ELb0ELb0ELb1ELb1ELb0ELb1EEEEEEEEEvNT_6ParamsE)
        /*04d0*/ 	.word	0x00000028


	//----- nvinfo : EIATTR_MIN_STACK_SIZE
	.align		4
.L_261:
        /*04d4*/ 	.byte	0x04, 0x12
        /*04d6*/ 	.short	(.L_263 - .L_262)
	.align		4
.L_262:
        /*04d8*/ 	.word	index@(_ZN7cutlass13device_kernelIN5flash11enable_sm90INS1_16FlashAttnFwdSm90INS1_25CollectiveMainloopFwdSm90ILi2EN4cute5tupleIJNS5_1CILi1EEES8_S8_EEENS6_IJNS7_ILi128EEENS7_ILi64EEENS7_ILi256EEEEEELi256ENS_10bfloat16_tEfNS_4arch4Sm90ELb0ELb1ELb1ELb1ELb0ELb1ELb0ELb1ELb1ELb0ELb0ELb0EEENS1_21CollectiveEpilogueFwdINS6_IJSA_SC_SB_EEES9_SE_SG_Li256ELb1ELb0ELb0ELb0EEENS1_36VarlenDynamicPersistentTileSchedulerILi128ELi64ELi256ELi32ELb0ELb0ELb1ELb1ELb0ELb1EEEEEEEEEvNT_6ParamsE)
        /*04dc*/ 	.word	0x000000a8


	//----- nvinfo : EIATTR_MIN_STACK_SIZE
	.align		4
.L_263:
        /*04e0*/ 	.byte	0x04, 0x12
        /*04e2*/ 	.short	(.L_265 - .L_264)
	.align		4
.L_264:
        /*04e4*/ 	.word	index@(_ZN7cutlass13device_kernelIN5flash11enable_sm90INS1_16FlashAttnFwdSm90INS1_25CollectiveMainloopFwdSm90ILi2EN4cute5tupleIJNS5_1CILi1EEES8_S8_EEENS6_IJNS7_ILi128EEENS7_ILi80EEENS7_ILi256EEEEEELi256ENS_10bfloat16_tEfNS_4arch4Sm90ELb1ELb0ELb1ELb0ELb0ELb0ELb0ELb1ELb1ELb0ELb0ELb0EEENS1_21CollectiveEpilogueFwdINS6_IJSA_SC_SB_EEES9_SE_SG_Li256ELb0ELb0ELb0ELb0EEENS1_30DynamicPersistentTileSchedulerILi256ELi32ELb0ELb0ELb1EEEEEEEEEvNT_6ParamsE)
        /*04e8*/ 	.word	0x00000008


	//----- nvinfo : EIATTR_MIN_STACK_SIZE
	.align		4
.L_265:
        /*04ec*/ 	.byte	0x04, 0x12
        /*04ee*/ 	.short	(.L_267 - .L_266)
	.align		4
.L_266:
        /*04f0*/ 	.word	index@(_ZN7cutlass13device_kernelIN5flash11enable_sm90INS1_16FlashAttnFwdSm90INS1_25CollectiveMainloopFwdSm90ILi2EN4cute5tupleIJNS5_1CILi1EEES8_S8_EEENS6_IJNS7_ILi128EEENS7_ILi80EEENS7_ILi256EEEEEELi256ENS_10bfloat16_tEfNS_4arch4Sm90ELb1ELb0ELb1ELb1ELb0ELb0ELb0ELb1ELb1ELb0ELb0ELb0EEENS1_21CollectiveEpilogueFwdINS6_IJSA_SC_SB_EEES9_SE_SG_Li256ELb1ELb0ELb0ELb0EEENS1_36VarlenDynamicPersistentTileSchedulerILi128ELi80ELi256ELi32ELb0ELb0ELb1ELb1ELb1ELb1EEEEEEEEEvNT_6ParamsE)
        /*04f4*/ 	.word	0x00000030


	//----- nvinfo : EIATTR_MIN_STACK_SIZE
	.align		4
.L_267:
        /*04f8*/ 	.byte	0x04, 0x12
        /*04fa*/ 	.short	(.L_269 - .L_268)
	.align		4
.L_268:
        /*04fc*/ 	.word	index@(_ZN7cutlass13device_kernelIN5flash11enable_sm90INS1_16FlashAttnFwdSm90INS1_25CollectiveMainloopFwdSm90ILi2EN4cute5tupleIJNS5_1CILi1EEES8_S8_EEENS6_IJNS7_ILi128EEENS7_ILi80EEENS7_ILi256EEEEEELi256ENS_10bfloat16_tEfNS_4arch4Sm90ELb1ELb0ELb1ELb1ELb0ELb1ELb0ELb1ELb1ELb0ELb0ELb0EEENS1_21CollectiveEpilogueFwdINS6_IJSA_SC_SB_EEES9_SE_SG_Li256ELb1ELb0ELb0ELb0EEENS1_36VarlenDynamicPersistentTileSchedulerILi128ELi80ELi256ELi32ELb0ELb0ELb1ELb1ELb1ELb1EEEEEEEEEvNT_6ParamsE)
        /*0500*/ 	.word	0x000000a0


	//----- nvinfo : EIATTR_MIN_STACK_SIZE
	.align		4
.L_269:
        /*0504*/ 	.byte	0x04, 0x12
        /*0506*/ 	.short	(.L_271 - .L_270)
	.align		4
.L_270:
        /*0508*/ 	.word	index@(_ZN7cutlass13device_kernelIN5flash11enable_sm90INS1_16FlashAttnFwdSm90INS1_25CollectiveMainloopFwdSm90ILi2EN4cute5tupleIJNS5_1CILi1EEES8_S8_EEENS6_IJNS7_ILi128EEENS7_ILi112EEENS7_ILi192EEEEEELi192ENS_10bfloat16_tEfNS_4arch4Sm90ELb0ELb0ELb1ELb0ELb0ELb0ELb0ELb1ELb1ELb0ELb0ELb0EEENS1_21CollectiveEpilogueFwdINS6_IJSA_SC_SB_EEES9_SE_SG_Li256ELb0ELb0ELb0ELb0EEENS1_29StaticPersistentTileSchedulerILb0EEEEEEEEEvNT_6ParamsE)
        /*050c*/ 	.word	0x00000020


	//----- nvinfo : EIATTR_MIN_STACK_SIZE
	.align		4
.L_271:
        /*0510*/ 	.byte	0x04, 0x12
        /*0512*/ 	.short	(.L_273 - .L_272)
	.align		4
.L_272:
        /*0514*/ 	.word	index@(_ZN7cutlass13device_kernelIN5flash11enable_sm90INS1_16FlashAttnFwdSm90INS1_25CollectiveMainloopFwdSm90ILi2EN4cute5tupleIJNS5_1CILi2EEENS7_ILi1EEES9_EEENS6_IJNS7_ILi128EEENS7_ILi112EEENS7_ILi192EEEEEELi192ENS_10bfloat16_tEfNS_4arch4Sm90ELb0ELb0ELb1ELb0ELb0ELb0ELb0ELb1ELb1ELb0ELb0ELb0EEENS1_21CollectiveEpilogueFwdINS6_IJSB_SD_SC_EEESA_SF_SH_Li256ELb0ELb0ELb0ELb0EEENS1_29StaticPersistentTileSchedulerILb0EEEEEEEEEvNT_6ParamsE)
        /*0518*/ 	.word	0x00000030


	//----- nvinfo : EIATTR_MIN_STACK_SIZE
	.align		4
.L_273:
        /*051c*/ 	.byte	0x04, 0x12
        /*051e*/ 	.short	(.L_275 - .L_274)
	.align		4
.L_274:
        /*0520*/ 	.word	index@(_ZN7cutlass13device_kernelIN5flash11enable_sm90INS1_16FlashAttnFwdSm90INS1_25CollectiveMainloopFwdSm90ILi2EN4cute5tupleIJNS5_1CILi1EEES8_S8_EEENS6_IJNS7_ILi128EEENS7_ILi112EEENS7_ILi192EEEEEELi192ENS_10bfloat16_tEfNS_4arch4Sm90ELb0ELb0ELb1ELb1ELb0ELb0ELb0ELb1ELb1ELb0ELb0ELb0EEENS1_21CollectiveEpilogueFwdINS6_IJSA_SC_SB_EEES9_SE_SG_Li256ELb1ELb0ELb0ELb0EEENS1_36VarlenDynamicPersistentTileSchedulerILi128ELi112ELi256ELi32ELb0ELb0ELb1ELb0ELb1ELb1EEEEEEEEEvNT_6ParamsE)
        /*0524*/ 	.word	0x00000038


	//----- nvinfo : EIATTR_MIN_STACK_SIZE
	.align		4
.L_275:
        /*0528*/ 	.byte	0x04, 0x12
        /*052a*/ 	.short	(.L_277 - .L_276)
	.align		4
.L_276:
        /*052c*/ 	.word	index@(_ZN7cutlass13device_kernelIN5flash11enable_sm90INS1_16FlashAttnFwdSm90INS1_25CollectiveMainloopFwdSm90ILi2EN4cute5tupleIJNS5_1CILi1EEES8_S8_EEENS6_IJNS7_ILi128EEENS7_ILi112EEENS7_ILi192EEEEEELi192ENS_10bfloat16_tEfNS_4arch4Sm90ELb0ELb0ELb1ELb1ELb0ELb1ELb0ELb1ELb1ELb0ELb0ELb0EEENS1_21CollectiveEpilogueFwdINS6_IJSA_SC_SB_EEES9_SE_SG_Li256ELb1ELb0ELb0ELb0EEENS1_36VarlenDynamicPersistentTileSchedulerILi128ELi112ELi256ELi32ELb0ELb0ELb1ELb0ELb1ELb1EEEEEEEEEvNT_6ParamsE)
        /*0530*/ 	.word	0x00000070


	//----- nvinfo : EIATTR_MIN_STACK_SIZE
	.align		4
.L_277:
        /*0534*/ 	.byte	0x04, 0x12
        /*0536*/ 	.short	(.L_279 - .L_278)
	.align		4
.L_278:
        /*0538*/ 	.word	index@(_ZN7cutlass13device_kernelIN5flash11enable_sm90INS1_16FlashAttnFwdSm90INS1_25CollectiveMainloopFwdSm90ILi2EN4cute5tupleIJNS5_1CILi1EEES8_S8_EEENS6_IJNS7_ILi128EEENS7_ILi96EEENS7_ILi192EEEEEELi192ENS_10bfloat16_tEfNS_4arch4Sm90ELb0ELb1ELb1ELb0ELb0ELb0ELb0ELb1ELb1ELb0ELb0ELb0EEENS1_21CollectiveEpilogueFwdINS6_IJSA_SC_SB_EEES9_SE_SG_Li256ELb0ELb0ELb0ELb0EEENS1_30DynamicPersistentTileSchedulerILi256ELi32ELb0ELb0ELb1EEEEEEEEEvNT_6ParamsE)
        /*053c*/ 	.word	0x00000008


	//----- nvinfo : EIATTR_MIN_STACK_SIZE
	.align		4
.L_279:
        /*0540*/ 	.byte	0x04, 0x12
        /*0542*/ 	.short	(.L_281 - .L_280)
	.align		4
.L_280:
        /*0544*/ 	.word	index@(_ZN7cutlass13device_kernelIN5flash11enable_sm90INS1_16FlashAttnFwdSm90INS1_25CollectiveMainloopFwdSm90ILi2EN4cute5tupleIJNS5_1CILi1EEES8_S8_EEENS6_IJNS7_ILi128EEENS7_ILi96EEENS7_ILi192EEEEEELi192ENS_10bfloat16_tEfNS_4arch4Sm90ELb0ELb1ELb1ELb1ELb0ELb0ELb0ELb1ELb1ELb0ELb0ELb0EEENS1_21CollectiveEpilogueFwdINS6_IJSA_SC_SB_EEES9_SE_SG_Li256ELb1ELb0ELb0ELb0EEENS1_36VarlenDynamicPersistentTileSchedulerILi128ELi96ELi256ELi32ELb0ELb0ELb1ELb1ELb0ELb1EEEEEEEEEvNT_6ParamsE)
        /*0548*/ 	.word	0x00000028


	//----- nvinfo : EIATTR_MIN_STACK_SIZE
	.align		4
.L_281:
        /*054c*/ 	.byte	0x04, 0x12
        /*054e*/ 	.short	(.L_283 - .L_282)
	.align		4
.L_282:
        /*0550*/ 	.word	index@(_ZN7cutlass13device_kernelIN5flash11enable_sm90INS1_16FlashAttnFwdSm90INS1_25CollectiveMainloopFwdSm90ILi2EN4cute5tupleIJNS5_1CILi1EEES8_S8_EEENS6_IJNS7_ILi128EEENS7_ILi96EEENS7_ILi192EEEEEELi192ENS_10bfloat16_tEfNS_4arch4Sm90ELb0ELb1ELb1ELb1ELb0ELb1ELb0ELb1ELb1ELb0ELb0ELb0EEENS1_21CollectiveEpilogueFwdINS6_IJSA_SC_SB_EEES9_SE_SG_Li256ELb1ELb0ELb0ELb0EEENS1_36VarlenDynamicPersistentTileSchedulerILi128ELi96ELi256ELi32ELb0ELb0ELb1ELb1ELb0ELb1EEEEEEEEEvNT_6ParamsE)
        /*0554*/ 	.word	0x00000300


	//----- nvinfo : EIATTR_MIN_STACK_SIZE
	.align		4
.L_283:
        /*0558*/ 	.byte	0x04, 0x12
        /*055a*/ 	.short	(.L_285 - .L_284)
	.align		4
.L_284:
        /*055c*/ 	.word	index@(_ZN7cutlass13device_kernelIN5flash11enable_sm90INS1_16FlashAttnFwdSm90INS1_25CollectiveMainloopFwdSm90ILi2EN4cute5tupleIJNS5_1CILi1EEES8_S8_EEENS6_IJNS7_ILi128EEENS7_ILi112EEENS7_ILi192EEEEEELi192ENS_10bfloat16_tEfNS_4arch4Sm90ELb1ELb0ELb1ELb0ELb0ELb0ELb0ELb1ELb1ELb0ELb0ELb0EEENS1_21CollectiveEpilogueFwdINS6_IJSA_SC_SB_EEES9_SE_SG_Li256ELb0ELb0ELb0ELb0EEENS1_30DynamicPersistentTileSchedulerILi256ELi32ELb0ELb0ELb1EEEEEEEEEvNT_6ParamsE)
        /*0560*/ 	.word	0x00000010


	//----- nvinfo : EIATTR_MIN_STACK_SIZE
	.align		4
.L_285:
        /*0564*/ 	.byte	0x04, 0x12
        /*0566*/ 	.short	(.L_287 - .L_286)
	.align		4
.L_286:
        /*0568*/ 	.word	index@(_ZN7cutlass13device_kernelIN5flash11enable_sm90INS1_16FlashAttnFwdSm90INS1_25CollectiveMainloopFwdSm90ILi2EN4cute5tupleIJNS5_1CILi1EEES8_S8_EEENS6_IJNS7_ILi128EEENS7_ILi112EEENS7_ILi192EEEEEELi192ENS_10bfloat16_tEfNS_4arch4Sm90ELb1ELb0ELb1ELb1ELb0ELb0ELb0ELb1ELb1ELb0ELb0ELb0EEENS1_21CollectiveEpilogueFwdINS6_IJSA_SC_SB_EEES9_SE_SG_Li256ELb1ELb0ELb0ELb0EEENS1_36VarlenDynamicPersistentTileSchedulerILi128ELi112ELi256ELi32ELb0ELb0ELb1ELb1ELb1ELb1EEEEEEEEEvNT_6ParamsE)
        /*056c*/ 	.word	0x00000030


	//----- nvinfo : EIATTR_MIN_STACK_SIZE
	.align		4
.L_287:
        /*0570*/ 	.byte	0x04, 0x12
        /*0572*/ 	.short	(.L_289 - .L_288)
	.align		4
.L_288:
        /*0574*/ 	.word	index@(_ZN7cutlass13device_kernelIN5flash11enable_sm90INS1_16FlashAttnFwdSm90INS1_25CollectiveMainloopFwdSm90ILi2EN4cute5tupleIJNS5_1CILi1EEES8_S8_EEENS6_IJNS7_ILi128EEENS7_ILi112EEENS7_ILi192EEEEEELi192ENS_10bfloat16_tEfNS_4arch4Sm90ELb1ELb0ELb1ELb1ELb0ELb1ELb0ELb1ELb1ELb0ELb0ELb0EEENS1_21CollectiveEpilogueFwdINS6_IJSA_SC_SB_EEES9_SE_SG_Li256ELb1ELb0ELb0ELb0EEENS1_36VarlenDynamicPersistentTileSchedulerILi128ELi112ELi256ELi32ELb0ELb0ELb1ELb1ELb1ELb1EEEEEEEEEvNT_6ParamsE)
        /*0578*/ 	.word	0x00000088


	//----- nvinfo : EIATTR_MIN_STACK_SIZE
	.align		4
.L_289:
        /*057c*/ 	.byte	0x04, 0x12
        /*057e*/ 	.short	(.L_291 - .L_290)
	.align		4
.L_290:
        /*0580*/ 	.word	index@(_ZN7cutlass13device_kernelIN5flash11enable_sm90INS1_16FlashAttnFwdSm90INS1_25CollectiveMainloopFwdSm90ILi2EN4cute5tupleIJNS5_1CILi1EEES8_S8_EEENS6_IJNS7_ILi128EEENS7_ILi176EEESA_EEELi128ENS_10bfloat16_tEfNS_4arch4Sm90ELb0ELb0ELb1ELb0ELb0ELb0ELb0ELb1ELb1ELb0ELb0ELb0EEENS1_21CollectiveEpilogueFwdINS6_IJSA_SA_SB_EEES9_SD_SF_Li256ELb0ELb0ELb0ELb0EEENS1_29StaticPersistentTileSchedulerILb0EEEEEEEEEvNT_6ParamsE)
        /*0584*/ 	.word	0x00000020


	//----- nvinfo : EIATTR_MIN_STACK_SIZE
	.align		4
.L_291:
        /*0588*/ 	.byte	0x04, 0x12
        /*058a*/ 	.short	(.L_293 - .L_292)
	.align		4
.L_292:
        /*058c*/ 	.word	index@(_ZN7cutlass13device_kernelIN5flash11enable_sm90INS1_16FlashAttnFwdSm90INS1_25CollectiveMainloopFwdSm90ILi2EN4cute5tupleIJNS5_1CILi2EEENS7_ILi1EEES9_EEENS6_IJNS7_ILi128EEENS7_ILi176EEESB_EEELi128ENS_10bfloat16_tEfNS_4arch4Sm90ELb0ELb0ELb1ELb0ELb0ELb0ELb0ELb1ELb1ELb0ELb0ELb0EEENS1_21CollectiveEpilogueFwdINS6_IJSB_SB_SC_EEESA_SE_SG_Li256ELb0ELb0ELb0ELb0EEENS1_29StaticPersistentTileSchedulerILb0EEEEEEEEEvNT_6ParamsE)
        /*0590*/ 	.word	0x00000030


	//----- nvinfo : EIATTR_MIN_STACK_SIZE
	.align		4
.L_293:
        /*0594*/ 	.byte	0x04, 0x12
        /*0596*/ 	.short	(.L_295 - .L_294)
	.align		4
.L_294:
        /*0598*/ 	.word	index@(_ZN7cutlass13device_kernelIN5flash11enable_sm90INS1_16FlashAttnFwdSm90INS1_25CollectiveMainloopFwdSm90ILi2EN4cute5tupleIJNS5_1CILi1EEES8_S8_EEENS6_IJNS7_ILi128EEENS7_ILi176EEESA_EEELi128ENS_10bfloat16_tEfNS_4arch4Sm90ELb0ELb0ELb1ELb1ELb0ELb0ELb0ELb1ELb1ELb0ELb0ELb0EEENS1_21CollectiveEpilogueFwdINS6_IJSA_SA_SB_EEES9_SD_SF_Li256ELb1ELb0ELb0ELb0EEENS1_36VarlenDynamicPersistentTileSchedulerILi128ELi176ELi256ELi32ELb0ELb0ELb1ELb0ELb1ELb1EEEEEEEEEvNT_6ParamsE)
        /*059c*/ 	.word	0x00000038


	//----- nvinfo : EIATTR_MIN_STACK_SIZE
	.align		4
.L_295:
        /*05a0*/ 	.byte	0x04, 0x12
        /*05a2*/ 	.short	(.L_297 - .L_296)
	.align		4
.L_296:
        /*05a4*/ 	.word	index@(_ZN7cutlass13device_kernelIN5flash11enable_sm90INS1_16FlashAttnFwdSm90INS1_25CollectiveMainloopFwdSm90ILi2EN4cute5tupleIJNS5_1CILi1EEES8_S8_EEENS6_IJNS7_ILi128EEENS7_ILi176EEESA_EEELi128ENS_10bfloat16_tEfNS_4arch4Sm90ELb0ELb0ELb1ELb1ELb0ELb1ELb0ELb1ELb1ELb0ELb0ELb0EEENS1_21CollectiveEpilogueFwdINS6_IJSA_SA_SB_EEES9_SD_SF_Li256ELb1ELb0ELb0ELb0EEENS1_36VarlenDynamicPersistentTileSchedulerILi128ELi176ELi256ELi32ELb0ELb0ELb1ELb0ELb1ELb1EEEEEEEEEvNT_6ParamsE)
        /*05a8*/ 	.word	0x000000a0


	//----- nvinfo : EIATTR_MIN_STACK_SIZE
	.align		4
.L_297:
        /*05ac*/ 	.byte	0x04, 0x12
        /*05ae*/ 	.short	(.L_299 - .L_298)
	.align		4
.L_298:
        /*05b0*/ 	.word	index@(_ZN7cutlass13device_kernelIN5flash11enable_sm90INS1_16FlashAttnFwdSm90INS1_25CollectiveMainloopFwdSm90ILi2EN4cute5tupleIJNS5_1CILi1EEES8_S8_EEENS6_IJNS7_ILi128EEESA_SA_EEELi128ENS_10bfloat16_tEfNS_4arch4Sm90ELb0ELb1ELb1ELb0ELb0ELb0ELb0ELb1ELb1ELb0ELb0ELb0EEENS1_21CollectiveEpilogueFwdISB_S9_SC_SE_Li256ELb0ELb0ELb0ELb0EEENS1_30DynamicPersistentTileSchedulerILi256ELi32ELb0ELb0ELb1EEEEEEEEEvNT_6ParamsE)
        /*05b4*/ 	.word	0x00000000


	//----- nvinfo : EIATTR_MIN_STACK_SIZE
	.align		4
.L_299:
        /*05b8*/ 	.byte	0x04, 0x12
        /*05ba*/ 	.short	(.L_301 - .L_300)
	.align		4
.L_300:
        /*05bc*/ 	.word	index@(_ZN7cutlass13device_kernelIN5flash11enable_sm90INS1_16FlashAttnFwdSm90INS1_25CollectiveMainloopFwdSm90ILi2EN4cute5tupleIJNS5_1CILi1EEES8_S8_EEENS6_IJNS7_ILi128EEESA_SA_EEELi128ENS_10bfloat16_tEfNS_4arch4Sm90ELb0ELb1ELb1ELb1ELb0ELb0ELb0ELb1ELb1ELb0ELb0ELb0EEENS1_21CollectiveEpilogueFwdISB_S9_SC_SE_Li256ELb1ELb0ELb0ELb0EEENS1_36VarlenDynamicPersistentTileSchedulerILi128ELi128ELi256ELi32ELb0ELb0ELb1ELb1ELb0ELb1EEEEEEEEEvNT_6ParamsE)
        /*05c0*/ 	.word	0x00000020


	//----- nvinfo : EIATTR_MIN_STACK_SIZE
	.align		4
.L_301:
        /*05c4*/ 	.byte	0x04, 0x12
        /*05c6*/ 	.short	(.L_303 - .L_302)
	.align		4
.L_302:
        /*05c8*/ 	.word	index@(_ZN7cutlass13device_kernelIN5flash11enable_sm90INS1_16FlashAttnFwdSm90INS1_25CollectiveMainloopFwdSm90ILi2EN4cute5tupleIJNS5_1CILi1EEES8_S8_EEENS6_IJNS7_ILi128EEESA_SA_EEELi128ENS_10bfloat16_tEfNS_4arch4Sm90ELb0ELb1ELb1ELb1ELb0ELb1ELb0ELb1ELb1ELb0ELb0ELb0EEENS1_21CollectiveEpilogueFwdISB_S9_SC_SE_Li256ELb1ELb0ELb0ELb0EEENS1_36VarlenDynamicPersistentTileSchedulerILi128ELi128ELi256ELi32ELb0ELb0ELb1ELb1ELb0ELb1EEEEEEEEEvNT_6ParamsE)
        /*05cc*/ 	.word	0x00000030


	//----- nvinfo : EIATTR_MIN_STACK_SIZE
	.align		4
.L_303:
        /*05d0*/ 	.byte	0x04, 0x12
        /*05d2*/ 	.short	(.L_305 - .L_304)
	.align		4
.L_304:
        /*05d4*/ 	.word	index@(_ZN7cutlass13device_kernelIN5flash11enable_sm90INS1_16FlashAttnFwdSm90INS1_25CollectiveMainloopFwdSm90ILi2EN4cute5tupleIJNS5_1CILi1EEES8_S8_EEENS6_IJNS7_ILi128EEESA_SA_EEELi128ENS_10bfloat16_tEfNS_4arch4Sm90ELb1ELb0ELb1ELb0ELb0ELb0ELb0ELb1ELb1ELb0ELb0ELb0EEENS1_21CollectiveEpilogueFwdISB_S9_SC_SE_Li256ELb0ELb0ELb0ELb0EEENS1_30DynamicPersistentTileSchedulerILi256ELi32ELb0ELb0ELb1EEEEEEEEEvNT_6ParamsE)
        /*05d8*/ 	.word	0x00000000


	//----- nvinfo : EIATTR_MIN_STACK_SIZE
	.align		4
.L_305:
        /*05dc*/ 	.byte	0x04, 0x12
        /*05de*/ 	.short	(.L_307 - .L_306)
	.align		4
.L_306:
        /*05e0*/ 	.word	index@(_ZN7cutlass13device_kernelIN5flash11enable_sm90INS1_16FlashAttnFwdSm90INS1_25CollectiveMainloopFwdSm90ILi2EN4cute5tupleIJNS5_1CILi1EEES8_S8_EEENS6_IJNS7_ILi128EEESA_SA_EEELi128ENS_10bfloat16_tEfNS_4arch4Sm90ELb1ELb0ELb1ELb1ELb0ELb0ELb0ELb1ELb1ELb0ELb0ELb0EEENS1_21CollectiveEpilogueFwdISB_S9_SC_SE_Li256ELb1ELb0ELb0ELb0EEENS1_36VarlenDynamicPersistentTileSchedulerILi128ELi128ELi256ELi32ELb0ELb0ELb1ELb1ELb1ELb1EEEEEEEEEvNT_6ParamsE)
        /*05e4*/ 	.word	0x00000028


	//----- nvinfo : EIATTR_MIN_STACK_SIZE
	.align		4
.L_307:
        /*05e8*/ 	.byte	0x04, 0x12
        /*05ea*/ 	.short	(.L_309 - .L_308)
	.align		4
.L_308:
        /*05ec*/ 	.word	index@(_ZN7cutlass13device_kernelIN5flash11enable_sm90INS1_16FlashAttnFwdSm90INS1_25CollectiveMainloopFwdSm90ILi2EN4cute5tupleIJNS5_1CILi1EEES8_S8_EEENS6_IJNS7_ILi128EEESA_SA_EEELi128ENS_10bfloat16_tEfNS_4arch4Sm90ELb1ELb0ELb1ELb1ELb0ELb1ELb0ELb1ELb1ELb0ELb0ELb0EEENS1_21CollectiveEpilogueFwdISB_S9_SC_SE_Li256ELb1ELb0ELb0ELb0EEENS1_36VarlenDynamicPersistentTileSchedulerILi128ELi128ELi256ELi32ELb0ELb0ELb1ELb1ELb1ELb1EEEEEEEEEvNT_6ParamsE)
        /*05f0*/ 	.word	0x00000040


	//----- nvinfo : EIATTR_MIN_STACK_SIZE
	.align		4
.L_309:
        /*05f4*/ 	.byte	0x04, 0x12
        /*05f6*/ 	.short	(.L_311 - .L_310)
	.align		4
.L_310:
        /*05f8*/ 	.word	index@(_ZN7cutlass13device_kernelIN5flash11enable_sm90INS1_16FlashAttnFwdSm90INS1_25CollectiveMainloopFwdSm90ILi2EN4cute5tupleIJNS5_1CILi1EEES8_S8_EEENS6_IJNS7_ILi192EEENS7_ILi144EEENS7_ILi96EEEEEELi96ENS_10bfloat16_tEfNS_4arch4Sm90ELb0ELb0ELb1ELb0ELb0ELb0ELb0ELb0ELb1ELb0ELb0ELb0EEENS1_21CollectiveEpilogueFwdINS6_IJSA_SC_SB_EEES9_SE_SG_Li384ELb0ELb0ELb0ELb0EEENS1_29StaticPersistentTileSchedulerILb0EEEEEEEEEvNT_6ParamsE)
        /*05fc*/ 	.word	0x00000008


	//----- nvinfo : EIATTR_MIN_STACK_SIZE
	.align		4
.L_311:
        /*0600*/ 	.byte	0x04, 0x12
        /*0602*/ 	.short	(.L_313 - .L_312)
	.align		4
.L_312:
        /*0604*/ 	.word	index@(_ZN7cutlass13device_kernelIN5flash11enable_sm90INS1_16FlashAttnFwdSm90INS1_25CollectiveMainloopFwdSm90ILi2EN4cute5tupleIJNS5_1CILi1EEES8_S8_EEENS6_IJNS7_ILi192EEENS7_ILi144EEENS7_ILi96EEEEEELi96ENS_10bfloat16_tEfNS_4arch4Sm90ELb0ELb0ELb1ELb1ELb0ELb0ELb0ELb0ELb1ELb0ELb0ELb0EEENS1_21CollectiveEpilogueFwdINS6_IJSA_SC_SB_EEES9_SE_SG_Li384ELb1ELb0ELb0ELb0EEENS1_36VarlenDynamicPersistentTileSchedulerILi192ELi144ELi384ELi32ELb0ELb0ELb1ELb0ELb1ELb1EEEEEEEEEvNT_6ParamsE)
        /*0608*/ 	.word	0x00000018


	//----- nvinfo : EIATTR_MIN_STACK_SIZE
	.align		4
.L_313:
        /*060c*/ 	.byte	0x04, 0x12
        /*060e*/ 	.short	(.L_315 - .L_314)
	.align		4
.L_314:
        /*0610*/ 	.word	index@(_ZN7cutlass13device_kernelIN5flash11enable_sm90INS1_16FlashAttnFwdSm90INS1_25CollectiveMainloopFwdSm90ILi2EN4cute5tupleIJNS5_1CILi1EEES8_S8_EEENS6_IJNS7_ILi192EEENS7_ILi144EEENS7_ILi96EEEEEELi96ENS_10bfloat16_tEfNS_4arch4Sm90ELb0ELb0ELb1ELb1ELb0ELb1ELb0ELb0ELb1ELb0ELb0ELb0EEENS1_21CollectiveEpilogueFwdINS6_IJSA_SC_SB_EEES9_SE_SG_Li384ELb1ELb0ELb0ELb0EEENS1_36VarlenDynamicPersistentTileSchedulerILi192ELi144ELi384ELi32ELb0ELb0ELb1ELb0ELb1ELb1EEEEEEEEEvNT_6ParamsE)
        /*0614*/ 	.word	0x000000c8


	//----- nvinfo : EIATTR_MIN_STACK_SIZE
	.align		4
.L_315:
        /*0618*/ 	.byte	0x04, 0x12
        /*061a*/ 	.short	(.L_317 - .L_316)
	.align		4
.L_316:
        /*061c*/ 	.word	index@(_ZN7cutlass13device_kernelIN5flash11enable_sm90INS1_16FlashAttnFwdSm90INS1_25CollectiveMainloopFwdSm90ILi2EN4cute5tupleIJNS5_1CILi1EEES8_S8_EEENS6_IJNS7_ILi192EEENS7_ILi128EEENS7_ILi96EEEEEELi96ENS_10bfloat16_tEfNS_4arch4Sm90ELb0ELb1ELb1ELb0ELb0ELb0ELb0ELb0ELb1ELb0ELb0ELb0EEENS1_21CollectiveEpilogueFwdINS6_IJSA_SC_SB_EEES9_SE_SG_Li384ELb0ELb0ELb0ELb0EEENS1_30DynamicPersistentTileSchedulerILi384ELi32ELb0ELb0ELb1EEEEEEEEEvNT_6ParamsE)
        /*0620*/ 	.word	0x00000000


	//----- nvinfo : EIATTR_MIN_STACK_SIZE
	.align		4
.L_317:
        /*0624*/ 	.byte	0x04, 0x12
        /*0626*/ 	.short	(.L_319 - .L_318)
	.align		4
.L_318:
        /*0628*/ 	.word	index@(_ZN7cutlass13device_kernelIN5flash11enable_sm90INS1_16FlashAttnFwdSm90INS1_25CollectiveMainloopFwdSm90ILi2EN4cute5tupleIJNS5_1CILi1EEES8_S8_EEENS6_IJNS7_ILi192EEENS7_ILi128EEENS7_ILi96EEEEEELi96ENS_10bfloat16_tEfNS_4arch4Sm90ELb0ELb1ELb1ELb1ELb0ELb0ELb0ELb0ELb1ELb0ELb0ELb0EEENS1_21CollectiveEpilogueFwdINS6_IJSA_SC_SB_EEES9_SE_SG_Li384ELb1ELb0ELb0ELb0EEENS1_36VarlenDynamicPersistentTileSchedulerILi192ELi128ELi384ELi32ELb0ELb0ELb1ELb1ELb0ELb1EEEEEEEEEvNT_6ParamsE)
        /*062c*/ 	.word	0x00000008


	//----- nvinfo : EIATTR_MIN_STACK_SIZE
	.align		4
.L_319:
        /*0630*/ 	.byte	0x04, 0x12
        /*0632*/ 	.short	(.L_321 - .L_320)
	.align		4
.L_320:
        /*0634*/ 	.word	index@(_ZN7cutlass13device_kernelIN5flash11enable_sm90INS1_16FlashAttnFwdSm90INS1_25CollectiveMainloopFwdSm90ILi2EN4cute5tupleIJNS5_1CILi1EEES8_S8_EEENS6_IJNS7_ILi192EEENS7_ILi128EEENS7_ILi96EEEEEELi96ENS_10bfloat16_tEfNS_4arch4Sm90ELb0ELb1ELb1ELb1ELb0ELb1ELb0ELb0ELb1ELb0ELb0ELb0EEENS1_21CollectiveEpilogueFwdINS6_IJSA_SC_SB_EEES9_SE_SG_Li384ELb1ELb0ELb0ELb0EEENS1_36VarlenDynamicPersistentTileSchedulerILi192ELi128ELi384ELi32ELb0ELb0ELb1ELb1ELb0ELb1EEEEEEEEEvNT_6ParamsE)
        /*0638*/ 	.word	0x00000058


	//----- nvinfo : EIATTR_MIN_STACK_SIZE
	.align		4
.L_321:
        /*063c*/ 	.byte	0x04, 0x12
        /*063e*/ 	.short	(.L_323 - .L_322)
	.align		4
.L_322:
        /*0640*/ 	.word	index@(_ZN7cutlass13device_kernelIN5flash11enable_sm90INS1_16FlashAttnFwdSm90INS1_25CollectiveMainloopFwdSm90ILi2EN4cute5tupleIJNS5_1CILi1EEES8_S8_EEENS6_IJNS7_ILi192EEENS7_ILi144EEENS7_ILi96EEEEEELi96ENS_10bfloat16_tEfNS_4arch4Sm90ELb1ELb0ELb1ELb0ELb0ELb0ELb0ELb0ELb1ELb0ELb0ELb0EEENS1_21CollectiveEpilogueFwdINS6_IJSA_SC_SB_EEES9_SE_SG_Li384ELb0ELb0ELb0ELb0EEENS1_30DynamicPersistentTileSchedulerILi384ELi32ELb0ELb0ELb1EEEEEEEEEvNT_6ParamsE)
        /*0644*/ 	.word	0x00000000


	//----- nvinfo : EIATTR_MIN_STACK_SIZE
	.align		4
.L_323:
        /*0648*/ 	.byte	0x04, 0x12
        /*064a*/ 	.short	(.L_325 - .L_324)
	.align		4
.L_324:
        /*064c*/ 	.word	index@(_ZN7cutlass13device_kernelIN5flash11enable_sm90INS1_16FlashAttnFwdSm90INS1_25CollectiveMainloopFwdSm90ILi2EN4cute5tupleIJNS5_1CILi1EEES8_S8_EEENS6_IJNS7_ILi192EEENS7_ILi144EEENS7_ILi96EEEEEELi96ENS_10bfloat16_tEfNS_4arch4Sm90ELb1ELb0ELb1ELb1ELb0ELb0ELb0ELb0ELb1ELb0ELb0ELb0EEENS1_21CollectiveEpilogueFwdINS6_IJSA_SC_SB_EEES9_SE_SG_Li384ELb1ELb0ELb0ELb0EEENS1_36VarlenDynamicPersistentTileSchedulerILi192ELi144ELi384ELi32ELb0ELb0ELb1ELb1ELb1ELb1EEEEEEEEEvNT_6ParamsE)
        /*0650*/ 	.word	0x00000010


	//----- nvinfo : EIATTR_MIN_STACK_SIZE
	.align		4
.L_325:
        /*0654*/ 	.byte	0x04, 0x12
        /*0656*/ 	.short	(.L_327 - .L_326)
	.align		4
.L_326:
        /*0658*/ 	.word	index@(_ZN7cutlass13device_kernelIN5flash11enable_sm90INS1_16FlashAttnFwdSm90INS1_25CollectiveMainloopFwdSm90ILi2EN4cute5tupleIJNS5_1CILi1EEES8_S8_EEENS6_IJNS7_ILi192EEENS7_ILi144EEENS7_ILi96EEEEEELi96ENS_10bfloat16_tEfNS_4arch4Sm90ELb1ELb0ELb1ELb1ELb0ELb1ELb0ELb0ELb1ELb0ELb0ELb0EEENS1_21CollectiveEpilogueFwdINS6_IJSA_SC_SB_EEES9_SE_SG_Li384ELb1ELb0ELb0ELb0EEENS1_36VarlenDynamicPersistentTileSchedulerILi192ELi144ELi384ELi32ELb0ELb0ELb1ELb1ELb1ELb1EEEEEEEEEvNT_6ParamsE)
        /*065c*/ 	.word	0x000000c0


	//----- nvinfo : EIATTR_MIN_STACK_SIZE
	.align		4
.L_327:
        /*0660*/ 	.byte	0x04, 0x12
        /*0662*/ 	.short	(.L_329 - .L_328)
	.align		4
.L_328:
        /*0664*/ 	.word	index@(_ZN7cutlass13device_kernelIN5flash11enable_sm90INS1_16FlashAttnFwdSm90INS1_25CollectiveMainloopFwdSm90ILi2EN4cute5tupleIJNS5_1CILi1EEES8_S8_EEENS6_IJNS7_ILi192EEESA_NS7_ILi64EEEEEELi64ENS_10bfloat16_tEfNS_4arch4Sm90ELb0ELb0ELb1ELb0ELb0ELb0ELb0ELb0ELb1ELb0ELb0ELb0EEENS1_21CollectiveEpilogueFwdINS6_IJSA_SB_SA_EEES9_SD_SF_Li384ELb0ELb0ELb0ELb0EEENS1_29StaticPersistentTileSchedulerILb0EEEEEEEEEvNT_6ParamsE)
        /*0668*/ 	.word	0x00000018


	//----- nvinfo : EIATTR_MIN_STACK_SIZE
	.align		4
.L_329:
        /*066c*/ 	.byte	0x04, 0x12
        /*066e*/ 	.short	(.L_331 - .L_330)
	.align		4
.L_330:
        /*0670*/ 	.word	index@(_ZN7cutlass13device_kernelIN5flash11enable_sm90INS1_16FlashAttnFwdSm90INS1_25CollectiveMainloopFwdSm90ILi2EN4cute5tupleIJNS5_1CILi1EEES8_S8_EEENS6_IJNS7_ILi192EEESA_NS7_ILi64EEEEEELi64ENS_10bfloat16_tEfNS_4arch4Sm90ELb0ELb0ELb1ELb1ELb0ELb0ELb0ELb0ELb1ELb0ELb0ELb0EEENS1_21CollectiveEpilogueFwdINS6_IJSA_SB_SA_EEES9_SD_SF_Li384ELb1ELb0ELb0ELb0EEENS1_36VarlenDynamicPersistentTileSchedulerILi192ELi192ELi384ELi32ELb0ELb0ELb1ELb0ELb1ELb1EEEEEEEEEvNT_6ParamsE)
        /*0674*/ 	.word	0x00000020


	//----- nvinfo : EIATTR_MIN_STACK_SIZE
	.align		4
.L_331:
        /*0678*/ 	.byte	0x04, 0x12
        /*067a*/ 	.short	(.L_333 - .L_332)
	.align		4
.L_332:
        /*067c*/ 	.word	index@(_ZN7cutlass13device_kernelIN5flash11enable_sm90INS1_16FlashAttnFwdSm90INS1_25CollectiveMainloopFwdSm90ILi2EN4cute5tupleIJNS5_1CILi1EEES8_S8_EEENS6_IJNS7_ILi192EEESA_NS7_ILi64EEEEEELi64ENS_10bfloat16_tEfNS_4arch4Sm90ELb0ELb0ELb1ELb1ELb0ELb1ELb0ELb0ELb1ELb0ELb0ELb0EEENS1_21CollectiveEpilogueFwdINS6_IJSA_SB_SA_EEES9_SD_SF_Li384ELb1ELb0ELb0ELb0EEENS1_36VarlenDynamicPersistentTileSchedulerILi192ELi192ELi384ELi32ELb0ELb0ELb1ELb0ELb1ELb1EEEEEEEEEvNT_6ParamsE)
        /*0680*/ 	.word	0x00000090


	//----- nvinfo : EIATTR_MIN_STACK_SIZE
	.align		4
.L_333:
        /*0684*/ 	.byte	0x04, 0x12
        /*0686*/ 	.short	(.L_335 - .L_334)
	.align		4
.L_334:
        /*0688*/ 	.word	index@(_ZN7cutlass13device_kernelIN5flash11enable_sm90INS1_16FlashAttnFwdSm90INS1_25CollectiveMainloopFwdSm90ILi2EN4cute5tupleIJNS5_1CILi1EEES8_S8_EEENS6_IJNS7_ILi192EEENS7_ILi128EEENS7_ILi64EEEEEELi64ENS_10bfloat16_tEfNS_4arch4Sm90ELb0ELb1ELb1ELb0ELb0ELb0ELb0ELb1ELb1ELb0ELb0ELb0EEENS1_21CollectiveEpilogueFwdINS6_IJSA_SC_SB_EEES9_SE_SG_Li384ELb0ELb0ELb0ELb0EEENS1_30DynamicPersistentTileSchedulerILi384ELi32ELb0ELb0ELb1EEEEEEEEEvNT_6ParamsE)
        /*068c*/ 	.word	0x00000000


	//----- nvinfo : EIATTR_MIN_STACK_SIZE
	.align		4
.L_335:
        /*0690*/ 	.byte	0x04, 0x12
        /*0692*/ 	.short	(.L_337 - .L_336)
	.align		4
.L_336:
        /*0694*/ 	.word	index@(_ZN7cutlass13device_kernelIN5flash11enable_sm90INS1_16FlashAttnFwdSm90INS1_25CollectiveMainloopFwdSm90ILi2EN4cute5tupleIJNS5_1CILi1EEES8_S8_EEENS6_IJNS7_ILi192EEENS7_ILi128EEENS7_ILi64EEEEEELi64ENS_10bfloat16_tEfNS_4arch4Sm90ELb0ELb1ELb1ELb1ELb0ELb0ELb0ELb1ELb1ELb0ELb0ELb0EEENS1_21CollectiveEpilogueFwdINS6_IJSA_SC_SB_EEES9_SE_SG_Li384ELb1ELb0ELb0ELb0EEENS1_36VarlenDynamicPersistentTileSchedulerILi192ELi128ELi384ELi32ELb0ELb0ELb1ELb1ELb0ELb1EEEEEEEEEvNT_6ParamsE)
        /*0698*/ 	.word	0x00000010


	//----- nvinfo : EIATTR_MIN_STACK_SIZE
	.align		4
.L_337:
        /*069c*/ 	.byte	0x04, 0x12
        /*069e*/ 	.short	(.L_339 - .L_338)
	.align		4
.L_338:
        /*06a0*/ 	.word	index@(_ZN7cutlass13device_kernelIN5flash11enable_sm90INS1_16FlashAttnFwdSm90INS1_25CollectiveMainloopFwdSm90ILi2EN4cute5tupleIJNS5_1CILi1EEES8_S8_EEENS6_IJNS7_ILi192EEENS7_ILi128EEENS7_ILi64EEEEEELi64ENS_10bfloat16_tEfNS_4arch4Sm90ELb0ELb1ELb1ELb1ELb0ELb1ELb0ELb1ELb1ELb0ELb0ELb0EEENS1_21CollectiveEpilogueFwdINS6_IJSA_SC_SB_EEES9_SE_SG_Li384ELb1ELb0ELb0ELb0EEENS1_36VarlenDynamicPersistentTileSchedulerILi192ELi128ELi384ELi32ELb0ELb0ELb1ELb1ELb0ELb1EEEEEEEEEvNT_6ParamsE)
        /*06a4*/ 	.word	0x00000048


	//----- nvinfo : EIATTR_MIN_STACK_SIZE
	.align		4
.L_339:
        /*06a8*/ 	.byte	0x04, 0x12
        /*06aa*/ 	.short	(.L_341 - .L_340)
	.align		4
.L_340:
        /*06ac*/ 	.word	index@(_ZN7cutlass13device_kernelIN5flash11enable_sm90INS1_16FlashAttnFwdSm90INS1_25CollectiveMainloopFwdSm90ILi2EN4cute5tupleIJNS5_1CILi1EEES8_S8_EEENS6_IJNS7_ILi192EEENS7_ILi128EEENS7_ILi64EEEEEELi64ENS_10bfloat16_tEfNS_4arch4Sm90ELb1ELb0ELb1ELb0ELb0ELb0ELb0ELb1ELb1ELb0ELb0ELb0EEENS1_21CollectiveEpilogueFwdINS6_IJSA_SC_SB_EEES9_SE_SG_Li384ELb0ELb0ELb0ELb0EEENS1_30DynamicPersistentTileSchedulerILi384ELi32ELb0ELb0ELb1EEEEEEEEEvNT_6ParamsE)
        /*06b0*/ 	.word	0x00000000


	//----- nvinfo : EIATTR_MIN_STACK_SIZE
	.align		4
.L_341:
        /*06b4*/ 	.byte	0x04, 0x12
        /*06b6*/ 	.short	(.L_343 - .L_342)
	.align		4
.L_342:
        /*06b8*/ 	.word	index@(_ZN7cutlass13device_kernelIN5flash11enable_sm90INS1_16FlashAttnFwdSm90INS1_25CollectiveMainloopFwdSm90ILi2EN4cute5tupleIJNS5_1CILi1EEES8_S8_EEENS6_IJNS7_ILi192EEENS7_ILi128EEENS7_ILi64EEEEEELi64ENS_10bfloat16_tEfNS_4arch4Sm90ELb1ELb0ELb1ELb1ELb0ELb0ELb0ELb1ELb1ELb0ELb0ELb0EEENS1_21CollectiveEpilogueFwdINS6_IJSA_SC_SB_EEES9_SE_SG_Li384ELb1ELb0ELb0ELb0EEENS1_36VarlenDynamicPersistentTileSchedulerILi192ELi128ELi384ELi32ELb0ELb0ELb1ELb1ELb1ELb1EEEEEEEEEvNT_6ParamsE)
        /*06bc*/ 	.word	0x00000010


	//----- nvinfo : EIATTR_MIN_STACK_SIZE
	.align		4
.L_343:
        /*06c0*/ 	.byte	0x04, 0x12
        /*06c2*/ 	.short	(.L_345 - .L_344)
	.align		4
.L_344:
        /*06c4*/ 	.word	index@(_ZN7cutlass13device_kernelIN5flash11enable_sm90INS1_16FlashAttnFwdSm90INS1_25CollectiveMainloopFwdSm90ILi2EN4cute5tupleIJNS5_1CILi1EEES8_S8_EEENS6_IJNS7_ILi192EEENS7_ILi128EEENS7_ILi64EEEEEELi64ENS_10bfloat16_tEfNS_4arch4Sm90ELb1ELb0ELb1ELb1ELb0ELb1ELb0ELb1ELb1ELb0ELb0ELb0EEENS1_21CollectiveEpilogueFwdINS6_IJSA_SC_SB_EEES9_SE_SG_Li384ELb1ELb0ELb0ELb0EEENS1_36VarlenDynamicPersistentTileSchedulerILi192ELi128ELi384ELi32ELb0ELb0ELb1ELb1ELb1ELb1EEEEEEEEEvNT_6ParamsE)
        /*06c8*/ 	.word	0x00000048
.L_345:


//--------------------- .nv.compat                --------------------------
	.section	.nv.compat,"",@"SHT_CUDA_COMPAT_INFO"
	.align	4
        /*0000*/ 	.byte	0x02, 0x09, 0x01, 0x00, 0x02, 0x02, 0x04, 0x00, 0x02, 0x05, 0x05, 0x00, 0x03, 0x07, 0x01, 0x01
        /*0010*/ 	.byte	0x02, 0x03, 0x01, 0x00, 0x02, 0x06, 0x01, 0x00, 0x04, 0x0b, 0x08, 0x00, 0x00, 0x00, 0x00, 0x00
        /*0020*/ 	.byte	0x00, 0x00, 0x00, 0x00


//--------------------- .nv.info._ZN7cutlass13device_kernelIN5flash11enable_sm90INS1_16FlashAttnFwdSm90INS1_25CollectiveMainloopFwdSm90ILi2EN4cute5tupleIJNS5_1CILi1EEES8_S8_EEENS6_IJNS7_ILi128EEENS7_ILi80EEENS7_ILi256EEEEEELi256ENS_10bfloat16_tEfNS_4arch4Sm90ELb0ELb0ELb1ELb0ELb0ELb0ELb0ELb1ELb1ELb0ELb0ELb0EEENS1_21CollectiveEpilogueFwdINS6_IJSA_SC_SB_EEES9_SE_SG_Li256ELb0ELb0ELb0ELb0EEENS1_29StaticPersistentTileSchedulerILb0EEEEEEEEEvNT_6ParamsE --------------------------
	.section	.nv.info._ZN7cutlass13device_kernelIN5flash11enable_sm90INS1_16FlashAttnFwdSm90INS1_25CollectiveMainloopFwdSm90ILi2EN4cute5tupleIJNS5_1CILi1EEES8_S8_EEENS6_IJNS7_ILi128EEENS7_ILi80EEENS7_ILi256EEEEEELi256ENS_10bfloat16_tEfNS_4arch4Sm90ELb0ELb0ELb1ELb0ELb0ELb0ELb0ELb1ELb1ELb0ELb0ELb0EEENS1_21CollectiveEpilogueFwdINS6_IJSA_SC_SB_EEES9_SE_SG_Li256ELb0ELb0ELb0ELb0EEENS1_29StaticPersistentTileSchedulerILb0EEEEEEEEEvNT_6ParamsE,"",@"SHT_CUDA_INFO"
	.sectionflags	@""
	.align	4


	//----- nvinfo : EIATTR_CUDA_API_VERSION
	.align		4
        /*0000*/ 	.byte	0x04, 0x37
        /*0002*/ 	.short	(.L_347 - .L_346)
.L_346:
        /*0004*/ 	.word	0x00000082


	//----- nvinfo : EIATTR_KPARAM_INFO
	.align		4
.L_347:
        /*0008*/ 	.byte	0x04, 0x17
        /*000a*/ 	.short	(.L_349 - .L_348)
.L_348:
        /*000c*/ 	.word	0x00000000
        /*0010*/ 	.short	0x0000
        /*0012*/ 	.short	0x0070
        /*0014*/ 	.byte	0x00, 0xf0, 0x01, 0x2e


	//----- nvinfo : EIATTR_SPARSE_MMA_MASK
	.align		4
.L_349:
        /*0018*/ 	.byte	0x03, 0x50
        /*001a*/ 	.short	0x0000


	//----- nvinfo : EIATTR_MAXREG_COUNT
	.align		4
        /*001c*/ 	.byte	0x03, 0x1b
        /*001e*/ 	.short	0x00a8


	//----- nvinfo : EIATTR_NUM_BARRIERS
	.align		4
        /*0020*/ 	.byte	0x02, 0x4c
        /*0022*/ 	.byte	0x09
	.zero		1


	//----- nvinfo : EIATTR_EXTERNS
	.align		4
        /*0024*/ 	.byte	0x04, 0x0f
        /*0026*/ 	.short	(.L_351 - .L_350)


	//   ....[0]....
	.align		4
.L_350:
        /*0028*/ 	.word	index@(__assertfail)


	//----- nvinfo : EIATTR_ANNOTATIONS
	.align		4
.L_351:
        /*002c*/ 	.byte	0x04, 0x55
        /*002e*/ 	.short	(.L_353 - .L_352)


	//   ....[0]....
.L_352:
        /*0030*/ 	.word	0x00000001
        /*0034*/ 	.byte	0x40, 0x09, 0x00, 0x00, 0x01, 0x00, 0x00, 0x00, 0x00, 0x0a, 0x00, 0x00, 0x01, 0x00, 0x00, 0x00
        /* <DEDUP_REMOVED lines=14> */
        /*0124*/ 	.byte	0x50, 0xf0, 0x00, 0x00, 0x01, 0x00, 0x00, 0x00, 0xf0, 0xf1, 0x00, 0x00


	//----- nvinfo : EIATTR_MERCURY_ISA_VERSION
	.align		4
.L_353:
        /*0130*/ 	.byte	0x03, 0x5f
        /*0132*/ 	.short	0x0101


	//----- nvinfo : EIATTR_INT_WARP_WIDE_INSTR_OFFSETS
	.align		4
        /*0134*/ 	.byte	0x04, 0x31
        /*0136*/ 	.short	(.L_355 - .L_354)


	//   ....[0]....
.L_354:
        /*0138*/ 	.word	0x00000180


	//   ....[1]....
        /*013c*/ 	.word	0x000001b0


	//   ....[2]....
        /*0140*/ 	.word	0x00000240


	//   ....[3]....
        /*0144*/ 	.word	0x0000c5c0


	//   ....[4]....
        /*0148*/ 	.word	0x0000c5f0


	//   ....[5]....
        /*014c*/ 	.word	0x0000c6e0


	//   ....[6]....
        /*0150*/ 	.word	0x0000c7a0


	//   ....[7]....
        /*0154*/ 	.word	0x0000c860


	//----- nvinfo : EIATTR_COOP_GROUP_MASK_REGIDS
	.align		4
.L_355:
        /*0158*/ 	.byte	0x04, 0x29
        /*015a*/ 	.short	(.L_357 - .L_356)


	//   ....[0]....
.L_356:
        /*015c*/ 	.word	0xffffffff


	//   ....[1]....
        /*0160*/ 	.word	0xffffffff


	//   ....[2]....
        /*0164*/ 	.word	0xffffffff


	//   ....[3]....
        /*0168*/ 	.word	0xffffffff


	//   ....[4]....
        /*016c*/ 	.word	0xffffffff


	//   ....[5]....
        /*0170*/ 	.word	0xffffffff


	//   ....[6]....
        /*0174*/ 	.word	0xffffffff


	//   ....[7]....
        /*0178*/ 	.word	0xffffffff


	//   ....[8]....
        /*017c*/ 	.word	0xffffffff


	//   ....[9]....
        /*0180*/ 	.word	0xffffffff


	//   ....[10]....
        /*0184*/ 	.word	0xffffffff


	//   ....[11]....
        /*0188*/ 	.word	0xffffffff


	//   ....[12]....
        /*018c*/ 	.word	0xffffffff


	//   ....[13]....
        /*0190*/ 	.word	0xffffffff


	//   ....[14]....
        /*0194*/ 	.word	0xffffffff


	//   ....[15]....
        /*0198*/ 	.word	0xffffffff


	//   ....[16]....
        /*019c*/ 	.word	0xffffffff


	//   ....[17]....
        /*01a0*/ 	.word	0xffffffff


	//   ....[18]....
        /*01a4*/ 	.word	0xffffffff


	//   ....[19]....
        /*01a8*/ 	.word	0xffffffff


	//   ....[20]....
        /*01ac*/ 	.word	0xffffffff


	//   ....[21]....
        /*01b0*/ 	.word	0xffffffff


	//   ....[22]....
        /*01b4*/ 	.word	0xffffffff


	//   ....[23]....
        /*01b8*/ 	.word	0x0500000f


	//   ....[24]....
        /*01bc*/ 	.word	0x0500000f


	//----- nvinfo : EIATTR_COOP_GROUP_INSTR_OFFSETS
	.align		4
.L_357:
        /*01c0*/ 	.byte	0x04, 0x28
        /*01c2*/ 	.short	(.L_359 - .L_358)


	//   ....[0]....
.L_358:
        /*01c4*/ 	.word	0x00000060


	//   ....[1]....
        /*01c8*/ 	.word	0x00000190


	//   ....[2]....
        /*01cc*/ 	.word	0x00000250


	//   ....[3]....
        /*01d0*/ 	.word	0x000003c0


	//   ....[4]....
        /*01d4*/ 	.word	0x00000520


	//   ....[5]....
        /*01d8*/ 	.word	0x00000640


	//   ....[6]....
        /*01dc*/ 	.word	0x000007a0


	//   ....[7]....
        /*01e0*/ 	.word	0x00000d50


	//   ....[8]....
        /*01e4*/ 	.word	0x00004540


	//   ....[9]....
        /*01e8*/ 	.word	0x000045c0


	//   ....[10]....
        /*01ec*/ 	.word	0x00004980


	//   ....[11]....
        /*01f0*/ 	.word	0x00004a10


	//   ....[12]....
        /*01f4*/ 	.word	0x00008b80


	//   ....[13]....
        /*01f8*/ 	.word	0x00008bb0


	//   ....[14]....
        /*01fc*/ 	.word	0x00008f50


	//   ....[15]....
        /*0200*/ 	.word	0x00008fa0


	//   ....[16]....
        /*0204*/ 	.word	0x0000a070


	//   ....[17]....
        /*0208*/ 	.word	0x0000a0b0


	//   ....[18]....
        /*020c*/ 	.word	0x0000a200


	//   ....[19]....
        /*0210*/ 	.word	0x0000a250


	//   ....[20]....
        /*0214*/ 	.word	0x0000ba20


	//   ....[21]....
        /*0218*/ 	.word	0x0000bdb0


	//   ....[22]....
        /*021c*/ 	.word	0x0000f170


	//   ....[23]....
        /*0220*/ 	.word	0x0000f660


	//   ....[24]....
        /*0224*/ 	.word	0x0000fb00


	//----- nvinfo : EIATTR_REG_RECONFIG
	.align		4
.L_359:
        /*0228*/ 	.byte	0x01, 0x54
	.zero		2


	//----- nvinfo : EIATTR_SYSCALL_OFFSETS
	.align		4
        /*022c*/ 	.byte	0x04, 0x46
        /*022e*/ 	.short	(.L_361 - .L_360)


	//   ....[0]....
.L_360:
        /*0230*/ 	.word	0x000010d0


	//   ....[1]....
        /*0234*/ 	.word	0x0000c210


	//   ....[2]....
        /*0238*/ 	.word	0x0000c350


	//   ....[3]....
        /*023c*/ 	.word	0x0000c450


	//----- nvinfo : EIATTR_MBARRIER_INSTR_OFFSETS
	.align		4
.L_361:
        /*0240*/ 	.byte	0x04, 0x39
        /*0242*/ 	.short	(.L_363 - .L_362)


	//   ....[0]....
.L_362:
        /*0244*/ 	.word	0x00000270
        /*0248*/ 	.word	0x000000ff
        /*024c*/ 	.word	0x00038800
        /*0250*/ 	.short	0x0100
        /*0252*/ 	.byte	0x06
	.zero		1


	//   ....[1]....
        /*0254*/ 	.word	0x00000280
        /*0258*/ 	.word	0x000000ff
        /*025c*/ 	.word	0x00038820
        /*0260*/ 	.short	0x0100
        /*0262*/ 	.byte	0x06
	.zero		1


	//   ....[2]....
        /*0264*/ 	.word	0x00000370
        /*0268*/ 	.word	0x000000ff
        /*026c*/ 	.word	0x00038830
        /*0270*/ 	.short	0x0100
        /*0272*/ 	.byte	0x08
	.zero		1


	//   ....[3]....
        /*0274*/ 	.word	0x00000380
        /*0278*/ 	.word	0x000000ff
        /*027c*/ 	.word	0x00038840
        /*0280*/ 	.short	0x0100
        /*0282*/ 	.byte	0x08
	.zero		1


	//   ....[4]....
        /*0284*/ 	.word	0x00000390
        /*0288*/ 	.word	0x000000ff
        /*028c*/ 	.word	0x00038838
        /*0290*/ 	.short	0x0100
        /*0292*/ 	.byte	0x08
	.zero		1


	//   ....[5]....
        /*0294*/ 	.word	0x000003a0
        /*0298*/ 	.word	0x000000ff
        /*029c*/ 	.word	0x00038848
        /*02a0*/ 	.short	0x0100
        /*02a2*/ 	.byte	0x08
	.zero		1


	//   ....[6]....
        /*02a4*/ 	.word	0x000004d0
        /*02a8*/ 	.word	0x000000ff
        /*02ac*/ 	.word	0x00038850
        /*02b0*/ 	.short	0x0100
        /*02b2*/ 	.byte	0x08
	.zero		1


	//   ....[7]....
        /*02b4*/ 	.word	0x000004e0
        /*02b8*/ 	.word	0x000000ff
        /*02bc*/ 	.word	0x00038860
        /*02c0*/ 	.short	0x0100
        /*02c2*/ 	.byte	0x08
	.zero		1


	//   ....[8]....
        /*02c4*/ 	.word	0x000004f0
        /*02c8*/ 	.word	0x000000ff
        /*02cc*/ 	.word	0x00038858
        /*02d0*/ 	.short	0x0100
        /*02d2*/ 	.byte	0x08
	.zero		1


	//   ....[9]....
        /*02d4*/ 	.word	0x00000500
        /*02d8*/ 	.word	0x000000ff
        /*02dc*/ 	.word	0x00038868
        /*02e0*/ 	.short	0x0100
        /*02e2*/ 	.byte	0x08
	.zero		1


	//   ....[10]....
        /*02e4*/ 	.word	0x000005f0
        /*02e8*/ 	.word	0x000000ff
        /*02ec*/ 	.word	0x00038870
        /*02f0*/ 	.short	0x0100
        /*02f2*/ 	.byte	0x06
	.zero		1


	//   ....[11]....
        /*02f4*/ 	.word	0x00000600
        /*02f8*/ 	.word	0x000000ff
        /*02fc*/ 	.word	0x00038880
        /*0300*/ 	.short	0x0100
        /*0302*/ 	.byte	0x06
	.zero		1


	//   ....[12]....
        /*0304*/ 	.word	0x00000610
        /*0308*/ 	.word	0x000000ff
        /*030c*/ 	.word	0x00038878
        /*0310*/ 	.short	0x0100
        /*0312*/ 	.byte	0x06
	.zero		1


	//   ....[13]....
        /*0314*/ 	.word	0x00000620
        /*0318*/ 	.word	0x000000ff
        /*031c*/ 	.word	0x00038888
        /*0320*/ 	.short	0x0100
        /*0322*/ 	.byte	0x06
	.zero		1


	//   ....[14]....
        /*0324*/ 	.word	0x00000750
        /*0328*/ 	.word	0x000000ff
        /*032c*/ 	.word	0x00038890
        /*0330*/ 	.short	0x0100
        /*0332*/ 	.byte	0x08
	.zero		1


	//   ....[15]....
        /*0334*/ 	.word	0x00000760
        /*0338*/ 	.word	0x000000ff
        /*033c*/ 	.word	0x000388a0
        /*0340*/ 	.short	0x0100
        /*0342*/ 	.byte	0x08
	.zero		1


	//   ....[16]....
        /*0344*/ 	.word	0x00000770
        /*0348*/ 	.word	0x000000ff
        /*034c*/ 	.word	0x00038898
        /*0350*/ 	.short	0x0100
        /*0352*/ 	.byte	0x08
	.zero		1


	//   ....[17]....
        /*0354*/ 	.word	0x00000780
        /*0358*/ 	.word	0x000000ff
        /*035c*/ 	.word	0x000388a8
        /*0360*/ 	.short	0x0100
        /*0362*/ 	.byte	0x08
	.zero		1


	//   ....[18]....
        /*0364*/ 	.word	0x000008b0
        /*0368*/ 	.word	0x000000ff
        /*036c*/ 	.word	0x000388b0
        /*0370*/ 	.short	0x0100
        /*0372*/ 	.byte	0x08
	.zero		1


	//   ....[19]....
        /*0374*/ 	.word	0x000008c0
        /*0378*/ 	.word	0x000000ff
        /*037c*/ 	.word	0x000388c0
        /*0380*/ 	.short	0x0100
        /*0382*/ 	.byte	0x08
	.zero		1


	//   ....[20]....
        /*0384*/ 	.word	0x000008d0
        /*0388*/ 	.word	0x000000ff
        /*038c*/ 	.word	0x000388b8
        /*0390*/ 	.short	0x0100
        /*0392*/ 	.byte	0x08
	.zero		1


	//   ....[21]....
        /*0394*/ 	.word	0x000008e0
        /*0398*/ 	.word	0x000000ff
        /*039c*/ 	.word	0x000388c8
        /*03a0*/ 	.short	0x0100
        /*03a2*/ 	.byte	0x08
	.zero		1


	//   ....[22]....
        /*03a4*/ 	.word	0x00001120
        /*03a8*/ 	.word	0x000000ff
        /*03ac*/ 	.word	0x00038800
        /*03b0*/ 	.short	0x010a
        /*03b2*/ 	.byte	0x04
	.zero		1


	//   ....[23]....
        /*03b4*/ 	.word	0x000011c0
        /*03b8*/ 	.word	0x00000000
        /*03bc*/ 	.word	0x00038830
        /*03c0*/ 	.short	0x010a
        /*03c2*/ 	.byte	0x3f
	.zero		1


	//   ....[24]....
        /*03c4*/ 	.word	0x00001240
        /*03c8*/ 	.word	0x00000000
        /*03cc*/ 	.word	0x00038830
        /*03d0*/ 	.short	0x010a
        /*03d2*/ 	.byte	0x3f
	.zero		1


	//   ....[25]....
        /*03d4*/ 	.word	0x000043c0
        /*03d8*/ 	.word	0x00000000
        /*03dc*/ 	.word	0x00000000
        /*03e0*/ 	.short	0x0101
        /*03e2*/ 	.byte	0x3f
	.zero		1


	//   ....[26]....
        /*03e4*/ 	.word	0x00005920
        /*03e8*/ 	.word	0x000000ff
        /*03ec*/ 	.word	0x00038830
        /*03f0*/ 	.short	0x010a
        /*03f2*/ 	.byte	0x3c
	.zero		1


	//   ....[27]....
        /*03f4*/ 	.word	0x00005960
        /*03f8*/ 	.word	0x000000ff
        /*03fc*/ 	.word	0x00038830
        /*0400*/ 	.short	0x010a
        /*0402*/ 	.byte	0x3c
	.zero		1


	//   ....[28]....
        /*0404*/ 	.word	0x000082c0
        /*0408*/ 	.word	0x000000ff
        /*040c*/ 	.word	0x00038850
        /*0410*/ 	.short	0x010a
        /*0412*/ 	.byte	0x05
	.zero		1


	//   ....[29]....
        /*0414*/ 	.word	0x00008300
        /*0418*/ 	.word	0x000000ff
        /*041c*/ 	.word	0x00038850
        /*0420*/ 	.short	0x010a
        /*0422*/ 	.byte	0x05
	.zero		1


	//   ....[30]....
        /*0424*/ 	.word	0x000092b0
        /*0428*/ 	.word	0x000000ae
        /*042c*/ 	.word	0x00000000
        /*0430*/ 	.short	0x0101
        /*0432*/ 	.byte	0x3f
	.zero		1


	//   ....[31]....
        /*0434*/ 	.word	0x000092f0
        /*0438*/ 	.word	0x000000b0
        /*043c*/ 	.word	0x00000000
        /*0440*/ 	.short	0x0101
        /*0442*/ 	.byte	0x3f
	.zero		1


	//   ....[32]....
        /*0444*/ 	.word	0x00009fe0
        /*0448*/ 	.word	0x000000ff
        /*044c*/ 	.word	0x00038850
        /*0450*/ 	.short	0x010a
        /*0452*/ 	.byte	0x07
	.zero		1


	//   ....[33]....
        /*0454*/ 	.word	0x0000a020
        /*0458*/ 	.word	0x000000ff
        /*045c*/ 	.word	0x00038850
        /*0460*/ 	.short	0x010a
        /*0462*/ 	.byte	0x07
	.zero		1


	//   ....[34]....
        /*0464*/ 	.word	0x0000abf0
        /*0468*/ 	.word	0x0000000d
        /*046c*/ 	.word	0x00000000
        /*0470*/ 	.short	0x0101
        /*0472*/ 	.byte	0x3f
	.zero		1


	//   ....[35]....
        /*0474*/ 	.word	0x0000bc90
        /*0478*/ 	.word	0x000000ff
        /*047c*/ 	.word	0x00000000
        /*0480*/ 	.short	0x0101
        /*0482*/ 	.byte	0x06
	.zero		1


	//   ....[36]....
        /*0484*/ 	.word	0x0000cba0
        /*0488*/ 	.word	0x00000006
        /*048c*/ 	.word	0x00038840
        /*0490*/ 	.short	0x010a
        /*0492*/ 	.byte	0x3f
	.zero		1


	//   ....[37]....
        /*0494*/ 	.word	0x0000d1d0
        /*0498*/ 	.word	0x00000009
        /*049c*/ 	.word	0x00038820
        /*04a0*/ 	.short	0x010a
        /*04a2*/ 	.byte	0x3f
	.zero		1


	//   ....[38]....
        /*04a4*/ 	.word	0x0000d4b0
        /*04a8*/ 	.word	0x00000002
        /*04ac*/ 	.word	0x00038840
        /*04b0*/ 	.short	0x010a
        /*04b2*/ 	.byte	0x3f
	.zero		1


	//   ....[39]....
        /*04b4*/ 	.word	0x0000d7c0
        /*04b8*/ 	.word	0x00000002
        /*04bc*/ 	.word	0x00000060
        /*04c0*/ 	.short	0x010a
        /*04c2*/ 	.byte	0x3f
	.zero		1


	//   ....[40]....
        /*04c4*/ 	.word	0x0000ddb0
        /*04c8*/ 	.word	0x00000002
        /*04cc*/ 	.word	0x00038840
        /*04d0*/ 	.short	0x010a
        /*04d2*/ 	.byte	0x3f
	.zero		1


	//   ....[41]....
        /*04d4*/ 	.word	0x0000e0c0
        /*04d8*/ 	.word	0x00000002
        /*04dc*/ 	.word	0x00000060
        /*04e0*/ 	.short	0x010a
        /*04e2*/ 	.byte	0x3f
	.zero		1


	//   ....[42]....
        /*04e4*/ 	.word	0x0000e5d0
        /*04e8*/ 	.word	0x00000002
        /*04ec*/ 	.word	0x00038840
        /*04f0*/ 	.short	0x010a
        /*04f2*/ 	.byte	0x3f
	.zero		1


	//   ....[43]....
        /*04f4*/ 	.word	0x0000e8f0
        /*04f8*/ 	.word	0x00000002
        /*04fc*/ 	.word	0x00000060
        /*0500*/ 	.short	0x010a
        /*0502*/ 	.byte	0x3f
	.zero		1


	//   ....[44]....
        /*0504*/ 	.word	0x0000ecd0
        /*0508*/ 	.word	0x00000003
        /*050c*/ 	.word	0x00038860
        /*0510*/ 	.short	0x010a
        /*0512*/ 	.byte	0x3f
	.zero		1


	//   ....[45]....
        /*0514*/ 	.word	0x0000f0f0
        /*0518*/ 	.word	0x00000000
        /*051c*/ 	.word	0x00038820
        /*0520*/ 	.short	0x010a
        /*0522*/ 	.byte	0x3f
	.zero		1


	//   ....[46]....
        /*0524*/ 	.word	0x0000f290
        /*0528*/ 	.word	0x00000006
        /*052c*/ 	.word	0x00000000
        /*0530*/ 	.short	0x010a
        /*0532*/ 	.byte	0x3f
	.zero		1


	//   ....[47]....
        /*0534*/ 	.word	0x0000f300
        /*0538*/ 	.word	0x00000003
        /*053c*/ 	.word	0x00000000
        /*0540*/ 	.short	0x010a
        /*0542*/ 	.byte	0x3f
	.zero		1


	//   ....[48]....
        /*0544*/ 	.word	0x0000f360
        /*0548*/ 	.word	0x00000010
        /*054c*/ 	.word	0x00000000
        /*0550*/ 	.short	0x010a
        /*0552*/ 	.byte	0x3f
	.zero		1


	//   ....[49]....
        /*0554*/ 	.word	0x0000f390
        /*0558*/ 	.word	0x00000003
        /*055c*/ 	.word	0x00000000
        /*0560*/ 	.short	0x010a
        /*0562*/ 	.byte	0x3f
	.zero		1


	//   ....[50]....
        /*0564*/ 	.word	0x0000f410
        /*0568*/ 	.word	0x00000003
        /*056c*/ 	.word	0x00038800
        /*0570*/ 	.short	0x010a
        /*0572*/ 	.byte	0x3f
	.zero		1


	//   ....[51]....
        /*0574*/ 	.word	0x0000f460
        /*0578*/ 	.word	0x00000000
        /*057c*/ 	.word	0x00038830
        /*0580*/ 	.short	0x010a
        /*0582*/ 	.byte	0x3f
	.zero		1


	//   ....[52]....
        /*0584*/ 	.word	0x0000f4c0
        /*0588*/ 	.word	0x00000005
        /*058c*/ 	.word	0x00038830
        /*0590*/ 	.short	0x010a
        /*0592*/ 	.byte	0x3f
	.zero		1


	//   ....[53]....
        /*0594*/ 	.word	0x0000f520
        /*0598*/ 	.word	0x00000003
        /*059c*/ 	.word	0x00038850
        /*05a0*/ 	.short	0x010a
        /*05a2*/ 	.byte	0x3f
	.zero		1


	//   ....[54]....
        /*05a4*/ 	.word	0x0000f580
        /*05a8*/ 	.word	0x00000003
        /*05ac*/ 	.word	0x00038850
        /*05b0*/ 	.short	0x010a
        /*05b2*/ 	.byte	0x3f
	.zero		1


	//   ....[55]....
        /*05b4*/ 	.word	0x0000f720
        /*05b8*/ 	.word	0x00000006
        /*05bc*/ 	.word	0x00038840
        /*05c0*/ 	.short	0x010a
        /*05c2*/ 	.byte	0x3f
	.zero		1


	//   ....[56]....
        /*05c4*/ 	.word	0x0000f7a0
        /*05c8*/ 	.word	0x00000007
        /*05cc*/ 	.word	0x00038820
        /*05d0*/ 	.short	0x010a
        /*05d2*/ 	.byte	0x3f
	.zero		1


	//   ....[57]....
        /*05d4*/ 	.word	0x0000f7f0
        /*05d8*/ 	.word	0x00000002
        /*05dc*/ 	.word	0x00038840
        /*05e0*/ 	.short	0x010a
        /*05e2*/ 	.byte	0x3f
	.zero		1


	//   ....[58]....
        /*05e4*/ 	.word	0x0000f840
        /*05e8*/ 	.word	0x00000002
        /*05ec*/ 	.word	0x00000060
        /*05f0*/ 	.short	0x010a
        /*05f2*/ 	.byte	0x3f
	.zero		1


	//   ....[59]....
        /*05f4*/ 	.word	0x0000f890
        /*05f8*/ 	.word	0x00000002
        /*05fc*/ 	.word	0x00038840
        /*0600*/ 	.short	0x010a
        /*0602*/ 	.byte	0x3f
	.zero		1


	//   ....[60]....
        /*0604*/ 	.word	0x0000f8e0
        /*0608*/ 	.word	0x00000002
        /*060c*/ 	.word	0x00000060
        /*0610*/ 	.short	0x010a
        /*0612*/ 	.byte	0x3f
	.zero		1


	//   ....[61]....
        /*0614*/ 	.word	0x0000f930
        /*0618*/ 	.word	0x00000002
        /*061c*/ 	.word	0x00038840
        /*0620*/ 	.short	0x010a
        /*0622*/ 	.byte	0x3f
	.zero		1


	//   ....[62]....
        /*0624*/ 	.word	0x0000f980
        /*0628*/ 	.word	0x00000002
        /*062c*/ 	.word	0x00000060
        /*0630*/ 	.short	0x010a
        /*0632*/ 	.byte	0x3f
	.zero		1


	//   ....[63]....
        /*0634*/ 	.word	0x0000f9d0
        /*0638*/ 	.word	0x00000003
        /*063c*/ 	.word	0x00038860
        /*0640*/ 	.short	0x010a
        /*0642*/ 	.byte	0x3f
	.zero		1


	//   ....[64]....
        /*0644*/ 	.word	0x0000fa20
        /*0648*/ 	.word	0x00000000
        /*064c*/ 	.word	0x00038820
        /*0650*/ 	.short	0x010a
        /*0652*/ 	.byte	0x3f
	.zero		1


	//   ....[65]....
        /*0654*/ 	.word	0x0000fbc0
        /*0658*/ 	.word	0x00000006
        /*065c*/ 	.word	0x00000000
        /*0660*/ 	.short	0x010a
        /*0662*/ 	.byte	0x3f
	.zero		1


	//   ....[66]....
        /*0664*/ 	.word	0x0000fc10
        /*0668*/ 	.word	0x00000003
        /*066c*/ 	.word	0x00000000
        /*0670*/ 	.short	0x010a
        /*0672*/ 	.byte	0x3f
	.zero		1


	//   ....[67]....
        /*0674*/ 	.word	0x0000fc60
        /*0678*/ 	.word	0x00000010
        /*067c*/ 	.word	0x00000000
        /*0680*/ 	.short	0x010a
        /*0682*/ 	.byte	0x3f
	.zero		1


	//----- nvinfo : EIATTR_NUM_MBARRIERS
	.align		4
.L_363:
        /*0684*/ 	.byte	0x03, 0x38
        /*0686*/ 	.short	0x0016


	//----- nvinfo : EIATTR_EXIT_INSTR_OFFSETS
	.align		4
        /*0688*/ 	.byte	0x04, 0x1c
        /*068a*/ 	.short	(.L_365 - .L_364)


	//   ....[0]....
.L_364:
        /*068c*/ 	.word	0x000009f0


	//   ....[1]....
        /*0690*/ 	.word	0x0000bd70


	//   ....[2]....
        /*0694*/ 	.word	0x0000bdd0


	//   ....[3]....
        /*0698*/ 	.word	0x0000f3e0


	//----- nvinfo : EIATTR_MAX_THREADS
	.align		4
.L_365:
        /*069c*/ 	.byte	0x04, 0x05
        /*069e*/ 	.short	(.L_367 - .L_366)
.L_366:
        /*06a0*/ 	.word	0x00000180
        /*06a4*/ 	.word	0x00000001
        /*06a8*/ 	.word	0x00000001


	//----- nvinfo : EIATTR_CRS_STACK_SIZE
	.align		4
.L_367:
        /*06ac*/ 	.byte	0x04, 0x1e
        /*06ae*/ 	.short	(.L_369 - .L_368)
.L_368:
        /*06b0*/ 	.word	0x00000000


	//----- nvinfo : EIATTR_CBANK_PARAM_SIZE
	.align		4
.L_369:
        /*06b4*/ 	.byte	0x03, 0x19
        /*06b6*/ 	.short	0x0bf0


	//----- nvinfo : EIATTR_PARAM_CBANK
	.align		4
        /*06b8*/ 	.byte	0x04, 0x0a
        /*06ba*/ 	.short	(.L_371 - .L_370)
	.align		4
.L_370:
        /*06bc*/ 	.word	index@(.nv.constant0._ZN7cutlass13device_kernelIN5flash11enable_sm90INS1_16FlashAttnFwdSm90INS1_25CollectiveMainloopFwdSm90ILi2EN4cute5tupleIJNS5_1CILi1EEES8_S8_EEENS6_IJNS7_ILi128EEENS7_ILi80EEENS7_ILi256EEEEEELi256ENS_10bfloat16_tEfNS_4arch4Sm90ELb0ELb0ELb1ELb0ELb0ELb0ELb0ELb1ELb1ELb0ELb0ELb0EEENS1_21CollectiveEpilogueFwdINS6_IJSA_SC_SB_EEES9_SE_SG_Li256ELb0ELb0ELb0ELb0EEENS1_29StaticPersistentTileSchedulerILb0EEEEEEEEEvNT_6ParamsE)
        /*06c0*/ 	.short	0x0210
        /*06c2*/ 	.short	0x0bf0


	//----- nvinfo : EIATTR_SW_WAR
	.align		4
.L_371:
        /*06c4*/ 	.byte	0x04, 0x36
        /*06c6*/ 	.short	(.L_373 - .L_372)
.L_372:
        /*06c8*/ 	.word	0x00000008
.L_373:


//--------------------- .nv.info._ZN7cutlass13device_kernelIN5flash11enable_sm90INS1_16FlashAttnFwdSm90INS1_25CollectiveMainloopFwdSm90ILi2EN4cute5tupleIJNS5_1CILi2EEENS7_ILi1EEES9_EEENS6_IJNS7_ILi128EEENS7_ILi80EEENS7_ILi256EEEEEELi256ENS_10bfloat16_tEfNS_4arch4Sm90ELb0ELb0ELb1ELb0ELb0ELb0ELb0ELb1ELb1ELb0ELb0ELb0EEENS1_21CollectiveEpilogueFwdINS6_IJSB_SD_SC_EEESA_SF_SH_Li256ELb0ELb0ELb0ELb0EEENS1_29StaticPersistentTileSchedulerILb0EEEEEEEEEvNT_6ParamsE --------------------------
	.section	.nv.info._ZN7cutlass13device_kernelIN5flash11enable_sm90INS1_16FlashAttnFwdSm90INS1_25CollectiveMainloopFwdSm90ILi2EN4cute5tupleIJNS5_1CILi2EEENS7_ILi1EEES9_EEENS6_IJNS7_ILi128EEENS7_ILi80EEENS7_ILi256EEEEEELi256ENS_10bfloat16_tEfNS_4arch4Sm90ELb0ELb0ELb1ELb0ELb0ELb0ELb0ELb1ELb1ELb0ELb0ELb0EEENS1_21CollectiveEpilogueFwdINS6_IJSB_SD_SC_EEESA_SF_SH_Li256ELb0ELb0ELb0ELb0EEENS1_29StaticPersistentTileSchedulerILb0EEEEEEEEEvNT_6ParamsE,"",@"SHT_CUDA_INFO"
	.sectionflags	@""
	.align	4


	//----- nvinfo : EIATTR_CUDA_API_VERSION
	.align		4
        /*0000*/ 	.byte	0x04, 0x37
        /*0002*/ 	.short	(.L_375 - .L_374)
.L_374:
        /*0004*/ 	.word	0x00000082


	//----- nvinfo : EIATTR_KPARAM_INFO
	.align		4
.L_375:
        /*0008*/ 	.byte	0x04, 0x17
        /*000a*/ 	.short	(.L_377 - .L_376)
.L_376:
        /*000c*/ 	.word	0x00000000
        /*0010*/ 	.short	0x0000
        /*0012*/ 	.short	0x0070
        /*0014*/ 	.byte	0x00, 0xf0, 0x01, 0x2e


	//----- nvinfo : EIATTR_SPARSE_MMA_MASK
	.align		4
.L_377:
        /*0018*/ 	.byte	0x03, 0x50
        /*001a*/ 	.short	0x0000


	//----- nvinfo : EIATTR_MAXREG_COUNT
	.align		4
        /*001c*/ 	.byte	0x03, 0x1b
        /*001e*/ 	.short	0x00a8


	//----- nvinfo : EIATTR_NUM_BARRIERS
	.align		4
        /*0020*/ 	.byte	0x02, 0x4c
        /*0022*/ 	.byte	0x09
	.zero		1


	//----- nvinfo : EIATTR_EXTERNS
	.align		4
        /*0024*/ 	.byte	0x04, 0x0f
        /*0026*/ 	.short	(.L_379 - .L_378)


	//   ....[0]....
	.align		4
.L_378:
        /*0028*/ 	.word	index@(__assertfail)


	//----- nvinfo : EIATTR_ANNOTATIONS
	.align		4
.L_379:
        /*002c*/ 	.byte	0x04, 0x55
        /*002e*/ 	.short	(.L_381 - .L_380)


	//   ....[0]....
.L_380:
        /* <DEDUP_REMOVED lines=26> */


	//----- nvinfo : EIATTR_MERCURY_ISA_VERSION
	.align		4
.L_381:
        /*01c0*/ 	.byte	0x03, 0x5f
        /*01c2*/ 	.short	0x0101


	//----- nvinfo : EIATTR_INT_WARP_WIDE_INSTR_OFFSETS
	.align		4
        /*01c4*/ 	.byte	0x04, 0x31
        /*01c6*/ 	.short	(.L_383 - .L_382)


	//   ....[0]....
.L_382:
        /*01c8*/ 	.word	0x00000190


	//   ....[1]....
        /*01cc*/ 	.word	0x000001d0


	//   ....[2]....
        /*01d0*/ 	.word	0x00000240


	//   ....[3]....
        /*01d4*/ 	.word	0x0000c150


	//   ....[4]....
        /*01d8*/ 	.word	0x0000c1a0


	//   ....[5]....
        /*01dc*/ 	.word	0x0000c260


	//   ....[6]....
        /*01e0*/ 	.word	0x0000c320


	//   ....[7]....
        /*01e4*/ 	.word	0x0000c3e0


	//----- nvinfo : EIATTR_COOP_GROUP_MASK_REGIDS
	.align		4
.L_383:
        /*01e8*/ 	.byte	0x04, 0x29
        /*01ea*/ 	.short	(.L_385 - .L_384)


	//   ....[0]....
.L_384:
        /*01ec*/ 	.word	0xffffffff


	//   ....[1]....
        /*01f0*/ 	.word	0xffffffff


	//   ....[2]....
        /*01f4*/ 	.word	0xffffffff


	//   ....[3]....
        /*01f8*/ 	.word	0xffffffff


	//   ....[4]....
        /*01fc*/ 	.word	0xffffffff


	//   ....[5]....
        /*0200*/ 	.word	0xffffffff


	//   ....[6]....
        /*0204*/ 	.word	0xffffffff


	//   ....[7]....
        /*0208*/ 	.word	0xffffffff


	//   ....[8]....
        /*020c*/ 	.word	0xffffffff


	//   ....[9]....
        /*0210*/ 	.word	0xffffffff


	//   ....[10]....
        /*0214*/ 	.word	0xffffffff


	//   ....[11]....
        /*0218*/ 	.word	0xffffffff


	//   ....[12]....
        /*021c*/ 	.word	0xffffffff


	//   ....[13]....
        /*0220*/ 	.word	0xffffffff


	//   ....[14]....
        /*0224*/ 	.word	0xffffffff


	//   ....[15]....
        /*0228*/ 	.word	0xffffffff


	//   ....[16]....
        /*022c*/ 	.word	0xffffffff


	//   ....[17]....
        /*0230*/ 	.word	0xffffffff


	//   ....[18]....
        /*0234*/ 	.word	0xffffffff


	//   ....[19]....
        /*0238*/ 	.word	0xffffffff


	//   ....[20]....
        /*023c*/ 	.word	0xffffffff


	//   ....[21]....
        /*0240*/ 	.word	0xffffffff


	//   ....[22]....
        /*0244*/ 	.word	0xffffffff


	//   ....[23]....
        /*0248*/ 	.word	0xffffffff


	//   ....[24]....
        /*024c*/ 	.word	0x0500000f


	//   ....[25]....
        /*0250*/ 	.word	0x0500000f


	//----- nvinfo : EIATTR_COOP_GROUP_INSTR_OFFSETS
	.align		4
.L_385:
        /*0254*/ 	.byte	0x04, 0x28
        /*0256*/ 	.short	(.L_387 - .L_386)


	//   ....[0]....
.L_386:
        /*0258*/ 	.word	0x00000060


	//   ....[1]....
        /*025c*/ 	.word	0x000001a0


	//   ....[2]....
        /*0260*/ 	.word	0x000001f0


	//   ....[3]....
        /*0264*/ 	.word	0x00000430


	//   ....[4]....
        /*0268*/ 	.word	0x00000660


	//   ....[5]....
        /*026c*/ 	.word	0x00000890


	//   ....[6]....
        /*0270*/ 	.word	0x00000b20


	//   ....[7]....
        /*0274*/ 	.word	0x00000e50


	//   ....[8]....
        /*0278*/ 	.word	0x00001330


	//   ....[9]....
        /*027c*/ 	.word	0x00004820


	//   ....[10]....
        /*0280*/ 	.word	0x000048a0


	//   ....[11]....
        /*0284*/ 	.word	0x00004c40


	//   ....[12]....
        /*0288*/ 	.word	0x00004cc0


	//   ....[13]....
        /*028c*/ 	.word	0x00008680


	//   ....[14]....
        /*0290*/ 	.word	0x000086b0


	//   ....[15]....
        /*0294*/ 	.word	0x000086d0


	//   ....[16]....
        /*0298*/ 	.word	0x000086f0


	//   ....[17]....
        /*029c*/ 	.word	0x00009ac0


	//   ....[18]....
        /*02a0*/ 	.word	0x00009ad0


	//   ....[19]....
        /*02a4*/ 	.word	0x00009b70


	//   ....[20]....
        /*02a8*/ 	.word	0x00009b90


	//   ....[21]....
        /*02ac*/ 	.word	0x0000b490


	//   ....[22]....
        /*02b0*/ 	.word	0x0000b880


	//   ....[23]....
        /*02b4*/ 	.word	0x0000ef30


	//   ....[24]....
        /*02b8*/ 	.word	0x0000f440


	//   ....[25]....
        /*02bc*/ 	.word	0x0000f8e0


	//----- nvinfo : EIATTR_REG_RECONFIG
	.align		4
.L_387:
        /*02c0*/ 	.byte	0x01, 0x54
	.zero		2


	//----- nvinfo : EIATTR_SYSCALL_OFFSETS
	.align		4
        /*02c4*/ 	.byte	0x04, 0x46
        /*02c6*/ 	.short	(.L_389 - .L_388)


	//   ....[0]....
.L_388:
        /*02c8*/ 	.word	0x000016b0


	//   ....[1]....
        /*02cc*/ 	.word	0x0000bd90


	//   ....[2]....
        /*02d0*/ 	.word	0x0000bed0


	//   ....[3]....
        /*02d4*/ 	.word	0x0000bfd0


	//----- nvinfo : EIATTR_MBARRIER_INSTR_OFFSETS
	.align		4
.L_389:
        /*02d8*/ 	.byte	0x04, 0x39
        /*02da*/ 	.short	(.L_391 - .L_390)


	//   ....[0]....
.L_390:
        /*02dc*/ 	.word	0x000002d0
        /*02e0*/ 	.word	0x000000ff
        /*02e4*/ 	.word	0x00038800
        /*02e8*/ 	.short	0x0100
        /*02ea*/ 	.byte	0x08
	.zero		1


	//   ....[1]....
        /*02ec*/ 	.word	0x000002e0
        /*02f0*/ 	.word	0x000000ff
        /*02f4*/ 	.word	0x00038820
        /*02f8*/ 	.short	0x0100
        /*02fa*/ 	.byte	0x08
	.zero		1


	//   ....[2]....
        /*02fc*/ 	.word	0x000003d0
        /*0300*/ 	.word	0x000000ff
        /*0304*/ 	.word	0x00038830
        /*0308*/ 	.short	0x0100
        /*030a*/ 	.byte	0x08
	.zero		1


	//   ....[3]....
        /*030c*/ 	.word	0x000003e0
        /*0310*/ 	.word	0x000000ff
        /*0314*/ 	.word	0x00038840
        /*0318*/ 	.short	0x0100
        /*031a*/ 	.byte	0x08
	.zero		1


	//   ....[4]....
        /*031c*/ 	.word	0x000003f0
        /*0320*/ 	.word	0x000000ff
        /*0324*/ 	.word	0x00038838
        /*0328*/ 	.short	0x0100
        /*032a*/ 	.byte	0x08
	.zero		1


	//   ....[5]....
        /*032c*/ 	.word	0x00000400
        /*0330*/ 	.word	0x000000ff
        /*0334*/ 	.word	0x00038848
        /*0338*/ 	.short	0x0100
        /*033a*/ 	.byte	0x08
	.zero		1


	//   ....[6]....
        /*033c*/ 	.word	0x00000610
        /*0340*/ 	.word	0x000000ff
        /*0344*/ 	.word	0x00038850
        /*0348*/ 	.short	0x0100
        /*034a*/ 	.byte	0x08
	.zero		1


	//   ....[7]....
        /*034c*/ 	.word	0x00000620
        /*0350*/ 	.word	0x000000ff
        /*0354*/ 	.word	0x00038860
        /*0358*/ 	.short	0x0100
        /*035a*/ 	.byte	0x08
	.zero		1


	//   ....[8]....
        /*035c*/ 	.word	0x00000630
        /*0360*/ 	.word	0x000000ff
        /*0364*/ 	.word	0x00038858
        /*0368*/ 	.short	0x0100
        /*036a*/ 	.byte	0x08
	.zero		1


	//   ....[9]....
        /*036c*/ 	.word	0x00000640
        /*0370*/ 	.word	0x000000ff
        /*0374*/ 	.word	0x00038868
        /*0378*/ 	.short	0x0100
        /*037a*/ 	.byte	0x08
	.zero		1


	//   ....[10]....
        /*037c*/ 	.word	0x00000840
        /*0380*/ 	.word	0x000000ff
        /*0384*/ 	.word	0x00038870
        /*0388*/ 	.short	0x0100
        /*038a*/ 	.byte	0x08
	.zero		1


	//   ....[11]....
        /*038c*/ 	.word	0x00000850
        /*0390*/ 	.word	0x000000ff
        /*0394*/ 	.word	0x00038880
        /*0398*/ 	.short	0x0100
        /*039a*/ 	.byte	0x08
	.zero		1


	//   ....[12]....
        /*039c*/ 	.word	0x00000860
        /*03a0*/ 	.word	0x000000ff
        /*03a4*/ 	.word	0x00038878
        /*03a8*/ 	.short	0x0100
        /*03aa*/ 	.byte	0x08
	.zero		1


	//   ....[13]....
        /*03ac*/ 	.word	0x00000870
        /*03b0*/ 	.word	0x000000ff
        /*03b4*/ 	.word	0x00038888
        /*03b8*/ 	.short	0x0100
        /*03ba*/ 	.byte	0x08
	.zero		1


	//   ....[14]....
        /*03bc*/ 	.word	0x00000ad0
        /*03c0*/ 	.word	0x000000ff
        /*03c4*/ 	.word	0x00038890
        /*03c8*/ 	.short	0x0100
        /*03ca*/ 	.byte	0x08
	.zero		1


	//   ....[15]....
        /*03cc*/ 	.word	0x00000ae0
        /*03d0*/ 	.word	0x000000ff
        /*03d4*/ 	.word	0x000388a0
        /*03d8*/ 	.short	0x0100
        /*03da*/ 	.byte	0x08
	.zero		1


	//   ....[16]....
        /*03dc*/ 	.word	0x00000af0
        /*03e0*/ 	.word	0x000000ff
        /*03e4*/ 	.word	0x00038898
        /*03e8*/ 	.short	0x0100
        /*03ea*/ 	.byte	0x08
	.zero		1


	//   ....[17]....
        /*03ec*/ 	.word	0x00000b00
        /*03f0*/ 	.word	0x000000ff
        /*03f4*/ 	.word	0x000388a8
        /*03f8*/ 	.short	0x0100
        /*03fa*/ 	.byte	0x08
	.zero		1


	//   ....[18]....
        /*03fc*/ 	.word	0x00000da0
        /*0400*/ 	.word	0x000000ff
        /*0404*/ 	.word	0x000388b0
        /*0408*/ 	.short	0x0100
        /*040a*/ 	.byte	0x08
	.zero		1


	//   ....[19]....
        /*040c*/ 	.word	0x00000db0
        /*0410*/ 	.word	0x000000ff
        /*0414*/ 	.word	0x000388c0
        /*0418*/ 	.short	0x0100
        /*041a*/ 	.byte	0x08
	.zero		1


	//   ....[20]....
        /*041c*/ 	.word	0x00000dc0
        /*0420*/ 	.word	0x000000ff
        /*0424*/ 	.word	0x000388b8
        /*0428*/ 	.short	0x0100
        /*042a*/ 	.byte	0x08
	.zero		1


	//   ....[21]....
        /*042c*/ 	.word	0x00000dd0
        /*0430*/ 	.word	0x000000ff
        /*0434*/ 	.word	0x000388c8
        /*0438*/ 	.short	0x0100
        /*043a*/ 	.byte	0x08
	.zero		1


	//   ....[22]....
        /*043c*/ 	.word	0x00001740
        /*0440*/ 	.word	0x000000ff
        /*0444*/ 	.word	0x00038800
        /*0448*/ 	.short	0x010a
        /*044a*/ 	.byte	0x06
	.zero		1


	//   ....[23]....
        /*044c*/ 	.word	0x000017e0
        /*0450*/ 	.word	0x00000000
        /*0454*/ 	.word	0x00038830
        /*0458*/ 	.short	0x010a
        /*045a*/ 	.byte	0x3f
	.zero		1


	//   ....[24]....
        /*045c*/ 	.word	0x00001820
        /*0460*/ 	.word	0x00000000
        /*0464*/ 	.word	0x00038830
        /*0468*/ 	.short	0x010a
        /*046a*/ 	.byte	0x3f
	.zero		1


	//   ....[25]....
        /*046c*/ 	.word	0x00004f30
        /*0470*/ 	.word	0x00000000
        /*0474*/ 	.word	0x00000000
        /*0478*/ 	.short	0x0101
        /*047a*/ 	.byte	0x3f
	.zero		1


	//   ....[26]....
        /*047c*/ 	.word	0x000056a0
        /*0480*/ 	.word	0x000000ff
        /*0484*/ 	.word	0x00038830
        /*0488*/ 	.short	0x010a
        /*048a*/ 	.byte	0x3c
	.zero		1


	//   ....[27]....
        /*048c*/ 	.word	0x000056e0
        /*0490*/ 	.word	0x000000ff
        /*0494*/ 	.word	0x00038830
        /*0498*/ 	.short	0x010a
        /*049a*/ 	.byte	0x3c
	.zero		1


	//   ....[28]....
        /*049c*/ 	.word	0x00007c40
        /*04a0*/ 	.word	0x000000ff
        /*04a4*/ 	.word	0x00038850
        /*04a8*/ 	.short	0x010a
        /*04aa*/ 	.byte	0x04
	.zero		1


	//   ....[29]....
        /*04ac*/ 	.word	0x00007c80
        /*04b0*/ 	.word	0x000000ff
        /*04b4*/ 	.word	0x00038850
        /*04b8*/ 	.short	0x010a
        /*04ba*/ 	.byte	0x04
	.zero		1


	//   ....[30]....
        /*04bc*/ 	.word	0x00008db0
        /*04c0*/ 	.word	0x00000005
        /*04c4*/ 	.word	0x00000000
        /*04c8*/ 	.short	0x0101
        /*04ca*/ 	.byte	0x3f
	.zero		1


	//   ....[31]....
        /*04cc*/ 	.word	0x00009180
        /*04d0*/ 	.word	0x0000009a
        /*04d4*/ 	.word	0x00000000
        /*04d8*/ 	.short	0x0101
        /*04da*/ 	.byte	0x3f
	.zero		1


	//   ....[32]....
        /*04dc*/ 	.word	0x00009a30
        /*04e0*/ 	.word	0x000000ff
        /*04e4*/ 	.word	0x00038850
        /*04e8*/ 	.short	0x010a
        /*04ea*/ 	.byte	0x08
	.zero		1


	//   ....[33]....
        /*04ec*/ 	.word	0x00009a70
        /*04f0*/ 	.word	0x000000ff
        /*04f4*/ 	.word	0x00038850
        /*04f8*/ 	.short	0x010a
        /*04fa*/ 	.byte	0x08
	.zero		1


	//   ....[34]....
        /*04fc*/ 	.word	0x0000adf0
        /*0500*/ 	.word	0x00000014
        /*0504*/ 	.word	0x00000000
        /*0508*/ 	.short	0x0101
        /*050a*/ 	.byte	0x3f
	.zero		1


	//   ....[35]....
        /*050c*/ 	.word	0x0000b730
        /*0510*/ 	.word	0x000000ff
        /*0514*/ 	.word	0x00000000
        /*0518*/ 	.short	0x0101
        /*051a*/ 	.byte	0x07
	.zero		1


	//   ....[36]....
        /*051c*/ 	.word	0x0000b740
        /*0520*/ 	.word	0x000000ff
        /*0524*/ 	.word	0x00000000
        /*0528*/ 	.short	0x0101
        /*052a*/ 	.byte	0x06
	.zero		1


	//   ....[37]....
        /*052c*/ 	.word	0x0000c750
        /*0530*/ 	.word	0x00000004
        /*0534*/ 	.word	0x00038840
        /*0538*/ 	.short	0x010a
        /*053a*/ 	.byte	0x3f
	.zero		1


	//   ....[38]....
        /*053c*/ 	.word	0x0000cde0
        /*0540*/ 	.word	0x0000000a
        /*0544*/ 	.word	0x00038820
        /*0548*/ 	.short	0x010a
        /*054a*/ 	.byte	0x3f
	.zero		1


	//   ....[39]....
        /*054c*/ 	.word	0x0000d0d0
        /*0550*/ 	.word	0x00000002
        /*0554*/ 	.word	0x00038840
        /*0558*/ 	.short	0x010a
        /*055a*/ 	.byte	0x3f
	.zero		1


	//   ....[40]....
        /*055c*/ 	.word	0x0000d420
        /*0560*/ 	.word	0x00000002
        /*0564*/ 	.word	0x00038860
        /*0568*/ 	.short	0x010a
        /*056a*/ 	.byte	0x3f
	.zero		1


	//   ....[41]....
        /*056c*/ 	.word	0x0000da10
        /*0570*/ 	.word	0x00000002
        /*0574*/ 	.word	0x00038840
        /*0578*/ 	.short	0x010a
        /*057a*/ 	.byte	0x3f
	.zero		1


	//   ....[42]....
        /*057c*/ 	.word	0x0000dd60
        /*0580*/ 	.word	0x00000002
        /*0584*/ 	.word	0x00038860
        /*0588*/ 	.short	0x010a
        /*058a*/ 	.byte	0x3f
	.zero		1


	//   ....[43]....
        /*058c*/ 	.word	0x0000e2c0
        /*0590*/ 	.word	0x00000002
        /*0594*/ 	.word	0x00038840
        /*0598*/ 	.short	0x010a
        /*059a*/ 	.byte	0x3f
	.zero		1


	//   ....[44]....
        /*059c*/ 	.word	0x0000e610
        /*05a0*/ 	.word	0x00000002
        /*05a4*/ 	.word	0x00038860
        /*05a8*/ 	.short	0x010a
        /*05aa*/ 	.byte	0x3f
	.zero		1


	//   ....[45]....
        /*05ac*/ 	.word	0x0000ea10
        /*05b0*/ 	.word	0x00000003
        /*05b4*/ 	.word	0x00038860
        /*05b8*/ 	.short	0x010a
        /*05ba*/ 	.byte	0x3f
	.zero		1


	//   ....[46]....
        /*05bc*/ 	.word	0x0000eeb0
        /*05c0*/ 	.word	0x00000000
        /*05c4*/ 	.word	0x00038820
        /*05c8*/ 	.short	0x010a
        /*05ca*/ 	.byte	0x3f
	.zero		1


	//   ....[47]....
        /*05cc*/ 	.word	0x0000f070
        /*05d0*/ 	.word	0x00000006
        /*05d4*/ 	.word	0x00000000
        /*05d8*/ 	.short	0x010a
        /*05da*/ 	.byte	0x3f
	.zero		1


	//   ....[48]....
        /*05dc*/ 	.word	0x0000f0e0
        /*05e0*/ 	.word	0x00000003
        /*05e4*/ 	.word	0x00000000
        /*05e8*/ 	.short	0x010a
        /*05ea*/ 	.byte	0x3f
	.zero		1


	//   ....[49]....
        /*05ec*/ 	.word	0x0000f140
        /*05f0*/ 	.word	0x00000010
        /*05f4*/ 	.word	0x00000000
        /*05f8*/ 	.short	0x010a
        /*05fa*/ 	.byte	0x3f
	.zero		1


	//   ....[50]....
        /*05fc*/ 	.word	0x0000f170
        /*0600*/ 	.word	0x00000003
        /*0604*/ 	.word	0x00000000
        /*0608*/ 	.short	0x010a
        /*060a*/ 	.byte	0x3f
	.zero		1


	//   ....[51]....
        /*060c*/ 	.word	0x0000f1f0
        /*0610*/ 	.word	0x00000003
        /*0614*/ 	.word	0x00038800
        /*0618*/ 	.short	0x010a
        /*061a*/ 	.byte	0x3f
	.zero		1


	//   ....[52]....
        /*061c*/ 	.word	0x0000f240
        /*0620*/ 	.word	0x00000000
        /*0624*/ 	.word	0x00038830
        /*0628*/ 	.short	0x010a
        /*062a*/ 	.byte	0x3f
	.zero		1


	//   ....[53]....
        /*062c*/ 	.word	0x0000f2a0
        /*0630*/ 	.word	0x00000004
        /*0634*/ 	.word	0x00038830
        /*0638*/ 	.short	0x010a
        /*063a*/ 	.byte	0x3f
	.zero		1


	//   ....[54]....
        /*063c*/ 	.word	0x0000f300
        /*0640*/ 	.word	0x00000003
        /*0644*/ 	.word	0x00038850
        /*0648*/ 	.short	0x010a
        /*064a*/ 	.byte	0x3f
	.zero		1


	//   ....[55]....
        /*064c*/ 	.word	0x0000f360
        /*0650*/ 	.word	0x00000007
        /*0654*/ 	.word	0x00038850
        /*0658*/ 	.short	0x010a
        /*065a*/ 	.byte	0x3f
	.zero		1


	//   ....[56]....
        /*065c*/ 	.word	0x0000f500
        /*0660*/ 	.word	0x00000004
        /*0664*/ 	.word	0x00038840
        /*0668*/ 	.short	0x010a
        /*066a*/ 	.byte	0x3f
	.zero		1


	//   ....[57]....
        /*066c*/ 	.word	0x0000f580
        /*0670*/ 	.word	0x00000007
        /*0674*/ 	.word	0x00038820
        /*0678*/ 	.short	0x010a
        /*067a*/ 	.byte	0x3f
	.zero		1


	//   ....[58]....
        /*067c*/ 	.word	0x0000f5d0
        /*0680*/ 	.word	0x00000002
        /*0684*/ 	.word	0x00038840
        /*0688*/ 	.short	0x010a
        /*068a*/ 	.byte	0x3f
	.zero		1


	//   ....[59]....
        /*068c*/ 	.word	0x0000f620
        /*0690*/ 	.word	0x00000002
        /*0694*/ 	.word	0x00038860
        /*0698*/ 	.short	0x010a
        /*069a*/ 	.byte	0x3f
	.zero		1


	//   ....[60]....
        /*069c*/ 	.word	0x0000f670
        /*06a0*/ 	.word	0x00000002
        /*06a4*/ 	.word	0x00038840
        /*06a8*/ 	.short	0x010a
        /*06aa*/ 	.byte	0x3f
	.zero		1


	//   ....[61]....
        /*06ac*/ 	.word	0x0000f6c0
        /*06b0*/ 	.word	0x00000002
        /*06b4*/ 	.word	0x00038860
        /*06b8*/ 	.short	0x010a
        /*06ba*/ 	.byte	0x3f
	.zero		1


	//   ....[62]....
        /*06bc*/ 	.word	0x0000f710
        /*06c0*/ 	.word	0x00000002
        /*06c4*/ 	.word	0x00038840
        /*06c8*/ 	.short	0x010a
        /*06ca*/ 	.byte	0x3f
	.zero		1


	//   ....[63]....
        /*06cc*/ 	.word	0x0000f760
        /*06d0*/ 	.word	0x00000002
        /*06d4*/ 	.word	0x00038860
        /*06d8*/ 	.short	0x010a
        /*06da*/ 	.byte	0x3f
	.zero		1


	//   ....[64]....
        /*06dc*/ 	.word	0x0000f7b0
        /*06e0*/ 	.word	0x00000003
        /*06e4*/ 	.word	0x00038860
        /*06e8*/ 	.short	0x010a
        /*06ea*/ 	.byte	0x3f
	.zero		1


	//   ....[65]....
        /*06ec*/ 	.word	0x0000f800
        /*06f0*/ 	.word	0x00000000
        /*06f4*/ 	.word	0x00038820
        /*06f8*/ 	.short	0x010a
        /*06fa*/ 	.byte	0x3f
	.zero		1


	//   ....[66]....
        /*06fc*/ 	.word	0x0000f9a0
        /*0700*/ 	.word	0x00000006
        /*0704*/ 	.word	0x00000000
        /*0708*/ 	.short	0x010a
        /*070a*/ 	.byte	0x3f
	.zero		1


	//   ....[67]....
        /*070c*/ 	.word	0x0000f9f0
        /*0710*/ 	.word	0x00000003
        /*0714*/ 	.word	0x00000000
        /*0718*/ 	.short	0x010a
        /*071a*/ 	.byte	0x3f
	.zero		1


	//   ....[68]....
        /*071c*/ 	.word	0x0000fa40
        /*0720*/ 	.word	0x00000010
        /*0724*/ 	.word	0x00000000
        /*0728*/ 	.short	0x010a
        /*072a*/ 	.byte	0x3f
	.zero		1


	//----- nvinfo : EIATTR_NUM_MBARRIERS
	.align		4
.L_391:
        /*072c*/ 	.byte	0x03, 0x38
        /*072e*/ 	.short	0x0016


	//----- nvinfo : EIATTR_EXIT_INSTR_OFFSETS
	.align		4
        /*0730*/ 	.byte	0x04, 0x1c
        /*0732*/ 	.short	(.L_393 - .L_392)


	//   ....[0]....
.L_392:
        /*0734*/ 	.word	0x00000f90


	//   ....[1]....
        /*0738*/ 	.word	0x0000b840


	//   ....[2]....
        /*073c*/ 	.word	0x0000b8a0


	//   ....[3]....
        /*0740*/ 	.word	0x0000f1c0


	//----- nvinfo : EIATTR_MAX_THREADS
	.align		4
.L_393:
        /*0744*/ 	.byte	0x04, 0x05
        /*0746*/ 	.short	(.L_395 - .L_394)
.L_394:
        /*0748*/ 	.word	0x00000180
        /*074c*/ 	.word	0x00000001
        /*0750*/ 	.word	0x00000001


	//----- nvinfo : EIATTR_CRS_STACK_SIZE
	.align		4
.L_395:
        /*0754*/ 	.byte	0x04, 0x1e
        /*0756*/ 	.short	(.L_397 - .L_396)
.L_396:
        /*0758*/ 	.word	0x00000000


	//----- nvinfo : EIATTR_CBANK_PARAM_SIZE
	.align		4
.L_397:
        /*075c*/ 	.byte	0x03, 0x19
        /*075e*/ 	.short	0x0bf0


	//----- nvinfo : EIATTR_PARAM_CBANK
	.align		4
        /*0760*/ 	.byte	0x04, 0x0a
        /*0762*/ 	.short	(.L_399 - .L_398)
	.align		4
.L_398:
        /*0764*/ 	.word	index@(.nv.constant0._ZN7cutlass13device_kernelIN5flash11enable_sm90INS1_16FlashAttnFwdSm90INS1_25CollectiveMainloopFwdSm90ILi2EN4cute5tupleIJNS5_1CILi2EEENS7_ILi1EEES9_EEENS6_IJNS7_ILi128EEENS7_ILi80EEENS7_ILi256EEEEEELi256ENS_10bfloat16_tEfNS_4arch4Sm90ELb0ELb0ELb1ELb0ELb0ELb0ELb0ELb1ELb1ELb0ELb0ELb0EEENS1_21CollectiveEpilogueFwdINS6_IJSB_SD_SC_EEESA_SF_SH_Li256ELb0ELb0ELb0ELb0EEENS1_29StaticPersistentTileSchedulerILb0EEEEEEEEEvNT_6ParamsE)
        /*0768*/ 	.short	0x0210
        /*076a*/ 	.short	0x0bf0


	//----- nvinfo : EIATTR_SW_WAR
	.align		4
.L_399:
        /*076c*/ 	.byte	0x04, 0x36
        /*076e*/ 	.short	(.L_401 - .L_400)
.L_400:
        /*0770*/ 	.word	0x00000008
.L_401:


//--------------------- .nv.info._ZN7cutlass13device_kernelIN5flash11enable_sm90INS1_16FlashAttnFwdSm90INS1_25CollectiveMainloopFwdSm90ILi2EN4cute5tupleIJNS5_1CILi1EEES8_S8_EEENS6_IJNS7_ILi128EEENS7_ILi80EEENS7_ILi256EEEEEELi256ENS_10bfloat16_tEfNS_4arch4Sm90ELb0ELb0ELb1ELb1ELb0ELb0ELb0ELb1ELb1ELb0ELb0ELb0EEENS1_21CollectiveEpilogueFwdINS6_IJSA_SC_SB_EEES9_SE_SG_Li256ELb1ELb0ELb0ELb0EEENS1_36VarlenDynamicPersistentTileSchedulerILi128ELi80ELi256ELi32ELb0ELb0ELb1ELb0ELb1ELb1EEEEEEEEEvNT_6ParamsE --------------------------
	.section	.nv.info._ZN7cutlass13device_kernelIN5flash11enable_sm90INS1_16FlashAttnFwdSm90INS1_25CollectiveMainloopFwdSm90ILi2EN4cute5tupleIJNS5_1CILi1EEES8_S8_EEENS6_IJNS7_ILi128EEENS7_ILi80EEENS7_ILi256EEEEEELi256ENS_10bfloat16_tEfNS_4arch4Sm90ELb0ELb0ELb1ELb1ELb0ELb0ELb0ELb1ELb1ELb0ELb0ELb0EEENS1_21CollectiveEpilogueFwdINS6_IJSA_SC_SB_EEES9_SE_SG_Li256ELb1ELb0ELb0ELb0EEENS1_36VarlenDynamicPersistentTileSchedulerILi128ELi80ELi256ELi32ELb0ELb0ELb1ELb0ELb1ELb1EEEEEEEEEvNT_6ParamsE,"",@"SHT_CUDA_INFO"
	.sectionflags	@""
	.align	4


	//----- nvinfo : EIATTR_CUDA_API_VERSION
	.align		4
        /*0000*/ 	.byte	0x04, 0x37
        /*0002*/ 	.short	(.L_403 - .L_402)
.L_402:
        /*0004*/ 	.word	0x00000082


	//----- nvinfo : EIATTR_KPARAM_INFO
	.align		4
.L_403:
        /*0008*/ 	.byte	0x04, 0x17
        /*000a*/ 	.short	(.L_405 - .L_404)
.L_404:
        /*000c*/ 	.word	0x00000000
        /*0010*/ 	.short	0x0000
        /*0012*/ 	.short	0x0070
        /*0014*/ 	.byte	0x00, 0xf0, 0x01, 0x28


	//----- nvinfo : EIATTR_SPARSE_MMA_MASK
	.align		4
.L_405:
        /*0018*/ 	.byte	0x03, 0x50
        /*001a*/ 	.short	0x0000


	//----- nvinfo : EIATTR_MAXREG_COUNT
	.align		4
        /*001c*/ 	.byte	0x03, 0x1b
        /*001e*/ 	.short	0x00a8


	//----- nvinfo : EIATTR_NUM_BARRIERS
	.align		4
        /*0020*/ 	.byte	0x02, 0x4c
        /*0022*/ 	.byte	0x09
	.zero		1


	//----- nvinfo : EIATTR_EXTERNS
	.align		4
        /*0024*/ 	.byte	0x04, 0x0f
        /*0026*/ 	.short	(.L_407 - .L_406)


	//   ....[0]....
	.align		4
.L_406:
        /*0028*/ 	.word	index@(__assertfail)


	//----- nvinfo : EIATTR_ANNOTATIONS
	.align		4
.L_407:
        /*002c*/ 	.byte	0x04, 0x55
        /*002e*/ 	.short	(.L_409 - .L_408)


	//   ....[0]....
.L_408:
        /* <DEDUP_REMOVED lines=39> */


	//----- nvinfo : EIATTR_MERCURY_ISA_VERSION
	.align		4
.L_409:
        /*0290*/ 	.byte	0x03, 0x5f
        /*0292*/ 	.short	0x0101


	//----- nvinfo : EIATTR_UNUSED_LOAD_BYTE_OFFSET
	.align		4
        /*0294*/ 	.byte	0x04, 0x44
        /*0296*/ 	.short	(.L_411 - .L_410)


	//   ....[0]....
.L_410:
        /*0298*/ 	.word	0x00000a40
        /*029c*/ 	.word	0x0000fff0


	//   ....[1]....
        /*02a0*/ 	.word	0x0000b3e0
        /*02a4*/ 	.word	0x0000fff0


	//----- nvinfo : EIATTR_INT_WARP_WIDE_INSTR_OFFSETS
	.align		4
.L_411:
        /*02a8*/ 	.byte	0x04, 0x31
        /*02aa*/ 	.short	(.L_413 - .L_412)


	//   ....[0]....
.L_412:
        /*02ac*/ 	.word	0x00000160


	//   ....[1]....
        /*02b0*/ 	.word	0x000001a0


	//   ....[2]....
        /*02b4*/ 	.word	0x00000210


	//   ....[3]....
        /*02b8*/ 	.word	0x00008da0


	//   ....[4]....
        /*02bc*/ 	.word	0x0000ef00


	//   ....[5]....
        /*02c0*/ 	.word	0x0000efa0


	//   ....[6]....
        /*02c4*/ 	.word	0x0000f430


	//   ....[7]....
        /*02c8*/ 	.word	0x0000f460


	//   ....[8]....
        /*02cc*/ 	.word	0x0000f670


	//   ....[9]....
        /*02d0*/ 	.word	0x0000f760


	//   ....[10]....
        /*02d4*/ 	.word	0x0000f850


	//   ....[11]....
        /*02d8*/ 	.word	0x00011f50


	//   ....[12]....
        /*02dc*/ 	.word	0x00011ff0


	//----- nvinfo : EIATTR_COOP_GROUP_MASK_REGIDS
	.align		4
.L_413:
        /*02e0*/ 	.byte	0x04, 0x29
        /*02e2*/ 	.short	(.L_415 - .L_414)


	//   ....[0]....
.L_414:
        /*02e4*/ 	.word	0xffffffff


	//   ....[1]....
        /*02e8*/ 	.word	0xffffffff


	//   ....[2]....
        /*02ec*/ 	.word	0xffffffff


	//   ....[3]....
        /*02f0*/ 	.word	0xffffffff


	//   ....[4]....
        /*02f4*/ 	.word	0xffffffff


	//   ....[5]....
        /*02f8*/ 	.word	0xffffffff


	//   ....[6]....
        /*02fc*/ 	.word	0xffffffff


	//   ....[7]....
        /*0300*/ 	.word	0xffffffff


	//   ....[8]....
        /*0304*/ 	.word	0xffffffff


	//   ....[9]....
        /*0308*/ 	.word	0xffffffff


	//   ....[10]....
        /*030c*/ 	.word	0xffffffff


	//   ....[11]....
        /*0310*/ 	.word	0xffffffff


	//   ....[12]....
        /*0314*/ 	.word	0xffffffff


	//   ....[13]....
        /*0318*/ 	.word	0xffffffff


	//   ....[14]....
        /*031c*/ 	.word	0xffffffff


	//   ....[15]....
        /*0320*/ 	.word	0xffffffff


	//   ....[16]....
        /*0324*/ 	.word	0xffffffff


	//   ....[17]....
        /*0328*/ 	.word	0xffffffff


	//   ....[18]....
        /*032c*/ 	.word	0xffffffff


	//   ....[19]....
        /*0330*/ 	.word	0xffffffff


	//   ....[20]....
        /*0334*/ 	.word	0xffffffff


	//   ....[21]....
        /*0338*/ 	.word	0xffffffff


	//   ....[22]....
        /*033c*/ 	.word	0xffffffff


	//   ....[23]....
        /*0340*/ 	.word	0xffffffff


	//   ....[24]....
        /*0344*/ 	.word	0xffffffff


	//   ....[25]....
        /*0348*/ 	.word	0xffffffff


	//   ....[26]....
        /*034c*/ 	.word	0xffffffff


	//   ....[27]....
        /*0350*/ 	.word	0xffffffff


	//   ....[28]....
        /*0354*/ 	.word	0xffffffff


	//   ....[29]....
        /*0358*/ 	.word	0xffffffff


	//   ....[30]....
        /*035c*/ 	.word	0xffffffff


	//   ....[31]....
        /*0360*/ 	.word	0xffffffff


	//   ....[32]....
        /*0364*/ 	.word	0xffffffff


	//   ....[33]....
        /*0368*/ 	.word	0xffffffff


	//   ....[34]....
        /*036c*/ 	.word	0xffffffff


	//   ....[35]....
        /*0370*/ 	.word	0xffffffff


	//   ....[36]....
        /*0374*/ 	.word	0xffffffff


	//   ....[37]....
        /*0378*/ 	.word	0xffffffff


	//   ....[38]....
        /*037c*/ 	.word	0xffffffff


	//   ....[39]....
        /*0380*/ 	.word	0xffffffff


	//   ....[40]....
        /*0384*/ 	.word	0xffffffff


	//   ....[41]....
        /*0388*/ 	.word	0xffffffff


	//   ....[42]....
        /*038c*/ 	.word	0xffffffff


	//   ....[43]....
        /*0390*/ 	.word	0xffffffff


	//   ....[44]....
        /*0394*/ 	.word	0xffffffff


	//   ....[45]....
        /*0398*/ 	.word	0xffffffff


	//   ....[46]....
        /*039c*/ 	.word	0xffffffff


	//   ....[47]....
        /*03a0*/ 	.word	0xffffffff


	//   ....[48]....
        /*03a4*/ 	.word	0xffffffff


	//   ....[49]....
        /*03a8*/ 	.word	0xffffffff


	//   ....[50]....
        /*03ac*/ 	.word	0xffffffff


	//   ....[51]....
        /*03b0*/ 	.word	0xffffffff


	//   ....[52]....
        /*03b4*/ 	.word	0xffffffff


	//   ....[53]....
        /*03b8*/ 	.word	0xffffffff


	//   ....[54]....
        /*03bc*/ 	.word	0x0500000f


	//   ....[55]....
        /*03c0*/ 	.word	0x0500000f


	//   ....[56]....
        /*03c4*/ 	.word	0x0500000f


	//   ....[57]....
        /*03c8*/ 	.word	0x0500000f


	//   ....[58]....
        /*03cc*/ 	.word	0x0500000f


	//   ....[59]....
        /*03d0*/ 	.word	0x0500000f


	//   ....[60]....
        /*03d4*/ 	.word	0x0500000f


	//   ....[61]....
        /*03d8*/ 	.word	0x0500000f


	//   ....[62]....
        /*03dc*/ 	.word	0x0500000f


	//   ....[63]....
        /*03e0*/ 	.word	0x0500000f


	//   ....[64]....
        /*03e4*/ 	.word	0x0500000f


	//   ....[65]....
        /*03e8*/ 	.word	0x0500000f


	//   ....[66]....
        /*03ec*/ 	.word	0x0500000f


	//   ....[67]....
        /*03f0*/ 	.word	0x0500000f


	//   ....[68]....
        /*03f4*/ 	.word	0x0500000f


	//   ....[69]....
        /*03f8*/ 	.word	0x0500000f


	//   ....[70]....
        /*03fc*/ 	.word	0x0500000f


	//   ....[71]....
        /*0400*/ 	.word	0x0500000f


	//   ....[72]....
        /*0404*/ 	.word	0x0500000f


	//----- nvinfo : EIATTR_COOP_GROUP_INSTR_OFFSETS
	.align		4
.L_415:
        /*0408*/ 	.byte	0x04, 0x28
        /*040a*/ 	.short	(.L_417 - .L_416)


	//   ....[0]....
.L_416:
        /*040c*/ 	.word	0x00000060


	//   ....[1]....
        /*0410*/ 	.word	0x00000170


	//   ....[2]....
        /*0414*/ 	.word	0x000001c0


	//   ....[3]....
        /*0418*/ 	.word	0x000003f0


	//   ....[4]....
        /*041c*/ 	.word	0x00000550


	//   ....[5]....
        /*0420*/ 	.word	0x00000670


	//   ....[6]....
        /*0424*/ 	.word	0x000007d0


	//   ....[7]....
        /*0428*/ 	.word	0x00001610


	//   ....[8]....
        /*042c*/ 	.word	0x00004ce0


	//   ....[9]....
        /*0430*/ 	.word	0x00004d50


	//   ....[10]....
        /*0434*/ 	.word	0x000050c0


	//   ....[11]....
        /*0438*/ 	.word	0x00005170


	//   ....[12]....
        /*043c*/ 	.word	0x00008ff0


	//   ....[13]....
        /*0440*/ 	.word	0x00009050


	//   ....[14]....
        /*0444*/ 	.word	0x00009630


	//   ....[15]....
        /*0448*/ 	.word	0x00009690


	//   ....[16]....
        /*044c*/ 	.word	0x0000a700


	//   ....[17]....
        /*0450*/ 	.word	0x0000a7b0


	//   ....[18]....
        /*0454*/ 	.word	0x0000a880


	//   ....[19]....
        /*0458*/ 	.word	0x0000aa60


	//   ....[20]....
        /*045c*/ 	.word	0x0000e020


	//   ....[21]....
        /*0460*/ 	.word	0x0000e1c0


	//   ....[22]....
        /*0464*/ 	.word	0x0000e1f0


	//   ....[23]....
        /*0468*/ 	.word	0x0000e230


	//   ....[24]....
        /*046c*/ 	.word	0x0000e290


	//   ....[25]....
        /*0470*/ 	.word	0x0000e2f0


	//   ....[26]....
        /*0474*/ 	.word	0x0000e330


	//   ....[27]....
        /*0478*/ 	.word	0x0000e4f0


	//   ....[28]....
        /*047c*/ 	.word	0x0000e550


	//   ....[29]....
        /*0480*/ 	.word	0x0000e590


	//   ....[30]....
        /*0484*/ 	.word	0x0000e5d0


	//   ....[31]....
        /*0488*/ 	.word	0x0000e600


	//   ....[32]....
        /*048c*/ 	.word	0x0000e630


	//   ....[33]....
        /*0490*/ 	.word	0x0000e6c0


	//   ....[34]....
        /*0494*/ 	.word	0x0000e6f0


	//   ....[35]....
        /*0498*/ 	.word	0x0000e780


	//   ....[36]....
        /*049c*/ 	.word	0x000124b0


	//   ....[37]....
        /*04a0*/ 	.word	0x000124c0


	//   ....[38]....
        /*04a4*/ 	.word	0x000125e0


	//   ....[39]....
        /*04a8*/ 	.word	0x00012640


	//   ....[40]....
        /*04ac*/ 	.word	0x00012680


	//   ....[41]....
        /*04b0*/ 	.word	0x000126c0


	//   ....[42]....
        /*04b4*/ 	.word	0x000126f0


	//   ....[43]....
        /*04b8*/ 	.word	0x00012720


	//   ....[44]....
        /*04bc*/ 	.word	0x000128c0


	//   ....[45]....
        /*04c0*/ 	.word	0x00012920


	//   ....[46]....
        /*04c4*/ 	.word	0x00012960


	//   ....[47]....
        /*04c8*/ 	.word	0x000129a0


	//   ....[48]....
        /*04cc*/ 	.word	0x000129d0


	//   ....[49]....
        /*04d0*/ 	.word	0x00012a00


	//   ....[50]....
        /*04d4*/ 	.word	0x00012ac0


	//   ....[51]....
        /*04d8*/ 	.word	0x00012ae0


	//   ....[52]....
        /*04dc*/ 	.word	0x00012b50


	//   ....[53]....
        /*04e0*/ 	.word	0x00012fa0


	//   ....[54]....
        /*04e4*/ 	.word	0x000134c0


	//   ....[55]....
        /*04e8*/ 	.word	0x000138e0


	//   ....[56]....
        /*04ec*/ 	.word	0x00013970


	//   ....[57]....
        /*04f0*/ 	.word	0x00013a10


	//   ....[58]....
        /*04f4*/ 	.word	0x00013ac0


	//   ....[59]....
        /*04f8*/ 	.word	0x00013b40


	//   ....[60]....
        /*04fc*/ 	.word	0x00013bc0


	//   ....[61]....
        /*0500*/ 	.word	0x00013c40


	//   ....[62]....
        /*0504*/ 	.word	0x00013cc0


	//   ....[63]....
        /*0508*/ 	.word	0x00013d50


	//   ....[64]....
        /*050c*/ 	.word	0x00013e00


	//   ....[65]....
        /*0510*/ 	.word	0x00013e80


	//   ....[66]....
        /*0514*/ 	.word	0x00013f00


	//   ....[67]....
        /*0518*/ 	.word	0x00013f80


	//   ....[68]....
        /*051c*/ 	.word	0x00014000


	//   ....[69]....
        /*0520*/ 	.word	0x00014070


	//   ....[70]....
        /*0524*/ 	.word	0x00014110


	//   ....[71]....
        /*0528*/ 	.word	0x000141a0


	//   ....[72]....
        /*052c*/ 	.word	0x000142c0


	//----- nvinfo : EIATTR_REG_RECONFIG
	.align		4
.L_417:
        /*0530*/ 	.byte	0x01, 0x54
	.zero		2


	//----- nvinfo : EIATTR_SYSCALL_OFFSETS
	.align		4
        /*0534*/ 	.byte	0x04, 0x46
        /*0536*/ 	.short	(.L_419 - .L_418)


	//   ....[0]....
.L_418:
        /*0538*/ 	.word	0x000017f0


	//   ....[1]....
        /*053c*/ 	.word	0x0000f130


	//   ....[2]....
        /*0540*/ 	.word	0x0000f270


	//   ....[3]....
        /*0544*/ 	.word	0x0000f370


	//----- nvinfo : EIATTR_MBARRIER_INSTR_OFFSETS
	.align		4
.L_419:
        /*0548*/ 	.byte	0x04, 0x39
        /*054a*/ 	.short	(.L_421 - .L_420)


	//   ....[0]....
.L_420:
        /*054c*/ 	.word	0x000002a0
        /*0550*/ 	.word	0x000000ff
        /*0554*/ 	.word	0x00038800
        /*0558*/ 	.short	0x0100
        /*055a*/ 	.byte	0x08
	.zero		1


	//   ....[1]....
        /*055c*/ 	.word	0x000002b0
        /*0560*/ 	.word	0x000000ff
        /*0564*/ 	.word	0x00038820
        /*0568*/ 	.short	0x0100
        /*056a*/ 	.byte	0x08
	.zero		1


	//   ....[2]....
        /*056c*/ 	.word	0x000003a0
        /*0570*/ 	.word	0x000000ff
        /*0574*/ 	.word	0x00038830
        /*0578*/ 	.short	0x0100
        /*057a*/ 	.byte	0x08
	.zero		1


	//   ....[3]....
        /*057c*/ 	.word	0x000003b0
        /*0580*/ 	.word	0x000000ff
        /*0584*/ 	.word	0x00038840
        /*0588*/ 	.short	0x0100
        /*058a*/ 	.byte	0x08
	.zero		1


	//   ....[4]....
        /*058c*/ 	.word	0x000003c0
        /*0590*/ 	.word	0x000000ff
        /*0594*/ 	.word	0x00038838
        /*0598*/ 	.short	0x0100
        /*059a*/ 	.byte	0x08
	.zero		1


	//   ....[5]....
        /*059c*/ 	.word	0x000003d0
        /*05a0*/ 	.word	0x000000ff
        /*05a4*/ 	.word	0x00038848
        /*05a8*/ 	.short	0x0100
        /*05aa*/ 	.byte	0x08
	.zero		1


	//   ....[6]....
        /*05ac*/ 	.word	0x00000500
        /*05b0*/ 	.word	0x000000ff
        /*05b4*/ 	.word	0x00038850
        /*05b8*/ 	.short	0x0100
        /*05ba*/ 	.byte	0x08
	.zero		1


	//   ....[7]....
        /*05bc*/ 	.word	0x00000510
        /*05c0*/ 	.word	0x000000ff
        /*05c4*/ 	.word	0x00038860
        /*05c8*/ 	.short	0x0100
        /*05ca*/ 	.byte	0x08
	.zero		1


	//   ....[8]....
        /*05cc*/ 	.word	0x00000520
        /*05d0*/ 	.word	0x000000ff
        /*05d4*/ 	.word	0x00038858
        /*05d8*/ 	.short	0x0100
        /*05da*/ 	.byte	0x08
	.zero		1


	//   ....[9]....
        /*05dc*/ 	.word	0x00000530
        /*05e0*/ 	.word	0x000000ff
        /*05e4*/ 	.word	0x00038868
        /*05e8*/ 	.short	0x0100
        /*05ea*/ 	.byte	0x08
	.zero		1


	//   ....[10]....
        /*05ec*/ 	.word	0x00000620
        /*05f0*/ 	.word	0x000000ff
        /*05f4*/ 	.word	0x00038870
        /*05f8*/ 	.short	0x0100
        /*05fa*/ 	.byte	0x06
	.zero		1


	//   ....[11]....
        /*05fc*/ 	.word	0x00000630
        /*0600*/ 	.word	0x000000ff
        /*0604*/ 	.word	0x00038880
        /*0608*/ 	.short	0x0100
        /*060a*/ 	.byte	0x06
	.zero		1


	//   ....[12]....
        /*060c*/ 	.word	0x00000640
        /*0610*/ 	.word	0x000000ff
        /*0614*/ 	.word	0x00038878
        /*0618*/ 	.short	0x0100
        /*061a*/ 	.byte	0x06
	.zero		1


	//   ....[13]....
        /*061c*/ 	.word	0x00000650
        /*0620*/ 	.word	0x000000ff
        /*0624*/ 	.word	0x00038888
        /*0628*/ 	.short	0x0100
        /*062a*/ 	.byte	0x06
	.zero		1


	//   ....[14]....
        /*062c*/ 	.word	0x00000780
        /*0630*/ 	.word	0x000000ff
        /*0634*/ 	.word	0x00038890
        /*0638*/ 	.short	0x0100
        /*063a*/ 	.byte	0x08
	.zero		1


	//   ....[15]....
        /*063c*/ 	.word	0x00000790
        /*0640*/ 	.word	0x000000ff
        /*0644*/ 	.word	0x000388a0
        /*0648*/ 	.short	0x0100
        /*064a*/ 	.byte	0x08
	.zero		1


	//   ....[16]....
        /*064c*/ 	.word	0x000007a0
        /*0650*/ 	.word	0x000000ff
        /*0654*/ 	.word	0x00038898
        /*0658*/ 	.short	0x0100
        /*065a*/ 	.byte	0x08
	.zero		1


	//   ....[17]....
        /*065c*/ 	.word	0x000007b0
        /*0660*/ 	.word	0x000000ff
        /*0664*/ 	.word	0x000388a8
        /*0668*/ 	.short	0x0100
        /*066a*/ 	.byte	0x08
	.zero		1


	//   ....[18]....
        /*066c*/ 	.word	0x000008e0
        /*0670*/ 	.word	0x000000ff
        /*0674*/ 	.word	0x000388b0
        /*0678*/ 	.short	0x0100
        /*067a*/ 	.byte	0x08
	.zero		1


	//   ....[19]....
        /*067c*/ 	.word	0x000008f0
        /*0680*/ 	.word	0x000000ff
        /*0684*/ 	.word	0x000388c0
        /*0688*/ 	.short	0x0100
        /*068a*/ 	.byte	0x08
	.zero		1


	//   ....[20]....
        /*068c*/ 	.word	0x00000900
        /*0690*/ 	.word	0x000000ff
        /*0694*/ 	.word	0x000388b8
        /*0698*/ 	.short	0x0100
        /*069a*/ 	.byte	0x08
	.zero		1


	//   ....[21]....
        /*069c*/ 	.word	0x00000910
        /*06a0*/ 	.word	0x000000ff
        /*06a4*/ 	.word	0x000388c8
        /*06a8*/ 	.short	0x0100
        /*06aa*/ 	.byte	0x08
	.zero		1


	//   ....[22]....
        /*06ac*/ 	.word	0x000018c0
        /*06b0*/ 	.word	0x00000005
        /*06b4*/ 	.word	0x00038800
        /*06b8*/ 	.short	0x010a
        /*06ba*/ 	.byte	0x3f
	.zero		1


	//   ....[23]....
        /*06bc*/ 	.word	0x00001930
        /*06c0*/ 	.word	0x00000000
        /*06c4*/ 	.word	0x00038830
        /*06c8*/ 	.short	0x010a
        /*06ca*/ 	.byte	0x3f
	.zero		1


	//   ....[24]....
        /*06cc*/ 	.word	0x000019a0
        /*06d0*/ 	.word	0x00000000
        /*06d4*/ 	.word	0x00038830
        /*06d8*/ 	.short	0x010a
        /*06da*/ 	.byte	0x3f
	.zero		1


	//   ....[25]....
        /*06dc*/ 	.word	0x00004b60
        /*06e0*/ 	.word	0x00000000
        /*06e4*/ 	.word	0x00000000
        /*06e8*/ 	.short	0x0101
        /*06ea*/ 	.byte	0x3f
	.zero		1


	//   ....[26]....
        /*06ec*/ 	.word	0x00006050
        /*06f0*/ 	.word	0x000000ff
        /*06f4*/ 	.word	0x00038830
        /*06f8*/ 	.short	0x010a
        /*06fa*/ 	.byte	0x04
	.zero		1


	//   ....[27]....
        /*06fc*/ 	.word	0x000060a0
        /*0700*/ 	.word	0x000000ff
        /*0704*/ 	.word	0x00038830
        /*0708*/ 	.short	0x010a
        /*070a*/ 	.byte	0x04
	.zero		1


	//   ....[28]....
        /*070c*/ 	.word	0x00008940
        /*0710*/ 	.word	0x000000ff
        /*0714*/ 	.word	0x00038850
        /*0718*/ 	.short	0x010a
        /*071a*/ 	.byte	0x04
	.zero		1


	//   ....[29]....
        /*071c*/ 	.word	0x00008980
        /*0720*/ 	.word	0x000000ff
        /*0724*/ 	.word	0x00038850
        /*0728*/ 	.short	0x010a
        /*072a*/ 	.byte	0x04
	.zero		1


	//   ....[30]....
        /*072c*/ 	.word	0x00009be0
        /*0730*/ 	.word	0x000000ff
        /*0734*/ 	.word	0x00000000
        /*0738*/ 	.short	0x0101
        /*073a*/ 	.byte	0x06
	.zero		1


	//   ....[31]....
        /*073c*/ 	.word	0x00009c20
        /*0740*/ 	.word	0x000000ff
        /*0744*/ 	.word	0x00000000
        /*0748*/ 	.short	0x0101
        /*074a*/ 	.byte	0x04
	.zero		1


	//   ....[32]....
        /*074c*/ 	.word	0x0000a650
        /*0750*/ 	.word	0x0000000b
        /*0754*/ 	.word	0x00038850
        /*0758*/ 	.short	0x010a
        /*075a*/ 	.byte	0x3f
	.zero		1


	//   ....[33]....
        /*075c*/ 	.word	0x0000a690
        /*0760*/ 	.word	0x0000000b
        /*0764*/ 	.word	0x00038850
        /*0768*/ 	.short	0x010a
        /*076a*/ 	.byte	0x3f
	.zero		1


	//   ....[34]....
        /*076c*/ 	.word	0x0000ab80
        /*0770*/ 	.word	0x0000000b
        /*0774*/ 	.word	0x00000000
        /*0778*/ 	.short	0x0101
        /*077a*/ 	.byte	0x3f
	.zero		1


	//   ....[35]....
        /*077c*/ 	.word	0x0000cbc0
        /*0780*/ 	.word	0x00000098
        /*0784*/ 	.word	0x00000000
        /*0788*/ 	.short	0x0101
        /*078a*/ 	.byte	0x3f
	.zero		1


	//   ....[36]....
        /*078c*/ 	.word	0x0000fbc0
        /*0790*/ 	.word	0x00000008
        /*0794*/ 	.word	0x00038840
        /*0798*/ 	.short	0x010a
        /*079a*/ 	.byte	0x3f
	.zero		1


	//   ....[37]....
        /*079c*/ 	.word	0x00010240
        /*07a0*/ 	.word	0x00000009
        /*07a4*/ 	.word	0x00038820
        /*07a8*/ 	.short	0x010a
        /*07aa*/ 	.byte	0x3f
	.zero		1


	//   ....[38]....
        /*07ac*/ 	.word	0x00010590
        /*07b0*/ 	.word	0x00000002
        /*07b4*/ 	.word	0x00038840
        /*07b8*/ 	.short	0x010a
        /*07ba*/ 	.byte	0x3f
	.zero		1


	//   ....[39]....
        /*07bc*/ 	.word	0x000108e0
        /*07c0*/ 	.word	0x00000003
        /*07c4*/ 	.word	0x00000060
        /*07c8*/ 	.short	0x010a
        /*07ca*/ 	.byte	0x3f
	.zero		1


	//   ....[40]....
        /*07cc*/ 	.word	0x00010f60
        /*07d0*/ 	.word	0x00000002
        /*07d4*/ 	.word	0x00038840
        /*07d8*/ 	.short	0x010a
        /*07da*/ 	.byte	0x3f
	.zero		1


	//   ....[41]....
        /*07dc*/ 	.word	0x000112b0
        /*07e0*/ 	.word	0x00000002
        /*07e4*/ 	.word	0x00000060
        /*07e8*/ 	.short	0x010a
        /*07ea*/ 	.byte	0x3f
	.zero		1


	//   ....[42]....
        /*07ec*/ 	.word	0x00011830
        /*07f0*/ 	.word	0x00000002
        /*07f4*/ 	.word	0x00038840
        /*07f8*/ 	.short	0x010a
        /*07fa*/ 	.byte	0x3f
	.zero		1


	//   ....[43]....
        /*07fc*/ 	.word	0x00011b80
        /*0800*/ 	.word	0x00000002
        /*0804*/ 	.word	0x00000060
        /*0808*/ 	.short	0x010a
        /*080a*/ 	.byte	0x3f
	.zero		1


	//   ....[44]....
        /*080c*/ 	.word	0x000120b0
        /*0810*/ 	.word	0x00000003
        /*0814*/ 	.word	0x00038860
        /*0818*/ 	.short	0x010a
        /*081a*/ 	.byte	0x3f
	.zero		1


	//   ....[45]....
        /*081c*/ 	.word	0x00012f20
        /*0820*/ 	.word	0x00000000
        /*0824*/ 	.word	0x00038820
        /*0828*/ 	.short	0x010a
        /*082a*/ 	.byte	0x3f
	.zero		1


	//   ....[46]....
        /*082c*/ 	.word	0x00013100
        /*0830*/ 	.word	0x00000006
        /*0834*/ 	.word	0x00000000
        /*0838*/ 	.short	0x010a
        /*083a*/ 	.byte	0x3f
	.zero		1


	//   ....[47]....
        /*083c*/ 	.word	0x00013170
        /*0840*/ 	.word	0x00000007
        /*0844*/ 	.word	0x00000000
        /*0848*/ 	.short	0x010a
        /*084a*/ 	.byte	0x3f
	.zero		1


	//   ....[48]....
        /*084c*/ 	.word	0x000131e0
        /*0850*/ 	.word	0x00000004
        /*0854*/ 	.word	0x00000000
        /*0858*/ 	.short	0x010a
        /*085a*/ 	.byte	0x3f
	.zero		1


	//   ....[49]....
        /*085c*/ 	.word	0x00013210
        /*0860*/ 	.word	0x00000003
        /*0864*/ 	.word	0x00000000
        /*0868*/ 	.short	0x010a
        /*086a*/ 	.byte	0x3f
	.zero		1


	//   ....[50]....
        /*086c*/ 	.word	0x00013270
        /*0870*/ 	.word	0x00000005
        /*0874*/ 	.word	0x00038800
        /*0878*/ 	.short	0x010a
        /*087a*/ 	.byte	0x3f
	.zero		1


	//   ....[51]....
        /*087c*/ 	.word	0x000132c0
        /*0880*/ 	.word	0x00000000
        /*0884*/ 	.word	0x00038830
        /*0888*/ 	.short	0x010a
        /*088a*/ 	.byte	0x3f
	.zero		1


	//   ....[52]....
        /*088c*/ 	.word	0x00013330
        /*0890*/ 	.word	0x00000004
        /*0894*/ 	.word	0x00038830
        /*0898*/ 	.short	0x010a
        /*089a*/ 	.byte	0x3f
	.zero		1


	//   ....[53]....
        /*089c*/ 	.word	0x00013390
        /*08a0*/ 	.word	0x00000003
        /*08a4*/ 	.word	0x00038850
        /*08a8*/ 	.short	0x010a
        /*08aa*/ 	.byte	0x3f
	.zero		1


	//   ....[54]....
        /*08ac*/ 	.word	0x000133e0
        /*08b0*/ 	.word	0x0000000b
        /*08b4*/ 	.word	0x00038850
        /*08b8*/ 	.short	0x010a
        /*08ba*/ 	.byte	0x3f
	.zero		1


	//   ....[55]....
        /*08bc*/ 	.word	0x00013580
        /*08c0*/ 	.word	0x00000008
        /*08c4*/ 	.word	0x00038840
        /*08c8*/ 	.short	0x010a
        /*08ca*/ 	.byte	0x3f
	.zero		1


	//   ....[56]....
        /*08cc*/ 	.word	0x00013600
        /*08d0*/ 	.word	0x00000008
        /*08d4*/ 	.word	0x00038820
        /*08d8*/ 	.short	0x010a
        /*08da*/ 	.byte	0x3f
	.zero		1


	//   ....[57]....
        /*08dc*/ 	.word	0x00013650
        /*08e0*/ 	.word	0x00000002
        /*08e4*/ 	.word	0x00038840
        /*08e8*/ 	.short	0x010a
        /*08ea*/ 	.byte	0x3f
	.zero		1


	//   ....[58]....
        /*08ec*/ 	.word	0x000136a0
        /*08f0*/ 	.word	0x00000003
        /*08f4*/ 	.word	0x00000060
        /*08f8*/ 	.short	0x010a
        /*08fa*/ 	.byte	0x3f
	.zero		1


	//   ....[59]....
        /*08fc*/ 	.word	0x000136f0
        /*0900*/ 	.word	0x00000002
        /*0904*/ 	.word	0x00038840
        /*0908*/ 	.short	0x010a
        /*090a*/ 	.byte	0x3f
	.zero		1


	//   ....[60]....
        /*090c*/ 	.word	0x00013740
        /*0910*/ 	.word	0x00000002
        /*0914*/ 	.word	0x00000060
        /*0918*/ 	.short	0x010a
        /*091a*/ 	.byte	0x3f
	.zero		1


	//   ....[61]....
        /*091c*/ 	.word	0x00013790
        /*0920*/ 	.word	0x00000002
        /*0924*/ 	.word	0x00038840
        /*0928*/ 	.short	0x010a
        /*092a*/ 	.byte	0x3f
	.zero		1


	//   ....[62]....
        /*092c*/ 	.word	0x000137e0
        /*0930*/ 	.word	0x00000002
        /*0934*/ 	.word	0x00000060
        /*0938*/ 	.short	0x010a
        /*093a*/ 	.byte	0x3f
	.zero		1


	//   ....[63]....
        /*093c*/ 	.word	0x00013830
        /*0940*/ 	.word	0x00000003
        /*0944*/ 	.word	0x00038860
        /*0948*/ 	.short	0x010a
        /*094a*/ 	.byte	0x3f
	.zero		1


	//   ....[64]....
        /*094c*/ 	.word	0x000141e0
        /*0950*/ 	.word	0x00000000
        /*0954*/ 	.word	0x00038820
        /*0958*/ 	.short	0x010a
        /*095a*/ 	.byte	0x3f
	.zero		1


	//   ....[65]....
        /*095c*/ 	.word	0x00014380
        /*0960*/ 	.word	0x00000006
        /*0964*/ 	.word	0x00000000
        /*0968*/ 	.short	0x010a
        /*096a*/ 	.byte	0x3f
	.zero		1


	//   ....[66]....
        /*096c*/ 	.word	0x000143d0
        /*0970*/ 	.word	0x00000007
        /*0974*/ 	.word	0x00000000
        /*0978*/ 	.short	0x010a
        /*097a*/ 	.byte	0x3f
	.zero		1


	//   ....[67]....
        /*097c*/ 	.word	0x00014420
        /*0980*/ 	.word	0x00000004
        /*0984*/ 	.word	0x00000000
        /*0988*/ 	.short	0x010a
        /*098a*/ 	.byte	0x3f
	.zero		1


	//----- nvinfo : EIATTR_NUM_MBARRIERS
	.align		4
.L_421:
        /*098c*/ 	.byte	0x03, 0x38
        /*098e*/ 	.short	0x0016


	//----- nvinfo : EIATTR_EXIT_INSTR_OFFSETS
	.align		4
        /*0990*/ 	.byte	0x04, 0x1c
        /*0992*/ 	.short	(.L_423 - .L_422)


	//   ....[0]....
.L_422:
        /*0994*/ 	.word	0x00000a80


	//   ....[1]....
        /*0998*/ 	.word	0x0000dfe0


	//   ....[2]....
        /*099c*/ 	.word	0x0000e040


	//   ....[3]....
        /*09a0*/ 	.word	0x00013260


	//----- nvinfo : EIATTR_MAX_THREADS
	.align		4
.L_423:
        /*09a4*/ 	.byte	0x04, 0x05
        /*09a6*/ 	.short	(.L_425 - .L_424)
.L_424:
        /*09a8*/ 	.word	0x00000180
        /*09ac*/ 	.word	0x00000001
        /*09b0*/ 	.word	0x00000001


	//----- nvinfo : EIATTR_CRS_STACK_SIZE
	.align		4
.L_425:
        /*09b4*/ 	.byte	0x04, 0x1e
        /*09b6*/ 	.short	(.L_427 - .L_426)
.L_426:
        /*09b8*/ 	.word	0x00000000


	//----- nvinfo : EIATTR_CBANK_PARAM_SIZE
	.align		4
.L_427:
        /*09bc*/ 	.byte	0x03, 0x19
        /*09be*/ 	.short	0x0a70


	//----- nvinfo : EIATTR_PARAM_CBANK
	.align		4
        /*09c0*/ 	.byte	0x04, 0x0a
        /*09c2*/ 	.short	(.L_429 - .L_428)
	.align		4
.L_428:
        /*09c4*/ 	.word	index@(.nv.constant0._ZN7cutlass13device_kernelIN5flash11enable_sm90INS1_16FlashAttnFwdSm90INS1_25CollectiveMainloopFwdSm90ILi2EN4cute5tupleIJNS5_1CILi1EEES8_S8_EEENS6_IJNS7_ILi128EEENS7_ILi80EEENS7_ILi256EEEEEELi256ENS_10bfloat16_tEfNS_4arch4Sm90ELb0ELb0ELb1ELb1ELb0ELb0ELb0ELb1ELb1ELb0ELb0ELb0EEENS1_21CollectiveEpilogueFwdINS6_IJSA_SC_SB_EEES9_SE_SG_Li256ELb1ELb0ELb0ELb0EEENS1_36VarlenDynamicPersistentTileSchedulerILi128ELi80ELi256ELi32ELb0ELb0ELb1ELb0ELb1ELb1EEEEEEEEEvNT_6ParamsE)
        /*09c8*/ 	.short	0x0210
        /*09ca*/ 	.short	0x0a70


	//----- nvinfo : EIATTR_SW_WAR
	.align		4
.L_429:
        /*09cc*/ 	.byte	0x04, 0x36
        /*09ce*/ 	.short	(.L_431 - .L_430)
.L_430:
        /*09d0*/ 	.word	0x00000008
.L_431:


//--------------------- .nv.info._ZN7cutlass13device_kernelIN5flash11enable_sm90INS1_16FlashAttnFwdSm90INS1_25CollectiveMainloopFwdSm90ILi2EN4cute5tupleIJNS5_1CILi1EEES8_S8_EEENS6_IJNS7_ILi128EEENS7_ILi80EEENS7_ILi256EEEEEELi256ENS_10bfloat16_tEfNS_4arch4Sm90ELb0ELb0ELb1ELb1ELb0ELb1ELb0ELb1ELb1ELb0ELb0ELb0EEENS1_21CollectiveEpilogueFwdINS6_IJSA_SC_SB_EEES9_SE_SG_Li256ELb1ELb0ELb0ELb0EEENS1_36VarlenDynamicPersistentTileSchedulerILi128ELi80ELi256ELi32ELb0ELb0ELb1ELb0ELb1ELb1EEEEEEEEEvNT_6ParamsE --------------------------
	.section	.nv.info._ZN7cutlass13device_kernelIN5flash11enable_sm90INS1_16FlashAttnFwdSm90INS1_25CollectiveMainloopFwdSm90ILi2EN4cute5tupleIJNS5_1CILi1EEES8_S8_EEENS6_IJNS7_ILi128EEENS7_ILi80EEENS7_ILi256EEEEEELi256ENS_10bfloat16_tEfNS_4arch4Sm90ELb0ELb0ELb1ELb1ELb0ELb1ELb0ELb1ELb1ELb0ELb0ELb0EEENS1_21CollectiveEpilogueFwdINS6_IJSA_SC_SB_EEES9_SE_SG_Li256ELb1ELb0ELb0ELb0EEENS1_36VarlenDynamicPersistentTileSchedulerILi128ELi80ELi256ELi32ELb0ELb0ELb1ELb0ELb1ELb1EEEEEEEEEvNT_6ParamsE,"",@"SHT_CUDA_INFO"
	.sectionflags	@""
	.align	4


	//----- nvinfo : EIATTR_CUDA_API_VERSION
	.align		4
        /*0000*/ 	.byte	0x04, 0x37
        /*0002*/ 	.short	(.L_433 - .L_432)
.L_432:
        /*0004*/ 	.word	0x00000082


	//----- nvinfo : EIATTR_KPARAM_INFO
	.align		4
.L_433:
        /*0008*/ 	.byte	0x04, 0x17
        /*000a*/ 	.short	(.L_435 - .L_434)
.L_434:
        /*000c*/ 	.word	0x00000000
        /*0010*/ 	.short	0x0000
        /*0012*/ 	.short	0x0070
        /*0014*/ 	.byte	0x00, 0xf0, 0x01, 0x28


	//----- nvinfo : EIATTR_SPARSE_MMA_MASK
	.align		4
.L_435:
        /*0018*/ 	.byte	0x03, 0x50
        /*001a*/ 	.short	0x0000


	//----- nvinfo : EIATTR_MAXREG_COUNT
	.align		4
        /*001c*/ 	.byte	0x03, 0x1b
        /*001e*/ 	.short	0x00a8


	//----- nvinfo : EIATTR_NUM_BARRIERS
	.align		4
        /*0020*/ 	.byte	0x02, 0x4c
        /*0022*/ 	.byte	0x10
	.zero		1


	//----- nvinfo : EIATTR_EXTERNS
	.align		4
        /*0024*/ 	.byte	0x04, 0x0f
        /*0026*/ 	.short	(.L_437 - .L_436)


	//   ....[0]....
	.align		4
.L_436:
        /*0028*/ 	.word	index@(__assertfail)


	//----- nvinfo : EIATTR_ANNOTATIONS
	.align		4
.L_437:
        /*002c*/ 	.byte	0x04, 0x55
        /*002e*/ 	.short	(.L_439 - .L_438)


	//   ....[0]....
.L_438:
        /* <DEDUP_REMOVED lines=87> */
        /*0594*/ 	.byte	0xd0, 0x64, 0x02, 0x00


	//----- nvinfo : EIATTR_MERCURY_ISA_VERSION
	.align		4
.L_439:
        /*0598*/ 	.byte	0x03, 0x5f
        /*059a*/ 	.short	0x0101


	//----- nvinfo : EIATTR_UNUSED_LOAD_BYTE_OFFSET
	.align		4
        /*059c*/ 	.byte	0x04, 0x44
        /*059e*/ 	.short	(.L_441 - .L_440)


	//   ....[0]....
.L_440:
        /*05a0*/ 	.word	0x00000ab0
        /*05a4*/ 	.word	0x0000fff0


	//   ....[1]....
        /*05a8*/ 	.word	0x0001d740
        /*05ac*/ 	.word	0x0000fff0


	//----- nvinfo : EIATTR_INT_WARP_WIDE_INSTR_OFFSETS
	.align		4
.L_441:
        /*05b0*/ 	.byte	0x04, 0x31
        /*05b2*/ 	.short	(.L_443 - .L_442)


	//   ....[0]....
.L_442:
        /*05b4*/ 	.word	0x000001c0


	//   ....[1]....
        /*05b8*/ 	.word	0x00000200


	//   ....[2]....
        /*05bc*/ 	.word	0x00000270


	//   ....[3]....
        /*05c0*/ 	.word	0x000221a0


	//   ....[4]....
        /*05c4*/ 	.word	0x00022240


	//   ....[5]....
        /*05c8*/ 	.word	0x000226d0


	//   ....[6]....
        /*05cc*/ 	.word	0x00022700


	//   ....[7]....
        /*05d0*/ 	.word	0x00022910


	//   ....[8]....
        /*05d4*/ 	.word	0x00022a00


	//   ....[9]....
        /*05d8*/ 	.word	0x00022af0


	//   ....[10]....
        /*05dc*/ 	.word	0x00025270


	//   ....[11]....
        /*05e0*/ 	.word	0x00025310


	//----- nvinfo : EIATTR_COOP_GROUP_MASK_REGIDS
	.align		4
.L_443:
        /*05e4*/ 	.byte	0x04, 0x29
        /*05e6*/ 	.short	(.L_445 - .L_444)


	//   ....[0]....
.L_444:
        /*05e8*/ 	.word	0xffffffff


	//   ....[1]....
        /*05ec*/ 	.word	0xffffffff


	//   ....[2]....
        /*05f0*/ 	.word	0xffffffff


	//   ....[3]....
        /*05f4*/ 	.word	0xffffffff


	//   ....[4]....
        /*05f8*/ 	.word	0xffffffff


	//   ....[5]....
        /*05fc*/ 	.word	0xffffffff


	//   ....[6]....
        /*0600*/ 	.word	0xffffffff


	//   ....[7]....
        /*0604*/ 	.word	0xffffffff


	//   ....[8]....
        /*0608*/ 	.word	0xffffffff


	//   ....[9]....
        /*060c*/ 	.word	0xffffffff


	//   ....[10]....
        /*0610*/ 	.word	0xffffffff


	//   ....[11]....
        /*0614*/ 	.word	0xffffffff


	//   ....[12]....
        /*0618*/ 	.word	0xffffffff


	//   ....[13]....
        /*061c*/ 	.word	0xffffffff


	//   ....[14]....
        /*0620*/ 	.word	0xffffffff


	//   ....[15]....
        /*0624*/ 	.word	0xffffffff


	//   ....[16]....
        /*0628*/ 	.word	0xffffffff


	//   ....[17]....
        /*062c*/ 	.word	0xffffffff


	//   ....[18]....
        /*0630*/ 	.word	0xffffffff


	//   ....[19]....
        /*0634*/ 	.word	0xffffffff


	//   ....[20]....
        /*0638*/ 	.word	0xffffffff


	//   ....[21]....
        /*063c*/ 	.word	0xffffffff


	//   ....[22]....
        /*0640*/ 	.word	0xffffffff


	//   ....[23]....
        /*0644*/ 	.word	0xffffffff


	//   ....[24]....
        /*0648*/ 	.word	0xffffffff


	//   ....[25]....
        /*064c*/ 	.word	0xffffffff


	//   ....[26]....
        /*0650*/ 	.word	0xffffffff


	//   ....[27]....
        /*0654*/ 	.word	0xffffffff


	//   ....[28]....
        /*0658*/ 	.word	0xffffffff


	//   ....[29]....
        /*065c*/ 	.word	0xffffffff


	//   ....[30]....
        /*0660*/ 	.word	0xffffffff


	//   ....[31]....
        /*0664*/ 	.word	0xffffffff


	//   ....[32]....
        /*0668*/ 	.word	0xffffffff


	//   ....[33]....
        /*066c*/ 	.word	0xffffffff


	//   ....[34]....
        /*0670*/ 	.word	0xffffffff


	//   ....[35]....
        /*0674*/ 	.word	0xffffffff


	//   ....[36]....
        /*0678*/ 	.word	0xffffffff


	//   ....[37]....
        /*067c*/ 	.word	0xffffffff


	//   ....[38]....
        /*0680*/ 	.word	0xffffffff


	//   ....[39]....
        /*0684*/ 	.word	0xffffffff


	//   ....[40]....
        /*0688*/ 	.word	0xffffffff


	//   ....[41]....
        /*068c*/ 	.word	0xffffffff


	//   ....[42]....
        /*0690*/ 	.word	0xffffffff


	//   ....[43]....
        /*0694*/ 	.word	0xffffffff


	//   ....[44]....
        /*0698*/ 	.word	0xffffffff


	//   ....[45]....
        /*069c*/ 	.word	0xffffffff


	//   ....[46]....
        /*06a0*/ 	.word	0xffffffff


	//   ....[47]....
        /*06a4*/ 	.word	0xffffffff


	//   ....[48]....
        /*06a8*/ 	.word	0xffffffff


	//   ....[49]....
        /*06ac*/ 	.word	0xffffffff


	//   ....[50]....
        /*06b0*/ 	.word	0xffffffff


	//   ....[51]....
        /*06b4*/ 	.word	0xffffffff


	//   ....[52]....
        /*06b8*/ 	.word	0xffffffff


	//   ....[53]....
        /*06bc*/ 	.word	0xffffffff


	//   ....[54]....
        /*06c0*/ 	.word	0x0500000f


	//   ....[55]....
        /*06c4*/ 	.word	0x0500000f


	//   ....[56]....
        /*06c8*/ 	.word	0x0500000f


	//   ....[57]....
        /*06cc*/ 	.word	0x0500000f


	//   ....[58]....
        /*06d0*/ 	.word	0x0500000f


	//   ....[59]....
        /*06d4*/ 	.word	0x0500000f


	//   ....[60]....
        /*06d8*/ 	.word	0x0500000f


	//   ....[61]....
        /*06dc*/ 	.word	0x0500000f


	//   ....[62]....
        /*06e0*/ 	.word	0x0500000f


	//   ....[63]....
        /*06e4*/ 	.word	0x0500000f


	//   ....[64]....
        /*06e8*/ 	.word	0x0500000f


	//   ....[65]....
        /*06ec*/ 	.word	0x0500000f


	//   ....[66]....
        /*06f0*/ 	.word	0x0500000f


	//   ....[67]....
        /*06f4*/ 	.word	0x0500000f


	//   ....[68]....
        /*06f8*/ 	.word	0x0500000f


	//   ....[69]....
        /*06fc*/ 	.word	0x0500000f


	//   ....[70]....
        /*0700*/ 	.word	0x0500000f


	//   ....[71]....
        /*0704*/ 	.word	0x0500000f


	//   ....[72]....
        /*0708*/ 	.word	0x0500000f


	//   ....[73]....
        /*070c*/ 	.word	0x0500000f


	//   ....[74]....
        /*0710*/ 	.word	0x0500000f


	//   ....[75]....
        /*0714*/ 	.word	0x0500000f


	//   ....[76]....
        /*0718*/ 	.word	0x0500000f


	//   ....[77]....
        /*071c*/ 	.word	0x0500000f


	//   ....[78]....
        /*0720*/ 	.word	0x0500000f


	//   ....[79]....
        /*0724*/ 	.word	0x0500000f


	//   ....[80]....
        /*0728*/ 	.word	0x0500000f


	//   ....[81]....
        /*072c*/ 	.word	0x0500000f


	//----- nvinfo : EIATTR_COOP_GROUP_INSTR_OFFSETS
	.align		4
.L_445:
        /*0730*/ 	.byte	0x04, 0x28
        /*0732*/ 	.short	(.L_447 - .L_446)


	//   ....[0]....
.L_446:
        /*0734*/ 	.word	0x00000060


	//   ....[1]....
        /*0738*/ 	.word	0x000001d0


	//   ....[2]....
        /*073c*/ 	.word	0x00000220


	//   ....[3]....
        /*0740*/ 	.word	0x00000450


	//   ....[4]....
        /*0744*/ 	.word	0x000005b0


	//   ....[5]....
        /*0748*/ 	.word	0x000006d0


	//   ....[6]....
        /*074c*/ 	.word	0x00000830


	//   ....[7]....
        /*0750*/ 	.word	0x0000b320


	//   ....[8]....
        /*0754*/ 	.word	0x000161d0


	//   ....[9]....
        /*0758*/ 	.word	0x00016210


	//   ....[10]....
        /*075c*/ 	.word	0x000165d0


	//   ....[11]....
        /*0760*/ 	.word	0x00016640


	//   ....[12]....
        /*0764*/ 	.word	0x0001b550


	//   ....[13]....
        /*0768*/ 	.word	0x0001b580


	//   ....[14]....
        /*076c*/ 	.word	0x0001b8f0


	//   ....[15]....
        /*0770*/ 	.word	0x0001b990


	//   ....[16]....
        /*0774*/ 	.word	0x0001cca0


	//   ....[17]....
        /*0778*/ 	.word	0x0001cd10


	//   ....[18]....
        /*077c*/ 	.word	0x0001cd30


	//   ....[19]....
        /*0780*/ 	.word	0x0001cd50


	//   ....[20]....
        /*0784*/ 	.word	0x000200c0


	//   ....[21]....
        /*0788*/ 	.word	0x00020260


	//   ....[22]....
        /*078c*/ 	.word	0x00020290


	//   ....[23]....
        /*0790*/ 	.word	0x000202d0


	//   ....[24]....
        /*0794*/ 	.word	0x00020330


	//   ....[25]....
        /*0798*/ 	.word	0x00020390


	//   ....[26]....
        /*079c*/ 	.word	0x000203e0


	//   ....[27]....
        /*07a0*/ 	.word	0x000205a0


	//   ....[28]....
        /*07a4*/ 	.word	0x00020600


	//   ....[29]....
        /*07a8*/ 	.word	0x00020640


	//   ....[30]....
        /*07ac*/ 	.word	0x00020680


	//   ....[31]....
        /*07b0*/ 	.word	0x000206b0


	//   ....[32]....
        /*07b4*/ 	.word	0x000206e0


	//   ....[33]....
        /*07b8*/ 	.word	0x00020780


	//   ....[34]....
        /*07bc*/ 	.word	0x000207b0


	//   ....[35]....
        /*07c0*/ 	.word	0x00020840


	//   ....[36]....
        /*07c4*/ 	.word	0x00025800


	//   ....[37]....
        /*07c8*/ 	.word	0x00025810


	//   ....[38]....
        /*07cc*/ 	.word	0x00025930


	//   ....[39]....
        /*07d0*/ 	.word	0x00025990


	//   ....[40]....
        /*07d4*/ 	.word	0x000259d0


	//   ....[41]....
        /*07d8*/ 	.word	0x00025a10


	//   ....[42]....
        /*07dc*/ 	.word	0x00025a40


	//   ....[43]....
        /*07e0*/ 	.word	0x00025a70


	//   ....[44]....
        /*07e4*/ 	.word	0x00025c10


	//   ....[45]....
        /*07e8*/ 	.word	0x00025c70


	//   ....[46]....
        /*07ec*/ 	.word	0x00025cb0


	//   ....[47]....
        /*07f0*/ 	.word	0x00025cf0


	//   ....[48]....
        /*07f4*/ 	.word	0x00025d20


	//   ....[49]....
        /*07f8*/ 	.word	0x00025d50


	//   ....[50]....
        /*07fc*/ 	.word	0x00025e10


	//   ....[51]....
        /*0800*/ 	.word	0x00025e30


	//   ....[52]....
        /*0804*/ 	.word	0x00025ea0


	//   ....[53]....
        /*0808*/ 	.word	0x000262f0


	//   ....[54]....
        /*080c*/ 	.word	0x00026730


	//   ....[55]....
        /*0810*/ 	.word	0x000267d0


	//   ....[56]....
        /*0814*/ 	.word	0x00026870


	//   ....[57]....
        /*0818*/ 	.word	0x00026910


	//   ....[58]....
        /*081c*/ 	.word	0x00026a00


	//   ....[59]....
        /*0820*/ 	.word	0x00026aa0


	//   ....[60]....
        /*0824*/ 	.word	0x00026b40


	//   ....[61]....
        /*0828*/ 	.word	0x00026be0


	//   ....[62]....
        /*082c*/ 	.word	0x00026e40


	//   ....[63]....
        /*0830*/ 	.word	0x00027120


	//   ....[64]....
        /*0834*/ 	.word	0x00027540


	//   ....[65]....
        /*0838*/ 	.word	0x000275d0


	//   ....[66]....
        /*083c*/ 	.word	0x00027670


	//   ....[67]....
        /*0840*/ 	.word	0x00027720


	//   ....[68]....
        /*0844*/ 	.word	0x000277a0


	//   ....[69]....
        /*0848*/ 	.word	0x00027820


	//   ....[70]....
        /*084c*/ 	.word	0x000278a0


	//   ....[71]....
        /*0850*/ 	.word	0x00027920


	//   ....[72]....
        /*0854*/ 	.word	0x000279b0


	//   ....[73]....
        /*0858*/ 	.word	0x00027a60


	//   ....[74]....
        /*085c*/ 	.word	0x00027ae0


	//   ....[75]....
        /*0860*/ 	.word	0x00027b60


	//   ....[76]....
        /*0864*/ 	.word	0x00027be0


	//   ....[77]....
        /*0868*/ 	.word	0x00027c60


	//   ....[78]....
        /*086c*/ 	.word	0x00027cd0


	//   ....[79]....
        /*0870*/ 	.word	0x00027d70


	//   ....[80]....
        /*0874*/ 	.word	0x00027e00


	//   ....[81]....
        /*0878*/ 	.word	0x00027f20


	//----- nvinfo : EIATTR_REG_RECONFIG
	.align		4
.L_447:
        /*087c*/ 	.byte	0x01, 0x54
	.zero		2


	//----- nvinfo : EIATTR_SYSCALL_OFFSETS
	.align		4
        /*0880*/ 	.byte	0x04, 0x46
        /*0882*/ 	.short	(.L_449 - .L_448)


	//   ....[0]....
.L_448:
        /*0884*/ 	.word	0x00001a50


	//   ....[1]....
        /*0888*/ 	.word	0x00001ba0


	//   ....[2]....
        /*088c*/ 	.word	0x0000b4c0


	//   ....[3]....
        /*0890*/ 	.word	0x0000b970


	//   ....[4]....
        /*0894*/ 	.word	0x000223d0


	//   ....[5]....
        /*0898*/ 	.word	0x00022510


	//   ....[6]....
        /*089c*/ 	.word	0x00022610


	//----- nvinfo : EIATTR_MBARRIER_INSTR_OFFSETS
	.align		4
.L_449:
        /*08a0*/ 	.byte	0x04, 0x39
        /*08a2*/ 	.short	(.L_451 - .L_450)


	//   ....[0]....
.L_450:
        /*08a4*/ 	.word	0x00000300
        /*08a8*/ 	.word	0x000000ff
        /*08ac*/ 	.word	0x00038800
        /*08b0*/ 	.short	0x0100
        /*08b2*/ 	.byte	0x08
	.zero		1


	//   ....[1]....
        /*08b4*/ 	.word	0x00000310
        /*08b8*/ 	.word	0x000000ff
        /*08bc*/ 	.word	0x00038820
        /*08c0*/ 	.short	0x0100
        /*08c2*/ 	.byte	0x08
	.zero		1


	//   ....[2]....
        /*08c4*/ 	.word	0x00000400
        /*08c8*/ 	.word	0x000000ff
        /*08cc*/ 	.word	0x00038830
        /*08d0*/ 	.short	0x0100
        /*08d2*/ 	.byte	0x08
	.zero		1


	//   ....[3]....
        /*08d4*/ 	.word	0x00000410
        /*08d8*/ 	.word	0x000000ff
        /*08dc*/ 	.word	0x00038840
        /*08e0*/ 	.short	0x0100
        /*08e2*/ 	.byte	0x08
	.zero		1


	//   ....[4]....
        /*08e4*/ 	.word	0x00000420
        /*08e8*/ 	.word	0x000000ff
        /*08ec*/ 	.word	0x00038838
        /*08f0*/ 	.short	0x0100
        /*08f2*/ 	.byte	0x08
	.zero		1


	//   ....[5]....
        /*08f4*/ 	.word	0x00000430
        /*08f8*/ 	.word	0x000000ff
        /*08fc*/ 	.word	0x00038848
        /*0900*/ 	.short	0x0100
        /*0902*/ 	.byte	0x08
	.zero		1


	//   ....[6]....
        /*0904*/ 	.word	0x00000560
        /*0908*/ 	.word	0x000000ff
        /*090c*/ 	.word	0x00038850
        /*0910*/ 	.short	0x0100
        /*0912*/ 	.byte	0x08
	.zero		1


	//   ....[7]....
        /*0914*/ 	.word	0x00000570
        /*0918*/ 	.word	0x000000ff
        /*091c*/ 	.word	0x00038860
        /*0920*/ 	.short	0x0100
        /*0922*/ 	.byte	0x08
	.zero		1


	//   ....[8]....
        /*0924*/ 	.word	0x00000580
        /*0928*/ 	.word	0x000000ff
        /*092c*/ 	.word	0x00038858
        /*0930*/ 	.short	0x0100
        /*0932*/ 	.byte	0x08
	.zero		1


	//   ....[9]....
        /*0934*/ 	.word	0x00000590
        /*0938*/ 	.word	0x000000ff
        /*093c*/ 	.word	0x00038868
        /*0940*/ 	.short	0x0100
        /*0942*/ 	.byte	0x08
	.zero		1


	//   ....[10]....
        /*0944*/ 	.word	0x00000680
        /*0948*/ 	.word	0x000000ff
        /*094c*/ 	.word	0x00038870
        /*0950*/ 	.short	0x0100
        /*0952*/ 	.byte	0x06
	.zero		1


	//   ....[11]....
        /*0954*/ 	.word	0x00000690
        /*0958*/ 	.word	0x000000ff
        /*095c*/ 	.word	0x00038880
        /*0960*/ 	.short	0x0100
        /*0962*/ 	.byte	0x06
	.zero		1


	//   ....[12]....
        /*0964*/ 	.word	0x000006a0
        /*0968*/ 	.word	0x000000ff
        /*096c*/ 	.word	0x00038878
        /*0970*/ 	.short	0x0100
        /*0972*/ 	.byte	0x06
	.zero		1


	//   ....[13]....
        /*0974*/ 	.word	0x000006b0
        /*0978*/ 	.word	0x000000ff
        /*097c*/ 	.word	0x00038888
        /*0980*/ 	.short	0x0100
        /*0982*/ 	.byte	0x06
	.zero		1


	//   ....[14]....
        /*0984*/ 	.word	0x000007e0
        /*0988*/ 	.word	0x000000ff
        /*098c*/ 	.word	0x00038890
        /*0990*/ 	.short	0x0100
        /*0992*/ 	.byte	0x08
	.zero		1


	//   ....[15]....
        /*0994*/ 	.word	0x000007f0
        /*0998*/ 	.word	0x000000ff
        /*099c*/ 	.word	0x000388a0
        /*09a0*/ 	.short	0x0100
        /*09a2*/ 	.byte	0x08
	.zero		1


	//   ....[16]....
        /*09a4*/ 	.word	0x00000800
        /*09a8*/ 	.word	0x000000ff
        /*09ac*/ 	.word	0x00038898
        /*09b0*/ 	.short	0x0100
        /*09b2*/ 	.byte	0x08
	.zero		1


	//   ....[17]....
        /*09b4*/ 	.word	0x00000810
        /*09b8*/ 	.word	0x000000ff
        /*09bc*/ 	.word	0x000388a8
        /*09c0*/ 	.short	0x0100
        /*09c2*/ 	.byte	0x08
	.zero		1


	//   ....[18]....
        /*09c4*/ 	.word	0x00000940
        /*09c8*/ 	.word	0x000000ff
        /*09cc*/ 	.word	0x000388b0
        /*09d0*/ 	.short	0x0100
        /*09d2*/ 	.byte	0x08
	.zero		1


	//   ....[19]....
        /*09d4*/ 	.word	0x00000950
        /*09d8*/ 	.word	0x000000ff
        /*09dc*/ 	.word	0x000388c0
        /*09e0*/ 	.short	0x0100
        /*09e2*/ 	.byte	0x08
	.zero		1


	//   ....[20]....
        /*09e4*/ 	.word	0x00000960
        /*09e8*/ 	.word	0x000000ff
        /*09ec*/ 	.word	0x000388b8
        /*09f0*/ 	.short	0x0100
        /*09f2*/ 	.byte	0x08
	.zero		1


	//   ....[21]....
        /*09f4*/ 	.word	0x00000970
        /*09f8*/ 	.word	0x000000ff
        /*09fc*/ 	.word	0x000388c8
        /*0a00*/ 	.short	0x0100
        /*0a02*/ 	.byte	0x08
	.zero		1


	//   ....[22]....
        /*0a04*/ 	.word	0x000037e0
        /*0a08*/ 	.word	0x00000000
        /*0a0c*/ 	.word	0x00038890
        /*0a10*/ 	.short	0x010a
        /*0a12*/ 	.byte	0x3f
	.zero		1


	//   ....[23]....
        /*0a14*/ 	.word	0x00006f40
        /*0a18*/ 	.word	0x00000000
        /*0a1c*/ 	.word	0x00038890
        /*0a20*/ 	.short	0x010a
        /*0a22*/ 	.byte	0x3f
	.zero		1


	//   ....[24]....
        /*0a24*/ 	.word	0x0000a300
        /*0a28*/ 	.word	0x00000000
        /*0a2c*/ 	.word	0x00038890
        /*0a30*/ 	.short	0x010a
        /*0a32*/ 	.byte	0x3f
	.zero		1


	//   ....[25]....
        /*0a34*/ 	.word	0x0000a740
        /*0a38*/ 	.word	0x00000024
        /*0a3c*/ 	.word	0x00000000
        /*0a40*/ 	.short	0x0101
        /*0a42*/ 	.byte	0x3f
	.zero		1


	//   ....[26]....
        /*0a44*/ 	.word	0x0000a780
        /*0a48*/ 	.word	0x00000000
        /*0a4c*/ 	.word	0x000388b0
        /*0a50*/ 	.short	0x010a
        /*0a52*/ 	.byte	0x3f
	.zero		1


	//   ....[27]....
        /*0a54*/ 	.word	0x0000adb0
        /*0a58*/ 	.word	0x00000000
        /*0a5c*/ 	.word	0x00000000
        /*0a60*/ 	.short	0x0101
        /*0a62*/ 	.byte	0x3f
	.zero		1


	//   ....[28]....
        /*0a64*/ 	.word	0x0000b550
        /*0a68*/ 	.word	0x00000010
        /*0a6c*/ 	.word	0x00038800
        /*0a70*/ 	.short	0x010a
        /*0a72*/ 	.byte	0x3f
	.zero		1


	//   ....[29]....
        /*0a74*/ 	.word	0x0000b5a0
        /*0a78*/ 	.word	0x00000010
        /*0a7c*/ 	.word	0x00038800
        /*0a80*/ 	.short	0x010a
        /*0a82*/ 	.byte	0x3f
	.zero		1


	//   ....[30]....
        /*0a84*/ 	.word	0x0000beb0
        /*0a88*/ 	.word	0x00000010
        /*0a8c*/ 	.word	0x00038800
        /*0a90*/ 	.short	0x010a
        /*0a92*/ 	.byte	0x3f
	.zero		1


	//   ....[31]....
        /*0a94*/ 	.word	0x0000ef30
        /*0a98*/ 	.word	0x00000010
        /*0a9c*/ 	.word	0x00038800
        /*0aa0*/ 	.short	0x010a
        /*0aa2*/ 	.byte	0x3f
	.zero		1


	//   ....[32]....
        /*0aa4*/ 	.word	0x000120a0
        /*0aa8*/ 	.word	0x00000000
        /*0aac*/ 	.word	0x00038830
        /*0ab0*/ 	.short	0x010a
        /*0ab2*/ 	.byte	0x3f
	.zero		1


	//   ....[33]....
        /*0ab4*/ 	.word	0x00012140
        /*0ab8*/ 	.word	0x00000000
        /*0abc*/ 	.word	0x00038830
        /*0ac0*/ 	.short	0x010a
        /*0ac2*/ 	.byte	0x3f
	.zero		1


	//   ....[34]....
        /*0ac4*/ 	.word	0x00015f30
        /*0ac8*/ 	.word	0x00000000
        /*0acc*/ 	.word	0x00000000
        /*0ad0*/ 	.short	0x0101
        /*0ad2*/ 	.byte	0x3f
	.zero		1


	//   ....[35]....
        /*0ad4*/ 	.word	0x00017460
        /*0ad8*/ 	.word	0x0000000b
        /*0adc*/ 	.word	0x00038830
        /*0ae0*/ 	.short	0x010a
        /*0ae2*/ 	.byte	0x3f
	.zero		1


	//   ....[36]....
        /*0ae4*/ 	.word	0x000174e0
        /*0ae8*/ 	.word	0x0000000b
        /*0aec*/ 	.word	0x00038830
        /*0af0*/ 	.short	0x010a
        /*0af2*/ 	.byte	0x3f
	.zero		1


	//   ....[37]....
        /*0af4*/ 	.word	0x0001ac00
        /*0af8*/ 	.word	0x00000009
        /*0afc*/ 	.word	0x00038850
        /*0b00*/ 	.short	0x010a
        /*0b02*/ 	.byte	0x3f
	.zero		1


	//   ....[38]....
        /*0b04*/ 	.word	0x0001ac50
        /*0b08*/ 	.word	0x00000009
        /*0b0c*/ 	.word	0x00038850
        /*0b10*/ 	.short	0x010a
        /*0b12*/ 	.byte	0x3f
	.zero		1


	//   ....[39]....
        /*0b14*/ 	.word	0x0001bbc0
        /*0b18*/ 	.word	0x000000a4
        /*0b1c*/ 	.word	0x00000000
        /*0b20*/ 	.short	0x0101
        /*0b22*/ 	.byte	0x3f
	.zero		1


	//   ....[40]....
        /*0b24*/ 	.word	0x0001bce0
        /*0b28*/ 	.word	0x00000009
        /*0b2c*/ 	.word	0x00000000
        /*0b30*/ 	.short	0x0101
        /*0b32*/ 	.byte	0x3f
	.zero		1


	//   ....[41]....
        /*0b34*/ 	.word	0x0001c980
        /*0b38*/ 	.word	0x00000000
        /*0b3c*/ 	.word	0x00038850
        /*0b40*/ 	.short	0x010a
        /*0b42*/ 	.byte	0x3f
	.zero		1


	//   ....[42]....
        /*0b44*/ 	.word	0x0001ca20
        /*0b48*/ 	.word	0x00000000
        /*0b4c*/ 	.word	0x00038850
        /*0b50*/ 	.short	0x010a
        /*0b52*/ 	.byte	0x3f
	.zero		1


	//   ....[43]....
        /*0b54*/ 	.word	0x0001cf30
        /*0b58*/ 	.word	0x0000000b
        /*0b5c*/ 	.word	0x00000000
        /*0b60*/ 	.short	0x0101
        /*0b62*/ 	.byte	0x3f
	.zero		1


	//   ....[44]....
        /*0b64*/ 	.word	0x0001ee80
        /*0b68*/ 	.word	0x00000000
        /*0b6c*/ 	.word	0x00000000
        /*0b70*/ 	.short	0x0101
        /*0b72*/ 	.byte	0x3f
	.zero		1


	//   ....[45]....
        /*0b74*/ 	.word	0x00021390
        /*0b78*/ 	.word	0x00000009
        /*0b7c*/ 	.word	0x00038820
        /*0b80*/ 	.short	0x010a
        /*0b82*/ 	.byte	0x3f
	.zero		1


	//   ....[46]....
        /*0b84*/ 	.word	0x00021420
        /*0b88*/ 	.word	0x00000005
        /*0b8c*/ 	.word	0x000388a0
        /*0b90*/ 	.short	0x010a
        /*0b92*/ 	.byte	0x3f
	.zero		1


	//   ....[47]....
        /*0b94*/ 	.word	0x000216f0
        /*0b98*/ 	.word	0x00000005
        /*0b9c*/ 	.word	0x000388c0
        /*0ba0*/ 	.short	0x010a
        /*0ba2*/ 	.byte	0x3f
	.zero		1


	//   ....[48]....
        /*0ba4*/ 	.word	0x00021ae0
        /*0ba8*/ 	.word	0x00000006
        /*0bac*/ 	.word	0x000388a0
        /*0bb0*/ 	.short	0x010a
        /*0bb2*/ 	.byte	0x3f
	.zero		1


	//   ....[49]....
        /*0bb4*/ 	.word	0x00021d90
        /*0bb8*/ 	.word	0x00000006
        /*0bbc*/ 	.word	0x000388c0
        /*0bc0*/ 	.short	0x010a
        /*0bc2*/ 	.byte	0x3f
	.zero		1


	//   ....[50]....
        /*0bc4*/ 	.word	0x00022e60
        /*0bc8*/ 	.word	0x00000006
        /*0bcc*/ 	.word	0x00038840
        /*0bd0*/ 	.short	0x010a
        /*0bd2*/ 	.byte	0x3f
	.zero		1


	//   ....[51]....
        /*0bd4*/ 	.word	0x000234e0
        /*0bd8*/ 	.word	0x00000007
        /*0bdc*/ 	.word	0x00038820
        /*0be0*/ 	.short	0x010a
        /*0be2*/ 	.byte	0x3f
	.zero		1


	//   ....[52]....
        /*0be4*/ 	.word	0x00023840
        /*0be8*/ 	.word	0x00000008
        /*0bec*/ 	.word	0x00038840
        /*0bf0*/ 	.short	0x010a
        /*0bf2*/ 	.byte	0x3f
	.zero		1


	//   ....[53]....
        /*0bf4*/ 	.word	0x00023b80
        /*0bf8*/ 	.word	0x00000008
        /*0bfc*/ 	.word	0x00038860
        /*0c00*/ 	.short	0x010a
        /*0c02*/ 	.byte	0x3f
	.zero		1


	//   ....[54]....
        /*0c04*/ 	.word	0x00024200
        /*0c08*/ 	.word	0x00000002
        /*0c0c*/ 	.word	0x00038840
        /*0c10*/ 	.short	0x010a
        /*0c12*/ 	.byte	0x3f
	.zero		1


	//   ....[55]....
        /*0c14*/ 	.word	0x00024540
        /*0c18*/ 	.word	0x00000002
        /*0c1c*/ 	.word	0x00038860
        /*0c20*/ 	.short	0x010a
        /*0c22*/ 	.byte	0x3f
	.zero		1


	//   ....[56]....
        /*0c24*/ 	.word	0x00024b20
        /*0c28*/ 	.word	0x00000002
        /*0c2c*/ 	.word	0x00038840
        /*0c30*/ 	.short	0x010a
        /*0c32*/ 	.byte	0x3f
	.zero		1


	//   ....[57]....
        /*0c34*/ 	.word	0x00024e50
        /*0c38*/ 	.word	0x00000002
        /*0c3c*/ 	.word	0x00038860
        /*0c40*/ 	.short	0x010a
        /*0c42*/ 	.byte	0x3f
	.zero		1


	//   ....[58]....
        /*0c44*/ 	.word	0x000253d0
        /*0c48*/ 	.word	0x00000003
        /*0c4c*/ 	.word	0x00038860
        /*0c50*/ 	.short	0x010a
        /*0c52*/ 	.byte	0x3f
	.zero		1


	//   ....[59]....
        /*0c54*/ 	.word	0x00026270
        /*0c58*/ 	.word	0x00000000
        /*0c5c*/ 	.word	0x00038820
        /*0c60*/ 	.short	0x010a
        /*0c62*/ 	.byte	0x3f
	.zero		1


	//   ....[60]....
        /*0c64*/ 	.word	0x00026420
        /*0c68*/ 	.word	0x00000006
        /*0c6c*/ 	.word	0x00000000
        /*0c70*/ 	.short	0x010a
        /*0c72*/ 	.byte	0x3f
	.zero		1


	//   ....[61]....
        /*0c74*/ 	.word	0x00026490
        /*0c78*/ 	.word	0x00000007
        /*0c7c*/ 	.word	0x00000000
        /*0c80*/ 	.short	0x010a
        /*0c82*/ 	.byte	0x3f
	.zero		1


	//   ....[62]....
        /*0c84*/ 	.word	0x00026500
        /*0c88*/ 	.word	0x00000004
        /*0c8c*/ 	.word	0x00000000
        /*0c90*/ 	.short	0x010a
        /*0c92*/ 	.byte	0x3f
	.zero		1


	//   ....[63]....
        /*0c94*/ 	.word	0x00026530
        /*0c98*/ 	.word	0x00000003
        /*0c9c*/ 	.word	0x00000000
        /*0ca0*/ 	.short	0x010a
        /*0ca2*/ 	.byte	0x3f
	.zero		1


	//   ....[64]....
        /*0ca4*/ 	.word	0x00026590
        /*0ca8*/ 	.word	0x00000000
        /*0cac*/ 	.word	0x00038890
        /*0cb0*/ 	.short	0x010a
        /*0cb2*/ 	.byte	0x3f
	.zero		1


	//   ....[65]....
        /*0cb4*/ 	.word	0x000265e0
        /*0cb8*/ 	.word	0x00000000
        /*0cbc*/ 	.word	0x00038890
        /*0cc0*/ 	.short	0x010a
        /*0cc2*/ 	.byte	0x3f
	.zero		1


	//   ....[66]....
        /*0cc4*/ 	.word	0x00026630
        /*0cc8*/ 	.word	0x00000000
        /*0ccc*/ 	.word	0x00038890
        /*0cd0*/ 	.short	0x010a
        /*0cd2*/ 	.byte	0x3f
	.zero		1


	//   ....[67]....
        /*0cd4*/ 	.word	0x00026680
        /*0cd8*/ 	.word	0x00000000
        /*0cdc*/ 	.word	0x000388b0
        /*0ce0*/ 	.short	0x010a
        /*0ce2*/ 	.byte	0x3f
	.zero		1


	//   ....[68]....
        /*0ce4*/ 	.word	0x00026950
        /*0ce8*/ 	.word	0x00000010
        /*0cec*/ 	.word	0x00038800
        /*0cf0*/ 	.short	0x010a
        /*0cf2*/ 	.byte	0x3f
	.zero		1


	//   ....[69]....
        /*0cf4*/ 	.word	0x00026c20
        /*0cf8*/ 	.word	0x00000010
        /*0cfc*/ 	.word	0x00038800
        /*0d00*/ 	.short	0x010a
        /*0d02*/ 	.byte	0x3f
	.zero		1


	//   ....[70]....
        /*0d04*/ 	.word	0x00026c70
        /*0d08*/ 	.word	0x00000000
        /*0d0c*/ 	.word	0x00038830
        /*0d10*/ 	.short	0x010a
        /*0d12*/ 	.byte	0x3f
	.zero		1


	//   ....[71]....
        /*0d14*/ 	.word	0x00026cc0
        /*0d18*/ 	.word	0x0000000b
        /*0d1c*/ 	.word	0x00038830
        /*0d20*/ 	.short	0x010a
        /*0d22*/ 	.byte	0x3f
	.zero		1


	//   ....[72]....
        /*0d24*/ 	.word	0x00026d10
        /*0d28*/ 	.word	0x00000009
        /*0d2c*/ 	.word	0x00038850
        /*0d30*/ 	.short	0x010a
        /*0d32*/ 	.byte	0x3f
	.zero		1


	//   ....[73]....
        /*0d34*/ 	.word	0x00026d60
        /*0d38*/ 	.word	0x00000000
        /*0d3c*/ 	.word	0x00038850
        /*0d40*/ 	.short	0x010a
        /*0d42*/ 	.byte	0x3f
	.zero		1


	//   ....[74]....
        /*0d44*/ 	.word	0x00026f00
        /*0d48*/ 	.word	0x00000009
        /*0d4c*/ 	.word	0x00038820
        /*0d50*/ 	.short	0x010a
        /*0d52*/ 	.byte	0x3f
	.zero		1


	//   ....[75]....
        /*0d54*/ 	.word	0x00026f50
        /*0d58*/ 	.word	0x00000005
        /*0d5c*/ 	.word	0x000388a0
        /*0d60*/ 	.short	0x010a
        /*0d62*/ 	.byte	0x3f
	.zero		1


	//   ....[76]....
        /*0d64*/ 	.word	0x00026fa0
        /*0d68*/ 	.word	0x00000005
        /*0d6c*/ 	.word	0x000388c0
        /*0d70*/ 	.short	0x010a
        /*0d72*/ 	.byte	0x3f
	.zero		1


	//   ....[77]....
        /*0d74*/ 	.word	0x00026ff0
        /*0d78*/ 	.word	0x00000006
        /*0d7c*/ 	.word	0x000388a0
        /*0d80*/ 	.short	0x010a
        /*0d82*/ 	.byte	0x3f
	.zero		1


	//   ....[78]....
        /*0d84*/ 	.word	0x00027040
        /*0d88*/ 	.word	0x00000006
        /*0d8c*/ 	.word	0x000388c0
        /*0d90*/ 	.short	0x010a
        /*0d92*/ 	.byte	0x3f
	.zero		1


	//   ....[79]....
        /*0d94*/ 	.word	0x000271e0
        /*0d98*/ 	.word	0x00000006
        /*0d9c*/ 	.word	0x00038840
        /*0da0*/ 	.short	0x010a
        /*0da2*/ 	.byte	0x3f
	.zero		1


	//   ....[80]....
        /*0da4*/ 	.word	0x00027260
        /*0da8*/ 	.word	0x00000006
        /*0dac*/ 	.word	0x00038820
        /*0db0*/ 	.short	0x010a
        /*0db2*/ 	.byte	0x3f
	.zero		1


	//   ....[81]....
        /*0db4*/ 	.word	0x000272b0
        /*0db8*/ 	.word	0x00000008
        /*0dbc*/ 	.word	0x00038840
        /*0dc0*/ 	.short	0x010a
        /*0dc2*/ 	.byte	0x3f
	.zero		1


	//   ....[82]....
        /*0dc4*/ 	.word	0x00027300
        /*0dc8*/ 	.word	0x00000008
        /*0dcc*/ 	.word	0x00038860
        /*0dd0*/ 	.short	0x010a
        /*0dd2*/ 	.byte	0x3f
	.zero		1


	//   ....[83]....
        /*0dd4*/ 	.word	0x00027350
        /*0dd8*/ 	.word	0x00000002
        /*0ddc*/ 	.word	0x00038840
        /*0de0*/ 	.short	0x010a
        /*0de2*/ 	.byte	0x3f
	.zero		1


	//   ....[84]....
        /*0de4*/ 	.word	0x000273a0
        /*0de8*/ 	.word	0x00000002
        /*0dec*/ 	.word	0x00038860
        /*0df0*/ 	.short	0x010a
        /*0df2*/ 	.byte	0x3f
	.zero		1


	//   ....[85]....
        /*0df4*/ 	.word	0x000273f0
        /*0df8*/ 	.word	0x00000002
        /*0dfc*/ 	.word	0x00038840
        /*0e00*/ 	.short	0x010a
        /*0e02*/ 	.byte	0x3f
	.zero		1


	//   ....[86]....
        /*0e04*/ 	.word	0x00027440
        /*0e08*/ 	.word	0x00000002
        /*0e0c*/ 	.word	0x00038860
        /*0e10*/ 	.short	0x010a
        /*0e12*/ 	.byte	0x3f
	.zero		1


	//   ....[87]....
        /*0e14*/ 	.word	0x00027490
        /*0e18*/ 	.word	0x00000003
        /*0e1c*/ 	.word	0x00038860
        /*0e20*/ 	.short	0x010a
        /*0e22*/ 	.byte	0x3f
	.zero		1


	//   ....[88]....
        /*0e24*/ 	.word	0x00027e40
        /*0e28*/ 	.word	0x00000000
        /*0e2c*/ 	.word	0x00038820
        /*0e30*/ 	.short	0x010a
        /*0e32*/ 	.byte	0x3f
	.zero		1


	//   ....[89]....
        /*0e34*/ 	.word	0x00027fe0
        /*0e38*/ 	.word	0x00000006
        /*0e3c*/ 	.word	0x00000000
        /*0e40*/ 	.short	0x010a
        /*0e42*/ 	.byte	0x3f
	.zero		1


	//   ....[90]....
        /*0e44*/ 	.word	0x00028030
        /*0e48*/ 	.word	0x00000007
        /*0e4c*/ 	.word	0x00000000
        /*0e50*/ 	.short	0x010a
        /*0e52*/ 	.byte	0x3f
	.zero		1


	//   ....[91]....
        /*0e54*/ 	.word	0x00028080
        /*0e58*/ 	.word	0x00000004
        /*0e5c*/ 	.word	0x00000000
        /*0e60*/ 	.short	0x010a
        /*0e62*/ 	.byte	0x3f
	.zero		1


	//----- nvinfo : EIATTR_NUM_MBARRIERS
	.align		4
.L_451:
        /*0e64*/ 	.byte	0x03, 0x38
        /*0e66*/ 	.short	0x0016


	//----- nvinfo : EIATTR_EXIT_INSTR_OFFSETS
	.align		4
        /*0e68*/ 	.byte	0x04, 0x1c
        /*0e6a*/ 	.short	(.L_453 - .L_452)


	//   ....[0]....
.L_452:
        /*0e6c*/ 	.word	0x00026580


	//----- nvinfo : EIATTR_MAX_THREADS
	.align		4
.L_453:
        /*0e70*/ 	.byte	0x04, 0x05
        /*0e72*/ 	.short	(.L_455 - .L_454)
.L_454:
        /*0e74*/ 	.word	0x00000180
        /*0e78*/ 	.word	0x00000001
        /*0e7c*/ 	.word	0x00000001


	//----- nvinfo : EIATTR_CRS_STACK_SIZE
	.align		4
.L_455:
        /*0e80*/ 	.byte	0x04, 0x1e
        /*0e82*/ 	.short	(.L_457 - .L_456)
.L_456:
        /*0e84*/ 	.word	0x00000000


	//----- nvinfo : EIATTR_CBANK_PARAM_SIZE
	.align		4
.L_457:
        /*0e88*/ 	.byte	0x03, 0x19
        /*0e8a*/ 	.short	0x0a70


	//----- nvinfo : EIATTR_PARAM_CBANK
	.align		4
        /*0e8c*/ 	.byte	0x04, 0x0a
        /*0e8e*/ 	.short	(.L_459 - .L_458)
	.align		4
.L_458:
        /*0e90*/ 	.word	index@(.nv.constant0._ZN7cutlass13device_kernelIN5flash11enable_sm90INS1_16FlashAttnFwdSm90INS1_25CollectiveMainloopFwdSm90ILi2EN4cute5tupleIJNS5_1CILi1EEES8_S8_EEENS6_IJNS7_ILi128EEENS7_ILi80EEENS7_ILi256EEEEEELi256ENS_10bfloat16_tEfNS_4arch4Sm90ELb0ELb0ELb1ELb1ELb0ELb1ELb0ELb1ELb1ELb0ELb0ELb0EEENS1_21CollectiveEpilogueFwdINS6_IJSA_SC_SB_EEES9_SE_SG_Li256ELb1ELb0ELb0ELb0EEENS1_36VarlenDynamicPersistentTileSchedulerILi128ELi80ELi256ELi32ELb0ELb0ELb1ELb0ELb1ELb1EEEEEEEEEvNT_6ParamsE)
        /*0e94*/ 	.short	0x0210
        /*0e96*/ 	.short	0x0a70


	//----- nvinfo : EIATTR_SW_WAR
	.align		4
.L_459:
        /*0e98*/ 	.byte	0x04, 0x36
        /*0e9a*/ 	.short	(.L_461 - .L_460)
.L_460:
        /*0e9c*/ 	.word	0x00000008
.L_461:


//--------------------- .nv.info._ZN7cutlass13device_kernelIN5flash11enable_sm90INS1_16FlashAttnFwdSm90INS1_25CollectiveMainloopFwdSm90ILi2EN4cute5tupleIJNS5_1CILi1EEES8_S8_EEENS6_IJNS7_ILi128EEENS7_ILi64EEENS7_ILi256EEEEEELi256ENS_10bfloat16_tEfNS_4arch4Sm90ELb0ELb1ELb1ELb0ELb0ELb0ELb0ELb1ELb1ELb0ELb0ELb0EEENS1_21CollectiveEpilogueFwdINS6_IJSA_SC_SB_EEES9_SE_SG_Li256ELb0ELb0ELb0ELb0EEENS1_30DynamicPersistentTileSchedulerILi256ELi32ELb0ELb0ELb1EEEEEEEEEvNT_6ParamsE --------------------------
	.section	.nv.info._ZN7cutlass13device_kernelIN5flash11enable_sm90INS1_16FlashAttnFwdSm90INS1_25CollectiveMainloopFwdSm90ILi2EN4cute5tupleIJNS5_1CILi1EEES8_S8_EEENS6_IJNS7_ILi128EEENS7_ILi64EEENS7_ILi256EEEEEELi256ENS_10bfloat16_tEfNS_4arch4Sm90ELb0ELb1ELb1ELb0ELb0ELb0ELb0ELb1ELb1ELb0ELb0ELb0EEENS1_21CollectiveEpilogueFwdINS6_IJSA_SC_SB_EEES9_SE_SG_Li256ELb0ELb0ELb0ELb0EEENS1_30DynamicPersistentTileSchedulerILi256ELi32ELb0ELb0ELb1EEEEEEEEEvNT_6ParamsE,"",@"SHT_CUDA_INFO"
	.sectionflags	@""
	.align	4


	//----- nvinfo : EIATTR_CUDA_API_VERSION
	.align		4
        /*0000*/ 	.byte	0x04, 0x37
        /*0002*/ 	.short	(.L_463 - .L_462)
.L_462:
        /*0004*/ 	.word	0x00000082


	//----- nvinfo : EIATTR_KPARAM_INFO
	.align		4
.L_463:
        /*0008*/ 	.byte	0x04, 0x17
        /*000a*/ 	.short	(.L_465 - .L_464)
.L_464:
        /*000c*/ 	.word	0x00000000
        /*0010*/ 	.short	0x0000
        /*0012*/ 	.short	0x0070
        /*0014*/ 	.byte	0x00, 0xf0, 0x01, 0x2e


	//----- nvinfo : EIATTR_SPARSE_MMA_MASK
	.align		4
.L_465:
        /*0018*/ 	.byte	0x03, 0x50
        /*001a*/ 	.short	0x0000


	//----- nvinfo : EIATTR_MAXREG_COUNT
	.align		4
        /*001c*/ 	.byte	0x03, 0x1b
        /*001e*/ 	.short	0x00a8


	//----- nvinfo : EIATTR_NUM_BARRIERS
	.align		4
        /*0020*/ 	.byte	0x02, 0x4c
        /*0022*/ 	.byte	0x09
	.zero		1


	//----- nvinfo : EIATTR_EXTERNS
	.align		4
        /*0024*/ 	.byte	0x04, 0x0f
        /*0026*/ 	.short	(.L_467 - .L_466)


	//   ....[0]....
	.align		4
.L_466:
        /*0028*/ 	.word	index@(__assertfail)


	//----- nvinfo : EIATTR_ANNOTATIONS
	.align		4
.L_467:
        /*002c*/ 	.byte	0x04, 0x55
        /*002e*/ 	.short	(.L_469 - .L_468)


	//   ....[0]....
.L_468:
        /*0030*/ 	.word	0x00000001
        /*0034*/ 	.byte	0x70, 0x09, 0x00, 0x00, 0x01, 0x00, 0x00, 0x00, 0x40, 0x0a, 0x00, 0x00, 0x01, 0x00, 0x00, 0x00
        /*0044*/ 	.byte	0x90, 0x25, 0x01, 0x00


	//----- nvinfo : EIATTR_MERCURY_ISA_VERSION
	.align		4
.L_469:
        /*0048*/ 	.byte	0x03, 0x5f
        /*004a*/ 	.short	0x0101


	//----- nvinfo : EIATTR_INT_WARP_WIDE_INSTR_OFFSETS
	.align		4
        /*004c*/ 	.byte	0x04, 0x31
        /*004e*/ 	.short	(.L_471 - .L_470)


	//   ....[0]....
.L_470:
        /*0050*/ 	.word	0x00000190


	//   ....[1]....
        /*0054*/ 	.word	0x000001c0


	//   ....[2]....
        /*0058*/ 	.word	0x000001d0


	//   ....[3]....
        /*005c*/ 	.word	0x0000f7e0


	//   ....[4]....
        /*0060*/ 	.word	0x0000f880


	//   ....[5]....
        /*0064*/ 	.word	0x0000fe30


	//   ....[6]....
        /*0068*/ 	.word	0x00011ef0


	//   ....[7]....
        /*006c*/ 	.word	0x00011f90


	//----- nvinfo : EIATTR_COOP_GROUP_MASK_REGIDS
	.align		4
.L_471:
        /*0070*/ 	.byte	0x04, 0x29
        /*0072*/ 	.short	(.L_473 - .L_472)


	//   ....[0]....
.L_472:
        /*0074*/ 	.word	0xffffffff


	//   ....[1]....
        /*0078*/ 	.word	0xffffffff


	//   ....[2]....
        /*007c*/ 	.word	0xffffffff


	//   ....[3]....
        /*0080*/ 	.word	0xffffffff


	//   ....[4]....
        /*0084*/ 	.word	0xffffffff


	//   ....[5]....
        /*0088*/ 	.word	0xffffffff


	//   ....[6]....
        /*008c*/ 	.word	0xffffffff


	//   ....[7]....
        /*0090*/ 	.word	0xffffffff


	//   ....[8]....
        /*0094*/ 	.word	0xffffffff


	//   ....[9]....
        /*0098*/ 	.word	0xffffffff


	//   ....[10]....
        /*009c*/ 	.word	0xffffffff


	//   ....[11]....
        /*00a0*/ 	.word	0xffffffff


	//   ....[12]....
        /*00a4*/ 	.word	0xffffffff


	//   ....[13]....
        /*00a8*/ 	.word	0xffffffff


	//   ....[14]....
        /*00ac*/ 	.word	0xffffffff


	//   ....[15]....
        /*00b0*/ 	.word	0xffffffff


	//   ....[16]....
        /*00b4*/ 	.word	0xffffffff


	//   ....[17]....
        /*00b8*/ 	.word	0xffffffff


	//   ....[18]....
        /*00bc*/ 	.word	0xffffffff


	//   ....[19]....
        /*00c0*/ 	.word	0xffffffff


	//   ....[20]....
        /*00c4*/ 	.word	0xffffffff


	//   ....[21]....
        /*00c8*/ 	.word	0xffffffff


	//   ....[22]....
        /*00cc*/ 	.word	0xffffffff


	//   ....[23]....
        /*00d0*/ 	.word	0xffffffff


	//   ....[24]....
        /*00d4*/ 	.word	0xffffffff


	//   ....[25]....
        /*00d8*/ 	.word	0xffffffff


	//   ....[26]....
        /*00dc*/ 	.word	0xffffffff


	//   ....[27]....
        /*00e0*/ 	.word	0xffffffff


	//   ....[28]....
        /*00e4*/ 	.word	0xffffffff


	//   ....[29]....
        /*00e8*/ 	.word	0xffffffff


	//   ....[30]....
        /*00ec*/ 	.word	0xffffffff


	//   ....[31]....
        /*00f0*/ 	.word	0xffffffff


	//   ....[32]....
        /*00f4*/ 	.word	0x0500000f


	//   ....[33]....
        /*00f8*/ 	.word	0x0500000f


	//----- nvinfo : EIATTR_COOP_GROUP_INSTR_OFFSETS
	.align		4
.L_473:
        /*00fc*/ 	.byte	0x04, 0x28
        /*00fe*/ 	.short	(.L_475 - .L_474)


	//   ....[0]....
.L_474:
        /*0100*/ 	.word	0x00000060


	//   ....[1]....
        /*0104*/ 	.word	0x000001a0


	//   ....[2]....
        /*0108*/ 	.word	0x000001f0


	//   ....[3]....
        /*010c*/ 	.word	0x000003e0


	//   ....[4]....
        /*0110*/ 	.word	0x00000540


	//   ....[5]....
        /*0114*/ 	.word	0x00000660


	//   ....[6]....
        /*0118*/ 	.word	0x000007c0


	//   ....[7]....
        /*011c*/ 	.word	0x00001970


	//   ....[8]....
        /*0120*/ 	.word	0x000035c0


	//   ....[9]....
        /*0124*/ 	.word	0x000036e0


	//   ....[10]....
        /*0128*/ 	.word	0x00003a50


	//   ....[11]....
        /*012c*/ 	.word	0x00003ae0


	//   ....[12]....
        /*0130*/ 	.word	0x000065a0


	//   ....[13]....
        /*0134*/ 	.word	0x000066a0


	//   ....[14]....
        /*0138*/ 	.word	0x00006a40


	//   ....[15]....
        /*013c*/ 	.word	0x00006ab0


	//   ....[16]....
        /*0140*/ 	.word	0x00008a00


	//   ....[17]....
        /*0144*/ 	.word	0x00008a80


	//   ....[18]....
        /*0148*/ 	.word	0x00008cc0


	//   ....[19]....
        /*014c*/ 	.word	0x00008d20


	//   ....[20]....
        /*0150*/ 	.word	0x0000b380


	//   ....[21]....
        /*0154*/ 	.word	0x0000b3c0


	//   ....[22]....
        /*0158*/ 	.word	0x0000b850


	//   ....[23]....
        /*015c*/ 	.word	0x0000b8c0


	//   ....[24]....
        /*0160*/ 	.word	0x0000c860


	//   ....[25]....
        /*0164*/ 	.word	0x0000c8a0


	//   ....[26]....
        /*0168*/ 	.word	0x0000c9e0


	//   ....[27]....
        /*016c*/ 	.word	0x0000ca00


	//   ....[28]....
        /*0170*/ 	.word	0x0000e210


	//   ....[29]....
        /*0174*/ 	.word	0x0000ef40


	//   ....[30]....
        /*0178*/ 	.word	0x00012360


	//   ....[31]....
        /*017c*/ 	.word	0x00012530


	//   ....[32]....
        /*0180*/ 	.word	0x00012b80


	//   ....[33]....
        /*0184*/ 	.word	0x00012f60


	//----- nvinfo : EIATTR_REG_RECONFIG
	.align		4
.L_475:
        /*0188*/ 	.byte	0x01, 0x54
	.zero		2


	//----- nvinfo : EIATTR_SYSCALL_OFFSETS
	.align		4
        /*018c*/ 	.byte	0x04, 0x46
        /*018e*/ 	.short	(.L_477 - .L_476)


	//   ....[0]....
.L_476:
        /*0190*/ 	.word	0x00001b20


	//   ....[1]....
        /*0194*/ 	.word	0x0000fa10


	//   ....[2]....
        /*0198*/ 	.word	0x0000fb50


	//   ....[3]....
        /*019c*/ 	.word	0x0000fc40


	//----- nvinfo : EIATTR_MBARRIER_INSTR_OFFSETS
	.align		4
.L_477:
        /*01a0*/ 	.byte	0x04, 0x39
        /*01a2*/ 	.short	(.L_479 - .L_478)


	//   ....[0]....
.L_478:
        /*01a4*/ 	.word	0x00000290
        /*01a8*/ 	.word	0x000000ff
        /*01ac*/ 	.word	0x00030800
        /*01b0*/ 	.short	0x0100
        /*01b2*/ 	.byte	0x06
	.zero		1


	//   ....[1]....
        /*01b4*/ 	.word	0x000002a0
        /*01b8*/ 	.word	0x000000ff
        /*01bc*/ 	.word	0x00030820
        /*01c0*/ 	.short	0x0100
        /*01c2*/ 	.byte	0x06
	.zero		1


	//   ....[2]....
        /*01c4*/ 	.word	0x00000390
        /*01c8*/ 	.word	0x000000ff
        /*01cc*/ 	.word	0x00030830
        /*01d0*/ 	.short	0x0100
        /*01d2*/ 	.byte	0x08
	.zero		1


	//   ....[3]....
        /*01d4*/ 	.word	0x000003a0
        /*01d8*/ 	.word	0x000000ff
        /*01dc*/ 	.word	0x00030840
        /*01e0*/ 	.short	0x0100
        /*01e2*/ 	.byte	0x08
	.zero		1


	//   ....[4]....
        /*01e4*/ 	.word	0x000003b0
        /*01e8*/ 	.word	0x000000ff
        /*01ec*/ 	.word	0x00030838
        /*01f0*/ 	.short	0x0100
        /*01f2*/ 	.byte	0x08
	.zero		1


	//   ....[5]....
        /*01f4*/ 	.word	0x000003c0
        /*01f8*/ 	.word	0x000000ff
        /*01fc*/ 	.word	0x00030848
        /*0200*/ 	.short	0x0100
        /*0202*/ 	.byte	0x08
	.zero		1


	//   ....[6]....
        /*0204*/ 	.word	0x000004f0
        /*0208*/ 	.word	0x000000ff
        /*020c*/ 	.word	0x00030850
        /*0210*/ 	.short	0x0100
        /*0212*/ 	.byte	0x08
	.zero		1


	//   ....[7]....
        /*0214*/ 	.word	0x00000500
        /*0218*/ 	.word	0x000000ff
        /*021c*/ 	.word	0x00030860
        /*0220*/ 	.short	0x0100
        /*0222*/ 	.byte	0x08
	.zero		1


	//   ....[8]....
        /*0224*/ 	.word	0x00000510
        /*0228*/ 	.word	0x000000ff
        /*022c*/ 	.word	0x00030858
        /*0230*/ 	.short	0x0100
        /*0232*/ 	.byte	0x08
	.zero		1


	//   ....[9]....
        /*0234*/ 	.word	0x00000520
        /*0238*/ 	.word	0x000000ff
        /*023c*/ 	.word	0x00030868
        /*0240*/ 	.short	0x0100
        /*0242*/ 	.byte	0x08
	.zero		1


	//   ....[10]....
        /*0244*/ 	.word	0x00000610
        /*0248*/ 	.word	0x000000ff
        /*024c*/ 	.word	0x00030870
        /*0250*/ 	.short	0x0100
        /*0252*/ 	.byte	0x06
	.zero		1


	//   ....[11]....
        /*0254*/ 	.word	0x00000620
        /*0258*/ 	.word	0x000000ff
        /*025c*/ 	.word	0x00030880
        /*0260*/ 	.short	0x0100
        /*0262*/ 	.byte	0x06
	.zero		1


	//   ....[12]....
        /*0264*/ 	.word	0x00000630
        /*0268*/ 	.word	0x000000ff
        /*026c*/ 	.word	0x00030878
        /*0270*/ 	.short	0x0100
        /*0272*/ 	.byte	0x06
	.zero		1


	//   ....[13]....
        /*0274*/ 	.word	0x00000640
        /*0278*/ 	.word	0x000000ff
        /*027c*/ 	.word	0x00030888
        /*0280*/ 	.short	0x0100
        /*0282*/ 	.byte	0x06
	.zero		1


	//   ....[14]....
        /*0284*/ 	.word	0x00000770
        /*0288*/ 	.word	0x000000ff
        /*028c*/ 	.word	0x00030890
        /*0290*/ 	.short	0x0100
        /*0292*/ 	.byte	0x08
	.zero		1


	//   ....[15]....
        /*0294*/ 	.word	0x00000780
        /*0298*/ 	.word	0x000000ff
        /*029c*/ 	.word	0x000308a0
        /*02a0*/ 	.short	0x0100
        /*02a2*/ 	.byte	0x08
	.zero		1


	//   ....[16]....
        /*02a4*/ 	.word	0x00000790
        /*02a8*/ 	.word	0x000000ff
        /*02ac*/ 	.word	0x00030898
        /*02b0*/ 	.short	0x0100
        /*02b2*/ 	.byte	0x08
	.zero		1


	//   ....[17]....
        /*02b4*/ 	.word	0x000007a0
        /*02b8*/ 	.word	0x000000ff
        /*02bc*/ 	.word	0x000308a8
        /*02c0*/ 	.short	0x0100
        /*02c2*/ 	.byte	0x08
	.zero		1


	//   ....[18]....
        /*02c4*/ 	.word	0x000008d0
        /*02c8*/ 	.word	0x000000ff
        /*02cc*/ 	.word	0x000308b0
        /*02d0*/ 	.short	0x0100
        /*02d2*/ 	.byte	0x08
	.zero		1


	//   ....[19]....
        /*02d4*/ 	.word	0x000008e0
        /*02d8*/ 	.word	0x000000ff
        /*02dc*/ 	.word	0x000308c0
        /*02e0*/ 	.short	0x0100
        /*02e2*/ 	.byte	0x08
	.zero		1


	//   ....[20]....
        /*02e4*/ 	.word	0x000008f0
        /*02e8*/ 	.word	0x000000ff
        /*02ec*/ 	.word	0x000308b8
        /*02f0*/ 	.short	0x0100
        /*02f2*/ 	.byte	0x08
	.zero		1


	//   ....[21]....
        /*02f4*/ 	.word	0x00000900
        /*02f8*/ 	.word	0x000000ff
        /*02fc*/ 	.word	0x000308c8
        /*0300*/ 	.short	0x0100
        /*0302*/ 	.byte	0x08
	.zero		1


	//   ....[22]....
        /*0304*/ 	.word	0x00001bc0
        /*0308*/ 	.word	0x000000ff
        /*030c*/ 	.word	0x00030800
        /*0310*/ 	.short	0x010a
        /*0312*/ 	.byte	0x26
	.zero		1


	//   ....[23]....
        /*0314*/ 	.word	0x00001c40
        /*0318*/ 	.word	0x00000003
        /*031c*/ 	.word	0x00030830
        /*0320*/ 	.short	0x010a
        /*0322*/ 	.byte	0x3f
	.zero		1


	//   ....[24]....
        /*0324*/ 	.word	0x00001ca0
        /*0328*/ 	.word	0x00000003
        /*032c*/ 	.word	0x00030830
        /*0330*/ 	.short	0x010a
        /*0332*/ 	.byte	0x3f
	.zero		1


	//   ....[25]....
        /*0334*/ 	.word	0x00002850
        /*0338*/ 	.word	0x00000002
        /*033c*/ 	.word	0x00000000
        /*0340*/ 	.short	0x0101
        /*0342*/ 	.byte	0x3f
	.zero		1


	//   ....[26]....
        /*0344*/ 	.word	0x00004760
        /*0348*/ 	.word	0x000000ff
        /*034c*/ 	.word	0x00030830
        /*0350*/ 	.short	0x010a
        /*0352*/ 	.byte	0x27
	.zero		1


	//   ....[27]....
        /*0354*/ 	.word	0x000047a0
        /*0358*/ 	.word	0x000000ff
        /*035c*/ 	.word	0x00030830
        /*0360*/ 	.short	0x010a
        /*0362*/ 	.byte	0x27
	.zero		1


	//   ....[28]....
        /*0364*/ 	.word	0x00005600
        /*0368*/ 	.word	0x000000ff
        /*036c*/ 	.word	0x00030850
        /*0370*/ 	.short	0x010a
        /*0372*/ 	.byte	0x0a
	.zero		1


	//   ....[29]....
        /*0374*/ 	.word	0x00005640
        /*0378*/ 	.word	0x000000ff
        /*037c*/ 	.word	0x00030850
        /*0380*/ 	.short	0x010a
        /*0382*/ 	.byte	0x0a
	.zero		1


	//   ....[30]....
        /*0384*/ 	.word	0x00005c10
        /*0388*/ 	.word	0x00000098
        /*038c*/ 	.word	0x00000000
        /*0390*/ 	.short	0x0101
        /*0392*/ 	.byte	0x3f
	.zero		1


	//   ....[31]....
        /*0394*/ 	.word	0x00006da0
        /*0398*/ 	.word	0x0000009b
        /*039c*/ 	.word	0x00000000
        /*03a0*/ 	.short	0x0101
        /*03a2*/ 	.byte	0x3f
	.zero		1


	//   ....[32]....
        /*03a4*/ 	.word	0x000074a0
        /*03a8*/ 	.word	0x000000ff
        /*03ac*/ 	.word	0x00030830
        /*03b0*/ 	.short	0x010a
        /*03b2*/ 	.byte	0x06
	.zero		1


	//   ....[33]....
        /*03b4*/ 	.word	0x000074e0
        /*03b8*/ 	.word	0x000000ff
        /*03bc*/ 	.word	0x00030830
        /*03c0*/ 	.short	0x010a
        /*03c2*/ 	.byte	0x06
	.zero		1


	//   ....[34]....
        /*03c4*/ 	.word	0x00008340
        /*03c8*/ 	.word	0x000000ff
        /*03cc*/ 	.word	0x00030850
        /*03d0*/ 	.short	0x010a
        /*03d2*/ 	.byte	0x0e
	.zero		1


	//   ....[35]....
        /*03d4*/ 	.word	0x00008380
        /*03d8*/ 	.word	0x000000ff
        /*03dc*/ 	.word	0x00030850
        /*03e0*/ 	.short	0x010a
        /*03e2*/ 	.byte	0x0e
	.zero		1


	//   ....[36]....
        /*03e4*/ 	.word	0x00008fc0
        /*03e8*/ 	.word	0x00000099
        /*03ec*/ 	.word	0x00000000
        /*03f0*/ 	.short	0x0101
        /*03f2*/ 	.byte	0x3f
	.zero		1


	//   ....[37]....
        /*03f4*/ 	.word	0x00009090
        /*03f8*/ 	.word	0x0000009b
        /*03fc*/ 	.word	0x00000000
        /*0400*/ 	.short	0x0101
        /*0402*/ 	.byte	0x3f
	.zero		1


	//   ....[38]....
        /*0404*/ 	.word	0x00009580
        /*0408*/ 	.word	0x000000ff
        /*040c*/ 	.word	0x00030830
        /*0410*/ 	.short	0x010a
        /*0412*/ 	.byte	0x06
	.zero		1


	//   ....[39]....
        /*0414*/ 	.word	0x000095c0
        /*0418*/ 	.word	0x000000ff
        /*041c*/ 	.word	0x00030830
        /*0420*/ 	.short	0x010a
        /*0422*/ 	.byte	0x06
	.zero		1


	//   ....[40]....
        /*0424*/ 	.word	0x0000a420
        /*0428*/ 	.word	0x000000ff
        /*042c*/ 	.word	0x00030850
        /*0430*/ 	.short	0x010a
        /*0432*/ 	.byte	0x0a
	.zero		1


	//   ....[41]....
        /*0434*/ 	.word	0x0000a460
        /*0438*/ 	.word	0x000000ff
        /*043c*/ 	.word	0x00030850
        /*0440*/ 	.short	0x010a
        /*0442*/ 	.byte	0x0a
	.zero		1


	//   ....[42]....
        /*0444*/ 	.word	0x0000a9f0
        /*0448*/ 	.word	0x00000002
        /*044c*/ 	.word	0x00000000
        /*0450*/ 	.short	0x0101
        /*0452*/ 	.byte	0x3f
	.zero		1


	//   ....[43]....
        /*0454*/ 	.word	0x0000bc10
        /*0458*/ 	.word	0x0000009d
        /*045c*/ 	.word	0x00000000
        /*0460*/ 	.short	0x0101
        /*0462*/ 	.byte	0x3f
	.zero		1


	//   ....[44]....
        /*0464*/ 	.word	0x0000c7d0
        /*0468*/ 	.word	0x000000ff
        /*046c*/ 	.word	0x00030850
        /*0470*/ 	.short	0x010a
        /*0472*/ 	.byte	0x05
	.zero		1


	//   ....[45]....
        /*0474*/ 	.word	0x0000c810
        /*0478*/ 	.word	0x000000ff
        /*047c*/ 	.word	0x00030850
        /*0480*/ 	.short	0x010a
        /*0482*/ 	.byte	0x05
	.zero		1


	//   ....[46]....
        /*0484*/ 	.word	0x0000cd80
        /*0488*/ 	.word	0x00000007
        /*048c*/ 	.word	0x00000000
        /*0490*/ 	.short	0x0101
        /*0492*/ 	.byte	0x3f
	.zero		1


	//   ....[47]....
        /*0494*/ 	.word	0x0000e450
        /*0498*/ 	.word	0x000000ff
        /*049c*/ 	.word	0x00000000
        /*04a0*/ 	.short	0x0101
        /*04a2*/ 	.byte	0x05
	.zero		1


	//   ....[48]....
        /*04a4*/ 	.word	0x00010130
        /*04a8*/ 	.word	0x00000008
        /*04ac*/ 	.word	0x00030840
        /*04b0*/ 	.short	0x010a
        /*04b2*/ 	.byte	0x3f
	.zero		1


	//   ....[49]....
        /*04b4*/ 	.word	0x00010670
        /*04b8*/ 	.word	0x000000ff
        /*04bc*/ 	.word	0x00030820
        /*04c0*/ 	.short	0x010a
        /*04c2*/ 	.byte	0x28
	.zero		1


	//   ....[50]....
        /*04c4*/ 	.word	0x00010960
        /*04c8*/ 	.word	0x00000003
        /*04cc*/ 	.word	0x00030840
        /*04d0*/ 	.short	0x010a
        /*04d2*/ 	.byte	0x3f
	.zero		1


	//   ....[51]....
        /*04d4*/ 	.word	0x00010c10
        /*04d8*/ 	.word	0x00000002
        /*04dc*/ 	.word	0x00000060
        /*04e0*/ 	.short	0x010a
        /*04e2*/ 	.byte	0x3f
	.zero		1


	//   ....[52]....
        /*04e4*/ 	.word	0x00011190
        /*04e8*/ 	.word	0x00000003
        /*04ec*/ 	.word	0x00030840
        /*04f0*/ 	.short	0x010a
        /*04f2*/ 	.byte	0x3f
	.zero		1


	//   ....[53]....
        /*04f4*/ 	.word	0x00011440
        /*04f8*/ 	.word	0x00000002
        /*04fc*/ 	.word	0x00000060
        /*0500*/ 	.short	0x010a
        /*0502*/ 	.byte	0x3f
	.zero		1


	//   ....[54]....
        /*0504*/ 	.word	0x000118e0
        /*0508*/ 	.word	0x00000002
        /*050c*/ 	.word	0x00030840
        /*0510*/ 	.short	0x010a
        /*0512*/ 	.byte	0x3f
	.zero		1


	//   ....[55]....
        /*0514*/ 	.word	0x00011bc0
        /*0518*/ 	.word	0x00000002
        /*051c*/ 	.word	0x00000060
        /*0520*/ 	.short	0x010a
        /*0522*/ 	.byte	0x3f
	.zero		1


	//   ....[56]....
        /*0524*/ 	.word	0x00012030
        /*0528*/ 	.word	0x00000003
        /*052c*/ 	.word	0x00030860
        /*0530*/ 	.short	0x010a
        /*0532*/ 	.byte	0x3f
	.zero		1


	//   ....[57]....
        /*0534*/ 	.word	0x000124e0
        /*0538*/ 	.word	0x00000007
        /*053c*/ 	.word	0x00030820
        /*0540*/ 	.short	0x010a
        /*0542*/ 	.byte	0x3f
	.zero		1


	//   ....[58]....
        /*0544*/ 	.word	0x00012650
        /*0548*/ 	.word	0x00000005
        /*054c*/ 	.word	0x00000000
        /*0550*/ 	.short	0x010a
        /*0552*/ 	.byte	0x3f
	.zero		1


	//   ....[59]....
        /*0554*/ 	.word	0x000126c0
        /*0558*/ 	.word	0x00000003
        /*055c*/ 	.word	0x00000000
        /*0560*/ 	.short	0x010a
        /*0562*/ 	.byte	0x3f
	.zero		1


	//   ....[60]....
        /*0564*/ 	.word	0x00012720
        /*0568*/ 	.word	0x00000005
        /*056c*/ 	.word	0x00000000
        /*0570*/ 	.short	0x010a
        /*0572*/ 	.byte	0x3f
	.zero		1


	//   ....[61]....
        /*0574*/ 	.word	0x00012750
        /*0578*/ 	.word	0x00000003
        /*057c*/ 	.word	0x00000000
        /*0580*/ 	.short	0x010a
        /*0582*/ 	.byte	0x3f
	.zero		1


	//   ....[62]....
        /*0584*/ 	.word	0x000127c0
        /*0588*/ 	.word	0x00000003
        /*058c*/ 	.word	0x00030800
        /*0590*/ 	.short	0x010a
        /*0592*/ 	.byte	0x3f
	.zero		1


	//   ....[63]....
        /*0594*/ 	.word	0x00012810
        /*0598*/ 	.word	0x00000003
        /*059c*/ 	.word	0x00030830
        /*05a0*/ 	.short	0x010a
        /*05a2*/ 	.byte	0x3f
	.zero		1


	//   ....[64]....
        /*05a4*/ 	.word	0x00012870
        /*05a8*/ 	.word	0x00000099
        /*05ac*/ 	.word	0x00030830
        /*05b0*/ 	.short	0x010a
        /*05b2*/ 	.byte	0x3f
	.zero		1


	//   ....[65]....
        /*05b4*/ 	.word	0x000128d0
        /*05b8*/ 	.word	0x000000d7
        /*05bc*/ 	.word	0x00030850
        /*05c0*/ 	.short	0x010a
        /*05c2*/ 	.byte	0x3f
	.zero		1


	//   ....[66]....
        /*05c4*/ 	.word	0x00012930
        /*05c8*/ 	.word	0x00000004
        /*05cc*/ 	.word	0x00030830
        /*05d0*/ 	.short	0x010a
        /*05d2*/ 	.byte	0x3f
	.zero		1


	//   ....[67]....
        /*05d4*/ 	.word	0x00012990
        /*05d8*/ 	.word	0x00000003
        /*05dc*/ 	.word	0x00030850
        /*05e0*/ 	.short	0x010a
        /*05e2*/ 	.byte	0x3f
	.zero		1


	//   ....[68]....
        /*05e4*/ 	.word	0x000129f0
        /*05e8*/ 	.word	0x00000004
        /*05ec*/ 	.word	0x00030830
        /*05f0*/ 	.short	0x010a
        /*05f2*/ 	.byte	0x3f
	.zero		1


	//   ....[69]....
        /*05f4*/ 	.word	0x00012a50
        /*05f8*/ 	.word	0x00000003
        /*05fc*/ 	.word	0x00030850
        /*0600*/ 	.short	0x010a
        /*0602*/ 	.byte	0x3f
	.zero		1


	//   ....[70]....
        /*0604*/ 	.word	0x00012ab0
        /*0608*/ 	.word	0x00000005
        /*060c*/ 	.word	0x00030850
        /*0610*/ 	.short	0x010a
        /*0612*/ 	.byte	0x3f
	.zero		1


	//   ....[71]....
        /*0614*/ 	.word	0x00012c30
        /*0618*/ 	.word	0x00000008
        /*061c*/ 	.word	0x00030840
        /*0620*/ 	.short	0x010a
        /*0622*/ 	.byte	0x3f
	.zero		1


	//   ....[72]....
        /*0624*/ 	.word	0x00012c90
        /*0628*/ 	.word	0x00000008
        /*062c*/ 	.word	0x00030820
        /*0630*/ 	.short	0x010a
        /*0632*/ 	.byte	0x3f
	.zero		1


	//   ....[73]....
        /*0634*/ 	.word	0x00012ce0
        /*0638*/ 	.word	0x00000003
        /*063c*/ 	.word	0x00030840
        /*0640*/ 	.short	0x010a
        /*0642*/ 	.byte	0x3f
	.zero		1


	//   ....[74]....
        /*0644*/ 	.word	0x00012d30
        /*0648*/ 	.word	0x00000002
        /*064c*/ 	.word	0x00000060
        /*0650*/ 	.short	0x010a
        /*0652*/ 	.byte	0x3f
	.zero		1


	//   ....[75]....
        /*0654*/ 	.word	0x00012d80
        /*0658*/ 	.word	0x00000003
        /*065c*/ 	.word	0x00030840
        /*0660*/ 	.short	0x010a
        /*0662*/ 	.byte	0x3f
	.zero		1


	//   ....[76]....
        /*0664*/ 	.word	0x00012dd0
        /*0668*/ 	.word	0x00000002
        /*066c*/ 	.word	0x00000060
        /*0670*/ 	.short	0x010a
        /*0672*/ 	.byte	0x3f
	.zero		1


	//   ....[77]....
        /*0674*/ 	.word	0x00012e20
        /*0678*/ 	.word	0x00000002
        /*067c*/ 	.word	0x00030840
        /*0680*/ 	.short	0x010a
        /*0682*/ 	.byte	0x3f
	.zero		1


	//   ....[78]....
        /*0684*/ 	.word	0x00012e70
        /*0688*/ 	.word	0x00000002
        /*068c*/ 	.word	0x00000060
        /*0690*/ 	.short	0x010a
        /*0692*/ 	.byte	0x3f
	.zero		1


	//   ....[79]....
        /*0694*/ 	.word	0x00012ec0
        /*0698*/ 	.word	0x00000003
        /*069c*/ 	.word	0x00030860
        /*06a0*/ 	.short	0x010a
        /*06a2*/ 	.byte	0x3f
	.zero		1


	//   ....[80]....
        /*06a4*/ 	.word	0x00012fa0
        /*06a8*/ 	.word	0x00000007
        /*06ac*/ 	.word	0x00030820
        /*06b0*/ 	.short	0x010a
        /*06b2*/ 	.byte	0x3f
	.zero		1


	//   ....[81]....
        /*06b4*/ 	.word	0x00012ff0
        /*06b8*/ 	.word	0x00000005
        /*06bc*/ 	.word	0x00000000
        /*06c0*/ 	.short	0x010a
        /*06c2*/ 	.byte	0x3f
	.zero		1


	//   ....[82]....
        /*06c4*/ 	.word	0x00013040
        /*06c8*/ 	.word	0x00000003
        /*06cc*/ 	.word	0x00000000
        /*06d0*/ 	.short	0x010a
        /*06d2*/ 	.byte	0x3f
	.zero		1


	//   ....[83]....
        /*06d4*/ 	.word	0x00013090
        /*06d8*/ 	.word	0x00000005
        /*06dc*/ 	.word	0x00000000
        /*06e0*/ 	.short	0x010a
        /*06e2*/ 	.byte	0x3f
	.zero		1


	//----- nvinfo : EIATTR_NUM_MBARRIERS
	.align		4
.L_479:
        /*06e4*/ 	.byte	0x03, 0x38
        /*06e6*/ 	.short	0x0016


	//----- nvinfo : EIATTR_EXIT_INSTR_OFFSETS
	.align		4
        /*06e8*/ 	.byte	0x04, 0x1c
        /*06ea*/ 	.short	(.L_481 - .L_480)


	//   ....[0]....
.L_480:
        /*06ec*/ 	.word	0x00000a30


	//   ....[1]....
        /*06f0*/ 	.word	0x0000ef00


	//   ....[2]....
        /*06f4*/ 	.word	0x0000ef60


	//   ....[3]....
        /*06f8*/ 	.word	0x00012550


	//   ....[4]....
        /*06fc*/ 	.word	0x000127a0


	//----- nvinfo : EIATTR_MAX_THREADS
	.align		4
.L_481:
        /*0700*/ 	.byte	0x04, 0x05
        /*0702*/ 	.short	(.L_483 - .L_482)
.L_482:
        /*0704*/ 	.word	0x00000180
        /*0708*/ 	.word	0x00000001
        /*070c*/ 	.word	0x00000001


	//----- nvinfo : EIATTR_CRS_STACK_SIZE
	.align		4
.L_483:
        /*0710*/ 	.byte	0x04, 0x1e
        /*0712*/ 	.short	(.L_485 - .L_484)
.L_484:
        /*0714*/ 	.word	0x00000000


	//----- nvinfo : EIATTR_CBANK_PARAM_SIZE
	.align		4
.L_485:
        /*0718*/ 	.byte	0x03, 0x19
        /*071a*/ 	.short	0x0bf0


	//----- nvinfo : EIATTR_PARAM_CBANK
	.align		4
        /*071c*/ 	.byte	0x04, 0x0a
        /*071e*/ 	.short	(.L_487 - .L_486)
	.align		4
.L_486:
        /*0720*/ 	.word	index@(.nv.constant0._ZN7cutlass13device_kernelIN5flash11enable_sm90INS1_16FlashAttnFwdSm90INS1_25CollectiveMainloopFwdSm90ILi2EN4cute5tupleIJNS5_1CILi1EEES8_S8_EEENS6_IJNS7_ILi128EEENS7_ILi64EEENS7_ILi256EEEEEELi256ENS_10bfloat16_tEfNS_4arch4Sm90ELb0ELb1ELb1ELb0ELb0ELb0ELb0ELb1ELb1ELb0ELb0ELb0EEENS1_21CollectiveEpilogueFwdINS6_IJSA_SC_SB_EEES9_SE_SG_Li256ELb0ELb0ELb0ELb0EEENS1_30DynamicPersistentTileSchedulerILi256ELi32ELb0ELb0ELb1EEEEEEEEEvNT_6ParamsE)
        /*0724*/ 	.short	0x0210
        /*0726*/ 	.short	0x0bf0


	//----- nvinfo : EIATTR_SW_WAR
	.align		4
.L_487:
        /*0728*/ 	.byte	0x04, 0x36
        /*072a*/ 	.short	(.L_489 - .L_488)
.L_488:
        /*072c*/ 	.word	0x00000008
.L_489:


//--------------------- .nv.info._ZN7cutlass13device_kernelIN5flash11enable_sm90INS1_16FlashAttnFwdSm90INS1_25CollectiveMainloopFwdSm90ILi2EN4cute5tupleIJNS5_1CILi1EEES8_S8_EEENS6_IJNS7_ILi128EEENS7_ILi64EEENS7_ILi256EEEEEELi256ENS_10bfloat16_tEfNS_4arch4Sm90ELb0ELb1ELb1ELb1ELb0ELb0ELb0ELb1ELb1ELb0ELb0ELb0EEENS1_21CollectiveEpilogueFwdINS6_IJSA_SC_SB_EEES9_SE_SG_Li256ELb1ELb0ELb0ELb0EEENS1_36VarlenDynamicPersistentTileSchedulerILi128ELi64ELi256ELi32ELb0ELb0ELb1ELb1ELb0ELb1EEEEEEEEEvNT_6ParamsE --------------------------
	.section	.nv.info._ZN7cutlass13device_kernelIN5flash11enable_sm90INS1_16FlashAttnFwdSm90INS1_25CollectiveMainloopFwdSm90ILi2EN4cute5tupleIJNS5_1CILi1EEES8_S8_EEENS6_IJNS7_ILi128EEENS7_ILi64EEENS7_ILi256EEEEEELi256ENS_10bfloat16_tEfNS_4arch4Sm90ELb0ELb1ELb1ELb1ELb0ELb0ELb0ELb1ELb1ELb0ELb0ELb0EEENS1_21CollectiveEpilogueFwdINS6_IJSA_SC_SB_EEES9_SE_SG_Li256ELb1ELb0ELb0ELb0EEENS1_36VarlenDynamicPersistentTileSchedulerILi128ELi64ELi256ELi32ELb0ELb0ELb1ELb1ELb0ELb1EEEEEEEEEvNT_6ParamsE,"",@"SHT_CUDA_INFO"
	.sectionflags	@""
	.align	4


	//----- nvinfo : EIATTR_CUDA_API_VERSION
	.align		4
        /*0000*/ 	.byte	0x04, 0x37
        /*0002*/ 	.short	(.L_491 - .L_490)
.L_490:
        /*0004*/ 	.word	0x00000082


	//----- nvinfo : EIATTR_KPARAM_INFO
	.align		4
.L_491:
        /*0008*/ 	.byte	0x04, 0x17
        /*000a*/ 	.short	(.L_493 - .L_492)
.L_492:
        /*000c*/ 	.word	0x00000000
        /*0010*/ 	.short	0x0000
        /*0012*/ 	.short	0x0070
        /*0014*/ 	.byte	0x00, 0xf0, 0x01, 0x28


	//----- nvinfo : EIATTR_SPARSE_MMA_MASK
	.align		4
.L_493:
        /*0018*/ 	.byte	0x03, 0x50
        /*001a*/ 	.short	0x0000


	//----- nvinfo : EIATTR_MAXREG_COUNT
	.align		4
        /*001c*/ 	.byte	0x03, 0x1b
        /*001e*/ 	.short	0x00a8


	//----- nvinfo : EIATTR_NUM_BARRIERS
	.align		4
        /*0020*/ 	.byte	0x02, 0x4c
        /*0022*/ 	.byte	0x09
	.zero		1


	//----- nvinfo : EIATTR_EXTERNS
	.align		4
        /*0024*/ 	.byte	0x04, 0x0f
        /*0026*/ 	.short	(.L_495 - .L_494)


	//   ....[0]....
	.align		4
.L_494:
        /*0028*/ 	.word	index@(__assertfail)


	//----- nvinfo : EIATTR_ANNOTATIONS
	.align		4
.L_495:
        /*002c*/ 	.byte	0x04, 0x55
        /*002e*/ 	.short	(.L_497 - .L_496)


	//   ....[0]....
.L_496:
        /* <DEDUP_REMOVED lines=32> */


	//----- nvinfo : EIATTR_MERCURY_ISA_VERSION
	.align		4
.L_497:
        /*0220*/ 	.byte	0x03, 0x5f
        /*0222*/ 	.short	0x0101


	//----- nvinfo : EIATTR_UNUSED_LOAD_BYTE_OFFSET
	.align		4
        /*0224*/ 	.byte	0x04, 0x44
        /*0226*/ 	.short	(.L_499 - .L_498)


	//   ....[0]....
.L_498:
        /*0228*/ 	.word	0x00000a40
        /*022c*/ 	.word	0x0000fff0


	//   ....[1]....
        /*0230*/ 	.word	0x0000d5f0
        /*0234*/ 	.word	0x0000fff0


	//----- nvinfo : EIATTR_INT_WARP_WIDE_INSTR_OFFSETS
	.align		4
.L_499:
        /*0238*/ 	.byte	0x04, 0x31
        /*023a*/ 	.short	(.L_501 - .L_500)


	//   ....[0]....
.L_500:
        /*023c*/ 	.word	0x00000160


	//   ....[1]....
        /*0240*/ 	.word	0x000001a0


	//   ....[2]....
        /*0244*/ 	.word	0x00000210


	//   ....[3]....
        /*0248*/ 	.word	0x000116f0


	//   ....[4]....
        /*024c*/ 	.word	0x00011790


	//   ....[5]....
        /*0250*/ 	.word	0x00011ca0


	//   ....[6]....
        /*0254*/ 	.word	0x00011d20


	//   ....[7]....
        /*0258*/ 	.word	0x00011e30


	//   ....[8]....
        /*025c*/ 	.word	0x00011f20


	//   ....[9]....
        /*0260*/ 	.word	0x00012010


	//   ....[10]....
        /*0264*/ 	.word	0x000146f0


	//   ....[11]....
        /*0268*/ 	.word	0x00014790


	//----- nvinfo : EIATTR_COOP_GROUP_MASK_REGIDS
	.align		4
.L_501:
        /*026c*/ 	.byte	0x04, 0x29
        /*026e*/ 	.short	(.L_503 - .L_502)


	//   ....[0]....
.L_502:
        /*0270*/ 	.word	0xffffffff


	//   ....[1]....
        /*0274*/ 	.word	0xffffffff


	//   ....[2]....
        /*0278*/ 	.word	0xffffffff


	//   ....[3]....
        /*027c*/ 	.word	0xffffffff


	//   ....[4]....
        /*0280*/ 	.word	0xffffffff


	//   ....[5]....
        /*0284*/ 	.word	0xffffffff


	//   ....[6]....
        /*0288*/ 	.word	0xffffffff


	//   ....[7]....
        /*028c*/ 	.word	0xffffffff


	//   ....[8]....
        /*0290*/ 	.word	0xffffffff


	//   ....[9]....
        /*0294*/ 	.word	0xffffffff


	//   ....[10]....
        /*0298*/ 	.word	0xffffffff


	//   ....[11]....
        /*029c*/ 	.word	0xffffffff


	//   ....[12]....
        /*02a0*/ 	.word	0xffffffff


	//   ....[13]....
        /*02a4*/ 	.word	0xffffffff


	//   ....[14]....
        /*02a8*/ 	.word	0xffffffff


	//   ....[15]....
        /*02ac*/ 	.word	0xffffffff


	//   ....[16]....
        /*02b0*/ 	.word	0xffffffff


	//   ....[17]....
        /*02b4*/ 	.word	0xffffffff


	//   ....[18]....
        /*02b8*/ 	.word	0xffffffff


	//   ....[19]....
        /*02bc*/ 	.word	0xffffffff


	//   ....[20]....
        /*02c0*/ 	.word	0xffffffff


	//   ....[21]....
        /*02c4*/ 	.word	0xffffffff


	//   ....[22]....
        /*02c8*/ 	.word	0xffffffff


	//   ....[23]....
        /*02cc*/ 	.word	0xffffffff


	//   ....[24]....
        /*02d0*/ 	.word	0xffffffff


	//   ....[25]....
        /*02d4*/ 	.word	0xffffffff


	//   ....[26]....
        /*02d8*/ 	.word	0xffffffff


	//   ....[27]....
        /*02dc*/ 	.word	0xffffffff


	//   ....[28]....
        /*02e0*/ 	.word	0xffffffff


	//   ....[29]....
        /*02e4*/ 	.word	0xffffffff


	//   ....[30]....
        /*02e8*/ 	.word	0xffffffff


	//   ....[31]....
        /*02ec*/ 	.word	0xffffffff


	//   ....[32]....
        /*02f0*/ 	.word	0xffffffff


	//   ....[33]....
        /*02f4*/ 	.word	0xffffffff


	//   ....[34]....
        /*02f8*/ 	.word	0xffffffff


	//   ....[35]....
        /*02fc*/ 	.word	0xffffffff


	//   ....[36]....
        /*0300*/ 	.word	0xffffffff


	//   ....[37]....
        /*0304*/ 	.word	0xffffffff


	//   ....[38]....
        /*0308*/ 	.word	0xffffffff


	//   ....[39]....
        /*030c*/ 	.word	0xffffffff


	//   ....[40]....
        /*0310*/ 	.word	0xffffffff


	//   ....[41]....
        /*0314*/ 	.word	0xffffffff


	//   ....[42]....
        /*0318*/ 	.word	0xffffffff


	//   ....[43]....
        /*031c*/ 	.word	0xffffffff


	//   ....[44]....
        /*0320*/ 	.word	0xffffffff


	//   ....[45]....
        /*0324*/ 	.word	0xffffffff


	//   ....[46]....
        /*0328*/ 	.word	0xffffffff


	//   ....[47]....
        /*032c*/ 	.word	0xffffffff


	//   ....[48]....
        /*0330*/ 	.word	0xffffffff


	//   ....[49]....
        /*0334*/ 	.word	0xffffffff


	//   ....[50]....
        /*0338*/ 	.word	0xffffffff


	//   ....[51]....
        /*033c*/ 	.word	0xffffffff


	//   ....[52]....
        /*0340*/ 	.word	0xffffffff


	//   ....[53]....
        /*0344*/ 	.word	0xffffffff


	//   ....[54]....
        /*0348*/ 	.word	0xffffffff


	//   ....[55]....
        /*034c*/ 	.word	0xffffffff


	//   ....[56]....
        /*0350*/ 	.word	0xffffffff


	//   ....[57]....
        /*0354*/ 	.word	0xffffffff


	//   ....[58]....
        /*0358*/ 	.word	0xffffffff


	//   ....[59]....
        /*035c*/ 	.word	0xffffffff


	//   ....[60]....
        /*0360*/ 	.word	0xffffffff


	//   ....[61]....
        /*0364*/ 	.word	0xffffffff


	//   ....[62]....
        /*0368*/ 	.word	0x0500000f


	//   ....[63]....
        /*036c*/ 	.word	0x0500000f


	//   ....[64]....
        /*0370*/ 	.word	0x0500000f


	//   ....[65]....
        /*0374*/ 	.word	0x0500000f


	//   ....[66]....
        /*0378*/ 	.word	0x0500000f


	//   ....[67]....
        /*037c*/ 	.word	0x0500000f


	//   ....[68]....
        /*0380*/ 	.word	0x0500000f


	//   ....[69]....
        /*0384*/ 	.word	0x0500000f


	//   ....[70]....
        /*0388*/ 	.word	0x0500000f


	//   ....[71]....
        /*038c*/ 	.word	0x0500000f


	//   ....[72]....
        /*0390*/ 	.word	0x0500000f


	//   ....[73]....
        /*0394*/ 	.word	0x0500000f


	//   ....[74]....
        /*0398*/ 	.word	0x0500000f


	//   ....[75]....
        /*039c*/ 	.word	0x0500000f


	//   ....[76]....
        /*03a0*/ 	.word	0x0500000f


	//   ....[77]....
        /*03a4*/ 	.word	0x0500000f


	//   ....[78]....
        /*03a8*/ 	.word	0x0500000f


	//   ....[79]....
        /*03ac*/ 	.word	0x0500000f


	//   ....[80]....
        /*03b0*/ 	.word	0x0500000f


	//----- nvinfo : EIATTR_COOP_GROUP_INSTR_OFFSETS
	.align		4
.L_503:
        /*03b4*/ 	.byte	0x04, 0x28
        /*03b6*/ 	.short	(.L_505 - .L_504)


	//   ....[0]....
.L_504:
        /*03b8*/ 	.word	0x00000060


	//   ....[1]....
        /*03bc*/ 	.word	0x00000170


	//   ....[2]....
        /*03c0*/ 	.word	0x000001c0


	//   ....[3]....
        /*03c4*/ 	.word	0x000003f0


	//   ....[4]....
        /*03c8*/ 	.word	0x00000550


	//   ....[5]....
        /*03cc*/ 	.word	0x00000670


	//   ....[6]....
        /*03d0*/ 	.word	0x000007d0


	//   ....[7]....
        /*03d4*/ 	.word	0x00001a30


	//   ....[8]....
        /*03d8*/ 	.word	0x00003620


	//   ....[9]....
        /*03dc*/ 	.word	0x00003730


	//   ....[10]....
        /*03e0*/ 	.word	0x00003ad0


	//   ....[11]....
        /*03e4*/ 	.word	0x00003b50


	//   ....[12]....
        /*03e8*/ 	.word	0x00006640


	//   ....[13]....
        /*03ec*/ 	.word	0x00006740


	//   ....[14]....
        /*03f0*/ 	.word	0x00006b00


	//   ....[15]....
        /*03f4*/ 	.word	0x00006b50


	//   ....[16]....
        /*03f8*/ 	.word	0x00008b10


	//   ....[17]....
        /*03fc*/ 	.word	0x00008c00


	//   ....[18]....
        /*0400*/ 	.word	0x00008e30


	//   ....[19]....
        /*0404*/ 	.word	0x00008eb0


	//   ....[20]....
        /*0408*/ 	.word	0x0000b4b0


	//   ....[21]....
        /*040c*/ 	.word	0x0000b5b0


	//   ....[22]....
        /*0410*/ 	.word	0x0000b950


	//   ....[23]....
        /*0414*/ 	.word	0x0000b9d0


	//   ....[24]....
        /*0418*/ 	.word	0x0000c980


	//   ....[25]....
        /*041c*/ 	.word	0x0000c9c0


	//   ....[26]....
        /*0420*/ 	.word	0x0000cb10


	//   ....[27]....
        /*0424*/ 	.word	0x0000cb20


	//   ....[28]....
        /*0428*/ 	.word	0x00010210


	//   ....[29]....
        /*042c*/ 	.word	0x000103a0


	//   ....[30]....
        /*0430*/ 	.word	0x000103d0


	//   ....[31]....
        /*0434*/ 	.word	0x00010410


	//   ....[32]....
        /*0438*/ 	.word	0x00010480


	//   ....[33]....
        /*043c*/ 	.word	0x000104e0


	//   ....[34]....
        /*0440*/ 	.word	0x00010520


	//   ....[35]....
        /*0444*/ 	.word	0x000106d0


	//   ....[36]....
        /*0448*/ 	.word	0x00010730


	//   ....[37]....
        /*044c*/ 	.word	0x00010770


	//   ....[38]....
        /*0450*/ 	.word	0x000107b0


	//   ....[39]....
        /*0454*/ 	.word	0x000107e0


	//   ....[40]....
        /*0458*/ 	.word	0x00010810


	//   ....[41]....
        /*045c*/ 	.word	0x000108b0


	//   ....[42]....
        /*0460*/ 	.word	0x00010910


	//   ....[43]....
        /*0464*/ 	.word	0x000109a0


	//   ....[44]....
        /*0468*/ 	.word	0x00014c40


	//   ....[45]....
        /*046c*/ 	.word	0x00014c50


	//   ....[46]....
        /*0470*/ 	.word	0x00014d70


	//   ....[47]....
        /*0474*/ 	.word	0x00014dd0


	//   ....[48]....
        /*0478*/ 	.word	0x00014e10


	//   ....[49]....
        /*047c*/ 	.word	0x00014e50


	//   ....[50]....
        /*0480*/ 	.word	0x00014e80


	//   ....[51]....
        /*0484*/ 	.word	0x00014eb0


	//   ....[52]....
        /*0488*/ 	.word	0x00015050


	//   ....[53]....
        /*048c*/ 	.word	0x000150b0


	//   ....[54]....
        /*0490*/ 	.word	0x000150f0


	//   ....[55]....
        /*0494*/ 	.word	0x00015130


	//   ....[56]....
        /*0498*/ 	.word	0x00015160


	//   ....[57]....
        /*049c*/ 	.word	0x00015190


	//   ....[58]....
        /*04a0*/ 	.word	0x00015250


	//   ....[59]....
        /*04a4*/ 	.word	0x00015270


	//   ....[60]....
        /*04a8*/ 	.word	0x000152e0


	//   ....[61]....
        /*04ac*/ 	.word	0x00015980


	//   ....[62]....
        /*04b0*/ 	.word	0x00016030


	//   ....[63]....
        /*04b4*/ 	.word	0x00016450


	//   ....[64]....
        /*04b8*/ 	.word	0x000164e0


	//   ....[65]....
        /*04bc*/ 	.word	0x00016580


	//   ....[66]....
        /*04c0*/ 	.word	0x00016630


	//   ....[67]....
        /*04c4*/ 	.word	0x000166b0


	//   ....[68]....
        /*04c8*/ 	.word	0x00016730


	//   ....[69]....
        /*04cc*/ 	.word	0x000167b0


	//   ....[70]....
        /*04d0*/ 	.word	0x00016830


	//   ....[71]....
        /*04d4*/ 	.word	0x000168c0


	//   ....[72]....
        /*04d8*/ 	.word	0x00016970


	//   ....[73]....
        /*04dc*/ 	.word	0x000169f0


	//   ....[74]....
        /*04e0*/ 	.word	0x00016a70


	//   ....[75]....
        /*04e4*/ 	.word	0x00016af0


	//   ....[76]....
        /*04e8*/ 	.word	0x00016b70


	//   ....[77]....
        /*04ec*/ 	.word	0x00016be0


	//   ....[78]....
        /*04f0*/ 	.word	0x00016c80


	//   ....[79]....
        /*04f4*/ 	.word	0x00016d10


	//   ....[80]....
        /*04f8*/ 	.word	0x00016e40


	//----- nvinfo : EIATTR_REG_RECONFIG
	.align		4
.L_505:
        /*04fc*/ 	.byte	0x01, 0x54
	.zero		2


	//----- nvinfo : EIATTR_SYSCALL_OFFSETS
	.align		4
        /*0500*/ 	.byte	0x04, 0x46
        /*0502*/ 	.short	(.L_507 - .L_506)


	//   ....[0]....
.L_506:
        /*0504*/ 	.word	0x00001c10


	//   ....[1]....
        /*0508*/ 	.word	0x00011920


	//   ....[2]....
        /*050c*/ 	.word	0x00011a60


	//   ....[3]....
        /*0510*/ 	.word	0x00011b60


	//----- nvinfo : EIATTR_MBARRIER_INSTR_OFFSETS
	.align		4
.L_507:
        /*0514*/ 	.byte	0x04, 0x39
        /*0516*/ 	.short	(.L_509 - .L_508)


	//   ....[0]....
.L_508:
        /*0518*/ 	.word	0x000002a0
        /*051c*/ 	.word	0x000000ff
        /*0520*/ 	.word	0x00030800
        /*0524*/ 	.short	0x0100
        /*0526*/ 	.byte	0x08
	.zero		1


	//   ....[1]....
        /*0528*/ 	.word	0x000002b0
        /*052c*/ 	.word	0x000000ff
        /*0530*/ 	.word	0x00030820
        /*0534*/ 	.short	0x0100
        /*0536*/ 	.byte	0x08
	.zero		1


	//   ....[2]....
        /*0538*/ 	.word	0x000003a0
        /*053c*/ 	.word	0x000000ff
        /*0540*/ 	.word	0x00030830
        /*0544*/ 	.short	0x0100
        /*0546*/ 	.byte	0x08
	.zero		1


	//   ....[3]....
        /*0548*/ 	.word	0x000003b0
        /*054c*/ 	.word	0x000000ff
        /*0550*/ 	.word	0x00030840
        /*0554*/ 	.short	0x0100
        /*0556*/ 	.byte	0x08
	.zero		1


	//   ....[4]....
        /*0558*/ 	.word	0x000003c0
        /*055c*/ 	.word	0x000000ff
        /*0560*/ 	.word	0x00030838
        /*0564*/ 	.short	0x0100
        /*0566*/ 	.byte	0x08
	.zero		1


	//   ....[5]....
        /*0568*/ 	.word	0x000003d0
        /*056c*/ 	.word	0x000000ff
        /*0570*/ 	.word	0x00030848
        /*0574*/ 	.short	0x0100
        /*0576*/ 	.byte	0x08
	.zero		1


	//   ....[6]....
        /*0578*/ 	.word	0x00000500
        /*057c*/ 	.word	0x000000ff
        /*0580*/ 	.word	0x00030850
        /*0584*/ 	.short	0x0100
        /*0586*/ 	.byte	0x08
	.zero		1


	//   ....[7]....
        /*0588*/ 	.word	0x00000510
        /*058c*/ 	.word	0x000000ff
        /*0590*/ 	.word	0x00030860
        /*0594*/ 	.short	0x0100
        /*0596*/ 	.byte	0x08
	.zero		1


	//   ....[8]....
        /*0598*/ 	.word	0x00000520
        /*059c*/ 	.word	0x000000ff
        /*05a0*/ 	.word	0x00030858
        /*05a4*/ 	.short	0x0100
        /*05a6*/ 	.byte	0x08
	.zero		1


	//   ....[9]....
        /*05a8*/ 	.word	0x00000530
        /*05ac*/ 	.word	0x000000ff
        /*05b0*/ 	.word	0x00030868
        /*05b4*/ 	.short	0x0100
        /*05b6*/ 	.byte	0x08
	.zero		1


	//   ....[10]....
        /*05b8*/ 	.word	0x00000620
        /*05bc*/ 	.word	0x000000ff
        /*05c0*/ 	.word	0x00030870
        /*05c4*/ 	.short	0x0100
        /*05c6*/ 	.byte	0x06
	.zero		1


	//   ....[11]....
        /*05c8*/ 	.word	0x00000630
        /*05cc*/ 	.word	0x000000ff
        /*05d0*/ 	.word	0x00030880
        /*05d4*/ 	.short	0x0100
        /*05d6*/ 	.byte	0x06
	.zero		1


	//   ....[12]....
        /*05d8*/ 	.word	0x00000640
        /*05dc*/ 	.word	0x000000ff
        /*05e0*/ 	.word	0x00030878
        /*05e4*/ 	.short	0x0100
        /*05e6*/ 	.byte	0x06
	.zero		1


	//   ....[13]....
        /*05e8*/ 	.word	0x00000650
        /*05ec*/ 	.word	0x000000ff
        /*05f0*/ 	.word	0x00030888
        /*05f4*/ 	.short	0x0100
        /*05f6*/ 	.byte	0x06
	.zero		1


	//   ....[14]....
        /*05f8*/ 	.word	0x00000780
        /*05fc*/ 	.word	0x000000ff
        /*0600*/ 	.word	0x00030890
        /*0604*/ 	.short	0x0100
        /*0606*/ 	.byte	0x08
	.zero		1


	//   ....[15]....
        /*0608*/ 	.word	0x00000790
        /*060c*/ 	.word	0x000000ff
        /*0610*/ 	.word	0x000308a0
        /*0614*/ 	.short	0x0100
        /*0616*/ 	.byte	0x08
	.zero		1


	//   ....[16]....
        /*0618*/ 	.word	0x000007a0
        /*061c*/ 	.word	0x000000ff
        /*0620*/ 	.word	0x00030898
        /*0624*/ 	.short	0x0100
        /*0626*/ 	.byte	0x08
	.zero		1


	//   ....[17]....
        /*0628*/ 	.word	0x000007b0
        /*062c*/ 	.word	0x000000ff
        /*0630*/ 	.word	0x000308a8
        /*0634*/ 	.short	0x0100
        /*0636*/ 	.byte	0x08
	.zero		1


	//   ....[18]....
        /*0638*/ 	.word	0x000008e0
        /*063c*/ 	.word	0x000000ff
        /*0640*/ 	.word	0x000308b0
        /*0644*/ 	.short	0x0100
        /*0646*/ 	.byte	0x08
	.zero		1


	//   ....[19]....
        /*0648*/ 	.word	0x000008f0
        /*064c*/ 	.word	0x000000ff
        /*0650*/ 	.word	0x000308c0
        /*0654*/ 	.short	0x0100
        /*0656*/ 	.byte	0x08
	.zero		1


	//   ....[20]....
        /*0658*/ 	.word	0x00000900
        /*065c*/ 	.word	0x000000ff
        /*0660*/ 	.word	0x000308b8
        /*0664*/ 	.short	0x0100
        /*0666*/ 	.byte	0x08
	.zero		1


	//   ....[21]....
        /*0668*/ 	.word	0x00000910
        /*066c*/ 	.word	0x000000ff
        /*0670*/ 	.word	0x000308c8
        /*0674*/ 	.short	0x0100
        /*0676*/ 	.byte	0x08
	.zero		1


	//   ....[22]....
        /*0678*/ 	.word	0x00001cb0
        /*067c*/ 	.word	0x000000ff
        /*0680*/ 	.word	0x00030800
        /*0684*/ 	.short	0x010a
        /*0686*/ 	.byte	0x27
	.zero		1


	//   ....[23]....
        /*0688*/ 	.word	0x00001d30
        /*068c*/ 	.word	0x00000005
        /*0690*/ 	.word	0x00030830
        /*0694*/ 	.short	0x010a
        /*0696*/ 	.byte	0x3f
	.zero		1


	//   ....[24]....
        /*0698*/ 	.word	0x00001d90
        /*069c*/ 	.word	0x00000005
        /*06a0*/ 	.word	0x00030830
        /*06a4*/ 	.short	0x010a
        /*06a6*/ 	.byte	0x3f
	.zero		1


	//   ....[25]....
        /*06a8*/ 	.word	0x000028f0
        /*06ac*/ 	.word	0x00000000
        /*06b0*/ 	.word	0x00000000
        /*06b4*/ 	.short	0x0101
        /*06b6*/ 	.byte	0x3f
	.zero		1


	//   ....[26]....
        /*06b8*/ 	.word	0x00004850
        /*06bc*/ 	.word	0x000000ff
        /*06c0*/ 	.word	0x00030830
        /*06c4*/ 	.short	0x010a
        /*06c6*/ 	.byte	0x06
	.zero		1


	//   ....[27]....
        /*06c8*/ 	.word	0x00004890
        /*06cc*/ 	.word	0x000000ff
        /*06d0*/ 	.word	0x00030830
        /*06d4*/ 	.short	0x010a
        /*06d6*/ 	.byte	0x06
	.zero		1


	//   ....[28]....
        /*06d8*/ 	.word	0x00005710
        /*06dc*/ 	.word	0x000000ff
        /*06e0*/ 	.word	0x00030850
        /*06e4*/ 	.short	0x010a
        /*06e6*/ 	.byte	0x0e
	.zero		1


	//   ....[29]....
        /*06e8*/ 	.word	0x00005750
        /*06ec*/ 	.word	0x000000ff
        /*06f0*/ 	.word	0x00030850
        /*06f4*/ 	.short	0x010a
        /*06f6*/ 	.byte	0x0e
	.zero		1


	//   ....[30]....
        /*06f8*/ 	.word	0x00005d30
        /*06fc*/ 	.word	0x00000098
        /*0700*/ 	.word	0x00000000
        /*0704*/ 	.short	0x0101
        /*0706*/ 	.byte	0x3f
	.zero		1


	//   ....[31]....
        /*0708*/ 	.word	0x00006f30
        /*070c*/ 	.word	0x0000009d
        /*0710*/ 	.word	0x00000000
        /*0714*/ 	.short	0x0101
        /*0716*/ 	.byte	0x3f
	.zero		1


	//   ....[32]....
        /*0718*/ 	.word	0x00007580
        /*071c*/ 	.word	0x000000ff
        /*0720*/ 	.word	0x00030830
        /*0724*/ 	.short	0x010a
        /*0726*/ 	.byte	0x06
	.zero		1


	//   ....[33]....
        /*0728*/ 	.word	0x000075c0
        /*072c*/ 	.word	0x000000ff
        /*0730*/ 	.word	0x00030830
        /*0734*/ 	.short	0x010a
        /*0736*/ 	.byte	0x06
	.zero		1


	//   ....[34]....
        /*0738*/ 	.word	0x00008440
        /*073c*/ 	.word	0x000000ff
        /*0740*/ 	.word	0x00030850
        /*0744*/ 	.short	0x010a
        /*0746*/ 	.byte	0x0e
	.zero		1


	//   ....[35]....
        /*0748*/ 	.word	0x00008480
        /*074c*/ 	.word	0x000000ff
        /*0750*/ 	.word	0x00030850
        /*0754*/ 	.short	0x010a
        /*0756*/ 	.byte	0x0e
	.zero		1


	//   ....[36]....
        /*0758*/ 	.word	0x000091d0
        /*075c*/ 	.word	0x00000099
        /*0760*/ 	.word	0x00000000
        /*0764*/ 	.short	0x0101
        /*0766*/ 	.byte	0x3f
	.zero		1


	//   ....[37]....
        /*0768*/ 	.word	0x00009260
        /*076c*/ 	.word	0x0000009b
        /*0770*/ 	.word	0x00000000
        /*0774*/ 	.short	0x0101
        /*0776*/ 	.byte	0x3f
	.zero		1


	//   ....[38]....
        /*0778*/ 	.word	0x000096c0
        /*077c*/ 	.word	0x000000ff
        /*0780*/ 	.word	0x00030830
        /*0784*/ 	.short	0x010a
        /*0786*/ 	.byte	0x06
	.zero		1


	//   ....[39]....
        /*0788*/ 	.word	0x00009700
        /*078c*/ 	.word	0x000000ff
        /*0790*/ 	.word	0x00030830
        /*0794*/ 	.short	0x010a
        /*0796*/ 	.byte	0x06
	.zero		1


	//   ....[40]....
        /*0798*/ 	.word	0x0000a580
        /*079c*/ 	.word	0x000000ff
        /*07a0*/ 	.word	0x00030850
        /*07a4*/ 	.short	0x010a
        /*07a6*/ 	.byte	0x0e
	.zero		1


	//   ....[41]....
        /*07a8*/ 	.word	0x0000a5c0
        /*07ac*/ 	.word	0x000000ff
        /*07b0*/ 	.word	0x00030850
        /*07b4*/ 	.short	0x010a
        /*07b6*/ 	.byte	0x0e
	.zero		1


	//   ....[42]....
        /*07b8*/ 	.word	0x0000ab10
        /*07bc*/ 	.word	0x00000004
        /*07c0*/ 	.word	0x00000000
        /*07c4*/ 	.short	0x0101
        /*07c6*/ 	.byte	0x3f
	.zero		1


	//   ....[43]....
        /*07c8*/ 	.word	0x0000bd40
        /*07cc*/ 	.word	0x0000009d
        /*07d0*/ 	.word	0x00000000
        /*07d4*/ 	.short	0x0101
        /*07d6*/ 	.byte	0x3f
	.zero		1


	//   ....[44]....
        /*07d8*/ 	.word	0x0000c8f0
        /*07dc*/ 	.word	0x000000ff
        /*07e0*/ 	.word	0x00030850
        /*07e4*/ 	.short	0x010a
        /*07e6*/ 	.byte	0x05
	.zero		1


	//   ....[45]....
        /*07e8*/ 	.word	0x0000c930
        /*07ec*/ 	.word	0x000000ff
        /*07f0*/ 	.word	0x00030850
        /*07f4*/ 	.short	0x010a
        /*07f6*/ 	.byte	0x05
	.zero		1


	//   ....[46]....
        /*07f8*/ 	.word	0x0000d1e0
        /*07fc*/ 	.word	0x00000010
        /*0800*/ 	.word	0x00000000
        /*0804*/ 	.short	0x0101
        /*0806*/ 	.byte	0x3f
	.zero		1


	//   ....[47]....
        /*0808*/ 	.word	0x0000ed70
        /*080c*/ 	.word	0x00000013
        /*0810*/ 	.word	0x00000000
        /*0814*/ 	.short	0x0101
        /*0816*/ 	.byte	0x3f
	.zero		1


	//   ....[48]....
        /*0818*/ 	.word	0x00012360
        /*081c*/ 	.word	0x00000009
        /*0820*/ 	.word	0x00030840
        /*0824*/ 	.short	0x010a
        /*0826*/ 	.byte	0x3f
	.zero		1


	//   ....[49]....
        /*0828*/ 	.word	0x000129d0
        /*082c*/ 	.word	0x0000000a
        /*0830*/ 	.word	0x00030820
        /*0834*/ 	.short	0x010a
        /*0836*/ 	.byte	0x3f
	.zero		1


	//   ....[50]....
        /*0838*/ 	.word	0x00012d20
        /*083c*/ 	.word	0x00000002
        /*0840*/ 	.word	0x00030840
        /*0844*/ 	.short	0x010a
        /*0846*/ 	.byte	0x3f
	.zero		1


	//   ....[51]....
        /*0848*/ 	.word	0x00013070
        /*084c*/ 	.word	0x00000003
        /*0850*/ 	.word	0x00000060
        /*0854*/ 	.short	0x010a
        /*0856*/ 	.byte	0x3f
	.zero		1


	//   ....[52]....
        /*0858*/ 	.word	0x00013710
        /*085c*/ 	.word	0x00000002
        /*0860*/ 	.word	0x00030840
        /*0864*/ 	.short	0x010a
        /*0866*/ 	.byte	0x3f
	.zero		1


	//   ....[53]....
        /*0868*/ 	.word	0x00013a60
        /*086c*/ 	.word	0x00000003
        /*0870*/ 	.word	0x00000060
        /*0874*/ 	.short	0x010a
        /*0876*/ 	.byte	0x3f
	.zero		1


	//   ....[54]....
        /*0878*/ 	.word	0x00013fe0
        /*087c*/ 	.word	0x00000002
        /*0880*/ 	.word	0x00030840
        /*0884*/ 	.short	0x010a
        /*0886*/ 	.byte	0x3f
	.zero		1


	//   ....[55]....
        /*0888*/ 	.word	0x00014330
        /*088c*/ 	.word	0x00000002
        /*0890*/ 	.word	0x00000060
        /*0894*/ 	.short	0x010a
        /*0896*/ 	.byte	0x3f
	.zero		1


	//   ....[56]....
        /*0898*/ 	.word	0x00014850
        /*089c*/ 	.word	0x00000003
        /*08a0*/ 	.word	0x00030860
        /*08a4*/ 	.short	0x010a
        /*08a6*/ 	.byte	0x3f
	.zero		1


	//   ....[57]....
        /*08a8*/ 	.word	0x00015900
        /*08ac*/ 	.word	0x00000000
        /*08b0*/ 	.word	0x00030820
        /*08b4*/ 	.short	0x010a
        /*08b6*/ 	.byte	0x3f
	.zero		1


	//   ....[58]....
        /*08b8*/ 	.word	0x00015ae0
        /*08bc*/ 	.word	0x00000006
        /*08c0*/ 	.word	0x00000000
        /*08c4*/ 	.short	0x010a
        /*08c6*/ 	.byte	0x3f
	.zero		1


	//   ....[59]....
        /*08c8*/ 	.word	0x00015b50
        /*08cc*/ 	.word	0x00000007
        /*08d0*/ 	.word	0x00000000
        /*08d4*/ 	.short	0x010a
        /*08d6*/ 	.byte	0x3f
	.zero		1


	//   ....[60]....
        /*08d8*/ 	.word	0x00015bc0
        /*08dc*/ 	.word	0x00000004
        /*08e0*/ 	.word	0x00000000
        /*08e4*/ 	.short	0x010a
        /*08e6*/ 	.byte	0x3f
	.zero		1


	//   ....[61]....
        /*08e8*/ 	.word	0x00015bf0
        /*08ec*/ 	.word	0x00000003
        /*08f0*/ 	.word	0x00000000
        /*08f4*/ 	.short	0x010a
        /*08f6*/ 	.byte	0x3f
	.zero		1


	//   ....[62]....
        /*08f8*/ 	.word	0x00015c60
        /*08fc*/ 	.word	0x00000003
        /*0900*/ 	.word	0x00030800
        /*0904*/ 	.short	0x010a
        /*0906*/ 	.byte	0x3f
	.zero		1


	//   ....[63]....
        /*0908*/ 	.word	0x00015cb0
        /*090c*/ 	.word	0x00000005
        /*0910*/ 	.word	0x00030830
        /*0914*/ 	.short	0x010a
        /*0916*/ 	.byte	0x3f
	.zero		1


	//   ....[64]....
        /*0918*/ 	.word	0x00015d10
        /*091c*/ 	.word	0x00000099
        /*0920*/ 	.word	0x00030830
        /*0924*/ 	.short	0x010a
        /*0926*/ 	.byte	0x3f
	.zero		1


	//   ....[65]....
        /*0928*/ 	.word	0x00015d70
        /*092c*/ 	.word	0x000000db
        /*0930*/ 	.word	0x00030850
        /*0934*/ 	.short	0x010a
        /*0936*/ 	.byte	0x3f
	.zero		1


	//   ....[66]....
        /*0938*/ 	.word	0x00015dd0
        /*093c*/ 	.word	0x00000005
        /*0940*/ 	.word	0x00030830
        /*0944*/ 	.short	0x010a
        /*0946*/ 	.byte	0x3f
	.zero		1


	//   ....[67]....
        /*0948*/ 	.word	0x00015e30
        /*094c*/ 	.word	0x00000005
        /*0950*/ 	.word	0x00030850
        /*0954*/ 	.short	0x010a
        /*0956*/ 	.byte	0x3f
	.zero		1


	//   ....[68]....
        /*0958*/ 	.word	0x00015e90
        /*095c*/ 	.word	0x00000005
        /*0960*/ 	.word	0x00030830
        /*0964*/ 	.short	0x010a
        /*0966*/ 	.byte	0x3f
	.zero		1


	//   ....[69]....
        /*0968*/ 	.word	0x00015ef0
        /*096c*/ 	.word	0x00000005
        /*0970*/ 	.word	0x00030850
        /*0974*/ 	.short	0x010a
        /*0976*/ 	.byte	0x3f
	.zero		1


	//   ....[70]....
        /*0978*/ 	.word	0x00015f50
        /*097c*/ 	.word	0x00000003
        /*0980*/ 	.word	0x00030850
        /*0984*/ 	.short	0x010a
        /*0986*/ 	.byte	0x3f
	.zero		1


	//   ....[71]....
        /*0988*/ 	.word	0x000160f0
        /*098c*/ 	.word	0x00000009
        /*0990*/ 	.word	0x00030840
        /*0994*/ 	.short	0x010a
        /*0996*/ 	.byte	0x3f
	.zero		1


	//   ....[72]....
        /*0998*/ 	.word	0x00016170
        /*099c*/ 	.word	0x00000008
        /*09a0*/ 	.word	0x00030820
        /*09a4*/ 	.short	0x010a
        /*09a6*/ 	.byte	0x3f
	.zero		1


	//   ....[73]....
        /*09a8*/ 	.word	0x000161c0
        /*09ac*/ 	.word	0x00000002
        /*09b0*/ 	.word	0x00030840
        /*09b4*/ 	.short	0x010a
        /*09b6*/ 	.byte	0x3f
	.zero		1


	//   ....[74]....
        /*09b8*/ 	.word	0x00016210
        /*09bc*/ 	.word	0x00000003
        /*09c0*/ 	.word	0x00000060
        /*09c4*/ 	.short	0x010a
        /*09c6*/ 	.byte	0x3f
	.zero		1


	//   ....[75]....
        /*09c8*/ 	.word	0x00016260
        /*09cc*/ 	.word	0x00000002
        /*09d0*/ 	.word	0x00030840
        /*09d4*/ 	.short	0x010a
        /*09d6*/ 	.byte	0x3f
	.zero		1


	//   ....[76]....
        /*09d8*/ 	.word	0x000162b0
        /*09dc*/ 	.word	0x00000003
        /*09e0*/ 	.word	0x00000060
        /*09e4*/ 	.short	0x010a
        /*09e6*/ 	.byte	0x3f
	.zero		1


	//   ....[77]....
        /*09e8*/ 	.word	0x00016300
        /*09ec*/ 	.word	0x00000002
        /*09f0*/ 	.word	0x00030840
        /*09f4*/ 	.short	0x010a
        /*09f6*/ 	.byte	0x3f
	.zero		1


	//   ....[78]....
        /*09f8*/ 	.word	0x00016350
        /*09fc*/ 	.word	0x00000002
        /*0a00*/ 	.word	0x00000060
        /*0a04*/ 	.short	0x010a
        /*0a06*/ 	.byte	0x3f
	.zero		1


	//   ....[79]....
        /*0a08*/ 	.word	0x000163a0
        /*0a0c*/ 	.word	0x00000003
        /*0a10*/ 	.word	0x00030860
        /*0a14*/ 	.short	0x010a
        /*0a16*/ 	.byte	0x3f
	.zero		1


	//   ....[80]....
        /*0a18*/ 	.word	0x00016d60
        /*0a1c*/ 	.word	0x00000000
        /*0a20*/ 	.word	0x00030820
        /*0a24*/ 	.short	0x010a
        /*0a26*/ 	.byte	0x3f
	.zero		1


	//   ....[81]....
        /*0a28*/ 	.word	0x00016f00
        /*0a2c*/ 	.word	0x00000006
        /*0a30*/ 	.word	0x00000000
        /*0a34*/ 	.short	0x010a
        /*0a36*/ 	.byte	0x3f
	.zero		1


	//   ....[82]....
        /*0a38*/ 	.word	0x00016f50
        /*0a3c*/ 	.word	0x00000007
        /*0a40*/ 	.word	0x00000000
        /*0a44*/ 	.short	0x010a
        /*0a46*/ 	.byte	0x3f
	.zero		1


	//   ....[83]....
        /*0a48*/ 	.word	0x00016fa0
        /*0a4c*/ 	.word	0x00000004
        /*0a50*/ 	.word	0x00000000
        /*0a54*/ 	.short	0x010a
        /*0a56*/ 	.byte	0x3f
	.zero		1


	//----- nvinfo : EIATTR_NUM_MBARRIERS
	.align		4
.L_509:
        /*0a58*/ 	.byte	0x03, 0x38
        /*0a5a*/ 	.short	0x0016


	//----- nvinfo : EIATTR_EXIT_INSTR_OFFSETS
	.align		4
        /*0a5c*/ 	.byte	0x04, 0x1c
        /*0a5e*/ 	.short	(.L_511 - .L_510)


	//   ....[0]....
.L_510:
        /*0a60*/ 	.word	0x00000a80


	//   ....[1]....
        /*0a64*/ 	.word	0x000101d0


	//   ....[2]....
        /*0a68*/ 	.word	0x00010230


	//   ....[3]....
        /*0a6c*/ 	.word	0x00015c40


	//----- nvinfo : EIATTR_MAX_THREADS
	.align		4
.L_511:
        /*0a70*/ 	.byte	0x04, 0x05
        /*0a72*/ 	.short	(.L_513 - .L_512)
.L_512:
        /*0a74*/ 	.word	0x00000180
        /*0a78*/ 	.word	0x00000001
        /*0a7c*/ 	.word	0x00000001


	//----- nvinfo : EIATTR_CRS_STACK_SIZE
	.align		4
.L_513:
        /*0a80*/ 	.byte	0x04, 0x1e
        /*0a82*/ 	.short	(.L_515 - .L_514)
.L_514:
        /*0a84*/ 	.word	0x00000000


	//----- nvinfo : EIATTR_CBANK_PARAM_SIZE
	.align		4
.L_515:
        /*0a88*/ 	.byte	0x03, 0x19
        /*0a8a*/ 	.short	0x0a70


	//----- nvinfo : EIATTR_PARAM_CBANK
	.align		4
        /*0a8c*/ 	.byte	0x04, 0x0a
        /*0a8e*/ 	.short	(.L_517 - .L_516)
	.align		4
.L_516:
        /*0a90*/ 	.word	index@(.nv.constant0._ZN7cutlass13device_kernelIN5flash11enable_sm90INS1_16FlashAttnFwdSm90INS1_25CollectiveMainloopFwdSm90ILi2EN4cute5tupleIJNS5_1CILi1EEES8_S8_EEENS6_IJNS7_ILi128EEENS7_ILi64EEENS7_ILi256EEEEEELi256ENS_10bfloat16_tEfNS_4arch4Sm90ELb0ELb1ELb1ELb1ELb0ELb0ELb0ELb1ELb1ELb0ELb0ELb0EEENS1_21CollectiveEpilogueFwdINS6_IJSA_SC_SB_EEES9_SE_SG_Li256ELb1ELb0ELb0ELb0EEENS1_36VarlenDynamicPersistentTileSchedulerILi128ELi64ELi256ELi32ELb0ELb0ELb1ELb1ELb0ELb1EEEEEEEEEvNT_6ParamsE)
        /*0a94*/ 	.short	0x0210
        /*0a96*/ 	.short	0x0a70


	//----- nvinfo : EIATTR_SW_WAR
	.align		4
.L_517:
        /*0a98*/ 	.byte	0x04, 0x36
        /*0a9a*/ 	.short	(.L_519 - .L_518)
.L_518:
        /*0a9c*/ 	.word	0x00000008
.L_519:


//--------------------- .nv.info._ZN7cutlass13device_kernelIN5flash11enable_sm90INS1_16FlashAttnFwdSm90INS1_25CollectiveMainloopFwdSm90ILi2EN4cute5tupleIJNS5_1CILi1EEES8_S8_EEENS6_IJNS7_ILi128EEENS7_ILi64EEENS7_ILi256EEEEEELi256ENS_10bfloat16_tEfNS_4arch4Sm90ELb0ELb1ELb1ELb1ELb0ELb1ELb0ELb1ELb1ELb0ELb0ELb0EEENS1_21CollectiveEpilogueFwdINS6_IJSA_SC_SB_EEES9_SE_SG_Li256ELb1ELb0ELb0ELb0EEENS1_36VarlenDynamicPersistentTileSchedulerILi128ELi64ELi256ELi32ELb0ELb0ELb1ELb1ELb0ELb1EEEEEEEEEvNT_6ParamsE --------------------------
	.section	.nv.info._ZN7cutlass13device_kernelIN5flash11enable_sm90INS1_16FlashAttnFwdSm90INS1_25CollectiveMainloopFwdSm90ILi2EN4cute5tupleIJNS5_1CILi1EEES8_S8_EEENS6_IJNS7_ILi128EEENS7_ILi64EEENS7_ILi256EEEEEELi256ENS_10bfloat16_tEfNS_4arch4Sm90ELb0ELb1ELb1ELb1ELb0ELb1ELb0ELb1ELb1ELb0ELb0ELb0EEENS1_21CollectiveEpilogueFwdINS6_IJSA_SC_SB_EEES9_SE_SG_Li256ELb1ELb0ELb0ELb0EEENS1_36VarlenDynamicPersistentTileSchedulerILi128ELi64ELi256ELi32ELb0ELb0ELb1ELb1ELb0ELb1EEEEEEEEEvNT_6ParamsE,"",@"SHT_CUDA_INFO"
	.sectionflags	@""
	.align	4


	//----- nvinfo : EIATTR_CUDA_API_VERSION
	.align		4
        /*0000*/ 	.byte	0x04, 0x37
        /*0002*/ 	.short	(.L_521 - .L_520)
.L_520:
        /*0004*/ 	.word	0x00000082


	//----- nvinfo : EIATTR_KPARAM_INFO
	.align		4
.L_521:
        /*0008*/ 	.byte	0x04, 0x17
        /*000a*/ 	.short	(.L_523 - .L_522)
.L_522:
        /*000c*/ 	.word	0x00000000
        /*0010*/ 	.short	0x0000
        /*0012*/ 	.short	0x0070
        /*0014*/ 	.byte	0x00, 0xf0, 0x01, 0x28


	//----- nvinfo : EIATTR_SPARSE_MMA_MASK
	.align		4
.L_523:
        /*0018*/ 	.byte	0x03, 0x50
        /*001a*/ 	.short	0x0000


	//----- nvinfo : EIATTR_MAXREG_COUNT
	.align		4
        /*001c*/ 	.byte	0x03, 0x1b
        /*001e*/ 	.short	0x00a8


	//----- nvinfo : EIATTR_NUM_BARRIERS
	.align		4
        /*0020*/ 	.byte	0x02, 0x4c
        /*0022*/ 	.byte	0x10
	.zero		1


	//----- nvinfo : EIATTR_EXTERNS
	.align		4
        /*0024*/ 	.byte	0x04, 0x0f
        /*0026*/ 	.short	(.L_525 - .L_524)


	//   ....[0]....
	.align		4
.L_524:
        /*0028*/ 	.word	index@(__assertfail)


	//----- nvinfo : EIATTR_ANNOTATIONS
	.align		4
.L_525:
        /*002c*/ 	.byte	0x04, 0x55
        /*002e*/ 	.short	(.L_527 - .L_526)


	//   ....[0]....
.L_526:
        /* <DEDUP_REMOVED lines=129> */


	//----- nvinfo : EIATTR_MERCURY_ISA_VERSION
	.align		4
.L_527:
        /*0830*/ 	.byte	0x03, 0x5f
        /*0832*/ 	.short	0x0101


	//----- nvinfo : EIATTR_UNUSED_LOAD_BYTE_OFFSET
	.align		4
        /*0834*/ 	.byte	0x04, 0x44
        /*0836*/ 	.short	(.L_529 - .L_528)


	//   ....[0]....
.L_528:
        /*0838*/ 	.word	0x00000ad0
        /*083c*/ 	.word	0x0000fff0


	//   ....[1]....
        /*0840*/ 	.word	0x0001fc50
        /*0844*/ 	.word	0x0000fff0


	//----- nvinfo : EIATTR_INT_WARP_WIDE_INSTR_OFFSETS
	.align		4
.L_529:
        /*0848*/ 	.byte	0x04, 0x31
        /*084a*/ 	.short	(.L_531 - .L_530)


	//   ....[0]....
.L_530:
        /*084c*/ 	.word	0x000001c0


	//   ....[1]....
        /*0850*/ 	.word	0x00000200


	//   ....[2]....
        /*0854*/ 	.word	0x00000270


	//   ....[3]....
        /*0858*/ 	.word	0x00025000


	//   ....[4]....
        /*085c*/ 	.word	0x000250a0


	//   ....[5]....
        /*0860*/ 	.word	0x00025610


	//   ....[6]....
        /*0864*/ 	.word	0x00025640


	//   ....[7]....
        /*0868*/ 	.word	0x00025740


	//   ....[8]....
        /*086c*/ 	.word	0x00025830


	//   ....[9]....
        /*0870*/ 	.word	0x00025920


	//   ....[10]....
        /*0874*/ 	.word	0x00028060


	//   ....[11]....
        /*0878*/ 	.word	0x00028100


	//----- nvinfo : EIATTR_COOP_GROUP_MASK_REGIDS
	.align		4
.L_531:
        /*087c*/ 	.byte	0x04, 0x29
        /*087e*/ 	.short	(.L_533 - .L_532)


	//   ....[0]....
.L_532:
        /*0880*/ 	.word	0xffffffff


	//   ....[1]....
        /*0884*/ 	.word	0xffffffff


	//   ....[2]....
        /*0888*/ 	.word	0xffffffff


	//   ....[3]....
        /*088c*/ 	.word	0xffffffff


	//   ....[4]....
        /*0890*/ 	.word	0xffffffff


	//   ....[5]....
        /*0894*/ 	.word	0xffffffff


	//   ....[6]....
        /*0898*/ 	.word	0xffffffff


	//   ....[7]....
        /*089c*/ 	.word	0xffffffff


	//   ....[8]....
        /*08a0*/ 	.word	0xffffffff


	//   ....[9]....
        /*08a4*/ 	.word	0xffffffff


	//   ....[10]....
        /*08a8*/ 	.word	0xffffffff


	//   ....[11]....
        /*08ac*/ 	.word	0xffffffff


	//   ....[12]....
        /*08b0*/ 	.word	0xffffffff


	//   ....[13]....
        /*08b4*/ 	.word	0xffffffff


	//   ....[14]....
        /*08b8*/ 	.word	0xffffffff


	//   ....[15]....
        /*08bc*/ 	.word	0xffffffff


	//   ....[16]....
        /*08c0*/ 	.word	0xffffffff


	//   ....[17]....
        /*08c4*/ 	.word	0xffffffff


	//   ....[18]....
        /*08c8*/ 	.word	0xffffffff


	//   ....[19]....
        /*08cc*/ 	.word	0xffffffff


	//   ....[20]....
        /*08d0*/ 	.word	0xffffffff


	//   ....[21]....
        /*08d4*/ 	.word	0xffffffff


	//   ....[22]....
        /*08d8*/ 	.word	0xffffffff


	//   ....[23]....
        /*08dc*/ 	.word	0xffffffff


	//   ....[24]....
        /*08e0*/ 	.word	0xffffffff


	//   ....[25]....
        /*08e4*/ 	.word	0xffffffff


	//   ....[26]....
        /*08e8*/ 	.word	0xffffffff


	//   ....[27]....
        /*08ec*/ 	.word	0xffffffff


	//   ....[28]....
        /*08f0*/ 	.word	0xffffffff


	//   ....[29]....
        /*08f4*/ 	.word	0xffffffff


	//   ....[30]....
        /*08f8*/ 	.word	0xffffffff


	//   ....[31]....
        /*08fc*/ 	.word	0xffffffff


	//   ....[32]....
        /*0900*/ 	.word	0xffffffff


	//   ....[33]....
        /*0904*/ 	.word	0xffffffff


	//   ....[34]....
        /*0908*/ 	.word	0xffffffff


	//   ....[35]....
        /*090c*/ 	.word	0xffffffff


	//   ....[36]....
        /*0910*/ 	.word	0xffffffff


	//   ....[37]....
        /*0914*/ 	.word	0xffffffff


	//   ....[38]....
        /*0918*/ 	.word	0xffffffff


	//   ....[39]....
        /*091c*/ 	.word	0xffffffff


	//   ....[40]....
        /*0920*/ 	.word	0xffffffff


	//   ....[41]....
        /*0924*/ 	.word	0xffffffff


	//   ....[42]....
        /*0928*/ 	.word	0xffffffff


	//   ....[43]....
        /*092c*/ 	.word	0xffffffff


	//   ....[44]....
        /*0930*/ 	.word	0xffffffff


	//   ....[45]....
        /*0934*/ 	.word	0xffffffff


	//   ....[46]....
        /*0938*/ 	.word	0xffffffff


	//   ....[47]....
        /*093c*/ 	.word	0xffffffff


	//   ....[48]....
        /*0940*/ 	.word	0xffffffff


	//   ....[49]....
        /*0944*/ 	.word	0xffffffff


	//   ....[50]....
        /*0948*/ 	.word	0xffffffff


	//   ....[51]....
        /*094c*/ 	.word	0xffffffff


	//   ....[52]....
        /*0950*/ 	.word	0xffffffff


	//   ....[53]....
        /*0954*/ 	.word	0xffffffff


	//   ....[54]....
        /*0958*/ 	.word	0xffffffff


	//   ....[55]....
        /*095c*/ 	.word	0xffffffff


	//   ....[56]....
        /*0960*/ 	.word	0xffffffff


	//   ....[57]....
        /*0964*/ 	.word	0xffffffff


	//   ....[58]....
        /*0968*/ 	.word	0xffffffff


	//   ....[59]....
        /*096c*/ 	.word	0xffffffff


	//   ....[60]....
        /*0970*/ 	.word	0xffffffff


	//   ....[61]....
        /*0974*/ 	.word	0xffffffff


	//   ....[62]....
        /*0978*/ 	.word	0x0500000f


	//   ....[63]....
        /*097c*/ 	.word	0x0500000f


	//   ....[64]....
        /*0980*/ 	.word	0x0500000f


	//   ....[65]....
        /*0984*/ 	.word	0x0500000f


	//   ....[66]....
        /*0988*/ 	.word	0x0500000f


	//   ....[67]....
        /*098c*/ 	.word	0x0500000f


	//   ....[68]....
        /*0990*/ 	.word	0x0500000f


	//   ....[69]....
        /*0994*/ 	.word	0x0500000f


	//   ....[70]....
        /*0998*/ 	.word	0x0500000f


	//   ....[71]....
        /*099c*/ 	.word	0x0500000f


	//   ....[72]....
        /*09a0*/ 	.word	0x0500000f


	//   ....[73]....
        /*09a4*/ 	.word	0x0500000f


	//   ....[74]....
        /*09a8*/ 	.word	0x0500000f


	//   ....[75]....
        /*09ac*/ 	.word	0x0500000f


	//   ....[76]....
        /*09b0*/ 	.word	0x0500000f


	//   ....[77]....
        /*09b4*/ 	.word	0x0500000f


	//   ....[78]....
        /*09b8*/ 	.word	0x0500000f


	//   ....[79]....
        /*09bc*/ 	.word	0x0500000f


	//   ....[80]....
        /*09c0*/ 	.word	0x0500000f


	//   ....[81]....
        /*09c4*/ 	.word	0x0500000f


	//   ....[82]....
        /*09c8*/ 	.word	0x0500000f


	//   ....[83]....
        /*09cc*/ 	.word	0x0500000f


	//   ....[84]....
        /*09d0*/ 	.word	0x0500000f


	//   ....[85]....
        /*09d4*/ 	.word	0x0500000f


	//   ....[86]....
        /*09d8*/ 	.word	0x0500000f


	//   ....[87]....
        /*09dc*/ 	.word	0x0500000f


	//   ....[88]....
        /*09e0*/ 	.word	0x0500000f


	//   ....[89]....
        /*09e4*/ 	.word	0x0500000f


	//   ....[90]....
        /*09e8*/ 	.word	0x0500000f


	//   ....[91]....
        /*09ec*/ 	.word	0x0500000f


	//   ....[92]....
        /*09f0*/ 	.word	0x0500000f


	//   ....[93]....
        /*09f4*/ 	.word	0x0500000f


	//   ....[94]....
        /*09f8*/ 	.word	0x0500000f


	//   ....[95]....
        /*09fc*/ 	.word	0x0500000f


	//   ....[96]....
        /*0a00*/ 	.word	0x0500000f


	//   ....[97]....
        /*0a04*/ 	.word	0x0500000f


	//   ....[98]....
        /*0a08*/ 	.word	0x0500000f


	//   ....[99]....
        /*0a0c*/ 	.word	0x0500000f


	//   ....[100]....
        /*0a10*/ 	.word	0x0500000f


	//   ....[101]....
        /*0a14*/ 	.word	0x0500000f


	//   ....[102]....
        /*0a18*/ 	.word	0x0500000f


	//   ....[103]....
        /*0a1c*/ 	.word	0x0500000f


	//   ....[104]....
        /*0a20*/ 	.word	0x0500000f


	//   ....[105]....
        /*0a24*/ 	.word	0x0500000f


	//   ....[106]....
        /*0a28*/ 	.word	0x0500000f


	//   ....[107]....
        /*0a2c*/ 	.word	0x0500000f


	//   ....[108]....
        /*0a30*/ 	.word	0x0500000f


	//   ....[109]....
        /*0a34*/ 	.word	0x0500000f


	//   ....[110]....
        /*0a38*/ 	.word	0x0500000f


	//   ....[111]....
        /*0a3c*/ 	.word	0x0500000f


	//   ....[112]....
        /*0a40*/ 	.word	0x0500000f


	//   ....[113]....
        /*0a44*/ 	.word	0x0500000f


	//----- nvinfo : EIATTR_COOP_GROUP_INSTR_OFFSETS
	.align		4
.L_533:
        /*0a48*/ 	.byte	0x04, 0x28
        /*0a4a*/ 	.short	(.L_535 - .L_534)


	//   ....[0]....
.L_534:
        /*0a4c*/ 	.word	0x00000060


	//   ....[1]....
        /*0a50*/ 	.word	0x000001d0


	//   ....[2]....
        /*0a54*/ 	.word	0x00000220


	//   ....[3]....
        /*0a58*/ 	.word	0x00000450


	//   ....[4]....
        /*0a5c*/ 	.word	0x000005b0


	//   ....[5]....
        /*0a60*/ 	.word	0x000006d0


	//   ....[6]....
        /*0a64*/ 	.word	0x00000830


	//   ....[7]....
        /*0a68*/ 	.word	0x000092a0


	//   ....[8]....
        /*0a6c*/ 	.word	0x00015220


	//   ....[9]....
        /*0a70*/ 	.word	0x00015240


	//   ....[10]....
        /*0a74*/ 	.word	0x00015570


	//   ....[11]....
        /*0a78*/ 	.word	0x00015620


	//   ....[12]....
        /*0a7c*/ 	.word	0x000184d0


	//   ....[13]....
        /*0a80*/ 	.word	0x00018560


	//   ....[14]....
        /*0a84*/ 	.word	0x00018a50


	//   ....[15]....
        /*0a88*/ 	.word	0x00018ab0


	//   ....[16]....
        /*0a8c*/ 	.word	0x0001adf0


	//   ....[17]....
        /*0a90*/ 	.word	0x0001ae10


	//   ....[18]....
        /*0a94*/ 	.word	0x0001af30


	//   ....[19]....
        /*0a98*/ 	.word	0x0001aff0


	//   ....[20]....
        /*0a9c*/ 	.word	0x0001db00


	//   ....[21]....
        /*0aa0*/ 	.word	0x0001db20


	//   ....[22]....
        /*0aa4*/ 	.word	0x0001e0f0


	//   ....[23]....
        /*0aa8*/ 	.word	0x0001e160


	//   ....[24]....
        /*0aac*/ 	.word	0x0001f080


	//   ....[25]....
        /*0ab0*/ 	.word	0x0001f1a0


	//   ....[26]....
        /*0ab4*/ 	.word	0x0001f240


	//   ....[27]....
        /*0ab8*/ 	.word	0x0001f250


	//   ....[28]....
        /*0abc*/ 	.word	0x000225e0


	//   ....[29]....
        /*0ac0*/ 	.word	0x00022780


	//   ....[30]....
        /*0ac4*/ 	.word	0x000227b0


	//   ....[31]....
        /*0ac8*/ 	.word	0x000227e0


	//   ....[32]....
        /*0acc*/ 	.word	0x00022820


	//   ....[33]....
        /*0ad0*/ 	.word	0x00022870


	//   ....[34]....
        /*0ad4*/ 	.word	0x000228d0


	//   ....[35]....
        /*0ad8*/ 	.word	0x00022ac0


	//   ....[36]....
        /*0adc*/ 	.word	0x00022b20


	//   ....[37]....
        /*0ae0*/ 	.word	0x00022b60


	//   ....[38]....
        /*0ae4*/ 	.word	0x00022ba0


	//   ....[39]....
        /*0ae8*/ 	.word	0x00022bd0


	//   ....[40]....
        /*0aec*/ 	.word	0x00022c00


	//   ....[41]....
        /*0af0*/ 	.word	0x00022ca0


	//   ....[42]....
        /*0af4*/ 	.word	0x00022d00


	//   ....[43]....
        /*0af8*/ 	.word	0x00022d90


	//   ....[44]....
        /*0afc*/ 	.word	0x000285e0


	//   ....[45]....
        /*0b00*/ 	.word	0x000285f0


	//   ....[46]....
        /*0b04*/ 	.word	0x00028710


	//   ....[47]....
        /*0b08*/ 	.word	0x00028770


	//   ....[48]....
        /*0b0c*/ 	.word	0x000287b0


	//   ....[49]....
        /*0b10*/ 	.word	0x000287f0


	//   ....[50]....
        /*0b14*/ 	.word	0x00028820


	//   ....[51]....
        /*0b18*/ 	.word	0x00028850


	//   ....[52]....
        /*0b1c*/ 	.word	0x000289f0


	//   ....[53]....
        /*0b20*/ 	.word	0x00028a50


	//   ....[54]....
        /*0b24*/ 	.word	0x00028a90


	//   ....[55]....
        /*0b28*/ 	.word	0x00028ad0


	//   ....[56]....
        /*0b2c*/ 	.word	0x00028b00


	//   ....[57]....
        /*0b30*/ 	.word	0x00028b30


	//   ....[58]....
        /*0b34*/ 	.word	0x00028bf0


	//   ....[59]....
        /*0b38*/ 	.word	0x00028c10


	//   ....[60]....
        /*0b3c*/ 	.word	0x00028c80


	//   ....[61]....
        /*0b40*/ 	.word	0x00029320


	//   ....[62]....
        /*0b44*/ 	.word	0x00029780


	//   ....[63]....
        /*0b48*/ 	.word	0x00029820


	//   ....[64]....
        /*0b4c*/ 	.word	0x000298c0


	//   ....[65]....
        /*0b50*/ 	.word	0x00029960


	//   ....[66]....
        /*0b54*/ 	.word	0x00029a00


	//   ....[67]....
        /*0b58*/ 	.word	0x00029aa0


	//   ....[68]....
        /*0b5c*/ 	.word	0x00029b40


	//   ....[69]....
        /*0b60*/ 	.word	0x00029be0


	//   ....[70]....
        /*0b64*/ 	.word	0x00029c80


	//   ....[71]....
        /*0b68*/ 	.word	0x00029d20


	//   ....[72]....
        /*0b6c*/ 	.word	0x00029dc0


	//   ....[73]....
        /*0b70*/ 	.word	0x00029e60


	//   ....[74]....
        /*0b74*/ 	.word	0x00029f00


	//   ....[75]....
        /*0b78*/ 	.word	0x00029fa0


	//   ....[76]....
        /*0b7c*/ 	.word	0x0002a040


	//   ....[77]....
        /*0b80*/ 	.word	0x0002a0e0


	//   ....[78]....
        /*0b84*/ 	.word	0x0002a1d0


	//   ....[79]....
        /*0b88*/ 	.word	0x0002a270


	//   ....[80]....
        /*0b8c*/ 	.word	0x0002a310


	//   ....[81]....
        /*0b90*/ 	.word	0x0002a3b0


	//   ....[82]....
        /*0b94*/ 	.word	0x0002a450


	//   ....[83]....
        /*0b98*/ 	.word	0x0002a4f0


	//   ....[84]....
        /*0b9c*/ 	.word	0x0002a590


	//   ....[85]....
        /*0ba0*/ 	.word	0x0002a630


	//   ....[86]....
        /*0ba4*/ 	.word	0x0002a6d0


	//   ....[87]....
        /*0ba8*/ 	.word	0x0002a770


	//   ....[88]....
        /*0bac*/ 	.word	0x0002a810


	//   ....[89]....
        /*0bb0*/ 	.word	0x0002a8b0


	//   ....[90]....
        /*0bb4*/ 	.word	0x0002a950


	//   ....[91]....
        /*0bb8*/ 	.word	0x0002a9f0


	//   ....[92]....
        /*0bbc*/ 	.word	0x0002aa90


	//   ....[93]....
        /*0bc0*/ 	.word	0x0002ab30


	//   ....[94]....
        /*0bc4*/ 	.word	0x0002aed0


	//   ....[95]....
        /*0bc8*/ 	.word	0x0002b1b0


	//   ....[96]....
        /*0bcc*/ 	.word	0x0002b5d0


	//   ....[97]....
        /*0bd0*/ 	.word	0x0002b660


	//   ....[98]....
        /*0bd4*/ 	.word	0x0002b700


	//   ....[99]....
        /*0bd8*/ 	.word	0x0002b7b0


	//   ....[100]....
        /*0bdc*/ 	.word	0x0002b830


	//   ....[101]....
        /*0be0*/ 	.word	0x0002b8b0


	//   ....[102]....
        /*0be4*/ 	.word	0x0002b930


	//   ....[103]....
        /*0be8*/ 	.word	0x0002b9b0


	//   ....[104]....
        /*0bec*/ 	.word	0x0002ba40


	//   ....[105]....
        /*0bf0*/ 	.word	0x0002baf0


	//   ....[106]....
        /*0bf4*/ 	.word	0x0002bb70


	//   ....[107]....
        /*0bf8*/ 	.word	0x0002bbf0


	//   ....[108]....
        /*0bfc*/ 	.word	0x0002bc70


	//   ....[109]....
        /*0c00*/ 	.word	0x0002bcf0


	//   ....[110]....
        /*0c04*/ 	.word	0x0002bd60


	//   ....[111]....
        /*0c08*/ 	.word	0x0002be00


	//   ....[112]....
        /*0c0c*/ 	.word	0x0002be90


	//   ....[113]....
        /*0c10*/ 	.word	0x0002bfc0


	//----- nvinfo : EIATTR_REG_RECONFIG
	.align		4
.L_535:
        /*0c14*/ 	.byte	0x01, 0x54
	.zero		2


	//----- nvinfo : EIATTR_SYSCALL_OFFSETS
	.align		4
        /*0c18*/ 	.byte	0x04, 0x46
        /*0c1a*/ 	.short	(.L_537 - .L_536)


	//   ....[0]....
.L_536:
        /*0c1c*/ 	.word	0x00001f90


	//   ....[1]....
        /*0c20*/ 	.word	0x000020e0


	//   ....[2]....
        /*0c24*/ 	.word	0x00009440


	//   ....[3]....
        /*0c28*/ 	.word	0x000098d0


	//   ....[4]....
        /*0c2c*/ 	.word	0x00025230


	//   ....[5]....
        /*0c30*/ 	.word	0x00025370


	//   ....[6]....
        /*0c34*/ 	.word	0x00025470


	//----- nvinfo : EIATTR_MBARRIER_INSTR_OFFSETS
	.align		4
.L_537:
        /*0c38*/ 	.byte	0x04, 0x39
        /*0c3a*/ 	.short	(.L_539 - .L_538)


	//   ....[0]....
.L_538:
        /*0c3c*/ 	.word	0x00000300
        /*0c40*/ 	.word	0x000000ff
        /*0c44*/ 	.word	0x00030800
        /*0c48*/ 	.short	0x0100
        /*0c4a*/ 	.byte	0x08
	.zero		1


	//   ....[1]....
        /*0c4c*/ 	.word	0x00000310
        /*0c50*/ 	.word	0x000000ff
        /*0c54*/ 	.word	0x00030820
        /*0c58*/ 	.short	0x0100
        /*0c5a*/ 	.byte	0x08
	.zero		1


	//   ....[2]....
        /*0c5c*/ 	.word	0x00000400
        /*0c60*/ 	.word	0x000000ff
        /*0c64*/ 	.word	0x00030830
        /*0c68*/ 	.short	0x0100
        /*0c6a*/ 	.byte	0x08
	.zero		1


	//   ....[3]....
        /*0c6c*/ 	.word	0x00000410
        /*0c70*/ 	.word	0x000000ff
        /*0c74*/ 	.word	0x00030840
        /*0c78*/ 	.short	0x0100
        /*0c7a*/ 	.byte	0x08
	.zero		1


	//   ....[4]....
        /*0c7c*/ 	.word	0x00000420
        /*0c80*/ 	.word	0x000000ff
        /*0c84*/ 	.word	0x00030838
        /*0c88*/ 	.short	0x0100
        /*0c8a*/ 	.byte	0x08
	.zero		1


	//   ....[5]....
        /*0c8c*/ 	.word	0x00000430
        /*0c90*/ 	.word	0x000000ff
        /*0c94*/ 	.word	0x00030848
        /*0c98*/ 	.short	0x0100
        /*0c9a*/ 	.byte	0x08
	.zero		1


	//   ....[6]....
        /*0c9c*/ 	.word	0x00000560
        /*0ca0*/ 	.word	0x000000ff
        /*0ca4*/ 	.word	0x00030850
        /*0ca8*/ 	.short	0x0100
        /*0caa*/ 	.byte	0x08
	.zero		1


	//   ....[7]....
        /*0cac*/ 	.word	0x00000570
        /*0cb0*/ 	.word	0x000000ff
        /*0cb4*/ 	.word	0x00030860
        /*0cb8*/ 	.short	0x0100
        /*0cba*/ 	.byte	0x08
	.zero		1


	//   ....[8]....
        /*0cbc*/ 	.word	0x00000580
        /*0cc0*/ 	.word	0x000000ff
        /*0cc4*/ 	.word	0x00030858
        /*0cc8*/ 	.short	0x0100
        /*0cca*/ 	.byte	0x08
	.zero		1


	//   ....[9]....
        /*0ccc*/ 	.word	0x00000590
        /*0cd0*/ 	.word	0x000000ff
        /*0cd4*/ 	.word	0x00030868
        /*0cd8*/ 	.short	0x0100
        /*0cda*/ 	.byte	0x08
	.zero		1


	//   ....[10]....
        /*0cdc*/ 	.word	0x00000680
        /*0ce0*/ 	.word	0x000000ff
        /*0ce4*/ 	.word	0x00030870
        /*0ce8*/ 	.short	0x0100
        /*0cea*/ 	.byte	0x06
	.zero		1


	//   ....[11]....
        /*0cec*/ 	.word	0x00000690
        /*0cf0*/ 	.word	0x000000ff
        /*0cf4*/ 	.word	0x00030880
        /*0cf8*/ 	.short	0x0100
        /*0cfa*/ 	.byte	0x06
	.zero		1


	//   ....[12]....
        /*0cfc*/ 	.word	0x000006a0
        /*0d00*/ 	.word	0x000000ff
        /*0d04*/ 	.word	0x00030878
        /*0d08*/ 	.short	0x0100
        /*0d0a*/ 	.byte	0x06
	.zero		1


	//   ....[13]....
        /*0d0c*/ 	.word	0x000006b0
        /*0d10*/ 	.word	0x000000ff
        /*0d14*/ 	.word	0x00030888
        /*0d18*/ 	.short	0x0100
        /*0d1a*/ 	.byte	0x06
	.zero		1


	//   ....[14]....
        /*0d1c*/ 	.word	0x000007e0
        /*0d20*/ 	.word	0x000000ff
        /*0d24*/ 	.word	0x00030890
        /*0d28*/ 	.short	0x0100
        /*0d2a*/ 	.byte	0x08
	.zero		1


	//   ....[15]....
        /*0d2c*/ 	.word	0x000007f0
        /*0d30*/ 	.word	0x000000ff
        /*0d34*/ 	.word	0x000308a0
        /*0d38*/ 	.short	0x0100
        /*0d3a*/ 	.byte	0x08
	.zero		1


	//   ....[16]....
        /*0d3c*/ 	.word	0x00000800
        /*0d40*/ 	.word	0x000000ff
        /*0d44*/ 	.word	0x00030898
        /*0d48*/ 	.short	0x0100
        /*0d4a*/ 	.byte	0x08
	.zero		1


	//   ....[17]....
        /*0d4c*/ 	.word	0x00000810
        /*0d50*/ 	.word	0x000000ff
        /*0d54*/ 	.word	0x000308a8
        /*0d58*/ 	.short	0x0100
        /*0d5a*/ 	.byte	0x08
	.zero		1


	//   ....[18]....
        /*0d5c*/ 	.word	0x00000940
        /*0d60*/ 	.word	0x000000ff
        /*0d64*/ 	.word	0x000308b0
        /*0d68*/ 	.short	0x0100
        /*0d6a*/ 	.byte	0x08
	.zero		1


	//   ....[19]....
        /*0d6c*/ 	.word	0x00000950
        /*0d70*/ 	.word	0x000000ff
        /*0d74*/ 	.word	0x000308c0
        /*0d78*/ 	.short	0x0100
        /*0d7a*/ 	.byte	0x08
	.zero		1


	//   ....[20]....
        /*0d7c*/ 	.word	0x00000960
        /*0d80*/ 	.word	0x000000ff
        /*0d84*/ 	.word	0x000308b8
        /*0d88*/ 	.short	0x0100
        /*0d8a*/ 	.byte	0x08
	.zero		1


	//   ....[21]....
        /*0d8c*/ 	.word	0x00000970
        /*0d90*/ 	.word	0x000000ff
        /*0d94*/ 	.word	0x000308c8
        /*0d98*/ 	.short	0x0100
        /*0d9a*/ 	.byte	0x08
	.zero		1


	//   ....[22]....
        /*0d9c*/ 	.word	0x000037a0
        /*0da0*/ 	.word	0x00000062
        /*0da4*/ 	.word	0x00030890
        /*0da8*/ 	.short	0x010a
        /*0daa*/ 	.byte	0x3f
	.zero		1


	//   ....[23]....
        /*0dac*/ 	.word	0x00005de0
        /*0db0*/ 	.word	0x00000062
        /*0db4*/ 	.word	0x00030890
        /*0db8*/ 	.short	0x010a
        /*0dba*/ 	.byte	0x3f
	.zero		1


	//   ....[24]....
        /*0dbc*/ 	.word	0x000080f0
        /*0dc0*/ 	.word	0x00000062
        /*0dc4*/ 	.word	0x00030890
        /*0dc8*/ 	.short	0x010a
        /*0dca*/ 	.byte	0x3f
	.zero		1


	//   ....[25]....
        /*0dcc*/ 	.word	0x00008420
        /*0dd0*/ 	.word	0x00000024
        /*0dd4*/ 	.word	0x00000000
        /*0dd8*/ 	.short	0x0101
        /*0dda*/ 	.byte	0x3f
	.zero		1


	//   ....[26]....
        /*0ddc*/ 	.word	0x00008460
        /*0de0*/ 	.word	0x00000062
        /*0de4*/ 	.word	0x000308b0
        /*0de8*/ 	.short	0x010a
        /*0dea*/ 	.byte	0x3f
	.zero		1


	//   ....[27]....
        /*0dec*/ 	.word	0x00008a20
        /*0df0*/ 	.word	0x00000062
        /*0df4*/ 	.word	0x00000000
        /*0df8*/ 	.short	0x0101
        /*0dfa*/ 	.byte	0x3f
	.zero		1


	//   ....[28]....
        /*0dfc*/ 	.word	0x000094e0
        /*0e00*/ 	.word	0x00000010
        /*0e04*/ 	.word	0x00030800
        /*0e08*/ 	.short	0x010a
        /*0e0a*/ 	.byte	0x3f
	.zero		1


	//   ....[29]....
        /*0e0c*/ 	.word	0x00009530
        /*0e10*/ 	.word	0x00000010
        /*0e14*/ 	.word	0x00030800
        /*0e18*/ 	.short	0x010a
        /*0e1a*/ 	.byte	0x3f
	.zero		1


	//   ....[30]....
        /*0e1c*/ 	.word	0x0000afc0
        /*0e20*/ 	.word	0x00000010
        /*0e24*/ 	.word	0x00030800
        /*0e28*/ 	.short	0x010a
        /*0e2a*/ 	.byte	0x3f
	.zero		1


	//   ....[31]....
        /*0e2c*/ 	.word	0x0000f9a0
        /*0e30*/ 	.word	0x00000010
        /*0e34*/ 	.word	0x00030800
        /*0e38*/ 	.short	0x010a
        /*0e3a*/ 	.byte	0x3f
	.zero		1


	//   ....[32]....
        /*0e3c*/ 	.word	0x00013470
        /*0e40*/ 	.word	0x00000017
        /*0e44*/ 	.word	0x00030830
        /*0e48*/ 	.short	0x010a
        /*0e4a*/ 	.byte	0x3f
	.zero		1


	//   ....[33]....
        /*0e4c*/ 	.word	0x000134e0
        /*0e50*/ 	.word	0x00000017
        /*0e54*/ 	.word	0x00030830
        /*0e58*/ 	.short	0x010a
        /*0e5a*/ 	.byte	0x3f
	.zero		1


	//   ....[34]....
        /*0e5c*/ 	.word	0x00014340
        /*0e60*/ 	.word	0x00000017
        /*0e64*/ 	.word	0x00000000
        /*0e68*/ 	.short	0x0101
        /*0e6a*/ 	.byte	0x3f
	.zero		1


	//   ....[35]....
        /*0e6c*/ 	.word	0x00016230
        /*0e70*/ 	.word	0x00000002
        /*0e74*/ 	.word	0x00030830
        /*0e78*/ 	.short	0x010a
        /*0e7a*/ 	.byte	0x3f
	.zero		1


	//   ....[36]....
        /*0e7c*/ 	.word	0x000162c0
        /*0e80*/ 	.word	0x00000002
        /*0e84*/ 	.word	0x00030830
        /*0e88*/ 	.short	0x010a
        /*0e8a*/ 	.byte	0x3f
	.zero		1


	//   ....[37]....
        /*0e8c*/ 	.word	0x000173f0
        /*0e90*/ 	.word	0x00000000
        /*0e94*/ 	.word	0x00030850
        /*0e98*/ 	.short	0x010a
        /*0e9a*/ 	.byte	0x3f
	.zero		1


	//   ....[38]....
        /*0e9c*/ 	.word	0x00017440
        /*0ea0*/ 	.word	0x00000000
        /*0ea4*/ 	.word	0x00030850
        /*0ea8*/ 	.short	0x010a
        /*0eaa*/ 	.byte	0x3f
	.zero		1


	//   ....[39]....
        /*0eac*/ 	.word	0x00017930
        /*0eb0*/ 	.word	0x00000002
        /*0eb4*/ 	.word	0x00000000
        /*0eb8*/ 	.short	0x0101
        /*0eba*/ 	.byte	0x3f
	.zero		1


	//   ....[40]....
        /*0ebc*/ 	.word	0x00018270
        /*0ec0*/ 	.word	0x00000000
        /*0ec4*/ 	.word	0x00000000
        /*0ec8*/ 	.short	0x0101
        /*0eca*/ 	.byte	0x3f
	.zero		1


	//   ....[41]....
        /*0ecc*/ 	.word	0x000193b0
        /*0ed0*/ 	.word	0x00000002
        /*0ed4*/ 	.word	0x00030830
        /*0ed8*/ 	.short	0x010a
        /*0eda*/ 	.byte	0x3f
	.zero		1


	//   ....[42]....
        /*0edc*/ 	.word	0x00019440
        /*0ee0*/ 	.word	0x00000002
        /*0ee4*/ 	.word	0x00030830
        /*0ee8*/ 	.short	0x010a
        /*0eea*/ 	.byte	0x3f
	.zero		1


	//   ....[43]....
        /*0eec*/ 	.word	0x0001a560
        /*0ef0*/ 	.word	0x000000e8
        /*0ef4*/ 	.word	0x00030850
        /*0ef8*/ 	.short	0x010a
        /*0efa*/ 	.byte	0x3f
	.zero		1


	//   ....[44]....
        /*0efc*/ 	.word	0x0001a5b0
        /*0f00*/ 	.word	0x000000e8
        /*0f04*/ 	.word	0x00030850
        /*0f08*/ 	.short	0x010a
        /*0f0a*/ 	.byte	0x3f
	.zero		1


	//   ....[45]....
        /*0f0c*/ 	.word	0x0001b4e0
        /*0f10*/ 	.word	0x0000009c
        /*0f14*/ 	.word	0x00000000
        /*0f18*/ 	.short	0x0101
        /*0f1a*/ 	.byte	0x3f
	.zero		1


	//   ....[46]....
        /*0f1c*/ 	.word	0x0001b550
        /*0f20*/ 	.word	0x000000e8
        /*0f24*/ 	.word	0x00000000
        /*0f28*/ 	.short	0x0101
        /*0f2a*/ 	.byte	0x3f
	.zero		1


	//   ....[47]....
        /*0f2c*/ 	.word	0x0001b8a0
        /*0f30*/ 	.word	0x00000004
        /*0f34*/ 	.word	0x00030830
        /*0f38*/ 	.short	0x010a
        /*0f3a*/ 	.byte	0x3f
	.zero		1


	//   ....[48]....
        /*0f3c*/ 	.word	0x0001b930
        /*0f40*/ 	.word	0x00000004
        /*0f44*/ 	.word	0x00030830
        /*0f48*/ 	.short	0x010a
        /*0f4a*/ 	.byte	0x3f
	.zero		1


	//   ....[49]....
        /*0f4c*/ 	.word	0x0001ca70
        /*0f50*/ 	.word	0x00000000
        /*0f54*/ 	.word	0x00030850
        /*0f58*/ 	.short	0x010a
        /*0f5a*/ 	.byte	0x3f
	.zero		1


	//   ....[50]....
        /*0f5c*/ 	.word	0x0001cac0
        /*0f60*/ 	.word	0x00000000
        /*0f64*/ 	.word	0x00030850
        /*0f68*/ 	.short	0x010a
        /*0f6a*/ 	.byte	0x3f
	.zero		1


	//   ....[51]....
        /*0f6c*/ 	.word	0x0001d0b0
        /*0f70*/ 	.word	0x00000004
        /*0f74*/ 	.word	0x00000000
        /*0f78*/ 	.short	0x0101
        /*0f7a*/ 	.byte	0x3f
	.zero		1


	//   ....[52]....
        /*0f7c*/ 	.word	0x0001d910
        /*0f80*/ 	.word	0x00000000
        /*0f84*/ 	.word	0x00000000
        /*0f88*/ 	.short	0x0101
        /*0f8a*/ 	.byte	0x3f
	.zero		1


	//   ....[53]....
        /*0f8c*/ 	.word	0x0001ef20
        /*0f90*/ 	.word	0x0000000c
        /*0f94*/ 	.word	0x00030850
        /*0f98*/ 	.short	0x010a
        /*0f9a*/ 	.byte	0x3f
	.zero		1


	//   ....[54]....
        /*0f9c*/ 	.word	0x0001efc0
        /*0fa0*/ 	.word	0x0000000c
        /*0fa4*/ 	.word	0x00030850
        /*0fa8*/ 	.short	0x010a
        /*0faa*/ 	.byte	0x3f
	.zero		1


	//   ....[55]....
        /*0fac*/ 	.word	0x0001f430
        /*0fb0*/ 	.word	0x0000000c
        /*0fb4*/ 	.word	0x00000000
        /*0fb8*/ 	.short	0x0101
        /*0fba*/ 	.byte	0x3f
	.zero		1


	//   ....[56]....
        /*0fbc*/ 	.word	0x00021360
        /*0fc0*/ 	.word	0x00000000
        /*0fc4*/ 	.word	0x00000000
        /*0fc8*/ 	.short	0x0101
        /*0fca*/ 	.byte	0x3f
	.zero		1


	//   ....[57]....
        /*0fcc*/ 	.word	0x00023eb0
        /*0fd0*/ 	.word	0x0000000b
        /*0fd4*/ 	.word	0x00030820
        /*0fd8*/ 	.short	0x010a
        /*0fda*/ 	.byte	0x3f
	.zero		1


	//   ....[58]....
        /*0fdc*/ 	.word	0x00023f40
        /*0fe0*/ 	.word	0x00000007
        /*0fe4*/ 	.word	0x000308a0
        /*0fe8*/ 	.short	0x010a
        /*0fea*/ 	.byte	0x3f
	.zero		1


	//   ....[59]....
        /*0fec*/ 	.word	0x00024210
        /*0ff0*/ 	.word	0x00000007
        /*0ff4*/ 	.word	0x000308c0
        /*0ff8*/ 	.short	0x010a
        /*0ffa*/ 	.byte	0x3f
	.zero		1


	//   ....[60]....
        /*0ffc*/ 	.word	0x00024600
        /*1000*/ 	.word	0x00000007
        /*1004*/ 	.word	0x000308a0
        /*1008*/ 	.short	0x010a
        /*100a*/ 	.byte	0x3f
	.zero		1


	//   ....[61]....
        /*100c*/ 	.word	0x000248c0
        /*1010*/ 	.word	0x00000007
        /*1014*/ 	.word	0x000308c0
        /*1018*/ 	.short	0x010a
        /*101a*/ 	.byte	0x3f
	.zero		1


	//   ....[62]....
        /*101c*/ 	.word	0x00025c60
        /*1020*/ 	.word	0x00000007
        /*1024*/ 	.word	0x00030840
        /*1028*/ 	.short	0x010a
        /*102a*/ 	.byte	0x3f
	.zero		1


	//   ....[63]....
        /*102c*/ 	.word	0x000262d0
        /*1030*/ 	.word	0x0000000a
        /*1034*/ 	.word	0x00030820
        /*1038*/ 	.short	0x010a
        /*103a*/ 	.byte	0x3f
	.zero		1


	//   ....[64]....
        /*103c*/ 	.word	0x00026620
        /*1040*/ 	.word	0x00000003
        /*1044*/ 	.word	0x00030840
        /*1048*/ 	.short	0x010a
        /*104a*/ 	.byte	0x3f
	.zero		1


	//   ....[65]....
        /*104c*/ 	.word	0x00026960
        /*1050*/ 	.word	0x00000003
        /*1054*/ 	.word	0x00030860
        /*1058*/ 	.short	0x010a
        /*105a*/ 	.byte	0x3f
	.zero		1


	//   ....[66]....
        /*105c*/ 	.word	0x00026ff0
        /*1060*/ 	.word	0x00000002
        /*1064*/ 	.word	0x00030840
        /*1068*/ 	.short	0x010a
        /*106a*/ 	.byte	0x3f
	.zero		1


	//   ....[67]....
        /*106c*/ 	.word	0x00027330
        /*1070*/ 	.word	0x00000002
        /*1074*/ 	.word	0x00030860
        /*1078*/ 	.short	0x010a
        /*107a*/ 	.byte	0x3f
	.zero		1


	//   ....[68]....
        /*107c*/ 	.word	0x00027910
        /*1080*/ 	.word	0x00000002
        /*1084*/ 	.word	0x00030840
        /*1088*/ 	.short	0x010a
        /*108a*/ 	.byte	0x3f
	.zero		1


	//   ....[69]....
        /*108c*/ 	.word	0x00027c40
        /*1090*/ 	.word	0x00000002
        /*1094*/ 	.word	0x00030860
        /*1098*/ 	.short	0x010a
        /*109a*/ 	.byte	0x3f
	.zero		1


	//   ....[70]....
        /*109c*/ 	.word	0x000281c0
        /*10a0*/ 	.word	0x00000003
        /*10a4*/ 	.word	0x00030860
        /*10a8*/ 	.short	0x010a
        /*10aa*/ 	.byte	0x3f
	.zero		1


	//   ....[71]....
        /*10ac*/ 	.word	0x000292a0
        /*10b0*/ 	.word	0x00000000
        /*10b4*/ 	.word	0x00030820
        /*10b8*/ 	.short	0x010a
        /*10ba*/ 	.byte	0x3f
	.zero		1


	//   ....[72]....
        /*10bc*/ 	.word	0x00029470
        /*10c0*/ 	.word	0x00000006
        /*10c4*/ 	.word	0x00000000
        /*10c8*/ 	.short	0x010a
        /*10ca*/ 	.byte	0x3f
	.zero		1


	//   ....[73]....
        /*10cc*/ 	.word	0x000294e0
        /*10d0*/ 	.word	0x00000007
        /*10d4*/ 	.word	0x00000000
        /*10d8*/ 	.short	0x010a
        /*10da*/ 	.byte	0x3f
	.zero		1


	//   ....[74]....
        /*10dc*/ 	.word	0x00029550
        /*10e0*/ 	.word	0x00000004
        /*10e4*/ 	.word	0x00000000
        /*10e8*/ 	.short	0x010a
        /*10ea*/ 	.byte	0x3f
	.zero		1


	//   ....[75]....
        /*10ec*/ 	.word	0x00029580
        /*10f0*/ 	.word	0x00000003
        /*10f4*/ 	.word	0x00000000
        /*10f8*/ 	.short	0x010a
        /*10fa*/ 	.byte	0x3f
	.zero		1


	//   ....[76]....
        /*10fc*/ 	.word	0x000295e0
        /*1100*/ 	.word	0x00000062
        /*1104*/ 	.word	0x00030890
        /*1108*/ 	.short	0x010a
        /*110a*/ 	.byte	0x3f
	.zero		1


	//   ....[77]....
        /*110c*/ 	.word	0x00029630
        /*1110*/ 	.word	0x00000062
        /*1114*/ 	.word	0x00030890
        /*1118*/ 	.short	0x010a
        /*111a*/ 	.byte	0x3f
	.zero		1


	//   ....[78]....
        /*111c*/ 	.word	0x00029680
        /*1120*/ 	.word	0x00000062
        /*1124*/ 	.word	0x00030890
        /*1128*/ 	.short	0x010a
        /*112a*/ 	.byte	0x3f
	.zero		1


	//   ....[79]....
        /*112c*/ 	.word	0x000296d0
        /*1130*/ 	.word	0x00000062
        /*1134*/ 	.word	0x000308b0
        /*1138*/ 	.short	0x010a
        /*113a*/ 	.byte	0x3f
	.zero		1


	//   ....[80]....
        /*113c*/ 	.word	0x0002a120
        /*1140*/ 	.word	0x00000010
        /*1144*/ 	.word	0x00030800
        /*1148*/ 	.short	0x010a
        /*114a*/ 	.byte	0x3f
	.zero		1


	//   ....[81]....
        /*114c*/ 	.word	0x0002ab70
        /*1150*/ 	.word	0x00000010
        /*1154*/ 	.word	0x00030800
        /*1158*/ 	.short	0x010a
        /*115a*/ 	.byte	0x3f
	.zero		1


	//   ....[82]....
        /*115c*/ 	.word	0x0002abc0
        /*1160*/ 	.word	0x00000017
        /*1164*/ 	.word	0x00030830
        /*1168*/ 	.short	0x010a
        /*116a*/ 	.byte	0x3f
	.zero		1


	//   ....[83]....
        /*116c*/ 	.word	0x0002ac10
        /*1170*/ 	.word	0x00000002
        /*1174*/ 	.word	0x00030830
        /*1178*/ 	.short	0x010a
        /*117a*/ 	.byte	0x3f
	.zero		1


	//   ....[84]....
        /*117c*/ 	.word	0x0002ac60
        /*1180*/ 	.word	0x00000000
        /*1184*/ 	.word	0x00030850
        /*1188*/ 	.short	0x010a
        /*118a*/ 	.byte	0x3f
	.zero		1


	//   ....[85]....
        /*118c*/ 	.word	0x0002acb0
        /*1190*/ 	.word	0x00000002
        /*1194*/ 	.word	0x00030830
        /*1198*/ 	.short	0x010a
        /*119a*/ 	.byte	0x3f
	.zero		1


	//   ....[86]....
        /*119c*/ 	.word	0x0002ad00
        /*11a0*/ 	.word	0x000000e8
        /*11a4*/ 	.word	0x00030850
        /*11a8*/ 	.short	0x010a
        /*11aa*/ 	.byte	0x3f
	.zero		1


	//   ....[87]....
        /*11ac*/ 	.word	0x0002ad50
        /*11b0*/ 	.word	0x00000004
        /*11b4*/ 	.word	0x00030830
        /*11b8*/ 	.short	0x010a
        /*11ba*/ 	.byte	0x3f
	.zero		1


	//   ....[88]....
        /*11bc*/ 	.word	0x0002ada0
        /*11c0*/ 	.word	0x00000000
        /*11c4*/ 	.word	0x00030850
        /*11c8*/ 	.short	0x010a
        /*11ca*/ 	.byte	0x3f
	.zero		1


	//   ....[89]....
        /*11cc*/ 	.word	0x0002adf0
        /*11d0*/ 	.word	0x0000000c
        /*11d4*/ 	.word	0x00030850
        /*11d8*/ 	.short	0x010a
        /*11da*/ 	.byte	0x3f
	.zero		1


	//   ....[90]....
        /*11dc*/ 	.word	0x0002af90
        /*11e0*/ 	.word	0x0000000b
        /*11e4*/ 	.word	0x00030820
        /*11e8*/ 	.short	0x010a
        /*11ea*/ 	.byte	0x3f
	.zero		1


	//   ....[91]....
        /*11ec*/ 	.word	0x0002afe0
        /*11f0*/ 	.word	0x00000007
        /*11f4*/ 	.word	0x000308a0
        /*11f8*/ 	.short	0x010a
        /*11fa*/ 	.byte	0x3f
	.zero		1


	//   ....[92]....
        /*11fc*/ 	.word	0x0002b030
        /*1200*/ 	.word	0x00000007
        /*1204*/ 	.word	0x000308c0
        /*1208*/ 	.short	0x010a
        /*120a*/ 	.byte	0x3f
	.zero		1


	//   ....[93]....
        /*120c*/ 	.word	0x0002b080
        /*1210*/ 	.word	0x00000007
        /*1214*/ 	.word	0x000308a0
        /*1218*/ 	.short	0x010a
        /*121a*/ 	.byte	0x3f
	.zero		1


	//   ....[94]....
        /*121c*/ 	.word	0x0002b0d0
        /*1220*/ 	.word	0x00000007
        /*1224*/ 	.word	0x000308c0
        /*1228*/ 	.short	0x010a
        /*122a*/ 	.byte	0x3f
	.zero		1


	//   ....[95]....
        /*122c*/ 	.word	0x0002b270
        /*1230*/ 	.word	0x00000007
        /*1234*/ 	.word	0x00030840
        /*1238*/ 	.short	0x010a
        /*123a*/ 	.byte	0x3f
	.zero		1


	//   ....[96]....
        /*123c*/ 	.word	0x0002b2f0
        /*1240*/ 	.word	0x00000003
        /*1244*/ 	.word	0x00030820
        /*1248*/ 	.short	0x010a
        /*124a*/ 	.byte	0x3f
	.zero		1


	//   ....[97]....
        /*124c*/ 	.word	0x0002b340
        /*1250*/ 	.word	0x00000003
        /*1254*/ 	.word	0x00030840
        /*1258*/ 	.short	0x010a
        /*125a*/ 	.byte	0x3f
	.zero		1


	//   ....[98]....
        /*125c*/ 	.word	0x0002b390
        /*1260*/ 	.word	0x00000003
        /*1264*/ 	.word	0x00030860
        /*1268*/ 	.short	0x010a
        /*126a*/ 	.byte	0x3f
	.zero		1


	//   ....[99]....
        /*126c*/ 	.word	0x0002b3e0
        /*1270*/ 	.word	0x00000002
        /*1274*/ 	.word	0x00030840
        /*1278*/ 	.short	0x010a
        /*127a*/ 	.byte	0x3f
	.zero		1


	//   ....[100]....
        /*127c*/ 	.word	0x0002b430
        /*1280*/ 	.word	0x00000002
        /*1284*/ 	.word	0x00030860
        /*1288*/ 	.short	0x010a
        /*128a*/ 	.byte	0x3f
	.zero		1


	//   ....[101]....
        /*128c*/ 	.word	0x0002b480
        /*1290*/ 	.word	0x00000002
        /*1294*/ 	.word	0x00030840
        /*1298*/ 	.short	0x010a
        /*129a*/ 	.byte	0x3f
	.zero		1


	//   ....[102]....
        /*129c*/ 	.word	0x0002b4d0
        /*12a0*/ 	.word	0x00000002
        /*12a4*/ 	.word	0x00030860
        /*12a8*/ 	.short	0x010a
        /*12aa*/ 	.byte	0x3f
	.zero		1


	//   ....[103]....
        /*12ac*/ 	.word	0x0002b520
        /*12b0*/ 	.word	0x00000003
        /*12b4*/ 	.word	0x00030860
        /*12b8*/ 	.short	0x010a
        /*12ba*/ 	.byte	0x3f
	.zero		1


	//   ....[104]....
        /*12bc*/ 	.word	0x0002bee0
        /*12c0*/ 	.word	0x00000000
        /*12c4*/ 	.word	0x00030820
        /*12c8*/ 	.short	0x010a
        /*12ca*/ 	.byte	0x3f
	.zero		1


	//   ....[105]....
        /*12cc*/ 	.word	0x0002c080
        /*12d0*/ 	.word	0x00000006
        /*12d4*/ 	.word	0x00000000
        /*12d8*/ 	.short	0x010a
        /*12da*/ 	.byte	0x3f
	.zero		1


	//   ....[106]....
        /*12dc*/ 	.word	0x0002c0d0
        /*12e0*/ 	.word	0x00000007
        /*12e4*/ 	.word	0x00000000
        /*12e8*/ 	.short	0x010a
        /*12ea*/ 	.byte	0x3f
	.zero		1


	//   ....[107]....
        /*12ec*/ 	.word	0x0002c120
        /*12f0*/ 	.word	0x00000004
        /*12f4*/ 	.word	0x00000000
        /*12f8*/ 	.short	0x010a
        /*12fa*/ 	.byte	0x3f
	.zero		1


	//----- nvinfo : EIATTR_NUM_MBARRIERS
	.align		4
.L_539:
        /*12fc*/ 	.byte	0x03, 0x38
        /*12fe*/ 	.short	0x0016


	//----- nvinfo : EIATTR_EXIT_INSTR_OFFSETS
	.align		4
        /*1300*/ 	.byte	0x04, 0x1c
        /*1302*/ 	.short	(.L_541 - .L_540)


	//   ....[0]....
.L_540:
        /*1304*/ 	.word	0x000295d0


	//----- nvinfo : EIATTR_MAX_THREADS
	.align		4
.L_541:
        /*1308*/ 	.byte	0x04, 0x05
        /*130a*/ 	.short	(.L_543 - .L_542)
.L_542:
        /*130c*/ 	.word	0x00000180
        /*1310*/ 	.word	0x00000001
        /*1314*/ 	.word	0x00000001


	//----- nvinfo : EIATTR_CRS_STACK_SIZE
	.align		4
.L_543:
        /*1318*/ 	.byte	0x04, 0x1e
        /*131a*/ 	.short	(.L_545 - .L_544)
.L_544:
        /*131c*/ 	.word	0x00000000


	//----- nvinfo : EIATTR_CBANK_PARAM_SIZE
	.align		4
.L_545:
        /*1320*/ 	.byte	0x03, 0x19
        /*1322*/ 	.short	0x0a70


	//----- nvinfo : EIATTR_PARAM_CBANK
	.align		4
        /*1324*/ 	.byte	0x04, 0x0a
        /*1326*/ 	.short	(.L_547 - .L_546)
	.align		4
.L_546:
        /*1328*/ 	.word	index@(.nv.constant0._ZN7cutlass13device_kernelIN5flash11enable_sm90INS1_16FlashAttnFwdSm90INS1_25CollectiveMainloopFwdSm90ILi2EN4cute5tupleIJNS5_1CILi1EEES8_S8_EEENS6_IJNS7_ILi128EEENS7_ILi64EEENS7_ILi256EEEEEELi256ENS_10bfloat16_tEfNS_4arch4Sm90ELb0ELb1ELb1ELb1ELb0ELb1ELb0ELb1ELb1ELb0ELb0ELb0EEENS1_21CollectiveEpilogueFwdINS6_IJSA_SC_SB_EEES9_SE_SG_Li256ELb1ELb0ELb0ELb0EEENS1_36VarlenDynamicPersistentTileSchedulerILi128ELi64ELi256ELi32ELb0ELb0ELb1ELb1ELb0ELb1EEEEEEEEEvNT_6ParamsE)
        /*132c*/ 	.short	0x0210
        /*132e*/ 	.short	0x0a70


	//----- nvinfo : EIATTR_SW_WAR
	.align		4
.L_547:
        /*1330*/ 	.byte	0x04, 0x36
        /*1332*/ 	.short	(.L_549 - .L_548)
.L_548:
        /*1334*/ 	.word	0x00000008
.L_549:


//--------------------- .nv.info._ZN7cutlass13device_kernelIN5flash11enable_sm90INS1_16FlashAttnFwdSm90INS1_25CollectiveMainloopFwdSm90ILi2EN4cute5tupleIJNS5_1CILi1EEES8_S8_EEENS6_IJNS7_ILi128EEENS7_ILi80EEENS7_ILi256EEEEEELi256ENS_10bfloat16_tEfNS_4arch4Sm90ELb1ELb0ELb1ELb0ELb0ELb0ELb0ELb1ELb1ELb0ELb0ELb0EEENS1_21CollectiveEpilogueFwdINS6_IJSA_SC_SB_EEES9_SE_SG_Li256ELb0ELb0ELb0ELb0EEENS1_30DynamicPersistentTileSchedulerILi256ELi32ELb0ELb0ELb1EEEEEEEEEvNT_6ParamsE --------------------------
	.section	.nv.info._ZN7cutlass13device_kernelIN5flash11enable_sm90INS1_16FlashAttnFwdSm90INS1_25CollectiveMainloopFwdSm90ILi2EN4cute5tupleIJNS5_1CILi1EEES8_S8_EEENS6_IJNS7_ILi128EEENS7_ILi80EEENS7_ILi256EEEEEELi256ENS_10bfloat16_tEfNS_4arch4Sm90ELb1ELb0ELb1ELb0ELb0ELb0ELb0ELb1ELb1ELb0ELb0ELb0EEENS1_21CollectiveEpilogueFwdINS6_IJSA_SC_SB_EEES9_SE_SG_Li256ELb0ELb0ELb0ELb0EEENS1_30DynamicPersistentTileSchedulerILi256ELi32ELb0ELb0ELb1EEEEEEEEEvNT_6ParamsE,"",@"SHT_CUDA_INFO"
	.sectionflags	@""
	.align	4


	//----- nvinfo : EIATTR_CUDA_API_VERSION
	.align		4
        /*0000*/ 	.byte	0x04, 0x37
        /*0002*/ 	.short	(.L_551 - .L_550)
.L_550:
        /*0004*/ 	.word	0x00000082


	//----- nvinfo : EIATTR_KPARAM_INFO
	.align		4
.L_551:
        /*0008*/ 	.byte	0x04, 0x17
        /*000a*/ 	.short	(.L_553 - .L_552)
.L_552:
        /*000c*/ 	.word	0x00000000
        /*0010*/ 	.short	0x0000
        /*0012*/ 	.short	0x0070
        /*0014*/ 	.byte	0x00, 0xf0, 0x01, 0x2e


	//----- nvinfo : EIATTR_SPARSE_MMA_MASK
	.align		4
.L_553:
        /*0018*/ 	.byte	0x03, 0x50
        /*001a*/ 	.short	0x0000


	//----- nvinfo : EIATTR_MAXREG_COUNT
	.align		4
        /*001c*/ 	.byte	0x03, 0x1b
        /*001e*/ 	.short	0x00a8


	//----- nvinfo : EIATTR_NUM_BARRIERS
	.align		4
        /*0020*/ 	.byte	0x02, 0x4c
        /*0022*/ 	.byte	0x09
	.zero		1


	//----- nvinfo : EIATTR_EXTERNS
	.align		4
        /*0024*/ 	.byte	0x04, 0x0f
        /*0026*/ 	.short	(.L_555 - .L_554)


	//   ....[0]....
	.align		4
.L_554:
        /*0028*/ 	.word	index@(__assertfail)


	//----- nvinfo : EIATTR_ANNOTATIONS
	.align		4
.L_555:
        /*002c*/ 	.byte	0x04, 0x55
        /*002e*/ 	.short	(.L_557 - .L_556)


	//   ....[0]....
.L_556:
        /*0030*/ 	.word	0x00000001
        /*0034*/ 	.byte	0x70, 0x09, 0x00, 0x00, 0x01, 0x00, 0x00, 0x00, 0x40, 0x0a, 0x00, 0x00, 0x01, 0x00, 0x00, 0x00
        /*0044*/ 	.byte	0x80, 0x43, 0x01, 0x00


	//----- nvinfo : EIATTR_MERCURY_ISA_VERSION
	.align		4
.L_557:
        /*0048*/ 	.byte	0x03, 0x5f
        /*004a*/ 	.short	0x0101


	//----- nvinfo : EIATTR_INT_WARP_WIDE_INSTR_OFFSETS
	.align		4
        /*004c*/ 	.byte	0x04, 0x31
        /*004e*/ 	.short	(.L_559 - .L_558)


	//   ....[0]....
.L_558:
        /*0050*/ 	.word	0x00000190


	//   ....[1]....
        /*0054*/ 	.word	0x000001c0


	//   ....[2]....
        /*0058*/ 	.word	0x000001d0


	//   ....[3]....
        /*005c*/ 	.word	0x00011720


	//   ....[4]....
        /*0060*/ 	.word	0x000117c0


	//   ....[5]....
        /*0064*/ 	.word	0x00011d30


	//   ....[6]....
        /*0068*/ 	.word	0x00013d20


	//   ....[7]....
        /*006c*/ 	.word	0x00013dc0


	//----- nvinfo : EIATTR_COOP_GROUP_MASK_REGIDS
	.align		4
.L_559:
        /*0070*/ 	.byte	0x04, 0x29
        /*0072*/ 	.short	(.L_561 - .L_560)


	//   ....[0]....
.L_560:
        /*0074*/ 	.word	0xffffffff


	//   ....[1]....
        /*0078*/ 	.word	0xffffffff


	//   ....[2]....
        /*007c*/ 	.word	0xffffffff


	//   ....[3]....
        /*0080*/ 	.word	0xffffffff


	//   ....[4]....
        /*0084*/ 	.word	0xffffffff


	//   ....[5]....
        /*0088*/ 	.word	0xffffffff


	//   ....[6]....
        /*008c*/ 	.word	0xffffffff


	//   ....[7]....
        /*0090*/ 	.word	0xffffffff


	//   ....[8]....
        /*0094*/ 	.word	0xffffffff


	//   ....[9]....
        /*0098*/ 	.word	0xffffffff


	//   ....[10]....
        /*009c*/ 	.word	0xffffffff


	//   ....[11]....
        /*00a0*/ 	.word	0xffffffff


	//   ....[12]....
        /*00a4*/ 	.word	0xffffffff


	//   ....[13]....
        /*00a8*/ 	.word	0xffffffff


	//   ....[14]....
        /*00ac*/ 	.word	0xffffffff


	//   ....[15]....
        /*00b0*/ 	.word	0xffffffff


	//   ....[16]....
        /*00b4*/ 	.word	0xffffffff


	//   ....[17]....
        /*00b8*/ 	.word	0xffffffff


	//   ....[18]....
        /*00bc*/ 	.word	0xffffffff


	//   ....[19]....
        /*00c0*/ 	.word	0xffffffff


	//   ....[20]....
        /*00c4*/ 	.word	0xffffffff


	//   ....[21]....
        /*00c8*/ 	.word	0xffffffff


	//   ....[22]....
        /*00cc*/ 	.word	0xffffffff


	//   ....[23]....
        /*00d0*/ 	.word	0xffffffff


	//   ....[24]....
        /*00d4*/ 	.word	0xffffffff


	//   ....[25]....
        /*00d8*/ 	.word	0xffffffff


	//   ....[26]....
        /*00dc*/ 	.word	0xffffffff


	//   ....[27]....
        /*00e0*/ 	.word	0xffffffff


	//   ....[28]....
        /*00e4*/ 	.word	0x0500000f


	//   ....[29]....
        /*00e8*/ 	.word	0x0500000f


	//----- nvinfo : EIATTR_COOP_GROUP_INSTR_OFFSETS
	.align		4
.L_561:
        /*00ec*/ 	.byte	0x04, 0x28
        /*00ee*/ 	.short	(.L_563 - .L_562)


	//   ....[0]....
.L_562:
        /*00f0*/ 	.word	0x00000060


	//   ....[1]....
        /*00f4*/ 	.word	0x000001a0


	//   ....[2]....
        /*00f8*/ 	.word	0x000001f0


	//   ....[3]....
        /*00fc*/ 	.word	0x000003e0


	//   ....[4]....
        /*0100*/ 	.word	0x00000540


	//   ....[5]....
        /*0104*/ 	.word	0x00000660


	//   ....[6]....
        /*0108*/ 	.word	0x000007c0


	//   ....[7]....
        /*010c*/ 	.word	0x00001660


	//   ....[8]....
        /*0110*/ 	.word	0x00004ef0


	//   ....[9]....
        /*0114*/ 	.word	0x00004fe0


	//   ....[10]....
        /*0118*/ 	.word	0x00005460


	//   ....[11]....
        /*011c*/ 	.word	0x000054e0


	//   ....[12]....
        /*0120*/ 	.word	0x00009610


	//   ....[13]....
        /*0124*/ 	.word	0x00009710


	//   ....[14]....
        /*0128*/ 	.word	0x00009ce0


	//   ....[15]....
        /*012c*/ 	.word	0x00009d10


	//   ....[16]....
        /*0130*/ 	.word	0x0000d300


	//   ....[17]....
        /*0134*/ 	.word	0x0000d360


	//   ....[18]....
        /*0138*/ 	.word	0x0000d8d0


	//   ....[19]....
        /*013c*/ 	.word	0x0000d930


	//   ....[20]....
        /*0140*/ 	.word	0x0000ea70


	//   ....[21]....
        /*0144*/ 	.word	0x0000eaa0


	//   ....[22]....
        /*0148*/ 	.word	0x0000ebd0


	//   ....[23]....
        /*014c*/ 	.word	0x0000ebe0


	//   ....[24]....
        /*0150*/ 	.word	0x00010470


	//   ....[25]....
        /*0154*/ 	.word	0x000111a0


	//   ....[26]....
        /*0158*/ 	.word	0x00014170


	//   ....[27]....
        /*015c*/ 	.word	0x00014320


	//   ....[28]....
        /*0160*/ 	.word	0x000148b0


	//   ....[29]....
        /*0164*/ 	.word	0x00014c90


	//----- nvinfo : EIATTR_REG_RECONFIG
	.align		4
.L_563:
        /*0168*/ 	.byte	0x01, 0x54
	.zero		2


	//----- nvinfo : EIATTR_SYSCALL_OFFSETS
	.align		4
        /*016c*/ 	.byte	0x04, 0x46
        /*016e*/ 	.short	(.L_565 - .L_564)


	//   ....[0]....
.L_564:
        /*0170*/ 	.word	0x00001810


	//   ....[1]....
        /*0174*/ 	.word	0x00011950


	//   ....[2]....
        /*0178*/ 	.word	0x00011a90


	//   ....[3]....
        /*017c*/ 	.word	0x00011b90


	//----- nvinfo : EIATTR_MBARRIER_INSTR_OFFSETS
	.align		4
.L_565:
        /*0180*/ 	.byte	0x04, 0x39
        /*0182*/ 	.short	(.L_567 - .L_566)


	//   ....[0]....
.L_566:
        /*0184*/ 	.word	0x00000290
        /*0188*/ 	.word	0x000000ff
        /*018c*/ 	.word	0x00038800
        /*0190*/ 	.short	0x0100
        /*0192*/ 	.byte	0x06
	.zero		1


	//   ....[1]....
        /*0194*/ 	.word	0x000002a0
        /*0198*/ 	.word	0x000000ff
        /*019c*/ 	.word	0x00038820
        /*01a0*/ 	.short	0x0100
        /*01a2*/ 	.byte	0x06
	.zero		1


	//   ....[2]....
        /*01a4*/ 	.word	0x00000390
        /*01a8*/ 	.word	0x000000ff
        /*01ac*/ 	.word	0x00038830
        /*01b0*/ 	.short	0x0100
        /*01b2*/ 	.byte	0x08
	.zero		1


	//   ....[3]....
        /*01b4*/ 	.word	0x000003a0
        /*01b8*/ 	.word	0x000000ff
        /*01bc*/ 	.word	0x00038840
        /*01c0*/ 	.short	0x0100
        /*01c2*/ 	.byte	0x08
	.zero		1


	//   ....[4]....
        /*01c4*/ 	.word	0x000003b0
        /*01c8*/ 	.word	0x000000ff
        /*01cc*/ 	.word	0x00038838
        /*01d0*/ 	.short	0x0100
        /*01d2*/ 	.byte	0x08
	.zero		1


	//   ....[5]....
        /*01d4*/ 	.word	0x000003c0
        /*01d8*/ 	.word	0x000000ff
        /*01dc*/ 	.word	0x00038848
        /*01e0*/ 	.short	0x0100
        /*01e2*/ 	.byte	0x08
	.zero		1


	//   ....[6]....
        /*01e4*/ 	.word	0x000004f0
        /*01e8*/ 	.word	0x000000ff
        /*01ec*/ 	.word	0x00038850
        /*01f0*/ 	.short	0x0100
        /*01f2*/ 	.byte	0x08
	.zero		1


	//   ....[7]....
        /*01f4*/ 	.word	0x00000500
        /*01f8*/ 	.word	0x000000ff
        /*01fc*/ 	.word	0x00038860
        /*0200*/ 	.short	0x0100
        /*0202*/ 	.byte	0x08
	.zero		1


	//   ....[8]....
        /*0204*/ 	.word	0x00000510
        /*0208*/ 	.word	0x000000ff
        /*020c*/ 	.word	0x00038858
        /*0210*/ 	.short	0x0100
        /*0212*/ 	.byte	0x08
	.zero		1


	//   ....[9]....
        /*0214*/ 	.word	0x00000520
        /*0218*/ 	.word	0x000000ff
        /*021c*/ 	.word	0x00038868
        /*0220*/ 	.short	0x0100
        /*0222*/ 	.byte	0x08
	.zero		1


	//   ....[10]....
        /*0224*/ 	.word	0x00000610
        /*0228*/ 	.word	0x000000ff
        /*022c*/ 	.word	0x00038870
        /*0230*/ 	.short	0x0100
        /*0232*/ 	.byte	0x06
	.zero		1


	//   ....[11]....
        /*0234*/ 	.word	0x00000620
        /*0238*/ 	.word	0x000000ff
        /*023c*/ 	.word	0x00038880
        /*0240*/ 	.short	0x0100
        /*0242*/ 	.byte	0x06
	.zero		1


	//   ....[12]....
        /*0244*/ 	.word	0x00000630
        /*0248*/ 	.word	0x000000ff
        /*024c*/ 	.word	0x00038878
        /*0250*/ 	.short	0x0100
        /*0252*/ 	.byte	0x06
	.zero		1


	//   ....[13]....
        /*0254*/ 	.word	0x00000640
        /*0258*/ 	.word	0x000000ff
        /*025c*/ 	.word	0x00038888
        /*0260*/ 	.short	0x0100
        /*0262*/ 	.byte	0x06
	.zero		1


	//   ....[14]....
        /*0264*/ 	.word	0x00000770
        /*0268*/ 	.word	0x000000ff
        /*026c*/ 	.word	0x00038890
        /*0270*/ 	.short	0x0100
        /*0272*/ 	.byte	0x08
	.zero		1


	//   ....[15]....
        /*0274*/ 	.word	0x00000780
        /*0278*/ 	.word	0x000000ff
        /*027c*/ 	.word	0x000388a0
        /*0280*/ 	.short	0x0100
        /*0282*/ 	.byte	0x08
	.zero		1


	//   ....[16]....
        /*0284*/ 	.word	0x00000790
        /*0288*/ 	.word	0x000000ff
        /*028c*/ 	.word	0x00038898
        /*0290*/ 	.short	0x0100
        /*0292*/ 	.byte	0x08
	.zero		1


	//   ....[17]....
        /*0294*/ 	.word	0x000007a0
        /*0298*/ 	.word	0x000000ff
        /*029c*/ 	.word	0x000388a8
        /*02a0*/ 	.short	0x0100
        /*02a2*/ 	.byte	0x08
	.zero		1


	//   ....[18]....
        /*02a4*/ 	.word	0x000008d0
        /*02a8*/ 	.word	0x000000ff
        /*02ac*/ 	.word	0x000388b0
        /*02b0*/ 	.short	0x0100
        /*02b2*/ 	.byte	0x08
	.zero		1


	//   ....[19]....
        /*02b4*/ 	.word	0x000008e0
        /*02b8*/ 	.word	0x000000ff
        /*02bc*/ 	.word	0x000388c0
        /*02c0*/ 	.short	0x0100
        /*02c2*/ 	.byte	0x08
	.zero		1


	//   ....[20]....
        /*02c4*/ 	.word	0x000008f0
        /*02c8*/ 	.word	0x000000ff
        /*02cc*/ 	.word	0x000388b8
        /*02d0*/ 	.short	0x0100
        /*02d2*/ 	.byte	0x08
	.zero		1


	//   ....[21]....
        /*02d4*/ 	.word	0x00000900
        /*02d8*/ 	.word	0x000000ff
        /*02dc*/ 	.word	0x000388c8
        /*02e0*/ 	.short	0x0100
        /*02e2*/ 	.byte	0x08
	.zero		1


	//   ....[22]....
        /*02e4*/ 	.word	0x000018b0
        /*02e8*/ 	.word	0x000000ff
        /*02ec*/ 	.word	0x00038800
        /*02f0*/ 	.short	0x010a
        /*02f2*/ 	.byte	0x3c
	.zero		1


	//   ....[23]....
        /*02f4*/ 	.word	0x00001940
        /*02f8*/ 	.word	0x00000000
        /*02fc*/ 	.word	0x00038830
        /*0300*/ 	.short	0x010a
        /*0302*/ 	.byte	0x3f
	.zero		1


	//   ....[24]....
        /*0304*/ 	.word	0x000019b0
        /*0308*/ 	.word	0x00000000
        /*030c*/ 	.word	0x00038830
        /*0310*/ 	.short	0x010a
        /*0312*/ 	.byte	0x3f
	.zero		1


	//   ....[25]....
        /*0314*/ 	.word	0x00004d80
        /*0318*/ 	.word	0x00000000
        /*031c*/ 	.word	0x00000000
        /*0320*/ 	.short	0x0101
        /*0322*/ 	.byte	0x3f
	.zero		1


	//   ....[26]....
        /*0324*/ 	.word	0x000063b0
        /*0328*/ 	.word	0x000000ff
        /*032c*/ 	.word	0x00038830
        /*0330*/ 	.short	0x010a
        /*0332*/ 	.byte	0x2f
	.zero		1


	//   ....[27]....
        /*0334*/ 	.word	0x000063f0
        /*0338*/ 	.word	0x000000ff
        /*033c*/ 	.word	0x00038830
        /*0340*/ 	.short	0x010a
        /*0342*/ 	.byte	0x2f
	.zero		1


	//   ....[28]....
        /*0344*/ 	.word	0x000089f0
        /*0348*/ 	.word	0x000000ff
        /*034c*/ 	.word	0x00038850
        /*0350*/ 	.short	0x010a
        /*0352*/ 	.byte	0x05
	.zero		1


	//   ....[29]....
        /*0354*/ 	.word	0x00008a30
        /*0358*/ 	.word	0x000000ff
        /*035c*/ 	.word	0x00038850
        /*0360*/ 	.short	0x010a
        /*0362*/ 	.byte	0x05
	.zero		1


	//   ....[30]....
        /*0364*/ 	.word	0x0000a240
        /*0368*/ 	.word	0x00000011
        /*036c*/ 	.word	0x00000000
        /*0370*/ 	.short	0x0101
        /*0372*/ 	.byte	0x3f
	.zero		1


	//   ....[31]....
        /*0374*/ 	.word	0x0000a2b0
        /*0378*/ 	.word	0x0000009f
        /*037c*/ 	.word	0x00000000
        /*0380*/ 	.short	0x0101
        /*0382*/ 	.byte	0x3f
	.zero		1


	//   ....[32]....
        /*0384*/ 	.word	0x0000a630
        /*0388*/ 	.word	0x000000ff
        /*038c*/ 	.word	0x00038830
        /*0390*/ 	.short	0x010a
        /*0392*/ 	.byte	0x04
	.zero		1


	//   ....[33]....
        /*0394*/ 	.word	0x0000a670
        /*0398*/ 	.word	0x000000ff
        /*039c*/ 	.word	0x00038830
        /*03a0*/ 	.short	0x010a
        /*03a2*/ 	.byte	0x04
	.zero		1


	//   ....[34]....
        /*03a4*/ 	.word	0x0000cc80
        /*03a8*/ 	.word	0x000000ff
        /*03ac*/ 	.word	0x00038850
        /*03b0*/ 	.short	0x010a
        /*03b2*/ 	.byte	0x05
	.zero		1


	//   ....[35]....
        /*03b4*/ 	.word	0x0000ccc0
        /*03b8*/ 	.word	0x000000ff
        /*03bc*/ 	.word	0x00038850
        /*03c0*/ 	.short	0x010a
        /*03c2*/ 	.byte	0x05
	.zero		1


	//   ....[36]....
        /*03c4*/ 	.word	0x0000dca0
        /*03c8*/ 	.word	0x0000009d
        /*03cc*/ 	.word	0x00000000
        /*03d0*/ 	.short	0x0101
        /*03d2*/ 	.byte	0x3f
	.zero		1


	//   ....[37]....
        /*03d4*/ 	.word	0x0000dd20
        /*03d8*/ 	.word	0x000000ab
        /*03dc*/ 	.word	0x00000000
        /*03e0*/ 	.short	0x0101
        /*03e2*/ 	.byte	0x3f
	.zero		1


	//   ....[38]....
        /*03e4*/ 	.word	0x0000e9c0
        /*03e8*/ 	.word	0x000000ff
        /*03ec*/ 	.word	0x00038850
        /*03f0*/ 	.short	0x010a
        /*03f2*/ 	.byte	0x05
	.zero		1


	//   ....[39]....
        /*03f4*/ 	.word	0x0000ea00
        /*03f8*/ 	.word	0x000000ff
        /*03fc*/ 	.word	0x00038850
        /*0400*/ 	.short	0x010a
        /*0402*/ 	.byte	0x05
	.zero		1


	//   ....[40]....
        /*0404*/ 	.word	0x0000f340
        /*0408*/ 	.word	0x00000003
        /*040c*/ 	.word	0x00000000
        /*0410*/ 	.short	0x0101
        /*0412*/ 	.byte	0x3f
	.zero		1


	//   ....[41]....
        /*0414*/ 	.word	0x000106b0
        /*0418*/ 	.word	0x000000ff
        /*041c*/ 	.word	0x00000000
        /*0420*/ 	.short	0x0101
        /*0422*/ 	.byte	0x05
	.zero		1


	//   ....[42]....
        /*0424*/ 	.word	0x00012060
        /*0428*/ 	.word	0x00000008
        /*042c*/ 	.word	0x00038840
        /*0430*/ 	.short	0x010a
        /*0432*/ 	.byte	0x3f
	.zero		1


	//   ....[43]....
        /*0434*/ 	.word	0x00012580
        /*0438*/ 	.word	0x000000ff
        /*043c*/ 	.word	0x00038820
        /*0440*/ 	.short	0x010a
        /*0442*/ 	.byte	0x28
	.zero		1


	//   ....[44]....
        /*0444*/ 	.word	0x00012880
        /*0448*/ 	.word	0x00000003
        /*044c*/ 	.word	0x00038840
        /*0450*/ 	.short	0x010a
        /*0452*/ 	.byte	0x3f
	.zero		1


	//   ....[45]....
        /*0454*/ 	.word	0x00012b10
        /*0458*/ 	.word	0x00000002
        /*045c*/ 	.word	0x00000060
        /*0460*/ 	.short	0x010a
        /*0462*/ 	.byte	0x3f
	.zero		1


	//   ....[46]....
        /*0464*/ 	.word	0x00013050
        /*0468*/ 	.word	0x00000003
        /*046c*/ 	.word	0x00038840
        /*0470*/ 	.short	0x010a
        /*0472*/ 	.byte	0x3f
	.zero		1


	//   ....[47]....
        /*0474*/ 	.word	0x000132e0
        /*0478*/ 	.word	0x00000002
        /*047c*/ 	.word	0x00000060
        /*0480*/ 	.short	0x010a
        /*0482*/ 	.byte	0x3f
	.zero		1


	//   ....[48]....
        /*0484*/ 	.word	0x00013780
        /*0488*/ 	.word	0x00000002
        /*048c*/ 	.word	0x00038840
        /*0490*/ 	.short	0x010a
        /*0492*/ 	.byte	0x3f
	.zero		1


	//   ....[49]....
        /*0494*/ 	.word	0x00013a10
        /*0498*/ 	.word	0x00000002
        /*049c*/ 	.word	0x00000060
        /*04a0*/ 	.short	0x010a
        /*04a2*/ 	.byte	0x3f
	.zero		1


	//   ....[50]....
        /*04a4*/ 	.word	0x00013e60
        /*04a8*/ 	.word	0x00000003
        /*04ac*/ 	.word	0x00038860
        /*04b0*/ 	.short	0x010a
        /*04b2*/ 	.byte	0x3f
	.zero		1


	//   ....[51]....
        /*04b4*/ 	.word	0x000142d0
        /*04b8*/ 	.word	0x00000007
        /*04bc*/ 	.word	0x00038820
        /*04c0*/ 	.short	0x010a
        /*04c2*/ 	.byte	0x3f
	.zero		1


	//   ....[52]....
        /*04c4*/ 	.word	0x00014440
        /*04c8*/ 	.word	0x00000005
        /*04cc*/ 	.word	0x00000000
        /*04d0*/ 	.short	0x010a
        /*04d2*/ 	.byte	0x3f
	.zero		1


	//   ....[53]....
        /*04d4*/ 	.word	0x000144b0
        /*04d8*/ 	.word	0x00000003
        /*04dc*/ 	.word	0x00000000
        /*04e0*/ 	.short	0x010a
        /*04e2*/ 	.byte	0x3f
	.zero		1


	//   ....[54]....
        /*04e4*/ 	.word	0x00014510
        /*04e8*/ 	.word	0x00000005
        /*04ec*/ 	.word	0x00000000
        /*04f0*/ 	.short	0x010a
        /*04f2*/ 	.byte	0x3f
	.zero		1


	//   ....[55]....
        /*04f4*/ 	.word	0x00014540
        /*04f8*/ 	.word	0x00000003
        /*04fc*/ 	.word	0x00000000
        /*0500*/ 	.short	0x010a
        /*0502*/ 	.byte	0x3f
	.zero		1


	//   ....[56]....
        /*0504*/ 	.word	0x000145b0
        /*0508*/ 	.word	0x00000003
        /*050c*/ 	.word	0x00038800
        /*0510*/ 	.short	0x010a
        /*0512*/ 	.byte	0x3f
	.zero		1


	//   ....[57]....
        /*0514*/ 	.word	0x00014600
        /*0518*/ 	.word	0x00000000
        /*051c*/ 	.word	0x00038830
        /*0520*/ 	.short	0x010a
        /*0522*/ 	.byte	0x3f
	.zero		1


	//   ....[58]....
        /*0524*/ 	.word	0x00014660
        /*0528*/ 	.word	0x00000004
        /*052c*/ 	.word	0x00038830
        /*0530*/ 	.short	0x010a
        /*0532*/ 	.byte	0x3f
	.zero		1


	//   ....[59]....
        /*0534*/ 	.word	0x000146c0
        /*0538*/ 	.word	0x00000003
        /*053c*/ 	.word	0x00038850
        /*0540*/ 	.short	0x010a
        /*0542*/ 	.byte	0x3f
	.zero		1


	//   ....[60]....
        /*0544*/ 	.word	0x00014720
        /*0548*/ 	.word	0x00000004
        /*054c*/ 	.word	0x00038830
        /*0550*/ 	.short	0x010a
        /*0552*/ 	.byte	0x3f
	.zero		1


	//   ....[61]....
        /*0554*/ 	.word	0x00014780
        /*0558*/ 	.word	0x00000003
        /*055c*/ 	.word	0x00038850
        /*0560*/ 	.short	0x010a
        /*0562*/ 	.byte	0x3f
	.zero		1


	//   ....[62]....
        /*0564*/ 	.word	0x000147e0
        /*0568*/ 	.word	0x00000007
        /*056c*/ 	.word	0x00038850
        /*0570*/ 	.short	0x010a
        /*0572*/ 	.byte	0x3f
	.zero		1


	//   ....[63]....
        /*0574*/ 	.word	0x00014960
        /*0578*/ 	.word	0x00000008
        /*057c*/ 	.word	0x00038840
        /*0580*/ 	.short	0x010a
        /*0582*/ 	.byte	0x3f
	.zero		1


	//   ....[64]....
        /*0584*/ 	.word	0x000149c0
        /*0588*/ 	.word	0x00000008
        /*058c*/ 	.word	0x00038820
        /*0590*/ 	.short	0x010a
        /*0592*/ 	.byte	0x3f
	.zero		1


	//   ....[65]....
        /*0594*/ 	.word	0x00014a10
        /*0598*/ 	.word	0x00000003
        /*059c*/ 	.word	0x00038840
        /*05a0*/ 	.short	0x010a
        /*05a2*/ 	.byte	0x3f
	.zero		1


	//   ....[66]....
        /*05a4*/ 	.word	0x00014a60
        /*05a8*/ 	.word	0x00000002
        /*05ac*/ 	.word	0x00000060
        /*05b0*/ 	.short	0x010a
        /*05b2*/ 	.byte	0x3f
	.zero		1


	//   ....[67]....
        /*05b4*/ 	.word	0x00014ab0
        /*05b8*/ 	.word	0x00000003
        /*05bc*/ 	.word	0x00038840
        /*05c0*/ 	.short	0x010a
        /*05c2*/ 	.byte	0x3f
	.zero		1


	//   ....[68]....
        /*05c4*/ 	.word	0x00014b00
        /*05c8*/ 	.word	0x00000002
        /*05cc*/ 	.word	0x00000060
        /*05d0*/ 	.short	0x010a
        /*05d2*/ 	.byte	0x3f
	.zero		1


	//   ....[69]....
        /*05d4*/ 	.word	0x00014b50
        /*05d8*/ 	.word	0x00000002
        /*05dc*/ 	.word	0x00038840
        /*05e0*/ 	.short	0x010a
        /*05e2*/ 	.byte	0x3f
	.zero		1


	//   ....[70]....
        /*05e4*/ 	.word	0x00014ba0
        /*05e8*/ 	.word	0x00000002
        /*05ec*/ 	.word	0x00000060
        /*05f0*/ 	.short	0x010a
        /*05f2*/ 	.byte	0x3f
	.zero		1


	//   ....[71]....
        /*05f4*/ 	.word	0x00014bf0
        /*05f8*/ 	.word	0x00000003
        /*05fc*/ 	.word	0x00038860
        /*0600*/ 	.short	0x010a
        /*0602*/ 	.byte	0x3f
	.zero		1


	//   ....[72]....
        /*0604*/ 	.word	0x00014cd0
        /*0608*/ 	.word	0x00000007
        /*060c*/ 	.word	0x00038820
        /*0610*/ 	.short	0x010a
        /*0612*/ 	.byte	0x3f
	.zero		1


	//   ....[73]....
        /*0614*/ 	.word	0x00014d20
        /*0618*/ 	.word	0x00000005
        /*061c*/ 	.word	0x00000000
        /*0620*/ 	.short	0x010a
        /*0622*/ 	.byte	0x3f
	.zero		1


	//   ....[74]....
        /*0624*/ 	.word	0x00014d70
        /*0628*/ 	.word	0x00000003
        /*062c*/ 	.word	0x00000000
        /*0630*/ 	.short	0x010a
        /*0632*/ 	.byte	0x3f
	.zero		1


	//   ....[75]....
        /*0634*/ 	.word	0x00014dc0
        /*0638*/ 	.word	0x00000005
        /*063c*/ 	.word	0x00000000
        /*0640*/ 	.short	0x010a
        /*0642*/ 	.byte	0x3f
	.zero		1


	//----- nvinfo : EIATTR_NUM_MBARRIERS
	.align		4
.L_567:
        /*0644*/ 	.byte	0x03, 0x38
        /*0646*/ 	.short	0x0016


	//----- nvinfo : EIATTR_EXIT_INSTR_OFFSETS
	.align		4
        /*0648*/ 	.byte	0x04, 0x1c
        /*064a*/ 	.short	(.L_569 - .L_568)


	//   ....[0]....
.L_568:
        /*064c*/ 	.word	0x00000a30


	//   ....[1]....
        /*0650*/ 	.word	0x00011160


	//   ....[2]....
        /*0654*/ 	.word	0x000111c0


	//   ....[3]....
        /*0658*/ 	.word	0x00014340


	//   ....[4]....
        /*065c*/ 	.word	0x00014590


	//----- nvinfo : EIATTR_MAX_THREADS
	.align		4
.L_569:
        /*0660*/ 	.byte	0x04, 0x05
        /*0662*/ 	.short	(.L_571 - .L_570)
.L_570:
        /*0664*/ 	.word	0x00000180
        /*0668*/ 	.word	0x00000001
        /*066c*/ 	.word	0x00000001


	//----- nvinfo : EIATTR_CRS_STACK_SIZE
	.align		4
.L_571:
        /*0670*/ 	.byte	0x04, 0x1e
        /*0672*/ 	.short	(.L_573 - .L_572)
.L_572:
        /*0674*/ 	.word	0x00000000


	//----- nvinfo : EIATTR_CBANK_PARAM_SIZE
	.align		4
.L_573:
        /*0678*/ 	.byte	0x03, 0x19
        /*067a*/ 	.short	0x0bf0


	//----- nvinfo : EIATTR_PARAM_CBANK
	.align		4
        /*067c*/ 	.byte	0x04, 0x0a
        /*067e*/ 	.short	(.L_575 - .L_574)
	.align		4
.L_574:
        /*0680*/ 	.word	index@(.nv.constant0._ZN7cutlass13device_kernelIN5flash11enable_sm90INS1_16FlashAttnFwdSm90INS1_25CollectiveMainloopFwdSm90ILi2EN4cute5tupleIJNS5_1CILi1EEES8_S8_EEENS6_IJNS7_ILi128EEENS7_ILi80EEENS7_ILi256EEEEEELi256ENS_10bfloat16_tEfNS_4arch4Sm90ELb1ELb0ELb1ELb0ELb0ELb0ELb0ELb1ELb1ELb0ELb0ELb0EEENS1_21CollectiveEpilogueFwdINS6_IJSA_SC_SB_EEES9_SE_SG_Li256ELb0ELb0ELb0ELb0EEENS1_30DynamicPersistentTileSchedulerILi256ELi32ELb0ELb0ELb1EEEEEEEEEvNT_6ParamsE)
        /*0684*/ 	.short	0x0210
        /*0686*/ 	.short	0x0bf0


	//----- nvinfo : EIATTR_SW_WAR
	.align		4
.L_575:
        /*0688*/ 	.byte	0x04, 0x36
        /*068a*/ 	.short	(.L_577 - .L_576)
.L_576:
        /*068c*/ 	.word	0x00000008
.L_577:


//--------------------- .nv.info._ZN7cutlass13device_kernelIN5flash11enable_sm90INS1_16FlashAttnFwdSm90INS1_25CollectiveMainloopFwdSm90ILi2EN4cute5tupleIJNS5_1CILi1EEES8_S8_EEENS6_IJNS7_ILi128EEENS7_ILi80EEENS7_ILi256EEEEEELi256ENS_10bfloat16_tEfNS_4arch4Sm90ELb1ELb0ELb1ELb1ELb0ELb0ELb0ELb1ELb1ELb0ELb0ELb0EEENS1_21CollectiveEpilogueFwdINS6_IJSA_SC_SB_EEES9_SE_SG_Li256ELb1ELb0ELb0ELb0EEENS1_36VarlenDynamicPersistentTileSchedulerILi128ELi80ELi256ELi32ELb0ELb0ELb1ELb1ELb1ELb1EEEEEEEEEvNT_6ParamsE --------------------------
	.section	.nv.info._ZN7cutlass13device_kernelIN5flash11enable_sm90INS1_16FlashAttnFwdSm90INS1_25CollectiveMainloopFwdSm90ILi2EN4cute5tupleIJNS5_1CILi1EEES8_S8_EEENS6_IJNS7_ILi128EEENS7_ILi80EEENS7_ILi256EEEEEELi256ENS_10bfloat16_tEfNS_4arch4Sm90ELb1ELb0ELb1ELb1ELb0ELb0ELb0ELb1ELb1ELb0ELb0ELb0EEENS1_21CollectiveEpilogueFwdINS6_IJSA_SC_SB_EEES9_SE_SG_Li256ELb1ELb0ELb0ELb0EEENS1_36VarlenDynamicPersistentTileSchedulerILi128ELi80ELi256ELi32ELb0ELb0ELb1ELb1ELb1ELb1EEEEEEEEEvNT_6ParamsE,"",@"SHT_CUDA_INFO"
	.sectionflags	@""
	.align	4


	//----- nvinfo : EIATTR_CUDA_API_VERSION
	.align		4
        /*0000*/ 	.byte	0x04, 0x37
        /*0002*/ 	.short	(.L_579 - .L_578)
.L_578:
        /*0004*/ 	.word	0x00000082


	//----- nvinfo : EIATTR_KPARAM_INFO
	.align		4
.L_579:
        /*0008*/ 	.byte	0x04, 0x17
        /*000a*/ 	.short	(.L_581 - .L_580)
.L_580:
        /*000c*/ 	.word	0x00000000
        /*0010*/ 	.short	0x0000
        /*0012*/ 	.short	0x0070
        /*0014*/ 	.byte	0x00, 0xf0, 0x01, 0x28


	//----- nvinfo : EIATTR_SPARSE_MMA_MASK
	.align		4
.L_581:
        /*0018*/ 	.byte	0x03, 0x50
        /*001a*/ 	.short	0x0000


	//----- nvinfo : EIATTR_MAXREG_COUNT
	.align		4
        /*001c*/ 	.byte	0x03, 0x1b
        /*001e*/ 	.short	0x00a8


	//----- nvinfo : EIATTR_NUM_BARRIERS
	.align		4
        /*0020*/ 	.byte	0x02, 0x4c
        /*0022*/ 	.byte	0x09
	.zero		1


	//----- nvinfo : EIATTR_EXTERNS
	.align		4
        /*0024*/ 	.byte	0x04, 0x0f
        /*0026*/ 	.short	(.L_583 - .L_582)


	//   ....[0]....
	.align		4
.L_582:
        /*0028*/ 	.word	index@(__assertfail)


	//----- nvinfo : EIATTR_ANNOTATIONS
	.align		4
.L_583:
        /*002c*/ 	.byte	0x04, 0x55
        /*002e*/ 	.short	(.L_585 - .L_584)


	//   ....[0]....
.L_584:
        /* <DEDUP_REMOVED lines=33> */


	//----- nvinfo : EIATTR_MERCURY_ISA_VERSION
	.align		4
.L_585:
        /*0230*/ 	.byte	0x03, 0x5f
        /*0232*/ 	.short	0x0101


	//----- nvinfo : EIATTR_UNUSED_LOAD_BYTE_OFFSET
	.align		4
        /*0234*/ 	.byte	0x04, 0x44
        /*0236*/ 	.short	(.L_587 - .L_586)


	//   ....[0]....
.L_586:
        /*0238*/ 	.word	0x00000a40
        /*023c*/ 	.word	0x0000fff0


	//   ....[1]....
        /*0240*/ 	.word	0x0000fb30
        /*0244*/ 	.word	0x0000fff0


	//----- nvinfo : EIATTR_INT_WARP_WIDE_INSTR_OFFSETS
	.align		4
.L_587:
        /*0248*/ 	.byte	0x04, 0x31
        /*024a*/ 	.short	(.L_589 - .L_588)


	//   ....[0]....
.L_588:
        /*024c*/ 	.word	0x00000160


	//   ....[1]....
        /*0250*/ 	.word	0x000001a0


	//   ....[2]....
        /*0254*/ 	.word	0x00000210


	//   ....[3]....
        /*0258*/ 	.word	0x00013ac0


	//   ....[4]....
        /*025c*/ 	.word	0x00013b60


	//   ....[5]....
        /*0260*/ 	.word	0x00013ff0


	//   ....[6]....
        /*0264*/ 	.word	0x00014020


	//   ....[7]....
        /*0268*/ 	.word	0x00014230


	//   ....[8]....
        /*026c*/ 	.word	0x00014320


	//   ....[9]....
        /*0270*/ 	.word	0x00014410


	//   ....[10]....
        /*0274*/ 	.word	0x00016a90


	//   ....[11]....
        /*0278*/ 	.word	0x00016b30


	//----- nvinfo : EIATTR_COOP_GROUP_MASK_REGIDS
	.align		4
.L_589:
        /*027c*/ 	.byte	0x04, 0x29
        /*027e*/ 	.short	(.L_591 - .L_590)


	//   ....[0]....
.L_590:
        /*0280*/ 	.word	0xffffffff


	//   ....[1]....
        /*0284*/ 	.word	0xffffffff


	//   ....[2]....
        /*0288*/ 	.word	0xffffffff


	//   ....[3]....
        /*028c*/ 	.word	0xffffffff


	//   ....[4]....
        /*0290*/ 	.word	0xffffffff


	//   ....[5]....
        /*0294*/ 	.word	0xffffffff


	//   ....[6]....
        /*0298*/ 	.word	0xffffffff


	//   ....[7]....
        /*029c*/ 	.word	0xffffffff


	//   ....[8]....
        /*02a0*/ 	.word	0xffffffff


	//   ....[9]....
        /*02a4*/ 	.word	0xffffffff


	//   ....[10]....
        /*02a8*/ 	.word	0xffffffff


	//   ....[11]....
        /*02ac*/ 	.word	0xffffffff


	//   ....[12]....
        /*02b0*/ 	.word	0xffffffff


	//   ....[13]....
        /*02b4*/ 	.word	0xffffffff


	//   ....[14]....
        /*02b8*/ 	.word	0xffffffff


	//   ....[15]....
        /*02bc*/ 	.word	0xffffffff


	//   ....[16]....
        /*02c0*/ 	.word	0xffffffff


	//   ....[17]....
        /*02c4*/ 	.word	0xffffffff


	//   ....[18]....
        /*02c8*/ 	.word	0xffffffff


	//   ....[19]....
        /*02cc*/ 	.word	0xffffffff


	//   ....[20]....
        /*02d0*/ 	.word	0xffffffff


	//   ....[21]....
        /*02d4*/ 	.word	0xffffffff


	//   ....[22]....
        /*02d8*/ 	.word	0xffffffff


	//   ....[23]....
        /*02dc*/ 	.word	0xffffffff


	//   ....[24]....
        /*02e0*/ 	.word	0xffffffff


	//   ....[25]....
        /*02e4*/ 	.word	0xffffffff


	//   ....[26]....
        /*02e8*/ 	.word	0xffffffff


	//   ....[27]....
        /*02ec*/ 	.word	0xffffffff


	//   ....[28]....
        /*02f0*/ 	.word	0xffffffff


	//   ....[29]....
        /*02f4*/ 	.word	0xffffffff


	//   ....[30]....
        /*02f8*/ 	.word	0xffffffff


	//   ....[31]....
        /*02fc*/ 	.word	0xffffffff


	//   ....[32]....
        /*0300*/ 	.word	0xffffffff


	//   ....[33]....
        /*0304*/ 	.word	0xffffffff


	//   ....[34]....
        /*0308*/ 	.word	0xffffffff


	//   ....[35]....
        /*030c*/ 	.word	0xffffffff


	//   ....[36]....
        /*0310*/ 	.word	0xffffffff


	//   ....[37]....
        /*0314*/ 	.word	0xffffffff


	//   ....[38]....
        /*0318*/ 	.word	0xffffffff


	//   ....[39]....
        /*031c*/ 	.word	0xffffffff


	//   ....[40]....
        /*0320*/ 	.word	0xffffffff


	//   ....[41]....
        /*0324*/ 	.word	0xffffffff


	//   ....[42]....
        /*0328*/ 	.word	0xffffffff


	//   ....[43]....
        /*032c*/ 	.word	0xffffffff


	//   ....[44]....
        /*0330*/ 	.word	0xffffffff


	//   ....[45]....
        /*0334*/ 	.word	0xffffffff


	//   ....[46]....
        /*0338*/ 	.word	0xffffffff


	//   ....[47]....
        /*033c*/ 	.word	0xffffffff


	//   ....[48]....
        /*0340*/ 	.word	0xffffffff


	//   ....[49]....
        /*0344*/ 	.word	0xffffffff


	//   ....[50]....
        /*0348*/ 	.word	0xffffffff


	//   ....[51]....
        /*034c*/ 	.word	0xffffffff


	//   ....[52]....
        /*0350*/ 	.word	0xffffffff


	//   ....[53]....
        /*0354*/ 	.word	0xffffffff


	//   ....[54]....
        /*0358*/ 	.word	0xffffffff


	//   ....[55]....
        /*035c*/ 	.word	0xffffffff


	//   ....[56]....
        /*0360*/ 	.word	0xffffffff


	//   ....[57]....
        /*0364*/ 	.word	0xffffffff


	//   ....[58]....
        /*0368*/ 	.word	0x0500000f


	//   ....[59]....
        /*036c*/ 	.word	0x0500000f


	//   ....[60]....
        /*0370*/ 	.word	0x0500000f


	//   ....[61]....
        /*0374*/ 	.word	0x0500000f


	//   ....[62]....
        /*0378*/ 	.word	0x0500000f


	//   ....[63]....
        /*037c*/ 	.word	0x0500000f


	//   ....[64]....
        /*0380*/ 	.word	0x0500000f


	//   ....[65]....
        /*0384*/ 	.word	0x0500000f


	//   ....[66]....
        /*0388*/ 	.word	0x0500000f


	//   ....[67]....
        /*038c*/ 	.word	0x0500000f


	//   ....[68]....
        /*0390*/ 	.word	0x0500000f


	//   ....[69]....
        /*0394*/ 	.word	0x0500000f


	//   ....[70]....
        /*0398*/ 	.word	0x0500000f


	//   ....[71]....
        /*039c*/ 	.word	0x0500000f


	//   ....[72]....
        /*03a0*/ 	.word	0x0500000f


	//   ....[73]....
        /*03a4*/ 	.word	0x0500000f


	//   ....[74]....
        /*03a8*/ 	.word	0x0500000f


	//   ....[75]....
        /*03ac*/ 	.word	0x0500000f


	//   ....[76]....
        /*03b0*/ 	.word	0x0500000f


	//----- nvinfo : EIATTR_COOP_GROUP_INSTR_OFFSETS
	.align		4
.L_591:
        /*03b4*/ 	.byte	0x04, 0x28
        /*03b6*/ 	.short	(.L_593 - .L_592)


	//   ....[0]....
.L_592:
        /*03b8*/ 	.word	0x00000060


	//   ....[1]....
        /*03bc*/ 	.word	0x00000170


	//   ....[2]....
        /*03c0*/ 	.word	0x000001c0


	//   ....[3]....
        /*03c4*/ 	.word	0x000003f0


	//   ....[4]....
        /*03c8*/ 	.word	0x00000550


	//   ....[5]....
        /*03cc*/ 	.word	0x00000670


	//   ....[6]....
        /*03d0*/ 	.word	0x000007d0


	//   ....[7]....
        /*03d4*/ 	.word	0x000018a0


	//   ....[8]....
        /*03d8*/ 	.word	0x00005080


	//   ....[9]....
        /*03dc*/ 	.word	0x00005170


	//   ....[10]....
        /*03e0*/ 	.word	0x000055f0


	//   ....[11]....
        /*03e4*/ 	.word	0x00005670


	//   ....[12]....
        /*03e8*/ 	.word	0x00009680


	//   ....[13]....
        /*03ec*/ 	.word	0x00009750


	//   ....[14]....
        /*03f0*/ 	.word	0x00009d50


	//   ....[15]....
        /*03f4*/ 	.word	0x00009dd0


	//   ....[16]....
        /*03f8*/ 	.word	0x0000d6a0


	//   ....[17]....
        /*03fc*/ 	.word	0x0000d700


	//   ....[18]....
        /*0400*/ 	.word	0x0000dac0


	//   ....[19]....
        /*0404*/ 	.word	0x0000db10


	//   ....[20]....
        /*0408*/ 	.word	0x0000ee30


	//   ....[21]....
        /*040c*/ 	.word	0x0000ee70


	//   ....[22]....
        /*0410*/ 	.word	0x0000ef40


	//   ....[23]....
        /*0414*/ 	.word	0x0000ef70


	//   ....[24]....
        /*0418*/ 	.word	0x00012860


	//   ....[25]....
        /*041c*/ 	.word	0x000129f0


	//   ....[26]....
        /*0420*/ 	.word	0x00012a20


	//   ....[27]....
        /*0424*/ 	.word	0x00012a60


	//   ....[28]....
        /*0428*/ 	.word	0x00012ad0


	//   ....[29]....
        /*042c*/ 	.word	0x00012b30


	//   ....[30]....
        /*0430*/ 	.word	0x00012b70


	//   ....[31]....
        /*0434*/ 	.word	0x00012d20


	//   ....[32]....
        /*0438*/ 	.word	0x00012d80


	//   ....[33]....
        /*043c*/ 	.word	0x00012dc0


	//   ....[34]....
        /*0440*/ 	.word	0x00012e00


	//   ....[35]....
        /*0444*/ 	.word	0x00012e30


	//   ....[36]....
        /*0448*/ 	.word	0x00012e60


	//   ....[37]....
        /*044c*/ 	.word	0x00012f00


	//   ....[38]....
        /*0450*/ 	.word	0x00012f60


	//   ....[39]....
        /*0454*/ 	.word	0x00012ff0


	//   ....[40]....
        /*0458*/ 	.word	0x00016fe0


	//   ....[41]....
        /*045c*/ 	.word	0x00016ff0


	//   ....[42]....
        /*0460*/ 	.word	0x00017110


	//   ....[43]....
        /*0464*/ 	.word	0x00017170


	//   ....[44]....
        /*0468*/ 	.word	0x000171b0


	//   ....[45]....
        /*046c*/ 	.word	0x000171f0


	//   ....[46]....
        /*0470*/ 	.word	0x00017220


	//   ....[47]....
        /*0474*/ 	.word	0x00017250


	//   ....[48]....
        /*0478*/ 	.word	0x000173f0


	//   ....[49]....
        /*047c*/ 	.word	0x00017450


	//   ....[50]....
        /*0480*/ 	.word	0x00017490


	//   ....[51]....
        /*0484*/ 	.word	0x000174d0


	//   ....[52]....
        /*0488*/ 	.word	0x00017500


	//   ....[53]....
        /*048c*/ 	.word	0x00017530


	//   ....[54]....
        /*0490*/ 	.word	0x000175f0


	//   ....[55]....
        /*0494*/ 	.word	0x00017610


	//   ....[56]....
        /*0498*/ 	.word	0x00017680


	//   ....[57]....
        /*049c*/ 	.word	0x00017d20


	//   ....[58]....
        /*04a0*/ 	.word	0x00018330


	//   ....[59]....
        /*04a4*/ 	.word	0x00018750


	//   ....[60]....
        /*04a8*/ 	.word	0x000187e0


	//   ....[61]....
        /*04ac*/ 	.word	0x00018880


	//   ....[62]....
        /*04b0*/ 	.word	0x00018930


	//   ....[63]....
        /*04b4*/ 	.word	0x000189b0


	//   ....[64]....
        /*04b8*/ 	.word	0x00018a30


	//   ....[65]....
        /*04bc*/ 	.word	0x00018ab0


	//   ....[66]....
        /*04c0*/ 	.word	0x00018b30


	//   ....[67]....
        /*04c4*/ 	.word	0x00018bc0


	//   ....[68]....
        /*04c8*/ 	.word	0x00018c70


	//   ....[69]....
        /*04cc*/ 	.word	0x00018cf0


	//   ....[70]....
        /*04d0*/ 	.word	0x00018d70


	//   ....[71]....
        /*04d4*/ 	.word	0x00018df0


	//   ....[72]....
        /*04d8*/ 	.word	0x00018e70


	//   ....[73]....
        /*04dc*/ 	.word	0x00018ee0


	//   ....[74]....
        /*04e0*/ 	.word	0x00018f80


	//   ....[75]....
        /*04e4*/ 	.word	0x00019010


	//   ....[76]....
        /*04e8*/ 	.word	0x00019140


	//----- nvinfo : EIATTR_REG_RECONFIG
	.align		4
.L_593:
        /*04ec*/ 	.byte	0x01, 0x54
	.zero		2


	//----- nvinfo : EIATTR_SYSCALL_OFFSETS
	.align		4
        /*04f0*/ 	.byte	0x04, 0x46
        /*04f2*/ 	.short	(.L_595 - .L_594)


	//   ....[0]....
.L_594:
        /*04f4*/ 	.word	0x00001a90


	//   ....[1]....
        /*04f8*/ 	.word	0x00013cf0


	//   ....[2]....
        /*04fc*/ 	.word	0x00013e30


	//   ....[3]....
        /*0500*/ 	.word	0x00013f30


	//----- nvinfo : EIATTR_MBARRIER_INSTR_OFFSETS
	.align		4
.L_595:
        /*0504*/ 	.byte	0x04, 0x39
        /*0506*/ 	.short	(.L_597 - .L_596)


	//   ....[0]....
.L_596:
        /*0508*/ 	.word	0x000002a0
        /*050c*/ 	.word	0x000000ff
        /*0510*/ 	.word	0x00038800
        /*0514*/ 	.short	0x0100
        /*0516*/ 	.byte	0x08
	.zero		1


	//   ....[1]....
        /*0518*/ 	.word	0x000002b0
        /*051c*/ 	.word	0x000000ff
        /*0520*/ 	.word	0x00038820
        /*0524*/ 	.short	0x0100
        /*0526*/ 	.byte	0x08
	.zero		1


	//   ....[2]....
        /*0528*/ 	.word	0x000003a0
        /*052c*/ 	.word	0x000000ff
        /*0530*/ 	.word	0x00038830
        /*0534*/ 	.short	0x0100
        /*0536*/ 	.byte	0x08
	.zero		1


	//   ....[3]....
        /*0538*/ 	.word	0x000003b0
        /*053c*/ 	.word	0x000000ff
        /*0540*/ 	.word	0x00038840
        /*0544*/ 	.short	0x0100
        /*0546*/ 	.byte	0x08
	.zero		1


	//   ....[4]....
        /*0548*/ 	.word	0x000003c0
        /*054c*/ 	.word	0x000000ff
        /*0550*/ 	.word	0x00038838
        /*0554*/ 	.short	0x0100
        /*0556*/ 	.byte	0x08
	.zero		1


	//   ....[5]....
        /*0558*/ 	.word	0x000003d0
        /*055c*/ 	.word	0x000000ff
        /*0560*/ 	.word	0x00038848
        /*0564*/ 	.short	0x0100
        /*0566*/ 	.byte	0x08
	.zero		1


	//   ....[6]....
        /*0568*/ 	.word	0x00000500
        /*056c*/ 	.word	0x000000ff
        /*0570*/ 	.word	0x00038850
        /*0574*/ 	.short	0x0100
        /*0576*/ 	.byte	0x08
	.zero		1


	//   ....[7]....
        /*0578*/ 	.word	0x00000510
        /*057c*/ 	.word	0x000000ff
        /*0580*/ 	.word	0x00038860
        /*0584*/ 	.short	0x0100
        /*0586*/ 	.byte	0x08
	.zero		1


	//   ....[8]....
        /*0588*/ 	.word	0x00000520
        /*058c*/ 	.word	0x000000ff
        /*0590*/ 	.word	0x00038858
        /*0594*/ 	.short	0x0100
        /*0596*/ 	.byte	0x08
	.zero		1


	//   ....[9]....
        /*0598*/ 	.word	0x00000530
        /*059c*/ 	.word	0x000000ff
        /*05a0*/ 	.word	0x00038868
        /*05a4*/ 	.short	0x0100
        /*05a6*/ 	.byte	0x08
	.zero		1


	//   ....[10]....
        /*05a8*/ 	.word	0x00000620
        /*05ac*/ 	.word	0x000000ff
        /*05b0*/ 	.word	0x00038870
        /*05b4*/ 	.short	0x0100
        /*05b6*/ 	.byte	0x06
	.zero		1


	//   ....[11]....
        /*05b8*/ 	.word	0x00000630
        /*05bc*/ 	.word	0x000000ff
        /*05c0*/ 	.word	0x00038880
        /*05c4*/ 	.short	0x0100
        /*05c6*/ 	.byte	0x06
	.zero		1


	//   ....[12]....
        /*05c8*/ 	.word	0x00000640
        /*05cc*/ 	.word	0x000000ff
        /*05d0*/ 	.word	0x00038878
        /*05d4*/ 	.short	0x0100
        /*05d6*/ 	.byte	0x06
	.zero		1


	//   ....[13]....
        /*05d8*/ 	.word	0x00000650
        /*05dc*/ 	.word	0x000000ff
        /*05e0*/ 	.word	0x00038888
        /*05e4*/ 	.short	0x0100
        /*05e6*/ 	.byte	0x06
	.zero		1


	//   ....[14]....
        /*05e8*/ 	.word	0x00000780
        /*05ec*/ 	.word	0x000000ff
        /*05f0*/ 	.word	0x00038890
        /*05f4*/ 	.short	0x0100
        /*05f6*/ 	.byte	0x08
	.zero		1


	//   ....[15]....
        /*05f8*/ 	.word	0x00000790
        /*05fc*/ 	.word	0x000000ff
        /*0600*/ 	.word	0x000388a0
        /*0604*/ 	.short	0x0100
        /*0606*/ 	.byte	0x08
	.zero		1


	//   ....[16]....
        /*0608*/ 	.word	0x000007a0
        /*060c*/ 	.word	0x000000ff
        /*0610*/ 	.word	0x00038898
        /*0614*/ 	.short	0x0100
        /*0616*/ 	.byte	0x08
	.zero		1


	//   ....[17]....
        /*0618*/ 	.word	0x000007b0
        /*061c*/ 	.word	0x000000ff
        /*0620*/ 	.word	0x000388a8
        /*0624*/ 	.short	0x0100
        /*0626*/ 	.byte	0x08
	.zero		1


	//   ....[18]....
        /*0628*/ 	.word	0x000008e0
        /*062c*/ 	.word	0x000000ff
        /*0630*/ 	.word	0x000388b0
        /*0634*/ 	.short	0x0100
        /*0636*/ 	.byte	0x08
	.zero		1


	//   ....[19]....
        /*0638*/ 	.word	0x000008f0
        /*063c*/ 	.word	0x000000ff
        /*0640*/ 	.word	0x000388c0
        /*0644*/ 	.short	0x0100
        /*0646*/ 	.byte	0x08
	.zero		1


	//   ....[20]....
        /*0648*/ 	.word	0x00000900
        /*064c*/ 	.word	0x000000ff
        /*0650*/ 	.word	0x000388b8
        /*0654*/ 	.short	0x0100
        /*0656*/ 	.byte	0x08
	.zero		1


	//   ....[21]....
        /*0658*/ 	.word	0x00000910
        /*065c*/ 	.word	0x000000ff
        /*0660*/ 	.word	0x000388c8
        /*0664*/ 	.short	0x0100
        /*0666*/ 	.byte	0x08
	.zero		1


	//   ....[22]....
        /*0668*/ 	.word	0x00001b40
        /*066c*/ 	.word	0x000000ff
        /*0670*/ 	.word	0x00038800
        /*0674*/ 	.short	0x010a
        /*0676*/ 	.byte	0x06
	.zero		1


	//   ....[23]....
        /*0678*/ 	.word	0x00001be0
        /*067c*/ 	.word	0x00000000
        /*0680*/ 	.word	0x00038830
        /*0684*/ 	.short	0x010a
        /*0686*/ 	.byte	0x3f
	.zero		1


	//   ....[24]....
        /*0688*/ 	.word	0x00001c50
        /*068c*/ 	.word	0x00000000
        /*0690*/ 	.word	0x00038830
        /*0694*/ 	.short	0x010a
        /*0696*/ 	.byte	0x3f
	.zero		1


	//   ....[25]....
        /*0698*/ 	.word	0x00004ee0
        /*069c*/ 	.word	0x00000000
        /*06a0*/ 	.word	0x00000000
        /*06a4*/ 	.short	0x0101
        /*06a6*/ 	.byte	0x3f
	.zero		1


	//   ....[26]....
        /*06a8*/ 	.word	0x00006570
        /*06ac*/ 	.word	0x000000ff
        /*06b0*/ 	.word	0x00038830
        /*06b4*/ 	.short	0x010a
        /*06b6*/ 	.byte	0x04
	.zero		1


	//   ....[27]....
        /*06b8*/ 	.word	0x000065c0
        /*06bc*/ 	.word	0x000000ff
        /*06c0*/ 	.word	0x00038830
        /*06c4*/ 	.short	0x010a
        /*06c6*/ 	.byte	0x04
	.zero		1


	//   ....[28]....
        /*06c8*/ 	.word	0x00008a80
        /*06cc*/ 	.word	0x000000ff
        /*06d0*/ 	.word	0x00038850
        /*06d4*/ 	.short	0x010a
        /*06d6*/ 	.byte	0x04
	.zero		1


	//   ....[29]....
        /*06d8*/ 	.word	0x00008ac0
        /*06dc*/ 	.word	0x000000ff
        /*06e0*/ 	.word	0x00038850
        /*06e4*/ 	.short	0x010a
        /*06e6*/ 	.byte	0x04
	.zero		1


	//   ....[30]....
        /*06e8*/ 	.word	0x0000a2d0
        /*06ec*/ 	.word	0x0000000e
        /*06f0*/ 	.word	0x00000000
        /*06f4*/ 	.short	0x0101
        /*06f6*/ 	.byte	0x3f
	.zero		1


	//   ....[31]....
        /*06f8*/ 	.word	0x0000a340
        /*06fc*/ 	.word	0x0000009f
        /*0700*/ 	.word	0x00000000
        /*0704*/ 	.short	0x0101
        /*0706*/ 	.byte	0x3f
	.zero		1


	//   ....[32]....
        /*0708*/ 	.word	0x0000a740
        /*070c*/ 	.word	0x000000ff
        /*0710*/ 	.word	0x00038830
        /*0714*/ 	.short	0x010a
        /*0716*/ 	.byte	0x04
	.zero		1


	//   ....[33]....
        /*0718*/ 	.word	0x0000a780
        /*071c*/ 	.word	0x000000ff
        /*0720*/ 	.word	0x00038830
        /*0724*/ 	.short	0x010a
        /*0726*/ 	.byte	0x04
	.zero		1


	//   ....[34]....
        /*0728*/ 	.word	0x0000d030
        /*072c*/ 	.word	0x000000ff
        /*0730*/ 	.word	0x00038850
        /*0734*/ 	.short	0x010a
        /*0736*/ 	.byte	0x04
	.zero		1


	//   ....[35]....
        /*0738*/ 	.word	0x0000d070
        /*073c*/ 	.word	0x000000ff
        /*0740*/ 	.word	0x00038850
        /*0744*/ 	.short	0x010a
        /*0746*/ 	.byte	0x04
	.zero		1


	//   ....[36]....
        /*0748*/ 	.word	0x0000e1f0
        /*074c*/ 	.word	0x00000015
        /*0750*/ 	.word	0x00000000
        /*0754*/ 	.short	0x0101
        /*0756*/ 	.byte	0x3f
	.zero		1


	//   ....[37]....
        /*0758*/ 	.word	0x0000e260
        /*075c*/ 	.word	0x00000017
        /*0760*/ 	.word	0x00000000
        /*0764*/ 	.short	0x0101
        /*0766*/ 	.byte	0x3f
	.zero		1


	//   ....[38]....
        /*0768*/ 	.word	0x0000eda0
        /*076c*/ 	.word	0x000000ff
        /*0770*/ 	.word	0x00038850
        /*0774*/ 	.short	0x010a
        /*0776*/ 	.byte	0x07
	.zero		1


	//   ....[39]....
        /*0778*/ 	.word	0x0000ede0
        /*077c*/ 	.word	0x000000ff
        /*0780*/ 	.word	0x00038850
        /*0784*/ 	.short	0x010a
        /*0786*/ 	.byte	0x07
	.zero		1


	//   ....[40]....
        /*0788*/ 	.word	0x0000f2d0
        /*078c*/ 	.word	0x00000009
        /*0790*/ 	.word	0x00000000
        /*0794*/ 	.short	0x0101
        /*0796*/ 	.byte	0x3f
	.zero		1


	//   ....[41]....
        /*0798*/ 	.word	0x00011350
        /*079c*/ 	.word	0x00000013
        /*07a0*/ 	.word	0x00000000
        /*07a4*/ 	.short	0x0101
        /*07a6*/ 	.byte	0x3f
	.zero		1


	//   ....[42]....
        /*07a8*/ 	.word	0x00014760
        /*07ac*/ 	.word	0x00000008
        /*07b0*/ 	.word	0x00038840
        /*07b4*/ 	.short	0x010a
        /*07b6*/ 	.byte	0x3f
	.zero		1


	//   ....[43]....
        /*07b8*/ 	.word	0x00014dd0
        /*07bc*/ 	.word	0x00000009
        /*07c0*/ 	.word	0x00038820
        /*07c4*/ 	.short	0x010a
        /*07c6*/ 	.byte	0x3f
	.zero		1


	//   ....[44]....
        /*07c8*/ 	.word	0x00015100
        /*07cc*/ 	.word	0x00000002
        /*07d0*/ 	.word	0x00038840
        /*07d4*/ 	.short	0x010a
        /*07d6*/ 	.byte	0x3f
	.zero		1


	//   ....[45]....
        /*07d8*/ 	.word	0x00015450
        /*07dc*/ 	.word	0x00000003
        /*07e0*/ 	.word	0x00000060
        /*07e4*/ 	.short	0x010a
        /*07e6*/ 	.byte	0x3f
	.zero		1


	//   ....[46]....
        /*07e8*/ 	.word	0x00015ac0
        /*07ec*/ 	.word	0x00000002
        /*07f0*/ 	.word	0x00038840
        /*07f4*/ 	.short	0x010a
        /*07f6*/ 	.byte	0x3f
	.zero		1


	//   ....[47]....
        /*07f8*/ 	.word	0x00015e10
        /*07fc*/ 	.word	0x00000003
        /*0800*/ 	.word	0x00000060
        /*0804*/ 	.short	0x010a
        /*0806*/ 	.byte	0x3f
	.zero		1


	//   ....[48]....
        /*0808*/ 	.word	0x00016380
        /*080c*/ 	.word	0x00000002
        /*0810*/ 	.word	0x00038840
        /*0814*/ 	.short	0x010a
        /*0816*/ 	.byte	0x3f
	.zero		1


	//   ....[49]....
        /*0818*/ 	.word	0x000166d0
        /*081c*/ 	.word	0x00000002
        /*0820*/ 	.word	0x00000060
        /*0824*/ 	.short	0x010a
        /*0826*/ 	.byte	0x3f
	.zero		1


	//   ....[50]....
        /*0828*/ 	.word	0x00016bf0
        /*082c*/ 	.word	0x00000003
        /*0830*/ 	.word	0x00038860
        /*0834*/ 	.short	0x010a
        /*0836*/ 	.byte	0x3f
	.zero		1


	//   ....[51]....
        /*0838*/ 	.word	0x00017ca0
        /*083c*/ 	.word	0x00000000
        /*0840*/ 	.word	0x00038820
        /*0844*/ 	.short	0x010a
        /*0846*/ 	.byte	0x3f
	.zero		1


	//   ....[52]....
        /*0848*/ 	.word	0x00017e80
        /*084c*/ 	.word	0x00000006
        /*0850*/ 	.word	0x00000000
        /*0854*/ 	.short	0x010a
        /*0856*/ 	.byte	0x3f
	.zero		1


	//   ....[53]....
        /*0858*/ 	.word	0x00017ef0
        /*085c*/ 	.word	0x00000007
        /*0860*/ 	.word	0x00000000
        /*0864*/ 	.short	0x010a
        /*0866*/ 	.byte	0x3f
	.zero		1


	//   ....[54]....
        /*0868*/ 	.word	0x00017f60
        /*086c*/ 	.word	0x00000004
        /*0870*/ 	.word	0x00000000
        /*0874*/ 	.short	0x010a
        /*0876*/ 	.byte	0x3f
	.zero		1


	//   ....[55]....
        /*0878*/ 	.word	0x00017f90
        /*087c*/ 	.word	0x00000003
        /*0880*/ 	.word	0x00000000
        /*0884*/ 	.short	0x010a
        /*0886*/ 	.byte	0x3f
	.zero		1


	//   ....[56]....
        /*0888*/ 	.word	0x00018010
        /*088c*/ 	.word	0x00000003
        /*0890*/ 	.word	0x00038800
        /*0894*/ 	.short	0x010a
        /*0896*/ 	.byte	0x3f
	.zero		1


	//   ....[57]....
        /*0898*/ 	.word	0x00018060
        /*089c*/ 	.word	0x00000000
        /*08a0*/ 	.word	0x00038830
        /*08a4*/ 	.short	0x010a
        /*08a6*/ 	.byte	0x3f
	.zero		1


	//   ....[58]....
        /*08a8*/ 	.word	0x000180d0
        /*08ac*/ 	.word	0x00000004
        /*08b0*/ 	.word	0x00038830
        /*08b4*/ 	.short	0x010a
        /*08b6*/ 	.byte	0x3f
	.zero		1


	//   ....[59]....
        /*08b8*/ 	.word	0x00018130
        /*08bc*/ 	.word	0x00000003
        /*08c0*/ 	.word	0x00038850
        /*08c4*/ 	.short	0x010a
        /*08c6*/ 	.byte	0x3f
	.zero		1


	//   ....[60]....
        /*08c8*/ 	.word	0x00018190
        /*08cc*/ 	.word	0x00000004
        /*08d0*/ 	.word	0x00038830
        /*08d4*/ 	.short	0x010a
        /*08d6*/ 	.byte	0x3f
	.zero		1


	//   ....[61]....
        /*08d8*/ 	.word	0x000181f0
        /*08dc*/ 	.word	0x00000003
        /*08e0*/ 	.word	0x00038850
        /*08e4*/ 	.short	0x010a
        /*08e6*/ 	.byte	0x3f
	.zero		1


	//   ....[62]....
        /*08e8*/ 	.word	0x00018250
        /*08ec*/ 	.word	0x00000007
        /*08f0*/ 	.word	0x00038850
        /*08f4*/ 	.short	0x010a
        /*08f6*/ 	.byte	0x3f
	.zero		1


	//   ....[63]....
        /*08f8*/ 	.word	0x000183f0
        /*08fc*/ 	.word	0x00000008
        /*0900*/ 	.word	0x00038840
        /*0904*/ 	.short	0x010a
        /*0906*/ 	.byte	0x3f
	.zero		1


	//   ....[64]....
        /*0908*/ 	.word	0x00018470
        /*090c*/ 	.word	0x00000008
        /*0910*/ 	.word	0x00038820
        /*0914*/ 	.short	0x010a
        /*0916*/ 	.byte	0x3f
	.zero		1


	//   ....[65]....
        /*0918*/ 	.word	0x000184c0
        /*091c*/ 	.word	0x00000002
        /*0920*/ 	.word	0x00038840
        /*0924*/ 	.short	0x010a
        /*0926*/ 	.byte	0x3f
	.zero		1


	//   ....[66]....
        /*0928*/ 	.word	0x00018510
        /*092c*/ 	.word	0x00000003
        /*0930*/ 	.word	0x00000060
        /*0934*/ 	.short	0x010a
        /*0936*/ 	.byte	0x3f
	.zero		1


	//   ....[67]....
        /*0938*/ 	.word	0x00018560
        /*093c*/ 	.word	0x00000002
        /*0940*/ 	.word	0x00038840
        /*0944*/ 	.short	0x010a
        /*0946*/ 	.byte	0x3f
	.zero		1


	//   ....[68]....
        /*0948*/ 	.word	0x000185b0
        /*094c*/ 	.word	0x00000003
        /*0950*/ 	.word	0x00000060
        /*0954*/ 	.short	0x010a
        /*0956*/ 	.byte	0x3f
	.zero		1


	//   ....[69]....
        /*0958*/ 	.word	0x00018600
        /*095c*/ 	.word	0x00000002
        /*0960*/ 	.word	0x00038840
        /*0964*/ 	.short	0x010a
        /*0966*/ 	.byte	0x3f
	.zero		1


	//   ....[70]....
        /*0968*/ 	.word	0x00018650
        /*096c*/ 	.word	0x00000002
        /*0970*/ 	.word	0x00000060
        /*0974*/ 	.short	0x010a
        /*0976*/ 	.byte	0x3f
	.zero		1


	//   ....[71]....
        /*0978*/ 	.word	0x000186a0
        /*097c*/ 	.word	0x00000003
        /*0980*/ 	.word	0x00038860
        /*0984*/ 	.short	0x010a
        /*0986*/ 	.byte	0x3f
	.zero		1


	//   ....[72]....
        /*0988*/ 	.word	0x00019060
        /*098c*/ 	.word	0x00000000
        /*0990*/ 	.word	0x00038820
        /*0994*/ 	.short	0x010a
        /*0996*/ 	.byte	0x3f
	.zero		1


	//   ....[73]....
        /*0998*/ 	.word	0x00019200
        /*099c*/ 	.word	0x00000006
        /*09a0*/ 	.word	0x00000000
        /*09a4*/ 	.short	0x010a
        /*09a6*/ 	.byte	0x3f
	.zero		1


	//   ....[74]....
        /*09a8*/ 	.word	0x00019250
        /*09ac*/ 	.word	0x00000007
        /*09b0*/ 	.word	0x00000000
        /*09b4*/ 	.short	0x010a
        /*09b6*/ 	.byte	0x3f
	.zero		1


	//   ....[75]....
        /*09b8*/ 	.word	0x000192a0
        /*09bc*/ 	.word	0x00000004
        /*09c0*/ 	.word	0x00000000
        /*09c4*/ 	.short	0x010a
        /*09c6*/ 	.byte	0x3f
	.zero		1


	//----- nvinfo : EIATTR_NUM_MBARRIERS
	.align		4
.L_597:
        /*09c8*/ 	.byte	0x03, 0x38
        /*09ca*/ 	.short	0x0016


	//----- nvinfo : EIATTR_EXIT_INSTR_OFFSETS
	.align		4
        /*09cc*/ 	.byte	0x04, 0x1c
        /*09ce*/ 	.short	(.L_599 - .L_598)


	//   ....[0]....
.L_598:
        /*09d0*/ 	.word	0x00000a80


	//   ....[1]....
        /*09d4*/ 	.word	0x00012820


	//   ....[2]....
        /*09d8*/ 	.word	0x00012880


	//   ....[3]....
        /*09dc*/ 	.word	0x00017fe0


	//----- nvinfo : EIATTR_MAX_THREADS
	.align		4
.L_599:
        /*09e0*/ 	.byte	0x04, 0x05
        /*09e2*/ 	.short	(.L_601 - .L_600)
.L_600:
        /*09e4*/ 	.word	0x00000180
        /*09e8*/ 	.word	0x00000001
        /*09ec*/ 	.word	0x00000001


	//----- nvinfo : EIATTR_CRS_STACK_SIZE
	.align		4
.L_601:
        /*09f0*/ 	.byte	0x04, 0x1e
        /*09f2*/ 	.short	(.L_603 - .L_602)
.L_602:
        /*09f4*/ 	.word	0x00000000


	//----- nvinfo : EIATTR_CBANK_PARAM_SIZE
	.align		4
.L_603:
        /*09f8*/ 	.byte	0x03, 0x19
        /*09fa*/ 	.short	0x0a70


	//----- nvinfo : EIATTR_PARAM_CBANK
	.align		4
        /*09fc*/ 	.byte	0x04, 0x0a
        /*09fe*/ 	.short	(.L_605 - .L_604)
	.align		4
.L_604:
        /*0a00*/ 	.word	index@(.nv.constant0._ZN7cutlass13device_kernelIN5flash11enable_sm90INS1_16FlashAttnFwdSm90INS1_25CollectiveMainloopFwdSm90ILi2EN4cute5tupleIJNS5_1CILi1EEES8_S8_EEENS6_IJNS7_ILi128EEENS7_ILi80EEENS7_ILi256EEEEEELi256ENS_10bfloat16_tEfNS_4arch4Sm90ELb1ELb0ELb1ELb1ELb0ELb0ELb0ELb1ELb1ELb0ELb0ELb0EEENS1_21CollectiveEpilogueFwdINS6_IJSA_SC_SB_EEES9_SE_SG_Li256ELb1ELb0ELb0ELb0EEENS1_36VarlenDynamicPersistentTileSchedulerILi128ELi80ELi256ELi32ELb0ELb0ELb1ELb1ELb1ELb1EEEEEEEEEvNT_6ParamsE)
        /*0a04*/ 	.short	0x0210
        /*0a06*/ 	.short	0x0a70


	//----- nvinfo : EIATTR_SW_WAR
	.align		4
.L_605:
        /*0a08*/ 	.byte	0x04, 0x36
        /*0a0a*/ 	.short	(.L_607 - .L_606)
.L_606:
        /*0a0c*/ 	.word	0x00000008
.L_607:


//--------------------- .nv.info._ZN7cutlass13device_kernelIN5flash11enable_sm90INS1_16FlashAttnFwdSm90INS1_25CollectiveMainloopFwdSm90ILi2EN4cute5tupleIJNS5_1CILi1EEES8_S8_EEENS6_IJNS7_ILi128EEENS7_ILi80EEENS7_ILi256EEEEEELi256ENS_10bfloat16_tEfNS_4arch4Sm90ELb1ELb0ELb1ELb1ELb0ELb1ELb0ELb1ELb1ELb0ELb0ELb0EEENS1_21CollectiveEpilogueFwdINS6_IJSA_SC_SB_EEES9_SE_SG_Li256ELb1ELb0ELb0ELb0EEENS1_36VarlenDynamicPersistentTileSchedulerILi128ELi80ELi256ELi32ELb0ELb0ELb1ELb1ELb1ELb1EEEEEEEEEvNT_6ParamsE --------------------------
	.section	.nv.info._ZN7cutlass13device_kernelIN5flash11enable_sm90INS1_16FlashAttnFwdSm90INS1_25CollectiveMainloopFwdSm90ILi2EN4cute5tupleIJNS5_1CILi1EEES8_S8_EEENS6_IJNS7_ILi128EEENS7_ILi80EEENS7_ILi256EEEEEELi256ENS_10bfloat16_tEfNS_4arch4Sm90ELb1ELb0ELb1ELb1ELb0ELb1ELb0ELb1ELb1ELb0ELb0ELb0EEENS1_21CollectiveEpilogueFwdINS6_IJSA_SC_SB_EEES9_SE_SG_Li256ELb1ELb0ELb0ELb0EEENS1_36VarlenDynamicPersistentTileSchedulerILi128ELi80ELi256ELi32ELb0ELb0ELb1ELb1ELb1ELb1EEEEEEEEEvNT_6ParamsE,"",@"SHT_CUDA_INFO"
	.sectionflags	@""
	.align	4


	//----- nvinfo : EIATTR_CUDA_API_VERSION
	.align		4
        /*0000*/ 	.byte	0x04, 0x37
        /*0002*/ 	.short	(.L_609 - .L_608)
.L_608:
        /*0004*/ 	.word	0x00000082


	//----- nvinfo : EIATTR_KPARAM_INFO
	.align		4
.L_609:
        /*0008*/ 	.byte	0x04, 0x17
        /*000a*/ 	.short	(.L_611 - .L_610)
.L_610:
        /*000c*/ 	.word	0x00000000
        /*0010*/ 	.short	0x0000
        /*0012*/ 	.short	0x0070
        /*0014*/ 	.byte	0x00, 0xf0, 0x01, 0x28


	//----- nvinfo : EIATTR_SPARSE_MMA_MASK
	.align		4
.L_611:
        /*0018*/ 	.byte	0x03, 0x50
        /*001a*/ 	.short	0x0000


	//----- nvinfo : EIATTR_MAXREG_COUNT
	.align		4
        /*001c*/ 	.byte	0x03, 0x1b
        /*001e*/ 	.short	0x00a8


	//----- nvinfo : EIATTR_NUM_BARRIERS
	.align		4
        /*0020*/ 	.byte	0x02, 0x4c
        /*0022*/ 	.byte	0x10
	.zero		1


	//----- nvinfo : EIATTR_EXTERNS
	.align		4
        /*0024*/ 	.byte	0x04, 0x0f
        /*0026*/ 	.short	(.L_613 - .L_612)


	//   ....[0]....
	.align		4
.L_612:
        /*0028*/ 	.word	index@(__assertfail)


	//----- nvinfo : EIATTR_ANNOTATIONS
	.align		4
.L_613:
        /*002c*/ 	.byte	0x04, 0x55
        /*002e*/ 	.short	(.L_615 - .L_614)


	//   ....[0]....
.L_614:
        /* <DEDUP_REMOVED lines=94> */


	//----- nvinfo : EIATTR_MERCURY_ISA_VERSION
	.align		4
.L_615:
        /*05f8*/ 	.byte	0x03, 0x5f
        /*05fa*/ 	.short	0x0101


	//----- nvinfo : EIATTR_UNUSED_LOAD_BYTE_OFFSET
	.align		4
        /*05fc*/ 	.byte	0x04, 0x44
        /*05fe*/ 	.short	(.L_617 - .L_616)


	//   ....[0]....
.L_616:
        /*0600*/ 	.word	0x00000ae0
        /*0604*/ 	.word	0x0000fff0


	//   ....[1]....
        /*0608*/ 	.word	0x000260d0
        /*060c*/ 	.word	0x0000fff0


	//----- nvinfo : EIATTR_INT_WARP_WIDE_INSTR_OFFSETS
	.align		4
.L_617:
        /*0610*/ 	.byte	0x04, 0x31
        /*0612*/ 	.short	(.L_619 - .L_618)


	//   ....[0]....
.L_618:
        /*0614*/ 	.word	0x000001c0


	//   ....[1]....
        /*0618*/ 	.word	0x00000200


	//   ....[2]....
        /*061c*/ 	.word	0x00000270


	//   ....[3]....
        /*0620*/ 	.word	0x0002ad90


	//   ....[4]....
        /*0624*/ 	.word	0x0002ae20


	//   ....[5]....
        /*0628*/ 	.word	0x0002b2a0


	//   ....[6]....
        /*062c*/ 	.word	0x0002b2d0


	//   ....[7]....
        /*0630*/ 	.word	0x0002b4e0


	//   ....[8]....
        /*0634*/ 	.word	0x0002b5d0


	//   ....[9]....
        /*0638*/ 	.word	0x0002b6c0


	//   ....[10]....
        /*063c*/ 	.word	0x0002dd50


	//   ....[11]....
        /*0640*/ 	.word	0x0002dde0


	//----- nvinfo : EIATTR_COOP_GROUP_MASK_REGIDS
	.align		4
.L_619:
        /*0644*/ 	.byte	0x04, 0x29
        /*0646*/ 	.short	(.L_621 - .L_620)


	//   ....[0]....
.L_620:
        /*0648*/ 	.word	0xffffffff


	//   ....[1]....
        /*064c*/ 	.word	0xffffffff


	//   ....[2]....
        /*0650*/ 	.word	0xffffffff


	//   ....[3]....
        /*0654*/ 	.word	0xffffffff


	//   ....[4]....
        /*0658*/ 	.word	0xffffffff


	//   ....[5]....
        /*065c*/ 	.word	0xffffffff


	//   ....[6]....
        /*0660*/ 	.word	0xffffffff


	//   ....[7]....
        /*0664*/ 	.word	0xffffffff


	//   ....[8]....
        /*0668*/ 	.word	0xffffffff


	//   ....[9]....
        /*066c*/ 	.word	0xffffffff


	//   ....[10]....
        /*0670*/ 	.word	0xffffffff


	//   ....[11]....
        /*0674*/ 	.word	0xffffffff


	//   ....[12]....
        /*0678*/ 	.word	0xffffffff


	//   ....[13]....
        /*067c*/ 	.word	0xffffffff


	//   ....[14]....
        /*0680*/ 	.word	0xffffffff


	//   ....[15]....
        /*0684*/ 	.word	0xffffffff


	//   ....[16]....
        /*0688*/ 	.word	0xffffffff


	//   ....[17]....
        /*068c*/ 	.word	0xffffffff


	//   ....[18]....
        /*0690*/ 	.word	0xffffffff


	//   ....[19]....
        /*0694*/ 	.word	0xffffffff


	//   ....[20]....
        /*0698*/ 	.word	0xffffffff


	//   ....[21]....
        /*069c*/ 	.word	0xffffffff


	//   ....[22]....
        /*06a0*/ 	.word	0xffffffff


	//   ....[23]....
        /*06a4*/ 	.word	0xffffffff


	//   ....[24]....
        /*06a8*/ 	.word	0xffffffff


	//   ....[25]....
        /*06ac*/ 	.word	0xffffffff


	//   ....[26]....
        /*06b0*/ 	.word	0xffffffff


	//   ....[27]....
        /*06b4*/ 	.word	0xffffffff


	//   ....[28]....
        /*06b8*/ 	.word	0xffffffff


	//   ....[29]....
        /*06bc*/ 	.word	0xffffffff


	//   ....[30]....
        /*06c0*/ 	.word	0xffffffff


	//   ....[31]....
        /*06c4*/ 	.word	0xffffffff


	//   ....[32]....
        /*06c8*/ 	.word	0xffffffff


	//   ....[33]....
        /*06cc*/ 	.word	0xffffffff


	//   ....[34]....
        /*06d0*/ 	.word	0xffffffff


	//   ....[35]....
        /*06d4*/ 	.word	0xffffffff


	//   ....[36]....
        /*06d8*/ 	.word	0xffffffff


	//   ....[37]....
        /*06dc*/ 	.word	0xffffffff


	//   ....[38]....
        /*06e0*/ 	.word	0xffffffff


	//   ....[39]....
        /*06e4*/ 	.word	0xffffffff


	//   ....[40]....
        /*06e8*/ 	.word	0xffffffff


	//   ....[41]....
        /*06ec*/ 	.word	0xffffffff


	//   ....[42]....
        /*06f0*/ 	.word	0xffffffff


	//   ....[43]....
        /*06f4*/ 	.word	0xffffffff


	//   ....[44]....
        /*06f8*/ 	.word	0xffffffff


	//   ....[45]....
        /*06fc*/ 	.word	0xffffffff


	//   ....[46]....
        /*0700*/ 	.word	0xffffffff


	//   ....[47]....
        /*0704*/ 	.word	0xffffffff


	//   ....[48]....
        /*0708*/ 	.word	0xffffffff


	//   ....[49]....
        /*070c*/ 	.word	0xffffffff


	//   ....[50]....
        /*0710*/ 	.word	0xffffffff


	//   ....[51]....
        /*0714*/ 	.word	0xffffffff


	//   ....[52]....
        /*0718*/ 	.word	0xffffffff


	//   ....[53]....
        /*071c*/ 	.word	0xffffffff


	//   ....[54]....
        /*0720*/ 	.word	0xffffffff


	//   ....[55]....
        /*0724*/ 	.word	0xffffffff


	//   ....[56]....
        /*0728*/ 	.word	0xffffffff


	//   ....[57]....
        /*072c*/ 	.word	0xffffffff


	//   ....[58]....
        /*0730*/ 	.word	0x0500000f


	//   ....[59]....
        /*0734*/ 	.word	0x0500000f


	//   ....[60]....
        /*0738*/ 	.word	0x0500000f


	//   ....[61]....
        /*073c*/ 	.word	0x0500000f


	//   ....[62]....
        /*0740*/ 	.word	0x0500000f


	//   ....[63]....
        /*0744*/ 	.word	0x0500000f


	//   ....[64]....
        /*0748*/ 	.word	0x0500000f


	//   ....[65]....
        /*074c*/ 	.word	0x0500000f


	//   ....[66]....
        /*0750*/ 	.word	0x0500000f


	//   ....[67]....
        /*0754*/ 	.word	0x0500000f


	//   ....[68]....
        /*0758*/ 	.word	0x0500000f


	//   ....[69]....
        /*075c*/ 	.word	0x0500000f


	//   ....[70]....
        /*0760*/ 	.word	0x0500000f


	//   ....[71]....
        /*0764*/ 	.word	0x0500000f


	//   ....[72]....
        /*0768*/ 	.word	0x0500000f


	//   ....[73]....
        /*076c*/ 	.word	0x0500000f


	//   ....[74]....
        /*0770*/ 	.word	0x0500000f


	//   ....[75]....
        /*0774*/ 	.word	0x0500000f


	//   ....[76]....
        /*0778*/ 	.word	0x0500000f


	//   ....[77]....
        /*077c*/ 	.word	0x0500000f


	//   ....[78]....
        /*0780*/ 	.word	0x0500000f


	//   ....[79]....
        /*0784*/ 	.word	0x0500000f


	//   ....[80]....
        /*0788*/ 	.word	0x0500000f


	//   ....[81]....
        /*078c*/ 	.word	0x0500000f


	//   ....[82]....
        /*0790*/ 	.word	0x0500000f


	//   ....[83]....
        /*0794*/ 	.word	0x0500000f


	//   ....[84]....
        /*0798*/ 	.word	0x0500000f


	//   ....[85]....
        /*079c*/ 	.word	0x0500000f


	//   ....[86]....
        /*07a0*/ 	.word	0x0500000f


	//   ....[87]....
        /*07a4*/ 	.word	0x0500000f


	//   ....[88]....
        /*07a8*/ 	.word	0x0500000f


	//   ....[89]....
        /*07ac*/ 	.word	0x0500000f


	//   ....[90]....
        /*07b0*/ 	.word	0x0500000f


	//   ....[91]....
        /*07b4*/ 	.word	0x0500000f


	//   ....[92]....
        /*07b8*/ 	.word	0x0500000f


	//   ....[93]....
        /*07bc*/ 	.word	0x0500000f


	//   ....[94]....
        /*07c0*/ 	.word	0x0500000f


	//   ....[95]....
        /*07c4*/ 	.word	0x0500000f


	//   ....[96]....
        /*07c8*/ 	.word	0x0500000f


	//   ....[97]....
        /*07cc*/ 	.word	0x0500000f


	//   ....[98]....
        /*07d0*/ 	.word	0x0500000f


	//   ....[99]....
        /*07d4*/ 	.word	0x0500000f


	//   ....[100]....
        /*07d8*/ 	.word	0x0500000f


	//   ....[101]....
        /*07dc*/ 	.word	0x0500000f


	//   ....[102]....
        /*07e0*/ 	.word	0x0500000f


	//   ....[103]....
        /*07e4*/ 	.word	0x0500000f


	//   ....[104]....
        /*07e8*/ 	.word	0x0500000f


	//   ....[105]....
        /*07ec*/ 	.word	0x0500000f


	//   ....[106]....
        /*07f0*/ 	.word	0x0500000f


	//   ....[107]....
        /*07f4*/ 	.word	0x0500000f


	//   ....[108]....
        /*07f8*/ 	.word	0x0500000f


	//   ....[109]....
        /*07fc*/ 	.word	0x0500000f


	//----- nvinfo : EIATTR_COOP_GROUP_INSTR_OFFSETS
	.align		4
.L_621:
        /*0800*/ 	.byte	0x04, 0x28
        /*0802*/ 	.short	(.L_623 - .L_622)


	//   ....[0]....
.L_622:
        /*0804*/ 	.word	0x00000060


	//   ....[1]....
        /*0808*/ 	.word	0x000001d0


	//   ....[2]....
        /*080c*/ 	.word	0x00000220


	//   ....[3]....
        /*0810*/ 	.word	0x00000450


	//   ....[4]....
        /*0814*/ 	.word	0x000005b0


	//   ....[5]....
        /*0818*/ 	.word	0x000006d0


	//   ....[6]....
        /*081c*/ 	.word	0x00000830


	//   ....[7]....
        /*0820*/ 	.word	0x0000b360


	//   ....[8]....
        /*0824*/ 	.word	0x00018dc0


	//   ....[9]....
        /*0828*/ 	.word	0x00018e60


	//   ....[10]....
        /*082c*/ 	.word	0x000193d0


	//   ....[11]....
        /*0830*/ 	.word	0x000193f0


	//   ....[12]....
        /*0834*/ 	.word	0x0001ee20


	//   ....[13]....
        /*0838*/ 	.word	0x0001ef20


	//   ....[14]....
        /*083c*/ 	.word	0x0001f3c0


	//   ....[15]....
        /*0840*/ 	.word	0x0001f420


	//   ....[16]....
        /*0844*/ 	.word	0x00023ef0


	//   ....[17]....
        /*0848*/ 	.word	0x00023f20


	//   ....[18]....
        /*084c*/ 	.word	0x000242a0


	//   ....[19]....
        /*0850*/ 	.word	0x00024350


	//   ....[20]....
        /*0854*/ 	.word	0x00025630


	//   ....[21]....
        /*0858*/ 	.word	0x000256b0


	//   ....[22]....
        /*085c*/ 	.word	0x000256d0


	//   ....[23]....
        /*0860*/ 	.word	0x000256e0


	//   ....[24]....
        /*0864*/ 	.word	0x000289c0


	//   ....[25]....
        /*0868*/ 	.word	0x00028b50


	//   ....[26]....
        /*086c*/ 	.word	0x00028b80


	//   ....[27]....
        /*0870*/ 	.word	0x00028bb0


	//   ....[28]....
        /*0874*/ 	.word	0x00028bf0


	//   ....[29]....
        /*0878*/ 	.word	0x00028c40


	//   ....[30]....
        /*087c*/ 	.word	0x00028ca0


	//   ....[31]....
        /*0880*/ 	.word	0x00028e80


	//   ....[32]....
        /*0884*/ 	.word	0x00028ee0


	//   ....[33]....
        /*0888*/ 	.word	0x00028f20


	//   ....[34]....
        /*088c*/ 	.word	0x00028f60


	//   ....[35]....
        /*0890*/ 	.word	0x00028f90


	//   ....[36]....
        /*0894*/ 	.word	0x00028fc0


	//   ....[37]....
        /*0898*/ 	.word	0x00029050


	//   ....[38]....
        /*089c*/ 	.word	0x000290b0


	//   ....[39]....
        /*08a0*/ 	.word	0x00029140


	//   ....[40]....
        /*08a4*/ 	.word	0x0002e2c0


	//   ....[41]....
        /*08a8*/ 	.word	0x0002e2d0


	//   ....[42]....
        /*08ac*/ 	.word	0x0002e3e0


	//   ....[43]....
        /*08b0*/ 	.word	0x0002e440


	//   ....[44]....
        /*08b4*/ 	.word	0x0002e480


	//   ....[45]....
        /*08b8*/ 	.word	0x0002e4c0


	//   ....[46]....
        /*08bc*/ 	.word	0x0002e4f0


	//   ....[47]....
        /*08c0*/ 	.word	0x0002e520


	//   ....[48]....
        /*08c4*/ 	.word	0x0002e6b0


	//   ....[49]....
        /*08c8*/ 	.word	0x0002e710


	//   ....[50]....
        /*08cc*/ 	.word	0x0002e750


	//   ....[51]....
        /*08d0*/ 	.word	0x0002e790


	//   ....[52]....
        /*08d4*/ 	.word	0x0002e7c0


	//   ....[53]....
        /*08d8*/ 	.word	0x0002e7f0


	//   ....[54]....
        /*08dc*/ 	.word	0x0002e8b0


	//   ....[55]....
        /*08e0*/ 	.word	0x0002e8d0


	//   ....[56]....
        /*08e4*/ 	.word	0x0002e940


	//   ....[57]....
        /*08e8*/ 	.word	0x0002efd0


	//   ....[58]....
        /*08ec*/ 	.word	0x0002f430


	//   ....[59]....
        /*08f0*/ 	.word	0x0002f4d0


	//   ....[60]....
        /*08f4*/ 	.word	0x0002f570


	//   ....[61]....
        /*08f8*/ 	.word	0x0002f610


	//   ....[62]....
        /*08fc*/ 	.word	0x0002f6b0


	//   ....[63]....
        /*0900*/ 	.word	0x0002f750


	//   ....[64]....
        /*0904*/ 	.word	0x0002f7f0


	//   ....[65]....
        /*0908*/ 	.word	0x0002f890


	//   ....[66]....
        /*090c*/ 	.word	0x0002f930


	//   ....[67]....
        /*0910*/ 	.word	0x0002f9d0


	//   ....[68]....
        /*0914*/ 	.word	0x0002fa70


	//   ....[69]....
        /*0918*/ 	.word	0x0002fb10


	//   ....[70]....
        /*091c*/ 	.word	0x0002fbb0


	//   ....[71]....
        /*0920*/ 	.word	0x0002fc50


	//   ....[72]....
        /*0924*/ 	.word	0x0002fcf0


	//   ....[73]....
        /*0928*/ 	.word	0x0002fd90


	//   ....[74]....
        /*092c*/ 	.word	0x0002fe80


	//   ....[75]....
        /*0930*/ 	.word	0x0002ff20


	//   ....[76]....
        /*0934*/ 	.word	0x0002ffc0


	//   ....[77]....
        /*0938*/ 	.word	0x00030060


	//   ....[78]....
        /*093c*/ 	.word	0x00030100


	//   ....[79]....
        /*0940*/ 	.word	0x000301a0


	//   ....[80]....
        /*0944*/ 	.word	0x00030240


	//   ....[81]....
        /*0948*/ 	.word	0x000302e0


	//   ....[82]....
        /*094c*/ 	.word	0x00030380


	//   ....[83]....
        /*0950*/ 	.word	0x00030420


	//   ....[84]....
        /*0954*/ 	.word	0x000304c0


	//   ....[85]....
        /*0958*/ 	.word	0x00030560


	//   ....[86]....
        /*095c*/ 	.word	0x00030600


	//   ....[87]....
        /*0960*/ 	.word	0x000306a0


	//   ....[88]....
        /*0964*/ 	.word	0x00030740


	//   ....[89]....
        /*0968*/ 	.word	0x000307e0


	//   ....[90]....
        /*096c*/ 	.word	0x00030ae0


	//   ....[91]....
        /*0970*/ 	.word	0x00030dc0


	//   ....[92]....
        /*0974*/ 	.word	0x000311e0


	//   ....[93]....
        /*0978*/ 	.word	0x00031270


	//   ....[94]....
        /*097c*/ 	.word	0x00031310


	//   ....[95]....
        /*0980*/ 	.word	0x000313c0


	//   ....[96]....
        /*0984*/ 	.word	0x00031440


	//   ....[97]....
        /*0988*/ 	.word	0x000314c0


	//   ....[98]....
        /*098c*/ 	.word	0x00031540


	//   ....[99]....
        /*0990*/ 	.word	0x000315c0


	//   ....[100]....
        /*0994*/ 	.word	0x00031650


	//   ....[101]....
        /*0998*/ 	.word	0x00031700


	//   ....[102]....
        /*099c*/ 	.word	0x00031780


	//   ....[103]....
        /*09a0*/ 	.word	0x00031800


	//   ....[104]....
        /*09a4*/ 	.word	0x00031880


	//   ....[105]....
        /*09a8*/ 	.word	0x00031900


	//   ....[106]....
        /*09ac*/ 	.word	0x00031970


	//   ....[107]....
        /*09b0*/ 	.word	0x00031a10


	//   ....[108]....
        /*09b4*/ 	.word	0x00031aa0


	//   ....[109]....
        /*09b8*/ 	.word	0x00031bd0


	//----- nvinfo : EIATTR_REG_RECONFIG
	.align		4
.L_623:
        /*09bc*/ 	.byte	0x01, 0x54
	.zero		2


	//----- nvinfo : EIATTR_SYSCALL_OFFSETS
	.align		4
        /*09c0*/ 	.byte	0x04, 0x46
        /*09c2*/ 	.short	(.L_625 - .L_624)


	//   ....[0]....
.L_624:
        /*09c4*/ 	.word	0x000019f0


	//   ....[1]....
        /*09c8*/ 	.word	0x00001b40


	//   ....[2]....
        /*09cc*/ 	.word	0x0000b500


	//   ....[3]....
        /*09d0*/ 	.word	0x0000b9b0


	//   ....[4]....
        /*09d4*/ 	.word	0x0002afb0


	//   ....[5]....
        /*09d8*/ 	.word	0x0002b0f0


	//   ....[6]....
        /*09dc*/ 	.word	0x0002b1f0


	//----- nvinfo : EIATTR_MBARRIER_INSTR_OFFSETS
	.align		4
.L_625:
        /*09e0*/ 	.byte	0x04, 0x39
        /*09e2*/ 	.short	(.L_627 - .L_626)


	//   ....[0]....
.L_626:
        /*09e4*/ 	.word	0x00000300
        /*09e8*/ 	.word	0x000000ff
        /*09ec*/ 	.word	0x00038800
        /*09f0*/ 	.short	0x0100
        /*09f2*/ 	.byte	0x08
	.zero		1


	//   ....[1]....
        /*09f4*/ 	.word	0x00000310
        /*09f8*/ 	.word	0x000000ff
        /*09fc*/ 	.word	0x00038820
        /*0a00*/ 	.short	0x0100
        /*0a02*/ 	.byte	0x08
	.zero		1


	//   ....[2]....
        /*0a04*/ 	.word	0x00000400
        /*0a08*/ 	.word	0x000000ff
        /*0a0c*/ 	.word	0x00038830
        /*0a10*/ 	.short	0x0100
        /*0a12*/ 	.byte	0x08
	.zero		1


	//   ....[3]....
        /*0a14*/ 	.word	0x00000410
        /*0a18*/ 	.word	0x000000ff
        /*0a1c*/ 	.word	0x00038840
        /*0a20*/ 	.short	0x0100
        /*0a22*/ 	.byte	0x08
	.zero		1


	//   ....[4]....
        /*0a24*/ 	.word	0x00000420
        /*0a28*/ 	.word	0x000000ff
        /*0a2c*/ 	.word	0x00038838
        /*0a30*/ 	.short	0x0100
        /*0a32*/ 	.byte	0x08
	.zero		1


	//   ....[5]....
        /*0a34*/ 	.word	0x00000430
        /*0a38*/ 	.word	0x000000ff
        /*0a3c*/ 	.word	0x00038848
        /*0a40*/ 	.short	0x0100
        /*0a42*/ 	.byte	0x08
	.zero		1


	//   ....[6]....
        /*0a44*/ 	.word	0x00000560
        /*0a48*/ 	.word	0x000000ff
        /*0a4c*/ 	.word	0x00038850
        /*0a50*/ 	.short	0x0100
        /*0a52*/ 	.byte	0x08
	.zero		1


	//   ....[7]....
        /*0a54*/ 	.word	0x00000570
        /*0a58*/ 	.word	0x000000ff
        /*0a5c*/ 	.word	0x00038860
        /*0a60*/ 	.short	0x0100
        /*0a62*/ 	.byte	0x08
	.zero		1


	//   ....[8]....
        /*0a64*/ 	.word	0x00000580
        /*0a68*/ 	.word	0x000000ff
        /*0a6c*/ 	.word	0x00038858
        /*0a70*/ 	.short	0x0100
        /*0a72*/ 	.byte	0x08
	.zero		1


	//   ....[9]....
        /*0a74*/ 	.word	0x00000590
        /*0a78*/ 	.word	0x000000ff
        /*0a7c*/ 	.word	0x00038868
        /*0a80*/ 	.short	0x0100
        /*0a82*/ 	.byte	0x08
	.zero		1


	//   ....[10]....
        /*0a84*/ 	.word	0x00000680
        /*0a88*/ 	.word	0x000000ff
        /*0a8c*/ 	.word	0x00038870
        /*0a90*/ 	.short	0x0100
        /*0a92*/ 	.byte	0x06
	.zero		1


	//   ....[11]....
        /*0a94*/ 	.word	0x00000690
        /*0a98*/ 	.word	0x000000ff
        /*0a9c*/ 	.word	0x00038880
        /*0aa0*/ 	.short	0x0100
        /*0aa2*/ 	.byte	0x06
	.zero		1


	//   ....[12]....
        /*0aa4*/ 	.word	0x000006a0
        /*0aa8*/ 	.word	0x000000ff
        /*0aac*/ 	.word	0x00038878
        /*0ab0*/ 	.short	0x0100
        /*0ab2*/ 	.byte	0x06
	.zero		1


	//   ....[13]....
        /*0ab4*/ 	.word	0x000006b0
        /*0ab8*/ 	.word	0x000000ff
        /*0abc*/ 	.word	0x00038888
        /*0ac0*/ 	.short	0x0100
        /*0ac2*/ 	.byte	0x06
	.zero		1


	//   ....[14]....
        /*0ac4*/ 	.word	0x000007e0
        /*0ac8*/ 	.word	0x000000ff
        /*0acc*/ 	.word	0x00038890
        /*0ad0*/ 	.short	0x0100
        /*0ad2*/ 	.byte	0x08
	.zero		1


	//   ....[15]....
        /*0ad4*/ 	.word	0x000007f0
        /*0ad8*/ 	.word	0x000000ff
        /*0adc*/ 	.word	0x000388a0
        /*0ae0*/ 	.short	0x0100
        /*0ae2*/ 	.byte	0x08
	.zero		1


	//   ....[16]....
        /*0ae4*/ 	.word	0x00000800
        /*0ae8*/ 	.word	0x000000ff
        /*0aec*/ 	.word	0x00038898
        /*0af0*/ 	.short	0x0100
        /*0af2*/ 	.byte	0x08
	.zero		1


	//   ....[17]....
        /*0af4*/ 	.word	0x00000810
        /*0af8*/ 	.word	0x000000ff
        /*0afc*/ 	.word	0x000388a8
        /*0b00*/ 	.short	0x0100
        /*0b02*/ 	.byte	0x08
	.zero		1


	//   ....[18]....
        /*0b04*/ 	.word	0x00000940
        /*0b08*/ 	.word	0x000000ff
        /*0b0c*/ 	.word	0x000388b0
        /*0b10*/ 	.short	0x0100
        /*0b12*/ 	.byte	0x08
	.zero		1


	//   ....[19]....
        /*0b14*/ 	.word	0x00000950
        /*0b18*/ 	.word	0x000000ff
        /*0b1c*/ 	.word	0x000388c0
        /*0b20*/ 	.short	0x0100
        /*0b22*/ 	.byte	0x08
	.zero		1


	//   ....[20]....
        /*0b24*/ 	.word	0x00000960
        /*0b28*/ 	.word	0x000000ff
        /*0b2c*/ 	.word	0x000388b8
        /*0b30*/ 	.short	0x0100
        /*0b32*/ 	.byte	0x08
	.zero		1


	//   ....[21]....
        /*0b34*/ 	.word	0x00000970
        /*0b38*/ 	.word	0x000000ff
        /*0b3c*/ 	.word	0x000388c8
        /*0b40*/ 	.short	0x0100
        /*0b42*/ 	.byte	0x08
	.zero		1


	//   ....[22]....
        /*0b44*/ 	.word	0x00003760
        /*0b48*/ 	.word	0x00000000
        /*0b4c*/ 	.word	0x00038890
        /*0b50*/ 	.short	0x010a
        /*0b52*/ 	.byte	0x3f
	.zero		1


	//   ....[23]....
        /*0b54*/ 	.word	0x00006df0
        /*0b58*/ 	.word	0x00000000
        /*0b5c*/ 	.word	0x00038890
        /*0b60*/ 	.short	0x010a
        /*0b62*/ 	.byte	0x3f
	.zero		1


	//   ....[24]....
        /*0b64*/ 	.word	0x0000a140
        /*0b68*/ 	.word	0x00000000
        /*0b6c*/ 	.word	0x00038890
        /*0b70*/ 	.short	0x010a
        /*0b72*/ 	.byte	0x3f
	.zero		1


	//   ....[25]....
        /*0b74*/ 	.word	0x0000a550
        /*0b78*/ 	.word	0x00000028
        /*0b7c*/ 	.word	0x00000000
        /*0b80*/ 	.short	0x0101
        /*0b82*/ 	.byte	0x3f
	.zero		1


	//   ....[26]....
        /*0b84*/ 	.word	0x0000a590
        /*0b88*/ 	.word	0x00000000
        /*0b8c*/ 	.word	0x000388b0
        /*0b90*/ 	.short	0x010a
        /*0b92*/ 	.byte	0x3f
	.zero		1


	//   ....[27]....
        /*0b94*/ 	.word	0x0000adb0
        /*0b98*/ 	.word	0x00000000
        /*0b9c*/ 	.word	0x00000000
        /*0ba0*/ 	.short	0x0101
        /*0ba2*/ 	.byte	0x3f
	.zero		1


	//   ....[28]....
        /*0ba4*/ 	.word	0x0000b590
        /*0ba8*/ 	.word	0x00000010
        /*0bac*/ 	.word	0x00038800
        /*0bb0*/ 	.short	0x010a
        /*0bb2*/ 	.byte	0x3f
	.zero		1


	//   ....[29]....
        /*0bb4*/ 	.word	0x0000b5e0
        /*0bb8*/ 	.word	0x00000010
        /*0bbc*/ 	.word	0x00038800
        /*0bc0*/ 	.short	0x010a
        /*0bc2*/ 	.byte	0x3f
	.zero		1


	//   ....[30]....
        /*0bc4*/ 	.word	0x0000d030
        /*0bc8*/ 	.word	0x00000010
        /*0bcc*/ 	.word	0x00038800
        /*0bd0*/ 	.short	0x010a
        /*0bd2*/ 	.byte	0x3f
	.zero		1


	//   ....[31]....
        /*0bd4*/ 	.word	0x000118e0
        /*0bd8*/ 	.word	0x00000010
        /*0bdc*/ 	.word	0x00038800
        /*0be0*/ 	.short	0x010a
        /*0be2*/ 	.byte	0x3f
	.zero		1


	//   ....[32]....
        /*0be4*/ 	.word	0x000154d0
        /*0be8*/ 	.word	0x00000000
        /*0bec*/ 	.word	0x00038830
        /*0bf0*/ 	.short	0x010a
        /*0bf2*/ 	.byte	0x3f
	.zero		1


	//   ....[33]....
        /*0bf4*/ 	.word	0x00015550
        /*0bf8*/ 	.word	0x00000000
        /*0bfc*/ 	.word	0x00038830
        /*0c00*/ 	.short	0x010a
        /*0c02*/ 	.byte	0x3f
	.zero		1


	//   ....[34]....
        /*0c04*/ 	.word	0x00018b30
        /*0c08*/ 	.word	0x00000000
        /*0c0c*/ 	.word	0x00000000
        /*0c10*/ 	.short	0x0101
        /*0c12*/ 	.byte	0x3f
	.zero		1


	//   ....[35]....
        /*0c14*/ 	.word	0x0001aa20
        /*0c18*/ 	.word	0x0000000b
        /*0c1c*/ 	.word	0x00038830
        /*0c20*/ 	.short	0x010a
        /*0c22*/ 	.byte	0x3f
	.zero		1


	//   ....[36]....
        /*0c24*/ 	.word	0x0001aaa0
        /*0c28*/ 	.word	0x0000000b
        /*0c2c*/ 	.word	0x00038830
        /*0c30*/ 	.short	0x010a
        /*0c32*/ 	.byte	0x3f
	.zero		1


	//   ....[37]....
        /*0c34*/ 	.word	0x0001e1c0
        /*0c38*/ 	.word	0x00000009
        /*0c3c*/ 	.word	0x00038850
        /*0c40*/ 	.short	0x010a
        /*0c42*/ 	.byte	0x3f
	.zero		1


	//   ....[38]....
        /*0c44*/ 	.word	0x0001e210
        /*0c48*/ 	.word	0x00000009
        /*0c4c*/ 	.word	0x00038850
        /*0c50*/ 	.short	0x010a
        /*0c52*/ 	.byte	0x3f
	.zero		1


	//   ....[39]....
        /*0c54*/ 	.word	0x0001f570
        /*0c58*/ 	.word	0x0000000b
        /*0c5c*/ 	.word	0x00000000
        /*0c60*/ 	.short	0x0101
        /*0c62*/ 	.byte	0x3f
	.zero		1


	//   ....[40]....
        /*0c64*/ 	.word	0x0001f5a0
        /*0c68*/ 	.word	0x00000009
        /*0c6c*/ 	.word	0x00000000
        /*0c70*/ 	.short	0x0101
        /*0c72*/ 	.byte	0x3f
	.zero		1


	//   ....[41]....
        /*0c74*/ 	.word	0x0001fdf0
        /*0c78*/ 	.word	0x00000003
        /*0c7c*/ 	.word	0x00038830
        /*0c80*/ 	.short	0x010a
        /*0c82*/ 	.byte	0x3f
	.zero		1


	//   ....[42]....
        /*0c84*/ 	.word	0x0001fe70
        /*0c88*/ 	.word	0x00000003
        /*0c8c*/ 	.word	0x00038830
        /*0c90*/ 	.short	0x010a
        /*0c92*/ 	.byte	0x3f
	.zero		1


	//   ....[43]....
        /*0c94*/ 	.word	0x00023590
        /*0c98*/ 	.word	0x00000009
        /*0c9c*/ 	.word	0x00038850
        /*0ca0*/ 	.short	0x010a
        /*0ca2*/ 	.byte	0x3f
	.zero		1


	//   ....[44]....
        /*0ca4*/ 	.word	0x000235e0
        /*0ca8*/ 	.word	0x00000009
        /*0cac*/ 	.word	0x00038850
        /*0cb0*/ 	.short	0x010a
        /*0cb2*/ 	.byte	0x3f
	.zero		1


	//   ....[45]....
        /*0cb4*/ 	.word	0x00024620
        /*0cb8*/ 	.word	0x0000009d
        /*0cbc*/ 	.word	0x00000000
        /*0cc0*/ 	.short	0x0101
        /*0cc2*/ 	.byte	0x3f
	.zero		1


	//   ....[46]....
        /*0cc4*/ 	.word	0x000246a0
        /*0cc8*/ 	.word	0x00000009
        /*0ccc*/ 	.word	0x00000000
        /*0cd0*/ 	.short	0x0101
        /*0cd2*/ 	.byte	0x3f
	.zero		1


	//   ....[47]....
        /*0cd4*/ 	.word	0x00025320
        /*0cd8*/ 	.word	0x00000000
        /*0cdc*/ 	.word	0x00038850
        /*0ce0*/ 	.short	0x010a
        /*0ce2*/ 	.byte	0x3f
	.zero		1


	//   ....[48]....
        /*0ce4*/ 	.word	0x000253c0
        /*0ce8*/ 	.word	0x00000000
        /*0cec*/ 	.word	0x00038850
        /*0cf0*/ 	.short	0x010a
        /*0cf2*/ 	.byte	0x3f
	.zero		1


	//   ....[49]....
        /*0cf4*/ 	.word	0x00025860
        /*0cf8*/ 	.word	0x0000000b
        /*0cfc*/ 	.word	0x00000000
        /*0d00*/ 	.short	0x0101
        /*0d02*/ 	.byte	0x3f
	.zero		1


	//   ....[50]....
        /*0d04*/ 	.word	0x000277f0
        /*0d08*/ 	.word	0x00000000
        /*0d0c*/ 	.word	0x00000000
        /*0d10*/ 	.short	0x0101
        /*0d12*/ 	.byte	0x3f
	.zero		1


	//   ....[51]....
        /*0d14*/ 	.word	0x00029f80
        /*0d18*/ 	.word	0x00000009
        /*0d1c*/ 	.word	0x00038820
        /*0d20*/ 	.short	0x010a
        /*0d22*/ 	.byte	0x3f
	.zero		1


	//   ....[52]....
        /*0d24*/ 	.word	0x0002a010
        /*0d28*/ 	.word	0x00000005
        /*0d2c*/ 	.word	0x000388a0
        /*0d30*/ 	.short	0x010a
        /*0d32*/ 	.byte	0x3f
	.zero		1


	//   ....[53]....
        /*0d34*/ 	.word	0x0002a2e0
        /*0d38*/ 	.word	0x00000005
        /*0d3c*/ 	.word	0x000388c0
        /*0d40*/ 	.short	0x010a
        /*0d42*/ 	.byte	0x3f
	.zero		1


	//   ....[54]....
        /*0d44*/ 	.word	0x0002a6d0
        /*0d48*/ 	.word	0x00000006
        /*0d4c*/ 	.word	0x000388a0
        /*0d50*/ 	.short	0x010a
        /*0d52*/ 	.byte	0x3f
	.zero		1


	//   ....[55]....
        /*0d54*/ 	.word	0x0002a980
        /*0d58*/ 	.word	0x00000006
        /*0d5c*/ 	.word	0x000388c0
        /*0d60*/ 	.short	0x010a
        /*0d62*/ 	.byte	0x3f
	.zero		1


	//   ....[56]....
        /*0d64*/ 	.word	0x0002b9f0
        /*0d68*/ 	.word	0x00000007
        /*0d6c*/ 	.word	0x00038840
        /*0d70*/ 	.short	0x010a
        /*0d72*/ 	.byte	0x3f
	.zero		1


	//   ....[57]....
        /*0d74*/ 	.word	0x0002c060
        /*0d78*/ 	.word	0x0000000a
        /*0d7c*/ 	.word	0x00038820
        /*0d80*/ 	.short	0x010a
        /*0d82*/ 	.byte	0x3f
	.zero		1


	//   ....[58]....
        /*0d84*/ 	.word	0x0002c380
        /*0d88*/ 	.word	0x00000008
        /*0d8c*/ 	.word	0x00038840
        /*0d90*/ 	.short	0x010a
        /*0d92*/ 	.byte	0x3f
	.zero		1


	//   ....[59]....
        /*0d94*/ 	.word	0x0002c6c0
        /*0d98*/ 	.word	0x00000008
        /*0d9c*/ 	.word	0x00038860
        /*0da0*/ 	.short	0x010a
        /*0da2*/ 	.byte	0x3f
	.zero		1


	//   ....[60]....
        /*0da4*/ 	.word	0x0002cd10
        /*0da8*/ 	.word	0x00000002
        /*0dac*/ 	.word	0x00038840
        /*0db0*/ 	.short	0x010a
        /*0db2*/ 	.byte	0x3f
	.zero		1


	//   ....[61]....
        /*0db4*/ 	.word	0x0002d050
        /*0db8*/ 	.word	0x00000002
        /*0dbc*/ 	.word	0x00038860
        /*0dc0*/ 	.short	0x010a
        /*0dc2*/ 	.byte	0x3f
	.zero		1


	//   ....[62]....
        /*0dc4*/ 	.word	0x0002d610
        /*0dc8*/ 	.word	0x00000002
        /*0dcc*/ 	.word	0x00038840
        /*0dd0*/ 	.short	0x010a
        /*0dd2*/ 	.byte	0x3f
	.zero		1


	//   ....[63]....
        /*0dd4*/ 	.word	0x0002d940
        /*0dd8*/ 	.word	0x00000002
        /*0ddc*/ 	.word	0x00038860
        /*0de0*/ 	.short	0x010a
        /*0de2*/ 	.byte	0x3f
	.zero		1


	//   ....[64]....
        /*0de4*/ 	.word	0x0002dea0
        /*0de8*/ 	.word	0x00000003
        /*0dec*/ 	.word	0x00038860
        /*0df0*/ 	.short	0x010a
        /*0df2*/ 	.byte	0x3f
	.zero		1


	//   ....[65]....
        /*0df4*/ 	.word	0x0002ef50
        /*0df8*/ 	.word	0x00000000
        /*0dfc*/ 	.word	0x00038820
        /*0e00*/ 	.short	0x010a
        /*0e02*/ 	.byte	0x3f
	.zero		1


	//   ....[66]....
        /*0e04*/ 	.word	0x0002f120
        /*0e08*/ 	.word	0x00000006
        /*0e0c*/ 	.word	0x00000000
        /*0e10*/ 	.short	0x010a
        /*0e12*/ 	.byte	0x3f
	.zero		1


	//   ....[67]....
        /*0e14*/ 	.word	0x0002f190
        /*0e18*/ 	.word	0x00000007
        /*0e1c*/ 	.word	0x00000000
        /*0e20*/ 	.short	0x010a
        /*0e22*/ 	.byte	0x3f
	.zero		1


	//   ....[68]....
        /*0e24*/ 	.word	0x0002f200
        /*0e28*/ 	.word	0x00000004
        /*0e2c*/ 	.word	0x00000000
        /*0e30*/ 	.short	0x010a
        /*0e32*/ 	.byte	0x3f
	.zero		1


	//   ....[69]....
        /*0e34*/ 	.word	0x0002f230
        /*0e38*/ 	.word	0x00000003
        /*0e3c*/ 	.word	0x00000000
        /*0e40*/ 	.short	0x010a
        /*0e42*/ 	.byte	0x3f
	.zero		1


	//   ....[70]....
        /*0e44*/ 	.word	0x0002f290
        /*0e48*/ 	.word	0x00000000
        /*0e4c*/ 	.word	0x00038890
        /*0e50*/ 	.short	0x010a
        /*0e52*/ 	.byte	0x3f
	.zero		1


	//   ....[71]....
        /*0e54*/ 	.word	0x0002f2e0
        /*0e58*/ 	.word	0x00000000
        /*0e5c*/ 	.word	0x00038890
        /*0e60*/ 	.short	0x010a
        /*0e62*/ 	.byte	0x3f
	.zero		1


	//   ....[72]....
        /*0e64*/ 	.word	0x0002f330
        /*0e68*/ 	.word	0x00000000
        /*0e6c*/ 	.word	0x00038890
        /*0e70*/ 	.short	0x010a
        /*0e72*/ 	.byte	0x3f
	.zero		1


	//   ....[73]....
        /*0e74*/ 	.word	0x0002f380
        /*0e78*/ 	.word	0x00000000
        /*0e7c*/ 	.word	0x000388b0
        /*0e80*/ 	.short	0x010a
        /*0e82*/ 	.byte	0x3f
	.zero		1


	//   ....[74]....
        /*0e84*/ 	.word	0x0002fdd0
        /*0e88*/ 	.word	0x00000010
        /*0e8c*/ 	.word	0x00038800
        /*0e90*/ 	.short	0x010a
        /*0e92*/ 	.byte	0x3f
	.zero		1


	//   ....[75]....
        /*0e94*/ 	.word	0x00030820
        /*0e98*/ 	.word	0x00000010
        /*0e9c*/ 	.word	0x00038800
        /*0ea0*/ 	.short	0x010a
        /*0ea2*/ 	.byte	0x3f
	.zero		1


	//   ....[76]....
        /*0ea4*/ 	.word	0x00030870
        /*0ea8*/ 	.word	0x00000000
        /*0eac*/ 	.word	0x00038830
        /*0eb0*/ 	.short	0x010a
        /*0eb2*/ 	.byte	0x3f
	.zero		1


	//   ....[77]....
        /*0eb4*/ 	.word	0x000308c0
        /*0eb8*/ 	.word	0x0000000b
        /*0ebc*/ 	.word	0x00038830
        /*0ec0*/ 	.short	0x010a
        /*0ec2*/ 	.byte	0x3f
	.zero		1


	//   ....[78]....
        /*0ec4*/ 	.word	0x00030910
        /*0ec8*/ 	.word	0x00000009
        /*0ecc*/ 	.word	0x00038850
        /*0ed0*/ 	.short	0x010a
        /*0ed2*/ 	.byte	0x3f
	.zero		1


	//   ....[79]....
        /*0ed4*/ 	.word	0x00030960
        /*0ed8*/ 	.word	0x00000003
        /*0edc*/ 	.word	0x00038830
        /*0ee0*/ 	.short	0x010a
        /*0ee2*/ 	.byte	0x3f
	.zero		1


	//   ....[80]....
        /*0ee4*/ 	.word	0x000309b0
        /*0ee8*/ 	.word	0x00000009
        /*0eec*/ 	.word	0x00038850
        /*0ef0*/ 	.short	0x010a
        /*0ef2*/ 	.byte	0x3f
	.zero		1


	//   ....[81]....
        /*0ef4*/ 	.word	0x00030a00
        /*0ef8*/ 	.word	0x00000000
        /*0efc*/ 	.word	0x00038850
        /*0f00*/ 	.short	0x010a
        /*0f02*/ 	.byte	0x3f
	.zero		1


	//   ....[82]....
        /*0f04*/ 	.word	0x00030ba0
        /*0f08*/ 	.word	0x00000009
        /*0f0c*/ 	.word	0x00038820
        /*0f10*/ 	.short	0x010a
        /*0f12*/ 	.byte	0x3f
	.zero		1


	//   ....[83]....
        /*0f14*/ 	.word	0x00030bf0
        /*0f18*/ 	.word	0x00000005
        /*0f1c*/ 	.word	0x000388a0
        /*0f20*/ 	.short	0x010a
        /*0f22*/ 	.byte	0x3f
	.zero		1


	//   ....[84]....
        /*0f24*/ 	.word	0x00030c40
        /*0f28*/ 	.word	0x00000005
        /*0f2c*/ 	.word	0x000388c0
        /*0f30*/ 	.short	0x010a
        /*0f32*/ 	.byte	0x3f
	.zero		1


	//   ....[85]....
        /*0f34*/ 	.word	0x00030c90
        /*0f38*/ 	.word	0x00000006
        /*0f3c*/ 	.word	0x000388a0
        /*0f40*/ 	.short	0x010a
        /*0f42*/ 	.byte	0x3f
	.zero		1


	//   ....[86]....
        /*0f44*/ 	.word	0x00030ce0
        /*0f48*/ 	.word	0x00000006
        /*0f4c*/ 	.word	0x000388c0
        /*0f50*/ 	.short	0x010a
        /*0f52*/ 	.byte	0x3f
	.zero		1


	//   ....[87]....
        /*0f54*/ 	.word	0x00030e80
        /*0f58*/ 	.word	0x00000007
        /*0f5c*/ 	.word	0x00038840
        /*0f60*/ 	.short	0x010a
        /*0f62*/ 	.byte	0x3f
	.zero		1


	//   ....[88]....
        /*0f64*/ 	.word	0x00030f00
        /*0f68*/ 	.word	0x00000003
        /*0f6c*/ 	.word	0x00038820
        /*0f70*/ 	.short	0x010a
        /*0f72*/ 	.byte	0x3f
	.zero		1


	//   ....[89]....
        /*0f74*/ 	.word	0x00030f50
        /*0f78*/ 	.word	0x00000008
        /*0f7c*/ 	.word	0x00038840
        /*0f80*/ 	.short	0x010a
        /*0f82*/ 	.byte	0x3f
	.zero		1


	//   ....[90]....
        /*0f84*/ 	.word	0x00030fa0
        /*0f88*/ 	.word	0x00000008
        /*0f8c*/ 	.word	0x00038860
        /*0f90*/ 	.short	0x010a
        /*0f92*/ 	.byte	0x3f
	.zero		1


	//   ....[91]....
        /*0f94*/ 	.word	0x00030ff0
        /*0f98*/ 	.word	0x00000002
        /*0f9c*/ 	.word	0x00038840
        /*0fa0*/ 	.short	0x010a
        /*0fa2*/ 	.byte	0x3f
	.zero		1


	//   ....[92]....
        /*0fa4*/ 	.word	0x00031040
        /*0fa8*/ 	.word	0x00000002
        /*0fac*/ 	.word	0x00038860
        /*0fb0*/ 	.short	0x010a
        /*0fb2*/ 	.byte	0x3f
	.zero		1


	//   ....[93]....
        /*0fb4*/ 	.word	0x00031090
        /*0fb8*/ 	.word	0x00000002
        /*0fbc*/ 	.word	0x00038840
        /*0fc0*/ 	.short	0x010a
        /*0fc2*/ 	.byte	0x3f
	.zero		1


	//   ....[94]....
        /*0fc4*/ 	.word	0x000310e0
        /*0fc8*/ 	.word	0x00000002
        /*0fcc*/ 	.word	0x00038860
        /*0fd0*/ 	.short	0x010a
        /*0fd2*/ 	.byte	0x3f
	.zero		1


	//   ....[95]....
        /*0fd4*/ 	.word	0x00031130
        /*0fd8*/ 	.word	0x00000003
        /*0fdc*/ 	.word	0x00038860
        /*0fe0*/ 	.short	0x010a
        /*0fe2*/ 	.byte	0x3f
	.zero		1


	//   ....[96]....
        /*0fe4*/ 	.word	0x00031af0
        /*0fe8*/ 	.word	0x00000000
        /*0fec*/ 	.word	0x00038820
        /*0ff0*/ 	.short	0x010a
        /*0ff2*/ 	.byte	0x3f
	.zero		1


	//   ....[97]....
        /*0ff4*/ 	.word	0x00031c90
        /*0ff8*/ 	.word	0x00000006
        /*0ffc*/ 	.word	0x00000000
        /*1000*/ 	.short	0x010a
        /*1002*/ 	.byte	0x3f
	.zero		1


	//   ....[98]....
        /*1004*/ 	.word	0x00031ce0
        /*1008*/ 	.word	0x00000007
        /*100c*/ 	.word	0x00000000
        /*1010*/ 	.short	0x010a
        /*1012*/ 	.byte	0x3f
	.zero		1


	//   ....[99]....
        /*1014*/ 	.word	0x00031d30
        /*1018*/ 	.word	0x00000004
        /*101c*/ 	.word	0x00000000
        /*1020*/ 	.short	0x010a
        /*1022*/ 	.byte	0x3f
	.zero		1


	//----- nvinfo : EIATTR_NUM_MBARRIERS
	.align		4
.L_627:
        /*1024*/ 	.byte	0x03, 0x38
        /*1026*/ 	.short	0x0016


	//----- nvinfo : EIATTR_EXIT_INSTR_OFFSETS
	.align		4
        /*1028*/ 	.byte	0x04, 0x1c
        /*102a*/ 	.short	(.L_629 - .L_628)


	//   ....[0]....
.L_628:
        /*102c*/ 	.word	0x0002f280


	//----- nvinfo : EIATTR_MAX_THREADS
	.align		4
.L_629:
        /*1030*/ 	.byte	0x04, 0x05
        /*1032*/ 	.short	(.L_631 - .L_630)
.L_630:
        /*1034*/ 	.word	0x00000180
        /*1038*/ 	.word	0x00000001
        /*103c*/ 	.word	0x00000001


	//----- nvinfo : EIATTR_CRS_STACK_SIZE
	.align		4
.L_631:
        /*1040*/ 	.byte	0x04, 0x1e
        /*1042*/ 	.short	(.L_633 - .L_632)
.L_632:
        /*1044*/ 	.word	0x00000000


	//----- nvinfo : EIATTR_CBANK_PARAM_SIZE
	.align		4
.L_633:
        /*1048*/ 	.byte	0x03, 0x19
        /*104a*/ 	.short	0x0a70


	//----- nvinfo : EIATTR_PARAM_CBANK
	.align		4
        /*104c*/ 	.byte	0x04, 0x0a
        /*104e*/ 	.short	(.L_635 - .L_634)
	.align		4
.L_634:
        /*1050*/ 	.word	index@(.nv.constant0._ZN7cutlass13device_kernelIN5flash11enable_sm90INS1_16FlashAttnFwdSm90INS1_25CollectiveMainloopFwdSm90ILi2EN4cute5tupleIJNS5_1CILi1EEES8_S8_EEENS6_IJNS7_ILi128EEENS7_ILi80EEENS7_ILi256EEEEEELi256ENS_10bfloat16_tEfNS_4arch4Sm90ELb1ELb0ELb1ELb1ELb0ELb1ELb0ELb1ELb1ELb0ELb0ELb0EEENS1_21CollectiveEpilogueFwdINS6_IJSA_SC_SB_EEES9_SE_SG_Li256ELb1ELb0ELb0ELb0EEENS1_36VarlenDynamicPersistentTileSchedulerILi128ELi80ELi256ELi32ELb0ELb0ELb1ELb1ELb1ELb1EEEEEEEEEvNT_6ParamsE)
        /*1054*/ 	.short	0x0210
        /*1056*/ 	.short	0x0a70


	//----- nvinfo : EIATTR_SW_WAR
	.align		4
.L_635:
        /*1058*/ 	.byte	0x04, 0x36
        /*105a*/ 	.short	(.L_637 - .L_636)
.L_636:
        /*105c*/ 	.word	0x00000008
.L_637:


//--------------------- .nv.info._ZN7cutlass13device_kernelIN5flash11enable_sm90INS1_16FlashAttnFwdSm90INS1_25CollectiveMainloopFwdSm90ILi2EN4cute5tupleIJNS5_1CILi1EEES8_S8_EEENS6_IJNS7_ILi128EEENS7_ILi112EEENS7_ILi192EEEEEELi192ENS_10bfloat16_tEfNS_4arch4Sm90ELb0ELb0ELb1ELb0ELb0ELb0ELb0ELb1ELb1ELb0ELb0ELb0EEENS1_21CollectiveEpilogueFwdINS6_IJSA_SC_SB_EEES9_SE_SG_Li256ELb0ELb0ELb0ELb0EEENS1_29StaticPersistentTileSchedulerILb0EEEEEEEEEvNT_6ParamsE --------------------------
	.section	.nv.info._ZN7cutlass13device_kernelIN5flash11enable_sm90INS1_16FlashAttnFwdSm90INS1_25CollectiveMainloopFwdSm90ILi2EN4cute5tupleIJNS5_1CILi1EEES8_S8_EEENS6_IJNS7_ILi128EEENS7_ILi112EEENS7_ILi192EEEEEELi192ENS_10bfloat16_tEfNS_4arch4Sm90ELb0ELb0ELb1ELb0ELb0ELb0ELb0ELb1ELb1ELb0ELb0ELb0EEENS1_21CollectiveEpilogueFwdINS6_IJSA_SC_SB_EEES9_SE_SG_Li256ELb0ELb0ELb0ELb0EEENS1_29StaticPersistentTileSchedulerILb0EEEEEEEEEvNT_6ParamsE,"",@"SHT_CUDA_INFO"
	.sectionflags	@""
	.align	4


	//----- nvinfo : EIATTR_CUDA_API_VERSION
	.align		4
        /*0000*/ 	.byte	0x04, 0x37
        /*0002*/ 	.short	(.L_639 - .L_638)
.L_638:
        /*0004*/ 	.word	0x00000082


	//----- nvinfo : EIATTR_KPARAM_INFO
	.align		4
.L_639:
        /*0008*/ 	.byte	0x04, 0x17
        /*000a*/ 	.short	(.L_641 - .L_640)
.L_640:
        /*000c*/ 	.word	0x00000000
        /*0010*/ 	.short	0x0000
        /*0012*/ 	.short	0x0070
        /*0014*/ 	.byte	0x00, 0xf0, 0x01, 0x2e


	//----- nvinfo : EIATTR_SPARSE_MMA_MASK
	.align		4
.L_641:
        /*0018*/ 	.byte	0x03, 0x50
        /*001a*/ 	.short	0x0000


	//----- nvinfo : EIATTR_MAXREG_COUNT
	.align		4
        /*001c*/ 	.byte	0x03, 0x1b
        /*001e*/ 	.short	0x00a8


	//----- nvinfo : EIATTR_NUM_BARRIERS
	.align		4
        /*0020*/ 	.byte	0x02, 0x4c
        /*0022*/ 	.byte	0x09
	.zero		1


	//----- nvinfo : EIATTR_EXTERNS
	.align		4
        /*0024*/ 	.byte	0x04, 0x0f
        /*0026*/ 	.short	(.L_643 - .L_642)


	//   ....[0]....
	.align		4
.L_642:
        /*0028*/ 	.word	index@(__assertfail)


	//----- nvinfo : EIATTR_ANNOTATIONS
	.align		4
.L_643:
        /*002c*/ 	.byte	0x04, 0x55
        /*002e*/ 	.short	(.L_645 - .L_644)


	//   ....[0]....
.L_644:
        /* <DEDUP_REMOVED lines=15> */


	//----- nvinfo : EIATTR_MERCURY_ISA_VERSION
	.align		4
.L_645:
        /*0110*/ 	.byte	0x03, 0x5f
        /*0112*/ 	.short	0x0101


	//----- nvinfo : EIATTR_INT_WARP_WIDE_INSTR_OFFSETS
	.align		4
        /*0114*/ 	.byte	0x04, 0x31
        /*0116*/ 	.short	(.L_647 - .L_646)


	//   ....[0]....
.L_646:
        /*0118*/ 	.word	0x00000190


	//   ....[1]....
        /*011c*/ 	.word	0x000001c0


	//   ....[2]....
        /*0120*/ 	.word	0x000001d0


	//   ....[3]....
        /*0124*/ 	.word	0x0000ca80


	//   ....[4]....
        /*0128*/ 	.word	0x0000cab0


	//   ....[5]....
        /*012c*/ 	.word	0x0000cb80


	//   ....[6]....
        /*0130*/ 	.word	0x0000cc50


	//----- nvinfo : EIATTR_COOP_GROUP_MASK_REGIDS
	.align		4
.L_647:
        /*0134*/ 	.byte	0x04, 0x29
        /*0136*/ 	.short	(.L_649 - .L_648)


	//   ....[0]....
.L_648:
        /*0138*/ 	.word	0xffffffff


	//   ....[1]....
        /*013c*/ 	.word	0xffffffff


	//   ....[2]....
        /*0140*/ 	.word	0xffffffff


	//   ....[3]....
        /*0144*/ 	.word	0xffffffff


	//   ....[4]....
        /*0148*/ 	.word	0xffffffff


	//   ....[5]....
        /*014c*/ 	.word	0xffffffff


	//   ....[6]....
        /*0150*/ 	.word	0xffffffff


	//   ....[7]....
        /*0154*/ 	.word	0xffffffff


	//   ....[8]....
        /*0158*/ 	.word	0xffffffff


	//   ....[9]....
        /*015c*/ 	.word	0xffffffff


	//   ....[10]....
        /*0160*/ 	.word	0xffffffff


	//   ....[11]....
        /*0164*/ 	.word	0xffffffff


	//   ....[12]....
        /*0168*/ 	.word	0xffffffff


	//   ....[13]....
        /*016c*/ 	.word	0xffffffff


	//   ....[14]....
        /*0170*/ 	.word	0xffffffff


	//   ....[15]....
        /*0174*/ 	.word	0xffffffff


	//   ....[16]....
        /*0178*/ 	.word	0xffffffff


	//   ....[17]....
        /*017c*/ 	.word	0xffffffff


	//   ....[18]....
        /*0180*/ 	.word	0xffffffff


	//   ....[19]....
        /*0184*/ 	.word	0xffffffff


	//   ....[20]....
        /*0188*/ 	.word	0xffffffff


	//   ....[21]....
        /*018c*/ 	.word	0xffffffff


	//   ....[22]....
        /*0190*/ 	.word	0xffffffff


	//   ....[23]....
        /*0194*/ 	.word	0x0500000f


	//   ....[24]....
        /*0198*/ 	.word	0x0500000f


	//----- nvinfo : EIATTR_COOP_GROUP_INSTR_OFFSETS
	.align		4
.L_649:
        /*019c*/ 	.byte	0x04, 0x28
        /*019e*/ 	.short	(.L_651 - .L_650)


	//   ....[0]....
.L_650:
        /*01a0*/ 	.word	0x00000060


	//   ....[1]....
        /*01a4*/ 	.word	0x000001a0


	//   ....[2]....
        /*01a8*/ 	.word	0x000001f0


	//   ....[3]....
        /*01ac*/ 	.word	0x000003e0


	//   ....[4]....
        /*01b0*/ 	.word	0x00000540


	//   ....[5]....
        /*01b4*/ 	.word	0x00000660


	//   ....[6]....
        /*01b8*/ 	.word	0x000007c0


	//   ....[7]....
        /*01bc*/ 	.word	0x00000db0


	//   ....[8]....
        /*01c0*/ 	.word	0x00004990


	//   ....[9]....
        /*01c4*/ 	.word	0x00004a30


	//   ....[10]....
        /*01c8*/ 	.word	0x00004dd0


	//   ....[11]....
        /*01cc*/ 	.word	0x00004e90


	//   ....[12]....
        /*01d0*/ 	.word	0x000091d0


	//   ....[13]....
        /*01d4*/ 	.word	0x00009200


	//   ....[14]....
        /*01d8*/ 	.word	0x00009620


	//   ....[15]....
        /*01dc*/ 	.word	0x00009710


	//   ....[16]....
        /*01e0*/ 	.word	0x0000a950


	//   ....[17]....
        /*01e4*/ 	.word	0x0000a990


	//   ....[18]....
        /*01e8*/ 	.word	0x0000ab90


	//   ....[19]....
        /*01ec*/ 	.word	0x0000ac40


	//   ....[20]....
        /*01f0*/ 	.word	0x0000bcd0


	//   ....[21]....
        /*01f4*/ 	.word	0x0000c210


	//   ....[22]....
        /*01f8*/ 	.word	0x0000f250


	//   ....[23]....
        /*01fc*/ 	.word	0x0000f760


	//   ....[24]....
        /*0200*/ 	.word	0x0000fc00


	//----- nvinfo : EIATTR_REG_RECONFIG
	.align		4
.L_651:
        /*0204*/ 	.byte	0x01, 0x54
	.zero		2


	//----- nvinfo : EIATTR_SYSCALL_OFFSETS
	.align		4
        /*0208*/ 	.byte	0x04, 0x46
        /*020a*/ 	.short	(.L_653 - .L_652)


	//   ....[0]....
.L_652:
        /*020c*/ 	.word	0x00001140


	//   ....[1]....
        /*0210*/ 	.word	0x0000c690


	//   ....[2]....
        /*0214*/ 	.word	0x0000c7d0


	//   ....[3]....
        /*0218*/ 	.word	0x0000c8d0


	//----- nvinfo : EIATTR_MBARRIER_INSTR_OFFSETS
	.align		4
.L_653:
        /*021c*/ 	.byte	0x04, 0x39
        /*021e*/ 	.short	(.L_655 - .L_654)


	//   ....[0]....
.L_654:
        /*0220*/ 	.word	0x00000290
        /*0224*/ 	.word	0x000000ff
        /*0228*/ 	.word	0x00036800
        /*022c*/ 	.short	0x0100
        /*022e*/ 	.byte	0x06
	.zero		1


	//   ....[1]....
        /*0230*/ 	.word	0x000002a0
        /*0234*/ 	.word	0x000000ff
        /*0238*/ 	.word	0x00036820
        /*023c*/ 	.short	0x0100
        /*023e*/ 	.byte	0x06
	.zero		1


	//   ....[2]....
        /*0240*/ 	.word	0x00000390
        /*0244*/ 	.word	0x000000ff
        /*0248*/ 	.word	0x00036830
        /*024c*/ 	.short	0x0100
        /*024e*/ 	.byte	0x08
	.zero		1


	//   ....[3]....
        /*0250*/ 	.word	0x000003a0
        /*0254*/ 	.word	0x000000ff
        /*0258*/ 	.word	0x00036840
        /*025c*/ 	.short	0x0100
        /*025e*/ 	.byte	0x08
	.zero		1


	//   ....[4]....
        /*0260*/ 	.word	0x000003b0
        /*0264*/ 	.word	0x000000ff
        /*0268*/ 	.word	0x00036838
        /*026c*/ 	.short	0x0100
        /*026e*/ 	.byte	0x08
	.zero		1


	//   ....[5]....
        /*0270*/ 	.word	0x000003c0
        /*0274*/ 	.word	0x000000ff
        /*0278*/ 	.word	0x00036848
        /*027c*/ 	.short	0x0100
        /*027e*/ 	.byte	0x08
	.zero		1


	//   ....[6]....
        /*0280*/ 	.word	0x000004f0
        /*0284*/ 	.word	0x000000ff
        /*0288*/ 	.word	0x00036850
        /*028c*/ 	.short	0x0100
        /*028e*/ 	.byte	0x08
	.zero		1


	//   ....[7]....
        /*0290*/ 	.word	0x00000500
        /*0294*/ 	.word	0x000000ff
        /*0298*/ 	.word	0x00036860
        /*029c*/ 	.short	0x0100
        /*029e*/ 	.byte	0x08
	.zero		1


	//   ....[8]....
        /*02a0*/ 	.word	0x00000510
        /*02a4*/ 	.word	0x000000ff
        /*02a8*/ 	.word	0x00036858
        /*02ac*/ 	.short	0x0100
        /*02ae*/ 	.byte	0x08
	.zero		1


	//   ....[9]....
        /*02b0*/ 	.word	0x00000520
        /*02b4*/ 	.word	0x000000ff
        /*02b8*/ 	.word	0x00036868
        /*02bc*/ 	.short	0x0100
        /*02be*/ 	.byte	0x08
	.zero		1


	//   ....[10]....
        /*02c0*/ 	.word	0x00000610
        /*02c4*/ 	.word	0x000000ff
        /*02c8*/ 	.word	0x00036870
        /*02cc*/ 	.short	0x0100
        /*02ce*/ 	.byte	0x06
	.zero		1


	//   ....[11]....
        /*02d0*/ 	.word	0x00000620
        /*02d4*/ 	.word	0x000000ff
        /*02d8*/ 	.word	0x00036880
        /*02dc*/ 	.short	0x0100
        /*02de*/ 	.byte	0x06
	.zero		1


	//   ....[12]....
        /*02e0*/ 	.word	0x00000630
        /*02e4*/ 	.word	0x000000ff
        /*02e8*/ 	.word	0x00036878
        /*02ec*/ 	.short	0x0100
        /*02ee*/ 	.byte	0x06
	.zero		1


	//   ....[13]....
        /*02f0*/ 	.word	0x00000640
        /*02f4*/ 	.word	0x000000ff
        /*02f8*/ 	.word	0x00036888
        /*02fc*/ 	.short	0x0100
        /*02fe*/ 	.byte	0x06
	.zero		1


	//   ....[14]....
        /*0300*/ 	.word	0x00000770
        /*0304*/ 	.word	0x000000ff
        /*0308*/ 	.word	0x00036890
        /*030c*/ 	.short	0x0100
        /*030e*/ 	.byte	0x08
	.zero		1


	//   ....[15]....
        /*0310*/ 	.word	0x00000780
        /*0314*/ 	.word	0x000000ff
        /*0318*/ 	.word	0x000368a0
        /*031c*/ 	.short	0x0100
        /*031e*/ 	.byte	0x08
	.zero		1


	//   ....[16]....
        /*0320*/ 	.word	0x00000790
        /*0324*/ 	.word	0x000000ff
        /*0328*/ 	.word	0x00036898
        /*032c*/ 	.short	0x0100
        /*032e*/ 	.byte	0x08
	.zero		1


	//   ....[17]....
        /*0330*/ 	.word	0x000007a0
        /*0334*/ 	.word	0x000000ff
        /*0338*/ 	.word	0x000368a8
        /*033c*/ 	.short	0x0100
        /*033e*/ 	.byte	0x08
	.zero		1


	//   ....[18]....
        /*0340*/ 	.word	0x000008d0
        /*0344*/ 	.word	0x000000ff
        /*0348*/ 	.word	0x000368b0
        /*034c*/ 	.short	0x0100
        /*034e*/ 	.byte	0x08
	.zero		1


	//   ....[19]....
        /*0350*/ 	.word	0x000008e0
        /*0354*/ 	.word	0x000000ff
        /*0358*/ 	.word	0x000368c0
        /*035c*/ 	.short	0x0100
        /*035e*/ 	.byte	0x08
	.zero		1


	//   ....[20]....
        /*0360*/ 	.word	0x000008f0
        /*0364*/ 	.word	0x000000ff
        /*0368*/ 	.word	0x000368b8
        /*036c*/ 	.short	0x0100
        /*036e*/ 	.byte	0x08
	.zero		1


	//   ....[21]....
        /*0370*/ 	.word	0x00000900
        /*0374*/ 	.word	0x000000ff
        /*0378*/ 	.word	0x000368c8
        /*037c*/ 	.short	0x0100
        /*037e*/ 	.byte	0x08
	.zero		1


	//   ....[22]....
        /*0380*/ 	.word	0x000011d0
        /*0384*/ 	.word	0x000000ff
        /*0388*/ 	.word	0x00036800
        /*038c*/ 	.short	0x010a
        /*038e*/ 	.byte	0x06
	.zero		1


	//   ....[23]....
        /*0390*/ 	.word	0x00001270
        /*0394*/ 	.word	0x00000000
        /*0398*/ 	.word	0x00036830
        /*039c*/ 	.short	0x010a
        /*039e*/ 	.byte	0x3f
	.zero		1


	//   ....[24]....
        /*03a0*/ 	.word	0x000012f0
        /*03a4*/ 	.word	0x00000000
        /*03a8*/ 	.word	0x00036830
        /*03ac*/ 	.short	0x010a
        /*03ae*/ 	.byte	0x3f
	.zero		1


	//   ....[25]....
        /*03b0*/ 	.word	0x00004670
        /*03b4*/ 	.word	0x00000000
        /*03b8*/ 	.word	0x00000000
        /*03bc*/ 	.short	0x0101
        /*03be*/ 	.byte	0x3f
	.zero		1


	//   ....[26]....
        /*03c0*/ 	.word	0x00006090
        /*03c4*/ 	.word	0x000000ff
        /*03c8*/ 	.word	0x00036830
        /*03cc*/ 	.short	0x010a
        /*03ce*/ 	.byte	0x3c
	.zero		1


	//   ....[27]....
        /*03d0*/ 	.word	0x000060d0
        /*03d4*/ 	.word	0x000000ff
        /*03d8*/ 	.word	0x00036830
        /*03dc*/ 	.short	0x010a
        /*03de*/ 	.byte	0x3c
	.zero		1


	//   ....[28]....
        /*03e0*/ 	.word	0x00008670
        /*03e4*/ 	.word	0x000000ff
        /*03e8*/ 	.word	0x00036850
        /*03ec*/ 	.short	0x010a
        /*03ee*/ 	.byte	0x04
	.zero		1


	//   ....[29]....
        /*03f0*/ 	.word	0x000086b0
        /*03f4*/ 	.word	0x000000ff
        /*03f8*/ 	.word	0x00036850
        /*03fc*/ 	.short	0x010a
        /*03fe*/ 	.byte	0x04
	.zero		1


	//   ....[30]....
        /*0400*/ 	.word	0x00009ca0
        /*0404*/ 	.word	0x0000000d
        /*0408*/ 	.word	0x00000000
        /*040c*/ 	.short	0x0101
        /*040e*/ 	.byte	0x3f
	.zero		1


	//   ....[31]....
        /*0410*/ 	.word	0x00009cf0
        /*0414*/ 	.word	0x00000015
        /*0418*/ 	.word	0x00000000
        /*041c*/ 	.short	0x0101
        /*041e*/ 	.byte	0x3f
	.zero		1


	//   ....[32]....
        /*0420*/ 	.word	0x0000a8c0
        /*0424*/ 	.word	0x000000ff
        /*0428*/ 	.word	0x00036850
        /*042c*/ 	.short	0x010a
        /*042e*/ 	.byte	0x07
	.zero		1


	//   ....[33]....
        /*0430*/ 	.word	0x0000a900
        /*0434*/ 	.word	0x000000ff
        /*0438*/ 	.word	0x00036850
        /*043c*/ 	.short	0x010a
        /*043e*/ 	.byte	0x07
	.zero		1


	//   ....[34]....
        /*0440*/ 	.word	0x0000b3d0
        /*0444*/ 	.word	0x0000000b
        /*0448*/ 	.word	0x00000000
        /*044c*/ 	.short	0x0101
        /*044e*/ 	.byte	0x3f
	.zero		1


	//   ....[35]....
        /*0450*/ 	.word	0x0000c0d0
        /*0454*/ 	.word	0x000000ff
        /*0458*/ 	.word	0x00000000
        /*045c*/ 	.short	0x0101
        /*045e*/ 	.byte	0x06
	.zero		1


	//   ....[36]....
        /*0460*/ 	.word	0x0000cf90
        /*0464*/ 	.word	0x00000006
        /*0468*/ 	.word	0x00036840
        /*046c*/ 	.short	0x010a
        /*046e*/ 	.byte	0x3f
	.zero		1


	//   ....[37]....
        /*0470*/ 	.word	0x0000d4f0
        /*0474*/ 	.word	0x00000009
        /*0478*/ 	.word	0x00036820
        /*047c*/ 	.short	0x010a
        /*047e*/ 	.byte	0x3f
	.zero		1


	//   ....[38]....
        /*0480*/ 	.word	0x0000d7d0
        /*0484*/ 	.word	0x00000002
        /*0488*/ 	.word	0x00036840
        /*048c*/ 	.short	0x010a
        /*048e*/ 	.byte	0x3f
	.zero		1


	//   ....[39]....
        /*0490*/ 	.word	0x0000da90
        /*0494*/ 	.word	0x00000002
        /*0498*/ 	.word	0x00000060
        /*049c*/ 	.short	0x010a
        /*049e*/ 	.byte	0x3f
	.zero		1


	//   ....[40]....
        /*04a0*/ 	.word	0x0000e020
        /*04a4*/ 	.word	0x00000002
        /*04a8*/ 	.word	0x00036840
        /*04ac*/ 	.short	0x010a
        /*04ae*/ 	.byte	0x3f
	.zero		1


	//   ....[41]....
        /*04b0*/ 	.word	0x0000e2e0
        /*04b4*/ 	.word	0x00000002
        /*04b8*/ 	.word	0x00000060
        /*04bc*/ 	.short	0x010a
        /*04be*/ 	.byte	0x3f
	.zero		1


	//   ....[42]....
        /*04c0*/ 	.word	0x0000e7a0
        /*04c4*/ 	.word	0x00000002
        /*04c8*/ 	.word	0x00036840
        /*04cc*/ 	.short	0x010a
        /*04ce*/ 	.byte	0x3f
	.zero		1


	//   ....[43]....
        /*04d0*/ 	.word	0x0000ea80
        /*04d4*/ 	.word	0x00000002
        /*04d8*/ 	.word	0x00000060
        /*04dc*/ 	.short	0x010a
        /*04de*/ 	.byte	0x3f
	.zero		1


	//   ....[44]....
        /*04e0*/ 	.word	0x0000edf0
        /*04e4*/ 	.word	0x00000003
        /*04e8*/ 	.word	0x00036860
        /*04ec*/ 	.short	0x010a
        /*04ee*/ 	.byte	0x3f
	.zero		1


	//   ....[45]....
        /*04f0*/ 	.word	0x0000f1d0
        /*04f4*/ 	.word	0x00000000
        /*04f8*/ 	.word	0x00036820
        /*04fc*/ 	.short	0x010a
        /*04fe*/ 	.byte	0x3f
	.zero		1


	//   ....[46]....
        /*0500*/ 	.word	0x0000f390
        /*0504*/ 	.word	0x00000006
        /*0508*/ 	.word	0x00000000
        /*050c*/ 	.short	0x010a
        /*050e*/ 	.byte	0x3f
	.zero		1


	//   ....[47]....
        /*0510*/ 	.word	0x0000f400
        /*0514*/ 	.word	0x00000003
        /*0518*/ 	.word	0x00000000
        /*051c*/ 	.short	0x010a
        /*051e*/ 	.byte	0x3f
	.zero		1


	//   ....[48]....
        /*0520*/ 	.word	0x0000f460
        /*0524*/ 	.word	0x00000010
        /*0528*/ 	.word	0x00000000
        /*052c*/ 	.short	0x010a
        /*052e*/ 	.byte	0x3f
	.zero		1


	//   ....[49]....
        /*0530*/ 	.word	0x0000f490
        /*0534*/ 	.word	0x00000003
        /*0538*/ 	.word	0x00000000
        /*053c*/ 	.short	0x010a
        /*053e*/ 	.byte	0x3f
	.zero		1


	//   ....[50]....
        /*0540*/ 	.word	0x0000f510
        /*0544*/ 	.word	0x00000003
        /*0548*/ 	.word	0x00036800
        /*054c*/ 	.short	0x010a
        /*054e*/ 	.byte	0x3f
	.zero		1


	//   ....[51]....
        /*0550*/ 	.word	0x0000f560
        /*0554*/ 	.word	0x00000000
        /*0558*/ 	.word	0x00036830
        /*055c*/ 	.short	0x010a
        /*055e*/ 	.byte	0x3f
	.zero		1


	//   ....[52]....
        /*0560*/ 	.word	0x0000f5c0
        /*0564*/ 	.word	0x00000009
        /*0568*/ 	.word	0x00036830
        /*056c*/ 	.short	0x010a
        /*056e*/ 	.byte	0x3f
	.zero		1


	//   ....[53]....
        /*0570*/ 	.word	0x0000f620
        /*0574*/ 	.word	0x00000007
        /*0578*/ 	.word	0x00036850
        /*057c*/ 	.short	0x010a
        /*057e*/ 	.byte	0x3f
	.zero		1


	//   ....[54]....
        /*0580*/ 	.word	0x0000f680
        /*0584*/ 	.word	0x00000005
        /*0588*/ 	.word	0x00036850
        /*058c*/ 	.short	0x010a
        /*058e*/ 	.byte	0x3f
	.zero		1


	//   ....[55]....
        /*0590*/ 	.word	0x0000f820
        /*0594*/ 	.word	0x00000006
        /*0598*/ 	.word	0x00036840
        /*059c*/ 	.short	0x010a
        /*059e*/ 	.byte	0x3f
	.zero		1


	//   ....[56]....
        /*05a0*/ 	.word	0x0000f8a0
        /*05a4*/ 	.word	0x00000007
        /*05a8*/ 	.word	0x00036820
        /*05ac*/ 	.short	0x010a
        /*05ae*/ 	.byte	0x3f
	.zero		1


	//   ....[57]....
        /*05b0*/ 	.word	0x0000f8f0
        /*05b4*/ 	.word	0x00000002
        /*05b8*/ 	.word	0x00036840
        /*05bc*/ 	.short	0x010a
        /*05be*/ 	.byte	0x3f
	.zero		1


	//   ....[58]....
        /*05c0*/ 	.word	0x0000f940
        /*05c4*/ 	.word	0x00000002
        /*05c8*/ 	.word	0x00000060
        /*05cc*/ 	.short	0x010a
        /*05ce*/ 	.byte	0x3f
	.zero		1


	//   ....[59]....
        /*05d0*/ 	.word	0x0000f990
        /*05d4*/ 	.word	0x00000002
        /*05d8*/ 	.word	0x00036840
        /*05dc*/ 	.short	0x010a
        /*05de*/ 	.byte	0x3f
	.zero		1


	//   ....[60]....
        /*05e0*/ 	.word	0x0000f9e0
        /*05e4*/ 	.word	0x00000002
        /*05e8*/ 	.word	0x00000060
        /*05ec*/ 	.short	0x010a
        /*05ee*/ 	.byte	0x3f
	.zero		1


	//   ....[61]....
        /*05f0*/ 	.word	0x0000fa30
        /*05f4*/ 	.word	0x00000002
        /*05f8*/ 	.word	0x00036840
        /*05fc*/ 	.short	0x010a
        /*05fe*/ 	.byte	0x3f
	.zero		1


	//   ....[62]....
        /*0600*/ 	.word	0x0000fa80
        /*0604*/ 	.word	0x00000002
        /*0608*/ 	.word	0x00000060
        /*060c*/ 	.short	0x010a
        /*060e*/ 	.byte	0x3f
	.zero		1


	//   ....[63]....
        /*0610*/ 	.word	0x0000fad0
        /*0614*/ 	.word	0x00000003
        /*0618*/ 	.word	0x00036860
        /*061c*/ 	.short	0x010a
        /*061e*/ 	.byte	0x3f
	.zero		1


	//   ....[64]....
        /*0620*/ 	.word	0x0000fb20
        /*0624*/ 	.word	0x00000000
        /*0628*/ 	.word	0x00036820
        /*062c*/ 	.short	0x010a
        /*062e*/ 	.byte	0x3f
	.zero		1


	//   ....[65]....
        /*0630*/ 	.word	0x0000fcc0
        /*0634*/ 	.word	0x00000006
        /*0638*/ 	.word	0x00000000
        /*063c*/ 	.short	0x010a
        /*063e*/ 	.byte	0x3f
	.zero		1


	//   ....[66]....
        /*0640*/ 	.word	0x0000fd10
        /*0644*/ 	.word	0x00000003
        /*0648*/ 	.word	0x00000000
        /*064c*/ 	.short	0x010a
        /*064e*/ 	.byte	0x3f
	.zero		1


	//   ....[67]....
        /*0650*/ 	.word	0x0000fd60
        /*0654*/ 	.word	0x00000010
        /*0658*/ 	.word	0x00000000
        /*065c*/ 	.short	0x010a
        /*065e*/ 	.byte	0x3f
	.zero		1


	//----- nvinfo : EIATTR_NUM_MBARRIERS
	.align		4
.L_655:
        /*0660*/ 	.byte	0x03, 0x38
        /*0662*/ 	.short	0x0016


	//----- nvinfo : EIATTR_EXIT_INSTR_OFFSETS
	.align		4
        /*0664*/ 	.byte	0x04, 0x1c
        /*0666*/ 	.short	(.L_657 - .L_656)


	//   ....[0]....
.L_656:
        /*0668*/ 	.word	0x00000a20


	//   ....[1]....
        /*066c*/ 	.word	0x0000c1d0


	//   ....[2]....
        /*0670*/ 	.word	0x0000c230


	//   ....[3]....
        /*0674*/ 	.word	0x0000f4e0


	//----- nvinfo : EIATTR_MAX_THREADS
	.align		4
.L_657:
        /*0678*/ 	.byte	0x04, 0x05
        /*067a*/ 	.short	(.L_659 - .L_658)
.L_658:
        /*067c*/ 	.word	0x00000180
        /*0680*/ 	.word	0x00000001
        /*0684*/ 	.word	0x00000001


	//----- nvinfo : EIATTR_CRS_STACK_SIZE
	.align		4
.L_659:
        /*0688*/ 	.byte	0x04, 0x1e
        /*068a*/ 	.short	(.L_661 - .L_660)
.L_660:
        /*068c*/ 	.word	0x00000000


	//----- nvinfo : EIATTR_CBANK_PARAM_SIZE
	.align		4
.L_661:
        /*0690*/ 	.byte	0x03, 0x19
        /*0692*/ 	.short	0x0bf0


	//----- nvinfo : EIATTR_PARAM_CBANK
	.align		4
        /*0694*/ 	.byte	0x04, 0x0a
        /*0696*/ 	.short	(.L_663 - .L_662)
	.align		4
.L_662:
        /*0698*/ 	.word	index@(.nv.constant0._ZN7cutlass13device_kernelIN5flash11enable_sm90INS1_16FlashAttnFwdSm90INS1_25CollectiveMainloopFwdSm90ILi2EN4cute5tupleIJNS5_1CILi1EEES8_S8_EEENS6_IJNS7_ILi128EEENS7_ILi112EEENS7_ILi192EEEEEELi192ENS_10bfloat16_tEfNS_4arch4Sm90ELb0ELb0ELb1ELb0ELb0ELb0ELb0ELb1ELb1ELb0ELb0ELb0EEENS1_21CollectiveEpilogueFwdINS6_IJSA_SC_SB_EEES9_SE_SG_Li256ELb0ELb0ELb0ELb0EEENS1_29StaticPersistentTileSchedulerILb0EEEEEEEEEvNT_6ParamsE)
        /*069c*/ 	.short	0x0210
        /*069e*/ 	.short	0x0bf0


	//----- nvinfo : EIATTR_SW_WAR
	.align		4
.L_663:
        /*06a0*/ 	.byte	0x04, 0x36
        /*06a2*/ 	.short	(.L_665 - .L_664)
.L_664:
        /*06a4*/ 	.word	0x00000008
.L_665:


//--------------------- .nv.info._ZN7cutlass13device_kernelIN5flash11enable_sm90INS1_16FlashAttnFwdSm90INS1_25CollectiveMainloopFwdSm90ILi2EN4cute5tupleIJNS5_1CILi2EEENS7_ILi1EEES9_EEENS6_IJNS7_ILi128EEENS7_ILi112EEENS7_ILi192EEEEEELi192ENS_10bfloat16_tEfNS_4arch4Sm90ELb0ELb0ELb1ELb0ELb0ELb0ELb0ELb1ELb1ELb0ELb0ELb0EEENS1_21CollectiveEpilogueFwdINS6_IJSB_SD_SC_EEESA_SF_SH_Li256ELb0ELb0ELb0ELb0EEENS1_29StaticPersistentTileSchedulerILb0EEEEEEEEEvNT_6ParamsE --------------------------
	.section	.nv.info._ZN7cutlass13device_kernelIN5flash11enable_sm90INS1_16FlashAttnFwdSm90INS1_25CollectiveMainloopFwdSm90ILi2EN4cute5tupleIJNS5_1CILi2EEENS7_ILi1EEES9_EEENS6_IJNS7_ILi128EEENS7_ILi112EEENS7_ILi192EEEEEELi192ENS_10bfloat16_tEfNS_4arch4Sm90ELb0ELb0ELb1ELb0ELb0ELb0ELb0ELb1ELb1ELb0ELb0ELb0EEENS1_21CollectiveEpilogueFwdINS6_IJSB_SD_SC_EEESA_SF_SH_Li256ELb0ELb0ELb0ELb0EEENS1_29StaticPersistentTileSchedulerILb0EEEEEEEEEvNT_6ParamsE,"",@"SHT_CUDA_INFO"
	.sectionflags	@""
	.align	4


	//----- nvinfo : EIATTR_CUDA_API_VERSION
	.align		4
        /*0000*/ 	.byte	0x04, 0x37
        /*0002*/ 	.short	(.L_667 - .L_666)
.L_666:
        /*0004*/ 	.word	0x00000082


	//----- nvinfo : EIATTR_KPARAM_INFO
	.align		4
.L_667:
        /*0008*/ 	.byte	0x04, 0x17
        /*000a*/ 	.short	(.L_669 - .L_668)
.L_668:
        /*000c*/ 	.word	0x00000000
        /*0010*/ 	.short	0x0000
        /*0012*/ 	.short	0x0070
        /*0014*/ 	.byte	0x00, 0xf0, 0x01, 0x2e


	//----- nvinfo : EIATTR_SPARSE_MMA_MASK
	.align		4
.L_669:
        /*0018*/ 	.byte	0x03, 0x50
        /*001a*/ 	.short	0x0000


	//----- nvinfo : EIATTR_MAXREG_COUNT
	.align		4
        /*001c*/ 	.byte	0x03, 0x1b
        /*001e*/ 	.short	0x00a8


	//----- nvinfo : EIATTR_NUM_BARRIERS
	.align		4
        /*0020*/ 	.byte	0x02, 0x4c
        /*0022*/ 	.byte	0x09
	.zero		1


	//----- nvinfo : EIATTR_EXTERNS
	.align		4
        /*0024*/ 	.byte	0x04, 0x0f
        /*0026*/ 	.short	(.L_671 - .L_670)


	//   ....[0]....
	.align		4
.L_670:
        /*0028*/ 	.word	index@(__assertfail)


	//----- nvinfo : EIATTR_ANNOTATIONS
	.align		4
.L_671:
        /*002c*/ 	.byte	0x04, 0x55
        /*002e*/ 	.short	(.L_673 - .L_672)


	//   ....[0]....
.L_672:
        /* <DEDUP_REMOVED lines=26> */


	//----- nvinfo : EIATTR_MERCURY_ISA_VERSION
	.align		4
.L_673:
        /*01b8*/ 	.byte	0x03, 0x5f
        /*01ba*/ 	.short	0x0101


	//----- nvinfo : EIATTR_INT_WARP_WIDE_INSTR_OFFSETS
	.align		4
        /*01bc*/ 	.byte	0x04, 0x31
        /*01be*/ 	.short	(.L_675 - .L_674)


	//   ....[0]....
.L_674:
        /*01c0*/ 	.word	0x00000180


	//   ....[1]....
        /*01c4*/ 	.word	0x00000220


	//   ....[2]....
        /*01c8*/ 	.word	0x00000290


	//   ....[3]....
        /*01cc*/ 	.word	0x0000c870


	//   ....[4]....
        /*01d0*/ 	.word	0x0000c8a0


	//   ....[5]....
        /*01d4*/ 	.word	0x0000c980


	//   ....[6]....
        /*01d8*/ 	.word	0x0000ca60


	//----- nvinfo : EIATTR_COOP_GROUP_MASK_REGIDS
	.align		4
.L_675:
        /*01dc*/ 	.byte	0x04, 0x29
        /*01de*/ 	.short	(.L_677 - .L_676)


	//   ....[0]....
.L_676:
        /*01e0*/ 	.word	0xffffffff


	//   ....[1]....
        /*01e4*/ 	.word	0xffffffff


	//   ....[2]....
        /*01e8*/ 	.word	0xffffffff


	//   ....[3]....
        /*01ec*/ 	.word	0xffffffff


	//   ....[4]....
        /*01f0*/ 	.word	0xffffffff


	//   ....[5]....
        /*01f4*/ 	.word	0xffffffff


	//   ....[6]....
        /*01f8*/ 	.word	0xffffffff


	//   ....[7]....
        /*01fc*/ 	.word	0xffffffff


	//   ....[8]....
        /*0200*/ 	.word	0xffffffff


	//   ....[9]....
        /*0204*/ 	.word	0xffffffff


	//   ....[10]....
        /*0208*/ 	.word	0xffffffff


	//   ....[11]....
        /*020c*/ 	.word	0xffffffff


	//   ....[12]....
        /*0210*/ 	.word	0xffffffff


	//   ....[13]....
        /*0214*/ 	.word	0xffffffff


	//   ....[14]....
        /*0218*/ 	.word	0xffffffff


	//   ....[15]....
        /*021c*/ 	.word	0xffffffff


	//   ....[16]....
        /*0220*/ 	.word	0xffffffff


	//   ....[17]....
        /*0224*/ 	.word	0xffffffff


	//   ....[18]....
        /*0228*/ 	.word	0xffffffff


	//   ....[19]....
        /*022c*/ 	.word	0xffffffff


	//   ....[20]....
        /*0230*/ 	.word	0xffffffff


	//   ....[21]....
        /*0234*/ 	.word	0xffffffff


	//   ....[22]....
        /*0238*/ 	.word	0xffffffff


	//   ....[23]....
        /*023c*/ 	.word	0xffffffff


	//   ....[24]....
        /*0240*/ 	.word	0x0500000f


	//   ....[25]....
        /*0244*/ 	.word	0x0500000f


	//----- nvinfo : EIATTR_COOP_GROUP_INSTR_OFFSETS
	.align		4
.L_677:
        /*0248*/ 	.byte	0x04, 0x28
        /*024a*/ 	.short	(.L_679 - .L_678)


	//   ....[0]....
.L_678:
        /*024c*/ 	.word	0x00000060


	//   ....[1]....
        /*0250*/ 	.word	0x00000190


	//   ....[2]....
        /*0254*/ 	.word	0x00000230


	//   ....[3]....
        /*0258*/ 	.word	0x00000410


	//   ....[4]....
        /*025c*/ 	.word	0x00000640


	//   ....[5]....
        /*0260*/ 	.word	0x00000890


	//   ....[6]....
        /*0264*/ 	.word	0x00000b10


	//   ....[7]....
        /*0268*/ 	.word	0x00000e40


	//   ....[8]....
        /*026c*/ 	.word	0x000012d0


	//   ....[9]....
        /*0270*/ 	.word	0x00004960


	//   ....[10]....
        /*0274*/ 	.word	0x00004a00


	//   ....[11]....
        /*0278*/ 	.word	0x00004db0


	//   ....[12]....
        /*027c*/ 	.word	0x00004ea0


	//   ....[13]....
        /*0280*/ 	.word	0x000090b0


	//   ....[14]....
        /*0284*/ 	.word	0x00009100


	//   ....[15]....
        /*0288*/ 	.word	0x00009120


	//   ....[16]....
        /*028c*/ 	.word	0x00009140


	//   ....[17]....
        /*0290*/ 	.word	0x0000a670


	//   ....[18]....
        /*0294*/ 	.word	0x0000a680


	//   ....[19]....
        /*0298*/ 	.word	0x0000a720


	//   ....[20]....
        /*029c*/ 	.word	0x0000a740


	//   ....[21]....
        /*02a0*/ 	.word	0x0000bc00


	//   ....[22]....
        /*02a4*/ 	.word	0x0000bf50


	//   ....[23]....
        /*02a8*/ 	.word	0x0000f260


	//   ....[24]....
        /*02ac*/ 	.word	0x0000f750


	//   ....[25]....
        /*02b0*/ 	.word	0x0000fbf0


	//----- nvinfo : EIATTR_REG_RECONFIG
	.align		4
.L_679:
        /*02b4*/ 	.byte	0x01, 0x54
	.zero		2


	//----- nvinfo : EIATTR_SYSCALL_OFFSETS
	.align		4
        /*02b8*/ 	.byte	0x04, 0x46
        /*02ba*/ 	.short	(.L_681 - .L_680)


	//   ....[0]....
.L_680:
        /*02bc*/ 	.word	0x00001660


	//   ....[1]....
        /*02c0*/ 	.word	0x0000c480


	//   ....[2]....
        /*02c4*/ 	.word	0x0000c5c0


	//   ....[3]....
        /*02c8*/ 	.word	0x0000c6c0


	//----- nvinfo : EIATTR_MBARRIER_INSTR_OFFSETS
	.align		4
.L_681:
        /*02cc*/ 	.byte	0x04, 0x39
        /*02ce*/ 	.short	(.L_683 - .L_682)


	//   ....[0]....
.L_682:
        /*02d0*/ 	.word	0x000002b0
        /*02d4*/ 	.word	0x000000ff
        /*02d8*/ 	.word	0x00036800
        /*02dc*/ 	.short	0x0100
        /*02de*/ 	.byte	0x08
	.zero		1


	//   ....[1]....
        /*02e0*/ 	.word	0x000002c0
        /*02e4*/ 	.word	0x000000ff
        /*02e8*/ 	.word	0x00036820
        /*02ec*/ 	.short	0x0100
        /*02ee*/ 	.byte	0x08
	.zero		1


	//   ....[2]....
        /*02f0*/ 	.word	0x000003b0
        /*02f4*/ 	.word	0x000000ff
        /*02f8*/ 	.word	0x00036830
        /*02fc*/ 	.short	0x0100
        /*02fe*/ 	.byte	0x08
	.zero		1


	//   ....[3]....
        /*0300*/ 	.word	0x000003c0
        /*0304*/ 	.word	0x000000ff
        /*0308*/ 	.word	0x00036840
        /*030c*/ 	.short	0x0100
        /*030e*/ 	.byte	0x08
	.zero		1


	//   ....[4]....
        /*0310*/ 	.word	0x000003d0
        /*0314*/ 	.word	0x000000ff
        /*0318*/ 	.word	0x00036838
        /*031c*/ 	.short	0x0100
        /*031e*/ 	.byte	0x08
	.zero		1


	//   ....[5]....
        /*0320*/ 	.word	0x000003e0
        /*0324*/ 	.word	0x000000ff
        /*0328*/ 	.word	0x00036848
        /*032c*/ 	.short	0x0100
        /*032e*/ 	.byte	0x08
	.zero		1


	//   ....[6]....
        /*0330*/ 	.word	0x000005f0
        /*0334*/ 	.word	0x000000ff
        /*0338*/ 	.word	0x00036850
        /*033c*/ 	.short	0x0100
        /*033e*/ 	.byte	0x08
	.zero		1


	//   ....[7]....
        /*0340*/ 	.word	0x00000600
        /*0344*/ 	.word	0x000000ff
        /*0348*/ 	.word	0x00036860
        /*034c*/ 	.short	0x0100
        /*034e*/ 	.byte	0x08
	.zero		1


	//   ....[8]....
        /*0350*/ 	.word	0x00000610
        /*0354*/ 	.word	0x000000ff
        /*0358*/ 	.word	0x00036858
        /*035c*/ 	.short	0x0100
        /*035e*/ 	.byte	0x08
	.zero		1


	//   ....[9]....
        /*0360*/ 	.word	0x00000620
        /*0364*/ 	.word	0x000000ff
        /*0368*/ 	.word	0x00036868
        /*036c*/ 	.short	0x0100
        /*036e*/ 	.byte	0x08
	.zero		1


	//   ....[10]....
        /*0370*/ 	.word	0x00000840
        /*0374*/ 	.word	0x000000ff
        /*0378*/ 	.word	0x00036870
        /*037c*/ 	.short	0x0100
        /*037e*/ 	.byte	0x08
	.zero		1


	//   ....[11]....
        /*0380*/ 	.word	0x00000850
        /*0384*/ 	.word	0x000000ff
        /*0388*/ 	.word	0x00036880
        /*038c*/ 	.short	0x0100
        /*038e*/ 	.byte	0x08
	.zero		1


	//   ....[12]....
        /*0390*/ 	.word	0x00000860
        /*0394*/ 	.word	0x000000ff
        /*0398*/ 	.word	0x00036878
        /*039c*/ 	.short	0x0100
        /*039e*/ 	.byte	0x08
	.zero		1


	//   ....[13]....
        /*03a0*/ 	.word	0x00000870
        /*03a4*/ 	.word	0x000000ff
        /*03a8*/ 	.word	0x00036888
        /*03ac*/ 	.short	0x0100
        /*03ae*/ 	.byte	0x08
	.zero		1


	//   ....[14]....
        /*03b0*/ 	.word	0x00000ac0
        /*03b4*/ 	.word	0x000000ff
        /*03b8*/ 	.word	0x00036890
        /*03bc*/ 	.short	0x0100
        /*03be*/ 	.byte	0x08
	.zero		1


	//   ....[15]....
        /*03c0*/ 	.word	0x00000ad0
        /*03c4*/ 	.word	0x000000ff
        /*03c8*/ 	.word	0x000368a0
        /*03cc*/ 	.short	0x0100
        /*03ce*/ 	.byte	0x08
	.zero		1


	//   ....[16]....
        /*03d0*/ 	.word	0x00000ae0
        /*03d4*/ 	.word	0x000000ff
        /*03d8*/ 	.word	0x00036898
        /*03dc*/ 	.short	0x0100
        /*03de*/ 	.byte	0x08
	.zero		1


	//   ....[17]....
        /*03e0*/ 	.word	0x00000af0
        /*03e4*/ 	.word	0x000000ff
        /*03e8*/ 	.word	0x000368a8
        /*03ec*/ 	.short	0x0100
        /*03ee*/ 	.byte	0x08
	.zero		1


	//   ....[18]....
        /*03f0*/ 	.word	0x00000d90
        /*03f4*/ 	.word	0x000000ff
        /*03f8*/ 	.word	0x000368b0
        /*03fc*/ 	.short	0x0100
        /*03fe*/ 	.byte	0x08
	.zero		1


	//   ....[19]....
        /*0400*/ 	.word	0x00000da0
        /*0404*/ 	.word	0x000000ff
        /*0408*/ 	.word	0x000368c0
        /*040c*/ 	.short	0x0100
        /*040e*/ 	.byte	0x08
	.zero		1


	//   ....[20]....
        /*0410*/ 	.word	0x00000db0
        /*0414*/ 	.word	0x000000ff
        /*0418*/ 	.word	0x000368b8
        /*041c*/ 	.short	0x0100
        /*041e*/ 	.byte	0x08
	.zero		1


	//   ....[21]....
        /*0420*/ 	.word	0x00000dc0
        /*0424*/ 	.word	0x000000ff
        /*0428*/ 	.word	0x000368c8
        /*042c*/ 	.short	0x0100
        /*042e*/ 	.byte	0x08
	.zero		1


	//   ....[22]....
        /*0430*/ 	.word	0x000016b0
        /*0434*/ 	.word	0x000000ff
        /*0438*/ 	.word	0x00036800
        /*043c*/ 	.short	0x010a
        /*043e*/ 	.byte	0x04
	.zero		1


	//   ....[23]....
        /*0440*/ 	.word	0x00001750
        /*0444*/ 	.word	0x00000000
        /*0448*/ 	.word	0x00036830
        /*044c*/ 	.short	0x010a
        /*044e*/ 	.byte	0x3f
	.zero		1


	//   ....[24]....
        /*0450*/ 	.word	0x00001790
        /*0454*/ 	.word	0x00000000
        /*0458*/ 	.word	0x00036830
        /*045c*/ 	.short	0x010a
        /*045e*/ 	.byte	0x3f
	.zero		1


	//   ....[25]....
        /*0460*/ 	.word	0x000050d0
        /*0464*/ 	.word	0x00000000
        /*0468*/ 	.word	0x00000000
        /*046c*/ 	.short	0x0101
        /*046e*/ 	.byte	0x3f
	.zero		1


	//   ....[26]....
        /*0470*/ 	.word	0x00005d40
        /*0474*/ 	.word	0x000000ff
        /*0478*/ 	.word	0x00036830
        /*047c*/ 	.short	0x010a
        /*047e*/ 	.byte	0x3c
	.zero		1


	//   ....[27]....
        /*0480*/ 	.word	0x00005d80
        /*0484*/ 	.word	0x000000ff
        /*0488*/ 	.word	0x00036830
        /*048c*/ 	.short	0x010a
        /*048e*/ 	.byte	0x3c
	.zero		1


	//   ....[28]....
        /*0490*/ 	.word	0x00008320
        /*0494*/ 	.word	0x000000ff
        /*0498*/ 	.word	0x00036850
        /*049c*/ 	.short	0x010a
        /*049e*/ 	.byte	0x05
	.zero		1


	//   ....[29]....
        /*04a0*/ 	.word	0x00008360
        /*04a4*/ 	.word	0x000000ff
        /*04a8*/ 	.word	0x00036850
        /*04ac*/ 	.short	0x010a
        /*04ae*/ 	.byte	0x05
	.zero		1


	//   ....[30]....
        /*04b0*/ 	.word	0x00009b00
        /*04b4*/ 	.word	0x00000003
        /*04b8*/ 	.word	0x00000000
        /*04bc*/ 	.short	0x0101
        /*04be*/ 	.byte	0x3f
	.zero		1


	//   ....[31]....
        /*04c0*/ 	.word	0x00009f10
        /*04c4*/ 	.word	0x0000000a
        /*04c8*/ 	.word	0x00000000
        /*04cc*/ 	.short	0x0101
        /*04ce*/ 	.byte	0x3f
	.zero		1


	//   ....[32]....
        /*04d0*/ 	.word	0x0000a5e0
        /*04d4*/ 	.word	0x000000ff
        /*04d8*/ 	.word	0x00036850
        /*04dc*/ 	.short	0x010a
        /*04de*/ 	.byte	0x05
	.zero		1


	//   ....[33]....
        /*04e0*/ 	.word	0x0000a620
        /*04e4*/ 	.word	0x000000ff
        /*04e8*/ 	.word	0x00036850
        /*04ec*/ 	.short	0x010a
        /*04ee*/ 	.byte	0x05
	.zero		1


	//   ....[34]....
        /*04f0*/ 	.word	0x0000b6a0
        /*04f4*/ 	.word	0x00000004
        /*04f8*/ 	.word	0x00000000
        /*04fc*/ 	.short	0x0101
        /*04fe*/ 	.byte	0x3f
	.zero		1


	//   ....[35]....
        /*0500*/ 	.word	0x0000be20
        /*0504*/ 	.word	0x000000ff
        /*0508*/ 	.word	0x00000000
        /*050c*/ 	.short	0x0101
        /*050e*/ 	.byte	0x07
	.zero		1


	//   ....[36]....
        /*0510*/ 	.word	0x0000be30
        /*0514*/ 	.word	0x000000ff
        /*0518*/ 	.word	0x00000000
        /*051c*/ 	.short	0x0101
        /*051e*/ 	.byte	0x06
	.zero		1


	//   ....[37]....
        /*0520*/ 	.word	0x0000cde0
        /*0524*/ 	.word	0x00000005
        /*0528*/ 	.word	0x00036840
        /*052c*/ 	.short	0x010a
        /*052e*/ 	.byte	0x3f
	.zero		1


	//   ....[38]....
        /*0530*/ 	.word	0x0000d3a0
        /*0534*/ 	.word	0x0000000a
        /*0538*/ 	.word	0x00036820
        /*053c*/ 	.short	0x010a
        /*053e*/ 	.byte	0x3f
	.zero		1


	//   ....[39]....
        /*0540*/ 	.word	0x0000d690
        /*0544*/ 	.word	0x00000002
        /*0548*/ 	.word	0x00036840
        /*054c*/ 	.short	0x010a
        /*054e*/ 	.byte	0x3f
	.zero		1


	//   ....[40]....
        /*0550*/ 	.word	0x0000d990
        /*0554*/ 	.word	0x00000002
        /*0558*/ 	.word	0x00036860
        /*055c*/ 	.short	0x010a
        /*055e*/ 	.byte	0x3f
	.zero		1


	//   ....[41]....
        /*0560*/ 	.word	0x0000df10
        /*0564*/ 	.word	0x00000002
        /*0568*/ 	.word	0x00036840
        /*056c*/ 	.short	0x010a
        /*056e*/ 	.byte	0x3f
	.zero		1


	//   ....[42]....
        /*0570*/ 	.word	0x0000e210
        /*0574*/ 	.word	0x00000002
        /*0578*/ 	.word	0x00036860
        /*057c*/ 	.short	0x010a
        /*057e*/ 	.byte	0x3f
	.zero		1


	//   ....[43]....
        /*0580*/ 	.word	0x0000e710
        /*0584*/ 	.word	0x00000002
        /*0588*/ 	.word	0x00036840
        /*058c*/ 	.short	0x010a
        /*058e*/ 	.byte	0x3f
	.zero		1


	//   ....[44]....
        /*0590*/ 	.word	0x0000ea10
        /*0594*/ 	.word	0x00000002
        /*0598*/ 	.word	0x00036860
        /*059c*/ 	.short	0x010a
        /*059e*/ 	.byte	0x3f
	.zero		1


	//   ....[45]....
        /*05a0*/ 	.word	0x0000eda0
        /*05a4*/ 	.word	0x00000002
        /*05a8*/ 	.word	0x00036860
        /*05ac*/ 	.short	0x010a
        /*05ae*/ 	.byte	0x3f
	.zero		1


	//   ....[46]....
        /*05b0*/ 	.word	0x0000f1e0
        /*05b4*/ 	.word	0x00000000
        /*05b8*/ 	.word	0x00036820
        /*05bc*/ 	.short	0x010a
        /*05be*/ 	.byte	0x3f
	.zero		1


	//   ....[47]....
        /*05c0*/ 	.word	0x0000f380
        /*05c4*/ 	.word	0x00000006
        /*05c8*/ 	.word	0x00000000
        /*05cc*/ 	.short	0x010a
        /*05ce*/ 	.byte	0x3f
	.zero		1


	//   ....[48]....
        /*05d0*/ 	.word	0x0000f3f0
        /*05d4*/ 	.word	0x00000003
        /*05d8*/ 	.word	0x00000000
        /*05dc*/ 	.short	0x010a
        /*05de*/ 	.byte	0x3f
	.zero		1


	//   ....[49]....
        /*05e0*/ 	.word	0x0000f450
        /*05e4*/ 	.word	0x00000010
        /*05e8*/ 	.word	0x00000000
        /*05ec*/ 	.short	0x010a
        /*05ee*/ 	.byte	0x3f
	.zero		1


	//   ....[50]....
        /*05f0*/ 	.word	0x0000f480
        /*05f4*/ 	.word	0x00000003
        /*05f8*/ 	.word	0x00000000
        /*05fc*/ 	.short	0x010a
        /*05fe*/ 	.byte	0x3f
	.zero		1


	//   ....[51]....
        /*0600*/ 	.word	0x0000f500
        /*0604*/ 	.word	0x00000003
        /*0608*/ 	.word	0x00036800
        /*060c*/ 	.short	0x010a
        /*060e*/ 	.byte	0x3f
	.zero		1


	//   ....[52]....
        /*0610*/ 	.word	0x0000f550
        /*0614*/ 	.word	0x00000000
        /*0618*/ 	.word	0x00036830
        /*061c*/ 	.short	0x010a
        /*061e*/ 	.byte	0x3f
	.zero		1


	//   ....[53]....
        /*0620*/ 	.word	0x0000f5b0
        /*0624*/ 	.word	0x00000008
        /*0628*/ 	.word	0x00036830
        /*062c*/ 	.short	0x010a
        /*062e*/ 	.byte	0x3f
	.zero		1


	//   ....[54]....
        /*0630*/ 	.word	0x0000f610
        /*0634*/ 	.word	0x00000007
        /*0638*/ 	.word	0x00036850
        /*063c*/ 	.short	0x010a
        /*063e*/ 	.byte	0x3f
	.zero		1


	//   ....[55]....
        /*0640*/ 	.word	0x0000f670
        /*0644*/ 	.word	0x00000005
        /*0648*/ 	.word	0x00036850
        /*064c*/ 	.short	0x010a
        /*064e*/ 	.byte	0x3f
	.zero		1


	//   ....[56]....
        /*0650*/ 	.word	0x0000f810
        /*0654*/ 	.word	0x00000005
        /*0658*/ 	.word	0x00036840
        /*065c*/ 	.short	0x010a
        /*065e*/ 	.byte	0x3f
	.zero		1


	//   ....[57]....
        /*0660*/ 	.word	0x0000f890
        /*0664*/ 	.word	0x00000007
        /*0668*/ 	.word	0x00036820
        /*066c*/ 	.short	0x010a
        /*066e*/ 	.byte	0x3f
	.zero		1


	//   ....[58]....
        /*0670*/ 	.word	0x0000f8e0
        /*0674*/ 	.word	0x00000002
        /*0678*/ 	.word	0x00036840
        /*067c*/ 	.short	0x010a
        /*067e*/ 	.byte	0x3f
	.zero		1


	//   ....[59]....
        /*0680*/ 	.word	0x0000f930
        /*0684*/ 	.word	0x00000002
        /*0688*/ 	.word	0x00036860
        /*068c*/ 	.short	0x010a
        /*068e*/ 	.byte	0x3f
	.zero		1


	//   ....[60]....
        /*0690*/ 	.word	0x0000f980
        /*0694*/ 	.word	0x00000002
        /*0698*/ 	.word	0x00036840
        /*069c*/ 	.short	0x010a
        /*069e*/ 	.byte	0x3f
	.zero		1


	//   ....[61]....
        /*06a0*/ 	.word	0x0000f9d0
        /*06a4*/ 	.word	0x00000002
        /*06a8*/ 	.word	0x00036860
        /*06ac*/ 	.short	0x010a
        /*06ae*/ 	.byte	0x3f
	.zero		1


	//   ....[62]....
        /*06b0*/ 	.word	0x0000fa20
        /*06b4*/ 	.word	0x00000002
        /*06b8*/ 	.word	0x00036840
        /*06bc*/ 	.short	0x010a
        /*06be*/ 	.byte	0x3f
	.zero		1


	//   ....[63]....
        /*06c0*/ 	.word	0x0000fa70
        /*06c4*/ 	.word	0x00000002
        /*06c8*/ 	.word	0x00036860
        /*06cc*/ 	.short	0x010a
        /*06ce*/ 	.byte	0x3f
	.zero		1


	//   ....[64]....
        /*06d0*/ 	.word	0x0000fac0
        /*06d4*/ 	.word	0x00000002
        /*06d8*/ 	.word	0x00036860
        /*06dc*/ 	.short	0x010a
        /*06de*/ 	.byte	0x3f
	.zero		1


	//   ....[65]....
        /*06e0*/ 	.word	0x0000fb10
        /*06e4*/ 	.word	0x00000000
        /*06e8*/ 	.word	0x00036820
        /*06ec*/ 	.short	0x010a
        /*06ee*/ 	.byte	0x3f
	.zero		1


	//   ....[66]....
        /*06f0*/ 	.word	0x0000fcb0
        /*06f4*/ 	.word	0x00000006
        /*06f8*/ 	.word	0x00000000
        /*06fc*/ 	.short	0x010a
        /*06fe*/ 	.byte	0x3f
	.zero		1


	//   ....[67]....
        /*0700*/ 	.word	0x0000fd00
        /*0704*/ 	.word	0x00000003
        /*0708*/ 	.word	0x00000000
        /*070c*/ 	.short	0x010a
        /*070e*/ 	.byte	0x3f
	.zero		1


	//   ....[68]....
        /*0710*/ 	.word	0x0000fd50
        /*0714*/ 	.word	0x00000010
        /*0718*/ 	.word	0x00000000
        /*071c*/ 	.short	0x010a
        /*071e*/ 	.byte	0x3f
	.zero		1


	//----- nvinfo : EIATTR_NUM_MBARRIERS
	.align		4
.L_683:
        /*0720*/ 	.byte	0x03, 0x38
        /*0722*/ 	.short	0x0016


	//----- nvinfo : EIATTR_EXIT_INSTR_OFFSETS
	.align		4
        /*0724*/ 	.byte	0x04, 0x1c
        /*0726*/ 	.short	(.L_685 - .L_684)


	//   ....[0]....
.L_684:
        /*0728*/ 	.word	0x00000f60


	//   ....[1]....
        /*072c*/ 	.word	0x0000bf10


	//   ....[2]....
        /*0730*/ 	.word	0x0000bf70


	//   ....[3]....
        /*0734*/ 	.word	0x0000f4d0


	//----- nvinfo : EIATTR_MAX_THREADS
	.align		4
.L_685:
        /*0738*/ 	.byte	0x04, 0x05
        /*073a*/ 	.short	(.L_687 - .L_686)
.L_686:
        /*073c*/ 	.word	0x00000180
        /*0740*/ 	.word	0x00000001
        /*0744*/ 	.word	0x00000001


	//----- nvinfo : EIATTR_CRS_STACK_SIZE
	.align		4
.L_687:
        /*0748*/ 	.byte	0x04, 0x1e
        /*074a*/ 	.short	(.L_689 - .L_688)
.L_688:
        /*074c*/ 	.word	0x00000000


	//----- nvinfo : EIATTR_CBANK_PARAM_SIZE
	.align		4
.L_689:
        /*0750*/ 	.byte	0x03, 0x19
        /*0752*/ 	.short	0x0bf0


	//----- nvinfo : EIATTR_PARAM_CBANK
	.align		4
        /*0754*/ 	.byte	0x04, 0x0a
        /*0756*/ 	.short	(.L_691 - .L_690)
	.align		4
.L_690:
        /*0758*/ 	.word	index@(.nv.constant0._ZN7cutlass13device_kernelIN5flash11enable_sm90INS1_16FlashAttnFwdSm90INS1_25CollectiveMainloopFwdSm90ILi2EN4cute5tupleIJNS5_1CILi2EEENS7_ILi1EEES9_EEENS6_IJNS7_ILi128EEENS7_ILi112EEENS7_ILi192EEEEEELi192ENS_10bfloat16_tEfNS_4arch4Sm90ELb0ELb0ELb1ELb0ELb0ELb0ELb0ELb1ELb1ELb0ELb0ELb0EEENS1_21CollectiveEpilogueFwdINS6_IJSB_SD_SC_EEESA_SF_SH_Li256ELb0ELb0ELb0ELb0EEENS1_29StaticPersistentTileSchedulerILb0EEEEEEEEEvNT_6ParamsE)
        /*075c*/ 	.short	0x0210
        /*075e*/ 	.short	0x0bf0


	//----- nvinfo : EIATTR_SW_WAR
	.align		4
.L_691:
        /*0760*/ 	.byte	0x04, 0x36
        /*0762*/ 	.short	(.L_693 - .L_692)
.L_692:
        /*0764*/ 	.word	0x00000008
.L_693:


//--------------------- .nv.info._ZN7cutlass13device_kernelIN5flash11enable_sm90INS1_16FlashAttnFwdSm90INS1_25CollectiveMainloopFwdSm90ILi2EN4cute5tupleIJNS5_1CILi1EEES8_S8_EEENS6_IJNS7_ILi128EEENS7_ILi112EEENS7_ILi192EEEEEELi192ENS_10bfloat16_tEfNS_4arch4Sm90ELb0ELb0ELb1ELb1ELb0ELb0ELb0ELb1ELb1ELb0ELb0ELb0EEENS1_21CollectiveEpilogueFwdINS6_IJSA_SC_SB_EEES9_SE_SG_Li256ELb1ELb0ELb0ELb0EEENS1_36VarlenDynamicPersistentTileSchedulerILi128ELi112ELi256ELi32ELb0ELb0ELb1ELb0ELb1ELb1EEEEEEEEEvNT_6ParamsE --------------------------
	.section	.nv.info._ZN7cutlass13device_kernelIN5flash11enable_sm90INS1_16FlashAttnFwdSm90INS1_25CollectiveMainloopFwdSm90ILi2EN4cute5tupleIJNS5_1CILi1EEES8_S8_EEENS6_IJNS7_ILi128EEENS7_ILi112EEENS7_ILi192EEEEEELi192ENS_10bfloat16_tEfNS_4arch4Sm90ELb0ELb0ELb1ELb1ELb0ELb0ELb0ELb1ELb1ELb0ELb0ELb0EEENS1_21CollectiveEpilogueFwdINS6_IJSA_SC_SB_EEES9_SE_SG_Li256ELb1ELb0ELb0ELb0EEENS1_36VarlenDynamicPersistentTileSchedulerILi128ELi112ELi256ELi32ELb0ELb0ELb1ELb0ELb1ELb1EEEEEEEEEvNT_6ParamsE,"",@"SHT_CUDA_INFO"
	.sectionflags	@""
	.align	4


	//----- nvinfo : EIATTR_CUDA_API_VERSION
	.align		4
        /*0000*/ 	.byte	0x04, 0x37
        /*0002*/ 	.short	(.L_695 - .L_694)
.L_694:
        /*0004*/ 	.word	0x00000082


	//----- nvinfo : EIATTR_KPARAM_INFO
	.align		4
.L_695:
        /*0008*/ 	.byte	0x04, 0x17
        /*000a*/ 	.short	(.L_697 - .L_696)
.L_696:
        /*000c*/ 	.word	0x00000000
        /*0010*/ 	.short	0x0000
        /*0012*/ 	.short	0x0070
        /*0014*/ 	.byte	0x00, 0xf0, 0x01, 0x28


	//----- nvinfo : EIATTR_SPARSE_MMA_MASK
	.align		4
.L_697:
        /*0018*/ 	.byte	0x03, 0x50
        /*001a*/ 	.short	0x0000


	//----- nvinfo : EIATTR_MAXREG_COUNT
	.align		4
        /*001c*/ 	.byte	0x03, 0x1b
        /*001e*/ 	.short	0x00a8


	//----- nvinfo : EIATTR_NUM_BARRIERS
	.align		4
        /*0020*/ 	.byte	0x02, 0x4c
        /*0022*/ 	.byte	0x09
	.zero		1


	//----- nvinfo : EIATTR_EXTERNS
	.align		4
        /*0024*/ 	.byte	0x04, 0x0f
        /*0026*/ 	.short	(.L_699 - .L_698)


	//   ....[0]....
	.align		4
.L_698:
        /*0028*/ 	.word	index@(__assertfail)


	//----- nvinfo : EIATTR_ANNOTATIONS
	.align		4
.L_699:
        /*002c*/ 	.byte	0x04, 0x55
        /*002e*/ 	.short	(.L_701 - .L_700)


	//   ....[0]....
.L_700:
        /* <DEDUP_REMOVED lines=39> */


	//----- nvinfo : EIATTR_MERCURY_ISA_VERSION
	.align		4
.L_701:
        /*0290*/ 	.byte	0x03, 0x5f
        /*0292*/ 	.short	0x0101


	//----- nvinfo : EIATTR_UNUSED_LOAD_BYTE_OFFSET
	.align		4
        /*0294*/ 	.byte	0x04, 0x44
        /*0296*/ 	.short	(.L_703 - .L_702)


	//   ....[0]....
.L_702:
        /*0298*/ 	.word	0x00000a20
        /*029c*/ 	.word	0x0000fff0


	//   ....[1]....
        /*02a0*/ 	.word	0x0000b610
        /*02a4*/ 	.word	0x0000fff0


	//----- nvinfo : EIATTR_INT_WARP_WIDE_INSTR_OFFSETS
	.align		4
.L_703:
        /*02a8*/ 	.byte	0x04, 0x31
        /*02aa*/ 	.short	(.L_705 - .L_704)


	//   ....[0]....
.L_704:
        /*02ac*/ 	.word	0x00000150


	//   ....[1]....
        /*02b0*/ 	.word	0x00000190


	//   ....[2]....
        /*02b4*/ 	.word	0x00000250


	//   ....[3]....
        /*02b8*/ 	.word	0x0000e830


	//   ....[4]....
        /*02bc*/ 	.word	0x0000e8c0


	//   ....[5]....
        /*02c0*/ 	.word	0x0000ed40


	//   ....[6]....
        /*02c4*/ 	.word	0x0000ed70


	//   ....[7]....
        /*02c8*/ 	.word	0x0000ef80


	//   ....[8]....
        /*02cc*/ 	.word	0x0000f070


	//   ....[9]....
        /*02d0*/ 	.word	0x000114a0


	//   ....[10]....
        /*02d4*/ 	.word	0x00011530


	//----- nvinfo : EIATTR_COOP_GROUP_MASK_REGIDS
	.align		4
.L_705:
        /*02d8*/ 	.byte	0x04, 0x29
        /*02da*/ 	.short	(.L_707 - .L_706)


	//   ....[0]....
.L_706:
        /*02dc*/ 	.word	0xffffffff


	//   ....[1]....
        /*02e0*/ 	.word	0xffffffff


	//   ....[2]....
        /*02e4*/ 	.word	0xffffffff


	//   ....[3]....
        /*02e8*/ 	.word	0xffffffff


	//   ....[4]....
        /*02ec*/ 	.word	0xffffffff


	//   ....[5]....
        /*02f0*/ 	.word	0xffffffff


	//   ....[6]....
        /*02f4*/ 	.word	0xffffffff


	//   ....[7]....
        /*02f8*/ 	.word	0xffffffff


	//   ....[8]....
        /*02fc*/ 	.word	0xffffffff


	//   ....[9]....
        /*0300*/ 	.word	0xffffffff


	//   ....[10]....
        /*0304*/ 	.word	0xffffffff


	//   ....[11]....
        /*0308*/ 	.word	0xffffffff


	//   ....[12]....
        /*030c*/ 	.word	0xffffffff


	//   ....[13]....
        /*0310*/ 	.word	0xffffffff


	//   ....[14]....
        /*0314*/ 	.word	0xffffffff


	//   ....[15]....
        /*0318*/ 	.word	0xffffffff


	//   ....[16]....
        /*031c*/ 	.word	0xffffffff


	//   ....[17]....
        /*0320*/ 	.word	0xffffffff


	//   ....[18]....
        /*0324*/ 	.word	0xffffffff


	//   ....[19]....
        /*0328*/ 	.word	0xffffffff


	//   ....[20]....
        /*032c*/ 	.word	0xffffffff


	//   ....[21]....
        /*0330*/ 	.word	0xffffffff


	//   ....[22]....
        /*0334*/ 	.word	0xffffffff


	//   ....[23]....
        /*0338*/ 	.word	0xffffffff


	//   ....[24]....
        /*033c*/ 	.word	0xffffffff


	//   ....[25]....
        /*0340*/ 	.word	0xffffffff


	//   ....[26]....
        /*0344*/ 	.word	0xffffffff


	//   ....[27]....
        /*0348*/ 	.word	0xffffffff


	//   ....[28]....
        /*034c*/ 	.word	0xffffffff


	//   ....[29]....
        /*0350*/ 	.word	0xffffffff


	//   ....[30]....
        /*0354*/ 	.word	0xffffffff


	//   ....[31]....
        /*0358*/ 	.word	0xffffffff


	//   ....[32]....
        /*035c*/ 	.word	0xffffffff


	//   ....[33]....
        /*0360*/ 	.word	0xffffffff


	//   ....[34]....
        /*0364*/ 	.word	0xffffffff


	//   ....[35]....
        /*0368*/ 	.word	0xffffffff


	//   ....[36]....
        /*036c*/ 	.word	0xffffffff


	//   ....[37]....
        /*0370*/ 	.word	0xffffffff


	//   ....[38]....
        /*0374*/ 	.word	0xffffffff


	//   ....[39]....
        /*0378*/ 	.word	0xffffffff


	//   ....[40]....
        /*037c*/ 	.word	0xffffffff


	//   ....[41]....
        /*0380*/ 	.word	0xffffffff


	//   ....[42]....
        /*0384*/ 	.word	0xffffffff


	//   ....[43]....
        /*0388*/ 	.word	0xffffffff


	//   ....[44]....
        /*038c*/ 	.word	0xffffffff


	//   ....[45]....
        /*0390*/ 	.word	0xffffffff


	//   ....[46]....
        /*0394*/ 	.word	0xffffffff


	//   ....[47]....
        /*0398*/ 	.word	0xffffffff


	//   ....[48]....
        /*039c*/ 	.word	0xffffffff


	//   ....[49]....
        /*03a0*/ 	.word	0xffffffff


	//   ....[50]....
        /*03a4*/ 	.word	0xffffffff


	//   ....[51]....
        /*03a8*/ 	.word	0xffffffff


	//   ....[52]....
        /*03ac*/ 	.word	0xffffffff


	//   ....[53]....
        /*03b0*/ 	.word	0xffffffff


	//   ....[54]....
        /*03b4*/ 	.word	0x0500000f


	//   ....[55]....
        /*03b8*/ 	.word	0x0500000f


	//   ....[56]....
        /*03bc*/ 	.word	0x0500000f


	//   ....[57]....
        /*03c0*/ 	.word	0x0500000f


	//   ....[58]....
        /*03c4*/ 	.word	0x0500000f


	//   ....[59]....
        /*03c8*/ 	.word	0x0500000f


	//   ....[60]....
        /*03cc*/ 	.word	0x0500000f


	//   ....[61]....
        /*03d0*/ 	.word	0x0500000f


	//   ....[62]....
        /*03d4*/ 	.word	0x0500000f


	//   ....[63]....
        /*03d8*/ 	.word	0x0500000f


	//   ....[64]....
        /*03dc*/ 	.word	0x0500000f


	//   ....[65]....
        /*03e0*/ 	.word	0x0500000f


	//   ....[66]....
        /*03e4*/ 	.word	0x0500000f


	//   ....[67]....
        /*03e8*/ 	.word	0x0500000f


	//   ....[68]....
        /*03ec*/ 	.word	0x0500000f


	//   ....[69]....
        /*03f0*/ 	.word	0x0500000f


	//   ....[70]....
        /*03f4*/ 	.word	0x0500000f


	//   ....[71]....
        /*03f8*/ 	.word	0x0500000f


	//   ....[72]....
        /*03fc*/ 	.word	0x0500000f


	//----- nvinfo : EIATTR_COOP_GROUP_INSTR_OFFSETS
	.align		4
.L_707:
        /*0400*/ 	.byte	0x04, 0x28
        /*0402*/ 	.short	(.L_709 - .L_708)


	//   ....[0]....
.L_708:
        /*0404*/ 	.word	0x00000060


	//   ....[1]....
        /*0408*/ 	.word	0x00000160


	//   ....[2]....
        /*040c*/ 	.word	0x00000260


	//   ....[3]....
        /*0410*/ 	.word	0x000003d0


	//   ....[4]....
        /*0414*/ 	.word	0x00000530


	//   ....[5]....
        /*0418*/ 	.word	0x00000650


	//   ....[6]....
        /*041c*/ 	.word	0x000007b0


	//   ....[7]....
        /*0420*/ 	.word	0x00001380


	//   ....[8]....
        /*0424*/ 	.word	0x00004ad0


	//   ....[9]....
        /*0428*/ 	.word	0x00004b40


	//   ....[10]....
        /*042c*/ 	.word	0x000050b0


	//   ....[11]....
        /*0430*/ 	.word	0x00005120


	//   ....[12]....
        /*0434*/ 	.word	0x00009400


	//   ....[13]....
        /*0438*/ 	.word	0x00009430


	//   ....[14]....
        /*043c*/ 	.word	0x00009800


	//   ....[15]....
        /*0440*/ 	.word	0x00009960


	//   ....[16]....
        /*0444*/ 	.word	0x0000aa80


	//   ....[17]....
        /*0448*/ 	.word	0x0000ad70


	//   ....[18]....
        /*044c*/ 	.word	0x0000ae20


	//   ....[19]....
        /*0450*/ 	.word	0x0000ae70


	//   ....[20]....
        /*0454*/ 	.word	0x0000d990


	//   ....[21]....
        /*0458*/ 	.word	0x0000db20


	//   ....[22]....
        /*045c*/ 	.word	0x0000db50


	//   ....[23]....
        /*0460*/ 	.word	0x0000db90


	//   ....[24]....
        /*0464*/ 	.word	0x0000dbf0


	//   ....[25]....
        /*0468*/ 	.word	0x0000dc50


	//   ....[26]....
        /*046c*/ 	.word	0x0000dc90


	//   ....[27]....
        /*0470*/ 	.word	0x0000de40


	//   ....[28]....
        /*0474*/ 	.word	0x0000dea0


	//   ....[29]....
        /*0478*/ 	.word	0x0000dee0


	//   ....[30]....
        /*047c*/ 	.word	0x0000df20


	//   ....[31]....
        /*0480*/ 	.word	0x0000df50


	//   ....[32]....
        /*0484*/ 	.word	0x0000df80


	//   ....[33]....
        /*0488*/ 	.word	0x0000e010


	//   ....[34]....
        /*048c*/ 	.word	0x0000e040


	//   ....[35]....
        /*0490*/ 	.word	0x0000e0d0


	//   ....[36]....
        /*0494*/ 	.word	0x000119b0


	//   ....[37]....
        /*0498*/ 	.word	0x000119c0


	//   ....[38]....
        /*049c*/ 	.word	0x00011ad0


	//   ....[39]....
        /*04a0*/ 	.word	0x00011b30


	//   ....[40]....
        /*04a4*/ 	.word	0x00011b70


	//   ....[41]....
        /*04a8*/ 	.word	0x00011bb0


	//   ....[42]....
        /*04ac*/ 	.word	0x00011be0


	//   ....[43]....
        /*04b0*/ 	.word	0x00011c10


	//   ....[44]....
        /*04b4*/ 	.word	0x00011da0


	//   ....[45]....
        /*04b8*/ 	.word	0x00011e00


	//   ....[46]....
        /*04bc*/ 	.word	0x00011e40


	//   ....[47]....
        /*04c0*/ 	.word	0x00011e80


	//   ....[48]....
        /*04c4*/ 	.word	0x00011eb0


	//   ....[49]....
        /*04c8*/ 	.word	0x00011ee0


	//   ....[50]....
        /*04cc*/ 	.word	0x00011fa0


	//   ....[51]....
        /*04d0*/ 	.word	0x00011fc0


	//   ....[52]....
        /*04d4*/ 	.word	0x00012030


	//   ....[53]....
        /*04d8*/ 	.word	0x00012480


	//   ....[54]....
        /*04dc*/ 	.word	0x00012950


	//   ....[55]....
        /*04e0*/ 	.word	0x00012d70


	//   ....[56]....
        /*04e4*/ 	.word	0x00012e00


	//   ....[57]....
        /*04e8*/ 	.word	0x00012ea0


	//   ....[58]....
        /*04ec*/ 	.word	0x00012f50


	//   ....[59]....
        /*04f0*/ 	.word	0x00012fd0


	//   ....[60]....
        /*04f4*/ 	.word	0x00013050


	//   ....[61]....
        /*04f8*/ 	.word	0x000130d0


	//   ....[62]....
        /*04fc*/ 	.word	0x00013150


	//   ....[63]....
        /*0500*/ 	.word	0x000131e0


	//   ....[64]....
        /*0504*/ 	.word	0x00013290


	//   ....[65]....
        /*0508*/ 	.word	0x00013310


	//   ....[66]....
        /*050c*/ 	.word	0x00013390


	//   ....[67]....
        /*0510*/ 	.word	0x00013410


	//   ....[68]....
        /*0514*/ 	.word	0x00013490


	//   ....[69]....
        /*0518*/ 	.word	0x00013500


	//   ....[70]....
        /*051c*/ 	.word	0x000135a0


	//   ....[71]....
        /*0520*/ 	.word	0x00013630


	//   ....[72]....
        /*0524*/ 	.word	0x00013750


	//----- nvinfo : EIATTR_REG_RECONFIG
	.align		4
.L_709:
        /*0528*/ 	.byte	0x01, 0x54
	.zero		2


	//----- nvinfo : EIATTR_SYSCALL_OFFSETS
	.align		4
        /*052c*/ 	.byte	0x04, 0x46
        /*052e*/ 	.short	(.L_711 - .L_710)


	//   ....[0]....
.L_710:
        /*0530*/ 	.word	0x00001560


	//   ....[1]....
        /*0534*/ 	.word	0x0000ea50


	//   ....[2]....
        /*0538*/ 	.word	0x0000eb90


	//   ....[3]....
        /*053c*/ 	.word	0x0000ec90


	//----- nvinfo : EIATTR_MBARRIER_INSTR_OFFSETS
	.align		4
.L_711:
        /*0540*/ 	.byte	0x04, 0x39
        /*0542*/ 	.short	(.L_713 - .L_712)


	//   ....[0]....
.L_712:
        /*0544*/ 	.word	0x00000280
        /*0548*/ 	.word	0x000000ff
        /*054c*/ 	.word	0x00036800
        /*0550*/ 	.short	0x0100
        /*0552*/ 	.byte	0x08
	.zero		1


	//   ....[1]....
        /*0554*/ 	.word	0x00000290
        /*0558*/ 	.word	0x000000ff
        /*055c*/ 	.word	0x00036820
        /*0560*/ 	.short	0x0100
        /*0562*/ 	.byte	0x08
	.zero		1


	//   ....[2]....
        /*0564*/ 	.word	0x00000380
        /*0568*/ 	.word	0x000000ff
        /*056c*/ 	.word	0x00036830
        /*0570*/ 	.short	0x0100
        /*0572*/ 	.byte	0x08
	.zero		1


	//   ....[3]....
        /*0574*/ 	.word	0x00000390
        /*0578*/ 	.word	0x000000ff
        /*057c*/ 	.word	0x00036840
        /*0580*/ 	.short	0x0100
        /*0582*/ 	.byte	0x08
	.zero		1


	//   ....[4]....
        /*0584*/ 	.word	0x000003a0
        /*0588*/ 	.word	0x000000ff
        /*058c*/ 	.word	0x00036838
        /*0590*/ 	.short	0x0100
        /*0592*/ 	.byte	0x08
	.zero		1


	//   ....[5]....
        /*0594*/ 	.word	0x000003b0
        /*0598*/ 	.word	0x000000ff
        /*059c*/ 	.word	0x00036848
        /*05a0*/ 	.short	0x0100
        /*05a2*/ 	.byte	0x08
	.zero		1


	//   ....[6]....
        /*05a4*/ 	.word	0x000004e0
        /*05a8*/ 	.word	0x000000ff
        /*05ac*/ 	.word	0x00036850
        /*05b0*/ 	.short	0x0100
        /*05b2*/ 	.byte	0x08
	.zero		1


	//   ....[7]....
        /*05b4*/ 	.word	0x000004f0
        /*05b8*/ 	.word	0x000000ff
        /*05bc*/ 	.word	0x00036860
        /*05c0*/ 	.short	0x0100
        /*05c2*/ 	.byte	0x08
	.zero		1


	//   ....[8]....
        /*05c4*/ 	.word	0x00000500
        /*05c8*/ 	.word	0x000000ff
        /*05cc*/ 	.word	0x00036858
        /*05d0*/ 	.short	0x0100
        /*05d2*/ 	.byte	0x08
	.zero		1


	//   ....[9]....
        /*05d4*/ 	.word	0x00000510
        /*05d8*/ 	.word	0x000000ff
        /*05dc*/ 	.word	0x00036868
        /*05e0*/ 	.short	0x0100
        /*05e2*/ 	.byte	0x08
	.zero		1


	//   ....[10]....
        /*05e4*/ 	.word	0x00000600
        /*05e8*/ 	.word	0x000000ff
        /*05ec*/ 	.word	0x00036870
        /*05f0*/ 	.short	0x0100
        /*05f2*/ 	.byte	0x06
	.zero		1


	//   ....[11]....
        /*05f4*/ 	.word	0x00000610
        /*05f8*/ 	.word	0x000000ff
        /*05fc*/ 	.word	0x00036880
        /*0600*/ 	.short	0x0100
        /*0602*/ 	.byte	0x06
	.zero		1


	//   ....[12]....
        /*0604*/ 	.word	0x00000620
        /*0608*/ 	.word	0x000000ff
        /*060c*/ 	.word	0x00036878
        /*0610*/ 	.short	0x0100
        /*0612*/ 	.byte	0x06
	.zero		1


	//   ....[13]....
        /*0614*/ 	.word	0x00000630
        /*0618*/ 	.word	0x000000ff
        /*061c*/ 	.word	0x00036888
        /*0620*/ 	.short	0x0100
        /*0622*/ 	.byte	0x06
	.zero		1


	//   ....[14]....
        /*0624*/ 	.word	0x00000760
        /*0628*/ 	.word	0x000000ff
        /*062c*/ 	.word	0x00036890
        /*0630*/ 	.short	0x0100
        /*0632*/ 	.byte	0x08
	.zero		1


	//   ....[15]....
        /*0634*/ 	.word	0x00000770
        /*0638*/ 	.word	0x000000ff
        /*063c*/ 	.word	0x000368a0
        /*0640*/ 	.short	0x0100
        /*0642*/ 	.byte	0x08
	.zero		1


	//   ....[16]....
        /*0644*/ 	.word	0x00000780
        /*0648*/ 	.word	0x000000ff
        /*064c*/ 	.word	0x00036898
        /*0650*/ 	.short	0x0100
        /*0652*/ 	.byte	0x08
	.zero		1


	//   ....[17]....
        /*0654*/ 	.word	0x00000790
        /*0658*/ 	.word	0x000000ff
        /*065c*/ 	.word	0x000368a8
        /*0660*/ 	.short	0x0100
        /*0662*/ 	.byte	0x08
	.zero		1


	//   ....[18]....
        /*0664*/ 	.word	0x000008c0
        /*0668*/ 	.word	0x000000ff
        /*066c*/ 	.word	0x000368b0
        /*0670*/ 	.short	0x0100
        /*0672*/ 	.byte	0x08
	.zero		1


	//   ....[19]....
        /*0674*/ 	.word	0x000008d0
        /*0678*/ 	.word	0x000000ff
        /*067c*/ 	.word	0x000368c0
        /*0680*/ 	.short	0x0100
        /*0682*/ 	.byte	0x08
	.zero		1


	//   ....[20]....
        /*0684*/ 	.word	0x000008e0
        /*0688*/ 	.word	0x000000ff
        /*068c*/ 	.word	0x000368b8
        /*0690*/ 	.short	0x0100
        /*0692*/ 	.byte	0x08
	.zero		1


	//   ....[21]....
        /*0694*/ 	.word	0x000008f0
        /*0698*/ 	.word	0x000000ff
        /*069c*/ 	.word	0x000368c8
        /*06a0*/ 	.short	0x0100
        /*06a2*/ 	.byte	0x08
	.zero		1


	//   ....[22]....
        /*06a4*/ 	.word	0x00001610
        /*06a8*/ 	.word	0x00000002
        /*06ac*/ 	.word	0x00036800
        /*06b0*/ 	.short	0x010a
        /*06b2*/ 	.byte	0x3f
	.zero		1


	//   ....[23]....
        /*06b4*/ 	.word	0x00001680
        /*06b8*/ 	.word	0x00000000
        /*06bc*/ 	.word	0x00036830
        /*06c0*/ 	.short	0x010a
        /*06c2*/ 	.byte	0x3f
	.zero		1


	//   ....[24]....
        /*06c4*/ 	.word	0x000016f0
        /*06c8*/ 	.word	0x00000000
        /*06cc*/ 	.word	0x00036830
        /*06d0*/ 	.short	0x010a
        /*06d2*/ 	.byte	0x3f
	.zero		1


	//   ....[25]....
        /*06d4*/ 	.word	0x00004880
        /*06d8*/ 	.word	0x00000000
        /*06dc*/ 	.word	0x00000000
        /*06e0*/ 	.short	0x0101
        /*06e2*/ 	.byte	0x3f
	.zero		1


	//   ....[26]....
        /*06e4*/ 	.word	0x00006280
        /*06e8*/ 	.word	0x0000000c
        /*06ec*/ 	.word	0x00036830
        /*06f0*/ 	.short	0x010a
        /*06f2*/ 	.byte	0x3f
	.zero		1


	//   ....[27]....
        /*06f4*/ 	.word	0x000062d0
        /*06f8*/ 	.word	0x0000000c
        /*06fc*/ 	.word	0x00036830
        /*0700*/ 	.short	0x010a
        /*0702*/ 	.byte	0x3f
	.zero		1


	//   ....[28]....
        /*0704*/ 	.word	0x00008810
        /*0708*/ 	.word	0x0000000d
        /*070c*/ 	.word	0x00036850
        /*0710*/ 	.short	0x010a
        /*0712*/ 	.byte	0x3f
	.zero		1


	//   ....[29]....
        /*0714*/ 	.word	0x00008850
        /*0718*/ 	.word	0x0000000d
        /*071c*/ 	.word	0x00036850
        /*0720*/ 	.short	0x010a
        /*0722*/ 	.byte	0x3f
	.zero		1


	//   ....[30]....
        /*0724*/ 	.word	0x00009e00
        /*0728*/ 	.word	0x0000000c
        /*072c*/ 	.word	0x00000000
        /*0730*/ 	.short	0x0101
        /*0732*/ 	.byte	0x3f
	.zero		1


	//   ....[31]....
        /*0734*/ 	.word	0x00009e90
        /*0738*/ 	.word	0x0000000f
        /*073c*/ 	.word	0x00000000
        /*0740*/ 	.short	0x0101
        /*0742*/ 	.byte	0x3f
	.zero		1


	//   ....[32]....
        /*0744*/ 	.word	0x0000a9e0
        /*0748*/ 	.word	0x0000000f
        /*074c*/ 	.word	0x00036850
        /*0750*/ 	.short	0x010a
        /*0752*/ 	.byte	0x3f
	.zero		1


	//   ....[33]....
        /*0754*/ 	.word	0x0000aa20
        /*0758*/ 	.word	0x0000000f
        /*075c*/ 	.word	0x00036850
        /*0760*/ 	.short	0x010a
        /*0762*/ 	.byte	0x3f
	.zero		1


	//   ....[34]....
        /*0764*/ 	.word	0x0000afb0
        /*0768*/ 	.word	0x0000000b
        /*076c*/ 	.word	0x00000000
        /*0770*/ 	.short	0x0101
        /*0772*/ 	.byte	0x3f
	.zero		1


	//   ....[35]....
        /*0774*/ 	.word	0x0000c820
        /*0778*/ 	.word	0x00000026
        /*077c*/ 	.word	0x00000000
        /*0780*/ 	.short	0x0101
        /*0782*/ 	.byte	0x3f
	.zero		1


	//   ....[36]....
        /*0784*/ 	.word	0x0000f3d0
        /*0788*/ 	.word	0x00000008
        /*078c*/ 	.word	0x00036840
        /*0790*/ 	.short	0x010a
        /*0792*/ 	.byte	0x3f
	.zero		1


	//   ....[37]....
        /*0794*/ 	.word	0x0000f990
        /*0798*/ 	.word	0x00000009
        /*079c*/ 	.word	0x00036820
        /*07a0*/ 	.short	0x010a
        /*07a2*/ 	.byte	0x3f
	.zero		1


	//   ....[38]....
        /*07a4*/ 	.word	0x0000fcd0
        /*07a8*/ 	.word	0x00000002
        /*07ac*/ 	.word	0x00036840
        /*07b0*/ 	.short	0x010a
        /*07b2*/ 	.byte	0x3f
	.zero		1


	//   ....[39]....
        /*07b4*/ 	.word	0x0000ffd0
        /*07b8*/ 	.word	0x00000003
        /*07bc*/ 	.word	0x00000060
        /*07c0*/ 	.short	0x010a
        /*07c2*/ 	.byte	0x3f
	.zero		1


	//   ....[40]....
        /*07c4*/ 	.word	0x000105f0
        /*07c8*/ 	.word	0x00000002
        /*07cc*/ 	.word	0x00036840
        /*07d0*/ 	.short	0x010a
        /*07d2*/ 	.byte	0x3f
	.zero		1


	//   ....[41]....
        /*07d4*/ 	.word	0x000108f0
        /*07d8*/ 	.word	0x00000002
        /*07dc*/ 	.word	0x00000060
        /*07e0*/ 	.short	0x010a
        /*07e2*/ 	.byte	0x3f
	.zero		1


	//   ....[42]....
        /*07e4*/ 	.word	0x00010e20
        /*07e8*/ 	.word	0x00000002
        /*07ec*/ 	.word	0x00036840
        /*07f0*/ 	.short	0x010a
        /*07f2*/ 	.byte	0x3f
	.zero		1


	//   ....[43]....
        /*07f4*/ 	.word	0x00011130
        /*07f8*/ 	.word	0x00000002
        /*07fc*/ 	.word	0x00000060
        /*0800*/ 	.short	0x010a
        /*0802*/ 	.byte	0x3f
	.zero		1


	//   ....[44]....
        /*0804*/ 	.word	0x000115f0
        /*0808*/ 	.word	0x00000003
        /*080c*/ 	.word	0x00036860
        /*0810*/ 	.short	0x010a
        /*0812*/ 	.byte	0x3f
	.zero		1


	//   ....[45]....
        /*0814*/ 	.word	0x00012400
        /*0818*/ 	.word	0x00000000
        /*081c*/ 	.word	0x00036820
        /*0820*/ 	.short	0x010a
        /*0822*/ 	.byte	0x3f
	.zero		1


	//   ....[46]....
        /*0824*/ 	.word	0x000125c0
        /*0828*/ 	.word	0x00000006
        /*082c*/ 	.word	0x00000000
        /*0830*/ 	.short	0x010a
        /*0832*/ 	.byte	0x3f
	.zero		1


	//   ....[47]....
        /*0834*/ 	.word	0x00012630
        /*0838*/ 	.word	0x00000007
        /*083c*/ 	.word	0x00000000
        /*0840*/ 	.short	0x010a
        /*0842*/ 	.byte	0x3f
	.zero		1


	//   ....[48]....
        /*0844*/ 	.word	0x000126a0
        /*0848*/ 	.word	0x00000004
        /*084c*/ 	.word	0x00000000
        /*0850*/ 	.short	0x010a
        /*0852*/ 	.byte	0x3f
	.zero		1


	//   ....[49]....
        /*0854*/ 	.word	0x000126d0
        /*0858*/ 	.word	0x00000003
        /*085c*/ 	.word	0x00000000
        /*0860*/ 	.short	0x010a
        /*0862*/ 	.byte	0x3f
	.zero		1


	//   ....[50]....
        /*0864*/ 	.word	0x00012730
        /*0868*/ 	.word	0x00000002
        /*086c*/ 	.word	0x00036800
        /*0870*/ 	.short	0x010a
        /*0872*/ 	.byte	0x3f
	.zero		1


	//   ....[51]....
        /*0874*/ 	.word	0x00012780
        /*0878*/ 	.word	0x00000000
        /*087c*/ 	.word	0x00036830
        /*0880*/ 	.short	0x010a
        /*0882*/ 	.byte	0x3f
	.zero		1


	//   ....[52]....
        /*0884*/ 	.word	0x000127d0
        /*0888*/ 	.word	0x0000000c
        /*088c*/ 	.word	0x00036830
        /*0890*/ 	.short	0x010a
        /*0892*/ 	.byte	0x3f
	.zero		1


	//   ....[53]....
        /*0894*/ 	.word	0x00012820
        /*0898*/ 	.word	0x0000000d
        /*089c*/ 	.word	0x00036850
        /*08a0*/ 	.short	0x010a
        /*08a2*/ 	.byte	0x3f
	.zero		1


	//   ....[54]....
        /*08a4*/ 	.word	0x00012870
        /*08a8*/ 	.word	0x0000000f
        /*08ac*/ 	.word	0x00036850
        /*08b0*/ 	.short	0x010a
        /*08b2*/ 	.byte	0x3f
	.zero		1


	//   ....[55]....
        /*08b4*/ 	.word	0x00012a10
        /*08b8*/ 	.word	0x00000008
        /*08bc*/ 	.word	0x00036840
        /*08c0*/ 	.short	0x010a
        /*08c2*/ 	.byte	0x3f
	.zero		1


	//   ....[56]....
        /*08c4*/ 	.word	0x00012a90
        /*08c8*/ 	.word	0x00000008
        /*08cc*/ 	.word	0x00036820
        /*08d0*/ 	.short	0x010a
        /*08d2*/ 	.byte	0x3f
	.zero		1


	//   ....[57]....
        /*08d4*/ 	.word	0x00012ae0
        /*08d8*/ 	.word	0x00000002
        /*08dc*/ 	.word	0x00036840
        /*08e0*/ 	.short	0x010a
        /*08e2*/ 	.byte	0x3f
	.zero		1


	//   ....[58]....
        /*08e4*/ 	.word	0x00012b30
        /*08e8*/ 	.word	0x00000003
        /*08ec*/ 	.word	0x00000060
        /*08f0*/ 	.short	0x010a
        /*08f2*/ 	.byte	0x3f
	.zero		1


	//   ....[59]....
        /*08f4*/ 	.word	0x00012b80
        /*08f8*/ 	.word	0x00000002
        /*08fc*/ 	.word	0x00036840
        /*0900*/ 	.short	0x010a
        /*0902*/ 	.byte	0x3f
	.zero		1


	//   ....[60]....
        /*0904*/ 	.word	0x00012bd0
        /*0908*/ 	.word	0x00000002
        /*090c*/ 	.word	0x00000060
        /*0910*/ 	.short	0x010a
        /*0912*/ 	.byte	0x3f
	.zero		1


	//   ....[61]....
        /*0914*/ 	.word	0x00012c20
        /*0918*/ 	.word	0x00000002
        /*091c*/ 	.word	0x00036840
        /*0920*/ 	.short	0x010a
        /*0922*/ 	.byte	0x3f
	.zero		1


	//   ....[62]....
        /*0924*/ 	.word	0x00012c70
        /*0928*/ 	.word	0x00000002
        /*092c*/ 	.word	0x00000060
        /*0930*/ 	.short	0x010a
        /*0932*/ 	.byte	0x3f
	.zero		1


	//   ....[63]....
        /*0934*/ 	.word	0x00012cc0
        /*0938*/ 	.word	0x00000003
        /*093c*/ 	.word	0x00036860
        /*0940*/ 	.short	0x010a
        /*0942*/ 	.byte	0x3f
	.zero		1


	//   ....[64]....
        /*0944*/ 	.word	0x00013670
        /*0948*/ 	.word	0x00000000
        /*094c*/ 	.word	0x00036820
        /*0950*/ 	.short	0x010a
        /*0952*/ 	.byte	0x3f
	.zero		1


	//   ....[65]....
        /*0954*/ 	.word	0x00013810
        /*0958*/ 	.word	0x00000006
        /*095c*/ 	.word	0x00000000
        /*0960*/ 	.short	0x010a
        /*0962*/ 	.byte	0x3f
	.zero		1


	//   ....[66]....
        /*0964*/ 	.word	0x00013860
        /*0968*/ 	.word	0x00000007
        /*096c*/ 	.word	0x00000000
        /*0970*/ 	.short	0x010a
        /*0972*/ 	.byte	0x3f
	.zero		1


	//   ....[67]....
        /*0974*/ 	.word	0x000138b0
        /*0978*/ 	.word	0x00000004
        /*097c*/ 	.word	0x00000000
        /*0980*/ 	.short	0x010a
        /*0982*/ 	.byte	0x3f
	.zero		1


	//----- nvinfo : EIATTR_NUM_MBARRIERS
	.align		4
.L_713:
        /*0984*/ 	.byte	0x03, 0x38
        /*0986*/ 	.short	0x0016


	//----- nvinfo : EIATTR_EXIT_INSTR_OFFSETS
	.align		4
        /*0988*/ 	.byte	0x04, 0x1c
        /*098a*/ 	.short	(.L_715 - .L_714)


	//   ....[0]....
.L_714:
        /*098c*/ 	.word	0x00000a60


	//   ....[1]....
        /*0990*/ 	.word	0x0000d950


	//   ....[2]....
        /*0994*/ 	.word	0x0000d9b0


	//   ....[3]....
        /*0998*/ 	.word	0x00012720


	//----- nvinfo : EIATTR_MAX_THREADS
	.align		4
.L_715:
        /*099c*/ 	.byte	0x04, 0x05
        /*099e*/ 	.short	(.L_717 - .L_716)
.L_716:
        /*09a0*/ 	.word	0x00000180
        /*09a4*/ 	.word	0x00000001
        /*09a8*/ 	.word	0x00000001


	//----- nvinfo : EIATTR_CRS_STACK_SIZE
	.align		4
.L_717:
        /*09ac*/ 	.byte	0x04, 0x1e
        /*09ae*/ 	.short	(.L_719 - .L_718)
.L_718:
        /*09b0*/ 	.word	0x00000000


	//----- nvinfo : EIATTR_CBANK_PARAM_SIZE
	.align		4
.L_719:
        /*09b4*/ 	.byte	0x03, 0x19
        /*09b6*/ 	.short	0x0a70


	//----- nvinfo : EIATTR_PARAM_CBANK
	.align		4
        /*09b8*/ 	.byte	0x04, 0x0a
        /*09ba*/ 	.short	(.L_721 - .L_720)
	.align		4
.L_720:
        /*09bc*/ 	.word	index@(.nv.constant0._ZN7cutlass13device_kernelIN5flash11enable_sm90INS1_16FlashAttnFwdSm90INS1_25CollectiveMainloopFwdSm90ILi2EN4cute5tupleIJNS5_1CILi1EEES8_S8_EEENS6_IJNS7_ILi128EEENS7_ILi112EEENS7_ILi192EEEEEELi192ENS_10bfloat16_tEfNS_4arch4Sm90ELb0ELb0ELb1ELb1ELb0ELb0ELb0ELb1ELb1ELb0ELb0ELb0EEENS1_21CollectiveEpilogueFwdINS6_IJSA_SC_SB_EEES9_SE_SG_Li256ELb1ELb0ELb0ELb0EEENS1_36VarlenDynamicPersistentTileSchedulerILi128ELi112ELi256ELi32ELb0ELb0ELb1ELb0ELb1ELb1EEEEEEEEEvNT_6ParamsE)
        /*09c0*/ 	.short	0x0210
        /*09c2*/ 	.short	0x0a70


	//----- nvinfo : EIATTR_SW_WAR
	.align		4
.L_721:
        /*09c4*/ 	.byte	0x04, 0x36
        /*09c6*/ 	.short	(.L_723 - .L_722)
.L_722:
        /*09c8*/ 	.word	0x00000008
.L_723:


//--------------------- .nv.info._ZN7cutlass13device_kernelIN5flash11enable_sm90INS1_16FlashAttnFwdSm90INS1_25CollectiveMainloopFwdSm90ILi2EN4cute5tupleIJNS5_1CILi1EEES8_S8_EEENS6_IJNS7_ILi128EEENS7_ILi112EEENS7_ILi192EEEEEELi192ENS_10bfloat16_tEfNS_4arch4Sm90ELb0ELb0ELb1ELb1ELb0ELb1ELb0ELb1ELb1ELb0ELb0ELb0EEENS1_21CollectiveEpilogueFwdINS6_IJSA_SC_SB_EEES9_SE_SG_Li256ELb1ELb0ELb0ELb0EEENS1_36VarlenDynamicPersistentTileSchedulerILi128ELi112ELi256ELi32ELb0ELb0ELb1ELb0ELb1ELb1EEEEEEEEEvNT_6ParamsE --------------------------
	.section	.nv.info._ZN7cutlass13device_kernelIN5flash11enable_sm90INS1_16FlashAttnFwdSm90INS1_25CollectiveMainloopFwdSm90ILi2EN4cute5tupleIJNS5_1CILi1EEES8_S8_EEENS6_IJNS7_ILi128EEENS7_ILi112EEENS7_ILi192EEEEEELi192ENS_10bfloat16_tEfNS_4arch4Sm90ELb0ELb0ELb1ELb1ELb0ELb1ELb0ELb1ELb1ELb0ELb0ELb0EEENS1_21CollectiveEpilogueFwdINS6_IJSA_SC_SB_EEES9_SE_SG_Li256ELb1ELb0ELb0ELb0EEENS1_36VarlenDynamicPersistentTileSchedulerILi128ELi112ELi256ELi32ELb0ELb0ELb1ELb0ELb1ELb1EEEEEEEEEvNT_6ParamsE,"",@"SHT_CUDA_INFO"
	.sectionflags	@""
	.align	4


	//----- nvinfo : EIATTR_CUDA_API_VERSION
	.align		4
        /*0000*/ 	.byte	0x04, 0x37
        /*0002*/ 	.short	(.L_725 - .L_724)
.L_724:
        /*0004*/ 	.word	0x00000082


	//----- nvinfo : EIATTR_KPARAM_INFO
	.align		4
.L_725:
        /*0008*/ 	.byte	0x04, 0x17
        /*000a*/ 	.short	(.L_727 - .L_726)
.L_726:
        /*000c*/ 	.word	0x00000000
        /*0010*/ 	.short	0x0000
        /*0012*/ 	.short	0x0070
        /*0014*/ 	.byte	0x00, 0xf0, 0x01, 0x28


	//----- nvinfo : EIATTR_SPARSE_MMA_MASK
	.align		4
.L_727:
        /*0018*/ 	.byte	0x03, 0x50
        /*001a*/ 	.short	0x0000


	//----- nvinfo : EIATTR_MAXREG_COUNT
	.align		4
        /*001c*/ 	.byte	0x03, 0x1b
        /*001e*/ 	.short	0x00a8


	//----- nvinfo : EIATTR_NUM_BARRIERS
	.align		4
        /*0020*/ 	.byte	0x02, 0x4c
        /*0022*/ 	.byte	0x10
	.zero		1


	//----- nvinfo : EIATTR_EXTERNS
	.align		4
        /*0024*/ 	.byte	0x04, 0x0f
        /*0026*/ 	.short	(.L_729 - .L_728)


	//   ....[0]....
	.align		4
.L_728:
        /*0028*/ 	.word	index@(__assertfail)


	//----- nvinfo : EIATTR_ANNOTATIONS
	.align		4
.L_729:
        /*002c*/ 	.byte	0x04, 0x55
        /*002e*/ 	.short	(.L_731 - .L_730)


	//   ....[0]....
.L_730:
        /* <DEDUP_REMOVED lines=75> */


	//----- nvinfo : EIATTR_MERCURY_ISA_VERSION
	.align		4
.L_731:
        /*04d0*/ 	.byte	0x03, 0x5f
        /*04d2*/ 	.short	0x0101


	//----- nvinfo : EIATTR_UNUSED_LOAD_BYTE_OFFSET
	.align		4
        /*04d4*/ 	.byte	0x04, 0x44
        /*04d6*/ 	.short	(.L_733 - .L_732)


	//   ....[0]....
.L_732:
        /*04d8*/ 	.word	0x00000ae0
        /*04dc*/ 	.word	0x0000fff0


	//   ....[1]....
        /*04e0*/ 	.word	0x0001ccb0
        /*04e4*/ 	.word	0x0000fff0


	//----- nvinfo : EIATTR_INT_WARP_WIDE_INSTR_OFFSETS
	.align		4
.L_733:
        /*04e8*/ 	.byte	0x04, 0x31
        /*04ea*/ 	.short	(.L_735 - .L_734)


	//   ....[0]....
.L_734:
        /*04ec*/ 	.word	0x000001c0


	//   ....[1]....
        /*04f0*/ 	.word	0x00000200


	//   ....[2]....
        /*04f4*/ 	.word	0x00000270


	//   ....[3]....
        /*04f8*/ 	.word	0x00020fc0


	//   ....[4]....
        /*04fc*/ 	.word	0x00021050


	//   ....[5]....
        /*0500*/ 	.word	0x000214d0


	//   ....[6]....
        /*0504*/ 	.word	0x00021500


	//   ....[7]....
        /*0508*/ 	.word	0x00021710


	//   ....[8]....
        /*050c*/ 	.word	0x00021800


	//   ....[9]....
        /*0510*/ 	.word	0x00023ce0


	//   ....[10]....
        /*0514*/ 	.word	0x00023d70


	//----- nvinfo : EIATTR_COOP_GROUP_MASK_REGIDS
	.align		4
.L_735:
        /*0518*/ 	.byte	0x04, 0x29
        /*051a*/ 	.short	(.L_737 - .L_736)


	//   ....[0]....
.L_736:
        /*051c*/ 	.word	0xffffffff


	//   ....[1]....
        /*0520*/ 	.word	0xffffffff


	//   ....[2]....
        /*0524*/ 	.word	0xffffffff


	//   ....[3]....
        /*0528*/ 	.word	0xffffffff


	//   ....[4]....
        /*052c*/ 	.word	0xffffffff


	//   ....[5]....
        /*0530*/ 	.word	0xffffffff


	//   ....[6]....
        /*0534*/ 	.word	0xffffffff


	//   ....[7]....
        /*0538*/ 	.word	0xffffffff


	//   ....[8]....
        /*053c*/ 	.word	0xffffffff


	//   ....[9]....
        /*0540*/ 	.word	0xffffffff


	//   ....[10]....
        /*0544*/ 	.word	0xffffffff


	//   ....[11]....
        /*0548*/ 	.word	0xffffffff


	//   ....[12]....
        /*054c*/ 	.word	0xffffffff


	//   ....[13]....
        /*0550*/ 	.word	0xffffffff


	//   ....[14]....
        /*0554*/ 	.word	0xffffffff


	//   ....[15]....
        /*0558*/ 	.word	0xffffffff


	//   ....[16]....
        /*055c*/ 	.word	0xffffffff


	//   ....[17]....
        /*0560*/ 	.word	0xffffffff


	//   ....[18]....
        /*0564*/ 	.word	0xffffffff


	//   ....[19]....
        /*0568*/ 	.word	0xffffffff


	//   ....[20]....
        /*056c*/ 	.word	0xffffffff


	//   ....[21]....
        /*0570*/ 	.word	0xffffffff


	//   ....[22]....
        /*0574*/ 	.word	0xffffffff


	//   ....[23]....
        /*0578*/ 	.word	0xffffffff


	//   ....[24]....
        /*057c*/ 	.word	0xffffffff


	//   ....[25]....
        /*0580*/ 	.word	0xffffffff


	//   ....[26]....
        /*0584*/ 	.word	0xffffffff


	//   ....[27]....
        /*0588*/ 	.word	0xffffffff


	//   ....[28]....
        /*058c*/ 	.word	0xffffffff


	//   ....[29]....
        /*0590*/ 	.word	0xffffffff


	//   ....[30]....
        /*0594*/ 	.word	0xffffffff


	//   ....[31]....
        /*0598*/ 	.word	0xffffffff


	//   ....[32]....
        /*059c*/ 	.word	0xffffffff


	//   ....[33]....
        /*05a0*/ 	.word	0xffffffff


	//   ....[34]....
        /*05a4*/ 	.word	0xffffffff


	//   ....[35]....
        /*05a8*/ 	.word	0xffffffff


	//   ....[36]....
        /*05ac*/ 	.word	0xffffffff


	//   ....[37]....
        /*05b0*/ 	.word	0xffffffff


	//   ....[38]....
        /*05b4*/ 	.word	0xffffffff


	//   ....[39]....
        /*05b8*/ 	.word	0xffffffff


	//   ....[40]....
        /*05bc*/ 	.word	0xffffffff


	//   ....[41]....
        /*05c0*/ 	.word	0xffffffff


	//   ....[42]....
        /*05c4*/ 	.word	0xffffffff


	//   ....[43]....
        /*05c8*/ 	.word	0xffffffff


	//   ....[44]....
        /*05cc*/ 	.word	0xffffffff


	//   ....[45]....
        /*05d0*/ 	.word	0xffffffff


	//   ....[46]....
        /*05d4*/ 	.word	0xffffffff


	//   ....[47]....
        /*05d8*/ 	.word	0xffffffff


	//   ....[48]....
        /*05dc*/ 	.word	0xffffffff


	//   ....[49]....
        /*05e0*/ 	.word	0xffffffff


	//   ....[50]....
        /*05e4*/ 	.word	0xffffffff


	//   ....[51]....
        /*05e8*/ 	.word	0xffffffff


	//   ....[52]....
        /*05ec*/ 	.word	0xffffffff


	//   ....[53]....
        /*05f0*/ 	.word	0xffffffff


	//   ....[54]....
        /*05f4*/ 	.word	0x0500000f


	//   ....[55]....
        /*05f8*/ 	.word	0x0500000f


	//   ....[56]....
        /*05fc*/ 	.word	0x0500000f


	//   ....[57]....
        /*0600*/ 	.word	0x0500000f


	//   ....[58]....
        /*0604*/ 	.word	0x0500000f


	//   ....[59]....
        /*0608*/ 	.word	0x0500000f


	//   ....[60]....
        /*060c*/ 	.word	0x0500000f


	//   ....[61]....
        /*0610*/ 	.word	0x0500000f


	//   ....[62]....
        /*0614*/ 	.word	0x0500000f


	//   ....[63]....
        /*0618*/ 	.word	0x0500000f


	//   ....[64]....
        /*061c*/ 	.word	0x0500000f


	//   ....[65]....
        /*0620*/ 	.word	0x0500000f


	//   ....[66]....
        /*0624*/ 	.word	0x0500000f


	//   ....[67]....
        /*0628*/ 	.word	0x0500000f


	//   ....[68]....
        /*062c*/ 	.word	0x0500000f


	//   ....[69]....
        /*0630*/ 	.word	0x0500000f


	//   ....[70]....
        /*0634*/ 	.word	0x0500000f


	//   ....[71]....
        /*0638*/ 	.word	0x0500000f


	//   ....[72]....
        /*063c*/ 	.word	0x0500000f


	//   ....[73]....
        /*0640*/ 	.word	0x0500000f


	//   ....[74]....
        /*0644*/ 	.word	0x0500000f


	//   ....[75]....
        /*0648*/ 	.word	0x0500000f


	//   ....[76]....
        /*064c*/ 	.word	0x0500000f


	//   ....[77]....
        /*0650*/ 	.word	0x0500000f


	//   ....[78]....
        /*0654*/ 	.word	0x0500000f


	//   ....[79]....
        /*0658*/ 	.word	0x0500000f


	//   ....[80]....
        /*065c*/ 	.word	0x0500000f


	//   ....[81]....
        /*0660*/ 	.word	0x0500000f


	//----- nvinfo : EIATTR_COOP_GROUP_INSTR_OFFSETS
	.align		4
.L_737:
        /*0664*/ 	.byte	0x04, 0x28
        /*0666*/ 	.short	(.L_739 - .L_738)


	//   ....[0]....
.L_738:
        /*0668*/ 	.word	0x00000060


	//   ....[1]....
        /*066c*/ 	.word	0x000001d0


	//   ....[2]....
        /*0670*/ 	.word	0x00000220


	//   ....[3]....
        /*0674*/ 	.word	0x00000450


	//   ....[4]....
        /*0678*/ 	.word	0x000005b0


	//   ....[5]....
        /*067c*/ 	.word	0x000006d0


	//   ....[6]....
        /*0680*/ 	.word	0x00000830


	//   ....[7]....
        /*0684*/ 	.word	0x0000b000


	//   ....[8]....
        /*0688*/ 	.word	0x00014c30


	//   ....[9]....
        /*068c*/ 	.word	0x00014c50


	//   ....[10]....
        /*0690*/ 	.word	0x00014fd0


	//   ....[11]....
        /*0694*/ 	.word	0x00014ff0


	//   ....[12]....
        /*0698*/ 	.word	0x0001a900


	//   ....[13]....
        /*069c*/ 	.word	0x0001a920


	//   ....[14]....
        /*06a0*/ 	.word	0x0001acf0


	//   ....[15]....
        /*06a4*/ 	.word	0x0001adb0


	//   ....[16]....
        /*06a8*/ 	.word	0x0001c400


	//   ....[17]....
        /*06ac*/ 	.word	0x0001c480


	//   ....[18]....
        /*06b0*/ 	.word	0x0001c490


	//   ....[19]....
        /*06b4*/ 	.word	0x0001c4c0


	//   ....[20]....
        /*06b8*/ 	.word	0x0001f030


	//   ....[21]....
        /*06bc*/ 	.word	0x0001f1c0


	//   ....[22]....
        /*06c0*/ 	.word	0x0001f1f0


	//   ....[23]....
        /*06c4*/ 	.word	0x0001f230


	//   ....[24]....
        /*06c8*/ 	.word	0x0001f290


	//   ....[25]....
        /*06cc*/ 	.word	0x0001f2f0


	//   ....[26]....
        /*06d0*/ 	.word	0x0001f340


	//   ....[27]....
        /*06d4*/ 	.word	0x0001f4f0


	//   ....[28]....
        /*06d8*/ 	.word	0x0001f550


	//   ....[29]....
        /*06dc*/ 	.word	0x0001f590


	//   ....[30]....
        /*06e0*/ 	.word	0x0001f5d0


	//   ....[31]....
        /*06e4*/ 	.word	0x0001f600


	//   ....[32]....
        /*06e8*/ 	.word	0x0001f630


	//   ....[33]....
        /*06ec*/ 	.word	0x0001f6d0


	//   ....[34]....
        /*06f0*/ 	.word	0x0001f700


	//   ....[35]....
        /*06f4*/ 	.word	0x0001f790


	//   ....[36]....
        /*06f8*/ 	.word	0x00024220


	//   ....[37]....
        /*06fc*/ 	.word	0x00024230


	//   ....[38]....
        /*0700*/ 	.word	0x00024340


	//   ....[39]....
        /*0704*/ 	.word	0x000243a0


	//   ....[40]....
        /*0708*/ 	.word	0x000243e0


	//   ....[41]....
        /*070c*/ 	.word	0x00024420


	//   ....[42]....
        /*0710*/ 	.word	0x00024450


	//   ....[43]....
        /*0714*/ 	.word	0x00024480


	//   ....[44]....
        /*0718*/ 	.word	0x00024610


	//   ....[45]....
        /*071c*/ 	.word	0x00024670


	//   ....[46]....
        /*0720*/ 	.word	0x000246b0


	//   ....[47]....
        /*0724*/ 	.word	0x000246f0


	//   ....[48]....
        /*0728*/ 	.word	0x00024720


	//   ....[49]....
        /*072c*/ 	.word	0x00024750


	//   ....[50]....
        /*0730*/ 	.word	0x00024810


	//   ....[51]....
        /*0734*/ 	.word	0x00024830


	//   ....[52]....
        /*0738*/ 	.word	0x000248a0


	//   ....[53]....
        /*073c*/ 	.word	0x00024cf0


	//   ....[54]....
        /*0740*/ 	.word	0x00025150


	//   ....[55]....
        /*0744*/ 	.word	0x000251f0


	//   ....[56]....
        /*0748*/ 	.word	0x00025290


	//   ....[57]....
        /*074c*/ 	.word	0x00025330


	//   ....[58]....
        /*0750*/ 	.word	0x00025420


	//   ....[59]....
        /*0754*/ 	.word	0x000254c0


	//   ....[60]....
        /*0758*/ 	.word	0x00025560


	//   ....[61]....
        /*075c*/ 	.word	0x00025600


	//   ....[62]....
        /*0760*/ 	.word	0x00025860


	//   ....[63]....
        /*0764*/ 	.word	0x00025b40


	//   ....[64]....
        /*0768*/ 	.word	0x00025f60


	//   ....[65]....
        /*076c*/ 	.word	0x00025ff0


	//   ....[66]....
        /*0770*/ 	.word	0x00026090


	//   ....[67]....
        /*0774*/ 	.word	0x00026140


	//   ....[68]....
        /*0778*/ 	.word	0x000261c0


	//   ....[69]....
        /*077c*/ 	.word	0x00026240


	//   ....[70]....
        /*0780*/ 	.word	0x000262c0


	//   ....[71]....
        /*0784*/ 	.word	0x00026340


	//   ....[72]....
        /*0788*/ 	.word	0x000263d0


	//   ....[73]....
        /*078c*/ 	.word	0x00026490


	//   ....[74]....
        /*0790*/ 	.word	0x00026510


	//   ....[75]....
        /*0794*/ 	.word	0x00026590


	//   ....[76]....
        /*0798*/ 	.word	0x00026610


	//   ....[77]....
        /*079c*/ 	.word	0x00026690


	//   ....[78]....
        /*07a0*/ 	.word	0x00026700


	//   ....[79]....
        /*07a4*/ 	.word	0x000267a0


	//   ....[80]....
        /*07a8*/ 	.word	0x00026830


	//   ....[81]....
        /*07ac*/ 	.word	0x00026950


	//----- nvinfo : EIATTR_REG_RECONFIG
	.align		4
.L_739:
        /*07b0*/ 	.byte	0x01, 0x54
	.zero		2


	//----- nvinfo : EIATTR_SYSCALL_OFFSETS
	.align		4
        /*07b4*/ 	.byte	0x04, 0x46
        /*07b6*/ 	.short	(.L_741 - .L_740)


	//   ....[0]....
.L_740:
        /*07b8*/ 	.word	0x000019c0


	//   ....[1]....
        /*07bc*/ 	.word	0x00001b10


	//   ....[2]....
        /*07c0*/ 	.word	0x0000b1a0


	//   ....[3]....
        /*07c4*/ 	.word	0x0000b640


	//   ....[4]....
        /*07c8*/ 	.word	0x000211e0


	//   ....[5]....
        /*07cc*/ 	.word	0x00021320


	//   ....[6]....
        /*07d0*/ 	.word	0x00021420


	//----- nvinfo : EIATTR_MBARRIER_INSTR_OFFSETS
	.align		4
.L_741:
        /*07d4*/ 	.byte	0x04, 0x39
        /*07d6*/ 	.short	(.L_743 - .L_742)


	//   ....[0]....
.L_742:
        /*07d8*/ 	.word	0x00000300
        /*07dc*/ 	.word	0x000000ff
        /*07e0*/ 	.word	0x00036800
        /*07e4*/ 	.short	0x0100
        /*07e6*/ 	.byte	0x08
	.zero		1


	//   ....[1]....
        /*07e8*/ 	.word	0x00000310
        /*07ec*/ 	.word	0x000000ff
        /*07f0*/ 	.word	0x00036820
        /*07f4*/ 	.short	0x0100
        /*07f6*/ 	.byte	0x08
	.zero		1


	//   ....[2]....
        /*07f8*/ 	.word	0x00000400
        /*07fc*/ 	.word	0x000000ff
        /*0800*/ 	.word	0x00036830
        /*0804*/ 	.short	0x0100
        /*0806*/ 	.byte	0x08
	.zero		1


	//   ....[3]....
        /*0808*/ 	.word	0x00000410
        /*080c*/ 	.word	0x000000ff
        /*0810*/ 	.word	0x00036840
        /*0814*/ 	.short	0x0100
        /*0816*/ 	.byte	0x08
	.zero		1


	//   ....[4]....
        /*0818*/ 	.word	0x00000420
        /*081c*/ 	.word	0x000000ff
        /*0820*/ 	.word	0x00036838
        /*0824*/ 	.short	0x0100
        /*0826*/ 	.byte	0x08
	.zero		1


	//   ....[5]....
        /*0828*/ 	.word	0x00000430
        /*082c*/ 	.word	0x000000ff
        /*0830*/ 	.word	0x00036848
        /*0834*/ 	.short	0x0100
        /*0836*/ 	.byte	0x08
	.zero		1


	//   ....[6]....
        /*0838*/ 	.word	0x00000560
        /*083c*/ 	.word	0x000000ff
        /*0840*/ 	.word	0x00036850
        /*0844*/ 	.short	0x0100
        /*0846*/ 	.byte	0x08
	.zero		1


	//   ....[7]....
        /*0848*/ 	.word	0x00000570
        /*084c*/ 	.word	0x000000ff
        /*0850*/ 	.word	0x00036860
        /*0854*/ 	.short	0x0100
        /*0856*/ 	.byte	0x08
	.zero		1


	//   ....[8]....
        /*0858*/ 	.word	0x00000580
        /*085c*/ 	.word	0x000000ff
        /*0860*/ 	.word	0x00036858
        /*0864*/ 	.short	0x0100
        /*0866*/ 	.byte	0x08
	.zero		1


	//   ....[9]....
        /*0868*/ 	.word	0x00000590
        /*086c*/ 	.word	0x000000ff
        /*0870*/ 	.word	0x00036868
        /*0874*/ 	.short	0x0100
        /*0876*/ 	.byte	0x08
	.zero		1


	//   ....[10]....
        /*0878*/ 	.word	0x00000680
        /*087c*/ 	.word	0x000000ff
        /*0880*/ 	.word	0x00036870
        /*0884*/ 	.short	0x0100
        /*0886*/ 	.byte	0x06
	.zero		1


	//   ....[11]....
        /*0888*/ 	.word	0x00000690
        /*088c*/ 	.word	0x000000ff
        /*0890*/ 	.word	0x00036880
        /*0894*/ 	.short	0x0100
        /*0896*/ 	.byte	0x06
	.zero		1


	//   ....[12]....
        /*0898*/ 	.word	0x000006a0
        /*089c*/ 	.word	0x000000ff
        /*08a0*/ 	.word	0x00036878
        /*08a4*/ 	.short	0x0100
        /*08a6*/ 	.byte	0x06
	.zero		1


	//   ....[13]....
        /*08a8*/ 	.word	0x000006b0
        /*08ac*/ 	.word	0x000000ff
        /*08b0*/ 	.word	0x00036888
        /*08b4*/ 	.short	0x0100
        /*08b6*/ 	.byte	0x06
	.zero		1


	//   ....[14]....
        /*08b8*/ 	.word	0x000007e0
        /*08bc*/ 	.word	0x000000ff
        /*08c0*/ 	.word	0x00036890
        /*08c4*/ 	.short	0x0100
        /*08c6*/ 	.byte	0x08
	.zero		1


	//   ....[15]....
        /*08c8*/ 	.word	0x000007f0
        /*08cc*/ 	.word	0x000000ff
        /*08d0*/ 	.word	0x000368a0
        /*08d4*/ 	.short	0x0100
        /*08d6*/ 	.byte	0x08
	.zero		1


	//   ....[16]....
        /*08d8*/ 	.word	0x00000800
        /*08dc*/ 	.word	0x000000ff
        /*08e0*/ 	.word	0x00036898
        /*08e4*/ 	.short	0x0100
        /*08e6*/ 	.byte	0x08
	.zero		1


	//   ....[17]....
        /*08e8*/ 	.word	0x00000810
        /*08ec*/ 	.word	0x000000ff
        /*08f0*/ 	.word	0x000368a8
        /*08f4*/ 	.short	0x0100
        /*08f6*/ 	.byte	0x08
	.zero		1


	//   ....[18]....
        /*08f8*/ 	.word	0x00000940
        /*08fc*/ 	.word	0x000000ff
        /*0900*/ 	.word	0x000368b0
        /*0904*/ 	.short	0x0100
        /*0906*/ 	.byte	0x08
	.zero		1


	//   ....[19]....
        /*0908*/ 	.word	0x00000950
        /*090c*/ 	.word	0x000000ff
        /*0910*/ 	.word	0x000368c0
        /*0914*/ 	.short	0x0100
        /*0916*/ 	.byte	0x08
	.zero		1


	//   ....[20]....
        /*0918*/ 	.word	0x00000960
        /*091c*/ 	.word	0x000000ff
        /*0920*/ 	.word	0x000368b8
        /*0924*/ 	.short	0x0100
        /*0926*/ 	.byte	0x08
	.zero		1


	//   ....[21]....
        /*0928*/ 	.word	0x00000970
        /*092c*/ 	.word	0x000000ff
        /*0930*/ 	.word	0x000368c8
        /*0934*/ 	.short	0x0100
        /*0936*/ 	.byte	0x08
	.zero		1


	//   ....[22]....
        /*0938*/ 	.word	0x00003860
        /*093c*/ 	.word	0x00000064
        /*0940*/ 	.word	0x00036890
        /*0944*/ 	.short	0x010a
        /*0946*/ 	.byte	0x3f
	.zero		1


	//   ....[23]....
        /*0948*/ 	.word	0x00006e70
        /*094c*/ 	.word	0x00000064
        /*0950*/ 	.word	0x00036890
        /*0954*/ 	.short	0x010a
        /*0956*/ 	.byte	0x3f
	.zero		1


	//   ....[24]....
        /*0958*/ 	.word	0x0000a130
        /*095c*/ 	.word	0x00000064
        /*0960*/ 	.word	0x00036890
        /*0964*/ 	.short	0x010a
        /*0966*/ 	.byte	0x3f
	.zero		1


	//   ....[25]....
        /*0968*/ 	.word	0x0000a500
        /*096c*/ 	.word	0x0000002c
        /*0970*/ 	.word	0x00000000
        /*0974*/ 	.short	0x0101
        /*0976*/ 	.byte	0x3f
	.zero		1


	//   ....[26]....
        /*0978*/ 	.word	0x0000a540
        /*097c*/ 	.word	0x00000064
        /*0980*/ 	.word	0x000368b0
        /*0984*/ 	.short	0x010a
        /*0986*/ 	.byte	0x3f
	.zero		1


	//   ....[27]....
        /*0988*/ 	.word	0x0000abb0
        /*098c*/ 	.word	0x00000064
        /*0990*/ 	.word	0x00000000
        /*0994*/ 	.short	0x0101
        /*0996*/ 	.byte	0x3f
	.zero		1


	//   ....[28]....
        /*0998*/ 	.word	0x0000b220
        /*099c*/ 	.word	0x00000002
        /*09a0*/ 	.word	0x00036800
        /*09a4*/ 	.short	0x010a
        /*09a6*/ 	.byte	0x3f
	.zero		1


	//   ....[29]....
        /*09a8*/ 	.word	0x0000b270
        /*09ac*/ 	.word	0x00000002
        /*09b0*/ 	.word	0x00036800
        /*09b4*/ 	.short	0x010a
        /*09b6*/ 	.byte	0x3f
	.zero		1


	//   ....[30]....
        /*09b8*/ 	.word	0x0000be90
        /*09bc*/ 	.word	0x00000002
        /*09c0*/ 	.word	0x00036800
        /*09c4*/ 	.short	0x010a
        /*09c6*/ 	.byte	0x3f
	.zero		1


	//   ....[31]....
        /*09c8*/ 	.word	0x0000e720
        /*09cc*/ 	.word	0x00000002
        /*09d0*/ 	.word	0x00036800
        /*09d4*/ 	.short	0x010a
        /*09d6*/ 	.byte	0x3f
	.zero		1


	//   ....[32]....
        /*09d8*/ 	.word	0x00010bf0
        /*09dc*/ 	.word	0x00000000
        /*09e0*/ 	.word	0x00036830
        /*09e4*/ 	.short	0x010a
        /*09e6*/ 	.byte	0x3f
	.zero		1


	//   ....[33]....
        /*09e8*/ 	.word	0x00010c70
        /*09ec*/ 	.word	0x00000000
        /*09f0*/ 	.word	0x00036830
        /*09f4*/ 	.short	0x010a
        /*09f6*/ 	.byte	0x3f
	.zero		1


	//   ....[34]....
        /*09f8*/ 	.word	0x00015520
        /*09fc*/ 	.word	0x00000000
        /*0a00*/ 	.word	0x00000000
        /*0a04*/ 	.short	0x0101
        /*0a06*/ 	.byte	0x3f
	.zero		1


	//   ....[35]....
        /*0a08*/ 	.word	0x00016650
        /*0a0c*/ 	.word	0x0000000e
        /*0a10*/ 	.word	0x00036830
        /*0a14*/ 	.short	0x010a
        /*0a16*/ 	.byte	0x3f
	.zero		1


	//   ....[36]....
        /*0a18*/ 	.word	0x000166d0
        /*0a1c*/ 	.word	0x0000000e
        /*0a20*/ 	.word	0x00036830
        /*0a24*/ 	.short	0x010a
        /*0a26*/ 	.byte	0x3f
	.zero		1


	//   ....[37]....
        /*0a28*/ 	.word	0x00019d60
        /*0a2c*/ 	.word	0x0000000f
        /*0a30*/ 	.word	0x00036850
        /*0a34*/ 	.short	0x010a
        /*0a36*/ 	.byte	0x3f
	.zero		1


	//   ....[38]....
        /*0a38*/ 	.word	0x00019db0
        /*0a3c*/ 	.word	0x0000000f
        /*0a40*/ 	.word	0x00036850
        /*0a44*/ 	.short	0x010a
        /*0a46*/ 	.byte	0x3f
	.zero		1


	//   ....[39]....
        /*0a48*/ 	.word	0x0001b470
        /*0a4c*/ 	.word	0x0000000e
        /*0a50*/ 	.word	0x00000000
        /*0a54*/ 	.short	0x0101
        /*0a56*/ 	.byte	0x3f
	.zero		1


	//   ....[40]....
        /*0a58*/ 	.word	0x0001b4d0
        /*0a5c*/ 	.word	0x0000008a
        /*0a60*/ 	.word	0x00000000
        /*0a64*/ 	.short	0x0101
        /*0a66*/ 	.byte	0x3f
	.zero		1


	//   ....[41]....
        /*0a68*/ 	.word	0x0001c050
        /*0a6c*/ 	.word	0x0000000c
        /*0a70*/ 	.word	0x00036850
        /*0a74*/ 	.short	0x010a
        /*0a76*/ 	.byte	0x3f
	.zero		1


	//   ....[42]....
        /*0a78*/ 	.word	0x0001c0f0
        /*0a7c*/ 	.word	0x0000000c
        /*0a80*/ 	.word	0x00036850
        /*0a84*/ 	.short	0x010a
        /*0a86*/ 	.byte	0x3f
	.zero		1


	//   ....[43]....
        /*0a88*/ 	.word	0x0001c640
        /*0a8c*/ 	.word	0x0000000b
        /*0a90*/ 	.word	0x00000000
        /*0a94*/ 	.short	0x0101
        /*0a96*/ 	.byte	0x3f
	.zero		1


	//   ....[44]....
        /*0a98*/ 	.word	0x0001dee0
        /*0a9c*/ 	.word	0x00000000
        /*0aa0*/ 	.word	0x00000000
        /*0aa4*/ 	.short	0x0101
        /*0aa6*/ 	.byte	0x3f
	.zero		1


	//   ....[45]....
        /*0aa8*/ 	.word	0x000202f0
        /*0aac*/ 	.word	0x00000009
        /*0ab0*/ 	.word	0x00036820
        /*0ab4*/ 	.short	0x010a
        /*0ab6*/ 	.byte	0x3f
	.zero		1


	//   ....[46]....
        /*0ab8*/ 	.word	0x00020380
        /*0abc*/ 	.word	0x00000005
        /*0ac0*/ 	.word	0x000368a0
        /*0ac4*/ 	.short	0x010a
        /*0ac6*/ 	.byte	0x3f
	.zero		1


	//   ....[47]....
        /*0ac8*/ 	.word	0x00020600
        /*0acc*/ 	.word	0x00000005
        /*0ad0*/ 	.word	0x000368c0
        /*0ad4*/ 	.short	0x010a
        /*0ad6*/ 	.byte	0x3f
	.zero		1


	//   ....[48]....
        /*0ad8*/ 	.word	0x000209a0
        /*0adc*/ 	.word	0x00000006
        /*0ae0*/ 	.word	0x000368a0
        /*0ae4*/ 	.short	0x010a
        /*0ae6*/ 	.byte	0x3f
	.zero		1


	//   ....[49]....
        /*0ae8*/ 	.word	0x00020c00
        /*0aec*/ 	.word	0x00000006
        /*0af0*/ 	.word	0x000368c0
        /*0af4*/ 	.short	0x010a
        /*0af6*/ 	.byte	0x3f
	.zero		1


	//   ....[50]....
        /*0af8*/ 	.word	0x00021b60
        /*0afc*/ 	.word	0x00000006
        /*0b00*/ 	.word	0x00036840
        /*0b04*/ 	.short	0x010a
        /*0b06*/ 	.byte	0x3f
	.zero		1


	//   ....[51]....
        /*0b08*/ 	.word	0x00022120
        /*0b0c*/ 	.word	0x00000007
        /*0b10*/ 	.word	0x00036820
        /*0b14*/ 	.short	0x010a
        /*0b16*/ 	.byte	0x3f
	.zero		1


	//   ....[52]....
        /*0b18*/ 	.word	0x00022470
        /*0b1c*/ 	.word	0x00000008
        /*0b20*/ 	.word	0x00036840
        /*0b24*/ 	.short	0x010a
        /*0b26*/ 	.byte	0x3f
	.zero		1


	//   ....[53]....
        /*0b28*/ 	.word	0x00022770
        /*0b2c*/ 	.word	0x00000008
        /*0b30*/ 	.word	0x00036860
        /*0b34*/ 	.short	0x010a
        /*0b36*/ 	.byte	0x3f
	.zero		1


	//   ....[54]....
        /*0b38*/ 	.word	0x00022d90
        /*0b3c*/ 	.word	0x00000002
        /*0b40*/ 	.word	0x00036840
        /*0b44*/ 	.short	0x010a
        /*0b46*/ 	.byte	0x3f
	.zero		1


	//   ....[55]....
        /*0b48*/ 	.word	0x00023090
        /*0b4c*/ 	.word	0x00000002
        /*0b50*/ 	.word	0x00036860
        /*0b54*/ 	.short	0x010a
        /*0b56*/ 	.byte	0x3f
	.zero		1


	//   ....[56]....
        /*0b58*/ 	.word	0x00023620
        /*0b5c*/ 	.word	0x00000002
        /*0b60*/ 	.word	0x00036840
        /*0b64*/ 	.short	0x010a
        /*0b66*/ 	.byte	0x3f
	.zero		1


	//   ....[57]....
        /*0b68*/ 	.word	0x00023910
        /*0b6c*/ 	.word	0x00000002
        /*0b70*/ 	.word	0x00036860
        /*0b74*/ 	.short	0x010a
        /*0b76*/ 	.byte	0x3f
	.zero		1


	//   ....[58]....
        /*0b78*/ 	.word	0x00023e30
        /*0b7c*/ 	.word	0x00000003
        /*0b80*/ 	.word	0x00036860
        /*0b84*/ 	.short	0x010a
        /*0b86*/ 	.byte	0x3f
	.zero		1


	//   ....[59]....
        /*0b88*/ 	.word	0x00024c70
        /*0b8c*/ 	.word	0x00000000
        /*0b90*/ 	.word	0x00036820
        /*0b94*/ 	.short	0x010a
        /*0b96*/ 	.byte	0x3f
	.zero		1


	//   ....[60]....
        /*0b98*/ 	.word	0x00024e40
        /*0b9c*/ 	.word	0x00000006
        /*0ba0*/ 	.word	0x00000000
        /*0ba4*/ 	.short	0x010a
        /*0ba6*/ 	.byte	0x3f
	.zero		1


	//   ....[61]....
        /*0ba8*/ 	.word	0x00024eb0
        /*0bac*/ 	.word	0x00000007
        /*0bb0*/ 	.word	0x00000000
        /*0bb4*/ 	.short	0x010a
        /*0bb6*/ 	.byte	0x3f
	.zero		1


	//   ....[62]....
        /*0bb8*/ 	.word	0x00024f20
        /*0bbc*/ 	.word	0x00000004
        /*0bc0*/ 	.word	0x00000000
        /*0bc4*/ 	.short	0x010a
        /*0bc6*/ 	.byte	0x3f
	.zero		1


	//   ....[63]....
        /*0bc8*/ 	.word	0x00024f50
        /*0bcc*/ 	.word	0x00000003
        /*0bd0*/ 	.word	0x00000000
        /*0bd4*/ 	.short	0x010a
        /*0bd6*/ 	.byte	0x3f
	.zero		1


	//   ....[64]....
        /*0bd8*/ 	.word	0x00024fb0
        /*0bdc*/ 	.word	0x00000064
        /*0be0*/ 	.word	0x00036890
        /*0be4*/ 	.short	0x010a
        /*0be6*/ 	.byte	0x3f
	.zero		1


	//   ....[65]....
        /*0be8*/ 	.word	0x00025000
        /*0bec*/ 	.word	0x00000064
        /*0bf0*/ 	.word	0x00036890
        /*0bf4*/ 	.short	0x010a
        /*0bf6*/ 	.byte	0x3f
	.zero		1


	//   ....[66]....
        /*0bf8*/ 	.word	0x00025050
        /*0bfc*/ 	.word	0x00000064
        /*0c00*/ 	.word	0x00036890
        /*0c04*/ 	.short	0x010a
        /*0c06*/ 	.byte	0x3f
	.zero		1


	//   ....[67]....
        /*0c08*/ 	.word	0x000250a0
        /*0c0c*/ 	.word	0x00000064
        /*0c10*/ 	.word	0x000368b0
        /*0c14*/ 	.short	0x010a
        /*0c16*/ 	.byte	0x3f
	.zero		1


	//   ....[68]....
        /*0c18*/ 	.word	0x00025370
        /*0c1c*/ 	.word	0x00000002
        /*0c20*/ 	.word	0x00036800
        /*0c24*/ 	.short	0x010a
        /*0c26*/ 	.byte	0x3f
	.zero		1


	//   ....[69]....
        /*0c28*/ 	.word	0x00025640
        /*0c2c*/ 	.word	0x00000002
        /*0c30*/ 	.word	0x00036800
        /*0c34*/ 	.short	0x010a
        /*0c36*/ 	.byte	0x3f
	.zero		1


	//   ....[70]....
        /*0c38*/ 	.word	0x00025690
        /*0c3c*/ 	.word	0x00000000
        /*0c40*/ 	.word	0x00036830
        /*0c44*/ 	.short	0x010a
        /*0c46*/ 	.byte	0x3f
	.zero		1


	//   ....[71]....
        /*0c48*/ 	.word	0x000256e0
        /*0c4c*/ 	.word	0x0000000e
        /*0c50*/ 	.word	0x00036830
        /*0c54*/ 	.short	0x010a
        /*0c56*/ 	.byte	0x3f
	.zero		1


	//   ....[72]....
        /*0c58*/ 	.word	0x00025730
        /*0c5c*/ 	.word	0x0000000f
        /*0c60*/ 	.word	0x00036850
        /*0c64*/ 	.short	0x010a
        /*0c66*/ 	.byte	0x3f
	.zero		1


	//   ....[73]....
        /*0c68*/ 	.word	0x00025780
        /*0c6c*/ 	.word	0x0000000c
        /*0c70*/ 	.word	0x00036850
        /*0c74*/ 	.short	0x010a
        /*0c76*/ 	.byte	0x3f
	.zero		1


	//   ....[74]....
        /*0c78*/ 	.word	0x00025920
        /*0c7c*/ 	.word	0x00000009
        /*0c80*/ 	.word	0x00036820
        /*0c84*/ 	.short	0x010a
        /*0c86*/ 	.byte	0x3f
	.zero		1


	//   ....[75]....
        /*0c88*/ 	.word	0x00025970
        /*0c8c*/ 	.word	0x00000005
        /*0c90*/ 	.word	0x000368a0
        /*0c94*/ 	.short	0x010a
        /*0c96*/ 	.byte	0x3f
	.zero		1


	//   ....[76]....
        /*0c98*/ 	.word	0x000259c0
        /*0c9c*/ 	.word	0x00000005
        /*0ca0*/ 	.word	0x000368c0
        /*0ca4*/ 	.short	0x010a
        /*0ca6*/ 	.byte	0x3f
	.zero		1


	//   ....[77]....
        /*0ca8*/ 	.word	0x00025a10
        /*0cac*/ 	.word	0x00000006
        /*0cb0*/ 	.word	0x000368a0
        /*0cb4*/ 	.short	0x010a
        /*0cb6*/ 	.byte	0x3f
	.zero		1


	//   ....[78]....
        /*0cb8*/ 	.word	0x00025a60
        /*0cbc*/ 	.word	0x00000006
        /*0cc0*/ 	.word	0x000368c0
        /*0cc4*/ 	.short	0x010a
        /*0cc6*/ 	.byte	0x3f
	.zero		1


	//   ....[79]....
        /*0cc8*/ 	.word	0x00025c00
        /*0ccc*/ 	.word	0x00000006
        /*0cd0*/ 	.word	0x00036840
        /*0cd4*/ 	.short	0x010a
        /*0cd6*/ 	.byte	0x3f
	.zero		1


	//   ....[80]....
        /*0cd8*/ 	.word	0x00025c80
        /*0cdc*/ 	.word	0x00000006
        /*0ce0*/ 	.word	0x00036820
        /*0ce4*/ 	.short	0x010a
        /*0ce6*/ 	.byte	0x3f
	.zero		1


	//   ....[81]....
        /*0ce8*/ 	.word	0x00025cd0
        /*0cec*/ 	.word	0x00000008
        /*0cf0*/ 	.word	0x00036840
        /*0cf4*/ 	.short	0x010a
        /*0cf6*/ 	.byte	0x3f
	.zero		1


	//   ....[82]....
        /*0cf8*/ 	.word	0x00025d20
        /*0cfc*/ 	.word	0x00000008
        /*0d00*/ 	.word	0x00036860
        /*0d04*/ 	.short	0x010a
        /*0d06*/ 	.byte	0x3f
	.zero		1


	//   ....[83]....
        /*0d08*/ 	.word	0x00025d70
        /*0d0c*/ 	.word	0x00000002
        /*0d10*/ 	.word	0x00036840
        /*0d14*/ 	.short	0x010a
        /*0d16*/ 	.byte	0x3f
	.zero		1


	//   ....[84]....
        /*0d18*/ 	.word	0x00025dc0
        /*0d1c*/ 	.word	0x00000002
        /*0d20*/ 	.word	0x00036860
        /*0d24*/ 	.short	0x010a
        /*0d26*/ 	.byte	0x3f
	.zero		1


	//   ....[85]....
        /*0d28*/ 	.word	0x00025e10
        /*0d2c*/ 	.word	0x00000002
        /*0d30*/ 	.word	0x00036840
        /*0d34*/ 	.short	0x010a
        /*0d36*/ 	.byte	0x3f
	.zero		1


	//   ....[86]....
        /*0d38*/ 	.word	0x00025e60
        /*0d3c*/ 	.word	0x00000002
        /*0d40*/ 	.word	0x00036860
        /*0d44*/ 	.short	0x010a
        /*0d46*/ 	.byte	0x3f
	.zero		1


	//   ....[87]....
        /*0d48*/ 	.word	0x00025eb0
        /*0d4c*/ 	.word	0x00000003
        /*0d50*/ 	.word	0x00036860
        /*0d54*/ 	.short	0x010a
        /*0d56*/ 	.byte	0x3f
	.zero		1


	//   ....[88]....
        /*0d58*/ 	.word	0x00026870
        /*0d5c*/ 	.word	0x00000000
        /*0d60*/ 	.word	0x00036820
        /*0d64*/ 	.short	0x010a
        /*0d66*/ 	.byte	0x3f
	.zero		1


	//   ....[89]....
        /*0d68*/ 	.word	0x00026a10
        /*0d6c*/ 	.word	0x00000006
        /*0d70*/ 	.word	0x00000000
        /*0d74*/ 	.short	0x010a
        /*0d76*/ 	.byte	0x3f
	.zero		1


	//   ....[90]....
        /*0d78*/ 	.word	0x00026a60
        /*0d7c*/ 	.word	0x00000007
        /*0d80*/ 	.word	0x00000000
        /*0d84*/ 	.short	0x010a
        /*0d86*/ 	.byte	0x3f
	.zero		1


	//   ....[91]....
        /*0d88*/ 	.word	0x00026ab0
        /*0d8c*/ 	.word	0x00000004
        /*0d90*/ 	.word	0x00000000
        /*0d94*/ 	.short	0x010a
        /*0d96*/ 	.byte	0x3f
	.zero		1


	//----- nvinfo : EIATTR_NUM_MBARRIERS
	.align		4
.L_743:
        /*0d98*/ 	.byte	0x03, 0x38
        /*0d9a*/ 	.short	0x0016


	//----- nvinfo : EIATTR_EXIT_INSTR_OFFSETS
	.align		4
        /*0d9c*/ 	.byte	0x04, 0x1c
        /*0d9e*/ 	.short	(.L_745 - .L_744)


	//   ....[0]....
.L_744:
        /*0da0*/ 	.word	0x00024fa0


	//----- nvinfo : EIATTR_MAX_THREADS
	.align		4
.L_745:
        /*0da4*/ 	.byte	0x04, 0x05
        /*0da6*/ 	.short	(.L_747 - .L_746)
.L_746:
        /*0da8*/ 	.word	0x00000180
        /*0dac*/ 	.word	0x00000001
        /*0db0*/ 	.word	0x00000001


	//----- nvinfo : EIATTR_CRS_STACK_SIZE
	.align		4
.L_747:
        /*0db4*/ 	.byte	0x04, 0x1e
        /*0db6*/ 	.short	(.L_749 - .L_748)
.L_748:
        /*0db8*/ 	.word	0x00000000


	//----- nvinfo : EIATTR_CBANK_PARAM_SIZE
	.align		4
.L_749:
        /*0dbc*/ 	.byte	0x03, 0x19
        /*0dbe*/ 	.short	0x0a70


	//----- nvinfo : EIATTR_PARAM_CBANK
	.align		4
        /*0dc0*/ 	.byte	0x04, 0x0a
        /*0dc2*/ 	.short	(.L_751 - .L_750)
	.align		4
.L_750:
        /*0dc4*/ 	.word	index@(.nv.constant0._ZN7cutlass13device_kernelIN5flash11enable_sm90INS1_16FlashAttnFwdSm90INS1_25CollectiveMainloopFwdSm90ILi2EN4cute5tupleIJNS5_1CILi1EEES8_S8_EEENS6_IJNS7_ILi128EEENS7_ILi112EEENS7_ILi192EEEEEELi192ENS_10bfloat16_tEfNS_4arch4Sm90ELb0ELb0ELb1ELb1ELb0ELb1ELb0ELb1ELb1ELb0ELb0ELb0EEENS1_21CollectiveEpilogueFwdINS6_IJSA_SC_SB_EEES9_SE_SG_Li256ELb1ELb0ELb0ELb0EEENS1_36VarlenDynamicPersistentTileSchedulerILi128ELi112ELi256ELi32ELb0ELb0ELb1ELb0ELb1ELb1EEEEEEEEEvNT_6ParamsE)
        /*0dc8*/ 	.short	0x0210
        /*0dca*/ 	.short	0x0a70


	//----- nvinfo : EIATTR_SW_WAR
	.align		4
.L_751:
        /*0dcc*/ 	.byte	0x04, 0x36
        /*0dce*/ 	.short	(.L_753 - .L_752)
.L_752:
        /*0dd0*/ 	.word	0x00000008
.L_753:


//--------------------- .nv.info._ZN7cutlass13device_kernelIN5flash11enable_sm90INS1_16FlashAttnFwdSm90INS1_25CollectiveMainloopFwdSm90ILi2EN4cute5tupleIJNS5_1CILi1EEES8_S8_EEENS6_IJNS7_ILi128EEENS7_ILi96EEENS7_ILi192EEEEEELi192ENS_10bfloat16_tEfNS_4arch4Sm90ELb0ELb1ELb1ELb0ELb0ELb0ELb0ELb1ELb1ELb0ELb0ELb0EEENS1_21CollectiveEpilogueFwdINS6_IJSA_SC_SB_EEES9_SE_SG_Li256ELb0ELb0ELb0ELb0EEENS1_30DynamicPersistentTileSchedulerILi256ELi32ELb0ELb0ELb1EEEEEEEEEvNT_6ParamsE --------------------------
	.section	.nv.info._ZN7cutlass13device_kernelIN5flash11enable_sm90INS1_16FlashAttnFwdSm90INS1_25CollectiveMainloopFwdSm90ILi2EN4cute5tupleIJNS5_1CILi1EEES8_S8_EEENS6_IJNS7_ILi128EEENS7_ILi96EEENS7_ILi192EEEEEELi192ENS_10bfloat16_tEfNS_4arch4Sm90ELb0ELb1ELb1ELb0ELb0ELb0ELb0ELb1ELb1ELb0ELb0ELb0EEENS1_21CollectiveEpilogueFwdINS6_IJSA_SC_SB_EEES9_SE_SG_Li256ELb0ELb0ELb0ELb0EEENS1_30DynamicPersistentTileSchedulerILi256ELi32ELb0ELb0ELb1EEEEEEEEEvNT_6ParamsE,"",@"SHT_CUDA_INFO"
	.sectionflags	@""
	.align	4


	//----- nvinfo : EIATTR_CUDA_API_VERSION
	.align		4
        /*0000*/ 	.byte	0x04, 0x37
        /*0002*/ 	.short	(.L_755 - .L_754)
.L_754:
        /*0004*/ 	.word	0x00000082


	//----- nvinfo : EIATTR_KPARAM_INFO
	.align		4
.L_755:
        /*0008*/ 	.byte	0x04, 0x17
        /*000a*/ 	.short	(.L_757 - .L_756)
.L_756:
        /*000c*/ 	.word	0x00000000
        /*0010*/ 	.short	0x0000
        /*0012*/ 	.short	0x0070
        /*0014*/ 	.byte	0x00, 0xf0, 0x01, 0x2e


	//----- nvinfo : EIATTR_SPARSE_MMA_MASK
	.align		4
.L_757:
        /*0018*/ 	.byte	0x03, 0x50
        /*001a*/ 	.short	0x0000


	//----- nvinfo : EIATTR_MAXREG_COUNT
	.align		4
        /*001c*/ 	.byte	0x03, 0x1b
        /*001e*/ 	.short	0x00a8


	//----- nvinfo : EIATTR_NUM_BARRIERS
	.align		4
        /*0020*/ 	.byte	0x02, 0x4c
        /*0022*/ 	.byte	0x09
	.zero		1


	//----- nvinfo : EIATTR_EXTERNS
	.align		4
        /*0024*/ 	.byte	0x04, 0x0f
        /*0026*/ 	.short	(.L_759 - .L_758)


	//   ....[0]....
	.align		4
.L_758:
        /*0028*/ 	.word	index@(__assertfail)


	//----- nvinfo : EIATTR_ANNOTATIONS
	.align		4
.L_759:
        /*002c*/ 	.byte	0x04, 0x55
        /*002e*/ 	.short	(.L_761 - .L_760)


	//   ....[0]....
.L_760:
        /*0030*/ 	.word	0x00000001
        /*0034*/ 	.byte	0x80, 0x09, 0x00, 0x00, 0x01, 0x00, 0x00, 0x00, 0x50, 0x0a, 0x00, 0x00, 0x01, 0x00, 0x00, 0x00
        /*0044*/ 	.byte	0xa0, 0x39, 0x01, 0x00


	//----- nvinfo : EIATTR_MERCURY_ISA_VERSION
	.align		4
.L_761:
        /*0048*/ 	.byte	0x03, 0x5f
        /*004a*/ 	.short	0x0101


	//----- nvinfo : EIATTR_INT_WARP_WIDE_INSTR_OFFSETS
	.align		4
        /*004c*/ 	.byte	0x04, 0x31
        /*004e*/ 	.short	(.L_763 - .L_762)


	//   ....[0]....
.L_762:
        /*0050*/ 	.word	0x00000190


	//   ....[1]....
        /*0054*/ 	.word	0x000001c0


	//   ....[2]....
        /*0058*/ 	.word	0x000001d0


	//   ....[3]....
        /*005c*/ 	.word	0x00010f40


	//   ....[4]....
        /*0060*/ 	.word	0x00010fd0


	//   ....[5]....
        /*0064*/ 	.word	0x00011540


	//   ....[6]....
        /*0068*/ 	.word	0x00013350


	//   ....[7]....
        /*006c*/ 	.word	0x000133e0


	//----- nvinfo : EIATTR_COOP_GROUP_MASK_REGIDS
	.align		4
.L_763:
        /*0070*/ 	.byte	0x04, 0x29
        /*0072*/ 	.short	(.L_765 - .L_764)


	//   ....[0]....
.L_764:
        /*0074*/ 	.word	0xffffffff


	//   ....[1]....
        /*0078*/ 	.word	0xffffffff


	//   ....[2]....
        /*007c*/ 	.word	0xffffffff


	//   ....[3]....
        /*0080*/ 	.word	0xffffffff


	//   ....[4]....
        /*0084*/ 	.word	0xffffffff


	//   ....[5]....
        /*0088*/ 	.word	0xffffffff


	//   ....[6]....
        /*008c*/ 	.word	0xffffffff


	//   ....[7]....
        /*0090*/ 	.word	0xffffffff


	//   ....[8]....
        /*0094*/ 	.word	0xffffffff


	//   ....[9]....
        /*0098*/ 	.word	0xffffffff


	//   ....[10]....
        /*009c*/ 	.word	0xffffffff


	//   ....[11]....
        /*00a0*/ 	.word	0xffffffff


	//   ....[12]....
        /*00a4*/ 	.word	0xffffffff


	//   ....[13]....
        /*00a8*/ 	.word	0xffffffff


	//   ....[14]....
        /*00ac*/ 	.word	0xffffffff


	//   ....[15]....
        /*00b0*/ 	.word	0xffffffff


	//   ....[16]....
        /*00b4*/ 	.word	0xffffffff


	//   ....[17]....
        /*00b8*/ 	.word	0xffffffff


	//   ....[18]....
        /*00bc*/ 	.word	0xffffffff


	//   ....[19]....
        /*00c0*/ 	.word	0xffffffff


	//   ....[20]....
        /*00c4*/ 	.word	0xffffffff


	//   ....[21]....
        /*00c8*/ 	.word	0xffffffff


	//   ....[22]....
        /*00cc*/ 	.word	0xffffffff


	//   ....[23]....
        /*00d0*/ 	.word	0xffffffff


	//   ....[24]....
        /*00d4*/ 	.word	0xffffffff


	//   ....[25]....
        /*00d8*/ 	.word	0xffffffff


	//   ....[26]....
        /*00dc*/ 	.word	0xffffffff


	//   ....[27]....
        /*00e0*/ 	.word	0xffffffff


	//   ....[28]....
        /*00e4*/ 	.word	0xffffffff


	//   ....[29]....
        /*00e8*/ 	.word	0xffffffff


	//   ....[30]....
        /*00ec*/ 	.word	0xffffffff


	//   ....[31]....
        /*00f0*/ 	.word	0xffffffff


	//   ....[32]....
        /*00f4*/ 	.word	0x0500000f


	//   ....[33]....
        /*00f8*/ 	.word	0x0500000f


	//----- nvinfo : EIATTR_COOP_GROUP_INSTR_OFFSETS
	.align		4
.L_765:
        /*00fc*/ 	.byte	0x04, 0x28
        /*00fe*/ 	.short	(.L_767 - .L_766)


	//   ....[0]....
.L_766:
        /*0100*/ 	.word	0x00000060


	//   ....[1]....
        /*0104*/ 	.word	0x000001a0


	//   ....[2]....
        /*0108*/ 	.word	0x000001f0


	//   ....[3]....
        /*010c*/ 	.word	0x000003e0


	//   ....[4]....
        /*0110*/ 	.word	0x00000540


	//   ....[5]....
        /*0114*/ 	.word	0x00000660


	//   ....[6]....
        /*0118*/ 	.word	0x000007c0


	//   ....[7]....
        /*011c*/ 	.word	0x00001890


	//   ....[8]....
        /*0120*/ 	.word	0x000039d0


	//   ....[9]....
        /*0124*/ 	.word	0x00003a90


	//   ....[10]....
        /*0128*/ 	.word	0x00003f50


	//   ....[11]....
        /*012c*/ 	.word	0x00003ff0


	//   ....[12]....
        /*0130*/ 	.word	0x00007220


	//   ....[13]....
        /*0134*/ 	.word	0x00007330


	//   ....[14]....
        /*0138*/ 	.word	0x000078c0


	//   ....[15]....
        /*013c*/ 	.word	0x00007910


	//   ....[16]....
        /*0140*/ 	.word	0x00009b90


	//   ....[17]....
        /*0144*/ 	.word	0x00009c50


	//   ....[18]....
        /*0148*/ 	.word	0x00009cf0


	//   ....[19]....
        /*014c*/ 	.word	0x00009e50


	//   ....[20]....
        /*0150*/ 	.word	0x0000ce00


	//   ....[21]....
        /*0154*/ 	.word	0x0000cf20


	//   ....[22]....
        /*0158*/ 	.word	0x0000d530


	//   ....[23]....
        /*015c*/ 	.word	0x0000d580


	//   ....[24]....
        /*0160*/ 	.word	0x0000e5a0


	//   ....[25]....
        /*0164*/ 	.word	0x0000e5d0


	//   ....[26]....
        /*0168*/ 	.word	0x0000e6d0


	//   ....[27]....
        /*016c*/ 	.word	0x0000e6f0


	//   ....[28]....
        /*0170*/ 	.word	0x0000fae0


	//   ....[29]....
        /*0174*/ 	.word	0x00010690


	//   ....[30]....
        /*0178*/ 	.word	0x00013770


	//   ....[31]....
        /*017c*/ 	.word	0x00013940


	//   ....[32]....
        /*0180*/ 	.word	0x00013f90


	//   ....[33]....
        /*0184*/ 	.word	0x00014370


	//----- nvinfo : EIATTR_REG_RECONFIG
	.align		4
.L_767:
        /*0188*/ 	.byte	0x01, 0x54
	.zero		2


	//----- nvinfo : EIATTR_SYSCALL_OFFSETS
	.align		4
        /*018c*/ 	.byte	0x04, 0x46
        /*018e*/ 	.short	(.L_769 - .L_768)


	//   ....[0]....
.L_768:
        /*0190*/ 	.word	0x00001a40


	//   ....[1]....
        /*0194*/ 	.word	0x00011160


	//   ....[2]....
        /*0198*/ 	.word	0x000112a0


	//   ....[3]....
        /*019c*/ 	.word	0x00011390


	//----- nvinfo : EIATTR_MBARRIER_INSTR_OFFSETS
	.align		4
.L_769:
        /*01a0*/ 	.byte	0x04, 0x39
        /*01a2*/ 	.short	(.L_771 - .L_770)


	//   ....[0]....
.L_770:
        /*01a4*/ 	.word	0x00000290
        /*01a8*/ 	.word	0x000000ff
        /*01ac*/ 	.word	0x00030800
        /*01b0*/ 	.short	0x0100
        /*01b2*/ 	.byte	0x06
	.zero		1


	//   ....[1]....
        /*01b4*/ 	.word	0x000002a0
        /*01b8*/ 	.word	0x000000ff
        /*01bc*/ 	.word	0x00030820
        /*01c0*/ 	.short	0x0100
        /*01c2*/ 	.byte	0x06
	.zero		1


	//   ....[2]....
        /*01c4*/ 	.word	0x00000390
        /*01c8*/ 	.word	0x000000ff
        /*01cc*/ 	.word	0x00030830
        /*01d0*/ 	.short	0x0100
        /*01d2*/ 	.byte	0x08
	.zero		1


	//   ....[3]....
        /*01d4*/ 	.word	0x000003a0
        /*01d8*/ 	.word	0x000000ff
        /*01dc*/ 	.word	0x00030840
        /*01e0*/ 	.short	0x0100
        /*01e2*/ 	.byte	0x08
	.zero		1


	//   ....[4]....
        /*01e4*/ 	.word	0x000003b0
        /*01e8*/ 	.word	0x000000ff
        /*01ec*/ 	.word	0x00030838
        /*01f0*/ 	.short	0x0100
        /*01f2*/ 	.byte	0x08
	.zero		1


	//   ....[5]....
        /*01f4*/ 	.word	0x000003c0
        /*01f8*/ 	.word	0x000000ff
        /*01fc*/ 	.word	0x00030848
        /*0200*/ 	.short	0x0100
        /*0202*/ 	.byte	0x08
	.zero		1


	//   ....[6]....
        /*0204*/ 	.word	0x000004f0
        /*0208*/ 	.word	0x000000ff
        /*020c*/ 	.word	0x00030850
        /*0210*/ 	.short	0x0100
        /*0212*/ 	.byte	0x08
	.zero		1


	//   ....[7]....
        /*0214*/ 	.word	0x00000500
        /*0218*/ 	.word	0x000000ff
        /*021c*/ 	.word	0x00030860
        /*0220*/ 	.short	0x0100
        /*0222*/ 	.byte	0x08
	.zero		1


	//   ....[8]....
        /*0224*/ 	.word	0x00000510
        /*0228*/ 	.word	0x000000ff
        /*022c*/ 	.word	0x00030858
        /*0230*/ 	.short	0x0100
        /*0232*/ 	.byte	0x08
	.zero		1


	//   ....[9]....
        /*0234*/ 	.word	0x00000520
        /*0238*/ 	.word	0x000000ff
        /*023c*/ 	.word	0x00030868
        /*0240*/ 	.short	0x0100
        /*0242*/ 	.byte	0x08
	.zero		1


	//   ....[10]....
        /*0244*/ 	.word	0x00000610
        /*0248*/ 	.word	0x000000ff
        /*024c*/ 	.word	0x00030870
        /*0250*/ 	.short	0x0100
        /*0252*/ 	.byte	0x06
	.zero		1


	//   ....[11]....
        /*0254*/ 	.word	0x00000620
        /*0258*/ 	.word	0x000000ff
        /*025c*/ 	.word	0x00030880
        /*0260*/ 	.short	0x0100
        /*0262*/ 	.byte	0x06
	.zero		1


	//   ....[12]....
        /*0264*/ 	.word	0x00000630
        /*0268*/ 	.word	0x000000ff
        /*026c*/ 	.word	0x00030878
        /*0270*/ 	.short	0x0100
        /*0272*/ 	.byte	0x06
	.zero		1


	//   ....[13]....
        /*0274*/ 	.word	0x00000640
        /*0278*/ 	.word	0x000000ff
        /*027c*/ 	.word	0x00030888
        /*0280*/ 	.short	0x0100
        /*0282*/ 	.byte	0x06
	.zero		1


	//   ....[14]....
        /*0284*/ 	.word	0x00000770
        /*0288*/ 	.word	0x000000ff
        /*028c*/ 	.word	0x00030890
        /*0290*/ 	.short	0x0100
        /*0292*/ 	.byte	0x08
	.zero		1


	//   ....[15]....
        /*0294*/ 	.word	0x00000780
        /*0298*/ 	.word	0x000000ff
        /*029c*/ 	.word	0x000308a0
        /*02a0*/ 	.short	0x0100
        /*02a2*/ 	.byte	0x08
	.zero		1


	//   ....[16]....
        /*02a4*/ 	.word	0x00000790
        /*02a8*/ 	.word	0x000000ff
        /*02ac*/ 	.word	0x00030898
        /*02b0*/ 	.short	0x0100
        /*02b2*/ 	.byte	0x08
	.zero		1


	//   ....[17]....
        /*02b4*/ 	.word	0x000007a0
        /*02b8*/ 	.word	0x000000ff
        /*02bc*/ 	.word	0x000308a8
        /*02c0*/ 	.short	0x0100
        /*02c2*/ 	.byte	0x08
	.zero		1


	//   ....[18]....
        /*02c4*/ 	.word	0x000008d0
        /*02c8*/ 	.word	0x000000ff
        /*02cc*/ 	.word	0x000308b0
        /*02d0*/ 	.short	0x0100
        /*02d2*/ 	.byte	0x08
	.zero		1


	//   ....[19]....
        /*02d4*/ 	.word	0x000008e0
        /*02d8*/ 	.word	0x000000ff
        /*02dc*/ 	.word	0x000308c0
        /*02e0*/ 	.short	0x0100
        /*02e2*/ 	.byte	0x08
	.zero		1


	//   ....[20]....
        /*02e4*/ 	.word	0x000008f0
        /*02e8*/ 	.word	0x000000ff
        /*02ec*/ 	.word	0x000308b8
        /*02f0*/ 	.short	0x0100
        /*02f2*/ 	.byte	0x08
	.zero		1


	//   ....[21]....
        /*02f4*/ 	.word	0x00000900
        /*02f8*/ 	.word	0x000000ff
        /*02fc*/ 	.word	0x000308c8
        /*0300*/ 	.short	0x0100
        /*0302*/ 	.byte	0x08
	.zero		1


	//   ....[22]....
        /*0304*/ 	.word	0x00001ae0
        /*0308*/ 	.word	0x000000ff
        /*030c*/ 	.word	0x00030800
        /*0310*/ 	.short	0x010a
        /*0312*/ 	.byte	0x25
	.zero		1


	//   ....[23]....
        /*0314*/ 	.word	0x00001b60
        /*0318*/ 	.word	0x00000005
        /*031c*/ 	.word	0x00030830
        /*0320*/ 	.short	0x010a
        /*0322*/ 	.byte	0x3f
	.zero		1


	//   ....[24]....
        /*0324*/ 	.word	0x00001be0
        /*0328*/ 	.word	0x00000005
        /*032c*/ 	.word	0x00030830
        /*0330*/ 	.short	0x010a
        /*0332*/ 	.byte	0x3f
	.zero		1


	//   ....[25]....
        /*0334*/ 	.word	0x000025e0
        /*0338*/ 	.word	0x00000005
        /*033c*/ 	.word	0x00000000
        /*0340*/ 	.short	0x0101
        /*0342*/ 	.byte	0x3f
	.zero		1


	//   ....[26]....
        /*0344*/ 	.word	0x00004e70
        /*0348*/ 	.word	0x000000ff
        /*034c*/ 	.word	0x00030830
        /*0350*/ 	.short	0x010a
        /*0352*/ 	.byte	0x07
	.zero		1


	//   ....[27]....
        /*0354*/ 	.word	0x00004eb0
        /*0358*/ 	.word	0x000000ff
        /*035c*/ 	.word	0x00030830
        /*0360*/ 	.short	0x010a
        /*0362*/ 	.byte	0x07
	.zero		1


	//   ....[28]....
        /*0364*/ 	.word	0x00005970
        /*0368*/ 	.word	0x000000ff
        /*036c*/ 	.word	0x00030850
        /*0370*/ 	.short	0x010a
        /*0372*/ 	.byte	0x06
	.zero		1


	//   ....[29]....
        /*0374*/ 	.word	0x000059b0
        /*0378*/ 	.word	0x000000ff
        /*037c*/ 	.word	0x00030850
        /*0380*/ 	.short	0x010a
        /*0382*/ 	.byte	0x06
	.zero		1


	//   ....[30]....
        /*0384*/ 	.word	0x00006260
        /*0388*/ 	.word	0x00000078
        /*038c*/ 	.word	0x00000000
        /*0390*/ 	.short	0x0101
        /*0392*/ 	.byte	0x3f
	.zero		1


	//   ....[31]....
        /*0394*/ 	.word	0x00007ce0
        /*0398*/ 	.word	0x00000081
        /*039c*/ 	.word	0x00000000
        /*03a0*/ 	.short	0x0101
        /*03a2*/ 	.byte	0x3f
	.zero		1


	//   ....[32]....
        /*03a4*/ 	.word	0x000085e0
        /*03a8*/ 	.word	0x000000ff
        /*03ac*/ 	.word	0x00030830
        /*03b0*/ 	.short	0x010a
        /*03b2*/ 	.byte	0x06
	.zero		1


	//   ....[33]....
        /*03b4*/ 	.word	0x00008620
        /*03b8*/ 	.word	0x000000ff
        /*03bc*/ 	.word	0x00030830
        /*03c0*/ 	.short	0x010a
        /*03c2*/ 	.byte	0x06
	.zero		1


	//   ....[34]....
        /*03c4*/ 	.word	0x000090e0
        /*03c8*/ 	.word	0x000000ff
        /*03cc*/ 	.word	0x00030850
        /*03d0*/ 	.short	0x010a
        /*03d2*/ 	.byte	0x0a
	.zero		1


	//   ....[35]....
        /*03d4*/ 	.word	0x00009120
        /*03d8*/ 	.word	0x000000ff
        /*03dc*/ 	.word	0x00030850
        /*03e0*/ 	.short	0x010a
        /*03e2*/ 	.byte	0x0a
	.zero		1


	//   ....[36]....
        /*03e4*/ 	.word	0x0000a480
        /*03e8*/ 	.word	0x0000007d
        /*03ec*/ 	.word	0x00000000
        /*03f0*/ 	.short	0x0101
        /*03f2*/ 	.byte	0x3f
	.zero		1


	//   ....[37]....
        /*03f4*/ 	.word	0x0000a4d0
        /*03f8*/ 	.word	0x00000081
        /*03fc*/ 	.word	0x00000000
        /*0400*/ 	.short	0x0101
        /*0402*/ 	.byte	0x3f
	.zero		1


	//   ....[38]....
        /*0404*/ 	.word	0x0000aa70
        /*0408*/ 	.word	0x000000ff
        /*040c*/ 	.word	0x00030830
        /*0410*/ 	.short	0x010a
        /*0412*/ 	.byte	0x06
	.zero		1


	//   ....[39]....
        /*0414*/ 	.word	0x0000aab0
        /*0418*/ 	.word	0x000000ff
        /*041c*/ 	.word	0x00030830
        /*0420*/ 	.short	0x010a
        /*0422*/ 	.byte	0x06
	.zero		1


	//   ....[40]....
        /*0424*/ 	.word	0x0000b570
        /*0428*/ 	.word	0x000000ff
        /*042c*/ 	.word	0x00030850
        /*0430*/ 	.short	0x010a
        /*0432*/ 	.byte	0x0a
	.zero		1


	//   ....[41]....
        /*0434*/ 	.word	0x0000b5b0
        /*0438*/ 	.word	0x000000ff
        /*043c*/ 	.word	0x00030850
        /*0440*/ 	.short	0x010a
        /*0442*/ 	.byte	0x0a
	.zero		1


	//   ....[42]....
        /*0444*/ 	.word	0x0000be60
        /*0448*/ 	.word	0x0000007e
        /*044c*/ 	.word	0x00000000
        /*0450*/ 	.short	0x0101
        /*0452*/ 	.byte	0x3f
	.zero		1


	//   ....[43]....
        /*0454*/ 	.word	0x0000d910
        /*0458*/ 	.word	0x00000085
        /*045c*/ 	.word	0x00000000
        /*0460*/ 	.short	0x0101
        /*0462*/ 	.byte	0x3f
	.zero		1


	//   ....[44]....
        /*0464*/ 	.word	0x0000e510
        /*0468*/ 	.word	0x000000ff
        /*046c*/ 	.word	0x00030850
        /*0470*/ 	.short	0x010a
        /*0472*/ 	.byte	0x05
	.zero		1


	//   ....[45]....
        /*0474*/ 	.word	0x0000e550
        /*0478*/ 	.word	0x000000ff
        /*047c*/ 	.word	0x00030850
        /*0480*/ 	.short	0x010a
        /*0482*/ 	.byte	0x05
	.zero		1


	//   ....[46]....
        /*0484*/ 	.word	0x0000ea00
        /*0488*/ 	.word	0x00000004
        /*048c*/ 	.word	0x00000000
        /*0490*/ 	.short	0x0101
        /*0492*/ 	.byte	0x3f
	.zero		1


	//   ....[47]....
        /*0494*/ 	.word	0x0000fcc0
        /*0498*/ 	.word	0x000000ff
        /*049c*/ 	.word	0x00000000
        /*04a0*/ 	.short	0x0101
        /*04a2*/ 	.byte	0x05
	.zero		1


	//   ....[48]....
        /*04a4*/ 	.word	0x00011810
        /*04a8*/ 	.word	0x00000008
        /*04ac*/ 	.word	0x00030840
        /*04b0*/ 	.short	0x010a
        /*04b2*/ 	.byte	0x3f
	.zero		1


	//   ....[49]....
        /*04b4*/ 	.word	0x00011ca0
        /*04b8*/ 	.word	0x000000ff
        /*04bc*/ 	.word	0x00030820
        /*04c0*/ 	.short	0x010a
        /*04c2*/ 	.byte	0x26
	.zero		1


	//   ....[50]....
        /*04c4*/ 	.word	0x00011f80
        /*04c8*/ 	.word	0x00000003
        /*04cc*/ 	.word	0x00030840
        /*04d0*/ 	.short	0x010a
        /*04d2*/ 	.byte	0x3f
	.zero		1


	//   ....[51]....
        /*04d4*/ 	.word	0x000121f0
        /*04d8*/ 	.word	0x00000002
        /*04dc*/ 	.word	0x00000060
        /*04e0*/ 	.short	0x010a
        /*04e2*/ 	.byte	0x3f
	.zero		1


	//   ....[52]....
        /*04e4*/ 	.word	0x00012710
        /*04e8*/ 	.word	0x00000003
        /*04ec*/ 	.word	0x00030840
        /*04f0*/ 	.short	0x010a
        /*04f2*/ 	.byte	0x3f
	.zero		1


	//   ....[53]....
        /*04f4*/ 	.word	0x00012980
        /*04f8*/ 	.word	0x00000002
        /*04fc*/ 	.word	0x00000060
        /*0500*/ 	.short	0x010a
        /*0502*/ 	.byte	0x3f
	.zero		1


	//   ....[54]....
        /*0504*/ 	.word	0x00012dd0
        /*0508*/ 	.word	0x00000002
        /*050c*/ 	.word	0x00030840
        /*0510*/ 	.short	0x010a
        /*0512*/ 	.byte	0x3f
	.zero		1


	//   ....[55]....
        /*0514*/ 	.word	0x00013070
        /*0518*/ 	.word	0x00000002
        /*051c*/ 	.word	0x00000060
        /*0520*/ 	.short	0x010a
        /*0522*/ 	.byte	0x3f
	.zero		1


	//   ....[56]....
        /*0524*/ 	.word	0x00013480
        /*0528*/ 	.word	0x00000003
        /*052c*/ 	.word	0x00030860
        /*0530*/ 	.short	0x010a
        /*0532*/ 	.byte	0x3f
	.zero		1


	//   ....[57]....
        /*0534*/ 	.word	0x000138f0
        /*0538*/ 	.word	0x00000007
        /*053c*/ 	.word	0x00030820
        /*0540*/ 	.short	0x010a
        /*0542*/ 	.byte	0x3f
	.zero		1


	//   ....[58]....
        /*0544*/ 	.word	0x00013a60
        /*0548*/ 	.word	0x00000005
        /*054c*/ 	.word	0x00000000
        /*0550*/ 	.short	0x010a
        /*0552*/ 	.byte	0x3f
	.zero		1


	//   ....[59]....
        /*0554*/ 	.word	0x00013ad0
        /*0558*/ 	.word	0x00000003
        /*055c*/ 	.word	0x00000000
        /*0560*/ 	.short	0x010a
        /*0562*/ 	.byte	0x3f
	.zero		1


	//   ....[60]....
        /*0564*/ 	.word	0x00013b30
        /*0568*/ 	.word	0x00000005
        /*056c*/ 	.word	0x00000000
        /*0570*/ 	.short	0x010a
        /*0572*/ 	.byte	0x3f
	.zero		1


	//   ....[61]....
        /*0574*/ 	.word	0x00013b60
        /*0578*/ 	.word	0x00000003
        /*057c*/ 	.word	0x00000000
        /*0580*/ 	.short	0x010a
        /*0582*/ 	.byte	0x3f
	.zero		1


	//   ....[62]....
        /*0584*/ 	.word	0x00013bd0
        /*0588*/ 	.word	0x00000003
        /*058c*/ 	.word	0x00030800
        /*0590*/ 	.short	0x010a
        /*0592*/ 	.byte	0x3f
	.zero		1


	//   ....[63]....
        /*0594*/ 	.word	0x00013c20
        /*0598*/ 	.word	0x00000005
        /*059c*/ 	.word	0x00030830
        /*05a0*/ 	.short	0x010a
        /*05a2*/ 	.byte	0x3f
	.zero		1


	//   ....[64]....
        /*05a4*/ 	.word	0x00013c80
        /*05a8*/ 	.word	0x00000015
        /*05ac*/ 	.word	0x00030830
        /*05b0*/ 	.short	0x010a
        /*05b2*/ 	.byte	0x3f
	.zero		1


	//   ....[65]....
        /*05b4*/ 	.word	0x00013ce0
        /*05b8*/ 	.word	0x00000015
        /*05bc*/ 	.word	0x00030850
        /*05c0*/ 	.short	0x010a
        /*05c2*/ 	.byte	0x3f
	.zero		1


	//   ....[66]....
        /*05c4*/ 	.word	0x00013d40
        /*05c8*/ 	.word	0x00000004
        /*05cc*/ 	.word	0x00030830
        /*05d0*/ 	.short	0x010a
        /*05d2*/ 	.byte	0x3f
	.zero		1


	//   ....[67]....
        /*05d4*/ 	.word	0x00013da0
        /*05d8*/ 	.word	0x00000003
        /*05dc*/ 	.word	0x00030850
        /*05e0*/ 	.short	0x010a
        /*05e2*/ 	.byte	0x3f
	.zero		1


	//   ....[68]....
        /*05e4*/ 	.word	0x00013e00
        /*05e8*/ 	.word	0x00000004
        /*05ec*/ 	.word	0x00030830
        /*05f0*/ 	.short	0x010a
        /*05f2*/ 	.byte	0x3f
	.zero		1


	//   ....[69]....
        /*05f4*/ 	.word	0x00013e60
        /*05f8*/ 	.word	0x00000003
        /*05fc*/ 	.word	0x00030850
        /*0600*/ 	.short	0x010a
        /*0602*/ 	.byte	0x3f
	.zero		1


	//   ....[70]....
        /*0604*/ 	.word	0x00013ec0
        /*0608*/ 	.word	0x00000005
        /*060c*/ 	.word	0x00030850
        /*0610*/ 	.short	0x010a
        /*0612*/ 	.byte	0x3f
	.zero		1


	//   ....[71]....
        /*0614*/ 	.word	0x00014040
        /*0618*/ 	.word	0x00000008
        /*061c*/ 	.word	0x00030840
        /*0620*/ 	.short	0x010a
        /*0622*/ 	.byte	0x3f
	.zero		1


	//   ....[72]....
        /*0624*/ 	.word	0x000140a0
        /*0628*/ 	.word	0x00000008
        /*062c*/ 	.word	0x00030820
        /*0630*/ 	.short	0x010a
        /*0632*/ 	.byte	0x3f
	.zero		1


	//   ....[73]....
        /*0634*/ 	.word	0x000140f0
        /*0638*/ 	.word	0x00000003
        /*063c*/ 	.word	0x00030840
        /*0640*/ 	.short	0x010a
        /*0642*/ 	.byte	0x3f
	.zero		1


	//   ....[74]....
        /*0644*/ 	.word	0x00014140
        /*0648*/ 	.word	0x00000002
        /*064c*/ 	.word	0x00000060
        /*0650*/ 	.short	0x010a
        /*0652*/ 	.byte	0x3f
	.zero		1


	//   ....[75]....
        /*0654*/ 	.word	0x00014190
        /*0658*/ 	.word	0x00000003
        /*065c*/ 	.word	0x00030840
        /*0660*/ 	.short	0x010a
        /*0662*/ 	.byte	0x3f
	.zero		1


	//   ....[76]....
        /*0664*/ 	.word	0x000141e0
        /*0668*/ 	.word	0x00000002
        /*066c*/ 	.word	0x00000060
        /*0670*/ 	.short	0x010a
        /*0672*/ 	.byte	0x3f
	.zero		1


	//   ....[77]....
        /*0674*/ 	.word	0x00014230
        /*0678*/ 	.word	0x00000002
        /*067c*/ 	.word	0x00030840
        /*0680*/ 	.short	0x010a
        /*0682*/ 	.byte	0x3f
	.zero		1


	//   ....[78]....
        /*0684*/ 	.word	0x00014280
        /*0688*/ 	.word	0x00000002
        /*068c*/ 	.word	0x00000060
        /*0690*/ 	.short	0x010a
        /*0692*/ 	.byte	0x3f
	.zero		1


	//   ....[79]....
        /*0694*/ 	.word	0x000142d0
        /*0698*/ 	.word	0x00000003
        /*069c*/ 	.word	0x00030860
        /*06a0*/ 	.short	0x010a
        /*06a2*/ 	.byte	0x3f
	.zero		1


	//   ....[80]....
        /*06a4*/ 	.word	0x000143b0
        /*06a8*/ 	.word	0x00000007
        /*06ac*/ 	.word	0x00030820
        /*06b0*/ 	.short	0x010a
        /*06b2*/ 	.byte	0x3f
	.zero		1


	//   ....[81]....
        /*06b4*/ 	.word	0x00014400
        /*06b8*/ 	.word	0x00000005
        /*06bc*/ 	.word	0x00000000
        /*06c0*/ 	.short	0x010a
        /*06c2*/ 	.byte	0x3f
	.zero		1


	//   ....[82]....
        /*06c4*/ 	.word	0x00014450
        /*06c8*/ 	.word	0x00000003
        /*06cc*/ 	.word	0x00000000
        /*06d0*/ 	.short	0x010a
        /*06d2*/ 	.byte	0x3f
	.zero		1


	//   ....[83]....
        /*06d4*/ 	.word	0x000144a0
        /*06d8*/ 	.word	0x00000005
        /*06dc*/ 	.word	0x00000000
        /*06e0*/ 	.short	0x010a
        /*06e2*/ 	.byte	0x3f
	.zero		1


	//----- nvinfo : EIATTR_NUM_MBARRIERS
	.align		4
.L_771:
        /*06e4*/ 	.byte	0x03, 0x38
        /*06e6*/ 	.short	0x0016


	//----- nvinfo : EIATTR_EXIT_INSTR_OFFSETS
	.align		4
        /*06e8*/ 	.byte	0x04, 0x1c
        /*06ea*/ 	.short	(.L_773 - .L_772)


	//   ....[0]....
.L_772:
        /*06ec*/ 	.word	0x00000a40


	//   ....[1]....
        /*06f0*/ 	.word	0x00010650


	//   ....[2]....
        /*06f4*/ 	.word	0x000106b0


	//   ....[3]....
        /*06f8*/ 	.word	0x00013960


	//   ....[4]....
        /*06fc*/ 	.word	0x00013bb0


	//----- nvinfo : EIATTR_MAX_THREADS
	.align		4
.L_773:
        /*0700*/ 	.byte	0x04, 0x05
        /*0702*/ 	.short	(.L_775 - .L_774)
.L_774:
        /*0704*/ 	.word	0x00000180
        /*0708*/ 	.word	0x00000001
        /*070c*/ 	.word	0x00000001


	//----- nvinfo : EIATTR_CRS_STACK_SIZE
	.align		4
.L_775:
        /*0710*/ 	.byte	0x04, 0x1e
        /*0712*/ 	.short	(.L_777 - .L_776)
.L_776:
        /*0714*/ 	.word	0x00000000


	//----- nvinfo : EIATTR_CBANK_PARAM_SIZE
	.align		4
.L_777:
        /*0718*/ 	.byte	0x03, 0x19
        /*071a*/ 	.short	0x0bf0


	//----- nvinfo : EIATTR_PARAM_CBANK
	.align		4
        /*071c*/ 	.byte	0x04, 0x0a
        /*071e*/ 	.short	(.L_779 - .L_778)
	.align		4
.L_778:
        /*0720*/ 	.word	index@(.nv.constant0._ZN7cutlass13device_kernelIN5flash11enable_sm90INS1_16FlashAttnFwdSm90INS1_25CollectiveMainloopFwdSm90ILi2EN4cute5tupleIJNS5_1CILi1EEES8_S8_EEENS6_IJNS7_ILi128EEENS7_ILi96EEENS7_ILi192EEEEEELi192ENS_10bfloat16_tEfNS_4arch4Sm90ELb0ELb1ELb1ELb0ELb0ELb0ELb0ELb1ELb1ELb0ELb0ELb0EEENS1_21CollectiveEpilogueFwdINS6_IJSA_SC_SB_EEES9_SE_SG_Li256ELb0ELb0ELb0ELb0EEENS1_30DynamicPersistentTileSchedulerILi256ELi32ELb0ELb0ELb1EEEEEEEEEvNT_6ParamsE)
        /*0724*/ 	.short	0x0210
        /*0726*/ 	.short	0x0bf0


	//----- nvinfo : EIATTR_SW_WAR
	.align		4
.L_779:
        /*0728*/ 	.byte	0x04, 0x36
        /*072a*/ 	.short	(.L_781 - .L_780)
.L_780:
        /*072c*/ 	.word	0x00000008
.L_781:


//--------------------- .nv.info._ZN7cutlass13device_kernelIN5flash11enable_sm90INS1_16FlashAttnFwdSm90INS1_25CollectiveMainloopFwdSm90ILi2EN4cute5tupleIJNS5_1CILi1EEES8_S8_EEENS6_IJNS7_ILi128EEENS7_ILi96EEENS7_ILi192EEEEEELi192ENS_10bfloat16_tEfNS_4arch4Sm90ELb0ELb1ELb1ELb1ELb0ELb0ELb0ELb1ELb1ELb0ELb0ELb0EEENS1_21CollectiveEpilogueFwdINS6_IJSA_SC_SB_EEES9_SE_SG_Li256ELb1ELb0ELb0ELb0EEENS1_36VarlenDynamicPersistentTileSchedulerILi128ELi96ELi256ELi32ELb0ELb0ELb1ELb1ELb0ELb1EEEEEEEEEvNT_6ParamsE --------------------------
	.section	.nv.info._ZN7cutlass13device_kernelIN5flash11enable_sm90INS1_16FlashAttnFwdSm90INS1_25CollectiveMainloopFwdSm90ILi2EN4cute5tupleIJNS5_1CILi1EEES8_S8_EEENS6_IJNS7_ILi128EEENS7_ILi96EEENS7_ILi192EEEEEELi192ENS_10bfloat16_tEfNS_4arch4Sm90ELb0ELb1ELb1ELb1ELb0ELb0ELb0ELb1ELb1ELb0ELb0ELb0EEENS1_21CollectiveEpilogueFwdINS6_IJSA_SC_SB_EEES9_SE_SG_Li256ELb1ELb0ELb0ELb0EEENS1_36VarlenDynamicPersistentTileSchedulerILi128ELi96ELi256ELi32ELb0ELb0ELb1ELb1ELb0ELb1EEEEEEEEEvNT_6ParamsE,"",@"SHT_CUDA_INFO"
	.sectionflags	@""
	.align	4


	//----- nvinfo : EIATTR_CUDA_API_VERSION
	.align		4
        /*0000*/ 	.byte	0x04, 0x37
        /*0002*/ 	.short	(.L_783 - .L_782)
.L_782:
        /*0004*/ 	.word	0x00000082


	//----- nvinfo : EIATTR_KPARAM_INFO
	.align		4
.L_783:
        /*0008*/ 	.byte	0x04, 0x17
        /*000a*/ 	.short	(.L_785 - .L_784)
.L_784:
        /*000c*/ 	.word	0x00000000
        /*0010*/ 	.short	0x0000
        /*0012*/ 	.short	0x0070
        /*0014*/ 	.byte	0x00, 0xf0, 0x01, 0x28


	//----- nvinfo : EIATTR_SPARSE_MMA_MASK
	.align		4
.L_785:
        /*0018*/ 	.byte	0x03, 0x50
        /*001a*/ 	.short	0x0000


	//----- nvinfo : EIATTR_MAXREG_COUNT
	.align		4
        /*001c*/ 	.byte	0x03, 0x1b
        /*001e*/ 	.short	0x00a8


	//----- nvinfo : EIATTR_NUM_BARRIERS
	.align		4
        /*0020*/ 	.byte	0x02, 0x4c
        /*0022*/ 	.byte	0x09
	.zero		1


	//----- nvinfo : EIATTR_EXTERNS
	.align		4
        /*0024*/ 	.byte	0x04, 0x0f
        /*0026*/ 	.short	(.L_787 - .L_786)


	//   ....[0]....
	.align		4
.L_786:
        /*0028*/ 	.word	index@(__assertfail)


	//----- nvinfo : EIATTR_ANNOTATIONS
	.align		4
.L_787:
        /*002c*/ 	.byte	0x04, 0x55
        /*002e*/ 	.short	(.L_789 - .L_788)


	//   ....[0]....
.L_788:
        /* <DEDUP_REMOVED lines=34> */


	//----- nvinfo : EIATTR_MERCURY_ISA_VERSION
	.align		4
.L_789:
        /*0240*/ 	.byte	0x03, 0x5f
        /*0242*/ 	.short	0x0101


	//----- nvinfo : EIATTR_UNUSED_LOAD_BYTE_OFFSET
	.align		4
        /*0244*/ 	.byte	0x04, 0x44
        /*0246*/ 	.short	(.L_791 - .L_790)


	//   ....[0]....
.L_790:
        /*0248*/ 	.word	0x00000a40
        /*024c*/ 	.word	0x0000fff0


	//   ....[1]....
        /*0250*/ 	.word	0x0000f070
        /*0254*/ 	.word	0x0000fff0


	//----- nvinfo : EIATTR_INT_WARP_WIDE_INSTR_OFFSETS
	.align		4
.L_791:
        /*0258*/ 	.byte	0x04, 0x31
        /*025a*/ 	.short	(.L_793 - .L_792)


	//   ....[0]....
.L_792:
        /*025c*/ 	.word	0x00000160


	//   ....[1]....
        /*0260*/ 	.word	0x000001a0


	//   ....[2]....
        /*0264*/ 	.word	0x00000210


	//   ....[3]....
        /*0268*/ 	.word	0x00012be0


	//   ....[4]....
        /*026c*/ 	.word	0x00012c80


	//   ....[5]....
        /*0270*/ 	.word	0x00013190


	//   ....[6]....
        /*0274*/ 	.word	0x00013210


	//   ....[7]....
        /*0278*/ 	.word	0x00013320


	//   ....[8]....
        /*027c*/ 	.word	0x00013410


	//   ....[9]....
        /*0280*/ 	.word	0x00015870


	//   ....[10]....
        /*0284*/ 	.word	0x00015910


	//----- nvinfo : EIATTR_COOP_GROUP_MASK_REGIDS
	.align		4
.L_793:
        /*0288*/ 	.byte	0x04, 0x29
        /*028a*/ 	.short	(.L_795 - .L_794)


	//   ....[0]....
.L_794:
        /*028c*/ 	.word	0xffffffff


	//   ....[1]....
        /*0290*/ 	.word	0xffffffff


	//   ....[2]....
        /*0294*/ 	.word	0xffffffff


	//   ....[3]....
        /*0298*/ 	.word	0xffffffff


	//   ....[4]....
        /*029c*/ 	.word	0xffffffff


	//   ....[5]....
        /*02a0*/ 	.word	0xffffffff


	//   ....[6]....
        /*02a4*/ 	.word	0xffffffff


	//   ....[7]....
        /*02a8*/ 	.word	0xffffffff


	//   ....[8]....
        /*02ac*/ 	.word	0xffffffff


	//   ....[9]....
        /*02b0*/ 	.word	0xffffffff


	//   ....[10]....
        /*02b4*/ 	.word	0xffffffff


	//   ....[11]....
        /*02b8*/ 	.word	0xffffffff


	//   ....[12]....
        /*02bc*/ 	.word	0xffffffff


	//   ....[13]....
        /*02c0*/ 	.word	0xffffffff


	//   ....[14]....
        /*02c4*/ 	.word	0xffffffff


	//   ....[15]....
        /*02c8*/ 	.word	0xffffffff


	//   ....[16]....
        /*02cc*/ 	.word	0xffffffff


	//   ....[17]....
        /*02d0*/ 	.word	0xffffffff


	//   ....[18]....
        /*02d4*/ 	.word	0xffffffff


	//   ....[19]....
        /*02d8*/ 	.word	0xffffffff


	//   ....[20]....
        /*02dc*/ 	.word	0xffffffff


	//   ....[21]....
        /*02e0*/ 	.word	0xffffffff


	//   ....[22]....
        /*02e4*/ 	.word	0xffffffff


	//   ....[23]....
        /*02e8*/ 	.word	0xffffffff


	//   ....[24]....
        /*02ec*/ 	.word	0xffffffff


	//   ....[25]....
        /*02f0*/ 	.word	0xffffffff


	//   ....[26]....
        /*02f4*/ 	.word	0xffffffff


	//   ....[27]....
        /*02f8*/ 	.word	0xffffffff


	//   ....[28]....
        /*02fc*/ 	.word	0xffffffff


	//   ....[29]....
        /*0300*/ 	.word	0xffffffff


	//   ....[30]....
        /*0304*/ 	.word	0xffffffff


	//   ....[31]....
        /*0308*/ 	.word	0xffffffff


	//   ....[32]....
        /*030c*/ 	.word	0xffffffff


	//   ....[33]....
        /*0310*/ 	.word	0xffffffff


	//   ....[34]....
        /*0314*/ 	.word	0xffffffff


	//   ....[35]....
        /*0318*/ 	.word	0xffffffff


	//   ....[36]....
        /*031c*/ 	.word	0xffffffff


	//   ....[37]....
        /*0320*/ 	.word	0xffffffff


	//   ....[38]....
        /*0324*/ 	.word	0xffffffff


	//   ....[39]....
        /*0328*/ 	.word	0xffffffff


	//   ....[40]....
        /*032c*/ 	.word	0xffffffff


	//   ....[41]....
        /*0330*/ 	.word	0xffffffff


	//   ....[42]....
        /*0334*/ 	.word	0xffffffff


	//   ....[43]....
        /*0338*/ 	.word	0xffffffff


	//   ....[44]....
        /*033c*/ 	.word	0xffffffff


	//   ....[45]....
        /*0340*/ 	.word	0xffffffff


	//   ....[46]....
        /*0344*/ 	.word	0xffffffff


	//   ....[47]....
        /*0348*/ 	.word	0xffffffff


	//   ....[48]....
        /*034c*/ 	.word	0xffffffff


	//   ....[49]....
        /*0350*/ 	.word	0xffffffff


	//   ....[50]....
        /*0354*/ 	.word	0xffffffff


	//   ....[51]....
        /*0358*/ 	.word	0xffffffff


	//   ....[52]....
        /*035c*/ 	.word	0xffffffff


	//   ....[53]....
        /*0360*/ 	.word	0xffffffff


	//   ....[54]....
        /*0364*/ 	.word	0xffffffff


	//   ....[55]....
        /*0368*/ 	.word	0xffffffff


	//   ....[56]....
        /*036c*/ 	.word	0xffffffff


	//   ....[57]....
        /*0370*/ 	.word	0xffffffff


	//   ....[58]....
        /*0374*/ 	.word	0xffffffff


	//   ....[59]....
        /*0378*/ 	.word	0xffffffff


	//   ....[60]....
        /*037c*/ 	.word	0xffffffff


	//   ....[61]....
        /*0380*/ 	.word	0xffffffff


	//   ....[62]....
        /*0384*/ 	.word	0x0500000f


	//   ....[63]....
        /*0388*/ 	.word	0x0500000f


	//   ....[64]....
        /*038c*/ 	.word	0x0500000f


	//   ....[65]....
        /*0390*/ 	.word	0x0500000f


	//   ....[66]....
        /*0394*/ 	.word	0x0500000f


	//   ....[67]....
        /*0398*/ 	.word	0x0500000f


	//   ....[68]....
        /*039c*/ 	.word	0x0500000f


	//   ....[69]....
        /*03a0*/ 	.word	0x0500000f


	//   ....[70]....
        /*03a4*/ 	.word	0x0500000f


	//   ....[71]....
        /*03a8*/ 	.word	0x0500000f


	//   ....[72]....
        /*03ac*/ 	.word	0x0500000f


	//   ....[73]....
        /*03b0*/ 	.word	0x0500000f


	//   ....[74]....
        /*03b4*/ 	.word	0x0500000f


	//   ....[75]....
        /*03b8*/ 	.word	0x0500000f


	//   ....[76]....
        /*03bc*/ 	.word	0x0500000f


	//   ....[77]....
        /*03c0*/ 	.word	0x0500000f


	//   ....[78]....
        /*03c4*/ 	.word	0x0500000f


	//   ....[79]....
        /*03c8*/ 	.word	0x0500000f


	//   ....[80]....
        /*03cc*/ 	.word	0x0500000f


	//----- nvinfo : EIATTR_COOP_GROUP_INSTR_OFFSETS
	.align		4
.L_795:
        /*03d0*/ 	.byte	0x04, 0x28
        /*03d2*/ 	.short	(.L_797 - .L_796)


	//   ....[0]....
.L_796:
        /*03d4*/ 	.word	0x00000060


	//   ....[1]....
        /*03d8*/ 	.word	0x00000170


	//   ....[2]....
        /*03dc*/ 	.word	0x000001c0


	//   ....[3]....
        /*03e0*/ 	.word	0x000003f0


	//   ....[4]....
        /*03e4*/ 	.word	0x00000550


	//   ....[5]....
        /*03e8*/ 	.word	0x00000670


	//   ....[6]....
        /*03ec*/ 	.word	0x000007d0


	//   ....[7]....
        /*03f0*/ 	.word	0x00001900


	//   ....[8]....
        /*03f4*/ 	.word	0x000038c0


	//   ....[9]....
        /*03f8*/ 	.word	0x000039c0


	//   ....[10]....
        /*03fc*/ 	.word	0x00003ee0


	//   ....[11]....
        /*0400*/ 	.word	0x00003f70


	//   ....[12]....
        /*0404*/ 	.word	0x00007220


	//   ....[13]....
        /*0408*/ 	.word	0x00007330


	//   ....[14]....
        /*040c*/ 	.word	0x00007920


	//   ....[15]....
        /*0410*/ 	.word	0x000079a0


	//   ....[16]....
        /*0414*/ 	.word	0x00009bf0


	//   ....[17]....
        /*0418*/ 	.word	0x00009c10


	//   ....[18]....
        /*041c*/ 	.word	0x00009f40


	//   ....[19]....
        /*0420*/ 	.word	0x00009fa0


	//   ....[20]....
        /*0424*/ 	.word	0x0000ce00


	//   ....[21]....
        /*0428*/ 	.word	0x0000cf20


	//   ....[22]....
        /*042c*/ 	.word	0x0000d510


	//   ....[23]....
        /*0430*/ 	.word	0x0000d590


	//   ....[24]....
        /*0434*/ 	.word	0x0000e5a0


	//   ....[25]....
        /*0438*/ 	.word	0x0000e5e0


	//   ....[26]....
        /*043c*/ 	.word	0x0000e6e0


	//   ....[27]....
        /*0440*/ 	.word	0x0000e700


	//   ....[28]....
        /*0444*/ 	.word	0x000116d0


	//   ....[29]....
        /*0448*/ 	.word	0x00011870


	//   ....[30]....
        /*044c*/ 	.word	0x000118a0


	//   ....[31]....
        /*0450*/ 	.word	0x000118d0


	//   ....[32]....
        /*0454*/ 	.word	0x00011910


	//   ....[33]....
        /*0458*/ 	.word	0x00011960


	//   ....[34]....
        /*045c*/ 	.word	0x000119c0


	//   ....[35]....
        /*0460*/ 	.word	0x00011bb0


	//   ....[36]....
        /*0464*/ 	.word	0x00011c10


	//   ....[37]....
        /*0468*/ 	.word	0x00011c50


	//   ....[38]....
        /*046c*/ 	.word	0x00011c90


	//   ....[39]....
        /*0470*/ 	.word	0x00011cc0


	//   ....[40]....
        /*0474*/ 	.word	0x00011cf0


	//   ....[41]....
        /*0478*/ 	.word	0x00011d90


	//   ....[42]....
        /*047c*/ 	.word	0x00011df0


	//   ....[43]....
        /*0480*/ 	.word	0x00011e80


	//   ....[44]....
        /*0484*/ 	.word	0x00015d80


	//   ....[45]....
        /*0488*/ 	.word	0x00015d90


	//   ....[46]....
        /*048c*/ 	.word	0x00015eb0


	//   ....[47]....
        /*0490*/ 	.word	0x00015f10


	//   ....[48]....
        /*0494*/ 	.word	0x00015f50


	//   ....[49]....
        /*0498*/ 	.word	0x00015f90


	//   ....[50]....
        /*049c*/ 	.word	0x00015fc0


	//   ....[51]....
        /*04a0*/ 	.word	0x00015ff0


	//   ....[52]....
        /*04a4*/ 	.word	0x00016190


	//   ....[53]....
        /*04a8*/ 	.word	0x000161f0


	//   ....[54]....
        /*04ac*/ 	.word	0x00016230


	//   ....[55]....
        /*04b0*/ 	.word	0x00016270


	//   ....[56]....
        /*04b4*/ 	.word	0x000162a0


	//   ....[57]....
        /*04b8*/ 	.word	0x000162d0


	//   ....[58]....
        /*04bc*/ 	.word	0x00016390


	//   ....[59]....
        /*04c0*/ 	.word	0x000163b0


	//   ....[60]....
        /*04c4*/ 	.word	0x00016420


	//   ....[61]....
        /*04c8*/ 	.word	0x00016ac0


	//   ....[62]....
        /*04cc*/ 	.word	0x00017170


	//   ....[63]....
        /*04d0*/ 	.word	0x00017590


	//   ....[64]....
        /*04d4*/ 	.word	0x00017620


	//   ....[65]....
        /*04d8*/ 	.word	0x000176c0


	//   ....[66]....
        /*04dc*/ 	.word	0x00017770


	//   ....[67]....
        /*04e0*/ 	.word	0x000177f0


	//   ....[68]....
        /*04e4*/ 	.word	0x00017870


	//   ....[69]....
        /*04e8*/ 	.word	0x000178f0


	//   ....[70]....
        /*04ec*/ 	.word	0x00017970


	//   ....[71]....
        /*04f0*/ 	.word	0x00017a00


	//   ....[72]....
        /*04f4*/ 	.word	0x00017ab0


	//   ....[73]....
        /*04f8*/ 	.word	0x00017b30


	//   ....[74]....
        /*04fc*/ 	.word	0x00017bb0


	//   ....[75]....
        /*0500*/ 	.word	0x00017c30


	//   ....[76]....
        /*0504*/ 	.word	0x00017cb0


	//   ....[77]....
        /*0508*/ 	.word	0x00017d20


	//   ....[78]....
        /*050c*/ 	.word	0x00017dc0


	//   ....[79]....
        /*0510*/ 	.word	0x00017e50


	//   ....[80]....
        /*0514*/ 	.word	0x00017f80


	//----- nvinfo : EIATTR_REG_RECONFIG
	.align		4
.L_797:
        /*0518*/ 	.byte	0x01, 0x54
	.zero		2


	//----- nvinfo : EIATTR_SYSCALL_OFFSETS
	.align		4
        /*051c*/ 	.byte	0x04, 0x46
        /*051e*/ 	.short	(.L_799 - .L_798)


	//   ....[0]....
.L_798:
        /*0520*/ 	.word	0x00001ae0


	//   ....[1]....
        /*0524*/ 	.word	0x00012e10


	//   ....[2]....
        /*0528*/ 	.word	0x00012f50


	//   ....[3]....
        /*052c*/ 	.word	0x00013050


	//----- nvinfo : EIATTR_MBARRIER_INSTR_OFFSETS
	.align		4
.L_799:
        /*0530*/ 	.byte	0x04, 0x39
        /*0532*/ 	.short	(.L_801 - .L_800)


	//   ....[0]....
.L_800:
        /*0534*/ 	.word	0x000002a0
        /*0538*/ 	.word	0x000000ff
        /*053c*/ 	.word	0x00030800
        /*0540*/ 	.short	0x0100
        /*0542*/ 	.byte	0x08
	.zero		1


	//   ....[1]....
        /*0544*/ 	.word	0x000002b0
        /*0548*/ 	.word	0x000000ff
        /*054c*/ 	.word	0x00030820
        /*0550*/ 	.short	0x0100
        /*0552*/ 	.byte	0x08
	.zero		1


	//   ....[2]....
        /*0554*/ 	.word	0x000003a0
        /*0558*/ 	.word	0x000000ff
        /*055c*/ 	.word	0x00030830
        /*0560*/ 	.short	0x0100
        /*0562*/ 	.byte	0x08
	.zero		1


	//   ....[3]....
        /*0564*/ 	.word	0x000003b0
        /*0568*/ 	.word	0x000000ff
        /*056c*/ 	.word	0x00030840
        /*0570*/ 	.short	0x0100
        /*0572*/ 	.byte	0x08
	.zero		1


	//   ....[4]....
        /*0574*/ 	.word	0x000003c0
        /*0578*/ 	.word	0x000000ff
        /*057c*/ 	.word	0x00030838
        /*0580*/ 	.short	0x0100
        /*0582*/ 	.byte	0x08
	.zero		1


	//   ....[5]....
        /*0584*/ 	.word	0x000003d0
        /*0588*/ 	.word	0x000000ff
        /*058c*/ 	.word	0x00030848
        /*0590*/ 	.short	0x0100
        /*0592*/ 	.byte	0x08
	.zero		1


	//   ....[6]....
        /*0594*/ 	.word	0x00000500
        /*0598*/ 	.word	0x000000ff
        /*059c*/ 	.word	0x00030850
        /*05a0*/ 	.short	0x0100
        /*05a2*/ 	.byte	0x08
	.zero		1


	//   ....[7]....
        /*05a4*/ 	.word	0x00000510
        /*05a8*/ 	.word	0x000000ff
        /*05ac*/ 	.word	0x00030860
        /*05b0*/ 	.short	0x0100
        /*05b2*/ 	.byte	0x08
	.zero		1


	//   ....[8]....
        /*05b4*/ 	.word	0x00000520
        /*05b8*/ 	.word	0x000000ff
        /*05bc*/ 	.word	0x00030858
        /*05c0*/ 	.short	0x0100
        /*05c2*/ 	.byte	0x08
	.zero		1


	//   ....[9]....
        /*05c4*/ 	.word	0x00000530
        /*05c8*/ 	.word	0x000000ff
        /*05cc*/ 	.word	0x00030868
        /*05d0*/ 	.short	0x0100
        /*05d2*/ 	.byte	0x08
	.zero		1


	//   ....[10]....
        /*05d4*/ 	.word	0x00000620
        /*05d8*/ 	.word	0x000000ff
        /*05dc*/ 	.word	0x00030870
        /*05e0*/ 	.short	0x0100
        /*05e2*/ 	.byte	0x06
	.zero		1


	//   ....[11]....
        /*05e4*/ 	.word	0x00000630
        /*05e8*/ 	.word	0x000000ff
        /*05ec*/ 	.word	0x00030880
        /*05f0*/ 	.short	0x0100
        /*05f2*/ 	.byte	0x06
	.zero		1


	//   ....[12]....
        /*05f4*/ 	.word	0x00000640
        /*05f8*/ 	.word	0x000000ff
        /*05fc*/ 	.word	0x00030878
        /*0600*/ 	.short	0x0100
        /*0602*/ 	.byte	0x06
	.zero		1


	//   ....[13]....
        /*0604*/ 	.word	0x00000650
        /*0608*/ 	.word	0x000000ff
        /*060c*/ 	.word	0x00030888
        /*0610*/ 	.short	0x0100
        /*0612*/ 	.byte	0x06
	.zero		1


	//   ....[14]....
        /*0614*/ 	.word	0x00000780
        /*0618*/ 	.word	0x000000ff
        /*061c*/ 	.word	0x00030890
        /*0620*/ 	.short	0x0100
        /*0622*/ 	.byte	0x08
	.zero		1


	//   ....[15]....
        /*0624*/ 	.word	0x00000790
        /*0628*/ 	.word	0x000000ff
        /*062c*/ 	.word	0x000308a0
        /*0630*/ 	.short	0x0100
        /*0632*/ 	.byte	0x08
	.zero		1


	//   ....[16]....
        /*0634*/ 	.word	0x000007a0
        /*0638*/ 	.word	0x000000ff
        /*063c*/ 	.word	0x00030898
        /*0640*/ 	.short	0x0100
        /*0642*/ 	.byte	0x08
	.zero		1


	//   ....[17]....
        /*0644*/ 	.word	0x000007b0
        /*0648*/ 	.word	0x000000ff
        /*064c*/ 	.word	0x000308a8
        /*0650*/ 	.short	0x0100
        /*0652*/ 	.byte	0x08
	.zero		1


	//   ....[18]....
        /*0654*/ 	.word	0x000008e0
        /*0658*/ 	.word	0x000000ff
        /*065c*/ 	.word	0x000308b0
        /*0660*/ 	.short	0x0100
        /*0662*/ 	.byte	0x08
	.zero		1


	//   ....[19]....
        /*0664*/ 	.word	0x000008f0
        /*0668*/ 	.word	0x000000ff
        /*066c*/ 	.word	0x000308c0
        /*0670*/ 	.short	0x0100
        /*0672*/ 	.byte	0x08
	.zero		1


	//   ....[20]....
        /*0674*/ 	.word	0x00000900
        /*0678*/ 	.word	0x000000ff
        /*067c*/ 	.word	0x000308b8
        /*0680*/ 	.short	0x0100
        /*0682*/ 	.byte	0x08
	.zero		1


	//   ....[21]....
        /*0684*/ 	.word	0x00000910
        /*0688*/ 	.word	0x000000ff
        /*068c*/ 	.word	0x000308c8
        /*0690*/ 	.short	0x0100
        /*0692*/ 	.byte	0x08
	.zero		1


	//   ....[22]....
        /*0694*/ 	.word	0x00001b80
        /*0698*/ 	.word	0x000000ff
        /*069c*/ 	.word	0x00030800
        /*06a0*/ 	.short	0x010a
        /*06a2*/ 	.byte	0x27
	.zero		1


	//   ....[23]....
        /*06a4*/ 	.word	0x00001c00
        /*06a8*/ 	.word	0x00000005
        /*06ac*/ 	.word	0x00030830
        /*06b0*/ 	.short	0x010a
        /*06b2*/ 	.byte	0x3f
	.zero		1


	//   ....[24]....
        /*06b4*/ 	.word	0x00001ca0
        /*06b8*/ 	.word	0x00000005
        /*06bc*/ 	.word	0x00030830
        /*06c0*/ 	.short	0x010a
        /*06c2*/ 	.byte	0x3f
	.zero		1


	//   ....[25]....
        /*06c4*/ 	.word	0x00002620
        /*06c8*/ 	.word	0x00000004
        /*06cc*/ 	.word	0x00000000
        /*06d0*/ 	.short	0x0101
        /*06d2*/ 	.byte	0x3f
	.zero		1


	//   ....[26]....
        /*06d4*/ 	.word	0x00004e80
        /*06d8*/ 	.word	0x000000ff
        /*06dc*/ 	.word	0x00030830
        /*06e0*/ 	.short	0x010a
        /*06e2*/ 	.byte	0x06
	.zero		1


	//   ....[27]....
        /*06e4*/ 	.word	0x00004ec0
        /*06e8*/ 	.word	0x000000ff
        /*06ec*/ 	.word	0x00030830
        /*06f0*/ 	.short	0x010a
        /*06f2*/ 	.byte	0x06
	.zero		1


	//   ....[28]....
        /*06f4*/ 	.word	0x00005980
        /*06f8*/ 	.word	0x000000ff
        /*06fc*/ 	.word	0x00030850
        /*0700*/ 	.short	0x010a
        /*0702*/ 	.byte	0x0e
	.zero		1


	//   ....[29]....
        /*0704*/ 	.word	0x000059c0
        /*0708*/ 	.word	0x000000ff
        /*070c*/ 	.word	0x00030850
        /*0710*/ 	.short	0x010a
        /*0712*/ 	.byte	0x0e
	.zero		1


	//   ....[30]....
        /*0714*/ 	.word	0x000062d0
        /*0718*/ 	.word	0x00000078
        /*071c*/ 	.word	0x00000000
        /*0720*/ 	.short	0x0101
        /*0722*/ 	.byte	0x3f
	.zero		1


	//   ....[31]....
        /*0724*/ 	.word	0x00007df0
        /*0728*/ 	.word	0x00000087
        /*072c*/ 	.word	0x00000000
        /*0730*/ 	.short	0x0101
        /*0732*/ 	.byte	0x3f
	.zero		1


	//   ....[32]....
        /*0734*/ 	.word	0x000085f0
        /*0738*/ 	.word	0x000000ff
        /*073c*/ 	.word	0x00030830
        /*0740*/ 	.short	0x010a
        /*0742*/ 	.byte	0x06
	.zero		1


	//   ....[33]....
        /*0744*/ 	.word	0x00008630
        /*0748*/ 	.word	0x000000ff
        /*074c*/ 	.word	0x00030830
        /*0750*/ 	.short	0x010a
        /*0752*/ 	.byte	0x06
	.zero		1


	//   ....[34]....
        /*0754*/ 	.word	0x000090f0
        /*0758*/ 	.word	0x000000ff
        /*075c*/ 	.word	0x00030850
        /*0760*/ 	.short	0x010a
        /*0762*/ 	.byte	0x07
	.zero		1


	//   ....[35]....
        /*0764*/ 	.word	0x00009130
        /*0768*/ 	.word	0x000000ff
        /*076c*/ 	.word	0x00030850
        /*0770*/ 	.short	0x010a
        /*0772*/ 	.byte	0x07
	.zero		1


	//   ....[36]....
        /*0774*/ 	.word	0x0000a420
        /*0778*/ 	.word	0x0000007b
        /*077c*/ 	.word	0x00000000
        /*0780*/ 	.short	0x0101
        /*0782*/ 	.byte	0x3f
	.zero		1


	//   ....[37]....
        /*0784*/ 	.word	0x0000a460
        /*0788*/ 	.word	0x0000007d
        /*078c*/ 	.word	0x00000000
        /*0790*/ 	.short	0x0101
        /*0792*/ 	.byte	0x3f
	.zero		1


	//   ....[38]....
        /*0794*/ 	.word	0x0000aa90
        /*0798*/ 	.word	0x000000ff
        /*079c*/ 	.word	0x00030830
        /*07a0*/ 	.short	0x010a
        /*07a2*/ 	.byte	0x06
	.zero		1


	//   ....[39]....
        /*07a4*/ 	.word	0x0000aad0
        /*07a8*/ 	.word	0x000000ff
        /*07ac*/ 	.word	0x00030830
        /*07b0*/ 	.short	0x010a
        /*07b2*/ 	.byte	0x06
	.zero		1


	//   ....[40]....
        /*07b4*/ 	.word	0x0000b590
        /*07b8*/ 	.word	0x000000ff
        /*07bc*/ 	.word	0x00030850
        /*07c0*/ 	.short	0x010a
        /*07c2*/ 	.byte	0x07
	.zero		1


	//   ....[41]....
        /*07c4*/ 	.word	0x0000b5d0
        /*07c8*/ 	.word	0x000000ff
        /*07cc*/ 	.word	0x00030850
        /*07d0*/ 	.short	0x010a
        /*07d2*/ 	.byte	0x07
	.zero		1


	//   ....[42]....
        /*07d4*/ 	.word	0x0000bf00
        /*07d8*/ 	.word	0x00000002
        /*07dc*/ 	.word	0x00000000
        /*07e0*/ 	.short	0x0101
        /*07e2*/ 	.byte	0x3f
	.zero		1


	//   ....[43]....
        /*07e4*/ 	.word	0x0000d850
        /*07e8*/ 	.word	0x00000081
        /*07ec*/ 	.word	0x00000000
        /*07f0*/ 	.short	0x0101
        /*07f2*/ 	.byte	0x3f
	.zero		1


	//   ....[44]....
        /*07f4*/ 	.word	0x0000e510
        /*07f8*/ 	.word	0x000000ff
        /*07fc*/ 	.word	0x00030850
        /*0800*/ 	.short	0x010a
        /*0802*/ 	.byte	0x05
	.zero		1


	//   ....[45]....
        /*0804*/ 	.word	0x0000e550
        /*0808*/ 	.word	0x000000ff
        /*080c*/ 	.word	0x00030850
        /*0810*/ 	.short	0x010a
        /*0812*/ 	.byte	0x05
	.zero		1


	//   ....[46]....
        /*0814*/ 	.word	0x0000ea10
        /*0818*/ 	.word	0x00000009
        /*081c*/ 	.word	0x00000000
        /*0820*/ 	.short	0x0101
        /*0822*/ 	.byte	0x3f
	.zero		1


	//   ....[47]....
        /*0824*/ 	.word	0x000103a0
        /*0828*/ 	.word	0x00000026
        /*082c*/ 	.word	0x00000000
        /*0830*/ 	.short	0x0101
        /*0832*/ 	.byte	0x3f
	.zero		1


	//   ....[48]....
        /*0834*/ 	.word	0x00013760
        /*0838*/ 	.word	0x00000009
        /*083c*/ 	.word	0x00030840
        /*0840*/ 	.short	0x010a
        /*0842*/ 	.byte	0x3f
	.zero		1


	//   ....[49]....
        /*0844*/ 	.word	0x00013d10
        /*0848*/ 	.word	0x0000000a
        /*084c*/ 	.word	0x00030820
        /*0850*/ 	.short	0x010a
        /*0852*/ 	.byte	0x3f
	.zero		1


	//   ....[50]....
        /*0854*/ 	.word	0x00014060
        /*0858*/ 	.word	0x00000002
        /*085c*/ 	.word	0x00030840
        /*0860*/ 	.short	0x010a
        /*0862*/ 	.byte	0x3f
	.zero		1


	//   ....[51]....
        /*0864*/ 	.word	0x00014360
        /*0868*/ 	.word	0x00000003
        /*086c*/ 	.word	0x00000060
        /*0870*/ 	.short	0x010a
        /*0872*/ 	.byte	0x3f
	.zero		1


	//   ....[52]....
        /*0874*/ 	.word	0x000149b0
        /*0878*/ 	.word	0x00000002
        /*087c*/ 	.word	0x00030840
        /*0880*/ 	.short	0x010a
        /*0882*/ 	.byte	0x3f
	.zero		1


	//   ....[53]....
        /*0884*/ 	.word	0x00014cb0
        /*0888*/ 	.word	0x00000003
        /*088c*/ 	.word	0x00000060
        /*0890*/ 	.short	0x010a
        /*0892*/ 	.byte	0x3f
	.zero		1


	//   ....[54]....
        /*0894*/ 	.word	0x000151f0
        /*0898*/ 	.word	0x00000002
        /*089c*/ 	.word	0x00030840
        /*08a0*/ 	.short	0x010a
        /*08a2*/ 	.byte	0x3f
	.zero		1


	//   ....[55]....
        /*08a4*/ 	.word	0x00015500
        /*08a8*/ 	.word	0x00000002
        /*08ac*/ 	.word	0x00000060
        /*08b0*/ 	.short	0x010a
        /*08b2*/ 	.byte	0x3f
	.zero		1


	//   ....[56]....
        /*08b4*/ 	.word	0x000159d0
        /*08b8*/ 	.word	0x00000003
        /*08bc*/ 	.word	0x00030860
        /*08c0*/ 	.short	0x010a
        /*08c2*/ 	.byte	0x3f
	.zero		1


	//   ....[57]....
        /*08c4*/ 	.word	0x00016a40
        /*08c8*/ 	.word	0x00000000
        /*08cc*/ 	.word	0x00030820
        /*08d0*/ 	.short	0x010a
        /*08d2*/ 	.byte	0x3f
	.zero		1


	//   ....[58]....
        /*08d4*/ 	.word	0x00016c20
        /*08d8*/ 	.word	0x00000006
        /*08dc*/ 	.word	0x00000000
        /*08e0*/ 	.short	0x010a
        /*08e2*/ 	.byte	0x3f
	.zero		1


	//   ....[59]....
        /*08e4*/ 	.word	0x00016c90
        /*08e8*/ 	.word	0x00000007
        /*08ec*/ 	.word	0x00000000
        /*08f0*/ 	.short	0x010a
        /*08f2*/ 	.byte	0x3f
	.zero		1


	//   ....[60]....
        /*08f4*/ 	.word	0x00016d00
        /*08f8*/ 	.word	0x00000004
        /*08fc*/ 	.word	0x00000000
        /*0900*/ 	.short	0x010a
        /*0902*/ 	.byte	0x3f
	.zero		1


	//   ....[61]....
        /*0904*/ 	.word	0x00016d30
        /*0908*/ 	.word	0x00000003
        /*090c*/ 	.word	0x00000000
        /*0910*/ 	.short	0x010a
        /*0912*/ 	.byte	0x3f
	.zero		1


	//   ....[62]....
        /*0914*/ 	.word	0x00016da0
        /*0918*/ 	.word	0x00000003
        /*091c*/ 	.word	0x00030800
        /*0920*/ 	.short	0x010a
        /*0922*/ 	.byte	0x3f
	.zero		1


	//   ....[63]....
        /*0924*/ 	.word	0x00016df0
        /*0928*/ 	.word	0x00000005
        /*092c*/ 	.word	0x00030830
        /*0930*/ 	.short	0x010a
        /*0932*/ 	.byte	0x3f
	.zero		1


	//   ....[64]....
        /*0934*/ 	.word	0x00016e50
        /*0938*/ 	.word	0x00000079
        /*093c*/ 	.word	0x00030830
        /*0940*/ 	.short	0x010a
        /*0942*/ 	.byte	0x3f
	.zero		1


	//   ....[65]....
        /*0944*/ 	.word	0x00016eb0
        /*0948*/ 	.word	0x000000c3
        /*094c*/ 	.word	0x00030850
        /*0950*/ 	.short	0x010a
        /*0952*/ 	.byte	0x3f
	.zero		1


	//   ....[66]....
        /*0954*/ 	.word	0x00016f10
        /*0958*/ 	.word	0x00000004
        /*095c*/ 	.word	0x00030830
        /*0960*/ 	.short	0x010a
        /*0962*/ 	.byte	0x3f
	.zero		1


	//   ....[67]....
        /*0964*/ 	.word	0x00016f70
        /*0968*/ 	.word	0x00000003
        /*096c*/ 	.word	0x00030850
        /*0970*/ 	.short	0x010a
        /*0972*/ 	.byte	0x3f
	.zero		1


	//   ....[68]....
        /*0974*/ 	.word	0x00016fd0
        /*0978*/ 	.word	0x00000004
        /*097c*/ 	.word	0x00030830
        /*0980*/ 	.short	0x010a
        /*0982*/ 	.byte	0x3f
	.zero		1


	//   ....[69]....
        /*0984*/ 	.word	0x00017030
        /*0988*/ 	.word	0x00000003
        /*098c*/ 	.word	0x00030850
        /*0990*/ 	.short	0x010a
        /*0992*/ 	.byte	0x3f
	.zero		1


	//   ....[70]....
        /*0994*/ 	.word	0x00017090
        /*0998*/ 	.word	0x00000005
        /*099c*/ 	.word	0x00030850
        /*09a0*/ 	.short	0x010a
        /*09a2*/ 	.byte	0x3f
	.zero		1


	//   ....[71]....
        /*09a4*/ 	.word	0x00017230
        /*09a8*/ 	.word	0x00000009
        /*09ac*/ 	.word	0x00030840
        /*09b0*/ 	.short	0x010a
        /*09b2*/ 	.byte	0x3f
	.zero		1


	//   ....[72]....
        /*09b4*/ 	.word	0x000172b0
        /*09b8*/ 	.word	0x00000008
        /*09bc*/ 	.word	0x00030820
        /*09c0*/ 	.short	0x010a
        /*09c2*/ 	.byte	0x3f
	.zero		1


	//   ....[73]....
        /*09c4*/ 	.word	0x00017300
        /*09c8*/ 	.word	0x00000002
        /*09cc*/ 	.word	0x00030840
        /*09d0*/ 	.short	0x010a
        /*09d2*/ 	.byte	0x3f
	.zero		1


	//   ....[74]....
        /*09d4*/ 	.word	0x00017350
        /*09d8*/ 	.word	0x00000003
        /*09dc*/ 	.word	0x00000060
        /*09e0*/ 	.short	0x010a
        /*09e2*/ 	.byte	0x3f
	.zero		1


	//   ....[75]....
        /*09e4*/ 	.word	0x000173a0
        /*09e8*/ 	.word	0x00000002
        /*09ec*/ 	.word	0x00030840
        /*09f0*/ 	.short	0x010a
        /*09f2*/ 	.byte	0x3f
	.zero		1


	//   ....[76]....
        /*09f4*/ 	.word	0x000173f0
        /*09f8*/ 	.word	0x00000003
        /*09fc*/ 	.word	0x00000060
        /*0a00*/ 	.short	0x010a
        /*0a02*/ 	.byte	0x3f
	.zero		1


	//   ....[77]....
        /*0a04*/ 	.word	0x00017440
        /*0a08*/ 	.word	0x00000002
        /*0a0c*/ 	.word	0x00030840
        /*0a10*/ 	.short	0x010a
        /*0a12*/ 	.byte	0x3f
	.zero		1


	//   ....[78]....
        /*0a14*/ 	.word	0x00017490
        /*0a18*/ 	.word	0x00000002
        /*0a1c*/ 	.word	0x00000060
        /*0a20*/ 	.short	0x010a
        /*0a22*/ 	.byte	0x3f
	.zero		1


	//   ....[79]....
        /*0a24*/ 	.word	0x000174e0
        /*0a28*/ 	.word	0x00000003
        /*0a2c*/ 	.word	0x00030860
        /*0a30*/ 	.short	0x010a
        /*0a32*/ 	.byte	0x3f
	.zero		1


	//   ....[80]....
        /*0a34*/ 	.word	0x00017ea0
        /*0a38*/ 	.word	0x00000000
        /*0a3c*/ 	.word	0x00030820
        /*0a40*/ 	.short	0x010a
        /*0a42*/ 	.byte	0x3f
	.zero		1


	//   ....[81]....
        /*0a44*/ 	.word	0x00018040
        /*0a48*/ 	.word	0x00000006
        /*0a4c*/ 	.word	0x00000000
        /*0a50*/ 	.short	0x010a
        /*0a52*/ 	.byte	0x3f
	.zero		1


	//   ....[82]....
        /*0a54*/ 	.word	0x00018090
        /*0a58*/ 	.word	0x00000007
        /*0a5c*/ 	.word	0x00000000
        /*0a60*/ 	.short	0x010a
        /*0a62*/ 	.byte	0x3f
	.zero		1


	//   ....[83]....
        /*0a64*/ 	.word	0x000180e0
        /*0a68*/ 	.word	0x00000004
        /*0a6c*/ 	.word	0x00000000
        /*0a70*/ 	.short	0x010a
        /*0a72*/ 	.byte	0x3f
	.zero		1


	//----- nvinfo : EIATTR_NUM_MBARRIERS
	.align		4
.L_801:
        /*0a74*/ 	.byte	0x03, 0x38
        /*0a76*/ 	.short	0x0016


	//----- nvinfo : EIATTR_EXIT_INSTR_OFFSETS
	.align		4
        /*0a78*/ 	.byte	0x04, 0x1c
        /*0a7a*/ 	.short	(.L_803 - .L_802)


	//   ....[0]....
.L_802:
        /*0a7c*/ 	.word	0x00000a80


	//   ....[1]....
        /*0a80*/ 	.word	0x00011690


	//   ....[2]....
        /*0a84*/ 	.word	0x000116f0


	//   ....[3]....
        /*0a88*/ 	.word	0x00016d80


	//----- nvinfo : EIATTR_MAX_THREADS
	.align		4
.L_803:
        /*0a8c*/ 	.byte	0x04, 0x05
        /*0a8e*/ 	.short	(.L_805 - .L_804)
.L_804:
        /*0a90*/ 	.word	0x00000180
        /*0a94*/ 	.word	0x00000001
        /*0a98*/ 	.word	0x00000001


	//----- nvinfo : EIATTR_CRS_STACK_SIZE
	.align		4
.L_805:
        /*0a9c*/ 	.byte	0x04, 0x1e
        /*0a9e*/ 	.short	(.L_807 - .L_806)
.L_806:
        /*0aa0*/ 	.word	0x00000000


	//----- nvinfo : EIATTR_CBANK_PARAM_SIZE
	.align		4
.L_807:
        /*0aa4*/ 	.byte	0x03, 0x19
        /*0aa6*/ 	.short	0x0a70


	//----- nvinfo : EIATTR_PARAM_CBANK
	.align		4
        /*0aa8*/ 	.byte	0x04, 0x0a
        /*0aaa*/ 	.short	(.L_809 - .L_808)
	.align		4
.L_808:
        /*0aac*/ 	.word	index@(.nv.constant0._ZN7cutlass13device_kernelIN5flash11enable_sm90INS1_16FlashAttnFwdSm90INS1_25CollectiveMainloopFwdSm90ILi2EN4cute5tupleIJNS5_1CILi1EEES8_S8_EEENS6_IJNS7_ILi128EEENS7_ILi96EEENS7_ILi192EEEEEELi192ENS_10bfloat16_tEfNS_4arch4Sm90ELb0ELb1ELb1ELb1ELb0ELb0ELb0ELb1ELb1ELb0ELb0ELb0EEENS1_21CollectiveEpilogueFwdINS6_IJSA_SC_SB_EEES9_SE_SG_Li256ELb1ELb0ELb0ELb0EEENS1_36VarlenDynamicPersistentTileSchedulerILi128ELi96ELi256ELi32ELb0ELb0ELb1ELb1ELb0ELb1EEEEEEEEEvNT_6ParamsE)
        /*0ab0*/ 	.short	0x0210
        /*0ab2*/ 	.short	0x0a70


	//----- nvinfo : EIATTR_SW_WAR
	.align		4
.L_809:
        /*0ab4*/ 	.byte	0x04, 0x36
        /*0ab6*/ 	.short	(.L_811 - .L_810)
.L_810:
        /*0ab8*/ 	.word	0x00000008
.L_811:


//--------------------- .nv.info._ZN7cutlass13device_kernelIN5flash11enable_sm90INS1_16FlashAttnFwdSm90INS1_25CollectiveMainloopFwdSm90ILi2EN4cute5tupleIJNS5_1CILi1EEES8_S8_EEENS6_IJNS7_ILi128EEENS7_ILi96EEENS7_ILi192EEEEEELi192ENS_10bfloat16_tEfNS_4arch4Sm90ELb0ELb1ELb1ELb1ELb0ELb1ELb0ELb1ELb1ELb0ELb0ELb0EEENS1_21CollectiveEpilogueFwdINS6_IJSA_SC_SB_EEES9_SE_SG_Li256ELb1ELb0ELb0ELb0EEENS1_36VarlenDynamicPersistentTileSchedulerILi128ELi96ELi256ELi32ELb0ELb0ELb1ELb1ELb0ELb1EEEEEEEEEvNT_6ParamsE --------------------------
	.section	.nv.info._ZN7cutlass13device_kernelIN5flash11enable_sm90INS1_16FlashAttnFwdSm90INS1_25CollectiveMainloopFwdSm90ILi2EN4cute5tupleIJNS5_1CILi1EEES8_S8_EEENS6_IJNS7_ILi128EEENS7_ILi96EEENS7_ILi192EEEEEELi192ENS_10bfloat16_tEfNS_4arch4Sm90ELb0ELb1ELb1ELb1ELb0ELb1ELb0ELb1ELb1ELb0ELb0ELb0EEENS1_21CollectiveEpilogueFwdINS6_IJSA_SC_SB_EEES9_SE_SG_Li256ELb1ELb0ELb0ELb0EEENS1_36VarlenDynamicPersistentTileSchedulerILi128ELi96ELi256ELi32ELb0ELb0ELb1ELb1ELb0ELb1EEEEEEEEEvNT_6ParamsE,"",@"SHT_CUDA_INFO"
	.sectionflags	@""
	.align	4


	//----- nvinfo : EIATTR_CUDA_API_VERSION
	.align		4
        /*0000*/ 	.byte	0x04, 0x37
        /*0002*/ 	.short	(.L_813 - .L_812)
.L_812:
        /*0004*/ 	.word	0x00000082


	//----- nvinfo : EIATTR_KPARAM_INFO
	.align		4
.L_813:
        /*0008*/ 	.byte	0x04, 0x17
        /*000a*/ 	.short	(.L_815 - .L_814)
.L_814:
        /*000c*/ 	.word	0x00000000
        /*0010*/ 	.short	0x0000
        /*0012*/ 	.short	0x0070
        /*0014*/ 	.byte	0x00, 0xf0, 0x01, 0x28


	//----- nvinfo : EIATTR_SPARSE_MMA_MASK
	.align		4
.L_815:
        /*0018*/ 	.byte	0x03, 0x50
        /*001a*/ 	.short	0x0000


	//----- nvinfo : EIATTR_MAXREG_COUNT
	.align		4
        /*001c*/ 	.byte	0x03, 0x1b
        /*001e*/ 	.short	0x00a8


	//----- nvinfo : EIATTR_NUM_BARRIERS
	.align		4
        /*0020*/ 	.byte	0x02, 0x4c
        /*0022*/ 	.byte	0x10
	.zero		1


	//----- nvinfo : EIATTR_EXTERNS
	.align		4
        /*0024*/ 	.byte	0x04, 0x0f
        /*0026*/ 	.short	(.L_817 - .L_816)


	//   ....[0]....
	.align		4
.L_816:
        /*0028*/ 	.word	index@(__assertfail)


	//----- nvinfo : EIATTR_ANNOTATIONS
	.align		4
.L_817:
        /*002c*/ 	.byte	0x04, 0x55
        /*002e*/ 	.short	(.L_819 - .L_818)


	//   ....[0]....
.L_818:
        /* <DEDUP_REMOVED lines=41> */


	//----- nvinfo : EIATTR_MERCURY_ISA_VERSION
	.align		4
.L_819:
        /*02b0*/ 	.byte	0x03, 0x5f
        /*02b2*/ 	.short	0x0101


	//----- nvinfo : EIATTR_UNUSED_LOAD_BYTE_OFFSET
	.align		4
        /*02b4*/ 	.byte	0x04, 0x44
        /*02b6*/ 	.short	(.L_821 - .L_820)


	//   ....[0]....
.L_820:
        /*02b8*/ 	.word	0x00000b70
        /*02bc*/ 	.word	0x0000fff0


	//   ....[1]....
        /*02c0*/ 	.word	0x00019560
        /*02c4*/ 	.word	0x0000fff0


	//----- nvinfo : EIATTR_INT_WARP_WIDE_INSTR_OFFSETS
	.align		4
.L_821:
        /*02c8*/ 	.byte	0x04, 0x31
        /*02ca*/ 	.short	(.L_823 - .L_822)


	//   ....[0]....
.L_822:
        /*02cc*/ 	.word	0x00000250


	//   ....[1]....
        /*02d0*/ 	.word	0x00000290


	//   ....[2]....
        /*02d4*/ 	.word	0x00000300


	//   ....[3]....
        /*02d8*/ 	.word	0x0001e230


	//   ....[4]....
        /*02dc*/ 	.word	0x0001e2c0


	//   ....[5]....
        /*02e0*/ 	.word	0x0001e850


	//   ....[6]....
        /*02e4*/ 	.word	0x0001e890


	//   ....[7]....
        /*02e8*/ 	.word	0x0001e9a0


	//   ....[8]....
        /*02ec*/ 	.word	0x0001eaa0


	//   ....[9]....
        /*02f0*/ 	.word	0x00020dc0


	//   ....[10]....
        /*02f4*/ 	.word	0x00020e50


	//----- nvinfo : EIATTR_COOP_GROUP_MASK_REGIDS
	.align		4
.L_823:
        /*02f8*/ 	.byte	0x04, 0x29
        /*02fa*/ 	.short	(.L_825 - .L_824)


	//   ....[0]....
.L_824:
        /*02fc*/ 	.word	0xffffffff


	//   ....[1]....
        /*0300*/ 	.word	0xffffffff


	//   ....[2]....
        /*0304*/ 	.word	0xffffffff


	//   ....[3]....
        /*0308*/ 	.word	0xffffffff


	//   ....[4]....
        /*030c*/ 	.word	0xffffffff


	//   ....[5]....
        /*0310*/ 	.word	0xffffffff


	//   ....[6]....
        /*0314*/ 	.word	0xffffffff


	//   ....[7]....
        /*0318*/ 	.word	0xffffffff


	//   ....[8]....
        /*031c*/ 	.word	0xffffffff


	//   ....[9]....
        /*0320*/ 	.word	0xffffffff


	//   ....[10]....
        /*0324*/ 	.word	0xffffffff


	//   ....[11]....
        /*0328*/ 	.word	0xffffffff


	//   ....[12]....
        /*032c*/ 	.word	0xffffffff


	//   ....[13]....
        /*0330*/ 	.word	0xffffffff


	//   ....[14]....
        /*0334*/ 	.word	0xffffffff


	//   ....[15]....
        /*0338*/ 	.word	0xffffffff


	//   ....[16]....
        /*033c*/ 	.word	0xffffffff


	//   ....[17]....
        /*0340*/ 	.word	0xffffffff


	//   ....[18]....
        /*0344*/ 	.word	0xffffffff


	//   ....[19]....
        /*0348*/ 	.word	0xffffffff


	//   ....[20]....
        /*034c*/ 	.word	0xffffffff


	//   ....[21]....
        /*0350*/ 	.word	0xffffffff


	//   ....[22]....
        /*0354*/ 	.word	0xffffffff


	//   ....[23]....
        /*0358*/ 	.word	0xffffffff


	//   ....[24]....
        /*035c*/ 	.word	0xffffffff


	//   ....[25]....
        /*0360*/ 	.word	0xffffffff


	//   ....[26]....
        /*0364*/ 	.word	0xffffffff


	//   ....[27]....
        /*0368*/ 	.word	0xffffffff


	//   ....[28]....
        /*036c*/ 	.word	0xffffffff


	//   ....[29]....
        /*0370*/ 	.word	0xffffffff


	//   ....[30]....
        /*0374*/ 	.word	0xffffffff


	//   ....[31]....
        /*0378*/ 	.word	0xffffffff


	//   ....[32]....
        /*037c*/ 	.word	0xffffffff


	//   ....[33]....
        /*0380*/ 	.word	0xffffffff


	//   ....[34]....
        /*0384*/ 	.word	0xffffffff


	//   ....[35]....
        /*0388*/ 	.word	0xffffffff


	//   ....[36]....
        /*038c*/ 	.word	0xffffffff


	//   ....[37]....
        /*0390*/ 	.word	0xffffffff


	//   ....[38]....
        /*0394*/ 	.word	0xffffffff


	//   ....[39]....
        /*0398*/ 	.word	0xffffffff


	//   ....[40]....
        /*039c*/ 	.word	0xffffffff


	//   ....[41]....
        /*03a0*/ 	.word	0xffffffff


	//   ....[42]....
        /*03a4*/ 	.word	0xffffffff


	//   ....[43]....
        /*03a8*/ 	.word	0xffffffff


	//   ....[44]....
        /*03ac*/ 	.word	0xffffffff


	//   ....[45]....
        /*03b0*/ 	.word	0xffffffff


	//   ....[46]....
        /*03b4*/ 	.word	0xffffffff


	//   ....[47]....
        /*03b8*/ 	.word	0xffffffff


	//   ....[48]....
        /*03bc*/ 	.word	0xffffffff


	//   ....[49]....
        /*03c0*/ 	.word	0xffffffff


	//   ....[50]....
        /*03c4*/ 	.word	0xffffffff


	//   ....[51]....
        /*03c8*/ 	.word	0xffffffff


	//   ....[52]....
        /*03cc*/ 	.word	0xffffffff


	//   ....[53]....
        /*03d0*/ 	.word	0xffffffff


	//   ....[54]....
        /*03d4*/ 	.word	0xffffffff


	//   ....[55]....
        /*03d8*/ 	.word	0xffffffff


	//   ....[56]....
        /*03dc*/ 	.word	0xffffffff


	//   ....[57]....
        /*03e0*/ 	.word	0xffffffff


	//   ....[58]....
        /*03e4*/ 	.word	0xffffffff


	//   ....[59]....
        /*03e8*/ 	.word	0xffffffff


	//   ....[60]....
        /*03ec*/ 	.word	0xffffffff


	//   ....[61]....
        /*03f0*/ 	.word	0xffffffff


	//   ....[62]....
        /*03f4*/ 	.word	0x0500000f


	//   ....[63]....
        /*03f8*/ 	.word	0x0500000f


	//   ....[64]....
        /*03fc*/ 	.word	0x0500000f


	//   ....[65]....
        /*0400*/ 	.word	0x0500000f


	//   ....[66]....
        /*0404*/ 	.word	0x0500000f


	//   ....[67]....
        /*0408*/ 	.word	0x0500000f


	//   ....[68]....
        /*040c*/ 	.word	0x0500000f


	//   ....[69]....
        /*0410*/ 	.word	0x0500000f


	//   ....[70]....
        /*0414*/ 	.word	0x0500000f


	//   ....[71]....
        /*0418*/ 	.word	0x0500000f


	//   ....[72]....
        /*041c*/ 	.word	0x0500000f


	//   ....[73]....
        /*0420*/ 	.word	0x0500000f


	//   ....[74]....
        /*0424*/ 	.word	0x0500000f


	//   ....[75]....
        /*0428*/ 	.word	0x0500000f


	//   ....[76]....
        /*042c*/ 	.word	0x0500000f


	//   ....[77]....
        /*0430*/ 	.word	0x0500000f


	//   ....[78]....
        /*0434*/ 	.word	0x0500000f


	//   ....[79]....
        /*0438*/ 	.word	0x0500000f


	//   ....[80]....
        /*043c*/ 	.word	0x0500000f


	//   ....[81]....
        /*0440*/ 	.word	0x0500000f


	//   ....[82]....
        /*0444*/ 	.word	0x0500000f


	//   ....[83]....
        /*0448*/ 	.word	0x0500000f


	//   ....[84]....
        /*044c*/ 	.word	0x0500000f


	//   ....[85]....
        /*0450*/ 	.word	0x0500000f


	//   ....[86]....
        /*0454*/ 	.word	0x0500000f


	//   ....[87]....
        /*0458*/ 	.word	0x0500000f


	//   ....[88]....
        /*045c*/ 	.word	0x0500000f


	//   ....[89]....
        /*0460*/ 	.word	0x0500000f


	//   ....[90]....
        /*0464*/ 	.word	0x0500000f


	//   ....[91]....
        /*0468*/ 	.word	0x0500000f


	//   ....[92]....
        /*046c*/ 	.word	0x0500000f


	//   ....[93]....
        /*0470*/ 	.word	0x0500000f


	//   ....[94]....
        /*0474*/ 	.word	0x0500000f


	//   ....[95]....
        /*0478*/ 	.word	0x0500000f


	//   ....[96]....
        /*047c*/ 	.word	0x0500000f


	//   ....[97]....
        /*0480*/ 	.word	0x0500000f


	//----- nvinfo : EIATTR_COOP_GROUP_INSTR_OFFSETS
	.align		4
.L_825:
        /*0484*/ 	.byte	0x04, 0x28
        /*0486*/ 	.short	(.L_827 - .L_826)


	//   ....[0]....
.L_826:
        /*0488*/ 	.word	0x000000e0


	//   ....[1]....
        /*048c*/ 	.word	0x00000260


	//   ....[2]....
        /*0490*/ 	.word	0x000002b0


	//   ....[3]....
        /*0494*/ 	.word	0x000004e0


	//   ....[4]....
        /*0498*/ 	.word	0x00000640


	//   ....[5]....
        /*049c*/ 	.word	0x00000760


	//   ....[6]....
        /*04a0*/ 	.word	0x000008c0


	//   ....[7]....
        /*04a4*/ 	.word	0x00004850


	//   ....[8]....
        /*04a8*/ 	.word	0x0000de90


	//   ....[9]....
        /*04ac*/ 	.word	0x0000dec0


	//   ....[10]....
        /*04b0*/ 	.word	0x0000e320


	//   ....[11]....
        /*04b4*/ 	.word	0x0000e390


	//   ....[12]....
        /*04b8*/ 	.word	0x000116b0


	//   ....[13]....
        /*04bc*/ 	.word	0x000117c0


	//   ....[14]....
        /*04c0*/ 	.word	0x00011da0


	//   ....[15]....
        /*04c4*/ 	.word	0x00011df0


	//   ....[16]....
        /*04c8*/ 	.word	0x00013d20


	//   ....[17]....
        /*04cc*/ 	.word	0x00013de0


	//   ....[18]....
        /*04d0*/ 	.word	0x00014180


	//   ....[19]....
        /*04d4*/ 	.word	0x000141e0


	//   ....[20]....
        /*04d8*/ 	.word	0x000172b0


	//   ....[21]....
        /*04dc*/ 	.word	0x000173c0


	//   ....[22]....
        /*04e0*/ 	.word	0x00017990


	//   ....[23]....
        /*04e4*/ 	.word	0x000179f0


	//   ....[24]....
        /*04e8*/ 	.word	0x00018a90


	//   ....[25]....
        /*04ec*/ 	.word	0x00018ad0


	//   ....[26]....
        /*04f0*/ 	.word	0x00018bd0


	//   ....[27]....
        /*04f4*/ 	.word	0x00018bf0


	//   ....[28]....
        /*04f8*/ 	.word	0x0001b9c0


	//   ....[29]....
        /*04fc*/ 	.word	0x0001bb40


	//   ....[30]....
        /*0500*/ 	.word	0x0001bb70


	//   ....[31]....
        /*0504*/ 	.word	0x0001bbb0


	//   ....[32]....
        /*0508*/ 	.word	0x0001bc20


	//   ....[33]....
        /*050c*/ 	.word	0x0001bc80


	//   ....[34]....
        /*0510*/ 	.word	0x0001bcc0


	//   ....[35]....
        /*0514*/ 	.word	0x0001be70


	//   ....[36]....
        /*0518*/ 	.word	0x0001bed0


	//   ....[37]....
        /*051c*/ 	.word	0x0001bf10


	//   ....[38]....
        /*0520*/ 	.word	0x0001bf50


	//   ....[39]....
        /*0524*/ 	.word	0x0001bf80


	//   ....[40]....
        /*0528*/ 	.word	0x0001bfb0


	//   ....[41]....
        /*052c*/ 	.word	0x0001c040


	//   ....[42]....
        /*0530*/ 	.word	0x0001c080


	//   ....[43]....
        /*0534*/ 	.word	0x0001c140


	//   ....[44]....
        /*0538*/ 	.word	0x00021280


	//   ....[45]....
        /*053c*/ 	.word	0x00021290


	//   ....[46]....
        /*0540*/ 	.word	0x000213b0


	//   ....[47]....
        /*0544*/ 	.word	0x00021410


	//   ....[48]....
        /*0548*/ 	.word	0x00021450


	//   ....[49]....
        /*054c*/ 	.word	0x00021490


	//   ....[50]....
        /*0550*/ 	.word	0x000214c0


	//   ....[51]....
        /*0554*/ 	.word	0x000214f0


	//   ....[52]....
        /*0558*/ 	.word	0x000216b0


	//   ....[53]....
        /*055c*/ 	.word	0x00021710


	//   ....[54]....
        /*0560*/ 	.word	0x00021750


	//   ....[55]....
        /*0564*/ 	.word	0x00021790


	//   ....[56]....
        /*0568*/ 	.word	0x000217c0


	//   ....[57]....
        /*056c*/ 	.word	0x000217f0


	//   ....[58]....
        /*0570*/ 	.word	0x000218b0


	//   ....[59]....
        /*0574*/ 	.word	0x000218d0


	//   ....[60]....
        /*0578*/ 	.word	0x00021940


	//   ....[61]....
        /*057c*/ 	.word	0x00022070


	//   ....[62]....
        /*0580*/ 	.word	0x000223b0


	//   ....[63]....
        /*0584*/ 	.word	0x00022440


	//   ....[64]....
        /*0588*/ 	.word	0x000224e0


	//   ....[65]....
        /*058c*/ 	.word	0x00022580


	//   ....[66]....
        /*0590*/ 	.word	0x00022620


	//   ....[67]....
        /*0594*/ 	.word	0x000226c0


	//   ....[68]....
        /*0598*/ 	.word	0x00022760


	//   ....[69]....
        /*059c*/ 	.word	0x00022800


	//   ....[70]....
        /*05a0*/ 	.word	0x000228f0


	//   ....[71]....
        /*05a4*/ 	.word	0x00022980


	//   ....[72]....
        /*05a8*/ 	.word	0x00022a20


	//   ....[73]....
        /*05ac*/ 	.word	0x00022ac0


	//   ....[74]....
        /*05b0*/ 	.word	0x00022b60


	//   ....[75]....
        /*05b4*/ 	.word	0x00022c00


	//   ....[76]....
        /*05b8*/ 	.word	0x00022ca0


	//   ....[77]....
        /*05bc*/ 	.word	0x00022d40


	//   ....[78]....
        /*05c0*/ 	.word	0x00023160


	//   ....[79]....
        /*05c4*/ 	.word	0x00023440


	//   ....[80]....
        /*05c8*/ 	.word	0x00023870


	//   ....[81]....
        /*05cc*/ 	.word	0x00023900


	//   ....[82]....
        /*05d0*/ 	.word	0x000239a0


	//   ....[83]....
        /*05d4*/ 	.word	0x00023a50


	//   ....[84]....
        /*05d8*/ 	.word	0x00023ad0


	//   ....[85]....
        /*05dc*/ 	.word	0x00023b50


	//   ....[86]....
        /*05e0*/ 	.word	0x00023bd0


	//   ....[87]....
        /*05e4*/ 	.word	0x00023c50


	//   ....[88]....
        /*05e8*/ 	.word	0x00023ce0


	//   ....[89]....
        /*05ec*/ 	.word	0x00023d90


	//   ....[90]....
        /*05f0*/ 	.word	0x00023e10


	//   ....[91]....
        /*05f4*/ 	.word	0x00023e90


	//   ....[92]....
        /*05f8*/ 	.word	0x00023f10


	//   ....[93]....
        /*05fc*/ 	.word	0x00023f90


	//   ....[94]....
        /*0600*/ 	.word	0x00024000


	//   ....[95]....
        /*0604*/ 	.word	0x000240a0


	//   ....[96]....
        /*0608*/ 	.word	0x00024130


	//   ....[97]....
        /*060c*/ 	.word	0x00024260


	//----- nvinfo : EIATTR_REG_RECONFIG
	.align		4
.L_827:
        /*0610*/ 	.byte	0x01, 0x54
	.zero		2


	//----- nvinfo : EIATTR_SYSCALL_OFFSETS
	.align		4
        /*0614*/ 	.byte	0x04, 0x46
        /*0616*/ 	.short	(.L_829 - .L_828)


	//   ....[0]....
.L_828:
        /*0618*/ 	.word	0x00001ee0


	//   ....[1]....
        /*061c*/ 	.word	0x00002110


	//   ....[2]....
        /*0620*/ 	.word	0x00004a00


	//   ....[3]....
        /*0624*/ 	.word	0x00004ec0


	//   ....[4]....
        /*0628*/ 	.word	0x0001e460


	//   ....[5]....
        /*062c*/ 	.word	0x0001e5a0


	//   ....[6]....
        /*0630*/ 	.word	0x0001e6a0


	//----- nvinfo : EIATTR_MBARRIER_INSTR_OFFSETS
	.align		4
.L_829:
        /*0634*/ 	.byte	0x04, 0x39
        /*0636*/ 	.short	(.L_831 - .L_830)


	//   ....[0]....
.L_830:
        /*0638*/ 	.word	0x00000390
        /*063c*/ 	.word	0x000000ff
        /*0640*/ 	.word	0x00030800
        /*0644*/ 	.short	0x0100
        /*0646*/ 	.byte	0x08
	.zero		1


	//   ....[1]....
        /*0648*/ 	.word	0x000003a0
        /*064c*/ 	.word	0x000000ff
        /*0650*/ 	.word	0x00030820
        /*0654*/ 	.short	0x0100
        /*0656*/ 	.byte	0x08
	.zero		1


	//   ....[2]....
        /*0658*/ 	.word	0x00000490
        /*065c*/ 	.word	0x000000ff
        /*0660*/ 	.word	0x00030830
        /*0664*/ 	.short	0x0100
        /*0666*/ 	.byte	0x08
	.zero		1


	//   ....[3]....
        /*0668*/ 	.word	0x000004a0
        /*066c*/ 	.word	0x000000ff
        /*0670*/ 	.word	0x00030840
        /*0674*/ 	.short	0x0100
        /*0676*/ 	.byte	0x08
	.zero		1


	//   ....[4]....
        /*0678*/ 	.word	0x000004b0
        /*067c*/ 	.word	0x000000ff
        /*0680*/ 	.word	0x00030838
        /*0684*/ 	.short	0x0100
        /*0686*/ 	.byte	0x08
	.zero		1


	//   ....[5]....
        /*0688*/ 	.word	0x000004c0
        /*068c*/ 	.word	0x000000ff
        /*0690*/ 	.word	0x00030848
        /*0694*/ 	.short	0x0100
        /*0696*/ 	.byte	0x08
	.zero		1


	//   ....[6]....
        /*0698*/ 	.word	0x000005f0
        /*069c*/ 	.word	0x000000ff
        /*06a0*/ 	.word	0x00030850
        /*06a4*/ 	.short	0x0100
        /*06a6*/ 	.byte	0x08
	.zero		1


	//   ....[7]....
        /*06a8*/ 	.word	0x00000600
        /*06ac*/ 	.word	0x000000ff
        /*06b0*/ 	.word	0x00030860
        /*06b4*/ 	.short	0x0100
        /*06b6*/ 	.byte	0x08
	.zero		1


	//   ....[8]....
        /*06b8*/ 	.word	0x00000610
        /*06bc*/ 	.word	0x000000ff
        /*06c0*/ 	.word	0x00030858
        /*06c4*/ 	.short	0x0100
        /*06c6*/ 	.byte	0x08
	.zero		1


	//   ....[9]....
        /*06c8*/ 	.word	0x00000620
        /*06cc*/ 	.word	0x000000ff
        /*06d0*/ 	.word	0x00030868
        /*06d4*/ 	.short	0x0100
        /*06d6*/ 	.byte	0x08
	.zero		1


	//   ....[10]....
        /*06d8*/ 	.word	0x00000710
        /*06dc*/ 	.word	0x000000ff
        /*06e0*/ 	.word	0x00030870
        /*06e4*/ 	.short	0x0100
        /*06e6*/ 	.byte	0x06
	.zero		1


	//   ....[11]....
        /*06e8*/ 	.word	0x00000720
        /*06ec*/ 	.word	0x000000ff
        /*06f0*/ 	.word	0x00030880
        /*06f4*/ 	.short	0x0100
        /*06f6*/ 	.byte	0x06
	.zero		1


	//   ....[12]....
        /*06f8*/ 	.word	0x00000730
        /*06fc*/ 	.word	0x000000ff
        /*0700*/ 	.word	0x00030878
        /*0704*/ 	.short	0x0100
        /*0706*/ 	.byte	0x06
	.zero		1


	//   ....[13]....
        /*0708*/ 	.word	0x00000740
        /*070c*/ 	.word	0x000000ff
        /*0710*/ 	.word	0x00030888
        /*0714*/ 	.short	0x0100
        /*0716*/ 	.byte	0x06
	.zero		1


	//   ....[14]....
        /*0718*/ 	.word	0x00000870
        /*071c*/ 	.word	0x000000ff
        /*0720*/ 	.word	0x00030890
        /*0724*/ 	.short	0x0100
        /*0726*/ 	.byte	0x08
	.zero		1


	//   ....[15]....
        /*0728*/ 	.word	0x00000880
        /*072c*/ 	.word	0x000000ff
        /*0730*/ 	.word	0x000308a0
        /*0734*/ 	.short	0x0100
        /*0736*/ 	.byte	0x08
	.zero		1


	//   ....[16]....
        /*0738*/ 	.word	0x00000890
        /*073c*/ 	.word	0x000000ff
        /*0740*/ 	.word	0x00030898
        /*0744*/ 	.short	0x0100
        /*0746*/ 	.byte	0x08
	.zero		1


	//   ....[17]....
        /*0748*/ 	.word	0x000008a0
        /*074c*/ 	.word	0x000000ff
        /*0750*/ 	.word	0x000308a8
        /*0754*/ 	.short	0x0100
        /*0756*/ 	.byte	0x08
	.zero		1


	//   ....[18]....
        /*0758*/ 	.word	0x000009d0
        /*075c*/ 	.word	0x000000ff
        /*0760*/ 	.word	0x000308b0
        /*0764*/ 	.short	0x0100
        /*0766*/ 	.byte	0x08
	.zero		1


	//   ....[19]....
        /*0768*/ 	.word	0x000009e0
        /*076c*/ 	.word	0x000000ff
        /*0770*/ 	.word	0x000308c0
        /*0774*/ 	.short	0x0100
        /*0776*/ 	.byte	0x08
	.zero		1


	//   ....[20]....
        /*0778*/ 	.word	0x000009f0
        /*077c*/ 	.word	0x000000ff
        /*0780*/ 	.word	0x000308b8
        /*0784*/ 	.short	0x0100
        /*0786*/ 	.byte	0x08
	.zero		1


	//   ....[21]....
        /*0788*/ 	.word	0x00000a00
        /*078c*/ 	.word	0x000000ff
        /*0790*/ 	.word	0x000308c8
        /*0794*/ 	.short	0x0100
        /*0796*/ 	.byte	0x08
	.zero		1


	//   ....[22]....
        /*0798*/ 	.word	0x00003b60
        /*079c*/ 	.word	0x00000031
        /*07a0*/ 	.word	0x000308b0
        /*07a4*/ 	.short	0x010a
        /*07a6*/ 	.byte	0x3f
	.zero		1


	//   ....[23]....
        /*07a8*/ 	.word	0x00004110
        /*07ac*/ 	.word	0x00000008
        /*07b0*/ 	.word	0x00000000
        /*07b4*/ 	.short	0x0101
        /*07b6*/ 	.byte	0x3f
	.zero		1


	//   ....[24]....
        /*07b8*/ 	.word	0x00004ab0
        /*07bc*/ 	.word	0x00000003
        /*07c0*/ 	.word	0x00030800
        /*07c4*/ 	.short	0x010a
        /*07c6*/ 	.byte	0x3f
	.zero		1


	//   ....[25]....
        /*07c8*/ 	.word	0x00004b00
        /*07cc*/ 	.word	0x00000003
        /*07d0*/ 	.word	0x00030800
        /*07d4*/ 	.short	0x010a
        /*07d6*/ 	.byte	0x3f
	.zero		1


	//   ....[26]....
        /*07d8*/ 	.word	0x00005f70
        /*07dc*/ 	.word	0x000000ff
        /*07e0*/ 	.word	0x00030800
        /*07e4*/ 	.short	0x010a
        /*07e6*/ 	.byte	0x25
	.zero		1


	//   ....[27]....
        /*07e8*/ 	.word	0x00009490
        /*07ec*/ 	.word	0x000000ff
        /*07f0*/ 	.word	0x00030800
        /*07f4*/ 	.short	0x010a
        /*07f6*/ 	.byte	0x25
	.zero		1


	//   ....[28]....
        /*07f8*/ 	.word	0x0000bff0
        /*07fc*/ 	.word	0x0000000b
        /*0800*/ 	.word	0x00030830
        /*0804*/ 	.short	0x010a
        /*0806*/ 	.byte	0x3f
	.zero		1


	//   ....[29]....
        /*0808*/ 	.word	0x0000c060
        /*080c*/ 	.word	0x0000000b
        /*0810*/ 	.word	0x00030830
        /*0814*/ 	.short	0x010a
        /*0816*/ 	.byte	0x3f
	.zero		1


	//   ....[30]....
        /*0818*/ 	.word	0x0000ca70
        /*081c*/ 	.word	0x0000000a
        /*0820*/ 	.word	0x00000000
        /*0824*/ 	.short	0x0101
        /*0826*/ 	.byte	0x3f
	.zero		1


	//   ....[31]....
        /*0828*/ 	.word	0x0000f220
        /*082c*/ 	.word	0x000000ff
        /*0830*/ 	.word	0x00030830
        /*0834*/ 	.short	0x010a
        /*0836*/ 	.byte	0x07
	.zero		1


	//   ....[32]....
        /*0838*/ 	.word	0x0000f260
        /*083c*/ 	.word	0x000000ff
        /*0840*/ 	.word	0x00030830
        /*0844*/ 	.short	0x010a
        /*0846*/ 	.byte	0x07
	.zero		1


	//   ....[33]....
        /*0848*/ 	.word	0x0000fd00
        /*084c*/ 	.word	0x000000ff
        /*0850*/ 	.word	0x00030850
        /*0854*/ 	.short	0x010a
        /*0856*/ 	.byte	0x06
	.zero		1


	//   ....[34]....
        /*0858*/ 	.word	0x0000fd40
        /*085c*/ 	.word	0x000000ff
        /*0860*/ 	.word	0x00030850
        /*0864*/ 	.short	0x010a
        /*0866*/ 	.byte	0x06
	.zero		1


	//   ....[35]....
        /*0868*/ 	.word	0x00010640
        /*086c*/ 	.word	0x0000000e
        /*0870*/ 	.word	0x00000000
        /*0874*/ 	.short	0x0101
        /*0876*/ 	.byte	0x3f
	.zero		1


	//   ....[36]....
        /*0878*/ 	.word	0x00012250
        /*087c*/ 	.word	0x00000015
        /*0880*/ 	.word	0x00000000
        /*0884*/ 	.short	0x0101
        /*0886*/ 	.byte	0x3f
	.zero		1


	//   ....[37]....
        /*0888*/ 	.word	0x00012af0
        /*088c*/ 	.word	0x000000ff
        /*0890*/ 	.word	0x00030830
        /*0894*/ 	.short	0x010a
        /*0896*/ 	.byte	0x06
	.zero		1


	//   ....[38]....
        /*0898*/ 	.word	0x00012b30
        /*089c*/ 	.word	0x000000ff
        /*08a0*/ 	.word	0x00030830
        /*08a4*/ 	.short	0x010a
        /*08a6*/ 	.byte	0x06
	.zero		1


	//   ....[39]....
        /*08a8*/ 	.word	0x000135d0
        /*08ac*/ 	.word	0x000000ff
        /*08b0*/ 	.word	0x00030850
        /*08b4*/ 	.short	0x010a
        /*08b6*/ 	.byte	0x0b
	.zero		1


	//   ....[40]....
        /*08b8*/ 	.word	0x00013610
        /*08bc*/ 	.word	0x000000ff
        /*08c0*/ 	.word	0x00030850
        /*08c4*/ 	.short	0x010a
        /*08c6*/ 	.byte	0x0b
	.zero		1


	//   ....[41]....
        /*08c8*/ 	.word	0x00014910
        /*08cc*/ 	.word	0x0000000d
        /*08d0*/ 	.word	0x00000000
        /*08d4*/ 	.short	0x0101
        /*08d6*/ 	.byte	0x3f
	.zero		1


	//   ....[42]....
        /*08d8*/ 	.word	0x000149b0
        /*08dc*/ 	.word	0x0000007b
        /*08e0*/ 	.word	0x00000000
        /*08e4*/ 	.short	0x0101
        /*08e6*/ 	.byte	0x3f
	.zero		1


	//   ....[43]....
        /*08e8*/ 	.word	0x00014f60
        /*08ec*/ 	.word	0x000000ff
        /*08f0*/ 	.word	0x00030830
        /*08f4*/ 	.short	0x010a
        /*08f6*/ 	.byte	0x07
	.zero		1


	//   ....[44]....
        /*08f8*/ 	.word	0x00014fa0
        /*08fc*/ 	.word	0x000000ff
        /*0900*/ 	.word	0x00030830
        /*0904*/ 	.short	0x010a
        /*0906*/ 	.byte	0x07
	.zero		1


	//   ....[45]....
        /*0908*/ 	.word	0x00015a40
        /*090c*/ 	.word	0x000000ff
        /*0910*/ 	.word	0x00030850
        /*0914*/ 	.short	0x010a
        /*0916*/ 	.byte	0x06
	.zero		1


	//   ....[46]....
        /*0918*/ 	.word	0x00015a80
        /*091c*/ 	.word	0x000000ff
        /*0920*/ 	.word	0x00030850
        /*0924*/ 	.short	0x010a
        /*0926*/ 	.byte	0x06
	.zero		1


	//   ....[47]....
        /*0928*/ 	.word	0x00016390
        /*092c*/ 	.word	0x00000002
        /*0930*/ 	.word	0x00000000
        /*0934*/ 	.short	0x0101
        /*0936*/ 	.byte	0x3f
	.zero		1


	//   ....[48]....
        /*0938*/ 	.word	0x00017e30
        /*093c*/ 	.word	0x00000079
        /*0940*/ 	.word	0x00000000
        /*0944*/ 	.short	0x0101
        /*0946*/ 	.byte	0x3f
	.zero		1


	//   ....[49]....
        /*0948*/ 	.word	0x00018a00
        /*094c*/ 	.word	0x000000ff
        /*0950*/ 	.word	0x00030850
        /*0954*/ 	.short	0x010a
        /*0956*/ 	.byte	0x05
	.zero		1


	//   ....[50]....
        /*0958*/ 	.word	0x00018a40
        /*095c*/ 	.word	0x000000ff
        /*0960*/ 	.word	0x00030850
        /*0964*/ 	.short	0x010a
        /*0966*/ 	.byte	0x05
	.zero		1


	//   ....[51]....
        /*0968*/ 	.word	0x00018f00
        /*096c*/ 	.word	0x00000003
        /*0970*/ 	.word	0x00000000
        /*0974*/ 	.short	0x0101
        /*0976*/ 	.byte	0x3f
	.zero		1


	//   ....[52]....
        /*0978*/ 	.word	0x0001a830
        /*097c*/ 	.word	0x000000ff
        /*0980*/ 	.word	0x00000000
        /*0984*/ 	.short	0x0101
        /*0986*/ 	.byte	0x04
	.zero		1


	//   ....[53]....
        /*0988*/ 	.word	0x0001d250
        /*098c*/ 	.word	0x0000000b
        /*0990*/ 	.word	0x00030820
        /*0994*/ 	.short	0x010a
        /*0996*/ 	.byte	0x3f
	.zero		1


	//   ....[54]....
        /*0998*/ 	.word	0x0001d2e0
        /*099c*/ 	.word	0x00000007
        /*09a0*/ 	.word	0x000308a0
        /*09a4*/ 	.short	0x010a
        /*09a6*/ 	.byte	0x3f
	.zero		1


	//   ....[55]....
        /*09a8*/ 	.word	0x0001d560
        /*09ac*/ 	.word	0x00000007
        /*09b0*/ 	.word	0x000308c0
        /*09b4*/ 	.short	0x010a
        /*09b6*/ 	.byte	0x3f
	.zero		1


	//   ....[56]....
        /*09b8*/ 	.word	0x0001d8d0
        /*09bc*/ 	.word	0x00000007
        /*09c0*/ 	.word	0x000308a0
        /*09c4*/ 	.short	0x010a
        /*09c6*/ 	.byte	0x3f
	.zero		1


	//   ....[57]....
        /*09c8*/ 	.word	0x0001db40
        /*09cc*/ 	.word	0x00000007
        /*09d0*/ 	.word	0x000308c0
        /*09d4*/ 	.short	0x010a
        /*09d6*/ 	.byte	0x3f
	.zero		1


	//   ....[58]....
        /*09d8*/ 	.word	0x0001edc0
        /*09dc*/ 	.word	0x00000007
        /*09e0*/ 	.word	0x00030840
        /*09e4*/ 	.short	0x010a
        /*09e6*/ 	.byte	0x3f
	.zero		1


	//   ....[59]....
        /*09e8*/ 	.word	0x0001f360
        /*09ec*/ 	.word	0x0000000a
        /*09f0*/ 	.word	0x00030820
        /*09f4*/ 	.short	0x010a
        /*09f6*/ 	.byte	0x3f
	.zero		1


	//   ....[60]....
        /*09f8*/ 	.word	0x0001f680
        /*09fc*/ 	.word	0x00000003
        /*0a00*/ 	.word	0x00030840
        /*0a04*/ 	.short	0x010a
        /*0a06*/ 	.byte	0x3f
	.zero		1


	//   ....[61]....
        /*0a08*/ 	.word	0x0001f950
        /*0a0c*/ 	.word	0x00000003
        /*0a10*/ 	.word	0x00030860
        /*0a14*/ 	.short	0x010a
        /*0a16*/ 	.byte	0x3f
	.zero		1


	//   ....[62]....
        /*0a18*/ 	.word	0x0001ff30
        /*0a1c*/ 	.word	0x00000002
        /*0a20*/ 	.word	0x00030840
        /*0a24*/ 	.short	0x010a
        /*0a26*/ 	.byte	0x3f
	.zero		1


	//   ....[63]....
        /*0a28*/ 	.word	0x00020200
        /*0a2c*/ 	.word	0x00000002
        /*0a30*/ 	.word	0x00030860
        /*0a34*/ 	.short	0x010a
        /*0a36*/ 	.byte	0x3f
	.zero		1


	//   ....[64]....
        /*0a38*/ 	.word	0x00020740
        /*0a3c*/ 	.word	0x00000002
        /*0a40*/ 	.word	0x00030840
        /*0a44*/ 	.short	0x010a
        /*0a46*/ 	.byte	0x3f
	.zero		1


	//   ....[65]....
        /*0a48*/ 	.word	0x00020a10
        /*0a4c*/ 	.word	0x00000002
        /*0a50*/ 	.word	0x00030860
        /*0a54*/ 	.short	0x010a
        /*0a56*/ 	.byte	0x3f
	.zero		1


	//   ....[66]....
        /*0a58*/ 	.word	0x00020f00
        /*0a5c*/ 	.word	0x00000003
        /*0a60*/ 	.word	0x00030860
        /*0a64*/ 	.short	0x010a
        /*0a66*/ 	.byte	0x3f
	.zero		1


	//   ....[67]....
        /*0a68*/ 	.word	0x00021ff0
        /*0a6c*/ 	.word	0x00000000
        /*0a70*/ 	.word	0x00030820
        /*0a74*/ 	.short	0x010a
        /*0a76*/ 	.byte	0x3f
	.zero		1


	//   ....[68]....
        /*0a78*/ 	.word	0x000221b0
        /*0a7c*/ 	.word	0x00000006
        /*0a80*/ 	.word	0x00000000
        /*0a84*/ 	.short	0x010a
        /*0a86*/ 	.byte	0x3f
	.zero		1


	//   ....[69]....
        /*0a88*/ 	.word	0x00022220
        /*0a8c*/ 	.word	0x00000007
        /*0a90*/ 	.word	0x00000000
        /*0a94*/ 	.short	0x010a
        /*0a96*/ 	.byte	0x3f
	.zero		1


	//   ....[70]....
        /*0a98*/ 	.word	0x00022280
        /*0a9c*/ 	.word	0x00000004
        /*0aa0*/ 	.word	0x00000000
        /*0aa4*/ 	.short	0x010a
        /*0aa6*/ 	.byte	0x3f
	.zero		1


	//   ....[71]....
        /*0aa8*/ 	.word	0x000222b0
        /*0aac*/ 	.word	0x00000003
        /*0ab0*/ 	.word	0x00000000
        /*0ab4*/ 	.short	0x010a
        /*0ab6*/ 	.byte	0x3f
	.zero		1


	//   ....[72]....
        /*0ab8*/ 	.word	0x00022310
        /*0abc*/ 	.word	0x00000031
        /*0ac0*/ 	.word	0x000308b0
        /*0ac4*/ 	.short	0x010a
        /*0ac6*/ 	.byte	0x3f
	.zero		1


	//   ....[73]....
        /*0ac8*/ 	.word	0x00022850
        /*0acc*/ 	.word	0x00000005
        /*0ad0*/ 	.word	0x00030800
        /*0ad4*/ 	.short	0x010a
        /*0ad6*/ 	.byte	0x3f
	.zero		1


	//   ....[74]....
        /*0ad8*/ 	.word	0x00022d90
        /*0adc*/ 	.word	0x00000009
        /*0ae0*/ 	.word	0x00030800
        /*0ae4*/ 	.short	0x010a
        /*0ae6*/ 	.byte	0x3f
	.zero		1


	//   ....[75]....
        /*0ae8*/ 	.word	0x00022de0
        /*0aec*/ 	.word	0x0000000b
        /*0af0*/ 	.word	0x00030830
        /*0af4*/ 	.short	0x010a
        /*0af6*/ 	.byte	0x3f
	.zero		1


	//   ....[76]....
        /*0af8*/ 	.word	0x00022e40
        /*0afc*/ 	.word	0x0000000f
        /*0b00*/ 	.word	0x00030830
        /*0b04*/ 	.short	0x010a
        /*0b06*/ 	.byte	0x3f
	.zero		1


	//   ....[77]....
        /*0b08*/ 	.word	0x00022ea0
        /*0b0c*/ 	.word	0x0000000f
        /*0b10*/ 	.word	0x00030850
        /*0b14*/ 	.short	0x010a
        /*0b16*/ 	.byte	0x3f
	.zero		1


	//   ....[78]....
        /*0b18*/ 	.word	0x00022f00
        /*0b1c*/ 	.word	0x00000004
        /*0b20*/ 	.word	0x00030830
        /*0b24*/ 	.short	0x010a
        /*0b26*/ 	.byte	0x3f
	.zero		1


	//   ....[79]....
        /*0b28*/ 	.word	0x00022f60
        /*0b2c*/ 	.word	0x00000003
        /*0b30*/ 	.word	0x00030850
        /*0b34*/ 	.short	0x010a
        /*0b36*/ 	.byte	0x3f
	.zero		1


	//   ....[80]....
        /*0b38*/ 	.word	0x00022fc0
        /*0b3c*/ 	.word	0x00000004
        /*0b40*/ 	.word	0x00030830
        /*0b44*/ 	.short	0x010a
        /*0b46*/ 	.byte	0x3f
	.zero		1


	//   ....[81]....
        /*0b48*/ 	.word	0x00023020
        /*0b4c*/ 	.word	0x00000003
        /*0b50*/ 	.word	0x00030850
        /*0b54*/ 	.short	0x010a
        /*0b56*/ 	.byte	0x3f
	.zero		1


	//   ....[82]....
        /*0b58*/ 	.word	0x00023080
        /*0b5c*/ 	.word	0x00000007
        /*0b60*/ 	.word	0x00030850
        /*0b64*/ 	.short	0x010a
        /*0b66*/ 	.byte	0x3f
	.zero		1


	//   ....[83]....
        /*0b68*/ 	.word	0x00023220
        /*0b6c*/ 	.word	0x0000000b
        /*0b70*/ 	.word	0x00030820
        /*0b74*/ 	.short	0x010a
        /*0b76*/ 	.byte	0x3f
	.zero		1


	//   ....[84]....
        /*0b78*/ 	.word	0x00023270
        /*0b7c*/ 	.word	0x00000007
        /*0b80*/ 	.word	0x000308a0
        /*0b84*/ 	.short	0x010a
        /*0b86*/ 	.byte	0x3f
	.zero		1


	//   ....[85]....
        /*0b88*/ 	.word	0x000232c0
        /*0b8c*/ 	.word	0x00000007
        /*0b90*/ 	.word	0x000308c0
        /*0b94*/ 	.short	0x010a
        /*0b96*/ 	.byte	0x3f
	.zero		1


	//   ....[86]....
        /*0b98*/ 	.word	0x00023310
        /*0b9c*/ 	.word	0x00000007
        /*0ba0*/ 	.word	0x000308a0
        /*0ba4*/ 	.short	0x010a
        /*0ba6*/ 	.byte	0x3f
	.zero		1


	//   ....[87]....
        /*0ba8*/ 	.word	0x00023360
        /*0bac*/ 	.word	0x00000007
        /*0bb0*/ 	.word	0x000308c0
        /*0bb4*/ 	.short	0x010a
        /*0bb6*/ 	.byte	0x3f
	.zero		1


	//   ....[88]....
        /*0bb8*/ 	.word	0x00023500
        /*0bbc*/ 	.word	0x00000007
        /*0bc0*/ 	.word	0x00030840
        /*0bc4*/ 	.short	0x010a
        /*0bc6*/ 	.byte	0x3f
	.zero		1


	//   ....[89]....
        /*0bc8*/ 	.word	0x00023580
        /*0bcc*/ 	.word	0x00000003
        /*0bd0*/ 	.word	0x00030820
        /*0bd4*/ 	.short	0x010a
        /*0bd6*/ 	.byte	0x3f
	.zero		1


	//   ....[90]....
        /*0bd8*/ 	.word	0x000235d0
        /*0bdc*/ 	.word	0x00000003
        /*0be0*/ 	.word	0x00030840
        /*0be4*/ 	.short	0x010a
        /*0be6*/ 	.byte	0x3f
	.zero		1


	//   ....[91]....
        /*0be8*/ 	.word	0x00023620
        /*0bec*/ 	.word	0x00000003
        /*0bf0*/ 	.word	0x00030860
        /*0bf4*/ 	.short	0x010a
        /*0bf6*/ 	.byte	0x3f
	.zero		1


	//   ....[92]....
        /*0bf8*/ 	.word	0x00023670
        /*0bfc*/ 	.word	0x00000002
        /*0c00*/ 	.word	0x00030840
        /*0c04*/ 	.short	0x010a
        /*0c06*/ 	.byte	0x3f
	.zero		1


	//   ....[93]....
        /*0c08*/ 	.word	0x000236c0
        /*0c0c*/ 	.word	0x00000002
        /*0c10*/ 	.word	0x00030860
        /*0c14*/ 	.short	0x010a
        /*0c16*/ 	.byte	0x3f
	.zero		1


	//   ....[94]....
        /*0c18*/ 	.word	0x00023710
        /*0c1c*/ 	.word	0x00000002
        /*0c20*/ 	.word	0x00030840
        /*0c24*/ 	.short	0x010a
        /*0c26*/ 	.byte	0x3f
	.zero		1


	//   ....[95]....
        /*0c28*/ 	.word	0x00023760
        /*0c2c*/ 	.word	0x00000002
        /*0c30*/ 	.word	0x00030860
        /*0c34*/ 	.short	0x010a
        /*0c36*/ 	.byte	0x3f
	.zero		1


	//   ....[96]....
        /*0c38*/ 	.word	0x000237b0
        /*0c3c*/ 	.word	0x00000003
        /*0c40*/ 	.word	0x00030860
        /*0c44*/ 	.short	0x010a
        /*0c46*/ 	.byte	0x3f
	.zero		1


	//   ....[97]....
        /*0c48*/ 	.word	0x00024180
        /*0c4c*/ 	.word	0x00000000
        /*0c50*/ 	.word	0x00030820
        /*0c54*/ 	.short	0x010a
        /*0c56*/ 	.byte	0x3f
	.zero		1


	//   ....[98]....
        /*0c58*/ 	.word	0x00024320
        /*0c5c*/ 	.word	0x00000006
        /*0c60*/ 	.word	0x00000000
        /*0c64*/ 	.short	0x010a
        /*0c66*/ 	.byte	0x3f
	.zero		1


	//   ....[99]....
        /*0c68*/ 	.word	0x00024370
        /*0c6c*/ 	.word	0x00000007
        /*0c70*/ 	.word	0x00000000
        /*0c74*/ 	.short	0x010a
        /*0c76*/ 	.byte	0x3f
	.zero		1


	//   ....[100]....
        /*0c78*/ 	.word	0x000243c0
        /*0c7c*/ 	.word	0x00000004
        /*0c80*/ 	.word	0x00000000
        /*0c84*/ 	.short	0x010a
        /*0c86*/ 	.byte	0x3f
	.zero		1


	//   ....[101]....
        /*0c88*/ 	.word	0x000256e0
        /*0c8c*/ 	.word	0x0000000a
        /*0c90*/ 	.word	0x00000000
        /*0c94*/ 	.short	0x010a
        /*0c96*/ 	.byte	0x3f
	.zero		1


	//   ....[102]....
        /*0c98*/ 	.word	0x00029d80
        /*0c9c*/ 	.word	0x0000004a
        /*0ca0*/ 	.word	0x00000000
        /*0ca4*/ 	.short	0x010a
        /*0ca6*/ 	.byte	0x3f
	.zero		1


	//   ....[103]....
        /*0ca8*/ 	.word	0x0002e120
        /*0cac*/ 	.word	0x0000000a
        /*0cb0*/ 	.word	0x00000000
        /*0cb4*/ 	.short	0x010a
        /*0cb6*/ 	.byte	0x3f
	.zero		1


	//   ....[104]....
        /*0cb8*/ 	.word	0x0002ede0
        /*0cbc*/ 	.word	0x0000000a
        /*0cc0*/ 	.word	0x00000000
        /*0cc4*/ 	.short	0x0101
        /*0cc6*/ 	.byte	0x3f
	.zero		1


	//   ....[105]....
        /*0cc8*/ 	.word	0x0002ee20
        /*0ccc*/ 	.word	0x0000000a
        /*0cd0*/ 	.word	0x00000000
        /*0cd4*/ 	.short	0x010a
        /*0cd6*/ 	.byte	0x3f
	.zero		1


	//   ....[106]....
        /*0cd8*/ 	.word	0x0002ee70
        /*0cdc*/ 	.word	0x0000004a
        /*0ce0*/ 	.word	0x00000000
        /*0ce4*/ 	.short	0x010a
        /*0ce6*/ 	.byte	0x3f
	.zero		1


	//   ....[107]....
        /*0ce8*/ 	.word	0x0002eec0
        /*0cec*/ 	.word	0x0000000a
        /*0cf0*/ 	.word	0x00000000
        /*0cf4*/ 	.short	0x010a
        /*0cf6*/ 	.byte	0x3f
	.zero		1


	//----- nvinfo : EIATTR_NUM_MBARRIERS
	.align		4
.L_831:
        /*0cf8*/ 	.byte	0x03, 0x38
        /*0cfa*/ 	.short	0x0016


	//----- nvinfo : EIATTR_EXIT_INSTR_OFFSETS
	.align		4
        /*0cfc*/ 	.byte	0x04, 0x1c
        /*0cfe*/ 	.short	(.L_833 - .L_832)


	//   ....[0]....
.L_832:
        /*0d00*/ 	.word	0x00000ba0


	//   ....[1]....
        /*0d04*/ 	.word	0x0001b980


	//   ....[2]....
        /*0d08*/ 	.word	0x0001b9e0


	//   ....[3]....
        /*0d0c*/ 	.word	0x00022300


	//----- nvinfo : EIATTR_MAX_THREADS
	.align		4
.L_833:
        /*0d10*/ 	.byte	0x04, 0x05
        /*0d12*/ 	.short	(.L_835 - .L_834)
.L_834:
        /*0d14*/ 	.word	0x00000180
        /*0d18*/ 	.word	0x00000001
        /*0d1c*/ 	.word	0x00000001


	//----- nvinfo : EIATTR_CRS_STACK_SIZE
	.align		4
.L_835:
        /*0d20*/ 	.byte	0x04, 0x1e
        /*0d22*/ 	.short	(.L_837 - .L_836)
.L_836:
        /*0d24*/ 	.word	0x00000000


	//----- nvinfo : EIATTR_CBANK_PARAM_SIZE
	.align		4
.L_837:
        /*0d28*/ 	.byte	0x03, 0x19
        /*0d2a*/ 	.short	0x0a70


	//----- nvinfo : EIATTR_PARAM_CBANK
	.align		4
        /*0d2c*/ 	.byte	0x04, 0x0a
        /*0d2e*/ 	.short	(.L_839 - .L_838)
	.align		4
.L_838:
        /*0d30*/ 	.word	index@(.nv.constant0._ZN7cutlass13device_kernelIN5flash11enable_sm90INS1_16FlashAttnFwdSm90INS1_25CollectiveMainloopFwdSm90ILi2EN4cute5tupleIJNS5_1CILi1EEES8_S8_EEENS6_IJNS7_ILi128EEENS7_ILi96EEENS7_ILi192EEEEEELi192ENS_10bfloat16_tEfNS_4arch4Sm90ELb0ELb1ELb1ELb1ELb0ELb1ELb0ELb1ELb1ELb0ELb0ELb0EEENS1_21CollectiveEpilogueFwdINS6_IJSA_SC_SB_EEES9_SE_SG_Li256ELb1ELb0ELb0ELb0EEENS1_36VarlenDynamicPersistentTileSchedulerILi128ELi96ELi256ELi32ELb0ELb0ELb1ELb1ELb0ELb1EEEEEEEEEvNT_6ParamsE)
        /*0d34*/ 	.short	0x0210
        /*0d36*/ 	.short	0x0a70


	//----- nvinfo : EIATTR_SW_WAR
	.align		4
.L_839:
        /*0d38*/ 	.byte	0x04, 0x36
        /*0d3a*/ 	.short	(.L_841 - .L_840)
.L_840:
        /*0d3c*/ 	.word	0x00000008
.L_841:


//--------------------- .nv.info._ZN7cutlass13device_kernelIN5flash11enable_sm90INS1_16FlashAttnFwdSm90INS1_25CollectiveMainloopFwdSm90ILi2EN4cute5tupleIJNS5_1CILi1EEES8_S8_EEENS6_IJNS7_ILi128EEENS7_ILi112EEENS7_ILi192EEEEEELi192ENS_10bfloat16_tEfNS_4arch4Sm90ELb1ELb0ELb1ELb0ELb0ELb0ELb0ELb1ELb1ELb0ELb0ELb0EEENS1_21CollectiveEpilogueFwdINS6_IJSA_SC_SB_EEES9_SE_SG_Li256ELb0ELb0ELb0ELb0EEENS1_30DynamicPersistentTileSchedulerILi256ELi32ELb0ELb0ELb1EEEEEEEEEvNT_6ParamsE --------------------------
	.section	.nv.info._ZN7cutlass13device_kernelIN5flash11enable_sm90INS1_16FlashAttnFwdSm90INS1_25CollectiveMainloopFwdSm90ILi2EN4cute5tupleIJNS5_1CILi1EEES8_S8_EEENS6_IJNS7_ILi128EEENS7_ILi112EEENS7_ILi192EEEEEELi192ENS_10bfloat16_tEfNS_4arch4Sm90ELb1ELb0ELb1ELb0ELb0ELb0ELb0ELb1ELb1ELb0ELb0ELb0EEENS1_21CollectiveEpilogueFwdINS6_IJSA_SC_SB_EEES9_SE_SG_Li256ELb0ELb0ELb0ELb0EEENS1_30DynamicPersistentTileSchedulerILi256ELi32ELb0ELb0ELb1EEEEEEEEEvNT_6ParamsE,"",@"SHT_CUDA_INFO"
	.sectionflags	@""
	.align	4


	//----- nvinfo : EIATTR_CUDA_API_VERSION
	.align		4
        /*0000*/ 	.byte	0x04, 0x37
        /*0002*/ 	.short	(.L_843 - .L_842)
.L_842:
        /*0004*/ 	.word	0x00000082


	//----- nvinfo : EIATTR_KPARAM_INFO
	.align		4
.L_843:
        /*0008*/ 	.byte	0x04, 0x17
        /*000a*/ 	.short	(.L_845 - .L_844)
.L_844:
        /*000c*/ 	.word	0x00000000
        /*0010*/ 	.short	0x0000
        /*0012*/ 	.short	0x0070
        /*0014*/ 	.byte	0x00, 0xf0, 0x01, 0x2e


	//----- nvinfo : EIATTR_SPARSE_MMA_MASK
	.align		4
.L_845:
        /*0018*/ 	.byte	0x03, 0x50
        /*001a*/ 	.short	0x0000


	//----- nvinfo : EIATTR_MAXREG_COUNT
	.align		4
        /*001c*/ 	.byte	0x03, 0x1b
        /*001e*/ 	.short	0x00a8


	//----- nvinfo : EIATTR_NUM_BARRIERS
	.align		4
        /*0020*/ 	.byte	0x02, 0x4c
        /*0022*/ 	.byte	0x09
	.zero		1


	//----- nvinfo : EIATTR_EXTERNS
	.align		4
        /*0024*/ 	.byte	0x04, 0x0f
        /*0026*/ 	.short	(.L_847 - .L_846)


	//   ....[0]....
	.align		4
.L_846:
        /*0028*/ 	.word	index@(__assertfail)


	//----- nvinfo : EIATTR_ANNOTATIONS
	.align		4
.L_847:
        /*002c*/ 	.byte	0x04, 0x55
        /*002e*/ 	.short	(.L_849 - .L_848)


	//   ....[0]....
.L_848:
        /*0030*/ 	.word	0x00000001
        /*0034*/ 	.byte	0x40, 0x09, 0x00, 0x00, 0x01, 0x00, 0x00, 0x00, 0x10, 0x0a, 0x00, 0x00, 0x01, 0x00, 0x00, 0x00
        /*0044*/ 	.byte	0x50, 0x20, 0x01, 0x00, 0x01, 0x00, 0x00, 0x00, 0x00, 0x21, 0x01, 0x00, 0x01, 0x00, 0x00, 0x00
        /*0054*/ 	.byte	0x10, 0x21, 0x01, 0x00, 0x01, 0x00, 0x00, 0x00, 0x20, 0x21, 0x01, 0x00, 0x01, 0x00, 0x00, 0x00
        /*0064*/ 	.byte	0xf0, 0x30, 0x01, 0x00, 0x01, 0x00, 0x00, 0x00, 0x40, 0x33, 0x01, 0x00, 0x01, 0x00, 0x00, 0x00
        /*0074*/ 	.byte	0x90, 0x4a, 0x01, 0x00, 0x01, 0x00, 0x00, 0x00, 0x80, 0x4d, 0x01, 0x00, 0x01, 0x00, 0x00, 0x00
        /*0084*/ 	.byte	0x70, 0x4e, 0x01, 0x00, 0x01, 0x00, 0x00, 0x00, 0x10, 0x4f, 0x01, 0x00, 0x01, 0x00, 0x00, 0x00
        /*0094*/ 	.byte	0x50, 0x50, 0x01, 0x00


	//----- nvinfo : EIATTR_MERCURY_ISA_VERSION
	.align		4
.L_849:
        /*0098*/ 	.byte	0x03, 0x5f
        /*009a*/ 	.short	0x0101


	//----- nvinfo : EIATTR_INT_WARP_WIDE_INSTR_OFFSETS
	.align		4
        /*009c*/ 	.byte	0x04, 0x31
        /*009e*/ 	.short	(.L_851 - .L_850)


	//   ....[0]....
.L_850:
        /*00a0*/ 	.word	0x00000180


	//   ....[1]....
        /*00a4*/ 	.word	0x000001b0


	//   ....[2]....
        /*00a8*/ 	.word	0x00000240


	//   ....[3]....
        /*00ac*/ 	.word	0x000125c0


	//   ....[4]....
        /*00b0*/ 	.word	0x00012660


	//   ....[5]....
        /*00b4*/ 	.word	0x00012bd0


	//   ....[6]....
        /*00b8*/ 	.word	0x000149d0


	//   ....[7]....
        /*00bc*/ 	.word	0x00014a70


	//----- nvinfo : EIATTR_COOP_GROUP_MASK_REGIDS
	.align		4
.L_851:
        /*00c0*/ 	.byte	0x04, 0x29
        /*00c2*/ 	.short	(.L_853 - .L_852)


	//   ....[0]....
.L_852:
        /*00c4*/ 	.word	0xffffffff


	//   ....[1]....
        /*00c8*/ 	.word	0xffffffff


	//   ....[2]....
        /*00cc*/ 	.word	0xffffffff


	//   ....[3]....
        /*00d0*/ 	.word	0xffffffff


	//   ....[4]....
        /*00d4*/ 	.word	0xffffffff


	//   ....[5]....
        /*00d8*/ 	.word	0xffffffff


	//   ....[6]....
        /*00dc*/ 	.word	0xffffffff


	//   ....[7]....
        /*00e0*/ 	.word	0xffffffff


	//   ....[8]....
        /*00e4*/ 	.word	0xffffffff


	//   ....[9]....
        /*00e8*/ 	.word	0xffffffff


	//   ....[10]....
        /*00ec*/ 	.word	0xffffffff


	//   ....[11]....
        /*00f0*/ 	.word	0xffffffff


	//   ....[12]....
        /*00f4*/ 	.word	0xffffffff


	//   ....[13]....
        /*00f8*/ 	.word	0xffffffff


	//   ....[14]....
        /*00fc*/ 	.word	0xffffffff


	//   ....[15]....
        /*0100*/ 	.word	0xffffffff


	//   ....[16]....
        /*0104*/ 	.word	0xffffffff


	//   ....[17]....
        /*0108*/ 	.word	0xffffffff


	//   ....[18]....
        /*010c*/ 	.word	0xffffffff


	//   ....[19]....
        /*0110*/ 	.word	0xffffffff


	//   ....[20]....
        /*0114*/ 	.word	0xffffffff


	//   ....[21]....
        /*0118*/ 	.word	0xffffffff


	//   ....[22]....
        /*011c*/ 	.word	0xffffffff


	//   ....[23]....
        /*0120*/ 	.word	0xffffffff


	//   ....[24]....
        /*0124*/ 	.word	0xffffffff


	//   ....[25]....
        /*0128*/ 	.word	0xffffffff


	//   ....[26]....
        /*012c*/ 	.word	0xffffffff


	//   ....[27]....
        /*0130*/ 	.word	0xffffffff


	//   ....[28]....
        /*0134*/ 	.word	0x0500000f


	//   ....[29]....
        /*0138*/ 	.word	0x0500000f


	//----- nvinfo : EIATTR_COOP_GROUP_INSTR_OFFSETS
	.align		4
.L_853:
        /*013c*/ 	.byte	0x04, 0x28
        /*013e*/ 	.short	(.L_855 - .L_854)


	//   ....[0]....
.L_854:
        /*0140*/ 	.word	0x00000060


	//   ....[1]....
        /*0144*/ 	.word	0x00000190


	//   ....[2]....
        /*0148*/ 	.word	0x00000250


	//   ....[3]....
        /*014c*/ 	.word	0x000003c0


	//   ....[4]....
        /*0150*/ 	.word	0x00000520


	//   ....[5]....
        /*0154*/ 	.word	0x00000640


	//   ....[6]....
        /*0158*/ 	.word	0x000007a0


	//   ....[7]....
        /*015c*/ 	.word	0x00001530


	//   ....[8]....
        /*0160*/ 	.word	0x00004ca0


	//   ....[9]....
        /*0164*/ 	.word	0x00004d90


	//   ....[10]....
        /*0168*/ 	.word	0x000055d0


	//   ....[11]....
        /*016c*/ 	.word	0x00005650


	//   ....[12]....
        /*0170*/ 	.word	0x00009ec0


	//   ....[13]....
        /*0174*/ 	.word	0x0000a000


	//   ....[14]....
        /*0178*/ 	.word	0x0000a740


	//   ....[15]....
        /*017c*/ 	.word	0x0000a7b0


	//   ....[16]....
        /*0180*/ 	.word	0x0000e890


	//   ....[17]....
        /*0184*/ 	.word	0x0000e8e0


	//   ....[18]....
        /*0188*/ 	.word	0x0000e9c0


	//   ....[19]....
        /*018c*/ 	.word	0x0000ec80


	//   ....[20]....
        /*0190*/ 	.word	0x0000fe80


	//   ....[21]....
        /*0194*/ 	.word	0x0000fec0


	//   ....[22]....
        /*0198*/ 	.word	0x0000ffb0


	//   ....[23]....
        /*019c*/ 	.word	0x0000ffc0


	//   ....[24]....
        /*01a0*/ 	.word	0x00011400


	//   ....[25]....
        /*01a4*/ 	.word	0x00012010


	//   ....[26]....
        /*01a8*/ 	.word	0x00014e10


	//   ....[27]....
        /*01ac*/ 	.word	0x00014ff0


	//   ....[28]....
        /*01b0*/ 	.word	0x00015560


	//   ....[29]....
        /*01b4*/ 	.word	0x00015930


	//----- nvinfo : EIATTR_REG_RECONFIG
	.align		4
.L_855:
        /*01b8*/ 	.byte	0x01, 0x54
	.zero		2


	//----- nvinfo : EIATTR_SYSCALL_OFFSETS
	.align		4
        /*01bc*/ 	.byte	0x04, 0x46
        /*01be*/ 	.short	(.L_857 - .L_856)


	//   ....[0]....
.L_856:
        /*01c0*/ 	.word	0x000016e0


	//   ....[1]....
        /*01c4*/ 	.word	0x000127e0


	//   ....[2]....
        /*01c8*/ 	.word	0x00012910


	//   ....[3]....
        /*01cc*/ 	.word	0x00012a10


	//----- nvinfo : EIATTR_MBARRIER_INSTR_OFFSETS
	.align		4
.L_857:
        /*01d0*/ 	.byte	0x04, 0x39
        /*01d2*/ 	.short	(.L_859 - .L_858)


	//   ....[0]....
.L_858:
        /*01d4*/ 	.word	0x00000270
        /*01d8*/ 	.word	0x000000ff
        /*01dc*/ 	.word	0x00036800
        /*01e0*/ 	.short	0x0100
        /*01e2*/ 	.byte	0x06
	.zero		1


	//   ....[1]....
        /*01e4*/ 	.word	0x00000280
        /*01e8*/ 	.word	0x000000ff
        /*01ec*/ 	.word	0x00036820
        /*01f0*/ 	.short	0x0100
        /*01f2*/ 	.byte	0x06
	.zero		1


	//   ....[2]....
        /*01f4*/ 	.word	0x00000370
        /*01f8*/ 	.word	0x000000ff
        /*01fc*/ 	.word	0x00036830
        /*0200*/ 	.short	0x0100
        /*0202*/ 	.byte	0x08
	.zero		1


	//   ....[3]....
        /*0204*/ 	.word	0x00000380
        /*0208*/ 	.word	0x000000ff
        /*020c*/ 	.word	0x00036840
        /*0210*/ 	.short	0x0100
        /*0212*/ 	.byte	0x08
	.zero		1


	//   ....[4]....
        /*0214*/ 	.word	0x00000390
        /*0218*/ 	.word	0x000000ff
        /*021c*/ 	.word	0x00036838
        /*0220*/ 	.short	0x0100
        /*0222*/ 	.byte	0x08
	.zero		1


	//   ....[5]....
        /*0224*/ 	.word	0x000003a0
        /*0228*/ 	.word	0x000000ff
        /*022c*/ 	.word	0x00036848
        /*0230*/ 	.short	0x0100
        /*0232*/ 	.byte	0x08
	.zero		1


	//   ....[6]....
        /*0234*/ 	.word	0x000004d0
        /*0238*/ 	.word	0x000000ff
        /*023c*/ 	.word	0x00036850
        /*0240*/ 	.short	0x0100
        /*0242*/ 	.byte	0x08
	.zero		1


	//   ....[7]....
        /*0244*/ 	.word	0x000004e0
        /*0248*/ 	.word	0x000000ff
        /*024c*/ 	.word	0x00036860
        /*0250*/ 	.short	0x0100
        /*0252*/ 	.byte	0x08
	.zero		1


	//   ....[8]....
        /*0254*/ 	.word	0x000004f0
        /*0258*/ 	.word	0x000000ff
        /*025c*/ 	.word	0x00036858
        /*0260*/ 	.short	0x0100
        /*0262*/ 	.byte	0x08
	.zero		1


	//   ....[9]....
        /*0264*/ 	.word	0x00000500
        /*0268*/ 	.word	0x000000ff
        /*026c*/ 	.word	0x00036868
        /*0270*/ 	.short	0x0100
        /*0272*/ 	.byte	0x08
	.zero		1


	//   ....[10]....
        /*0274*/ 	.word	0x000005f0
        /*0278*/ 	.word	0x000000ff
        /*027c*/ 	.word	0x00036870
        /*0280*/ 	.short	0x0100
        /*0282*/ 	.byte	0x06
	.zero		1


	//   ....[11]....
        /*0284*/ 	.word	0x00000600
        /*0288*/ 	.word	0x000000ff
        /*028c*/ 	.word	0x00036880
        /*0290*/ 	.short	0x0100
        /*0292*/ 	.byte	0x06
	.zero		1


	//   ....[12]....
        /*0294*/ 	.word	0x00000610
        /*0298*/ 	.word	0x000000ff
        /*029c*/ 	.word	0x00036878
        /*02a0*/ 	.short	0x0100
        /*02a2*/ 	.byte	0x06
	.zero		1


	//   ....[13]....
        /*02a4*/ 	.word	0x00000620
        /*02a8*/ 	.word	0x000000ff
        /*02ac*/ 	.word	0x00036888
        /*02b0*/ 	.short	0x0100
        /*02b2*/ 	.byte	0x06
	.zero		1


	//   ....[14]....
        /*02b4*/ 	.word	0x00000750
        /*02b8*/ 	.word	0x000000ff
        /*02bc*/ 	.word	0x00036890
        /*02c0*/ 	.short	0x0100
        /*02c2*/ 	.byte	0x08
	.zero		1


	//   ....[15]....
        /*02c4*/ 	.word	0x00000760
        /*02c8*/ 	.word	0x000000ff
        /*02cc*/ 	.word	0x000368a0
        /*02d0*/ 	.short	0x0100
        /*02d2*/ 	.byte	0x08
	.zero		1


	//   ....[16]....
        /*02d4*/ 	.word	0x00000770
        /*02d8*/ 	.word	0x000000ff
        /*02dc*/ 	.word	0x00036898
        /*02e0*/ 	.short	0x0100
        /*02e2*/ 	.byte	0x08
	.zero		1


	//   ....[17]....
        /*02e4*/ 	.word	0x00000780
        /*02e8*/ 	.word	0x000000ff
        /*02ec*/ 	.word	0x000368a8
        /*02f0*/ 	.short	0x0100
        /*02f2*/ 	.byte	0x08
	.zero		1


	//   ....[18]....
        /*02f4*/ 	.word	0x000008b0
        /*02f8*/ 	.word	0x000000ff
        /*02fc*/ 	.word	0x000368b0
        /*0300*/ 	.short	0x0100
        /*0302*/ 	.byte	0x08
	.zero		1


	//   ....[19]....
        /*0304*/ 	.word	0x000008c0
        /*0308*/ 	.word	0x000000ff
        /*030c*/ 	.word	0x000368c0
        /*0310*/ 	.short	0x0100
        /*0312*/ 	.byte	0x08
	.zero		1


	//   ....[20]....
        /*0314*/ 	.word	0x000008d0
        /*0318*/ 	.word	0x000000ff
        /*031c*/ 	.word	0x000368b8
        /*0320*/ 	.short	0x0100
        /*0322*/ 	.byte	0x08
	.zero		1


	//   ....[21]....
        /*0324*/ 	.word	0x000008e0
        /*0328*/ 	.word	0x000000ff
        /*032c*/ 	.word	0x000368c8
        /*0330*/ 	.short	0x0100
        /*0332*/ 	.byte	0x08
	.zero		1


	//   ....[22]....
        /*0334*/ 	.word	0x00001740
        /*0338*/ 	.word	0x000000ff
        /*033c*/ 	.word	0x00036800
        /*0340*/ 	.short	0x010a
        /*0342*/ 	.byte	0x3d
	.zero		1


	//   ....[23]....
        /*0344*/ 	.word	0x000017d0
        /*0348*/ 	.word	0x00000000
        /*034c*/ 	.word	0x00036830
        /*0350*/ 	.short	0x010a
        /*0352*/ 	.byte	0x3f
	.zero		1


	//   ....[24]....
        /*0354*/ 	.word	0x00001840
        /*0358*/ 	.word	0x00000000
        /*035c*/ 	.word	0x00036830
        /*0360*/ 	.short	0x010a
        /*0362*/ 	.byte	0x3f
	.zero		1


	//   ....[25]....
        /*0364*/ 	.word	0x00004b40
        /*0368*/ 	.word	0x00000000
        /*036c*/ 	.word	0x00000000
        /*0370*/ 	.short	0x0101
        /*0372*/ 	.byte	0x3f
	.zero		1


	//   ....[26]....
        /*0374*/ 	.word	0x00006810
        /*0378*/ 	.word	0x000000ff
        /*037c*/ 	.word	0x00036830
        /*0380*/ 	.short	0x010a
        /*0382*/ 	.byte	0x3c
	.zero		1


	//   ....[27]....
        /*0384*/ 	.word	0x00006850
        /*0388*/ 	.word	0x000000ff
        /*038c*/ 	.word	0x00036830
        /*0390*/ 	.short	0x010a
        /*0392*/ 	.byte	0x3c
	.zero		1


	//   ....[28]....
        /*0394*/ 	.word	0x00008f40
        /*0398*/ 	.word	0x000000ff
        /*039c*/ 	.word	0x00036850
        /*03a0*/ 	.short	0x010a
        /*03a2*/ 	.byte	0x0a
	.zero		1


	//   ....[29]....
        /*03a4*/ 	.word	0x00008f80
        /*03a8*/ 	.word	0x000000ff
        /*03ac*/ 	.word	0x00036850
        /*03b0*/ 	.short	0x010a
        /*03b2*/ 	.byte	0x0a
	.zero		1


	//   ....[30]....
        /*03b4*/ 	.word	0x0000aec0
        /*03b8*/ 	.word	0x00000003
        /*03bc*/ 	.word	0x00000000
        /*03c0*/ 	.short	0x0101
        /*03c2*/ 	.byte	0x3f
	.zero		1


	//   ....[31]....
        /*03c4*/ 	.word	0x0000af20
        /*03c8*/ 	.word	0x0000008b
        /*03cc*/ 	.word	0x00000000
        /*03d0*/ 	.short	0x0101
        /*03d2*/ 	.byte	0x3f
	.zero		1


	//   ....[32]....
        /*03d4*/ 	.word	0x0000b490
        /*03d8*/ 	.word	0x000000ff
        /*03dc*/ 	.word	0x00036830
        /*03e0*/ 	.short	0x010a
        /*03e2*/ 	.byte	0x06
	.zero		1


	//   ....[33]....
        /*03e4*/ 	.word	0x0000b4d0
        /*03e8*/ 	.word	0x000000ff
        /*03ec*/ 	.word	0x00036830
        /*03f0*/ 	.short	0x010a
        /*03f2*/ 	.byte	0x06
	.zero		1


	//   ....[34]....
        /*03f4*/ 	.word	0x0000dbb0
        /*03f8*/ 	.word	0x000000ff
        /*03fc*/ 	.word	0x00036850
        /*0400*/ 	.short	0x010a
        /*0402*/ 	.byte	0x07
	.zero		1


	//   ....[35]....
        /*0404*/ 	.word	0x0000dbf0
        /*0408*/ 	.word	0x000000ff
        /*040c*/ 	.word	0x00036850
        /*0410*/ 	.short	0x010a
        /*0412*/ 	.byte	0x07
	.zero		1


	//   ....[36]....
        /*0414*/ 	.word	0x0000f1c0
        /*0418*/ 	.word	0x00000086
        /*041c*/ 	.word	0x00000000
        /*0420*/ 	.short	0x0101
        /*0422*/ 	.byte	0x3f
	.zero		1


	//   ....[37]....
        /*0424*/ 	.word	0x0000f230
        /*0428*/ 	.word	0x00000086
        /*042c*/ 	.word	0x00000000
        /*0430*/ 	.short	0x0101
        /*0432*/ 	.byte	0x3f
	.zero		1


	//   ....[38]....
        /*0434*/ 	.word	0x0000fdf0
        /*0438*/ 	.word	0x000000ff
        /*043c*/ 	.word	0x00036850
        /*0440*/ 	.short	0x010a
        /*0442*/ 	.byte	0x05
	.zero		1


	//   ....[39]....
        /*0444*/ 	.word	0x0000fe30
        /*0448*/ 	.word	0x000000ff
        /*044c*/ 	.word	0x00036850
        /*0450*/ 	.short	0x010a
        /*0452*/ 	.byte	0x05
	.zero		1


	//   ....[40]....
        /*0454*/ 	.word	0x00010320
        /*0458*/ 	.word	0x00000005
        /*045c*/ 	.word	0x00000000
        /*0460*/ 	.short	0x0101
        /*0462*/ 	.byte	0x3f
	.zero		1


	//   ....[41]....
        /*0464*/ 	.word	0x000115f0
        /*0468*/ 	.word	0x000000ff
        /*046c*/ 	.word	0x00000000
        /*0470*/ 	.short	0x0101
        /*0472*/ 	.byte	0x05
	.zero		1


	//   ....[42]....
        /*0474*/ 	.word	0x00012e60
        /*0478*/ 	.word	0x00000008
        /*047c*/ 	.word	0x00036840
        /*0480*/ 	.short	0x010a
        /*0482*/ 	.byte	0x3f
	.zero		1


	//   ....[43]....
        /*0484*/ 	.word	0x00013380
        /*0488*/ 	.word	0x00000012
        /*048c*/ 	.word	0x00036820
        /*0490*/ 	.short	0x010a
        /*0492*/ 	.byte	0x3f
	.zero		1


	//   ....[44]....
        /*0494*/ 	.word	0x000135f0
        /*0498*/ 	.word	0x00000003
        /*049c*/ 	.word	0x00036840
        /*04a0*/ 	.short	0x010a
        /*04a2*/ 	.byte	0x3f
	.zero		1


	//   ....[45]....
        /*04a4*/ 	.word	0x00013880
        /*04a8*/ 	.word	0x00000003
        /*04ac*/ 	.word	0x00000060
        /*04b0*/ 	.short	0x010a
        /*04b2*/ 	.byte	0x3f
	.zero		1


	//   ....[46]....
        /*04b4*/ 	.word	0x00013d60
        /*04b8*/ 	.word	0x00000002
        /*04bc*/ 	.word	0x00036840
        /*04c0*/ 	.short	0x010a
        /*04c2*/ 	.byte	0x3f
	.zero		1


	//   ....[47]....
        /*04c4*/ 	.word	0x00013ff0
        /*04c8*/ 	.word	0x00000002
        /*04cc*/ 	.word	0x00000060
        /*04d0*/ 	.short	0x010a
        /*04d2*/ 	.byte	0x3f
	.zero		1


	//   ....[48]....
        /*04d4*/ 	.word	0x00014440
        /*04d8*/ 	.word	0x00000002
        /*04dc*/ 	.word	0x00036840
        /*04e0*/ 	.short	0x010a
        /*04e2*/ 	.byte	0x3f
	.zero		1


	//   ....[49]....
        /*04e4*/ 	.word	0x000146f0
        /*04e8*/ 	.word	0x00000002
        /*04ec*/ 	.word	0x00000060
        /*04f0*/ 	.short	0x010a
        /*04f2*/ 	.byte	0x3f
	.zero		1


	//   ....[50]....
        /*04f4*/ 	.word	0x00014b20
        /*04f8*/ 	.word	0x00000003
        /*04fc*/ 	.word	0x00036860
        /*0500*/ 	.short	0x010a
        /*0502*/ 	.byte	0x3f
	.zero		1


	//   ....[51]....
        /*0504*/ 	.word	0x00014fa0
        /*0508*/ 	.word	0x00000007
        /*050c*/ 	.word	0x00036820
        /*0510*/ 	.short	0x010a
        /*0512*/ 	.byte	0x3f
	.zero		1


	//   ....[52]....
        /*0514*/ 	.word	0x000150f0
        /*0518*/ 	.word	0x00000005
        /*051c*/ 	.word	0x00000000
        /*0520*/ 	.short	0x010a
        /*0522*/ 	.byte	0x3f
	.zero		1


	//   ....[53]....
        /*0524*/ 	.word	0x00015160
        /*0528*/ 	.word	0x00000003
        /*052c*/ 	.word	0x00000000
        /*0530*/ 	.short	0x010a
        /*0532*/ 	.byte	0x3f
	.zero		1


	//   ....[54]....
        /*0534*/ 	.word	0x000151c0
        /*0538*/ 	.word	0x00000005
        /*053c*/ 	.word	0x00000000
        /*0540*/ 	.short	0x010a
        /*0542*/ 	.byte	0x3f
	.zero		1


	//   ....[55]....
        /*0544*/ 	.word	0x000151f0
        /*0548*/ 	.word	0x00000003
        /*054c*/ 	.word	0x00000000
        /*0550*/ 	.short	0x010a
        /*0552*/ 	.byte	0x3f
	.zero		1


	//   ....[56]....
        /*0554*/ 	.word	0x00015260
        /*0558*/ 	.word	0x00000003
        /*055c*/ 	.word	0x00036800
        /*0560*/ 	.short	0x010a
        /*0562*/ 	.byte	0x3f
	.zero		1


	//   ....[57]....
        /*0564*/ 	.word	0x000152b0
        /*0568*/ 	.word	0x00000000
        /*056c*/ 	.word	0x00036830
        /*0570*/ 	.short	0x010a
        /*0572*/ 	.byte	0x3f
	.zero		1


	//   ....[58]....
        /*0574*/ 	.word	0x00015310
        /*0578*/ 	.word	0x00000009
        /*057c*/ 	.word	0x00036830
        /*0580*/ 	.short	0x010a
        /*0582*/ 	.byte	0x3f
	.zero		1


	//   ....[59]....
        /*0584*/ 	.word	0x00015370
        /*0588*/ 	.word	0x00000009
        /*058c*/ 	.word	0x00036850
        /*0590*/ 	.short	0x010a
        /*0592*/ 	.byte	0x3f
	.zero		1


	//   ....[60]....
        /*0594*/ 	.word	0x000153d0
        /*0598*/ 	.word	0x00000009
        /*059c*/ 	.word	0x00036830
        /*05a0*/ 	.short	0x010a
        /*05a2*/ 	.byte	0x3f
	.zero		1


	//   ....[61]....
        /*05a4*/ 	.word	0x00015430
        /*05a8*/ 	.word	0x00000009
        /*05ac*/ 	.word	0x00036850
        /*05b0*/ 	.short	0x010a
        /*05b2*/ 	.byte	0x3f
	.zero		1


	//   ....[62]....
        /*05b4*/ 	.word	0x00015490
        /*05b8*/ 	.word	0x00000005
        /*05bc*/ 	.word	0x00036850
        /*05c0*/ 	.short	0x010a
        /*05c2*/ 	.byte	0x3f
	.zero		1


	//   ....[63]....
        /*05c4*/ 	.word	0x00015610
        /*05c8*/ 	.word	0x00000008
        /*05cc*/ 	.word	0x00036840
        /*05d0*/ 	.short	0x010a
        /*05d2*/ 	.byte	0x3f
	.zero		1


	//   ....[64]....
        /*05d4*/ 	.word	0x00015660
        /*05d8*/ 	.word	0x00000012
        /*05dc*/ 	.word	0x00036820
        /*05e0*/ 	.short	0x010a
        /*05e2*/ 	.byte	0x3f
	.zero		1


	//   ....[65]....
        /*05e4*/ 	.word	0x000156b0
        /*05e8*/ 	.word	0x00000003
        /*05ec*/ 	.word	0x00036840
        /*05f0*/ 	.short	0x010a
        /*05f2*/ 	.byte	0x3f
	.zero		1


	//   ....[66]....
        /*05f4*/ 	.word	0x00015700
        /*05f8*/ 	.word	0x00000003
        /*05fc*/ 	.word	0x00000060
        /*0600*/ 	.short	0x010a
        /*0602*/ 	.byte	0x3f
	.zero		1


	//   ....[67]....
        /*0604*/ 	.word	0x00015750
        /*0608*/ 	.word	0x00000002
        /*060c*/ 	.word	0x00036840
        /*0610*/ 	.short	0x010a
        /*0612*/ 	.byte	0x3f
	.zero		1


	//   ....[68]....
        /*0614*/ 	.word	0x000157a0
        /*0618*/ 	.word	0x00000002
        /*061c*/ 	.word	0x00000060
        /*0620*/ 	.short	0x010a
        /*0622*/ 	.byte	0x3f
	.zero		1


	//   ....[69]....
        /*0624*/ 	.word	0x000157f0
        /*0628*/ 	.word	0x00000002
        /*062c*/ 	.word	0x00036840
        /*0630*/ 	.short	0x010a
        /*0632*/ 	.byte	0x3f
	.zero		1


	//   ....[70]....
        /*0634*/ 	.word	0x00015840
        /*0638*/ 	.word	0x00000002
        /*063c*/ 	.word	0x00000060
        /*0640*/ 	.short	0x010a
        /*0642*/ 	.byte	0x3f
	.zero		1


	//   ....[71]....
        /*0644*/ 	.word	0x00015890
        /*0648*/ 	.word	0x00000003
        /*064c*/ 	.word	0x00036860
        /*0650*/ 	.short	0x010a
        /*0652*/ 	.byte	0x3f
	.zero		1


	//   ....[72]....
        /*0654*/ 	.word	0x00015970
        /*0658*/ 	.word	0x00000007
        /*065c*/ 	.word	0x00036820
        /*0660*/ 	.short	0x010a
        /*0662*/ 	.byte	0x3f
	.zero		1


	//   ....[73]....
        /*0664*/ 	.word	0x000159c0
        /*0668*/ 	.word	0x00000005
        /*066c*/ 	.word	0x00000000
        /*0670*/ 	.short	0x010a
        /*0672*/ 	.byte	0x3f
	.zero		1


	//   ....[74]....
        /*0674*/ 	.word	0x00015a10
        /*0678*/ 	.word	0x00000003
        /*067c*/ 	.word	0x00000000
        /*0680*/ 	.short	0x010a
        /*0682*/ 	.byte	0x3f
	.zero		1


	//   ....[75]....
        /*0684*/ 	.word	0x00015a60
        /*0688*/ 	.word	0x00000005
        /*068c*/ 	.word	0x00000000
        /*0690*/ 	.short	0x010a
        /*0692*/ 	.byte	0x3f
	.zero		1


	//----- nvinfo : EIATTR_NUM_MBARRIERS
	.align		4
.L_859:
        /*0694*/ 	.byte	0x03, 0x38
        /*0696*/ 	.short	0x0016


	//----- nvinfo : EIATTR_EXIT_INSTR_OFFSETS
	.align		4
        /*0698*/ 	.byte	0x04, 0x1c
        /*069a*/ 	.short	(.L_861 - .L_860)


	//   ....[0]....
.L_860:
        /*069c*/ 	.word	0x00000a00


	//   ....[1]....
        /*06a0*/ 	.word	0x00011fd0


	//   ....[2]....
        /*06a4*/ 	.word	0x00012030


	//   ....[3]....
        /*06a8*/ 	.word	0x00015010


	//   ....[4]....
        /*06ac*/ 	.word	0x00015240


	//----- nvinfo : EIATTR_MAX_THREADS
	.align		4
.L_861:
        /*06b0*/ 	.byte	0x04, 0x05
        /*06b2*/ 	.short	(.L_863 - .L_862)
.L_862:
        /*06b4*/ 	.word	0x00000180
        /*06b8*/ 	.word	0x00000001
        /*06bc*/ 	.word	0x00000001


	//----- nvinfo : EIATTR_CRS_STACK_SIZE
	.align		4
.L_863:
        /*06c0*/ 	.byte	0x04, 0x1e
        /*06c2*/ 	.short	(.L_865 - .L_864)
.L_864:
        /*06c4*/ 	.word	0x00000000


	//----- nvinfo : EIATTR_CBANK_PARAM_SIZE
	.align		4
.L_865:
        /*06c8*/ 	.byte	0x03, 0x19
        /*06ca*/ 	.short	0x0bf0


	//----- nvinfo : EIATTR_PARAM_CBANK
	.align		4
        /*06cc*/ 	.byte	0x04, 0x0a
        /*06ce*/ 	.short	(.L_867 - .L_866)
	.align		4
.L_866:
        /*06d0*/ 	.word	index@(.nv.constant0._ZN7cutlass13device_kernelIN5flash11enable_sm90INS1_16FlashAttnFwdSm90INS1_25CollectiveMainloopFwdSm90ILi2EN4cute5tupleIJNS5_1CILi1EEES8_S8_EEENS6_IJNS7_ILi128EEENS7_ILi112EEENS7_ILi192EEEEEELi192ENS_10bfloat16_tEfNS_4arch4Sm90ELb1ELb0ELb1ELb0ELb0ELb0ELb0ELb1ELb1ELb0ELb0ELb0EEENS1_21CollectiveEpilogueFwdINS6_IJSA_SC_SB_EEES9_SE_SG_Li256ELb0ELb0ELb0ELb0EEENS1_30DynamicPersistentTileSchedulerILi256ELi32ELb0ELb0ELb1EEEEEEEEEvNT_6ParamsE)
        /*06d4*/ 	.short	0x0210
        /*06d6*/ 	.short	0x0bf0


	//----- nvinfo : EIATTR_SW_WAR
	.align		4
.L_867:
        /*06d8*/ 	.byte	0x04, 0x36
        /*06da*/ 	.short	(.L_869 - .L_868)
.L_868:
        /*06dc*/ 	.word	0x00000008
.L_869:


//--------------------- .nv.info._ZN7cutlass13device_kernelIN5flash11enable_sm90INS1_16FlashAttnFwdSm90INS1_25CollectiveMainloopFwdSm90ILi2EN4cute5tupleIJNS5_1CILi1EEES8_S8_EEENS6_IJNS7_ILi128EEENS7_ILi112EEENS7_ILi192EEEEEELi192ENS_10bfloat16_tEfNS_4arch4Sm90ELb1ELb0ELb1ELb1ELb0ELb0ELb0ELb1ELb1ELb0ELb0ELb0EEENS1_21CollectiveEpilogueFwdINS6_IJSA_SC_SB_EEES9_SE_SG_Li256ELb1ELb0ELb0ELb0EEENS1_36VarlenDynamicPersistentTileSchedulerILi128ELi112ELi256ELi32ELb0ELb0ELb1ELb1ELb1ELb1EEEEEEEEEvNT_6ParamsE --------------------------
	.section	.nv.info._ZN7cutlass13device_kernelIN5flash11enable_sm90INS1_16FlashAttnFwdSm90INS1_25CollectiveMainloopFwdSm90ILi2EN4cute5tupleIJNS5_1CILi1EEES8_S8_EEENS6_IJNS7_ILi128EEENS7_ILi112EEENS7_ILi192EEEEEELi192ENS_10bfloat16_tEfNS_4arch4Sm90ELb1ELb0ELb1ELb1ELb0ELb0ELb0ELb1ELb1ELb0ELb0ELb0EEENS1_21CollectiveEpilogueFwdINS6_IJSA_SC_SB_EEES9_SE_SG_Li256ELb1ELb0ELb0ELb0EEENS1_36VarlenDynamicPersistentTileSchedulerILi128ELi112ELi256ELi32ELb0ELb0ELb1ELb1ELb1ELb1EEEEEEEEEvNT_6ParamsE,"",@"SHT_CUDA_INFO"
	.sectionflags	@""
	.align	4


	//----- nvinfo : EIATTR_CUDA_API_VERSION
	.align		4
        /*0000*/ 	.byte	0x04, 0x37
        /*0002*/ 	.short	(.L_871 - .L_870)
.L_870:
        /*0004*/ 	.word	0x00000082


	//----- nvinfo : EIATTR_KPARAM_INFO
	.align		4
.L_871:
        /*0008*/ 	.byte	0x04, 0x17
        /*000a*/ 	.short	(.L_873 - .L_872)
.L_872:
        /*000c*/ 	.word	0x00000000
        /*0010*/ 	.short	0x0000
        /*0012*/ 	.short	0x0070
        /*0014*/ 	.byte	0x00, 0xf0, 0x01, 0x28


	//----- nvinfo : EIATTR_SPARSE_MMA_MASK
	.align		4
.L_873:
        /*0018*/ 	.byte	0x03, 0x50
        /*001a*/ 	.short	0x0000


	//----- nvinfo : EIATTR_MAXREG_COUNT
	.align		4
        /*001c*/ 	.byte	0x03, 0x1b
        /*001e*/ 	.short	0x00a8


	//----- nvinfo : EIATTR_NUM_BARRIERS
	.align		4
        /*0020*/ 	.byte	0x02, 0x4c
        /*0022*/ 	.byte	0x09
	.zero		1


	//----- nvinfo : EIATTR_EXTERNS
	.align		4
        /*0024*/ 	.byte	0x04, 0x0f
        /*0026*/ 	.short	(.L_875 - .L_874)


	//   ....[0]....
	.align		4
.L_874:
        /*0028*/ 	.word	index@(__assertfail)


	//----- nvinfo : EIATTR_ANNOTATIONS
	.align		4
.L_875:
        /*002c*/ 	.byte	0x04, 0x55
        /*002e*/ 	.short	(.L_877 - .L_876)


	//   ....[0]....
.L_876:
        /* <DEDUP_REMOVED lines=33> */


	//----- nvinfo : EIATTR_MERCURY_ISA_VERSION
	.align		4
.L_877:
        /*0230*/ 	.byte	0x03, 0x5f
        /*0232*/ 	.short	0x0101


	//----- nvinfo : EIATTR_UNUSED_LOAD_BYTE_OFFSET
	.align		4
        /*0234*/ 	.byte	0x04, 0x44
        /*0236*/ 	.short	(.L_879 - .L_878)


	//   ....[0]....
.L_878:
        /*0238*/ 	.word	0x00000a40
        /*023c*/ 	.word	0x0000fff0


	//   ....[1]....
        /*0240*/ 	.word	0x00010790
        /*0244*/ 	.word	0x0000fff0


	//----- nvinfo : EIATTR_INT_WARP_WIDE_INSTR_OFFSETS
	.align		4
.L_879:
        /*0248*/ 	.byte	0x04, 0x31
        /*024a*/ 	.short	(.L_881 - .L_880)


	//   ....[0]....
.L_880:
        /*024c*/ 	.word	0x00000160


	//   ....[1]....
        /*0250*/ 	.word	0x000001a0


	//   ....[2]....
        /*0254*/ 	.word	0x00000210


	//   ....[3]....
        /*0258*/ 	.word	0x000141a0


	//   ....[4]....
        /*025c*/ 	.word	0x00014240


	//   ....[5]....
        /*0260*/ 	.word	0x000146d0


	//   ....[6]....
        /*0264*/ 	.word	0x00014700


	//   ....[7]....
        /*0268*/ 	.word	0x00014910


	//   ....[8]....
        /*026c*/ 	.word	0x00014a00


	//   ....[9]....
        /*0270*/ 	.word	0x00016e00


	//   ....[10]....
        /*0274*/ 	.word	0x00016ea0


	//----- nvinfo : EIATTR_COOP_GROUP_MASK_REGIDS
	.align		4
.L_881:
        /*0278*/ 	.byte	0x04, 0x29
        /*027a*/ 	.short	(.L_883 - .L_882)


	//   ....[0]....
.L_882:
        /*027c*/ 	.word	0xffffffff


	//   ....[1]....
        /*0280*/ 	.word	0xffffffff


	//   ....[2]....
        /*0284*/ 	.word	0xffffffff


	//   ....[3]....
        /*0288*/ 	.word	0xffffffff


	//   ....[4]....
        /*028c*/ 	.word	0xffffffff


	//   ....[5]....
        /*0290*/ 	.word	0xffffffff


	//   ....[6]....
        /*0294*/ 	.word	0xffffffff


	//   ....[7]....
        /*0298*/ 	.word	0xffffffff


	//   ....[8]....
        /*029c*/ 	.word	0xffffffff


	//   ....[9]....
        /*02a0*/ 	.word	0xffffffff


	//   ....[10]....
        /*02a4*/ 	.word	0xffffffff


	//   ....[11]....
        /*02a8*/ 	.word	0xffffffff


	//   ....[12]....
        /*02ac*/ 	.word	0xffffffff


	//   ....[13]....
        /*02b0*/ 	.word	0xffffffff


	//   ....[14]....
        /*02b4*/ 	.word	0xffffffff


	//   ....[15]....
        /*02b8*/ 	.word	0xffffffff


	//   ....[16]....
        /*02bc*/ 	.word	0xffffffff


	//   ....[17]....
        /*02c0*/ 	.word	0xffffffff


	//   ....[18]....
        /*02c4*/ 	.word	0xffffffff


	//   ....[19]....
        /*02c8*/ 	.word	0xffffffff


	//   ....[20]....
        /*02cc*/ 	.word	0xffffffff


	//   ....[21]....
        /*02d0*/ 	.word	0xffffffff


	//   ....[22]....
        /*02d4*/ 	.word	0xffffffff


	//   ....[23]....
        /*02d8*/ 	.word	0xffffffff


	//   ....[24]....
        /*02dc*/ 	.word	0xffffffff


	//   ....[25]....
        /*02e0*/ 	.word	0xffffffff


	//   ....[26]....
        /*02e4*/ 	.word	0xffffffff


	//   ....[27]....
        /*02e8*/ 	.word	0xffffffff


	//   ....[28]....
        /*02ec*/ 	.word	0xffffffff


	//   ....[29]....
        /*02f0*/ 	.word	0xffffffff


	//   ....[30]....
        /*02f4*/ 	.word	0xffffffff


	//   ....[31]....
        /*02f8*/ 	.word	0xffffffff


	//   ....[32]....
        /*02fc*/ 	.word	0xffffffff


	//   ....[33]....
        /*0300*/ 	.word	0xffffffff


	//   ....[34]....
        /*0304*/ 	.word	0xffffffff


	//   ....[35]....
        /*0308*/ 	.word	0xffffffff


	//   ....[36]....
        /*030c*/ 	.word	0xffffffff


	//   ....[37]....
        /*0310*/ 	.word	0xffffffff


	//   ....[38]....
        /*0314*/ 	.word	0xffffffff


	//   ....[39]....
        /*0318*/ 	.word	0xffffffff


	//   ....[40]....
        /*031c*/ 	.word	0xffffffff


	//   ....[41]....
        /*0320*/ 	.word	0xffffffff


	//   ....[42]....
        /*0324*/ 	.word	0xffffffff


	//   ....[43]....
        /*0328*/ 	.word	0xffffffff


	//   ....[44]....
        /*032c*/ 	.word	0xffffffff


	//   ....[45]....
        /*0330*/ 	.word	0xffffffff


	//   ....[46]....
        /*0334*/ 	.word	0xffffffff


	//   ....[47]....
        /*0338*/ 	.word	0xffffffff


	//   ....[48]....
        /*033c*/ 	.word	0xffffffff


	//   ....[49]....
        /*0340*/ 	.word	0xffffffff


	//   ....[50]....
        /*0344*/ 	.word	0xffffffff


	//   ....[51]....
        /*0348*/ 	.word	0xffffffff


	//   ....[52]....
        /*034c*/ 	.word	0xffffffff


	//   ....[53]....
        /*0350*/ 	.word	0xffffffff


	//   ....[54]....
        /*0354*/ 	.word	0xffffffff


	//   ....[55]....
        /*0358*/ 	.word	0xffffffff


	//   ....[56]....
        /*035c*/ 	.word	0xffffffff


	//   ....[57]....
        /*0360*/ 	.word	0xffffffff


	//   ....[58]....
        /*0364*/ 	.word	0x0500000f


	//   ....[59]....
        /*0368*/ 	.word	0x0500000f


	//   ....[60]....
        /*036c*/ 	.word	0x0500000f


	//   ....[61]....
        /*0370*/ 	.word	0x0500000f


	//   ....[62]....
        /*0374*/ 	.word	0x0500000f


	//   ....[63]....
        /*0378*/ 	.word	0x0500000f


	//   ....[64]....
        /*037c*/ 	.word	0x0500000f


	//   ....[65]....
        /*0380*/ 	.word	0x0500000f


	//   ....[66]....
        /*0384*/ 	.word	0x0500000f


	//   ....[67]....
        /*0388*/ 	.word	0x0500000f


	//   ....[68]....
        /*038c*/ 	.word	0x0500000f


	//   ....[69]....
        /*0390*/ 	.word	0x0500000f


	//   ....[70]....
        /*0394*/ 	.word	0x0500000f


	//   ....[71]....
        /*0398*/ 	.word	0x0500000f


	//   ....[72]....
        /*039c*/ 	.word	0x0500000f


	//   ....[73]....
        /*03a0*/ 	.word	0x0500000f


	//   ....[74]....
        /*03a4*/ 	.word	0x0500000f


	//   ....[75]....
        /*03a8*/ 	.word	0x0500000f


	//   ....[76]....
        /*03ac*/ 	.word	0x0500000f


	//----- nvinfo : EIATTR_COOP_GROUP_INSTR_OFFSETS
	.align		4
.L_883:
        /*03b0*/ 	.byte	0x04, 0x28
        /*03b2*/ 	.short	(.L_885 - .L_884)


	//   ....[0]....
.L_884:
        /*03b4*/ 	.word	0x00000060


	//   ....[1]....
        /*03b8*/ 	.word	0x00000170


	//   ....[2]....
        /*03bc*/ 	.word	0x000001c0


	//   ....[3]....
        /*03c0*/ 	.word	0x000003f0


	//   ....[4]....
        /*03c4*/ 	.word	0x00000550


	//   ....[5]....
        /*03c8*/ 	.word	0x00000670


	//   ....[6]....
        /*03cc*/ 	.word	0x000007d0


	//   ....[7]....
        /*03d0*/ 	.word	0x000017c0


	//   ....[8]....
        /*03d4*/ 	.word	0x00004ee0


	//   ....[9]....
        /*03d8*/ 	.word	0x00004fd0


	//   ....[10]....
        /*03dc*/ 	.word	0x00005910


	//   ....[11]....
        /*03e0*/ 	.word	0x00005990


	//   ....[12]....
        /*03e4*/ 	.word	0x00009ee0


	//   ....[13]....
        /*03e8*/ 	.word	0x0000a010


	//   ....[14]....
        /*03ec*/ 	.word	0x0000a7d0


	//   ....[15]....
        /*03f0*/ 	.word	0x0000a830


	//   ....[16]....
        /*03f4*/ 	.word	0x0000e510


	//   ....[17]....
        /*03f8*/ 	.word	0x0000e540


	//   ....[18]....
        /*03fc*/ 	.word	0x0000e950


	//   ....[19]....
        /*0400*/ 	.word	0x0000ea60


	//   ....[20]....
        /*0404*/ 	.word	0x0000fc90


	//   ....[21]....
        /*0408*/ 	.word	0x0000fcd0


	//   ....[22]....
        /*040c*/ 	.word	0x0000fdc0


	//   ....[23]....
        /*0410*/ 	.word	0x0000fde0


	//   ....[24]....
        /*0414*/ 	.word	0x00012f20


	//   ....[25]....
        /*0418*/ 	.word	0x000130b0


	//   ....[26]....
        /*041c*/ 	.word	0x000130e0


	//   ....[27]....
        /*0420*/ 	.word	0x00013120


	//   ....[28]....
        /*0424*/ 	.word	0x00013190


	//   ....[29]....
        /*0428*/ 	.word	0x000131f0


	//   ....[30]....
        /*042c*/ 	.word	0x00013230


	//   ....[31]....
        /*0430*/ 	.word	0x000133e0


	//   ....[32]....
        /*0434*/ 	.word	0x00013440


	//   ....[33]....
        /*0438*/ 	.word	0x00013480


	//   ....[34]....
        /*043c*/ 	.word	0x000134c0


	//   ....[35]....
        /*0440*/ 	.word	0x000134f0


	//   ....[36]....
        /*0444*/ 	.word	0x00013520


	//   ....[37]....
        /*0448*/ 	.word	0x000135c0


	//   ....[38]....
        /*044c*/ 	.word	0x00013620


	//   ....[39]....
        /*0450*/ 	.word	0x000136b0


	//   ....[40]....
        /*0454*/ 	.word	0x00017310


	//   ....[41]....
        /*0458*/ 	.word	0x00017320


	//   ....[42]....
        /*045c*/ 	.word	0x00017440


	//   ....[43]....
        /*0460*/ 	.word	0x000174a0


	//   ....[44]....
        /*0464*/ 	.word	0x000174e0


	//   ....[45]....
        /*0468*/ 	.word	0x00017520


	//   ....[46]....
        /*046c*/ 	.word	0x00017550


	//   ....[47]....
        /*0470*/ 	.word	0x00017580


	//   ....[48]....
        /*0474*/ 	.word	0x00017720


	//   ....[49]....
        /*0478*/ 	.word	0x00017780


	//   ....[50]....
        /*047c*/ 	.word	0x000177c0


	//   ....[51]....
        /*0480*/ 	.word	0x00017800


	//   ....[52]....
        /*0484*/ 	.word	0x00017830


	//   ....[53]....
        /*0488*/ 	.word	0x00017860


	//   ....[54]....
        /*048c*/ 	.word	0x00017920


	//   ....[55]....
        /*0490*/ 	.word	0x00017940


	//   ....[56]....
        /*0494*/ 	.word	0x000179b0


	//   ....[57]....
        /*0498*/ 	.word	0x00018050


	//   ....[58]....
        /*049c*/ 	.word	0x00018640


	//   ....[59]....
        /*04a0*/ 	.word	0x00018a60


	//   ....[60]....
        /*04a4*/ 	.word	0x00018af0


	//   ....[61]....
        /*04a8*/ 	.word	0x00018b90


	//   ....[62]....
        /*04ac*/ 	.word	0x00018c40


	//   ....[63]....
        /*04b0*/ 	.word	0x00018cc0


	//   ....[64]....
        /*04b4*/ 	.word	0x00018d40


	//   ....[65]....
        /*04b8*/ 	.word	0x00018dc0


	//   ....[66]....
        /*04bc*/ 	.word	0x00018e40


	//   ....[67]....
        /*04c0*/ 	.word	0x00018ed0


	//   ....[68]....
        /*04c4*/ 	.word	0x00018f80


	//   ....[69]....
        /*04c8*/ 	.word	0x00019000


	//   ....[70]....
        /*04cc*/ 	.word	0x00019080


	//   ....[71]....
        /*04d0*/ 	.word	0x00019100


	//   ....[72]....
        /*04d4*/ 	.word	0x00019180


	//   ....[73]....
        /*04d8*/ 	.word	0x000191f0


	//   ....[74]....
        /*04dc*/ 	.word	0x00019290


	//   ....[75]....
        /*04e0*/ 	.word	0x00019320


	//   ....[76]....
        /*04e4*/ 	.word	0x00019450


	//----- nvinfo : EIATTR_REG_RECONFIG
	.align		4
.L_885:
        /*04e8*/ 	.byte	0x01, 0x54
	.zero		2


	//----- nvinfo : EIATTR_SYSCALL_OFFSETS
	.align		4
        /*04ec*/ 	.byte	0x04, 0x46
        /*04ee*/ 	.short	(.L_887 - .L_886)


	//   ....[0]....
.L_886:
        /*04f0*/ 	.word	0x000019a0


	//   ....[1]....
        /*04f4*/ 	.word	0x000143d0


	//   ....[2]....
        /*04f8*/ 	.word	0x00014510


	//   ....[3]....
        /*04fc*/ 	.word	0x00014610


	//----- nvinfo : EIATTR_MBARRIER_INSTR_OFFSETS
	.align		4
.L_887:
        /*0500*/ 	.byte	0x04, 0x39
        /*0502*/ 	.short	(.L_889 - .L_888)


	//   ....[0]....
.L_888:
        /*0504*/ 	.word	0x000002a0
        /*0508*/ 	.word	0x000000ff
        /*050c*/ 	.word	0x00036800
        /*0510*/ 	.short	0x0100
        /*0512*/ 	.byte	0x08
	.zero		1


	//   ....[1]....
        /*0514*/ 	.word	0x000002b0
        /*0518*/ 	.word	0x000000ff
        /*051c*/ 	.word	0x00036820
        /*0520*/ 	.short	0x0100
        /*0522*/ 	.byte	0x08
	.zero		1


	//   ....[2]....
        /*0524*/ 	.word	0x000003a0
        /*0528*/ 	.word	0x000000ff
        /*052c*/ 	.word	0x00036830
        /*0530*/ 	.short	0x0100
        /*0532*/ 	.byte	0x08
	.zero		1


	//   ....[3]....
        /*0534*/ 	.word	0x000003b0
        /*0538*/ 	.word	0x000000ff
        /*053c*/ 	.word	0x00036840
        /*0540*/ 	.short	0x0100
        /*0542*/ 	.byte	0x08
	.zero		1


	//   ....[4]....
        /*0544*/ 	.word	0x000003c0
        /*0548*/ 	.word	0x000000ff
        /*054c*/ 	.word	0x00036838
        /*0550*/ 	.short	0x0100
        /*0552*/ 	.byte	0x08
	.zero		1


	//   ....[5]....
        /*0554*/ 	.word	0x000003d0
        /*0558*/ 	.word	0x000000ff
        /*055c*/ 	.word	0x00036848
        /*0560*/ 	.short	0x0100
        /*0562*/ 	.byte	0x08
	.zero		1


	//   ....[6]....
        /*0564*/ 	.word	0x00000500
        /*0568*/ 	.word	0x000000ff
        /*056c*/ 	.word	0x00036850
        /*0570*/ 	.short	0x0100
        /*0572*/ 	.byte	0x08
	.zero		1


	//   ....[7]....
        /*0574*/ 	.word	0x00000510
        /*0578*/ 	.word	0x000000ff
        /*057c*/ 	.word	0x00036860
        /*0580*/ 	.short	0x0100
        /*0582*/ 	.byte	0x08
	.zero		1


	//   ....[8]....
        /*0584*/ 	.word	0x00000520
        /*0588*/ 	.word	0x000000ff
        /*058c*/ 	.word	0x00036858
        /*0590*/ 	.short	0x0100
        /*0592*/ 	.byte	0x08
	.zero		1


	//   ....[9]....
        /*0594*/ 	.word	0x00000530
        /*0598*/ 	.word	0x000000ff
        /*059c*/ 	.word	0x00036868
        /*05a0*/ 	.short	0x0100
        /*05a2*/ 	.byte	0x08
	.zero		1


	//   ....[10]....
        /*05a4*/ 	.word	0x00000620
        /*05a8*/ 	.word	0x000000ff
        /*05ac*/ 	.word	0x00036870
        /*05b0*/ 	.short	0x0100
        /*05b2*/ 	.byte	0x06
	.zero		1


	//   ....[11]....
        /*05b4*/ 	.word	0x00000630
        /*05b8*/ 	.word	0x000000ff
        /*05bc*/ 	.word	0x00036880
        /*05c0*/ 	.short	0x0100
        /*05c2*/ 	.byte	0x06
	.zero		1


	//   ....[12]....
        /*05c4*/ 	.word	0x00000640
        /*05c8*/ 	.word	0x000000ff
        /*05cc*/ 	.word	0x00036878
        /*05d0*/ 	.short	0x0100
        /*05d2*/ 	.byte	0x06
	.zero		1


	//   ....[13]....
        /*05d4*/ 	.word	0x00000650
        /*05d8*/ 	.word	0x000000ff
        /*05dc*/ 	.word	0x00036888
        /*05e0*/ 	.short	0x0100
        /*05e2*/ 	.byte	0x06
	.zero		1


	//   ....[14]....
        /*05e4*/ 	.word	0x00000780
        /*05e8*/ 	.word	0x000000ff
        /*05ec*/ 	.word	0x00036890
        /*05f0*/ 	.short	0x0100
        /*05f2*/ 	.byte	0x08
	.zero		1


	//   ....[15]....
        /*05f4*/ 	.word	0x00000790
        /*05f8*/ 	.word	0x000000ff
        /*05fc*/ 	.word	0x000368a0
        /*0600*/ 	.short	0x0100
        /*0602*/ 	.byte	0x08
	.zero		1


	//   ....[16]....
        /*0604*/ 	.word	0x000007a0
        /*0608*/ 	.word	0x000000ff
        /*060c*/ 	.word	0x00036898
        /*0610*/ 	.short	0x0100
        /*0612*/ 	.byte	0x08
	.zero		1


	//   ....[17]....
        /*0614*/ 	.word	0x000007b0
        /*0618*/ 	.word	0x000000ff
        /*061c*/ 	.word	0x000368a8
        /*0620*/ 	.short	0x0100
        /*0622*/ 	.byte	0x08
	.zero		1


	//   ....[18]....
        /*0624*/ 	.word	0x000008e0
        /*0628*/ 	.word	0x000000ff
        /*062c*/ 	.word	0x000368b0
        /*0630*/ 	.short	0x0100
        /*0632*/ 	.byte	0x08
	.zero		1


	//   ....[19]....
        /*0634*/ 	.word	0x000008f0
        /*0638*/ 	.word	0x000000ff
        /*063c*/ 	.word	0x000368c0
        /*0640*/ 	.short	0x0100
        /*0642*/ 	.byte	0x08
	.zero		1


	//   ....[20]....
        /*0644*/ 	.word	0x00000900
        /*0648*/ 	.word	0x000000ff
        /*064c*/ 	.word	0x000368b8
        /*0650*/ 	.short	0x0100
        /*0652*/ 	.byte	0x08
	.zero		1


	//   ....[21]....
        /*0654*/ 	.word	0x00000910
        /*0658*/ 	.word	0x000000ff
        /*065c*/ 	.word	0x000368c8
        /*0660*/ 	.short	0x0100
        /*0662*/ 	.byte	0x08
	.zero		1


	//   ....[22]....
        /*0664*/ 	.word	0x00001a40
        /*0668*/ 	.word	0x000000ff
        /*066c*/ 	.word	0x00036800
        /*0670*/ 	.short	0x010a
        /*0672*/ 	.byte	0x26
	.zero		1


	//   ....[23]....
        /*0674*/ 	.word	0x00001ac0
        /*0678*/ 	.word	0x00000000
        /*067c*/ 	.word	0x00036830
        /*0680*/ 	.short	0x010a
        /*0682*/ 	.byte	0x3f
	.zero		1


	//   ....[24]....
        /*0684*/ 	.word	0x00001b30
        /*0688*/ 	.word	0x00000000
        /*068c*/ 	.word	0x00036830
        /*0690*/ 	.short	0x010a
        /*0692*/ 	.byte	0x3f
	.zero		1


	//   ....[25]....
        /*0694*/ 	.word	0x00004d80
        /*0698*/ 	.word	0x00000000
        /*069c*/ 	.word	0x00000000
        /*06a0*/ 	.short	0x0101
        /*06a2*/ 	.byte	0x3f
	.zero		1


	//   ....[26]....
        /*06a4*/ 	.word	0x000069f0
        /*06a8*/ 	.word	0x000000ff
        /*06ac*/ 	.word	0x00036830
        /*06b0*/ 	.short	0x010a
        /*06b2*/ 	.byte	0x25
	.zero		1


	//   ....[27]....
        /*06b4*/ 	.word	0x00006a30
        /*06b8*/ 	.word	0x000000ff
        /*06bc*/ 	.word	0x00036830
        /*06c0*/ 	.short	0x010a
        /*06c2*/ 	.byte	0x25
	.zero		1


	//   ....[28]....
        /*06c4*/ 	.word	0x00008f80
        /*06c8*/ 	.word	0x000000ff
        /*06cc*/ 	.word	0x00036850
        /*06d0*/ 	.short	0x010a
        /*06d2*/ 	.byte	0x04
	.zero		1


	//   ....[29]....
        /*06d4*/ 	.word	0x00008fc0
        /*06d8*/ 	.word	0x000000ff
        /*06dc*/ 	.word	0x00036850
        /*06e0*/ 	.short	0x010a
        /*06e2*/ 	.byte	0x04
	.zero		1


	//   ....[30]....
        /*06e4*/ 	.word	0x0000af70
        /*06e8*/ 	.word	0x00000003
        /*06ec*/ 	.word	0x00000000
        /*06f0*/ 	.short	0x0101
        /*06f2*/ 	.byte	0x3f
	.zero		1


	//   ....[31]....
        /*06f4*/ 	.word	0x0000afa0
        /*06f8*/ 	.word	0x0000008b
        /*06fc*/ 	.word	0x00000000
        /*0700*/ 	.short	0x0101
        /*0702*/ 	.byte	0x3f
	.zero		1


	//   ....[32]....
        /*0704*/ 	.word	0x0000b450
        /*0708*/ 	.word	0x000000ff
        /*070c*/ 	.word	0x00036830
        /*0710*/ 	.short	0x010a
        /*0712*/ 	.byte	0x04
	.zero		1


	//   ....[33]....
        /*0714*/ 	.word	0x0000b490
        /*0718*/ 	.word	0x000000ff
        /*071c*/ 	.word	0x00036830
        /*0720*/ 	.short	0x010a
        /*0722*/ 	.byte	0x04
	.zero		1


	//   ....[34]....
        /*0724*/ 	.word	0x0000d9e0
        /*0728*/ 	.word	0x000000ff
        /*072c*/ 	.word	0x00036850
        /*0730*/ 	.short	0x010a
        /*0732*/ 	.byte	0x0e
	.zero		1


	//   ....[35]....
        /*0734*/ 	.word	0x0000da20
        /*0738*/ 	.word	0x000000ff
        /*073c*/ 	.word	0x00036850
        /*0740*/ 	.short	0x010a
        /*0742*/ 	.byte	0x0e
	.zero		1


	//   ....[36]....
        /*0744*/ 	.word	0x0000f0a0
        /*0748*/ 	.word	0x0000000b
        /*074c*/ 	.word	0x00000000
        /*0750*/ 	.short	0x0101
        /*0752*/ 	.byte	0x3f
	.zero		1


	//   ....[37]....
        /*0754*/ 	.word	0x0000f0f0
        /*0758*/ 	.word	0x0000000f
        /*075c*/ 	.word	0x00000000
        /*0760*/ 	.short	0x0101
        /*0762*/ 	.byte	0x3f
	.zero		1


	//   ....[38]....
        /*0764*/ 	.word	0x0000fc00
        /*0768*/ 	.word	0x000000ff
        /*076c*/ 	.word	0x00036850
        /*0770*/ 	.short	0x010a
        /*0772*/ 	.byte	0x05
	.zero		1


	//   ....[39]....
        /*0774*/ 	.word	0x0000fc40
        /*0778*/ 	.word	0x000000ff
        /*077c*/ 	.word	0x00036850
        /*0780*/ 	.short	0x010a
        /*0782*/ 	.byte	0x05
	.zero		1


	//   ....[40]....
        /*0784*/ 	.word	0x00010130
        /*0788*/ 	.word	0x00000005
        /*078c*/ 	.word	0x00000000
        /*0790*/ 	.short	0x0101
        /*0792*/ 	.byte	0x3f
	.zero		1


	//   ....[41]....
        /*0794*/ 	.word	0x00011b60
        /*0798*/ 	.word	0x0000002a
        /*079c*/ 	.word	0x00000000
        /*07a0*/ 	.short	0x0101
        /*07a2*/ 	.byte	0x3f
	.zero		1


	//   ....[42]....
        /*07a4*/ 	.word	0x00014d50
        /*07a8*/ 	.word	0x00000008
        /*07ac*/ 	.word	0x00036840
        /*07b0*/ 	.short	0x010a
        /*07b2*/ 	.byte	0x3f
	.zero		1


	//   ....[43]....
        /*07b4*/ 	.word	0x00015300
        /*07b8*/ 	.word	0x00000009
        /*07bc*/ 	.word	0x00036820
        /*07c0*/ 	.short	0x010a
        /*07c2*/ 	.byte	0x3f
	.zero		1


	//   ....[44]....
        /*07c4*/ 	.word	0x00015630
        /*07c8*/ 	.word	0x00000002
        /*07cc*/ 	.word	0x00036840
        /*07d0*/ 	.short	0x010a
        /*07d2*/ 	.byte	0x3f
	.zero		1


	//   ....[45]....
        /*07d4*/ 	.word	0x00015930
        /*07d8*/ 	.word	0x00000003
        /*07dc*/ 	.word	0x00000060
        /*07e0*/ 	.short	0x010a
        /*07e2*/ 	.byte	0x3f
	.zero		1


	//   ....[46]....
        /*07e4*/ 	.word	0x00015f50
        /*07e8*/ 	.word	0x00000002
        /*07ec*/ 	.word	0x00036840
        /*07f0*/ 	.short	0x010a
        /*07f2*/ 	.byte	0x3f
	.zero		1


	//   ....[47]....
        /*07f4*/ 	.word	0x00016250
        /*07f8*/ 	.word	0x00000003
        /*07fc*/ 	.word	0x00000060
        /*0800*/ 	.short	0x010a
        /*0802*/ 	.byte	0x3f
	.zero		1


	//   ....[48]....
        /*0804*/ 	.word	0x00016780
        /*0808*/ 	.word	0x00000002
        /*080c*/ 	.word	0x00036840
        /*0810*/ 	.short	0x010a
        /*0812*/ 	.byte	0x3f
	.zero		1


	//   ....[49]....
        /*0814*/ 	.word	0x00016a90
        /*0818*/ 	.word	0x00000002
        /*081c*/ 	.word	0x00000060
        /*0820*/ 	.short	0x010a
        /*0822*/ 	.byte	0x3f
	.zero		1


	//   ....[50]....
        /*0824*/ 	.word	0x00016f60
        /*0828*/ 	.word	0x00000003
        /*082c*/ 	.word	0x00036860
        /*0830*/ 	.short	0x010a
        /*0832*/ 	.byte	0x3f
	.zero		1


	//   ....[51]....
        /*0834*/ 	.word	0x00017fd0
        /*0838*/ 	.word	0x00000000
        /*083c*/ 	.word	0x00036820
        /*0840*/ 	.short	0x010a
        /*0842*/ 	.byte	0x3f
	.zero		1


	//   ....[52]....
        /*0844*/ 	.word	0x000181b0
        /*0848*/ 	.word	0x00000006
        /*084c*/ 	.word	0x00000000
        /*0850*/ 	.short	0x010a
        /*0852*/ 	.byte	0x3f
	.zero		1


	//   ....[53]....
        /*0854*/ 	.word	0x00018220
        /*0858*/ 	.word	0x00000007
        /*085c*/ 	.word	0x00000000
        /*0860*/ 	.short	0x010a
        /*0862*/ 	.byte	0x3f
	.zero		1


	//   ....[54]....
        /*0864*/ 	.word	0x00018290
        /*0868*/ 	.word	0x00000004
        /*086c*/ 	.word	0x00000000
        /*0870*/ 	.short	0x010a
        /*0872*/ 	.byte	0x3f
	.zero		1


	//   ....[55]....
        /*0874*/ 	.word	0x000182c0
        /*0878*/ 	.word	0x00000003
        /*087c*/ 	.word	0x00000000
        /*0880*/ 	.short	0x010a
        /*0882*/ 	.byte	0x3f
	.zero		1


	//   ....[56]....
        /*0884*/ 	.word	0x00018330
        /*0888*/ 	.word	0x00000003
        /*088c*/ 	.word	0x00036800
        /*0890*/ 	.short	0x010a
        /*0892*/ 	.byte	0x3f
	.zero		1


	//   ....[57]....
        /*0894*/ 	.word	0x00018380
        /*0898*/ 	.word	0x00000000
        /*089c*/ 	.word	0x00036830
        /*08a0*/ 	.short	0x010a
        /*08a2*/ 	.byte	0x3f
	.zero		1


	//   ....[58]....
        /*08a4*/ 	.word	0x000183e0
        /*08a8*/ 	.word	0x00000007
        /*08ac*/ 	.word	0x00036830
        /*08b0*/ 	.short	0x010a
        /*08b2*/ 	.byte	0x3f
	.zero		1


	//   ....[59]....
        /*08b4*/ 	.word	0x00018440
        /*08b8*/ 	.word	0x00000007
        /*08bc*/ 	.word	0x00036850
        /*08c0*/ 	.short	0x010a
        /*08c2*/ 	.byte	0x3f
	.zero		1


	//   ....[60]....
        /*08c4*/ 	.word	0x000184a0
        /*08c8*/ 	.word	0x00000007
        /*08cc*/ 	.word	0x00036830
        /*08d0*/ 	.short	0x010a
        /*08d2*/ 	.byte	0x3f
	.zero		1


	//   ....[61]....
        /*08d4*/ 	.word	0x00018500
        /*08d8*/ 	.word	0x00000007
        /*08dc*/ 	.word	0x00036850
        /*08e0*/ 	.short	0x010a
        /*08e2*/ 	.byte	0x3f
	.zero		1


	//   ....[62]....
        /*08e4*/ 	.word	0x00018560
        /*08e8*/ 	.word	0x00000005
        /*08ec*/ 	.word	0x00036850
        /*08f0*/ 	.short	0x010a
        /*08f2*/ 	.byte	0x3f
	.zero		1


	//   ....[63]....
        /*08f4*/ 	.word	0x00018700
        /*08f8*/ 	.word	0x00000008
        /*08fc*/ 	.word	0x00036840
        /*0900*/ 	.short	0x010a
        /*0902*/ 	.byte	0x3f
	.zero		1


	//   ....[64]....
        /*0904*/ 	.word	0x00018780
        /*0908*/ 	.word	0x00000008
        /*090c*/ 	.word	0x00036820
        /*0910*/ 	.short	0x010a
        /*0912*/ 	.byte	0x3f
	.zero		1


	//   ....[65]....
        /*0914*/ 	.word	0x000187d0
        /*0918*/ 	.word	0x00000002
        /*091c*/ 	.word	0x00036840
        /*0920*/ 	.short	0x010a
        /*0922*/ 	.byte	0x3f
	.zero		1


	//   ....[66]....
        /*0924*/ 	.word	0x00018820
        /*0928*/ 	.word	0x00000003
        /*092c*/ 	.word	0x00000060
        /*0930*/ 	.short	0x010a
        /*0932*/ 	.byte	0x3f
	.zero		1


	//   ....[67]....
        /*0934*/ 	.word	0x00018870
        /*0938*/ 	.word	0x00000002
        /*093c*/ 	.word	0x00036840
        /*0940*/ 	.short	0x010a
        /*0942*/ 	.byte	0x3f
	.zero		1


	//   ....[68]....
        /*0944*/ 	.word	0x000188c0
        /*0948*/ 	.word	0x00000003
        /*094c*/ 	.word	0x00000060
        /*0950*/ 	.short	0x010a
        /*0952*/ 	.byte	0x3f
	.zero		1


	//   ....[69]....
        /*0954*/ 	.word	0x00018910
        /*0958*/ 	.word	0x00000002
        /*095c*/ 	.word	0x00036840
        /*0960*/ 	.short	0x010a
        /*0962*/ 	.byte	0x3f
	.zero		1


	//   ....[70]....
        /*0964*/ 	.word	0x00018960
        /*0968*/ 	.word	0x00000002
        /*096c*/ 	.word	0x00000060
        /*0970*/ 	.short	0x010a
        /*0972*/ 	.byte	0x3f
	.zero		1


	//   ....[71]....
        /*0974*/ 	.word	0x000189b0
        /*0978*/ 	.word	0x00000003
        /*097c*/ 	.word	0x00036860
        /*0980*/ 	.short	0x010a
        /*0982*/ 	.byte	0x3f
	.zero		1


	//   ....[72]....
        /*0984*/ 	.word	0x00019370
        /*0988*/ 	.word	0x00000000
        /*098c*/ 	.word	0x00036820
        /*0990*/ 	.short	0x010a
        /*0992*/ 	.byte	0x3f
	.zero		1


	//   ....[73]....
        /*0994*/ 	.word	0x00019510
        /*0998*/ 	.word	0x00000006
        /*099c*/ 	.word	0x00000000
        /*09a0*/ 	.short	0x010a
        /*09a2*/ 	.byte	0x3f
	.zero		1


	//   ....[74]....
        /*09a4*/ 	.word	0x00019560
        /*09a8*/ 	.word	0x00000007
        /*09ac*/ 	.word	0x00000000
        /*09b0*/ 	.short	0x010a
        /*09b2*/ 	.byte	0x3f
	.zero		1


	//   ....[75]....
        /*09b4*/ 	.word	0x000195b0
        /*09b8*/ 	.word	0x00000004
        /*09bc*/ 	.word	0x00000000
        /*09c0*/ 	.short	0x010a
        /*09c2*/ 	.byte	0x3f
	.zero		1


	//----- nvinfo : EIATTR_NUM_MBARRIERS
	.align		4
.L_889:
        /*09c4*/ 	.byte	0x03, 0x38
        /*09c6*/ 	.short	0x0016


	//----- nvinfo : EIATTR_EXIT_INSTR_OFFSETS
	.align		4
        /*09c8*/ 	.byte	0x04, 0x1c
        /*09ca*/ 	.short	(.L_891 - .L_890)


	//   ....[0]....
.L_890:
        /*09cc*/ 	.word	0x00000a80


	//   ....[1]....
        /*09d0*/ 	.word	0x00012ee0


	//   ....[2]....
        /*09d4*/ 	.word	0x00012f40


	//   ....[3]....
        /*09d8*/ 	.word	0x00018310


	//----- nvinfo : EIATTR_MAX_THREADS
	.align		4
.L_891:
        /*09dc*/ 	.byte	0x04, 0x05
        /*09de*/ 	.short	(.L_893 - .L_892)
.L_892:
        /*09e0*/ 	.word	0x00000180
        /*09e4*/ 	.word	0x00000001
        /*09e8*/ 	.word	0x00000001


	//----- nvinfo : EIATTR_CRS_STACK_SIZE
	.align		4
.L_893:
        /*09ec*/ 	.byte	0x04, 0x1e
        /*09ee*/ 	.short	(.L_895 - .L_894)
.L_894:
        /*09f0*/ 	.word	0x00000000


	//----- nvinfo : EIATTR_CBANK_PARAM_SIZE
	.align		4
.L_895:
        /*09f4*/ 	.byte	0x03, 0x19
        /*09f6*/ 	.short	0x0a70


	//----- nvinfo : EIATTR_PARAM_CBANK
	.align		4
        /*09f8*/ 	.byte	0x04, 0x0a
        /*09fa*/ 	.short	(.L_897 - .L_896)
	.align		4
.L_896:
        /*09fc*/ 	.word	index@(.nv.constant0._ZN7cutlass13device_kernelIN5flash11enable_sm90INS1_16FlashAttnFwdSm90INS1_25CollectiveMainloopFwdSm90ILi2EN4cute5tupleIJNS5_1CILi1EEES8_S8_EEENS6_IJNS7_ILi128EEENS7_ILi112EEENS7_ILi192EEEEEELi192ENS_10bfloat16_tEfNS_4arch4Sm90ELb1ELb0ELb1ELb1ELb0ELb0ELb0ELb1ELb1ELb0ELb0ELb0EEENS1_21CollectiveEpilogueFwdINS6_IJSA_SC_SB_EEES9_SE_SG_Li256ELb1ELb0ELb0ELb0EEENS1_36VarlenDynamicPersistentTileSchedulerILi128ELi112ELi256ELi32ELb0ELb0ELb1ELb1ELb1ELb1EEEEEEEEEvNT_6ParamsE)
        /*0a00*/ 	.short	0x0210
        /*0a02*/ 	.short	0x0a70


	//----- nvinfo : EIATTR_SW_WAR
	.align		4
.L_897:
        /*0a04*/ 	.byte	0x04, 0x36
        /*0a06*/ 	.short	(.L_899 - .L_898)
.L_898:
        /*0a08*/ 	.word	0x00000008
.L_899:


//--------------------- .nv.info._ZN7cutlass13device_kernelIN5flash11enable_sm90INS1_16FlashAttnFwdSm90INS1_25CollectiveMainloopFwdSm90ILi2EN4cute5tupleIJNS5_1CILi1EEES8_S8_EEENS6_IJNS7_ILi128EEENS7_ILi112EEENS7_ILi192EEEEEELi192ENS_10bfloat16_tEfNS_4arch4Sm90ELb1ELb0ELb1ELb1ELb0ELb1ELb0ELb1ELb1ELb0ELb0ELb0EEENS1_21CollectiveEpilogueFwdINS6_IJSA_SC_SB_EEES9_SE_SG_Li256ELb1ELb0ELb0ELb0EEENS1_36VarlenDynamicPersistentTileSchedulerILi128ELi112ELi256ELi32ELb0ELb0ELb1ELb1ELb1ELb1EEEEEEEEEvNT_6ParamsE --------------------------
	.section	.nv.info._ZN7cutlass13device_kernelIN5flash11enable_sm90INS1_16FlashAttnFwdSm90INS1_25CollectiveMainloopFwdSm90ILi2EN4cute5tupleIJNS5_1CILi1EEES8_S8_EEENS6_IJNS7_ILi128EEENS7_ILi112EEENS7_ILi192EEEEEELi192ENS_10bfloat16_tEfNS_4arch4Sm90ELb1ELb0ELb1ELb1ELb0ELb1ELb0ELb1ELb1ELb0ELb0ELb0EEENS1_21CollectiveEpilogueFwdINS6_IJSA_SC_SB_EEES9_SE_SG_Li256ELb1ELb0ELb0ELb0EEENS1_36VarlenDynamicPersistentTileSchedulerILi128ELi112ELi256ELi32ELb0ELb0ELb1ELb1ELb1ELb1EEEEEEEEEvNT_6ParamsE,"",@"SHT_CUDA_INFO"
	.sectionflags	@""
	.align	4


	//----- nvinfo : EIATTR_CUDA_API_VERSION
	.align		4
        /*0000*/ 	.byte	0x04, 0x37
        /*0002*/ 	.short	(.L_901 - .L_900)
.L_900:
        /*0004*/ 	.word	0x00000082


	//----- nvinfo : EIATTR_KPARAM_INFO
	.align		4
.L_901:
        /*0008*/ 	.byte	0x04, 0x17
        /*000a*/ 	.short	(.L_903 - .L_902)
.L_902:
        /*000c*/ 	.word	0x00000000
        /*0010*/ 	.short	0x0000
        /*0012*/ 	.short	0x0070
        /*0014*/ 	.byte	0x00, 0xf0, 0x01, 0x28


	//----- nvinfo : EIATTR_SPARSE_MMA_MASK
	.align		4
.L_903:
        /*0018*/ 	.byte	0x03, 0x50
        /*001a*/ 	.short	0x0000


	//----- nvinfo : EIATTR_MAXREG_COUNT
	.align		4
        /*001c*/ 	.byte	0x03, 0x1b
        /*001e*/ 	.short	0x00a8


	//----- nvinfo : EIATTR_NUM_BARRIERS
	.align		4
        /*0020*/ 	.byte	0x02, 0x4c
        /*0022*/ 	.byte	0x10
	.zero		1


	//----- nvinfo : EIATTR_EXTERNS
	.align		4
        /*0024*/ 	.byte	0x04, 0x0f
        /*0026*/ 	.short	(.L_905 - .L_904)


	//   ....[0]....
	.align		4
.L_904:
        /*0028*/ 	.word	index@(__assertfail)


	//----- nvinfo : EIATTR_ANNOTATIONS
	.align		4
.L_905:
        /*002c*/ 	.byte	0x04, 0x55
        /*002e*/ 	.short	(.L_907 - .L_906)


	//   ....[0]....
.L_906:
        /* <DEDUP_REMOVED lines=81> */


	//----- nvinfo : EIATTR_MERCURY_ISA_VERSION
	.align		4
.L_907:
        /*0530*/ 	.byte	0x03, 0x5f
        /*0532*/ 	.short	0x0101


	//----- nvinfo : EIATTR_UNUSED_LOAD_BYTE_OFFSET
	.align		4
        /*0534*/ 	.byte	0x04, 0x44
        /*0536*/ 	.short	(.L_909 - .L_908)


	//   ....[0]....
.L_908:
        /*0538*/ 	.word	0x00000ae0
        /*053c*/ 	.word	0x0000fff0


	//   ....[1]....
        /*0540*/ 	.word	0x000248c0
        /*0544*/ 	.word	0x0000fff0


	//----- nvinfo : EIATTR_INT_WARP_WIDE_INSTR_OFFSETS
	.align		4
.L_909:
        /*0548*/ 	.byte	0x04, 0x31
        /*054a*/ 	.short	(.L_911 - .L_910)


	//   ....[0]....
.L_910:
        /*054c*/ 	.word	0x000001c0


	//   ....[1]....
        /*0550*/ 	.word	0x00000200


	//   ....[2]....
        /*0554*/ 	.word	0x00000270


	//   ....[3]....
        /*0558*/ 	.word	0x00028f30


	//   ....[4]....
        /*055c*/ 	.word	0x00028fc0


	//   ....[5]....
        /*0560*/ 	.word	0x00029440


	//   ....[6]....
        /*0564*/ 	.word	0x00029470


	//   ....[7]....
        /*0568*/ 	.word	0x00029680


	//   ....[8]....
        /*056c*/ 	.word	0x00029770


	//   ....[9]....
        /*0570*/ 	.word	0x0002bba0


	//   ....[10]....
        /*0574*/ 	.word	0x0002bc30


	//----- nvinfo : EIATTR_COOP_GROUP_MASK_REGIDS
	.align		4
.L_911:
        /*0578*/ 	.byte	0x04, 0x29
        /*057a*/ 	.short	(.L_913 - .L_912)


	//   ....[0]....
.L_912:
        /*057c*/ 	.word	0xffffffff


	//   ....[1]....
        /*0580*/ 	.word	0xffffffff


	//   ....[2]....
        /*0584*/ 	.word	0xffffffff


	//   ....[3]....
        /*0588*/ 	.word	0xffffffff


	//   ....[4]....
        /*058c*/ 	.word	0xffffffff


	//   ....[5]....
        /*0590*/ 	.word	0xffffffff


	//   ....[6]....
        /*0594*/ 	.word	0xffffffff


	//   ....[7]....
        /*0598*/ 	.word	0xffffffff


	//   ....[8]....
        /*059c*/ 	.word	0xffffffff


	//   ....[9]....
        /*05a0*/ 	.word	0xffffffff


	//   ....[10]....
        /*05a4*/ 	.word	0xffffffff


	//   ....[11]....
        /*05a8*/ 	.word	0xffffffff


	//   ....[12]....
        /*05ac*/ 	.word	0xffffffff


	//   ....[13]....
        /*05b0*/ 	.word	0xffffffff


	//   ....[14]....
        /*05b4*/ 	.word	0xffffffff


	//   ....[15]....
        /*05b8*/ 	.word	0xffffffff


	//   ....[16]....
        /*05bc*/ 	.word	0xffffffff


	//   ....[17]....
        /*05c0*/ 	.word	0xffffffff


	//   ....[18]....
        /*05c4*/ 	.word	0xffffffff


	//   ....[19]....
        /*05c8*/ 	.word	0xffffffff


	//   ....[20]....
        /*05cc*/ 	.word	0xffffffff


	//   ....[21]....
        /*05d0*/ 	.word	0xffffffff


	//   ....[22]....
        /*05d4*/ 	.word	0xffffffff


	//   ....[23]....
        /*05d8*/ 	.word	0xffffffff


	//   ....[24]....
        /*05dc*/ 	.word	0xffffffff


	//   ....[25]....
        /*05e0*/ 	.word	0xffffffff


	//   ....[26]....
        /*05e4*/ 	.word	0xffffffff


	//   ....[27]....
        /*05e8*/ 	.word	0xffffffff


	//   ....[28]....
        /*05ec*/ 	.word	0xffffffff


	//   ....[29]....
        /*05f0*/ 	.word	0xffffffff


	//   ....[30]....
        /*05f4*/ 	.word	0xffffffff


	//   ....[31]....
        /*05f8*/ 	.word	0xffffffff


	//   ....[32]....
        /*05fc*/ 	.word	0xffffffff


	//   ....[33]....
        /*0600*/ 	.word	0xffffffff


	//   ....[34]....
        /*0604*/ 	.word	0xffffffff


	//   ....[35]....
        /*0608*/ 	.word	0xffffffff


	//   ....[36]....
        /*060c*/ 	.word	0xffffffff


	//   ....[37]....
        /*0610*/ 	.word	0xffffffff


	//   ....[38]....
        /*0614*/ 	.word	0xffffffff


	//   ....[39]....
        /*0618*/ 	.word	0xffffffff


	//   ....[40]....
        /*061c*/ 	.word	0xffffffff


	//   ....[41]....
        /*0620*/ 	.word	0xffffffff


	//   ....[42]....
        /*0624*/ 	.word	0xffffffff


	//   ....[43]....
        /*0628*/ 	.word	0xffffffff


	//   ....[44]....
        /*062c*/ 	.word	0xffffffff


	//   ....[45]....
        /*0630*/ 	.word	0xffffffff


	//   ....[46]....
        /*0634*/ 	.word	0xffffffff


	//   ....[47]....
        /*0638*/ 	.word	0xffffffff


	//   ....[48]....
        /*063c*/ 	.word	0xffffffff


	//   ....[49]....
        /*0640*/ 	.word	0xffffffff


	//   ....[50]....
        /*0644*/ 	.word	0xffffffff


	//   ....[51]....
        /*0648*/ 	.word	0xffffffff


	//   ....[52]....
        /*064c*/ 	.word	0xffffffff


	//   ....[53]....
        /*0650*/ 	.word	0xffffffff


	//   ....[54]....
        /*0654*/ 	.word	0xffffffff


	//   ....[55]....
        /*0658*/ 	.word	0xffffffff


	//   ....[56]....
        /*065c*/ 	.word	0xffffffff


	//   ....[57]....
        /*0660*/ 	.word	0xffffffff


	//   ....[58]....
        /*0664*/ 	.word	0x0500000f


	//   ....[59]....
        /*0668*/ 	.word	0x0500000f


	//   ....[60]....
        /*066c*/ 	.word	0x0500000f


	//   ....[61]....
        /*0670*/ 	.word	0x0500000f


	//   ....[62]....
        /*0674*/ 	.word	0x0500000f


	//   ....[63]....
        /*0678*/ 	.word	0x0500000f


	//   ....[64]....
        /*067c*/ 	.word	0x0500000f


	//   ....[65]....
        /*0680*/ 	.word	0x0500000f


	//   ....[66]....
        /*0684*/ 	.word	0x0500000f


	//   ....[67]....
        /*0688*/ 	.word	0x0500000f


	//   ....[68]....
        /*068c*/ 	.word	0x0500000f


	//   ....[69]....
        /*0690*/ 	.word	0x0500000f


	//   ....[70]....
        /*0694*/ 	.word	0x0500000f


	//   ....[71]....
        /*0698*/ 	.word	0x0500000f


	//   ....[72]....
        /*069c*/ 	.word	0x0500000f


	//   ....[73]....
        /*06a0*/ 	.word	0x0500000f


	//   ....[74]....
        /*06a4*/ 	.word	0x0500000f


	//   ....[75]....
        /*06a8*/ 	.word	0x0500000f


	//   ....[76]....
        /*06ac*/ 	.word	0x0500000f


	//   ....[77]....
        /*06b0*/ 	.word	0x0500000f


	//   ....[78]....
        /*06b4*/ 	.word	0x0500000f


	//   ....[79]....
        /*06b8*/ 	.word	0x0500000f


	//   ....[80]....
        /*06bc*/ 	.word	0x0500000f


	//   ....[81]....
        /*06c0*/ 	.word	0x0500000f


	//   ....[82]....
        /*06c4*/ 	.word	0x0500000f


	//   ....[83]....
        /*06c8*/ 	.word	0x0500000f


	//   ....[84]....
        /*06cc*/ 	.word	0x0500000f


	//   ....[85]....
        /*06d0*/ 	.word	0x0500000f


	//   ....[86]....
        /*06d4*/ 	.word	0x0500000f


	//   ....[87]....
        /*06d8*/ 	.word	0x0500000f


	//   ....[88]....
        /*06dc*/ 	.word	0x0500000f


	//   ....[89]....
        /*06e0*/ 	.word	0x0500000f


	//   ....[90]....
        /*06e4*/ 	.word	0x0500000f


	//   ....[91]....
        /*06e8*/ 	.word	0x0500000f


	//   ....[92]....
        /*06ec*/ 	.word	0x0500000f


	//   ....[93]....
        /*06f0*/ 	.word	0x0500000f


	//----- nvinfo : EIATTR_COOP_GROUP_INSTR_OFFSETS
	.align		4
.L_913:
        /*06f4*/ 	.byte	0x04, 0x28
        /*06f6*/ 	.short	(.L_915 - .L_914)


	//   ....[0]....
.L_914:
        /*06f8*/ 	.word	0x00000060


	//   ....[1]....
        /*06fc*/ 	.word	0x000001d0


	//   ....[2]....
        /*0700*/ 	.word	0x00000220


	//   ....[3]....
        /*0704*/ 	.word	0x00000450


	//   ....[4]....
        /*0708*/ 	.word	0x000005b0


	//   ....[5]....
        /*070c*/ 	.word	0x000006d0


	//   ....[6]....
        /*0710*/ 	.word	0x00000830


	//   ....[7]....
        /*0714*/ 	.word	0x0000b080


	//   ....[8]....
        /*0718*/ 	.word	0x00016a20


	//   ....[9]....
        /*071c*/ 	.word	0x00016ae0


	//   ....[10]....
        /*0720*/ 	.word	0x000173e0


	//   ....[11]....
        /*0724*/ 	.word	0x00017440


	//   ....[12]....
        /*0728*/ 	.word	0x0001cc60


	//   ....[13]....
        /*072c*/ 	.word	0x0001cd60


	//   ....[14]....
        /*0730*/ 	.word	0x0001d460


	//   ....[15]....
        /*0734*/ 	.word	0x0001d4c0


	//   ....[16]....
        /*0738*/ 	.word	0x00022520


	//   ....[17]....
        /*073c*/ 	.word	0x00022540


	//   ....[18]....
        /*0740*/ 	.word	0x00022980


	//   ....[19]....
        /*0744*/ 	.word	0x000229b0


	//   ....[20]....
        /*0748*/ 	.word	0x00024000


	//   ....[21]....
        /*074c*/ 	.word	0x00024070


	//   ....[22]....
        /*0750*/ 	.word	0x000240a0


	//   ....[23]....
        /*0754*/ 	.word	0x000240b0


	//   ....[24]....
        /*0758*/ 	.word	0x00026c50


	//   ....[25]....
        /*075c*/ 	.word	0x00026dd0


	//   ....[26]....
        /*0760*/ 	.word	0x00026e00


	//   ....[27]....
        /*0764*/ 	.word	0x00026e40


	//   ....[28]....
        /*0768*/ 	.word	0x00026ea0


	//   ....[29]....
        /*076c*/ 	.word	0x00026f00


	//   ....[30]....
        /*0770*/ 	.word	0x00026f50


	//   ....[31]....
        /*0774*/ 	.word	0x00027100


	//   ....[32]....
        /*0778*/ 	.word	0x00027160


	//   ....[33]....
        /*077c*/ 	.word	0x000271a0


	//   ....[34]....
        /*0780*/ 	.word	0x000271e0


	//   ....[35]....
        /*0784*/ 	.word	0x00027210


	//   ....[36]....
        /*0788*/ 	.word	0x00027240


	//   ....[37]....
        /*078c*/ 	.word	0x000272d0


	//   ....[38]....
        /*0790*/ 	.word	0x00027330


	//   ....[39]....
        /*0794*/ 	.word	0x000273c0


	//   ....[40]....
        /*0798*/ 	.word	0x0002c0d0


	//   ....[41]....
        /*079c*/ 	.word	0x0002c0e0


	//   ....[42]....
        /*07a0*/ 	.word	0x0002c1f0


	//   ....[43]....
        /*07a4*/ 	.word	0x0002c250


	//   ....[44]....
        /*07a8*/ 	.word	0x0002c290


	//   ....[45]....
        /*07ac*/ 	.word	0x0002c2d0


	//   ....[46]....
        /*07b0*/ 	.word	0x0002c300


	//   ....[47]....
        /*07b4*/ 	.word	0x0002c330


	//   ....[48]....
        /*07b8*/ 	.word	0x0002c4c0


	//   ....[49]....
        /*07bc*/ 	.word	0x0002c520


	//   ....[50]....
        /*07c0*/ 	.word	0x0002c560


	//   ....[51]....
        /*07c4*/ 	.word	0x0002c5a0


	//   ....[52]....
        /*07c8*/ 	.word	0x0002c5d0


	//   ....[53]....
        /*07cc*/ 	.word	0x0002c600


	//   ....[54]....
        /*07d0*/ 	.word	0x0002c6c0


	//   ....[55]....
        /*07d4*/ 	.word	0x0002c6e0


	//   ....[56]....
        /*07d8*/ 	.word	0x0002c750


	//   ....[57]....
        /*07dc*/ 	.word	0x0002cde0


	//   ....[58]....
        /*07e0*/ 	.word	0x0002d240


	//   ....[59]....
        /*07e4*/ 	.word	0x0002d2e0


	//   ....[60]....
        /*07e8*/ 	.word	0x0002d380


	//   ....[61]....
        /*07ec*/ 	.word	0x0002d420


	//   ....[62]....
        /*07f0*/ 	.word	0x0002d4c0


	//   ....[63]....
        /*07f4*/ 	.word	0x0002d560


	//   ....[64]....
        /*07f8*/ 	.word	0x0002d600


	//   ....[65]....
        /*07fc*/ 	.word	0x0002d6a0


	//   ....[66]....
        /*0800*/ 	.word	0x0002d790


	//   ....[67]....
        /*0804*/ 	.word	0x0002d830


	//   ....[68]....
        /*0808*/ 	.word	0x0002d8d0


	//   ....[69]....
        /*080c*/ 	.word	0x0002d970


	//   ....[70]....
        /*0810*/ 	.word	0x0002da10


	//   ....[71]....
        /*0814*/ 	.word	0x0002dab0


	//   ....[72]....
        /*0818*/ 	.word	0x0002db50


	//   ....[73]....
        /*081c*/ 	.word	0x0002dbf0


	//   ....[74]....
        /*0820*/ 	.word	0x0002def0


	//   ....[75]....
        /*0824*/ 	.word	0x0002e1d0


	//   ....[76]....
        /*0828*/ 	.word	0x0002e5f0


	//   ....[77]....
        /*082c*/ 	.word	0x0002e680


	//   ....[78]....
        /*0830*/ 	.word	0x0002e720


	//   ....[79]....
        /*0834*/ 	.word	0x0002e7d0


	//   ....[80]....
        /*0838*/ 	.word	0x0002e850


	//   ....[81]....
        /*083c*/ 	.word	0x0002e8d0


	//   ....[82]....
        /*0840*/ 	.word	0x0002e950


	//   ....[83]....
        /*0844*/ 	.word	0x0002e9d0


	//   ....[84]....
        /*0848*/ 	.word	0x0002ea60


	//   ....[85]....
        /*084c*/ 	.word	0x0002eb10


	//   ....[86]....
        /*0850*/ 	.word	0x0002eb90


	//   ....[87]....
        /*0854*/ 	.word	0x0002ec10


	//   ....[88]....
        /*0858*/ 	.word	0x0002ec90


	//   ....[89]....
        /*085c*/ 	.word	0x0002ed10


	//   ....[90]....
        /*0860*/ 	.word	0x0002ed80


	//   ....[91]....
        /*0864*/ 	.word	0x0002ee20


	//   ....[92]....
        /*0868*/ 	.word	0x0002eeb0


	//   ....[93]....
        /*086c*/ 	.word	0x0002efe0


	//----- nvinfo : EIATTR_REG_RECONFIG
	.align		4
.L_915:
        /*0870*/ 	.byte	0x01, 0x54
	.zero		2


	//----- nvinfo : EIATTR_SYSCALL_OFFSETS
	.align		4
        /*0874*/ 	.byte	0x04, 0x46
        /*0876*/ 	.short	(.L_917 - .L_916)


	//   ....[0]....
.L_916:
        /*0878*/ 	.word	0x00001a70


	//   ....[1]....
        /*087c*/ 	.word	0x00001bc0


	//   ....[2]....
        /*0880*/ 	.word	0x0000b220


	//   ....[3]....
        /*0884*/ 	.word	0x0000b6c0


	//   ....[4]....
        /*0888*/ 	.word	0x00029150


	//   ....[5]....
        /*088c*/ 	.word	0x00029290


	//   ....[6]....
        /*0890*/ 	.word	0x00029390


	//----- nvinfo : EIATTR_MBARRIER_INSTR_OFFSETS
	.align		4
.L_917:
        /*0894*/ 	.byte	0x04, 0x39
        /*0896*/ 	.short	(.L_919 - .L_918)


	//   ....[0]....
.L_918:
        /*0898*/ 	.word	0x00000300
        /*089c*/ 	.word	0x000000ff
        /*08a0*/ 	.word	0x00036800
        /*08a4*/ 	.short	0x0100
        /*08a6*/ 	.byte	0x08
	.zero		1


	//   ....[1]....
        /*08a8*/ 	.word	0x00000310
        /*08ac*/ 	.word	0x000000ff
        /*08b0*/ 	.word	0x00036820
        /*08b4*/ 	.short	0x0100
        /*08b6*/ 	.byte	0x08
	.zero		1


	//   ....[2]....
        /*08b8*/ 	.word	0x00000400
        /*08bc*/ 	.word	0x000000ff
        /*08c0*/ 	.word	0x00036830
        /*08c4*/ 	.short	0x0100
        /*08c6*/ 	.byte	0x08
	.zero		1


	//   ....[3]....
        /*08c8*/ 	.word	0x00000410
        /*08cc*/ 	.word	0x000000ff
        /*08d0*/ 	.word	0x00036840
        /*08d4*/ 	.short	0x0100
        /*08d6*/ 	.byte	0x08
	.zero		1


	//   ....[4]....
        /*08d8*/ 	.word	0x00000420
        /*08dc*/ 	.word	0x000000ff
        /*08e0*/ 	.word	0x00036838
        /*08e4*/ 	.short	0x0100
        /*08e6*/ 	.byte	0x08
	.zero		1


	//   ....[5]....
        /*08e8*/ 	.word	0x00000430
        /*08ec*/ 	.word	0x000000ff
        /*08f0*/ 	.word	0x00036848
        /*08f4*/ 	.short	0x0100
        /*08f6*/ 	.byte	0x08
	.zero		1


	//   ....[6]....
        /*08f8*/ 	.word	0x00000560
        /*08fc*/ 	.word	0x000000ff
        /*0900*/ 	.word	0x00036850
        /*0904*/ 	.short	0x0100
        /*0906*/ 	.byte	0x08
	.zero		1


	//   ....[7]....
        /*0908*/ 	.word	0x00000570
        /*090c*/ 	.word	0x000000ff
        /*0910*/ 	.word	0x00036860
        /*0914*/ 	.short	0x0100
        /*0916*/ 	.byte	0x08
	.zero		1


	//   ....[8]....
        /*0918*/ 	.word	0x00000580
        /*091c*/ 	.word	0x000000ff
        /*0920*/ 	.word	0x00036858
        /*0924*/ 	.short	0x0100
        /*0926*/ 	.byte	0x08
	.zero		1


	//   ....[9]....
        /*0928*/ 	.word	0x00000590
        /*092c*/ 	.word	0x000000ff
        /*0930*/ 	.word	0x00036868
        /*0934*/ 	.short	0x0100
        /*0936*/ 	.byte	0x08
	.zero		1


	//   ....[10]....
        /*0938*/ 	.word	0x00000680
        /*093c*/ 	.word	0x000000ff
        /*0940*/ 	.word	0x00036870
        /*0944*/ 	.short	0x0100
        /*0946*/ 	.byte	0x06
	.zero		1


	//   ....[11]....
        /*0948*/ 	.word	0x00000690
        /*094c*/ 	.word	0x000000ff
        /*0950*/ 	.word	0x00036880
        /*0954*/ 	.short	0x0100
        /*0956*/ 	.byte	0x06
	.zero		1


	//   ....[12]....
        /*0958*/ 	.word	0x000006a0
        /*095c*/ 	.word	0x000000ff
        /*0960*/ 	.word	0x00036878
        /*0964*/ 	.short	0x0100
        /*0966*/ 	.byte	0x06
	.zero		1


	//   ....[13]....
        /*0968*/ 	.word	0x000006b0
        /*096c*/ 	.word	0x000000ff
        /*0970*/ 	.word	0x00036888
        /*0974*/ 	.short	0x0100
        /*0976*/ 	.byte	0x06
	.zero		1


	//   ....[14]....
        /*0978*/ 	.word	0x000007e0
        /*097c*/ 	.word	0x000000ff
        /*0980*/ 	.word	0x00036890
        /*0984*/ 	.short	0x0100
        /*0986*/ 	.byte	0x08
	.zero		1


	//   ....[15]....
        /*0988*/ 	.word	0x000007f0
        /*098c*/ 	.word	0x000000ff
        /*0990*/ 	.word	0x000368a0
        /*0994*/ 	.short	0x0100
        /*0996*/ 	.byte	0x08
	.zero		1


	//   ....[16]....
        /*0998*/ 	.word	0x00000800
        /*099c*/ 	.word	0x000000ff
        /*09a0*/ 	.word	0x00036898
        /*09a4*/ 	.short	0x0100
        /*09a6*/ 	.byte	0x08
	.zero		1


	//   ....[17]....
        /*09a8*/ 	.word	0x00000810
        /*09ac*/ 	.word	0x000000ff
        /*09b0*/ 	.word	0x000368a8
        /*09b4*/ 	.short	0x0100
        /*09b6*/ 	.byte	0x08
	.zero		1


	//   ....[18]....
        /*09b8*/ 	.word	0x00000940
        /*09bc*/ 	.word	0x000000ff
        /*09c0*/ 	.word	0x000368b0
        /*09c4*/ 	.short	0x0100
        /*09c6*/ 	.byte	0x08
	.zero		1


	//   ....[19]....
        /*09c8*/ 	.word	0x00000950
        /*09cc*/ 	.word	0x000000ff
        /*09d0*/ 	.word	0x000368c0
        /*09d4*/ 	.short	0x0100
        /*09d6*/ 	.byte	0x08
	.zero		1


	//   ....[20]....
        /*09d8*/ 	.word	0x00000960
        /*09dc*/ 	.word	0x000000ff
        /*09e0*/ 	.word	0x000368b8
        /*09e4*/ 	.short	0x0100
        /*09e6*/ 	.byte	0x08
	.zero		1


	//   ....[21]....
        /*09e8*/ 	.word	0x00000970
        /*09ec*/ 	.word	0x000000ff
        /*09f0*/ 	.word	0x000368c8
        /*09f4*/ 	.short	0x0100
        /*09f6*/ 	.byte	0x08
	.zero		1


	//   ....[22]....
        /*09f8*/ 	.word	0x00003910
        /*09fc*/ 	.word	0x0000002b
        /*0a00*/ 	.word	0x00036890
        /*0a04*/ 	.short	0x010a
        /*0a06*/ 	.byte	0x3f
	.zero		1


	//   ....[23]....
        /*0a08*/ 	.word	0x00006f00
        /*0a0c*/ 	.word	0x0000002b
        /*0a10*/ 	.word	0x00036890
        /*0a14*/ 	.short	0x010a
        /*0a16*/ 	.byte	0x3f
	.zero		1


	//   ....[24]....
        /*0a18*/ 	.word	0x0000a1b0
        /*0a1c*/ 	.word	0x0000002b
        /*0a20*/ 	.word	0x00036890
        /*0a24*/ 	.short	0x010a
        /*0a26*/ 	.byte	0x3f
	.zero		1


	//   ....[25]....
        /*0a28*/ 	.word	0x0000a580
        /*0a2c*/ 	.word	0x0000002c
        /*0a30*/ 	.word	0x00000000
        /*0a34*/ 	.short	0x0101
        /*0a36*/ 	.byte	0x3f
	.zero		1


	//   ....[26]....
        /*0a38*/ 	.word	0x0000a5c0
        /*0a3c*/ 	.word	0x0000002b
        /*0a40*/ 	.word	0x000368b0
        /*0a44*/ 	.short	0x010a
        /*0a46*/ 	.byte	0x3f
	.zero		1


	//   ....[27]....
        /*0a48*/ 	.word	0x0000ac30
        /*0a4c*/ 	.word	0x0000002b
        /*0a50*/ 	.word	0x00000000
        /*0a54*/ 	.short	0x0101
        /*0a56*/ 	.byte	0x3f
	.zero		1


	//   ....[28]....
        /*0a58*/ 	.word	0x0000b2a0
        /*0a5c*/ 	.word	0x00000012
        /*0a60*/ 	.word	0x00036800
        /*0a64*/ 	.short	0x010a
        /*0a66*/ 	.byte	0x3f
	.zero		1


	//   ....[29]....
        /*0a68*/ 	.word	0x0000b2f0
        /*0a6c*/ 	.word	0x00000012
        /*0a70*/ 	.word	0x00036800
        /*0a74*/ 	.short	0x010a
        /*0a76*/ 	.byte	0x3f
	.zero		1


	//   ....[30]....
        /*0a78*/ 	.word	0x0000c6e0
        /*0a7c*/ 	.word	0x00000012
        /*0a80*/ 	.word	0x00036800
        /*0a84*/ 	.short	0x010a
        /*0a86*/ 	.byte	0x3f
	.zero		1


	//   ....[31]....
        /*0a88*/ 	.word	0x0000fc30
        /*0a8c*/ 	.word	0x00000012
        /*0a90*/ 	.word	0x00036800
        /*0a94*/ 	.short	0x010a
        /*0a96*/ 	.byte	0x3f
	.zero		1


	//   ....[32]....
        /*0a98*/ 	.word	0x00012880
        /*0a9c*/ 	.word	0x00000000
        /*0aa0*/ 	.word	0x00036830
        /*0aa4*/ 	.short	0x010a
        /*0aa6*/ 	.byte	0x3f
	.zero		1


	//   ....[33]....
        /*0aa8*/ 	.word	0x00012900
        /*0aac*/ 	.word	0x00000000
        /*0ab0*/ 	.word	0x00036830
        /*0ab4*/ 	.short	0x010a
        /*0ab6*/ 	.byte	0x3f
	.zero		1


	//   ....[34]....
        /*0ab8*/ 	.word	0x00016830
        /*0abc*/ 	.word	0x00000000
        /*0ac0*/ 	.word	0x00000000
        /*0ac4*/ 	.short	0x0101
        /*0ac6*/ 	.byte	0x3f
	.zero		1


	//   ....[35]....
        /*0ac8*/ 	.word	0x00018520
        /*0acc*/ 	.word	0x0000000d
        /*0ad0*/ 	.word	0x00036830
        /*0ad4*/ 	.short	0x010a
        /*0ad6*/ 	.byte	0x3f
	.zero		1


	//   ....[36]....
        /*0ad8*/ 	.word	0x000185a0
        /*0adc*/ 	.word	0x0000000d
        /*0ae0*/ 	.word	0x00036830
        /*0ae4*/ 	.short	0x010a
        /*0ae6*/ 	.byte	0x3f
	.zero		1


	//   ....[37]....
        /*0ae8*/ 	.word	0x0001bca0
        /*0aec*/ 	.word	0x0000000b
        /*0af0*/ 	.word	0x00036850
        /*0af4*/ 	.short	0x010a
        /*0af6*/ 	.byte	0x3f
	.zero		1


	//   ....[38]....
        /*0af8*/ 	.word	0x0001bcf0
        /*0afc*/ 	.word	0x0000000b
        /*0b00*/ 	.word	0x00036850
        /*0b04*/ 	.short	0x010a
        /*0b06*/ 	.byte	0x3f
	.zero		1


	//   ....[39]....
        /*0b08*/ 	.word	0x0001df10
        /*0b0c*/ 	.word	0x0000000d
        /*0b10*/ 	.word	0x00000000
        /*0b14*/ 	.short	0x0101
        /*0b16*/ 	.byte	0x3f
	.zero		1


	//   ....[40]....
        /*0b18*/ 	.word	0x0001df80
        /*0b1c*/ 	.word	0x0000000d
        /*0b20*/ 	.word	0x00000000
        /*0b24*/ 	.short	0x0101
        /*0b26*/ 	.byte	0x3f
	.zero		1


	//   ....[41]....
        /*0b28*/ 	.word	0x0001e220
        /*0b2c*/ 	.word	0x00000004
        /*0b30*/ 	.word	0x00036830
        /*0b34*/ 	.short	0x010a
        /*0b36*/ 	.byte	0x3f
	.zero		1


	//   ....[42]....
        /*0b38*/ 	.word	0x0001e2a0
        /*0b3c*/ 	.word	0x00000004
        /*0b40*/ 	.word	0x00036830
        /*0b44*/ 	.short	0x010a
        /*0b46*/ 	.byte	0x3f
	.zero		1


	//   ....[43]....
        /*0b48*/ 	.word	0x00021980
        /*0b4c*/ 	.word	0x0000000b
        /*0b50*/ 	.word	0x00036850
        /*0b54*/ 	.short	0x010a
        /*0b56*/ 	.byte	0x3f
	.zero		1


	//   ....[44]....
        /*0b58*/ 	.word	0x000219d0
        /*0b5c*/ 	.word	0x0000000b
        /*0b60*/ 	.word	0x00036850
        /*0b64*/ 	.short	0x010a
        /*0b66*/ 	.byte	0x3f
	.zero		1


	//   ....[45]....
        /*0b68*/ 	.word	0x00023160
        /*0b6c*/ 	.word	0x0000000f
        /*0b70*/ 	.word	0x00000000
        /*0b74*/ 	.short	0x0101
        /*0b76*/ 	.byte	0x3f
	.zero		1


	//   ....[46]....
        /*0b78*/ 	.word	0x000231c0
        /*0b7c*/ 	.word	0x0000000b
        /*0b80*/ 	.word	0x00000000
        /*0b84*/ 	.short	0x0101
        /*0b86*/ 	.byte	0x3f
	.zero		1


	//   ....[47]....
        /*0b88*/ 	.word	0x00023c70
        /*0b8c*/ 	.word	0x0000000d
        /*0b90*/ 	.word	0x00036850
        /*0b94*/ 	.short	0x010a
        /*0b96*/ 	.byte	0x3f
	.zero		1


	//   ....[48]....
        /*0b98*/ 	.word	0x00023d10
        /*0b9c*/ 	.word	0x0000000d
        /*0ba0*/ 	.word	0x00036850
        /*0ba4*/ 	.short	0x010a
        /*0ba6*/ 	.byte	0x3f
	.zero		1


	//   ....[49]....
        /*0ba8*/ 	.word	0x00024250
        /*0bac*/ 	.word	0x0000000b
        /*0bb0*/ 	.word	0x00000000
        /*0bb4*/ 	.short	0x0101
        /*0bb6*/ 	.byte	0x3f
	.zero		1


	//   ....[50]....
        /*0bb8*/ 	.word	0x00025b00
        /*0bbc*/ 	.word	0x00000000
        /*0bc0*/ 	.word	0x00000000
        /*0bc4*/ 	.short	0x0101
        /*0bc6*/ 	.byte	0x3f
	.zero		1


	//   ....[51]....
        /*0bc8*/ 	.word	0x00028260
        /*0bcc*/ 	.word	0x00000009
        /*0bd0*/ 	.word	0x00036820
        /*0bd4*/ 	.short	0x010a
        /*0bd6*/ 	.byte	0x3f
	.zero		1


	//   ....[52]....
        /*0bd8*/ 	.word	0x000282f0
        /*0bdc*/ 	.word	0x00000005
        /*0be0*/ 	.word	0x000368a0
        /*0be4*/ 	.short	0x010a
        /*0be6*/ 	.byte	0x3f
	.zero		1


	//   ....[53]....
        /*0be8*/ 	.word	0x00028570
        /*0bec*/ 	.word	0x00000005
        /*0bf0*/ 	.word	0x000368c0
        /*0bf4*/ 	.short	0x010a
        /*0bf6*/ 	.byte	0x3f
	.zero		1


	//   ....[54]....
        /*0bf8*/ 	.word	0x00028910
        /*0bfc*/ 	.word	0x00000006
        /*0c00*/ 	.word	0x000368a0
        /*0c04*/ 	.short	0x010a
        /*0c06*/ 	.byte	0x3f
	.zero		1


	//   ....[55]....
        /*0c08*/ 	.word	0x00028b70
        /*0c0c*/ 	.word	0x00000006
        /*0c10*/ 	.word	0x000368c0
        /*0c14*/ 	.short	0x010a
        /*0c16*/ 	.byte	0x3f
	.zero		1


	//   ....[56]....
        /*0c18*/ 	.word	0x00029aa0
        /*0c1c*/ 	.word	0x00000007
        /*0c20*/ 	.word	0x00036840
        /*0c24*/ 	.short	0x010a
        /*0c26*/ 	.byte	0x3f
	.zero		1


	//   ....[57]....
        /*0c28*/ 	.word	0x0002a050
        /*0c2c*/ 	.word	0x0000000a
        /*0c30*/ 	.word	0x00036820
        /*0c34*/ 	.short	0x010a
        /*0c36*/ 	.byte	0x3f
	.zero		1


	//   ....[58]....
        /*0c38*/ 	.word	0x0002a370
        /*0c3c*/ 	.word	0x00000008
        /*0c40*/ 	.word	0x00036840
        /*0c44*/ 	.short	0x010a
        /*0c46*/ 	.byte	0x3f
	.zero		1


	//   ....[59]....
        /*0c48*/ 	.word	0x0002a670
        /*0c4c*/ 	.word	0x00000008
        /*0c50*/ 	.word	0x00036860
        /*0c54*/ 	.short	0x010a
        /*0c56*/ 	.byte	0x3f
	.zero		1


	//   ....[60]....
        /*0c58*/ 	.word	0x0002ac70
        /*0c5c*/ 	.word	0x00000002
        /*0c60*/ 	.word	0x00036840
        /*0c64*/ 	.short	0x010a
        /*0c66*/ 	.byte	0x3f
	.zero		1


	//   ....[61]....
        /*0c68*/ 	.word	0x0002af70
        /*0c6c*/ 	.word	0x00000002
        /*0c70*/ 	.word	0x00036860
        /*0c74*/ 	.short	0x010a
        /*0c76*/ 	.byte	0x3f
	.zero		1


	//   ....[62]....
        /*0c78*/ 	.word	0x0002b4f0
        /*0c7c*/ 	.word	0x00000002
        /*0c80*/ 	.word	0x00036840
        /*0c84*/ 	.short	0x010a
        /*0c86*/ 	.byte	0x3f
	.zero		1


	//   ....[63]....
        /*0c88*/ 	.word	0x0002b7e0
        /*0c8c*/ 	.word	0x00000002
        /*0c90*/ 	.word	0x00036860
        /*0c94*/ 	.short	0x010a
        /*0c96*/ 	.byte	0x3f
	.zero		1


	//   ....[64]....
        /*0c98*/ 	.word	0x0002bcf0
        /*0c9c*/ 	.word	0x00000003
        /*0ca0*/ 	.word	0x00036860
        /*0ca4*/ 	.short	0x010a
        /*0ca6*/ 	.byte	0x3f
	.zero		1


	//   ....[65]....
        /*0ca8*/ 	.word	0x0002cd60
        /*0cac*/ 	.word	0x00000000
        /*0cb0*/ 	.word	0x00036820
        /*0cb4*/ 	.short	0x010a
        /*0cb6*/ 	.byte	0x3f
	.zero		1


	//   ....[66]....
        /*0cb8*/ 	.word	0x0002cf30
        /*0cbc*/ 	.word	0x00000006
        /*0cc0*/ 	.word	0x00000000
        /*0cc4*/ 	.short	0x010a
        /*0cc6*/ 	.byte	0x3f
	.zero		1


	//   ....[67]....
        /*0cc8*/ 	.word	0x0002cfa0
        /*0ccc*/ 	.word	0x00000007
        /*0cd0*/ 	.word	0x00000000
        /*0cd4*/ 	.short	0x010a
        /*0cd6*/ 	.byte	0x3f
	.zero		1


	//   ....[68]....
        /*0cd8*/ 	.word	0x0002d010
        /*0cdc*/ 	.word	0x00000004
        /*0ce0*/ 	.word	0x00000000
        /*0ce4*/ 	.short	0x010a
        /*0ce6*/ 	.byte	0x3f
	.zero		1


	//   ....[69]....
        /*0ce8*/ 	.word	0x0002d040
        /*0cec*/ 	.word	0x00000003
        /*0cf0*/ 	.word	0x00000000
        /*0cf4*/ 	.short	0x010a
        /*0cf6*/ 	.byte	0x3f
	.zero		1


	//   ....[70]....
        /*0cf8*/ 	.word	0x0002d0a0
        /*0cfc*/ 	.word	0x0000002b
        /*0d00*/ 	.word	0x00036890
        /*0d04*/ 	.short	0x010a
        /*0d06*/ 	.byte	0x3f
	.zero		1


	//   ....[71]....
        /*0d08*/ 	.word	0x0002d0f0
        /*0d0c*/ 	.word	0x0000002b
        /*0d10*/ 	.word	0x00036890
        /*0d14*/ 	.short	0x010a
        /*0d16*/ 	.byte	0x3f
	.zero		1


	//   ....[72]....
        /*0d18*/ 	.word	0x0002d140
        /*0d1c*/ 	.word	0x0000002b
        /*0d20*/ 	.word	0x00036890
        /*0d24*/ 	.short	0x010a
        /*0d26*/ 	.byte	0x3f
	.zero		1


	//   ....[73]....
        /*0d28*/ 	.word	0x0002d190
        /*0d2c*/ 	.word	0x0000002b
        /*0d30*/ 	.word	0x000368b0
        /*0d34*/ 	.short	0x010a
        /*0d36*/ 	.byte	0x3f
	.zero		1


	//   ....[74]....
        /*0d38*/ 	.word	0x0002d6e0
        /*0d3c*/ 	.word	0x00000012
        /*0d40*/ 	.word	0x00036800
        /*0d44*/ 	.short	0x010a
        /*0d46*/ 	.byte	0x3f
	.zero		1


	//   ....[75]....
        /*0d48*/ 	.word	0x0002dc30
        /*0d4c*/ 	.word	0x00000012
        /*0d50*/ 	.word	0x00036800
        /*0d54*/ 	.short	0x010a
        /*0d56*/ 	.byte	0x3f
	.zero		1


	//   ....[76]....
        /*0d58*/ 	.word	0x0002dc80
        /*0d5c*/ 	.word	0x00000000
        /*0d60*/ 	.word	0x00036830
        /*0d64*/ 	.short	0x010a
        /*0d66*/ 	.byte	0x3f
	.zero		1


	//   ....[77]....
        /*0d68*/ 	.word	0x0002dcd0
        /*0d6c*/ 	.word	0x0000000d
        /*0d70*/ 	.word	0x00036830
        /*0d74*/ 	.short	0x010a
        /*0d76*/ 	.byte	0x3f
	.zero		1


	//   ....[78]....
        /*0d78*/ 	.word	0x0002dd20
        /*0d7c*/ 	.word	0x0000000b
        /*0d80*/ 	.word	0x00036850
        /*0d84*/ 	.short	0x010a
        /*0d86*/ 	.byte	0x3f
	.zero		1


	//   ....[79]....
        /*0d88*/ 	.word	0x0002dd70
        /*0d8c*/ 	.word	0x00000004
        /*0d90*/ 	.word	0x00036830
        /*0d94*/ 	.short	0x010a
        /*0d96*/ 	.byte	0x3f
	.zero		1


	//   ....[80]....
        /*0d98*/ 	.word	0x0002ddc0
        /*0d9c*/ 	.word	0x0000000b
        /*0da0*/ 	.word	0x00036850
        /*0da4*/ 	.short	0x010a
        /*0da6*/ 	.byte	0x3f
	.zero		1


	//   ....[81]....
        /*0da8*/ 	.word	0x0002de10
        /*0dac*/ 	.word	0x0000000d
        /*0db0*/ 	.word	0x00036850
        /*0db4*/ 	.short	0x010a
        /*0db6*/ 	.byte	0x3f
	.zero		1


	//   ....[82]....
        /*0db8*/ 	.word	0x0002dfb0
        /*0dbc*/ 	.word	0x00000009
        /*0dc0*/ 	.word	0x00036820
        /*0dc4*/ 	.short	0x010a
        /*0dc6*/ 	.byte	0x3f
	.zero		1


	//   ....[83]....
        /*0dc8*/ 	.word	0x0002e000
        /*0dcc*/ 	.word	0x00000005
        /*0dd0*/ 	.word	0x000368a0
        /*0dd4*/ 	.short	0x010a
        /*0dd6*/ 	.byte	0x3f
	.zero		1


	//   ....[84]....
        /*0dd8*/ 	.word	0x0002e050
        /*0ddc*/ 	.word	0x00000005
        /*0de0*/ 	.word	0x000368c0
        /*0de4*/ 	.short	0x010a
        /*0de6*/ 	.byte	0x3f
	.zero		1


	//   ....[85]....
        /*0de8*/ 	.word	0x0002e0a0
        /*0dec*/ 	.word	0x00000006
        /*0df0*/ 	.word	0x000368a0
        /*0df4*/ 	.short	0x010a
        /*0df6*/ 	.byte	0x3f
	.zero		1


	//   ....[86]....
        /*0df8*/ 	.word	0x0002e0f0
        /*0dfc*/ 	.word	0x00000006
        /*0e00*/ 	.word	0x000368c0
        /*0e04*/ 	.short	0x010a
        /*0e06*/ 	.byte	0x3f
	.zero		1


	//   ....[87]....
        /*0e08*/ 	.word	0x0002e290
        /*0e0c*/ 	.word	0x00000007
        /*0e10*/ 	.word	0x00036840
        /*0e14*/ 	.short	0x010a
        /*0e16*/ 	.byte	0x3f
	.zero		1


	//   ....[88]....
        /*0e18*/ 	.word	0x0002e310
        /*0e1c*/ 	.word	0x00000003
        /*0e20*/ 	.word	0x00036820
        /*0e24*/ 	.short	0x010a
        /*0e26*/ 	.byte	0x3f
	.zero		1


	//   ....[89]....
        /*0e28*/ 	.word	0x0002e360
        /*0e2c*/ 	.word	0x00000008
        /*0e30*/ 	.word	0x00036840
        /*0e34*/ 	.short	0x010a
        /*0e36*/ 	.byte	0x3f
	.zero		1


	//   ....[90]....
        /*0e38*/ 	.word	0x0002e3b0
        /*0e3c*/ 	.word	0x00000008
        /*0e40*/ 	.word	0x00036860
        /*0e44*/ 	.short	0x010a
        /*0e46*/ 	.byte	0x3f
	.zero		1


	//   ....[91]....
        /*0e48*/ 	.word	0x0002e400
        /*0e4c*/ 	.word	0x00000002
        /*0e50*/ 	.word	0x00036840
        /*0e54*/ 	.short	0x010a
        /*0e56*/ 	.byte	0x3f
	.zero		1


	//   ....[92]....
        /*0e58*/ 	.word	0x0002e450
        /*0e5c*/ 	.word	0x00000002
        /*0e60*/ 	.word	0x00036860
        /*0e64*/ 	.short	0x010a
        /*0e66*/ 	.byte	0x3f
	.zero		1


	//   ....[93]....
        /*0e68*/ 	.word	0x0002e4a0
        /*0e6c*/ 	.word	0x00000002
        /*0e70*/ 	.word	0x00036840
        /*0e74*/ 	.short	0x010a
        /*0e76*/ 	.byte	0x3f
	.zero		1


	//   ....[94]....
        /*0e78*/ 	.word	0x0002e4f0
        /*0e7c*/ 	.word	0x00000002
        /*0e80*/ 	.word	0x00036860
        /*0e84*/ 	.short	0x010a
        /*0e86*/ 	.byte	0x3f
	.zero		1


	//   ....[95]....
        /*0e88*/ 	.word	0x0002e540
        /*0e8c*/ 	.word	0x00000003
        /*0e90*/ 	.word	0x00036860
        /*0e94*/ 	.short	0x010a
        /*0e96*/ 	.byte	0x3f
	.zero		1


	//   ....[96]....
        /*0e98*/ 	.word	0x0002ef00
        /*0e9c*/ 	.word	0x00000000
        /*0ea0*/ 	.word	0x00036820
        /*0ea4*/ 	.short	0x010a
        /*0ea6*/ 	.byte	0x3f
	.zero		1


	//   ....[97]....
        /*0ea8*/ 	.word	0x0002f0a0
        /*0eac*/ 	.word	0x00000006
        /*0eb0*/ 	.word	0x00000000
        /*0eb4*/ 	.short	0x010a
        /*0eb6*/ 	.byte	0x3f
	.zero		1


	//   ....[98]....
        /*0eb8*/ 	.word	0x0002f0f0
        /*0ebc*/ 	.word	0x00000007
        /*0ec0*/ 	.word	0x00000000
        /*0ec4*/ 	.short	0x010a
        /*0ec6*/ 	.byte	0x3f
	.zero		1


	//   ....[99]....
        /*0ec8*/ 	.word	0x0002f140
        /*0ecc*/ 	.word	0x00000004
        /*0ed0*/ 	.word	0x00000000
        /*0ed4*/ 	.short	0x010a
        /*0ed6*/ 	.byte	0x3f
	.zero		1


	//----- nvinfo : EIATTR_NUM_MBARRIERS
	.align		4
.L_919:
        /*0ed8*/ 	.byte	0x03, 0x38
        /*0eda*/ 	.short	0x0016


	//----- nvinfo : EIATTR_EXIT_INSTR_OFFSETS
	.align		4
        /*0edc*/ 	.byte	0x04, 0x1c
        /*0ede*/ 	.short	(.L_921 - .L_920)


	//   ....[0]....
.L_920:
        /*0ee0*/ 	.word	0x0002d090


	//----- nvinfo : EIATTR_MAX_THREADS
	.align		4
.L_921:
        /*0ee4*/ 	.byte	0x04, 0x05
        /*0ee6*/ 	.short	(.L_923 - .L_922)
.L_922:
        /*0ee8*/ 	.word	0x00000180
        /*0eec*/ 	.word	0x00000001
        /*0ef0*/ 	.word	0x00000001


	//----- nvinfo : EIATTR_CRS_STACK_SIZE
	.align		4
.L_923:
        /*0ef4*/ 	.byte	0x04, 0x1e
        /*0ef6*/ 	.short	(.L_925 - .L_924)
.L_924:
        /*0ef8*/ 	.word	0x00000000


	//----- nvinfo : EIATTR_CBANK_PARAM_SIZE
	.align		4
.L_925:
        /*0efc*/ 	.byte	0x03, 0x19
        /*0efe*/ 	.short	0x0a70


	//----- nvinfo : EIATTR_PARAM_CBANK
	.align		4
        /*0f00*/ 	.byte	0x04, 0x0a
        /*0f02*/ 	.short	(.L_927 - .L_926)
	.align		4
.L_926:
        /*0f04*/ 	.word	index@(.nv.constant0._ZN7cutlass13device_kernelIN5flash11enable_sm90INS1_16FlashAttnFwdSm90INS1_25CollectiveMainloopFwdSm90ILi2EN4cute5tupleIJNS5_1CILi1EEES8_S8_EEENS6_IJNS7_ILi128EEENS7_ILi112EEENS7_ILi192EEEEEELi192ENS_10bfloat16_tEfNS_4arch4Sm90ELb1ELb0ELb1ELb1ELb0ELb1ELb0ELb1ELb1ELb0ELb0ELb0EEENS1_21CollectiveEpilogueFwdINS6_IJSA_SC_SB_EEES9_SE_SG_Li256ELb1ELb0ELb0ELb0EEENS1_36VarlenDynamicPersistentTileSchedulerILi128ELi112ELi256ELi32ELb0ELb0ELb1ELb1ELb1ELb1EEEEEEEEEvNT_6ParamsE)
        /*0f08*/ 	.short	0x0210
        /*0f0a*/ 	.short	0x0a70


	//----- nvinfo : EIATTR_SW_WAR
	.align		4
.L_927:
        /*0f0c*/ 	.byte	0x04, 0x36
        /*0f0e*/ 	.short	(.L_929 - .L_928)
.L_928:
        /*0f10*/ 	.word	0x00000008
.L_929:


//--------------------- .nv.info._ZN7cutlass13device_kernelIN5flash11enable_sm90INS1_16FlashAttnFwdSm90INS1_25CollectiveMainloopFwdSm90ILi2EN4cute5tupleIJNS5_1CILi1EEES8_S8_EEENS6_IJNS7_ILi128EEENS7_ILi176EEESA_EEELi128ENS_10bfloat16_tEfNS_4arch4Sm90ELb0ELb0ELb1ELb0ELb0ELb0ELb0ELb1ELb1ELb0ELb0ELb0EEENS1_21CollectiveEpilogueFwdINS6_IJSA_SA_SB_EEES9_SD_SF_Li256ELb0ELb0ELb0ELb0EEENS1_29StaticPersistentTileSchedulerILb0EEEEEEEEEvNT_6ParamsE --------------------------
	.section	.nv.info._ZN7cutlass13device_kernelIN5flash11enable_sm90INS1_16FlashAttnFwdSm90INS1_25CollectiveMainloopFwdSm90ILi2EN4cute5tupleIJNS5_1CILi1EEES8_S8_EEENS6_IJNS7_ILi128EEENS7_ILi176EEESA_EEELi128ENS_10bfloat16_tEfNS_4arch4Sm90ELb0ELb0ELb1ELb0ELb0ELb0ELb0ELb1ELb1ELb0ELb0ELb0EEENS1_21CollectiveEpilogueFwdINS6_IJSA_SA_SB_EEES9_SD_SF_Li256ELb0ELb0ELb0ELb0EEENS1_29StaticPersistentTileSchedulerILb0EEEEEEEEEvNT_6ParamsE,"",@"SHT_CUDA_INFO"
	.sectionflags	@""
	.align	4


	//----- nvinfo : EIATTR_CUDA_API_VERSION
	.align		4
        /*0000*/ 	.byte	0x04, 0x37
        /*0002*/ 	.short	(.L_931 - .L_930)
.L_930:
        /*0004*/ 	.word	0x00000082


	//----- nvinfo : EIATTR_KPARAM_INFO
	.align		4
.L_931:
        /*0008*/ 	.byte	0x04, 0x17
        /*000a*/ 	.short	(.L_933 - .L_932)
.L_932:
        /*000c*/ 	.word	0x00000000
        /*0010*/ 	.short	0x0000
        /*0012*/ 	.short	0x0070
        /*0014*/ 	.byte	0x00, 0xf0, 0x01, 0x2e


	//----- nvinfo : EIATTR_SPARSE_MMA_MASK
	.align		4
.L_933:
        /*0018*/ 	.byte	0x03, 0x50
        /*001a*/ 	.short	0x0000


	//----- nvinfo : EIATTR_MAXREG_COUNT
	.align		4
        /*001c*/ 	.byte	0x03, 0x1b
        /*001e*/ 	.short	0x00a8


	//----- nvinfo : EIATTR_NUM_BARRIERS
	.align		4
        /*0020*/ 	.byte	0x02, 0x4c
        /*0022*/ 	.byte	0x10
	.zero		1


	//----- nvinfo : EIATTR_EXTERNS
	.align		4
        /*0024*/ 	.byte	0x04, 0x0f
        /*0026*/ 	.short	(.L_935 - .L_934)


	//   ....[0]....
	.align		4
.L_934:
        /*0028*/ 	.word	index@(__assertfail)


	//----- nvinfo : EIATTR_ANNOTATIONS
	.align		4
.L_935:
        /*002c*/ 	.byte	0x04, 0x55
        /*002e*/ 	.short	(.L_937 - .L_936)


	//   ....[0]....
.L_936:
        /* <DEDUP_REMOVED lines=15> */


	//----- nvinfo : EIATTR_MERCURY_ISA_VERSION
	.align		4
.L_937:
        /*0108*/ 	.byte	0x03, 0x5f
        /*010a*/ 	.short	0x0101


	//----- nvinfo : EIATTR_INT_WARP_WIDE_INSTR_OFFSETS
	.align		4
        /*010c*/ 	.byte	0x04, 0x31
        /*010e*/ 	.short	(.L_939 - .L_938)


	//   ....[0]....
.L_938:
        /*0110*/ 	.word	0x00000190


	//   ....[1]....
        /*0114*/ 	.word	0x000001c0


	//   ....[2]....
        /*0118*/ 	.word	0x000001d0


	//   ....[3]....
        /*011c*/ 	.word	0x0000e2d0


	//   ....[4]....
        /*0120*/ 	.word	0x0000e300


	//   ....[5]....
        /*0124*/ 	.word	0x0000e3d0


	//----- nvinfo : EIATTR_COOP_GROUP_MASK_REGIDS
	.align		4
.L_939:
        /*0128*/ 	.byte	0x04, 0x29
        /*012a*/ 	.short	(.L_941 - .L_940)


	//   ....[0]....
.L_940:
        /*012c*/ 	.word	0xffffffff


	//   ....[1]....
        /*0130*/ 	.word	0xffffffff


	//   ....[2]....
        /*0134*/ 	.word	0xffffffff


	//   ....[3]....
        /*0138*/ 	.word	0xffffffff


	//   ....[4]....
        /*013c*/ 	.word	0xffffffff


	//   ....[5]....
        /*0140*/ 	.word	0xffffffff


	//   ....[6]....
        /*0144*/ 	.word	0xffffffff


	//   ....[7]....
        /*0148*/ 	.word	0xffffffff


	//   ....[8]....
        /*014c*/ 	.word	0xffffffff


	//   ....[9]....
        /*0150*/ 	.word	0xffffffff


	//   ....[10]....
        /*0154*/ 	.word	0xffffffff


	//   ....[11]....
        /*0158*/ 	.word	0xffffffff


	//   ....[12]....
        /*015c*/ 	.word	0xffffffff


	//   ....[13]....
        /*0160*/ 	.word	0xffffffff


	//   ....[14]....
        /*0164*/ 	.word	0xffffffff


	//   ....[15]....
        /*0168*/ 	.word	0xffffffff


	//   ....[16]....
        /*016c*/ 	.word	0xffffffff


	//   ....[17]....
        /*0170*/ 	.word	0xffffffff


	//   ....[18]....
        /*0174*/ 	.word	0xffffffff


	//   ....[19]....
        /*0178*/ 	.word	0xffffffff


	//   ....[20]....
        /*017c*/ 	.word	0xffffffff


	//   ....[21]....
        /*0180*/ 	.word	0xffffffff


	//   ....[22]....
        /*0184*/ 	.word	0xffffffff


	//   ....[23]....
        /*0188*/ 	.word	0x0500000f


	//   ....[24]....
        /*018c*/ 	.word	0x0500000f


	//----- nvinfo : EIATTR_COOP_GROUP_INSTR_OFFSETS
	.align		4
.L_941:
        /*0190*/ 	.byte	0x04, 0x28
        /*0192*/ 	.short	(.L_943 - .L_942)


	//   ....[0]....
.L_942:
        /*0194*/ 	.word	0x00000070


	//   ....[1]....
        /*0198*/ 	.word	0x000001a0


	//   ....[2]....
        /*019c*/ 	.word	0x000001f0


	//   ....[3]....
        /*01a0*/ 	.word	0x000003e0


	//   ....[4]....
        /*01a4*/ 	.word	0x00000540


	//   ....[5]....
        /*01a8*/ 	.word	0x00000660


	//   ....[6]....
        /*01ac*/ 	.word	0x000007c0


	//   ....[7]....
        /*01b0*/ 	.word	0x00000dd0


	//   ....[8]....
        /*01b4*/ 	.word	0x00005090


	//   ....[9]....
        /*01b8*/ 	.word	0x00005130


	//   ....[10]....
        /*01bc*/ 	.word	0x00005780


	//   ....[11]....
        /*01c0*/ 	.word	0x00005810


	//   ....[12]....
        /*01c4*/ 	.word	0x0000a420


	//   ....[13]....
        /*01c8*/ 	.word	0x0000a480


	//   ....[14]....
        /*01cc*/ 	.word	0x0000af60


	//   ....[15]....
        /*01d0*/ 	.word	0x0000b090


	//   ....[16]....
        /*01d4*/ 	.word	0x0000c540


	//   ....[17]....
        /*01d8*/ 	.word	0x0000c580


	//   ....[18]....
        /*01dc*/ 	.word	0x0000c700


	//   ....[19]....
        /*01e0*/ 	.word	0x0000c730


	//   ....[20]....
        /*01e4*/ 	.word	0x0000d780


	//   ....[21]....
        /*01e8*/ 	.word	0x0000da70


	//   ....[22]....
        /*01ec*/ 	.word	0x000106c0


	//   ....[23]....
        /*01f0*/ 	.word	0x00010bc0


	//   ....[24]....
        /*01f4*/ 	.word	0x00011060


	//----- nvinfo : EIATTR_REG_RECONFIG
	.align		4
.L_943:
        /*01f8*/ 	.byte	0x01, 0x54
	.zero		2


	//----- nvinfo : EIATTR_SYSCALL_OFFSETS
	.align		4
        /*01fc*/ 	.byte	0x04, 0x46
        /*01fe*/ 	.short	(.L_945 - .L_944)


	//   ....[0]....
.L_944:
        /*0200*/ 	.word	0x00001150


	//   ....[1]....
        /*0204*/ 	.word	0x0000dee0


	//   ....[2]....
        /*0208*/ 	.word	0x0000e020


	//   ....[3]....
        /*020c*/ 	.word	0x0000e120


	//----- nvinfo : EIATTR_MBARRIER_INSTR_OFFSETS
	.align		4
.L_945:
        /*0210*/ 	.byte	0x04, 0x39
        /*0212*/ 	.short	(.L_947 - .L_946)


	//   ....[0]....
.L_946:
        /*0214*/ 	.word	0x00000290
        /*0218*/ 	.word	0x000000ff
        /*021c*/ 	.word	0x00034800
        /*0220*/ 	.short	0x0100
        /*0222*/ 	.byte	0x06
	.zero		1


	//   ....[1]....
        /*0224*/ 	.word	0x000002a0
        /*0228*/ 	.word	0x000000ff
        /*022c*/ 	.word	0x00034820
        /*0230*/ 	.short	0x0100
        /*0232*/ 	.byte	0x06
	.zero		1


	//   ....[2]....
        /*0234*/ 	.word	0x00000390
        /*0238*/ 	.word	0x000000ff
        /*023c*/ 	.word	0x00034830
        /*0240*/ 	.short	0x0100
        /*0242*/ 	.byte	0x08
	.zero		1


	//   ....[3]....
        /*0244*/ 	.word	0x000003a0
        /*0248*/ 	.word	0x000000ff
        /*024c*/ 	.word	0x00034840
        /*0250*/ 	.short	0x0100
        /*0252*/ 	.byte	0x08
	.zero		1


	//   ....[4]....
        /*0254*/ 	.word	0x000003b0
        /*0258*/ 	.word	0x000000ff
        /*025c*/ 	.word	0x00034838
        /*0260*/ 	.short	0x0100
        /*0262*/ 	.byte	0x08
	.zero		1


	//   ....[5]....
        /*0264*/ 	.word	0x000003c0
        /*0268*/ 	.word	0x000000ff
        /*026c*/ 	.word	0x00034848
        /*0270*/ 	.short	0x0100
        /*0272*/ 	.byte	0x08
	.zero		1


	//   ....[6]....
        /*0274*/ 	.word	0x000004f0
        /*0278*/ 	.word	0x000000ff
        /*027c*/ 	.word	0x00034850
        /*0280*/ 	.short	0x0100
        /*0282*/ 	.byte	0x08
	.zero		1


	//   ....[7]....
        /*0284*/ 	.word	0x00000500
        /*0288*/ 	.word	0x000000ff
        /*028c*/ 	.word	0x00034860
        /*0290*/ 	.short	0x0100
        /*0292*/ 	.byte	0x08
	.zero		1


	//   ....[8]....
        /*0294*/ 	.word	0x00000510
        /*0298*/ 	.word	0x000000ff
        /*029c*/ 	.word	0x00034858
        /*02a0*/ 	.short	0x0100
        /*02a2*/ 	.byte	0x08
	.zero		1


	//   ....[9]....
        /*02a4*/ 	.word	0x00000520
        /*02a8*/ 	.word	0x000000ff
        /*02ac*/ 	.word	0x00034868
        /*02b0*/ 	.short	0x0100
        /*02b2*/ 	.byte	0x08
	.zero		1


	//   ....[10]....
        /*02b4*/ 	.word	0x00000610
        /*02b8*/ 	.word	0x000000ff
        /*02bc*/ 	.word	0x00034870
        /*02c0*/ 	.short	0x0100
        /*02c2*/ 	.byte	0x06
	.zero		1


	//   ....[11]....
        /*02c4*/ 	.word	0x00000620
        /*02c8*/ 	.word	0x000000ff
        /*02cc*/ 	.word	0x00034880
        /*02d0*/ 	.short	0x0100
        /*02d2*/ 	.byte	0x06
	.zero		1


	//   ....[12]....
        /*02d4*/ 	.word	0x00000630
        /*02d8*/ 	.word	0x000000ff
        /*02dc*/ 	.word	0x00034878
        /*02e0*/ 	.short	0x0100
        /*02e2*/ 	.byte	0x06
	.zero		1


	//   ....[13]....
        /*02e4*/ 	.word	0x00000640
        /*02e8*/ 	.word	0x000000ff
        /*02ec*/ 	.word	0x00034888
        /*02f0*/ 	.short	0x0100
        /*02f2*/ 	.byte	0x06
	.zero		1


	//   ....[14]....
        /*02f4*/ 	.word	0x00000770
        /*02f8*/ 	.word	0x000000ff
        /*02fc*/ 	.word	0x00034890
        /*0300*/ 	.short	0x0100
        /*0302*/ 	.byte	0x08
	.zero		1


	//   ....[15]....
        /*0304*/ 	.word	0x00000780
        /*0308*/ 	.word	0x000000ff
        /*030c*/ 	.word	0x000348a0
        /*0310*/ 	.short	0x0100
        /*0312*/ 	.byte	0x08
	.zero		1


	//   ....[16]....
        /*0314*/ 	.word	0x00000790
        /*0318*/ 	.word	0x000000ff
        /*031c*/ 	.word	0x00034898
        /*0320*/ 	.short	0x0100
        /*0322*/ 	.byte	0x08
	.zero		1


	//   ....[17]....
        /*0324*/ 	.word	0x000007a0
        /*0328*/ 	.word	0x000000ff
        /*032c*/ 	.word	0x000348a8
        /*0330*/ 	.short	0x0100
        /*0332*/ 	.byte	0x08
	.zero		1


	//   ....[18]....
        /*0334*/ 	.word	0x000008d0
        /*0338*/ 	.word	0x000000ff
        /*033c*/ 	.word	0x000348b0
        /*0340*/ 	.short	0x0100
        /*0342*/ 	.byte	0x08
	.zero		1


	//   ....[19]....
        /*0344*/ 	.word	0x000008e0
        /*0348*/ 	.word	0x000000ff
        /*034c*/ 	.word	0x000348c0
        /*0350*/ 	.short	0x0100
        /*0352*/ 	.byte	0x08
	.zero		1


	//   ....[20]....
        /*0354*/ 	.word	0x000008f0
        /*0358*/ 	.word	0x000000ff
        /*035c*/ 	.word	0x000348b8
        /*0360*/ 	.short	0x0100
        /*0362*/ 	.byte	0x08
	.zero		1


	//   ....[21]....
        /*0364*/ 	.word	0x00000900
        /*0368*/ 	.word	0x000000ff
        /*036c*/ 	.word	0x000348c8
        /*0370*/ 	.short	0x0100
        /*0372*/ 	.byte	0x08
	.zero		1


	//   ....[22]....
        /*0374*/ 	.word	0x000011d0
        /*0378*/ 	.word	0x000000ff
        /*037c*/ 	.word	0x00034800
        /*0380*/ 	.short	0x010a
        /*0382*/ 	.byte	0x27
	.zero		1


	//   ....[23]....
        /*0384*/ 	.word	0x00001260
        /*0388*/ 	.word	0x00000003
        /*038c*/ 	.word	0x00034830
        /*0390*/ 	.short	0x010a
        /*0392*/ 	.byte	0x3f
	.zero		1


	//   ....[24]....
        /*0394*/ 	.word	0x000012e0
        /*0398*/ 	.word	0x00000003
        /*039c*/ 	.word	0x00034830
        /*03a0*/ 	.short	0x010a
        /*03a2*/ 	.byte	0x3f
	.zero		1


	//   ....[25]....
        /*03a4*/ 	.word	0x00004a00
        /*03a8*/ 	.word	0x00000003
        /*03ac*/ 	.word	0x00000000
        /*03b0*/ 	.short	0x0101
        /*03b2*/ 	.byte	0x3f
	.zero		1


	//   ....[26]....
        /*03b4*/ 	.word	0x00006e70
        /*03b8*/ 	.word	0x000000ff
        /*03bc*/ 	.word	0x00034830
        /*03c0*/ 	.short	0x010a
        /*03c2*/ 	.byte	0x06
	.zero		1


	//   ....[27]....
        /*03c4*/ 	.word	0x00006eb0
        /*03c8*/ 	.word	0x000000ff
        /*03cc*/ 	.word	0x00034830
        /*03d0*/ 	.short	0x010a
        /*03d2*/ 	.byte	0x06
	.zero		1


	//   ....[28]....
        /*03d4*/ 	.word	0x000095f0
        /*03d8*/ 	.word	0x000000ff
        /*03dc*/ 	.word	0x00034850
        /*03e0*/ 	.short	0x010a
        /*03e2*/ 	.byte	0x06
	.zero		1


	//   ....[29]....
        /*03e4*/ 	.word	0x00009630
        /*03e8*/ 	.word	0x000000ff
        /*03ec*/ 	.word	0x00034850
        /*03f0*/ 	.short	0x010a
        /*03f2*/ 	.byte	0x06
	.zero		1


	//   ....[30]....
        /*03f4*/ 	.word	0x0000b750
        /*03f8*/ 	.word	0x00000083
        /*03fc*/ 	.word	0x00000000
        /*0400*/ 	.short	0x0101
        /*0402*/ 	.byte	0x3f
	.zero		1


	//   ....[31]....
        /*0404*/ 	.word	0x0000b7f0
        /*0408*/ 	.word	0x00000015
        /*040c*/ 	.word	0x00000000
        /*0410*/ 	.short	0x0101
        /*0412*/ 	.byte	0x3f
	.zero		1


	//   ....[32]....
        /*0414*/ 	.word	0x0000c4b0
        /*0418*/ 	.word	0x000000ff
        /*041c*/ 	.word	0x00034850
        /*0420*/ 	.short	0x010a
        /*0422*/ 	.byte	0x07
	.zero		1


	//   ....[33]....
        /*0424*/ 	.word	0x0000c4f0
        /*0428*/ 	.word	0x000000ff
        /*042c*/ 	.word	0x00034850
        /*0430*/ 	.short	0x010a
        /*0432*/ 	.byte	0x07
	.zero		1


	//   ....[34]....
        /*0434*/ 	.word	0x0000cfc0
        /*0438*/ 	.word	0x00000004
        /*043c*/ 	.word	0x00000000
        /*0440*/ 	.short	0x0101
        /*0442*/ 	.byte	0x3f
	.zero		1


	//   ....[35]....
        /*0444*/ 	.word	0x0000d930
        /*0448*/ 	.word	0x000000ff
        /*044c*/ 	.word	0x00000000
        /*0450*/ 	.short	0x0101
        /*0452*/ 	.byte	0x06
	.zero		1


	//   ....[36]....
        /*0454*/ 	.word	0x0000e710
        /*0458*/ 	.word	0x00000006
        /*045c*/ 	.word	0x00034840
        /*0460*/ 	.short	0x010a
        /*0462*/ 	.byte	0x3f
	.zero		1


	//   ....[37]....
        /*0464*/ 	.word	0x0000eb90
        /*0468*/ 	.word	0x00000009
        /*046c*/ 	.word	0x00034820
        /*0470*/ 	.short	0x010a
        /*0472*/ 	.byte	0x3f
	.zero		1


	//   ....[38]....
        /*0474*/ 	.word	0x0000ee70
        /*0478*/ 	.word	0x00000002
        /*047c*/ 	.word	0x00034840
        /*0480*/ 	.short	0x010a
        /*0482*/ 	.byte	0x3f
	.zero		1


	//   ....[39]....
        /*0484*/ 	.word	0x0000f0f0
        /*0488*/ 	.word	0x00000002
        /*048c*/ 	.word	0x00000060
        /*0490*/ 	.short	0x010a
        /*0492*/ 	.byte	0x3f
	.zero		1


	//   ....[40]....
        /*0494*/ 	.word	0x0000f630
        /*0498*/ 	.word	0x00000002
        /*049c*/ 	.word	0x00034840
        /*04a0*/ 	.short	0x010a
        /*04a2*/ 	.byte	0x3f
	.zero		1


	//   ....[41]....
        /*04a4*/ 	.word	0x0000f8b0
        /*04a8*/ 	.word	0x00000002
        /*04ac*/ 	.word	0x00000060
        /*04b0*/ 	.short	0x010a
        /*04b2*/ 	.byte	0x3f
	.zero		1


	//   ....[42]....
        /*04b4*/ 	.word	0x0000fd10
        /*04b8*/ 	.word	0x00000002
        /*04bc*/ 	.word	0x00034840
        /*04c0*/ 	.short	0x010a
        /*04c2*/ 	.byte	0x3f
	.zero		1


	//   ....[43]....
        /*04c4*/ 	.word	0x0000ffa0
        /*04c8*/ 	.word	0x00000002
        /*04cc*/ 	.word	0x00000060
        /*04d0*/ 	.short	0x010a
        /*04d2*/ 	.byte	0x3f
	.zero		1


	//   ....[44]....
        /*04d4*/ 	.word	0x000102d0
        /*04d8*/ 	.word	0x00000003
        /*04dc*/ 	.word	0x00034860
        /*04e0*/ 	.short	0x010a
        /*04e2*/ 	.byte	0x3f
	.zero		1


	//   ....[45]....
        /*04e4*/ 	.word	0x00010640
        /*04e8*/ 	.word	0x00000000
        /*04ec*/ 	.word	0x00034820
        /*04f0*/ 	.short	0x010a
        /*04f2*/ 	.byte	0x3f
	.zero		1


	//   ....[46]....
        /*04f4*/ 	.word	0x00010800
        /*04f8*/ 	.word	0x00000006
        /*04fc*/ 	.word	0x00000000
        /*0500*/ 	.short	0x010a
        /*0502*/ 	.byte	0x3f
	.zero		1


	//   ....[47]....
        /*0504*/ 	.word	0x00010870
        /*0508*/ 	.word	0x00000003
        /*050c*/ 	.word	0x00000000
        /*0510*/ 	.short	0x010a
        /*0512*/ 	.byte	0x3f
	.zero		1


	//   ....[48]....
        /*0514*/ 	.word	0x000108d0
        /*0518*/ 	.word	0x00000010
        /*051c*/ 	.word	0x00000000
        /*0520*/ 	.short	0x010a
        /*0522*/ 	.byte	0x3f
	.zero		1


	//   ....[49]....
        /*0524*/ 	.word	0x00010900
        /*0528*/ 	.word	0x00000003
        /*052c*/ 	.word	0x00000000
        /*0530*/ 	.short	0x010a
        /*0532*/ 	.byte	0x3f
	.zero		1


	//   ....[50]....
        /*0534*/ 	.word	0x00010970
        /*0538*/ 	.word	0x00000003
        /*053c*/ 	.word	0x00034800
        /*0540*/ 	.short	0x010a
        /*0542*/ 	.byte	0x3f
	.zero		1


	//   ....[51]....
        /*0544*/ 	.word	0x000109c0
        /*0548*/ 	.word	0x00000003
        /*054c*/ 	.word	0x00034830
        /*0550*/ 	.short	0x010a
        /*0552*/ 	.byte	0x3f
	.zero		1


	//   ....[52]....
        /*0554*/ 	.word	0x00010a20
        /*0558*/ 	.word	0x00000014
        /*055c*/ 	.word	0x00034830
        /*0560*/ 	.short	0x010a
        /*0562*/ 	.byte	0x3f
	.zero		1


	//   ....[53]....
        /*0564*/ 	.word	0x00010a80
        /*0568*/ 	.word	0x00000014
        /*056c*/ 	.word	0x00034850
        /*0570*/ 	.short	0x010a
        /*0572*/ 	.byte	0x3f
	.zero		1


	//   ....[54]....
        /*0574*/ 	.word	0x00010ae0
        /*0578*/ 	.word	0x00000003
        /*057c*/ 	.word	0x00034850
        /*0580*/ 	.short	0x010a
        /*0582*/ 	.byte	0x3f
	.zero		1


	//   ....[55]....
        /*0584*/ 	.word	0x00010c80
        /*0588*/ 	.word	0x00000006
        /*058c*/ 	.word	0x00034840
        /*0590*/ 	.short	0x010a
        /*0592*/ 	.byte	0x3f
	.zero		1


	//   ....[56]....
        /*0594*/ 	.word	0x00010d00
        /*0598*/ 	.word	0x00000007
        /*059c*/ 	.word	0x00034820
        /*05a0*/ 	.short	0x010a
        /*05a2*/ 	.byte	0x3f
	.zero		1


	//   ....[57]....
        /*05a4*/ 	.word	0x00010d50
        /*05a8*/ 	.word	0x00000002
        /*05ac*/ 	.word	0x00034840
        /*05b0*/ 	.short	0x010a
        /*05b2*/ 	.byte	0x3f
	.zero		1


	//   ....[58]....
        /*05b4*/ 	.word	0x00010da0
        /*05b8*/ 	.word	0x00000002
        /*05bc*/ 	.word	0x00000060
        /*05c0*/ 	.short	0x010a
        /*05c2*/ 	.byte	0x3f
	.zero		1


	//   ....[59]....
        /*05c4*/ 	.word	0x00010df0
        /*05c8*/ 	.word	0x00000002
        /*05cc*/ 	.word	0x00034840
        /*05d0*/ 	.short	0x010a
        /*05d2*/ 	.byte	0x3f
	.zero		1


	//   ....[60]....
        /*05d4*/ 	.word	0x00010e40
        /*05d8*/ 	.word	0x00000002
        /*05dc*/ 	.word	0x00000060
        /*05e0*/ 	.short	0x010a
        /*05e2*/ 	.byte	0x3f
	.zero		1


	//   ....[61]....
        /*05e4*/ 	.word	0x00010e90
        /*05e8*/ 	.word	0x00000002
        /*05ec*/ 	.word	0x00034840
        /*05f0*/ 	.short	0x010a
        /*05f2*/ 	.byte	0x3f
	.zero		1


	//   ....[62]....
        /*05f4*/ 	.word	0x00010ee0
        /*05f8*/ 	.word	0x00000002
        /*05fc*/ 	.word	0x00000060
        /*0600*/ 	.short	0x010a
        /*0602*/ 	.byte	0x3f
	.zero		1


	//   ....[63]....
        /*0604*/ 	.word	0x00010f30
        /*0608*/ 	.word	0x00000003
        /*060c*/ 	.word	0x00034860
        /*0610*/ 	.short	0x010a
        /*0612*/ 	.byte	0x3f
	.zero		1


	//   ....[64]....
        /*0614*/ 	.word	0x00010f80
        /*0618*/ 	.word	0x00000000
        /*061c*/ 	.word	0x00034820
        /*0620*/ 	.short	0x010a
        /*0622*/ 	.byte	0x3f
	.zero		1


	//   ....[65]....
        /*0624*/ 	.word	0x00011120
        /*0628*/ 	.word	0x00000006
        /*062c*/ 	.word	0x00000000
        /*0630*/ 	.short	0x010a
        /*0632*/ 	.byte	0x3f
	.zero		1


	//   ....[66]....
        /*0634*/ 	.word	0x00011170
        /*0638*/ 	.word	0x00000003
        /*063c*/ 	.word	0x00000000
        /*0640*/ 	.short	0x010a
        /*0642*/ 	.byte	0x3f
	.zero		1


	//   ....[67]....
        /*0644*/ 	.word	0x000111c0
        /*0648*/ 	.word	0x00000010
        /*064c*/ 	.word	0x00000000
        /*0650*/ 	.short	0x010a
        /*0652*/ 	.byte	0x3f
	.zero		1


	//----- nvinfo : EIATTR_NUM_MBARRIERS
	.align		4
.L_947:
        /*0654*/ 	.byte	0x03, 0x38
        /*0656*/ 	.short	0x0016


	//----- nvinfo : EIATTR_EXIT_INSTR_OFFSETS
	.align		4
        /*0658*/ 	.byte	0x04, 0x1c
        /*065a*/ 	.short	(.L_949 - .L_948)


	//   ....[0]....
.L_948:
        /*065c*/ 	.word	0x00000a50


	//   ....[1]....
        /*0660*/ 	.word	0x0000da30


	//   ....[2]....
        /*0664*/ 	.word	0x0000da90


	//   ....[3]....
        /*0668*/ 	.word	0x00010950


	//----- nvinfo : EIATTR_MAX_THREADS
	.align		4
.L_949:
        /*066c*/ 	.byte	0x04, 0x05
        /*066e*/ 	.short	(.L_951 - .L_950)
.L_950:
        /*0670*/ 	.word	0x00000180
        /*0674*/ 	.word	0x00000001
        /*0678*/ 	.word	0x00000001


	//----- nvinfo : EIATTR_CRS_STACK_SIZE
	.align		4
.L_951:
        /*067c*/ 	.byte	0x04, 0x1e
        /*067e*/ 	.short	(.L_953 - .L_952)
.L_952:
        /*0680*/ 	.word	0x00000000


	//----- nvinfo : EIATTR_CBANK_PARAM_SIZE
	.align		4
.L_953:
        /*0684*/ 	.byte	0x03, 0x19
        /*0686*/ 	.short	0x0bf0


	//----- nvinfo : EIATTR_PARAM_CBANK
	.align		4
        /*0688*/ 	.byte	0x04, 0x0a
        /*068a*/ 	.short	(.L_955 - .L_954)
	.align		4
.L_954:
        /*068c*/ 	.word	index@(.nv.constant0._ZN7cutlass13device_kernelIN5flash11enable_sm90INS1_16FlashAttnFwdSm90INS1_25CollectiveMainloopFwdSm90ILi2EN4cute5tupleIJNS5_1CILi1EEES8_S8_EEENS6_IJNS7_ILi128EEENS7_ILi176EEESA_EEELi128ENS_10bfloat16_tEfNS_4arch4Sm90ELb0ELb0ELb1ELb0ELb0ELb0ELb0ELb1ELb1ELb0ELb0ELb0EEENS1_21CollectiveEpilogueFwdINS6_IJSA_SA_SB_EEES9_SD_SF_Li256ELb0ELb0ELb0ELb0EEENS1_29StaticPersistentTileSchedulerILb0EEEEEEEEEvNT_6ParamsE)
        /*0690*/ 	.short	0x0210
        /*0692*/ 	.short	0x0bf0


	//----- nvinfo : EIATTR_SW_WAR
	.align		4
.L_955:
        /*0694*/ 	.byte	0x04, 0x36
        /*0696*/ 	.short	(.L_957 - .L_956)
.L_956:
        /*0698*/ 	.word	0x00000008
.L_957:


//--------------------- .nv.info._ZN7cutlass13device_kernelIN5flash11enable_sm90INS1_16FlashAttnFwdSm90INS1_25CollectiveMainloopFwdSm90ILi2EN4cute5tupleIJNS5_1CILi2EEENS7_ILi1EEES9_EEENS6_IJNS7_ILi128EEENS7_ILi176EEESB_EEELi128ENS_10bfloat16_tEfNS_4arch4Sm90ELb0ELb0ELb1ELb0ELb0ELb0ELb0ELb1ELb1ELb0ELb0ELb0EEENS1_21CollectiveEpilogueFwdINS6_IJSB_SB_SC_EEESA_SE_SG_Li256ELb0ELb0ELb0ELb0EEENS1_29StaticPersistentTileSchedulerILb0EEEEEEEEEvNT_6ParamsE --------------------------
	.section	.nv.info._ZN7cutlass13device_kernelIN5flash11enable_sm90INS1_16FlashAttnFwdSm90INS1_25CollectiveMainloopFwdSm90ILi2EN4cute5tupleIJNS5_1CILi2EEENS7_ILi1EEES9_EEENS6_IJNS7_ILi128EEENS7_ILi176EEESB_EEELi128ENS_10bfloat16_tEfNS_4arch4Sm90ELb0ELb0ELb1ELb0ELb0ELb0ELb0ELb1ELb1ELb0ELb0ELb0EEENS1_21CollectiveEpilogueFwdINS6_IJSB_SB_SC_EEESA_SE_SG_Li256ELb0ELb0ELb0ELb0EEENS1_29StaticPersistentTileSchedulerILb0EEEEEEEEEvNT_6ParamsE,"",@"SHT_CUDA_INFO"
	.sectionflags	@""
	.align	4


	//----- nvinfo : EIATTR_CUDA_API_VERSION
	.align		4
        /*0000*/ 	.byte	0x04, 0x37
        /*0002*/ 	.short	(.L_959 - .L_958)
.L_958:
        /*0004*/ 	.word	0x00000082


	//----- nvinfo : EIATTR_KPARAM_INFO
	.align		4
.L_959:
        /*0008*/ 	.byte	0x04, 0x17
        /*000a*/ 	.short	(.L_961 - .L_960)
.L_960:
        /*000c*/ 	.word	0x00000000
        /*0010*/ 	.short	0x0000
        /*0012*/ 	.short	0x0070
        /*0014*/ 	.byte	0x00, 0xf0, 0x01, 0x2e


	//----- nvinfo : EIATTR_SPARSE_MMA_MASK
	.align		4
.L_961:
        /*0018*/ 	.byte	0x03, 0x50
        /*001a*/ 	.short	0x0000


	//----- nvinfo : EIATTR_MAXREG_COUNT
	.align		4
        /*001c*/ 	.byte	0x03, 0x1b
        /*001e*/ 	.short	0x00a8


	//----- nvinfo : EIATTR_NUM_BARRIERS
	.align		4
        /*0020*/ 	.byte	0x02, 0x4c
        /*0022*/ 	.byte	0x10
	.zero		1


	//----- nvinfo : EIATTR_EXTERNS
	.align		4
        /*0024*/ 	.byte	0x04, 0x0f
        /*0026*/ 	.short	(.L_963 - .L_962)


	//   ....[0]....
	.align		4
.L_962:
        /*0028*/ 	.word	index@(__assertfail)


	//----- nvinfo : EIATTR_ANNOTATIONS
	.align		4
.L_963:
        /*002c*/ 	.byte	0x04, 0x55
        /*002e*/ 	.short	(.L_965 - .L_964)


	//   ....[0]....
.L_964:
        /* <DEDUP_REMOVED lines=25> */


	//----- nvinfo : EIATTR_MERCURY_ISA_VERSION
	.align		4
.L_965:
        /*01a8*/ 	.byte	0x03, 0x5f
        /*01aa*/ 	.short	0x0101


	//----- nvinfo : EIATTR_INT_WARP_WIDE_INSTR_OFFSETS
	.align		4
        /*01ac*/ 	.byte	0x04, 0x31
        /*01ae*/ 	.short	(.L_967 - .L_966)


	//   ....[0]....
.L_966:
        /*01b0*/ 	.word	0x00000180


	//   ....[1]....
        /*01b4*/ 	.word	0x00000220


	//   ....[2]....
        /*01b8*/ 	.word	0x00000290


	//   ....[3]....
        /*01bc*/ 	.word	0x0000e570


	//   ....[4]....
        /*01c0*/ 	.word	0x0000e5a0


	//   ....[5]....
        /*01c4*/ 	.word	0x0000e680


	//----- nvinfo : EIATTR_COOP_GROUP_MASK_REGIDS
	.align		4
.L_967:
        /*01c8*/ 	.byte	0x04, 0x29
        /*01ca*/ 	.short	(.L_969 - .L_968)


	//   ....[0]....
.L_968:
        /*01cc*/ 	.word	0xffffffff


	//   ....[1]....
        /*01d0*/ 	.word	0xffffffff


	//   ....[2]....
        /*01d4*/ 	.word	0xffffffff


	//   ....[3]....
        /*01d8*/ 	.word	0xffffffff


	//   ....[4]....
        /*01dc*/ 	.word	0xffffffff


	//   ....[5]....
        /*01e0*/ 	.word	0xffffffff


	//   ....[6]....
        /*01e4*/ 	.word	0xffffffff


	//   ....[7]....
        /*01e8*/ 	.word	0xffffffff


	//   ....[8]....
        /*01ec*/ 	.word	0xffffffff


	//   ....[9]....
        /*01f0*/ 	.word	0xffffffff


	//   ....[10]....
        /*01f4*/ 	.word	0xffffffff


	//   ....[11]....
        /*01f8*/ 	.word	0xffffffff


	//   ....[12]....
        /*01fc*/ 	.word	0xffffffff


	//   ....[13]....
        /*0200*/ 	.word	0xffffffff


	//   ....[14]....
        /*0204*/ 	.word	0xffffffff


	//   ....[15]....
        /*0208*/ 	.word	0xffffffff


	//   ....[16]....
        /*020c*/ 	.word	0xffffffff


	//   ....[17]....
        /*0210*/ 	.word	0xffffffff


	//   ....[18]....
        /*0214*/ 	.word	0xffffffff


	//   ....[19]....
        /*0218*/ 	.word	0xffffffff


	//   ....[20]....
        /*021c*/ 	.word	0xffffffff


	//   ....[21]....
        /*0220*/ 	.word	0xffffffff


	//   ....[22]....
        /*0224*/ 	.word	0xffffffff


	//   ....[23]....
        /*0228*/ 	.word	0xffffffff


	//   ....[24]....
        /*022c*/ 	.word	0x0500000f


	//   ....[25]....
        /*0230*/ 	.word	0x0500000f


	//----- nvinfo : EIATTR_COOP_GROUP_INSTR_OFFSETS
	.align		4
.L_969:
        /*0234*/ 	.byte	0x04, 0x28
        /*0236*/ 	.short	(.L_971 - .L_970)


	//   ....[0]....
.L_970:
        /*0238*/ 	.word	0x00000060


	//   ....[1]....
        /*023c*/ 	.word	0x00000190


	//   ....[2]....
        /*0240*/ 	.word	0x00000230


	//   ....[3]....
        /*0244*/ 	.word	0x00000410


	//   ....[4]....
        /*0248*/ 	.word	0x00000640


	//   ....[5]....
        /*024c*/ 	.word	0x00000890


	//   ....[6]....
        /*0250*/ 	.word	0x00000b10


	//   ....[7]....
        /*0254*/ 	.word	0x00000e40


	//   ....[8]....
        /*0258*/ 	.word	0x000012e0


	//   ....[9]....
        /*025c*/ 	.word	0x00005550


	//   ....[10]....
        /*0260*/ 	.word	0x00005590


	//   ....[11]....
        /*0264*/ 	.word	0x00005d20


	//   ....[12]....
        /*0268*/ 	.word	0x00005d80


	//   ....[13]....
        /*026c*/ 	.word	0x0000ace0


	//   ....[14]....
        /*0270*/ 	.word	0x0000ad10


	//   ....[15]....
        /*0274*/ 	.word	0x0000ad30


	//   ....[16]....
        /*0278*/ 	.word	0x0000ad60


	//   ....[17]....
        /*027c*/ 	.word	0x0000c790


	//   ....[18]....
        /*0280*/ 	.word	0x0000c7d0


	//   ....[19]....
        /*0284*/ 	.word	0x0000c870


	//   ....[20]....
        /*0288*/ 	.word	0x0000c880


	//   ....[21]....
        /*028c*/ 	.word	0x0000d970


	//   ....[22]....
        /*0290*/ 	.word	0x0000dc60


	//   ....[23]....
        /*0294*/ 	.word	0x00010b50


	//   ....[24]....
        /*0298*/ 	.word	0x00011030


	//   ....[25]....
        /*029c*/ 	.word	0x000114d0


	//----- nvinfo : EIATTR_REG_RECONFIG
	.align		4
.L_971:
        /*02a0*/ 	.byte	0x01, 0x54
	.zero		2


	//----- nvinfo : EIATTR_SYSCALL_OFFSETS
	.align		4
        /*02a4*/ 	.byte	0x04, 0x46
        /*02a6*/ 	.short	(.L_973 - .L_972)


	//   ....[0]....
.L_972:
        /*02a8*/ 	.word	0x00001660


	//   ....[1]....
        /*02ac*/ 	.word	0x0000e180


	//   ....[2]....
        /*02b0*/ 	.word	0x0000e2c0


	//   ....[3]....
        /*02b4*/ 	.word	0x0000e3c0


	//----- nvinfo : EIATTR_MBARRIER_INSTR_OFFSETS
	.align		4
.L_973:
        /*02b8*/ 	.byte	0x04, 0x39
        /*02ba*/ 	.short	(.L_975 - .L_974)


	//   ....[0]....
.L_974:
        /*02bc*/ 	.word	0x000002b0
        /*02c0*/ 	.word	0x000000ff
        /*02c4*/ 	.word	0x00034800
        /*02c8*/ 	.short	0x0100
        /*02ca*/ 	.byte	0x08
	.zero		1


	//   ....[1]....
        /*02cc*/ 	.word	0x000002c0
        /*02d0*/ 	.word	0x000000ff
        /*02d4*/ 	.word	0x00034820
        /*02d8*/ 	.short	0x0100
        /*02da*/ 	.byte	0x08
	.zero		1


	//   ....[2]....
        /*02dc*/ 	.word	0x000003b0
        /*02e0*/ 	.word	0x000000ff
        /*02e4*/ 	.word	0x00034830
        /*02e8*/ 	.short	0x0100
        /*02ea*/ 	.byte	0x08
	.zero		1


	//   ....[3]....
        /*02ec*/ 	.word	0x000003c0
        /*02f0*/ 	.word	0x000000ff
        /*02f4*/ 	.word	0x00034840
        /*02f8*/ 	.short	0x0100
        /*02fa*/ 	.byte	0x08
	.zero		1


	//   ....[4]....
        /*02fc*/ 	.word	0x000003d0
        /*0300*/ 	.word	0x000000ff
        /*0304*/ 	.word	0x00034838
        /*0308*/ 	.short	0x0100
        /*030a*/ 	.byte	0x08
	.zero		1


	//   ....[5]....
        /*030c*/ 	.word	0x000003e0
        /*0310*/ 	.word	0x000000ff
        /*0314*/ 	.word	0x00034848
        /*0318*/ 	.short	0x0100
        /*031a*/ 	.byte	0x08
	.zero		1


	//   ....[6]....
        /*031c*/ 	.word	0x000005f0
        /*0320*/ 	.word	0x000000ff
        /*0324*/ 	.word	0x00034850
        /*0328*/ 	.short	0x0100
        /*032a*/ 	.byte	0x08
	.zero		1


	//   ....[7]....
        /*032c*/ 	.word	0x00000600
        /*0330*/ 	.word	0x000000ff
        /*0334*/ 	.word	0x00034860
        /*0338*/ 	.short	0x0100
        /*033a*/ 	.byte	0x08
	.zero		1


	//   ....[8]....
        /*033c*/ 	.word	0x00000610
        /*0340*/ 	.word	0x000000ff
        /*0344*/ 	.word	0x00034858
        /*0348*/ 	.short	0x0100
        /*034a*/ 	.byte	0x08
	.zero		1


	//   ....[9]....
        /*034c*/ 	.word	0x00000620
        /*0350*/ 	.word	0x000000ff
        /*0354*/ 	.word	0x00034868
        /*0358*/ 	.short	0x0100
        /*035a*/ 	.byte	0x08
	.zero		1


	//   ....[10]....
        /*035c*/ 	.word	0x00000840
        /*0360*/ 	.word	0x000000ff
        /*0364*/ 	.word	0x00034870
        /*0368*/ 	.short	0x0100
        /*036a*/ 	.byte	0x08
	.zero		1


	//   ....[11]....
        /*036c*/ 	.word	0x00000850
        /*0370*/ 	.word	0x000000ff
        /*0374*/ 	.word	0x00034880
        /*0378*/ 	.short	0x0100
        /*037a*/ 	.byte	0x08
	.zero		1


	//   ....[12]....
        /*037c*/ 	.word	0x00000860
        /*0380*/ 	.word	0x000000ff
        /*0384*/ 	.word	0x00034878
        /*0388*/ 	.short	0x0100
        /*038a*/ 	.byte	0x08
	.zero		1


	//   ....[13]....
        /*038c*/ 	.word	0x00000870
        /*0390*/ 	.word	0x000000ff
        /*0394*/ 	.word	0x00034888
        /*0398*/ 	.short	0x0100
        /*039a*/ 	.byte	0x08
	.zero		1


	//   ....[14]....
        /*039c*/ 	.word	0x00000ac0
        /*03a0*/ 	.word	0x000000ff
        /*03a4*/ 	.word	0x00034890
        /*03a8*/ 	.short	0x0100
        /*03aa*/ 	.byte	0x08
	.zero		1


	//   ....[15]....
        /*03ac*/ 	.word	0x00000ad0
        /*03b0*/ 	.word	0x000000ff
        /*03b4*/ 	.word	0x000348a0
        /*03b8*/ 	.short	0x0100
        /*03ba*/ 	.byte	0x08
	.zero		1


	//   ....[16]....
        /*03bc*/ 	.word	0x00000ae0
        /*03c0*/ 	.word	0x000000ff
        /*03c4*/ 	.word	0x00034898
        /*03c8*/ 	.short	0x0100
        /*03ca*/ 	.byte	0x08
	.zero		1


	//   ....[17]....
        /*03cc*/ 	.word	0x00000af0
        /*03d0*/ 	.word	0x000000ff
        /*03d4*/ 	.word	0x000348a8
        /*03d8*/ 	.short	0x0100
        /*03da*/ 	.byte	0x08
	.zero		1


	//   ....[18]....
        /*03dc*/ 	.word	0x00000d90
        /*03e0*/ 	.word	0x000000ff
        /*03e4*/ 	.word	0x000348b0
        /*03e8*/ 	.short	0x0100
        /*03ea*/ 	.byte	0x08
	.zero		1


	//   ....[19]....
        /*03ec*/ 	.word	0x00000da0
        /*03f0*/ 	.word	0x000000ff
        /*03f4*/ 	.word	0x000348c0
        /*03f8*/ 	.short	0x0100
        /*03fa*/ 	.byte	0x08
	.zero		1


	//   ....[20]....
        /*03fc*/ 	.word	0x00000db0
        /*0400*/ 	.word	0x000000ff
        /*0404*/ 	.word	0x000348b8
        /*0408*/ 	.short	0x0100
        /*040a*/ 	.byte	0x08
	.zero		1


	//   ....[21]....
        /*040c*/ 	.word	0x00000dc0
        /*0410*/ 	.word	0x000000ff
        /*0414*/ 	.word	0x000348c8
        /*0418*/ 	.short	0x0100
        /*041a*/ 	.byte	0x08
	.zero		1


	//   ....[22]....
        /*041c*/ 	.word	0x000016a0
        /*0420*/ 	.word	0x000000ff
        /*0424*/ 	.word	0x00034800
        /*0428*/ 	.short	0x010a
        /*042a*/ 	.byte	0x27
	.zero		1


	//   ....[23]....
        /*042c*/ 	.word	0x00001720
        /*0430*/ 	.word	0x0000000a
        /*0434*/ 	.word	0x00034830
        /*0438*/ 	.short	0x010a
        /*043a*/ 	.byte	0x3f
	.zero		1


	//   ....[24]....
        /*043c*/ 	.word	0x00001760
        /*0440*/ 	.word	0x0000000a
        /*0444*/ 	.word	0x00034830
        /*0448*/ 	.short	0x010a
        /*044a*/ 	.byte	0x3f
	.zero		1


	//   ....[25]....
        /*044c*/ 	.word	0x00006060
        /*0450*/ 	.word	0x0000000a
        /*0454*/ 	.word	0x00000000
        /*0458*/ 	.short	0x0101
        /*045a*/ 	.byte	0x3f
	.zero		1


	//   ....[26]....
        /*045c*/ 	.word	0x00007050
        /*0460*/ 	.word	0x000000ff
        /*0464*/ 	.word	0x00034830
        /*0468*/ 	.short	0x010a
        /*046a*/ 	.byte	0x06
	.zero		1


	//   ....[27]....
        /*046c*/ 	.word	0x00007090
        /*0470*/ 	.word	0x000000ff
        /*0474*/ 	.word	0x00034830
        /*0478*/ 	.short	0x010a
        /*047a*/ 	.byte	0x06
	.zero		1


	//   ....[28]....
        /*047c*/ 	.word	0x000097d0
        /*0480*/ 	.word	0x000000ff
        /*0484*/ 	.word	0x00034850
        /*0488*/ 	.short	0x010a
        /*048a*/ 	.byte	0x06
	.zero		1


	//   ....[29]....
        /*048c*/ 	.word	0x00009810
        /*0490*/ 	.word	0x000000ff
        /*0494*/ 	.word	0x00034850
        /*0498*/ 	.short	0x010a
        /*049a*/ 	.byte	0x06
	.zero		1


	//   ....[30]....
        /*049c*/ 	.word	0x0000bd50
        /*04a0*/ 	.word	0x0000000a
        /*04a4*/ 	.word	0x00000000
        /*04a8*/ 	.short	0x0101
        /*04aa*/ 	.byte	0x3f
	.zero		1


	//   ....[31]....
        /*04ac*/ 	.word	0x0000c660
        /*04b0*/ 	.word	0x00000061
        /*04b4*/ 	.word	0x00000000
        /*04b8*/ 	.short	0x0101
        /*04ba*/ 	.byte	0x3f
	.zero		1


	//   ....[32]....
        /*04bc*/ 	.word	0x0000c700
        /*04c0*/ 	.word	0x000000ff
        /*04c4*/ 	.word	0x00034850
        /*04c8*/ 	.short	0x010a
        /*04ca*/ 	.byte	0x05
	.zero		1


	//   ....[33]....
        /*04cc*/ 	.word	0x0000c740
        /*04d0*/ 	.word	0x000000ff
        /*04d4*/ 	.word	0x00034850
        /*04d8*/ 	.short	0x010a
        /*04da*/ 	.byte	0x05
	.zero		1


	//   ....[34]....
        /*04dc*/ 	.word	0x0000d530
        /*04e0*/ 	.word	0x00000003
        /*04e4*/ 	.word	0x00000000
        /*04e8*/ 	.short	0x0101
        /*04ea*/ 	.byte	0x3f
	.zero		1


	//   ....[35]....
        /*04ec*/ 	.word	0x0000db50
        /*04f0*/ 	.word	0x000000ff
        /*04f4*/ 	.word	0x00000000
        /*04f8*/ 	.short	0x0101
        /*04fa*/ 	.byte	0x07
	.zero		1


	//   ....[36]....
        /*04fc*/ 	.word	0x0000db60
        /*0500*/ 	.word	0x000000ff
        /*0504*/ 	.word	0x00000000
        /*0508*/ 	.short	0x0101
        /*050a*/ 	.byte	0x06
	.zero		1


	//   ....[37]....
        /*050c*/ 	.word	0x0000ea00
        /*0510*/ 	.word	0x00000005
        /*0514*/ 	.word	0x00034840
        /*0518*/ 	.short	0x010a
        /*051a*/ 	.byte	0x3f
	.zero		1


	//   ....[38]....
        /*051c*/ 	.word	0x0000eee0
        /*0520*/ 	.word	0x0000000a
        /*0524*/ 	.word	0x00034820
        /*0528*/ 	.short	0x010a
        /*052a*/ 	.byte	0x3f
	.zero		1


	//   ....[39]....
        /*052c*/ 	.word	0x0000f1d0
        /*0530*/ 	.word	0x00000002
        /*0534*/ 	.word	0x00034840
        /*0538*/ 	.short	0x010a
        /*053a*/ 	.byte	0x3f
	.zero		1


	//   ....[40]....
        /*053c*/ 	.word	0x0000f480
        /*0540*/ 	.word	0x00000002
        /*0544*/ 	.word	0x00034860
        /*0548*/ 	.short	0x010a
        /*054a*/ 	.byte	0x3f
	.zero		1


	//   ....[41]....
        /*054c*/ 	.word	0x0000f9b0
        /*0550*/ 	.word	0x00000002
        /*0554*/ 	.word	0x00034840
        /*0558*/ 	.short	0x010a
        /*055a*/ 	.byte	0x3f
	.zero		1


	//   ....[42]....
        /*055c*/ 	.word	0x0000fc60
        /*0560*/ 	.word	0x00000002
        /*0564*/ 	.word	0x00034860
        /*0568*/ 	.short	0x010a
        /*056a*/ 	.byte	0x3f
	.zero		1


	//   ....[43]....
        /*056c*/ 	.word	0x00010100
        /*0570*/ 	.word	0x00000002
        /*0574*/ 	.word	0x00034840
        /*0578*/ 	.short	0x010a
        /*057a*/ 	.byte	0x3f
	.zero		1


	//   ....[44]....
        /*057c*/ 	.word	0x000103b0
        /*0580*/ 	.word	0x00000002
        /*0584*/ 	.word	0x00034860
        /*0588*/ 	.short	0x010a
        /*058a*/ 	.byte	0x3f
	.zero		1


	//   ....[45]....
        /*058c*/ 	.word	0x000106f0
        /*0590*/ 	.word	0x00000002
        /*0594*/ 	.word	0x00034860
        /*0598*/ 	.short	0x010a
        /*059a*/ 	.byte	0x3f
	.zero		1


	//   ....[46]....
        /*059c*/ 	.word	0x00010ad0
        /*05a0*/ 	.word	0x00000000
        /*05a4*/ 	.word	0x00034820
        /*05a8*/ 	.short	0x010a
        /*05aa*/ 	.byte	0x3f
	.zero		1


	//   ....[47]....
        /*05ac*/ 	.word	0x00010c70
        /*05b0*/ 	.word	0x00000006
        /*05b4*/ 	.word	0x00000000
        /*05b8*/ 	.short	0x010a
        /*05ba*/ 	.byte	0x3f
	.zero		1


	//   ....[48]....
        /*05bc*/ 	.word	0x00010ce0
        /*05c0*/ 	.word	0x00000003
        /*05c4*/ 	.word	0x00000000
        /*05c8*/ 	.short	0x010a
        /*05ca*/ 	.byte	0x3f
	.zero		1


	//   ....[49]....
        /*05cc*/ 	.word	0x00010d40
        /*05d0*/ 	.word	0x00000010
        /*05d4*/ 	.word	0x00000000
        /*05d8*/ 	.short	0x010a
        /*05da*/ 	.byte	0x3f
	.zero		1


	//   ....[50]....
        /*05dc*/ 	.word	0x00010d70
        /*05e0*/ 	.word	0x00000003
        /*05e4*/ 	.word	0x00000000
        /*05e8*/ 	.short	0x010a
        /*05ea*/ 	.byte	0x3f
	.zero		1


	//   ....[51]....
        /*05ec*/ 	.word	0x00010de0
        /*05f0*/ 	.word	0x00000003
        /*05f4*/ 	.word	0x00034800
        /*05f8*/ 	.short	0x010a
        /*05fa*/ 	.byte	0x3f
	.zero		1


	//   ....[52]....
        /*05fc*/ 	.word	0x00010e30
        /*0600*/ 	.word	0x0000000a
        /*0604*/ 	.word	0x00034830
        /*0608*/ 	.short	0x010a
        /*060a*/ 	.byte	0x3f
	.zero		1


	//   ....[53]....
        /*060c*/ 	.word	0x00010e90
        /*0610*/ 	.word	0x00000014
        /*0614*/ 	.word	0x00034830
        /*0618*/ 	.short	0x010a
        /*061a*/ 	.byte	0x3f
	.zero		1


	//   ....[54]....
        /*061c*/ 	.word	0x00010ef0
        /*0620*/ 	.word	0x00000014
        /*0624*/ 	.word	0x00034850
        /*0628*/ 	.short	0x010a
        /*062a*/ 	.byte	0x3f
	.zero		1


	//   ....[55]....
        /*062c*/ 	.word	0x00010f50
        /*0630*/ 	.word	0x00000003
        /*0634*/ 	.word	0x00034850
        /*0638*/ 	.short	0x010a
        /*063a*/ 	.byte	0x3f
	.zero		1


	//   ....[56]....
        /*063c*/ 	.word	0x000110f0
        /*0640*/ 	.word	0x00000005
        /*0644*/ 	.word	0x00034840
        /*0648*/ 	.short	0x010a
        /*064a*/ 	.byte	0x3f
	.zero		1


	//   ....[57]....
        /*064c*/ 	.word	0x00011170
        /*0650*/ 	.word	0x00000007
        /*0654*/ 	.word	0x00034820
        /*0658*/ 	.short	0x010a
        /*065a*/ 	.byte	0x3f
	.zero		1


	//   ....[58]....
        /*065c*/ 	.word	0x000111c0
        /*0660*/ 	.word	0x00000002
        /*0664*/ 	.word	0x00034840
        /*0668*/ 	.short	0x010a
        /*066a*/ 	.byte	0x3f
	.zero		1


	//   ....[59]....
        /*066c*/ 	.word	0x00011210
        /*0670*/ 	.word	0x00000002
        /*0674*/ 	.word	0x00034860
        /*0678*/ 	.short	0x010a
        /*067a*/ 	.byte	0x3f
	.zero		1


	//   ....[60]....
        /*067c*/ 	.word	0x00011260
        /*0680*/ 	.word	0x00000002
        /*0684*/ 	.word	0x00034840
        /*0688*/ 	.short	0x010a
        /*068a*/ 	.byte	0x3f
	.zero		1


	//   ....[61]....
        /*068c*/ 	.word	0x000112b0
        /*0690*/ 	.word	0x00000002
        /*0694*/ 	.word	0x00034860
        /*0698*/ 	.short	0x010a
        /*069a*/ 	.byte	0x3f
	.zero		1


	//   ....[62]....
        /*069c*/ 	.word	0x00011300
        /*06a0*/ 	.word	0x00000002
        /*06a4*/ 	.word	0x00034840
        /*06a8*/ 	.short	0x010a
        /*06aa*/ 	.byte	0x3f
	.zero		1


	//   ....[63]....
        /*06ac*/ 	.word	0x00011350
        /*06b0*/ 	.word	0x00000002
        /*06b4*/ 	.word	0x00034860
        /*06b8*/ 	.short	0x010a
        /*06ba*/ 	.byte	0x3f
	.zero		1


	//   ....[64]....
        /*06bc*/ 	.word	0x000113a0
        /*06c0*/ 	.word	0x00000002
        /*06c4*/ 	.word	0x00034860
        /*06c8*/ 	.short	0x010a
        /*06ca*/ 	.byte	0x3f
	.zero		1


	//   ....[65]....
        /*06cc*/ 	.word	0x000113f0
        /*06d0*/ 	.word	0x00000000
        /*06d4*/ 	.word	0x00034820
        /*06d8*/ 	.short	0x010a
        /*06da*/ 	.byte	0x3f
	.zero		1


	//   ....[66]....
        /*06dc*/ 	.word	0x00011590
        /*06e0*/ 	.word	0x00000006
        /*06e4*/ 	.word	0x00000000
        /*06e8*/ 	.short	0x010a
        /*06ea*/ 	.byte	0x3f
	.zero		1


	//   ....[67]....
        /*06ec*/ 	.word	0x000115e0
        /*06f0*/ 	.word	0x00000003
        /*06f4*/ 	.word	0x00000000
        /*06f8*/ 	.short	0x010a
        /*06fa*/ 	.byte	0x3f
	.zero		1


	//   ....[68]....
        /*06fc*/ 	.word	0x00011630
        /*0700*/ 	.word	0x00000010
        /*0704*/ 	.word	0x00000000
        /*0708*/ 	.short	0x010a
        /*070a*/ 	.byte	0x3f
	.zero		1


	//----- nvinfo : EIATTR_NUM_MBARRIERS
	.align		4
.L_975:
        /*070c*/ 	.byte	0x03, 0x38
        /*070e*/ 	.short	0x0016


	//----- nvinfo : EIATTR_EXIT_INSTR_OFFSETS
	.align		4
        /*0710*/ 	.byte	0x04, 0x1c
        /*0712*/ 	.short	(.L_977 - .L_976)


	//   ....[0]....
.L_976:
        /*0714*/ 	.word	0x00000fa0


	//   ....[1]....
        /*0718*/ 	.word	0x0000dc20


	//   ....[2]....
        /*071c*/ 	.word	0x0000dc80


	//   ....[3]....
        /*0720*/ 	.word	0x00010dc0


	//----- nvinfo : EIATTR_MAX_THREADS
	.align		4
.L_977:
        /*0724*/ 	.byte	0x04, 0x05
        /*0726*/ 	.short	(.L_979 - .L_978)
.L_978:
        /*0728*/ 	.word	0x00000180
        /*072c*/ 	.word	0x00000001
        /*0730*/ 	.word	0x00000001


	//----- nvinfo : EIATTR_CRS_STACK_SIZE
	.align		4
.L_979:
        /*0734*/ 	.byte	0x04, 0x1e
        /*0736*/ 	.short	(.L_981 - .L_980)
.L_980:
        /*0738*/ 	.word	0x00000000


	//----- nvinfo : EIATTR_CBANK_PARAM_SIZE
	.align		4
.L_981:
        /*073c*/ 	.byte	0x03, 0x19
        /*073e*/ 	.short	0x0bf0


	//----- nvinfo : EIATTR_PARAM_CBANK
	.align		4
        /*0740*/ 	.byte	0x04, 0x0a
        /*0742*/ 	.short	(.L_983 - .L_982)
	.align		4
.L_982:
        /*0744*/ 	.word	index@(.nv.constant0._ZN7cutlass13device_kernelIN5flash11enable_sm90INS1_16FlashAttnFwdSm90INS1_25CollectiveMainloopFwdSm90ILi2EN4cute5tupleIJNS5_1CILi2EEENS7_ILi1EEES9_EEENS6_IJNS7_ILi128EEENS7_ILi176EEESB_EEELi128ENS_10bfloat16_tEfNS_4arch4Sm90ELb0ELb0ELb1ELb0ELb0ELb0ELb0ELb1ELb1ELb0ELb0ELb0EEENS1_21CollectiveEpilogueFwdINS6_IJSB_SB_SC_EEESA_SE_SG_Li256ELb0ELb0ELb0ELb0EEENS1_29StaticPersistentTileSchedulerILb0EEEEEEEEEvNT_6ParamsE)
        /*0748*/ 	.short	0x0210
        /*074a*/ 	.short	0x0bf0


	//----- nvinfo : EIATTR_SW_WAR
	.align		4
.L_983:
        /*074c*/ 	.byte	0x04, 0x36
        /*074e*/ 	.short	(.L_985 - .L_984)
.L_984:
        /*0750*/ 	.word	0x00000008
.L_985:


//--------------------- .nv.info._ZN7cutlass13device_kernelIN5flash11enable_sm90INS1_16FlashAttnFwdSm90INS1_25CollectiveMainloopFwdSm90ILi2EN4cute5tupleIJNS5_1CILi1EEES8_S8_EEENS6_IJNS7_ILi128EEENS7_ILi176EEESA_EEELi128ENS_10bfloat16_tEfNS_4arch4Sm90ELb0ELb0ELb1ELb1ELb0ELb0ELb0ELb1ELb1ELb0ELb0ELb0EEENS1_21CollectiveEpilogueFwdINS6_IJSA_SA_SB_EEES9_SD_SF_Li256ELb1ELb0ELb0ELb0EEENS1_36VarlenDynamicPersistentTileSchedulerILi128ELi176ELi256ELi32ELb0ELb0ELb1ELb0ELb1ELb1EEEEEEEEEvNT_6ParamsE --------------------------
	.section	.nv.info._ZN7cutlass13device_kernelIN5flash11enable_sm90INS1_16FlashAttnFwdSm90INS1_25CollectiveMainloopFwdSm90ILi2EN4cute5tupleIJNS5_1CILi1EEES8_S8_EEENS6_IJNS7_ILi128EEENS7_ILi176EEESA_EEELi128ENS_10bfloat16_tEfNS_4arch4Sm90ELb0ELb0ELb1ELb1ELb0ELb0ELb0ELb1ELb1ELb0ELb0ELb0EEENS1_21CollectiveEpilogueFwdINS6_IJSA_SA_SB_EEES9_SD_SF_Li256ELb1ELb0ELb0ELb0EEENS1_36VarlenDynamicPersistentTileSchedulerILi128ELi176ELi256ELi32ELb0ELb0ELb1ELb0ELb1ELb1EEEEEEEEEvNT_6ParamsE,"",@"SHT_CUDA_INFO"
	.sectionflags	@""
	.align	4


	//----- nvinfo : EIATTR_CUDA_API_VERSION
	.align		4
        /*0000*/ 	.byte	0x04, 0x37
        /*0002*/ 	.short	(.L_987 - .L_986)
.L_986:
        /*0004*/ 	.word	0x00000082


	//----- nvinfo : EIATTR_KPARAM_INFO
	.align		4
.L_987:
        /*0008*/ 	.byte	0x04, 0x17
        /*000a*/ 	.short	(.L_989 - .L_988)
.L_988:
        /*000c*/ 	.word	0x00000000
        /*0010*/ 	.short	0x0000
        /*0012*/ 	.short	0x0070
        /*0014*/ 	.byte	0x00, 0xf0, 0x01, 0x28


	//----- nvinfo : EIATTR_SPARSE_MMA_MASK
	.align		4
.L_989:
        /*0018*/ 	.byte	0x03, 0x50
        /*001a*/ 	.short	0x0000


	//----- nvinfo : EIATTR_MAXREG_COUNT
	.align		4
        /*001c*/ 	.byte	0x03, 0x1b
        /*001e*/ 	.short	0x00a8


	//----- nvinfo : EIATTR_NUM_BARRIERS
	.align		4
        /*0020*/ 	.byte	0x02, 0x4c
        /*0022*/ 	.byte	0x10
	.zero		1


	//----- nvinfo : EIATTR_EXTERNS
	.align		4
        /*0024*/ 	.byte	0x04, 0x0f
        /*0026*/ 	.short	(.L_991 - .L_990)


	//   ....[0]....
	.align		4
.L_990:
        /*0028*/ 	.word	index@(__assertfail)


	//----- nvinfo : EIATTR_ANNOTATIONS
	.align		4
.L_991:
        /*002c*/ 	.byte	0x04, 0x55
        /*002e*/ 	.short	(.L_993 - .L_992)


	//   ....[0]....
.L_992:
        /* <DEDUP_REMOVED lines=39> */


	//----- nvinfo : EIATTR_MERCURY_ISA_VERSION
	.align		4
.L_993:
        /*0290*/ 	.byte	0x03, 0x5f
        /*0292*/ 	.short	0x0101


	//----- nvinfo : EIATTR_UNUSED_LOAD_BYTE_OFFSET
	.align		4
        /*0294*/ 	.byte	0x04, 0x44
        /*0296*/ 	.short	(.L_995 - .L_994)


	//   ....[0]....
.L_994:
        /*0298*/ 	.word	0x00000a50
        /*029c*/ 	.word	0x0000fff0


	//   ....[1]....
        /*02a0*/ 	.word	0x0000d300
        /*02a4*/ 	.word	0x0000fff0


	//----- nvinfo : EIATTR_INT_WARP_WIDE_INSTR_OFFSETS
	.align		4
.L_995:
        /*02a8*/ 	.byte	0x04, 0x31
        /*02aa*/ 	.short	(.L_997 - .L_996)


	//   ....[0]....
.L_996:
        /*02ac*/ 	.word	0x00000150


	//   ....[1]....
        /*02b0*/ 	.word	0x000001f0


	//   ....[2]....
        /*02b4*/ 	.word	0x00000260


	//   ....[3]....
        /*02b8*/ 	.word	0x00010090


	//   ....[4]....
        /*02bc*/ 	.word	0x00010130


	//   ....[5]....
        /*02c0*/ 	.word	0x000105c0


	//   ....[6]....
        /*02c4*/ 	.word	0x000105f0


	//   ....[7]....
        /*02c8*/ 	.word	0x00010800


	//   ....[8]....
        /*02cc*/ 	.word	0x000129b0


	//   ....[9]....
        /*02d0*/ 	.word	0x00012a50


	//----- nvinfo : EIATTR_COOP_GROUP_MASK_REGIDS
	.align		4
.L_997:
        /*02d4*/ 	.byte	0x04, 0x29
        /*02d6*/ 	.short	(.L_999 - .L_998)


	//   ....[0]....
.L_998:
        /*02d8*/ 	.word	0xffffffff


	//   ....[1]....
        /*02dc*/ 	.word	0xffffffff


	//   ....[2]....
        /*02e0*/ 	.word	0xffffffff


	//   ....[3]....
        /*02e4*/ 	.word	0xffffffff


	//   ....[4]....
        /*02e8*/ 	.word	0xffffffff


	//   ....[5]....
        /*02ec*/ 	.word	0xffffffff


	//   ....[6]....
        /*02f0*/ 	.word	0xffffffff


	//   ....[7]....
        /*02f4*/ 	.word	0xffffffff


	//   ....[8]....
        /*02f8*/ 	.word	0xffffffff


	//   ....[9]....
        /*02fc*/ 	.word	0xffffffff


	//   ....[10]....
        /*0300*/ 	.word	0xffffffff


	//   ....[11]....
        /*0304*/ 	.word	0xffffffff


	//   ....[12]....
        /*0308*/ 	.word	0xffffffff


	//   ....[13]....
        /*030c*/ 	.word	0xffffffff


	//   ....[14]....
        /*0310*/ 	.word	0xffffffff


	//   ....[15]....
        /*0314*/ 	.word	0xffffffff


	//   ....[16]....
        /*0318*/ 	.word	0xffffffff


	//   ....[17]....
        /*031c*/ 	.word	0xffffffff


	//   ....[18]....
        /*0320*/ 	.word	0xffffffff


	//   ....[19]....
        /*0324*/ 	.word	0xffffffff


	//   ....[20]....
        /*0328*/ 	.word	0xffffffff


	//   ....[21]....
        /*032c*/ 	.word	0xffffffff


	//   ....[22]....
        /*0330*/ 	.word	0xffffffff


	//   ....[23]....
        /*0334*/ 	.word	0xffffffff


	//   ....[24]....
        /*0338*/ 	.word	0xffffffff


	//   ....[25]....
        /*033c*/ 	.word	0xffffffff


	//   ....[26]....
        /*0340*/ 	.word	0xffffffff


	//   ....[27]....
        /*0344*/ 	.word	0xffffffff


	//   ....[28]....
        /*0348*/ 	.word	0xffffffff


	//   ....[29]....
        /*034c*/ 	.word	0xffffffff


	//   ....[30]....
        /*0350*/ 	.word	0xffffffff


	//   ....[31]....
        /*0354*/ 	.word	0xffffffff


	//   ....[32]....
        /*0358*/ 	.word	0xffffffff


	//   ....[33]....
        /*035c*/ 	.word	0xffffffff


	//   ....[34]....
        /*0360*/ 	.word	0xffffffff


	//   ....[35]....
        /*0364*/ 	.word	0xffffffff


	//   ....[36]....
        /*0368*/ 	.word	0xffffffff


	//   ....[37]....
        /*036c*/ 	.word	0xffffffff


	//   ....[38]....
        /*0370*/ 	.word	0xffffffff


	//   ....[39]....
        /*0374*/ 	.word	0xffffffff


	//   ....[40]....
        /*0378*/ 	.word	0xffffffff


	//   ....[41]....
        /*037c*/ 	.word	0xffffffff


	//   ....[42]....
        /*0380*/ 	.word	0xffffffff


	//   ....[43]....
        /*0384*/ 	.word	0xffffffff


	//   ....[44]....
        /*0388*/ 	.word	0xffffffff


	//   ....[45]....
        /*038c*/ 	.word	0xffffffff


	//   ....[46]....
        /*0390*/ 	.word	0xffffffff


	//   ....[47]....
        /*0394*/ 	.word	0xffffffff


	//   ....[48]....
        /*0398*/ 	.word	0xffffffff


	//   ....[49]....
        /*039c*/ 	.word	0xffffffff


	//   ....[50]....
        /*03a0*/ 	.word	0xffffffff


	//   ....[51]....
        /*03a4*/ 	.word	0xffffffff


	//   ....[52]....
        /*03a8*/ 	.word	0xffffffff


	//   ....[53]....
        /*03ac*/ 	.word	0xffffffff


	//   ....[54]....
        /*03b0*/ 	.word	0x0500000f


	//   ....[55]....
        /*03b4*/ 	.word	0x0500000f


	//   ....[56]....
        /*03b8*/ 	.word	0x0500000f


	//   ....[57]....
        /*03bc*/ 	.word	0x0500000f


	//   ....[58]....
        /*03c0*/ 	.word	0x0500000f


	//   ....[59]....
        /*03c4*/ 	.word	0x0500000f


	//   ....[60]....
        /*03c8*/ 	.word	0x0500000f


	//   ....[61]....
        /*03cc*/ 	.word	0x0500000f


	//   ....[62]....
        /*03d0*/ 	.word	0x0500000f


	//   ....[63]....
        /*03d4*/ 	.word	0x0500000f


	//   ....[64]....
        /*03d8*/ 	.word	0x0500000f


	//   ....[65]....
        /*03dc*/ 	.word	0x0500000f


	//   ....[66]....
        /*03e0*/ 	.word	0x0500000f


	//   ....[67]....
        /*03e4*/ 	.word	0x0500000f


	//   ....[68]....
        /*03e8*/ 	.word	0x0500000f


	//   ....[69]....
        /*03ec*/ 	.word	0x0500000f


	//   ....[70]....
        /*03f0*/ 	.word	0x0500000f


	//   ....[71]....
        /*03f4*/ 	.word	0x0500000f


	//   ....[72]....
        /*03f8*/ 	.word	0x0500000f


	//----- nvinfo : EIATTR_COOP_GROUP_INSTR_OFFSETS
	.align		4
.L_999:
        /*03fc*/ 	.byte	0x04, 0x28
        /*03fe*/ 	.short	(.L_1001 - .L_1000)


	//   ....[0]....
.L_1000:
        /*0400*/ 	.word	0x00000060


	//   ....[1]....
        /*0404*/ 	.word	0x00000160


	//   ....[2]....
        /*0408*/ 	.word	0x00000210


	//   ....[3]....
        /*040c*/ 	.word	0x000003d0


	//   ....[4]....
        /*0410*/ 	.word	0x00000530


	//   ....[5]....
        /*0414*/ 	.word	0x00000650


	//   ....[6]....
        /*0418*/ 	.word	0x000007b0


	//   ....[7]....
        /*041c*/ 	.word	0x000012c0


	//   ....[8]....
        /*0420*/ 	.word	0x00005470


	//   ....[9]....
        /*0424*/ 	.word	0x00005500


	//   ....[10]....
        /*0428*/ 	.word	0x000057e0


	//   ....[11]....
        /*042c*/ 	.word	0x000059b0


	//   ....[12]....
        /*0430*/ 	.word	0x0000a700


	//   ....[13]....
        /*0434*/ 	.word	0x0000a750


	//   ....[14]....
        /*0438*/ 	.word	0x0000b280


	//   ....[15]....
        /*043c*/ 	.word	0x0000b330


	//   ....[16]....
        /*0440*/ 	.word	0x0000c7b0


	//   ....[17]....
        /*0444*/ 	.word	0x0000c810


	//   ....[18]....
        /*0448*/ 	.word	0x0000cd00


	//   ....[19]....
        /*044c*/ 	.word	0x0000cd10


	//   ....[20]....
        /*0450*/ 	.word	0x0000f1b0


	//   ....[21]....
        /*0454*/ 	.word	0x0000f350


	//   ....[22]....
        /*0458*/ 	.word	0x0000f380


	//   ....[23]....
        /*045c*/ 	.word	0x0000f3c0


	//   ....[24]....
        /*0460*/ 	.word	0x0000f420


	//   ....[25]....
        /*0464*/ 	.word	0x0000f480


	//   ....[26]....
        /*0468*/ 	.word	0x0000f4c0


	//   ....[27]....
        /*046c*/ 	.word	0x0000f680


	//   ....[28]....
        /*0470*/ 	.word	0x0000f6e0


	//   ....[29]....
        /*0474*/ 	.word	0x0000f720


	//   ....[30]....
        /*0478*/ 	.word	0x0000f760


	//   ....[31]....
        /*047c*/ 	.word	0x0000f790


	//   ....[32]....
        /*0480*/ 	.word	0x0000f7c0


	//   ....[33]....
        /*0484*/ 	.word	0x0000f850


	//   ....[34]....
        /*0488*/ 	.word	0x0000f880


	//   ....[35]....
        /*048c*/ 	.word	0x0000f910


	//   ....[36]....
        /*0490*/ 	.word	0x00012e70


	//   ....[37]....
        /*0494*/ 	.word	0x00012e80


	//   ....[38]....
        /*0498*/ 	.word	0x00012fa0


	//   ....[39]....
        /*049c*/ 	.word	0x00013000


	//   ....[40]....
        /*04a0*/ 	.word	0x00013040


	//   ....[41]....
        /*04a4*/ 	.word	0x00013080


	//   ....[42]....
        /*04a8*/ 	.word	0x000130b0


	//   ....[43]....
        /*04ac*/ 	.word	0x000130e0


	//   ....[44]....
        /*04b0*/ 	.word	0x00013280


	//   ....[45]....
        /*04b4*/ 	.word	0x000132e0


	//   ....[46]....
        /*04b8*/ 	.word	0x00013320


	//   ....[47]....
        /*04bc*/ 	.word	0x00013360


	//   ....[48]....
        /*04c0*/ 	.word	0x00013390


	//   ....[49]....
        /*04c4*/ 	.word	0x000133c0


	//   ....[50]....
        /*04c8*/ 	.word	0x00013480


	//   ....[51]....
        /*04cc*/ 	.word	0x000134a0


	//   ....[52]....
        /*04d0*/ 	.word	0x00013510


	//   ....[53]....
        /*04d4*/ 	.word	0x00013960


	//   ....[54]....
        /*04d8*/ 	.word	0x00013e40


	//   ....[55]....
        /*04dc*/ 	.word	0x00014260


	//   ....[56]....
        /*04e0*/ 	.word	0x000142f0


	//   ....[57]....
        /*04e4*/ 	.word	0x00014390


	//   ....[58]....
        /*04e8*/ 	.word	0x00014440


	//   ....[59]....
        /*04ec*/ 	.word	0x000144c0


	//   ....[60]....
        /*04f0*/ 	.word	0x00014540


	//   ....[61]....
        /*04f4*/ 	.word	0x000145c0


	//   ....[62]....
        /*04f8*/ 	.word	0x00014640


	//   ....[63]....
        /*04fc*/ 	.word	0x000146d0


	//   ....[64]....
        /*0500*/ 	.word	0x00014780


	//   ....[65]....
        /*0504*/ 	.word	0x00014800


	//   ....[66]....
        /*0508*/ 	.word	0x00014880


	//   ....[67]....
        /*050c*/ 	.word	0x00014900


	//   ....[68]....
        /*0510*/ 	.word	0x00014980


	//   ....[69]....
        /*0514*/ 	.word	0x000149f0


	//   ....[70]....
        /*0518*/ 	.word	0x00014a90


	//   ....[71]....
        /*051c*/ 	.word	0x00014b20


	//   ....[72]....
        /*0520*/ 	.word	0x00014c40


	//----- nvinfo : EIATTR_REG_RECONFIG
	.align		4
.L_1001:
        /*0524*/ 	.byte	0x01, 0x54
	.zero		2


	//----- nvinfo : EIATTR_SYSCALL_OFFSETS
	.align		4
        /*0528*/ 	.byte	0x04, 0x46
        /*052a*/ 	.short	(.L_1003 - .L_1002)


	//   ....[0]....
.L_1002:
        /*052c*/ 	.word	0x000014a0


	//   ....[1]....
        /*0530*/ 	.word	0x000102c0


	//   ....[2]....
        /*0534*/ 	.word	0x00010400


	//   ....[3]....
        /*0538*/ 	.word	0x00010500


	//----- nvinfo : EIATTR_MBARRIER_INSTR_OFFSETS
	.align		4
.L_1003:
        /*053c*/ 	.byte	0x04, 0x39
        /*053e*/ 	.short	(.L_1005 - .L_1004)


	//   ....[0]....
.L_1004:
        /*0540*/ 	.word	0x00000280
        /*0544*/ 	.word	0x000000ff
        /*0548*/ 	.word	0x00034800
        /*054c*/ 	.short	0x0100
        /*054e*/ 	.byte	0x08
	.zero		1


	//   ....[1]....
        /*0550*/ 	.word	0x00000290
        /*0554*/ 	.word	0x000000ff
        /*0558*/ 	.word	0x00034820
        /*055c*/ 	.short	0x0100
        /*055e*/ 	.byte	0x08
	.zero		1


	//   ....[2]....
        /*0560*/ 	.word	0x00000380
        /*0564*/ 	.word	0x000000ff
        /*0568*/ 	.word	0x00034830
        /*056c*/ 	.short	0x0100
        /*056e*/ 	.byte	0x08
	.zero		1


	//   ....[3]....
        /*0570*/ 	.word	0x00000390
        /*0574*/ 	.word	0x000000ff
        /*0578*/ 	.word	0x00034840
        /*057c*/ 	.short	0x0100
        /*057e*/ 	.byte	0x08
	.zero		1


	//   ....[4]....
        /*0580*/ 	.word	0x000003a0
        /*0584*/ 	.word	0x000000ff
        /*0588*/ 	.word	0x00034838
        /*058c*/ 	.short	0x0100
        /*058e*/ 	.byte	0x08
	.zero		1


	//   ....[5]....
        /*0590*/ 	.word	0x000003b0
        /*0594*/ 	.word	0x000000ff
        /*0598*/ 	.word	0x00034848
        /*059c*/ 	.short	0x0100
        /*059e*/ 	.byte	0x08
	.zero		1


	//   ....[6]....
        /*05a0*/ 	.word	0x000004e0
        /*05a4*/ 	.word	0x000000ff
        /*05a8*/ 	.word	0x00034850
        /*05ac*/ 	.short	0x0100
        /*05ae*/ 	.byte	0x08
	.zero		1


	//   ....[7]....
        /*05b0*/ 	.word	0x000004f0
        /*05b4*/ 	.word	0x000000ff
        /*05b8*/ 	.word	0x00034860
        /*05bc*/ 	.short	0x0100
        /*05be*/ 	.byte	0x08
	.zero		1


	//   ....[8]....
        /*05c0*/ 	.word	0x00000500
        /*05c4*/ 	.word	0x000000ff
        /*05c8*/ 	.word	0x00034858
        /*05cc*/ 	.short	0x0100
        /*05ce*/ 	.byte	0x08
	.zero		1


	//   ....[9]....
        /*05d0*/ 	.word	0x00000510
        /*05d4*/ 	.word	0x000000ff
        /*05d8*/ 	.word	0x00034868
        /*05dc*/ 	.short	0x0100
        /*05de*/ 	.byte	0x08
	.zero		1


	//   ....[10]....
        /*05e0*/ 	.word	0x00000600
        /*05e4*/ 	.word	0x000000ff
        /*05e8*/ 	.word	0x00034870
        /*05ec*/ 	.short	0x0100
        /*05ee*/ 	.byte	0x06
	.zero		1


	//   ....[11]....
        /*05f0*/ 	.word	0x00000610
        /*05f4*/ 	.word	0x000000ff
        /*05f8*/ 	.word	0x00034880
        /*05fc*/ 	.short	0x0100
        /*05fe*/ 	.byte	0x06
	.zero		1


	//   ....[12]....
        /*0600*/ 	.word	0x00000620
        /*0604*/ 	.word	0x000000ff
        /*0608*/ 	.word	0x00034878
        /*060c*/ 	.short	0x0100
        /*060e*/ 	.byte	0x06
	.zero		1


	//   ....[13]....
        /*0610*/ 	.word	0x00000630
        /*0614*/ 	.word	0x000000ff
        /*0618*/ 	.word	0x00034888
        /*061c*/ 	.short	0x0100
        /*061e*/ 	.byte	0x06
	.zero		1


	//   ....[14]....
        /*0620*/ 	.word	0x00000760
        /*0624*/ 	.word	0x000000ff
        /*0628*/ 	.word	0x00034890
        /*062c*/ 	.short	0x0100
        /*062e*/ 	.byte	0x08
	.zero		1


	//   ....[15]....
        /*0630*/ 	.word	0x00000770
        /*0634*/ 	.word	0x000000ff
        /*0638*/ 	.word	0x000348a0
        /*063c*/ 	.short	0x0100
        /*063e*/ 	.byte	0x08
	.zero		1


	//   ....[16]....
        /*0640*/ 	.word	0x00000780
        /*0644*/ 	.word	0x000000ff
        /*0648*/ 	.word	0x00034898
        /*064c*/ 	.short	0x0100
        /*064e*/ 	.byte	0x08
	.zero		1


	//   ....[17]....
        /*0650*/ 	.word	0x00000790
        /*0654*/ 	.word	0x000000ff
        /*0658*/ 	.word	0x000348a8
        /*065c*/ 	.short	0x0100
        /*065e*/ 	.byte	0x08
	.zero		1


	//   ....[18]....
        /*0660*/ 	.word	0x000008c0
        /*0664*/ 	.word	0x000000ff
        /*0668*/ 	.word	0x000348b0
        /*066c*/ 	.short	0x0100
        /*066e*/ 	.byte	0x08
	.zero		1


	//   ....[19]....
        /*0670*/ 	.word	0x000008d0
        /*0674*/ 	.word	0x000000ff
        /*0678*/ 	.word	0x000348c0
        /*067c*/ 	.short	0x0100
        /*067e*/ 	.byte	0x08
	.zero		1


	//   ....[20]....
        /*0680*/ 	.word	0x000008e0
        /*0684*/ 	.word	0x000000ff
        /*0688*/ 	.word	0x000348b8
        /*068c*/ 	.short	0x0100
        /*068e*/ 	.byte	0x08
	.zero		1


	//   ....[21]....
        /*0690*/ 	.word	0x000008f0
        /*0694*/ 	.word	0x000000ff
        /*0698*/ 	.word	0x000348c8
        /*069c*/ 	.short	0x0100
        /*069e*/ 	.byte	0x08
	.zero		1


	//   ....[22]....
        /*06a0*/ 	.word	0x00001550
        /*06a4*/ 	.word	0x00000000
        /*06a8*/ 	.word	0x00034800
        /*06ac*/ 	.short	0x010a
        /*06ae*/ 	.byte	0x3f
	.zero		1


	//   ....[23]....
        /*06b0*/ 	.word	0x000015c0
        /*06b4*/ 	.word	0x0000000a
        /*06b8*/ 	.word	0x00034830
        /*06bc*/ 	.short	0x010a
        /*06be*/ 	.byte	0x3f
	.zero		1


	//   ....[24]....
        /*06c0*/ 	.word	0x00001630
        /*06c4*/ 	.word	0x0000000a
        /*06c8*/ 	.word	0x00034830
        /*06cc*/ 	.short	0x010a
        /*06ce*/ 	.byte	0x3f
	.zero		1


	//   ....[25]....
        /*06d0*/ 	.word	0x00006360
        /*06d4*/ 	.word	0x0000000b
        /*06d8*/ 	.word	0x00000000
        /*06dc*/ 	.short	0x0101
        /*06de*/ 	.byte	0x3f
	.zero		1


	//   ....[26]....
        /*06e0*/ 	.word	0x00007110
        /*06e4*/ 	.word	0x00000000
        /*06e8*/ 	.word	0x00034830
        /*06ec*/ 	.short	0x010a
        /*06ee*/ 	.byte	0x3f
	.zero		1


	//   ....[27]....
        /*06f0*/ 	.word	0x00007150
        /*06f4*/ 	.word	0x00000000
        /*06f8*/ 	.word	0x00034830
        /*06fc*/ 	.short	0x010a
        /*06fe*/ 	.byte	0x3f
	.zero		1


	//   ....[28]....
        /*0700*/ 	.word	0x00009830
        /*0704*/ 	.word	0x000000ff
        /*0708*/ 	.word	0x00034850
        /*070c*/ 	.short	0x010a
        /*070e*/ 	.byte	0x06
	.zero		1


	//   ....[29]....
        /*0710*/ 	.word	0x00009870
        /*0714*/ 	.word	0x000000ff
        /*0718*/ 	.word	0x00034850
        /*071c*/ 	.short	0x010a
        /*071e*/ 	.byte	0x06
	.zero		1


	//   ....[30]....
        /*0720*/ 	.word	0x0000b900
        /*0724*/ 	.word	0x00000080
        /*0728*/ 	.word	0x00000000
        /*072c*/ 	.short	0x0101
        /*072e*/ 	.byte	0x3f
	.zero		1


	//   ....[31]....
        /*0730*/ 	.word	0x0000b990
        /*0734*/ 	.word	0x00000082
        /*0738*/ 	.word	0x00000000
        /*073c*/ 	.short	0x0101
        /*073e*/ 	.byte	0x3f
	.zero		1


	//   ....[32]....
        /*0740*/ 	.word	0x0000c710
        /*0744*/ 	.word	0x00000008
        /*0748*/ 	.word	0x00034850
        /*074c*/ 	.short	0x010a
        /*074e*/ 	.byte	0x3f
	.zero		1


	//   ....[33]....
        /*0750*/ 	.word	0x0000c750
        /*0754*/ 	.word	0x00000008
        /*0758*/ 	.word	0x00034850
        /*075c*/ 	.short	0x010a
        /*075e*/ 	.byte	0x3f
	.zero		1


	//   ....[34]....
        /*0760*/ 	.word	0x0000cfe0
        /*0764*/ 	.word	0x00000007
        /*0768*/ 	.word	0x00000000
        /*076c*/ 	.short	0x0101
        /*076e*/ 	.byte	0x3f
	.zero		1


	//   ....[35]....
        /*0770*/ 	.word	0x0000e120
        /*0774*/ 	.word	0x00000000
        /*0778*/ 	.word	0x00000000
        /*077c*/ 	.short	0x0101
        /*077e*/ 	.byte	0x3f
	.zero		1


	//   ....[36]....
        /*0780*/ 	.word	0x00010b70
        /*0784*/ 	.word	0x00000008
        /*0788*/ 	.word	0x00034840
        /*078c*/ 	.short	0x010a
        /*078e*/ 	.byte	0x3f
	.zero		1


	//   ....[37]....
        /*0790*/ 	.word	0x00011040
        /*0794*/ 	.word	0x00000009
        /*0798*/ 	.word	0x00034820
        /*079c*/ 	.short	0x010a
        /*079e*/ 	.byte	0x3f
	.zero		1


	//   ....[38]....
        /*07a0*/ 	.word	0x00011390
        /*07a4*/ 	.word	0x00000002
        /*07a8*/ 	.word	0x00034840
        /*07ac*/ 	.short	0x010a
        /*07ae*/ 	.byte	0x3f
	.zero		1


	//   ....[39]....
        /*07b0*/ 	.word	0x00011650
        /*07b4*/ 	.word	0x00000003
        /*07b8*/ 	.word	0x00000060
        /*07bc*/ 	.short	0x010a
        /*07be*/ 	.byte	0x3f
	.zero		1


	//   ....[40]....
        /*07c0*/ 	.word	0x00011c30
        /*07c4*/ 	.word	0x00000002
        /*07c8*/ 	.word	0x00034840
        /*07cc*/ 	.short	0x010a
        /*07ce*/ 	.byte	0x3f
	.zero		1


	//   ....[41]....
        /*07d0*/ 	.word	0x00011ef0
        /*07d4*/ 	.word	0x00000002
        /*07d8*/ 	.word	0x00000060
        /*07dc*/ 	.short	0x010a
        /*07de*/ 	.byte	0x3f
	.zero		1


	//   ....[42]....
        /*07e0*/ 	.word	0x000123d0
        /*07e4*/ 	.word	0x00000002
        /*07e8*/ 	.word	0x00034840
        /*07ec*/ 	.short	0x010a
        /*07ee*/ 	.byte	0x3f
	.zero		1


	//   ....[43]....
        /*07f0*/ 	.word	0x00012690
        /*07f4*/ 	.word	0x00000002
        /*07f8*/ 	.word	0x00000060
        /*07fc*/ 	.short	0x010a
        /*07fe*/ 	.byte	0x3f
	.zero		1


	//   ....[44]....
        /*0800*/ 	.word	0x00012b10
        /*0804*/ 	.word	0x00000003
        /*0808*/ 	.word	0x00034860
        /*080c*/ 	.short	0x010a
        /*080e*/ 	.byte	0x3f
	.zero		1


	//   ....[45]....
        /*0810*/ 	.word	0x000138e0
        /*0814*/ 	.word	0x00000000
        /*0818*/ 	.word	0x00034820
        /*081c*/ 	.short	0x010a
        /*081e*/ 	.byte	0x3f
	.zero		1


	//   ....[46]....
        /*0820*/ 	.word	0x00013aa0
        /*0824*/ 	.word	0x00000006
        /*0828*/ 	.word	0x00000000
        /*082c*/ 	.short	0x010a
        /*082e*/ 	.byte	0x3f
	.zero		1


	//   ....[47]....
        /*0830*/ 	.word	0x00013b10
        /*0834*/ 	.word	0x00000007
        /*0838*/ 	.word	0x00000000
        /*083c*/ 	.short	0x010a
        /*083e*/ 	.byte	0x3f
	.zero		1


	//   ....[48]....
        /*0840*/ 	.word	0x00013b80
        /*0844*/ 	.word	0x00000004
        /*0848*/ 	.word	0x00000000
        /*084c*/ 	.short	0x010a
        /*084e*/ 	.byte	0x3f
	.zero		1


	//   ....[49]....
        /*0850*/ 	.word	0x00013bb0
        /*0854*/ 	.word	0x00000003
        /*0858*/ 	.word	0x00000000
        /*085c*/ 	.short	0x010a
        /*085e*/ 	.byte	0x3f
	.zero		1


	//   ....[50]....
        /*0860*/ 	.word	0x00013c10
        /*0864*/ 	.word	0x00000000
        /*0868*/ 	.word	0x00034800
        /*086c*/ 	.short	0x010a
        /*086e*/ 	.byte	0x3f
	.zero		1


	//   ....[51]....
        /*0870*/ 	.word	0x00013c60
        /*0874*/ 	.word	0x0000000a
        /*0878*/ 	.word	0x00034830
        /*087c*/ 	.short	0x010a
        /*087e*/ 	.byte	0x3f
	.zero		1


	//   ....[52]....
        /*0880*/ 	.word	0x00013cb0
        /*0884*/ 	.word	0x00000000
        /*0888*/ 	.word	0x00034830
        /*088c*/ 	.short	0x010a
        /*088e*/ 	.byte	0x3f
	.zero		1


	//   ....[53]....
        /*0890*/ 	.word	0x00013d10
        /*0894*/ 	.word	0x0000000f
        /*0898*/ 	.word	0x00034850
        /*089c*/ 	.short	0x010a
        /*089e*/ 	.byte	0x3f
	.zero		1


	//   ....[54]....
        /*08a0*/ 	.word	0x00013d60
        /*08a4*/ 	.word	0x00000008
        /*08a8*/ 	.word	0x00034850
        /*08ac*/ 	.short	0x010a
        /*08ae*/ 	.byte	0x3f
	.zero		1


	//   ....[55]....
        /*08b0*/ 	.word	0x00013f00
        /*08b4*/ 	.word	0x00000008
        /*08b8*/ 	.word	0x00034840
        /*08bc*/ 	.short	0x010a
        /*08be*/ 	.byte	0x3f
	.zero		1


	//   ....[56]....
        /*08c0*/ 	.word	0x00013f80
        /*08c4*/ 	.word	0x00000008
        /*08c8*/ 	.word	0x00034820
        /*08cc*/ 	.short	0x010a
        /*08ce*/ 	.byte	0x3f
	.zero		1


	//   ....[57]....
        /*08d0*/ 	.word	0x00013fd0
        /*08d4*/ 	.word	0x00000002
        /*08d8*/ 	.word	0x00034840
        /*08dc*/ 	.short	0x010a
        /*08de*/ 	.byte	0x3f
	.zero		1


	//   ....[58]....
        /*08e0*/ 	.word	0x00014020
        /*08e4*/ 	.word	0x00000003
        /*08e8*/ 	.word	0x00000060
        /*08ec*/ 	.short	0x010a
        /*08ee*/ 	.byte	0x3f
	.zero		1


	//   ....[59]....
        /*08f0*/ 	.word	0x00014070
        /*08f4*/ 	.word	0x00000002
        /*08f8*/ 	.word	0x00034840
        /*08fc*/ 	.short	0x010a
        /*08fe*/ 	.byte	0x3f
	.zero		1


	//   ....[60]....
        /*0900*/ 	.word	0x000140c0
        /*0904*/ 	.word	0x00000002
        /*0908*/ 	.word	0x00000060
        /*090c*/ 	.short	0x010a
        /*090e*/ 	.byte	0x3f
	.zero		1


	//   ....[61]....
        /*0910*/ 	.word	0x00014110
        /*0914*/ 	.word	0x00000002
        /*0918*/ 	.word	0x00034840
        /*091c*/ 	.short	0x010a
        /*091e*/ 	.byte	0x3f
	.zero		1


	//   ....[62]....
        /*0920*/ 	.word	0x00014160
        /*0924*/ 	.word	0x00000002
        /*0928*/ 	.word	0x00000060
        /*092c*/ 	.short	0x010a
        /*092e*/ 	.byte	0x3f
	.zero		1


	//   ....[63]....
        /*0930*/ 	.word	0x000141b0
        /*0934*/ 	.word	0x00000003
        /*0938*/ 	.word	0x00034860
        /*093c*/ 	.short	0x010a
        /*093e*/ 	.byte	0x3f
	.zero		1


	//   ....[64]....
        /*0940*/ 	.word	0x00014b60
        /*0944*/ 	.word	0x00000000
        /*0948*/ 	.word	0x00034820
        /*094c*/ 	.short	0x010a
        /*094e*/ 	.byte	0x3f
	.zero		1


	//   ....[65]....
        /*0950*/ 	.word	0x00014d00
        /*0954*/ 	.word	0x00000006
        /*0958*/ 	.word	0x00000000
        /*095c*/ 	.short	0x010a
        /*095e*/ 	.byte	0x3f
	.zero		1


	//   ....[66]....
        /*0960*/ 	.word	0x00014d50
        /*0964*/ 	.word	0x00000007
        /*0968*/ 	.word	0x00000000
        /*096c*/ 	.short	0x010a
        /*096e*/ 	.byte	0x3f
	.zero		1


	//   ....[67]....
        /*0970*/ 	.word	0x00014da0
        /*0974*/ 	.word	0x00000004
        /*0978*/ 	.word	0x00000000
        /*097c*/ 	.short	0x010a
        /*097e*/ 	.byte	0x3f
	.zero		1


	//----- nvinfo : EIATTR_NUM_MBARRIERS
	.align		4
.L_1005:
        /*0980*/ 	.byte	0x03, 0x38
        /*0982*/ 	.short	0x0016


	//----- nvinfo : EIATTR_EXIT_INSTR_OFFSETS
	.align		4
        /*0984*/ 	.byte	0x04, 0x1c
        /*0986*/ 	.short	(.L_1007 - .L_1006)


	//   ....[0]....
.L_1006:
        /*0988*/ 	.word	0x00000a90


	//   ....[1]....
        /*098c*/ 	.word	0x0000f170


	//   ....[2]....
        /*0990*/ 	.word	0x0000f1d0


	//   ....[3]....
        /*0994*/ 	.word	0x00013c00


	//----- nvinfo : EIATTR_MAX_THREADS
	.align		4
.L_1007:
        /*0998*/ 	.byte	0x04, 0x05
        /*099a*/ 	.short	(.L_1009 - .L_1008)
.L_1008:
        /*099c*/ 	.word	0x00000180
        /*09a0*/ 	.word	0x00000001
        /*09a4*/ 	.word	0x00000001


	//----- nvinfo : EIATTR_CRS_STACK_SIZE
	.align		4
.L_1009:
        /*09a8*/ 	.byte	0x04, 0x1e
        /*09aa*/ 	.short	(.L_1011 - .L_1010)
.L_1010:
        /*09ac*/ 	.word	0x00000000


	//----- nvinfo : EIATTR_CBANK_PARAM_SIZE
	.align		4
.L_1011:
        /*09b0*/ 	.byte	0x03, 0x19
        /*09b2*/ 	.short	0x0a70


	//----- nvinfo : EIATTR_PARAM_CBANK
	.align		4
        /*09b4*/ 	.byte	0x04, 0x0a
        /*09b6*/ 	.short	(.L_1013 - .L_1012)
	.align		4
.L_1012:
        /*09b8*/ 	.word	index@(.nv.constant0._ZN7cutlass13device_kernelIN5flash11enable_sm90INS1_16FlashAttnFwdSm90INS1_25CollectiveMainloopFwdSm90ILi2EN4cute5tupleIJNS5_1CILi1EEES8_S8_EEENS6_IJNS7_ILi128EEENS7_ILi176EEESA_EEELi128ENS_10bfloat16_tEfNS_4arch4Sm90ELb0ELb0ELb1ELb1ELb0ELb0ELb0ELb1ELb1ELb0ELb0ELb0EEENS1_21CollectiveEpilogueFwdINS6_IJSA_SA_SB_EEES9_SD_SF_Li256ELb1ELb0ELb0ELb0EEENS1_36VarlenDynamicPersistentTileSchedulerILi128ELi176ELi256ELi32ELb0ELb0ELb1ELb0ELb1ELb1EEEEEEEEEvNT_6ParamsE)
        /*09bc*/ 	.short	0x0210
        /*09be*/ 	.short	0x0a70


	//----- nvinfo : EIATTR_SW_WAR
	.align		4
.L_1013:
        /*09c0*/ 	.byte	0x04, 0x36
        /*09c2*/ 	.short	(.L_1015 - .L_1014)
.L_1014:
        /*09c4*/ 	.word	0x00000008
.L_1015:


//--------------------- .nv.info._ZN7cutlass13device_kernelIN5flash11enable_sm90INS1_16FlashAttnFwdSm90INS1_25CollectiveMainloopFwdSm90ILi2EN4cute5tupleIJNS5_1CILi1EEES8_S8_EEENS6_IJNS7_ILi128EEENS7_ILi176EEESA_EEELi128ENS_10bfloat16_tEfNS_4arch4Sm90ELb0ELb0ELb1ELb1ELb0ELb1ELb0ELb1ELb1ELb0ELb0ELb0EEENS1_21CollectiveEpilogueFwdINS6_IJSA_SA_SB_EEES9_SD_SF_Li256ELb1ELb0ELb0ELb0EEENS1_36VarlenDynamicPersistentTileSchedulerILi128ELi176ELi256ELi32ELb0ELb0ELb1ELb0ELb1ELb1EEEEEEEEEvNT_6ParamsE --------------------------
	.section	.nv.info._ZN7cutlass13device_kernelIN5flash11enable_sm90INS1_16FlashAttnFwdSm90INS1_25CollectiveMainloopFwdSm90ILi2EN4cute5tupleIJNS5_1CILi1EEES8_S8_EEENS6_IJNS7_ILi128EEENS7_ILi176EEESA_EEELi128ENS_10bfloat16_tEfNS_4arch4Sm90ELb0ELb0ELb1ELb1ELb0ELb1ELb0ELb1ELb1ELb0ELb0ELb0EEENS1_21CollectiveEpilogueFwdINS6_IJSA_SA_SB_EEES9_SD_SF_Li256ELb1ELb0ELb0ELb0EEENS1_36VarlenDynamicPersistentTileSchedulerILi128ELi176ELi256ELi32ELb0ELb0ELb1ELb0ELb1ELb1EEEEEEEEEvNT_6ParamsE,"",@"SHT_CUDA_INFO"
	.sectionflags	@""
	.align	4


	//----- nvinfo : EIATTR_CUDA_API_VERSION
	.align		4
        /*0000*/ 	.byte	0x04, 0x37
        /*0002*/ 	.short	(.L_1017 - .L_1016)
.L_1016:
        /*0004*/ 	.word	0x00000082


	//----- nvinfo : EIATTR_KPARAM_INFO
	.align		4
.L_1017:
        /*0008*/ 	.byte	0x04, 0x17
        /*000a*/ 	.short	(.L_1019 - .L_1018)
.L_1018:
        /*000c*/ 	.word	0x00000000
        /*0010*/ 	.short	0x0000
        /*0012*/ 	.short	0x0070
        /*0014*/ 	.byte	0x00, 0xf0, 0x01, 0x28


	//----- nvinfo : EIATTR_SPARSE_MMA_MASK
	.align		4
.L_1019:
        /*0018*/ 	.byte	0x03, 0x50
        /*001a*/ 	.short	0x0000


	//----- nvinfo : EIATTR_MAXREG_COUNT
	.align		4
        /*001c*/ 	.byte	0x03, 0x1b
        /*001e*/ 	.short	0x00a8


	//----- nvinfo : EIATTR_NUM_BARRIERS
	.align		4
        /*0020*/ 	.byte	0x02, 0x4c
        /*0022*/ 	.byte	0x10
	.zero		1


	//----- nvinfo : EIATTR_EXTERNS
	.align		4
        /*0024*/ 	.byte	0x04, 0x0f
        /*0026*/ 	.short	(.L_1021 - .L_1020)


	//   ....[0]....
	.align		4
.L_1020:
        /*0028*/ 	.word	index@(__assertfail)


	//----- nvinfo : EIATTR_ANNOTATIONS
	.align		4
.L_1021:
        /*002c*/ 	.byte	0x04, 0x55
        /*002e*/ 	.short	(.L_1023 - .L_1022)


	//   ....[0]....
.L_1022:
        /* <DEDUP_REMOVED lines=115> */


	//----- nvinfo : EIATTR_MERCURY_ISA_VERSION
	.align		4
.L_1023:
        /*0750*/ 	.byte	0x03, 0x5f
        /*0752*/ 	.short	0x0101


	//----- nvinfo : EIATTR_UNUSED_LOAD_BYTE_OFFSET
	.align		4
        /*0754*/ 	.byte	0x04, 0x44
        /*0756*/ 	.short	(.L_1025 - .L_1024)


	//   ....[0]....
.L_1024:
        /*0758*/ 	.word	0x00000af0
        /*075c*/ 	.word	0x0000fff0


	//   ....[1]....
        /*0760*/ 	.word	0x0001dfa0
        /*0764*/ 	.word	0x0000fff0


	//----- nvinfo : EIATTR_INT_WARP_WIDE_INSTR_OFFSETS
	.align		4
.L_1025:
        /*0768*/ 	.byte	0x04, 0x31
        /*076a*/ 	.short	(.L_1027 - .L_1026)


	//   ....[0]....
.L_1026:
        /*076c*/ 	.word	0x000001c0


	//   ....[1]....
        /*0770*/ 	.word	0x00000200


	//   ....[2]....
        /*0774*/ 	.word	0x00000270


	//   ....[3]....
        /*0778*/ 	.word	0x00021d90


	//   ....[4]....
        /*077c*/ 	.word	0x00021e30


	//   ....[5]....
        /*0780*/ 	.word	0x000222c0


	//   ....[6]....
        /*0784*/ 	.word	0x000222f0


	//   ....[7]....
        /*0788*/ 	.word	0x00022500


	//   ....[8]....
        /*078c*/ 	.word	0x00024750


	//   ....[9]....
        /*0790*/ 	.word	0x000247f0


	//----- nvinfo : EIATTR_COOP_GROUP_MASK_REGIDS
	.align		4
.L_1027:
        /*0794*/ 	.byte	0x04, 0x29
        /*0796*/ 	.short	(.L_1029 - .L_1028)


	//   ....[0]....
.L_1028:
        /*0798*/ 	.word	0xffffffff


	//   ....[1]....
        /*079c*/ 	.word	0xffffffff


	//   ....[2]....
        /*07a0*/ 	.word	0xffffffff


	//   ....[3]....
        /*07a4*/ 	.word	0xffffffff


	//   ....[4]....
        /*07a8*/ 	.word	0xffffffff


	//   ....[5]....
        /*07ac*/ 	.word	0xffffffff


	//   ....[6]....
        /*07b0*/ 	.word	0xffffffff


	//   ....[7]....
        /*07b4*/ 	.word	0xffffffff


	//   ....[8]....
        /*07b8*/ 	.word	0xffffffff


	//   ....[9]....
        /*07bc*/ 	.word	0xffffffff


	//   ....[10]....
        /*07c0*/ 	.word	0xffffffff


	//   ....[11]....
        /*07c4*/ 	.word	0xffffffff


	//   ....[12]....
        /*07c8*/ 	.word	0xffffffff


	//   ....[13]....
        /*07cc*/ 	.word	0xffffffff


	//   ....[14]....
        /*07d0*/ 	.word	0xffffffff


	//   ....[15]....
        /*07d4*/ 	.word	0xffffffff


	//   ....[16]....
        /*07d8*/ 	.word	0xffffffff


	//   ....[17]....
        /*07dc*/ 	.word	0xffffffff


	//   ....[18]....
        /*07e0*/ 	.word	0xffffffff


	//   ....[19]....
        /*07e4*/ 	.word	0xffffffff


	//   ....[20]....
        /*07e8*/ 	.word	0xffffffff


	//   ....[21]....
        /*07ec*/ 	.word	0xffffffff


	//   ....[22]....
        /*07f0*/ 	.word	0xffffffff


	//   ....[23]....
        /*07f4*/ 	.word	0xffffffff


	//   ....[24]....
        /*07f8*/ 	.word	0xffffffff


	//   ....[25]....
        /*07fc*/ 	.word	0xffffffff


	//   ....[26]....
        /*0800*/ 	.word	0xffffffff


	//   ....[27]....
        /*0804*/ 	.word	0xffffffff


	//   ....[28]....
        /*0808*/ 	.word	0xffffffff


	//   ....[29]....
        /*080c*/ 	.word	0xffffffff


	//   ....[30]....
        /*0810*/ 	.word	0xffffffff


	//   ....[31]....
        /*0814*/ 	.word	0xffffffff


	//   ....[32]....
        /*0818*/ 	.word	0xffffffff


	//   ....[33]....
        /*081c*/ 	.word	0xffffffff


	//   ....[34]....
        /*0820*/ 	.word	0xffffffff


	//   ....[35]....
        /*0824*/ 	.word	0xffffffff


	//   ....[36]....
        /*0828*/ 	.word	0xffffffff


	//   ....[37]....
        /*082c*/ 	.word	0xffffffff


	//   ....[38]....
        /*0830*/ 	.word	0xffffffff


	//   ....[39]....
        /*0834*/ 	.word	0xffffffff


	//   ....[40]....
        /*0838*/ 	.word	0xffffffff


	//   ....[41]....
        /*083c*/ 	.word	0xffffffff


	//   ....[42]....
        /*0840*/ 	.word	0xffffffff


	//   ....[43]....
        /*0844*/ 	.word	0xffffffff


	//   ....[44]....
        /*0848*/ 	.word	0xffffffff


	//   ....[45]....
        /*084c*/ 	.word	0xffffffff


	//   ....[46]....
        /*0850*/ 	.word	0xffffffff


	//   ....[47]....
        /*0854*/ 	.word	0xffffffff


	//   ....[48]....
        /*0858*/ 	.word	0xffffffff


	//   ....[49]....
        /*085c*/ 	.word	0xffffffff


	//   ....[50]....
        /*0860*/ 	.word	0xffffffff


	//   ....[51]....
        /*0864*/ 	.word	0xffffffff


	//   ....[52]....
        /*0868*/ 	.word	0xffffffff


	//   ....[53]....
        /*086c*/ 	.word	0xffffffff


	//   ....[54]....
        /*0870*/ 	.word	0x0500000f


	//   ....[55]....
        /*0874*/ 	.word	0x0500000f


	//   ....[56]....
        /*0878*/ 	.word	0x0500000f


	//   ....[57]....
        /*087c*/ 	.word	0x0500000f


	//   ....[58]....
        /*0880*/ 	.word	0x0500000f


	//   ....[59]....
        /*0884*/ 	.word	0x0500000f


	//   ....[60]....
        /*0888*/ 	.word	0x0500000f


	//   ....[61]....
        /*088c*/ 	.word	0x0500000f


	//   ....[62]....
        /*0890*/ 	.word	0x0500000f


	//   ....[63]....
        /*0894*/ 	.word	0x0500000f


	//   ....[64]....
        /*0898*/ 	.word	0x0500000f


	//   ....[65]....
        /*089c*/ 	.word	0x0500000f


	//   ....[66]....
        /*08a0*/ 	.word	0x0500000f


	//   ....[67]....
        /*08a4*/ 	.word	0x0500000f


	//   ....[68]....
        /*08a8*/ 	.word	0x0500000f


	//   ....[69]....
        /*08ac*/ 	.word	0x0500000f


	//   ....[70]....
        /*08b0*/ 	.word	0x0500000f


	//   ....[71]....
        /*08b4*/ 	.word	0x0500000f


	//   ....[72]....
        /*08b8*/ 	.word	0x0500000f


	//   ....[73]....
        /*08bc*/ 	.word	0x0500000f


	//   ....[74]....
        /*08c0*/ 	.word	0x0500000f


	//   ....[75]....
        /*08c4*/ 	.word	0x0500000f


	//   ....[76]....
        /*08c8*/ 	.word	0x0500000f


	//   ....[77]....
        /*08cc*/ 	.word	0x0500000f


	//   ....[78]....
        /*08d0*/ 	.word	0x0500000f


	//   ....[79]....
        /*08d4*/ 	.word	0x0500000f


	//   ....[80]....
        /*08d8*/ 	.word	0x0500000f


	//   ....[81]....
        /*08dc*/ 	.word	0x0500000f


	//   ....[82]....
        /*08e0*/ 	.word	0x0500000f


	//----- nvinfo : EIATTR_COOP_GROUP_INSTR_OFFSETS
	.align		4
.L_1029:
        /*08e4*/ 	.byte	0x04, 0x28
        /*08e6*/ 	.short	(.L_1031 - .L_1030)


	//   ....[0]....
.L_1030:
        /*08e8*/ 	.word	0x00000070


	//   ....[1]....
        /*08ec*/ 	.word	0x000001d0


	//   ....[2]....
        /*08f0*/ 	.word	0x00000220


	//   ....[3]....
        /*08f4*/ 	.word	0x00000450


	//   ....[4]....
        /*08f8*/ 	.word	0x000005b0


	//   ....[5]....
        /*08fc*/ 	.word	0x000006d0


	//   ....[6]....
        /*0900*/ 	.word	0x00000830


	//   ....[7]....
        /*0904*/ 	.word	0x0000c7c0


	//   ....[8]....
        /*0908*/ 	.word	0x00015030


	//   ....[9]....
        /*090c*/ 	.word	0x00015060


	//   ....[10]....
        /*0910*/ 	.word	0x000157a0


	//   ....[11]....
        /*0914*/ 	.word	0x00015820


	//   ....[12]....
        /*0918*/ 	.word	0x0001b3b0


	//   ....[13]....
        /*091c*/ 	.word	0x0001b410


	//   ....[14]....
        /*0920*/ 	.word	0x0001bd90


	//   ....[15]....
        /*0924*/ 	.word	0x0001be80


	//   ....[16]....
        /*0928*/ 	.word	0x0001d460


	//   ....[17]....
        /*092c*/ 	.word	0x0001d8d0


	//   ....[18]....
        /*0930*/ 	.word	0x0001d900


	//   ....[19]....
        /*0934*/ 	.word	0x0001d910


	//   ....[20]....
        /*0938*/ 	.word	0x0001ff30


	//   ....[21]....
        /*093c*/ 	.word	0x000200d0


	//   ....[22]....
        /*0940*/ 	.word	0x00020100


	//   ....[23]....
        /*0944*/ 	.word	0x00020140


	//   ....[24]....
        /*0948*/ 	.word	0x000201a0


	//   ....[25]....
        /*094c*/ 	.word	0x00020200


	//   ....[26]....
        /*0950*/ 	.word	0x00020250


	//   ....[27]....
        /*0954*/ 	.word	0x00020410


	//   ....[28]....
        /*0958*/ 	.word	0x00020470


	//   ....[29]....
        /*095c*/ 	.word	0x000204b0


	//   ....[30]....
        /*0960*/ 	.word	0x000204f0


	//   ....[31]....
        /*0964*/ 	.word	0x00020520


	//   ....[32]....
        /*0968*/ 	.word	0x00020550


	//   ....[33]....
        /*096c*/ 	.word	0x000205f0


	//   ....[34]....
        /*0970*/ 	.word	0x00020620


	//   ....[35]....
        /*0974*/ 	.word	0x000206b0


	//   ....[36]....
        /*0978*/ 	.word	0x00024c40


	//   ....[37]....
        /*097c*/ 	.word	0x00024c50


	//   ....[38]....
        /*0980*/ 	.word	0x00024d70


	//   ....[39]....
        /*0984*/ 	.word	0x00024dd0


	//   ....[40]....
        /*0988*/ 	.word	0x00024e10


	//   ....[41]....
        /*098c*/ 	.word	0x00024e50


	//   ....[42]....
        /*0990*/ 	.word	0x00024e80


	//   ....[43]....
        /*0994*/ 	.word	0x00024eb0


	//   ....[44]....
        /*0998*/ 	.word	0x00025050


	//   ....[45]....
        /*099c*/ 	.word	0x000250b0


	//   ....[46]....
        /*09a0*/ 	.word	0x000250f0


	//   ....[47]....
        /*09a4*/ 	.word	0x00025130


	//   ....[48]....
        /*09a8*/ 	.word	0x00025160


	//   ....[49]....
        /*09ac*/ 	.word	0x00025190


	//   ....[50]....
        /*09b0*/ 	.word	0x00025250


	//   ....[51]....
        /*09b4*/ 	.word	0x00025270


	//   ....[52]....
        /*09b8*/ 	.word	0x000252e0


	//   ....[53]....
        /*09bc*/ 	.word	0x00025730


	//   ....[54]....
        /*09c0*/ 	.word	0x00025bc0


	//   ....[55]....
        /*09c4*/ 	.word	0x00025c70


	//   ....[56]....
        /*09c8*/ 	.word	0x00025d10


	//   ....[57]....
        /*09cc*/ 	.word	0x00025db0


	//   ....[58]....
        /*09d0*/ 	.word	0x00025e50


	//   ....[59]....
        /*09d4*/ 	.word	0x00025f40


	//   ....[60]....
        /*09d8*/ 	.word	0x00025fe0


	//   ....[61]....
        /*09dc*/ 	.word	0x00026080


	//   ....[62]....
        /*09e0*/ 	.word	0x00026120


	//   ....[63]....
        /*09e4*/ 	.word	0x00026380


	//   ....[64]....
        /*09e8*/ 	.word	0x00026660


	//   ....[65]....
        /*09ec*/ 	.word	0x00026a80


	//   ....[66]....
        /*09f0*/ 	.word	0x00026b10


	//   ....[67]....
        /*09f4*/ 	.word	0x00026bb0


	//   ....[68]....
        /*09f8*/ 	.word	0x00026c60


	//   ....[69]....
        /*09fc*/ 	.word	0x00026ce0


	//   ....[70]....
        /*0a00*/ 	.word	0x00026d60


	//   ....[71]....
        /*0a04*/ 	.word	0x00026de0


	//   ....[72]....
        /*0a08*/ 	.word	0x00026e60


	//   ....[73]....
        /*0a0c*/ 	.word	0x00026ef0


	//   ....[74]....
        /*0a10*/ 	.word	0x00026fa0


	//   ....[75]....
        /*0a14*/ 	.word	0x00027020


	//   ....[76]....
        /*0a18*/ 	.word	0x000270a0


	//   ....[77]....
        /*0a1c*/ 	.word	0x00027120


	//   ....[78]....
        /*0a20*/ 	.word	0x000271a0


	//   ....[79]....
        /*0a24*/ 	.word	0x00027210


	//   ....[80]....
        /*0a28*/ 	.word	0x000272b0


	//   ....[81]....
        /*0a2c*/ 	.word	0x00027340


	//   ....[82]....
        /*0a30*/ 	.word	0x00027460


	//----- nvinfo : EIATTR_REG_RECONFIG
	.align		4
.L_1031:
        /*0a34*/ 	.byte	0x01, 0x54
	.zero		2


	//----- nvinfo : EIATTR_SYSCALL_OFFSETS
	.align		4
        /*0a38*/ 	.byte	0x04, 0x46
        /*0a3a*/ 	.short	(.L_1033 - .L_1032)


	//   ....[0]....
.L_1032:
        /*0a3c*/ 	.word	0x00001a10


	//   ....[1]....
        /*0a40*/ 	.word	0x00001b60


	//   ....[2]....
        /*0a44*/ 	.word	0x0000c990


	//   ....[3]....
        /*0a48*/ 	.word	0x0000ce30


	//   ....[4]....
        /*0a4c*/ 	.word	0x00021fc0


	//   ....[5]....
        /*0a50*/ 	.word	0x00022100


	//   ....[6]....
        /*0a54*/ 	.word	0x00022200


	//----- nvinfo : EIATTR_MBARRIER_INSTR_OFFSETS
	.align		4
.L_1033:
        /*0a58*/ 	.byte	0x04, 0x39
        /*0a5a*/ 	.short	(.L_1035 - .L_1034)


	//   ....[0]....
.L_1034:
        /*0a5c*/ 	.word	0x00000300
        /*0a60*/ 	.word	0x000000ff
        /*0a64*/ 	.word	0x00034800
        /*0a68*/ 	.short	0x0100
        /*0a6a*/ 	.byte	0x08
	.zero		1


	//   ....[1]....
        /*0a6c*/ 	.word	0x00000310
        /*0a70*/ 	.word	0x000000ff
        /*0a74*/ 	.word	0x00034820
        /*0a78*/ 	.short	0x0100
        /*0a7a*/ 	.byte	0x08
	.zero		1


	//   ....[2]....
        /*0a7c*/ 	.word	0x00000400
        /*0a80*/ 	.word	0x000000ff
        /*0a84*/ 	.word	0x00034830
        /*0a88*/ 	.short	0x0100
        /*0a8a*/ 	.byte	0x08
	.zero		1


	//   ....[3]....
        /*0a8c*/ 	.word	0x00000410
        /*0a90*/ 	.word	0x000000ff
        /*0a94*/ 	.word	0x00034840
        /*0a98*/ 	.short	0x0100
        /*0a9a*/ 	.byte	0x08
	.zero		1


	//   ....[4]....
        /*0a9c*/ 	.word	0x00000420
        /*0aa0*/ 	.word	0x000000ff
        /*0aa4*/ 	.word	0x00034838
        /*0aa8*/ 	.short	0x0100
        /*0aaa*/ 	.byte	0x08
	.zero		1


	//   ....[5]....
        /*0aac*/ 	.word	0x00000430
        /*0ab0*/ 	.word	0x000000ff
        /*0ab4*/ 	.word	0x00034848
        /*0ab8*/ 	.short	0x0100
        /*0aba*/ 	.byte	0x08
	.zero		1


	//   ....[6]....
        /*0abc*/ 	.word	0x00000560
        /*0ac0*/ 	.word	0x000000ff
        /*0ac4*/ 	.word	0x00034850
        /*0ac8*/ 	.short	0x0100
        /*0aca*/ 	.byte	0x08
	.zero		1


	//   ....[7]....
        /*0acc*/ 	.word	0x00000570
        /*0ad0*/ 	.word	0x000000ff
        /*0ad4*/ 	.word	0x00034860
        /*0ad8*/ 	.short	0x0100
        /*0ada*/ 	.byte	0x08
	.zero		1


	//   ....[8]....
        /*0adc*/ 	.word	0x00000580
        /*0ae0*/ 	.word	0x000000ff
        /*0ae4*/ 	.word	0x00034858
        /*0ae8*/ 	.short	0x0100
        /*0aea*/ 	.byte	0x08
	.zero		1


	//   ....[9]....
        /*0aec*/ 	.word	0x00000590
        /*0af0*/ 	.word	0x000000ff
        /*0af4*/ 	.word	0x00034868
        /*0af8*/ 	.short	0x0100
        /*0afa*/ 	.byte	0x08
	.zero		1


	//   ....[10]....
        /*0afc*/ 	.word	0x00000680
        /*0b00*/ 	.word	0x000000ff
        /*0b04*/ 	.word	0x00034870
        /*0b08*/ 	.short	0x0100
        /*0b0a*/ 	.byte	0x06
	.zero		1


	//   ....[11]....
        /*0b0c*/ 	.word	0x00000690
        /*0b10*/ 	.word	0x000000ff
        /*0b14*/ 	.word	0x00034880
        /*0b18*/ 	.short	0x0100
        /*0b1a*/ 	.byte	0x06
	.zero		1


	//   ....[12]....
        /*0b1c*/ 	.word	0x000006a0
        /*0b20*/ 	.word	0x000000ff
        /*0b24*/ 	.word	0x00034878
        /*0b28*/ 	.short	0x0100
        /*0b2a*/ 	.byte	0x06
	.zero		1


	//   ....[13]....
        /*0b2c*/ 	.word	0x000006b0
        /*0b30*/ 	.word	0x000000ff
        /*0b34*/ 	.word	0x00034888
        /*0b38*/ 	.short	0x0100
        /*0b3a*/ 	.byte	0x06
	.zero		1


	//   ....[14]....
        /*0b3c*/ 	.word	0x000007e0
        /*0b40*/ 	.word	0x000000ff
        /*0b44*/ 	.word	0x00034890
        /*0b48*/ 	.short	0x0100
        /*0b4a*/ 	.byte	0x08
	.zero		1


	//   ....[15]....
        /*0b4c*/ 	.word	0x000007f0
        /*0b50*/ 	.word	0x000000ff
        /*0b54*/ 	.word	0x000348a0
        /*0b58*/ 	.short	0x0100
        /*0b5a*/ 	.byte	0x08
	.zero		1


	//   ....[16]....
        /*0b5c*/ 	.word	0x00000800
        /*0b60*/ 	.word	0x000000ff
        /*0b64*/ 	.word	0x00034898
        /*0b68*/ 	.short	0x0100
        /*0b6a*/ 	.byte	0x08
	.zero		1


	//   ....[17]....
        /*0b6c*/ 	.word	0x00000810
        /*0b70*/ 	.word	0x000000ff
        /*0b74*/ 	.word	0x000348a8
        /*0b78*/ 	.short	0x0100
        /*0b7a*/ 	.byte	0x08
	.zero		1


	//   ....[18]....
        /*0b7c*/ 	.word	0x00000940
        /*0b80*/ 	.word	0x000000ff
        /*0b84*/ 	.word	0x000348b0
        /*0b88*/ 	.short	0x0100
        /*0b8a*/ 	.byte	0x08
	.zero		1


	//   ....[19]....
        /*0b8c*/ 	.word	0x00000950
        /*0b90*/ 	.word	0x000000ff
        /*0b94*/ 	.word	0x000348c0
        /*0b98*/ 	.short	0x0100
        /*0b9a*/ 	.byte	0x08
	.zero		1


	//   ....[20]....
        /*0b9c*/ 	.word	0x00000960
        /*0ba0*/ 	.word	0x000000ff
        /*0ba4*/ 	.word	0x000348b8
        /*0ba8*/ 	.short	0x0100
        /*0baa*/ 	.byte	0x08
	.zero		1


	//   ....[21]....
        /*0bac*/ 	.word	0x00000970
        /*0bb0*/ 	.word	0x000000ff
        /*0bb4*/ 	.word	0x000348c8
        /*0bb8*/ 	.short	0x0100
        /*0bba*/ 	.byte	0x08
	.zero		1


	//   ....[22]....
        /*0bbc*/ 	.word	0x00003d20
        /*0bc0*/ 	.word	0x00000003
        /*0bc4*/ 	.word	0x00034890
        /*0bc8*/ 	.short	0x010a
        /*0bca*/ 	.byte	0x3f
	.zero		1


	//   ....[23]....
        /*0bcc*/ 	.word	0x00007b20
        /*0bd0*/ 	.word	0x00000003
        /*0bd4*/ 	.word	0x00034890
        /*0bd8*/ 	.short	0x010a
        /*0bda*/ 	.byte	0x3f
	.zero		1


	//   ....[24]....
        /*0bdc*/ 	.word	0x0000b110
        /*0be0*/ 	.word	0x00000003
        /*0be4*/ 	.word	0x00034890
        /*0be8*/ 	.short	0x010a
        /*0bea*/ 	.byte	0x3f
	.zero		1


	//   ....[25]....
        /*0bec*/ 	.word	0x0000ba90
        /*0bf0*/ 	.word	0x00000028
        /*0bf4*/ 	.word	0x00000000
        /*0bf8*/ 	.short	0x0101
        /*0bfa*/ 	.byte	0x3f
	.zero		1


	//   ....[26]....
        /*0bfc*/ 	.word	0x0000bad0
        /*0c00*/ 	.word	0x00000003
        /*0c04*/ 	.word	0x000348b0
        /*0c08*/ 	.short	0x010a
        /*0c0a*/ 	.byte	0x3f
	.zero		1


	//   ....[27]....
        /*0c0c*/ 	.word	0x0000c3e0
        /*0c10*/ 	.word	0x00000003
        /*0c14*/ 	.word	0x00000000
        /*0c18*/ 	.short	0x0101
        /*0c1a*/ 	.byte	0x3f
	.zero		1


	//   ....[28]....
        /*0c1c*/ 	.word	0x0000ca20
        /*0c20*/ 	.word	0x00000002
        /*0c24*/ 	.word	0x00034800
        /*0c28*/ 	.short	0x010a
        /*0c2a*/ 	.byte	0x3f
	.zero		1


	//   ....[29]....
        /*0c2c*/ 	.word	0x0000ca70
        /*0c30*/ 	.word	0x00000002
        /*0c34*/ 	.word	0x00034800
        /*0c38*/ 	.short	0x010a
        /*0c3a*/ 	.byte	0x3f
	.zero		1


	//   ....[30]....
        /*0c3c*/ 	.word	0x0000d0e0
        /*0c40*/ 	.word	0x00000002
        /*0c44*/ 	.word	0x00034800
        /*0c48*/ 	.short	0x010a
        /*0c4a*/ 	.byte	0x3f
	.zero		1


	//   ....[31]....
        /*0c4c*/ 	.word	0x0000ea00
        /*0c50*/ 	.word	0x00000002
        /*0c54*/ 	.word	0x00034800
        /*0c58*/ 	.short	0x010a
        /*0c5a*/ 	.byte	0x3f
	.zero		1


	//   ....[32]....
        /*0c5c*/ 	.word	0x00010570
        /*0c60*/ 	.word	0x00000000
        /*0c64*/ 	.word	0x00034830
        /*0c68*/ 	.short	0x010a
        /*0c6a*/ 	.byte	0x3f
	.zero		1


	//   ....[33]....
        /*0c6c*/ 	.word	0x000105f0
        /*0c70*/ 	.word	0x00000000
        /*0c74*/ 	.word	0x00034830
        /*0c78*/ 	.short	0x010a
        /*0c7a*/ 	.byte	0x3f
	.zero		1


	//   ....[34]....
        /*0c7c*/ 	.word	0x00015f70
        /*0c80*/ 	.word	0x00000003
        /*0c84*/ 	.word	0x00000000
        /*0c88*/ 	.short	0x0101
        /*0c8a*/ 	.byte	0x3f
	.zero		1


	//   ....[35]....
        /*0c8c*/ 	.word	0x00016db0
        /*0c90*/ 	.word	0x00000006
        /*0c94*/ 	.word	0x00034830
        /*0c98*/ 	.short	0x010a
        /*0c9a*/ 	.byte	0x3f
	.zero		1


	//   ....[36]....
        /*0c9c*/ 	.word	0x00016e00
        /*0ca0*/ 	.word	0x00000006
        /*0ca4*/ 	.word	0x00034830
        /*0ca8*/ 	.short	0x010a
        /*0caa*/ 	.byte	0x3f
	.zero		1


	//   ....[37]....
        /*0cac*/ 	.word	0x0001a330
        /*0cb0*/ 	.word	0x00000006
        /*0cb4*/ 	.word	0x00034850
        /*0cb8*/ 	.short	0x010a
        /*0cba*/ 	.byte	0x3f
	.zero		1


	//   ....[38]....
        /*0cbc*/ 	.word	0x0001a370
        /*0cc0*/ 	.word	0x00000006
        /*0cc4*/ 	.word	0x00034850
        /*0cc8*/ 	.short	0x010a
        /*0cca*/ 	.byte	0x3f
	.zero		1


	//   ....[39]....
        /*0ccc*/ 	.word	0x0001c610
        /*0cd0*/ 	.word	0x00000082
        /*0cd4*/ 	.word	0x00000000
        /*0cd8*/ 	.short	0x0101
        /*0cda*/ 	.byte	0x3f
	.zero		1


	//   ....[40]....
        /*0cdc*/ 	.word	0x0001c810
        /*0ce0*/ 	.word	0x00000082
        /*0ce4*/ 	.word	0x00000000
        /*0ce8*/ 	.short	0x0101
        /*0cea*/ 	.byte	0x3f
	.zero		1


	//   ....[41]....
        /*0cec*/ 	.word	0x0001d340
        /*0cf0*/ 	.word	0x00000009
        /*0cf4*/ 	.word	0x00034850
        /*0cf8*/ 	.short	0x010a
        /*0cfa*/ 	.byte	0x3f
	.zero		1


	//   ....[42]....
        /*0cfc*/ 	.word	0x0001d3c0
        /*0d00*/ 	.word	0x00000009
        /*0d04*/ 	.word	0x00034850
        /*0d08*/ 	.short	0x010a
        /*0d0a*/ 	.byte	0x3f
	.zero		1


	//   ....[43]....
        /*0d0c*/ 	.word	0x0001dc90
        /*0d10*/ 	.word	0x00000009
        /*0d14*/ 	.word	0x00000000
        /*0d18*/ 	.short	0x0101
        /*0d1a*/ 	.byte	0x3f
	.zero		1


	//   ....[44]....
        /*0d1c*/ 	.word	0x0001ef10
        /*0d20*/ 	.word	0x00000000
        /*0d24*/ 	.word	0x00000000
        /*0d28*/ 	.short	0x0101
        /*0d2a*/ 	.byte	0x3f
	.zero		1


	//   ....[45]....
        /*0d2c*/ 	.word	0x00021200
        /*0d30*/ 	.word	0x00000009
        /*0d34*/ 	.word	0x00034820
        /*0d38*/ 	.short	0x010a
        /*0d3a*/ 	.byte	0x3f
	.zero		1


	//   ....[46]....
        /*0d3c*/ 	.word	0x00021290
        /*0d40*/ 	.word	0x00000005
        /*0d44*/ 	.word	0x000348a0
        /*0d48*/ 	.short	0x010a
        /*0d4a*/ 	.byte	0x3f
	.zero		1


	//   ....[47]....
        /*0d4c*/ 	.word	0x000214c0
        /*0d50*/ 	.word	0x00000005
        /*0d54*/ 	.word	0x000348c0
        /*0d58*/ 	.short	0x010a
        /*0d5a*/ 	.byte	0x3f
	.zero		1


	//   ....[48]....
        /*0d5c*/ 	.word	0x00021810
        /*0d60*/ 	.word	0x00000006
        /*0d64*/ 	.word	0x000348a0
        /*0d68*/ 	.short	0x010a
        /*0d6a*/ 	.byte	0x3f
	.zero		1


	//   ....[49]....
        /*0d6c*/ 	.word	0x00021a20
        /*0d70*/ 	.word	0x00000006
        /*0d74*/ 	.word	0x000348c0
        /*0d78*/ 	.short	0x010a
        /*0d7a*/ 	.byte	0x3f
	.zero		1


	//   ....[50]....
        /*0d7c*/ 	.word	0x00022870
        /*0d80*/ 	.word	0x00000006
        /*0d84*/ 	.word	0x00034840
        /*0d88*/ 	.short	0x010a
        /*0d8a*/ 	.byte	0x3f
	.zero		1


	//   ....[51]....
        /*0d8c*/ 	.word	0x00022d50
        /*0d90*/ 	.word	0x00000007
        /*0d94*/ 	.word	0x00034820
        /*0d98*/ 	.short	0x010a
        /*0d9a*/ 	.byte	0x3f
	.zero		1


	//   ....[52]....
        /*0d9c*/ 	.word	0x000230b0
        /*0da0*/ 	.word	0x00000008
        /*0da4*/ 	.word	0x00034840
        /*0da8*/ 	.short	0x010a
        /*0daa*/ 	.byte	0x3f
	.zero		1


	//   ....[53]....
        /*0dac*/ 	.word	0x00023360
        /*0db0*/ 	.word	0x00000008
        /*0db4*/ 	.word	0x00034860
        /*0db8*/ 	.short	0x010a
        /*0dba*/ 	.byte	0x3f
	.zero		1


	//   ....[54]....
        /*0dbc*/ 	.word	0x00023940
        /*0dc0*/ 	.word	0x00000002
        /*0dc4*/ 	.word	0x00034840
        /*0dc8*/ 	.short	0x010a
        /*0dca*/ 	.byte	0x3f
	.zero		1


	//   ....[55]....
        /*0dcc*/ 	.word	0x00023bf0
        /*0dd0*/ 	.word	0x00000002
        /*0dd4*/ 	.word	0x00034860
        /*0dd8*/ 	.short	0x010a
        /*0dda*/ 	.byte	0x3f
	.zero		1


	//   ....[56]....
        /*0ddc*/ 	.word	0x00024130
        /*0de0*/ 	.word	0x00000002
        /*0de4*/ 	.word	0x00034840
        /*0de8*/ 	.short	0x010a
        /*0dea*/ 	.byte	0x3f
	.zero		1


	//   ....[57]....
        /*0dec*/ 	.word	0x000243d0
        /*0df0*/ 	.word	0x00000002
        /*0df4*/ 	.word	0x00034860
        /*0df8*/ 	.short	0x010a
        /*0dfa*/ 	.byte	0x3f
	.zero		1


	//   ....[58]....
        /*0dfc*/ 	.word	0x000248b0
        /*0e00*/ 	.word	0x00000003
        /*0e04*/ 	.word	0x00034860
        /*0e08*/ 	.short	0x010a
        /*0e0a*/ 	.byte	0x3f
	.zero		1


	//   ....[59]....
        /*0e0c*/ 	.word	0x000256b0
        /*0e10*/ 	.word	0x00000000
        /*0e14*/ 	.word	0x00034820
        /*0e18*/ 	.short	0x010a
        /*0e1a*/ 	.byte	0x3f
	.zero		1


	//   ....[60]....
        /*0e1c*/ 	.word	0x00025860
        /*0e20*/ 	.word	0x00000006
        /*0e24*/ 	.word	0x00000000
        /*0e28*/ 	.short	0x010a
        /*0e2a*/ 	.byte	0x3f
	.zero		1


	//   ....[61]....
        /*0e2c*/ 	.word	0x000258d0
        /*0e30*/ 	.word	0x00000007
        /*0e34*/ 	.word	0x00000000
        /*0e38*/ 	.short	0x010a
        /*0e3a*/ 	.byte	0x3f
	.zero		1


	//   ....[62]....
        /*0e3c*/ 	.word	0x00025940
        /*0e40*/ 	.word	0x00000004
        /*0e44*/ 	.word	0x00000000
        /*0e48*/ 	.short	0x010a
        /*0e4a*/ 	.byte	0x3f
	.zero		1


	//   ....[63]....
        /*0e4c*/ 	.word	0x00025970
        /*0e50*/ 	.word	0x00000003
        /*0e54*/ 	.word	0x00000000
        /*0e58*/ 	.short	0x010a
        /*0e5a*/ 	.byte	0x3f
	.zero		1


	//   ....[64]....
        /*0e5c*/ 	.word	0x000259d0
        /*0e60*/ 	.word	0x00000003
        /*0e64*/ 	.word	0x00034890
        /*0e68*/ 	.short	0x010a
        /*0e6a*/ 	.byte	0x3f
	.zero		1


	//   ....[65]....
        /*0e6c*/ 	.word	0x00025a20
        /*0e70*/ 	.word	0x00000003
        /*0e74*/ 	.word	0x00034890
        /*0e78*/ 	.short	0x010a
        /*0e7a*/ 	.byte	0x3f
	.zero		1


	//   ....[66]....
        /*0e7c*/ 	.word	0x00025a70
        /*0e80*/ 	.word	0x00000003
        /*0e84*/ 	.word	0x00034890
        /*0e88*/ 	.short	0x010a
        /*0e8a*/ 	.byte	0x3f
	.zero		1


	//   ....[67]....
        /*0e8c*/ 	.word	0x00025ac0
        /*0e90*/ 	.word	0x00000003
        /*0e94*/ 	.word	0x000348b0
        /*0e98*/ 	.short	0x010a
        /*0e9a*/ 	.byte	0x3f
	.zero		1


	//   ....[68]....
        /*0e9c*/ 	.word	0x00025e90
        /*0ea0*/ 	.word	0x00000002
        /*0ea4*/ 	.word	0x00034800
        /*0ea8*/ 	.short	0x010a
        /*0eaa*/ 	.byte	0x3f
	.zero		1


	//   ....[69]....
        /*0eac*/ 	.word	0x00026160
        /*0eb0*/ 	.word	0x00000002
        /*0eb4*/ 	.word	0x00034800
        /*0eb8*/ 	.short	0x010a
        /*0eba*/ 	.byte	0x3f
	.zero		1


	//   ....[70]....
        /*0ebc*/ 	.word	0x000261b0
        /*0ec0*/ 	.word	0x00000000
        /*0ec4*/ 	.word	0x00034830
        /*0ec8*/ 	.short	0x010a
        /*0eca*/ 	.byte	0x3f
	.zero		1


	//   ....[71]....
        /*0ecc*/ 	.word	0x00026200
        /*0ed0*/ 	.word	0x00000006
        /*0ed4*/ 	.word	0x00034830
        /*0ed8*/ 	.short	0x010a
        /*0eda*/ 	.byte	0x3f
	.zero		1


	//   ....[72]....
        /*0edc*/ 	.word	0x00026250
        /*0ee0*/ 	.word	0x00000006
        /*0ee4*/ 	.word	0x00034850
        /*0ee8*/ 	.short	0x010a
        /*0eea*/ 	.byte	0x3f
	.zero		1


	//   ....[73]....
        /*0eec*/ 	.word	0x000262a0
        /*0ef0*/ 	.word	0x00000009
        /*0ef4*/ 	.word	0x00034850
        /*0ef8*/ 	.short	0x010a
        /*0efa*/ 	.byte	0x3f
	.zero		1


	//   ....[74]....
        /*0efc*/ 	.word	0x00026440
        /*0f00*/ 	.word	0x00000009
        /*0f04*/ 	.word	0x00034820
        /*0f08*/ 	.short	0x010a
        /*0f0a*/ 	.byte	0x3f
	.zero		1


	//   ....[75]....
        /*0f0c*/ 	.word	0x00026490
        /*0f10*/ 	.word	0x00000005
        /*0f14*/ 	.word	0x000348a0
        /*0f18*/ 	.short	0x010a
        /*0f1a*/ 	.byte	0x3f
	.zero		1


	//   ....[76]....
        /*0f1c*/ 	.word	0x000264e0
        /*0f20*/ 	.word	0x00000005
        /*0f24*/ 	.word	0x000348c0
        /*0f28*/ 	.short	0x010a
        /*0f2a*/ 	.byte	0x3f
	.zero		1


	//   ....[77]....
        /*0f2c*/ 	.word	0x00026530
        /*0f30*/ 	.word	0x00000006
        /*0f34*/ 	.word	0x000348a0
        /*0f38*/ 	.short	0x010a
        /*0f3a*/ 	.byte	0x3f
	.zero		1


	//   ....[78]....
        /*0f3c*/ 	.word	0x00026580
        /*0f40*/ 	.word	0x00000006
        /*0f44*/ 	.word	0x000348c0
        /*0f48*/ 	.short	0x010a
        /*0f4a*/ 	.byte	0x3f
	.zero		1


	//   ....[79]....
        /*0f4c*/ 	.word	0x00026720
        /*0f50*/ 	.word	0x00000006
        /*0f54*/ 	.word	0x00034840
        /*0f58*/ 	.short	0x010a
        /*0f5a*/ 	.byte	0x3f
	.zero		1


	//   ....[80]....
        /*0f5c*/ 	.word	0x000267a0
        /*0f60*/ 	.word	0x00000006
        /*0f64*/ 	.word	0x00034820
        /*0f68*/ 	.short	0x010a
        /*0f6a*/ 	.byte	0x3f
	.zero		1


	//   ....[81]....
        /*0f6c*/ 	.word	0x000267f0
        /*0f70*/ 	.word	0x00000008
        /*0f74*/ 	.word	0x00034840
        /*0f78*/ 	.short	0x010a
        /*0f7a*/ 	.byte	0x3f
	.zero		1


	//   ....[82]....
        /*0f7c*/ 	.word	0x00026840
        /*0f80*/ 	.word	0x00000008
        /*0f84*/ 	.word	0x00034860
        /*0f88*/ 	.short	0x010a
        /*0f8a*/ 	.byte	0x3f
	.zero		1


	//   ....[83]....
        /*0f8c*/ 	.word	0x00026890
        /*0f90*/ 	.word	0x00000002
        /*0f94*/ 	.word	0x00034840
        /*0f98*/ 	.short	0x010a
        /*0f9a*/ 	.byte	0x3f
	.zero		1


	//   ....[84]....
        /*0f9c*/ 	.word	0x000268e0
        /*0fa0*/ 	.word	0x00000002
        /*0fa4*/ 	.word	0x00034860
        /*0fa8*/ 	.short	0x010a
        /*0faa*/ 	.byte	0x3f
	.zero		1


	//   ....[85]....
        /*0fac*/ 	.word	0x00026930
        /*0fb0*/ 	.word	0x00000002
        /*0fb4*/ 	.word	0x00034840
        /*0fb8*/ 	.short	0x010a
        /*0fba*/ 	.byte	0x3f
	.zero		1


	//   ....[86]....
        /*0fbc*/ 	.word	0x00026980
        /*0fc0*/ 	.word	0x00000002
        /*0fc4*/ 	.word	0x00034860
        /*0fc8*/ 	.short	0x010a
        /*0fca*/ 	.byte	0x3f
	.zero		1


	//   ....[87]....
        /*0fcc*/ 	.word	0x000269d0
        /*0fd0*/ 	.word	0x00000003
        /*0fd4*/ 	.word	0x00034860
        /*0fd8*/ 	.short	0x010a
        /*0fda*/ 	.byte	0x3f
	.zero		1


	//   ....[88]....
        /*0fdc*/ 	.word	0x00027380
        /*0fe0*/ 	.word	0x00000000
        /*0fe4*/ 	.word	0x00034820
        /*0fe8*/ 	.short	0x010a
        /*0fea*/ 	.byte	0x3f
	.zero		1


	//   ....[89]....
        /*0fec*/ 	.word	0x00027520
        /*0ff0*/ 	.word	0x00000006
        /*0ff4*/ 	.word	0x00000000
        /*0ff8*/ 	.short	0x010a
        /*0ffa*/ 	.byte	0x3f
	.zero		1


	//   ....[90]....
        /*0ffc*/ 	.word	0x00027570
        /*1000*/ 	.word	0x00000007
        /*1004*/ 	.word	0x00000000
        /*1008*/ 	.short	0x010a
        /*100a*/ 	.byte	0x3f
	.zero		1


	//   ....[91]....
        /*100c*/ 	.word	0x000275c0
        /*1010*/ 	.word	0x00000004
        /*1014*/ 	.word	0x00000000
        /*1018*/ 	.short	0x010a
        /*101a*/ 	.byte	0x3f
	.zero		1


	//----- nvinfo : EIATTR_NUM_MBARRIERS
	.align		4
.L_1035:
        /*101c*/ 	.byte	0x03, 0x38
        /*101e*/ 	.short	0x0016


	//----- nvinfo : EIATTR_EXIT_INSTR_OFFSETS
	.align		4
        /*1020*/ 	.byte	0x04, 0x1c
        /*1022*/ 	.short	(.L_1037 - .L_1036)


	//   ....[0]....
.L_1036:
        /*1024*/ 	.word	0x000259c0


	//----- nvinfo : EIATTR_MAX_THREADS
	.align		4
.L_1037:
        /*1028*/ 	.byte	0x04, 0x05
        /*102a*/ 	.short	(.L_1039 - .L_1038)
.L_1038:
        /*102c*/ 	.word	0x00000180
        /*1030*/ 	.word	0x00000001
        /*1034*/ 	.word	0x00000001


	//----- nvinfo : EIATTR_CRS_STACK_SIZE
	.align		4
.L_1039:
        /*1038*/ 	.byte	0x04, 0x1e
        /*103a*/ 	.short	(.L_1041 - .L_1040)
.L_1040:
        /*103c*/ 	.word	0x00000000


	//----- nvinfo : EIATTR_CBANK_PARAM_SIZE
	.align		4
.L_1041:
        /*1040*/ 	.byte	0x03, 0x19
        /*1042*/ 	.short	0x0a70


	//----- nvinfo : EIATTR_PARAM_CBANK
	.align		4
        /*1044*/ 	.byte	0x04, 0x0a
        /*1046*/ 	.short	(.L_1043 - .L_1042)
	.align		4
.L_1042:
        /*1048*/ 	.word	index@(.nv.constant0._ZN7cutlass13device_kernelIN5flash11enable_sm90INS1_16FlashAttnFwdSm90INS1_25CollectiveMainloopFwdSm90ILi2EN4cute5tupleIJNS5_1CILi1EEES8_S8_EEENS6_IJNS7_ILi128EEENS7_ILi176EEESA_EEELi128ENS_10bfloat16_tEfNS_4arch4Sm90ELb0ELb0ELb1ELb1ELb0ELb1ELb0ELb1ELb1ELb0ELb0ELb0EEENS1_21CollectiveEpilogueFwdINS6_IJSA_SA_SB_EEES9_SD_SF_Li256ELb1ELb0ELb0ELb0EEENS1_36VarlenDynamicPersistentTileSchedulerILi128ELi176ELi256ELi32ELb0ELb0ELb1ELb0ELb1ELb1EEEEEEEEEvNT_6ParamsE)
        /*104c*/ 	.short	0x0210
        /*104e*/ 	.short	0x0a70


	//----- nvinfo : EIATTR_SW_WAR
	.align		4
.L_1043:
        /*1050*/ 	.byte	0x04, 0x36
        /*1052*/ 	.short	(.L_1045 - .L_1044)
.L_1044:
        /*1054*/ 	.word	0x00000008
.L_1045:


//--------------------- .nv.info._ZN7cutlass13device_kernelIN5flash11enable_sm90INS1_16FlashAttnFwdSm90INS1_25CollectiveMainloopFwdSm90ILi2EN4cute5tupleIJNS5_1CILi1EEES8_S8_EEENS6_IJNS7_ILi128EEESA_SA_EEELi128ENS_10bfloat16_tEfNS_4arch4Sm90ELb0ELb1ELb1ELb0ELb0ELb0ELb0ELb1ELb1ELb0ELb0ELb0EEENS1_21CollectiveEpilogueFwdISB_S9_SC_SE_Li256ELb0ELb0ELb0ELb0EEENS1_30DynamicPersistentTileSchedulerILi256ELi32ELb0ELb0ELb1EEEEEEEEEvNT_6ParamsE --------------------------
	.section	.nv.info._ZN7cutlass13device_kernelIN5flash11enable_sm90INS1_16FlashAttnFwdSm90INS1_25CollectiveMainloopFwdSm90ILi2EN4cute5tupleIJNS5_1CILi1EEES8_S8_EEENS6_IJNS7_ILi128EEESA_SA_EEELi128ENS_10bfloat16_tEfNS_4arch4Sm90ELb0ELb1ELb1ELb0ELb0ELb0ELb0ELb1ELb1ELb0ELb0ELb0EEENS1_21CollectiveEpilogueFwdISB_S9_SC_SE_Li256ELb0ELb0ELb0ELb0EEENS1_30DynamicPersistentTileSchedulerILi256ELi32ELb0ELb0ELb1EEEEEEEEEvNT_6ParamsE,"",@"SHT_CUDA_INFO"
	.sectionflags	@""
	.align	4


	//----- nvinfo : EIATTR_CUDA_API_VERSION
	.align		4
        /*0000*/ 	.byte	0x04, 0x37
        /*0002*/ 	.short	(.L_1047 - .L_1046)
.L_1046:
        /*0004*/ 	.word	0x00000082


	//----- nvinfo : EIATTR_KPARAM_INFO
	.align		4
.L_1047:
        /*0008*/ 	.byte	0x04, 0x17
        /*000a*/ 	.short	(.L_1049 - .L_1048)
.L_1048:
        /*000c*/ 	.word	0x00000000
        /*0010*/ 	.short	0x0000
        /*0012*/ 	.short	0x0070
        /*0014*/ 	.byte	0x00, 0xf0, 0x01, 0x2e


	//----- nvinfo : EIATTR_SPARSE_MMA_MASK
	.align		4
.L_1049:
        /*0018*/ 	.byte	0x03, 0x50
        /*001a*/ 	.short	0x0000


	//----- nvinfo : EIATTR_MAXREG_COUNT
	.align		4
        /*001c*/ 	.byte	0x03, 0x1b
        /*001e*/ 	.short	0x00a8


	//----- nvinfo : EIATTR_NUM_BARRIERS
	.align		4
        /*0020*/ 	.byte	0x02, 0x4c
        /*0022*/ 	.byte	0x10
	.zero		1


	//----- nvinfo : EIATTR_EXTERNS
	.align		4
        /*0024*/ 	.byte	0x04, 0x0f
        /*0026*/ 	.short	(.L_1051 - .L_1050)


	//   ....[0]....
	.align		4
.L_1050:
        /*0028*/ 	.word	index@(__assertfail)


	//----- nvinfo : EIATTR_MERCURY_ISA_VERSION
	.align		4
.L_1051:
        /*002c*/ 	.byte	0x03, 0x5f
        /*002e*/ 	.short	0x0101


	//----- nvinfo : EIATTR_INT_WARP_WIDE_INSTR_OFFSETS
	.align		4
        /*0030*/ 	.byte	0x04, 0x31
        /*0032*/ 	.short	(.L_1053 - .L_1052)


	//   ....[0]....
.L_1052:
        /*0034*/ 	.word	0x00000180


	//   ....[1]....
        /*0038*/ 	.word	0x000001b0


	//   ....[2]....
        /*003c*/ 	.word	0x000001c0


	//   ....[3]....
        /*0040*/ 	.word	0x000111f0


	//   ....[4]....
        /*0044*/ 	.word	0x00011280


	//   ....[5]....
        /*0048*/ 	.word	0x000117b0


	//   ....[6]....
        /*004c*/ 	.word	0x000132f0


	//   ....[7]....
        /*0050*/ 	.word	0x00013380


	//----- nvinfo : EIATTR_COOP_GROUP_MASK_REGIDS
	.align		4
.L_1053:
        /*0054*/ 	.byte	0x04, 0x29
        /*0056*/ 	.short	(.L_1055 - .L_1054)


	//   ....[0]....
.L_1054:
        /*0058*/ 	.word	0xffffffff


	//   ....[1]....
        /*005c*/ 	.word	0xffffffff


	//   ....[2]....
        /*0060*/ 	.word	0xffffffff


	//   ....[3]....
        /*0064*/ 	.word	0xffffffff


	//   ....[4]....
        /*0068*/ 	.word	0xffffffff


	//   ....[5]....
        /*006c*/ 	.word	0xffffffff


	//   ....[6]....
        /*0070*/ 	.word	0xffffffff


	//   ....[7]....
        /*0074*/ 	.word	0xffffffff


	//   ....[8]....
        /*0078*/ 	.word	0xffffffff


	//   ....[9]....
        /*007c*/ 	.word	0xffffffff


	//   ....[10]....
        /*0080*/ 	.word	0xffffffff


	//   ....[11]....
        /*0084*/ 	.word	0xffffffff


	//   ....[12]....
        /*0088*/ 	.word	0xffffffff


	//   ....[13]....
        /*008c*/ 	.word	0xffffffff


	//   ....[14]....
        /*0090*/ 	.word	0xffffffff


	//   ....[15]....
        /*0094*/ 	.word	0xffffffff


	//   ....[16]....
        /*0098*/ 	.word	0xffffffff


	//   ....[17]....
        /*009c*/ 	.word	0xffffffff


	//   ....[18]....
        /*00a0*/ 	.word	0xffffffff


	//   ....[19]....
        /*00a4*/ 	.word	0xffffffff


	//   ....[20]....
        /*00a8*/ 	.word	0xffffffff


	//   ....[21]....
        /*00ac*/ 	.word	0xffffffff


	//   ....[22]....
        /*00b0*/ 	.word	0xffffffff


	//   ....[23]....
        /*00b4*/ 	.word	0xffffffff


	//   ....[24]....
        /*00b8*/ 	.word	0xffffffff


	//   ....[25]....
        /*00bc*/ 	.word	0xffffffff


	//   ....[26]....
        /*00c0*/ 	.word	0xffffffff


	//   ....[27]....
        /*00c4*/ 	.word	0xffffffff


	//   ....[28]....
        /*00c8*/ 	.word	0xffffffff


	//   ....[29]....
        /*00cc*/ 	.word	0xffffffff


	//   ....[30]....
        /*00d0*/ 	.word	0xffffffff


	//   ....[31]....
        /*00d4*/ 	.word	0xffffffff


	//   ....[32]....
        /*00d8*/ 	.word	0x0500000f


	//   ....[33]....
        /*00dc*/ 	.word	0x0500000f


	//----- nvinfo : EIATTR_COOP_GROUP_INSTR_OFFSETS
	.align		4
.L_1055:
        /*00e0*/ 	.byte	0x04, 0x28
        /*00e2*/ 	.short	(.L_1057 - .L_1056)


	//   ....[0]....
.L_1056:
        /*00e4*/ 	.word	0x00000060


	//   ....[1]....
        /*00e8*/ 	.word	0x00000190


	//   ....[2]....
        /*00ec*/ 	.word	0x000001e0


	//   ....[3]....
        /*00f0*/ 	.word	0x000003d0


	//   ....[4]....
        /*00f4*/ 	.word	0x00000530


	//   ....[5]....
        /*00f8*/ 	.word	0x00000650


	//   ....[6]....
        /*00fc*/ 	.word	0x000007b0


	//   ....[7]....
        /*0100*/ 	.word	0x00001710


	//   ....[8]....
        /*0104*/ 	.word	0x00003960


	//   ....[9]....
        /*0108*/ 	.word	0x00003a30


	//   ....[10]....
        /*010c*/ 	.word	0x00004400


	//   ....[11]....
        /*0110*/ 	.word	0x00004460


	//   ....[12]....
        /*0114*/ 	.word	0x00007060


	//   ....[13]....
        /*0118*/ 	.word	0x00007160


	//   ....[14]....
        /*011c*/ 	.word	0x00007a00


	//   ....[15]....
        /*0120*/ 	.word	0x00007aa0


	//   ....[16]....
        /*0124*/ 	.word	0x00009e70


	//   ....[17]....
        /*0128*/ 	.word	0x00009eb0


	//   ....[18]....
        /*012c*/ 	.word	0x0000a1e0


	//   ....[19]....
        /*0130*/ 	.word	0x0000a270


	//   ....[20]....
        /*0134*/ 	.word	0x0000d160


	//   ....[21]....
        /*0138*/ 	.word	0x0000d1a0


	//   ....[22]....
        /*013c*/ 	.word	0x0000dca0


	//   ....[23]....
        /*0140*/ 	.word	0x0000dd40


	//   ....[24]....
        /*0144*/ 	.word	0x0000edd0


	//   ....[25]....
        /*0148*/ 	.word	0x0000ee10


	//   ....[26]....
        /*014c*/ 	.word	0x0000eef0


	//   ....[27]....
        /*0150*/ 	.word	0x0000ef00


	//   ....[28]....
        /*0154*/ 	.word	0x0000fec0


	//   ....[29]....
        /*0158*/ 	.word	0x00010950


	//   ....[30]....
        /*015c*/ 	.word	0x000136b0


	//   ....[31]....
        /*0160*/ 	.word	0x00013880


	//   ....[32]....
        /*0164*/ 	.word	0x00013eb0


	//   ....[33]....
        /*0168*/ 	.word	0x00014290


	//----- nvinfo : EIATTR_REG_RECONFIG
	.align		4
.L_1057:
        /*016c*/ 	.byte	0x01, 0x54
	.zero		2


	//----- nvinfo : EIATTR_SYSCALL_OFFSETS
	.align		4
        /*0170*/ 	.byte	0x04, 0x46
        /*0172*/ 	.short	(.L_1059 - .L_1058)


	//   ....[0]....
.L_1058:
        /*0174*/ 	.word	0x000018c0


	//   ....[1]....
        /*0178*/ 	.word	0x00011410


	//   ....[2]....
        /*017c*/ 	.word	0x00011550


	//   ....[3]....
        /*0180*/ 	.word	0x00011640


	//----- nvinfo : EIATTR_MBARRIER_INSTR_OFFSETS
	.align		4
.L_1059:
        /*0184*/ 	.byte	0x04, 0x39
        /*0186*/ 	.short	(.L_1061 - .L_1060)


	//   ....[0]....
.L_1060:
        /*0188*/ 	.word	0x00000280
        /*018c*/ 	.word	0x000000ff
        /*0190*/ 	.word	0x00028800
        /*0194*/ 	.short	0x0100
        /*0196*/ 	.byte	0x06
	.zero		1


	//   ....[1]....
        /*0198*/ 	.word	0x00000290
        /*019c*/ 	.word	0x000000ff
        /*01a0*/ 	.word	0x00028820
        /*01a4*/ 	.short	0x0100
        /*01a6*/ 	.byte	0x06
	.zero		1


	//   ....[2]....
        /*01a8*/ 	.word	0x00000380
        /*01ac*/ 	.word	0x000000ff
        /*01b0*/ 	.word	0x00028830
        /*01b4*/ 	.short	0x0100
        /*01b6*/ 	.byte	0x08
	.zero		1


	//   ....[3]....
        /*01b8*/ 	.word	0x00000390
        /*01bc*/ 	.word	0x000000ff
        /*01c0*/ 	.word	0x00028840
        /*01c4*/ 	.short	0x0100
        /*01c6*/ 	.byte	0x08
	.zero		1


	//   ....[4]....
        /*01c8*/ 	.word	0x000003a0
        /*01cc*/ 	.word	0x000000ff
        /*01d0*/ 	.word	0x00028838
        /*01d4*/ 	.short	0x0100
        /*01d6*/ 	.byte	0x08
	.zero		1


	//   ....[5]....
        /*01d8*/ 	.word	0x000003b0
        /*01dc*/ 	.word	0x000000ff
        /*01e0*/ 	.word	0x00028848
        /*01e4*/ 	.short	0x0100
        /*01e6*/ 	.byte	0x08
	.zero		1


	//   ....[6]....
        /*01e8*/ 	.word	0x000004e0
        /*01ec*/ 	.word	0x000000ff
        /*01f0*/ 	.word	0x00028850
        /*01f4*/ 	.short	0x0100
        /*01f6*/ 	.byte	0x08
	.zero		1


	//   ....[7]....
        /*01f8*/ 	.word	0x000004f0
        /*01fc*/ 	.word	0x000000ff
        /*0200*/ 	.word	0x00028860
        /*0204*/ 	.short	0x0100
        /*0206*/ 	.byte	0x08
	.zero		1


	//   ....[8]....
        /*0208*/ 	.word	0x00000500
        /*020c*/ 	.word	0x000000ff
        /*0210*/ 	.word	0x00028858
        /*0214*/ 	.short	0x0100
        /*0216*/ 	.byte	0x08
	.zero		1


	//   ....[9]....
        /*0218*/ 	.word	0x00000510
        /*021c*/ 	.word	0x000000ff
        /*0220*/ 	.word	0x00028868
        /*0224*/ 	.short	0x0100
        /*0226*/ 	.byte	0x08
	.zero		1


	//   ....[10]....
        /*0228*/ 	.word	0x00000600
        /*022c*/ 	.word	0x000000ff
        /*0230*/ 	.word	0x00028870
        /*0234*/ 	.short	0x0100
        /*0236*/ 	.byte	0x06
	.zero		1


	//   ....[11]....
        /*0238*/ 	.word	0x00000610
        /*023c*/ 	.word	0x000000ff
        /*0240*/ 	.word	0x00028880
        /*0244*/ 	.short	0x0100
        /*0246*/ 	.byte	0x06
	.zero		1


	//   ....[12]....
        /*0248*/ 	.word	0x00000620
        /*024c*/ 	.word	0x000000ff
        /*0250*/ 	.word	0x00028878
        /*0254*/ 	.short	0x0100
        /*0256*/ 	.byte	0x06
	.zero		1


	//   ....[13]....
        /*0258*/ 	.word	0x00000630
        /*025c*/ 	.word	0x000000ff
        /*0260*/ 	.word	0x00028888
        /*0264*/ 	.short	0x0100
        /*0266*/ 	.byte	0x06
	.zero		1


	//   ....[14]....
        /*0268*/ 	.word	0x00000760
        /*026c*/ 	.word	0x000000ff
        /*0270*/ 	.word	0x00028890
        /*0274*/ 	.short	0x0100
        /*0276*/ 	.byte	0x08
	.zero		1


	//   ....[15]....
        /*0278*/ 	.word	0x00000770
        /*027c*/ 	.word	0x000000ff
        /*0280*/ 	.word	0x000288a0
        /*0284*/ 	.short	0x0100
        /*0286*/ 	.byte	0x08
	.zero		1


	//   ....[16]....
        /*0288*/ 	.word	0x00000780
        /*028c*/ 	.word	0x000000ff
        /*0290*/ 	.word	0x00028898
        /*0294*/ 	.short	0x0100
        /*0296*/ 	.byte	0x08
	.zero		1


	//   ....[17]....
        /*0298*/ 	.word	0x00000790
        /*029c*/ 	.word	0x000000ff
        /*02a0*/ 	.word	0x000288a8
        /*02a4*/ 	.short	0x0100
        /*02a6*/ 	.byte	0x08
	.zero		1


	//   ....[18]....
        /*02a8*/ 	.word	0x000008c0
        /*02ac*/ 	.word	0x000000ff
        /*02b0*/ 	.word	0x000288b0
        /*02b4*/ 	.short	0x0100
        /*02b6*/ 	.byte	0x08
	.zero		1


	//   ....[19]....
        /*02b8*/ 	.word	0x000008d0
        /*02bc*/ 	.word	0x000000ff
        /*02c0*/ 	.word	0x000288c0
        /*02c4*/ 	.short	0x0100
        /*02c6*/ 	.byte	0x08
	.zero		1


	//   ....[20]....
        /*02c8*/ 	.word	0x000008e0
        /*02cc*/ 	.word	0x000000ff
        /*02d0*/ 	.word	0x000288b8
        /*02d4*/ 	.short	0x0100
        /*02d6*/ 	.byte	0x08
	.zero		1


	//   ....[21]....
        /*02d8*/ 	.word	0x000008f0
        /*02dc*/ 	.word	0x000000ff
        /*02e0*/ 	.word	0x000288c8
        /*02e4*/ 	.short	0x0100
        /*02e6*/ 	.byte	0x08
	.zero		1


	//   ....[22]....
        /*02e8*/ 	.word	0x00001940
        /*02ec*/ 	.word	0x000000ff
        /*02f0*/ 	.word	0x00028800
        /*02f4*/ 	.short	0x010a
        /*02f6*/ 	.byte	0x27
	.zero		1


	//   ....[23]....
        /*02f8*/ 	.word	0x000019c0
        /*02fc*/ 	.word	0x00000059
        /*0300*/ 	.word	0x00028830
        /*0304*/ 	.short	0x010a
        /*0306*/ 	.byte	0x3f
	.zero		1


	//   ....[24]....
        /*0308*/ 	.word	0x00001a20
        /*030c*/ 	.word	0x00000059
        /*0310*/ 	.word	0x00028830
        /*0314*/ 	.short	0x010a
        /*0316*/ 	.byte	0x3f
	.zero		1


	//   ....[25]....
        /*0318*/ 	.word	0x000023d0
        /*031c*/ 	.word	0x00000000
        /*0320*/ 	.word	0x00000000
        /*0324*/ 	.short	0x0101
        /*0326*/ 	.byte	0x3f
	.zero		1


	//   ....[26]....
        /*0328*/ 	.word	0x00005380
        /*032c*/ 	.word	0x000000ff
        /*0330*/ 	.word	0x00028830
        /*0334*/ 	.short	0x010a
        /*0336*/ 	.byte	0x06
	.zero		1


	//   ....[27]....
        /*0338*/ 	.word	0x000053c0
        /*033c*/ 	.word	0x000000ff
        /*0340*/ 	.word	0x00028830
        /*0344*/ 	.short	0x010a
        /*0346*/ 	.byte	0x06
	.zero		1


	//   ....[28]....
        /*0348*/ 	.word	0x000056e0
        /*034c*/ 	.word	0x000000ff
        /*0350*/ 	.word	0x00028850
        /*0354*/ 	.short	0x010a
        /*0356*/ 	.byte	0x06
	.zero		1


	//   ....[29]....
        /*0358*/ 	.word	0x00005720
        /*035c*/ 	.word	0x000000ff
        /*0360*/ 	.word	0x00028850
        /*0364*/ 	.short	0x010a
        /*0366*/ 	.byte	0x06
	.zero		1


	//   ....[30]....
        /*0368*/ 	.word	0x000062b0
        /*036c*/ 	.word	0x00000033
        /*0370*/ 	.word	0x00000000
        /*0374*/ 	.short	0x0101
        /*0376*/ 	.byte	0x3f
	.zero		1


	//   ....[31]....
        /*0378*/ 	.word	0x00007f40
        /*037c*/ 	.word	0x0000001c
        /*0380*/ 	.word	0x00000000
        /*0384*/ 	.short	0x0101
        /*0386*/ 	.byte	0x3f
	.zero		1


	//   ....[32]....
        /*0388*/ 	.word	0x00008db0
        /*038c*/ 	.word	0x000000ff
        /*0390*/ 	.word	0x00028830
        /*0394*/ 	.short	0x010a
        /*0396*/ 	.byte	0x06
	.zero		1


	//   ....[33]....
        /*0398*/ 	.word	0x00008df0
        /*039c*/ 	.word	0x000000ff
        /*03a0*/ 	.word	0x00028830
        /*03a4*/ 	.short	0x010a
        /*03a6*/ 	.byte	0x06
	.zero		1


	//   ....[34]....
        /*03a8*/ 	.word	0x00009110
        /*03ac*/ 	.word	0x000000ff
        /*03b0*/ 	.word	0x00028850
        /*03b4*/ 	.short	0x010a
        /*03b6*/ 	.byte	0x06
	.zero		1


	//   ....[35]....
        /*03b8*/ 	.word	0x00009150
        /*03bc*/ 	.word	0x000000ff
        /*03c0*/ 	.word	0x00028850
        /*03c4*/ 	.short	0x010a
        /*03c6*/ 	.byte	0x06
	.zero		1


	//   ....[36]....
        /*03c8*/ 	.word	0x0000aa30
        /*03cc*/ 	.word	0x00000023
        /*03d0*/ 	.word	0x00000000
        /*03d4*/ 	.short	0x0101
        /*03d6*/ 	.byte	0x3f
	.zero		1


	//   ....[37]....
        /*03d8*/ 	.word	0x0000aae0
        /*03dc*/ 	.word	0x0000002e
        /*03e0*/ 	.word	0x00000000
        /*03e4*/ 	.short	0x0101
        /*03e6*/ 	.byte	0x3f
	.zero		1


	//   ....[38]....
        /*03e8*/ 	.word	0x0000b5f0
        /*03ec*/ 	.word	0x000000ff
        /*03f0*/ 	.word	0x00028830
        /*03f4*/ 	.short	0x010a
        /*03f6*/ 	.byte	0x06
	.zero		1


	//   ....[39]....
        /*03f8*/ 	.word	0x0000b630
        /*03fc*/ 	.word	0x000000ff
        /*0400*/ 	.word	0x00028830
        /*0404*/ 	.short	0x010a
        /*0406*/ 	.byte	0x06
	.zero		1


	//   ....[40]....
        /*0408*/ 	.word	0x0000b950
        /*040c*/ 	.word	0x000000ff
        /*0410*/ 	.word	0x00028850
        /*0414*/ 	.short	0x010a
        /*0416*/ 	.byte	0x06
	.zero		1


	//   ....[41]....
        /*0418*/ 	.word	0x0000b990
        /*041c*/ 	.word	0x000000ff
        /*0420*/ 	.word	0x00028850
        /*0424*/ 	.short	0x010a
        /*0426*/ 	.byte	0x06
	.zero		1


	//   ....[42]....
        /*0428*/ 	.word	0x0000c520
        /*042c*/ 	.word	0x0000003d
        /*0430*/ 	.word	0x00000000
        /*0434*/ 	.short	0x0101
        /*0436*/ 	.byte	0x3f
	.zero		1


	//   ....[43]....
        /*0438*/ 	.word	0x0000e2d0
        /*043c*/ 	.word	0x0000001d
        /*0440*/ 	.word	0x00000000
        /*0444*/ 	.short	0x0101
        /*0446*/ 	.byte	0x3f
	.zero		1


	//   ....[44]....
        /*0448*/ 	.word	0x0000ed40
        /*044c*/ 	.word	0x000000ff
        /*0450*/ 	.word	0x00028850
        /*0454*/ 	.short	0x010a
        /*0456*/ 	.byte	0x05
	.zero		1


	//   ....[45]....
        /*0458*/ 	.word	0x0000ed80
        /*045c*/ 	.word	0x000000ff
        /*0460*/ 	.word	0x00028850
        /*0464*/ 	.short	0x010a
        /*0466*/ 	.byte	0x05
	.zero		1


	//   ....[46]....
        /*0468*/ 	.word	0x0000f2a0
        /*046c*/ 	.word	0x00000009
        /*0470*/ 	.word	0x00000000
        /*0474*/ 	.short	0x0101
        /*0476*/ 	.byte	0x3f
	.zero		1


	//   ....[47]....
        /*0478*/ 	.word	0x00010040
        /*047c*/ 	.word	0x000000ff
        /*0480*/ 	.word	0x00000000
        /*0484*/ 	.short	0x0101
        /*0486*/ 	.byte	0x05
	.zero		1


	//   ....[48]....
        /*0488*/ 	.word	0x00011a70
        /*048c*/ 	.word	0x00000008
        /*0490*/ 	.word	0x00028840
        /*0494*/ 	.short	0x010a
        /*0496*/ 	.byte	0x3f
	.zero		1


	//   ....[49]....
        /*0498*/ 	.word	0x00011e30
        /*049c*/ 	.word	0x000000ff
        /*04a0*/ 	.word	0x00028820
        /*04a4*/ 	.short	0x010a
        /*04a6*/ 	.byte	0x27
	.zero		1


	//   ....[50]....
        /*04a8*/ 	.word	0x00012110
        /*04ac*/ 	.word	0x00000003
        /*04b0*/ 	.word	0x00028840
        /*04b4*/ 	.short	0x010a
        /*04b6*/ 	.byte	0x3f
	.zero		1


	//   ....[51]....
        /*04b8*/ 	.word	0x00012330
        /*04bc*/ 	.word	0x00000002
        /*04c0*/ 	.word	0x00000060
        /*04c4*/ 	.short	0x010a
        /*04c6*/ 	.byte	0x3f
	.zero		1


	//   ....[52]....
        /*04c8*/ 	.word	0x00012800
        /*04cc*/ 	.word	0x00000003
        /*04d0*/ 	.word	0x00028840
        /*04d4*/ 	.short	0x010a
        /*04d6*/ 	.byte	0x3f
	.zero		1


	//   ....[53]....
        /*04d8*/ 	.word	0x00012a20
        /*04dc*/ 	.word	0x00000002
        /*04e0*/ 	.word	0x00000060
        /*04e4*/ 	.short	0x010a
        /*04e6*/ 	.byte	0x3f
	.zero		1


	//   ....[54]....
        /*04e8*/ 	.word	0x00012e10
        /*04ec*/ 	.word	0x00000002
        /*04f0*/ 	.word	0x00028840
        /*04f4*/ 	.short	0x010a
        /*04f6*/ 	.byte	0x3f
	.zero		1


	//   ....[55]....
        /*04f8*/ 	.word	0x00013060
        /*04fc*/ 	.word	0x00000002
        /*0500*/ 	.word	0x00000060
        /*0504*/ 	.short	0x010a
        /*0506*/ 	.byte	0x3f
	.zero		1


	//   ....[56]....
        /*0508*/ 	.word	0x00013420
        /*050c*/ 	.word	0x00000003
        /*0510*/ 	.word	0x00028860
        /*0514*/ 	.short	0x010a
        /*0516*/ 	.byte	0x3f
	.zero		1


	//   ....[57]....
        /*0518*/ 	.word	0x00013830
        /*051c*/ 	.word	0x00000007
        /*0520*/ 	.word	0x00028820
        /*0524*/ 	.short	0x010a
        /*0526*/ 	.byte	0x3f
	.zero		1


	//   ....[58]....
        /*0528*/ 	.word	0x00013980
        /*052c*/ 	.word	0x00000005
        /*0530*/ 	.word	0x00000000
        /*0534*/ 	.short	0x010a
        /*0536*/ 	.byte	0x3f
	.zero		1


	//   ....[59]....
        /*0538*/ 	.word	0x000139f0
        /*053c*/ 	.word	0x00000003
        /*0540*/ 	.word	0x00000000
        /*0544*/ 	.short	0x010a
        /*0546*/ 	.byte	0x3f
	.zero		1


	//   ....[60]....
        /*0548*/ 	.word	0x00013a50
        /*054c*/ 	.word	0x00000005
        /*0550*/ 	.word	0x00000000
        /*0554*/ 	.short	0x010a
        /*0556*/ 	.byte	0x3f
	.zero		1


	//   ....[61]....
        /*0558*/ 	.word	0x00013a80
        /*055c*/ 	.word	0x00000003
        /*0560*/ 	.word	0x00000000
        /*0564*/ 	.short	0x010a
        /*0566*/ 	.byte	0x3f
	.zero		1


	//   ....[62]....
        /*0568*/ 	.word	0x00013af0
        /*056c*/ 	.word	0x00000003
        /*0570*/ 	.word	0x00028800
        /*0574*/ 	.short	0x010a
        /*0576*/ 	.byte	0x3f
	.zero		1


	//   ....[63]....
        /*0578*/ 	.word	0x00013b40
        /*057c*/ 	.word	0x00000059
        /*0580*/ 	.word	0x00028830
        /*0584*/ 	.short	0x010a
        /*0586*/ 	.byte	0x3f
	.zero		1


	//   ....[64]....
        /*0588*/ 	.word	0x00013ba0
        /*058c*/ 	.word	0x0000000c
        /*0590*/ 	.word	0x00028830
        /*0594*/ 	.short	0x010a
        /*0596*/ 	.byte	0x3f
	.zero		1


	//   ....[65]....
        /*0598*/ 	.word	0x00013c00
        /*059c*/ 	.word	0x0000000c
        /*05a0*/ 	.word	0x00028850
        /*05a4*/ 	.short	0x010a
        /*05a6*/ 	.byte	0x3f
	.zero		1


	//   ....[66]....
        /*05a8*/ 	.word	0x00013c60
        /*05ac*/ 	.word	0x00000008
        /*05b0*/ 	.word	0x00028830
        /*05b4*/ 	.short	0x010a
        /*05b6*/ 	.byte	0x3f
	.zero		1


	//   ....[67]....
        /*05b8*/ 	.word	0x00013cc0
        /*05bc*/ 	.word	0x00000008
        /*05c0*/ 	.word	0x00028850
        /*05c4*/ 	.short	0x010a
        /*05c6*/ 	.byte	0x3f
	.zero		1


	//   ....[68]....
        /*05c8*/ 	.word	0x00013d20
        /*05cc*/ 	.word	0x00000008
        /*05d0*/ 	.word	0x00028830
        /*05d4*/ 	.short	0x010a
        /*05d6*/ 	.byte	0x3f
	.zero		1


	//   ....[69]....
        /*05d8*/ 	.word	0x00013d80
        /*05dc*/ 	.word	0x00000008
        /*05e0*/ 	.word	0x00028850
        /*05e4*/ 	.short	0x010a
        /*05e6*/ 	.byte	0x3f
	.zero		1


	//   ....[70]....
        /*05e8*/ 	.word	0x00013de0
        /*05ec*/ 	.word	0x00000005
        /*05f0*/ 	.word	0x00028850
        /*05f4*/ 	.short	0x010a
        /*05f6*/ 	.byte	0x3f
	.zero		1


	//   ....[71]....
        /*05f8*/ 	.word	0x00013f60
        /*05fc*/ 	.word	0x00000008
        /*0600*/ 	.word	0x00028840
        /*0604*/ 	.short	0x010a
        /*0606*/ 	.byte	0x3f
	.zero		1


	//   ....[72]....
        /*0608*/ 	.word	0x00013fc0
        /*060c*/ 	.word	0x00000008
        /*0610*/ 	.word	0x00028820
        /*0614*/ 	.short	0x010a
        /*0616*/ 	.byte	0x3f
	.zero		1


	//   ....[73]....
        /*0618*/ 	.word	0x00014010
        /*061c*/ 	.word	0x00000003
        /*0620*/ 	.word	0x00028840
        /*0624*/ 	.short	0x010a
        /*0626*/ 	.byte	0x3f
	.zero		1


	//   ....[74]....
        /*0628*/ 	.word	0x00014060
        /*062c*/ 	.word	0x00000002
        /*0630*/ 	.word	0x00000060
        /*0634*/ 	.short	0x010a
        /*0636*/ 	.byte	0x3f
	.zero		1


	//   ....[75]....
        /*0638*/ 	.word	0x000140b0
        /*063c*/ 	.word	0x00000003
        /*0640*/ 	.word	0x00028840
        /*0644*/ 	.short	0x010a
        /*0646*/ 	.byte	0x3f
	.zero		1


	//   ....[76]....
        /*0648*/ 	.word	0x00014100
        /*064c*/ 	.word	0x00000002
        /*0650*/ 	.word	0x00000060
        /*0654*/ 	.short	0x010a
        /*0656*/ 	.byte	0x3f
	.zero		1


	//   ....[77]....
        /*0658*/ 	.word	0x00014150
        /*065c*/ 	.word	0x00000002
        /*0660*/ 	.word	0x00028840
        /*0664*/ 	.short	0x010a
        /*0666*/ 	.byte	0x3f
	.zero		1


	//   ....[78]....
        /*0668*/ 	.word	0x000141a0
        /*066c*/ 	.word	0x00000002
        /*0670*/ 	.word	0x00000060
        /*0674*/ 	.short	0x010a
        /*0676*/ 	.byte	0x3f
	.zero		1


	//   ....[79]....
        /*0678*/ 	.word	0x000141f0
        /*067c*/ 	.word	0x00000003
        /*0680*/ 	.word	0x00028860
        /*0684*/ 	.short	0x010a
        /*0686*/ 	.byte	0x3f
	.zero		1


	//   ....[80]....
        /*0688*/ 	.word	0x000142d0
        /*068c*/ 	.word	0x00000007
        /*0690*/ 	.word	0x00028820
        /*0694*/ 	.short	0x010a
        /*0696*/ 	.byte	0x3f
	.zero		1


	//   ....[81]....
        /*0698*/ 	.word	0x00014320
        /*069c*/ 	.word	0x00000005
        /*06a0*/ 	.word	0x00000000
        /*06a4*/ 	.short	0x010a
        /*06a6*/ 	.byte	0x3f
	.zero		1


	//   ....[82]....
        /*06a8*/ 	.word	0x00014370
        /*06ac*/ 	.word	0x00000003
        /*06b0*/ 	.word	0x00000000
        /*06b4*/ 	.short	0x010a
        /*06b6*/ 	.byte	0x3f
	.zero		1


	//   ....[83]....
        /*06b8*/ 	.word	0x000143c0
        /*06bc*/ 	.word	0x00000005
        /*06c0*/ 	.word	0x00000000
        /*06c4*/ 	.short	0x010a
        /*06c6*/ 	.byte	0x3f
	.zero		1


	//----- nvinfo : EIATTR_NUM_MBARRIERS
	.align		4
.L_1061:
        /*06c8*/ 	.byte	0x03, 0x38
        /*06ca*/ 	.short	0x0016


	//----- nvinfo : EIATTR_EXIT_INSTR_OFFSETS
	.align		4
        /*06cc*/ 	.byte	0x04, 0x1c
        /*06ce*/ 	.short	(.L_1063 - .L_1062)


	//   ....[0]....
.L_1062:
        /*06d0*/ 	.word	0x00000a50


	//   ....[1]....
        /*06d4*/ 	.word	0x00010910


	//   ....[2]....
        /*06d8*/ 	.word	0x00010970


	//   ....[3]....
        /*06dc*/ 	.word	0x000138a0


	//   ....[4]....
        /*06e0*/ 	.word	0x00013ad0


	//----- nvinfo : EIATTR_MAX_THREADS
	.align		4
.L_1063:
        /*06e4*/ 	.byte	0x04, 0x05
        /*06e6*/ 	.short	(.L_1065 - .L_1064)
.L_1064:
        /*06e8*/ 	.word	0x00000180
        /*06ec*/ 	.word	0x00000001
        /*06f0*/ 	.word	0x00000001


	//----- nvinfo : EIATTR_CRS_STACK_SIZE
	.align		4
.L_1065:
        /*06f4*/ 	.byte	0x04, 0x1e
        /*06f6*/ 	.short	(.L_1067 - .L_1066)
.L_1066:
        /*06f8*/ 	.word	0x00000000


	//----- nvinfo : EIATTR_CBANK_PARAM_SIZE
	.align		4
.L_1067:
        /*06fc*/ 	.byte	0x03, 0x19
        /*06fe*/ 	.short	0x0bf0


	//----- nvinfo : EIATTR_PARAM_CBANK
	.align		4
        /*0700*/ 	.byte	0x04, 0x0a
        /*0702*/ 	.short	(.L_1069 - .L_1068)
	.align		4
.L_1068:
        /*0704*/ 	.word	index@(.nv.constant0._ZN7cutlass13device_kernelIN5flash11enable_sm90INS1_16FlashAttnFwdSm90INS1_25CollectiveMainloopFwdSm90ILi2EN4cute5tupleIJNS5_1CILi1EEES8_S8_EEENS6_IJNS7_ILi128EEESA_SA_EEELi128ENS_10bfloat16_tEfNS_4arch4Sm90ELb0ELb1ELb1ELb0ELb0ELb0ELb0ELb1ELb1ELb0ELb0ELb0EEENS1_21CollectiveEpilogueFwdISB_S9_SC_SE_Li256ELb0ELb0ELb0ELb0EEENS1_30DynamicPersistentTileSchedulerILi256ELi32ELb0ELb0ELb1EEEEEEEEEvNT_6ParamsE)
        /*0708*/ 	.short	0x0210
        /*070a*/ 	.short	0x0bf0


	//----- nvinfo : EIATTR_SW_WAR
	.align		4
.L_1069:
        /*070c*/ 	.byte	0x04, 0x36
        /*070e*/ 	.short	(.L_1071 - .L_1070)
.L_1070:
        /*0710*/ 	.word	0x00000008
.L_1071:


//--------------------- .nv.info._ZN7cutlass13device_kernelIN5flash11enable_sm90INS1_16FlashAttnFwdSm90INS1_25CollectiveMainloopFwdSm90ILi2EN4cute5tupleIJNS5_1CILi1EEES8_S8_EEENS6_IJNS7_ILi128EEESA_SA_EEELi128ENS_10bfloat16_tEfNS_4arch4Sm90ELb0ELb1ELb1ELb1ELb0ELb0ELb0ELb1ELb1ELb0ELb0ELb0EEENS1_21CollectiveEpilogueFwdISB_S9_SC_SE_Li256ELb1ELb0ELb0ELb0EEENS1_36VarlenDynamicPersistentTileSchedulerILi128ELi128ELi256ELi32ELb0ELb0ELb1ELb1ELb0ELb1EEEEEEEEEvNT_6ParamsE --------------------------
	.section	.nv.info._ZN7cutlass13device_kernelIN5flash11enable_sm90INS1_16FlashAttnFwdSm90INS1_25CollectiveMainloopFwdSm90ILi2EN4cute5tupleIJNS5_1CILi1EEES8_S8_EEENS6_IJNS7_ILi128EEESA_SA_EEELi128ENS_10bfloat16_tEfNS_4arch4Sm90ELb0ELb1ELb1ELb1ELb0ELb0ELb0ELb1ELb1ELb0ELb0ELb0EEENS1_21CollectiveEpilogueFwdISB_S9_SC_SE_Li256ELb1ELb0ELb0ELb0EEENS1_36VarlenDynamicPersistentTileSchedulerILi128ELi128ELi256ELi32ELb0ELb0ELb1ELb1ELb0ELb1EEEEEEEEEvNT_6ParamsE,"",@"SHT_CUDA_INFO"
	.sectionflags	@""
	.align	4


	//----- nvinfo : EIATTR_CUDA_API_VERSION
	.align		4
        /*0000*/ 	.byte	0x04, 0x37
        /*0002*/ 	.short	(.L_1073 - .L_1072)
.L_1072:
        /*0004*/ 	.word	0x00000082


	//----- nvinfo : EIATTR_KPARAM_INFO
	.align		4
.L_1073:
        /*0008*/ 	.byte	0x04, 0x17
        /*000a*/ 	.short	(.L_1075 - .L_1074)
.L_1074:
        /*000c*/ 	.word	0x00000000
        /*0010*/ 	.short	0x0000
        /*0012*/ 	.short	0x0070
        /*0014*/ 	.byte	0x00, 0xf0, 0x01, 0x28


	//----- nvinfo : EIATTR_SPARSE_MMA_MASK
	.align		4
.L_1075:
        /*0018*/ 	.byte	0x03, 0x50
        /*001a*/ 	.short	0x0000


	//----- nvinfo : EIATTR_MAXREG_COUNT
	.align		4
        /*001c*/ 	.byte	0x03, 0x1b
        /*001e*/ 	.short	0x00a8


	//----- nvinfo : EIATTR_NUM_BARRIERS
	.align		4
        /*0020*/ 	.byte	0x02, 0x4c
        /*0022*/ 	.byte	0x10
	.zero		1


	//----- nvinfo : EIATTR_EXTERNS
	.align		4
        /*0024*/ 	.byte	0x04, 0x0f
        /*0026*/ 	.short	(.L_1077 - .L_1076)


	//   ....[0]....
	.align		4
.L_1076:
        /*0028*/ 	.word	index@(__assertfail)


	//----- nvinfo : EIATTR_ANNOTATIONS
	.align		4
.L_1077:
        /*002c*/ 	.byte	0x04, 0x55
        /*002e*/ 	.short	(.L_1079 - .L_1078)


	//   ....[0]....
.L_1078:
        /* <DEDUP_REMOVED lines=31> */


	//----- nvinfo : EIATTR_MERCURY_ISA_VERSION
	.align		4
.L_1079:
        /*0208*/ 	.byte	0x03, 0x5f
        /*020a*/ 	.short	0x0101


	//----- nvinfo : EIATTR_UNUSED_LOAD_BYTE_OFFSET
	.align		4
        /*020c*/ 	.byte	0x04, 0x44
        /*020e*/ 	.short	(.L_1081 - .L_1080)


	//   ....[0]....
.L_1080:
        /*0210*/ 	.word	0x00000a70
        /*0214*/ 	.word	0x0000fff0


	//   ....[1]....
        /*0218*/ 	.word	0x0000f950
        /*021c*/ 	.word	0x0000fff0


	//----- nvinfo : EIATTR_INT_WARP_WIDE_INSTR_OFFSETS
	.align		4
.L_1081:
        /*0220*/ 	.byte	0x04, 0x31
        /*0222*/ 	.short	(.L_1083 - .L_1082)


	//   ....[0]....
.L_1082:
        /*0224*/ 	.word	0x00000160


	//   ....[1]....
        /*0228*/ 	.word	0x000001a0


	//   ....[2]....
        /*022c*/ 	.word	0x00000210


	//   ....[3]....
        /*0230*/ 	.word	0x00012ce0


	//   ....[4]....
        /*0234*/ 	.word	0x00012d70


	//   ....[5]....
        /*0238*/ 	.word	0x00013270


	//   ....[6]....
        /*023c*/ 	.word	0x000132f0


	//   ....[7]....
        /*0240*/ 	.word	0x00013400


	//   ....[8]....
        /*0244*/ 	.word	0x00015570


	//   ....[9]....
        /*0248*/ 	.word	0x00015600


	//----- nvinfo : EIATTR_COOP_GROUP_MASK_REGIDS
	.align		4
.L_1083:
        /*024c*/ 	.byte	0x04, 0x29
        /*024e*/ 	.short	(.L_1085 - .L_1084)


	//   ....[0]....
.L_1084:
        /*0250*/ 	.word	0xffffffff


	//   ....[1]....
        /*0254*/ 	.word	0xffffffff


	//   ....[2]....
        /*0258*/ 	.word	0xffffffff


	//   ....[3]....
        /*025c*/ 	.word	0xffffffff


	//   ....[4]....
        /*0260*/ 	.word	0xffffffff


	//   ....[5]....
        /*0264*/ 	.word	0xffffffff


	//   ....[6]....
        /*0268*/ 	.word	0xffffffff


	//   ....[7]....
        /*026c*/ 	.word	0xffffffff


	//   ....[8]....
        /*0270*/ 	.word	0xffffffff


	//   ....[9]....
        /*0274*/ 	.word	0xffffffff


	//   ....[10]....
        /*0278*/ 	.word	0xffffffff


	//   ....[11]....
        /*027c*/ 	.word	0xffffffff


	//   ....[12]....
        /*0280*/ 	.word	0xffffffff


	//   ....[13]....
        /*0284*/ 	.word	0xffffffff


	//   ....[14]....
        /*0288*/ 	.word	0xffffffff


	//   ....[15]....
        /*028c*/ 	.word	0xffffffff


	//   ....[16]....
        /*0290*/ 	.word	0xffffffff


	//   ....[17]....
        /*0294*/ 	.word	0xffffffff


	//   ....[18]....
        /*0298*/ 	.word	0xffffffff


	//   ....[19]....
        /*029c*/ 	.word	0xffffffff


	//   ....[20]....
        /*02a0*/ 	.word	0xffffffff


	//   ....[21]....
        /*02a4*/ 	.word	0xffffffff


	//   ....[22]....
        /*02a8*/ 	.word	0xffffffff


	//   ....[23]....
        /*02ac*/ 	.word	0xffffffff


	//   ....[24]....
        /*02b0*/ 	.word	0xffffffff


	//   ....[25]....
        /*02b4*/ 	.word	0xffffffff


	//   ....[26]....
        /*02b8*/ 	.word	0xffffffff


	//   ....[27]....
        /*02bc*/ 	.word	0xffffffff


	//   ....[28]....
        /*02c0*/ 	.word	0xffffffff


	//   ....[29]....
        /*02c4*/ 	.word	0xffffffff


	//   ....[30]....
        /*02c8*/ 	.word	0xffffffff


	//   ....[31]....
        /*02cc*/ 	.word	0xffffffff


	//   ....[32]....
        /*02d0*/ 	.word	0xffffffff


	//   ....[33]....
        /*02d4*/ 	.word	0xffffffff


	//   ....[34]....
        /*02d8*/ 	.word	0xffffffff


	//   ....[35]....
        /*02dc*/ 	.word	0xffffffff


	//   ....[36]....
        /*02e0*/ 	.word	0xffffffff


	//   ....[37]....
        /*02e4*/ 	.word	0xffffffff


	//   ....[38]....
        /*02e8*/ 	.word	0xffffffff


	//   ....[39]....
        /*02ec*/ 	.word	0xffffffff


	//   ....[40]....
        /*02f0*/ 	.word	0xffffffff


	//   ....[41]....
        /*02f4*/ 	.word	0xffffffff


	//   ....[42]....
        /*02f8*/ 	.word	0xffffffff


	//   ....[43]....
        /*02fc*/ 	.word	0xffffffff


	//   ....[44]....
        /*0300*/ 	.word	0xffffffff


	//   ....[45]....
        /*0304*/ 	.word	0xffffffff


	//   ....[46]....
        /*0308*/ 	.word	0xffffffff


	//   ....[47]....
        /*030c*/ 	.word	0xffffffff


	//   ....[48]....
        /*0310*/ 	.word	0xffffffff


	//   ....[49]....
        /*0314*/ 	.word	0xffffffff


	//   ....[50]....
        /*0318*/ 	.word	0xffffffff


	//   ....[51]....
        /*031c*/ 	.word	0xffffffff


	//   ....[52]....
        /*0320*/ 	.word	0xffffffff


	//   ....[53]....
        /*0324*/ 	.word	0xffffffff


	//   ....[54]....
        /*0328*/ 	.word	0xffffffff


	//   ....[55]....
        /*032c*/ 	.word	0xffffffff


	//   ....[56]....
        /*0330*/ 	.word	0xffffffff


	//   ....[57]....
        /*0334*/ 	.word	0xffffffff


	//   ....[58]....
        /*0338*/ 	.word	0xffffffff


	//   ....[59]....
        /*033c*/ 	.word	0xffffffff


	//   ....[60]....
        /*0340*/ 	.word	0xffffffff


	//   ....[61]....
        /*0344*/ 	.word	0xffffffff


	//   ....[62]....
        /*0348*/ 	.word	0x0500000f


	//   ....[63]....
        /*034c*/ 	.word	0x0500000f


	//   ....[64]....
        /*0350*/ 	.word	0x0500000f


	//   ....[65]....
        /*0354*/ 	.word	0x0500000f


	//   ....[66]....
        /*0358*/ 	.word	0x0500000f


	//   ....[67]....
        /*035c*/ 	.word	0x0500000f


	//   ....[68]....
        /*0360*/ 	.word	0x0500000f


	//   ....[69]....
        /*0364*/ 	.word	0x0500000f


	//   ....[70]....
        /*0368*/ 	.word	0x0500000f


	//   ....[71]....
        /*036c*/ 	.word	0x0500000f


	//   ....[72]....
        /*0370*/ 	.word	0x0500000f


	//   ....[73]....
        /*0374*/ 	.word	0x0500000f


	//   ....[74]....
        /*0378*/ 	.word	0x0500000f


	//   ....[75]....
        /*037c*/ 	.word	0x0500000f


	//   ....[76]....
        /*0380*/ 	.word	0x0500000f


	//   ....[77]....
        /*0384*/ 	.word	0x0500000f


	//   ....[78]....
        /*0388*/ 	.word	0x0500000f


	//   ....[79]....
        /*038c*/ 	.word	0x0500000f


	//   ....[80]....
        /*0390*/ 	.word	0x0500000f


	//----- nvinfo : EIATTR_COOP_GROUP_INSTR_OFFSETS
	.align		4
.L_1085:
        /*0394*/ 	.byte	0x04, 0x28
        /*0396*/ 	.short	(.L_1087 - .L_1086)


	//   ....[0]....
.L_1086:
        /*0398*/ 	.word	0x00000070


	//   ....[1]....
        /*039c*/ 	.word	0x00000170


	//   ....[2]....
        /*03a0*/ 	.word	0x000001c0


	//   ....[3]....
        /*03a4*/ 	.word	0x000003f0


	//   ....[4]....
        /*03a8*/ 	.word	0x00000550


	//   ....[5]....
        /*03ac*/ 	.word	0x00000670


	//   ....[6]....
        /*03b0*/ 	.word	0x000007d0


	//   ....[7]....
        /*03b4*/ 	.word	0x000017b0


	//   ....[8]....
        /*03b8*/ 	.word	0x00003a40


	//   ....[9]....
        /*03bc*/ 	.word	0x00003b50


	//   ....[10]....
        /*03c0*/ 	.word	0x00004470


	//   ....[11]....
        /*03c4*/ 	.word	0x000044d0


	//   ....[12]....
        /*03c8*/ 	.word	0x00007200


	//   ....[13]....
        /*03cc*/ 	.word	0x00007260


	//   ....[14]....
        /*03d0*/ 	.word	0x00007be0


	//   ....[15]....
        /*03d4*/ 	.word	0x00007c60


	//   ....[16]....
        /*03d8*/ 	.word	0x0000a0b0


	//   ....[17]....
        /*03dc*/ 	.word	0x0000a0e0


	//   ....[18]....
        /*03e0*/ 	.word	0x0000a3d0


	//   ....[19]....
        /*03e4*/ 	.word	0x0000a470


	//   ....[20]....
        /*03e8*/ 	.word	0x0000d470


	//   ....[21]....
        /*03ec*/ 	.word	0x0000d4b0


	//   ....[22]....
        /*03f0*/ 	.word	0x0000de80


	//   ....[23]....
        /*03f4*/ 	.word	0x0000df40


	//   ....[24]....
        /*03f8*/ 	.word	0x0000f020


	//   ....[25]....
        /*03fc*/ 	.word	0x0000f060


	//   ....[26]....
        /*0400*/ 	.word	0x0000f140


	//   ....[27]....
        /*0404*/ 	.word	0x0000f160


	//   ....[28]....
        /*0408*/ 	.word	0x00011880


	//   ....[29]....
        /*040c*/ 	.word	0x00011a00


	//   ....[30]....
        /*0410*/ 	.word	0x00011a30


	//   ....[31]....
        /*0414*/ 	.word	0x00011a70


	//   ....[32]....
        /*0418*/ 	.word	0x00011ae0


	//   ....[33]....
        /*041c*/ 	.word	0x00011b40


	//   ....[34]....
        /*0420*/ 	.word	0x00011b80


	//   ....[35]....
        /*0424*/ 	.word	0x00011d20


	//   ....[36]....
        /*0428*/ 	.word	0x00011d80


	//   ....[37]....
        /*042c*/ 	.word	0x00011dc0


	//   ....[38]....
        /*0430*/ 	.word	0x00011e00


	//   ....[39]....
        /*0434*/ 	.word	0x00011e30


	//   ....[40]....
        /*0438*/ 	.word	0x00011e60


	//   ....[41]....
        /*043c*/ 	.word	0x00011ef0


	//   ....[42]....
        /*0440*/ 	.word	0x00011f50


	//   ....[43]....
        /*0444*/ 	.word	0x00011fe0


	//   ....[44]....
        /*0448*/ 	.word	0x00015a10


	//   ....[45]....
        /*044c*/ 	.word	0x00015a20


	//   ....[46]....
        /*0450*/ 	.word	0x00015b30


	//   ....[47]....
        /*0454*/ 	.word	0x00015b90


	//   ....[48]....
        /*0458*/ 	.word	0x00015bd0


	//   ....[49]....
        /*045c*/ 	.word	0x00015c10


	//   ....[50]....
        /*0460*/ 	.word	0x00015c40


	//   ....[51]....
        /*0464*/ 	.word	0x00015c70


	//   ....[52]....
        /*0468*/ 	.word	0x00015e00


	//   ....[53]....
        /*046c*/ 	.word	0x00015e60


	//   ....[54]....
        /*0470*/ 	.word	0x00015ea0


	//   ....[55]....
        /*0474*/ 	.word	0x00015ee0


	//   ....[56]....
        /*0478*/ 	.word	0x00015f10


	//   ....[57]....
        /*047c*/ 	.word	0x00015f40


	//   ....[58]....
        /*0480*/ 	.word	0x00016000


	//   ....[59]....
        /*0484*/ 	.word	0x00016020


	//   ....[60]....
        /*0488*/ 	.word	0x00016090


	//   ....[61]....
        /*048c*/ 	.word	0x00016720


	//   ....[62]....
        /*0490*/ 	.word	0x00016db0


	//   ....[63]....
        /*0494*/ 	.word	0x000171d0


	//   ....[64]....
        /*0498*/ 	.word	0x00017260


	//   ....[65]....
        /*049c*/ 	.word	0x00017300


	//   ....[66]....
        /*04a0*/ 	.word	0x000173b0


	//   ....[67]....
        /*04a4*/ 	.word	0x00017430


	//   ....[68]....
        /*04a8*/ 	.word	0x000174b0


	//   ....[69]....
        /*04ac*/ 	.word	0x00017530


	//   ....[70]....
        /*04b0*/ 	.word	0x000175b0


	//   ....[71]....
        /*04b4*/ 	.word	0x00017640


	//   ....[72]....
        /*04b8*/ 	.word	0x000176f0


	//   ....[73]....
        /*04bc*/ 	.word	0x00017770


	//   ....[74]....
        /*04c0*/ 	.word	0x000177f0


	//   ....[75]....
        /*04c4*/ 	.word	0x00017870


	//   ....[76]....
        /*04c8*/ 	.word	0x000178f0


	//   ....[77]....
        /*04cc*/ 	.word	0x00017960


	//   ....[78]....
        /*04d0*/ 	.word	0x00017a00


	//   ....[79]....
        /*04d4*/ 	.word	0x00017a90


	//   ....[80]....
        /*04d8*/ 	.word	0x00017bc0


	//----- nvinfo : EIATTR_REG_RECONFIG
	.align		4
.L_1087:
        /*04dc*/ 	.byte	0x01, 0x54
	.zero		2


	//----- nvinfo : EIATTR_SYSCALL_OFFSETS
	.align		4
        /*04e0*/ 	.byte	0x04, 0x46
        /*04e2*/ 	.short	(.L_1089 - .L_1088)


	//   ....[0]....
.L_1088:
        /*04e4*/ 	.word	0x00001990


	//   ....[1]....
        /*04e8*/ 	.word	0x00012f00


	//   ....[2]....
        /*04ec*/ 	.word	0x00013040


	//   ....[3]....
        /*04f0*/ 	.word	0x00013140


	//----- nvinfo : EIATTR_MBARRIER_INSTR_OFFSETS
	.align		4
.L_1089:
        /*04f4*/ 	.byte	0x04, 0x39
        /*04f6*/ 	.short	(.L_1091 - .L_1090)


	//   ....[0]....
.L_1090:
        /*04f8*/ 	.word	0x000002a0
        /*04fc*/ 	.word	0x000000ff
        /*0500*/ 	.word	0x00028800
        /*0504*/ 	.short	0x0100
        /*0506*/ 	.byte	0x08
	.zero		1


	//   ....[1]....
        /*0508*/ 	.word	0x000002b0
        /*050c*/ 	.word	0x000000ff
        /*0510*/ 	.word	0x00028820
        /*0514*/ 	.short	0x0100
        /*0516*/ 	.byte	0x08
	.zero		1


	//   ....[2]....
        /*0518*/ 	.word	0x000003a0
        /*051c*/ 	.word	0x000000ff
        /*0520*/ 	.word	0x00028830
        /*0524*/ 	.short	0x0100
        /*0526*/ 	.byte	0x08
	.zero		1


	//   ....[3]....
        /*0528*/ 	.word	0x000003b0
        /*052c*/ 	.word	0x000000ff
        /*0530*/ 	.word	0x00028840
        /*0534*/ 	.short	0x0100
        /*0536*/ 	.byte	0x08
	.zero		1


	//   ....[4]....
        /*0538*/ 	.word	0x000003c0
        /*053c*/ 	.word	0x000000ff
        /*0540*/ 	.word	0x00028838
        /*0544*/ 	.short	0x0100
        /*0546*/ 	.byte	0x08
	.zero		1


	//   ....[5]....
        /*0548*/ 	.word	0x000003d0
        /*054c*/ 	.word	0x000000ff
        /*0550*/ 	.word	0x00028848
        /*0554*/ 	.short	0x0100
        /*0556*/ 	.byte	0x08
	.zero		1


	//   ....[6]....
        /*0558*/ 	.word	0x00000500
        /*055c*/ 	.word	0x000000ff
        /*0560*/ 	.word	0x00028850
        /*0564*/ 	.short	0x0100
        /*0566*/ 	.byte	0x08
	.zero		1


	//   ....[7]....
        /*0568*/ 	.word	0x00000510
        /*056c*/ 	.word	0x000000ff
        /*0570*/ 	.word	0x00028860
        /*0574*/ 	.short	0x0100
        /*0576*/ 	.byte	0x08
	.zero		1


	//   ....[8]....
        /*0578*/ 	.word	0x00000520
        /*057c*/ 	.word	0x000000ff
        /*0580*/ 	.word	0x00028858
        /*0584*/ 	.short	0x0100
        /*0586*/ 	.byte	0x08
	.zero		1


	//   ....[9]....
        /*0588*/ 	.word	0x00000530
        /*058c*/ 	.word	0x000000ff
        /*0590*/ 	.word	0x00028868
        /*0594*/ 	.short	0x0100
        /*0596*/ 	.byte	0x08
	.zero		1


	//   ....[10]....
        /*0598*/ 	.word	0x00000620
        /*059c*/ 	.word	0x000000ff
        /*05a0*/ 	.word	0x00028870
        /*05a4*/ 	.short	0x0100
        /*05a6*/ 	.byte	0x06
	.zero		1


	//   ....[11]....
        /*05a8*/ 	.word	0x00000630
        /*05ac*/ 	.word	0x000000ff
        /*05b0*/ 	.word	0x00028880
        /*05b4*/ 	.short	0x0100
        /*05b6*/ 	.byte	0x06
	.zero		1


	//   ....[12]....
        /*05b8*/ 	.word	0x00000640
        /*05bc*/ 	.word	0x000000ff
        /*05c0*/ 	.word	0x00028878
        /*05c4*/ 	.short	0x0100
        /*05c6*/ 	.byte	0x06
	.zero		1


	//   ....[13]....
        /*05c8*/ 	.word	0x00000650
        /*05cc*/ 	.word	0x000000ff
        /*05d0*/ 	.word	0x00028888
        /*05d4*/ 	.short	0x0100
        /*05d6*/ 	.byte	0x06
	.zero		1


	//   ....[14]....
        /*05d8*/ 	.word	0x00000780
        /*05dc*/ 	.word	0x000000ff
        /*05e0*/ 	.word	0x00028890
        /*05e4*/ 	.short	0x0100
        /*05e6*/ 	.byte	0x08
	.zero		1


	//   ....[15]....
        /*05e8*/ 	.word	0x00000790
        /*05ec*/ 	.word	0x000000ff
        /*05f0*/ 	.word	0x000288a0
        /*05f4*/ 	.short	0x0100
        /*05f6*/ 	.byte	0x08
	.zero		1


	//   ....[16]....
        /*05f8*/ 	.word	0x000007a0
        /*05fc*/ 	.word	0x000000ff
        /*0600*/ 	.word	0x00028898
        /*0604*/ 	.short	0x0100
        /*0606*/ 	.byte	0x08
	.zero		1


	//   ....[17]....
        /*0608*/ 	.word	0x000007b0
        /*060c*/ 	.word	0x000000ff
        /*0610*/ 	.word	0x000288a8
        /*0614*/ 	.short	0x0100
        /*0616*/ 	.byte	0x08
	.zero		1


	//   ....[18]....
        /*0618*/ 	.word	0x000008e0
        /*061c*/ 	.word	0x000000ff
        /*0620*/ 	.word	0x000288b0
        /*0624*/ 	.short	0x0100
        /*0626*/ 	.byte	0x08
	.zero		1


	//   ....[19]....
        /*0628*/ 	.word	0x000008f0
        /*062c*/ 	.word	0x000000ff
        /*0630*/ 	.word	0x000288c0
        /*0634*/ 	.short	0x0100
        /*0636*/ 	.byte	0x08
	.zero		1


	//   ....[20]....
        /*0638*/ 	.word	0x00000900
        /*063c*/ 	.word	0x000000ff
        /*0640*/ 	.word	0x000288b8
        /*0644*/ 	.short	0x0100
        /*0646*/ 	.byte	0x08
	.zero		1


	//   ....[21]....
        /*0648*/ 	.word	0x00000910
        /*064c*/ 	.word	0x000000ff
        /*0650*/ 	.word	0x000288c8
        /*0654*/ 	.short	0x0100
        /*0656*/ 	.byte	0x08
	.zero		1


	//   ....[22]....
        /*0658*/ 	.word	0x00001a10
        /*065c*/ 	.word	0x000000ff
        /*0660*/ 	.word	0x00028800
        /*0664*/ 	.short	0x010a
        /*0666*/ 	.byte	0x29
	.zero		1


	//   ....[23]....
        /*0668*/ 	.word	0x00001a90
        /*066c*/ 	.word	0x00000007
        /*0670*/ 	.word	0x00028830
        /*0674*/ 	.short	0x010a
        /*0676*/ 	.byte	0x3f
	.zero		1


	//   ....[24]....
        /*0678*/ 	.word	0x00001af0
        /*067c*/ 	.word	0x00000007
        /*0680*/ 	.word	0x00028830
        /*0684*/ 	.short	0x010a
        /*0686*/ 	.byte	0x3f
	.zero		1


	//   ....[25]....
        /*0688*/ 	.word	0x000023f0
        /*068c*/ 	.word	0x00000000
        /*0690*/ 	.word	0x00000000
        /*0694*/ 	.short	0x0101
        /*0696*/ 	.byte	0x3f
	.zero		1


	//   ....[26]....
        /*0698*/ 	.word	0x000054e0
        /*069c*/ 	.word	0x000000ff
        /*06a0*/ 	.word	0x00028830
        /*06a4*/ 	.short	0x010a
        /*06a6*/ 	.byte	0x06
	.zero		1


	//   ....[27]....
        /*06a8*/ 	.word	0x00005520
        /*06ac*/ 	.word	0x000000ff
        /*06b0*/ 	.word	0x00028830
        /*06b4*/ 	.short	0x010a
        /*06b6*/ 	.byte	0x06
	.zero		1


	//   ....[28]....
        /*06b8*/ 	.word	0x00005860
        /*06bc*/ 	.word	0x000000ff
        /*06c0*/ 	.word	0x00028850
        /*06c4*/ 	.short	0x010a
        /*06c6*/ 	.byte	0x06
	.zero		1


	//   ....[29]....
        /*06c8*/ 	.word	0x000058a0
        /*06cc*/ 	.word	0x000000ff
        /*06d0*/ 	.word	0x00028850
        /*06d4*/ 	.short	0x010a
        /*06d6*/ 	.byte	0x06
	.zero		1


	//   ....[30]....
        /*06d8*/ 	.word	0x00006460
        /*06dc*/ 	.word	0x00000033
        /*06e0*/ 	.word	0x00000000
        /*06e4*/ 	.short	0x0101
        /*06e6*/ 	.byte	0x3f
	.zero		1


	//   ....[31]....
        /*06e8*/ 	.word	0x00008040
        /*06ec*/ 	.word	0x00000020
        /*06f0*/ 	.word	0x00000000
        /*06f4*/ 	.short	0x0101
        /*06f6*/ 	.byte	0x3f
	.zero		1


	//   ....[32]....
        /*06f8*/ 	.word	0x00008f80
        /*06fc*/ 	.word	0x000000ff
        /*0700*/ 	.word	0x00028830
        /*0704*/ 	.short	0x010a
        /*0706*/ 	.byte	0x06
	.zero		1


	//   ....[33]....
        /*0708*/ 	.word	0x00008fc0
        /*070c*/ 	.word	0x000000ff
        /*0710*/ 	.word	0x00028830
        /*0714*/ 	.short	0x010a
        /*0716*/ 	.byte	0x06
	.zero		1


	//   ....[34]....
        /*0718*/ 	.word	0x00009300
        /*071c*/ 	.word	0x000000ff
        /*0720*/ 	.word	0x00028850
        /*0724*/ 	.short	0x010a
        /*0726*/ 	.byte	0x06
	.zero		1


	//   ....[35]....
        /*0728*/ 	.word	0x00009340
        /*072c*/ 	.word	0x000000ff
        /*0730*/ 	.word	0x00028850
        /*0734*/ 	.short	0x010a
        /*0736*/ 	.byte	0x06
	.zero		1


	//   ....[36]....
        /*0738*/ 	.word	0x0000ac90
        /*073c*/ 	.word	0x00000028
        /*0740*/ 	.word	0x00000000
        /*0744*/ 	.short	0x0101
        /*0746*/ 	.byte	0x3f
	.zero		1


	//   ....[37]....
        /*0748*/ 	.word	0x0000ad40
        /*074c*/ 	.word	0x0000002a
        /*0750*/ 	.word	0x00000000
        /*0754*/ 	.short	0x0101
        /*0756*/ 	.byte	0x3f
	.zero		1


	//   ....[38]....
        /*0758*/ 	.word	0x0000b820
        /*075c*/ 	.word	0x000000ff
        /*0760*/ 	.word	0x00028830
        /*0764*/ 	.short	0x010a
        /*0766*/ 	.byte	0x06
	.zero		1


	//   ....[39]....
        /*0768*/ 	.word	0x0000b860
        /*076c*/ 	.word	0x000000ff
        /*0770*/ 	.word	0x00028830
        /*0774*/ 	.short	0x010a
        /*0776*/ 	.byte	0x06
	.zero		1


	//   ....[40]....
        /*0778*/ 	.word	0x0000bba0
        /*077c*/ 	.word	0x000000ff
        /*0780*/ 	.word	0x00028850
        /*0784*/ 	.short	0x010a
        /*0786*/ 	.byte	0x06
	.zero		1


	//   ....[41]....
        /*0788*/ 	.word	0x0000bbe0
        /*078c*/ 	.word	0x000000ff
        /*0790*/ 	.word	0x00028850
        /*0794*/ 	.short	0x010a
        /*0796*/ 	.byte	0x06
	.zero		1


	//   ....[42]....
        /*0798*/ 	.word	0x0000c790
        /*079c*/ 	.word	0x00000036
        /*07a0*/ 	.word	0x00000000
        /*07a4*/ 	.short	0x0101
        /*07a6*/ 	.byte	0x3f
	.zero		1


	//   ....[43]....
        /*07a8*/ 	.word	0x0000e210
        /*07ac*/ 	.word	0x00000022
        /*07b0*/ 	.word	0x00000000
        /*07b4*/ 	.short	0x0101
        /*07b6*/ 	.byte	0x3f
	.zero		1


	//   ....[44]....
        /*07b8*/ 	.word	0x0000ef90
        /*07bc*/ 	.word	0x000000ff
        /*07c0*/ 	.word	0x00028850
        /*07c4*/ 	.short	0x010a
        /*07c6*/ 	.byte	0x05
	.zero		1


	//   ....[45]....
        /*07c8*/ 	.word	0x0000efd0
        /*07cc*/ 	.word	0x000000ff
        /*07d0*/ 	.word	0x00028850
        /*07d4*/ 	.short	0x010a
        /*07d6*/ 	.byte	0x05
	.zero		1


	//   ....[46]....
        /*07d8*/ 	.word	0x0000f4f0
        /*07dc*/ 	.word	0x00000004
        /*07e0*/ 	.word	0x00000000
        /*07e4*/ 	.short	0x0101
        /*07e6*/ 	.byte	0x3f
	.zero		1


	//   ....[47]....
        /*07e8*/ 	.word	0x00010810
        /*07ec*/ 	.word	0x00000003
        /*07f0*/ 	.word	0x00000000
        /*07f4*/ 	.short	0x0101
        /*07f6*/ 	.byte	0x3f
	.zero		1


	//   ....[48]....
        /*07f8*/ 	.word	0x00013740
        /*07fc*/ 	.word	0x00000009
        /*0800*/ 	.word	0x00028840
        /*0804*/ 	.short	0x010a
        /*0806*/ 	.byte	0x3f
	.zero		1


	//   ....[49]....
        /*0808*/ 	.word	0x00013c10
        /*080c*/ 	.word	0x0000000a
        /*0810*/ 	.word	0x00028820
        /*0814*/ 	.short	0x010a
        /*0816*/ 	.byte	0x3f
	.zero		1


	//   ....[50]....
        /*0818*/ 	.word	0x00013f50
        /*081c*/ 	.word	0x00000002
        /*0820*/ 	.word	0x00028840
        /*0824*/ 	.short	0x010a
        /*0826*/ 	.byte	0x3f
	.zero		1


	//   ....[51]....
        /*0828*/ 	.word	0x00014210
        /*082c*/ 	.word	0x00000003
        /*0830*/ 	.word	0x00000060
        /*0834*/ 	.short	0x010a
        /*0836*/ 	.byte	0x3f
	.zero		1


	//   ....[52]....
        /*0838*/ 	.word	0x00014800
        /*083c*/ 	.word	0x00000002
        /*0840*/ 	.word	0x00028840
        /*0844*/ 	.short	0x010a
        /*0846*/ 	.byte	0x3f
	.zero		1


	//   ....[53]....
        /*0848*/ 	.word	0x00014ac0
        /*084c*/ 	.word	0x00000002
        /*0850*/ 	.word	0x00000060
        /*0854*/ 	.short	0x010a
        /*0856*/ 	.byte	0x3f
	.zero		1


	//   ....[54]....
        /*0858*/ 	.word	0x00014f90
        /*085c*/ 	.word	0x00000002
        /*0860*/ 	.word	0x00028840
        /*0864*/ 	.short	0x010a
        /*0866*/ 	.byte	0x3f
	.zero		1


	//   ....[55]....
        /*0868*/ 	.word	0x00015250
        /*086c*/ 	.word	0x00000002
        /*0870*/ 	.word	0x00000060
        /*0874*/ 	.short	0x010a
        /*0876*/ 	.byte	0x3f
	.zero		1


	//   ....[56]....
        /*0878*/ 	.word	0x000156c0
        /*087c*/ 	.word	0x00000003
        /*0880*/ 	.word	0x00028860
        /*0884*/ 	.short	0x010a
        /*0886*/ 	.byte	0x3f
	.zero		1


	//   ....[57]....
        /*0888*/ 	.word	0x000166a0
        /*088c*/ 	.word	0x00000000
        /*0890*/ 	.word	0x00028820
        /*0894*/ 	.short	0x010a
        /*0896*/ 	.byte	0x3f
	.zero		1


	//   ....[58]....
        /*0898*/ 	.word	0x00016860
        /*089c*/ 	.word	0x00000006
        /*08a0*/ 	.word	0x00000000
        /*08a4*/ 	.short	0x010a
        /*08a6*/ 	.byte	0x3f
	.zero		1


	//   ....[59]....
        /*08a8*/ 	.word	0x000168d0
        /*08ac*/ 	.word	0x00000007
        /*08b0*/ 	.word	0x00000000
        /*08b4*/ 	.short	0x010a
        /*08b6*/ 	.byte	0x3f
	.zero		1


	//   ....[60]....
        /*08b8*/ 	.word	0x00016940
        /*08bc*/ 	.word	0x00000004
        /*08c0*/ 	.word	0x00000000
        /*08c4*/ 	.short	0x010a
        /*08c6*/ 	.byte	0x3f
	.zero		1


	//   ....[61]....
        /*08c8*/ 	.word	0x00016970
        /*08cc*/ 	.word	0x00000003
        /*08d0*/ 	.word	0x00000000
        /*08d4*/ 	.short	0x010a
        /*08d6*/ 	.byte	0x3f
	.zero		1


	//   ....[62]....
        /*08d8*/ 	.word	0x000169e0
        /*08dc*/ 	.word	0x00000003
        /*08e0*/ 	.word	0x00028800
        /*08e4*/ 	.short	0x010a
        /*08e6*/ 	.byte	0x3f
	.zero		1


	//   ....[63]....
        /*08e8*/ 	.word	0x00016a30
        /*08ec*/ 	.word	0x00000007
        /*08f0*/ 	.word	0x00028830
        /*08f4*/ 	.short	0x010a
        /*08f6*/ 	.byte	0x3f
	.zero		1


	//   ....[64]....
        /*08f8*/ 	.word	0x00016a90
        /*08fc*/ 	.word	0x00000008
        /*0900*/ 	.word	0x00028830
        /*0904*/ 	.short	0x010a
        /*0906*/ 	.byte	0x3f
	.zero		1


	//   ....[65]....
        /*0908*/ 	.word	0x00016af0
        /*090c*/ 	.word	0x00000008
        /*0910*/ 	.word	0x00028850
        /*0914*/ 	.short	0x010a
        /*0916*/ 	.byte	0x3f
	.zero		1


	//   ....[66]....
        /*0918*/ 	.word	0x00016b50
        /*091c*/ 	.word	0x00000006
        /*0920*/ 	.word	0x00028830
        /*0924*/ 	.short	0x010a
        /*0926*/ 	.byte	0x3f
	.zero		1


	//   ....[67]....
        /*0928*/ 	.word	0x00016bb0
        /*092c*/ 	.word	0x00000006
        /*0930*/ 	.word	0x00028850
        /*0934*/ 	.short	0x010a
        /*0936*/ 	.byte	0x3f
	.zero		1


	//   ....[68]....
        /*0938*/ 	.word	0x00016c10
        /*093c*/ 	.word	0x00000006
        /*0940*/ 	.word	0x00028830
        /*0944*/ 	.short	0x010a
        /*0946*/ 	.byte	0x3f
	.zero		1


	//   ....[69]....
        /*0948*/ 	.word	0x00016c70
        /*094c*/ 	.word	0x00000006
        /*0950*/ 	.word	0x00028850
        /*0954*/ 	.short	0x010a
        /*0956*/ 	.byte	0x3f
	.zero		1


	//   ....[70]....
        /*0958*/ 	.word	0x00016cd0
        /*095c*/ 	.word	0x00000009
        /*0960*/ 	.word	0x00028850
        /*0964*/ 	.short	0x010a
        /*0966*/ 	.byte	0x3f
	.zero		1


	//   ....[71]....
        /*0968*/ 	.word	0x00016e70
        /*096c*/ 	.word	0x00000009
        /*0970*/ 	.word	0x00028840
        /*0974*/ 	.short	0x010a
        /*0976*/ 	.byte	0x3f
	.zero		1


	//   ....[72]....
        /*0978*/ 	.word	0x00016ef0
        /*097c*/ 	.word	0x00000008
        /*0980*/ 	.word	0x00028820
        /*0984*/ 	.short	0x010a
        /*0986*/ 	.byte	0x3f
	.zero		1


	//   ....[73]....
        /*0988*/ 	.word	0x00016f40
        /*098c*/ 	.word	0x00000002
        /*0990*/ 	.word	0x00028840
        /*0994*/ 	.short	0x010a
        /*0996*/ 	.byte	0x3f
	.zero		1


	//   ....[74]....
        /*0998*/ 	.word	0x00016f90
        /*099c*/ 	.word	0x00000003
        /*09a0*/ 	.word	0x00000060
        /*09a4*/ 	.short	0x010a
        /*09a6*/ 	.byte	0x3f
	.zero		1


	//   ....[75]....
        /*09a8*/ 	.word	0x00016fe0
        /*09ac*/ 	.word	0x00000002
        /*09b0*/ 	.word	0x00028840
        /*09b4*/ 	.short	0x010a
        /*09b6*/ 	.byte	0x3f
	.zero		1


	//   ....[76]....
        /*09b8*/ 	.word	0x00017030
        /*09bc*/ 	.word	0x00000002
        /*09c0*/ 	.word	0x00000060
        /*09c4*/ 	.short	0x010a
        /*09c6*/ 	.byte	0x3f
	.zero		1


	//   ....[77]....
        /*09c8*/ 	.word	0x00017080
        /*09cc*/ 	.word	0x00000002
        /*09d0*/ 	.word	0x00028840
        /*09d4*/ 	.short	0x010a
        /*09d6*/ 	.byte	0x3f
	.zero		1


	//   ....[78]....
        /*09d8*/ 	.word	0x000170d0
        /*09dc*/ 	.word	0x00000002
        /*09e0*/ 	.word	0x00000060
        /*09e4*/ 	.short	0x010a
        /*09e6*/ 	.byte	0x3f
	.zero		1


	//   ....[79]....
        /*09e8*/ 	.word	0x00017120
        /*09ec*/ 	.word	0x00000003
        /*09f0*/ 	.word	0x00028860
        /*09f4*/ 	.short	0x010a
        /*09f6*/ 	.byte	0x3f
	.zero		1


	//   ....[80]....
        /*09f8*/ 	.word	0x00017ae0
        /*09fc*/ 	.word	0x00000000
        /*0a00*/ 	.word	0x00028820
        /*0a04*/ 	.short	0x010a
        /*0a06*/ 	.byte	0x3f
	.zero		1


	//   ....[81]....
        /*0a08*/ 	.word	0x00017c80
        /*0a0c*/ 	.word	0x00000006
        /*0a10*/ 	.word	0x00000000
        /*0a14*/ 	.short	0x010a
        /*0a16*/ 	.byte	0x3f
	.zero		1


	//   ....[82]....
        /*0a18*/ 	.word	0x00017cd0
        /*0a1c*/ 	.word	0x00000007
        /*0a20*/ 	.word	0x00000000
        /*0a24*/ 	.short	0x010a
        /*0a26*/ 	.byte	0x3f
	.zero		1


	//   ....[83]....
        /*0a28*/ 	.word	0x00017d20
        /*0a2c*/ 	.word	0x00000004
        /*0a30*/ 	.word	0x00000000
        /*0a34*/ 	.short	0x010a
        /*0a36*/ 	.byte	0x3f
	.zero		1


	//----- nvinfo : EIATTR_NUM_MBARRIERS
	.align		4
.L_1091:
        /*0a38*/ 	.byte	0x03, 0x38
        /*0a3a*/ 	.short	0x0016


	//----- nvinfo : EIATTR_EXIT_INSTR_OFFSETS
	.align		4
        /*0a3c*/ 	.byte	0x04, 0x1c
        /*0a3e*/ 	.short	(.L_1093 - .L_1092)


	//   ....[0]....
.L_1092:
        /*0a40*/ 	.word	0x00000ab0


	//   ....[1]....
        /*0a44*/ 	.word	0x00011840


	//   ....[2]....
        /*0a48*/ 	.word	0x000118a0


	//   ....[3]....
        /*0a4c*/ 	.word	0x000169c0


	//----- nvinfo : EIATTR_MAX_THREADS
	.align		4
.L_1093:
        /*0a50*/ 	.byte	0x04, 0x05
        /*0a52*/ 	.short	(.L_1095 - .L_1094)
.L_1094:
        /*0a54*/ 	.word	0x00000180
        /*0a58*/ 	.word	0x00000001
        /*0a5c*/ 	.word	0x00000001


	//----- nvinfo : EIATTR_CRS_STACK_SIZE
	.align		4
.L_1095:
        /*0a60*/ 	.byte	0x04, 0x1e
        /*0a62*/ 	.short	(.L_1097 - .L_1096)
.L_1096:
        /*0a64*/ 	.word	0x00000000


	//----- nvinfo : EIATTR_CBANK_PARAM_SIZE
	.align		4
.L_1097:
        /*0a68*/ 	.byte	0x03, 0x19
        /*0a6a*/ 	.short	0x0a70


	//----- nvinfo : EIATTR_PARAM_CBANK
	.align		4
        /*0a6c*/ 	.byte	0x04, 0x0a
        /*0a6e*/ 	.short	(.L_1099 - .L_1098)
	.align		4
.L_1098:
        /*0a70*/ 	.word	index@(.nv.constant0._ZN7cutlass13device_kernelIN5flash11enable_sm90INS1_16FlashAttnFwdSm90INS1_25CollectiveMainloopFwdSm90ILi2EN4cute5tupleIJNS5_1CILi1EEES8_S8_EEENS6_IJNS7_ILi128EEESA_SA_EEELi128ENS_10bfloat16_tEfNS_4arch4Sm90ELb0ELb1ELb1ELb1ELb0ELb0ELb0ELb1ELb1ELb0ELb0ELb0EEENS1_21CollectiveEpilogueFwdISB_S9_SC_SE_Li256ELb1ELb0ELb0ELb0EEENS1_36VarlenDynamicPersistentTileSchedulerILi128ELi128ELi256ELi32ELb0ELb0ELb1ELb1ELb0ELb1EEEEEEEEEvNT_6ParamsE)
        /*0a74*/ 	.short	0x0210
        /*0a76*/ 	.short	0x0a70


	//----- nvinfo : EIATTR_SW_WAR
	.align		4
.L_1099:
        /*0a78*/ 	.byte	0x04, 0x36
        /*0a7a*/ 	.short	(.L_1101 - .L_1100)
.L_1100:
        /*0a7c*/ 	.word	0x00000008
.L_1101:


//--------------------- .nv.info._ZN7cutlass13device_kernelIN5flash11enable_sm90INS1_16FlashAttnFwdSm90INS1_25CollectiveMainloopFwdSm90ILi2EN4cute5tupleIJNS5_1CILi1EEES8_S8_EEENS6_IJNS7_ILi128EEESA_SA_EEELi128ENS_10bfloat16_tEfNS_4arch4Sm90ELb0ELb1ELb1ELb1ELb0ELb1ELb0ELb1ELb1ELb0ELb0ELb0EEENS1_21CollectiveEpilogueFwdISB_S9_SC_SE_Li256ELb1ELb0ELb0ELb0EEENS1_36VarlenDynamicPersistentTileSchedulerILi128ELi128ELi256ELi32ELb0ELb0ELb1ELb1ELb0ELb1EEEEEEEEEvNT_6ParamsE --------------------------
	.section	.nv.info._ZN7cutlass13device_kernelIN5flash11enable_sm90INS1_16FlashAttnFwdSm90INS1_25CollectiveMainloopFwdSm90ILi2EN4cute5tupleIJNS5_1CILi1EEES8_S8_EEENS6_IJNS7_ILi128EEESA_SA_EEELi128ENS_10bfloat16_tEfNS_4arch4Sm90ELb0ELb1ELb1ELb1ELb0ELb1ELb0ELb1ELb1ELb0ELb0ELb0EEENS1_21CollectiveEpilogueFwdISB_S9_SC_SE_Li256ELb1ELb0ELb0ELb0EEENS1_36VarlenDynamicPersistentTileSchedulerILi128ELi128ELi256ELi32ELb0ELb0ELb1ELb1ELb0ELb1EEEEEEEEEvNT_6ParamsE,"",@"SHT_CUDA_INFO"
	.sectionflags	@""
	.align	4


	//----- nvinfo : EIATTR_CUDA_API_VERSION
	.align		4
        /*0000*/ 	.byte	0x04, 0x37
        /*0002*/ 	.short	(.L_1103 - .L_1102)
.L_1102:
        /*0004*/ 	.word	0x00000082


	//----- nvinfo : EIATTR_KPARAM_INFO
	.align		4
.L_1103:
        /*0008*/ 	.byte	0x04, 0x17
        /*000a*/ 	.short	(.L_1105 - .L_1104)
.L_1104:
        /*000c*/ 	.word	0x00000000
        /*0010*/ 	.short	0x0000
        /*0012*/ 	.short	0x0070
        /*0014*/ 	.byte	0x00, 0xf0, 0x01, 0x28


	//----- nvinfo : EIATTR_SPARSE_MMA_MASK
	.align		4
.L_1105:
        /*0018*/ 	.byte	0x03, 0x50
        /*001a*/ 	.short	0x0000


	//----- nvinfo : EIATTR_MAXREG_COUNT
	.align		4
        /*001c*/ 	.byte	0x03, 0x1b
        /*001e*/ 	.short	0x00a8


	//----- nvinfo : EIATTR_NUM_BARRIERS
	.align		4
        /*0020*/ 	.byte	0x02, 0x4c
        /*0022*/ 	.byte	0x10
	.zero		1


	//----- nvinfo : EIATTR_EXTERNS
	.align		4
        /*0024*/ 	.byte	0x04, 0x0f
        /*0026*/ 	.short	(.L_1107 - .L_1106)


	//   ....[0]....
	.align		4
.L_1106:
        /*0028*/ 	.word	index@(__assertfail)


	//----- nvinfo : EIATTR_ANNOTATIONS
	.align		4
.L_1107:
        /*002c*/ 	.byte	0x04, 0x55
        /*002e*/ 	.short	(.L_1109 - .L_1108)


	//   ....[0]....
.L_1108:
        /* <DEDUP_REMOVED lines=44> */


	//----- nvinfo : EIATTR_MERCURY_ISA_VERSION
	.align		4
.L_1109:
        /*02d8*/ 	.byte	0x03, 0x5f
        /*02da*/ 	.short	0x0101


	//----- nvinfo : EIATTR_UNUSED_LOAD_BYTE_OFFSET
	.align		4
        /*02dc*/ 	.byte	0x04, 0x44
        /*02de*/ 	.short	(.L_1111 - .L_1110)


	//   ....[0]....
.L_1110:
        /*02e0*/ 	.word	0x00000af0
        /*02e4*/ 	.word	0x0000fff0


	//   ....[1]....
        /*02e8*/ 	.word	0x0001d290
        /*02ec*/ 	.word	0x0000fff0


	//----- nvinfo : EIATTR_INT_WARP_WIDE_INSTR_OFFSETS
	.align		4
.L_1111:
        /*02f0*/ 	.byte	0x04, 0x31
        /*02f2*/ 	.short	(.L_1113 - .L_1112)


	//   ....[0]....
.L_1112:
        /*02f4*/ 	.word	0x000001c0


	//   ....[1]....
        /*02f8*/ 	.word	0x00000200


	//   ....[2]....
        /*02fc*/ 	.word	0x00000270


	//   ....[3]....
        /*0300*/ 	.word	0x00021650


	//   ....[4]....
        /*0304*/ 	.word	0x000216e0


	//   ....[5]....
        /*0308*/ 	.word	0x00021c40


	//   ....[6]....
        /*030c*/ 	.word	0x00021c70


	//   ....[7]....
        /*0310*/ 	.word	0x00021d70


	//   ....[8]....
        /*0314*/ 	.word	0x00023f40


	//   ....[9]....
        /*0318*/ 	.word	0x00023fd0


	//----- nvinfo : EIATTR_COOP_GROUP_MASK_REGIDS
	.align		4
.L_1113:
        /*031c*/ 	.byte	0x04, 0x29
        /*031e*/ 	.short	(.L_1115 - .L_1114)


	//   ....[0]....
.L_1114:
        /*0320*/ 	.word	0xffffffff


	//   ....[1]....
        /*0324*/ 	.word	0xffffffff


	//   ....[2]....
        /*0328*/ 	.word	0xffffffff


	//   ....[3]....
        /*032c*/ 	.word	0xffffffff


	//   ....[4]....
        /*0330*/ 	.word	0xffffffff


	//   ....[5]....
        /*0334*/ 	.word	0xffffffff


	//   ....[6]....
        /*0338*/ 	.word	0xffffffff


	//   ....[7]....
        /*033c*/ 	.word	0xffffffff


	//   ....[8]....
        /*0340*/ 	.word	0xffffffff


	//   ....[9]....
        /*0344*/ 	.word	0xffffffff


	//   ....[10]....
        /*0348*/ 	.word	0xffffffff


	//   ....[11]....
        /*034c*/ 	.word	0xffffffff


	//   ....[12]....
        /*0350*/ 	.word	0xffffffff


	//   ....[13]....
        /*0354*/ 	.word	0xffffffff


	//   ....[14]....
        /*0358*/ 	.word	0xffffffff


	//   ....[15]....
        /*035c*/ 	.word	0xffffffff


	//   ....[16]....
        /*0360*/ 	.word	0xffffffff


	//   ....[17]....
        /*0364*/ 	.word	0xffffffff


	//   ....[18]....
        /*0368*/ 	.word	0xffffffff


	//   ....[19]....
        /*036c*/ 	.word	0xffffffff


	//   ....[20]....
        /*0370*/ 	.word	0xffffffff


	//   ....[21]....
        /*0374*/ 	.word	0xffffffff


	//   ....[22]....
        /*0378*/ 	.word	0xffffffff


	//   ....[23]....
        /*037c*/ 	.word	0xffffffff


	//   ....[24]....
        /*0380*/ 	.word	0xffffffff


	//   ....[25]....
        /*0384*/ 	.word	0xffffffff


	//   ....[26]....
        /*0388*/ 	.word	0xffffffff


	//   ....[27]....
        /*038c*/ 	.word	0xffffffff


	//   ....[28]....
        /*0390*/ 	.word	0xffffffff


	//   ....[29]....
        /*0394*/ 	.word	0xffffffff


	//   ....[30]....
        /*0398*/ 	.word	0xffffffff


	//   ....[31]....
        /*039c*/ 	.word	0xffffffff


	//   ....[32]....
        /*03a0*/ 	.word	0xffffffff


	//   ....[33]....
        /*03a4*/ 	.word	0xffffffff


	//   ....[34]....
        /*03a8*/ 	.word	0xffffffff


	//   ....[35]....
        /*03ac*/ 	.word	0xffffffff


	//   ....[36]....
        /*03b0*/ 	.word	0xffffffff


	//   ....[37]....
        /*03b4*/ 	.word	0xffffffff


	//   ....[38]....
        /*03b8*/ 	.word	0xffffffff


	//   ....[39]....
        /*03bc*/ 	.word	0xffffffff


	//   ....[40]....
        /*03c0*/ 	.word	0xffffffff


	//   ....[41]....
        /*03c4*/ 	.word	0xffffffff


	//   ....[42]....
        /*03c8*/ 	.word	0xffffffff


	//   ....[43]....
        /*03cc*/ 	.word	0xffffffff


	//   ....[44]....
        /*03d0*/ 	.word	0xffffffff


	//   ....[45]....
        /*03d4*/ 	.word	0xffffffff


	//   ....[46]....
        /*03d8*/ 	.word	0xffffffff


	//   ....[47]....
        /*03dc*/ 	.word	0xffffffff


	//   ....[48]....
        /*03e0*/ 	.word	0xffffffff


	//   ....[49]....
        /*03e4*/ 	.word	0xffffffff


	//   ....[50]....
        /*03e8*/ 	.word	0xffffffff


	//   ....[51]....
        /*03ec*/ 	.word	0xffffffff


	//   ....[52]....
        /*03f0*/ 	.word	0xffffffff


	//   ....[53]....
        /*03f4*/ 	.word	0xffffffff


	//   ....[54]....
        /*03f8*/ 	.word	0xffffffff


	//   ....[55]....
        /*03fc*/ 	.word	0xffffffff


	//   ....[56]....
        /*0400*/ 	.word	0xffffffff


	//   ....[57]....
        /*0404*/ 	.word	0xffffffff


	//   ....[58]....
        /*0408*/ 	.word	0xffffffff


	//   ....[59]....
        /*040c*/ 	.word	0xffffffff


	//   ....[60]....
        /*0410*/ 	.word	0xffffffff


	//   ....[61]....
        /*0414*/ 	.word	0xffffffff


	//   ....[62]....
        /*0418*/ 	.word	0x0500000f


	//   ....[63]....
        /*041c*/ 	.word	0x0500000f


	//   ....[64]....
        /*0420*/ 	.word	0x0500000f


	//   ....[65]....
        /*0424*/ 	.word	0x0500000f


	//   ....[66]....
        /*0428*/ 	.word	0x0500000f


	//   ....[67]....
        /*042c*/ 	.word	0x0500000f


	//   ....[68]....
        /*0430*/ 	.word	0x0500000f


	//   ....[69]....
        /*0434*/ 	.word	0x0500000f


	//   ....[70]....
        /*0438*/ 	.word	0x0500000f


	//   ....[71]....
        /*043c*/ 	.word	0x0500000f


	//   ....[72]....
        /*0440*/ 	.word	0x0500000f


	//   ....[73]....
        /*0444*/ 	.word	0x0500000f


	//   ....[74]....
        /*0448*/ 	.word	0x0500000f


	//   ....[75]....
        /*044c*/ 	.word	0x0500000f


	//   ....[76]....
        /*0450*/ 	.word	0x0500000f


	//   ....[77]....
        /*0454*/ 	.word	0x0500000f


	//   ....[78]....
        /*0458*/ 	.word	0x0500000f


	//   ....[79]....
        /*045c*/ 	.word	0x0500000f


	//   ....[80]....
        /*0460*/ 	.word	0x0500000f


	//   ....[81]....
        /*0464*/ 	.word	0x0500000f


	//   ....[82]....
        /*0468*/ 	.word	0x0500000f


	//   ....[83]....
        /*046c*/ 	.word	0x0500000f


	//   ....[84]....
        /*0470*/ 	.word	0x0500000f


	//   ....[85]....
        /*0474*/ 	.word	0x0500000f


	//   ....[86]....
        /*0478*/ 	.word	0x0500000f


	//   ....[87]....
        /*047c*/ 	.word	0x0500000f


	//   ....[88]....
        /*0480*/ 	.word	0x0500000f


	//   ....[89]....
        /*0484*/ 	.word	0x0500000f


	//   ....[90]....
        /*0488*/ 	.word	0x0500000f


	//   ....[91]....
        /*048c*/ 	.word	0x0500000f


	//   ....[92]....
        /*0490*/ 	.word	0x0500000f


	//   ....[93]....
        /*0494*/ 	.word	0x0500000f


	//   ....[94]....
        /*0498*/ 	.word	0x0500000f


	//   ....[95]....
        /*049c*/ 	.word	0x0500000f


	//   ....[96]....
        /*04a0*/ 	.word	0x0500000f


	//   ....[97]....
        /*04a4*/ 	.word	0x0500000f


	//   ....[98]....
        /*04a8*/ 	.word	0x0500000f


	//   ....[99]....
        /*04ac*/ 	.word	0x0500000f


	//   ....[100]....
        /*04b0*/ 	.word	0x0500000f


	//   ....[101]....
        /*04b4*/ 	.word	0x0500000f


	//   ....[102]....
        /*04b8*/ 	.word	0x0500000f


	//   ....[103]....
        /*04bc*/ 	.word	0x0500000f


	//   ....[104]....
        /*04c0*/ 	.word	0x0500000f


	//   ....[105]....
        /*04c4*/ 	.word	0x0500000f


	//   ....[106]....
        /*04c8*/ 	.word	0x0500000f


	//   ....[107]....
        /*04cc*/ 	.word	0x0500000f


	//   ....[108]....
        /*04d0*/ 	.word	0x0500000f


	//   ....[109]....
        /*04d4*/ 	.word	0x0500000f


	//   ....[110]....
        /*04d8*/ 	.word	0x0500000f


	//   ....[111]....
        /*04dc*/ 	.word	0x0500000f


	//   ....[112]....
        /*04e0*/ 	.word	0x0500000f


	//   ....[113]....
        /*04e4*/ 	.word	0x0500000f


	//   ....[114]....
        /*04e8*/ 	.word	0x0500000f


	//----- nvinfo : EIATTR_COOP_GROUP_INSTR_OFFSETS
	.align		4
.L_1115:
        /*04ec*/ 	.byte	0x04, 0x28
        /*04ee*/ 	.short	(.L_1117 - .L_1116)


	//   ....[0]....
.L_1116:
        /*04f0*/ 	.word	0x00000070


	//   ....[1]....
        /*04f4*/ 	.word	0x000001d0


	//   ....[2]....
        /*04f8*/ 	.word	0x00000220


	//   ....[3]....
        /*04fc*/ 	.word	0x00000450


	//   ....[4]....
        /*0500*/ 	.word	0x000005b0


	//   ....[5]....
        /*0504*/ 	.word	0x000006d0


	//   ....[6]....
        /*0508*/ 	.word	0x00000830


	//   ....[7]....
        /*050c*/ 	.word	0x00009320


	//   ....[8]....
        /*0510*/ 	.word	0x00010d60


	//   ....[9]....
        /*0514*/ 	.word	0x000110d0


	//   ....[10]....
        /*0518*/ 	.word	0x000116a0


	//   ....[11]....
        /*051c*/ 	.word	0x00011700


	//   ....[12]....
        /*0520*/ 	.word	0x00014890


	//   ....[13]....
        /*0524*/ 	.word	0x00014a50


	//   ....[14]....
        /*0528*/ 	.word	0x00014e40


	//   ....[15]....
        /*052c*/ 	.word	0x00014f50


	//   ....[16]....
        /*0530*/ 	.word	0x00017370


	//   ....[17]....
        /*0534*/ 	.word	0x000173c0


	//   ....[18]....
        /*0538*/ 	.word	0x00017a90


	//   ....[19]....
        /*053c*/ 	.word	0x00017b10


	//   ....[20]....
        /*0540*/ 	.word	0x0001ad50


	//   ....[21]....
        /*0544*/ 	.word	0x0001ae70


	//   ....[22]....
        /*0548*/ 	.word	0x0001b6b0


	//   ....[23]....
        /*054c*/ 	.word	0x0001b720


	//   ....[24]....
        /*0550*/ 	.word	0x0001c8b0


	//   ....[25]....
        /*0554*/ 	.word	0x0001cc00


	//   ....[26]....
        /*0558*/ 	.word	0x0001ccd0


	//   ....[27]....
        /*055c*/ 	.word	0x0001cd00


	//   ....[28]....
        /*0560*/ 	.word	0x0001ef60


	//   ....[29]....
        /*0564*/ 	.word	0x0001f0e0


	//   ....[30]....
        /*0568*/ 	.word	0x0001f110


	//   ....[31]....
        /*056c*/ 	.word	0x0001f150


	//   ....[32]....
        /*0570*/ 	.word	0x0001f1b0


	//   ....[33]....
        /*0574*/ 	.word	0x0001f210


	//   ....[34]....
        /*0578*/ 	.word	0x0001f260


	//   ....[35]....
        /*057c*/ 	.word	0x0001f410


	//   ....[36]....
        /*0580*/ 	.word	0x0001f470


	//   ....[37]....
        /*0584*/ 	.word	0x0001f4b0


	//   ....[38]....
        /*0588*/ 	.word	0x0001f4f0


	//   ....[39]....
        /*058c*/ 	.word	0x0001f520


	//   ....[40]....
        /*0590*/ 	.word	0x0001f550


	//   ....[41]....
        /*0594*/ 	.word	0x0001f5e0


	//   ....[42]....
        /*0598*/ 	.word	0x0001f640


	//   ....[43]....
        /*059c*/ 	.word	0x0001f6d0


	//   ....[44]....
        /*05a0*/ 	.word	0x00024410


	//   ....[45]....
        /*05a4*/ 	.word	0x00024420


	//   ....[46]....
        /*05a8*/ 	.word	0x00024530


	//   ....[47]....
        /*05ac*/ 	.word	0x00024590


	//   ....[48]....
        /*05b0*/ 	.word	0x000245d0


	//   ....[49]....
        /*05b4*/ 	.word	0x00024610


	//   ....[50]....
        /*05b8*/ 	.word	0x00024640


	//   ....[51]....
        /*05bc*/ 	.word	0x00024670


	//   ....[52]....
        /*05c0*/ 	.word	0x00024800


	//   ....[53]....
        /*05c4*/ 	.word	0x00024860


	//   ....[54]....
        /*05c8*/ 	.word	0x000248a0


	//   ....[55]....
        /*05cc*/ 	.word	0x000248e0


	//   ....[56]....
        /*05d0*/ 	.word	0x00024910


	//   ....[57]....
        /*05d4*/ 	.word	0x00024940


	//   ....[58]....
        /*05d8*/ 	.word	0x00024a00


	//   ....[59]....
        /*05dc*/ 	.word	0x00024a20


	//   ....[60]....
        /*05e0*/ 	.word	0x00024a90


	//   ....[61]....
        /*05e4*/ 	.word	0x00025120


	//   ....[62]....
        /*05e8*/ 	.word	0x00025560


	//   ....[63]....
        /*05ec*/ 	.word	0x00025610


	//   ....[64]....
        /*05f0*/ 	.word	0x000256b0


	//   ....[65]....
        /*05f4*/ 	.word	0x00025750


	//   ....[66]....
        /*05f8*/ 	.word	0x000257f0


	//   ....[67]....
        /*05fc*/ 	.word	0x00025890


	//   ....[68]....
        /*0600*/ 	.word	0x00025930


	//   ....[69]....
        /*0604*/ 	.word	0x000259d0


	//   ....[70]....
        /*0608*/ 	.word	0x00025a70


	//   ....[71]....
        /*060c*/ 	.word	0x00025b10


	//   ....[72]....
        /*0610*/ 	.word	0x00025bb0


	//   ....[73]....
        /*0614*/ 	.word	0x00025c50


	//   ....[74]....
        /*0618*/ 	.word	0x00025cf0


	//   ....[75]....
        /*061c*/ 	.word	0x00025d90


	//   ....[76]....
        /*0620*/ 	.word	0x00025e30


	//   ....[77]....
        /*0624*/ 	.word	0x00025ed0


	//   ....[78]....
        /*0628*/ 	.word	0x00025f70


	//   ....[79]....
        /*062c*/ 	.word	0x00026060


	//   ....[80]....
        /*0630*/ 	.word	0x00026100


	//   ....[81]....
        /*0634*/ 	.word	0x000261a0


	//   ....[82]....
        /*0638*/ 	.word	0x00026240


	//   ....[83]....
        /*063c*/ 	.word	0x000262e0


	//   ....[84]....
        /*0640*/ 	.word	0x00026380


	//   ....[85]....
        /*0644*/ 	.word	0x00026420


	//   ....[86]....
        /*0648*/ 	.word	0x000264c0


	//   ....[87]....
        /*064c*/ 	.word	0x00026560


	//   ....[88]....
        /*0650*/ 	.word	0x00026600


	//   ....[89]....
        /*0654*/ 	.word	0x000266a0


	//   ....[90]....
        /*0658*/ 	.word	0x00026740


	//   ....[91]....
        /*065c*/ 	.word	0x000267e0


	//   ....[92]....
        /*0660*/ 	.word	0x00026880


	//   ....[93]....
        /*0664*/ 	.word	0x00026920


	//   ....[94]....
        /*0668*/ 	.word	0x000269c0


	//   ....[95]....
        /*066c*/ 	.word	0x00026d60


	//   ....[96]....
        /*0670*/ 	.word	0x00027040


	//   ....[97]....
        /*0674*/ 	.word	0x00027460


	//   ....[98]....
        /*0678*/ 	.word	0x000274f0


	//   ....[99]....
        /*067c*/ 	.word	0x00027590


	//   ....[100]....
        /*0680*/ 	.word	0x00027640


	//   ....[101]....
        /*0684*/ 	.word	0x000276c0


	//   ....[102]....
        /*0688*/ 	.word	0x00027740


	//   ....[103]....
        /*068c*/ 	.word	0x000277c0


	//   ....[104]....
        /*0690*/ 	.word	0x00027840


	//   ....[105]....
        /*0694*/ 	.word	0x000278d0


	//   ....[106]....
        /*0698*/ 	.word	0x00027980


	//   ....[107]....
        /*069c*/ 	.word	0x00027a00


	//   ....[108]....
        /*06a0*/ 	.word	0x00027a80


	//   ....[109]....
        /*06a4*/ 	.word	0x00027b00


	//   ....[110]....
        /*06a8*/ 	.word	0x00027b80


	//   ....[111]....
        /*06ac*/ 	.word	0x00027bf0


	//   ....[112]....
        /*06b0*/ 	.word	0x00027c90


	//   ....[113]....
        /*06b4*/ 	.word	0x00027d20


	//   ....[114]....
        /*06b8*/ 	.word	0x00027e50


	//----- nvinfo : EIATTR_REG_RECONFIG
	.align		4
.L_1117:
        /*06bc*/ 	.byte	0x01, 0x54
	.zero		2


	//----- nvinfo : EIATTR_SYSCALL_OFFSETS
	.align		4
        /*06c0*/ 	.byte	0x04, 0x46
        /*06c2*/ 	.short	(.L_1119 - .L_1118)


	//   ....[0]....
.L_1118:
        /*06c4*/ 	.word	0x00001bb0


	//   ....[1]....
        /*06c8*/ 	.word	0x00001d00


	//   ....[2]....
        /*06cc*/ 	.word	0x000094c0


	//   ....[3]....
        /*06d0*/ 	.word	0x00009930


	//   ....[4]....
        /*06d4*/ 	.word	0x00021870


	//   ....[5]....
        /*06d8*/ 	.word	0x000219b0


	//   ....[6]....
        /*06dc*/ 	.word	0x00021ab0


	//----- nvinfo : EIATTR_MBARRIER_INSTR_OFFSETS
	.align		4
.L_1119:
        /*06e0*/ 	.byte	0x04, 0x39
        /*06e2*/ 	.short	(.L_1121 - .L_1120)


	//   ....[0]....
.L_1120:
        /*06e4*/ 	.word	0x00000300
        /*06e8*/ 	.word	0x000000ff
        /*06ec*/ 	.word	0x00028800
        /*06f0*/ 	.short	0x0100
        /*06f2*/ 	.byte	0x08
	.zero		1


	//   ....[1]....
        /*06f4*/ 	.word	0x00000310
        /*06f8*/ 	.word	0x000000ff
        /*06fc*/ 	.word	0x00028820
        /*0700*/ 	.short	0x0100
        /*0702*/ 	.byte	0x08
	.zero		1


	//   ....[2]....
        /*0704*/ 	.word	0x00000400
        /*0708*/ 	.word	0x000000ff
        /*070c*/ 	.word	0x00028830
        /*0710*/ 	.short	0x0100
        /*0712*/ 	.byte	0x08
	.zero		1


	//   ....[3]....
        /*0714*/ 	.word	0x00000410
        /*0718*/ 	.word	0x000000ff
        /*071c*/ 	.word	0x00028840
        /*0720*/ 	.short	0x0100
        /*0722*/ 	.byte	0x08
	.zero		1


	//   ....[4]....
        /*0724*/ 	.word	0x00000420
        /*0728*/ 	.word	0x000000ff
        /*072c*/ 	.word	0x00028838
        /*0730*/ 	.short	0x0100
        /*0732*/ 	.byte	0x08
	.zero		1


	//   ....[5]....
        /*0734*/ 	.word	0x00000430
        /*0738*/ 	.word	0x000000ff
        /*073c*/ 	.word	0x00028848
        /*0740*/ 	.short	0x0100
        /*0742*/ 	.byte	0x08
	.zero		1


	//   ....[6]....
        /*0744*/ 	.word	0x00000560
        /*0748*/ 	.word	0x000000ff
        /*074c*/ 	.word	0x00028850
        /*0750*/ 	.short	0x0100
        /*0752*/ 	.byte	0x08
	.zero		1


	//   ....[7]....
        /*0754*/ 	.word	0x00000570
        /*0758*/ 	.word	0x000000ff
        /*075c*/ 	.word	0x00028860
        /*0760*/ 	.short	0x0100
        /*0762*/ 	.byte	0x08
	.zero		1


	//   ....[8]....
        /*0764*/ 	.word	0x00000580
        /*0768*/ 	.word	0x000000ff
        /*076c*/ 	.word	0x00028858
        /*0770*/ 	.short	0x0100
        /*0772*/ 	.byte	0x08
	.zero		1


	//   ....[9]....
        /*0774*/ 	.word	0x00000590
        /*0778*/ 	.word	0x000000ff
        /*077c*/ 	.word	0x00028868
        /*0780*/ 	.short	0x0100
        /*0782*/ 	.byte	0x08
	.zero		1


	//   ....[10]....
        /*0784*/ 	.word	0x00000680
        /*0788*/ 	.word	0x000000ff
        /*078c*/ 	.word	0x00028870
        /*0790*/ 	.short	0x0100
        /*0792*/ 	.byte	0x06
	.zero		1


	//   ....[11]....
        /*0794*/ 	.word	0x00000690
        /*0798*/ 	.word	0x000000ff
        /*079c*/ 	.word	0x00028880
        /*07a0*/ 	.short	0x0100
        /*07a2*/ 	.byte	0x06
	.zero		1


	//   ....[12]....
        /*07a4*/ 	.word	0x000006a0
        /*07a8*/ 	.word	0x000000ff
        /*07ac*/ 	.word	0x00028878
        /*07b0*/ 	.short	0x0100
        /*07b2*/ 	.byte	0x06
	.zero		1


	//   ....[13]....
        /*07b4*/ 	.word	0x000006b0
        /*07b8*/ 	.word	0x000000ff
        /*07bc*/ 	.word	0x00028888
        /*07c0*/ 	.short	0x0100
        /*07c2*/ 	.byte	0x06
	.zero		1


	//   ....[14]....
        /*07c4*/ 	.word	0x000007e0
        /*07c8*/ 	.word	0x000000ff
        /*07cc*/ 	.word	0x00028890
        /*07d0*/ 	.short	0x0100
        /*07d2*/ 	.byte	0x08
	.zero		1


	//   ....[15]....
        /*07d4*/ 	.word	0x000007f0
        /*07d8*/ 	.word	0x000000ff
        /*07dc*/ 	.word	0x000288a0
        /*07e0*/ 	.short	0x0100
        /*07e2*/ 	.byte	0x08
	.zero		1


	//   ....[16]....
        /*07e4*/ 	.word	0x00000800
        /*07e8*/ 	.word	0x000000ff
        /*07ec*/ 	.word	0x00028898
        /*07f0*/ 	.short	0x0100
        /*07f2*/ 	.byte	0x08
	.zero		1


	//   ....[17]....
        /*07f4*/ 	.word	0x00000810
        /*07f8*/ 	.word	0x000000ff
        /*07fc*/ 	.word	0x000288a8
        /*0800*/ 	.short	0x0100
        /*0802*/ 	.byte	0x08
	.zero		1


	//   ....[18]....
        /*0804*/ 	.word	0x00000940
        /*0808*/ 	.word	0x000000ff
        /*080c*/ 	.word	0x000288b0
        /*0810*/ 	.short	0x0100
        /*0812*/ 	.byte	0x08
	.zero		1


	//   ....[19]....
        /*0814*/ 	.word	0x00000950
        /*0818*/ 	.word	0x000000ff
        /*081c*/ 	.word	0x000288c0
        /*0820*/ 	.short	0x0100
        /*0822*/ 	.byte	0x08
	.zero		1


	//   ....[20]....
        /*0824*/ 	.word	0x00000960
        /*0828*/ 	.word	0x000000ff
        /*082c*/ 	.word	0x000288b8
        /*0830*/ 	.short	0x0100
        /*0832*/ 	.byte	0x08
	.zero		1


	//   ....[21]....
        /*0834*/ 	.word	0x00000970
        /*0838*/ 	.word	0x000000ff
        /*083c*/ 	.word	0x000288c8
        /*0840*/ 	.short	0x0100
        /*0842*/ 	.byte	0x08
	.zero		1


	//   ....[22]....
        /*0844*/ 	.word	0x00003410
        /*0848*/ 	.word	0x00000067
        /*084c*/ 	.word	0x00028890
        /*0850*/ 	.short	0x010a
        /*0852*/ 	.byte	0x3f
	.zero		1


	//   ....[23]....
        /*0854*/ 	.word	0x00005ce0
        /*0858*/ 	.word	0x00000067
        /*085c*/ 	.word	0x00028890
        /*0860*/ 	.short	0x010a
        /*0862*/ 	.byte	0x3f
	.zero		1


	//   ....[24]....
        /*0864*/ 	.word	0x00007fa0
        /*0868*/ 	.word	0x00000067
        /*086c*/ 	.word	0x00028890
        /*0870*/ 	.short	0x010a
        /*0872*/ 	.byte	0x3f
	.zero		1


	//   ....[25]....
        /*0874*/ 	.word	0x00008600
        /*0878*/ 	.word	0x0000002c
        /*087c*/ 	.word	0x00000000
        /*0880*/ 	.short	0x0101
        /*0882*/ 	.byte	0x3f
	.zero		1


	//   ....[26]....
        /*0884*/ 	.word	0x00008640
        /*0888*/ 	.word	0x00000067
        /*088c*/ 	.word	0x000288b0
        /*0890*/ 	.short	0x010a
        /*0892*/ 	.byte	0x3f
	.zero		1


	//   ....[27]....
        /*0894*/ 	.word	0x00008c90
        /*0898*/ 	.word	0x00000067
        /*089c*/ 	.word	0x00000000
        /*08a0*/ 	.short	0x0101
        /*08a2*/ 	.byte	0x3f
	.zero		1


	//   ....[28]....
        /*08a4*/ 	.word	0x00009540
        /*08a8*/ 	.word	0x00000002
        /*08ac*/ 	.word	0x00028800
        /*08b0*/ 	.short	0x010a
        /*08b2*/ 	.byte	0x3f
	.zero		1


	//   ....[29]....
        /*08b4*/ 	.word	0x00009590
        /*08b8*/ 	.word	0x00000002
        /*08bc*/ 	.word	0x00028800
        /*08c0*/ 	.short	0x010a
        /*08c2*/ 	.byte	0x3f
	.zero		1


	//   ....[30]....
        /*08c4*/ 	.word	0x0000a7f0
        /*08c8*/ 	.word	0x00000002
        /*08cc*/ 	.word	0x00028800
        /*08d0*/ 	.short	0x010a
        /*08d2*/ 	.byte	0x3f
	.zero		1


	//   ....[31]....
        /*08d4*/ 	.word	0x0000ce60
        /*08d8*/ 	.word	0x00000002
        /*08dc*/ 	.word	0x00028800
        /*08e0*/ 	.short	0x010a
        /*08e2*/ 	.byte	0x3f
	.zero		1


	//   ....[32]....
        /*08e4*/ 	.word	0x0000ec30
        /*08e8*/ 	.word	0x00000008
        /*08ec*/ 	.word	0x00028830
        /*08f0*/ 	.short	0x010a
        /*08f2*/ 	.byte	0x3f
	.zero		1


	//   ....[33]....
        /*08f4*/ 	.word	0x0000eca0
        /*08f8*/ 	.word	0x00000008
        /*08fc*/ 	.word	0x00028830
        /*0900*/ 	.short	0x010a
        /*0902*/ 	.byte	0x3f
	.zero		1


	//   ....[34]....
        /*0904*/ 	.word	0x0000f650
        /*0908*/ 	.word	0x00000008
        /*090c*/ 	.word	0x00000000
        /*0910*/ 	.short	0x0101
        /*0912*/ 	.byte	0x3f
	.zero		1


	//   ....[35]....
        /*0914*/ 	.word	0x00012760
        /*0918*/ 	.word	0x00000007
        /*091c*/ 	.word	0x00028830
        /*0920*/ 	.short	0x010a
        /*0922*/ 	.byte	0x3f
	.zero		1


	//   ....[36]....
        /*0924*/ 	.word	0x000127b0
        /*0928*/ 	.word	0x00000007
        /*092c*/ 	.word	0x00028830
        /*0930*/ 	.short	0x010a
        /*0932*/ 	.byte	0x3f
	.zero		1


	//   ....[37]....
        /*0934*/ 	.word	0x00012c00
        /*0938*/ 	.word	0x00000007
        /*093c*/ 	.word	0x00028850
        /*0940*/ 	.short	0x010a
        /*0942*/ 	.byte	0x3f
	.zero		1


	//   ....[38]....
        /*0944*/ 	.word	0x00012c40
        /*0948*/ 	.word	0x00000007
        /*094c*/ 	.word	0x00028850
        /*0950*/ 	.short	0x010a
        /*0952*/ 	.byte	0x3f
	.zero		1


	//   ....[39]....
        /*0954*/ 	.word	0x000138b0
        /*0958*/ 	.word	0x00000007
        /*095c*/ 	.word	0x00000000
        /*0960*/ 	.short	0x0101
        /*0962*/ 	.byte	0x3f
	.zero		1


	//   ....[40]....
        /*0964*/ 	.word	0x00015480
        /*0968*/ 	.word	0x0000001b
        /*096c*/ 	.word	0x00000000
        /*0970*/ 	.short	0x0101
        /*0972*/ 	.byte	0x3f
	.zero		1


	//   ....[41]....
        /*0974*/ 	.word	0x000163b0
        /*0978*/ 	.word	0x00000006
        /*097c*/ 	.word	0x00028830
        /*0980*/ 	.short	0x010a
        /*0982*/ 	.byte	0x3f
	.zero		1


	//   ....[42]....
        /*0984*/ 	.word	0x00016400
        /*0988*/ 	.word	0x00000006
        /*098c*/ 	.word	0x00028830
        /*0990*/ 	.short	0x010a
        /*0992*/ 	.byte	0x3f
	.zero		1


	//   ....[43]....
        /*0994*/ 	.word	0x00016850
        /*0998*/ 	.word	0x00000007
        /*099c*/ 	.word	0x00028850
        /*09a0*/ 	.short	0x010a
        /*09a2*/ 	.byte	0x3f
	.zero		1


	//   ....[44]....
        /*09a4*/ 	.word	0x00016890
        /*09a8*/ 	.word	0x00000007
        /*09ac*/ 	.word	0x00028850
        /*09b0*/ 	.short	0x010a
        /*09b2*/ 	.byte	0x3f
	.zero		1


	//   ....[45]....
        /*09b4*/ 	.word	0x00018260
        /*09b8*/ 	.word	0x0000001b
        /*09bc*/ 	.word	0x00000000
        /*09c0*/ 	.short	0x0101
        /*09c2*/ 	.byte	0x3f
	.zero		1


	//   ....[46]....
        /*09c4*/ 	.word	0x00018310
        /*09c8*/ 	.word	0x0000001f
        /*09cc*/ 	.word	0x00000000
        /*09d0*/ 	.short	0x0101
        /*09d2*/ 	.byte	0x3f
	.zero		1


	//   ....[47]....
        /*09d4*/ 	.word	0x00018e10
        /*09d8*/ 	.word	0x00000006
        /*09dc*/ 	.word	0x00028830
        /*09e0*/ 	.short	0x010a
        /*09e2*/ 	.byte	0x3f
	.zero		1


	//   ....[48]....
        /*09e4*/ 	.word	0x00018e60
        /*09e8*/ 	.word	0x00000006
        /*09ec*/ 	.word	0x00028830
        /*09f0*/ 	.short	0x010a
        /*09f2*/ 	.byte	0x3f
	.zero		1


	//   ....[49]....
        /*09f4*/ 	.word	0x000192b0
        /*09f8*/ 	.word	0x00000007
        /*09fc*/ 	.word	0x00028850
        /*0a00*/ 	.short	0x010a
        /*0a02*/ 	.byte	0x3f
	.zero		1


	//   ....[50]....
        /*0a04*/ 	.word	0x000192f0
        /*0a08*/ 	.word	0x00000007
        /*0a0c*/ 	.word	0x00028850
        /*0a10*/ 	.short	0x010a
        /*0a12*/ 	.byte	0x3f
	.zero		1


	//   ....[51]....
        /*0a14*/ 	.word	0x00019fe0
        /*0a18*/ 	.word	0x0000004d
        /*0a1c*/ 	.word	0x00000000
        /*0a20*/ 	.short	0x0101
        /*0a22*/ 	.byte	0x3f
	.zero		1


	//   ....[52]....
        /*0a24*/ 	.word	0x0001bbb0
        /*0a28*/ 	.word	0x0000000c
        /*0a2c*/ 	.word	0x00000000
        /*0a30*/ 	.short	0x0101
        /*0a32*/ 	.byte	0x3f
	.zero		1


	//   ....[53]....
        /*0a34*/ 	.word	0x0001c7b0
        /*0a38*/ 	.word	0x00000008
        /*0a3c*/ 	.word	0x00028850
        /*0a40*/ 	.short	0x010a
        /*0a42*/ 	.byte	0x3f
	.zero		1


	//   ....[54]....
        /*0a44*/ 	.word	0x0001c830
        /*0a48*/ 	.word	0x00000008
        /*0a4c*/ 	.word	0x00028850
        /*0a50*/ 	.short	0x010a
        /*0a52*/ 	.byte	0x3f
	.zero		1


	//   ....[55]....
        /*0a54*/ 	.word	0x0001ce10
        /*0a58*/ 	.word	0x00000009
        /*0a5c*/ 	.word	0x00000000
        /*0a60*/ 	.short	0x0101
        /*0a62*/ 	.byte	0x3f
	.zero		1


	//   ....[56]....
        /*0a64*/ 	.word	0x0001e030
        /*0a68*/ 	.word	0x00000000
        /*0a6c*/ 	.word	0x00000000
        /*0a70*/ 	.short	0x0101
        /*0a72*/ 	.byte	0x3f
	.zero		1


	//   ....[57]....
        /*0a74*/ 	.word	0x00020780
        /*0a78*/ 	.word	0x0000000b
        /*0a7c*/ 	.word	0x00028820
        /*0a80*/ 	.short	0x010a
        /*0a82*/ 	.byte	0x3f
	.zero		1


	//   ....[58]....
        /*0a84*/ 	.word	0x00020810
        /*0a88*/ 	.word	0x00000007
        /*0a8c*/ 	.word	0x000288a0
        /*0a90*/ 	.short	0x010a
        /*0a92*/ 	.byte	0x3f
	.zero		1


	//   ....[59]....
        /*0a94*/ 	.word	0x00020a40
        /*0a98*/ 	.word	0x00000007
        /*0a9c*/ 	.word	0x000288c0
        /*0aa0*/ 	.short	0x010a
        /*0aa2*/ 	.byte	0x3f
	.zero		1


	//   ....[60]....
        /*0aa4*/ 	.word	0x00020d90
        /*0aa8*/ 	.word	0x00000007
        /*0aac*/ 	.word	0x000288a0
        /*0ab0*/ 	.short	0x010a
        /*0ab2*/ 	.byte	0x3f
	.zero		1


	//   ....[61]....
        /*0ab4*/ 	.word	0x00020fb0
        /*0ab8*/ 	.word	0x00000007
        /*0abc*/ 	.word	0x000288c0
        /*0ac0*/ 	.short	0x010a
        /*0ac2*/ 	.byte	0x3f
	.zero		1


	//   ....[62]....
        /*0ac4*/ 	.word	0x000220a0
        /*0ac8*/ 	.word	0x00000007
        /*0acc*/ 	.word	0x00028840
        /*0ad0*/ 	.short	0x010a
        /*0ad2*/ 	.byte	0x3f
	.zero		1


	//   ....[63]....
        /*0ad4*/ 	.word	0x00022570
        /*0ad8*/ 	.word	0x0000000a
        /*0adc*/ 	.word	0x00028820
        /*0ae0*/ 	.short	0x010a
        /*0ae2*/ 	.byte	0x3f
	.zero		1


	//   ....[64]....
        /*0ae4*/ 	.word	0x000228b0
        /*0ae8*/ 	.word	0x00000003
        /*0aec*/ 	.word	0x00028840
        /*0af0*/ 	.short	0x010a
        /*0af2*/ 	.byte	0x3f
	.zero		1


	//   ....[65]....
        /*0af4*/ 	.word	0x00022b60
        /*0af8*/ 	.word	0x00000003
        /*0afc*/ 	.word	0x00028860
        /*0b00*/ 	.short	0x010a
        /*0b02*/ 	.byte	0x3f
	.zero		1


	//   ....[66]....
        /*0b04*/ 	.word	0x00023140
        /*0b08*/ 	.word	0x00000002
        /*0b0c*/ 	.word	0x00028840
        /*0b10*/ 	.short	0x010a
        /*0b12*/ 	.byte	0x3f
	.zero		1


	//   ....[67]....
        /*0b14*/ 	.word	0x000233f0
        /*0b18*/ 	.word	0x00000002
        /*0b1c*/ 	.word	0x00028860
        /*0b20*/ 	.short	0x010a
        /*0b22*/ 	.byte	0x3f
	.zero		1


	//   ....[68]....
        /*0b24*/ 	.word	0x00023920
        /*0b28*/ 	.word	0x00000002
        /*0b2c*/ 	.word	0x00028840
        /*0b30*/ 	.short	0x010a
        /*0b32*/ 	.byte	0x3f
	.zero		1


	//   ....[69]....
        /*0b34*/ 	.word	0x00023bc0
        /*0b38*/ 	.word	0x00000002
        /*0b3c*/ 	.word	0x00028860
        /*0b40*/ 	.short	0x010a
        /*0b42*/ 	.byte	0x3f
	.zero		1


	//   ....[70]....
        /*0b44*/ 	.word	0x00024090
        /*0b48*/ 	.word	0x00000003
        /*0b4c*/ 	.word	0x00028860
        /*0b50*/ 	.short	0x010a
        /*0b52*/ 	.byte	0x3f
	.zero		1


	//   ....[71]....
        /*0b54*/ 	.word	0x000250a0
        /*0b58*/ 	.word	0x00000000
        /*0b5c*/ 	.word	0x00028820
        /*0b60*/ 	.short	0x010a
        /*0b62*/ 	.byte	0x3f
	.zero		1


	//   ....[72]....
        /*0b64*/ 	.word	0x00025250
        /*0b68*/ 	.word	0x00000006
        /*0b6c*/ 	.word	0x00000000
        /*0b70*/ 	.short	0x010a
        /*0b72*/ 	.byte	0x3f
	.zero		1


	//   ....[73]....
        /*0b74*/ 	.word	0x000252c0
        /*0b78*/ 	.word	0x00000007
        /*0b7c*/ 	.word	0x00000000
        /*0b80*/ 	.short	0x010a
        /*0b82*/ 	.byte	0x3f
	.zero		1


	//   ....[74]....
        /*0b84*/ 	.word	0x00025330
        /*0b88*/ 	.word	0x00000004
        /*0b8c*/ 	.word	0x00000000
        /*0b90*/ 	.short	0x010a
        /*0b92*/ 	.byte	0x3f
	.zero		1


	//   ....[75]....
        /*0b94*/ 	.word	0x00025360
        /*0b98*/ 	.word	0x00000003
        /*0b9c*/ 	.word	0x00000000
        /*0ba0*/ 	.short	0x010a
        /*0ba2*/ 	.byte	0x3f
	.zero		1


	//   ....[76]....
        /*0ba4*/ 	.word	0x000253c0
        /*0ba8*/ 	.word	0x00000067
        /*0bac*/ 	.word	0x00028890
        /*0bb0*/ 	.short	0x010a
        /*0bb2*/ 	.byte	0x3f
	.zero		1


	//   ....[77]....
        /*0bb4*/ 	.word	0x00025410
        /*0bb8*/ 	.word	0x00000067
        /*0bbc*/ 	.word	0x00028890
        /*0bc0*/ 	.short	0x010a
        /*0bc2*/ 	.byte	0x3f
	.zero		1


	//   ....[78]....
        /*0bc4*/ 	.word	0x00025460
        /*0bc8*/ 	.word	0x00000067
        /*0bcc*/ 	.word	0x00028890
        /*0bd0*/ 	.short	0x010a
        /*0bd2*/ 	.byte	0x3f
	.zero		1


	//   ....[79]....
        /*0bd4*/ 	.word	0x000254b0
        /*0bd8*/ 	.word	0x00000067
        /*0bdc*/ 	.word	0x000288b0
        /*0be0*/ 	.short	0x010a
        /*0be2*/ 	.byte	0x3f
	.zero		1


	//   ....[80]....
        /*0be4*/ 	.word	0x00025fb0
        /*0be8*/ 	.word	0x00000002
        /*0bec*/ 	.word	0x00028800
        /*0bf0*/ 	.short	0x010a
        /*0bf2*/ 	.byte	0x3f
	.zero		1


	//   ....[81]....
        /*0bf4*/ 	.word	0x00026a00
        /*0bf8*/ 	.word	0x00000002
        /*0bfc*/ 	.word	0x00028800
        /*0c00*/ 	.short	0x010a
        /*0c02*/ 	.byte	0x3f
	.zero		1


	//   ....[82]....
        /*0c04*/ 	.word	0x00026a50
        /*0c08*/ 	.word	0x00000008
        /*0c0c*/ 	.word	0x00028830
        /*0c10*/ 	.short	0x010a
        /*0c12*/ 	.byte	0x3f
	.zero		1


	//   ....[83]....
        /*0c14*/ 	.word	0x00026aa0
        /*0c18*/ 	.word	0x00000007
        /*0c1c*/ 	.word	0x00028830
        /*0c20*/ 	.short	0x010a
        /*0c22*/ 	.byte	0x3f
	.zero		1


	//   ....[84]....
        /*0c24*/ 	.word	0x00026af0
        /*0c28*/ 	.word	0x00000007
        /*0c2c*/ 	.word	0x00028850
        /*0c30*/ 	.short	0x010a
        /*0c32*/ 	.byte	0x3f
	.zero		1


	//   ....[85]....
        /*0c34*/ 	.word	0x00026b40
        /*0c38*/ 	.word	0x00000006
        /*0c3c*/ 	.word	0x00028830
        /*0c40*/ 	.short	0x010a
        /*0c42*/ 	.byte	0x3f
	.zero		1


	//   ....[86]....
        /*0c44*/ 	.word	0x00026b90
        /*0c48*/ 	.word	0x00000007
        /*0c4c*/ 	.word	0x00028850
        /*0c50*/ 	.short	0x010a
        /*0c52*/ 	.byte	0x3f
	.zero		1


	//   ....[87]....
        /*0c54*/ 	.word	0x00026be0
        /*0c58*/ 	.word	0x00000006
        /*0c5c*/ 	.word	0x00028830
        /*0c60*/ 	.short	0x010a
        /*0c62*/ 	.byte	0x3f
	.zero		1


	//   ....[88]....
        /*0c64*/ 	.word	0x00026c30
        /*0c68*/ 	.word	0x00000007
        /*0c6c*/ 	.word	0x00028850
        /*0c70*/ 	.short	0x010a
        /*0c72*/ 	.byte	0x3f
	.zero		1


	//   ....[89]....
        /*0c74*/ 	.word	0x00026c80
        /*0c78*/ 	.word	0x00000008
        /*0c7c*/ 	.word	0x00028850
        /*0c80*/ 	.short	0x010a
        /*0c82*/ 	.byte	0x3f
	.zero		1


	//   ....[90]....
        /*0c84*/ 	.word	0x00026e20
        /*0c88*/ 	.word	0x0000000b
        /*0c8c*/ 	.word	0x00028820
        /*0c90*/ 	.short	0x010a
        /*0c92*/ 	.byte	0x3f
	.zero		1


	//   ....[91]....
        /*0c94*/ 	.word	0x00026e70
        /*0c98*/ 	.word	0x00000007
        /*0c9c*/ 	.word	0x000288a0
        /*0ca0*/ 	.short	0x010a
        /*0ca2*/ 	.byte	0x3f
	.zero		1


	//   ....[92]....
        /*0ca4*/ 	.word	0x00026ec0
        /*0ca8*/ 	.word	0x00000007
        /*0cac*/ 	.word	0x000288c0
        /*0cb0*/ 	.short	0x010a
        /*0cb2*/ 	.byte	0x3f
	.zero		1


	//   ....[93]....
        /*0cb4*/ 	.word	0x00026f10
        /*0cb8*/ 	.word	0x00000007
        /*0cbc*/ 	.word	0x000288a0
        /*0cc0*/ 	.short	0x010a
        /*0cc2*/ 	.byte	0x3f
	.zero		1


	//   ....[94]....
        /*0cc4*/ 	.word	0x00026f60
        /*0cc8*/ 	.word	0x00000007
        /*0ccc*/ 	.word	0x000288c0
        /*0cd0*/ 	.short	0x010a
        /*0cd2*/ 	.byte	0x3f
	.zero		1


	//   ....[95]....
        /*0cd4*/ 	.word	0x00027100
        /*0cd8*/ 	.word	0x00000007
        /*0cdc*/ 	.word	0x00028840
        /*0ce0*/ 	.short	0x010a
        /*0ce2*/ 	.byte	0x3f
	.zero		1


	//   ....[96]....
        /*0ce4*/ 	.word	0x00027180
        /*0ce8*/ 	.word	0x00000003
        /*0cec*/ 	.word	0x00028820
        /*0cf0*/ 	.short	0x010a
        /*0cf2*/ 	.byte	0x3f
	.zero		1


	//   ....[97]....
        /*0cf4*/ 	.word	0x000271d0
        /*0cf8*/ 	.word	0x00000003
        /*0cfc*/ 	.word	0x00028840
        /*0d00*/ 	.short	0x010a
        /*0d02*/ 	.byte	0x3f
	.zero		1


	//   ....[98]....
        /*0d04*/ 	.word	0x00027220
        /*0d08*/ 	.word	0x00000003
        /*0d0c*/ 	.word	0x00028860
        /*0d10*/ 	.short	0x010a
        /*0d12*/ 	.byte	0x3f
	.zero		1


	//   ....[99]....
        /*0d14*/ 	.word	0x00027270
        /*0d18*/ 	.word	0x00000002
        /*0d1c*/ 	.word	0x00028840
        /*0d20*/ 	.short	0x010a
        /*0d22*/ 	.byte	0x3f
	.zero		1


	//   ....[100]....
        /*0d24*/ 	.word	0x000272c0
        /*0d28*/ 	.word	0x00000002
        /*0d2c*/ 	.word	0x00028860
        /*0d30*/ 	.short	0x010a
        /*0d32*/ 	.byte	0x3f
	.zero		1


	//   ....[101]....
        /*0d34*/ 	.word	0x00027310
        /*0d38*/ 	.word	0x00000002
        /*0d3c*/ 	.word	0x00028840
        /*0d40*/ 	.short	0x010a
        /*0d42*/ 	.byte	0x3f
	.zero		1


	//   ....[102]....
        /*0d44*/ 	.word	0x00027360
        /*0d48*/ 	.word	0x00000002
        /*0d4c*/ 	.word	0x00028860
        /*0d50*/ 	.short	0x010a
        /*0d52*/ 	.byte	0x3f
	.zero		1


	//   ....[103]....
        /*0d54*/ 	.word	0x000273b0
        /*0d58*/ 	.word	0x00000003
        /*0d5c*/ 	.word	0x00028860
        /*0d60*/ 	.short	0x010a
        /*0d62*/ 	.byte	0x3f
	.zero		1


	//   ....[104]....
        /*0d64*/ 	.word	0x00027d70
        /*0d68*/ 	.word	0x00000000
        /*0d6c*/ 	.word	0x00028820
        /*0d70*/ 	.short	0x010a
        /*0d72*/ 	.byte	0x3f
	.zero		1


	//   ....[105]....
        /*0d74*/ 	.word	0x00027f10
        /*0d78*/ 	.word	0x00000006
        /*0d7c*/ 	.word	0x00000000
        /*0d80*/ 	.short	0x010a
        /*0d82*/ 	.byte	0x3f
	.zero		1


	//   ....[106]....
        /*0d84*/ 	.word	0x00027f60
        /*0d88*/ 	.word	0x00000007
        /*0d8c*/ 	.word	0x00000000
        /*0d90*/ 	.short	0x010a
        /*0d92*/ 	.byte	0x3f
	.zero		1


	//   ....[107]....
        /*0d94*/ 	.word	0x00027fb0
        /*0d98*/ 	.word	0x00000004
        /*0d9c*/ 	.word	0x00000000
        /*0da0*/ 	.short	0x010a
        /*0da2*/ 	.byte	0x3f
	.zero		1


	//----- nvinfo : EIATTR_NUM_MBARRIERS
	.align		4
.L_1121:
        /*0da4*/ 	.byte	0x03, 0x38
        /*0da6*/ 	.short	0x0016


	//----- nvinfo : EIATTR_EXIT_INSTR_OFFSETS
	.align		4
        /*0da8*/ 	.byte	0x04, 0x1c
        /*0daa*/ 	.short	(.L_1123 - .L_1122)


	//   ....[0]....
.L_1122:
        /*0dac*/ 	.word	0x000253b0


	//----- nvinfo : EIATTR_MAX_THREADS
	.align		4
.L_1123:
        /*0db0*/ 	.byte	0x04, 0x05
        /*0db2*/ 	.short	(.L_1125 - .L_1124)
.L_1124:
        /*0db4*/ 	.word	0x00000180
        /*0db8*/ 	.word	0x00000001
        /*0dbc*/ 	.word	0x00000001


	//----- nvinfo : EIATTR_CRS_STACK_SIZE
	.align		4
.L_1125:
        /*0dc0*/ 	.byte	0x04, 0x1e
        /*0dc2*/ 	.short	(.L_1127 - .L_1126)
.L_1126:
        /*0dc4*/ 	.word	0x00000000


	//----- nvinfo : EIATTR_CBANK_PARAM_SIZE
	.align		4
.L_1127:
        /*0dc8*/ 	.byte	0x03, 0x19
        /*0dca*/ 	.short	0x0a70


	//----- nvinfo : EIATTR_PARAM_CBANK
	.align		4
        /*0dcc*/ 	.byte	0x04, 0x0a
        /*0dce*/ 	.short	(.L_1129 - .L_1128)
	.align		4
.L_1128:
        /*0dd0*/ 	.word	index@(.nv.constant0._ZN7cutlass13device_kernelIN5flash11enable_sm90INS1_16FlashAttnFwdSm90INS1_25CollectiveMainloopFwdSm90ILi2EN4cute5tupleIJNS5_1CILi1EEES8_S8_EEENS6_IJNS7_ILi128EEESA_SA_EEELi128ENS_10bfloat16_tEfNS_4arch4Sm90ELb0ELb1ELb1ELb1ELb0ELb1ELb0ELb1ELb1ELb0ELb0ELb0EEENS1_21CollectiveEpilogueFwdISB_S9_SC_SE_Li256ELb1ELb0ELb0ELb0EEENS1_36VarlenDynamicPersistentTileSchedulerILi128ELi128ELi256ELi32ELb0ELb0ELb1ELb1ELb0ELb1EEEEEEEEEvNT_6ParamsE)
        /*0dd4*/ 	.short	0x0210
        /*0dd6*/ 	.short	0x0a70


	//----- nvinfo : EIATTR_SW_WAR
	.align		4
.L_1129:
        /*0dd8*/ 	.byte	0x04, 0x36
        /*0dda*/ 	.short	(.L_1131 - .L_1130)
.L_1130:
        /*0ddc*/ 	.word	0x00000008
.L_1131:


//--------------------- .nv.info._ZN7cutlass13device_kernelIN5flash11enable_sm90INS1_16FlashAttnFwdSm90INS1_25CollectiveMainloopFwdSm90ILi2EN4cute5tupleIJNS5_1CILi1EEES8_S8_EEENS6_IJNS7_ILi128EEESA_SA_EEELi128ENS_10bfloat16_tEfNS_4arch4Sm90ELb1ELb0ELb1ELb0ELb0ELb0ELb0ELb1ELb1ELb0ELb0ELb0EEENS1_21CollectiveEpilogueFwdISB_S9_SC_SE_Li256ELb0ELb0ELb0ELb0EEENS1_30DynamicPersistentTileSchedulerILi256ELi32ELb0ELb0ELb1EEEEEEEEEvNT_6ParamsE --------------------------
	.section	.nv.info._ZN7cutlass13device_kernelIN5flash11enable_sm90INS1_16FlashAttnFwdSm90INS1_25CollectiveMainloopFwdSm90ILi2EN4cute5tupleIJNS5_1CILi1EEES8_S8_EEENS6_IJNS7_ILi128EEESA_SA_EEELi128ENS_10bfloat16_tEfNS_4arch4Sm90ELb1ELb0ELb1ELb0ELb0ELb0ELb0ELb1ELb1ELb0ELb0ELb0EEENS1_21CollectiveEpilogueFwdISB_S9_SC_SE_Li256ELb0ELb0ELb0ELb0EEENS1_30DynamicPersistentTileSchedulerILi256ELi32ELb0ELb0ELb1EEEEEEEEEvNT_6ParamsE,"",@"SHT_CUDA_INFO"
	.sectionflags	@""
	.align	4


	//----- nvinfo : EIATTR_CUDA_API_VERSION
	.align		4
        /*0000*/ 	.byte	0x04, 0x37
        /*0002*/ 	.short	(.L_1133 - .L_1132)
.L_1132:
        /*0004*/ 	.word	0x00000082


	//----- nvinfo : EIATTR_KPARAM_INFO
	.align		4
.L_1133:
        /*0008*/ 	.byte	0x04, 0x17
        /*000a*/ 	.short	(.L_1135 - .L_1134)
.L_1134:
        /*000c*/ 	.word	0x00000000
        /*0010*/ 	.short	0x0000
        /*0012*/ 	.short	0x0070
        /*0014*/ 	.byte	0x00, 0xf0, 0x01, 0x2e


	//----- nvinfo : EIATTR_SPARSE_MMA_MASK
	.align		4
.L_1135:
        /*0018*/ 	.byte	0x03, 0x50
        /*001a*/ 	.short	0x0000


	//----- nvinfo : EIATTR_MAXREG_COUNT
	.align		4
        /*001c*/ 	.byte	0x03, 0x1b
        /*001e*/ 	.short	0x00a8


	//----- nvinfo : EIATTR_NUM_BARRIERS
	.align		4
        /*0020*/ 	.byte	0x02, 0x4c
        /*0022*/ 	.byte	0x10
	.zero		1


	//----- nvinfo : EIATTR_EXTERNS
	.align		4
        /*0024*/ 	.byte	0x04, 0x0f
        /*0026*/ 	.short	(.L_1137 - .L_1136)


	//   ....[0]....
	.align		4
.L_1136:
        /*0028*/ 	.word	index@(__assertfail)


	//----- nvinfo : EIATTR_MERCURY_ISA_VERSION
	.align		4
.L_1137:
        /*002c*/ 	.byte	0x03, 0x5f
        /*002e*/ 	.short	0x0101


	//----- nvinfo : EIATTR_INT_WARP_WIDE_INSTR_OFFSETS
	.align		4
        /*0030*/ 	.byte	0x04, 0x31
        /*0032*/ 	.short	(.L_1139 - .L_1138)


	//   ....[0]....
.L_1138:
        /*0034*/ 	.word	0x00000180


	//   ....[1]....
        /*0038*/ 	.word	0x000001b0


	//   ....[2]....
        /*003c*/ 	.word	0x000001c0


	//   ....[3]....
        /*0040*/ 	.word	0x0000c100


	//   ....[4]....
        /*0044*/ 	.word	0x0000c190


	//   ....[5]....
        /*0048*/ 	.word	0x0000c6a0


	//   ....[6]....
        /*004c*/ 	.word	0x0000e0f0


	//   ....[7]....
        /*0050*/ 	.word	0x0000e180


	//----- nvinfo : EIATTR_COOP_GROUP_MASK_REGIDS
	.align		4
.L_1139:
        /*0054*/ 	.byte	0x04, 0x29
        /*0056*/ 	.short	(.L_1141 - .L_1140)


	//   ....[0]....
.L_1140:
        /*0058*/ 	.word	0xffffffff


	//   ....[1]....
        /*005c*/ 	.word	0xffffffff


	//   ....[2]....
        /*0060*/ 	.word	0xffffffff


	//   ....[3]....
        /*0064*/ 	.word	0xffffffff


	//   ....[4]....
        /*0068*/ 	.word	0xffffffff


	//   ....[5]....
        /*006c*/ 	.word	0xffffffff


	//   ....[6]....
        /*0070*/ 	.word	0xffffffff


	//   ....[7]....
        /*0074*/ 	.word	0xffffffff


	//   ....[8]....
        /*0078*/ 	.word	0xffffffff


	//   ....[9]....
        /*007c*/ 	.word	0xffffffff


	//   ....[10]....
        /*0080*/ 	.word	0xffffffff


	//   ....[11]....
        /*0084*/ 	.word	0xffffffff


	//   ....[12]....
        /*0088*/ 	.word	0xffffffff


	//   ....[13]....
        /*008c*/ 	.word	0xffffffff


	//   ....[14]....
        /*0090*/ 	.word	0xffffffff


	//   ....[15]....
        /*0094*/ 	.word	0xffffffff


	//   ....[16]....
        /*0098*/ 	.word	0xffffffff


	//   ....[17]....
        /*009c*/ 	.word	0xffffffff


	//   ....[18]....
        /*00a0*/ 	.word	0xffffffff


	//   ....[19]....
        /*00a4*/ 	.word	0xffffffff


	//   ....[20]....
        /*00a8*/ 	.word	0xffffffff


	//   ....[21]....
        /*00ac*/ 	.word	0xffffffff


	//   ....[22]....
        /*00b0*/ 	.word	0xffffffff


	//   ....[23]....
        /*00b4*/ 	.word	0xffffffff


	//   ....[24]....
        /*00b8*/ 	.word	0xffffffff


	//   ....[25]....
        /*00bc*/ 	.word	0xffffffff


	//   ....[26]....
        /*00c0*/ 	.word	0xffffffff


	//   ....[27]....
        /*00c4*/ 	.word	0xffffffff


	//   ....[28]....
        /*00c8*/ 	.word	0x0500000f


	//   ....[29]....
        /*00cc*/ 	.word	0x0500000f


	//----- nvinfo : EIATTR_COOP_GROUP_INSTR_OFFSETS
	.align		4
.L_1141:
        /*00d0*/ 	.byte	0x04, 0x28
        /*00d2*/ 	.short	(.L_1143 - .L_1142)


	//   ....[0]....
.L_1142:
        /*00d4*/ 	.word	0x00000060


	//   ....[1]....
        /*00d8*/ 	.word	0x00000190


	//   ....[2]....
        /*00dc*/ 	.word	0x000001e0


	//   ....[3]....
        /*00e0*/ 	.word	0x000003d0


	//   ....[4]....
        /*00e4*/ 	.word	0x00000530


	//   ....[5]....
        /*00e8*/ 	.word	0x00000650


	//   ....[6]....
        /*00ec*/ 	.word	0x000007b0


	//   ....[7]....
        /*00f0*/ 	.word	0x00001410


	//   ....[8]....
        /*00f4*/ 	.word	0x00002bf0


	//   ....[9]....
        /*00f8*/ 	.word	0x00002c70


	//   ....[10]....
        /*00fc*/ 	.word	0x000036d0


	//   ....[11]....
        /*0100*/ 	.word	0x00003740


	//   ....[12]....
        /*0104*/ 	.word	0x00005bc0


	//   ....[13]....
        /*0108*/ 	.word	0x00005ce0


	//   ....[14]....
        /*010c*/ 	.word	0x000065a0


	//   ....[15]....
        /*0110*/ 	.word	0x000066a0


	//   ....[16]....
        /*0114*/ 	.word	0x00008930


	//   ....[17]....
        /*0118*/ 	.word	0x00008960


	//   ....[18]....
        /*011c*/ 	.word	0x00008bf0


	//   ....[19]....
        /*0120*/ 	.word	0x00008ca0


	//   ....[20]....
        /*0124*/ 	.word	0x0000a010


	//   ....[21]....
        /*0128*/ 	.word	0x0000a050


	//   ....[22]....
        /*012c*/ 	.word	0x0000a140


	//   ....[23]....
        /*0130*/ 	.word	0x0000a160


	//   ....[24]....
        /*0134*/ 	.word	0x0000b0f0


	//   ....[25]....
        /*0138*/ 	.word	0x0000bb90


	//   ....[26]....
        /*013c*/ 	.word	0x0000e490


	//   ....[27]....
        /*0140*/ 	.word	0x0000e640


	//   ....[28]....
        /*0144*/ 	.word	0x0000ebb0


	//   ....[29]....
        /*0148*/ 	.word	0x0000ef90


	//----- nvinfo : EIATTR_REG_RECONFIG
	.align		4
.L_1143:
        /*014c*/ 	.byte	0x01, 0x54
	.zero		2


	//----- nvinfo : EIATTR_SYSCALL_OFFSETS
	.align		4
        /*0150*/ 	.byte	0x04, 0x46
        /*0152*/ 	.short	(.L_1145 - .L_1144)


	//   ....[0]....
.L_1144:
        /*0154*/ 	.word	0x000015c0


	//   ....[1]....
        /*0158*/ 	.word	0x0000c320


	//   ....[2]....
        /*015c*/ 	.word	0x0000c460


	//   ....[3]....
        /*0160*/ 	.word	0x0000c560


	//----- nvinfo : EIATTR_MBARRIER_INSTR_OFFSETS
	.align		4
.L_1145:
        /*0164*/ 	.byte	0x04, 0x39
        /*0166*/ 	.short	(.L_1147 - .L_1146)


	//   ....[0]....
.L_1146:
        /*0168*/ 	.word	0x00000280
        /*016c*/ 	.word	0x000000ff
        /*0170*/ 	.word	0x00028800
        /*0174*/ 	.short	0x0100
        /*0176*/ 	.byte	0x06
	.zero		1


	//   ....[1]....
        /*0178*/ 	.word	0x00000290
        /*017c*/ 	.word	0x000000ff
        /*0180*/ 	.word	0x00028820
        /*0184*/ 	.short	0x0100
        /*0186*/ 	.byte	0x06
	.zero		1


	//   ....[2]....
        /*0188*/ 	.word	0x00000380
        /*018c*/ 	.word	0x000000ff
        /*0190*/ 	.word	0x00028830
        /*0194*/ 	.short	0x0100
        /*0196*/ 	.byte	0x08
	.zero		1


	//   ....[3]....
        /*0198*/ 	.word	0x00000390
        /*019c*/ 	.word	0x000000ff
        /*01a0*/ 	.word	0x00028840
        /*01a4*/ 	.short	0x0100
        /*01a6*/ 	.byte	0x08
	.zero		1


	//   ....[4]....
        /*01a8*/ 	.word	0x000003a0
        /*01ac*/ 	.word	0x000000ff
        /*01b0*/ 	.word	0x00028838
        /*01b4*/ 	.short	0x0100
        /*01b6*/ 	.byte	0x08
	.zero		1


	//   ....[5]....
        /*01b8*/ 	.word	0x000003b0
        /*01bc*/ 	.word	0x000000ff
        /*01c0*/ 	.word	0x00028848
        /*01c4*/ 	.short	0x0100
        /*01c6*/ 	.byte	0x08
	.zero		1


	//   ....[6]....
        /*01c8*/ 	.word	0x000004e0
        /*01cc*/ 	.word	0x000000ff
        /*01d0*/ 	.word	0x00028850
        /*01d4*/ 	.short	0x0100
        /*01d6*/ 	.byte	0x08
	.zero		1


	//   ....[7]....
        /*01d8*/ 	.word	0x000004f0
        /*01dc*/ 	.word	0x000000ff
        /*01e0*/ 	.word	0x00028860
        /*01e4*/ 	.short	0x0100
        /*01e6*/ 	.byte	0x08
	.zero		1


	//   ....[8]....
        /*01e8*/ 	.word	0x00000500
        /*01ec*/ 	.word	0x000000ff
        /*01f0*/ 	.word	0x00028858
        /*01f4*/ 	.short	0x0100
        /*01f6*/ 	.byte	0x08
	.zero		1


	//   ....[9]....
        /*01f8*/ 	.word	0x00000510
        /*01fc*/ 	.word	0x000000ff
        /*0200*/ 	.word	0x00028868
        /*0204*/ 	.short	0x0100
        /*0206*/ 	.byte	0x08
	.zero		1


	//   ....[10]....
        /*0208*/ 	.word	0x00000600
        /*020c*/ 	.word	0x000000ff
        /*0210*/ 	.word	0x00028870
        /*0214*/ 	.short	0x0100
        /*0216*/ 	.byte	0x06
	.zero		1


	//   ....[11]....
        /*0218*/ 	.word	0x00000610
        /*021c*/ 	.word	0x000000ff
        /*0220*/ 	.word	0x00028880
        /*0224*/ 	.short	0x0100
        /*0226*/ 	.byte	0x06
	.zero		1


	//   ....[12]....
        /*0228*/ 	.word	0x00000620
        /*022c*/ 	.word	0x000000ff
        /*0230*/ 	.word	0x00028878
        /*0234*/ 	.short	0x0100
        /*0236*/ 	.byte	0x06
	.zero		1


	//   ....[13]....
        /*0238*/ 	.word	0x00000630
        /*023c*/ 	.word	0x000000ff
        /*0240*/ 	.word	0x00028888
        /*0244*/ 	.short	0x0100
        /*0246*/ 	.byte	0x06
	.zero		1


	//   ....[14]....
        /*0248*/ 	.word	0x00000760
        /*024c*/ 	.word	0x000000ff
        /*0250*/ 	.word	0x00028890
        /*0254*/ 	.short	0x0100
        /*0256*/ 	.byte	0x08
	.zero		1


	//   ....[15]....
        /*0258*/ 	.word	0x00000770
        /*025c*/ 	.word	0x000000ff
        /*0260*/ 	.word	0x000288a0
        /*0264*/ 	.short	0x0100
        /*0266*/ 	.byte	0x08
	.zero		1


	//   ....[16]....
        /*0268*/ 	.word	0x00000780
        /*026c*/ 	.word	0x000000ff
        /*0270*/ 	.word	0x00028898
        /*0274*/ 	.short	0x0100
        /*0276*/ 	.byte	0x08
	.zero		1


	//   ....[17]....
        /*0278*/ 	.word	0x00000790
        /*027c*/ 	.word	0x000000ff
        /*0280*/ 	.word	0x000288a8
        /*0284*/ 	.short	0x0100
        /*0286*/ 	.byte	0x08
	.zero		1


	//   ....[18]....
        /*0288*/ 	.word	0x000008c0
        /*028c*/ 	.word	0x000000ff
        /*0290*/ 	.word	0x000288b0
        /*0294*/ 	.short	0x0100
        /*0296*/ 	.byte	0x08
	.zero		1


	//   ....[19]....
        /*0298*/ 	.word	0x000008d0
        /*029c*/ 	.word	0x000000ff
        /*02a0*/ 	.word	0x000288c0
        /*02a4*/ 	.short	0x0100
        /*02a6*/ 	.byte	0x08
	.zero		1


	//   ....[20]....
        /*02a8*/ 	.word	0x000008e0
        /*02ac*/ 	.word	0x000000ff
        /*02b0*/ 	.word	0x000288b8
        /*02b4*/ 	.short	0x0100
        /*02b6*/ 	.byte	0x08
	.zero		1


	//   ....[21]....
        /*02b8*/ 	.word	0x000008f0
        /*02bc*/ 	.word	0x000000ff
        /*02c0*/ 	.word	0x000288c8
        /*02c4*/ 	.short	0x0100
        /*02c6*/ 	.byte	0x08
	.zero		1


	//   ....[22]....
        /*02c8*/ 	.word	0x00001640
        /*02cc*/ 	.word	0x000000ff
        /*02d0*/ 	.word	0x00028800
        /*02d4*/ 	.short	0x010a
        /*02d6*/ 	.byte	0x26
	.zero		1


	//   ....[23]....
        /*02d8*/ 	.word	0x000016c0
        /*02dc*/ 	.word	0x00000000
        /*02e0*/ 	.word	0x00028830
        /*02e4*/ 	.short	0x010a
        /*02e6*/ 	.byte	0x3f
	.zero		1


	//   ....[24]....
        /*02e8*/ 	.word	0x00001730
        /*02ec*/ 	.word	0x00000000
        /*02f0*/ 	.word	0x00028830
        /*02f4*/ 	.short	0x010a
        /*02f6*/ 	.byte	0x3f
	.zero		1


	//   ....[25]....
        /*02f8*/ 	.word	0x00002710
        /*02fc*/ 	.word	0x00000000
        /*0300*/ 	.word	0x00000000
        /*0304*/ 	.short	0x0101
        /*0306*/ 	.byte	0x3f
	.zero		1


	//   ....[26]....
        /*0308*/ 	.word	0x000046f0
        /*030c*/ 	.word	0x000000ff
        /*0310*/ 	.word	0x00028830
        /*0314*/ 	.short	0x010a
        /*0316*/ 	.byte	0x0a
	.zero		1


	//   ....[27]....
        /*0318*/ 	.word	0x00004730
        /*031c*/ 	.word	0x000000ff
        /*0320*/ 	.word	0x00028830
        /*0324*/ 	.short	0x010a
        /*0326*/ 	.byte	0x0a
	.zero		1


	//   ....[28]....
        /*0328*/ 	.word	0x00004a60
        /*032c*/ 	.word	0x000000ff
        /*0330*/ 	.word	0x00028850
        /*0334*/ 	.short	0x010a
        /*0336*/ 	.byte	0x0a
	.zero		1


	//   ....[29]....
        /*0338*/ 	.word	0x00004aa0
        /*033c*/ 	.word	0x000000ff
        /*0340*/ 	.word	0x00028850
        /*0344*/ 	.short	0x010a
        /*0346*/ 	.byte	0x0a
	.zero		1


	//   ....[30]....
        /*0348*/ 	.word	0x00006ce0
        /*034c*/ 	.word	0x0000002e
        /*0350*/ 	.word	0x00000000
        /*0354*/ 	.short	0x0101
        /*0356*/ 	.byte	0x3f
	.zero		1


	//   ....[31]....
        /*0358*/ 	.word	0x00006d60
        /*035c*/ 	.word	0x00000032
        /*0360*/ 	.word	0x00000000
        /*0364*/ 	.short	0x0101
        /*0366*/ 	.byte	0x3f
	.zero		1


	//   ....[32]....
        /*0368*/ 	.word	0x00007830
        /*036c*/ 	.word	0x000000ff
        /*0370*/ 	.word	0x00028830
        /*0374*/ 	.short	0x010a
        /*0376*/ 	.byte	0x0a
	.zero		1


	//   ....[33]....
        /*0378*/ 	.word	0x00007870
        /*037c*/ 	.word	0x000000ff
        /*0380*/ 	.word	0x00028830
        /*0384*/ 	.short	0x010a
        /*0386*/ 	.byte	0x0a
	.zero		1


	//   ....[34]....
        /*0388*/ 	.word	0x00007ba0
        /*038c*/ 	.word	0x000000ff
        /*0390*/ 	.word	0x00028850
        /*0394*/ 	.short	0x010a
        /*0396*/ 	.byte	0x0a
	.zero		1


	//   ....[35]....
        /*0398*/ 	.word	0x00007be0
        /*039c*/ 	.word	0x000000ff
        /*03a0*/ 	.word	0x00028850
        /*03a4*/ 	.short	0x010a
        /*03a6*/ 	.byte	0x0a
	.zero		1


	//   ....[36]....
        /*03a8*/ 	.word	0x00009560
        /*03ac*/ 	.word	0x0000001d
        /*03b0*/ 	.word	0x00000000
        /*03b4*/ 	.short	0x0101
        /*03b6*/ 	.byte	0x3f
	.zero		1


	//   ....[37]....
        /*03b8*/ 	.word	0x00009710
        /*03bc*/ 	.word	0x0000001d
        /*03c0*/ 	.word	0x00000000
        /*03c4*/ 	.short	0x0101
        /*03c6*/ 	.byte	0x3f
	.zero		1


	//   ....[38]....
        /*03c8*/ 	.word	0x00009f80
        /*03cc*/ 	.word	0x000000ff
        /*03d0*/ 	.word	0x00028850
        /*03d4*/ 	.short	0x010a
        /*03d6*/ 	.byte	0x05
	.zero		1


	//   ....[39]....
        /*03d8*/ 	.word	0x00009fc0
        /*03dc*/ 	.word	0x000000ff
        /*03e0*/ 	.word	0x00028850
        /*03e4*/ 	.short	0x010a
        /*03e6*/ 	.byte	0x05
	.zero		1


	//   ....[40]....
        /*03e8*/ 	.word	0x0000a4e0
        /*03ec*/ 	.word	0x00000004
        /*03f0*/ 	.word	0x00000000
        /*03f4*/ 	.short	0x0101
        /*03f6*/ 	.byte	0x3f
	.zero		1


	//   ....[41]....
        /*03f8*/ 	.word	0x0000b280
        /*03fc*/ 	.word	0x000000ff
        /*0400*/ 	.word	0x00000000
        /*0404*/ 	.short	0x0101
        /*0406*/ 	.byte	0x05
	.zero		1


	//   ....[42]....
        /*0408*/ 	.word	0x0000c970
        /*040c*/ 	.word	0x00000008
        /*0410*/ 	.word	0x00028840
        /*0414*/ 	.short	0x010a
        /*0416*/ 	.byte	0x3f
	.zero		1


	//   ....[43]....
        /*0418*/ 	.word	0x0000cd10
        /*041c*/ 	.word	0x000000ff
        /*0420*/ 	.word	0x00028820
        /*0424*/ 	.short	0x010a
        /*0426*/ 	.byte	0x26
	.zero		1


	//   ....[44]....
        /*0428*/ 	.word	0x0000d000
        /*042c*/ 	.word	0x00000003
        /*0430*/ 	.word	0x00028840
        /*0434*/ 	.short	0x010a
        /*0436*/ 	.byte	0x3f
	.zero		1


	//   ....[45]....
        /*0438*/ 	.word	0x0000d200
        /*043c*/ 	.word	0x00000002
        /*0440*/ 	.word	0x00000060
        /*0444*/ 	.short	0x010a
        /*0446*/ 	.byte	0x3f
	.zero		1


	//   ....[46]....
        /*0448*/ 	.word	0x0000d690
        /*044c*/ 	.word	0x00000003
        /*0450*/ 	.word	0x00028840
        /*0454*/ 	.short	0x010a
        /*0456*/ 	.byte	0x3f
	.zero		1


	//   ....[47]....
        /*0458*/ 	.word	0x0000d890
        /*045c*/ 	.word	0x00000002
        /*0460*/ 	.word	0x00000060
        /*0464*/ 	.short	0x010a
        /*0466*/ 	.byte	0x3f
	.zero		1


	//   ....[48]....
        /*0468*/ 	.word	0x0000dc80
        /*046c*/ 	.word	0x00000002
        /*0470*/ 	.word	0x00028840
        /*0474*/ 	.short	0x010a
        /*0476*/ 	.byte	0x3f
	.zero		1


	//   ....[49]....
        /*0478*/ 	.word	0x0000de80
        /*047c*/ 	.word	0x00000002
        /*0480*/ 	.word	0x00000060
        /*0484*/ 	.short	0x010a
        /*0486*/ 	.byte	0x3f
	.zero		1


	//   ....[50]....
        /*0488*/ 	.word	0x0000e220
        /*048c*/ 	.word	0x00000003
        /*0490*/ 	.word	0x00028860
        /*0494*/ 	.short	0x010a
        /*0496*/ 	.byte	0x3f
	.zero		1


	//   ....[51]....
        /*0498*/ 	.word	0x0000e5f0
        /*049c*/ 	.word	0x00000007
        /*04a0*/ 	.word	0x00028820
        /*04a4*/ 	.short	0x010a
        /*04a6*/ 	.byte	0x3f
	.zero		1


	//   ....[52]....
        /*04a8*/ 	.word	0x0000e740
        /*04ac*/ 	.word	0x00000005
        /*04b0*/ 	.word	0x00000000
        /*04b4*/ 	.short	0x010a
        /*04b6*/ 	.byte	0x3f
	.zero		1


	//   ....[53]....
        /*04b8*/ 	.word	0x0000e7b0
        /*04bc*/ 	.word	0x00000003
        /*04c0*/ 	.word	0x00000000
        /*04c4*/ 	.short	0x010a
        /*04c6*/ 	.byte	0x3f
	.zero		1


	//   ....[54]....
        /*04c8*/ 	.word	0x0000e810
        /*04cc*/ 	.word	0x00000005
        /*04d0*/ 	.word	0x00000000
        /*04d4*/ 	.short	0x010a
        /*04d6*/ 	.byte	0x3f
	.zero		1


	//   ....[55]....
        /*04d8*/ 	.word	0x0000e840
        /*04dc*/ 	.word	0x00000003
        /*04e0*/ 	.word	0x00000000
        /*04e4*/ 	.short	0x010a
        /*04e6*/ 	.byte	0x3f
	.zero		1


	//   ....[56]....
        /*04e8*/ 	.word	0x0000e8b0
        /*04ec*/ 	.word	0x00000003
        /*04f0*/ 	.word	0x00028800
        /*04f4*/ 	.short	0x010a
        /*04f6*/ 	.byte	0x3f
	.zero		1


	//   ....[57]....
        /*04f8*/ 	.word	0x0000e900
        /*04fc*/ 	.word	0x00000000
        /*0500*/ 	.word	0x00028830
        /*0504*/ 	.short	0x010a
        /*0506*/ 	.byte	0x3f
	.zero		1


	//   ....[58]....
        /*0508*/ 	.word	0x0000e960
        /*050c*/ 	.word	0x00000007
        /*0510*/ 	.word	0x00028830
        /*0514*/ 	.short	0x010a
        /*0516*/ 	.byte	0x3f
	.zero		1


	//   ....[59]....
        /*0518*/ 	.word	0x0000e9c0
        /*051c*/ 	.word	0x00000007
        /*0520*/ 	.word	0x00028850
        /*0524*/ 	.short	0x010a
        /*0526*/ 	.byte	0x3f
	.zero		1


	//   ....[60]....
        /*0528*/ 	.word	0x0000ea20
        /*052c*/ 	.word	0x00000005
        /*0530*/ 	.word	0x00028830
        /*0534*/ 	.short	0x010a
        /*0536*/ 	.byte	0x3f
	.zero		1


	//   ....[61]....
        /*0538*/ 	.word	0x0000ea80
        /*053c*/ 	.word	0x00000005
        /*0540*/ 	.word	0x00028850
        /*0544*/ 	.short	0x010a
        /*0546*/ 	.byte	0x3f
	.zero		1


	//   ....[62]....
        /*0548*/ 	.word	0x0000eae0
        /*054c*/ 	.word	0x00000006
        /*0550*/ 	.word	0x00028850
        /*0554*/ 	.short	0x010a
        /*0556*/ 	.byte	0x3f
	.zero		1


	//   ....[63]....
        /*0558*/ 	.word	0x0000ec60
        /*055c*/ 	.word	0x00000008
        /*0560*/ 	.word	0x00028840
        /*0564*/ 	.short	0x010a
        /*0566*/ 	.byte	0x3f
	.zero		1


	//   ....[64]....
        /*0568*/ 	.word	0x0000ecc0
        /*056c*/ 	.word	0x00000008
        /*0570*/ 	.word	0x00028820
        /*0574*/ 	.short	0x010a
        /*0576*/ 	.byte	0x3f
	.zero		1


	//   ....[65]....
        /*0578*/ 	.word	0x0000ed10
        /*057c*/ 	.word	0x00000003
        /*0580*/ 	.word	0x00028840
        /*0584*/ 	.short	0x010a
        /*0586*/ 	.byte	0x3f
	.zero		1


	//   ....[66]....
        /*0588*/ 	.word	0x0000ed60
        /*058c*/ 	.word	0x00000002
        /*0590*/ 	.word	0x00000060
        /*0594*/ 	.short	0x010a
        /*0596*/ 	.byte	0x3f
	.zero		1


	//   ....[67]....
        /*0598*/ 	.word	0x0000edb0
        /*059c*/ 	.word	0x00000003
        /*05a0*/ 	.word	0x00028840
        /*05a4*/ 	.short	0x010a
        /*05a6*/ 	.byte	0x3f
	.zero		1


	//   ....[68]....
        /*05a8*/ 	.word	0x0000ee00
        /*05ac*/ 	.word	0x00000002
        /*05b0*/ 	.word	0x00000060
        /*05b4*/ 	.short	0x010a
        /*05b6*/ 	.byte	0x3f
	.zero		1


	//   ....[69]....
        /*05b8*/ 	.word	0x0000ee50
        /*05bc*/ 	.word	0x00000002
        /*05c0*/ 	.word	0x00028840
        /*05c4*/ 	.short	0x010a
        /*05c6*/ 	.byte	0x3f
	.zero		1


	//   ....[70]....
        /*05c8*/ 	.word	0x0000eea0
        /*05cc*/ 	.word	0x00000002
        /*05d0*/ 	.word	0x00000060
        /*05d4*/ 	.short	0x010a
        /*05d6*/ 	.byte	0x3f
	.zero		1


	//   ....[71]....
        /*05d8*/ 	.word	0x0000eef0
        /*05dc*/ 	.word	0x00000003
        /*05e0*/ 	.word	0x00028860
        /*05e4*/ 	.short	0x010a
        /*05e6*/ 	.byte	0x3f
	.zero		1


	//   ....[72]....
        /*05e8*/ 	.word	0x0000efd0
        /*05ec*/ 	.word	0x00000007
        /*05f0*/ 	.word	0x00028820
        /*05f4*/ 	.short	0x010a
        /*05f6*/ 	.byte	0x3f
	.zero		1


	//   ....[73]....
        /*05f8*/ 	.word	0x0000f020
        /*05fc*/ 	.word	0x00000005
        /*0600*/ 	.word	0x00000000
        /*0604*/ 	.short	0x010a
        /*0606*/ 	.byte	0x3f
	.zero		1


	//   ....[74]....
        /*0608*/ 	.word	0x0000f070
        /*060c*/ 	.word	0x00000003
        /*0610*/ 	.word	0x00000000
        /*0614*/ 	.short	0x010a
        /*0616*/ 	.byte	0x3f
	.zero		1


	//   ....[75]....
        /*0618*/ 	.word	0x0000f0c0
        /*061c*/ 	.word	0x00000005
        /*0620*/ 	.word	0x00000000
        /*0624*/ 	.short	0x010a
        /*0626*/ 	.byte	0x3f
	.zero		1


	//----- nvinfo : EIATTR_NUM_MBARRIERS
	.align		4
.L_1147:
        /*0628*/ 	.byte	0x03, 0x38
        /*062a*/ 	.short	0x0016


	//----- nvinfo : EIATTR_EXIT_INSTR_OFFSETS
	.align		4
        /*062c*/ 	.byte	0x04, 0x1c
        /*062e*/ 	.short	(.L_1149 - .L_1148)


	//   ....[0]....
.L_1148:
        /*0630*/ 	.word	0x00000a50


	//   ....[1]....
        /*0634*/ 	.word	0x0000bb50


	//   ....[2]....
        /*0638*/ 	.word	0x0000bbb0


	//   ....[3]....
        /*063c*/ 	.word	0x0000e660


	//   ....[4]....
        /*0640*/ 	.word	0x0000e890


	//----- nvinfo : EIATTR_MAX_THREADS
	.align		4
.L_1149:
        /*0644*/ 	.byte	0x04, 0x05
        /*0646*/ 	.short	(.L_1151 - .L_1150)
.L_1150:
        /*0648*/ 	.word	0x00000180
        /*064c*/ 	.word	0x00000001
        /*0650*/ 	.word	0x00000001


	//----- nvinfo : EIATTR_CRS_STACK_SIZE
	.align		4
.L_1151:
        /*0654*/ 	.byte	0x04, 0x1e
        /*0656*/ 	.short	(.L_1153 - .L_1152)
.L_1152:
        /*0658*/ 	.word	0x00000000


	//----- nvinfo : EIATTR_CBANK_PARAM_SIZE
	.align		4
.L_1153:
        /*065c*/ 	.byte	0x03, 0x19
        /*065e*/ 	.short	0x0bf0


	//----- nvinfo : EIATTR_PARAM_CBANK
	.align		4
        /*0660*/ 	.byte	0x04, 0x0a
        /*0662*/ 	.short	(.L_1155 - .L_1154)
	.align		4
.L_1154:
        /*0664*/ 	.word	index@(.nv.constant0._ZN7cutlass13device_kernelIN5flash11enable_sm90INS1_16FlashAttnFwdSm90INS1_25CollectiveMainloopFwdSm90ILi2EN4cute5tupleIJNS5_1CILi1EEES8_S8_EEENS6_IJNS7_ILi128EEESA_SA_EEELi128ENS_10bfloat16_tEfNS_4arch4Sm90ELb1ELb0ELb1ELb0ELb0ELb0ELb0ELb1ELb1ELb0ELb0ELb0EEENS1_21CollectiveEpilogueFwdISB_S9_SC_SE_Li256ELb0ELb0ELb0ELb0EEENS1_30DynamicPersistentTileSchedulerILi256ELi32ELb0ELb0ELb1EEEEEEEEEvNT_6ParamsE)
        /*0668*/ 	.short	0x0210
        /*066a*/ 	.short	0x0bf0


	//----- nvinfo : EIATTR_SW_WAR
	.align		4
.L_1155:
        /*066c*/ 	.byte	0x04, 0x36
        /*066e*/ 	.short	(.L_1157 - .L_1156)
.L_1156:
        /*0670*/ 	.word	0x00000008
.L_1157:


//--------------------- .nv.info._ZN7cutlass13device_kernelIN5flash11enable_sm90INS1_16FlashAttnFwdSm90INS1_25CollectiveMainloopFwdSm90ILi2EN4cute5tupleIJNS5_1CILi1EEES8_S8_EEENS6_IJNS7_ILi128EEESA_SA_EEELi128ENS_10bfloat16_tEfNS_4arch4Sm90ELb1ELb0ELb1ELb1ELb0ELb0ELb0ELb1ELb1ELb0ELb0ELb0EEENS1_21CollectiveEpilogueFwdISB_S9_SC_SE_Li256ELb1ELb0ELb0ELb0EEENS1_36VarlenDynamicPersistentTileSchedulerILi128ELi128ELi256ELi32ELb0ELb0ELb1ELb1ELb1ELb1EEEEEEEEEvNT_6ParamsE --------------------------
	.section	.nv.info._ZN7cutlass13device_kernelIN5flash11enable_sm90INS1_16FlashAttnFwdSm90INS1_25CollectiveMainloopFwdSm90ILi2EN4cute5tupleIJNS5_1CILi1EEES8_S8_EEENS6_IJNS7_ILi128EEESA_SA_EEELi128ENS_10bfloat16_tEfNS_4arch4Sm90ELb1ELb0ELb1ELb1ELb0ELb0ELb0ELb1ELb1ELb0ELb0ELb0EEENS1_21CollectiveEpilogueFwdISB_S9_SC_SE_Li256ELb1ELb0ELb0ELb0EEENS1_36VarlenDynamicPersistentTileSchedulerILi128ELi128ELi256ELi32ELb0ELb0ELb1ELb1ELb1ELb1EEEEEEEEEvNT_6ParamsE,"",@"SHT_CUDA_INFO"
	.sectionflags	@""
	.align	4


	//----- nvinfo : EIATTR_CUDA_API_VERSION
	.align		4
        /*0000*/ 	.byte	0x04, 0x37
        /*0002*/ 	.short	(.L_1159 - .L_1158)
.L_1158:
        /*0004*/ 	.word	0x00000082


	//----- nvinfo : EIATTR_KPARAM_INFO
	.align		4
.L_1159:
        /*0008*/ 	.byte	0x04, 0x17
        /*000a*/ 	.short	(.L_1161 - .L_1160)
.L_1160:
        /*000c*/ 	.word	0x00000000
        /*0010*/ 	.short	0x0000
        /*0012*/ 	.short	0x0070
        /*0014*/ 	.byte	0x00, 0xf0, 0x01, 0x28


	//----- nvinfo : EIATTR_SPARSE_MMA_MASK
	.align		4
.L_1161:
        /*0018*/ 	.byte	0x03, 0x50
        /*001a*/ 	.short	0x0000


	//----- nvinfo : EIATTR_MAXREG_COUNT
	.align		4
        /*001c*/ 	.byte	0x03, 0x1b
        /*001e*/ 	.short	0x00a8


	//----- nvinfo : EIATTR_NUM_BARRIERS
	.align		4
        /*0020*/ 	.byte	0x02, 0x4c
        /*0022*/ 	.byte	0x10
	.zero		1


	//----- nvinfo : EIATTR_EXTERNS
	.align		4
        /*0024*/ 	.byte	0x04, 0x0f
        /*0026*/ 	.short	(.L_1163 - .L_1162)


	//   ....[0]....
	.align		4
.L_1162:
        /*0028*/ 	.word	index@(__assertfail)


	//----- nvinfo : EIATTR_ANNOTATIONS
	.align		4
.L_1163:
        /*002c*/ 	.byte	0x04, 0x55
        /*002e*/ 	.short	(.L_1165 - .L_1164)


	//   ....[0]....
.L_1164:
        /* <DEDUP_REMOVED lines=32> */


	//----- nvinfo : EIATTR_MERCURY_ISA_VERSION
	.align		4
.L_1165:
        /*0218*/ 	.byte	0x03, 0x5f
        /*021a*/ 	.short	0x0101


	//----- nvinfo : EIATTR_UNUSED_LOAD_BYTE_OFFSET
	.align		4
        /*021c*/ 	.byte	0x04, 0x44
        /*021e*/ 	.short	(.L_1167 - .L_1166)


	//   ....[0]....
.L_1166:
        /*0220*/ 	.word	0x00000a70
        /*0224*/ 	.word	0x0000fff0


	//   ....[1]....
        /*0228*/ 	.word	0x0000aa30
        /*022c*/ 	.word	0x0000fff0


	//----- nvinfo : EIATTR_INT_WARP_WIDE_INSTR_OFFSETS
	.align		4
.L_1167:
        /*0230*/ 	.byte	0x04, 0x31
        /*0232*/ 	.short	(.L_1169 - .L_1168)


	//   ....[0]....
.L_1168:
        /*0234*/ 	.word	0x00000160


	//   ....[1]....
        /*0238*/ 	.word	0x000001a0


	//   ....[2]....
        /*023c*/ 	.word	0x00000210


	//   ....[3]....
        /*0240*/ 	.word	0x0000dbd0


	//   ....[4]....
        /*0244*/ 	.word	0x0000dc60


	//   ....[5]....
        /*0248*/ 	.word	0x0000e0e0


	//   ....[6]....
        /*024c*/ 	.word	0x0000e110


	//   ....[7]....
        /*0250*/ 	.word	0x0000e320


	//   ....[8]....
        /*0254*/ 	.word	0x00010430


	//   ....[9]....
        /*0258*/ 	.word	0x000104c0


	//----- nvinfo : EIATTR_COOP_GROUP_MASK_REGIDS
	.align		4
.L_1169:
        /*025c*/ 	.byte	0x04, 0x29
        /*025e*/ 	.short	(.L_1171 - .L_1170)


	//   ....[0]....
.L_1170:
        /*0260*/ 	.word	0xffffffff


	//   ....[1]....
        /*0264*/ 	.word	0xffffffff


	//   ....[2]....
        /*0268*/ 	.word	0xffffffff


	//   ....[3]....
        /*026c*/ 	.word	0xffffffff


	//   ....[4]....
        /*0270*/ 	.word	0xffffffff


	//   ....[5]....
        /*0274*/ 	.word	0xffffffff


	//   ....[6]....
        /*0278*/ 	.word	0xffffffff


	//   ....[7]....
        /*027c*/ 	.word	0xffffffff


	//   ....[8]....
        /*0280*/ 	.word	0xffffffff


	//   ....[9]....
        /*0284*/ 	.word	0xffffffff


	//   ....[10]....
        /*0288*/ 	.word	0xffffffff


	//   ....[11]....
        /*028c*/ 	.word	0xffffffff


	//   ....[12]....
        /*0290*/ 	.word	0xffffffff


	//   ....[13]....
        /*0294*/ 	.word	0xffffffff


	//   ....[14]....
        /*0298*/ 	.word	0xffffffff


	//   ....[15]....
        /*029c*/ 	.word	0xffffffff


	//   ....[16]....
        /*02a0*/ 	.word	0xffffffff


	//   ....[17]....
        /*02a4*/ 	.word	0xffffffff


	//   ....[18]....
        /*02a8*/ 	.word	0xffffffff


	//   ....[19]....
        /*02ac*/ 	.word	0xffffffff


	//   ....[20]....
        /*02b0*/ 	.word	0xffffffff


	//   ....[21]....
        /*02b4*/ 	.word	0xffffffff


	//   ....[22]....
        /*02b8*/ 	.word	0xffffffff


	//   ....[23]....
        /*02bc*/ 	.word	0xffffffff


	//   ....[24]....
        /*02c0*/ 	.word	0xffffffff


	//   ....[25]....
        /*02c4*/ 	.word	0xffffffff


	//   ....[26]....
        /*02c8*/ 	.word	0xffffffff


	//   ....[27]....
        /*02cc*/ 	.word	0xffffffff


	//   ....[28]....
        /*02d0*/ 	.word	0xffffffff


	//   ....[29]....
        /*02d4*/ 	.word	0xffffffff


	//   ....[30]....
        /*02d8*/ 	.word	0xffffffff


	//   ....[31]....
        /*02dc*/ 	.word	0xffffffff


	//   ....[32]....
        /*02e0*/ 	.word	0xffffffff


	//   ....[33]....
        /*02e4*/ 	.word	0xffffffff


	//   ....[34]....
        /*02e8*/ 	.word	0xffffffff


	//   ....[35]....
        /*02ec*/ 	.word	0xffffffff


	//   ....[36]....
        /*02f0*/ 	.word	0xffffffff


	//   ....[37]....
        /*02f4*/ 	.word	0xffffffff


	//   ....[38]....
        /*02f8*/ 	.word	0xffffffff


	//   ....[39]....
        /*02fc*/ 	.word	0xffffffff


	//   ....[40]....
        /*0300*/ 	.word	0xffffffff


	//   ....[41]....
        /*0304*/ 	.word	0xffffffff


	//   ....[42]....
        /*0308*/ 	.word	0xffffffff


	//   ....[43]....
        /*030c*/ 	.word	0xffffffff


	//   ....[44]....
        /*0310*/ 	.word	0xffffffff


	//   ....[45]....
        /*0314*/ 	.word	0xffffffff


	//   ....[46]....
        /*0318*/ 	.word	0xffffffff


	//   ....[47]....
        /*031c*/ 	.word	0xffffffff


	//   ....[48]....
        /*0320*/ 	.word	0xffffffff


	//   ....[49]....
        /*0324*/ 	.word	0xffffffff


	//   ....[50]....
        /*0328*/ 	.word	0xffffffff


	//   ....[51]....
        /*032c*/ 	.word	0xffffffff


	//   ....[52]....
        /*0330*/ 	.word	0xffffffff


	//   ....[53]....
        /*0334*/ 	.word	0xffffffff


	//   ....[54]....
        /*0338*/ 	.word	0xffffffff


	//   ....[55]....
        /*033c*/ 	.word	0xffffffff


	//   ....[56]....
        /*0340*/ 	.word	0xffffffff


	//   ....[57]....
        /*0344*/ 	.word	0xffffffff


	//   ....[58]....
        /*0348*/ 	.word	0x0500000f


	//   ....[59]....
        /*034c*/ 	.word	0x0500000f


	//   ....[60]....
        /*0350*/ 	.word	0x0500000f


	//   ....[61]....
        /*0354*/ 	.word	0x0500000f


	//   ....[62]....
        /*0358*/ 	.word	0x0500000f


	//   ....[63]....
        /*035c*/ 	.word	0x0500000f


	//   ....[64]....
        /*0360*/ 	.word	0x0500000f


	//   ....[65]....
        /*0364*/ 	.word	0x0500000f


	//   ....[66]....
        /*0368*/ 	.word	0x0500000f


	//   ....[67]....
        /*036c*/ 	.word	0x0500000f


	//   ....[68]....
        /*0370*/ 	.word	0x0500000f


	//   ....[69]....
        /*0374*/ 	.word	0x0500000f


	//   ....[70]....
        /*0378*/ 	.word	0x0500000f


	//   ....[71]....
        /*037c*/ 	.word	0x0500000f


	//   ....[72]....
        /*0380*/ 	.word	0x0500000f


	//   ....[73]....
        /*0384*/ 	.word	0x0500000f


	//   ....[74]....
        /*0388*/ 	.word	0x0500000f


	//   ....[75]....
        /*038c*/ 	.word	0x0500000f


	//   ....[76]....
        /*0390*/ 	.word	0x0500000f


	//----- nvinfo : EIATTR_COOP_GROUP_INSTR_OFFSETS
	.align		4
.L_1171:
        /*0394*/ 	.byte	0x04, 0x28
        /*0396*/ 	.short	(.L_1173 - .L_1172)


	//   ....[0]....
.L_1172:
        /*0398*/ 	.word	0x00000070


	//   ....[1]....
        /*039c*/ 	.word	0x00000170


	//   ....[2]....
        /*03a0*/ 	.word	0x000001c0


	//   ....[3]....
        /*03a4*/ 	.word	0x000003f0


	//   ....[4]....
        /*03a8*/ 	.word	0x00000550


	//   ....[5]....
        /*03ac*/ 	.word	0x00000670


	//   ....[6]....
        /*03b0*/ 	.word	0x000007d0


	//   ....[7]....
        /*03b4*/ 	.word	0x00001580


	//   ....[8]....
        /*03b8*/ 	.word	0x00002d50


	//   ....[9]....
        /*03bc*/ 	.word	0x00002dd0


	//   ....[10]....
        /*03c0*/ 	.word	0x00003860


	//   ....[11]....
        /*03c4*/ 	.word	0x000038d0


	//   ....[12]....
        /*03c8*/ 	.word	0x00005d50


	//   ....[13]....
        /*03cc*/ 	.word	0x00005e60


	//   ....[14]....
        /*03d0*/ 	.word	0x00006670


	//   ....[15]....
        /*03d4*/ 	.word	0x00006750


	//   ....[16]....
        /*03d8*/ 	.word	0x00008a30


	//   ....[17]....
        /*03dc*/ 	.word	0x00008a60


	//   ....[18]....
        /*03e0*/ 	.word	0x00008ce0


	//   ....[19]....
        /*03e4*/ 	.word	0x00008d80


	//   ....[20]....
        /*03e8*/ 	.word	0x0000a100


	//   ....[21]....
        /*03ec*/ 	.word	0x0000a140


	//   ....[22]....
        /*03f0*/ 	.word	0x0000a230


	//   ....[23]....
        /*03f4*/ 	.word	0x0000a250


	//   ....[24]....
        /*03f8*/ 	.word	0x0000ca00


	//   ....[25]....
        /*03fc*/ 	.word	0x0000cb80


	//   ....[26]....
        /*0400*/ 	.word	0x0000cbb0


	//   ....[27]....
        /*0404*/ 	.word	0x0000cbf0


	//   ....[28]....
        /*0408*/ 	.word	0x0000cc60


	//   ....[29]....
        /*040c*/ 	.word	0x0000ccc0


	//   ....[30]....
        /*0410*/ 	.word	0x0000cd00


	//   ....[31]....
        /*0414*/ 	.word	0x0000cea0


	//   ....[32]....
        /*0418*/ 	.word	0x0000cf00


	//   ....[33]....
        /*041c*/ 	.word	0x0000cf40


	//   ....[34]....
        /*0420*/ 	.word	0x0000cf80


	//   ....[35]....
        /*0424*/ 	.word	0x0000cfb0


	//   ....[36]....
        /*0428*/ 	.word	0x0000cfe0


	//   ....[37]....
        /*042c*/ 	.word	0x0000d070


	//   ....[38]....
        /*0430*/ 	.word	0x0000d0d0


	//   ....[39]....
        /*0434*/ 	.word	0x0000d160


	//   ....[40]....
        /*0438*/ 	.word	0x000108d0


	//   ....[41]....
        /*043c*/ 	.word	0x000108e0


	//   ....[42]....
        /*0440*/ 	.word	0x000109f0


	//   ....[43]....
        /*0444*/ 	.word	0x00010a50


	//   ....[44]....
        /*0448*/ 	.word	0x00010a90


	//   ....[45]....
        /*044c*/ 	.word	0x00010ad0


	//   ....[46]....
        /*0450*/ 	.word	0x00010b00


	//   ....[47]....
        /*0454*/ 	.word	0x00010b30


	//   ....[48]....
        /*0458*/ 	.word	0x00010cc0


	//   ....[49]....
        /*045c*/ 	.word	0x00010d20


	//   ....[50]....
        /*0460*/ 	.word	0x00010d60


	//   ....[51]....
        /*0464*/ 	.word	0x00010da0


	//   ....[52]....
        /*0468*/ 	.word	0x00010dd0


	//   ....[53]....
        /*046c*/ 	.word	0x00010e00


	//   ....[54]....
        /*0470*/ 	.word	0x00010ec0


	//   ....[55]....
        /*0474*/ 	.word	0x00010ee0


	//   ....[56]....
        /*0478*/ 	.word	0x00010f50


	//   ....[57]....
        /*047c*/ 	.word	0x000115e0


	//   ....[58]....
        /*0480*/ 	.word	0x00011bb0


	//   ....[59]....
        /*0484*/ 	.word	0x00011fd0


	//   ....[60]....
        /*0488*/ 	.word	0x00012060


	//   ....[61]....
        /*048c*/ 	.word	0x00012100


	//   ....[62]....
        /*0490*/ 	.word	0x000121b0


	//   ....[63]....
        /*0494*/ 	.word	0x00012230


	//   ....[64]....
        /*0498*/ 	.word	0x000122b0


	//   ....[65]....
        /*049c*/ 	.word	0x00012330


	//   ....[66]....
        /*04a0*/ 	.word	0x000123b0


	//   ....[67]....
        /*04a4*/ 	.word	0x00012440


	//   ....[68]....
        /*04a8*/ 	.word	0x000124f0


	//   ....[69]....
        /*04ac*/ 	.word	0x00012570


	//   ....[70]....
        /*04b0*/ 	.word	0x000125f0


	//   ....[71]....
        /*04b4*/ 	.word	0x00012670


	//   ....[72]....
        /*04b8*/ 	.word	0x000126f0


	//   ....[73]....
        /*04bc*/ 	.word	0x00012760


	//   ....[74]....
        /*04c0*/ 	.word	0x00012800


	//   ....[75]....
        /*04c4*/ 	.word	0x00012890


	//   ....[76]....
        /*04c8*/ 	.word	0x000129c0


	//----- nvinfo : EIATTR_REG_RECONFIG
	.align		4
.L_1173:
        /*04cc*/ 	.byte	0x01, 0x54
	.zero		2


	//----- nvinfo : EIATTR_SYSCALL_OFFSETS
	.align		4
        /*04d0*/ 	.byte	0x04, 0x46
        /*04d2*/ 	.short	(.L_1175 - .L_1174)


	//   ....[0]....
.L_1174:
        /*04d4*/ 	.word	0x00001760


	//   ....[1]....
        /*04d8*/ 	.word	0x0000ddf0


	//   ....[2]....
        /*04dc*/ 	.word	0x0000df30


	//   ....[3]....
        /*04e0*/ 	.word	0x0000e030


	//----- nvinfo : EIATTR_MBARRIER_INSTR_OFFSETS
	.align		4
.L_1175:
        /*04e4*/ 	.byte	0x04, 0x39
        /*04e6*/ 	.short	(.L_1177 - .L_1176)


	//   ....[0]....
.L_1176:
        /*04e8*/ 	.word	0x000002a0
        /*04ec*/ 	.word	0x000000ff
        /*04f0*/ 	.word	0x00028800
        /*04f4*/ 	.short	0x0100
        /*04f6*/ 	.byte	0x08
	.zero		1


	//   ....[1]....
        /*04f8*/ 	.word	0x000002b0
        /*04fc*/ 	.word	0x000000ff
        /*0500*/ 	.word	0x00028820
        /*0504*/ 	.short	0x0100
        /*0506*/ 	.byte	0x08
	.zero		1


	//   ....[2]....
        /*0508*/ 	.word	0x000003a0
        /*050c*/ 	.word	0x000000ff
        /*0510*/ 	.word	0x00028830
        /*0514*/ 	.short	0x0100
        /*0516*/ 	.byte	0x08
	.zero		1


	//   ....[3]....
        /*0518*/ 	.word	0x000003b0
        /*051c*/ 	.word	0x000000ff
        /*0520*/ 	.word	0x00028840
        /*0524*/ 	.short	0x0100
        /*0526*/ 	.byte	0x08
	.zero		1


	//   ....[4]....
        /*0528*/ 	.word	0x000003c0
        /*052c*/ 	.word	0x000000ff
        /*0530*/ 	.word	0x00028838
        /*0534*/ 	.short	0x0100
        /*0536*/ 	.byte	0x08
	.zero		1


	//   ....[5]....
        /*0538*/ 	.word	0x000003d0
        /*053c*/ 	.word	0x000000ff
        /*0540*/ 	.word	0x00028848
        /*0544*/ 	.short	0x0100
        /*0546*/ 	.byte	0x08
	.zero		1


	//   ....[6]....
        /*0548*/ 	.word	0x00000500
        /*054c*/ 	.word	0x000000ff
        /*0550*/ 	.word	0x00028850
        /*0554*/ 	.short	0x0100
        /*0556*/ 	.byte	0x08
	.zero		1


	//   ....[7]....
        /*0558*/ 	.word	0x00000510
        /*055c*/ 	.word	0x000000ff
        /*0560*/ 	.word	0x00028860
        /*0564*/ 	.short	0x0100
        /*0566*/ 	.byte	0x08
	.zero		1


	//   ....[8]....
        /*0568*/ 	.word	0x00000520
        /*056c*/ 	.word	0x000000ff
        /*0570*/ 	.word	0x00028858
        /*0574*/ 	.short	0x0100
        /*0576*/ 	.byte	0x08
	.zero		1


	//   ....[9]....
        /*0578*/ 	.word	0x00000530
        /*057c*/ 	.word	0x000000ff
        /*0580*/ 	.word	0x00028868
        /*0584*/ 	.short	0x0100
        /*0586*/ 	.byte	0x08
	.zero		1


	//   ....[10]....
        /*0588*/ 	.word	0x00000620
        /*058c*/ 	.word	0x000000ff
        /*0590*/ 	.word	0x00028870
        /*0594*/ 	.short	0x0100
        /*0596*/ 	.byte	0x06
	.zero		1


	//   ....[11]....
        /*0598*/ 	.word	0x00000630
        /*059c*/ 	.word	0x000000ff
        /*05a0*/ 	.word	0x00028880
        /*05a4*/ 	.short	0x0100
        /*05a6*/ 	.byte	0x06
	.zero		1


	//   ....[12]....
        /*05a8*/ 	.word	0x00000640
        /*05ac*/ 	.word	0x000000ff
        /*05b0*/ 	.word	0x00028878
        /*05b4*/ 	.short	0x0100
        /*05b6*/ 	.byte	0x06
	.zero		1


	//   ....[13]....
        /*05b8*/ 	.word	0x00000650
        /*05bc*/ 	.word	0x000000ff
        /*05c0*/ 	.word	0x00028888
        /*05c4*/ 	.short	0x0100
        /*05c6*/ 	.byte	0x06
	.zero		1


	//   ....[14]....
        /*05c8*/ 	.word	0x00000780
        /*05cc*/ 	.word	0x000000ff
        /*05d0*/ 	.word	0x00028890
        /*05d4*/ 	.short	0x0100
        /*05d6*/ 	.byte	0x08
	.zero		1


	//   ....[15]....
        /*05d8*/ 	.word	0x00000790
        /*05dc*/ 	.word	0x000000ff
        /*05e0*/ 	.word	0x000288a0
        /*05e4*/ 	.short	0x0100
        /*05e6*/ 	.byte	0x08
	.zero		1


	//   ....[16]....
        /*05e8*/ 	.word	0x000007a0
        /*05ec*/ 	.word	0x000000ff
        /*05f0*/ 	.word	0x00028898
        /*05f4*/ 	.short	0x0100
        /*05f6*/ 	.byte	0x08
	.zero		1


	//   ....[17]....
        /*05f8*/ 	.word	0x000007b0
        /*05fc*/ 	.word	0x000000ff
        /*0600*/ 	.word	0x000288a8
        /*0604*/ 	.short	0x0100
        /*0606*/ 	.byte	0x08
	.zero		1


	//   ....[18]....
        /*0608*/ 	.word	0x000008e0
        /*060c*/ 	.word	0x000000ff
        /*0610*/ 	.word	0x000288b0
        /*0614*/ 	.short	0x0100
        /*0616*/ 	.byte	0x08
	.zero		1


	//   ....[19]....
        /*0618*/ 	.word	0x000008f0
        /*061c*/ 	.word	0x000000ff
        /*0620*/ 	.word	0x000288c0
        /*0624*/ 	.short	0x0100
        /*0626*/ 	.byte	0x08
	.zero		1


	//   ....[20]....
        /*0628*/ 	.word	0x00000900
        /*062c*/ 	.word	0x000000ff
        /*0630*/ 	.word	0x000288b8
        /*0634*/ 	.short	0x0100
        /*0636*/ 	.byte	0x08
	.zero		1


	//   ....[21]....
        /*0638*/ 	.word	0x00000910
        /*063c*/ 	.word	0x000000ff
        /*0640*/ 	.word	0x000288c8
        /*0644*/ 	.short	0x0100
        /*0646*/ 	.byte	0x08
	.zero		1


	//   ....[22]....
        /*0648*/ 	.word	0x000017e0
        /*064c*/ 	.word	0x000000ff
        /*0650*/ 	.word	0x00028800
        /*0654*/ 	.short	0x010a
        /*0656*/ 	.byte	0x29
	.zero		1


	//   ....[23]....
        /*0658*/ 	.word	0x00001860
        /*065c*/ 	.word	0x00000000
        /*0660*/ 	.word	0x00028830
        /*0664*/ 	.short	0x010a
        /*0666*/ 	.byte	0x3f
	.zero		1


	//   ....[24]....
        /*0668*/ 	.word	0x000018d0
        /*066c*/ 	.word	0x00000000
        /*0670*/ 	.word	0x00028830
        /*0674*/ 	.short	0x010a
        /*0676*/ 	.byte	0x3f
	.zero		1


	//   ....[25]....
        /*0678*/ 	.word	0x00002870
        /*067c*/ 	.word	0x00000000
        /*0680*/ 	.word	0x00000000
        /*0684*/ 	.short	0x0101
        /*0686*/ 	.byte	0x3f
	.zero		1


	//   ....[26]....
        /*0688*/ 	.word	0x00004840
        /*068c*/ 	.word	0x000000ff
        /*0690*/ 	.word	0x00028830
        /*0694*/ 	.short	0x010a
        /*0696*/ 	.byte	0x06
	.zero		1


	//   ....[27]....
        /*0698*/ 	.word	0x00004880
        /*069c*/ 	.word	0x000000ff
        /*06a0*/ 	.word	0x00028830
        /*06a4*/ 	.short	0x010a
        /*06a6*/ 	.byte	0x06
	.zero		1


	//   ....[28]....
        /*06a8*/ 	.word	0x00004ba0
        /*06ac*/ 	.word	0x000000ff
        /*06b0*/ 	.word	0x00028850
        /*06b4*/ 	.short	0x010a
        /*06b6*/ 	.byte	0x06
	.zero		1


	//   ....[29]....
        /*06b8*/ 	.word	0x00004be0
        /*06bc*/ 	.word	0x000000ff
        /*06c0*/ 	.word	0x00028850
        /*06c4*/ 	.short	0x010a
        /*06c6*/ 	.byte	0x06
	.zero		1


	//   ....[30]....
        /*06c8*/ 	.word	0x00006db0
        /*06cc*/ 	.word	0x0000002e
        /*06d0*/ 	.word	0x00000000
        /*06d4*/ 	.short	0x0101
        /*06d6*/ 	.byte	0x3f
	.zero		1


	//   ....[31]....
        /*06d8*/ 	.word	0x00006e30
        /*06dc*/ 	.word	0x00000032
        /*06e0*/ 	.word	0x00000000
        /*06e4*/ 	.short	0x0101
        /*06e6*/ 	.byte	0x3f
	.zero		1


	//   ....[32]....
        /*06e8*/ 	.word	0x00007930
        /*06ec*/ 	.word	0x000000ff
        /*06f0*/ 	.word	0x00028830
        /*06f4*/ 	.short	0x010a
        /*06f6*/ 	.byte	0x06
	.zero		1


	//   ....[33]....
        /*06f8*/ 	.word	0x00007970
        /*06fc*/ 	.word	0x000000ff
        /*0700*/ 	.word	0x00028830
        /*0704*/ 	.short	0x010a
        /*0706*/ 	.byte	0x06
	.zero		1


	//   ....[34]....
        /*0708*/ 	.word	0x00007c90
        /*070c*/ 	.word	0x000000ff
        /*0710*/ 	.word	0x00028850
        /*0714*/ 	.short	0x010a
        /*0716*/ 	.byte	0x06
	.zero		1


	//   ....[35]....
        /*0718*/ 	.word	0x00007cd0
        /*071c*/ 	.word	0x000000ff
        /*0720*/ 	.word	0x00028850
        /*0724*/ 	.short	0x010a
        /*0726*/ 	.byte	0x06
	.zero		1


	//   ....[36]....
        /*0728*/ 	.word	0x00009670
        /*072c*/ 	.word	0x00000019
        /*0730*/ 	.word	0x00000000
        /*0734*/ 	.short	0x0101
        /*0736*/ 	.byte	0x3f
	.zero		1


	//   ....[37]....
        /*0738*/ 	.word	0x00009820
        /*073c*/ 	.word	0x00000019
        /*0740*/ 	.word	0x00000000
        /*0744*/ 	.short	0x0101
        /*0746*/ 	.byte	0x3f
	.zero		1


	//   ....[38]....
        /*0748*/ 	.word	0x0000a070
        /*074c*/ 	.word	0x000000ff
        /*0750*/ 	.word	0x00028850
        /*0754*/ 	.short	0x010a
        /*0756*/ 	.byte	0x05
	.zero		1


	//   ....[39]....
        /*0758*/ 	.word	0x0000a0b0
        /*075c*/ 	.word	0x000000ff
        /*0760*/ 	.word	0x00028850
        /*0764*/ 	.short	0x010a
        /*0766*/ 	.byte	0x05
	.zero		1


	//   ....[40]....
        /*0768*/ 	.word	0x0000a7c0
        /*076c*/ 	.word	0x00000008
        /*0770*/ 	.word	0x00000000
        /*0774*/ 	.short	0x0101
        /*0776*/ 	.byte	0x3f
	.zero		1


	//   ....[41]....
        /*0778*/ 	.word	0x0000b930
        /*077c*/ 	.word	0x00000014
        /*0780*/ 	.word	0x00000000
        /*0784*/ 	.short	0x0101
        /*0786*/ 	.byte	0x3f
	.zero		1


	//   ....[42]....
        /*0788*/ 	.word	0x0000e660
        /*078c*/ 	.word	0x00000008
        /*0790*/ 	.word	0x00028840
        /*0794*/ 	.short	0x010a
        /*0796*/ 	.byte	0x3f
	.zero		1


	//   ....[43]....
        /*0798*/ 	.word	0x0000eb30
        /*079c*/ 	.word	0x00000009
        /*07a0*/ 	.word	0x00028820
        /*07a4*/ 	.short	0x010a
        /*07a6*/ 	.byte	0x3f
	.zero		1


	//   ....[44]....
        /*07a8*/ 	.word	0x0000ee50
        /*07ac*/ 	.word	0x00000002
        /*07b0*/ 	.word	0x00028840
        /*07b4*/ 	.short	0x010a
        /*07b6*/ 	.byte	0x3f
	.zero		1


	//   ....[45]....
        /*07b8*/ 	.word	0x0000f110
        /*07bc*/ 	.word	0x00000002
        /*07c0*/ 	.word	0x00000060
        /*07c4*/ 	.short	0x010a
        /*07c6*/ 	.byte	0x3f
	.zero		1


	//   ....[46]....
        /*07c8*/ 	.word	0x0000f6d0
        /*07cc*/ 	.word	0x00000002
        /*07d0*/ 	.word	0x00028840
        /*07d4*/ 	.short	0x010a
        /*07d6*/ 	.byte	0x3f
	.zero		1


	//   ....[47]....
        /*07d8*/ 	.word	0x0000f990
        /*07dc*/ 	.word	0x00000002
        /*07e0*/ 	.word	0x00000060
        /*07e4*/ 	.short	0x010a
        /*07e6*/ 	.byte	0x3f
	.zero		1


	//   ....[48]....
        /*07e8*/ 	.word	0x0000fe50
        /*07ec*/ 	.word	0x00000002
        /*07f0*/ 	.word	0x00028840
        /*07f4*/ 	.short	0x010a
        /*07f6*/ 	.byte	0x3f
	.zero		1


	//   ....[49]....
        /*07f8*/ 	.word	0x00010110
        /*07fc*/ 	.word	0x00000002
        /*0800*/ 	.word	0x00000060
        /*0804*/ 	.short	0x010a
        /*0806*/ 	.byte	0x3f
	.zero		1


	//   ....[50]....
        /*0808*/ 	.word	0x00010580
        /*080c*/ 	.word	0x00000003
        /*0810*/ 	.word	0x00028860
        /*0814*/ 	.short	0x010a
        /*0816*/ 	.byte	0x3f
	.zero		1


	//   ....[51]....
        /*0818*/ 	.word	0x00011560
        /*081c*/ 	.word	0x00000000
        /*0820*/ 	.word	0x00028820
        /*0824*/ 	.short	0x010a
        /*0826*/ 	.byte	0x3f
	.zero		1


	//   ....[52]....
        /*0828*/ 	.word	0x00011720
        /*082c*/ 	.word	0x00000006
        /*0830*/ 	.word	0x00000000
        /*0834*/ 	.short	0x010a
        /*0836*/ 	.byte	0x3f
	.zero		1


	//   ....[53]....
        /*0838*/ 	.word	0x00011790
        /*083c*/ 	.word	0x00000007
        /*0840*/ 	.word	0x00000000
        /*0844*/ 	.short	0x010a
        /*0846*/ 	.byte	0x3f
	.zero		1


	//   ....[54]....
        /*0848*/ 	.word	0x00011800
        /*084c*/ 	.word	0x00000004
        /*0850*/ 	.word	0x00000000
        /*0854*/ 	.short	0x010a
        /*0856*/ 	.byte	0x3f
	.zero		1


	//   ....[55]....
        /*0858*/ 	.word	0x00011830
        /*085c*/ 	.word	0x00000003
        /*0860*/ 	.word	0x00000000
        /*0864*/ 	.short	0x010a
        /*0866*/ 	.byte	0x3f
	.zero		1


	//   ....[56]....
        /*0868*/ 	.word	0x000118a0
        /*086c*/ 	.word	0x00000003
        /*0870*/ 	.word	0x00028800
        /*0874*/ 	.short	0x010a
        /*0876*/ 	.byte	0x3f
	.zero		1


	//   ....[57]....
        /*0878*/ 	.word	0x000118f0
        /*087c*/ 	.word	0x00000000
        /*0880*/ 	.word	0x00028830
        /*0884*/ 	.short	0x010a
        /*0886*/ 	.byte	0x3f
	.zero		1


	//   ....[58]....
        /*0888*/ 	.word	0x00011950
        /*088c*/ 	.word	0x00000007
        /*0890*/ 	.word	0x00028830
        /*0894*/ 	.short	0x010a
        /*0896*/ 	.byte	0x3f
	.zero		1


	//   ....[59]....
        /*0898*/ 	.word	0x000119b0
        /*089c*/ 	.word	0x00000007
        /*08a0*/ 	.word	0x00028850
        /*08a4*/ 	.short	0x010a
        /*08a6*/ 	.byte	0x3f
	.zero		1


	//   ....[60]....
        /*08a8*/ 	.word	0x00011a10
        /*08ac*/ 	.word	0x00000005
        /*08b0*/ 	.word	0x00028830
        /*08b4*/ 	.short	0x010a
        /*08b6*/ 	.byte	0x3f
	.zero		1


	//   ....[61]....
        /*08b8*/ 	.word	0x00011a70
        /*08bc*/ 	.word	0x00000005
        /*08c0*/ 	.word	0x00028850
        /*08c4*/ 	.short	0x010a
        /*08c6*/ 	.byte	0x3f
	.zero		1


	//   ....[62]....
        /*08c8*/ 	.word	0x00011ad0
        /*08cc*/ 	.word	0x00000006
        /*08d0*/ 	.word	0x00028850
        /*08d4*/ 	.short	0x010a
        /*08d6*/ 	.byte	0x3f
	.zero		1


	//   ....[63]....
        /*08d8*/ 	.word	0x00011c70
        /*08dc*/ 	.word	0x00000008
        /*08e0*/ 	.word	0x00028840
        /*08e4*/ 	.short	0x010a
        /*08e6*/ 	.byte	0x3f
	.zero		1


	//   ....[64]....
        /*08e8*/ 	.word	0x00011cf0
        /*08ec*/ 	.word	0x00000008
        /*08f0*/ 	.word	0x00028820
        /*08f4*/ 	.short	0x010a
        /*08f6*/ 	.byte	0x3f
	.zero		1


	//   ....[65]....
        /*08f8*/ 	.word	0x00011d40
        /*08fc*/ 	.word	0x00000002
        /*0900*/ 	.word	0x00028840
        /*0904*/ 	.short	0x010a
        /*0906*/ 	.byte	0x3f
	.zero		1


	//   ....[66]....
        /*0908*/ 	.word	0x00011d90
        /*090c*/ 	.word	0x00000002
        /*0910*/ 	.word	0x00000060
        /*0914*/ 	.short	0x010a
        /*0916*/ 	.byte	0x3f
	.zero		1


	//   ....[67]....
        /*0918*/ 	.word	0x00011de0
        /*091c*/ 	.word	0x00000002
        /*0920*/ 	.word	0x00028840
        /*0924*/ 	.short	0x010a
        /*0926*/ 	.byte	0x3f
	.zero		1


	//   ....[68]....
        /*0928*/ 	.word	0x00011e30
        /*092c*/ 	.word	0x00000002
        /*0930*/ 	.word	0x00000060
        /*0934*/ 	.short	0x010a
        /*0936*/ 	.byte	0x3f
	.zero		1


	//   ....[69]....
        /*0938*/ 	.word	0x00011e80
        /*093c*/ 	.word	0x00000002
        /*0940*/ 	.word	0x00028840
        /*0944*/ 	.short	0x010a
        /*0946*/ 	.byte	0x3f
	.zero		1


	//   ....[70]....
        /*0948*/ 	.word	0x00011ed0
        /*094c*/ 	.word	0x00000002
        /*0950*/ 	.word	0x00000060
        /*0954*/ 	.short	0x010a
        /*0956*/ 	.byte	0x3f
	.zero		1


	//   ....[71]....
        /*0958*/ 	.word	0x00011f20
        /*095c*/ 	.word	0x00000003
        /*0960*/ 	.word	0x00028860
        /*0964*/ 	.short	0x010a
        /*0966*/ 	.byte	0x3f
	.zero		1


	//   ....[72]....
        /*0968*/ 	.word	0x000128e0
        /*096c*/ 	.word	0x00000000
        /*0970*/ 	.word	0x00028820
        /*0974*/ 	.short	0x010a
        /*0976*/ 	.byte	0x3f
	.zero		1


	//   ....[73]....
        /*0978*/ 	.word	0x00012a80
        /*097c*/ 	.word	0x00000006
        /*0980*/ 	.word	0x00000000
        /*0984*/ 	.short	0x010a
        /*0986*/ 	.byte	0x3f
	.zero		1


	//   ....[74]....
        /*0988*/ 	.word	0x00012ad0
        /*098c*/ 	.word	0x00000007
        /*0990*/ 	.word	0x00000000
        /*0994*/ 	.short	0x010a
        /*0996*/ 	.byte	0x3f
	.zero		1


	//   ....[75]....
        /*0998*/ 	.word	0x00012b20
        /*099c*/ 	.word	0x00000004
        /*09a0*/ 	.word	0x00000000
        /*09a4*/ 	.short	0x010a
        /*09a6*/ 	.byte	0x3f
	.zero		1


	//----- nvinfo : EIATTR_NUM_MBARRIERS
	.align		4
.L_1177:
        /*09a8*/ 	.byte	0x03, 0x38
        /*09aa*/ 	.short	0x0016


	//----- nvinfo : EIATTR_EXIT_INSTR_OFFSETS
	.align		4
        /*09ac*/ 	.byte	0x04, 0x1c
        /*09ae*/ 	.short	(.L_1179 - .L_1178)


	//   ....[0]....
.L_1178:
        /*09b0*/ 	.word	0x00000ab0


	//   ....[1]....
        /*09b4*/ 	.word	0x0000c9c0


	//   ....[2]....
        /*09b8*/ 	.word	0x0000ca20


	//   ....[3]....
        /*09bc*/ 	.word	0x00011880


	//----- nvinfo : EIATTR_MAX_THREADS
	.align		4
.L_1179:
        /*09c0*/ 	.byte	0x04, 0x05
        /*09c2*/ 	.short	(.L_1181 - .L_1180)
.L_1180:
        /*09c4*/ 	.word	0x00000180
        /*09c8*/ 	.word	0x00000001
        /*09cc*/ 	.word	0x00000001


	//----- nvinfo : EIATTR_CRS_STACK_SIZE
	.align		4
.L_1181:
        /*09d0*/ 	.byte	0x04, 0x1e
        /*09d2*/ 	.short	(.L_1183 - .L_1182)
.L_1182:
        /*09d4*/ 	.word	0x00000000


	//----- nvinfo : EIATTR_CBANK_PARAM_SIZE
	.align		4
.L_1183:
        /*09d8*/ 	.byte	0x03, 0x19
        /*09da*/ 	.short	0x0a70


	//----- nvinfo : EIATTR_PARAM_CBANK
	.align		4
        /*09dc*/ 	.byte	0x04, 0x0a
        /*09de*/ 	.short	(.L_1185 - .L_1184)
	.align		4
.L_1184:
        /*09e0*/ 	.word	index@(.nv.constant0._ZN7cutlass13device_kernelIN5flash11enable_sm90INS1_16FlashAttnFwdSm90INS1_25CollectiveMainloopFwdSm90ILi2EN4cute5tupleIJNS5_1CILi1EEES8_S8_EEENS6_IJNS7_ILi128EEESA_SA_EEELi128ENS_10bfloat16_tEfNS_4arch4Sm90ELb1ELb0ELb1ELb1ELb0ELb0ELb0ELb1ELb1ELb0ELb0ELb0EEENS1_21CollectiveEpilogueFwdISB_S9_SC_SE_Li256ELb1ELb0ELb0ELb0EEENS1_36VarlenDynamicPersistentTileSchedulerILi128ELi128ELi256ELi32ELb0ELb0ELb1ELb1ELb1ELb1EEEEEEEEEvNT_6ParamsE)
        /*09e4*/ 	.short	0x0210
        /*09e6*/ 	.short	0x0a70


	//----- nvinfo : EIATTR_SW_WAR
	.align		4
.L_1185:
        /*09e8*/ 	.byte	0x04, 0x36
        /*09ea*/ 	.short	(.L_1187 - .L_1186)
.L_1186:
        /*09ec*/ 	.word	0x00000008
.L_1187:


//--------------------- .nv.info._ZN7cutlass13device_kernelIN5flash11enable_sm90INS1_16FlashAttnFwdSm90INS1_25CollectiveMainloopFwdSm90ILi2EN4cute5tupleIJNS5_1CILi1EEES8_S8_EEENS6_IJNS7_ILi128EEESA_SA_EEELi128ENS_10bfloat16_tEfNS_4arch4Sm90ELb1ELb0ELb1ELb1ELb0ELb1ELb0ELb1ELb1ELb0ELb0ELb0EEENS1_21CollectiveEpilogueFwdISB_S9_SC_SE_Li256ELb1ELb0ELb0ELb0EEENS1_36VarlenDynamicPersistentTileSchedulerILi128ELi128ELi256ELi32ELb0ELb0ELb1ELb1ELb1ELb1EEEEEEEEEvNT_6ParamsE --------------------------
	.section	.nv.info._ZN7cutlass13device_kernelIN5flash11enable_sm90INS1_16FlashAttnFwdSm90INS1_25CollectiveMainloopFwdSm90ILi2EN4cute5tupleIJNS5_1CILi1EEES8_S8_EEENS6_IJNS7_ILi128EEESA_SA_EEELi128ENS_10bfloat16_tEfNS_4arch4Sm90ELb1ELb0ELb1ELb1ELb0ELb1ELb0ELb1ELb1ELb0ELb0ELb0EEENS1_21CollectiveEpilogueFwdISB_S9_SC_SE_Li256ELb1ELb0ELb0ELb0EEENS1_36VarlenDynamicPersistentTileSchedulerILi128ELi128ELi256ELi32ELb0ELb0ELb1ELb1ELb1ELb1EEEEEEEEEvNT_6ParamsE,"",@"SHT_CUDA_INFO"
	.sectionflags	@""
	.align	4


	//----- nvinfo : EIATTR_CUDA_API_VERSION
	.align		4
        /*0000*/ 	.byte	0x04, 0x37
        /*0002*/ 	.short	(.L_1189 - .L_1188)
.L_1188:
        /*0004*/ 	.word	0x00000082


	//----- nvinfo : EIATTR_KPARAM_INFO
	.align		4
.L_1189:
        /*0008*/ 	.byte	0x04, 0x17
        /*000a*/ 	.short	(.L_1191 - .L_1190)
.L_1190:
        /*000c*/ 	.word	0x00000000
        /*0010*/ 	.short	0x0000
        /*0012*/ 	.short	0x0070
        /*0014*/ 	.byte	0x00, 0xf0, 0x01, 0x28


	//----- nvinfo : EIATTR_SPARSE_MMA_MASK
	.align		4
.L_1191:
        /*0018*/ 	.byte	0x03, 0x50
        /*001a*/ 	.short	0x0000


	//----- nvinfo : EIATTR_MAXREG_COUNT
	.align		4
        /*001c*/ 	.byte	0x03, 0x1b
        /*001e*/ 	.short	0x00a8


	//----- nvinfo : EIATTR_NUM_BARRIERS
	.align		4
        /*0020*/ 	.byte	0x02, 0x4c
        /*0022*/ 	.byte	0x10
	.zero		1


	//----- nvinfo : EIATTR_EXTERNS
	.align		4
        /*0024*/ 	.byte	0x04, 0x0f
        /*0026*/ 	.short	(.L_1193 - .L_1192)


	//   ....[0]....
	.align		4
.L_1192:
        /*0028*/ 	.word	index@(__assertfail)


	//----- nvinfo : EIATTR_ANNOTATIONS
	.align		4
.L_1193:
        /*002c*/ 	.byte	0x04, 0x55
        /*002e*/ 	.short	(.L_1195 - .L_1194)


	//   ....[0]....
.L_1194:
        /* <DEDUP_REMOVED lines=50> */


	//----- nvinfo : EIATTR_MERCURY_ISA_VERSION
	.align		4
.L_1195:
        /*0338*/ 	.byte	0x03, 0x5f
        /*033a*/ 	.short	0x0101


	//----- nvinfo : EIATTR_UNUSED_LOAD_BYTE_OFFSET
	.align		4
        /*033c*/ 	.byte	0x04, 0x44
        /*033e*/ 	.short	(.L_1197 - .L_1196)


	//   ....[0]....
.L_1196:
        /*0340*/ 	.word	0x00000ae0
        /*0344*/ 	.word	0x0000fff0


	//   ....[1]....
        /*0348*/ 	.word	0x00017dc0
        /*034c*/ 	.word	0x0000fff0


	//----- nvinfo : EIATTR_INT_WARP_WIDE_INSTR_OFFSETS
	.align		4
.L_1197:
        /*0350*/ 	.byte	0x04, 0x31
        /*0352*/ 	.short	(.L_1199 - .L_1198)


	//   ....[0]....
.L_1198:
        /*0354*/ 	.word	0x000001b0


	//   ....[1]....
        /*0358*/ 	.word	0x00000250


	//   ....[2]....
        /*035c*/ 	.word	0x000002c0


	//   ....[3]....
        /*0360*/ 	.word	0x0001bbf0


	//   ....[4]....
        /*0364*/ 	.word	0x0001bc80


	//   ....[5]....
        /*0368*/ 	.word	0x0001c110


	//   ....[6]....
        /*036c*/ 	.word	0x0001c140


	//   ....[7]....
        /*0370*/ 	.word	0x0001c340


	//   ....[8]....
        /*0374*/ 	.word	0x0001e4a0


	//   ....[9]....
        /*0378*/ 	.word	0x0001e530


	//----- nvinfo : EIATTR_COOP_GROUP_MASK_REGIDS
	.align		4
.L_1199:
        /*037c*/ 	.byte	0x04, 0x29
        /*037e*/ 	.short	(.L_1201 - .L_1200)


	//   ....[0]....
.L_1200:
        /*0380*/ 	.word	0xffffffff


	//   ....[1]....
        /*0384*/ 	.word	0xffffffff


	//   ....[2]....
        /*0388*/ 	.word	0xffffffff


	//   ....[3]....
        /*038c*/ 	.word	0xffffffff


	//   ....[4]....
        /*0390*/ 	.word	0xffffffff


	//   ....[5]....
        /*0394*/ 	.word	0xffffffff


	//   ....[6]....
        /*0398*/ 	.word	0xffffffff


	//   ....[7]....
        /*039c*/ 	.word	0xffffffff


	//   ....[8]....
        /*03a0*/ 	.word	0xffffffff


	//   ....[9]....
        /*03a4*/ 	.word	0xffffffff


	//   ....[10]....
        /*03a8*/ 	.word	0xffffffff


	//   ....[11]....
        /*03ac*/ 	.word	0xffffffff


	//   ....[12]....
        /*03b0*/ 	.word	0xffffffff


	//   ....[13]....
        /*03b4*/ 	.word	0xffffffff


	//   ....[14]....
        /*03b8*/ 	.word	0xffffffff


	//   ....[15]....
        /*03bc*/ 	.word	0xffffffff


	//   ....[16]....
        /*03c0*/ 	.word	0xffffffff


	//   ....[17]....
        /*03c4*/ 	.word	0xffffffff


	//   ....[18]....
        /*03c8*/ 	.word	0xffffffff


	//   ....[19]....
        /*03cc*/ 	.word	0xffffffff


	//   ....[20]....
        /*03d0*/ 	.word	0xffffffff


	//   ....[21]....
        /*03d4*/ 	.word	0xffffffff


	//   ....[22]....
        /*03d8*/ 	.word	0xffffffff


	//   ....[23]....
        /*03dc*/ 	.word	0xffffffff


	//   ....[24]....
        /*03e0*/ 	.word	0xffffffff


	//   ....[25]....
        /*03e4*/ 	.word	0xffffffff


	//   ....[26]....
        /*03e8*/ 	.word	0xffffffff


	//   ....[27]....
        /*03ec*/ 	.word	0xffffffff


	//   ....[28]....
        /*03f0*/ 	.word	0xffffffff


	//   ....[29]....
        /*03f4*/ 	.word	0xffffffff


	//   ....[30]....
        /*03f8*/ 	.word	0xffffffff


	//   ....[31]....
        /*03fc*/ 	.word	0xffffffff


	//   ....[32]....
        /*0400*/ 	.word	0xffffffff


	//   ....[33]....
        /*0404*/ 	.word	0xffffffff


	//   ....[34]....
        /*0408*/ 	.word	0xffffffff


	//   ....[35]....
        /*040c*/ 	.word	0xffffffff


	//   ....[36]....
        /*0410*/ 	.word	0xffffffff


	//   ....[37]....
        /*0414*/ 	.word	0xffffffff


	//   ....[38]....
        /*0418*/ 	.word	0xffffffff


	//   ....[39]....
        /*041c*/ 	.word	0xffffffff


	//   ....[40]....
        /*0420*/ 	.word	0xffffffff


	//   ....[41]....
        /*0424*/ 	.word	0xffffffff


	//   ....[42]....
        /*0428*/ 	.word	0xffffffff


	//   ....[43]....
        /*042c*/ 	.word	0xffffffff


	//   ....[44]....
        /*0430*/ 	.word	0xffffffff


	//   ....[45]....
        /*0434*/ 	.word	0xffffffff


	//   ....[46]....
        /*0438*/ 	.word	0xffffffff


	//   ....[47]....
        /*043c*/ 	.word	0xffffffff


	//   ....[48]....
        /*0440*/ 	.word	0xffffffff


	//   ....[49]....
        /*0444*/ 	.word	0xffffffff


	//   ....[50]....
        /*0448*/ 	.word	0xffffffff


	//   ....[51]....
        /*044c*/ 	.word	0xffffffff


	//   ....[52]....
        /*0450*/ 	.word	0xffffffff


	//   ....[53]....
        /*0454*/ 	.word	0xffffffff


	//   ....[54]....
        /*0458*/ 	.word	0xffffffff


	//   ....[55]....
        /*045c*/ 	.word	0xffffffff


	//   ....[56]....
        /*0460*/ 	.word	0xffffffff


	//   ....[57]....
        /*0464*/ 	.word	0xffffffff


	//   ....[58]....
        /*0468*/ 	.word	0x0500000f


	//   ....[59]....
        /*046c*/ 	.word	0x0500000f


	//   ....[60]....
        /*0470*/ 	.word	0x0500000f


	//   ....[61]....
        /*0474*/ 	.word	0x0500000f


	//   ....[62]....
        /*0478*/ 	.word	0x0500000f


	//   ....[63]....
        /*047c*/ 	.word	0x0500000f


	//   ....[64]....
        /*0480*/ 	.word	0x0500000f


	//   ....[65]....
        /*0484*/ 	.word	0x0500000f


	//   ....[66]....
        /*0488*/ 	.word	0x0500000f


	//   ....[67]....
        /*048c*/ 	.word	0x0500000f


	//   ....[68]....
        /*0490*/ 	.word	0x0500000f


	//   ....[69]....
        /*0494*/ 	.word	0x0500000f


	//   ....[70]....
        /*0498*/ 	.word	0x0500000f


	//   ....[71]....
        /*049c*/ 	.word	0x0500000f


	//   ....[72]....
        /*04a0*/ 	.word	0x0500000f


	//   ....[73]....
        /*04a4*/ 	.word	0x0500000f


	//   ....[74]....
        /*04a8*/ 	.word	0x0500000f


	//   ....[75]....
        /*04ac*/ 	.word	0x0500000f


	//   ....[76]....
        /*04b0*/ 	.word	0x0500000f


	//   ....[77]....
        /*04b4*/ 	.word	0x0500000f


	//   ....[78]....
        /*04b8*/ 	.word	0x0500000f


	//   ....[79]....
        /*04bc*/ 	.word	0x0500000f


	//   ....[80]....
        /*04c0*/ 	.word	0x0500000f


	//   ....[81]....
        /*04c4*/ 	.word	0x0500000f


	//   ....[82]....
        /*04c8*/ 	.word	0x0500000f


	//   ....[83]....
        /*04cc*/ 	.word	0x0500000f


	//   ....[84]....
        /*04d0*/ 	.word	0x0500000f


	//   ....[85]....
        /*04d4*/ 	.word	0x0500000f


	//   ....[86]....
        /*04d8*/ 	.word	0x0500000f


	//   ....[87]....
        /*04dc*/ 	.word	0x0500000f


	//   ....[88]....
        /*04e0*/ 	.word	0x0500000f


	//   ....[89]....
        /*04e4*/ 	.word	0x0500000f


	//   ....[90]....
        /*04e8*/ 	.word	0x0500000f


	//   ....[91]....
        /*04ec*/ 	.word	0x0500000f


	//   ....[92]....
        /*04f0*/ 	.word	0x0500000f


	//   ....[93]....
        /*04f4*/ 	.word	0x0500000f


	//   ....[94]....
        /*04f8*/ 	.word	0x0500000f


	//   ....[95]....
        /*04fc*/ 	.word	0x0500000f


	//   ....[96]....
        /*0500*/ 	.word	0x0500000f


	//   ....[97]....
        /*0504*/ 	.word	0x0500000f


	//   ....[98]....
        /*0508*/ 	.word	0x0500000f


	//   ....[99]....
        /*050c*/ 	.word	0x0500000f


	//   ....[100]....
        /*0510*/ 	.word	0x0500000f


	//   ....[101]....
        /*0514*/ 	.word	0x0500000f


	//   ....[102]....
        /*0518*/ 	.word	0x0500000f


	//   ....[103]....
        /*051c*/ 	.word	0x0500000f


	//   ....[104]....
        /*0520*/ 	.word	0x0500000f


	//   ....[105]....
        /*0524*/ 	.word	0x0500000f


	//   ....[106]....
        /*0528*/ 	.word	0x0500000f


	//   ....[107]....
        /*052c*/ 	.word	0x0500000f


	//   ....[108]....
        /*0530*/ 	.word	0x0500000f


	//   ....[109]....
        /*0534*/ 	.word	0x0500000f


	//   ....[110]....
        /*0538*/ 	.word	0x0500000f


	//----- nvinfo : EIATTR_COOP_GROUP_INSTR_OFFSETS
	.align		4
.L_1201:
        /*053c*/ 	.byte	0x04, 0x28
        /*053e*/ 	.short	(.L_1203 - .L_1202)


	//   ....[0]....
.L_1202:
        /*0540*/ 	.word	0x00000060


	//   ....[1]....
        /*0544*/ 	.word	0x000001c0


	//   ....[2]....
        /*0548*/ 	.word	0x00000270


	//   ....[3]....
        /*054c*/ 	.word	0x00000430


	//   ....[4]....
        /*0550*/ 	.word	0x00000590


	//   ....[5]....
        /*0554*/ 	.word	0x000006b0


	//   ....[6]....
        /*0558*/ 	.word	0x00000810


	//   ....[7]....
        /*055c*/ 	.word	0x00008cc0


	//   ....[8]....
        /*0560*/ 	.word	0x0000fbd0


	//   ....[9]....
        /*0564*/ 	.word	0x0000fc20


	//   ....[10]....
        /*0568*/ 	.word	0x000106e0


	//   ....[11]....
        /*056c*/ 	.word	0x00010740


	//   ....[12]....
        /*0570*/ 	.word	0x00012cf0


	//   ....[13]....
        /*0574*/ 	.word	0x00012d30


	//   ....[14]....
        /*0578*/ 	.word	0x000137a0


	//   ....[15]....
        /*057c*/ 	.word	0x00013810


	//   ....[16]....
        /*0580*/ 	.word	0x00015aa0


	//   ....[17]....
        /*0584*/ 	.word	0x00015ac0


	//   ....[18]....
        /*0588*/ 	.word	0x00016020


	//   ....[19]....
        /*058c*/ 	.word	0x00016260


	//   ....[20]....
        /*0590*/ 	.word	0x00017400


	//   ....[21]....
        /*0594*/ 	.word	0x000177b0


	//   ....[22]....
        /*0598*/ 	.word	0x000177e0


	//   ....[23]....
        /*059c*/ 	.word	0x000177f0


	//   ....[24]....
        /*05a0*/ 	.word	0x00019a80


	//   ....[25]....
        /*05a4*/ 	.word	0x00019c00


	//   ....[26]....
        /*05a8*/ 	.word	0x00019c30


	//   ....[27]....
        /*05ac*/ 	.word	0x00019c70


	//   ....[28]....
        /*05b0*/ 	.word	0x00019cd0


	//   ....[29]....
        /*05b4*/ 	.word	0x00019d30


	//   ....[30]....
        /*05b8*/ 	.word	0x00019d80


	//   ....[31]....
        /*05bc*/ 	.word	0x00019f30


	//   ....[32]....
        /*05c0*/ 	.word	0x00019f90


	//   ....[33]....
        /*05c4*/ 	.word	0x00019fd0


	//   ....[34]....
        /*05c8*/ 	.word	0x0001a010


	//   ....[35]....
        /*05cc*/ 	.word	0x0001a040


	//   ....[36]....
        /*05d0*/ 	.word	0x0001a070


	//   ....[37]....
        /*05d4*/ 	.word	0x0001a100


	//   ....[38]....
        /*05d8*/ 	.word	0x0001a160


	//   ....[39]....
        /*05dc*/ 	.word	0x0001a1f0


	//   ....[40]....
        /*05e0*/ 	.word	0x0001e970


	//   ....[41]....
        /*05e4*/ 	.word	0x0001e980


	//   ....[42]....
        /*05e8*/ 	.word	0x0001ea90


	//   ....[43]....
        /*05ec*/ 	.word	0x0001eaf0


	//   ....[44]....
        /*05f0*/ 	.word	0x0001eb30


	//   ....[45]....
        /*05f4*/ 	.word	0x0001eb70


	//   ....[46]....
        /*05f8*/ 	.word	0x0001eba0


	//   ....[47]....
        /*05fc*/ 	.word	0x0001ebd0


	//   ....[48]....
        /*0600*/ 	.word	0x0001ed60


	//   ....[49]....
        /*0604*/ 	.word	0x0001edc0


	//   ....[50]....
        /*0608*/ 	.word	0x0001ee00


	//   ....[51]....
        /*060c*/ 	.word	0x0001ee40


	//   ....[52]....
        /*0610*/ 	.word	0x0001ee70


	//   ....[53]....
        /*0614*/ 	.word	0x0001eea0


	//   ....[54]....
        /*0618*/ 	.word	0x0001ef60


	//   ....[55]....
        /*061c*/ 	.word	0x0001ef80


	//   ....[56]....
        /*0620*/ 	.word	0x0001eff0


	//   ....[57]....
        /*0624*/ 	.word	0x0001f680


	//   ....[58]....
        /*0628*/ 	.word	0x0001fac0


	//   ....[59]....
        /*062c*/ 	.word	0x0001fb70


	//   ....[60]....
        /*0630*/ 	.word	0x0001fc10


	//   ....[61]....
        /*0634*/ 	.word	0x0001fcb0


	//   ....[62]....
        /*0638*/ 	.word	0x0001fd50


	//   ....[63]....
        /*063c*/ 	.word	0x0001fdf0


	//   ....[64]....
        /*0640*/ 	.word	0x0001fe90


	//   ....[65]....
        /*0644*/ 	.word	0x0001ff30


	//   ....[66]....
        /*0648*/ 	.word	0x0001ffd0


	//   ....[67]....
        /*064c*/ 	.word	0x00020070


	//   ....[68]....
        /*0650*/ 	.word	0x00020110


	//   ....[69]....
        /*0654*/ 	.word	0x000201b0


	//   ....[70]....
        /*0658*/ 	.word	0x00020250


	//   ....[71]....
        /*065c*/ 	.word	0x000202f0


	//   ....[72]....
        /*0660*/ 	.word	0x00020390


	//   ....[73]....
        /*0664*/ 	.word	0x00020430


	//   ....[74]....
        /*0668*/ 	.word	0x000204d0


	//   ....[75]....
        /*066c*/ 	.word	0x000205c0


	//   ....[76]....
        /*0670*/ 	.word	0x00020660


	//   ....[77]....
        /*0674*/ 	.word	0x00020700


	//   ....[78]....
        /*0678*/ 	.word	0x000207a0


	//   ....[79]....
        /*067c*/ 	.word	0x00020840


	//   ....[80]....
        /*0680*/ 	.word	0x000208e0


	//   ....[81]....
        /*0684*/ 	.word	0x00020980


	//   ....[82]....
        /*0688*/ 	.word	0x00020a20


	//   ....[83]....
        /*068c*/ 	.word	0x00020ac0


	//   ....[84]....
        /*0690*/ 	.word	0x00020b60


	//   ....[85]....
        /*0694*/ 	.word	0x00020c00


	//   ....[86]....
        /*0698*/ 	.word	0x00020ca0


	//   ....[87]....
        /*069c*/ 	.word	0x00020d40


	//   ....[88]....
        /*06a0*/ 	.word	0x00020de0


	//   ....[89]....
        /*06a4*/ 	.word	0x00020e80


	//   ....[90]....
        /*06a8*/ 	.word	0x00020f20


	//   ....[91]....
        /*06ac*/ 	.word	0x00021220


	//   ....[92]....
        /*06b0*/ 	.word	0x00021500


	//   ....[93]....
        /*06b4*/ 	.word	0x00021920


	//   ....[94]....
        /*06b8*/ 	.word	0x000219b0


	//   ....[95]....
        /*06bc*/ 	.word	0x00021a50


	//   ....[96]....
        /*06c0*/ 	.word	0x00021b00


	//   ....[97]....
        /*06c4*/ 	.word	0x00021b80


	//   ....[98]....
        /*06c8*/ 	.word	0x00021c00


	//   ....[99]....
        /*06cc*/ 	.word	0x00021c80


	//   ....[100]....
        /*06d0*/ 	.word	0x00021d00


	//   ....[101]....
        /*06d4*/ 	.word	0x00021d90


	//   ....[102]....
        /*06d8*/ 	.word	0x00021e50


	//   ....[103]....
        /*06dc*/ 	.word	0x00021ed0


	//   ....[104]....
        /*06e0*/ 	.word	0x00021f50


	//   ....[105]....
        /*06e4*/ 	.word	0x00021fd0


	//   ....[106]....
        /*06e8*/ 	.word	0x00022050


	//   ....[107]....
        /*06ec*/ 	.word	0x000220c0


	//   ....[108]....
        /*06f0*/ 	.word	0x00022160


	//   ....[109]....
        /*06f4*/ 	.word	0x000221f0


	//   ....[110]....
        /*06f8*/ 	.word	0x00022320


	//----- nvinfo : EIATTR_REG_RECONFIG
	.align		4
.L_1203:
        /*06fc*/ 	.byte	0x01, 0x54
	.zero		2


	//----- nvinfo : EIATTR_SYSCALL_OFFSETS
	.align		4
        /*0700*/ 	.byte	0x04, 0x46
        /*0702*/ 	.short	(.L_1205 - .L_1204)


	//   ....[0]....
.L_1204:
        /*0704*/ 	.word	0x000018d0


	//   ....[1]....
        /*0708*/ 	.word	0x00001a20


	//   ....[2]....
        /*070c*/ 	.word	0x00008e50


	//   ....[3]....
        /*0710*/ 	.word	0x000092c0


	//   ....[4]....
        /*0714*/ 	.word	0x0001be10


	//   ....[5]....
        /*0718*/ 	.word	0x0001bf50


	//   ....[6]....
        /*071c*/ 	.word	0x0001c050


	//----- nvinfo : EIATTR_MBARRIER_INSTR_OFFSETS
	.align		4
.L_1205:
        /*0720*/ 	.byte	0x04, 0x39
        /*0722*/ 	.short	(.L_1207 - .L_1206)


	//   ....[0]....
.L_1206:
        /*0724*/ 	.word	0x000002e0
        /*0728*/ 	.word	0x000000ff
        /*072c*/ 	.word	0x00028800
        /*0730*/ 	.short	0x0100
        /*0732*/ 	.byte	0x08
	.zero		1


	//   ....[1]....
        /*0734*/ 	.word	0x000002f0
        /*0738*/ 	.word	0x000000ff
        /*073c*/ 	.word	0x00028820
        /*0740*/ 	.short	0x0100
        /*0742*/ 	.byte	0x08
	.zero		1


	//   ....[2]....
        /*0744*/ 	.word	0x000003e0
        /*0748*/ 	.word	0x000000ff
        /*074c*/ 	.word	0x00028830
        /*0750*/ 	.short	0x0100
        /*0752*/ 	.byte	0x08
	.zero		1


	//   ....[3]....
        /*0754*/ 	.word	0x000003f0
        /*0758*/ 	.word	0x000000ff
        /*075c*/ 	.word	0x00028840
        /*0760*/ 	.short	0x0100
        /*0762*/ 	.byte	0x08
	.zero		1


	//   ....[4]....
        /*0764*/ 	.word	0x00000400
        /*0768*/ 	.word	0x000000ff
        /*076c*/ 	.word	0x00028838
        /*0770*/ 	.short	0x0100
        /*0772*/ 	.byte	0x08
	.zero		1


	//   ....[5]....
        /*0774*/ 	.word	0x00000410
        /*0778*/ 	.word	0x000000ff
        /*077c*/ 	.word	0x00028848
        /*0780*/ 	.short	0x0100
        /*0782*/ 	.byte	0x08
	.zero		1


	//   ....[6]....
        /*0784*/ 	.word	0x00000540
        /*0788*/ 	.word	0x000000ff
        /*078c*/ 	.word	0x00028850
        /*0790*/ 	.short	0x0100
        /*0792*/ 	.byte	0x08
	.zero		1


	//   ....[7]....
        /*0794*/ 	.word	0x00000550
        /*0798*/ 	.word	0x000000ff
        /*079c*/ 	.word	0x00028860
        /*07a0*/ 	.short	0x0100
        /*07a2*/ 	.byte	0x08
	.zero		1


	//   ....[8]....
        /*07a4*/ 	.word	0x00000560
        /*07a8*/ 	.word	0x000000ff
        /*07ac*/ 	.word	0x00028858
        /*07b0*/ 	.short	0x0100
        /*07b2*/ 	.byte	0x08
	.zero		1


	//   ....[9]....
        /*07b4*/ 	.word	0x00000570
        /*07b8*/ 	.word	0x000000ff
        /*07bc*/ 	.word	0x00028868
        /*07c0*/ 	.short	0x0100
        /*07c2*/ 	.byte	0x08
	.zero		1


	//   ....[10]....
        /*07c4*/ 	.word	0x00000660
        /*07c8*/ 	.word	0x000000ff
        /*07cc*/ 	.word	0x00028870
        /*07d0*/ 	.short	0x0100
        /*07d2*/ 	.byte	0x06
	.zero		1


	//   ....[11]....
        /*07d4*/ 	.word	0x00000670
        /*07d8*/ 	.word	0x000000ff
        /*07dc*/ 	.word	0x00028880
        /*07e0*/ 	.short	0x0100
        /*07e2*/ 	.byte	0x06
	.zero		1


	//   ....[12]....
        /*07e4*/ 	.word	0x00000680
        /*07e8*/ 	.word	0x000000ff
        /*07ec*/ 	.word	0x00028878
        /*07f0*/ 	.short	0x0100
        /*07f2*/ 	.byte	0x06
	.zero		1


	//   ....[13]....
        /*07f4*/ 	.word	0x00000690
        /*07f8*/ 	.word	0x000000ff
        /*07fc*/ 	.word	0x00028888
        /*0800*/ 	.short	0x0100
        /*0802*/ 	.byte	0x06
	.zero		1


	//   ....[14]....
        /*0804*/ 	.word	0x000007c0
        /*0808*/ 	.word	0x000000ff
        /*080c*/ 	.word	0x00028890
        /*0810*/ 	.short	0x0100
        /*0812*/ 	.byte	0x08
	.zero		1


	//   ....[15]....
        /*0814*/ 	.word	0x000007d0
        /*0818*/ 	.word	0x000000ff
        /*081c*/ 	.word	0x000288a0
        /*0820*/ 	.short	0x0100
        /*0822*/ 	.byte	0x08
	.zero		1


	//   ....[16]....
        /*0824*/ 	.word	0x000007e0
        /*0828*/ 	.word	0x000000ff
        /*082c*/ 	.word	0x00028898
        /*0830*/ 	.short	0x0100
        /*0832*/ 	.byte	0x08
	.zero		1


	//   ....[17]....
        /*0834*/ 	.word	0x000007f0
        /*0838*/ 	.word	0x000000ff
        /*083c*/ 	.word	0x000288a8
        /*0840*/ 	.short	0x0100
        /*0842*/ 	.byte	0x08
	.zero		1


	//   ....[18]....
        /*0844*/ 	.word	0x00000920
        /*0848*/ 	.word	0x000000ff
        /*084c*/ 	.word	0x000288b0
        /*0850*/ 	.short	0x0100
        /*0852*/ 	.byte	0x08
	.zero		1


	//   ....[19]....
        /*0854*/ 	.word	0x00000930
        /*0858*/ 	.word	0x000000ff
        /*085c*/ 	.word	0x000288c0
        /*0860*/ 	.short	0x0100
        /*0862*/ 	.byte	0x08
	.zero		1


	//   ....[20]....
        /*0864*/ 	.word	0x00000940
        /*0868*/ 	.word	0x000000ff
        /*086c*/ 	.word	0x000288b8
        /*0870*/ 	.short	0x0100
        /*0872*/ 	.byte	0x08
	.zero		1


	//   ....[21]....
        /*0874*/ 	.word	0x00000950
        /*0878*/ 	.word	0x000000ff
        /*087c*/ 	.word	0x000288c8
        /*0880*/ 	.short	0x0100
        /*0882*/ 	.byte	0x08
	.zero		1


	//   ....[22]....
        /*0884*/ 	.word	0x00003120
        /*0888*/ 	.word	0x00000069
        /*088c*/ 	.word	0x00028890
        /*0890*/ 	.short	0x010a
        /*0892*/ 	.byte	0x3f
	.zero		1


	//   ....[23]....
        /*0894*/ 	.word	0x000059d0
        /*0898*/ 	.word	0x00000069
        /*089c*/ 	.word	0x00028890
        /*08a0*/ 	.short	0x010a
        /*08a2*/ 	.byte	0x3f
	.zero		1


	//   ....[24]....
        /*08a4*/ 	.word	0x00007c80
        /*08a8*/ 	.word	0x00000069
        /*08ac*/ 	.word	0x00028890
        /*08b0*/ 	.short	0x010a
        /*08b2*/ 	.byte	0x3f
	.zero		1


	//   ....[25]....
        /*08b4*/ 	.word	0x000082e0
        /*08b8*/ 	.word	0x0000002c
        /*08bc*/ 	.word	0x00000000
        /*08c0*/ 	.short	0x0101
        /*08c2*/ 	.byte	0x3f
	.zero		1


	//   ....[26]....
        /*08c4*/ 	.word	0x00008320
        /*08c8*/ 	.word	0x00000069
        /*08cc*/ 	.word	0x000288b0
        /*08d0*/ 	.short	0x010a
        /*08d2*/ 	.byte	0x3f
	.zero		1


	//   ....[27]....
        /*08d4*/ 	.word	0x00008970
        /*08d8*/ 	.word	0x00000069
        /*08dc*/ 	.word	0x00000000
        /*08e0*/ 	.short	0x0101
        /*08e2*/ 	.byte	0x3f
	.zero		1


	//   ....[28]....
        /*08e4*/ 	.word	0x00008ed0
        /*08e8*/ 	.word	0x00000002
        /*08ec*/ 	.word	0x00028800
        /*08f0*/ 	.short	0x010a
        /*08f2*/ 	.byte	0x3f
	.zero		1


	//   ....[29]....
        /*08f4*/ 	.word	0x00008f20
        /*08f8*/ 	.word	0x00000002
        /*08fc*/ 	.word	0x00028800
        /*0900*/ 	.short	0x010a
        /*0902*/ 	.byte	0x3f
	.zero		1


	//   ....[30]....
        /*0904*/ 	.word	0x0000a180
        /*0908*/ 	.word	0x00000002
        /*090c*/ 	.word	0x00028800
        /*0910*/ 	.short	0x010a
        /*0912*/ 	.byte	0x3f
	.zero		1


	//   ....[31]....
        /*0914*/ 	.word	0x0000c7f0
        /*0918*/ 	.word	0x00000002
        /*091c*/ 	.word	0x00028800
        /*0920*/ 	.short	0x010a
        /*0922*/ 	.byte	0x3f
	.zero		1


	//   ....[32]....
        /*0924*/ 	.word	0x0000e5b0
        /*0928*/ 	.word	0x00000000
        /*092c*/ 	.word	0x00028830
        /*0930*/ 	.short	0x010a
        /*0932*/ 	.byte	0x3f
	.zero		1


	//   ....[33]....
        /*0934*/ 	.word	0x0000e630
        /*0938*/ 	.word	0x00000000
        /*093c*/ 	.word	0x00028830
        /*0940*/ 	.short	0x010a
        /*0942*/ 	.byte	0x3f
	.zero		1


	//   ....[34]....
        /*0944*/ 	.word	0x0000f620
        /*0948*/ 	.word	0x00000000
        /*094c*/ 	.word	0x00000000
        /*0950*/ 	.short	0x0101
        /*0952*/ 	.byte	0x3f
	.zero		1


	//   ....[35]....
        /*0954*/ 	.word	0x00011690
        /*0958*/ 	.word	0x00000006
        /*095c*/ 	.word	0x00028830
        /*0960*/ 	.short	0x010a
        /*0962*/ 	.byte	0x3f
	.zero		1


	//   ....[36]....
        /*0964*/ 	.word	0x000116e0
        /*0968*/ 	.word	0x00000006
        /*096c*/ 	.word	0x00028830
        /*0970*/ 	.short	0x010a
        /*0972*/ 	.byte	0x3f
	.zero		1


	//   ....[37]....
        /*0974*/ 	.word	0x00011b30
        /*0978*/ 	.word	0x00000007
        /*097c*/ 	.word	0x00028850
        /*0980*/ 	.short	0x010a
        /*0982*/ 	.byte	0x3f
	.zero		1


	//   ....[38]....
        /*0984*/ 	.word	0x00011b70
        /*0988*/ 	.word	0x00000007
        /*098c*/ 	.word	0x00028850
        /*0990*/ 	.short	0x010a
        /*0992*/ 	.byte	0x3f
	.zero		1


	//   ....[39]....
        /*0994*/ 	.word	0x00013ee0
        /*0998*/ 	.word	0x00000009
        /*099c*/ 	.word	0x00000000
        /*09a0*/ 	.short	0x0101
        /*09a2*/ 	.byte	0x3f
	.zero		1


	//   ....[40]....
        /*09a4*/ 	.word	0x00013f70
        /*09a8*/ 	.word	0x0000000d
        /*09ac*/ 	.word	0x00000000
        /*09b0*/ 	.short	0x0101
        /*09b2*/ 	.byte	0x3f
	.zero		1


	//   ....[41]....
        /*09b4*/ 	.word	0x00014990
        /*09b8*/ 	.word	0x00000006
        /*09bc*/ 	.word	0x00028830
        /*09c0*/ 	.short	0x010a
        /*09c2*/ 	.byte	0x3f
	.zero		1


	//   ....[42]....
        /*09c4*/ 	.word	0x000149e0
        /*09c8*/ 	.word	0x00000006
        /*09cc*/ 	.word	0x00028830
        /*09d0*/ 	.short	0x010a
        /*09d2*/ 	.byte	0x3f
	.zero		1


	//   ....[43]....
        /*09d4*/ 	.word	0x00014e30
        /*09d8*/ 	.word	0x00000007
        /*09dc*/ 	.word	0x00028850
        /*09e0*/ 	.short	0x010a
        /*09e2*/ 	.byte	0x3f
	.zero		1


	//   ....[44]....
        /*09e4*/ 	.word	0x00014e70
        /*09e8*/ 	.word	0x00000007
        /*09ec*/ 	.word	0x00028850
        /*09f0*/ 	.short	0x010a
        /*09f2*/ 	.byte	0x3f
	.zero		1


	//   ....[45]....
        /*09f4*/ 	.word	0x00016810
        /*09f8*/ 	.word	0x0000001d
        /*09fc*/ 	.word	0x00000000
        /*0a00*/ 	.short	0x0101
        /*0a02*/ 	.byte	0x3f
	.zero		1


	//   ....[46]....
        /*0a04*/ 	.word	0x00016960
        /*0a08*/ 	.word	0x00000021
        /*0a0c*/ 	.word	0x00000000
        /*0a10*/ 	.short	0x0101
        /*0a12*/ 	.byte	0x3f
	.zero		1


	//   ....[47]....
        /*0a14*/ 	.word	0x00017300
        /*0a18*/ 	.word	0x0000000b
        /*0a1c*/ 	.word	0x00028850
        /*0a20*/ 	.short	0x010a
        /*0a22*/ 	.byte	0x3f
	.zero		1


	//   ....[48]....
        /*0a24*/ 	.word	0x00017380
        /*0a28*/ 	.word	0x0000000b
        /*0a2c*/ 	.word	0x00028850
        /*0a30*/ 	.short	0x010a
        /*0a32*/ 	.byte	0x3f
	.zero		1


	//   ....[49]....
        /*0a34*/ 	.word	0x00017930
        /*0a38*/ 	.word	0x00000008
        /*0a3c*/ 	.word	0x00000000
        /*0a40*/ 	.short	0x0101
        /*0a42*/ 	.byte	0x3f
	.zero		1


	//   ....[50]....
        /*0a44*/ 	.word	0x00018b60
        /*0a48*/ 	.word	0x00000000
        /*0a4c*/ 	.word	0x00000000
        /*0a50*/ 	.short	0x0101
        /*0a52*/ 	.byte	0x3f
	.zero		1


	//   ....[51]....
        /*0a54*/ 	.word	0x0001b030
        /*0a58*/ 	.word	0x00000009
        /*0a5c*/ 	.word	0x00028820
        /*0a60*/ 	.short	0x010a
        /*0a62*/ 	.byte	0x3f
	.zero		1


	//   ....[52]....
        /*0a64*/ 	.word	0x0001b0c0
        /*0a68*/ 	.word	0x00000005
        /*0a6c*/ 	.word	0x000288a0
        /*0a70*/ 	.short	0x010a
        /*0a72*/ 	.byte	0x3f
	.zero		1


	//   ....[53]....
        /*0a74*/ 	.word	0x0001b2f0
        /*0a78*/ 	.word	0x00000005
        /*0a7c*/ 	.word	0x000288c0
        /*0a80*/ 	.short	0x010a
        /*0a82*/ 	.byte	0x3f
	.zero		1


	//   ....[54]....
        /*0a84*/ 	.word	0x0001b670
        /*0a88*/ 	.word	0x00000006
        /*0a8c*/ 	.word	0x000288a0
        /*0a90*/ 	.short	0x010a
        /*0a92*/ 	.byte	0x3f
	.zero		1


	//   ....[55]....
        /*0a94*/ 	.word	0x0001b880
        /*0a98*/ 	.word	0x00000006
        /*0a9c*/ 	.word	0x000288c0
        /*0aa0*/ 	.short	0x010a
        /*0aa2*/ 	.byte	0x3f
	.zero		1


	//   ....[56]....
        /*0aa4*/ 	.word	0x0001c670
        /*0aa8*/ 	.word	0x00000007
        /*0aac*/ 	.word	0x00028840
        /*0ab0*/ 	.short	0x010a
        /*0ab2*/ 	.byte	0x3f
	.zero		1


	//   ....[57]....
        /*0ab4*/ 	.word	0x0001cb40
        /*0ab8*/ 	.word	0x0000000a
        /*0abc*/ 	.word	0x00028820
        /*0ac0*/ 	.short	0x010a
        /*0ac2*/ 	.byte	0x3f
	.zero		1


	//   ....[58]....
        /*0ac4*/ 	.word	0x0001ce60
        /*0ac8*/ 	.word	0x00000008
        /*0acc*/ 	.word	0x00028840
        /*0ad0*/ 	.short	0x010a
        /*0ad2*/ 	.byte	0x3f
	.zero		1


	//   ....[59]....
        /*0ad4*/ 	.word	0x0001d110
        /*0ad8*/ 	.word	0x00000008
        /*0adc*/ 	.word	0x00028860
        /*0ae0*/ 	.short	0x010a
        /*0ae2*/ 	.byte	0x3f
	.zero		1


	//   ....[60]....
        /*0ae4*/ 	.word	0x0001d6c0
        /*0ae8*/ 	.word	0x00000002
        /*0aec*/ 	.word	0x00028840
        /*0af0*/ 	.short	0x010a
        /*0af2*/ 	.byte	0x3f
	.zero		1


	//   ....[61]....
        /*0af4*/ 	.word	0x0001d970
        /*0af8*/ 	.word	0x00000002
        /*0afc*/ 	.word	0x00028860
        /*0b00*/ 	.short	0x010a
        /*0b02*/ 	.byte	0x3f
	.zero		1


	//   ....[62]....
        /*0b04*/ 	.word	0x0001de90
        /*0b08*/ 	.word	0x00000002
        /*0b0c*/ 	.word	0x00028840
        /*0b10*/ 	.short	0x010a
        /*0b12*/ 	.byte	0x3f
	.zero		1


	//   ....[63]....
        /*0b14*/ 	.word	0x0001e130
        /*0b18*/ 	.word	0x00000002
        /*0b1c*/ 	.word	0x00028860
        /*0b20*/ 	.short	0x010a
        /*0b22*/ 	.byte	0x3f
	.zero		1


	//   ....[64]....
        /*0b24*/ 	.word	0x0001e5f0
        /*0b28*/ 	.word	0x00000000
        /*0b2c*/ 	.word	0x00028860
        /*0b30*/ 	.short	0x010a
        /*0b32*/ 	.byte	0x3f
	.zero		1


	//   ....[65]....
        /*0b34*/ 	.word	0x0001f600
        /*0b38*/ 	.word	0x00000000
        /*0b3c*/ 	.word	0x00028820
        /*0b40*/ 	.short	0x010a
        /*0b42*/ 	.byte	0x3f
	.zero		1


	//   ....[66]....
        /*0b44*/ 	.word	0x0001f7b0
        /*0b48*/ 	.word	0x00000006
        /*0b4c*/ 	.word	0x00000000
        /*0b50*/ 	.short	0x010a
        /*0b52*/ 	.byte	0x3f
	.zero		1


	//   ....[67]....
        /*0b54*/ 	.word	0x0001f820
        /*0b58*/ 	.word	0x00000007
        /*0b5c*/ 	.word	0x00000000
        /*0b60*/ 	.short	0x010a
        /*0b62*/ 	.byte	0x3f
	.zero		1


	//   ....[68]....
        /*0b64*/ 	.word	0x0001f890
        /*0b68*/ 	.word	0x00000004
        /*0b6c*/ 	.word	0x00000000
        /*0b70*/ 	.short	0x010a
        /*0b72*/ 	.byte	0x3f
	.zero		1


	//   ....[69]....
        /*0b74*/ 	.word	0x0001f8c0
        /*0b78*/ 	.word	0x00000003
        /*0b7c*/ 	.word	0x00000000
        /*0b80*/ 	.short	0x010a
        /*0b82*/ 	.byte	0x3f
	.zero		1


	//   ....[70]....
        /*0b84*/ 	.word	0x0001f920
        /*0b88*/ 	.word	0x00000069
        /*0b8c*/ 	.word	0x00028890
        /*0b90*/ 	.short	0x010a
        /*0b92*/ 	.byte	0x3f
	.zero		1


	//   ....[71]....
        /*0b94*/ 	.word	0x0001f970
        /*0b98*/ 	.word	0x00000069
        /*0b9c*/ 	.word	0x00028890
        /*0ba0*/ 	.short	0x010a
        /*0ba2*/ 	.byte	0x3f
	.zero		1


	//   ....[72]....
        /*0ba4*/ 	.word	0x0001f9c0
        /*0ba8*/ 	.word	0x00000069
        /*0bac*/ 	.word	0x00028890
        /*0bb0*/ 	.short	0x010a
        /*0bb2*/ 	.byte	0x3f
	.zero		1


	//   ....[73]....
        /*0bb4*/ 	.word	0x0001fa10
        /*0bb8*/ 	.word	0x00000069
        /*0bbc*/ 	.word	0x000288b0
        /*0bc0*/ 	.short	0x010a
        /*0bc2*/ 	.byte	0x3f
	.zero		1


	//   ....[74]....
        /*0bc4*/ 	.word	0x00020510
        /*0bc8*/ 	.word	0x00000002
        /*0bcc*/ 	.word	0x00028800
        /*0bd0*/ 	.short	0x010a
        /*0bd2*/ 	.byte	0x3f
	.zero		1


	//   ....[75]....
        /*0bd4*/ 	.word	0x00020f60
        /*0bd8*/ 	.word	0x00000002
        /*0bdc*/ 	.word	0x00028800
        /*0be0*/ 	.short	0x010a
        /*0be2*/ 	.byte	0x3f
	.zero		1


	//   ....[76]....
        /*0be4*/ 	.word	0x00020fb0
        /*0be8*/ 	.word	0x00000000
        /*0bec*/ 	.word	0x00028830
        /*0bf0*/ 	.short	0x010a
        /*0bf2*/ 	.byte	0x3f
	.zero		1


	//   ....[77]....
        /*0bf4*/ 	.word	0x00021000
        /*0bf8*/ 	.word	0x00000006
        /*0bfc*/ 	.word	0x00028830
        /*0c00*/ 	.short	0x010a
        /*0c02*/ 	.byte	0x3f
	.zero		1


	//   ....[78]....
        /*0c04*/ 	.word	0x00021050
        /*0c08*/ 	.word	0x00000007
        /*0c0c*/ 	.word	0x00028850
        /*0c10*/ 	.short	0x010a
        /*0c12*/ 	.byte	0x3f
	.zero		1


	//   ....[79]....
        /*0c14*/ 	.word	0x000210a0
        /*0c18*/ 	.word	0x00000006
        /*0c1c*/ 	.word	0x00028830
        /*0c20*/ 	.short	0x010a
        /*0c22*/ 	.byte	0x3f
	.zero		1


	//   ....[80]....
        /*0c24*/ 	.word	0x000210f0
        /*0c28*/ 	.word	0x00000007
        /*0c2c*/ 	.word	0x00028850
        /*0c30*/ 	.short	0x010a
        /*0c32*/ 	.byte	0x3f
	.zero		1


	//   ....[81]....
        /*0c34*/ 	.word	0x00021140
        /*0c38*/ 	.word	0x0000000b
        /*0c3c*/ 	.word	0x00028850
        /*0c40*/ 	.short	0x010a
        /*0c42*/ 	.byte	0x3f
	.zero		1


	//   ....[82]....
        /*0c44*/ 	.word	0x000212e0
        /*0c48*/ 	.word	0x00000009
        /*0c4c*/ 	.word	0x00028820
        /*0c50*/ 	.short	0x010a
        /*0c52*/ 	.byte	0x3f
	.zero		1


	//   ....[83]....
        /*0c54*/ 	.word	0x00021330
        /*0c58*/ 	.word	0x00000005
        /*0c5c*/ 	.word	0x000288a0
        /*0c60*/ 	.short	0x010a
        /*0c62*/ 	.byte	0x3f
	.zero		1


	//   ....[84]....
        /*0c64*/ 	.word	0x00021380
        /*0c68*/ 	.word	0x00000005
        /*0c6c*/ 	.word	0x000288c0
        /*0c70*/ 	.short	0x010a
        /*0c72*/ 	.byte	0x3f
	.zero		1


	//   ....[85]....
        /*0c74*/ 	.word	0x000213d0
        /*0c78*/ 	.word	0x00000006
        /*0c7c*/ 	.word	0x000288a0
        /*0c80*/ 	.short	0x010a
        /*0c82*/ 	.byte	0x3f
	.zero		1


	//   ....[86]....
        /*0c84*/ 	.word	0x00021420
        /*0c88*/ 	.word	0x00000006
        /*0c8c*/ 	.word	0x000288c0
        /*0c90*/ 	.short	0x010a
        /*0c92*/ 	.byte	0x3f
	.zero		1


	//   ....[87]....
        /*0c94*/ 	.word	0x000215c0
        /*0c98*/ 	.word	0x00000007
        /*0c9c*/ 	.word	0x00028840
        /*0ca0*/ 	.short	0x010a
        /*0ca2*/ 	.byte	0x3f
	.zero		1


	//   ....[88]....
        /*0ca4*/ 	.word	0x00021640
        /*0ca8*/ 	.word	0x00000003
        /*0cac*/ 	.word	0x00028820
        /*0cb0*/ 	.short	0x010a
        /*0cb2*/ 	.byte	0x3f
	.zero		1


	//   ....[89]....
        /*0cb4*/ 	.word	0x00021690
        /*0cb8*/ 	.word	0x00000008
        /*0cbc*/ 	.word	0x00028840
        /*0cc0*/ 	.short	0x010a
        /*0cc2*/ 	.byte	0x3f
	.zero		1


	//   ....[90]....
        /*0cc4*/ 	.word	0x000216e0
        /*0cc8*/ 	.word	0x00000008
        /*0ccc*/ 	.word	0x00028860
        /*0cd0*/ 	.short	0x010a
        /*0cd2*/ 	.byte	0x3f
	.zero		1


	//   ....[91]....
        /*0cd4*/ 	.word	0x00021730
        /*0cd8*/ 	.word	0x00000002
        /*0cdc*/ 	.word	0x00028840
        /*0ce0*/ 	.short	0x010a
        /*0ce2*/ 	.byte	0x3f
	.zero		1


	//   ....[92]....
        /*0ce4*/ 	.word	0x00021780
        /*0ce8*/ 	.word	0x00000002
        /*0cec*/ 	.word	0x00028860
        /*0cf0*/ 	.short	0x010a
        /*0cf2*/ 	.byte	0x3f
	.zero		1


	//   ....[93]....
        /*0cf4*/ 	.word	0x000217d0
        /*0cf8*/ 	.word	0x00000002
        /*0cfc*/ 	.word	0x00028840
        /*0d00*/ 	.short	0x010a
        /*0d02*/ 	.byte	0x3f
	.zero		1


	//   ....[94]....
        /*0d04*/ 	.word	0x00021820
        /*0d08*/ 	.word	0x00000002
        /*0d0c*/ 	.word	0x00028860
        /*0d10*/ 	.short	0x010a
        /*0d12*/ 	.byte	0x3f
	.zero		1


	//   ....[95]....
        /*0d14*/ 	.word	0x00021870
        /*0d18*/ 	.word	0x00000000
        /*0d1c*/ 	.word	0x00028860
        /*0d20*/ 	.short	0x010a
        /*0d22*/ 	.byte	0x3f
	.zero		1


	//   ....[96]....
        /*0d24*/ 	.word	0x00022240
        /*0d28*/ 	.word	0x00000000
        /*0d2c*/ 	.word	0x00028820
        /*0d30*/ 	.short	0x010a
        /*0d32*/ 	.byte	0x3f
	.zero		1


	//   ....[97]....
        /*0d34*/ 	.word	0x000223e0
        /*0d38*/ 	.word	0x00000006
        /*0d3c*/ 	.word	0x00000000
        /*0d40*/ 	.short	0x010a
        /*0d42*/ 	.byte	0x3f
	.zero		1


	//   ....[98]....
        /*0d44*/ 	.word	0x00022430
        /*0d48*/ 	.word	0x00000007
        /*0d4c*/ 	.word	0x00000000
        /*0d50*/ 	.short	0x010a
        /*0d52*/ 	.byte	0x3f
	.zero		1


	//   ....[99]....
        /*0d54*/ 	.word	0x00022480
        /*0d58*/ 	.word	0x00000004
        /*0d5c*/ 	.word	0x00000000
        /*0d60*/ 	.short	0x010a
        /*0d62*/ 	.byte	0x3f
	.zero		1


	//----- nvinfo : EIATTR_NUM_MBARRIERS
	.align		4
.L_1207:
        /*0d64*/ 	.byte	0x03, 0x38
        /*0d66*/ 	.short	0x0016


	//----- nvinfo : EIATTR_EXIT_INSTR_OFFSETS
	.align		4
        /*0d68*/ 	.byte	0x04, 0x1c
        /*0d6a*/ 	.short	(.L_1209 - .L_1208)


	//   ....[0]....
.L_1208:
        /*0d6c*/ 	.word	0x0001f910


	//----- nvinfo : EIATTR_MAX_THREADS
	.align		4
.L_1209:
        /*0d70*/ 	.byte	0x04, 0x05
        /*0d72*/ 	.short	(.L_1211 - .L_1210)
.L_1210:
        /*0d74*/ 	.word	0x00000180
        /*0d78*/ 	.word	0x00000001
        /*0d7c*/ 	.word	0x00000001


	//----- nvinfo : EIATTR_CRS_STACK_SIZE
	.align		4
.L_1211:
        /*0d80*/ 	.byte	0x04, 0x1e
        /*0d82*/ 	.short	(.L_1213 - .L_1212)
.L_1212:
        /*0d84*/ 	.word	0x00000000


	//----- nvinfo : EIATTR_CBANK_PARAM_SIZE
	.align		4
.L_1213:
        /*0d88*/ 	.byte	0x03, 0x19
        /*0d8a*/ 	.short	0x0a70


	//----- nvinfo : EIATTR_PARAM_CBANK
	.align		4
        /*0d8c*/ 	.byte	0x04, 0x0a
        /*0d8e*/ 	.short	(.L_1215 - .L_1214)
	.align		4
.L_1214:
        /*0d90*/ 	.word	index@(.nv.constant0._ZN7cutlass13device_kernelIN5flash11enable_sm90INS1_16FlashAttnFwdSm90INS1_25CollectiveMainloopFwdSm90ILi2EN4cute5tupleIJNS5_1CILi1EEES8_S8_EEENS6_IJNS7_ILi128EEESA_SA_EEELi128ENS_10bfloat16_tEfNS_4arch4Sm90ELb1ELb0ELb1ELb1ELb0ELb1ELb0ELb1ELb1ELb0ELb0ELb0EEENS1_21CollectiveEpilogueFwdISB_S9_SC_SE_Li256ELb1ELb0ELb0ELb0EEENS1_36VarlenDynamicPersistentTileSchedulerILi128ELi128ELi256ELi32ELb0ELb0ELb1ELb1ELb1ELb1EEEEEEEEEvNT_6ParamsE)
        /*0d94*/ 	.short	0x0210
        /*0d96*/ 	.short	0x0a70


	//----- nvinfo : EIATTR_SW_WAR
	.align		4
.L_1215:
        /*0d98*/ 	.byte	0x04, 0x36
        /*0d9a*/ 	.short	(.L_1217 - .L_1216)
.L_1216:
        /*0d9c*/ 	.word	0x00000008
.L_1217:


//--------------------- .nv.info._ZN7cutlass13device_kernelIN5flash11enable_sm90INS1_16FlashAttnFwdSm90INS1_25CollectiveMainloopFwdSm90ILi2EN4cute5tupleIJNS5_1CILi1EEES8_S8_EEENS6_IJNS7_ILi192EEENS7_ILi144EEENS7_ILi96EEEEEELi96ENS_10bfloat16_tEfNS_4arch4Sm90ELb0ELb0ELb1ELb0ELb0ELb0ELb0ELb0ELb1ELb0ELb0ELb0EEENS1_21CollectiveEpilogueFwdINS6_IJSA_SC_SB_EEES9_SE_SG_Li384ELb0ELb0ELb0ELb0EEENS1_29StaticPersistentTileSchedulerILb0EEEEEEEEEvNT_6ParamsE --------------------------
	.section	.nv.info._ZN7cutlass13device_kernelIN5flash11enable_sm90INS1_16FlashAttnFwdSm90INS1_25CollectiveMainloopFwdSm90ILi2EN4cute5tupleIJNS5_1CILi1EEES8_S8_EEENS6_IJNS7_ILi192EEENS7_ILi144EEENS7_ILi96EEEEEELi96ENS_10bfloat16_tEfNS_4arch4Sm90ELb0ELb0ELb1ELb0ELb0ELb0ELb0ELb0ELb1ELb0ELb0ELb0EEENS1_21CollectiveEpilogueFwdINS6_IJSA_SC_SB_EEES9_SE_SG_Li384ELb0ELb0ELb0ELb0EEENS1_29StaticPersistentTileSchedulerILb0EEEEEEEEEvNT_6ParamsE,"",@"SHT_CUDA_INFO"
	.sectionflags	@""
	.align	4


	//----- nvinfo : EIATTR_CUDA_API_VERSION
	.align		4
        /*0000*/ 	.byte	0x04, 0x37
        /*0002*/ 	.short	(.L_1219 - .L_1218)
.L_1218:
        /*0004*/ 	.word	0x00000082


	//----- nvinfo : EIATTR_KPARAM_INFO
	.align		4
.L_1219:
        /*0008*/ 	.byte	0x04, 0x17
        /*000a*/ 	.short	(.L_1221 - .L_1220)
.L_1220:
        /*000c*/ 	.word	0x00000000
        /*0010*/ 	.short	0x0000
        /*0012*/ 	.short	0x0070
        /*0014*/ 	.byte	0x00, 0xf0, 0x01, 0x2e


	//----- nvinfo : EIATTR_SPARSE_MMA_MASK
	.align		4
.L_1221:
        /*0018*/ 	.byte	0x03, 0x50
        /*001a*/ 	.short	0x0000


	//----- nvinfo : EIATTR_MAXREG_COUNT
	.align		4
        /*001c*/ 	.byte	0x03, 0x1b
        /*001e*/ 	.short	0x0080


	//----- nvinfo : EIATTR_NUM_BARRIERS
	.align		4
        /*0020*/ 	.byte	0x02, 0x4c
        /*0022*/ 	.byte	0x10
	.zero		1


	//----- nvinfo : EIATTR_EXTERNS
	.align		4
        /*0024*/ 	.byte	0x04, 0x0f
        /*0026*/ 	.short	(.L_1223 - .L_1222)


	//   ....[0]....
	.align		4
.L_1222:
        /*0028*/ 	.word	index@(__assertfail)


	//----- nvinfo : EIATTR_ANNOTATIONS
	.align		4
.L_1223:
        /*002c*/ 	.byte	0x04, 0x55
        /*002e*/ 	.short	(.L_1225 - .L_1224)


	//   ....[0]....
.L_1224:
        /*0030*/ 	.word	0x00000001
        /*0034*/ 	.byte	0x40, 0x09, 0x00, 0x00, 0x01, 0x00, 0x00, 0x00, 0x40, 0x0a, 0x00, 0x00, 0x01, 0x00, 0x00, 0x00
        /*0044*/ 	.byte	0x60, 0xd3, 0x00, 0x00


	//----- nvinfo : EIATTR_MERCURY_ISA_VERSION
	.align		4
.L_1225:
        /*0048*/ 	.byte	0x03, 0x5f
        /*004a*/ 	.short	0x0101


	//----- nvinfo : EIATTR_INT_WARP_WIDE_INSTR_OFFSETS
	.align		4
        /*004c*/ 	.byte	0x04, 0x31
        /*004e*/ 	.short	(.L_1227 - .L_1226)


	//   ....[0]....
.L_1226:
        /*0050*/ 	.word	0x00000180


	//   ....[1]....
        /*0054*/ 	.word	0x000001c0


	//   ....[2]....
        /*0058*/ 	.word	0x00000250


	//   ....[3]....
        /*005c*/ 	.word	0x0000af10


	//   ....[4]....
        /*0060*/ 	.word	0x0000af90


	//   ....[5]....
        /*0064*/ 	.word	0x0000b080


	//   ....[6]....
        /*0068*/ 	.word	0x0000b140


	//----- nvinfo : EIATTR_COOP_GROUP_MASK_REGIDS
	.align		4
.L_1227:
        /*006c*/ 	.byte	0x04, 0x29
        /*006e*/ 	.short	(.L_1229 - .L_1228)


	//   ....[0]....
.L_1228:
        /*0070*/ 	.word	0xffffffff


	//   ....[1]....
        /*0074*/ 	.word	0xffffffff


	//   ....[2]....
        /*0078*/ 	.word	0xffffffff


	//   ....[3]....
        /*007c*/ 	.word	0xffffffff


	//   ....[4]....
        /*0080*/ 	.word	0xffffffff


	//   ....[5]....
        /*0084*/ 	.word	0xffffffff


	//   ....[6]....
        /*0088*/ 	.word	0xffffffff


	//   ....[7]....
        /*008c*/ 	.word	0xffffffff


	//   ....[8]....
        /*0090*/ 	.word	0xffffffff


	//   ....[9]....
        /*0094*/ 	.word	0xffffffff


	//   ....[10]....
        /*0098*/ 	.word	0xffffffff


	//   ....[11]....
        /*009c*/ 	.word	0xffffffff


	//   ....[12]....
        /*00a0*/ 	.word	0xffffffff


	//   ....[13]....
        /*00a4*/ 	.word	0xffffffff


	//   ....[14]....
        /*00a8*/ 	.word	0xffffffff


	//   ....[15]....
        /*00ac*/ 	.word	0xffffffff


	//   ....[16]....
        /*00b0*/ 	.word	0xffffffff


	//   ....[17]....
        /*00b4*/ 	.word	0xffffffff


	//   ....[18]....
        /*00b8*/ 	.word	0xffffffff


	//   ....[19]....
        /*00bc*/ 	.word	0xffffffff


	//   ....[20]....
        /*00c0*/ 	.word	0xffffffff


	//   ....[21]....
        /*00c4*/ 	.word	0xffffffff


	//   ....[22]....
        /*00c8*/ 	.word	0xffffffff


	//   ....[23]....
        /*00cc*/ 	.word	0xffffffff


	//   ....[24]....
        /*00d0*/ 	.word	0xffffffff


	//   ....[25]....
        /*00d4*/ 	.word	0x0500000f


	//   ....[26]....
        /*00d8*/ 	.word	0x0500000f


	//----- nvinfo : EIATTR_COOP_GROUP_INSTR_OFFSETS
	.align		4
.L_1229:
        /*00dc*/ 	.byte	0x04, 0x28
        /*00de*/ 	.short	(.L_1231 - .L_1230)


	//   ....[0]....
.L_1230:
        /*00e0*/ 	.word	0x00000060


	//   ....[1]....
        /*00e4*/ 	.word	0x00000190


	//   ....[2]....
        /*00e8*/ 	.word	0x00000230


	//   ....[3]....
        /*00ec*/ 	.word	0x000003c0


	//   ....[4]....
        /*00f0*/ 	.word	0x00000520


	//   ....[5]....
        /*00f4*/ 	.word	0x00000640


	//   ....[6]....
        /*00f8*/ 	.word	0x000007a0


	//   ....[7]....
        /*00fc*/ 	.word	0x00000e80


	//   ....[8]....
        /*0100*/ 	.word	0x00003b40


	//   ....[9]....
        /*0104*/ 	.word	0x00003b60


	//   ....[10]....
        /*0108*/ 	.word	0x00004120


	//   ....[11]....
        /*010c*/ 	.word	0x00004180


	//   ....[12]....
        /*0110*/ 	.word	0x00005220


	//   ....[13]....
        /*0114*/ 	.word	0x00007730


	//   ....[14]....
        /*0118*/ 	.word	0x000077e0


	//   ....[15]....
        /*011c*/ 	.word	0x00007fc0


	//   ....[16]....
        /*0120*/ 	.word	0x00008030


	//   ....[17]....
        /*0124*/ 	.word	0x00009410


	//   ....[18]....
        /*0128*/ 	.word	0x00009540


	//   ....[19]....
        /*012c*/ 	.word	0x00009580


	//   ....[20]....
        /*0130*/ 	.word	0x00009710


	//   ....[21]....
        /*0134*/ 	.word	0x00009740


	//   ....[22]....
        /*0138*/ 	.word	0x0000a4e0


	//   ....[23]....
        /*013c*/ 	.word	0x0000a7e0


	//   ....[24]....
        /*0140*/ 	.word	0x0000d2e0


	//   ....[25]....
        /*0144*/ 	.word	0x0000d7c0


	//   ....[26]....
        /*0148*/ 	.word	0x0000dc30


	//----- nvinfo : EIATTR_REG_RECONFIG
	.align		4
.L_1231:
        /*014c*/ 	.byte	0x01, 0x54
	.zero		2


	//----- nvinfo : EIATTR_SYSCALL_OFFSETS
	.align		4
        /*0150*/ 	.byte	0x04, 0x46
        /*0152*/ 	.short	(.L_1233 - .L_1232)


	//   ....[0]....
.L_1232:
        /*0154*/ 	.word	0x00001200


	//   ....[1]....
        /*0158*/ 	.word	0x0000ac00


	//   ....[2]....
        /*015c*/ 	.word	0x0000ad30


	//   ....[3]....
        /*0160*/ 	.word	0x0000ae30


	//----- nvinfo : EIATTR_MBARRIER_INSTR_OFFSETS
	.align		4
.L_1233:
        /*0164*/ 	.byte	0x04, 0x39
        /*0166*/ 	.short	(.L_1235 - .L_1234)


	//   ....[0]....
.L_1234:
        /*0168*/ 	.word	0x00000270
        /*016c*/ 	.word	0x000000ff
        /*0170*/ 	.word	0x00031c00
        /*0174*/ 	.short	0x0100
        /*0176*/ 	.byte	0x06
	.zero		1


	//   ....[1]....
        /*0178*/ 	.word	0x00000280
        /*017c*/ 	.word	0x000000ff
        /*0180*/ 	.word	0x00031c20
        /*0184*/ 	.short	0x0100
        /*0186*/ 	.byte	0x06
	.zero		1


	//   ....[2]....
        /*0188*/ 	.word	0x00000370
        /*018c*/ 	.word	0x000000ff
        /*0190*/ 	.word	0x00031c30
        /*0194*/ 	.short	0x0100
        /*0196*/ 	.byte	0x08
	.zero		1


	//   ....[3]....
        /*0198*/ 	.word	0x00000380
        /*019c*/ 	.word	0x000000ff
        /*01a0*/ 	.word	0x00031c40
        /*01a4*/ 	.short	0x0100
        /*01a6*/ 	.byte	0x08
	.zero		1


	//   ....[4]....
        /*01a8*/ 	.word	0x00000390
        /*01ac*/ 	.word	0x000000ff
        /*01b0*/ 	.word	0x00031c38
        /*01b4*/ 	.short	0x0100
        /*01b6*/ 	.byte	0x08
	.zero		1


	//   ....[5]....
        /*01b8*/ 	.word	0x000003a0
        /*01bc*/ 	.word	0x000000ff
        /*01c0*/ 	.word	0x00031c48
        /*01c4*/ 	.short	0x0100
        /*01c6*/ 	.byte	0x08
	.zero		1


	//   ....[6]....
        /*01c8*/ 	.word	0x000004d0
        /*01cc*/ 	.word	0x000000ff
        /*01d0*/ 	.word	0x00031c50
        /*01d4*/ 	.short	0x0100
        /*01d6*/ 	.byte	0x08
	.zero		1


	//   ....[7]....
        /*01d8*/ 	.word	0x000004e0
        /*01dc*/ 	.word	0x000000ff
        /*01e0*/ 	.word	0x00031c60
        /*01e4*/ 	.short	0x0100
        /*01e6*/ 	.byte	0x08
	.zero		1


	//   ....[8]....
        /*01e8*/ 	.word	0x000004f0
        /*01ec*/ 	.word	0x000000ff
        /*01f0*/ 	.word	0x00031c58
        /*01f4*/ 	.short	0x0100
        /*01f6*/ 	.byte	0x08
	.zero		1


	//   ....[9]....
        /*01f8*/ 	.word	0x00000500
        /*01fc*/ 	.word	0x000000ff
        /*0200*/ 	.word	0x00031c68
        /*0204*/ 	.short	0x0100
        /*0206*/ 	.byte	0x08
	.zero		1


	//   ....[10]....
        /*0208*/ 	.word	0x000005f0
        /*020c*/ 	.word	0x000000ff
        /*0210*/ 	.word	0x00031c70
        /*0214*/ 	.short	0x0100
        /*0216*/ 	.byte	0x06
	.zero		1


	//   ....[11]....
        /*0218*/ 	.word	0x00000600
        /*021c*/ 	.word	0x000000ff
        /*0220*/ 	.word	0x00031c80
        /*0224*/ 	.short	0x0100
        /*0226*/ 	.byte	0x06
	.zero		1


	//   ....[12]....
        /*0228*/ 	.word	0x00000610
        /*022c*/ 	.word	0x000000ff
        /*0230*/ 	.word	0x00031c78
        /*0234*/ 	.short	0x0100
        /*0236*/ 	.byte	0x06
	.zero		1


	//   ....[13]....
        /*0238*/ 	.word	0x00000620
        /*023c*/ 	.word	0x000000ff
        /*0240*/ 	.word	0x00031c88
        /*0244*/ 	.short	0x0100
        /*0246*/ 	.byte	0x06
	.zero		1


	//   ....[14]....
        /*0248*/ 	.word	0x00000750
        /*024c*/ 	.word	0x000000ff
        /*0250*/ 	.word	0x00031c90
        /*0254*/ 	.short	0x0100
        /*0256*/ 	.byte	0x08
	.zero		1


	//   ....[15]....
        /*0258*/ 	.word	0x00000760
        /*025c*/ 	.word	0x000000ff
        /*0260*/ 	.word	0x00031ca0
        /*0264*/ 	.short	0x0100
        /*0266*/ 	.byte	0x08
	.zero		1


	//   ....[16]....
        /*0268*/ 	.word	0x00000770
        /*026c*/ 	.word	0x000000ff
        /*0270*/ 	.word	0x00031c98
        /*0274*/ 	.short	0x0100
        /*0276*/ 	.byte	0x08
	.zero		1


	//   ....[17]....
        /*0278*/ 	.word	0x00000780
        /*027c*/ 	.word	0x000000ff
        /*0280*/ 	.word	0x00031ca8
        /*0284*/ 	.short	0x0100
        /*0286*/ 	.byte	0x08
	.zero		1


	//   ....[18]....
        /*0288*/ 	.word	0x000008b0
        /*028c*/ 	.word	0x000000ff
        /*0290*/ 	.word	0x00031cb0
        /*0294*/ 	.short	0x0100
        /*0296*/ 	.byte	0x08
	.zero		1


	//   ....[19]....
        /*0298*/ 	.word	0x000008c0
        /*029c*/ 	.word	0x000000ff
        /*02a0*/ 	.word	0x00031cc0
        /*02a4*/ 	.short	0x0100
        /*02a6*/ 	.byte	0x08
	.zero		1


	//   ....[20]....
        /*02a8*/ 	.word	0x000008d0
        /*02ac*/ 	.word	0x000000ff
        /*02b0*/ 	.word	0x00031cb8
        /*02b4*/ 	.short	0x0100
        /*02b6*/ 	.byte	0x08
	.zero		1


	//   ....[21]....
        /*02b8*/ 	.word	0x000008e0
        /*02bc*/ 	.word	0x000000ff
        /*02c0*/ 	.word	0x00031cc8
        /*02c4*/ 	.short	0x0100
        /*02c6*/ 	.byte	0x08
	.zero		1


	//   ....[22]....
        /*02c8*/ 	.word	0x00001240
        /*02cc*/ 	.word	0x000000ff
        /*02d0*/ 	.word	0x00031c00
        /*02d4*/ 	.short	0x010a
        /*02d6*/ 	.byte	0x27
	.zero		1


	//   ....[23]....
        /*02d8*/ 	.word	0x000012c0
        /*02dc*/ 	.word	0x00000000
        /*02e0*/ 	.word	0x00031c30
        /*02e4*/ 	.short	0x010a
        /*02e6*/ 	.byte	0x3f
	.zero		1


	//   ....[24]....
        /*02e8*/ 	.word	0x00001330
        /*02ec*/ 	.word	0x00000000
        /*02f0*/ 	.word	0x00031c30
        /*02f4*/ 	.short	0x010a
        /*02f6*/ 	.byte	0x3f
	.zero		1


	//   ....[25]....
        /*02f8*/ 	.word	0x000043d0
        /*02fc*/ 	.word	0x00000004
        /*0300*/ 	.word	0x00000000
        /*0304*/ 	.short	0x0101
        /*0306*/ 	.byte	0x3f
	.zero		1


	//   ....[26]....
        /*0308*/ 	.word	0x000054e0
        /*030c*/ 	.word	0x000000ff
        /*0310*/ 	.word	0x00031c30
        /*0314*/ 	.short	0x010a
        /*0316*/ 	.byte	0x04
	.zero		1


	//   ....[27]....
        /*0318*/ 	.word	0x00005520
        /*031c*/ 	.word	0x000000ff
        /*0320*/ 	.word	0x00031c30
        /*0324*/ 	.short	0x010a
        /*0326*/ 	.byte	0x04
	.zero		1


	//   ....[28]....
        /*0328*/ 	.word	0x00006bb0
        /*032c*/ 	.word	0x000000ff
        /*0330*/ 	.word	0x00031c50
        /*0334*/ 	.short	0x010a
        /*0336*/ 	.byte	0x04
	.zero		1


	//   ....[29]....
        /*0338*/ 	.word	0x00006bf0
        /*033c*/ 	.word	0x000000ff
        /*0340*/ 	.word	0x00031c50
        /*0344*/ 	.short	0x010a
        /*0346*/ 	.byte	0x04
	.zero		1


	//   ....[30]....
        /*0348*/ 	.word	0x00008760
        /*034c*/ 	.word	0x0000006f
        /*0350*/ 	.word	0x00000000
        /*0354*/ 	.short	0x0101
        /*0356*/ 	.byte	0x3f
	.zero		1


	//   ....[31]....
        /*0358*/ 	.word	0x000087f0
        /*035c*/ 	.word	0x0000007f
        /*0360*/ 	.word	0x00000000
        /*0364*/ 	.short	0x0101
        /*0366*/ 	.byte	0x3f
	.zero		1


	//   ....[32]....
        /*0368*/ 	.word	0x00009490
        /*036c*/ 	.word	0x000000ff
        /*0370*/ 	.word	0x00031c50
        /*0374*/ 	.short	0x010a
        /*0376*/ 	.byte	0x0c
	.zero		1


	//   ....[33]....
        /*0378*/ 	.word	0x000094d0
        /*037c*/ 	.word	0x000000ff
        /*0380*/ 	.word	0x00031c50
        /*0384*/ 	.short	0x010a
        /*0386*/ 	.byte	0x0c
	.zero		1


	//   ....[34]....
        /*0388*/ 	.word	0x00009ed0
        /*038c*/ 	.word	0x0000000b
        /*0390*/ 	.word	0x00000000
        /*0394*/ 	.short	0x0101
        /*0396*/ 	.byte	0x3f
	.zero		1


	//   ....[35]....
        /*0398*/ 	.word	0x0000a6e0
        /*039c*/ 	.word	0x000000ff
        /*03a0*/ 	.word	0x00000000
        /*03a4*/ 	.short	0x0101
        /*03a6*/ 	.byte	0x06
	.zero		1


	//   ....[36]....
        /*03a8*/ 	.word	0x0000b460
        /*03ac*/ 	.word	0x00000005
        /*03b0*/ 	.word	0x00031c40
        /*03b4*/ 	.short	0x010a
        /*03b6*/ 	.byte	0x3f
	.zero		1


	//   ....[37]....
        /*03b8*/ 	.word	0x0000b8f0
        /*03bc*/ 	.word	0x00000017
        /*03c0*/ 	.word	0x00031c20
        /*03c4*/ 	.short	0x010a
        /*03c6*/ 	.byte	0x3f
	.zero		1


	//   ....[38]....
        /*03c8*/ 	.word	0x0000bbb0
        /*03cc*/ 	.word	0x00000003
        /*03d0*/ 	.word	0x00031c40
        /*03d4*/ 	.short	0x010a
        /*03d6*/ 	.byte	0x3f
	.zero		1


	//   ....[39]....
        /*03d8*/ 	.word	0x0000bdf0
        /*03dc*/ 	.word	0x00000002
        /*03e0*/ 	.word	0x00000060
        /*03e4*/ 	.short	0x010a
        /*03e6*/ 	.byte	0x3f
	.zero		1


	//   ....[40]....
        /*03e8*/ 	.word	0x0000c300
        /*03ec*/ 	.word	0x00000003
        /*03f0*/ 	.word	0x00031c40
        /*03f4*/ 	.short	0x010a
        /*03f6*/ 	.byte	0x3f
	.zero		1


	//   ....[41]....
        /*03f8*/ 	.word	0x0000c540
        /*03fc*/ 	.word	0x00000002
        /*0400*/ 	.word	0x00000060
        /*0404*/ 	.short	0x010a
        /*0406*/ 	.byte	0x3f
	.zero		1


	//   ....[42]....
        /*0408*/ 	.word	0x0000c9c0
        /*040c*/ 	.word	0x00000002
        /*0410*/ 	.word	0x00031c40
        /*0414*/ 	.short	0x010a
        /*0416*/ 	.byte	0x3f
	.zero		1


	//   ....[43]....
        /*0418*/ 	.word	0x0000cc20
        /*041c*/ 	.word	0x00000002
        /*0420*/ 	.word	0x00000060
        /*0424*/ 	.short	0x010a
        /*0426*/ 	.byte	0x3f
	.zero		1


	//   ....[44]....
        /*0428*/ 	.word	0x0000cf20
        /*042c*/ 	.word	0x00000003
        /*0430*/ 	.word	0x00031c60
        /*0434*/ 	.short	0x010a
        /*0436*/ 	.byte	0x3f
	.zero		1


	//   ....[45]....
        /*0438*/ 	.word	0x0000d260
        /*043c*/ 	.word	0x00000008
        /*0440*/ 	.word	0x00031c20
        /*0444*/ 	.short	0x010a
        /*0446*/ 	.byte	0x3f
	.zero		1


	//   ....[46]....
        /*0448*/ 	.word	0x0000d400
        /*044c*/ 	.word	0x00000005
        /*0450*/ 	.word	0x00000000
        /*0454*/ 	.short	0x010a
        /*0456*/ 	.byte	0x3f
	.zero		1


	//   ....[47]....
        /*0458*/ 	.word	0x0000d470
        /*045c*/ 	.word	0x00000003
        /*0460*/ 	.word	0x00000000
        /*0464*/ 	.short	0x010a
        /*0466*/ 	.byte	0x3f
	.zero		1


	//   ....[48]....
        /*0468*/ 	.word	0x0000d4d0
        /*046c*/ 	.word	0x00000005
        /*0470*/ 	.word	0x00000000
        /*0474*/ 	.short	0x010a
        /*0476*/ 	.byte	0x3f
	.zero		1


	//   ....[49]....
        /*0478*/ 	.word	0x0000d500
        /*047c*/ 	.word	0x00000003
        /*0480*/ 	.word	0x00000000
        /*0484*/ 	.short	0x010a
        /*0486*/ 	.byte	0x3f
	.zero		1


	//   ....[50]....
        /*0488*/ 	.word	0x0000d570
        /*048c*/ 	.word	0x00000003
        /*0490*/ 	.word	0x00031c00
        /*0494*/ 	.short	0x010a
        /*0496*/ 	.byte	0x3f
	.zero		1


	//   ....[51]....
        /*0498*/ 	.word	0x0000d5c0
        /*049c*/ 	.word	0x00000000
        /*04a0*/ 	.word	0x00031c30
        /*04a4*/ 	.short	0x010a
        /*04a6*/ 	.byte	0x3f
	.zero		1


	//   ....[52]....
        /*04a8*/ 	.word	0x0000d620
        /*04ac*/ 	.word	0x00000008
        /*04b0*/ 	.word	0x00031c30
        /*04b4*/ 	.short	0x010a
        /*04b6*/ 	.byte	0x3f
	.zero		1


	//   ....[53]....
        /*04b8*/ 	.word	0x0000d680
        /*04bc*/ 	.word	0x00000008
        /*04c0*/ 	.word	0x00031c50
        /*04c4*/ 	.short	0x010a
        /*04c6*/ 	.byte	0x3f
	.zero		1


	//   ....[54]....
        /*04c8*/ 	.word	0x0000d6e0
        /*04cc*/ 	.word	0x00000006
        /*04d0*/ 	.word	0x00031c50
        /*04d4*/ 	.short	0x010a
        /*04d6*/ 	.byte	0x3f
	.zero		1


	//   ....[55]....
        /*04d8*/ 	.word	0x0000d880
        /*04dc*/ 	.word	0x00000005
        /*04e0*/ 	.word	0x00031c40
        /*04e4*/ 	.short	0x010a
        /*04e6*/ 	.byte	0x3f
	.zero		1


	//   ....[56]....
        /*04e8*/ 	.word	0x0000d8d0
        /*04ec*/ 	.word	0x00000017
        /*04f0*/ 	.word	0x00031c20
        /*04f4*/ 	.short	0x010a
        /*04f6*/ 	.byte	0x3f
	.zero		1


	//   ....[57]....
        /*04f8*/ 	.word	0x0000d920
        /*04fc*/ 	.word	0x00000003
        /*0500*/ 	.word	0x00031c40
        /*0504*/ 	.short	0x010a
        /*0506*/ 	.byte	0x3f
	.zero		1


	//   ....[58]....
        /*0508*/ 	.word	0x0000d970
        /*050c*/ 	.word	0x00000002
        /*0510*/ 	.word	0x00000060
        /*0514*/ 	.short	0x010a
        /*0516*/ 	.byte	0x3f
	.zero		1


	//   ....[59]....
        /*0518*/ 	.word	0x0000d9c0
        /*051c*/ 	.word	0x00000003
        /*0520*/ 	.word	0x00031c40
        /*0524*/ 	.short	0x010a
        /*0526*/ 	.byte	0x3f
	.zero		1


	//   ....[60]....
        /*0528*/ 	.word	0x0000da10
        /*052c*/ 	.word	0x00000002
        /*0530*/ 	.word	0x00000060
        /*0534*/ 	.short	0x010a
        /*0536*/ 	.byte	0x3f
	.zero		1


	//   ....[61]....
        /*0538*/ 	.word	0x0000da60
        /*053c*/ 	.word	0x00000002
        /*0540*/ 	.word	0x00031c40
        /*0544*/ 	.short	0x010a
        /*0546*/ 	.byte	0x3f
	.zero		1


	//   ....[62]....
        /*0548*/ 	.word	0x0000dab0
        /*054c*/ 	.word	0x00000002
        /*0550*/ 	.word	0x00000060
        /*0554*/ 	.short	0x010a
        /*0556*/ 	.byte	0x3f
	.zero		1


	//   ....[63]....
        /*0558*/ 	.word	0x0000db00
        /*055c*/ 	.word	0x00000003
        /*0560*/ 	.word	0x00031c60
        /*0564*/ 	.short	0x010a
        /*0566*/ 	.byte	0x3f
	.zero		1


	//   ....[64]....
        /*0568*/ 	.word	0x0000db50
        /*056c*/ 	.word	0x00000008
        /*0570*/ 	.word	0x00031c20
        /*0574*/ 	.short	0x010a
        /*0576*/ 	.byte	0x3f
	.zero		1


	//   ....[65]....
        /*0578*/ 	.word	0x0000dcf0
        /*057c*/ 	.word	0x00000005
        /*0580*/ 	.word	0x00000000
        /*0584*/ 	.short	0x010a
        /*0586*/ 	.byte	0x3f
	.zero		1


	//   ....[66]....
        /*0588*/ 	.word	0x0000dd40
        /*058c*/ 	.word	0x00000003
        /*0590*/ 	.word	0x00000000
        /*0594*/ 	.short	0x010a
        /*0596*/ 	.byte	0x3f
	.zero		1


	//   ....[67]....
        /*0598*/ 	.word	0x0000dd90
        /*059c*/ 	.word	0x00000005
        /*05a0*/ 	.word	0x00000000
        /*05a4*/ 	.short	0x010a
        /*05a6*/ 	.byte	0x3f
	.zero		1


	//----- nvinfo : EIATTR_NUM_MBARRIERS
	.align		4
.L_1235:
        /*05a8*/ 	.byte	0x03, 0x38
        /*05aa*/ 	.short	0x0016


	//----- nvinfo : EIATTR_EXIT_INSTR_OFFSETS
	.align		4
        /*05ac*/ 	.byte	0x04, 0x1c
        /*05ae*/ 	.short	(.L_1237 - .L_1236)


	//   ....[0]....
.L_1236:
        /*05b0*/ 	.word	0x00000a30


	//   ....[1]....
        /*05b4*/ 	.word	0x0000a7a0


	//   ....[2]....
        /*05b8*/ 	.word	0x0000a800


	//   ....[3]....
        /*05bc*/ 	.word	0x0000d550


	//----- nvinfo : EIATTR_MAX_THREADS
	.align		4
.L_1237:
        /*05c0*/ 	.byte	0x04, 0x05
        /*05c2*/ 	.short	(.L_1239 - .L_1238)
.L_1238:
        /*05c4*/ 	.word	0x00000200
        /*05c8*/ 	.word	0x00000001
        /*05cc*/ 	.word	0x00000001


	//----- nvinfo : EIATTR_CRS_STACK_SIZE
	.align		4
.L_1239:
        /*05d0*/ 	.byte	0x04, 0x1e
        /*05d2*/ 	.short	(.L_1241 - .L_1240)
.L_1240:
        /*05d4*/ 	.word	0x00000000


	//----- nvinfo : EIATTR_CBANK_PARAM_SIZE
	.align		4
.L_1241:
        /*05d8*/ 	.byte	0x03, 0x19
        /*05da*/ 	.short	0x0bf0


	//----- nvinfo : EIATTR_PARAM_CBANK
	.align		4
        /*05dc*/ 	.byte	0x04, 0x0a
        /*05de*/ 	.short	(.L_1243 - .L_1242)
	.align		4
.L_1242:
        /*05e0*/ 	.word	index@(.nv.constant0._ZN7cutlass13device_kernelIN5flash11enable_sm90INS1_16FlashAttnFwdSm90INS1_25CollectiveMainloopFwdSm90ILi2EN4cute5tupleIJNS5_1CILi1EEES8_S8_EEENS6_IJNS7_ILi192EEENS7_ILi144EEENS7_ILi96EEEEEELi96ENS_10bfloat16_tEfNS_4arch4Sm90ELb0ELb0ELb1ELb0ELb0ELb0ELb0ELb0ELb1ELb0ELb0ELb0EEENS1_21CollectiveEpilogueFwdINS6_IJSA_SC_SB_EEES9_SE_SG_Li384ELb0ELb0ELb0ELb0EEENS1_29StaticPersistentTileSchedulerILb0EEEEEEEEEvNT_6ParamsE)
        /*05e4*/ 	.short	0x0210
        /*05e6*/ 	.short	0x0bf0


	//----- nvinfo : EIATTR_SW_WAR
	.align		4
.L_1243:
        /*05e8*/ 	.byte	0x04, 0x36
        /*05ea*/ 	.short	(.L_1245 - .L_1244)
.L_1244:
        /*05ec*/ 	.word	0x00000008
.L_1245:


//--------------------- .nv.info._ZN7cutlass13device_kernelIN5flash11enable_sm90INS1_16FlashAttnFwdSm90INS1_25CollectiveMainloopFwdSm90ILi2EN4cute5tupleIJNS5_1CILi1EEES8_S8_EEENS6_IJNS7_ILi192EEENS7_ILi144EEENS7_ILi96EEEEEELi96ENS_10bfloat16_tEfNS_4arch4Sm90ELb0ELb0ELb1ELb1ELb0ELb0ELb0ELb0ELb1ELb0ELb0ELb0EEENS1_21CollectiveEpilogueFwdINS6_IJSA_SC_SB_EEES9_SE_SG_Li384ELb1ELb0ELb0ELb0EEENS1_36VarlenDynamicPersistentTileSchedulerILi192ELi144ELi384ELi32ELb0ELb0ELb1ELb0ELb1ELb1EEEEEEEEEvNT_6ParamsE --------------------------
	.section	.nv.info._ZN7cutlass13device_kernelIN5flash11enable_sm90INS1_16FlashAttnFwdSm90INS1_25CollectiveMainloopFwdSm90ILi2EN4cute5tupleIJNS5_1CILi1EEES8_S8_EEENS6_IJNS7_ILi192EEENS7_ILi144EEENS7_ILi96EEEEEELi96ENS_10bfloat16_tEfNS_4arch4Sm90ELb0ELb0ELb1ELb1ELb0ELb0ELb0ELb0ELb1ELb0ELb0ELb0EEENS1_21CollectiveEpilogueFwdINS6_IJSA_SC_SB_EEES9_SE_SG_Li384ELb1ELb0ELb0ELb0EEENS1_36VarlenDynamicPersistentTileSchedulerILi192ELi144ELi384ELi32ELb0ELb0ELb1ELb0ELb1ELb1EEEEEEEEEvNT_6ParamsE,"",@"SHT_CUDA_INFO"
	.sectionflags	@""
	.align	4


	//----- nvinfo : EIATTR_CUDA_API_VERSION
	.align		4
        /*0000*/ 	.byte	0x04, 0x37
        /*0002*/ 	.short	(.L_1247 - .L_1246)
.L_1246:
        /*0004*/ 	.word	0x00000082


	//----- nvinfo : EIATTR_KPARAM_INFO
	.align		4
.L_1247:
        /*0008*/ 	.byte	0x04, 0x17
        /*000a*/ 	.short	(.L_1249 - .L_1248)
.L_1248:
        /*000c*/ 	.word	0x00000000
        /*0010*/ 	.short	0x0000
        /*0012*/ 	.short	0x0070
        /*0014*/ 	.byte	0x00, 0xf0, 0x01, 0x28


	//----- nvinfo : EIATTR_SPARSE_MMA_MASK
	.align		4
.L_1249:
        /*0018*/ 	.byte	0x03, 0x50
        /*001a*/ 	.short	0x0000


	//----- nvinfo : EIATTR_MAXREG_COUNT
	.align		4
        /*001c*/ 	.byte	0x03, 0x1b
        /*001e*/ 	.short	0x0080


	//----- nvinfo : EIATTR_NUM_BARRIERS
	.align		4
        /*0020*/ 	.byte	0x02, 0x4c
        /*0022*/ 	.byte	0x10
	.zero		1


	//----- nvinfo : EIATTR_EXTERNS
	.align		4
        /*0024*/ 	.byte	0x04, 0x0f
        /*0026*/ 	.short	(.L_1251 - .L_1250)


	//   ....[0]....
	.align		4
.L_1250:
        /*0028*/ 	.word	index@(__assertfail)


	//----- nvinfo : EIATTR_ANNOTATIONS
	.align		4
.L_1251:
        /*002c*/ 	.byte	0x04, 0x55
        /*002e*/ 	.short	(.L_1253 - .L_1252)


	//   ....[0]....
.L_1252:
        /* <DEDUP_REMOVED lines=9> */


	//----- nvinfo : EIATTR_MERCURY_ISA_VERSION
	.align		4
.L_1253:
        /*00b0*/ 	.byte	0x03, 0x5f
        /*00b2*/ 	.short	0x0101


	//----- nvinfo : EIATTR_UNUSED_LOAD_BYTE_OFFSET
	.align		4
        /*00b4*/ 	.byte	0x04, 0x44
        /*00b6*/ 	.short	(.L_1255 - .L_1254)


	//   ....[0]....
.L_1254:
        /*00b8*/ 	.word	0x00000a70
        /*00bc*/ 	.word	0x0000fff0


	//   ....[1]....
        /*00c0*/ 	.word	0x0000a180
        /*00c4*/ 	.word	0x0000fff0


	//----- nvinfo : EIATTR_INT_WARP_WIDE_INSTR_OFFSETS
	.align		4
.L_1255:
        /*00c8*/ 	.byte	0x04, 0x31
        /*00ca*/ 	.short	(.L_1257 - .L_1256)


	//   ....[0]....
.L_1256:
        /*00cc*/ 	.word	0x00000150


	//   ....[1]....
        /*00d0*/ 	.word	0x000001f0


	//   ....[2]....
        /*00d4*/ 	.word	0x00000260


	//   ....[3]....
        /*00d8*/ 	.word	0x0000c640


	//   ....[4]....
        /*00dc*/ 	.word	0x0000c6d0


	//   ....[5]....
        /*00e0*/ 	.word	0x0000cb20


	//   ....[6]....
        /*00e4*/ 	.word	0x0000cb50


	//   ....[7]....
        /*00e8*/ 	.word	0x0000cd20


	//   ....[8]....
        /*00ec*/ 	.word	0x0000cdf0


	//   ....[9]....
        /*00f0*/ 	.word	0x0000ecf0


	//   ....[10]....
        /*00f4*/ 	.word	0x0000ed80


	//----- nvinfo : EIATTR_COOP_GROUP_MASK_REGIDS
	.align		4
.L_1257:
        /*00f8*/ 	.byte	0x04, 0x29
        /*00fa*/ 	.short	(.L_1259 - .L_1258)


	//   ....[0]....
.L_1258:
        /*00fc*/ 	.word	0xffffffff


	//   ....[1]....
        /*0100*/ 	.word	0xffffffff


	//   ....[2]....
        /*0104*/ 	.word	0xffffffff


	//   ....[3]....
        /*0108*/ 	.word	0xffffffff


	//   ....[4]....
        /*010c*/ 	.word	0xffffffff


	//   ....[5]....
        /*0110*/ 	.word	0xffffffff


	//   ....[6]....
        /*0114*/ 	.word	0xffffffff


	//   ....[7]....
        /*0118*/ 	.word	0xffffffff


	//   ....[8]....
        /*011c*/ 	.word	0xffffffff


	//   ....[9]....
        /*0120*/ 	.word	0xffffffff


	//   ....[10]....
        /*0124*/ 	.word	0xffffffff


	//   ....[11]....
        /*0128*/ 	.word	0xffffffff


	//   ....[12]....
        /*012c*/ 	.word	0xffffffff


	//   ....[13]....
        /*0130*/ 	.word	0xffffffff


	//   ....[14]....
        /*0134*/ 	.word	0xffffffff


	//   ....[15]....
        /*0138*/ 	.word	0xffffffff


	//   ....[16]....
        /*013c*/ 	.word	0xffffffff


	//   ....[17]....
        /*0140*/ 	.word	0xffffffff


	//   ....[18]....
        /*0144*/ 	.word	0xffffffff


	//   ....[19]....
        /*0148*/ 	.word	0xffffffff


	//   ....[20]....
        /*014c*/ 	.word	0xffffffff


	//   ....[21]....
        /*0150*/ 	.word	0xffffffff


	//   ....[22]....
        /*0154*/ 	.word	0xffffffff


	//   ....[23]....
        /*0158*/ 	.word	0xffffffff


	//   ....[24]....
        /*015c*/ 	.word	0xffffffff


	//   ....[25]....
        /*0160*/ 	.word	0xffffffff


	//   ....[26]....
        /*0164*/ 	.word	0xffffffff


	//   ....[27]....
        /*0168*/ 	.word	0xffffffff


	//   ....[28]....
        /*016c*/ 	.word	0xffffffff


	//   ....[29]....
        /*0170*/ 	.word	0xffffffff


	//   ....[30]....
        /*0174*/ 	.word	0xffffffff


	//   ....[31]....
        /*0178*/ 	.word	0xffffffff


	//   ....[32]....
        /*017c*/ 	.word	0xffffffff


	//   ....[33]....
        /*0180*/ 	.word	0xffffffff


	//   ....[34]....
        /*0184*/ 	.word	0xffffffff


	//   ....[35]....
        /*0188*/ 	.word	0xffffffff


	//   ....[36]....
        /*018c*/ 	.word	0xffffffff


	//   ....[37]....
        /*0190*/ 	.word	0xffffffff


	//   ....[38]....
        /*0194*/ 	.word	0xffffffff


	//   ....[39]....
        /*0198*/ 	.word	0xffffffff


	//   ....[40]....
        /*019c*/ 	.word	0xffffffff


	//   ....[41]....
        /*01a0*/ 	.word	0xffffffff


	//   ....[42]....
        /*01a4*/ 	.word	0xffffffff


	//   ....[43]....
        /*01a8*/ 	.word	0xffffffff


	//   ....[44]....
        /*01ac*/ 	.word	0xffffffff


	//   ....[45]....
        /*01b0*/ 	.word	0xffffffff


	//   ....[46]....
        /*01b4*/ 	.word	0xffffffff


	//   ....[47]....
        /*01b8*/ 	.word	0xffffffff


	//   ....[48]....
        /*01bc*/ 	.word	0xffffffff


	//   ....[49]....
        /*01c0*/ 	.word	0xffffffff


	//   ....[50]....
        /*01c4*/ 	.word	0xffffffff


	//   ....[51]....
        /*01c8*/ 	.word	0xffffffff


	//   ....[52]....
        /*01cc*/ 	.word	0xffffffff


	//   ....[53]....
        /*01d0*/ 	.word	0xffffffff


	//   ....[54]....
        /*01d4*/ 	.word	0xffffffff


	//   ....[55]....
        /*01d8*/ 	.word	0xffffffff


	//   ....[56]....
        /*01dc*/ 	.word	0x0500000f


	//   ....[57]....
        /*01e0*/ 	.word	0x0500000f


	//   ....[58]....
        /*01e4*/ 	.word	0x0500000f


	//   ....[59]....
        /*01e8*/ 	.word	0x0500000f


	//   ....[60]....
        /*01ec*/ 	.word	0x0500000f


	//   ....[61]....
        /*01f0*/ 	.word	0x0500000f


	//   ....[62]....
        /*01f4*/ 	.word	0x0500000f


	//   ....[63]....
        /*01f8*/ 	.word	0x0500000f


	//   ....[64]....
        /*01fc*/ 	.word	0x0500000f


	//   ....[65]....
        /*0200*/ 	.word	0x0500000f


	//   ....[66]....
        /*0204*/ 	.word	0x0500000f


	//   ....[67]....
        /*0208*/ 	.word	0x0500000f


	//   ....[68]....
        /*020c*/ 	.word	0x0500000f


	//   ....[69]....
        /*0210*/ 	.word	0x0500000f


	//   ....[70]....
        /*0214*/ 	.word	0x0500000f


	//   ....[71]....
        /*0218*/ 	.word	0x0500000f


	//   ....[72]....
        /*021c*/ 	.word	0x0500000f


	//   ....[73]....
        /*0220*/ 	.word	0x0500000f


	//   ....[74]....
        /*0224*/ 	.word	0x0500000f


	//----- nvinfo : EIATTR_COOP_GROUP_INSTR_OFFSETS
	.align		4
.L_1259:
        /*0228*/ 	.byte	0x04, 0x28
        /*022a*/ 	.short	(.L_1261 - .L_1260)


	//   ....[0]....
.L_1260:
        /*022c*/ 	.word	0x00000060


	//   ....[1]....
        /*0230*/ 	.word	0x00000160


	//   ....[2]....
        /*0234*/ 	.word	0x00000210


	//   ....[3]....
        /*0238*/ 	.word	0x000003d0


	//   ....[4]....
        /*023c*/ 	.word	0x00000530


	//   ....[5]....
        /*0240*/ 	.word	0x00000650


	//   ....[6]....
        /*0244*/ 	.word	0x000007b0


	//   ....[7]....
        /*0248*/ 	.word	0x00001330


	//   ....[8]....
        /*024c*/ 	.word	0x00003df0


	//   ....[9]....
        /*0250*/ 	.word	0x00003e30


	//   ....[10]....
        /*0254*/ 	.word	0x000043f0


	//   ....[11]....
        /*0258*/ 	.word	0x00004470


	//   ....[12]....
        /*025c*/ 	.word	0x000054f0


	//   ....[13]....
        /*0260*/ 	.word	0x00007a00


	//   ....[14]....
        /*0264*/ 	.word	0x00007aa0


	//   ....[15]....
        /*0268*/ 	.word	0x000082a0


	//   ....[16]....
        /*026c*/ 	.word	0x00008310


	//   ....[17]....
        /*0270*/ 	.word	0x000096e0


	//   ....[18]....
        /*0274*/ 	.word	0x000097e0


	//   ....[19]....
        /*0278*/ 	.word	0x00009840


	//   ....[20]....
        /*027c*/ 	.word	0x00009950


	//   ....[21]....
        /*0280*/ 	.word	0x00009980


	//   ....[22]....
        /*0284*/ 	.word	0x0000b860


	//   ....[23]....
        /*0288*/ 	.word	0x0000b9e0


	//   ....[24]....
        /*028c*/ 	.word	0x0000ba10


	//   ....[25]....
        /*0290*/ 	.word	0x0000ba50


	//   ....[26]....
        /*0294*/ 	.word	0x0000bac0


	//   ....[27]....
        /*0298*/ 	.word	0x0000bb20


	//   ....[28]....
        /*029c*/ 	.word	0x0000bb60


	//   ....[29]....
        /*02a0*/ 	.word	0x0000bce0


	//   ....[30]....
        /*02a4*/ 	.word	0x0000bd40


	//   ....[31]....
        /*02a8*/ 	.word	0x0000bd80


	//   ....[32]....
        /*02ac*/ 	.word	0x0000bdc0


	//   ....[33]....
        /*02b0*/ 	.word	0x0000bdf0


	//   ....[34]....
        /*02b4*/ 	.word	0x0000be20


	//   ....[35]....
        /*02b8*/ 	.word	0x0000bea0


	//   ....[36]....
        /*02bc*/ 	.word	0x0000bed0


	//   ....[37]....
        /*02c0*/ 	.word	0x0000bf50


	//   ....[38]....
        /*02c4*/ 	.word	0x0000f0f0


	//   ....[39]....
        /*02c8*/ 	.word	0x0000f100


	//   ....[40]....
        /*02cc*/ 	.word	0x0000f1f0


	//   ....[41]....
        /*02d0*/ 	.word	0x0000f250


	//   ....[42]....
        /*02d4*/ 	.word	0x0000f290


	//   ....[43]....
        /*02d8*/ 	.word	0x0000f2d0


	//   ....[44]....
        /*02dc*/ 	.word	0x0000f300


	//   ....[45]....
        /*02e0*/ 	.word	0x0000f330


	//   ....[46]....
        /*02e4*/ 	.word	0x0000f4a0


	//   ....[47]....
        /*02e8*/ 	.word	0x0000f500


	//   ....[48]....
        /*02ec*/ 	.word	0x0000f540


	//   ....[49]....
        /*02f0*/ 	.word	0x0000f580


	//   ....[50]....
        /*02f4*/ 	.word	0x0000f5b0


	//   ....[51]....
        /*02f8*/ 	.word	0x0000f5e0


	//   ....[52]....
        /*02fc*/ 	.word	0x0000f6a0


	//   ....[53]....
        /*0300*/ 	.word	0x0000f6c0


	//   ....[54]....
        /*0304*/ 	.word	0x0000f730


	//   ....[55]....
        /*0308*/ 	.word	0x0000fb60


	//   ....[56]....
        /*030c*/ 	.word	0x00010040


	//   ....[57]....
        /*0310*/ 	.word	0x00010430


	//   ....[58]....
        /*0314*/ 	.word	0x000104c0


	//   ....[59]....
        /*0318*/ 	.word	0x00010560


	//   ....[60]....
        /*031c*/ 	.word	0x00010610


	//   ....[61]....
        /*0320*/ 	.word	0x00010690


	//   ....[62]....
        /*0324*/ 	.word	0x00010710


	//   ....[63]....
        /*0328*/ 	.word	0x00010790


	//   ....[64]....
        /*032c*/ 	.word	0x00010810


	//   ....[65]....
        /*0330*/ 	.word	0x000108a0


	//   ....[66]....
        /*0334*/ 	.word	0x00010950


	//   ....[67]....
        /*0338*/ 	.word	0x000109d0


	//   ....[68]....
        /*033c*/ 	.word	0x00010a50


	//   ....[69]....
        /*0340*/ 	.word	0x00010ad0


	//   ....[70]....
        /*0344*/ 	.word	0x00010b50


	//   ....[71]....
        /*0348*/ 	.word	0x00010bc0


	//   ....[72]....
        /*034c*/ 	.word	0x00010c60


	//   ....[73]....
        /*0350*/ 	.word	0x00010cf0


	//   ....[74]....
        /*0354*/ 	.word	0x00010e10


	//----- nvinfo : EIATTR_REG_RECONFIG
	.align		4
.L_1261:
        /*0358*/ 	.byte	0x01, 0x54
	.zero		2


	//----- nvinfo : EIATTR_SYSCALL_OFFSETS
	.align		4
        /*035c*/ 	.byte	0x04, 0x46
        /*035e*/ 	.short	(.L_1263 - .L_1262)


	//   ....[0]....
.L_1262:
        /*0360*/ 	.word	0x000014e0


	//   ....[1]....
        /*0364*/ 	.word	0x0000c850


	//   ....[2]....
        /*0368*/ 	.word	0x0000c980


	//   ....[3]....
        /*036c*/ 	.word	0x0000ca80


	//----- nvinfo : EIATTR_MBARRIER_INSTR_OFFSETS
	.align		4
.L_1263:
        /*0370*/ 	.byte	0x04, 0x39
        /*0372*/ 	.short	(.L_1265 - .L_1264)


	//   ....[0]....
.L_1264:
        /*0374*/ 	.word	0x00000280
        /*0378*/ 	.word	0x000000ff
        /*037c*/ 	.word	0x00031c00
        /*0380*/ 	.short	0x0100
        /*0382*/ 	.byte	0x08
	.zero		1


	//   ....[1]....
        /*0384*/ 	.word	0x00000290
        /*0388*/ 	.word	0x000000ff
        /*038c*/ 	.word	0x00031c20
        /*0390*/ 	.short	0x0100
        /*0392*/ 	.byte	0x08
	.zero		1


	//   ....[2]....
        /*0394*/ 	.word	0x00000380
        /*0398*/ 	.word	0x000000ff
        /*039c*/ 	.word	0x00031c30
        /*03a0*/ 	.short	0x0100
        /*03a2*/ 	.byte	0x08
	.zero		1


	//   ....[3]....
        /*03a4*/ 	.word	0x00000390
        /*03a8*/ 	.word	0x000000ff
        /*03ac*/ 	.word	0x00031c40
        /*03b0*/ 	.short	0x0100
        /*03b2*/ 	.byte	0x08
	.zero		1


	//   ....[4]....
        /*03b4*/ 	.word	0x000003a0
        /*03b8*/ 	.word	0x000000ff
        /*03bc*/ 	.word	0x00031c38
        /*03c0*/ 	.short	0x0100
        /*03c2*/ 	.byte	0x08
	.zero		1


	//   ....[5]....
        /*03c4*/ 	.word	0x000003b0
        /*03c8*/ 	.word	0x000000ff
        /*03cc*/ 	.word	0x00031c48
        /*03d0*/ 	.short	0x0100
        /*03d2*/ 	.byte	0x08
	.zero		1


	//   ....[6]....
        /*03d4*/ 	.word	0x000004e0
        /*03d8*/ 	.word	0x000000ff
        /*03dc*/ 	.word	0x00031c50
        /*03e0*/ 	.short	0x0100
        /*03e2*/ 	.byte	0x08
	.zero		1


	//   ....[7]....
        /*03e4*/ 	.word	0x000004f0
        /*03e8*/ 	.word	0x000000ff
        /*03ec*/ 	.word	0x00031c60
        /*03f0*/ 	.short	0x0100
        /*03f2*/ 	.byte	0x08
	.zero		1


	//   ....[8]....
        /*03f4*/ 	.word	0x00000500
        /*03f8*/ 	.word	0x000000ff
        /*03fc*/ 	.word	0x00031c58
        /*0400*/ 	.short	0x0100
        /*0402*/ 	.byte	0x08
	.zero		1


	//   ....[9]....
        /*0404*/ 	.word	0x00000510
        /*0408*/ 	.word	0x000000ff
        /*040c*/ 	.word	0x00031c68
        /*0410*/ 	.short	0x0100
        /*0412*/ 	.byte	0x08
	.zero		1


	//   ....[10]....
        /*0414*/ 	.word	0x00000600
        /*0418*/ 	.word	0x000000ff
        /*041c*/ 	.word	0x00031c70
        /*0420*/ 	.short	0x0100
        /*0422*/ 	.byte	0x06
	.zero		1


	//   ....[11]....
        /*0424*/ 	.word	0x00000610
        /*0428*/ 	.word	0x000000ff
        /*042c*/ 	.word	0x00031c80
        /*0430*/ 	.short	0x0100
        /*0432*/ 	.byte	0x06
	.zero		1


	//   ....[12]....
        /*0434*/ 	.word	0x00000620
        /*0438*/ 	.word	0x000000ff
        /*043c*/ 	.word	0x00031c78
        /*0440*/ 	.short	0x0100
        /*0442*/ 	.byte	0x06
	.zero		1


	//   ....[13]....
        /*0444*/ 	.word	0x00000630
        /*0448*/ 	.word	0x000000ff
        /*044c*/ 	.word	0x00031c88
        /*0450*/ 	.short	0x0100
        /*0452*/ 	.byte	0x06
	.zero		1


	//   ....[14]....
        /*0454*/ 	.word	0x00000760
        /*0458*/ 	.word	0x000000ff
        /*045c*/ 	.word	0x00031c90
        /*0460*/ 	.short	0x0100
        /*0462*/ 	.byte	0x08
	.zero		1


	//   ....[15]....
        /*0464*/ 	.word	0x00000770
        /*0468*/ 	.word	0x000000ff
        /*046c*/ 	.word	0x00031ca0
        /*0470*/ 	.short	0x0100
        /*0472*/ 	.byte	0x08
	.zero		1


	//   ....[16]....
        /*0474*/ 	.word	0x00000780
        /*0478*/ 	.word	0x000000ff
        /*047c*/ 	.word	0x00031c98
        /*0480*/ 	.short	0x0100
        /*0482*/ 	.byte	0x08
	.zero		1


	//   ....[17]....
        /*0484*/ 	.word	0x00000790
        /*0488*/ 	.word	0x000000ff
        /*048c*/ 	.word	0x00031ca8
        /*0490*/ 	.short	0x0100
        /*0492*/ 	.byte	0x08
	.zero		1


	//   ....[18]....
        /*0494*/ 	.word	0x000008c0
        /*0498*/ 	.word	0x000000ff
        /*049c*/ 	.word	0x00031cb0
        /*04a0*/ 	.short	0x0100
        /*04a2*/ 	.byte	0x08
	.zero		1


	//   ....[19]....
        /*04a4*/ 	.word	0x000008d0
        /*04a8*/ 	.word	0x000000ff
        /*04ac*/ 	.word	0x00031cc0
        /*04b0*/ 	.short	0x0100
        /*04b2*/ 	.byte	0x08
	.zero		1


	//   ....[20]....
        /*04b4*/ 	.word	0x000008e0
        /*04b8*/ 	.word	0x000000ff
        /*04bc*/ 	.word	0x00031cb8
        /*04c0*/ 	.short	0x0100
        /*04c2*/ 	.byte	0x08
	.zero		1


	//   ....[21]....
        /*04c4*/ 	.word	0x000008f0
        /*04c8*/ 	.word	0x000000ff
        /*04cc*/ 	.word	0x00031cc8
        /*04d0*/ 	.short	0x0100
        /*04d2*/ 	.byte	0x08
	.zero		1


	//   ....[22]....
        /*04d4*/ 	.word	0x00001540
        /*04d8*/ 	.word	0x000000ff
        /*04dc*/ 	.word	0x00031c00
        /*04e0*/ 	.short	0x010a
        /*04e2*/ 	.byte	0x24
	.zero		1


	//   ....[23]....
        /*04e4*/ 	.word	0x000015b0
        /*04e8*/ 	.word	0x00000000
        /*04ec*/ 	.word	0x00031c30
        /*04f0*/ 	.short	0x010a
        /*04f2*/ 	.byte	0x3f
	.zero		1


	//   ....[24]....
        /*04f4*/ 	.word	0x00001620
        /*04f8*/ 	.word	0x00000000
        /*04fc*/ 	.word	0x00031c30
        /*0500*/ 	.short	0x010a
        /*0502*/ 	.byte	0x3f
	.zero		1


	//   ....[25]....
        /*0504*/ 	.word	0x000046a0
        /*0508*/ 	.word	0x00000004
        /*050c*/ 	.word	0x00000000
        /*0510*/ 	.short	0x0101
        /*0512*/ 	.byte	0x3f
	.zero		1


	//   ....[26]....
        /*0514*/ 	.word	0x000057a0
        /*0518*/ 	.word	0x000000ff
        /*051c*/ 	.word	0x00031c30
        /*0520*/ 	.short	0x010a
        /*0522*/ 	.byte	0x06
	.zero		1


	//   ....[27]....
        /*0524*/ 	.word	0x000057e0
        /*0528*/ 	.word	0x000000ff
        /*052c*/ 	.word	0x00031c30
        /*0530*/ 	.short	0x010a
        /*0532*/ 	.byte	0x06
	.zero		1


	//   ....[28]....
        /*0534*/ 	.word	0x00006e90
        /*0538*/ 	.word	0x000000ff
        /*053c*/ 	.word	0x00031c50
        /*0540*/ 	.short	0x010a
        /*0542*/ 	.byte	0x06
	.zero		1


	//   ....[29]....
        /*0544*/ 	.word	0x00006ed0
        /*0548*/ 	.word	0x000000ff
        /*054c*/ 	.word	0x00031c50
        /*0550*/ 	.short	0x010a
        /*0552*/ 	.byte	0x06
	.zero		1


	//   ....[30]....
        /*0554*/ 	.word	0x00008940
        /*0558*/ 	.word	0x00000015
        /*055c*/ 	.word	0x00000000
        /*0560*/ 	.short	0x0101
        /*0562*/ 	.byte	0x3f
	.zero		1


	//   ....[31]....
        /*0564*/ 	.word	0x00008a70
        /*0568*/ 	.word	0x0000000a
        /*056c*/ 	.word	0x00000000
        /*0570*/ 	.short	0x0101
        /*0572*/ 	.byte	0x3f
	.zero		1


	//   ....[32]....
        /*0574*/ 	.word	0x00009750
        /*0578*/ 	.word	0x000000ff
        /*057c*/ 	.word	0x00031c50
        /*0580*/ 	.short	0x010a
        /*0582*/ 	.byte	0x09
	.zero		1


	//   ....[33]....
        /*0584*/ 	.word	0x00009790
        /*0588*/ 	.word	0x000000ff
        /*058c*/ 	.word	0x00031c50
        /*0590*/ 	.short	0x010a
        /*0592*/ 	.byte	0x09
	.zero		1


	//   ....[34]....
        /*0594*/ 	.word	0x00009f60
        /*0598*/ 	.word	0x00000008
        /*059c*/ 	.word	0x00000000
        /*05a0*/ 	.short	0x0101
        /*05a2*/ 	.byte	0x3f
	.zero		1


	//   ....[35]....
        /*05a4*/ 	.word	0x0000ad40
        /*05a8*/ 	.word	0x000000ff
        /*05ac*/ 	.word	0x00000000
        /*05b0*/ 	.short	0x0101
        /*05b2*/ 	.byte	0x04
	.zero		1


	//   ....[36]....
        /*05b4*/ 	.word	0x0000d0e0
        /*05b8*/ 	.word	0x00000005
        /*05bc*/ 	.word	0x00031c40
        /*05c0*/ 	.short	0x010a
        /*05c2*/ 	.byte	0x3f
	.zero		1


	//   ....[37]....
        /*05c4*/ 	.word	0x0000d5f0
        /*05c8*/ 	.word	0x0000001a
        /*05cc*/ 	.word	0x00031c20
        /*05d0*/ 	.short	0x010a
        /*05d2*/ 	.byte	0x3f
	.zero		1


	//   ....[38]....
        /*05d4*/ 	.word	0x0000d8e0
        /*05d8*/ 	.word	0x00000003
        /*05dc*/ 	.word	0x00031c40
        /*05e0*/ 	.short	0x010a
        /*05e2*/ 	.byte	0x3f
	.zero		1


	//   ....[39]....
        /*05e4*/ 	.word	0x0000db60
        /*05e8*/ 	.word	0x00000002
        /*05ec*/ 	.word	0x00000060
        /*05f0*/ 	.short	0x010a
        /*05f2*/ 	.byte	0x3f
	.zero		1


	//   ....[40]....
        /*05f4*/ 	.word	0x0000e070
        /*05f8*/ 	.word	0x00000003
        /*05fc*/ 	.word	0x00031c40
        /*0600*/ 	.short	0x010a
        /*0602*/ 	.byte	0x3f
	.zero		1


	//   ....[41]....
        /*0604*/ 	.word	0x0000e2f0
        /*0608*/ 	.word	0x00000003
        /*060c*/ 	.word	0x00000060
        /*0610*/ 	.short	0x010a
        /*0612*/ 	.byte	0x3f
	.zero		1


	//   ....[42]....
        /*0614*/ 	.word	0x0000e760
        /*0618*/ 	.word	0x00000002
        /*061c*/ 	.word	0x00031c40
        /*0620*/ 	.short	0x010a
        /*0622*/ 	.byte	0x3f
	.zero		1


	//   ....[43]....
        /*0624*/ 	.word	0x0000ea00
        /*0628*/ 	.word	0x00000002
        /*062c*/ 	.word	0x00000060
        /*0630*/ 	.short	0x010a
        /*0632*/ 	.byte	0x3f
	.zero		1


	//   ....[44]....
        /*0634*/ 	.word	0x0000edf0
        /*0638*/ 	.word	0x00000003
        /*063c*/ 	.word	0x00031c60
        /*0640*/ 	.short	0x010a
        /*0642*/ 	.byte	0x3f
	.zero		1


	//   ....[45]....
        /*0644*/ 	.word	0x0000fae0
        /*0648*/ 	.word	0x00000009
        /*064c*/ 	.word	0x00031c20
        /*0650*/ 	.short	0x010a
        /*0652*/ 	.byte	0x3f
	.zero		1


	//   ....[46]....
        /*0654*/ 	.word	0x0000fc80
        /*0658*/ 	.word	0x00000007
        /*065c*/ 	.word	0x00000000
        /*0660*/ 	.short	0x010a
        /*0662*/ 	.byte	0x3f
	.zero		1


	//   ....[47]....
        /*0664*/ 	.word	0x0000fcf0
        /*0668*/ 	.word	0x00000003
        /*066c*/ 	.word	0x00000000
        /*0670*/ 	.short	0x010a
        /*0672*/ 	.byte	0x3f
	.zero		1


	//   ....[48]....
        /*0674*/ 	.word	0x0000fd50
        /*0678*/ 	.word	0x00000005
        /*067c*/ 	.word	0x00000000
        /*0680*/ 	.short	0x010a
        /*0682*/ 	.byte	0x3f
	.zero		1


	//   ....[49]....
        /*0684*/ 	.word	0x0000fd80
        /*0688*/ 	.word	0x00000003
        /*068c*/ 	.word	0x00000000
        /*0690*/ 	.short	0x010a
        /*0692*/ 	.byte	0x3f
	.zero		1


	//   ....[50]....
        /*0694*/ 	.word	0x0000fdf0
        /*0698*/ 	.word	0x00000003
        /*069c*/ 	.word	0x00031c00
        /*06a0*/ 	.short	0x010a
        /*06a2*/ 	.byte	0x3f
	.zero		1


	//   ....[51]....
        /*06a4*/ 	.word	0x0000fe40
        /*06a8*/ 	.word	0x00000000
        /*06ac*/ 	.word	0x00031c30
        /*06b0*/ 	.short	0x010a
        /*06b2*/ 	.byte	0x3f
	.zero		1


	//   ....[52]....
        /*06b4*/ 	.word	0x0000fea0
        /*06b8*/ 	.word	0x00000009
        /*06bc*/ 	.word	0x00031c30
        /*06c0*/ 	.short	0x010a
        /*06c2*/ 	.byte	0x3f
	.zero		1


	//   ....[53]....
        /*06c4*/ 	.word	0x0000ff00
        /*06c8*/ 	.word	0x00000008
        /*06cc*/ 	.word	0x00031c50
        /*06d0*/ 	.short	0x010a
        /*06d2*/ 	.byte	0x3f
	.zero		1


	//   ....[54]....
        /*06d4*/ 	.word	0x0000ff60
        /*06d8*/ 	.word	0x00000005
        /*06dc*/ 	.word	0x00031c50
        /*06e0*/ 	.short	0x010a
        /*06e2*/ 	.byte	0x3f
	.zero		1


	//   ....[55]....
        /*06e4*/ 	.word	0x00010100
        /*06e8*/ 	.word	0x00000005
        /*06ec*/ 	.word	0x00031c40
        /*06f0*/ 	.short	0x010a
        /*06f2*/ 	.byte	0x3f
	.zero		1


	//   ....[56]....
        /*06f4*/ 	.word	0x00010150
        /*06f8*/ 	.word	0x0000001a
        /*06fc*/ 	.word	0x00031c20
        /*0700*/ 	.short	0x010a
        /*0702*/ 	.byte	0x3f
	.zero		1


	//   ....[57]....
        /*0704*/ 	.word	0x000101a0
        /*0708*/ 	.word	0x00000003
        /*070c*/ 	.word	0x00031c40
        /*0710*/ 	.short	0x010a
        /*0712*/ 	.byte	0x3f
	.zero		1


	//   ....[58]....
        /*0714*/ 	.word	0x000101f0
        /*0718*/ 	.word	0x00000002
        /*071c*/ 	.word	0x00000060
        /*0720*/ 	.short	0x010a
        /*0722*/ 	.byte	0x3f
	.zero		1


	//   ....[59]....
        /*0724*/ 	.word	0x00010240
        /*0728*/ 	.word	0x00000003
        /*072c*/ 	.word	0x00031c40
        /*0730*/ 	.short	0x010a
        /*0732*/ 	.byte	0x3f
	.zero		1


	//   ....[60]....
        /*0734*/ 	.word	0x00010290
        /*0738*/ 	.word	0x00000003
        /*073c*/ 	.word	0x00000060
        /*0740*/ 	.short	0x010a
        /*0742*/ 	.byte	0x3f
	.zero		1


	//   ....[61]....
        /*0744*/ 	.word	0x000102e0
        /*0748*/ 	.word	0x00000002
        /*074c*/ 	.word	0x00031c40
        /*0750*/ 	.short	0x010a
        /*0752*/ 	.byte	0x3f
	.zero		1


	//   ....[62]....
        /*0754*/ 	.word	0x00010330
        /*0758*/ 	.word	0x00000002
        /*075c*/ 	.word	0x00000060
        /*0760*/ 	.short	0x010a
        /*0762*/ 	.byte	0x3f
	.zero		1


	//   ....[63]....
        /*0764*/ 	.word	0x00010380
        /*0768*/ 	.word	0x00000003
        /*076c*/ 	.word	0x00031c60
        /*0770*/ 	.short	0x010a
        /*0772*/ 	.byte	0x3f
	.zero		1


	//   ....[64]....
        /*0774*/ 	.word	0x00010d30
        /*0778*/ 	.word	0x00000009
        /*077c*/ 	.word	0x00031c20
        /*0780*/ 	.short	0x010a
        /*0782*/ 	.byte	0x3f
	.zero		1


	//   ....[65]....
        /*0784*/ 	.word	0x00010ed0
        /*0788*/ 	.word	0x00000007
        /*078c*/ 	.word	0x00000000
        /*0790*/ 	.short	0x010a
        /*0792*/ 	.byte	0x3f
	.zero		1


	//   ....[66]....
        /*0794*/ 	.word	0x00010f20
        /*0798*/ 	.word	0x00000003
        /*079c*/ 	.word	0x00000000
        /*07a0*/ 	.short	0x010a
        /*07a2*/ 	.byte	0x3f
	.zero		1


	//   ....[67]....
        /*07a4*/ 	.word	0x00010f70
        /*07a8*/ 	.word	0x00000005
        /*07ac*/ 	.word	0x00000000
        /*07b0*/ 	.short	0x010a
        /*07b2*/ 	.byte	0x3f
	.zero		1


	//----- nvinfo : EIATTR_NUM_MBARRIERS
	.align		4
.L_1265:
        /*07b4*/ 	.byte	0x03, 0x38
        /*07b6*/ 	.short	0x0016


	//----- nvinfo : EIATTR_EXIT_INSTR_OFFSETS
	.align		4
        /*07b8*/ 	.byte	0x04, 0x1c
        /*07ba*/ 	.short	(.L_1267 - .L_1266)


	//   ....[0]....
.L_1266:
        /*07bc*/ 	.word	0x00000aa0


	//   ....[1]....
        /*07c0*/ 	.word	0x0000b820


	//   ....[2]....
        /*07c4*/ 	.word	0x0000b880


	//   ....[3]....
        /*07c8*/ 	.word	0x0000fdd0


	//----- nvinfo : EIATTR_MAX_THREADS
	.align		4
.L_1267:
        /*07cc*/ 	.byte	0x04, 0x05
        /*07ce*/ 	.short	(.L_1269 - .L_1268)
.L_1268:
        /*07d0*/ 	.word	0x00000200
        /*07d4*/ 	.word	0x00000001
        /*07d8*/ 	.word	0x00000001


	//----- nvinfo : EIATTR_CRS_STACK_SIZE
	.align		4
.L_1269:
        /*07dc*/ 	.byte	0x04, 0x1e
        /*07de*/ 	.short	(.L_1271 - .L_1270)
.L_1270:
        /*07e0*/ 	.word	0x00000000


	//----- nvinfo : EIATTR_CBANK_PARAM_SIZE
	.align		4
.L_1271:
        /*07e4*/ 	.byte	0x03, 0x19
        /*07e6*/ 	.short	0x0a70


	//----- nvinfo : EIATTR_PARAM_CBANK
	.align		4
        /*07e8*/ 	.byte	0x04, 0x0a
        /*07ea*/ 	.short	(.L_1273 - .L_1272)
	.align		4
.L_1272:
        /*07ec*/ 	.word	index@(.nv.constant0._ZN7cutlass13device_kernelIN5flash11enable_sm90INS1_16FlashAttnFwdSm90INS1_25CollectiveMainloopFwdSm90ILi2EN4cute5tupleIJNS5_1CILi1EEES8_S8_EEENS6_IJNS7_ILi192EEENS7_ILi144EEENS7_ILi96EEEEEELi96ENS_10bfloat16_tEfNS_4arch4Sm90ELb0ELb0ELb1ELb1ELb0ELb0ELb0ELb0ELb1ELb0ELb0ELb0EEENS1_21CollectiveEpilogueFwdINS6_IJSA_SC_SB_EEES9_SE_SG_Li384ELb1ELb0ELb0ELb0EEENS1_36VarlenDynamicPersistentTileSchedulerILi192ELi144ELi384ELi32ELb0ELb0ELb1ELb0ELb1ELb1EEEEEEEEEvNT_6ParamsE)
        /*07f0*/ 	.short	0x0210
        /*07f2*/ 	.short	0x0a70


	//----- nvinfo : EIATTR_SW_WAR
	.align		4
.L_1273:
        /*07f4*/ 	.byte	0x04, 0x36
        /*07f6*/ 	.short	(.L_1275 - .L_1274)
.L_1274:
        /*07f8*/ 	.word	0x00000008
.L_1275:


//--------------------- .nv.info._ZN7cutlass13device_kernelIN5flash11enable_sm90INS1_16FlashAttnFwdSm90INS1_25CollectiveMainloopFwdSm90ILi2EN4cute5tupleIJNS5_1CILi1EEES8_S8_EEENS6_IJNS7_ILi192EEENS7_ILi144EEENS7_ILi96EEEEEELi96ENS_10bfloat16_tEfNS_4arch4Sm90ELb0ELb0ELb1ELb1ELb0ELb1ELb0ELb0ELb1ELb0ELb0ELb0EEENS1_21CollectiveEpilogueFwdINS6_IJSA_SC_SB_EEES9_SE_SG_Li384ELb1ELb0ELb0ELb0EEENS1_36VarlenDynamicPersistentTileSchedulerILi192ELi144ELi384ELi32ELb0ELb0ELb1ELb0ELb1ELb1EEEEEEEEEvNT_6ParamsE --------------------------
	.section	.nv.info._ZN7cutlass13device_kernelIN5flash11enable_sm90INS1_16FlashAttnFwdSm90INS1_25CollectiveMainloopFwdSm90ILi2EN4cute5tupleIJNS5_1CILi1EEES8_S8_EEENS6_IJNS7_ILi192EEENS7_ILi144EEENS7_ILi96EEEEEELi96ENS_10bfloat16_tEfNS_4arch4Sm90ELb0ELb0ELb1ELb1ELb0ELb1ELb0ELb0ELb1ELb0ELb0ELb0EEENS1_21CollectiveEpilogueFwdINS6_IJSA_SC_SB_EEES9_SE_SG_Li384ELb1ELb0ELb0ELb0EEENS1_36VarlenDynamicPersistentTileSchedulerILi192ELi144ELi384ELi32ELb0ELb0ELb1ELb0ELb1ELb1EEEEEEEEEvNT_6ParamsE,"",@"SHT_CUDA_INFO"
	.sectionflags	@""
	.align	4


	//----- nvinfo : EIATTR_CUDA_API_VERSION
	.align		4
        /*0000*/ 	.byte	0x04, 0x37
        /*0002*/ 	.short	(.L_1277 - .L_1276)
.L_1276:
        /*0004*/ 	.word	0x00000082


	//----- nvinfo : EIATTR_KPARAM_INFO
	.align		4
.L_1277:
        /*0008*/ 	.byte	0x04, 0x17
        /*000a*/ 	.short	(.L_1279 - .L_1278)
.L_1278:
        /*000c*/ 	.word	0x00000000
        /*0010*/ 	.short	0x0000
        /*0012*/ 	.short	0x0070
        /*0014*/ 	.byte	0x00, 0xf0, 0x01, 0x28


	//----- nvinfo : EIATTR_SPARSE_MMA_MASK
	.align		4
.L_1279:
        /*0018*/ 	.byte	0x03, 0x50
        /*001a*/ 	.short	0x0000


	//----- nvinfo : EIATTR_MAXREG_COUNT
	.align		4
        /*001c*/ 	.byte	0x03, 0x1b
        /*001e*/ 	.short	0x0080


	//----- nvinfo : EIATTR_NUM_BARRIERS
	.align		4
        /*0020*/ 	.byte	0x02, 0x4c
        /*0022*/ 	.byte	0x10
	.zero		1


	//----- nvinfo : EIATTR_EXTERNS
	.align		4
        /*0024*/ 	.byte	0x04, 0x0f
        /*0026*/ 	.short	(.L_1281 - .L_1280)


	//   ....[0]....
	.align		4
.L_1280:
        /*0028*/ 	.word	index@(__assertfail)


	//----- nvinfo : EIATTR_ANNOTATIONS
	.align		4
.L_1281:
        /*002c*/ 	.byte	0x04, 0x55
        /*002e*/ 	.short	(.L_1283 - .L_1282)


	//   ....[0]....
.L_1282:
        /* <DEDUP_REMOVED lines=93> */


	//----- nvinfo : EIATTR_MERCURY_ISA_VERSION
	.align		4
.L_1283:
        /*05e8*/ 	.byte	0x03, 0x5f
        /*05ea*/ 	.short	0x0101


	//----- nvinfo : EIATTR_UNUSED_LOAD_BYTE_OFFSET
	.align		4
        /*05ec*/ 	.byte	0x04, 0x44
        /*05ee*/ 	.short	(.L_1285 - .L_1284)


	//   ....[0]....
.L_1284:
        /*05f0*/ 	.word	0x00000b30
        /*05f4*/ 	.word	0x0000fff0


	//   ....[1]....
        /*05f8*/ 	.word	0x00015b30
        /*05fc*/ 	.word	0x0000fff0


	//----- nvinfo : EIATTR_INT_WARP_WIDE_INSTR_OFFSETS
	.align		4
.L_1285:
        /*0600*/ 	.byte	0x04, 0x31
        /*0602*/ 	.short	(.L_1287 - .L_1286)


	//   ....[0]....
.L_1286:
        /*0604*/ 	.word	0x000001c0


	//   ....[1]....
        /*0608*/ 	.word	0x00000200


	//   ....[2]....
        /*060c*/ 	.word	0x00000270


	//   ....[3]....
        /*0610*/ 	.word	0x000190c0


	//   ....[4]....
        /*0614*/ 	.word	0x00019150


	//   ....[5]....
        /*0618*/ 	.word	0x00019590


	//   ....[6]....
        /*061c*/ 	.word	0x000195c0


	//   ....[7]....
        /*0620*/ 	.word	0x000197b0


	//   ....[8]....
        /*0624*/ 	.word	0x00019880


	//   ....[9]....
        /*0628*/ 	.word	0x0001b8e0


	//   ....[10]....
        /*062c*/ 	.word	0x0001b970


	//----- nvinfo : EIATTR_COOP_GROUP_MASK_REGIDS
	.align		4
.L_1287:
        /*0630*/ 	.byte	0x04, 0x29
        /*0632*/ 	.short	(.L_1289 - .L_1288)


	//   ....[0]....
.L_1288:
        /*0634*/ 	.word	0xffffffff


	//   ....[1]....
        /*0638*/ 	.word	0xffffffff


	//   ....[2]....
        /*063c*/ 	.word	0xffffffff


	//   ....[3]....
        /*0640*/ 	.word	0xffffffff


	//   ....[4]....
        /*0644*/ 	.word	0xffffffff


	//   ....[5]....
        /*0648*/ 	.word	0xffffffff


	//   ....[6]....
        /*064c*/ 	.word	0xffffffff


	//   ....[7]....
        /*0650*/ 	.word	0xffffffff


	//   ....[8]....
        /*0654*/ 	.word	0xffffffff


	//   ....[9]....
        /*0658*/ 	.word	0xffffffff


	//   ....[10]....
        /*065c*/ 	.word	0xffffffff


	//   ....[11]....
        /*0660*/ 	.word	0xffffffff


	//   ....[12]....
        /*0664*/ 	.word	0xffffffff


	//   ....[13]....
        /*0668*/ 	.word	0xffffffff


	//   ....[14]....
        /*066c*/ 	.word	0xffffffff


	//   ....[15]....
        /*0670*/ 	.word	0xffffffff


	//   ....[16]....
        /*0674*/ 	.word	0xffffffff


	//   ....[17]....
        /*0678*/ 	.word	0xffffffff


	//   ....[18]....
        /*067c*/ 	.word	0xffffffff


	//   ....[19]....
        /*0680*/ 	.word	0xffffffff


	//   ....[20]....
        /*0684*/ 	.word	0xffffffff


	//   ....[21]....
        /*0688*/ 	.word	0xffffffff


	//   ....[22]....
        /*068c*/ 	.word	0xffffffff


	//   ....[23]....
        /*0690*/ 	.word	0xffffffff


	//   ....[24]....
        /*0694*/ 	.word	0xffffffff


	//   ....[25]....
        /*0698*/ 	.word	0xffffffff


	//   ....[26]....
        /*069c*/ 	.word	0xffffffff


	//   ....[27]....
        /*06a0*/ 	.word	0xffffffff


	//   ....[28]....
        /*06a4*/ 	.word	0xffffffff


	//   ....[29]....
        /*06a8*/ 	.word	0xffffffff


	//   ....[30]....
        /*06ac*/ 	.word	0xffffffff


	//   ....[31]....
        /*06b0*/ 	.word	0xffffffff


	//   ....[32]....
        /*06b4*/ 	.word	0xffffffff


	//   ....[33]....
        /*06b8*/ 	.word	0xffffffff


	//   ....[34]....
        /*06bc*/ 	.word	0xffffffff


	//   ....[35]....
        /*06c0*/ 	.word	0xffffffff


	//   ....[36]....
        /*06c4*/ 	.word	0xffffffff


	//   ....[37]....
        /*06c8*/ 	.word	0xffffffff


	//   ....[38]....
        /*06cc*/ 	.word	0xffffffff


	//   ....[39]....
        /*06d0*/ 	.word	0xffffffff


	//   ....[40]....
        /*06d4*/ 	.word	0xffffffff


	//   ....[41]....
        /*06d8*/ 	.word	0xffffffff


	//   ....[42]....
        /*06dc*/ 	.word	0xffffffff


	//   ....[43]....
        /*06e0*/ 	.word	0xffffffff


	//   ....[44]....
        /*06e4*/ 	.word	0xffffffff


	//   ....[45]....
        /*06e8*/ 	.word	0xffffffff


	//   ....[46]....
        /*06ec*/ 	.word	0xffffffff


	//   ....[47]....
        /*06f0*/ 	.word	0xffffffff


	//   ....[48]....
        /*06f4*/ 	.word	0xffffffff


	//   ....[49]....
        /*06f8*/ 	.word	0xffffffff


	//   ....[50]....
        /*06fc*/ 	.word	0xffffffff


	//   ....[51]....
        /*0700*/ 	.word	0xffffffff


	//   ....[52]....
        /*0704*/ 	.word	0xffffffff


	//   ....[53]....
        /*0708*/ 	.word	0xffffffff


	//   ....[54]....
        /*070c*/ 	.word	0xffffffff


	//   ....[55]....
        /*0710*/ 	.word	0xffffffff


	//   ....[56]....
        /*0714*/ 	.word	0x0500000f


	//   ....[57]....
        /*0718*/ 	.word	0x0500000f


	//   ....[58]....
        /*071c*/ 	.word	0x0500000f


	//   ....[59]....
        /*0720*/ 	.word	0x0500000f


	//   ....[60]....
        /*0724*/ 	.word	0x0500000f


	//   ....[61]....
        /*0728*/ 	.word	0x0500000f


	//   ....[62]....
        /*072c*/ 	.word	0x0500000f


	//   ....[63]....
        /*0730*/ 	.word	0x0500000f


	//   ....[64]....
        /*0734*/ 	.word	0x0500000f


	//   ....[65]....
        /*0738*/ 	.word	0x0500000f


	//   ....[66]....
        /*073c*/ 	.word	0x0500000f


	//   ....[67]....
        /*0740*/ 	.word	0x0500000f


	//   ....[68]....
        /*0744*/ 	.word	0x0500000f


	//   ....[69]....
        /*0748*/ 	.word	0x0500000f


	//   ....[70]....
        /*074c*/ 	.word	0x0500000f


	//   ....[71]....
        /*0750*/ 	.word	0x0500000f


	//   ....[72]....
        /*0754*/ 	.word	0x0500000f


	//   ....[73]....
        /*0758*/ 	.word	0x0500000f


	//   ....[74]....
        /*075c*/ 	.word	0x0500000f


	//   ....[75]....
        /*0760*/ 	.word	0x0500000f


	//   ....[76]....
        /*0764*/ 	.word	0x0500000f


	//   ....[77]....
        /*0768*/ 	.word	0x0500000f


	//   ....[78]....
        /*076c*/ 	.word	0x0500000f


	//   ....[79]....
        /*0770*/ 	.word	0x0500000f


	//   ....[80]....
        /*0774*/ 	.word	0x0500000f


	//   ....[81]....
        /*0778*/ 	.word	0x0500000f


	//   ....[82]....
        /*077c*/ 	.word	0x0500000f


	//   ....[83]....
        /*0780*/ 	.word	0x0500000f


	//   ....[84]....
        /*0784*/ 	.word	0x0500000f


	//----- nvinfo : EIATTR_COOP_GROUP_INSTR_OFFSETS
	.align		4
.L_1289:
        /*0788*/ 	.byte	0x04, 0x28
        /*078a*/ 	.short	(.L_1291 - .L_1290)


	//   ....[0]....
.L_1290:
        /*078c*/ 	.word	0x00000070


	//   ....[1]....
        /*0790*/ 	.word	0x000001d0


	//   ....[2]....
        /*0794*/ 	.word	0x00000220


	//   ....[3]....
        /*0798*/ 	.word	0x00000450


	//   ....[4]....
        /*079c*/ 	.word	0x000005b0


	//   ....[5]....
        /*07a0*/ 	.word	0x000006d0


	//   ....[6]....
        /*07a4*/ 	.word	0x00000830


	//   ....[7]....
        /*07a8*/ 	.word	0x000071d0


	//   ....[8]....
        /*07ac*/ 	.word	0x0000e190


	//   ....[9]....
        /*07b0*/ 	.word	0x0000e1b0


	//   ....[10]....
        /*07b4*/ 	.word	0x0000e610


	//   ....[11]....
        /*07b8*/ 	.word	0x0000e650


	//   ....[12]....
        /*07bc*/ 	.word	0x0000f980


	//   ....[13]....
        /*07c0*/ 	.word	0x00012a20


	//   ....[14]....
        /*07c4*/ 	.word	0x00012a80


	//   ....[15]....
        /*07c8*/ 	.word	0x00013430


	//   ....[16]....
        /*07cc*/ 	.word	0x00013450


	//   ....[17]....
        /*07d0*/ 	.word	0x00014db0


	//   ....[18]....
        /*07d4*/ 	.word	0x00015230


	//   ....[19]....
        /*07d8*/ 	.word	0x00015530


	//   ....[20]....
        /*07dc*/ 	.word	0x00015560


	//   ....[21]....
        /*07e0*/ 	.word	0x000155b0


	//   ....[22]....
        /*07e4*/ 	.word	0x00017360


	//   ....[23]....
        /*07e8*/ 	.word	0x00017500


	//   ....[24]....
        /*07ec*/ 	.word	0x00017530


	//   ....[25]....
        /*07f0*/ 	.word	0x00017560


	//   ....[26]....
        /*07f4*/ 	.word	0x000175a0


	//   ....[27]....
        /*07f8*/ 	.word	0x000175f0


	//   ....[28]....
        /*07fc*/ 	.word	0x00017650


	//   ....[29]....
        /*0800*/ 	.word	0x00017810


	//   ....[30]....
        /*0804*/ 	.word	0x00017870


	//   ....[31]....
        /*0808*/ 	.word	0x000178b0


	//   ....[32]....
        /*080c*/ 	.word	0x000178f0


	//   ....[33]....
        /*0810*/ 	.word	0x00017920


	//   ....[34]....
        /*0814*/ 	.word	0x00017950


	//   ....[35]....
        /*0818*/ 	.word	0x000179d0


	//   ....[36]....
        /*081c*/ 	.word	0x00017a00


	//   ....[37]....
        /*0820*/ 	.word	0x00017a80


	//   ....[38]....
        /*0824*/ 	.word	0x0001bd30


	//   ....[39]....
        /*0828*/ 	.word	0x0001bd40


	//   ....[40]....
        /*082c*/ 	.word	0x0001be30


	//   ....[41]....
        /*0830*/ 	.word	0x0001be90


	//   ....[42]....
        /*0834*/ 	.word	0x0001bed0


	//   ....[43]....
        /*0838*/ 	.word	0x0001bf10


	//   ....[44]....
        /*083c*/ 	.word	0x0001bf40


	//   ....[45]....
        /*0840*/ 	.word	0x0001bf70


	//   ....[46]....
        /*0844*/ 	.word	0x0001c0e0


	//   ....[47]....
        /*0848*/ 	.word	0x0001c140


	//   ....[48]....
        /*084c*/ 	.word	0x0001c180


	//   ....[49]....
        /*0850*/ 	.word	0x0001c1c0


	//   ....[50]....
        /*0854*/ 	.word	0x0001c1f0


	//   ....[51]....
        /*0858*/ 	.word	0x0001c220


	//   ....[52]....
        /*085c*/ 	.word	0x0001c2e0


	//   ....[53]....
        /*0860*/ 	.word	0x0001c300


	//   ....[54]....
        /*0864*/ 	.word	0x0001c370


	//   ....[55]....
        /*0868*/ 	.word	0x0001c7a0


	//   ....[56]....
        /*086c*/ 	.word	0x0001cc20


	//   ....[57]....
        /*0870*/ 	.word	0x0001ccd0


	//   ....[58]....
        /*0874*/ 	.word	0x0001cd70


	//   ....[59]....
        /*0878*/ 	.word	0x0001ce10


	//   ....[60]....
        /*087c*/ 	.word	0x0001ceb0


	//   ....[61]....
        /*0880*/ 	.word	0x0001cfa0


	//   ....[62]....
        /*0884*/ 	.word	0x0001d040


	//   ....[63]....
        /*0888*/ 	.word	0x0001d0e0


	//   ....[64]....
        /*088c*/ 	.word	0x0001d180


	//   ....[65]....
        /*0890*/ 	.word	0x0001d3e0


	//   ....[66]....
        /*0894*/ 	.word	0x0001d6c0


	//   ....[67]....
        /*0898*/ 	.word	0x0001dab0


	//   ....[68]....
        /*089c*/ 	.word	0x0001db40


	//   ....[69]....
        /*08a0*/ 	.word	0x0001dbe0


	//   ....[70]....
        /*08a4*/ 	.word	0x0001dc90


	//   ....[71]....
        /*08a8*/ 	.word	0x0001dd10


	//   ....[72]....
        /*08ac*/ 	.word	0x0001dd90


	//   ....[73]....
        /*08b0*/ 	.word	0x0001de10


	//   ....[74]....
        /*08b4*/ 	.word	0x0001de90


	//   ....[75]....
        /*08b8*/ 	.word	0x0001df20


	//   ....[76]....
        /*08bc*/ 	.word	0x0001dfd0


	//   ....[77]....
        /*08c0*/ 	.word	0x0001e050


	//   ....[78]....
        /*08c4*/ 	.word	0x0001e0d0


	//   ....[79]....
        /*08c8*/ 	.word	0x0001e150


	//   ....[80]....
        /*08cc*/ 	.word	0x0001e1d0


	//   ....[81]....
        /*08d0*/ 	.word	0x0001e240


	//   ....[82]....
        /*08d4*/ 	.word	0x0001e2e0


	//   ....[83]....
        /*08d8*/ 	.word	0x0001e370


	//   ....[84]....
        /*08dc*/ 	.word	0x0001e490


	//----- nvinfo : EIATTR_REG_RECONFIG
	.align		4
.L_1291:
        /*08e0*/ 	.byte	0x01, 0x54
	.zero		2


	//----- nvinfo : EIATTR_SYSCALL_OFFSETS
	.align		4
        /*08e4*/ 	.byte	0x04, 0x46
        /*08e6*/ 	.short	(.L_1293 - .L_1292)


	//   ....[0]....
.L_1292:
        /*08e8*/ 	.word	0x00001bb0


	//   ....[1]....
        /*08ec*/ 	.word	0x00001d00


	//   ....[2]....
        /*08f0*/ 	.word	0x000073a0


	//   ....[3]....
        /*08f4*/ 	.word	0x00007860


	//   ....[4]....
        /*08f8*/ 	.word	0x000192d0


	//   ....[5]....
        /*08fc*/ 	.word	0x00019400


	//   ....[6]....
        /*0900*/ 	.word	0x00019500


	//----- nvinfo : EIATTR_MBARRIER_INSTR_OFFSETS
	.align		4
.L_1293:
        /*0904*/ 	.byte	0x04, 0x39
        /*0906*/ 	.short	(.L_1295 - .L_1294)


	//   ....[0]....
.L_1294:
        /*0908*/ 	.word	0x00000300
        /*090c*/ 	.word	0x000000ff
        /*0910*/ 	.word	0x00031c00
        /*0914*/ 	.short	0x0100
        /*0916*/ 	.byte	0x08
	.zero		1


	//   ....[1]....
        /*0918*/ 	.word	0x00000310
        /*091c*/ 	.word	0x000000ff
        /*0920*/ 	.word	0x00031c20
        /*0924*/ 	.short	0x0100
        /*0926*/ 	.byte	0x08
	.zero		1


	//   ....[2]....
        /*0928*/ 	.word	0x00000400
        /*092c*/ 	.word	0x000000ff
        /*0930*/ 	.word	0x00031c30
        /*0934*/ 	.short	0x0100
        /*0936*/ 	.byte	0x08
	.zero		1


	//   ....[3]....
        /*0938*/ 	.word	0x00000410
        /*093c*/ 	.word	0x000000ff
        /*0940*/ 	.word	0x00031c40
        /*0944*/ 	.short	0x0100
        /*0946*/ 	.byte	0x08
	.zero		1


	//   ....[4]....
        /*0948*/ 	.word	0x00000420
        /*094c*/ 	.word	0x000000ff
        /*0950*/ 	.word	0x00031c38
        /*0954*/ 	.short	0x0100
        /*0956*/ 	.byte	0x08
	.zero		1


	//   ....[5]....
        /*0958*/ 	.word	0x00000430
        /*095c*/ 	.word	0x000000ff
        /*0960*/ 	.word	0x00031c48
        /*0964*/ 	.short	0x0100
        /*0966*/ 	.byte	0x08
	.zero		1


	//   ....[6]....
        /*0968*/ 	.word	0x00000560
        /*096c*/ 	.word	0x000000ff
        /*0970*/ 	.word	0x00031c50
        /*0974*/ 	.short	0x0100
        /*0976*/ 	.byte	0x08
	.zero		1


	//   ....[7]....
        /*0978*/ 	.word	0x00000570
        /*097c*/ 	.word	0x000000ff
        /*0980*/ 	.word	0x00031c60
        /*0984*/ 	.short	0x0100
        /*0986*/ 	.byte	0x08
	.zero		1


	//   ....[8]....
        /*0988*/ 	.word	0x00000580
        /*098c*/ 	.word	0x000000ff
        /*0990*/ 	.word	0x00031c58
        /*0994*/ 	.short	0x0100
        /*0996*/ 	.byte	0x08
	.zero		1


	//   ....[9]....
        /*0998*/ 	.word	0x00000590
        /*099c*/ 	.word	0x000000ff
        /*09a0*/ 	.word	0x00031c68
        /*09a4*/ 	.short	0x0100
        /*09a6*/ 	.byte	0x08
	.zero		1


	//   ....[10]....
        /*09a8*/ 	.word	0x00000680
        /*09ac*/ 	.word	0x000000ff
        /*09b0*/ 	.word	0x00031c70
        /*09b4*/ 	.short	0x0100
        /*09b6*/ 	.byte	0x06
	.zero		1


	//   ....[11]....
        /*09b8*/ 	.word	0x00000690
        /*09bc*/ 	.word	0x000000ff
        /*09c0*/ 	.word	0x00031c80
        /*09c4*/ 	.short	0x0100
        /*09c6*/ 	.byte	0x06
	.zero		1


	//   ....[12]....
        /*09c8*/ 	.word	0x000006a0
        /*09cc*/ 	.word	0x000000ff
        /*09d0*/ 	.word	0x00031c78
        /*09d4*/ 	.short	0x0100
        /*09d6*/ 	.byte	0x06
	.zero		1


	//   ....[13]....
        /*09d8*/ 	.word	0x000006b0
        /*09dc*/ 	.word	0x000000ff
        /*09e0*/ 	.word	0x00031c88
        /*09e4*/ 	.short	0x0100
        /*09e6*/ 	.byte	0x06
	.zero		1


	//   ....[14]....
        /*09e8*/ 	.word	0x000007e0
        /*09ec*/ 	.word	0x000000ff
        /*09f0*/ 	.word	0x00031c90
        /*09f4*/ 	.short	0x0100
        /*09f6*/ 	.byte	0x08
	.zero		1


	//   ....[15]....
        /*09f8*/ 	.word	0x000007f0
        /*09fc*/ 	.word	0x000000ff
        /*0a00*/ 	.word	0x00031ca0
        /*0a04*/ 	.short	0x0100
        /*0a06*/ 	.byte	0x08
	.zero		1


	//   ....[16]....
        /*0a08*/ 	.word	0x00000800
        /*0a0c*/ 	.word	0x000000ff
        /*0a10*/ 	.word	0x00031c98
        /*0a14*/ 	.short	0x0100
        /*0a16*/ 	.byte	0x08
	.zero		1


	//   ....[17]....
        /*0a18*/ 	.word	0x00000810
        /*0a1c*/ 	.word	0x000000ff
        /*0a20*/ 	.word	0x00031ca8
        /*0a24*/ 	.short	0x0100
        /*0a26*/ 	.byte	0x08
	.zero		1


	//   ....[18]....
        /*0a28*/ 	.word	0x00000940
        /*0a2c*/ 	.word	0x000000ff
        /*0a30*/ 	.word	0x00031cb0
        /*0a34*/ 	.short	0x0100
        /*0a36*/ 	.byte	0x08
	.zero		1


	//   ....[19]....
        /*0a38*/ 	.word	0x00000950
        /*0a3c*/ 	.word	0x000000ff
        /*0a40*/ 	.word	0x00031cc0
        /*0a44*/ 	.short	0x0100
        /*0a46*/ 	.byte	0x08
	.zero		1


	//   ....[20]....
        /*0a48*/ 	.word	0x00000960
        /*0a4c*/ 	.word	0x000000ff
        /*0a50*/ 	.word	0x00031cb8
        /*0a54*/ 	.short	0x0100
        /*0a56*/ 	.byte	0x08
	.zero		1


	//   ....[21]....
        /*0a58*/ 	.word	0x00000970
        /*0a5c*/ 	.word	0x000000ff
        /*0a60*/ 	.word	0x00031cc8
        /*0a64*/ 	.short	0x0100
        /*0a66*/ 	.byte	0x08
	.zero		1


	//   ....[22]....
        /*0a68*/ 	.word	0x00003220
        /*0a6c*/ 	.word	0x00000014
        /*0a70*/ 	.word	0x00031c90
        /*0a74*/ 	.short	0x010a
        /*0a76*/ 	.byte	0x3f
	.zero		1


	//   ....[23]....
        /*0a78*/ 	.word	0x00004d70
        /*0a7c*/ 	.word	0x00000014
        /*0a80*/ 	.word	0x00031c90
        /*0a84*/ 	.short	0x010a
        /*0a86*/ 	.byte	0x3f
	.zero		1


	//   ....[24]....
        /*0a88*/ 	.word	0x000068a0
        /*0a8c*/ 	.word	0x00000014
        /*0a90*/ 	.word	0x00031c90
        /*0a94*/ 	.short	0x010a
        /*0a96*/ 	.byte	0x3f
	.zero		1


	//   ....[25]....
        /*0a98*/ 	.word	0x00006b10
        /*0a9c*/ 	.word	0x00000020
        /*0aa0*/ 	.word	0x00000000
        /*0aa4*/ 	.short	0x0101
        /*0aa6*/ 	.byte	0x3f
	.zero		1


	//   ....[26]....
        /*0aa8*/ 	.word	0x00006b50
        /*0aac*/ 	.word	0x00000014
        /*0ab0*/ 	.word	0x00031cb0
        /*0ab4*/ 	.short	0x010a
        /*0ab6*/ 	.byte	0x3f
	.zero		1


	//   ....[27]....
        /*0ab8*/ 	.word	0x00006e90
        /*0abc*/ 	.word	0x00000014
        /*0ac0*/ 	.word	0x00000000
        /*0ac4*/ 	.short	0x0101
        /*0ac6*/ 	.byte	0x3f
	.zero		1


	//   ....[28]....
        /*0ac8*/ 	.word	0x00007440
        /*0acc*/ 	.word	0x00000012
        /*0ad0*/ 	.word	0x00031c00
        /*0ad4*/ 	.short	0x010a
        /*0ad6*/ 	.byte	0x3f
	.zero		1


	//   ....[29]....
        /*0ad8*/ 	.word	0x00007490
        /*0adc*/ 	.word	0x00000012
        /*0ae0*/ 	.word	0x00031c00
        /*0ae4*/ 	.short	0x010a
        /*0ae6*/ 	.byte	0x3f
	.zero		1


	//   ....[30]....
        /*0ae8*/ 	.word	0x00007da0
        /*0aec*/ 	.word	0x00000012
        /*0af0*/ 	.word	0x00031c00
        /*0af4*/ 	.short	0x010a
        /*0af6*/ 	.byte	0x3f
	.zero		1


	//   ....[31]....
        /*0af8*/ 	.word	0x000097a0
        /*0afc*/ 	.word	0x00000012
        /*0b00*/ 	.word	0x00031c00
        /*0b04*/ 	.short	0x010a
        /*0b06*/ 	.byte	0x3f
	.zero		1


	//   ....[32]....
        /*0b08*/ 	.word	0x0000b010
        /*0b0c*/ 	.word	0x00000000
        /*0b10*/ 	.word	0x00031c30
        /*0b14*/ 	.short	0x010a
        /*0b16*/ 	.byte	0x3f
	.zero		1


	//   ....[33]....
        /*0b18*/ 	.word	0x0000b0e0
        /*0b1c*/ 	.word	0x00000000
        /*0b20*/ 	.word	0x00031c30
        /*0b24*/ 	.short	0x010a
        /*0b26*/ 	.byte	0x3f
	.zero		1


	//   ....[34]....
        /*0b28*/ 	.word	0x0000eb50
        /*0b2c*/ 	.word	0x00000000
        /*0b30*/ 	.word	0x00000000
        /*0b34*/ 	.short	0x0101
        /*0b36*/ 	.byte	0x3f
	.zero		1


	//   ....[35]....
        /*0b38*/ 	.word	0x0000fc60
        /*0b3c*/ 	.word	0x0000000e
        /*0b40*/ 	.word	0x00031c30
        /*0b44*/ 	.short	0x010a
        /*0b46*/ 	.byte	0x3f
	.zero		1


	//   ....[36]....
        /*0b48*/ 	.word	0x0000fcb0
        /*0b4c*/ 	.word	0x0000000e
        /*0b50*/ 	.word	0x00031c30
        /*0b54*/ 	.short	0x010a
        /*0b56*/ 	.byte	0x3f
	.zero		1


	//   ....[37]....
        /*0b58*/ 	.word	0x00012130
        /*0b5c*/ 	.word	0x0000000f
        /*0b60*/ 	.word	0x00031c50
        /*0b64*/ 	.short	0x010a
        /*0b66*/ 	.byte	0x3f
	.zero		1


	//   ....[38]....
        /*0b68*/ 	.word	0x00012170
        /*0b6c*/ 	.word	0x0000000f
        /*0b70*/ 	.word	0x00031c50
        /*0b74*/ 	.short	0x010a
        /*0b76*/ 	.byte	0x3f
	.zero		1


	//   ....[39]....
        /*0b78*/ 	.word	0x000140c0
        /*0b7c*/ 	.word	0x0000006f
        /*0b80*/ 	.word	0x00000000
        /*0b84*/ 	.short	0x0101
        /*0b86*/ 	.byte	0x3f
	.zero		1


	//   ....[40]....
        /*0b88*/ 	.word	0x00014100
        /*0b8c*/ 	.word	0x0000006c
        /*0b90*/ 	.word	0x00000000
        /*0b94*/ 	.short	0x0101
        /*0b96*/ 	.byte	0x3f
	.zero		1


	//   ....[41]....
        /*0b98*/ 	.word	0x00014e40
        /*0b9c*/ 	.word	0x00000009
        /*0ba0*/ 	.word	0x00031c50
        /*0ba4*/ 	.short	0x010a
        /*0ba6*/ 	.byte	0x3f
	.zero		1


	//   ....[42]....
        /*0ba8*/ 	.word	0x00014ef0
        /*0bac*/ 	.word	0x00000009
        /*0bb0*/ 	.word	0x00031c50
        /*0bb4*/ 	.short	0x010a
        /*0bb6*/ 	.byte	0x3f
	.zero		1


	//   ....[43]....
        /*0bb8*/ 	.word	0x000158d0
        /*0bbc*/ 	.word	0x00000009
        /*0bc0*/ 	.word	0x00000000
        /*0bc4*/ 	.short	0x0101
        /*0bc6*/ 	.byte	0x3f
	.zero		1


	//   ....[44]....
        /*0bc8*/ 	.word	0x00016800
        /*0bcc*/ 	.word	0x00000000
        /*0bd0*/ 	.word	0x00000000
        /*0bd4*/ 	.short	0x0101
        /*0bd6*/ 	.byte	0x3f
	.zero		1


	//   ....[45]....
        /*0bd8*/ 	.word	0x000185a0
        /*0bdc*/ 	.word	0x00000006
        /*0be0*/ 	.word	0x00031c20
        /*0be4*/ 	.short	0x010a
        /*0be6*/ 	.byte	0x3f
	.zero		1


	//   ....[46]....
        /*0be8*/ 	.word	0x00018610
        /*0bec*/ 	.word	0x00000007
        /*0bf0*/ 	.word	0x00031ca0
        /*0bf4*/ 	.short	0x010a
        /*0bf6*/ 	.byte	0x3f
	.zero		1


	//   ....[47]....
        /*0bf8*/ 	.word	0x00018860
        /*0bfc*/ 	.word	0x00000007
        /*0c00*/ 	.word	0x00031cc0
        /*0c04*/ 	.short	0x010a
        /*0c06*/ 	.byte	0x3f
	.zero		1


	//   ....[48]....
        /*0c08*/ 	.word	0x00018b50
        /*0c0c*/ 	.word	0x00000007
        /*0c10*/ 	.word	0x00031ca0
        /*0c14*/ 	.short	0x010a
        /*0c16*/ 	.byte	0x3f
	.zero		1


	//   ....[49]....
        /*0c18*/ 	.word	0x00018d90
        /*0c1c*/ 	.word	0x00000007
        /*0c20*/ 	.word	0x00031cc0
        /*0c24*/ 	.short	0x010a
        /*0c26*/ 	.byte	0x3f
	.zero		1


	//   ....[50]....
        /*0c28*/ 	.word	0x00019b70
        /*0c2c*/ 	.word	0x00000004
        /*0c30*/ 	.word	0x00031c40
        /*0c34*/ 	.short	0x010a
        /*0c36*/ 	.byte	0x3f
	.zero		1


	//   ....[51]....
        /*0c38*/ 	.word	0x0001a080
        /*0c3c*/ 	.word	0x0000001d
        /*0c40*/ 	.word	0x00031c20
        /*0c44*/ 	.short	0x010a
        /*0c46*/ 	.byte	0x3f
	.zero		1


	//   ....[52]....
        /*0c48*/ 	.word	0x0001a380
        /*0c4c*/ 	.word	0x00000003
        /*0c50*/ 	.word	0x00031c40
        /*0c54*/ 	.short	0x010a
        /*0c56*/ 	.byte	0x3f
	.zero		1


	//   ....[53]....
        /*0c58*/ 	.word	0x0001a600
        /*0c5c*/ 	.word	0x00000002
        /*0c60*/ 	.word	0x00031c60
        /*0c64*/ 	.short	0x010a
        /*0c66*/ 	.byte	0x3f
	.zero		1


	//   ....[54]....
        /*0c68*/ 	.word	0x0001ab80
        /*0c6c*/ 	.word	0x00000003
        /*0c70*/ 	.word	0x00031c40
        /*0c74*/ 	.short	0x010a
        /*0c76*/ 	.byte	0x3f
	.zero		1


	//   ....[55]....
        /*0c78*/ 	.word	0x0001ae00
        /*0c7c*/ 	.word	0x00000003
        /*0c80*/ 	.word	0x00031c60
        /*0c84*/ 	.short	0x010a
        /*0c86*/ 	.byte	0x3f
	.zero		1


	//   ....[56]....
        /*0c88*/ 	.word	0x0001b2f0
        /*0c8c*/ 	.word	0x00000002
        /*0c90*/ 	.word	0x00031c40
        /*0c94*/ 	.short	0x010a
        /*0c96*/ 	.byte	0x3f
	.zero		1


	//   ....[57]....
        /*0c98*/ 	.word	0x0001b570
        /*0c9c*/ 	.word	0x00000002
        /*0ca0*/ 	.word	0x00031c60
        /*0ca4*/ 	.short	0x010a
        /*0ca6*/ 	.byte	0x3f
	.zero		1


	//   ....[58]....
        /*0ca8*/ 	.word	0x0001b9e0
        /*0cac*/ 	.word	0x00000003
        /*0cb0*/ 	.word	0x00031c60
        /*0cb4*/ 	.short	0x010a
        /*0cb6*/ 	.byte	0x3f
	.zero		1


	//   ....[59]....
        /*0cb8*/ 	.word	0x0001c720
        /*0cbc*/ 	.word	0x00000009
        /*0cc0*/ 	.word	0x00031c20
        /*0cc4*/ 	.short	0x010a
        /*0cc6*/ 	.byte	0x3f
	.zero		1


	//   ....[60]....
        /*0cc8*/ 	.word	0x0001c8d0
        /*0ccc*/ 	.word	0x00000007
        /*0cd0*/ 	.word	0x00000000
        /*0cd4*/ 	.short	0x010a
        /*0cd6*/ 	.byte	0x3f
	.zero		1


	//   ....[61]....
        /*0cd8*/ 	.word	0x0001c940
        /*0cdc*/ 	.word	0x00000003
        /*0ce0*/ 	.word	0x00000000
        /*0ce4*/ 	.short	0x010a
        /*0ce6*/ 	.byte	0x3f
	.zero		1


	//   ....[62]....
        /*0ce8*/ 	.word	0x0001c9a0
        /*0cec*/ 	.word	0x00000005
        /*0cf0*/ 	.word	0x00000000
        /*0cf4*/ 	.short	0x010a
        /*0cf6*/ 	.byte	0x3f
	.zero		1


	//   ....[63]....
        /*0cf8*/ 	.word	0x0001c9d0
        /*0cfc*/ 	.word	0x00000003
        /*0d00*/ 	.word	0x00000000
        /*0d04*/ 	.short	0x010a
        /*0d06*/ 	.byte	0x3f
	.zero		1


	//   ....[64]....
        /*0d08*/ 	.word	0x0001ca30
        /*0d0c*/ 	.word	0x00000014
        /*0d10*/ 	.word	0x00031c90
        /*0d14*/ 	.short	0x010a
        /*0d16*/ 	.byte	0x3f
	.zero		1


	//   ....[65]....
        /*0d18*/ 	.word	0x0001ca80
        /*0d1c*/ 	.word	0x00000014
        /*0d20*/ 	.word	0x00031c90
        /*0d24*/ 	.short	0x010a
        /*0d26*/ 	.byte	0x3f
	.zero		1


	//   ....[66]....
        /*0d28*/ 	.word	0x0001cad0
        /*0d2c*/ 	.word	0x00000014
        /*0d30*/ 	.word	0x00031c90
        /*0d34*/ 	.short	0x010a
        /*0d36*/ 	.byte	0x3f
	.zero		1


	//   ....[67]....
        /*0d38*/ 	.word	0x0001cb20
        /*0d3c*/ 	.word	0x00000014
        /*0d40*/ 	.word	0x00031cb0
        /*0d44*/ 	.short	0x010a
        /*0d46*/ 	.byte	0x3f
	.zero		1


	//   ....[68]....
        /*0d48*/ 	.word	0x0001cef0
        /*0d4c*/ 	.word	0x00000012
        /*0d50*/ 	.word	0x00031c00
        /*0d54*/ 	.short	0x010a
        /*0d56*/ 	.byte	0x3f
	.zero		1


	//   ....[69]....
        /*0d58*/ 	.word	0x0001d1c0
        /*0d5c*/ 	.word	0x00000012
        /*0d60*/ 	.word	0x00031c00
        /*0d64*/ 	.short	0x010a
        /*0d66*/ 	.byte	0x3f
	.zero		1


	//   ....[70]....
        /*0d68*/ 	.word	0x0001d210
        /*0d6c*/ 	.word	0x00000000
        /*0d70*/ 	.word	0x00031c30
        /*0d74*/ 	.short	0x010a
        /*0d76*/ 	.byte	0x3f
	.zero		1


	//   ....[71]....
        /*0d78*/ 	.word	0x0001d260
        /*0d7c*/ 	.word	0x0000000e
        /*0d80*/ 	.word	0x00031c30
        /*0d84*/ 	.short	0x010a
        /*0d86*/ 	.byte	0x3f
	.zero		1


	//   ....[72]....
        /*0d88*/ 	.word	0x0001d2b0
        /*0d8c*/ 	.word	0x0000000f
        /*0d90*/ 	.word	0x00031c50
        /*0d94*/ 	.short	0x010a
        /*0d96*/ 	.byte	0x3f
	.zero		1


	//   ....[73]....
        /*0d98*/ 	.word	0x0001d300
        /*0d9c*/ 	.word	0x00000009
        /*0da0*/ 	.word	0x00031c50
        /*0da4*/ 	.short	0x010a
        /*0da6*/ 	.byte	0x3f
	.zero		1


	//   ....[74]....
        /*0da8*/ 	.word	0x0001d4a0
        /*0dac*/ 	.word	0x00000006
        /*0db0*/ 	.word	0x00031c20
        /*0db4*/ 	.short	0x010a
        /*0db6*/ 	.byte	0x3f
	.zero		1


	//   ....[75]....
        /*0db8*/ 	.word	0x0001d4f0
        /*0dbc*/ 	.word	0x00000007
        /*0dc0*/ 	.word	0x00031ca0
        /*0dc4*/ 	.short	0x010a
        /*0dc6*/ 	.byte	0x3f
	.zero		1


	//   ....[76]....
        /*0dc8*/ 	.word	0x0001d540
        /*0dcc*/ 	.word	0x00000007
        /*0dd0*/ 	.word	0x00031cc0
        /*0dd4*/ 	.short	0x010a
        /*0dd6*/ 	.byte	0x3f
	.zero		1


	//   ....[77]....
        /*0dd8*/ 	.word	0x0001d590
        /*0ddc*/ 	.word	0x00000007
        /*0de0*/ 	.word	0x00031ca0
        /*0de4*/ 	.short	0x010a
        /*0de6*/ 	.byte	0x3f
	.zero		1


	//   ....[78]....
        /*0de8*/ 	.word	0x0001d5e0
        /*0dec*/ 	.word	0x00000007
        /*0df0*/ 	.word	0x00031cc0
        /*0df4*/ 	.short	0x010a
        /*0df6*/ 	.byte	0x3f
	.zero		1


	//   ....[79]....
        /*0df8*/ 	.word	0x0001d780
        /*0dfc*/ 	.word	0x00000004
        /*0e00*/ 	.word	0x00031c40
        /*0e04*/ 	.short	0x010a
        /*0e06*/ 	.byte	0x3f
	.zero		1


	//   ....[80]....
        /*0e08*/ 	.word	0x0001d7d0
        /*0e0c*/ 	.word	0x0000001d
        /*0e10*/ 	.word	0x00031c20
        /*0e14*/ 	.short	0x010a
        /*0e16*/ 	.byte	0x3f
	.zero		1


	//   ....[81]....
        /*0e18*/ 	.word	0x0001d820
        /*0e1c*/ 	.word	0x00000003
        /*0e20*/ 	.word	0x00031c40
        /*0e24*/ 	.short	0x010a
        /*0e26*/ 	.byte	0x3f
	.zero		1


	//   ....[82]....
        /*0e28*/ 	.word	0x0001d870
        /*0e2c*/ 	.word	0x00000002
        /*0e30*/ 	.word	0x00031c60
        /*0e34*/ 	.short	0x010a
        /*0e36*/ 	.byte	0x3f
	.zero		1


	//   ....[83]....
        /*0e38*/ 	.word	0x0001d8c0
        /*0e3c*/ 	.word	0x00000003
        /*0e40*/ 	.word	0x00031c40
        /*0e44*/ 	.short	0x010a
        /*0e46*/ 	.byte	0x3f
	.zero		1


	//   ....[84]....
        /*0e48*/ 	.word	0x0001d910
        /*0e4c*/ 	.word	0x00000003
        /*0e50*/ 	.word	0x00031c60
        /*0e54*/ 	.short	0x010a
        /*0e56*/ 	.byte	0x3f
	.zero		1


	//   ....[85]....
        /*0e58*/ 	.word	0x0001d960
        /*0e5c*/ 	.word	0x00000002
        /*0e60*/ 	.word	0x00031c40
        /*0e64*/ 	.short	0x010a
        /*0e66*/ 	.byte	0x3f
	.zero		1


	//   ....[86]....
        /*0e68*/ 	.word	0x0001d9b0
        /*0e6c*/ 	.word	0x00000002
        /*0e70*/ 	.word	0x00031c60
        /*0e74*/ 	.short	0x010a
        /*0e76*/ 	.byte	0x3f
	.zero		1


	//   ....[87]....
        /*0e78*/ 	.word	0x0001da00
        /*0e7c*/ 	.word	0x00000003
        /*0e80*/ 	.word	0x00031c60
        /*0e84*/ 	.short	0x010a
        /*0e86*/ 	.byte	0x3f
	.zero		1


	//   ....[88]....
        /*0e88*/ 	.word	0x0001e3b0
        /*0e8c*/ 	.word	0x00000009
        /*0e90*/ 	.word	0x00031c20
        /*0e94*/ 	.short	0x010a
        /*0e96*/ 	.byte	0x3f
	.zero		1


	//   ....[89]....
        /*0e98*/ 	.word	0x0001e550
        /*0e9c*/ 	.word	0x00000007
        /*0ea0*/ 	.word	0x00000000
        /*0ea4*/ 	.short	0x010a
        /*0ea6*/ 	.byte	0x3f
	.zero		1


	//   ....[90]....
        /*0ea8*/ 	.word	0x0001e5a0
        /*0eac*/ 	.word	0x00000003
        /*0eb0*/ 	.word	0x00000000
        /*0eb4*/ 	.short	0x010a
        /*0eb6*/ 	.byte	0x3f
	.zero		1


	//   ....[91]....
        /*0eb8*/ 	.word	0x0001e5f0
        /*0ebc*/ 	.word	0x00000005
        /*0ec0*/ 	.word	0x00000000
        /*0ec4*/ 	.short	0x010a
        /*0ec6*/ 	.byte	0x3f
	.zero		1


	//----- nvinfo : EIATTR_NUM_MBARRIERS
	.align		4
.L_1295:
        /*0ec8*/ 	.byte	0x03, 0x38
        /*0eca*/ 	.short	0x0016


	//----- nvinfo : EIATTR_EXIT_INSTR_OFFSETS
	.align		4
        /*0ecc*/ 	.byte	0x04, 0x1c
        /*0ece*/ 	.short	(.L_1297 - .L_1296)


	//   ....[0]....
.L_1296:
        /*0ed0*/ 	.word	0x0001ca20


	//----- nvinfo : EIATTR_MAX_THREADS
	.align		4
.L_1297:
        /*0ed4*/ 	.byte	0x04, 0x05
        /*0ed6*/ 	.short	(.L_1299 - .L_1298)
.L_1298:
        /*0ed8*/ 	.word	0x00000200
        /*0edc*/ 	.word	0x00000001
        /*0ee0*/ 	.word	0x00000001


	//----- nvinfo : EIATTR_CRS_STACK_SIZE
	.align		4
.L_1299:
        /*0ee4*/ 	.byte	0x04, 0x1e
        /*0ee6*/ 	.short	(.L_1301 - .L_1300)
.L_1300:
        /*0ee8*/ 	.word	0x00000000


	//----- nvinfo : EIATTR_CBANK_PARAM_SIZE
	.align		4
.L_1301:
        /*0eec*/ 	.byte	0x03, 0x19
        /*0eee*/ 	.short	0x0a70


	//----- nvinfo : EIATTR_PARAM_CBANK
	.align		4
        /*0ef0*/ 	.byte	0x04, 0x0a
        /*0ef2*/ 	.short	(.L_1303 - .L_1302)
	.align		4
.L_1302:
        /*0ef4*/ 	.word	index@(.nv.constant0._ZN7cutlass13device_kernelIN5flash11enable_sm90INS1_16FlashAttnFwdSm90INS1_25CollectiveMainloopFwdSm90ILi2EN4cute5tupleIJNS5_1CILi1EEES8_S8_EEENS6_IJNS7_ILi192EEENS7_ILi144EEENS7_ILi96EEEEEELi96ENS_10bfloat16_tEfNS_4arch4Sm90ELb0ELb0ELb1ELb1ELb0ELb1ELb0ELb0ELb1ELb0ELb0ELb0EEENS1_21CollectiveEpilogueFwdINS6_IJSA_SC_SB_EEES9_SE_SG_Li384ELb1ELb0ELb0ELb0EEENS1_36VarlenDynamicPersistentTileSchedulerILi192ELi144ELi384ELi32ELb0ELb0ELb1ELb0ELb1ELb1EEEEEEEEEvNT_6ParamsE)
        /*0ef8*/ 	.short	0x0210
        /*0efa*/ 	.short	0x0a70


	//----- nvinfo : EIATTR_SW_WAR
	.align		4
.L_1303:
        /*0efc*/ 	.byte	0x04, 0x36
        /*0efe*/ 	.short	(.L_1305 - .L_1304)
.L_1304:
        /*0f00*/ 	.word	0x00000008
.L_1305:


//--------------------- .nv.info._ZN7cutlass13device_kernelIN5flash11enable_sm90INS1_16FlashAttnFwdSm90INS1_25CollectiveMainloopFwdSm90ILi2EN4cute5tupleIJNS5_1CILi1EEES8_S8_EEENS6_IJNS7_ILi192EEENS7_ILi128EEENS7_ILi96EEEEEELi96ENS_10bfloat16_tEfNS_4arch4Sm90ELb0ELb1ELb1ELb0ELb0ELb0ELb0ELb0ELb1ELb0ELb0ELb0EEENS1_21CollectiveEpilogueFwdINS6_IJSA_SC_SB_EEES9_SE_SG_Li384ELb0ELb0ELb0ELb0EEENS1_30DynamicPersistentTileSchedulerILi384ELi32ELb0ELb0ELb1EEEEEEEEEvNT_6ParamsE --------------------------
	.section	.nv.info._ZN7cutlass13device_kernelIN5flash11enable_sm90INS1_16FlashAttnFwdSm90INS1_25CollectiveMainloopFwdSm90ILi2EN4cute5tupleIJNS5_1CILi1EEES8_S8_EEENS6_IJNS7_ILi192EEENS7_ILi128EEENS7_ILi96EEEEEELi96ENS_10bfloat16_tEfNS_4arch4Sm90ELb0ELb1ELb1ELb0ELb0ELb0ELb0ELb0ELb1ELb0ELb0ELb0EEENS1_21CollectiveEpilogueFwdINS6_IJSA_SC_SB_EEES9_SE_SG_Li384ELb0ELb0ELb0ELb0EEENS1_30DynamicPersistentTileSchedulerILi384ELi32ELb0ELb0ELb1EEEEEEEEEvNT_6ParamsE,"",@"SHT_CUDA_INFO"
	.sectionflags	@""
	.align	4


	//----- nvinfo : EIATTR_CUDA_API_VERSION
	.align		4
        /*0000*/ 	.byte	0x04, 0x37
        /*0002*/ 	.short	(.L_1307 - .L_1306)
.L_1306:
        /*0004*/ 	.word	0x00000082


	//----- nvinfo : EIATTR_KPARAM_INFO
	.align		4
.L_1307:
        /*0008*/ 	.byte	0x04, 0x17
        /*000a*/ 	.short	(.L_1309 - .L_1308)
.L_1308:
        /*000c*/ 	.word	0x00000000
        /*0010*/ 	.short	0x0000
        /*0012*/ 	.short	0x0070
        /*0014*/ 	.byte	0x00, 0xf0, 0x01, 0x2e


	//----- nvinfo : EIATTR_SPARSE_MMA_MASK
	.align		4
.L_1309:
        /*0018*/ 	.byte	0x03, 0x50
        /*001a*/ 	.short	0x0000


	//----- nvinfo : EIATTR_MAXREG_COUNT
	.align		4
        /*001c*/ 	.byte	0x03, 0x1b
        /*001e*/ 	.short	0x0080


	//----- nvinfo : EIATTR_NUM_BARRIERS
	.align		4
        /*0020*/ 	.byte	0x02, 0x4c
        /*0022*/ 	.byte	0x10
	.zero		1


	//----- nvinfo : EIATTR_EXTERNS
	.align		4
        /*0024*/ 	.byte	0x04, 0x0f
        /*0026*/ 	.short	(.L_1311 - .L_1310)


	//   ....[0]....
	.align		4
.L_1310:
        /*0028*/ 	.word	index@(__assertfail)


	//----- nvinfo : EIATTR_MERCURY_ISA_VERSION
	.align		4
.L_1311:
        /*002c*/ 	.byte	0x03, 0x5f
        /*002e*/ 	.short	0x0101


	//----- nvinfo : EIATTR_INT_WARP_WIDE_INSTR_OFFSETS
	.align		4
        /*0030*/ 	.byte	0x04, 0x31
        /*0032*/ 	.short	(.L_1313 - .L_1312)


	//   ....[0]....
.L_1312:
        /*0034*/ 	.word	0x00000180


	//   ....[1]....
        /*0038*/ 	.word	0x000001b0


	//   ....[2]....
        /*003c*/ 	.word	0x000001c0


	//   ....[3]....
        /*0040*/ 	.word	0x00011370


	//   ....[4]....
        /*0044*/ 	.word	0x00011400


	//   ....[5]....
        /*0048*/ 	.word	0x00011920


	//   ....[6]....
        /*004c*/ 	.word	0x00013630


	//   ....[7]....
        /*0050*/ 	.word	0x000136c0


	//----- nvinfo : EIATTR_COOP_GROUP_MASK_REGIDS
	.align		4
.L_1313:
        /*0054*/ 	.byte	0x04, 0x29
        /*0056*/ 	.short	(.L_1315 - .L_1314)


	//   ....[0]....
.L_1314:
        /*0058*/ 	.word	0xffffffff


	//   ....[1]....
        /*005c*/ 	.word	0xffffffff


	//   ....[2]....
        /*0060*/ 	.word	0xffffffff


	//   ....[3]....
        /*0064*/ 	.word	0xffffffff


	//   ....[4]....
        /*0068*/ 	.word	0xffffffff


	//   ....[5]....
        /*006c*/ 	.word	0xffffffff


	//   ....[6]....
        /*0070*/ 	.word	0xffffffff


	//   ....[7]....
        /*0074*/ 	.word	0xffffffff


	//   ....[8]....
        /*0078*/ 	.word	0xffffffff


	//   ....[9]....
        /*007c*/ 	.word	0xffffffff


	//   ....[10]....
        /*0080*/ 	.word	0xffffffff


	//   ....[11]....
        /*0084*/ 	.word	0xffffffff


	//   ....[12]....
        /*0088*/ 	.word	0xffffffff


	//   ....[13]....
        /*008c*/ 	.word	0xffffffff


	//   ....[14]....
        /*0090*/ 	.word	0xffffffff


	//   ....[15]....
        /*0094*/ 	.word	0xffffffff


	//   ....[16]....
        /*0098*/ 	.word	0xffffffff


	//   ....[17]....
        /*009c*/ 	.word	0xffffffff


	//   ....[18]....
        /*00a0*/ 	.word	0xffffffff


	//   ....[19]....
        /*00a4*/ 	.word	0xffffffff


	//   ....[20]....
        /*00a8*/ 	.word	0xffffffff


	//   ....[21]....
        /*00ac*/ 	.word	0xffffffff


	//   ....[22]....
        /*00b0*/ 	.word	0xffffffff


	//   ....[23]....
        /*00b4*/ 	.word	0xffffffff


	//   ....[24]....
        /*00b8*/ 	.word	0xffffffff


	//   ....[25]....
        /*00bc*/ 	.word	0xffffffff


	//   ....[26]....
        /*00c0*/ 	.word	0xffffffff


	//   ....[27]....
        /*00c4*/ 	.word	0xffffffff


	//   ....[28]....
        /*00c8*/ 	.word	0xffffffff


	//   ....[29]....
        /*00cc*/ 	.word	0xffffffff


	//   ....[30]....
        /*00d0*/ 	.word	0xffffffff


	//   ....[31]....
        /*00d4*/ 	.word	0xffffffff


	//   ....[32]....
        /*00d8*/ 	.word	0xffffffff


	//   ....[33]....
        /*00dc*/ 	.word	0xffffffff


	//   ....[34]....
        /*00e0*/ 	.word	0xffffffff


	//   ....[35]....
        /*00e4*/ 	.word	0xffffffff


	//   ....[36]....
        /*00e8*/ 	.word	0x0500000f


	//   ....[37]....
        /*00ec*/ 	.word	0x0500000f


	//----- nvinfo : EIATTR_COOP_GROUP_INSTR_OFFSETS
	.align		4
.L_1315:
        /*00f0*/ 	.byte	0x04, 0x28
        /*00f2*/ 	.short	(.L_1317 - .L_1316)


	//   ....[0]....
.L_1316:
        /*00f4*/ 	.word	0x00000060


	//   ....[1]....
        /*00f8*/ 	.word	0x00000190


	//   ....[2]....
        /*00fc*/ 	.word	0x000001e0


	//   ....[3]....
        /*0100*/ 	.word	0x000003d0


	//   ....[4]....
        /*0104*/ 	.word	0x00000530


	//   ....[5]....
        /*0108*/ 	.word	0x00000650


	//   ....[6]....
        /*010c*/ 	.word	0x000007b0


	//   ....[7]....
        /*0110*/ 	.word	0x00001810


	//   ....[8]....
        /*0114*/ 	.word	0x00003d10


	//   ....[9]....
        /*0118*/ 	.word	0x00003db0


	//   ....[10]....
        /*011c*/ 	.word	0x00004570


	//   ....[11]....
        /*0120*/ 	.word	0x000045c0


	//   ....[12]....
        /*0124*/ 	.word	0x00005210


	//   ....[13]....
        /*0128*/ 	.word	0x00007420


	//   ....[14]....
        /*012c*/ 	.word	0x000074d0


	//   ....[15]....
        /*0130*/ 	.word	0x00007dc0


	//   ....[16]....
        /*0134*/ 	.word	0x00007e20


	//   ....[17]....
        /*0138*/ 	.word	0x00008dc0


	//   ....[18]....
        /*013c*/ 	.word	0x00009e50


	//   ....[19]....
        /*0140*/ 	.word	0x00009ec0


	//   ....[20]....
        /*0144*/ 	.word	0x0000a5b0


	//   ....[21]....
        /*0148*/ 	.word	0x0000a670


	//   ....[22]....
        /*014c*/ 	.word	0x0000b850


	//   ....[23]....
        /*0150*/ 	.word	0x0000d6e0


	//   ....[24]....
        /*0154*/ 	.word	0x0000d700


	//   ....[25]....
        /*0158*/ 	.word	0x0000e140


	//   ....[26]....
        /*015c*/ 	.word	0x0000e1d0


	//   ....[27]....
        /*0160*/ 	.word	0x0000f0f0


	//   ....[28]....
        /*0164*/ 	.word	0x0000f200


	//   ....[29]....
        /*0168*/ 	.word	0x0000f260


	//   ....[30]....
        /*016c*/ 	.word	0x0000f370


	//   ....[31]....
        /*0170*/ 	.word	0x0000f3a0


	//   ....[32]....
        /*0174*/ 	.word	0x00010210


	//   ....[33]....
        /*0178*/ 	.word	0x00010ae0


	//   ....[34]....
        /*017c*/ 	.word	0x00013a10


	//   ....[35]....
        /*0180*/ 	.word	0x00013b90


	//   ....[36]....
        /*0184*/ 	.word	0x00014190


	//   ....[37]....
        /*0188*/ 	.word	0x00014570


	//----- nvinfo : EIATTR_REG_RECONFIG
	.align		4
.L_1317:
        /*018c*/ 	.byte	0x01, 0x54
	.zero		2


	//----- nvinfo : EIATTR_SYSCALL_OFFSETS
	.align		4
        /*0190*/ 	.byte	0x04, 0x46
        /*0192*/ 	.short	(.L_1319 - .L_1318)


	//   ....[0]....
.L_1318:
        /*0194*/ 	.word	0x00001a00


	//   ....[1]....
        /*0198*/ 	.word	0x00011590


	//   ....[2]....
        /*019c*/ 	.word	0x000116d0


	//   ....[3]....
        /*01a0*/ 	.word	0x000117c0


	//----- nvinfo : EIATTR_MBARRIER_INSTR_OFFSETS
	.align		4
.L_1319:
        /*01a4*/ 	.byte	0x04, 0x39
        /*01a6*/ 	.short	(.L_1321 - .L_1320)


	//   ....[0]....
.L_1320:
        /*01a8*/ 	.word	0x00000280
        /*01ac*/ 	.word	0x000000ff
        /*01b0*/ 	.word	0x0002d800
        /*01b4*/ 	.short	0x0100
        /*01b6*/ 	.byte	0x06
	.zero		1


	//   ....[1]....
        /*01b8*/ 	.word	0x00000290
        /*01bc*/ 	.word	0x000000ff
        /*01c0*/ 	.word	0x0002d820
        /*01c4*/ 	.short	0x0100
        /*01c6*/ 	.byte	0x06
	.zero		1


	//   ....[2]....
        /*01c8*/ 	.word	0x00000380
        /*01cc*/ 	.word	0x000000ff
        /*01d0*/ 	.word	0x0002d830
        /*01d4*/ 	.short	0x0100
        /*01d6*/ 	.byte	0x08
	.zero		1


	//   ....[3]....
        /*01d8*/ 	.word	0x00000390
        /*01dc*/ 	.word	0x000000ff
        /*01e0*/ 	.word	0x0002d840
        /*01e4*/ 	.short	0x0100
        /*01e6*/ 	.byte	0x08
	.zero		1


	//   ....[4]....
        /*01e8*/ 	.word	0x000003a0
        /*01ec*/ 	.word	0x000000ff
        /*01f0*/ 	.word	0x0002d838
        /*01f4*/ 	.short	0x0100
        /*01f6*/ 	.byte	0x08
	.zero		1


	//   ....[5]....
        /*01f8*/ 	.word	0x000003b0
        /*01fc*/ 	.word	0x000000ff
        /*0200*/ 	.word	0x0002d848
        /*0204*/ 	.short	0x0100
        /*0206*/ 	.byte	0x08
	.zero		1


	//   ....[6]....
        /*0208*/ 	.word	0x000004e0
        /*020c*/ 	.word	0x000000ff
        /*0210*/ 	.word	0x0002d850
        /*0214*/ 	.short	0x0100
        /*0216*/ 	.byte	0x08
	.zero		1


	//   ....[7]....
        /*0218*/ 	.word	0x000004f0
        /*021c*/ 	.word	0x000000ff
        /*0220*/ 	.word	0x0002d860
        /*0224*/ 	.short	0x0100
        /*0226*/ 	.byte	0x08
	.zero		1


	//   ....[8]....
        /*0228*/ 	.word	0x00000500
        /*022c*/ 	.word	0x000000ff
        /*0230*/ 	.word	0x0002d858
        /*0234*/ 	.short	0x0100
        /*0236*/ 	.byte	0x08
	.zero		1


	//   ....[9]....
        /*0238*/ 	.word	0x00000510
        /*023c*/ 	.word	0x000000ff
        /*0240*/ 	.word	0x0002d868
        /*0244*/ 	.short	0x0100
        /*0246*/ 	.byte	0x08
	.zero		1


	//   ....[10]....
        /*0248*/ 	.word	0x00000600
        /*024c*/ 	.word	0x000000ff
        /*0250*/ 	.word	0x0002d870
        /*0254*/ 	.short	0x0100
        /*0256*/ 	.byte	0x06
	.zero		1


	//   ....[11]....
        /*0258*/ 	.word	0x00000610
        /*025c*/ 	.word	0x000000ff
        /*0260*/ 	.word	0x0002d880
        /*0264*/ 	.short	0x0100
        /*0266*/ 	.byte	0x06
	.zero		1


	//   ....[12]....
        /*0268*/ 	.word	0x00000620
        /*026c*/ 	.word	0x000000ff
        /*0270*/ 	.word	0x0002d878
        /*0274*/ 	.short	0x0100
        /*0276*/ 	.byte	0x06
	.zero		1


	//   ....[13]....
        /*0278*/ 	.word	0x00000630
        /*027c*/ 	.word	0x000000ff
        /*0280*/ 	.word	0x0002d888
        /*0284*/ 	.short	0x0100
        /*0286*/ 	.byte	0x06
	.zero		1


	//   ....[14]....
        /*0288*/ 	.word	0x00000760
        /*028c*/ 	.word	0x000000ff
        /*0290*/ 	.word	0x0002d890
        /*0294*/ 	.short	0x0100
        /*0296*/ 	.byte	0x08
	.zero		1


	//   ....[15]....
        /*0298*/ 	.word	0x00000770
        /*029c*/ 	.word	0x000000ff
        /*02a0*/ 	.word	0x0002d8a0
        /*02a4*/ 	.short	0x0100
        /*02a6*/ 	.byte	0x08
	.zero		1


	//   ....[16]....
        /*02a8*/ 	.word	0x00000780
        /*02ac*/ 	.word	0x000000ff
        /*02b0*/ 	.word	0x0002d898
        /*02b4*/ 	.short	0x0100
        /*02b6*/ 	.byte	0x08
	.zero		1


	//   ....[17]....
        /*02b8*/ 	.word	0x00000790
        /*02bc*/ 	.word	0x000000ff
        /*02c0*/ 	.word	0x0002d8a8
        /*02c4*/ 	.short	0x0100
        /*02c6*/ 	.byte	0x08
	.zero		1


	//   ....[18]....
        /*02c8*/ 	.word	0x000008c0
        /*02cc*/ 	.word	0x000000ff
        /*02d0*/ 	.word	0x0002d8b0
        /*02d4*/ 	.short	0x0100
        /*02d6*/ 	.byte	0x08
	.zero		1


	//   ....[19]....
        /*02d8*/ 	.word	0x000008d0
        /*02dc*/ 	.word	0x000000ff
        /*02e0*/ 	.word	0x0002d8c0
        /*02e4*/ 	.short	0x0100
        /*02e6*/ 	.byte	0x08
	.zero		1


	//   ....[20]....
        /*02e8*/ 	.word	0x000008e0
        /*02ec*/ 	.word	0x000000ff
        /*02f0*/ 	.word	0x0002d8b8
        /*02f4*/ 	.short	0x0100
        /*02f6*/ 	.byte	0x08
	.zero		1


	//   ....[21]....
        /*02f8*/ 	.word	0x000008f0
        /*02fc*/ 	.word	0x000000ff
        /*0300*/ 	.word	0x0002d8c8
        /*0304*/ 	.short	0x0100
        /*0306*/ 	.byte	0x08
	.zero		1


	//   ....[22]....
        /*0308*/ 	.word	0x00001a80
        /*030c*/ 	.word	0x000000ff
        /*0310*/ 	.word	0x0002d800
        /*0314*/ 	.short	0x010a
        /*0316*/ 	.byte	0x27
	.zero		1


	//   ....[23]....
        /*0318*/ 	.word	0x00001b00
        /*031c*/ 	.word	0x00000003
        /*0320*/ 	.word	0x0002d830
        /*0324*/ 	.short	0x010a
        /*0326*/ 	.byte	0x3f
	.zero		1


	//   ....[24]....
        /*0328*/ 	.word	0x00001b50
        /*032c*/ 	.word	0x00000003
        /*0330*/ 	.word	0x0002d830
        /*0334*/ 	.short	0x010a
        /*0336*/ 	.byte	0x3f
	.zero		1


	//   ....[25]....
        /*0338*/ 	.word	0x00002320
        /*033c*/ 	.word	0x00000003
        /*0340*/ 	.word	0x00000000
        /*0344*/ 	.short	0x0101
        /*0346*/ 	.byte	0x3f
	.zero		1


	//   ....[26]....
        /*0348*/ 	.word	0x00005660
        /*034c*/ 	.word	0x000000ff
        /*0350*/ 	.word	0x0002d830
        /*0354*/ 	.short	0x010a
        /*0356*/ 	.byte	0x06
	.zero		1


	//   ....[27]....
        /*0358*/ 	.word	0x000056a0
        /*035c*/ 	.word	0x000000ff
        /*0360*/ 	.word	0x0002d830
        /*0364*/ 	.short	0x010a
        /*0366*/ 	.byte	0x06
	.zero		1


	//   ....[28]....
        /*0368*/ 	.word	0x00005920
        /*036c*/ 	.word	0x000000ff
        /*0370*/ 	.word	0x0002d850
        /*0374*/ 	.short	0x010a
        /*0376*/ 	.byte	0x06
	.zero		1


	//   ....[29]....
        /*0378*/ 	.word	0x00005960
        /*037c*/ 	.word	0x000000ff
        /*0380*/ 	.word	0x0002d850
        /*0384*/ 	.short	0x010a
        /*0386*/ 	.byte	0x06
	.zero		1


	//   ....[30]....
        /*0388*/ 	.word	0x000066d0
        /*038c*/ 	.word	0x00000033
        /*0390*/ 	.word	0x00000000
        /*0394*/ 	.short	0x0101
        /*0396*/ 	.byte	0x3f
	.zero		1


	//   ....[31]....
        /*0398*/ 	.word	0x000081f0
        /*039c*/ 	.word	0x00000024
        /*03a0*/ 	.word	0x00000000
        /*03a4*/ 	.short	0x0101
        /*03a6*/ 	.byte	0x3f
	.zero		1


	//   ....[32]....
        /*03a8*/ 	.word	0x00009130
        /*03ac*/ 	.word	0x000000ff
        /*03b0*/ 	.word	0x0002d830
        /*03b4*/ 	.short	0x010a
        /*03b6*/ 	.byte	0x06
	.zero		1


	//   ....[33]....
        /*03b8*/ 	.word	0x00009170
        /*03bc*/ 	.word	0x000000ff
        /*03c0*/ 	.word	0x0002d830
        /*03c4*/ 	.short	0x010a
        /*03c6*/ 	.byte	0x06
	.zero		1


	//   ....[34]....
        /*03c8*/ 	.word	0x000093f0
        /*03cc*/ 	.word	0x000000ff
        /*03d0*/ 	.word	0x0002d850
        /*03d4*/ 	.short	0x010a
        /*03d6*/ 	.byte	0x06
	.zero		1


	//   ....[35]....
        /*03d8*/ 	.word	0x00009430
        /*03dc*/ 	.word	0x000000ff
        /*03e0*/ 	.word	0x0002d850
        /*03e4*/ 	.short	0x010a
        /*03e6*/ 	.byte	0x06
	.zero		1


	//   ....[36]....
        /*03e8*/ 	.word	0x0000add0
        /*03ec*/ 	.word	0x0000000e
        /*03f0*/ 	.word	0x00000000
        /*03f4*/ 	.short	0x0101
        /*03f6*/ 	.byte	0x3f
	.zero		1


	//   ....[37]....
        /*03f8*/ 	.word	0x0000ae60
        /*03fc*/ 	.word	0x00000024
        /*0400*/ 	.word	0x00000000
        /*0404*/ 	.short	0x0101
        /*0406*/ 	.byte	0x3f
	.zero		1


	//   ....[38]....
        /*0408*/ 	.word	0x0000b9f0
        /*040c*/ 	.word	0x000000ff
        /*0410*/ 	.word	0x0002d830
        /*0414*/ 	.short	0x010a
        /*0416*/ 	.byte	0x06
	.zero		1


	//   ....[39]....
        /*0418*/ 	.word	0x0000ba30
        /*041c*/ 	.word	0x000000ff
        /*0420*/ 	.word	0x0002d830
        /*0424*/ 	.short	0x010a
        /*0426*/ 	.byte	0x06
	.zero		1


	//   ....[40]....
        /*0428*/ 	.word	0x0000bcb0
        /*042c*/ 	.word	0x000000ff
        /*0430*/ 	.word	0x0002d850
        /*0434*/ 	.short	0x010a
        /*0436*/ 	.byte	0x06
	.zero		1


	//   ....[41]....
        /*0438*/ 	.word	0x0000bcf0
        /*043c*/ 	.word	0x000000ff
        /*0440*/ 	.word	0x0002d850
        /*0444*/ 	.short	0x010a
        /*0446*/ 	.byte	0x06
	.zero		1


	//   ....[42]....
        /*0448*/ 	.word	0x0000c9d0
        /*044c*/ 	.word	0x00000053
        /*0450*/ 	.word	0x00000000
        /*0454*/ 	.short	0x0101
        /*0456*/ 	.byte	0x3f
	.zero		1


	//   ....[43]....
        /*0458*/ 	.word	0x0000e410
        /*045c*/ 	.word	0x00000022
        /*0460*/ 	.word	0x00000000
        /*0464*/ 	.short	0x0101
        /*0466*/ 	.byte	0x3f
	.zero		1


	//   ....[44]....
        /*0468*/ 	.word	0x0000f170
        /*046c*/ 	.word	0x000000ff
        /*0470*/ 	.word	0x0002d850
        /*0474*/ 	.short	0x010a
        /*0476*/ 	.byte	0x09
	.zero		1


	//   ....[45]....
        /*0478*/ 	.word	0x0000f1b0
        /*047c*/ 	.word	0x000000ff
        /*0480*/ 	.word	0x0002d850
        /*0484*/ 	.short	0x010a
        /*0486*/ 	.byte	0x09
	.zero		1


	//   ....[46]....
        /*0488*/ 	.word	0x0000f7f0
        /*048c*/ 	.word	0x00000004
        /*0490*/ 	.word	0x00000000
        /*0494*/ 	.short	0x0101
        /*0496*/ 	.byte	0x3f
	.zero		1


	//   ....[47]....
        /*0498*/ 	.word	0x00010400
        /*049c*/ 	.word	0x000000ff
        /*04a0*/ 	.word	0x00000000
        /*04a4*/ 	.short	0x0101
        /*04a6*/ 	.byte	0x05
	.zero		1


	//   ....[48]....
        /*04a8*/ 	.word	0x00011bf0
        /*04ac*/ 	.word	0x0000000d
        /*04b0*/ 	.word	0x0002d840
        /*04b4*/ 	.short	0x010a
        /*04b6*/ 	.byte	0x3f
	.zero		1


	//   ....[49]....
        /*04b8*/ 	.word	0x00012070
        /*04bc*/ 	.word	0x000000ff
        /*04c0*/ 	.word	0x0002d820
        /*04c4*/ 	.short	0x010a
        /*04c6*/ 	.byte	0x2a
	.zero		1


	//   ....[50]....
        /*04c8*/ 	.word	0x00012340
        /*04cc*/ 	.word	0x00000003
        /*04d0*/ 	.word	0x0002d840
        /*04d4*/ 	.short	0x010a
        /*04d6*/ 	.byte	0x3f
	.zero		1


	//   ....[51]....
        /*04d8*/ 	.word	0x00012590
        /*04dc*/ 	.word	0x00000002
        /*04e0*/ 	.word	0x00000060
        /*04e4*/ 	.short	0x010a
        /*04e6*/ 	.byte	0x3f
	.zero		1


	//   ....[52]....
        /*04e8*/ 	.word	0x00012a80
        /*04ec*/ 	.word	0x00000004
        /*04f0*/ 	.word	0x0002d840
        /*04f4*/ 	.short	0x010a
        /*04f6*/ 	.byte	0x3f
	.zero		1


	//   ....[53]....
        /*04f8*/ 	.word	0x00012cd0
        /*04fc*/ 	.word	0x00000003
        /*0500*/ 	.word	0x00000060
        /*0504*/ 	.short	0x010a
        /*0506*/ 	.byte	0x3f
	.zero		1


	//   ....[54]....
        /*0508*/ 	.word	0x00013120
        /*050c*/ 	.word	0x00000003
        /*0510*/ 	.word	0x0002d840
        /*0514*/ 	.short	0x010a
        /*0516*/ 	.byte	0x3f
	.zero		1


	//   ....[55]....
        /*0518*/ 	.word	0x00013370
        /*051c*/ 	.word	0x00000003
        /*0520*/ 	.word	0x00000060
        /*0524*/ 	.short	0x010a
        /*0526*/ 	.byte	0x3f
	.zero		1


	//   ....[56]....
        /*0528*/ 	.word	0x00013740
        /*052c*/ 	.word	0x00000003
        /*0530*/ 	.word	0x0002d860
        /*0534*/ 	.short	0x010a
        /*0536*/ 	.byte	0x3f
	.zero		1


	//   ....[57]....
        /*0538*/ 	.word	0x00013b70
        /*053c*/ 	.word	0x00000009
        /*0540*/ 	.word	0x0002d820
        /*0544*/ 	.short	0x010a
        /*0546*/ 	.byte	0x3f
	.zero		1


	//   ....[58]....
        /*0548*/ 	.word	0x00013c90
        /*054c*/ 	.word	0x00000005
        /*0550*/ 	.word	0x00000000
        /*0554*/ 	.short	0x010a
        /*0556*/ 	.byte	0x3f
	.zero		1


	//   ....[59]....
        /*0558*/ 	.word	0x00013d00
        /*055c*/ 	.word	0x00000003
        /*0560*/ 	.word	0x00000000
        /*0564*/ 	.short	0x010a
        /*0566*/ 	.byte	0x3f
	.zero		1


	//   ....[60]....
        /*0568*/ 	.word	0x00013d60
        /*056c*/ 	.word	0x00000013
        /*0570*/ 	.word	0x00000000
        /*0574*/ 	.short	0x010a
        /*0576*/ 	.byte	0x3f
	.zero		1


	//   ....[61]....
        /*0578*/ 	.word	0x00013d90
        /*057c*/ 	.word	0x00000007
        /*0580*/ 	.word	0x00000000
        /*0584*/ 	.short	0x010a
        /*0586*/ 	.byte	0x3f
	.zero		1


	//   ....[62]....
        /*0588*/ 	.word	0x00013e00
        /*058c*/ 	.word	0x00000003
        /*0590*/ 	.word	0x0002d800
        /*0594*/ 	.short	0x010a
        /*0596*/ 	.byte	0x3f
	.zero		1


	//   ....[63]....
        /*0598*/ 	.word	0x00013e50
        /*059c*/ 	.word	0x00000003
        /*05a0*/ 	.word	0x0002d830
        /*05a4*/ 	.short	0x010a
        /*05a6*/ 	.byte	0x3f
	.zero		1


	//   ....[64]....
        /*05a8*/ 	.word	0x00013eb0
        /*05ac*/ 	.word	0x0000000d
        /*05b0*/ 	.word	0x0002d830
        /*05b4*/ 	.short	0x010a
        /*05b6*/ 	.byte	0x3f
	.zero		1


	//   ....[65]....
        /*05b8*/ 	.word	0x00013f10
        /*05bc*/ 	.word	0x0000000d
        /*05c0*/ 	.word	0x0002d850
        /*05c4*/ 	.short	0x010a
        /*05c6*/ 	.byte	0x3f
	.zero		1


	//   ....[66]....
        /*05c8*/ 	.word	0x00013f70
        /*05cc*/ 	.word	0x0000000b
        /*05d0*/ 	.word	0x0002d830
        /*05d4*/ 	.short	0x010a
        /*05d6*/ 	.byte	0x3f
	.zero		1


	//   ....[67]....
        /*05d8*/ 	.word	0x00013fd0
        /*05dc*/ 	.word	0x0000000b
        /*05e0*/ 	.word	0x0002d850
        /*05e4*/ 	.short	0x010a
        /*05e6*/ 	.byte	0x3f
	.zero		1


	//   ....[68]....
        /*05e8*/ 	.word	0x00014030
        /*05ec*/ 	.word	0x0000000b
        /*05f0*/ 	.word	0x0002d830
        /*05f4*/ 	.short	0x010a
        /*05f6*/ 	.byte	0x3f
	.zero		1


	//   ....[69]....
        /*05f8*/ 	.word	0x00014090
        /*05fc*/ 	.word	0x0000000b
        /*0600*/ 	.word	0x0002d850
        /*0604*/ 	.short	0x010a
        /*0606*/ 	.byte	0x3f
	.zero		1


	//   ....[70]....
        /*0608*/ 	.word	0x000140f0
        /*060c*/ 	.word	0x00000003
        /*0610*/ 	.word	0x0002d850
        /*0614*/ 	.short	0x010a
        /*0616*/ 	.byte	0x3f
	.zero		1


	//   ....[71]....
        /*0618*/ 	.word	0x00014240
        /*061c*/ 	.word	0x0000000d
        /*0620*/ 	.word	0x0002d840
        /*0624*/ 	.short	0x010a
        /*0626*/ 	.byte	0x3f
	.zero		1


	//   ....[72]....
        /*0628*/ 	.word	0x000142a0
        /*062c*/ 	.word	0x00000005
        /*0630*/ 	.word	0x0002d820
        /*0634*/ 	.short	0x010a
        /*0636*/ 	.byte	0x3f
	.zero		1


	//   ....[73]....
        /*0638*/ 	.word	0x000142f0
        /*063c*/ 	.word	0x00000003
        /*0640*/ 	.word	0x0002d840
        /*0644*/ 	.short	0x010a
        /*0646*/ 	.byte	0x3f
	.zero		1


	//   ....[74]....
        /*0648*/ 	.word	0x00014340
        /*064c*/ 	.word	0x00000002
        /*0650*/ 	.word	0x00000060
        /*0654*/ 	.short	0x010a
        /*0656*/ 	.byte	0x3f
	.zero		1


	//   ....[75]....
        /*0658*/ 	.word	0x00014390
        /*065c*/ 	.word	0x00000004
        /*0660*/ 	.word	0x0002d840
        /*0664*/ 	.short	0x010a
        /*0666*/ 	.byte	0x3f
	.zero		1


	//   ....[76]....
        /*0668*/ 	.word	0x000143e0
        /*066c*/ 	.word	0x00000003
        /*0670*/ 	.word	0x00000060
        /*0674*/ 	.short	0x010a
        /*0676*/ 	.byte	0x3f
	.zero		1


	//   ....[77]....
        /*0678*/ 	.word	0x00014430
        /*067c*/ 	.word	0x00000003
        /*0680*/ 	.word	0x0002d840
        /*0684*/ 	.short	0x010a
        /*0686*/ 	.byte	0x3f
	.zero		1


	//   ....[78]....
        /*0688*/ 	.word	0x00014480
        /*068c*/ 	.word	0x00000003
        /*0690*/ 	.word	0x00000060
        /*0694*/ 	.short	0x010a
        /*0696*/ 	.byte	0x3f
	.zero		1


	//   ....[79]....
        /*0698*/ 	.word	0x000144d0
        /*069c*/ 	.word	0x00000003
        /*06a0*/ 	.word	0x0002d860
        /*06a4*/ 	.short	0x010a
        /*06a6*/ 	.byte	0x3f
	.zero		1


	//   ....[80]....
        /*06a8*/ 	.word	0x000145b0
        /*06ac*/ 	.word	0x00000009
        /*06b0*/ 	.word	0x0002d820
        /*06b4*/ 	.short	0x010a
        /*06b6*/ 	.byte	0x3f
	.zero		1


	//   ....[81]....
        /*06b8*/ 	.word	0x00014600
        /*06bc*/ 	.word	0x00000005
        /*06c0*/ 	.word	0x00000000
        /*06c4*/ 	.short	0x010a
        /*06c6*/ 	.byte	0x3f
	.zero		1


	//   ....[82]....
        /*06c8*/ 	.word	0x00014650
        /*06cc*/ 	.word	0x00000003
        /*06d0*/ 	.word	0x00000000
        /*06d4*/ 	.short	0x010a
        /*06d6*/ 	.byte	0x3f
	.zero		1


	//   ....[83]....
        /*06d8*/ 	.word	0x000146a0
        /*06dc*/ 	.word	0x00000013
        /*06e0*/ 	.word	0x00000000
        /*06e4*/ 	.short	0x010a
        /*06e6*/ 	.byte	0x3f
	.zero		1


	//----- nvinfo : EIATTR_NUM_MBARRIERS
	.align		4
.L_1321:
        /*06e8*/ 	.byte	0x03, 0x38
        /*06ea*/ 	.short	0x0016


	//----- nvinfo : EIATTR_EXIT_INSTR_OFFSETS
	.align		4
        /*06ec*/ 	.byte	0x04, 0x1c
        /*06ee*/ 	.short	(.L_1323 - .L_1322)


	//   ....[0]....
.L_1322:
        /*06f0*/ 	.word	0x00000a50


	//   ....[1]....
        /*06f4*/ 	.word	0x00010aa0


	//   ....[2]....
        /*06f8*/ 	.word	0x00010b00


	//   ....[3]....
        /*06fc*/ 	.word	0x00013bb0


	//   ....[4]....
        /*0700*/ 	.word	0x00013de0


	//----- nvinfo : EIATTR_MAX_THREADS
	.align		4
.L_1323:
        /*0704*/ 	.byte	0x04, 0x05
        /*0706*/ 	.short	(.L_1325 - .L_1324)
.L_1324:
        /*0708*/ 	.word	0x00000200
        /*070c*/ 	.word	0x00000001
        /*0710*/ 	.word	0x00000001


	//----- nvinfo : EIATTR_CRS_STACK_SIZE
	.align		4
.L_1325:
        /*0714*/ 	.byte	0x04, 0x1e
        /*0716*/ 	.short	(.L_1327 - .L_1326)
.L_1326:
        /*0718*/ 	.word	0x00000000


	//----- nvinfo : EIATTR_CBANK_PARAM_SIZE
	.align		4
.L_1327:
        /*071c*/ 	.byte	0x03, 0x19
        /*071e*/ 	.short	0x0bf0


	//----- nvinfo : EIATTR_PARAM_CBANK
	.align		4
        /*0720*/ 	.byte	0x04, 0x0a
        /*0722*/ 	.short	(.L_1329 - .L_1328)
	.align		4
.L_1328:
        /*0724*/ 	.word	index@(.nv.constant0._ZN7cutlass13device_kernelIN5flash11enable_sm90INS1_16FlashAttnFwdSm90INS1_25CollectiveMainloopFwdSm90ILi2EN4cute5tupleIJNS5_1CILi1EEES8_S8_EEENS6_IJNS7_ILi192EEENS7_ILi128EEENS7_ILi96EEEEEELi96ENS_10bfloat16_tEfNS_4arch4Sm90ELb0ELb1ELb1ELb0ELb0ELb0ELb0ELb0ELb1ELb0ELb0ELb0EEENS1_21CollectiveEpilogueFwdINS6_IJSA_SC_SB_EEES9_SE_SG_Li384ELb0ELb0ELb0ELb0EEENS1_30DynamicPersistentTileSchedulerILi384ELi32ELb0ELb0ELb1EEEEEEEEEvNT_6ParamsE)
        /*0728*/ 	.short	0x0210
        /*072a*/ 	.short	0x0bf0


	//----- nvinfo : EIATTR_SW_WAR
	.align		4
.L_1329:
        /*072c*/ 	.byte	0x04, 0x36
        /*072e*/ 	.short	(.L_1331 - .L_1330)
.L_1330:
        /*0730*/ 	.word	0x00000008
.L_1331:


//--------------------- .nv.info._ZN7cutlass13device_kernelIN5flash11enable_sm90INS1_16FlashAttnFwdSm90INS1_25CollectiveMainloopFwdSm90ILi2EN4cute5tupleIJNS5_1CILi1EEES8_S8_EEENS6_IJNS7_ILi192EEENS7_ILi128EEENS7_ILi96EEEEEELi96ENS_10bfloat16_tEfNS_4arch4Sm90ELb0ELb1ELb1ELb1ELb0ELb0ELb0ELb0ELb1ELb0ELb0ELb0EEENS1_21CollectiveEpilogueFwdINS6_IJSA_SC_SB_EEES9_SE_SG_Li384ELb1ELb0ELb0ELb0EEENS1_36VarlenDynamicPersistentTileSchedulerILi192ELi128ELi384ELi32ELb0ELb0ELb1ELb1ELb0ELb1EEEEEEEEEvNT_6ParamsE --------------------------
	.section	.nv.info._ZN7cutlass13device_kernelIN5flash11enable_sm90INS1_16FlashAttnFwdSm90INS1_25CollectiveMainloopFwdSm90ILi2EN4cute5tupleIJNS5_1CILi1EEES8_S8_EEENS6_IJNS7_ILi192EEENS7_ILi128EEENS7_ILi96EEEEEELi96ENS_10bfloat16_tEfNS_4arch4Sm90ELb0ELb1ELb1ELb1ELb0ELb0ELb0ELb0ELb1ELb0ELb0ELb0EEENS1_21CollectiveEpilogueFwdINS6_IJSA_SC_SB_EEES9_SE_SG_Li384ELb1ELb0ELb0ELb0EEENS1_36VarlenDynamicPersistentTileSchedulerILi192ELi128ELi384ELi32ELb0ELb0ELb1ELb1ELb0ELb1EEEEEEEEEvNT_6ParamsE,"",@"SHT_CUDA_INFO"
	.sectionflags	@""
	.align	4


	//----- nvinfo : EIATTR_CUDA_API_VERSION
	.align		4
        /*0000*/ 	.byte	0x04, 0x37
        /*0002*/ 	.short	(.L_1333 - .L_1332)
.L_1332:
        /*0004*/ 	.word	0x00000082


	//----- nvinfo : EIATTR_KPARAM_INFO
	.align		4
.L_1333:
        /*0008*/ 	.byte	0x04, 0x17
        /*000a*/ 	.short	(.L_1335 - .L_1334)
.L_1334:
        /*000c*/ 	.word	0x00000000
        /*0010*/ 	.short	0x0000
        /*0012*/ 	.short	0x0070
        /*0014*/ 	.byte	0x00, 0xf0, 0x01, 0x28


	//----- nvinfo : EIATTR_SPARSE_MMA_MASK
	.align		4
.L_1335:
        /*0018*/ 	.byte	0x03, 0x50
        /*001a*/ 	.short	0x0000


	//----- nvinfo : EIATTR_MAXREG_COUNT
	.align		4
        /*001c*/ 	.byte	0x03, 0x1b
        /*001e*/ 	.short	0x0080


	//----- nvinfo : EIATTR_NUM_BARRIERS
	.align		4
        /*0020*/ 	.byte	0x02, 0x4c
        /*0022*/ 	.byte	0x10
	.zero		1


	//----- nvinfo : EIATTR_EXTERNS
	.align		4
        /*0024*/ 	.byte	0x04, 0x0f
        /*0026*/ 	.short	(.L_1337 - .L_1336)


	//   ....[0]....
	.align		4
.L_1336:
        /*0028*/ 	.word	index@(__assertfail)


	//----- nvinfo : EIATTR_ANNOTATIONS
	.align		4
.L_1337:
        /*002c*/ 	.byte	0x04, 0x55
        /*002e*/ 	.short	(.L_1339 - .L_1338)


	//   ....[0]....
.L_1338:
        /*0030*/ 	.word	0x00000001
        /*0034*/ 	.byte	0x80, 0x22, 0x01, 0x00, 0x01, 0x00, 0x00, 0x00, 0x10, 0x2d, 0x01, 0x00


	//----- nvinfo : EIATTR_MERCURY_ISA_VERSION
	.align		4
.L_1339:
        /*0040*/ 	.byte	0x03, 0x5f
        /*0042*/ 	.short	0x0101


	//----- nvinfo : EIATTR_UNUSED_LOAD_BYTE_OFFSET
	.align		4
        /*0044*/ 	.byte	0x04, 0x44
        /*0046*/ 	.short	(.L_1341 - .L_1340)


	//   ....[0]....
.L_1340:
        /*0048*/ 	.word	0x00000a80
        /*004c*/ 	.word	0x0000fff0


	//   ....[1]....
        /*0050*/ 	.word	0x0000fcc0
        /*0054*/ 	.word	0x0000fff0


	//----- nvinfo : EIATTR_INT_WARP_WIDE_INSTR_OFFSETS
	.align		4
.L_1341:
        /*0058*/ 	.byte	0x04, 0x31
        /*005a*/ 	.short	(.L_1343 - .L_1342)


	//   ....[0]....
.L_1342:
        /*005c*/ 	.word	0x00000160


	//   ....[1]....
        /*0060*/ 	.word	0x000001a0


	//   ....[2]....
        /*0064*/ 	.word	0x00000210


	//   ....[3]....
        /*0068*/ 	.word	0x000128c0


	//   ....[4]....
        /*006c*/ 	.word	0x00012950


	//   ....[5]....
        /*0070*/ 	.word	0x00012e00


	//   ....[6]....
        /*0074*/ 	.word	0x00012e40


	//   ....[7]....
        /*0078*/ 	.word	0x00012f80


	//   ....[8]....
        /*007c*/ 	.word	0x00013050


	//   ....[9]....
        /*0080*/ 	.word	0x00014f20


	//   ....[10]....
        /*0084*/ 	.word	0x00014fb0


	//----- nvinfo : EIATTR_COOP_GROUP_MASK_REGIDS
	.align		4
.L_1343:
        /*0088*/ 	.byte	0x04, 0x29
        /*008a*/ 	.short	(.L_1345 - .L_1344)


	//   ....[0]....
.L_1344:
        /*008c*/ 	.word	0xffffffff


	//   ....[1]....
        /*0090*/ 	.word	0xffffffff


	//   ....[2]....
        /*0094*/ 	.word	0xffffffff


	//   ....[3]....
        /*0098*/ 	.word	0xffffffff


	//   ....[4]....
        /*009c*/ 	.word	0xffffffff


	//   ....[5]....
        /*00a0*/ 	.word	0xffffffff


	//   ....[6]....
        /*00a4*/ 	.word	0xffffffff


	//   ....[7]....
        /*00a8*/ 	.word	0xffffffff


	//   ....[8]....
        /*00ac*/ 	.word	0xffffffff


	//   ....[9]....
        /*00b0*/ 	.word	0xffffffff


	//   ....[10]....
        /*00b4*/ 	.word	0xffffffff


	//   ....[11]....
        /*00b8*/ 	.word	0xffffffff


	//   ....[12]....
        /*00bc*/ 	.word	0xffffffff


	//   ....[13]....
        /*00c0*/ 	.word	0xffffffff


	//   ....[14]....
        /*00c4*/ 	.word	0xffffffff


	//   ....[15]....
        /*00c8*/ 	.word	0xffffffff


	//   ....[16]....
        /*00cc*/ 	.word	0xffffffff


	//   ....[17]....
        /*00d0*/ 	.word	0xffffffff


	//   ....[18]....
        /*00d4*/ 	.word	0xffffffff


	//   ....[19]....
        /*00d8*/ 	.word	0xffffffff


	//   ....[20]....
        /*00dc*/ 	.word	0xffffffff


	//   ....[21]....
        /*00e0*/ 	.word	0xffffffff


	//   ....[22]....
        /*00e4*/ 	.word	0xffffffff


	//   ....[23]....
        /*00e8*/ 	.word	0xffffffff


	//   ....[24]....
        /*00ec*/ 	.word	0xffffffff


	//   ....[25]....
        /*00f0*/ 	.word	0xffffffff


	//   ....[26]....
        /*00f4*/ 	.word	0xffffffff


	//   ....[27]....
        /*00f8*/ 	.word	0xffffffff


	//   ....[28]....
        /*00fc*/ 	.word	0xffffffff


	//   ....[29]....
        /*0100*/ 	.word	0xffffffff


	//   ....[30]....
        /*0104*/ 	.word	0xffffffff


	//   ....[31]....
        /*0108*/ 	.word	0xffffffff


	//   ....[32]....
        /*010c*/ 	.word	0xffffffff


	//   ....[33]....
        /*0110*/ 	.word	0xffffffff


	//   ....[34]....
        /*0114*/ 	.word	0xffffffff


	//   ....[35]....
        /*0118*/ 	.word	0xffffffff


	//   ....[36]....
        /*011c*/ 	.word	0xffffffff


	//   ....[37]....
        /*0120*/ 	.word	0xffffffff


	//   ....[38]....
        /*0124*/ 	.word	0xffffffff


	//   ....[39]....
        /*0128*/ 	.word	0xffffffff


	//   ....[40]....
        /*012c*/ 	.word	0xffffffff


	//   ....[41]....
        /*0130*/ 	.word	0xffffffff


	//   ....[42]....
        /*0134*/ 	.word	0xffffffff


	//   ....[43]....
        /*0138*/ 	.word	0xffffffff


	//   ....[44]....
        /*013c*/ 	.word	0xffffffff


	//   ....[45]....
        /*0140*/ 	.word	0xffffffff


	//   ....[46]....
        /*0144*/ 	.word	0xffffffff


	//   ....[47]....
        /*0148*/ 	.word	0xffffffff


	//   ....[48]....
        /*014c*/ 	.word	0xffffffff


	//   ....[49]....
        /*0150*/ 	.word	0xffffffff


	//   ....[50]....
        /*0154*/ 	.word	0xffffffff


	//   ....[51]....
        /*0158*/ 	.word	0xffffffff


	//   ....[52]....
        /*015c*/ 	.word	0xffffffff


	//   ....[53]....
        /*0160*/ 	.word	0xffffffff


	//   ....[54]....
        /*0164*/ 	.word	0xffffffff


	//   ....[55]....
        /*0168*/ 	.word	0xffffffff


	//   ....[56]....
        /*016c*/ 	.word	0xffffffff


	//   ....[57]....
        /*0170*/ 	.word	0xffffffff


	//   ....[58]....
        /*0174*/ 	.word	0xffffffff


	//   ....[59]....
        /*0178*/ 	.word	0xffffffff


	//   ....[60]....
        /*017c*/ 	.word	0xffffffff


	//   ....[61]....
        /*0180*/ 	.word	0xffffffff


	//   ....[62]....
        /*0184*/ 	.word	0xffffffff


	//   ....[63]....
        /*0188*/ 	.word	0xffffffff


	//   ....[64]....
        /*018c*/ 	.word	0xffffffff


	//   ....[65]....
        /*0190*/ 	.word	0xffffffff


	//   ....[66]....
        /*0194*/ 	.word	0x0500000f


	//   ....[67]....
        /*0198*/ 	.word	0x0500000f


	//   ....[68]....
        /*019c*/ 	.word	0x0500000f


	//   ....[69]....
        /*01a0*/ 	.word	0x0500000f


	//   ....[70]....
        /*01a4*/ 	.word	0x0500000f


	//   ....[71]....
        /*01a8*/ 	.word	0x0500000f


	//   ....[72]....
        /*01ac*/ 	.word	0x0500000f


	//   ....[73]....
        /*01b0*/ 	.word	0x0500000f


	//   ....[74]....
        /*01b4*/ 	.word	0x0500000f


	//   ....[75]....
        /*01b8*/ 	.word	0x0500000f


	//   ....[76]....
        /*01bc*/ 	.word	0x0500000f


	//   ....[77]....
        /*01c0*/ 	.word	0x0500000f


	//   ....[78]....
        /*01c4*/ 	.word	0x0500000f


	//   ....[79]....
        /*01c8*/ 	.word	0x0500000f


	//   ....[80]....
        /*01cc*/ 	.word	0x0500000f


	//   ....[81]....
        /*01d0*/ 	.word	0x0500000f


	//   ....[82]....
        /*01d4*/ 	.word	0x0500000f


	//   ....[83]....
        /*01d8*/ 	.word	0x0500000f


	//   ....[84]....
        /*01dc*/ 	.word	0x0500000f


	//----- nvinfo : EIATTR_COOP_GROUP_INSTR_OFFSETS
	.align		4
.L_1345:
        /*01e0*/ 	.byte	0x04, 0x28
        /*01e2*/ 	.short	(.L_1347 - .L_1346)


	//   ....[0]....
.L_1346:
        /*01e4*/ 	.word	0x00000070


	//   ....[1]....
        /*01e8*/ 	.word	0x00000170


	//   ....[2]....
        /*01ec*/ 	.word	0x000001c0


	//   ....[3]....
        /*01f0*/ 	.word	0x000003f0


	//   ....[4]....
        /*01f4*/ 	.word	0x00000550


	//   ....[5]....
        /*01f8*/ 	.word	0x00000670


	//   ....[6]....
        /*01fc*/ 	.word	0x000007d0


	//   ....[7]....
        /*0200*/ 	.word	0x000018b0


	//   ....[8]....
        /*0204*/ 	.word	0x00003ea0


	//   ....[9]....
        /*0208*/ 	.word	0x00003f40


	//   ....[10]....
        /*020c*/ 	.word	0x00004630


	//   ....[11]....
        /*0210*/ 	.word	0x00004690


	//   ....[12]....
        /*0214*/ 	.word	0x00005290


	//   ....[13]....
        /*0218*/ 	.word	0x000074f0


	//   ....[14]....
        /*021c*/ 	.word	0x000075f0


	//   ....[15]....
        /*0220*/ 	.word	0x00007b50


	//   ....[16]....
        /*0224*/ 	.word	0x00007d10


	//   ....[17]....
        /*0228*/ 	.word	0x00008e80


	//   ....[18]....
        /*022c*/ 	.word	0x00009f70


	//   ....[19]....
        /*0230*/ 	.word	0x0000a010


	//   ....[20]....
        /*0234*/ 	.word	0x0000a6e0


	//   ....[21]....
        /*0238*/ 	.word	0x0000a7a0


	//   ....[22]....
        /*023c*/ 	.word	0x0000b980


	//   ....[23]....
        /*0240*/ 	.word	0x0000d8d0


	//   ....[24]....
        /*0244*/ 	.word	0x0000d9d0


	//   ....[25]....
        /*0248*/ 	.word	0x0000e250


	//   ....[26]....
        /*024c*/ 	.word	0x0000e340


	//   ....[27]....
        /*0250*/ 	.word	0x0000f260


	//   ....[28]....
        /*0254*/ 	.word	0x0000f370


	//   ....[29]....
        /*0258*/ 	.word	0x0000f3d0


	//   ....[30]....
        /*025c*/ 	.word	0x0000f4e0


	//   ....[31]....
        /*0260*/ 	.word	0x0000f520


	//   ....[32]....
        /*0264*/ 	.word	0x000114c0


	//   ....[33]....
        /*0268*/ 	.word	0x00011640


	//   ....[34]....
        /*026c*/ 	.word	0x00011670


	//   ....[35]....
        /*0270*/ 	.word	0x000116b0


	//   ....[36]....
        /*0274*/ 	.word	0x00011720


	//   ....[37]....
        /*0278*/ 	.word	0x00011780


	//   ....[38]....
        /*027c*/ 	.word	0x000117c0


	//   ....[39]....
        /*0280*/ 	.word	0x00011940


	//   ....[40]....
        /*0284*/ 	.word	0x000119a0


	//   ....[41]....
        /*0288*/ 	.word	0x000119e0


	//   ....[42]....
        /*028c*/ 	.word	0x00011a20


	//   ....[43]....
        /*0290*/ 	.word	0x00011a50


	//   ....[44]....
        /*0294*/ 	.word	0x00011a80


	//   ....[45]....
        /*0298*/ 	.word	0x00011b20


	//   ....[46]....
        /*029c*/ 	.word	0x00011b80


	//   ....[47]....
        /*02a0*/ 	.word	0x00011c10


	//   ....[48]....
        /*02a4*/ 	.word	0x00015320


	//   ....[49]....
        /*02a8*/ 	.word	0x00015330


	//   ....[50]....
        /*02ac*/ 	.word	0x00015420


	//   ....[51]....
        /*02b0*/ 	.word	0x00015480


	//   ....[52]....
        /*02b4*/ 	.word	0x000154c0


	//   ....[53]....
        /*02b8*/ 	.word	0x00015500


	//   ....[54]....
        /*02bc*/ 	.word	0x00015530


	//   ....[55]....
        /*02c0*/ 	.word	0x00015560


	//   ....[56]....
        /*02c4*/ 	.word	0x000156d0


	//   ....[57]....
        /*02c8*/ 	.word	0x00015730


	//   ....[58]....
        /*02cc*/ 	.word	0x00015770


	//   ....[59]....
        /*02d0*/ 	.word	0x000157b0


	//   ....[60]....
        /*02d4*/ 	.word	0x000157e0


	//   ....[61]....
        /*02d8*/ 	.word	0x00015810


	//   ....[62]....
        /*02dc*/ 	.word	0x000158d0


	//   ....[63]....
        /*02e0*/ 	.word	0x000158f0


	//   ....[64]....
        /*02e4*/ 	.word	0x00015960


	//   ....[65]....
        /*02e8*/ 	.word	0x00015fb0


	//   ....[66]....
        /*02ec*/ 	.word	0x00016610


	//   ....[67]....
        /*02f0*/ 	.word	0x00016a00


	//   ....[68]....
        /*02f4*/ 	.word	0x00016a90


	//   ....[69]....
        /*02f8*/ 	.word	0x00016b30


	//   ....[70]....
        /*02fc*/ 	.word	0x00016be0


	//   ....[71]....
        /*0300*/ 	.word	0x00016c60


	//   ....[72]....
        /*0304*/ 	.word	0x00016ce0


	//   ....[73]....
        /*0308*/ 	.word	0x00016d60


	//   ....[74]....
        /*030c*/ 	.word	0x00016de0


	//   ....[75]....
        /*0310*/ 	.word	0x00016e70


	//   ....[76]....
        /*0314*/ 	.word	0x00016f20


	//   ....[77]....
        /*0318*/ 	.word	0x00016fa0


	//   ....[78]....
        /*031c*/ 	.word	0x00017020


	//   ....[79]....
        /*0320*/ 	.word	0x000170a0


	//   ....[80]....
        /*0324*/ 	.word	0x00017120


	//   ....[81]....
        /*0328*/ 	.word	0x00017190


	//   ....[82]....
        /*032c*/ 	.word	0x00017230


	//   ....[83]....
        /*0330*/ 	.word	0x000172c0


	//   ....[84]....
        /*0334*/ 	.word	0x000173e0


	//----- nvinfo : EIATTR_REG_RECONFIG
	.align		4
.L_1347:
        /*0338*/ 	.byte	0x01, 0x54
	.zero		2


	//----- nvinfo : EIATTR_SYSCALL_OFFSETS
	.align		4
        /*033c*/ 	.byte	0x04, 0x46
        /*033e*/ 	.short	(.L_1349 - .L_1348)


	//   ....[0]....
.L_1348:
        /*0340*/ 	.word	0x00001aa0


	//   ....[1]....
        /*0344*/ 	.word	0x00012ad0


	//   ....[2]....
        /*0348*/ 	.word	0x00012c00


	//   ....[3]....
        /*034c*/ 	.word	0x00012d00


	//----- nvinfo : EIATTR_MBARRIER_INSTR_OFFSETS
	.align		4
.L_1349:
        /*0350*/ 	.byte	0x04, 0x39
        /*0352*/ 	.short	(.L_1351 - .L_1350)


	//   ....[0]....
.L_1350:
        /*0354*/ 	.word	0x000002a0
        /*0358*/ 	.word	0x000000ff
        /*035c*/ 	.word	0x0002d800
        /*0360*/ 	.short	0x0100
        /*0362*/ 	.byte	0x08
	.zero		1


	//   ....[1]....
        /*0364*/ 	.word	0x000002b0
        /*0368*/ 	.word	0x000000ff
        /*036c*/ 	.word	0x0002d820
        /*0370*/ 	.short	0x0100
        /*0372*/ 	.byte	0x08
	.zero		1


	//   ....[2]....
        /*0374*/ 	.word	0x000003a0
        /*0378*/ 	.word	0x000000ff
        /*037c*/ 	.word	0x0002d830
        /*0380*/ 	.short	0x0100
        /*0382*/ 	.byte	0x08
	.zero		1


	//   ....[3]....
        /*0384*/ 	.word	0x000003b0
        /*0388*/ 	.word	0x000000ff
        /*038c*/ 	.word	0x0002d840
        /*0390*/ 	.short	0x0100
        /*0392*/ 	.byte	0x08
	.zero		1


	//   ....[4]....
        /*0394*/ 	.word	0x000003c0
        /*0398*/ 	.word	0x000000ff
        /*039c*/ 	.word	0x0002d838
        /*03a0*/ 	.short	0x0100
        /*03a2*/ 	.byte	0x08
	.zero		1


	//   ....[5]....
        /*03a4*/ 	.word	0x000003d0
        /*03a8*/ 	.word	0x000000ff
        /*03ac*/ 	.word	0x0002d848
        /*03b0*/ 	.short	0x0100
        /*03b2*/ 	.byte	0x08
	.zero		1


	//   ....[6]....
        /*03b4*/ 	.word	0x00000500
        /*03b8*/ 	.word	0x000000ff
        /*03bc*/ 	.word	0x0002d850
        /*03c0*/ 	.short	0x0100
        /*03c2*/ 	.byte	0x08
	.zero		1


	//   ....[7]....
        /*03c4*/ 	.word	0x00000510
        /*03c8*/ 	.word	0x000000ff
        /*03cc*/ 	.word	0x0002d860
        /*03d0*/ 	.short	0x0100
        /*03d2*/ 	.byte	0x08
	.zero		1


	//   ....[8]....
        /*03d4*/ 	.word	0x00000520
        /*03d8*/ 	.word	0x000000ff
        /*03dc*/ 	.word	0x0002d858
        /*03e0*/ 	.short	0x0100
        /*03e2*/ 	.byte	0x08
	.zero		1


	//   ....[9]....
        /*03e4*/ 	.word	0x00000530
        /*03e8*/ 	.word	0x000000ff
        /*03ec*/ 	.word	0x0002d868
        /*03f0*/ 	.short	0x0100
        /*03f2*/ 	.byte	0x08
	.zero		1


	//   ....[10]....
        /*03f4*/ 	.word	0x00000620
        /*03f8*/ 	.word	0x000000ff
        /*03fc*/ 	.word	0x0002d870
        /*0400*/ 	.short	0x0100
        /*0402*/ 	.byte	0x06
	.zero		1


	//   ....[11]....
        /*0404*/ 	.word	0x00000630
        /*0408*/ 	.word	0x000000ff
        /*040c*/ 	.word	0x0002d880
        /*0410*/ 	.short	0x0100
        /*0412*/ 	.byte	0x06
	.zero		1


	//   ....[12]....
        /*0414*/ 	.word	0x00000640
        /*0418*/ 	.word	0x000000ff
        /*041c*/ 	.word	0x0002d878
        /*0420*/ 	.short	0x0100
        /*0422*/ 	.byte	0x06
	.zero		1


	//   ....[13]....
        /*0424*/ 	.word	0x00000650
        /*0428*/ 	.word	0x000000ff
        /*042c*/ 	.word	0x0002d888
        /*0430*/ 	.short	0x0100
        /*0432*/ 	.byte	0x06
	.zero		1


	//   ....[14]....
        /*0434*/ 	.word	0x00000780
        /*0438*/ 	.word	0x000000ff
        /*043c*/ 	.word	0x0002d890
        /*0440*/ 	.short	0x0100
        /*0442*/ 	.byte	0x08
	.zero		1


	//   ....[15]....
        /*0444*/ 	.word	0x00000790
        /*0448*/ 	.word	0x000000ff
        /*044c*/ 	.word	0x0002d8a0
        /*0450*/ 	.short	0x0100
        /*0452*/ 	.byte	0x08
	.zero		1


	//   ....[16]....
        /*0454*/ 	.word	0x000007a0
        /*0458*/ 	.word	0x000000ff
        /*045c*/ 	.word	0x0002d898
        /*0460*/ 	.short	0x0100
        /*0462*/ 	.byte	0x08
	.zero		1


	//   ....[17]....
        /*0464*/ 	.word	0x000007b0
        /*0468*/ 	.word	0x000000ff
        /*046c*/ 	.word	0x0002d8a8
        /*0470*/ 	.short	0x0100
        /*0472*/ 	.byte	0x08
	.zero		1


	//   ....[18]....
        /*0474*/ 	.word	0x000008e0
        /*0478*/ 	.word	0x000000ff
        /*047c*/ 	.word	0x0002d8b0
        /*0480*/ 	.short	0x0100
        /*0482*/ 	.byte	0x08
	.zero		1


	//   ....[19]....
        /*0484*/ 	.word	0x000008f0
        /*0488*/ 	.word	0x000000ff
        /*048c*/ 	.word	0x0002d8c0
        /*0490*/ 	.short	0x0100
        /*0492*/ 	.byte	0x08
	.zero		1


	//   ....[20]....
        /*0494*/ 	.word	0x00000900
        /*0498*/ 	.word	0x000000ff
        /*049c*/ 	.word	0x0002d8b8
        /*04a0*/ 	.short	0x0100
        /*04a2*/ 	.byte	0x08
	.zero		1


	//   ....[21]....
        /*04a4*/ 	.word	0x00000910
        /*04a8*/ 	.word	0x000000ff
        /*04ac*/ 	.word	0x0002d8c8
        /*04b0*/ 	.short	0x0100
        /*04b2*/ 	.byte	0x08
	.zero		1


	//   ....[22]....
        /*04b4*/ 	.word	0x00001b20
        /*04b8*/ 	.word	0x000000ff
        /*04bc*/ 	.word	0x0002d800
        /*04c0*/ 	.short	0x010a
        /*04c2*/ 	.byte	0x2a
	.zero		1


	//   ....[23]....
        /*04c4*/ 	.word	0x00001ba0
        /*04c8*/ 	.word	0x00000004
        /*04cc*/ 	.word	0x0002d830
        /*04d0*/ 	.short	0x010a
        /*04d2*/ 	.byte	0x3f
	.zero		1


	//   ....[24]....
        /*04d4*/ 	.word	0x00001c00
        /*04d8*/ 	.word	0x00000004
        /*04dc*/ 	.word	0x0002d830
        /*04e0*/ 	.short	0x010a
        /*04e2*/ 	.byte	0x3f
	.zero		1


	//   ....[25]....
        /*04e4*/ 	.word	0x000023d0
        /*04e8*/ 	.word	0x00000004
        /*04ec*/ 	.word	0x00000000
        /*04f0*/ 	.short	0x0101
        /*04f2*/ 	.byte	0x3f
	.zero		1


	//   ....[26]....
        /*04f4*/ 	.word	0x00005710
        /*04f8*/ 	.word	0x000000ff
        /*04fc*/ 	.word	0x0002d830
        /*0500*/ 	.short	0x010a
        /*0502*/ 	.byte	0x06
	.zero		1


	//   ....[27]....
        /*0504*/ 	.word	0x00005750
        /*0508*/ 	.word	0x000000ff
        /*050c*/ 	.word	0x0002d830
        /*0510*/ 	.short	0x010a
        /*0512*/ 	.byte	0x06
	.zero		1


	//   ....[28]....
        /*0514*/ 	.word	0x000059f0
        /*0518*/ 	.word	0x000000ff
        /*051c*/ 	.word	0x0002d850
        /*0520*/ 	.short	0x010a
        /*0522*/ 	.byte	0x06
	.zero		1


	//   ....[29]....
        /*0524*/ 	.word	0x00005a30
        /*0528*/ 	.word	0x000000ff
        /*052c*/ 	.word	0x0002d850
        /*0530*/ 	.short	0x010a
        /*0532*/ 	.byte	0x06
	.zero		1


	//   ....[30]....
        /*0534*/ 	.word	0x00006740
        /*0538*/ 	.word	0x00000035
        /*053c*/ 	.word	0x00000000
        /*0540*/ 	.short	0x0101
        /*0542*/ 	.byte	0x3f
	.zero		1


	//   ....[31]....
        /*0544*/ 	.word	0x00008060
        /*0548*/ 	.word	0x0000000d
        /*054c*/ 	.word	0x00000000
        /*0550*/ 	.short	0x0101
        /*0552*/ 	.byte	0x3f
	.zero		1


	//   ....[32]....
        /*0554*/ 	.word	0x00009220
        /*0558*/ 	.word	0x000000ff
        /*055c*/ 	.word	0x0002d830
        /*0560*/ 	.short	0x010a
        /*0562*/ 	.byte	0x06
	.zero		1


	//   ....[33]....
        /*0564*/ 	.word	0x00009260
        /*0568*/ 	.word	0x000000ff
        /*056c*/ 	.word	0x0002d830
        /*0570*/ 	.short	0x010a
        /*0572*/ 	.byte	0x06
	.zero		1


	//   ....[34]....
        /*0574*/ 	.word	0x00009500
        /*0578*/ 	.word	0x000000ff
        /*057c*/ 	.word	0x0002d850
        /*0580*/ 	.short	0x010a
        /*0582*/ 	.byte	0x06
	.zero		1


	//   ....[35]....
        /*0584*/ 	.word	0x00009540
        /*0588*/ 	.word	0x000000ff
        /*058c*/ 	.word	0x0002d850
        /*0590*/ 	.short	0x010a
        /*0592*/ 	.byte	0x06
	.zero		1


	//   ....[36]....
        /*0594*/ 	.word	0x0000ae40
        /*0598*/ 	.word	0x00000018
        /*059c*/ 	.word	0x00000000
        /*05a0*/ 	.short	0x0101
        /*05a2*/ 	.byte	0x3f
	.zero		1


	//   ....[37]....
        /*05a4*/ 	.word	0x0000aec0
        /*05a8*/ 	.word	0x0000002a
        /*05ac*/ 	.word	0x00000000
        /*05b0*/ 	.short	0x0101
        /*05b2*/ 	.byte	0x3f
	.zero		1


	//   ....[38]....
        /*05b4*/ 	.word	0x0000bb50
        /*05b8*/ 	.word	0x000000ff
        /*05bc*/ 	.word	0x0002d830
        /*05c0*/ 	.short	0x010a
        /*05c2*/ 	.byte	0x06
	.zero		1


	//   ....[39]....
        /*05c4*/ 	.word	0x0000bb90
        /*05c8*/ 	.word	0x000000ff
        /*05cc*/ 	.word	0x0002d830
        /*05d0*/ 	.short	0x010a
        /*05d2*/ 	.byte	0x06
	.zero		1


	//   ....[40]....
        /*05d4*/ 	.word	0x0000be30
        /*05d8*/ 	.word	0x000000ff
        /*05dc*/ 	.word	0x0002d850
        /*05e0*/ 	.short	0x010a
        /*05e2*/ 	.byte	0x06
	.zero		1


	//   ....[41]....
        /*05e4*/ 	.word	0x0000be70
        /*05e8*/ 	.word	0x000000ff
        /*05ec*/ 	.word	0x0002d850
        /*05f0*/ 	.short	0x010a
        /*05f2*/ 	.byte	0x06
	.zero		1


	//   ....[42]....
        /*05f4*/ 	.word	0x0000cb30
        /*05f8*/ 	.word	0x00000035
        /*05fc*/ 	.word	0x00000000
        /*0600*/ 	.short	0x0101
        /*0602*/ 	.byte	0x3f
	.zero		1


	//   ....[43]....
        /*0604*/ 	.word	0x0000e6b0
        /*0608*/ 	.word	0x00000020
        /*060c*/ 	.word	0x00000000
        /*0610*/ 	.short	0x0101
        /*0612*/ 	.byte	0x3f
	.zero		1


	//   ....[44]....
        /*0614*/ 	.word	0x0000f2e0
        /*0618*/ 	.word	0x000000ff
        /*061c*/ 	.word	0x0002d850
        /*0620*/ 	.short	0x010a
        /*0622*/ 	.byte	0x09
	.zero		1


	//   ....[45]....
        /*0624*/ 	.word	0x0000f320
        /*0628*/ 	.word	0x000000ff
        /*062c*/ 	.word	0x0002d850
        /*0630*/ 	.short	0x010a
        /*0632*/ 	.byte	0x09
	.zero		1


	//   ....[46]....
        /*0634*/ 	.word	0x0000f960
        /*0638*/ 	.word	0x00000007
        /*063c*/ 	.word	0x00000000
        /*0640*/ 	.short	0x0101
        /*0642*/ 	.byte	0x3f
	.zero		1


	//   ....[47]....
        /*0644*/ 	.word	0x00010960
        /*0648*/ 	.word	0x000000ff
        /*064c*/ 	.word	0x00000000
        /*0650*/ 	.short	0x0101
        /*0652*/ 	.byte	0x04
	.zero		1


	//   ....[48]....
        /*0654*/ 	.word	0x00013330
        /*0658*/ 	.word	0x00000005
        /*065c*/ 	.word	0x0002d840
        /*0660*/ 	.short	0x010a
        /*0662*/ 	.byte	0x3f
	.zero		1


	//   ....[49]....
        /*0664*/ 	.word	0x00013820
        /*0668*/ 	.word	0x00000019
        /*066c*/ 	.word	0x0002d820
        /*0670*/ 	.short	0x010a
        /*0672*/ 	.byte	0x3f
	.zero		1


	//   ....[50]....
        /*0674*/ 	.word	0x00013b00
        /*0678*/ 	.word	0x00000003
        /*067c*/ 	.word	0x0002d840
        /*0680*/ 	.short	0x010a
        /*0682*/ 	.byte	0x3f
	.zero		1


	//   ....[51]....
        /*0684*/ 	.word	0x00013d80
        /*0688*/ 	.word	0x00000002
        /*068c*/ 	.word	0x00000060
        /*0690*/ 	.short	0x010a
        /*0692*/ 	.byte	0x3f
	.zero		1


	//   ....[52]....
        /*0694*/ 	.word	0x000142a0
        /*0698*/ 	.word	0x00000003
        /*069c*/ 	.word	0x0002d840
        /*06a0*/ 	.short	0x010a
        /*06a2*/ 	.byte	0x3f
	.zero		1


	//   ....[53]....
        /*06a4*/ 	.word	0x00014520
        /*06a8*/ 	.word	0x00000003
        /*06ac*/ 	.word	0x00000060
        /*06b0*/ 	.short	0x010a
        /*06b2*/ 	.byte	0x3f
	.zero		1


	//   ....[54]....
        /*06b4*/ 	.word	0x000149a0
        /*06b8*/ 	.word	0x00000002
        /*06bc*/ 	.word	0x0002d840
        /*06c0*/ 	.short	0x010a
        /*06c2*/ 	.byte	0x3f
	.zero		1


	//   ....[55]....
        /*06c4*/ 	.word	0x00014c40
        /*06c8*/ 	.word	0x00000002
        /*06cc*/ 	.word	0x00000060
        /*06d0*/ 	.short	0x010a
        /*06d2*/ 	.byte	0x3f
	.zero		1


	//   ....[56]....
        /*06d4*/ 	.word	0x00015020
        /*06d8*/ 	.word	0x00000003
        /*06dc*/ 	.word	0x0002d860
        /*06e0*/ 	.short	0x010a
        /*06e2*/ 	.byte	0x3f
	.zero		1


	//   ....[57]....
        /*06e4*/ 	.word	0x00015f30
        /*06e8*/ 	.word	0x00000009
        /*06ec*/ 	.word	0x0002d820
        /*06f0*/ 	.short	0x010a
        /*06f2*/ 	.byte	0x3f
	.zero		1


	//   ....[58]....
        /*06f4*/ 	.word	0x000160d0
        /*06f8*/ 	.word	0x00000007
        /*06fc*/ 	.word	0x00000000
        /*0700*/ 	.short	0x010a
        /*0702*/ 	.byte	0x3f
	.zero		1


	//   ....[59]....
        /*0704*/ 	.word	0x00016140
        /*0708*/ 	.word	0x00000003
        /*070c*/ 	.word	0x00000000
        /*0710*/ 	.short	0x010a
        /*0712*/ 	.byte	0x3f
	.zero		1


	//   ....[60]....
        /*0714*/ 	.word	0x000161a0
        /*0718*/ 	.word	0x00000005
        /*071c*/ 	.word	0x00000000
        /*0720*/ 	.short	0x010a
        /*0722*/ 	.byte	0x3f
	.zero		1


	//   ....[61]....
        /*0724*/ 	.word	0x000161d0
        /*0728*/ 	.word	0x00000003
        /*072c*/ 	.word	0x00000000
        /*0730*/ 	.short	0x010a
        /*0732*/ 	.byte	0x3f
	.zero		1


	//   ....[62]....
        /*0734*/ 	.word	0x00016240
        /*0738*/ 	.word	0x00000003
        /*073c*/ 	.word	0x0002d800
        /*0740*/ 	.short	0x010a
        /*0742*/ 	.byte	0x3f
	.zero		1


	//   ....[63]....
        /*0744*/ 	.word	0x00016290
        /*0748*/ 	.word	0x00000004
        /*074c*/ 	.word	0x0002d830
        /*0750*/ 	.short	0x010a
        /*0752*/ 	.byte	0x3f
	.zero		1


	//   ....[64]....
        /*0754*/ 	.word	0x000162f0
        /*0758*/ 	.word	0x0000000b
        /*075c*/ 	.word	0x0002d830
        /*0760*/ 	.short	0x010a
        /*0762*/ 	.byte	0x3f
	.zero		1


	//   ....[65]....
        /*0764*/ 	.word	0x00016350
        /*0768*/ 	.word	0x0000000b
        /*076c*/ 	.word	0x0002d850
        /*0770*/ 	.short	0x010a
        /*0772*/ 	.byte	0x3f
	.zero		1


	//   ....[66]....
        /*0774*/ 	.word	0x000163b0
        /*0778*/ 	.word	0x00000009
        /*077c*/ 	.word	0x0002d830
        /*0780*/ 	.short	0x010a
        /*0782*/ 	.byte	0x3f
	.zero		1


	//   ....[67]....
        /*0784*/ 	.word	0x00016410
        /*0788*/ 	.word	0x00000009
        /*078c*/ 	.word	0x0002d850
        /*0790*/ 	.short	0x010a
        /*0792*/ 	.byte	0x3f
	.zero		1


	//   ....[68]....
        /*0794*/ 	.word	0x00016470
        /*0798*/ 	.word	0x0000000d
        /*079c*/ 	.word	0x0002d830
        /*07a0*/ 	.short	0x010a
        /*07a2*/ 	.byte	0x3f
	.zero		1


	//   ....[69]....
        /*07a4*/ 	.word	0x000164d0
        /*07a8*/ 	.word	0x0000000d
        /*07ac*/ 	.word	0x0002d850
        /*07b0*/ 	.short	0x010a
        /*07b2*/ 	.byte	0x3f
	.zero		1


	//   ....[70]....
        /*07b4*/ 	.word	0x00016530
        /*07b8*/ 	.word	0x00000005
        /*07bc*/ 	.word	0x0002d850
        /*07c0*/ 	.short	0x010a
        /*07c2*/ 	.byte	0x3f
	.zero		1


	//   ....[71]....
        /*07c4*/ 	.word	0x000166d0
        /*07c8*/ 	.word	0x00000005
        /*07cc*/ 	.word	0x0002d840
        /*07d0*/ 	.short	0x010a
        /*07d2*/ 	.byte	0x3f
	.zero		1


	//   ....[72]....
        /*07d4*/ 	.word	0x00016720
        /*07d8*/ 	.word	0x00000019
        /*07dc*/ 	.word	0x0002d820
        /*07e0*/ 	.short	0x010a
        /*07e2*/ 	.byte	0x3f
	.zero		1


	//   ....[73]....
        /*07e4*/ 	.word	0x00016770
        /*07e8*/ 	.word	0x00000003
        /*07ec*/ 	.word	0x0002d840
        /*07f0*/ 	.short	0x010a
        /*07f2*/ 	.byte	0x3f
	.zero		1


	//   ....[74]....
        /*07f4*/ 	.word	0x000167c0
        /*07f8*/ 	.word	0x00000002
        /*07fc*/ 	.word	0x00000060
        /*0800*/ 	.short	0x010a
        /*0802*/ 	.byte	0x3f
	.zero		1


	//   ....[75]....
        /*0804*/ 	.word	0x00016810
        /*0808*/ 	.word	0x00000003
        /*080c*/ 	.word	0x0002d840
        /*0810*/ 	.short	0x010a
        /*0812*/ 	.byte	0x3f
	.zero		1


	//   ....[76]....
        /*0814*/ 	.word	0x00016860
        /*0818*/ 	.word	0x00000003
        /*081c*/ 	.word	0x00000060
        /*0820*/ 	.short	0x010a
        /*0822*/ 	.byte	0x3f
	.zero		1


	//   ....[77]....
        /*0824*/ 	.word	0x000168b0
        /*0828*/ 	.word	0x00000002
        /*082c*/ 	.word	0x0002d840
        /*0830*/ 	.short	0x010a
        /*0832*/ 	.byte	0x3f
	.zero		1


	//   ....[78]....
        /*0834*/ 	.word	0x00016900
        /*0838*/ 	.word	0x00000002
        /*083c*/ 	.word	0x00000060
        /*0840*/ 	.short	0x010a
        /*0842*/ 	.byte	0x3f
	.zero		1


	//   ....[79]....
        /*0844*/ 	.word	0x00016950
        /*0848*/ 	.word	0x00000003
        /*084c*/ 	.word	0x0002d860
        /*0850*/ 	.short	0x010a
        /*0852*/ 	.byte	0x3f
	.zero		1


	//   ....[80]....
        /*0854*/ 	.word	0x00017300
        /*0858*/ 	.word	0x00000009
        /*085c*/ 	.word	0x0002d820
        /*0860*/ 	.short	0x010a
        /*0862*/ 	.byte	0x3f
	.zero		1


	//   ....[81]....
        /*0864*/ 	.word	0x000174a0
        /*0868*/ 	.word	0x00000007
        /*086c*/ 	.word	0x00000000
        /*0870*/ 	.short	0x010a
        /*0872*/ 	.byte	0x3f
	.zero		1


	//   ....[82]....
        /*0874*/ 	.word	0x000174f0
        /*0878*/ 	.word	0x00000003
        /*087c*/ 	.word	0x00000000
        /*0880*/ 	.short	0x010a
        /*0882*/ 	.byte	0x3f
	.zero		1


	//   ....[83]....
        /*0884*/ 	.word	0x00017540
        /*0888*/ 	.word	0x00000005
        /*088c*/ 	.word	0x00000000
        /*0890*/ 	.short	0x010a
        /*0892*/ 	.byte	0x3f
	.zero		1


	//----- nvinfo : EIATTR_NUM_MBARRIERS
	.align		4
.L_1351:
        /*0894*/ 	.byte	0x03, 0x38
        /*0896*/ 	.short	0x0016


	//----- nvinfo : EIATTR_EXIT_INSTR_OFFSETS
	.align		4
        /*0898*/ 	.byte	0x04, 0x1c
        /*089a*/ 	.short	(.L_1353 - .L_1352)


	//   ....[0]....
.L_1352:
        /*089c*/ 	.word	0x00000ab0


	//   ....[1]....
        /*08a0*/ 	.word	0x00011480


	//   ....[2]....
        /*08a4*/ 	.word	0x000114e0


	//   ....[3]....
        /*08a8*/ 	.word	0x00016220


	//----- nvinfo : EIATTR_MAX_THREADS
	.align		4
.L_1353:
        /*08ac*/ 	.byte	0x04, 0x05
        /*08ae*/ 	.short	(.L_1355 - .L_1354)
.L_1354:
        /*08b0*/ 	.word	0x00000200
        /*08b4*/ 	.word	0x00000001
        /*08b8*/ 	.word	0x00000001


	//----- nvinfo : EIATTR_CRS_STACK_SIZE
	.align		4
.L_1355:
        /*08bc*/ 	.byte	0x04, 0x1e
        /*08be*/ 	.short	(.L_1357 - .L_1356)
.L_1356:
        /*08c0*/ 	.word	0x00000000


	//----- nvinfo : EIATTR_CBANK_PARAM_SIZE
	.align		4
.L_1357:
        /*08c4*/ 	.byte	0x03, 0x19
        /*08c6*/ 	.short	0x0a70


	//----- nvinfo : EIATTR_PARAM_CBANK
	.align		4
        /*08c8*/ 	.byte	0x04, 0x0a
        /*08ca*/ 	.short	(.L_1359 - .L_1358)
	.align		4
.L_1358:
        /*08cc*/ 	.word	index@(.nv.constant0._ZN7cutlass13device_kernelIN5flash11enable_sm90INS1_16FlashAttnFwdSm90INS1_25CollectiveMainloopFwdSm90ILi2EN4cute5tupleIJNS5_1CILi1EEES8_S8_EEENS6_IJNS7_ILi192EEENS7_ILi128EEENS7_ILi96EEEEEELi96ENS_10bfloat16_tEfNS_4arch4Sm90ELb0ELb1ELb1ELb1ELb0ELb0ELb0ELb0ELb1ELb0ELb0ELb0EEENS1_21CollectiveEpilogueFwdINS6_IJSA_SC_SB_EEES9_SE_SG_Li384ELb1ELb0ELb0ELb0EEENS1_36VarlenDynamicPersistentTileSchedulerILi192ELi128ELi384ELi32ELb0ELb0ELb1ELb1ELb0ELb1EEEEEEEEEvNT_6ParamsE)
        /*08d0*/ 	.short	0x0210
        /*08d2*/ 	.short	0x0a70


	//----- nvinfo : EIATTR_SW_WAR
	.align		4
.L_1359:
        /*08d4*/ 	.byte	0x04, 0x36
        /*08d6*/ 	.short	(.L_1361 - .L_1360)
.L_1360:
        /*08d8*/ 	.word	0x00000008
.L_1361:


//--------------------- .nv.info._ZN7cutlass13device_kernelIN5flash11enable_sm90INS1_16FlashAttnFwdSm90INS1_25CollectiveMainloopFwdSm90ILi2EN4cute5tupleIJNS5_1CILi1EEES8_S8_EEENS6_IJNS7_ILi192EEENS7_ILi128EEENS7_ILi96EEEEEELi96ENS_10bfloat16_tEfNS_4arch4Sm90ELb0ELb1ELb1ELb1ELb0ELb1ELb0ELb0ELb1ELb0ELb0ELb0EEENS1_21CollectiveEpilogueFwdINS6_IJSA_SC_SB_EEES9_SE_SG_Li384ELb1ELb0ELb0ELb0EEENS1_36VarlenDynamicPersistentTileSchedulerILi192ELi128ELi384ELi32ELb0ELb0ELb1ELb1ELb0ELb1EEEEEEEEEvNT_6ParamsE --------------------------
	.section	.nv.info._ZN7cutlass13device_kernelIN5flash11enable_sm90INS1_16FlashAttnFwdSm90INS1_25CollectiveMainloopFwdSm90ILi2EN4cute5tupleIJNS5_1CILi1EEES8_S8_EEENS6_IJNS7_ILi192EEENS7_ILi128EEENS7_ILi96EEEEEELi96ENS_10bfloat16_tEfNS_4arch4Sm90ELb0ELb1ELb1ELb1ELb0ELb1ELb0ELb0ELb1ELb0ELb0ELb0EEENS1_21CollectiveEpilogueFwdINS6_IJSA_SC_SB_EEES9_SE_SG_Li384ELb1ELb0ELb0ELb0EEENS1_36VarlenDynamicPersistentTileSchedulerILi192ELi128ELi384ELi32ELb0ELb0ELb1ELb1ELb0ELb1EEEEEEEEEvNT_6ParamsE,"",@"SHT_CUDA_INFO"
	.sectionflags	@""
	.align	4


	//----- nvinfo : EIATTR_CUDA_API_VERSION
	.align		4
        /*0000*/ 	.byte	0x04, 0x37
        /*0002*/ 	.short	(.L_1363 - .L_1362)
.L_1362:
        /*0004*/ 	.word	0x00000082


	//----- nvinfo : EIATTR_KPARAM_INFO
	.align		4
.L_1363:
        /*0008*/ 	.byte	0x04, 0x17
        /*000a*/ 	.short	(.L_1365 - .L_1364)
.L_1364:
        /*000c*/ 	.word	0x00000000
        /*0010*/ 	.short	0x0000
        /*0012*/ 	.short	0x0070
        /*0014*/ 	.byte	0x00, 0xf0, 0x01, 0x28


	//----- nvinfo : EIATTR_SPARSE_MMA_MASK
	.align		4
.L_1365:
        /*0018*/ 	.byte	0x03, 0x50
        /*001a*/ 	.short	0x0000


	//----- nvinfo : EIATTR_MAXREG_COUNT
	.align		4
        /*001c*/ 	.byte	0x03, 0x1b
        /*001e*/ 	.short	0x0080


	//----- nvinfo : EIATTR_NUM_BARRIERS
	.align		4
        /*0020*/ 	.byte	0x02, 0x4c
        /*0022*/ 	.byte	0x10
	.zero		1


	//----- nvinfo : EIATTR_EXTERNS
	.align		4
        /*0024*/ 	.byte	0x04, 0x0f
        /*0026*/ 	.short	(.L_1367 - .L_1366)


	//   ....[0]....
	.align		4
.L_1366:
        /*0028*/ 	.word	index@(__assertfail)


	//----- nvinfo : EIATTR_ANNOTATIONS
	.align		4
.L_1367:
        /*002c*/ 	.byte	0x04, 0x55
        /*002e*/ 	.short	(.L_1369 - .L_1368)


	//   ....[0]....
.L_1368:
        /* <DEDUP_REMOVED lines=63> */


	//----- nvinfo : EIATTR_MERCURY_ISA_VERSION
	.align		4
.L_1369:
        /*0410*/ 	.byte	0x03, 0x5f
        /*0412*/ 	.short	0x0101


	//----- nvinfo : EIATTR_UNUSED_LOAD_BYTE_OFFSET
	.align		4
        /*0414*/ 	.byte	0x04, 0x44
        /*0416*/ 	.short	(.L_1371 - .L_1370)


	//   ....[0]....
.L_1370:
        /*0418*/ 	.word	0x00000b10
        /*041c*/ 	.word	0x0000fff0


	//   ....[1]....
        /*0420*/ 	.word	0x0001ab30
        /*0424*/ 	.word	0x0000fff0


	//----- nvinfo : EIATTR_INT_WARP_WIDE_INSTR_OFFSETS
	.align		4
.L_1371:
        /*0428*/ 	.byte	0x04, 0x31
        /*042a*/ 	.short	(.L_1373 - .L_1372)


	//   ....[0]....
.L_1372:
        /*042c*/ 	.word	0x000001c0


	//   ....[1]....
        /*0430*/ 	.word	0x00000200


	//   ....[2]....
        /*0434*/ 	.word	0x00000270


	//   ....[3]....
        /*0438*/ 	.word	0x0001eb00


	//   ....[4]....
        /*043c*/ 	.word	0x0001eb90


	//   ....[5]....
        /*0440*/ 	.word	0x0001f040


	//   ....[6]....
        /*0444*/ 	.word	0x0001f080


	//   ....[7]....
        /*0448*/ 	.word	0x0001f1c0


	//   ....[8]....
        /*044c*/ 	.word	0x0001f290


	//   ....[9]....
        /*0450*/ 	.word	0x000212f0


	//   ....[10]....
        /*0454*/ 	.word	0x00021380


	//----- nvinfo : EIATTR_COOP_GROUP_MASK_REGIDS
	.align		4
.L_1373:
        /*0458*/ 	.byte	0x04, 0x29
        /*045a*/ 	.short	(.L_1375 - .L_1374)


	//   ....[0]....
.L_1374:
        /*045c*/ 	.word	0xffffffff


	//   ....[1]....
        /*0460*/ 	.word	0xffffffff


	//   ....[2]....
        /*0464*/ 	.word	0xffffffff


	//   ....[3]....
        /*0468*/ 	.word	0xffffffff


	//   ....[4]....
        /*046c*/ 	.word	0xffffffff


	//   ....[5]....
        /*0470*/ 	.word	0xffffffff


	//   ....[6]....
        /*0474*/ 	.word	0xffffffff


	//   ....[7]....
        /*0478*/ 	.word	0xffffffff


	//   ....[8]....
        /*047c*/ 	.word	0xffffffff


	//   ....[9]....
        /*0480*/ 	.word	0xffffffff


	//   ....[10]....
        /*0484*/ 	.word	0xffffffff


	//   ....[11]....
        /*0488*/ 	.word	0xffffffff


	//   ....[12]....
        /*048c*/ 	.word	0xffffffff


	//   ....[13]....
        /*0490*/ 	.word	0xffffffff


	//   ....[14]....
        /*0494*/ 	.word	0xffffffff


	//   ....[15]....
        /*0498*/ 	.word	0xffffffff


	//   ....[16]....
        /*049c*/ 	.word	0xffffffff


	//   ....[17]....
        /*04a0*/ 	.word	0xffffffff


	//   ....[18]....
        /*04a4*/ 	.word	0xffffffff


	//   ....[19]....
        /*04a8*/ 	.word	0xffffffff


	//   ....[20]....
        /*04ac*/ 	.word	0xffffffff


	//   ....[21]....
        /*04b0*/ 	.word	0xffffffff


	//   ....[22]....
        /*04b4*/ 	.word	0xffffffff


	//   ....[23]....
        /*04b8*/ 	.word	0xffffffff


	//   ....[24]....
        /*04bc*/ 	.word	0xffffffff


	//   ....[25]....
        /*04c0*/ 	.word	0xffffffff


	//   ....[26]....
        /*04c4*/ 	.word	0xffffffff


	//   ....[27]....
        /*04c8*/ 	.word	0xffffffff


	//   ....[28]....
        /*04cc*/ 	.word	0xffffffff


	//   ....[29]....
        /*04d0*/ 	.word	0xffffffff


	//   ....[30]....
        /*04d4*/ 	.word	0xffffffff


	//   ....[31]....
        /*04d8*/ 	.word	0xffffffff


	//   ....[32]....
        /*04dc*/ 	.word	0xffffffff


	//   ....[33]....
        /*04e0*/ 	.word	0xffffffff


	//   ....[34]....
        /*04e4*/ 	.word	0xffffffff


	//   ....[35]....
        /*04e8*/ 	.word	0xffffffff


	//   ....[36]....
        /*04ec*/ 	.word	0xffffffff


	//   ....[37]....
        /*04f0*/ 	.word	0xffffffff


	//   ....[38]....
        /*04f4*/ 	.word	0xffffffff


	//   ....[39]....
        /*04f8*/ 	.word	0xffffffff


	//   ....[40]....
        /*04fc*/ 	.word	0xffffffff


	//   ....[41]....
        /*0500*/ 	.word	0xffffffff


	//   ....[42]....
        /*0504*/ 	.word	0xffffffff


	//   ....[43]....
        /*0508*/ 	.word	0xffffffff


	//   ....[44]....
        /*050c*/ 	.word	0xffffffff


	//   ....[45]....
        /*0510*/ 	.word	0xffffffff


	//   ....[46]....
        /*0514*/ 	.word	0xffffffff


	//   ....[47]....
        /*0518*/ 	.word	0xffffffff


	//   ....[48]....
        /*051c*/ 	.word	0xffffffff


	//   ....[49]....
        /*0520*/ 	.word	0xffffffff


	//   ....[50]....
        /*0524*/ 	.word	0xffffffff


	//   ....[51]....
        /*0528*/ 	.word	0xffffffff


	//   ....[52]....
        /*052c*/ 	.word	0xffffffff


	//   ....[53]....
        /*0530*/ 	.word	0xffffffff


	//   ....[54]....
        /*0534*/ 	.word	0xffffffff


	//   ....[55]....
        /*0538*/ 	.word	0xffffffff


	//   ....[56]....
        /*053c*/ 	.word	0xffffffff


	//   ....[57]....
        /*0540*/ 	.word	0xffffffff


	//   ....[58]....
        /*0544*/ 	.word	0xffffffff


	//   ....[59]....
        /*0548*/ 	.word	0xffffffff


	//   ....[60]....
        /*054c*/ 	.word	0xffffffff


	//   ....[61]....
        /*0550*/ 	.word	0xffffffff


	//   ....[62]....
        /*0554*/ 	.word	0xffffffff


	//   ....[63]....
        /*0558*/ 	.word	0xffffffff


	//   ....[64]....
        /*055c*/ 	.word	0xffffffff


	//   ....[65]....
        /*0560*/ 	.word	0xffffffff


	//   ....[66]....
        /*0564*/ 	.word	0x0500000f


	//   ....[67]....
        /*0568*/ 	.word	0x0500000f


	//   ....[68]....
        /*056c*/ 	.word	0x0500000f


	//   ....[69]....
        /*0570*/ 	.word	0x0500000f


	//   ....[70]....
        /*0574*/ 	.word	0x0500000f


	//   ....[71]....
        /*0578*/ 	.word	0x0500000f


	//   ....[72]....
        /*057c*/ 	.word	0x0500000f


	//   ....[73]....
        /*0580*/ 	.word	0x0500000f


	//   ....[74]....
        /*0584*/ 	.word	0x0500000f


	//   ....[75]....
        /*0588*/ 	.word	0x0500000f


	//   ....[76]....
        /*058c*/ 	.word	0x0500000f


	//   ....[77]....
        /*0590*/ 	.word	0x0500000f


	//   ....[78]....
        /*0594*/ 	.word	0x0500000f


	//   ....[79]....
        /*0598*/ 	.word	0x0500000f


	//   ....[80]....
        /*059c*/ 	.word	0x0500000f


	//   ....[81]....
        /*05a0*/ 	.word	0x0500000f


	//   ....[82]....
        /*05a4*/ 	.word	0x0500000f


	//   ....[83]....
        /*05a8*/ 	.word	0x0500000f


	//   ....[84]....
        /*05ac*/ 	.word	0x0500000f


	//   ....[85]....
        /*05b0*/ 	.word	0x0500000f


	//   ....[86]....
        /*05b4*/ 	.word	0x0500000f


	//   ....[87]....
        /*05b8*/ 	.word	0x0500000f


	//   ....[88]....
        /*05bc*/ 	.word	0x0500000f


	//   ....[89]....
        /*05c0*/ 	.word	0x0500000f


	//   ....[90]....
        /*05c4*/ 	.word	0x0500000f


	//   ....[91]....
        /*05c8*/ 	.word	0x0500000f


	//   ....[92]....
        /*05cc*/ 	.word	0x0500000f


	//   ....[93]....
        /*05d0*/ 	.word	0x0500000f


	//   ....[94]....
        /*05d4*/ 	.word	0x0500000f


	//----- nvinfo : EIATTR_COOP_GROUP_INSTR_OFFSETS
	.align		4
.L_1375:
        /*05d8*/ 	.byte	0x04, 0x28
        /*05da*/ 	.short	(.L_1377 - .L_1376)


	//   ....[0]....
.L_1376:
        /*05dc*/ 	.word	0x00000070


	//   ....[1]....
        /*05e0*/ 	.word	0x000001d0


	//   ....[2]....
        /*05e4*/ 	.word	0x00000220


	//   ....[3]....
        /*05e8*/ 	.word	0x00000450


	//   ....[4]....
        /*05ec*/ 	.word	0x000005b0


	//   ....[5]....
        /*05f0*/ 	.word	0x000006d0


	//   ....[6]....
        /*05f4*/ 	.word	0x00000830


	//   ....[7]....
        /*05f8*/ 	.word	0x000075a0


	//   ....[8]....
        /*05fc*/ 	.word	0x0000df40


	//   ....[9]....
        /*0600*/ 	.word	0x0000dff0


	//   ....[10]....
        /*0604*/ 	.word	0x0000e5d0


	//   ....[11]....
        /*0608*/ 	.word	0x0000e5f0


	//   ....[12]....
        /*060c*/ 	.word	0x0000f4e0


	//   ....[13]....
        /*0610*/ 	.word	0x00011b10


	//   ....[14]....
        /*0614*/ 	.word	0x00011c10


	//   ....[15]....
        /*0618*/ 	.word	0x000124c0


	//   ....[16]....
        /*061c*/ 	.word	0x00012520


	//   ....[17]....
        /*0620*/ 	.word	0x00013400


	//   ....[18]....
        /*0624*/ 	.word	0x00014650


	//   ....[19]....
        /*0628*/ 	.word	0x000146b0


	//   ....[20]....
        /*062c*/ 	.word	0x00014db0


	//   ....[21]....
        /*0630*/ 	.word	0x00014dd0


	//   ....[22]....
        /*0634*/ 	.word	0x00016240


	//   ....[23]....
        /*0638*/ 	.word	0x00018310


	//   ....[24]....
        /*063c*/ 	.word	0x00018330


	//   ....[25]....
        /*0640*/ 	.word	0x00018fd0


	//   ....[26]....
        /*0644*/ 	.word	0x00018ff0


	//   ....[27]....
        /*0648*/ 	.word	0x00019e90


	//   ....[28]....
        /*064c*/ 	.word	0x0001a0a0


	//   ....[29]....
        /*0650*/ 	.word	0x0001a0d0


	//   ....[30]....
        /*0654*/ 	.word	0x0001a1f0


	//   ....[31]....
        /*0658*/ 	.word	0x0001a640


	//   ....[32]....
        /*065c*/ 	.word	0x0001c480


	//   ....[33]....
        /*0660*/ 	.word	0x0001c620


	//   ....[34]....
        /*0664*/ 	.word	0x0001c650


	//   ....[35]....
        /*0668*/ 	.word	0x0001c680


	//   ....[36]....
        /*066c*/ 	.word	0x0001c6c0


	//   ....[37]....
        /*0670*/ 	.word	0x0001c710


	//   ....[38]....
        /*0674*/ 	.word	0x0001c770


	//   ....[39]....
        /*0678*/ 	.word	0x0001c930


	//   ....[40]....
        /*067c*/ 	.word	0x0001c990


	//   ....[41]....
        /*0680*/ 	.word	0x0001c9d0


	//   ....[42]....
        /*0684*/ 	.word	0x0001ca10


	//   ....[43]....
        /*0688*/ 	.word	0x0001ca40


	//   ....[44]....
        /*068c*/ 	.word	0x0001ca70


	//   ....[45]....
        /*0690*/ 	.word	0x0001cb10


	//   ....[46]....
        /*0694*/ 	.word	0x0001cb70


	//   ....[47]....
        /*0698*/ 	.word	0x0001cc00


	//   ....[48]....
        /*069c*/ 	.word	0x00021740


	//   ....[49]....
        /*06a0*/ 	.word	0x00021750


	//   ....[50]....
        /*06a4*/ 	.word	0x00021840


	//   ....[51]....
        /*06a8*/ 	.word	0x000218a0


	//   ....[52]....
        /*06ac*/ 	.word	0x000218e0


	//   ....[53]....
        /*06b0*/ 	.word	0x00021920


	//   ....[54]....
        /*06b4*/ 	.word	0x00021950


	//   ....[55]....
        /*06b8*/ 	.word	0x00021980


	//   ....[56]....
        /*06bc*/ 	.word	0x00021af0


	//   ....[57]....
        /*06c0*/ 	.word	0x00021b50


	//   ....[58]....
        /*06c4*/ 	.word	0x00021b90


	//   ....[59]....
        /*06c8*/ 	.word	0x00021bd0


	//   ....[60]....
        /*06cc*/ 	.word	0x00021c00


	//   ....[61]....
        /*06d0*/ 	.word	0x00021c30


	//   ....[62]....
        /*06d4*/ 	.word	0x00021cf0


	//   ....[63]....
        /*06d8*/ 	.word	0x00021d10


	//   ....[64]....
        /*06dc*/ 	.word	0x00021d80


	//   ....[65]....
        /*06e0*/ 	.word	0x000223f0


	//   ....[66]....
        /*06e4*/ 	.word	0x00022800


	//   ....[67]....
        /*06e8*/ 	.word	0x000228a0


	//   ....[68]....
        /*06ec*/ 	.word	0x00022940


	//   ....[69]....
        /*06f0*/ 	.word	0x000229e0


	//   ....[70]....
        /*06f4*/ 	.word	0x00022a80


	//   ....[71]....
        /*06f8*/ 	.word	0x00022b60


	//   ....[72]....
        /*06fc*/ 	.word	0x00022c00


	//   ....[73]....
        /*0700*/ 	.word	0x00022ca0


	//   ....[74]....
        /*0704*/ 	.word	0x00022d40


	//   ....[75]....
        /*0708*/ 	.word	0x000230e0


	//   ....[76]....
        /*070c*/ 	.word	0x000233c0


	//   ....[77]....
        /*0710*/ 	.word	0x000237b0


	//   ....[78]....
        /*0714*/ 	.word	0x00023840


	//   ....[79]....
        /*0718*/ 	.word	0x000238e0


	//   ....[80]....
        /*071c*/ 	.word	0x00023990


	//   ....[81]....
        /*0720*/ 	.word	0x00023a10


	//   ....[82]....
        /*0724*/ 	.word	0x00023a90


	//   ....[83]....
        /*0728*/ 	.word	0x00023b10


	//   ....[84]....
        /*072c*/ 	.word	0x00023b90


	//   ....[85]....
        /*0730*/ 	.word	0x00023c20


	//   ....[86]....
        /*0734*/ 	.word	0x00023cd0


	//   ....[87]....
        /*0738*/ 	.word	0x00023d50


	//   ....[88]....
        /*073c*/ 	.word	0x00023dd0


	//   ....[89]....
        /*0740*/ 	.word	0x00023e50


	//   ....[90]....
        /*0744*/ 	.word	0x00023ed0


	//   ....[91]....
        /*0748*/ 	.word	0x00023f40


	//   ....[92]....
        /*074c*/ 	.word	0x00023fe0


	//   ....[93]....
        /*0750*/ 	.word	0x00024070


	//   ....[94]....
        /*0754*/ 	.word	0x00024190


	//----- nvinfo : EIATTR_REG_RECONFIG
	.align		4
.L_1377:
        /*0758*/ 	.byte	0x01, 0x54
	.zero		2


	//----- nvinfo : EIATTR_SYSCALL_OFFSETS
	.align		4
        /*075c*/ 	.byte	0x04, 0x46
        /*075e*/ 	.short	(.L_1379 - .L_1378)


	//   ....[0]....
.L_1378:
        /*0760*/ 	.word	0x00001be0


	//   ....[1]....
        /*0764*/ 	.word	0x00001d30


	//   ....[2]....
        /*0768*/ 	.word	0x000077c0


	//   ....[3]....
        /*076c*/ 	.word	0x00007b00


	//   ....[4]....
        /*0770*/ 	.word	0x0001ed10


	//   ....[5]....
        /*0774*/ 	.word	0x0001ee40


	//   ....[6]....
        /*0778*/ 	.word	0x0001ef40


	//----- nvinfo : EIATTR_MBARRIER_INSTR_OFFSETS
	.align		4
.L_1379:
        /*077c*/ 	.byte	0x04, 0x39
        /*077e*/ 	.short	(.L_1381 - .L_1380)


	//   ....[0]....
.L_1380:
        /*0780*/ 	.word	0x00000300
        /*0784*/ 	.word	0x000000ff
        /*0788*/ 	.word	0x0002d800
        /*078c*/ 	.short	0x0100
        /*078e*/ 	.byte	0x08
	.zero		1


	//   ....[1]....
        /*0790*/ 	.word	0x00000310
        /*0794*/ 	.word	0x000000ff
        /*0798*/ 	.word	0x0002d820
        /*079c*/ 	.short	0x0100
        /*079e*/ 	.byte	0x08
	.zero		1


	//   ....[2]....
        /*07a0*/ 	.word	0x00000400
        /*07a4*/ 	.word	0x000000ff
        /*07a8*/ 	.word	0x0002d830
        /*07ac*/ 	.short	0x0100
        /*07ae*/ 	.byte	0x08
	.zero		1


	//   ....[3]....
        /*07b0*/ 	.word	0x00000410
        /*07b4*/ 	.word	0x000000ff
        /*07b8*/ 	.word	0x0002d840
        /*07bc*/ 	.short	0x0100
        /*07be*/ 	.byte	0x08
	.zero		1


	//   ....[4]....
        /*07c0*/ 	.word	0x00000420
        /*07c4*/ 	.word	0x000000ff
        /*07c8*/ 	.word	0x0002d838
        /*07cc*/ 	.short	0x0100
        /*07ce*/ 	.byte	0x08
	.zero		1


	//   ....[5]....
        /*07d0*/ 	.word	0x00000430
        /*07d4*/ 	.word	0x000000ff
        /*07d8*/ 	.word	0x0002d848
        /*07dc*/ 	.short	0x0100
        /*07de*/ 	.byte	0x08
	.zero		1


	//   ....[6]....
        /*07e0*/ 	.word	0x00000560
        /*07e4*/ 	.word	0x000000ff
        /*07e8*/ 	.word	0x0002d850
        /*07ec*/ 	.short	0x0100
        /*07ee*/ 	.byte	0x08
	.zero		1


	//   ....[7]....
        /*07f0*/ 	.word	0x00000570
        /*07f4*/ 	.word	0x000000ff
        /*07f8*/ 	.word	0x0002d860
        /*07fc*/ 	.short	0x0100
        /*07fe*/ 	.byte	0x08
	.zero		1


	//   ....[8]....
        /*0800*/ 	.word	0x00000580
        /*0804*/ 	.word	0x000000ff
        /*0808*/ 	.word	0x0002d858
        /*080c*/ 	.short	0x0100
        /*080e*/ 	.byte	0x08
	.zero		1


	//   ....[9]....
        /*0810*/ 	.word	0x00000590
        /*0814*/ 	.word	0x000000ff
        /*0818*/ 	.word	0x0002d868
        /*081c*/ 	.short	0x0100
        /*081e*/ 	.byte	0x08
	.zero		1


	//   ....[10]....
        /*0820*/ 	.word	0x00000680
        /*0824*/ 	.word	0x000000ff
        /*0828*/ 	.word	0x0002d870
        /*082c*/ 	.short	0x0100
        /*082e*/ 	.byte	0x06
	.zero		1


	//   ....[11]....
        /*0830*/ 	.word	0x00000690
        /*0834*/ 	.word	0x000000ff
        /*0838*/ 	.word	0x0002d880
        /*083c*/ 	.short	0x0100
        /*083e*/ 	.byte	0x06
	.zero		1


	//   ....[12]....
        /*0840*/ 	.word	0x000006a0
        /*0844*/ 	.word	0x000000ff
        /*0848*/ 	.word	0x0002d878
        /*084c*/ 	.short	0x0100
        /*084e*/ 	.byte	0x06
	.zero		1


	//   ....[13]....
        /*0850*/ 	.word	0x000006b0
        /*0854*/ 	.word	0x000000ff
        /*0858*/ 	.word	0x0002d888
        /*085c*/ 	.short	0x0100
        /*085e*/ 	.byte	0x06
	.zero		1


	//   ....[14]....
        /*0860*/ 	.word	0x000007e0
        /*0864*/ 	.word	0x000000ff
        /*0868*/ 	.word	0x0002d890
        /*086c*/ 	.short	0x0100
        /*086e*/ 	.byte	0x08
	.zero		1


	//   ....[15]....
        /*0870*/ 	.word	0x000007f0
        /*0874*/ 	.word	0x000000ff
        /*0878*/ 	.word	0x0002d8a0
        /*087c*/ 	.short	0x0100
        /*087e*/ 	.byte	0x08
	.zero		1


	//   ....[16]....
        /*0880*/ 	.word	0x00000800
        /*0884*/ 	.word	0x000000ff
        /*0888*/ 	.word	0x0002d898
        /*088c*/ 	.short	0x0100
        /*088e*/ 	.byte	0x08
	.zero		1


	//   ....[17]....
        /*0890*/ 	.word	0x00000810
        /*0894*/ 	.word	0x000000ff
        /*0898*/ 	.word	0x0002d8a8
        /*089c*/ 	.short	0x0100
        /*089e*/ 	.byte	0x08
	.zero		1


	//   ....[18]....
        /*08a0*/ 	.word	0x00000940
        /*08a4*/ 	.word	0x000000ff
        /*08a8*/ 	.word	0x0002d8b0
        /*08ac*/ 	.short	0x0100
        /*08ae*/ 	.byte	0x08
	.zero		1


	//   ....[19]....
        /*08b0*/ 	.word	0x00000950
        /*08b4*/ 	.word	0x000000ff
        /*08b8*/ 	.word	0x0002d8c0
        /*08bc*/ 	.short	0x0100
        /*08be*/ 	.byte	0x08
	.zero		1


	//   ....[20]....
        /*08c0*/ 	.word	0x00000960
        /*08c4*/ 	.word	0x000000ff
        /*08c8*/ 	.word	0x0002d8b8
        /*08cc*/ 	.short	0x0100
        /*08ce*/ 	.byte	0x08
	.zero		1


	//   ....[21]....
        /*08d0*/ 	.word	0x00000970
        /*08d4*/ 	.word	0x000000ff
        /*08d8*/ 	.word	0x0002d8c8
        /*08dc*/ 	.short	0x0100
        /*08de*/ 	.byte	0x08
	.zero		1


	//   ....[22]....
        /*08e0*/ 	.word	0x000032a0
        /*08e4*/ 	.word	0x0000000f
        /*08e8*/ 	.word	0x0002d890
        /*08ec*/ 	.short	0x010a
        /*08ee*/ 	.byte	0x3f
	.zero		1


	//   ....[23]....
        /*08f0*/ 	.word	0x00004e60
        /*08f4*/ 	.word	0x0000000f
        /*08f8*/ 	.word	0x0002d890
        /*08fc*/ 	.short	0x010a
        /*08fe*/ 	.byte	0x3f
	.zero		1


	//   ....[24]....
        /*0900*/ 	.word	0x00006930
        /*0904*/ 	.word	0x0000000f
        /*0908*/ 	.word	0x0002d890
        /*090c*/ 	.short	0x010a
        /*090e*/ 	.byte	0x3f
	.zero		1


	//   ....[25]....
        /*0910*/ 	.word	0x00006ba0
        /*0914*/ 	.word	0x0000001c
        /*0918*/ 	.word	0x00000000
        /*091c*/ 	.short	0x0101
        /*091e*/ 	.byte	0x3f
	.zero		1


	//   ....[26]....
        /*0920*/ 	.word	0x00006be0
        /*0924*/ 	.word	0x0000000f
        /*0928*/ 	.word	0x0002d8b0
        /*092c*/ 	.short	0x010a
        /*092e*/ 	.byte	0x3f
	.zero		1


	//   ....[27]....
        /*0930*/ 	.word	0x00006f40
        /*0934*/ 	.word	0x0000000f
        /*0938*/ 	.word	0x00000000
        /*093c*/ 	.short	0x0101
        /*093e*/ 	.byte	0x3f
	.zero		1


	//   ....[28]....
        /*0940*/ 	.word	0x00007860
        /*0944*/ 	.word	0x00000002
        /*0948*/ 	.word	0x0002d800
        /*094c*/ 	.short	0x010a
        /*094e*/ 	.byte	0x3f
	.zero		1


	//   ....[29]....
        /*0950*/ 	.word	0x000078b0
        /*0954*/ 	.word	0x00000002
        /*0958*/ 	.word	0x0002d800
        /*095c*/ 	.short	0x010a
        /*095e*/ 	.byte	0x3f
	.zero		1


	//   ....[30]....
        /*0960*/ 	.word	0x00008420
        /*0964*/ 	.word	0x00000002
        /*0968*/ 	.word	0x0002d800
        /*096c*/ 	.short	0x010a
        /*096e*/ 	.byte	0x3f
	.zero		1


	//   ....[31]....
        /*0970*/ 	.word	0x0000a1a0
        /*0974*/ 	.word	0x00000002
        /*0978*/ 	.word	0x0002d800
        /*097c*/ 	.short	0x010a
        /*097e*/ 	.byte	0x3f
	.zero		1


	//   ....[32]....
        /*0980*/ 	.word	0x0000baf0
        /*0984*/ 	.word	0x00000000
        /*0988*/ 	.word	0x0002d830
        /*098c*/ 	.short	0x010a
        /*098e*/ 	.byte	0x3f
	.zero		1


	//   ....[33]....
        /*0990*/ 	.word	0x0000bc50
        /*0994*/ 	.word	0x00000000
        /*0998*/ 	.word	0x0002d830
        /*099c*/ 	.short	0x010a
        /*099e*/ 	.byte	0x3f
	.zero		1


	//   ....[34]....
        /*09a0*/ 	.word	0x0000c4c0
        /*09a4*/ 	.word	0x00000032
        /*09a8*/ 	.word	0x00000000
        /*09ac*/ 	.short	0x0101
        /*09ae*/ 	.byte	0x3f
	.zero		1


	//   ....[35]....
        /*09b0*/ 	.word	0x0000fa10
        /*09b4*/ 	.word	0x00000009
        /*09b8*/ 	.word	0x0002d830
        /*09bc*/ 	.short	0x010a
        /*09be*/ 	.byte	0x3f
	.zero		1


	//   ....[36]....
        /*09c0*/ 	.word	0x0000fa60
        /*09c4*/ 	.word	0x00000009
        /*09c8*/ 	.word	0x0002d830
        /*09cc*/ 	.short	0x010a
        /*09ce*/ 	.byte	0x3f
	.zero		1


	//   ....[37]....
        /*09d0*/ 	.word	0x0000fe80
        /*09d4*/ 	.word	0x00000009
        /*09d8*/ 	.word	0x0002d850
        /*09dc*/ 	.short	0x010a
        /*09de*/ 	.byte	0x3f
	.zero		1


	//   ....[38]....
        /*09e0*/ 	.word	0x0000fec0
        /*09e4*/ 	.word	0x00000009
        /*09e8*/ 	.word	0x0002d850
        /*09ec*/ 	.short	0x010a
        /*09ee*/ 	.byte	0x3f
	.zero		1


	//   ....[39]....
        /*09f0*/ 	.word	0x000108a0
        /*09f4*/ 	.word	0x00000030
        /*09f8*/ 	.word	0x00000000
        /*09fc*/ 	.short	0x0101
        /*09fe*/ 	.byte	0x3f
	.zero		1


	//   ....[40]....
        /*0a00*/ 	.word	0x000116b0
        /*0a04*/ 	.word	0x00000008
        /*0a08*/ 	.word	0x00000000
        /*0a0c*/ 	.short	0x0101
        /*0a0e*/ 	.byte	0x3f
	.zero		1


	//   ....[41]....
        /*0a10*/ 	.word	0x000137a0
        /*0a14*/ 	.word	0x0000000b
        /*0a18*/ 	.word	0x0002d830
        /*0a1c*/ 	.short	0x010a
        /*0a1e*/ 	.byte	0x3f
	.zero		1


	//   ....[42]....
        /*0a20*/ 	.word	0x000137f0
        /*0a24*/ 	.word	0x0000000b
        /*0a28*/ 	.word	0x0002d830
        /*0a2c*/ 	.short	0x010a
        /*0a2e*/ 	.byte	0x3f
	.zero		1


	//   ....[43]....
        /*0a30*/ 	.word	0x00013c10
        /*0a34*/ 	.word	0x0000000b
        /*0a38*/ 	.word	0x0002d850
        /*0a3c*/ 	.short	0x010a
        /*0a3e*/ 	.byte	0x3f
	.zero		1


	//   ....[44]....
        /*0a40*/ 	.word	0x00013c50
        /*0a44*/ 	.word	0x0000000b
        /*0a48*/ 	.word	0x0002d850
        /*0a4c*/ 	.short	0x010a
        /*0a4e*/ 	.byte	0x3f
	.zero		1


	//   ....[45]....
        /*0a50*/ 	.word	0x00015560
        /*0a54*/ 	.word	0x0000000b
        /*0a58*/ 	.word	0x00000000
        /*0a5c*/ 	.short	0x0101
        /*0a5e*/ 	.byte	0x3f
	.zero		1


	//   ....[46]....
        /*0a60*/ 	.word	0x00015570
        /*0a64*/ 	.word	0x00000009
        /*0a68*/ 	.word	0x00000000
        /*0a6c*/ 	.short	0x0101
        /*0a6e*/ 	.byte	0x3f
	.zero		1


	//   ....[47]....
        /*0a70*/ 	.word	0x00016410
        /*0a74*/ 	.word	0x0000000c
        /*0a78*/ 	.word	0x0002d830
        /*0a7c*/ 	.short	0x010a
        /*0a7e*/ 	.byte	0x3f
	.zero		1


	//   ....[48]....
        /*0a80*/ 	.word	0x00016460
        /*0a84*/ 	.word	0x0000000c
        /*0a88*/ 	.word	0x0002d830
        /*0a8c*/ 	.short	0x010a
        /*0a8e*/ 	.byte	0x3f
	.zero		1


	//   ....[49]....
        /*0a90*/ 	.word	0x00016880
        /*0a94*/ 	.word	0x0000000d
        /*0a98*/ 	.word	0x0002d850
        /*0a9c*/ 	.short	0x010a
        /*0a9e*/ 	.byte	0x3f
	.zero		1


	//   ....[50]....
        /*0aa0*/ 	.word	0x000168c0
        /*0aa4*/ 	.word	0x0000000d
        /*0aa8*/ 	.word	0x0002d850
        /*0aac*/ 	.short	0x010a
        /*0aae*/ 	.byte	0x3f
	.zero		1


	//   ....[51]....
        /*0ab0*/ 	.word	0x00017350
        /*0ab4*/ 	.word	0x00000032
        /*0ab8*/ 	.word	0x00000000
        /*0abc*/ 	.short	0x0101
        /*0abe*/ 	.byte	0x3f
	.zero		1


	//   ....[52]....
        /*0ac0*/ 	.word	0x00018100
        /*0ac4*/ 	.word	0x0000000b
        /*0ac8*/ 	.word	0x00000000
        /*0acc*/ 	.short	0x0101
        /*0ace*/ 	.byte	0x3f
	.zero		1


	//   ....[53]....
        /*0ad0*/ 	.word	0x00019f10
        /*0ad4*/ 	.word	0x0000000b
        /*0ad8*/ 	.word	0x0002d850
        /*0adc*/ 	.short	0x010a
        /*0ade*/ 	.byte	0x3f
	.zero		1


	//   ....[54]....
        /*0ae0*/ 	.word	0x00019fc0
        /*0ae4*/ 	.word	0x0000000b
        /*0ae8*/ 	.word	0x0002d850
        /*0aec*/ 	.short	0x010a
        /*0aee*/ 	.byte	0x3f
	.zero		1


	//   ....[55]....
        /*0af0*/ 	.word	0x0001a7a0
        /*0af4*/ 	.word	0x00000009
        /*0af8*/ 	.word	0x00000000
        /*0afc*/ 	.short	0x0101
        /*0afe*/ 	.byte	0x3f
	.zero		1


	//   ....[56]....
        /*0b00*/ 	.word	0x0001b970
        /*0b04*/ 	.word	0x00000000
        /*0b08*/ 	.word	0x00000000
        /*0b0c*/ 	.short	0x0101
        /*0b0e*/ 	.byte	0x3f
	.zero		1


	//   ....[57]....
        /*0b10*/ 	.word	0x0001dca0
        /*0b14*/ 	.word	0x00000008
        /*0b18*/ 	.word	0x0002d820
        /*0b1c*/ 	.short	0x010a
        /*0b1e*/ 	.byte	0x3f
	.zero		1


	//   ....[58]....
        /*0b20*/ 	.word	0x0001dd10
        /*0b24*/ 	.word	0x0000000b
        /*0b28*/ 	.word	0x0002d8a0
        /*0b2c*/ 	.short	0x010a
        /*0b2e*/ 	.byte	0x3f
	.zero		1


	//   ....[59]....
        /*0b30*/ 	.word	0x0001df60
        /*0b34*/ 	.word	0x0000000b
        /*0b38*/ 	.word	0x0002d8c0
        /*0b3c*/ 	.short	0x010a
        /*0b3e*/ 	.byte	0x3f
	.zero		1


	//   ....[60]....
        /*0b40*/ 	.word	0x0001e250
        /*0b44*/ 	.word	0x0000000a
        /*0b48*/ 	.word	0x0002d8a0
        /*0b4c*/ 	.short	0x010a
        /*0b4e*/ 	.byte	0x3f
	.zero		1


	//   ....[61]....
        /*0b50*/ 	.word	0x0001e490
        /*0b54*/ 	.word	0x0000000a
        /*0b58*/ 	.word	0x0002d8c0
        /*0b5c*/ 	.short	0x010a
        /*0b5e*/ 	.byte	0x3f
	.zero		1


	//   ....[62]....
        /*0b60*/ 	.word	0x0001f570
        /*0b64*/ 	.word	0x00000005
        /*0b68*/ 	.word	0x0002d840
        /*0b6c*/ 	.short	0x010a
        /*0b6e*/ 	.byte	0x3f
	.zero		1


	//   ....[63]....
        /*0b70*/ 	.word	0x0001fa80
        /*0b74*/ 	.word	0x0000001d
        /*0b78*/ 	.word	0x0002d820
        /*0b7c*/ 	.short	0x010a
        /*0b7e*/ 	.byte	0x3f
	.zero		1


	//   ....[64]....
        /*0b80*/ 	.word	0x0001fd70
        /*0b84*/ 	.word	0x00000003
        /*0b88*/ 	.word	0x0002d840
        /*0b8c*/ 	.short	0x010a
        /*0b8e*/ 	.byte	0x3f
	.zero		1


	//   ....[65]....
        /*0b90*/ 	.word	0x0001fff0
        /*0b94*/ 	.word	0x00000002
        /*0b98*/ 	.word	0x0002d860
        /*0b9c*/ 	.short	0x010a
        /*0b9e*/ 	.byte	0x3f
	.zero		1


	//   ....[66]....
        /*0ba0*/ 	.word	0x00020590
        /*0ba4*/ 	.word	0x00000003
        /*0ba8*/ 	.word	0x0002d840
        /*0bac*/ 	.short	0x010a
        /*0bae*/ 	.byte	0x3f
	.zero		1


	//   ....[67]....
        /*0bb0*/ 	.word	0x00020810
        /*0bb4*/ 	.word	0x00000003
        /*0bb8*/ 	.word	0x0002d860
        /*0bbc*/ 	.short	0x010a
        /*0bbe*/ 	.byte	0x3f
	.zero		1


	//   ....[68]....
        /*0bc0*/ 	.word	0x00020d10
        /*0bc4*/ 	.word	0x00000002
        /*0bc8*/ 	.word	0x0002d840
        /*0bcc*/ 	.short	0x010a
        /*0bce*/ 	.byte	0x3f
	.zero		1


	//   ....[69]....
        /*0bd0*/ 	.word	0x00020f90
        /*0bd4*/ 	.word	0x00000002
        /*0bd8*/ 	.word	0x0002d860
        /*0bdc*/ 	.short	0x010a
        /*0bde*/ 	.byte	0x3f
	.zero		1


	//   ....[70]....
        /*0be0*/ 	.word	0x000213f0
        /*0be4*/ 	.word	0x00000003
        /*0be8*/ 	.word	0x0002d860
        /*0bec*/ 	.short	0x010a
        /*0bee*/ 	.byte	0x3f
	.zero		1


	//   ....[71]....
        /*0bf0*/ 	.word	0x00022370
        /*0bf4*/ 	.word	0x00000009
        /*0bf8*/ 	.word	0x0002d820
        /*0bfc*/ 	.short	0x010a
        /*0bfe*/ 	.byte	0x3f
	.zero		1


	//   ....[72]....
        /*0c00*/ 	.word	0x00022500
        /*0c04*/ 	.word	0x00000007
        /*0c08*/ 	.word	0x00000000
        /*0c0c*/ 	.short	0x010a
        /*0c0e*/ 	.byte	0x3f
	.zero		1


	//   ....[73]....
        /*0c10*/ 	.word	0x00022570
        /*0c14*/ 	.word	0x00000003
        /*0c18*/ 	.word	0x00000000
        /*0c1c*/ 	.short	0x010a
        /*0c1e*/ 	.byte	0x3f
	.zero		1


	//   ....[74]....
        /*0c20*/ 	.word	0x000225d0
        /*0c24*/ 	.word	0x00000005
        /*0c28*/ 	.word	0x00000000
        /*0c2c*/ 	.short	0x010a
        /*0c2e*/ 	.byte	0x3f
	.zero		1


	//   ....[75]....
        /*0c30*/ 	.word	0x00022600
        /*0c34*/ 	.word	0x00000003
        /*0c38*/ 	.word	0x00000000
        /*0c3c*/ 	.short	0x010a
        /*0c3e*/ 	.byte	0x3f
	.zero		1


	//   ....[76]....
        /*0c40*/ 	.word	0x00022660
        /*0c44*/ 	.word	0x0000000f
        /*0c48*/ 	.word	0x0002d890
        /*0c4c*/ 	.short	0x010a
        /*0c4e*/ 	.byte	0x3f
	.zero		1


	//   ....[77]....
        /*0c50*/ 	.word	0x000226b0
        /*0c54*/ 	.word	0x0000000f
        /*0c58*/ 	.word	0x0002d890
        /*0c5c*/ 	.short	0x010a
        /*0c5e*/ 	.byte	0x3f
	.zero		1


	//   ....[78]....
        /*0c60*/ 	.word	0x00022700
        /*0c64*/ 	.word	0x0000000f
        /*0c68*/ 	.word	0x0002d890
        /*0c6c*/ 	.short	0x010a
        /*0c6e*/ 	.byte	0x3f
	.zero		1


	//   ....[79]....
        /*0c70*/ 	.word	0x00022750
        /*0c74*/ 	.word	0x0000000f
        /*0c78*/ 	.word	0x0002d8b0
        /*0c7c*/ 	.short	0x010a
        /*0c7e*/ 	.byte	0x3f
	.zero		1


	//   ....[80]....
        /*0c80*/ 	.word	0x00022ac0
        /*0c84*/ 	.word	0x00000002
        /*0c88*/ 	.word	0x0002d800
        /*0c8c*/ 	.short	0x010a
        /*0c8e*/ 	.byte	0x3f
	.zero		1


	//   ....[81]....
        /*0c90*/ 	.word	0x00022d80
        /*0c94*/ 	.word	0x00000002
        /*0c98*/ 	.word	0x0002d800
        /*0c9c*/ 	.short	0x010a
        /*0c9e*/ 	.byte	0x3f
	.zero		1


	//   ....[82]....
        /*0ca0*/ 	.word	0x00022dd0
        /*0ca4*/ 	.word	0x00000000
        /*0ca8*/ 	.word	0x0002d830
        /*0cac*/ 	.short	0x010a
        /*0cae*/ 	.byte	0x3f
	.zero		1


	//   ....[83]....
        /*0cb0*/ 	.word	0x00022e20
        /*0cb4*/ 	.word	0x00000009
        /*0cb8*/ 	.word	0x0002d830
        /*0cbc*/ 	.short	0x010a
        /*0cbe*/ 	.byte	0x3f
	.zero		1


	//   ....[84]....
        /*0cc0*/ 	.word	0x00022e70
        /*0cc4*/ 	.word	0x00000009
        /*0cc8*/ 	.word	0x0002d850
        /*0ccc*/ 	.short	0x010a
        /*0cce*/ 	.byte	0x3f
	.zero		1


	//   ....[85]....
        /*0cd0*/ 	.word	0x00022ec0
        /*0cd4*/ 	.word	0x0000000b
        /*0cd8*/ 	.word	0x0002d830
        /*0cdc*/ 	.short	0x010a
        /*0cde*/ 	.byte	0x3f
	.zero		1


	//   ....[86]....
        /*0ce0*/ 	.word	0x00022f10
        /*0ce4*/ 	.word	0x0000000b
        /*0ce8*/ 	.word	0x0002d850
        /*0cec*/ 	.short	0x010a
        /*0cee*/ 	.byte	0x3f
	.zero		1


	//   ....[87]....
        /*0cf0*/ 	.word	0x00022f60
        /*0cf4*/ 	.word	0x0000000c
        /*0cf8*/ 	.word	0x0002d830
        /*0cfc*/ 	.short	0x010a
        /*0cfe*/ 	.byte	0x3f
	.zero		1


	//   ....[88]....
        /*0d00*/ 	.word	0x00022fb0
        /*0d04*/ 	.word	0x0000000d
        /*0d08*/ 	.word	0x0002d850
        /*0d0c*/ 	.short	0x010a
        /*0d0e*/ 	.byte	0x3f
	.zero		1


	//   ....[89]....
        /*0d10*/ 	.word	0x00023000
        /*0d14*/ 	.word	0x0000000b
        /*0d18*/ 	.word	0x0002d850
        /*0d1c*/ 	.short	0x010a
        /*0d1e*/ 	.byte	0x3f
	.zero		1


	//   ....[90]....
        /*0d20*/ 	.word	0x000231a0
        /*0d24*/ 	.word	0x00000008
        /*0d28*/ 	.word	0x0002d820
        /*0d2c*/ 	.short	0x010a
        /*0d2e*/ 	.byte	0x3f
	.zero		1


	//   ....[91]....
        /*0d30*/ 	.word	0x000231f0
        /*0d34*/ 	.word	0x0000000b
        /*0d38*/ 	.word	0x0002d8a0
        /*0d3c*/ 	.short	0x010a
        /*0d3e*/ 	.byte	0x3f
	.zero		1


	//   ....[92]....
        /*0d40*/ 	.word	0x00023240
        /*0d44*/ 	.word	0x0000000b
        /*0d48*/ 	.word	0x0002d8c0
        /*0d4c*/ 	.short	0x010a
        /*0d4e*/ 	.byte	0x3f
	.zero		1


	//   ....[93]....
        /*0d50*/ 	.word	0x00023290
        /*0d54*/ 	.word	0x0000000a
        /*0d58*/ 	.word	0x0002d8a0
        /*0d5c*/ 	.short	0x010a
        /*0d5e*/ 	.byte	0x3f
	.zero		1


	//   ....[94]....
        /*0d60*/ 	.word	0x000232e0
        /*0d64*/ 	.word	0x0000000a
        /*0d68*/ 	.word	0x0002d8c0
        /*0d6c*/ 	.short	0x010a
        /*0d6e*/ 	.byte	0x3f
	.zero		1


	//   ....[95]....
        /*0d70*/ 	.word	0x00023480
        /*0d74*/ 	.word	0x00000005
        /*0d78*/ 	.word	0x0002d840
        /*0d7c*/ 	.short	0x010a
        /*0d7e*/ 	.byte	0x3f
	.zero		1


	//   ....[96]....
        /*0d80*/ 	.word	0x000234d0
        /*0d84*/ 	.word	0x0000001d
        /*0d88*/ 	.word	0x0002d820
        /*0d8c*/ 	.short	0x010a
        /*0d8e*/ 	.byte	0x3f
	.zero		1


	//   ....[97]....
        /*0d90*/ 	.word	0x00023520
        /*0d94*/ 	.word	0x00000003
        /*0d98*/ 	.word	0x0002d840
        /*0d9c*/ 	.short	0x010a
        /*0d9e*/ 	.byte	0x3f
	.zero		1


	//   ....[98]....
        /*0da0*/ 	.word	0x00023570
        /*0da4*/ 	.word	0x00000002
        /*0da8*/ 	.word	0x0002d860
        /*0dac*/ 	.short	0x010a
        /*0dae*/ 	.byte	0x3f
	.zero		1


	//   ....[99]....
        /*0db0*/ 	.word	0x000235c0
        /*0db4*/ 	.word	0x00000003
        /*0db8*/ 	.word	0x0002d840
        /*0dbc*/ 	.short	0x010a
        /*0dbe*/ 	.byte	0x3f
	.zero		1


	//   ....[100]....
        /*0dc0*/ 	.word	0x00023610
        /*0dc4*/ 	.word	0x00000003
        /*0dc8*/ 	.word	0x0002d860
        /*0dcc*/ 	.short	0x010a
        /*0dce*/ 	.byte	0x3f
	.zero		1


	//   ....[101]....
        /*0dd0*/ 	.word	0x00023660
        /*0dd4*/ 	.word	0x00000002
        /*0dd8*/ 	.word	0x0002d840
        /*0ddc*/ 	.short	0x010a
        /*0dde*/ 	.byte	0x3f
	.zero		1


	//   ....[102]....
        /*0de0*/ 	.word	0x000236b0
        /*0de4*/ 	.word	0x00000002
        /*0de8*/ 	.word	0x0002d860
        /*0dec*/ 	.short	0x010a
        /*0dee*/ 	.byte	0x3f
	.zero		1


	//   ....[103]....
        /*0df0*/ 	.word	0x00023700
        /*0df4*/ 	.word	0x00000003
        /*0df8*/ 	.word	0x0002d860
        /*0dfc*/ 	.short	0x010a
        /*0dfe*/ 	.byte	0x3f
	.zero		1


	//   ....[104]....
        /*0e00*/ 	.word	0x000240b0
        /*0e04*/ 	.word	0x00000009
        /*0e08*/ 	.word	0x0002d820
        /*0e0c*/ 	.short	0x010a
        /*0e0e*/ 	.byte	0x3f
	.zero		1


	//   ....[105]....
        /*0e10*/ 	.word	0x00024250
        /*0e14*/ 	.word	0x00000007
        /*0e18*/ 	.word	0x00000000
        /*0e1c*/ 	.short	0x010a
        /*0e1e*/ 	.byte	0x3f
	.zero		1


	//   ....[106]....
        /*0e20*/ 	.word	0x000242a0
        /*0e24*/ 	.word	0x00000003
        /*0e28*/ 	.word	0x00000000
        /*0e2c*/ 	.short	0x010a
        /*0e2e*/ 	.byte	0x3f
	.zero		1


	//   ....[107]....
        /*0e30*/ 	.word	0x000242f0
        /*0e34*/ 	.word	0x00000005
        /*0e38*/ 	.word	0x00000000
        /*0e3c*/ 	.short	0x010a
        /*0e3e*/ 	.byte	0x3f
	.zero		1


	//----- nvinfo : EIATTR_NUM_MBARRIERS
	.align		4
.L_1381:
        /*0e40*/ 	.byte	0x03, 0x38
        /*0e42*/ 	.short	0x0016


	//----- nvinfo : EIATTR_EXIT_INSTR_OFFSETS
	.align		4
        /*0e44*/ 	.byte	0x04, 0x1c
        /*0e46*/ 	.short	(.L_1383 - .L_1382)


	//   ....[0]....
.L_1382:
        /*0e48*/ 	.word	0x00022650


	//----- nvinfo : EIATTR_MAX_THREADS
	.align		4
.L_1383:
        /*0e4c*/ 	.byte	0x04, 0x05
        /*0e4e*/ 	.short	(.L_1385 - .L_1384)
.L_1384:
        /*0e50*/ 	.word	0x00000200
        /*0e54*/ 	.word	0x00000001
        /*0e58*/ 	.word	0x00000001


	//----- nvinfo : EIATTR_CRS_STACK_SIZE
	.align		4
.L_1385:
        /*0e5c*/ 	.byte	0x04, 0x1e
        /*0e5e*/ 	.short	(.L_1387 - .L_1386)
.L_1386:
        /*0e60*/ 	.word	0x00000000


	//----- nvinfo : EIATTR_CBANK_PARAM_SIZE
	.align		4
.L_1387:
        /*0e64*/ 	.byte	0x03, 0x19
        /*0e66*/ 	.short	0x0a70


	//----- nvinfo : EIATTR_PARAM_CBANK
	.align		4
        /*0e68*/ 	.byte	0x04, 0x0a
        /*0e6a*/ 	.short	(.L_1389 - .L_1388)
	.align		4
.L_1388:
        /*0e6c*/ 	.word	index@(.nv.constant0._ZN7cutlass13device_kernelIN5flash11enable_sm90INS1_16FlashAttnFwdSm90INS1_25CollectiveMainloopFwdSm90ILi2EN4cute5tupleIJNS5_1CILi1EEES8_S8_EEENS6_IJNS7_ILi192EEENS7_ILi128EEENS7_ILi96EEEEEELi96ENS_10bfloat16_tEfNS_4arch4Sm90ELb0ELb1ELb1ELb1ELb0ELb1ELb0ELb0ELb1ELb0ELb0ELb0EEENS1_21CollectiveEpilogueFwdINS6_IJSA_SC_SB_EEES9_SE_SG_Li384ELb1ELb0ELb0ELb0EEENS1_36VarlenDynamicPersistentTileSchedulerILi192ELi128ELi384ELi32ELb0ELb0ELb1ELb1ELb0ELb1EEEEEEEEEvNT_6ParamsE)
        /*0e70*/ 	.short	0x0210
        /*0e72*/ 	.short	0x0a70


	//----- nvinfo : EIATTR_SW_WAR
	.align		4
.L_1389:
        /*0e74*/ 	.byte	0x04, 0x36
        /*0e76*/ 	.short	(.L_1391 - .L_1390)
.L_1390:
        /*0e78*/ 	.word	0x00000008
.L_1391:


//--------------------- .nv.info._ZN7cutlass13device_kernelIN5flash11enable_sm90INS1_16FlashAttnFwdSm90INS1_25CollectiveMainloopFwdSm90ILi2EN4cute5tupleIJNS5_1CILi1EEES8_S8_EEENS6_IJNS7_ILi192EEENS7_ILi144EEENS7_ILi96EEEEEELi96ENS_10bfloat16_tEfNS_4arch4Sm90ELb1ELb0ELb1ELb0ELb0ELb0ELb0ELb0ELb1ELb0ELb0ELb0EEENS1_21CollectiveEpilogueFwdINS6_IJSA_SC_SB_EEES9_SE_SG_Li384ELb0ELb0ELb0ELb0EEENS1_30DynamicPersistentTileSchedulerILi384ELi32ELb0ELb0ELb1EEEEEEEEEvNT_6ParamsE --------------------------
	.section	.nv.info._ZN7cutlass13device_kernelIN5flash11enable_sm90INS1_16FlashAttnFwdSm90INS1_25CollectiveMainloopFwdSm90ILi2EN4cute5tupleIJNS5_1CILi1EEES8_S8_EEENS6_IJNS7_ILi192EEENS7_ILi144EEENS7_ILi96EEEEEELi96ENS_10bfloat16_tEfNS_4arch4Sm90ELb1ELb0ELb1ELb0ELb0ELb0ELb0ELb0ELb1ELb0ELb0ELb0EEENS1_21CollectiveEpilogueFwdINS6_IJSA_SC_SB_EEES9_SE_SG_Li384ELb0ELb0ELb0ELb0EEENS1_30DynamicPersistentTileSchedulerILi384ELi32ELb0ELb0ELb1EEEEEEEEEvNT_6ParamsE,"",@"SHT_CUDA_INFO"
	.sectionflags	@""
	.align	4


	//----- nvinfo : EIATTR_CUDA_API_VERSION
	.align		4
        /*0000*/ 	.byte	0x04, 0x37
        /*0002*/ 	.short	(.L_1393 - .L_1392)
.L_1392:
        /*0004*/ 	.word	0x00000082


	//----- nvinfo : EIATTR_KPARAM_INFO
	.align		4
.L_1393:
        /*0008*/ 	.byte	0x04, 0x17
        /*000a*/ 	.short	(.L_1395 - .L_1394)
.L_1394:
        /*000c*/ 	.word	0x00000000
        /*0010*/ 	.short	0x0000
        /*0012*/ 	.short	0x0070
        /*0014*/ 	.byte	0x00, 0xf0, 0x01, 0x2e


	//----- nvinfo : EIATTR_SPARSE_MMA_MASK
	.align		4
.L_1395:
        /*0018*/ 	.byte	0x03, 0x50
        /*001a*/ 	.short	0x0000


	//----- nvinfo : EIATTR_MAXREG_COUNT
	.align		4
        /*001c*/ 	.byte	0x03, 0x1b
        /*001e*/ 	.short	0x0080


	//----- nvinfo : EIATTR_NUM_BARRIERS
	.align		4
        /*0020*/ 	.byte	0x02, 0x4c
        /*0022*/ 	.byte	0x10
	.zero		1


	//----- nvinfo : EIATTR_EXTERNS
	.align		4
        /*0024*/ 	.byte	0x04, 0x0f
        /*0026*/ 	.short	(.L_1397 - .L_1396)


	//   ....[0]....
	.align		4
.L_1396:
        /*0028*/ 	.word	index@(__assertfail)


	//----- nvinfo : EIATTR_MERCURY_ISA_VERSION
	.align		4
.L_1397:
        /*002c*/ 	.byte	0x03, 0x5f
        /*002e*/ 	.short	0x0101


	//----- nvinfo : EIATTR_INT_WARP_WIDE_INSTR_OFFSETS
	.align		4
        /*0030*/ 	.byte	0x04, 0x31
        /*0032*/ 	.short	(.L_1399 - .L_1398)


	//   ....[0]....
.L_1398:
        /*0034*/ 	.word	0x00000170


	//   ....[1]....
        /*0038*/ 	.word	0x000001b0


	//   ....[2]....
        /*003c*/ 	.word	0x00000240


	//   ....[3]....
        /*0040*/ 	.word	0x00010830


	//   ....[4]....
        /*0044*/ 	.word	0x000108d0


	//   ....[5]....
        /*0048*/ 	.word	0x00010de0


	//   ....[6]....
        /*004c*/ 	.word	0x00012ae0


	//   ....[7]....
        /*0050*/ 	.word	0x00012b80


	//----- nvinfo : EIATTR_COOP_GROUP_MASK_REGIDS
	.align		4
.L_1399:
        /*0054*/ 	.byte	0x04, 0x29
        /*0056*/ 	.short	(.L_1401 - .L_1400)


	//   ....[0]....
.L_1400:
        /*0058*/ 	.word	0xffffffff


	//   ....[1]....
        /*005c*/ 	.word	0xffffffff


	//   ....[2]....
        /*0060*/ 	.word	0xffffffff


	//   ....[3]....
        /*0064*/ 	.word	0xffffffff


	//   ....[4]....
        /*0068*/ 	.word	0xffffffff


	//   ....[5]....
        /*006c*/ 	.word	0xffffffff


	//   ....[6]....
        /*0070*/ 	.word	0xffffffff


	//   ....[7]....
        /*0074*/ 	.word	0xffffffff


	//   ....[8]....
        /*0078*/ 	.word	0xffffffff


	//   ....[9]....
        /*007c*/ 	.word	0xffffffff


	//   ....[10]....
        /*0080*/ 	.word	0xffffffff


	//   ....[11]....
        /*0084*/ 	.word	0xffffffff


	//   ....[12]....
        /*0088*/ 	.word	0xffffffff


	//   ....[13]....
        /*008c*/ 	.word	0xffffffff


	//   ....[14]....
        /*0090*/ 	.word	0xffffffff


	//   ....[15]....
        /*0094*/ 	.word	0xffffffff


	//   ....[16]....
        /*0098*/ 	.word	0xffffffff


	//   ....[17]....
        /*009c*/ 	.word	0xffffffff


	//   ....[18]....
        /*00a0*/ 	.word	0xffffffff


	//   ....[19]....
        /*00a4*/ 	.word	0xffffffff


	//   ....[20]....
        /*00a8*/ 	.word	0xffffffff


	//   ....[21]....
        /*00ac*/ 	.word	0xffffffff


	//   ....[22]....
        /*00b0*/ 	.word	0xffffffff


	//   ....[23]....
        /*00b4*/ 	.word	0xffffffff


	//   ....[24]....
        /*00b8*/ 	.word	0xffffffff


	//   ....[25]....
        /*00bc*/ 	.word	0xffffffff


	//   ....[26]....
        /*00c0*/ 	.word	0xffffffff


	//   ....[27]....
        /*00c4*/ 	.word	0xffffffff


	//   ....[28]....
        /*00c8*/ 	.word	0xffffffff


	//   ....[29]....
        /*00cc*/ 	.word	0xffffffff


	//   ....[30]....
        /*00d0*/ 	.word	0xffffffff


	//   ....[31]....
        /*00d4*/ 	.word	0x0500000f


	//   ....[32]....
        /*00d8*/ 	.word	0x0500000f


	//----- nvinfo : EIATTR_COOP_GROUP_INSTR_OFFSETS
	.align		4
.L_1401:
        /*00dc*/ 	.byte	0x04, 0x28
        /*00de*/ 	.short	(.L_1403 - .L_1402)


	//   ....[0]....
.L_1402:
        /*00e0*/ 	.word	0x00000050


	//   ....[1]....
        /*00e4*/ 	.word	0x00000180


	//   ....[2]....
        /*00e8*/ 	.word	0x00000220


	//   ....[3]....
        /*00ec*/ 	.word	0x000003b0


	//   ....[4]....
        /*00f0*/ 	.word	0x00000510


	//   ....[5]....
        /*00f4*/ 	.word	0x00000630


	//   ....[6]....
        /*00f8*/ 	.word	0x00000790


	//   ....[7]....
        /*00fc*/ 	.word	0x000014d0


	//   ....[8]....
        /*0100*/ 	.word	0x00003e90


	//   ....[9]....
        /*0104*/ 	.word	0x00003ef0


	//   ....[10]....
        /*0108*/ 	.word	0x000049b0


	//   ....[11]....
        /*010c*/ 	.word	0x00004a30


	//   ....[12]....
        /*0110*/ 	.word	0x00005a90


	//   ....[13]....
        /*0114*/ 	.word	0x00008600


	//   ....[14]....
        /*0118*/ 	.word	0x00008710


	//   ....[15]....
        /*011c*/ 	.word	0x00009390


	//   ....[16]....
        /*0120*/ 	.word	0x000093f0


	//   ....[17]....
        /*0124*/ 	.word	0x0000a740


	//   ....[18]....
        /*0128*/ 	.word	0x0000cb50


	//   ....[19]....
        /*012c*/ 	.word	0x0000cbc0


	//   ....[20]....
        /*0130*/ 	.word	0x0000d3e0


	//   ....[21]....
        /*0134*/ 	.word	0x0000d460


	//   ....[22]....
        /*0138*/ 	.word	0x0000e810


	//   ....[23]....
        /*013c*/ 	.word	0x0000e950


	//   ....[24]....
        /*0140*/ 	.word	0x0000e990


	//   ....[25]....
        /*0144*/ 	.word	0x0000ead0


	//   ....[26]....
        /*0148*/ 	.word	0x0000eb00


	//   ....[27]....
        /*014c*/ 	.word	0x0000f9d0


	//   ....[28]....
        /*0150*/ 	.word	0x000102d0


	//   ....[29]....
        /*0154*/ 	.word	0x00012ed0


	//   ....[30]....
        /*0158*/ 	.word	0x00013040


	//   ....[31]....
        /*015c*/ 	.word	0x00013570


	//   ....[32]....
        /*0160*/ 	.word	0x00013940


	//----- nvinfo : EIATTR_REG_RECONFIG
	.align		4
.L_1403:
        /*0164*/ 	.byte	0x01, 0x54
	.zero		2


	//----- nvinfo : EIATTR_SYSCALL_OFFSETS
	.align		4
        /*0168*/ 	.byte	0x04, 0x46
        /*016a*/ 	.short	(.L_1405 - .L_1404)


	//   ....[0]....
.L_1404:
        /*016c*/ 	.word	0x000016b0


	//   ....[1]....
        /*0170*/ 	.word	0x00010a50


	//   ....[2]....
        /*0174*/ 	.word	0x00010b80


	//   ....[3]....
        /*0178*/ 	.word	0x00010c70


	//----- nvinfo : EIATTR_MBARRIER_INSTR_OFFSETS
	.align		4
.L_1405:
        /*017c*/ 	.byte	0x04, 0x39
        /*017e*/ 	.short	(.L_1407 - .L_1406)


	//   ....[0]....
.L_1406:
        /*0180*/ 	.word	0x00000260
        /*0184*/ 	.word	0x000000ff
        /*0188*/ 	.word	0x00031c00
        /*018c*/ 	.short	0x0100
        /*018e*/ 	.byte	0x06
	.zero		1


	//   ....[1]....
        /*0190*/ 	.word	0x00000270
        /*0194*/ 	.word	0x000000ff
        /*0198*/ 	.word	0x00031c20
        /*019c*/ 	.short	0x0100
        /*019e*/ 	.byte	0x06
	.zero		1


	//   ....[2]....
        /*01a0*/ 	.word	0x00000360
        /*01a4*/ 	.word	0x000000ff
        /*01a8*/ 	.word	0x00031c30
        /*01ac*/ 	.short	0x0100
        /*01ae*/ 	.byte	0x08
	.zero		1


	//   ....[3]....
        /*01b0*/ 	.word	0x00000370
        /*01b4*/ 	.word	0x000000ff
        /*01b8*/ 	.word	0x00031c40
        /*01bc*/ 	.short	0x0100
        /*01be*/ 	.byte	0x08
	.zero		1


	//   ....[4]....
        /*01c0*/ 	.word	0x00000380
        /*01c4*/ 	.word	0x000000ff
        /*01c8*/ 	.word	0x00031c38
        /*01cc*/ 	.short	0x0100
        /*01ce*/ 	.byte	0x08
	.zero		1


	//   ....[5]....
        /*01d0*/ 	.word	0x00000390
        /*01d4*/ 	.word	0x000000ff
        /*01d8*/ 	.word	0x00031c48
        /*01dc*/ 	.short	0x0100
        /*01de*/ 	.byte	0x08
	.zero		1


	//   ....[6]....
        /*01e0*/ 	.word	0x000004c0
        /*01e4*/ 	.word	0x000000ff
        /*01e8*/ 	.word	0x00031c50
        /*01ec*/ 	.short	0x0100
        /*01ee*/ 	.byte	0x08
	.zero		1


	//   ....[7]....
        /*01f0*/ 	.word	0x000004d0
        /*01f4*/ 	.word	0x000000ff
        /*01f8*/ 	.word	0x00031c60
        /*01fc*/ 	.short	0x0100
        /*01fe*/ 	.byte	0x08
	.zero		1


	//   ....[8]....
        /*0200*/ 	.word	0x000004e0
        /*0204*/ 	.word	0x000000ff
        /*0208*/ 	.word	0x00031c58
        /*020c*/ 	.short	0x0100
        /*020e*/ 	.byte	0x08
	.zero		1


	//   ....[9]....
        /*0210*/ 	.word	0x000004f0
        /*0214*/ 	.word	0x000000ff
        /*0218*/ 	.word	0x00031c68
        /*021c*/ 	.short	0x0100
        /*021e*/ 	.byte	0x08
	.zero		1


	//   ....[10]....
        /*0220*/ 	.word	0x000005e0
        /*0224*/ 	.word	0x000000ff
        /*0228*/ 	.word	0x00031c70
        /*022c*/ 	.short	0x0100
        /*022e*/ 	.byte	0x06
	.zero		1


	//   ....[11]....
        /*0230*/ 	.word	0x000005f0
        /*0234*/ 	.word	0x000000ff
        /*0238*/ 	.word	0x00031c80
        /*023c*/ 	.short	0x0100
        /*023e*/ 	.byte	0x06
	.zero		1


	//   ....[12]....
        /*0240*/ 	.word	0x00000600
        /*0244*/ 	.word	0x000000ff
        /*0248*/ 	.word	0x00031c78
        /*024c*/ 	.short	0x0100
        /*024e*/ 	.byte	0x06
	.zero		1


	//   ....[13]....
        /*0250*/ 	.word	0x00000610
        /*0254*/ 	.word	0x000000ff
        /*0258*/ 	.word	0x00031c88
        /*025c*/ 	.short	0x0100
        /*025e*/ 	.byte	0x06
	.zero		1


	//   ....[14]....
        /*0260*/ 	.word	0x00000740
        /*0264*/ 	.word	0x000000ff
        /*0268*/ 	.word	0x00031c90
        /*026c*/ 	.short	0x0100
        /*026e*/ 	.byte	0x08
	.zero		1


	//   ....[15]....
        /*0270*/ 	.word	0x00000750
        /*0274*/ 	.word	0x000000ff
        /*0278*/ 	.word	0x00031ca0
        /*027c*/ 	.short	0x0100
        /*027e*/ 	.byte	0x08
	.zero		1


	//   ....[16]....
        /*0280*/ 	.word	0x00000760
        /*0284*/ 	.word	0x000000ff
        /*0288*/ 	.word	0x00031c98
        /*028c*/ 	.short	0x0100
        /*028e*/ 	.byte	0x08
	.zero		1


	//   ....[17]....
        /*0290*/ 	.word	0x00000770
        /*0294*/ 	.word	0x000000ff
        /*0298*/ 	.word	0x00031ca8
        /*029c*/ 	.short	0x0100
        /*029e*/ 	.byte	0x08
	.zero		1


	//   ....[18]....
        /*02a0*/ 	.word	0x000008a0
        /*02a4*/ 	.word	0x000000ff
        /*02a8*/ 	.word	0x00031cb0
        /*02ac*/ 	.short	0x0100
        /*02ae*/ 	.byte	0x08
	.zero		1


	//   ....[19]....
        /*02b0*/ 	.word	0x000008b0
        /*02b4*/ 	.word	0x000000ff
        /*02b8*/ 	.word	0x00031cc0
        /*02bc*/ 	.short	0x0100
        /*02be*/ 	.byte	0x08
	.zero		1


	//   ....[20]....
        /*02c0*/ 	.word	0x000008c0
        /*02c4*/ 	.word	0x000000ff
        /*02c8*/ 	.word	0x00031cb8
        /*02cc*/ 	.short	0x0100
        /*02ce*/ 	.byte	0x08
	.zero		1


	//   ....[21]....
        /*02d0*/ 	.word	0x000008d0
        /*02d4*/ 	.word	0x000000ff
        /*02d8*/ 	.word	0x00031cc8
        /*02dc*/ 	.short	0x0100
        /*02de*/ 	.byte	0x08
	.zero		1


	//   ....[22]....
        /*02e0*/ 	.word	0x00001710
        /*02e4*/ 	.word	0x000000ff
        /*02e8*/ 	.word	0x00031c00
        /*02ec*/ 	.short	0x010a
        /*02ee*/ 	.byte	0x2f
	.zero		1


	//   ....[23]....
        /*02f0*/ 	.word	0x000017a0
        /*02f4*/ 	.word	0x00000000
        /*02f8*/ 	.word	0x00031c30
        /*02fc*/ 	.short	0x010a
        /*02fe*/ 	.byte	0x3f
	.zero		1


	//   ....[24]....
        /*0300*/ 	.word	0x00001800
        /*0304*/ 	.word	0x00000000
        /*0308*/ 	.word	0x00031c30
        /*030c*/ 	.short	0x010a
        /*030e*/ 	.byte	0x3f
	.zero		1


	//   ....[25]....
        /*0310*/ 	.word	0x00004ce0
        /*0314*/ 	.word	0x00000004
        /*0318*/ 	.word	0x00000000
        /*031c*/ 	.short	0x0101
        /*031e*/ 	.byte	0x3f
	.zero		1


	//   ....[26]....
        /*0320*/ 	.word	0x00005db0
        /*0324*/ 	.word	0x000000ff
        /*0328*/ 	.word	0x00031c30
        /*032c*/ 	.short	0x010a
        /*032e*/ 	.byte	0x06
	.zero		1


	//   ....[27]....
        /*0330*/ 	.word	0x00005df0
        /*0334*/ 	.word	0x000000ff
        /*0338*/ 	.word	0x00031c30
        /*033c*/ 	.short	0x010a
        /*033e*/ 	.byte	0x06
	.zero		1


	//   ....[28]....
        /*0340*/ 	.word	0x000074a0
        /*0344*/ 	.word	0x000000ff
        /*0348*/ 	.word	0x00031c50
        /*034c*/ 	.short	0x010a
        /*034e*/ 	.byte	0x06
	.zero		1


	//   ....[29]....
        /*0350*/ 	.word	0x000074e0
        /*0354*/ 	.word	0x000000ff
        /*0358*/ 	.word	0x00031c50
        /*035c*/ 	.short	0x010a
        /*035e*/ 	.byte	0x06
	.zero		1


	//   ....[30]....
        /*0360*/ 	.word	0x00009ac0
        /*0364*/ 	.word	0x00000069
        /*0368*/ 	.word	0x00000000
        /*036c*/ 	.short	0x0101
        /*036e*/ 	.byte	0x3f
	.zero		1


	//   ....[31]....
        /*0370*/ 	.word	0x00009b50
        /*0374*/ 	.word	0x00000071
        /*0378*/ 	.word	0x00000000
        /*037c*/ 	.short	0x0101
        /*037e*/ 	.byte	0x3f
	.zero		1


	//   ....[32]....
        /*0380*/ 	.word	0x0000a8d0
        /*0384*/ 	.word	0x000000ff
        /*0388*/ 	.word	0x00031c30
        /*038c*/ 	.short	0x010a
        /*038e*/ 	.byte	0x06
	.zero		1


	//   ....[33]....
        /*0390*/ 	.word	0x0000a910
        /*0394*/ 	.word	0x000000ff
        /*0398*/ 	.word	0x00031c30
        /*039c*/ 	.short	0x010a
        /*039e*/ 	.byte	0x06
	.zero		1


	//   ....[34]....
        /*03a0*/ 	.word	0x0000bfc0
        /*03a4*/ 	.word	0x000000ff
        /*03a8*/ 	.word	0x00031c50
        /*03ac*/ 	.short	0x010a
        /*03ae*/ 	.byte	0x06
	.zero		1


	//   ....[35]....
        /*03b0*/ 	.word	0x0000c000
        /*03b4*/ 	.word	0x000000ff
        /*03b8*/ 	.word	0x00031c50
        /*03bc*/ 	.short	0x010a
        /*03be*/ 	.byte	0x06
	.zero		1


	//   ....[36]....
        /*03c0*/ 	.word	0x0000db40
        /*03c4*/ 	.word	0x0000006f
        /*03c8*/ 	.word	0x00000000
        /*03cc*/ 	.short	0x0101
        /*03ce*/ 	.byte	0x3f
	.zero		1


	//   ....[37]....
        /*03d0*/ 	.word	0x0000dbd0
        /*03d4*/ 	.word	0x00000077
        /*03d8*/ 	.word	0x00000000
        /*03dc*/ 	.short	0x0101
        /*03de*/ 	.byte	0x3f
	.zero		1


	//   ....[38]....
        /*03e0*/ 	.word	0x0000e8a0
        /*03e4*/ 	.word	0x000000ff
        /*03e8*/ 	.word	0x00031c50
        /*03ec*/ 	.short	0x010a
        /*03ee*/ 	.byte	0x0a
	.zero		1


	//   ....[39]....
        /*03f0*/ 	.word	0x0000e8e0
        /*03f4*/ 	.word	0x000000ff
        /*03f8*/ 	.word	0x00031c50
        /*03fc*/ 	.short	0x010a
        /*03fe*/ 	.byte	0x0a
	.zero		1


	//   ....[40]....
        /*0400*/ 	.word	0x0000f120
        /*0404*/ 	.word	0x00000007
        /*0408*/ 	.word	0x00000000
        /*040c*/ 	.short	0x0101
        /*040e*/ 	.byte	0x3f
	.zero		1


	//   ....[41]....
        /*0410*/ 	.word	0x0000fbc0
        /*0414*/ 	.word	0x000000ff
        /*0418*/ 	.word	0x00000000
        /*041c*/ 	.short	0x0101
        /*041e*/ 	.byte	0x05
	.zero		1


	//   ....[42]....
        /*0420*/ 	.word	0x000110c0
        /*0424*/ 	.word	0x0000000d
        /*0428*/ 	.word	0x00031c40
        /*042c*/ 	.short	0x010a
        /*042e*/ 	.byte	0x3f
	.zero		1


	//   ....[43]....
        /*0430*/ 	.word	0x00011580
        /*0434*/ 	.word	0x00000018
        /*0438*/ 	.word	0x00031c20
        /*043c*/ 	.short	0x010a
        /*043e*/ 	.byte	0x3f
	.zero		1


	//   ....[44]....
        /*0440*/ 	.word	0x00011810
        /*0444*/ 	.word	0x00000003
        /*0448*/ 	.word	0x00031c40
        /*044c*/ 	.short	0x010a
        /*044e*/ 	.byte	0x3f
	.zero		1


	//   ....[45]....
        /*0450*/ 	.word	0x00011a50
        /*0454*/ 	.word	0x00000002
        /*0458*/ 	.word	0x00000060
        /*045c*/ 	.short	0x010a
        /*045e*/ 	.byte	0x3f
	.zero		1


	//   ....[46]....
        /*0460*/ 	.word	0x00011f30
        /*0464*/ 	.word	0x0000000a
        /*0468*/ 	.word	0x00031c40
        /*046c*/ 	.short	0x010a
        /*046e*/ 	.byte	0x3f
	.zero		1


	//   ....[47]....
        /*0470*/ 	.word	0x00012170
        /*0474*/ 	.word	0x00000003
        /*0478*/ 	.word	0x00000060
        /*047c*/ 	.short	0x010a
        /*047e*/ 	.byte	0x3f
	.zero		1


	//   ....[48]....
        /*0480*/ 	.word	0x000125c0
        /*0484*/ 	.word	0x00000003
        /*0488*/ 	.word	0x00031c40
        /*048c*/ 	.short	0x010a
        /*048e*/ 	.byte	0x3f
	.zero		1


	//   ....[49]....
        /*0490*/ 	.word	0x00012820
        /*0494*/ 	.word	0x00000003
        /*0498*/ 	.word	0x00000060
        /*049c*/ 	.short	0x010a
        /*049e*/ 	.byte	0x3f
	.zero		1


	//   ....[50]....
        /*04a0*/ 	.word	0x00012c00
        /*04a4*/ 	.word	0x00000003
        /*04a8*/ 	.word	0x00031c60
        /*04ac*/ 	.short	0x010a
        /*04ae*/ 	.byte	0x3f
	.zero		1


	//   ....[51]....
        /*04b0*/ 	.word	0x00013020
        /*04b4*/ 	.word	0x00000009
        /*04b8*/ 	.word	0x00031c20
        /*04bc*/ 	.short	0x010a
        /*04be*/ 	.byte	0x3f
	.zero		1


	//   ....[52]....
        /*04c0*/ 	.word	0x00013130
        /*04c4*/ 	.word	0x00000005
        /*04c8*/ 	.word	0x00000000
        /*04cc*/ 	.short	0x010a
        /*04ce*/ 	.byte	0x3f
	.zero		1


	//   ....[53]....
        /*04d0*/ 	.word	0x000131a0
        /*04d4*/ 	.word	0x00000003
        /*04d8*/ 	.word	0x00000000
        /*04dc*/ 	.short	0x010a
        /*04de*/ 	.byte	0x3f
	.zero		1


	//   ....[54]....
        /*04e0*/ 	.word	0x00013200
        /*04e4*/ 	.word	0x00000013
        /*04e8*/ 	.word	0x00000000
        /*04ec*/ 	.short	0x010a
        /*04ee*/ 	.byte	0x3f
	.zero		1


	//   ....[55]....
        /*04f0*/ 	.word	0x00013230
        /*04f4*/ 	.word	0x00000007
        /*04f8*/ 	.word	0x00000000
        /*04fc*/ 	.short	0x010a
        /*04fe*/ 	.byte	0x3f
	.zero		1


	//   ....[56]....
        /*0500*/ 	.word	0x000132a0
        /*0504*/ 	.word	0x00000003
        /*0508*/ 	.word	0x00031c00
        /*050c*/ 	.short	0x010a
        /*050e*/ 	.byte	0x3f
	.zero		1


	//   ....[57]....
        /*0510*/ 	.word	0x000132f0
        /*0514*/ 	.word	0x00000000
        /*0518*/ 	.word	0x00031c30
        /*051c*/ 	.short	0x010a
        /*051e*/ 	.byte	0x3f
	.zero		1


	//   ....[58]....
        /*0520*/ 	.word	0x00013350
        /*0524*/ 	.word	0x0000000a
        /*0528*/ 	.word	0x00031c30
        /*052c*/ 	.short	0x010a
        /*052e*/ 	.byte	0x3f
	.zero		1


	//   ....[59]....
        /*0530*/ 	.word	0x000133b0
        /*0534*/ 	.word	0x0000000a
        /*0538*/ 	.word	0x00031c50
        /*053c*/ 	.short	0x010a
        /*053e*/ 	.byte	0x3f
	.zero		1


	//   ....[60]....
        /*0540*/ 	.word	0x00013410
        /*0544*/ 	.word	0x00000007
        /*0548*/ 	.word	0x00031c30
        /*054c*/ 	.short	0x010a
        /*054e*/ 	.byte	0x3f
	.zero		1


	//   ....[61]....
        /*0550*/ 	.word	0x00013470
        /*0554*/ 	.word	0x00000007
        /*0558*/ 	.word	0x00031c50
        /*055c*/ 	.short	0x010a
        /*055e*/ 	.byte	0x3f
	.zero		1


	//   ....[62]....
        /*0560*/ 	.word	0x000134d0
        /*0564*/ 	.word	0x00000005
        /*0568*/ 	.word	0x00031c50
        /*056c*/ 	.short	0x010a
        /*056e*/ 	.byte	0x3f
	.zero		1


	//   ....[63]....
        /*0570*/ 	.word	0x00013620
        /*0574*/ 	.word	0x0000000d
        /*0578*/ 	.word	0x00031c40
        /*057c*/ 	.short	0x010a
        /*057e*/ 	.byte	0x3f
	.zero		1


	//   ....[64]....
        /*0580*/ 	.word	0x00013670
        /*0584*/ 	.word	0x00000018
        /*0588*/ 	.word	0x00031c20
        /*058c*/ 	.short	0x010a
        /*058e*/ 	.byte	0x3f
	.zero		1


	//   ....[65]....
        /*0590*/ 	.word	0x000136c0
        /*0594*/ 	.word	0x00000003
        /*0598*/ 	.word	0x00031c40
        /*059c*/ 	.short	0x010a
        /*059e*/ 	.byte	0x3f
	.zero		1


	//   ....[66]....
        /*05a0*/ 	.word	0x00013710
        /*05a4*/ 	.word	0x00000002
        /*05a8*/ 	.word	0x00000060
        /*05ac*/ 	.short	0x010a
        /*05ae*/ 	.byte	0x3f
	.zero		1


	//   ....[67]....
        /*05b0*/ 	.word	0x00013760
        /*05b4*/ 	.word	0x0000000a
        /*05b8*/ 	.word	0x00031c40
        /*05bc*/ 	.short	0x010a
        /*05be*/ 	.byte	0x3f
	.zero		1


	//   ....[68]....
        /*05c0*/ 	.word	0x000137b0
        /*05c4*/ 	.word	0x00000003
        /*05c8*/ 	.word	0x00000060
        /*05cc*/ 	.short	0x010a
        /*05ce*/ 	.byte	0x3f
	.zero		1


	//   ....[69]....
        /*05d0*/ 	.word	0x00013800
        /*05d4*/ 	.word	0x00000003
        /*05d8*/ 	.word	0x00031c40
        /*05dc*/ 	.short	0x010a
        /*05de*/ 	.byte	0x3f
	.zero		1


	//   ....[70]....
        /*05e0*/ 	.word	0x00013850
        /*05e4*/ 	.word	0x00000003
        /*05e8*/ 	.word	0x00000060
        /*05ec*/ 	.short	0x010a
        /*05ee*/ 	.byte	0x3f
	.zero		1


	//   ....[71]....
        /*05f0*/ 	.word	0x000138a0
        /*05f4*/ 	.word	0x00000003
        /*05f8*/ 	.word	0x00031c60
        /*05fc*/ 	.short	0x010a
        /*05fe*/ 	.byte	0x3f
	.zero		1


	//   ....[72]....
        /*0600*/ 	.word	0x00013980
        /*0604*/ 	.word	0x00000009
        /*0608*/ 	.word	0x00031c20
        /*060c*/ 	.short	0x010a
        /*060e*/ 	.byte	0x3f
	.zero		1


	//   ....[73]....
        /*0610*/ 	.word	0x000139d0
        /*0614*/ 	.word	0x00000005
        /*0618*/ 	.word	0x00000000
        /*061c*/ 	.short	0x010a
        /*061e*/ 	.byte	0x3f
	.zero		1


	//   ....[74]....
        /*0620*/ 	.word	0x00013a20
        /*0624*/ 	.word	0x00000003
        /*0628*/ 	.word	0x00000000
        /*062c*/ 	.short	0x010a
        /*062e*/ 	.byte	0x3f
	.zero		1


	//   ....[75]....
        /*0630*/ 	.word	0x00013a70
        /*0634*/ 	.word	0x00000013
        /*0638*/ 	.word	0x00000000
        /*063c*/ 	.short	0x010a
        /*063e*/ 	.byte	0x3f
	.zero		1


	//----- nvinfo : EIATTR_NUM_MBARRIERS
	.align		4
.L_1407:
        /*0640*/ 	.byte	0x03, 0x38
        /*0642*/ 	.short	0x0016


	//----- nvinfo : EIATTR_EXIT_INSTR_OFFSETS
	.align		4
        /*0644*/ 	.byte	0x04, 0x1c
        /*0646*/ 	.short	(.L_1409 - .L_1408)


	//   ....[0]....
.L_1408:
        /*0648*/ 	.word	0x00000a20


	//   ....[1]....
        /*064c*/ 	.word	0x00010290


	//   ....[2]....
        /*0650*/ 	.word	0x000102f0


	//   ....[3]....
        /*0654*/ 	.word	0x00013060


	//   ....[4]....
        /*0658*/ 	.word	0x00013280


	//----- nvinfo : EIATTR_MAX_THREADS
	.align		4
.L_1409:
        /*065c*/ 	.byte	0x04, 0x05
        /*065e*/ 	.short	(.L_1411 - .L_1410)
.L_1410:
        /*0660*/ 	.word	0x00000200
        /*0664*/ 	.word	0x00000001
        /*0668*/ 	.word	0x00000001


	//----- nvinfo : EIATTR_CRS_STACK_SIZE
	.align		4
.L_1411:
        /*066c*/ 	.byte	0x04, 0x1e
        /*066e*/ 	.short	(.L_1413 - .L_1412)
.L_1412:
        /*0670*/ 	.word	0x00000000


	//----- nvinfo : EIATTR_CBANK_PARAM_SIZE
	.align		4
.L_1413:
        /*0674*/ 	.byte	0x03, 0x19
        /*0676*/ 	.short	0x0bf0


	//----- nvinfo : EIATTR_PARAM_CBANK
	.align		4
        /*0678*/ 	.byte	0x04, 0x0a
        /*067a*/ 	.short	(.L_1415 - .L_1414)
	.align		4
.L_1414:
        /*067c*/ 	.word	index@(.nv.constant0._ZN7cutlass13device_kernelIN5flash11enable_sm90INS1_16FlashAttnFwdSm90INS1_25CollectiveMainloopFwdSm90ILi2EN4cute5tupleIJNS5_1CILi1EEES8_S8_EEENS6_IJNS7_ILi192EEENS7_ILi144EEENS7_ILi96EEEEEELi96ENS_10bfloat16_tEfNS_4arch4Sm90ELb1ELb0ELb1ELb0ELb0ELb0ELb0ELb0ELb1ELb0ELb0ELb0EEENS1_21CollectiveEpilogueFwdINS6_IJSA_SC_SB_EEES9_SE_SG_Li384ELb0ELb0ELb0ELb0EEENS1_30DynamicPersistentTileSchedulerILi384ELi32ELb0ELb0ELb1EEEEEEEEEvNT_6ParamsE)
        /*0680*/ 	.short	0x0210
        /*0682*/ 	.short	0x0bf0


	//----- nvinfo : EIATTR_SW_WAR
	.align		4
.L_1415:
        /*0684*/ 	.byte	0x04, 0x36
        /*0686*/ 	.short	(.L_1417 - .L_1416)
.L_1416:
        /*0688*/ 	.word	0x00000008
.L_1417:


//--------------------- .nv.info._ZN7cutlass13device_kernelIN5flash11enable_sm90INS1_16FlashAttnFwdSm90INS1_25CollectiveMainloopFwdSm90ILi2EN4cute5tupleIJNS5_1CILi1EEES8_S8_EEENS6_IJNS7_ILi192EEENS7_ILi144EEENS7_ILi96EEEEEELi96ENS_10bfloat16_tEfNS_4arch4Sm90ELb1ELb0ELb1ELb1ELb0ELb0ELb0ELb0ELb1ELb0ELb0ELb0EEENS1_21CollectiveEpilogueFwdINS6_IJSA_SC_SB_EEES9_SE_SG_Li384ELb1ELb0ELb0ELb0EEENS1_36VarlenDynamicPersistentTileSchedulerILi192ELi144ELi384ELi32ELb0ELb0ELb1ELb1ELb1ELb1EEEEEEEEEvNT_6ParamsE --------------------------
	.section	.nv.info._ZN7cutlass13device_kernelIN5flash11enable_sm90INS1_16FlashAttnFwdSm90INS1_25CollectiveMainloopFwdSm90ILi2EN4cute5tupleIJNS5_1CILi1EEES8_S8_EEENS6_IJNS7_ILi192EEENS7_ILi144EEENS7_ILi96EEEEEELi96ENS_10bfloat16_tEfNS_4arch4Sm90ELb1ELb0ELb1ELb1ELb0ELb0ELb0ELb0ELb1ELb0ELb0ELb0EEENS1_21CollectiveEpilogueFwdINS6_IJSA_SC_SB_EEES9_SE_SG_Li384ELb1ELb0ELb0ELb0EEENS1_36VarlenDynamicPersistentTileSchedulerILi192ELi144ELi384ELi32ELb0ELb0ELb1ELb1ELb1ELb1EEEEEEEEEvNT_6ParamsE,"",@"SHT_CUDA_INFO"
	.sectionflags	@""
	.align	4


	//----- nvinfo : EIATTR_CUDA_API_VERSION
	.align		4
        /*0000*/ 	.byte	0x04, 0x37
        /*0002*/ 	.short	(.L_1419 - .L_1418)
.L_1418:
        /*0004*/ 	.word	0x00000082


	//----- nvinfo : EIATTR_KPARAM_INFO
	.align		4
.L_1419:
        /*0008*/ 	.byte	0x04, 0x17
        /*000a*/ 	.short	(.L_1421 - .L_1420)
.L_1420:
        /*000c*/ 	.word	0x00000000
        /*0010*/ 	.short	0x0000
        /*0012*/ 	.short	0x0070
        /*0014*/ 	.byte	0x00, 0xf0, 0x01, 0x28


	//----- nvinfo : EIATTR_SPARSE_MMA_MASK
	.align		4
.L_1421:
        /*0018*/ 	.byte	0x03, 0x50
        /*001a*/ 	.short	0x0000


	//----- nvinfo : EIATTR_MAXREG_COUNT
	.align		4
        /*001c*/ 	.byte	0x03, 0x1b
        /*001e*/ 	.short	0x0080


	//----- nvinfo : EIATTR_NUM_BARRIERS
	.align		4
        /*0020*/ 	.byte	0x02, 0x4c
        /*0022*/ 	.byte	0x10
	.zero		1


	//----- nvinfo : EIATTR_EXTERNS
	.align		4
        /*0024*/ 	.byte	0x04, 0x0f
        /*0026*/ 	.short	(.L_1423 - .L_1422)


	//   ....[0]....
	.align		4
.L_1422:
        /*0028*/ 	.word	index@(__assertfail)


	//----- nvinfo : EIATTR_ANNOTATIONS
	.align		4
.L_1423:
        /*002c*/ 	.byte	0x04, 0x55
        /*002e*/ 	.short	(.L_1425 - .L_1424)


	//   ....[0]....
.L_1424:
        /*0030*/ 	.word	0x00000001
        /*0034*/ 	.byte	0x80, 0x09, 0x00, 0x00, 0x01, 0x00, 0x00, 0x00, 0xd0, 0x0a, 0x00, 0x00, 0x01, 0x00, 0x00, 0x00
        /*0044*/ 	.byte	0x00, 0x1c, 0x01, 0x00, 0x01, 0x00, 0x00, 0x00, 0xa0, 0x1c, 0x01, 0x00, 0x01, 0x00, 0x00, 0x00
        /*0054*/ 	.byte	0x40, 0x1e, 0x01, 0x00, 0x01, 0x00, 0x00, 0x00, 0x20, 0x1f, 0x01, 0x00, 0x01, 0x00, 0x00, 0x00
        /*0064*/ 	.byte	0xd0, 0x26, 0x01, 0x00, 0x01, 0x00, 0x00, 0x00, 0x00, 0x27, 0x01, 0x00, 0x01, 0x00, 0x00, 0x00
        /*0074*/ 	.byte	0x90, 0x2f, 0x01, 0x00, 0x01, 0x00, 0x00, 0x00, 0x00, 0x32, 0x01, 0x00, 0x01, 0x00, 0x00, 0x00
        /*0084*/ 	.byte	0x00, 0x59, 0x01, 0x00, 0x01, 0x00, 0x00, 0x00, 0xa0, 0x5a, 0x01, 0x00


	//----- nvinfo : EIATTR_MERCURY_ISA_VERSION
	.align		4
.L_1425:
        /*0090*/ 	.byte	0x03, 0x5f
        /*0092*/ 	.short	0x0101


	//----- nvinfo : EIATTR_UNUSED_LOAD_BYTE_OFFSET
	.align		4
        /*0094*/ 	.byte	0x04, 0x44
        /*0096*/ 	.short	(.L_1427 - .L_1426)


	//   ....[0]....
.L_1426:
        /*0098*/ 	.word	0x00000a90
        /*009c*/ 	.word	0x0000fff0


	//   ....[1]....
        /*00a0*/ 	.word	0x0000f5f0
        /*00a4*/ 	.word	0x0000fff0


	//----- nvinfo : EIATTR_INT_WARP_WIDE_INSTR_OFFSETS
	.align		4
.L_1427:
        /*00a8*/ 	.byte	0x04, 0x31
        /*00aa*/ 	.short	(.L_1429 - .L_1428)


	//   ....[0]....
.L_1428:
        /*00ac*/ 	.word	0x00000160


	//   ....[1]....
        /*00b0*/ 	.word	0x000001a0


	//   ....[2]....
        /*00b4*/ 	.word	0x00000210


	//   ....[3]....
        /*00b8*/ 	.word	0x00012270


	//   ....[4]....
        /*00bc*/ 	.word	0x00012310


	//   ....[5]....
        /*00c0*/ 	.word	0x00012770


	//   ....[6]....
        /*00c4*/ 	.word	0x000127a0


	//   ....[7]....
        /*00c8*/ 	.word	0x00012960


	//   ....[8]....
        /*00cc*/ 	.word	0x00012a30


	//   ....[9]....
        /*00d0*/ 	.word	0x00014930


	//   ....[10]....
        /*00d4*/ 	.word	0x000149d0


	//----- nvinfo : EIATTR_COOP_GROUP_MASK_REGIDS
	.align		4
.L_1429:
        /*00d8*/ 	.byte	0x04, 0x29
        /*00da*/ 	.short	(.L_1431 - .L_1430)


	//   ....[0]....
.L_1430:
        /*00dc*/ 	.word	0xffffffff


	//   ....[1]....
        /*00e0*/ 	.word	0xffffffff


	//   ....[2]....
        /*00e4*/ 	.word	0xffffffff


	//   ....[3]....
        /*00e8*/ 	.word	0xffffffff


	//   ....[4]....
        /*00ec*/ 	.word	0xffffffff


	//   ....[5]....
        /*00f0*/ 	.word	0xffffffff


	//   ....[6]....
        /*00f4*/ 	.word	0xffffffff


	//   ....[7]....
        /*00f8*/ 	.word	0xffffffff


	//   ....[8]....
        /*00fc*/ 	.word	0xffffffff


	//   ....[9]....
        /*0100*/ 	.word	0xffffffff


	//   ....[10]....
        /*0104*/ 	.word	0xffffffff


	//   ....[11]....
        /*0108*/ 	.word	0xffffffff


	//   ....[12]....
        /*010c*/ 	.word	0xffffffff


	//   ....[13]....
        /*0110*/ 	.word	0xffffffff


	//   ....[14]....
        /*0114*/ 	.word	0xffffffff


	//   ....[15]....
        /*0118*/ 	.word	0xffffffff


	//   ....[16]....
        /*011c*/ 	.word	0xffffffff


	//   ....[17]....
        /*0120*/ 	.word	0xffffffff


	//   ....[18]....
        /*0124*/ 	.word	0xffffffff


	//   ....[19]....
        /*0128*/ 	.word	0xffffffff


	//   ....[20]....
        /*012c*/ 	.word	0xffffffff


	//   ....[21]....
        /*0130*/ 	.word	0xffffffff


	//   ....[22]....
        /*0134*/ 	.word	0xffffffff


	//   ....[23]....
        /*0138*/ 	.word	0xffffffff


	//   ....[24]....
        /*013c*/ 	.word	0xffffffff


	//   ....[25]....
        /*0140*/ 	.word	0xffffffff


	//   ....[26]....
        /*0144*/ 	.word	0xffffffff


	//   ....[27]....
        /*0148*/ 	.word	0xffffffff


	//   ....[28]....
        /*014c*/ 	.word	0xffffffff


	//   ....[29]....
        /*0150*/ 	.word	0xffffffff


	//   ....[30]....
        /*0154*/ 	.word	0xffffffff


	//   ....[31]....
        /*0158*/ 	.word	0xffffffff


	//   ....[32]....
        /*015c*/ 	.word	0xffffffff


	//   ....[33]....
        /*0160*/ 	.word	0xffffffff


	//   ....[34]....
        /*0164*/ 	.word	0xffffffff


	//   ....[35]....
        /*0168*/ 	.word	0xffffffff


	//   ....[36]....
        /*016c*/ 	.word	0xffffffff


	//   ....[37]....
        /*0170*/ 	.word	0xffffffff


	//   ....[38]....
        /*0174*/ 	.word	0xffffffff


	//   ....[39]....
        /*0178*/ 	.word	0xffffffff


	//   ....[40]....
        /*017c*/ 	.word	0xffffffff


	//   ....[41]....
        /*0180*/ 	.word	0xffffffff


	//   ....[42]....
        /*0184*/ 	.word	0xffffffff


	//   ....[43]....
        /*0188*/ 	.word	0xffffffff


	//   ....[44]....
        /*018c*/ 	.word	0xffffffff


	//   ....[45]....
        /*0190*/ 	.word	0xffffffff


	//   ....[46]....
        /*0194*/ 	.word	0xffffffff


	//   ....[47]....
        /*0198*/ 	.word	0xffffffff


	//   ....[48]....
        /*019c*/ 	.word	0xffffffff


	//   ....[49]....
        /*01a0*/ 	.word	0xffffffff


	//   ....[50]....
        /*01a4*/ 	.word	0xffffffff


	//   ....[51]....
        /*01a8*/ 	.word	0xffffffff


	//   ....[52]....
        /*01ac*/ 	.word	0xffffffff


	//   ....[53]....
        /*01b0*/ 	.word	0xffffffff


	//   ....[54]....
        /*01b4*/ 	.word	0xffffffff


	//   ....[55]....
        /*01b8*/ 	.word	0xffffffff


	//   ....[56]....
        /*01bc*/ 	.word	0xffffffff


	//   ....[57]....
        /*01c0*/ 	.word	0xffffffff


	//   ....[58]....
        /*01c4*/ 	.word	0xffffffff


	//   ....[59]....
        /*01c8*/ 	.word	0xffffffff


	//   ....[60]....
        /*01cc*/ 	.word	0xffffffff


	//   ....[61]....
        /*01d0*/ 	.word	0x0500000f


	//   ....[62]....
        /*01d4*/ 	.word	0x0500000f


	//   ....[63]....
        /*01d8*/ 	.word	0x0500000f


	//   ....[64]....
        /*01dc*/ 	.word	0x0500000f


	//   ....[65]....
        /*01e0*/ 	.word	0x0500000f


	//   ....[66]....
        /*01e4*/ 	.word	0x0500000f


	//   ....[67]....
        /*01e8*/ 	.word	0x0500000f


	//   ....[68]....
        /*01ec*/ 	.word	0x0500000f


	//   ....[69]....
        /*01f0*/ 	.word	0x0500000f


	//   ....[70]....
        /*01f4*/ 	.word	0x0500000f


	//   ....[71]....
        /*01f8*/ 	.word	0x0500000f


	//   ....[72]....
        /*01fc*/ 	.word	0x0500000f


	//   ....[73]....
        /*0200*/ 	.word	0x0500000f


	//   ....[74]....
        /*0204*/ 	.word	0x0500000f


	//   ....[75]....
        /*0208*/ 	.word	0x0500000f


	//   ....[76]....
        /*020c*/ 	.word	0x0500000f


	//   ....[77]....
        /*0210*/ 	.word	0x0500000f


	//   ....[78]....
        /*0214*/ 	.word	0x0500000f


	//   ....[79]....
        /*0218*/ 	.word	0x0500000f


	//----- nvinfo : EIATTR_COOP_GROUP_INSTR_OFFSETS
	.align		4
.L_1431:
        /*021c*/ 	.byte	0x04, 0x28
        /*021e*/ 	.short	(.L_1433 - .L_1432)


	//   ....[0]....
.L_1432:
        /*0220*/ 	.word	0x00000070


	//   ....[1]....
        /*0224*/ 	.word	0x00000170


	//   ....[2]....
        /*0228*/ 	.word	0x000001c0


	//   ....[3]....
        /*022c*/ 	.word	0x000003f0


	//   ....[4]....
        /*0230*/ 	.word	0x00000550


	//   ....[5]....
        /*0234*/ 	.word	0x00000670


	//   ....[6]....
        /*0238*/ 	.word	0x000007d0


	//   ....[7]....
        /*023c*/ 	.word	0x00001790


	//   ....[8]....
        /*0240*/ 	.word	0x00004230


	//   ....[9]....
        /*0244*/ 	.word	0x00004300


	//   ....[10]....
        /*0248*/ 	.word	0x00004d50


	//   ....[11]....
        /*024c*/ 	.word	0x00004dd0


	//   ....[12]....
        /*0250*/ 	.word	0x00005e20


	//   ....[13]....
        /*0254*/ 	.word	0x00008950


	//   ....[14]....
        /*0258*/ 	.word	0x00008a90


	//   ....[15]....
        /*025c*/ 	.word	0x00009630


	//   ....[16]....
        /*0260*/ 	.word	0x000096d0


	//   ....[17]....
        /*0264*/ 	.word	0x0000aa50


	//   ....[18]....
        /*0268*/ 	.word	0x0000ce50


	//   ....[19]....
        /*026c*/ 	.word	0x0000ceb0


	//   ....[20]....
        /*0270*/ 	.word	0x0000d6d0


	//   ....[21]....
        /*0274*/ 	.word	0x0000d730


	//   ....[22]....
        /*0278*/ 	.word	0x0000eb00


	//   ....[23]....
        /*027c*/ 	.word	0x0000ec10


	//   ....[24]....
        /*0280*/ 	.word	0x0000ec70


	//   ....[25]....
        /*0284*/ 	.word	0x0000ed90


	//   ....[26]....
        /*0288*/ 	.word	0x0000edc0


	//   ....[27]....
        /*028c*/ 	.word	0x00011080


	//   ....[28]....
        /*0290*/ 	.word	0x00011220


	//   ....[29]....
        /*0294*/ 	.word	0x00011250


	//   ....[30]....
        /*0298*/ 	.word	0x00011290


	//   ....[31]....
        /*029c*/ 	.word	0x000112f0


	//   ....[32]....
        /*02a0*/ 	.word	0x00011350


	//   ....[33]....
        /*02a4*/ 	.word	0x00011390


	//   ....[34]....
        /*02a8*/ 	.word	0x00011530


	//   ....[35]....
        /*02ac*/ 	.word	0x00011590


	//   ....[36]....
        /*02b0*/ 	.word	0x000115d0


	//   ....[37]....
        /*02b4*/ 	.word	0x00011610


	//   ....[38]....
        /*02b8*/ 	.word	0x00011640


	//   ....[39]....
        /*02bc*/ 	.word	0x00011670


	//   ....[40]....
        /*02c0*/ 	.word	0x00011710


	//   ....[41]....
        /*02c4*/ 	.word	0x00011770


	//   ....[42]....
        /*02c8*/ 	.word	0x00011800


	//   ....[43]....
        /*02cc*/ 	.word	0x00014d40


	//   ....[44]....
        /*02d0*/ 	.word	0x00014d50


	//   ....[45]....
        /*02d4*/ 	.word	0x00014e50


	//   ....[46]....
        /*02d8*/ 	.word	0x00014eb0


	//   ....[47]....
        /*02dc*/ 	.word	0x00014ef0


	//   ....[48]....
        /*02e0*/ 	.word	0x00014f30


	//   ....[49]....
        /*02e4*/ 	.word	0x00014f60


	//   ....[50]....
        /*02e8*/ 	.word	0x00014f90


	//   ....[51]....
        /*02ec*/ 	.word	0x00015110


	//   ....[52]....
        /*02f0*/ 	.word	0x00015170


	//   ....[53]....
        /*02f4*/ 	.word	0x000151b0


	//   ....[54]....
        /*02f8*/ 	.word	0x000151f0


	//   ....[55]....
        /*02fc*/ 	.word	0x00015220


	//   ....[56]....
        /*0300*/ 	.word	0x00015250


	//   ....[57]....
        /*0304*/ 	.word	0x00015310


	//   ....[58]....
        /*0308*/ 	.word	0x00015330


	//   ....[59]....
        /*030c*/ 	.word	0x000153a0


	//   ....[60]....
        /*0310*/ 	.word	0x00015a20


	//   ....[61]....
        /*0314*/ 	.word	0x00015fe0


	//   ....[62]....
        /*0318*/ 	.word	0x000163d0


	//   ....[63]....
        /*031c*/ 	.word	0x00016460


	//   ....[64]....
        /*0320*/ 	.word	0x00016500


	//   ....[65]....
        /*0324*/ 	.word	0x000165b0


	//   ....[66]....
        /*0328*/ 	.word	0x00016630


	//   ....[67]....
        /*032c*/ 	.word	0x000166b0


	//   ....[68]....
        /*0330*/ 	.word	0x00016730


	//   ....[69]....
        /*0334*/ 	.word	0x000167b0


	//   ....[70]....
        /*0338*/ 	.word	0x00016840


	//   ....[71]....
        /*033c*/ 	.word	0x000168f0


	//   ....[72]....
        /*0340*/ 	.word	0x00016970


	//   ....[73]....
        /*0344*/ 	.word	0x000169f0


	//   ....[74]....
        /*0348*/ 	.word	0x00016a70


	//   ....[75]....
        /*034c*/ 	.word	0x00016af0


	//   ....[76]....
        /*0350*/ 	.word	0x00016b60


	//   ....[77]....
        /*0354*/ 	.word	0x00016c00


	//   ....[78]....
        /*0358*/ 	.word	0x00016c90


	//   ....[79]....
        /*035c*/ 	.word	0x00016db0


	//----- nvinfo : EIATTR_REG_RECONFIG
	.align		4
.L_1433:
        /*0360*/ 	.byte	0x01, 0x54
	.zero		2


	//----- nvinfo : EIATTR_SYSCALL_OFFSETS
	.align		4
        /*0364*/ 	.byte	0x04, 0x46
        /*0366*/ 	.short	(.L_1435 - .L_1434)


	//   ....[0]....
.L_1434:
        /*0368*/ 	.word	0x00001990


	//   ....[1]....
        /*036c*/ 	.word	0x00012490


	//   ....[2]....
        /*0370*/ 	.word	0x000125c0


	//   ....[3]....
        /*0374*/ 	.word	0x000126c0


	//----- nvinfo : EIATTR_MBARRIER_INSTR_OFFSETS
	.align		4
.L_1435:
        /*0378*/ 	.byte	0x04, 0x39
        /*037a*/ 	.short	(.L_1437 - .L_1436)


	//   ....[0]....
.L_1436:
        /*037c*/ 	.word	0x000002a0
        /*0380*/ 	.word	0x000000ff
        /*0384*/ 	.word	0x00031c00
        /*0388*/ 	.short	0x0100
        /*038a*/ 	.byte	0x08
	.zero		1


	//   ....[1]....
        /*038c*/ 	.word	0x000002b0
        /*0390*/ 	.word	0x000000ff
        /*0394*/ 	.word	0x00031c20
        /*0398*/ 	.short	0x0100
        /*039a*/ 	.byte	0x08
	.zero		1


	//   ....[2]....
        /*039c*/ 	.word	0x000003a0
        /*03a0*/ 	.word	0x000000ff
        /*03a4*/ 	.word	0x00031c30
        /*03a8*/ 	.short	0x0100
        /*03aa*/ 	.byte	0x08
	.zero		1


	//   ....[3]....
        /*03ac*/ 	.word	0x000003b0
        /*03b0*/ 	.word	0x000000ff
        /*03b4*/ 	.word	0x00031c40
        /*03b8*/ 	.short	0x0100
        /*03ba*/ 	.byte	0x08
	.zero		1


	//   ....[4]....
        /*03bc*/ 	.word	0x000003c0
        /*03c0*/ 	.word	0x000000ff
        /*03c4*/ 	.word	0x00031c38
        /*03c8*/ 	.short	0x0100
        /*03ca*/ 	.byte	0x08
	.zero		1


	//   ....[5]....
        /*03cc*/ 	.word	0x000003d0
        /*03d0*/ 	.word	0x000000ff
        /*03d4*/ 	.word	0x00031c48
        /*03d8*/ 	.short	0x0100
        /*03da*/ 	.byte	0x08
	.zero		1


	//   ....[6]....
        /*03dc*/ 	.word	0x00000500
        /*03e0*/ 	.word	0x000000ff
        /*03e4*/ 	.word	0x00031c50
        /*03e8*/ 	.short	0x0100
        /*03ea*/ 	.byte	0x08
	.zero		1


	//   ....[7]....
        /*03ec*/ 	.word	0x00000510
        /*03f0*/ 	.word	0x000000ff
        /*03f4*/ 	.word	0x00031c60
        /*03f8*/ 	.short	0x0100
        /*03fa*/ 	.byte	0x08
	.zero		1


	//   ....[8]....
        /*03fc*/ 	.word	0x00000520
        /*0400*/ 	.word	0x000000ff
        /*0404*/ 	.word	0x00031c58
        /*0408*/ 	.short	0x0100
        /*040a*/ 	.byte	0x08
	.zero		1


	//   ....[9]....
        /*040c*/ 	.word	0x00000530
        /*0410*/ 	.word	0x000000ff
        /*0414*/ 	.word	0x00031c68
        /*0418*/ 	.short	0x0100
        /*041a*/ 	.byte	0x08
	.zero		1


	//   ....[10]....
        /*041c*/ 	.word	0x00000620
        /*0420*/ 	.word	0x000000ff
        /*0424*/ 	.word	0x00031c70
        /*0428*/ 	.short	0x0100
        /*042a*/ 	.byte	0x06
	.zero		1


	//   ....[11]....
        /*042c*/ 	.word	0x00000630
        /*0430*/ 	.word	0x000000ff
        /*0434*/ 	.word	0x00031c80
        /*0438*/ 	.short	0x0100
        /*043a*/ 	.byte	0x06
	.zero		1


	//   ....[12]....
        /*043c*/ 	.word	0x00000640
        /*0440*/ 	.word	0x000000ff
        /*0444*/ 	.word	0x00031c78
        /*0448*/ 	.short	0x0100
        /*044a*/ 	.byte	0x06
	.zero		1


	//   ....[13]....
        /*044c*/ 	.word	0x00000650
        /*0450*/ 	.word	0x000000ff
        /*0454*/ 	.word	0x00031c88
        /*0458*/ 	.short	0x0100
        /*045a*/ 	.byte	0x06
	.zero		1


	//   ....[14]....
        /*045c*/ 	.word	0x00000780
        /*0460*/ 	.word	0x000000ff
        /*0464*/ 	.word	0x00031c90
        /*0468*/ 	.short	0x0100
        /*046a*/ 	.byte	0x08
	.zero		1


	//   ....[15]....
        /*046c*/ 	.word	0x00000790
        /*0470*/ 	.word	0x000000ff
        /*0474*/ 	.word	0x00031ca0
        /*0478*/ 	.short	0x0100
        /*047a*/ 	.byte	0x08
	.zero		1


	//   ....[16]....
        /*047c*/ 	.word	0x000007a0
        /*0480*/ 	.word	0x000000ff
        /*0484*/ 	.word	0x00031c98
        /*0488*/ 	.short	0x0100
        /*048a*/ 	.byte	0x08
	.zero		1


	//   ....[17]....
        /*048c*/ 	.word	0x000007b0
        /*0490*/ 	.word	0x000000ff
        /*0494*/ 	.word	0x00031ca8
        /*0498*/ 	.short	0x0100
        /*049a*/ 	.byte	0x08
	.zero		1


	//   ....[18]....
        /*049c*/ 	.word	0x000008e0
        /*04a0*/ 	.word	0x000000ff
        /*04a4*/ 	.word	0x00031cb0
        /*04a8*/ 	.short	0x0100
        /*04aa*/ 	.byte	0x08
	.zero		1


	//   ....[19]....
        /*04ac*/ 	.word	0x000008f0
        /*04b0*/ 	.word	0x000000ff
        /*04b4*/ 	.word	0x00031cc0
        /*04b8*/ 	.short	0x0100
        /*04ba*/ 	.byte	0x08
	.zero		1


	//   ....[20]....
        /*04bc*/ 	.word	0x00000900
        /*04c0*/ 	.word	0x000000ff
        /*04c4*/ 	.word	0x00031cb8
        /*04c8*/ 	.short	0x0100
        /*04ca*/ 	.byte	0x08
	.zero		1


	//   ....[21]....
        /*04cc*/ 	.word	0x00000910
        /*04d0*/ 	.word	0x000000ff
        /*04d4*/ 	.word	0x00031cc8
        /*04d8*/ 	.short	0x0100
        /*04da*/ 	.byte	0x08
	.zero		1


	//   ....[22]....
        /*04dc*/ 	.word	0x00001a30
        /*04e0*/ 	.word	0x000000ff
        /*04e4*/ 	.word	0x00031c00
        /*04e8*/ 	.short	0x010a
        /*04ea*/ 	.byte	0x25
	.zero		1


	//   ....[23]....
        /*04ec*/ 	.word	0x00001ab0
        /*04f0*/ 	.word	0x00000000
        /*04f4*/ 	.word	0x00031c30
        /*04f8*/ 	.short	0x010a
        /*04fa*/ 	.byte	0x3f
	.zero		1


	//   ....[24]....
        /*04fc*/ 	.word	0x00001b20
        /*0500*/ 	.word	0x00000000
        /*0504*/ 	.word	0x00031c30
        /*0508*/ 	.short	0x010a
        /*050a*/ 	.byte	0x3f
	.zero		1


	//   ....[25]....
        /*050c*/ 	.word	0x00004fa0
        /*0510*/ 	.word	0x00000004
        /*0514*/ 	.word	0x00000000
        /*0518*/ 	.short	0x0101
        /*051a*/ 	.byte	0x3f
	.zero		1


	//   ....[26]....
        /*051c*/ 	.word	0x000060e0
        /*0520*/ 	.word	0x000000ff
        /*0524*/ 	.word	0x00031c30
        /*0528*/ 	.short	0x010a
        /*052a*/ 	.byte	0x04
	.zero		1


	//   ....[27]....
        /*052c*/ 	.word	0x00006120
        /*0530*/ 	.word	0x000000ff
        /*0534*/ 	.word	0x00031c30
        /*0538*/ 	.short	0x010a
        /*053a*/ 	.byte	0x04
	.zero		1


	//   ....[28]....
        /*053c*/ 	.word	0x000077b0
        /*0540*/ 	.word	0x000000ff
        /*0544*/ 	.word	0x00031c50
        /*0548*/ 	.short	0x010a
        /*054a*/ 	.byte	0x04
	.zero		1


	//   ....[29]....
        /*054c*/ 	.word	0x000077f0
        /*0550*/ 	.word	0x000000ff
        /*0554*/ 	.word	0x00031c50
        /*0558*/ 	.short	0x010a
        /*055a*/ 	.byte	0x04
	.zero		1


	//   ....[30]....
        /*055c*/ 	.word	0x00009db0
        /*0560*/ 	.word	0x0000000a
        /*0564*/ 	.word	0x00000000
        /*0568*/ 	.short	0x0101
        /*056a*/ 	.byte	0x3f
	.zero		1


	//   ....[31]....
        /*056c*/ 	.word	0x00009e50
        /*0570*/ 	.word	0x00000078
        /*0574*/ 	.word	0x00000000
        /*0578*/ 	.short	0x0101
        /*057a*/ 	.byte	0x3f
	.zero		1


	//   ....[32]....
        /*057c*/ 	.word	0x0000abc0
        /*0580*/ 	.word	0x000000ff
        /*0584*/ 	.word	0x00031c30
        /*0588*/ 	.short	0x010a
        /*058a*/ 	.byte	0x04
	.zero		1


	//   ....[33]....
        /*058c*/ 	.word	0x0000ac00
        /*0590*/ 	.word	0x000000ff
        /*0594*/ 	.word	0x00031c30
        /*0598*/ 	.short	0x010a
        /*059a*/ 	.byte	0x04
	.zero		1


	//   ....[34]....
        /*059c*/ 	.word	0x0000c290
        /*05a0*/ 	.word	0x000000ff
        /*05a4*/ 	.word	0x00031c50
        /*05a8*/ 	.short	0x010a
        /*05aa*/ 	.byte	0x04
	.zero		1


	//   ....[35]....
        /*05ac*/ 	.word	0x0000c2d0
        /*05b0*/ 	.word	0x000000ff
        /*05b4*/ 	.word	0x00031c50
        /*05b8*/ 	.short	0x010a
        /*05ba*/ 	.byte	0x04
	.zero		1


	//   ....[36]....
        /*05bc*/ 	.word	0x0000de60
        /*05c0*/ 	.word	0x0000000c
        /*05c4*/ 	.word	0x00000000
        /*05c8*/ 	.short	0x0101
        /*05ca*/ 	.byte	0x3f
	.zero		1


	//   ....[37]....
        /*05cc*/ 	.word	0x0000df00
        /*05d0*/ 	.word	0x0000000d
        /*05d4*/ 	.word	0x00000000
        /*05d8*/ 	.short	0x0101
        /*05da*/ 	.byte	0x3f
	.zero		1


	//   ....[38]....
        /*05dc*/ 	.word	0x0000eb80
        /*05e0*/ 	.word	0x000000ff
        /*05e4*/ 	.word	0x00031c50
        /*05e8*/ 	.short	0x010a
        /*05ea*/ 	.byte	0x06
	.zero		1


	//   ....[39]....
        /*05ec*/ 	.word	0x0000ebc0
        /*05f0*/ 	.word	0x000000ff
        /*05f4*/ 	.word	0x00031c50
        /*05f8*/ 	.short	0x010a
        /*05fa*/ 	.byte	0x06
	.zero		1


	//   ....[40]....
        /*05fc*/ 	.word	0x0000f290
        /*0600*/ 	.word	0x00000004
        /*0604*/ 	.word	0x00000000
        /*0608*/ 	.short	0x0101
        /*060a*/ 	.byte	0x3f
	.zero		1


	//   ....[41]....
        /*060c*/ 	.word	0x000103a0
        /*0610*/ 	.word	0x000000ff
        /*0614*/ 	.word	0x00000000
        /*0618*/ 	.short	0x0101
        /*061a*/ 	.byte	0x04
	.zero		1


	//   ....[42]....
        /*061c*/ 	.word	0x00012d20
        /*0620*/ 	.word	0x00000005
        /*0624*/ 	.word	0x00031c40
        /*0628*/ 	.short	0x010a
        /*062a*/ 	.byte	0x3f
	.zero		1


	//   ....[43]....
        /*062c*/ 	.word	0x00013240
        /*0630*/ 	.word	0x00000019
        /*0634*/ 	.word	0x00031c20
        /*0638*/ 	.short	0x010a
        /*063a*/ 	.byte	0x3f
	.zero		1


	//   ....[44]....
        /*063c*/ 	.word	0x00013510
        /*0640*/ 	.word	0x00000003
        /*0644*/ 	.word	0x00031c40
        /*0648*/ 	.short	0x010a
        /*064a*/ 	.byte	0x3f
	.zero		1


	//   ....[45]....
        /*064c*/ 	.word	0x00013790
        /*0650*/ 	.word	0x00000002
        /*0654*/ 	.word	0x00000060
        /*0658*/ 	.short	0x010a
        /*065a*/ 	.byte	0x3f
	.zero		1


	//   ....[46]....
        /*065c*/ 	.word	0x00013ca0
        /*0660*/ 	.word	0x00000003
        /*0664*/ 	.word	0x00031c40
        /*0668*/ 	.short	0x010a
        /*066a*/ 	.byte	0x3f
	.zero		1


	//   ....[47]....
        /*066c*/ 	.word	0x00013f20
        /*0670*/ 	.word	0x00000003
        /*0674*/ 	.word	0x00000060
        /*0678*/ 	.short	0x010a
        /*067a*/ 	.byte	0x3f
	.zero		1


	//   ....[48]....
        /*067c*/ 	.word	0x000143a0
        /*0680*/ 	.word	0x00000002
        /*0684*/ 	.word	0x00031c40
        /*0688*/ 	.short	0x010a
        /*068a*/ 	.byte	0x3f
	.zero		1


	//   ....[49]....
        /*068c*/ 	.word	0x00014640
        /*0690*/ 	.word	0x00000002
        /*0694*/ 	.word	0x00000060
        /*0698*/ 	.short	0x010a
        /*069a*/ 	.byte	0x3f
	.zero		1


	//   ....[50]....
        /*069c*/ 	.word	0x00014a40
        /*06a0*/ 	.word	0x00000003
        /*06a4*/ 	.word	0x00031c60
        /*06a8*/ 	.short	0x010a
        /*06aa*/ 	.byte	0x3f
	.zero		1


	//   ....[51]....
        /*06ac*/ 	.word	0x000159a0
        /*06b0*/ 	.word	0x00000009
        /*06b4*/ 	.word	0x00031c20
        /*06b8*/ 	.short	0x010a
        /*06ba*/ 	.byte	0x3f
	.zero		1


	//   ....[52]....
        /*06bc*/ 	.word	0x00015b60
        /*06c0*/ 	.word	0x00000007
        /*06c4*/ 	.word	0x00000000
        /*06c8*/ 	.short	0x010a
        /*06ca*/ 	.byte	0x3f
	.zero		1


	//   ....[53]....
        /*06cc*/ 	.word	0x00015bd0
        /*06d0*/ 	.word	0x00000003
        /*06d4*/ 	.word	0x00000000
        /*06d8*/ 	.short	0x010a
        /*06da*/ 	.byte	0x3f
	.zero		1


	//   ....[54]....
        /*06dc*/ 	.word	0x00015c30
        /*06e0*/ 	.word	0x00000005
        /*06e4*/ 	.word	0x00000000
        /*06e8*/ 	.short	0x010a
        /*06ea*/ 	.byte	0x3f
	.zero		1


	//   ....[55]....
        /*06ec*/ 	.word	0x00015c60
        /*06f0*/ 	.word	0x00000003
        /*06f4*/ 	.word	0x00000000
        /*06f8*/ 	.short	0x010a
        /*06fa*/ 	.byte	0x3f
	.zero		1


	//   ....[56]....
        /*06fc*/ 	.word	0x00015cd0
        /*0700*/ 	.word	0x00000003
        /*0704*/ 	.word	0x00031c00
        /*0708*/ 	.short	0x010a
        /*070a*/ 	.byte	0x3f
	.zero		1


	//   ....[57]....
        /*070c*/ 	.word	0x00015d20
        /*0710*/ 	.word	0x00000000
        /*0714*/ 	.word	0x00031c30
        /*0718*/ 	.short	0x010a
        /*071a*/ 	.byte	0x3f
	.zero		1


	//   ....[58]....
        /*071c*/ 	.word	0x00015d80
        /*0720*/ 	.word	0x00000008
        /*0724*/ 	.word	0x00031c30
        /*0728*/ 	.short	0x010a
        /*072a*/ 	.byte	0x3f
	.zero		1


	//   ....[59]....
        /*072c*/ 	.word	0x00015de0
        /*0730*/ 	.word	0x00000008
        /*0734*/ 	.word	0x00031c50
        /*0738*/ 	.short	0x010a
        /*073a*/ 	.byte	0x3f
	.zero		1


	//   ....[60]....
        /*073c*/ 	.word	0x00015e40
        /*0740*/ 	.word	0x00000007
        /*0744*/ 	.word	0x00031c30
        /*0748*/ 	.short	0x010a
        /*074a*/ 	.byte	0x3f
	.zero		1


	//   ....[61]....
        /*074c*/ 	.word	0x00015ea0
        /*0750*/ 	.word	0x00000007
        /*0754*/ 	.word	0x00031c50
        /*0758*/ 	.short	0x010a
        /*075a*/ 	.byte	0x3f
	.zero		1


	//   ....[62]....
        /*075c*/ 	.word	0x00015f00
        /*0760*/ 	.word	0x00000005
        /*0764*/ 	.word	0x00031c50
        /*0768*/ 	.short	0x010a
        /*076a*/ 	.byte	0x3f
	.zero		1


	//   ....[63]....
        /*076c*/ 	.word	0x000160a0
        /*0770*/ 	.word	0x00000005
        /*0774*/ 	.word	0x00031c40
        /*0778*/ 	.short	0x010a
        /*077a*/ 	.byte	0x3f
	.zero		1


	//   ....[64]....
        /*077c*/ 	.word	0x000160f0
        /*0780*/ 	.word	0x00000019
        /*0784*/ 	.word	0x00031c20
        /*0788*/ 	.short	0x010a
        /*078a*/ 	.byte	0x3f
	.zero		1


	//   ....[65]....
        /*078c*/ 	.word	0x00016140
        /*0790*/ 	.word	0x00000003
        /*0794*/ 	.word	0x00031c40
        /*0798*/ 	.short	0x010a
        /*079a*/ 	.byte	0x3f
	.zero		1


	//   ....[66]....
        /*079c*/ 	.word	0x00016190
        /*07a0*/ 	.word	0x00000002
        /*07a4*/ 	.word	0x00000060
        /*07a8*/ 	.short	0x010a
        /*07aa*/ 	.byte	0x3f
	.zero		1


	//   ....[67]....
        /*07ac*/ 	.word	0x000161e0
        /*07b0*/ 	.word	0x00000003
        /*07b4*/ 	.word	0x00031c40
        /*07b8*/ 	.short	0x010a
        /*07ba*/ 	.byte	0x3f
	.zero		1


	//   ....[68]....
        /*07bc*/ 	.word	0x00016230
        /*07c0*/ 	.word	0x00000003
        /*07c4*/ 	.word	0x00000060
        /*07c8*/ 	.short	0x010a
        /*07ca*/ 	.byte	0x3f
	.zero		1


	//   ....[69]....
        /*07cc*/ 	.word	0x00016280
        /*07d0*/ 	.word	0x00000002
        /*07d4*/ 	.word	0x00031c40
        /*07d8*/ 	.short	0x010a
        /*07da*/ 	.byte	0x3f
	.zero		1


	//   ....[70]....
        /*07dc*/ 	.word	0x000162d0
        /*07e0*/ 	.word	0x00000002
        /*07e4*/ 	.word	0x00000060
        /*07e8*/ 	.short	0x010a
        /*07ea*/ 	.byte	0x3f
	.zero		1


	//   ....[71]....
        /*07ec*/ 	.word	0x00016320
        /*07f0*/ 	.word	0x00000003
        /*07f4*/ 	.word	0x00031c60
        /*07f8*/ 	.short	0x010a
        /*07fa*/ 	.byte	0x3f
	.zero		1


	//   ....[72]....
        /*07fc*/ 	.word	0x00016cd0
        /*0800*/ 	.word	0x00000009
        /*0804*/ 	.word	0x00031c20
        /*0808*/ 	.short	0x010a
        /*080a*/ 	.byte	0x3f
	.zero		1


	//   ....[73]....
        /*080c*/ 	.word	0x00016e70
        /*0810*/ 	.word	0x00000007
        /*0814*/ 	.word	0x00000000
        /*0818*/ 	.short	0x010a
        /*081a*/ 	.byte	0x3f
	.zero		1


	//   ....[74]....
        /*081c*/ 	.word	0x00016ec0
        /*0820*/ 	.word	0x00000003
        /*0824*/ 	.word	0x00000000
        /*0828*/ 	.short	0x010a
        /*082a*/ 	.byte	0x3f
	.zero		1


	//   ....[75]....
        /*082c*/ 	.word	0x00016f10
        /*0830*/ 	.word	0x00000005
        /*0834*/ 	.word	0x00000000
        /*0838*/ 	.short	0x010a
        /*083a*/ 	.byte	0x3f
	.zero		1


	//----- nvinfo : EIATTR_NUM_MBARRIERS
	.align		4
.L_1437:
        /*083c*/ 	.byte	0x03, 0x38
        /*083e*/ 	.short	0x0016


	//----- nvinfo : EIATTR_EXIT_INSTR_OFFSETS
	.align		4
        /*0840*/ 	.byte	0x04, 0x1c
        /*0842*/ 	.short	(.L_1439 - .L_1438)


	//   ....[0]....
.L_1438:
        /*0844*/ 	.word	0x00000ac0


	//   ....[1]....
        /*0848*/ 	.word	0x00011040


	//   ....[2]....
        /*084c*/ 	.word	0x000110a0


	//   ....[3]....
        /*0850*/ 	.word	0x00015cb0


	//----- nvinfo : EIATTR_MAX_THREADS
	.align		4
.L_1439:
        /*0854*/ 	.byte	0x04, 0x05
        /*0856*/ 	.short	(.L_1441 - .L_1440)
.L_1440:
        /*0858*/ 	.word	0x00000200
        /*085c*/ 	.word	0x00000001
        /*0860*/ 	.word	0x00000001


	//----- nvinfo : EIATTR_CRS_STACK_SIZE
	.align		4
.L_1441:
        /*0864*/ 	.byte	0x04, 0x1e
        /*0866*/ 	.short	(.L_1443 - .L_1442)
.L_1442:
        /*0868*/ 	.word	0x00000000


	//----- nvinfo : EIATTR_CBANK_PARAM_SIZE
	.align		4
.L_1443:
        /*086c*/ 	.byte	0x03, 0x19
        /*086e*/ 	.short	0x0a70


	//----- nvinfo : EIATTR_PARAM_CBANK
	.align		4
        /*0870*/ 	.byte	0x04, 0x0a
        /*0872*/ 	.short	(.L_1445 - .L_1444)
	.align		4
.L_1444:
        /*0874*/ 	.word	index@(.nv.constant0._ZN7cutlass13device_kernelIN5flash11enable_sm90INS1_16FlashAttnFwdSm90INS1_25CollectiveMainloopFwdSm90ILi2EN4cute5tupleIJNS5_1CILi1EEES8_S8_EEENS6_IJNS7_ILi192EEENS7_ILi144EEENS7_ILi96EEEEEELi96ENS_10bfloat16_tEfNS_4arch4Sm90ELb1ELb0ELb1ELb1ELb0ELb0ELb0ELb0ELb1ELb0ELb0ELb0EEENS1_21CollectiveEpilogueFwdINS6_IJSA_SC_SB_EEES9_SE_SG_Li384ELb1ELb0ELb0ELb0EEENS1_36VarlenDynamicPersistentTileSchedulerILi192ELi144ELi384ELi32ELb0ELb0ELb1ELb1ELb1ELb1EEEEEEEEEvNT_6ParamsE)
        /*0878*/ 	.short	0x0210
        /*087a*/ 	.short	0x0a70


	//----- nvinfo : EIATTR_SW_WAR
	.align		4
.L_1445:
        /*087c*/ 	.byte	0x04, 0x36
        /*087e*/ 	.short	(.L_1447 - .L_1446)
.L_1446:
        /*0880*/ 	.word	0x00000008
.L_1447:


//--------------------- .nv.info._ZN7cutlass13device_kernelIN5flash11enable_sm90INS1_16FlashAttnFwdSm90INS1_25CollectiveMainloopFwdSm90ILi2EN4cute5tupleIJNS5_1CILi1EEES8_S8_EEENS6_IJNS7_ILi192EEENS7_ILi144EEENS7_ILi96EEEEEELi96ENS_10bfloat16_tEfNS_4arch4Sm90ELb1ELb0ELb1ELb1ELb0ELb1ELb0ELb0ELb1ELb0ELb0ELb0EEENS1_21CollectiveEpilogueFwdINS6_IJSA_SC_SB_EEES9_SE_SG_Li384ELb1ELb0ELb0ELb0EEENS1_36VarlenDynamicPersistentTileSchedulerILi192ELi144ELi384ELi32ELb0ELb0ELb1ELb1ELb1ELb1EEEEEEEEEvNT_6ParamsE --------------------------
	.section	.nv.info._ZN7cutlass13device_kernelIN5flash11enable_sm90INS1_16FlashAttnFwdSm90INS1_25CollectiveMainloopFwdSm90ILi2EN4cute5tupleIJNS5_1CILi1EEES8_S8_EEENS6_IJNS7_ILi192EEENS7_ILi144EEENS7_ILi96EEEEEELi96ENS_10bfloat16_tEfNS_4arch4Sm90ELb1ELb0ELb1ELb1ELb0ELb1ELb0ELb0ELb1ELb0ELb0ELb0EEENS1_21CollectiveEpilogueFwdINS6_IJSA_SC_SB_EEES9_SE_SG_Li384ELb1ELb0ELb0ELb0EEENS1_36VarlenDynamicPersistentTileSchedulerILi192ELi144ELi384ELi32ELb0ELb0ELb1ELb1ELb1ELb1EEEEEEEEEvNT_6ParamsE,"",@"SHT_CUDA_INFO"
	.sectionflags	@""
	.align	4


	//----- nvinfo : EIATTR_CUDA_API_VERSION
	.align		4
        /*0000*/ 	.byte	0x04, 0x37
        /*0002*/ 	.short	(.L_1449 - .L_1448)
.L_1448:
        /*0004*/ 	.word	0x00000082


	//----- nvinfo : EIATTR_KPARAM_INFO
	.align		4
.L_1449:
        /*0008*/ 	.byte	0x04, 0x17
        /*000a*/ 	.short	(.L_1451 - .L_1450)
.L_1450:
        /*000c*/ 	.word	0x00000000
        /*0010*/ 	.short	0x0000
        /*0012*/ 	.short	0x0070
        /*0014*/ 	.byte	0x00, 0xf0, 0x01, 0x28


	//----- nvinfo : EIATTR_SPARSE_MMA_MASK
	.align		4
.L_1451:
        /*0018*/ 	.byte	0x03, 0x50
        /*001a*/ 	.short	0x0000


	//----- nvinfo : EIATTR_MAXREG_COUNT
	.align		4
        /*001c*/ 	.byte	0x03, 0x1b
        /*001e*/ 	.short	0x0080


	//----- nvinfo : EIATTR_NUM_BARRIERS
	.align		4
        /*0020*/ 	.byte	0x02, 0x4c
        /*0022*/ 	.byte	0x10
	.zero		1


	//----- nvinfo : EIATTR_EXTERNS
	.align		4
        /*0024*/ 	.byte	0x04, 0x0f
        /*0026*/ 	.short	(.L_1453 - .L_1452)


	//   ....[0]....
	.align		4
.L_1452:
        /*0028*/ 	.word	index@(__assertfail)


	//----- nvinfo : EIATTR_ANNOTATIONS
	.align		4
.L_1453:
        /*002c*/ 	.byte	0x04, 0x55
        /*002e*/ 	.short	(.L_1455 - .L_1454)


	//   ....[0]....
.L_1454:
        /* <DEDUP_REMOVED lines=103> */


	//----- nvinfo : EIATTR_MERCURY_ISA_VERSION
	.align		4
.L_1455:
        /*0690*/ 	.byte	0x03, 0x5f
        /*0692*/ 	.short	0x0101


	//----- nvinfo : EIATTR_UNUSED_LOAD_BYTE_OFFSET
	.align		4
        /*0694*/ 	.byte	0x04, 0x44
        /*0696*/ 	.short	(.L_1457 - .L_1456)


	//   ....[0]....
.L_1456:
        /*0698*/ 	.word	0x00000b00
        /*069c*/ 	.word	0x0000fff0


	//   ....[1]....
        /*06a0*/ 	.word	0x0001c090
        /*06a4*/ 	.word	0x0000fff0


	//----- nvinfo : EIATTR_INT_WARP_WIDE_INSTR_OFFSETS
	.align		4
.L_1457:
        /*06a8*/ 	.byte	0x04, 0x31
        /*06aa*/ 	.short	(.L_1459 - .L_1458)


	//   ....[0]....
.L_1458:
        /*06ac*/ 	.word	0x000001c0


	//   ....[1]....
        /*06b0*/ 	.word	0x00000200


	//   ....[2]....
        /*06b4*/ 	.word	0x00000270


	//   ....[3]....
        /*06b8*/ 	.word	0x0001faf0


	//   ....[4]....
        /*06bc*/ 	.word	0x0001fb90


	//   ....[5]....
        /*06c0*/ 	.word	0x0001fff0


	//   ....[6]....
        /*06c4*/ 	.word	0x00020020


	//   ....[7]....
        /*06c8*/ 	.word	0x000201f0


	//   ....[8]....
        /*06cc*/ 	.word	0x000202c0


	//   ....[9]....
        /*06d0*/ 	.word	0x00022320


	//   ....[10]....
        /*06d4*/ 	.word	0x000223c0


	//----- nvinfo : EIATTR_COOP_GROUP_MASK_REGIDS
	.align		4
.L_1459:
        /*06d8*/ 	.byte	0x04, 0x29
        /*06da*/ 	.short	(.L_1461 - .L_1460)


	//   ....[0]....
.L_1460:
        /*06dc*/ 	.word	0xffffffff


	//   ....[1]....
        /*06e0*/ 	.word	0xffffffff


	//   ....[2]....
        /*06e4*/ 	.word	0xffffffff


	//   ....[3]....
        /*06e8*/ 	.word	0xffffffff


	//   ....[4]....
        /*06ec*/ 	.word	0xffffffff


	//   ....[5]....
        /*06f0*/ 	.word	0xffffffff


	//   ....[6]....
        /*06f4*/ 	.word	0xffffffff


	//   ....[7]....
        /*06f8*/ 	.word	0xffffffff


	//   ....[8]....
        /*06fc*/ 	.word	0xffffffff


	//   ....[9]....
        /*0700*/ 	.word	0xffffffff


	//   ....[10]....
        /*0704*/ 	.word	0xffffffff


	//   ....[11]....
        /*0708*/ 	.word	0xffffffff


	//   ....[12]....
        /*070c*/ 	.word	0xffffffff


	//   ....[13]....
        /*0710*/ 	.word	0xffffffff


	//   ....[14]....
        /*0714*/ 	.word	0xffffffff


	//   ....[15]....
        /*0718*/ 	.word	0xffffffff


	//   ....[16]....
        /*071c*/ 	.word	0xffffffff


	//   ....[17]....
        /*0720*/ 	.word	0xffffffff


	//   ....[18]....
        /*0724*/ 	.word	0xffffffff


	//   ....[19]....
        /*0728*/ 	.word	0xffffffff


	//   ....[20]....
        /*072c*/ 	.word	0xffffffff


	//   ....[21]....
        /*0730*/ 	.word	0xffffffff


	//   ....[22]....
        /*0734*/ 	.word	0xffffffff


	//   ....[23]....
        /*0738*/ 	.word	0xffffffff


	//   ....[24]....
        /*073c*/ 	.word	0xffffffff


	//   ....[25]....
        /*0740*/ 	.word	0xffffffff


	//   ....[26]....
        /*0744*/ 	.word	0xffffffff


	//   ....[27]....
        /*0748*/ 	.word	0xffffffff


	//   ....[28]....
        /*074c*/ 	.word	0xffffffff


	//   ....[29]....
        /*0750*/ 	.word	0xffffffff


	//   ....[30]....
        /*0754*/ 	.word	0xffffffff


	//   ....[31]....
        /*0758*/ 	.word	0xffffffff


	//   ....[32]....
        /*075c*/ 	.word	0xffffffff


	//   ....[33]....
        /*0760*/ 	.word	0xffffffff


	//   ....[34]....
        /*0764*/ 	.word	0xffffffff


	//   ....[35]....
        /*0768*/ 	.word	0xffffffff


	//   ....[36]....
        /*076c*/ 	.word	0xffffffff


	//   ....[37]....
        /*0770*/ 	.word	0xffffffff


	//   ....[38]....
        /*0774*/ 	.word	0xffffffff


	//   ....[39]....
        /*0778*/ 	.word	0xffffffff


	//   ....[40]....
        /*077c*/ 	.word	0xffffffff


	//   ....[41]....
        /*0780*/ 	.word	0xffffffff


	//   ....[42]....
        /*0784*/ 	.word	0xffffffff


	//   ....[43]....
        /*0788*/ 	.word	0xffffffff


	//   ....[44]....
        /*078c*/ 	.word	0xffffffff


	//   ....[45]....
        /*0790*/ 	.word	0xffffffff


	//   ....[46]....
        /*0794*/ 	.word	0xffffffff


	//   ....[47]....
        /*0798*/ 	.word	0xffffffff


	//   ....[48]....
        /*079c*/ 	.word	0xffffffff


	//   ....[49]....
        /*07a0*/ 	.word	0xffffffff


	//   ....[50]....
        /*07a4*/ 	.word	0xffffffff


	//   ....[51]....
        /*07a8*/ 	.word	0xffffffff


	//   ....[52]....
        /*07ac*/ 	.word	0xffffffff


	//   ....[53]....
        /*07b0*/ 	.word	0xffffffff


	//   ....[54]....
        /*07b4*/ 	.word	0xffffffff


	//   ....[55]....
        /*07b8*/ 	.word	0xffffffff


	//   ....[56]....
        /*07bc*/ 	.word	0xffffffff


	//   ....[57]....
        /*07c0*/ 	.word	0xffffffff


	//   ....[58]....
        /*07c4*/ 	.word	0xffffffff


	//   ....[59]....
        /*07c8*/ 	.word	0xffffffff


	//   ....[60]....
        /*07cc*/ 	.word	0xffffffff


	//   ....[61]....
        /*07d0*/ 	.word	0x0500000f


	//   ....[62]....
        /*07d4*/ 	.word	0x0500000f


	//   ....[63]....
        /*07d8*/ 	.word	0x0500000f


	//   ....[64]....
        /*07dc*/ 	.word	0x0500000f


	//   ....[65]....
        /*07e0*/ 	.word	0x0500000f


	//   ....[66]....
        /*07e4*/ 	.word	0x0500000f


	//   ....[67]....
        /*07e8*/ 	.word	0x0500000f


	//   ....[68]....
        /*07ec*/ 	.word	0x0500000f


	//   ....[69]....
        /*07f0*/ 	.word	0x0500000f


	//   ....[70]....
        /*07f4*/ 	.word	0x0500000f


	//   ....[71]....
        /*07f8*/ 	.word	0x0500000f


	//   ....[72]....
        /*07fc*/ 	.word	0x0500000f


	//   ....[73]....
        /*0800*/ 	.word	0x0500000f


	//   ....[74]....
        /*0804*/ 	.word	0x0500000f


	//   ....[75]....
        /*0808*/ 	.word	0x0500000f


	//   ....[76]....
        /*080c*/ 	.word	0x0500000f


	//   ....[77]....
        /*0810*/ 	.word	0x0500000f


	//   ....[78]....
        /*0814*/ 	.word	0x0500000f


	//   ....[79]....
        /*0818*/ 	.word	0x0500000f


	//   ....[80]....
        /*081c*/ 	.word	0x0500000f


	//   ....[81]....
        /*0820*/ 	.word	0x0500000f


	//   ....[82]....
        /*0824*/ 	.word	0x0500000f


	//   ....[83]....
        /*0828*/ 	.word	0x0500000f


	//   ....[84]....
        /*082c*/ 	.word	0x0500000f


	//   ....[85]....
        /*0830*/ 	.word	0x0500000f


	//   ....[86]....
        /*0834*/ 	.word	0x0500000f


	//   ....[87]....
        /*0838*/ 	.word	0x0500000f


	//   ....[88]....
        /*083c*/ 	.word	0x0500000f


	//   ....[89]....
        /*0840*/ 	.word	0x0500000f


	//----- nvinfo : EIATTR_COOP_GROUP_INSTR_OFFSETS
	.align		4
.L_1461:
        /*0844*/ 	.byte	0x04, 0x28
        /*0846*/ 	.short	(.L_1463 - .L_1462)


	//   ....[0]....
.L_1462:
        /*0848*/ 	.word	0x00000070


	//   ....[1]....
        /*084c*/ 	.word	0x000001d0


	//   ....[2]....
        /*0850*/ 	.word	0x00000220


	//   ....[3]....
        /*0854*/ 	.word	0x00000450


	//   ....[4]....
        /*0858*/ 	.word	0x000005b0


	//   ....[5]....
        /*085c*/ 	.word	0x000006d0


	//   ....[6]....
        /*0860*/ 	.word	0x00000830


	//   ....[7]....
        /*0864*/ 	.word	0x00007330


	//   ....[8]....
        /*0868*/ 	.word	0x0000e510


	//   ....[9]....
        /*086c*/ 	.word	0x0000e530


	//   ....[10]....
        /*0870*/ 	.word	0x0000f0a0


	//   ....[11]....
        /*0874*/ 	.word	0x0000f0d0


	//   ....[12]....
        /*0878*/ 	.word	0x00010460


	//   ....[13]....
        /*087c*/ 	.word	0x00013f00


	//   ....[14]....
        /*0880*/ 	.word	0x00013f50


	//   ....[15]....
        /*0884*/ 	.word	0x00014860


	//   ....[16]....
        /*0888*/ 	.word	0x00014880


	//   ....[17]....
        /*088c*/ 	.word	0x00016170


	//   ....[18]....
        /*0890*/ 	.word	0x00018fd0


	//   ....[19]....
        /*0894*/ 	.word	0x00019050


	//   ....[20]....
        /*0898*/ 	.word	0x00019a20


	//   ....[21]....
        /*089c*/ 	.word	0x00019a40


	//   ....[22]....
        /*08a0*/ 	.word	0x0001b320


	//   ....[23]....
        /*08a4*/ 	.word	0x0001b7a0


	//   ....[24]....
        /*08a8*/ 	.word	0x0001baa0


	//   ....[25]....
        /*08ac*/ 	.word	0x0001bad0


	//   ....[26]....
        /*08b0*/ 	.word	0x0001bb10


	//   ....[27]....
        /*08b4*/ 	.word	0x0001d990


	//   ....[28]....
        /*08b8*/ 	.word	0x0001db30


	//   ....[29]....
        /*08bc*/ 	.word	0x0001db60


	//   ....[30]....
        /*08c0*/ 	.word	0x0001db90


	//   ....[31]....
        /*08c4*/ 	.word	0x0001dbd0


	//   ....[32]....
        /*08c8*/ 	.word	0x0001dc20


	//   ....[33]....
        /*08cc*/ 	.word	0x0001dc80


	//   ....[34]....
        /*08d0*/ 	.word	0x0001de50


	//   ....[35]....
        /*08d4*/ 	.word	0x0001deb0


	//   ....[36]....
        /*08d8*/ 	.word	0x0001def0


	//   ....[37]....
        /*08dc*/ 	.word	0x0001df30


	//   ....[38]....
        /*08e0*/ 	.word	0x0001df60


	//   ....[39]....
        /*08e4*/ 	.word	0x0001df90


	//   ....[40]....
        /*08e8*/ 	.word	0x0001e040


	//   ....[41]....
        /*08ec*/ 	.word	0x0001e0a0


	//   ....[42]....
        /*08f0*/ 	.word	0x0001e130


	//   ....[43]....
        /*08f4*/ 	.word	0x00022780


	//   ....[44]....
        /*08f8*/ 	.word	0x00022790


	//   ....[45]....
        /*08fc*/ 	.word	0x00022890


	//   ....[46]....
        /*0900*/ 	.word	0x000228f0


	//   ....[47]....
        /*0904*/ 	.word	0x00022930


	//   ....[48]....
        /*0908*/ 	.word	0x00022970


	//   ....[49]....
        /*090c*/ 	.word	0x000229a0


	//   ....[50]....
        /*0910*/ 	.word	0x000229d0


	//   ....[51]....
        /*0914*/ 	.word	0x00022b50


	//   ....[52]....
        /*0918*/ 	.word	0x00022bb0


	//   ....[53]....
        /*091c*/ 	.word	0x00022bf0


	//   ....[54]....
        /*0920*/ 	.word	0x00022c30


	//   ....[55]....
        /*0924*/ 	.word	0x00022c60


	//   ....[56]....
        /*0928*/ 	.word	0x00022c90


	//   ....[57]....
        /*092c*/ 	.word	0x00022d50


	//   ....[58]....
        /*0930*/ 	.word	0x00022d70


	//   ....[59]....
        /*0934*/ 	.word	0x00022de0


	//   ....[60]....
        /*0938*/ 	.word	0x00023460


	//   ....[61]....
        /*093c*/ 	.word	0x00023860


	//   ....[62]....
        /*0940*/ 	.word	0x00023900


	//   ....[63]....
        /*0944*/ 	.word	0x000239a0


	//   ....[64]....
        /*0948*/ 	.word	0x00023a40


	//   ....[65]....
        /*094c*/ 	.word	0x00023ae0


	//   ....[66]....
        /*0950*/ 	.word	0x00023bc0


	//   ....[67]....
        /*0954*/ 	.word	0x00023c60


	//   ....[68]....
        /*0958*/ 	.word	0x00023d00


	//   ....[69]....
        /*095c*/ 	.word	0x00023da0


	//   ....[70]....
        /*0960*/ 	.word	0x000240a0


	//   ....[71]....
        /*0964*/ 	.word	0x00024380


	//   ....[72]....
        /*0968*/ 	.word	0x00024770


	//   ....[73]....
        /*096c*/ 	.word	0x00024800


	//   ....[74]....
        /*0970*/ 	.word	0x000248a0


	//   ....[75]....
        /*0974*/ 	.word	0x00024950


	//   ....[76]....
        /*0978*/ 	.word	0x000249d0


	//   ....[77]....
        /*097c*/ 	.word	0x00024a50


	//   ....[78]....
        /*0980*/ 	.word	0x00024ad0


	//   ....[79]....
        /*0984*/ 	.word	0x00024b50


	//   ....[80]....
        /*0988*/ 	.word	0x00024be0


	//   ....[81]....
        /*098c*/ 	.word	0x00024c90


	//   ....[82]....
        /*0990*/ 	.word	0x00024d10


	//   ....[83]....
        /*0994*/ 	.word	0x00024d90


	//   ....[84]....
        /*0998*/ 	.word	0x00024e10


	//   ....[85]....
        /*099c*/ 	.word	0x00024e90


	//   ....[86]....
        /*09a0*/ 	.word	0x00024f00


	//   ....[87]....
        /*09a4*/ 	.word	0x00024fa0


	//   ....[88]....
        /*09a8*/ 	.word	0x00025030


	//   ....[89]....
        /*09ac*/ 	.word	0x00025150


	//----- nvinfo : EIATTR_REG_RECONFIG
	.align		4
.L_1463:
        /*09b0*/ 	.byte	0x01, 0x54
	.zero		2


	//----- nvinfo : EIATTR_SYSCALL_OFFSETS
	.align		4
        /*09b4*/ 	.byte	0x04, 0x46
        /*09b6*/ 	.short	(.L_1465 - .L_1464)


	//   ....[0]....
.L_1464:
        /*09b8*/ 	.word	0x00001bd0


	//   ....[1]....
        /*09bc*/ 	.word	0x00001d20


	//   ....[2]....
        /*09c0*/ 	.word	0x00007540


	//   ....[3]....
        /*09c4*/ 	.word	0x00007880


	//   ....[4]....
        /*09c8*/ 	.word	0x0001fd10


	//   ....[5]....
        /*09cc*/ 	.word	0x0001fe40


	//   ....[6]....
        /*09d0*/ 	.word	0x0001ff40


	//----- nvinfo : EIATTR_MBARRIER_INSTR_OFFSETS
	.align		4
.L_1465:
        /*09d4*/ 	.byte	0x04, 0x39
        /*09d6*/ 	.short	(.L_1467 - .L_1466)


	//   ....[0]....
.L_1466:
        /*09d8*/ 	.word	0x00000300
        /*09dc*/ 	.word	0x000000ff
        /*09e0*/ 	.word	0x00031c00
        /*09e4*/ 	.short	0x0100
        /*09e6*/ 	.byte	0x08
	.zero		1


	//   ....[1]....
        /*09e8*/ 	.word	0x00000310
        /*09ec*/ 	.word	0x000000ff
        /*09f0*/ 	.word	0x00031c20
        /*09f4*/ 	.short	0x0100
        /*09f6*/ 	.byte	0x08
	.zero		1


	//   ....[2]....
        /*09f8*/ 	.word	0x00000400
        /*09fc*/ 	.word	0x000000ff
        /*0a00*/ 	.word	0x00031c30
        /*0a04*/ 	.short	0x0100
        /*0a06*/ 	.byte	0x08
	.zero		1


	//   ....[3]....
        /*0a08*/ 	.word	0x00000410
        /*0a0c*/ 	.word	0x000000ff
        /*0a10*/ 	.word	0x00031c40
        /*0a14*/ 	.short	0x0100
        /*0a16*/ 	.byte	0x08
	.zero		1


	//   ....[4]....
        /*0a18*/ 	.word	0x00000420
        /*0a1c*/ 	.word	0x000000ff
        /*0a20*/ 	.word	0x00031c38
        /*0a24*/ 	.short	0x0100
        /*0a26*/ 	.byte	0x08
	.zero		1


	//   ....[5]....
        /*0a28*/ 	.word	0x00000430
        /*0a2c*/ 	.word	0x000000ff
        /*0a30*/ 	.word	0x00031c48
        /*0a34*/ 	.short	0x0100
        /*0a36*/ 	.byte	0x08
	.zero		1


	//   ....[6]....
        /*0a38*/ 	.word	0x00000560
        /*0a3c*/ 	.word	0x000000ff
        /*0a40*/ 	.word	0x00031c50
        /*0a44*/ 	.short	0x0100
        /*0a46*/ 	.byte	0x08
	.zero		1


	//   ....[7]....
        /*0a48*/ 	.word	0x00000570
        /*0a4c*/ 	.word	0x000000ff
        /*0a50*/ 	.word	0x00031c60
        /*0a54*/ 	.short	0x0100
        /*0a56*/ 	.byte	0x08
	.zero		1


	//   ....[8]....
        /*0a58*/ 	.word	0x00000580
        /*0a5c*/ 	.word	0x000000ff
        /*0a60*/ 	.word	0x00031c58
        /*0a64*/ 	.short	0x0100
        /*0a66*/ 	.byte	0x08
	.zero		1


	//   ....[9]....
        /*0a68*/ 	.word	0x00000590
        /*0a6c*/ 	.word	0x000000ff
        /*0a70*/ 	.word	0x00031c68
        /*0a74*/ 	.short	0x0100
        /*0a76*/ 	.byte	0x08
	.zero		1


	//   ....[10]....
        /*0a78*/ 	.word	0x00000680
        /*0a7c*/ 	.word	0x000000ff
        /*0a80*/ 	.word	0x00031c70
        /*0a84*/ 	.short	0x0100
        /*0a86*/ 	.byte	0x06
	.zero		1


	//   ....[11]....
        /*0a88*/ 	.word	0x00000690
        /*0a8c*/ 	.word	0x000000ff
        /*0a90*/ 	.word	0x00031c80
        /*0a94*/ 	.short	0x0100
        /*0a96*/ 	.byte	0x06
	.zero		1


	//   ....[12]....
        /*0a98*/ 	.word	0x000006a0
        /*0a9c*/ 	.word	0x000000ff
        /*0aa0*/ 	.word	0x00031c78
        /*0aa4*/ 	.short	0x0100
        /*0aa6*/ 	.byte	0x06
	.zero		1


	//   ....[13]....
        /*0aa8*/ 	.word	0x000006b0
        /*0aac*/ 	.word	0x000000ff
        /*0ab0*/ 	.word	0x00031c88
        /*0ab4*/ 	.short	0x0100
        /*0ab6*/ 	.byte	0x06
	.zero		1


	//   ....[14]....
        /*0ab8*/ 	.word	0x000007e0
        /*0abc*/ 	.word	0x000000ff
        /*0ac0*/ 	.word	0x00031c90
        /*0ac4*/ 	.short	0x0100
        /*0ac6*/ 	.byte	0x08
	.zero		1


	//   ....[15]....
        /*0ac8*/ 	.word	0x000007f0
        /*0acc*/ 	.word	0x000000ff
        /*0ad0*/ 	.word	0x00031ca0
        /*0ad4*/ 	.short	0x0100
        /*0ad6*/ 	.byte	0x08
	.zero		1


	//   ....[16]....
        /*0ad8*/ 	.word	0x00000800
        /*0adc*/ 	.word	0x000000ff
        /*0ae0*/ 	.word	0x00031c98
        /*0ae4*/ 	.short	0x0100
        /*0ae6*/ 	.byte	0x08
	.zero		1


	//   ....[17]....
        /*0ae8*/ 	.word	0x00000810
        /*0aec*/ 	.word	0x000000ff
        /*0af0*/ 	.word	0x00031ca8
        /*0af4*/ 	.short	0x0100
        /*0af6*/ 	.byte	0x08
	.zero		1


	//   ....[18]....
        /*0af8*/ 	.word	0x00000940
        /*0afc*/ 	.word	0x000000ff
        /*0b00*/ 	.word	0x00031cb0
        /*0b04*/ 	.short	0x0100
        /*0b06*/ 	.byte	0x08
	.zero		1


	//   ....[19]....
        /*0b08*/ 	.word	0x00000950
        /*0b0c*/ 	.word	0x000000ff
        /*0b10*/ 	.word	0x00031cc0
        /*0b14*/ 	.short	0x0100
        /*0b16*/ 	.byte	0x08
	.zero		1


	//   ....[20]....
        /*0b18*/ 	.word	0x00000960
        /*0b1c*/ 	.word	0x000000ff
        /*0b20*/ 	.word	0x00031cb8
        /*0b24*/ 	.short	0x0100
        /*0b26*/ 	.byte	0x08
	.zero		1


	//   ....[21]....
        /*0b28*/ 	.word	0x00000970
        /*0b2c*/ 	.word	0x000000ff
        /*0b30*/ 	.word	0x00031cc8
        /*0b34*/ 	.short	0x0100
        /*0b36*/ 	.byte	0x08
	.zero		1


	//   ....[22]....
        /*0b38*/ 	.word	0x000032b0
        /*0b3c*/ 	.word	0x00000014
        /*0b40*/ 	.word	0x00031c90
        /*0b44*/ 	.short	0x010a
        /*0b46*/ 	.byte	0x3f
	.zero		1


	//   ....[23]....
        /*0b48*/ 	.word	0x00004ec0
        /*0b4c*/ 	.word	0x00000014
        /*0b50*/ 	.word	0x00031c90
        /*0b54*/ 	.short	0x010a
        /*0b56*/ 	.byte	0x3f
	.zero		1


	//   ....[24]....
        /*0b58*/ 	.word	0x000069d0
        /*0b5c*/ 	.word	0x00000014
        /*0b60*/ 	.word	0x00031c90
        /*0b64*/ 	.short	0x010a
        /*0b66*/ 	.byte	0x3f
	.zero		1


	//   ....[25]....
        /*0b68*/ 	.word	0x00006c40
        /*0b6c*/ 	.word	0x00000024
        /*0b70*/ 	.word	0x00000000
        /*0b74*/ 	.short	0x0101
        /*0b76*/ 	.byte	0x3f
	.zero		1


	//   ....[26]....
        /*0b78*/ 	.word	0x00006c80
        /*0b7c*/ 	.word	0x00000014
        /*0b80*/ 	.word	0x00031cb0
        /*0b84*/ 	.short	0x010a
        /*0b86*/ 	.byte	0x3f
	.zero		1


	//   ....[27]....
        /*0b88*/ 	.word	0x00006fe0
        /*0b8c*/ 	.word	0x00000014
        /*0b90*/ 	.word	0x00000000
        /*0b94*/ 	.short	0x0101
        /*0b96*/ 	.byte	0x3f
	.zero		1


	//   ....[28]....
        /*0b98*/ 	.word	0x000075e0
        /*0b9c*/ 	.word	0x00000010
        /*0ba0*/ 	.word	0x00031c00
        /*0ba4*/ 	.short	0x010a
        /*0ba6*/ 	.byte	0x3f
	.zero		1


	//   ....[29]....
        /*0ba8*/ 	.word	0x00007630
        /*0bac*/ 	.word	0x00000010
        /*0bb0*/ 	.word	0x00031c00
        /*0bb4*/ 	.short	0x010a
        /*0bb6*/ 	.byte	0x3f
	.zero		1


	//   ....[30]....
        /*0bb8*/ 	.word	0x000081b0
        /*0bbc*/ 	.word	0x00000010
        /*0bc0*/ 	.word	0x00031c00
        /*0bc4*/ 	.short	0x010a
        /*0bc6*/ 	.byte	0x3f
	.zero		1


	//   ....[31]....
        /*0bc8*/ 	.word	0x00009ee0
        /*0bcc*/ 	.word	0x00000010
        /*0bd0*/ 	.word	0x00031c00
        /*0bd4*/ 	.short	0x010a
        /*0bd6*/ 	.byte	0x3f
	.zero		1


	//   ....[32]....
        /*0bd8*/ 	.word	0x0000b7b0
        /*0bdc*/ 	.word	0x00000000
        /*0be0*/ 	.word	0x00031c30
        /*0be4*/ 	.short	0x010a
        /*0be6*/ 	.byte	0x3f
	.zero		1


	//   ....[33]....
        /*0be8*/ 	.word	0x0000b860
        /*0bec*/ 	.word	0x00000000
        /*0bf0*/ 	.word	0x00031c30
        /*0bf4*/ 	.short	0x010a
        /*0bf6*/ 	.byte	0x3f
	.zero		1


	//   ....[34]....
        /*0bf8*/ 	.word	0x0000f4c0
        /*0bfc*/ 	.word	0x00000018
        /*0c00*/ 	.word	0x00000000
        /*0c04*/ 	.short	0x0101
        /*0c06*/ 	.byte	0x3f
	.zero		1


	//   ....[35]....
        /*0c08*/ 	.word	0x00010720
        /*0c0c*/ 	.word	0x00000014
        /*0c10*/ 	.word	0x00031c30
        /*0c14*/ 	.short	0x010a
        /*0c16*/ 	.byte	0x3f
	.zero		1


	//   ....[36]....
        /*0c18*/ 	.word	0x00010770
        /*0c1c*/ 	.word	0x00000014
        /*0c20*/ 	.word	0x00031c30
        /*0c24*/ 	.short	0x010a
        /*0c26*/ 	.byte	0x3f
	.zero		1


	//   ....[37]....
        /*0c28*/ 	.word	0x00012ba0
        /*0c2c*/ 	.word	0x00000015
        /*0c30*/ 	.word	0x00031c50
        /*0c34*/ 	.short	0x010a
        /*0c36*/ 	.byte	0x3f
	.zero		1


	//   ....[38]....
        /*0c38*/ 	.word	0x00012be0
        /*0c3c*/ 	.word	0x00000015
        /*0c40*/ 	.word	0x00031c50
        /*0c44*/ 	.short	0x010a
        /*0c46*/ 	.byte	0x3f
	.zero		1


	//   ....[39]....
        /*0c48*/ 	.word	0x00015060
        /*0c4c*/ 	.word	0x0000000f
        /*0c50*/ 	.word	0x00000000
        /*0c54*/ 	.short	0x0101
        /*0c56*/ 	.byte	0x3f
	.zero		1


	//   ....[40]....
        /*0c58*/ 	.word	0x00015070
        /*0c5c*/ 	.word	0x00000055
        /*0c60*/ 	.word	0x00000000
        /*0c64*/ 	.short	0x0101
        /*0c66*/ 	.byte	0x3f
	.zero		1


	//   ....[41]....
        /*0c68*/ 	.word	0x000162f0
        /*0c6c*/ 	.word	0x00000014
        /*0c70*/ 	.word	0x00031c30
        /*0c74*/ 	.short	0x010a
        /*0c76*/ 	.byte	0x3f
	.zero		1


	//   ....[42]....
        /*0c78*/ 	.word	0x00016340
        /*0c7c*/ 	.word	0x00000014
        /*0c80*/ 	.word	0x00031c30
        /*0c84*/ 	.short	0x010a
        /*0c86*/ 	.byte	0x3f
	.zero		1


	//   ....[43]....
        /*0c88*/ 	.word	0x00018750
        /*0c8c*/ 	.word	0x00000014
        /*0c90*/ 	.word	0x00031c50
        /*0c94*/ 	.short	0x010a
        /*0c96*/ 	.byte	0x3f
	.zero		1


	//   ....[44]....
        /*0c98*/ 	.word	0x00018790
        /*0c9c*/ 	.word	0x00000014
        /*0ca0*/ 	.word	0x00031c50
        /*0ca4*/ 	.short	0x010a
        /*0ca6*/ 	.byte	0x3f
	.zero		1


	//   ....[45]....
        /*0ca8*/ 	.word	0x0001a3e0
        /*0cac*/ 	.word	0x0000006f
        /*0cb0*/ 	.word	0x00000000
        /*0cb4*/ 	.short	0x0101
        /*0cb6*/ 	.byte	0x3f
	.zero		1


	//   ....[46]....
        /*0cb8*/ 	.word	0x0001a3f0
        /*0cbc*/ 	.word	0x0000006c
        /*0cc0*/ 	.word	0x00000000
        /*0cc4*/ 	.short	0x0101
        /*0cc6*/ 	.byte	0x3f
	.zero		1


	//   ....[47]....
        /*0cc8*/ 	.word	0x0001b3b0
        /*0ccc*/ 	.word	0x00000007
        /*0cd0*/ 	.word	0x00031c50
        /*0cd4*/ 	.short	0x010a
        /*0cd6*/ 	.byte	0x3f
	.zero		1


	//   ....[48]....
        /*0cd8*/ 	.word	0x0001b460
        /*0cdc*/ 	.word	0x00000007
        /*0ce0*/ 	.word	0x00031c50
        /*0ce4*/ 	.short	0x010a
        /*0ce6*/ 	.byte	0x3f
	.zero		1


	//   ....[49]....
        /*0ce8*/ 	.word	0x0001be70
        /*0cec*/ 	.word	0x00000008
        /*0cf0*/ 	.word	0x00000000
        /*0cf4*/ 	.short	0x0101
        /*0cf6*/ 	.byte	0x3f
	.zero		1


	//   ....[50]....
        /*0cf8*/ 	.word	0x0001cda0
        /*0cfc*/ 	.word	0x00000000
        /*0d00*/ 	.word	0x00000000
        /*0d04*/ 	.short	0x0101
        /*0d06*/ 	.byte	0x3f
	.zero		1


	//   ....[51]....
        /*0d08*/ 	.word	0x0001efc0
        /*0d0c*/ 	.word	0x00000006
        /*0d10*/ 	.word	0x00031c20
        /*0d14*/ 	.short	0x010a
        /*0d16*/ 	.byte	0x3f
	.zero		1


	//   ....[52]....
        /*0d18*/ 	.word	0x0001f030
        /*0d1c*/ 	.word	0x00000005
        /*0d20*/ 	.word	0x00031ca0
        /*0d24*/ 	.short	0x010a
        /*0d26*/ 	.byte	0x3f
	.zero		1


	//   ....[53]....
        /*0d28*/ 	.word	0x0001f280
        /*0d2c*/ 	.word	0x00000005
        /*0d30*/ 	.word	0x00031cc0
        /*0d34*/ 	.short	0x010a
        /*0d36*/ 	.byte	0x3f
	.zero		1


	//   ....[54]....
        /*0d38*/ 	.word	0x0001f570
        /*0d3c*/ 	.word	0x0000000a
        /*0d40*/ 	.word	0x00031ca0
        /*0d44*/ 	.short	0x010a
        /*0d46*/ 	.byte	0x3f
	.zero		1


	//   ....[55]....
        /*0d48*/ 	.word	0x0001f7b0
        /*0d4c*/ 	.word	0x0000000a
        /*0d50*/ 	.word	0x00031cc0
        /*0d54*/ 	.short	0x010a
        /*0d56*/ 	.byte	0x3f
	.zero		1


	//   ....[56]....
        /*0d58*/ 	.word	0x000205c0
        /*0d5c*/ 	.word	0x00000005
        /*0d60*/ 	.word	0x00031c40
        /*0d64*/ 	.short	0x010a
        /*0d66*/ 	.byte	0x3f
	.zero		1


	//   ....[57]....
        /*0d68*/ 	.word	0x00020ad0
        /*0d6c*/ 	.word	0x0000001c
        /*0d70*/ 	.word	0x00031c20
        /*0d74*/ 	.short	0x010a
        /*0d76*/ 	.byte	0x3f
	.zero		1


	//   ....[58]....
        /*0d78*/ 	.word	0x00020db0
        /*0d7c*/ 	.word	0x00000003
        /*0d80*/ 	.word	0x00031c40
        /*0d84*/ 	.short	0x010a
        /*0d86*/ 	.byte	0x3f
	.zero		1


	//   ....[59]....
        /*0d88*/ 	.word	0x00021030
        /*0d8c*/ 	.word	0x00000002
        /*0d90*/ 	.word	0x00031c60
        /*0d94*/ 	.short	0x010a
        /*0d96*/ 	.byte	0x3f
	.zero		1


	//   ....[60]....
        /*0d98*/ 	.word	0x000215b0
        /*0d9c*/ 	.word	0x00000003
        /*0da0*/ 	.word	0x00031c40
        /*0da4*/ 	.short	0x010a
        /*0da6*/ 	.byte	0x3f
	.zero		1


	//   ....[61]....
        /*0da8*/ 	.word	0x00021830
        /*0dac*/ 	.word	0x00000003
        /*0db0*/ 	.word	0x00031c60
        /*0db4*/ 	.short	0x010a
        /*0db6*/ 	.byte	0x3f
	.zero		1


	//   ....[62]....
        /*0db8*/ 	.word	0x00021d30
        /*0dbc*/ 	.word	0x00000002
        /*0dc0*/ 	.word	0x00031c40
        /*0dc4*/ 	.short	0x010a
        /*0dc6*/ 	.byte	0x3f
	.zero		1


	//   ....[63]....
        /*0dc8*/ 	.word	0x00021fb0
        /*0dcc*/ 	.word	0x00000002
        /*0dd0*/ 	.word	0x00031c60
        /*0dd4*/ 	.short	0x010a
        /*0dd6*/ 	.byte	0x3f
	.zero		1


	//   ....[64]....
        /*0dd8*/ 	.word	0x00022430
        /*0ddc*/ 	.word	0x00000003
        /*0de0*/ 	.word	0x00031c60
        /*0de4*/ 	.short	0x010a
        /*0de6*/ 	.byte	0x3f
	.zero		1


	//   ....[65]....
        /*0de8*/ 	.word	0x000233e0
        /*0dec*/ 	.word	0x00000009
        /*0df0*/ 	.word	0x00031c20
        /*0df4*/ 	.short	0x010a
        /*0df6*/ 	.byte	0x3f
	.zero		1


	//   ....[66]....
        /*0df8*/ 	.word	0x00023570
        /*0dfc*/ 	.word	0x00000007
        /*0e00*/ 	.word	0x00000000
        /*0e04*/ 	.short	0x010a
        /*0e06*/ 	.byte	0x3f
	.zero		1


	//   ....[67]....
        /*0e08*/ 	.word	0x000235e0
        /*0e0c*/ 	.word	0x00000003
        /*0e10*/ 	.word	0x00000000
        /*0e14*/ 	.short	0x010a
        /*0e16*/ 	.byte	0x3f
	.zero		1


	//   ....[68]....
        /*0e18*/ 	.word	0x00023640
        /*0e1c*/ 	.word	0x00000005
        /*0e20*/ 	.word	0x00000000
        /*0e24*/ 	.short	0x010a
        /*0e26*/ 	.byte	0x3f
	.zero		1


	//   ....[69]....
        /*0e28*/ 	.word	0x00023670
        /*0e2c*/ 	.word	0x00000003
        /*0e30*/ 	.word	0x00000000
        /*0e34*/ 	.short	0x010a
        /*0e36*/ 	.byte	0x3f
	.zero		1


	//   ....[70]....
        /*0e38*/ 	.word	0x000236d0
        /*0e3c*/ 	.word	0x00000014
        /*0e40*/ 	.word	0x00031c90
        /*0e44*/ 	.short	0x010a
        /*0e46*/ 	.byte	0x3f
	.zero		1


	//   ....[71]....
        /*0e48*/ 	.word	0x00023720
        /*0e4c*/ 	.word	0x00000014
        /*0e50*/ 	.word	0x00031c90
        /*0e54*/ 	.short	0x010a
        /*0e56*/ 	.byte	0x3f
	.zero		1


	//   ....[72]....
        /*0e58*/ 	.word	0x00023770
        /*0e5c*/ 	.word	0x00000014
        /*0e60*/ 	.word	0x00031c90
        /*0e64*/ 	.short	0x010a
        /*0e66*/ 	.byte	0x3f
	.zero		1


	//   ....[73]....
        /*0e68*/ 	.word	0x000237c0
        /*0e6c*/ 	.word	0x00000014
        /*0e70*/ 	.word	0x00031cb0
        /*0e74*/ 	.short	0x010a
        /*0e76*/ 	.byte	0x3f
	.zero		1


	//   ....[74]....
        /*0e78*/ 	.word	0x00023b20
        /*0e7c*/ 	.word	0x00000010
        /*0e80*/ 	.word	0x00031c00
        /*0e84*/ 	.short	0x010a
        /*0e86*/ 	.byte	0x3f
	.zero		1


	//   ....[75]....
        /*0e88*/ 	.word	0x00023de0
        /*0e8c*/ 	.word	0x00000010
        /*0e90*/ 	.word	0x00031c00
        /*0e94*/ 	.short	0x010a
        /*0e96*/ 	.byte	0x3f
	.zero		1


	//   ....[76]....
        /*0e98*/ 	.word	0x00023e30
        /*0e9c*/ 	.word	0x00000000
        /*0ea0*/ 	.word	0x00031c30
        /*0ea4*/ 	.short	0x010a
        /*0ea6*/ 	.byte	0x3f
	.zero		1


	//   ....[77]....
        /*0ea8*/ 	.word	0x00023e80
        /*0eac*/ 	.word	0x00000014
        /*0eb0*/ 	.word	0x00031c30
        /*0eb4*/ 	.short	0x010a
        /*0eb6*/ 	.byte	0x3f
	.zero		1


	//   ....[78]....
        /*0eb8*/ 	.word	0x00023ed0
        /*0ebc*/ 	.word	0x00000015
        /*0ec0*/ 	.word	0x00031c50
        /*0ec4*/ 	.short	0x010a
        /*0ec6*/ 	.byte	0x3f
	.zero		1


	//   ....[79]....
        /*0ec8*/ 	.word	0x00023f20
        /*0ecc*/ 	.word	0x00000014
        /*0ed0*/ 	.word	0x00031c30
        /*0ed4*/ 	.short	0x010a
        /*0ed6*/ 	.byte	0x3f
	.zero		1


	//   ....[80]....
        /*0ed8*/ 	.word	0x00023f70
        /*0edc*/ 	.word	0x00000014
        /*0ee0*/ 	.word	0x00031c50
        /*0ee4*/ 	.short	0x010a
        /*0ee6*/ 	.byte	0x3f
	.zero		1


	//   ....[81]....
        /*0ee8*/ 	.word	0x00023fc0
        /*0eec*/ 	.word	0x00000007
        /*0ef0*/ 	.word	0x00031c50
        /*0ef4*/ 	.short	0x010a
        /*0ef6*/ 	.byte	0x3f
	.zero		1


	//   ....[82]....
        /*0ef8*/ 	.word	0x00024160
        /*0efc*/ 	.word	0x00000006
        /*0f00*/ 	.word	0x00031c20
        /*0f04*/ 	.short	0x010a
        /*0f06*/ 	.byte	0x3f
	.zero		1


	//   ....[83]....
        /*0f08*/ 	.word	0x000241b0
        /*0f0c*/ 	.word	0x00000005
        /*0f10*/ 	.word	0x00031ca0
        /*0f14*/ 	.short	0x010a
        /*0f16*/ 	.byte	0x3f
	.zero		1


	//   ....[84]....
        /*0f18*/ 	.word	0x00024200
        /*0f1c*/ 	.word	0x00000005
        /*0f20*/ 	.word	0x00031cc0
        /*0f24*/ 	.short	0x010a
        /*0f26*/ 	.byte	0x3f
	.zero		1


	//   ....[85]....
        /*0f28*/ 	.word	0x00024250
        /*0f2c*/ 	.word	0x0000000a
        /*0f30*/ 	.word	0x00031ca0
        /*0f34*/ 	.short	0x010a
        /*0f36*/ 	.byte	0x3f
	.zero		1


	//   ....[86]....
        /*0f38*/ 	.word	0x000242a0
        /*0f3c*/ 	.word	0x0000000a
        /*0f40*/ 	.word	0x00031cc0
        /*0f44*/ 	.short	0x010a
        /*0f46*/ 	.byte	0x3f
	.zero		1


	//   ....[87]....
        /*0f48*/ 	.word	0x00024440
        /*0f4c*/ 	.word	0x00000005
        /*0f50*/ 	.word	0x00031c40
        /*0f54*/ 	.short	0x010a
        /*0f56*/ 	.byte	0x3f
	.zero		1


	//   ....[88]....
        /*0f58*/ 	.word	0x00024490
        /*0f5c*/ 	.word	0x0000001c
        /*0f60*/ 	.word	0x00031c20
        /*0f64*/ 	.short	0x010a
        /*0f66*/ 	.byte	0x3f
	.zero		1


	//   ....[89]....
        /*0f68*/ 	.word	0x000244e0
        /*0f6c*/ 	.word	0x00000003
        /*0f70*/ 	.word	0x00031c40
        /*0f74*/ 	.short	0x010a
        /*0f76*/ 	.byte	0x3f
	.zero		1


	//   ....[90]....
        /*0f78*/ 	.word	0x00024530
        /*0f7c*/ 	.word	0x00000002
        /*0f80*/ 	.word	0x00031c60
        /*0f84*/ 	.short	0x010a
        /*0f86*/ 	.byte	0x3f
	.zero		1


	//   ....[91]....
        /*0f88*/ 	.word	0x00024580
        /*0f8c*/ 	.word	0x00000003
        /*0f90*/ 	.word	0x00031c40
        /*0f94*/ 	.short	0x010a
        /*0f96*/ 	.byte	0x3f
	.zero		1


	//   ....[92]....
        /*0f98*/ 	.word	0x000245d0
        /*0f9c*/ 	.word	0x00000003
        /*0fa0*/ 	.word	0x00031c60
        /*0fa4*/ 	.short	0x010a
        /*0fa6*/ 	.byte	0x3f
	.zero		1


	//   ....[93]....
        /*0fa8*/ 	.word	0x00024620
        /*0fac*/ 	.word	0x00000002
        /*0fb0*/ 	.word	0x00031c40
        /*0fb4*/ 	.short	0x010a
        /*0fb6*/ 	.byte	0x3f
	.zero		1


	//   ....[94]....
        /*0fb8*/ 	.word	0x00024670
        /*0fbc*/ 	.word	0x00000002
        /*0fc0*/ 	.word	0x00031c60
        /*0fc4*/ 	.short	0x010a
        /*0fc6*/ 	.byte	0x3f
	.zero		1


	//   ....[95]....
        /*0fc8*/ 	.word	0x000246c0
        /*0fcc*/ 	.word	0x00000003
        /*0fd0*/ 	.word	0x00031c60
        /*0fd4*/ 	.short	0x010a
        /*0fd6*/ 	.byte	0x3f
	.zero		1


	//   ....[96]....
        /*0fd8*/ 	.word	0x00025070
        /*0fdc*/ 	.word	0x00000009
        /*0fe0*/ 	.word	0x00031c20
        /*0fe4*/ 	.short	0x010a
        /*0fe6*/ 	.byte	0x3f
	.zero		1


	//   ....[97]....
        /*0fe8*/ 	.word	0x00025210
        /*0fec*/ 	.word	0x00000007
        /*0ff0*/ 	.word	0x00000000
        /*0ff4*/ 	.short	0x010a
        /*0ff6*/ 	.byte	0x3f
	.zero		1


	//   ....[98]....
        /*0ff8*/ 	.word	0x00025260
        /*0ffc*/ 	.word	0x00000003
        /*1000*/ 	.word	0x00000000
        /*1004*/ 	.short	0x010a
        /*1006*/ 	.byte	0x3f
	.zero		1


	//   ....[99]....
        /*1008*/ 	.word	0x000252b0
        /*100c*/ 	.word	0x00000005
        /*1010*/ 	.word	0x00000000
        /*1014*/ 	.short	0x010a
        /*1016*/ 	.byte	0x3f
	.zero		1


	//----- nvinfo : EIATTR_NUM_MBARRIERS
	.align		4
.L_1467:
        /*1018*/ 	.byte	0x03, 0x38
        /*101a*/ 	.short	0x0016


	//----- nvinfo : EIATTR_EXIT_INSTR_OFFSETS
	.align		4
        /*101c*/ 	.byte	0x04, 0x1c
        /*101e*/ 	.short	(.L_1469 - .L_1468)


	//   ....[0]....
.L_1468:
        /*1020*/ 	.word	0x000236c0


	//----- nvinfo : EIATTR_MAX_THREADS
	.align		4
.L_1469:
        /*1024*/ 	.byte	0x04, 0x05
        /*1026*/ 	.short	(.L_1471 - .L_1470)
.L_1470:
        /*1028*/ 	.word	0x00000200
        /*102c*/ 	.word	0x00000001
        /*1030*/ 	.word	0x00000001


	//----- nvinfo : EIATTR_CRS_STACK_SIZE
	.align		4
.L_1471:
        /*1034*/ 	.byte	0x04, 0x1e
        /*1036*/ 	.short	(.L_1473 - .L_1472)
.L_1472:
        /*1038*/ 	.word	0x00000000


	//----- nvinfo : EIATTR_CBANK_PARAM_SIZE
	.align		4
.L_1473:
        /*103c*/ 	.byte	0x03, 0x19
        /*103e*/ 	.short	0x0a70


	//----- nvinfo : EIATTR_PARAM_CBANK
	.align		4
        /*1040*/ 	.byte	0x04, 0x0a
        /*1042*/ 	.short	(.L_1475 - .L_1474)
	.align		4
.L_1474:
        /*1044*/ 	.word	index@(.nv.constant0._ZN7cutlass13device_kernelIN5flash11enable_sm90INS1_16FlashAttnFwdSm90INS1_25CollectiveMainloopFwdSm90ILi2EN4cute5tupleIJNS5_1CILi1EEES8_S8_EEENS6_IJNS7_ILi192EEENS7_ILi144EEENS7_ILi96EEEEEELi96ENS_10bfloat16_tEfNS_4arch4Sm90ELb1ELb0ELb1ELb1ELb0ELb1ELb0ELb0ELb1ELb0ELb0ELb0EEENS1_21CollectiveEpilogueFwdINS6_IJSA_SC_SB_EEES9_SE_SG_Li384ELb1ELb0ELb0ELb0EEENS1_36VarlenDynamicPersistentTileSchedulerILi192ELi144ELi384ELi32ELb0ELb0ELb1ELb1ELb1ELb1EEEEEEEEEvNT_6ParamsE)
        /*1048*/ 	.short	0x0210
        /*104a*/ 	.short	0x0a70


	//----- nvinfo : EIATTR_SW_WAR
	.align		4
.L_1475:
        /*104c*/ 	.byte	0x04, 0x36
        /*104e*/ 	.short	(.L_1477 - .L_1476)
.L_1476:
        /*1050*/ 	.word	0x00000008
.L_1477:


//--------------------- .nv.info._ZN7cutlass13device_kernelIN5flash11enable_sm90INS1_16FlashAttnFwdSm90INS1_25CollectiveMainloopFwdSm90ILi2EN4cute5tupleIJNS5_1CILi1EEES8_S8_EEENS6_IJNS7_ILi192EEESA_NS7_ILi64EEEEEELi64ENS_10bfloat16_tEfNS_4arch4Sm90ELb0ELb0ELb1ELb0ELb0ELb0ELb0ELb0ELb1ELb0ELb0ELb0EEENS1_21CollectiveEpilogueFwdINS6_IJSA_SB_SA_EEES9_SD_SF_Li384ELb0ELb0ELb0ELb0EEENS1_29StaticPersistentTileSchedulerILb0EEEEEEEEEvNT_6ParamsE --------------------------
	.section	.nv.info._ZN7cutlass13device_kernelIN5flash11enable_sm90INS1_16FlashAttnFwdSm90INS1_25CollectiveMainloopFwdSm90ILi2EN4cute5tupleIJNS5_1CILi1EEES8_S8_EEENS6_IJNS7_ILi192EEESA_NS7_ILi64EEEEEELi64ENS_10bfloat16_tEfNS_4arch4Sm90ELb0ELb0ELb1ELb0ELb0ELb0ELb0ELb0ELb1ELb0ELb0ELb0EEENS1_21CollectiveEpilogueFwdINS6_IJSA_SB_SA_EEES9_SD_SF_Li384ELb0ELb0ELb0ELb0EEENS1_29StaticPersistentTileSchedulerILb0EEEEEEEEEvNT_6ParamsE,"",@"SHT_CUDA_INFO"
	.sectionflags	@""
	.align	4


	//----- nvinfo : EIATTR_CUDA_API_VERSION
	.align		4
        /*0000*/ 	.byte	0x04, 0x37
        /*0002*/ 	.short	(.L_1479 - .L_1478)
.L_1478:
        /*0004*/ 	.word	0x00000082


	//----- nvinfo : EIATTR_KPARAM_INFO
	.align		4
.L_1479:
        /*0008*/ 	.byte	0x04, 0x17
        /*000a*/ 	.short	(.L_1481 - .L_1480)
.L_1480:
        /*000c*/ 	.word	0x00000000
        /*0010*/ 	.short	0x0000
        /*0012*/ 	.short	0x0070
        /*0014*/ 	.byte	0x00, 0xf0, 0x01, 0x2e


	//----- nvinfo : EIATTR_SPARSE_MMA_MASK
	.align		4
.L_1481:
        /*0018*/ 	.byte	0x03, 0x50
        /*001a*/ 	.short	0x0000


	//----- nvinfo : EIATTR_MAXREG_COUNT
	.align		4
        /*001c*/ 	.byte	0x03, 0x1b
        /*001e*/ 	.short	0x0080


	//----- nvinfo : EIATTR_NUM_BARRIERS
	.align		4
        /*0020*/ 	.byte	0x02, 0x4c
        /*0022*/ 	.byte	0x10
	.zero		1


	//----- nvinfo : EIATTR_EXTERNS
	.align		4
        /*0024*/ 	.byte	0x04, 0x0f
        /*0026*/ 	.short	(.L_1483 - .L_1482)


	//   ....[0]....
	.align		4
.L_1482:
        /*0028*/ 	.word	index@(__assertfail)


	//----- nvinfo : EIATTR_ANNOTATIONS
	.align		4
.L_1483:
        /*002c*/ 	.byte	0x04, 0x55
        /*002e*/ 	.short	(.L_1485 - .L_1484)


	//   ....[0]....
.L_1484:
        /* <DEDUP_REMOVED lines=10> */


	//----- nvinfo : EIATTR_MERCURY_ISA_VERSION
	.align		4
.L_1485:
        /*00c0*/ 	.byte	0x03, 0x5f
        /*00c2*/ 	.short	0x0101


	//----- nvinfo : EIATTR_INT_WARP_WIDE_INSTR_OFFSETS
	.align		4
        /*00c4*/ 	.byte	0x04, 0x31
        /*00c6*/ 	.short	(.L_1487 - .L_1486)


	//   ....[0]....
.L_1486:
        /*00c8*/ 	.word	0x00000180


	//   ....[1]....
        /*00cc*/ 	.word	0x000001c0


	//   ....[2]....
        /*00d0*/ 	.word	0x00000250


	//   ....[3]....
        /*00d4*/ 	.word	0x00009b40


	//   ....[4]....
        /*00d8*/ 	.word	0x00009b80


	//----- nvinfo : EIATTR_COOP_GROUP_MASK_REGIDS
	.align		4
.L_1487:
        /*00dc*/ 	.byte	0x04, 0x29
        /*00de*/ 	.short	(.L_1489 - .L_1488)


	//   ....[0]....
.L_1488:
        /*00e0*/ 	.word	0xffffffff


	//   ....[1]....
        /*00e4*/ 	.word	0xffffffff


	//   ....[2]....
        /*00e8*/ 	.word	0xffffffff


	//   ....[3]....
        /*00ec*/ 	.word	0xffffffff


	//   ....[4]....
        /*00f0*/ 	.word	0xffffffff


	//   ....[5]....
        /*00f4*/ 	.word	0xffffffff


	//   ....[6]....
        /*00f8*/ 	.word	0xffffffff


	//   ....[7]....
        /*00fc*/ 	.word	0xffffffff


	//   ....[8]....
        /*0100*/ 	.word	0xffffffff


	//   ....[9]....
        /*0104*/ 	.word	0xffffffff


	//   ....[10]....
        /*0108*/ 	.word	0xffffffff


	//   ....[11]....
        /*010c*/ 	.word	0xffffffff


	//   ....[12]....
        /*0110*/ 	.word	0xffffffff


	//   ....[13]....
        /*0114*/ 	.word	0xffffffff


	//   ....[14]....
        /*0118*/ 	.word	0xffffffff


	//   ....[15]....
        /*011c*/ 	.word	0xffffffff


	//   ....[16]....
        /*0120*/ 	.word	0xffffffff


	//   ....[17]....
        /*0124*/ 	.word	0xffffffff


	//   ....[18]....
        /*0128*/ 	.word	0xffffffff


	//   ....[19]....
        /*012c*/ 	.word	0xffffffff


	//   ....[20]....
        /*0130*/ 	.word	0xffffffff


	//   ....[21]....
        /*0134*/ 	.word	0xffffffff


	//   ....[22]....
        /*0138*/ 	.word	0xffffffff


	//   ....[23]....
        /*013c*/ 	.word	0xffffffff


	//   ....[24]....
        /*0140*/ 	.word	0xffffffff


	//   ....[25]....
        /*0144*/ 	.word	0x0500000f


	//   ....[26]....
        /*0148*/ 	.word	0x0500000f


	//----- nvinfo : EIATTR_COOP_GROUP_INSTR_OFFSETS
	.align		4
.L_1489:
        /*014c*/ 	.byte	0x04, 0x28
        /*014e*/ 	.short	(.L_1491 - .L_1490)


	//   ....[0]....
.L_1490:
        /*0150*/ 	.word	0x00000060


	//   ....[1]....
        /*0154*/ 	.word	0x00000190


	//   ....[2]....
        /*0158*/ 	.word	0x00000230


	//   ....[3]....
        /*015c*/ 	.word	0x000003c0


	//   ....[4]....
        /*0160*/ 	.word	0x00000520


	//   ....[5]....
        /*0164*/ 	.word	0x00000640


	//   ....[6]....
        /*0168*/ 	.word	0x000007a0


	//   ....[7]....
        /*016c*/ 	.word	0x00000fe0


	//   ....[8]....
        /*0170*/ 	.word	0x00002f50


	//   ....[9]....
        /*0174*/ 	.word	0x00002f90


	//   ....[10]....
        /*0178*/ 	.word	0x00003770


	//   ....[11]....
        /*017c*/ 	.word	0x000037d0


	//   ....[12]....
        /*0180*/ 	.word	0x00004ab0


	//   ....[13]....
        /*0184*/ 	.word	0x00005d80


	//   ....[14]....
        /*0188*/ 	.word	0x00005e00


	//   ....[15]....
        /*018c*/ 	.word	0x00006bf0


	//   ....[16]....
        /*0190*/ 	.word	0x00006c50


	//   ....[17]....
        /*0194*/ 	.word	0x000081e0


	//   ....[18]....
        /*0198*/ 	.word	0x00008320


	//   ....[19]....
        /*019c*/ 	.word	0x00008360


	//   ....[20]....
        /*01a0*/ 	.word	0x000084b0


	//   ....[21]....
        /*01a4*/ 	.word	0x000084c0


	//   ....[22]....
        /*01a8*/ 	.word	0x00009060


	//   ....[23]....
        /*01ac*/ 	.word	0x000093f0


	//   ....[24]....
        /*01b0*/ 	.word	0x0000b660


	//   ....[25]....
        /*01b4*/ 	.word	0x0000bb00


	//   ....[26]....
        /*01b8*/ 	.word	0x0000bf40


	//----- nvinfo : EIATTR_REG_RECONFIG
	.align		4
.L_1491:
        /*01bc*/ 	.byte	0x01, 0x54
	.zero		2


	//----- nvinfo : EIATTR_SYSCALL_OFFSETS
	.align		4
        /*01c0*/ 	.byte	0x04, 0x46
        /*01c2*/ 	.short	(.L_1493 - .L_1492)


	//   ....[0]....
.L_1492:
        /*01c4*/ 	.word	0x00001250


	//   ....[1]....
        /*01c8*/ 	.word	0x00009810


	//   ....[2]....
        /*01cc*/ 	.word	0x00009940


	//   ....[3]....
        /*01d0*/ 	.word	0x00009a40


	//----- nvinfo : EIATTR_MBARRIER_INSTR_OFFSETS
	.align		4
.L_1493:
        /*01d4*/ 	.byte	0x04, 0x39
        /*01d6*/ 	.short	(.L_1495 - .L_1494)


	//   ....[0]....
.L_1494:
        /*01d8*/ 	.word	0x00000270
        /*01dc*/ 	.word	0x000000ff
        /*01e0*/ 	.word	0x00030800
        /*01e4*/ 	.short	0x0100
        /*01e6*/ 	.byte	0x06
	.zero		1


	//   ....[1]....
        /*01e8*/ 	.word	0x00000280
        /*01ec*/ 	.word	0x000000ff
        /*01f0*/ 	.word	0x00030820
        /*01f4*/ 	.short	0x0100
        /*01f6*/ 	.byte	0x06
	.zero		1


	//   ....[2]....
        /*01f8*/ 	.word	0x00000370
        /*01fc*/ 	.word	0x000000ff
        /*0200*/ 	.word	0x00030830
        /*0204*/ 	.short	0x0100
        /*0206*/ 	.byte	0x08
	.zero		1


	//   ....[3]....
        /*0208*/ 	.word	0x00000380
        /*020c*/ 	.word	0x000000ff
        /*0210*/ 	.word	0x00030840
        /*0214*/ 	.short	0x0100
        /*0216*/ 	.byte	0x08
	.zero		1


	//   ....[4]....
        /*0218*/ 	.word	0x00000390
        /*021c*/ 	.word	0x000000ff
        /*0220*/ 	.word	0x00030838
        /*0224*/ 	.short	0x0100
        /*0226*/ 	.byte	0x08
	.zero		1


	//   ....[5]....
        /*0228*/ 	.word	0x000003a0
        /*022c*/ 	.word	0x000000ff
        /*0230*/ 	.word	0x00030848
        /*0234*/ 	.short	0x0100
        /*0236*/ 	.byte	0x08
	.zero		1


	//   ....[6]....
        /*0238*/ 	.word	0x000004d0
        /*023c*/ 	.word	0x000000ff
        /*0240*/ 	.word	0x00030850
        /*0244*/ 	.short	0x0100
        /*0246*/ 	.byte	0x08
	.zero		1


	//   ....[7]....
        /*0248*/ 	.word	0x000004e0
        /*024c*/ 	.word	0x000000ff
        /*0250*/ 	.word	0x00030860
        /*0254*/ 	.short	0x0100
        /*0256*/ 	.byte	0x08
	.zero		1


	//   ....[8]....
        /*0258*/ 	.word	0x000004f0
        /*025c*/ 	.word	0x000000ff
        /*0260*/ 	.word	0x00030858
        /*0264*/ 	.short	0x0100
        /*0266*/ 	.byte	0x08
	.zero		1


	//   ....[9]....
        /*0268*/ 	.word	0x00000500
        /*026c*/ 	.word	0x000000ff
        /*0270*/ 	.word	0x00030868
        /*0274*/ 	.short	0x0100
        /*0276*/ 	.byte	0x08
	.zero		1


	//   ....[10]....
        /*0278*/ 	.word	0x000005f0
        /*027c*/ 	.word	0x000000ff
        /*0280*/ 	.word	0x00030870
        /*0284*/ 	.short	0x0100
        /*0286*/ 	.byte	0x06
	.zero		1


	//   ....[11]....
        /*0288*/ 	.word	0x00000600
        /*028c*/ 	.word	0x000000ff
        /*0290*/ 	.word	0x00030880
        /*0294*/ 	.short	0x0100
        /*0296*/ 	.byte	0x06
	.zero		1


	//   ....[12]....
        /*0298*/ 	.word	0x00000610
        /*029c*/ 	.word	0x000000ff
        /*02a0*/ 	.word	0x00030878
        /*02a4*/ 	.short	0x0100
        /*02a6*/ 	.byte	0x06
	.zero		1


	//   ....[13]....
        /*02a8*/ 	.word	0x00000620
        /*02ac*/ 	.word	0x000000ff
        /*02b0*/ 	.word	0x00030888
        /*02b4*/ 	.short	0x0100
        /*02b6*/ 	.byte	0x06
	.zero		1


	//   ....[14]....
        /*02b8*/ 	.word	0x00000750
        /*02bc*/ 	.word	0x000000ff
        /*02c0*/ 	.word	0x00030890
        /*02c4*/ 	.short	0x0100
        /*02c6*/ 	.byte	0x08
	.zero		1


	//   ....[15]....
        /*02c8*/ 	.word	0x00000760
        /*02cc*/ 	.word	0x000000ff
        /*02d0*/ 	.word	0x000308a0
        /*02d4*/ 	.short	0x0100
        /*02d6*/ 	.byte	0x08
	.zero		1


	//   ....[16]....
        /*02d8*/ 	.word	0x00000770
        /*02dc*/ 	.word	0x000000ff
        /*02e0*/ 	.word	0x00030898
        /*02e4*/ 	.short	0x0100
        /*02e6*/ 	.byte	0x08
	.zero		1


	//   ....[17]....
        /*02e8*/ 	.word	0x00000780
        /*02ec*/ 	.word	0x000000ff
        /*02f0*/ 	.word	0x000308a8
        /*02f4*/ 	.short	0x0100
        /*02f6*/ 	.byte	0x08
	.zero		1


	//   ....[18]....
        /*02f8*/ 	.word	0x000008b0
        /*02fc*/ 	.word	0x000000ff
        /*0300*/ 	.word	0x000308b0
        /*0304*/ 	.short	0x0100
        /*0306*/ 	.byte	0x08
	.zero		1


	//   ....[19]....
        /*0308*/ 	.word	0x000008c0
        /*030c*/ 	.word	0x000000ff
        /*0310*/ 	.word	0x000308c0
        /*0314*/ 	.short	0x0100
        /*0316*/ 	.byte	0x08
	.zero		1


	//   ....[20]....
        /*0318*/ 	.word	0x000008d0
        /*031c*/ 	.word	0x000000ff
        /*0320*/ 	.word	0x000308b8
        /*0324*/ 	.short	0x0100
        /*0326*/ 	.byte	0x08
	.zero		1


	//   ....[21]....
        /*0328*/ 	.word	0x000008e0
        /*032c*/ 	.word	0x000000ff
        /*0330*/ 	.word	0x000308c8
        /*0334*/ 	.short	0x0100
        /*0336*/ 	.byte	0x08
	.zero		1


	//   ....[22]....
        /*0338*/ 	.word	0x00001290
        /*033c*/ 	.word	0x000000ff
        /*0340*/ 	.word	0x00030800
        /*0344*/ 	.short	0x010a
        /*0346*/ 	.byte	0x28
	.zero		1


	//   ....[23]....
        /*0348*/ 	.word	0x00001320
        /*034c*/ 	.word	0x00000003
        /*0350*/ 	.word	0x00030830
        /*0354*/ 	.short	0x010a
        /*0356*/ 	.byte	0x3f
	.zero		1


	//   ....[24]....
        /*0358*/ 	.word	0x000013b0
        /*035c*/ 	.word	0x00000003
        /*0360*/ 	.word	0x00030830
        /*0364*/ 	.short	0x010a
        /*0366*/ 	.byte	0x3f
	.zero		1


	//   ....[25]....
        /*0368*/ 	.word	0x000039e0
        /*036c*/ 	.word	0x00000005
        /*0370*/ 	.word	0x00000000
        /*0374*/ 	.short	0x0101
        /*0376*/ 	.byte	0x3f
	.zero		1


	//   ....[26]....
        /*0378*/ 	.word	0x00004d00
        /*037c*/ 	.word	0x000000ff
        /*0380*/ 	.word	0x00030830
        /*0384*/ 	.short	0x010a
        /*0386*/ 	.byte	0x0a
	.zero		1


	//   ....[27]....
        /*0388*/ 	.word	0x00004d40
        /*038c*/ 	.word	0x000000ff
        /*0390*/ 	.word	0x00030830
        /*0394*/ 	.short	0x010a
        /*0396*/ 	.byte	0x0a
	.zero		1


	//   ....[28]....
        /*0398*/ 	.word	0x00004f40
        /*039c*/ 	.word	0x000000ff
        /*03a0*/ 	.word	0x00030850
        /*03a4*/ 	.short	0x010a
        /*03a6*/ 	.byte	0x0a
	.zero		1


	//   ....[29]....
        /*03a8*/ 	.word	0x00004f80
        /*03ac*/ 	.word	0x000000ff
        /*03b0*/ 	.word	0x00030850
        /*03b4*/ 	.short	0x010a
        /*03b6*/ 	.byte	0x0a
	.zero		1


	//   ....[30]....
        /*03b8*/ 	.word	0x000070e0
        /*03bc*/ 	.word	0x00000067
        /*03c0*/ 	.word	0x00000000
        /*03c4*/ 	.short	0x0101
        /*03c6*/ 	.byte	0x3f
	.zero		1


	//   ....[31]....
        /*03c8*/ 	.word	0x00007270
        /*03cc*/ 	.word	0x0000000a
        /*03d0*/ 	.word	0x00000000
        /*03d4*/ 	.short	0x0101
        /*03d6*/ 	.byte	0x3f
	.zero		1


	//   ....[32]....
        /*03d8*/ 	.word	0x00008260
        /*03dc*/ 	.word	0x000000ff
        /*03e0*/ 	.word	0x00030850
        /*03e4*/ 	.short	0x010a
        /*03e6*/ 	.byte	0x0c
	.zero		1


	//   ....[33]....
        /*03e8*/ 	.word	0x000082a0
        /*03ec*/ 	.word	0x000000ff
        /*03f0*/ 	.word	0x00030850
        /*03f4*/ 	.short	0x010a
        /*03f6*/ 	.byte	0x0c
	.zero		1


	//   ....[34]....
        /*03f8*/ 	.word	0x00008dc0
        /*03fc*/ 	.word	0x0000000c
        /*0400*/ 	.word	0x00000000
        /*0404*/ 	.short	0x0101
        /*0406*/ 	.byte	0x3f
	.zero		1


	//   ....[35]....
        /*0408*/ 	.word	0x00009300
        /*040c*/ 	.word	0x000000ff
        /*0410*/ 	.word	0x00000000
        /*0414*/ 	.short	0x0101
        /*0416*/ 	.byte	0x06
	.zero		1


	//   ....[36]....
        /*0418*/ 	.word	0x00009ec0
        /*041c*/ 	.word	0x00000007
        /*0420*/ 	.word	0x00030840
        /*0424*/ 	.short	0x010a
        /*0426*/ 	.byte	0x3f
	.zero		1


	//   ....[37]....
        /*0428*/ 	.word	0x0000a1a0
        /*042c*/ 	.word	0x00000019
        /*0430*/ 	.word	0x00030820
        /*0434*/ 	.short	0x010a
        /*0436*/ 	.byte	0x3f
	.zero		1


	//   ....[38]....
        /*0438*/ 	.word	0x0000a430
        /*043c*/ 	.word	0x00000005
        /*0440*/ 	.word	0x00030840
        /*0444*/ 	.short	0x010a
        /*0446*/ 	.byte	0x3f
	.zero		1


	//   ....[39]....
        /*0448*/ 	.word	0x0000a5d0
        /*044c*/ 	.word	0x00000004
        /*0450*/ 	.word	0x00000060
        /*0454*/ 	.short	0x010a
        /*0456*/ 	.byte	0x3f
	.zero		1


	//   ....[40]....
        /*0458*/ 	.word	0x0000aa20
        /*045c*/ 	.word	0x00000006
        /*0460*/ 	.word	0x00030840
        /*0464*/ 	.short	0x010a
        /*0466*/ 	.byte	0x3f
	.zero		1


	//   ....[41]....
        /*0468*/ 	.word	0x0000abc0
        /*046c*/ 	.word	0x00000006
        /*0470*/ 	.word	0x00000060
        /*0474*/ 	.short	0x010a
        /*0476*/ 	.byte	0x3f
	.zero		1


	//   ....[42]....
        /*0478*/ 	.word	0x0000af70
        /*047c*/ 	.word	0x00000005
        /*0480*/ 	.word	0x00030840
        /*0484*/ 	.short	0x010a
        /*0486*/ 	.byte	0x3f
	.zero		1


	//   ....[43]....
        /*0488*/ 	.word	0x0000b120
        /*048c*/ 	.word	0x00000005
        /*0490*/ 	.word	0x00000060
        /*0494*/ 	.short	0x010a
        /*0496*/ 	.byte	0x3f
	.zero		1


	//   ....[44]....
        /*0498*/ 	.word	0x0000b370
        /*049c*/ 	.word	0x00000005
        /*04a0*/ 	.word	0x00030860
        /*04a4*/ 	.short	0x010a
        /*04a6*/ 	.byte	0x3f
	.zero		1


	//   ....[45]....
        /*04a8*/ 	.word	0x0000b610
        /*04ac*/ 	.word	0x00000008
        /*04b0*/ 	.word	0x00030820
        /*04b4*/ 	.short	0x010a
        /*04b6*/ 	.byte	0x3f
	.zero		1


	//   ....[46]....
        /*04b8*/ 	.word	0x0000b770
        /*04bc*/ 	.word	0x00000005
        /*04c0*/ 	.word	0x00000000
        /*04c4*/ 	.short	0x010a
        /*04c6*/ 	.byte	0x3f
	.zero		1


	//   ....[47]....
        /*04c8*/ 	.word	0x0000b7e0
        /*04cc*/ 	.word	0x00000003
        /*04d0*/ 	.word	0x00000000
        /*04d4*/ 	.short	0x010a
        /*04d6*/ 	.byte	0x3f
	.zero		1


	//   ....[48]....
        /*04d8*/ 	.word	0x0000b840
        /*04dc*/ 	.word	0x00000005
        /*04e0*/ 	.word	0x00000000
        /*04e4*/ 	.short	0x010a
        /*04e6*/ 	.byte	0x3f
	.zero		1


	//   ....[49]....
        /*04e8*/ 	.word	0x0000b870
        /*04ec*/ 	.word	0x00000003
        /*04f0*/ 	.word	0x00000000
        /*04f4*/ 	.short	0x010a
        /*04f6*/ 	.byte	0x3f
	.zero		1


	//   ....[50]....
        /*04f8*/ 	.word	0x0000b8e0
        /*04fc*/ 	.word	0x00000003
        /*0500*/ 	.word	0x00030800
        /*0504*/ 	.short	0x010a
        /*0506*/ 	.byte	0x3f
	.zero		1


	//   ....[51]....
        /*0508*/ 	.word	0x0000b930
        /*050c*/ 	.word	0x00000003
        /*0510*/ 	.word	0x00030830
        /*0514*/ 	.short	0x010a
        /*0516*/ 	.byte	0x3f
	.zero		1


	//   ....[52]....
        /*0518*/ 	.word	0x0000b990
        /*051c*/ 	.word	0x0000000b
        /*0520*/ 	.word	0x00030830
        /*0524*/ 	.short	0x010a
        /*0526*/ 	.byte	0x3f
	.zero		1


	//   ....[53]....
        /*0528*/ 	.word	0x0000b9f0
        /*052c*/ 	.word	0x0000000b
        /*0530*/ 	.word	0x00030850
        /*0534*/ 	.short	0x010a
        /*0536*/ 	.byte	0x3f
	.zero		1


	//   ....[54]....
        /*0538*/ 	.word	0x0000ba50
        /*053c*/ 	.word	0x00000004
        /*0540*/ 	.word	0x00030850
        /*0544*/ 	.short	0x010a
        /*0546*/ 	.byte	0x3f
	.zero		1


	//   ....[55]....
        /*0548*/ 	.word	0x0000bbc0
        /*054c*/ 	.word	0x00000007
        /*0550*/ 	.word	0x00030840
        /*0554*/ 	.short	0x010a
        /*0556*/ 	.byte	0x3f
	.zero		1


	//   ....[56]....
        /*0558*/ 	.word	0x0000bc10
        /*055c*/ 	.word	0x00000019
        /*0560*/ 	.word	0x00030820
        /*0564*/ 	.short	0x010a
        /*0566*/ 	.byte	0x3f
	.zero		1


	//   ....[57]....
        /*0568*/ 	.word	0x0000bc60
        /*056c*/ 	.word	0x00000005
        /*0570*/ 	.word	0x00030840
        /*0574*/ 	.short	0x010a
        /*0576*/ 	.byte	0x3f
	.zero		1


	//   ....[58]....
        /*0578*/ 	.word	0x0000bcb0
        /*057c*/ 	.word	0x00000004
        /*0580*/ 	.word	0x00000060
        /*0584*/ 	.short	0x010a
        /*0586*/ 	.byte	0x3f
	.zero		1


	//   ....[59]....
        /*0588*/ 	.word	0x0000bd00
        /*058c*/ 	.word	0x00000006
        /*0590*/ 	.word	0x00030840
        /*0594*/ 	.short	0x010a
        /*0596*/ 	.byte	0x3f
	.zero		1


	//   ....[60]....
        /*0598*/ 	.word	0x0000bd50
        /*059c*/ 	.word	0x00000006
        /*05a0*/ 	.word	0x00000060
        /*05a4*/ 	.short	0x010a
        /*05a6*/ 	.byte	0x3f
	.zero		1


	//   ....[61]....
        /*05a8*/ 	.word	0x0000bda0
        /*05ac*/ 	.word	0x00000005
        /*05b0*/ 	.word	0x00030840
        /*05b4*/ 	.short	0x010a
        /*05b6*/ 	.byte	0x3f
	.zero		1


	//   ....[62]....
        /*05b8*/ 	.word	0x0000bdf0
        /*05bc*/ 	.word	0x00000005
        /*05c0*/ 	.word	0x00000060
        /*05c4*/ 	.short	0x010a
        /*05c6*/ 	.byte	0x3f
	.zero		1


	//   ....[63]....
        /*05c8*/ 	.word	0x0000be40
        /*05cc*/ 	.word	0x00000005
        /*05d0*/ 	.word	0x00030860
        /*05d4*/ 	.short	0x010a
        /*05d6*/ 	.byte	0x3f
	.zero		1


	//   ....[64]....
        /*05d8*/ 	.word	0x0000be90
        /*05dc*/ 	.word	0x00000008
        /*05e0*/ 	.word	0x00030820
        /*05e4*/ 	.short	0x010a
        /*05e6*/ 	.byte	0x3f
	.zero		1


	//   ....[65]....
        /*05e8*/ 	.word	0x0000c000
        /*05ec*/ 	.word	0x00000005
        /*05f0*/ 	.word	0x00000000
        /*05f4*/ 	.short	0x010a
        /*05f6*/ 	.byte	0x3f
	.zero		1


	//   ....[66]....
        /*05f8*/ 	.word	0x0000c050
        /*05fc*/ 	.word	0x00000003
        /*0600*/ 	.word	0x00000000
        /*0604*/ 	.short	0x010a
        /*0606*/ 	.byte	0x3f
	.zero		1


	//   ....[67]....
        /*0608*/ 	.word	0x0000c0a0
        /*060c*/ 	.word	0x00000005
        /*0610*/ 	.word	0x00000000
        /*0614*/ 	.short	0x010a
        /*0616*/ 	.byte	0x3f
	.zero		1


	//----- nvinfo : EIATTR_NUM_MBARRIERS
	.align		4
.L_1495:
        /*0618*/ 	.byte	0x03, 0x38
        /*061a*/ 	.short	0x0016


	//----- nvinfo : EIATTR_EXIT_INSTR_OFFSETS
	.align		4
        /*061c*/ 	.byte	0x04, 0x1c
        /*061e*/ 	.short	(.L_1497 - .L_1496)


	//   ....[0]....
.L_1496:
        /*0620*/ 	.word	0x00000a30


	//   ....[1]....
        /*0624*/ 	.word	0x000093b0


	//   ....[2]....
        /*0628*/ 	.word	0x00009410


	//   ....[3]....
        /*062c*/ 	.word	0x0000b8c0


	//----- nvinfo : EIATTR_MAX_THREADS
	.align		4
.L_1497:
        /*0630*/ 	.byte	0x04, 0x05
        /*0632*/ 	.short	(.L_1499 - .L_1498)
.L_1498:
        /*0634*/ 	.word	0x00000200
        /*0638*/ 	.word	0x00000001
        /*063c*/ 	.word	0x00000001


	//----- nvinfo : EIATTR_CRS_STACK_SIZE
	.align		4
.L_1499:
        /*0640*/ 	.byte	0x04, 0x1e
        /*0642*/ 	.short	(.L_1501 - .L_1500)
.L_1500:
        /*0644*/ 	.word	0x00000000


	//----- nvinfo : EIATTR_CBANK_PARAM_SIZE
	.align		4
.L_1501:
        /*0648*/ 	.byte	0x03, 0x19
        /*064a*/ 	.short	0x0bf0


	//----- nvinfo : EIATTR_PARAM_CBANK
	.align		4
        /*064c*/ 	.byte	0x04, 0x0a
        /*064e*/ 	.short	(.L_1503 - .L_1502)
	.align		4
.L_1502:
        /*0650*/ 	.word	index@(.nv.constant0._ZN7cutlass13device_kernelIN5flash11enable_sm90INS1_16FlashAttnFwdSm90INS1_25CollectiveMainloopFwdSm90ILi2EN4cute5tupleIJNS5_1CILi1EEES8_S8_EEENS6_IJNS7_ILi192EEESA_NS7_ILi64EEEEEELi64ENS_10bfloat16_tEfNS_4arch4Sm90ELb0ELb0ELb1ELb0ELb0ELb0ELb0ELb0ELb1ELb0ELb0ELb0EEENS1_21CollectiveEpilogueFwdINS6_IJSA_SB_SA_EEES9_SD_SF_Li384ELb0ELb0ELb0ELb0EEENS1_29StaticPersistentTileSchedulerILb0EEEEEEEEEvNT_6ParamsE)
        /*0654*/ 	.short	0x0210
        /*0656*/ 	.short	0x0bf0


	//----- nvinfo : EIATTR_SW_WAR
	.align		4
.L_1503:
        /*0658*/ 	.byte	0x04, 0x36
        /*065a*/ 	.short	(.L_1505 - .L_1504)
.L_1504:
        /*065c*/ 	.word	0x00000008
.L_1505:


//--------------------- .nv.info._ZN7cutlass13device_kernelIN5flash11enable_sm90INS1_16FlashAttnFwdSm90INS1_25CollectiveMainloopFwdSm90ILi2EN4cute5tupleIJNS5_1CILi1EEES8_S8_EEENS6_IJNS7_ILi192EEESA_NS7_ILi64EEEEEELi64ENS_10bfloat16_tEfNS_4arch4Sm90ELb0ELb0ELb1ELb1ELb0ELb0ELb0ELb0ELb1ELb0ELb0ELb0EEENS1_21CollectiveEpilogueFwdINS6_IJSA_SB_SA_EEES9_SD_SF_Li384ELb1ELb0ELb0ELb0EEENS1_36VarlenDynamicPersistentTileSchedulerILi192ELi192ELi384ELi32ELb0ELb0ELb1ELb0ELb1ELb1EEEEEEEEEvNT_6ParamsE --------------------------
	.section	.nv.info._ZN7cutlass13device_kernelIN5flash11enable_sm90INS1_16FlashAttnFwdSm90INS1_25CollectiveMainloopFwdSm90ILi2EN4cute5tupleIJNS5_1CILi1EEES8_S8_EEENS6_IJNS7_ILi192EEESA_NS7_ILi64EEEEEELi64ENS_10bfloat16_tEfNS_4arch4Sm90ELb0ELb0ELb1ELb1ELb0ELb0ELb0ELb0ELb1ELb0ELb0ELb0EEENS1_21CollectiveEpilogueFwdINS6_IJSA_SB_SA_EEES9_SD_SF_Li384ELb1ELb0ELb0ELb0EEENS1_36VarlenDynamicPersistentTileSchedulerILi192ELi192ELi384ELi32ELb0ELb0ELb1ELb0ELb1ELb1EEEEEEEEEvNT_6ParamsE,"",@"SHT_CUDA_INFO"
	.sectionflags	@""
	.align	4


	//----- nvinfo : EIATTR_CUDA_API_VERSION
	.align		4
        /*0000*/ 	.byte	0x04, 0x37
        /*0002*/ 	.short	(.L_1507 - .L_1506)
.L_1506:
        /*0004*/ 	.word	0x00000082


	//----- nvinfo : EIATTR_KPARAM_INFO
	.align		4
.L_1507:
        /*0008*/ 	.byte	0x04, 0x17
        /*000a*/ 	.short	(.L_1509 - .L_1508)
.L_1508:
        /*000c*/ 	.word	0x00000000
        /*0010*/ 	.short	0x0000
        /*0012*/ 	.short	0x0070
        /*0014*/ 	.byte	0x00, 0xf0, 0x01, 0x28


	//----- nvinfo : EIATTR_SPARSE_MMA_MASK
	.align		4
.L_1509:
        /*0018*/ 	.byte	0x03, 0x50
        /*001a*/ 	.short	0x0000


	//----- nvinfo : EIATTR_MAXREG_COUNT
	.align		4
        /*001c*/ 	.byte	0x03, 0x1b
        /*001e*/ 	.short	0x0080


	//----- nvinfo : EIATTR_NUM_BARRIERS
	.align		4
        /*0020*/ 	.byte	0x02, 0x4c
        /*0022*/ 	.byte	0x10
	.zero		1


	//----- nvinfo : EIATTR_EXTERNS
	.align		4
        /*0024*/ 	.byte	0x04, 0x0f
        /*0026*/ 	.short	(.L_1511 - .L_1510)


	//   ....[0]....
	.align		4
.L_1510:
        /*0028*/ 	.word	index@(__assertfail)


	//----- nvinfo : EIATTR_ANNOTATIONS
	.align		4
.L_1511:
        /*002c*/ 	.byte	0x04, 0x55
        /*002e*/ 	.short	(.L_1513 - .L_1512)


	//   ....[0]....
.L_1512:
        /* <DEDUP_REMOVED lines=17> */


	//----- nvinfo : EIATTR_MERCURY_ISA_VERSION
	.align		4
.L_1513:
        /*0128*/ 	.byte	0x03, 0x5f
        /*012a*/ 	.short	0x0101


	//----- nvinfo : EIATTR_UNUSED_LOAD_BYTE_OFFSET
	.align		4
        /*012c*/ 	.byte	0x04, 0x44
        /*012e*/ 	.short	(.L_1515 - .L_1514)


	//   ....[0]....
.L_1514:
        /*0130*/ 	.word	0x00000a80
        /*0134*/ 	.word	0x0000fff0


	//   ....[1]....
        /*0138*/ 	.word	0x00009120
        /*013c*/ 	.word	0x0000fff0


	//----- nvinfo : EIATTR_INT_WARP_WIDE_INSTR_OFFSETS
	.align		4
.L_1515:
        /*0140*/ 	.byte	0x04, 0x31
        /*0142*/ 	.short	(.L_1517 - .L_1516)


	//   ....[0]....
.L_1516:
        /*0144*/ 	.word	0x00000160


	//   ....[1]....
        /*0148*/ 	.word	0x000001a0


	//   ....[2]....
        /*014c*/ 	.word	0x00000210


	//   ....[3]....
        /*0150*/ 	.word	0x0000b8a0


	//   ....[4]....
        /*0154*/ 	.word	0x0000b930


	//   ....[5]....
        /*0158*/ 	.word	0x0000bd80


	//   ....[6]....
        /*015c*/ 	.word	0x0000bdb0


	//   ....[7]....
        /*0160*/ 	.word	0x0000d810


	//   ....[8]....
        /*0164*/ 	.word	0x0000d8a0


	//----- nvinfo : EIATTR_COOP_GROUP_MASK_REGIDS
	.align		4
.L_1517:
        /*0168*/ 	.byte	0x04, 0x29
        /*016a*/ 	.short	(.L_1519 - .L_1518)


	//   ....[0]....
.L_1518:
        /*016c*/ 	.word	0xffffffff


	//   ....[1]....
        /*0170*/ 	.word	0xffffffff


	//   ....[2]....
        /*0174*/ 	.word	0xffffffff


	//   ....[3]....
        /*0178*/ 	.word	0xffffffff


	//   ....[4]....
        /*017c*/ 	.word	0xffffffff


	//   ....[5]....
        /*0180*/ 	.word	0xffffffff


	//   ....[6]....
        /*0184*/ 	.word	0xffffffff


	//   ....[7]....
        /*0188*/ 	.word	0xffffffff


	//   ....[8]....
        /*018c*/ 	.word	0xffffffff


	//   ....[9]....
        /*0190*/ 	.word	0xffffffff


	//   ....[10]....
        /*0194*/ 	.word	0xffffffff


	//   ....[11]....
        /*0198*/ 	.word	0xffffffff


	//   ....[12]....
        /*019c*/ 	.word	0xffffffff


	//   ....[13]....
        /*01a0*/ 	.word	0xffffffff


	//   ....[14]....
        /*01a4*/ 	.word	0xffffffff


	//   ....[15]....
        /*01a8*/ 	.word	0xffffffff


	//   ....[16]....
        /*01ac*/ 	.word	0xffffffff


	//   ....[17]....
        /*01b0*/ 	.word	0xffffffff


	//   ....[18]....
        /*01b4*/ 	.word	0xffffffff


	//   ....[19]....
        /*01b8*/ 	.word	0xffffffff


	//   ....[20]....
        /*01bc*/ 	.word	0xffffffff


	//   ....[21]....
        /*01c0*/ 	.word	0xffffffff


	//   ....[22]....
        /*01c4*/ 	.word	0xffffffff


	//   ....[23]....
        /*01c8*/ 	.word	0xffffffff


	//   ....[24]....
        /*01cc*/ 	.word	0xffffffff


	//   ....[25]....
        /*01d0*/ 	.word	0xffffffff


	//   ....[26]....
        /*01d4*/ 	.word	0xffffffff


	//   ....[27]....
        /*01d8*/ 	.word	0xffffffff


	//   ....[28]....
        /*01dc*/ 	.word	0xffffffff


	//   ....[29]....
        /*01e0*/ 	.word	0xffffffff


	//   ....[30]....
        /*01e4*/ 	.word	0xffffffff


	//   ....[31]....
        /*01e8*/ 	.word	0xffffffff


	//   ....[32]....
        /*01ec*/ 	.word	0xffffffff


	//   ....[33]....
        /*01f0*/ 	.word	0xffffffff


	//   ....[34]....
        /*01f4*/ 	.word	0xffffffff


	//   ....[35]....
        /*01f8*/ 	.word	0xffffffff


	//   ....[36]....
        /*01fc*/ 	.word	0xffffffff


	//   ....[37]....
        /*0200*/ 	.word	0xffffffff


	//   ....[38]....
        /*0204*/ 	.word	0xffffffff


	//   ....[39]....
        /*0208*/ 	.word	0xffffffff


	//   ....[40]....
        /*020c*/ 	.word	0xffffffff


	//   ....[41]....
        /*0210*/ 	.word	0xffffffff


	//   ....[42]....
        /*0214*/ 	.word	0xffffffff


	//   ....[43]....
        /*0218*/ 	.word	0xffffffff


	//   ....[44]....
        /*021c*/ 	.word	0xffffffff


	//   ....[45]....
        /*0220*/ 	.word	0xffffffff


	//   ....[46]....
        /*0224*/ 	.word	0xffffffff


	//   ....[47]....
        /*0228*/ 	.word	0xffffffff


	//   ....[48]....
        /*022c*/ 	.word	0xffffffff


	//   ....[49]....
        /*0230*/ 	.word	0xffffffff


	//   ....[50]....
        /*0234*/ 	.word	0xffffffff


	//   ....[51]....
        /*0238*/ 	.word	0xffffffff


	//   ....[52]....
        /*023c*/ 	.word	0xffffffff


	//   ....[53]....
        /*0240*/ 	.word	0xffffffff


	//   ....[54]....
        /*0244*/ 	.word	0xffffffff


	//   ....[55]....
        /*0248*/ 	.word	0xffffffff


	//   ....[56]....
        /*024c*/ 	.word	0x0500000f


	//   ....[57]....
        /*0250*/ 	.word	0x0500000f


	//   ....[58]....
        /*0254*/ 	.word	0x0500000f


	//   ....[59]....
        /*0258*/ 	.word	0x0500000f


	//   ....[60]....
        /*025c*/ 	.word	0x0500000f


	//   ....[61]....
        /*0260*/ 	.word	0x0500000f


	//   ....[62]....
        /*0264*/ 	.word	0x0500000f


	//   ....[63]....
        /*0268*/ 	.word	0x0500000f


	//   ....[64]....
        /*026c*/ 	.word	0x0500000f


	//   ....[65]....
        /*0270*/ 	.word	0x0500000f


	//   ....[66]....
        /*0274*/ 	.word	0x0500000f


	//   ....[67]....
        /*0278*/ 	.word	0x0500000f


	//   ....[68]....
        /*027c*/ 	.word	0x0500000f


	//   ....[69]....
        /*0280*/ 	.word	0x0500000f


	//   ....[70]....
        /*0284*/ 	.word	0x0500000f


	//   ....[71]....
        /*0288*/ 	.word	0x0500000f


	//   ....[72]....
        /*028c*/ 	.word	0x0500000f


	//   ....[73]....
        /*0290*/ 	.word	0x0500000f


	//   ....[74]....
        /*0294*/ 	.word	0x0500000f


	//----- nvinfo : EIATTR_COOP_GROUP_INSTR_OFFSETS
	.align		4
.L_1519:
        /*0298*/ 	.byte	0x04, 0x28
        /*029a*/ 	.short	(.L_1521 - .L_1520)


	//   ....[0]....
.L_1520:
        /*029c*/ 	.word	0x00000070


	//   ....[1]....
        /*02a0*/ 	.word	0x00000170


	//   ....[2]....
        /*02a4*/ 	.word	0x000001c0


	//   ....[3]....
        /*02a8*/ 	.word	0x000003f0


	//   ....[4]....
        /*02ac*/ 	.word	0x00000550


	//   ....[5]....
        /*02b0*/ 	.word	0x00000670


	//   ....[6]....
        /*02b4*/ 	.word	0x000007d0


	//   ....[7]....
        /*02b8*/ 	.word	0x000014f0


	//   ....[8]....
        /*02bc*/ 	.word	0x000031a0


	//   ....[9]....
        /*02c0*/ 	.word	0x000031c0


	//   ....[10]....
        /*02c4*/ 	.word	0x000036d0


	//   ....[11]....
        /*02c8*/ 	.word	0x00003740


	//   ....[12]....
        /*02cc*/ 	.word	0x00004e80


	//   ....[13]....
        /*02d0*/ 	.word	0x00006990


	//   ....[14]....
        /*02d4*/ 	.word	0x00006ae0


	//   ....[15]....
        /*02d8*/ 	.word	0x00006b00


	//   ....[16]....
        /*02dc*/ 	.word	0x00006bf0


	//   ....[17]....
        /*02e0*/ 	.word	0x000085e0


	//   ....[18]....
        /*02e4*/ 	.word	0x000086f0


	//   ....[19]....
        /*02e8*/ 	.word	0x00008730


	//   ....[20]....
        /*02ec*/ 	.word	0x00008870


	//   ....[21]....
        /*02f0*/ 	.word	0x000088a0


	//   ....[22]....
        /*02f4*/ 	.word	0x0000aac0


	//   ....[23]....
        /*02f8*/ 	.word	0x0000ac40


	//   ....[24]....
        /*02fc*/ 	.word	0x0000ac70


	//   ....[25]....
        /*0300*/ 	.word	0x0000acb0


	//   ....[26]....
        /*0304*/ 	.word	0x0000ad20


	//   ....[27]....
        /*0308*/ 	.word	0x0000ad80


	//   ....[28]....
        /*030c*/ 	.word	0x0000adc0


	//   ....[29]....
        /*0310*/ 	.word	0x0000af40


	//   ....[30]....
        /*0314*/ 	.word	0x0000afa0


	//   ....[31]....
        /*0318*/ 	.word	0x0000afe0


	//   ....[32]....
        /*031c*/ 	.word	0x0000b020


	//   ....[33]....
        /*0320*/ 	.word	0x0000b050


	//   ....[34]....
        /*0324*/ 	.word	0x0000b080


	//   ....[35]....
        /*0328*/ 	.word	0x0000b100


	//   ....[36]....
        /*032c*/ 	.word	0x0000b130


	//   ....[37]....
        /*0330*/ 	.word	0x0000b1b0


	//   ....[38]....
        /*0334*/ 	.word	0x0000db60


	//   ....[39]....
        /*0338*/ 	.word	0x0000db70


	//   ....[40]....
        /*033c*/ 	.word	0x0000dc60


	//   ....[41]....
        /*0340*/ 	.word	0x0000dcc0


	//   ....[42]....
        /*0344*/ 	.word	0x0000dd00


	//   ....[43]....
        /*0348*/ 	.word	0x0000dd40


	//   ....[44]....
        /*034c*/ 	.word	0x0000dd70


	//   ....[45]....
        /*0350*/ 	.word	0x0000dda0


	//   ....[46]....
        /*0354*/ 	.word	0x0000df10


	//   ....[47]....
        /*0358*/ 	.word	0x0000df70


	//   ....[48]....
        /*035c*/ 	.word	0x0000dfb0


	//   ....[49]....
        /*0360*/ 	.word	0x0000dff0


	//   ....[50]....
        /*0364*/ 	.word	0x0000e020


	//   ....[51]....
        /*0368*/ 	.word	0x0000e050


	//   ....[52]....
        /*036c*/ 	.word	0x0000e110


	//   ....[53]....
        /*0370*/ 	.word	0x0000e130


	//   ....[54]....
        /*0374*/ 	.word	0x0000e1a0


	//   ....[55]....
        /*0378*/ 	.word	0x0000e5d0


	//   ....[56]....
        /*037c*/ 	.word	0x0000eab0


	//   ....[57]....
        /*0380*/ 	.word	0x0000eea0


	//   ....[58]....
        /*0384*/ 	.word	0x0000ef30


	//   ....[59]....
        /*0388*/ 	.word	0x0000efd0


	//   ....[60]....
        /*038c*/ 	.word	0x0000f080


	//   ....[61]....
        /*0390*/ 	.word	0x0000f100


	//   ....[62]....
        /*0394*/ 	.word	0x0000f180


	//   ....[63]....
        /*0398*/ 	.word	0x0000f200


	//   ....[64]....
        /*039c*/ 	.word	0x0000f280


	//   ....[65]....
        /*03a0*/ 	.word	0x0000f310


	//   ....[66]....
        /*03a4*/ 	.word	0x0000f3c0


	//   ....[67]....
        /*03a8*/ 	.word	0x0000f440


	//   ....[68]....
        /*03ac*/ 	.word	0x0000f4c0


	//   ....[69]....
        /*03b0*/ 	.word	0x0000f540


	//   ....[70]....
        /*03b4*/ 	.word	0x0000f5c0


	//   ....[71]....
        /*03b8*/ 	.word	0x0000f630


	//   ....[72]....
        /*03bc*/ 	.word	0x0000f6d0


	//   ....[73]....
        /*03c0*/ 	.word	0x0000f760


	//   ....[74]....
        /*03c4*/ 	.word	0x0000f880


	//----- nvinfo : EIATTR_REG_RECONFIG
	.align		4
.L_1521:
        /*03c8*/ 	.byte	0x01, 0x54
	.zero		2


	//----- nvinfo : EIATTR_SYSCALL_OFFSETS
	.align		4
        /*03cc*/ 	.byte	0x04, 0x46
        /*03ce*/ 	.short	(.L_1523 - .L_1522)


	//   ....[0]....
.L_1522:
        /*03d0*/ 	.word	0x00001640


	//   ....[1]....
        /*03d4*/ 	.word	0x0000bab0


	//   ....[2]....
        /*03d8*/ 	.word	0x0000bbe0


	//   ....[3]....
        /*03dc*/ 	.word	0x0000bce0


	//----- nvinfo : EIATTR_MBARRIER_INSTR_OFFSETS
	.align		4
.L_1523:
        /*03e0*/ 	.byte	0x04, 0x39
        /*03e2*/ 	.short	(.L_1525 - .L_1524)


	//   ....[0]....
.L_1524:
        /*03e4*/ 	.word	0x000002a0
        /*03e8*/ 	.word	0x000000ff
        /*03ec*/ 	.word	0x00030800
        /*03f0*/ 	.short	0x0100
        /*03f2*/ 	.byte	0x08
	.zero		1


	//   ....[1]....
        /*03f4*/ 	.word	0x000002b0
        /*03f8*/ 	.word	0x000000ff
        /*03fc*/ 	.word	0x00030820
        /*0400*/ 	.short	0x0100
        /*0402*/ 	.byte	0x08
	.zero		1


	//   ....[2]....
        /*0404*/ 	.word	0x000003a0
        /*0408*/ 	.word	0x000000ff
        /*040c*/ 	.word	0x00030830
        /*0410*/ 	.short	0x0100
        /*0412*/ 	.byte	0x08
	.zero		1


	//   ....[3]....
        /*0414*/ 	.word	0x000003b0
        /*0418*/ 	.word	0x000000ff
        /*041c*/ 	.word	0x00030840
        /*0420*/ 	.short	0x0100
        /*0422*/ 	.byte	0x08
	.zero		1


	//   ....[4]....
        /*0424*/ 	.word	0x000003c0
        /*0428*/ 	.word	0x000000ff
        /*042c*/ 	.word	0x00030838
        /*0430*/ 	.short	0x0100
        /*0432*/ 	.byte	0x08
	.zero		1


	//   ....[5]....
        /*0434*/ 	.word	0x000003d0
        /*0438*/ 	.word	0x000000ff
        /*043c*/ 	.word	0x00030848
        /*0440*/ 	.short	0x0100
        /*0442*/ 	.byte	0x08
	.zero		1


	//   ....[6]....
        /*0444*/ 	.word	0x00000500
        /*0448*/ 	.word	0x000000ff
        /*044c*/ 	.word	0x00030850
        /*0450*/ 	.short	0x0100
        /*0452*/ 	.byte	0x08
	.zero		1


	//   ....[7]....
        /*0454*/ 	.word	0x00000510
        /*0458*/ 	.word	0x000000ff
        /*045c*/ 	.word	0x00030860
        /*0460*/ 	.short	0x0100
        /*0462*/ 	.byte	0x08
	.zero		1


	//   ....[8]....
        /*0464*/ 	.word	0x00000520
        /*0468*/ 	.word	0x000000ff
        /*046c*/ 	.word	0x00030858
        /*0470*/ 	.short	0x0100
        /*0472*/ 	.byte	0x08
	.zero		1


	//   ....[9]....
        /*0474*/ 	.word	0x00000530
        /*0478*/ 	.word	0x000000ff
        /*047c*/ 	.word	0x00030868
        /*0480*/ 	.short	0x0100
        /*0482*/ 	.byte	0x08
	.zero		1


	//   ....[10]....
        /*0484*/ 	.word	0x00000620
        /*0488*/ 	.word	0x000000ff
        /*048c*/ 	.word	0x00030870
        /*0490*/ 	.short	0x0100
        /*0492*/ 	.byte	0x06
	.zero		1


	//   ....[11]....
        /*0494*/ 	.word	0x00000630
        /*0498*/ 	.word	0x000000ff
        /*049c*/ 	.word	0x00030880
        /*04a0*/ 	.short	0x0100
        /*04a2*/ 	.byte	0x06
	.zero		1


	//   ....[12]....
        /*04a4*/ 	.word	0x00000640
        /*04a8*/ 	.word	0x000000ff
        /*04ac*/ 	.word	0x00030878
        /*04b0*/ 	.short	0x0100
        /*04b2*/ 	.byte	0x06
	.zero		1


	//   ....[13]....
        /*04b4*/ 	.word	0x00000650
        /*04b8*/ 	.word	0x000000ff
        /*04bc*/ 	.word	0x00030888
        /*04c0*/ 	.short	0x0100
        /*04c2*/ 	.byte	0x06
	.zero		1


	//   ....[14]....
        /*04c4*/ 	.word	0x00000780
        /*04c8*/ 	.word	0x000000ff
        /*04cc*/ 	.word	0x00030890
        /*04d0*/ 	.short	0x0100
        /*04d2*/ 	.byte	0x08
	.zero		1


	//   ....[15]....
        /*04d4*/ 	.word	0x00000790
        /*04d8*/ 	.word	0x000000ff
        /*04dc*/ 	.word	0x000308a0
        /*04e0*/ 	.short	0x0100
        /*04e2*/ 	.byte	0x08
	.zero		1


	//   ....[16]....
        /*04e4*/ 	.word	0x000007a0
        /*04e8*/ 	.word	0x000000ff
        /*04ec*/ 	.word	0x00030898
        /*04f0*/ 	.short	0x0100
        /*04f2*/ 	.byte	0x08
	.zero		1


	//   ....[17]....
        /*04f4*/ 	.word	0x000007b0
        /*04f8*/ 	.word	0x000000ff
        /*04fc*/ 	.word	0x000308a8
        /*0500*/ 	.short	0x0100
        /*0502*/ 	.byte	0x08
	.zero		1


	//   ....[18]....
        /*0504*/ 	.word	0x000008e0
        /*0508*/ 	.word	0x000000ff
        /*050c*/ 	.word	0x000308b0
        /*0510*/ 	.short	0x0100
        /*0512*/ 	.byte	0x08
	.zero		1


	//   ....[19]....
        /*0514*/ 	.word	0x000008f0
        /*0518*/ 	.word	0x000000ff
        /*051c*/ 	.word	0x000308c0
        /*0520*/ 	.short	0x0100
        /*0522*/ 	.byte	0x08
	.zero		1


	//   ....[20]....
        /*0524*/ 	.word	0x00000900
        /*0528*/ 	.word	0x000000ff
        /*052c*/ 	.word	0x000308b8
        /*0530*/ 	.short	0x0100
        /*0532*/ 	.byte	0x08
	.zero		1


	//   ....[21]....
        /*0534*/ 	.word	0x00000910
        /*0538*/ 	.word	0x000000ff
        /*053c*/ 	.word	0x000308c8
        /*0540*/ 	.short	0x0100
        /*0542*/ 	.byte	0x08
	.zero		1


	//   ....[22]....
        /*0544*/ 	.word	0x000016c0
        /*0548*/ 	.word	0x000000ff
        /*054c*/ 	.word	0x00030800
        /*0550*/ 	.short	0x010a
        /*0552*/ 	.byte	0x28
	.zero		1


	//   ....[23]....
        /*0554*/ 	.word	0x00001740
        /*0558*/ 	.word	0x00000000
        /*055c*/ 	.word	0x00030830
        /*0560*/ 	.short	0x010a
        /*0562*/ 	.byte	0x3f
	.zero		1


	//   ....[24]....
        /*0564*/ 	.word	0x000017b0
        /*0568*/ 	.word	0x00000000
        /*056c*/ 	.word	0x00030830
        /*0570*/ 	.short	0x010a
        /*0572*/ 	.byte	0x3f
	.zero		1


	//   ....[25]....
        /*0574*/ 	.word	0x00003b70
        /*0578*/ 	.word	0x00000006
        /*057c*/ 	.word	0x00000000
        /*0580*/ 	.short	0x0101
        /*0582*/ 	.byte	0x3f
	.zero		1


	//   ....[26]....
        /*0584*/ 	.word	0x000050d0
        /*0588*/ 	.word	0x000000ff
        /*058c*/ 	.word	0x00030830
        /*0590*/ 	.short	0x010a
        /*0592*/ 	.byte	0x06
	.zero		1


	//   ....[27]....
        /*0594*/ 	.word	0x00005110
        /*0598*/ 	.word	0x000000ff
        /*059c*/ 	.word	0x00030830
        /*05a0*/ 	.short	0x010a
        /*05a2*/ 	.byte	0x06
	.zero		1


	//   ....[28]....
        /*05a4*/ 	.word	0x00005310
        /*05a8*/ 	.word	0x000000ff
        /*05ac*/ 	.word	0x00030850
        /*05b0*/ 	.short	0x010a
        /*05b2*/ 	.byte	0x06
	.zero		1


	//   ....[29]....
        /*05b4*/ 	.word	0x00005350
        /*05b8*/ 	.word	0x000000ff
        /*05bc*/ 	.word	0x00030850
        /*05c0*/ 	.short	0x010a
        /*05c2*/ 	.byte	0x06
	.zero		1


	//   ....[30]....
        /*05c4*/ 	.word	0x00006cc0
        /*05c8*/ 	.word	0x00000067
        /*05cc*/ 	.word	0x00000000
        /*05d0*/ 	.short	0x0101
        /*05d2*/ 	.byte	0x3f
	.zero		1


	//   ....[31]....
        /*05d4*/ 	.word	0x00006d10
        /*05d8*/ 	.word	0x00000007
        /*05dc*/ 	.word	0x00000000
        /*05e0*/ 	.short	0x0101
        /*05e2*/ 	.byte	0x3f
	.zero		1


	//   ....[32]....
        /*05e4*/ 	.word	0x00008660
        /*05e8*/ 	.word	0x000000ff
        /*05ec*/ 	.word	0x00030850
        /*05f0*/ 	.short	0x010a
        /*05f2*/ 	.byte	0x05
	.zero		1


	//   ....[33]....
        /*05f4*/ 	.word	0x000086a0
        /*05f8*/ 	.word	0x000000ff
        /*05fc*/ 	.word	0x00030850
        /*0600*/ 	.short	0x010a
        /*0602*/ 	.byte	0x05
	.zero		1


	//   ....[34]....
        /*0604*/ 	.word	0x00008ec0
        /*0608*/ 	.word	0x00000006
        /*060c*/ 	.word	0x00000000
        /*0610*/ 	.short	0x0101
        /*0612*/ 	.byte	0x3f
	.zero		1


	//   ....[35]....
        /*0614*/ 	.word	0x00009ca0
        /*0618*/ 	.word	0x000000ff
        /*061c*/ 	.word	0x00000000
        /*0620*/ 	.short	0x0101
        /*0622*/ 	.byte	0x04
	.zero		1


	//   ....[36]....
        /*0624*/ 	.word	0x0000c1a0
        /*0628*/ 	.word	0x00000005
        /*062c*/ 	.word	0x00030840
        /*0630*/ 	.short	0x010a
        /*0632*/ 	.byte	0x3f
	.zero		1


	//   ....[37]....
        /*0634*/ 	.word	0x0000c4f0
        /*0638*/ 	.word	0x0000001a
        /*063c*/ 	.word	0x00030820
        /*0640*/ 	.short	0x010a
        /*0642*/ 	.byte	0x3f
	.zero		1


	//   ....[38]....
        /*0644*/ 	.word	0x0000c7e0
        /*0648*/ 	.word	0x00000003
        /*064c*/ 	.word	0x00030840
        /*0650*/ 	.short	0x010a
        /*0652*/ 	.byte	0x3f
	.zero		1


	//   ....[39]....
        /*0654*/ 	.word	0x0000c9c0
        /*0658*/ 	.word	0x00000002
        /*065c*/ 	.word	0x00000060
        /*0660*/ 	.short	0x010a
        /*0662*/ 	.byte	0x3f
	.zero		1


	//   ....[40]....
        /*0664*/ 	.word	0x0000ce30
        /*0668*/ 	.word	0x00000003
        /*066c*/ 	.word	0x00030840
        /*0670*/ 	.short	0x010a
        /*0672*/ 	.byte	0x3f
	.zero		1


	//   ....[41]....
        /*0674*/ 	.word	0x0000d010
        /*0678*/ 	.word	0x00000003
        /*067c*/ 	.word	0x00000060
        /*0680*/ 	.short	0x010a
        /*0682*/ 	.byte	0x3f
	.zero		1


	//   ....[42]....
        /*0684*/ 	.word	0x0000d3d0
        /*0688*/ 	.word	0x00000002
        /*068c*/ 	.word	0x00030840
        /*0690*/ 	.short	0x010a
        /*0692*/ 	.byte	0x3f
	.zero		1


	//   ....[43]....
        /*0694*/ 	.word	0x0000d5c0
        /*0698*/ 	.word	0x00000002
        /*069c*/ 	.word	0x00000060
        /*06a0*/ 	.short	0x010a
        /*06a2*/ 	.byte	0x3f
	.zero		1


	//   ....[44]....
        /*06a4*/ 	.word	0x0000d910
        /*06a8*/ 	.word	0x00000003
        /*06ac*/ 	.word	0x00030860
        /*06b0*/ 	.short	0x010a
        /*06b2*/ 	.byte	0x3f
	.zero		1


	//   ....[45]....
        /*06b4*/ 	.word	0x0000e550
        /*06b8*/ 	.word	0x00000009
        /*06bc*/ 	.word	0x00030820
        /*06c0*/ 	.short	0x010a
        /*06c2*/ 	.byte	0x3f
	.zero		1


	//   ....[46]....
        /*06c4*/ 	.word	0x0000e6f0
        /*06c8*/ 	.word	0x00000007
        /*06cc*/ 	.word	0x00000000
        /*06d0*/ 	.short	0x010a
        /*06d2*/ 	.byte	0x3f
	.zero		1


	//   ....[47]....
        /*06d4*/ 	.word	0x0000e760
        /*06d8*/ 	.word	0x00000003
        /*06dc*/ 	.word	0x00000000
        /*06e0*/ 	.short	0x010a
        /*06e2*/ 	.byte	0x3f
	.zero		1


	//   ....[48]....
        /*06e4*/ 	.word	0x0000e7c0
        /*06e8*/ 	.word	0x00000005
        /*06ec*/ 	.word	0x00000000
        /*06f0*/ 	.short	0x010a
        /*06f2*/ 	.byte	0x3f
	.zero		1


	//   ....[49]....
        /*06f4*/ 	.word	0x0000e7f0
        /*06f8*/ 	.word	0x00000003
        /*06fc*/ 	.word	0x00000000
        /*0700*/ 	.short	0x010a
        /*0702*/ 	.byte	0x3f
	.zero		1


	//   ....[50]....
        /*0704*/ 	.word	0x0000e860
        /*0708*/ 	.word	0x00000003
        /*070c*/ 	.word	0x00030800
        /*0710*/ 	.short	0x010a
        /*0712*/ 	.byte	0x3f
	.zero		1


	//   ....[51]....
        /*0714*/ 	.word	0x0000e8b0
        /*0718*/ 	.word	0x00000000
        /*071c*/ 	.word	0x00030830
        /*0720*/ 	.short	0x010a
        /*0722*/ 	.byte	0x3f
	.zero		1


	//   ....[52]....
        /*0724*/ 	.word	0x0000e910
        /*0728*/ 	.word	0x00000007
        /*072c*/ 	.word	0x00030830
        /*0730*/ 	.short	0x010a
        /*0732*/ 	.byte	0x3f
	.zero		1


	//   ....[53]....
        /*0734*/ 	.word	0x0000e970
        /*0738*/ 	.word	0x00000007
        /*073c*/ 	.word	0x00030850
        /*0740*/ 	.short	0x010a
        /*0742*/ 	.byte	0x3f
	.zero		1


	//   ....[54]....
        /*0744*/ 	.word	0x0000e9d0
        /*0748*/ 	.word	0x00000003
        /*074c*/ 	.word	0x00030850
        /*0750*/ 	.short	0x010a
        /*0752*/ 	.byte	0x3f
	.zero		1


	//   ....[55]....
        /*0754*/ 	.word	0x0000eb70
        /*0758*/ 	.word	0x00000005
        /*075c*/ 	.word	0x00030840
        /*0760*/ 	.short	0x010a
        /*0762*/ 	.byte	0x3f
	.zero		1


	//   ....[56]....
        /*0764*/ 	.word	0x0000ebc0
        /*0768*/ 	.word	0x0000001a
        /*076c*/ 	.word	0x00030820
        /*0770*/ 	.short	0x010a
        /*0772*/ 	.byte	0x3f
	.zero		1


	//   ....[57]....
        /*0774*/ 	.word	0x0000ec10
        /*0778*/ 	.word	0x00000003
        /*077c*/ 	.word	0x00030840
        /*0780*/ 	.short	0x010a
        /*0782*/ 	.byte	0x3f
	.zero		1


	//   ....[58]....
        /*0784*/ 	.word	0x0000ec60
        /*0788*/ 	.word	0x00000002
        /*078c*/ 	.word	0x00000060
        /*0790*/ 	.short	0x010a
        /*0792*/ 	.byte	0x3f
	.zero		1


	//   ....[59]....
        /*0794*/ 	.word	0x0000ecb0
        /*0798*/ 	.word	0x00000003
        /*079c*/ 	.word	0x00030840
        /*07a0*/ 	.short	0x010a
        /*07a2*/ 	.byte	0x3f
	.zero		1


	//   ....[60]....
        /*07a4*/ 	.word	0x0000ed00
        /*07a8*/ 	.word	0x00000003
        /*07ac*/ 	.word	0x00000060
        /*07b0*/ 	.short	0x010a
        /*07b2*/ 	.byte	0x3f
	.zero		1


	//   ....[61]....
        /*07b4*/ 	.word	0x0000ed50
        /*07b8*/ 	.word	0x00000002
        /*07bc*/ 	.word	0x00030840
        /*07c0*/ 	.short	0x010a
        /*07c2*/ 	.byte	0x3f
	.zero		1


	//   ....[62]....
        /*07c4*/ 	.word	0x0000eda0
        /*07c8*/ 	.word	0x00000002
        /*07cc*/ 	.word	0x00000060
        /*07d0*/ 	.short	0x010a
        /*07d2*/ 	.byte	0x3f
	.zero		1


	//   ....[63]....
        /*07d4*/ 	.word	0x0000edf0
        /*07d8*/ 	.word	0x00000003
        /*07dc*/ 	.word	0x00030860
        /*07e0*/ 	.short	0x010a
        /*07e2*/ 	.byte	0x3f
	.zero		1


	//   ....[64]....
        /*07e4*/ 	.word	0x0000f7a0
        /*07e8*/ 	.word	0x00000009
        /*07ec*/ 	.word	0x00030820
        /*07f0*/ 	.short	0x010a
        /*07f2*/ 	.byte	0x3f
	.zero		1


	//   ....[65]....
        /*07f4*/ 	.word	0x0000f940
        /*07f8*/ 	.word	0x00000007
        /*07fc*/ 	.word	0x00000000
        /*0800*/ 	.short	0x010a
        /*0802*/ 	.byte	0x3f
	.zero		1


	//   ....[66]....
        /*0804*/ 	.word	0x0000f990
        /*0808*/ 	.word	0x00000003
        /*080c*/ 	.word	0x00000000
        /*0810*/ 	.short	0x010a
        /*0812*/ 	.byte	0x3f
	.zero		1


	//   ....[67]....
        /*0814*/ 	.word	0x0000f9e0
        /*0818*/ 	.word	0x00000005
        /*081c*/ 	.word	0x00000000
        /*0820*/ 	.short	0x010a
        /*0822*/ 	.byte	0x3f
	.zero		1


	//----- nvinfo : EIATTR_NUM_MBARRIERS
	.align		4
.L_1525:
        /*0824*/ 	.byte	0x03, 0x38
        /*0826*/ 	.short	0x0016


	//----- nvinfo : EIATTR_EXIT_INSTR_OFFSETS
	.align		4
        /*0828*/ 	.byte	0x04, 0x1c
        /*082a*/ 	.short	(.L_1527 - .L_1526)


	//   ....[0]....
.L_1526:
        /*082c*/ 	.word	0x00000ab0


	//   ....[1]....
        /*0830*/ 	.word	0x0000aa80


	//   ....[2]....
        /*0834*/ 	.word	0x0000aae0


	//   ....[3]....
        /*0838*/ 	.word	0x0000e840


	//----- nvinfo : EIATTR_MAX_THREADS
	.align		4
.L_1527:
        /*083c*/ 	.byte	0x04, 0x05
        /*083e*/ 	.short	(.L_1529 - .L_1528)
.L_1528:
        /*0840*/ 	.word	0x00000200
        /*0844*/ 	.word	0x00000001
        /*0848*/ 	.word	0x00000001


	//----- nvinfo : EIATTR_CRS_STACK_SIZE
	.align		4
.L_1529:
        /*084c*/ 	.byte	0x04, 0x1e
        /*084e*/ 	.short	(.L_1531 - .L_1530)
.L_1530:
        /*0850*/ 	.word	0x00000000


	//----- nvinfo : EIATTR_CBANK_PARAM_SIZE
	.align		4
.L_1531:
        /*0854*/ 	.byte	0x03, 0x19
        /*0856*/ 	.short	0x0a70


	//----- nvinfo : EIATTR_PARAM_CBANK
	.align		4
        /*0858*/ 	.byte	0x04, 0x0a
        /*085a*/ 	.short	(.L_1533 - .L_1532)
	.align		4
.L_1532:
        /*085c*/ 	.word	index@(.nv.constant0._ZN7cutlass13device_kernelIN5flash11enable_sm90INS1_16FlashAttnFwdSm90INS1_25CollectiveMainloopFwdSm90ILi2EN4cute5tupleIJNS5_1CILi1EEES8_S8_EEENS6_IJNS7_ILi192EEESA_NS7_ILi64EEEEEELi64ENS_10bfloat16_tEfNS_4arch4Sm90ELb0ELb0ELb1ELb1ELb0ELb0ELb0ELb0ELb1ELb0ELb0ELb0EEENS1_21CollectiveEpilogueFwdINS6_IJSA_SB_SA_EEES9_SD_SF_Li384ELb1ELb0ELb0ELb0EEENS1_36VarlenDynamicPersistentTileSchedulerILi192ELi192ELi384ELi32ELb0ELb0ELb1ELb0ELb1ELb1EEEEEEEEEvNT_6ParamsE)
        /*0860*/ 	.short	0x0210
        /*0862*/ 	.short	0x0a70


	//----- nvinfo : EIATTR_SW_WAR
	.align		4
.L_1533:
        /*0864*/ 	.byte	0x04, 0x36
        /*0866*/ 	.short	(.L_1535 - .L_1534)
.L_1534:
        /*0868*/ 	.word	0x00000008
.L_1535:


//--------------------- .nv.info._ZN7cutlass13device_kernelIN5flash11enable_sm90INS1_16FlashAttnFwdSm90INS1_25CollectiveMainloopFwdSm90ILi2EN4cute5tupleIJNS5_1CILi1EEES8_S8_EEENS6_IJNS7_ILi192EEESA_NS7_ILi64EEEEEELi64ENS_10bfloat16_tEfNS_4arch4Sm90ELb0ELb0ELb1ELb1ELb0ELb1ELb0ELb0ELb1ELb0ELb0ELb0EEENS1_21CollectiveEpilogueFwdINS6_IJSA_SB_SA_EEES9_SD_SF_Li384ELb1ELb0ELb0ELb0EEENS1_36VarlenDynamicPersistentTileSchedulerILi192ELi192ELi384ELi32ELb0ELb0ELb1ELb0ELb1ELb1EEEEEEEEEvNT_6ParamsE --------------------------
	.section	.nv.info._ZN7cutlass13device_kernelIN5flash11enable_sm90INS1_16FlashAttnFwdSm90INS1_25CollectiveMainloopFwdSm90ILi2EN4cute5tupleIJNS5_1CILi1EEES8_S8_EEENS6_IJNS7_ILi192EEESA_NS7_ILi64EEEEEELi64ENS_10bfloat16_tEfNS_4arch4Sm90ELb0ELb0ELb1ELb1ELb0ELb1ELb0ELb0ELb1ELb0ELb0ELb0EEENS1_21CollectiveEpilogueFwdINS6_IJSA_SB_SA_EEES9_SD_SF_Li384ELb1ELb0ELb0ELb0EEENS1_36VarlenDynamicPersistentTileSchedulerILi192ELi192ELi384ELi32ELb0ELb0ELb1ELb0ELb1ELb1EEEEEEEEEvNT_6ParamsE,"",@"SHT_CUDA_INFO"
	.sectionflags	@""
	.align	4


	//----- nvinfo : EIATTR_CUDA_API_VERSION
	.align		4
        /*0000*/ 	.byte	0x04, 0x37
        /*0002*/ 	.short	(.L_1537 - .L_1536)
.L_1536:
        /*0004*/ 	.word	0x00000082


	//----- nvinfo : EIATTR_KPARAM_INFO
	.align		4
.L_1537:
        /*0008*/ 	.byte	0x04, 0x17
        /*000a*/ 	.short	(.L_1539 - .L_1538)
.L_1538:
        /*000c*/ 	.word	0x00000000
        /*0010*/ 	.short	0x0000
        /*0012*/ 	.short	0x0070
        /*0014*/ 	.byte	0x00, 0xf0, 0x01, 0x28


	//----- nvinfo : EIATTR_SPARSE_MMA_MASK
	.align		4
.L_1539:
        /*0018*/ 	.byte	0x03, 0x50
        /*001a*/ 	.short	0x0000


	//----- nvinfo : EIATTR_MAXREG_COUNT
	.align		4
        /*001c*/ 	.byte	0x03, 0x1b
        /*001e*/ 	.short	0x0080


	//----- nvinfo : EIATTR_NUM_BARRIERS
	.align		4
        /*0020*/ 	.byte	0x02, 0x4c
        /*0022*/ 	.byte	0x10
	.zero		1


	//----- nvinfo : EIATTR_EXTERNS
	.align		4
        /*0024*/ 	.byte	0x04, 0x0f
        /*0026*/ 	.short	(.L_1541 - .L_1540)


	//   ....[0]....
	.align		4
.L_1540:
        /*0028*/ 	.word	index@(__assertfail)


	//----- nvinfo : EIATTR_ANNOTATIONS
	.align		4
.L_1541:
        /*002c*/ 	.byte	0x04, 0x55
        /*002e*/ 	.short	(.L_1543 - .L_1542)


	//   ....[0]....
.L_1542:
        /* <DEDUP_REMOVED lines=59> */


	//----- nvinfo : EIATTR_MERCURY_ISA_VERSION
	.align		4
.L_1543:
        /*03d0*/ 	.byte	0x03, 0x5f
        /*03d2*/ 	.short	0x0101


	//----- nvinfo : EIATTR_UNUSED_LOAD_BYTE_OFFSET
	.align		4
        /*03d4*/ 	.byte	0x04, 0x44
        /*03d6*/ 	.short	(.L_1545 - .L_1544)


	//   ....[0]....
.L_1544:
        /*03d8*/ 	.word	0x00000b00
        /*03dc*/ 	.word	0x0000fff0


	//   ....[1]....
        /*03e0*/ 	.word	0x00010a10
        /*03e4*/ 	.word	0x0000fff0


	//----- nvinfo : EIATTR_INT_WARP_WIDE_INSTR_OFFSETS
	.align		4
.L_1545:
        /*03e8*/ 	.byte	0x04, 0x31
        /*03ea*/ 	.short	(.L_1547 - .L_1546)


	//   ....[0]....
.L_1546:
        /*03ec*/ 	.word	0x000001b0


	//   ....[1]....
        /*03f0*/ 	.word	0x00000250


	//   ....[2]....
        /*03f4*/ 	.word	0x000002c0


	//   ....[3]....
        /*03f8*/ 	.word	0x00013ce0


	//   ....[4]....
        /*03fc*/ 	.word	0x00013d70


	//   ....[5]....
        /*0400*/ 	.word	0x000141b0


	//   ....[6]....
        /*0404*/ 	.word	0x000141e0


	//   ....[7]....
        /*0408*/ 	.word	0x00015c80


	//   ....[8]....
        /*040c*/ 	.word	0x00015d10


	//----- nvinfo : EIATTR_COOP_GROUP_MASK_REGIDS
	.align		4
.L_1547:
        /*0410*/ 	.byte	0x04, 0x29
        /*0412*/ 	.short	(.L_1549 - .L_1548)


	//   ....[0]....
.L_1548:
        /*0414*/ 	.word	0xffffffff


	//   ....[1]....
        /*0418*/ 	.word	0xffffffff


	//   ....[2]....
        /*041c*/ 	.word	0xffffffff


	//   ....[3]....
        /*0420*/ 	.word	0xffffffff


	//   ....[4]....
        /*0424*/ 	.word	0xffffffff


	//   ....[5]....
        /*0428*/ 	.word	0xffffffff


	//   ....[6]....
        /*042c*/ 	.word	0xffffffff


	//   ....[7]....
        /*0430*/ 	.word	0xffffffff


	//   ....[8]....
        /*0434*/ 	.word	0xffffffff


	//   ....[9]....
        /*0438*/ 	.word	0xffffffff


	//   ....[10]....
        /*043c*/ 	.word	0xffffffff


	//   ....[11]....
        /*0440*/ 	.word	0xffffffff


	//   ....[12]....
        /*0444*/ 	.word	0xffffffff


	//   ....[13]....
        /*0448*/ 	.word	0xffffffff


	//   ....[14]....
        /*044c*/ 	.word	0xffffffff


	//   ....[15]....
        /*0450*/ 	.word	0xffffffff


	//   ....[16]....
        /*0454*/ 	.word	0xffffffff


	//   ....[17]....
        /*0458*/ 	.word	0xffffffff


	//   ....[18]....
        /*045c*/ 	.word	0xffffffff


	//   ....[19]....
        /*0460*/ 	.word	0xffffffff


	//   ....[20]....
        /*0464*/ 	.word	0xffffffff


	//   ....[21]....
        /*0468*/ 	.word	0xffffffff


	//   ....[22]....
        /*046c*/ 	.word	0xffffffff


	//   ....[23]....
        /*0470*/ 	.word	0xffffffff


	//   ....[24]....
        /*0474*/ 	.word	0xffffffff


	//   ....[25]....
        /*0478*/ 	.word	0xffffffff


	//   ....[26]....
        /*047c*/ 	.word	0xffffffff


	//   ....[27]....
        /*0480*/ 	.word	0xffffffff


	//   ....[28]....
        /*0484*/ 	.word	0xffffffff


	//   ....[29]....
        /*0488*/ 	.word	0xffffffff


	//   ....[30]....
        /*048c*/ 	.word	0xffffffff


	//   ....[31]....
        /*0490*/ 	.word	0xffffffff


	//   ....[32]....
        /*0494*/ 	.word	0xffffffff


	//   ....[33]....
        /*0498*/ 	.word	0xffffffff


	//   ....[34]....
        /*049c*/ 	.word	0xffffffff


	//   ....[35]....
        /*04a0*/ 	.word	0xffffffff


	//   ....[36]....
        /*04a4*/ 	.word	0xffffffff


	//   ....[37]....
        /*04a8*/ 	.word	0xffffffff


	//   ....[38]....
        /*04ac*/ 	.word	0xffffffff


	//   ....[39]....
        /*04b0*/ 	.word	0xffffffff


	//   ....[40]....
        /*04b4*/ 	.word	0xffffffff


	//   ....[41]....
        /*04b8*/ 	.word	0xffffffff


	//   ....[42]....
        /*04bc*/ 	.word	0xffffffff


	//   ....[43]....
        /*04c0*/ 	.word	0xffffffff


	//   ....[44]....
        /*04c4*/ 	.word	0xffffffff


	//   ....[45]....
        /*04c8*/ 	.word	0xffffffff


	//   ....[46]....
        /*04cc*/ 	.word	0xffffffff


	//   ....[47]....
        /*04d0*/ 	.word	0xffffffff


	//   ....[48]....
        /*04d4*/ 	.word	0xffffffff


	//   ....[49]....
        /*04d8*/ 	.word	0xffffffff


	//   ....[50]....
        /*04dc*/ 	.word	0xffffffff


	//   ....[51]....
        /*04e0*/ 	.word	0xffffffff


	//   ....[52]....
        /*04e4*/ 	.word	0xffffffff


	//   ....[53]....
        /*04e8*/ 	.word	0xffffffff


	//   ....[54]....
        /*04ec*/ 	.word	0xffffffff


	//   ....[55]....
        /*04f0*/ 	.word	0xffffffff


	//   ....[56]....
        /*04f4*/ 	.word	0x0500000f


	//   ....[57]....
        /*04f8*/ 	.word	0x0500000f


	//   ....[58]....
        /*04fc*/ 	.word	0x0500000f


	//   ....[59]....
        /*0500*/ 	.word	0x0500000f


	//   ....[60]....
        /*0504*/ 	.word	0x0500000f


	//   ....[61]....
        /*0508*/ 	.word	0x0500000f


	//   ....[62]....
        /*050c*/ 	.word	0x0500000f


	//   ....[63]....
        /*0510*/ 	.word	0x0500000f


	//   ....[64]....
        /*0514*/ 	.word	0x0500000f


	//   ....[65]....
        /*0518*/ 	.word	0x0500000f


	//   ....[66]....
        /*051c*/ 	.word	0x0500000f


	//   ....[67]....
        /*0520*/ 	.word	0x0500000f


	//   ....[68]....
        /*0524*/ 	.word	0x0500000f


	//   ....[69]....
        /*0528*/ 	.word	0x0500000f


	//   ....[70]....
        /*052c*/ 	.word	0x0500000f


	//   ....[71]....
        /*0530*/ 	.word	0x0500000f


	//   ....[72]....
        /*0534*/ 	.word	0x0500000f


	//   ....[73]....
        /*0538*/ 	.word	0x0500000f


	//   ....[74]....
        /*053c*/ 	.word	0x0500000f


	//   ....[75]....
        /*0540*/ 	.word	0x0500000f


	//   ....[76]....
        /*0544*/ 	.word	0x0500000f


	//   ....[77]....
        /*0548*/ 	.word	0x0500000f


	//   ....[78]....
        /*054c*/ 	.word	0x0500000f


	//   ....[79]....
        /*0550*/ 	.word	0x0500000f


	//   ....[80]....
        /*0554*/ 	.word	0x0500000f


	//   ....[81]....
        /*0558*/ 	.word	0x0500000f


	//   ....[82]....
        /*055c*/ 	.word	0x0500000f


	//   ....[83]....
        /*0560*/ 	.word	0x0500000f


	//   ....[84]....
        /*0564*/ 	.word	0x0500000f


	//----- nvinfo : EIATTR_COOP_GROUP_INSTR_OFFSETS
	.align		4
.L_1549:
        /*0568*/ 	.byte	0x04, 0x28
        /*056a*/ 	.short	(.L_1551 - .L_1550)


	//   ....[0]....
.L_1550:
        /*056c*/ 	.word	0x00000060


	//   ....[1]....
        /*0570*/ 	.word	0x000001c0


	//   ....[2]....
        /*0574*/ 	.word	0x00000270


	//   ....[3]....
        /*0578*/ 	.word	0x00000430


	//   ....[4]....
        /*057c*/ 	.word	0x00000590


	//   ....[5]....
        /*0580*/ 	.word	0x000006b0


	//   ....[6]....
        /*0584*/ 	.word	0x00000810


	//   ....[7]....
        /*0588*/ 	.word	0x00005bf0


	//   ....[8]....
        /*058c*/ 	.word	0x0000a040


	//   ....[9]....
        /*0590*/ 	.word	0x0000a0c0


	//   ....[10]....
        /*0594*/ 	.word	0x0000a870


	//   ....[11]....
        /*0598*/ 	.word	0x0000a8d0


	//   ....[12]....
        /*059c*/ 	.word	0x0000bcd0


	//   ....[13]....
        /*05a0*/ 	.word	0x0000cfd0


	//   ....[14]....
        /*05a4*/ 	.word	0x0000d030


	//   ....[15]....
        /*05a8*/ 	.word	0x0000dbe0


	//   ....[16]....
        /*05ac*/ 	.word	0x0000dc00


	//   ....[17]....
        /*05b0*/ 	.word	0x0000faf0


	//   ....[18]....
        /*05b4*/ 	.word	0x0000fd80


	//   ....[19]....
        /*05b8*/ 	.word	0x00010060


	//   ....[20]....
        /*05bc*/ 	.word	0x000104d0


	//   ....[21]....
        /*05c0*/ 	.word	0x00010500


	//   ....[22]....
        /*05c4*/ 	.word	0x00012320


	//   ....[23]....
        /*05c8*/ 	.word	0x000124b0


	//   ....[24]....
        /*05cc*/ 	.word	0x000124e0


	//   ....[25]....
        /*05d0*/ 	.word	0x00012510


	//   ....[26]....
        /*05d4*/ 	.word	0x00012550


	//   ....[27]....
        /*05d8*/ 	.word	0x000125a0


	//   ....[28]....
        /*05dc*/ 	.word	0x00012600


	//   ....[29]....
        /*05e0*/ 	.word	0x000127c0


	//   ....[30]....
        /*05e4*/ 	.word	0x00012820


	//   ....[31]....
        /*05e8*/ 	.word	0x00012860


	//   ....[32]....
        /*05ec*/ 	.word	0x000128a0


	//   ....[33]....
        /*05f0*/ 	.word	0x000128d0


	//   ....[34]....
        /*05f4*/ 	.word	0x00012900


	//   ....[35]....
        /*05f8*/ 	.word	0x00012980


	//   ....[36]....
        /*05fc*/ 	.word	0x000129b0


	//   ....[37]....
        /*0600*/ 	.word	0x00012a30


	//   ....[38]....
        /*0604*/ 	.word	0x00015fd0


	//   ....[39]....
        /*0608*/ 	.word	0x00015fe0


	//   ....[40]....
        /*060c*/ 	.word	0x000160d0


	//   ....[41]....
        /*0610*/ 	.word	0x00016130


	//   ....[42]....
        /*0614*/ 	.word	0x00016170


	//   ....[43]....
        /*0618*/ 	.word	0x000161b0


	//   ....[44]....
        /*061c*/ 	.word	0x000161e0


	//   ....[45]....
        /*0620*/ 	.word	0x00016210


	//   ....[46]....
        /*0624*/ 	.word	0x00016380


	//   ....[47]....
        /*0628*/ 	.word	0x000163e0


	//   ....[48]....
        /*062c*/ 	.word	0x00016420


	//   ....[49]....
        /*0630*/ 	.word	0x00016460


	//   ....[50]....
        /*0634*/ 	.word	0x00016490


	//   ....[51]....
        /*0638*/ 	.word	0x000164c0


	//   ....[52]....
        /*063c*/ 	.word	0x00016580


	//   ....[53]....
        /*0640*/ 	.word	0x000165a0


	//   ....[54]....
        /*0644*/ 	.word	0x00016610


	//   ....[55]....
        /*0648*/ 	.word	0x00016a40


	//   ....[56]....
        /*064c*/ 	.word	0x00016ea0


	//   ....[57]....
        /*0650*/ 	.word	0x00016f50


	//   ....[58]....
        /*0654*/ 	.word	0x00016ff0


	//   ....[59]....
        /*0658*/ 	.word	0x00017090


	//   ....[60]....
        /*065c*/ 	.word	0x00017130


	//   ....[61]....
        /*0660*/ 	.word	0x00017220


	//   ....[62]....
        /*0664*/ 	.word	0x000172c0


	//   ....[63]....
        /*0668*/ 	.word	0x00017360


	//   ....[64]....
        /*066c*/ 	.word	0x00017400


	//   ....[65]....
        /*0670*/ 	.word	0x00017660


	//   ....[66]....
        /*0674*/ 	.word	0x00017940


	//   ....[67]....
        /*0678*/ 	.word	0x00017d30


	//   ....[68]....
        /*067c*/ 	.word	0x00017dc0


	//   ....[69]....
        /*0680*/ 	.word	0x00017e60


	//   ....[70]....
        /*0684*/ 	.word	0x00017f10


	//   ....[71]....
        /*0688*/ 	.word	0x00017f90


	//   ....[72]....
        /*068c*/ 	.word	0x00018010


	//   ....[73]....
        /*0690*/ 	.word	0x00018090


	//   ....[74]....
        /*0694*/ 	.word	0x00018110


	//   ....[75]....
        /*0698*/ 	.word	0x000181a0


	//   ....[76]....
        /*069c*/ 	.word	0x00018250


	//   ....[77]....
        /*06a0*/ 	.word	0x000182d0


	//   ....[78]....
        /*06a4*/ 	.word	0x00018350


	//   ....[79]....
        /*06a8*/ 	.word	0x000183d0


	//   ....[80]....
        /*06ac*/ 	.word	0x00018450


	//   ....[81]....
        /*06b0*/ 	.word	0x000184c0


	//   ....[82]....
        /*06b4*/ 	.word	0x00018560


	//   ....[83]....
        /*06b8*/ 	.word	0x000185f0


	//   ....[84]....
        /*06bc*/ 	.word	0x00018710


	//----- nvinfo : EIATTR_REG_RECONFIG
	.align		4
.L_1551:
        /*06c0*/ 	.byte	0x01, 0x54
	.zero		2


	//----- nvinfo : EIATTR_SYSCALL_OFFSETS
	.align		4
        /*06c4*/ 	.byte	0x04, 0x46
        /*06c6*/ 	.short	(.L_1553 - .L_1552)


	//   ....[0]....
.L_1552:
        /*06c8*/ 	.word	0x000018c0


	//   ....[1]....
        /*06cc*/ 	.word	0x00001a10


	//   ....[2]....
        /*06d0*/ 	.word	0x00005d80


	//   ....[3]....
        /*06d4*/ 	.word	0x000062a0


	//   ....[4]....
        /*06d8*/ 	.word	0x00013ef0


	//   ....[5]....
        /*06dc*/ 	.word	0x00014020


	//   ....[6]....
        /*06e0*/ 	.word	0x00014120


	//----- nvinfo : EIATTR_MBARRIER_INSTR_OFFSETS
	.align		4
.L_1553:
        /*06e4*/ 	.byte	0x04, 0x39
        /*06e6*/ 	.short	(.L_1555 - .L_1554)


	//   ....[0]....
.L_1554:
        /*06e8*/ 	.word	0x000002e0
        /*06ec*/ 	.word	0x000000ff
        /*06f0*/ 	.word	0x00030800
        /*06f4*/ 	.short	0x0100
        /*06f6*/ 	.byte	0x08
	.zero		1


	//   ....[1]....
        /*06f8*/ 	.word	0x000002f0
        /*06fc*/ 	.word	0x000000ff
        /*0700*/ 	.word	0x00030820
        /*0704*/ 	.short	0x0100
        /*0706*/ 	.byte	0x08
	.zero		1


	//   ....[2]....
        /*0708*/ 	.word	0x000003e0
        /*070c*/ 	.word	0x000000ff
        /*0710*/ 	.word	0x00030830
        /*0714*/ 	.short	0x0100
        /*0716*/ 	.byte	0x08
	.zero		1


	//   ....[3]....
        /*0718*/ 	.word	0x000003f0
        /*071c*/ 	.word	0x000000ff
        /*0720*/ 	.word	0x00030840
        /*0724*/ 	.short	0x0100
        /*0726*/ 	.byte	0x08
	.zero		1


	//   ....[4]....
        /*0728*/ 	.word	0x00000400
        /*072c*/ 	.word	0x000000ff
        /*0730*/ 	.word	0x00030838
        /*0734*/ 	.short	0x0100
        /*0736*/ 	.byte	0x08
	.zero		1


	//   ....[5]....
        /*0738*/ 	.word	0x00000410
        /*073c*/ 	.word	0x000000ff
        /*0740*/ 	.word	0x00030848
        /*0744*/ 	.short	0x0100
        /*0746*/ 	.byte	0x08
	.zero		1


	//   ....[6]....
        /*0748*/ 	.word	0x00000540
        /*074c*/ 	.word	0x000000ff
        /*0750*/ 	.word	0x00030850
        /*0754*/ 	.short	0x0100
        /*0756*/ 	.byte	0x08
	.zero		1


	//   ....[7]....
        /*0758*/ 	.word	0x00000550
        /*075c*/ 	.word	0x000000ff
        /*0760*/ 	.word	0x00030860
        /*0764*/ 	.short	0x0100
        /*0766*/ 	.byte	0x08
	.zero		1


	//   ....[8]....
        /*0768*/ 	.word	0x00000560
        /*076c*/ 	.word	0x000000ff
        /*0770*/ 	.word	0x00030858
        /*0774*/ 	.short	0x0100
        /*0776*/ 	.byte	0x08
	.zero		1


	//   ....[9]....
        /*0778*/ 	.word	0x00000570
        /*077c*/ 	.word	0x000000ff
        /*0780*/ 	.word	0x00030868
        /*0784*/ 	.short	0x0100
        /*0786*/ 	.byte	0x08
	.zero		1


	//   ....[10]....
        /*0788*/ 	.word	0x00000660
        /*078c*/ 	.word	0x000000ff
        /*0790*/ 	.word	0x00030870
        /*0794*/ 	.short	0x0100
        /*0796*/ 	.byte	0x06
	.zero		1


	//   ....[11]....
        /*0798*/ 	.word	0x00000670
        /*079c*/ 	.word	0x000000ff
        /*07a0*/ 	.word	0x00030880
        /*07a4*/ 	.short	0x0100
        /*07a6*/ 	.byte	0x06
	.zero		1


	//   ....[12]....
        /*07a8*/ 	.word	0x00000680
        /*07ac*/ 	.word	0x000000ff
        /*07b0*/ 	.word	0x00030878
        /*07b4*/ 	.short	0x0100
        /*07b6*/ 	.byte	0x06
	.zero		1


	//   ....[13]....
        /*07b8*/ 	.word	0x00000690
        /*07bc*/ 	.word	0x000000ff
        /*07c0*/ 	.word	0x00030888
        /*07c4*/ 	.short	0x0100
        /*07c6*/ 	.byte	0x06
	.zero		1


	//   ....[14]....
        /*07c8*/ 	.word	0x000007c0
        /*07cc*/ 	.word	0x000000ff
        /*07d0*/ 	.word	0x00030890
        /*07d4*/ 	.short	0x0100
        /*07d6*/ 	.byte	0x08
	.zero		1


	//   ....[15]....
        /*07d8*/ 	.word	0x000007d0
        /*07dc*/ 	.word	0x000000ff
        /*07e0*/ 	.word	0x000308a0
        /*07e4*/ 	.short	0x0100
        /*07e6*/ 	.byte	0x08
	.zero		1


	//   ....[16]....
        /*07e8*/ 	.word	0x000007e0
        /*07ec*/ 	.word	0x000000ff
        /*07f0*/ 	.word	0x00030898
        /*07f4*/ 	.short	0x0100
        /*07f6*/ 	.byte	0x08
	.zero		1


	//   ....[17]....
        /*07f8*/ 	.word	0x000007f0
        /*07fc*/ 	.word	0x000000ff
        /*0800*/ 	.word	0x000308a8
        /*0804*/ 	.short	0x0100
        /*0806*/ 	.byte	0x08
	.zero		1


	//   ....[18]....
        /*0808*/ 	.word	0x00000920
        /*080c*/ 	.word	0x000000ff
        /*0810*/ 	.word	0x000308b0
        /*0814*/ 	.short	0x0100
        /*0816*/ 	.byte	0x08
	.zero		1


	//   ....[19]....
        /*0818*/ 	.word	0x00000930
        /*081c*/ 	.word	0x000000ff
        /*0820*/ 	.word	0x000308c0
        /*0824*/ 	.short	0x0100
        /*0826*/ 	.byte	0x08
	.zero		1


	//   ....[20]....
        /*0828*/ 	.word	0x00000940
        /*082c*/ 	.word	0x000000ff
        /*0830*/ 	.word	0x000308b8
        /*0834*/ 	.short	0x0100
        /*0836*/ 	.byte	0x08
	.zero		1


	//   ....[21]....
        /*0838*/ 	.word	0x00000950
        /*083c*/ 	.word	0x000000ff
        /*0840*/ 	.word	0x000308c8
        /*0844*/ 	.short	0x0100
        /*0846*/ 	.byte	0x08
	.zero		1


	//   ....[22]....
        /*0848*/ 	.word	0x00002d60
        /*084c*/ 	.word	0x00000054
        /*0850*/ 	.word	0x00030890
        /*0854*/ 	.short	0x010a
        /*0856*/ 	.byte	0x3f
	.zero		1


	//   ....[23]....
        /*0858*/ 	.word	0x000040f0
        /*085c*/ 	.word	0x00000054
        /*0860*/ 	.word	0x00030890
        /*0864*/ 	.short	0x010a
        /*0866*/ 	.byte	0x3f
	.zero		1


	//   ....[24]....
        /*0868*/ 	.word	0x000052f0
        /*086c*/ 	.word	0x00000054
        /*0870*/ 	.word	0x00030890
        /*0874*/ 	.short	0x010a
        /*0876*/ 	.byte	0x3f
	.zero		1


	//   ....[25]....
        /*0878*/ 	.word	0x00005510
        /*087c*/ 	.word	0x00000024
        /*0880*/ 	.word	0x00000000
        /*0884*/ 	.short	0x0101
        /*0886*/ 	.byte	0x3f
	.zero		1


	//   ....[26]....
        /*0888*/ 	.word	0x00005550
        /*088c*/ 	.word	0x00000054
        /*0890*/ 	.word	0x000308b0
        /*0894*/ 	.short	0x010a
        /*0896*/ 	.byte	0x3f
	.zero		1


	//   ....[27]....
        /*0898*/ 	.word	0x00005910
        /*089c*/ 	.word	0x00000054
        /*08a0*/ 	.word	0x00000000
        /*08a4*/ 	.short	0x0101
        /*08a6*/ 	.byte	0x3f
	.zero		1


	//   ....[28]....
        /*08a8*/ 	.word	0x00005e20
        /*08ac*/ 	.word	0x00000002
        /*08b0*/ 	.word	0x00030800
        /*08b4*/ 	.short	0x010a
        /*08b6*/ 	.byte	0x3f
	.zero		1


	//   ....[29]....
        /*08b8*/ 	.word	0x00005e70
        /*08bc*/ 	.word	0x00000002
        /*08c0*/ 	.word	0x00030800
        /*08c4*/ 	.short	0x010a
        /*08c6*/ 	.byte	0x3f
	.zero		1


	//   ....[30]....
        /*08c8*/ 	.word	0x000065d0
        /*08cc*/ 	.word	0x00000002
        /*08d0*/ 	.word	0x00030800
        /*08d4*/ 	.short	0x010a
        /*08d6*/ 	.byte	0x3f
	.zero		1


	//   ....[31]....
        /*08d8*/ 	.word	0x00007460
        /*08dc*/ 	.word	0x00000002
        /*08e0*/ 	.word	0x00030800
        /*08e4*/ 	.short	0x010a
        /*08e6*/ 	.byte	0x3f
	.zero		1


	//   ....[32]....
        /*08e8*/ 	.word	0x00008340
        /*08ec*/ 	.word	0x00000000
        /*08f0*/ 	.word	0x00030830
        /*08f4*/ 	.short	0x010a
        /*08f6*/ 	.byte	0x3f
	.zero		1


	//   ....[33]....
        /*08f8*/ 	.word	0x00008420
        /*08fc*/ 	.word	0x00000000
        /*0900*/ 	.word	0x00030830
        /*0904*/ 	.short	0x010a
        /*0906*/ 	.byte	0x3f
	.zero		1


	//   ....[34]....
        /*0908*/ 	.word	0x0000ab70
        /*090c*/ 	.word	0x0000000c
        /*0910*/ 	.word	0x00000000
        /*0914*/ 	.short	0x0101
        /*0916*/ 	.byte	0x3f
	.zero		1


	//   ....[35]....
        /*0918*/ 	.word	0x0000bf30
        /*091c*/ 	.word	0x00000005
        /*0920*/ 	.word	0x00030830
        /*0924*/ 	.short	0x010a
        /*0926*/ 	.byte	0x3f
	.zero		1


	//   ....[36]....
        /*0928*/ 	.word	0x0000bf80
        /*092c*/ 	.word	0x00000005
        /*0930*/ 	.word	0x00030830
        /*0934*/ 	.short	0x010a
        /*0936*/ 	.byte	0x3f
	.zero		1


	//   ....[37]....
        /*0938*/ 	.word	0x0000c2d0
        /*093c*/ 	.word	0x00000006
        /*0940*/ 	.word	0x00030850
        /*0944*/ 	.short	0x010a
        /*0946*/ 	.byte	0x3f
	.zero		1


	//   ....[38]....
        /*0948*/ 	.word	0x0000c310
        /*094c*/ 	.word	0x00000006
        /*0950*/ 	.word	0x00030850
        /*0954*/ 	.short	0x010a
        /*0956*/ 	.byte	0x3f
	.zero		1


	//   ....[39]....
        /*0958*/ 	.word	0x0000e930
        /*095c*/ 	.word	0x00000042
        /*0960*/ 	.word	0x00000000
        /*0964*/ 	.short	0x0101
        /*0966*/ 	.byte	0x3f
	.zero		1


	//   ....[40]....
        /*0968*/ 	.word	0x0000e960
        /*096c*/ 	.word	0x00000000
        /*0970*/ 	.word	0x00000000
        /*0974*/ 	.short	0x0101
        /*0976*/ 	.byte	0x3f
	.zero		1


	//   ....[41]....
        /*0978*/ 	.word	0x0000fb80
        /*097c*/ 	.word	0x0000000b
        /*0980*/ 	.word	0x00030850
        /*0984*/ 	.short	0x010a
        /*0986*/ 	.byte	0x3f
	.zero		1


	//   ....[42]....
        /*0988*/ 	.word	0x0000fc30
        /*098c*/ 	.word	0x0000000b
        /*0990*/ 	.word	0x00030850
        /*0994*/ 	.short	0x010a
        /*0996*/ 	.byte	0x3f
	.zero		1


	//   ....[43]....
        /*0998*/ 	.word	0x000106d0
        /*099c*/ 	.word	0x00000009
        /*09a0*/ 	.word	0x00000000
        /*09a4*/ 	.short	0x0101
        /*09a6*/ 	.byte	0x3f
	.zero		1


	//   ....[44]....
        /*09a8*/ 	.word	0x000115c0
        /*09ac*/ 	.word	0x00000000
        /*09b0*/ 	.word	0x00000000
        /*09b4*/ 	.short	0x0101
        /*09b6*/ 	.byte	0x3f
	.zero		1


	//   ....[45]....
        /*09b8*/ 	.word	0x00013440
        /*09bc*/ 	.word	0x00000006
        /*09c0*/ 	.word	0x00030820
        /*09c4*/ 	.short	0x010a
        /*09c6*/ 	.byte	0x3f
	.zero		1


	//   ....[46]....
        /*09c8*/ 	.word	0x000134b0
        /*09cc*/ 	.word	0x00000007
        /*09d0*/ 	.word	0x000308a0
        /*09d4*/ 	.short	0x010a
        /*09d6*/ 	.byte	0x3f
	.zero		1


	//   ....[47]....
        /*09d8*/ 	.word	0x00013660
        /*09dc*/ 	.word	0x00000007
        /*09e0*/ 	.word	0x000308c0
        /*09e4*/ 	.short	0x010a
        /*09e6*/ 	.byte	0x3f
	.zero		1


	//   ....[48]....
        /*09e8*/ 	.word	0x000138b0
        /*09ec*/ 	.word	0x00000007
        /*09f0*/ 	.word	0x000308a0
        /*09f4*/ 	.short	0x010a
        /*09f6*/ 	.byte	0x3f
	.zero		1


	//   ....[49]....
        /*09f8*/ 	.word	0x00013a50
        /*09fc*/ 	.word	0x00000007
        /*0a00*/ 	.word	0x000308c0
        /*0a04*/ 	.short	0x010a
        /*0a06*/ 	.byte	0x3f
	.zero		1


	//   ....[50]....
        /*0a08*/ 	.word	0x000145f0
        /*0a0c*/ 	.word	0x00000005
        /*0a10*/ 	.word	0x00030840
        /*0a14*/ 	.short	0x010a
        /*0a16*/ 	.byte	0x3f
	.zero		1


	//   ....[51]....
        /*0a18*/ 	.word	0x00014940
        /*0a1c*/ 	.word	0x0000001c
        /*0a20*/ 	.word	0x00030820
        /*0a24*/ 	.short	0x010a
        /*0a26*/ 	.byte	0x3f
	.zero		1


	//   ....[52]....
        /*0a28*/ 	.word	0x00014c40
        /*0a2c*/ 	.word	0x00000003
        /*0a30*/ 	.word	0x00030840
        /*0a34*/ 	.short	0x010a
        /*0a36*/ 	.byte	0x3f
	.zero		1


	//   ....[53]....
        /*0a38*/ 	.word	0x00014e20
        /*0a3c*/ 	.word	0x00000002
        /*0a40*/ 	.word	0x00000060
        /*0a44*/ 	.short	0x010a
        /*0a46*/ 	.byte	0x3f
	.zero		1


	//   ....[54]....
        /*0a48*/ 	.word	0x000152a0
        /*0a4c*/ 	.word	0x00000003
        /*0a50*/ 	.word	0x00030840
        /*0a54*/ 	.short	0x010a
        /*0a56*/ 	.byte	0x3f
	.zero		1


	//   ....[55]....
        /*0a58*/ 	.word	0x00015480
        /*0a5c*/ 	.word	0x00000003
        /*0a60*/ 	.word	0x00000060
        /*0a64*/ 	.short	0x010a
        /*0a66*/ 	.byte	0x3f
	.zero		1


	//   ....[56]....
        /*0a68*/ 	.word	0x00015840
        /*0a6c*/ 	.word	0x00000002
        /*0a70*/ 	.word	0x00030840
        /*0a74*/ 	.short	0x010a
        /*0a76*/ 	.byte	0x3f
	.zero		1


	//   ....[57]....
        /*0a78*/ 	.word	0x00015a30
        /*0a7c*/ 	.word	0x00000002
        /*0a80*/ 	.word	0x00000060
        /*0a84*/ 	.short	0x010a
        /*0a86*/ 	.byte	0x3f
	.zero		1


	//   ....[58]....
        /*0a88*/ 	.word	0x00015d80
        /*0a8c*/ 	.word	0x00000003
        /*0a90*/ 	.word	0x00030860
        /*0a94*/ 	.short	0x010a
        /*0a96*/ 	.byte	0x3f
	.zero		1


	//   ....[59]....
        /*0a98*/ 	.word	0x000169c0
        /*0a9c*/ 	.word	0x00000009
        /*0aa0*/ 	.word	0x00030820
        /*0aa4*/ 	.short	0x010a
        /*0aa6*/ 	.byte	0x3f
	.zero		1


	//   ....[60]....
        /*0aa8*/ 	.word	0x00016b50
        /*0aac*/ 	.word	0x00000007
        /*0ab0*/ 	.word	0x00000000
        /*0ab4*/ 	.short	0x010a
        /*0ab6*/ 	.byte	0x3f
	.zero		1


	//   ....[61]....
        /*0ab8*/ 	.word	0x00016bc0
        /*0abc*/ 	.word	0x00000003
        /*0ac0*/ 	.word	0x00000000
        /*0ac4*/ 	.short	0x010a
        /*0ac6*/ 	.byte	0x3f
	.zero		1


	//   ....[62]....
        /*0ac8*/ 	.word	0x00016c20
        /*0acc*/ 	.word	0x00000005
        /*0ad0*/ 	.word	0x00000000
        /*0ad4*/ 	.short	0x010a
        /*0ad6*/ 	.byte	0x3f
	.zero		1


	//   ....[63]....
        /*0ad8*/ 	.word	0x00016c50
        /*0adc*/ 	.word	0x00000003
        /*0ae0*/ 	.word	0x00000000
        /*0ae4*/ 	.short	0x010a
        /*0ae6*/ 	.byte	0x3f
	.zero		1


	//   ....[64]....
        /*0ae8*/ 	.word	0x00016cb0
        /*0aec*/ 	.word	0x00000054
        /*0af0*/ 	.word	0x00030890
        /*0af4*/ 	.short	0x010a
        /*0af6*/ 	.byte	0x3f
	.zero		1


	//   ....[65]....
        /*0af8*/ 	.word	0x00016d00
        /*0afc*/ 	.word	0x00000054
        /*0b00*/ 	.word	0x00030890
        /*0b04*/ 	.short	0x010a
        /*0b06*/ 	.byte	0x3f
	.zero		1


	//   ....[66]....
        /*0b08*/ 	.word	0x00016d50
        /*0b0c*/ 	.word	0x00000054
        /*0b10*/ 	.word	0x00030890
        /*0b14*/ 	.short	0x010a
        /*0b16*/ 	.byte	0x3f
	.zero		1


	//   ....[67]....
        /*0b18*/ 	.word	0x00016da0
        /*0b1c*/ 	.word	0x00000054
        /*0b20*/ 	.word	0x000308b0
        /*0b24*/ 	.short	0x010a
        /*0b26*/ 	.byte	0x3f
	.zero		1


	//   ....[68]....
        /*0b28*/ 	.word	0x00017170
        /*0b2c*/ 	.word	0x00000002
        /*0b30*/ 	.word	0x00030800
        /*0b34*/ 	.short	0x010a
        /*0b36*/ 	.byte	0x3f
	.zero		1


	//   ....[69]....
        /*0b38*/ 	.word	0x00017440
        /*0b3c*/ 	.word	0x00000002
        /*0b40*/ 	.word	0x00030800
        /*0b44*/ 	.short	0x010a
        /*0b46*/ 	.byte	0x3f
	.zero		1


	//   ....[70]....
        /*0b48*/ 	.word	0x00017490
        /*0b4c*/ 	.word	0x00000000
        /*0b50*/ 	.word	0x00030830
        /*0b54*/ 	.short	0x010a
        /*0b56*/ 	.byte	0x3f
	.zero		1


	//   ....[71]....
        /*0b58*/ 	.word	0x000174e0
        /*0b5c*/ 	.word	0x00000005
        /*0b60*/ 	.word	0x00030830
        /*0b64*/ 	.short	0x010a
        /*0b66*/ 	.byte	0x3f
	.zero		1


	//   ....[72]....
        /*0b68*/ 	.word	0x00017530
        /*0b6c*/ 	.word	0x00000006
        /*0b70*/ 	.word	0x00030850
        /*0b74*/ 	.short	0x010a
        /*0b76*/ 	.byte	0x3f
	.zero		1


	//   ....[73]....
        /*0b78*/ 	.word	0x00017580
        /*0b7c*/ 	.word	0x0000000b
        /*0b80*/ 	.word	0x00030850
        /*0b84*/ 	.short	0x010a
        /*0b86*/ 	.byte	0x3f
	.zero		1


	//   ....[74]....
        /*0b88*/ 	.word	0x00017720
        /*0b8c*/ 	.word	0x00000006
        /*0b90*/ 	.word	0x00030820
        /*0b94*/ 	.short	0x010a
        /*0b96*/ 	.byte	0x3f
	.zero		1


	//   ....[75]....
        /*0b98*/ 	.word	0x00017770
        /*0b9c*/ 	.word	0x00000007
        /*0ba0*/ 	.word	0x000308a0
        /*0ba4*/ 	.short	0x010a
        /*0ba6*/ 	.byte	0x3f
	.zero		1


	//   ....[76]....
        /*0ba8*/ 	.word	0x000177c0
        /*0bac*/ 	.word	0x00000007
        /*0bb0*/ 	.word	0x000308c0
        /*0bb4*/ 	.short	0x010a
        /*0bb6*/ 	.byte	0x3f
	.zero		1


	//   ....[77]....
        /*0bb8*/ 	.word	0x00017810
        /*0bbc*/ 	.word	0x00000007
        /*0bc0*/ 	.word	0x000308a0
        /*0bc4*/ 	.short	0x010a
        /*0bc6*/ 	.byte	0x3f
	.zero		1


	//   ....[78]....
        /*0bc8*/ 	.word	0x00017860
        /*0bcc*/ 	.word	0x00000007
        /*0bd0*/ 	.word	0x000308c0
        /*0bd4*/ 	.short	0x010a
        /*0bd6*/ 	.byte	0x3f
	.zero		1


	//   ....[79]....
        /*0bd8*/ 	.word	0x00017a00
        /*0bdc*/ 	.word	0x00000005
        /*0be0*/ 	.word	0x00030840
        /*0be4*/ 	.short	0x010a
        /*0be6*/ 	.byte	0x3f
	.zero		1


	//   ....[80]....
        /*0be8*/ 	.word	0x00017a50
        /*0bec*/ 	.word	0x0000001c
        /*0bf0*/ 	.word	0x00030820
        /*0bf4*/ 	.short	0x010a
        /*0bf6*/ 	.byte	0x3f
	.zero		1


	//   ....[81]....
        /*0bf8*/ 	.word	0x00017aa0
        /*0bfc*/ 	.word	0x00000003
        /*0c00*/ 	.word	0x00030840
        /*0c04*/ 	.short	0x010a
        /*0c06*/ 	.byte	0x3f
	.zero		1


	//   ....[82]....
        /*0c08*/ 	.word	0x00017af0
        /*0c0c*/ 	.word	0x00000002
        /*0c10*/ 	.word	0x00000060
        /*0c14*/ 	.short	0x010a
        /*0c16*/ 	.byte	0x3f
	.zero		1


	//   ....[83]....
        /*0c18*/ 	.word	0x00017b40
        /*0c1c*/ 	.word	0x00000003
        /*0c20*/ 	.word	0x00030840
        /*0c24*/ 	.short	0x010a
        /*0c26*/ 	.byte	0x3f
	.zero		1


	//   ....[84]....
        /*0c28*/ 	.word	0x00017b90
        /*0c2c*/ 	.word	0x00000003
        /*0c30*/ 	.word	0x00000060
        /*0c34*/ 	.short	0x010a
        /*0c36*/ 	.byte	0x3f
	.zero		1


	//   ....[85]....
        /*0c38*/ 	.word	0x00017be0
        /*0c3c*/ 	.word	0x00000002
        /*0c40*/ 	.word	0x00030840
        /*0c44*/ 	.short	0x010a
        /*0c46*/ 	.byte	0x3f
	.zero		1


	//   ....[86]....
        /*0c48*/ 	.word	0x00017c30
        /*0c4c*/ 	.word	0x00000002
        /*0c50*/ 	.word	0x00000060
        /*0c54*/ 	.short	0x010a
        /*0c56*/ 	.byte	0x3f
	.zero		1


	//   ....[87]....
        /*0c58*/ 	.word	0x00017c80
        /*0c5c*/ 	.word	0x00000003
        /*0c60*/ 	.word	0x00030860
        /*0c64*/ 	.short	0x010a
        /*0c66*/ 	.byte	0x3f
	.zero		1


	//   ....[88]....
        /*0c68*/ 	.word	0x00018630
        /*0c6c*/ 	.word	0x00000009
        /*0c70*/ 	.word	0x00030820
        /*0c74*/ 	.short	0x010a
        /*0c76*/ 	.byte	0x3f
	.zero		1


	//   ....[89]....
        /*0c78*/ 	.word	0x000187d0
        /*0c7c*/ 	.word	0x00000007
        /*0c80*/ 	.word	0x00000000
        /*0c84*/ 	.short	0x010a
        /*0c86*/ 	.byte	0x3f
	.zero		1


	//   ....[90]....
        /*0c88*/ 	.word	0x00018820
        /*0c8c*/ 	.word	0x00000003
        /*0c90*/ 	.word	0x00000000
        /*0c94*/ 	.short	0x010a
        /*0c96*/ 	.byte	0x3f
	.zero		1


	//   ....[91]....
        /*0c98*/ 	.word	0x00018870
        /*0c9c*/ 	.word	0x00000005
        /*0ca0*/ 	.word	0x00000000
        /*0ca4*/ 	.short	0x010a
        /*0ca6*/ 	.byte	0x3f
	.zero		1


	//----- nvinfo : EIATTR_NUM_MBARRIERS
	.align		4
.L_1555:
        /*0ca8*/ 	.byte	0x03, 0x38
        /*0caa*/ 	.short	0x0016


	//----- nvinfo : EIATTR_EXIT_INSTR_OFFSETS
	.align		4
        /*0cac*/ 	.byte	0x04, 0x1c
        /*0cae*/ 	.short	(.L_1557 - .L_1556)


	//   ....[0]....
.L_1556:
        /*0cb0*/ 	.word	0x00016ca0


	//----- nvinfo : EIATTR_MAX_THREADS
	.align		4
.L_1557:
        /*0cb4*/ 	.byte	0x04, 0x05
        /*0cb6*/ 	.short	(.L_1559 - .L_1558)
.L_1558:
        /*0cb8*/ 	.word	0x00000200
        /*0cbc*/ 	.word	0x00000001
        /*0cc0*/ 	.word	0x00000001


	//----- nvinfo : EIATTR_CRS_STACK_SIZE
	.align		4
.L_1559:
        /*0cc4*/ 	.byte	0x04, 0x1e
        /*0cc6*/ 	.short	(.L_1561 - .L_1560)
.L_1560:
        /*0cc8*/ 	.word	0x00000000


	//----- nvinfo : EIATTR_CBANK_PARAM_SIZE
	.align		4
.L_1561:
        /*0ccc*/ 	.byte	0x03, 0x19
        /*0cce*/ 	.short	0x0a70


	//----- nvinfo : EIATTR_PARAM_CBANK
	.align		4
        /*0cd0*/ 	.byte	0x04, 0x0a
        /*0cd2*/ 	.short	(.L_1563 - .L_1562)
	.align		4
.L_1562:
        /*0cd4*/ 	.word	index@(.nv.constant0._ZN7cutlass13device_kernelIN5flash11enable_sm90INS1_16FlashAttnFwdSm90INS1_25CollectiveMainloopFwdSm90ILi2EN4cute5tupleIJNS5_1CILi1EEES8_S8_EEENS6_IJNS7_ILi192EEESA_NS7_ILi64EEEEEELi64ENS_10bfloat16_tEfNS_4arch4Sm90ELb0ELb0ELb1ELb1ELb0ELb1ELb0ELb0ELb1ELb0ELb0ELb0EEENS1_21CollectiveEpilogueFwdINS6_IJSA_SB_SA_EEES9_SD_SF_Li384ELb1ELb0ELb0ELb0EEENS1_36VarlenDynamicPersistentTileSchedulerILi192ELi192ELi384ELi32ELb0ELb0ELb1ELb0ELb1ELb1EEEEEEEEEvNT_6ParamsE)
        /*0cd8*/ 	.short	0x0210
        /*0cda*/ 	.short	0x0a70


	//----- nvinfo : EIATTR_SW_WAR
	.align		4
.L_1563:
        /*0cdc*/ 	.byte	0x04, 0x36
        /*0cde*/ 	.short	(.L_1565 - .L_1564)
.L_1564:
        /*0ce0*/ 	.word	0x00000008
.L_1565:


//--------------------- .nv.info._ZN7cutlass13device_kernelIN5flash11enable_sm90INS1_16FlashAttnFwdSm90INS1_25CollectiveMainloopFwdSm90ILi2EN4cute5tupleIJNS5_1CILi1EEES8_S8_EEENS6_IJNS7_ILi192EEENS7_ILi128EEENS7_ILi64EEEEEELi64ENS_10bfloat16_tEfNS_4arch4Sm90ELb0ELb1ELb1ELb0ELb0ELb0ELb0ELb1ELb1ELb0ELb0ELb0EEENS1_21CollectiveEpilogueFwdINS6_IJSA_SC_SB_EEES9_SE_SG_Li384ELb0ELb0ELb0ELb0EEENS1_30DynamicPersistentTileSchedulerILi384ELi32ELb0ELb0ELb1EEEEEEEEEvNT_6ParamsE --------------------------
	.section	.nv.info._ZN7cutlass13device_kernelIN5flash11enable_sm90INS1_16FlashAttnFwdSm90INS1_25CollectiveMainloopFwdSm90ILi2EN4cute5tupleIJNS5_1CILi1EEES8_S8_EEENS6_IJNS7_ILi192EEENS7_ILi128EEENS7_ILi64EEEEEELi64ENS_10bfloat16_tEfNS_4arch4Sm90ELb0ELb1ELb1ELb0ELb0ELb0ELb0ELb1ELb1ELb0ELb0ELb0EEENS1_21CollectiveEpilogueFwdINS6_IJSA_SC_SB_EEES9_SE_SG_Li384ELb0ELb0ELb0ELb0EEENS1_30DynamicPersistentTileSchedulerILi384ELi32ELb0ELb0ELb1EEEEEEEEEvNT_6ParamsE,"",@"SHT_CUDA_INFO"
	.sectionflags	@""
	.align	4


	//----- nvinfo : EIATTR_CUDA_API_VERSION
	.align		4
        /*0000*/ 	.byte	0x04, 0x37
        /*0002*/ 	.short	(.L_1567 - .L_1566)
.L_1566:
        /*0004*/ 	.word	0x00000082


	//----- nvinfo : EIATTR_KPARAM_INFO
	.align		4
.L_1567:
        /*0008*/ 	.byte	0x04, 0x17
        /*000a*/ 	.short	(.L_1569 - .L_1568)
.L_1568:
        /*000c*/ 	.word	0x00000000
        /*0010*/ 	.short	0x0000
        /*0012*/ 	.short	0x0070
        /*0014*/ 	.byte	0x00, 0xf0, 0x01, 0x2e


	//----- nvinfo : EIATTR_SPARSE_MMA_MASK
	.align		4
.L_1569:
        /*0018*/ 	.byte	0x03, 0x50
        /*001a*/ 	.short	0x0000


	//----- nvinfo : EIATTR_MAXREG_COUNT
	.align		4
        /*001c*/ 	.byte	0x03, 0x1b
        /*001e*/ 	.short	0x0080


	//----- nvinfo : EIATTR_NUM_BARRIERS
	.align		4
        /*0020*/ 	.byte	0x02, 0x4c
        /*0022*/ 	.byte	0x10
	.zero		1


	//----- nvinfo : EIATTR_EXTERNS
	.align		4
        /*0024*/ 	.byte	0x04, 0x0f
        /*0026*/ 	.short	(.L_1571 - .L_1570)


	//   ....[0]....
	.align		4
.L_1570:
        /*0028*/ 	.word	index@(__assertfail)


	//----- nvinfo : EIATTR_MERCURY_ISA_VERSION
	.align		4
.L_1571:
        /*002c*/ 	.byte	0x03, 0x5f
        /*002e*/ 	.short	0x0101


	//----- nvinfo : EIATTR_INT_WARP_WIDE_INSTR_OFFSETS
	.align		4
        /*0030*/ 	.byte	0x04, 0x31
        /*0032*/ 	.short	(.L_1573 - .L_1572)


	//   ....[0]....
.L_1572:
        /*0034*/ 	.word	0x00000180


	//   ....[1]....
        /*0038*/ 	.word	0x000001b0


	//   ....[2]....
        /*003c*/ 	.word	0x000001c0


	//   ....[3]....
        /*0040*/ 	.word	0x00010170


	//   ....[4]....
        /*0044*/ 	.word	0x00010200


	//   ....[5]....
        /*0048*/ 	.word	0x000106b0


	//   ....[6]....
        /*004c*/ 	.word	0x00011e00


	//   ....[7]....
        /*0050*/ 	.word	0x00011e90


	//----- nvinfo : EIATTR_COOP_GROUP_MASK_REGIDS
	.align		4
.L_1573:
        /*0054*/ 	.byte	0x04, 0x29
        /*0056*/ 	.short	(.L_1575 - .L_1574)


	//   ....[0]....
.L_1574:
        /*0058*/ 	.word	0xffffffff


	//   ....[1]....
        /*005c*/ 	.word	0xffffffff


	//   ....[2]....
        /*0060*/ 	.word	0xffffffff


	//   ....[3]....
        /*0064*/ 	.word	0xffffffff


	//   ....[4]....
        /*0068*/ 	.word	0xffffffff


	//   ....[5]....
        /*006c*/ 	.word	0xffffffff


	//   ....[6]....
        /*0070*/ 	.word	0xffffffff


	//   ....[7]....
        /*0074*/ 	.word	0xffffffff


	//   ....[8]....
        /*0078*/ 	.word	0xffffffff


	//   ....[9]....
        /*007c*/ 	.word	0xffffffff


	//   ....[10]....
        /*0080*/ 	.word	0xffffffff


	//   ....[11]....
        /*0084*/ 	.word	0xffffffff


	//   ....[12]....
        /*0088*/ 	.word	0xffffffff


	//   ....[13]....
        /*008c*/ 	.word	0xffffffff


	//   ....[14]....
        /*0090*/ 	.word	0xffffffff


	//   ....[15]....
        /*0094*/ 	.word	0xffffffff


	//   ....[16]....
        /*0098*/ 	.word	0xffffffff


	//   ....[17]....
        /*009c*/ 	.word	0xffffffff


	//   ....[18]....
        /*00a0*/ 	.word	0xffffffff


	//   ....[19]....
        /*00a4*/ 	.word	0xffffffff


	//   ....[20]....
        /*00a8*/ 	.word	0xffffffff


	//   ....[21]....
        /*00ac*/ 	.word	0xffffffff


	//   ....[22]....
        /*00b0*/ 	.word	0xffffffff


	//   ....[23]....
        /*00b4*/ 	.word	0xffffffff


	//   ....[24]....
        /*00b8*/ 	.word	0xffffffff


	//   ....[25]....
        /*00bc*/ 	.word	0xffffffff


	//   ....[26]....
        /*00c0*/ 	.word	0xffffffff


	//   ....[27]....
        /*00c4*/ 	.word	0xffffffff


	//   ....[28]....
        /*00c8*/ 	.word	0xffffffff


	//   ....[29]....
        /*00cc*/ 	.word	0xffffffff


	//   ....[30]....
        /*00d0*/ 	.word	0xffffffff


	//   ....[31]....
        /*00d4*/ 	.word	0xffffffff


	//   ....[32]....
        /*00d8*/ 	.word	0x0500000f


	//   ....[33]....
        /*00dc*/ 	.word	0x0500000f


	//----- nvinfo : EIATTR_COOP_GROUP_INSTR_OFFSETS
	.align		4
.L_1575:
        /*00e0*/ 	.byte	0x04, 0x28
        /*00e2*/ 	.short	(.L_1577 - .L_1576)


	//   ....[0]....
.L_1576:
        /*00e4*/ 	.word	0x00000060


	//   ....[1]....
        /*00e8*/ 	.word	0x00000190


	//   ....[2]....
        /*00ec*/ 	.word	0x000001e0


	//   ....[3]....
        /*00f0*/ 	.word	0x000003d0


	//   ....[4]....
        /*00f4*/ 	.word	0x00000530


	//   ....[5]....
        /*00f8*/ 	.word	0x00000650


	//   ....[6]....
        /*00fc*/ 	.word	0x000007b0


	//   ....[7]....
        /*0100*/ 	.word	0x00001600


	//   ....[8]....
        /*0104*/ 	.word	0x00003980


	//   ....[9]....
        /*0108*/ 	.word	0x00003a60


	//   ....[10]....
        /*010c*/ 	.word	0x000042d0


	//   ....[11]....
        /*0110*/ 	.word	0x00004330


	//   ....[12]....
        /*0114*/ 	.word	0x00006dd0


	//   ....[13]....
        /*0118*/ 	.word	0x00006e70


	//   ....[14]....
        /*011c*/ 	.word	0x00007730


	//   ....[15]....
        /*0120*/ 	.word	0x000077b0


	//   ....[16]....
        /*0124*/ 	.word	0x00009550


	//   ....[17]....
        /*0128*/ 	.word	0x000095d0


	//   ....[18]....
        /*012c*/ 	.word	0x00009ca0


	//   ....[19]....
        /*0130*/ 	.word	0x00009d10


	//   ....[20]....
        /*0134*/ 	.word	0x0000c9c0


	//   ....[21]....
        /*0138*/ 	.word	0x0000c9e0


	//   ....[22]....
        /*013c*/ 	.word	0x0000d3c0


	//   ....[23]....
        /*0140*/ 	.word	0x0000d420


	//   ....[24]....
        /*0144*/ 	.word	0x0000e2d0


	//   ....[25]....
        /*0148*/ 	.word	0x0000e310


	//   ....[26]....
        /*014c*/ 	.word	0x0000e400


	//   ....[27]....
        /*0150*/ 	.word	0x0000e410


	//   ....[28]....
        /*0154*/ 	.word	0x0000ef60


	//   ....[29]....
        /*0158*/ 	.word	0x0000f8e0


	//   ....[30]....
        /*015c*/ 	.word	0x00012130


	//   ....[31]....
        /*0160*/ 	.word	0x000122b0


	//   ....[32]....
        /*0164*/ 	.word	0x000128b0


	//   ....[33]....
        /*0168*/ 	.word	0x00012c90


	//----- nvinfo : EIATTR_REG_RECONFIG
	.align		4
.L_1577:
        /*016c*/ 	.byte	0x01, 0x54
	.zero		2


	//----- nvinfo : EIATTR_SYSCALL_OFFSETS
	.align		4
        /*0170*/ 	.byte	0x04, 0x46
        /*0172*/ 	.short	(.L_1579 - .L_1578)


	//   ....[0]....
.L_1578:
        /*0174*/ 	.word	0x000017b0


	//   ....[1]....
        /*0178*/ 	.word	0x00010390


	//   ....[2]....
        /*017c*/ 	.word	0x000104d0


	//   ....[3]....
        /*0180*/ 	.word	0x000105c0


	//----- nvinfo : EIATTR_MBARRIER_INSTR_OFFSETS
	.align		4
.L_1579:
        /*0184*/ 	.byte	0x04, 0x39
        /*0186*/ 	.short	(.L_1581 - .L_1580)


	//   ....[0]....
.L_1580:
        /*0188*/ 	.word	0x00000280
        /*018c*/ 	.word	0x000000ff
        /*0190*/ 	.word	0x00016800
        /*0194*/ 	.short	0x0100
        /*0196*/ 	.byte	0x06
	.zero		1


	//   ....[1]....
        /*0198*/ 	.word	0x00000290
        /*019c*/ 	.word	0x000000ff
        /*01a0*/ 	.word	0x00016820
        /*01a4*/ 	.short	0x0100
        /*01a6*/ 	.byte	0x06
	.zero		1


	//   ....[2]....
        /*01a8*/ 	.word	0x00000380
        /*01ac*/ 	.word	0x000000ff
        /*01b0*/ 	.word	0x00016830
        /*01b4*/ 	.short	0x0100
        /*01b6*/ 	.byte	0x08
	.zero		1


	//   ....[3]....
        /*01b8*/ 	.word	0x00000390
        /*01bc*/ 	.word	0x000000ff
        /*01c0*/ 	.word	0x00016840
        /*01c4*/ 	.short	0x0100
        /*01c6*/ 	.byte	0x08
	.zero		1


	//   ....[4]....
        /*01c8*/ 	.word	0x000003a0
        /*01cc*/ 	.word	0x000000ff
        /*01d0*/ 	.word	0x00016838
        /*01d4*/ 	.short	0x0100
        /*01d6*/ 	.byte	0x08
	.zero		1


	//   ....[5]....
        /*01d8*/ 	.word	0x000003b0
        /*01dc*/ 	.word	0x000000ff
        /*01e0*/ 	.word	0x00016848
        /*01e4*/ 	.short	0x0100
        /*01e6*/ 	.byte	0x08
	.zero		1


	//   ....[6]....
        /*01e8*/ 	.word	0x000004e0
        /*01ec*/ 	.word	0x000000ff
        /*01f0*/ 	.word	0x00016850
        /*01f4*/ 	.short	0x0100
        /*01f6*/ 	.byte	0x08
	.zero		1


	//   ....[7]....
        /*01f8*/ 	.word	0x000004f0
        /*01fc*/ 	.word	0x000000ff
        /*0200*/ 	.word	0x00016860
        /*0204*/ 	.short	0x0100
        /*0206*/ 	.byte	0x08
	.zero		1


	//   ....[8]....
        /*0208*/ 	.word	0x00000500
        /*020c*/ 	.word	0x000000ff
        /*0210*/ 	.word	0x00016858
        /*0214*/ 	.short	0x0100
        /*0216*/ 	.byte	0x08
	.zero		1


	//   ....[9]....
        /*0218*/ 	.word	0x00000510
        /*021c*/ 	.word	0x000000ff
        /*0220*/ 	.word	0x00016868
        /*0224*/ 	.short	0x0100
        /*0226*/ 	.byte	0x08
	.zero		1


	//   ....[10]....
        /*0228*/ 	.word	0x00000600
        /*022c*/ 	.word	0x000000ff
        /*0230*/ 	.word	0x00016870
        /*0234*/ 	.short	0x0100
        /*0236*/ 	.byte	0x06
	.zero		1


	//   ....[11]....
        /*0238*/ 	.word	0x00000610
        /*023c*/ 	.word	0x000000ff
        /*0240*/ 	.word	0x00016880
        /*0244*/ 	.short	0x0100
        /*0246*/ 	.byte	0x06
	.zero		1


	//   ....[12]....
        /*0248*/ 	.word	0x00000620
        /*024c*/ 	.word	0x000000ff
        /*0250*/ 	.word	0x00016878
        /*0254*/ 	.short	0x0100
        /*0256*/ 	.byte	0x06
	.zero		1


	//   ....[13]....
        /*0258*/ 	.word	0x00000630
        /*025c*/ 	.word	0x000000ff
        /*0260*/ 	.word	0x00016888
        /*0264*/ 	.short	0x0100
        /*0266*/ 	.byte	0x06
	.zero		1


	//   ....[14]....
        /*0268*/ 	.word	0x00000760
        /*026c*/ 	.word	0x000000ff
        /*0270*/ 	.word	0x00016890
        /*0274*/ 	.short	0x0100
        /*0276*/ 	.byte	0x08
	.zero		1


	//   ....[15]....
        /*0278*/ 	.word	0x00000770
        /*027c*/ 	.word	0x000000ff
        /*0280*/ 	.word	0x000168a0
        /*0284*/ 	.short	0x0100
        /*0286*/ 	.byte	0x08
	.zero		1


	//   ....[16]....
        /*0288*/ 	.word	0x00000780
        /*028c*/ 	.word	0x000000ff
        /*0290*/ 	.word	0x00016898
        /*0294*/ 	.short	0x0100
        /*0296*/ 	.byte	0x08
	.zero		1


	//   ....[17]....
        /*0298*/ 	.word	0x00000790
        /*029c*/ 	.word	0x000000ff
        /*02a0*/ 	.word	0x000168a8
        /*02a4*/ 	.short	0x0100
        /*02a6*/ 	.byte	0x08
	.zero		1


	//   ....[18]....
        /*02a8*/ 	.word	0x000008c0
        /*02ac*/ 	.word	0x000000ff
        /*02b0*/ 	.word	0x000168b0
        /*02b4*/ 	.short	0x0100
        /*02b6*/ 	.byte	0x08
	.zero		1


	//   ....[19]....
        /*02b8*/ 	.word	0x000008d0
        /*02bc*/ 	.word	0x000000ff
        /*02c0*/ 	.word	0x000168c0
        /*02c4*/ 	.short	0x0100
        /*02c6*/ 	.byte	0x08
	.zero		1


	//   ....[20]....
        /*02c8*/ 	.word	0x000008e0
        /*02cc*/ 	.word	0x000000ff
        /*02d0*/ 	.word	0x000168b8
        /*02d4*/ 	.short	0x0100
        /*02d6*/ 	.byte	0x08
	.zero		1


	//   ....[21]....
        /*02d8*/ 	.word	0x000008f0
        /*02dc*/ 	.word	0x000000ff
        /*02e0*/ 	.word	0x000168c8
        /*02e4*/ 	.short	0x0100
        /*02e6*/ 	.byte	0x08
	.zero		1


	//   ....[22]....
        /*02e8*/ 	.word	0x00001830
        /*02ec*/ 	.word	0x000000ff
        /*02f0*/ 	.word	0x00016800
        /*02f4*/ 	.short	0x010a
        /*02f6*/ 	.byte	0x28
	.zero		1


	//   ....[23]....
        /*02f8*/ 	.word	0x000018b0
        /*02fc*/ 	.word	0x00000003
        /*0300*/ 	.word	0x00016830
        /*0304*/ 	.short	0x010a
        /*0306*/ 	.byte	0x3f
	.zero		1


	//   ....[24]....
        /*0308*/ 	.word	0x00001900
        /*030c*/ 	.word	0x00000003
        /*0310*/ 	.word	0x00016830
        /*0314*/ 	.short	0x010a
        /*0316*/ 	.byte	0x3f
	.zero		1


	//   ....[25]....
        /*0318*/ 	.word	0x00002010
        /*031c*/ 	.word	0x00000003
        /*0320*/ 	.word	0x00000000
        /*0324*/ 	.short	0x0101
        /*0326*/ 	.byte	0x3f
	.zero		1


	//   ....[26]....
        /*0328*/ 	.word	0x00005200
        /*032c*/ 	.word	0x000000ff
        /*0330*/ 	.word	0x00016830
        /*0334*/ 	.short	0x010a
        /*0336*/ 	.byte	0x06
	.zero		1


	//   ....[27]....
        /*0338*/ 	.word	0x00005240
        /*033c*/ 	.word	0x000000ff
        /*0340*/ 	.word	0x00016830
        /*0344*/ 	.short	0x010a
        /*0346*/ 	.byte	0x06
	.zero		1


	//   ....[28]....
        /*0348*/ 	.word	0x00005420
        /*034c*/ 	.word	0x000000ff
        /*0350*/ 	.word	0x00016850
        /*0354*/ 	.short	0x010a
        /*0356*/ 	.byte	0x06
	.zero		1


	//   ....[29]....
        /*0358*/ 	.word	0x00005460
        /*035c*/ 	.word	0x000000ff
        /*0360*/ 	.word	0x00016850
        /*0364*/ 	.short	0x010a
        /*0366*/ 	.byte	0x06
	.zero		1


	//   ....[30]....
        /*0368*/ 	.word	0x00006070
        /*036c*/ 	.word	0x00000027
        /*0370*/ 	.word	0x00000000
        /*0374*/ 	.short	0x0101
        /*0376*/ 	.byte	0x3f
	.zero		1


	//   ....[31]....
        /*0378*/ 	.word	0x00007d90
        /*037c*/ 	.word	0x0000001b
        /*0380*/ 	.word	0x00000000
        /*0384*/ 	.short	0x0101
        /*0386*/ 	.byte	0x3f
	.zero		1


	//   ....[32]....
        /*0388*/ 	.word	0x00008920
        /*038c*/ 	.word	0x000000ff
        /*0390*/ 	.word	0x00016830
        /*0394*/ 	.short	0x010a
        /*0396*/ 	.byte	0x06
	.zero		1


	//   ....[33]....
        /*0398*/ 	.word	0x00008960
        /*039c*/ 	.word	0x000000ff
        /*03a0*/ 	.word	0x00016830
        /*03a4*/ 	.short	0x010a
        /*03a6*/ 	.byte	0x06
	.zero		1


	//   ....[34]....
        /*03a8*/ 	.word	0x00008b40
        /*03ac*/ 	.word	0x000000ff
        /*03b0*/ 	.word	0x00016850
        /*03b4*/ 	.short	0x010a
        /*03b6*/ 	.byte	0x06
	.zero		1


	//   ....[35]....
        /*03b8*/ 	.word	0x00008b80
        /*03bc*/ 	.word	0x000000ff
        /*03c0*/ 	.word	0x00016850
        /*03c4*/ 	.short	0x010a
        /*03c6*/ 	.byte	0x06
	.zero		1


	//   ....[36]....
        /*03c8*/ 	.word	0x0000a200
        /*03cc*/ 	.word	0x0000001b
        /*03d0*/ 	.word	0x00000000
        /*03d4*/ 	.short	0x0101
        /*03d6*/ 	.byte	0x3f
	.zero		1


	//   ....[37]....
        /*03d8*/ 	.word	0x0000a3b0
        /*03dc*/ 	.word	0x00000023
        /*03e0*/ 	.word	0x00000000
        /*03e4*/ 	.short	0x0101
        /*03e6*/ 	.byte	0x3f
	.zero		1


	//   ....[38]....
        /*03e8*/ 	.word	0x0000ae30
        /*03ec*/ 	.word	0x000000ff
        /*03f0*/ 	.word	0x00016830
        /*03f4*/ 	.short	0x010a
        /*03f6*/ 	.byte	0x06
	.zero		1


	//   ....[39]....
        /*03f8*/ 	.word	0x0000ae70
        /*03fc*/ 	.word	0x000000ff
        /*0400*/ 	.word	0x00016830
        /*0404*/ 	.short	0x010a
        /*0406*/ 	.byte	0x06
	.zero		1


	//   ....[40]....
        /*0408*/ 	.word	0x0000b050
        /*040c*/ 	.word	0x000000ff
        /*0410*/ 	.word	0x00016850
        /*0414*/ 	.short	0x010a
        /*0416*/ 	.byte	0x06
	.zero		1


	//   ....[41]....
        /*0418*/ 	.word	0x0000b090
        /*041c*/ 	.word	0x000000ff
        /*0420*/ 	.word	0x00016850
        /*0424*/ 	.short	0x010a
        /*0426*/ 	.byte	0x06
	.zero		1


	//   ....[42]....
        /*0428*/ 	.word	0x0000bc70
        /*042c*/ 	.word	0x00000042
        /*0430*/ 	.word	0x00000000
        /*0434*/ 	.short	0x0101
        /*0436*/ 	.byte	0x3f
	.zero		1


	//   ....[43]....
        /*0438*/ 	.word	0x0000d820
        /*043c*/ 	.word	0x00000028
        /*0440*/ 	.word	0x00000000
        /*0444*/ 	.short	0x0101
        /*0446*/ 	.byte	0x3f
	.zero		1


	//   ....[44]....
        /*0448*/ 	.word	0x0000e240
        /*044c*/ 	.word	0x000000ff
        /*0450*/ 	.word	0x00016850
        /*0454*/ 	.short	0x010a
        /*0456*/ 	.byte	0x05
	.zero		1


	//   ....[45]....
        /*0458*/ 	.word	0x0000e280
        /*045c*/ 	.word	0x000000ff
        /*0460*/ 	.word	0x00016850
        /*0464*/ 	.short	0x010a
        /*0466*/ 	.byte	0x05
	.zero		1


	//   ....[46]....
        /*0468*/ 	.word	0x0000e7b0
        /*046c*/ 	.word	0x00000005
        /*0470*/ 	.word	0x00000000
        /*0474*/ 	.short	0x0101
        /*0476*/ 	.byte	0x3f
	.zero		1


	//   ....[47]....
        /*0478*/ 	.word	0x0000f0b0
        /*047c*/ 	.word	0x000000ff
        /*0480*/ 	.word	0x00000000
        /*0484*/ 	.short	0x0101
        /*0486*/ 	.byte	0x05
	.zero		1


	//   ....[48]....
        /*0488*/ 	.word	0x00010950
        /*048c*/ 	.word	0x0000000d
        /*0490*/ 	.word	0x00016840
        /*0494*/ 	.short	0x010a
        /*0496*/ 	.byte	0x3f
	.zero		1


	//   ....[49]....
        /*0498*/ 	.word	0x00010c40
        /*049c*/ 	.word	0x000000ff
        /*04a0*/ 	.word	0x00016820
        /*04a4*/ 	.short	0x010a
        /*04a6*/ 	.byte	0x27
	.zero		1


	//   ....[50]....
        /*04a8*/ 	.word	0x00010f10
        /*04ac*/ 	.word	0x00000003
        /*04b0*/ 	.word	0x00016840
        /*04b4*/ 	.short	0x010a
        /*04b6*/ 	.byte	0x3f
	.zero		1


	//   ....[51]....
        /*04b8*/ 	.word	0x000110b0
        /*04bc*/ 	.word	0x00000002
        /*04c0*/ 	.word	0x00000060
        /*04c4*/ 	.short	0x010a
        /*04c6*/ 	.byte	0x3f
	.zero		1


	//   ....[52]....
        /*04c8*/ 	.word	0x00011500
        /*04cc*/ 	.word	0x00000004
        /*04d0*/ 	.word	0x00016840
        /*04d4*/ 	.short	0x010a
        /*04d6*/ 	.byte	0x3f
	.zero		1


	//   ....[53]....
        /*04d8*/ 	.word	0x000116a0
        /*04dc*/ 	.word	0x00000003
        /*04e0*/ 	.word	0x00000060
        /*04e4*/ 	.short	0x010a
        /*04e6*/ 	.byte	0x3f
	.zero		1


	//   ....[54]....
        /*04e8*/ 	.word	0x00011a40
        /*04ec*/ 	.word	0x00000003
        /*04f0*/ 	.word	0x00016840
        /*04f4*/ 	.short	0x010a
        /*04f6*/ 	.byte	0x3f
	.zero		1


	//   ....[55]....
        /*04f8*/ 	.word	0x00011be0
        /*04fc*/ 	.word	0x00000003
        /*0500*/ 	.word	0x00000060
        /*0504*/ 	.short	0x010a
        /*0506*/ 	.byte	0x3f
	.zero		1


	//   ....[56]....
        /*0508*/ 	.word	0x00011f10
        /*050c*/ 	.word	0x00000003
        /*0510*/ 	.word	0x00016860
        /*0514*/ 	.short	0x010a
        /*0516*/ 	.byte	0x3f
	.zero		1


	//   ....[57]....
        /*0518*/ 	.word	0x00012290
        /*051c*/ 	.word	0x00000009
        /*0520*/ 	.word	0x00016820
        /*0524*/ 	.short	0x010a
        /*0526*/ 	.byte	0x3f
	.zero		1


	//   ....[58]....
        /*0528*/ 	.word	0x000123b0
        /*052c*/ 	.word	0x00000005
        /*0530*/ 	.word	0x00000000
        /*0534*/ 	.short	0x010a
        /*0536*/ 	.byte	0x3f
	.zero		1


	//   ....[59]....
        /*0538*/ 	.word	0x00012420
        /*053c*/ 	.word	0x00000003
        /*0540*/ 	.word	0x00000000
        /*0544*/ 	.short	0x010a
        /*0546*/ 	.byte	0x3f
	.zero		1


	//   ....[60]....
        /*0548*/ 	.word	0x00012480
        /*054c*/ 	.word	0x00000013
        /*0550*/ 	.word	0x00000000
        /*0554*/ 	.short	0x010a
        /*0556*/ 	.byte	0x3f
	.zero		1


	//   ....[61]....
        /*0558*/ 	.word	0x000124b0
        /*055c*/ 	.word	0x00000007
        /*0560*/ 	.word	0x00000000
        /*0564*/ 	.short	0x010a
        /*0566*/ 	.byte	0x3f
	.zero		1


	//   ....[62]....
        /*0568*/ 	.word	0x00012520
        /*056c*/ 	.word	0x00000003
        /*0570*/ 	.word	0x00016800
        /*0574*/ 	.short	0x010a
        /*0576*/ 	.byte	0x3f
	.zero		1


	//   ....[63]....
        /*0578*/ 	.word	0x00012570
        /*057c*/ 	.word	0x00000003
        /*0580*/ 	.word	0x00016830
        /*0584*/ 	.short	0x010a
        /*0586*/ 	.byte	0x3f
	.zero		1


	//   ....[64]....
        /*0588*/ 	.word	0x000125d0
        /*058c*/ 	.word	0x0000000c
        /*0590*/ 	.word	0x00016830
        /*0594*/ 	.short	0x010a
        /*0596*/ 	.byte	0x3f
	.zero		1


	//   ....[65]....
        /*0598*/ 	.word	0x00012630
        /*059c*/ 	.word	0x0000000c
        /*05a0*/ 	.word	0x00016850
        /*05a4*/ 	.short	0x010a
        /*05a6*/ 	.byte	0x3f
	.zero		1


	//   ....[66]....
        /*05a8*/ 	.word	0x00012690
        /*05ac*/ 	.word	0x0000000d
        /*05b0*/ 	.word	0x00016830
        /*05b4*/ 	.short	0x010a
        /*05b6*/ 	.byte	0x3f
	.zero		1


	//   ....[67]....
        /*05b8*/ 	.word	0x000126f0
        /*05bc*/ 	.word	0x0000000d
        /*05c0*/ 	.word	0x00016850
        /*05c4*/ 	.short	0x010a
        /*05c6*/ 	.byte	0x3f
	.zero		1


	//   ....[68]....
        /*05c8*/ 	.word	0x00012750
        /*05cc*/ 	.word	0x0000000d
        /*05d0*/ 	.word	0x00016830
        /*05d4*/ 	.short	0x010a
        /*05d6*/ 	.byte	0x3f
	.zero		1


	//   ....[69]....
        /*05d8*/ 	.word	0x000127b0
        /*05dc*/ 	.word	0x0000000d
        /*05e0*/ 	.word	0x00016850
        /*05e4*/ 	.short	0x010a
        /*05e6*/ 	.byte	0x3f
	.zero		1


	//   ....[70]....
        /*05e8*/ 	.word	0x00012810
        /*05ec*/ 	.word	0x00000003
        /*05f0*/ 	.word	0x00016850
        /*05f4*/ 	.short	0x010a
        /*05f6*/ 	.byte	0x3f
	.zero		1


	//   ....[71]....
        /*05f8*/ 	.word	0x00012960
        /*05fc*/ 	.word	0x0000000d
        /*0600*/ 	.word	0x00016840
        /*0604*/ 	.short	0x010a
        /*0606*/ 	.byte	0x3f
	.zero		1


	//   ....[72]....
        /*0608*/ 	.word	0x000129c0
        /*060c*/ 	.word	0x00000005
        /*0610*/ 	.word	0x00016820
        /*0614*/ 	.short	0x010a
        /*0616*/ 	.byte	0x3f
	.zero		1


	//   ....[73]....
        /*0618*/ 	.word	0x00012a10
        /*061c*/ 	.word	0x00000003
        /*0620*/ 	.word	0x00016840
        /*0624*/ 	.short	0x010a
        /*0626*/ 	.byte	0x3f
	.zero		1


	//   ....[74]....
        /*0628*/ 	.word	0x00012a60
        /*062c*/ 	.word	0x00000002
        /*0630*/ 	.word	0x00000060
        /*0634*/ 	.short	0x010a
        /*0636*/ 	.byte	0x3f
	.zero		1


	//   ....[75]....
        /*0638*/ 	.word	0x00012ab0
        /*063c*/ 	.word	0x00000004
        /*0640*/ 	.word	0x00016840
        /*0644*/ 	.short	0x010a
        /*0646*/ 	.byte	0x3f
	.zero		1


	//   ....[76]....
        /*0648*/ 	.word	0x00012b00
        /*064c*/ 	.word	0x00000003
        /*0650*/ 	.word	0x00000060
        /*0654*/ 	.short	0x010a
        /*0656*/ 	.byte	0x3f
	.zero		1


	//   ....[77]....
        /*0658*/ 	.word	0x00012b50
        /*065c*/ 	.word	0x00000003
        /*0660*/ 	.word	0x00016840
        /*0664*/ 	.short	0x010a
        /*0666*/ 	.byte	0x3f
	.zero		1


	//   ....[78]....
        /*0668*/ 	.word	0x00012ba0
        /*066c*/ 	.word	0x00000003
        /*0670*/ 	.word	0x00000060
        /*0674*/ 	.short	0x010a
        /*0676*/ 	.byte	0x3f
	.zero		1


	//   ....[79]....
        /*0678*/ 	.word	0x00012bf0
        /*067c*/ 	.word	0x00000003
        /*0680*/ 	.word	0x00016860
        /*0684*/ 	.short	0x010a
        /*0686*/ 	.byte	0x3f
	.zero		1


	//   ....[80]....
        /*0688*/ 	.word	0x00012cd0
        /*068c*/ 	.word	0x00000009
        /*0690*/ 	.word	0x00016820
        /*0694*/ 	.short	0x010a
        /*0696*/ 	.byte	0x3f
	.zero		1


	//   ....[81]....
        /*0698*/ 	.word	0x00012d20
        /*069c*/ 	.word	0x00000005
        /*06a0*/ 	.word	0x00000000
        /*06a4*/ 	.short	0x010a
        /*06a6*/ 	.byte	0x3f
	.zero		1


	//   ....[82]....
        /*06a8*/ 	.word	0x00012d70
        /*06ac*/ 	.word	0x00000003
        /*06b0*/ 	.word	0x00000000
        /*06b4*/ 	.short	0x010a
        /*06b6*/ 	.byte	0x3f
	.zero		1


	//   ....[83]....
        /*06b8*/ 	.word	0x00012dc0
        /*06bc*/ 	.word	0x00000013
        /*06c0*/ 	.word	0x00000000
        /*06c4*/ 	.short	0x010a
        /*06c6*/ 	.byte	0x3f
	.zero		1


	//----- nvinfo : EIATTR_NUM_MBARRIERS
	.align		4
.L_1581:
        /*06c8*/ 	.byte	0x03, 0x38
        /*06ca*/ 	.short	0x0016


	//----- nvinfo : EIATTR_EXIT_INSTR_OFFSETS
	.align		4
        /*06cc*/ 	.byte	0x04, 0x1c
        /*06ce*/ 	.short	(.L_1583 - .L_1582)


	//   ....[0]....
.L_1582:
        /*06d0*/ 	.word	0x00000a50


	//   ....[1]....
        /*06d4*/ 	.word	0x0000f8a0


	//   ....[2]....
        /*06d8*/ 	.word	0x0000f900


	//   ....[3]....
        /*06dc*/ 	.word	0x000122d0


	//   ....[4]....
        /*06e0*/ 	.word	0x00012500


	//----- nvinfo : EIATTR_MAX_THREADS
	.align		4
.L_1583:
        /*06e4*/ 	.byte	0x04, 0x05
        /*06e6*/ 	.short	(.L_1585 - .L_1584)
.L_1584:
        /*06e8*/ 	.word	0x00000200
        /*06ec*/ 	.word	0x00000001
        /*06f0*/ 	.word	0x00000001


	//----- nvinfo : EIATTR_CRS_STACK_SIZE
	.align		4
.L_1585:
        /*06f4*/ 	.byte	0x04, 0x1e
        /*06f6*/ 	.short	(.L_1587 - .L_1586)
.L_1586:
        /*06f8*/ 	.word	0x00000000


	//----- nvinfo : EIATTR_CBANK_PARAM_SIZE
	.align		4
.L_1587:
        /*06fc*/ 	.byte	0x03, 0x19
        /*06fe*/ 	.short	0x0bf0


	//----- nvinfo : EIATTR_PARAM_CBANK
	.align		4
        /*0700*/ 	.byte	0x04, 0x0a
        /*0702*/ 	.short	(.L_1589 - .L_1588)
	.align		4
.L_1588:
        /*0704*/ 	.word	index@(.nv.constant0._ZN7cutlass13device_kernelIN5flash11enable_sm90INS1_16FlashAttnFwdSm90INS1_25CollectiveMainloopFwdSm90ILi2EN4cute5tupleIJNS5_1CILi1EEES8_S8_EEENS6_IJNS7_ILi192EEENS7_ILi128EEENS7_ILi64EEEEEELi64ENS_10bfloat16_tEfNS_4arch4Sm90ELb0ELb1ELb1ELb0ELb0ELb0ELb0ELb1ELb1ELb0ELb0ELb0EEENS1_21CollectiveEpilogueFwdINS6_IJSA_SC_SB_EEES9_SE_SG_Li384ELb0ELb0ELb0ELb0EEENS1_30DynamicPersistentTileSchedulerILi384ELi32ELb0ELb0ELb1EEEEEEEEEvNT_6ParamsE)
        /*0708*/ 	.short	0x0210
        /*070a*/ 	.short	0x0bf0


	//----- nvinfo : EIATTR_SW_WAR
	.align		4
.L_1589:
        /*070c*/ 	.byte	0x04, 0x36
        /*070e*/ 	.short	(.L_1591 - .L_1590)
.L_1590:
        /*0710*/ 	.word	0x00000008
.L_1591:


//--------------------- .nv.info._ZN7cutlass13device_kernelIN5flash11enable_sm90INS1_16FlashAttnFwdSm90INS1_25CollectiveMainloopFwdSm90ILi2EN4cute5tupleIJNS5_1CILi1EEES8_S8_EEENS6_IJNS7_ILi192EEENS7_ILi128EEENS7_ILi64EEEEEELi64ENS_10bfloat16_tEfNS_4arch4Sm90ELb0ELb1ELb1ELb1ELb0ELb0ELb0ELb1ELb1ELb0ELb0ELb0EEENS1_21CollectiveEpilogueFwdINS6_IJSA_SC_SB_EEES9_SE_SG_Li384ELb1ELb0ELb0ELb0EEENS1_36VarlenDynamicPersistentTileSchedulerILi192ELi128ELi384ELi32ELb0ELb0ELb1ELb1ELb0ELb1EEEEEEEEEvNT_6ParamsE --------------------------
	.section	.nv.info._ZN7cutlass13device_kernelIN5flash11enable_sm90INS1_16FlashAttnFwdSm90INS1_25CollectiveMainloopFwdSm90ILi2EN4cute5tupleIJNS5_1CILi1EEES8_S8_EEENS6_IJNS7_ILi192EEENS7_ILi128EEENS7_ILi64EEEEEELi64ENS_10bfloat16_tEfNS_4arch4Sm90ELb0ELb1ELb1ELb1ELb0ELb0ELb0ELb1ELb1ELb0ELb0ELb0EEENS1_21CollectiveEpilogueFwdINS6_IJSA_SC_SB_EEES9_SE_SG_Li384ELb1ELb0ELb0ELb0EEENS1_36VarlenDynamicPersistentTileSchedulerILi192ELi128ELi384ELi32ELb0ELb0ELb1ELb1ELb0ELb1EEEEEEEEEvNT_6ParamsE,"",@"SHT_CUDA_INFO"
	.sectionflags	@""
	.align	4


	//----- nvinfo : EIATTR_CUDA_API_VERSION
	.align		4
        /*0000*/ 	.byte	0x04, 0x37
        /*0002*/ 	.short	(.L_1593 - .L_1592)
.L_1592:
        /*0004*/ 	.word	0x00000082


	//----- nvinfo : EIATTR_KPARAM_INFO
	.align		4
.L_1593:
        /*0008*/ 	.byte	0x04, 0x17
        /*000a*/ 	.short	(.L_1595 - .L_1594)
.L_1594:
        /*000c*/ 	.word	0x00000000
        /*0010*/ 	.short	0x0000
        /*0012*/ 	.short	0x0070
        /*0014*/ 	.byte	0x00, 0xf0, 0x01, 0x28


	//----- nvinfo : EIATTR_SPARSE_MMA_MASK
	.align		4
.L_1595:
        /*0018*/ 	.byte	0x03, 0x50
        /*001a*/ 	.short	0x0000


	//----- nvinfo : EIATTR_MAXREG_COUNT
	.align		4
        /*001c*/ 	.byte	0x03, 0x1b
        /*001e*/ 	.short	0x0080


	//----- nvinfo : EIATTR_NUM_BARRIERS
	.align		4
        /*0020*/ 	.byte	0x02, 0x4c
        /*0022*/ 	.byte	0x10
	.zero		1


	//----- nvinfo : EIATTR_EXTERNS
	.align		4
        /*0024*/ 	.byte	0x04, 0x0f
        /*0026*/ 	.short	(.L_1597 - .L_1596)


	//   ....[0]....
	.align		4
.L_1596:
        /*0028*/ 	.word	index@(__assertfail)


	//----- nvinfo : EIATTR_ANNOTATIONS
	.align		4
.L_1597:
        /*002c*/ 	.byte	0x04, 0x55
        /*002e*/ 	.short	(.L_1599 - .L_1598)


	//   ....[0]....
.L_1598:
        /*0030*/ 	.word	0x00000001
        /*0034*/ 	.byte	0x70, 0x0d, 0x00, 0x00, 0x01, 0x00, 0x00, 0x00, 0x90, 0x0d, 0x00, 0x00, 0x01, 0x00, 0x00, 0x00
        /*0044*/ 	.byte	0xb0, 0x1a, 0x00, 0x00, 0x01, 0x00, 0x00, 0x00, 0xd0, 0xec, 0x00, 0x00, 0x01, 0x00, 0x00, 0x00
        /*0054*/ 	.byte	0x80, 0xf1, 0x00, 0x00, 0x01, 0x00, 0x00, 0x00, 0x80, 0x13, 0x01, 0x00, 0x01, 0x00, 0x00, 0x00
        /*0064*/ 	.byte	0x10, 0x1e, 0x01, 0x00


	//----- nvinfo : EIATTR_MERCURY_ISA_VERSION
	.align		4
.L_1599:
        /*0068*/ 	.byte	0x03, 0x5f
        /*006a*/ 	.short	0x0101


	//----- nvinfo : EIATTR_UNUSED_LOAD_BYTE_OFFSET
	.align		4
        /*006c*/ 	.byte	0x04, 0x44
        /*006e*/ 	.short	(.L_1601 - .L_1600)


	//   ....[0]....
.L_1600:
        /*0070*/ 	.word	0x00000a70
        /*0074*/ 	.word	0x0000fff0


	//   ....[1]....
        /*0078*/ 	.word	0x0000ec80
        /*007c*/ 	.word	0x0000fff0


	//----- nvinfo : EIATTR_INT_WARP_WIDE_INSTR_OFFSETS
	.align		4
.L_1601:
        /*0080*/ 	.byte	0x04, 0x31
        /*0082*/ 	.short	(.L_1603 - .L_1602)


	//   ....[0]....
.L_1602:
        /*0084*/ 	.word	0x00000160


	//   ....[1]....
        /*0088*/ 	.word	0x000001a0


	//   ....[2]....
        /*008c*/ 	.word	0x00000210


	//   ....[3]....
        /*0090*/ 	.word	0x000119c0


	//   ....[4]....
        /*0094*/ 	.word	0x00011a50


	//   ....[5]....
        /*0098*/ 	.word	0x00011f00


	//   ....[6]....
        /*009c*/ 	.word	0x00011f40


	//   ....[7]....
        /*00a0*/ 	.word	0x000138e0


	//   ....[8]....
        /*00a4*/ 	.word	0x00013970


	//----- nvinfo : EIATTR_COOP_GROUP_MASK_REGIDS
	.align		4
.L_1603:
        /*00a8*/ 	.byte	0x04, 0x29
        /*00aa*/ 	.short	(.L_1605 - .L_1604)


	//   ....[0]....
.L_1604:
        /*00ac*/ 	.word	0xffffffff


	//   ....[1]....
        /*00b0*/ 	.word	0xffffffff


	//   ....[2]....
        /*00b4*/ 	.word	0xffffffff


	//   ....[3]....
        /*00b8*/ 	.word	0xffffffff


	//   ....[4]....
        /*00bc*/ 	.word	0xffffffff


	//   ....[5]....
        /*00c0*/ 	.word	0xffffffff


	//   ....[6]....
        /*00c4*/ 	.word	0xffffffff


	//   ....[7]....
        /*00c8*/ 	.word	0xffffffff


	//   ....[8]....
        /*00cc*/ 	.word	0xffffffff


	//   ....[9]....
        /*00d0*/ 	.word	0xffffffff


	//   ....[10]....
        /*00d4*/ 	.word	0xffffffff


	//   ....[11]....
        /*00d8*/ 	.word	0xffffffff


	//   ....[12]....
        /*00dc*/ 	.word	0xffffffff


	//   ....[13]....
        /*00e0*/ 	.word	0xffffffff


	//   ....[14]....
        /*00e4*/ 	.word	0xffffffff


	//   ....[15]....
        /*00e8*/ 	.word	0xffffffff


	//   ....[16]....
        /*00ec*/ 	.word	0xffffffff


	//   ....[17]....
        /*00f0*/ 	.word	0xffffffff


	//   ....[18]....
        /*00f4*/ 	.word	0xffffffff


	//   ....[19]....
        /*00f8*/ 	.word	0xffffffff


	//   ....[20]....
        /*00fc*/ 	.word	0xffffffff


	//   ....[21]....
        /*0100*/ 	.word	0xffffffff


	//   ....[22]....
        /*0104*/ 	.word	0xffffffff


	//   ....[23]....
        /*0108*/ 	.word	0xffffffff


	//   ....[24]....
        /*010c*/ 	.word	0xffffffff


	//   ....[25]....
        /*0110*/ 	.word	0xffffffff


	//   ....[26]....
        /*0114*/ 	.word	0xffffffff


	//   ....[27]....
        /*0118*/ 	.word	0xffffffff


	//   ....[28]....
        /*011c*/ 	.word	0xffffffff


	//   ....[29]....
        /*0120*/ 	.word	0xffffffff


	//   ....[30]....
        /*0124*/ 	.word	0xffffffff


	//   ....[31]....
        /*0128*/ 	.word	0xffffffff


	//   ....[32]....
        /*012c*/ 	.word	0xffffffff


	//   ....[33]....
        /*0130*/ 	.word	0xffffffff


	//   ....[34]....
        /*0134*/ 	.word	0xffffffff


	//   ....[35]....
        /*0138*/ 	.word	0xffffffff


	//   ....[36]....
        /*013c*/ 	.word	0xffffffff


	//   ....[37]....
        /*0140*/ 	.word	0xffffffff


	//   ....[38]....
        /*0144*/ 	.word	0xffffffff


	//   ....[39]....
        /*0148*/ 	.word	0xffffffff


	//   ....[40]....
        /*014c*/ 	.word	0xffffffff


	//   ....[41]....
        /*0150*/ 	.word	0xffffffff


	//   ....[42]....
        /*0154*/ 	.word	0xffffffff


	//   ....[43]....
        /*0158*/ 	.word	0xffffffff


	//   ....[44]....
        /*015c*/ 	.word	0xffffffff


	//   ....[45]....
        /*0160*/ 	.word	0xffffffff


	//   ....[46]....
        /*0164*/ 	.word	0xffffffff


	//   ....[47]....
        /*0168*/ 	.word	0xffffffff


	//   ....[48]....
        /*016c*/ 	.word	0xffffffff


	//   ....[49]....
        /*0170*/ 	.word	0xffffffff


	//   ....[50]....
        /*0174*/ 	.word	0xffffffff


	//   ....[51]....
        /*0178*/ 	.word	0xffffffff


	//   ....[52]....
        /*017c*/ 	.word	0xffffffff


	//   ....[53]....
        /*0180*/ 	.word	0xffffffff


	//   ....[54]....
        /*0184*/ 	.word	0xffffffff


	//   ....[55]....
        /*0188*/ 	.word	0xffffffff


	//   ....[56]....
        /*018c*/ 	.word	0xffffffff


	//   ....[57]....
        /*0190*/ 	.word	0xffffffff


	//   ....[58]....
        /*0194*/ 	.word	0xffffffff


	//   ....[59]....
        /*0198*/ 	.word	0xffffffff


	//   ....[60]....
        /*019c*/ 	.word	0xffffffff


	//   ....[61]....
        /*01a0*/ 	.word	0xffffffff


	//   ....[62]....
        /*01a4*/ 	.word	0x0500000f


	//   ....[63]....
        /*01a8*/ 	.word	0x0500000f


	//   ....[64]....
        /*01ac*/ 	.word	0x0500000f


	//   ....[65]....
        /*01b0*/ 	.word	0x0500000f


	//   ....[66]....
        /*01b4*/ 	.word	0x0500000f


	//   ....[67]....
        /*01b8*/ 	.word	0x0500000f


	//   ....[68]....
        /*01bc*/ 	.word	0x0500000f


	//   ....[69]....
        /*01c0*/ 	.word	0x0500000f


	//   ....[70]....
        /*01c4*/ 	.word	0x0500000f


	//   ....[71]....
        /*01c8*/ 	.word	0x0500000f


	//   ....[72]....
        /*01cc*/ 	.word	0x0500000f


	//   ....[73]....
        /*01d0*/ 	.word	0x0500000f


	//   ....[74]....
        /*01d4*/ 	.word	0x0500000f


	//   ....[75]....
        /*01d8*/ 	.word	0x0500000f


	//   ....[76]....
        /*01dc*/ 	.word	0x0500000f


	//   ....[77]....
        /*01e0*/ 	.word	0x0500000f


	//   ....[78]....
        /*01e4*/ 	.word	0x0500000f


	//   ....[79]....
        /*01e8*/ 	.word	0x0500000f


	//   ....[80]....
        /*01ec*/ 	.word	0x0500000f


	//----- nvinfo : EIATTR_COOP_GROUP_INSTR_OFFSETS
	.align		4
.L_1605:
        /*01f0*/ 	.byte	0x04, 0x28
        /*01f2*/ 	.short	(.L_1607 - .L_1606)


	//   ....[0]....
.L_1606:
        /*01f4*/ 	.word	0x00000070


	//   ....[1]....
        /*01f8*/ 	.word	0x00000170


	//   ....[2]....
        /*01fc*/ 	.word	0x000001c0


	//   ....[3]....
        /*0200*/ 	.word	0x000003f0


	//   ....[4]....
        /*0204*/ 	.word	0x00000550


	//   ....[5]....
        /*0208*/ 	.word	0x00000670


	//   ....[6]....
        /*020c*/ 	.word	0x000007d0


	//   ....[7]....
        /*0210*/ 	.word	0x00001760


	//   ....[8]....
        /*0214*/ 	.word	0x00003ac0


	//   ....[9]....
        /*0218*/ 	.word	0x00003b80


	//   ....[10]....
        /*021c*/ 	.word	0x000043c0


	//   ....[11]....
        /*0220*/ 	.word	0x00004430


	//   ....[12]....
        /*0224*/ 	.word	0x00006f60


	//   ....[13]....
        /*0228*/ 	.word	0x00007010


	//   ....[14]....
        /*022c*/ 	.word	0x00007ad0


	//   ....[15]....
        /*0230*/ 	.word	0x00007b70


	//   ....[16]....
        /*0234*/ 	.word	0x00009780


	//   ....[17]....
        /*0238*/ 	.word	0x000097f0


	//   ....[18]....
        /*023c*/ 	.word	0x00009ed0


	//   ....[19]....
        /*0240*/ 	.word	0x00009f50


	//   ....[20]....
        /*0244*/ 	.word	0x0000cc00


	//   ....[21]....
        /*0248*/ 	.word	0x0000cc20


	//   ....[22]....
        /*024c*/ 	.word	0x0000d7a0


	//   ....[23]....
        /*0250*/ 	.word	0x0000d820


	//   ....[24]....
        /*0254*/ 	.word	0x0000e540


	//   ....[25]....
        /*0258*/ 	.word	0x0000e580


	//   ....[26]....
        /*025c*/ 	.word	0x0000e680


	//   ....[27]....
        /*0260*/ 	.word	0x0000e690


	//   ....[28]....
        /*0264*/ 	.word	0x000105c0


	//   ....[29]....
        /*0268*/ 	.word	0x00010740


	//   ....[30]....
        /*026c*/ 	.word	0x00010770


	//   ....[31]....
        /*0270*/ 	.word	0x000107b0


	//   ....[32]....
        /*0274*/ 	.word	0x00010820


	//   ....[33]....
        /*0278*/ 	.word	0x00010880


	//   ....[34]....
        /*027c*/ 	.word	0x000108c0


	//   ....[35]....
        /*0280*/ 	.word	0x00010a40


	//   ....[36]....
        /*0284*/ 	.word	0x00010aa0


	//   ....[37]....
        /*0288*/ 	.word	0x00010ae0


	//   ....[38]....
        /*028c*/ 	.word	0x00010b20


	//   ....[39]....
        /*0290*/ 	.word	0x00010b50


	//   ....[40]....
        /*0294*/ 	.word	0x00010b80


	//   ....[41]....
        /*0298*/ 	.word	0x00010c20


	//   ....[42]....
        /*029c*/ 	.word	0x00010c80


	//   ....[43]....
        /*02a0*/ 	.word	0x00010d10


	//   ....[44]....
        /*02a4*/ 	.word	0x00013c30


	//   ....[45]....
        /*02a8*/ 	.word	0x00013c40


	//   ....[46]....
        /*02ac*/ 	.word	0x00013d30


	//   ....[47]....
        /*02b0*/ 	.word	0x00013d90


	//   ....[48]....
        /*02b4*/ 	.word	0x00013dd0


	//   ....[49]....
        /*02b8*/ 	.word	0x00013e10


	//   ....[50]....
        /*02bc*/ 	.word	0x00013e40


	//   ....[51]....
        /*02c0*/ 	.word	0x00013e70


	//   ....[52]....
        /*02c4*/ 	.word	0x00013fe0


	//   ....[53]....
        /*02c8*/ 	.word	0x00014040


	//   ....[54]....
        /*02cc*/ 	.word	0x00014080


	//   ....[55]....
        /*02d0*/ 	.word	0x000140c0


	//   ....[56]....
        /*02d4*/ 	.word	0x000140f0


	//   ....[57]....
        /*02d8*/ 	.word	0x00014120


	//   ....[58]....
        /*02dc*/ 	.word	0x000141e0


	//   ....[59]....
        /*02e0*/ 	.word	0x00014200


	//   ....[60]....
        /*02e4*/ 	.word	0x00014270


	//   ....[61]....
        /*02e8*/ 	.word	0x000148c0


	//   ....[62]....
        /*02ec*/ 	.word	0x00014f20


	//   ....[63]....
        /*02f0*/ 	.word	0x00015310


	//   ....[64]....
        /*02f4*/ 	.word	0x000153a0


	//   ....[65]....
        /*02f8*/ 	.word	0x00015440


	//   ....[66]....
        /*02fc*/ 	.word	0x000154f0


	//   ....[67]....
        /*0300*/ 	.word	0x00015570


	//   ....[68]....
        /*0304*/ 	.word	0x000155f0


	//   ....[69]....
        /*0308*/ 	.word	0x00015670


	//   ....[70]....
        /*030c*/ 	.word	0x000156f0


	//   ....[71]....
        /*0310*/ 	.word	0x00015780


	//   ....[72]....
        /*0314*/ 	.word	0x00015830


	//   ....[73]....
        /*0318*/ 	.word	0x000158b0


	//   ....[74]....
        /*031c*/ 	.word	0x00015930


	//   ....[75]....
        /*0320*/ 	.word	0x000159b0


	//   ....[76]....
        /*0324*/ 	.word	0x00015a30


	//   ....[77]....
        /*0328*/ 	.word	0x00015aa0


	//   ....[78]....
        /*032c*/ 	.word	0x00015b40


	//   ....[79]....
        /*0330*/ 	.word	0x00015bd0


	//   ....[80]....
        /*0334*/ 	.word	0x00015cf0


	//----- nvinfo : EIATTR_REG_RECONFIG
	.align		4
.L_1607:
        /*0338*/ 	.byte	0x01, 0x54
	.zero		2


	//----- nvinfo : EIATTR_SYSCALL_OFFSETS
	.align		4
        /*033c*/ 	.byte	0x04, 0x46
        /*033e*/ 	.short	(.L_1609 - .L_1608)


	//   ....[0]....
.L_1608:
        /*0340*/ 	.word	0x00001910


	//   ....[1]....
        /*0344*/ 	.word	0x00011bd0


	//   ....[2]....
        /*0348*/ 	.word	0x00011d00


	//   ....[3]....
        /*034c*/ 	.word	0x00011e00


	//----- nvinfo : EIATTR_MBARRIER_INSTR_OFFSETS
	.align		4
.L_1609:
        /*0350*/ 	.byte	0x04, 0x39
        /*0352*/ 	.short	(.L_1611 - .L_1610)


	//   ....[0]....
.L_1610:
        /*0354*/ 	.word	0x000002a0
        /*0358*/ 	.word	0x000000ff
        /*035c*/ 	.word	0x00016800
        /*0360*/ 	.short	0x0100
        /*0362*/ 	.byte	0x08
	.zero		1


	//   ....[1]....
        /*0364*/ 	.word	0x000002b0
        /*0368*/ 	.word	0x000000ff
        /*036c*/ 	.word	0x00016820
        /*0370*/ 	.short	0x0100
        /*0372*/ 	.byte	0x08
	.zero		1


	//   ....[2]....
        /*0374*/ 	.word	0x000003a0
        /*0378*/ 	.word	0x000000ff
        /*037c*/ 	.word	0x00016830
        /*0380*/ 	.short	0x0100
        /*0382*/ 	.byte	0x08
	.zero		1


	//   ....[3]....
        /*0384*/ 	.word	0x000003b0
        /*0388*/ 	.word	0x000000ff
        /*038c*/ 	.word	0x00016840
        /*0390*/ 	.short	0x0100
        /*0392*/ 	.byte	0x08
	.zero		1


	//   ....[4]....
        /*0394*/ 	.word	0x000003c0
        /*0398*/ 	.word	0x000000ff
        /*039c*/ 	.word	0x00016838
        /*03a0*/ 	.short	0x0100
        /*03a2*/ 	.byte	0x08
	.zero		1


	//   ....[5]....
        /*03a4*/ 	.word	0x000003d0
        /*03a8*/ 	.word	0x000000ff
        /*03ac*/ 	.word	0x00016848
        /*03b0*/ 	.short	0x0100
        /*03b2*/ 	.byte	0x08
	.zero		1


	//   ....[6]....
        /*03b4*/ 	.word	0x00000500
        /*03b8*/ 	.word	0x000000ff
        /*03bc*/ 	.word	0x00016850
        /*03c0*/ 	.short	0x0100
        /*03c2*/ 	.byte	0x08
	.zero		1


	//   ....[7]....
        /*03c4*/ 	.word	0x00000510
        /*03c8*/ 	.word	0x000000ff
        /*03cc*/ 	.word	0x00016860
        /*03d0*/ 	.short	0x0100
        /*03d2*/ 	.byte	0x08
	.zero		1


	//   ....[8]....
        /*03d4*/ 	.word	0x00000520
        /*03d8*/ 	.word	0x000000ff
        /*03dc*/ 	.word	0x00016858
        /*03e0*/ 	.short	0x0100
        /*03e2*/ 	.byte	0x08
	.zero		1


	//   ....[9]....
        /*03e4*/ 	.word	0x00000530
        /*03e8*/ 	.word	0x000000ff
        /*03ec*/ 	.word	0x00016868
        /*03f0*/ 	.short	0x0100
        /*03f2*/ 	.byte	0x08
	.zero		1


	//   ....[10]....
        /*03f4*/ 	.word	0x00000620
        /*03f8*/ 	.word	0x000000ff
        /*03fc*/ 	.word	0x00016870
        /*0400*/ 	.short	0x0100
        /*0402*/ 	.byte	0x06
	.zero		1


	//   ....[11]....
        /*0404*/ 	.word	0x00000630
        /*0408*/ 	.word	0x000000ff
        /*040c*/ 	.word	0x00016880
        /*0410*/ 	.short	0x0100
        /*0412*/ 	.byte	0x06
	.zero		1


	//   ....[12]....
        /*0414*/ 	.word	0x00000640
        /*0418*/ 	.word	0x000000ff
        /*041c*/ 	.word	0x00016878
        /*0420*/ 	.short	0x0100
        /*0422*/ 	.byte	0x06
	.zero		1


	//   ....[13]....
        /*0424*/ 	.word	0x00000650
        /*0428*/ 	.word	0x000000ff
        /*042c*/ 	.word	0x00016888
        /*0430*/ 	.short	0x0100
        /*0432*/ 	.byte	0x06
	.zero		1


	//   ....[14]....
        /*0434*/ 	.word	0x00000780
        /*0438*/ 	.word	0x000000ff
        /*043c*/ 	.word	0x00016890
        /*0440*/ 	.short	0x0100
        /*0442*/ 	.byte	0x08
	.zero		1


	//   ....[15]....
        /*0444*/ 	.word	0x00000790
        /*0448*/ 	.word	0x000000ff
        /*044c*/ 	.word	0x000168a0
        /*0450*/ 	.short	0x0100
        /*0452*/ 	.byte	0x08
	.zero		1


	//   ....[16]....
        /*0454*/ 	.word	0x000007a0
        /*0458*/ 	.word	0x000000ff
        /*045c*/ 	.word	0x00016898
        /*0460*/ 	.short	0x0100
        /*0462*/ 	.byte	0x08
	.zero		1


	//   ....[17]....
        /*0464*/ 	.word	0x000007b0
        /*0468*/ 	.word	0x000000ff
        /*046c*/ 	.word	0x000168a8
        /*0470*/ 	.short	0x0100
        /*0472*/ 	.byte	0x08
	.zero		1


	//   ....[18]....
        /*0474*/ 	.word	0x000008e0
        /*0478*/ 	.word	0x000000ff
        /*047c*/ 	.word	0x000168b0
        /*0480*/ 	.short	0x0100
        /*0482*/ 	.byte	0x08
	.zero		1


	//   ....[19]....
        /*0484*/ 	.word	0x000008f0
        /*0488*/ 	.word	0x000000ff
        /*048c*/ 	.word	0x000168c0
        /*0490*/ 	.short	0x0100
        /*0492*/ 	.byte	0x08
	.zero		1


	//   ....[20]....
        /*0494*/ 	.word	0x00000900
        /*0498*/ 	.word	0x000000ff
        /*049c*/ 	.word	0x000168b8
        /*04a0*/ 	.short	0x0100
        /*04a2*/ 	.byte	0x08
	.zero		1


	//   ....[21]....
        /*04a4*/ 	.word	0x00000910
        /*04a8*/ 	.word	0x000000ff
        /*04ac*/ 	.word	0x000168c8
        /*04b0*/ 	.short	0x0100
        /*04b2*/ 	.byte	0x08
	.zero		1


	//   ....[22]....
        /*04b4*/ 	.word	0x00001990
        /*04b8*/ 	.word	0x000000ff
        /*04bc*/ 	.word	0x00016800
        /*04c0*/ 	.short	0x010a
        /*04c2*/ 	.byte	0x2d
	.zero		1


	//   ....[23]....
        /*04c4*/ 	.word	0x00001a10
        /*04c8*/ 	.word	0x00000004
        /*04cc*/ 	.word	0x00016830
        /*04d0*/ 	.short	0x010a
        /*04d2*/ 	.byte	0x3f
	.zero		1


	//   ....[24]....
        /*04d4*/ 	.word	0x00001a70
        /*04d8*/ 	.word	0x00000004
        /*04dc*/ 	.word	0x00016830
        /*04e0*/ 	.short	0x010a
        /*04e2*/ 	.byte	0x3f
	.zero		1


	//   ....[25]....
        /*04e4*/ 	.word	0x00002160
        /*04e8*/ 	.word	0x00000004
        /*04ec*/ 	.word	0x00000000
        /*04f0*/ 	.short	0x0101
        /*04f2*/ 	.byte	0x3f
	.zero		1


	//   ....[26]....
        /*04f4*/ 	.word	0x00005380
        /*04f8*/ 	.word	0x000000ff
        /*04fc*/ 	.word	0x00016830
        /*0500*/ 	.short	0x010a
        /*0502*/ 	.byte	0x06
	.zero		1


	//   ....[27]....
        /*0504*/ 	.word	0x000053c0
        /*0508*/ 	.word	0x000000ff
        /*050c*/ 	.word	0x00016830
        /*0510*/ 	.short	0x010a
        /*0512*/ 	.byte	0x06
	.zero		1


	//   ....[28]....
        /*0514*/ 	.word	0x000055c0
        /*0518*/ 	.word	0x000000ff
        /*051c*/ 	.word	0x00016850
        /*0520*/ 	.short	0x010a
        /*0522*/ 	.byte	0x06
	.zero		1


	//   ....[29]....
        /*0524*/ 	.word	0x00005600
        /*0528*/ 	.word	0x000000ff
        /*052c*/ 	.word	0x00016850
        /*0530*/ 	.short	0x010a
        /*0532*/ 	.byte	0x06
	.zero		1


	//   ....[30]....
        /*0534*/ 	.word	0x000061f0
        /*0538*/ 	.word	0x00000027
        /*053c*/ 	.word	0x00000000
        /*0540*/ 	.short	0x0101
        /*0542*/ 	.byte	0x3f
	.zero		1


	//   ....[31]....
        /*0544*/ 	.word	0x00007b00
        /*0548*/ 	.word	0x00000026
        /*054c*/ 	.word	0x00000000
        /*0550*/ 	.short	0x0101
        /*0552*/ 	.byte	0x3f
	.zero		1


	//   ....[32]....
        /*0554*/ 	.word	0x00008af0
        /*0558*/ 	.word	0x000000ff
        /*055c*/ 	.word	0x00016830
        /*0560*/ 	.short	0x010a
        /*0562*/ 	.byte	0x06
	.zero		1


	//   ....[33]....
        /*0564*/ 	.word	0x00008b30
        /*0568*/ 	.word	0x000000ff
        /*056c*/ 	.word	0x00016830
        /*0570*/ 	.short	0x010a
        /*0572*/ 	.byte	0x06
	.zero		1


	//   ....[34]....
        /*0574*/ 	.word	0x00008d30
        /*0578*/ 	.word	0x000000ff
        /*057c*/ 	.word	0x00016850
        /*0580*/ 	.short	0x010a
        /*0582*/ 	.byte	0x06
	.zero		1


	//   ....[35]....
        /*0584*/ 	.word	0x00008d70
        /*0588*/ 	.word	0x000000ff
        /*058c*/ 	.word	0x00016850
        /*0590*/ 	.short	0x010a
        /*0592*/ 	.byte	0x06
	.zero		1


	//   ....[36]....
        /*0594*/ 	.word	0x0000a440
        /*0598*/ 	.word	0x00000019
        /*059c*/ 	.word	0x00000000
        /*05a0*/ 	.short	0x0101
        /*05a2*/ 	.byte	0x3f
	.zero		1


	//   ....[37]....
        /*05a4*/ 	.word	0x0000a610
        /*05a8*/ 	.word	0x00000021
        /*05ac*/ 	.word	0x00000000
        /*05b0*/ 	.short	0x0101
        /*05b2*/ 	.byte	0x3f
	.zero		1


	//   ....[38]....
        /*05b4*/ 	.word	0x0000b080
        /*05b8*/ 	.word	0x000000ff
        /*05bc*/ 	.word	0x00016830
        /*05c0*/ 	.short	0x010a
        /*05c2*/ 	.byte	0x06
	.zero		1


	//   ....[39]....
        /*05c4*/ 	.word	0x0000b0c0
        /*05c8*/ 	.word	0x000000ff
        /*05cc*/ 	.word	0x00016830
        /*05d0*/ 	.short	0x010a
        /*05d2*/ 	.byte	0x06
	.zero		1


	//   ....[40]....
        /*05d4*/ 	.word	0x0000b2c0
        /*05d8*/ 	.word	0x000000ff
        /*05dc*/ 	.word	0x00016850
        /*05e0*/ 	.short	0x010a
        /*05e2*/ 	.byte	0x06
	.zero		1


	//   ....[41]....
        /*05e4*/ 	.word	0x0000b300
        /*05e8*/ 	.word	0x000000ff
        /*05ec*/ 	.word	0x00016850
        /*05f0*/ 	.short	0x010a
        /*05f2*/ 	.byte	0x06
	.zero		1


	//   ....[42]....
        /*05f4*/ 	.word	0x0000bea0
        /*05f8*/ 	.word	0x00000051
        /*05fc*/ 	.word	0x00000000
        /*0600*/ 	.short	0x0101
        /*0602*/ 	.byte	0x3f
	.zero		1


	//   ....[43]....
        /*0604*/ 	.word	0x0000dd00
        /*0608*/ 	.word	0x0000001d
        /*060c*/ 	.word	0x00000000
        /*0610*/ 	.short	0x0101
        /*0612*/ 	.byte	0x3f
	.zero		1


	//   ....[44]....
        /*0614*/ 	.word	0x0000e4b0
        /*0618*/ 	.word	0x000000ff
        /*061c*/ 	.word	0x00016850
        /*0620*/ 	.short	0x010a
        /*0622*/ 	.byte	0x05
	.zero		1


	//   ....[45]....
        /*0624*/ 	.word	0x0000e4f0
        /*0628*/ 	.word	0x000000ff
        /*062c*/ 	.word	0x00016850
        /*0630*/ 	.short	0x010a
        /*0632*/ 	.byte	0x05
	.zero		1


	//   ....[46]....
        /*0634*/ 	.word	0x0000ea20
        /*0638*/ 	.word	0x0000000a
        /*063c*/ 	.word	0x00000000
        /*0640*/ 	.short	0x0101
        /*0642*/ 	.byte	0x3f
	.zero		1


	//   ....[47]....
        /*0644*/ 	.word	0x0000f7c0
        /*0648*/ 	.word	0x00000003
        /*064c*/ 	.word	0x00000000
        /*0650*/ 	.short	0x0101
        /*0652*/ 	.byte	0x3f
	.zero		1


	//   ....[48]....
        /*0654*/ 	.word	0x00012290
        /*0658*/ 	.word	0x00000005
        /*065c*/ 	.word	0x00016840
        /*0660*/ 	.short	0x010a
        /*0662*/ 	.byte	0x3f
	.zero		1


	//   ....[49]....
        /*0664*/ 	.word	0x000125c0
        /*0668*/ 	.word	0x00000019
        /*066c*/ 	.word	0x00016820
        /*0670*/ 	.short	0x010a
        /*0672*/ 	.byte	0x3f
	.zero		1


	//   ....[50]....
        /*0674*/ 	.word	0x000128a0
        /*0678*/ 	.word	0x00000003
        /*067c*/ 	.word	0x00016840
        /*0680*/ 	.short	0x010a
        /*0682*/ 	.byte	0x3f
	.zero		1


	//   ....[51]....
        /*0684*/ 	.word	0x00012a80
        /*0688*/ 	.word	0x00000002
        /*068c*/ 	.word	0x00000060
        /*0690*/ 	.short	0x010a
        /*0692*/ 	.byte	0x3f
	.zero		1


	//   ....[52]....
        /*0694*/ 	.word	0x00012f00
        /*0698*/ 	.word	0x00000003
        /*069c*/ 	.word	0x00016840
        /*06a0*/ 	.short	0x010a
        /*06a2*/ 	.byte	0x3f
	.zero		1


	//   ....[53]....
        /*06a4*/ 	.word	0x000130e0
        /*06a8*/ 	.word	0x00000003
        /*06ac*/ 	.word	0x00000060
        /*06b0*/ 	.short	0x010a
        /*06b2*/ 	.byte	0x3f
	.zero		1


	//   ....[54]....
        /*06b4*/ 	.word	0x000134b0
        /*06b8*/ 	.word	0x00000002
        /*06bc*/ 	.word	0x00016840
        /*06c0*/ 	.short	0x010a
        /*06c2*/ 	.byte	0x3f
	.zero		1


	//   ....[55]....
        /*06c4*/ 	.word	0x000136a0
        /*06c8*/ 	.word	0x00000002
        /*06cc*/ 	.word	0x00000060
        /*06d0*/ 	.short	0x010a
        /*06d2*/ 	.byte	0x3f
	.zero		1


	//   ....[56]....
        /*06d4*/ 	.word	0x000139e0
        /*06d8*/ 	.word	0x00000003
        /*06dc*/ 	.word	0x00016860
        /*06e0*/ 	.short	0x010a
        /*06e2*/ 	.byte	0x3f
	.zero		1


	//   ....[57]....
        /*06e4*/ 	.word	0x00014840
        /*06e8*/ 	.word	0x00000009
        /*06ec*/ 	.word	0x00016820
        /*06f0*/ 	.short	0x010a
        /*06f2*/ 	.byte	0x3f
	.zero		1


	//   ....[58]....
        /*06f4*/ 	.word	0x000149e0
        /*06f8*/ 	.word	0x00000007
        /*06fc*/ 	.word	0x00000000
        /*0700*/ 	.short	0x010a
        /*0702*/ 	.byte	0x3f
	.zero		1


	//   ....[59]....
        /*0704*/ 	.word	0x00014a50
        /*0708*/ 	.word	0x00000003
        /*070c*/ 	.word	0x00000000
        /*0710*/ 	.short	0x010a
        /*0712*/ 	.byte	0x3f
	.zero		1


	//   ....[60]....
        /*0714*/ 	.word	0x00014ab0
        /*0718*/ 	.word	0x00000005
        /*071c*/ 	.word	0x00000000
        /*0720*/ 	.short	0x010a
        /*0722*/ 	.byte	0x3f
	.zero		1


	//   ....[61]....
        /*0724*/ 	.word	0x00014ae0
        /*0728*/ 	.word	0x00000003
        /*072c*/ 	.word	0x00000000
        /*0730*/ 	.short	0x010a
        /*0732*/ 	.byte	0x3f
	.zero		1


	//   ....[62]....
        /*0734*/ 	.word	0x00014b50
        /*0738*/ 	.word	0x00000003
        /*073c*/ 	.word	0x00016800
        /*0740*/ 	.short	0x010a
        /*0742*/ 	.byte	0x3f
	.zero		1


	//   ....[63]....
        /*0744*/ 	.word	0x00014ba0
        /*0748*/ 	.word	0x00000004
        /*074c*/ 	.word	0x00016830
        /*0750*/ 	.short	0x010a
        /*0752*/ 	.byte	0x3f
	.zero		1


	//   ....[64]....
        /*0754*/ 	.word	0x00014c00
        /*0758*/ 	.word	0x00000015
        /*075c*/ 	.word	0x00016830
        /*0760*/ 	.short	0x010a
        /*0762*/ 	.byte	0x3f
	.zero		1


	//   ....[65]....
        /*0764*/ 	.word	0x00014c60
        /*0768*/ 	.word	0x00000015
        /*076c*/ 	.word	0x00016850
        /*0770*/ 	.short	0x010a
        /*0772*/ 	.byte	0x3f
	.zero		1


	//   ....[66]....
        /*0774*/ 	.word	0x00014cc0
        /*0778*/ 	.word	0x00000007
        /*077c*/ 	.word	0x00016830
        /*0780*/ 	.short	0x010a
        /*0782*/ 	.byte	0x3f
	.zero		1


	//   ....[67]....
        /*0784*/ 	.word	0x00014d20
        /*0788*/ 	.word	0x00000007
        /*078c*/ 	.word	0x00016850
        /*0790*/ 	.short	0x010a
        /*0792*/ 	.byte	0x3f
	.zero		1


	//   ....[68]....
        /*0794*/ 	.word	0x00014d80
        /*0798*/ 	.word	0x00000007
        /*079c*/ 	.word	0x00016830
        /*07a0*/ 	.short	0x010a
        /*07a2*/ 	.byte	0x3f
	.zero		1


	//   ....[69]....
        /*07a4*/ 	.word	0x00014de0
        /*07a8*/ 	.word	0x00000007
        /*07ac*/ 	.word	0x00016850
        /*07b0*/ 	.short	0x010a
        /*07b2*/ 	.byte	0x3f
	.zero		1


	//   ....[70]....
        /*07b4*/ 	.word	0x00014e40
        /*07b8*/ 	.word	0x00000005
        /*07bc*/ 	.word	0x00016850
        /*07c0*/ 	.short	0x010a
        /*07c2*/ 	.byte	0x3f
	.zero		1


	//   ....[71]....
        /*07c4*/ 	.word	0x00014fe0
        /*07c8*/ 	.word	0x00000005
        /*07cc*/ 	.word	0x00016840
        /*07d0*/ 	.short	0x010a
        /*07d2*/ 	.byte	0x3f
	.zero		1


	//   ....[72]....
        /*07d4*/ 	.word	0x00015030
        /*07d8*/ 	.word	0x00000019
        /*07dc*/ 	.word	0x00016820
        /*07e0*/ 	.short	0x010a
        /*07e2*/ 	.byte	0x3f
	.zero		1


	//   ....[73]....
        /*07e4*/ 	.word	0x00015080
        /*07e8*/ 	.word	0x00000003
        /*07ec*/ 	.word	0x00016840
        /*07f0*/ 	.short	0x010a
        /*07f2*/ 	.byte	0x3f
	.zero		1


	//   ....[74]....
        /*07f4*/ 	.word	0x000150d0
        /*07f8*/ 	.word	0x00000002
        /*07fc*/ 	.word	0x00000060
        /*0800*/ 	.short	0x010a
        /*0802*/ 	.byte	0x3f
	.zero		1


	//   ....[75]....
        /*0804*/ 	.word	0x00015120
        /*0808*/ 	.word	0x00000003
        /*080c*/ 	.word	0x00016840
        /*0810*/ 	.short	0x010a
        /*0812*/ 	.byte	0x3f
	.zero		1


	//   ....[76]....
        /*0814*/ 	.word	0x00015170
        /*0818*/ 	.word	0x00000003
        /*081c*/ 	.word	0x00000060
        /*0820*/ 	.short	0x010a
        /*0822*/ 	.byte	0x3f
	.zero		1


	//   ....[77]....
        /*0824*/ 	.word	0x000151c0
        /*0828*/ 	.word	0x00000002
        /*082c*/ 	.word	0x00016840
        /*0830*/ 	.short	0x010a
        /*0832*/ 	.byte	0x3f
	.zero		1


	//   ....[78]....
        /*0834*/ 	.word	0x00015210
        /*0838*/ 	.word	0x00000002
        /*083c*/ 	.word	0x00000060
        /*0840*/ 	.short	0x010a
        /*0842*/ 	.byte	0x3f
	.zero		1


	//   ....[79]....
        /*0844*/ 	.word	0x00015260
        /*0848*/ 	.word	0x00000003
        /*084c*/ 	.word	0x00016860
        /*0850*/ 	.short	0x010a
        /*0852*/ 	.byte	0x3f
	.zero		1


	//   ....[80]....
        /*0854*/ 	.word	0x00015c10
        /*0858*/ 	.word	0x00000009
        /*085c*/ 	.word	0x00016820
        /*0860*/ 	.short	0x010a
        /*0862*/ 	.byte	0x3f
	.zero		1


	//   ....[81]....
        /*0864*/ 	.word	0x00015db0
        /*0868*/ 	.word	0x00000007
        /*086c*/ 	.word	0x00000000
        /*0870*/ 	.short	0x010a
        /*0872*/ 	.byte	0x3f
	.zero		1


	//   ....[82]....
        /*0874*/ 	.word	0x00015e00
        /*0878*/ 	.word	0x00000003
        /*087c*/ 	.word	0x00000000
        /*0880*/ 	.short	0x010a
        /*0882*/ 	.byte	0x3f
	.zero		1


	//   ....[83]....
        /*0884*/ 	.word	0x00015e50
        /*0888*/ 	.word	0x00000005
        /*088c*/ 	.word	0x00000000
        /*0890*/ 	.short	0x010a
        /*0892*/ 	.byte	0x3f
	.zero		1


	//----- nvinfo : EIATTR_NUM_MBARRIERS
	.align		4
.L_1611:
        /*0894*/ 	.byte	0x03, 0x38
        /*0896*/ 	.short	0x0016


	//----- nvinfo : EIATTR_EXIT_INSTR_OFFSETS
	.align		4
        /*0898*/ 	.byte	0x04, 0x1c
        /*089a*/ 	.short	(.L_1613 - .L_1612)


	//   ....[0]....
.L_1612:
        /*089c*/ 	.word	0x00000ab0


	//   ....[1]....
        /*08a0*/ 	.word	0x00010580


	//   ....[2]....
        /*08a4*/ 	.word	0x000105e0


	//   ....[3]....
        /*08a8*/ 	.word	0x00014b30


	//----- nvinfo : EIATTR_MAX_THREADS
	.align		4
.L_1613:
        /*08ac*/ 	.byte	0x04, 0x05
        /*08ae*/ 	.short	(.L_1615 - .L_1614)
.L_1614:
        /*08b0*/ 	.word	0x00000200
        /*08b4*/ 	.word	0x00000001
        /*08b8*/ 	.word	0x00000001


	//----- nvinfo : EIATTR_CRS_STACK_SIZE
	.align		4
.L_1615:
        /*08bc*/ 	.byte	0x04, 0x1e
        /*08be*/ 	.short	(.L_1617 - .L_1616)
.L_1616:
        /*08c0*/ 	.word	0x00000000


	//----- nvinfo : EIATTR_CBANK_PARAM_SIZE
	.align		4
.L_1617:
        /*08c4*/ 	.byte	0x03, 0x19
        /*08c6*/ 	.short	0x0a70


	//----- nvinfo : EIATTR_PARAM_CBANK
	.align		4
        /*08c8*/ 	.byte	0x04, 0x0a
        /*08ca*/ 	.short	(.L_1619 - .L_1618)
	.align		4
.L_1618:
        /*08cc*/ 	.word	index@(.nv.constant0._ZN7cutlass13device_kernelIN5flash11enable_sm90INS1_16FlashAttnFwdSm90INS1_25CollectiveMainloopFwdSm90ILi2EN4cute5tupleIJNS5_1CILi1EEES8_S8_EEENS6_IJNS7_ILi192EEENS7_ILi128EEENS7_ILi64EEEEEELi64ENS_10bfloat16_tEfNS_4arch4Sm90ELb0ELb1ELb1ELb1ELb0ELb0ELb0ELb1ELb1ELb0ELb0ELb0EEENS1_21CollectiveEpilogueFwdINS6_IJSA_SC_SB_EEES9_SE_SG_Li384ELb1ELb0ELb0ELb0EEENS1_36VarlenDynamicPersistentTileSchedulerILi192ELi128ELi384ELi32ELb0ELb0ELb1ELb1ELb0ELb1EEEEEEEEEvNT_6ParamsE)
        /*08d0*/ 	.short	0x0210
        /*08d2*/ 	.short	0x0a70


	//----- nvinfo : EIATTR_SW_WAR
	.align		4
.L_1619:
        /*08d4*/ 	.byte	0x04, 0x36
        /*08d6*/ 	.short	(.L_1621 - .L_1620)
.L_1620:
        /*08d8*/ 	.word	0x00000008
.L_1621:


//--------------------- .nv.info._ZN7cutlass13device_kernelIN5flash11enable_sm90INS1_16FlashAttnFwdSm90INS1_25CollectiveMainloopFwdSm90ILi2EN4cute5tupleIJNS5_1CILi1EEES8_S8_EEENS6_IJNS7_ILi192EEENS7_ILi128EEENS7_ILi64EEEEEELi64ENS_10bfloat16_tEfNS_4arch4Sm90ELb0ELb1ELb1ELb1ELb0ELb1ELb0ELb1ELb1ELb0ELb0ELb0EEENS1_21CollectiveEpilogueFwdINS6_IJSA_SC_SB_EEES9_SE_SG_Li384ELb1ELb0ELb0ELb0EEENS1_36VarlenDynamicPersistentTileSchedulerILi192ELi128ELi384ELi32ELb0ELb0ELb1ELb1ELb0ELb1EEEEEEEEEvNT_6ParamsE --------------------------
	.section	.nv.info._ZN7cutlass13device_kernelIN5flash11enable_sm90INS1_16FlashAttnFwdSm90INS1_25CollectiveMainloopFwdSm90ILi2EN4cute5tupleIJNS5_1CILi1EEES8_S8_EEENS6_IJNS7_ILi192EEENS7_ILi128EEENS7_ILi64EEEEEELi64ENS_10bfloat16_tEfNS_4arch4Sm90ELb0ELb1ELb1ELb1ELb0ELb1ELb0ELb1ELb1ELb0ELb0ELb0EEENS1_21CollectiveEpilogueFwdINS6_IJSA_SC_SB_EEES9_SE_SG_Li384ELb1ELb0ELb0ELb0EEENS1_36VarlenDynamicPersistentTileSchedulerILi192ELi128ELi384ELi32ELb0ELb0ELb1ELb1ELb0ELb1EEEEEEEEEvNT_6ParamsE,"",@"SHT_CUDA_INFO"
	.sectionflags	@""
	.align	4


	//----- nvinfo : EIATTR_CUDA_API_VERSION
	.align		4
        /*0000*/ 	.byte	0x04, 0x37
        /*0002*/ 	.short	(.L_1623 - .L_1622)
.L_1622:
        /*0004*/ 	.word	0x00000082


	//----- nvinfo : EIATTR_KPARAM_INFO
	.align		4
.L_1623:
        /*0008*/ 	.byte	0x04, 0x17
        /*000a*/ 	.short	(.L_1625 - .L_1624)
.L_1624:
        /*000c*/ 	.word	0x00000000
        /*0010*/ 	.short	0x0000
        /*0012*/ 	.short	0x0070
        /*0014*/ 	.byte	0x00, 0xf0, 0x01, 0x28


	//----- nvinfo : EIATTR_SPARSE_MMA_MASK
	.align		4
.L_1625:
        /*0018*/ 	.byte	0x03, 0x50
        /*001a*/ 	.short	0x0000


	//----- nvinfo : EIATTR_MAXREG_COUNT
	.align		4
        /*001c*/ 	.byte	0x03, 0x1b
        /*001e*/ 	.short	0x0080


	//----- nvinfo : EIATTR_NUM_BARRIERS
	.align		4
        /*0020*/ 	.byte	0x02, 0x4c
        /*0022*/ 	.byte	0x10
	.zero		1


	//----- nvinfo : EIATTR_EXTERNS
	.align		4
        /*0024*/ 	.byte	0x04, 0x0f
        /*0026*/ 	.short	(.L_1627 - .L_1626)


	//   ....[0]....
	.align		4
.L_1626:
        /*0028*/ 	.word	index@(__assertfail)


	//----- nvinfo : EIATTR_ANNOTATIONS
	.align		4
.L_1627:
        /*002c*/ 	.byte	0x04, 0x55
        /*002e*/ 	.short	(.L_1629 - .L_1628)


	//   ....[0]....
.L_1628:
        /* <DEDUP_REMOVED lines=49> */


	//----- nvinfo : EIATTR_MERCURY_ISA_VERSION
	.align		4
.L_1629:
        /*0330*/ 	.byte	0x03, 0x5f
        /*0332*/ 	.short	0x0101


	//----- nvinfo : EIATTR_UNUSED_LOAD_BYTE_OFFSET
	.align		4
        /*0334*/ 	.byte	0x04, 0x44
        /*0336*/ 	.short	(.L_1631 - .L_1630)


	//   ....[0]....
.L_1630:
        /*0338*/ 	.word	0x00000b20
        /*033c*/ 	.word	0x0000fff0


	//   ....[1]....
        /*0340*/ 	.word	0x00017210
        /*0344*/ 	.word	0x0000fff0


	//----- nvinfo : EIATTR_INT_WARP_WIDE_INSTR_OFFSETS
	.align		4
.L_1631:
        /*0348*/ 	.byte	0x04, 0x31
        /*034a*/ 	.short	(.L_1633 - .L_1632)


	//   ....[0]....
.L_1632:
        /*034c*/ 	.word	0x000001c0


	//   ....[1]....
        /*0350*/ 	.word	0x00000200


	//   ....[2]....
        /*0354*/ 	.word	0x00000270


	//   ....[3]....
        /*0358*/ 	.word	0x0001af80


	//   ....[4]....
        /*035c*/ 	.word	0x0001b010


	//   ....[5]....
        /*0360*/ 	.word	0x0001b4c0


	//   ....[6]....
        /*0364*/ 	.word	0x0001b500


	//   ....[7]....
        /*0368*/ 	.word	0x0001cef0


	//   ....[8]....
        /*036c*/ 	.word	0x0001cf80


	//----- nvinfo : EIATTR_COOP_GROUP_MASK_REGIDS
	.align		4
.L_1633:
        /*0370*/ 	.byte	0x04, 0x29
        /*0372*/ 	.short	(.L_1635 - .L_1634)


	//   ....[0]....
.L_1634:
        /*0374*/ 	.word	0xffffffff


	//   ....[1]....
        /*0378*/ 	.word	0xffffffff


	//   ....[2]....
        /*037c*/ 	.word	0xffffffff


	//   ....[3]....
        /*0380*/ 	.word	0xffffffff


	//   ....[4]....
        /*0384*/ 	.word	0xffffffff


	//   ....[5]....
        /*0388*/ 	.word	0xffffffff


	//   ....[6]....
        /*038c*/ 	.word	0xffffffff


	//   ....[7]....
        /*0390*/ 	.word	0xffffffff


	//   ....[8]....
        /*0394*/ 	.word	0xffffffff


	//   ....[9]....
        /*0398*/ 	.word	0xffffffff


	//   ....[10]....
        /*039c*/ 	.word	0xffffffff


	//   ....[11]....
        /*03a0*/ 	.word	0xffffffff


	//   ....[12]....
        /*03a4*/ 	.word	0xffffffff


	//   ....[13]....
        /*03a8*/ 	.word	0xffffffff


	//   ....[14]....
        /*03ac*/ 	.word	0xffffffff


	//   ....[15]....
        /*03b0*/ 	.word	0xffffffff


	//   ....[16]....
        /*03b4*/ 	.word	0xffffffff


	//   ....[17]....
        /*03b8*/ 	.word	0xffffffff


	//   ....[18]....
        /*03bc*/ 	.word	0xffffffff


	//   ....[19]....
        /*03c0*/ 	.word	0xffffffff


	//   ....[20]....
        /*03c4*/ 	.word	0xffffffff


	//   ....[21]....
        /*03c8*/ 	.word	0xffffffff


	//   ....[22]....
        /*03cc*/ 	.word	0xffffffff


	//   ....[23]....
        /*03d0*/ 	.word	0xffffffff


	//   ....[24]....
        /*03d4*/ 	.word	0xffffffff


	//   ....[25]....
        /*03d8*/ 	.word	0xffffffff


	//   ....[26]....
        /*03dc*/ 	.word	0xffffffff


	//   ....[27]....
        /*03e0*/ 	.word	0xffffffff


	//   ....[28]....
        /*03e4*/ 	.word	0xffffffff


	//   ....[29]....
        /*03e8*/ 	.word	0xffffffff


	//   ....[30]....
        /*03ec*/ 	.word	0xffffffff


	//   ....[31]....
        /*03f0*/ 	.word	0xffffffff


	//   ....[32]....
        /*03f4*/ 	.word	0xffffffff


	//   ....[33]....
        /*03f8*/ 	.word	0xffffffff


	//   ....[34]....
        /*03fc*/ 	.word	0xffffffff


	//   ....[35]....
        /*0400*/ 	.word	0xffffffff


	//   ....[36]....
        /*0404*/ 	.word	0xffffffff


	//   ....[37]....
        /*0408*/ 	.word	0xffffffff


	//   ....[38]....
        /*040c*/ 	.word	0xffffffff


	//   ....[39]....
        /*0410*/ 	.word	0xffffffff


	//   ....[40]....
        /*0414*/ 	.word	0xffffffff


	//   ....[41]....
        /*0418*/ 	.word	0xffffffff


	//   ....[42]....
        /*041c*/ 	.word	0xffffffff


	//   ....[43]....
        /*0420*/ 	.word	0xffffffff


	//   ....[44]....
        /*0424*/ 	.word	0xffffffff


	//   ....[45]....
        /*0428*/ 	.word	0xffffffff


	//   ....[46]....
        /*042c*/ 	.word	0xffffffff


	//   ....[47]....
        /*0430*/ 	.word	0xffffffff


	//   ....[48]....
        /*0434*/ 	.word	0xffffffff


	//   ....[49]....
        /*0438*/ 	.word	0xffffffff


	//   ....[50]....
        /*043c*/ 	.word	0xffffffff


	//   ....[51]....
        /*0440*/ 	.word	0xffffffff


	//   ....[52]....
        /*0444*/ 	.word	0xffffffff


	//   ....[53]....
        /*0448*/ 	.word	0xffffffff


	//   ....[54]....
        /*044c*/ 	.word	0xffffffff


	//   ....[55]....
        /*0450*/ 	.word	0xffffffff


	//   ....[56]....
        /*0454*/ 	.word	0xffffffff


	//   ....[57]....
        /*0458*/ 	.word	0xffffffff


	//   ....[58]....
        /*045c*/ 	.word	0xffffffff


	//   ....[59]....
        /*0460*/ 	.word	0xffffffff


	//   ....[60]....
        /*0464*/ 	.word	0xffffffff


	//   ....[61]....
        /*0468*/ 	.word	0xffffffff


	//   ....[62]....
        /*046c*/ 	.word	0x0500000f


	//   ....[63]....
        /*0470*/ 	.word	0x0500000f


	//   ....[64]....
        /*0474*/ 	.word	0x0500000f


	//   ....[65]....
        /*0478*/ 	.word	0x0500000f


	//   ....[66]....
        /*047c*/ 	.word	0x0500000f


	//   ....[67]....
        /*0480*/ 	.word	0x0500000f


	//   ....[68]....
        /*0484*/ 	.word	0x0500000f


	//   ....[69]....
        /*0488*/ 	.word	0x0500000f


	//   ....[70]....
        /*048c*/ 	.word	0x0500000f


	//   ....[71]....
        /*0490*/ 	.word	0x0500000f


	//   ....[72]....
        /*0494*/ 	.word	0x0500000f


	//   ....[73]....
        /*0498*/ 	.word	0x0500000f


	//   ....[74]....
        /*049c*/ 	.word	0x0500000f


	//   ....[75]....
        /*04a0*/ 	.word	0x0500000f


	//   ....[76]....
        /*04a4*/ 	.word	0x0500000f


	//   ....[77]....
        /*04a8*/ 	.word	0x0500000f


	//   ....[78]....
        /*04ac*/ 	.word	0x0500000f


	//   ....[79]....
        /*04b0*/ 	.word	0x0500000f


	//   ....[80]....
        /*04b4*/ 	.word	0x0500000f


	//   ....[81]....
        /*04b8*/ 	.word	0x0500000f


	//   ....[82]....
        /*04bc*/ 	.word	0x0500000f


	//   ....[83]....
        /*04c0*/ 	.word	0x0500000f


	//   ....[84]....
        /*04c4*/ 	.word	0x0500000f


	//   ....[85]....
        /*04c8*/ 	.word	0x0500000f


	//   ....[86]....
        /*04cc*/ 	.word	0x0500000f


	//   ....[87]....
        /*04d0*/ 	.word	0x0500000f


	//   ....[88]....
        /*04d4*/ 	.word	0x0500000f


	//   ....[89]....
        /*04d8*/ 	.word	0x0500000f


	//   ....[90]....
        /*04dc*/ 	.word	0x0500000f


	//   ....[91]....
        /*04e0*/ 	.word	0x0500000f


	//   ....[92]....
        /*04e4*/ 	.word	0x0500000f


	//   ....[93]....
        /*04e8*/ 	.word	0x0500000f


	//   ....[94]....
        /*04ec*/ 	.word	0x0500000f


	//   ....[95]....
        /*04f0*/ 	.word	0x0500000f


	//   ....[96]....
        /*04f4*/ 	.word	0x0500000f


	//   ....[97]....
        /*04f8*/ 	.word	0x0500000f


	//   ....[98]....
        /*04fc*/ 	.word	0x0500000f


	//----- nvinfo : EIATTR_COOP_GROUP_INSTR_OFFSETS
	.align		4
.L_1635:
        /*0500*/ 	.byte	0x04, 0x28
        /*0502*/ 	.short	(.L_1637 - .L_1636)


	//   ....[0]....
.L_1636:
        /*0504*/ 	.word	0x00000070


	//   ....[1]....
        /*0508*/ 	.word	0x000001d0


	//   ....[2]....
        /*050c*/ 	.word	0x00000220


	//   ....[3]....
        /*0510*/ 	.word	0x00000450


	//   ....[4]....
        /*0514*/ 	.word	0x000005b0


	//   ....[5]....
        /*0518*/ 	.word	0x000006d0


	//   ....[6]....
        /*051c*/ 	.word	0x00000830


	//   ....[7]....
        /*0520*/ 	.word	0x00005e60


	//   ....[8]....
        /*0524*/ 	.word	0x0000b7d0


	//   ....[9]....
        /*0528*/ 	.word	0x0000b880


	//   ....[10]....
        /*052c*/ 	.word	0x0000c0d0


	//   ....[11]....
        /*0530*/ 	.word	0x0000c120


	//   ....[12]....
        /*0534*/ 	.word	0x0000ef70


	//   ....[13]....
        /*0538*/ 	.word	0x0000f070


	//   ....[14]....
        /*053c*/ 	.word	0x0000f8e0


	//   ....[15]....
        /*0540*/ 	.word	0x0000f960


	//   ....[16]....
        /*0544*/ 	.word	0x00011970


	//   ....[17]....
        /*0548*/ 	.word	0x000119e0


	//   ....[18]....
        /*054c*/ 	.word	0x00012020


	//   ....[19]....
        /*0550*/ 	.word	0x000120d0


	//   ....[20]....
        /*0554*/ 	.word	0x000150c0


	//   ....[21]....
        /*0558*/ 	.word	0x000151c0


	//   ....[22]....
        /*055c*/ 	.word	0x00015a00


	//   ....[23]....
        /*0560*/ 	.word	0x00015aa0


	//   ....[24]....
        /*0564*/ 	.word	0x00016a30


	//   ....[25]....
        /*0568*/ 	.word	0x00016a70


	//   ....[26]....
        /*056c*/ 	.word	0x00016b40


	//   ....[27]....
        /*0570*/ 	.word	0x00016e00


	//   ....[28]....
        /*0574*/ 	.word	0x00018c70


	//   ....[29]....
        /*0578*/ 	.word	0x00018e00


	//   ....[30]....
        /*057c*/ 	.word	0x00018e30


	//   ....[31]....
        /*0580*/ 	.word	0x00018e70


	//   ....[32]....
        /*0584*/ 	.word	0x00018ed0


	//   ....[33]....
        /*0588*/ 	.word	0x00018f30


	//   ....[34]....
        /*058c*/ 	.word	0x00018f70


	//   ....[35]....
        /*0590*/ 	.word	0x00019100


	//   ....[36]....
        /*0594*/ 	.word	0x00019160


	//   ....[37]....
        /*0598*/ 	.word	0x000191a0


	//   ....[38]....
        /*059c*/ 	.word	0x000191e0


	//   ....[39]....
        /*05a0*/ 	.word	0x00019210


	//   ....[40]....
        /*05a4*/ 	.word	0x00019240


	//   ....[41]....
        /*05a8*/ 	.word	0x000192e0


	//   ....[42]....
        /*05ac*/ 	.word	0x00019340


	//   ....[43]....
        /*05b0*/ 	.word	0x000193d0


	//   ....[44]....
        /*05b4*/ 	.word	0x0001d240


	//   ....[45]....
        /*05b8*/ 	.word	0x0001d250


	//   ....[46]....
        /*05bc*/ 	.word	0x0001d340


	//   ....[47]....
        /*05c0*/ 	.word	0x0001d3a0


	//   ....[48]....
        /*05c4*/ 	.word	0x0001d3e0


	//   ....[49]....
        /*05c8*/ 	.word	0x0001d420


	//   ....[50]....
        /*05cc*/ 	.word	0x0001d450


	//   ....[51]....
        /*05d0*/ 	.word	0x0001d480


	//   ....[52]....
        /*05d4*/ 	.word	0x0001d5f0


	//   ....[53]....
        /*05d8*/ 	.word	0x0001d650


	//   ....[54]....
        /*05dc*/ 	.word	0x0001d690


	//   ....[55]....
        /*05e0*/ 	.word	0x0001d6d0


	//   ....[56]....
        /*05e4*/ 	.word	0x0001d700


	//   ....[57]....
        /*05e8*/ 	.word	0x0001d730


	//   ....[58]....
        /*05ec*/ 	.word	0x0001d7f0


	//   ....[59]....
        /*05f0*/ 	.word	0x0001d810


	//   ....[60]....
        /*05f4*/ 	.word	0x0001d880


	//   ....[61]....
        /*05f8*/ 	.word	0x0001def0


	//   ....[62]....
        /*05fc*/ 	.word	0x0001e300


	//   ....[63]....
        /*0600*/ 	.word	0x0001e3b0


	//   ....[64]....
        /*0604*/ 	.word	0x0001e450


	//   ....[65]....
        /*0608*/ 	.word	0x0001e4f0


	//   ....[66]....
        /*060c*/ 	.word	0x0001e590


	//   ....[67]....
        /*0610*/ 	.word	0x0001e630


	//   ....[68]....
        /*0614*/ 	.word	0x0001e6d0


	//   ....[69]....
        /*0618*/ 	.word	0x0001e770


	//   ....[70]....
        /*061c*/ 	.word	0x0001e810


	//   ....[71]....
        /*0620*/ 	.word	0x0001e900


	//   ....[72]....
        /*0624*/ 	.word	0x0001e9a0


	//   ....[73]....
        /*0628*/ 	.word	0x0001ea40


	//   ....[74]....
        /*062c*/ 	.word	0x0001eae0


	//   ....[75]....
        /*0630*/ 	.word	0x0001eb80


	//   ....[76]....
        /*0634*/ 	.word	0x0001ec20


	//   ....[77]....
        /*0638*/ 	.word	0x0001ecc0


	//   ....[78]....
        /*063c*/ 	.word	0x0001ed60


	//   ....[79]....
        /*0640*/ 	.word	0x0001f0f0


	//   ....[80]....
        /*0644*/ 	.word	0x0001f3d0


	//   ....[81]....
        /*0648*/ 	.word	0x0001f7c0


	//   ....[82]....
        /*064c*/ 	.word	0x0001f850


	//   ....[83]....
        /*0650*/ 	.word	0x0001f8f0


	//   ....[84]....
        /*0654*/ 	.word	0x0001f9a0


	//   ....[85]....
        /*0658*/ 	.word	0x0001fa20


	//   ....[86]....
        /*065c*/ 	.word	0x0001faa0


	//   ....[87]....
        /*0660*/ 	.word	0x0001fb20


	//   ....[88]....
        /*0664*/ 	.word	0x0001fba0


	//   ....[89]....
        /*0668*/ 	.word	0x0001fc30


	//   ....[90]....
        /*066c*/ 	.word	0x0001fce0


	//   ....[91]....
        /*0670*/ 	.word	0x0001fd60


	//   ....[92]....
        /*0674*/ 	.word	0x0001fde0


	//   ....[93]....
        /*0678*/ 	.word	0x0001fe60


	//   ....[94]....
        /*067c*/ 	.word	0x0001fee0


	//   ....[95]....
        /*0680*/ 	.word	0x0001ff50


	//   ....[96]....
        /*0684*/ 	.word	0x0001fff0


	//   ....[97]....
        /*0688*/ 	.word	0x00020080


	//   ....[98]....
        /*068c*/ 	.word	0x000201a0


	//----- nvinfo : EIATTR_REG_RECONFIG
	.align		4
.L_1637:
        /*0690*/ 	.byte	0x01, 0x54
	.zero		2


	//----- nvinfo : EIATTR_SYSCALL_OFFSETS
	.align		4
        /*0694*/ 	.byte	0x04, 0x46
        /*0696*/ 	.short	(.L_1639 - .L_1638)


	//   ....[0]....
.L_1638:
        /*0698*/ 	.word	0x000018d0


	//   ....[1]....
        /*069c*/ 	.word	0x00001a20


	//   ....[2]....
        /*06a0*/ 	.word	0x00006040


	//   ....[3]....
        /*06a4*/ 	.word	0x000064c0


	//   ....[4]....
        /*06a8*/ 	.word	0x0001b190


	//   ....[5]....
        /*06ac*/ 	.word	0x0001b2c0


	//   ....[6]....
        /*06b0*/ 	.word	0x0001b3c0


	//----- nvinfo : EIATTR_MBARRIER_INSTR_OFFSETS
	.align		4
.L_1639:
        /*06b4*/ 	.byte	0x04, 0x39
        /*06b6*/ 	.short	(.L_1641 - .L_1640)


	//   ....[0]....
.L_1640:
        /*06b8*/ 	.word	0x00000300
        /*06bc*/ 	.word	0x000000ff
        /*06c0*/ 	.word	0x00016800
        /*06c4*/ 	.short	0x0100
        /*06c6*/ 	.byte	0x08
	.zero		1


	//   ....[1]....
        /*06c8*/ 	.word	0x00000310
        /*06cc*/ 	.word	0x000000ff
        /*06d0*/ 	.word	0x00016820
        /*06d4*/ 	.short	0x0100
        /*06d6*/ 	.byte	0x08
	.zero		1


	//   ....[2]....
        /*06d8*/ 	.word	0x00000400
        /*06dc*/ 	.word	0x000000ff
        /*06e0*/ 	.word	0x00016830
        /*06e4*/ 	.short	0x0100
        /*06e6*/ 	.byte	0x08
	.zero		1


	//   ....[3]....
        /*06e8*/ 	.word	0x00000410
        /*06ec*/ 	.word	0x000000ff
        /*06f0*/ 	.word	0x00016840
        /*06f4*/ 	.short	0x0100
        /*06f6*/ 	.byte	0x08
	.zero		1


	//   ....[4]....
        /*06f8*/ 	.word	0x00000420
        /*06fc*/ 	.word	0x000000ff
        /*0700*/ 	.word	0x00016838
        /*0704*/ 	.short	0x0100
        /*0706*/ 	.byte	0x08
	.zero		1


	//   ....[5]....
        /*0708*/ 	.word	0x00000430
        /*070c*/ 	.word	0x000000ff
        /*0710*/ 	.word	0x00016848
        /*0714*/ 	.short	0x0100
        /*0716*/ 	.byte	0x08
	.zero		1


	//   ....[6]....
        /*0718*/ 	.word	0x00000560
        /*071c*/ 	.word	0x000000ff
        /*0720*/ 	.word	0x00016850
        /*0724*/ 	.short	0x0100
        /*0726*/ 	.byte	0x08
	.zero		1


	//   ....[7]....
        /*0728*/ 	.word	0x00000570
        /*072c*/ 	.word	0x000000ff
        /*0730*/ 	.word	0x00016860
        /*0734*/ 	.short	0x0100
        /*0736*/ 	.byte	0x08
	.zero		1


	//   ....[8]....
        /*0738*/ 	.word	0x00000580
        /*073c*/ 	.word	0x000000ff
        /*0740*/ 	.word	0x00016858
        /*0744*/ 	.short	0x0100
        /*0746*/ 	.byte	0x08
	.zero		1


	//   ....[9]....
        /*0748*/ 	.word	0x00000590
        /*074c*/ 	.word	0x000000ff
        /*0750*/ 	.word	0x00016868
        /*0754*/ 	.short	0x0100
        /*0756*/ 	.byte	0x08
	.zero		1


	//   ....[10]....
        /*0758*/ 	.word	0x00000680
        /*075c*/ 	.word	0x000000ff
        /*0760*/ 	.word	0x00016870
        /*0764*/ 	.short	0x0100
        /*0766*/ 	.byte	0x06
	.zero		1


	//   ....[11]....
        /*0768*/ 	.word	0x00000690
        /*076c*/ 	.word	0x000000ff
        /*0770*/ 	.word	0x00016880
        /*0774*/ 	.short	0x0100
        /*0776*/ 	.byte	0x06
	.zero		1


	//   ....[12]....
        /*0778*/ 	.word	0x000006a0
        /*077c*/ 	.word	0x000000ff
        /*0780*/ 	.word	0x00016878
        /*0784*/ 	.short	0x0100
        /*0786*/ 	.byte	0x06
	.zero		1


	//   ....[13]....
        /*0788*/ 	.word	0x000006b0
        /*078c*/ 	.word	0x000000ff
        /*0790*/ 	.word	0x00016888
        /*0794*/ 	.short	0x0100
        /*0796*/ 	.byte	0x06
	.zero		1


	//   ....[14]....
        /*0798*/ 	.word	0x000007e0
        /*079c*/ 	.word	0x000000ff
        /*07a0*/ 	.word	0x00016890
        /*07a4*/ 	.short	0x0100
        /*07a6*/ 	.byte	0x08
	.zero		1


	//   ....[15]....
        /*07a8*/ 	.word	0x000007f0
        /*07ac*/ 	.word	0x000000ff
        /*07b0*/ 	.word	0x000168a0
        /*07b4*/ 	.short	0x0100
        /*07b6*/ 	.byte	0x08
	.zero		1


	//   ....[16]....
        /*07b8*/ 	.word	0x00000800
        /*07bc*/ 	.word	0x000000ff
        /*07c0*/ 	.word	0x00016898
        /*07c4*/ 	.short	0x0100
        /*07c6*/ 	.byte	0x08
	.zero		1


	//   ....[17]....
        /*07c8*/ 	.word	0x00000810
        /*07cc*/ 	.word	0x000000ff
        /*07d0*/ 	.word	0x000168a8
        /*07d4*/ 	.short	0x0100
        /*07d6*/ 	.byte	0x08
	.zero		1


	//   ....[18]....
        /*07d8*/ 	.word	0x00000940
        /*07dc*/ 	.word	0x000000ff
        /*07e0*/ 	.word	0x000168b0
        /*07e4*/ 	.short	0x0100
        /*07e6*/ 	.byte	0x08
	.zero		1


	//   ....[19]....
        /*07e8*/ 	.word	0x00000950
        /*07ec*/ 	.word	0x000000ff
        /*07f0*/ 	.word	0x000168c0
        /*07f4*/ 	.short	0x0100
        /*07f6*/ 	.byte	0x08
	.zero		1


	//   ....[20]....
        /*07f8*/ 	.word	0x00000960
        /*07fc*/ 	.word	0x000000ff
        /*0800*/ 	.word	0x000168b8
        /*0804*/ 	.short	0x0100
        /*0806*/ 	.byte	0x08
	.zero		1


	//   ....[21]....
        /*0808*/ 	.word	0x00000970
        /*080c*/ 	.word	0x000000ff
        /*0810*/ 	.word	0x000168c8
        /*0814*/ 	.short	0x0100
        /*0816*/ 	.byte	0x08
	.zero		1


	//   ....[22]....
        /*0818*/ 	.word	0x00002d10
        /*081c*/ 	.word	0x00000056
        /*0820*/ 	.word	0x00016890
        /*0824*/ 	.short	0x010a
        /*0826*/ 	.byte	0x3f
	.zero		1


	//   ....[23]....
        /*0828*/ 	.word	0x000040e0
        /*082c*/ 	.word	0x00000056
        /*0830*/ 	.word	0x00016890
        /*0834*/ 	.short	0x010a
        /*0836*/ 	.byte	0x3f
	.zero		1


	//   ....[24]....
        /*0838*/ 	.word	0x00005230
        /*083c*/ 	.word	0x00000056
        /*0840*/ 	.word	0x00016890
        /*0844*/ 	.short	0x010a
        /*0846*/ 	.byte	0x3f
	.zero		1


	//   ....[25]....
        /*0848*/ 	.word	0x00005440
        /*084c*/ 	.word	0x00000020
        /*0850*/ 	.word	0x00000000
        /*0854*/ 	.short	0x0101
        /*0856*/ 	.byte	0x3f
	.zero		1


	//   ....[26]....
        /*0858*/ 	.word	0x00005480
        /*085c*/ 	.word	0x00000056
        /*0860*/ 	.word	0x000168b0
        /*0864*/ 	.short	0x010a
        /*0866*/ 	.byte	0x3f
	.zero		1


	//   ....[27]....
        /*0868*/ 	.word	0x00005860
        /*086c*/ 	.word	0x00000056
        /*0870*/ 	.word	0x00000000
        /*0874*/ 	.short	0x0101
        /*0876*/ 	.byte	0x3f
	.zero		1


	//   ....[28]....
        /*0878*/ 	.word	0x000060e0
        /*087c*/ 	.word	0x00000002
        /*0880*/ 	.word	0x00016800
        /*0884*/ 	.short	0x010a
        /*0886*/ 	.byte	0x3f
	.zero		1


	//   ....[29]....
        /*0888*/ 	.word	0x00006130
        /*088c*/ 	.word	0x00000002
        /*0890*/ 	.word	0x00016800
        /*0894*/ 	.short	0x010a
        /*0896*/ 	.byte	0x3f
	.zero		1


	//   ....[30]....
        /*0898*/ 	.word	0x00006e60
        /*089c*/ 	.word	0x00000002
        /*08a0*/ 	.word	0x00016800
        /*08a4*/ 	.short	0x010a
        /*08a6*/ 	.byte	0x3f
	.zero		1


	//   ....[31]....
        /*08a8*/ 	.word	0x000083d0
        /*08ac*/ 	.word	0x00000002
        /*08b0*/ 	.word	0x00016800
        /*08b4*/ 	.short	0x010a
        /*08b6*/ 	.byte	0x3f
	.zero		1


	//   ....[32]....
        /*08b8*/ 	.word	0x000094c0
        /*08bc*/ 	.word	0x00000059
        /*08c0*/ 	.word	0x00016830
        /*08c4*/ 	.short	0x010a
        /*08c6*/ 	.byte	0x3f
	.zero		1


	//   ....[33]....
        /*08c8*/ 	.word	0x00009620
        /*08cc*/ 	.word	0x00000059
        /*08d0*/ 	.word	0x00016830
        /*08d4*/ 	.short	0x010a
        /*08d6*/ 	.byte	0x3f
	.zero		1


	//   ....[34]....
        /*08d8*/ 	.word	0x00009e70
        /*08dc*/ 	.word	0x00000059
        /*08e0*/ 	.word	0x00000000
        /*08e4*/ 	.short	0x0101
        /*08e6*/ 	.byte	0x3f
	.zero		1


	//   ....[35]....
        /*08e8*/ 	.word	0x0000d120
        /*08ec*/ 	.word	0x00000015
        /*08f0*/ 	.word	0x00016830
        /*08f4*/ 	.short	0x010a
        /*08f6*/ 	.byte	0x3f
	.zero		1


	//   ....[36]....
        /*08f8*/ 	.word	0x0000d170
        /*08fc*/ 	.word	0x00000015
        /*0900*/ 	.word	0x00016830
        /*0904*/ 	.short	0x010a
        /*0906*/ 	.byte	0x3f
	.zero		1


	//   ....[37]....
        /*0908*/ 	.word	0x0000d480
        /*090c*/ 	.word	0x00000014
        /*0910*/ 	.word	0x00016850
        /*0914*/ 	.short	0x010a
        /*0916*/ 	.byte	0x3f
	.zero		1


	//   ....[38]....
        /*0918*/ 	.word	0x0000d4c0
        /*091c*/ 	.word	0x00000014
        /*0920*/ 	.word	0x00016850
        /*0924*/ 	.short	0x010a
        /*0926*/ 	.byte	0x3f
	.zero		1


	//   ....[39]....
        /*0928*/ 	.word	0x0000e160
        /*092c*/ 	.word	0x00000019
        /*0930*/ 	.word	0x00000000
        /*0934*/ 	.short	0x0101
        /*0936*/ 	.byte	0x3f
	.zero		1


	//   ....[40]....
        /*0938*/ 	.word	0x0000fcc0
        /*093c*/ 	.word	0x0000002e
        /*0940*/ 	.word	0x00000000
        /*0944*/ 	.short	0x0101
        /*0946*/ 	.byte	0x3f
	.zero		1


	//   ....[41]....
        /*0948*/ 	.word	0x00010ae0
        /*094c*/ 	.word	0x0000000e
        /*0950*/ 	.word	0x00016830
        /*0954*/ 	.short	0x010a
        /*0956*/ 	.byte	0x3f
	.zero		1


	//   ....[42]....
        /*0958*/ 	.word	0x00010b30
        /*095c*/ 	.word	0x0000000e
        /*0960*/ 	.word	0x00016830
        /*0964*/ 	.short	0x010a
        /*0966*/ 	.byte	0x3f
	.zero		1


	//   ....[43]....
        /*0968*/ 	.word	0x00010e40
        /*096c*/ 	.word	0x0000000f
        /*0970*/ 	.word	0x00016850
        /*0974*/ 	.short	0x010a
        /*0976*/ 	.byte	0x3f
	.zero		1


	//   ....[44]....
        /*0978*/ 	.word	0x00010e80
        /*097c*/ 	.word	0x0000000f
        /*0980*/ 	.word	0x00016850
        /*0984*/ 	.short	0x010a
        /*0986*/ 	.byte	0x3f
	.zero		1


	//   ....[45]....
        /*0988*/ 	.word	0x00012590
        /*098c*/ 	.word	0x00000019
        /*0990*/ 	.word	0x00000000
        /*0994*/ 	.short	0x0101
        /*0996*/ 	.byte	0x3f
	.zero		1


	//   ....[46]....
        /*0998*/ 	.word	0x00012830
        /*099c*/ 	.word	0x00000004
        /*09a0*/ 	.word	0x00000000
        /*09a4*/ 	.short	0x0101
        /*09a6*/ 	.byte	0x3f
	.zero		1


	//   ....[47]....
        /*09a8*/ 	.word	0x000132a0
        /*09ac*/ 	.word	0x0000000e
        /*09b0*/ 	.word	0x00016830
        /*09b4*/ 	.short	0x010a
        /*09b6*/ 	.byte	0x3f
	.zero		1


	//   ....[48]....
        /*09b8*/ 	.word	0x000132f0
        /*09bc*/ 	.word	0x0000000e
        /*09c0*/ 	.word	0x00016830
        /*09c4*/ 	.short	0x010a
        /*09c6*/ 	.byte	0x3f
	.zero		1


	//   ....[49]....
        /*09c8*/ 	.word	0x00013600
        /*09cc*/ 	.word	0x0000000f
        /*09d0*/ 	.word	0x00016850
        /*09d4*/ 	.short	0x010a
        /*09d6*/ 	.byte	0x3f
	.zero		1


	//   ....[50]....
        /*09d8*/ 	.word	0x00013640
        /*09dc*/ 	.word	0x0000000f
        /*09e0*/ 	.word	0x00016850
        /*09e4*/ 	.short	0x010a
        /*09e6*/ 	.byte	0x3f
	.zero		1


	//   ....[51]....
        /*09e8*/ 	.word	0x00014320
        /*09ec*/ 	.word	0x00000056
        /*09f0*/ 	.word	0x00000000
        /*09f4*/ 	.short	0x0101
        /*09f6*/ 	.byte	0x3f
	.zero		1


	//   ....[52]....
        /*09f8*/ 	.word	0x00015f80
        /*09fc*/ 	.word	0x0000002a
        /*0a00*/ 	.word	0x00000000
        /*0a04*/ 	.short	0x0101
        /*0a06*/ 	.byte	0x3f
	.zero		1


	//   ....[53]....
        /*0a08*/ 	.word	0x00016920
        /*0a0c*/ 	.word	0x00000009
        /*0a10*/ 	.word	0x00016850
        /*0a14*/ 	.short	0x010a
        /*0a16*/ 	.byte	0x3f
	.zero		1


	//   ....[54]....
        /*0a18*/ 	.word	0x00016990
        /*0a1c*/ 	.word	0x00000009
        /*0a20*/ 	.word	0x00016850
        /*0a24*/ 	.short	0x010a
        /*0a26*/ 	.byte	0x3f
	.zero		1


	//   ....[55]....
        /*0a28*/ 	.word	0x00016f80
        /*0a2c*/ 	.word	0x00000002
        /*0a30*/ 	.word	0x00000000
        /*0a34*/ 	.short	0x0101
        /*0a36*/ 	.byte	0x3f
	.zero		1


	//   ....[56]....
        /*0a38*/ 	.word	0x00017ef0
        /*0a3c*/ 	.word	0x00000000
        /*0a40*/ 	.word	0x00000000
        /*0a44*/ 	.short	0x0101
        /*0a46*/ 	.byte	0x3f
	.zero		1


	//   ....[57]....
        /*0a48*/ 	.word	0x0001a380
        /*0a4c*/ 	.word	0x00000008
        /*0a50*/ 	.word	0x00016820
        /*0a54*/ 	.short	0x010a
        /*0a56*/ 	.byte	0x3f
	.zero		1


	//   ....[58]....
        /*0a58*/ 	.word	0x0001a3f0
        /*0a5c*/ 	.word	0x00000009
        /*0a60*/ 	.word	0x000168a0
        /*0a64*/ 	.short	0x010a
        /*0a66*/ 	.byte	0x3f
	.zero		1


	//   ....[59]....
        /*0a68*/ 	.word	0x0001a5a0
        /*0a6c*/ 	.word	0x00000009
        /*0a70*/ 	.word	0x000168c0
        /*0a74*/ 	.short	0x010a
        /*0a76*/ 	.byte	0x3f
	.zero		1


	//   ....[60]....
        /*0a78*/ 	.word	0x0001a810
        /*0a7c*/ 	.word	0x0000000c
        /*0a80*/ 	.word	0x000168a0
        /*0a84*/ 	.short	0x010a
        /*0a86*/ 	.byte	0x3f
	.zero		1


	//   ....[61]....
        /*0a88*/ 	.word	0x0001a9b0
        /*0a8c*/ 	.word	0x0000000c
        /*0a90*/ 	.word	0x000168c0
        /*0a94*/ 	.short	0x010a
        /*0a96*/ 	.byte	0x3f
	.zero		1


	//   ....[62]....
        /*0a98*/ 	.word	0x0001b850
        /*0a9c*/ 	.word	0x00000005
        /*0aa0*/ 	.word	0x00016840
        /*0aa4*/ 	.short	0x010a
        /*0aa6*/ 	.byte	0x3f
	.zero		1


	//   ....[63]....
        /*0aa8*/ 	.word	0x0001bba0
        /*0aac*/ 	.word	0x0000001b
        /*0ab0*/ 	.word	0x00016820
        /*0ab4*/ 	.short	0x010a
        /*0ab6*/ 	.byte	0x3f
	.zero		1


	//   ....[64]....
        /*0ab8*/ 	.word	0x0001be90
        /*0abc*/ 	.word	0x00000003
        /*0ac0*/ 	.word	0x00016840
        /*0ac4*/ 	.short	0x010a
        /*0ac6*/ 	.byte	0x3f
	.zero		1


	//   ....[65]....
        /*0ac8*/ 	.word	0x0001c070
        /*0acc*/ 	.word	0x00000002
        /*0ad0*/ 	.word	0x00000060
        /*0ad4*/ 	.short	0x010a
        /*0ad6*/ 	.byte	0x3f
	.zero		1


	//   ....[66]....
        /*0ad8*/ 	.word	0x0001c510
        /*0adc*/ 	.word	0x00000003
        /*0ae0*/ 	.word	0x00016840
        /*0ae4*/ 	.short	0x010a
        /*0ae6*/ 	.byte	0x3f
	.zero		1


	//   ....[67]....
        /*0ae8*/ 	.word	0x0001c6f0
        /*0aec*/ 	.word	0x00000003
        /*0af0*/ 	.word	0x00000060
        /*0af4*/ 	.short	0x010a
        /*0af6*/ 	.byte	0x3f
	.zero		1


	//   ....[68]....
        /*0af8*/ 	.word	0x0001cac0
        /*0afc*/ 	.word	0x00000002
        /*0b00*/ 	.word	0x00016840
        /*0b04*/ 	.short	0x010a
        /*0b06*/ 	.byte	0x3f
	.zero		1


	//   ....[69]....
        /*0b08*/ 	.word	0x0001ccb0
        /*0b0c*/ 	.word	0x00000002
        /*0b10*/ 	.word	0x00000060
        /*0b14*/ 	.short	0x010a
        /*0b16*/ 	.byte	0x3f
	.zero		1


	//   ....[70]....
        /*0b18*/ 	.word	0x0001cff0
        /*0b1c*/ 	.word	0x00000003
        /*0b20*/ 	.word	0x00016860
        /*0b24*/ 	.short	0x010a
        /*0b26*/ 	.byte	0x3f
	.zero		1


	//   ....[71]....
        /*0b28*/ 	.word	0x0001de70
        /*0b2c*/ 	.word	0x00000009
        /*0b30*/ 	.word	0x00016820
        /*0b34*/ 	.short	0x010a
        /*0b36*/ 	.byte	0x3f
	.zero		1


	//   ....[72]....
        /*0b38*/ 	.word	0x0001e000
        /*0b3c*/ 	.word	0x00000007
        /*0b40*/ 	.word	0x00000000
        /*0b44*/ 	.short	0x010a
        /*0b46*/ 	.byte	0x3f
	.zero		1


	//   ....[73]....
        /*0b48*/ 	.word	0x0001e070
        /*0b4c*/ 	.word	0x00000003
        /*0b50*/ 	.word	0x00000000
        /*0b54*/ 	.short	0x010a
        /*0b56*/ 	.byte	0x3f
	.zero		1


	//   ....[74]....
        /*0b58*/ 	.word	0x0001e0d0
        /*0b5c*/ 	.word	0x00000005
        /*0b60*/ 	.word	0x00000000
        /*0b64*/ 	.short	0x010a
        /*0b66*/ 	.byte	0x3f
	.zero		1


	//   ....[75]....
        /*0b68*/ 	.word	0x0001e100
        /*0b6c*/ 	.word	0x00000003
        /*0b70*/ 	.word	0x00000000
        /*0b74*/ 	.short	0x010a
        /*0b76*/ 	.byte	0x3f
	.zero		1


	//   ....[76]....
        /*0b78*/ 	.word	0x0001e160
        /*0b7c*/ 	.word	0x00000056
        /*0b80*/ 	.word	0x00016890
        /*0b84*/ 	.short	0x010a
        /*0b86*/ 	.byte	0x3f
	.zero		1


	//   ....[77]....
        /*0b88*/ 	.word	0x0001e1b0
        /*0b8c*/ 	.word	0x00000056
        /*0b90*/ 	.word	0x00016890
        /*0b94*/ 	.short	0x010a
        /*0b96*/ 	.byte	0x3f
	.zero		1


	//   ....[78]....
        /*0b98*/ 	.word	0x0001e200
        /*0b9c*/ 	.word	0x00000056
        /*0ba0*/ 	.word	0x00016890
        /*0ba4*/ 	.short	0x010a
        /*0ba6*/ 	.byte	0x3f
	.zero		1


	//   ....[79]....
        /*0ba8*/ 	.word	0x0001e250
        /*0bac*/ 	.word	0x00000056
        /*0bb0*/ 	.word	0x000168b0
        /*0bb4*/ 	.short	0x010a
        /*0bb6*/ 	.byte	0x3f
	.zero		1


	//   ....[80]....
        /*0bb8*/ 	.word	0x0001e850
        /*0bbc*/ 	.word	0x00000002
        /*0bc0*/ 	.word	0x00016800
        /*0bc4*/ 	.short	0x010a
        /*0bc6*/ 	.byte	0x3f
	.zero		1


	//   ....[81]....
        /*0bc8*/ 	.word	0x0001eda0
        /*0bcc*/ 	.word	0x00000002
        /*0bd0*/ 	.word	0x00016800
        /*0bd4*/ 	.short	0x010a
        /*0bd6*/ 	.byte	0x3f
	.zero		1


	//   ....[82]....
        /*0bd8*/ 	.word	0x0001edf0
        /*0bdc*/ 	.word	0x00000059
        /*0be0*/ 	.word	0x00016830
        /*0be4*/ 	.short	0x010a
        /*0be6*/ 	.byte	0x3f
	.zero		1


	//   ....[83]....
        /*0be8*/ 	.word	0x0001ee40
        /*0bec*/ 	.word	0x00000015
        /*0bf0*/ 	.word	0x00016830
        /*0bf4*/ 	.short	0x010a
        /*0bf6*/ 	.byte	0x3f
	.zero		1


	//   ....[84]....
        /*0bf8*/ 	.word	0x0001ee90
        /*0bfc*/ 	.word	0x00000014
        /*0c00*/ 	.word	0x00016850
        /*0c04*/ 	.short	0x010a
        /*0c06*/ 	.byte	0x3f
	.zero		1


	//   ....[85]....
        /*0c08*/ 	.word	0x0001eee0
        /*0c0c*/ 	.word	0x0000000e
        /*0c10*/ 	.word	0x00016830
        /*0c14*/ 	.short	0x010a
        /*0c16*/ 	.byte	0x3f
	.zero		1


	//   ....[86]....
        /*0c18*/ 	.word	0x0001ef30
        /*0c1c*/ 	.word	0x0000000f
        /*0c20*/ 	.word	0x00016850
        /*0c24*/ 	.short	0x010a
        /*0c26*/ 	.byte	0x3f
	.zero		1


	//   ....[87]....
        /*0c28*/ 	.word	0x0001ef80
        /*0c2c*/ 	.word	0x0000000e
        /*0c30*/ 	.word	0x00016830
        /*0c34*/ 	.short	0x010a
        /*0c36*/ 	.byte	0x3f
	.zero		1


	//   ....[88]....
        /*0c38*/ 	.word	0x0001efd0
        /*0c3c*/ 	.word	0x0000000f
        /*0c40*/ 	.word	0x00016850
        /*0c44*/ 	.short	0x010a
        /*0c46*/ 	.byte	0x3f
	.zero		1


	//   ....[89]....
        /*0c48*/ 	.word	0x0001f020
        /*0c4c*/ 	.word	0x00000009
        /*0c50*/ 	.word	0x00016850
        /*0c54*/ 	.short	0x010a
        /*0c56*/ 	.byte	0x3f
	.zero		1


	//   ....[90]....
        /*0c58*/ 	.word	0x0001f1b0
        /*0c5c*/ 	.word	0x00000008
        /*0c60*/ 	.word	0x00016820
        /*0c64*/ 	.short	0x010a
        /*0c66*/ 	.byte	0x3f
	.zero		1


	//   ....[91]....
        /*0c68*/ 	.word	0x0001f200
        /*0c6c*/ 	.word	0x00000009
        /*0c70*/ 	.word	0x000168a0
        /*0c74*/ 	.short	0x010a
        /*0c76*/ 	.byte	0x3f
	.zero		1


	//   ....[92]....
        /*0c78*/ 	.word	0x0001f250
        /*0c7c*/ 	.word	0x00000009
        /*0c80*/ 	.word	0x000168c0
        /*0c84*/ 	.short	0x010a
        /*0c86*/ 	.byte	0x3f
	.zero		1


	//   ....[93]....
        /*0c88*/ 	.word	0x0001f2a0
        /*0c8c*/ 	.word	0x0000000c
        /*0c90*/ 	.word	0x000168a0
        /*0c94*/ 	.short	0x010a
        /*0c96*/ 	.byte	0x3f
	.zero		1


	//   ....[94]....
        /*0c98*/ 	.word	0x0001f2f0
        /*0c9c*/ 	.word	0x0000000c
        /*0ca0*/ 	.word	0x000168c0
        /*0ca4*/ 	.short	0x010a
        /*0ca6*/ 	.byte	0x3f
	.zero		1


	//   ....[95]....
        /*0ca8*/ 	.word	0x0001f490
        /*0cac*/ 	.word	0x00000005
        /*0cb0*/ 	.word	0x00016840
        /*0cb4*/ 	.short	0x010a
        /*0cb6*/ 	.byte	0x3f
	.zero		1


	//   ....[96]....
        /*0cb8*/ 	.word	0x0001f4e0
        /*0cbc*/ 	.word	0x0000001b
        /*0cc0*/ 	.word	0x00016820
        /*0cc4*/ 	.short	0x010a
        /*0cc6*/ 	.byte	0x3f
	.zero		1


	//   ....[97]....
        /*0cc8*/ 	.word	0x0001f530
        /*0ccc*/ 	.word	0x00000003
        /*0cd0*/ 	.word	0x00016840
        /*0cd4*/ 	.short	0x010a
        /*0cd6*/ 	.byte	0x3f
	.zero		1


	//   ....[98]....
        /*0cd8*/ 	.word	0x0001f580
        /*0cdc*/ 	.word	0x00000002
        /*0ce0*/ 	.word	0x00000060
        /*0ce4*/ 	.short	0x010a
        /*0ce6*/ 	.byte	0x3f
	.zero		1


	//   ....[99]....
        /*0ce8*/ 	.word	0x0001f5d0
        /*0cec*/ 	.word	0x00000003
        /*0cf0*/ 	.word	0x00016840
        /*0cf4*/ 	.short	0x010a
        /*0cf6*/ 	.byte	0x3f
	.zero		1


	//   ....[100]....
        /*0cf8*/ 	.word	0x0001f620
        /*0cfc*/ 	.word	0x00000003
        /*0d00*/ 	.word	0x00000060
        /*0d04*/ 	.short	0x010a
        /*0d06*/ 	.byte	0x3f
	.zero		1


	//   ....[101]....
        /*0d08*/ 	.word	0x0001f670
        /*0d0c*/ 	.word	0x00000002
        /*0d10*/ 	.word	0x00016840
        /*0d14*/ 	.short	0x010a
        /*0d16*/ 	.byte	0x3f
	.zero		1


	//   ....[102]....
        /*0d18*/ 	.word	0x0001f6c0
        /*0d1c*/ 	.word	0x00000002
        /*0d20*/ 	.word	0x00000060
        /*0d24*/ 	.short	0x010a
        /*0d26*/ 	.byte	0x3f
	.zero		1


	//   ....[103]....
        /*0d28*/ 	.word	0x0001f710
        /*0d2c*/ 	.word	0x00000003
        /*0d30*/ 	.word	0x00016860
        /*0d34*/ 	.short	0x010a
        /*0d36*/ 	.byte	0x3f
	.zero		1


	//   ....[104]....
        /*0d38*/ 	.word	0x000200c0
        /*0d3c*/ 	.word	0x00000009
        /*0d40*/ 	.word	0x00016820
        /*0d44*/ 	.short	0x010a
        /*0d46*/ 	.byte	0x3f
	.zero		1


	//   ....[105]....
        /*0d48*/ 	.word	0x00020260
        /*0d4c*/ 	.word	0x00000007
        /*0d50*/ 	.word	0x00000000
        /*0d54*/ 	.short	0x010a
        /*0d56*/ 	.byte	0x3f
	.zero		1


	//   ....[106]....
        /*0d58*/ 	.word	0x000202b0
        /*0d5c*/ 	.word	0x00000003
        /*0d60*/ 	.word	0x00000000
        /*0d64*/ 	.short	0x010a
        /*0d66*/ 	.byte	0x3f
	.zero		1


	//   ....[107]....
        /*0d68*/ 	.word	0x00020300
        /*0d6c*/ 	.word	0x00000005
        /*0d70*/ 	.word	0x00000000
        /*0d74*/ 	.short	0x010a
        /*0d76*/ 	.byte	0x3f
	.zero		1


	//----- nvinfo : EIATTR_NUM_MBARRIERS
	.align		4
.L_1641:
        /*0d78*/ 	.byte	0x03, 0x38
        /*0d7a*/ 	.short	0x0016


	//----- nvinfo : EIATTR_EXIT_INSTR_OFFSETS
	.align		4
        /*0d7c*/ 	.byte	0x04, 0x1c
        /*0d7e*/ 	.short	(.L_1643 - .L_1642)


	//   ....[0]....
.L_1642:
        /*0d80*/ 	.word	0x0001e150


	//----- nvinfo : EIATTR_MAX_THREADS
	.align		4
.L_1643:
        /*0d84*/ 	.byte	0x04, 0x05
        /*0d86*/ 	.short	(.L_1645 - .L_1644)
.L_1644:
        /*0d88*/ 	.word	0x00000200
        /*0d8c*/ 	.word	0x00000001
        /*0d90*/ 	.word	0x00000001


	//----- nvinfo : EIATTR_CRS_STACK_SIZE
	.align		4
.L_1645:
        /*0d94*/ 	.byte	0x04, 0x1e
        /*0d96*/ 	.short	(.L_1647 - .L_1646)
.L_1646:
        /*0d98*/ 	.word	0x00000000


	//----- nvinfo : EIATTR_CBANK_PARAM_SIZE
	.align		4
.L_1647:
        /*0d9c*/ 	.byte	0x03, 0x19
        /*0d9e*/ 	.short	0x0a70


	//----- nvinfo : EIATTR_PARAM_CBANK
	.align		4
        /*0da0*/ 	.byte	0x04, 0x0a
        /*0da2*/ 	.short	(.L_1649 - .L_1648)
	.align		4
.L_1648:
        /*0da4*/ 	.word	index@(.nv.constant0._ZN7cutlass13device_kernelIN5flash11enable_sm90INS1_16FlashAttnFwdSm90INS1_25CollectiveMainloopFwdSm90ILi2EN4cute5tupleIJNS5_1CILi1EEES8_S8_EEENS6_IJNS7_ILi192EEENS7_ILi128EEENS7_ILi64EEEEEELi64ENS_10bfloat16_tEfNS_4arch4Sm90ELb0ELb1ELb1ELb1ELb0ELb1ELb0ELb1ELb1ELb0ELb0ELb0EEENS1_21CollectiveEpilogueFwdINS6_IJSA_SC_SB_EEES9_SE_SG_Li384ELb1ELb0ELb0ELb0EEENS1_36VarlenDynamicPersistentTileSchedulerILi192ELi128ELi384ELi32ELb0ELb0ELb1ELb1ELb0ELb1EEEEEEEEEvNT_6ParamsE)
        /*0da8*/ 	.short	0x0210
        /*0daa*/ 	.short	0x0a70


	//----- nvinfo : EIATTR_SW_WAR
	.align		4
.L_1649:
        /*0dac*/ 	.byte	0x04, 0x36
        /*0dae*/ 	.short	(.L_1651 - .L_1650)
.L_1650:
        /*0db0*/ 	.word	0x00000008
.L_1651:


//--------------------- .nv.info._ZN7cutlass13device_kernelIN5flash11enable_sm90INS1_16FlashAttnFwdSm90INS1_25CollectiveMainloopFwdSm90ILi2EN4cute5tupleIJNS5_1CILi1EEES8_S8_EEENS6_IJNS7_ILi192EEENS7_ILi128EEENS7_ILi64EEEEEELi64ENS_10bfloat16_tEfNS_4arch4Sm90ELb1ELb0ELb1ELb0ELb0ELb0ELb0ELb1ELb1ELb0ELb0ELb0EEENS1_21CollectiveEpilogueFwdINS6_IJSA_SC_SB_EEES9_SE_SG_Li384ELb0ELb0ELb0ELb0EEENS1_30DynamicPersistentTileSchedulerILi384ELi32ELb0ELb0ELb1EEEEEEEEEvNT_6ParamsE --------------------------
	.section	.nv.info._ZN7cutlass13device_kernelIN5flash11enable_sm90INS1_16FlashAttnFwdSm90INS1_25CollectiveMainloopFwdSm90ILi2EN4cute5tupleIJNS5_1CILi1EEES8_S8_EEENS6_IJNS7_ILi192EEENS7_ILi128EEENS7_ILi64EEEEEELi64ENS_10bfloat16_tEfNS_4arch4Sm90ELb1ELb0ELb1ELb0ELb0ELb0ELb0ELb1ELb1ELb0ELb0ELb0EEENS1_21CollectiveEpilogueFwdINS6_IJSA_SC_SB_EEES9_SE_SG_Li384ELb0ELb0ELb0ELb0EEENS1_30DynamicPersistentTileSchedulerILi384ELi32ELb0ELb0ELb1EEEEEEEEEvNT_6ParamsE,"",@"SHT_CUDA_INFO"
	.sectionflags	@""
	.align	4


	//----- nvinfo : EIATTR_CUDA_API_VERSION
	.align		4
        /*0000*/ 	.byte	0x04, 0x37
        /*0002*/ 	.short	(.L_1653 - .L_1652)
.L_1652:
        /*0004*/ 	.word	0x00000082


	//----- nvinfo : EIATTR_KPARAM_INFO
	.align		4
.L_1653:
        /*0008*/ 	.byte	0x04, 0x17
        /*000a*/ 	.short	(.L_1655 - .L_1654)
.L_1654:
        /*000c*/ 	.word	0x00000000
        /*0010*/ 	.short	0x0000
        /*0012*/ 	.short	0x0070
        /*0014*/ 	.byte	0x00, 0xf0, 0x01, 0x2e


	//----- nvinfo : EIATTR_SPARSE_MMA_MASK
	.align		4
.L_1655:
        /*0018*/ 	.byte	0x03, 0x50
        /*001a*/ 	.short	0x0000


	//----- nvinfo : EIATTR_MAXREG_COUNT
	.align		4
        /*001c*/ 	.byte	0x03, 0x1b
        /*001e*/ 	.short	0x0080


	//----- nvinfo : EIATTR_NUM_BARRIERS
	.align		4
        /*0020*/ 	.byte	0x02, 0x4c
        /*0022*/ 	.byte	0x10
	.zero		1


	//----- nvinfo : EIATTR_EXTERNS
	.align		4
        /*0024*/ 	.byte	0x04, 0x0f
        /*0026*/ 	.short	(.L_1657 - .L_1656)


	//   ....[0]....
	.align		4
.L_1656:
        /*0028*/ 	.word	index@(__assertfail)


	//----- nvinfo : EIATTR_MERCURY_ISA_VERSION
	.align		4
.L_1657:
        /*002c*/ 	.byte	0x03, 0x5f
        /*002e*/ 	.short	0x0101


	//----- nvinfo : EIATTR_INT_WARP_WIDE_INSTR_OFFSETS
	.align		4
        /*0030*/ 	.byte	0x04, 0x31
        /*0032*/ 	.short	(.L_1659 - .L_1658)


	//   ....[0]....
.L_1658:
        /*0034*/ 	.word	0x00000180


	//   ....[1]....
        /*0038*/ 	.word	0x000001b0


	//   ....[2]....
        /*003c*/ 	.word	0x000001c0


	//   ....[3]....
        /*0040*/ 	.word	0x0000aef0


	//   ....[4]....
        /*0044*/ 	.word	0x0000af80


	//   ....[5]....
        /*0048*/ 	.word	0x0000b430


	//   ....[6]....
        /*004c*/ 	.word	0x0000cb50


	//   ....[7]....
        /*0050*/ 	.word	0x0000cbe0


	//----- nvinfo : EIATTR_COOP_GROUP_MASK_REGIDS
	.align		4
.L_1659:
        /*0054*/ 	.byte	0x04, 0x29
        /*0056*/ 	.short	(.L_1661 - .L_1660)


	//   ....[0]....
.L_1660:
        /*0058*/ 	.word	0xffffffff


	//   ....[1]....
        /*005c*/ 	.word	0xffffffff


	//   ....[2]....
        /*0060*/ 	.word	0xffffffff


	//   ....[3]....
        /*0064*/ 	.word	0xffffffff


	//   ....[4]....
        /*0068*/ 	.word	0xffffffff


	//   ....[5]....
        /*006c*/ 	.word	0xffffffff


	//   ....[6]....
        /*0070*/ 	.word	0xffffffff


	//   ....[7]....
        /*0074*/ 	.word	0xffffffff


	//   ....[8]....
        /*0078*/ 	.word	0xffffffff


	//   ....[9]....
        /*007c*/ 	.word	0xffffffff


	//   ....[10]....
        /*0080*/ 	.word	0xffffffff


	//   ....[11]....
        /*0084*/ 	.word	0xffffffff


	//   ....[12]....
        /*0088*/ 	.word	0xffffffff


	//   ....[13]....
        /*008c*/ 	.word	0xffffffff


	//   ....[14]....
        /*0090*/ 	.word	0xffffffff


	//   ....[15]....
        /*0094*/ 	.word	0xffffffff


	//   ....[16]....
        /*0098*/ 	.word	0xffffffff


	//   ....[17]....
        /*009c*/ 	.word	0xffffffff


	//   ....[18]....
        /*00a0*/ 	.word	0xffffffff


	//   ....[19]....
        /*00a4*/ 	.word	0xffffffff


	//   ....[20]....
        /*00a8*/ 	.word	0xffffffff


	//   ....[21]....
        /*00ac*/ 	.word	0xffffffff


	//   ....[22]....
        /*00b0*/ 	.word	0xffffffff


	//   ....[23]....
        /*00b4*/ 	.word	0xffffffff


	//   ....[24]....
        /*00b8*/ 	.word	0xffffffff


	//   ....[25]....
        /*00bc*/ 	.word	0xffffffff


	//   ....[26]....
        /*00c0*/ 	.word	0xffffffff


	//   ....[27]....
        /*00c4*/ 	.word	0xffffffff


	//   ....[28]....
        /*00c8*/ 	.word	0x0500000f


	//   ....[29]....
        /*00cc*/ 	.word	0x0500000f


	//----- nvinfo : EIATTR_COOP_GROUP_INSTR_OFFSETS
	.align		4
.L_1661:
        /*00d0*/ 	.byte	0x04, 0x28
        /*00d2*/ 	.short	(.L_1663 - .L_1662)


	//   ....[0]....
.L_1662:
        /*00d4*/ 	.word	0x00000060


	//   ....[1]....
        /*00d8*/ 	.word	0x00000190


	//   ....[2]....
        /*00dc*/ 	.word	0x000001e0


	//   ....[3]....
        /*00e0*/ 	.word	0x000003d0


	//   ....[4]....
        /*00e4*/ 	.word	0x00000530


	//   ....[5]....
        /*00e8*/ 	.word	0x00000650


	//   ....[6]....
        /*00ec*/ 	.word	0x000007b0


	//   ....[7]....
        /*00f0*/ 	.word	0x000012f0


	//   ....[8]....
        /*00f4*/ 	.word	0x00002700


	//   ....[9]....
        /*00f8*/ 	.word	0x000027a0


	//   ....[10]....
        /*00fc*/ 	.word	0x00003210


	//   ....[11]....
        /*0100*/ 	.word	0x000032a0


	//   ....[12]....
        /*0104*/ 	.word	0x00005300


	//   ....[13]....
        /*0108*/ 	.word	0x000053a0


	//   ....[14]....
        /*010c*/ 	.word	0x00005e00


	//   ....[15]....
        /*0110*/ 	.word	0x00005ea0


	//   ....[16]....
        /*0114*/ 	.word	0x00007b60


	//   ....[17]....
        /*0118*/ 	.word	0x00007bd0


	//   ....[18]....
        /*011c*/ 	.word	0x000082c0


	//   ....[19]....
        /*0120*/ 	.word	0x00008360


	//   ....[20]....
        /*0124*/ 	.word	0x000093a0


	//   ....[21]....
        /*0128*/ 	.word	0x000093e0


	//   ....[22]....
        /*012c*/ 	.word	0x000094c0


	//   ....[23]....
        /*0130*/ 	.word	0x000094d0


	//   ....[24]....
        /*0134*/ 	.word	0x00009fd0


	//   ....[25]....
        /*0138*/ 	.word	0x0000a990


	//   ....[26]....
        /*013c*/ 	.word	0x0000ce80


	//   ....[27]....
        /*0140*/ 	.word	0x0000d000


	//   ....[28]....
        /*0144*/ 	.word	0x0000d540


	//   ....[29]....
        /*0148*/ 	.word	0x0000d930


	//----- nvinfo : EIATTR_REG_RECONFIG
	.align		4
.L_1663:
        /*014c*/ 	.byte	0x01, 0x54
	.zero		2


	//----- nvinfo : EIATTR_SYSCALL_OFFSETS
	.align		4
        /*0150*/ 	.byte	0x04, 0x46
        /*0152*/ 	.short	(.L_1665 - .L_1664)


	//   ....[0]....
.L_1664:
        /*0154*/ 	.word	0x000014a0


	//   ....[1]....
        /*0158*/ 	.word	0x0000b110


	//   ....[2]....
        /*015c*/ 	.word	0x0000b250


	//   ....[3]....
        /*0160*/ 	.word	0x0000b340


	//----- nvinfo : EIATTR_MBARRIER_INSTR_OFFSETS
	.align		4
.L_1665:
        /*0164*/ 	.byte	0x04, 0x39
        /*0166*/ 	.short	(.L_1667 - .L_1666)


	//   ....[0]....
.L_1666:
        /*0168*/ 	.word	0x00000280
        /*016c*/ 	.word	0x000000ff
        /*0170*/ 	.word	0x00016800
        /*0174*/ 	.short	0x0100
        /*0176*/ 	.byte	0x06
	.zero		1


	//   ....[1]....
        /*0178*/ 	.word	0x00000290
        /*017c*/ 	.word	0x000000ff
        /*0180*/ 	.word	0x00016820
        /*0184*/ 	.short	0x0100
        /*0186*/ 	.byte	0x06
	.zero		1


	//   ....[2]....
        /*0188*/ 	.word	0x00000380
        /*018c*/ 	.word	0x000000ff
        /*0190*/ 	.word	0x00016830
        /*0194*/ 	.short	0x0100
        /*0196*/ 	.byte	0x08
	.zero		1


	//   ....[3]....
        /*0198*/ 	.word	0x00000390
        /*019c*/ 	.word	0x000000ff
        /*01a0*/ 	.word	0x00016840
        /*01a4*/ 	.short	0x0100
        /*01a6*/ 	.byte	0x08
	.zero		1


	//   ....[4]....
        /*01a8*/ 	.word	0x000003a0
        /*01ac*/ 	.word	0x000000ff
        /*01b0*/ 	.word	0x00016838
        /*01b4*/ 	.short	0x0100
        /*01b6*/ 	.byte	0x08
	.zero		1


	//   ....[5]....
        /*01b8*/ 	.word	0x000003b0
        /*01bc*/ 	.word	0x000000ff
        /*01c0*/ 	.word	0x00016848
        /*01c4*/ 	.short	0x0100
        /*01c6*/ 	.byte	0x08
	.zero		1


	//   ....[6]....
        /*01c8*/ 	.word	0x000004e0
        /*01cc*/ 	.word	0x000000ff
        /*01d0*/ 	.word	0x00016850
        /*01d4*/ 	.short	0x0100
        /*01d6*/ 	.byte	0x08
	.zero		1


	//   ....[7]....
        /*01d8*/ 	.word	0x000004f0
        /*01dc*/ 	.word	0x000000ff
        /*01e0*/ 	.word	0x00016860
        /*01e4*/ 	.short	0x0100
        /*01e6*/ 	.byte	0x08
	.zero		1


	//   ....[8]....
        /*01e8*/ 	.word	0x00000500
        /*01ec*/ 	.word	0x000000ff
        /*01f0*/ 	.word	0x00016858
        /*01f4*/ 	.short	0x0100
        /*01f6*/ 	.byte	0x08
	.zero		1


	//   ....[9]....
        /*01f8*/ 	.word	0x00000510
        /*01fc*/ 	.word	0x000000ff
        /*0200*/ 	.word	0x00016868
        /*0204*/ 	.short	0x0100
        /*0206*/ 	.byte	0x08
	.zero		1


	//   ....[10]....
        /*0208*/ 	.word	0x00000600
        /*020c*/ 	.word	0x000000ff
        /*0210*/ 	.word	0x00016870
        /*0214*/ 	.short	0x0100
        /*0216*/ 	.byte	0x06
	.zero		1


	//   ....[11]....
        /*0218*/ 	.word	0x00000610
        /*021c*/ 	.word	0x000000ff
        /*0220*/ 	.word	0x00016880
        /*0224*/ 	.short	0x0100
        /*0226*/ 	.byte	0x06
	.zero		1


	//   ....[12]....
        /*0228*/ 	.word	0x00000620
        /*022c*/ 	.word	0x000000ff
        /*0230*/ 	.word	0x00016878
        /*0234*/ 	.short	0x0100
        /*0236*/ 	.byte	0x06
	.zero		1


	//   ....[13]....
        /*0238*/ 	.word	0x00000630
        /*023c*/ 	.word	0x000000ff
        /*0240*/ 	.word	0x00016888
        /*0244*/ 	.short	0x0100
        /*0246*/ 	.byte	0x06
	.zero		1


	//   ....[14]....
        /*0248*/ 	.word	0x00000760
        /*024c*/ 	.word	0x000000ff
        /*0250*/ 	.word	0x00016890
        /*0254*/ 	.short	0x0100
        /*0256*/ 	.byte	0x08
	.zero		1


	//   ....[15]....
        /*0258*/ 	.word	0x00000770
        /*025c*/ 	.word	0x000000ff
        /*0260*/ 	.word	0x000168a0
        /*0264*/ 	.short	0x0100
        /*0266*/ 	.byte	0x08
	.zero		1


	//   ....[16]....
        /*0268*/ 	.word	0x00000780
        /*026c*/ 	.word	0x000000ff
        /*0270*/ 	.word	0x00016898
        /*0274*/ 	.short	0x0100
        /*0276*/ 	.byte	0x08
	.zero		1


	//   ....[17]....
        /*0278*/ 	.word	0x00000790
        /*027c*/ 	.word	0x000000ff
        /*0280*/ 	.word	0x000168a8
        /*0284*/ 	.short	0x0100
        /*0286*/ 	.byte	0x08
	.zero		1


	//   ....[18]....
        /*0288*/ 	.word	0x000008c0
        /*028c*/ 	.word	0x000000ff
        /*0290*/ 	.word	0x000168b0
        /*0294*/ 	.short	0x0100
        /*0296*/ 	.byte	0x08
	.zero		1


	//   ....[19]....
        /*0298*/ 	.word	0x000008d0
        /*029c*/ 	.word	0x000000ff
        /*02a0*/ 	.word	0x000168c0
        /*02a4*/ 	.short	0x0100
        /*02a6*/ 	.byte	0x08
	.zero		1


	//   ....[20]....
        /*02a8*/ 	.word	0x000008e0
        /*02ac*/ 	.word	0x000000ff
        /*02b0*/ 	.word	0x000168b8
        /*02b4*/ 	.short	0x0100
        /*02b6*/ 	.byte	0x08
	.zero		1


	//   ....[21]....
        /*02b8*/ 	.word	0x000008f0
        /*02bc*/ 	.word	0x000000ff
        /*02c0*/ 	.word	0x000168c8
        /*02c4*/ 	.short	0x0100
        /*02c6*/ 	.byte	0x08
	.zero		1


	//   ....[22]....
        /*02c8*/ 	.word	0x00001520
        /*02cc*/ 	.word	0x000000ff
        /*02d0*/ 	.word	0x00016800
        /*02d4*/ 	.short	0x010a
        /*02d6*/ 	.byte	0x28
	.zero		1


	//   ....[23]....
        /*02d8*/ 	.word	0x000015a0
        /*02dc*/ 	.word	0x00000000
        /*02e0*/ 	.word	0x00016830
        /*02e4*/ 	.short	0x010a
        /*02e6*/ 	.byte	0x3f
	.zero		1


	//   ....[24]....
        /*02e8*/ 	.word	0x00001600
        /*02ec*/ 	.word	0x00000000
        /*02f0*/ 	.word	0x00016830
        /*02f4*/ 	.short	0x010a
        /*02f6*/ 	.byte	0x3f
	.zero		1


	//   ....[25]....
        /*02f8*/ 	.word	0x000021d0
        /*02fc*/ 	.word	0x00000000
        /*0300*/ 	.word	0x00000000
        /*0304*/ 	.short	0x0101
        /*0306*/ 	.byte	0x3f
	.zero		1


	//   ....[26]....
        /*0308*/ 	.word	0x00004100
        /*030c*/ 	.word	0x000000ff
        /*0310*/ 	.word	0x00016830
        /*0314*/ 	.short	0x010a
        /*0316*/ 	.byte	0x06
	.zero		1


	//   ....[27]....
        /*0318*/ 	.word	0x00004140
        /*031c*/ 	.word	0x000000ff
        /*0320*/ 	.word	0x00016830
        /*0324*/ 	.short	0x010a
        /*0326*/ 	.byte	0x06
	.zero		1


	//   ....[28]....
        /*0328*/ 	.word	0x00004320
        /*032c*/ 	.word	0x000000ff
        /*0330*/ 	.word	0x00016850
        /*0334*/ 	.short	0x010a
        /*0336*/ 	.byte	0x06
	.zero		1


	//   ....[29]....
        /*0338*/ 	.word	0x00004360
        /*033c*/ 	.word	0x000000ff
        /*0340*/ 	.word	0x00016850
        /*0344*/ 	.short	0x010a
        /*0346*/ 	.byte	0x06
	.zero		1


	//   ....[30]....
        /*0348*/ 	.word	0x00006480
        /*034c*/ 	.word	0x0000001b
        /*0350*/ 	.word	0x00000000
        /*0354*/ 	.short	0x0101
        /*0356*/ 	.byte	0x3f
	.zero		1


	//   ....[31]....
        /*0358*/ 	.word	0x00006500
        /*035c*/ 	.word	0x00000027
        /*0360*/ 	.word	0x00000000
        /*0364*/ 	.short	0x0101
        /*0366*/ 	.byte	0x3f
	.zero		1


	//   ....[32]....
        /*0368*/ 	.word	0x00006f00
        /*036c*/ 	.word	0x000000ff
        /*0370*/ 	.word	0x00016830
        /*0374*/ 	.short	0x010a
        /*0376*/ 	.byte	0x06
	.zero		1


	//   ....[33]....
        /*0378*/ 	.word	0x00006f40
        /*037c*/ 	.word	0x000000ff
        /*0380*/ 	.word	0x00016830
        /*0384*/ 	.short	0x010a
        /*0386*/ 	.byte	0x06
	.zero		1


	//   ....[34]....
        /*0388*/ 	.word	0x00007120
        /*038c*/ 	.word	0x000000ff
        /*0390*/ 	.word	0x00016850
        /*0394*/ 	.short	0x010a
        /*0396*/ 	.byte	0x06
	.zero		1


	//   ....[35]....
        /*0398*/ 	.word	0x00007160
        /*039c*/ 	.word	0x000000ff
        /*03a0*/ 	.word	0x00016850
        /*03a4*/ 	.short	0x010a
        /*03a6*/ 	.byte	0x06
	.zero		1


	//   ....[36]....
        /*03a8*/ 	.word	0x000087f0
        /*03ac*/ 	.word	0x00000021
        /*03b0*/ 	.word	0x00000000
        /*03b4*/ 	.short	0x0101
        /*03b6*/ 	.byte	0x3f
	.zero		1


	//   ....[37]....
        /*03b8*/ 	.word	0x000089a0
        /*03bc*/ 	.word	0x00000021
        /*03c0*/ 	.word	0x00000000
        /*03c4*/ 	.short	0x0101
        /*03c6*/ 	.byte	0x3f
	.zero		1


	//   ....[38]....
        /*03c8*/ 	.word	0x00009310
        /*03cc*/ 	.word	0x000000ff
        /*03d0*/ 	.word	0x00016850
        /*03d4*/ 	.short	0x010a
        /*03d6*/ 	.byte	0x05
	.zero		1


	//   ....[39]....
        /*03d8*/ 	.word	0x00009350
        /*03dc*/ 	.word	0x000000ff
        /*03e0*/ 	.word	0x00016850
        /*03e4*/ 	.short	0x010a
        /*03e6*/ 	.byte	0x05
	.zero		1


	//   ....[40]....
        /*03e8*/ 	.word	0x00009950
        /*03ec*/ 	.word	0x00000000
        /*03f0*/ 	.word	0x00000000
        /*03f4*/ 	.short	0x0101
        /*03f6*/ 	.byte	0x3f
	.zero		1


	//   ....[41]....
        /*03f8*/ 	.word	0x0000a160
        /*03fc*/ 	.word	0x000000ff
        /*0400*/ 	.word	0x00000000
        /*0404*/ 	.short	0x0101
        /*0406*/ 	.byte	0x05
	.zero		1


	//   ....[42]....
        /*0408*/ 	.word	0x0000b6d0
        /*040c*/ 	.word	0x0000000d
        /*0410*/ 	.word	0x00016840
        /*0414*/ 	.short	0x010a
        /*0416*/ 	.byte	0x3f
	.zero		1


	//   ....[43]....
        /*0418*/ 	.word	0x0000b9c0
        /*041c*/ 	.word	0x000000ff
        /*0420*/ 	.word	0x00016820
        /*0424*/ 	.short	0x010a
        /*0426*/ 	.byte	0x27
	.zero		1


	//   ....[44]....
        /*0428*/ 	.word	0x0000bc90
        /*042c*/ 	.word	0x00000003
        /*0430*/ 	.word	0x00016840
        /*0434*/ 	.short	0x010a
        /*0436*/ 	.byte	0x3f
	.zero		1


	//   ....[45]....
        /*0438*/ 	.word	0x0000be30
        /*043c*/ 	.word	0x00000002
        /*0440*/ 	.word	0x00000060
        /*0444*/ 	.short	0x010a
        /*0446*/ 	.byte	0x3f
	.zero		1


	//   ....[46]....
        /*0448*/ 	.word	0x0000c260
        /*044c*/ 	.word	0x00000004
        /*0450*/ 	.word	0x00016840
        /*0454*/ 	.short	0x010a
        /*0456*/ 	.byte	0x3f
	.zero		1


	//   ....[47]....
        /*0458*/ 	.word	0x0000c400
        /*045c*/ 	.word	0x00000004
        /*0460*/ 	.word	0x00000060
        /*0464*/ 	.short	0x010a
        /*0466*/ 	.byte	0x3f
	.zero		1


	//   ....[48]....
        /*0468*/ 	.word	0x0000c790
        /*046c*/ 	.word	0x00000003
        /*0470*/ 	.word	0x00016840
        /*0474*/ 	.short	0x010a
        /*0476*/ 	.byte	0x3f
	.zero		1


	//   ....[49]....
        /*0478*/ 	.word	0x0000c930
        /*047c*/ 	.word	0x00000003
        /*0480*/ 	.word	0x00000060
        /*0484*/ 	.short	0x010a
        /*0486*/ 	.byte	0x3f
	.zero		1


	//   ....[50]....
        /*0488*/ 	.word	0x0000cc60
        /*048c*/ 	.word	0x00000003
        /*0490*/ 	.word	0x00016860
        /*0494*/ 	.short	0x010a
        /*0496*/ 	.byte	0x3f
	.zero		1


	//   ....[51]....
        /*0498*/ 	.word	0x0000cfe0
        /*049c*/ 	.word	0x00000007
        /*04a0*/ 	.word	0x00016820
        /*04a4*/ 	.short	0x010a
        /*04a6*/ 	.byte	0x3f
	.zero		1


	//   ....[52]....
        /*04a8*/ 	.word	0x0000d100
        /*04ac*/ 	.word	0x00000005
        /*04b0*/ 	.word	0x00000000
        /*04b4*/ 	.short	0x010a
        /*04b6*/ 	.byte	0x3f
	.zero		1


	//   ....[53]....
        /*04b8*/ 	.word	0x0000d170
        /*04bc*/ 	.word	0x00000003
        /*04c0*/ 	.word	0x00000000
        /*04c4*/ 	.short	0x010a
        /*04c6*/ 	.byte	0x3f
	.zero		1


	//   ....[54]....
        /*04c8*/ 	.word	0x0000d1d0
        /*04cc*/ 	.word	0x00000005
        /*04d0*/ 	.word	0x00000000
        /*04d4*/ 	.short	0x010a
        /*04d6*/ 	.byte	0x3f
	.zero		1


	//   ....[55]....
        /*04d8*/ 	.word	0x0000d200
        /*04dc*/ 	.word	0x00000003
        /*04e0*/ 	.word	0x00000000
        /*04e4*/ 	.short	0x010a
        /*04e6*/ 	.byte	0x3f
	.zero		1


	//   ....[56]....
        /*04e8*/ 	.word	0x0000d270
        /*04ec*/ 	.word	0x00000003
        /*04f0*/ 	.word	0x00016800
        /*04f4*/ 	.short	0x010a
        /*04f6*/ 	.byte	0x3f
	.zero		1


	//   ....[57]....
        /*04f8*/ 	.word	0x0000d2c0
        /*04fc*/ 	.word	0x00000000
        /*0500*/ 	.word	0x00016830
        /*0504*/ 	.short	0x010a
        /*0506*/ 	.byte	0x3f
	.zero		1


	//   ....[58]....
        /*0508*/ 	.word	0x0000d320
        /*050c*/ 	.word	0x00000007
        /*0510*/ 	.word	0x00016830
        /*0514*/ 	.short	0x010a
        /*0516*/ 	.byte	0x3f
	.zero		1


	//   ....[59]....
        /*0518*/ 	.word	0x0000d380
        /*051c*/ 	.word	0x00000007
        /*0520*/ 	.word	0x00016850
        /*0524*/ 	.short	0x010a
        /*0526*/ 	.byte	0x3f
	.zero		1


	//   ....[60]....
        /*0528*/ 	.word	0x0000d3e0
        /*052c*/ 	.word	0x00000007
        /*0530*/ 	.word	0x00016830
        /*0534*/ 	.short	0x010a
        /*0536*/ 	.byte	0x3f
	.zero		1


	//   ....[61]....
        /*0538*/ 	.word	0x0000d440
        /*053c*/ 	.word	0x00000007
        /*0540*/ 	.word	0x00016850
        /*0544*/ 	.short	0x010a
        /*0546*/ 	.byte	0x3f
	.zero		1


	//   ....[62]....
        /*0548*/ 	.word	0x0000d4a0
        /*054c*/ 	.word	0x00000005
        /*0550*/ 	.word	0x00016850
        /*0554*/ 	.short	0x010a
        /*0556*/ 	.byte	0x3f
	.zero		1


	//   ....[63]....
        /*0558*/ 	.word	0x0000d600
        /*055c*/ 	.word	0x0000000d
        /*0560*/ 	.word	0x00016840
        /*0564*/ 	.short	0x010a
        /*0566*/ 	.byte	0x3f
	.zero		1


	//   ....[64]....
        /*0568*/ 	.word	0x0000d660
        /*056c*/ 	.word	0x00000005
        /*0570*/ 	.word	0x00016820
        /*0574*/ 	.short	0x010a
        /*0576*/ 	.byte	0x3f
	.zero		1


	//   ....[65]....
        /*0578*/ 	.word	0x0000d6b0
        /*057c*/ 	.word	0x00000003
        /*0580*/ 	.word	0x00016840
        /*0584*/ 	.short	0x010a
        /*0586*/ 	.byte	0x3f
	.zero		1


	//   ....[66]....
        /*0588*/ 	.word	0x0000d700
        /*058c*/ 	.word	0x00000002
        /*0590*/ 	.word	0x00000060
        /*0594*/ 	.short	0x010a
        /*0596*/ 	.byte	0x3f
	.zero		1


	//   ....[67]....
        /*0598*/ 	.word	0x0000d750
        /*059c*/ 	.word	0x00000004
        /*05a0*/ 	.word	0x00016840
        /*05a4*/ 	.short	0x010a
        /*05a6*/ 	.byte	0x3f
	.zero		1


	//   ....[68]....
        /*05a8*/ 	.word	0x0000d7a0
        /*05ac*/ 	.word	0x00000004
        /*05b0*/ 	.word	0x00000060
        /*05b4*/ 	.short	0x010a
        /*05b6*/ 	.byte	0x3f
	.zero		1


	//   ....[69]....
        /*05b8*/ 	.word	0x0000d7f0
        /*05bc*/ 	.word	0x00000003
        /*05c0*/ 	.word	0x00016840
        /*05c4*/ 	.short	0x010a
        /*05c6*/ 	.byte	0x3f
	.zero		1


	//   ....[70]....
        /*05c8*/ 	.word	0x0000d840
        /*05cc*/ 	.word	0x00000003
        /*05d0*/ 	.word	0x00000060
        /*05d4*/ 	.short	0x010a
        /*05d6*/ 	.byte	0x3f
	.zero		1


	//   ....[71]....
        /*05d8*/ 	.word	0x0000d890
        /*05dc*/ 	.word	0x00000003
        /*05e0*/ 	.word	0x00016860
        /*05e4*/ 	.short	0x010a
        /*05e6*/ 	.byte	0x3f
	.zero		1


	//   ....[72]....
        /*05e8*/ 	.word	0x0000d970
        /*05ec*/ 	.word	0x00000007
        /*05f0*/ 	.word	0x00016820
        /*05f4*/ 	.short	0x010a
        /*05f6*/ 	.byte	0x3f
	.zero		1


	//   ....[73]....
        /*05f8*/ 	.word	0x0000d9c0
        /*05fc*/ 	.word	0x00000005
        /*0600*/ 	.word	0x00000000
        /*0604*/ 	.short	0x010a
        /*0606*/ 	.byte	0x3f
	.zero		1


	//   ....[74]....
        /*0608*/ 	.word	0x0000da10
        /*060c*/ 	.word	0x00000003
        /*0610*/ 	.word	0x00000000
        /*0614*/ 	.short	0x010a
        /*0616*/ 	.byte	0x3f
	.zero		1


	//   ....[75]....
        /*0618*/ 	.word	0x0000da60
        /*061c*/ 	.word	0x00000005
        /*0620*/ 	.word	0x00000000
        /*0624*/ 	.short	0x010a
        /*0626*/ 	.byte	0x3f
	.zero		1


	//----- nvinfo : EIATTR_NUM_MBARRIERS
	.align		4
.L_1667:
        /*0628*/ 	.byte	0x03, 0x38
        /*062a*/ 	.short	0x0016


	//----- nvinfo : EIATTR_EXIT_INSTR_OFFSETS
	.align		4
        /*062c*/ 	.byte	0x04, 0x1c
        /*062e*/ 	.short	(.L_1669 - .L_1668)


	//   ....[0]....
.L_1668:
        /*0630*/ 	.word	0x00000a50


	//   ....[1]....
        /*0634*/ 	.word	0x0000a950


	//   ....[2]....
        /*0638*/ 	.word	0x0000a9b0


	//   ....[3]....
        /*063c*/ 	.word	0x0000d020


	//   ....[4]....
        /*0640*/ 	.word	0x0000d250


	//----- nvinfo : EIATTR_MAX_THREADS
	.align		4
.L_1669:
        /*0644*/ 	.byte	0x04, 0x05
        /*0646*/ 	.short	(.L_1671 - .L_1670)
.L_1670:
        /*0648*/ 	.word	0x00000200
        /*064c*/ 	.word	0x00000001
        /*0650*/ 	.word	0x00000001


	//----- nvinfo : EIATTR_CRS_STACK_SIZE
	.align		4
.L_1671:
        /*0654*/ 	.byte	0x04, 0x1e
        /*0656*/ 	.short	(.L_1673 - .L_1672)
.L_1672:
        /*0658*/ 	.word	0x00000000


	//----- nvinfo : EIATTR_CBANK_PARAM_SIZE
	.align		4
.L_1673:
        /*065c*/ 	.byte	0x03, 0x19
        /*065e*/ 	.short	0x0bf0


	//----- nvinfo : EIATTR_PARAM_CBANK
	.align		4
        /*0660*/ 	.byte	0x04, 0x0a
        /*0662*/ 	.short	(.L_1675 - .L_1674)
	.align		4
.L_1674:
        /*0664*/ 	.word	index@(.nv.constant0._ZN7cutlass13device_kernelIN5flash11enable_sm90INS1_16FlashAttnFwdSm90INS1_25CollectiveMainloopFwdSm90ILi2EN4cute5tupleIJNS5_1CILi1EEES8_S8_EEENS6_IJNS7_ILi192EEENS7_ILi128EEENS7_ILi64EEEEEELi64ENS_10bfloat16_tEfNS_4arch4Sm90ELb1ELb0ELb1ELb0ELb0ELb0ELb0ELb1ELb1ELb0ELb0ELb0EEENS1_21CollectiveEpilogueFwdINS6_IJSA_SC_SB_EEES9_SE_SG_Li384ELb0ELb0ELb0ELb0EEENS1_30DynamicPersistentTileSchedulerILi384ELi32ELb0ELb0ELb1EEEEEEEEEvNT_6ParamsE)
        /*0668*/ 	.short	0x0210
        /*066a*/ 	.short	0x0bf0


	//----- nvinfo : EIATTR_SW_WAR
	.align		4
.L_1675:
        /*066c*/ 	.byte	0x04, 0x36
        /*066e*/ 	.short	(.L_1677 - .L_1676)
.L_1676:
        /*0670*/ 	.word	0x00000008
.L_1677:


//--------------------- .nv.info._ZN7cutlass13device_kernelIN5flash11enable_sm90INS1_16FlashAttnFwdSm90INS1_25CollectiveMainloopFwdSm90ILi2EN4cute5tupleIJNS5_1CILi1EEES8_S8_EEENS6_IJNS7_ILi192EEENS7_ILi128EEENS7_ILi64EEEEEELi64ENS_10bfloat16_tEfNS_4arch4Sm90ELb1ELb0ELb1ELb1ELb0ELb0ELb0ELb1ELb1ELb0ELb0ELb0EEENS1_21CollectiveEpilogueFwdINS6_IJSA_SC_SB_EEES9_SE_SG_Li384ELb1ELb0ELb0ELb0EEENS1_36VarlenDynamicPersistentTileSchedulerILi192ELi128ELi384ELi32ELb0ELb0ELb1ELb1ELb1ELb1EEEEEEEEEvNT_6ParamsE --------------------------
	.section	.nv.info._ZN7cutlass13device_kernelIN5flash11enable_sm90INS1_16FlashAttnFwdSm90INS1_25CollectiveMainloopFwdSm90ILi2EN4cute5tupleIJNS5_1CILi1EEES8_S8_EEENS6_IJNS7_ILi192EEENS7_ILi128EEENS7_ILi64EEEEEELi64ENS_10bfloat16_tEfNS_4arch4Sm90ELb1ELb0ELb1ELb1ELb0ELb0ELb0ELb1ELb1ELb0ELb0ELb0EEENS1_21CollectiveEpilogueFwdINS6_IJSA_SC_SB_EEES9_SE_SG_Li384ELb1ELb0ELb0ELb0EEENS1_36VarlenDynamicPersistentTileSchedulerILi192ELi128ELi384ELi32ELb0ELb0ELb1ELb1ELb1ELb1EEEEEEEEEvNT_6ParamsE,"",@"SHT_CUDA_INFO"
	.sectionflags	@""
	.align	4


	//----- nvinfo : EIATTR_CUDA_API_VERSION
	.align		4
        /*0000*/ 	.byte	0x04, 0x37
        /*0002*/ 	.short	(.L_1679 - .L_1678)
.L_1678:
        /*0004*/ 	.word	0x00000082


	//----- nvinfo : EIATTR_KPARAM_INFO
	.align		4
.L_1679:
        /*0008*/ 	.byte	0x04, 0x17
        /*000a*/ 	.short	(.L_1681 - .L_1680)
.L_1680:
        /*000c*/ 	.word	0x00000000
        /*0010*/ 	.short	0x0000
        /*0012*/ 	.short	0x0070
        /*0014*/ 	.byte	0x00, 0xf0, 0x01, 0x28


	//----- nvinfo : EIATTR_SPARSE_MMA_MASK
	.align		4
.L_1681:
        /*0018*/ 	.byte	0x03, 0x50
        /*001a*/ 	.short	0x0000


	//----- nvinfo : EIATTR_MAXREG_COUNT
	.align		4
        /*001c*/ 	.byte	0x03, 0x1b
        /*001e*/ 	.short	0x0080


	//----- nvinfo : EIATTR_NUM_BARRIERS
	.align		4
        /*0020*/ 	.byte	0x02, 0x4c
        /*0022*/ 	.byte	0x10
	.zero		1


	//----- nvinfo : EIATTR_EXTERNS
	.align		4
        /*0024*/ 	.byte	0x04, 0x0f
        /*0026*/ 	.short	(.L_1683 - .L_1682)


	//   ....[0]....
	.align		4
.L_1682:
        /*0028*/ 	.word	index@(__assertfail)


	//----- nvinfo : EIATTR_ANNOTATIONS
	.align		4
.L_1683:
        /*002c*/ 	.byte	0x04, 0x55
        /*002e*/ 	.short	(.L_1685 - .L_1684)


	//   ....[0]....
.L_1684:
        /*0030*/ 	.word	0x00000001
        /*0034*/ 	.byte	0xf0, 0xc0, 0x00, 0x00, 0x01, 0x00, 0x00, 0x00, 0x90, 0xc1, 0x00, 0x00, 0x01, 0x00, 0x00, 0x00
        /*0044*/ 	.byte	0x10, 0xc3, 0x00, 0x00, 0x01, 0x00, 0x00, 0x00, 0xe0, 0xc3, 0x00, 0x00, 0x01, 0x00, 0x00, 0x00
        /*0054*/ 	.byte	0x50, 0xcb, 0x00, 0x00, 0x01, 0x00, 0x00, 0x00, 0x80, 0xcb, 0x00, 0x00, 0x01, 0x00, 0x00, 0x00
        /*0064*/ 	.byte	0xa0, 0xd1, 0x00, 0x00, 0x01, 0x00, 0x00, 0x00, 0xf0, 0xd2, 0x00, 0x00, 0x01, 0x00, 0x00, 0x00
        /*0074*/ 	.byte	0xe0, 0xf4, 0x00, 0x00


	//----- nvinfo : EIATTR_MERCURY_ISA_VERSION
	.align		4
.L_1685:
        /*0078*/ 	.byte	0x03, 0x5f
        /*007a*/ 	.short	0x0101


	//----- nvinfo : EIATTR_UNUSED_LOAD_BYTE_OFFSET
	.align		4
        /*007c*/ 	.byte	0x04, 0x44
        /*007e*/ 	.short	(.L_1687 - .L_1686)


	//   ....[0]....
.L_1686:
        /*0080*/ 	.word	0x00000a70
        /*0084*/ 	.word	0x0000fff0


	//   ....[1]....
        /*0088*/ 	.word	0x00009c40
        /*008c*/ 	.word	0x0000fff0


	//----- nvinfo : EIATTR_INT_WARP_WIDE_INSTR_OFFSETS
	.align		4
.L_1687:
        /*0090*/ 	.byte	0x04, 0x31
        /*0092*/ 	.short	(.L_1689 - .L_1688)


	//   ....[0]....
.L_1688:
        /*0094*/ 	.word	0x00000160


	//   ....[1]....
        /*0098*/ 	.word	0x000001a0


	//   ....[2]....
        /*009c*/ 	.word	0x00000210


	//   ....[3]....
        /*00a0*/ 	.word	0x0000c700


	//   ....[4]....
        /*00a4*/ 	.word	0x0000c790


	//   ....[5]....
        /*00a8*/ 	.word	0x0000cbe0


	//   ....[6]....
        /*00ac*/ 	.word	0x0000cc10


	//   ....[7]....
        /*00b0*/ 	.word	0x0000e610


	//   ....[8]....
        /*00b4*/ 	.word	0x0000e6a0


	//----- nvinfo : EIATTR_COOP_GROUP_MASK_REGIDS
	.align		4
.L_1689:
        /*00b8*/ 	.byte	0x04, 0x29
        /*00ba*/ 	.short	(.L_1691 - .L_1690)


	//   ....[0]....
.L_1690:
        /*00bc*/ 	.word	0xffffffff


	//   ....[1]....
        /*00c0*/ 	.word	0xffffffff


	//   ....[2]....
        /*00c4*/ 	.word	0xffffffff


	//   ....[3]....
        /*00c8*/ 	.word	0xffffffff


	//   ....[4]....
        /*00cc*/ 	.word	0xffffffff


	//   ....[5]....
        /*00d0*/ 	.word	0xffffffff


	//   ....[6]....
        /*00d4*/ 	.word	0xffffffff


	//   ....[7]....
        /*00d8*/ 	.word	0xffffffff


	//   ....[8]....
        /*00dc*/ 	.word	0xffffffff


	//   ....[9]....
        /*00e0*/ 	.word	0xffffffff


	//   ....[10]....
        /*00e4*/ 	.word	0xffffffff


	//   ....[11]....
        /*00e8*/ 	.word	0xffffffff


	//   ....[12]....
        /*00ec*/ 	.word	0xffffffff


	//   ....[13]....
        /*00f0*/ 	.word	0xffffffff


	//   ....[14]....
        /*00f4*/ 	.word	0xffffffff


	//   ....[15]....
        /*00f8*/ 	.word	0xffffffff


	//   ....[16]....
        /*00fc*/ 	.word	0xffffffff


	//   ....[17]....
        /*0100*/ 	.word	0xffffffff


	//   ....[18]....
        /*0104*/ 	.word	0xffffffff


	//   ....[19]....
        /*0108*/ 	.word	0xffffffff


	//   ....[20]....
        /*010c*/ 	.word	0xffffffff


	//   ....[21]....
        /*0110*/ 	.word	0xffffffff


	//   ....[22]....
        /*0114*/ 	.word	0xffffffff


	//   ....[23]....
        /*0118*/ 	.word	0xffffffff


	//   ....[24]....
        /*011c*/ 	.word	0xffffffff


	//   ....[25]....
        /*0120*/ 	.word	0xffffffff


	//   ....[26]....
        /*0124*/ 	.word	0xffffffff


	//   ....[27]....
        /*0128*/ 	.word	0xffffffff


	//   ....[28]....
        /*012c*/ 	.word	0xffffffff


	//   ....[29]....
        /*0130*/ 	.word	0xffffffff


	//   ....[30]....
        /*0134*/ 	.word	0xffffffff


	//   ....[31]....
        /*0138*/ 	.word	0xffffffff


	//   ....[32]....
        /*013c*/ 	.word	0xffffffff


	//   ....[33]....
        /*0140*/ 	.word	0xffffffff


	//   ....[34]....
        /*0144*/ 	.word	0xffffffff


	//   ....[35]....
        /*0148*/ 	.word	0xffffffff


	//   ....[36]....
        /*014c*/ 	.word	0xffffffff


	//   ....[37]....
        /*0150*/ 	.word	0xffffffff


	//   ....[38]....
        /*0154*/ 	.word	0xffffffff


	//   ....[39]....
        /*0158*/ 	.word	0xffffffff


	//   ....[40]....
        /*015c*/ 	.word	0xffffffff


	//   ....[41]....
        /*0160*/ 	.word	0xffffffff


	//   ....[42]....
        /*0164*/ 	.word	0xffffffff


	//   ....[43]....
        /*0168*/ 	.word	0xffffffff


	//   ....[44]....
        /*016c*/ 	.word	0xffffffff


	//   ....[45]....
        /*0170*/ 	.word	0xffffffff


	//   ....[46]....
        /*0174*/ 	.word	0xffffffff


	//   ....[47]....
        /*0178*/ 	.word	0xffffffff


	//   ....[48]....
        /*017c*/ 	.word	0xffffffff


	//   ....[49]....
        /*0180*/ 	.word	0xffffffff


	//   ....[50]....
        /*0184*/ 	.word	0xffffffff


	//   ....[51]....
        /*0188*/ 	.word	0xffffffff


	//   ....[52]....
        /*018c*/ 	.word	0xffffffff


	//   ....[53]....
        /*0190*/ 	.word	0xffffffff


	//   ....[54]....
        /*0194*/ 	.word	0xffffffff


	//   ....[55]....
        /*0198*/ 	.word	0xffffffff


	//   ....[56]....
        /*019c*/ 	.word	0xffffffff


	//   ....[57]....
        /*01a0*/ 	.word	0xffffffff


	//   ....[58]....
        /*01a4*/ 	.word	0x0500000f


	//   ....[59]....
        /*01a8*/ 	.word	0x0500000f


	//   ....[60]....
        /*01ac*/ 	.word	0x0500000f


	//   ....[61]....
        /*01b0*/ 	.word	0x0500000f


	//   ....[62]....
        /*01b4*/ 	.word	0x0500000f


	//   ....[63]....
        /*01b8*/ 	.word	0x0500000f


	//   ....[64]....
        /*01bc*/ 	.word	0x0500000f


	//   ....[65]....
        /*01c0*/ 	.word	0x0500000f


	//   ....[66]....
        /*01c4*/ 	.word	0x0500000f


	//   ....[67]....
        /*01c8*/ 	.word	0x0500000f


	//   ....[68]....
        /*01cc*/ 	.word	0x0500000f


	//   ....[69]....
        /*01d0*/ 	.word	0x0500000f


	//   ....[70]....
        /*01d4*/ 	.word	0x0500000f


	//   ....[71]....
        /*01d8*/ 	.word	0x0500000f


	//   ....[72]....
        /*01dc*/ 	.word	0x0500000f


	//   ....[73]....
        /*01e0*/ 	.word	0x0500000f


	//   ....[74]....
        /*01e4*/ 	.word	0x0500000f


	//   ....[75]....
        /*01e8*/ 	.word	0x0500000f


	//   ....[76]....
        /*01ec*/ 	.word	0x0500000f


	//----- nvinfo : EIATTR_COOP_GROUP_INSTR_OFFSETS
	.align		4
.L_1691:
        /*01f0*/ 	.byte	0x04, 0x28
        /*01f2*/ 	.short	(.L_1693 - .L_1692)


	//   ....[0]....
.L_1692:
        /*01f4*/ 	.word	0x00000070


	//   ....[1]....
        /*01f8*/ 	.word	0x00000170


	//   ....[2]....
        /*01fc*/ 	.word	0x000001c0


	//   ....[3]....
        /*0200*/ 	.word	0x000003f0


	//   ....[4]....
        /*0204*/ 	.word	0x00000550


	//   ....[5]....
        /*0208*/ 	.word	0x00000670


	//   ....[6]....
        /*020c*/ 	.word	0x000007d0


	//   ....[7]....
        /*0210*/ 	.word	0x00001470


	//   ....[8]....
        /*0214*/ 	.word	0x00002960


	//   ....[9]....
        /*0218*/ 	.word	0x000029b0


	//   ....[10]....
        /*021c*/ 	.word	0x000033f0


	//   ....[11]....
        /*0220*/ 	.word	0x00003450


	//   ....[12]....
        /*0224*/ 	.word	0x00005400


	//   ....[13]....
        /*0228*/ 	.word	0x00005540


	//   ....[14]....
        /*022c*/ 	.word	0x00005f00


	//   ....[15]....
        /*0230*/ 	.word	0x00005f50


	//   ....[16]....
        /*0234*/ 	.word	0x00007cb0


	//   ....[17]....
        /*0238*/ 	.word	0x00007d20


	//   ....[18]....
        /*023c*/ 	.word	0x00008410


	//   ....[19]....
        /*0240*/ 	.word	0x00008490


	//   ....[20]....
        /*0244*/ 	.word	0x00009500


	//   ....[21]....
        /*0248*/ 	.word	0x00009540


	//   ....[22]....
        /*024c*/ 	.word	0x00009630


	//   ....[23]....
        /*0250*/ 	.word	0x00009650


	//   ....[24]....
        /*0254*/ 	.word	0x0000b5a0


	//   ....[25]....
        /*0258*/ 	.word	0x0000b730


	//   ....[26]....
        /*025c*/ 	.word	0x0000b760


	//   ....[27]....
        /*0260*/ 	.word	0x0000b7a0


	//   ....[28]....
        /*0264*/ 	.word	0x0000b800


	//   ....[29]....
        /*0268*/ 	.word	0x0000b860


	//   ....[30]....
        /*026c*/ 	.word	0x0000b8a0


	//   ....[31]....
        /*0270*/ 	.word	0x0000ba30


	//   ....[32]....
        /*0274*/ 	.word	0x0000ba90


	//   ....[33]....
        /*0278*/ 	.word	0x0000bad0


	//   ....[34]....
        /*027c*/ 	.word	0x0000bb10


	//   ....[35]....
        /*0280*/ 	.word	0x0000bb40


	//   ....[36]....
        /*0284*/ 	.word	0x0000bb70


	//   ....[37]....
        /*0288*/ 	.word	0x0000bc00


	//   ....[38]....
        /*028c*/ 	.word	0x0000bc60


	//   ....[39]....
        /*0290*/ 	.word	0x0000bcf0


	//   ....[40]....
        /*0294*/ 	.word	0x0000e960


	//   ....[41]....
        /*0298*/ 	.word	0x0000e970


	//   ....[42]....
        /*029c*/ 	.word	0x0000ea60


	//   ....[43]....
        /*02a0*/ 	.word	0x0000eac0


	//   ....[44]....
        /*02a4*/ 	.word	0x0000eb00


	//   ....[45]....
        /*02a8*/ 	.word	0x0000eb40


	//   ....[46]....
        /*02ac*/ 	.word	0x0000eb70


	//   ....[47]....
        /*02b0*/ 	.word	0x0000eba0


	//   ....[48]....
        /*02b4*/ 	.word	0x0000ed10


	//   ....[49]....
        /*02b8*/ 	.word	0x0000ed70


	//   ....[50]....
        /*02bc*/ 	.word	0x0000edb0


	//   ....[51]....
        /*02c0*/ 	.word	0x0000edf0


	//   ....[52]....
        /*02c4*/ 	.word	0x0000ee20


	//   ....[53]....
        /*02c8*/ 	.word	0x0000ee50


	//   ....[54]....
        /*02cc*/ 	.word	0x0000ef10


	//   ....[55]....
        /*02d0*/ 	.word	0x0000ef30


	//   ....[56]....
        /*02d4*/ 	.word	0x0000efa0


	//   ....[57]....
        /*02d8*/ 	.word	0x0000f600


	//   ....[58]....
        /*02dc*/ 	.word	0x0000fba0


	//   ....[59]....
        /*02e0*/ 	.word	0x0000ff90


	//   ....[60]....
        /*02e4*/ 	.word	0x00010020


	//   ....[61]....
        /*02e8*/ 	.word	0x000100c0


	//   ....[62]....
        /*02ec*/ 	.word	0x00010170


	//   ....[63]....
        /*02f0*/ 	.word	0x000101f0


	//   ....[64]....
        /*02f4*/ 	.word	0x00010270


	//   ....[65]....
        /*02f8*/ 	.word	0x000102f0


	//   ....[66]....
        /*02fc*/ 	.word	0x00010370


	//   ....[67]....
        /*0300*/ 	.word	0x00010400


	//   ....[68]....
        /*0304*/ 	.word	0x000104b0


	//   ....[69]....
        /*0308*/ 	.word	0x00010530


	//   ....[70]....
        /*030c*/ 	.word	0x000105b0


	//   ....[71]....
        /*0310*/ 	.word	0x00010630


	//   ....[72]....
        /*0314*/ 	.word	0x000106b0


	//   ....[73]....
        /*0318*/ 	.word	0x00010720


	//   ....[74]....
        /*031c*/ 	.word	0x000107c0


	//   ....[75]....
        /*0320*/ 	.word	0x00010850


	//   ....[76]....
        /*0324*/ 	.word	0x00010970


	//----- nvinfo : EIATTR_REG_RECONFIG
	.align		4
.L_1693:
        /*0328*/ 	.byte	0x01, 0x54
	.zero		2


	//----- nvinfo : EIATTR_SYSCALL_OFFSETS
	.align		4
        /*032c*/ 	.byte	0x04, 0x46
        /*032e*/ 	.short	(.L_1695 - .L_1694)


	//   ....[0]....
.L_1694:
        /*0330*/ 	.word	0x00001650


	//   ....[1]....
        /*0334*/ 	.word	0x0000c910


	//   ....[2]....
        /*0338*/ 	.word	0x0000ca40


	//   ....[3]....
        /*033c*/ 	.word	0x0000cb40


	//----- nvinfo : EIATTR_MBARRIER_INSTR_OFFSETS
	.align		4
.L_1695:
        /*0340*/ 	.byte	0x04, 0x39
        /*0342*/ 	.short	(.L_1697 - .L_1696)


	//   ....[0]....
.L_1696:
        /*0344*/ 	.word	0x000002a0
        /*0348*/ 	.word	0x000000ff
        /*034c*/ 	.word	0x00016800
        /*0350*/ 	.short	0x0100
        /*0352*/ 	.byte	0x08
	.zero		1


	//   ....[1]....
        /*0354*/ 	.word	0x000002b0
        /*0358*/ 	.word	0x000000ff
        /*035c*/ 	.word	0x00016820
        /*0360*/ 	.short	0x0100
        /*0362*/ 	.byte	0x08
	.zero		1


	//   ....[2]....
        /*0364*/ 	.word	0x000003a0
        /*0368*/ 	.word	0x000000ff
        /*036c*/ 	.word	0x00016830
        /*0370*/ 	.short	0x0100
        /*0372*/ 	.byte	0x08
	.zero		1


	//   ....[3]....
        /*0374*/ 	.word	0x000003b0
        /*0378*/ 	.word	0x000000ff
        /*037c*/ 	.word	0x00016840
        /*0380*/ 	.short	0x0100
        /*0382*/ 	.byte	0x08
	.zero		1


	//   ....[4]....
        /*0384*/ 	.word	0x000003c0
        /*0388*/ 	.word	0x000000ff
        /*038c*/ 	.word	0x00016838
        /*0390*/ 	.short	0x0100
        /*0392*/ 	.byte	0x08
	.zero		1


	//   ....[5]....
        /*0394*/ 	.word	0x000003d0
        /*0398*/ 	.word	0x000000ff
        /*039c*/ 	.word	0x00016848
        /*03a0*/ 	.short	0x0100
        /*03a2*/ 	.byte	0x08
	.zero		1


	//   ....[6]....
        /*03a4*/ 	.word	0x00000500
        /*03a8*/ 	.word	0x000000ff
        /*03ac*/ 	.word	0x00016850
        /*03b0*/ 	.short	0x0100
        /*03b2*/ 	.byte	0x08
	.zero		1


	//   ....[7]....
        /*03b4*/ 	.word	0x00000510
        /*03b8*/ 	.word	0x000000ff
        /*03bc*/ 	.word	0x00016860
        /*03c0*/ 	.short	0x0100
        /*03c2*/ 	.byte	0x08
	.zero		1


	//   ....[8]....
        /*03c4*/ 	.word	0x00000520
        /*03c8*/ 	.word	0x000000ff
        /*03cc*/ 	.word	0x00016858
        /*03d0*/ 	.short	0x0100
        /*03d2*/ 	.byte	0x08
	.zero		1


	//   ....[9]....
        /*03d4*/ 	.word	0x00000530
        /*03d8*/ 	.word	0x000000ff
        /*03dc*/ 	.word	0x00016868
        /*03e0*/ 	.short	0x0100
        /*03e2*/ 	.byte	0x08
	.zero		1


	//   ....[10]....
        /*03e4*/ 	.word	0x00000620
        /*03e8*/ 	.word	0x000000ff
        /*03ec*/ 	.word	0x00016870
        /*03f0*/ 	.short	0x0100
        /*03f2*/ 	.byte	0x06
	.zero		1


	//   ....[11]....
        /*03f4*/ 	.word	0x00000630
        /*03f8*/ 	.word	0x000000ff
        /*03fc*/ 	.word	0x00016880
        /*0400*/ 	.short	0x0100
        /*0402*/ 	.byte	0x06
	.zero		1


	//   ....[12]....
        /*0404*/ 	.word	0x00000640
        /*0408*/ 	.word	0x000000ff
        /*040c*/ 	.word	0x00016878
        /*0410*/ 	.short	0x0100
        /*0412*/ 	.byte	0x06
	.zero		1


	//   ....[13]....
        /*0414*/ 	.word	0x00000650
        /*0418*/ 	.word	0x000000ff
        /*041c*/ 	.word	0x00016888
        /*0420*/ 	.short	0x0100
        /*0422*/ 	.byte	0x06
	.zero		1


	//   ....[14]....
        /*0424*/ 	.word	0x00000780
        /*0428*/ 	.word	0x000000ff
        /*042c*/ 	.word	0x00016890
        /*0430*/ 	.short	0x0100
        /*0432*/ 	.byte	0x08
	.zero		1


	//   ....[15]....
        /*0434*/ 	.word	0x00000790
        /*0438*/ 	.word	0x000000ff
        /*043c*/ 	.word	0x000168a0
        /*0440*/ 	.short	0x0100
        /*0442*/ 	.byte	0x08
	.zero		1


	//   ....[16]....
        /*0444*/ 	.word	0x000007a0
        /*0448*/ 	.word	0x000000ff
        /*044c*/ 	.word	0x00016898
        /*0450*/ 	.short	0x0100
        /*0452*/ 	.byte	0x08
	.zero		1


	//   ....[17]....
        /*0454*/ 	.word	0x000007b0
        /*0458*/ 	.word	0x000000ff
        /*045c*/ 	.word	0x000168a8
        /*0460*/ 	.short	0x0100
        /*0462*/ 	.byte	0x08
	.zero		1


	//   ....[18]....
        /*0464*/ 	.word	0x000008e0
        /*0468*/ 	.word	0x000000ff
        /*046c*/ 	.word	0x000168b0
        /*0470*/ 	.short	0x0100
        /*0472*/ 	.byte	0x08
	.zero		1


	//   ....[19]....
        /*0474*/ 	.word	0x000008f0
        /*0478*/ 	.word	0x000000ff
        /*047c*/ 	.word	0x000168c0
        /*0480*/ 	.short	0x0100
        /*0482*/ 	.byte	0x08
	.zero		1


	//   ....[20]....
        /*0484*/ 	.word	0x00000900
        /*0488*/ 	.word	0x000000ff
        /*048c*/ 	.word	0x000168b8
        /*0490*/ 	.short	0x0100
        /*0492*/ 	.byte	0x08
	.zero		1


	//   ....[21]....
        /*0494*/ 	.word	0x00000910
        /*0498*/ 	.word	0x000000ff
        /*049c*/ 	.word	0x000168c8
        /*04a0*/ 	.short	0x0100
        /*04a2*/ 	.byte	0x08
	.zero		1


	//   ....[22]....
        /*04a4*/ 	.word	0x000016d0
        /*04a8*/ 	.word	0x000000ff
        /*04ac*/ 	.word	0x00016800
        /*04b0*/ 	.short	0x010a
        /*04b2*/ 	.byte	0x29
	.zero		1


	//   ....[23]....
        /*04b4*/ 	.word	0x00001750
        /*04b8*/ 	.word	0x00000000
        /*04bc*/ 	.word	0x00016830
        /*04c0*/ 	.short	0x010a
        /*04c2*/ 	.byte	0x3f
	.zero		1


	//   ....[24]....
        /*04c4*/ 	.word	0x000017c0
        /*04c8*/ 	.word	0x00000000
        /*04cc*/ 	.word	0x00016830
        /*04d0*/ 	.short	0x010a
        /*04d2*/ 	.byte	0x3f
	.zero		1


	//   ....[25]....
        /*04d4*/ 	.word	0x00002120
        /*04d8*/ 	.word	0x00000000
        /*04dc*/ 	.word	0x00000000
        /*04e0*/ 	.short	0x0101
        /*04e2*/ 	.byte	0x3f
	.zero		1


	//   ....[26]....
        /*04e4*/ 	.word	0x00004270
        /*04e8*/ 	.word	0x000000ff
        /*04ec*/ 	.word	0x00016830
        /*04f0*/ 	.short	0x010a
        /*04f2*/ 	.byte	0x06
	.zero		1


	//   ....[27]....
        /*04f4*/ 	.word	0x000042b0
        /*04f8*/ 	.word	0x000000ff
        /*04fc*/ 	.word	0x00016830
        /*0500*/ 	.short	0x010a
        /*0502*/ 	.byte	0x06
	.zero		1


	//   ....[28]....
        /*0504*/ 	.word	0x00004490
        /*0508*/ 	.word	0x000000ff
        /*050c*/ 	.word	0x00016850
        /*0510*/ 	.short	0x010a
        /*0512*/ 	.byte	0x06
	.zero		1


	//   ....[29]....
        /*0514*/ 	.word	0x000044d0
        /*0518*/ 	.word	0x000000ff
        /*051c*/ 	.word	0x00016850
        /*0520*/ 	.short	0x010a
        /*0522*/ 	.byte	0x06
	.zero		1


	//   ....[30]....
        /*0524*/ 	.word	0x00006500
        /*0528*/ 	.word	0x00000007
        /*052c*/ 	.word	0x00000000
        /*0530*/ 	.short	0x0101
        /*0532*/ 	.byte	0x3f
	.zero		1


	//   ....[31]....
        /*0534*/ 	.word	0x000065a0
        /*0538*/ 	.word	0x0000000f
        /*053c*/ 	.word	0x00000000
        /*0540*/ 	.short	0x0101
        /*0542*/ 	.byte	0x3f
	.zero		1


	//   ....[32]....
        /*0544*/ 	.word	0x00007050
        /*0548*/ 	.word	0x000000ff
        /*054c*/ 	.word	0x00016830
        /*0550*/ 	.short	0x010a
        /*0552*/ 	.byte	0x06
	.zero		1


	//   ....[33]....
        /*0554*/ 	.word	0x00007090
        /*0558*/ 	.word	0x000000ff
        /*055c*/ 	.word	0x00016830
        /*0560*/ 	.short	0x010a
        /*0562*/ 	.byte	0x06
	.zero		1


	//   ....[34]....
        /*0564*/ 	.word	0x00007270
        /*0568*/ 	.word	0x000000ff
        /*056c*/ 	.word	0x00016850
        /*0570*/ 	.short	0x010a
        /*0572*/ 	.byte	0x06
	.zero		1


	//   ....[35]....
        /*0574*/ 	.word	0x000072b0
        /*0578*/ 	.word	0x000000ff
        /*057c*/ 	.word	0x00016850
        /*0580*/ 	.short	0x010a
        /*0582*/ 	.byte	0x06
	.zero		1


	//   ....[36]....
        /*0584*/ 	.word	0x00008940
        /*0588*/ 	.word	0x0000000f
        /*058c*/ 	.word	0x00000000
        /*0590*/ 	.short	0x0101
        /*0592*/ 	.byte	0x3f
	.zero		1


	//   ....[37]....
        /*0594*/ 	.word	0x00008b10
        /*0598*/ 	.word	0x0000000f
        /*059c*/ 	.word	0x00000000
        /*05a0*/ 	.short	0x0101
        /*05a2*/ 	.byte	0x3f
	.zero		1


	//   ....[38]....
        /*05a4*/ 	.word	0x00009470
        /*05a8*/ 	.word	0x000000ff
        /*05ac*/ 	.word	0x00016850
        /*05b0*/ 	.short	0x010a
        /*05b2*/ 	.byte	0x05
	.zero		1


	//   ....[39]....
        /*05b4*/ 	.word	0x000094b0
        /*05b8*/ 	.word	0x000000ff
        /*05bc*/ 	.word	0x00016850
        /*05c0*/ 	.short	0x010a
        /*05c2*/ 	.byte	0x05
	.zero		1


	//   ....[40]....
        /*05c4*/ 	.word	0x000099e0
        /*05c8*/ 	.word	0x00000008
        /*05cc*/ 	.word	0x00000000
        /*05d0*/ 	.short	0x0101
        /*05d2*/ 	.byte	0x3f
	.zero		1


	//   ....[41]....
        /*05d4*/ 	.word	0x0000a770
        /*05d8*/ 	.word	0x00000003
        /*05dc*/ 	.word	0x00000000
        /*05e0*/ 	.short	0x0101
        /*05e2*/ 	.byte	0x3f
	.zero		1


	//   ....[42]....
        /*05e4*/ 	.word	0x0000cfe0
        /*05e8*/ 	.word	0x00000005
        /*05ec*/ 	.word	0x00016840
        /*05f0*/ 	.short	0x010a
        /*05f2*/ 	.byte	0x3f
	.zero		1


	//   ....[43]....
        /*05f4*/ 	.word	0x0000d330
        /*05f8*/ 	.word	0x00000019
        /*05fc*/ 	.word	0x00016820
        /*0600*/ 	.short	0x010a
        /*0602*/ 	.byte	0x3f
	.zero		1


	//   ....[44]....
        /*0604*/ 	.word	0x0000d5f0
        /*0608*/ 	.word	0x00000003
        /*060c*/ 	.word	0x00016840
        /*0610*/ 	.short	0x010a
        /*0612*/ 	.byte	0x3f
	.zero		1


	//   ....[45]....
        /*0614*/ 	.word	0x0000d7d0
        /*0618*/ 	.word	0x00000002
        /*061c*/ 	.word	0x00000060
        /*0620*/ 	.short	0x010a
        /*0622*/ 	.byte	0x3f
	.zero		1


	//   ....[46]....
        /*0624*/ 	.word	0x0000dc30
        /*0628*/ 	.word	0x00000003
        /*062c*/ 	.word	0x00016840
        /*0630*/ 	.short	0x010a
        /*0632*/ 	.byte	0x3f
	.zero		1


	//   ....[47]....
        /*0634*/ 	.word	0x0000de10
        /*0638*/ 	.word	0x00000003
        /*063c*/ 	.word	0x00000060
        /*0640*/ 	.short	0x010a
        /*0642*/ 	.byte	0x3f
	.zero		1


	//   ....[48]....
        /*0644*/ 	.word	0x0000e1d0
        /*0648*/ 	.word	0x00000002
        /*064c*/ 	.word	0x00016840
        /*0650*/ 	.short	0x010a
        /*0652*/ 	.byte	0x3f
	.zero		1


	//   ....[49]....
        /*0654*/ 	.word	0x0000e3c0
        /*0658*/ 	.word	0x00000002
        /*065c*/ 	.word	0x00000060
        /*0660*/ 	.short	0x010a
        /*0662*/ 	.byte	0x3f
	.zero		1


	//   ....[50]....
        /*0664*/ 	.word	0x0000e710
        /*0668*/ 	.word	0x00000003
        /*066c*/ 	.word	0x00016860
        /*0670*/ 	.short	0x010a
        /*0672*/ 	.byte	0x3f
	.zero		1


	//   ....[51]....
        /*0674*/ 	.word	0x0000f580
        /*0678*/ 	.word	0x00000009
        /*067c*/ 	.word	0x00016820
        /*0680*/ 	.short	0x010a
        /*0682*/ 	.byte	0x3f
	.zero		1


	//   ....[52]....
        /*0684*/ 	.word	0x0000f720
        /*0688*/ 	.word	0x00000007
        /*068c*/ 	.word	0x00000000
        /*0690*/ 	.short	0x010a
        /*0692*/ 	.byte	0x3f
	.zero		1


	//   ....[53]....
        /*0694*/ 	.word	0x0000f790
        /*0698*/ 	.word	0x00000003
        /*069c*/ 	.word	0x00000000
        /*06a0*/ 	.short	0x010a
        /*06a2*/ 	.byte	0x3f
	.zero		1


	//   ....[54]....
        /*06a4*/ 	.word	0x0000f7f0
        /*06a8*/ 	.word	0x00000005
        /*06ac*/ 	.word	0x00000000
        /*06b0*/ 	.short	0x010a
        /*06b2*/ 	.byte	0x3f
	.zero		1


	//   ....[55]....
        /*06b4*/ 	.word	0x0000f820
        /*06b8*/ 	.word	0x00000003
        /*06bc*/ 	.word	0x00000000
        /*06c0*/ 	.short	0x010a
        /*06c2*/ 	.byte	0x3f
	.zero		1


	//   ....[56]....
        /*06c4*/ 	.word	0x0000f890
        /*06c8*/ 	.word	0x00000003
        /*06cc*/ 	.word	0x00016800
        /*06d0*/ 	.short	0x010a
        /*06d2*/ 	.byte	0x3f
	.zero		1


	//   ....[57]....
        /*06d4*/ 	.word	0x0000f8e0
        /*06d8*/ 	.word	0x00000000
        /*06dc*/ 	.word	0x00016830
        /*06e0*/ 	.short	0x010a
        /*06e2*/ 	.byte	0x3f
	.zero		1


	//   ....[58]....
        /*06e4*/ 	.word	0x0000f940
        /*06e8*/ 	.word	0x00000006
        /*06ec*/ 	.word	0x00016830
        /*06f0*/ 	.short	0x010a
        /*06f2*/ 	.byte	0x3f
	.zero		1


	//   ....[59]....
        /*06f4*/ 	.word	0x0000f9a0
        /*06f8*/ 	.word	0x00000006
        /*06fc*/ 	.word	0x00016850
        /*0700*/ 	.short	0x010a
        /*0702*/ 	.byte	0x3f
	.zero		1


	//   ....[60]....
        /*0704*/ 	.word	0x0000fa00
        /*0708*/ 	.word	0x00000006
        /*070c*/ 	.word	0x00016830
        /*0710*/ 	.short	0x010a
        /*0712*/ 	.byte	0x3f
	.zero		1


	//   ....[61]....
        /*0714*/ 	.word	0x0000fa60
        /*0718*/ 	.word	0x00000006
        /*071c*/ 	.word	0x00016850
        /*0720*/ 	.short	0x010a
        /*0722*/ 	.byte	0x3f
	.zero		1


	//   ....[62]....
        /*0724*/ 	.word	0x0000fac0
        /*0728*/ 	.word	0x00000004
        /*072c*/ 	.word	0x00016850
        /*0730*/ 	.short	0x010a
        /*0732*/ 	.byte	0x3f
	.zero		1


	//   ....[63]....
        /*0734*/ 	.word	0x0000fc60
        /*0738*/ 	.word	0x00000005
        /*073c*/ 	.word	0x00016840
        /*0740*/ 	.short	0x010a
        /*0742*/ 	.byte	0x3f
	.zero		1


	//   ....[64]....
        /*0744*/ 	.word	0x0000fcb0
        /*0748*/ 	.word	0x00000019
        /*074c*/ 	.word	0x00016820
        /*0750*/ 	.short	0x010a
        /*0752*/ 	.byte	0x3f
	.zero		1


	//   ....[65]....
        /*0754*/ 	.word	0x0000fd00
        /*0758*/ 	.word	0x00000003
        /*075c*/ 	.word	0x00016840
        /*0760*/ 	.short	0x010a
        /*0762*/ 	.byte	0x3f
	.zero		1


	//   ....[66]....
        /*0764*/ 	.word	0x0000fd50
        /*0768*/ 	.word	0x00000002
        /*076c*/ 	.word	0x00000060
        /*0770*/ 	.short	0x010a
        /*0772*/ 	.byte	0x3f
	.zero		1


	//   ....[67]....
        /*0774*/ 	.word	0x0000fda0
        /*0778*/ 	.word	0x00000003
        /*077c*/ 	.word	0x00016840
        /*0780*/ 	.short	0x010a
        /*0782*/ 	.byte	0x3f
	.zero		1


	//   ....[68]....
        /*0784*/ 	.word	0x0000fdf0
        /*0788*/ 	.word	0x00000003
        /*078c*/ 	.word	0x00000060
        /*0790*/ 	.short	0x010a
        /*0792*/ 	.byte	0x3f
	.zero		1


	//   ....[69]....
        /*0794*/ 	.word	0x0000fe40
        /*0798*/ 	.word	0x00000002
        /*079c*/ 	.word	0x00016840
        /*07a0*/ 	.short	0x010a
        /*07a2*/ 	.byte	0x3f
	.zero		1


	//   ....[70]....
        /*07a4*/ 	.word	0x0000fe90
        /*07a8*/ 	.word	0x00000002
        /*07ac*/ 	.word	0x00000060
        /*07b0*/ 	.short	0x010a
        /*07b2*/ 	.byte	0x3f
	.zero		1


	//   ....[71]....
        /*07b4*/ 	.word	0x0000fee0
        /*07b8*/ 	.word	0x00000003
        /*07bc*/ 	.word	0x00016860
        /*07c0*/ 	.short	0x010a
        /*07c2*/ 	.byte	0x3f
	.zero		1


	//   ....[72]....
        /*07c4*/ 	.word	0x00010890
        /*07c8*/ 	.word	0x00000009
        /*07cc*/ 	.word	0x00016820
        /*07d0*/ 	.short	0x010a
        /*07d2*/ 	.byte	0x3f
	.zero		1


	//   ....[73]....
        /*07d4*/ 	.word	0x00010a30
        /*07d8*/ 	.word	0x00000007
        /*07dc*/ 	.word	0x00000000
        /*07e0*/ 	.short	0x010a
        /*07e2*/ 	.byte	0x3f
	.zero		1


	//   ....[74]....
        /*07e4*/ 	.word	0x00010a80
        /*07e8*/ 	.word	0x00000003
        /*07ec*/ 	.word	0x00000000
        /*07f0*/ 	.short	0x010a
        /*07f2*/ 	.byte	0x3f
	.zero		1


	//   ....[75]....
        /*07f4*/ 	.word	0x00010ad0
        /*07f8*/ 	.word	0x00000005
        /*07fc*/ 	.word	0x00000000
        /*0800*/ 	.short	0x010a
        /*0802*/ 	.byte	0x3f
	.zero		1


	//----- nvinfo : EIATTR_NUM_MBARRIERS
	.align		4
.L_1697:
        /*0804*/ 	.byte	0x03, 0x38
        /*0806*/ 	.short	0x0016


	//----- nvinfo : EIATTR_EXIT_INSTR_OFFSETS
	.align		4
        /*0808*/ 	.byte	0x04, 0x1c
        /*080a*/ 	.short	(.L_1699 - .L_1698)


	//   ....[0]....
.L_1698:
        /*080c*/ 	.word	0x00000ab0


	//   ....[1]....
        /*0810*/ 	.word	0x0000b560


	//   ....[2]....
        /*0814*/ 	.word	0x0000b5c0


	//   ....[3]....
        /*0818*/ 	.word	0x0000f870


	//----- nvinfo : EIATTR_MAX_THREADS
	.align		4
.L_1699:
        /*081c*/ 	.byte	0x04, 0x05
        /*081e*/ 	.short	(.L_1701 - .L_1700)
.L_1700:
        /*0820*/ 	.word	0x00000200
        /*0824*/ 	.word	0x00000001
        /*0828*/ 	.word	0x00000001


	//----- nvinfo : EIATTR_CRS_STACK_SIZE
	.align		4
.L_1701:
        /*082c*/ 	.byte	0x04, 0x1e
        /*082e*/ 	.short	(.L_1703 - .L_1702)
.L_1702:
        /*0830*/ 	.word	0x00000000


	//----- nvinfo : EIATTR_CBANK_PARAM_SIZE
	.align		4
.L_1703:
        /*0834*/ 	.byte	0x03, 0x19
        /*0836*/ 	.short	0x0a70


	//----- nvinfo : EIATTR_PARAM_CBANK
	.align		4
        /*0838*/ 	.byte	0x04, 0x0a
        /*083a*/ 	.short	(.L_1705 - .L_1704)
	.align		4
.L_1704:
        /*083c*/ 	.word	index@(.nv.constant0._ZN7cutlass13device_kernelIN5flash11enable_sm90INS1_16FlashAttnFwdSm90INS1_25CollectiveMainloopFwdSm90ILi2EN4cute5tupleIJNS5_1CILi1EEES8_S8_EEENS6_IJNS7_ILi192EEENS7_ILi128EEENS7_ILi64EEEEEELi64ENS_10bfloat16_tEfNS_4arch4Sm90ELb1ELb0ELb1ELb1ELb0ELb0ELb0ELb1ELb1ELb0ELb0ELb0EEENS1_21CollectiveEpilogueFwdINS6_IJSA_SC_SB_EEES9_SE_SG_Li384ELb1ELb0ELb0ELb0EEENS1_36VarlenDynamicPersistentTileSchedulerILi192ELi128ELi384ELi32ELb0ELb0ELb1ELb1ELb1ELb1EEEEEEEEEvNT_6ParamsE)
        /*0840*/ 	.short	0x0210
        /*0842*/ 	.short	0x0a70


	//----- nvinfo : EIATTR_SW_WAR
	.align		4
.L_1705:
        /*0844*/ 	.byte	0x04, 0x36
        /*0846*/ 	.short	(.L_1707 - .L_1706)
.L_1706:
        /*0848*/ 	.word	0x00000008
.L_1707:


//--------------------- .nv.info._ZN7cutlass13device_kernelIN5flash11enable_sm90INS1_16FlashAttnFwdSm90INS1_25CollectiveMainloopFwdSm90ILi2EN4cute5tupleIJNS5_1CILi1EEES8_S8_EEENS6_IJNS7_ILi192EEENS7_ILi128EEENS7_ILi64EEEEEELi64ENS_10bfloat16_tEfNS_4arch4Sm90ELb1ELb0ELb1ELb1ELb0ELb1ELb0ELb1ELb1ELb0ELb0ELb0EEENS1_21CollectiveEpilogueFwdINS6_IJSA_SC_SB_EEES9_SE_SG_Li384ELb1ELb0ELb0ELb0EEENS1_36VarlenDynamicPersistentTileSchedulerILi192ELi128ELi384ELi32ELb0ELb0ELb1ELb1ELb1ELb1EEEEEEEEEvNT_6ParamsE --------------------------
	.section	.nv.info._ZN7cutlass13device_kernelIN5flash11enable_sm90INS1_16FlashAttnFwdSm90INS1_25CollectiveMainloopFwdSm90ILi2EN4cute5tupleIJNS5_1CILi1EEES8_S8_EEENS6_IJNS7_ILi192EEENS7_ILi128EEENS7_ILi64EEEEEELi64ENS_10bfloat16_tEfNS_4arch4Sm90ELb1ELb0ELb1ELb1ELb0ELb1ELb0ELb1ELb1ELb0ELb0ELb0EEENS1_21CollectiveEpilogueFwdINS6_IJSA_SC_SB_EEES9_SE_SG_Li384ELb1ELb0ELb0ELb0EEENS1_36VarlenDynamicPersistentTileSchedulerILi192ELi128ELi384ELi32ELb0ELb0ELb1ELb1ELb1ELb1EEEEEEEEEvNT_6ParamsE,"",@"SHT_CUDA_INFO"
	.sectionflags	@""
	.align	4


	//----- nvinfo : EIATTR_CUDA_API_VERSION
	.align		4
        /*0000*/ 	.byte	0x04, 0x37
        /*0002*/ 	.short	(.L_1709 - .L_1708)
.L_1708:
        /*0004*/ 	.word	0x00000082


	//----- nvinfo : EIATTR_KPARAM_INFO
	.align		4
.L_1709:
        /*0008*/ 	.byte	0x04, 0x17
        /*000a*/ 	.short	(.L_1711 - .L_1710)
.L_1710:
        /*000c*/ 	.word	0x00000000
        /*0010*/ 	.short	0x0000
        /*0012*/ 	.short	0x0070
        /*0014*/ 	.byte	0x00, 0xf0, 0x01, 0x28


	//----- nvinfo : EIATTR_SPARSE_MMA_MASK
	.align		4
.L_1711:
        /*0018*/ 	.byte	0x03, 0x50
        /*001a*/ 	.short	0x0000


	//----- nvinfo : EIATTR_MAXREG_COUNT
	.align		4
        /*001c*/ 	.byte	0x03, 0x1b
        /*001e*/ 	.short	0x0080


	//----- nvinfo : EIATTR_NUM_BARRIERS
	.align		4
        /*0020*/ 	.byte	0x02, 0x4c
        /*0022*/ 	.byte	0x10
	.zero		1


	//----- nvinfo : EIATTR_EXTERNS
	.align		4
        /*0024*/ 	.byte	0x04, 0x0f
        /*0026*/ 	.short	(.L_1713 - .L_1712)


	//   ....[0]....
	.align		4
.L_1712:
        /*0028*/ 	.word	index@(__assertfail)


	//----- nvinfo : EIATTR_ANNOTATIONS
	.align		4
.L_1713:
        /*002c*/ 	.byte	0x04, 0x55
        /*002e*/ 	.short	(.L_1715 - .L_1714)


	//   ....[0]....
.L_1714:
        /* <DEDUP_REMOVED lines=43> */


	//----- nvinfo : EIATTR_MERCURY_ISA_VERSION
	.align		4
.L_1715:
        /*02c8*/ 	.byte	0x03, 0x5f
        /*02ca*/ 	.short	0x0101


	//----- nvinfo : EIATTR_UNUSED_LOAD_BYTE_OFFSET
	.align		4
        /*02cc*/ 	.byte	0x04, 0x44
        /*02ce*/ 	.short	(.L_1717 - .L_1716)


	//   ....[0]....
.L_1716:
        /*02d0*/ 	.word	0x00000b00
        /*02d4*/ 	.word	0x0000fff0


	//   ....[1]....
        /*02d8*/ 	.word	0x00011d50
        /*02dc*/ 	.word	0x0000fff0


	//----- nvinfo : EIATTR_INT_WARP_WIDE_INSTR_OFFSETS
	.align		4
.L_1717:
        /*02e0*/ 	.byte	0x04, 0x31
        /*02e2*/ 	.short	(.L_1719 - .L_1718)


	//   ....[0]....
.L_1718:
        /*02e4*/ 	.word	0x000001b0


	//   ....[1]....
        /*02e8*/ 	.word	0x00000250


	//   ....[2]....
        /*02ec*/ 	.word	0x000002c0


	//   ....[3]....
        /*02f0*/ 	.word	0x000152e0


	//   ....[4]....
        /*02f4*/ 	.word	0x00015370


	//   ....[5]....
        /*02f8*/ 	.word	0x000157c0


	//   ....[6]....
        /*02fc*/ 	.word	0x000157f0


	//   ....[7]....
        /*0300*/ 	.word	0x00017220


	//   ....[8]....
        /*0304*/ 	.word	0x000172b0


	//----- nvinfo : EIATTR_COOP_GROUP_MASK_REGIDS
	.align		4
.L_1719:
        /*0308*/ 	.byte	0x04, 0x29
        /*030a*/ 	.short	(.L_1721 - .L_1720)


	//   ....[0]....
.L_1720:
        /*030c*/ 	.word	0xffffffff


	//   ....[1]....
        /*0310*/ 	.word	0xffffffff


	//   ....[2]....
        /*0314*/ 	.word	0xffffffff


	//   ....[3]....
        /*0318*/ 	.word	0xffffffff


	//   ....[4]....
        /*031c*/ 	.word	0xffffffff


	//   ....[5]....
        /*0320*/ 	.word	0xffffffff


	//   ....[6]....
        /*0324*/ 	.word	0xffffffff


	//   ....[7]....
        /*0328*/ 	.word	0xffffffff


	//   ....[8]....
        /*032c*/ 	.word	0xffffffff


	//   ....[9]....
        /*0330*/ 	.word	0xffffffff


	//   ....[10]....
        /*0334*/ 	.word	0xffffffff


	//   ....[11]....
        /*0338*/ 	.word	0xffffffff


	//   ....[12]....
        /*033c*/ 	.word	0xffffffff


	//   ....[13]....
        /*0340*/ 	.word	0xffffffff


	//   ....[14]....
        /*0344*/ 	.word	0xffffffff


	//   ....[15]....
        /*0348*/ 	.word	0xffffffff


	//   ....[16]....
        /*034c*/ 	.word	0xffffffff


	//   ....[17]....
        /*0350*/ 	.word	0xffffffff


	//   ....[18]....
        /*0354*/ 	.word	0xffffffff


	//   ....[19]....
        /*0358*/ 	.word	0xffffffff


	//   ....[20]....
        /*035c*/ 	.word	0xffffffff


	//   ....[21]....
        /*0360*/ 	.word	0xffffffff


	//   ....[22]....
        /*0364*/ 	.word	0xffffffff


	//   ....[23]....
        /*0368*/ 	.word	0xffffffff


	//   ....[24]....
        /*036c*/ 	.word	0xffffffff


	//   ....[25]....
        /*0370*/ 	.word	0xffffffff


	//   ....[26]....
        /*0374*/ 	.word	0xffffffff


	//   ....[27]....
        /*0378*/ 	.word	0xffffffff


	//   ....[28]....
        /*037c*/ 	.word	0xffffffff


	//   ....[29]....
        /*0380*/ 	.word	0xffffffff


	//   ....[30]....
        /*0384*/ 	.word	0xffffffff


	//   ....[31]....
        /*0388*/ 	.word	0xffffffff


	//   ....[32]....
        /*038c*/ 	.word	0xffffffff


	//   ....[33]....
        /*0390*/ 	.word	0xffffffff


	//   ....[34]....
        /*0394*/ 	.word	0xffffffff


	//   ....[35]....
        /*0398*/ 	.word	0xffffffff


	//   ....[36]....
        /*039c*/ 	.word	0xffffffff


	//   ....[37]....
        /*03a0*/ 	.word	0xffffffff


	//   ....[38]....
        /*03a4*/ 	.word	0xffffffff


	//   ....[39]....
        /*03a8*/ 	.word	0xffffffff


	//   ....[40]....
        /*03ac*/ 	.word	0xffffffff


	//   ....[41]....
        /*03b0*/ 	.word	0xffffffff


	//   ....[42]....
        /*03b4*/ 	.word	0xffffffff


	//   ....[43]....
        /*03b8*/ 	.word	0xffffffff


	//   ....[44]....
        /*03bc*/ 	.word	0xffffffff


	//   ....[45]....
        /*03c0*/ 	.word	0xffffffff


	//   ....[46]....
        /*03c4*/ 	.word	0xffffffff


	//   ....[47]....
        /*03c8*/ 	.word	0xffffffff


	//   ....[48]....
        /*03cc*/ 	.word	0xffffffff


	//   ....[49]....
        /*03d0*/ 	.word	0xffffffff


	//   ....[50]....
        /*03d4*/ 	.word	0xffffffff


	//   ....[51]....
        /*03d8*/ 	.word	0xffffffff


	//   ....[52]....
        /*03dc*/ 	.word	0xffffffff


	//   ....[53]....
        /*03e0*/ 	.word	0xffffffff


	//   ....[54]....
        /*03e4*/ 	.word	0xffffffff


	//   ....[55]....
        /*03e8*/ 	.word	0xffffffff


	//   ....[56]....
        /*03ec*/ 	.word	0xffffffff


	//   ....[57]....
        /*03f0*/ 	.word	0xffffffff


	//   ....[58]....
        /*03f4*/ 	.word	0x0500000f


	//   ....[59]....
        /*03f8*/ 	.word	0x0500000f


	//   ....[60]....
        /*03fc*/ 	.word	0x0500000f


	//   ....[61]....
        /*0400*/ 	.word	0x0500000f


	//   ....[62]....
        /*0404*/ 	.word	0x0500000f


	//   ....[63]....
        /*0408*/ 	.word	0x0500000f


	//   ....[64]....
        /*040c*/ 	.word	0x0500000f


	//   ....[65]....
        /*0410*/ 	.word	0x0500000f


	//   ....[66]....
        /*0414*/ 	.word	0x0500000f


	//   ....[67]....
        /*0418*/ 	.word	0x0500000f


	//   ....[68]....
        /*041c*/ 	.word	0x0500000f


	//   ....[69]....
        /*0420*/ 	.word	0x0500000f


	//   ....[70]....
        /*0424*/ 	.word	0x0500000f


	//   ....[71]....
        /*0428*/ 	.word	0x0500000f


	//   ....[72]....
        /*042c*/ 	.word	0x0500000f


	//   ....[73]....
        /*0430*/ 	.word	0x0500000f


	//   ....[74]....
        /*0434*/ 	.word	0x0500000f


	//   ....[75]....
        /*0438*/ 	.word	0x0500000f


	//   ....[76]....
        /*043c*/ 	.word	0x0500000f


	//   ....[77]....
        /*0440*/ 	.word	0x0500000f


	//   ....[78]....
        /*0444*/ 	.word	0x0500000f


	//   ....[79]....
        /*0448*/ 	.word	0x0500000f


	//   ....[80]....
        /*044c*/ 	.word	0x0500000f


	//   ....[81]....
        /*0450*/ 	.word	0x0500000f


	//   ....[82]....
        /*0454*/ 	.word	0x0500000f


	//   ....[83]....
        /*0458*/ 	.word	0x0500000f


	//   ....[84]....
        /*045c*/ 	.word	0x0500000f


	//   ....[85]....
        /*0460*/ 	.word	0x0500000f


	//   ....[86]....
        /*0464*/ 	.word	0x0500000f


	//   ....[87]....
        /*0468*/ 	.word	0x0500000f


	//   ....[88]....
        /*046c*/ 	.word	0x0500000f


	//   ....[89]....
        /*0470*/ 	.word	0x0500000f


	//   ....[90]....
        /*0474*/ 	.word	0x0500000f


	//   ....[91]....
        /*0478*/ 	.word	0x0500000f


	//   ....[92]....
        /*047c*/ 	.word	0x0500000f


	//   ....[93]....
        /*0480*/ 	.word	0x0500000f


	//   ....[94]....
        /*0484*/ 	.word	0x0500000f


	//----- nvinfo : EIATTR_COOP_GROUP_INSTR_OFFSETS
	.align		4
.L_1721:
        /*0488*/ 	.byte	0x04, 0x28
        /*048a*/ 	.short	(.L_1723 - .L_1722)


	//   ....[0]....
.L_1722:
        /*048c*/ 	.word	0x00000060


	//   ....[1]....
        /*0490*/ 	.word	0x000001c0


	//   ....[2]....
        /*0494*/ 	.word	0x00000270


	//   ....[3]....
        /*0498*/ 	.word	0x00000430


	//   ....[4]....
        /*049c*/ 	.word	0x00000590


	//   ....[5]....
        /*04a0*/ 	.word	0x000006b0


	//   ....[6]....
        /*04a4*/ 	.word	0x00000810


	//   ....[7]....
        /*04a8*/ 	.word	0x00005a90


	//   ....[8]....
        /*04ac*/ 	.word	0x0000a050


	//   ....[9]....
        /*04b0*/ 	.word	0x0000a080


	//   ....[10]....
        /*04b4*/ 	.word	0x0000ab40


	//   ....[11]....
        /*04b8*/ 	.word	0x0000ab80


	//   ....[12]....
        /*04bc*/ 	.word	0x0000d180


	//   ....[13]....
        /*04c0*/ 	.word	0x0000d2c0


	//   ....[14]....
        /*04c4*/ 	.word	0x0000dc30


	//   ....[15]....
        /*04c8*/ 	.word	0x0000dcc0


	//   ....[16]....
        /*04cc*/ 	.word	0x0000fd10


	//   ....[17]....
        /*04d0*/ 	.word	0x0000fd60


	//   ....[18]....
        /*04d4*/ 	.word	0x00010340


	//   ....[19]....
        /*04d8*/ 	.word	0x000103f0


	//   ....[20]....
        /*04dc*/ 	.word	0x00011530


	//   ....[21]....
        /*04e0*/ 	.word	0x00011860


	//   ....[22]....
        /*04e4*/ 	.word	0x00011900


	//   ....[23]....
        /*04e8*/ 	.word	0x00011910


	//   ....[24]....
        /*04ec*/ 	.word	0x00013570


	//   ....[25]....
        /*04f0*/ 	.word	0x00013710


	//   ....[26]....
        /*04f4*/ 	.word	0x00013740


	//   ....[27]....
        /*04f8*/ 	.word	0x00013770


	//   ....[28]....
        /*04fc*/ 	.word	0x000137b0


	//   ....[29]....
        /*0500*/ 	.word	0x00013800


	//   ....[30]....
        /*0504*/ 	.word	0x00013860


	//   ....[31]....
        /*0508*/ 	.word	0x00013a20


	//   ....[32]....
        /*050c*/ 	.word	0x00013a80


	//   ....[33]....
        /*0510*/ 	.word	0x00013ac0


	//   ....[34]....
        /*0514*/ 	.word	0x00013b00


	//   ....[35]....
        /*0518*/ 	.word	0x00013b30


	//   ....[36]....
        /*051c*/ 	.word	0x00013b60


	//   ....[37]....
        /*0520*/ 	.word	0x00013c00


	//   ....[38]....
        /*0524*/ 	.word	0x00013c60


	//   ....[39]....
        /*0528*/ 	.word	0x00013d00


	//   ....[40]....
        /*052c*/ 	.word	0x00017570


	//   ....[41]....
        /*0530*/ 	.word	0x00017580


	//   ....[42]....
        /*0534*/ 	.word	0x00017670


	//   ....[43]....
        /*0538*/ 	.word	0x000176d0


	//   ....[44]....
        /*053c*/ 	.word	0x00017710


	//   ....[45]....
        /*0540*/ 	.word	0x00017750


	//   ....[46]....
        /*0544*/ 	.word	0x00017780


	//   ....[47]....
        /*0548*/ 	.word	0x000177b0


	//   ....[48]....
        /*054c*/ 	.word	0x00017920


	//   ....[49]....
        /*0550*/ 	.word	0x00017980


	//   ....[50]....
        /*0554*/ 	.word	0x000179c0


	//   ....[51]....
        /*0558*/ 	.word	0x00017a00


	//   ....[52]....
        /*055c*/ 	.word	0x00017a30


	//   ....[53]....
        /*0560*/ 	.word	0x00017a60


	//   ....[54]....
        /*0564*/ 	.word	0x00017b20


	//   ....[55]....
        /*0568*/ 	.word	0x00017b40


	//   ....[56]....
        /*056c*/ 	.word	0x00017bb0


	//   ....[57]....
        /*0570*/ 	.word	0x00018220


	//   ....[58]....
        /*0574*/ 	.word	0x00018620


	//   ....[59]....
        /*0578*/ 	.word	0x000186d0


	//   ....[60]....
        /*057c*/ 	.word	0x00018770


	//   ....[61]....
        /*0580*/ 	.word	0x00018810


	//   ....[62]....
        /*0584*/ 	.word	0x000188b0


	//   ....[63]....
        /*0588*/ 	.word	0x00018950


	//   ....[64]....
        /*058c*/ 	.word	0x000189f0


	//   ....[65]....
        /*0590*/ 	.word	0x00018a90


	//   ....[66]....
        /*0594*/ 	.word	0x00018b30


	//   ....[67]....
        /*0598*/ 	.word	0x00018c20


	//   ....[68]....
        /*059c*/ 	.word	0x00018cc0


	//   ....[69]....
        /*05a0*/ 	.word	0x00018d60


	//   ....[70]....
        /*05a4*/ 	.word	0x00018e00


	//   ....[71]....
        /*05a8*/ 	.word	0x00018ea0


	//   ....[72]....
        /*05ac*/ 	.word	0x00018f40


	//   ....[73]....
        /*05b0*/ 	.word	0x00018fe0


	//   ....[74]....
        /*05b4*/ 	.word	0x00019080


	//   ....[75]....
        /*05b8*/ 	.word	0x00019380


	//   ....[76]....
        /*05bc*/ 	.word	0x00019660


	//   ....[77]....
        /*05c0*/ 	.word	0x00019a50


	//   ....[78]....
        /*05c4*/ 	.word	0x00019ae0


	//   ....[79]....
        /*05c8*/ 	.word	0x00019b80


	//   ....[80]....
        /*05cc*/ 	.word	0x00019c30


	//   ....[81]....
        /*05d0*/ 	.word	0x00019cb0


	//   ....[82]....
        /*05d4*/ 	.word	0x00019d30


	//   ....[83]....
        /*05d8*/ 	.word	0x00019db0


	//   ....[84]....
        /*05dc*/ 	.word	0x00019e30


	//   ....[85]....
        /*05e0*/ 	.word	0x00019ec0


	//   ....[86]....
        /*05e4*/ 	.word	0x00019f70


	//   ....[87]....
        /*05e8*/ 	.word	0x00019ff0


	//   ....[88]....
        /*05ec*/ 	.word	0x0001a070


	//   ....[89]....
        /*05f0*/ 	.word	0x0001a0f0


	//   ....[90]....
        /*05f4*/ 	.word	0x0001a170


	//   ....[91]....
        /*05f8*/ 	.word	0x0001a1e0


	//   ....[92]....
        /*05fc*/ 	.word	0x0001a280


	//   ....[93]....
        /*0600*/ 	.word	0x0001a310


	//   ....[94]....
        /*0604*/ 	.word	0x0001a430


	//----- nvinfo : EIATTR_REG_RECONFIG
	.align		4
.L_1723:
        /*0608*/ 	.byte	0x01, 0x54
	.zero		2


	//----- nvinfo : EIATTR_SYSCALL_OFFSETS
	.align		4
        /*060c*/ 	.byte	0x04, 0x46
        /*060e*/ 	.short	(.L_1725 - .L_1724)


	//   ....[0]....
.L_1724:
        /*0610*/ 	.word	0x00001820


	//   ....[1]....
        /*0614*/ 	.word	0x00001970


	//   ....[2]....
        /*0618*/ 	.word	0x00005c70


	//   ....[3]....
        /*061c*/ 	.word	0x00006150


	//   ....[4]....
        /*0620*/ 	.word	0x000154f0


	//   ....[5]....
        /*0624*/ 	.word	0x00015620


	//   ....[6]....
        /*0628*/ 	.word	0x00015720


	//----- nvinfo : EIATTR_MBARRIER_INSTR_OFFSETS
	.align		4
.L_1725:
        /*062c*/ 	.byte	0x04, 0x39
        /*062e*/ 	.short	(.L_1727 - .L_1726)


	//   ....[0]....
.L_1726:
        /*0630*/ 	.word	0x000002e0
        /*0634*/ 	.word	0x000000ff
        /*0638*/ 	.word	0x00016800
        /*063c*/ 	.short	0x0100
        /*063e*/ 	.byte	0x08
	.zero		1


	//   ....[1]....
        /*0640*/ 	.word	0x000002f0
        /*0644*/ 	.word	0x000000ff
        /*0648*/ 	.word	0x00016820
        /*064c*/ 	.short	0x0100
        /*064e*/ 	.byte	0x08
	.zero		1


	//   ....[2]....
        /*0650*/ 	.word	0x000003e0
        /*0654*/ 	.word	0x000000ff
        /*0658*/ 	.word	0x00016830
        /*065c*/ 	.short	0x0100
        /*065e*/ 	.byte	0x08
	.zero		1


	//   ....[3]....
        /*0660*/ 	.word	0x000003f0
        /*0664*/ 	.word	0x000000ff
        /*0668*/ 	.word	0x00016840
        /*066c*/ 	.short	0x0100
        /*066e*/ 	.byte	0x08
	.zero		1


	//   ....[4]....
        /*0670*/ 	.word	0x00000400
        /*0674*/ 	.word	0x000000ff
        /*0678*/ 	.word	0x00016838
        /*067c*/ 	.short	0x0100
        /*067e*/ 	.byte	0x08
	.zero		1


	//   ....[5]....
        /*0680*/ 	.word	0x00000410
        /*0684*/ 	.word	0x000000ff
        /*0688*/ 	.word	0x00016848
        /*068c*/ 	.short	0x0100
        /*068e*/ 	.byte	0x08
	.zero		1


	//   ....[6]....
        /*0690*/ 	.word	0x00000540
        /*0694*/ 	.word	0x000000ff
        /*0698*/ 	.word	0x00016850
        /*069c*/ 	.short	0x0100
        /*069e*/ 	.byte	0x08
	.zero		1


	//   ....[7]....
        /*06a0*/ 	.word	0x00000550
        /*06a4*/ 	.word	0x000000ff
        /*06a8*/ 	.word	0x00016860
        /*06ac*/ 	.short	0x0100
        /*06ae*/ 	.byte	0x08
	.zero		1


	//   ....[8]....
        /*06b0*/ 	.word	0x00000560
        /*06b4*/ 	.word	0x000000ff
        /*06b8*/ 	.word	0x00016858
        /*06bc*/ 	.short	0x0100
        /*06be*/ 	.byte	0x08
	.zero		1


	//   ....[9]....
        /*06c0*/ 	.word	0x00000570
        /*06c4*/ 	.word	0x000000ff
        /*06c8*/ 	.word	0x00016868
        /*06cc*/ 	.short	0x0100
        /*06ce*/ 	.byte	0x08
	.zero		1


	//   ....[10]....
        /*06d0*/ 	.word	0x00000660
        /*06d4*/ 	.word	0x000000ff
        /*06d8*/ 	.word	0x00016870
        /*06dc*/ 	.short	0x0100
        /*06de*/ 	.byte	0x06
	.zero		1


	//   ....[11]....
        /*06e0*/ 	.word	0x00000670
        /*06e4*/ 	.word	0x000000ff
        /*06e8*/ 	.word	0x00016880
        /*06ec*/ 	.short	0x0100
        /*06ee*/ 	.byte	0x06
	.zero		1


	//   ....[12]....
        /*06f0*/ 	.word	0x00000680
        /*06f4*/ 	.word	0x000000ff
        /*06f8*/ 	.word	0x00016878
        /*06fc*/ 	.short	0x0100
        /*06fe*/ 	.byte	0x06
	.zero		1


	//   ....[13]....
        /*0700*/ 	.word	0x00000690
        /*0704*/ 	.word	0x000000ff
        /*0708*/ 	.word	0x00016888
        /*070c*/ 	.short	0x0100
        /*070e*/ 	.byte	0x06
	.zero		1


	//   ....[14]....
        /*0710*/ 	.word	0x000007c0
        /*0714*/ 	.word	0x000000ff
        /*0718*/ 	.word	0x00016890
        /*071c*/ 	.short	0x0100
        /*071e*/ 	.byte	0x08
	.zero		1


	//   ....[15]....
        /*0720*/ 	.word	0x000007d0
        /*0724*/ 	.word	0x000000ff
        /*0728*/ 	.word	0x000168a0
        /*072c*/ 	.short	0x0100
        /*072e*/ 	.byte	0x08
	.zero		1


	//   ....[16]....
        /*0730*/ 	.word	0x000007e0
        /*0734*/ 	.word	0x000000ff
        /*0738*/ 	.word	0x00016898
        /*073c*/ 	.short	0x0100
        /*073e*/ 	.byte	0x08
	.zero		1


	//   ....[17]....
        /*0740*/ 	.word	0x000007f0
        /*0744*/ 	.word	0x000000ff
        /*0748*/ 	.word	0x000168a8
        /*074c*/ 	.short	0x0100
        /*074e*/ 	.byte	0x08
	.zero		1


	//   ....[18]....
        /*0750*/ 	.word	0x00000920
        /*0754*/ 	.word	0x000000ff
        /*0758*/ 	.word	0x000168b0
        /*075c*/ 	.short	0x0100
        /*075e*/ 	.byte	0x08
	.zero		1


	//   ....[19]....
        /*0760*/ 	.word	0x00000930
        /*0764*/ 	.word	0x000000ff
        /*0768*/ 	.word	0x000168c0
        /*076c*/ 	.short	0x0100
        /*076e*/ 	.byte	0x08
	.zero		1


	//   ....[20]....
        /*0770*/ 	.word	0x00000940
        /*0774*/ 	.word	0x000000ff
        /*0778*/ 	.word	0x000168b8
        /*077c*/ 	.short	0x0100
        /*077e*/ 	.byte	0x08
	.zero		1


	//   ....[21]....
        /*0780*/ 	.word	0x00000950
        /*0784*/ 	.word	0x000000ff
        /*0788*/ 	.word	0x000168c8
        /*078c*/ 	.short	0x0100
        /*078e*/ 	.byte	0x08
	.zero		1


	//   ....[22]....
        /*0790*/ 	.word	0x00002c60
        /*0794*/ 	.word	0x0000004e
        /*0798*/ 	.word	0x00016890
        /*079c*/ 	.short	0x010a
        /*079e*/ 	.byte	0x3f
	.zero		1


	//   ....[23]....
        /*07a0*/ 	.word	0x00003ff0
        /*07a4*/ 	.word	0x0000004e
        /*07a8*/ 	.word	0x00016890
        /*07ac*/ 	.short	0x010a
        /*07ae*/ 	.byte	0x3f
	.zero		1


	//   ....[24]....
        /*07b0*/ 	.word	0x00005190
        /*07b4*/ 	.word	0x0000004e
        /*07b8*/ 	.word	0x00016890
        /*07bc*/ 	.short	0x010a
        /*07be*/ 	.byte	0x3f
	.zero		1


	//   ....[25]....
        /*07c0*/ 	.word	0x000053b0
        /*07c4*/ 	.word	0x0000000c
        /*07c8*/ 	.word	0x00000000
        /*07cc*/ 	.short	0x0101
        /*07ce*/ 	.byte	0x3f
	.zero		1


	//   ....[26]....
        /*07d0*/ 	.word	0x000053f0
        /*07d4*/ 	.word	0x0000004e
        /*07d8*/ 	.word	0x000168b0
        /*07dc*/ 	.short	0x010a
        /*07de*/ 	.byte	0x3f
	.zero		1


	//   ....[27]....
        /*07e0*/ 	.word	0x000057d0
        /*07e4*/ 	.word	0x0000004e
        /*07e8*/ 	.word	0x00000000
        /*07ec*/ 	.short	0x0101
        /*07ee*/ 	.byte	0x3f
	.zero		1


	//   ....[28]....
        /*07f0*/ 	.word	0x00005d10
        /*07f4*/ 	.word	0x00000002
        /*07f8*/ 	.word	0x00016800
        /*07fc*/ 	.short	0x010a
        /*07fe*/ 	.byte	0x3f
	.zero		1


	//   ....[29]....
        /*0800*/ 	.word	0x00005d60
        /*0804*/ 	.word	0x00000002
        /*0808*/ 	.word	0x00016800
        /*080c*/ 	.short	0x010a
        /*080e*/ 	.byte	0x3f
	.zero		1


	//   ....[30]....
        /*0810*/ 	.word	0x00006a90
        /*0814*/ 	.word	0x00000002
        /*0818*/ 	.word	0x00016800
        /*081c*/ 	.short	0x010a
        /*081e*/ 	.byte	0x3f
	.zero		1


	//   ....[31]....
        /*0820*/ 	.word	0x00008030
        /*0824*/ 	.word	0x00000002
        /*0828*/ 	.word	0x00016800
        /*082c*/ 	.short	0x010a
        /*082e*/ 	.byte	0x3f
	.zero		1


	//   ....[32]....
        /*0830*/ 	.word	0x00009140
        /*0834*/ 	.word	0x00000000
        /*0838*/ 	.word	0x00016830
        /*083c*/ 	.short	0x010a
        /*083e*/ 	.byte	0x3f
	.zero		1


	//   ....[33]....
        /*0840*/ 	.word	0x000091f0
        /*0844*/ 	.word	0x00000000
        /*0848*/ 	.word	0x00016830
        /*084c*/ 	.short	0x010a
        /*084e*/ 	.byte	0x3f
	.zero		1


	//   ....[34]....
        /*0850*/ 	.word	0x0000b0f0
        /*0854*/ 	.word	0x00000000
        /*0858*/ 	.word	0x00000000
        /*085c*/ 	.short	0x0101
        /*085e*/ 	.byte	0x3f
	.zero		1


	//   ....[35]....
        /*0860*/ 	.word	0x0000bd80
        /*0864*/ 	.word	0x0000000b
        /*0868*/ 	.word	0x00016830
        /*086c*/ 	.short	0x010a
        /*086e*/ 	.byte	0x3f
	.zero		1


	//   ....[36]....
        /*0870*/ 	.word	0x0000bdd0
        /*0874*/ 	.word	0x0000000b
        /*0878*/ 	.word	0x00016830
        /*087c*/ 	.short	0x010a
        /*087e*/ 	.byte	0x3f
	.zero		1


	//   ....[37]....
        /*0880*/ 	.word	0x0000c0e0
        /*0884*/ 	.word	0x0000000b
        /*0888*/ 	.word	0x00016850
        /*088c*/ 	.short	0x010a
        /*088e*/ 	.byte	0x3f
	.zero		1


	//   ....[38]....
        /*0890*/ 	.word	0x0000c120
        /*0894*/ 	.word	0x0000000b
        /*0898*/ 	.word	0x00016850
        /*089c*/ 	.short	0x010a
        /*089e*/ 	.byte	0x3f
	.zero		1


	//   ....[39]....
        /*08a0*/ 	.word	0x0000e380
        /*08a4*/ 	.word	0x0000001b
        /*08a8*/ 	.word	0x00000000
        /*08ac*/ 	.short	0x0101
        /*08ae*/ 	.byte	0x3f
	.zero		1


	//   ....[40]....
        /*08b0*/ 	.word	0x0000e440
        /*08b4*/ 	.word	0x00000003
        /*08b8*/ 	.word	0x00000000
        /*08bc*/ 	.short	0x0101
        /*08be*/ 	.byte	0x3f
	.zero		1


	//   ....[41]....
        /*08c0*/ 	.word	0x0000edc0
        /*08c4*/ 	.word	0x0000000b
        /*08c8*/ 	.word	0x00016830
        /*08cc*/ 	.short	0x010a
        /*08ce*/ 	.byte	0x3f
	.zero		1


	//   ....[42]....
        /*08d0*/ 	.word	0x0000ee10
        /*08d4*/ 	.word	0x0000000b
        /*08d8*/ 	.word	0x00016830
        /*08dc*/ 	.short	0x010a
        /*08de*/ 	.byte	0x3f
	.zero		1


	//   ....[43]....
        /*08e0*/ 	.word	0x0000f120
        /*08e4*/ 	.word	0x0000000b
        /*08e8*/ 	.word	0x00016850
        /*08ec*/ 	.short	0x010a
        /*08ee*/ 	.byte	0x3f
	.zero		1


	//   ....[44]....
        /*08f0*/ 	.word	0x0000f160
        /*08f4*/ 	.word	0x0000000b
        /*08f8*/ 	.word	0x00016850
        /*08fc*/ 	.short	0x010a
        /*08fe*/ 	.byte	0x3f
	.zero		1


	//   ....[45]....
        /*0900*/ 	.word	0x00010920
        /*0904*/ 	.word	0x00000024
        /*0908*/ 	.word	0x00000000
        /*090c*/ 	.short	0x0101
        /*090e*/ 	.byte	0x3f
	.zero		1


	//   ....[46]....
        /*0910*/ 	.word	0x00010aa0
        /*0914*/ 	.word	0x0000000f
        /*0918*/ 	.word	0x00000000
        /*091c*/ 	.short	0x0101
        /*091e*/ 	.byte	0x3f
	.zero		1


	//   ....[47]....
        /*0920*/ 	.word	0x00011420
        /*0924*/ 	.word	0x00000009
        /*0928*/ 	.word	0x00016850
        /*092c*/ 	.short	0x010a
        /*092e*/ 	.byte	0x3f
	.zero		1


	//   ....[48]....
        /*0930*/ 	.word	0x00011490
        /*0934*/ 	.word	0x00000009
        /*0938*/ 	.word	0x00016850
        /*093c*/ 	.short	0x010a
        /*093e*/ 	.byte	0x3f
	.zero		1


	//   ....[49]....
        /*0940*/ 	.word	0x00011a60
        /*0944*/ 	.word	0x00000007
        /*0948*/ 	.word	0x00000000
        /*094c*/ 	.short	0x0101
        /*094e*/ 	.byte	0x3f
	.zero		1


	//   ....[50]....
        /*0950*/ 	.word	0x00012800
        /*0954*/ 	.word	0x00000000
        /*0958*/ 	.word	0x00000000
        /*095c*/ 	.short	0x0101
        /*095e*/ 	.byte	0x3f
	.zero		1


	//   ....[51]....
        /*0960*/ 	.word	0x00014a10
        /*0964*/ 	.word	0x00000006
        /*0968*/ 	.word	0x00016820
        /*096c*/ 	.short	0x010a
        /*096e*/ 	.byte	0x3f
	.zero		1


	//   ....[52]....
        /*0970*/ 	.word	0x00014a80
        /*0974*/ 	.word	0x00000005
        /*0978*/ 	.word	0x000168a0
        /*097c*/ 	.short	0x010a
        /*097e*/ 	.byte	0x3f
	.zero		1


	//   ....[53]....
        /*0980*/ 	.word	0x00014c30
        /*0984*/ 	.word	0x00000005
        /*0988*/ 	.word	0x000168c0
        /*098c*/ 	.short	0x010a
        /*098e*/ 	.byte	0x3f
	.zero		1


	//   ....[54]....
        /*0990*/ 	.word	0x00014ea0
        /*0994*/ 	.word	0x0000000a
        /*0998*/ 	.word	0x000168a0
        /*099c*/ 	.short	0x010a
        /*099e*/ 	.byte	0x3f
	.zero		1


	//   ....[55]....
        /*09a0*/ 	.word	0x00015040
        /*09a4*/ 	.word	0x0000000a
        /*09a8*/ 	.word	0x000168c0
        /*09ac*/ 	.short	0x010a
        /*09ae*/ 	.byte	0x3f
	.zero		1


	//   ....[56]....
        /*09b0*/ 	.word	0x00015bd0
        /*09b4*/ 	.word	0x00000005
        /*09b8*/ 	.word	0x00016840
        /*09bc*/ 	.short	0x010a
        /*09be*/ 	.byte	0x3f
	.zero		1


	//   ....[57]....
        /*09c0*/ 	.word	0x00015f20
        /*09c4*/ 	.word	0x0000001b
        /*09c8*/ 	.word	0x00016820
        /*09cc*/ 	.short	0x010a
        /*09ce*/ 	.byte	0x3f
	.zero		1


	//   ....[58]....
        /*09d0*/ 	.word	0x000161f0
        /*09d4*/ 	.word	0x00000003
        /*09d8*/ 	.word	0x00016840
        /*09dc*/ 	.short	0x010a
        /*09de*/ 	.byte	0x3f
	.zero		1


	//   ....[59]....
        /*09e0*/ 	.word	0x000163d0
        /*09e4*/ 	.word	0x00000002
        /*09e8*/ 	.word	0x00000060
        /*09ec*/ 	.short	0x010a
        /*09ee*/ 	.byte	0x3f
	.zero		1


	//   ....[60]....
        /*09f0*/ 	.word	0x00016840
        /*09f4*/ 	.word	0x00000003
        /*09f8*/ 	.word	0x00016840
        /*09fc*/ 	.short	0x010a
        /*09fe*/ 	.byte	0x3f
	.zero		1


	//   ....[61]....
        /*0a00*/ 	.word	0x00016a20
        /*0a04*/ 	.word	0x00000003
        /*0a08*/ 	.word	0x00000060
        /*0a0c*/ 	.short	0x010a
        /*0a0e*/ 	.byte	0x3f
	.zero		1


	//   ....[62]....
        /*0a10*/ 	.word	0x00016de0
        /*0a14*/ 	.word	0x00000002
        /*0a18*/ 	.word	0x00016840
        /*0a1c*/ 	.short	0x010a
        /*0a1e*/ 	.byte	0x3f
	.zero		1


	//   ....[63]....
        /*0a20*/ 	.word	0x00016fd0
        /*0a24*/ 	.word	0x00000002
        /*0a28*/ 	.word	0x00000060
        /*0a2c*/ 	.short	0x010a
        /*0a2e*/ 	.byte	0x3f
	.zero		1


	//   ....[64]....
        /*0a30*/ 	.word	0x00017320
        /*0a34*/ 	.word	0x00000003
        /*0a38*/ 	.word	0x00016860
        /*0a3c*/ 	.short	0x010a
        /*0a3e*/ 	.byte	0x3f
	.zero		1


	//   ....[65]....
        /*0a40*/ 	.word	0x000181a0
        /*0a44*/ 	.word	0x00000009
        /*0a48*/ 	.word	0x00016820
        /*0a4c*/ 	.short	0x010a
        /*0a4e*/ 	.byte	0x3f
	.zero		1


	//   ....[66]....
        /*0a50*/ 	.word	0x00018330
        /*0a54*/ 	.word	0x00000007
        /*0a58*/ 	.word	0x00000000
        /*0a5c*/ 	.short	0x010a
        /*0a5e*/ 	.byte	0x3f
	.zero		1


	//   ....[67]....
        /*0a60*/ 	.word	0x000183a0
        /*0a64*/ 	.word	0x00000003
        /*0a68*/ 	.word	0x00000000
        /*0a6c*/ 	.short	0x010a
        /*0a6e*/ 	.byte	0x3f
	.zero		1


	//   ....[68]....
        /*0a70*/ 	.word	0x00018400
        /*0a74*/ 	.word	0x00000005
        /*0a78*/ 	.word	0x00000000
        /*0a7c*/ 	.short	0x010a
        /*0a7e*/ 	.byte	0x3f
	.zero		1


	//   ....[69]....
        /*0a80*/ 	.word	0x00018430
        /*0a84*/ 	.word	0x00000003
        /*0a88*/ 	.word	0x00000000
        /*0a8c*/ 	.short	0x010a
        /*0a8e*/ 	.byte	0x3f
	.zero		1


	//   ....[70]....
        /*0a90*/ 	.word	0x00018490
        /*0a94*/ 	.word	0x0000004e
        /*0a98*/ 	.word	0x00016890
        /*0a9c*/ 	.short	0x010a
        /*0a9e*/ 	.byte	0x3f
	.zero		1


	//   ....[71]....
        /*0aa0*/ 	.word	0x000184e0
        /*0aa4*/ 	.word	0x0000004e
        /*0aa8*/ 	.word	0x00016890
        /*0aac*/ 	.short	0x010a
        /*0aae*/ 	.byte	0x3f
	.zero		1


	//   ....[72]....
        /*0ab0*/ 	.word	0x00018530
        /*0ab4*/ 	.word	0x0000004e
        /*0ab8*/ 	.word	0x00016890
        /*0abc*/ 	.short	0x010a
        /*0abe*/ 	.byte	0x3f
	.zero		1


	//   ....[73]....
        /*0ac0*/ 	.word	0x00018580
        /*0ac4*/ 	.word	0x0000004e
        /*0ac8*/ 	.word	0x000168b0
        /*0acc*/ 	.short	0x010a
        /*0ace*/ 	.byte	0x3f
	.zero		1


	//   ....[74]....
        /*0ad0*/ 	.word	0x00018b70
        /*0ad4*/ 	.word	0x00000002
        /*0ad8*/ 	.word	0x00016800
        /*0adc*/ 	.short	0x010a
        /*0ade*/ 	.byte	0x3f
	.zero		1


	//   ....[75]....
        /*0ae0*/ 	.word	0x000190c0
        /*0ae4*/ 	.word	0x00000002
        /*0ae8*/ 	.word	0x00016800
        /*0aec*/ 	.short	0x010a
        /*0aee*/ 	.byte	0x3f
	.zero		1


	//   ....[76]....
        /*0af0*/ 	.word	0x00019110
        /*0af4*/ 	.word	0x00000000
        /*0af8*/ 	.word	0x00016830
        /*0afc*/ 	.short	0x010a
        /*0afe*/ 	.byte	0x3f
	.zero		1


	//   ....[77]....
        /*0b00*/ 	.word	0x00019160
        /*0b04*/ 	.word	0x0000000b
        /*0b08*/ 	.word	0x00016830
        /*0b0c*/ 	.short	0x010a
        /*0b0e*/ 	.byte	0x3f
	.zero		1


	//   ....[78]....
        /*0b10*/ 	.word	0x000191b0
        /*0b14*/ 	.word	0x0000000b
        /*0b18*/ 	.word	0x00016850
        /*0b1c*/ 	.short	0x010a
        /*0b1e*/ 	.byte	0x3f
	.zero		1


	//   ....[79]....
        /*0b20*/ 	.word	0x00019200
        /*0b24*/ 	.word	0x0000000b
        /*0b28*/ 	.word	0x00016830
        /*0b2c*/ 	.short	0x010a
        /*0b2e*/ 	.byte	0x3f
	.zero		1


	//   ....[80]....
        /*0b30*/ 	.word	0x00019250
        /*0b34*/ 	.word	0x0000000b
        /*0b38*/ 	.word	0x00016850
        /*0b3c*/ 	.short	0x010a
        /*0b3e*/ 	.byte	0x3f
	.zero		1


	//   ....[81]....
        /*0b40*/ 	.word	0x000192a0
        /*0b44*/ 	.word	0x00000009
        /*0b48*/ 	.word	0x00016850
        /*0b4c*/ 	.short	0x010a
        /*0b4e*/ 	.byte	0x3f
	.zero		1


	//   ....[82]....
        /*0b50*/ 	.word	0x00019440
        /*0b54*/ 	.word	0x00000006
        /*0b58*/ 	.word	0x00016820
        /*0b5c*/ 	.short	0x010a
        /*0b5e*/ 	.byte	0x3f
	.zero		1


	//   ....[83]....
        /*0b60*/ 	.word	0x00019490
        /*0b64*/ 	.word	0x00000005
        /*0b68*/ 	.word	0x000168a0
        /*0b6c*/ 	.short	0x010a
        /*0b6e*/ 	.byte	0x3f
	.zero		1


	//   ....[84]....
        /*0b70*/ 	.word	0x000194e0
        /*0b74*/ 	.word	0x00000005
        /*0b78*/ 	.word	0x000168c0
        /*0b7c*/ 	.short	0x010a
        /*0b7e*/ 	.byte	0x3f
	.zero		1


	//   ....[85]....
        /*0b80*/ 	.word	0x00019530
        /*0b84*/ 	.word	0x0000000a
        /*0b88*/ 	.word	0x000168a0
        /*0b8c*/ 	.short	0x010a
        /*0b8e*/ 	.byte	0x3f
	.zero		1


	//   ....[86]....
        /*0b90*/ 	.word	0x00019580
        /*0b94*/ 	.word	0x0000000a
        /*0b98*/ 	.word	0x000168c0
        /*0b9c*/ 	.short	0x010a
        /*0b9e*/ 	.byte	0x3f
	.zero		1


	//   ....[87]....
        /*0ba0*/ 	.word	0x00019720
        /*0ba4*/ 	.word	0x00000005
        /*0ba8*/ 	.word	0x00016840
        /*0bac*/ 	.short	0x010a
        /*0bae*/ 	.byte	0x3f
	.zero		1


	//   ....[88]....
        /*0bb0*/ 	.word	0x00019770
        /*0bb4*/ 	.word	0x0000001b
        /*0bb8*/ 	.word	0x00016820
        /*0bbc*/ 	.short	0x010a
        /*0bbe*/ 	.byte	0x3f
	.zero		1


	//   ....[89]....
        /*0bc0*/ 	.word	0x000197c0
        /*0bc4*/ 	.word	0x00000003
        /*0bc8*/ 	.word	0x00016840
        /*0bcc*/ 	.short	0x010a
        /*0bce*/ 	.byte	0x3f
	.zero		1


	//   ....[90]....
        /*0bd0*/ 	.word	0x00019810
        /*0bd4*/ 	.word	0x00000002
        /*0bd8*/ 	.word	0x00000060
        /*0bdc*/ 	.short	0x010a
        /*0bde*/ 	.byte	0x3f
	.zero		1


	//   ....[91]....
        /*0be0*/ 	.word	0x00019860
        /*0be4*/ 	.word	0x00000003
        /*0be8*/ 	.word	0x00016840
        /*0bec*/ 	.short	0x010a
        /*0bee*/ 	.byte	0x3f
	.zero		1


	//   ....[92]....
        /*0bf0*/ 	.word	0x000198b0
        /*0bf4*/ 	.word	0x00000003
        /*0bf8*/ 	.word	0x00000060
        /*0bfc*/ 	.short	0x010a
        /*0bfe*/ 	.byte	0x3f
	.zero		1


	//   ....[93]....
        /*0c00*/ 	.word	0x00019900
        /*0c04*/ 	.word	0x00000002
        /*0c08*/ 	.word	0x00016840
        /*0c0c*/ 	.short	0x010a
        /*0c0e*/ 	.byte	0x3f
	.zero		1


	//   ....[94]....
        /*0c10*/ 	.word	0x00019950
        /*0c14*/ 	.word	0x00000002
        /*0c18*/ 	.word	0x00000060
        /*0c1c*/ 	.short	0x010a
        /*0c1e*/ 	.byte	0x3f
	.zero		1


	//   ....[95]....
        /*0c20*/ 	.word	0x000199a0
        /*0c24*/ 	.word	0x00000003
        /*0c28*/ 	.word	0x00016860
        /*0c2c*/ 	.short	0x010a
        /*0c2e*/ 	.byte	0x3f
	.zero		1


	//   ....[96]....
        /*0c30*/ 	.word	0x0001a350
        /*0c34*/ 	.word	0x00000009
        /*0c38*/ 	.word	0x00016820
        /*0c3c*/ 	.short	0x010a
        /*0c3e*/ 	.byte	0x3f
	.zero		1


	//   ....[97]....
        /*0c40*/ 	.word	0x0001a4f0
        /*0c44*/ 	.word	0x00000007
        /*0c48*/ 	.word	0x00000000
        /*0c4c*/ 	.short	0x010a
        /*0c4e*/ 	.byte	0x3f
	.zero		1


	//   ....[98]....
        /*0c50*/ 	.word	0x0001a540
        /*0c54*/ 	.word	0x00000003
        /*0c58*/ 	.word	0x00000000
        /*0c5c*/ 	.short	0x010a
        /*0c5e*/ 	.byte	0x3f
	.zero		1


	//   ....[99]....
        /*0c60*/ 	.word	0x0001a590
        /*0c64*/ 	.word	0x00000005
        /*0c68*/ 	.word	0x00000000
        /*0c6c*/ 	.short	0x010a
        /*0c6e*/ 	.byte	0x3f
	.zero		1


	//----- nvinfo : EIATTR_NUM_MBARRIERS
	.align		4
.L_1727:
        /*0c70*/ 	.byte	0x03, 0x38
        /*0c72*/ 	.short	0x0016


	//----- nvinfo : EIATTR_EXIT_INSTR_OFFSETS
	.align		4
        /*0c74*/ 	.byte	0x04, 0x1c
        /*0c76*/ 	.short	(.L_1729 - .L_1728)


	//   ....[0]....
.L_1728:
        /*0c78*/ 	.word	0x00018480


	//----- nvinfo : EIATTR_MAX_THREADS
	.align		4
.L_1729:
        /*0c7c*/ 	.byte	0x04, 0x05
        /*0c7e*/ 	.short	(.L_1731 - .L_1730)
.L_1730:
        /*0c80*/ 	.word	0x00000200
        /*0c84*/ 	.word	0x00000001
        /*0c88*/ 	.word	0x00000001


	//----- nvinfo : EIATTR_CRS_STACK_SIZE
	.align		4
.L_1731:
        /*0c8c*/ 	.byte	0x04, 0x1e
        /*0c8e*/ 	.short	(.L_1733 - .L_1732)
.L_1732:
        /*0c90*/ 	.word	0x00000000


	//----- nvinfo : EIATTR_CBANK_PARAM_SIZE
	.align		4
.L_1733:
        /*0c94*/ 	.byte	0x03, 0x19
        /*0c96*/ 	.short	0x0a70


	//----- nvinfo : EIATTR_PARAM_CBANK
	.align		4
        /*0c98*/ 	.byte	0x04, 0x0a
        /*0c9a*/ 	.short	(.L_1735 - .L_1734)
	.align		4
.L_1734:
        /*0c9c*/ 	.word	index@(.nv.constant0._ZN7cutlass13device_kernelIN5flash11enable_sm90INS1_16FlashAttnFwdSm90INS1_25CollectiveMainloopFwdSm90ILi2EN4cute5tupleIJNS5_1CILi1EEES8_S8_EEENS6_IJNS7_ILi192EEENS7_ILi128EEENS7_ILi64EEEEEELi64ENS_10bfloat16_tEfNS_4arch4Sm90ELb1ELb0ELb1ELb1ELb0ELb1ELb0ELb1ELb1ELb0ELb0ELb0EEENS1_21CollectiveEpilogueFwdINS6_IJSA_SC_SB_EEES9_SE_SG_Li384ELb1ELb0ELb0ELb0EEENS1_36VarlenDynamicPersistentTileSchedulerILi192ELi128ELi384ELi32ELb0ELb0ELb1ELb1ELb1ELb1EEEEEEEEEvNT_6ParamsE)
        /*0ca0*/ 	.short	0x0210
        /*0ca2*/ 	.short	0x0a70


	//----- nvinfo : EIATTR_SW_WAR
	.align		4
.L_1735:
        /*0ca4*/ 	.byte	0x04, 0x36
        /*0ca6*/ 	.short	(.L_1737 - .L_1736)
.L_1736:
        /*0ca8*/ 	.word	0x00000008
.L_1737:


//--------------------- .nv.callgraph             --------------------------
	.section	.nv.callgraph,"",@"SHT_CUDA_CALLGRAPH"
	.align	4
	.sectionentsize	8
	.align		4
        /*0000*/ 	.word	0x00000000
	.align		4
        /*0004*/ 	.word	0xffffffff
	.align		4
        /*0008*/ 	.word	index@(_ZN7cutlass13device_kernelIN5flash11enable_sm90INS1_16FlashAttnFwdSm90INS1_25CollectiveMainloopFwdSm90ILi2EN4cute5tupleIJNS5_1CILi1EEES8_S8_EEENS6_IJNS7_ILi128EEENS7_ILi80EEENS7_ILi256EEEEEELi256ENS_10bfloat16_tEfNS_4arch4Sm90ELb0ELb0ELb1ELb0ELb0ELb0ELb0ELb1ELb1ELb0ELb0ELb0EEENS1_21CollectiveEpilogueFwdINS6_IJSA_SC_SB_EEES9_SE_SG_Li256ELb0ELb0ELb0ELb0EEENS1_29StaticPersistentTileSchedulerILb0EEEEEEEEEvNT_6ParamsE)
	.align		4
        /*000c*/ 	.word	index@(__assertfail)
	.align		4
        /*0010*/ 	.word	index@(_ZN7cutlass13device_kernelIN5flash11enable_sm90INS1_16FlashAttnFwdSm90INS1_25CollectiveMainloopFwdSm90ILi2EN4cute5tupleIJNS5_1CILi2EEENS7_ILi1EEES9_EEENS6_IJNS7_ILi128EEENS7_ILi80EEENS7_ILi256EEEEEELi256ENS_10bfloat16_tEfNS_4arch4Sm90ELb0ELb0ELb1ELb0ELb0ELb0ELb0ELb1ELb1ELb0ELb0ELb0EEENS1_21CollectiveEpilogueFwdINS6_IJSB_SD_SC_EEESA_SF_SH_Li256ELb0ELb0ELb0ELb0EEENS1_29StaticPersistentTileSchedulerILb0EEEEEEEEEvNT_6ParamsE)
	.align		4
        /*0014*/ 	.word	index@(__assertfail)
	.align		4
        /*0018*/ 	.word	index@(_ZN7cutlass13device_kernelIN5flash11enable_sm90INS1_16FlashAttnFwdSm90INS1_25CollectiveMainloopFwdSm90ILi2EN4cute5tupleIJNS5_1CILi1EEES8_S8_EEENS6_IJNS7_ILi128EEENS7_ILi80EEENS7_ILi256EEEEEELi256ENS_10bfloat16_tEfNS_4arch4Sm90ELb0ELb0ELb1ELb1ELb0ELb0ELb0ELb1ELb1ELb0ELb0ELb0EEENS1_21CollectiveEpilogueFwdINS6_IJSA_SC_SB_EEES9_SE_SG_Li256ELb1ELb0ELb0ELb0EEENS1_36VarlenDynamicPersistentTileSchedulerILi128ELi80ELi256ELi32ELb0ELb0ELb1ELb0ELb1ELb1EEEEEEEEEvNT_6ParamsE)
	.align		4
        /*001c*/ 	.word	index@(__assertfail)
	.align		4
        /*0020*/ 	.word	index@(_ZN7cutlass13device_kernelIN5flash11enable_sm90INS1_16FlashAttnFwdSm90INS1_25CollectiveMainloopFwdSm90ILi2EN4cute5tupleIJNS5_1CILi1EEES8_S8_EEENS6_IJNS7_ILi128EEENS7_ILi80EEENS7_ILi256EEEEEELi256ENS_10bfloat16_tEfNS_4arch4Sm90ELb0ELb0ELb1ELb1ELb0ELb1ELb0ELb1ELb1ELb0ELb0ELb0EEENS1_21CollectiveEpilogueFwdINS6_IJSA_SC_SB_EEES9_SE_SG_Li256ELb1ELb0ELb0ELb0EEENS1_36VarlenDynamicPersistentTileSchedulerILi128ELi80ELi256ELi32ELb0ELb0ELb1ELb0ELb1ELb1EEEEEEEEEvNT_6ParamsE)
	.align		4
        /*0024*/ 	.word	index@(__assertfail)
	.align		4
        /*0028*/ 	.word	index@(_ZN7cutlass13device_kernelIN5flash11enable_sm90INS1_16FlashAttnFwdSm90INS1_25CollectiveMainloopFwdSm90ILi2EN4cute5tupleIJNS5_1CILi1EEES8_S8_EEENS6_IJNS7_ILi128EEENS7_ILi64EEENS7_ILi256EEEEEELi256ENS_10bfloat16_tEfNS_4arch4Sm90ELb0ELb1ELb1ELb0ELb0ELb0ELb0ELb1ELb1ELb0ELb0ELb0EEENS1_21CollectiveEpilogueFwdINS6_IJSA_SC_SB_EEES9_SE_SG_Li256ELb0ELb0ELb0ELb0EEENS1_30DynamicPersistentTileSchedulerILi256ELi32ELb0ELb0ELb1EEEEEEEEEvNT_6ParamsE)
	.align		4
        /*002c*/ 	.word	index@(__assertfail)
	.align		4
        /*0030*/ 	.word	index@(_ZN7cutlass13device_kernelIN5flash11enable_sm90INS1_16FlashAttnFwdSm90INS1_25CollectiveMainloopFwdSm90ILi2EN4cute5tupleIJNS5_1CILi1EEES8_S8_EEENS6_IJNS7_ILi128EEENS7_ILi64EEENS7_ILi256EEEEEELi256ENS_10bfloat16_tEfNS_4arch4Sm90ELb0ELb1ELb1ELb1ELb0ELb0ELb0ELb1ELb1ELb0ELb0ELb0EEENS1_21CollectiveEpilogueFwdINS6_IJSA_SC_SB_EEES9_SE_SG_Li256ELb1ELb0ELb0ELb0EEENS1_36VarlenDynamicPersistentTileSchedulerILi128ELi64ELi256ELi32ELb0ELb0ELb1ELb1ELb0ELb1EEEEEEEEEvNT_6ParamsE)
	.align		4
        /*0034*/ 	.word	index@(__assertfail)
	.align		4
        /*0038*/ 	.word	index@(_ZN7cutlass13device_kernelIN5flash11enable_sm90INS1_16FlashAttnFwdSm90INS1_25CollectiveMainloopFwdSm90ILi2EN4cute5tupleIJNS5_1CILi1EEES8_S8_EEENS6_IJNS7_ILi128EEENS7_ILi64EEENS7_ILi256EEEEEELi256ENS_10bfloat16_tEfNS_4arch4Sm90ELb0ELb1ELb1ELb1ELb0ELb1ELb0ELb1ELb1ELb0ELb0ELb0EEENS1_21CollectiveEpilogueFwdINS6_IJSA_SC_SB_EEES9_SE_SG_Li256ELb1ELb0ELb0ELb0EEENS1_36VarlenDynamicPersistentTileSchedulerILi128ELi64ELi256ELi32ELb0ELb0ELb1ELb1ELb0ELb1EEEEEEEEEvNT_6ParamsE)
	.align		4
        /*003c*/ 	.word	index@(__assertfail)
	.align		4
        /*0040*/ 	.word	index@(_ZN7cutlass13device_kernelIN5flash11enable_sm90INS1_16FlashAttnFwdSm90INS1_25CollectiveMainloopFwdSm90ILi2EN4cute5tupleIJNS5_1CILi1EEES8_S8_EEENS6_IJNS7_ILi128EEENS7_ILi80EEENS7_ILi256EEEEEELi256ENS_10bfloat16_tEfNS_4arch4Sm90ELb1ELb0ELb1ELb0ELb0ELb0ELb0ELb1ELb1ELb0ELb0ELb0EEENS1_21CollectiveEpilogueFwdINS6_IJSA_SC_SB_EEES9_SE_SG_Li256ELb0ELb0ELb0ELb0EEENS1_30DynamicPersistentTileSchedulerILi256ELi32ELb0ELb0ELb1EEEEEEEEEvNT_6ParamsE)
	.align		4
        /*0044*/ 	.word	index@(__assertfail)
	.align		4
        /*0048*/ 	.word	index@(_ZN7cutlass13device_kernelIN5flash11enable_sm90INS1_16FlashAttnFwdSm90INS1_25CollectiveMainloopFwdSm90ILi2EN4cute5tupleIJNS5_1CILi1EEES8_S8_EEENS6_IJNS7_ILi128EEENS7_ILi80EEENS7_ILi256EEEEEELi256ENS_10bfloat16_tEfNS_4arch4Sm90ELb1ELb0ELb1ELb1ELb0ELb0ELb0ELb1ELb1ELb0ELb0ELb0EEENS1_21CollectiveEpilogueFwdINS6_IJSA_SC_SB_EEES9_SE_SG_Li256ELb1ELb0ELb0ELb0EEENS1_36VarlenDynamicPersistentTileSchedulerILi128ELi80ELi256ELi32ELb0ELb0ELb1ELb1ELb1ELb1EEEEEEEEEvNT_6ParamsE)
	.align		4
        /*004c*/ 	.word	index@(__assertfail)
	.align		4
        /*0050*/ 	.word	index@(_ZN7cutlass13device_kernelIN5flash11enable_sm90INS1_16FlashAttnFwdSm90INS1_25CollectiveMainloopFwdSm90ILi2EN4cute5tupleIJNS5_1CILi1EEES8_S8_EEENS6_IJNS7_ILi128EEENS7_ILi80EEENS7_ILi256EEEEEELi256ENS_10bfloat16_tEfNS_4arch4Sm90ELb1ELb0ELb1ELb1ELb0ELb1ELb0ELb1ELb1ELb0ELb0ELb0EEENS1_21CollectiveEpilogueFwdINS6_IJSA_SC_SB_EEES9_SE_SG_Li256ELb1ELb0ELb0ELb0EEENS1_36VarlenDynamicPersistentTileSchedulerILi128ELi80ELi256ELi32ELb0ELb0ELb1ELb1ELb1ELb1EEEEEEEEEvNT_6ParamsE)
	.align		4
        /*0054*/ 	.word	index@(__assertfail)
	.align		4
        /*0058*/ 	.word	index@(_ZN7cutlass13device_kernelIN5flash11enable_sm90INS1_16FlashAttnFwdSm90INS1_25CollectiveMainloopFwdSm90ILi2EN4cute5tupleIJNS5_1CILi1EEES8_S8_EEENS6_IJNS7_ILi128EEENS7_ILi112EEENS7_ILi192EEEEEELi192ENS_10bfloat16_tEfNS_4arch4Sm90ELb0ELb0ELb1ELb0ELb0ELb0ELb0ELb1ELb1ELb0ELb0ELb0EEENS1_21CollectiveEpilogueFwdINS6_IJSA_SC_SB_EEES9_SE_SG_Li256ELb0ELb0ELb0ELb0EEENS1_29StaticPersistentTileSchedulerILb0EEEEEEEEEvNT_6ParamsE)
	.align		4
        /*005c*/ 	.word	index@(__assertfail)
	.align		4
        /*0060*/ 	.word	index@(_ZN7cutlass13device_kernelIN5flash11enable_sm90INS1_16FlashAttnFwdSm90INS1_25CollectiveMainloopFwdSm90ILi2EN4cute5tupleIJNS5_1CILi2EEENS7_ILi1EEES9_EEENS6_IJNS7_ILi128EEENS7_ILi112EEENS7_ILi192EEEEEELi192ENS_10bfloat16_tEfNS_4arch4Sm90ELb0ELb0ELb1ELb0ELb0ELb0ELb0ELb1ELb1ELb0ELb0ELb0EEENS1_21CollectiveEpilogueFwdINS6_IJSB_SD_SC_EEESA_SF_SH_Li256ELb0ELb0ELb0ELb0EEENS1_29StaticPersistentTileSchedulerILb0EEEEEEEEEvNT_6ParamsE)
	.align		4
        /*0064*/ 	.word	index@(__assertfail)
	.align		4
        /*0068*/ 	.word	index@(_ZN7cutlass13device_kernelIN5flash11enable_sm90INS1_16FlashAttnFwdSm90INS1_25CollectiveMainloopFwdSm90ILi2EN4cute5tupleIJNS5_1CILi1EEES8_S8_EEENS6_IJNS7_ILi128EEENS7_ILi112EEENS7_ILi192EEEEEELi192ENS_10bfloat16_tEfNS_4arch4Sm90ELb0ELb0ELb1ELb1ELb0ELb0ELb0ELb1ELb1ELb0ELb0ELb0EEENS1_21CollectiveEpilogueFwdINS6_IJSA_SC_SB_EEES9_SE_SG_Li256ELb1ELb0ELb0ELb0EEENS1_36VarlenDynamicPersistentTileSchedulerILi128ELi112ELi256ELi32ELb0ELb0ELb1ELb0ELb1ELb1EEEEEEEEEvNT_6ParamsE)
	.align		4
        /*006c*/ 	.word	index@(__assertfail)
	.align		4
        /*0070*/ 	.word	index@(_ZN7cutlass13device_kernelIN5flash11enable_sm90INS1_16FlashAttnFwdSm90INS1_25CollectiveMainloopFwdSm90ILi2EN4cute5tupleIJNS5_1CILi1EEES8_S8_EEENS6_IJNS7_ILi128EEENS7_ILi112EEENS7_ILi192EEEEEELi192ENS_10bfloat16_tEfNS_4arch4Sm90ELb0ELb0ELb1ELb1ELb0ELb1ELb0ELb1ELb1ELb0ELb0ELb0EEENS1_21CollectiveEpilogueFwdINS6_IJSA_SC_SB_EEES9_SE_SG_Li256ELb1ELb0ELb0ELb0EEENS1_36VarlenDynamicPersistentTileSchedulerILi128ELi112ELi256ELi32ELb0ELb0ELb1ELb0ELb1ELb1EEEEEEEEEvNT_6ParamsE)
	.align		4
        /*0074*/ 	.word	index@(__assertfail)
	.align		4
        /*0078*/ 	.word	index@(_ZN7cutlass13device_kernelIN5flash11enable_sm90INS1_16FlashAttnFwdSm90INS1_25CollectiveMainloopFwdSm90ILi2EN4cute5tupleIJNS5_1CILi1EEES8_S8_EEENS6_IJNS7_ILi128EEENS7_ILi96EEENS7_ILi192EEEEEELi192ENS_10bfloat16_tEfNS_4arch4Sm90ELb0ELb1ELb1ELb0ELb0ELb0ELb0ELb1ELb1ELb0ELb0ELb0EEENS1_21CollectiveEpilogueFwdINS6_IJSA_SC_SB_EEES9_SE_SG_Li256ELb0ELb0ELb0ELb0EEENS1_30DynamicPersistentTileSchedulerILi256ELi32ELb0ELb0ELb1EEEEEEEEEvNT_6ParamsE)
	.align		4
        /*007c*/ 	.word	index@(__assertfail)
	.align		4
        /*0080*/ 	.word	index@(_ZN7cutlass13device_kernelIN5flash11enable_sm90INS1_16FlashAttnFwdSm90INS1_25CollectiveMainloopFwdSm90ILi2EN4cute5tupleIJNS5_1CILi1EEES8_S8_EEENS6_IJNS7_ILi128EEENS7_ILi96EEENS7_ILi192EEEEEELi192ENS_10bfloat16_tEfNS_4arch4Sm90ELb0ELb1ELb1ELb1ELb0ELb0ELb0ELb1ELb1ELb0ELb0ELb0EEENS1_21CollectiveEpilogueFwdINS6_IJSA_SC_SB_EEES9_SE_SG_Li256ELb1ELb0ELb0ELb0EEENS1_36VarlenDynamicPersistentTileSchedulerILi128ELi96ELi256ELi32ELb0ELb0ELb1ELb1ELb0ELb1EEEEEEEEEvNT_6ParamsE)
	.align		4
        /*0084*/ 	.word	index@(__assertfail)
	.align		4
        /*0088*/ 	.word	index@(_ZN7cutlass13device_kernelIN5flash11enable_sm90INS1_16FlashAttnFwdSm90INS1_25CollectiveMainloopFwdSm90ILi2EN4cute5tupleIJNS5_1CILi1EEES8_S8_EEENS6_IJNS7_ILi128EEENS7_ILi96EEENS7_ILi192EEEEEELi192ENS_10bfloat16_tEfNS_4arch4Sm90ELb0ELb1ELb1ELb1ELb0ELb1ELb0ELb1ELb1ELb0ELb0ELb0EEENS1_21CollectiveEpilogueFwdINS6_IJSA_SC_SB_EEES9_SE_SG_Li256ELb1ELb0ELb0ELb0EEENS1_36VarlenDynamicPersistentTileSchedulerILi128ELi96ELi256ELi32ELb0ELb0ELb1ELb1ELb0ELb1EEEEEEEEEvNT_6ParamsE)
	.align		4
        /*008c*/ 	.word	index@(__assertfail)
	.align		4
        /*0090*/ 	.word	index@(_ZN7cutlass13device_kernelIN5flash11enable_sm90INS1_16FlashAttnFwdSm90INS1_25CollectiveMainloopFwdSm90ILi2EN4cute5tupleIJNS5_1CILi1EEES8_S8_EEENS6_IJNS7_ILi128EEENS7_ILi112EEENS7_ILi192EEEEEELi192ENS_10bfloat16_tEfNS_4arch4Sm90ELb1ELb0ELb1ELb0ELb0ELb0ELb0ELb1ELb1ELb0ELb0ELb0EEENS1_21CollectiveEpilogueFwdINS6_IJSA_SC_SB_EEES9_SE_SG_Li256ELb0ELb0ELb0ELb0EEENS1_30DynamicPersistentTileSchedulerILi256ELi32ELb0ELb0ELb1EEEEEEEEEvNT_6ParamsE)
	.align		4
        /*0094*/ 	.word	index@(__assertfail)
	.align		4
        /*0098*/ 	.word	index@(_ZN7cutlass13device_kernelIN5flash11enable_sm90INS1_16FlashAttnFwdSm90INS1_25CollectiveMainloopFwdSm90ILi2EN4cute5tupleIJNS5_1CILi1EEES8_S8_EEENS6_IJNS7_ILi128EEENS7_ILi112EEENS7_ILi192EEEEEELi192ENS_10bfloat16_tEfNS_4arch4Sm90ELb1ELb0ELb1ELb1ELb0ELb0ELb0ELb1ELb1ELb0ELb0ELb0EEENS1_21CollectiveEpilogueFwdINS6_IJSA_SC_SB_EEES9_SE_SG_Li256ELb1ELb0ELb0ELb0EEENS1_36VarlenDynamicPersistentTileSchedulerILi128ELi112ELi256ELi32ELb0ELb0ELb1ELb1ELb1ELb1EEEEEEEEEvNT_6ParamsE)
	.align		4
        /*009c*/ 	.word	index@(__assertfail)
	.align		4
        /*00a0*/ 	.word	index@(_ZN7cutlass13device_kernelIN5flash11enable_sm90INS1_16FlashAttnFwdSm90INS1_25CollectiveMainloopFwdSm90ILi2EN4cute5tupleIJNS5_1CILi1EEES8_S8_EEENS6_IJNS7_ILi128EEENS7_ILi112EEENS7_ILi192EEEEEELi192ENS_10bfloat16_tEfNS_4arch4Sm90ELb1ELb0ELb1ELb1ELb0ELb1ELb0ELb1ELb1ELb0ELb0ELb0EEENS1_21CollectiveEpilogueFwdINS6_IJSA_SC_SB_EEES9_SE_SG_Li256ELb1ELb0ELb0ELb0EEENS1_36VarlenDynamicPersistentTileSchedulerILi128ELi112ELi256ELi32ELb0ELb0ELb1ELb1ELb1ELb1EEEEEEEEEvNT_6ParamsE)
	.align		4
        /*00a4*/ 	.word	index@(__assertfail)
	.align		4
        /*00a8*/ 	.word	index@(_ZN7cutlass13device_kernelIN5flash11enable_sm90INS1_16FlashAttnFwdSm90INS1_25CollectiveMainloopFwdSm90ILi2EN4cute5tupleIJNS5_1CILi1EEES8_S8_EEENS6_IJNS7_ILi128EEENS7_ILi176EEESA_EEELi128ENS_10bfloat16_tEfNS_4arch4Sm90ELb0ELb0ELb1ELb0ELb0ELb0ELb0ELb1ELb1ELb0ELb0ELb0EEENS1_21CollectiveEpilogueFwdINS6_IJSA_SA_SB_EEES9_SD_SF_Li256ELb0ELb0ELb0ELb0EEENS1_29StaticPersistentTileSchedulerILb0EEEEEEEEEvNT_6ParamsE)
	.align		4
        /*00ac*/ 	.word	index@(__assertfail)
	.align		4
        /*00b0*/ 	.word	index@(_ZN7cutlass13device_kernelIN5flash11enable_sm90INS1_16FlashAttnFwdSm90INS1_25CollectiveMainloopFwdSm90ILi2EN4cute5tupleIJNS5_1CILi2EEENS7_ILi1EEES9_EEENS6_IJNS7_ILi128EEENS7_ILi176EEESB_EEELi128ENS_10bfloat16_tEfNS_4arch4Sm90ELb0ELb0ELb1ELb0ELb0ELb0ELb0ELb1ELb1ELb0ELb0ELb0EEENS1_21CollectiveEpilogueFwdINS6_IJSB_SB_SC_EEESA_SE_SG_Li256ELb0ELb0ELb0ELb0EEENS1_29StaticPersistentTileSchedulerILb0EEEEEEEEEvNT_6ParamsE)
	.align		4
        /*00b4*/ 	.word	index@(__assertfail)
	.align		4
        /*00b8*/ 	.word	index@(_ZN7cutlass13device_kernelIN5flash11enable_sm90INS1_16FlashAttnFwdSm90INS1_25CollectiveMainloopFwdSm90ILi2EN4cute5tupleIJNS5_1CILi1EEES8_S8_EEENS6_IJNS7_ILi128EEENS7_ILi176EEESA_EEELi128ENS_10bfloat16_tEfNS_4arch4Sm90ELb0ELb0ELb1ELb1ELb0ELb0ELb0ELb1ELb1ELb0ELb0ELb0EEENS1_21CollectiveEpilogueFwdINS6_IJSA_SA_SB_EEES9_SD_SF_Li256ELb1ELb0ELb0ELb0EEENS1_36VarlenDynamicPersistentTileSchedulerILi128ELi176ELi256ELi32ELb0ELb0ELb1ELb0ELb1ELb1EEEEEEEEEvNT_6ParamsE)
	.align		4
        /*00bc*/ 	.word	index@(__assertfail)
	.align		4
        /*00c0*/ 	.word	index@(_ZN7cutlass13device_kernelIN5flash11enable_sm90INS1_16FlashAttnFwdSm90INS1_25CollectiveMainloopFwdSm90ILi2EN4cute5tupleIJNS5_1CILi1EEES8_S8_EEENS6_IJNS7_ILi128EEENS7_ILi176EEESA_EEELi128ENS_10bfloat16_tEfNS_4arch4Sm90ELb0ELb0ELb1ELb1ELb0ELb1ELb0ELb1ELb1ELb0ELb0ELb0EEENS1_21CollectiveEpilogueFwdINS6_IJSA_SA_SB_EEES9_SD_SF_Li256ELb1ELb0ELb0ELb0EEENS1_36VarlenDynamicPersistentTileSchedulerILi128ELi176ELi256ELi32ELb0ELb0ELb1ELb0ELb1ELb1EEEEEEEEEvNT_6ParamsE)
	.align		4
        /*00c4*/ 	.word	index@(__assertfail)
	.align		4
        /*00c8*/ 	.word	index@(_ZN7cutlass13device_kernelIN5flash11enable_sm90INS1_16FlashAttnFwdSm90INS1_25CollectiveMainloopFwdSm90ILi2EN4cute5tupleIJNS5_1CILi1EEES8_S8_EEENS6_IJNS7_ILi128EEESA_SA_EEELi128ENS_10bfloat16_tEfNS_4arch4Sm90ELb0ELb1ELb1ELb0ELb0ELb0ELb0ELb1ELb1ELb0ELb0ELb0EEENS1_21CollectiveEpilogueFwdISB_S9_SC_SE_Li256ELb0ELb0ELb0ELb0EEENS1_30DynamicPersistentTileSchedulerILi256ELi32ELb0ELb0ELb1EEEEEEEEEvNT_6ParamsE)
	.align		4
        /*00cc*/ 	.word	index@(__assertfail)
	.align		4
        /*00d0*/ 	.word	index@(_ZN7cutlass13device_kernelIN5flash11enable_sm90INS1_16FlashAttnFwdSm90INS1_25CollectiveMainloopFwdSm90ILi2EN4cute5tupleIJNS5_1CILi1EEES8_S8_EEENS6_IJNS7_ILi128EEESA_SA_EEELi128ENS_10bfloat16_tEfNS_4arch4Sm90ELb0ELb1ELb1ELb1ELb0ELb0ELb0ELb1ELb1ELb0ELb0ELb0EEENS1_21CollectiveEpilogueFwdISB_S9_SC_SE_Li256ELb1ELb0ELb0ELb0EEENS1_36VarlenDynamicPersistentTileSchedulerILi128ELi128ELi256ELi32ELb0ELb0ELb1ELb1ELb0ELb1EEEEEEEEEvNT_6ParamsE)
	.align		4
        /*00d4*/ 	.word	index@(__assertfail)
	.align		4
        /*00d8*/ 	.word	index@(_ZN7cutlass13device_kernelIN5flash11enable_sm90INS1_16FlashAttnFwdSm90INS1_25CollectiveMainloopFwdSm90ILi2EN4cute5tupleIJNS5_1CILi1EEES8_S8_EEENS6_IJNS7_ILi128EEESA_SA_EEELi128ENS_10bfloat16_tEfNS_4arch4Sm90ELb0ELb1ELb1ELb1ELb0ELb1ELb0ELb1ELb1ELb0ELb0ELb0EEENS1_21CollectiveEpilogueFwdISB_S9_SC_SE_Li256ELb1ELb0ELb0ELb0EEENS1_36VarlenDynamicPersistentTileSchedulerILi128ELi128ELi256ELi32ELb0ELb0ELb1ELb1ELb0ELb1EEEEEEEEEvNT_6ParamsE)
	.align		4
        /*00dc*/ 	.word	index@(__assertfail)
	.align		4
        /*00e0*/ 	.word	index@(_ZN7cutlass13device_kernelIN5flash11enable_sm90INS1_16FlashAttnFwdSm90INS1_25CollectiveMainloopFwdSm90ILi2EN4cute5tupleIJNS5_1CILi1EEES8_S8_EEENS6_IJNS7_ILi128EEESA_SA_EEELi128ENS_10bfloat16_tEfNS_4arch4Sm90ELb1ELb0ELb1ELb0ELb0ELb0ELb0ELb1ELb1ELb0ELb0ELb0EEENS1_21CollectiveEpilogueFwdISB_S9_SC_SE_Li256ELb0ELb0ELb0ELb0EEENS1_30DynamicPersistentTileSchedulerILi256ELi32ELb0ELb0ELb1EEEEEEEEEvNT_6ParamsE)
	.align		4
        /*00e4*/ 	.word	index@(__assertfail)
	.align		4
        /*00e8*/ 	.word	index@(_ZN7cutlass13device_kernelIN5flash11enable_sm90INS1_16FlashAttnFwdSm90INS1_25CollectiveMainloopFwdSm90ILi2EN4cute5tupleIJNS5_1CILi1EEES8_S8_EEENS6_IJNS7_ILi128EEESA_SA_EEELi128ENS_10bfloat16_tEfNS_4arch4Sm90ELb1ELb0ELb1ELb1ELb0ELb0ELb0ELb1ELb1ELb0ELb0ELb0EEENS1_21CollectiveEpilogueFwdISB_S9_SC_SE_Li256ELb1ELb0ELb0ELb0EEENS1_36VarlenDynamicPersistentTileSchedulerILi128ELi128ELi256ELi32ELb0ELb0ELb1ELb1ELb1ELb1EEEEEEEEEvNT_6ParamsE)
	.align		4
        /*00ec*/ 	.word	index@(__assertfail)
	.align		4
        /*00f0*/ 	.word	index@(_ZN7cutlass13device_kernelIN5flash11enable_sm90INS1_16FlashAttnFwdSm90INS1_25CollectiveMainloopFwdSm90ILi2EN4cute5tupleIJNS5_1CILi1EEES8_S8_EEENS6_IJNS7_ILi128EEESA_SA_EEELi128ENS_10bfloat16_tEfNS_4arch4Sm90ELb1ELb0ELb1ELb1ELb0ELb1ELb0ELb1ELb1ELb0ELb0ELb0EEENS1_21CollectiveEpilogueFwdISB_S9_SC_SE_Li256ELb1ELb0ELb0ELb0EEENS1_36VarlenDynamicPersistentTileSchedulerILi128ELi128ELi256ELi32ELb0ELb0ELb1ELb1ELb1ELb1EEEEEEEEEvNT_6ParamsE)
	.align		4
        /*00f4*/ 	.word	index@(__assertfail)
	.align		4
        /*00f8*/ 	.word	index@(_ZN7cutlass13device_kernelIN5flash11enable_sm90INS1_16FlashAttnFwdSm90INS1_25CollectiveMainloopFwdSm90ILi2EN4cute5tupleIJNS5_1CILi1EEES8_S8_EEENS6_IJNS7_ILi192EEENS7_ILi144EEENS7_ILi96EEEEEELi96ENS_10bfloat16_tEfNS_4arch4Sm90ELb0ELb0ELb1ELb0ELb0ELb0ELb0ELb0ELb1ELb0ELb0ELb0EEENS1_21CollectiveEpilogueFwdINS6_IJSA_SC_SB_EEES9_SE_SG_Li384ELb0ELb0ELb0ELb0EEENS1_29StaticPersistentTileSchedulerILb0EEEEEEEEEvNT_6ParamsE)
	.align		4
        /*00fc*/ 	.word	index@(__assertfail)
	.align		4
        /*0100*/ 	.word	index@(_ZN7cutlass13device_kernelIN5flash11enable_sm90INS1_16FlashAttnFwdSm90INS1_25CollectiveMainloopFwdSm90ILi2EN4cute5tupleIJNS5_1CILi1EEES8_S8_EEENS6_IJNS7_ILi192EEENS7_ILi144EEENS7_ILi96EEEEEELi96ENS_10bfloat16_tEfNS_4arch4Sm90ELb0ELb0ELb1ELb1ELb0ELb0ELb0ELb0ELb1ELb0ELb0ELb0EEENS1_21CollectiveEpilogueFwdINS6_IJSA_SC_SB_EEES9_SE_SG_Li384ELb1ELb0ELb0ELb0EEENS1_36VarlenDynamicPersistentTileSchedulerILi192ELi144ELi384ELi32ELb0ELb0ELb1ELb0ELb1ELb1EEEEEEEEEvNT_6ParamsE)
	.align		4
        /*0104*/ 	.word	index@(__assertfail)
	.align		4
        /*0108*/ 	.word	index@(_ZN7cutlass13device_kernelIN5flash11enable_sm90INS1_16FlashAttnFwdSm90INS1_25CollectiveMainloopFwdSm90ILi2EN4cute5tupleIJNS5_1CILi1EEES8_S8_EEENS6_IJNS7_ILi192EEENS7_ILi144EEENS7_ILi96EEEEEELi96ENS_10bfloat16_tEfNS_4arch4Sm90ELb0ELb0ELb1ELb1ELb0ELb1ELb0ELb0ELb1ELb0ELb0ELb0EEENS1_21CollectiveEpilogueFwdINS6_IJSA_SC_SB_EEES9_SE_SG_Li384ELb1ELb0ELb0ELb0EEENS1_36VarlenDynamicPersistentTileSchedulerILi192ELi144ELi384ELi32ELb0ELb0ELb1ELb0ELb1ELb1EEEEEEEEEvNT_6ParamsE)
	.align		4
        /*010c*/ 	.word	index@(__assertfail)
	.align		4
        /*0110*/ 	.word	index@(_ZN7cutlass13device_kernelIN5flash11enable_sm90INS1_16FlashAttnFwdSm90INS1_25CollectiveMainloopFwdSm90ILi2EN4cute5tupleIJNS5_1CILi1EEES8_S8_EEENS6_IJNS7_ILi192EEENS7_ILi128EEENS7_ILi96EEEEEELi96ENS_10bfloat16_tEfNS_4arch4Sm90ELb0ELb1ELb1ELb0ELb0ELb0ELb0ELb0ELb1ELb0ELb0ELb0EEENS1_21CollectiveEpilogueFwdINS6_IJSA_SC_SB_EEES9_SE_SG_Li384ELb0ELb0ELb0ELb0EEENS1_30DynamicPersistentTileSchedulerILi384ELi32ELb0ELb0ELb1EEEEEEEEEvNT_6ParamsE)
	.align		4
        /*0114*/ 	.word	index@(__assertfail)
	.align		4
        /*0118*/ 	.word	index@(_ZN7cutlass13device_kernelIN5flash11enable_sm90INS1_16FlashAttnFwdSm90INS1_25CollectiveMainloopFwdSm90ILi2EN4cute5tupleIJNS5_1CILi1EEES8_S8_EEENS6_IJNS7_ILi192EEENS7_ILi128EEENS7_ILi96EEEEEELi96ENS_10bfloat16_tEfNS_4arch4Sm90ELb0ELb1ELb1ELb1ELb0ELb0ELb0ELb0ELb1ELb0ELb0ELb0EEENS1_21CollectiveEpilogueFwdINS6_IJSA_SC_SB_EEES9_SE_SG_Li384ELb1ELb0ELb0ELb0EEENS1_36VarlenDynamicPersistentTileSchedulerILi192ELi128ELi384ELi32ELb0ELb0ELb1ELb1ELb0ELb1EEEEEEEEEvNT_6ParamsE)
	.align		4
        /*011c*/ 	.word	index@(__assertfail)
	.align		4
        /*0120*/ 	.word	index@(_ZN7cutlass13device_kernelIN5flash11enable_sm90INS1_16FlashAttnFwdSm90INS1_25CollectiveMainloopFwdSm90ILi2EN4cute5tupleIJNS5_1CILi1EEES8_S8_EEENS6_IJNS7_ILi192EEENS7_ILi128EEENS7_ILi96EEEEEELi96ENS_10bfloat16_tEfNS_4arch4Sm90ELb0ELb1ELb1ELb1ELb0ELb1ELb0ELb0ELb1ELb0ELb0ELb0EEENS1_21CollectiveEpilogueFwdINS6_IJSA_SC_SB_EEES9_SE_SG_Li384ELb1ELb0ELb0ELb0EEENS1_36VarlenDynamicPersistentTileSchedulerILi192ELi128ELi384ELi32ELb0ELb0ELb1ELb1ELb0ELb1EEEEEEEEEvNT_6ParamsE)
	.align		4
        /*0124*/ 	.word	index@(__assertfail)
	.align		4
        /*0128*/ 	.word	index@(_ZN7cutlass13device_kernelIN5flash11enable_sm90INS1_16FlashAttnFwdSm90INS1_25CollectiveMainloopFwdSm90ILi2EN4cute5tupleIJNS5_1CILi1EEES8_S8_EEENS6_IJNS7_ILi192EEENS7_ILi144EEENS7_ILi96EEEEEELi96ENS_10bfloat16_tEfNS_4arch4Sm90ELb1ELb0ELb1ELb0ELb0ELb0ELb0ELb0ELb1ELb0ELb0ELb0EEENS1_21CollectiveEpilogueFwdINS6_IJSA_SC_SB_EEES9_SE_SG_Li384ELb0ELb0ELb0ELb0EEENS1_30DynamicPersistentTileSchedulerILi384ELi32ELb0ELb0ELb1EEEEEEEEEvNT_6ParamsE)
	.align		4
        /*012c*/ 	.word	index@(__assertfail)
	.align		4
        /*0130*/ 	.word	index@(_ZN7cutlass13device_kernelIN5flash11enable_sm90INS1_16FlashAttnFwdSm90INS1_25CollectiveMainloopFwdSm90ILi2EN4cute5tupleIJNS5_1CILi1EEES8_S8_EEENS6_IJNS7_ILi192EEENS7_ILi144EEENS7_ILi96EEEEEELi96ENS_10bfloat16_tEfNS_4arch4Sm90ELb1ELb0ELb1ELb1ELb0ELb0ELb0ELb0ELb1ELb0ELb0ELb0EEENS1_21CollectiveEpilogueFwdINS6_IJSA_SC_SB_EEES9_SE_SG_Li384ELb1ELb0ELb0ELb0EEENS1_36VarlenDynamicPersistentTileSchedulerILi192ELi144ELi384ELi32ELb0ELb0ELb1ELb1ELb1ELb1EEEEEEEEEvNT_6ParamsE)
	.align		4
        /*0134*/ 	.word	index@(__assertfail)
	.align		4
        /*0138*/ 	.word	index@(_ZN7cutlass13device_kernelIN5flash11enable_sm90INS1_16FlashAttnFwdSm90INS1_25CollectiveMainloopFwdSm90ILi2EN4cute5tupleIJNS5_1CILi1EEES8_S8_EEENS6_IJNS7_ILi192EEENS7_ILi144EEENS7_ILi96EEEEEELi96ENS_10bfloat16_tEfNS_4arch4Sm90ELb1ELb0ELb1ELb1ELb0ELb1ELb0ELb0ELb1ELb0ELb0ELb0EEENS1_21CollectiveEpilogueFwdINS6_IJSA_SC_SB_EEES9_SE_SG_Li384ELb1ELb0ELb0ELb0EEENS1_36VarlenDynamicPersistentTileSchedulerILi192ELi144ELi384ELi32ELb0ELb0ELb1ELb1ELb1ELb1EEEEEEEEEvNT_6ParamsE)
	.align		4
        /*013c*/ 	.word	index@(__assertfail)
	.align		4
        /*0140*/ 	.word	index@(_ZN7cutlass13device_kernelIN5flash11enable_sm90INS1_16FlashAttnFwdSm90INS1_25CollectiveMainloopFwdSm90ILi2EN4cute5tupleIJNS5_1CILi1EEES8_S8_EEENS6_IJNS7_ILi192EEESA_NS7_ILi64EEEEEELi64ENS_10bfloat16_tEfNS_4arch4Sm90ELb0ELb0ELb1ELb0ELb0ELb0ELb0ELb0ELb1ELb0ELb0ELb0EEENS1_21CollectiveEpilogueFwdINS6_IJSA_SB_SA_EEES9_SD_SF_Li384ELb0ELb0ELb0ELb0EEENS1_29StaticPersistentTileSchedulerILb0EEEEEEEEEvNT_6ParamsE)
	.align		4
        /*0144*/ 	.word	index@(__assertfail)
	.align		4
        /*0148*/ 	.word	index@(_ZN7cutlass13device_kernelIN5flash11enable_sm90INS1_16FlashAttnFwdSm90INS1_25CollectiveMainloopFwdSm90ILi2EN4cute5tupleIJNS5_1CILi1EEES8_S8_EEENS6_IJNS7_ILi192EEESA_NS7_ILi64EEEEEELi64ENS_10bfloat16_tEfNS_4arch4Sm90ELb0ELb0ELb1ELb1ELb0ELb0ELb0ELb0ELb1ELb0ELb0ELb0EEENS1_21CollectiveEpilogueFwdINS6_IJSA_SB_SA_EEES9_SD_SF_Li384ELb1ELb0ELb0ELb0EEENS1_36VarlenDynamicPersistentTileSchedulerILi192ELi192ELi384ELi32ELb0ELb0ELb1ELb0ELb1ELb1EEEEEEEEEvNT_6ParamsE)
	.align		4
        /*014c*/ 	.word	index@(__assertfail)
	.align		4
        /*0150*/ 	.word	index@(_ZN7cutlass13device_kernelIN5flash11enable_sm90INS1_16FlashAttnFwdSm90INS1_25CollectiveMainloopFwdSm90ILi2EN4cute5tupleIJNS5_1CILi1EEES8_S8_EEENS6_IJNS7_ILi192EEESA_NS7_ILi64EEEEEELi64ENS_10bfloat16_tEfNS_4arch4Sm90ELb0ELb0ELb1ELb1ELb0ELb1ELb0ELb0ELb1ELb0ELb0ELb0EEENS1_21CollectiveEpilogueFwdINS6_IJSA_SB_SA_EEES9_SD_SF_Li384ELb1ELb0ELb0ELb0EEENS1_36VarlenDynamicPersistentTileSchedulerILi192ELi192ELi384ELi32ELb0ELb0ELb1ELb0ELb1ELb1EEEEEEEEEvNT_6ParamsE)
	.align		4
        /*0154*/ 	.word	index@(__assertfail)
	.align		4
        /*0158*/ 	.word	index@(_ZN7cutlass13device_kernelIN5flash11enable_sm90INS1_16FlashAttnFwdSm90INS1_25CollectiveMainloopFwdSm90ILi2EN4cute5tupleIJNS5_1CILi1EEES8_S8_EEENS6_IJNS7_ILi192EEENS7_ILi128EEENS7_ILi64EEEEEELi64ENS_10bfloat16_tEfNS_4arch4Sm90ELb0ELb1ELb1ELb0ELb0ELb0ELb0ELb1ELb1ELb0ELb0ELb0EEENS1_21CollectiveEpilogueFwdINS6_IJSA_SC_SB_EEES9_SE_SG_Li384ELb0ELb0ELb0ELb0EEENS1_30DynamicPersistentTileSchedulerILi384ELi32ELb0ELb0ELb1EEEEEEEEEvNT_6ParamsE)
	.align		4
        /*015c*/ 	.word	index@(__assertfail)
	.align		4
        /*0160*/ 	.word	index@(_ZN7cutlass13device_kernelIN5flash11enable_sm90INS1_16FlashAttnFwdSm90INS1_25CollectiveMainloopFwdSm90ILi2EN4cute5tupleIJNS5_1CILi1EEES8_S8_EEENS6_IJNS7_ILi192EEENS7_ILi128EEENS7_ILi64EEEEEELi64ENS_10bfloat16_tEfNS_4arch4Sm90ELb0ELb1ELb1ELb1ELb0ELb0ELb0ELb1ELb1ELb0ELb0ELb0EEENS1_21CollectiveEpilogueFwdINS6_IJSA_SC_SB_EEES9_SE_SG_Li384ELb1ELb0ELb0ELb0EEENS1_36VarlenDynamicPersistentTileSchedulerILi192ELi128ELi384ELi32ELb0ELb0ELb1ELb1ELb0ELb1EEEEEEEEEvNT_6ParamsE)
	.align		4
        /*0164*/ 	.word	index@(__assertfail)
	.align		4
        /*0168*/ 	.word	index@(_ZN7cutlass13device_kernelIN5flash11enable_sm90INS1_16FlashAttnFwdSm90INS1_25CollectiveMainloopFwdSm90ILi2EN4cute5tupleIJNS5_1CILi1EEES8_S8_EEENS6_IJNS7_ILi192EEENS7_ILi128EEENS7_ILi64EEEEEELi64ENS_10bfloat16_tEfNS_4arch4Sm90ELb0ELb1ELb1ELb1ELb0ELb1ELb0ELb1ELb1ELb0ELb0ELb0EEENS1_21CollectiveEpilogueFwdINS6_IJSA_SC_SB_EEES9_SE_SG_Li384ELb1ELb0ELb0ELb0EEENS1_36VarlenDynamicPersistentTileSchedulerILi192ELi128ELi384ELi32ELb0ELb0ELb1ELb1ELb0ELb1EEEEEEEEEvNT_6ParamsE)
	.align		4
        /*016c*/ 	.word	index@(__assertfail)
	.align		4
        /*0170*/ 	.word	index@(_ZN7cutlass13device_kernelIN5flash11enable_sm90INS1_16FlashAttnFwdSm90INS1_25CollectiveMainloopFwdSm90ILi2EN4cute5tupleIJNS5_1CILi1EEES8_S8_EEENS6_IJNS7_ILi192EEENS7_ILi128EEENS7_ILi64EEEEEELi64ENS_10bfloat16_tEfNS_4arch4Sm90ELb1ELb0ELb1ELb0ELb0ELb0ELb0ELb1ELb1ELb0ELb0ELb0EEENS1_21CollectiveEpilogueFwdINS6_IJSA_SC_SB_EEES9_SE_SG_Li384ELb0ELb0ELb0ELb0EEENS1_30DynamicPersistentTileSchedulerILi384ELi32ELb0ELb0ELb1EEEEEEEEEvNT_6ParamsE)
	.align		4
        /*0174*/ 	.word	index@(__assertfail)
	.align		4
        /*0178*/ 	.word	index@(_ZN7cutlass13device_kernelIN5flash11enable_sm90INS1_16FlashAttnFwdSm90INS1_25CollectiveMainloopFwdSm90ILi2EN4cute5tupleIJNS5_1CILi1EEES8_S8_EEENS6_IJNS7_ILi192EEENS7_ILi128EEENS7_ILi64EEEEEELi64ENS_10bfloat16_tEfNS_4arch4Sm90ELb1ELb0ELb1ELb1ELb0ELb0ELb0ELb1ELb1ELb0ELb0ELb0EEENS1_21CollectiveEpilogueFwdINS6_IJSA_SC_SB_EEES9_SE_SG_Li384ELb1ELb0ELb0ELb0EEENS1_36VarlenDynamicPersistentTileSchedulerILi192ELi128ELi384ELi32ELb0ELb0ELb1ELb1ELb1ELb1EEEEEEEEEvNT_6ParamsE)
	.align		4
        /*017c*/ 	.word	index@(__assertfail)
	.align		4
        /*0180*/ 	.word	index@(_ZN7cutlass13device_kernelIN5flash11enable_sm90INS1_16FlashAttnFwdSm90INS1_25CollectiveMainloopFwdSm90ILi2EN4cute5tupleIJNS5_1CILi1EEES8_S8_EEENS6_IJNS7_ILi192EEENS7_ILi128EEENS7_ILi64EEEEEELi64ENS_10bfloat16_tEfNS_4arch4Sm90ELb1ELb0ELb1ELb1ELb0ELb1ELb0ELb1ELb1ELb0ELb0ELb0EEENS1_21CollectiveEpilogueFwdINS6_IJSA_SC_SB_EEES9_SE_SG_Li384ELb1ELb0ELb0ELb0EEENS1_36VarlenDynamicPersistentTileSchedulerILi192ELi128ELi384ELi32ELb0ELb0ELb1ELb1ELb1ELb1EEEEEEEEEvNT_6ParamsE)
	.align		4
        /*0184*/ 	.word	index@(__assertfail)
	.align		4
        /*0188*/ 	.word	0x00000000
	.align		4
        /*018c*/ 	.word	0xfffffffe
	.align		4
        /*0190*/ 	.word	0x00000000
	.align		4
        /*0194*/ 	.word	0xfffffffd
	.align		4
        /*0198*/ 	.word	0x00000000
	.align		4
        /*019c*/ 	.word	0xfffffffc


//--------------------- .nv.constant4             --------------------------
	.section	.nv.constant4,"a",@progbits
	.align	8
	.align		8
.nv.constant4:
        /*0000*/ 	.dword	__assertfail
	.align		8
        /*0008*/ 	.dword	__unnamed_1
	.align		8
        /*0010*/ 	.dword	__unnamed_2
	.align		8
        /*0018*/ 	.dword	__unnamed_3
	.align		8
        /*0020*/ 	.dword	__unnamed_4
	.align		8
        /*0028*/ 	.dword	__unnamed_5
	.align		8
        /*0030*/ 	.dword	__unnamed_6
	.align		8
        /*0038*/ 	.dword	__unnamed_7
	.align		8
        /*0040*/ 	.dword	__unnamed_8
	.align		8
        /*0048*/ 	.dword	__unnamed_9
	.align		8
        /*0050*/ 	.dword	__unnamed_10
	.align		8
        /*0058*/ 	.dword	__unnamed_11
	.align		8
        /*0060*/ 	.dword	__unnamed_12
	.align		8
        /*0068*/ 	.dword	__unnamed_13
	.align		8
        /*0070*/ 	.dword	__unnamed_14
	.align		8
        /*0078*/ 	.dword	__unnamed_15
	.align		8
        /*0080*/ 	.dword	__unnamed_16
	.align		8
        /*0088*/ 	.dword	__unnamed_17
	.align		8
        /*0090*/ 	.dword	__unnamed_18
	.align		8
        /*0098*/ 	.dword	__unnamed_19
	.align		8
        /*00a0*/ 	.dword	__unnamed_20
	.align		8
        /*00a8*/ 	.dword	__unnamed_21
	.align		8
        /*00b0*/ 	.dword	__unnamed_22
	.align		8
        /*00b8*/ 	.dword	__unnamed_23
	.align		8
        /*00c0*/ 	.dword	__unnamed_24
	.align		8
        /*00c8*/ 	.dword	__unnamed_25
	.align		8
        /*00d0*/ 	.dword	__unnamed_26
	.align		8
        /*00d8*/ 	.dword	__unnamed_27
	.align		8
        /*00e0*/ 	.dword	__unnamed_28
	.align		8
        /*00e8*/ 	.dword	__unnamed_29
	.align		8
        /*00f0*/ 	.dword	__unnamed_30
	.align		8
        /*00f8*/ 	.dword	__unnamed_31
	.align		8
        /*0100*/ 	.dword	__unnamed_32
	.align		8
        /*0108*/ 	.dword	__unnamed_33
	.align		8
        /*0110*/ 	.dword	__unnamed_34
	.align		8
        /*0118*/ 	.dword	__unnamed_35
	.align		8
        /*0120*/ 	.dword	__unnamed_36
	.align		8
        /*0128*/ 	.dword	__unnamed_37
	.align		8
        /*0130*/ 	.dword	__unnamed_38
	.align		8
        /*0138*/ 	.dword	__unnamed_39
	.align		8
        /*0140*/ 	.dword	__unnamed_40
	.align		8
        /*0148*/ 	.dword	__unnamed_41
	.align		8
        /*0150*/ 	.dword	__unnamed_42
	.align		8
        /*0158*/ 	.dword	__unnamed_43
	.align		8
        /*0160*/ 	.dword	_ZN74_INTERNAL_a13f6cbc_38_flash_fwd_hdimall_bf16_softcap_sm90_cu_49158569_38324cuda3std3__45__cpo5beginE
	.align		8
        /*0168*/ 	.dword	_ZN74_INTERNAL_a13f6cbc_38_flash_fwd_hdimall_bf16_softcap_sm90_cu_49158569_38324cuda3std3__45__cpo3endE
	.align		8
        /*0170*/ 	.dword	_ZN74_INTERNAL_a13f6cbc_38_flash_fwd_hdimall_bf16_softcap_sm90_cu_49158569_38324cuda3std3__45__cpo6cbeginE
	.align		8
        /*0178*/ 	.dword	_ZN74_INTERNAL_a13f6cbc_38_flash_fwd_hdimall_bf16_softcap_sm90_cu_49158569_38324cuda3std3__45__cpo4cendE
	.align		8
        /*0180*/ 	.dword	_ZN74_INTERNAL_a13f6cbc_38_flash_fwd_hdimall_bf16_softcap_sm90_cu_49158569_38324cuda3std3__476_GLOBAL__N__a13f6cbc_38_flash_fwd_hdimall_bf16_softcap_sm90_cu_49158569_38326ignoreE
	.align		8
        /*0188*/ 	.dword	_ZN74_INTERNAL_a13f6cbc_38_flash_fwd_hdimall_bf16_softcap_sm90_cu_49158569_38324cuda3std3__419piecewise_constructE
	.align		8
        /*0190*/ 	.dword	_ZN74_INTERNAL_a13f6cbc_38_flash_fwd_hdimall_bf16_softcap_sm90_cu_49158569_38324cuda3std3__48in_placeE
	.align		8
        /*0198*/ 	.dword	_ZN74_INTERNAL_a13f6cbc_38_flash_fwd_hdimall_bf16_softcap_sm90_cu_49158569_38324cuda3std6ranges3__45__cpo4swapE
	.align		8
        /*01a0*/ 	.dword	_ZN74_INTERNAL_a13f6cbc_38_flash_fwd_hdimall_bf16_softcap_sm90_cu_49158569_38324cuda3std6ranges3__45__cpo9iter_moveE
	.align		8
        /*01a8*/ 	.dword	_ZN74_INTERNAL_a13f6cbc_38_flash_fwd_hdimall_bf16_softcap_sm90_cu_49158569_38324cute7productE
	.align		8
        /*01b0*/ 	.dword	_ZN74_INTERNAL_a13f6cbc_38_flash_fwd_hdimall_bf16_softcap_sm90_cu_49158569_38324cute1_E
	.align		8
        /*01b8*/ 	.dword	$str$23
	.align		8
        /*01c0*/ 	.dword	$str$24


//--------------------- .text._ZN7cutlass13device_kernelIN5flash11enable_sm90INS1_16FlashAttnFwdSm90INS1_25CollectiveMainloopFwdSm90ILi2EN4cute5tupleIJNS5_1CILi1EEES8_S8_EEENS6_IJNS7_ILi128EEENS7_ILi80EEENS7_ILi256EEEEEELi256ENS_10bfloat16_tEfNS_4arch4Sm90ELb0ELb0ELb1ELb0ELb0ELb0ELb0ELb1ELb1ELb0ELb0ELb0EEENS1_21CollectiveEpilogueFwdINS6_IJSA_SC_SB_EEES9_SE_SG_Li256ELb0ELb0ELb0ELb0EEENS1_29StaticPersistentTileSchedulerILb0EEEEEEEEEvNT_6ParamsE --------------------------
	.section	.text._ZN7cutlass13device_kernelIN5flash11enable_sm90INS1_16FlashAttnFwdSm90INS1_25CollectiveMainloopFwdSm90ILi2EN4cute5tupleIJNS5_1CILi1EEES8_S8_EEENS6_IJNS7_ILi128EEENS7_ILi80EEENS7_ILi256EEEEEELi256ENS_10bfloat16_tEfNS_4arch4Sm90ELb0ELb0ELb1ELb0ELb0ELb0ELb0ELb1ELb1ELb0ELb0ELb0EEENS1_21CollectiveEpilogueFwdINS6_IJSA_SC_SB_EEES9_SE_SG_Li256ELb0ELb0ELb0ELb0EEENS1_29StaticPersistentTileSchedulerILb0EEEEEEEEEvNT_6ParamsE,"ax",@progbits
	.align	128
.text._ZN7cutlass13device_kernelIN5flash11enable_sm90INS1_16FlashAttnFwdSm90INS1_25CollectiveMainloopFwdSm90ILi2EN4cute5tupleIJNS5_1CILi1EEES8_S8_EEENS6_IJNS7_ILi128EEENS7_ILi80EEENS7_ILi256EEEEEELi256ENS_10bfloat16_tEfNS_4arch4Sm90ELb0ELb0ELb1ELb0ELb0ELb0ELb0ELb1ELb1ELb0ELb0ELb0EEENS1_21CollectiveEpilogueFwdINS6_IJSA_SC_SB_EEES9_SE_SG_Li256ELb0ELb0ELb0ELb0EEENS1_29StaticPersistentTileSchedulerILb0EEEEEEEEEvNT_6ParamsE:
        .type           _ZN7cutlass13device_kernelIN5flash11enable_sm90INS1_16FlashAttnFwdSm90INS1_25CollectiveMainloopFwdSm90ILi2EN4cute5tupleIJNS5_1CILi1EEES8_S8_EEENS6_IJNS7_ILi128EEENS7_ILi80EEENS7_ILi256EEEEEELi256ENS_10bfloat16_tEfNS_4arch4Sm90ELb0ELb0ELb1ELb0ELb0ELb0ELb0ELb1ELb1ELb0ELb0ELb0EEENS1_21CollectiveEpilogueFwdINS6_IJSA_SC_SB_EEES9_SE_SG_Li256ELb0ELb0ELb0ELb0EEENS1_29StaticPersistentTileSchedulerILb0EEEEEEEEEvNT_6ParamsE,@function
        .size           _ZN7cutlass13device_kernelIN5flash11enable_sm90INS1_16FlashAttnFwdSm90INS1_25CollectiveMainloopFwdSm90ILi2EN4cute5tupleIJNS5_1CILi1EEES8_S8_EEENS6_IJNS7_ILi128EEENS7_ILi80EEENS7_ILi256EEEEEELi256ENS_10bfloat16_tEfNS_4arch4Sm90ELb0ELb0ELb1ELb0ELb0ELb0ELb0ELb1ELb1ELb0ELb0ELb0EEENS1_21CollectiveEpilogueFwdINS6_IJSA_SC_SB_EEES9_SE_SG_Li256ELb0ELb0ELb0ELb0EEENS1_29StaticPersistentTileSchedulerILb0EEEEEEEEEvNT_6ParamsE,(.L_x_12742 - _ZN7cutlass13device_kernelIN5flash11enable_sm90INS1_16FlashAttnFwdSm90INS1_25CollectiveMainloopFwdSm90ILi2EN4cute5tupleIJNS5_1CILi1EEES8_S8_EEENS6_IJNS7_ILi128EEENS7_ILi80EEENS7_ILi256EEEEEELi256ENS_10bfloat16_tEfNS_4arch4Sm90ELb0ELb0ELb1ELb0ELb0ELb0ELb0ELb1ELb1ELb0ELb0ELb0EEENS1_21CollectiveEpilogueFwdINS6_IJSA_SC_SB_EEES9_SE_SG_Li256ELb0ELb0ELb0ELb0EEENS1_29StaticPersistentTileSchedulerILb0EEEEEEEEEvNT_6ParamsE)
        .other          _ZN7cutlass13device_kernelIN5flash11enable_sm90INS1_16FlashAttnFwdSm90INS1_25CollectiveMainloopFwdSm90ILi2EN4cute5tupleIJNS5_1CILi1EEES8_S8_EEENS6_IJNS7_ILi128EEENS7_ILi80EEENS7_ILi256EEEEEELi256ENS_10bfloat16_tEfNS_4arch4Sm90ELb0ELb0ELb1ELb0ELb0ELb0ELb0ELb1ELb1ELb0ELb0ELb0EEENS1_21CollectiveEpilogueFwdINS6_IJSA_SC_SB_EEES9_SE_SG_Li256ELb0ELb0ELb0ELb0EEENS1_29StaticPersistentTileSchedulerILb0EEEEEEEEEvNT_6ParamsE,@"STO_CUDA_ENTRY STV_DEFAULT"
_ZN7cutlass13device_kernelIN5flash11enable_sm90INS1_16FlashAttnFwdSm90INS1_25CollectiveMainloopFwdSm90ILi2EN4cute5tupleIJNS5_1CILi1EEES8_S8_EEENS6_IJNS7_ILi128EEENS7_ILi80EEENS7_ILi256EEEEEELi256ENS_10bfloat16_tEfNS_4arch4Sm90ELb0ELb0ELb1ELb0ELb0ELb0ELb0ELb1ELb1ELb0ELb0ELb0EEENS1_21CollectiveEpilogueFwdINS6_IJSA_SC_SB_EEES9_SE_SG_Li256ELb0ELb0ELb0ELb0EEENS1_29StaticPersistentTileSchedulerILb0EEEEEEEEEvNT_6ParamsE:
[----:B------:R-:W1:Y:S02]  /*0000*/  LDC R1, c[0x0][0x28] ;  /* 0x00000a00ff017b82 */ /* 0x000e640000000800 */
[----:B-1----:R-:W-:Y:S01]  /*0010*/  VIADD R1, R1, 0xffffffe0 ;  /* 0xffffffe001017836 */ /* 0x002fe20000000000 */
[----:B------:R-:W1:Y:S01]  /*0020*/  S2R R3, SR_TID.X ;  /* 0x0000000000037919 */ /* 0x000e620000002100 */
[----:B------:R-:W-:Y:S01]  /*0030*/  ELECT P0, URZ, PT ;  /* 0x00000000003f782f */ /* 0x000fe20003800000 */
[----:B------:R-:W-:Y:S01]  /*0040*/  BSSY B0, `(.L_x_0) ;  /* 0x0000013000007945 */ /* 0x000fe20003800000 */
[----:B-1----:R-:W-:-:S05]  /*0050*/  SHF.R.U32.HI R0, RZ, 0x5, R3 ;  /* 0x00000005ff007819 */ /* 0x002fca0000011603 */
[----:B------:R-:W1:Y:S02]  /*0060*/  SHFL.IDX PT, R2, R0, RZ, 0x1f ;  /* 0x00001fff00027589 */ /* 0x000e6400000e0000 */
[----:B-1----:R-:W-:-:S13]  /*0070*/  ISETP.EQ.AND P0, PT, R2, RZ, P0 ;  /* 0x000000ff0200720c */ /* 0x002fda0000702270 */
[----:B------:R-:W-:Y:S05]  /*0080*/  @!P0 BRA `(.L_x_1) ;  /* 0x0000000000388947 */ /* 0x000fea0003800000 */
[----:B------:R-:W-:Y:S02]  /*0090*/  ULDC.64 UR4, c[0x0][0x198] ;  /* 0x0000660000047ab9 */ /* 0x000fe40000000a00 */
[----:B------:R-:W-:Y:S02]  /*00a0*/  UIADD3 UR6, UP0, UR4, 0x270, URZ ;  /* 0x0000027004067890 */ /* 0x000fe4000ff1e03f */
[----:B------:R-:W-:Y:S02]  /*00b0*/  UIADD3 UR8, UP1, UR4, 0x370, URZ ;  /* 0x0000037004087890 */ /* 0x000fe4000ff3e03f */
[----:B------:R-:W-:Y:S02]  /*00c0*/  UIADD3 UR10, UP2, UR4, 0x470, URZ ;  /* 0x00000470040a7890 */ /* 0x000fe4000ff5e03f */
[----:B------:R-:W-:Y:S02]  /*00d0*/  UIADD3 UR4, UP3, UR4, 0x9f0, URZ ;  /* 0x000009f004047890 */ /* 0x000fe4000ff7e03f */
[----:B------:R-:W-:-:S02]  /*00e0*/  UIADD3.X UR7, URZ, UR5, URZ, UP0, !UPT ;  /* 0x000000053f077290 */ /* 0x000fc400087fe43f */
[----:B------:R-:W-:Y:S02]  /*00f0*/  UIADD3.X UR9, URZ, UR5, URZ, UP1, !UPT ;  /* 0x000000053f097290 */ /* 0x000fe40008ffe43f */
[----:B------:R-:W-:Y:S02]  /*0100*/  UIADD3.X UR11, URZ, UR5, URZ, UP2, !UPT ;  /* 0x000000053f0b7290 */ /* 0x000fe400097fe43f */
[----:B------:R-:W-:-:S03]  /*0110*/  UIADD3.X UR5, URZ, UR5, URZ, UP3, !UPT ;  /* 0x000000053f057290 */ /* 0x000fc60009ffe43f */
[----:B------:R1:W-:Y:S02]  /*0120*/  UTMACCTL.PF [UR6] ;  /* 0x00000000060079b9 */ /* 0x0003e40008040000 */
[----:B------:R1:W-:Y:S02]  /*0130*/  UTMACCTL.PF [UR8] ;  /* 0x00000000080079b9 */ /* 0x0003e40008040000 */
[----:B------:R1:W-:Y:S02]  /*0140*/  UTMACCTL.PF [UR10] ;  /* 0x000000000a0079b9 */ /* 0x0003e40008040000 */
[----:B------:R1:W-:Y:S02]  /*0150*/  UTMACCTL.PF [UR4] ;  /* 0x00000000040079b9 */ /* 0x0003e40008040000 */
[----:B-1----:R-:W-:Y:S01]  /*0160*/  NOP ;  /* 0x0000000000007918 */ /* 0x002fe20000000000 */
.L_x_1:
[----:B------:R-:W-:Y:S05]  /*0170*/  BSYNC B0 ;  /* 0x0000000000007941 */ /* 0x000fea0003800000 */
.L_x_0:
[----:B------:R-:W-:Y:S01]  /*0180*/  VOTEU.ANY UP0, P0 ;  /* 0x00000000003f7886 */ /* 0x000fe20000000100 */
[----:B------:R-:W1:Y:S01]  /*0190*/  SHFL.IDX PT, R2, R0, RZ, 0x1f ;  /* 0x00001fff00027589 */ /* 0x000e6200000e0000 */
[----:B------:R-:W-:Y:S01]  /*01a0*/  UMOV UR4, 0x1 ;  /* 0x0000000100047882 */ /* 0x000fe20000000000 */
[----:B------:R-:W-:Y:S02]  /*01b0*/  VOTEU.ANY UP1, P0 ;  /* 0x00000000003f7886 */ /* 0x000fe40000020100 */
[----:B------:R-:W2:Y:S01]  /*01c0*/  @UP0 S2UR UR7, SR_CgaCtaId ;  /* 0x00000000000709c3 */ /* 0x000ea20000008800 */
[----:B------:R-:W-:Y:S01]  /*01d0*/  @UP0 UMOV UR6, 0x400 ;  /* 0x0000040000060882 */ /* 0x000fe20000000000 */
[----:B------:R-:W-:-:S04]  /*01e0*/  @UP0 UIADD3 UR4, -UR4, 0x100000, URZ ;  /* 0x0010000004040890 */ /* 0x000fc8000fffe13f */
[----:B------:R-:W-:Y:S02]  /*01f0*/  @UP0 USHF.L.U32 UR5, UR4, 0xb, URZ ;  /* 0x0000000b04050899 */ /* 0x000fe4000800063f */
[----:B------:R-:W-:Y:S01]  /*0200*/  @UP0 USHF.L.U32 UR4, UR4, 0x1, URZ ;  /* 0x0000000104040899 */ /* 0x000fe2000800063f */
[----:B-1----:R-:W-:Y:S02]  /*0210*/  ISETP.NE.AND P1, PT, R2, RZ, PT ;  /* 0x000000ff0200720c */ /* 0x002fe40003f25270 */
[----:B------:R-:W-:Y:S01]  /*0220*/  SHF.R.U32.HI R2, RZ, 0x7, R3 ;  /* 0x00000007ff027819 */ /* 0x000fe20000011603 */
[----:B--2---:R-:W-:Y:S01]  /*0230*/  @UP0 ULEA UR6, UR7, UR6, 0x18 ;  /* 0x0000000607060291 */ /* 0x004fe2000f8ec03f */
[----:B------:R-:W-:-:S04]  /*0240*/  VOTEU.ANY UP0, P0 ;  /* 0x00000000003f7886 */ /* 0x000fc80000000100 */
[----:B------:R-:W1:Y:S04]  /*0250*/  SHFL.IDX PT, R2, R2, RZ, 0x1f ;  /* 0x00001fff02027589 */ /* 0x000e6800000e0000 */
[----:B------:R-:W2:Y:S03]  /*0260*/  FENCE.VIEW.ASYNC.S ;  /* 0x00000000000073c6 */ /* 0x000ea60000000000 */
[----:B--2---:R2:W3:Y:S01]  /*0270*/  @UP0 SYNCS.EXCH.64 URZ, [UR6+0x38800], UR4 ;  /* 0x03880004063f05b2 */ /* 0x0044e20008000100 */
[----:B------:R2:W4:Y:S01]  /*0280*/  @UP1 SYNCS.EXCH.64 URZ, [UR6+0x38820], UR4 ;  /* 0x03882004063f15b2 */ /* 0x0005220008000100 */
[----:B------:R-:W-:Y:S05]  /*0290*/  @P1 BRA `(.L_x_2) ;  /* 0x0000000000481947 */ /* 0x000fea0003800000 */
[----:B--2---:R-:W2:Y:S01]  /*02a0*/  S2UR UR5, SR_CgaCtaId ;  /* 0x00000000000579c3 */ /* 0x004ea20000008800 */
[----:B------:R-:W-:Y:S01]  /*02b0*/  UMOV UR4, 0x400 ;  /* 0x0000040000047882 */ /* 0x000fe20000000000 */
[----:B------:R-:W-:Y:S01]  /*02c0*/  UMOV UR6, 0x1 ;  /* 0x0000000100067882 */ /* 0x000fe20000000000 */
[----:B------:R-:W-:Y:S01]  /*02d0*/  UMOV UR9, 0x2 ;  /* 0x0000000200097882 */ /* 0x000fe20000000000 */
[----:B------:R-:W-:-:S04]  /*02e0*/  UIADD3 UR6, -UR6, 0x100000, URZ ;  /* 0x0010000006067890 */ /* 0x000fc8000fffe13f */
[----:B------:R-:W-:Y:S02]  /*02f0*/  USHF.L.U32 UR7, UR6, 0xb, URZ ;  /* 0x0000000b06077899 */ /* 0x000fe4000800063f */
[----:B------:R-:W-:Y:S01]  /*0300*/  USHF.L.U32 UR6, UR6, 0x1, URZ ;  /* 0x0000000106067899 */ /* 0x000fe2000800063f */
[----:B------:R-:W-:Y:S01]  /*0310*/  ELECT P0, URZ, PT ;  /* 0x00000000003f782f */ /* 0x000fe20003800000 */
[----:B--2---:R-:W-:Y:S02]  /*0320*/  ULEA UR8, UR5, UR4, 0x18 ;  /* 0x0000000405087291 */ /* 0x004fe4000f8ec03f */
[----:B------:R-:W-:-:S04]  /*0330*/  UIADD3 UR4, -UR9, 0x100000, URZ ;  /* 0x0010000009047890 */ /* 0x000fc8000fffe13f */
[----:B------:R-:W-:Y:S02]  /*0340*/  USHF.L.U32 UR5, UR4, 0xb, URZ ;  /* 0x0000000b04057899 */ /* 0x000fe4000800063f */
[----:B------:R-:W-:Y:S01]  /*0350*/  USHF.L.U32 UR4, UR4, 0x1, URZ ;  /* 0x0000000104047899 */ /* 0x000fe2000800063f */
[----:B------:R-:W2:Y:S03]  /*0360*/  FENCE.VIEW.ASYNC.S ;  /* 0x00000000000073c6 */ /* 0x000ea60000000000 */
[----:B--2---:R2:W1:Y:S08]  /*0370*/  SYNCS.EXCH.64 URZ, [UR8+0x38830], UR6 ;  /* 0x03883006083f75b2 */ /* 0x0044700008000100 */
[----:B------:R2:W1:Y:S01]  /*0380*/  SYNCS.EXCH.64 URZ, [UR8+0x38840], UR4 ;  /* 0x03884004083f75b2 */ /* 0x0004620008000100 */
[----:B------:R2:W1:Y:S01]  /*0390*/  SYNCS.EXCH.64 URZ, [UR8+0x38838], UR6 ;  /* 0x03883806083f75b2 */ /* 0x0004620008000100 */
[----:B------:R2:W1:Y:S01]  /*03a0*/  SYNCS.EXCH.64 URZ, [UR8+0x38848], UR4 ;  /* 0x03884804083f75b2 */ /* 0x0004620008000100 */
[----:B------:R-:W-:Y:S01]  /*03b0*/  NOP ;  /* 0x0000000000007918 */ /* 0x000fe20000000000 */
.L_x_2:
[----:B------:R-:W5:Y:S01]  /*03c0*/  SHFL.IDX PT, R4, R0, RZ, 0x1f ;  /* 0x00001fff00047589 */ /* 0x000f6200000e0000 */
[----:B------:R-:W-:Y:S01]  /*03d0*/  NOP ;  /* 0x0000000000007918 */ /* 0x000fe20000000000 */
[----:B-----5:R-:W-:-:S13]  /*03e0*/  ISETP.NE.AND P0, PT, R4, RZ, PT ;  /* 0x000000ff0400720c */ /* 0x020fda0003f05270 */
[----:B------:R-:W-:Y:S05]  /*03f0*/  @P0 BRA `(.L_x_3) ;  /* 0x0000000000480947 */ /* 0x000fea0003800000 */
[----:B--2---:R-:W2:Y:S01]  /*0400*/  S2UR UR5, SR_CgaCtaId ;  /* 0x00000000000579c3 */ /* 0x004ea20000008800 */
[----:B------:R-:W-:Y:S01]  /*0410*/  UMOV UR4, 0x400 ;  /* 0x0000040000047882 */ /* 0x000fe20000000000 */
[----:B------:R-:W-:Y:S01]  /*0420*/  UMOV UR6, 0x1 ;  /* 0x0000000100067882 */ /* 0x000fe20000000000 */
[----:B------:R-:W-:Y:S01]  /*0430*/  UMOV UR7, 0x2 ;  /* 0x0000000200077882 */ /* 0x000fe20000000000 */
[----:B------:R-:W-:Y:S01]  /*0440*/  ELECT P0, URZ, PT ;  /* 0x00000000003f782f */ /* 0x000fe20003800000 */
[----:B--2---:R-:W-:Y:S02]  /*0450*/  ULEA UR8, UR5, UR4, 0x18 ;  /* 0x0000000405087291 */ /* 0x004fe4000f8ec03f */
[----:B------:R-:W-:-:S04]  /*0460*/  UIADD3 UR4, -UR6, 0x100000, URZ ;  /* 0x0010000006047890 */ /* 0x000fc8000fffe13f */
[----:B------:R-:W-:Y:S02]  /*0470*/  USHF.L.U32 UR5, UR4, 0xb, URZ ;  /* 0x0000000b04057899 */ /* 0x000fe4000800063f */
[----:B------:R-:W-:Y:S02]  /*0480*/  USHF.L.U32 UR4, UR4, 0x1, URZ ;  /* 0x0000000104047899 */ /* 0x000fe4000800063f */
        /* <DEDUP_REMOVED lines=9> */
.L_x_3:
[----:B------:R-:W5:Y:S01]  /*0520*/  SHFL.IDX PT, R4, R0, RZ, 0x1f ;  /* 0x00001fff00047589 */ /* 0x000f6200000e0000 */
[----:B------:R-:W-:Y:S01]  /*0530*/  NOP ;  /* 0x0000000000007918 */ /* 0x000fe20000000000 */
[----:B-----5:R-:W-:-:S13]  /*0540*/  ISETP.NE.AND P0, PT, R4, RZ, PT ;  /* 0x000000ff0400720c */ /* 0x020fda0003f05270 */
[----:B------:R-:W-:Y:S05]  /*0550*/  @P0 BRA `(.L_x_4) ;  /* 0x0000000000380947 */ /* 0x000fea0003800000 */
[----:B--2---:R-:W2:Y:S01]  /*0560*/  S2UR UR5, SR_CgaCtaId ;  /* 0x00000000000579c3 */ /* 0x004ea20000008800 */
[----:B------:R-:W-:Y:S01]  /*0570*/  UMOV UR4, 0x400 ;  /* 0x0000040000047882 */ /* 0x000fe20000000000 */
[----:B------:R-:W-:Y:S01]  /*0580*/  UMOV UR7, 0x1 ;  /* 0x0000000100077882 */ /* 0x000fe20000000000 */
[----:B------:R-:W-:Y:S01]  /*0590*/  ELECT P0, URZ, PT ;  /* 0x00000000003f782f */ /* 0x000fe20003800000 */
[----:B--2---:R-:W-:Y:S02]  /*05a0*/  ULEA UR6, UR5, UR4, 0x18 ;  /* 0x0000000405067291 */ /* 0x004fe4000f8ec03f */
[----:B------:R-:W-:-:S04]  /*05b0*/  UIADD3 UR4, -UR7, 0x100000, URZ ;  /* 0x0010000007047890 */ /* 0x000fc8000fffe13f */
[----:B------:R-:W-:Y:S02]  /*05c0*/  USHF.L.U32 UR5, UR4, 0xb, URZ ;  /* 0x0000000b04057899 */ /* 0x000fe4000800063f */
[----:B------:R-:W-:Y:S01]  /*05d0*/  USHF.L.U32 UR4, UR4, 0x1, URZ ;  /* 0x0000000104047899 */ /* 0x000fe2000800063f */
[----:B------:R-:W2:Y:S11]  /*05e0*/  FENCE.VIEW.ASYNC.S ;  /* 0x00000000000073c6 */ /* 0x000eb60000000000 */
[----:B--2---:R2:W1:Y:S01]  /*05f0*/  SYNCS.EXCH.64 URZ, [UR6+0x38870], UR4 ;  /* 0x03887004063f75b2 */ /* 0x0044620008000100 */
[----:B------:R2:W1:Y:S01]  /*0600*/  SYNCS.EXCH.64 URZ, [UR6+0x38880], UR4 ;  /* 0x03888004063f75b2 */ /* 0x0004620008000100 */
[----:B------:R2:W1:Y:S01]  /*0610*/  SYNCS.EXCH.64 URZ, [UR6+0x38878], UR4 ;  /* 0x03887804063f75b2 */ /* 0x0004620008000100 */
[----:B------:R2:W1:Y:S01]  /*0620*/  SYNCS.EXCH.64 URZ, [UR6+0x38888], UR4 ;  /* 0x03888804063f75b2 */ /* 0x0004620008000100 */
[----:B------:R-:W-:Y:S01]  /*0630*/  NOP ;  /* 0x0000000000007918 */ /* 0x000fe20000000000 */
.L_x_4:
        /* <DEDUP_REMOVED lines=22> */
.L_x_5:
        /* <DEDUP_REMOVED lines=22> */
.L_x_6:
[----:B-1----:R-:W-:Y:S01]  /*0900*/  ISETP.NE.AND P0, PT, R2, RZ, PT ;  /* 0x000000ff0200720c */ /* 0x002fe20003f05270 */
[----:B------:R-:W-:Y:S01]  /*0910*/  IMAD.MOV.U32 R2, RZ, RZ, 0x1 ;  /* 0x00000001ff027424 */ /* 0x000fe200078e00ff */
[----:B------:R-:W-:-:S04]  /*0920*/  NOP ;  /* 0x0000000000007918 */ /* 0x000fc80000000000 */
[----:B------:R-:W-:-:S05]  /*0930*/  SEL R2, R2, 0x2, !P0 ;  /* 0x0000000202027807 */ /* 0x000fca0004000000 */
[----:B------:R1:W-:Y:S01]  /*0940*/  STL [R1+0x1c], R2 ;  /* 0x00001c0201007387 */ /* 0x0003e20000100800 */
[----:B---34-:R-:W-:Y:S06]  /*0950*/  BAR.SYNC.DEFER_BLOCKING 0x0 ;  /* 0x0000000000007b1d */ /* 0x018fec0000010000 */
[----:B------:R-:W-:Y:S05]  /*0960*/  @!P0 BRA `(.L_x_7) ;  /* 0x000000b400048947 */ /* 0x000fea0003800000 */
.L_x_8:
[----:B------:R-:W-:-:S08]  /*0970*/  NOP ;  /* 0x0000000000007918 */ /* 0x000fd00000000000 */
[----:B------:R-:W3:Y:S02]  /*0980*/  USETMAXREG.TRY_ALLOC.CTAPOOL UP0, 0xf0 ;  /* 0x000000f0000079c8 */ /* 0x000ee40008000600 */
[----:B---3--:R-:W-:-:S13]  /*0990*/  PLOP3.LUT P0, PT, PT, PT, UP0, 0x80, 0x0 ;  /* 0x000000000000781c */ /* 0x008fda0003f0f008 */
[----:B------:R-:W-:Y:S05]  /*09a0*/  @!P0 BRA `(.L_x_8) ;  /* 0xfffffffc00f08947 */ /* 0x000fea000383ffff */
[----:B--2---:R-:W2:Y:S08]  /*09b0*/  S2UR UR7, SR_CTAID.X ;  /* 0x00000000000779c3 */ /* 0x004eb00000002500 */
[----:B------:R-:W-:Y:S08]  /*09c0*/  BAR.ARV 0x8, 0x120 ;  /* 0x0204800000007b1d */ /* 0x000ff00000002000 */
[----:B------:R-:W2:Y:S02]  /*09d0*/  LDC R0, c[0x0][0xda4] ;  /* 0x00036900ff007b82 */ /* 0x000ea40000000800 */
[----:B--2---:R-:W-:-:S13]  /*09e0*/  ISETP.LE.AND P0, PT, R0, UR7, PT ;  /* 0x0000000700007c0c */ /* 0x004fda000bf03270 */
[----:B------:R-:W-:Y:S05]  /*09f0*/  @P0 EXIT ;  /* 0x000000000000094d */ /* 0x000fea0003800000 */
[----:B------:R-:W2:Y:S01]  /*0a00*/  LDL.LU R8, [R1+0x1c] ;  /* 0x00001c0001087983 */ /* 0x000ea20000300800 */
[----:B------:R-:W-:Y:S01]  /*0a10*/  IADD3 R0, R3, -0x80, RZ ;  /* 0xffffff8003007810 */ /* 0x000fe20007ffe0ff */
[----:B------:R-:W3:Y:S01]  /*0a20*/  S2UR UR5, SR_CgaCtaId ;  /* 0x00000000000579c3 */ /* 0x000ee20000008800 */
[----:B------:R-:W-:Y:S01]  /*0a30*/  UMOV UR4, 0x400 ;  /* 0x0000040000047882 */ /* 0x000fe20000000000 */
[----:B------:R-:W-:Y:S01]  /*0a40*/  IMAD.MOV.U32 R220, RZ, RZ, -0x2 ;  /* 0xfffffffeffdc7424 */ /* 0x000fe200078e00ff */
[----:B------:R-:W-:Y:S01]  /*0a50*/  SHF.R.S32.HI R3, RZ, 0x1f, R0 ;  /* 0x0000001fff037819 */ /* 0x000fe20000011400 */
[----:B------:R-:W-:Y:S01]  /*0a60*/  IMAD.U32 R212, RZ, RZ, UR7 ;  /* 0x00000007ffd47e24 */ /* 0x000fe2000f8e00ff */
[----:B------:R-:W-:Y:S01]  /*0a70*/  UMOV UR38, URZ ;  /* 0x0000003f00267c82 */ /* 0x000fe20008000000 */
[----:B------:R-:W-:Y:S01]  /*0a80*/  IMAD.MOV.U32 R213, RZ, RZ, RZ ;  /* 0x000000ffffd57224 */ /* 0x000fe200078e00ff */
[CC--:B-1----:R-:W-:Y:S01]  /*0a90*/  LEA.HI R2, R3.reuse, R0.reuse, RZ, 0x7 ;  /* 0x0000000003027211 */ /* 0x0c2fe200078f38ff */
[----:B------:R-:W1:Y:S01]  /*0aa0*/  S2UR UR6, SR_SWINHI ;  /* 0x00000000000679c3 */ /* 0x000e620000002f00 */
[----:B------:R-:W-:-:S02]  /*0ab0*/  LEA.HI R6, R3, R0, RZ, 0x4 ;  /* 0x0000000003067211 */ /* 0x000fc400078f20ff */
[----:B------:R-:W-:Y:S02]  /*0ac0*/  LOP3.LUT R5, R2, 0xffffff80, RZ, 0xc0, !PT ;  /* 0xffffff8002057812 */ /* 0x000fe400078ec0ff */
[----:B------:R-:W-:Y:S02]  /*0ad0*/  LOP3.LUT R7, R6, 0x3fffff0, RZ, 0xc0, !PT ;  /* 0x03fffff006077812 */ /* 0x000fe400078ec0ff */
[----:B------:R-:W-:Y:S01]  /*0ae0*/  SHF.R.S32.HI R9, RZ, 0x4, R6 ;  /* 0x00000004ff097819 */ /* 0x000fe20000011406 */
[C---:B------:R-:W-:Y:S01]  /*0af0*/  IMAD.IADD R214, R0.reuse, 0x1, -R5 ;  /* 0x0000000100d67824 */ /* 0x040fe200078e0a05 */
[----:B------:R-:W-:Y:S01]  /*0b00*/  LEA.HI R218, R3, R0, RZ, 0x5 ;  /* 0x0000000003da7211 */ /* 0x000fe200078f28ff */
[----:B------:R-:W-:Y:S01]  /*0b10*/  IMAD.IADD R7, R0, 0x1, -R7 ;  /* 0x0000000100077824 */ /* 0x000fe200078e0a07 */
[----:B------:R-:W-:Y:S02]  /*0b20*/  LEA.HI R6, R6, R9, RZ, 0x1 ;  /* 0x0000000906067211 */ /* 0x000fe400078f08ff */
[----:B------:R-:W-:-:S02]  /*0b30*/  SHF.R.S32.HI R5, RZ, 0x1f, R214 ;  /* 0x0000001fff057819 */ /* 0x000fc400000114d6 */
[----:B------:R-:W-:Y:S01]  /*0b40*/  LOP3.LUT R6, R6, 0x1ffffffe, RZ, 0xc0, !PT ;  /* 0x1ffffffe06067812 */ /* 0x000fe200078ec0ff */
[----:B---3--:R-:W-:Y:S01]  /*0b50*/  ULEA UR8, UR5, UR4, 0x18 ;  /* 0x0000000405087291 */ /* 0x008fe2000f8ec03f */
[----:B------:R-:W-:Y:S02]  /*0b60*/  LEA.HI R4, R5, R214, RZ, 0x2 ;  /* 0x000000d605047211 */ /* 0x000fe400078f10ff */
[----:B------:R-:W-:Y:S02]  /*0b70*/  SHF.R.S32.HI R218, RZ, 0x5, R218 ;  /* 0x00000005ffda7819 */ /* 0x000fe400000114da */
[--C-:B------:R-:W-:Y:S02]  /*0b80*/  SHF.R.S32.HI R0, RZ, 0x2, R4.reuse ;  /* 0x00000002ff007819 */ /* 0x100fe40000011404 */
[----:B------:R-:W-:Y:S01]  /*0b90*/  SHF.R.S32.HI R3, RZ, 0x1f, R4 ;  /* 0x0000001fff037819 */ /* 0x000fe20000011404 */
[----:B------:R-:W-:Y:S01]  /*0ba0*/  IMAD R7, R218, 0x10, R7 ;  /* 0x00000010da077824 */ /* 0x000fe200078e0207 */
[----:B------:R-:W-:Y:S01]  /*0bb0*/  SHF.R.S32.HI R217, RZ, 0x7, R2 ;  /* 0x00000007ffd97819 */ /* 0x000fe20000011402 */
[----:B------:R-:W-:Y:S01]  /*0bc0*/  UMOV UR4, UR8 ;  /* 0x0000000800047c82 */ /* 0x000fe20008000000 */
[----:B-1----:R-:W-:Y:S01]  /*0bd0*/  UMOV UR5, UR6 ;  /* 0x0000000600057c82 */ /* 0x002fe20008000000 */
[----:B------:R-:W-:Y:S01]  /*0be0*/  LEA.HI R3, R3, R0, RZ, 0x3 ;  /* 0x0000000003037211 */ /* 0x000fe200078f18ff */
[----:B------:R-:W-:Y:S01]  /*0bf0*/  IMAD.U32 R17, RZ, RZ, UR5 ;  /* 0x00000005ff117e24 */ /* 0x000fe2000f8e00ff */
[----:B------:R-:W-:-:S02]  /*0c00*/  IADD3 R6, R9, -R6, RZ ;  /* 0x8000000609067210 */ /* 0x000fc40007ffe0ff */
[----:B------:R-:W-:Y:S02]  /*0c10*/  LOP3.LUT R3, R3, 0xfffffff8, RZ, 0xc0, !PT ;  /* 0xfffffff803037812 */ /* 0x000fe400078ec0ff */
[----:B------:R-:W-:Y:S01]  /*0c20*/  LEA.HI R5, R5, R214, RZ, 0x5 ;  /* 0x000000d605057211 */ /* 0x000fe200078f28ff */
[----:B------:R-:W-:Y:S01]  /*0c30*/  IMAD R6, R7, 0x8, R6 ;  /* 0x0000000807067824 */ /* 0x000fe200078e0206 */
[----:B------:R-:W-:Y:S01]  /*0c40*/  LEA.HI R2, R2, R217, RZ, 0x1 ;  /* 0x000000d902027211 */ /* 0x000fe200078f08ff */
[----:B------:R-:W-:Y:S01]  /*0c50*/  IMAD.IADD R7, R0, 0x1, -R3 ;  /* 0x0000000100077824 */ /* 0x000fe200078e0a03 */
[----:B------:R-:W-:Y:S02]  /*0c60*/  SHF.R.S32.HI R0, RZ, 0x5, R5 ;  /* 0x00000005ff007819 */ /* 0x000fe40000011405 */
[----:B------:R-:W-:Y:S02]  /*0c70*/  LOP3.LUT R2, R2, 0x3fffffe, RZ, 0xc0, !PT ;  /* 0x03fffffe02027812 */ /* 0x000fe400078ec0ff */
[----:B------:R-:W-:Y:S01]  /*0c80*/  LOP3.LUT R3, R4, 0x7ffffffc, RZ, 0xc0, !PT ;  /* 0x7ffffffc04037812 */ /* 0x000fe200078ec0ff */
[----:B------:R-:W-:Y:S01]  /*0c90*/  IMAD R7, R0, 0x10, R7 ;  /* 0x0000001000077824 */ /* 0x000fe200078e0207 */
[----:B------:R-:W-:Y:S01]  /*0ca0*/  MOV R16, UR4 ;  /* 0x0000000400107c02 */ /* 0x000fe20008000f00 */
[----:B------:R-:W-:Y:S01]  /*0cb0*/  IMAD.IADD R2, R217, 0x1, -R2 ;  /* 0x00000001d9027824 */ /* 0x000fe200078e0a02 */
[----:B------:R-:W-:Y:S01]  /*0cc0*/  SHF.L.U32 R5, R6, 0x3, RZ ;  /* 0x0000000306057819 */ /* 0x000fe200000006ff */
[----:B------:R-:W-:Y:S01]  /*0cd0*/  IMAD.IADD R3, R214, 0x1, -R3 ;  /* 0x00000001d6037824 */ /* 0x000fe200078e0a03 */
[----:B------:R-:W-:Y:S01]  /*0ce0*/  UMOV UR4, URZ ;  /* 0x0000003f00047c82 */ /* 0x000fe20008000000 */
[----:B------:R-:W-:-:S02]  /*0cf0*/  MOV R18, UR8 ;  /* 0x0000000800127c02 */ /* 0x000fc40008000f00 */
[----:B------:R-:W-:Y:S01]  /*0d00*/  IMAD R220, R3, R220, 0x50 ;  /* 0x0000005003dc7424 */ /* 0x000fe200078e02dc */
[----:B------:R-:W-:Y:S01]  /*0d10*/  LEA R219, R2, R7, 0x6 ;  /* 0x0000000702db7211 */ /* 0x000fe200078e30ff */
[----:B------:R-:W-:Y:S01]  /*0d20*/  IMAD.WIDE R16, R5, 0x2, R16 ;  /* 0x0000000205107825 */ /* 0x000fe200078e0210 */
[----:B------:R-:W-:Y:S02]  /*0d30*/  MOV R19, UR4 ;  /* 0x0000000400137c02 */ /* 0x000fe40008000f00 */
[----:B--2---:R-:W-:-:S07]  /*0d40*/  LOP3.LUT R23, R8, 0x1, RZ, 0xfc, !PT ;  /* 0x0000000108177812 */ /* 0x004fce00078efcff */
.L_x_31:
[----:B------:R-:W1:Y:S01]  /*0d50*/  SHFL.IDX PT, R0, R217, RZ, 0x1f ;  /* 0x00001fffd9007589 */ /* 0x000e6200000e0000 */
[----:B------:R-:W2:Y:S01]  /*0d60*/  LDC R65, c[0x0][0x2e0] ;  /* 0x0000b800ff417b82 */ /* 0x000ea20000000800 */
[----:B------:R-:W-:Y:S01]  /*0d70*/  R2UR UR12, R18 ;  /* 0x00000000120c72ca */ /* 0x000fe200000e0000 */
[----:B------:R-:W-:Y:S01]  /*0d80*/  ULDC UR4, c[0x0][0xda8] ;  /* 0x00036a0000047ab9 */ /* 0x000fe20000000800 */
[----:B------:R-:W-:Y:S01]  /*0d90*/  ULDC.64 UR8, c[0x0][0x3f8] ;  /* 0x0000fe0000087ab9 */ /* 0x000fe20000000a00 */
[----:B------:R-:W-:Y:S01]  /*0da0*/  R2UR UR10, R212 ;  /* 0x00000000d40a72ca */ /* 0x000fe200000e0000 */
[----:B------:R-:W-:Y:S02]  /*0db0*/  UISETP.NE.AND UP1, UPT, UR4, 0x1, UPT ;  /* 0x000000010400788c */ /* 0x000fe4000bf25270 */
[----:B------:R-:W-:Y:S01]  /*0dc0*/  UISETP.NE.U32.AND UP0, UPT, UR8, URZ, UPT ;  /* 0x0000003f0800728c */ /* 0x000fe2000bf05070 */
[----:B------:R-:W-:Y:S01]  /*0dd0*/  ULDC UR5, c[0x0][0xdb4] ;  /* 0x00036d0000057ab9 */ /* 0x000fe20000000800 */
[----:B------:R-:W-:-:S02]  /*0de0*/  ULDC UR6, c[0x0][0x404] ;  /* 0x0001010000067ab9 */ /* 0x000fc40000000800 */
[----:B------:R-:W-:Y:S02]  /*0df0*/  UISETP.NE.AND.EX UP0, UPT, UR9, URZ, UPT, UP0 ;  /* 0x0000003f0900728c */ /* 0x000fe4000bf05300 */
[----:B------:R-:W-:Y:S02]  /*0e00*/  UISETP.NE.AND UP2, UPT, UR5, 0x1, UPT ;  /* 0x000000010500788c */ /* 0x000fe4000bf45270 */
[----:B------:R-:W-:Y:S02]  /*0e10*/  UIADD3 UR9, UR12, 0x14400, URZ ;  /* 0x000144000c097890 */ /* 0x000fe4000fffe03f */
[----:B------:R-:W-:Y:S01]  /*0e20*/  USEL UR6, UR6, 0x1, UP0 ;  /* 0x0000000106067887 */ /* 0x000fe20008000000 */
[----:B------:R-:W-:Y:S01]  /*0e30*/  @UP1 ULDC UR5, c[0x0][0xdac] ;  /* 0x00036b0000051ab9 */ /* 0x000fe20000000800 */
[----:B------:R-:W-:Y:S01]  /*0e40*/  ULOP3.LUT UP0, URZ, UR9, 0x9f, URZ, 0xc0, !UPT ;  /* 0x0000009f093f7892 */ /* 0x000fe2000f80c03f */
[----:B------:R-:W-:Y:S01]  /*0e50*/  UMOV UR11, UR10 ;  /* 0x0000000a000b7c82 */ /* 0x000fe20008000000 */
[----:B-1----:R-:W-:-:S02]  /*0e60*/  R2UR UR7, R0 ;  /* 0x00000000000772ca */ /* 0x002fc400000e0000 */
[----:B--2---:R-:W-:Y:S01]  /*0e70*/  IMAD R65, R65, UR6, RZ ;  /* 0x0000000641417c24 */ /* 0x004fe2000f8e02ff */
[----:B------:R-:W-:Y:S01]  /*0e80*/  @UP1 ULDC UR6, c[0x0][0xdb0] ;  /* 0x00036c0000061ab9 */ /* 0x000fe20000000800 */
[----:B------:R-:W-:Y:S02]  /*0e90*/  PLOP3.LUT P0, PT, PT, PT, UP0, 0x80, 0x0 ;  /* 0x000000000000781c */ /* 0x000fe40003f0f008 */
[----:B------:R-:W-:-:S04]  /*0ea0*/  VIADD R0, R65, 0x4f ;  /* 0x0000004f41007836 */ /* 0x000fc80000000000 */
[----:B------:R-:W-:-:S03]  /*0eb0*/  IMAD.HI R0, R0, 0x66666667, RZ ;  /* 0x6666666700007827 */ /* 0x000fc600078e02ff */
[----:B------:R-:W-:Y:S02]  /*0ec0*/  ULEA.HI UR4, UR7, UR7, URZ, 0x1 ;  /* 0x0000000707047291 */ /* 0x000fe4000f8f083f */
[----:B------:R-:W-:Y:S02]  /*0ed0*/  SHF.R.U32.HI R3, RZ, 0x1f, R0 ;  /* 0x0000001fff037819 */ /* 0x000fe40000011600 */
[----:B------:R-:W-:Y:S02]  /*0ee0*/  ULOP3.LUT UR8, UR4, 0x1e, URZ, 0xc0, !UPT ;  /* 0x0000001e04087892 */ /* 0x000fe4000f8ec03f */
[----:B------:R-:W-:Y:S01]  /*0ef0*/  LEA.HI.SX32 R152, R0, R3, 0x1b ;  /* 0x0000000300987211 */ /* 0x000fe200078fdaff */
[----:B------:R-:W-:Y:S02]  /*0f00*/  UIMAD.WIDE.U32 UR4, UR10, UR5, URZ ;  /* 0x000000050a0472a5 */ /* 0x000fe4000f8e003f */
[----:B------:R-:W-:Y:S02]  /*0f10*/  UIADD3 UR8, UR7, -UR8, URZ ;  /* 0x8000000807087290 */ /* 0x000fe4000fffe03f */
[----:B------:R-:W-:-:S02]  /*0f20*/  @UP1 USHF.R.U32.HI UR11, URZ, UR6, UR5 ;  /* 0x000000063f0b1299 */ /* 0x000fc40008011605 */
[----:B------:R-:W-:Y:S01]  /*0f30*/  ULEA UR8, UR8, UR9, 0xd ;  /* 0x0000000908087291 */ /* 0x000fe2000f8e683f */
[----:B------:R-:W-:Y:S02]  /*0f40*/  @UP2 ULDC.64 UR6, c[0x0][0xdb8] ;  /* 0x00036e0000062ab9 */ /* 0x000fe40000000a00 */
[----:B------:R-:W-:Y:S02]  /*0f50*/  UIMAD.WIDE.U32 UR4, UR11, UR6, URZ ;  /* 0x000000060b0472a5 */ /* 0x000fe4000f8e003f */
[----:B------:R-:W-:Y:S01]  /*0f60*/  IMAD.U32 R216, RZ, RZ, UR11 ;  /* 0x0000000bffd87e24 */ /* 0x000fe2000f8e00ff */
[----:B------:R-:W-:Y:S01]  /*0f70*/  USHF.R.U32.HI UR8, URZ, 0x4, UR8 ;  /* 0x000000043f087899 */ /* 0x000fe20008011608 */
[----:B------:R-:W-:Y:S01]  /*0f80*/  UMOV UR36, UR11 ;  /* 0x0000000b00247c82 */ /* 0x000fe20008000000 */
[----:B------:R-:W-:Y:S02]  /*0f90*/  @UP2 USHF.R.U32.HI UR36, URZ, UR7, UR5 ;  /* 0x000000073f242299 */ /* 0x000fe40008011605 */
[----:B------:R-:W-:Y:S01]  /*0fa0*/  UMOV UR4, UR10 ;  /* 0x0000000a00047c82 */ /* 0x000fe20008000000 */
[----:B------:R-:W-:Y:S01]  /*0fb0*/  ULOP3.LUT UR37, UR8, 0x3fff, URZ, 0xc0, !UPT ;  /* 0x00003fff08257892 */ /* 0x000fe2000f8ec03f */
[----:B------:R-:W-:Y:S01]  /*0fc0*/  MOV R215, UR4 ;  /* 0x0000000400d77c02 */ /* 0x000fe20008000f00 */
[----:B------:R-:W-:Y:S10]  /*0fd0*/  @!P0 BRA `(.L_x_9) ;  /* 0x0000000000408947 */ /* 0x000ff40003800000 */
[----:B------:R-:W-:Y:S01]  /*0fe0*/  MOV R0, 0x0 ;  /* 0x0000000000007802 */ /* 0x000fe20000000f00 */
[----:B------:R-:W-:Y:S01]  /*0ff0*/  ULDC.64 UR4, c[0x4][0x1b8] ;  /* 0x01006e0000047ab9 */ /* 0x000fe20000000a00 */
[----:B------:R-:W-:Y:S01]  /*1000*/  ULDC.64 UR6, c[0x4][0x130] ;  /* 0x01004c0000067ab9 */ /* 0x000fe20000000a00 */
[----:B------:R-:W-:Y:S01]  /*1010*/  IMAD.U32 R4, RZ, RZ, UR4 ;  /* 0x00000004ff047e24 */ /* 0x000fe2000f8e00ff */
[----:B------:R1:W2:Y:S01]  /*1020*/  LDC.64 R2, c[0x4][R0] ;  /* 0x0100000000027b82 */ /* 0x0002a20000000a00 */
[----:B------:R-:W-:Y:S01]  /*1030*/  IMAD.U32 R5, RZ, RZ, UR5 ;  /* 0x00000005ff057e24 */ /* 0x000fe2000f8e00ff */
[----:B------:R-:W-:Y:S01]  /*1040*/  ULDC.64 UR4, c[0x4][0x1c0] ;  /* 0x0100700000047ab9 */ /* 0x000fe20000000a00 */
[----:B------:R-:W-:Y:S01]  /*1050*/  IMAD.U32 R10, RZ, RZ, UR6 ;  /* 0x00000006ff0a7e24 */ /* 0x000fe2000f8e00ff */
[----:B------:R-:W-:Y:S01]  /*1060*/  MOV R6, UR4 ;  /* 0x0000000400067c02 */ /* 0x000fe20008000f00 */
[----:B------:R-:W-:Y:S01]  /*1070*/  IMAD.U32 R7, RZ, RZ, UR5 ;  /* 0x00000005ff077e24 */ /* 0x000fe2000f8e00ff */
[----:B------:R-:W-:Y:S01]  /*1080*/  MOV R11, UR7 ;  /* 0x00000007000b7c02 */ /* 0x000fe20008000f00 */
[----:B------:R-:W-:Y:S01]  /*1090*/  IMAD.MOV.U32 R8, RZ, RZ, 0x70 ;  /* 0x00000070ff087424 */ /* 0x000fe200078e00ff */
[----:B------:R-:W-:Y:S01]  /*10a0*/  MOV R13, RZ ;  /* 0x000000ff000d7202 */ /* 0x000fe20000000f00 */
[----:B-1----:R-:W-:-:S07]  /*10b0*/  IMAD.MOV.U32 R12, RZ, RZ, 0x1 ;  /* 0x00000001ff0c7424 */ /* 0x002fce00078e00ff */
[----:B------:R-:W-:-:S07]  /*10c0*/  LEPC R20, `(.L_x_9) ;  /* 0x000000001014794e */ /* 0x000fce0000000000 */
[----:B--2---:R-:W-:Y:S05]  /*10d0*/  CALL.ABS.NOINC R2 ;  /* 0x0000000002007343 */ /* 0x004fea0003c00000 */
.L_x_9:
[----:B------:R-:W-:Y:S02]  /*10e0*/  R2UR UR4, R18 ;  /* 0x00000000120472ca */ /* 0x000fe400000e0000 */
[----:B------:R-:W-:Y:S02]  /*10f0*/  LOP3.LUT R0, R213, 0x1, RZ, 0xc0, !PT ;  /* 0x00000001d5007812 */ /* 0x000fe400078ec0ff */
[----:B------:R-:W-:Y:S02]  /*1100*/  ISETP.NE.AND P0, PT, R23, 0x3, PT ;  /* 0x000000031700780c */ /* 0x000fe40003f05270 */
[----:B------:R-:W-:-:S07]  /*1110*/  SHF.L.U32 R0, R0, 0x1f, RZ ;  /* 0x0000001f00007819 */ /* 0x000fce00000006ff */
[----:B------:R-:W1:Y:S02]  /*1120*/  SYNCS.PHASECHK.TRANS64.TRYWAIT P1, [UR4+0x38800], R0 ;  /* 0x03880000ff0075a7 */ /* 0x000e640008020144 */
[----:B-1----:R-:W-:Y:S05]  /*1130*/  @!P1 BRA `(.L_x_10) ;  /* 0x000000e000ac9947 */ /* 0x002fea0003800000 */
.L_x_90:
[----:B------:R-:W-:Y:S05]  /*1140*/  @!P0 BRA `(.L_x_11) ;  /* 0x0000000000048947 */ /* 0x000fea0003800000 */
[----:B------:R-:W-:Y:S01]  /*1150*/  BPT.TRAP 0x1 ;  /* 0x000000040000795c */ /* 0x000fe20000300000 */
.L_x_11:
[----:B------:R-:W-:Y:S01]  /*1160*/  R2UR UR5, R19 ;  /* 0x00000000130572ca */ /* 0x000fe200000e0000 */
[----:B-1----:R-:W-:Y:S01]  /*1170*/  IMAD.U32 R0, RZ, RZ, UR38 ;  /* 0x00000026ff007e24 */ /* 0x002fe2000f8e00ff */
[----:B------:R-:W-:-:S11]  /*1180*/  R2UR UR4, R18 ;  /* 0x00000000120472ca */ /* 0x000fd600000e0000 */
[----:B------:R-:W-:Y:S02]  /*1190*/  IMAD.U32 R3, RZ, RZ, UR5 ;  /* 0x00000005ff037e24 */ /* 0x000fe4000f8e00ff */
[----:B------:R-:W-:-:S03]  /*11a0*/  LEA R0, R0, UR4, 0x3 ;  /* 0x0000000400007c11 */ /* 0x000fc6000f8e18ff */
[----:B------:R-:W-:-:S04]  /*11b0*/  SHF.L.U32 R3, R3, 0x1f, RZ ;  /* 0x0000001f03037819 */ /* 0x000fc800000006ff */
[----:B------:R1:W2:Y:S01]  /*11c0*/  SYNCS.PHASECHK.TRANS64.TRYWAIT P2, [R0+URZ+0x38830], R3 ;  /* 0x03883003000075a7 */ /* 0x0002a2000804017f */
[----:B------:R-:W-:Y:S05]  /*11d0*/  @!P0 BRA `(.L_x_12) ;  /* 0x0000000000048947 */ /* 0x000fea0003800000 */
[----:B------:R-:W-:Y:S01]  /*11e0*/  BPT.TRAP 0x1 ;  /* 0x000000040000795c */ /* 0x000fe20000300000 */
.L_x_12:
[----:B------:R-:W3:Y:S01]  /*11f0*/  S2R R2, SR_TID.X ;  /* 0x0000000000027919 */ /* 0x000ee20000002100 */
[----:B------:R-:W-:Y:S02]  /*1200*/  MOV R151, RZ ;  /* 0x000000ff00977202 */ /* 0x000fe40000000f00 */
[----:B---3--:R-:W-:-:S04]  /*1210*/  LOP3.LUT R2, R2, 0x7f, RZ, 0xc0, !PT ;  /* 0x0000007f02027812 */ /* 0x008fc800078ec0ff */
[----:B------:R-:W-:Y:S01]  /*1220*/  ISETP.NE.AND P1, PT, R2, RZ, PT ;  /* 0x000000ff0200720c */ /* 0x000fe20003f25270 */
[----:B--2---:R-:W-:-:S12]  /*1230*/  @P2 BRA `(.L_x_13) ;  /* 0x0000000000082947 */ /* 0x004fd80003800000 */
[----:B------:R-:W2:Y:S02]  /*1240*/  SYNCS.PHASECHK.TRANS64.TRYWAIT P2, [R0+URZ+0x38830], R3 ;  /* 0x03883003000075a7 */ /* 0x000ea4000804017f */
[----:B--2---:R-:W-:Y:S05]  /*1250*/  @!P2 BRA `(.L_x_14) ;  /* 0x000000e00080a947 */ /* 0x004fea0003800000 */
.L_x_13:
[----:B------:R-:W-:Y:S05]  /*1260*/  WARPSYNC.ALL ;  /* 0x0000000000007948 */ /* 0x000fea0003800000 */
[----:B------:R-:W-:Y:S01]  /*1270*/  R2UR UR4, R18 ;  /* 0x00000000120472ca */ /* 0x000fe200000e0000 */
[----:B------:R-:W-:Y:S01]  /*1280*/  ULOP3.LUT UR5, UR37, 0x10000, URZ, 0xfc, !UPT ;  /* 0x0001000025057892 */ /* 0x000fe2000f8efc3f */
[----:B------:R-:W-:Y:S01]  /*1290*/  WARPGROUP.ARRIVE ;  /* 0x00000000000079c5 */ /* 0x000fe20000000000 */
[----:B------:R-:W-:Y:S01]  /*12a0*/  UMOV UR9, 0x40000040 ;  /* 0x4000004000097882 */ /* 0x000fe20000000000 */
[----:B------:R-:W-:Y:S01]  /*12b0*/  UMOV UR11, 0x40000040 ;  /* 0x40000040000b7882 */ /* 0x000fe20000000000 */
[----:B------:R-:W-:Y:S01]  /*12c0*/  UMOV UR21, UR9 ;  /* 0x0000000900157c82 */ /* 0x000fe20008000000 */
[----:B------:R-:W-:Y:S01]  /*12d0*/  MOV R15, UR9 ;  /* 0x00000009000f7c02 */ /* 0x000fe20008000f00 */
[----:B------:R-:W-:Y:S01]  /*12e0*/  UMOV UR13, UR21 ;  /* 0x00000015000d7c82 */ /* 0x000fe20008000000 */
[----:B------:R-:W-:Y:S01]  /*12f0*/  UMOV UR8, UR5 ;  /* 0x0000000500087c82 */ /* 0x000fe20008000000 */
[----:B------:R-:W-:Y:S01]  /*1300*/  UMOV UR15, 0x40000040 ;  /* 0x40000040000f7882 */ /* 0x000fe20000000000 */
[----:B------:R-:W-:Y:S01]  /*1310*/  UMOV UR20, UR8 ;  /* 0x0000000800147c82 */ /* 0x000fe20008000000 */
[----:B------:R-:W-:Y:S01]  /*1320*/  IMAD.U32 R14, RZ, RZ, UR8 ;  /* 0x00000008ff0e7e24 */ /* 0x000fe2000f8e00ff */
[----:B------:R-:W-:Y:S01]  /*1330*/  UMOV UR12, UR20 ;  /* 0x00000014000c7c82 */ /* 0x000fe20008000000 */
[----:B------:R-:W-:Y:S01]  /*1340*/  UIADD3 UR4, UR4, 0x24400, URZ ;  /* 0x0002440004047890 */ /* 0x000fe2000fffe03f */
[----:B------:R-:W-:Y:S01]  /*1350*/  MOV R2, UR38 ;  /* 0x0000002600027c02 */ /* 0x000fe20008000f00 */
[----:B------:R-:W-:Y:S01]  /*1360*/  UMOV UR16, UR20 ;  /* 0x0000001400107c82 */ /* 0x000fe20008000000 */
[----:B------:R-:W-:Y:S01]  /*1370*/  UMOV UR17, UR21 ;  /* 0x0000001500117c82 */ /* 0x000fe20008000000 */
[----:B------:R-:W-:Y:S01]  /*1380*/  USHF.R.U32.HI UR4, URZ, 0x4, UR4 ;  /* 0x000000043f047899 */ /* 0x000fe20008011604 */
[----:B-12---:R-:W-:Y:S01]  /*1390*/  MOV R3, UR36 ;  /* 0x0000002400037c02 */ /* 0x006fe20008000f00 */
[----:B------:R-:W-:Y:S01]  /*13a0*/  UMOV UR19, 0x40000040 ;  /* 0x4000004000137882 */ /* 0x000fe20000000000 */
[----:B------:R-:W-:Y:S01]  /*13b0*/  UMOV UR23, 0x40000040 ;  /* 0x4000004000177882 */ /* 0x000fe20000000000 */
[----:B------:R-:W-:Y:S01]  /*13c0*/  ULOP3.LUT UR4, UR4, 0x3fff, URZ, 0xc0, !UPT ;  /* 0x00003fff04047892 */ /* 0x000fe2000f8ec03f */
[----:B------:R-:W-:Y:S01]  /*13d0*/  P2R R64, PR, RZ, 0x1 ;  /* 0x00000001ff407803 */ /* 0x000fe20000000000 */
[----:B------:R-:W-:Y:S01]  /*13e0*/  UMOV UR27, 0x40000040 ;  /* 0x40000040001b7882 */ /* 0x000fe20000000000 */
[----:B------:R-:W-:Y:S01]  /*13f0*/  UMOV UR31, 0x40000040 ;  /* 0x40000040001f7882 */ /* 0x000fe20000000000 */
[----:B------:R-:W-:Y:S01]  /*1400*/  ULOP3.LUT UR6, UR4, 0x10000, URZ, 0xfc, !UPT ;  /* 0x0001000004067892 */ /* 0x000fe2000f8efc3f */
[----:B------:R-:W-:Y:S01]  /*1410*/  @!P1 VIADD R0, R0, 0x38840 ;  /* 0x0003884000009836 */ /* 0x000fe20000000000 */
[----:B------:R-:W-:Y:S01]  /*1420*/  UMOV UR35, 0x40000040 ;  /* 0x4000004000237882 */ /* 0x000fe20000000000 */
[----:B------:R-:W-:Y:S01]  /*1430*/  UMOV UR43, 0x40000040 ;  /* 0x40000040002b7882 */ /* 0x000fe20000000000 */
[----:B------:R-:W-:Y:S01]  /*1440*/  UIMAD UR4, UR38, 0xa00, UR6 ;  /* 0x00000a00260478a4 */ /* 0x000fe2000f8e0206 */
[--C-:B------:R-:W-:Y:S01]  /*1450*/  IMAD.MOV.U32 R150, RZ, RZ, R151.reuse ;  /* 0x000000ffff967224 */ /* 0x100fe200078e0097 */
[----:B------:R-:W-:Y:S01]  /*1460*/  UMOV UR47, 0x40000040 ;  /* 0x40000040002f7882 */ /* 0x000fe20000000000 */
[----:B------:R-:W-:Y:S01]  /*1470*/  IMAD.U32 R22, RZ, RZ, UR6 ;  /* 0x00000006ff167e24 */ /* 0x000fe2000f8e00ff */
[----:B------:R-:W-:Y:S01]  /*1480*/  UIADD3 UR14, UR4, 0x100, URZ ;  /* 0x00000100040e7890 */ /* 0x000fe2000fffe03f */
[----:B------:R-:W-:Y:S01]  /*1490*/  @!P1 PRMT R0, RZ, 0x654, R0 ;  /* 0x00000654ff009816 */ /* 0x000fe20000000000 */
[----:B------:R-:W-:Y:S01]  /*14a0*/  UIADD3 UR18, UR4, 0x180, URZ ;  /* 0x0000018004127890 */ /* 0x000fe2000fffe03f */
[-C--:B------:R-:W-:Y:S01]  /*14b0*/  MOV R149, R151.reuse ;  /* 0x0000009700957202 */ /* 0x080fe20000000f00 */
[----:B------:R-:W-:Y:S01]  /*14c0*/  UMOV UR10, UR4 ;  /* 0x00000004000a7c82 */ /* 0x000fe20008000000 */
[----:B------:R-:W-:Y:S01]  /*14d0*/  UIADD3 UR6, UR5, 0x2, URZ ;  /* 0x0000000205067890 */ /* 0x000fe2000fffe03f */
[----:B------:R-:W-:Y:S01]  /*14e0*/  HGMMA.64x16x16.F32.BF16 R56, gdesc[UR8], RZ, !UPT, gsb0 ;  /* 0x00200000083879f0 */ /* 0x000fe2000c0018ff */
[----:B------:R-:W-:Y:S01]  /*14f0*/  UIADD3 UR10, UR4, 0x80, URZ ;  /* 0x00000080040a7890 */ /* 0x000fe2000fffe03f */
[--C-:B------:R-:W-:Y:S01]  /*1500*/  IMAD.MOV.U32 R148, RZ, RZ, R151.reuse ;  /* 0x000000ffff947224 */ /* 0x100fe200078e0097 */
[----:B------:R-:W-:Y:S01]  /*1510*/  UMOV UR8, UR20 ;  /* 0x0000001400087c82 */ /* 0x000fe20008000000 */
[----:B------:R-:W-:Y:S01]  /*1520*/  UMOV UR9, UR21 ;  /* 0x0000001500097c82 */ /* 0x000fe20008000000 */
[----:B------:R-:W-:Y:S01]  /*1530*/  UMOV UR11, 0x40000040 ;  /* 0x40000040000b7882 */ /* 0x000fe20000000000 */
[----:B------:R-:W-:Y:S01]  /*1540*/  UIADD3 UR7, UR4, 0x2, URZ ;  /* 0x0000000204077890 */ /* 0x000fe2000fffe03f */
[--C-:B------:R-:W-:Y:S01]  /*1550*/  IMAD.MOV.U32 R147, RZ, RZ, R151.reuse ;  /* 0x000000ffff937224 */ /* 0x100fe200078e0097 */
[----:B------:R-:W-:Y:S01]  /*1560*/  UIADD3 UR22, UR4, 0x402, URZ ;  /* 0x0000040204167890 */ /* 0x000fe2000fffe03f */
[-C--:B------:R-:W-:Y:S01]  /*1570*/  MOV R146, R151.reuse ;  /* 0x0000009700927202 */ /* 0x080fe20000000f00 */
[----:B------:R-:W-:Y:S01]  /*1580*/  UIADD3 UR26, UR4, 0x404, URZ ;  /* 0x00000404041a7890 */ /* 0x000fe2000fffe03f */
[--C-:B------:R-:W-:Y:S01]  /*1590*/  IMAD.MOV.U32 R145, RZ, RZ, R151.reuse ;  /* 0x000000ffff917224 */ /* 0x100fe200078e0097 */
        /* <DEDUP_REMOVED lines=10> */
[----:B------:R-:W-:Y:S01]  /*1640*/  UMOV UR51, 0x40000040 ;  /* 0x4000004000337882 */ /* 0x000fe20000000000 */
[----:B------:R-:W-:Y:S01]  /*1650*/  UIADD3 UR54, UR4, 0x800, URZ ;  /* 0x0000080004367890 */ /* 0x000fe2000fffe03f */
[--C-:B------:R-:W-:Y:S01]  /*1660*/  IMAD.MOV.U32 R139, RZ, RZ, R151.reuse ;  /* 0x000000ffff8b7224 */ /* 0x100fe200078e0097 */
[----:B------:R-:W-:Y:S01]  /*1670*/  UMOV UR55, 0x40000040 ;  /* 0x4000004000377882 */ /* 0x000fe20000000000 */
[----:B------:R-:W-:Y:S01]  /*1680*/  UIADD3 UR58, UR4, 0x802, URZ ;  /* 0x00000802043a7890 */ /* 0x000fe2000fffe03f */
[--C-:B------:R-:W-:Y:S01]  /*1690*/  IMAD.MOV.U32 R138, RZ, RZ, R151.reuse ;  /* 0x000000ffff8a7224 */ /* 0x100fe200078e0097 */
[----:B------:R-:W-:Y:S01]  /*16a0*/  UMOV UR59, 0x40000040 ;  /* 0x40000040003b7882 */ /* 0x000fe20000000000 */
[----:B------:R-:W-:Y:S01]  /*16b0*/  UMOV UR39, 0x40000040 ;  /* 0x4000004000277882 */ /* 0x000fe20000000000 */
[-C--:B------:R-:W-:Y:S01]  /*16c0*/  MOV R137, R151.reuse ;  /* 0x0000009700897202 */ /* 0x080fe20000000f00 */
[--C-:B------:R-:W-:Y:S01]  /*16d0*/  IMAD.MOV.U32 R136, RZ, RZ, R151.reuse ;  /* 0x000000ffff887224 */ /* 0x100fe200078e0097 */
        /* <DEDUP_REMOVED lines=18> */
[----:B------:R-:W-:Y:S01]  /*1800*/  MOV R107, R151 ;  /* 0x00000097006b7202 */ /* 0x000fe20000000f00 */
[----:B------:R-:W-:Y:S01]  /*1810*/  IMAD.MOV.U32 R121, RZ, RZ, R151 ;  /* 0x000000ffff797224 */ /* 0x000fe200078e0097 */
[----:B------:R-:W-:-:S02]  /*1820*/  WARPGROUP.DEPBAR.LE gsb0, 0x0 ;  /* 0x00008000000079c5 */ /* 0x000fc40000010000 */
[----:B------:R-:W-:Y:S01]  /*1830*/  WARPGROUP.ARRIVE ;  /* 0x00000000000079c5 */ /* 0x000fe20000000000 */
[--C-:B------:R-:W-:Y:S01]  /*1840*/  IMAD.MOV.U32 R120, RZ, RZ, R151.reuse ;  /* 0x000000ffff787224 */ /* 0x100fe200078e0097 */
[-C--:B------:R-:W-:Y:S01]  /*1850*/  MOV R104, R151.reuse ;  /* 0x0000009700687202 */ /* 0x080fe20000000f00 */
[--C-:B------:R-:W-:Y:S01]  /*1860*/  IMAD.MOV.U32 R118, RZ, RZ, R151.reuse ;  /* 0x000000ffff767224 */ /* 0x100fe200078e0097 */
[-C--:B------:R-:W-:Y:S01]  /*1870*/  MOV R98, R151.reuse ;  /* 0x0000009700627202 */ /* 0x080fe20000000f00 */
[--C-:B------:R-:W-:Y:S01]  /*1880*/  IMAD.MOV.U32 R117, RZ, RZ, R151.reuse ;  /* 0x000000ffff757224 */ /* 0x100fe200078e0097 */
[----:B------:R-:W-:Y:S01]  /*1890*/  HGMMA.64x16x16.F32.BF16 R48, gdesc[UR8], RZ, !UPT, gsb0 ;  /* 0x00200000083079f0 */ /* 0x000fe2000c0018ff */
[----:B------:R-:W-:Y:S01]  /*18a0*/  UIADD3 UR10, UR4, 0x200, URZ ;  /* 0x00000200040a7890 */ /* 0x000fe2000fffe03f */
[--C-:B------:R-:W-:Y:S01]  /*18b0*/  IMAD.MOV.U32 R115, RZ, RZ, R151.reuse ;  /* 0x000000ffff737224 */ /* 0x100fe200078e0097 */
[----:B------:R-:W-:Y:S01]  /*18c0*/  UMOV UR8, UR20 ;  /* 0x0000001400087c82 */ /* 0x000fe20008000000 */
[----:B------:R-:W-:Y:S01]  /*18d0*/  UMOV UR9, UR21 ;  /* 0x0000001500097c82 */ /* 0x000fe20008000000 */
[----:B------:R-:W-:Y:S01]  /*18e0*/  UMOV UR11, 0x40000040 ;  /* 0x40000040000b7882 */ /* 0x000fe20000000000 */
        /* <DEDUP_REMOVED lines=10> */
[----:B------:R-:W-:-:S02]  /*1990*/  IMAD.MOV.U32 R106, RZ, RZ, R151 ;  /* 0x000000ffff6a7224 */ /* 0x000fc400078e0097 */
[--C-:B------:R-:W-:Y:S02]  /*19a0*/  IMAD.MOV.U32 R105, RZ, RZ, R151.reuse ;  /* 0x000000ffff697224 */ /* 0x100fe400078e0097 */
[--C-:B------:R-:W-:Y:S02]  /*19b0*/  IMAD.MOV.U32 R103, RZ, RZ, R151.reuse ;  /* 0x000000ffff677224 */ /* 0x100fe400078e0097 */
[--C-:B------:R-:W-:Y:S02]  /*19c0*/  IMAD.MOV.U32 R102, RZ, RZ, R151.reuse ;  /* 0x000000ffff667224 */ /* 0x100fe400078e0097 */
[--C-:B------:R-:W-:Y:S02]  /*19d0*/  IMAD.MOV.U32 R100, RZ, RZ, R151.reuse ;  /* 0x000000ffff647224 */ /* 0x100fe400078e0097 */
[--C-:B------:R-:W-:Y:S02]  /*19e0*/  IMAD.MOV.U32 R96, RZ, RZ, R151.reuse ;  /* 0x000000ffff607224 */ /* 0x100fe400078e0097 */
        /* <DEDUP_REMOVED lines=9> */
[----:B------:R-:W-:Y:S01]  /*1a80*/  IMAD.MOV.U32 R66, RZ, RZ, R151 ;  /* 0x000000ffff427224 */ /* 0x000fe200078e0097 */
[----:B------:R-:W-:Y:S02]  /*1a90*/  WARPGROUP.DEPBAR.LE gsb0, 0x0 ;  /* 0x00008000000079c5 */ /* 0x000fe40000010000 */
[----:B------:R-:W-:-:S06]  /*1aa0*/  WARPGROUP.ARRIVE ;  /* 0x00000000000079c5 */ /* 0x000fcc0000000000 */
[----:B------:R-:W-:Y:S01]  /*1ab0*/  HGMMA.64x16x16.F32.BF16 R40, gdesc[UR12], RZ, !UPT, gsb0 ;  /* 0x002000000c2879f0 */ /* 0x000fe2000c0018ff */
[----:B------:R-:W-:Y:S01]  /*1ac0*/  UMOV UR12, UR6 ;  /* 0x00000006000c7c82 */ /* 0x000fe20008000000 */
[----:B------:R-:W-:Y:S01]  /*1ad0*/  UMOV UR13, 0x40000040 ;  /* 0x40000040000d7882 */ /* 0x000fe20000000000 */
[----:B------:R-:W-:Y:S01]  /*1ae0*/  UMOV UR14, UR7 ;  /* 0x00000007000e7c82 */ /* 0x000fe20008000000 */
[----:B------:R-:W-:Y:S01]  /*1af0*/  UMOV UR15, 0x40000040 ;  /* 0x40000040000f7882 */ /* 0x000fe20000000000 */
[----:B------:R-:W-:Y:S01]  /*1b00*/  UMOV UR20, UR12 ;  /* 0x0000000c00147c82 */ /* 0x000fe20008000000 */
[----:B------:R-:W-:Y:S01]  /*1b10*/  UMOV UR21, UR13 ;  /* 0x0000000d00157c82 */ /* 0x000fe20008000000 */
[----:B------:R-:W-:Y:S01]  /*1b20*/  IMAD.U32 R12, RZ, RZ, UR12 ;  /* 0x0000000cff0c7e24 */ /* 0x000fe2000f8e00ff */
[----:B------:R-:W-:Y:S01]  /*1b30*/  UIADD3 UR6, UR5, 0x4, URZ ;  /* 0x0000000405067890 */ /* 0x000fe2000fffe03f */
[----:B------:R-:W-:Y:S01]  /*1b40*/  IMAD.U32 R13, RZ, RZ, UR13 ;  /* 0x0000000dff0d7e24 */ /* 0x000fe2000f8e00ff */
[----:B------:R-:W-:Y:S01]  /*1b50*/  UIADD3 UR7, UR4, 0x4, URZ ;  /* 0x0000000404077890 */ /* 0x000fe2000fffe03f */
[----:B------:R-:W-:-:S02]  /*1b60*/  WARPGROUP.DEPBAR.LE gsb0, 0x0 ;  /* 0x00008000000079c5 */ /* 0x000fc40000010000 */
[----:B------:R-:W-:-:S06]  /*1b70*/  WARPGROUP.ARRIVE ;  /* 0x00000000000079c5 */ /* 0x000fcc0000000000 */
[----:B------:R-:W-:Y:S01]  /*1b80*/  HGMMA.64x16x16.F32.BF16 R32, gdesc[UR16], RZ, !UPT, gsb0 ;  /* 0x00200000102079f0 */ /* 0x000fe2000c0018ff */
[----:B------:R-:W-:Y:S01]  /*1b90*/  UIADD3 UR18, UR4, 0x182, URZ ;  /* 0x0000018204127890 */ /* 0x000fe2000fffe03f */
[----:B------:R-:W-:Y:S01]  /*1ba0*/  UMOV UR16, UR20 ;  /* 0x0000001400107c82 */ /* 0x000fe20008000000 */
[----:B------:R-:W-:Y:S01]  /*1bb0*/  UMOV UR17, UR21 ;  /* 0x0000001500117c82 */ /* 0x000fe20008000000 */
[----:B------:R-:W-:Y:S01]  /*1bc0*/  UMOV UR19, 0x40000040 ;  /* 0x4000004000137882 */ /* 0x000fe20000000000 */
[----:B------:R-:W-:Y:S02]  /*1bd0*/  WARPGROUP.DEPBAR.LE gsb0, 0x0 ;  /* 0x00008000000079c5 */ /* 0x000fe40000010000 */
        /* <DEDUP_REMOVED lines=8> */
[----:B------:R-:W-:Y:S01]  /*1c60*/  HGMMA.64x16x16.F32.BF16 R56, gdesc[UR12], R56, gsb0 ;  /* 0x002000000c3879f0 */ /* 0x000fe20008001838 */
        /* <DEDUP_REMOVED lines=14> */
[----:B------:R-:W-:Y:S01]  /*1d50*/  UMOV UR12, UR6 ;  /* 0x00000006000c7c82 */ /* 0x000fe20008000000 */
[----:B------:R-:W-:Y:S01]  /*1d60*/  UMOV UR13, 0x40000040 ;  /* 0x40000040000d7882 */ /* 0x000fe20000000000 */
[----:B------:R-:W-:Y:S01]  /*1d70*/  UMOV UR14, UR7 ;  /* 0x00000007000e7c82 */ /* 0x000fe20008000000 */
[----:B------:R-:W-:Y:S01]  /*1d80*/  UMOV UR15, 0x40000040 ;  /* 0x40000040000f7882 */ /* 0x000fe20000000000 */
[----:B------:R-:W-:Y:S01]  /*1d90*/  UMOV UR20, UR12 ;  /* 0x0000000c00147c82 */ /* 0x000fe20008000000 */
[----:B------:R-:W-:Y:S01]  /*1da0*/  UMOV UR21, UR13 ;  /* 0x0000000d00157c82 */ /* 0x000fe20008000000 */
[----:B------:R-:W-:Y:S01]  /*1db0*/  MOV R10, UR12 ;  /* 0x0000000c000a7c02 */ /* 0x000fe20008000f00 */
[----:B------:R-:W-:Y:S01]  /*1dc0*/  IMAD.U32 R11, RZ, RZ, UR13 ;  /* 0x0000000dff0b7e24 */ /* 0x000fe2000f8e00ff */
[----:B------:R-:W-:Y:S02]  /*1dd0*/  UIADD3 UR6, UR5, 0x6, URZ ;  /* 0x0000000605067890 */ /* 0x000fe4000fffe03f */
[----:B------:R-:W-:Y:S01]  /*1de0*/  UIADD3 UR7, UR4, 0x6, URZ ;  /* 0x0000000604077890 */ /* 0x000fe2000fffe03f */
[----:B------:R-:W-:-:S02]  /*1df0*/  WARPGROUP.DEPBAR.LE gsb0, 0x0 ;  /* 0x00008000000079c5 */ /* 0x000fc40000010000 */
        /* <DEDUP_REMOVED lines=36> */
[----:B------:R-:W-:Y:S01]  /*2040*/  IMAD.U32 R8, RZ, RZ, UR12 ;  /* 0x0000000cff087e24 */ /* 0x000fe2000f8e00ff */
[----:B------:R-:W-:Y:S01]  /*2050*/  MOV R9, UR13 ;  /* 0x0000000d00097c02 */ /* 0x000fe20008000f00 */
        /* <DEDUP_REMOVED lines=49> */
[----:B------:R-:W-:Y:S01]  /*2370*/  UMOV UR16, UR8 ;  /* 0x0000000800107c82 */ /* 0x000fe20008000000 */
[----:B------:R-:W-:Y:S01]  /*2380*/  UMOV UR17, UR9 ;  /* 0x0000000900117c82 */ /* 0x000fe20008000000 */
[----:B------:R-:W-:Y:S02]  /*2390*/  UIADD3 UR6, UR5, 0x402, URZ ;  /* 0x0000040205067890 */ /* 0x000fe4000fffe03f */
[----:B------:R-:W-:Y:S01]  /*23a0*/  UIADD3 UR7, UR5, 0x804, URZ ;  /* 0x0000080405077890 */ /* 0x000fe2000fffe03f */
[----:B------:R-:W-:-:S02]  /*23b0*/  WARPGROUP.DEPBAR.LE gsb0, 0x0 ;  /* 0x00008000000079c5 */ /* 0x000fc40000010000 */
        /* <DEDUP_REMOVED lines=13> */
[----:B------:R-:W-:Y:S01]  /*2490*/  UMOV UR12, UR6 ;  /* 0x00000006000c7c82 */ /* 0x000fe20008000000 */
[----:B------:R-:W-:Y:S01]  /*24a0*/  UMOV UR13, 0x40000040 ;  /* 0x40000040000d7882 */ /* 0x000fe20000000000 */
[----:B------:R-:W-:Y:S01]  /*24b0*/  UMOV UR15, 0x40000040 ;  /* 0x40000040000f7882 */ /* 0x000fe20000000000 */
[----:B------:R-:W-:Y:S01]  /*24c0*/  UMOV UR20, UR12 ;  /* 0x0000000c00147c82 */ /* 0x000fe20008000000 */
[----:B------:R-:W-:Y:S01]  /*24d0*/  UMOV UR21, UR13 ;  /* 0x0000000d00157c82 */ /* 0x000fe20008000000 */
[----:B------:R-:W-:Y:S01]  /*24e0*/  UIADD3 UR6, UR5, 0x404, URZ ;  /* 0x0000040405067890 */ /* 0x000fe2000fffe03f */
        /* <DEDUP_REMOVED lines=10> */
[----:B------:R-:W-:Y:S02]  /*2590*/  UIADD3 UR10, UR4, 0x504, URZ ;  /* 0x00000504040a7890 */ /* 0x000fe4000fffe03f */
        /* <DEDUP_REMOVED lines=29> */
[----:B------:R-:W-:Y:S03]  /*2770*/  HGMMA.64x16x16.F32.BF16 R24, gdesc[UR12], R24, gsb0 ;  /* 0x002000000c1879f0 */ /* 0x000fe60008001818 */
        /* <DEDUP_REMOVED lines=105> */
[----:B------:R-:W-:Y:S01]  /*2e10*/  UIADD3 UR6, UR4, 0x704, URZ ;  /* 0x0000070404067890 */ /* 0x000fe2000fffe03f */
        /* <DEDUP_REMOVED lines=11> */
[----:B------:R-:W-:Y:S01]  /*2ed0*/  UIADD3 UR7, UR5, 0x806, URZ ;  /* 0x0000080605077890 */ /* 0x000fe2000fffe03f */
[----:B------:R-:W-:Y:S01]  /*2ee0*/  ULDC UR10, c[0x0][0x9d8] ;  /* 0x00027600000a7ab9 */ /* 0x000fe20000000800 */
[----:B------:R-:W-:-:S02]  /*2ef0*/  WARPGROUP.DEPBAR.LE gsb0, 0x0 ;  /* 0x00008000000079c5 */ /* 0x000fc40000010000 */
        /* <DEDUP_REMOVED lines=21> */
[----:B------:R-:W-:Y:S01]  /*3050*/  UMOV UR44, UR40 ;  /* 0x00000028002c7c82 */ /* 0x000fe20008000000 */
[----:B------:R-:W-:Y:S01]  /*3060*/  UMOV UR45, UR41 ;  /* 0x00000029002d7c82 */ /* 0x000fe20008000000 */
[----:B------:R-:W-:Y:S01]  /*3070*/  UIADD3 UR7, UR4, 0x706, URZ ;  /* 0x0000070604077890 */ /* 0x000fe2000fffe03f */
[----:B------:R-:W-:-:S02]  /*3080*/  WARPGROUP.DEPBAR.LE gsb0, 0x0 ;  /* 0x00008000000079c5 */ /* 0x000fc40000010000 */
[----:B------:R-:W-:-:S06]  /*3090*/  WARPGROUP.ARRIVE ;  /* 0x00000000000079c5 */ /* 0x000fcc0000000000 */
[----:B------:R-:W-:Y:S01]  /*30a0*/  HGMMA.64x16x16.F32.BF16 R32, gdesc[UR32], R32, gsb0 ;  /* 0x00200000202079f0 */ /* 0x000fe20008001820 */
[----:B------:R-:W-:Y:S01]  /*30b0*/  UMOV UR34, UR6 ;  /* 0x0000000600227c82 */ /* 0x000fe20008000000 */
[----:B------:R-:W-:Y:S01]  /*30c0*/  UMOV UR35, 0x40000040 ;  /* 0x4000004000237882 */ /* 0x000fe20000000000 */
[----:B------:R-:W-:Y:S01]  /*30d0*/  UIADD3 UR6, UR5, 0xc00, URZ ;  /* 0x00000c0005067890 */ /* 0x000fe2000fffe03f */
        /* <DEDUP_REMOVED lines=83> */
[----:B------:R-:W-:Y:S01]  /*3610*/  UIADD3 UR6, UR4, 0x804, URZ ;  /* 0x0000080404067890 */ /* 0x000fe2000fffe03f */
[----:B------:R-:W-:Y:S01]  /*3620*/  UMOV UR36, UR52 ;  /* 0x0000003400247c82 */ /* 0x000fe20008000000 */
[----:B------:R-:W-:Y:S01]  /*3630*/  UMOV UR37, UR53 ;  /* 0x0000003500257c82 */ /* 0x000fe20008000000 */
[----:B------:R-:W-:Y:S01]  /*3640*/  UMOV UR56, UR52 ;  /* 0x0000003400387c82 */ /* 0x000fe20008000000 */
[----:B------:R-:W-:-:S03]  /*3650*/  UMOV UR57, UR53 ;  /* 0x0000003500397c82 */ /* 0x000fc60008000000 */
[----:B------:R-:W-:Y:S01]  /*3660*/  UMOV UR38, UR6 ;  /* 0x0000000600267c82 */ /* 0x000fe20008000000 */
[----:B------:R-:W-:Y:S01]  /*3670*/  UIADD3 UR6, UR4, 0x984, URZ ;  /* 0x0000098404067890 */ /* 0x000fe2000fffe03f */
        /* <DEDUP_REMOVED lines=17> */
[----:B------:R-:W-:Y:S02]  /*3790*/  R2UR UR36, R3 ;  /* 0x00000000032472ca */ /* 0x000fe400000e0000 */
[----:B------:R-:W-:Y:S02]  /*37a0*/  IADD3 R3, R220, R65, RZ ;  /* 0x00000041dc037210 */ /* 0x000fe40007ffe0ff */
[----:B------:R-:W-:-:S03]  /*37b0*/  R2UR UR38, R2 ;  /* 0x00000000022672ca */ /* 0x000fc600000e0000 */
[----:B------:R-:W-:-:S05]  /*37c0*/  IMAD R3, R152, -0x50, R3 ;  /* 0xffffffb098037824 */ /* 0x000fca00078e0203 */
[C---:B------:R-:W-:Y:S02]  /*37d0*/  ISETP.GT.AND P6, PT, R3.reuse, RZ, PT ;  /* 0x000000ff0300720c */ /* 0x040fe40003fc4270 */
[C---:B------:R-:W-:Y:S02]  /*37e0*/  ISETP.GT.AND P5, PT, R3.reuse, 0x1, PT ;  /* 0x000000010300780c */ /* 0x040fe40003fa4270 */
[C---:B------:R-:W-:Y:S02]  /*37f0*/  ISETP.GT.AND P4, PT, R3.reuse, 0x8, PT ;  /* 0x000000080300780c */ /* 0x040fe40003f84270 */
[C---:B------:R-:W-:Y:S02]  /*3800*/  ISETP.GT.AND P2, PT, R3.reuse, 0x9, PT ;  /* 0x000000090300780c */ /* 0x040fe40003f44270 */
[----:B------:R-:W-:Y:S01]  /*3810*/  ISETP.GT.AND P3, PT, R3, 0x10, PT ;  /* 0x000000100300780c */ /* 0x000fe20003f64270 */
        /* <DEDUP_REMOVED lines=10> */
[----:B------:R-:W-:Y:S01]  /*38c0*/  UMOV UR5, UR15 ;  /* 0x0000000f00057c82 */ /* 0x000fe20008000000 */
[----:B------:R-:W-:Y:S01]  /*38d0*/  IMAD.U32 R7, RZ, RZ, UR57 ;  /* 0x00000039ff077e24 */ /* 0x000fe2000f8e00ff */
[----:B------:R-:W-:Y:S01]  /*38e0*/  UMOV UR7, 0x40000040 ;  /* 0x4000004000077882 */ /* 0x000fe20000000000 */
        /* <DEDUP_REMOVED lines=17> */
[----:B------:R-:W-:Y:S01]  /*3a00*/  WARPGROUP.ARRIVE ;  /* 0x00000000000079c5 */ /* 0x000fe20000000000 */
[----:B------:R-:W-:Y:S01]  /*3a10*/  FMUL.FTZ R56, R56, UR10 ;  /* 0x0000000a38387c20 */ /* 0x000fe20008410000 */
[----:B------:R-:W-:Y:S01]  /*3a20*/  FMUL.FTZ R57, R57, UR10 ;  /* 0x0000000a39397c20 */ /* 0x000fe20008410000 */
[----:B------:R-:W-:Y:S01]  /*3a30*/  FMUL.FTZ R60, R60, UR10 ;  /* 0x0000000a3c3c7c20 */ /* 0x000fe20008410000 */
[----:B------:R-:W-:Y:S01]  /*3a40*/  FMUL.FTZ R61, R61, UR10 ;  /* 0x0000000a3d3d7c20 */ /* 0x000fe20008410000 */
[----:B------:R-:W-:Y:S01]  /*3a50*/  FMUL.FTZ R58, R58, UR10 ;  /* 0x0000000a3a3a7c20 */ /* 0x000fe20008410000 */
[----:B------:R-:W-:Y:S01]  /*3a60*/  HGMMA.64x16x16.F32.BF16 R48, gdesc[UR56], R48, gsb0 ;  /* 0x00200000383079f0 */ /* 0x000fe20008001830 */
[----:B------:R-:W-:Y:S01]  /*3a70*/  UIADD3 UR58, UR4, 0x886, URZ ;  /* 0x00000886043a7890 */ /* 0x000fe2000fffe03f */
[----:B------:R-:W1:Y:S01]  /*3a80*/  MUFU.TANH R56, R56 ;  /* 0x0000003800387308 */ /* 0x000e620000002400 */
[----:B------:R-:W-:Y:S01]  /*3a90*/  UMOV UR56, UR14 ;  /* 0x0000000e00387c82 */ /* 0x000fe20008000000 */
[----:B------:R-:W-:Y:S01]  /*3aa0*/  UMOV UR57, UR15 ;  /* 0x0000000f00397c82 */ /* 0x000fe20008000000 */
[----:B------:R-:W-:Y:S01]  /*3ab0*/  UMOV UR59, 0x40000040 ;  /* 0x40000040003b7882 */ /* 0x000fe20000000000 */
[----:B------:R-:W-:Y:S01]  /*3ac0*/  FMUL.FTZ R59, R59, UR10 ;  /* 0x0000000a3b3b7c20 */ /* 0x000fe20008410000 */
[----:B------:R-:W-:Y:S01]  /*3ad0*/  FMUL.FTZ R62, R62, UR10 ;  /* 0x0000000a3e3e7c20 */ /* 0x000fe20008410000 */
[----:B------:R-:W-:-:S02]  /*3ae0*/  FMUL.FTZ R63, R63, UR10 ;  /* 0x0000000a3f3f7c20 */ /* 0x000fc40008410000 */
[----:B------:R-:W2:Y:S08]  /*3af0*/  MUFU.TANH R57, R57 ;  /* 0x0000003900397308 */ /* 0x000eb00000002400 */
[----:B------:R-:W3:Y:S01]  /*3b00*/  MUFU.TANH R60, R60 ;  /* 0x0000003c003c7308 */ /* 0x000ee20000002400 */
[----:B-1----:R-:W-:Y:S02]  /*3b10*/  FSEL R67, R56, -INF , P6 ;  /* 0xff80000038437808 */ /* 0x002fe40003000000 */
[----:B------:R-:W-:-:S05]  /*3b20*/  MOV R56, R151 ;  /* 0x0000009700387202 */ /* 0x000fca0000000f00 */
[----:B------:R-:W1:Y:S01]  /*3b30*/  MUFU.TANH R61, R61 ;  /* 0x0000003d003d7308 */ /* 0x000e620000002400 */
[----:B--2---:R-:W-:-:S04]  /*3b40*/  FSEL R57, R57, -INF , P5 ;  /* 0xff80000039397808 */ /* 0x004fc80002800000 */
[----:B------:R-:W-:-:S03]  /*3b50*/  FMNMX.FTZ R2, R67, R57, !PT ;  /* 0x0000003943027209 */ /* 0x000fc60007810000 */
[----:B------:R-:W2:Y:S01]  /*3b60*/  MUFU.TANH R58, R58 ;  /* 0x0000003a003a7308 */ /* 0x000ea20000002400 */
[----:B---3--:R-:W-:Y:S01]  /*3b70*/  FSEL R71, R60, -INF , P4 ;  /* 0xff8000003c477808 */ /* 0x008fe20002000000 */
[----:B------:R-:W-:-:S03]  /*3b80*/  IMAD.MOV.U32 R60, RZ, RZ, R151 ;  /* 0x000000ffff3c7224 */ /* 0x000fc600078e0097 */
[----:B------:R-:W-:-:S03]  /*3b90*/  FMNMX.FTZ R2, R71, R2, !PT ;  /* 0x0000000247027209 */ /* 0x000fc60007810000 */
[----:B------:R-:W3:Y:S01]  /*3ba0*/  MUFU.TANH R59, R59 ;  /* 0x0000003b003b7308 */ /* 0x000ee20000002400 */
[----:B-1----:R-:W-:-:S04]  /*3bb0*/  FSEL R61, R61, -INF , P2 ;  /* 0xff8000003d3d7808 */ /* 0x002fc80001000000 */
[----:B------:R-:W-:-:S03]  /*3bc0*/  FMNMX.FTZ R2, R61, R2, !PT ;  /* 0x000000023d027209 */ /* 0x000fc60007810000 */
[----:B------:R-:W1:Y:S01]  /*3bd0*/  MUFU.TANH R62, R62 ;  /* 0x0000003e003e7308 */ /* 0x000e620000002400 */
[----:B--2---:R-:W-:Y:S01]  /*3be0*/  FSEL R21, R58, -INF , P6 ;  /* 0xff8000003a157808 */ /* 0x004fe20003000000 */
        /* <DEDUP_REMOVED lines=9> */
[----:B------:R-:W2:Y:S01]  /*3c80*/  MUFU.TANH R48, R48 ;  /* 0x0000003000307308 */ /* 0x000ea20000002400 */
[----:B------:R-:W-:Y:S01]  /*3c90*/  UMOV UR56, UR14 ;  /* 0x0000000e00387c82 */ /* 0x000fe20008000000 */
[----:B------:R-:W-:Y:S01]  /*3ca0*/  UMOV UR57, UR15 ;  /* 0x0000000f00397c82 */ /* 0x000fe20008000000 */
[----:B------:R-:W-:Y:S01]  /*3cb0*/  UMOV UR59, 0x40000040 ;  /* 0x40000040003b7882 */ /* 0x000fe20000000000 */
[----:B------:R-:W-:Y:S01]  /*3cc0*/  UMOV UR4, UR14 ;  /* 0x0000000e00047c82 */ /* 0x000fe20008000000 */
[----:B------:R-:W-:Y:S01]  /*3cd0*/  FMUL.FTZ R51, R51, UR10 ;  /* 0x0000000a33337c20 */ /* 0x000fe20008410000 */
[----:B------:R-:W-:Y:S01]  /*3ce0*/  FMUL.FTZ R54, R54, UR10 ;  /* 0x0000000a36367c20 */ /* 0x000fe20008410000 */
[----:B------:R-:W-:Y:S01]  /*3cf0*/  ISETP.GT.AND P6, PT, R3, 0x11, PT ;  /* 0x000000110300780c */ /* 0x000fe20003fc4270 */
[----:B------:R-:W4:Y:S01]  /*3d00*/  MUFU.TANH R49, R49 ;  /* 0x0000003100317308 */ /* 0x000f220000002400 */
[----:B---3--:R-:W-:Y:S01]  /*3d10*/  FSEL R59, R59, -INF , P5 ;  /* 0xff8000003b3b7808 */ /* 0x008fe20002800000 */
[----:B------:R-:W-:Y:S01]  /*3d20*/  FMUL.FTZ R55, R55, UR10 ;  /* 0x0000000a37377c20 */ /* 0x000fe20008410000 */
[----:B------:R-:W-:Y:S01]  /*3d30*/  ISETP.GT.AND P5, PT, R3, 0x18, PT ;  /* 0x000000180300780c */ /* 0x000fe20003fa4270 */
[----:B------:R-:W-:Y:S01]  /*3d40*/  IMAD.MOV.U32 R58, RZ, RZ, R151 ;  /* 0x000000ffff3a7224 */ /* 0x000fe200078e0097 */
[----:B-1----:R-:W-:-:S02]  /*3d50*/  FSEL R69, R62, -INF , P4 ;  /* 0xff8000003e457808 */ /* 0x002fc40002000000 */
[----:B------:R-:W-:Y:S01]  /*3d60*/  ISETP.GT.AND P4, PT, R3, 0x19, PT ;  /* 0x000000190300780c */ /* 0x000fe20003f84270 */
[----:B------:R-:W1:Y:S01]  /*3d70*/  MUFU.TANH R52, R52 ;  /* 0x0000003400347308 */ /* 0x000e620000002400 */
[----:B--2---:R-:W-:Y:S01]  /*3d80*/  FSEL R75, R48, -INF , P3 ;  /* 0xff800000304b7808 */ /* 0x004fe20001800000 */
[----:B------:R-:W-:Y:S01]  /*3d90*/  IMAD.MOV.U32 R48, RZ, RZ, R151 ;  /* 0x000000ffff307224 */ /* 0x000fe200078e0097 */
[----:B------:R-:W-:Y:S02]  /*3da0*/  MOV R62, R151 ;  /* 0x00000097003e7202 */ /* 0x000fe40000000f00 */
[----:B------:R-:W-:-:S03]  /*3db0*/  FMNMX.FTZ R2, R75, R2, !PT ;  /* 0x000000024b027209 */ /* 0x000fc60007810000 */
[----:B------:R-:W2:Y:S01]  /*3dc0*/  MUFU.TANH R63, R63 ;  /* 0x0000003f003f7308 */ /* 0x000ea20000002400 */
[----:B----4-:R-:W-:-:S04]  /*3dd0*/  FSEL R49, R49, -INF , P6 ;  /* 0xff80000031317808 */ /* 0x010fc80003000000 */
[----:B------:R-:W-:-:S03]  /*3de0*/  FMNMX.FTZ R2, R49, R2, !PT ;  /* 0x0000000231027209 */ /* 0x000fc60007810000 */
[----:B------:R-:W3:Y:S01]  /*3df0*/  MUFU.TANH R53, R53 ;  /* 0x0000003500357308 */ /* 0x000ee20000002400 */
[----:B-1----:R-:W-:Y:S01]  /*3e00*/  FSEL R79, R52, -INF , P5 ;  /* 0xff800000344f7808 */ /* 0x002fe20002800000 */
[----:B------:R-:W-:-:S03]  /*3e10*/  IMAD.MOV.U32 R52, RZ, RZ, R151 ;  /* 0x000000ffff347224 */ /* 0x000fc600078e0097 */
[----:B------:R-:W-:-:S03]  /*3e20*/  FMNMX.FTZ R2, R79, R2, !PT ;  /* 0x000000024f027209 */ /* 0x000fc60007810000 */
[----:B------:R-:W1:Y:S01]  /*3e30*/  MUFU.TANH R50, R50 ;  /* 0x0000003200327308 */ /* 0x000e620000002400 */
[----:B--2---:R-:W-:Y:S02]  /*3e40*/  FSEL R63, R63, -INF , P2 ;  /* 0xff8000003f3f7808 */ /* 0x004fe40001000000 */
[----:B------:R-:W-:-:S05]  /*3e50*/  ISETP.GT.AND P2, PT, R3, 0x20, PT ;  /* 0x000000200300780c */ /* 0x000fca0003f44270 */
[----:B------:R-:W2:Y:S01]  /*3e60*/  MUFU.TANH R51, R51 ;  /* 0x0000003300337308 */ /* 0x000ea20000002400 */
[----:B---3--:R-:W-:Y:S01]  /*3e70*/  FSEL R53, R53, -INF , P4 ;  /* 0xff80000035357808 */ /* 0x008fe20002000000 */
[----:B------:R-:W-:Y:S02]  /*3e80*/  WARPGROUP.DEPBAR.LE gsb0, 0x0 ;  /* 0x00008000000079c5 */ /* 0x000fe40000010000 */
[----:B------:R-:W-:Y:S01]  /*3e90*/  WARPGROUP.ARRIVE ;  /* 0x00000000000079c5 */ /* 0x000fe20000000000 */
[----:B------:R-:W-:Y:S01]  /*3ea0*/  FMUL.FTZ R40, R40, UR10 ;  /* 0x0000000a28287c20 */ /* 0x000fe20008410000 */
[----:B------:R-:W-:Y:S01]  /*3eb0*/  FMUL.FTZ R41, R41, UR10 ;  /* 0x0000000a29297c20 */ /* 0x000fe20008410000 */
[----:B------:R-:W-:Y:S01]  /*3ec0*/  FMUL.FTZ R44, R44, UR10 ;  /* 0x0000000a2c2c7c20 */ /* 0x000fe20008410000 */
[----:B------:R-:W-:Y:S01]  /*3ed0*/  FMUL.FTZ R45, R45, UR10 ;  /* 0x0000000a2d2d7c20 */ /* 0x000fe20008410000 */
[----:B------:R-:W3:Y:S01]  /*3ee0*/  MUFU.TANH R54, R54 ;  /* 0x0000003600367308 */ /* 0x000ee20000002400 */
[----:B------:R-:W-:Y:S01]  /*3ef0*/  HGMMA.64x16x16.F32.BF16 R32, gdesc[UR56], R32, gsb0 ;  /* 0x00200000382079f0 */ /* 0x000fe20008001820 */
[----:B------:R-:W-:Y:S01]  /*3f00*/  FMUL.FTZ R43, R43, UR10 ;  /* 0x0000000a2b2b7c20 */ /* 0x000fe20008410000 */
[----:B------:R-:W-:Y:S01]  /*3f10*/  FMUL.FTZ R42, R42, UR10 ;  /* 0x0000000a2a2a7c20 */ /* 0x000fe20008410000 */
[----:B-1----:R-:W-:Y:S01]  /*3f20*/  FSEL R73, R50, -INF , P3 ;  /* 0xff80000032497808 */ /* 0x002fe20001800000 */
[----:B------:R-:W-:Y:S01]  /*3f30*/  FMUL.FTZ R46, R46, UR10 ;  /* 0x0000000a2e2e7c20 */ /* 0x000fe20008410000 */
[----:B------:R-:W-:Y:S01]  /*3f40*/  ISETP.GT.AND P3, PT, R3, 0x21, PT ;  /* 0x000000210300780c */ /* 0x000fe20003f64270 */
[----:B------:R-:W-:Y:S01]  /*3f50*/  FMUL.FTZ R47, R47, UR10 ;  /* 0x0000000a2f2f7c20 */ /* 0x000fe20008410000 */
[----:B------:R-:W1:Y:S01]  /*3f60*/  MUFU.TANH R40, R40 ;  /* 0x0000002800287308 */ /* 0x000e620000002400 */
[----:B------:R-:W-:-:S02]  /*3f70*/  FMNMX.FTZ R2, R53, R2, !PT ;  /* 0x0000000235027209 */ /* 0x000fc40007810000 */
[----:B--2---:R-:W-:Y:S02]  /*3f80*/  FSEL R51, R51, -INF , P6 ;  /* 0xff80000033337808 */ /* 0x004fe40003000000 */
[C---:B------:R-:W-:Y:S02]  /*3f90*/  ISETP.GT.AND P6, PT, R3.reuse, 0x28, PT ;  /* 0x000000280300780c */ /* 0x040fe40003fc4270 */
[----:B------:R-:W-:Y:S01]  /*3fa0*/  MOV R50, R151 ;  /* 0x0000009700327202 */ /* 0x000fe20000000f00 */
[----:B------:R-:W2:Y:S01]  /*3fb0*/  MUFU.TANH R41, R41 ;  /* 0x0000002900297308 */ /* 0x000ea20000002400 */
[----:B---3--:R-:W-:Y:S01]  /*3fc0*/  FSEL R77, R54, -INF , P5 ;  /* 0xff800000364d7808 */ /* 0x008fe20002800000 */
[----:B------:R-:W-:Y:S01]  /*3fd0*/  IMAD.MOV.U32 R54, RZ, RZ, R151 ;  /* 0x000000ffff367224 */ /* 0x000fe200078e0097 */
[----:B------:R-:W-:-:S05]  /*3fe0*/  ISETP.GT.AND P5, PT, R3, 0x29, PT ;  /* 0x000000290300780c */ /* 0x000fca0003fa4270 */
[----:B------:R-:W3:Y:S01]  /*3ff0*/  MUFU.TANH R44, R44 ;  /* 0x0000002c002c7308 */ /* 0x000ee20000002400 */
[----:B-1----:R-:W-:-:S04]  /*4000*/  FSEL R83, R40, -INF , P2 ;  /* 0xff80000028537808 */ /* 0x002fc80001000000 */
[----:B------:R-:W-:-:S03]  /*4010*/  FMNMX.FTZ R2, R83, R2, !PT ;  /* 0x0000000253027209 */ /* 0x000fc60007810000 */
[----:B------:R-:W1:Y:S01]  /*4020*/  MUFU.TANH R55, R55 ;  /* 0x0000003700377308 */ /* 0x000e620000002400 */
[----:B--2---:R-:W-:-:S04]  /*4030*/  FSEL R41, R41, -INF , P3 ;  /* 0xff80000029297808 */ /* 0x004fc80001800000 */
[----:B------:R-:W-:-:S03]  /*4040*/  FMNMX.FTZ R2, R41, R2, !PT ;  /* 0x0000000229027209 */ /* 0x000fc60007810000 */
[----:B------:R-:W2:Y:S01]  /*4050*/  MUFU.TANH R45, R45 ;  /* 0x0000002d002d7308 */ /* 0x000ea20000002400 */
[----:B---3--:R-:W-:-:S04]  /*4060*/  FSEL R85, R44, -INF , P6 ;  /* 0xff8000002c557808 */ /* 0x008fc80003000000 */
[----:B------:R-:W-:-:S03]  /*4070*/  FMNMX.FTZ R2, R85, R2, !PT ;  /* 0x0000000255027209 */ /* 0x000fc60007810000 */
[----:B------:R-:W3:Y:S01]  /*4080*/  MUFU.TANH R43, R43 ;  /* 0x0000002b002b7308 */ /* 0x000ee20000002400 */
[----:B-1----:R-:W-:Y:S02]  /*4090*/  FSEL R55, R55, -INF , P4 ;  /* 0xff80000037377808 */ /* 0x002fe40002000000 */
[----:B------:R-:W-:Y:S01]  /*40a0*/  ISETP.GT.AND P4, PT, R3, 0x30, PT ;  /* 0x000000300300780c */ /* 0x000fe20003f84270 */
[----:B------:R-:W-:Y:S02]  /*40b0*/  WARPGROUP.DEPBAR.LE gsb0, 0x0 ;  /* 0x00008000000079c5 */ /* 0x000fe40000010000 */
[----:B------:R-:W-:Y:S01]  /*40c0*/  WARPGROUP.ARRIVE ;  /* 0x00000000000079c5 */ /* 0x000fe20000000000 */
[----:B------:R-:W-:Y:S01]  /*40d0*/  FMUL.FTZ R32, R32, UR10 ;  /* 0x0000000a20207c20 */ /* 0x000fe20008410000 */
[----:B------:R-:W-:Y:S01]  /*40e0*/  FMUL.FTZ R33, R33, UR10 ;  /* 0x0000000a21217c20 */ /* 0x000fe20008410000 */
[----:B------:R-:W-:Y:S01]  /*40f0*/  FMUL.FTZ R36, R36, UR10 ;  /* 0x0000000a24247c20 */ /* 0x000fe20008410000 */
[----:B------:R-:W1:Y:S01]  /*4100*/  MUFU.TANH R42, R42 ;  /* 0x0000002a002a7308 */ /* 0x000e620000002400 */
[----:B------:R-:W-:Y:S01]  /*4110*/  FMUL.FTZ R37, R37, UR10 ;  /* 0x0000000a25257c20 */ /* 0x000fe20008410000 */
[----:B------:R-:W-:Y:S01]  /*4120*/  HGMMA.64x16x16.F32.BF16 R24, gdesc[UR4], R24, gsb0 ;  /* 0x00200000041879f0 */ /* 0x000fe20008001818 */
[----:B------:R-:W-:Y:S01]  /*4130*/  FMUL.FTZ R34, R34, UR10 ;  /* 0x0000000a22227c20 */ /* 0x000fe20008410000 */
[----:B------:R-:W-:Y:S01]  /*4140*/  FMUL.FTZ R35, R35, UR10 ;  /* 0x0000000a23237c20 */ /* 0x000fe20008410000 */
[----:B--2---:R-:W-:Y:S01]  /*4150*/  FSEL R87, R45, -INF , P5 ;  /* 0xff8000002d577808 */ /* 0x004fe20002800000 */
[----:B------:R-:W-:Y:S01]  /*4160*/  FMUL.FTZ R38, R38, UR10 ;  /* 0x0000000a26267c20 */ /* 0x000fe20008410000 */
[----:B---3--:R-:W-:Y:S01]  /*4170*/  FSEL R43, R43, -INF , P3 ;  /* 0xff8000002b2b7808 */ /* 0x008fe20001800000 */
[----:B------:R-:W2:Y:S01]  /*4180*/  MUFU.TANH R32, R32 ;  /* 0x0000002000207308 */ /* 0x000ea20000002400 */
[----:B------:R-:W-:Y:S01]  /*4190*/  ISETP.GT.AND P3, PT, R3, 0x31, PT ;  /* 0x000000310300780c */ /* 0x000fe20003f64270 */
[----:B------:R-:W-:Y:S01]  /*41a0*/  FMUL.FTZ R39, R39, UR10 ;  /* 0x0000000a27277c20 */ /* 0x000fe20008410000 */
[----:B------:R-:W-:Y:S01]  /*41b0*/  FMNMX.FTZ R2, R87, R2, !PT ;  /* 0x0000000257027209 */ /* 0x000fe20007810000 */
[----:B------:R-:W-:-:S04]  /*41c0*/  ULDC UR4, c[0x0][0x988] ;  /* 0x0002620000047ab9 */ /* 0x000fc80000000800 */
[----:B------:R-:W3:Y:S01]  /*41d0*/  MUFU.TANH R33, R33 ;  /* 0x0000002100217308 */ /* 0x000ee20000002400 */
[----:B-1----:R-:W-:Y:S02]  /*41e0*/  FSEL R81, R42, -INF , P2 ;  /* 0xff8000002a517808 */ /* 0x002fe40001000000 */
[----:B------:R-:W-:-:S05]  /*41f0*/  ISETP.GT.AND P2, PT, R3, 0x38, PT ;  /* 0x000000380300780c */ /* 0x000fca0003f44270 */
[----:B------:R-:W1:Y:S01]  /*4200*/  MUFU.TANH R46, R46 ;  /* 0x0000002e002e7308 */ /* 0x000e620000002400 */
[----:B--2---:R-:W-:-:S04]  /*4210*/  FSEL R89, R32, -INF , P4 ;  /* 0xff80000020597808 */ /* 0x004fc80002000000 */
[----:B------:R-:W-:-:S03]  /*4220*/  FMNMX.FTZ R2, R89, R2, !PT ;  /* 0x0000000259027209 */ /* 0x000fc60007810000 */
[----:B------:R-:W2:Y:S01]  /*4230*/  MUFU.TANH R36, R36 ;  /* 0x0000002400247308 */ /* 0x000ea20000002400 */
[----:B---3--:R-:W-:-:S04]  /*4240*/  FSEL R91, R33, -INF , P3 ;  /* 0xff800000215b7808 */ /* 0x008fc80001800000 */
[----:B------:R-:W-:-:S03]  /*4250*/  FMNMX.FTZ R2, R91, R2, !PT ;  /* 0x000000025b027209 */ /* 0x000fc60007810000 */
[----:B------:R-:W3:Y:S01]  /*4260*/  MUFU.TANH R47, R47 ;  /* 0x0000002f002f7308 */ /* 0x000ee20000002400 */
[----:B-1----:R-:W-:Y:S01]  /*4270*/  FSEL R45, R46, -INF , P6 ;  /* 0xff8000002e2d7808 */ /* 0x002fe20003000000 */
[----:B------:R-:W-:Y:S01]  /*4280*/  IMAD.MOV.U32 R46, RZ, RZ, R151 ;  /* 0x000000ffff2e7224 */ /* 0x000fe200078e0097 */
[----:B------:R-:W-:-:S05]  /*4290*/  ISETP.GT.AND P6, PT, R3, 0x39, PT ;  /* 0x000000390300780c */ /* 0x000fca0003fc4270 */
[----:B------:R-:W1:Y:S01]  /*42a0*/  MUFU.TANH R37, R37 ;  /* 0x0000002500257308 */ /* 0x000e620000002400 */
[----:B--2---:R-:W-:-:S04]  /*42b0*/  FSEL R93, R36, -INF , P2 ;  /* 0xff800000245d7808 */ /* 0x004fc80001000000 */
[----:B------:R-:W-:Y:S01]  /*42c0*/  FMNMX.FTZ R2, R93, R2, !PT ;  /* 0x000000025d027209 */ /* 0x000fe20007810000 */
[----:B------:R-:W-:Y:S02]  /*42d0*/  WARPGROUP.DEPBAR.LE gsb0, 0x0 ;  /* 0x00008000000079c5 */ /* 0x000fe40000010000 */
[----:B------:R-:W-:Y:S01]  /*42e0*/  FMUL.FTZ R24, R24, UR10 ;  /* 0x0000000a18187c20 */ /* 0x000fe20008410000 */
[----:B------:R-:W-:Y:S01]  /*42f0*/  FMUL.FTZ R25, R25, UR10 ;  /* 0x0000000a19197c20 */ /* 0x000fe20008410000 */
[----:B------:R-:W2:Y:S01]  /*4300*/  MUFU.TANH R34, R34 ;  /* 0x0000002200227308 */ /* 0x000ea20000002400 */
[----:B------:R-:W-:Y:S01]  /*4310*/  FMUL.FTZ R28, R28, UR10 ;  /* 0x0000000a1c1c7c20 */ /* 0x000fe20008410000 */
[----:B------:R-:W-:Y:S01]  /*4320*/  FMUL.FTZ R29, R29, UR10 ;  /* 0x0000000a1d1d7c20 */ /* 0x000fe20008410000 */
[----:B---3--:R-:W-:Y:S01]  /*4330*/  FSEL R47, R47, -INF , P5 ;  /* 0xff8000002f2f7808 */ /* 0x008fe20002800000 */
[----:B------:R-:W-:Y:S01]  /*4340*/  FMUL.FTZ R26, R26, UR10 ;  /* 0x0000000a1a1a7c20 */ /* 0x000fe20008410000 */
[----:B------:R-:W-:Y:S01]  /*4350*/  ISETP.GT.AND P5, PT, R3, 0x40, PT ;  /* 0x000000400300780c */ /* 0x000fe20003fa4270 */
[----:B------:R-:W-:Y:S01]  /*4360*/  FMUL.FTZ R27, R27, UR10 ;  /* 0x0000000a1b1b7c20 */ /* 0x000fe20008410000 */
[----:B-1----:R-:W-:Y:S01]  /*4370*/  FSEL R37, R37, -INF , P6 ;  /* 0xff80000025257808 */ /* 0x002fe20003000000 */
[----:B------:R-:W1:Y:S01]  /*4380*/  MUFU.TANH R24, R24 ;  /* 0x0000001800187308 */ /* 0x000e620000002400 */
[----:B------:R-:W-:Y:S01]  /*4390*/  FMUL.FTZ R30, R30, UR10 ;  /* 0x0000000a1e1e7c20 */ /* 0x000fe20008410000 */
[----:B------:R-:W-:Y:S01]  /*43a0*/  FMUL.FTZ R31, R31, UR10 ;  /* 0x0000000a1f1f7c20 */ /* 0x000fe20008410000 */
[----:B------:R-:W-:Y:S01]  /*43b0*/  FMNMX.FTZ R2, R37, R2, !PT ;  /* 0x0000000225027209 */ /* 0x000fe20007810000 */
[----:B------:R3:W-:Y:S04]  /*43c0*/  @!P1 SYNCS.ARRIVE.TRANS64.RED.A1T0 RZ, [R0+URZ], RZ ;  /* 0x000000ff00ff99a7 */ /* 0x0007e8000810043f */
[----:B------:R-:W4:Y:S01]  /*43d0*/  MUFU.TANH R35, R35 ;  /* 0x0000002300237308 */ /* 0x000f220000002400 */
[----:B--2---:R-:W-:-:S02]  /*43e0*/  FSEL R33, R34, -INF , P4 ;  /* 0xff80000022217808 */ /* 0x004fc40002000000 */
[----:B------:R-:W-:-:S05]  /*43f0*/  ISETP.GT.AND P4, PT, R3, 0x41, PT ;  /* 0x000000410300780c */ /* 0x000fca0003f84270 */
[----:B------:R-:W2:Y:S01]  /*4400*/  MUFU.TANH R25, R25 ;  /* 0x0000001900197308 */ /* 0x000ea20000002400 */
[----:B-1----:R-:W-:-:S04]  /*4410*/  FSEL R95, R24, -INF , P5 ;  /* 0xff800000185f7808 */ /* 0x002fc80002800000 */
[----:B------:R-:W-:-:S03]  /*4420*/  FMNMX.FTZ R2, R95, R2, !PT ;  /* 0x000000025f027209 */ /* 0x000fc60007810000 */
[----:B------:R-:W1:Y:S01]  /*4430*/  MUFU.TANH R38, R38 ;  /* 0x0000002600267308 */ /* 0x000e620000002400 */
[----:B----4-:R-:W-:Y:S02]  /*4440*/  FSEL R35, R35, -INF , P3 ;  /* 0xff80000023237808 */ /* 0x010fe40001800000 */
[----:B------:R-:W-:-:S05]  /*4450*/  ISETP.GT.AND P3, PT, R3, 0x48, PT ;  /* 0x000000480300780c */ /* 0x000fca0003f64270 */
[----:B------:R-:W4:Y:S01]  /*4460*/  MUFU.TANH R28, R28 ;  /* 0x0000001c001c7308 */ /* 0x000f220000002400 */
[----:B--2---:R-:W-:-:S04]  /*4470*/  FSEL R97, R25, -INF , P4 ;  /* 0xff80000019617808 */ /* 0x004fc80002000000 */
[----:B------:R-:W-:-:S03]  /*4480*/  FMNMX.FTZ R2, R97, R2, !PT ;  /* 0x0000000261027209 */ /* 0x000fc60007810000 */
[----:B------:R-:W2:Y:S01]  /*4490*/  MUFU.TANH R29, R29 ;  /* 0x0000001d001d7308 */ /* 0x000ea20000002400 */
[----:B-1----:R-:W-:Y:S02]  /*44a0*/  FSEL R25, R38, -INF , P2 ;  /* 0xff80000026197808 */ /* 0x002fe40001000000 */
[----:B------:R-:W-:-:S05]  /*44b0*/  ISETP.GT.AND P2, PT, R3, 0x49, PT ;  /* 0x000000490300780c */ /* 0x000fca0003f44270 */
[----:B------:R-:W1:Y:S01]  /*44c0*/  MUFU.TANH R39, R39 ;  /* 0x0000002700277308 */ /* 0x000e620000002400 */
[----:B----4-:R-:W-:-:S04]  /*44d0*/  FSEL R99, R28, -INF , P3 ;  /* 0xff8000001c637808 */ /* 0x010fc80001800000 */
[----:B------:R-:W-:-:S03]  /*44e0*/  FMNMX.FTZ R2, R99, R2, !PT ;  /* 0x0000000263027209 */ /* 0x000fc60007810000 */
[----:B------:R-:W-:Y:S01]  /*44f0*/  MUFU.TANH R26, R26 ;  /* 0x0000001a001a7308 */ /* 0x000fe20000002400 */
[----:B--2---:R-:W-:-:S04]  /*4500*/  FSEL R101, R29, -INF , P2 ;  /* 0xff8000001d657808 */ /* 0x004fc80001000000 */
[----:B------:R-:W-:-:S03]  /*4510*/  FMNMX.FTZ R3, R101, R2, !PT ;  /* 0x0000000265037209 */ /* 0x000fc60007810000 */
[----:B------:R-:W2:Y:S01]  /*4520*/  MUFU.TANH R27, R27 ;  /* 0x0000001b001b7308 */ /* 0x000ea20000002400 */
[----:B-1----:R-:W-:Y:S01]  /*4530*/  FSEL R39, R39, -INF , P6 ;  /* 0xff80000027277808 */ /* 0x002fe20003000000 */
[----:B------:R-:W1:Y:S06]  /*4540*/  SHFL.BFLY PT, R2, R3, 0x2, 0x1f ;  /* 0x0c401f0003027f89 */ /* 0x000e6c00000e0000 */
[----:B------:R-:W4:Y:S08]  /*4550*/  MUFU.TANH R30, R30 ;  /* 0x0000001e001e7308 */ /* 0x000f300000002400 */
[----:B------:R-:W5:Y:S01]  /*4560*/  MUFU.TANH R31, R31 ;  /* 0x0000001f001f7308 */ /* 0x000f620000002400 */
[----:B--2---:R-:W-:-:S02]  /*4570*/  FSEL R27, R27, -INF , P4 ;  /* 0xff8000001b1b7808 */ /* 0x004fc40002000000 */
[----:B----4-:R-:W-:Y:S02]  /*4580*/  FSEL R29, R30, -INF , P3 ;  /* 0xff8000001e1d7808 */ /* 0x010fe40001800000 */
[----:B-1----:R-:W-:Y:S01]  /*4590*/  FMNMX.FTZ R4, R3, R2, !PT ;  /* 0x0000000203047209 */ /* 0x002fe20007810000 */
[----:B------:R-:W-:Y:S01]  /*45a0*/  IMAD.U32 R2, RZ, RZ, UR4 ;  /* 0x00000004ff027e24 */ /* 0x000fe2000f8e00ff */
[----:B------:R-:W-:-:S03]  /*45b0*/  FSEL R3, R26, -INF , P5 ;  /* 0xff8000001a037808 */ /* 0x000fc60002800000 */
[----:B------:R-:W1:Y:S01]  /*45c0*/  SHFL.BFLY PT, R5, R4, 0x1, 0x1f ;  /* 0x0c201f0004057f89 */ /* 0x000e6200000e0000 */
[----:B-----5:R-:W-:Y:S02]  /*45d0*/  FSEL R31, R31, -INF , P2 ;  /* 0xff8000001f1f7808 */ /* 0x020fe40001000000 */
[----:B-1----:R-:W-:Y:S02]  /*45e0*/  FMNMX.FTZ R5, R4, R5, !PT ;  /* 0x0000000504057209 */ /* 0x002fe40007810000 */
[----:B------:R-:W-:Y:S02]  /*45f0*/  FMNMX.FTZ R4, R21, R59, !PT ;  /* 0x0000003b15047209 */ /* 0x000fe40007810000 */
[C---:B------:R-:W-:Y:S01]  /*4600*/  FSETP.NEU.FTZ.AND P0, PT, R5.reuse, -INF , PT ;  /* 0xff8000000500780b */ /* 0x040fe20003f1d000 */
[----:B------:R-:W-:Y:S01]  /*4610*/  FMUL.FTZ R20, R5, R2 ;  /* 0x0000000205147220 */ /* 0x000fe20000410000 */
[----:B------:R-:W-:-:S04]  /*4620*/  FMNMX.FTZ R4, R69, R4, !PT ;  /* 0x0000000445047209 */ /* 0x000fc80007810000 */
[----:B------:R-:W-:Y:S02]  /*4630*/  FMNMX.FTZ R4, R63, R4, !PT ;  /* 0x000000043f047209 */ /* 0x000fe40007810000 */
[----:B------:R-:W-:Y:S02]  /*4640*/  FSEL R20, R20, RZ, P0 ;  /* 0x000000ff14147208 */ /* 0x000fe40000000000 */
[----:B------:R-:W-:Y:S02]  /*4650*/  FMNMX.FTZ R4, R73, R4, !PT ;  /* 0x0000000449047209 */ /* 0x000fe40007810000 */
[----:B------:R-:W-:Y:S01]  /*4660*/  ISETP.NE.AND P0, PT, R64, RZ, PT ;  /* 0x000000ff4000720c */ /* 0x000fe20003f05270 */
[--C-:B------:R-:W-:Y:S01]  /*4670*/  FFMA.FTZ R24, R49, R2, -R20.reuse ;  /* 0x0000000231187223 */ /* 0x100fe20000010814 */
[----:B------:R-:W-:Y:S01]  /*4680*/  FMNMX.FTZ R4, R51, R4, !PT ;  /* 0x0000000433047209 */ /* 0x000fe20007810000 */
[-CC-:B------:R-:W-:Y:S01]  /*4690*/  FFMA.FTZ R67, R67, R2.reuse, -R20.reuse ;  /* 0x0000000243437223 */ /* 0x180fe20000010814 */
[-CC-:B------:R-:W-:Y:S01]  /*46a0*/  FFMA.FTZ R57, R57, R2.reuse, -R20.reuse ;  /* 0x0000000239397223 */ /* 0x180fe20000010814 */
[--C-:B------:R-:W-:Y:S01]  /*46b0*/  FFMA.FTZ R71, R71, R2, -R20.reuse ;  /* 0x0000000247477223 */ /* 0x100fe20000010814 */
[----:B------:R-:W-:Y:S01]  /*46c0*/  FMNMX.FTZ R4, R77, R4, !PT ;  /* 0x000000044d047209 */ /* 0x000fe20007810000 */
[-CC-:B------:R-:W-:Y:S01]  /*46d0*/  FFMA.FTZ R61, R61, R2.reuse, -R20.reuse ;  /* 0x000000023d3d7223 */ /* 0x180fe20000010814 */
[----:B------:R-:W-:Y:S01]  /*46e0*/  MUFU.EX2 R208, R57 ;  /* 0x0000003900d07308 */ /* 0x000fe20000000800 */
[--C-:B------:R-:W-:Y:S01]  /*46f0*/  FFMA.FTZ R75, R75, R2, -R20.reuse ;  /* 0x000000024b4b7223 */ /* 0x100fe20000010814 */
[----:B------:R-:W-:Y:S01]  /*4700*/  FMNMX.FTZ R4, R55, R4, !PT ;  /* 0x0000000437047209 */ /* 0x000fe20007810000 */
[-CC-:B------:R-:W-:Y:S01]  /*4710*/  FFMA.FTZ R79, R79, R2.reuse, -R20.reuse ;  /* 0x000000024f4f7223 */ /* 0x180fe20000010814 */
[-CC-:B------:R-:W-:Y:S01]  /*4720*/  FFMA.FTZ R53, R53, R2.reuse, -R20.reuse ;  /* 0x0000000235357223 */ /* 0x180fe20000010814 */
[--C-:B------:R-:W-:Y:S01]  /*4730*/  FFMA.FTZ R83, R83, R2, -R20.reuse ;  /* 0x0000000253537223 */ /* 0x100fe20000010814 */
[----:B------:R-:W-:Y:S01]  /*4740*/  FMNMX.FTZ R4, R81, R4, !PT ;  /* 0x0000000451047209 */ /* 0x000fe20007810000 */
[-CC-:B------:R-:W-:Y:S01]  /*4750*/  FFMA.FTZ R41, R41, R2.reuse, -R20.reuse ;  /* 0x0000000229297223 */ /* 0x180fe20000010814 */
[----:B------:R-:W1:Y:S01]  /*4760*/  MUFU.EX2 R67, R67 ;  /* 0x0000004300437308 */ /* 0x000e620000000800 */
        /* <DEDUP_REMOVED lines=14> */
[----:B------:R-:W-:Y:S01]  /*4850*/  FFMA.FTZ R20, R101, R2, -R20 ;  /* 0x0000000265147223 */ /* 0x000fe20000010814 */
[----:B------:R2:W-:Y:S01]  /*4860*/  MUFU.EX2 R210, R61 ;  /* 0x0000003d00d27308 */ /* 0x0005e20000000800 */
[----:B-1----:R-:W-:Y:S01]  /*4870*/  FADD.FTZ R38, R67, R208 ;  /* 0x000000d043267221 */ /* 0x002fe20000010000 */
[----:B------:R-:W-:Y:S01]  /*4880*/  FMNMX.FTZ R4, R35, R4, !PT ;  /* 0x0000000423047209 */ /* 0x000fe20007810000 */
[--C-:B------:R-:W-:Y:S01]  /*4890*/  IMAD.MOV.U32 R64, RZ, RZ, R151.reuse ;  /* 0x000000ffff407224 */ /* 0x100fe200078e0097 */
[----:B------:R-:W-:Y:S01]  /*48a0*/  F2FP.BF16.F32.PACK_AB R208, R208, R67 ;  /* 0x00000043d0d0723e */ /* 0x000fe200000010ff */
[--C-:B------:R-:W-:Y:S01]  /*48b0*/  IMAD.MOV.U32 R67, RZ, RZ, R151.reuse ;  /* 0x000000ffff437224 */ /* 0x100fe200078e0097 */
[----:B------:R-:W-:Y:S01]  /*48c0*/  FMNMX.FTZ R4, R25, R4, !PT ;  /* 0x0000000419047209 */ /* 0x000fe20007810000 */
[--C-:B------:R-:W-:Y:S01]  /*48d0*/  IMAD.MOV.U32 R57, RZ, RZ, R151.reuse ;  /* 0x000000ffff397224 */ /* 0x100fe200078e0097 */
[----:B------:R-:W-:Y:S01]  /*48e0*/  MUFU.EX2 R75, R75 ;  /* 0x0000004b004b7308 */ /* 0x000fe20000000800 */
[----:B------:R-:W-:Y:S01]  /*48f0*/  MOV R101, R151 ;  /* 0x0000009700657202 */ /* 0x000fe20000000f00 */
[----:B--2---:R-:W-:Y:S01]  /*4900*/  IMAD.MOV.U32 R61, RZ, RZ, R151 ;  /* 0x000000ffff3d7224 */ /* 0x004fe200078e0097 */
[----:B------:R-:W-:-:S04]  /*4910*/  FMNMX.FTZ R4, R39, R4, !PT ;  /* 0x0000000427047209 */ /* 0x000fc80007810000 */
[----:B------:R-:W-:Y:S01]  /*4920*/  FMNMX.FTZ R4, R3, R4, !PT ;  /* 0x0000000403047209 */ /* 0x000fe20007810000 */
[----:B------:R-:W1:Y:S03]  /*4930*/  MUFU.EX2 R24, R24 ;  /* 0x0000001800187308 */ /* 0x000e660000000800 */
[----:B------:R-:W-:-:S04]  /*4940*/  FMNMX.FTZ R4, R27, R4, !PT ;  /* 0x000000041b047209 */ /* 0x000fc80007810000 */
[----:B------:R-:W-:Y:S01]  /*4950*/  FMNMX.FTZ R4, R29, R4, !PT ;  /* 0x000000041d047209 */ /* 0x000fe20007810000 */
[----:B------:R-:W-:Y:S03]  /*4960*/  MUFU.EX2 R79, R79 ;  /* 0x0000004f004f7308 */ /* 0x000fe60000000800 */
[----:B------:R-:W-:-:S05]  /*4970*/  FMNMX.FTZ R4, R31, R4, !PT ;  /* 0x000000041f047209 */ /* 0x000fca0007810000 */
[----:B------:R-:W2:Y:S01]  /*4980*/  SHFL.BFLY PT, R49, R4, 0x2, 0x1f ;  /* 0x0c401f0004317f89 */ /* 0x000ea200000e0000 */
[----:B------:R4:W-:Y:S01]  /*4990*/  MUFU.EX2 R206, R53 ;  /* 0x0000003500ce7308 */ /* 0x0009e20000000800 */
[----:B-1----:R-:W-:-:S07]  /*49a0*/  F2FP.BF16.F32.PACK_AB R204, R24, R75 ;  /* 0x0000004b18cc723e */ /* 0x002fce00000010ff */
[----:B------:R-:W-:Y:S01]  /*49b0*/  MUFU.EX2 R83, R83 ;  /* 0x0000005300537308 */ /* 0x000fe20000000800 */
[----:B----4-:R-:W-:-:S07]  /*49c0*/  MOV R53, R151 ;  /* 0x0000009700357202 */ /* 0x010fce0000000f00 */
[----:B------:R1:W-:Y:S01]  /*49d0*/  MUFU.EX2 R200, R41 ;  /* 0x0000002900c87308 */ /* 0x0003e20000000800 */
[----:B--2---:R-:W-:-:S07]  /*49e0*/  FMNMX.FTZ R49, R4, R49, !PT ;  /* 0x0000003104317209 */ /* 0x004fce0007810000 */
[----:B------:R-:W-:Y:S01]  /*49f0*/  MUFU.EX2 R85, R85 ;  /* 0x0000005500557308 */ /* 0x000fe20000000800 */
[----:B-1----:R-:W-:Y:S01]  /*4a00*/  MOV R41, R151 ;  /* 0x0000009700297202 */ /* 0x002fe20000000f00 */
[----:B------:R-:W1:Y:S06]  /*4a10*/  SHFL.BFLY PT, R4, R49, 0x1, 0x1f ;  /* 0x0c201f0031047f89 */ /* 0x000e6c00000e0000 */
[----:B------:R-:W-:Y:S08]  /*4a20*/  MUFU.EX2 R198, R37 ;  /* 0x0000002500c67308 */ /* 0x000ff00000000800 */
[----:B------:R2:W-:Y:S08]  /*4a30*/  MUFU.EX2 R202, R87 ;  /* 0x0000005700ca7308 */ /* 0x0005f00000000800 */
[----:B------:R-:W-:Y:S01]  /*4a40*/  MUFU.EX2 R89, R89 ;  /* 0x0000005900597308 */ /* 0x000fe20000000800 */
[--C-:B--2---:R-:W-:Y:S01]  /*4a50*/  IMAD.MOV.U32 R87, RZ, RZ, R151.reuse ;  /* 0x000000ffff577224 */ /* 0x104fe200078e0097 */
[----:B-1----:R-:W-:Y:S01]  /*4a60*/  FMNMX.FTZ R4, R49, R4, !PT ;  /* 0x0000000431047209 */ /* 0x002fe20007810000 */
[----:B------:R-:W-:-:S03]  /*4a70*/  IMAD.MOV.U32 R49, RZ, RZ, R151 ;  /* 0x000000ffff317224 */ /* 0x000fc600078e0097 */
[C---:B------:R-:W-:Y:S01]  /*4a80*/  FSETP.NEU.FTZ.AND P2, PT, R4.reuse, -INF , PT ;  /* 0xff8000000400780b */ /* 0x040fe20003f5d000 */
[-C--:B------:R-:W-:Y:S01]  /*4a90*/  FMUL.FTZ R26, R4, R2.reuse ;  /* 0x00000002041a7220 */ /* 0x080fe20000410000 */
[----:B------:R-:W-:Y:S04]  /*4aa0*/  MUFU.EX2 R196, R91 ;  /* 0x0000005b00c47308 */ /* 0x000fe80000000800 */
[----:B------:R-:W-:Y:S02]  /*4ab0*/  FSEL R26, R26, RZ, P2 ;  /* 0x000000ff1a1a7208 */ /* 0x000fe40001000000 */
[----:B------:R-:W-:Y:S02]  /*4ac0*/  ISETP.GE.AND P2, PT, R65, 0x51, PT ;  /* 0x000000514100780c */ /* 0x000fe40003f46270 */
[----:B------:R-:W-:Y:S01]  /*4ad0*/  MUFU.EX2 R93, R93 ;  /* 0x0000005d005d7308 */ /* 0x000fe20000000800 */
[-CC-:B------:R-:W-:Y:S01]  /*4ae0*/  FFMA.FTZ R21, R21, R2.reuse, -R26.reuse ;  /* 0x0000000215157223 */ /* 0x180fe2000001081a */
[-CC-:B------:R-:W-:Y:S01]  /*4af0*/  FFMA.FTZ R59, R59, R2.reuse, -R26.reuse ;  /* 0x000000023b3b7223 */ /* 0x180fe2000001081a */
[-CC-:B------:R-:W-:Y:S01]  /*4b00*/  FFMA.FTZ R69, R69, R2.reuse, -R26.reuse ;  /* 0x0000000245457223 */ /* 0x180fe2000001081a */
[-CC-:B------:R-:W-:Y:S01]  /*4b10*/  FFMA.FTZ R63, R63, R2.reuse, -R26.reuse ;  /* 0x000000023f3f7223 */ /* 0x180fe2000001081a */
[-CC-:B------:R-:W-:Y:S01]  /*4b20*/  FFMA.FTZ R73, R73, R2.reuse, -R26.reuse ;  /* 0x0000000249497223 */ /* 0x180fe2000001081a */
[-CC-:B------:R-:W-:Y:S01]  /*4b30*/  FFMA.FTZ R51, R51, R2.reuse, -R26.reuse ;  /* 0x0000000233337223 */ /* 0x180fe2000001081a */
[-CC-:B------:R-:W-:Y:S01]  /*4b40*/  FFMA.FTZ R77, R77, R2.reuse, -R26.reuse ;  /* 0x000000024d4d7223 */ /* 0x180fe2000001081a */
[----:B------:R1:W-:Y:S01]  /*4b50*/  MUFU.EX2 R209, R21 ;  /* 0x0000001500d17308 */ /* 0x0003e20000000800 */
[-CC-:B------:R-:W-:Y:S01]  /*4b60*/  FFMA.FTZ R55, R55, R2.reuse, -R26.reuse ;  /* 0x0000000237377223 */ /* 0x180fe2000001081a */
[-CC-:B------:R-:W-:Y:S01]  /*4b70*/  FFMA.FTZ R81, R81, R2.reuse, -R26.reuse ;  /* 0x0000000251517223 */ /* 0x180fe2000001081a */
[-CC-:B------:R-:W-:Y:S01]  /*4b80*/  FFMA.FTZ R43, R43, R2.reuse, -R26.reuse ;  /* 0x000000022b2b7223 */ /* 0x180fe2000001081a */
[-CC-:B------:R-:W-:Y:S01]  /*4b90*/  FFMA.FTZ R45, R45, R2.reuse, -R26.reuse ;  /* 0x000000022d2d7223 */ /* 0x180fe2000001081a */
[-CC-:B------:R-:W-:Y:S01]  /*4ba0*/  FFMA.FTZ R35, R35, R2.reuse, -R26.reuse ;  /* 0x0000000223237223 */ /* 0x180fe2000001081a */
[-CC-:B------:R-:W-:Y:S01]  /*4bb0*/  FFMA.FTZ R47, R47, R2.reuse, -R26.reuse ;  /* 0x000000022f2f7223 */ /* 0x180fe2000001081a */
[-C--:B------:R-:W-:Y:S01]  /*4bc0*/  FFMA.FTZ R33, R33, R2.reuse, -R26 ;  /* 0x0000000221217223 */ /* 0x080fe2000001081a */
[----:B------:R-:W2:Y:S01]  /*4bd0*/  MUFU.EX2 R28, R59 ;  /* 0x0000003b001c7308 */ /* 0x000ea20000000800 */
[----:B-1----:R-:W-:Y:S01]  /*4be0*/  FADD.FTZ R21, R71, R38 ;  /* 0x0000002647157221 */ /* 0x002fe20000010000 */
[-CC-:B------:R-:W-:Y:S01]  /*4bf0*/  FFMA.FTZ R25, R25, R2.reuse, -R26.reuse ;  /* 0x0000000219197223 */ /* 0x180fe2000001081a */
[-CC-:B------:R-:W-:Y:S01]  /*4c00*/  FFMA.FTZ R39, R39, R2.reuse, -R26.reuse ;  /* 0x0000000227277223 */ /* 0x180fe2000001081a */
[-CC-:B------:R-:W-:Y:S01]  /*4c10*/  FFMA.FTZ R3, R3, R2.reuse, -R26.reuse ;  /* 0x0000000203037223 */ /* 0x180fe2000001081a */
[C---:B------:R-:W-:Y:S01]  /*4c20*/  FADD.FTZ R40, R210.reuse, R21 ;  /* 0x00000015d2287221 */ /* 0x040fe20000010000 */
[-CC-:B------:R-:W-:Y:S01]  /*4c30*/  FFMA.FTZ R27, R27, R2.reuse, -R26.reuse ;  /* 0x000000021b1b7223 */ /* 0x180fe2000001081a */
[-C--:B------:R-:W-:Y:S01]  /*4c40*/  FFMA.FTZ R29, R29, R2.reuse, -R26 ;  /* 0x000000021d1d7223 */ /* 0x080fe2000001081a */
[----:B------:R-:W1:Y:S01]  /*4c50*/  MUFU.EX2 R69, R69 ;  /* 0x0000004500457308 */ /* 0x000e620000000800 */
[----:B------:R-:W-:Y:S01]  /*4c60*/  FADD.FTZ R21, R75, R40 ;  /* 0x000000284b157221 */ /* 0x000fe20000010000 */
[----:B------:R-:W-:Y:S01]  /*4c70*/  FFMA.FTZ R31, R31, R2, -R26 ;  /* 0x000000021f1f7223 */ /* 0x000fe2000001081a */
[----:B------:R-:W-:Y:S01]  /*4c80*/  F2FP.BF16.F32.PACK_AB R210, R210, R71 ;  /* 0x00000047d2d2723e */ /* 0x000fe200000010ff */
[----:B------:R-:W-:-:S02]  /*4c90*/  IMAD.MOV.U32 R91, RZ, RZ, R151 ;  /* 0x000000ffff5b7224 */ /* 0x000fc400078e0097 */
[----:B------:R-:W-:Y:S01]  /*4ca0*/  FADD.FTZ R42, R24, R21 ;  /* 0x00000015182a7221 */ /* 0x000fe20000010000 */
[--C-:B------:R-:W-:Y:S01]  /*4cb0*/  IMAD.MOV.U32 R75, RZ, RZ, R151.reuse ;  /* 0x000000ffff4b7224 */ /* 0x100fe200078e0097 */
[----:B------:R-:W-:Y:S01]  /*4cc0*/  MOV R71, R151 ;  /* 0x0000009700477202 */ /* 0x000fe20000000f00 */
[----:B------:R4:W5:Y:S01]  /*4cd0*/  MUFU.EX2 R30, R63 ;  /* 0x0000003f001e7308 */ /* 0x0009620000000800 */
[----:B--2---:R-:W-:Y:S01]  /*4ce0*/  FADD.FTZ R40, R209, R28 ;  /* 0x0000001cd1287221 */ /* 0x004fe20000010000 */
[----:B------:R-:W-:Y:S01]  /*4cf0*/  FADD.FTZ R37, R79, R42 ;  /* 0x0000002a4f257221 */ /* 0x000fe20000010000 */
[----:B------:R-:W-:Y:S01]  /*4d00*/  F2FP.BF16.F32.PACK_AB R209, R28, R209 ;  /* 0x000000d11cd1723e */ /* 0x000fe200000010ff */
[----:B------:R-:W-:Y:S01]  /*4d10*/  IMAD.MOV.U32 R28, RZ, RZ, R151 ;  /* 0x000000ffff1c7224 */ /* 0x000fe200078e0097 */
[----:B------:R-:W-:Y:S01]  /*4d20*/  MOV R65, R151 ;  /* 0x0000009700417202 */ /* 0x000fe20000000f00 */
[C---:B------:R-:W-:Y:S01]  /*4d30*/  FADD.FTZ R44, R206.reuse, R37 ;  /* 0x00000025ce2c7221 */ /* 0x040fe20000010000 */
[----:B------:R-:W-:Y:S01]  /*4d40*/  F2FP.BF16.F32.PACK_AB R206, R206, R79 ;  /* 0x0000004fcece723e */ /* 0x000fe200000010ff */
[----:B------:R-:W2:Y:S01]  /*4d50*/  MUFU.EX2 R73, R73 ;  /* 0x0000004900497308 */ /* 0x000ea20000000800 */
[----:B-1----:R-:W-:Y:S01]  /*4d60*/  FADD.FTZ R21, R69, R40 ;  /* 0x0000002845157221 */ /* 0x002fe20000010000 */
[----:B------:R-:W-:Y:S01]  /*4d70*/  FADD.FTZ R37, R83, R44 ;  /* 0x0000002c53257221 */ /* 0x000fe20000010000 */
[--C-:B------:R-:W-:Y:S01]  /*4d80*/  IMAD.MOV.U32 R79, RZ, RZ, R151.reuse ;  /* 0x000000ffff4f7224 */ /* 0x100fe200078e0097 */
[----:B------:R-:W-:Y:S01]  /*4d90*/  MOV R59, R151 ;  /* 0x00000097003b7202 */ /* 0x000fe20000000f00 */
[----:B----4-:R-:W-:-:S02]  /*4da0*/  IMAD.MOV.U32 R63, RZ, RZ, R151 ;  /* 0x000000ffff3f7224 */ /* 0x010fc400078e0097 */
[C---:B------:R-:W-:Y:S01]  /*4db0*/  FADD.FTZ R44, R200.reuse, R37 ;  /* 0x00000025c82c7221 */ /* 0x040fe20000010000 */
[----:B------:R-:W-:Y:S01]  /*4dc0*/  F2FP.BF16.F32.PACK_AB R200, R200, R83 ;  /* 0x00000053c8c8723e */ /* 0x000fe200000010ff */
[----:B------:R1:W4:Y:S01]  /*4dd0*/  MUFU.EX2 R32, R51 ;  /* 0x0000003300207308 */ /* 0x0003220000000800 */
[C---:B-----5:R-:W-:Y:S01]  /*4de0*/  FADD.FTZ R42, R30.reuse, R21 ;  /* 0x000000151e2a7221 */ /* 0x060fe20000010000 */
[----:B------:R-:W-:Y:S01]  /*4df0*/  F2FP.BF16.F32.PACK_AB R211, R30, R69 ;  /* 0x000000451ed3723e */ /* 0x000fe200000010ff */
[--C-:B------:R-:W-:Y:S01]  /*4e00*/  IMAD.MOV.U32 R69, RZ, RZ, R151.reuse ;  /* 0x000000ffff457224 */ /* 0x100fe200078e0097 */
[----:B------:R-:W-:Y:S01]  /*4e10*/  MOV R83, R151 ;  /* 0x0000009700537202 */ /* 0x000fe20000000f00 */
[--C-:B------:R-:W-:Y:S02]  /*4e20*/  IMAD.MOV.U32 R37, RZ, RZ, R151.reuse ;  /* 0x000000ffff257224 */ /* 0x100fe400078e0097 */
[--C-:B------:R-:W-:Y:S01]  /*4e30*/  IMAD.MOV.U32 R30, RZ, RZ, R151.reuse ;  /* 0x000000ffff1e7224 */ /* 0x100fe200078e0097 */
[----:B------:R-:W5:Y:S01]  /*4e40*/  MUFU.EX2 R77, R77 ;  /* 0x0000004d004d7308 */ /* 0x000f620000000800 */
[----:B--2---:R-:W-:Y:S01]  /*4e50*/  FADD.FTZ R21, R73, R42 ;  /* 0x0000002a49157221 */ /* 0x004fe20000010000 */
[----:B-1----:R-:W-:-:S06]  /*4e60*/  IMAD.MOV.U32 R51, RZ, RZ, R151 ;  /* 0x000000ffff337224 */ /* 0x002fcc00078e0097 */
[----:B------:R1:W2:Y:S01]  /*4e70*/  MUFU.EX2 R34, R55 ;  /* 0x0000003700227308 */ /* 0x0002a20000000800 */
[C---:B----4-:R-:W-:Y:S01]  /*4e80*/  FADD.FTZ R42, R32.reuse, R21 ;  /* 0x00000015202a7221 */ /* 0x050fe20000010000 */
[----:B------:R-:W-:Y:S01]  /*4e90*/  F2FP.BF16.F32.PACK_AB R205, R32, R73 ;  /* 0x0000004920cd723e */ /* 0x000fe200000010ff */
[----:B------:R-:W-:Y:S01]  /*4ea0*/  IMAD.MOV.U32 R73, RZ, RZ, R151 ;  /* 0x000000ffff497224 */ /* 0x000fe200078e0097 */
[----:B------:R-:W-:-:S04]  /*4eb0*/  MOV R32, R151 ;  /* 0x0000009700207202 */ /* 0x000fc80000000f00 */
[----:B------:R-:W4:Y:S01]  /*4ec0*/  MUFU.EX2 R81, R81 ;  /* 0x0000005100517308 */ /* 0x000f220000000800 */
[----:B-----5:R-:W-:Y:S01]  /*4ed0*/  FADD.FTZ R21, R77, R42 ;  /* 0x0000002a4d157221 */ /* 0x020fe20000010000 */
[----:B-1----:R-:W-:-:S06]  /*4ee0*/  IMAD.MOV.U32 R55, RZ, RZ, R151 ;  /* 0x000000ffff377224 */ /* 0x002fcc00078e0097 */
[----:B------:R1:W5:Y:S01]  /*4ef0*/  MUFU.EX2 R36, R43 ;  /* 0x0000002b00247308 */ /* 0x0003620000000800 */
[C---:B--2---:R-:W-:Y:S01]  /*4f00*/  FADD.FTZ R42, R34.reuse, R21 ;  /* 0x00000015222a7221 */ /* 0x044fe20000010000 */
[----:B------:R-:W-:Y:S01]  /*4f10*/  F2FP.BF16.F32.PACK_AB R207, R34, R77 ;  /* 0x0000004d22cf723e */ /* 0x000fe200000010ff */
[----:B------:R-:W-:Y:S01]  /*4f20*/  IMAD.MOV.U32 R34, RZ, RZ, R151 ;  /* 0x000000ffff227224 */ /* 0x000fe200078e0097 */
[----:B------:R-:W-:-:S04]  /*4f30*/  MOV R77, R151 ;  /* 0x00000097004d7202 */ /* 0x000fc80000000f00 */
[----:B------:R-:W2:Y:S01]  /*4f40*/  MUFU.EX2 R45, R45 ;  /* 0x0000002d002d7308 */ /* 0x000ea20000000800 */
[----:B----4-:R-:W-:Y:S01]  /*4f50*/  FADD.FTZ R21, R81, R42 ;  /* 0x0000002a51157221 */ /* 0x010fe20000010000 */
[----:B-1----:R-:W-:-:S06]  /*4f60*/  IMAD.MOV.U32 R43, RZ, RZ, R151 ;  /* 0x000000ffff2b7224 */ /* 0x002fcc00078e0097 */
[----:B------:R1:W-:Y:S01]  /*4f70*/  MUFU.EX2 R40, R35 ;  /* 0x0000002300287308 */ /* 0x0003e20000000800 */
[C---:B-----5:R-:W-:Y:S01]  /*4f80*/  FADD.FTZ R42, R36.reuse, R21 ;  /* 0x00000015242a7221 */ /* 0x060fe20000010000 */
[----:B------:R-:W-:Y:S01]  /*4f90*/  F2FP.BF16.F32.PACK_AB R201, R36, R81 ;  /* 0x0000005124c9723e */ /* 0x000fe200000010ff */
[--C-:B------:R-:W-:Y:S02]  /*4fa0*/  IMAD.MOV.U32 R81, RZ, RZ, R151.reuse ;  /* 0x000000ffff517224 */ /* 0x100fe400078e0097 */
[----:B------:R-:W-:-:S03]  /*4fb0*/  IMAD.MOV.U32 R36, RZ, RZ, R151 ;  /* 0x000000ffff247224 */ /* 0x000fc600078e0097 */
[----:B------:R4:W5:Y:S01]  /*4fc0*/  MUFU.EX2 R38, R47 ;  /* 0x0000002f00267308 */ /* 0x0009620000000800 */
[----:B-1----:R-:W-:Y:S01]  /*4fd0*/  FADD.FTZ R35, R85, R44 ;  /* 0x0000002c55237221 */ /* 0x002fe20000010000 */
[----:B--2---:R-:W-:-:S03]  /*4fe0*/  FADD.FTZ R21, R45, R42 ;  /* 0x0000002a2d157221 */ /* 0x004fc60000010000 */
[C---:B------:R-:W-:Y:S01]  /*4ff0*/  FADD.FTZ R44, R202.reuse, R35 ;  /* 0x00000023ca2c7221 */ /* 0x040fe20000010000 */
[----:B------:R-:W-:Y:S01]  /*5000*/  F2FP.BF16.F32.PACK_AB R202, R202, R85 ;  /* 0x00000055caca723e */ /* 0x000fe200000010ff */
[----:B------:R-:W-:Y:S01]  /*5010*/  IMAD.MOV.U32 R85, RZ, RZ, R151 ;  /* 0x000000ffff557224 */ /* 0x000fe200078e0097 */
[----:B------:R-:W1:Y:S01]  /*5020*/  MUFU.EX2 R33, R33 ;  /* 0x0000002100217308 */ /* 0x000e620000000800 */
[----:B------:R-:W-:Y:S01]  /*5030*/  FADD.FTZ R35, R89, R44 ;  /* 0x0000002c59237221 */ /* 0x000fe20000010000 */
[-C--:B----4-:R-:W-:Y:S02]  /*5040*/  MOV R47, R151.reuse ;  /* 0x00000097002f7202 */ /* 0x090fe40000000f00 */
[----:B------:R-:W-:Y:S01]  /*5050*/  MOV R44, R151 ;  /* 0x00000097002c7202 */ /* 0x000fe20000000f00 */
[C---:B------:R-:W-:Y:S01]  /*5060*/  FADD.FTZ R26, R196.reuse, R35 ;  /* 0x00000023c41a7221 */ /* 0x040fe20000010000 */
[----:B------:R-:W-:Y:S02]  /*5070*/  F2FP.BF16.F32.PACK_AB R196, R196, R89 ;  /* 0x00000059c4c4723e */ /* 0x000fe400000010ff */
[----:B------:R-:W2:Y:S01]  /*5080*/  MUFU.EX2 R95, R95 ;  /* 0x0000005f005f7308 */ /* 0x000ea20000000800 */
[----:B------:R-:W-:Y:S01]  /*5090*/  FADD.FTZ R35, R93, R26 ;  /* 0x0000001a5d237221 */ /* 0x000fe20000010000 */
[C---:B-----5:R-:W-:Y:S01]  /*50a0*/  FADD.FTZ R42, R38.reuse, R21 ;  /* 0x00000015262a7221 */ /* 0x060fe20000010000 */
[----:B------:R-:W-:Y:S01]  /*50b0*/  F2FP.BF16.F32.PACK_AB R203, R38, R45 ;  /* 0x0000002d26cb723e */ /* 0x000fe200000010ff */
[----:B------:R-:W-:-:S02]  /*50c0*/  IMAD.MOV.U32 R45, RZ, RZ, R151 ;  /* 0x000000ffff2d7224 */ /* 0x000fc400078e0097 */
[C---:B------:R-:W-:Y:S01]  /*50d0*/  FADD.FTZ R24, R198.reuse, R35 ;  /* 0x00000023c6187221 */ /* 0x040fe20000010000 */
[----:B------:R-:W-:Y:S01]  /*50e0*/  F2FP.BF16.F32.PACK_AB R198, R198, R93 ;  /* 0x0000005dc6c6723e */ /* 0x000fe200000010ff */
[--C-:B------:R-:W-:Y:S01]  /*50f0*/  IMAD.MOV.U32 R93, RZ, RZ, R151.reuse ;  /* 0x000000ffff5d7224 */ /* 0x100fe200078e0097 */
[----:B------:R4:W5:Y:S01]  /*5100*/  MUFU.EX2 R192, R97 ;  /* 0x0000006100c07308 */ /* 0x0009620000000800 */
[----:B-1----:R-:W-:Y:S01]  /*5110*/  FADD.FTZ R21, R33, R42 ;  /* 0x0000002a21157221 */ /* 0x002fe20000010000 */
[C---:B------:R-:W-:Y:S01]  /*5120*/  F2FP.BF16.F32.PACK_AB R197, R40.reuse, R33 ;  /* 0x0000002128c5723e */ /* 0x040fe200000010ff */
[----:B------:R-:W-:Y:S01]  /*5130*/  IMAD.MOV.U32 R33, RZ, RZ, R151 ;  /* 0x000000ffff217224 */ /* 0x000fe200078e0097 */
[-C--:B------:R-:W-:Y:S02]  /*5140*/  MOV R89, R151.reuse ;  /* 0x0000009700597202 */ /* 0x080fe40000000f00 */
[----:B------:R-:W-:Y:S02]  /*5150*/  MOV R38, R151 ;  /* 0x0000009700267202 */ /* 0x000fe40000000f00 */
[----:B------:R-:W1:Y:S01]  /*5160*/  MUFU.EX2 R25, R25 ;  /* 0x0000001900197308 */ /* 0x000e620000000800 */
[----:B--2---:R-:W-:Y:S01]  /*5170*/  FADD.FTZ R35, R95, R24 ;  /* 0x000000185f237221 */ /* 0x004fe20000010000 */
[----:B------:R-:W-:Y:S01]  /*5180*/  FADD.FTZ R24, R40, R21 ;  /* 0x0000001528187221 */ /* 0x000fe20000010000 */
[----:B----4-:R-:W-:-:S02]  /*5190*/  IMAD.MOV.U32 R97, RZ, RZ, R151 ;  /* 0x000000ffff617224 */ /* 0x010fc400078e0097 */
[----:B------:R-:W-:-:S03]  /*51a0*/  IMAD.MOV.U32 R40, RZ, RZ, R151 ;  /* 0x000000ffff287224 */ /* 0x000fc600078e0097 */
[----:B------:R-:W-:Y:S01]  /*51b0*/  MUFU.EX2 R99, R99 ;  /* 0x0000006300637308 */ /* 0x000fe20000000800 */
[C---:B-----5:R-:W-:Y:S01]  /*51c0*/  FADD.FTZ R42, R192.reuse, R35 ;  /* 0x00000023c02a7221 */ /* 0x060fe20000010000 */
[----:B------:R-:W-:Y:S02]  /*51d0*/  F2FP.BF16.F32.PACK_AB R192, R192, R95 ;  /* 0x0000005fc0c0723e */ /* 0x000fe400000010ff */
[-C--:B------:R-:W-:Y:S02]  /*51e0*/  MOV R95, R151.reuse ;  /* 0x00000097005f7202 */ /* 0x080fe40000000f00 */
[----:B------:R-:W-:Y:S02]  /*51f0*/  MOV R35, R151 ;  /* 0x0000009700237202 */ /* 0x000fe40000000f00 */
[----:B---3--:R2:W3:Y:S01]  /*5200*/  MUFU.EX2 R0, R39 ;  /* 0x0000002700007308 */ /* 0x0084e20000000800 */
[----:B-1----:R-:W-:-:S07]  /*5210*/  FADD.FTZ R21, R25, R24 ;  /* 0x0000001819157221 */ /* 0x002fce0000010000 */
[----:B------:R-:W1:Y:S01]  /*5220*/  MUFU.EX2 R20, R20 ;  /* 0x0000001400147308 */ /* 0x000e620000000800 */
[----:B--2---:R-:W-:-:S07]  /*5230*/  IMAD.MOV.U32 R39, RZ, RZ, R151 ;  /* 0x000000ffff277224 */ /* 0x004fce00078e0097 */
[----:B------:R-:W2:Y:S01]  /*5240*/  MUFU.EX2 R3, R3 ;  /* 0x0000000300037308 */ /* 0x000ea20000000800 */
[----:B---3--:R-:W-:Y:S01]  /*5250*/  F2FP.BF16.F32.PACK_AB R199, R0, R25 ;  /* 0x0000001900c7723e */ /* 0x008fe200000010ff */
[----:B------:R-:W-:-:S06]  /*5260*/  IMAD.MOV.U32 R25, RZ, RZ, R151 ;  /* 0x000000ffff197224 */ /* 0x000fcc00078e0097 */
[----:B------:R3:W4:Y:S01]  /*5270*/  MUFU.EX2 R26, R27 ;  /* 0x0000001b001a7308 */ /* 0x0007220000000800 */
[----:B-1----:R-:W-:-:S07]  /*5280*/  F2FP.BF16.F32.PACK_AB R194, R20, R99 ;  /* 0x0000006314c2723e */ /* 0x002fce00000010ff */
[----:B------:R-:W1:Y:S01]  /*5290*/  MUFU.EX2 R29, R29 ;  /* 0x0000001d001d7308 */ /* 0x000e620000000800 */
[----:B---3--:R-:W-:Y:S01]  /*52a0*/  FADD.FTZ R27, R99, R42 ;  /* 0x0000002a631b7221 */ /* 0x008fe20000010000 */
[----:B------:R-:W-:Y:S01]  /*52b0*/  FADD.FTZ R42, R0, R21 ;  /* 0x00000015002a7221 */ /* 0x000fe20000010000 */
[----:B------:R-:W-:Y:S01]  /*52c0*/  MOV R0, 0x3f800000 ;  /* 0x3f80000000007802 */ /* 0x000fe20000000f00 */
[----:B------:R-:W-:Y:S02]  /*52d0*/  IMAD.MOV.U32 R99, RZ, RZ, R151 ;  /* 0x000000ffff637224 */ /* 0x000fe400078e0097 */
[----:B------:R-:W-:Y:S01]  /*52e0*/  FADD.FTZ R21, R20, R27 ;  /* 0x0000001b14157221 */ /* 0x000fe20000010000 */
[----:B--2---:R-:W-:Y:S01]  /*52f0*/  FADD.FTZ R27, R3, R42 ;  /* 0x0000002a031b7221 */ /* 0x004fe20000010000 */
[----:B------:R-:W-:Y:S01]  /*5300*/  IMAD.MOV.U32 R42, RZ, RZ, R151 ;  /* 0x000000ffff2a7224 */ /* 0x000fe200078e0097 */
[----:B------:R2:W3:Y:S01]  /*5310*/  MUFU.EX2 R24, R31 ;  /* 0x0000001f00187308 */ /* 0x0004e20000000800 */
[C---:B----4-:R-:W-:Y:S01]  /*5320*/  F2FP.BF16.F32.PACK_AB R193, R26.reuse, R3 ;  /* 0x000000031ac1723e */ /* 0x050fe200000010ff */
[----:B------:R-:W-:Y:S01]  /*5330*/  FADD.FTZ R20, R26, R27 ;  /* 0x0000001b1a147221 */ /* 0x000fe20000010000 */
[----:B------:R-:W-:Y:S01]  /*5340*/  IMAD.MOV.U32 R3, RZ, RZ, 0x3f800000 ;  /* 0x3f800000ff037424 */ /* 0x000fe200078e00ff */
[----:B------:R-:W-:-:S02]  /*5350*/  MOV R26, R151 ;  /* 0x00000097001a7202 */ /* 0x000fc40000000f00 */
[----:B-1----:R-:W-:Y:S01]  /*5360*/  FADD.FTZ R27, R29, R20 ;  /* 0x000000141d1b7221 */ /* 0x002fe20000010000 */
[----:B--2---:R-:W-:-:S03]  /*5370*/  IMAD.MOV.U32 R31, RZ, RZ, R151 ;  /* 0x000000ffff1f7224 */ /* 0x004fc600078e0097 */
[C---:B---3--:R-:W-:Y:S01]  /*5380*/  FADD.FTZ R20, R24.reuse, R27 ;  /* 0x0000001b18147221 */ /* 0x048fe20000010000 */
[----:B------:R-:W-:Y:S01]  /*5390*/  F2FP.BF16.F32.PACK_AB R195, R24, R29 ;  /* 0x0000001d18c3723e */ /* 0x000fe200000010ff */
[--C-:B------:R-:W-:Y:S01]  /*53a0*/  IMAD.MOV.U32 R27, RZ, RZ, R151.reuse ;  /* 0x000000ffff1b7224 */ /* 0x100fe200078e0097 */
[----:B------:R-:W-:Y:S01]  /*53b0*/  MOV R29, R151 ;  /* 0x00000097001d7202 */ /* 0x000fe20000000f00 */
[----:B------:R-:W-:Y:S01]  /*53c0*/  IMAD.MOV.U32 R24, RZ, RZ, R151 ;  /* 0x000000ffff187224 */ /* 0x000fe200078e0097 */
[----:B------:R-:W-:Y:S06]  /*53d0*/  @!P2 BRA `(.L_x_15) ;  /* 0x0000004000e0a947 */ /* 0x000fec0003800000 */
[----:B------:R-:W-:Y:S01]  /*53e0*/  R2UR UR61, R19 ;  /* 0x00000000133d72ca */ /* 0x000fe200000e0000 */
[----:B------:R-:W-:Y:S01]  /*53f0*/  IMAD.MOV.U32 R223, RZ, RZ, R4 ;  /* 0x000000ffffdf7224 */ /* 0x000fe200078e0004 */
[----:B------:R-:W-:Y:S01]  /*5400*/  IADD3 R221, R152, -0x2, RZ ;  /* 0xfffffffe98dd7810 */ /* 0x000fe20007ffe0ff */
[----:B------:R-:W-:Y:S01]  /*5410*/  IMAD.MOV.U32 R222, RZ, RZ, R5 ;  /* 0x000000ffffde7224 */ /* 0x000fe200078e0005 */
[----:B------:R-:W-:Y:S02]  /*5420*/  MOV R0, 0x3f800000 ;  /* 0x3f80000000007802 */ /* 0x000fe40000000f00 */
[----:B------:R-:W-:Y:S02]  /*5430*/  CS2R R150, SRZ ;  /* 0x0000000000967805 */ /* 0x000fe4000001ff00 */
[----:B------:R-:W-:Y:S02]  /*5440*/  CS2R R146, SRZ ;  /* 0x0000000000927805 */ /* 0x000fe4000001ff00 */
[----:B------:R-:W-:-:S02]  /*5450*/  CS2R R142, SRZ ;  /* 0x00000000008e7805 */ /* 0x000fc4000001ff00 */
[----:B------:R-:W-:Y:S02]  /*5460*/  CS2R R138, SRZ ;  /* 0x00000000008a7805 */ /* 0x000fe4000001ff00 */
[----:B------:R-:W-:Y:S02]  /*5470*/  CS2R R134, SRZ ;  /* 0x0000000000867805 */ /* 0x000fe4000001ff00 */
[----:B------:R-:W-:Y:S02]  /*5480*/  CS2R R130, SRZ ;  /* 0x0000000000827805 */ /* 0x000fe4000001ff00 */
        /* <DEDUP_REMOVED lines=57> */
[----:B------:R-:W-:Y:S01]  /*5820*/  CS2R R24, SRZ ;  /* 0x0000000000187805 */ /* 0x000fe2000001ff00 */
[----:B------:R-:W-:Y:S01]  /*5830*/  UMOV UR39, UR38 ;  /* 0x0000002600277c82 */ /* 0x000fe20008000000 */
[----:B------:R-:W-:-:S05]  /*5840*/  ULDC UR37, c[0x0][0x9d8] ;  /* 0x0002760000257ab9 */ /* 0x000fca0000000800 */
.L_x_24:
[----:B------:R-:W-:-:S04]  /*5850*/  UIADD3 UR4, UR39, 0x1, URZ ;  /* 0x0000000127047890 */ /* 0x000fc8000fffe03f */
[----:B------:R-:W-:-:S04]  /*5860*/  UISETP.NE.AND UP0, UPT, UR4, 0x2, UPT ;  /* 0x000000020400788c */ /* 0x000fc8000bf05270 */
[----:B------:R-:W-:Y:S02]  /*5870*/  USEL UR5, URZ, 0x1, UP0 ;  /* 0x000000013f057887 */ /* 0x000fe40008000000 */
[----:B------:R-:W-:Y:S02]  /*5880*/  USEL UR38, UR4, URZ, UP0 ;  /* 0x0000003f04267287 */ /* 0x000fe40008000000 */
[----:B------:R-:W-:-:S06]  /*5890*/  ULOP3.LUT UR4, UR61, UR5, URZ, 0x3c, !UPT ;  /* 0x000000053d047292 */ /* 0x000fcc000f8e3c3f */
[----:B------:R-:W-:Y:S01]  /*58a0*/  IMAD.U32 R19, RZ, RZ, UR4 ;  /* 0x00000004ff137e24 */ /* 0x000fe2000f8e00ff */
[----:B------:R-:W-:Y:S06]  /*58b0*/  @!P0 BRA `(.L_x_16) ;  /* 0x0000000000048947 */ /* 0x000fec0003800000 */
[----:B------:R-:W-:Y:S01]  /*58c0*/  BPT.TRAP 0x1 ;  /* 0x000000040000795c */ /* 0x000fe20000300000 */
.L_x_16:
[----:B------:R-:W-:Y:S02]  /*58d0*/  R2UR UR5, R18 ;  /* 0x00000000120572ca */ /* 0x000fe400000e0000 */
[----:B------:R-:W-:-:S11]  /*58e0*/  R2UR UR4, R19 ;  /* 0x00000000130472ca */ /* 0x000fd600000e0000 */
[----:B------:R-:W-:Y:S02]  /*58f0*/  ULEA UR60, UR38, UR5, 0x3 ;  /* 0x00000005263c7291 */ /* 0x000fe4000f8e183f */
[----:B------:R-:W-:-:S05]  /*5900*/  IMAD.U32 R2, RZ, RZ, UR4 ;  /* 0x00000004ff027e24 */ /* 0x000fca000f8e00ff */
[----:B------:R-:W-:-:S04]  /*5910*/  SHF.L.U32 R2, R2, 0x1f, RZ ;  /* 0x0000001f02027819 */ /* 0x000fc800000006ff */
[----:B------:R1:W2:Y:S01]  /*5920*/  SYNCS.PHASECHK.TRANS64.TRYWAIT P2, [UR60+0x38830], R2 ;  /* 0x03883002ff0075a7 */ /* 0x0002a2000804017c */
[----:B------:R-:W-:Y:S05]  /*5930*/  @!P0 BRA `(.L_x_17) ;  /* 0x0000000000048947 */ /* 0x000fea0003800000 */
[----:B------:R-:W-:Y:S01]  /*5940*/  BPT.TRAP 0x1 ;  /* 0x000000040000795c */ /* 0x000fe20000300000 */
.L_x_17:
[----:B--2---:R-:W-:Y:S05]  /*5950*/  @P2 BRA `(.L_x_18) ;  /* 0x0000000000082947 */ /* 0x004fea0003800000 */
[----:B------:R-:W2:Y:S02]  /*5960*/  SYNCS.PHASECHK.TRANS64.TRYWAIT P2, [UR60+0x38830], R2 ;  /* 0x03883002ff0075a7 */ /* 0x000ea4000804017c */
[----:B--2---:R-:W-:Y:S05]  /*5970*/  @!P2 BRA `(.L_x_19) ;  /* 0x0000009800cca947 */ /* 0x004fea0003800000 */
.L_x_18:
[----:B------:R-:W-:Y:S01]  /*5980*/  R2UR UR4, R22 ;  /* 0x00000000160472ca */ /* 0x000fe200000e0000 */
[----:B------:R-:W-:Y:S01]  /*5990*/  WARPGROUP.ARRIVE ;  /* 0x00000000000079c5 */ /* 0x000fe20000000000 */
[----:B------:R-:W-:Y:S01]  /*59a0*/  R2UR UR10, R14 ;  /* 0x000000000e0a72ca */ /* 0x000fe200000e0000 */
[----:B------:R-:W-:Y:S01]  /*59b0*/  UMOV UR59, 0x40000040 ;  /* 0x40000040003b7882 */ /* 0x000fe20000000000 */
        /* <DEDUP_REMOVED lines=9> */
[----:B------:R-:W-:Y:S01]  /*5a50*/  UIMAD UR4, UR38, 0xa00, UR4 ;  /* 0x00000a00260478a4 */ /* 0x000fe2000f8e0204 */
[-C--:B------:R-:W-:Y:S01]  /*5a60*/  FMUL.FTZ R24, R24, R3.reuse ;  /* 0x0000000318187220 */ /* 0x080fe20000410000 */
[----:B------:R-:W-:Y:S01]  /*5a70*/  UMOV UR56, UR10 ;  /* 0x0000000a00387c82 */ /* 0x000fe20008000000 */
[----:B------:R-:W-:Y:S01]  /*5a80*/  UMOV UR43, 0x40000040 ;  /* 0x40000040002b7882 */ /* 0x000fe20000000000 */
[----:B------:R-:W-:Y:S01]  /*5a90*/  UMOV UR57, UR11 ;  /* 0x0000000b00397c82 */ /* 0x000fe20008000000 */
[----:B------:R-:W-:Y:S01]  /*5aa0*/  UIADD3 UR5, UR4, 0x80, URZ ;  /* 0x0000008004057890 */ /* 0x000fe2000fffe03f */
[-C--:B------:R-:W-:Y:S01]  /*5ab0*/  FMUL.FTZ R25, R25, R3.reuse ;  /* 0x0000000319197220 */ /* 0x080fe20000410000 */
[----:B------:R-:W-:Y:S01]  /*5ac0*/  UMOV UR58, UR4 ;  /* 0x00000004003a7c82 */ /* 0x000fe20008000000 */
[----:B------:R-:W-:Y:S01]  /*5ad0*/  UIADD3 UR6, UR4, 0x100, URZ ;  /* 0x0000010004067890 */ /* 0x000fe2000fffe03f */
[----:B------:R-:W-:Y:S01]  /*5ae0*/  HGMMA.64x16x16.F32.BF16 R184, gdesc[UR56], RZ, !UPT, gsb0 ;  /* 0x0020000038b879f0 */ /* 0x000fe2000c0018ff */
[----:B------:R-:W-:Y:S01]  /*5af0*/  UMOV UR56, UR10 ;  /* 0x0000000a00387c82 */ /* 0x000fe20008000000 */
[----:B------:R-:W-:Y:S01]  /*5b00*/  UMOV UR57, UR11 ;  /* 0x0000000b00397c82 */ /* 0x000fe20008000000 */
[----:B------:R-:W-:Y:S01]  /*5b10*/  UMOV UR58, UR5 ;  /* 0x00000005003a7c82 */ /* 0x000fe20008000000 */
[----:B------:R-:W-:Y:S01]  /*5b20*/  UMOV UR59, 0x40000040 ;  /* 0x40000040003b7882 */ /* 0x000fe20000000000 */
[----:B------:R-:W-:Y:S01]  /*5b30*/  UIADD3 UR5, UR4, 0x180, URZ ;  /* 0x0000018004057890 */ /* 0x000fe2000fffe03f */
[-C--:B------:R-:W-:Y:S01]  /*5b40*/  FMUL.FTZ R28, R28, R3.reuse ;  /* 0x000000031c1c7220 */ /* 0x080fe20000410000 */
        /* <DEDUP_REMOVED lines=12> */
[----:B------:R-:W-:Y:S01]  /*5c10*/  UMOV UR47, 0x40000040 ;  /* 0x40000040002f7882 */ /* 0x000fe20000000000 */
[----:B------:R-:W-:Y:S01]  /*5c20*/  UIADD3 UR50, UR4, 0x782, URZ ;  /* 0x0000078204327890 */ /* 0x000fe2000fffe03f */
[-C--:B------:R-:W-:Y:S01]  /*5c30*/  FMUL.FTZ R41, R41, R3.reuse ;  /* 0x0000000329297220 */ /* 0x080fe20000410000 */
[----:B------:R-:W-:Y:S01]  /*5c40*/  UMOV UR51, 0x40000040 ;  /* 0x4000004000337882 */ /* 0x000fe20000000000 */
[----:B------:R-:W-:Y:S01]  /*5c50*/  UIADD3 UR54, UR4, 0x784, URZ ;  /* 0x0000078404367890 */ /* 0x000fe2000fffe03f */
[-C--:B------:R-:W-:Y:S01]  /*5c60*/  FMUL.FTZ R44, R44, R3.reuse ;  /* 0x000000032c2c7220 */ /* 0x080fe20000410000 */
[----:B------:R-:W-:Y:S01]  /*5c70*/  UMOV UR55, 0x40000040 ;  /* 0x4000004000377882 */ /* 0x000fe20000000000 */
[----:B------:R-:W-:Y:S01]  /*5c80*/  UMOV UR7, 0x40000040 ;  /* 0x4000004000077882 */ /* 0x000fe20000000000 */
[-C--:B------:R-:W-:Y:S01]  /*5c90*/  FMUL.FTZ R45, R45, R3.reuse ;  /* 0x000000032d2d7220 */ /* 0x080fe20000410000 */
        /* <DEDUP_REMOVED lines=23> */
[----:B------:R-:W-:Y:S01]  /*5e10*/  FMUL.FTZ R93, R93, R3 ;  /* 0x000000035d5d7220 */ /* 0x000fe20000410000 */
[----:B------:R-:W-:-:S02]  /*5e20*/  WARPGROUP.DEPBAR.LE gsb0, 0x0 ;  /* 0x00008000000079c5 */ /* 0x000fc40000010000 */
[----:B------:R-:W-:Y:S01]  /*5e30*/  WARPGROUP.ARRIVE ;  /* 0x00000000000079c5 */ /* 0x000fe20000000000 */
[-C--:B------:R-:W-:Y:S01]  /*5e40*/  FMUL.FTZ R96, R96, R3.reuse ;  /* 0x0000000360607220 */ /* 0x080fe20000410000 */
[-C--:B------:R-:W-:Y:S01]  /*5e50*/  FMUL.FTZ R97, R97, R3.reuse ;  /* 0x0000000361617220 */ /* 0x080fe20000410000 */
[-C--:B------:R-:W-:Y:S01]  /*5e60*/  FMUL.FTZ R100, R100, R3.reuse ;  /* 0x0000000364647220 */ /* 0x080fe20000410000 */
[-C--:B------:R-:W-:Y:S01]  /*5e70*/  FMUL.FTZ R101, R101, R3.reuse ;  /* 0x0000000365657220 */ /* 0x080fe20000410000 */
[-C--:B------:R-:W-:Y:S01]  /*5e80*/  FMUL.FTZ R104, R104, R3.reuse ;  /* 0x0000000368687220 */ /* 0x080fe20000410000 */
[----:B------:R-:W-:Y:S01]  /*5e90*/  HGMMA.64x16x16.F32.BF16 R176, gdesc[UR56], RZ, !UPT, gsb0 ;  /* 0x0020000038b079f0 */ /* 0x000fe2000c0018ff */
[----:B------:R-:W-:Y:S01]  /*5ea0*/  UMOV UR56, UR10 ;  /* 0x0000000a00387c82 */ /* 0x000fe20008000000 */
[----:B------:R-:W-:Y:S01]  /*5eb0*/  UMOV UR57, UR11 ;  /* 0x0000000b00397c82 */ /* 0x000fe20008000000 */
[----:B------:R-:W-:Y:S01]  /*5ec0*/  UMOV UR58, UR6 ;  /* 0x00000006003a7c82 */ /* 0x000fe20008000000 */
[----:B------:R-:W-:Y:S01]  /*5ed0*/  UMOV UR59, 0x40000040 ;  /* 0x40000040003b7882 */ /* 0x000fe20000000000 */
[----:B------:R-:W-:Y:S01]  /*5ee0*/  UIADD3 UR6, UR4, 0x200, URZ ;  /* 0x0000020004067890 */ /* 0x000fe2000fffe03f */
        /* <DEDUP_REMOVED lines=96> */
[----:B------:R-:W-:-:S06]  /*64f0*/  WARPGROUP.ARRIVE ;  /* 0x00000000000079c5 */ /* 0x000fcc0000000000 */
[----:B------:R-:W-:Y:S01]  /*6500*/  HGMMA.64x16x16.F32.BF16 R160, gdesc[UR56], RZ, !UPT, gsb0 ;  /* 0x0020000038a079f0 */ /* 0x000fe2000c0018ff */
[----:B------:R-:W-:Y:S01]  /*6510*/  UMOV UR56, UR10 ;  /* 0x0000000a00387c82 */ /* 0x000fe20008000000 */
[----:B------:R-:W-:Y:S01]  /*6520*/  UMOV UR57, UR11 ;  /* 0x0000000b00397c82 */ /* 0x000fe20008000000 */
[----:B------:R-:W-:Y:S01]  /*6530*/  UMOV UR58, UR6 ;  /* 0x00000006003a7c82 */ /* 0x000fe20008000000 */
[----:B------:R-:W-:Y:S01]  /*6540*/  UMOV UR59, 0x40000040 ;  /* 0x40000040003b7882 */ /* 0x000fe20000000000 */
[----:B------:R-:W-:Y:S01]  /*6550*/  UIADD3 UR6, UR4, 0x102, URZ ;  /* 0x0000010204067890 */ /* 0x000fe2000fffe03f */
[----:B------:R-:W-:Y:S02]  /*6560*/  R2UR UR10, R8 ;  /* 0x00000000080a72ca */ /* 0x000fe400000e0000 */
[----:B------:R-:W-:Y:S01]  /*6570*/  R2UR UR11, R9 ;  /* 0x00000000090b72ca */ /* 0x000fe200000e0000 */
        /* <DEDUP_REMOVED lines=11> */
[----:B------:R-:W-:Y:S01]  /*6630*/  UMOV UR57, UR19 ;  /* 0x0000001300397c82 */ /* 0x000fe20008000000 */
[----:B------:R-:W-:Y:S01]  /*6640*/  UMOV UR58, UR5 ;  /* 0x00000005003a7c82 */ /* 0x000fe20008000000 */
[----:B------:R-:W-:Y:S01]  /*6650*/  UMOV UR59, 0x40000040 ;  /* 0x40000040003b7882 */ /* 0x000fe20000000000 */
[----:B------:R-:W-:Y:S01]  /*6660*/  UIADD3 UR5, UR4, 0x182, URZ ;  /* 0x0000018204057890 */ /* 0x000fe2000fffe03f */
        /* <DEDUP_REMOVED lines=23> */
[----:B------:R-:W-:Y:S02]  /*67e0*/  UIADD3 UR6, UR4, 0x104, URZ ;  /* 0x0000010404067890 */ /* 0x000fe4000fffe03f */
[----:B------:R-:W-:Y:S01]  /*67f0*/  UIADD3 UR18, UR4, 0x284, URZ ;  /* 0x0000028404127890 */ /* 0x000fe2000fffe03f */
        /* <DEDUP_REMOVED lines=81> */
[----:B------:R-:W-:Y:S01]  /*6d10*/  UMOV UR11, 0x40000040 ;  /* 0x40000040000b7882 */ /* 0x000fe20000000000 */
[----:B------:R-:W-:Y:S01]  /*6d20*/  UIADD3 UR6, UR4, 0x380, URZ ;  /* 0x0000038004067890 */ /* 0x000fe2000fffe03f */
        /* <DEDUP_REMOVED lines=32> */
[----:B------:R-:W-:Y:S02]  /*6f30*/  UIADD3 UR10, UR4, 0x906, URZ ;  /* 0x00000906040a7890 */ /* 0x000fe4000fffe03f */
        /* <DEDUP_REMOVED lines=28> */
[----:B------:R-:W-:Y:S02]  /*7100*/  R2UR UR14, R6 ;  /* 0x00000000060e72ca */ /* 0x000fe400000e0000 */
[----:B------:R-:W-:-:S11]  /*7110*/  R2UR UR15, R7 ;  /* 0x00000000070f72ca */ /* 0x000fd600000e0000 */
[----:B------:R-:W-:Y:S02]  /*7120*/  UMOV UR56, UR14 ;  /* 0x0000000e00387c82 */ /* 0x000fe40008000000 */
[----:B------:R-:W-:Y:S01]  /*7130*/  UMOV UR57, UR15 ;  /* 0x0000000f00397c82 */ /* 0x000fe20008000000 */
        /* <DEDUP_REMOVED lines=239> */
[----:B------:R-:W-:-:S03]  /*8030*/  UIADD3 UR6, UR4, 0x886, URZ ;  /* 0x0000088604067890 */ /* 0x000fc6000fffe03f */
[----:B------:R-:W-:Y:S01]  /*8040*/  UMOV UR4, UR14 ;  /* 0x0000000e00047c82 */ /* 0x000fe20008000000 */
[----:B------:R-:W-:Y:S02]  /*8050*/  WARPGROUP.DEPBAR.LE gsb0, 0x0 ;  /* 0x00008000000079c5 */ /* 0x000fe40000010000 */
[----:B------:R-:W-:-:S06]  /*8060*/  WARPGROUP.ARRIVE ;  /* 0x00000000000079c5 */ /* 0x000fcc0000000000 */
[----:B------:R-:W-:Y:S03]  /*8070*/  HGMMA.64x16x16.F32.BF16 R152, gdesc[UR52], R152, gsb0 ;  /* 0x00200000349879f0 */ /* 0x000fe60008001898 */
[----:B------:R-:W-:Y:S02]  /*8080*/  WARPGROUP.DEPBAR.LE gsb0, 0x0 ;  /* 0x00008000000079c5 */ /* 0x000fe40000010000 */
[----:B------:R-:W-:-:S06]  /*8090*/  WARPGROUP.ARRIVE ;  /* 0x00000000000079c5 */ /* 0x000fcc0000000000 */
[----:B------:R-:W-:Y:S01]  /*80a0*/  HGMMA.64x16x16.F32.BF16 R184, gdesc[UR56], R184, gsb0 ;  /* 0x0020000038b879f0 */ /* 0x000fe200080018b8 */
[----:B------:R-:W-:Y:S01]  /*80b0*/  UMOV UR56, UR14 ;  /* 0x0000000e00387c82 */ /* 0x000fe20008000000 */
[----:B------:R-:W-:Y:S01]  /*80c0*/  UMOV UR57, UR15 ;  /* 0x0000000f00397c82 */ /* 0x000fe20008000000 */
[----:B------:R-:W-:Y:S01]  /*80d0*/  UMOV UR58, UR5 ;  /* 0x00000005003a7c82 */ /* 0x000fe20008000000 */
[----:B------:R-:W-:Y:S01]  /*80e0*/  UMOV UR59, 0x40000040 ;  /* 0x40000040003b7882 */ /* 0x000fe20000000000 */
[----:B------:R-:W-:Y:S01]  /*80f0*/  UMOV UR5, UR15 ;  /* 0x0000000f00057c82 */ /* 0x000fe20008000000 */
        /* <DEDUP_REMOVED lines=18> */
[----:B------:R-:W-:Y:S02]  /*8220*/  WARPGROUP.DEPBAR.LE gsb0, 0x0 ;  /* 0x00008000000079c5 */ /* 0x000fe40000010000 */
[----:B------:R-:W-:-:S06]  /*8230*/  WARPGROUP.ARRIVE ;  /* 0x00000000000079c5 */ /* 0x000fcc0000000000 */
[----:B------:R-:W-:Y:S03]  /*8240*/  HGMMA.64x16x16.F32.BF16 R152, gdesc[UR4], R152, gsb0 ;  /* 0x00200000049879f0 */ /* 0x000fe60008001898 */
[----:B------:R-:W-:Y:S02]  /*8250*/  WARPGROUP.DEPBAR.LE gsb0, 0x0 ;  /* 0x00008000000079c5 */ /* 0x000fe40000010000 */
[----:B------:R-:W-:Y:S05]  /*8260*/  @!P0 BRA `(.L_x_20) ;  /* 0x0000000000048947 */ /* 0x000fea0003800000 */
[----:B------:R-:W-:Y:S01]  /*8270*/  BPT.TRAP 0x1 ;  /* 0x000000040000795c */ /* 0x000fe20000300000 */
.L_x_20:
[----:B------:R-:W-:Y:S02]  /*8280*/  R2UR UR4, R18 ;  /* 0x00000000120472ca */ /* 0x000fe400000e0000 */
[----:B------:R-:W-:-:S04]  /*8290*/  MOV R0, UR61 ;  /* 0x0000003d00007c02 */ /* 0x000fc80008000f00 */
[----:B------:R-:W-:-:S07]  /*82a0*/  SHF.L.U32 R0, R0, 0x1f, RZ ;  /* 0x0000001f00007819 */ /* 0x000fce00000006ff */
[----:B------:R-:W-:-:S09]  /*82b0*/  ULEA UR5, UR39, UR4, 0x3 ;  /* 0x0000000427057291 */ /* 0x000fd2000f8e183f */
[----:B------:R3:W4:Y:S01]  /*82c0*/  SYNCS.PHASECHK.TRANS64.TRYWAIT P2, [UR5+0x38850], R0 ;  /* 0x03885000ff0075a7 */ /* 0x0007220008040145 */
[----:B------:R-:W-:Y:S05]  /*82d0*/  @!P0 BRA `(.L_x_21) ;  /* 0x0000000000048947 */ /* 0x000fea0003800000 */
[----:B------:R-:W-:Y:S01]  /*82e0*/  BPT.TRAP 0x1 ;  /* 0x000000040000795c */ /* 0x000fe20000300000 */
.L_x_21:
[----:B----4-:R-:W-:Y:S05]  /*82f0*/  @P2 BRA `(.L_x_22) ;  /* 0x0000000000082947 */ /* 0x010fea0003800000 */
[----:B------:R-:W4:Y:S02]  /*8300*/  SYNCS.PHASECHK.TRANS64.TRYWAIT P2, [UR5+0x38850], R0 ;  /* 0x03885000ff0075a7 */ /* 0x000f240008040145 */
[----:B----4-:R-:W-:Y:S05]  /*8310*/  @!P2 BRA `(.L_x_23) ;  /* 0x00000070007ca947 */ /* 0x010fea0003800000 */
.L_x_22:
[----:B------:R-:W-:Y:S01]  /*8320*/  R2UR UR4, R18 ;  /* 0x00000000120472ca */ /* 0x000fe200000e0000 */
[----:B------:R-:W-:Y:S01]  /*8330*/  WARPGROUP.ARRIVE ;  /* 0x00000000000079c5 */ /* 0x000fe20000000000 */
[----:B------:R-:W-:Y:S01]  /*8340*/  UMOV UR7, 0x40000040 ;  /* 0x4000004000077882 */ /* 0x000fe20000000000 */
[----:B------:R-:W-:Y:S01]  /*8350*/  FMUL.FTZ R185, R185, UR37 ;  /* 0x00000025b9b97c20 */ /* 0x000fe20008410000 */
[----:B------:R-:W-:Y:S01]  /*8360*/  FMUL.FTZ R225, R177, UR37 ;  /* 0x00000025b1e17c20 */ /* 0x000fe20008410000 */
[----:B------:R-:W-:Y:S01]  /*8370*/  FMUL.FTZ R237, R168, UR37 ;  /* 0x00000025a8ed7c20 */ /* 0x000fe20008410000 */
[----:B------:R-:W-:Y:S01]  /*8380*/  FMUL.FTZ R229, R169, UR37 ;  /* 0x00000025a9e57c20 */ /* 0x000fe20008410000 */
[----:B------:R-:W-:Y:S01]  /*8390*/  FMUL.FTZ R169, R172, UR37 ;  /* 0x00000025aca97c20 */ /* 0x000fe20008410000 */
[----:B------:R-:W-:Y:S01]  /*83a0*/  FMUL.FTZ R235, R173, UR37 ;  /* 0x00000025adeb7c20 */ /* 0x000fe20008410000 */
[----:B------:R-:W-:Y:S01]  /*83b0*/  MUFU.TANH R185, R185 ;  /* 0x000000b900b97308 */ /* 0x000fe20000002400 */
[----:B------:R-:W-:Y:S01]  /*83c0*/  FMUL.FTZ R173, R160, UR37 ;  /* 0x00000025a0ad7c20 */ /* 0x000fe20008410000 */
[----:B------:R-:W-:Y:S01]  /*83d0*/  FMUL.FTZ R233, R161, UR37 ;  /* 0x00000025a1e97c20 */ /* 0x000fe20008410000 */
[----:B------:R-:W-:Y:S01]  /*83e0*/  FMUL.FTZ R227, R164, UR37 ;  /* 0x00000025a4e37c20 */ /* 0x000fe20008410000 */
[----:B------:R-:W-:Y:S01]  /*83f0*/  UIADD3 UR4, UR4, 0x400, URZ ;  /* 0x0000040004047890 */ /* 0x000fe2000fffe03f */
[----:B------:R-:W-:Y:S01]  /*8400*/  FMUL.FTZ R231, R165, UR37 ;  /* 0x00000025a5e77c20 */ /* 0x000fe20008410000 */
[----:B------:R-:W-:Y:S01]  /*8410*/  FMUL.FTZ R161, R152, UR37 ;  /* 0x0000002598a17c20 */ /* 0x000fe20008410000 */
[----:B------:R-:W-:Y:S01]  /*8420*/  FMUL.FTZ R165, R153, UR37 ;  /* 0x0000002599a57c20 */ /* 0x000fe20008410000 */
[----:B------:R-:W-:Y:S01]  /*8430*/  USHF.R.U32.HI UR4, URZ, 0x4, UR4 ;  /* 0x000000043f047899 */ /* 0x000fe20008011604 */
[----:B------:R-:W-:Y:S01]  /*8440*/  MUFU.TANH R225, R225 ;  /* 0x000000e100e17308 */ /* 0x000fe20000002400 */
[----:B------:R-:W-:Y:S01]  /*8450*/  FMUL.FTZ R153, R156, UR37 ;  /* 0x000000259c997c20 */ /* 0x000fe20008410000 */
[----:B------:R-:W-:Y:S01]  /*8460*/  FMUL.FTZ R187, R187, UR37 ;  /* 0x00000025bbbb7c20 */ /* 0x000fe20008410000 */
[----:B------:R-:W-:Y:S01]  /*8470*/  ULOP3.LUT UR4, UR4, 0x3fff, URZ, 0xc0, !UPT ;  /* 0x00003fff04047892 */ /* 0x000fe2000f8ec03f */
[----:B------:R-:W-:Y:S01]  /*8480*/  FMUL.FTZ R191, R191, UR37 ;  /* 0x00000025bfbf7c20 */ /* 0x000fe20008410000 */
[----:B------:R-:W-:Y:S01]  /*8490*/  FMUL.FTZ R177, R178, UR37 ;  /* 0x00000025b2b17c20 */ /* 0x000fe20008410000 */
[----:B------:R-:W-:Y:S01]  /*84a0*/  FMUL.FTZ R179, R179, UR37 ;  /* 0x00000025b3b37c20 */ /* 0x000fe20008410000 */
[----:B------:R-:W-:Y:S01]  /*84b0*/  ULOP3.LUT UR4, UR4, 0x2800000, URZ, 0xfc, !UPT ;  /* 0x0280000004047892 */ /* 0x000fe2000f8efc3f */
[----:B------:R-:W-:Y:S01]  /*84c0*/  MUFU.TANH R237, R237 ;  /* 0x000000ed00ed7308 */ /* 0x000fe20000002400 */
[----:B------:R-:W-:Y:S01]  /*84d0*/  FMUL.FTZ R171, R171, UR37 ;  /* 0x00000025abab7c20 */ /* 0x000fe20008410000 */
[----:B------:R-:W-:Y:S01]  /*84e0*/  FMUL.FTZ R152, R174, UR37 ;  /* 0x00000025ae987c20 */ /* 0x000fe20008410000 */
[----:B------:R-:W-:Y:S01]  /*84f0*/  UIMAD UR4, UR39, 0xa00, UR4 ;  /* 0x00000a00270478a4 */ /* 0x000fe2000f8e0204 */
[----:B------:R-:W-:Y:S01]  /*8500*/  FMUL.FTZ R175, R175, UR37 ;  /* 0x00000025afaf7c20 */ /* 0x000fe20008410000 */
[----:B------:R-:W-:Y:S01]  /*8510*/  FMUL.FTZ R156, R162, UR37 ;  /* 0x00000025a29c7c20 */ /* 0x000fe20008410000 */
[----:B------:R-:W-:Y:S01]  /*8520*/  FMUL.FTZ R163, R163, UR37 ;  /* 0x00000025a3a37c20 */ /* 0x000fe20008410000 */
[----:B------:R-:W-:Y:S01]  /*8530*/  FMUL.FTZ R160, R166, UR37 ;  /* 0x00000025a6a07c20 */ /* 0x000fe20008410000 */
[----:B------:R-:W-:Y:S01]  /*8540*/  MUFU.TANH R229, R229 ;  /* 0x000000e500e57308 */ /* 0x000fe20000002400 */
[----:B------:R-:W-:Y:S01]  /*8550*/  FMUL.FTZ R167, R167, UR37 ;  /* 0x00000025a7a77c20 */ /* 0x000fe20008410000 */
[----:B------:R-:W-:Y:S01]  /*8560*/  UMOV UR6, UR4 ;  /* 0x0000000400067c82 */ /* 0x000fe20008000000 */
[----:B------:R-:W-:Y:S01]  /*8570*/  FMUL.FTZ R155, R155, UR37 ;  /* 0x000000259b9b7c20 */ /* 0x000fe20008410000 */
[----:B------:R-:W-:Y:S01]  /*8580*/  HGMMA.64x256x16.F32.BF16 R24, R208, gdesc[UR4].tnspB, R24, gsb0 ;  /* 0x43e00004d0187df0 */ /* 0x000fe20008001818 */
[----:B------:R-:W-:Y:S01]  /*8590*/  UIADD3 UR6, UR4, 0x80, URZ ;  /* 0x0000008004067890 */ /* 0x000fe2000fffe03f */
[----:B------:R-:W-:Y:S01]  /*85a0*/  FMUL.FTZ R159, R159, UR37 ;  /* 0x000000259f9f7c20 */ /* 0x000fe20008410000 */
[----:B------:R-:W-:Y:S01]  /*85b0*/  UMOV UR7, 0x40000040 ;  /* 0x4000004000077882 */ /* 0x000fe20000000000 */
[----:B------:R-:W-:Y:S01]  /*85c0*/  MUFU.TANH R169, R169 ;  /* 0x000000a900a97308 */ /* 0x000fe20000002400 */
[----:B------:R-:W-:Y:S01]  /*85d0*/  IMAD.U32 R174, RZ, RZ, UR60 ;  /* 0x0000003cffae7e24 */ /* 0x000fe2000f8e00ff */
[----:B------:R-:W-:Y:S01]  /*85e0*/  ISETP.GT.AND P2, PT, R221, RZ, PT ;  /* 0x000000ffdd00720c */ /* 0x000fe20003f44270 */
[----:B------:R-:W-:Y:S01]  /*85f0*/  UMOV UR39, UR38 ;  /* 0x0000002600277c82 */ /* 0x000fe20008000000 */
[----:B------:R-:W-:Y:S01]  /*8600*/  R2UR UR61, R19 ;  /* 0x00000000133d72ca */ /* 0x000fe200000e0000 */
[----:B------:R-:W-:Y:S01]  /*8610*/  @!P1 VIADD R174, R174, 0x38840 ;  /* 0x00038840aeae9836 */ /* 0x000fe20000000000 */
[----:B------:R-:W-:-:S02]  /*8620*/  IADD3 R221, R221, -0x1, RZ ;  /* 0xffffffffdddd7810 */ /* 0x000fc40007ffe0ff */
[----:B------:R-:W-:Y:S02]  /*8630*/  MUFU.TANH R235, R235 ;  /* 0x000000eb00eb7308 */ /* 0x000fe40000002400 */
[----:B------:R-:W-:-:S06]  /*8640*/  @!P1 PRMT R174, RZ, 0x654, R174 ;  /* 0x00000654ffae9816 */ /* 0x000fcc00000000ae */
[----:B------:R-:W-:Y:S08]  /*8650*/  MUFU.TANH R173, R173 ;  /* 0x000000ad00ad7308 */ /* 0x000ff00000002400 */
        /* <DEDUP_REMOVED lines=18> */
[----:B------:R-:W-:Y:S01]  /*8780*/  MUFU.TANH R159, R159 ;  /* 0x0000009f009f7308 */ /* 0x000fe20000002400 */
[----:B------:R-:W-:-:S02]  /*8790*/  WARPGROUP.DEPBAR.LE gsb0, 0x0 ;  /* 0x00008000000079c5 */ /* 0x000fc40000010000 */
[----:B------:R-:W-:Y:S01]  /*87a0*/  WARPGROUP.ARRIVE ;  /* 0x00000000000079c5 */ /* 0x000fe20000000000 */
[----:B------:R-:W-:Y:S01]  /*87b0*/  FMUL.FTZ R209, R189, UR37 ;  /* 0x00000025bdd17c20 */ /* 0x000fe20008410000 */
[----:B------:R-:W-:Y:S01]  /*87c0*/  FMUL.FTZ R211, R176, UR37 ;  /* 0x00000025b0d37c20 */ /* 0x000fe20008410000 */
[----:B------:R-:W-:Y:S01]  /*87d0*/  FMUL.FTZ R189, R190, UR37 ;  /* 0x00000025bebd7c20 */ /* 0x000fe20008410000 */
[----:B------:R-:W-:Y:S02]  /*87e0*/  MOV R176, UR5 ;  /* 0x0000000500b07c02 */ /* 0x000fe40008000f00 */
[----:B------:R-:W-:Y:S01]  /*87f0*/  HGMMA.64x256x16.F32.BF16 R24, R204, gdesc[UR4].tnspB, R24, gsb0 ;  /* 0x43e00004cc187df0 */ /* 0x000fe20008001818 */
[----:B------:R-:W-:Y:S01]  /*8800*/  UIADD3 UR6, UR4, 0x100, URZ ;  /* 0x0000010004067890 */ /* 0x000fe2000fffe03f */
[----:B------:R-:W-:Y:S01]  /*8810*/  MUFU.TANH R209, R209 ;  /* 0x000000d100d17308 */ /* 0x000fe20000002400 */
[----:B------:R-:W-:Y:S01]  /*8820*/  UMOV UR7, 0x40000040 ;  /* 0x4000004000077882 */ /* 0x000fe20000000000 */
[----:B------:R-:W-:-:S05]  /*8830*/  @!P1 VIADD R176, R176, 0x38860 ;  /* 0x00038860b0b09836 */ /* 0x000fca0000000000 */
[----:B------:R-:W-:Y:S01]  /*8840*/  @!P1 PRMT R176, RZ, 0x654, R176 ;  /* 0x00000654ffb09816 */ /* 0x000fe200000000b0 */
[----:B------:R-:W-:Y:S08]  /*8850*/  MUFU.TANH R211, R211 ;  /* 0x000000d300d37308 */ /* 0x000ff00000002400 */
[----:B------:R-:W-:Y:S01]  /*8860*/  MUFU.TANH R189, R189 ;  /* 0x000000bd00bd7308 */ /* 0x000fe20000002400 */
[----:B------:R-:W-:-:S02]  /*8870*/  WARPGROUP.DEPBAR.LE gsb0, 0x0 ;  /* 0x00008000000079c5 */ /* 0x000fc40000010000 */
[----:B------:R-:W-:Y:S01]  /*8880*/  WARPGROUP.ARRIVE ;  /* 0x00000000000079c5 */ /* 0x000fe20000000000 */
[----:B------:R-:W-:Y:S01]  /*8890*/  FMUL.FTZ R205, R184, UR37 ;  /* 0x00000025b8cd7c20 */ /* 0x000fe20008410000 */
[----:B------:R-:W-:Y:S01]  /*88a0*/  FMUL.FTZ R207, R188, UR37 ;  /* 0x00000025bccf7c20 */ /* 0x000fe20008410000 */
[----:B------:R-:W-:-:S04]  /*88b0*/  FMUL.FTZ R184, R186, UR37 ;  /* 0x00000025bab87c20 */ /* 0x000fc80008410000 */
[----:B------:R-:W-:Y:S01]  /*88c0*/  HGMMA.64x256x16.F32.BF16 R24, R200, gdesc[UR4].tnspB, R24, gsb0 ;  /* 0x43e00004c8187df0 */ /* 0x000fe20008001818 */
[----:B------:R-:W-:Y:S01]  /*88d0*/  UIADD3 UR6, UR4, 0x180, URZ ;  /* 0x0000018004067890 */ /* 0x000fe2000fffe03f */
[----:B------:R-:W3:Y:S01]  /*88e0*/  MUFU.TANH R205, R205 ;  /* 0x000000cd00cd7308 */ /* 0x000ee20000002400 */
[----:B------:R-:W-:Y:S01]  /*88f0*/  UMOV UR7, 0x40000040 ;  /* 0x4000004000077882 */ /* 0x000fe20000000000 */
[----:B------:R-:W-:-:S06]  /*8900*/  UIADD3 UR4, UR4, 0x200, URZ ;  /* 0x0000020004047890 */ /* 0x000fcc000fffe03f */
[----:B------:R-:W5:Y:S08]  /*8910*/  MUFU.TANH R207, R207 ;  /* 0x000000cf00cf7308 */ /* 0x000f700000002400 */
[----:B------:R-:W-:Y:S01]  /*8920*/  MUFU.TANH R184, R184 ;  /* 0x000000b800b87308 */ /* 0x000fe20000002400 */
[----:B---34-:R-:W-:-:S04]  /*8930*/  FMNMX.FTZ R0, R205, R222, !PT ;  /* 0x000000decd007209 */ /* 0x018fc80007810000 */
[----:B------:R-:W-:-:S04]  /*8940*/  FMNMX.FTZ R0, R185, R0, !PT ;  /* 0x00000000b9007209 */ /* 0x000fc80007810000 */
[----:B-----5:R-:W-:-:S04]  /*8950*/  FMNMX.FTZ R0, R207, R0, !PT ;  /* 0x00000000cf007209 */ /* 0x020fc80007810000 */
[----:B------:R-:W-:-:S04]  /*8960*/  FMNMX.FTZ R0, R209, R0, !PT ;  /* 0x00000000d1007209 */ /* 0x000fc80007810000 */
[----:B------:R-:W-:-:S04]  /*8970*/  FMNMX.FTZ R0, R211, R0, !PT ;  /* 0x00000000d3007209 */ /* 0x000fc80007810000 */
[----:B------:R-:W-:Y:S01]  /*8980*/  FMNMX.FTZ R0, R225, R0, !PT ;  /* 0x00000000e1007209 */ /* 0x000fe20007810000 */
[----:B------:R-:W-:Y:S02]  /*8990*/  WARPGROUP.DEPBAR.LE gsb0, 0x0 ;  /* 0x00008000000079c5 */ /* 0x000fe40000010000 */
[----:B------:R-:W-:Y:S01]  /*89a0*/  WARPGROUP.ARRIVE ;  /* 0x00000000000079c5 */ /* 0x000fe20000000000 */
[----:B------:R-:W-:Y:S01]  /*89b0*/  FMUL.FTZ R203, R180, UR37 ;  /* 0x00000025b4cb7c20 */ /* 0x000fe20008410000 */
[----:B------:R-:W-:Y:S01]  /*89c0*/  FMUL.FTZ R201, R181, UR37 ;  /* 0x00000025b5c97c20 */ /* 0x000fe20008410000 */
[----:B------:R-:W-:-:S03]  /*89d0*/  FMUL.FTZ R181, R182, UR37 ;  /* 0x00000025b6b57c20 */ /* 0x000fc60008410000 */
[----:B------:R-:W-:Y:S01]  /*89e0*/  HGMMA.64x256x16.F32.BF16 R24, R196, gdesc[UR4].tnspB, R24, gsb0 ;  /* 0x43e00004c4187df0 */ /* 0x000fe20008001818 */
[----:B------:R-:W3:Y:S01]  /*89f0*/  MUFU.TANH R203, R203 ;  /* 0x000000cb00cb7308 */ /* 0x000ee20000002400 */
[----:B------:R-:W-:Y:S01]  /*8a00*/  UMOV UR6, UR4 ;  /* 0x0000000400067c82 */ /* 0x000fe20008000000 */
[----:B------:R-:W-:-:S06]  /*8a10*/  UMOV UR7, 0x40000040 ;  /* 0x4000004000077882 */ /* 0x000fcc0000000000 */
[----:B------:R-:W4:Y:S08]  /*8a20*/  MUFU.TANH R201, R201 ;  /* 0x000000c900c97308 */ /* 0x000f300000002400 */
[----:B------:R-:W-:Y:S01]  /*8a30*/  MUFU.TANH R181, R181 ;  /* 0x000000b500b57308 */ /* 0x000fe20000002400 */
[----:B---3--:R-:W-:-:S04]  /*8a40*/  FMNMX.FTZ R0, R203, R0, !PT ;  /* 0x00000000cb007209 */ /* 0x008fc80007810000 */
[----:B----4-:R-:W-:-:S04]  /*8a50*/  FMNMX.FTZ R0, R201, R0, !PT ;  /* 0x00000000c9007209 */ /* 0x010fc80007810000 */
[----:B------:R-:W-:-:S04]  /*8a60*/  FMNMX.FTZ R0, R237, R0, !PT ;  /* 0x00000000ed007209 */ /* 0x000fc80007810000 */
[----:B------:R-:W-:-:S04]  /*8a70*/  FMNMX.FTZ R0, R229, R0, !PT ;  /* 0x00000000e5007209 */ /* 0x000fc80007810000 */
[----:B------:R-:W-:-:S04]  /*8a80*/  FMNMX.FTZ R0, R169, R0, !PT ;  /* 0x00000000a9007209 */ /* 0x000fc80007810000 */
[----:B------:R-:W-:-:S04]  /*8a90*/  FMNMX.FTZ R0, R235, R0, !PT ;  /* 0x00000000eb007209 */ /* 0x000fc80007810000 */
[----:B-12---:R-:W-:Y:S01]  /*8aa0*/  FMNMX.FTZ R2, R173, R0, !PT ;  /* 0x00000000ad027209 */ /* 0x006fe20007810000 */
[----:B------:R-:W-:Y:S01]  /*8ab0*/  FMUL.FTZ R0, R157, UR37 ;  /* 0x000000259d007c20 */ /* 0x000fe20008410000 */
[----:B------:R-:W-:Y:S01]  /*8ac0*/  FMUL.FTZ R157, R183, UR37 ;  /* 0x00000025b79d7c20 */ /* 0x000fe20008410000 */
[----:B------:R-:W-:Y:S01]  /*8ad0*/  FMUL.FTZ R183, R170, UR37 ;  /* 0x00000025aab77c20 */ /* 0x000fe20008410000 */
[----:B------:R-:W-:-:S03]  /*8ae0*/  FMNMX.FTZ R2, R233, R2, !PT ;  /* 0x00000002e9027209 */ /* 0x000fc60007810000 */
[----:B------:R-:W1:Y:S01]  /*8af0*/  MUFU.TANH R0, R0 ;  /* 0x0000000000007308 */ /* 0x000e620000002400 */
[----:B------:R-:W-:-:S04]  /*8b00*/  FMNMX.FTZ R2, R227, R2, !PT ;  /* 0x00000002e3027209 */ /* 0x000fc80007810000 */
[----:B------:R-:W-:-:S03]  /*8b10*/  FMNMX.FTZ R2, R231, R2, !PT ;  /* 0x00000002e7027209 */ /* 0x000fc60007810000 */
[----:B------:R-:W2:Y:S01]  /*8b20*/  MUFU.TANH R157, R157 ;  /* 0x0000009d009d7308 */ /* 0x000ea20000002400 */
[----:B------:R-:W-:-:S04]  /*8b30*/  FMNMX.FTZ R2, R161, R2, !PT ;  /* 0x00000002a1027209 */ /* 0x000fc80007810000 */
[----:B------:R-:W-:-:S03]  /*8b40*/  FMNMX.FTZ R2, R165, R2, !PT ;  /* 0x00000002a5027209 */ /* 0x000fc60007810000 */
[----:B------:R-:W3:Y:S01]  /*8b50*/  MUFU.TANH R183, R183 ;  /* 0x000000b700b77308 */ /* 0x000ee20000002400 */
[----:B------:R-:W-:-:S04]  /*8b60*/  FMNMX.FTZ R3, R153, R2, !PT ;  /* 0x0000000299037209 */ /* 0x000fc80007810000 */
[----:B-1----:R-:W-:-:S05]  /*8b70*/  FMNMX.FTZ R3, R0, R3, !PT ;  /* 0x0000000300037209 */ /* 0x002fca0007810000 */
[----:B------:R-:W1:Y:S02]  /*8b80*/  SHFL.BFLY PT, R2, R3, 0x2, 0x1f ;  /* 0x0c401f0003027f89 */ /* 0x000e6400000e0000 */
[----:B-1----:R-:W-:Y:S02]  /*8b90*/  FMNMX.FTZ R5, R3, R2, !PT ;  /* 0x0000000203057209 */ /* 0x002fe40007810000 */
[----:B------:R-:W1:Y:S03]  /*8ba0*/  LDC R2, c[0x0][0x988] ;  /* 0x00026200ff027b82 */ /* 0x000e660000000800 */
[----:B------:R-:W4:Y:S02]  /*8bb0*/  SHFL.BFLY PT, R4, R5, 0x1, 0x1f ;  /* 0x0c201f0005047f89 */ /* 0x000f2400000e0000 */
[----:B----4-:R-:W-:Y:S02]  /*8bc0*/  FMNMX.FTZ R5, R5, R4, !PT ;  /* 0x0000000405057209 */ /* 0x010fe40007810000 */
[----:B------:R-:W-:-:S03]  /*8bd0*/  FMNMX.FTZ R4, R184, R223, !PT ;  /* 0x000000dfb8047209 */ /* 0x000fc60007810000 */
[----:B------:R-:W-:Y:S01]  /*8be0*/  FADD.FTZ R3, -R5, R222 ;  /* 0x000000de05037221 */ /* 0x000fe20000010100 */
[----:B------:R-:W-:Y:S02]  /*8bf0*/  FMNMX.FTZ R4, R187, R4, !PT ;  /* 0x00000004bb047209 */ /* 0x000fe40007810000 */
[----:B------:R-:W-:Y:S01]  /*8c00*/  MOV R222, R5 ;  /* 0x0000000500de7202 */ /* 0x000fe20000000f00 */
[----:B-1----:R-:W-:Y:S01]  /*8c10*/  FMUL.FTZ R3, R3, R2 ;  /* 0x0000000203037220 */ /* 0x002fe20000410000 */
[----:B------:R-:W-:-:S04]  /*8c20*/  FMNMX.FTZ R4, R189, R4, !PT ;  /* 0x00000004bd047209 */ /* 0x000fc80007810000 */
[----:B------:R-:W-:Y:S01]  /*8c30*/  FMNMX.FTZ R4, R191, R4, !PT ;  /* 0x00000004bf047209 */ /* 0x000fe20007810000 */
[----:B------:R-:W-:Y:S03]  /*8c40*/  MUFU.EX2 R3, R3 ;  /* 0x0000000300037308 */ /* 0x000fe60000000800 */
[----:B------:R-:W-:-:S04]  /*8c50*/  FMNMX.FTZ R4, R177, R4, !PT ;  /* 0x00000004b1047209 */ /* 0x000fc80007810000 */
[----:B------:R-:W-:-:S04]  /*8c60*/  FMNMX.FTZ R4, R179, R4, !PT ;  /* 0x00000004b3047209 */ /* 0x000fc80007810000 */
[----:B------:R-:W-:-:S04]  /*8c70*/  FMNMX.FTZ R4, R181, R4, !PT ;  /* 0x00000004b5047209 */ /* 0x000fc80007810000 */
[----:B--2---:R-:W-:-:S04]  /*8c80*/  FMNMX.FTZ R4, R157, R4, !PT ;  /* 0x000000049d047209 */ /* 0x004fc80007810000 */
[----:B---3--:R-:W-:Y:S01]  /*8c90*/  FMNMX.FTZ R4, R183, R4, !PT ;  /* 0x00000004b7047209 */ /* 0x008fe20007810000 */
[----:B------:R-:W-:Y:S02]  /*8ca0*/  WARPGROUP.DEPBAR.LE gsb0, 0x0 ;  /* 0x00008000000079c5 */ /* 0x000fe40000010000 */
[----:B------:R-:W-:Y:S01]  /*8cb0*/  WARPGROUP.ARRIVE ;  /* 0x00000000000079c5 */ /* 0x000fe20000000000 */
[----:B------:R-:W-:Y:S01]  /*8cc0*/  FMUL.FTZ R199, R158, UR37 ;  /* 0x000000259ec77c20 */ /* 0x000fe20008410000 */
[----:B------:R-:W-:Y:S01]  /*8cd0*/  FMUL.FTZ R158, R5, R2 ;  /* 0x00000002059e7220 */ /* 0x000fe20000410000 */
[----:B------:R-:W-:-:S03]  /*8ce0*/  FMUL.FTZ R197, R154, UR37 ;  /* 0x000000259ac57c20 */ /* 0x000fc60008410000 */
[----:B------:R-:W-:Y:S01]  /*8cf0*/  HGMMA.64x256x16.F32.BF16 R24, R192, gdesc[UR4].tnspB, R24, gsb0 ;  /* 0x43e00004c0187df0 */ /* 0x000fe20008001818 */
[--C-:B------:R-:W-:Y:S01]  /*8d00*/  FFMA.FTZ R208, R205, R2, -R158.reuse ;  /* 0x00000002cdd07223 */ /* 0x100fe2000001089e */
[----:B------:R-:W-:Y:S01]  /*8d10*/  FMNMX.FTZ R205, R171, R4, !PT ;  /* 0x00000004abcd7209 */ /* 0x000fe20007810000 */
[-CC-:B------:R-:W-:Y:S01]  /*8d20*/  FFMA.FTZ R210, R207, R2.reuse, -R158.reuse ;  /* 0x00000002cfd27223 */ /* 0x180fe2000001089e */
[----:B------:R-:W1:Y:S01]  /*8d30*/  MUFU.TANH R197, R197 ;  /* 0x000000c500c57308 */ /* 0x000e620000002400 */
[-CC-:B------:R-:W-:Y:S01]  /*8d40*/  FFMA.FTZ R209, R209, R2.reuse, -R158.reuse ;  /* 0x00000002d1d17223 */ /* 0x180fe2000001089e */
[----:B------:R-:W-:Y:S01]  /*8d50*/  FMNMX.FTZ R4, R152, R205, !PT ;  /* 0x000000cd98047209 */ /* 0x000fe20007810000 */
[-CC-:B------:R-:W-:Y:S01]  /*8d60*/  FFMA.FTZ R225, R225, R2.reuse, -R158.reuse ;  /* 0x00000002e1e17223 */ /* 0x180fe2000001089e */
[-CC-:B------:R-:W-:Y:S01]  /*8d70*/  FFMA.FTZ R154, R161, R2.reuse, -R158.reuse ;  /* 0x00000002a19a7223 */ /* 0x180fe2000001089e */
[--C-:B------:R-:W-:Y:S01]  /*8d80*/  FFMA.FTZ R161, R165, R2, -R158.reuse ;  /* 0x00000002a5a17223 */ /* 0x100fe2000001089e */
[----:B------:R-:W-:Y:S01]  /*8d90*/  FMNMX.FTZ R207, R175, R4, !PT ;  /* 0x00000004afcf7209 */ /* 0x000fe20007810000 */
[-CC-:B------:R-:W-:Y:S01]  /*8da0*/  FFMA.FTZ R206, R203, R2.reuse, -R158.reuse ;  /* 0x00000002cbce7223 */ /* 0x180fe2000001089e */
[----:B------:R-:W2:Y:S01]  /*8db0*/  MUFU.TANH R199, R199 ;  /* 0x000000c700c77308 */ /* 0x000ea20000002400 */
[-CC-:B------:R-:W-:Y:S01]  /*8dc0*/  FFMA.FTZ R203, R201, R2.reuse, -R158.reuse ;  /* 0x00000002c9cb7223 */ /* 0x180fe2000001089e */
[----:B------:R-:W-:Y:S01]  /*8dd0*/  FMNMX.FTZ R4, R156, R207, !PT ;  /* 0x000000cf9c047209 */ /* 0x000fe20007810000 */
[-CC-:B------:R-:W-:Y:S01]  /*8de0*/  FFMA.FTZ R202, R169, R2.reuse, -R158.reuse ;  /* 0x00000002a9ca7223 */ /* 0x180fe2000001089e */
[-CC-:B------:R-:W-:Y:S01]  /*8df0*/  FFMA.FTZ R196, R173, R2.reuse, -R158.reuse ;  /* 0x00000002adc47223 */ /* 0x180fe2000001089e */
[--C-:B------:R-:W-:Y:S01]  /*8e00*/  FFMA.FTZ R185, R185, R2, -R158.reuse ;  /* 0x00000002b9b97223 */ /* 0x100fe2000001089e */
[----:B------:R-:W-:Y:S01]  /*8e10*/  FMNMX.FTZ R207, R163, R4, !PT ;  /* 0x00000004a3cf7209 */ /* 0x000fe20007810000 */
[-CC-:B------:R-:W-:Y:S01]  /*8e20*/  FFMA.FTZ R204, R211, R2.reuse, -R158.reuse ;  /* 0x00000002d3cc7223 */ /* 0x180fe2000001089e */
[----:B------:R-:W-:Y:S01]  /*8e30*/  MUFU.EX2 R205, R209 ;  /* 0x000000d100cd7308 */ /* 0x000fe20000000800 */
[-CC-:B------:R-:W-:Y:S01]  /*8e40*/  FFMA.FTZ R200, R237, R2.reuse, -R158.reuse ;  /* 0x00000002edc87223 */ /* 0x180fe2000001089e */
[----:B------:R-:W-:Y:S01]  /*8e50*/  FMNMX.FTZ R4, R160, R207, !PT ;  /* 0x000000cfa0047209 */ /* 0x000fe20007810000 */
[-CC-:B------:R-:W-:Y:S01]  /*8e60*/  FFMA.FTZ R201, R229, R2.reuse, -R158.reuse ;  /* 0x00000002e5c97223 */ /* 0x180fe2000001089e */
[-CC-:B------:R-:W-:Y:S01]  /*8e70*/  FFMA.FTZ R169, R235, R2.reuse, -R158.reuse ;  /* 0x00000002eba97223 */ /* 0x180fe2000001089e */
[--C-:B------:R-:W-:Y:S01]  /*8e80*/  FFMA.FTZ R198, R227, R2, -R158.reuse ;  /* 0x00000002e3c67223 */ /* 0x100fe2000001089e */
[----:B------:R-:W-:Y:S01]  /*8e90*/  FMNMX.FTZ R4, R167, R4, !PT ;  /* 0x00000004a7047209 */ /* 0x000fe20007810000 */
[-CC-:B------:R-:W-:Y:S01]  /*8ea0*/  FFMA.FTZ R173, R231, R2.reuse, -R158.reuse ;  /* 0x00000002e7ad7223 */ /* 0x180fe2000001089e */
[----:B------:R3:W-:Y:S01]  /*8eb0*/  MUFU.EX2 R207, R225 ;  /* 0x000000e100cf7308 */ /* 0x0007e20000000800 */
[----:B------:R-:W-:Y:S01]  /*8ec0*/  FFMA.FTZ R153, R153, R2, -R158 ;  /* 0x0000000299997223 */ /* 0x000fe2000001089e */
[----:B-1----:R-:W-:-:S04]  /*8ed0*/  FMNMX.FTZ R4, R197, R4, !PT ;  /* 0x00000004c5047209 */ /* 0x002fc80007810000 */
[----:B------:R-:W-:Y:S02]  /*8ee0*/  FMNMX.FTZ R4, R155, R4, !PT ;  /* 0x000000049b047209 */ /* 0x000fe40007810000 */
[----:B------:R-:W1:Y:S01]  /*8ef0*/  MUFU.EX2 R208, R208 ;  /* 0x000000d000d07308 */ /* 0x000e620000000800 */
[--C-:B---3--:R-:W-:Y:S01]  /*8f00*/  FFMA.FTZ R225, R233, R2, -R158.reuse ;  /* 0x00000002e9e17223 */ /* 0x108fe2000001089e */
[----:B--2---:R-:W-:Y:S01]  /*8f10*/  FMNMX.FTZ R4, R199, R4, !PT ;  /* 0x00000004c7047209 */ /* 0x004fe20007810000 */
[----:B------:R-:W-:-:S03]  /*8f20*/  FFMA.FTZ R158, R0, R2, -R158 ;  /* 0x00000002009e7223 */ /* 0x000fc6000001089e */
[----:B------:R-:W-:Y:S02]  /*8f30*/  FMNMX.FTZ R4, R159, R4, !PT ;  /* 0x000000049f047209 */ /* 0x000fe40007810000 */
[----:B------:R-:W-:Y:S03]  /*8f40*/  MUFU.EX2 R185, R185 ;  /* 0x000000b900b97308 */ /* 0x000fe60000000800 */
[----:B------:R-:W2:Y:S05]  /*8f50*/  SHFL.BFLY PT, R209, R4, 0x2, 0x1f ;  /* 0x0c401f0004d17f89 */ /* 0x000eaa00000e0000 */
[----:B------:R-:W-:Y:S08]  /*8f60*/  MUFU.EX2 R210, R210 ;  /* 0x000000d200d27308 */ /* 0x000ff00000000800 */
[----:B------:R-:W-:Y:S08]  /*8f70*/  MUFU.EX2 R204, R204 ;  /* 0x000000cc00cc7308 */ /* 0x000ff00000000800 */
[----:B------:R-:W-:Y:S01]  /*8f80*/  MUFU.EX2 R206, R206 ;  /* 0x000000ce00ce7308 */ /* 0x000fe20000000800 */
[----:B--2---:R-:W-:-:S05]  /*8f90*/  FMNMX.FTZ R209, R4, R209, !PT ;  /* 0x000000d104d17209 */ /* 0x004fca0007810000 */
[----:B------:R-:W2:Y:S02]  /*8fa0*/  SHFL.BFLY PT, R4, R209, 0x1, 0x1f ;  /* 0x0c201f00d1047f89 */ /* 0x000ea400000e0000 */
[----:B------:R-:W-:Y:S08]  /*8fb0*/  MUFU.EX2 R203, R203 ;  /* 0x000000cb00cb7308 */ /* 0x000ff00000000800 */
[----:B------:R-:W-:Y:S08]  /*8fc0*/  MUFU.EX2 R200, R200 ;  /* 0x000000c800c87308 */ /* 0x000ff00000000800 */
[----:B------:R-:W-:Y:S01]  /*8fd0*/  MUFU.EX2 R201, R201 ;  /* 0x000000c900c97308 */ /* 0x000fe20000000800 */
[----:B--2---:R-:W-:-:S07]  /*8fe0*/  FMNMX.FTZ R4, R209, R4, !PT ;  /* 0x00000004d1047209 */ /* 0x004fce0007810000 */
[----:B------:R-:W-:Y:S01]  /*8ff0*/  MUFU.EX2 R202, R202 ;  /* 0x000000ca00ca7308 */ /* 0x000fe20000000800 */
[C---:B------:R-:W-:Y:S01]  /*9000*/  FADD.FTZ R165, -R4.reuse, R223 ;  /* 0x000000df04a57221 */ /* 0x040fe20000010100 */
[-C--:B------:R-:W-:Y:S01]  /*9010*/  FMUL.FTZ R162, R4, R2.reuse ;  /* 0x0000000204a27220 */ /* 0x080fe20000410000 */
[----:B------:R-:W-:Y:S02]  /*9020*/  IMAD.MOV.U32 R223, RZ, RZ, R4 ;  /* 0x000000ffffdf7224 */ /* 0x000fe400078e0004 */
[-C--:B------:R-:W-:Y:S01]  /*9030*/  FMUL.FTZ R0, R165, R2.reuse ;  /* 0x00000002a5007220 */ /* 0x080fe20000410000 */
[-CC-:B------:R-:W-:Y:S01]  /*9040*/  FFMA.FTZ R209, R184, R2.reuse, -R162.reuse ;  /* 0x00000002b8d17223 */ /* 0x180fe200000108a2 */
[-CC-:B------:R-:W-:Y:S01]  /*9050*/  FFMA.FTZ R164, R187, R2.reuse, -R162.reuse ;  /* 0x00000002bba47223 */ /* 0x180fe200000108a2 */
[-CC-:B------:R-:W-:Y:S01]  /*9060*/  FFMA.FTZ R211, R189, R2.reuse, -R162.reuse ;  /* 0x00000002bdd37223 */ /* 0x180fe200000108a2 */
[-CC-:B------:R-:W-:Y:S01]  /*9070*/  FFMA.FTZ R166, R191, R2.reuse, -R162.reuse ;  /* 0x00000002bfa67223 */ /* 0x180fe200000108a2 */
[-CC-:B------:R-:W-:Y:S01]  /*9080*/  FFMA.FTZ R165, R177, R2.reuse, -R162.reuse ;  /* 0x00000002b1a57223 */ /* 0x180fe200000108a2 */
        /* <DEDUP_REMOVED lines=8> */
[----:B------:R-:W2:Y:S01]  /*9110*/  MUFU.EX2 R209, R209 ;  /* 0x000000d100d17308 */ /* 0x000ea20000000800 */
[-CC-:B------:R-:W-:Y:S01]  /*9120*/  FFMA.FTZ R175, R175, R2.reuse, -R162.reuse ;  /* 0x00000002afaf7223 */ /* 0x180fe200000108a2 */
[-CC-:B------:R-:W-:Y:S01]  /*9130*/  FFMA.FTZ R160, R160, R2.reuse, -R162.reuse ;  /* 0x00000002a0a07223 */ /* 0x180fe200000108a2 */
[-CC-:B------:R-:W-:Y:S01]  /*9140*/  FFMA.FTZ R167, R167, R2.reuse, -R162.reuse ;  /* 0x00000002a7a77223 */ /* 0x180fe200000108a2 */
[-CC-:B------:R-:W-:Y:S01]  /*9150*/  FFMA.FTZ R197, R197, R2.reuse, -R162.reuse ;  /* 0x00000002c5c57223 */ /* 0x180fe200000108a2 */
[-CC-:B------:R-:W-:Y:S01]  /*9160*/  FFMA.FTZ R199, R199, R2.reuse, -R162.reuse ;  /* 0x00000002c7c77223 */ /* 0x180fe200000108a2 */
[----:B------:R-:W-:-:S02]  /*9170*/  FFMA.FTZ R159, R159, R2, -R162 ;  /* 0x000000029f9f7223 */ /* 0x000fc400000108a2 */
[----:B------:R-:W3:Y:S08]  /*9180*/  MUFU.EX2 R164, R164 ;  /* 0x000000a400a47308 */ /* 0x000ef00000000800 */
[----:B------:R-:W4:Y:S08]  /*9190*/  MUFU.EX2 R211, R211 ;  /* 0x000000d300d37308 */ /* 0x000f300000000800 */
[----:B------:R-:W5:Y:S08]  /*91a0*/  MUFU.EX2 R166, R166 ;  /* 0x000000a600a67308 */ /* 0x000f700000000800 */
[----:B------:R-:W-:Y:S08]  /*91b0*/  MUFU.EX2 R165, R165 ;  /* 0x000000a500a57308 */ /* 0x000ff00000000800 */
[----:B------:R-:W5:Y:S08]  /*91c0*/  MUFU.EX2 R168, R168 ;  /* 0x000000a800a87308 */ /* 0x000f700000000800 */
[----:B------:R-:W-:Y:S08]  /*91d0*/  MUFU.EX2 R170, R170 ;  /* 0x000000aa00aa7308 */ /* 0x000ff00000000800 */
[----:B------:R-:W5:Y:S08]  /*91e0*/  MUFU.EX2 R157, R157 ;  /* 0x0000009d009d7308 */ /* 0x000f700000000800 */
[----:B------:R-:W5:Y:S08]  /*91f0*/  MUFU.EX2 R172, R172 ;  /* 0x000000ac00ac7308 */ /* 0x000f700000000800 */
[----:B------:R-:W-:Y:S08]  /*9200*/  MUFU.EX2 R171, R171 ;  /* 0x000000ab00ab7308 */ /* 0x000ff00000000800 */
        /* <DEDUP_REMOVED lines=8> */
[----:B------:R-:W-:Y:S01]  /*9290*/  MUFU.EX2 R161, R161 ;  /* 0x000000a100a17308 */ /* 0x000fe20000000800 */
[----:B------:R-:W-:-:S02]  /*92a0*/  WARPGROUP.DEPBAR.LE gsb0, 0x0 ;  /* 0x00008000000079c5 */ /* 0x000fc40000010000 */
[----:B------:R1:W-:Y:S05]  /*92b0*/  @!P1 SYNCS.ARRIVE.TRANS64.RED.A1T0 RZ, [R174+URZ], RZ ;  /* 0x000000ffaeff99a7 */ /* 0x0003ea000810043f */
[----:B------:R-:W-:Y:S01]  /*92c0*/  MUFU.EX2 R153, R153 ;  /* 0x0000009900997308 */ /* 0x000fe20000000800 */
[----:B-1----:R-:W-:Y:S01]  /*92d0*/  FFMA.FTZ R174, R3, R21, R208 ;  /* 0x0000001503ae7223 */ /* 0x002fe200000100d0 */
[----:B--2---:R-:W-:Y:S01]  /*92e0*/  FFMA.FTZ R21, R0, R20, R209 ;  /* 0x0000001400157223 */ /* 0x004fe200000100d1 */
[----:B------:R1:W-:Y:S05]  /*92f0*/  @!P1 SYNCS.ARRIVE.TRANS64.RED.A1T0 RZ, [R176+URZ], RZ ;  /* 0x000000ffb0ff99a7 */ /* 0x0003ea000810043f */
[----:B------:R2:W-:Y:S01]  /*9300*/  MUFU.EX2 R20, R156 ;  /* 0x0000009c00147308 */ /* 0x0005e20000000800 */
[----:B------:R-:W-:Y:S01]  /*9310*/  FADD.FTZ R177, R185, R174 ;  /* 0x000000aeb9b17221 */ /* 0x000fe20000010000 */
[C---:B---3--:R-:W-:Y:S01]  /*9320*/  FADD.FTZ R174, R164.reuse, R21 ;  /* 0x00000015a4ae7221 */ /* 0x048fe20000010000 */
[----:B------:R-:W-:Y:S01]  /*9330*/  FFMA.FTZ R21, R163, R2, -R162 ;  /* 0x00000002a3157223 */ /* 0x000fe200000108a2 */
[----:B------:R-:W-:-:S02]  /*9340*/  F2FP.BF16.F32.PACK_AB R209, R164, R209 ;  /* 0x000000d1a4d1723e */ /* 0x000fc400000010ff */
[----:B----4-:R-:W-:Y:S01]  /*9350*/  FADD.FTZ R163, R211, R174 ;  /* 0x000000aed3a37221 */ /* 0x010fe20000010000 */
[----:B-1----:R-:W-:Y:S01]  /*9360*/  FADD.FTZ R176, R210, R177 ;  /* 0x000000b1d2b07221 */ /* 0x002fe20000010000 */
[C---:B------:R-:W-:Y:S01]  /*9370*/  F2FP.BF16.F32.PACK_AB R210, R205.reuse, R210 ;  /* 0x000000d2cdd2723e */ /* 0x040fe200000010ff */
[----:B------:R-:W1:Y:S01]  /*9380*/  MUFU.EX2 R21, R21 ;  /* 0x0000001500157308 */ /* 0x000e620000000800 */
[----:B-----5:R-:W-:Y:S01]  /*9390*/  FADD.FTZ R174, R166, R163 ;  /* 0x000000a3a6ae7221 */ /* 0x020fe20000010000 */
[----:B------:R-:W-:Y:S01]  /*93a0*/  FADD.FTZ R177, R205, R176 ;  /* 0x000000b0cdb17221 */ /* 0x000fe20000010000 */
[----:B------:R-:W-:Y:S01]  /*93b0*/  FFMA.FTZ R163, R155, R2, -R162 ;  /* 0x000000029ba37223 */ /* 0x000fe200000108a2 */
[----:B------:R-:W-:Y:S02]  /*93c0*/  F2FP.BF16.F32.PACK_AB R205, R168, R165 ;  /* 0x000000a5a8cd723e */ /* 0x000fe400000010ff */
[----:B--2---:R-:W-:Y:S01]  /*93d0*/  FADD.FTZ R156, R204, R177 ;  /* 0x000000b1cc9c7221 */ /* 0x004fe20000010000 */
[----:B------:R-:W-:Y:S01]  /*93e0*/  FADD.FTZ R177, R165, R174 ;  /* 0x000000aea5b17221 */ /* 0x000fe20000010000 */
[----:B------:R2:W3:Y:S01]  /*93f0*/  MUFU.EX2 R155, R160 ;  /* 0x000000a0009b7308 */ /* 0x0004e20000000800 */
[C---:B------:R-:W-:Y:S01]  /*9400*/  F2FP.BF16.F32.PACK_AB R204, R207.reuse, R204 ;  /* 0x000000cccfcc723e */ /* 0x040fe200000010ff */
[----:B------:R-:W-:Y:S01]  /*9410*/  FADD.FTZ R179, R207, R156 ;  /* 0x0000009ccfb37221 */ /* 0x000fe20000010000 */
[----:B------:R-:W-:Y:S01]  /*9420*/  FADD.FTZ R177, R168, R177 ;  /* 0x000000b1a8b17221 */ /* 0x000fe20000010000 */
[----:B------:R-:W-:-:S02]  /*9430*/  F2FP.BF16.F32.PACK_AB R207, R157, R170 ;  /* 0x000000aa9dcf723e */ /* 0x000fc400000010ff */
[----:B------:R-:W-:Y:S01]  /*9440*/  FADD.FTZ R156, R206, R179 ;  /* 0x000000b3ce9c7221 */ /* 0x000fe20000010000 */
[----:B------:R-:W-:Y:S01]  /*9450*/  FADD.FTZ R162, R170, R177 ;  /* 0x000000b1aaa27221 */ /* 0x000fe20000010000 */
[----:B------:R1:W-:Y:S01]  /*9460*/  MUFU.EX2 R164, R197 ;  /* 0x000000c500a47308 */ /* 0x0003e20000000800 */
[----:B------:R-:W-:Y:S01]  /*9470*/  F2FP.BF16.F32.PACK_AB R211, R166, R211 ;  /* 0x000000d3a6d3723e */ /* 0x000fe200000010ff */
[----:B------:R-:W-:Y:S01]  /*9480*/  FADD.FTZ R177, R203, R156 ;  /* 0x0000009ccbb17221 */ /* 0x000fe20000010000 */
[----:B------:R-:W-:Y:S01]  /*9490*/  FADD.FTZ R179, R157, R162 ;  /* 0x000000a29db37221 */ /* 0x000fe20000010000 */
[----:B------:R-:W-:Y:S02]  /*94a0*/  F2FP.BF16.F32.PACK_AB R206, R203, R206 ;  /* 0x000000cecbce723e */ /* 0x000fe400000010ff */
[----:B--2---:R-:W-:Y:S01]  /*94b0*/  FADD.FTZ R160, R200, R177 ;  /* 0x000000b1c8a07221 */ /* 0x004fe20000010000 */
[----:B------:R-:W-:Y:S01]  /*94c0*/  FADD.FTZ R162, R172, R179 ;  /* 0x000000b3aca27221 */ /* 0x000fe20000010000 */
[----:B------:R2:W4:Y:S01]  /*94d0*/  MUFU.EX2 R156, R167 ;  /* 0x000000a7009c7308 */ /* 0x0005220000000800 */
[----:B-1----:R-:W-:Y:S01]  /*94e0*/  F2FP.BF16.F32.PACK_AB R197, R21, R20 ;  /* 0x0000001415c5723e */ /* 0x002fe200000010ff */
[----:B------:R-:W-:Y:S01]  /*94f0*/  FADD.FTZ R177, R201, R160 ;  /* 0x000000a0c9b17221 */ /* 0x000fe20000010000 */
[----:B------:R-:W-:Y:S01]  /*9500*/  FADD.FTZ R179, R171, R162 ;  /* 0x000000a2abb37221 */ /* 0x000fe20000010000 */
[----:B------:R-:W-:-:S02]  /*9510*/  F2FP.BF16.F32.PACK_AB R200, R201, R200 ;  /* 0x000000c8c9c8723e */ /* 0x000fc400000010ff */
[----:B------:R-:W-:Y:S01]  /*9520*/  FADD.FTZ R160, R202, R177 ;  /* 0x000000b1caa07221 */ /* 0x000fe20000010000 */
[----:B------:R-:W-:Y:S01]  /*9530*/  FADD.FTZ R162, R152, R179 ;  /* 0x000000b398a27221 */ /* 0x000fe20000010000 */
[----:B------:R1:W5:Y:S01]  /*9540*/  MUFU.EX2 R193, R163 ;  /* 0x000000a300c17308 */ /* 0x0003620000000800 */
[----:B------:R-:W-:Y:S01]  /*9550*/  F2FP.BF16.F32.PACK_AB R208, R185, R208 ;  /* 0x000000d0b9d0723e */ /* 0x000fe200000010ff */
[----:B------:R-:W-:Y:S01]  /*9560*/  FADD.FTZ R165, R169, R160 ;  /* 0x000000a0a9a57221 */ /* 0x000fe20000010000 */
[----:B--2---:R-:W-:Y:S01]  /*9570*/  FADD.FTZ R167, R175, R162 ;  /* 0x000000a2afa77221 */ /* 0x004fe20000010000 */
[----:B------:R-:W-:Y:S02]  /*9580*/  F2FP.BF16.F32.PACK_AB R201, R171, R172 ;  /* 0x000000acabc9723e */ /* 0x000fe400000010ff */
[----:B------:R-:W-:Y:S01]  /*9590*/  FADD.FTZ R160, R196, R165 ;  /* 0x000000a5c4a07221 */ /* 0x000fe20000010000 */
[----:B------:R-:W-:Y:S01]  /*95a0*/  FADD.FTZ R162, R20, R167 ;  /* 0x000000a714a27221 */ /* 0x000fe20000010000 */
[----:B------:R2:W5:Y:S01]  /*95b0*/  MUFU.EX2 R166, R199 ;  /* 0x000000c700a67308 */ /* 0x0005620000000800 */
[----:B------:R-:W-:Y:S01]  /*95c0*/  F2FP.BF16.F32.PACK_AB R202, R169, R202 ;  /* 0x000000caa9ca723e */ /* 0x000fe200000010ff */
[----:B------:R-:W-:Y:S01]  /*95d0*/  FADD.FTZ R157, R225, R160 ;  /* 0x000000a0e19d7221 */ /* 0x000fe20000010000 */
[----:B------:R-:W-:Y:S01]  /*95e0*/  FADD.FTZ R162, R21, R162 ;  /* 0x000000a215a27221 */ /* 0x000fe20000010000 */
[----:B------:R-:W-:-:S02]  /*95f0*/  F2FP.BF16.F32.PACK_AB R203, R175, R152 ;  /* 0x00000098afcb723e */ /* 0x000fc400000010ff */
[----:B------:R-:W-:Y:S01]  /*9600*/  FADD.FTZ R160, R198, R157 ;  /* 0x0000009dc6a07221 */ /* 0x000fe20000010000 */
[----:B---3--:R-:W-:Y:S01]  /*9610*/  FADD.FTZ R157, R155, R162 ;  /* 0x000000a29b9d7221 */ /* 0x008fe20000010000 */
[----:B------:R-:W3:Y:S01]  /*9620*/  MUFU.EX2 R158, R158 ;  /* 0x0000009e009e7308 */ /* 0x000ee20000000800 */
[----:B------:R-:W-:Y:S01]  /*9630*/  F2FP.BF16.F32.PACK_AB R196, R225, R196 ;  /* 0x000000c4e1c4723e */ /* 0x000fe200000010ff */
[C---:B-1----:R-:W-:Y:S01]  /*9640*/  FADD.FTZ R163, R173.reuse, R160 ;  /* 0x000000a0ada37221 */ /* 0x042fe20000010000 */
[----:B----4-:R-:W-:Y:S01]  /*9650*/  FADD.FTZ R157, R156, R157 ;  /* 0x0000009d9c9d7221 */ /* 0x010fe20000010000 */
[----:B------:R-:W-:Y:S02]  /*9660*/  F2FP.BF16.F32.PACK_AB R198, R173, R198 ;  /* 0x000000c6adc6723e */ /* 0x000fe400000010ff */
[----:B------:R-:W-:Y:S01]  /*9670*/  FADD.FTZ R20, R154, R163 ;  /* 0x000000a39a147221 */ /* 0x000fe20000010000 */
[----:B------:R-:W-:Y:S01]  /*9680*/  FADD.FTZ R157, R164, R157 ;  /* 0x0000009da49d7221 */ /* 0x000fe20000010000 */
[----:B------:R-:W1:Y:S01]  /*9690*/  MUFU.EX2 R159, R159 ;  /* 0x0000009f009f7308 */ /* 0x000e620000000800 */
[----:B--2---:R-:W-:Y:S01]  /*96a0*/  F2FP.BF16.F32.PACK_AB R199, R156, R155 ;  /* 0x0000009b9cc7723e */ /* 0x004fe200000010ff */
[----:B------:R-:W-:Y:S01]  /*96b0*/  FADD.FTZ R20, R161, R20 ;  /* 0x00000014a1147221 */ /* 0x000fe20000010000 */
[----:B-----5:R-:W-:Y:S01]  /*96c0*/  FADD.FTZ R157, R193, R157 ;  /* 0x0000009dc19d7221 */ /* 0x020fe20000010000 */
[----:B------:R-:W-:-:S02]  /*96d0*/  F2FP.BF16.F32.PACK_AB R192, R161, R154 ;  /* 0x0000009aa1c0723e */ /* 0x000fc400000010ff */
[----:B------:R-:W-:Y:S01]  /*96e0*/  FADD.FTZ R21, R153, R20 ;  /* 0x0000001499157221 */ /* 0x000fe20000010000 */
[----:B------:R-:W-:Y:S01]  /*96f0*/  FADD.FTZ R157, R166, R157 ;  /* 0x0000009da69d7221 */ /* 0x000fe20000010000 */
[----:B------:R-:W-:Y:S02]  /*9700*/  F2FP.BF16.F32.PACK_AB R193, R193, R164 ;  /* 0x000000a4c1c1723e */ /* 0x000fe400000010ff */
[C---:B---3--:R-:W-:Y:S01]  /*9710*/  FADD.FTZ R21, R158.reuse, R21 ;  /* 0x000000159e157221 */ /* 0x048fe20000010000 */
[----:B------:R-:W-:Y:S01]  /*9720*/  F2FP.BF16.F32.PACK_AB R194, R158, R153 ;  /* 0x000000999ec2723e */ /* 0x000fe200000010ff */
[C---:B-1----:R-:W-:Y:S01]  /*9730*/  FADD.FTZ R20, R159.reuse, R157 ;  /* 0x0000009d9f147221 */ /* 0x042fe20000010000 */
[----:B------:R-:W-:Y:S01]  /*9740*/  F2FP.BF16.F32.PACK_AB R195, R159, R166 ;  /* 0x000000a69fc3723e */ /* 0x000fe200000010ff */
[----:B------:R-:W-:Y:S06]  /*9750*/  @P2 BRA `(.L_x_24) ;  /* 0xffffffc0003c2947 */ /* 0x000fec000383ffff */
.L_x_15:
[----:B------:R-:W-:Y:S06]  /*9760*/  BAR.ARV 0x8, 0x120 ;  /* 0x0204800000007b1d */ /* 0x000fec0000002000 */
        /* <DEDUP_REMOVED lines=128> */
[----:B------:R-:W-:Y:S06]  /*9f70*/  @!P0 BRA `(.L_x_25) ;  /* 0x0000000000048947 */ /* 0x000fec0003800000 */
[----:B------:R-:W-:Y:S01]  /*9f80*/  BPT.TRAP 0x1 ;  /* 0x000000040000795c */ /* 0x000fe20000300000 */
.L_x_25:
        /* <DEDUP_REMOVED lines=8> */
.L_x_26:
[----:B--2---:R-:W-:Y:S05]  /*a010*/  @P2 BRA `(.L_x_27) ;  /* 0x0000000000082947 */ /* 0x004fea0003800000 */
[----:B------:R-:W2:Y:S02]  /*a020*/  SYNCS.PHASECHK.TRANS64.TRYWAIT P0, [UR7+0x38850], R0 ;  /* 0x03885000ff0075a7 */ /* 0x000ea40008000147 */
[----:B--2---:R-:W-:Y:S05]  /*a030*/  @!P0 BRA `(.L_x_28) ;  /* 0x00000054004c8947 */ /* 0x004fea0003800000 */
.L_x_27:
[----:B------:R-:W-:Y:S01]  /*a040*/  R2UR UR4, R18 ;  /* 0x00000000120472ca */ /* 0x000fe200000e0000 */
[----:B------:R-:W-:Y:S01]  /*a050*/  WARPGROUP.ARRIVE ;  /* 0x00000000000079c5 */ /* 0x000fe20000000000 */
[----:B------:R-:W-:Y:S01]  /*a060*/  UMOV UR11, 0x40000040 ;  /* 0x40000040000b7882 */ /* 0x000fe20000000000 */
[----:B-12---:R-:W1:Y:S01]  /*a070*/  SHFL.BFLY PT, R0, R21, 0x2, 0x1f ;  /* 0x0c401f0015007f89 */ /* 0x006e6200000e0000 */
[C---:B------:R-:W-:Y:S01]  /*a080*/  IADD3 R11, P2, R16.reuse, 0x40, RZ ;  /* 0x00000040100b7810 */ /* 0x040fe20007f5e0ff */
[----:B------:R-:W-:Y:S01]  /*a090*/  UIADD3 UR35, -UR36, URZ, URZ ;  /* 0x0000003f24237290 */ /* 0x000fe2000fffe13f */
[C---:B------:R-:W-:Y:S01]  /*a0a0*/  IADD3 R13, P4, R16.reuse, 0x4000, RZ ;  /* 0x00004000100d7810 */ /* 0x040fe20007f9e0ff */
[----:B------:R-:W2:Y:S01]  /*a0b0*/  SHFL.BFLY PT, R9, R20, 0x2, 0x1f ;  /* 0x0c401f0014097f89 */ /* 0x000ea200000e0000 */
[----:B------:R-:W-:Y:S01]  /*a0c0*/  LOP3.LUT R10, R11, 0x380, RZ, 0xc0, !PT ;  /* 0x000003800b0a7812 */ /* 0x000fe200078ec0ff */
[----:B------:R-:W-:Y:S01]  /*a0d0*/  ULDC.64 UR8, c[0x0][0xb70] ;  /* 0x0002dc0000087ab9 */ /* 0x000fe20000000a00 */
[----:B------:R-:W-:-:S02]  /*a0e0*/  IADD3 R153, P5, R16, 0x4020, RZ ;  /* 0x0000402010997810 */ /* 0x000fc40007fbe0ff */
[----:B------:R-:W-:Y:S01]  /*a0f0*/  SHF.R.U64 R10, R10, 0x3, RZ ;  /* 0x000000030a0a7819 */ /* 0x000fe200000012ff */
[----:B------:R-:W-:Y:S01]  /*a100*/  UIADD3 UR4, UR4, 0x400, URZ ;  /* 0x0000040004047890 */ /* 0x000fe2000fffe03f */
[----:B------:R-:W-:Y:S02]  /*a110*/  LOP3.LUT R12, R13, 0x380, RZ, 0xc0, !PT ;  /* 0x000003800d0c7812 */ /* 0x000fe400078ec0ff */
[----:B------:R-:W-:Y:S01]  /*a120*/  LOP3.LUT R10, R10, R11, RZ, 0x3c, !PT ;  /* 0x0000000b0a0a7212 */ /* 0x000fe200078e3cff */
[----:B------:R-:W-:Y:S01]  /*a130*/  USHF.R.U32.HI UR4, URZ, 0x4, UR4 ;  /* 0x000000043f047899 */ /* 0x000fe20008011604 */
[----:B------:R-:W-:Y:S01]  /*a140*/  IMAD.X R11, RZ, RZ, R17, P2 ;  /* 0x000000ffff0b7224 */ /* 0x000fe200010e0611 */
[----:B------:R-:W-:Y:S02]  /*a150*/  IADD3 R7, P0, R16, 0x20, RZ ;  /* 0x0000002010077810 */ /* 0x000fe40007f1e0ff */
[----:B------:R-:W-:Y:S01]  /*a160*/  ULOP3.LUT UR4, UR4, 0x3fff, URZ, 0xc0, !UPT ;  /* 0x00003fff04047892 */ /* 0x000fe2000f8ec03f */
[----:B------:R-:W-:-:S02]  /*a170*/  LOP3.LUT R152, R153, 0x380, RZ, 0xc0, !PT ;  /* 0x0000038099987812 */ /* 0x000fc400078ec0ff */
[----:B------:R-:W-:Y:S01]  /*a180*/  MOV R165, R10 ;  /* 0x0000000a00a57202 */ /* 0x000fe20000000f00 */
[----:B------:R-:W-:Y:S01]  /*a190*/  ULOP3.LUT UR4, UR4, 0x2800000, URZ, 0xfc, !UPT ;  /* 0x0280000004047892 */ /* 0x000fe2000f8efc3f */
[----:B------:R-:W-:Y:S01]  /*a1a0*/  SHF.R.U64 R12, R12, 0x3, RZ ;  /* 0x000000030c0c7819 */ /* 0x000fe200000012ff */
[----:B-1----:R-:W-:Y:S01]  /*a1b0*/  FADD.FTZ R0, R0, R21 ;  /* 0x0000001500007221 */ /* 0x002fe20000010000 */
[----:B------:R-:W-:Y:S01]  /*a1c0*/  LOP3.LUT R6, R7, 0x380, RZ, 0xc0, !PT ;  /* 0x0000038007067812 */ /* 0x000fe200078ec0ff */
[----:B------:R-:W-:Y:S01]  /*a1d0*/  UIMAD UR4, UR38, 0xa00, UR4 ;  /* 0x00000a00260478a4 */ /* 0x000fe2000f8e0204 */
[----:B------:R-:W-:Y:S01]  /*a1e0*/  SHF.R.U64 R152, R152, 0x3, RZ ;  /* 0x0000000398987819 */ /* 0x000fe200000012ff */
[----:B--2---:R-:W-:Y:S01]  /*a1f0*/  FADD.FTZ R9, R9, R20 ;  /* 0x0000001409097221 */ /* 0x004fe20000010000 */
[----:B------:R-:W1:Y:S01]  /*a200*/  SHFL.BFLY PT, R3, R0, 0x1, 0x1f ;  /* 0x0c201f0000037f89 */ /* 0x000e6200000e0000 */
[----:B------:R-:W-:Y:S01]  /*a210*/  UIADD3 UR6, UR4, 0x80, URZ ;  /* 0x0000008004067890 */ /* 0x000fe2000fffe03f */
[----:B------:R-:W-:Y:S01]  /*a220*/  LOP3.LUT R12, R12, R13, RZ, 0x3c, !PT ;  /* 0x0000000d0c0c7212 */ /* 0x000fe200078e3cff */
[----:B------:R-:W-:Y:S01]  /*a230*/  IMAD.X R13, RZ, RZ, R17, P4 ;  /* 0x000000ffff0d7224 */ /* 0x000fe200020e0611 */
[----:B------:R-:W-:Y:S01]  /*a240*/  UMOV UR10, UR4 ;  /* 0x00000004000a7c82 */ /* 0x000fe20008000000 */
[----:B------:R-:W2:Y:S01]  /*a250*/  SHFL.BFLY PT, R10, R9, 0x1, 0x1f ;  /* 0x0c201f00090a7f89 */ /* 0x000ea200000e0000 */
[----:B------:R-:W-:Y:S01]  /*a260*/  HGMMA.64x256x16.F32.BF16 R24, R208, gdesc[UR8].tnspB, R24, gsb0 ;  /* 0x43e00008d0187df0 */ /* 0x000fe20008001818 */
[----:B------:R-:W-:Y:S01]  /*a270*/  UMOV UR11, 0x40000040 ;  /* 0x40000040000b7882 */ /* 0x000fe20000000000 */
[----:B------:R-:W-:Y:S01]  /*a280*/  UMOV UR10, UR6 ;  /* 0x00000006000a7c82 */ /* 0x000fe20008000000 */
[----:B------:R-:W-:Y:S01]  /*a290*/  UIADD3 UR6, UR4, 0x100, URZ ;  /* 0x0000010004067890 */ /* 0x000fe2000fffe03f */
[----:B------:R-:W-:-:S02]  /*a2a0*/  SHF.R.U64 R6, R6, 0x3, RZ ;  /* 0x0000000306067819 */ /* 0x000fc400000012ff */
[----:B------:R-:W-:Y:S02]  /*a2b0*/  IADD3 R171, P4, R16, 0x8040, RZ ;  /* 0x0000804010ab7810 */ /* 0x000fe40007f9e0ff */
[----:B------:R-:W-:Y:S02]  /*a2c0*/  LOP3.LUT R152, R152, R153, RZ, 0x3c, !PT ;  /* 0x0000009998987212 */ /* 0x000fe400078e3cff */
[----:B------:R-:W-:Y:S02]  /*a2d0*/  IADD3.X R153, RZ, R17, RZ, P5, !PT ;  /* 0x00000011ff997210 */ /* 0x000fe40002ffe4ff */
[----:B------:R-:W-:Y:S02]  /*a2e0*/  LOP3.LUT R6, R6, R7, RZ, 0x3c, !PT ;  /* 0x0000000706067212 */ /* 0x000fe400078e3cff */
[C---:B------:R-:W-:Y:S02]  /*a2f0*/  IADD3 R175, P5, R16.reuse, 0x8060, RZ ;  /* 0x0000806010af7810 */ /* 0x040fe40007fbe0ff */
[----:B------:R-:W-:-:S02]  /*a300*/  IADD3 R15, P3, R16, 0x60, RZ ;  /* 0x00000060100f7810 */ /* 0x000fc40007f7e0ff */
[----:B------:R-:W-:Y:S02]  /*a310*/  IADD3.X R7, RZ, R17, RZ, P0, !PT ;  /* 0x00000011ff077210 */ /* 0x000fe400007fe4ff */
[----:B------:R-:W-:Y:S02]  /*a320*/  LOP3.LUT R170, R171, 0x380, RZ, 0xc0, !PT ;  /* 0x00000380abaa7812 */ /* 0x000fe400078ec0ff */
[----:B------:R-:W-:Y:S02]  /*a330*/  LOP3.LUT R174, R175, 0x380, RZ, 0xc0, !PT ;  /* 0x00000380afae7812 */ /* 0x000fe400078ec0ff */
[----:B------:R-:W-:Y:S02]  /*a340*/  LOP3.LUT R14, R15, 0x380, RZ, 0xc0, !PT ;  /* 0x000003800f0e7812 */ /* 0x000fe400078ec0ff */
[----:B------:R-:W-:Y:S02]  /*a350*/  SHF.R.U64 R170, R170, 0x3, RZ ;  /* 0x00000003aaaa7819 */ /* 0x000fe400000012ff */
[----:B------:R-:W-:Y:S01]  /*a360*/  MOV R161, R6 ;  /* 0x0000000600a17202 */ /* 0x000fe20000000f00 */
[----:B-1----:R-:W-:Y:S01]  /*a370*/  FADD.FTZ R7, R0, R3 ;  /* 0x0000000300077221 */ /* 0x002fe20000010000 */
[----:B------:R-:W-:Y:S01]  /*a380*/  SHF.R.U64 R174, R174, 0x3, RZ ;  /* 0x00000003aeae7819 */ /* 0x000fe200000012ff */
[----:B------:R-:W-:Y:S01]  /*a390*/  IMAD.MOV.U32 R6, RZ, RZ, RZ ;  /* 0x000000ffff067224 */ /* 0x000fe200078e00ff */
[----:B------:R-:W-:Y:S01]  /*a3a0*/  MOV R163, R12 ;  /* 0x0000000c00a37202 */ /* 0x000fe20000000f00 */
[----:B--2---:R-:W-:Y:S01]  /*a3b0*/  FADD.FTZ R12, R9, R10 ;  /* 0x0000000a090c7221 */ /* 0x004fe20000010000 */
[----:B------:R-:W-:Y:S01]  /*a3c0*/  SHF.R.U64 R14, R14, 0x3, RZ ;  /* 0x000000030e0e7819 */ /* 0x000fe200000012ff */
[----:B------:R-:W-:Y:S01]  /*a3d0*/  IMAD.MOV.U32 R10, RZ, RZ, RZ ;  /* 0x000000ffff0a7224 */ /* 0x000fe200078e00ff */
[----:B------:R-:W-:-:S02]  /*a3e0*/  LOP3.LUT R170, R170, R171, RZ, 0x3c, !PT ;  /* 0x000000abaaaa7212 */ /* 0x000fc400078e3cff */
[----:B------:R-:W-:Y:S02]  /*a3f0*/  IADD3.X R171, RZ, R17, RZ, P4, !PT ;  /* 0x00000011ffab7210 */ /* 0x000fe400027fe4ff */
[----:B------:R-:W-:Y:S02]  /*a400*/  FSETP.NE.FTZ.AND P4, PT, R7, RZ, PT ;  /* 0x000000ff0700720b */ /* 0x000fe40003f95000 */
[----:B------:R-:W-:Y:S01]  /*a410*/  LOP3.LUT R174, R174, R175, RZ, 0x3c, !PT ;  /* 0x000000afaeae7212 */ /* 0x000fe200078e3cff */
[----:B------:R-:W-:Y:S01]  /*a420*/  IMAD.X R175, RZ, RZ, R17, P5 ;  /* 0x000000ffffaf7224 */ /* 0x000fe200028e0611 */
[----:B------:R-:W-:Y:S02]  /*a430*/  LOP3.LUT R14, R14, R15, RZ, 0x3c, !PT ;  /* 0x0000000f0e0e7212 */ /* 0x000fe400078e3cff */
[----:B------:R-:W-:Y:S02]  /*a440*/  IADD3.X R15, RZ, R17, RZ, P3, !PT ;  /* 0x00000011ff0f7210 */ /* 0x000fe40001ffe4ff */
[----:B------:R-:W-:-:S02]  /*a450*/  FSETP.NE.FTZ.AND P5, PT, R12, RZ, PT ;  /* 0x000000ff0c00720b */ /* 0x000fc40003fb5000 */
[----:B------:R-:W-:Y:S02]  /*a460*/  R2UR UR5, R216 ;  /* 0x00000000d80572ca */ /* 0x000fe400000e0000 */
[C---:B------:R-:W-:Y:S01]  /*a470*/  IADD3 R169, P3, R16.reuse, 0x8020, RZ ;  /* 0x0000802010a97810 */ /* 0x040fe20007f7e0ff */
[----:B------:R-:W1:Y:S01]  /*a480*/  @P4 MUFU.LG2 R3, R7 ;  /* 0x0000000700034308 */ /* 0x000e620000000c00 */
[----:B------:R-:W-:Y:S02]  /*a490*/  R2UR UR12, R215 ;  /* 0x00000000d70c72ca */ /* 0x000fe400000e0000 */
[C---:B------:R-:W-:Y:S02]  /*a4a0*/  IADD3 R155, P6, R16.reuse, 0x4040, RZ ;  /* 0x00004040109b7810 */ /* 0x040fe40007fde0ff */
[----:B------:R-:W-:Y:S02]  /*a4b0*/  LOP3.LUT R168, R169, 0x380, RZ, 0xc0, !PT ;  /* 0x00000380a9a87812 */ /* 0x000fe400078ec0ff */
[----:B------:R-:W-:Y:S01]  /*a4c0*/  IADD3 R157, P0, R16, 0x4060, RZ ;  /* 0x00004060109d7810 */ /* 0x000fe20007f1e0ff */
[----:B------:R-:W2:Y:S01]  /*a4d0*/  @P5 MUFU.LG2 R11, R12 ;  /* 0x0000000c000b5308 */ /* 0x000ea20000000c00 */
[----:B------:R-:W-:Y:S01]  /*a4e0*/  MOV R13, UR7 ;  /* 0x00000007000d7c02 */ /* 0x000fe20008000f00 */
[----:B------:R-:W-:Y:S01]  /*a4f0*/  UIADD3 UR34, -UR5, URZ, URZ ;  /* 0x0000003f05227290 */ /* 0x000fe2000fffe13f */
[----:B------:R-:W-:Y:S01]  /*a500*/  LOP3.LUT R154, R155, 0x380, RZ, 0xc0, !PT ;  /* 0x000003809b9a7812 */ /* 0x000fe200078ec0ff */
[----:B------:R-:W-:Y:S01]  /*a510*/  ULDC UR7, c[0x0][0xa88] ;  /* 0x0002a20000077ab9 */ /* 0x000fe20000000800 */
[----:B------:R-:W-:Y:S01]  /*a520*/  SHF.R.U64 R168, R168, 0x3, RZ ;  /* 0x00000003a8a87819 */ /* 0x000fe200000012ff */
[----:B------:R-:W-:Y:S01]  /*a530*/  @!P1 VIADD R13, R13, 0x38860 ;  /* 0x000388600d0d9836 */ /* 0x000fe20000000000 */
[----:B------:R-:W-:Y:S01]  /*a540*/  IADD3 R159, P2, R16, 0x8000, RZ ;  /* 0x00008000109f7810 */ /* 0x000fe20007f5e0ff */
[----:B------:R1:W3:Y:S01]  /*a550*/  @P4 MUFU.RCP R6, R7 ;  /* 0x0000000700064308 */ /* 0x0002e20000001000 */
[----:B------:R-:W-:-:S02]  /*a560*/  LOP3.LUT R156, R157, 0x380, RZ, 0xc0, !PT ;  /* 0x000003809d9c7812 */ /* 0x000fc400078ec0ff */
[----:B------:R-:W-:Y:S02]  /*a570*/  SHF.R.U64 R154, R154, 0x3, RZ ;  /* 0x000000039a9a7819 */ /* 0x000fe400000012ff */
[----:B------:R-:W-:Y:S02]  /*a580*/  LOP3.LUT R168, R168, R169, RZ, 0x3c, !PT ;  /* 0x000000a9a8a87212 */ /* 0x000fe400078e3cff */
[----:B------:R-:W-:Y:S01]  /*a590*/  LOP3.LUT R158, R159, 0x380, RZ, 0xc0, !PT ;  /* 0x000003809f9e7812 */ /* 0x000fe200078ec0ff */
[----:B------:R4:W5:Y:S01]  /*a5a0*/  @P5 MUFU.RCP R10, R12 ;  /* 0x0000000c000a5308 */ /* 0x0009620000001000 */
[----:B------:R-:W-:Y:S01]  /*a5b0*/  SHF.R.U64 R156, R156, 0x3, RZ ;  /* 0x000000039c9c7819 */ /* 0x000fe200000012ff */
[----:B-1----:R-:W-:Y:S01]  /*a5c0*/  @P4 FMUL.FTZ R7, R3, 0.69314718246459960938 ;  /* 0x3f31721803074820 */ /* 0x002fe20000410000 */
[----:B------:R-:W-:Y:S01]  /*a5d0*/  IADD3.X R169, RZ, R17, RZ, P3, !PT ;  /* 0x00000011ffa97210 */ /* 0x000fe20001ffe4ff */
[----:B--2---:R-:W-:Y:S01]  /*a5e0*/  @P5 FMUL.FTZ R11, R11, 0.69314718246459960938 ;  /* 0x3f3172180b0b5820 */ /* 0x004fe20000410000 */
[----:B------:R-:W-:-:S02]  /*a5f0*/  IADD3 R21, P3, R16, 0xc060, RZ ;  /* 0x0000c06010157810 */ /* 0x000fc40007f7e0ff */
[----:B------:R-:W-:Y:S01]  /*a600*/  LOP3.LUT R154, R154, R155, RZ, 0x3c, !PT ;  /* 0x0000009b9a9a7212 */ /* 0x000fe200078e3cff */
[----:B------:R-:W-:Y:S01]  /*a610*/  IMAD.X R155, RZ, RZ, R17, P6 ;  /* 0x000000ffff9b7224 */ /* 0x000fe200030e0611 */
[----:B------:R-:W-:Y:S01]  /*a620*/  SHF.R.U64 R158, R158, 0x3, RZ ;  /* 0x000000039e9e7819 */ /* 0x000fe200000012ff */
[----:B----4-:R-:W-:Y:S01]  /*a630*/  @P4 FMUL.FTZ R12, R2, 0.69314718246459960938 ;  /* 0x3f317218020c4820 */ /* 0x010fe20000410000 */
[----:B------:R-:W-:Y:S01]  /*a640*/  LOP3.LUT R156, R156, R157, RZ, 0x3c, !PT ;  /* 0x0000009d9c9c7212 */ /* 0x000fe200078e3cff */
[----:B------:R-:W-:Y:S01]  /*a650*/  @P5 FMUL.FTZ R2, R2, 0.69314718246459960938 ;  /* 0x3f31721802025820 */ /* 0x000fe20000410000 */
[----:B------:R-:W-:Y:S02]  /*a660*/  @!P1 PRMT R13, RZ, 0x654, R13 ;  /* 0x00000654ff0d9816 */ /* 0x000fe4000000000d */
[----:B------:R-:W-:Y:S02]  /*a670*/  IADD3 R173, P6, R16, 0xc000, RZ ;  /* 0x0000c00010ad7810 */ /* 0x000fe40007fde0ff */
[----:B------:R-:W-:-:S02]  /*a680*/  IADD3.X R157, RZ, R17, RZ, P0, !PT ;  /* 0x00000011ff9d7210 */ /* 0x000fc400007fe4ff */
[----:B------:R-:W-:Y:S02]  /*a690*/  LOP3.LUT R8, R21, 0x380, RZ, 0xc0, !PT ;  /* 0x0000038015087812 */ /* 0x000fe400078ec0ff */
[----:B------:R-:W-:Y:S02]  /*a6a0*/  IADD3 R177, P0, R16, 0xc020, RZ ;  /* 0x0000c02010b17810 */ /* 0x000fe40007f1e0ff */
[----:B------:R-:W-:Y:S01]  /*a6b0*/  LOP3.LUT R158, R158, R159, RZ, 0x3c, !PT ;  /* 0x0000009f9e9e7212 */ /* 0x000fe200078e3cff */
[----:B------:R-:W-:Y:S01]  /*a6c0*/  IMAD.X R159, RZ, RZ, R17, P2 ;  /* 0x000000ffff9f7224 */ /* 0x000fe200010e0611 */
[----:B------:R-:W-:Y:S02]  /*a6d0*/  LOP3.LUT R167, R16, 0x380, RZ, 0xc0, !PT ;  /* 0x0000038010a77812 */ /* 0x000fe400078ec0ff */
[----:B------:R-:W-:Y:S02]  /*a6e0*/  LOP3.LUT R172, R173, 0x380, RZ, 0xc0, !PT ;  /* 0x00000380adac7812 */ /* 0x000fe400078ec0ff */
[----:B------:R-:W-:-:S02]  /*a6f0*/  SHF.R.U64 R8, R8, 0x3, RZ ;  /* 0x0000000308087819 */ /* 0x000fc400000012ff */
[----:B------:R-:W-:Y:S02]  /*a700*/  IADD3 R179, P2, R16, 0xc040, RZ ;  /* 0x0000c04010b37810 */ /* 0x000fe40007f5e0ff */
[----:B------:R-:W-:Y:S02]  /*a710*/  LOP3.LUT R176, R177, 0x380, RZ, 0xc0, !PT ;  /* 0x00000380b1b07812 */ /* 0x000fe400078ec0ff */
[----:B------:R-:W-:Y:S02]  /*a720*/  SHF.R.U64 R167, R167, 0x3, RZ ;  /* 0x00000003a7a77819 */ /* 0x000fe400000012ff */
[----:B------:R-:W-:Y:S02]  /*a730*/  SHF.R.U64 R172, R172, 0x3, RZ ;  /* 0x00000003acac7819 */ /* 0x000fe400000012ff */
[----:B------:R-:W-:Y:S02]  /*a740*/  LOP3.LUT R8, R8, R21, RZ, 0x3c, !PT ;  /* 0x0000001508087212 */ /* 0x000fe400078e3cff */
[----:B------:R-:W-:-:S02]  /*a750*/  MOV R162, R152 ;  /* 0x0000009800a27202 */ /* 0x000fc40000000f00 */
[----:B------:R-:W-:Y:S02]  /*a760*/  IADD3.X R9, RZ, R17, RZ, P3, !PT ;  /* 0x00000011ff097210 */ /* 0x000fe40001ffe4ff */
[----:B------:R-:W-:Y:S02]  /*a770*/  LOP3.LUT R178, R179, 0x380, RZ, 0xc0, !PT ;  /* 0x00000380b3b27812 */ /* 0x000fe400078ec0ff */
[----:B------:R-:W-:Y:S02]  /*a780*/  SHF.R.U64 R176, R176, 0x3, RZ ;  /* 0x00000003b0b07819 */ /* 0x000fe400000012ff */
[----:B------:R-:W-:Y:S02]  /*a790*/  MOV R153, R156 ;  /* 0x0000009c00997202 */ /* 0x000fe40000000f00 */
[----:B------:R-:W-:Y:S01]  /*a7a0*/  MOV R156, R158 ;  /* 0x0000009e009c7202 */ /* 0x000fe20000000f00 */
[----:B------:R-:W-:Y:S01]  /*a7b0*/  IMAD.MOV.U32 R158, RZ, RZ, -0x800000 ;  /* 0xff800000ff9e7424 */ /* 0x000fe200078e00ff */
[----:B------:R-:W-:Y:S01]  /*a7c0*/  LOP3.LUT R166, R167, R16, RZ, 0x3c, !PT ;  /* 0x00000010a7a67212 */ /* 0x000fe200078e3cff */
[----:B------:R-:W-:Y:S01]  /*a7d0*/  IMAD.MOV.U32 R167, RZ, RZ, R17 ;  /* 0x000000ffffa77224 */ /* 0x000fe200078e0011 */
[----:B------:R-:W-:Y:S01]  /*a7e0*/  LOP3.LUT R172, R172, R173, RZ, 0x3c, !PT ;  /* 0x000000adacac7212 */ /* 0x000fe200078e3cff */
[----:B------:R-:W-:Y:S01]  /*a7f0*/  @P4 FFMA.FTZ R158, R12, R5, R7 ;  /* 0x000000050c9e4223 */ /* 0x000fe20000010007 */
[----:B------:R-:W-:-:S02]  /*a800*/  MOV R159, R8 ;  /* 0x00000008009f7202 */ /* 0x000fc40000000f00 */
[----:B------:R-:W-:Y:S02]  /*a810*/  SHF.R.U64 R178, R178, 0x3, RZ ;  /* 0x00000003b2b27819 */ /* 0x000fe400000012ff */
[----:B------:R-:W-:Y:S02]  /*a820*/  LOP3.LUT R176, R176, R177, RZ, 0x3c, !PT ;  /* 0x000000b1b0b07212 */ /* 0x000fe400078e3cff */
[-C--:B------:R-:W-:Y:S02]  /*a830*/  IADD3.X R173, RZ, R17.reuse, RZ, P6, !PT ;  /* 0x00000011ffad7210 */ /* 0x080fe400037fe4ff */
[----:B------:R-:W-:Y:S02]  /*a840*/  IADD3.X R177, RZ, R17, RZ, P0, !PT ;  /* 0x00000011ffb17210 */ /* 0x000fe400007fe4ff */
[----:B------:R-:W-:Y:S01]  /*a850*/  MOV R157, 0xff800000 ;  /* 0xff800000009d7802 */ /* 0x000fe20000000f00 */
[----:B------:R-:W-:Y:S01]  /*a860*/  @P5 FFMA.FTZ R157, R2, R4, R11 ;  /* 0x00000004029d5223 */ /* 0x000fe2000001000b */
[----:B------:R-:W-:-:S02]  /*a870*/  LOP3.LUT P0, RZ, R214, 0x3, RZ, 0xc0, !PT ;  /* 0x00000003d6ff7812 */ /* 0x000fc4000780c0ff */
[----:B------:R-:W-:Y:S02]  /*a880*/  MOV R154, R154 ;  /* 0x0000009a009a7202 */ /* 0x000fe40000000f00 */
[----:B------:R-:W-:Y:S02]  /*a890*/  MOV R21, R170 ;  /* 0x000000aa00157202 */ /* 0x000fe40000000f00 */
[----:B------:R-:W-:Y:S01]  /*a8a0*/  LOP3.LUT R178, R178, R179, RZ, 0x3c, !PT ;  /* 0x000000b3b2b27212 */ /* 0x000fe200078e3cff */
[----:B------:R-:W-:Y:S01]  /*a8b0*/  IMAD.X R179, RZ, RZ, R17, P2 ;  /* 0x000000ffffb37224 */ /* 0x000fe200010e0611 */
[----:B------:R-:W-:Y:S02]  /*a8c0*/  MOV R166, R166 ;  /* 0x000000a600a67202 */ /* 0x000fe40000000f00 */
[----:B------:R-:W-:Y:S02]  /*a8d0*/  MOV R155, R168 ;  /* 0x000000a8009b7202 */ /* 0x000fe40000000f00 */
[----:B------:R-:W-:-:S02]  /*a8e0*/  MOV R152, R174 ;  /* 0x000000ae00987202 */ /* 0x000fc40000000f00 */
[----:B------:R-:W-:Y:S02]  /*a8f0*/  MOV R22, R172 ;  /* 0x000000ac00167202 */ /* 0x000fe40000000f00 */
[----:B------:R-:W-:Y:S02]  /*a900*/  MOV R164, R14 ;  /* 0x0000000e00a47202 */ /* 0x000fe40000000f00 */
[----:B------:R-:W-:Y:S02]  /*a910*/  MOV R0, R176 ;  /* 0x000000b000007202 */ /* 0x000fe40000000f00 */
[----:B------:R-:W-:Y:S01]  /*a920*/  MOV R20, R178 ;  /* 0x000000b200147202 */ /* 0x000fe20000000f00 */
[----:B------:R-:W-:Y:S02]  /*a930*/  WARPGROUP.DEPBAR.LE gsb0, 0x0 ;  /* 0x00008000000079c5 */ /* 0x000fe40000010000 */
[----:B------:R-:W-:-:S06]  /*a940*/  WARPGROUP.ARRIVE ;  /* 0x00000000000079c5 */ /* 0x000fcc0000000000 */
[----:B------:R-:W-:Y:S01]  /*a950*/  HGMMA.64x256x16.F32.BF16 R24, R204, gdesc[UR8].tnspB, R24, gsb0 ;  /* 0x43e00008cc187df0 */ /* 0x000fe20008001818 */
[----:B------:R-:W-:Y:S01]  /*a960*/  UMOV UR10, UR6 ;  /* 0x00000006000a7c82 */ /* 0x000fe20008000000 */
[----:B------:R-:W-:Y:S01]  /*a970*/  UMOV UR11, 0x40000040 ;  /* 0x40000040000b7882 */ /* 0x000fe20000000000 */
[----:B------:R-:W-:Y:S02]  /*a980*/  UIADD3 UR6, UR4, 0x180, URZ ;  /* 0x0000018004067890 */ /* 0x000fe4000fffe03f */
[----:B------:R-:W-:Y:S01]  /*a990*/  UIADD3 UR4, UR4, 0x200, URZ ;  /* 0x0000020004047890 */ /* 0x000fe2000fffe03f */
[----:B------:R-:W-:Y:S02]  /*a9a0*/  WARPGROUP.DEPBAR.LE gsb0, 0x0 ;  /* 0x00008000000079c5 */ /* 0x000fe40000010000 */
[----:B------:R-:W-:-:S15]  /*a9b0*/  WARPGROUP.ARRIVE ;  /* 0x00000000000079c5 */ /* 0x000fde0000000000 */
[----:B------:R-:W-:-:S05]  /*a9c0*/  NOP ;  /* 0x0000000000007918 */ /* 0x000fca0000000000 */
[----:B------:R-:W-:Y:S01]  /*a9d0*/  HGMMA.64x256x16.F32.BF16 R24, R200, gdesc[UR8].tnspB, R24, gsb0 ;  /* 0x43e00008c8187df0 */ /* 0x000fe20008001818 */
[----:B------:R-:W-:Y:S01]  /*a9e0*/  UMOV UR10, UR6 ;  /* 0x00000006000a7c82 */ /* 0x000fe20008000000 */
[----:B------:R-:W-:Y:S01]  /*a9f0*/  UMOV UR11, 0x40000040 ;  /* 0x40000040000b7882 */ /* 0x000fe20000000000 */
[----:B------:R-:W-:Y:S02]  /*aa00*/  WARPGROUP.DEPBAR.LE gsb0, 0x0 ;  /* 0x00008000000079c5 */ /* 0x000fe40000010000 */
[----:B------:R-:W-:-:S15]  /*aa10*/  WARPGROUP.ARRIVE ;  /* 0x00000000000079c5 */ /* 0x000fde0000000000 */
[----:B------:R-:W-:-:S08]  /*aa20*/  NOP ;  /* 0x0000000000007918 */ /* 0x000fd00000000000 */
[----:B------:R-:W-:Y:S01]  /*aa30*/  HGMMA.64x256x16.F32.BF16 R24, R196, gdesc[UR8].tnspB, R24, gsb0 ;  /* 0x43e00008c4187df0 */ /* 0x000fe20008001818 */
[----:B------:R-:W-:Y:S01]  /*aa40*/  UMOV UR10, UR4 ;  /* 0x00000004000a7c82 */ /* 0x000fe20008000000 */
[----:B------:R-:W-:Y:S01]  /*aa50*/  UMOV UR11, 0x40000040 ;  /* 0x40000040000b7882 */ /* 0x000fe20000000000 */
[----:B------:R-:W-:Y:S02]  /*aa60*/  ULDC UR4, c[0x0][0xdb4] ;  /* 0x00036d0000047ab9 */ /* 0x000fe40000000800 */
[----:B------:R-:W-:-:S03]  /*aa70*/  UIMAD UR35, UR4, UR35, UR5 ;  /* 0x00000023042372a4 */ /* 0x000fc6000f8e0205 */
[----:B------:R-:W-:Y:S01]  /*aa80*/  ULDC UR5, c[0x0][0xda8] ;  /* 0x00036a0000057ab9 */ /* 0x000fe20000000800 */
[----:B------:R-:W-:Y:S02]  /*aa90*/  USHF.R.S32.HI UR4, URZ, 0x1f, UR35 ;  /* 0x0000001f3f047899 */ /* 0x000fe40008011423 */
[----:B------:R-:W-:Y:S02]  /*aaa0*/  UIMAD UR34, UR5, UR34, UR12 ;  /* 0x00000022052272a4 */ /* 0x000fe4000f8e020c */
[----:B------:R-:W-:Y:S02]  /*aab0*/  UIMAD UR6, UR4, UR8, URZ ;  /* 0x00000008040672a4 */ /* 0x000fe4000f8e023f */
[----:B------:R-:W-:Y:S02]  /*aac0*/  USHF.L.U32 UR34, UR34, 0x7, URZ ;  /* 0x0000000722227899 */ /* 0x000fe4000800063f */
[----:B------:R-:W-:Y:S02]  /*aad0*/  UIMAD.WIDE.U32 UR4, UR35, UR8, URZ ;  /* 0x00000008230472a5 */ /* 0x000fe4000f8e003f */
[----:B------:R-:W-:-:S02]  /*aae0*/  UIMAD UR6, UR35, UR9, UR6 ;  /* 0x00000009230672a4 */ /* 0x000fc4000f8e0206 */
[----:B------:R-:W-:Y:S01]  /*aaf0*/  IADD3 R160, R219, UR34, RZ ;  /* 0x00000022dba07c10 */ /* 0x000fe2000fffe0ff */
[----:B------:R-:W-:Y:S01]  /*ab00*/  ULDC.64 UR12, c[0x0][0x208] ;  /* 0x00008200000c7ab9 */ /* 0x000fe20000000a00 */
[----:B------:R-:W-:Y:S01]  /*ab10*/  MOV R9, UR5 ;  /* 0x0000000500097c02 */ /* 0x000fe20008000f00 */
[----:B------:R-:W-:Y:S01]  /*ab20*/  IMAD.U32 R8, RZ, RZ, UR4 ;  /* 0x00000004ff087e24 */ /* 0x000fe2000f8e00ff */
[----:B------:R-:W-:Y:S01]  /*ab30*/  UIADD3 UR4, UR5, UR6, URZ ;  /* 0x0000000605047290 */ /* 0x000fe2000fffe03f */
[----:B------:R-:W-:Y:S02]  /*ab40*/  VIADD R9, R160, 0x8 ;  /* 0x00000008a0097836 */ /* 0x000fe40000000000 */
[----:B------:R-:W-:-:S03]  /*ab50*/  IMAD.MOV.U32 R2, RZ, RZ, R8 ;  /* 0x000000ffff027224 */ /* 0x000fc600078e0008 */
[----:B------:R-:W-:Y:S02]  /*ab60*/  ISETP.GE.OR P2, PT, R9, UR7, P0 ;  /* 0x0000000709007c0c */ /* 0x000fe40008746670 */
[----:B------:R-:W-:Y:S01]  /*ab70*/  MOV R3, UR4 ;  /* 0x0000000400037c02 */ /* 0x000fe20008000f00 */
[----:B------:R-:W-:Y:S01]  /*ab80*/  USHF.R.S32.HI UR4, URZ, 0x1f, UR36 ;  /* 0x0000001f3f047899 */ /* 0x000fe20008011424 */
[----:B------:R-:W-:Y:S01]  /*ab90*/  ISETP.GE.OR P0, PT, R160, UR7, P0 ;  /* 0x00000007a0007c0c */ /* 0x000fe20008706670 */
[----:B------:R-:W-:Y:S02]  /*aba0*/  WARPGROUP.DEPBAR.LE gsb0, 0x0 ;  /* 0x00008000000079c5 */ /* 0x000fe40000010000 */
[----:B------:R-:W-:-:S06]  /*abb0*/  WARPGROUP.ARRIVE ;  /* 0x00000000000079c5 */ /* 0x000fcc0000000000 */
[----:B------:R-:W-:Y:S01]  /*abc0*/  HGMMA.64x256x16.F32.BF16 R24, R192, gdesc[UR8].tnspB, R24, gsb0 ;  /* 0x43e00008c0187df0 */ /* 0x000fe20008001818 */
[----:B------:R-:W-:Y:S02]  /*abd0*/  R2UR UR10, R212 ;  /* 0x00000000d40a72ca */ /* 0x000fe400000e0000 */
[----:B------:R-:W-:Y:S02]  /*abe0*/  WARPGROUP.DEPBAR.LE gsb0, 0x0 ;  /* 0x00008000000079c5 */ /* 0x000fe40000010000 */
[----:B------:R1:W-:Y:S01]  /*abf0*/  @!P1 SYNCS.ARRIVE.TRANS64.RED.A1T0 RZ, [R13+URZ], RZ ;  /* 0x000000ff0dff99a7 */ /* 0x0003e2000810043f */
[-C--:B---3--:R-:W-:Y:S01]  /*ac00*/  FMUL.FTZ R12, R41, R6.reuse ;  /* 0x00000006290c7220 */ /* 0x088fe20000410000 */
[-C--:B------:R-:W-:Y:S01]  /*ac10*/  FMUL.FTZ R4, R25, R6.reuse ;  /* 0x0000000619047220 */ /* 0x080fe20000410000 */
[----:B------:R-:W-:Y:S01]  /*ac20*/  FMUL.FTZ R5, R24, R6 ;  /* 0x0000000618057220 */ /* 0x000fe20000410000 */
[-C--:B-----5:R-:W-:Y:S01]  /*ac30*/  FMUL.FTZ R7, R27, R10.reuse ;  /* 0x0000000a1b077220 */ /* 0x0a0fe20000410000 */
[----:B------:R-:W-:Y:S01]  /*ac40*/  FMUL.FTZ R170, R26, R10 ;  /* 0x0000000a1aaa7220 */ /* 0x000fe20000410000 */
[-C--:B------:R-:W-:Y:S01]  /*ac50*/  FMUL.FTZ R167, R29, R6.reuse ;  /* 0x000000061da77220 */ /* 0x080fe20000410000 */
[-C--:B------:R-:W-:Y:S01]  /*ac60*/  FMUL.FTZ R172, R28, R6.reuse ;  /* 0x000000061cac7220 */ /* 0x080fe20000410000 */
[----:B-1----:R-:W-:Y:S01]  /*ac70*/  FMUL.FTZ R13, R40, R6 ;  /* 0x00000006280d7220 */ /* 0x002fe20000410000 */
[-C--:B------:R-:W-:Y:S01]  /*ac80*/  FMUL.FTZ R169, R31, R10.reuse ;  /* 0x0000000a1fa97220 */ /* 0x080fe20000410000 */
[----:B------:R-:W1:Y:S01]  /*ac90*/  LDC.64 R40, c[0x0][0xb78] ;  /* 0x0002de00ff287b82 */ /* 0x000e620000000a00 */
[----:B------:R-:W-:Y:S01]  /*aca0*/  FMUL.FTZ R174, R30, R10 ;  /* 0x0000000a1eae7220 */ /* 0x000fe20000410000 */
[-C--:B------:R-:W-:Y:S01]  /*acb0*/  FMUL.FTZ R8, R33, R6.reuse ;  /* 0x0000000621087220 */ /* 0x080fe20000410000 */
[-C--:B------:R-:W-:Y:S01]  /*acc0*/  FMUL.FTZ R9, R32, R6.reuse ;  /* 0x0000000620097220 */ /* 0x080fe20000410000 */
[-C--:B------:R-:W-:Y:S01]  /*acd0*/  FMUL.FTZ R11, R37, R6.reuse ;  /* 0x00000006250b7220 */ /* 0x080fe20000410000 */
[-C--:B------:R-:W-:Y:S01]  /*ace0*/  FMUL.FTZ R168, R36, R6.reuse ;  /* 0x0000000624a87220 */ /* 0x080fe20000410000 */
[-C--:B------:R-:W-:Y:S01]  /*acf0*/  FMUL.FTZ R14, R45, R6.reuse ;  /* 0x000000062d0e7220 */ /* 0x080fe20000410000 */
[----:B------:R-:W-:Y:S01]  /*ad00*/  FMUL.FTZ R15, R44, R6 ;  /* 0x000000062c0f7220 */ /* 0x000fe20000410000 */
[----:B------:R-:W-:Y:S01]  /*ad10*/  F2FP.BF16.F32.PACK_AB R4, R4, R5 ;  /* 0x000000050404723e */ /* 0x000fe200000010ff */
        /* <DEDUP_REMOVED lines=61> */
[----:B------:R-:W-:Y:S01]  /*b0f0*/  F2FP.BF16.F32.PACK_AB R6, R167, R172 ;  /* 0x000000aca706723e */ /* 0x000fe200000010ff */
[----:B------:R-:W-:Y:S01]  /*b100*/  FMUL.FTZ R51, R51, R10 ;  /* 0x0000000a33337220 */ /* 0x000fe20000410000 */
[----:B------:R-:W-:Y:S01]  /*b110*/  F2FP.BF16.F32.PACK_AB R7, R169, R174 ;  /* 0x000000aea907723e */ /* 0x000fe200000010ff */
[----:B------:R-:W-:Y:S01]  /*b120*/  BAR.SYNC.DEFER_BLOCKING 0x1, 0x100 ;  /* 0x0044000000007b1d */ /* 0x000fe20000010000 */
        /* <DEDUP_REMOVED lines=52> */
[----:B------:R2:W-:Y:S01]  /*b470*/  STSM.16.M88.4 [R166], R4 ;  /* 0x00000004a6007844 */ /* 0x0005e20000000200 */
[----:B------:R-:W-:Y:S01]  /*b480*/  F2FP.BF16.F32.PACK_AB R10, R11, R168 ;  /* 0x000000a80b0a723e */ /* 0x000fe200000010ff */
[----:B-1----:R-:W-:Y:S01]  /*b490*/  IMAD.WIDE.U32 R2, R40, UR36, R2 ;  /* 0x0000002428027c25 */ /* 0x002fe2000f8e0002 */
[----:B------:R-:W-:-:S02]  /*b4a0*/  F2FP.BF16.F32.PACK_AB R9, R35, R34 ;  /* 0x000000222309723e */ /* 0x000fc400000010ff */
[----:B------:R-:W-:Y:S02]  /*b4b0*/  F2FP.BF16.F32.PACK_AB R11, R39, R38 ;  /* 0x00000026270b723e */ /* 0x000fe400000010ff */
[----:B------:R-:W-:Y:S02]  /*b4c0*/  F2FP.BF16.F32.PACK_AB R12, R12, R13 ;  /* 0x0000000d0c0c723e */ /* 0x000fe400000010ff */
[----:B------:R-:W-:Y:S01]  /*b4d0*/  F2FP.BF16.F32.PACK_AB R14, R14, R15 ;  /* 0x0000000f0e0e723e */ /* 0x000fe200000010ff */
[----:B------:R-:W-:Y:S01]  /*b4e0*/  STSM.16.M88.4 [R161], R8 ;  /* 0x00000008a1007844 */ /* 0x000fe20000000200 */
[----:B------:R-:W-:Y:S02]  /*b4f0*/  F2FP.BF16.F32.PACK_AB R13, R43, R42 ;  /* 0x0000002a2b0d723e */ /* 0x000fe400000010ff */
[----:B------:R-:W-:Y:S02]  /*b500*/  F2FP.BF16.F32.PACK_AB R15, R47, R46 ;  /* 0x0000002e2f0f723e */ /* 0x000fe400000010ff */
[----:B------:R-:W-:-:S02]  /*b510*/  F2FP.BF16.F32.PACK_AB R24, R24, R25 ;  /* 0x000000191818723e */ /* 0x000fc400000010ff */
[----:B------:R-:W-:Y:S01]  /*b520*/  F2FP.BF16.F32.PACK_AB R26, R26, R27 ;  /* 0x0000001b1a1a723e */ /* 0x000fe200000010ff */
[----:B------:R-:W-:Y:S01]  /*b530*/  STSM.16.M88.4 [R165], R12 ;  /* 0x0000000ca5007844 */ /* 0x000fe20000000200 */
[----:B------:R-:W-:Y:S02]  /*b540*/  F2FP.BF16.F32.PACK_AB R25, R51, R50 ;  /* 0x000000323319723e */ /* 0x000fe400000010ff */
[----:B------:R-:W-:Y:S02]  /*b550*/  F2FP.BF16.F32.PACK_AB R27, R55, R54 ;  /* 0x00000036371b723e */ /* 0x000fe400000010ff */
[----:B--2---:R-:W-:Y:S02]  /*b560*/  F2FP.BF16.F32.PACK_AB R4, R57, R56 ;  /* 0x000000383904723e */ /* 0x004fe400000010ff */
[----:B------:R-:W-:Y:S01]  /*b570*/  F2FP.BF16.F32.PACK_AB R5, R59, R58 ;  /* 0x0000003a3b05723e */ /* 0x000fe200000010ff */
[----:B------:R-:W-:Y:S01]  /*b580*/  STSM.16.M88.4 [R164], R24 ;  /* 0x00000018a4007844 */ /* 0x000fe20000000200 */
[----:B------:R-:W-:-:S02]  /*b590*/  F2FP.BF16.F32.PACK_AB R6, R61, R60 ;  /* 0x0000003c3d06723e */ /* 0x000fc400000010ff */
[----:B------:R-:W-:Y:S02]  /*b5a0*/  F2FP.BF16.F32.PACK_AB R7, R63, R62 ;  /* 0x0000003e3f07723e */ /* 0x000fe400000010ff */
[----:B------:R-:W-:Y:S02]  /*b5b0*/  F2FP.BF16.F32.PACK_AB R28, R28, R29 ;  /* 0x0000001d1c1c723e */ /* 0x000fe400000010ff */
[----:B------:R-:W-:Y:S01]  /*b5c0*/  F2FP.BF16.F32.PACK_AB R30, R30, R31 ;  /* 0x0000001f1e1e723e */ /* 0x000fe200000010ff */
[----:B------:R1:W-:Y:S01]  /*b5d0*/  STSM.16.M88.4 [R163], R4 ;  /* 0x00000004a3007844 */ /* 0x0003e20000000200 */
[----:B------:R-:W-:Y:S02]  /*b5e0*/  F2FP.BF16.F32.PACK_AB R29, R67, R66 ;  /* 0x00000042431d723e */ /* 0x000fe400000010ff */
[----:B------:R-:W-:Y:S02]  /*b5f0*/  F2FP.BF16.F32.PACK_AB R31, R71, R70 ;  /* 0x00000046471f723e */ /* 0x000fe400000010ff */
[----:B------:R-:W-:-:S02]  /*b600*/  F2FP.BF16.F32.PACK_AB R32, R32, R33 ;  /* 0x000000212020723e */ /* 0x000fc400000010ff */
[----:B------:R-:W-:Y:S01]  /*b610*/  F2FP.BF16.F32.PACK_AB R33, R75, R74 ;  /* 0x0000004a4b21723e */ /* 0x000fe200000010ff */
[----:B------:R-:W-:Y:S01]  /*b620*/  STSM.16.M88.4 [R162], R28 ;  /* 0x0000001ca2007844 */ /* 0x000fe20000000200 */
[----:B------:R-:W-:Y:S02]  /*b630*/  F2FP.BF16.F32.PACK_AB R34, R77, R76 ;  /* 0x0000004c4d22723e */ /* 0x000fe400000010ff */
[----:B------:R-:W-:Y:S02]  /*b640*/  F2FP.BF16.F32.PACK_AB R35, R79, R78 ;  /* 0x0000004e4f23723e */ /* 0x000fe400000010ff */
[----:B------:R-:W-:Y:S02]  /*b650*/  F2FP.BF16.F32.PACK_AB R36, R36, R37 ;  /* 0x000000252424723e */ /* 0x000fe400000010ff */
[----:B------:R-:W-:Y:S01]  /*b660*/  F2FP.BF16.F32.PACK_AB R37, R83, R82 ;  /* 0x000000525325723e */ /* 0x000fe200000010ff */
[----:B------:R-:W-:Y:S01]  /*b670*/  STSM.16.M88.4 [R154], R32 ;  /* 0x000000209a007844 */ /* 0x000fe20000000200 */
[----:B------:R-:W-:Y:S01]  /*b680*/  F2FP.BF16.F32.PACK_AB R38, R85, R84 ;  /* 0x000000545526723e */ /* 0x000fe200000010ff */
[----:B-1----:R-:W-:Y:S01]  /*b690*/  IMAD R4, R40, UR4, RZ ;  /* 0x0000000428047c24 */ /* 0x002fe2000f8e02ff */
[----:B------:R-:W-:Y:S01]  /*b6a0*/  F2FP.BF16.F32.PACK_AB R39, R87, R86 ;  /* 0x000000565727723e */ /* 0x000fe200000010ff */
[----:B------:R-:W-:Y:S01]  /*b6b0*/  ULDC.64 UR4, c[0x0][0xb40] ;  /* 0x0002d00000047ab9 */ /* 0x000fe20000000a00 */
[----:B------:R-:W-:Y:S01]  /*b6c0*/  F2FP.BF16.F32.PACK_AB R96, R97, R96 ;  /* 0x000000606160723e */ /* 0x000fe200000010ff */
[----:B------:R-:W-:Y:S01]  /*b6d0*/  IMAD R4, R41, UR36, R4 ;  /* 0x0000002429047c24 */ /* 0x000fe2000f8e0204 */
[----:B------:R-:W-:Y:S01]  /*b6e0*/  F2FP.BF16.F32.PACK_AB R8, R89, R88 ;  /* 0x000000585908723e */ /* 0x000fe200000010ff */
[----:B------:R-:W-:Y:S01]  /*b6f0*/  STSM.16.M88.4 [R153], R36 ;  /* 0x0000002499007844 */ /* 0x000fe20000000200 */
[----:B------:R-:W-:-:S02]  /*b700*/  F2FP.BF16.F32.PACK_AB R9, R91, R90 ;  /* 0x0000005a5b09723e */ /* 0x000fc400000010ff */
[----:B------:R-:W-:Y:S02]  /*b710*/  F2FP.BF16.F32.PACK_AB R10, R93, R92 ;  /* 0x0000005c5d0a723e */ /* 0x000fe400000010ff */
[----:B------:R-:W-:Y:S02]  /*b720*/  F2FP.BF16.F32.PACK_AB R11, R95, R94 ;  /* 0x0000005e5f0b723e */ /* 0x000fe400000010ff */
[----:B------:R-:W-:Y:S02]  /*b730*/  F2FP.BF16.F32.PACK_AB R97, R99, R98 ;  /* 0x000000626361723e */ /* 0x000fe400000010ff */
[----:B------:R-:W-:Y:S01]  /*b740*/  F2FP.BF16.F32.PACK_AB R104, R105, R104 ;  /* 0x000000686968723e */ /* 0x000fe200000010ff */
[----:B------:R-:W-:Y:S01]  /*b750*/  STSM.16.M88.4 [R156], R8 ;  /* 0x000000089c007844 */ /* 0x000fe20000000200 */
[----:B------:R-:W-:Y:S02]  /*b760*/  F2FP.BF16.F32.PACK_AB R98, R101, R100 ;  /* 0x000000646562723e */ /* 0x000fe400000010ff */
[----:B------:R-:W-:-:S02]  /*b770*/  F2FP.BF16.F32.PACK_AB R99, R103, R102 ;  /* 0x000000666763723e */ /* 0x000fc400000010ff */
[----:B------:R-:W-:Y:S02]  /*b780*/  F2FP.BF16.F32.PACK_AB R105, R107, R106 ;  /* 0x0000006a6b69723e */ /* 0x000fe400000010ff */
[----:B------:R-:W-:Y:S01]  /*b790*/  F2FP.BF16.F32.PACK_AB R112, R113, R112 ;  /* 0x000000707170723e */ /* 0x000fe200000010ff */
[----:B------:R-:W-:Y:S01]  /*b7a0*/  STSM.16.M88.4 [R155], R96 ;  /* 0x000000609b007844 */ /* 0x000fe20000000200 */
[----:B------:R-:W-:Y:S02]  /*b7b0*/  F2FP.BF16.F32.PACK_AB R106, R109, R108 ;  /* 0x0000006c6d6a723e */ /* 0x000fe400000010ff */
[----:B------:R-:W-:Y:S02]  /*b7c0*/  F2FP.BF16.F32.PACK_AB R107, R111, R110 ;  /* 0x0000006e6f6b723e */ /* 0x000fe400000010ff */
[----:B------:R-:W-:Y:S02]  /*b7d0*/  F2FP.BF16.F32.PACK_AB R113, R115, R114 ;  /* 0x000000727371723e */ /* 0x000fe400000010ff */
[----:B------:R-:W-:Y:S01]  /*b7e0*/  F2FP.BF16.F32.PACK_AB R120, R121, R120 ;  /* 0x000000787978723e */ /* 0x000fe200000010ff */
[----:B------:R-:W-:Y:S01]  /*b7f0*/  STSM.16.M88.4 [R21], R104 ;  /* 0x0000006815007844 */ /* 0x000fe20000000200 */
        /* <DEDUP_REMOVED lines=21> */
[----:B------:R-:W-:Y:S02]  /*b950*/  SHF.R.S32.HI R5, RZ, 0x1f, R160 ;  /* 0x0000001fff057819 */ /* 0x000fe400000114a0 */
[----:B------:R-:W-:Y:S01]  /*b960*/  IADD3 R160, P1, R160, R2, RZ ;  /* 0x00000002a0a07210 */ /* 0x000fe20007f3e0ff */
[----:B------:R-:W-:Y:S03]  /*b970*/  STSM.16.M88.4 [R159], R144 ;  /* 0x000000909f007844 */ /* 0x000fe60000000200 */
[----:B------:R-:W-:Y:S01]  /*b980*/  IADD3.X R5, R5, R3, R4, P1, !PT ;  /* 0x0000000305057210 */ /* 0x000fe20000ffe404 */
[----:B------:R-:W-:Y:S01]  /*b990*/  @!PT LDS RZ, [RZ] ;  /* 0x00000000fffff984 */ /* 0x000fe20000000800 */
[----:B------:R-:W-:Y:S01]  /*b9a0*/  @!PT LDS RZ, [RZ] ;  /* 0x00000000fffff984 */ /* 0x000fe20000000800 */
[----:B------:R-:W-:Y:S01]  /*b9b0*/  @!PT LDS RZ, [RZ] ;  /* 0x00000000fffff984 */ /* 0x000fe20000000800 */
[----:B------:R-:W-:Y:S01]  /*b9c0*/  @!PT LDS RZ, [RZ] ;  /* 0x00000000fffff984 */ /* 0x000fe20000000800 */
[----:B------:R1:W-:Y:S06]  /*b9d0*/  MEMBAR.ALL.CTA ;  /* 0x0000000000007992 */ /* 0x0003ec0000008000 */
[----:B-1----:R-:W1:Y:S02]  /*b9e0*/  FENCE.VIEW.ASYNC.S ;  /* 0x00000000000073c6 */ /* 0x002e640000000000 */
[----:B-1----:R-:W-:Y:S06]  /*b9f0*/  BAR.ARV 0x1, 0x120 ;  /* 0x0044800000007b1d */ /* 0x002fec0000002000 */
[C---:B------:R-:W-:Y:S01]  /*ba00*/  LEA R2, P1, R160.reuse, UR4, 0x2 ;  /* 0x00000004a0027c11 */ /* 0x040fe2000f8210ff */
[----:B------:R-:W-:Y:S01]  /*ba10*/  ULDC UR4, c[0x0][0xc] ;  /* 0x0000030000047ab9 */ /* 0x000fe20000000800 */
[----:B------:R-:W1:Y:S01]  /*ba20*/  SHFL.IDX PT, R4, R218, RZ, 0x1f ;  /* 0x00001fffda047589 */ /* 0x000e6200000e0000 */
[----:B------:R-:W-:Y:S01]  /*ba30*/  UIADD3 UR10, UR4, UR10, URZ ;  /* 0x0000000a040a7290 */ /* 0x000fe2000fffe03f */
[----:B------:R-:W-:-:S05]  /*ba40*/  LEA.HI.X R3, R160, UR5, R5, 0x2, P1 ;  /* 0x00000005a0037c11 */ /* 0x000fca00088f1405 */
[----:B------:R2:W-:Y:S01]  /*ba50*/  @!P0 STG.E desc[UR12][R2.64], R158 ;  /* 0x0000009e02008986 */ /* 0x0005e2000c10190c */
[----:B------:R-:W-:-:S03]  /*ba60*/  MOV R212, UR10 ;  /* 0x0000000a00d47c02 */ /* 0x000fc60008000f00 */
[----:B------:R2:W-:Y:S01]  /*ba70*/  @!P2 STG.E desc[UR12][R2.64+0x20], R157 ;  /* 0x0000209d0200a986 */ /* 0x0005e2000c10190c */
[----:B-1----:R-:W-:-:S13]  /*ba80*/  ISETP.NE.AND P0, PT, R4, 0x7, PT ;  /* 0x000000070400780c */ /* 0x002fda0003f05270 */
[----:B--2---:R-:W-:Y:S05]  /*ba90*/  @P0 BRA `(.L_x_29) ;  /* 0x0000000000840947 */ /* 0x004fea0003800000 */
[----:B------:R-:W-:Y:S01]  /*baa0*/  BAR.SYNC.DEFER_BLOCKING 0x1, 0x120 ;  /* 0x0044800000007b1d */ /* 0x000fe20000010000 */
[----:B------:R-:W-:-:S05]  /*bab0*/  ELECT P0, URZ, PT ;  /* 0x00000000003f782f */ /* 0x000fca0003800000 */
[----:B------:R-:W-:Y:S08]  /*bac0*/  BSSY B0, `(.L_x_29) ;  /* 0x000001e000007945 */ /* 0x000ff00003800000 */
[----:B------:R-:W-:Y:S05]  /*bad0*/  @!P0 BRA `(.L_x_30) ;  /* 0x0000000000708947 */ /* 0x000fea0003800000 */
[----:B------:R-:W-:Y:S01]  /*bae0*/  R2UR UR10, R18 ;  /* 0x00000000120a72ca */ /* 0x000fe200000e0000 */
[----:B------:R-:W-:Y:S01]  /*baf0*/  ULDC.64 UR12, c[0x0][0x198] ;  /* 0x00006600000c7ab9 */ /* 0x000fe20000000a00 */
[----:B------:R-:W-:Y:S01]  /*bb00*/  UMOV UR33, URZ ;  /* 0x0000003f00217c82 */ /* 0x000fe20008000000 */
[----:B------:R-:W-:Y:S01]  /*bb10*/  UIADD3 UR4, UP0, UR12, 0x9f0, URZ ;  /* 0x000009f00c047890 */ /* 0x000fe2000ff1e03f */
[----:B------:R-:W-:Y:S01]  /*bb20*/  UMOV UR37, URZ ;  /* 0x0000003f00257c82 */ /* 0x000fe20008000000 */
[----:B------:R-:W-:Y:S02]  /*bb30*/  UMOV UR7, 0x40 ;  /* 0x0000004000077882 */ /* 0x000fe40000000000 */
[----:B------:R-:W-:-:S06]  /*bb40*/  UIADD3.X UR5, URZ, UR13, URZ, UP0, !UPT ;  /* 0x0000000d3f057290 */ /* 0x000fcc00087fe43f */
[----:B------:R-:W-:Y:S02]  /*bb50*/  UIADD3 UR6, UR10, 0x4000, URZ ;  /* 0x000040000a067890 */ /* 0x000fe4000fffe03f */
[----:B------:R-:W-:Y:S02]  /*bb60*/  UIADD3 UR8, UR10, 0x8000, URZ ;  /* 0x000080000a087890 */ /* 0x000fe4000fffe03f */
[----:B------:R-:W-:Y:S01]  /*bb70*/  UMOV UR32, UR10 ;  /* 0x0000000a00207c82 */ /* 0x000fe20008000000 */
[----:B------:R-:W-:Y:S01]  /*bb80*/  UIADD3 UR9, UR10, 0xc000, URZ ;  /* 0x0000c0000a097890 */ /* 0x000fe2000fffe03f */
[----:B------:R1:W-:Y:S02]  /*bb90*/  UTMASTG.5D [UR32], [UR4] ;  /* 0x00000020040073b5 */ /* 0x0003e40008020000 */
[----:B-1----:R-:W-:Y:S01]  /*bba0*/  UMOV UR32, UR6 ;  /* 0x0000000600207c82 */ /* 0x002fe20008000000 */
[----:B------:R-:W-:Y:S01]  /*bbb0*/  UMOV UR33, UR7 ;  /* 0x0000000700217c82 */ /* 0x000fe20008000000 */
[----:B------:R-:W-:Y:S01]  /*bbc0*/  UMOV UR6, 0x80 ;  /* 0x0000008000067882 */ /* 0x000fe20000000000 */
[----:B------:R1:W-:Y:S02]  /*bbd0*/  UTMASTG.5D [UR32], [UR4] ;  /* 0x00000020040073b5 */ /* 0x0003e40008020000 */
[----:B-1----:R-:W-:Y:S01]  /*bbe0*/  UMOV UR32, UR8 ;  /* 0x0000000800207c82 */ /* 0x002fe20008000000 */
[----:B------:R-:W-:Y:S01]  /*bbf0*/  UMOV UR33, UR6 ;  /* 0x0000000600217c82 */ /* 0x000fe20008000000 */
[----:B------:R-:W-:Y:S01]  /*bc00*/  UMOV UR6, 0xc0 ;  /* 0x000000c000067882 */ /* 0x000fe20000000000 */
[----:B------:R1:W-:Y:S02]  /*bc10*/  UTMASTG.5D [UR32], [UR4] ;  /* 0x00000020040073b5 */ /* 0x0003e40008020000 */
[----:B-1----:R-:W-:Y:S01]  /*bc20*/  UMOV UR32, UR9 ;  /* 0x0000000900207c82 */ /* 0x002fe20008000000 */
[----:B------:R-:W-:Y:S01]  /*bc30*/  UMOV UR33, UR6 ;  /* 0x0000000600217c82 */ /* 0x000fe20008000000 */
[----:B------:R-:W-:Y:S01]  /*bc40*/  UIADD3 UR6, UR10, 0x38820, URZ ;  /* 0x000388200a067890 */ /* 0x000fe2000fffe03f */
[----:B------:R1:W-:Y:S03]  /*bc50*/  UTMASTG.5D [UR32], [UR4] ;  /* 0x00000020040073b5 */ /* 0x0003e60008020000 */
[----:B------:R-:W-:Y:S01]  /*bc60*/  UPRMT UR6, URZ, 0x654, UR6 ;  /* 0x000006543f067896 */ /* 0x000fe20008000006 */
[----:B------:R0:W-:Y:S01]  /*bc70*/  UTMACMDFLUSH ;  /* 0x00000000000079b7 */ /* 0x0001e20000000000 */
[----:B------:R-:W-:-:S07]  /*bc80*/  DEPBAR.LE SB0, 0x0 ;  /* 0x000080000000791a */ /* 0x000fce0000000000 */
[----:B-1----:R-:W-:Y:S03]  /*bc90*/  SYNCS.ARRIVE.TRANS64.RED.A1T0 RZ, [UR6], RZ ;  /* 0x000000ffffff79a7 */ /* 0x002fe60008100406 */
.L_x_30:
[----:B------:R-:W-:Y:S05]  /*bca0*/  BSYNC B0 ;  /* 0x0000000000007941 */ /* 0x000fea0003800000 */
.L_x_29:
[----:B------:R-:W1:Y:S01]  /*bcb0*/  LDC R0, c[0x0][0xda4] ;  /* 0x00036900ff007b82 */ /* 0x000e620000000800 */
[----:B------:R-:W-:Y:S01]  /*bcc0*/  R2UR UR6, R212 ;  /* 0x00000000d40672ca */ /* 0x000fe200000e0000 */
[----:B------:R-:W-:Y:S01]  /*bcd0*/  UIADD3 UR38, UR38, 0x1, URZ ;  /* 0x0000000126267890 */ /* 0x000fe2000fffe03f */
[----:B------:R-:W-:Y:S01]  /*bce0*/  R2UR UR5, R19 ;  /* 0x00000000130572ca */ /* 0x000fe200000e0000 */
[----:B------:R-:W-:Y:S02]  /*bcf0*/  VIADD R213, R213, 0x1 ;  /* 0x00000001d5d57836 */ /* 0x000fe40000000000 */
[----:B------:R-:W-:-:S04]  /*bd00*/  UISETP.NE.AND UP0, UPT, UR38, 0x2, UPT ;  /* 0x000000022600788c */ /* 0x000fc8000bf05270 */
[----:B------:R-:W-:Y:S02]  /*bd10*/  USEL UR4, URZ, 0x1, UP0 ;  /* 0x000000013f047887 */ /* 0x000fe40008000000 */
[----:B------:R-:W-:-:S04]  /*bd20*/  USEL UR38, UR38, URZ, UP0 ;  /* 0x0000003f26267287 */ /* 0x000fc80008000000 */
[----:B------:R-:W-:-:S06]  /*bd30*/  ULOP3.LUT UR5, UR5, UR4, URZ, 0x3c, !UPT ;  /* 0x0000000405057292 */ /* 0x000fcc000f8e3c3f */
[----:B------:R-:W-:Y:S02]  /*bd40*/  MOV R19, UR5 ;  /* 0x0000000500137c02 */ /* 0x000fe40008000f00 */
[----:B-1----:R-:W-:-:S13]  /*bd50*/  ISETP.LE.AND P0, PT, R0, UR6, PT ;  /* 0x0000000600007c0c */ /* 0x002fda000bf03270 */
[----:B------:R-:W-:Y:S05]  /*bd60*/  @!P0 BRA `(.L_x_31) ;  /* 0xffffff4c00f88947 */ /* 0x000fea000383ffff */
[----:B------:R-:W-:Y:S05]  /*bd70*/  EXIT ;  /* 0x000000000000794d */ /* 0x000fea0003800000 */
.L_x_7:
[----:B------:R-:W-:-:S08]  /*bd80*/  NOP ;  /* 0x0000000000007918 */ /* 0x000fd00000000000 */
[----:B-1----:R-:W1:-:S00]  /*bd90*/  USETMAXREG.DEALLOC.CTAPOOL 0x18 ;  /* 0x00000018000079c8 */ /* 0x002e4000080e0500 */
[----:B-1----:R-:W-:-:S06]  /*bda0*/  LOP3.LUT R0, R0, 0x3, RZ, 0xc0, !PT ;  /* 0x0000000300007812 */ /* 0x002fcc00078ec0ff */
[----:B------:R-:W1:Y:S02]  /*bdb0*/  SHFL.IDX PT, R0, R0, RZ, 0x1f ;  /* 0x00001fff00007589 */ /* 0x000e6400000e0000 */
[----:B-1----:R-:W-:-:S13]  /*bdc0*/  ISETP.NE.AND P0, PT, R0, RZ, PT ;  /* 0x000000ff0000720c */ /* 0x002fda0003f05270 */
[----:B--2---:R-:W-:Y:S05]  /*bdd0*/  @P0 EXIT ;  /* 0x000000000000094d */ /* 0x004fea0003800000 */
[----:B------:R-:W1:Y:S01]  /*bde0*/  S2UR UR4, SR_CTAID.X ;  /* 0x00000000000479c3 */ /* 0x000e620000002500 */
[----:B------:R-:W-:Y:S01]  /*bdf0*/  IMAD.MOV.U32 R16, RZ, RZ, RZ ;  /* 0x000000ffff107224 */ /* 0x000fe200078e00ff */
[----:B------:R-:W-:Y:S01]  /*be00*/  MOV R2, 0x1 ;  /* 0x0000000100027802 */ /* 0x000fe20000000f00 */
[----:B------:R-:W-:-:S05]  /*be10*/  IMAD.MOV.U32 R19, RZ, RZ, 0x1 ;  /* 0x00000001ff137424 */ /* 0x000fca00078e00ff */
[----:B------:R-:W1:Y:S02]  /*be20*/  LDC R0, c[0x0][0xda4] ;  /* 0x00036900ff007b82 */ /* 0x000e640000000800 */
[----:B-1----:R-:W-:-:S13]  /*be30*/  ISETP.LE.AND P0, PT, R0, UR4, PT ;  /* 0x0000000400007c0c */ /* 0x002fda000bf03270 */
[----:B------:R-:W-:Y:S05]  /*be40*/  @P0 BRA `(.L_x_32) ;  /* 0x0000003000940947 */ /* 0x000fea0003800000 */
[----:B------:R-:W-:Y:S01]  /*be50*/  MOV R0, UR4 ;  /* 0x0000000400007c02 */ /* 0x000fe20008000f00 */
[----:B------:R-:W-:Y:S01]  /*be60*/  IMAD.MOV.U32 R16, RZ, RZ, RZ ;  /* 0x000000ffff107224 */ /* 0x000fe200078e00ff */
[----:B------:R-:W-:Y:S01]  /*be70*/  MOV R19, 0x1 ;  /* 0x0000000100137802 */ /* 0x000fe20000000f00 */
[----:B------:R-:W-:Y:S01]  /*be80*/  ULDC.64 UR36, c[0x0][0x198] ;  /* 0x0000660000247ab9 */ /* 0x000fe20000000a00 */
[----:B------:R-:W-:Y:S01]  /*be90*/  ULDC UR38, c[0x0][0xc] ;  /* 0x0000030000267ab9 */ /* 0x000fe20000000800 */
[----:B------:R1:W-:Y:S04]  /*bea0*/  STL [R1+0x10], R0 ;  /* 0x0000100001007387 */ /* 0x0003e80000100800 */
[----:B------:R1:W-:Y:S02]  /*beb0*/  STL [R1+0x18], RZ ;  /* 0x000018ff01007387 */ /* 0x0003e40000100800 */
.L_x_77:
[----:B------:R-:W2:Y:S01]  /*bec0*/  LDL R2, [R1+0x10] ;  /* 0x0000100001027983 */ /* 0x000ea20000100800 */
[----:B-1----:R-:W1:Y:S01]  /*bed0*/  LDC R0, c[0x0][0xda8] ;  /* 0x00036a00ff007b82 */ /* 0x002e620000000800 */
[----:B------:R-:W-:Y:S05]  /*bee0*/  YIELD ;  /* 0x0000000000007946 */ /* 0x000fea0003800000 */
[----:B------:R-:W3:Y:S01]  /*bef0*/  S2R R5, SR_CgaCtaId ;  /* 0x0000000000057919 */ /* 0x000ee20000008800 */
[----:B------:R-:W-:Y:S01]  /*bf00*/  ULDC.64 UR4, c[0x0][0x3f8] ;  /* 0x0000fe0000047ab9 */ /* 0x000fe20000000a00 */
[----:B------:R-:W4:Y:S01]  /*bf10*/  LDC R18, c[0x0][0xdb4] ;  /* 0x00036d00ff127b82 */ /* 0x000f220000000800 */
[----:B------:R-:W-:-:S03]  /*bf20*/  UISETP.NE.U32.AND UP0, UPT, UR4, URZ, UPT ;  /* 0x0000003f0400728c */ /* 0x000fc6000bf05070 */
[----:B------:R-:W-:Y:S01]  /*bf30*/  ULDC UR4, c[0x0][0x404] ;  /* 0x0001010000047ab9 */ /* 0x000fe20000000800 */
[----:B------:R-:W-:-:S04]  /*bf40*/  UISETP.NE.AND.EX UP0, UPT, UR5, URZ, UPT, UP0 ;  /* 0x0000003f0500728c */ /* 0x000fc8000bf05300 */
[----:B------:R-:W-:Y:S01]  /*bf50*/  USEL UR4, UR4, 0x1, UP0 ;  /* 0x0000000104047887 */ /* 0x000fe20008000000 */
[----:B-1----:R-:W-:Y:S02]  /*bf60*/  ISETP.NE.AND P0, PT, R0, 0x1, PT ;  /* 0x000000010000780c */ /* 0x002fe40003f05270 */
[----:B----4-:R-:W-:-:S11]  /*bf70*/  ISETP.NE.AND P1, PT, R18, 0x1, PT ;  /* 0x000000011200780c */ /* 0x010fd60003f25270 */
[----:B------:R-:W2:Y:S08]  /*bf80*/  @P0 LDC R0, c[0x0][0xdac] ;  /* 0x00036b00ff000b82 */ /* 0x000eb00000000800 */
[----:B------:R-:W1:Y:S01]  /*bf90*/  @P0 LDC R3, c[0x0][0xdb0] ;  /* 0x00036c00ff030b82 */ /* 0x000e620000000800 */
[----:B--2---:R-:W-:-:S04]  /*bfa0*/  @P0 IMAD.HI.U32 R0, R2, R0, RZ ;  /* 0x0000000002000227 */ /* 0x004fc800078e00ff */
[----:B------:R-:W-:Y:S01]  /*bfb0*/  IMAD.MOV.U32 R4, RZ, RZ, R2 ;  /* 0x000000ffff047224 */ /* 0x000fe200078e0002 */
[----:B-1----:R-:W-:Y:S02]  /*bfc0*/  @P0 SHF.R.U32.HI R4, RZ, R3, R0 ;  /* 0x00000003ff040219 */ /* 0x002fe40000011600 */
[----:B------:R-:W1:Y:S02]  /*bfd0*/  @P1 LDC.64 R2, c[0x0][0xdb8] ;  /* 0x00036e00ff021b82 */ /* 0x000e640000000a00 */
[----:B------:R-:W-:Y:S01]  /*bfe0*/  MOV R17, R4 ;  /* 0x0000000400117202 */ /* 0x000fe20000000f00 */
[----:B------:R2:W-:Y:S05]  /*bff0*/  STL [R1+0x8], R4 ;  /* 0x0000080401007387 */ /* 0x0005ea0000100800 */
[----:B------:R-:W4:Y:S01]  /*c000*/  LDC R0, c[0x0][0x2e0] ;  /* 0x0000b800ff007b82 */ /* 0x000f220000000800 */
[----:B-1----:R-:W-:-:S05]  /*c010*/  @P1 IMAD.HI.U32 R2, R4, R2, RZ ;  /* 0x0000000204021227 */ /* 0x002fca00078e00ff */
[----:B------:R-:W-:Y:S01]  /*c020*/  @P1 SHF.R.U32.HI R17, RZ, R3, R2 ;  /* 0x00000003ff111219 */ /* 0x000fe20000011602 */
[----:B----4-:R-:W-:Y:S01]  /*c030*/  IMAD R7, R0, UR4, RZ ;  /* 0x0000000400077c24 */ /* 0x010fe2000f8e02ff */
[----:B------:R-:W-:-:S03]  /*c040*/  MOV R0, 0x400 ;  /* 0x0000040000007802 */ /* 0x000fc60000000f00 */
[----:B------:R-:W-:Y:S01]  /*c050*/  IMAD.MOV R3, RZ, RZ, -R17 ;  /* 0x000000ffff037224 */ /* 0x000fe200078e0a11 */
[----:B---3--:R-:W-:Y:S01]  /*c060*/  LEA R6, R5, R0, 0x18 ;  /* 0x0000000005067211 */ /* 0x008fe200078ec0ff */
[----:B------:R-:W-:Y:S01]  /*c070*/  VIADD R0, R7, 0x4f ;  /* 0x0000004f07007836 */ /* 0x000fe20000000000 */
[----:B------:R2:W-:Y:S01]  /*c080*/  STL [R1+0x14], R7 ;  /* 0x0000140701007387 */ /* 0x0005e20000100800 */
[----:B------:R-:W-:Y:S01]  /*c090*/  IMAD R18, R18, R3, R4 ;  /* 0x0000000312127224 */ /* 0x000fe200078e0204 */
[----:B------:R-:W-:Y:S01]  /*c0a0*/  IADD3 R2, R6, 0x24400, RZ ;  /* 0x0002440006027810 */ /* 0x000fe20007ffe0ff */
[----:B------:R-:W-:Y:S01]  /*c0b0*/  IMAD.HI R0, R0, 0x66666667, RZ ;  /* 0x6666666700007827 */ /* 0x000fe200078e02ff */
[----:B------:R2:W-:Y:S02]  /*c0c0*/  STL [R1+0x4], R6 ;  /* 0x0000040601007387 */ /* 0x0005e40000100800 */
[----:B------:R-:W-:Y:S02]  /*c0d0*/  LOP3.LUT P0, RZ, R2, 0x3ff, RZ, 0xc0, !PT ;  /* 0x000003ff02ff7812 */ /* 0x000fe4000780c0ff */
[----:B------:R-:W-:-:S04]  /*c0e0*/  SHF.R.U32.HI R3, RZ, 0x1f, R0 ;  /* 0x0000001fff037819 */ /* 0x000fc80000011600 */
[----:B------:R-:W-:-:S05]  /*c0f0*/  LEA.HI.SX32 R0, R0, R3, 0x1b ;  /* 0x0000000300007211 */ /* 0x000fca00078fdaff */
[----:B------:R2:W-:Y:S02]  /*c100*/  STL [R1+0xc], R0 ;  /* 0x00000c0001007387 */ /* 0x0005e40000100800 */
[----:B------:R-:W-:Y:S05]  /*c110*/  @!P0 BRA `(.L_x_33) ;  /* 0x0000000000408947 */ /* 0x000fea0003800000 */
[----:B------:R-:W-:Y:S01]  /*c120*/  MOV R2, 0x0 ;  /* 0x0000000000027802 */ /* 0x000fe20000000f00 */
[----:B------:R-:W-:Y:S01]  /*c130*/  ULDC.64 UR6, c[0x4][0x1b8] ;  /* 0x01006e0000067ab9 */ /* 0x000fe20000000a00 */
[----:B------:R-:W-:Y:S01]  /*c140*/  ULDC.64 UR8, c[0x4][0x1c0] ;  /* 0x0100700000087ab9 */ /* 0x000fe20000000a00 */
[----:B------:R-:W-:Y:S01]  /*c150*/  ULDC.64 UR4, c[0x4][0x118] ;  /* 0x0100460000047ab9 */ /* 0x000fe20000000a00 */
[----:B--2---:R-:W-:Y:S01]  /*c160*/  MOV R4, UR6 ;  /* 0x0000000600047c02 */ /* 0x004fe20008000f00 */
[----:B------:R-:W-:Y:S01]  /*c170*/  IMAD.U32 R5, RZ, RZ, UR7 ;  /* 0x00000007ff057e24 */ /* 0x000fe2000f8e00ff */
[----:B------:R-:W1:Y:S01]  /*c180*/  LDC.64 R2, c[0x4][R2] ;  /* 0x0100000002027b82 */ /* 0x000e620000000a00 */
[----:B------:R-:W-:Y:S01]  /*c190*/  MOV R6, UR8 ;  /* 0x0000000800067c02 */ /* 0x000fe20008000f00 */
[----:B------:R-:W-:Y:S01]  /*c1a0*/  IMAD.U32 R7, RZ, RZ, UR9 ;  /* 0x00000009ff077e24 */ /* 0x000fe2000f8e00ff */
[----:B------:R-:W-:Y:S01]  /*c1b0*/  MOV R10, UR4 ;  /* 0x00000004000a7c02 */ /* 0x000fe20008000f00 */
[----:B------:R-:W-:Y:S01]  /*c1c0*/  IMAD.U32 R11, RZ, RZ, UR5 ;  /* 0x00000005ff0b7e24 */ /* 0x000fe2000f8e00ff */
[----:B------:R-:W-:Y:S01]  /*c1d0*/  MOV R8, 0x70 ;  /* 0x0000007000087802 */ /* 0x000fe20000000f00 */
[----:B------:R-:W-:Y:S01]  /*c1e0*/  IMAD.MOV.U32 R12, RZ, RZ, 0x1 ;  /* 0x00000001ff0c7424 */ /* 0x000fe200078e00ff */
[----:B------:R-:W-:-:S07]  /*c1f0*/  MOV R13, RZ ;  /* 0x000000ff000d7202 */ /* 0x000fce0000000f00 */
[----:B------:R-:W-:-:S07]  /*c200*/  LEPC R20, `(.L_x_33) ;  /* 0x000000001014794e */ /* 0x000fce0000000000 */
[----:B-1----:R-:W-:Y:S05]  /*c210*/  CALL.ABS.NOINC R2 ;  /* 0x0000000002007343 */ /* 0x002fea0003c00000 */
.L_x_33:
[----:B------:R-:W2:Y:S02]  /*c220*/  LDL R2, [R1+0x4] ;  /* 0x0000040001027983 */ /* 0x000ea40000100800 */
[----:B--2---:R-:W-:-:S05]  /*c230*/  VIADD R0, R2, 0x400 ;  /* 0x0000040002007836 */ /* 0x004fca0000000000 */
[----:B------:R-:W-:-:S13]  /*c240*/  LOP3.LUT P0, RZ, R0, 0x3ff, RZ, 0xc0, !PT ;  /* 0x000003ff00ff7812 */ /* 0x000fda000780c0ff */
[----:B------:R-:W-:Y:S05]  /*c250*/  @!P0 BRA `(.L_x_34) ;  /* 0x0000000000808947 */ /* 0x000fea0003800000 */
[----:B------:R-:W-:Y:S01]  /*c260*/  MOV R0, 0x0 ;  /* 0x0000000000007802 */ /* 0x000fe20000000f00 */
[----:B------:R-:W-:Y:S01]  /*c270*/  ULDC.64 UR6, c[0x4][0x1b8] ;  /* 0x01006e0000067ab9 */ /* 0x000fe20000000a00 */
[----:B------:R-:W-:Y:S01]  /*c280*/  ULDC.64 UR8, c[0x4][0x1c0] ;  /* 0x0100700000087ab9 */ /* 0x000fe20000000a00 */
[----:B------:R-:W-:Y:S01]  /*c290*/  ULDC.64 UR4, c[0x4][0x120] ;  /* 0x0100480000047ab9 */ /* 0x000fe20000000a00 */
[----:B------:R1:W2:Y:S01]  /*c2a0*/  LDC.64 R2, c[0x4][R0] ;  /* 0x0100000000027b82 */ /* 0x0002a20000000a00 */
[----:B------:R-:W-:Y:S01]  /*c2b0*/  MOV R4, UR6 ;  /* 0x0000000600047c02 */ /* 0x000fe20008000f00 */
[----:B------:R-:W-:Y:S01]  /*c2c0*/  IMAD.U32 R5, RZ, RZ, UR7 ;  /* 0x00000007ff057e24 */ /* 0x000fe2000f8e00ff */
[----:B------:R-:W-:Y:S01]  /*c2d0*/  MOV R6, UR8 ;  /* 0x0000000800067c02 */ /* 0x000fe20008000f00 */
[----:B------:R-:W-:Y:S01]  /*c2e0*/  IMAD.U32 R7, RZ, RZ, UR9 ;  /* 0x00000009ff077e24 */ /* 0x000fe2000f8e00ff */
[----:B------:R-:W-:Y:S01]  /*c2f0*/  MOV R10, UR4 ;  /* 0x00000004000a7c02 */ /* 0x000fe20008000f00 */
[----:B------:R-:W-:Y:S01]  /*c300*/  IMAD.U32 R11, RZ, RZ, UR5 ;  /* 0x00000005ff0b7e24 */ /* 0x000fe2000f8e00ff */
[----:B------:R-:W-:Y:S01]  /*c310*/  MOV R8, 0x70 ;  /* 0x0000007000087802 */ /* 0x000fe20000000f00 */
[----:B------:R-:W-:Y:S01]  /*c320*/  IMAD.MOV.U32 R12, RZ, RZ, 0x1 ;  /* 0x00000001ff0c7424 */ /* 0x000fe200078e00ff */
[----:B-1----:R-:W-:-:S07]  /*c330*/  MOV R13, RZ ;  /* 0x000000ff000d7202 */ /* 0x002fce0000000f00 */
[----:B------:R-:W-:-:S07]  /*c340*/  LEPC R20, `(.L_x_35) ;  /* 0x000000001014794e */ /* 0x000fce0000000000 */
[----:B--2---:R-:W-:Y:S05]  /*c350*/  CALL.ABS.NOINC R2 ;  /* 0x0000000002007343 */ /* 0x004fea0003c00000 */
.L_x_35:
[----:B------:R-:W-:Y:S01]  /*c360*/  MOV R2, 0x0 ;  /* 0x0000000000027802 */ /* 0x000fe20000000f00 */
[----:B------:R-:W-:Y:S01]  /*c370*/  ULDC.64 UR6, c[0x4][0x1b8] ;  /* 0x01006e0000067ab9 */ /* 0x000fe20000000a00 */
[----:B------:R-:W-:Y:S01]  /*c380*/  ULDC.64 UR8, c[0x4][0x1c0] ;  /* 0x0100700000087ab9 */ /* 0x000fe20000000a00 */
[----:B------:R-:W-:Y:S01]  /*c390*/  ULDC.64 UR4, c[0x4][0x128] ;  /* 0x01004a0000047ab9 */ /* 0x000fe20000000a00 */
[----:B------:R-:W-:Y:S01]  /*c3a0*/  IMAD.U32 R4, RZ, RZ, UR6 ;  /* 0x00000006ff047e24 */ /* 0x000fe2000f8e00ff */
[----:B------:R-:W-:Y:S01]  /*c3b0*/  MOV R5, UR7 ;  /* 0x0000000700057c02 */ /* 0x000fe20008000f00 */
[----:B------:R-:W1:Y:S01]  /*c3c0*/  LDC.64 R2, c[0x4][R2] ;  /* 0x0100000002027b82 */ /* 0x000e620000000a00 */
[----:B------:R-:W-:Y:S01]  /*c3d0*/  IMAD.U32 R6, RZ, RZ, UR8 ;  /* 0x00000008ff067e24 */ /* 0x000fe2000f8e00ff */
[----:B------:R-:W-:Y:S01]  /*c3e0*/  MOV R7, UR9 ;  /* 0x0000000900077c02 */ /* 0x000fe20008000f00 */
[----:B------:R-:W-:Y:S01]  /*c3f0*/  IMAD.U32 R10, RZ, RZ, UR4 ;  /* 0x00000004ff0a7e24 */ /* 0x000fe2000f8e00ff */
[----:B------:R-:W-:Y:S01]  /*c400*/  MOV R11, UR5 ;  /* 0x00000005000b7c02 */ /* 0x000fe20008000f00 */
[----:B------:R-:W-:Y:S01]  /*c410*/  IMAD.MOV.U32 R8, RZ, RZ, 0x70 ;  /* 0x00000070ff087424 */ /* 0x000fe200078e00ff */
[----:B------:R-:W-:Y:S01]  /*c420*/  MOV R12, 0x1 ;  /* 0x00000001000c7802 */ /* 0x000fe20000000f00 */
[----:B------:R-:W-:-:S07]  /*c430*/  IMAD.MOV.U32 R13, RZ, RZ, RZ ;  /* 0x000000ffff0d7224 */ /* 0x000fce00078e00ff */
[----:B------:R-:W-:-:S07]  /*c440*/  LEPC R20, `(.L_x_34) ;  /* 0x000000001014794e */ /* 0x000fce0000000000 */
[----:B-1----:R-:W-:Y:S05]  /*c450*/  CALL.ABS.NOINC R2 ;  /* 0x0000000002007343 */ /* 0x002fea0003c00000 */
.L_x_34:
[----:B------:R-:W1:Y:S01]  /*c460*/  LDC R0, c[0x0][0x428] ;  /* 0x00010a00ff007b82 */ /* 0x000e620000000800 */
[----:B------:R-:W-:Y:S01]  /*c470*/  ULDC.64 UR4, c[0x0][0x9f8] ;  /* 0x00027e0000047ab9 */ /* 0x000fe20000000a00 */
[----:B------:R-:W2:Y:S01]  /*c480*/  LDL.LU R7, [R1+0x8] ;  /* 0x0000080001077983 */ /* 0x000ea20000300800 */
[----:B------:R-:W-:Y:S02]  /*c490*/  ISETP.NE.U32.AND P0, PT, RZ, UR4, PT ;  /* 0x00000004ff007c0c */ /* 0x000fe4000bf05070 */
[----:B------:R-:W-:Y:S01]  /*c4a0*/  MOV R4, R18 ;  /* 0x0000001200047202 */ /* 0x000fe20000000f00 */
[----:B------:R-:W3:Y:S01]  /*c4b0*/  LDL R6, [R1+0x10] ;  /* 0x0000100001067983 */ /* 0x000ee20000100800 */
[----:B------:R-:W-:Y:S01]  /*c4c0*/  ISETP.NE.AND.EX P0, PT, RZ, UR5, PT, P0 ;  /* 0x00000005ff007c0c */ /* 0x000fe2000bf05300 */
[----:B------:R-:W-:Y:S01]  /*c4d0*/  ULDC.64 UR6, c[0x0][0x208] ;  /* 0x0000820000067ab9 */ /* 0x000fe20000000a00 */
[----:B------:R-:W-:Y:S01]  /*c4e0*/  ULDC UR4, c[0x0][0xda8] ;  /* 0x00036a0000047ab9 */ /* 0x000fe20000000800 */
[----:B------:R-:W4:Y:S01]  /*c4f0*/  S2R R8, SR_TID.X ;  /* 0x0000000000087919 */ /* 0x000f220000002100 */
[----:B-1----:R-:W-:-:S13]  /*c500*/  ISETP.NE.AND P1, PT, R0, 0x1, PT ;  /* 0x000000010000780c */ /* 0x002fda0003f25270 */
[----:B------:R-:W1:Y:S01]  /*c510*/  @P1 LDC R3, c[0x0][0x42c] ;  /* 0x00010b00ff031b82 */ /* 0x000e620000000800 */
[----:B----4-:R-:W-:-:S07]  /*c520*/  LOP3.LUT R8, R8, 0x1f, RZ, 0xc0, !PT ;  /* 0x0000001f08087812 */ /* 0x010fce00078ec0ff */
[----:B------:R-:W4:Y:S01]  /*c530*/  @P1 LDC R5, c[0x0][0x430] ;  /* 0x00010c00ff051b82 */ /* 0x000f220000000800 */
[----:B-1----:R-:W-:-:S07]  /*c540*/  @P1 IMAD.HI.U32 R0, R18, R3, RZ ;  /* 0x0000000312001227 */ /* 0x002fce00078e00ff */
[----:B------:R-:W1:Y:S01]  /*c550*/  @P0 LDC.64 R2, c[0x0][0x9f8] ;  /* 0x00027e00ff020b82 */ /* 0x000e620000000a00 */
[----:B----4-:R-:W-:Y:S01]  /*c560*/  @P1 SHF.R.U32.HI R4, RZ, R5, R0 ;  /* 0x00000005ff041219 */ /* 0x010fe20000011600 */
[----:B------:R-:W-:Y:S02]  /*c570*/  IMAD.MOV.U32 R0, RZ, RZ, R17 ;  /* 0x000000ffff007224 */ /* 0x000fe400078e0011 */
[----:B-1----:R-:W-:-:S05]  /*c580*/  @P0 IMAD.WIDE R2, R17, 0x4, R2 ;  /* 0x0000000411020825 */ /* 0x002fca00078e0202 */
[----:B------:R1:W5:Y:S01]  /*c590*/  @P0 LDG.E R0, desc[UR6][R2.64] ;  /* 0x0000000602000981 */ /* 0x000362000c1e1900 */
[----:B------:R-:W-:-:S04]  /*c5a0*/  ISETP.NE.AND P1, PT, R8, RZ, PT ;  /* 0x000000ff0800720c */ /* 0x000fc80003f25270 */
[----:B------:R-:W-:-:S09]  /*c5b0*/  PLOP3.LUT P2, PT, P1, PT, PT, 0x8, 0x0 ;  /* 0x000000000000781c */ /* 0x000fd20000f4e170 */
[----:B------:R-:W-:-:S05]  /*c5c0*/  VOTEU.ALL UP1, P1 ;  /* 0x00000000003f7886 */ /* 0x000fca0000820000 */
[----:B------:R-:W-:-:S04]  /*c5d0*/  @!UP1 UIADD3 UR8, UP0, UR36, 0x270, URZ ;  /* 0x0000027024089890 */ /* 0x000fc8000ff1e03f */
[----:B------:R-:W-:-:S03]  /*c5e0*/  @!UP1 UIADD3.X UR9, URZ, UR37, URZ, UP0, !UPT ;  /* 0x000000253f099290 */ /* 0x000fc600087fe43f */
[----:B------:R-:W-:Y:S01]  /*c5f0*/  VOTEU.ALL UP0, P1 ;  /* 0x00000000003f7886 */ /* 0x000fe20000800000 */
[----:B--2---:R-:W-:-:S05]  /*c600*/  IADD3 R8, -R7, RZ, RZ ;  /* 0x000000ff07087210 */ /* 0x004fca0007ffe1ff */
[----:B---3--:R-:W-:-:S04]  /*c610*/  IMAD R8, R8, UR4, R6 ;  /* 0x0000000408087c24 */ /* 0x008fc8000f8e0206 */
[----:B-1----:R-:W-:-:S07]  /*c620*/  IMAD.SHL.U32 R8, R8, 0x80, RZ ;  /* 0x0000008008087824 */ /* 0x002fce00078e00ff */
.L_x_36:
[----:B------:R-:W-:Y:S02]  /*c630*/  PLOP3.LUT P0, PT, P0, P2, PT, 0xa2, 0x0 ;  /* 0x000000000000781c */ /* 0x000fe40000705472 */
[----:B------:R-:W-:Y:S01]  /*c640*/  @P2 R2UR P0, UR7, R17 ;  /* 0x00000000110722ca */ /* 0x000fe20000000000 */
[----:B------:R-:W-:-:S07]  /*c650*/  UMOV UR4, URZ ;  /* 0x0000003f00047c82 */ /* 0x000fce0008000000 */
[----:B------:R-:W-:Y:S02]  /*c660*/  PLOP3.LUT P0, PT, P0, P2, PT, 0xa2, 0x0 ;  /* 0x000000000000781c */ /* 0x000fe40000705472 */
[----:B------:R-:W-:-:S08]  /*c670*/  @P2 R2UR.OR P0, UR6, R18 ;  /* 0x00000000120622ca */ /* 0x000fd00000100000 */
[----:B------:R-:W-:Y:S02]  /*c680*/  PLOP3.LUT P0, PT, P0, P2, PT, 0xa2, 0x0 ;  /* 0x000000000000781c */ /* 0x000fe40000705472 */
[----:B------:R-:W-:-:S08]  /*c690*/  @P2 R2UR.OR P0, UR5, R8 ;  /* 0x00000000080522ca */ /* 0x000fd00000100000 */
[----:B------:R-:W-:-:S05]  /*c6a0*/  @P2 PLOP3.LUT P2, PT, P0, PT, PT, 0x80, 0x0 ;  /* 0x000000000000281c */ /* 0x000fca000074f070 */
[----:B------:R1:W-:Y:S08]  /*c6b0*/  @!UP0 UTMAPF.L2.4D [UR4], [UR8] ;  /* 0x00000004080085b8 */ /* 0x0003f00008018000 */
[----:B-1----:R-:W-:Y:S05]  /*c6c0*/  @P2 BRA.U.ANY `(.L_x_36) ;  /* 0xfffffffd00d82947 */ /* 0x002fea000393ffff */
[----:B------:R-:W-:Y:S01]  /*c6d0*/  PLOP3.LUT P2, PT, P1, PT, PT, 0x8, 0x0 ;  /* 0x000000000000781c */ /* 0x000fe20000f4e170 */
[----:B------:R-:W-:Y:S01]  /*c6e0*/  VOTEU.ALL UP0, P1 ;  /* 0x00000000003f7886 */ /* 0x000fe20000800000 */
[----:B------:R-:W-:-:S11]  /*c6f0*/  UMOV UR4, 0x40 ;  /* 0x0000004000047882 */ /* 0x000fd60000000000 */
.L_x_37:
[----:B------:R-:W-:Y:S02]  /*c700*/  PLOP3.LUT P0, PT, P0, P2, PT, 0xa2, 0x0 ;  /* 0x000000000000781c */ /* 0x000fe40000705472 */
[----:B------:R-:W-:-:S08]  /*c710*/  @P2 R2UR P0, UR7, R17 ;  /* 0x00000000110722ca */ /* 0x000fd00000000000 */
        /* <DEDUP_REMOVED lines=10> */
.L_x_38:
        /* <DEDUP_REMOVED lines=12> */
.L_x_39:
        /* <DEDUP_REMOVED lines=9> */
[----:B------:R-:W1:Y:S01]  /*c910*/  LDC.64 R2, c[0x0][0x3f8] ;  /* 0x0000fe00ff027b82 */ /* 0x000e620000000a00 */
[----:B------:R-:W-:Y:S01]  /*c920*/  UMOV UR4, 0xffffffff ;  /* 0xffffffff00047882 */ /* 0x000fe20000000000 */
[----:B-1----:R-:W-:-:S04]  /*c930*/  ISETP.NE.U32.AND P0, PT, R2, RZ, PT ;  /* 0x000000ff0200720c */ /* 0x002fc80003f05070 */
[----:B------:R-:W-:-:S04]  /*c940*/  ISETP.NE.AND.EX P0, PT, R3, RZ, PT, P0 ;  /* 0x000000ff0300720c */ /* 0x000fc80003f05300 */
[----:B-----5:R-:W-:Y:S01]  /*c950*/  SEL R5, R0, RZ, !P0 ;  /* 0x000000ff00057207 */ /* 0x020fe20004000000 */
[----:B------:R-:W-:Y:S08]  /*c960*/  BRA.DIV UR4, `(.L_x_40) ;  /* 0x0000002e04187947 */ /* 0x000ff0000b800000 */
.L_x_93:
[----:B------:R-:W2:Y:S01]  /*c970*/  LDL R6, [R1+0xc] ;  /* 0x00000c0001067983 */ /* 0x000ea20000100800 */
[----:B------:R-:W-:Y:S01]  /*c980*/  UMOV UR4, 0xffffffff ;  /* 0xffffffff00047882 */ /* 0x000fe20000000000 */
[----:B------:R-:W-:Y:S02]  /*c990*/  SHF.R.S32.HI R11, RZ, 0x1f, R0 ;  /* 0x0000001fff0b7819 */ /* 0x000fe40000011400 */
[----:B--2---:R-:W-:Y:S01]  /*c9a0*/  IADD3 R10, R6, -0x1, RZ ;  /* 0xffffffff060a7810 */ /* 0x004fe20007ffe0ff */
[----:B------:R-:W-:Y:S06]  /*c9b0*/  BRA.DIV UR4, `(.L_x_41) ;  /* 0x0000002e04387947 */ /* 0x000fec000b800000 */
[----:B------:R-:W-:-:S13]  /*c9c0*/  ELECT P6, URZ, PT ;  /* 0x00000000003f782f */ /* 0x000fda00038c0000 */
.L_x_96:
[----:B------:R-:W-:Y:S05]  /*c9d0*/  @!P6 BRA `(.L_x_42) ;  /* 0x000000040030e947 */ /* 0x000fea0003800000 */
[----:B------:R1:W-:Y:S01]  /*c9e0*/  STL [R1], R10 ;  /* 0x0000000a01007387 */ /* 0x0003e20000100800 */
[----:B------:R-:W-:Y:S01]  /*c9f0*/  IMAD.MOV.U32 R5, RZ, RZ, R0 ;  /* 0x000000ffff057224 */ /* 0x000fe200078e0000 */
[----:B------:R-:W-:Y:S06]  /*ca00*/  @!P0 BRA `(.L_x_43) ;  /* 0x0000000000508947 */ /* 0x000fec0003800000 */
[----:B------:R-:W2:Y:S01]  /*ca10*/  LDC R9, c[0x0][0x41c] ;  /* 0x00010700ff097b82 */ /* 0x000ea20000000800 */
[----:B------:R-:W-:Y:S01]  /*ca20*/  MOV R5, R10 ;  /* 0x0000000a00057202 */ /* 0x000fe20000000f00 */
[----:B------:R-:W-:Y:S01]  /*ca30*/  ULDC.64 UR4, c[0x0][0x408] ;  /* 0x0001020000047ab9 */ /* 0x000fe20000000a00 */
[----:B------:R-:W-:Y:S01]  /*ca40*/  ULDC.64 UR6, c[0x0][0x208] ;  /* 0x0000820000067ab9 */ /* 0x000fe20000000a00 */
[----:B--2---:R-:W-:-:S13]  /*ca50*/  ISETP.NE.AND P1, PT, R9, 0x1, PT ;  /* 0x000000010900780c */ /* 0x004fda0003f25270 */
[----:B------:R-:W2:Y:S02]  /*ca60*/  @P1 LDC.64 R6, c[0x0][0x420] ;  /* 0x00010800ff061b82 */ /* 0x000ea40000000a00 */
[----:B--2---:R-:W-:-:S05]  /*ca70*/  @P1 IMAD.HI.U32 R6, R10, R6, RZ ;  /* 0x000000060a061227 */ /* 0x004fca00078e00ff */
[----:B------:R-:W-:-:S05]  /*ca80*/  @P1 SHF.R.U32.HI R5, RZ, R7, R6 ;  /* 0x00000007ff051219 */ /* 0x000fca0000011606 */
[----:B------:R-:W-:-:S04]  /*ca90*/  IMAD.MOV R6, RZ, RZ, -R5 ;  /* 0x000000ffff067224 */ /* 0x000fc800078e0a05 */
[----:B------:R-:W-:Y:S02]  /*caa0*/  IMAD R7, R9, R6, R10 ;  /* 0x0000000609077224 */ /* 0x000fe400078e020a */
[----:B------:R-:W-:-:S03]  /*cab0*/  IMAD R6, R11, UR4, RZ ;  /* 0x000000040b067c24 */ /* 0x000fc6000f8e02ff */
[----:B------:R2:W-:Y:S01]  /*cac0*/  STL [R1], R7 ;  /* 0x0000000701007387 */ /* 0x0005e20000100800 */
[----:B------:R-:W-:Y:S01]  /*cad0*/  IMAD R9, R0, UR5, R6 ;  /* 0x0000000500097c24 */ /* 0x000fe2000f8e0206 */
[----:B------:R-:W-:Y:S02]  /*cae0*/  MOV R6, R5 ;  /* 0x0000000500067202 */ /* 0x000fe40000000f00 */
[----:B--2---:R-:W-:-:S03]  /*caf0*/  SHF.R.S32.HI R7, RZ, 0x1f, R5 ;  /* 0x0000001fff077819 */ /* 0x004fc60000011405 */
[----:B------:R-:W-:-:S04]  /*cb00*/  IMAD.WIDE.U32 R6, R0, UR4, R6 ;  /* 0x0000000400067c25 */ /* 0x000fc8000f8e0006 */
[----:B------:R-:W-:Y:S01]  /*cb10*/  IMAD.IADD R5, R7, 0x1, R9 ;  /* 0x0000000107057824 */ /* 0x000fe200078e0209 */
[----:B------:R-:W-:-:S04]  /*cb20*/  LEA R12, P1, R6, R2, 0x2 ;  /* 0x00000002060c7211 */ /* 0x000fc800078210ff */
[----:B------:R-:W-:-:S05]  /*cb30*/  LEA.HI.X R13, R6, R3, R5, 0x2, P1 ;  /* 0x00000003060d7211 */ /* 0x000fca00008f1405 */
[----:B------:R2:W5:Y:S04]  /*cb40*/  LDG.E R5, desc[UR6][R12.64] ;  /* 0x000000060c057981 */ /* 0x000568000c1e1900 */
.L_x_43:
[----:B------:R-:W3:Y:S01]  /*cb50*/  S2R R7, SR_CgaCtaId ;  /* 0x0000000000077919 */ /* 0x000ee20000008800 */
[----:B------:R-:W-:-:S04]  /*cb60*/  MOV R6, 0x400 ;  /* 0x0000040000067802 */ /* 0x000fc80000000f00 */
[----:B---3--:R-:W-:Y:S02]  /*cb70*/  LEA R6, R7, R6, 0x18 ;  /* 0x0000000607067211 */ /* 0x008fe400078ec0ff */
[----:B------:R-:W-:Y:S02]  /*cb80*/  SHF.L.U32 R7, R19, 0x1f, RZ ;  /* 0x0000001f13077819 */ /* 0x000fe400000006ff */
[----:B------:R-:W-:-:S04]  /*cb90*/  LEA R6, R16, R6, 0x3 ;  /* 0x0000000610067211 */ /* 0x000fc800078e18ff */
[----:B------:R-:W3:Y:S02]  /*cba0*/  SYNCS.PHASECHK.TRANS64.TRYWAIT P1, [R6+URZ+0x38840], R7 ;  /* 0x03884007060075a7 */ /* 0x000ee4000802017f */
[----:B---3--:R-:W-:Y:S05]  /*cbb0*/  @!P1 BRA `(.L_x_44) ;  /* 0x0000002800d89947 */ /* 0x008fea0003800000 */
.L_x_97:
[----:B------:R-:W4:Y:S02]  /*cbc0*/  S2R R9, SR_TID.X ;  /* 0x0000000000097919 */ /* 0x000f240000002100 */
[----:B----4-:R-:W-:-:S04]  /*cbd0*/  LOP3.LUT R9, R9, 0x7f, RZ, 0xc0, !PT ;  /* 0x0000007f09097812 */ /* 0x010fc800078ec0ff */
[----:B------:R-:W-:-:S13]  /*cbe0*/  ISETP.NE.AND P1, PT, R9, RZ, PT ;  /* 0x000000ff0900720c */ /* 0x000fda0003f25270 */
[----:B------:R-:W-:Y:S05]  /*cbf0*/  @P1 BRA `(.L_x_45) ;  /* 0x00000000001c1947 */ /* 0x000fea0003800000 */
[----:B------:R-:W4:Y:S01]  /*cc00*/  S2R R9, SR_TID.X ;  /* 0x0000000000097919 */ /* 0x000f220000002100 */
[----:B---3--:R-:W-:-:S04]  /*cc10*/  IMAD.MOV.U32 R7, RZ, RZ, 0xa000 ;  /* 0x0000a000ff077424 */ /* 0x008fc800078e00ff */
[----:B------:R3:W-:Y:S01]  /*cc20*/  SYNCS.ARRIVE.TRANS64 RZ, [R6+URZ+0x38830], R7 ;  /* 0x0388300706ff79a7 */ /* 0x0007e2000800003f */
[----:B----4-:R-:W-:-:S04]  /*cc30*/  LOP3.LUT R9, R9, 0x1f, RZ, 0xc0, !PT ;  /* 0x0000001f09097812 */ /* 0x010fc800078ec0ff */
[----:B------:R-:W-:-:S13]  /*cc40*/  ISETP.NE.AND P1, PT, R9, RZ, PT ;  /* 0x000000ff0900720c */ /* 0x000fda0003f25270 */
[----:B---3--:R-:W-:Y:S05]  /*cc50*/  @!P1 BRA `(.L_x_45) ;  /* 0x0000000000049947 */ /* 0x008fea0003800000 */
[----:B------:R-:W-:Y:S01]  /*cc60*/  BPT.TRAP 0x1 ;  /* 0x000000040000795c */ /* 0x000fe20000300000 */
.L_x_45:
[----:B---3--:R-:W3:Y:S01]  /*cc70*/  LDL R7, [R1] ;  /* 0x0000000001077983 */ /* 0x008ee20000100800 */
[----:B------:R-:W-:Y:S01]  /*cc80*/  MOV R9, 0x400 ;  /* 0x0000040000097802 */ /* 0x000fe20000000f00 */
[----:B--2---:R-:W2:Y:S01]  /*cc90*/  S2R R12, SR_CgaCtaId ;  /* 0x00000000000c7919 */ /* 0x004ea20000008800 */
[----:B------:R-:W-:Y:S01]  /*cca0*/  R2UR UR9, R6 ;  /* 0x00000000060972ca */ /* 0x000fe200000e0000 */
[----:B------:R-:W-:Y:S01]  /*ccb0*/  UIADD3 UR4, UP0, UR36, 0x370, URZ ;  /* 0x0000037024047890 */ /* 0x000fe2000ff1e03f */
[----:B------:R-:W-:Y:S02]  /*ccc0*/  R2UR UR12, R4 ;  /* 0x00000000040c72ca */ /* 0x000fe400000e0000 */
[----:B-----5:R-:W-:Y:S01]  /*ccd0*/  R2UR UR13, R5 ;  /* 0x00000000050d72ca */ /* 0x020fe200000e0000 */
[----:B------:R-:W-:Y:S01]  /*cce0*/  UIADD3.X UR5, URZ, UR37, URZ, UP0, !UPT ;  /* 0x000000253f057290 */ /* 0x000fe200087fe43f */
[----:B--2---:R-:W-:-:S05]  /*ccf0*/  LEA R9, R12, R9, 0x18 ;  /* 0x000000090c097211 */ /* 0x004fca00078ec0ff */
[----:B------:R-:W-:-:S05]  /*cd00*/  IMAD R6, R16, 0xa000, R9 ;  /* 0x0000a00010067824 */ /* 0x000fca00078e0209 */
[----:B------:R-:W-:Y:S01]  /*cd10*/  R2UR UR14, R6 ;  /* 0x00000000060e72ca */ /* 0x000fe200000e0000 */
[----:B------:R-:W-:Y:S01]  /*cd20*/  UIADD3 UR9, UR9, 0x38830, URZ ;  /* 0x0003883009097890 */ /* 0x000fe2000fffe03f */
[----:B------:R-:W-:Y:S01]  /*cd30*/  UMOV UR10, URZ ;  /* 0x0000003f000a7c82 */ /* 0x000fe20008000000 */
[----:B------:R-:W-:Y:S01]  /*cd40*/  UMOV UR6, 0x0 ;  /* 0x0000000000067882 */ /* 0x000fe20000000000 */
[----:B------:R-:W-:-:S09]  /*cd50*/  UMOV UR7, 0x14f00000 ;  /* 0x14f0000000077882 */ /* 0x000fd20000000000 */
[----:B------:R-:W-:Y:S02]  /*cd60*/  UIADD3 UR8, UR14, 0x24400, URZ ;  /* 0x000244000e087890 */ /* 0x000fe4000fffe03f */
[----:B------:R-:W-:Y:S02]  /*cd70*/  UIADD3 UR15, UR14, 0x26c00, URZ ;  /* 0x00026c000e0f7890 */ /* 0x000fe4000fffe03f */
[----:B------:R-:W-:Y:S01]  /*cd80*/  UIADD3 UR17, UR14, 0x29400, URZ ;  /* 0x000294000e117890 */ /* 0x000fe2000fffe03f */
[----:B------:R-:W-:Y:S01]  /*cd90*/  UMOV UR16, 0x40 ;  /* 0x0000004000107882 */ /* 0x000fe20000000000 */
[----:B------:R-:W-:-:S03]  /*cda0*/  UIADD3 UR18, UR14, 0x2bc00, URZ ;  /* 0x0002bc000e127890 */ /* 0x000fc6000fffe03f */
[----:B------:R-:W-:Y:S01]  /*cdb0*/  UMOV UR14, 0x80 ;  /* 0x00000080000e7882 */ /* 0x000fe20000000000 */
[----:B---3--:R-:W-:-:S13]  /*cdc0*/  R2UR UR11, R7 ;  /* 0x00000000070b72ca */ /* 0x008fda00000e0000 */
[----:B------:R-:W-:-:S09]  /*cdd0*/  UIMAD UR11, UR11, 0x50, URZ ;  /* 0x000000500b0b78a4 */ /* 0x000fd2000f8e023f */
[----:B------:R2:W-:Y:S02]  /*cde0*/  UTMALDG.4D [UR8], [UR4], desc[UR6] ;  /* 0x00000608040075b4 */ /* 0x0005e40008019000 */
[----:B--2---:R-:W-:Y:S01]  /*cdf0*/  UMOV UR8, UR15 ;  /* 0x0000000f00087c82 */ /* 0x004fe20008000000 */
[----:B------:R-:W-:Y:S02]  /*ce00*/  UMOV UR10, UR16 ;  /* 0x00000010000a7c82 */ /* 0x000fe40008000000 */
[----:B------:R2:W-:Y:S02]  /*ce10*/  UTMALDG.4D [UR8], [UR4], desc[UR6] ;  /* 0x00000608040075b4 */ /* 0x0005e40008019000 */
[----:B--2---:R-:W-:Y:S01]  /*ce20*/  UMOV UR8, UR17 ;  /* 0x0000001100087c82 */ /* 0x004fe20008000000 */
[----:B------:R-:W-:Y:S01]  /*ce30*/  UMOV UR10, UR14 ;  /* 0x0000000e000a7c82 */ /* 0x000fe20008000000 */
[----:B------:R-:W-:Y:S01]  /*ce40*/  UMOV UR14, 0xc0 ;  /* 0x000000c0000e7882 */ /* 0x000fe20000000000 */
[----:B------:R2:W-:Y:S02]  /*ce50*/  UTMALDG.4D [UR8], [UR4], desc[UR6] ;  /* 0x00000608040075b4 */ /* 0x0005e40008019000 */
[----:B--2---:R-:W-:Y:S01]  /*ce60*/  UMOV UR8, UR18 ;  /* 0x0000001200087c82 */ /* 0x004fe20008000000 */
[----:B------:R-:W-:-:S02]  /*ce70*/  UMOV UR10, UR14 ;  /* 0x0000000e000a7c82 */ /* 0x000fc40008000000 */
[----:B------:R2:W-:Y:S02]  /*ce80*/  UTMALDG.4D [UR8], [UR4], desc[UR6] ;  /* 0x00000608040075b4 */ /* 0x0005e40008019000 */
[----:B--2---:R-:W-:Y:S01]  /*ce90*/  NOP ;  /* 0x0000000000007918 */ /* 0x004fe20000000000 */
.L_x_42:
[----:B------:R-:W2:Y:S01]  /*cea0*/  LDL R13, [R1+0x18] ;  /* 0x00001800010d7983 */ /* 0x000ea20000100800 */
[----:B------:R-:W-:-:S03]  /*ceb0*/  MOV R9, 0x400 ;  /* 0x0000040000097802 */ /* 0x000fc60000000f00 */
[----:B------:R-:W3:Y:S01]  /*cec0*/  LDL.LU R7, [R1+0x14] ;  /* 0x0000140001077983 */ /* 0x000ee20000300800 */
[----:B------:R-:W4:Y:S01]  /*ced0*/  S2R R12, SR_CgaCtaId ;  /* 0x00000000000c7919 */ /* 0x000f220000008800 */
[----:B------:R-:W-:Y:S05]  /*cee0*/  WARPSYNC.ALL ;  /* 0x0000000000007948 */ /* 0x000fea0003800000 */
[----:B------:R-:W-:-:S13]  /*cef0*/  ELECT P1, URZ, PT ;  /* 0x00000000003f782f */ /* 0x000fda0003820000 */
[----:B------:R-:W-:Y:S01]  /*cf00*/  @P1 R2UR UR13, R17 ;  /* 0x00000000110d12ca */ /* 0x000fe200000e0000 */
[----:B------:R-:W-:Y:S01]  /*cf10*/  UIADD3 UR4, UP0, UR36, 0x270, URZ ;  /* 0x0000027024047890 */ /* 0x000fe2000ff1e03f */
[----:B------:R-:W-:Y:S02]  /*cf20*/  @P1 R2UR UR12, R18 ;  /* 0x00000000120c12ca */ /* 0x000fe400000e0000 */
[----:B------:R-:W-:Y:S01]  /*cf30*/  @P1 R2UR UR11, R8 ;  /* 0x00000000080b12ca */ /* 0x000fe200000e0000 */
[----:B------:R-:W-:Y:S01]  /*cf40*/  UIADD3.X UR5, URZ, UR37, URZ, UP0, !UPT ;  /* 0x000000253f057290 */ /* 0x000fe200087fe43f */
[----:B----4-:R-:W-:-:S04]  /*cf50*/  LEA R9, R12, R9, 0x18 ;  /* 0x000000090c097211 */ /* 0x010fc800078ec0ff */
[----:B------:R-:W-:Y:S02]  /*cf60*/  R2UR UR30, R9 ;  /* 0x00000000091e72ca */ /* 0x000fe400000e0000 */
[----:B------:R-:W-:Y:S01]  /*cf70*/  @P1 MOV R6, 0x10000 ;  /* 0x0001000000061802 */ /* 0x000fe20000000f00 */
[----:B------:R-:W-:Y:S01]  /*cf80*/  BAR.SYNC.DEFER_BLOCKING 0x8, 0x120 ;  /* 0x0204800000007b1d */ /* 0x000fe20000010000 */
[----:B------:R-:W-:-:S09]  /*cf90*/  @P1 R2UR UR29, R17 ;  /* 0x00000000111d12ca */ /* 0x000fd200000e0000 */
[----:B------:R-:W-:Y:S02]  /*cfa0*/  UIADD3 UR8, UR30, 0x14400, URZ ;  /* 0x000144001e087890 */ /* 0x000fe4000fffe03f */
[----:B------:R-:W-:Y:S01]  /*cfb0*/  UIADD3 UR9, UR30, 0x38800, URZ ;  /* 0x000388001e097890 */ /* 0x000fe2000fffe03f */
[----:B------:R-:W-:Y:S01]  /*cfc0*/  @P1 R2UR UR28, R18 ;  /* 0x00000000121c12ca */ /* 0x000fe200000e0000 */
[----:B------:R-:W-:Y:S01]  /*cfd0*/  UMOV UR6, 0x0 ;  /* 0x0000000000067882 */ /* 0x000fe20000000000 */
[----:B------:R-:W-:Y:S01]  /*cfe0*/  UMOV UR7, 0x12f00000 ;  /* 0x12f0000000077882 */ /* 0x000fe20000000000 */
[----:B------:R-:W-:Y:S01]  /*cff0*/  UMOV UR10, URZ ;  /* 0x0000003f000a7c82 */ /* 0x000fe20008000000 */
[----:B------:R-:W-:Y:S02]  /*d000*/  @P1 R2UR UR27, R8 ;  /* 0x00000000081b12ca */ /* 0x000fe400000e0000 */
[----:B------:R-:W-:Y:S02]  /*d010*/  @P1 R2UR UR21, R17 ;  /* 0x00000000111512ca */ /* 0x000fe400000e0000 */
[----:B------:R-:W-:-:S02]  /*d020*/  @P1 R2UR UR20, R18 ;  /* 0x00000000121412ca */ /* 0x000fc400000e0000 */
[----:B------:R-:W-:Y:S01]  /*d030*/  @P1 R2UR UR19, R8 ;  /* 0x00000000081312ca */ /* 0x000fe200000e0000 */
[----:B------:R2:W-:Y:S01]  /*d040*/  @P1 SYNCS.ARRIVE.TRANS64 RZ, [R9+URZ+0x38800], R6 ;  /* 0x0388000609ff19a7 */ /* 0x0005e2000800003f */
[----:B------:R4:W-:Y:S01]  /*d050*/  UTMALDG.4D [UR8], [UR4], desc[UR6] ;  /* 0x00000608040075b4 */ /* 0x0009e20008019000 */
[----:B------:R-:W-:Y:S02]  /*d060*/  UIADD3 UR24, UR30, 0x18400, URZ ;  /* 0x000184001e187890 */ /* 0x000fe4000fffe03f */
[----:B------:R-:W-:Y:S01]  /*d070*/  UIADD3 UR16, UR30, 0x1c400, URZ ;  /* 0x0001c4001e107890 */ /* 0x000fe2000fffe03f */
[----:B------:R-:W-:Y:S01]  /*d080*/  UMOV UR14, 0x0 ;  /* 0x00000000000e7882 */ /* 0x000fe20000000000 */
[----:B------:R-:W-:Y:S01]  /*d090*/  UMOV UR15, 0x12f00000 ;  /* 0x12f00000000f7882 */ /* 0x000fe20000000000 */
[----:B------:R-:W-:Y:S01]  /*d0a0*/  UMOV UR26, 0x40 ;  /* 0x00000040001a7882 */ /* 0x000fe20000000000 */
[----:B------:R-:W-:Y:S01]  /*d0b0*/  UMOV UR25, UR9 ;  /* 0x0000000900197c82 */ /* 0x000fe20008000000 */
[----:B------:R-:W-:Y:S01]  /*d0c0*/  UMOV UR22, 0x0 ;  /* 0x0000000000167882 */ /* 0x000fe20000000000 */
[----:B------:R-:W-:Y:S01]  /*d0d0*/  UMOV UR23, 0x12f00000 ;  /* 0x12f0000000177882 */ /* 0x000fe20000000000 */
[----:B------:R-:W-:Y:S01]  /*d0e0*/  UMOV UR18, 0x80 ;  /* 0x0000008000127882 */ /* 0x000fe20000000000 */
[----:B------:R-:W-:Y:S01]  /*d0f0*/  UMOV UR17, UR9 ;  /* 0x0000000900117c82 */ /* 0x000fe20008000000 */
[----:B------:R1:W-:Y:S01]  /*d100*/  UTMALDG.4D [UR24], [UR4], desc[UR14] ;  /* 0x00000e18040075b4 */ /* 0x0003e20008019000 */
[----:B------:R1:W-:Y:S01]  /*d110*/  UTMALDG.4D [UR16], [UR4], desc[UR22] ;  /* 0x00001610040075b4 */ /* 0x0003e20008019000 */
[----:B----4-:R-:W-:-:S02]  /*d120*/  @P1 R2UR UR13, R17 ;  /* 0x00000000110d12ca */ /* 0x010fc400000e0000 */
[----:B------:R-:W-:Y:S02]  /*d130*/  @P1 R2UR UR12, R18 ;  /* 0x00000000120c12ca */ /* 0x000fe400000e0000 */
[----:B------:R-:W-:Y:S01]  /*d140*/  @P1 R2UR UR11, R8 ;  /* 0x00000000080b12ca */ /* 0x000fe200000e0000 */
[----:B------:R-:W-:Y:S01]  /*d150*/  UIADD3 UR8, UR30, 0x20400, URZ ;  /* 0x000204001e087890 */ /* 0x000fe2000fffe03f */
[----:B------:R-:W-:Y:S01]  /*d160*/  UMOV UR6, 0x0 ;  /* 0x0000000000067882 */ /* 0x000fe20000000000 */
[----:B------:R-:W-:Y:S01]  /*d170*/  UMOV UR7, 0x12f00000 ;  /* 0x12f0000000077882 */ /* 0x000fe20000000000 */
[----:B------:R-:W-:-:S09]  /*d180*/  UMOV UR10, 0xc0 ;  /* 0x000000c0000a7882 */ /* 0x000fd20000000000 */
[----:B------:R1:W-:Y:S01]  /*d190*/  UTMALDG.4D [UR8], [UR4], desc[UR6] ;  /* 0x00000608040075b4 */ /* 0x0003e20008019000 */
[----:B------:R-:W-:Y:S01]  /*d1a0*/  BSSY B0, `(.L_x_46) ;  /* 0x0000006000007945 */ /* 0x000fe20003800000 */
[----:B--2---:R-:W-:-:S04]  /*d1b0*/  LOP3.LUT R6, R13, 0x1, RZ, 0xc, !PT ;  /* 0x000000010d067812 */ /* 0x004fc800078e0cff */
[----:B------:R-:W-:-:S04]  /*d1c0*/  SHF.L.U32 R6, R6, 0x1f, RZ ;  /* 0x0000001f06067819 */ /* 0x000fc800000006ff */
[----:B------:R-:W2:Y:S01]  /*d1d0*/  SYNCS.PHASECHK.TRANS64.TRYWAIT P1, [R9+URZ+0x38820], R6 ;  /* 0x03882006090075a7 */ /* 0x000ea2000802017f */
[----:B---3--:R-:W-:Y:S01]  /*d1e0*/  ISETP.GE.AND P2, PT, R7, 0x51, PT ;  /* 0x000000510700780c */ /* 0x008fe20003f46270 */
[----:B-12---:R-:W-:-:S12]  /*d1f0*/  @!P1 BRA `(.L_x_47) ;  /* 0x00000024005c9947 */ /* 0x006fd80003800000 */
.L_x_98:
[----:B------:R-:W-:Y:S05]  /*d200*/  BSYNC B0 ;  /* 0x0000000000007941 */ /* 0x000fea0003800000 */
.L_x_46:
[----:B------:R-:W-:Y:S05]  /*d210*/  @!P2 BRA `(.L_x_48) ;  /* 0x000000180084a947 */ /* 0x000fea0003800000 */
[----:B-1----:R-:W2:Y:S01]  /*d220*/  LDL R7, [R1+0xc] ;  /* 0x00000c0001077983 */ /* 0x002ea20000100800 */
[----:B------:R-:W-:Y:S01]  /*d230*/  MOV R6, 0x1 ;  /* 0x0000000100067802 */ /* 0x000fe20000000f00 */
[----:B--2---:R-:W-:-:S05]  /*d240*/  IMAD.MOV R13, RZ, RZ, -R7 ;  /* 0x000000ffff0d7224 */ /* 0x004fca00078e0a07 */
[----:B------:R-:W-:-:S05]  /*d250*/  VIADDMNMX R13, R13, R6, 0xffffffff, !PT ;  /* 0xffffffff0d0d7446 */ /* 0x000fca0007800106 */
[----:B------:R-:W-:-:S05]  /*d260*/  IMAD.IADD R6, R7, 0x1, R13 ;  /* 0x0000000107067824 */ /* 0x000fca00078e020d */
[----:B------:R-:W-:-:S04]  /*d270*/  LOP3.LUT R6, R6, 0x1, RZ, 0xc0, !PT ;  /* 0x0000000106067812 */ /* 0x000fc800078ec0ff */
[----:B------:R-:W-:Y:S02]  /*d280*/  ISETP.NE.U32.AND P1, PT, R6, 0x1, PT ;  /* 0x000000010600780c */ /* 0x000fe40003f25070 */
[----:B------:R-:W-:-:S11]  /*d290*/  IADD3 R6, R7, -0x2, RZ ;  /* 0xfffffffe07067810 */ /* 0x000fd60007ffe0ff */
[----:B------:R-:W-:Y:S05]  /*d2a0*/  @P1 BRA `(.L_x_49) ;  /* 0x0000000800281947 */ /* 0x000fea0003800000 */
[----:B------:R-:W-:Y:S01]  /*d2b0*/  VIADD R7, R16, 0x1 ;  /* 0x0000000110077836 */ /* 0x000fe20000000000 */
[----:B------:R-:W-:Y:S04]  /*d2c0*/  BSSY B0, `(.L_x_50) ;  /* 0x0000084000007945 */ /* 0x000fe80003800000 */
[----:B------:R-:W-:-:S04]  /*d2d0*/  ISETP.NE.AND P1, PT, R7, 0x2, PT ;  /* 0x000000020700780c */ /* 0x000fc80003f25270 */
[----:B------:R-:W-:Y:S02]  /*d2e0*/  SEL R12, RZ, 0x1, P1 ;  /* 0x00000001ff0c7807 */ /* 0x000fe40000800000 */
[----:B------:R-:W-:Y:S02]  /*d2f0*/  SEL R7, R7, RZ, P1 ;  /* 0x000000ff07077207 */ /* 0x000fe40000800000 */
[----:B------:R-:W-:Y:S01]  /*d300*/  LOP3.LUT R12, R19, R12, RZ, 0x3c, !PT ;  /* 0x0000000c130c7212 */ /* 0x000fe200078e3cff */
[----:B------:R-:W-:Y:S06]  /*d310*/  @!P6 BRA `(.L_x_51) ;  /* 0x0000000400f8e947 */ /* 0x000fec0003800000 */
[----:B------:R-:W-:Y:S01]  /*d320*/  MOV R8, R5 ;  /* 0x0000000500087202 */ /* 0x000fe20000000f00 */
[----:B------:R-:W-:Y:S06]  /*d330*/  @!P0 BRA `(.L_x_52) ;  /* 0x0000000000488947 */ /* 0x000fec0003800000 */
[----:B------:R-:W1:Y:S01]  /*d340*/  LDC R15, c[0x0][0x41c] ;  /* 0x00010700ff0f7b82 */ /* 0x000e620000000800 */
[----:B------:R-:W-:Y:S01]  /*d350*/  ULDC.64 UR4, c[0x0][0x408] ;  /* 0x0001020000047ab9 */ /* 0x000fe20000000a00 */
[----:B------:R-:W-:Y:S01]  /*d360*/  ULDC.64 UR6, c[0x0][0x208] ;  /* 0x0000820000067ab9 */ /* 0x000fe20000000a00 */
[----:B-1----:R-:W-:-:S13]  /*d370*/  ISETP.NE.AND P1, PT, R15, 0x1, PT ;  /* 0x000000010f00780c */ /* 0x002fda0003f25270 */
[----:B------:R-:W1:Y:S02]  /*d380*/  @P1 LDC.64 R8, c[0x0][0x420] ;  /* 0x00010800ff081b82 */ /* 0x000e640000000a00 */
[----:B-1----:R-:W-:-:S04]  /*d390*/  @P1 IMAD.HI.U32 R14, R6, R8, RZ ;  /* 0x00000008060e1227 */ /* 0x002fc800078e00ff */
[----:B------:R-:W-:Y:S01]  /*d3a0*/  IMAD.MOV.U32 R8, RZ, RZ, R6 ;  /* 0x000000ffff087224 */ /* 0x000fe200078e0006 */
[----:B------:R-:W-:Y:S01]  /*d3b0*/  @P1 SHF.R.U32.HI R8, RZ, R9, R14 ;  /* 0x00000009ff081219 */ /* 0x000fe2000001160e */
[----:B------:R-:W-:-:S03]  /*d3c0*/  IMAD R14, R11, UR4, RZ ;  /* 0x000000040b0e7c24 */ /* 0x000fc6000f8e02ff */
[----:B------:R-:W-:Y:S01]  /*d3d0*/  IADD3 R9, -R8, RZ, RZ ;  /* 0x000000ff08097210 */ /* 0x000fe20007ffe1ff */
[----:B------:R-:W-:-:S04]  /*d3e0*/  IMAD R14, R0, UR5, R14 ;  /* 0x00000005000e7c24 */ /* 0x000fc8000f8e020e */
[----:B------:R-:W-:Y:S01]  /*d3f0*/  IMAD R6, R15, R9, R6 ;  /* 0x000000090f067224 */ /* 0x000fe200078e0206 */
[----:B------:R-:W-:-:S03]  /*d400*/  SHF.R.S32.HI R9, RZ, 0x1f, R8 ;  /* 0x0000001fff097819 */ /* 0x000fc60000011408 */
[----:B------:R-:W-:-:S04]  /*d410*/  IMAD.WIDE.U32 R8, R0, UR4, R8 ;  /* 0x0000000400087c25 */ /* 0x000fc8000f8e0008 */
[----:B------:R-:W-:Y:S01]  /*d420*/  IMAD.IADD R9, R14, 0x1, R9 ;  /* 0x000000010e097824 */ /* 0x000fe200078e0209 */
[----:B------:R-:W-:-:S04]  /*d430*/  LEA R2, P1, R8, R2, 0x2 ;  /* 0x0000000208027211 */ /* 0x000fc800078210ff */
[----:B------:R-:W-:-:S05]  /*d440*/  LEA.HI.X R3, R8, R3, R9, 0x2, P1 ;  /* 0x0000000308037211 */ /* 0x000fca00008f1409 */
[----:B------:R1:W5:Y:S04]  /*d450*/  LDG.E R8, desc[UR6][R2.64] ;  /* 0x0000000602087981 */ /* 0x000368000c1e1900 */
.L_x_52:
[----:B-1----:R-:W1:Y:S01]  /*d460*/  S2R R3, SR_CgaCtaId ;  /* 0x0000000000037919 */ /* 0x002e620000008800 */
[----:B------:R-:W-:-:S04]  /*d470*/  MOV R2, 0x400 ;  /* 0x0000040000027802 */ /* 0x000fc80000000f00 */
[----:B-1----:R-:W-:Y:S02]  /*d480*/  LEA R2, R3, R2, 0x18 ;  /* 0x0000000203027211 */ /* 0x002fe400078ec0ff */
[----:B------:R-:W-:Y:S02]  /*d490*/  SHF.L.U32 R3, R12, 0x1f, RZ ;  /* 0x0000001f0c037819 */ /* 0x000fe400000006ff */
[----:B------:R-:W-:-:S04]  /*d4a0*/  LEA R2, R7, R2, 0x3 ;  /* 0x0000000207027211 */ /* 0x000fc800078e18ff */
[----:B------:R-:W1:Y:S02]  /*d4b0*/  SYNCS.PHASECHK.TRANS64.TRYWAIT P1, [R2+URZ+0x38840], R3 ;  /* 0x03884003020075a7 */ /* 0x000e64000802017f */
[----:B-1----:R-:W-:Y:S05]  /*d4c0*/  @!P1 BRA `(.L_x_53) ;  /* 0x0000002000c89947 */ /* 0x002fea0003800000 */
.L_x_99:
[----:B------:R-:W2:Y:S02]  /*d4d0*/  S2R R9, SR_TID.X ;  /* 0x0000000000097919 */ /* 0x000ea40000002100 */
[----:B--2---:R-:W-:-:S04]  /*d4e0*/  LOP3.LUT R9, R9, 0x7f, RZ, 0xc0, !PT ;  /* 0x0000007f09097812 */ /* 0x004fc800078ec0ff */
[----:B------:R-:W-:-:S13]  /*d4f0*/  ISETP.NE.AND P2, PT, R9, RZ, PT ;  /* 0x000000ff0900720c */ /* 0x000fda0003f45270 */
[----:B------:R-:W-:Y:S05]  /*d500*/  @P2 BRA `(.L_x_54) ;  /* 0x00000000001c2947 */ /* 0x000fea0003800000 */
[----:B------:R-:W2:Y:S01]  /*d510*/  S2R R9, SR_TID.X ;  /* 0x0000000000097919 */ /* 0x000ea20000002100 */
[----:B-1----:R-:W-:-:S04]  /*d520*/  IMAD.MOV.U32 R3, RZ, RZ, 0xa000 ;  /* 0x0000a000ff037424 */ /* 0x002fc800078e00ff */
[----:B------:R3:W-:Y:S01]  /*d530*/  SYNCS.ARRIVE.TRANS64 RZ, [R2+URZ+0x38830], R3 ;  /* 0x0388300302ff79a7 */ /* 0x0007e2000800003f */
[----:B--2---:R-:W-:-:S04]  /*d540*/  LOP3.LUT R9, R9, 0x1f, RZ, 0xc0, !PT ;  /* 0x0000001f09097812 */ /* 0x004fc800078ec0ff */
[----:B------:R-:W-:-:S13]  /*d550*/  ISETP.NE.AND P1, PT, R9, RZ, PT ;  /* 0x000000ff0900720c */ /* 0x000fda0003f25270 */
[----:B---3--:R-:W-:Y:S05]  /*d560*/  @!P1 BRA `(.L_x_54) ;  /* 0x0000000000049947 */ /* 0x008fea0003800000 */
[----:B------:R-:W-:Y:S01]  /*d570*/  BPT.TRAP 0x1 ;  /* 0x000000040000795c */ /* 0x000fe20000300000 */
.L_x_54:
[----:B------:R-:W2:Y:S01]  /*d580*/  S2R R14, SR_CgaCtaId ;  /* 0x00000000000e7919 */ /* 0x000ea20000008800 */
[----:B------:R-:W-:Y:S01]  /*d590*/  MOV R9, 0x400 ;  /* 0x0000040000097802 */ /* 0x000fe20000000f00 */
[----:B------:R-:W-:Y:S01]  /*d5a0*/  UIADD3 UR4, UP0, UR36, 0x370, URZ ;  /* 0x0000037024047890 */ /* 0x000fe2000ff1e03f */
[----:B------:R-:W-:Y:S01]  /*d5b0*/  R2UR UR9, R2 ;  /* 0x00000000020972ca */ /* 0x000fe200000e0000 */
[----:B------:R-:W-:Y:S01]  /*d5c0*/  UMOV UR10, URZ ;  /* 0x0000003f000a7c82 */ /* 0x000fe20008000000 */
[----:B------:R-:W-:Y:S01]  /*d5d0*/  R2UR UR11, R6 ;  /* 0x00000000060b72ca */ /* 0x000fe200000e0000 */
[----:B------:R-:W-:Y:S01]  /*d5e0*/  UIADD3.X UR5, URZ, UR37, URZ, UP0, !UPT ;  /* 0x000000253f057290 */ /* 0x000fe200087fe43f */
[----:B------:R-:W-:Y:S01]  /*d5f0*/  R2UR UR12, R4 ;  /* 0x00000000040c72ca */ /* 0x000fe200000e0000 */
[----:B------:R-:W-:Y:S01]  /*d600*/  UMOV UR6, 0x0 ;  /* 0x0000000000067882 */ /* 0x000fe20000000000 */
[----:B-----5:R-:W-:Y:S01]  /*d610*/  R2UR UR13, R8 ;  /* 0x00000000080d72ca */ /* 0x020fe200000e0000 */
[----:B------:R-:W-:Y:S01]  /*d620*/  UMOV UR7, 0x14f00000 ;  /* 0x14f0000000077882 */ /* 0x000fe20000000000 */
[----:B------:R-:W-:Y:S01]  /*d630*/  UMOV UR17, 0x40 ;  /* 0x0000004000117882 */ /* 0x000fe20000000000 */
[----:B------:R-:W-:Y:S01]  /*d640*/  UMOV UR18, 0x80 ;  /* 0x0000008000127882 */ /* 0x000fe20000000000 */
[----:B------:R-:W-:Y:S01]  /*d650*/  UMOV UR19, 0xc0 ;  /* 0x000000c000137882 */ /* 0x000fe20000000000 */
[----:B-1----:R-:W-:-:S02]  /*d660*/  SHF.L.U32 R3, R19, 0x1f, RZ ;  /* 0x0000001f13037819 */ /* 0x002fc400000006ff */
[----:B------:R-:W-:Y:S02]  /*d670*/  UIADD3 UR9, UR9, 0x38830, URZ ;  /* 0x0003883009097890 */ /* 0x000fe4000fffe03f */
[----:B------:R-:W-:Y:S01]  /*d680*/  UIMAD UR11, UR11, 0x50, URZ ;  /* 0x000000500b0b78a4 */ /* 0x000fe2000f8e023f */
[----:B--2---:R-:W-:-:S05]  /*d690*/  LEA R9, R14, R9, 0x18 ;  /* 0x000000090e097211 */ /* 0x004fca00078ec0ff */
[----:B------:R-:W-:-:S05]  /*d6a0*/  IMAD R2, R7, 0xa000, R9 ;  /* 0x0000a00007027824 */ /* 0x000fca00078e0209 */
[----:B------:R-:W-:Y:S02]  /*d6b0*/  R2UR UR14, R2 ;  /* 0x00000000020e72ca */ /* 0x000fe400000e0000 */
[----:B------:R-:W-:-:S05]  /*d6c0*/  IADD3 R2, R9, 0x38800, RZ ;  /* 0x0003880009027810 */ /* 0x000fca0007ffe0ff */
[----:B------:R-:W-:-:S06]  /*d6d0*/  IMAD R2, R16, 0x8, R2 ;  /* 0x0000000810027824 */ /* 0x000fcc00078e0202 */
[----:B------:R-:W-:Y:S02]  /*d6e0*/  UIADD3 UR8, UR14, 0x24400, URZ ;  /* 0x000244000e087890 */ /* 0x000fe4000fffe03f */
[----:B------:R-:W-:Y:S02]  /*d6f0*/  UIADD3 UR15, UR14, 0x26c00, URZ ;  /* 0x00026c000e0f7890 */ /* 0x000fe4000fffe03f */
[----:B------:R-:W-:Y:S02]  /*d700*/  UIADD3 UR16, UR14, 0x29400, URZ ;  /* 0x000294000e107890 */ /* 0x000fe4000fffe03f */
[----:B------:R-:W-:-:S03]  /*d710*/  UIADD3 UR14, UR14, 0x2bc00, URZ ;  /* 0x0002bc000e0e7890 */ /* 0x000fc6000fffe03f */
[----:B------:R1:W-:Y:S02]  /*d720*/  UTMALDG.4D [UR8], [UR4], desc[UR6] ;  /* 0x00000608040075b4 */ /* 0x0003e40008019000 */
[----:B-1----:R-:W-:Y:S01]  /*d730*/  UMOV UR8, UR15 ;  /* 0x0000000f00087c82 */ /* 0x002fe20008000000 */
[----:B------:R-:W-:Y:S02]  /*d740*/  UMOV UR10, UR17 ;  /* 0x00000011000a7c82 */ /* 0x000fe40008000000 */
[----:B------:R1:W-:Y:S02]  /*d750*/  UTMALDG.4D [UR8], [UR4], desc[UR6] ;  /* 0x00000608040075b4 */ /* 0x0003e40008019000 */
[----:B-1----:R-:W-:Y:S01]  /*d760*/  UMOV UR8, UR16 ;  /* 0x0000001000087c82 */ /* 0x002fe20008000000 */
[----:B------:R-:W-:Y:S02]  /*d770*/  UMOV UR10, UR18 ;  /* 0x00000012000a7c82 */ /* 0x000fe40008000000 */
[----:B------:R1:W-:Y:S02]  /*d780*/  UTMALDG.4D [UR8], [UR4], desc[UR6] ;  /* 0x00000608040075b4 */ /* 0x0003e40008019000 */
[----:B-1----:R-:W-:Y:S01]  /*d790*/  UMOV UR8, UR14 ;  /* 0x0000000e00087c82 */ /* 0x002fe20008000000 */
[----:B------:R-:W-:-:S02]  /*d7a0*/  UMOV UR10, UR19 ;  /* 0x00000013000a7c82 */ /* 0x000fc40008000000 */
[----:B------:R1:W-:Y:S01]  /*d7b0*/  UTMALDG.4D [UR8], [UR4], desc[UR6] ;  /* 0x00000608040075b4 */ /* 0x0003e20008019000 */
[----:B------:R-:W2:Y:S02]  /*d7c0*/  SYNCS.PHASECHK.TRANS64.TRYWAIT P1, [R2+URZ+0x60], R3 ;  /* 0x00006003020075a7 */ /* 0x000ea4000802017f */
[----:B-12---:R-:W-:Y:S05]  /*d7d0*/  @!P1 BRA `(.L_x_55) ;  /* 0x0000002000189947 */ /* 0x006fea0003800000 */
.L_x_100:
[----:B------:R-:W-:Y:S05]  /*d7e0*/  @P2 BRA `(.L_x_56) ;  /* 0x00000000002c2947 */ /* 0x000fea0003800000 */
[----:B------:R-:W2:Y:S01]  /*d7f0*/  S2R R9, SR_TID.X ;  /* 0x0000000000097919 */ /* 0x000ea20000002100 */
[----:B------:R-:W-:Y:S01]  /*d800*/  MOV R14, 0x400 ;  /* 0x00000400000e7802 */ /* 0x000fe20000000f00 */
[----:B-1----:R-:W-:Y:S01]  /*d810*/  IMAD.MOV.U32 R3, RZ, RZ, 0xa000 ;  /* 0x0000a000ff037424 */ /* 0x002fe200078e00ff */
[----:B------:R-:W1:Y:S01]  /*d820*/  S2R R15, SR_CgaCtaId ;  /* 0x00000000000f7919 */ /* 0x000e620000008800 */
[----:B--2---:R-:W-:-:S04]  /*d830*/  LOP3.LUT R9, R9, 0x1f, RZ, 0xc0, !PT ;  /* 0x0000001f09097812 */ /* 0x004fc800078ec0ff */
[----:B------:R-:W-:Y:S02]  /*d840*/  ISETP.NE.AND P1, PT, R9, RZ, PT ;  /* 0x000000ff0900720c */ /* 0x000fe40003f25270 */
[----:B-1----:R-:W-:-:S04]  /*d850*/  LEA R14, R15, R14, 0x18 ;  /* 0x0000000e0f0e7211 */ /* 0x002fc800078ec0ff */
[----:B------:R-:W-:-:S04]  /*d860*/  LEA R2, R16, R14, 0x3 ;  /* 0x0000000e10027211 */ /* 0x000fc800078e18ff */
[----:B------:R2:W-:Y:S03]  /*d870*/  SYNCS.ARRIVE.TRANS64 RZ, [R2+URZ+0x38850], R3 ;  /* 0x0388500302ff79a7 */ /* 0x0005e6000800003f */
[----:B------:R-:W-:Y:S05]  /*d880*/  @!P1 BRA `(.L_x_56) ;  /* 0x0000000000049947 */ /* 0x000fea0003800000 */
[----:B------:R-:W-:Y:S01]  /*d890*/  BPT.TRAP 0x1 ;  /* 0x000000040000795c */ /* 0x000fe20000300000 */
.L_x_56:
[----:B-12---:R-:W2:Y:S01]  /*d8a0*/  LDL.LU R3, [R1] ;  /* 0x0000000001037983 */ /* 0x006ea20000300800 */
[----:B------:R-:W-:Y:S01]  /*d8b0*/  MOV R9, 0x400 ;  /* 0x0000040000097802 */ /* 0x000fe20000000f00 */
[----:B------:R-:W1:Y:S01]  /*d8c0*/  S2R R14, SR_CgaCtaId ;  /* 0x00000000000e7919 */ /* 0x000e620000008800 */
[----:B------:R-:W-:Y:S01]  /*d8d0*/  R2UR UR13, R5 ;  /* 0x00000000050d72ca */ /* 0x000fe200000e0000 */
[----:B------:R-:W-:Y:S01]  /*d8e0*/  UIADD3 UR4, UP0, UR36, 0x470, URZ ;  /* 0x0000047024047890 */ /* 0x000fe2000ff1e03f */
[----:B------:R-:W-:Y:S02]  /*d8f0*/  R2UR UR12, R4 ;  /* 0x00000000040c72ca */ /* 0x000fe400000e0000 */
[----:B-1----:R-:W-:-:S04]  /*d900*/  LEA R9, R14, R9, 0x18 ;  /* 0x000000090e097211 */ /* 0x002fc800078ec0ff */
[----:B------:R-:W-:-:S04]  /*d910*/  LEA R2, R16, R9, 0x3 ;  /* 0x0000000910027211 */ /* 0x000fc800078e18ff */
[----:B------:R-:W-:Y:S01]  /*d920*/  R2UR UR9, R2 ;  /* 0x00000000020972ca */ /* 0x000fe200000e0000 */
[----:B------:R-:W-:-:S05]  /*d930*/  IMAD R2, R16, 0xa000, R9 ;  /* 0x0000a00010027824 */ /* 0x000fca00078e0209 */
[----:B------:R-:W-:Y:S01]  /*d940*/  R2UR UR16, R2 ;  /* 0x00000000021072ca */ /* 0x000fe200000e0000 */
[----:B------:R-:W-:-:S06]  /*d950*/  UIADD3.X UR5, URZ, UR37, URZ, UP0, !UPT ;  /* 0x000000253f057290 */ /* 0x000fcc00087fe43f */
[----:B------:R-:W-:-:S06]  /*d960*/  UIADD3 UR9, UR9, 0x38850, URZ ;  /* 0x0003885009097890 */ /* 0x000fcc000fffe03f */
[----:B------:R-:W-:Y:S02]  /*d970*/  UIADD3 UR8, UR16, 0x400, URZ ;  /* 0x0000040010087890 */ /* 0x000fe4000fffe03f */
[----:B------:R-:W-:Y:S02]  /*d980*/  UIADD3 UR14, UR16, 0x2c00, URZ ;  /* 0x00002c00100e7890 */ /* 0x000fe4000fffe03f */
[----:B------:R-:W-:Y:S01]  /*d990*/  UIADD3 UR15, UR16, 0x5400, URZ ;  /* 0x00005400100f7890 */ /* 0x000fe2000fffe03f */
[----:B------:R-:W-:Y:S01]  /*d9a0*/  UMOV UR10, URZ ;  /* 0x0000003f000a7c82 */ /* 0x000fe20008000000 */
[----:B------:R-:W-:Y:S01]  /*d9b0*/  UMOV UR6, 0x0 ;  /* 0x0000000000067882 */ /* 0x000fe20000000000 */
[----:B------:R-:W-:Y:S01]  /*d9c0*/  UMOV UR7, 0x14f00000 ;  /* 0x14f0000000077882 */ /* 0x000fe20000000000 */
[----:B------:R-:W-:Y:S01]  /*d9d0*/  UMOV UR17, 0x40 ;  /* 0x0000004000117882 */ /* 0x000fe20000000000 */
[----:B------:R-:W-:Y:S01]  /*d9e0*/  UIADD3 UR16, UR16, 0x7c00, URZ ;  /* 0x00007c0010107890 */ /* 0x000fe2000fffe03f */
[----:B------:R1:W-:Y:S01]  /*d9f0*/  STL [R1], R6 ;  /* 0x0000000601007387 */ /* 0x0003e20000100800 */
[----:B------:R-:W-:Y:S01]  /*da00*/  IMAD.MOV.U32 R5, RZ, RZ, R8 ;  /* 0x000000ffff057224 */ /* 0x000fe200078e0008 */
[----:B--2---:R-:W-:-:S13]  /*da10*/  R2UR UR11, R3 ;  /* 0x00000000030b72ca */ /* 0x004fda00000e0000 */
[----:B------:R-:W-:-:S09]  /*da20*/  UIMAD UR11, UR11, 0x50, URZ ;  /* 0x000000500b0b78a4 */ /* 0x000fd2000f8e023f */
[----:B------:R2:W-:Y:S02]  /*da30*/  UTMALDG.4D [UR8], [UR4], desc[UR6] ;  /* 0x00000608040075b4 */ /* 0x0005e40008019000 */
[----:B--2---:R-:W-:Y:S01]  /*da40*/  UMOV UR8, UR14 ;  /* 0x0000000e00087c82 */ /* 0x004fe20008000000 */
[----:B------:R-:W-:Y:S01]  /*da50*/  UMOV UR10, UR17 ;  /* 0x00000011000a7c82 */ /* 0x000fe20008000000 */
[----:B------:R-:W-:Y:S01]  /*da60*/  UMOV UR14, 0x80 ;  /* 0x00000080000e7882 */ /* 0x000fe20000000000 */
        /* <DEDUP_REMOVED lines=8> */
[----:B-1----:R-:W-:Y:S01]  /*daf0*/  NOP ;  /* 0x0000000000007918 */ /* 0x002fe20000000000 */
.L_x_51:
[----:B------:R-:W-:Y:S05]  /*db00*/  BSYNC B0 ;  /* 0x0000000000007941 */ /* 0x000fea0003800000 */
.L_x_50:
[----:B------:R-:W2:Y:S01]  /*db10*/  LDL.LU R2, [R1+0xc] ;  /* 0x00000c0001027983 */ /* 0x000ea20000300800 */
[----:B------:R-:W-:Y:S01]  /*db20*/  IMAD.MOV.U32 R16, RZ, RZ, R7 ;  /* 0x000000ffff107224 */ /* 0x000fe200078e0007 */
[----:B------:R-:W-:Y:S02]  /*db30*/  MOV R19, R12 ;  /* 0x0000000c00137202 */ /* 0x000fe40000000f00 */
[----:B--2---:R-:W-:-:S07]  /*db40*/  IADD3 R6, R2, -0x3, RZ ;  /* 0xfffffffd02067810 */ /* 0x004fce0007ffe0ff */
.L_x_49:
[----:B------:R-:W-:Y:S01]  /*db50*/  IMAD.MOV R13, RZ, RZ, -R13 ;  /* 0x000000ffff0d7224 */ /* 0x000fe200078e0a0d */
[----:B------:R-:W-:Y:S04]  /*db60*/  BSSY B0, `(.L_x_48) ;  /* 0x000010c000007945 */ /* 0x000fe80003800000 */
[----:B------:R-:W-:-:S13]  /*db70*/  ISETP.NE.AND P1, PT, R10, R13, PT ;  /* 0x0000000d0a00720c */ /* 0x000fda0003f25270 */
[----:B------:R-:W-:Y:S05]  /*db80*/  @!P1 BRA `(.L_x_57) ;  /* 0x0000001000249947 */ /* 0x000fea0003800000 */
[----:B------:R-:W-:-:S07]  /*db90*/  MOV R8, R5 ;  /* 0x0000000500087202 */ /* 0x000fce0000000f00 */
.L_x_72:
        /* <DEDUP_REMOVED lines=12> */
[----:B------:R-:W-:-:S04]  /*dc60*/  IMAD R13, R11, UR4, RZ ;  /* 0x000000040b0d7c24 */ /* 0x000fc8000f8e02ff */
[----:B------:R-:W-:Y:S01]  /*dc70*/  IMAD R13, R0, UR5, R13 ;  /* 0x00000005000d7c24 */ /* 0x000fe2000f8e020d */
[----:B-1----:R-:W-:-:S13]  /*dc80*/  ISETP.NE.AND P1, PT, R9, 0x1, PT ;  /* 0x000000010900780c */ /* 0x002fda0003f25270 */
[----:B------:R-:W1:Y:S02]  /*dc90*/  @P1 LDC.64 R2, c[0x0][0x420] ;  /* 0x00010800ff021b82 */ /* 0x000e640000000a00 */
[----:B-1----:R-:W-:-:S04]  /*dca0*/  @P1 IMAD.HI.U32 R8, R6, R2, RZ ;  /* 0x0000000206081227 */ /* 0x002fc800078e00ff */
[----:B------:R-:W-:Y:S01]  /*dcb0*/  IMAD.MOV.U32 R2, RZ, RZ, R6 ;  /* 0x000000ffff027224 */ /* 0x000fe200078e0006 */
[----:B------:R-:W-:-:S04]  /*dcc0*/  @P1 SHF.R.U32.HI R2, RZ, R3, R8 ;  /* 0x00000003ff021219 */ /* 0x000fc80000011608 */
[----:B------:R-:W-:Y:S02]  /*dcd0*/  IADD3 R12, -R2, RZ, RZ ;  /* 0x000000ff020c7210 */ /* 0x000fe40007ffe1ff */
[----:B------:R-:W-:-:S03]  /*dce0*/  SHF.R.S32.HI R3, RZ, 0x1f, R2 ;  /* 0x0000001fff037819 */ /* 0x000fc60000011402 */
[----:B------:R-:W-:Y:S02]  /*dcf0*/  IMAD R12, R9, R12, R6 ;  /* 0x0000000c090c7224 */ /* 0x000fe400078e0206 */
[----:B------:R-:W1:Y:S01]  /*dd00*/  LDC.64 R8, c[0x0][0x3f8] ;  /* 0x0000fe00ff087b82 */ /* 0x000e620000000a00 */
[----:B------:R-:W-:-:S04]  /*dd10*/  IMAD.WIDE.U32 R2, R0, UR4, R2 ;  /* 0x0000000400027c25 */ /* 0x000fc8000f8e0002 */
[----:B------:R-:W-:Y:S01]  /*dd20*/  IMAD.IADD R13, R13, 0x1, R3 ;  /* 0x000000010d0d7824 */ /* 0x000fe200078e0203 */
[----:B-1----:R-:W-:-:S04]  /*dd30*/  LEA R8, P1, R2, R8, 0x2 ;  /* 0x0000000802087211 */ /* 0x002fc800078210ff */
[----:B------:R-:W-:-:S05]  /*dd40*/  LEA.HI.X R9, R2, R9, R13, 0x2, P1 ;  /* 0x0000000902097211 */ /* 0x000fca00008f140d */
[----:B------:R1:W5:Y:S04]  /*dd50*/  LDG.E R8, desc[UR6][R8.64] ;  /* 0x0000000608087981 */ /* 0x000368000c1e1900 */
.L_x_60:
[----:B------:R-:W2:Y:S01]  /*dd60*/  S2R R3, SR_CgaCtaId ;  /* 0x0000000000037919 */ /* 0x000ea20000008800 */
[----:B------:R-:W-:-:S04]  /*dd70*/  MOV R2, 0x400 ;  /* 0x0000040000027802 */ /* 0x000fc80000000f00 */
[----:B--2---:R-:W-:Y:S02]  /*dd80*/  LEA R2, R3, R2, 0x18 ;  /* 0x0000000203027211 */ /* 0x004fe400078ec0ff */
[----:B------:R-:W-:Y:S02]  /*dd90*/  SHF.L.U32 R3, R10, 0x1f, RZ ;  /* 0x0000001f0a037819 */ /* 0x000fe400000006ff */
[----:B------:R-:W-:-:S04]  /*dda0*/  LEA R2, R7, R2, 0x3 ;  /* 0x0000000207027211 */ /* 0x000fc800078e18ff */
[----:B------:R-:W2:Y:S02]  /*ddb0*/  SYNCS.PHASECHK.TRANS64.TRYWAIT P1, [R2+URZ+0x38840], R3 ;  /* 0x03884003020075a7 */ /* 0x000ea4000802017f */
[----:B--2---:R-:W-:Y:S05]  /*ddc0*/  @!P1 BRA `(.L_x_61) ;  /* 0x0000001800b09947 */ /* 0x004fea0003800000 */
.L_x_101:
[----:B-1----:R-:W1:Y:S02]  /*ddd0*/  S2R R9, SR_TID.X ;  /* 0x0000000000097919 */ /* 0x002e640000002100 */
[----:B-1----:R-:W-:-:S04]  /*dde0*/  LOP3.LUT R9, R9, 0x7f, RZ, 0xc0, !PT ;  /* 0x0000007f09097812 */ /* 0x002fc800078ec0ff */
[----:B------:R-:W-:-:S13]  /*ddf0*/  ISETP.NE.AND P2, PT, R9, RZ, PT ;  /* 0x000000ff0900720c */ /* 0x000fda0003f45270 */
[----:B------:R-:W-:Y:S05]  /*de00*/  @P2 BRA `(.L_x_62) ;  /* 0x00000000001c2947 */ /* 0x000fea0003800000 */
[----:B------:R-:W1:Y:S01]  /*de10*/  S2R R9, SR_TID.X ;  /* 0x0000000000097919 */ /* 0x000e620000002100 */
[----:B--2---:R-:W-:-:S04]  /*de20*/  IMAD.MOV.U32 R3, RZ, RZ, 0xa000 ;  /* 0x0000a000ff037424 */ /* 0x004fc800078e00ff */
[----:B------:R3:W-:Y:S01]  /*de30*/  SYNCS.ARRIVE.TRANS64 RZ, [R2+URZ+0x38830], R3 ;  /* 0x0388300302ff79a7 */ /* 0x0007e2000800003f */
[----:B-1----:R-:W-:-:S04]  /*de40*/  LOP3.LUT R9, R9, 0x1f, RZ, 0xc0, !PT ;  /* 0x0000001f09097812 */ /* 0x002fc800078ec0ff */
[----:B------:R-:W-:-:S13]  /*de50*/  ISETP.NE.AND P1, PT, R9, RZ, PT ;  /* 0x000000ff0900720c */ /* 0x000fda0003f25270 */
[----:B---3--:R-:W-:Y:S05]  /*de60*/  @!P1 BRA `(.L_x_62) ;  /* 0x0000000000049947 */ /* 0x008fea0003800000 */
[----:B------:R-:W-:Y:S01]  /*de70*/  BPT.TRAP 0x1 ;  /* 0x000000040000795c */ /* 0x000fe20000300000 */
.L_x_62:
[----:B------:R-:W1:Y:S01]  /*de80*/  S2R R9, SR_CgaCtaId ;  /* 0x0000000000097919 */ /* 0x000e620000008800 */
[----:B--2---:R-:W-:Y:S01]  /*de90*/  MOV R3, 0x400 ;  /* 0x0000040000037802 */ /* 0x004fe20000000f00 */
        /* <DEDUP_REMOVED lines=12> */
[----:B------:R-:W-:-:S02]  /*df60*/  SHF.L.U32 R19, R19, 0x1f, RZ ;  /* 0x0000001f13137819 */ /* 0x000fc400000006ff */
[----:B------:R-:W-:Y:S02]  /*df70*/  UIADD3 UR9, UR9, 0x38830, URZ ;  /* 0x0003883009097890 */ /* 0x000fe4000fffe03f */
[----:B------:R-:W-:Y:S01]  /*df80*/  UIMAD UR11, UR11, 0x50, URZ ;  /* 0x000000500b0b78a4 */ /* 0x000fe2000f8e023f */
[----:B-1----:R-:W-:-:S05]  /*df90*/  LEA R3, R9, R3, 0x18 ;  /* 0x0000000309037211 */ /* 0x002fca00078ec0ff */
[----:B------:R-:W-:Y:S01]  /*dfa0*/  IMAD R2, R7, 0xa000, R3 ;  /* 0x0000a00007027824 */ /* 0x000fe200078e0203 */
[----:B------:R-:W-:-:S04]  /*dfb0*/  IADD3 R3, R3, 0x38800, RZ ;  /* 0x0003880003037810 */ /* 0x000fc80007ffe0ff */
[----:B------:R-:W-:Y:S01]  /*dfc0*/  R2UR UR14, R2 ;  /* 0x00000000020e72ca */ /* 0x000fe200000e0000 */
[----:B------:R-:W-:-:S12]  /*dfd0*/  IMAD R2, R16, 0x8, R3 ;  /* 0x0000000810027824 */ /* 0x000fd800078e0203 */
        /* <DEDUP_REMOVED lines=16> */
.L_x_102:
[----:B------:R-:W-:Y:S05]  /*e0e0*/  @P2 BRA `(.L_x_64) ;  /* 0x00000000001c2947 */ /* 0x000fea0003800000 */
[----:B------:R-:W2:Y:S01]  /*e0f0*/  S2R R9, SR_TID.X ;  /* 0x0000000000097919 */ /* 0x000ea20000002100 */
[----:B------:R-:W-:-:S04]  /*e100*/  MOV R3, 0xa000 ;  /* 0x0000a00000037802 */ /* 0x000fc80000000f00 */
[----:B------:R3:W-:Y:S01]  /*e110*/  SYNCS.ARRIVE.TRANS64 RZ, [R2+URZ+0x50], R3 ;  /* 0x0000500302ff79a7 */ /* 0x0007e2000800003f */
[----:B--2---:R-:W-:-:S04]  /*e120*/  LOP3.LUT R9, R9, 0x1f, RZ, 0xc0, !PT ;  /* 0x0000001f09097812 */ /* 0x004fc800078ec0ff */
[----:B------:R-:W-:-:S13]  /*e130*/  ISETP.NE.AND P1, PT, R9, RZ, PT ;  /* 0x000000ff0900720c */ /* 0x000fda0003f25270 */
[----:B---3--:R-:W-:Y:S05]  /*e140*/  @!P1 BRA `(.L_x_64) ;  /* 0x0000000000049947 */ /* 0x008fea0003800000 */
[----:B------:R-:W-:Y:S01]  /*e150*/  BPT.TRAP 0x1 ;  /* 0x000000040000795c */ /* 0x000fe20000300000 */
.L_x_64:
[----:B------:R-:W2:Y:S01]  /*e160*/  LDL.LU R3, [R1] ;  /* 0x0000000001037983 */ /* 0x000ea20000300800 */
[----:B------:R-:W-:Y:S01]  /*e170*/  MOV R9, 0x400 ;  /* 0x0000040000097802 */ /* 0x000fe20000000f00 */
[----:B------:R-:W3:Y:S01]  /*e180*/  S2R R13, SR_CgaCtaId ;  /* 0x00000000000d7919 */ /* 0x000ee20000008800 */
[----:B------:R-:W-:Y:S01]  /*e190*/  R2UR UR9, R2 ;  /* 0x00000000020972ca */ /* 0x000fe200000e0000 */
[----:B------:R-:W-:Y:S01]  /*e1a0*/  UIADD3 UR4, UP0, UR36, 0x470, URZ ;  /* 0x0000047024047890 */ /* 0x000fe2000ff1e03f */
[----:B------:R-:W-:Y:S02]  /*e1b0*/  R2UR UR13, R5 ;  /* 0x00000000050d72ca */ /* 0x000fe400000e0000 */
[----:B------:R-:W-:Y:S01]  /*e1c0*/  R2UR UR12, R4 ;  /* 0x00000000040c72ca */ /* 0x000fe200000e0000 */
[----:B------:R-:W-:Y:S01]  /*e1d0*/  UIADD3.X UR5, URZ, UR37, URZ, UP0, !UPT ;  /* 0x000000253f057290 */ /* 0x000fe200087fe43f */
[----:B---3--:R-:W-:-:S05]  /*e1e0*/  LEA R9, R13, R9, 0x18 ;  /* 0x000000090d097211 */ /* 0x008fca00078ec0ff */
        /* <DEDUP_REMOVED lines=27> */
[----:B---3--:R-:W-:Y:S01]  /*e3a0*/  NOP ;  /* 0x0000000000007918 */ /* 0x008fe20000000000 */
.L_x_59:
[----:B------:R-:W-:Y:S05]  /*e3b0*/  BSYNC B1 ;  /* 0x0000000000017941 */ /* 0x000fea0003800000 */
.L_x_58:
[----:B------:R-:W-:Y:S01]  /*e3c0*/  IADD3 R16, R7, 0x1, RZ ;  /* 0x0000000107107810 */ /* 0x000fe20007ffe0ff */
[----:B------:R-:W-:Y:S03]  /*e3d0*/  BSSY B1, `(.L_x_65) ;  /* 0x0000081000017945 */ /* 0x000fe60003800000 */
[----:B------:R-:W-:-:S04]  /*e3e0*/  ISETP.NE.AND P1, PT, R16, 0x2, PT ;  /* 0x000000021000780c */ /* 0x000fc80003f25270 */
[----:B-1----:R-:W-:Y:S02]  /*e3f0*/  SEL R19, RZ, 0x1, P1 ;  /* 0x00000001ff137807 */ /* 0x002fe40000800000 */
[----:B------:R-:W-:Y:S02]  /*e400*/  SEL R16, R16, RZ, P1 ;  /* 0x000000ff10107207 */ /* 0x000fe40000800000 */
[----:B------:R-:W-:Y:S01]  /*e410*/  LOP3.LUT R19, R10, R19, RZ, 0x3c, !PT ;  /* 0x000000130a137212 */ /* 0x000fe200078e3cff */
[----:B------:R-:W-:Y:S06]  /*e420*/  @!P6 BRA `(.L_x_66) ;  /* 0x0000000400ece947 */ /* 0x000fec0003800000 */
[----:B------:R-:W-:Y:S01]  /*e430*/  VIADD R12, R6, 0xffffffff ;  /* 0xffffffff060c7836 */ /* 0x000fe20000000000 */
        /* <DEDUP_REMOVED lines=8> */
[----:B-1----:R-:W-:Y:S01]  /*e4c0*/  @P1 IMAD.HI.U32 R9, R12, R2, RZ ;  /* 0x000000020c091227 */ /* 0x002fe200078e00ff */
[----:B------:R-:W-:-:S04]  /*e4d0*/  MOV R2, R12 ;  /* 0x0000000c00027202 */ /* 0x000fc80000000f00 */
[----:B------:R-:W-:-:S05]  /*e4e0*/  @P1 SHF.R.U32.HI R2, RZ, R3, R9 ;  /* 0x00000003ff021219 */ /* 0x000fca0000011609 */
[----:B------:R-:W-:-:S04]  /*e4f0*/  IMAD.MOV R3, RZ, RZ, -R2 ;  /* 0x000000ffff037224 */ /* 0x000fc800078e0a02 */
[----:B------:R-:W-:Y:S01]  /*e500*/  IMAD R12, R8, R3, R12 ;  /* 0x00000003080c7224 */ /* 0x000fe200078e020c */
[--C-:B------:R-:W-:Y:S01]  /*e510*/  SHF.R.S32.HI R3, RZ, 0x1f, R2.reuse ;  /* 0x0000001fff037819 */ /* 0x100fe20000011402 */
[----:B------:R-:W1:Y:S02]  /*e520*/  LDC.64 R8, c[0x0][0x3f8] ;  /* 0x0000fe00ff087b82 */ /* 0x000e640000000a00 */
[----:B------:R-:W-:-:S05]  /*e530*/  IMAD.WIDE.U32 R2, R0, UR4, R2 ;  /* 0x0000000400027c25 */ /* 0x000fca000f8e0002 */
[----:B------:R-:W-:Y:S02]  /*e540*/  IADD3 R13, R13, R3, RZ ;  /* 0x000000030d0d7210 */ /* 0x000fe40007ffe0ff */
[----:B-1----:R-:W-:-:S04]  /*e550*/  LEA R8, P1, R2, R8, 0x2 ;  /* 0x0000000802087211 */ /* 0x002fc800078210ff */
[----:B------:R-:W-:-:S05]  /*e560*/  LEA.HI.X R9, R2, R9, R13, 0x2, P1 ;  /* 0x0000000902097211 */ /* 0x000fca00008f140d */
[----:B------:R1:W5:Y:S04]  /*e570*/  LDG.E R8, desc[UR6][R8.64] ;  /* 0x0000000608087981 */ /* 0x000368000c1e1900 */
.L_x_67:
[----:B------:R-:W2:Y:S01]  /*e580*/  S2R R3, SR_CgaCtaId ;  /* 0x0000000000037919 */ /* 0x000ea20000008800 */
[----:B------:R-:W-:-:S04]  /*e590*/  MOV R2, 0x400 ;  /* 0x0000040000027802 */ /* 0x000fc80000000f00 */
[----:B--2---:R-:W-:Y:S02]  /*e5a0*/  LEA R2, R3, R2, 0x18 ;  /* 0x0000000203027211 */ /* 0x004fe400078ec0ff */
[----:B------:R-:W-:-:S03]  /*e5b0*/  SHF.L.U32 R3, R19, 0x1f, RZ ;  /* 0x0000001f13037819 */ /* 0x000fc600000006ff */
[----:B------:R-:W-:-:S04]  /*e5c0*/  IMAD R2, R16, 0x8, R2 ;  /* 0x0000000810027824 */ /* 0x000fc800078e0202 */
[----:B------:R-:W2:Y:S02]  /*e5d0*/  SYNCS.PHASECHK.TRANS64.TRYWAIT P1, [R2+URZ+0x38840], R3 ;  /* 0x03884003020075a7 */ /* 0x000ea4000802017f */
[----:B--2---:R-:W-:Y:S05]  /*e5e0*/  @!P1 BRA `(.L_x_68) ;  /* 0x0000001000d09947 */ /* 0x004fea0003800000 */
.L_x_103:
[----:B-1----:R-:W1:Y:S02]  /*e5f0*/  S2R R9, SR_TID.X ;  /* 0x0000000000097919 */ /* 0x002e640000002100 */
[----:B-1----:R-:W-:-:S04]  /*e600*/  LOP3.LUT R9, R9, 0x7f, RZ, 0xc0, !PT ;  /* 0x0000007f09097812 */ /* 0x002fc800078ec0ff */
[----:B------:R-:W-:-:S13]  /*e610*/  ISETP.NE.AND P2, PT, R9, RZ, PT ;  /* 0x000000ff0900720c */ /* 0x000fda0003f45270 */
[----:B------:R-:W-:Y:S05]  /*e620*/  @P2 BRA `(.L_x_69) ;  /* 0x00000000001c2947 */ /* 0x000fea0003800000 */
[----:B------:R-:W1:Y:S01]  /*e630*/  S2R R9, SR_TID.X ;  /* 0x0000000000097919 */ /* 0x000e620000002100 */
[----:B--2---:R-:W-:-:S04]  /*e640*/  MOV R3, 0xa000 ;  /* 0x0000a00000037802 */ /* 0x004fc80000000f00 */
[----:B------:R3:W-:Y:S01]  /*e650*/  SYNCS.ARRIVE.TRANS64 RZ, [R2+URZ+0x38830], R3 ;  /* 0x0388300302ff79a7 */ /* 0x0007e2000800003f */
[----:B-1----:R-:W-:-:S04]  /*e660*/  LOP3.LUT R9, R9, 0x1f, RZ, 0xc0, !PT ;  /* 0x0000001f09097812 */ /* 0x002fc800078ec0ff */
[----:B------:R-:W-:-:S13]  /*e670*/  ISETP.NE.AND P1, PT, R9, RZ, PT ;  /* 0x000000ff0900720c */ /* 0x000fda0003f25270 */
[----:B---3--:R-:W-:Y:S05]  /*e680*/  @!P1 BRA `(.L_x_69) ;  /* 0x0000000000049947 */ /* 0x008fea0003800000 */
[----:B------:R-:W-:Y:S01]  /*e690*/  BPT.TRAP 0x1 ;  /* 0x000000040000795c */ /* 0x000fe20000300000 */
.L_x_69:
[----:B------:R-:W1:Y:S01]  /*e6a0*/  S2R R13, SR_CgaCtaId ;  /* 0x00000000000d7919 */ /* 0x000e620000008800 */
[----:B------:R-:W-:Y:S01]  /*e6b0*/  MOV R9, 0x400 ;  /* 0x0000040000097802 */ /* 0x000fe20000000f00 */
[----:B------:R-:W-:Y:S01]  /*e6c0*/  UIADD3 UR4, UP0, UR36, 0x370, URZ ;  /* 0x0000037024047890 */ /* 0x000fe2000ff1e03f */
[----:B------:R-:W-:Y:S01]  /*e6d0*/  R2UR UR11, R12 ;  /* 0x000000000c0b72ca */ /* 0x000fe200000e0000 */
[----:B------:R-:W-:Y:S01]  /*e6e0*/  UMOV UR10, URZ ;  /* 0x0000003f000a7c82 */ /* 0x000fe20008000000 */
[----:B------:R-:W-:Y:S01]  /*e6f0*/  R2UR UR12, R4 ;  /* 0x00000000040c72ca */ /* 0x000fe200000e0000 */
[----:B------:R-:W-:Y:S01]  /*e700*/  UIADD3.X UR5, URZ, UR37, URZ, UP0, !UPT ;  /* 0x000000253f057290 */ /* 0x000fe200087fe43f */
[----:B-----5:R-:W-:Y:S01]  /*e710*/  R2UR UR13, R8 ;  /* 0x00000000080d72ca */ /* 0x020fe200000e0000 */
[----:B------:R-:W-:Y:S01]  /*e720*/  UMOV UR6, 0x0 ;  /* 0x0000000000067882 */ /* 0x000fe20000000000 */
[----:B------:R-:W-:Y:S01]  /*e730*/  UMOV UR7, 0x14f00000 ;  /* 0x14f0000000077882 */ /* 0x000fe20000000000 */
[----:B------:R-:W-:Y:S01]  /*e740*/  UMOV UR17, 0x40 ;  /* 0x0000004000117882 */ /* 0x000fe20000000000 */
[----:B------:R-:W-:Y:S01]  /*e750*/  UMOV UR18, 0x80 ;  /* 0x0000008000127882 */ /* 0x000fe20000000000 */
[----:B------:R-:W-:-:S04]  /*e760*/  UMOV UR19, 0xc0 ;  /* 0x000000c000137882 */ /* 0x000fc80000000000 */
[----:B------:R-:W-:Y:S01]  /*e770*/  UIMAD UR11, UR11, 0x50, URZ ;  /* 0x000000500b0b78a4 */ /* 0x000fe2000f8e023f */
[----:B-1----:R-:W-:-:S05]  /*e780*/  LEA R9, R13, R9, 0x18 ;  /* 0x000000090d097211 */ /* 0x002fca00078ec0ff */
[----:B--2---:R-:W-:-:S05]  /*e790*/  VIADD R2, R9, 0x38800 ;  /* 0x0003880009027836 */ /* 0x004fca0000000000 */
[----:B------:R-:W-:Y:S01]  /*e7a0*/  LEA R3, R16, R2, 0x3 ;  /* 0x0000000210037211 */ /* 0x000fe200078e18ff */
[----:B------:R-:W-:-:S03]  /*e7b0*/  IMAD R2, R7, 0x8, R2 ;  /* 0x0000000807027824 */ /* 0x000fc600078e0202 */
[----:B------:R-:W-:Y:S01]  /*e7c0*/  R2UR UR9, R3 ;  /* 0x00000000030972ca */ /* 0x000fe200000e0000 */
[----:B------:R-:W-:-:S05]  /*e7d0*/  IMAD R3, R16, 0xa000, R9 ;  /* 0x0000a00010037824 */ /* 0x000fca00078e0209 */
[----:B------:R-:W-:Y:S02]  /*e7e0*/  R2UR UR14, R3 ;  /* 0x00000000030e72ca */ /* 0x000fe400000e0000 */
[----:B------:R-:W-:-:S05]  /*e7f0*/  SHF.L.U32 R3, R10, 0x1f, RZ ;  /* 0x0000001f0a037819 */ /* 0x000fca00000006ff */
[----:B------:R-:W-:-:S06]  /*e800*/  UIADD3 UR9, UR9, 0x30, URZ ;  /* 0x0000003009097890 */ /* 0x000fcc000fffe03f */
        /* <DEDUP_REMOVED lines=16> */
.L_x_104:
[----:B------:R-:W-:Y:S05]  /*e910*/  @P2 BRA `(.L_x_71) ;  /* 0x00000000001c2947 */ /* 0x000fea0003800000 */
[----:B------:R-:W2:Y:S01]  /*e920*/  S2R R9, SR_TID.X ;  /* 0x0000000000097919 */ /* 0x000ea20000002100 */
[----:B-1----:R-:W-:-:S04]  /*e930*/  MOV R3, 0xa000 ;  /* 0x0000a00000037802 */ /* 0x002fc80000000f00 */
[----:B------:R3:W-:Y:S01]  /*e940*/  SYNCS.ARRIVE.TRANS64 RZ, [R2+URZ+0x50], R3 ;  /* 0x0000500302ff79a7 */ /* 0x0007e2000800003f */
[----:B--2---:R-:W-:-:S04]  /*e950*/  LOP3.LUT R9, R9, 0x1f, RZ, 0xc0, !PT ;  /* 0x0000001f09097812 */ /* 0x004fc800078ec0ff */
[----:B------:R-:W-:-:S13]  /*e960*/  ISETP.NE.AND P1, PT, R9, RZ, PT ;  /* 0x000000ff0900720c */ /* 0x000fda0003f25270 */
[----:B---3--:R-:W-:Y:S05]  /*e970*/  @!P1 BRA `(.L_x_71) ;  /* 0x0000000000049947 */ /* 0x008fea0003800000 */
[----:B------:R-:W-:Y:S01]  /*e980*/  BPT.TRAP 0x1 ;  /* 0x000000040000795c */ /* 0x000fe20000300000 */
.L_x_71:
[----:B-1----:R-:W2:Y:S01]  /*e990*/  LDL.LU R3, [R1] ;  /* 0x0000000001037983 */ /* 0x002ea20000300800 */
[----:B------:R-:W-:Y:S01]  /*e9a0*/  MOV R9, 0x400 ;  /* 0x0000040000097802 */ /* 0x000fe20000000f00 */
[----:B------:R-:W1:Y:S01]  /*e9b0*/  S2R R10, SR_CgaCtaId ;  /* 0x00000000000a7919 */ /* 0x000e620000008800 */
[----:B------:R-:W-:Y:S01]  /*e9c0*/  R2UR UR9, R2 ;  /* 0x00000000020972ca */ /* 0x000fe200000e0000 */
[----:B------:R-:W-:Y:S01]  /*e9d0*/  UIADD3 UR4, UP0, UR36, 0x470, URZ ;  /* 0x0000047024047890 */ /* 0x000fe2000ff1e03f */
[----:B------:R-:W-:Y:S02]  /*e9e0*/  R2UR UR13, R5 ;  /* 0x00000000050d72ca */ /* 0x000fe400000e0000 */
[----:B------:R-:W-:Y:S01]  /*e9f0*/  R2UR UR12, R4 ;  /* 0x00000000040c72ca */ /* 0x000fe200000e0000 */
[----:B------:R-:W-:Y:S01]  /*ea00*/  UIADD3.X UR5, URZ, UR37, URZ, UP0, !UPT ;  /* 0x000000253f057290 */ /* 0x000fe200087fe43f */
[----:B-1----:R-:W-:-:S05]  /*ea10*/  LEA R9, R10, R9, 0x18 ;  /* 0x000000090a097211 */ /* 0x002fca00078ec0ff */
        /* <DEDUP_REMOVED lines=28> */
.L_x_66:
[----:B------:R-:W-:Y:S05]  /*ebe0*/  BSYNC B1 ;  /* 0x0000000000017941 */ /* 0x000fea0003800000 */
.L_x_65:
[C---:B------:R-:W-:Y:S02]  /*ebf0*/  ISETP.GT.AND P1, PT, R6.reuse, 0x1, PT ;  /* 0x000000010600780c */ /* 0x040fe40003f24270 */
[----:B------:R-:W-:-:S11]  /*ec00*/  IADD3 R6, R6, -0x2, RZ ;  /* 0xfffffffe06067810 */ /* 0x000fd60007ffe0ff */
[----:B------:R-:W-:Y:S05]  /*ec10*/  @P1 BRA `(.L_x_72) ;  /* 0xffffffec00e01947 */ /* 0x000fea000383ffff */
.L_x_57:
[----:B------:R-:W-:Y:S05]  /*ec20*/  BSYNC B0 ;  /* 0x0000000000007941 */ /* 0x000fea0003800000 */
.L_x_48:
[----:B------:R-:W-:Y:S04]  /*ec30*/  BSSY B0, `(.L_x_73) ;  /* 0x0000037000007945 */ /* 0x000fe80003800000 */
[----:B------:R-:W-:Y:S05]  /*ec40*/  @!P6 BRA `(.L_x_74) ;  /* 0x0000000000d4e947 */ /* 0x000fea0003800000 */
[----:B------:R-:W2:Y:S01]  /*ec50*/  S2R R3, SR_CgaCtaId ;  /* 0x0000000000037919 */ /* 0x000ea20000008800 */
[----:B------:R-:W-:Y:S01]  /*ec60*/  MOV R0, 0x400 ;  /* 0x0000040000007802 */ /* 0x000fe20000000f00 */
[----:B------:R-:W3:Y:S03]  /*ec70*/  S2R R2, SR_TID.X ;  /* 0x0000000000027919 */ /* 0x000ee60000002100 */
[----:B--2---:R-:W-:Y:S02]  /*ec80*/  LEA R0, R3, R0, 0x18 ;  /* 0x0000000003007211 */ /* 0x004fe400078ec0ff */
[----:B---3--:R-:W-:-:S03]  /*ec90*/  LOP3.LUT R2, R2, 0x7f, RZ, 0xc0, !PT ;  /* 0x0000007f02027812 */ /* 0x008fc600078ec0ff */
[----:B------:R-:W-:Y:S01]  /*eca0*/  IMAD R3, R16, 0x8, R0 ;  /* 0x0000000810037824 */ /* 0x000fe200078e0200 */
[----:B------:R-:W-:Y:S02]  /*ecb0*/  SHF.L.U32 R0, R19, 0x1f, RZ ;  /* 0x0000001f13007819 */ /* 0x000fe400000006ff */
[----:B------:R-:W-:Y:S02]  /*ecc0*/  ISETP.NE.AND P1, PT, R2, RZ, PT ;  /* 0x000000ff0200720c */ /* 0x000fe40003f25270 */
[----:B------:R-:W2:Y:S02]  /*ecd0*/  SYNCS.PHASECHK.TRANS64.TRYWAIT P0, [R3+URZ+0x38860], R0 ;  /* 0x03886000030075a7 */ /* 0x000ea4000800017f */
[----:B--2---:R-:W-:Y:S09]  /*ece0*/  @!P0 BRA `(.L_x_75) ;  /* 0x0000000c00388947 */ /* 0x004ff20003800000 */
.L_x_105:
[----:B------:R-:W-:Y:S05]  /*ecf0*/  @P1 BRA `(.L_x_76) ;  /* 0x00000000001c1947 */ /* 0x000fea0003800000 */
[----:B------:R-:W3:Y:S01]  /*ed00*/  S2R R2, SR_TID.X ;  /* 0x0000000000027919 */ /* 0x000ee20000002100 */
[----:B--2---:R-:W-:-:S04]  /*ed10*/  MOV R0, 0xa000 ;  /* 0x0000a00000007802 */ /* 0x004fc80000000f00 */
[----:B------:R4:W-:Y:S01]  /*ed20*/  SYNCS.ARRIVE.TRANS64 RZ, [R3+URZ+0x38850], R0 ;  /* 0x0388500003ff79a7 */ /* 0x0009e2000800003f */
[----:B---3--:R-:W-:-:S04]  /*ed30*/  LOP3.LUT R2, R2, 0x1f, RZ, 0xc0, !PT ;  /* 0x0000001f02027812 */ /* 0x008fc800078ec0ff */
[----:B------:R-:W-:-:S13]  /*ed40*/  ISETP.NE.AND P0, PT, R2, RZ, PT ;  /* 0x000000ff0200720c */ /* 0x000fda0003f05270 */
[----:B----4-:R-:W-:Y:S05]  /*ed50*/  @!P0 BRA `(.L_x_76) ;  /* 0x0000000000048947 */ /* 0x010fea0003800000 */
[----:B------:R-:W-:Y:S01]  /*ed60*/  BPT.TRAP 0x1 ;  /* 0x000000040000795c */ /* 0x000fe20000300000 */
.L_x_76:
[----:B------:R-:W3:Y:S01]  /*ed70*/  LDL R2, [R1] ;  /* 0x0000000001027983 */ /* 0x000ee20000100800 */
[----:B--2---:R-:W-:Y:S01]  /*ed80*/  MOV R0, 0x400 ;  /* 0x0000040000007802 */ /* 0x004fe20000000f00 */
[----:B-1----:R-:W1:Y:S01]  /*ed90*/  S2R R6, SR_CgaCtaId ;  /* 0x0000000000067919 */ /* 0x002e620000008800 */
        /* <DEDUP_REMOVED lines=17> */
[----:B---3--:R-:W-:-:S13]  /*eeb0*/  R2UR UR11, R2 ;  /* 0x00000000020b72ca */ /* 0x008fda00000e0000 */
[----:B------:R-:W-:-:S09]  /*eec0*/  UIMAD UR11, UR11, 0x50, URZ ;  /* 0x000000500b0b78a4 */ /* 0x000fd2000f8e023f */
[----:B------:R1:W-:Y:S02]  /*eed0*/  UTMALDG.4D [UR8], [UR4], desc[UR6] ;  /* 0x00000608040075b4 */ /* 0x0003e40008019000 */
[----:B-1----:R-:W-:Y:S01]  /*eee0*/  UMOV UR8, UR15 ;  /* 0x0000000f00087c82 */ /* 0x002fe20008000000 */
[----:B------:R-:W-:Y:S01]  /*eef0*/  UMOV UR10, UR17 ;  /* 0x00000011000a7c82 */ /* 0x000fe20008000000 */
[----:B------:R-:W-:Y:S01]  /*ef00*/  UMOV UR15, 0x80 ;  /* 0x00000080000f7882 */ /* 0x000fe20000000000 */
[----:B------:R1:W-:Y:S02]  /*ef10*/  UTMALDG.4D [UR8], [UR4], desc[UR6] ;  /* 0x00000608040075b4 */ /* 0x0003e40008019000 */
[----:B-1----:R-:W-:Y:S01]  /*ef20*/  UMOV UR8, UR16 ;  /* 0x0000001000087c82 */ /* 0x002fe20008000000 */
[----:B------:R-:W-:Y:S01]  /*ef30*/  UMOV UR10, UR15 ;  /* 0x0000000f000a7c82 */ /* 0x000fe20008000000 */
[----:B------:R-:W-:Y:S01]  /*ef40*/  UMOV UR15, 0xc0 ;  /* 0x000000c0000f7882 */ /* 0x000fe20000000000 */
[----:B------:R1:W-:Y:S02]  /*ef50*/  UTMALDG.4D [UR8], [UR4], desc[UR6] ;  /* 0x00000608040075b4 */ /* 0x0003e40008019000 */
[----:B-1----:R-:W-:Y:S01]  /*ef60*/  UMOV UR8, UR14 ;  /* 0x0000000e00087c82 */ /* 0x002fe20008000000 */
[----:B------:R-:W-:-:S02]  /*ef70*/  UMOV UR10, UR15 ;  /* 0x0000000f000a7c82 */ /* 0x000fc40008000000 */
[----:B------:R2:W-:Y:S02]  /*ef80*/  UTMALDG.4D [UR8], [UR4], desc[UR6] ;  /* 0x00000608040075b4 */ /* 0x0005e40008019000 */
[----:B--2---:R-:W-:Y:S01]  /*ef90*/  NOP ;  /* 0x0000000000007918 */ /* 0x004fe20000000000 */
.L_x_74:
[----:B------:R-:W-:Y:S05]  /*efa0*/  BSYNC B0 ;  /* 0x0000000000007941 */ /* 0x000fea0003800000 */
.L_x_73:
[----:B------:R-:W2:Y:S01]  /*efb0*/  LDL.LU R0, [R1+0x10] ;  /* 0x0000100001007983 */ /* 0x000ea20000300800 */
[----:B------:R-:W-:-:S03]  /*efc0*/  ULDC UR4, c[0x0][0xda4] ;  /* 0x0003690000047ab9 */ /* 0x000fc60000000800 */
[----:B------:R-:W3:Y:S01]  /*efd0*/  LDL.LU R2, [R1+0x18] ;  /* 0x0000180001027983 */ /* 0x000ee20000300800 */
[----:B------:R-:W-:-:S05]  /*efe0*/  VIADD R16, R16, 0x1 ;  /* 0x0000000110107836 */ /* 0x000fca0000000000 */
[----:B------:R-:W-:-:S04]  /*eff0*/  ISETP.NE.AND P0, PT, R16, 0x2, PT ;  /* 0x000000021000780c */ /* 0x000fc80003f05270 */
[----:B------:R-:W-:Y:S02]  /*f000*/  SEL R16, R16, RZ, P0 ;  /* 0x000000ff10107207 */ /* 0x000fe40000000000 */
[----:B--2---:R-:W-:Y:S01]  /*f010*/  IADD3 R0, R0, UR38, RZ ;  /* 0x0000002600007c10 */ /* 0x004fe2000fffe0ff */
[----:B---3--:R-:W-:-:S04]  /*f020*/  VIADD R2, R2, 0x1 ;  /* 0x0000000102027836 */ /* 0x008fc80000000000 */
[----:B------:R2:W-:Y:S01]  /*f030*/  STL [R1+0x10], R0 ;  /* 0x0000100001007387 */ /* 0x0005e20000100800 */
[----:B------:R-:W-:-:S03]  /*f040*/  ISETP.GE.AND P1, PT, R0, UR4, PT ;  /* 0x0000000400007c0c */ /* 0x000fc6000bf26270 */
[----:B------:R3:W-:Y:S01]  /*f050*/  STL [R1+0x18], R2 ;  /* 0x0000180201007387 */ /* 0x0007e20000100800 */
[----:B--2---:R-:W-:-:S04]  /*f060*/  SEL R0, RZ, 0x1, P0 ;  /* 0x00000001ff007807 */ /* 0x004fc80000000000 */
[----:B------:R-:W-:-:S05]  /*f070*/  LOP3.LUT R19, R19, R0, RZ, 0x3c, !PT ;  /* 0x0000000013137212 */ /* 0x000fca00078e3cff */
[----:B---3--:R-:W-:Y:S05]  /*f080*/  @!P1 BRA `(.L_x_77) ;  /* 0xffffffcc008c9947 */ /* 0x008fea000383ffff */
[----:B------:R-:W-:-:S07]  /*f090*/  LOP3.LUT R2, R2, 0x1, RZ, 0xc, !PT ;  /* 0x0000000102027812 */ /* 0x000fce00078e0cff */
.L_x_32:
[----:B------:R-:W2:Y:S01]  /*f0a0*/  S2R R3, SR_CgaCtaId ;  /* 0x0000000000037919 */ /* 0x000ea20000008800 */
[----:B------:R-:W-:Y:S01]  /*f0b0*/  MOV R0, 0x400 ;  /* 0x0000040000007802 */ /* 0x000fe20000000f00 */
[----:B------:R-:W-:Y:S03]  /*f0c0*/  BSSY B0, `(.L_x_78) ;  /* 0x0000005000007945 */ /* 0x000fe60003800000 */
[----:B--2---:R-:W-:Y:S02]  /*f0d0*/  LEA R0, R3, R0, 0x18 ;  /* 0x0000000003007211 */ /* 0x004fe400078ec0ff */
[----:B------:R-:W-:-:S04]  /*f0e0*/  SHF.L.U32 R3, R2, 0x1f, RZ ;  /* 0x0000001f02037819 */ /* 0x000fc800000006ff */
[----:B------:R-:W2:Y:S02]  /*f0f0*/  SYNCS.PHASECHK.TRANS64.TRYWAIT P0, [R0+URZ+0x38820], R3 ;  /* 0x03882003000075a7 */ /* 0x000ea4000800017f */
[----:B--2---:R-:W-:Y:S05]  /*f100*/  @!P0 BRA `(.L_x_79) ;  /* 0x0000000800448947 */ /* 0x004fea0003800000 */
.L_x_106:
[----:B------:R-:W-:Y:S05]  /*f110*/  BSYNC B0 ;  /* 0x0000000000007941 */ /* 0x000fea0003800000 */
.L_x_78:
[----:B------:R-:W-:-:S03]  /*f120*/  UMOV UR4, 0xffffffff ;  /* 0xffffffff00047882 */ /* 0x000fc60000000000 */
[----:B------:R-:W-:Y:S05]  /*f130*/  BRA.DIV UR4, `(.L_x_80) ;  /* 0x0000000a044c7947 */ /* 0x000fea000b800000 */
[----:B------:R-:W3:Y:S02]  /*f140*/  S2R R2, SR_TID.X ;  /* 0x0000000000027919 */ /* 0x000ee40000002100 */
[----:B---3--:R-:W-:-:S04]  /*f150*/  SHF.R.U32.HI R2, RZ, 0x5, R2 ;  /* 0x00000005ff027819 */ /* 0x008fc80000011602 */
[----:B------:R-:W-:-:S05]  /*f160*/  LOP3.LUT R2, R2, 0x3, RZ, 0xc0, !PT ;  /* 0x0000000302027812 */ /* 0x000fca00078ec0ff */
[----:B------:R3:W4:Y:S02]  /*f170*/  SHFL.IDX PT, R14, R2, RZ, 0x1f ;  /* 0x00001fff020e7589 */ /* 0x00072400000e0000 */
.L_x_109:
[----:B----4-:R-:W-:Y:S01]  /*f180*/  ISETP.NE.AND P0, PT, R14, RZ, PT ;  /* 0x000000ff0e00720c */ /* 0x010fe20003f05270 */
[----:B------:R-:W-:-:S12]  /*f190*/  BSSY B0, `(.L_x_81) ;  /* 0x0000024000007945 */ /* 0x000fd80003800000 */
[----:B------:R-:W-:Y:S05]  /*f1a0*/  @P0 BRA `(.L_x_82) ;  /* 0x0000000000880947 */ /* 0x000fea0003800000 */
[----:B------:R-:W-:-:S03]  /*f1b0*/  UMOV UR4, 0xffffffff ;  /* 0xffffffff00047882 */ /* 0x000fc60000000000 */
[----:B------:R-:W-:Y:S05]  /*f1c0*/  BRA.DIV UR4, `(.L_x_83) ;  /* 0x0000000a045c7947 */ /* 0x000fea000b800000 */
[----:B------:R-:W-:-:S13]  /*f1d0*/  ELECT P6, URZ, PT ;  /* 0x00000000003f782f */ /* 0x000fda00038c0000 */
.L_x_112:
[----:B------:R-:W-:Y:S05]  /*f1e0*/  @!P6 BRA `(.L_x_82) ;  /* 0x000000000078e947 */ /* 0x000fea0003800000 */
[----:B---3--:R-:W3:Y:S02]  /*f1f0*/  LDL.LU R2, [R1+0x1c] ;  /* 0x00001c0001027983 */ /* 0x008ee40000300800 */
[----:B---3--:R-:W-:-:S04]  /*f200*/  LOP3.LUT R2, R2, 0x2, RZ, 0xfc, !PT ;  /* 0x0000000202027812 */ /* 0x008fc800078efcff */
[----:B------:R-:W-:-:S13]  /*f210*/  ISETP.NE.AND P2, PT, R2, 0x3, PT ;  /* 0x000000030200780c */ /* 0x000fda0003f45270 */
[----:B------:R-:W-:Y:S05]  /*f220*/  @!P2 BRA `(.L_x_84) ;  /* 0x000000000004a947 */ /* 0x000fea0003800000 */
[----:B------:R-:W-:Y:S01]  /*f230*/  BPT.TRAP 0x1 ;  /* 0x000000040000795c */ /* 0x000fe20000300000 */
.L_x_84:
[----:B--2---:R-:W-:Y:S02]  /*f240*/  IADD3 R3, R0, 0x38840, RZ ;  /* 0x0003884000037810 */ /* 0x004fe40007ffe0ff */
[----:B------:R-:W-:Y:S02]  /*f250*/  SHF.L.U32 R5, R19, 0x1f, RZ ;  /* 0x0000001f13057819 */ /* 0x000fe400000006ff */
[C---:B------:R-:W-:Y:S01]  /*f260*/  IADD3 R2, R16.reuse, 0x1, RZ ;  /* 0x0000000110027810 */ /* 0x040fe20007ffe0ff */
[----:B-1----:R-:W-:-:S03]  /*f270*/  IMAD R6, R16, 0x8, R3 ;  /* 0x0000000810067824 */ /* 0x002fc600078e0203 */
[----:B------:R-:W-:Y:S01]  /*f280*/  ISETP.NE.AND P1, PT, R2, 0x2, PT ;  /* 0x000000020200780c */ /* 0x000fe20003f25270 */
[----:B------:R-:W1:Y:S03]  /*f290*/  SYNCS.PHASECHK.TRANS64.TRYWAIT P0, [R6+URZ], R5 ;  /* 0x00000005060075a7 */ /* 0x000e66000800017f */
[----:B------:R-:W-:-:S04]  /*f2a0*/  SEL R4, RZ, 0x1, P1 ;  /* 0x00000001ff047807 */ /* 0x000fc80000800000 */
[----:B------:R-:W-:Y:S02]  /*f2b0*/  LOP3.LUT R19, R19, R4, RZ, 0x3c, !PT ;  /* 0x0000000413137212 */ /* 0x000fe400078e3cff */
[----:B------:R-:W-:Y:S02]  /*f2c0*/  SEL R4, R2, RZ, P1 ;  /* 0x000000ff02047207 */ /* 0x000fe40000800000 */
[----:B------:R-:W-:-:S03]  /*f2d0*/  SHF.L.U32 R2, R19, 0x1f, RZ ;  /* 0x0000001f13027819 */ /* 0x000fc600000006ff */
[----:B------:R-:W-:Y:S01]  /*f2e0*/  IMAD R3, R4, 0x8, R3 ;  /* 0x0000000804037824 */ /* 0x000fe200078e0203 */
[----:B-1----:R-:W-:Y:S06]  /*f2f0*/  @!P0 BRA `(.L_x_85) ;  /* 0x0000000800308947 */ /* 0x002fec0003800000 */
.L_x_113:
[----:B------:R-:W2:Y:S02]  /*f300*/  SYNCS.PHASECHK.TRANS64.TRYWAIT P0, [R3+URZ], R2 ;  /* 0x00000002030075a7 */ /* 0x000ea4000800017f */
[----:B--2---:R-:W-:Y:S05]  /*f310*/  @!P0 BRA `(.L_x_86) ;  /* 0x00000008003c8947 */ /* 0x004fea0003800000 */
.L_x_114:
[----:B------:R-:W-:Y:S05]  /*f320*/  @!P2 BRA `(.L_x_87) ;  /* 0x000000000004a947 */ /* 0x000fea0003800000 */
[----:B------:R-:W-:Y:S01]  /*f330*/  BPT.TRAP 0x1 ;  /* 0x000000040000795c */ /* 0x000fe20000300000 */
.L_x_87:
[----:B--2---:R-:W-:-:S05]  /*f340*/  IADD3 R3, R0, 0x38860, RZ ;  /* 0x0003886000037810 */ /* 0x004fca0007ffe0ff */
[----:B------:R-:W-:-:S04]  /*f350*/  IMAD R16, R16, 0x8, R3 ;  /* 0x0000000810107824 */ /* 0x000fc800078e0203 */
[----:B------:R-:W2:Y:S02]  /*f360*/  SYNCS.PHASECHK.TRANS64.TRYWAIT P0, [R16+URZ], R5 ;  /* 0x00000005100075a7 */ /* 0x000ea4000800017f */
[----:B--2---:R-:W-:Y:S05]  /*f370*/  @!P0 BRA `(.L_x_88) ;  /* 0x0000000800388947 */ /* 0x004fea0003800000 */
.L_x_115:
[----:B------:R-:W-:-:S07]  /*f380*/  LEA R3, R4, R3, 0x3 ;  /* 0x0000000304037211 */ /* 0x000fce00078e18ff */
.L_x_89:
[----:B---3--:R3:W4:Y:S02]  /*f390*/  SYNCS.PHASECHK.TRANS64.TRYWAIT P0, [R3+URZ], R2 ;  /* 0x00000002030075a7 */ /* 0x008724000800017f */
[----:B----4-:R-:W-:Y:S05]  /*f3a0*/  @!P0 NANOSLEEP.SYNCS 0x989680 ;  /* 0x009896800000895d */ /* 0x010fea0003900000 */
[----:B------:R-:W4:Y:S02]  /*f3b0*/  @!P0 SYNCS.PHASECHK.TRANS64 P0, [R3+URZ], R2 ;  /* 0x00000002030085a7 */ /* 0x000f24000800007f */
[----:B----4-:R-:W-:Y:S05]  /*f3c0*/  @!P0 BRA `(.L_x_89) ;  /* 0xfffffffc00f08947 */ /* 0x010fea000383ffff */
.L_x_82:
[----:B------:R-:W-:Y:S05]  /*f3d0*/  BSYNC B0 ;  /* 0x0000000000007941 */ /* 0x000fea0003800000 */
.L_x_81:
[----:B------:R-:W-:Y:S05]  /*f3e0*/  EXIT ;  /* 0x000000000000794d */ /* 0x000fea0003800000 */
.L_x_10:
[----:B------:R-:W-:-:S13]  /*f3f0*/  R2UR UR4, R18 ;  /* 0x00000000120472ca */ /* 0x000fda00000e0000 */
[----:B-1----:R-:W-:-:S04]  /*f400*/  IMAD.U32 R3, RZ, RZ, UR4 ;  /* 0x00000004ff037e24 */ /* 0x002fc8000f8e00ff */
[----:B------:R1:W2:Y:S03]  /*f410*/  SYNCS.PHASECHK.TRANS64.TRYWAIT P1, [R3+URZ+0x38800], R0 ;  /* 0x03880000030075a7 */ /* 0x0002a6000802017f */
[----:B--2---:R-:W-:Y:S05]  /*f420*/  @!P1 NANOSLEEP.SYNCS 0x989680 ;  /* 0x009896800000995d */ /* 0x004fea0003900000 */
[----:B------:R-:W2:Y:S02]  /*f430*/  @!P1 SYNCS.PHASECHK.TRANS64 P1, [R3+URZ+0x38800], R0 ;  /* 0x03880000030095a7 */ /* 0x000ea4000802007f */
[----:B--2---:R-:W-:Y:S05]  /*f440*/  @!P1 BRA `(.L_x_10) ;  /* 0xfffffffc00e89947 */ /* 0x004fea000383ffff */
[----:B------:R-:W-:Y:S05]  /*f450*/  BRA `(.L_x_90) ;  /* 0xffffff1c00387947 */ /* 0x000fea000383ffff */
.L_x_14:
[----:B--2---:R2:W3:Y:S02]  /*f460*/  SYNCS.PHASECHK.TRANS64.TRYWAIT P2, [R0+URZ+0x38830], R3 ;  /* 0x03883003000075a7 */ /* 0x0044e4000804017f */
[----:B---3--:R-:W-:Y:S05]  /*f470*/  @!P2 NANOSLEEP.SYNCS 0x989680 ;  /* 0x009896800000a95d */ /* 0x008fea0003900000 */
[----:B------:R-:W3:Y:S02]  /*f480*/  @!P2 SYNCS.PHASECHK.TRANS64 P2, [R0+URZ+0x38830], R3 ;  /* 0x038830030000a5a7 */ /* 0x000ee4000804007f */
[----:B---3--:R-:W-:Y:S05]  /*f490*/  @!P2 BRA `(.L_x_14) ;  /* 0xfffffffc00f0a947 */ /* 0x008fea000383ffff */
[----:B------:R-:W-:Y:S05]  /*f4a0*/  BRA `(.L_x_13) ;  /* 0xffffff1c006c7947 */ /* 0x000fea000383ffff */
.L_x_19:
[----:B--2---:R-:W-:-:S04]  /*f4b0*/  MOV R5, UR60 ;  /* 0x0000003c00057c02 */ /* 0x004fc80008000f00 */
[----:B------:R2:W3:Y:S03]  /*f4c0*/  SYNCS.PHASECHK.TRANS64.TRYWAIT P2, [R5+URZ+0x38830], R2 ;  /* 0x03883002050075a7 */ /* 0x0004e6000804017f */
[----:B---3--:R-:W-:Y:S05]  /*f4d0*/  @!P2 NANOSLEEP.SYNCS 0x989680 ;  /* 0x009896800000a95d */ /* 0x008fea0003900000 */
[----:B------:R-:W3:Y:S02]  /*f4e0*/  @!P2 SYNCS.PHASECHK.TRANS64 P2, [R5+URZ+0x38830], R2 ;  /* 0x038830020500a5a7 */ /* 0x000ee4000804007f */
[----:B---3--:R-:W-:Y:S05]  /*f4f0*/  @!P2 BRA `(.L_x_19) ;  /* 0xfffffffc00eca947 */ /* 0x008fea000383ffff */
[----:B------:R-:W-:Y:S05]  /*f500*/  BRA `(.L_x_18) ;  /* 0xffffff64001c7947 */ /* 0x000fea000383ffff */
.L_x_23:
[----:B----4-:R-:W-:-:S04]  /*f510*/  IMAD.U32 R3, RZ, RZ, UR5 ;  /* 0x00000005ff037e24 */ /* 0x010fc8000f8e00ff */
[----:B------:R4:W1:Y:S03]  /*f520*/  SYNCS.PHASECHK.TRANS64.TRYWAIT P2, [R3+URZ+0x38850], R0 ;  /* 0x03885000030075a7 */ /* 0x000866000804017f */
[----:B-1----:R-:W-:Y:S05]  /*f530*/  @!P2 NANOSLEEP.SYNCS 0x989680 ;  /* 0x009896800000a95d */ /* 0x002fea0003900000 */
[----:B------:R-:W1:Y:S02]  /*f540*/  @!P2 SYNCS.PHASECHK.TRANS64 P2, [R3+URZ+0x38850], R0 ;  /* 0x038850000300a5a7 */ /* 0x000e64000804007f */
[----:B-1----:R-:W-:Y:S05]  /*f550*/  @!P2 BRA `(.L_x_23) ;  /* 0xfffffffc00eca947 */ /* 0x002fea000383ffff */
[----:B------:R-:W-:Y:S05]  /*f560*/  BRA `(.L_x_22) ;  /* 0xffffff8c006c7947 */ /* 0x000fea000383ffff */
.L_x_28:
[----:B--2---:R-:W-:-:S04]  /*f570*/  MOV R3, UR7 ;  /* 0x0000000700037c02 */ /* 0x004fc80008000f00 */
[----:B------:R2:W3:Y:S03]  /*f580*/  SYNCS.PHASECHK.TRANS64.TRYWAIT P0, [R3+URZ+0x38850], R0 ;  /* 0x03885000030075a7 */ /* 0x0004e6000800017f */
[----:B---3--:R-:W-:Y:S05]  /*f590*/  @!P0 NANOSLEEP.SYNCS 0x989680 ;  /* 0x009896800000895d */ /* 0x008fea0003900000 */
[----:B------:R-:W3:Y:S02]  /*f5a0*/  @!P0 SYNCS.PHASECHK.TRANS64 P0, [R3+URZ+0x38850], R0 ;  /* 0x03885000030085a7 */ /* 0x000ee4000800007f */
[----:B---3--:R-:W-:Y:S05]  /*f5b0*/  @!P0 BRA `(.L_x_28) ;  /* 0xfffffffc00ec8947 */ /* 0x008fea000383ffff */
[----:B------:R-:W-:Y:S05]  /*f5c0*/  BRA `(.L_x_27) ;  /* 0xffffffa8009c7947 */ /* 0x000fea000383ffff */
.L_x_40:
[----:B------:R-:W1:Y:S01]  /*f5d0*/  S2R R6, SR_TID.X ;  /* 0x0000000000067919 */ /* 0x000e620000002100 */
[----:B------:R-:W-:Y:S01]  /*f5e0*/  BSSY B0, `(.L_x_91) ;  /* 0x000000a000007945 */ /* 0x000fe20003800000 */
[----:B------:R-:W-:Y:S01]  /*f5f0*/  MOV R12, RZ ;  /* 0x000000ff000c7202 */ /* 0x000fe20000000f00 */
[----:B------:R-:W-:Y:S01]  /*f600*/  IMAD.MOV.U32 R11, RZ, RZ, 0x1f ;  /* 0x0000001fff0b7424 */ /* 0x000fe200078e00ff */
[----:B------:R-:W-:Y:S02]  /*f610*/  MOV R15, 0xffffffff ;  /* 0xffffffff000f7802 */ /* 0x000fe40000000f00 */
[----:B-1----:R-:W-:-:S04]  /*f620*/  SHF.R.U32.HI R6, RZ, 0x5, R6 ;  /* 0x00000005ff067819 */ /* 0x002fc80000011606 */
[----:B------:R-:W-:-:S05]  /*f630*/  LOP3.LUT R6, R6, 0x3, RZ, 0xc0, !PT ;  /* 0x0000000306067812 */ /* 0x000fca00078ec0ff */
[----:B------:R-:W-:-:S07]  /*f640*/  IMAD.MOV.U32 R13, RZ, RZ, R6 ;  /* 0x000000ffff0d7224 */ /* 0x000fce00078e0006 */
[----:B------:R-:W-:Y:S05]  /*f650*/  WARPSYNC.COLLECTIVE R15, `(.L_x_92) ;  /* 0x000000000f087348 */ /* 0x000fea0003c00000 */
[----:B------:R1:W2:Y:S02]  /*f660*/  SHFL.IDX P6, R14, R13, R12, R11 ;  /* 0x0000000c0d0e7389 */ /* 0x0002a400000c000b */
[----:B-12---:R-:W-:Y:S01]  /*f670*/  ENDCOLLECTIVE ;  /* 0x000000000000791b */ /* 0x006fe20003800000 */
.L_x_92:
[----:B------:R-:W-:Y:S05]  /*f680*/  BSYNC B0 ;  /* 0x0000000000007941 */ /* 0x000fea0003800000 */
.L_x_91:
[----:B------:R-:W-:Y:S05]  /*f690*/  BRA `(.L_x_93) ;  /* 0xffffffd000b47947 */ /* 0x000fea000383ffff */
.L_x_41:
[----:B------:R-:W-:Y:S01]  /*f6a0*/  BSSY B0, `(.L_x_94) ;  /* 0x0000006000007945 */ /* 0x000fe20003800000 */
[----:B------:R-:W-:-:S07]  /*f6b0*/  IMAD.MOV.U32 R15, RZ, RZ, -0x1 ;  /* 0xffffffffff0f7424 */ /* 0x000fce00078e00ff */
[----:B------:R-:W-:Y:S05]  /*f6c0*/  WARPSYNC.COLLECTIVE R15, `(.L_x_95) ;  /* 0x000000000f0c7348 */ /* 0x000fea0003c00000 */
[----:B------:R-:W-:Y:S02]  /*f6d0*/  ELECT P6, UR62, PT ;  /* 0x00000000003e782f */ /* 0x000fe400038c0000 */
[----:B------:R-:W-:Y:S01]  /*f6e0*/  MOV R14, UR62 ;  /* 0x0000003e000e7c02 */ /* 0x000fe20008000f00 */
[----:B------:R-:W-:Y:S10]  /*f6f0*/  ENDCOLLECTIVE ;  /* 0x000000000000791b */ /* 0x000ff40003800000 */
.L_x_95:
[----:B------:R-:W-:Y:S05]  /*f700*/  BSYNC B0 ;  /* 0x0000000000007941 */ /* 0x000fea0003800000 */
.L_x_94:
[----:B------:R-:W-:Y:S05]  /*f710*/  BRA `(.L_x_96) ;  /* 0xffffffd000ac7947 */ /* 0x000fea000383ffff */
.L_x_44:
[----:B---3--:R3:W4:Y:S02]  /*f720*/  SYNCS.PHASECHK.TRANS64.TRYWAIT P1, [R6+URZ+0x38840], R7 ;  /* 0x03884007060075a7 */ /* 0x008724000802017f */
[----:B----4-:R-:W-:Y:S05]  /*f730*/  @!P1 NANOSLEEP.SYNCS 0x989680 ;  /* 0x009896800000995d */ /* 0x010fea0003900000 */
[----:B------:R-:W4:Y:S02]  /*f740*/  @!P1 SYNCS.PHASECHK.TRANS64 P1, [R6+URZ+0x38840], R7 ;  /* 0x03884007060095a7 */ /* 0x000f24000802007f */
[----:B----4-:R-:W-:Y:S05]  /*f750*/  @!P1 BRA `(.L_x_44) ;  /* 0xfffffffc00f09947 */ /* 0x010fea000383ffff */
[----:B------:R-:W-:Y:S05]  /*f760*/  BRA `(.L_x_97) ;  /* 0xffffffd400147947 */ /* 0x000fea000383ffff */
.L_x_47:
[----:B-1----:R-:W1:Y:S01]  /*f770*/  S2R R8, SR_CgaCtaId ;  /* 0x0000000000087919 */ /* 0x002e620000008800 */
[----:B------:R-:W-:-:S04]  /*f780*/  MOV R7, 0x400 ;  /* 0x0000040000077802 */ /* 0x000fc80000000f00 */
[----:B-1----:R-:W-:-:S04]  /*f790*/  LEA R7, R8, R7, 0x18 ;  /* 0x0000000708077211 */ /* 0x002fc800078ec0ff */
[----:B------:R1:W2:Y:S03]  /*f7a0*/  SYNCS.PHASECHK.TRANS64.TRYWAIT P1, [R7+URZ+0x38820], R6 ;  /* 0x03882006070075a7 */ /* 0x0002a6000802017f */
[----:B--2---:R-:W-:Y:S05]  /*f7b0*/  @!P1 NANOSLEEP.SYNCS 0x989680 ;  /* 0x009896800000995d */ /* 0x004fea0003900000 */
[----:B------:R-:W2:Y:S02]  /*f7c0*/  @!P1 SYNCS.PHASECHK.TRANS64 P1, [R7+URZ+0x38820], R6 ;  /* 0x03882006070095a7 */ /* 0x000ea4000802007f */
[----:B--2---:R-:W-:Y:S05]  /*f7d0*/  @!P1 BRA `(.L_x_47) ;  /* 0xfffffffc00e49947 */ /* 0x004fea000383ffff */
[----:B------:R-:W-:Y:S05]  /*f7e0*/  BRA `(.L_x_98) ;  /* 0xffffffd800847947 */ /* 0x000fea000383ffff */
.L_x_53:
[----:B-1----:R1:W2:Y:S02]  /*f7f0*/  SYNCS.PHASECHK.TRANS64.TRYWAIT P1, [R2+URZ+0x38840], R3 ;  /* 0x03884003020075a7 */ /* 0x0022a4000802017f */
[----:B--2---:R-:W-:Y:S05]  /*f800*/  @!P1 NANOSLEEP.SYNCS 0x989680 ;  /* 0x009896800000995d */ /* 0x004fea0003900000 */
[----:B------:R-:W2:Y:S02]  /*f810*/  @!P1 SYNCS.PHASECHK.TRANS64 P1, [R2+URZ+0x38840], R3 ;  /* 0x03884003020095a7 */ /* 0x000ea4000802007f */
[----:B--2---:R-:W-:Y:S05]  /*f820*/  @!P1 BRA `(.L_x_53) ;  /* 0xfffffffc00f09947 */ /* 0x004fea000383ffff */
[----:B------:R-:W-:Y:S05]  /*f830*/  BRA `(.L_x_99) ;  /* 0xffffffdc00247947 */ /* 0x000fea000383ffff */
.L_x_55:
[----:B-1----:R1:W2:Y:S02]  /*f840*/  SYNCS.PHASECHK.TRANS64.TRYWAIT P1, [R2+URZ+0x60], R3 ;  /* 0x00006003020075a7 */ /* 0x0022a4000802017f */
[----:B--2---:R-:W-:Y:S05]  /*f850*/  @!P1 NANOSLEEP.SYNCS 0x989680 ;  /* 0x009896800000995d */ /* 0x004fea0003900000 */
[----:B------:R-:W2:Y:S02]  /*f860*/  @!P1 SYNCS.PHASECHK.TRANS64 P1, [R2+URZ+0x60], R3 ;  /* 0x00006003020095a7 */ /* 0x000ea4000802007f */
[----:B--2---:R-:W-:Y:S05]  /*f870*/  @!P1 BRA `(.L_x_55) ;  /* 0xfffffffc00f09947 */ /* 0x004fea000383ffff */
[----:B------:R-:W-:Y:S05]  /*f880*/  BRA `(.L_x_100) ;  /* 0xffffffdc00d47947 */ /* 0x000fea000383ffff */
.L_x_61:
[----:B--2---:R2:W3:Y:S02]  /*f890*/  SYNCS.PHASECHK.TRANS64.TRYWAIT P1, [R2+URZ+0x38840], R3 ;  /* 0x03884003020075a7 */ /* 0x0044e4000802017f */
[----:B---3--:R-:W-:Y:S05]  /*f8a0*/  @!P1 NANOSLEEP.SYNCS 0x989680 ;  /* 0x009896800000995d */ /* 0x008fea0003900000 */
[----:B------:R-:W3:Y:S02]  /*f8b0*/  @!P1 SYNCS.PHASECHK.TRANS64 P1, [R2+URZ+0x38840], R3 ;  /* 0x03884003020095a7 */ /* 0x000ee4000802007f */
[----:B---3--:R-:W-:Y:S05]  /*f8c0*/  @!P1 BRA `(.L_x_61) ;  /* 0xfffffffc00f09947 */ /* 0x008fea000383ffff */
[----:B------:R-:W-:Y:S05]  /*f8d0*/  BRA `(.L_x_101) ;  /* 0xffffffe4003c7947 */ /* 0x000fea000383ffff */
.L_x_63:
[----:B-1----:R1:W2:Y:S02]  /*f8e0*/  SYNCS.PHASECHK.TRANS64.TRYWAIT P1, [R2+URZ+0x60], R19 ;  /* 0x00006013020075a7 */ /* 0x0022a4000802017f */
[----:B--2---:R-:W-:Y:S05]  /*f8f0*/  @!P1 NANOSLEEP.SYNCS 0x989680 ;  /* 0x009896800000995d */ /* 0x004fea0003900000 */
[----:B------:R-:W2:Y:S02]  /*f900*/  @!P1 SYNCS.PHASECHK.TRANS64 P1, [R2+URZ+0x60], R19 ;  /* 0x00006013020095a7 */ /* 0x000ea4000802007f */
[----:B--2---:R-:W-:Y:S05]  /*f910*/  @!P1 BRA `(.L_x_63) ;  /* 0xfffffffc00f09947 */ /* 0x004fea000383ffff */
[----:B------:R-:W-:Y:S05]  /*f920*/  BRA `(.L_x_102) ;  /* 0xffffffe400ec7947 */ /* 0x000fea000383ffff */
.L_x_68:
[----:B--2---:R2:W3:Y:S02]  /*f930*/  SYNCS.PHASECHK.TRANS64.TRYWAIT P1, [R2+URZ+0x38840], R3 ;  /* 0x03884003020075a7 */ /* 0x0044e4000802017f */
[----:B---3--:R-:W-:Y:S05]  /*f940*/  @!P1 NANOSLEEP.SYNCS 0x989680 ;  /* 0x009896800000995d */ /* 0x008fea0003900000 */
[----:B------:R-:W3:Y:S02]  /*f950*/  @!P1 SYNCS.PHASECHK.TRANS64 P1, [R2+URZ+0x38840], R3 ;  /* 0x03884003020095a7 */ /* 0x000ee4000802007f */
[----:B---3--:R-:W-:Y:S05]  /*f960*/  @!P1 BRA `(.L_x_68) ;  /* 0xfffffffc00f09947 */ /* 0x008fea000383ffff */
[----:B------:R-:W-:Y:S05]  /*f970*/  BRA `(.L_x_103) ;  /* 0xffffffec001c7947 */ /* 0x000fea000383ffff */
.L_x_70:
[----:B-1----:R1:W2:Y:S02]  /*f980*/  SYNCS.PHASECHK.TRANS64.TRYWAIT P1, [R2+URZ+0x60], R3 ;  /* 0x00006003020075a7 */ /* 0x0022a4000802017f */
[----:B--2---:R-:W-:Y:S05]  /*f990*/  @!P1 NANOSLEEP.SYNCS 0x989680 ;  /* 0x009896800000995d */ /* 0x004fea0003900000 */
[----:B------:R-:W2:Y:S02]  /*f9a0*/  @!P1 SYNCS.PHASECHK.TRANS64 P1, [R2+URZ+0x60], R3 ;  /* 0x00006003020095a7 */ /* 0x000ea4000802007f */
[----:B--2---:R-:W-:Y:S05]  /*f9b0*/  @!P1 BRA `(.L_x_70) ;  /* 0xfffffffc00f09947 */ /* 0x004fea000383ffff */
[----:B------:R-:W-:Y:S05]  /*f9c0*/  BRA `(.L_x_104) ;  /* 0xffffffec00d07947 */ /* 0x000fea000383ffff */
.L_x_75:
[----:B--2---:R2:W3:Y:S02]  /*f9d0*/  SYNCS.PHASECHK.TRANS64.TRYWAIT P0, [R3+URZ+0x38860], R0 ;  /* 0x03886000030075a7 */ /* 0x0044e4000800017f */
[----:B---3--:R-:W-:Y:S05]  /*f9e0*/  @!P0 NANOSLEEP.SYNCS 0x989680 ;  /* 0x009896800000895d */ /* 0x008fea0003900000 */
[----:B------:R-:W3:Y:S02]  /*f9f0*/  @!P0 SYNCS.PHASECHK.TRANS64 P0, [R3+URZ+0x38860], R0 ;  /* 0x03886000030085a7 */ /* 0x000ee4000800007f */
[----:B---3--:R-:W-:Y:S05]  /*fa00*/  @!P0 BRA `(.L_x_75) ;  /* 0xfffffffc00f08947 */ /* 0x008fea000383ffff */
[----:B------:R-:W-:Y:S05]  /*fa10*/  BRA `(.L_x_105) ;  /* 0xfffffff000b47947 */ /* 0x000fea000383ffff */
.L_x_79:
[----:B--2---:R2:W3:Y:S02]  /*fa20*/  SYNCS.PHASECHK.TRANS64.TRYWAIT P0, [R0+URZ+0x38820], R3 ;  /* 0x03882003000075a7 */ /* 0x0044e4000800017f */
[----:B---3--:R-:W-:Y:S05]  /*fa30*/  @!P0 NANOSLEEP.SYNCS 0x989680 ;  /* 0x009896800000895d */ /* 0x008fea0003900000 */
[----:B------:R-:W3:Y:S02]  /*fa40*/  @!P0 SYNCS.PHASECHK.TRANS64 P0, [R0+URZ+0x38820], R3 ;  /* 0x03882003000085a7 */ /* 0x000ee4000800007f */
[----:B---3--:R-:W-:Y:S05]  /*fa50*/  @!P0 BRA `(.L_x_79) ;  /* 0xfffffffc00f08947 */ /* 0x008fea000383ffff */
[----:B------:R-:W-:Y:S05]  /*fa60*/  BRA `(.L_x_106) ;  /* 0xfffffff400a87947 */ /* 0x000fea000383ffff */
.L_x_80:
[----:B------:R-:W3:Y:S01]  /*fa70*/  S2R R2, SR_TID.X ;  /* 0x0000000000027919 */ /* 0x000ee20000002100 */
[----:B------:R-:W-:Y:S01]  /*fa80*/  BSSY B0, `(.L_x_107) ;  /* 0x000000a000007945 */ /* 0x000fe20003800000 */
[----:B------:R-:W-:Y:S01]  /*fa90*/  IMAD.MOV.U32 R12, RZ, RZ, RZ ;  /* 0x000000ffff0c7224 */ /* 0x000fe200078e00ff */
[----:B------:R-:W-:Y:S01]  /*faa0*/  MOV R11, 0x1f ;  /* 0x0000001f000b7802 */ /* 0x000fe20000000f00 */
[----:B------:R-:W-:Y:S01]  /*fab0*/  IMAD.MOV.U32 R15, RZ, RZ, -0x1 ;  /* 0xffffffffff0f7424 */ /* 0x000fe200078e00ff */
[----:B---3--:R-:W-:-:S04]  /*fac0*/  SHF.R.U32.HI R2, RZ, 0x5, R2 ;  /* 0x00000005ff027819 */ /* 0x008fc80000011602 */
[----:B------:R-:W-:-:S04]  /*fad0*/  LOP3.LUT R2, R2, 0x3, RZ, 0xc0, !PT ;  /* 0x0000000302027812 */ /* 0x000fc800078ec0ff */
[----:B------:R-:W-:-:S07]  /*fae0*/  MOV R13, R2 ;  /* 0x00000002000d7202 */ /* 0x000fce0000000f00 */
[----:B-12---:R-:W-:Y:S05]  /*faf0*/  WARPSYNC.COLLECTIVE R15, `(.L_x_108) ;  /* 0x000000000f087348 */ /* 0x006fea0003c00000 */
[----:B------:R3:W4:Y:S02]  /*fb00*/  SHFL.IDX P6, R14, R13, R12, R11 ;  /* 0x0000000c0d0e7389 */ /* 0x00072400000c000b */
[----:B-1234-:R-:W-:Y:S01]  /*fb10*/  ENDCOLLECTIVE ;  /* 0x000000000000791b */ /* 0x01efe20003800000 */
.L_x_108:
[----:B------:R-:W-:Y:S05]  /*fb20*/  BSYNC B0 ;  /* 0x0000000000007941 */ /* 0x000fea0003800000 */
.L_x_107:
[----:B------:R-:W-:Y:S05]  /*fb30*/  BRA `(.L_x_109) ;  /* 0xfffffff400907947 */ /* 0x000fea000383ffff */
.L_x_83:
[----:B------:R-:W-:Y:S01]  /*fb40*/  BSSY B1, `(.L_x_110) ;  /* 0x0000006000017945 */ /* 0x000fe20003800000 */
[----:B------:R-:W-:-:S07]  /*fb50*/  MOV R15, 0xffffffff ;  /* 0xffffffff000f7802 */ /* 0x000fce0000000f00 */
[----:B-123--:R-:W-:Y:S05]  /*fb60*/  WARPSYNC.COLLECTIVE R15, `(.L_x_111) ;  /* 0x000000000f0c7348 */ /* 0x00efea0003c00000 */
[----:B------:R-:W-:Y:S02]  /*fb70*/  ELECT P6, UR62, PT ;  /* 0x00000000003e782f */ /* 0x000fe400038c0000 */
[----:B------:R-:W-:Y:S01]  /*fb80*/  MOV R14, UR62 ;  /* 0x0000003e000e7c02 */ /* 0x000fe20008000f00 */
[----:B-123--:R-:W-:Y:S10]  /*fb90*/  ENDCOLLECTIVE ;  /* 0x000000000000791b */ /* 0x00eff40003800000 */
.L_x_111:
[----:B------:R-:W-:Y:S05]  /*fba0*/  BSYNC B1 ;  /* 0x0000000000017941 */ /* 0x000fea0003800000 */
.L_x_110:
[----:B------:R-:W-:Y:S05]  /*fbb0*/  BRA `(.L_x_112) ;  /* 0xfffffff400887947 */ /* 0x000fea000383ffff */
.L_x_85:
[----:B-1----:R1:W2:Y:S02]  /*fbc0*/  SYNCS.PHASECHK.TRANS64.TRYWAIT P0, [R6+URZ], R5 ;  /* 0x00000005060075a7 */ /* 0x0022a4000800017f */
[----:B--2---:R-:W-:Y:S05]  /*fbd0*/  @!P0 NANOSLEEP.SYNCS 0x989680 ;  /* 0x009896800000895d */ /* 0x004fea0003900000 */
[----:B------:R-:W2:Y:S02]  /*fbe0*/  @!P0 SYNCS.PHASECHK.TRANS64 P0, [R6+URZ], R5 ;  /* 0x00000005060085a7 */ /* 0x000ea4000800007f */
[----:B--2---:R-:W-:Y:S05]  /*fbf0*/  @!P0 BRA `(.L_x_85) ;  /* 0xfffffffc00f08947 */ /* 0x004fea000383ffff */
[----:B------:R-:W-:Y:S05]  /*fc00*/  BRA `(.L_x_113) ;  /* 0xfffffff400bc7947 */ /* 0x000fea000383ffff */
.L_x_86:
[----:B--2---:R2:W3:Y:S02]  /*fc10*/  SYNCS.PHASECHK.TRANS64.TRYWAIT P0, [R3+URZ], R2 ;  /* 0x00000002030075a7 */ /* 0x0044e4000800017f */
[----:B---3--:R-:W-:Y:S05]  /*fc20*/  @!P0 NANOSLEEP.SYNCS 0x989680 ;  /* 0x009896800000895d */ /* 0x008fea0003900000 */
[----:B------:R-:W3:Y:S02]  /*fc30*/  @!P0 SYNCS.PHASECHK.TRANS64 P0, [R3+URZ], R2 ;  /* 0x00000002030085a7 */ /* 0x000ee4000800007f */
[----:B---3--:R-:W-:Y:S05]  /*fc40*/  @!P0 BRA `(.L_x_86) ;  /* 0xfffffffc00f08947 */ /* 0x008fea000383ffff */
[----:B------:R-:W-:Y:S05]  /*fc50*/  BRA `(.L_x_114) ;  /* 0xfffffff400b07947 */ /* 0x000fea000383ffff */
.L_x_88:
[----:B--2---:R2:W3:Y:S02]  /*fc60*/  SYNCS.PHASECHK.TRANS64.TRYWAIT P0, [R16+URZ], R5 ;  /* 0x00000005100075a7 */ /* 0x0044e4000800017f */
[----:B---3--:R-:W-:Y:S05]  /*fc70*/  @!P0 NANOSLEEP.SYNCS 0x989680 ;  /* 0x009896800000895d */ /* 0x008fea0003900000 */
[----:B------:R-:W3:Y:S02]  /*fc80*/  @!P0 SYNCS.PHASECHK.TRANS64 P0, [R16+URZ], R5 ;  /* 0x00000005100085a7 */ /* 0x000ee4000800007f */
[----:B---3--:R-:W-:Y:S05]  /*fc90*/  @!P0 BRA `(.L_x_88) ;  /* 0xfffffffc00f08947 */ /* 0x008fea000383ffff */
[----:B------:R-:W-:Y:S05]  /*fca0*/  BRA `(.L_x_115) ;  /* 0xfffffff400b47947 */ /* 0x000fea000383ffff */
.L_x_116:
[----:B------:R-:W-:-:S00]  /*fcb0*/  BRA `(.L_x_116) ;  /* 0xfffffffc00fc7947 */ /* 0x000fc0000383ffff */
[----:B------:R-:W-:-:S00]  /*fcc0*/  NOP ;  /* 0x0000000000007918 */ /* 0x000fc00000000000 */
        /* <DEDUP_REMOVED lines=11> */
.L_x_12742:


//--------------------- .text._ZN7cutlass13device_kernelIN5flash11enable_sm90INS1_16FlashAttnFwdSm90INS1_25CollectiveMainloopFwdSm90ILi2EN4cute5tupleIJNS5_1CILi2EEENS7_ILi1EEES9_EEENS6_IJNS7_ILi128EEENS7_ILi80EEENS7_ILi256EEEEEELi256ENS_10bfloat16_tEfNS_4arch4Sm90ELb0ELb0ELb1ELb0ELb0ELb0ELb0ELb1ELb1ELb0ELb0ELb0EEENS1_21CollectiveEpilogueFwdINS6_IJSB_SD_SC_EEESA_SF_SH_Li256ELb0ELb0ELb0ELb0EEENS1_29StaticPersistentTileSchedulerILb0EEEEEEEEEvNT_6ParamsE --------------------------
	.section	.text._ZN7cutlass13device_kernelIN5flash11enable_sm90INS1_16FlashAttnFwdSm90INS1_25CollectiveMainloopFwdSm90ILi2EN4cute5tupleIJNS5_1CILi2EEENS7_ILi1EEES9_EEENS6_IJNS7_ILi128EEENS7_ILi80EEENS7_ILi256EEEEEELi256ENS_10bfloat16_tEfNS_4arch4Sm90ELb0ELb0ELb1ELb0ELb0ELb0ELb0ELb1ELb1ELb0ELb0ELb0EEENS1_21CollectiveEpilogueFwdINS6_IJSB_SD_SC_EEESA_SF_SH_Li256ELb0ELb0ELb0ELb0EEENS1_29StaticPersistentTileSchedulerILb0EEEEEEEEEvNT_6ParamsE,"ax",@progbits
	.align	128
.text._ZN7cutlass13device_kernelIN5flash11enable_sm90INS1_16FlashAttnFwdSm90INS1_25CollectiveMainloopFwdSm90ILi2EN4cute5tupleIJNS5_1CILi2EEENS7_ILi1EEES9_EEENS6_IJNS7_ILi128EEENS7_ILi80EEENS7_ILi256EEEEEELi256ENS_10bfloat16_tEfNS_4arch4Sm90ELb0ELb0ELb1ELb0ELb0ELb0ELb0ELb1ELb1ELb0ELb0ELb0EEENS1_21CollectiveEpilogueFwdINS6_IJSB_SD_SC_EEESA_SF_SH_Li256ELb0ELb0ELb0ELb0EEENS1_29StaticPersistentTileSchedulerILb0EEEEEEEEEvNT_6ParamsE:
        .type           _ZN7cutlass13device_kernelIN5flash11enable_sm90INS1_16FlashAttnFwdSm90INS1_25CollectiveMainloopFwdSm90ILi2EN4cute5tupleIJNS5_1CILi2EEENS7_ILi1EEES9_EEENS6_IJNS7_ILi128EEENS7_ILi80EEENS7_ILi256EEEEEELi256ENS_10bfloat16_tEfNS_4arch4Sm90ELb0ELb0ELb1ELb0ELb0ELb0ELb0ELb1ELb1ELb0ELb0ELb0EEENS1_21CollectiveEpilogueFwdINS6_IJSB_SD_SC_EEESA_SF_SH_Li256ELb0ELb0ELb0ELb0EEENS1_29StaticPersistentTileSchedulerILb0EEEEEEEEEvNT_6ParamsE,@function
        .size           _ZN7cutlass13device_kernelIN5flash11enable_sm90INS1_16FlashAttnFwdSm90INS1_25CollectiveMainloopFwdSm90ILi2EN4cute5tupleIJNS5_1CILi2EEENS7_ILi1EEES9_EEENS6_IJNS7_ILi128EEENS7_ILi80EEENS7_ILi256EEEEEELi256ENS_10bfloat16_tEfNS_4arch4Sm90ELb0ELb0ELb1ELb0ELb0ELb0ELb0ELb1ELb1ELb0ELb0ELb0EEENS1_21CollectiveEpilogueFwdINS6_IJSB_SD_SC_EEESA_SF_SH_Li256ELb0ELb0ELb0ELb0EEENS1_29StaticPersistentTileSchedulerILb0EEEEEEEEEvNT_6ParamsE,(.L_x_12743 - _ZN7cutlass13device_kernelIN5flash11enable_sm90INS1_16FlashAttnFwdSm90INS1_25CollectiveMainloopFwdSm90ILi2EN4cute5tupleIJNS5_1CILi2EEENS7_ILi1EEES9_EEENS6_IJNS7_ILi128EEENS7_ILi80EEENS7_ILi256EEEEEELi256ENS_10bfloat16_tEfNS_4arch4Sm90ELb0ELb0ELb1ELb0ELb0ELb0ELb0ELb1ELb1ELb0ELb0ELb0EEENS1_21CollectiveEpilogueFwdINS6_IJSB_SD_SC_EEESA_SF_SH_Li256ELb0ELb0ELb0ELb0EEENS1_29StaticPersistentTileSchedulerILb0EEEEEEEEEvNT_6ParamsE)
        .other          _ZN7cutlass13device_kernelIN5flash11enable_sm90INS1_16FlashAttnFwdSm90INS1_25CollectiveMainloopFwdSm90ILi2EN4cute5tupleIJNS5_1CILi2EEENS7_ILi1EEES9_EEENS6_IJNS7_ILi128EEENS7_ILi80EEENS7_ILi256EEEEEELi256ENS_10bfloat16_tEfNS_4arch4Sm90ELb0ELb0ELb1ELb0ELb0ELb0ELb0ELb1ELb1ELb0ELb0ELb0EEENS1_21CollectiveEpilogueFwdINS6_IJSB_SD_SC_EEESA_SF_SH_Li256ELb0ELb0ELb0ELb0EEENS1_29StaticPersistentTileSchedulerILb0EEEEEEEEEvNT_6ParamsE,@"STO_CUDA_ENTRY STV_DEFAULT"
_ZN7cutlass13device_kernelIN5flash11enable_sm90INS1_16FlashAttnFwdSm90INS1_25CollectiveMainloopFwdSm90ILi2EN4cute5tupleIJNS5_1CILi2EEENS7_ILi1EEES9_EEENS6_IJNS7_ILi128EEENS7_ILi80EEENS7_ILi256EEEEEELi256ENS_10bfloat16_tEfNS_4arch4Sm90ELb0ELb0ELb1ELb0ELb0ELb0ELb0ELb1ELb1ELb0ELb0ELb0EEENS1_21CollectiveEpilogueFwdINS6_IJSB_SD_SC_EEESA_SF_SH_Li256ELb0ELb0ELb0ELb0EEENS1_29StaticPersistentTileSchedulerILb0EEEEEEEEEvNT_6ParamsE:
[----:B------:R-:W1:Y:S02]  /*0000*/  LDC R1, c[0x0][0x28] ;  /* 0x00000a00ff017b82 */ /* 0x000e640000000800 */
[----:B-1----:R-:W-:Y:S01]  /*0010*/  VIADD R1, R1, 0xffffffd8 ;  /* 0xffffffd801017836 */ /* 0x002fe20000000000 */
[----:B------:R-:W1:Y:S01]  /*0020*/  S2R R8, SR_TID.X ;  /* 0x0000000000087919 */ /* 0x000e620000002100 */
[----:B------:R-:W-:Y:S01]  /*0030*/  ELECT P0, URZ, PT ;  /* 0x00000000003f782f */ /* 0x000fe20003800000 */
[----:B------:R-:W-:Y:S01]  /*0040*/  BSSY B0, `(.L_x_117) ;  /* 0x0000014000007945 */ /* 0x000fe20003800000 */
[----:B-1----:R-:W-:-:S05]  /*0050*/  SHF.R.U32.HI R0, RZ, 0x5, R8 ;  /* 0x00000005ff007819 */ /* 0x002fca0000011608 */
[----:B------:R-:W1:Y:S02]  /*0060*/  SHFL.IDX PT, R2, R0, RZ, 0x1f ;  /* 0x00001fff00027589 */ /* 0x000e6400000e0000 */
[----:B-1----:R-:W-:Y:S02]  /*0070*/  ISETP.EQ.AND P0, PT, R2, RZ, P0 ;  /* 0x000000ff0200720c */ /* 0x002fe40000702270 */
[----:B------:R-:W-:-:S11]  /*0080*/  SHF.R.U32.HI R2, RZ, 0x7, R8 ;  /* 0x00000007ff027819 */ /* 0x000fd60000011608 */
        /* <DEDUP_REMOVED lines=15> */
.L_x_118:
[----:B------:R-:W-:Y:S05]  /*0180*/  BSYNC B0 ;  /* 0x0000000000007941 */ /* 0x000fea0003800000 */
.L_x_117:
[----:B------:R-:W-:Y:S01]  /*0190*/  VOTEU.ANY UP0, P0 ;  /* 0x00000000003f7886 */ /* 0x000fe20000000100 */
[----:B------:R-:W1:Y:S01]  /*01a0*/  SHFL.IDX PT, R2, R2, RZ, 0x1f ;  /* 0x00001fff02027589 */ /* 0x000e6200000e0000 */
[----:B------:R-:W-:Y:S01]  /*01b0*/  UMOV UR4, 0x1 ;  /* 0x0000000100047882 */ /* 0x000fe20000000000 */
[----:B------:R-:W-:Y:S01]  /*01c0*/  UMOV UR7, 0x2 ;  /* 0x0000000200077882 */ /* 0x000fe20000000000 */
[----:B------:R-:W-:Y:S01]  /*01d0*/  VOTEU.ANY UP1, P0 ;  /* 0x00000000003f7886 */ /* 0x000fe20000020100 */
[----:B------:R-:W2:Y:S01]  /*01e0*/  @UP0 S2UR UR8, SR_CgaCtaId ;  /* 0x00000000000809c3 */ /* 0x000ea20000008800 */
[----:B------:R-:W3:Y:S01]  /*01f0*/  SHFL.IDX PT, R3, R0, RZ, 0x1f ;  /* 0x00001fff00037589 */ /* 0x000ee200000e0000 */
[----:B------:R-:W-:Y:S01]  /*0200*/  @UP0 UMOV UR6, 0x400 ;  /* 0x0000040000060882 */ /* 0x000fe20000000000 */
[----:B------:R-:W-:-:S04]  /*0210*/  @UP0 UIADD3 UR4, -UR4, 0x100000, URZ ;  /* 0x0010000004040890 */ /* 0x000fc8000fffe13f */
[----:B------:R-:W-:Y:S02]  /*0220*/  @UP0 USHF.L.U32 UR5, UR4, 0xb, URZ ;  /* 0x0000000b04050899 */ /* 0x000fe4000800063f */
[----:B------:R-:W-:Y:S01]  /*0230*/  @UP0 USHF.L.U32 UR4, UR4, 0x1, URZ ;  /* 0x0000000104040899 */ /* 0x000fe2000800063f */
[----:B------:R-:W-:Y:S01]  /*0240*/  VOTEU.ANY UP2, P0 ;  /* 0x00000000003f7886 */ /* 0x000fe20000040100 */
[----:B-1----:R-:W-:Y:S01]  /*0250*/  R2UR UR9, R2 ;  /* 0x00000000020972ca */ /* 0x002fe200000e0000 */
[----:B--2---:R-:W-:Y:S01]  /*0260*/  @UP0 ULEA UR8, UR8, UR6, 0x18 ;  /* 0x0000000608080291 */ /* 0x004fe2000f8ec03f */
[----:B---3--:R-:W-:Y:S01]  /*0270*/  ISETP.NE.AND P1, PT, R3, RZ, PT ;  /* 0x000000ff0300720c */ /* 0x008fe20003f25270 */
[----:B------:R-:W-:-:S04]  /*0280*/  @UP0 UIADD3 UR6, -UR7, 0x100000, URZ ;  /* 0x0010000007060890 */ /* 0x000fc8000fffe13f */
[----:B------:R-:W-:Y:S02]  /*0290*/  @UP0 USHF.L.U32 UR7, UR6, 0xb, URZ ;  /* 0x0000000b06070899 */ /* 0x000fe4000800063f */
[----:B------:R-:W-:-:S04]  /*02a0*/  @UP0 USHF.L.U32 UR6, UR6, 0x1, URZ ;  /* 0x0000000106060899 */ /* 0x000fc8000800063f */
[----:B------:R-:W-:Y:S01]  /*02b0*/  UISETP.NE.AND UP0, UPT, UR9, URZ, UPT ;  /* 0x0000003f0900728c */ /* 0x000fe2000bf05270 */
[----:B------:R-:W1:Y:S02]  /*02c0*/  FENCE.VIEW.ASYNC.S ;  /* 0x00000000000073c6 */ /* 0x000e640000000000 */
[----:B-1----:R1:W2:Y:S05]  /*02d0*/  @UP1 SYNCS.EXCH.64 URZ, [UR8+0x38800], UR4 ;  /* 0x03880004083f15b2 */ /* 0x0022aa0008000100 */
[----:B------:R1:W3:Y:S01]  /*02e0*/  @UP2 SYNCS.EXCH.64 URZ, [UR8+0x38820], UR6 ;  /* 0x03882006083f25b2 */ /* 0x0002e20008000100 */
[----:B------:R-:W-:Y:S05]  /*02f0*/  @P1 BRA `(.L_x_119) ;  /* 0x0000000000481947 */ /* 0x000fea0003800000 */
[----:B-1----:R-:W1:Y:S01]  /*0300*/  S2UR UR5, SR_CgaCtaId ;  /* 0x00000000000579c3 */ /* 0x002e620000008800 */
[----:B------:R-:W-:Y:S01]  /*0310*/  UMOV UR4, 0x400 ;  /* 0x0000040000047882 */ /* 0x000fe20000000000 */
[----:B------:R-:W-:Y:S01]  /*0320*/  UMOV UR6, 0x1 ;  /* 0x0000000100067882 */ /* 0x000fe20000000000 */
[----:B------:R-:W-:Y:S01]  /*0330*/  UMOV UR9, 0x4 ;  /* 0x0000000400097882 */ /* 0x000fe20000000000 */
[----:B------:R-:W-:-:S04]  /*0340*/  UIADD3 UR6, -UR6, 0x100000, URZ ;  /* 0x0010000006067890 */ /* 0x000fc8000fffe13f */
[----:B------:R-:W-:Y:S02]  /*0350*/  USHF.L.U32 UR7, UR6, 0xb, URZ ;  /* 0x0000000b06077899 */ /* 0x000fe4000800063f */
[----:B------:R-:W-:Y:S01]  /*0360*/  USHF.L.U32 UR6, UR6, 0x1, URZ ;  /* 0x0000000106067899 */ /* 0x000fe2000800063f */
[----:B------:R-:W-:Y:S01]  /*0370*/  ELECT P0, URZ, PT ;  /* 0x00000000003f782f */ /* 0x000fe20003800000 */
[----:B-1----:R-:W-:Y:S02]  /*0380*/  ULEA UR8, UR5, UR4, 0x18 ;  /* 0x0000000405087291 */ /* 0x002fe4000f8ec03f */
[----:B------:R-:W-:-:S04]  /*0390*/  UIADD3 UR4, -UR9, 0x100000, URZ ;  /* 0x0010000009047890 */ /* 0x000fc8000fffe13f */
[----:B------:R-:W-:Y:S02]  /*03a0*/  USHF.L.U32 UR5, UR4, 0xb, URZ ;  /* 0x0000000b04057899 */ /* 0x000fe4000800063f */
[----:B------:R-:W-:Y:S01]  /*03b0*/  USHF.L.U32 UR4, UR4, 0x1, URZ ;  /* 0x0000000104047899 */ /* 0x000fe2000800063f */
[----:B------:R-:W1:Y:S03]  /*03c0*/  FENCE.VIEW.ASYNC.S ;  /* 0x00000000000073c6 */ /* 0x000e660000000000 */
[----:B-1----:R4:W1:Y:S08]  /*03d0*/  SYNCS.EXCH.64 URZ, [UR8+0x38830], UR6 ;  /* 0x03883006083f75b2 */ /* 0x0028700008000100 */
[----:B------:R4:W1:Y:S01]  /*03e0*/  SYNCS.EXCH.64 URZ, [UR8+0x38840], UR4 ;  /* 0x03884004083f75b2 */ /* 0x0008620008000100 */
[----:B------:R4:W1:Y:S01]  /*03f0*/  SYNCS.EXCH.64 URZ, [UR8+0x38838], UR6 ;  /* 0x03883806083f75b2 */ /* 0x0008620008000100 */
[----:B------:R4:W1:Y:S02]  /*0400*/  SYNCS.EXCH.64 URZ, [UR8+0x38848], UR4 ;  /* 0x03884804083f75b2 */ /* 0x0008640008000100 */
[----:B----4-:R-:W-:Y:S01]  /*0410*/  NOP ;  /* 0x0000000000007918 */ /* 0x010fe20000000000 */
.L_x_119:
[----:B-1----:R-:W1:Y:S01]  /*0420*/  S2UR UR4, SR_CTAID.Y ;  /* 0x00000000000479c3 */ /* 0x002e620000002600 */
[----:B------:R-:W4:Y:S01]  /*0430*/  SHFL.IDX PT, R7, R0, RZ, 0x1f ;  /* 0x00001fff00077589 */ /* 0x000f2200000e0000 */
[----:B------:R-:W-:Y:S01]  /*0440*/  ULDC UR5, c[0x0][0x154] ;  /* 0x0000550000057ab9 */ /* 0x000fe20000000800 */
[----:B------:R-:W-:-:S05]  /*0450*/  NOP ;  /* 0x0000000000007918 */ /* 0x000fca0000000000 */
[----:B------:R-:W5:Y:S08]  /*0460*/  S2UR UR6, SR_CTAID.X ;  /* 0x00000000000679c3 */ /* 0x000f700000002500 */
[----:B------:R-:W2:Y:S01]  /*0470*/  LDC R6, c[0x0][0x148] ;  /* 0x00005200ff067b82 */ /* 0x000ea20000000800 */
[----:B-1----:R-:W-:Y:S02]  /*0480*/  I2FP.F32.U32 R2, UR4 ;  /* 0x0000000400027c45 */ /* 0x002fe40008201000 */
[----:B----4-:R-:W-:-:S03]  /*0490*/  ISETP.NE.AND P0, PT, R7, RZ, PT ;  /* 0x000000ff0700720c */ /* 0x010fc60003f05270 */
[----:B------:R-:W-:Y:S01]  /*04a0*/  FMUL R5, R2, UR5 ;  /* 0x0000000502057c20 */ /* 0x000fe20008400000 */
[----:B------:R-:W-:Y:S02]  /*04b0*/  SHF.R.S32.HI R2, RZ, 0x1f, R8 ;  /* 0x0000001fff027819 */ /* 0x000fe40000011408 */
[----:B-----5:R-:W-:Y:S02]  /*04c0*/  I2FP.F32.U32 R4, UR6 ;  /* 0x0000000600047c45 */ /* 0x020fe40008201000 */
[----:B------:R-:W-:Y:S01]  /*04d0*/  LEA.HI R2, R2, R8, RZ, 0x7 ;  /* 0x0000000802027211 */ /* 0x000fe200078f38ff */
[----:B------:R-:W1:Y:S02]  /*04e0*/  F2I.U32.TRUNC.NTZ R5, R5 ;  /* 0x0000000500057305 */ /* 0x000e64000020f000 */
[----:B-1----:R-:W-:-:S04]  /*04f0*/  IMAD.MOV R11, RZ, RZ, -R5 ;  /* 0x000000ffff0b7224 */ /* 0x002fc800078e0a05 */
[----:B--2---:R-:W-:Y:S01]  /*0500*/  IMAD R11, R6, R11, UR4 ;  /* 0x00000004060b7e24 */ /* 0x004fe2000f8e020b */
[----:B------:R-:W-:Y:S02]  /*0510*/  ULDC UR4, c[0x0][0x150] ;  /* 0x0000540000047ab9 */ /* 0x000fe40000000800 */
[----:B------:R-:W-:Y:S01]  /*0520*/  FMUL R9, R4, UR4 ;  /* 0x0000000404097c20 */ /* 0x000fe20008400000 */
[----:B------:R-:W-:Y:S06]  /*0530*/  @P0 BRA `(.L_x_120) ;  /* 0x0000000000480947 */ /* 0x000fec0003800000 */
[----:B------:R-:W1:Y:S01]  /*0540*/  S2UR UR5, SR_CgaCtaId ;  /* 0x00000000000579c3 */ /* 0x000e620000008800 */
[----:B------:R-:W-:Y:S01]  /*0550*/  UMOV UR4, 0x400 ;  /* 0x0000040000047882 */ /* 0x000fe20000000000 */
[----:B------:R-:W-:Y:S01]  /*0560*/  UMOV UR6, 0x1 ;  /* 0x0000000100067882 */ /* 0x000fe20000000000 */
[----:B------:R-:W-:Y:S01]  /*0570*/  UMOV UR7, 0x4 ;  /* 0x0000000400077882 */ /* 0x000fe20000000000 */
[----:B------:R-:W-:Y:S01]  /*0580*/  ELECT P0, URZ, PT ;  /* 0x00000000003f782f */ /* 0x000fe20003800000 */
[----:B-1----:R-:W-:Y:S02]  /*0590*/  ULEA UR8, UR5, UR4, 0x18 ;  /* 0x0000000405087291 */ /* 0x002fe4000f8ec03f */
[----:B------:R-:W-:-:S04]  /*05a0*/  UIADD3 UR4, -UR6, 0x100000, URZ ;  /* 0x0010000006047890 */ /* 0x000fc8000fffe13f */
[----:B------:R-:W-:Y:S02]  /*05b0*/  USHF.L.U32 UR5, UR4, 0xb, URZ ;  /* 0x0000000b04057899 */ /* 0x000fe4000800063f */
[----:B------:R-:W-:Y:S02]  /*05c0*/  USHF.L.U32 UR4, UR4, 0x1, URZ ;  /* 0x0000000104047899 */ /* 0x000fe4000800063f */
[----:B------:R-:W-:-:S04]  /*05d0*/  UIADD3 UR6, -UR7, 0x100000, URZ ;  /* 0x0010000007067890 */ /* 0x000fc8000fffe13f */
[----:B------:R-:W-:Y:S02]  /*05e0*/  USHF.L.U32 UR7, UR6, 0xb, URZ ;  /* 0x0000000b06077899 */ /* 0x000fe4000800063f */
[----:B------:R-:W-:Y:S01]  /*05f0*/  USHF.L.U32 UR6, UR6, 0x1, URZ ;  /* 0x0000000106067899 */ /* 0x000fe2000800063f */
[----:B------:R-:W1:Y:S03]  /*0600*/  FENCE.VIEW.ASYNC.S ;  /* 0x00000000000073c6 */ /* 0x000e660000000000 */
[----:B-1----:R1:W2:Y:S08]  /*0610*/  SYNCS.EXCH.64 URZ, [UR8+0x38850], UR4 ;  /* 0x03885004083f75b2 */ /* 0x0022b00008000100 */
[----:B------:R1:W4:Y:S01]  /*0620*/  SYNCS.EXCH.64 URZ, [UR8+0x38860], UR6 ;  /* 0x03886006083f75b2 */ /* 0x0003220008000100 */
[----:B------:R1:W1:Y:S01]  /*0630*/  SYNCS.EXCH.64 URZ, [UR8+0x38858], UR4 ;  /* 0x03885804083f75b2 */ /* 0x0002620008000100 */
[----:B------:R1:W1:Y:S01]  /*0640*/  SYNCS.EXCH.64 URZ, [UR8+0x38868], UR6 ;  /* 0x03886806083f75b2 */ /* 0x0002620008000100 */
[----:B------:R-:W-:Y:S01]  /*0650*/  NOP ;  /* 0x0000000000007918 */ /* 0x000fe20000000000 */
.L_x_120:
[----:B------:R-:W5:Y:S01]  /*0660*/  SHFL.IDX PT, R6, R0, RZ, 0x1f ;  /* 0x00001fff00067589 */ /* 0x000f6200000e0000 */
[----:B------:R-:W-:Y:S01]  /*0670*/  LOP3.LUT R2, R2, 0xffffff80, RZ, 0xc0, !PT ;  /* 0xffffff8002027812 */ /* 0x000fe200078ec0ff */
[----:B------:R-:W1:Y:S01]  /*0680*/  LDC R10, c[0x0][0x144] ;  /* 0x00005100ff0a7b82 */ /* 0x000e620000000800 */
[----:B------:R-:W1:Y:S01]  /*0690*/  F2I.U32.TRUNC.NTZ R9, R9 ;  /* 0x0000000900097305 */ /* 0x000e62000020f000 */
[----:B------:R-:W-:Y:S02]  /*06a0*/  NOP ;  /* 0x0000000000007918 */ /* 0x000fe40000000000 */
[----:B------:R-:W-:Y:S01]  /*06b0*/  IMAD.IADD R2, R8, 0x1, -R2 ;  /* 0x0000000108027824 */ /* 0x000fe200078e0a02 */
[----:B------:R-:W-:-:S04]  /*06c0*/  SHF.R.S32.HI R8, RZ, 0x1f, R7 ;  /* 0x0000001fff087819 */ /* 0x000fc80000011407 */
[----:B------:R-:W-:-:S04]  /*06d0*/  SHF.R.S32.HI R5, RZ, 0x1f, R2 ;  /* 0x0000001fff057819 */ /* 0x000fc80000011402 */
[----:B------:R-:W-:-:S04]  /*06e0*/  LEA.HI R5, R5, R2, RZ, 0x3 ;  /* 0x0000000205057211 */ /* 0x000fc800078f18ff */
[--C-:B------:R-:W-:Y:S02]  /*06f0*/  SHF.R.S32.HI R4, RZ, 0x3, R5.reuse ;  /* 0x00000003ff047819 */ /* 0x100fe40000011405 */
[----:B------:R-:W-:Y:S02]  /*0700*/  SHF.R.S32.HI R5, RZ, 0x1f, R5 ;  /* 0x0000001fff057819 */ /* 0x000fe40000011405 */
[----:B-----5:R-:W-:Y:S02]  /*0710*/  ISETP.NE.AND P0, PT, R6, RZ, PT ;  /* 0x000000ff0600720c */ /* 0x020fe40003f05270 */
[----:B------:R-:W-:Y:S02]  /*0720*/  LEA.HI R5, R5, R4, RZ, 0x2 ;  /* 0x0000000405057211 */ /* 0x000fe400078f10ff */
[----:B------:R-:W-:Y:S02]  /*0730*/  SHF.R.S32.HI R6, RZ, 0x1f, R3 ;  /* 0x0000001fff067819 */ /* 0x000fe40000011403 */
[----:B------:R-:W-:-:S02]  /*0740*/  LOP3.LUT R5, R5, 0xfffffffc, RZ, 0xc0, !PT ;  /* 0xfffffffc05057812 */ /* 0x000fc400078ec0ff */
[----:B------:R-:W-:-:S05]  /*0750*/  LEA.HI R6, R6, R3, RZ, 0x2 ;  /* 0x0000000306067211 */ /* 0x000fca00078f10ff */
[----:B------:R-:W-:Y:S05]  /*0760*/  @P0 BRA `(.L_x_121) ;  /* 0x0000000000480947 */ /* 0x000fea0003800000 */
[----:B-1----:R-:W1:Y:S01]  /*0770*/  S2UR UR5, SR_CgaCtaId ;  /* 0x00000000000579c3 */ /* 0x002e620000008800 */
        /* <DEDUP_REMOVED lines=12> */
[----:B-1----:R1:W1:Y:S08]  /*0840*/  SYNCS.EXCH.64 URZ, [UR8+0x38870], UR4 ;  /* 0x03887004083f75b2 */ /* 0x0022700008000100 */
[----:B------:R1:W1:Y:S01]  /*0850*/  SYNCS.EXCH.64 URZ, [UR8+0x38880], UR6 ;  /* 0x03888006083f75b2 */ /* 0x0002620008000100 */
[----:B------:R1:W1:Y:S01]  /*0860*/  SYNCS.EXCH.64 URZ, [UR8+0x38878], UR4 ;  /* 0x03887804083f75b2 */ /* 0x0002620008000100 */
[----:B------:R1:W1:Y:S01]  /*0870*/  SYNCS.EXCH.64 URZ, [UR8+0x38888], UR6 ;  /* 0x03888806083f75b2 */ /* 0x0002620008000100 */
[----:B------:R-:W-:Y:S01]  /*0880*/  NOP ;  /* 0x0000000000007918 */ /* 0x000fe20000000000 */
.L_x_121:
[----:B------:R-:W5:Y:S01]  /*0890*/  SHFL.IDX PT, R12, R0, RZ, 0x1f ;  /* 0x00001fff000c7589 */ /* 0x000f6200000e0000 */
[----:B-1----:R-:W1:Y:S01]  /*08a0*/  S2UR UR4, SR_CTAID.X ;  /* 0x00000000000479c3 */ /* 0x002e620000002500 */
[----:B------:R-:W-:Y:S01]  /*08b0*/  LOP3.LUT R6, R6, 0x3ffffffc, RZ, 0xc0, !PT ;  /* 0x3ffffffc06067812 */ /* 0x000fe200078ec0ff */
[----:B------:R-:W-:Y:S01]  /*08c0*/  NOP ;  /* 0x0000000000007918 */ /* 0x000fe20000000000 */
[----:B------:R-:W-:Y:S02]  /*08d0*/  IADD3 R5, R4, -R5, RZ ;  /* 0x8000000504057210 */ /* 0x000fe40007ffe0ff */
[----:B------:R-:W-:Y:S01]  /*08e0*/  LEA.HI R8, R8, R7, RZ, 0x2 ;  /* 0x0000000708087211 */ /* 0x000fe200078f10ff */
[----:B------:R-:W-:Y:S01]  /*08f0*/  IMAD.IADD R6, R3, 0x1, -R6 ;  /* 0x0000000103067824 */ /* 0x000fe200078e0a06 */
[----:B------:R-:W-:Y:S02]  /*0900*/  IADD3 R9, -R9, RZ, RZ ;  /* 0x000000ff09097210 */ /* 0x000fe40007ffe1ff */
[----:B------:R-:W-:Y:S01]  /*0910*/  LOP3.LUT R8, R8, 0x3ffffffc, RZ, 0xc0, !PT ;  /* 0x3ffffffc08087812 */ /* 0x000fe200078ec0ff */
[----:B------:R-:W-:-:S04]  /*0920*/  IMAD R6, R6, 0x4, R5 ;  /* 0x0000000406067824 */ /* 0x000fc800078e0205 */
[----:B------:R-:W-:Y:S01]  /*0930*/  IMAD.IADD R8, R7, 0x1, -R8 ;  /* 0x0000000107087824 */ /* 0x000fe200078e0a08 */
[----:B------:R-:W-:Y:S01]  /*0940*/  LEA.HI R3, R6, R6, RZ, 0x1 ;  /* 0x0000000606037211 */ /* 0x000fe200078f08ff */
[----:B------:R-:W2:Y:S02]  /*0950*/  LDC R7, c[0x0][0x140] ;  /* 0x00005000ff077b82 */ /* 0x000ea40000000800 */
[----:B------:R-:W-:Y:S01]  /*0960*/  IMAD R8, R8, 0x4, R5 ;  /* 0x0000000408087824 */ /* 0x000fe200078e0205 */
[----:B------:R-:W-:Y:S02]  /*0970*/  LOP3.LUT R3, R3, 0xfffffffe, RZ, 0xc0, !PT ;  /* 0xfffffffe03037812 */ /* 0x000fe400078ec0ff */
[----:B-----5:R-:W-:Y:S01]  /*0980*/  ISETP.NE.AND P0, PT, R12, RZ, PT ;  /* 0x000000ff0c00720c */ /* 0x020fe20003f05270 */
[----:B-1----:R-:W-:Y:S01]  /*0990*/  IMAD R10, R10, R9, UR4 ;  /* 0x000000040a0a7e24 */ /* 0x002fe2000f8e0209 */
[----:B------:R-:W-:Y:S01]  /*09a0*/  LEA.HI R4, R8, R8, RZ, 0x1 ;  /* 0x0000000808047211 */ /* 0x000fe200078f08ff */
[----:B------:R-:W-:-:S05]  /*09b0*/  IMAD.IADD R3, R6, 0x1, -R3 ;  /* 0x0000000106037824 */ /* 0x000fca00078e0a03 */
[----:B------:R-:W-:Y:S02]  /*09c0*/  ISETP.NE.AND P6, PT, R3, R10, PT ;  /* 0x0000000a0300720c */ /* 0x000fe40003fc5270 */
[----:B------:R-:W-:-:S05]  /*09d0*/  LOP3.LUT R3, R4, 0xfffffffe, RZ, 0xc0, !PT ;  /* 0xfffffffe04037812 */ /* 0x000fca00078ec0ff */
[----:B------:R-:W-:Y:S01]  /*09e0*/  IMAD.IADD R3, R8, 0x1, -R3 ;  /* 0x0000000108037824 */ /* 0x000fe200078e0a03 */
        /* <DEDUP_REMOVED lines=19> */
.L_x_122:
[----:B------:R-:W5:Y:S01]  /*0b20*/  SHFL.IDX PT, R9, R0, RZ, 0x1f ;  /* 0x00001fff00097589 */ /* 0x000f6200000e0000 */
[----:B------:R-:W-:Y:S01]  /*0b30*/  ISETP.NE.AND P4, PT, R3, R10, PT ;  /* 0x0000000a0300720c */ /* 0x000fe20003f85270 */
[----:B------:R-:W-:Y:S01]  /*0b40*/  IMAD.SHL.U32 R5, R8, 0x4, RZ ;  /* 0x0000000408057824 */ /* 0x000fe200078e00ff */
[----:B------:R-:W-:Y:S01]  /*0b50*/  SHF.L.U32 R3, R6, 0x2, RZ ;  /* 0x0000000206037819 */ /* 0x000fe200000006ff */
[----:B------:R-:W-:Y:S01]  /*0b60*/  IMAD.MOV.U32 R23, RZ, RZ, 0x1 ;  /* 0x00000001ff177424 */ /* 0x000fe200078e00ff */
[----:B------:R-:W-:Y:S01]  /*0b70*/  LOP3.LUT P0, RZ, R2, 0x7, RZ, 0xc0, !PT ;  /* 0x0000000702ff7812 */ /* 0x000fe2000780c0ff */
[----:B------:R-:W-:Y:S01]  /*0b80*/  IMAD.MOV.U32 R22, RZ, RZ, 0x1 ;  /* 0x00000001ff167424 */ /* 0x000fe200078e00ff */
[----:B------:R-:W-:Y:S01]  /*0b90*/  LOP3.LUT R13, R6, 0xc, R3, 0x78, !PT ;  /* 0x0000000c060d7812 */ /* 0x000fe200078e7803 */
[----:B------:R-:W-:Y:S01]  /*0ba0*/  NOP ;  /* 0x0000000000007918 */ /* 0x000fe20000000000 */
[----:B------:R-:W-:Y:S02]  /*0bb0*/  LOP3.LUT R12, R8, 0xc, R5, 0x78, !PT ;  /* 0x0000000c080c7812 */ /* 0x000fe400078e7805 */
[C---:B------:R-:W-:Y:S01]  /*0bc0*/  ISETP.LT.U32.AND P2, PT, R13.reuse, 0x2, !P0 ;  /* 0x000000020d00780c */ /* 0x040fe20004741070 */
[----:B------:R1:W-:Y:S01]  /*0bd0*/  STL [R1+0x4], R13 ;  /* 0x0000040d01007387 */ /* 0x0003e20000100800 */
[----:B------:R-:W-:-:S02]  /*0be0*/  @P6 LEA.HI R3, R13, R13, RZ, 0x1 ;  /* 0x0000000d0d036211 */ /* 0x000fc400078f08ff */
[----:B------:R-:W-:Y:S01]  /*0bf0*/  SEL R2, RZ, 0x1, !P2 ;  /* 0x00000001ff027807 */ /* 0x000fe20005000000 */
[----:B------:R1:W-:Y:S01]  /*0c00*/  STL [R1], R12 ;  /* 0x0000000c01007387 */ /* 0x0003e20000100800 */
[----:B------:R-:W-:Y:S02]  /*0c10*/  @P4 LEA.HI R4, R12, R12, RZ, 0x1 ;  /* 0x0000000c0c044211 */ /* 0x000fe400078f08ff */
[----:B------:R-:W-:Y:S02]  /*0c20*/  @P6 SHF.R.S32.HI R3, RZ, 0x1, R3 ;  /* 0x00000001ff036819 */ /* 0x000fe40000011403 */
[----:B------:R-:W-:Y:S02]  /*0c30*/  @P4 SHF.R.S32.HI R4, RZ, 0x1, R4 ;  /* 0x00000001ff044819 */ /* 0x000fe40000011404 */
[----:B------:R-:W-:Y:S02]  /*0c40*/  @P6 ISETP.NE.AND P5, PT, R3, R11, PT ;  /* 0x0000000b0300620c */ /* 0x000fe40003fa5270 */
[----:B-----5:R-:W-:-:S02]  /*0c50*/  ISETP.NE.AND P2, PT, R9, RZ, PT ;  /* 0x000000ff0900720c */ /* 0x020fc40003f45270 */
[----:B------:R-:W-:Y:S02]  /*0c60*/  @P4 ISETP.NE.AND P3, PT, R4, R11, PT ;  /* 0x0000000b0400420c */ /* 0x000fe40003f65270 */
[----:B------:R-:W-:Y:S02]  /*0c70*/  ISETP.LT.U32.AND P0, PT, R12, 0x2, !P0 ;  /* 0x000000020c00780c */ /* 0x000fe40004701070 */
[----:B--2---:R-:W-:Y:S02]  /*0c80*/  ISETP.EQ.U32.AND P1, PT, R7, 0x1, PT ;  /* 0x000000010700780c */ /* 0x004fe40003f22070 */
[----:B------:R-:W-:Y:S02]  /*0c90*/  @P6 SEL R23, RZ, 0x1, P5 ;  /* 0x00000001ff176807 */ /* 0x000fe40002800000 */
[----:B------:R-:W-:Y:S02]  /*0ca0*/  SEL R3, RZ, 0x1, !P0 ;  /* 0x00000001ff037807 */ /* 0x000fe40004000000 */
[----:B------:R-:W-:Y:S01]  /*0cb0*/  @P4 SEL R22, RZ, 0x1, P3 ;  /* 0x00000001ff164807 */ /* 0x000fe20001800000 */
[----:B-1----:R-:W-:Y:S06]  /*0cc0*/  @P2 BRA `(.L_x_123) ;  /* 0x0000000000482947 */ /* 0x002fec0003800000 */
        /* <DEDUP_REMOVED lines=14> */
[----:B------:R1:W1:Y:S01]  /*0db0*/  SYNCS.EXCH.64 URZ, [UR8+0x388c0], UR6 ;  /* 0x0388c006083f75b2 */ /* 0x0002620008000100 */
[----:B------:R1:W1:Y:S01]  /*0dc0*/  SYNCS.EXCH.64 URZ, [UR8+0x388b8], UR4 ;  /* 0x0388b804083f75b2 */ /* 0x0002620008000100 */
[----:B------:R1:W1:Y:S01]  /*0dd0*/  SYNCS.EXCH.64 URZ, [UR8+0x388c8], UR6 ;  /* 0x0388c806083f75b2 */ /* 0x0002620008000100 */
[----:B------:R-:W-:Y:S01]  /*0de0*/  NOP ;  /* 0x0000000000007918 */ /* 0x000fe20000000000 */
.L_x_123:
[----:B------:R-:W-:Y:S01]  /*0df0*/  LOP3.LUT R23, R23, R2, RZ, 0xc0, !PT ;  /* 0x0000000217177212 */ /* 0x000fe200078ec0ff */
[----:B------:R-:W-:Y:S01]  /*0e00*/  NOP ;  /* 0x0000000000007918 */ /* 0x000fe20000000000 */
[----:B------:R-:W-:Y:S01]  /*0e10*/  LOP3.LUT R22, R22, R3, RZ, 0xc0, !PT ;  /* 0x0000000316167212 */ /* 0x000fe200078ec0ff */
[----:B------:R-:W-:Y:S06]  /*0e20*/  @!P1 BRA `(.L_x_124) ;  /* 0x0000000000089947 */ /* 0x000fec0003800000 */
[----:B-1234-:R-:W-:Y:S01]  /*0e30*/  UCGABAR_ARV ;  /* 0x00000000000079c7 */ /* 0x01efe20008000000 */
[----:B------:R-:W-:Y:S05]  /*0e40*/  BRA `(.L_x_125) ;  /* 0x0000000000047947 */ /* 0x000fea0003800000 */
.L_x_124:
[----:B-1234-:R-:W-:Y:S01]  /*0e50*/  NOP ;  /* 0x0000000000007918 */ /* 0x01efe20000000000 */
.L_x_125:
[----:B------:R-:W-:Y:S05]  /*0e60*/  @!P1 BRA `(.L_x_126) ;  /* 0x00000000000c9947 */ /* 0x000fea0003800000 */
[----:B------:R-:W-:Y:S01]  /*0e70*/  UCGABAR_WAIT ;  /* 0x0000000000007dc7 */ /* 0x000fe20008000000 */
[----:B------:R-:W-:Y:S01]  /*0e80*/  CCTL.IVALL ;  /* 0x00000000ff00798f */ /* 0x000fe20002000000 */
[----:B------:R-:W-:Y:S05]  /*0e90*/  BRA `(.L_x_127) ;  /* 0x0000000000047947 */ /* 0x000fea0003800000 */
.L_x_126:
[----:B------:R-:W-:Y:S06]  /*0ea0*/  BAR.SYNC.DEFER_BLOCKING 0x0 ;  /* 0x0000000000007b1d */ /* 0x000fec0000010000 */
.L_x_127:
[----:B------:R-:W-:Y:S01]  /*0eb0*/  UMOV UR4, 0x1 ;  /* 0x0000000100047882 */ /* 0x000fe20000000000 */
[----:B------:R-:W-:Y:S01]  /*0ec0*/  PLOP3.LUT P0, PT, PT, PT, UP0, 0x80, 0x0 ;  /* 0x000000000000781c */ /* 0x000fe20003f0f008 */
[----:B------:R-:W-:-:S06]  /*0ed0*/  USEL UR4, UR4, 0x2, !UP0 ;  /* 0x0000000204047887 */ /* 0x000fcc000c000000 */
[----:B------:R-:W-:-:S05]  /*0ee0*/  MOV R2, UR4 ;  /* 0x0000000400027c02 */ /* 0x000fca0008000f00 */
[----:B------:R1:W-:Y:S01]  /*0ef0*/  STL [R1+0x24], R2 ;  /* 0x0000240201007387 */ /* 0x0003e20000100800 */
[----:B------:R-:W-:Y:S05]  /*0f00*/  @!P0 BRA `(.L_x_128) ;  /* 0x000000a800508947 */ /* 0x000fea0003800000 */
.L_x_129:
[----:B------:R-:W-:-:S08]  /*0f10*/  NOP ;  /* 0x0000000000007918 */ /* 0x000fd00000000000 */
[----:B------:R-:W2:Y:S02]  /*0f20*/  USETMAXREG.TRY_ALLOC.CTAPOOL UP0, 0xf0 ;  /* 0x000000f0000079c8 */ /* 0x000ea40008000600 */
[----:B--2---:R-:W-:-:S13]  /*0f30*/  PLOP3.LUT P0, PT, PT, PT, UP0, 0x80, 0x0 ;  /* 0x000000000000781c */ /* 0x004fda0003f0f008 */
[----:B------:R-:W-:Y:S05]  /*0f40*/  @!P0 BRA `(.L_x_129) ;  /* 0xfffffffc00f08947 */ /* 0x000fea000383ffff */
[----:B------:R-:W2:Y:S08]  /*0f50*/  S2UR UR7, SR_CTAID.X ;  /* 0x00000000000779c3 */ /* 0x000eb00000002500 */
[----:B------:R-:W-:Y:S08]  /*0f60*/  BAR.ARV 0x8, 0x120 ;  /* 0x0204800000007b1d */ /* 0x000ff00000002000 */
[----:B------:R-:W2:Y:S02]  /*0f70*/  LDC R0, c[0x0][0xda4] ;  /* 0x00036900ff007b82 */ /* 0x000ea40000000800 */
[----:B--2---:R-:W-:-:S13]  /*0f80*/  ISETP.LE.AND P0, PT, R0, UR7, PT ;  /* 0x0000000700007c0c */ /* 0x004fda000bf03270 */
[----:B------:R-:W-:Y:S05]  /*0f90*/  @P0 EXIT ;  /* 0x000000000000094d */ /* 0x000fea0003800000 */
[----:B------:R-:W2:Y:S01]  /*0fa0*/  LDL R3, [R1+0x24] ;  /* 0x0000240001037983 */ /* 0x000ea20000100800 */
[----:B------:R-:W3:Y:S01]  /*0fb0*/  S2UR UR5, SR_CgaCtaId ;  /* 0x00000000000579c3 */ /* 0x000ee20000008800 */
[----:B------:R-:W-:Y:S01]  /*0fc0*/  UMOV UR4, 0x400 ;  /* 0x0000040000047882 */ /* 0x000fe20000000000 */
[----:B------:R-:W-:Y:S01]  /*0fd0*/  IMAD.MOV.U32 R220, RZ, RZ, -0x2 ;  /* 0xfffffffeffdc7424 */ /* 0x000fe200078e00ff */
[----:B-1----:R-:W1:Y:S01]  /*0fe0*/  S2R R2, SR_TID.X ;  /* 0x0000000000027919 */ /* 0x002e620000002100 */
[----:B------:R-:W-:Y:S01]  /*0ff0*/  IMAD.U32 R212, RZ, RZ, UR7 ;  /* 0x00000007ffd47e24 */ /* 0x000fe2000f8e00ff */
[----:B------:R-:W-:-:S03]  /*1000*/  UMOV UR38, URZ ;  /* 0x0000003f00267c82 */ /* 0x000fc60008000000 */
[----:B------:R-:W4:Y:S01]  /*1010*/  S2UR UR6, SR_SWINHI ;  /* 0x00000000000679c3 */ /* 0x000f220000002f00 */
[----:B---3--:R-:W-:-:S06]  /*1020*/  ULEA UR9, UR5, UR4, 0x18 ;  /* 0x0000000405097291 */ /* 0x008fcc000f8ec03f */
[----:B------:R-:W-:Y:S01]  /*1030*/  MOV R18, UR9 ;  /* 0x0000000900127c02 */ /* 0x000fe20008000f00 */
[----:B------:R-:W-:Y:S01]  /*1040*/  UMOV UR4, UR9 ;  /* 0x0000000900047c82 */ /* 0x000fe20008000000 */
[----:B----4-:R-:W-:Y:S01]  /*1050*/  UMOV UR5, UR6 ;  /* 0x0000000600057c82 */ /* 0x010fe20008000000 */
[----:B------:R-:W-:Y:S01]  /*1060*/  IMAD.U32 R16, RZ, RZ, UR4 ;  /* 0x00000004ff107e24 */ /* 0x000fe2000f8e00ff */
[----:B------:R-:W-:Y:S01]  /*1070*/  MOV R17, UR5 ;  /* 0x0000000500117c02 */ /* 0x000fe20008000f00 */
[----:B-1----:R-:W-:Y:S01]  /*1080*/  VIADD R0, R2, 0xffffff80 ;  /* 0xffffff8002007836 */ /* 0x002fe20000000000 */
[----:B------:R-:W-:Y:S02]  /*1090*/  UMOV UR5, URZ ;  /* 0x0000003f00057c82 */ /* 0x000fe40008000000 */
[----:B------:R-:W-:Y:S01]  /*10a0*/  IMAD.U32 R213, RZ, RZ, UR5 ;  /* 0x00000005ffd57e24 */ /* 0x000fe2000f8e00ff */
[----:B--2---:R-:W-:Y:S02]  /*10b0*/  R2UR UR8, R3 ;  /* 0x00000000030872ca */ /* 0x004fe400000e0000 */
[----:B------:R-:W-:-:S04]  /*10c0*/  SHF.R.S32.HI R3, RZ, 0x1f, R0 ;  /* 0x0000001fff037819 */ /* 0x000fc80000011400 */
[CC--:B------:R-:W-:Y:S02]  /*10d0*/  LEA.HI R2, R3.reuse, R0.reuse, RZ, 0x7 ;  /* 0x0000000003027211 */ /* 0x0c0fe400078f38ff */
[CC--:B------:R-:W-:Y:S02]  /*10e0*/  LEA.HI R6, R3.reuse, R0.reuse, RZ, 0x4 ;  /* 0x0000000003067211 */ /* 0x0c0fe400078f20ff */
[----:B------:R-:W-:Y:S02]  /*10f0*/  LOP3.LUT R5, R2, 0xffffff80, RZ, 0xc0, !PT ;  /* 0xffffff8002057812 */ /* 0x000fe400078ec0ff */
[----:B------:R-:W-:Y:S01]  /*1100*/  SHF.R.S32.HI R7, RZ, 0x4, R6 ;  /* 0x00000004ff077819 */ /* 0x000fe20000011406 */
[----:B------:R-:W-:Y:S01]  /*1110*/  ULOP3.LUT UR4, UR8, 0x1, URZ, 0xfc, !UPT ;  /* 0x0000000108047892 */ /* 0x000fe2000f8efc3f */
[----:B------:R-:W-:Y:S01]  /*1120*/  LEA.HI R218, R3, R0, RZ, 0x5 ;  /* 0x0000000003da7211 */ /* 0x000fe200078f28ff */
[----:B------:R-:W-:Y:S01]  /*1130*/  IMAD.IADD R214, R0, 0x1, -R5 ;  /* 0x0000000100d67824 */ /* 0x000fe200078e0a05 */
[----:B------:R-:W-:-:S02]  /*1140*/  LEA.HI R8, R6, R7, RZ, 0x1 ;  /* 0x0000000706087211 */ /* 0x000fc400078f08ff */
[----:B------:R-:W-:Y:S01]  /*1150*/  LOP3.LUT R3, R6, 0x3fffff0, RZ, 0xc0, !PT ;  /* 0x03fffff006037812 */ /* 0x000fe200078ec0ff */
[----:B------:R-:W-:Y:S01]  /*1160*/  IMAD.U32 R221, RZ, RZ, UR4 ;  /* 0x00000004ffdd7e24 */ /* 0x000fe2000f8e00ff */
[----:B------:R-:W-:Y:S01]  /*1170*/  SHF.R.S32.HI R5, RZ, 0x1f, R214 ;  /* 0x0000001fff057819 */ /* 0x000fe200000114d6 */
[----:B------:R-:W-:Y:S01]  /*1180*/  UMOV UR4, URZ ;  /* 0x0000003f00047c82 */ /* 0x000fe20008000000 */
[----:B------:R-:W-:Y:S01]  /*1190*/  LOP3.LUT R8, R8, 0x1ffffffe, RZ, 0xc0, !PT ;  /* 0x1ffffffe08087812 */ /* 0x000fe200078ec0ff */
[----:B------:R-:W-:Y:S01]  /*11a0*/  IMAD.IADD R3, R0, 0x1, -R3 ;  /* 0x0000000100037824 */ /* 0x000fe200078e0a03 */
[----:B------:R-:W-:Y:S02]  /*11b0*/  LEA.HI R4, R5, R214, RZ, 0x2 ;  /* 0x000000d605047211 */ /* 0x000fe400078f10ff */
[----:B------:R-:W-:Y:S02]  /*11c0*/  SHF.R.S32.HI R218, RZ, 0x5, R218 ;  /* 0x00000005ffda7819 */ /* 0x000fe400000114da */
[----:B------:R-:W-:-:S02]  /*11d0*/  SHF.R.S32.HI R6, RZ, 0x2, R4 ;  /* 0x00000002ff067819 */ /* 0x000fc40000011404 */
[----:B------:R-:W-:Y:S01]  /*11e0*/  SHF.R.S32.HI R9, RZ, 0x1f, R4 ;  /* 0x0000001fff097819 */ /* 0x000fe20000011404 */
[----:B------:R-:W-:Y:S01]  /*11f0*/  IMAD R3, R218, 0x10, R3 ;  /* 0x00000010da037824 */ /* 0x000fe200078e0203 */
[----:B------:R-:W-:Y:S02]  /*1200*/  SHF.R.S32.HI R217, RZ, 0x7, R2 ;  /* 0x00000007ffd97819 */ /* 0x000fe40000011402 */
[----:B------:R-:W-:Y:S02]  /*1210*/  LEA.HI R9, R9, R6, RZ, 0x3 ;  /* 0x0000000609097211 */ /* 0x000fe400078f18ff */
[----:B------:R-:W-:Y:S02]  /*1220*/  IADD3 R8, R7, -R8, RZ ;  /* 0x8000000807087210 */ /* 0x000fe40007ffe0ff */
[----:B------:R-:W-:Y:S02]  /*1230*/  LOP3.LUT R9, R9, 0xfffffff8, RZ, 0xc0, !PT ;  /* 0xfffffff809097812 */ /* 0x000fe400078ec0ff */
[----:B------:R-:W-:Y:S01]  /*1240*/  LEA.HI R2, R2, R217, RZ, 0x1 ;  /* 0x000000d902027211 */ /* 0x000fe200078f08ff */
[----:B------:R-:W-:Y:S01]  /*1250*/  IMAD R8, R3, 0x8, R8 ;  /* 0x0000000803087824 */ /* 0x000fe200078e0208 */
[----:B------:R-:W-:Y:S01]  /*1260*/  LEA.HI R5, R5, R214, RZ, 0x5 ;  /* 0x000000d605057211 */ /* 0x000fe200078f28ff */
[----:B------:R-:W-:Y:S01]  /*1270*/  IMAD.IADD R9, R6, 0x1, -R9 ;  /* 0x0000000106097824 */ /* 0x000fe200078e0a09 */
[----:B------:R-:W-:-:S02]  /*1280*/  LOP3.LUT R2, R2, 0x3fffffe, RZ, 0xc0, !PT ;  /* 0x03fffffe02027812 */ /* 0x000fc400078ec0ff */
[----:B------:R-:W-:Y:S01]  /*1290*/  SHF.R.S32.HI R0, RZ, 0x5, R5 ;  /* 0x00000005ff007819 */ /* 0x000fe20000011405 */
[----:B------:R-:W-:Y:S01]  /*12a0*/  IMAD.SHL.U32 R5, R8, 0x8, RZ ;  /* 0x0000000808057824 */ /* 0x000fe200078e00ff */
[----:B------:R-:W-:Y:S01]  /*12b0*/  LOP3.LUT R3, R4, 0x7ffffffc, RZ, 0xc0, !PT ;  /* 0x7ffffffc04037812 */ /* 0x000fe200078ec0ff */
[----:B------:R-:W-:Y:S01]  /*12c0*/  IMAD.IADD R2, R217, 0x1, -R2 ;  /* 0x00000001d9027824 */ /* 0x000fe200078e0a02 */
[----:B------:R-:W-:Y:S01]  /*12d0*/  MOV R19, UR4 ;  /* 0x0000000400137c02 */ /* 0x000fe20008000f00 */
[----:B------:R-:W-:Y:S02]  /*12e0*/  IMAD R9, R0, 0x10, R9 ;  /* 0x0000001000097824 */ /* 0x000fe400078e0209 */
[----:B------:R-:W-:Y:S02]  /*12f0*/  IMAD.IADD R3, R214, 0x1, -R3 ;  /* 0x00000001d6037824 */ /* 0x000fe400078e0a03 */
[----:B------:R-:W-:Y:S01]  /*1300*/  IMAD.WIDE R16, R5, 0x2, R16 ;  /* 0x0000000205107825 */ /* 0x000fe200078e0210 */
[----:B------:R-:W-:-:S03]  /*1310*/  LEA R219, R2, R9, 0x6 ;  /* 0x0000000902db7211 */ /* 0x000fc600078e30ff */
[----:B------:R-:W-:-:S07]  /*1320*/  IMAD R220, R3, R220, 0x50 ;  /* 0x0000005003dc7424 */ /* 0x000fce00078e02dc */
.L_x_156:
[----:B------:R-:W1:Y:S01]  /*1330*/  SHFL.IDX PT, R0, R217, RZ, 0x1f ;  /* 0x00001fffd9007589 */ /* 0x000e6200000e0000 */
[----:B------:R-:W-:Y:S01]  /*1340*/  R2UR UR5, R18 ;  /* 0x00000000120572ca */ /* 0x000fe200000e0000 */
[----:B------:R-:W-:Y:S01]  /*1350*/  ULDC.64 UR6, c[0x0][0x3f8] ;  /* 0x0000fe0000067ab9 */ /* 0x000fe20000000a00 */
[----:B------:R-:W-:Y:S01]  /*1360*/  ULDC UR4, c[0x0][0xda8] ;  /* 0x00036a0000047ab9 */ /* 0x000fe20000000800 */
[----:B------:R-:W-:Y:S01]  /*1370*/  UISETP.NE.U32.AND UP0, UPT, UR6, URZ, UPT ;  /* 0x0000003f0600728c */ /* 0x000fe2000bf05070 */
[----:B------:R-:W-:Y:S01]  /*1380*/  R2UR UR13, R212 ;  /* 0x00000000d40d72ca */ /* 0x000fe200000e0000 */
[----:B------:R-:W-:Y:S02]  /*1390*/  UISETP.NE.AND UP1, UPT, UR4, 0x1, UPT ;  /* 0x000000010400788c */ /* 0x000fe4000bf25270 */
[----:B------:R-:W-:Y:S01]  /*13a0*/  UISETP.NE.AND.EX UP0, UPT, UR7, URZ, UPT, UP0 ;  /* 0x0000003f0700728c */ /* 0x000fe2000bf05300 */
[----:B------:R-:W-:Y:S01]  /*13b0*/  ULDC UR4, c[0x0][0xdb4] ;  /* 0x00036d0000047ab9 */ /* 0x000fe20000000800 */
[----:B------:R-:W-:Y:S01]  /*13c0*/  ULDC UR37, c[0x0][0x404] ;  /* 0x0001010000257ab9 */ /* 0x000fe20000000800 */
[----:B------:R-:W-:-:S03]  /*13d0*/  UISETP.NE.AND UP2, UPT, UR4, 0x1, UPT ;  /* 0x000000010400788c */ /* 0x000fc6000bf45270 */
[----:B------:R-:W-:Y:S02]  /*13e0*/  UIADD3 UR11, UR5, 0x14400, URZ ;  /* 0x00014400050b7890 */ /* 0x000fe4000fffe03f */
[----:B------:R-:W-:Y:S01]  /*13f0*/  USEL UR37, UR37, 0x1, UP0 ;  /* 0x0000000125257887 */ /* 0x000fe20008000000 */
[----:B------:R-:W-:Y:S01]  /*1400*/  ULDC UR10, c[0x0][0x2e0] ;  /* 0x0000b800000a7ab9 */ /* 0x000fe20000000800 */
[----:B------:R-:W-:Y:S02]  /*1410*/  ULOP3.LUT UP0, URZ, UR11, 0x9f, URZ, 0xc0, !UPT ;  /* 0x0000009f0b3f7892 */ /* 0x000fe4000f80c03f */
[----:B------:R-:W-:Y:S01]  /*1420*/  UIMAD UR37, UR37, UR10, URZ ;  /* 0x0000000a252572a4 */ /* 0x000fe2000f8e023f */
[----:B------:R-:W-:Y:S01]  /*1430*/  @UP1 ULDC UR6, c[0x0][0xdac] ;  /* 0x00036b0000061ab9 */ /* 0x000fe20000000800 */
[----:B-1----:R-:W-:Y:S01]  /*1440*/  R2UR UR8, R0 ;  /* 0x00000000000872ca */ /* 0x002fe200000e0000 */
[----:B------:R-:W-:Y:S01]  /*1450*/  UIMAD.WIDE.U32 UR6, UR13, UR6, URZ ;  /* 0x000000060d0672a5 */ /* 0x000fe2000f8e003f */
[----:B------:R-:W-:Y:S01]  /*1460*/  PLOP3.LUT P0, PT, PT, PT, UP0, 0x80, 0x0 ;  /* 0x000000000000781c */ /* 0x000fe20003f0f008 */
[----:B------:R-:W-:Y:S01]  /*1470*/  @UP1 ULDC UR12, c[0x0][0xdb0] ;  /* 0x00036c00000c1ab9 */ /* 0x000fe20000000800 */
[----:B------:R-:W-:Y:S01]  /*1480*/  UMOV UR14, UR13 ;  /* 0x0000000d000e7c82 */ /* 0x000fe20008000000 */
[----:B------:R-:W-:-:S06]  /*1490*/  @UP1 USHF.R.U32.HI UR14, URZ, UR12, UR7 ;  /* 0x0000000c3f0e1299 */ /* 0x000fcc0008011607 */
[----:B------:R-:W-:Y:S01]  /*14a0*/  IMAD.U32 R216, RZ, RZ, UR14 ;  /* 0x0000000effd87e24 */ /* 0x000fe2000f8e00ff */
[----:B------:R-:W-:Y:S01]  /*14b0*/  UMOV UR36, UR14 ;  /* 0x0000000e00247c82 */ /* 0x000fe20008000000 */
[----:B------:R-:W-:-:S04]  /*14c0*/  ULEA.HI UR4, UR8, UR8, URZ, 0x1 ;  /* 0x0000000808047291 */ /* 0x000fc8000f8f083f */
[----:B------:R-:W-:-:S03]  /*14d0*/  ULOP3.LUT UR9, UR4, 0x1e, URZ, 0xc0, !UPT ;  /* 0x0000001e04097892 */ /* 0x000fc6000f8ec03f */
[----:B------:R-:W-:Y:S01]  /*14e0*/  @UP2 ULDC.64 UR4, c[0x0][0xdb8] ;  /* 0x00036e0000042ab9 */ /* 0x000fe20000000a00 */
[----:B------:R-:W-:Y:S02]  /*14f0*/  UIADD3 UR9, UR8, -UR9, URZ ;  /* 0x8000000908097290 */ /* 0x000fe4000fffe03f */
[----:B------:R-:W-:Y:S02]  /*1500*/  UIADD3 UR8, UR37, 0x4f, URZ ;  /* 0x0000004f25087890 */ /* 0x000fe4000fffe03f */
[----:B------:R-:W-:Y:S02]  /*1510*/  ULEA UR10, UR9, UR11, 0xd ;  /* 0x0000000b090a7291 */ /* 0x000fe4000f8e683f */
[----:B------:R-:W-:Y:S02]  /*1520*/  UIMAD.WIDE UR8, UR8, 0x66666667, URZ ;  /* 0x66666667080878a5 */ /* 0x000fe4000f8e023f */
[----:B------:R-:W-:Y:S02]  /*1530*/  UIMAD.WIDE.U32 UR6, UR14, UR4, URZ ;  /* 0x000000040e0672a5 */ /* 0x000fe4000f8e003f */
[----:B------:R-:W-:-:S02]  /*1540*/  USHF.R.U32.HI UR10, URZ, 0x4, UR10 ;  /* 0x000000043f0a7899 */ /* 0x000fc4000801160a */
[----:B------:R-:W-:Y:S01]  /*1550*/  USHF.R.U32.HI UR39, URZ, 0x1f, UR9 ;  /* 0x0000001f3f277899 */ /* 0x000fe20008011609 */
[----:B------:R-:W-:Y:S01]  /*1560*/  UMOV UR4, UR13 ;  /* 0x0000000d00047c82 */ /* 0x000fe20008000000 */
[----:B------:R-:W-:Y:S01]  /*1570*/  ULOP3.LUT UR40, UR10, 0x3fff, URZ, 0xc0, !UPT ;  /* 0x00003fff0a287892 */ /* 0x000fe2000f8ec03f */
[----:B------:R-:W-:Y:S01]  /*1580*/  IMAD.U32 R215, RZ, RZ, UR4 ;  /* 0x00000004ffd77e24 */ /* 0x000fe2000f8e00ff */
[----:B------:R-:W-:Y:S02]  /*1590*/  @UP2 USHF.R.U32.HI UR36, URZ, UR5, UR7 ;  /* 0x000000053f242299 */ /* 0x000fe40008011607 */
[----:B------:R-:W-:Y:S01]  /*15a0*/  ULEA.HI.SX32 UR39, UR9, UR39, 0x1b ;  /* 0x0000002709277291 */ /* 0x000fe2000f8fda3f */
[----:B------:R-:W-:Y:S11]  /*15b0*/  @!P0 BRA `(.L_x_130) ;  /* 0x0000000000408947 */ /* 0x000ff60003800000 */
[----:B------:R-:W-:Y:S01]  /*15c0*/  MOV R0, 0x0 ;  /* 0x0000000000007802 */ /* 0x000fe20000000f00 */
[----:B------:R-:W-:Y:S01]  /*15d0*/  ULDC.64 UR4, c[0x4][0x1b8] ;  /* 0x01006e0000047ab9 */ /* 0x000fe20000000a00 */
[----:B------:R-:W-:Y:S01]  /*15e0*/  ULDC.64 UR6, c[0x4][0x130] ;  /* 0x01004c0000067ab9 */ /* 0x000fe20000000a00 */
[----:B------:R-:W-:Y:S01]  /*15f0*/  IMAD.U32 R4, RZ, RZ, UR4 ;  /* 0x00000004ff047e24 */ /* 0x000fe2000f8e00ff */
[----:B------:R1:W2:Y:S01]  /*1600*/  LDC.64 R2, c[0x4][R0] ;  /* 0x0100000000027b82 */ /* 0x0002a20000000a00 */
[----:B------:R-:W-:Y:S01]  /*1610*/  MOV R5, UR5 ;  /* 0x0000000500057c02 */ /* 0x000fe20008000f00 */
[----:B------:R-:W-:Y:S01]  /*1620*/  ULDC.64 UR4, c[0x4][0x1c0] ;  /* 0x0100700000047ab9 */ /* 0x000fe20000000a00 */
[----:B------:R-:W-:Y:S01]  /*1630*/  IMAD.U32 R10, RZ, RZ, UR6 ;  /* 0x00000006ff0a7e24 */ /* 0x000fe2000f8e00ff */
[----:B------:R-:W-:Y:S01]  /*1640*/  MOV R11, UR7 ;  /* 0x00000007000b7c02 */ /* 0x000fe20008000f00 */
[----:B------:R-:W-:Y:S02]  /*1650*/  IMAD.U32 R6, RZ, RZ, UR4 ;  /* 0x00000004ff067e24 */ /* 0x000fe4000f8e00ff */
[----:B------:R-:W-:-:S02]  /*1660*/  IMAD.U32 R7, RZ, RZ, UR5 ;  /* 0x00000005ff077e24 */ /* 0x000fc4000f8e00ff */
[----:B------:R-:W-:Y:S02]  /*1670*/  IMAD.MOV.U32 R8, RZ, RZ, 0x70 ;  /* 0x00000070ff087424 */ /* 0x000fe400078e00ff */
[----:B------:R-:W-:Y:S02]  /*1680*/  IMAD.MOV.U32 R12, RZ, RZ, 0x1 ;  /* 0x00000001ff0c7424 */ /* 0x000fe400078e00ff */
[----:B-1----:R-:W-:-:S07]  /*1690*/  IMAD.MOV.U32 R13, RZ, RZ, RZ ;  /* 0x000000ffff0d7224 */ /* 0x002fce00078e00ff */
[----:B------:R-:W-:-:S07]  /*16a0*/  LEPC R20, `(.L_x_130) ;  /* 0x000000001014794e */ /* 0x000fce0000000000 */
[----:B--2---:R-:W-:Y:S05]  /*16b0*/  CALL.ABS.NOINC R2 ;  /* 0x0000000002007343 */ /* 0x004fea0003c00000 */
.L_x_130:
[----:B------:R-:W-:Y:S02]  /*16c0*/  R2UR UR4, R213 ;  /* 0x00000000d50472ca */ /* 0x000fe400000e0000 */
[----:B------:R-:W-:Y:S02]  /*16d0*/  R2UR UR6, R18 ;  /* 0x00000000120672ca */ /* 0x000fe400000e0000 */
[----:B------:R-:W-:-:S09]  /*16e0*/  R2UR UR5, R221 ;  /* 0x00000000dd0572ca */ /* 0x000fd200000e0000 */
[----:B------:R-:W-:-:S04]  /*16f0*/  ULOP3.LUT UR4, UR4, 0x1, URZ, 0xc0, !UPT ;  /* 0x0000000104047892 */ /* 0x000fc8000f8ec03f */
[----:B------:R-:W-:Y:S02]  /*1700*/  IMAD.U32 R2, RZ, RZ, UR5 ;  /* 0x00000005ff027e24 */ /* 0x000fe4000f8e00ff */
[----:B------:R-:W-:-:S03]  /*1710*/  MOV R0, UR4 ;  /* 0x0000000400007c02 */ /* 0x000fc60008000f00 */
[----:B------:R-:W-:Y:S02]  /*1720*/  ISETP.NE.AND P0, PT, R2, 0x3, PT ;  /* 0x000000030200780c */ /* 0x000fe40003f05270 */
[----:B------:R-:W-:-:S04]  /*1730*/  SHF.L.U32 R0, R0, 0x1f, RZ ;  /* 0x0000001f00007819 */ /* 0x000fc800000006ff */
[----:B------:R-:W1:Y:S02]  /*1740*/  SYNCS.PHASECHK.TRANS64.TRYWAIT P1, [UR6+0x38800], R0 ;  /* 0x03880000ff0075a7 */ /* 0x000e640008020146 */
[----:B-1----:R-:W-:Y:S05]  /*1750*/  @!P1 BRA `(.L_x_131) ;  /* 0x000000d8009c9947 */ /* 0x002fea0003800000 */
.L_x_223:
[----:B------:R-:W-:Y:S05]  /*1760*/  @!P0 BRA `(.L_x_132) ;  /* 0x0000000000048947 */ /* 0x000fea0003800000 */
[----:B------:R-:W-:Y:S01]  /*1770*/  BPT.TRAP 0x1 ;  /* 0x000000040000795c */ /* 0x000fe20000300000 */
.L_x_132:
        /* <DEDUP_REMOVED lines=9> */
.L_x_133:
[----:B--2---:R-:W-:Y:S05]  /*1810*/  @P1 BRA `(.L_x_134) ;  /* 0x0000000000081947 */ /* 0x004fea0003800000 */
[----:B------:R-:W2:Y:S02]  /*1820*/  SYNCS.PHASECHK.TRANS64.TRYWAIT P1, [R0+URZ+0x38830], R3 ;  /* 0x03883003000075a7 */ /* 0x000ea4000802017f */
[----:B--2---:R-:W-:Y:S05]  /*1830*/  @!P1 BRA `(.L_x_135) ;  /* 0x000000d800809947 */ /* 0x004fea0003800000 */
.L_x_134:
[----:B------:R-:W-:Y:S05]  /*1840*/  WARPSYNC.ALL ;  /* 0x0000000000007948 */ /* 0x000fea0003800000 */
[----:B------:R-:W-:Y:S01]  /*1850*/  R2UR UR4, R18 ;  /* 0x00000000120472ca */ /* 0x000fe200000e0000 */
[----:B------:R-:W-:Y:S01]  /*1860*/  ULOP3.LUT UR5, UR40, 0x10000, URZ, 0xfc, !UPT ;  /* 0x0001000028057892 */ /* 0x000fe2000f8efc3f */
[----:B------:R-:W-:Y:S01]  /*1870*/  WARPGROUP.ARRIVE ;  /* 0x00000000000079c5 */ /* 0x000fe20000000000 */
[----:B------:R-:W-:Y:S01]  /*1880*/  UMOV UR17, 0x40000040 ;  /* 0x4000004000117882 */ /* 0x000fe20000000000 */
[----:B------:R-:W-:Y:S01]  /*1890*/  UMOV UR19, 0x40000040 ;  /* 0x4000004000137882 */ /* 0x000fe20000000000 */
[----:B------:R-:W-:Y:S01]  /*18a0*/  UMOV UR9, UR17 ;  /* 0x0000001100097c82 */ /* 0x000fe20008000000 */
[----:B------:R-:W-:Y:S01]  /*18b0*/  UMOV UR11, 0x40000040 ;  /* 0x40000040000b7882 */ /* 0x000fe20000000000 */
[----:B------:R-:W-:Y:S01]  /*18c0*/  UMOV UR13, UR17 ;  /* 0x00000011000d7c82 */ /* 0x000fe20008000000 */
[----:B------:R-:W-:Y:S01]  /*18d0*/  UMOV UR16, UR5 ;  /* 0x0000000500107c82 */ /* 0x000fe20008000000 */
[----:B------:R-:W-:Y:S01]  /*18e0*/  UMOV UR15, 0x40000040 ;  /* 0x40000040000f7882 */ /* 0x000fe20000000000 */
[----:B------:R-:W-:Y:S01]  /*18f0*/  UMOV UR8, UR16 ;  /* 0x0000001000087c82 */ /* 0x000fe20008000000 */
[----:B------:R-:W-:Y:S01]  /*1900*/  UMOV UR12, UR16 ;  /* 0x00000010000c7c82 */ /* 0x000fe20008000000 */
[----:B------:R-:W-:Y:S01]  /*1910*/  IMAD.U32 R14, RZ, RZ, UR16 ;  /* 0x00000010ff0e7e24 */ /* 0x000fe2000f8e00ff */
[----:B------:R-:W-:Y:S01]  /*1920*/  UIADD3 UR4, UR4, 0x24400, URZ ;  /* 0x0002440004047890 */ /* 0x000fe2000fffe03f */
[----:B------:R-:W-:Y:S01]  /*1930*/  IMAD.U32 R15, RZ, RZ, UR17 ;  /* 0x00000011ff0f7e24 */ /* 0x000fe2000f8e00ff */
[----:B------:R-:W-:Y:S01]  /*1940*/  UMOV UR23, 0x40000040 ;  /* 0x4000004000177882 */ /* 0x000fe20000000000 */
[----:B------:R-:W-:Y:S01]  /*1950*/  UMOV UR27, 0x40000040 ;  /* 0x40000040001b7882 */ /* 0x000fe20000000000 */
[----:B------:R-:W-:Y:S01]  /*1960*/  USHF.R.U32.HI UR4, URZ, 0x4, UR4 ;  /* 0x000000043f047899 */ /* 0x000fe20008011604 */
[----:B------:R-:W-:Y:S01]  /*1970*/  MOV R4, UR39 ;  /* 0x0000002700047c02 */ /* 0x000fe20008000f00 */
[----:B------:R-:W-:Y:S01]  /*1980*/  UMOV UR31, 0x40000040 ;  /* 0x40000040001f7882 */ /* 0x000fe20000000000 */
[----:B------:R-:W-:Y:S01]  /*1990*/  UMOV UR35, 0x40000040 ;  /* 0x4000004000237882 */ /* 0x000fe20000000000 */
[----:B------:R-:W-:Y:S01]  /*19a0*/  ULOP3.LUT UR4, UR4, 0x3fff, URZ, 0xc0, !UPT ;  /* 0x00003fff04047892 */ /* 0x000fe2000f8ec03f */
[----:B------:R-:W-:Y:S01]  /*19b0*/  MOV R5, UR38 ;  /* 0x0000002600057c02 */ /* 0x000fe20008000f00 */
[----:B------:R-:W-:Y:S01]  /*19c0*/  UMOV UR43, 0x40000040 ;  /* 0x40000040002b7882 */ /* 0x000fe20000000000 */
[----:B------:R-:W-:Y:S01]  /*19d0*/  UMOV UR47, 0x40000040 ;  /* 0x40000040002f7882 */ /* 0x000fe20000000000 */
[----:B------:R-:W-:Y:S01]  /*19e0*/  ULOP3.LUT UR6, UR4, 0x10000, URZ, 0xfc, !UPT ;  /* 0x0001000004067892 */ /* 0x000fe2000f8efc3f */
[----:B------:R-:W-:Y:S01]  /*19f0*/  MOV R20, UR37 ;  /* 0x0000002500147c02 */ /* 0x000fe20008000f00 */
[----:B------:R-:W-:Y:S01]  /*1a00*/  UMOV UR51, 0x40000040 ;  /* 0x4000004000337882 */ /* 0x000fe20000000000 */
[----:B------:R-:W-:Y:S01]  /*1a10*/  UMOV UR55, 0x40000040 ;  /* 0x4000004000377882 */ /* 0x000fe20000000000 */
[----:B------:R-:W-:Y:S01]  /*1a20*/  UIMAD UR4, UR38, 0xa00, UR6 ;  /* 0x00000a00260478a4 */ /* 0x000fe2000f8e0206 */
[----:B------:R-:W-:Y:S01]  /*1a30*/  MOV R64, UR36 ;  /* 0x0000002400407c02 */ /* 0x000fe20008000f00 */
[----:B------:R-:W-:Y:S01]  /*1a40*/  UMOV UR59, 0x40000040 ;  /* 0x40000040003b7882 */ /* 0x000fe20000000000 */
[----:B------:R-:W-:Y:S01]  /*1a50*/  MOV R21, UR6 ;  /* 0x0000000600157c02 */ /* 0x000fe20008000f00 */
[----:B------:R-:W-:-:S02]  /*1a60*/  UIADD3 UR10, UR4, 0x80, URZ ;  /* 0x00000080040a7890 */ /* 0x000fc4000fffe03f */
[----:B------:R-:W-:Y:S02]  /*1a70*/  UIADD3 UR14, UR4, 0x100, URZ ;  /* 0x00000100040e7890 */ /* 0x000fe4000fffe03f */
[----:B------:R-:W-:Y:S01]  /*1a80*/  UMOV UR18, UR4 ;  /* 0x0000000400127c82 */ /* 0x000fe20008000000 */
[----:B------:R-:W-:Y:S01]  /*1a90*/  UIADD3 UR6, UR4, 0x200, URZ ;  /* 0x0000020004067890 */ /* 0x000fe2000fffe03f */
[----:B------:R-:W-:Y:S01]  /*1aa0*/  HGMMA.64x16x16.F32.BF16 R56, gdesc[UR16], RZ, !UPT, gsb0 ;  /* 0x00200000103879f0 */ /* 0x000fe2000c0018ff */
[----:B------:R-:W-:Y:S01]  /*1ab0*/  UIADD3 UR7, UR4, 0x2, URZ ;  /* 0x0000000204077890 */ /* 0x000fe2000fffe03f */
[----:B------:R-:W-:Y:S01]  /*1ac0*/  UMOV UR19, 0x40000040 ;  /* 0x4000004000137882 */ /* 0x000fe20000000000 */
[----:B------:R-:W-:Y:S02]  /*1ad0*/  UIADD3 UR22, UR4, 0x384, URZ ;  /* 0x0000038404167890 */ /* 0x000fe4000fffe03f */
[----:B------:R-:W-:-:S03]  /*1ae0*/  UIADD3 UR26, UR4, 0x386, URZ ;  /* 0x00000386041a7890 */ /* 0x000fc6000fffe03f */
[----:B------:R-:W-:Y:S01]  /*1af0*/  UMOV UR18, UR7 ;  /* 0x0000000700127c82 */ /* 0x000fe20008000000 */
[----:B------:R-:W-:Y:S02]  /*1b00*/  UIADD3 UR7, UR4, 0x4, URZ ;  /* 0x0000000404077890 */ /* 0x000fe4000fffe03f */
[----:B------:R-:W-:Y:S02]  /*1b10*/  UIADD3 UR30, UR4, 0x600, URZ ;  /* 0x00000600041e7890 */ /* 0x000fe4000fffe03f */
[----:B------:R-:W-:Y:S02]  /*1b20*/  UIADD3 UR34, UR4, 0x602, URZ ;  /* 0x0000060204227890 */ /* 0x000fe4000fffe03f */
[----:B------:R-:W-:Y:S02]  /*1b30*/  UIADD3 UR42, UR4, 0x584, URZ ;  /* 0x00000584042a7890 */ /* 0x000fe4000fffe03f */
[----:B------:R-:W-:Y:S02]  /*1b40*/  UIADD3 UR46, UR4, 0x586, URZ ;  /* 0x00000586042e7890 */ /* 0x000fe4000fffe03f */
[----:B------:R-:W-:-:S02]  /*1b50*/  UIADD3 UR50, UR4, 0x800, URZ ;  /* 0x0000080004327890 */ /* 0x000fc4000fffe03f */
[----:B------:R-:W-:Y:S02]  /*1b60*/  UIADD3 UR54, UR4, 0x802, URZ ;  /* 0x0000080204367890 */ /* 0x000fe4000fffe03f */
[----:B------:R-:W-:Y:S01]  /*1b70*/  UIADD3 UR58, UR4, 0x804, URZ ;  /* 0x00000804043a7890 */ /* 0x000fe2000fffe03f */
        /* <DEDUP_REMOVED lines=12> */
[----:B------:R-:W-:Y:S01]  /*1c40*/  UMOV UR15, 0x40000040 ;  /* 0x40000040000f7882 */ /* 0x000fe20000000000 */
[----:B------:R-:W-:Y:S02]  /*1c50*/  WARPGROUP.DEPBAR.LE gsb0, 0x0 ;  /* 0x00008000000079c5 */ /* 0x000fe40000010000 */
[----:B------:R-:W-:-:S06]  /*1c60*/  WARPGROUP.ARRIVE ;  /* 0x00000000000079c5 */ /* 0x000fcc0000000000 */
[----:B------:R-:W-:Y:S01]  /*1c70*/  HGMMA.64x16x16.F32.BF16 R32, gdesc[UR8], RZ, !UPT, gsb0 ;  /* 0x00200000082079f0 */ /* 0x000fe2000c0018ff */
[----:B------:R-:W-:Y:S01]  /*1c80*/  UMOV UR8, UR16 ;  /* 0x0000001000087c82 */ /* 0x000fe20008000000 */
[----:B------:R-:W-:Y:S01]  /*1c90*/  UMOV UR9, UR17 ;  /* 0x0000001100097c82 */ /* 0x000fe20008000000 */
[----:B------:R-:W-:Y:S01]  /*1ca0*/  UMOV UR10, UR6 ;  /* 0x00000006000a7c82 */ /* 0x000fe20008000000 */
[----:B------:R-:W-:Y:S01]  /*1cb0*/  UMOV UR11, 0x40000040 ;  /* 0x40000040000b7882 */ /* 0x000fe20000000000 */
[----:B------:R-:W-:Y:S01]  /*1cc0*/  UIADD3 UR6, UR5, 0x2, URZ ;  /* 0x0000000205067890 */ /* 0x000fe2000fffe03f */
[----:B------:R-:W-:Y:S02]  /*1cd0*/  UMOV UR17, 0x40000040 ;  /* 0x4000004000117882 */ /* 0x000fe40000000000 */
[----:B------:R-:W-:Y:S01]  /*1ce0*/  UMOV UR13, UR17 ;  /* 0x00000011000d7c82 */ /* 0x000fe20008000000 */
[----:B------:R-:W-:-:S03]  /*1cf0*/  MOV R13, UR17 ;  /* 0x00000011000d7c02 */ /* 0x000fc60008000f00 */
[----:B------:R-:W-:Y:S01]  /*1d00*/  UMOV UR16, UR6 ;  /* 0x0000000600107c82 */ /* 0x000fe20008000000 */
[----:B------:R-:W-:Y:S01]  /*1d10*/  UIADD3 UR6, UR4, 0x202, URZ ;  /* 0x0000020204067890 */ /* 0x000fe2000fffe03f */
[----:B------:R-:W-:Y:S01]  /*1d20*/  IMAD.U32 R12, RZ, RZ, UR16 ;  /* 0x00000010ff0c7e24 */ /* 0x000fe2000f8e00ff */
[----:B------:R-:W-:Y:S01]  /*1d30*/  UMOV UR12, UR16 ;  /* 0x00000010000c7c82 */ /* 0x000fe20008000000 */
        /* <DEDUP_REMOVED lines=33> */
[----:B------:R-:W-:Y:S02]  /*1f50*/  UMOV UR17, 0x40000040 ;  /* 0x4000004000117882 */ /* 0x000fe40000000000 */
[----:B------:R-:W-:Y:S01]  /*1f60*/  UMOV UR13, UR17 ;  /* 0x00000011000d7c82 */ /* 0x000fe20008000000 */
[----:B------:R-:W-:-:S03]  /*1f70*/  IMAD.U32 R11, RZ, RZ, UR17 ;  /* 0x00000011ff0b7e24 */ /* 0x000fc6000f8e00ff */
[----:B------:R-:W-:Y:S01]  /*1f80*/  UMOV UR16, UR6 ;  /* 0x0000000600107c82 */ /* 0x000fe20008000000 */
[----:B------:R-:W-:Y:S01]  /*1f90*/  UIADD3 UR6, UR4, 0x204, URZ ;  /* 0x0000020404067890 */ /* 0x000fe2000fffe03f */
[----:B------:R-:W-:Y:S01]  /*1fa0*/  IMAD.U32 R10, RZ, RZ, UR16 ;  /* 0x00000010ff0a7e24 */ /* 0x000fe2000f8e00ff */
[----:B------:R-:W-:Y:S01]  /*1fb0*/  UMOV UR12, UR16 ;  /* 0x00000010000c7c82 */ /* 0x000fe20008000000 */
        /* <DEDUP_REMOVED lines=77> */
[----:B------:R-:W-:Y:S01]  /*2490*/  UMOV UR9, 0x40000040 ;  /* 0x4000004000097882 */ /* 0x000fe20000000000 */
[----:B------:R-:W-:Y:S01]  /*24a0*/  UMOV UR11, 0x40000040 ;  /* 0x40000040000b7882 */ /* 0x000fe20000000000 */
[----:B------:R-:W-:Y:S02]  /*24b0*/  UMOV UR13, UR9 ;  /* 0x00000009000d7c82 */ /* 0x000fe40008000000 */
[----:B------:R-:W-:Y:S01]  /*24c0*/  UMOV UR12, UR8 ;  /* 0x00000008000c7c82 */ /* 0x000fe20008000000 */
[----:B------:R-:W-:Y:S02]  /*24d0*/  MOV R2, UR9 ;  /* 0x0000000900027c02 */ /* 0x000fe40008000f00 */
[----:B-12---:R-:W-:Y:S01]  /*24e0*/  MOV R3, UR8 ;  /* 0x0000000800037c02 */ /* 0x006fe20008000f00 */
        /* <DEDUP_REMOVED lines=29> */
[----:B------:R-:W-:Y:S01]  /*26c0*/  UMOV UR9, 0x40000040 ;  /* 0x4000004000097882 */ /* 0x000fe20000000000 */
[----:B------:R-:W-:Y:S01]  /*26d0*/  UMOV UR11, 0x40000040 ;  /* 0x40000040000b7882 */ /* 0x000fe20000000000 */
[----:B------:R-:W-:Y:S01]  /*26e0*/  UMOV UR37, UR9 ;  /* 0x0000000900257c82 */ /* 0x000fe20008000000 */
[----:B------:R-:W-:Y:S01]  /*26f0*/  IMAD.U32 R7, RZ, RZ, UR9 ;  /* 0x00000009ff077e24 */ /* 0x000fe2000f8e00ff */
        /* <DEDUP_REMOVED lines=29> */
[----:B------:R-:W-:Y:S02]  /*28d0*/  UMOV UR15, UR9 ;  /* 0x00000009000f7c82 */ /* 0x000fe40008000000 */
        /* <DEDUP_REMOVED lines=217> */
[----:B------:R-:W-:-:S07]  /*3670*/  UIADD3 UR5, UR5, 0xc06, URZ ;  /* 0x00000c0605057890 */ /* 0x000fce000fffe03f */
[----:B------:R-:W-:Y:S01]  /*3680*/  UMOV UR8, UR5 ;  /* 0x0000000500087c82 */ /* 0x000fe20008000000 */
[----:B------:R-:W-:Y:S01]  /*3690*/  UIADD3 UR5, UR4, 0x806, URZ ;  /* 0x0000080604057890 */ /* 0x000fe2000fffe03f */
[----:B------:R-:W-:Y:S01]  /*36a0*/  IMAD.U32 R6, RZ, RZ, UR8 ;  /* 0x00000008ff067e24 */ /* 0x000fe2000f8e00ff */
[----:B------:R-:W-:Y:S01]  /*36b0*/  UMOV UR36, UR8 ;  /* 0x0000000800247c82 */ /* 0x000fe20008000000 */
[----:B------:R-:W-:-:S04]  /*36c0*/  UMOV UR14, UR8 ;  /* 0x00000008000e7c82 */ /* 0x000fc80008000000 */
[----:B------:R-:W-:Y:S01]  /*36d0*/  UMOV UR38, UR5 ;  /* 0x0000000500267c82 */ /* 0x000fe20008000000 */
        /* <DEDUP_REMOVED lines=33> */
[----:B------:R-:W-:Y:S01]  /*38f0*/  UMOV UR7, 0x40000040 ;  /* 0x4000004000077882 */ /* 0x000fe20000000000 */
[----:B------:R-:W-:Y:S02]  /*3900*/  WARPGROUP.DEPBAR.LE gsb0, 0x0 ;  /* 0x00008000000079c5 */ /* 0x000fe40000010000 */
[----:B------:R-:W-:-:S06]  /*3910*/  WARPGROUP.ARRIVE ;  /* 0x00000000000079c5 */ /* 0x000fcc0000000000 */
[----:B------:R-:W-:Y:S01]  /*3920*/  HGMMA.64x16x16.F32.BF16 R32, gdesc[UR52], R32, gsb0 ;  /* 0x00200000342079f0 */ /* 0x000fe20008001820 */
[----:B------:R-:W-:Y:S01]  /*3930*/  UMOV UR54, UR6 ;  /* 0x0000000600367c82 */ /* 0x000fe20008000000 */
[----:B------:R-:W-:Y:S01]  /*3940*/  UMOV UR55, 0x40000040 ;  /* 0x4000004000377882 */ /* 0x000fe20000000000 */
[----:B------:R-:W-:-:S07]  /*3950*/  UIADD3 UR6, UR4, 0x786, URZ ;  /* 0x0000078604067890 */ /* 0x000fce000fffe03f */
[----:B------:R-:W-:Y:S01]  /*3960*/  UMOV UR10, UR6 ;  /* 0x00000006000a7c82 */ /* 0x000fe20008000000 */
        /* <DEDUP_REMOVED lines=8> */
[----:B------:R-:W-:Y:S02]  /*39f0*/  R2UR UR9, R2 ;  /* 0x00000000020972ca */ /* 0x000fe400000e0000 */
[----:B------:R-:W-:Y:S01]  /*3a00*/  UMOV UR4, UR14 ;  /* 0x0000000e00047c82 */ /* 0x000fe20008000000 */
[----:B------:R-:W-:Y:S01]  /*3a10*/  R2UR UR8, R3 ;  /* 0x00000000030872ca */ /* 0x000fe200000e0000 */
[----:B------:R-:W-:Y:S02]  /*3a20*/  WARPGROUP.DEPBAR.LE gsb0, 0x0 ;  /* 0x00008000000079c5 */ /* 0x000fe40000010000 */
[----:B------:R-:W-:-:S06]  /*3a30*/  WARPGROUP.ARRIVE ;  /* 0x00000000000079c5 */ /* 0x000fcc0000000000 */
[----:B------:R-:W-:Y:S01]  /*3a40*/  HGMMA.64x16x16.F32.BF16 R48, gdesc[UR36], R48, gsb0 ;  /* 0x00200000243079f0 */ /* 0x000fe20008001830 */
[----:B------:R-:W-:Y:S02]  /*3a50*/  R2UR UR39, R4 ;  /* 0x00000000042772ca */ /* 0x000fe400000e0000 */
[----:B------:R-:W-:Y:S02]  /*3a60*/  R2UR UR38, R5 ;  /* 0x00000000052672ca */ /* 0x000fe400000e0000 */
[----:B------:R-:W-:Y:S02]  /*3a70*/  R2UR UR37, R20 ;  /* 0x00000000142572ca */ /* 0x000fe400000e0000 */
[----:B------:R-:W-:Y:S01]  /*3a80*/  R2UR UR36, R64 ;  /* 0x00000000402472ca */ /* 0x000fe200000e0000 */
        /* <DEDUP_REMOVED lines=16> */
.L_x_136:
[----:B------:R-:W-:Y:S01]  /*3b90*/  ULDC UR4, c[0x0][0x9d8] ;  /* 0x0002760000047ab9 */ /* 0x000fe20000000800 */
[----:B------:R-:W-:Y:S01]  /*3ba0*/  MOV R3, UR39 ;  /* 0x0000002700037c02 */ /* 0x000fe20008000f00 */
[----:B------:R-:W-:Y:S01]  /*3bb0*/  FMUL.FTZ R56, R56, UR4 ;  /* 0x0000000438387c20 */ /* 0x000fe20008410000 */
[----:B------:R-:W-:Y:S01]  /*3bc0*/  FMUL.FTZ R57, R57, UR4 ;  /* 0x0000000439397c20 */ /* 0x000fe20008410000 */
[----:B------:R-:W-:Y:S01]  /*3bd0*/  FMUL.FTZ R60, R60, UR4 ;  /* 0x000000043c3c7c20 */ /* 0x000fe20008410000 */
[----:B------:R-:W-:Y:S01]  /*3be0*/  FMUL.FTZ R61, R61, UR4 ;  /* 0x000000043d3d7c20 */ /* 0x000fe20008410000 */
[----:B------:R-:W-:Y:S01]  /*3bf0*/  VIADD R2, R220, UR37 ;  /* 0x00000025dc027c36 */ /* 0x000fe20008000000 */
[----:B------:R-:W2:Y:S01]  /*3c00*/  LDL R66, [R1+0x4] ;  /* 0x0000040001427983 */ /* 0x000ea20000100800 */
[----:B------:R-:W1:Y:S01]  /*3c10*/  MUFU.TANH R56, R56 ;  /* 0x0000003800387308 */ /* 0x000e620000002400 */
[----:B------:R-:W-:Y:S01]  /*3c20*/  FMUL.FTZ R48, R48, UR4 ;  /* 0x0000000430307c20 */ /* 0x000fe20008410000 */
[----:B------:R-:W-:-:S02]  /*3c30*/  IMAD R2, R3, -0x50, R2 ;  /* 0xffffffb003027824 */ /* 0x000fc400078e0202 */
[----:B------:R-:W-:Y:S01]  /*3c40*/  FMUL.FTZ R58, R58, UR4 ;  /* 0x000000043a3a7c20 */ /* 0x000fe20008410000 */
[----:B------:R-:W-:Y:S01]  /*3c50*/  FMUL.FTZ R49, R49, UR4 ;  /* 0x0000000431317c20 */ /* 0x000fe20008410000 */
[----:B------:R-:W-:Y:S01]  /*3c60*/  FMUL.FTZ R59, R59, UR4 ;  /* 0x000000043b3b7c20 */ /* 0x000fe20008410000 */
[----:B------:R-:W-:Y:S01]  /*3c70*/  FMUL.FTZ R52, R52, UR4 ;  /* 0x0000000434347c20 */ /* 0x000fe20008410000 */
[C---:B------:R-:W-:Y:S01]  /*3c80*/  ISETP.GT.AND P2, PT, R2.reuse, RZ, PT ;  /* 0x000000ff0200720c */ /* 0x040fe20003f44270 */
[----:B------:R-:W3:Y:S01]  /*3c90*/  MUFU.TANH R57, R57 ;  /* 0x0000003900397308 */ /* 0x000ee20000002400 */
[----:B------:R-:W-:Y:S01]  /*3ca0*/  ISETP.GT.AND P1, PT, R2, 0x1, PT ;  /* 0x000000010200780c */ /* 0x000fe20003f24270 */
[----:B------:R-:W-:Y:S01]  /*3cb0*/  FMUL.FTZ R62, R62, UR4 ;  /* 0x000000043e3e7c20 */ /* 0x000fe20008410000 */
[C---:B------:R-:W-:Y:S01]  /*3cc0*/  ISETP.GT.AND P6, PT, R2.reuse, 0x8, PT ;  /* 0x000000080200780c */ /* 0x040fe20003fc4270 */
[----:B------:R-:W-:Y:S01]  /*3cd0*/  FMUL.FTZ R53, R53, UR4 ;  /* 0x0000000435357c20 */ /* 0x000fe20008410000 */
[----:B------:R-:W-:Y:S01]  /*3ce0*/  FMUL.FTZ R63, R63, UR4 ;  /* 0x000000043f3f7c20 */ /* 0x000fe20008410000 */
[----:B------:R-:W-:Y:S01]  /*3cf0*/  ISETP.GT.AND P5, PT, R2, 0x9, PT ;  /* 0x000000090200780c */ /* 0x000fe20003fa4270 */
[----:B------:R-:W-:Y:S01]  /*3d00*/  FMUL.FTZ R40, R40, UR4 ;  /* 0x0000000428287c20 */ /* 0x000fe20008410000 */
[----:B------:R-:W4:Y:S01]  /*3d10*/  MUFU.TANH R60, R60 ;  /* 0x0000003c003c7308 */ /* 0x000f220000002400 */
[----:B-1----:R-:W-:Y:S01]  /*3d20*/  FSEL R56, R56, -INF , P2 ;  /* 0xff80000038387808 */ /* 0x002fe20001000000 */
[----:B------:R-:W-:Y:S01]  /*3d30*/  FMUL.FTZ R50, R50, UR4 ;  /* 0x0000000432327c20 */ /* 0x000fe20008410000 */
[C---:B------:R-:W-:Y:S01]  /*3d40*/  ISETP.GT.AND P4, PT, R2.reuse, 0x10, PT ;  /* 0x000000100200780c */ /* 0x040fe20003f84270 */
[----:B------:R-:W-:Y:S01]  /*3d50*/  FMUL.FTZ R41, R41, UR4 ;  /* 0x0000000429297c20 */ /* 0x000fe20008410000 */
[----:B------:R-:W-:Y:S01]  /*3d60*/  FMUL.FTZ R51, R51, UR4 ;  /* 0x0000000433337c20 */ /* 0x000fe20008410000 */
[----:B------:R-:W-:Y:S01]  /*3d70*/  ISETP.GT.AND P3, PT, R2, 0x11, PT ;  /* 0x000000110200780c */ /* 0x000fe20003f64270 */
[----:B------:R-:W-:Y:S01]  /*3d80*/  FMUL.FTZ R44, R44, UR4 ;  /* 0x000000042c2c7c20 */ /* 0x000fe20008410000 */
[----:B------:R-:W1:Y:S01]  /*3d90*/  MUFU.TANH R61, R61 ;  /* 0x0000003d003d7308 */ /* 0x000e620000002400 */
[----:B---3--:R-:W-:Y:S01]  /*3da0*/  FSEL R57, R57, -INF , P1 ;  /* 0xff80000039397808 */ /* 0x008fe20000800000 */
[----:B------:R-:W-:Y:S01]  /*3db0*/  FMUL.FTZ R54, R54, UR4 ;  /* 0x0000000436367c20 */ /* 0x000fe20008410000 */
[----:B------:R-:W-:Y:S01]  /*3dc0*/  FMUL.FTZ R45, R45, UR4 ;  /* 0x000000042d2d7c20 */ /* 0x000fe20008410000 */
[----:B------:R-:W-:Y:S01]  /*3dd0*/  FMUL.FTZ R55, R55, UR4 ;  /* 0x0000000437377c20 */ /* 0x000fe20008410000 */
[----:B------:R-:W-:Y:S01]  /*3de0*/  FMNMX.FTZ R3, R56, R57, !PT ;  /* 0x0000003938037209 */ /* 0x000fe20007810000 */
[----:B------:R-:W-:Y:S01]  /*3df0*/  FMUL.FTZ R32, R32, UR4 ;  /* 0x0000000420207c20 */ /* 0x000fe20008410000 */
[----:B------:R-:W-:Y:S01]  /*3e00*/  FMUL.FTZ R42, R42, UR4 ;  /* 0x000000042a2a7c20 */ /* 0x000fe20008410000 */
[----:B------:R-:W3:Y:S01]  /*3e10*/  MUFU.TANH R48, R48 ;  /* 0x0000003000307308 */ /* 0x000ee20000002400 */
[----:B----4-:R-:W-:Y:S01]  /*3e20*/  FSEL R60, R60, -INF , P6 ;  /* 0xff8000003c3c7808 */ /* 0x010fe20003000000 */
[----:B------:R-:W-:Y:S01]  /*3e30*/  FMUL.FTZ R33, R33, UR4 ;  /* 0x0000000421217c20 */ /* 0x000fe20008410000 */
[----:B------:R-:W-:Y:S01]  /*3e40*/  FMUL.FTZ R43, R43, UR4 ;  /* 0x000000042b2b7c20 */ /* 0x000fe20008410000 */
[----:B------:R-:W-:Y:S01]  /*3e50*/  FMUL.FTZ R36, R36, UR4 ;  /* 0x0000000424247c20 */ /* 0x000fe20008410000 */
[----:B------:R-:W-:Y:S01]  /*3e60*/  FMNMX.FTZ R4, R60, R3, !PT ;  /* 0x000000033c047209 */ /* 0x000fe20007810000 */
[----:B------:R-:W-:Y:S01]  /*3e70*/  FMUL.FTZ R46, R46, UR4 ;  /* 0x000000042e2e7c20 */ /* 0x000fe20008410000 */
[----:B------:R-:W-:Y:S01]  /*3e80*/  FMUL.FTZ R37, R37, UR4 ;  /* 0x0000000425257c20 */ /* 0x000fe20008410000 */
[----:B------:R-:W4:Y:S01]  /*3e90*/  MUFU.TANH R58, R58 ;  /* 0x0000003a003a7308 */ /* 0x000f220000002400 */
[----:B-1----:R-:W-:Y:S01]  /*3ea0*/  FSEL R61, R61, -INF , P5 ;  /* 0xff8000003d3d7808 */ /* 0x002fe20002800000 */
[----:B------:R-:W-:Y:S01]  /*3eb0*/  FMUL.FTZ R47, R47, UR4 ;  /* 0x000000042f2f7c20 */ /* 0x000fe20008410000 */
[----:B------:R-:W-:Y:S01]  /*3ec0*/  FMUL.FTZ R24, R24, UR4 ;  /* 0x0000000418187c20 */ /* 0x000fe20008410000 */
[----:B------:R-:W-:Y:S01]  /*3ed0*/  FMUL.FTZ R34, R34, UR4 ;  /* 0x0000000422227c20 */ /* 0x000fe20008410000 */
[----:B------:R-:W-:Y:S01]  /*3ee0*/  FMNMX.FTZ R3, R61, R4, !PT ;  /* 0x000000043d037209 */ /* 0x000fe20007810000 */
[----:B------:R-:W-:Y:S01]  /*3ef0*/  FMUL.FTZ R25, R25, UR4 ;  /* 0x0000000419197c20 */ /* 0x000fe20008410000 */
        /* <DEDUP_REMOVED lines=12> */
[----:B------:R-:W-:Y:S01]  /*3fc0*/  ISETP.GT.AND P2, PT, R2, 0x18, PT ;  /* 0x000000180200780c */ /* 0x000fe20003f44270 */
[----:B------:R-:W-:Y:S01]  /*3fd0*/  FMUL.FTZ R30, R30, UR4 ;  /* 0x000000041e1e7c20 */ /* 0x000fe20008410000 */
[----:B------:R-:W-:Y:S01]  /*3fe0*/  FMUL.FTZ R31, R31, UR4 ;  /* 0x000000041f1f7c20 */ /* 0x000fe20008410000 */
[----:B------:R-:W-:Y:S01]  /*3ff0*/  ULDC UR5, c[0x0][0x988] ;  /* 0x0002620000057ab9 */ /* 0x000fe20000000800 */
[----:B------:R-:W-:Y:S01]  /*4000*/  P2R R64, PR, RZ, 0x1 ;  /* 0x00000001ff407803 */ /* 0x000fe20000000000 */
[----:B------:R-:W4:Y:S01]  /*4010*/  MUFU.TANH R52, R52 ;  /* 0x0000003400347308 */ /* 0x000f220000002400 */
[----:B-1----:R-:W-:Y:S01]  /*4020*/  FSEL R49, R49, -INF , P3 ;  /* 0xff80000031317808 */ /* 0x002fe20001800000 */
[----:B------:R-:W-:Y:S01]  /*4030*/  UISETP.GE.AND UP0, UPT, UR37, 0x51, UPT ;  /* 0x000000512500788c */ /* 0x000fe2000bf06270 */
[----:B------:R-:W-:-:S02]  /*4040*/  CS2R R150, SRZ ;  /* 0x0000000000967805 */ /* 0x000fc4000001ff00 */
[----:B------:R-:W-:Y:S02]  /*4050*/  CS2R R148, SRZ ;  /* 0x0000000000947805 */ /* 0x000fe4000001ff00 */
[----:B------:R-:W-:Y:S02]  /*4060*/  FMNMX.FTZ R3, R49, R4, !PT ;  /* 0x0000000431037209 */ /* 0x000fe40007810000 */
[----:B------:R-:W-:Y:S02]  /*4070*/  CS2R R146, SRZ ;  /* 0x0000000000927805 */ /* 0x000fe4000001ff00 */
[----:B------:R-:W-:Y:S01]  /*4080*/  CS2R R144, SRZ ;  /* 0x0000000000907805 */ /* 0x000fe2000001ff00 */
[----:B------:R-:W1:Y:S01]  /*4090*/  MUFU.TANH R62, R62 ;  /* 0x0000003e003e7308 */ /* 0x000e620000002400 */
[----:B---3--:R-:W-:Y:S02]  /*40a0*/  FSEL R59, R59, -INF , P1 ;  /* 0xff8000003b3b7808 */ /* 0x008fe40000800000 */
[----:B------:R-:W-:-:S02]  /*40b0*/  CS2R R142, SRZ ;  /* 0x00000000008e7805 */ /* 0x000fc4000001ff00 */
[----:B------:R-:W-:Y:S02]  /*40c0*/  ISETP.GT.AND P1, PT, R2, 0x19, PT ;  /* 0x000000190200780c */ /* 0x000fe40003f24270 */
[----:B------:R-:W-:Y:S02]  /*40d0*/  CS2R R140, SRZ ;  /* 0x00000000008c7805 */ /* 0x000fe4000001ff00 */
[----:B------:R-:W-:Y:S02]  /*40e0*/  CS2R R138, SRZ ;  /* 0x00000000008a7805 */ /* 0x000fe4000001ff00 */
[----:B------:R-:W-:Y:S02]  /*40f0*/  CS2R R136, SRZ ;  /* 0x0000000000887805 */ /* 0x000fe4000001ff00 */
[----:B------:R-:W-:Y:S01]  /*4100*/  CS2R R134, SRZ ;  /* 0x0000000000867805 */ /* 0x000fe2000001ff00 */
[----:B------:R-:W3:Y:S01]  /*4110*/  MUFU.TANH R53, R53 ;  /* 0x0000003500357308 */ /* 0x000ee20000002400 */
[----:B----4-:R-:W-:-:S02]  /*4120*/  FSEL R52, R52, -INF , P2 ;  /* 0xff80000034347808 */ /* 0x010fc40001000000 */
[----:B------:R-:W-:Y:S02]  /*4130*/  CS2R R132, SRZ ;  /* 0x0000000000847805 */ /* 0x000fe4000001ff00 */
[----:B------:R-:W-:Y:S02]  /*4140*/  CS2R R130, SRZ ;  /* 0x0000000000827805 */ /* 0x000fe4000001ff00 */
[----:B------:R-:W-:Y:S02]  /*4150*/  CS2R R128, SRZ ;  /* 0x0000000000807805 */ /* 0x000fe4000001ff00 */
[----:B------:R-:W-:Y:S02]  /*4160*/  FMNMX.FTZ R4, R52, R3, !PT ;  /* 0x0000000334047209 */ /* 0x000fe40007810000 */
[----:B------:R-:W-:Y:S02]  /*4170*/  CS2R R126, SRZ ;  /* 0x00000000007e7805 */ /* 0x000fe4000001ff00 */
[----:B------:R-:W-:Y:S01]  /*4180*/  CS2R R124, SRZ ;  /* 0x00000000007c7805 */ /* 0x000fe2000001ff00 */
[----:B------:R-:W4:Y:S01]  /*4190*/  MUFU.TANH R63, R63 ;  /* 0x0000003f003f7308 */ /* 0x000f220000002400 */
[----:B-1----:R-:W-:-:S02]  /*41a0*/  FSEL R62, R62, -INF , P6 ;  /* 0xff8000003e3e7808 */ /* 0x002fc40003000000 */
[----:B------:R-:W-:Y:S02]  /*41b0*/  CS2R R122, SRZ ;  /* 0x00000000007a7805 */ /* 0x000fe4000001ff00 */
[----:B------:R-:W-:Y:S02]  /*41c0*/  ISETP.GT.AND P6, PT, R2, 0x20, PT ;  /* 0x000000200200780c */ /* 0x000fe40003fc4270 */
[----:B------:R-:W-:Y:S02]  /*41d0*/  CS2R R120, SRZ ;  /* 0x0000000000787805 */ /* 0x000fe4000001ff00 */
[----:B------:R-:W-:Y:S02]  /*41e0*/  CS2R R118, SRZ ;  /* 0x0000000000767805 */ /* 0x000fe4000001ff00 */
[----:B------:R-:W-:Y:S02]  /*41f0*/  CS2R R116, SRZ ;  /* 0x0000000000747805 */ /* 0x000fe4000001ff00 */
[----:B------:R-:W-:Y:S01]  /*4200*/  CS2R R114, SRZ ;  /* 0x0000000000727805 */ /* 0x000fe2000001ff00 */
[----:B------:R-:W1:Y:S01]  /*4210*/  MUFU.TANH R40, R40 ;  /* 0x0000002800287308 */ /* 0x000e620000002400 */
[----:B---3--:R-:W-:-:S02]  /*4220*/  FSEL R53, R53, -INF , P1 ;  /* 0xff80000035357808 */ /* 0x008fc40000800000 */
[----:B------:R-:W-:Y:S02]  /*4230*/  CS2R R112, SRZ ;  /* 0x0000000000707805 */ /* 0x000fe4000001ff00 */
[----:B------:R-:W-:Y:S02]  /*4240*/  CS2R R110, SRZ ;  /* 0x00000000006e7805 */ /* 0x000fe4000001ff00 */
[----:B------:R-:W-:Y:S02]  /*4250*/  CS2R R108, SRZ ;  /* 0x00000000006c7805 */ /* 0x000fe4000001ff00 */
[----:B------:R-:W-:Y:S02]  /*4260*/  FMNMX.FTZ R3, R53, R4, !PT ;  /* 0x0000000435037209 */ /* 0x000fe40007810000 */
[----:B------:R-:W-:Y:S02]  /*4270*/  CS2R R106, SRZ ;  /* 0x00000000006a7805 */ /* 0x000fe4000001ff00 */
[----:B------:R-:W-:Y:S01]  /*4280*/  CS2R R104, SRZ ;  /* 0x0000000000687805 */ /* 0x000fe2000001ff00 */
[----:B------:R-:W3:Y:S01]  /*4290*/  MUFU.TANH R50, R50 ;  /* 0x0000003200327308 */ /* 0x000ee20000002400 */
[----:B----4-:R-:W-:-:S02]  /*42a0*/  FSEL R63, R63, -INF , P5 ;  /* 0xff8000003f3f7808 */ /* 0x010fc40002800000 */
[----:B------:R-:W-:Y:S02]  /*42b0*/  CS2R R102, SRZ ;  /* 0x0000000000667805 */ /* 0x000fe4000001ff00 */
[----:B------:R-:W-:Y:S02]  /*42c0*/  ISETP.GT.AND P5, PT, R2, 0x21, PT ;  /* 0x000000210200780c */ /* 0x000fe40003fa4270 */
[----:B------:R-:W-:Y:S02]  /*42d0*/  CS2R R100, SRZ ;  /* 0x0000000000647805 */ /* 0x000fe4000001ff00 */
[----:B------:R-:W-:Y:S02]  /*42e0*/  CS2R R98, SRZ ;  /* 0x0000000000627805 */ /* 0x000fe4000001ff00 */
[----:B------:R-:W-:Y:S02]  /*42f0*/  CS2R R96, SRZ ;  /* 0x0000000000607805 */ /* 0x000fe4000001ff00 */
[----:B------:R-:W-:Y:S01]  /*4300*/  CS2R R94, SRZ ;  /* 0x00000000005e7805 */ /* 0x000fe2000001ff00 */
[----:B------:R-:W4:Y:S01]  /*4310*/  MUFU.TANH R41, R41 ;  /* 0x0000002900297308 */ /* 0x000f220000002400 */
[----:B-1----:R-:W-:-:S02]  /*4320*/  FSEL R40, R40, -INF , P6 ;  /* 0xff80000028287808 */ /* 0x002fc40003000000 */
[----:B------:R-:W-:Y:S02]  /*4330*/  CS2R R92, SRZ ;  /* 0x00000000005c7805 */ /* 0x000fe4000001ff00 */
[----:B------:R-:W-:Y:S02]  /*4340*/  CS2R R90, SRZ ;  /* 0x00000000005a7805 */ /* 0x000fe4000001ff00 */
[----:B------:R-:W-:Y:S02]  /*4350*/  CS2R R88, SRZ ;  /* 0x0000000000587805 */ /* 0x000fe4000001ff00 */
[----:B------:R-:W-:Y:S02]  /*4360*/  FMNMX.FTZ R4, R40, R3, !PT ;  /* 0x0000000328047209 */ /* 0x000fe40007810000 */
[----:B------:R-:W-:Y:S02]  /*4370*/  CS2R R86, SRZ ;  /* 0x0000000000567805 */ /* 0x000fe4000001ff00 */
[----:B------:R-:W-:Y:S01]  /*4380*/  CS2R R84, SRZ ;  /* 0x0000000000547805 */ /* 0x000fe2000001ff00 */
[----:B------:R-:W1:Y:S01]  /*4390*/  MUFU.TANH R51, R51 ;  /* 0x0000003300337308 */ /* 0x000e620000002400 */
[----:B---3--:R-:W-:-:S02]  /*43a0*/  FSEL R50, R50, -INF , P4 ;  /* 0xff80000032327808 */ /* 0x008fc40002000000 */
[----:B------:R-:W-:Y:S02]  /*43b0*/  CS2R R82, SRZ ;  /* 0x0000000000527805 */ /* 0x000fe4000001ff00 */
        /* <DEDUP_REMOVED lines=10> */
[----:B------:R-:W-:Y:S01]  /*4460*/  FMNMX.FTZ R3, R41, R4, !PT ;  /* 0x0000000429037209 */ /* 0x000fe20007810000 */
[----:B------:R-:W4:Y:S01]  /*4470*/  MUFU.TANH R54, R54 ;  /* 0x0000003600367308 */ /* 0x000f220000002400 */
[----:B-1----:R-:W-:Y:S02]  /*4480*/  FSEL R51, R51, -INF , P3 ;  /* 0xff80000033337808 */ /* 0x002fe40001800000 */
[----:B------:R-:W-:-:S05]  /*4490*/  ISETP.GT.AND P3, PT, R2, 0x29, PT ;  /* 0x000000290200780c */ /* 0x000fca0003f64270 */
[----:B------:R-:W1:Y:S01]  /*44a0*/  MUFU.TANH R45, R45 ;  /* 0x0000002d002d7308 */ /* 0x000e620000002400 */
[----:B---3--:R-:W-:-:S04]  /*44b0*/  FSEL R44, R44, -INF , P4 ;  /* 0xff8000002c2c7808 */ /* 0x008fc80002000000 */
[----:B------:R-:W-:-:S03]  /*44c0*/  FMNMX.FTZ R4, R44, R3, !PT ;  /* 0x000000032c047209 */ /* 0x000fc60007810000 */
[----:B------:R-:W3:Y:S01]  /*44d0*/  MUFU.TANH R55, R55 ;  /* 0x0000003700377308 */ /* 0x000ee20000002400 */
[----:B----4-:R-:W-:Y:S02]  /*44e0*/  FSEL R54, R54, -INF , P2 ;  /* 0xff80000036367808 */ /* 0x010fe40001000000 */
[----:B------:R-:W-:-:S05]  /*44f0*/  ISETP.GT.AND P2, PT, R2, 0x30, PT ;  /* 0x000000300200780c */ /* 0x000fca0003f44270 */
[----:B------:R-:W4:Y:S01]  /*4500*/  MUFU.TANH R32, R32 ;  /* 0x0000002000207308 */ /* 0x000f220000002400 */
[----:B-1----:R-:W-:-:S04]  /*4510*/  FSEL R45, R45, -INF , P3 ;  /* 0xff8000002d2d7808 */ /* 0x002fc80001800000 */
[----:B------:R-:W-:-:S03]  /*4520*/  FMNMX.FTZ R3, R45, R4, !PT ;  /* 0x000000042d037209 */ /* 0x000fc60007810000 */
[----:B------:R-:W1:Y:S01]  /*4530*/  MUFU.TANH R42, R42 ;  /* 0x0000002a002a7308 */ /* 0x000e620000002400 */
[----:B---3--:R-:W-:Y:S02]  /*4540*/  FSEL R55, R55, -INF , P1 ;  /* 0xff80000037377808 */ /* 0x008fe40000800000 */
[----:B------:R-:W-:-:S05]  /*4550*/  ISETP.GT.AND P1, PT, R2, 0x31, PT ;  /* 0x000000310200780c */ /* 0x000fca0003f24270 */
[----:B------:R-:W3:Y:S01]  /*4560*/  MUFU.TANH R33, R33 ;  /* 0x0000002100217308 */ /* 0x000ee20000002400 */
[----:B----4-:R-:W-:-:S04]  /*4570*/  FSEL R32, R32, -INF , P2 ;  /* 0xff80000020207808 */ /* 0x010fc80001000000 */
[----:B------:R-:W-:-:S03]  /*4580*/  FMNMX.FTZ R4, R32, R3, !PT ;  /* 0x0000000320047209 */ /* 0x000fc60007810000 */
        /* <DEDUP_REMOVED lines=37> */
[----:B-1----:R-:W-:-:S04]  /*47e0*/  FSEL R29, R29, -INF , P1 ;  /* 0xff8000001d1d7808 */ /* 0x002fc80000800000 */
[----:B------:R-:W-:-:S03]  /*47f0*/  FMNMX.FTZ R2, R29, R2, !PT ;  /* 0x000000021d027209 */ /* 0x000fc60007810000 */
[----:B------:R-:W1:Y:S01]  /*4800*/  MUFU.TANH R26, R26 ;  /* 0x0000001a001a7308 */ /* 0x000e620000002400 */
[----:B---3--:R-:W-:Y:S01]  /*4810*/  FSEL R38, R38, -INF , P6 ;  /* 0xff80000026267808 */ /* 0x008fe20003000000 */
[----:B------:R-:W3:Y:S06]  /*4820*/  SHFL.BFLY PT, R3, R2, 0x2, 0x1f ;  /* 0x0c401f0002037f89 */ /* 0x000eec00000e0000 */
[----:B------:R-:W5:Y:S01]  /*4830*/  MUFU.TANH R27, R27 ;  /* 0x0000001b001b7308 */ /* 0x000f620000002400 */
[----:B----4-:R-:W-:-:S07]  /*4840*/  FSEL R39, R39, -INF , P5 ;  /* 0xff80000027277808 */ /* 0x010fce0002800000 */
[----:B------:R-:W4:Y:S01]  /*4850*/  MUFU.TANH R30, R30 ;  /* 0x0000001e001e7308 */ /* 0x000f220000002400 */
[----:B-1----:R-:W-:-:S07]  /*4860*/  FSEL R26, R26, -INF , P4 ;  /* 0xff8000001a1a7808 */ /* 0x002fce0002000000 */
[----:B------:R-:W1:Y:S01]  /*4870*/  MUFU.TANH R31, R31 ;  /* 0x0000001f001f7308 */ /* 0x000e620000002400 */
[----:B-----5:R-:W-:Y:S02]  /*4880*/  FSEL R27, R27, -INF , P3 ;  /* 0xff8000001b1b7808 */ /* 0x020fe40001800000 */
[----:B---3--:R-:W-:-:S05]  /*4890*/  FMNMX.FTZ R3, R2, R3, !PT ;  /* 0x0000000302037209 */ /* 0x008fca0007810000 */
[----:B------:R-:W3:Y:S01]  /*48a0*/  SHFL.BFLY PT, R4, R3, 0x1, 0x1f ;  /* 0x0c201f0003047f89 */ /* 0x000ee200000e0000 */
[----:B----4-:R-:W-:Y:S02]  /*48b0*/  FSEL R30, R30, -INF , P2 ;  /* 0xff8000001e1e7808 */ /* 0x010fe40001000000 */
[----:B-1----:R-:W-:Y:S02]  /*48c0*/  FSEL R31, R31, -INF , P1 ;  /* 0xff8000001f1f7808 */ /* 0x002fe40000800000 */
[----:B---3--:R-:W-:Y:S02]  /*48d0*/  FMNMX.FTZ R4, R3, R4, !PT ;  /* 0x0000000403047209 */ /* 0x008fe40007810000 */
[----:B------:R-:W-:Y:S02]  /*48e0*/  FMNMX.FTZ R3, R58, R59, !PT ;  /* 0x0000003b3a037209 */ /* 0x000fe40007810000 */
[C---:B------:R-:W-:Y:S01]  /*48f0*/  FSETP.NEU.FTZ.AND P0, PT, R4.reuse, -INF , PT ;  /* 0xff8000000400780b */ /* 0x040fe20003f1d000 */
[----:B------:R-:W-:Y:S01]  /*4900*/  FMUL.FTZ R5, R4, UR5 ;  /* 0x0000000504057c20 */ /* 0x000fe20008410000 */
[----:B------:R-:W-:-:S04]  /*4910*/  FMNMX.FTZ R2, R62, R3, !PT ;  /* 0x000000033e027209 */ /* 0x000fc80007810000 */
[----:B------:R-:W-:Y:S02]  /*4920*/  FMNMX.FTZ R3, R63, R2, !PT ;  /* 0x000000023f037209 */ /* 0x000fe40007810000 */
[----:B------:R-:W-:Y:S02]  /*4930*/  FSEL R20, R5, RZ, P0 ;  /* 0x000000ff05147208 */ /* 0x000fe40000000000 */
[----:B------:R-:W-:Y:S02]  /*4940*/  FMNMX.FTZ R2, R50, R3, !PT ;  /* 0x0000000332027209 */ /* 0x000fe40007810000 */
[----:B------:R-:W-:Y:S01]  /*4950*/  ISETP.NE.AND P0, PT, R64, RZ, PT ;  /* 0x000000ff4000720c */ /* 0x000fe20003f05270 */
[--C-:B------:R-:W-:Y:S01]  /*4960*/  FFMA.FTZ R56, R56, UR5, -R20.reuse ;  /* 0x0000000538387c23 */ /* 0x100fe20008010814 */
[----:B------:R-:W-:Y:S01]  /*4970*/  FMNMX.FTZ R3, R51, R2, !PT ;  /* 0x0000000233037209 */ /* 0x000fe20007810000 */
[--C-:B------:R-:W-:Y:S01]  /*4980*/  FFMA.FTZ R57, R57, UR5, -R20.reuse ;  /* 0x0000000539397c23 */ /* 0x100fe20008010814 */
[--C-:B------:R-:W-:Y:S01]  /*4990*/  FFMA.FTZ R60, R60, UR5, -R20.reuse ;  /* 0x000000053c3c7c23 */ /* 0x100fe20008010814 */
[--C-:B------:R-:W-:Y:S01]  /*49a0*/  FFMA.FTZ R61, R61, UR5, -R20.reuse ;  /* 0x000000053d3d7c23 */ /* 0x100fe20008010814 */
[----:B------:R-:W-:Y:S01]  /*49b0*/  FMNMX.FTZ R2, R54, R3, !PT ;  /* 0x0000000336027209 */ /* 0x000fe20007810000 */
[----:B------:R-:W-:Y:S01]  /*49c0*/  MUFU.EX2 R56, R56 ;  /* 0x0000003800387308 */ /* 0x000fe20000000800 */
[--C-:B------:R-:W-:Y:S01]  /*49d0*/  FFMA.FTZ R48, R48, UR5, -R20.reuse ;  /* 0x0000000530307c23 */ /* 0x100fe20008010814 */
[--C-:B------:R-:W-:Y:S01]  /*49e0*/  FFMA.FTZ R49, R49, UR5, -R20.reuse ;  /* 0x0000000531317c23 */ /* 0x100fe20008010814 */
[----:B------:R-:W-:Y:S01]  /*49f0*/  FMNMX.FTZ R3, R55, R2, !PT ;  /* 0x0000000237037209 */ /* 0x000fe20007810000 */
[--C-:B------:R-:W-:Y:S01]  /*4a00*/  FFMA.FTZ R52, R52, UR5, -R20.reuse ;  /* 0x0000000534347c23 */ /* 0x100fe20008010814 */
[--C-:B------:R-:W-:Y:S01]  /*4a10*/  FFMA.FTZ R53, R53, UR5, -R20.reuse ;  /* 0x0000000535357c23 */ /* 0x100fe20008010814 */
[--C-:B------:R-:W-:Y:S01]  /*4a20*/  FFMA.FTZ R40, R40, UR5, -R20.reuse ;  /* 0x0000000528287c23 */ /* 0x100fe20008010814 */
[----:B------:R-:W-:Y:S01]  /*4a30*/  FMNMX.FTZ R2, R42, R3, !PT ;  /* 0x000000032a027209 */ /* 0x000fe20007810000 */
[----:B------:R-:W1:Y:S01]  /*4a40*/  MUFU.EX2 R57, R57 ;  /* 0x0000003900397308 */ /* 0x000e620000000800 */
[--C-:B------:R-:W-:Y:S01]  /*4a50*/  FFMA.FTZ R41, R41, UR5, -R20.reuse ;  /* 0x0000000529297c23 */ /* 0x100fe20008010814 */
        /* <DEDUP_REMOVED lines=14> */
[----:B------:R-:W3:Y:S01]  /*4b40*/  MUFU.EX2 R61, R61 ;  /* 0x0000003d003d7308 */ /* 0x000ee20000000800 */
[----:B------:R-:W-:Y:S01]  /*4b50*/  FFMA.FTZ R20, R29, UR5, -R20 ;  /* 0x000000051d147c23 */ /* 0x000fe20008010814 */
[----:B-1----:R-:W-:Y:S01]  /*4b60*/  FADD.FTZ R29, R56, R57 ;  /* 0x00000039381d7221 */ /* 0x002fe20000010000 */
[----:B------:R-:W-:-:S02]  /*4b70*/  FMNMX.FTZ R3, R35, R2, !PT ;  /* 0x0000000223037209 */ /* 0x000fc40007810000 */
[----:B------:R-:W-:Y:S02]  /*4b80*/  F2FP.BF16.F32.PACK_AB R208, R57, R56 ;  /* 0x0000003839d0723e */ /* 0x000fe400000010ff */
[----:B------:R-:W-:Y:S02]  /*4b90*/  CS2R R56, SRZ ;  /* 0x0000000000387805 */ /* 0x000fe4000001ff00 */
[----:B------:R-:W-:Y:S01]  /*4ba0*/  FMNMX.FTZ R2, R38, R3, !PT ;  /* 0x0000000326027209 */ /* 0x000fe20007810000 */
[----:B------:R-:W-:Y:S03]  /*4bb0*/  MUFU.EX2 R48, R48 ;  /* 0x0000003000307308 */ /* 0x000fe60000000800 */
[----:B------:R-:W-:-:S04]  /*4bc0*/  FMNMX.FTZ R3, R39, R2, !PT ;  /* 0x0000000227037209 */ /* 0x000fc80007810000 */
[----:B------:R-:W-:Y:S01]  /*4bd0*/  FMNMX.FTZ R2, R26, R3, !PT ;  /* 0x000000031a027209 */ /* 0x000fe20007810000 */
[----:B------:R-:W1:Y:S01]  /*4be0*/  MUFU.EX2 R49, R49 ;  /* 0x0000003100317308 */ /* 0x000e620000000800 */
[----:B---3--:R-:W-:Y:S02]  /*4bf0*/  F2FP.BF16.F32.PACK_AB R210, R61, R60 ;  /* 0x0000003c3dd2723e */ /* 0x008fe400000010ff */
[----:B------:R-:W-:-:S04]  /*4c00*/  FMNMX.FTZ R3, R27, R2, !PT ;  /* 0x000000021b037209 */ /* 0x000fc80007810000 */
[----:B------:R-:W-:Y:S01]  /*4c10*/  FMNMX.FTZ R2, R30, R3, !PT ;  /* 0x000000031e027209 */ /* 0x000fe20007810000 */
[----:B------:R-:W-:Y:S03]  /*4c20*/  MUFU.EX2 R52, R52 ;  /* 0x0000003400347308 */ /* 0x000fe60000000800 */
[----:B------:R-:W-:-:S05]  /*4c30*/  FMNMX.FTZ R2, R31, R2, !PT ;  /* 0x000000021f027209 */ /* 0x000fca0007810000 */
[----:B------:R-:W3:Y:S01]  /*4c40*/  SHFL.BFLY PT, R3, R2, 0x2, 0x1f ;  /* 0x0c401f0002037f89 */ /* 0x000ee200000e0000 */
[----:B------:R-:W4:Y:S01]  /*4c50*/  MUFU.EX2 R53, R53 ;  /* 0x0000003500357308 */ /* 0x000f220000000800 */
[----:B-1----:R-:W-:-:S07]  /*4c60*/  F2FP.BF16.F32.PACK_AB R204, R49, R48 ;  /* 0x0000003031cc723e */ /* 0x002fce00000010ff */
[----:B------:R-:W-:Y:S08]  /*4c70*/  MUFU.EX2 R40, R40 ;  /* 0x0000002800287308 */ /* 0x000ff00000000800 */
[----:B------:R-:W1:Y:S01]  /*4c80*/  MUFU.EX2 R41, R41 ;  /* 0x0000002900297308 */ /* 0x000e620000000800 */
[----:B----4-:R-:W-:Y:S02]  /*4c90*/  F2FP.BF16.F32.PACK_AB R206, R53, R52 ;  /* 0x0000003435ce723e */ /* 0x010fe400000010ff */
[----:B---3--:R-:W-:-:S05]  /*4ca0*/  FMNMX.FTZ R5, R2, R3, !PT ;  /* 0x0000000302057209 */ /* 0x008fca0007810000 */
[----:B------:R-:W-:Y:S01]  /*4cb0*/  MUFU.EX2 R44, R44 ;  /* 0x0000002c002c7308 */ /* 0x000fe20000000800 */
[----:B------:R-:W3:Y:S07]  /*4cc0*/  SHFL.BFLY PT, R2, R5, 0x1, 0x1f ;  /* 0x0c201f0005027f89 */ /* 0x000eee00000e0000 */
[----:B------:R-:W4:Y:S01]  /*4cd0*/  MUFU.EX2 R45, R45 ;  /* 0x0000002d002d7308 */ /* 0x000f220000000800 */
[----:B-1----:R-:W-:-:S07]  /*4ce0*/  F2FP.BF16.F32.PACK_AB R200, R41, R40 ;  /* 0x0000002829c8723e */ /* 0x002fce00000010ff */
[----:B------:R-:W-:Y:S08]  /*4cf0*/  MUFU.EX2 R32, R32 ;  /* 0x0000002000207308 */ /* 0x000ff00000000800 */
[----:B------:R-:W-:Y:S01]  /*4d00*/  MUFU.EX2 R33, R33 ;  /* 0x0000002100217308 */ /* 0x000fe20000000800 */
[----:B----4-:R-:W-:Y:S02]  /*4d10*/  F2FP.BF16.F32.PACK_AB R202, R45, R44 ;  /* 0x0000002c2dca723e */ /* 0x010fe400000010ff */
[----:B---3--:R-:W-:-:S04]  /*4d20*/  FMNMX.FTZ R3, R5, R2, !PT ;  /* 0x0000000205037209 */ /* 0x008fc80007810000 */
[C---:B------:R-:W-:Y:S01]  /*4d30*/  FSETP.NEU.FTZ.AND P1, PT, R3.reuse, -INF , PT ;  /* 0xff8000000300780b */ /* 0x040fe20003f3d000 */
[----:B------:R-:W-:Y:S01]  /*4d40*/  FMUL.FTZ R2, R3, UR5 ;  /* 0x0000000503027c20 */ /* 0x000fe20008410000 */
[----:B------:R1:W-:Y:S04]  /*4d50*/  MUFU.EX2 R5, R20 ;  /* 0x0000001400057308 */ /* 0x0003e80000000800 */
[----:B------:R-:W-:Y:S02]  /*4d60*/  FSEL R2, R2, RZ, P1 ;  /* 0x000000ff02027208 */ /* 0x000fe40000800000 */
[----:B------:R-:W-:Y:S02]  /*4d70*/  ISETP.NE.AND P1, PT, R23, RZ, PT ;  /* 0x000000ff1700720c */ /* 0x000fe40003f25270 */
[----:B------:R-:W-:Y:S01]  /*4d80*/  MUFU.EX2 R36, R36 ;  /* 0x0000002400247308 */ /* 0x000fe20000000800 */
[--C-:B------:R-:W-:Y:S01]  /*4d90*/  FFMA.FTZ R58, R58, UR5, -R2.reuse ;  /* 0x000000053a3a7c23 */ /* 0x100fe20008010802 */
[--C-:B------:R-:W-:Y:S01]  /*4da0*/  FFMA.FTZ R59, R59, UR5, -R2.reuse ;  /* 0x000000053b3b7c23 */ /* 0x100fe20008010802 */
[--C-:B------:R-:W-:Y:S01]  /*4db0*/  FFMA.FTZ R62, R62, UR5, -R2.reuse ;  /* 0x000000053e3e7c23 */ /* 0x100fe20008010802 */
[--C-:B------:R-:W-:Y:S01]  /*4dc0*/  FFMA.FTZ R63, R63, UR5, -R2.reuse ;  /* 0x000000053f3f7c23 */ /* 0x100fe20008010802 */
[--C-:B------:R-:W-:Y:S01]  /*4dd0*/  FFMA.FTZ R50, R50, UR5, -R2.reuse ;  /* 0x0000000532327c23 */ /* 0x100fe20008010802 */
[----:B-1----:R-:W-:Y:S01]  /*4de0*/  FADD.FTZ R20, R60, R29 ;  /* 0x0000001d3c147221 */ /* 0x002fe20000010000 */
[--C-:B------:R-:W-:Y:S01]  /*4df0*/  FFMA.FTZ R51, R51, UR5, -R2.reuse ;  /* 0x0000000533337c23 */ /* 0x100fe20008010802 */
[----:B------:R-:W-:Y:S01]  /*4e00*/  MUFU.EX2 R58, R58 ;  /* 0x0000003a003a7308 */ /* 0x000fe20000000800 */
[----:B------:R-:W-:Y:S01]  /*4e10*/  FFMA.FTZ R54, R54, UR5, -R2 ;  /* 0x0000000536367c23 */ /* 0x000fe20008010802 */
[----:B------:R-:W-:Y:S01]  /*4e20*/  FADD.FTZ R29, R61, R20 ;  /* 0x000000143d1d7221 */ /* 0x000fe20000010000 */
[--C-:B------:R-:W-:Y:S01]  /*4e30*/  FFMA.FTZ R55, R55, UR5, -R2.reuse ;  /* 0x0000000537377c23 */ /* 0x100fe20008010802 */
[--C-:B------:R-:W-:Y:S01]  /*4e40*/  FFMA.FTZ R42, R42, UR5, -R2.reuse ;  /* 0x000000052a2a7c23 */ /* 0x100fe20008010802 */
[--C-:B------:R-:W-:Y:S01]  /*4e50*/  FFMA.FTZ R43, R43, UR5, -R2.reuse ;  /* 0x000000052b2b7c23 */ /* 0x100fe20008010802 */
[----:B------:R-:W-:Y:S01]  /*4e60*/  FADD.FTZ R20, R48, R29 ;  /* 0x0000001d30147221 */ /* 0x000fe20000010000 */
[----:B------:R-:W-:Y:S01]  /*4e70*/  FFMA.FTZ R46, R46, UR5, -R2 ;  /* 0x000000052e2e7c23 */ /* 0x000fe20008010802 */
[----:B------:R-:W1:Y:S01]  /*4e80*/  MUFU.EX2 R59, R59 ;  /* 0x0000003b003b7308 */ /* 0x000e620000000800 */
[----:B------:R-:W-:-:S02]  /*4e90*/  @P1 VIADD R0, R0, 0x38840 ;  /* 0x0003884000001836 */ /* 0x000fc40000000000 */
[----:B------:R-:W-:Y:S01]  /*4ea0*/  FADD.FTZ R65, R49, R20 ;  /* 0x0000001431417221 */ /* 0x000fe20000010000 */
[--C-:B------:R-:W-:Y:S01]  /*4eb0*/  FFMA.FTZ R47, R47, UR5, -R2.reuse ;  /* 0x000000052f2f7c23 */ /* 0x100fe20008010802 */
[--C-:B------:R-:W-:Y:S01]  /*4ec0*/  FFMA.FTZ R34, R34, UR5, -R2.reuse ;  /* 0x0000000522227c23 */ /* 0x100fe20008010802 */
[----:B------:R-:W-:Y:S01]  /*4ed0*/  FFMA.FTZ R35, R35, UR5, -R2 ;  /* 0x0000000523237c23 */ /* 0x000fe20008010802 */
[----:B------:R-:W-:Y:S01]  /*4ee0*/  FADD.FTZ R64, R52, R65 ;  /* 0x0000004134407221 */ /* 0x000fe20000010000 */
[----:B--2---:R-:W-:Y:S01]  /*4ef0*/  @P1 PRMT R0, R66, 0x654, R0 ;  /* 0x0000065442001816 */ /* 0x004fe20000000000 */
[----:B------:R-:W2:Y:S01]  /*4f00*/  MUFU.EX2 R62, R62 ;  /* 0x0000003e003e7308 */ /* 0x000ea20000000800 */
[----:B------:R-:W-:Y:S01]  /*4f10*/  FFMA.FTZ R38, R38, UR5, -R2 ;  /* 0x0000000526267c23 */ /* 0x000fe20008010802 */
[----:B------:R-:W-:Y:S01]  /*4f20*/  FADD.FTZ R65, R53, R64 ;  /* 0x0000004035417221 */ /* 0x000fe20000010000 */
[----:B------:R3:W-:Y:S01]  /*4f30*/  @P1 SYNCS.ARRIVE.TRANS64.RED.A1T0 RZ, [R0+URZ], RZ ;  /* 0x000000ff00ff19a7 */ /* 0x0007e2000810043f */
[--C-:B------:R-:W-:Y:S01]  /*4f40*/  FFMA.FTZ R39, R39, UR5, -R2.reuse ;  /* 0x0000000527277c23 */ /* 0x100fe20008010802 */
[--C-:B------:R-:W-:Y:S01]  /*4f50*/  FFMA.FTZ R26, R26, UR5, -R2.reuse ;  /* 0x000000051a1a7c23 */ /* 0x100fe20008010802 */
[----:B------:R-:W-:Y:S01]  /*4f60*/  FADD.FTZ R64, R40, R65 ;  /* 0x0000004128407221 */ /* 0x000fe20000010000 */
[----:B------:R-:W-:Y:S01]  /*4f70*/  FFMA.FTZ R27, R27, UR5, -R2 ;  /* 0x000000051b1b7c23 */ /* 0x000fe20008010802 */
[----:B------:R-:W4:Y:S01]  /*4f80*/  MUFU.EX2 R63, R63 ;  /* 0x0000003f003f7308 */ /* 0x000f220000000800 */
[----:B-1----:R-:W-:Y:S01]  /*4f90*/  FADD.FTZ R29, R58, R59 ;  /* 0x0000003b3a1d7221 */ /* 0x002fe20000010000 */
[----:B------:R-:W-:Y:S01]  /*4fa0*/  FADD.FTZ R65, R41, R64 ;  /* 0x0000004029417221 */ /* 0x000fe20000010000 */
[--C-:B------:R-:W-:Y:S01]  /*4fb0*/  FFMA.FTZ R30, R30, UR5, -R2.reuse ;  /* 0x000000051e1e7c23 */ /* 0x100fe20008010802 */
[----:B------:R-:W-:Y:S01]  /*4fc0*/  FFMA.FTZ R2, R31, UR5, -R2 ;  /* 0x000000051f027c23 */ /* 0x000fe20008010802 */
[----:B------:R-:W-:Y:S01]  /*4fd0*/  PLOP3.LUT P1, PT, PT, PT, UP0, 0x80, 0x0 ;  /* 0x000000000000781c */ /* 0x000fe20003f2f008 */
[----:B---3--:R-:W-:Y:S01]  /*4fe0*/  FADD.FTZ R0, R44, R65 ;  /* 0x000000412c007221 */ /* 0x008fe20000010000 */
[----:B------:R-:W-:Y:S01]  /*4ff0*/  F2FP.BF16.F32.PACK_AB R196, R33, R32 ;  /* 0x0000002021c4723e */ /* 0x000fe200000010ff */
[----:B------:R-:W1:Y:S01]  /*5000*/  MUFU.EX2 R50, R50 ;  /* 0x0000003200327308 */ /* 0x000e620000000800 */
[----:B--2---:R-:W-:Y:S01]  /*5010*/  FADD.FTZ R20, R62, R29 ;  /* 0x0000001d3e147221 */ /* 0x004fe20000010000 */
[----:B------:R-:W-:Y:S01]  /*5020*/  FADD.FTZ R65, R45, R0 ;  /* 0x000000002d417221 */ /* 0x000fe20000010000 */
[----:B------:R-:W-:-:S02]  /*5030*/  F2FP.BF16.F32.PACK_AB R209, R59, R58 ;  /* 0x0000003a3bd1723e */ /* 0x000fc400000010ff */
[----:B------:R-:W-:Y:S02]  /*5040*/  CS2R R66, SRZ ;  /* 0x0000000000427805 */ /* 0x000fe4000001ff00 */
[----:B------:R-:W-:Y:S02]  /*5050*/  CS2R R60, SRZ ;  /* 0x00000000003c7805 */ /* 0x000fe4000001ff00 */
[----:B------:R-:W-:Y:S02]  /*5060*/  CS2R R58, SRZ ;  /* 0x00000000003a7805 */ /* 0x000fe4000001ff00 */
[----:B------:R-:W-:Y:S01]  /*5070*/  CS2R R52, SRZ ;  /* 0x0000000000347805 */ /* 0x000fe2000001ff00 */
[----:B------:R-:W2:Y:S01]  /*5080*/  MUFU.EX2 R51, R51 ;  /* 0x0000003300337308 */ /* 0x000ea20000000800 */
[C---:B----4-:R-:W-:Y:S01]  /*5090*/  FADD.FTZ R29, R63.reuse, R20 ;  /* 0x000000143f1d7221 */ /* 0x050fe20000010000 */
[----:B------:R-:W-:Y:S02]  /*50a0*/  F2FP.BF16.F32.PACK_AB R211, R63, R62 ;  /* 0x0000003e3fd3723e */ /* 0x000fe400000010ff */
[----:B------:R-:W-:-:S02]  /*50b0*/  CS2R R62, SRZ ;  /* 0x00000000003e7805 */ /* 0x000fc4000001ff00 */
[----:B------:R-:W-:Y:S02]  /*50c0*/  CS2R R48, SRZ ;  /* 0x0000000000307805 */ /* 0x000fe4000001ff00 */
[----:B------:R-:W-:Y:S02]  /*50d0*/  CS2R R44, SRZ ;  /* 0x00000000002c7805 */ /* 0x000fe4000001ff00 */
[----:B------:R-:W-:Y:S01]  /*50e0*/  CS2R R40, SRZ ;  /* 0x0000000000287805 */ /* 0x000fe2000001ff00 */
[----:B------:R-:W3:Y:S01]  /*50f0*/  MUFU.EX2 R54, R54 ;  /* 0x0000003600367308 */ /* 0x000ee20000000800 */
[----:B-1----:R-:W-:-:S07]  /*5100*/  FADD.FTZ R20, R50, R29 ;  /* 0x0000001d32147221 */ /* 0x002fce0000010000 */
[----:B------:R-:W1:Y:S01]  /*5110*/  MUFU.EX2 R55, R55 ;  /* 0x0000003700377308 */ /* 0x000e620000000800 */
[C---:B--2---:R-:W-:Y:S01]  /*5120*/  FADD.FTZ R29, R51.reuse, R20 ;  /* 0x00000014331d7221 */ /* 0x044fe20000010000 */
[----:B------:R-:W-:Y:S02]  /*5130*/  F2FP.BF16.F32.PACK_AB R205, R51, R50 ;  /* 0x0000003233cd723e */ /* 0x000fe400000010ff */
[----:B------:R-:W-:-:S04]  /*5140*/  CS2R R50, SRZ ;  /* 0x0000000000327805 */ /* 0x000fc8000001ff00 */
[----:B------:R-:W2:Y:S01]  /*5150*/  MUFU.EX2 R42, R42 ;  /* 0x0000002a002a7308 */ /* 0x000ea20000000800 */
[----:B---3--:R-:W-:-:S07]  /*5160*/  FADD.FTZ R20, R54, R29 ;  /* 0x0000001d36147221 */ /* 0x008fce0000010000 */
[----:B------:R-:W3:Y:S01]  /*5170*/  MUFU.EX2 R43, R43 ;  /* 0x0000002b002b7308 */ /* 0x000ee20000000800 */
[C---:B-1----:R-:W-:Y:S01]  /*5180*/  FADD.FTZ R29, R55.reuse, R20 ;  /* 0x00000014371d7221 */ /* 0x042fe20000010000 */
[----:B------:R-:W-:Y:S01]  /*5190*/  FADD.FTZ R20, R32, R65 ;  /* 0x0000004120147221 */ /* 0x000fe20000010000 */
[----:B------:R-:W-:Y:S02]  /*51a0*/  F2FP.BF16.F32.PACK_AB R207, R55, R54 ;  /* 0x0000003637cf723e */ /* 0x000fe400000010ff */
[----:B------:R-:W-:Y:S02]  /*51b0*/  CS2R R64, SRZ ;  /* 0x0000000000407805 */ /* 0x000fe4000001ff00 */
[----:B------:R-:W-:Y:S01]  /*51c0*/  CS2R R54, SRZ ;  /* 0x0000000000367805 */ /* 0x000fe2000001ff00 */
[----:B------:R-:W-:Y:S01]  /*51d0*/  FADD.FTZ R31, R33, R20 ;  /* 0x00000014211f7221 */ /* 0x000fe20000010000 */
[----:B------:R-:W-:Y:S01]  /*51e0*/  CS2R R32, SRZ ;  /* 0x0000000000207805 */ /* 0x000fe2000001ff00 */
[----:B------:R-:W1:Y:S01]  /*51f0*/  MUFU.EX2 R46, R46 ;  /* 0x0000002e002e7308 */ /* 0x000e620000000800 */
[----:B--2---:R-:W-:Y:S01]  /*5200*/  FADD.FTZ R0, R42, R29 ;  /* 0x0000001d2a007221 */ /* 0x004fe20000010000 */
[----:B------:R-:W-:-:S06]  /*5210*/  FADD.FTZ R20, R36, R31 ;  /* 0x0000001f24147221 */ /* 0x000fcc0000010000 */
[----:B------:R-:W2:Y:S01]  /*5220*/  MUFU.EX2 R47, R47 ;  /* 0x0000002f002f7308 */ /* 0x000ea20000000800 */
[C---:B---3--:R-:W-:Y:S01]  /*5230*/  FADD.FTZ R29, R43.reuse, R0 ;  /* 0x000000002b1d7221 */ /* 0x048fe20000010000 */
[----:B------:R-:W-:Y:S02]  /*5240*/  F2FP.BF16.F32.PACK_AB R201, R43, R42 ;  /* 0x0000002a2bc9723e */ /* 0x000fe400000010ff */
[----:B------:R-:W-:-:S04]  /*5250*/  CS2R R42, SRZ ;  /* 0x00000000002a7805 */ /* 0x000fc8000001ff00 */
        /* <DEDUP_REMOVED lines=10> */
[----:B------:R-:W-:Y:S02]  /*5300*/  F2FP.BF16.F32.PACK_AB R198, R37, R36 ;  /* 0x0000002425c6723e */ /* 0x000fe400000010ff */
[----:B------:R-:W-:-:S04]  /*5310*/  CS2R R36, SRZ ;  /* 0x0000000000247805 */ /* 0x000fc8000001ff00 */
[----:B------:R-:W1:Y:S01]  /*5320*/  MUFU.EX2 R38, R38 ;  /* 0x0000002600267308 */ /* 0x000e620000000800 */
[C---:B--2---:R-:W-:Y:S01]  /*5330*/  FADD.FTZ R29, R35.reuse, R0 ;  /* 0x00000000231d7221 */ /* 0x044fe20000010000 */
[----:B------:R-:W-:Y:S02]  /*5340*/  F2FP.BF16.F32.PACK_AB R197, R35, R34 ;  /* 0x0000002223c5723e */ /* 0x000fe400000010ff */
[----:B------:R-:W-:-:S04]  /*5350*/  CS2R R34, SRZ ;  /* 0x0000000000227805 */ /* 0x000fc8000001ff00 */
[----:B------:R-:W2:Y:S01]  /*5360*/  MUFU.EX2 R25, R25 ;  /* 0x0000001900197308 */ /* 0x000ea20000000800 */
[----:B---3--:R-:W-:-:S07]  /*5370*/  FADD.FTZ R20, R24, R31 ;  /* 0x0000001f18147221 */ /* 0x008fce0000010000 */
[----:B------:R-:W3:Y:S01]  /*5380*/  MUFU.EX2 R39, R39 ;  /* 0x0000002700277308 */ /* 0x000ee20000000800 */
[----:B-1----:R-:W-:-:S07]  /*5390*/  FADD.FTZ R0, R38, R29 ;  /* 0x0000001d26007221 */ /* 0x002fce0000010000 */
[----:B------:R-:W1:Y:S01]  /*53a0*/  MUFU.EX2 R28, R28 ;  /* 0x0000001c001c7308 */ /* 0x000e620000000800 */
[C---:B--2---:R-:W-:Y:S01]  /*53b0*/  FADD.FTZ R31, R25.reuse, R20 ;  /* 0x00000014191f7221 */ /* 0x044fe20000010000 */
[----:B------:R-:W-:Y:S02]  /*53c0*/  F2FP.BF16.F32.PACK_AB R192, R25, R24 ;  /* 0x0000001819c0723e */ /* 0x000fe400000010ff */
[----:B------:R-:W-:-:S04]  /*53d0*/  CS2R R24, SRZ ;  /* 0x0000000000187805 */ /* 0x000fc8000001ff00 */
[----:B------:R-:W2:Y:S01]  /*53e0*/  MUFU.EX2 R26, R26 ;  /* 0x0000001a001a7308 */ /* 0x000ea20000000800 */
[C---:B---3--:R-:W-:Y:S01]  /*53f0*/  FADD.FTZ R29, R39.reuse, R0 ;  /* 0x00000000271d7221 */ /* 0x048fe20000010000 */
[----:B------:R-:W-:Y:S02]  /*5400*/  F2FP.BF16.F32.PACK_AB R199, R39, R38 ;  /* 0x0000002627c7723e */ /* 0x000fe400000010ff */
[----:B------:R-:W-:-:S04]  /*5410*/  CS2R R38, SRZ ;  /* 0x0000000000267805 */ /* 0x000fc8000001ff00 */
[----:B------:R-:W3:Y:S01]  /*5420*/  MUFU.EX2 R27, R27 ;  /* 0x0000001b001b7308 */ /* 0x000ee20000000800 */
[----:B-1----:R-:W-:Y:S01]  /*5430*/  FADD.FTZ R20, R28, R31 ;  /* 0x0000001f1c147221 */ /* 0x002fe20000010000 */
[----:B------:R-:W-:-:S03]  /*5440*/  F2FP.BF16.F32.PACK_AB R194, R5, R28 ;  /* 0x0000001c05c2723e */ /* 0x000fc600000010ff */
[----:B------:R-:W-:-:S03]  /*5450*/  FADD.FTZ R20, R5, R20 ;  /* 0x0000001405147221 */ /* 0x000fc60000010000 */
[----:B------:R-:W1:Y:S01]  /*5460*/  MUFU.EX2 R30, R30 ;  /* 0x0000001e001e7308 */ /* 0x000e620000000800 */
[----:B--2---:R-:W-:Y:S01]  /*5470*/  FADD.FTZ R0, R26, R29 ;  /* 0x0000001d1a007221 */ /* 0x004fe20000010000 */
[----:B------:R-:W-:-:S06]  /*5480*/  CS2R R28, SRZ ;  /* 0x00000000001c7805 */ /* 0x000fcc000001ff00 */
[----:B------:R2:W4:Y:S01]  /*5490*/  MUFU.EX2 R195, R2 ;  /* 0x0000000200c37308 */ /* 0x0005220000000800 */
[C---:B---3--:R-:W-:Y:S01]  /*54a0*/  FADD.FTZ R5, R27.reuse, R0 ;  /* 0x000000001b057221 */ /* 0x048fe20000010000 */
[----:B------:R-:W-:Y:S02]  /*54b0*/  F2FP.BF16.F32.PACK_AB R193, R27, R26 ;  /* 0x0000001a1bc1723e */ /* 0x000fe400000010ff */
[----:B------:R-:W-:Y:S01]  /*54c0*/  CS2R R26, SRZ ;  /* 0x00000000001a7805 */ /* 0x000fe2000001ff00 */
[----:B-1----:R-:W-:Y:S01]  /*54d0*/  FADD.FTZ R0, R30, R5 ;  /* 0x000000051e007221 */ /* 0x002fe20000010000 */
[----:B--2---:R-:W-:-:S03]  /*54e0*/  IMAD.MOV.U32 R2, RZ, RZ, 0x3f800000 ;  /* 0x3f800000ff027424 */ /* 0x004fc600078e00ff */
[C---:B----4-:R-:W-:Y:S01]  /*54f0*/  FADD.FTZ R5, R195.reuse, R0 ;  /* 0x00000000c3057221 */ /* 0x050fe20000010000 */
[----:B------:R-:W-:Y:S01]  /*5500*/  F2FP.BF16.F32.PACK_AB R195, R195, R30 ;  /* 0x0000001ec3c3723e */ /* 0x000fe200000010ff */
[----:B------:R-:W-:Y:S01]  /*5510*/  IMAD.MOV.U32 R0, RZ, RZ, 0x3f800000 ;  /* 0x3f800000ff007424 */ /* 0x000fe200078e00ff */
[----:B------:R-:W-:Y:S01]  /*5520*/  CS2R R30, SRZ ;  /* 0x00000000001e7805 */ /* 0x000fe2000001ff00 */
[----:B------:R-:W-:Y:S06]  /*5530*/  @!P1 BRA `(.L_x_137) ;  /* 0x0000003c001c9947 */ /* 0x000fec0003800000 */
[----:B------:R-:W-:Y:S01]  /*5540*/  R2UR UR61, R19 ;  /* 0x00000000133d72ca */ /* 0x000fe200000e0000 */
[----:B------:R-:W-:Y:S01]  /*5550*/  UIADD3 UR4, UR39, -0x2, URZ ;  /* 0xfffffffe27047890 */ /* 0x000fe2000fffe03f */
[----:B------:R-:W-:Y:S01]  /*5560*/  MOV R222, R3 ;  /* 0x0000000300de7202 */ /* 0x000fe20000000f00 */
[----:B------:R-:W-:Y:S01]  /*5570*/  IMAD.MOV.U32 R223, RZ, RZ, R4 ;  /* 0x000000ffffdf7224 */ /* 0x000fe200078e0004 */
[----:B------:R-:W-:Y:S01]  /*5580*/  MOV R151, RZ ;  /* 0x000000ff00977202 */ /* 0x000fe20000000f00 */
[----:B------:R-:W-:Y:S01]  /*5590*/  IMAD.MOV.U32 R0, RZ, RZ, 0x3f800000 ;  /* 0x3f800000ff007424 */ /* 0x000fe200078e00ff */
[----:B------:R-:W-:Y:S01]  /*55a0*/  UMOV UR39, UR38 ;  /* 0x0000002600277c82 */ /* 0x000fe20008000000 */
[----:B------:R-:W-:Y:S01]  /*55b0*/  IMAD.U32 R224, RZ, RZ, UR4 ;  /* 0x00000004ffe07e24 */ /* 0x000fe2000f8e00ff */
[----:B------:R-:W-:-:S07]  /*55c0*/  ULDC UR37, c[0x0][0x9d8] ;  /* 0x0002760000257ab9 */ /* 0x000fce0000000800 */
.L_x_148:
        /* <DEDUP_REMOVED lines=8> */
.L_x_138:
        /* <DEDUP_REMOVED lines=8> */
.L_x_139:
[----:B--2---:R-:W-:Y:S05]  /*56d0*/  @P1 BRA `(.L_x_140) ;  /* 0x0000000000081947 */ /* 0x004fea0003800000 */
[----:B------:R-:W2:Y:S02]  /*56e0*/  SYNCS.PHASECHK.TRANS64.TRYWAIT P1, [UR60+0x38830], R3 ;  /* 0x03883003ff0075a7 */ /* 0x000ea4000802017c */
[----:B--2---:R-:W-:Y:S05]  /*56f0*/  @!P1 BRA `(.L_x_141) ;  /* 0x0000009800e49947 */ /* 0x004fea0003800000 */
.L_x_140:
        /* <DEDUP_REMOVED lines=23> */
[----:B------:R-:W-:Y:S01]  /*5870*/  UIADD3 UR58, UR4, 0x80, URZ ;  /* 0x00000080043a7890 */ /* 0x000fe2000fffe03f */
[-C--:B------:R-:W-:Y:S01]  /*5880*/  FMUL.FTZ R28, R28, R2.reuse ;  /* 0x000000021c1c7220 */ /* 0x080fe20000410000 */
        /* <DEDUP_REMOVED lines=57> */
[----:B------:R-:W-:Y:S01]  /*5c20*/  UIADD3 UR58, UR4, 0x100, URZ ;  /* 0x00000100043a7890 */ /* 0x000fe2000fffe03f */
[-C--:B------:R-:W-:Y:S01]  /*5c30*/  FMUL.FTZ R109, R109, R2.reuse ;  /* 0x000000026d6d7220 */ /* 0x080fe20000410000 */
[----:B------:R-:W-:Y:S01]  /*5c40*/  UMOV UR56, UR6 ;  /* 0x0000000600387c82 */ /* 0x000fe20008000000 */
[----:B------:R-:W-:Y:S01]  /*5c50*/  UMOV UR57, UR7 ;  /* 0x0000000700397c82 */ /* 0x000fe20008000000 */
        /* <DEDUP_REMOVED lines=95> */
[----:B------:R-:W-:Y:S01]  /*6250*/  UIADD3 UR58, UR4, 0x200, URZ ;  /* 0x00000200043a7890 */ /* 0x000fe2000fffe03f */
[----:B------:R-:W-:Y:S01]  /*6260*/  UMOV UR56, UR6 ;  /* 0x0000000600387c82 */ /* 0x000fe20008000000 */
[----:B------:R-:W-:Y:S01]  /*6270*/  UMOV UR57, UR7 ;  /* 0x0000000700397c82 */ /* 0x000fe20008000000 */
[----:B------:R-:W-:Y:S01]  /*6280*/  UMOV UR59, 0x40000040 ;  /* 0x40000040003b7882 */ /* 0x000fe20000000000 */
        /* <DEDUP_REMOVED lines=142> */
[----:B------:R-:W-:-:S11]  /*6b70*/  R2UR UR11, R7 ;  /* 0x00000000070b72ca */ /* 0x000fd600000e0000 */
[----:B------:R-:W-:Y:S02]  /*6b80*/  UMOV UR56, UR10 ;  /* 0x0000000a00387c82 */ /* 0x000fe40008000000 */
[----:B------:R-:W-:Y:S01]  /*6b90*/  UMOV UR57, UR11 ;  /* 0x0000000b00397c82 */ /* 0x000fe20008000000 */
[----:B------:R-:W-:Y:S01]  /*6ba0*/  UMOV UR5, UR11 ;  /* 0x0000000b00057c82 */ /* 0x000fe20008000000 */
        /* <DEDUP_REMOVED lines=257> */
[----:B------:R-:W-:Y:S03]  /*7bc0*/  HGMMA.64x16x16.F32.BF16 R152, gdesc[UR4], R152, gsb0 ;  /* 0x00200000049879f0 */ /* 0x000fe60008001898 */
[----:B------:R-:W-:Y:S02]  /*7bd0*/  WARPGROUP.DEPBAR.LE gsb0, 0x0 ;  /* 0x00008000000079c5 */ /* 0x000fe40000010000 */
[----:B------:R-:W-:Y:S05]  /*7be0*/  @!P0 BRA `(.L_x_142) ;  /* 0x0000000000048947 */ /* 0x000fea0003800000 */
[----:B------:R-:W-:Y:S01]  /*7bf0*/  BPT.TRAP 0x1 ;  /* 0x000000040000795c */ /* 0x000fe20000300000 */
.L_x_142:
[----:B------:R-:W-:Y:S01]  /*7c00*/  R2UR UR4, R18 ;  /* 0x00000000120472ca */ /* 0x000fe200000e0000 */
[----:B------:R-:W-:-:S05]  /*7c10*/  IMAD.U32 R0, RZ, RZ, UR61 ;  /* 0x0000003dff007e24 */ /* 0x000fca000f8e00ff */
[----:B------:R-:W-:-:S07]  /*7c20*/  SHF.L.U32 R0, R0, 0x1f, RZ ;  /* 0x0000001f00007819 */ /* 0x000fce00000006ff */
[----:B------:R-:W-:-:S09]  /*7c30*/  ULEA UR4, UR39, UR4, 0x3 ;  /* 0x0000000427047291 */ /* 0x000fd2000f8e183f */
[----:B------:R3:W4:Y:S01]  /*7c40*/  SYNCS.PHASECHK.TRANS64.TRYWAIT P1, [UR4+0x38850], R0 ;  /* 0x03885000ff0075a7 */ /* 0x0007220008020144 */
[----:B------:R-:W-:Y:S05]  /*7c50*/  @!P0 BRA `(.L_x_143) ;  /* 0x0000000000048947 */ /* 0x000fea0003800000 */
[----:B------:R-:W-:Y:S01]  /*7c60*/  BPT.TRAP 0x1 ;  /* 0x000000040000795c */ /* 0x000fe20000300000 */
.L_x_143:
[----:B----4-:R-:W-:Y:S05]  /*7c70*/  @P1 BRA `(.L_x_144) ;  /* 0x0000000000081947 */ /* 0x010fea0003800000 */
[----:B------:R-:W4:Y:S02]  /*7c80*/  SYNCS.PHASECHK.TRANS64.TRYWAIT P1, [UR4+0x38850], R0 ;  /* 0x03885000ff0075a7 */ /* 0x000f240008020144 */
[----:B----4-:R-:W-:Y:S05]  /*7c90*/  @!P1 BRA `(.L_x_145) ;  /* 0x0000007400949947 */ /* 0x010fea0003800000 */
.L_x_144:
[----:B------:R-:W-:Y:S01]  /*7ca0*/  R2UR UR5, R18 ;  /* 0x00000000120572ca */ /* 0x000fe200000e0000 */
[----:B------:R-:W-:Y:S01]  /*7cb0*/  WARPGROUP.ARRIVE ;  /* 0x00000000000079c5 */ /* 0x000fe20000000000 */
[----:B------:R-:W-:-:S11]  /*7cc0*/  UMOV UR7, 0x40000040 ;  /* 0x4000004000077882 */ /* 0x000fd60000000000 */
[----:B------:R-:W-:-:S04]  /*7cd0*/  UIADD3 UR5, UR5, 0x400, URZ ;  /* 0x0000040005057890 */ /* 0x000fc8000fffe03f */
[----:B------:R-:W-:-:S04]  /*7ce0*/  USHF.R.U32.HI UR5, URZ, 0x4, UR5 ;  /* 0x000000043f057899 */ /* 0x000fc80008011605 */
[----:B------:R-:W-:-:S04]  /*7cf0*/  ULOP3.LUT UR5, UR5, 0x3fff, URZ, 0xc0, !UPT ;  /* 0x00003fff05057892 */ /* 0x000fc8000f8ec03f */
[----:B------:R-:W-:-:S04]  /*7d00*/  ULOP3.LUT UR5, UR5, 0x2800000, URZ, 0xfc, !UPT ;  /* 0x0280000005057892 */ /* 0x000fc8000f8efc3f */
[----:B------:R-:W-:-:S07]  /*7d10*/  UIMAD UR5, UR39, 0xa00, UR5 ;  /* 0x00000a00270578a4 */ /* 0x000fce000f8e0205 */
[----:B------:R-:W-:Y:S02]  /*7d20*/  UMOV UR6, UR5 ;  /* 0x0000000500067c82 */ /* 0x000fe40008000000 */
[----:B------:R-:W-:Y:S01]  /*7d30*/  HGMMA.64x256x16.F32.BF16 R24, R208, gdesc[UR4].tnspB, R24, gsb0 ;  /* 0x43e00004d0187df0 */ /* 0x000fe20008001818 */
[----:B------:R-:W-:Y:S01]  /*7d40*/  UIADD3 UR6, UR5, 0x80, URZ ;  /* 0x0000008005067890 */ /* 0x000fe2000fffe03f */
[----:B------:R-:W-:Y:S01]  /*7d50*/  UMOV UR7, 0x40000040 ;  /* 0x4000004000077882 */ /* 0x000fe20000000000 */
[----:B------:R-:W-:Y:S02]  /*7d60*/  WARPGROUP.DEPBAR.LE gsb0, 0x0 ;  /* 0x00008000000079c5 */ /* 0x000fe40000010000 */
[----:B------:R-:W-:-:S15]  /*7d70*/  WARPGROUP.ARRIVE ;  /* 0x00000000000079c5 */ /* 0x000fde0000000000 */
[----:B------:R-:W-:-:S08]  /*7d80*/  NOP ;  /* 0x0000000000007918 */ /* 0x000fd00000000000 */
        /* <DEDUP_REMOVED lines=18> */
[----:B------:R-:W-:Y:S03]  /*7eb0*/  HGMMA.64x256x16.F32.BF16 R24, R192, gdesc[UR4].tnspB, R24, gsb0 ;  /* 0x43e00004c0187df0 */ /* 0x000fe60008001818 */
[----:B------:R-:W-:Y:S02]  /*7ec0*/  WARPGROUP.DEPBAR.LE gsb0, 0x0 ;  /* 0x00008000000079c5 */ /* 0x000fe40000010000 */
[----:B------:R-:W-:Y:S05]  /*7ed0*/  @!P0 BRA `(.L_x_146) ;  /* 0x0000000000048947 */ /* 0x000fea0003800000 */
[----:B------:R-:W-:Y:S01]  /*7ee0*/  BPT.TRAP 0x1 ;  /* 0x000000040000795c */ /* 0x000fe20000300000 */
.L_x_146:
[----:B------:R-:W4:Y:S01]  /*7ef0*/  LDL R225, [R1+0x4] ;  /* 0x0000040001e17983 */ /* 0x000f220000100800 */
[----:B------:R-:W-:Y:S01]  /*7f00*/  FMUL.FTZ R192, R184, UR37 ;  /* 0x00000025b8c07c20 */ /* 0x000fe20008410000 */
[----:B------:R-:W-:Y:S01]  /*7f10*/  FMUL.FTZ R193, R185, UR37 ;  /* 0x00000025b9c17c20 */ /* 0x000fe20008410000 */
[----:B------:R-:W-:Y:S01]  /*7f20*/  FMUL.FTZ R185, R186, UR37 ;  /* 0x00000025bab97c20 */ /* 0x000fe20008410000 */
[----:B------:R-:W-:Y:S01]  /*7f30*/  FMUL.FTZ R184, R187, UR37 ;  /* 0x00000025bbb87c20 */ /* 0x000fe20008410000 */
[----:B------:R-:W-:Y:S01]  /*7f40*/  FMUL.FTZ R188, R188, UR37 ;  /* 0x00000025bcbc7c20 */ /* 0x000fe20008410000 */
[----:B------:R-:W-:Y:S01]  /*7f50*/  FMUL.FTZ R186, R190, UR37 ;  /* 0x00000025beba7c20 */ /* 0x000fe20008410000 */
[----:B------:R-:W1:Y:S01]  /*7f60*/  MUFU.TANH R192, R192 ;  /* 0x000000c000c07308 */ /* 0x000e620000002400 */
[----:B------:R-:W-:Y:S01]  /*7f70*/  FMUL.FTZ R189, R189, UR37 ;  /* 0x00000025bdbd7c20 */ /* 0x000fe20008410000 */
[----:B------:R-:W-:Y:S01]  /*7f80*/  FMUL.FTZ R187, R191, UR37 ;  /* 0x00000025bfbb7c20 */ /* 0x000fe20008410000 */
[----:B------:R-:W-:Y:S01]  /*7f90*/  FMUL.FTZ R190, R176, UR37 ;  /* 0x00000025b0be7c20 */ /* 0x000fe20008410000 */
[----:B------:R-:W-:Y:S01]  /*7fa0*/  FMUL.FTZ R176, R178, UR37 ;  /* 0x00000025b2b07c20 */ /* 0x000fe20008410000 */
[----:B------:R-:W-:Y:S01]  /*7fb0*/  FMUL.FTZ R191, R177, UR37 ;  /* 0x00000025b1bf7c20 */ /* 0x000fe20008410000 */
[----:B------:R-:W-:Y:S01]  /*7fc0*/  FMUL.FTZ R177, R179, UR37 ;  /* 0x00000025b3b17c20 */ /* 0x000fe20008410000 */
[----:B------:R-:W-:Y:S01]  /*7fd0*/  FMUL.FTZ R180, R180, UR37 ;  /* 0x00000025b4b47c20 */ /* 0x000fe20008410000 */
[----:B------:R-:W2:Y:S01]  /*7fe0*/  MUFU.TANH R185, R185 ;  /* 0x000000b900b97308 */ /* 0x000ea20000002400 */
[----:B------:R-:W-:Y:S01]  /*7ff0*/  FMUL.FTZ R194, R161, UR37 ;  /* 0x00000025a1c27c20 */ /* 0x000fe20008410000 */
[----:B------:R-:W-:Y:S01]  /*8000*/  FMUL.FTZ R161, R163, UR37 ;  /* 0x00000025a3a17c20 */ /* 0x000fe20008410000 */
[----:B------:R-:W-:Y:S01]  /*8010*/  FMUL.FTZ R163, R167, UR37 ;  /* 0x00000025a7a37c20 */ /* 0x000fe20008410000 */
[----:B------:R-:W-:Y:S01]  /*8020*/  FMUL.FTZ R178, R182, UR37 ;  /* 0x00000025b6b27c20 */ /* 0x000fe20008410000 */
[----:B------:R-:W-:Y:S01]  /*8030*/  FMUL.FTZ R181, R181, UR37 ;  /* 0x00000025b5b57c20 */ /* 0x000fe20008410000 */
[----:B------:R-:W-:Y:S01]  /*8040*/  FMUL.FTZ R179, R183, UR37 ;  /* 0x00000025b7b37c20 */ /* 0x000fe20008410000 */
[----:B------:R-:W-:Y:S01]  /*8050*/  FMUL.FTZ R182, R168, UR37 ;  /* 0x00000025a8b67c20 */ /* 0x000fe20008410000 */
[----:B------:R-:W5:Y:S01]  /*8060*/  MUFU.TANH R193, R193 ;  /* 0x000000c100c17308 */ /* 0x000f620000002400 */
[----:B-1-3--:R-:W-:Y:S01]  /*8070*/  FMNMX.FTZ R0, R192, R223, !PT ;  /* 0x000000dfc0007209 */ /* 0x00afe20007810000 */
[----:B------:R-:W-:Y:S01]  /*8080*/  FMUL.FTZ R168, R170, UR37 ;  /* 0x00000025aaa87c20 */ /* 0x000fe20008410000 */
[----:B------:R-:W-:Y:S01]  /*8090*/  FMUL.FTZ R183, R169, UR37 ;  /* 0x00000025a9b77c20 */ /* 0x000fe20008410000 */
[----:B------:R-:W-:Y:S01]  /*80a0*/  FMUL.FTZ R195, R153, UR37 ;  /* 0x0000002599c37c20 */ /* 0x000fe20008410000 */
[----:B------:R-:W-:Y:S01]  /*80b0*/  FMUL.FTZ R169, R171, UR37 ;  /* 0x00000025aba97c20 */ /* 0x000fe20008410000 */
[----:B------:R-:W-:Y:S01]  /*80c0*/  FMUL.FTZ R172, R172, UR37 ;  /* 0x00000025acac7c20 */ /* 0x000fe20008410000 */
[----:B------:R-:W-:Y:S01]  /*80d0*/  FMUL.FTZ R170, R174, UR37 ;  /* 0x00000025aeaa7c20 */ /* 0x000fe20008410000 */
[----:B------:R-:W1:Y:S01]  /*80e0*/  MUFU.TANH R184, R184 ;  /* 0x000000b800b87308 */ /* 0x000e620000002400 */
[----:B--2---:R-:W-:Y:S01]  /*80f0*/  FMNMX.FTZ R3, R185, R222, !PT ;  /* 0x000000deb9037209 */ /* 0x004fe20007810000 */
[----:B------:R-:W-:Y:S01]  /*8100*/  FMUL.FTZ R173, R173, UR37 ;  /* 0x00000025adad7c20 */ /* 0x000fe20008410000 */
[----:B------:R-:W-:Y:S01]  /*8110*/  FMUL.FTZ R171, R175, UR37 ;  /* 0x00000025afab7c20 */ /* 0x000fe20008410000 */
[----:B------:R-:W-:Y:S01]  /*8120*/  FMUL.FTZ R174, R160, UR37 ;  /* 0x00000025a0ae7c20 */ /* 0x000fe20008410000 */
[----:B------:R-:W-:Y:S01]  /*8130*/  FMUL.FTZ R160, R162, UR37 ;  /* 0x00000025a2a07c20 */ /* 0x000fe20008410000 */
[----:B------:R-:W-:Y:S01]  /*8140*/  FMUL.FTZ R164, R164, UR37 ;  /* 0x00000025a4a47c20 */ /* 0x000fe20008410000 */
[----:B------:R-:W-:Y:S01]  /*8150*/  FMUL.FTZ R165, R165, UR37 ;  /* 0x00000025a5a57c20 */ /* 0x000fe20008410000 */
[----:B------:R-:W2:Y:S01]  /*8160*/  MUFU.TANH R188, R188 ;  /* 0x000000bc00bc7308 */ /* 0x000ea20000002400 */
[----:B-----5:R-:W-:Y:S01]  /*8170*/  FMNMX.FTZ R167, R193, R0, !PT ;  /* 0x00000000c1a77209 */ /* 0x020fe20007810000 */
[----:B------:R-:W-:Y:S01]  /*8180*/  FMUL.FTZ R162, R166, UR37 ;  /* 0x00000025a6a27c20 */ /* 0x000fe20008410000 */
[----:B------:R-:W-:Y:S01]  /*8190*/  FMUL.FTZ R166, R152, UR37 ;  /* 0x0000002598a67c20 */ /* 0x000fe20008410000 */
[----:B------:R-:W-:Y:S01]  /*81a0*/  FMUL.FTZ R152, R154, UR37 ;  /* 0x000000259a987c20 */ /* 0x000fe20008410000 */
[----:B------:R-:W-:Y:S01]  /*81b0*/  FMUL.FTZ R156, R156, UR37 ;  /* 0x000000259c9c7c20 */ /* 0x000fe20008410000 */
[----:B------:R-:W-:Y:S01]  /*81c0*/  FMUL.FTZ R197, R157, UR37 ;  /* 0x000000259dc57c20 */ /* 0x000fe20008410000 */
[----:B------:R-:W-:Y:S01]  /*81d0*/  FMUL.FTZ R154, R158, UR37 ;  /* 0x000000259e9a7c20 */ /* 0x000fe20008410000 */
[----:B------:R-:W3:Y:S01]  /*81e0*/  MUFU.TANH R186, R186 ;  /* 0x000000ba00ba7308 */ /* 0x000ee20000002400 */
[----:B-1----:R-:W-:Y:S01]  /*81f0*/  FMNMX.FTZ R3, R184, R3, !PT ;  /* 0x00000003b8037209 */ /* 0x002fe20007810000 */
[----:B------:R-:W-:Y:S01]  /*8200*/  ULDC UR5, c[0x0][0x988] ;  /* 0x0002620000057ab9 */ /* 0x000fe20000000800 */
[----:B------:R-:W-:-:S05]  /*8210*/  ISETP.NE.AND P1, PT, R23, RZ, PT ;  /* 0x000000ff1700720c */ /* 0x000fca0003f25270 */
[----:B------:R-:W1:Y:S01]  /*8220*/  MUFU.TANH R189, R189 ;  /* 0x000000bd00bd7308 */ /* 0x000e620000002400 */
[----:B--2---:R-:W-:-:S07]  /*8230*/  FMNMX.FTZ R0, R188, R167, !PT ;  /* 0x000000a7bc007209 */ /* 0x004fce0007810000 */
[----:B------:R-:W2:Y:S01]  /*8240*/  MUFU.TANH R187, R187 ;  /* 0x000000bb00bb7308 */ /* 0x000ea20000002400 */
[----:B---3--:R-:W-:-:S07]  /*8250*/  FMNMX.FTZ R2, R186, R3, !PT ;  /* 0x00000003ba027209 */ /* 0x008fce0007810000 */
[----:B------:R-:W3:Y:S01]  /*8260*/  MUFU.TANH R190, R190 ;  /* 0x000000be00be7308 */ /* 0x000ee20000002400 */
[----:B-1----:R-:W-:-:S07]  /*8270*/  FMNMX.FTZ R3, R189, R0, !PT ;  /* 0x00000000bd037209 */ /* 0x002fce0007810000 */
[----:B------:R-:W1:Y:S01]  /*8280*/  MUFU.TANH R176, R176 ;  /* 0x000000b000b07308 */ /* 0x000e620000002400 */
[----:B--2---:R-:W-:-:S07]  /*8290*/  FMNMX.FTZ R153, R187, R2, !PT ;  /* 0x00000002bb997209 */ /* 0x004fce0007810000 */
[----:B------:R-:W2:Y:S01]  /*82a0*/  MUFU.TANH R191, R191 ;  /* 0x000000bf00bf7308 */ /* 0x000ea20000002400 */
[----:B---3--:R-:W-:-:S07]  /*82b0*/  FMNMX.FTZ R0, R190, R3, !PT ;  /* 0x00000003be007209 */ /* 0x008fce0007810000 */
[----:B------:R-:W3:Y:S01]  /*82c0*/  MUFU.TANH R177, R177 ;  /* 0x000000b100b17308 */ /* 0x000ee20000002400 */
[----:B-1----:R-:W-:Y:S01]  /*82d0*/  FMNMX.FTZ R2, R176, R153, !PT ;  /* 0x00000099b0027209 */ /* 0x002fe20007810000 */
[----:B------:R-:W-:-:S06]  /*82e0*/  FMUL.FTZ R153, R155, UR37 ;  /* 0x000000259b997c20 */ /* 0x000fcc0008410000 */
        /* <DEDUP_REMOVED lines=31> */
[----:B--2---:R-:W-:Y:S01]  /*84e0*/  FMNMX.FTZ R0, R160, R155, !PT ;  /* 0x0000009ba0007209 */ /* 0x004fe20007810000 */
[----:B------:R-:W-:-:S06]  /*84f0*/  FMUL.FTZ R155, R159, UR37 ;  /* 0x000000259f9b7c20 */ /* 0x000fcc0008410000 */
        /* <DEDUP_REMOVED lines=23> */
[----:B--2---:R-:W-:-:S05]  /*8670*/  FMNMX.FTZ R0, R197, R0, !PT ;  /* 0x00000000c5007209 */ /* 0x004fca0007810000 */
[----:B------:R-:W2:Y:S01]  /*8680*/  SHFL.BFLY PT, R3, R0, 0x2, 0x1f ;  /* 0x0c401f0000037f89 */ /* 0x000ea200000e0000 */
[----:B---3--:R-:W-:-:S04]  /*8690*/  FMNMX.FTZ R2, R154, R157, !PT ;  /* 0x0000009d9a027209 */ /* 0x008fc80007810000 */
[----:B-1----:R-:W-:-:S05]  /*86a0*/  FMNMX.FTZ R2, R155, R2, !PT ;  /* 0x000000029b027209 */ /* 0x002fca0007810000 */
[----:B------:R-:W1:Y:S01]  /*86b0*/  SHFL.BFLY PT, R159, R2, 0x2, 0x1f ;  /* 0x0c401f00029f7f89 */ /* 0x000e6200000e0000 */
[----:B--2---:R-:W-:-:S05]  /*86c0*/  FMNMX.FTZ R157, R0, R3, !PT ;  /* 0x00000003009d7209 */ /* 0x004fca0007810000 */
[----:B------:R-:W2:Y:S01]  /*86d0*/  SHFL.BFLY PT, R4, R157, 0x1, 0x1f ;  /* 0x0c201f009d047f89 */ /* 0x000ea200000e0000 */
[----:B-1----:R-:W-:-:S05]  /*86e0*/  FMNMX.FTZ R159, R2, R159, !PT ;  /* 0x0000009f029f7209 */ /* 0x002fca0007810000 */
[----:B------:R-:W1:Y:S01]  /*86f0*/  SHFL.BFLY PT, R158, R159, 0x1, 0x1f ;  /* 0x0c201f009f9e7f89 */ /* 0x000e6200000e0000 */
[----:B--2---:R-:W-:-:S05]  /*8700*/  FMNMX.FTZ R4, R157, R4, !PT ;  /* 0x000000049d047209 */ /* 0x004fca0007810000 */
[----:B------:R-:W-:-:S04]  /*8710*/  FMUL.FTZ R199, R4, UR5 ;  /* 0x0000000504c77c20 */ /* 0x000fc80008410000 */
[--C-:B------:R-:W-:Y:S01]  /*8720*/  FFMA.FTZ R167, R194, UR5, -R199.reuse ;  /* 0x00000005c2a77c23 */ /* 0x100fe200080108c7 */
[--C-:B------:R-:W-:Y:S01]  /*8730*/  FFMA.FTZ R194, R156, UR5, -R199.reuse ;  /* 0x000000059cc27c23 */ /* 0x100fe200080108c7 */
[--C-:B------:R-:W-:Y:S01]  /*8740*/  FFMA.FTZ R157, R192, UR5, -R199.reuse ;  /* 0x00000005c09d7c23 */ /* 0x100fe200080108c7 */
[--C-:B------:R-:W-:Y:S01]  /*8750*/  FFMA.FTZ R208, R193, UR5, -R199.reuse ;  /* 0x00000005c1d07c23 */ /* 0x100fe200080108c7 */
[--C-:B------:R-:W-:Y:S01]  /*8760*/  FFMA.FTZ R210, R188, UR5, -R199.reuse ;  /* 0x00000005bcd27c23 */ /* 0x100fe200080108c7 */
[--C-:B------:R-:W-:Y:S01]  /*8770*/  FFMA.FTZ R193, R189, UR5, -R199.reuse ;  /* 0x00000005bdc17c23 */ /* 0x100fe200080108c7 */
[----:B------:R-:W-:Y:S01]  /*8780*/  FFMA.FTZ R198, R164, UR5, -R199 ;  /* 0x00000005a4c67c23 */ /* 0x000fe200080108c7 */
[----:B-1----:R-:W-:Y:S01]  /*8790*/  FMNMX.FTZ R3, R159, R158, !PT ;  /* 0x0000009e9f037209 */ /* 0x002fe20007810000 */
[----:B------:R-:W-:Y:S01]  /*87a0*/  FADD.FTZ R158, -R4, R223 ;  /* 0x000000df049e7221 */ /* 0x000fe20000010100 */
[----:B------:R-:W-:Y:S01]  /*87b0*/  MUFU.EX2 R157, R157 ;  /* 0x0000009d009d7308 */ /* 0x000fe20000000800 */
[--C-:B------:R-:W-:Y:S01]  /*87c0*/  FFMA.FTZ R204, R190, UR5, -R199.reuse ;  /* 0x00000005becc7c23 */ /* 0x100fe200080108c7 */
[--C-:B------:R-:W-:Y:S01]  /*87d0*/  FFMA.FTZ R189, R191, UR5, -R199.reuse ;  /* 0x00000005bfbd7c23 */ /* 0x100fe200080108c7 */
[C---:B------:R-:W-:Y:S01]  /*87e0*/  FADD.FTZ R0, -R3.reuse, R222 ;  /* 0x000000de03007221 */ /* 0x040fe20000010100 */
[----:B------:R-:W-:Y:S01]  /*87f0*/  FMUL.FTZ R156, R3, UR5 ;  /* 0x00000005039c7c20 */ /* 0x000fe20008410000 */
[----:B------:R-:W-:Y:S01]  /*8800*/  FMUL.FTZ R158, R158, UR5 ;  /* 0x000000059e9e7c20 */ /* 0x000fe20008410000 */
[--C-:B------:R-:W-:Y:S01]  /*8810*/  FFMA.FTZ R192, R166, UR5, -R199.reuse ;  /* 0x00000005a6c07c23 */ /* 0x100fe200080108c7 */
[----:B------:R-:W-:Y:S01]  /*8820*/  FMUL.FTZ R0, R0, UR5 ;  /* 0x0000000500007c20 */ /* 0x000fe20008410000 */
[--C-:B------:R-:W-:Y:S01]  /*8830*/  FFMA.FTZ R209, R185, UR5, -R156.reuse ;  /* 0x00000005b9d17c23 */ /* 0x100fe2000801089c */
[----:B------:R1:W2:Y:S01]  /*8840*/  MUFU.EX2 R2, R158 ;  /* 0x0000009e00027308 */ /* 0x0002a20000000800 */
[--C-:B------:R-:W-:Y:S01]  /*8850*/  FFMA.FTZ R211, R186, UR5, -R156.reuse ;  /* 0x00000005bad37c23 */ /* 0x100fe2000801089c */
[--C-:B------:R-:W-:Y:S01]  /*8860*/  FFMA.FTZ R164, R187, UR5, -R156.reuse ;  /* 0x00000005bba47c23 */ /* 0x100fe2000801089c */
[--C-:B------:R-:W-:Y:S01]  /*8870*/  FFMA.FTZ R205, R176, UR5, -R156.reuse ;  /* 0x00000005b0cd7c23 */ /* 0x100fe2000801089c */
[--C-:B------:R-:W-:Y:S01]  /*8880*/  FFMA.FTZ R166, R177, UR5, -R156.reuse ;  /* 0x00000005b1a67c23 */ /* 0x100fe2000801089c */
[--C-:B------:R-:W-:Y:S01]  /*8890*/  FFMA.FTZ R201, R168, UR5, -R156.reuse ;  /* 0x00000005a8c97c23 */ /* 0x100fe2000801089c */
[--C-:B------:R-:W-:Y:S01]  /*88a0*/  FFMA.FTZ R168, R169, UR5, -R156.reuse ;  /* 0x00000005a9a87c23 */ /* 0x100fe2000801089c */
[--C-:B------:R-:W-:Y:S01]  /*88b0*/  FFMA.FTZ R206, R180, UR5, -R199.reuse ;  /* 0x00000005b4ce7c23 */ /* 0x100fe200080108c7 */
[----:B------:R-:W-:Y:S01]  /*88c0*/  MUFU.EX2 R0, R0 ;  /* 0x0000000000007308 */ /* 0x000fe20000000800 */
[--C-:B-1----:R-:W-:Y:S01]  /*88d0*/  FFMA.FTZ R158, R184, UR5, -R156.reuse ;  /* 0x00000005b89e7c23 */ /* 0x102fe2000801089c */
[--C-:B------:R-:W-:Y:S01]  /*88e0*/  FFMA.FTZ R207, R178, UR5, -R156.reuse ;  /* 0x00000005b2cf7c23 */ /* 0x100fe2000801089c */
[--C-:B------:R-:W-:Y:S01]  /*88f0*/  FFMA.FTZ R181, R181, UR5, -R199.reuse ;  /* 0x00000005b5b57c23 */ /* 0x100fe200080108c7 */
[--C-:B------:R-:W-:Y:S01]  /*8900*/  FFMA.FTZ R202, R172, UR5, -R199.reuse ;  /* 0x00000005acca7c23 */ /* 0x100fe200080108c7 */
[--C-:B------:R-:W-:Y:S01]  /*8910*/  FFMA.FTZ R172, R179, UR5, -R156.reuse ;  /* 0x00000005b3ac7c23 */ /* 0x100fe2000801089c */
[--C-:B------:R-:W-:Y:S01]  /*8920*/  FFMA.FTZ R196, R174, UR5, -R199.reuse ;  /* 0x00000005aec47c23 */ /* 0x100fe200080108c7 */
[----:B------:R-:W-:Y:S01]  /*8930*/  FFMA.FTZ R175, R183, UR5, -R199 ;  /* 0x00000005b7af7c23 */ /* 0x000fe200080108c7 */
[----:B------:R-:W1:Y:S01]  /*8940*/  MUFU.EX2 R209, R209 ;  /* 0x000000d100d17308 */ /* 0x000e620000000800 */
[----:B--2---:R-:W-:Y:S01]  /*8950*/  FFMA.FTZ R169, R2, R20, R157 ;  /* 0x0000001402a97223 */ /* 0x004fe2000001009d */
[--C-:B------:R-:W-:Y:S01]  /*8960*/  FFMA.FTZ R200, R182, UR5, -R199.reuse ;  /* 0x00000005b6c87c23 */ /* 0x100fe200080108c7 */
[--C-:B------:R-:W-:Y:S01]  /*8970*/  FFMA.FTZ R183, R197, UR5, -R199.reuse ;  /* 0x00000005c5b77c23 */ /* 0x100fe200080108c7 */
[--C-:B------:R-:W-:Y:S01]  /*8980*/  FFMA.FTZ R197, R160, UR5, -R156.reuse ;  /* 0x00000005a0c57c23 */ /* 0x100fe2000801089c */
[--C-:B------:R-:W-:Y:S01]  /*8990*/  FFMA.FTZ R160, R161, UR5, -R156.reuse ;  /* 0x00000005a1a07c23 */ /* 0x100fe2000801089c */
[--C-:B------:R-:W-:Y:S01]  /*89a0*/  FFMA.FTZ R173, R173, UR5, -R199.reuse ;  /* 0x00000005adad7c23 */ /* 0x100fe200080108c7 */
[--C-:B------:R-:W-:Y:S01]  /*89b0*/  FFMA.FTZ R165, R165, UR5, -R199.reuse ;  /* 0x00000005a5a57c23 */ /* 0x100fe200080108c7 */
[----:B------:R-:W2:Y:S01]  /*89c0*/  MUFU.EX2 R208, R208 ;  /* 0x000000d000d07308 */ /* 0x000ea20000000800 */
[----:B------:R-:W-:Y:S01]  /*89d0*/  FFMA.FTZ R159, R195, UR5, -R199 ;  /* 0x00000005c39f7c23 */ /* 0x000fe200080108c7 */
[--C-:B------:R-:W-:Y:S01]  /*89e0*/  FFMA.FTZ R199, R162, UR5, -R156.reuse ;  /* 0x00000005a2c77c23 */ /* 0x100fe2000801089c */
[--C-:B------:R-:W-:Y:S01]  /*89f0*/  FFMA.FTZ R203, R170, UR5, -R156.reuse ;  /* 0x00000005aacb7c23 */ /* 0x100fe2000801089c */
[--C-:B------:R-:W-:Y:S01]  /*8a00*/  FFMA.FTZ R170, R171, UR5, -R156.reuse ;  /* 0x00000005abaa7c23 */ /* 0x100fe2000801089c */
[--C-:B------:R-:W-:Y:S01]  /*8a10*/  FFMA.FTZ R152, R152, UR5, -R156.reuse ;  /* 0x0000000598987c23 */ /* 0x100fe2000801089c */
[--C-:B------:R-:W-:Y:S01]  /*8a20*/  FFMA.FTZ R153, R153, UR5, -R156.reuse ;  /* 0x0000000599997c23 */ /* 0x100fe2000801089c */
[--C-:B------:R-:W-:Y:S01]  /*8a30*/  FFMA.FTZ R195, R154, UR5, -R156.reuse ;  /* 0x000000059ac37c23 */ /* 0x100fe2000801089c */
[----:B------:R-:W3:Y:S01]  /*8a40*/  MUFU.EX2 R158, R158 ;  /* 0x0000009e009e7308 */ /* 0x000ee20000000800 */
[----:B-1----:R-:W-:Y:S01]  /*8a50*/  FFMA.FTZ R5, R0, R5, R209 ;  /* 0x0000000500057223 */ /* 0x002fe200000100d1 */
[----:B------:R-:W-:-:S06]  /*8a60*/  FFMA.FTZ R155, R155, UR5, -R156 ;  /* 0x000000059b9b7c23 */ /* 0x000fcc000801089c */
[----:B------:R-:W1:Y:S01]  /*8a70*/  MUFU.EX2 R210, R210 ;  /* 0x000000d200d27308 */ /* 0x000e620000000800 */
[----:B--2---:R-:W-:-:S07]  /*8a80*/  FADD.FTZ R169, R208, R169 ;  /* 0x000000a9d0a97221 */ /* 0x004fce0000010000 */
[----:B------:R-:W2:Y:S01]  /*8a90*/  MUFU.EX2 R211, R211 ;  /* 0x000000d300d37308 */ /* 0x000ea20000000800 */
[----:B---3--:R-:W-:-:S07]  /*8aa0*/  FADD.FTZ R20, R158, R5 ;  /* 0x000000059e147221 */ /* 0x008fce0000010000 */
[----:B------:R-:W3:Y:S01]  /*8ab0*/  MUFU.EX2 R193, R193 ;  /* 0x000000c100c17308 */ /* 0x000ee20000000800 */
[----:B-1----:R-:W-:-:S07]  /*8ac0*/  FADD.FTZ R174, R210, R169 ;  /* 0x000000a9d2ae7221 */ /* 0x002fce0000010000 */
        /* <DEDUP_REMOVED lines=11> */
[----:B-1----:R-:W-:Y:S01]  /*8b80*/  FADD.FTZ R161, R189, R162 ;  /* 0x000000a2bda17221 */ /* 0x002fe20000010000 */
        /* <DEDUP_REMOVED lines=26> */
[----:B--2---:R-:W-:Y:S01]  /*8d30*/  FADD.FTZ R20, R170, R5 ;  /* 0x00000005aa147221 */ /* 0x004fe20000010000 */
[----:B------:R-:W-:-:S05]  /*8d40*/  MOV R5, UR60 ;  /* 0x0000003c00057c02 */ /* 0x000fca0008000f00 */
[----:B------:R-:W-:Y:S01]  /*8d50*/  @P1 VIADD R5, R5, 0x38840 ;  /* 0x0003884005051836 */ /* 0x000fe20000000000 */
[----:B------:R-:W2:Y:S01]  /*8d60*/  MUFU.EX2 R167, R167 ;  /* 0x000000a700a77308 */ /* 0x000ea20000000800 */
[----:B---3--:R-:W-:-:S03]  /*8d70*/  FADD.FTZ R154, R196, R161 ;  /* 0x000000a1c49a7221 */ /* 0x008fc60000010000 */
[----:B----4-:R-:W-:-:S04]  /*8d80*/  @P1 PRMT R5, R225, 0x654, R5 ;  /* 0x00000654e1051816 */ /* 0x010fc80000000005 */
[----:B------:R-:W3:Y:S01]  /*8d90*/  MUFU.EX2 R160, R160 ;  /* 0x000000a000a07308 */ /* 0x000ee20000000800 */
[----:B-1----:R-:W-:Y:S01]  /*8da0*/  FADD.FTZ R161, R197, R20 ;  /* 0x00000014c5a17221 */ /* 0x002fe20000010000 */
[----:B------:R1:W-:Y:S06]  /*8db0*/  @P1 SYNCS.ARRIVE.TRANS64.RED.A1T0 RZ, [R5+URZ], RZ ;  /* 0x000000ff05ff19a7 */ /* 0x0003ec000810043f */
[----:B------:R-:W4:Y:S01]  /*8dc0*/  MUFU.EX2 R198, R198 ;  /* 0x000000c600c67308 */ /* 0x000f220000000800 */
[----:B--2---:R-:W-:-:S07]  /*8dd0*/  FADD.FTZ R163, R167, R154 ;  /* 0x0000009aa7a37221 */ /* 0x004fce0000010000 */
[----:B------:R-:W2:Y:S01]  /*8de0*/  MUFU.EX2 R199, R199 ;  /* 0x000000c700c77308 */ /* 0x000ea20000000800 */
[----:B---3--:R-:W-:-:S07]  /*8df0*/  FADD.FTZ R20, R160, R161 ;  /* 0x000000a1a0147221 */ /* 0x008fce0000010000 */
[----:B------:R-:W1:Y:S01]  /*8e00*/  MUFU.EX2 R165, R165 ;  /* 0x000000a500a57308 */ /* 0x000e620000000800 */
[----:B----4-:R-:W-:-:S07]  /*8e10*/  FADD.FTZ R154, R198, R163 ;  /* 0x000000a3c69a7221 */ /* 0x010fce0000010000 */
[----:B------:R-:W3:Y:S01]  /*8e20*/  MUFU.EX2 R162, R162 ;  /* 0x000000a200a27308 */ /* 0x000ee20000000800 */
[----:B--2---:R-:W-:-:S07]  /*8e30*/  FADD.FTZ R161, R199, R20 ;  /* 0x00000014c7a17221 */ /* 0x004fce0000010000 */
[----:B------:R-:W2:Y:S01]  /*8e40*/  MUFU.EX2 R192, R192 ;  /* 0x000000c000c07308 */ /* 0x000ea20000000800 */
[----:B-1----:R-:W-:-:S07]  /*8e50*/  FADD.FTZ R5, R165, R154 ;  /* 0x0000009aa5057221 */ /* 0x002fce0000010000 */
[----:B------:R-:W1:Y:S01]  /*8e60*/  MUFU.EX2 R152, R152 ;  /* 0x0000009800987308 */ /* 0x000e620000000800 */
[----:B---3--:R-:W-:-:S07]  /*8e70*/  FADD.FTZ R161, R162, R161 ;  /* 0x000000a1a2a17221 */ /* 0x008fce0000010000 */
        /* <DEDUP_REMOVED lines=11> */
[----:B---3--:R-:W-:Y:S01]  /*8f30*/  FADD.FTZ R154, R195, R154 ;  /* 0x0000009ac39a7221 */ /* 0x008fe20000010000 */
[----:B--2---:R-:W-:-:S03]  /*8f40*/  FADD.FTZ R20, R183, R20 ;  /* 0x00000014b7147221 */ /* 0x004fc60000010000 */
[----:B-1----:R-:W-:Y:S01]  /*8f50*/  FADD.FTZ R5, R155, R154 ;  /* 0x0000009a9b057221 */ /* 0x002fe20000010000 */
[----:B------:R-:W-:Y:S06]  /*8f60*/  @!P0 BRA `(.L_x_147) ;  /* 0x0000000000048947 */ /* 0x000fec0003800000 */
[----:B------:R-:W-:Y:S01]  /*8f70*/  BPT.TRAP 0x1 ;  /* 0x000000040000795c */ /* 0x000fe20000300000 */
.L_x_147:
[----:B------:R-:W2:Y:S01]  /*8f80*/  LDL R156, [R1] ;  /* 0x00000000019c7983 */ /* 0x000ea20000100800 */
[----:B------:R-:W-:Y:S01]  /*8f90*/  ISETP.NE.AND P1, PT, R22, RZ, PT ;  /* 0x000000ff1600720c */ /* 0x000fe20003f25270 */
[----:B------:R-:W-:Y:S01]  /*8fa0*/  IMAD.U32 R154, RZ, RZ, UR4 ;  /* 0x00000004ff9a7e24 */ /* 0x000fe2000f8e00ff */
[----:B------:R-:W-:Y:S01]  /*8fb0*/  R2UR UR6, R224 ;  /* 0x00000000e00672ca */ /* 0x000fe200000e0000 */
[----:B------:R-:W-:Y:S01]  /*8fc0*/  UMOV UR39, UR38 ;  /* 0x0000002600277c82 */ /* 0x000fe20008000000 */
[----:B------:R-:W-:Y:S01]  /*8fd0*/  R2UR UR61, R19 ;  /* 0x00000000133d72ca */ /* 0x000fe200000e0000 */
[----:B------:R-:W-:Y:S01]  /*8fe0*/  IMAD.MOV.U32 R223, RZ, RZ, R4 ;  /* 0x000000ffffdf7224 */ /* 0x000fe200078e0004 */
[----:B------:R-:W-:Y:S02]  /*8ff0*/  F2FP.BF16.F32.PACK_AB R210, R193, R210 ;  /* 0x000000d2c1d2723e */ /* 0x000fe400000010ff */
[----:B------:R-:W-:Y:S02]  /*9000*/  F2FP.BF16.F32.PACK_AB R208, R208, R157 ;  /* 0x0000009dd0d0723e */ /* 0x000fe400000010ff */
[----:B------:R-:W-:-:S02]  /*9010*/  F2FP.BF16.F32.PACK_AB R209, R158, R209 ;  /* 0x000000d19ed1723e */ /* 0x000fc400000010ff */
[----:B------:R-:W-:Y:S01]  /*9020*/  F2FP.BF16.F32.PACK_AB R211, R164, R211 ;  /* 0x000000d3a4d3723e */ /* 0x000fe200000010ff */
[----:B------:R-:W-:Y:S01]  /*9030*/  @P1 VIADD R154, R154, 0x38860 ;  /* 0x000388609a9a1836 */ /* 0x000fe20000000000 */
[----:B------:R-:W-:Y:S01]  /*9040*/  F2FP.BF16.F32.PACK_AB R204, R189, R204 ;  /* 0x000000ccbdcc723e */ /* 0x000fe200000010ff */
[----:B------:R-:W-:Y:S01]  /*9050*/  UIADD3 UR4, UR6, -0x1, URZ ;  /* 0xffffffff06047890 */ /* 0x000fe2000fffe03f */
[----:B------:R-:W-:Y:S02]  /*9060*/  F2FP.BF16.F32.PACK_AB R205, R166, R205 ;  /* 0x000000cda6cd723e */ /* 0x000fe400000010ff */
[----:B------:R-:W-:Y:S02]  /*9070*/  F2FP.BF16.F32.PACK_AB R206, R181, R206 ;  /* 0x000000ceb5ce723e */ /* 0x000fe400000010ff */
[----:B------:R-:W-:Y:S01]  /*9080*/  F2FP.BF16.F32.PACK_AB R207, R172, R207 ;  /* 0x000000cfaccf723e */ /* 0x000fe200000010ff */
[----:B------:R-:W-:Y:S01]  /*9090*/  IMAD.U32 R224, RZ, RZ, UR4 ;  /* 0x00000004ffe07e24 */ /* 0x000fe2000f8e00ff */
[----:B------:R-:W-:-:S02]  /*90a0*/  F2FP.BF16.F32.PACK_AB R200, R175, R200 ;  /* 0x000000c8afc8723e */ /* 0x000fc400000010ff */
[----:B------:R-:W-:Y:S02]  /*90b0*/  F2FP.BF16.F32.PACK_AB R201, R168, R201 ;  /* 0x000000c9a8c9723e */ /* 0x000fe400000010ff */
[----:B------:R-:W-:Y:S02]  /*90c0*/  F2FP.BF16.F32.PACK_AB R202, R173, R202 ;  /* 0x000000caadca723e */ /* 0x000fe400000010ff */
[----:B------:R-:W-:Y:S02]  /*90d0*/  F2FP.BF16.F32.PACK_AB R203, R170, R203 ;  /* 0x000000cbaacb723e */ /* 0x000fe400000010ff */
[----:B------:R-:W-:Y:S02]  /*90e0*/  F2FP.BF16.F32.PACK_AB R196, R167, R196 ;  /* 0x000000c4a7c4723e */ /* 0x000fe400000010ff */
[----:B------:R-:W-:Y:S02]  /*90f0*/  F2FP.BF16.F32.PACK_AB R197, R160, R197 ;  /* 0x000000c5a0c5723e */ /* 0x000fe400000010ff */
[----:B------:R-:W-:-:S02]  /*9100*/  F2FP.BF16.F32.PACK_AB R198, R165, R198 ;  /* 0x000000c6a5c6723e */ /* 0x000fc400000010ff */
[----:B------:R-:W-:Y:S02]  /*9110*/  F2FP.BF16.F32.PACK_AB R199, R162, R199 ;  /* 0x000000c7a2c7723e */ /* 0x000fe400000010ff */
[----:B------:R-:W-:Y:S02]  /*9120*/  F2FP.BF16.F32.PACK_AB R192, R159, R192 ;  /* 0x000000c09fc0723e */ /* 0x000fe400000010ff */
[----:B------:R-:W-:Y:S02]  /*9130*/  F2FP.BF16.F32.PACK_AB R193, R153, R152 ;  /* 0x0000009899c1723e */ /* 0x000fe400000010ff */
[----:B------:R-:W-:Y:S02]  /*9140*/  F2FP.BF16.F32.PACK_AB R194, R183, R194 ;  /* 0x000000c2b7c2723e */ /* 0x000fe400000010ff */
[----:B------:R-:W-:Y:S02]  /*9150*/  F2FP.BF16.F32.PACK_AB R195, R155, R195 ;  /* 0x000000c39bc3723e */ /* 0x000fe400000010ff */
[----:B------:R-:W-:-:S02]  /*9160*/  MOV R222, R3 ;  /* 0x0000000300de7202 */ /* 0x000fc40000000f00 */
[----:B--2---:R-:W-:-:S04]  /*9170*/  @P1 PRMT R154, R156, 0x654, R154 ;  /* 0x000006549c9a1816 */ /* 0x004fc8000000009a */
[----:B------:R1:W-:Y:S01]  /*9180*/  @P1 SYNCS.ARRIVE.TRANS64.RED.A1T0 RZ, [R154+URZ], RZ ;  /* 0x000000ff9aff19a7 */ /* 0x0003e2000810043f */
[----:B------:R-:W-:-:S13]  /*9190*/  ISETP.LT.AND P1, PT, RZ, UR6, PT ;  /* 0x00000006ff007c0c */ /* 0x000fda000bf21270 */
[----:B-1----:R-:W-:Y:S05]  /*91a0*/  @P1 BRA `(.L_x_148) ;  /* 0xffffffc400081947 */ /* 0x002fea000383ffff */
.L_x_137:
        /* <DEDUP_REMOVED lines=131> */
.L_x_149:
        /* <DEDUP_REMOVED lines=8> */
.L_x_150:
[----:B--2---:R-:W-:Y:S05]  /*9a60*/  @P1 BRA `(.L_x_151) ;  /* 0x0000000000081947 */ /* 0x004fea0003800000 */
[----:B------:R-:W2:Y:S02]  /*9a70*/  SYNCS.PHASECHK.TRANS64.TRYWAIT P1, [UR8+0x38850], R0 ;  /* 0x03885000ff0075a7 */ /* 0x000ea40008020148 */
[----:B--2---:R-:W-:Y:S05]  /*9a80*/  @!P1 BRA `(.L_x_152) ;  /* 0x0000005800309947 */ /* 0x004fea0003800000 */
.L_x_151:
[----:B------:R-:W-:Y:S01]  /*9a90*/  R2UR UR4, R18 ;  /* 0x00000000120472ca */ /* 0x000fe200000e0000 */
[----:B------:R-:W-:Y:S01]  /*9aa0*/  WARPGROUP.ARRIVE ;  /* 0x00000000000079c5 */ /* 0x000fe20000000000 */
[----:B------:R-:W-:Y:S01]  /*9ab0*/  UMOV UR7, 0x40000040 ;  /* 0x4000004000077882 */ /* 0x000fe20000000000 */
[----:B--2---:R-:W2:Y:S04]  /*9ac0*/  SHFL.BFLY PT, R7, R20, 0x2, 0x1f ;  /* 0x0c401f0014077f89 */ /* 0x004ea800000e0000 */
[----:B-1----:R-:W1:Y:S06]  /*9ad0*/  SHFL.BFLY PT, R0, R5, 0x2, 0x1f ;  /* 0x0c401f0005007f89 */ /* 0x002e6c00000e0000 */
[----:B------:R-:W-:-:S04]  /*9ae0*/  UIADD3 UR4, UR4, 0x400, URZ ;  /* 0x0000040004047890 */ /* 0x000fc8000fffe03f */
[----:B------:R-:W-:-:S04]  /*9af0*/  USHF.R.U32.HI UR4, URZ, 0x4, UR4 ;  /* 0x000000043f047899 */ /* 0x000fc80008011604 */
[----:B------:R-:W-:-:S04]  /*9b00*/  ULOP3.LUT UR4, UR4, 0x3fff, URZ, 0xc0, !UPT ;  /* 0x00003fff04047892 */ /* 0x000fc8000f8ec03f */
[----:B------:R-:W-:Y:S01]  /*9b10*/  ULOP3.LUT UR4, UR4, 0x2800000, URZ, 0xfc, !UPT ;  /* 0x0280000004047892 */ /* 0x000fe2000f8efc3f */
[----:B--2---:R-:W-:Y:S01]  /*9b20*/  FADD.FTZ R7, R7, R20 ;  /* 0x0000001407077221 */ /* 0x004fe20000010000 */
[----:B------:R-:W-:Y:S02]  /*9b30*/  MOV R20, RZ ;  /* 0x000000ff00147202 */ /* 0x000fe40000000f00 */
[----:B------:R-:W-:Y:S01]  /*9b40*/  UIMAD UR4, UR38, 0xa00, UR4 ;  /* 0x00000a00260478a4 */ /* 0x000fe2000f8e0204 */
[----:B-1----:R-:W-:Y:S01]  /*9b50*/  FADD.FTZ R2, R0, R5 ;  /* 0x0000000500027221 */ /* 0x002fe20000010000 */
[----:B------:R-:W-:Y:S01]  /*9b60*/  IMAD.U32 R5, RZ, RZ, UR5 ;  /* 0x00000005ff057e24 */ /* 0x000fe2000f8e00ff */
[----:B------:R-:W1:Y:S04]  /*9b70*/  SHFL.BFLY PT, R0, R7, 0x1, 0x1f ;  /* 0x0c201f0007007f89 */ /* 0x000e6800000e0000 */
[----:B------:R-:W-:Y:S01]  /*9b80*/  UMOV UR6, UR4 ;  /* 0x0000000400067c82 */ /* 0x000fe20008000000 */
[----:B------:R-:W2:Y:S01]  /*9b90*/  SHFL.BFLY PT, R9, R2, 0x1, 0x1f ;  /* 0x0c201f0002097f89 */ /* 0x000ea200000e0000 */
[----:B------:R-:W-:Y:S01]  /*9ba0*/  HGMMA.64x256x16.F32.BF16 R24, R208, gdesc[UR4].tnspB, R24, gsb0 ;  /* 0x43e00004d0187df0 */ /* 0x000fe20008001818 */
[----:B------:R-:W-:Y:S01]  /*9bb0*/  UIADD3 UR6, UR4, 0x80, URZ ;  /* 0x0000008004067890 */ /* 0x000fe2000fffe03f */
[----:B------:R-:W-:Y:S01]  /*9bc0*/  UMOV UR7, 0x40000040 ;  /* 0x4000004000077882 */ /* 0x000fe20000000000 */
[----:B-1----:R-:W-:Y:S01]  /*9bd0*/  FADD.FTZ R10, R7, R0 ;  /* 0x00000000070a7221 */ /* 0x002fe20000010000 */
[----:B------:R-:W-:-:S02]  /*9be0*/  IMAD.U32 R7, RZ, RZ, UR5 ;  /* 0x00000005ff077e24 */ /* 0x000fc4000f8e00ff */
[----:B------:R-:W-:Y:S02]  /*9bf0*/  IMAD.MOV.U32 R0, RZ, RZ, -0x800000 ;  /* 0xff800000ff007424 */ /* 0x000fe400078e00ff */
[----:B--2---:R-:W-:Y:S01]  /*9c00*/  FADD.FTZ R11, R2, R9 ;  /* 0x00000009020b7221 */ /* 0x004fe20000010000 */
[----:B------:R-:W-:Y:S01]  /*9c10*/  FSETP.NE.FTZ.AND P1, PT, R10, RZ, PT ;  /* 0x000000ff0a00720b */ /* 0x000fe20003f35000 */
[----:B------:R-:W-:Y:S01]  /*9c20*/  IMAD.MOV.U32 R9, RZ, RZ, RZ ;  /* 0x000000ffff097224 */ /* 0x000fe200078e00ff */
[----:B------:R-:W-:Y:S02]  /*9c30*/  MOV R2, 0xff800000 ;  /* 0xff80000000027802 */ /* 0x000fe40000000f00 */
[----:B------:R-:W-:-:S09]  /*9c40*/  FSETP.NE.FTZ.AND P2, PT, R11, RZ, PT ;  /* 0x000000ff0b00720b */ /* 0x000fd20003f55000 */
[----:B------:R-:W1:Y:S01]  /*9c50*/  @P1 MUFU.LG2 R6, R10 ;  /* 0x0000000a00061308 */ /* 0x000e620000000c00 */
[----:B------:R-:W-:-:S03]  /*9c60*/  @P1 FMUL.FTZ R5, R5, 0.69314718246459960938 ;  /* 0x3f31721805051820 */ /* 0x000fc60000410000 */
[----:B------:R-:W-:-:S04]  /*9c70*/  @P2 FMUL.FTZ R7, R7, 0.69314718246459960938 ;  /* 0x3f31721807072820 */ /* 0x000fc80000410000 */
[----:B------:R-:W2:Y:S08]  /*9c80*/  @P2 MUFU.LG2 R8, R11 ;  /* 0x0000000b00082308 */ /* 0x000eb00000000c00 */
[----:B------:R3:W4:Y:S01]  /*9c90*/  @P1 MUFU.RCP R20, R10 ;  /* 0x0000000a00141308 */ /* 0x0007220000001000 */
[----:B-1----:R-:W-:-:S04]  /*9ca0*/  @P1 FMUL.FTZ R6, R6, 0.69314718246459960938 ;  /* 0x3f31721806061820 */ /* 0x002fc80000410000 */
[----:B------:R-:W-:-:S03]  /*9cb0*/  @P1 FFMA.FTZ R2, R5, R4, R6 ;  /* 0x0000000405021223 */ /* 0x000fc60000010006 */
[----:B------:R3:W1:Y:S01]  /*9cc0*/  @P2 MUFU.RCP R9, R11 ;  /* 0x0000000b00092308 */ /* 0x0006620000001000 */
[----:B--2---:R-:W-:-:S04]  /*9cd0*/  @P2 FMUL.FTZ R8, R8, 0.69314718246459960938 ;  /* 0x3f31721808082820 */ /* 0x004fc80000410000 */
[----:B------:R-:W-:Y:S01]  /*9ce0*/  @P2 FFMA.FTZ R0, R7, R3, R8 ;  /* 0x0000000307002223 */ /* 0x000fe20000010008 */
[----:B------:R-:W-:Y:S02]  /*9cf0*/  WARPGROUP.DEPBAR.LE gsb0, 0x0 ;  /* 0x00008000000079c5 */ /* 0x000fe40000010000 */
[----:B------:R-:W-:-:S06]  /*9d00*/  WARPGROUP.ARRIVE ;  /* 0x00000000000079c5 */ /* 0x000fcc0000000000 */
        /* <DEDUP_REMOVED lines=9> */
[----:B------:R-:W-:Y:S01]  /*9da0*/  UIADD3 UR4, UR4, 0x200, URZ ;  /* 0x0000020004047890 */ /* 0x000fe2000fffe03f */
[----:B------:R-:W-:Y:S02]  /*9db0*/  WARPGROUP.DEPBAR.LE gsb0, 0x0 ;  /* 0x00008000000079c5 */ /* 0x000fe40000010000 */
[----:B------:R-:W-:-:S15]  /*9dc0*/  WARPGROUP.ARRIVE ;  /* 0x00000000000079c5 */ /* 0x000fde0000000000 */
[----:B------:R-:W-:-:S07]  /*9dd0*/  NOP ;  /* 0x0000000000007918 */ /* 0x000fce0000000000 */
[----:B------:R-:W-:Y:S01]  /*9de0*/  HGMMA.64x256x16.F32.BF16 R24, R196, gdesc[UR4].tnspB, R24, gsb0 ;  /* 0x43e00004c4187df0 */ /* 0x000fe20008001818 */
[----:B------:R-:W-:Y:S01]  /*9df0*/  UMOV UR6, UR4 ;  /* 0x0000000400067c82 */ /* 0x000fe20008000000 */
[----:B------:R-:W-:Y:S01]  /*9e00*/  UMOV UR7, 0x40000040 ;  /* 0x4000004000077882 */ /* 0x000fe20000000000 */
[----:B------:R-:W-:Y:S02]  /*9e10*/  WARPGROUP.DEPBAR.LE gsb0, 0x0 ;  /* 0x00008000000079c5 */ /* 0x000fe40000010000 */
[----:B------:R-:W-:-:S15]  /*9e20*/  WARPGROUP.ARRIVE ;  /* 0x00000000000079c5 */ /* 0x000fde0000000000 */
[----:B------:R-:W-:-:S08]  /*9e30*/  NOP ;  /* 0x0000000000007918 */ /* 0x000fd00000000000 */
[----:B------:R-:W-:Y:S03]  /*9e40*/  HGMMA.64x256x16.F32.BF16 R24, R192, gdesc[UR4].tnspB, R24, gsb0 ;  /* 0x43e00004c0187df0 */ /* 0x000fe60008001818 */
[----:B------:R-:W-:Y:S02]  /*9e50*/  WARPGROUP.DEPBAR.LE gsb0, 0x0 ;  /* 0x00008000000079c5 */ /* 0x000fe40000010000 */
[----:B-1-34-:R-:W-:Y:S05]  /*9e60*/  @!P0 BRA `(.L_x_153) ;  /* 0x0000000000048947 */ /* 0x01afea0003800000 */
[----:B------:R-:W-:Y:S01]  /*9e70*/  BPT.TRAP 0x1 ;  /* 0x000000040000795c */ /* 0x000fe20000300000 */
.L_x_153:
[----:B------:R-:W2:Y:S01]  /*9e80*/  LDL R21, [R1] ;  /* 0x0000000001157983 */ /* 0x000ea20000100800 */
[----:B------:R-:W-:Y:S01]  /*9e90*/  ISETP.NE.AND P0, PT, R22, RZ, PT ;  /* 0x000000ff1600720c */ /* 0x000fe20003f05270 */
        /* <DEDUP_REMOVED lines=64> */
[----:B------:R-:W-:Y:S01]  /*a2a0*/  IMAD.U32 R20, RZ, RZ, UR8 ;  /* 0x00000008ff147e24 */ /* 0x000fe2000f8e00ff */
[----:B------:R-:W-:Y:S01]  /*a2b0*/  IADD3 R29, P4, R16, 0x60, RZ ;  /* 0x00000060101d7810 */ /* 0x000fe20007f9e0ff */
[-C--:B------:R-:W-:Y:S01]  /*a2c0*/  FMUL.FTZ R156, R35, R9.reuse ;  /* 0x00000009239c7220 */ /* 0x080fe20000410000 */
[----:B------:R-:W-:Y:S01]  /*a2d0*/  R2UR UR5, R216 ;  /* 0x00000000d80572ca */ /* 0x000fe200000e0000 */
[----:B------:R-:W-:Y:S01]  /*a2e0*/  @P0 VIADD R20, R20, 0x38860 ;  /* 0x0003886014140836 */ /* 0x000fe20000000000 */
[----:B------:R-:W-:Y:S01]  /*a2f0*/  LOP3.LUT R28, R29, 0x380, RZ, 0xc0, !PT ;  /* 0x000003801d1c7812 */ /* 0x000fe200078ec0ff */
[-C--:B------:R-:W-:Y:S01]  /*a300*/  FMUL.FTZ R25, R39, R9.reuse ;  /* 0x0000000927197220 */ /* 0x080fe20000410000 */
[----:B------:R-:W-:Y:S01]  /*a310*/  IADD3 R35, P6, R16, 0x4020, RZ ;  /* 0x0000402010237810 */ /* 0x000fe20007fde0ff */
[-C--:B------:R-:W-:Y:S01]  /*a320*/  FMUL.FTZ R49, R27, R9.reuse ;  /* 0x000000091b317220 */ /* 0x080fe20000410000 */
[----:B------:R-:W-:Y:S01]  /*a330*/  SHF.R.U64 R28, R28, 0x3, RZ ;  /* 0x000000031c1c7819 */ /* 0x000fe200000012ff */
[-C--:B------:R-:W-:Y:S01]  /*a340*/  FMUL.FTZ R56, R26, R9.reuse ;  /* 0x000000091a387220 */ /* 0x080fe20000410000 */
[----:B------:R-:W-:Y:S01]  /*a350*/  R2UR UR6, R215 ;  /* 0x00000000d70672ca */ /* 0x000fe200000e0000 */
[----:B------:R-:W-:Y:S01]  /*a360*/  FMUL.FTZ R53, R31, R9 ;  /* 0x000000091f357220 */ /* 0x000fe20000410000 */
[----:B------:R-:W-:Y:S01]  /*a370*/  LOP3.LUT R28, R28, R29, RZ, 0x3c, !PT ;  /* 0x0000001d1c1c7212 */ /* 0x000fe200078e3cff */
[-C--:B------:R-:W-:Y:S01]  /*a380*/  FMUL.FTZ R164, R30, R9.reuse ;  /* 0x000000091ea47220 */ /* 0x080fe20000410000 */
[----:B------:R-:W-:Y:S01]  /*a390*/  IADD3 R39, P5, R16, 0x4040, RZ ;  /* 0x0000404010277810 */ /* 0x000fe20007fbe0ff */
        /* <DEDUP_REMOVED lines=58> */
[--C-:B------:R-:W-:Y:S01]  /*a740*/  IMAD.X R29, RZ, RZ, R17.reuse, P4 ;  /* 0x000000ffff1d7224 */ /* 0x100fe200020e0611 */
[C---:B------:R-:W-:Y:S01]  /*a750*/  IADD3 R9, P4, R16.reuse, 0x8040, RZ ;  /* 0x0000804010097810 */ /* 0x040fe20007f9e0ff */
[----:B------:R-:W-:Y:S01]  /*a760*/  UIADD3 UR34, -UR5, URZ, URZ ;  /* 0x0000003f05227290 */ /* 0x000fe2000fffe13f */
[----:B------:R-:W-:Y:S01]  /*a770*/  LOP3.LUT R34, R35, 0x380, RZ, 0xc0, !PT ;  /* 0x0000038023227812 */ /* 0x000fe200078ec0ff */
[----:B------:R-:W-:Y:S01]  /*a780*/  ULDC UR4, c[0x0][0xda8] ;  /* 0x00036a0000047ab9 */ /* 0x000fe20000000800 */
[C---:B------:R-:W-:Y:S01]  /*a790*/  IADD3 R31, P3, R16.reuse, 0x4000, RZ ;  /* 0x00004000101f7810 */ /* 0x040fe20007f7e0ff */
[----:B------:R-:W-:Y:S01]  /*a7a0*/  UIMAD UR34, UR4, UR34, UR6 ;  /* 0x00000022042272a4 */ /* 0x000fe2000f8e0206 */
[----:B------:R-:W-:Y:S01]  /*a7b0*/  LOP3.LUT R38, R39, 0x380, RZ, 0xc0, !PT ;  /* 0x0000038027267812 */ /* 0x000fe200078ec0ff */
[----:B------:R-:W-:Y:S01]  /*a7c0*/  UIADD3 UR35, -UR36, URZ, URZ ;  /* 0x0000003f24237290 */ /* 0x000fe2000fffe13f */
[----:B------:R-:W-:Y:S01]  /*a7d0*/  LOP3.LUT R55, R16, 0x380, RZ, 0xc0, !PT ;  /* 0x0000038010377812 */ /* 0x000fe200078ec0ff */
[----:B------:R-:W-:Y:S01]  /*a7e0*/  ULDC UR4, c[0x0][0xdb4] ;  /* 0x00036d0000047ab9 */ /* 0x000fe20000000800 */
[----:B------:R-:W-:Y:S01]  /*a7f0*/  LOP3.LUT R48, R9, 0x380, RZ, 0xc0, !PT ;  /* 0x0000038009307812 */ /* 0x000fe200078ec0ff */
[----:B------:R-:W-:Y:S01]  /*a800*/  USHF.L.U32 UR34, UR34, 0x7, URZ ;  /* 0x0000000722227899 */ /* 0x000fe2000800063f */
[----:B------:R-:W-:Y:S01]  /*a810*/  SHF.R.U64 R34, R34, 0x3, RZ ;  /* 0x0000000322227819 */ /* 0x000fe200000012ff */
[----:B------:R-:W-:Y:S01]  /*a820*/  UIMAD UR35, UR4, UR35, UR5 ;  /* 0x00000023042372a4 */ /* 0x000fe2000f8e0205 */
[----:B------:R-:W-:Y:S01]  /*a830*/  LOP3.LUT R30, R31, 0x380, RZ, 0xc0, !PT ;  /* 0x000003801f1e7812 */ /* 0x000fe200078ec0ff */
[----:B------:R-:W-:Y:S01]  /*a840*/  ULDC.64 UR8, c[0x0][0xb70] ;  /* 0x0002dc0000087ab9 */ /* 0x000fe20000000a00 */
[----:B------:R-:W-:Y:S01]  /*a850*/  SHF.R.U64 R38, R38, 0x3, RZ ;  /* 0x0000000326267819 */ /* 0x000fe200000012ff */
[----:B------:R-:W-:Y:S01]  /*a860*/  USHF.R.S32.HI UR4, URZ, 0x1f, UR35 ;  /* 0x0000001f3f047899 */ /* 0x000fe20008011423 */
[----:B------:R-:W-:Y:S01]  /*a870*/  SHF.R.U64 R55, R55, 0x3, RZ ;  /* 0x0000000337377819 */ /* 0x000fe200000012ff */
[----:B------:R-:W-:Y:S01]  /*a880*/  ULDC UR7, c[0x0][0xa88] ;  /* 0x0002a20000077ab9 */ /* 0x000fe20000000800 */
[----:B------:R-:W-:Y:S01]  /*a890*/  SHF.R.U64 R48, R48, 0x3, RZ ;  /* 0x0000000330307819 */ /* 0x000fe200000012ff */
[----:B------:R-:W-:Y:S01]  /*a8a0*/  UIMAD UR6, UR4, UR8, URZ ;  /* 0x00000008040672a4 */ /* 0x000fe2000f8e023f */
[----:B------:R-:W-:Y:S01]  /*a8b0*/  LOP3.LUT R34, R34, R35, RZ, 0x3c, !PT ;  /* 0x0000002322227212 */ /* 0x000fe200078e3cff */
[----:B------:R-:W-:Y:S01]  /*a8c0*/  UIMAD.WIDE.U32 UR4, UR35, UR8, URZ ;  /* 0x00000008230472a5 */ /* 0x000fe2000f8e003f */
[----:B------:R-:W-:Y:S01]  /*a8d0*/  SHF.R.U64 R30, R30, 0x3, RZ ;  /* 0x000000031e1e7819 */ /* 0x000fe200000012ff */
[----:B------:R-:W-:Y:S01]  /*a8e0*/  UIMAD UR6, UR35, UR9, UR6 ;  /* 0x00000009230672a4 */ /* 0x000fe2000f8e0206 */
[----:B------:R-:W-:Y:S01]  /*a8f0*/  LOP3.LUT R38, R38, R39, RZ, 0x3c, !PT ;  /* 0x0000002726267212 */ /* 0x000fe200078e3cff */
[----:B------:R-:W-:Y:S01]  /*a900*/  ULDC.64 UR12, c[0x0][0x208] ;  /* 0x00008200000c7ab9 */ /* 0x000fe20000000a00 */
[----:B------:R-:W-:Y:S01]  /*a910*/  IADD3.X R35, RZ, R17, RZ, P6, !PT ;  /* 0x00000011ff237210 */ /* 0x000fe200037fe4ff */
[----:B------:R-:W-:Y:S01]  /*a920*/  UIADD3 UR6, UR5, UR6, URZ ;  /* 0x0000000605067290 */ /* 0x000fe2000fffe03f */
[----:B------:R-:W-:Y:S01]  /*a930*/  LOP3.LUT R54, R55, R16, RZ, 0x3c, !PT ;  /* 0x0000001037367212 */ /* 0x000fe200078e3cff */
[----:B------:R-:W-:Y:S01]  /*a940*/  IMAD.MOV.U32 R55, RZ, RZ, R17 ;  /* 0x000000ffff377224 */ /* 0x000fe200078e0011 */
[----:B------:R-:W-:-:S02]  /*a950*/  IADD3 R39, P6, R16, 0xc000, RZ ;  /* 0x0000c00010277810 */ /* 0x000fc40007fde0ff */
[----:B------:R-:W-:Y:S02]  /*a960*/  IADD3 R43, P2, R16, 0x4060, RZ ;  /* 0x00004060102b7810 */ /* 0x000fe40007f5e0ff */
[----:B------:R-:W-:Y:S02]  /*a970*/  LOP3.LUT R48, R48, R9, RZ, 0x3c, !PT ;  /* 0x0000000930307212 */ /* 0x000fe400078e3cff */
[----:B------:R-:W-:Y:S01]  /*a980*/  LOP3.LUT R30, R30, R31, RZ, 0x3c, !PT ;  /* 0x0000001f1e1e7212 */ /* 0x000fe200078e3cff */
[----:B------:R-:W-:Y:S01]  /*a990*/  IMAD.X R31, RZ, RZ, R17, P3 ;  /* 0x000000ffff1f7224 */ /* 0x000fe200018e0611 */
[----:B------:R-:W-:Y:S02]  /*a9a0*/  LOP3.LUT R52, R39, 0x380, RZ, 0xc0, !PT ;  /* 0x0000038027347812 */ /* 0x000fe400078ec0ff */
[----:B------:R-:W-:Y:S02]  /*a9b0*/  LOP3.LUT R42, R43, 0x380, RZ, 0xc0, !PT ;  /* 0x000003802b2a7812 */ /* 0x000fe400078ec0ff */
[----:B------:R-:W-:-:S02]  /*a9c0*/  MOV R55, R54 ;  /* 0x0000003600377202 */ /* 0x000fc40000000f00 */
[----:B------:R-:W-:Y:S02]  /*a9d0*/  F2FP.BF16.F32.PACK_AB R6, R6, R7 ;  /* 0x000000070606723e */ /* 0x000fe400000010ff */
[----:B------:R-:W-:Y:S02]  /*a9e0*/  F2FP.BF16.F32.PACK_AB R7, R53, R164 ;  /* 0x000000a43507723e */ /* 0x000fe400000010ff */
[----:B------:R-:W-:Y:S02]  /*a9f0*/  MOV R164, R28 ;  /* 0x0000001c00a47202 */ /* 0x000fe40000000f00 */
[----:B------:R-:W-:Y:S01]  /*aa00*/  SHF.R.U64 R52, R52, 0x3, RZ ;  /* 0x0000000334347819 */ /* 0x000fe200000012ff */
[----:B------:R-:W1:Y:S01]  /*aa10*/  LDC.64 R28, c[0x0][0xb78] ;  /* 0x0002de00ff1c7b82 */ /* 0x000e620000000a00 */
[----:B------:R-:W-:Y:S02]  /*aa20*/  SHF.R.U64 R42, R42, 0x3, RZ ;  /* 0x000000032a2a7819 */ /* 0x000fe400000012ff */
[----:B------:R-:W-:-:S02]  /*aa30*/  MOV R30, R30 ;  /* 0x0000001e001e7202 */ /* 0x000fc40000000f00 */
[----:B------:R-:W-:Y:S02]  /*aa40*/  IADD3 R31, R219, UR34, RZ ;  /* 0x00000022db1f7c10 */ /* 0x000fe4000fffe0ff */
[----:B------:R-:W-:Y:S02]  /*aa50*/  F2FP.BF16.F32.PACK_AB R4, R4, R5 ;  /* 0x000000050404723e */ /* 0x000fe400000010ff */
[----:B------:R-:W-:Y:S02]  /*aa60*/  IADD3 R51, P3, R16, 0x8060, RZ ;  /* 0x0000806010337810 */ /* 0x000fe40007f7e0ff */
[----:B------:R-:W-:Y:S01]  /*aa70*/  LOP3.LUT R52, R52, R39, RZ, 0x3c, !PT ;  /* 0x0000002734347212 */ /* 0x000fe200078e3cff */
[--C-:B------:R-:W-:Y:S01]  /*aa80*/  IMAD.X R39, RZ, RZ, R17.reuse, P5 ;  /* 0x000000ffff277224 */ /* 0x100fe200028e0611 */
[----:B------:R-:W-:Y:S01]  /*aa90*/  F2FP.BF16.F32.PACK_AB R5, R49, R56 ;  /* 0x000000383105723e */ /* 0x000fe200000010ff */
[--C-:B------:R-:W-:Y:S01]  /*aaa0*/  IMAD.X R49, RZ, RZ, R17.reuse, P4 ;  /* 0x000000ffff317224 */ /* 0x100fe200020e0611 */
[----:B------:R-:W-:Y:S01]  /*aab0*/  LOP3.LUT R42, R42, R43, RZ, 0x3c, !PT ;  /* 0x0000002b2a2a7212 */ /* 0x000fe200078e3cff */
[----:B------:R-:W-:Y:S01]  /*aac0*/  IMAD.X R43, RZ, RZ, R17, P2 ;  /* 0x000000ffff2b7224 */ /* 0x000fe200010e0611 */
[----:B------:R-:W-:-:S02]  /*aad0*/  IADD3 R57, P5, R16, 0xc020, RZ ;  /* 0x0000c02010397810 */ /* 0x000fc40007fbe0ff */
[----:B------:R-:W-:Y:S02]  /*aae0*/  IADD3 R59, P2, R16, 0xc040, RZ ;  /* 0x0000c040103b7810 */ /* 0x000fe40007f5e0ff */
[----:B------:R-:W-:Y:S02]  /*aaf0*/  LOP3.LUT R50, R51, 0x380, RZ, 0xc0, !PT ;  /* 0x0000038033327812 */ /* 0x000fe400078ec0ff */
[----:B------:R-:W-:Y:S02]  /*ab00*/  LOP3.LUT R56, R57, 0x380, RZ, 0xc0, !PT ;  /* 0x0000038039387812 */ /* 0x000fe400078ec0ff */
[----:B------:R-:W-:Y:S02]  /*ab10*/  LOP3.LUT R58, R59, 0x380, RZ, 0xc0, !PT ;  /* 0x000003803b3a7812 */ /* 0x000fe400078ec0ff */
[----:B------:R-:W-:Y:S02]  /*ab20*/  SHF.R.U64 R50, R50, 0x3, RZ ;  /* 0x0000000332327819 */ /* 0x000fe400000012ff */
[----:B------:R-:W-:-:S02]  /*ab30*/  F2FP.BF16.F32.PACK_AB R10, R10, R11 ;  /* 0x0000000b0a0a723e */ /* 0x000fc400000010ff */
[----:B------:R-:W-:Y:S02]  /*ab40*/  F2FP.BF16.F32.PACK_AB R8, R41, R8 ;  /* 0x000000082908723e */ /* 0x000fe400000010ff */
[----:B------:R-:W-:Y:S02]  /*ab50*/  F2FP.BF16.F32.PACK_AB R11, R40, R163 ;  /* 0x000000a3280b723e */ /* 0x000fe400000010ff */
[----:B------:R-:W-:Y:S02]  /*ab60*/  F2FP.BF16.F32.PACK_AB R12, R12, R13 ;  /* 0x0000000d0c0c723e */ /* 0x000fe400000010ff */
[----:B------:R-:W-:Y:S02]  /*ab70*/  F2FP.BF16.F32.PACK_AB R14, R14, R15 ;  /* 0x0000000f0e0e723e */ /* 0x000fe400000010ff */
[----:B------:R-:W-:Y:S02]  /*ab80*/  SHF.R.U64 R56, R56, 0x3, RZ ;  /* 0x0000000338387819 */ /* 0x000fe400000012ff */
[----:B------:R-:W-:-:S02]  /*ab90*/  F2FP.BF16.F32.PACK_AB R13, R153, R160 ;  /* 0x000000a0990d723e */ /* 0x000fc400000010ff */
[----:B------:R-:W-:Y:S02]  /*aba0*/  F2FP.BF16.F32.PACK_AB R15, R154, R161 ;  /* 0x000000a19a0f723e */ /* 0x000fe400000010ff */
[----:B------:R-:W-:Y:S02]  /*abb0*/  SHF.R.U64 R58, R58, 0x3, RZ ;  /* 0x000000033a3a7819 */ /* 0x000fe400000012ff */
[----:B------:R-:W-:Y:S02]  /*abc0*/  F2FP.BF16.F32.PACK_AB R24, R24, R3 ;  /* 0x000000031818723e */ /* 0x000fe400000010ff */
[----:B------:R-:W-:Y:S02]  /*abd0*/  F2FP.BF16.F32.PACK_AB R72, R73, R72 ;  /* 0x000000484948723e */ /* 0x000fe400000010ff */
[----:B------:R-:W-:Y:S01]  /*abe0*/  LOP3.LUT R50, R50, R51, RZ, 0x3c, !PT ;  /* 0x0000003332327212 */ /* 0x000fe200078e3cff */
[----:B------:R-:W-:Y:S01]  /*abf0*/  IMAD.X R51, RZ, RZ, R17, P3 ;  /* 0x000000ffff337224 */ /* 0x000fe200018e0611 */
[----:B------:R-:W-:-:S02]  /*ac00*/  MOV R34, R34 ;  /* 0x0000002200227202 */ /* 0x000fc40000000f00 */
[----:B------:R-:W-:Y:S02]  /*ac10*/  F2FP.BF16.F32.PACK_AB R73, R75, R74 ;  /* 0x0000004a4b49723e */ /* 0x000fe400000010ff */
[----:B------:R-:W-:Y:S02]  /*ac20*/  F2FP.BF16.F32.PACK_AB R80, R81, R80 ;  /* 0x000000505150723e */ /* 0x000fe400000010ff */
[----:B------:R-:W-:Y:S02]  /*ac30*/  MOV R38, R38 ;  /* 0x0000002600267202 */ /* 0x000fe40000000f00 */
[----:B------:R-:W-:Y:S02]  /*ac40*/  F2FP.BF16.F32.PACK_AB R74, R77, R76 ;  /* 0x0000004c4d4a723e */ /* 0x000fe400000010ff */
[----:B------:R-:W-:Y:S02]  /*ac50*/  F2FP.BF16.F32.PACK_AB R75, R79, R78 ;  /* 0x0000004e4f4b723e */ /* 0x000fe400000010ff */
[----:B------:R-:W-:-:S02]  /*ac60*/  F2FP.BF16.F32.PACK_AB R81, R83, R82 ;  /* 0x000000525351723e */ /* 0x000fc400000010ff */
[----:B------:R-:W-:Y:S02]  /*ac70*/  F2FP.BF16.F32.PACK_AB R88, R89, R88 ;  /* 0x000000585958723e */ /* 0x000fe400000010ff */
[----:B------:R-:W-:Y:S01]  /*ac80*/  LOP3.LUT R56, R56, R57, RZ, 0x3c, !PT ;  /* 0x0000003938387212 */ /* 0x000fe200078e3cff */
[----:B------:R-:W-:Y:S01]  /*ac90*/  IMAD.X R57, RZ, RZ, R17, P5 ;  /* 0x000000ffff397224 */ /* 0x000fe200028e0611 */
[----:B------:R-:W-:Y:S02]  /*aca0*/  MOV R42, R42 ;  /* 0x0000002a002a7202 */ /* 0x000fe40000000f00 */
[----:B------:R-:W-:Y:S02]  /*acb0*/  F2FP.BF16.F32.PACK_AB R82, R85, R84 ;  /* 0x000000545552723e */ /* 0x000fe400000010ff */
[----:B------:R-:W-:Y:S02]  /*acc0*/  F2FP.BF16.F32.PACK_AB R83, R87, R86 ;  /* 0x000000565753723e */ /* 0x000fe400000010ff */
[----:B------:R-:W-:-:S02]  /*acd0*/  F2FP.BF16.F32.PACK_AB R89, R91, R90 ;  /* 0x0000005a5b59723e */ /* 0x000fc400000010ff */
[----:B------:R-:W-:Y:S02]  /*ace0*/  F2FP.BF16.F32.PACK_AB R96, R97, R96 ;  /* 0x000000606160723e */ /* 0x000fe400000010ff */
[----:B------:R-:W-:Y:S01]  /*acf0*/  LOP3.LUT R58, R58, R59, RZ, 0x3c, !PT ;  /* 0x0000003b3a3a7212 */ /* 0x000fe200078e3cff */
[----:B------:R-:W-:Y:S01]  /*ad00*/  IMAD.X R59, RZ, RZ, R17, P2 ;  /* 0x000000ffff3b7224 */ /* 0x000fe200010e0611 */
[----:B------:R-:W-:Y:S02]  /*ad10*/  IADD3.X R53, RZ, R17, RZ, P6, !PT ;  /* 0x00000011ff357210 */ /* 0x000fe400037fe4ff */
        /* <DEDUP_REMOVED lines=9> */
[----:B------:R-:W-:Y:S02]  /*adb0*/  F2FP.BF16.F32.PACK_AB R106, R109, R108 ;  /* 0x0000006c6d6a723e */ /* 0x000fe400000010ff */
[----:B------:R-:W-:Y:S02]  /*adc0*/  F2FP.BF16.F32.PACK_AB R107, R111, R110 ;  /* 0x0000006e6f6b723e */ /* 0x000fe400000010ff */
[----:B--2---:R-:W-:Y:S02]  /*add0*/  @P0 PRMT R20, R21, 0x654, R20 ;  /* 0x0000065415140816 */ /* 0x004fe40000000014 */
[C---:B------:R-:W-:Y:S02]  /*ade0*/  IADD3 R21, P1, R16.reuse, 0x20, RZ ;  /* 0x0000002010157810 */ /* 0x040fe40007f3e0ff */
[----:B------:R2:W-:Y:S01]  /*adf0*/  @P0 SYNCS.ARRIVE.TRANS64.RED.A1T0 RZ, [R20+URZ], RZ ;  /* 0x000000ff14ff09a7 */ /* 0x0005e2000810043f */
[----:B------:R-:W-:Y:S01]  /*ae00*/  IADD3 R27, P0, R16, 0x40, RZ ;  /* 0x00000040101b7810 */ /* 0x000fe20007f1e0ff */
[----:B------:R-:W-:Y:S01]  /*ae10*/  BAR.SYNC.DEFER_BLOCKING 0x1, 0x100 ;  /* 0x0044000000007b1d */ /* 0x000fe20000010000 */
[----:B------:R-:W-:-:S02]  /*ae20*/  F2FP.BF16.F32.PACK_AB R113, R115, R114 ;  /* 0x000000727371723e */ /* 0x000fc400000010ff */
[----:B------:R-:W-:Y:S02]  /*ae30*/  LOP3.LUT R26, R27, 0x380, RZ, 0xc0, !PT ;  /* 0x000003801b1a7812 */ /* 0x000fe400078ec0ff */
[----:B------:R-:W-:Y:S02]  /*ae40*/  F2FP.BF16.F32.PACK_AB R120, R121, R120 ;  /* 0x000000787978723e */ /* 0x000fe400000010ff */
[----:B--2---:R-:W-:Y:S02]  /*ae50*/  LOP3.LUT R20, R21, 0x380, RZ, 0xc0, !PT ;  /* 0x0000038015147812 */ /* 0x004fe400078ec0ff */
[----:B------:R-:W-:Y:S02]  /*ae60*/  SHF.R.U64 R26, R26, 0x3, RZ ;  /* 0x000000031a1a7819 */ /* 0x000fe400000012ff */
[----:B------:R-:W-:Y:S02]  /*ae70*/  SHF.R.U64 R20, R20, 0x3, RZ ;  /* 0x0000000314147819 */ /* 0x000fe400000012ff */
[----:B------:R-:W-:Y:S01]  /*ae80*/  LOP3.LUT R26, R26, R27, RZ, 0x3c, !PT ;  /* 0x0000001b1a1a7212 */ /* 0x000fe200078e3cff */
[----:B------:R-:W-:Y:S01]  /*ae90*/  IMAD.X R27, RZ, RZ, R17, P0 ;  /* 0x000000ffff1b7224 */ /* 0x000fe200000e0611 */
[----:B------:R-:W-:-:S02]  /*aea0*/  LOP3.LUT R20, R20, R21, RZ, 0x3c, !PT ;  /* 0x0000001514147212 */ /* 0x000fc400078e3cff */
[----:B------:R-:W-:Y:S02]  /*aeb0*/  IADD3.X R21, RZ, R17, RZ, P1, !PT ;  /* 0x00000011ff157210 */ /* 0x000fe40000ffe4ff */
[C---:B------:R-:W-:Y:S02]  /*aec0*/  IADD3 R45, P1, R16.reuse, 0x8000, RZ ;  /* 0x00008000102d7810 */ /* 0x040fe40007f3e0ff */
[----:B------:R-:W-:Y:S02]  /*aed0*/  IADD3 R47, P0, R16, 0x8020, RZ ;  /* 0x00008020102f7810 */ /* 0x000fe40007f1e0ff */
[----:B------:R-:W-:Y:S01]  /*aee0*/  LOP3.LUT R44, R45, 0x380, RZ, 0xc0, !PT ;  /* 0x000003802d2c7812 */ /* 0x000fe200078ec0ff */
[----:B------:R2:W-:Y:S01]  /*aef0*/  STSM.16.M88.4 [R55], R4 ;  /* 0x0000000437007844 */ /* 0x0005e20000000200 */
[----:B------:R-:W-:Y:S02]  /*af00*/  LOP3.LUT R46, R47, 0x380, RZ, 0xc0, !PT ;  /* 0x000003802f2e7812 */ /* 0x000fe400078ec0ff */
[----:B------:R-:W-:-:S02]  /*af10*/  SHF.R.U64 R44, R44, 0x3, RZ ;  /* 0x000000032c2c7819 */ /* 0x000fc400000012ff */
[----:B------:R-:W-:Y:S02]  /*af20*/  SHF.R.U64 R46, R46, 0x3, RZ ;  /* 0x000000032e2e7819 */ /* 0x000fe400000012ff */
[----:B------:R-:W-:Y:S02]  /*af30*/  LOP3.LUT R44, R44, R45, RZ, 0x3c, !PT ;  /* 0x0000002d2c2c7212 */ /* 0x000fe400078e3cff */
[----:B------:R-:W-:Y:S02]  /*af40*/  IADD3.X R45, RZ, R17, RZ, P1, !PT ;  /* 0x00000011ff2d7210 */ /* 0x000fe40000ffe4ff */
[----:B------:R-:W-:Y:S02]  /*af50*/  IADD3 R9, P1, R16, 0xc060, RZ ;  /* 0x0000c06010097810 */ /* 0x000fe40007f3e0ff */
[----:B------:R-:W-:Y:S01]  /*af60*/  LOP3.LUT R46, R46, R47, RZ, 0x3c, !PT ;  /* 0x0000002f2e2e7212 */ /* 0x000fe200078e3cff */
[--C-:B------:R-:W-:Y:S01]  /*af70*/  IMAD.X R47, RZ, RZ, R17.reuse, P0 ;  /* 0x000000ffff2f7224 */ /* 0x100fe200000e0611 */
[----:B------:R-:W-:Y:S01]  /*af80*/  LOP3.LUT R54, R9, 0x380, RZ, 0xc0, !PT ;  /* 0x0000038009367812 */ /* 0x000fe200078ec0ff */
[----:B--2---:R-:W-:Y:S01]  /*af90*/  IMAD.X R55, RZ, RZ, R17, P1 ;  /* 0x000000ffff377224 */ /* 0x004fe200008e0611 */
[----:B------:R-:W-:-:S02]  /*afa0*/  LOP3.LUT P0, RZ, R214, 0x3, RZ, 0xc0, !PT ;  /* 0x00000003d6ff7812 */ /* 0x000fc4000780c0ff */
[----:B------:R-:W-:Y:S02]  /*afb0*/  SHF.R.U64 R54, R54, 0x3, RZ ;  /* 0x0000000336367819 */ /* 0x000fe400000012ff */
[----:B------:R-:W-:Y:S01]  /*afc0*/  MOV R20, R20 ;  /* 0x0000001400147202 */ /* 0x000fe20000000f00 */
[----:B------:R-:W-:Y:S01]  /*afd0*/  IMAD.U32 R21, RZ, RZ, UR5 ;  /* 0x00000005ff157e24 */ /* 0x000fe2000f8e00ff */
[----:B------:R-:W-:Y:S01]  /*afe0*/  LOP3.LUT R54, R54, R9, RZ, 0x3c, !PT ;  /* 0x0000000936367212 */ /* 0x000fe200078e3cff */
[----:B------:R-:W-:Y:S01]  /*aff0*/  VIADD R9, R31, 0x8 ;  /* 0x000000081f097836 */ /* 0x000fe20000000000 */
[----:B------:R-:W-:Y:S02]  /*b000*/  F2FP.BF16.F32.PACK_AB R4, R33, R32 ;  /* 0x000000202104723e */ /* 0x000fe400000010ff */
[----:B------:R-:W-:Y:S02]  /*b010*/  F2FP.BF16.F32.PACK_AB R5, R156, R157 ;  /* 0x0000009d9c05723e */ /* 0x000fe400000010ff */
[----:B------:R-:W-:-:S02]  /*b020*/  F2FP.BF16.F32.PACK_AB R6, R37, R36 ;  /* 0x000000242506723e */ /* 0x000fc400000010ff */
[----:B------:R-:W-:Y:S02]  /*b030*/  F2FP.BF16.F32.PACK_AB R7, R25, R158 ;  /* 0x0000009e1907723e */ /* 0x000fe400000010ff */
[----:B------:R-:W-:Y:S02]  /*b040*/  ISETP.GE.OR P1, PT, R9, UR7, P0 ;  /* 0x0000000709007c0c */ /* 0x000fe40008726670 */
[----:B------:R-:W-:Y:S01]  /*b050*/  MOV R165, R26 ;  /* 0x0000001a00a57202 */ /* 0x000fe20000000f00 */
[----:B------:R2:W-:Y:S01]  /*b060*/  STSM.16.M88.4 [R20], R4 ;  /* 0x0000000414007844 */ /* 0x0005e20000000200 */
[----:B------:R-:W-:Y:S02]  /*b070*/  F2FP.BF16.F32.PACK_AB R9, R155, R162 ;  /* 0x000000a29b09723e */ /* 0x000fe400000010ff */
[----:B------:R-:W-:Y:S02]  /*b080*/  F2FP.BF16.F32.PACK_AB R25, R152, R159 ;  /* 0x0000009f9819723e */ /* 0x000fe400000010ff */
[----:B------:R-:W-:Y:S01]  /*b090*/  F2FP.BF16.F32.PACK_AB R26, R61, R60 ;  /* 0x0000003c3d1a723e */ /* 0x000fe200000010ff */
[----:B------:R-:W-:Y:S01]  /*b0a0*/  STSM.16.M88.4 [R165], R8 ;  /* 0x00000008a5007844 */ /* 0x000fe20000000200 */
[----:B------:R-:W-:-:S02]  /*b0b0*/  F2FP.BF16.F32.PACK_AB R27, R63, R62 ;  /* 0x0000003e3f1b723e */ /* 0x000fc400000010ff */
[----:B------:R-:W-:Y:S01]  /*b0c0*/  MOV R44, R44 ;  /* 0x0000002c002c7202 */ /* 0x000fe20000000f00 */
[----:B------:R-:W-:Y:S01]  /*b0d0*/  STSM.16.M88.4 [R164], R12 ;  /* 0x0000000ca4007844 */ /* 0x000fe20000000200 */
[----:B------:R-:W-:Y:S02]  /*b0e0*/  MOV R21, UR6 ;  /* 0x0000000600157c02 */ /* 0x000fe40008000f00 */
[----:B------:R-:W-:Y:S01]  /*b0f0*/  MOV R46, R46 ;  /* 0x0000002e002e7202 */ /* 0x000fe20000000f00 */
[----:B------:R-:W-:Y:S01]  /*b100*/  STSM.16.M88.4 [R30], R24 ;  /* 0x000000181e007844 */ /* 0x000fe20000000200 */
[----:B------:R-:W-:Y:S01]  /*b110*/  MOV R50, R50 ;  /* 0x0000003200327202 */ /* 0x000fe20000000f00 */
[----:B--2---:R-:W-:Y:S01]  /*b120*/  IMAD.U32 R20, RZ, RZ, UR4 ;  /* 0x00000004ff147e24 */ /* 0x004fe2000f8e00ff */
[----:B------:R-:W-:Y:S01]  /*b130*/  F2FP.BF16.F32.PACK_AB R4, R65, R64 ;  /* 0x000000404104723e */ /* 0x000fe200000010ff */
[----:B------:R-:W-:Y:S01]  /*b140*/  USHF.R.S32.HI UR4, URZ, 0x1f, UR36 ;  /* 0x0000001f3f047899 */ /* 0x000fe20008011424 */
[----:B------:R-:W-:Y:S01]  /*b150*/  F2FP.BF16.F32.PACK_AB R5, R67, R66 ;  /* 0x000000424305723e */ /* 0x000fe200000010ff */
[----:B-1----:R-:W-:Y:S01]  /*b160*/  IMAD.WIDE.U32 R20, R28, UR36, R20 ;  /* 0x000000241c147c25 */ /* 0x002fe2000f8e0014 */
[----:B------:R-:W-:-:S02]  /*b170*/  F2FP.BF16.F32.PACK_AB R6, R69, R68 ;  /* 0x000000444506723e */ /* 0x000fc400000010ff */
[----:B------:R-:W-:Y:S02]  /*b180*/  F2FP.BF16.F32.PACK_AB R7, R71, R70 ;  /* 0x000000464707723e */ /* 0x000fe400000010ff */
[----:B------:R-:W-:Y:S02]  /*b190*/  F2FP.BF16.F32.PACK_AB R114, R117, R116 ;  /* 0x000000747572723e */ /* 0x000fe400000010ff */
[----:B------:R-:W-:Y:S01]  /*b1a0*/  F2FP.BF16.F32.PACK_AB R115, R119, R118 ;  /* 0x000000767773723e */ /* 0x000fe200000010ff */
[----:B------:R1:W-:Y:S01]  /*b1b0*/  STSM.16.M88.4 [R34], R4 ;  /* 0x0000000422007844 */ /* 0x0003e20000000200 */
[----:B------:R-:W-:Y:S02]  /*b1c0*/  F2FP.BF16.F32.PACK_AB R121, R123, R122 ;  /* 0x0000007a7b79723e */ /* 0x000fe400000010ff */
[----:B------:R-:W-:Y:S01]  /*b1d0*/  F2FP.BF16.F32.PACK_AB R128, R129, R128 ;  /* 0x000000808180723e */ /* 0x000fe200000010ff */
[----:B------:R-:W-:Y:S01]  /*b1e0*/  STSM.16.M88.4 [R38], R72 ;  /* 0x0000004826007844 */ /* 0x000fe20000000200 */
[----:B------:R-:W-:-:S02]  /*b1f0*/  MOV R52, R52 ;  /* 0x0000003400347202 */ /* 0x000fc40000000f00 */
[----:B------:R-:W-:Y:S01]  /*b200*/  F2FP.BF16.F32.PACK_AB R122, R125, R124 ;  /* 0x0000007c7d7a723e */ /* 0x000fe200000010ff */
[----:B------:R-:W-:Y:S01]  /*b210*/  STSM.16.M88.4 [R42], R80 ;  /* 0x000000502a007844 */ /* 0x000fe20000000200 */
[----:B------:R-:W-:Y:S02]  /*b220*/  F2FP.BF16.F32.PACK_AB R123, R127, R126 ;  /* 0x0000007e7f7b723e */ /* 0x000fe400000010ff */
[----:B------:R-:W-:Y:S01]  /*b230*/  F2FP.BF16.F32.PACK_AB R129, R131, R130 ;  /* 0x000000828381723e */ /* 0x000fe200000010ff */
[----:B------:R-:W-:Y:S01]  /*b240*/  STSM.16.M88.4 [R44], R88 ;  /* 0x000000582c007844 */ /* 0x000fe20000000200 */
[----:B------:R-:W-:Y:S02]  /*b250*/  F2FP.BF16.F32.PACK_AB R136, R137, R136 ;  /* 0x000000888988723e */ /* 0x000fe400000010ff */
[----:B------:R-:W-:Y:S01]  /*b260*/  MOV R56, R56 ;  /* 0x0000003800387202 */ /* 0x000fe20000000f00 */
[----:B-1----:R-:W-:Y:S01]  /*b270*/  IMAD R4, R28, UR4, RZ ;  /* 0x000000041c047c24 */ /* 0x002fe2000f8e02ff */
[----:B------:R-:W-:Y:S01]  /*b280*/  F2FP.BF16.F32.PACK_AB R130, R133, R132 ;  /* 0x000000848582723e */ /* 0x000fe200000010ff */
[----:B------:R-:W-:Y:S01]  /*b290*/  STSM.16.M88.4 [R46], R96 ;  /* 0x000000602e007844 */ /* 0x000fe20000000200 */
[----:B------:R-:W-:Y:S01]  /*b2a0*/  F2FP.BF16.F32.PACK_AB R131, R135, R134 ;  /* 0x000000868783723e */ /* 0x000fe200000010ff */
[----:B------:R-:W-:Y:S01]  /*b2b0*/  IMAD R4, R29, UR36, R4 ;  /* 0x000000241d047c24 */ /* 0x000fe2000f8e0204 */
[----:B------:R-:W-:Y:S01]  /*b2c0*/  F2FP.BF16.F32.PACK_AB R137, R139, R138 ;  /* 0x0000008a8b89723e */ /* 0x000fe200000010ff */
[----:B------:R-:W-:Y:S01]  /*b2d0*/  STSM.16.M88.4 [R48], R104 ;  /* 0x0000006830007844 */ /* 0x000fe20000000200 */
[----:B------:R-:W-:Y:S01]  /*b2e0*/  F2FP.BF16.F32.PACK_AB R144, R145, R144 ;  /* 0x000000909190723e */ /* 0x000fe200000010ff */
[----:B------:R-:W-:Y:S01]  /*b2f0*/  ULDC.64 UR4, c[0x0][0xb40] ;  /* 0x0002d00000047ab9 */ /* 0x000fe20000000a00 */
[----:B------:R-:W-:Y:S01]  /*b300*/  MOV R58, R58 ;  /* 0x0000003a003a7202 */ /* 0x000fe20000000f00 */
[----:B------:R-:W-:Y:S01]  /*b310*/  STSM.16.M88.4 [R50], R112 ;  /* 0x0000007032007844 */ /* 0x000fe20000000200 */
[----:B------:R-:W-:-:S02]  /*b320*/  F2FP.BF16.F32.PACK_AB R138, R141, R140 ;  /* 0x0000008c8d8a723e */ /* 0x000fc400000010ff */
[----:B------:R-:W-:Y:S01]  /*b330*/  F2FP.BF16.F32.PACK_AB R139, R143, R142 ;  /* 0x0000008e8f8b723e */ /* 0x000fe200000010ff */
[----:B------:R-:W-:Y:S01]  /*b340*/  STSM.16.M88.4 [R52], R120 ;  /* 0x0000007834007844 */ /* 0x000fe20000000200 */
[----:B------:R-:W-:Y:S02]  /*b350*/  F2FP.BF16.F32.PACK_AB R145, R147, R146 ;  /* 0x000000929391723e */ /* 0x000fe400000010ff */
[----:B------:R-:W-:Y:S01]  /*b360*/  MOV R54, R54 ;  /* 0x0000003600367202 */ /* 0x000fe20000000f00 */
[----:B------:R-:W-:Y:S01]  /*b370*/  STSM.16.M88.4 [R56], R128 ;  /* 0x0000008038007844 */ /* 0x000fe20000000200 */
[----:B------:R-:W-:Y:S02]  /*b380*/  F2FP.BF16.F32.PACK_AB R146, R149, R148 ;  /* 0x000000949592723e */ /* 0x000fe400000010ff */
[----:B------:R-:W-:Y:S01]  /*b390*/  F2FP.BF16.F32.PACK_AB R147, R151, R150 ;  /* 0x000000969793723e */ /* 0x000fe200000010ff */
[----:B------:R-:W-:Y:S01]  /*b3a0*/  STSM.16.M88.4 [R58], R136 ;  /* 0x000000883a007844 */ /* 0x000fe20000000200 */
[----:B------:R-:W-:-:S02]  /*b3b0*/  SHF.R.S32.HI R3, RZ, 0x1f, R31 ;  /* 0x0000001fff037819 */ /* 0x000fc4000001141f */
[C---:B------:R-:W-:Y:S01]  /*b3c0*/  IADD3 R5, P2, R31.reuse, R20, RZ ;  /* 0x000000141f057210 */ /* 0x040fe20007f5e0ff */
[----:B------:R-:W-:Y:S01]  /*b3d0*/  STSM.16.M88.4 [R54], R144 ;  /* 0x0000009036007844 */ /* 0x000fe20000000200 */
[----:B------:R-:W-:Y:S02]  /*b3e0*/  ISETP.GE.OR P0, PT, R31, UR7, P0 ;  /* 0x000000071f007c0c */ /* 0x000fe40008706670 */
        /* <DEDUP_REMOVED lines=8> */
[----:B------:R-:W-:Y:S01]  /*b470*/  LEA R4, P2, R5, UR4, 0x2 ;  /* 0x0000000405047c11 */ /* 0x000fe2000f8410ff */
[----:B------:R-:W-:Y:S01]  /*b480*/  ULDC UR4, c[0x0][0xc] ;  /* 0x0000030000047ab9 */ /* 0x000fe20000000800 */
[----:B------:R-:W1:Y:S01]  /*b490*/  SHFL.IDX PT, R3, R218, RZ, 0x1f ;  /* 0x00001fffda037589 */ /* 0x000e6200000e0000 */
[----:B------:R-:W-:-:S02]  /*b4a0*/  R2UR UR10, R212 ;  /* 0x00000000d40a72ca */ /* 0x000fc400000e0000 */
[----:B------:R-:W-:-:S05]  /*b4b0*/  LEA.HI.X R5, R5, UR5, R20, 0x2, P2 ;  /* 0x0000000505057c11 */ /* 0x000fca00090f1414 */
[----:B------:R2:W-:Y:S04]  /*b4c0*/  @!P0 STG.E desc[UR12][R4.64], R2 ;  /* 0x0000000204008986 */ /* 0x0005e8000c10190c */
[----:B------:R2:W-:Y:S02]  /*b4d0*/  @!P1 STG.E desc[UR12][R4.64+0x20], R0 ;  /* 0x0000200004009986 */ /* 0x0005e4000c10190c */
[----:B------:R-:W-:-:S06]  /*b4e0*/  UIADD3 UR10, UR4, UR10, URZ ;  /* 0x0000000a040a7290 */ /* 0x000fcc000fffe03f */
[----:B------:R-:W-:Y:S01]  /*b4f0*/  IMAD.U32 R212, RZ, RZ, UR10 ;  /* 0x0000000affd47e24 */ /* 0x000fe2000f8e00ff */
        /* <DEDUP_REMOVED lines=25> */
[----:B------:R1:W-:Y:S01]  /*b690*/  UTMASTG.5D [UR32], [UR4] ;  /* 0x00000020040073b5 */ /* 0x0003e20008020000 */
[----:B------:R-:W-:Y:S01]  /*b6a0*/  UMOV UR8, 0x1 ;  /* 0x0000000100087882 */ /* 0x000fe20000000000 */
[----:B-1----:R-:W-:Y:S01]  /*b6b0*/  UMOV UR32, UR9 ;  /* 0x0000000900207c82 */ /* 0x002fe20008000000 */
[----:B------:R-:W-:Y:S01]  /*b6c0*/  UMOV UR33, UR6 ;  /* 0x0000000600217c82 */ /* 0x000fe20008000000 */
[----:B------:R-:W-:Y:S01]  /*b6d0*/  UIADD3 UR6, UR10, 0x38820, URZ ;  /* 0x000388200a067890 */ /* 0x000fe2000fffe03f */
[----:B------:R1:W-:Y:S03]  /*b6e0*/  UTMASTG.5D [UR32], [UR4] ;  /* 0x00000020040073b5 */ /* 0x0003e60008020000 */
[----:B------:R-:W-:-:S02]  /*b6f0*/  UPRMT UR7, URZ, 0x654, UR6 ;  /* 0x000006543f077896 */ /* 0x000fc40008000006 */
[----:B------:R-:W-:Y:S01]  /*b700*/  UPRMT UR6, UR8, 0x654, UR6 ;  /* 0x0000065408067896 */ /* 0x000fe20008000006 */
[----:B------:R0:W-:Y:S01]  /*b710*/  UTMACMDFLUSH ;  /* 0x00000000000079b7 */ /* 0x0001e20000000000 */
[----:B------:R-:W-:-:S05]  /*b720*/  DEPBAR.LE SB0, 0x0 ;  /* 0x000080000000791a */ /* 0x000fca0000000000 */
[----:B------:R-:W-:Y:S02]  /*b730*/  SYNCS.ARRIVE.TRANS64.RED.A1T0 RZ, [UR7], RZ ;  /* 0x000000ffffff79a7 */ /* 0x000fe40008100407 */
[----:B-1----:R-:W-:Y:S03]  /*b740*/  SYNCS.ARRIVE.TRANS64.RED.A1T0 RZ, [UR6], RZ ;  /* 0x000000ffffff79a7 */ /* 0x002fe60008100406 */
.L_x_155:
[----:B------:R-:W-:Y:S05]  /*b750*/  BSYNC B0 ;  /* 0x0000000000007941 */ /* 0x000fea0003800000 */
.L_x_154:
[----:B------:R-:W1:Y:S01]  /*b760*/  LDC R0, c[0x0][0xda4] ;  /* 0x00036900ff007b82 */ /* 0x000e620000000800 */
[----:B------:R-:W-:Y:S01]  /*b770*/  R2UR UR4, R213 ;  /* 0x00000000d50472ca */ /* 0x000fe200000e0000 */
[----:B------:R-:W-:Y:S01]  /*b780*/  UIADD3 UR38, UR38, 0x1, URZ ;  /* 0x0000000126267890 */ /* 0x000fe2000fffe03f */
[----:B------:R-:W-:Y:S02]  /*b790*/  R2UR UR6, R212 ;  /* 0x00000000d40672ca */ /* 0x000fe400000e0000 */
[----:B------:R-:W-:Y:S01]  /*b7a0*/  R2UR UR5, R19 ;  /* 0x00000000130572ca */ /* 0x000fe200000e0000 */
[----:B------:R-:W-:-:S04]  /*b7b0*/  UISETP.NE.AND UP0, UPT, UR38, 0x2, UPT ;  /* 0x000000022600788c */ /* 0x000fc8000bf05270 */
[----:B------:R-:W-:-:S04]  /*b7c0*/  USEL UR38, UR38, URZ, UP0 ;  /* 0x0000003f26267287 */ /* 0x000fc80008000000 */
[----:B------:R-:W-:-:S06]  /*b7d0*/  UIADD3 UR4, UR4, 0x1, URZ ;  /* 0x0000000104047890 */ /* 0x000fcc000fffe03f */
[----:B------:R-:W-:Y:S01]  /*b7e0*/  IMAD.U32 R213, RZ, RZ, UR4 ;  /* 0x00000004ffd57e24 */ /* 0x000fe2000f8e00ff */
[----:B------:R-:W-:Y:S01]  /*b7f0*/  USEL UR4, URZ, 0x1, UP0 ;  /* 0x000000013f047887 */ /* 0x000fe20008000000 */
[----:B-1----:R-:W-:-:S03]  /*b800*/  ISETP.LE.AND P0, PT, R0, UR6, PT ;  /* 0x0000000600007c0c */ /* 0x002fc6000bf03270 */
[----:B------:R-:W-:-:S06]  /*b810*/  ULOP3.LUT UR5, UR5, UR4, URZ, 0x3c, !UPT ;  /* 0x0000000405057292 */ /* 0x000fcc000f8e3c3f */
[----:B------:R-:W-:-:S04]  /*b820*/  IMAD.U32 R19, RZ, RZ, UR5 ;  /* 0x00000005ff137e24 */ /* 0x000fc8000f8e00ff */
[----:B------:R-:W-:Y:S05]  /*b830*/  @!P0 BRA `(.L_x_156) ;  /* 0xffffff5800bc8947 */ /* 0x000fea000383ffff */
[----:B------:R-:W-:Y:S05]  /*b840*/  EXIT ;  /* 0x000000000000794d */ /* 0x000fea0003800000 */
.L_x_128:
[----:B------:R-:W-:-:S08]  /*b850*/  NOP ;  /* 0x0000000000007918 */ /* 0x000fd00000000000 */
[----:B-1----:R-:W1:-:S00]  /*b860*/  USETMAXREG.DEALLOC.CTAPOOL 0x18 ;  /* 0x00000018000079c8 */ /* 0x002e4000080e0500 */
[----:B-1----:R-:W-:-:S06]  /*b870*/  LOP3.LUT R0, R0, 0x3, RZ, 0xc0, !PT ;  /* 0x0000000300007812 */ /* 0x002fcc00078ec0ff */
[----:B------:R-:W1:Y:S02]  /*b880*/  SHFL.IDX PT, R0, R0, RZ, 0x1f ;  /* 0x00001fff00007589 */ /* 0x000e6400000e0000 */
[----:B-1----:R-:W-:-:S13]  /*b890*/  ISETP.NE.AND P0, PT, R0, RZ, PT ;  /* 0x000000ff0000720c */ /* 0x002fda0003f05270 */
[----:B------:R-:W-:Y:S05]  /*b8a0*/  @P0 EXIT ;  /* 0x000000000000094d */ /* 0x000fea0003800000 */
[----:B------:R-:W1:Y:S01]  /*b8b0*/  S2UR UR4, SR_CTAID.X ;  /* 0x00000000000479c3 */ /* 0x000e620000002500 */
[----:B------:R-:W-:Y:S01]  /*b8c0*/  MOV R16, RZ ;  /* 0x000000ff00107202 */ /* 0x000fe20000000f00 */
[----:B------:R-:W-:Y:S02]  /*b8d0*/  IMAD.MOV.U32 R2, RZ, RZ, 0x1 ;  /* 0x00000001ff027424 */ /* 0x000fe400078e00ff */
[----:B------:R-:W-:-:S04]  /*b8e0*/  IMAD.MOV.U32 R19, RZ, RZ, 0x1 ;  /* 0x00000001ff137424 */ /* 0x000fc800078e00ff */
[----:B------:R-:W1:Y:S02]  /*b8f0*/  LDC R0, c[0x0][0xda4] ;  /* 0x00036900ff007b82 */ /* 0x000e640000000800 */
[----:B-1----:R-:W-:-:S13]  /*b900*/  ISETP.LE.AND P0, PT, R0, UR4, PT ;  /* 0x0000000400007c0c */ /* 0x002fda000bf03270 */
[----:B------:R-:W-:Y:S05]  /*b910*/  @P0 BRA `(.L_x_157) ;  /* 0x0000003400500947 */ /* 0x000fea0003800000 */
[----:B------:R-:W2:Y:S01]  /*b920*/  LDL R4, [R1+0x24] ;  /* 0x0000240001047983 */ /* 0x000ea20000100800 */
[----:B------:R-:W1:Y:S01]  /*b930*/  S2UR UR4, SR_CTAID.X ;  /* 0x00000000000479c3 */ /* 0x000e620000002500 */
[----:B------:R-:W-:Y:S01]  /*b940*/  MOV R16, RZ ;  /* 0x000000ff00107202 */ /* 0x000fe20000000f00 */
[----:B------:R-:W-:Y:S01]  /*b950*/  IMAD.MOV.U32 R19, RZ, RZ, 0x1 ;  /* 0x00000001ff137424 */ /* 0x000fe200078e00ff */
[----:B------:R-:W3:Y:S01]  /*b960*/  S2R R3, SR_TID.X ;  /* 0x0000000000037919 */ /* 0x000ee20000002100 */
[----:B------:R-:W-:Y:S01]  /*b970*/  ULDC.64 UR36, c[0x0][0x198] ;  /* 0x0000660000247ab9 */ /* 0x000fe20000000a00 */
[----:B------:R-:W-:Y:S01]  /*b980*/  ULDC UR39, c[0x0][0xc] ;  /* 0x0000030000277ab9 */ /* 0x000fe20000000800 */
[C---:B---3--:R-:W-:Y:S02]  /*b990*/  LOP3.LUT P1, RZ, R3.reuse, 0x7f, RZ, 0xc0, !PT ;  /* 0x0000007f03ff7812 */ /* 0x048fe4000782c0ff */
[----:B------:R-:W-:-:S04]  /*b9a0*/  LOP3.LUT P0, R0, R3, 0x1f, RZ, 0xc0, !PT ;  /* 0x0000001f03007812 */ /* 0x000fc8000780c0ff */
[----:B------:R-:W-:Y:S01]  /*b9b0*/  PLOP3.LUT P0, PT, P0, P1, PT, 0x8a, 0x0 ;  /* 0x000000000000781c */ /* 0x000fe20000703172 */
[----:B------:R1:W-:Y:S03]  /*b9c0*/  STL [R1+0x20], R0 ;  /* 0x0000200001007387 */ /* 0x0003e60000100800 */
[----:B------:R-:W-:-:S05]  /*b9d0*/  P2R R2, PR, RZ, 0x1 ;  /* 0x00000001ff027803 */ /* 0x000fca0000000000 */
[----:B------:R3:W-:Y:S01]  /*b9e0*/  STL [R1+0x4], R2 ;  /* 0x0000040201007387 */ /* 0x0007e20000100800 */
[----:B-1----:R-:W-:-:S05]  /*b9f0*/  IMAD.U32 R0, RZ, RZ, UR4 ;  /* 0x00000004ff007e24 */ /* 0x002fca000f8e00ff */
[----:B------:R3:W-:Y:S04]  /*ba00*/  STL [R1+0x14], R0 ;  /* 0x0000140001007387 */ /* 0x0007e80000100800 */
[----:B------:R3:W-:Y:S01]  /*ba10*/  STL [R1+0x1c], RZ ;  /* 0x00001cff01007387 */ /* 0x0007e20000100800 */
[----:B--2---:R-:W-:-:S13]  /*ba20*/  R2UR UR5, R4 ;  /* 0x00000000040572ca */ /* 0x004fda00000e0000 */
[----:B---3--:R-:W-:-:S12]  /*ba30*/  ULOP3.LUT UR38, UR5, 0x2, URZ, 0xfc, !UPT ;  /* 0x0000000205267892 */ /* 0x008fd8000f8efc3f */
.L_x_210:
[----:B--2---:R-:W2:Y:S01]  /*ba40*/  LDL R2, [R1+0x14] ;  /* 0x0000140001027983 */ /* 0x004ea20000100800 */
        /* <DEDUP_REMOVED lines=16> */
[----:B------:R-:W1:Y:S03]  /*bb50*/  LDC R0, c[0x0][0x2e0] ;  /* 0x0000b800ff007b82 */ /* 0x000e660000000800 */
[----:B------:R-:W-:Y:S01]  /*bb60*/  IMAD.MOV.U32 R17, RZ, RZ, R4 ;  /* 0x000000ffff117224 */ /* 0x000fe200078e0004 */
[----:B------:R2:W-:Y:S04]  /*bb70*/  STL [R1+0xc], R4 ;  /* 0x00000c0401007387 */ /* 0x0005e80000100800 */
[----:B------:R-:W4:Y:S01]  /*bb80*/  @P1 LDC.64 R2, c[0x0][0xdb8] ;  /* 0x00036e00ff021b82 */ /* 0x000f220000000a00 */
[----:B-1----:R-:W-:Y:S01]  /*bb90*/  IMAD R7, R0, UR4, RZ ;  /* 0x0000000400077c24 */ /* 0x002fe2000f8e02ff */
[----:B------:R-:W-:-:S04]  /*bba0*/  MOV R0, 0x400 ;  /* 0x0000040000007802 */ /* 0x000fc80000000f00 */
[----:B---3--:R-:W-:Y:S01]  /*bbb0*/  LEA R6, R5, R0, 0x18 ;  /* 0x0000000005067211 */ /* 0x008fe200078ec0ff */
[----:B------:R2:W-:Y:S01]  /*bbc0*/  STL [R1+0x18], R7 ;  /* 0x0000180701007387 */ /* 0x0005e20000100800 */
[----:B------:R-:W-:Y:S01]  /*bbd0*/  IADD3 R0, R7, 0x4f, RZ ;  /* 0x0000004f07007810 */ /* 0x000fe20007ffe0ff */
[----:B----4-:R-:W-:Y:S02]  /*bbe0*/  @P1 IMAD.HI.U32 R2, R4, R2, RZ ;  /* 0x0000000204021227 */ /* 0x010fe400078e00ff */
[----:B------:R2:W-:Y:S02]  /*bbf0*/  STL [R1+0x8], R6 ;  /* 0x0000080601007387 */ /* 0x0005e40000100800 */
[----:B------:R-:W-:Y:S01]  /*bc00*/  IMAD.HI R0, R0, 0x66666667, RZ ;  /* 0x6666666700007827 */ /* 0x000fe200078e02ff */
[----:B------:R-:W-:-:S03]  /*bc10*/  @P1 SHF.R.U32.HI R17, RZ, R3, R2 ;  /* 0x00000003ff111219 */ /* 0x000fc60000011602 */
[----:B------:R-:W-:Y:S02]  /*bc20*/  VIADD R2, R6, 0x24400 ;  /* 0x0002440006027836 */ /* 0x000fe40000000000 */
[----:B------:R-:W-:-:S03]  /*bc30*/  IMAD.MOV R3, RZ, RZ, -R17 ;  /* 0x000000ffff037224 */ /* 0x000fc600078e0a11 */
[----:B------:R-:W-:Y:S01]  /*bc40*/  LOP3.LUT P0, RZ, R2, 0x3ff, RZ, 0xc0, !PT ;  /* 0x000003ff02ff7812 */ /* 0x000fe2000780c0ff */
[----:B------:R-:W-:Y:S01]  /*bc50*/  IMAD R18, R18, R3, R4 ;  /* 0x0000000312127224 */ /* 0x000fe200078e0204 */
        /* <DEDUP_REMOVED lines=8> */
[----:B--2---:R-:W-:Y:S01]  /*bce0*/  IMAD.U32 R4, RZ, RZ, UR6 ;  /* 0x00000006ff047e24 */ /* 0x004fe2000f8e00ff */
[----:B------:R-:W-:Y:S01]  /*bcf0*/  MOV R5, UR7 ;  /* 0x0000000700057c02 */ /* 0x000fe20008000f00 */
[----:B------:R-:W1:Y:S01]  /*bd00*/  LDC.64 R2, c[0x4][R2] ;  /* 0x0100000002027b82 */ /* 0x000e620000000a00 */
[----:B------:R-:W-:Y:S01]  /*bd10*/  IMAD.U32 R6, RZ, RZ, UR8 ;  /* 0x00000008ff067e24 */ /* 0x000fe2000f8e00ff */
[----:B------:R-:W-:Y:S01]  /*bd20*/  MOV R11, UR5 ;  /* 0x00000005000b7c02 */ /* 0x000fe20008000f00 */
[----:B------:R-:W-:Y:S02]  /*bd30*/  IMAD.U32 R7, RZ, RZ, UR9 ;  /* 0x00000009ff077e24 */ /* 0x000fe4000f8e00ff */
[----:B------:R-:W-:-:S02]  /*bd40*/  IMAD.U32 R10, RZ, RZ, UR4 ;  /* 0x00000004ff0a7e24 */ /* 0x000fc4000f8e00ff */
[----:B------:R-:W-:Y:S02]  /*bd50*/  IMAD.MOV.U32 R8, RZ, RZ, 0x70 ;  /* 0x00000070ff087424 */ /* 0x000fe400078e00ff */
[----:B------:R-:W-:Y:S02]  /*bd60*/  IMAD.MOV.U32 R12, RZ, RZ, 0x1 ;  /* 0x00000001ff0c7424 */ /* 0x000fe400078e00ff */
[----:B------:R-:W-:-:S07]  /*bd70*/  IMAD.MOV.U32 R13, RZ, RZ, RZ ;  /* 0x000000ffff0d7224 */ /* 0x000fce00078e00ff */
[----:B------:R-:W-:-:S07]  /*bd80*/  LEPC R20, `(.L_x_158) ;  /* 0x000000001014794e */ /* 0x000fce0000000000 */
[----:B-1----:R-:W-:Y:S05]  /*bd90*/  CALL.ABS.NOINC R2 ;  /* 0x0000000002007343 */ /* 0x002fea0003c00000 */
.L_x_158:
[----:B------:R-:W2:Y:S02]  /*bda0*/  LDL R2, [R1+0x8] ;  /* 0x0000080001027983 */ /* 0x000ea40000100800 */
[----:B--2---:R-:W-:-:S04]  /*bdb0*/  IADD3 R0, R2, 0x400, RZ ;  /* 0x0000040002007810 */ /* 0x004fc80007ffe0ff */
[----:B------:R-:W-:-:S13]  /*bdc0*/  LOP3.LUT P0, RZ, R0, 0x3ff, RZ, 0xc0, !PT ;  /* 0x000003ff00ff7812 */ /* 0x000fda000780c0ff */
[----:B------:R-:W-:Y:S05]  /*bdd0*/  @!P0 BRA `(.L_x_159) ;  /* 0x0000000000808947 */ /* 0x000fea0003800000 */
[----:B------:R-:W-:Y:S01]  /*bde0*/  MOV R0, 0x0 ;  /* 0x0000000000007802 */ /* 0x000fe20000000f00 */
[----:B------:R-:W-:Y:S01]  /*bdf0*/  ULDC.64 UR6, c[0x4][0x1b8] ;  /* 0x01006e0000067ab9 */ /* 0x000fe20000000a00 */
[----:B------:R-:W-:Y:S01]  /*be00*/  ULDC.64 UR8, c[0x4][0x1c0] ;  /* 0x0100700000087ab9 */ /* 0x000fe20000000a00 */
[----:B------:R-:W-:Y:S01]  /*be10*/  ULDC.64 UR4, c[0x4][0x120] ;  /* 0x0100480000047ab9 */ /* 0x000fe20000000a00 */
[----:B------:R1:W2:Y:S01]  /*be20*/  LDC.64 R2, c[0x4][R0] ;  /* 0x0100000000027b82 */ /* 0x0002a20000000a00 */
[----:B------:R-:W-:Y:S01]  /*be30*/  IMAD.U32 R4, RZ, RZ, UR6 ;  /* 0x00000006ff047e24 */ /* 0x000fe2000f8e00ff */
[----:B------:R-:W-:Y:S01]  /*be40*/  MOV R7, UR9 ;  /* 0x0000000900077c02 */ /* 0x000fe20008000f00 */
[----:B------:R-:W-:Y:S01]  /*be50*/  IMAD.U32 R5, RZ, RZ, UR7 ;  /* 0x00000007ff057e24 */ /* 0x000fe2000f8e00ff */
[----:B------:R-:W-:Y:S01]  /*be60*/  MOV R12, 0x1 ;  /* 0x00000001000c7802 */ /* 0x000fe20000000f00 */
[----:B------:R-:W-:Y:S02]  /*be70*/  IMAD.U32 R6, RZ, RZ, UR8 ;  /* 0x00000008ff067e24 */ /* 0x000fe4000f8e00ff */
[----:B------:R-:W-:-:S02]  /*be80*/  IMAD.U32 R10, RZ, RZ, UR4 ;  /* 0x00000004ff0a7e24 */ /* 0x000fc4000f8e00ff */
[----:B------:R-:W-:Y:S02]  /*be90*/  IMAD.U32 R11, RZ, RZ, UR5 ;  /* 0x00000005ff0b7e24 */ /* 0x000fe4000f8e00ff */
[----:B------:R-:W-:Y:S02]  /*bea0*/  IMAD.MOV.U32 R8, RZ, RZ, 0x70 ;  /* 0x00000070ff087424 */ /* 0x000fe400078e00ff */
[----:B-1----:R-:W-:-:S07]  /*beb0*/  IMAD.MOV.U32 R13, RZ, RZ, RZ ;  /* 0x000000ffff0d7224 */ /* 0x002fce00078e00ff */
[----:B------:R-:W-:-:S07]  /*bec0*/  LEPC R20, `(.L_x_160) ;  /* 0x000000001014794e */ /* 0x000fce0000000000 */
[----:B--2---:R-:W-:Y:S05]  /*bed0*/  CALL.ABS.NOINC R2 ;  /* 0x0000000002007343 */ /* 0x004fea0003c00000 */
.L_x_160:
        /* <DEDUP_REMOVED lines=8> */
[----:B------:R-:W-:Y:S01]  /*bf60*/  MOV R8, 0x70 ;  /* 0x0000007000087802 */ /* 0x000fe20000000f00 */
[----:B------:R-:W-:Y:S02]  /*bf70*/  IMAD.U32 R7, RZ, RZ, UR9 ;  /* 0x00000009ff077e24 */ /* 0x000fe4000f8e00ff */
[----:B------:R-:W-:-:S02]  /*bf80*/  IMAD.U32 R10, RZ, RZ, UR4 ;  /* 0x00000004ff0a7e24 */ /* 0x000fc4000f8e00ff */
[----:B------:R-:W-:Y:S02]  /*bf90*/  IMAD.U32 R11, RZ, RZ, UR5 ;  /* 0x00000005ff0b7e24 */ /* 0x000fe4000f8e00ff */
[----:B------:R-:W-:Y:S02]  /*bfa0*/  IMAD.MOV.U32 R12, RZ, RZ, 0x1 ;  /* 0x00000001ff0c7424 */ /* 0x000fe400078e00ff */
[----:B------:R-:W-:-:S07]  /*bfb0*/  IMAD.MOV.U32 R13, RZ, RZ, RZ ;  /* 0x000000ffff0d7224 */ /* 0x000fce00078e00ff */
[----:B------:R-:W-:-:S07]  /*bfc0*/  LEPC R20, `(.L_x_159) ;  /* 0x000000001014794e */ /* 0x000fce0000000000 */
[----:B-1----:R-:W-:Y:S05]  /*bfd0*/  CALL.ABS.NOINC R2 ;  /* 0x0000000002007343 */ /* 0x002fea0003c00000 */
.L_x_159:
[----:B------:R-:W-:Y:S01]  /*bfe0*/  ULDC.64 UR4, c[0x0][0x9f8] ;  /* 0x00027e0000047ab9 */ /* 0x000fe20000000a00 */
[----:B------:R-:W2:Y:S01]  /*bff0*/  LDL R9, [R1+0x20] ;  /* 0x0000200001097983 */ /* 0x000ea20000100800 */
[----:B------:R-:W-:Y:S01]  /*c000*/  ISETP.NE.U32.AND P0, PT, RZ, UR4, PT ;  /* 0x00000004ff007c0c */ /* 0x000fe2000bf05070 */
[----:B------:R-:W-:Y:S01]  /*c010*/  ULDC.64 UR6, c[0x0][0x208] ;  /* 0x0000820000067ab9 */ /* 0x000fe20000000a00 */
[----:B------:R-:W-:Y:S01]  /*c020*/  MOV R7, R17 ;  /* 0x0000001100077202 */ /* 0x000fe20000000f00 */
[----:B------:R-:W3:Y:S01]  /*c030*/  LDL.LU R6, [R1+0xc] ;  /* 0x00000c0001067983 */ /* 0x000ee20000300800 */
[----:B------:R-:W-:Y:S01]  /*c040*/  ISETP.NE.AND.EX P0, PT, RZ, UR5, PT, P0 ;  /* 0x00000005ff007c0c */ /* 0x000fe2000bf05300 */
[----:B------:R-:W1:Y:S01]  /*c050*/  LDC R0, c[0x0][0x428] ;  /* 0x00010a00ff007b82 */ /* 0x000e620000000800 */
[----:B------:R-:W-:Y:S01]  /*c060*/  ULDC UR4, c[0x0][0xda8] ;  /* 0x00036a0000047ab9 */ /* 0x000fe20000000800 */
[----:B------:R-:W4:Y:S10]  /*c070*/  LDL R8, [R1+0x14] ;  /* 0x0000140001087983 */ /* 0x000f340000100800 */
[----:B------:R-:W1:Y:S02]  /*c080*/  @P0 LDC.64 R2, c[0x0][0x9f8] ;  /* 0x00027e00ff020b82 */ /* 0x000e640000000a00 */
[----:B-1----:R-:W-:Y:S01]  /*c090*/  ISETP.NE.AND P1, PT, R0, 0x1, PT ;  /* 0x000000010000780c */ /* 0x002fe20003f25270 */
[----:B------:R-:W-:-:S02]  /*c0a0*/  IMAD.MOV.U32 R0, RZ, RZ, R18 ;  /* 0x000000ffff007224 */ /* 0x000fc400078e0012 */
[----:B------:R-:W-:-:S10]  /*c0b0*/  @P0 IMAD.WIDE R2, R17, 0x4, R2 ;  /* 0x0000000411020825 */ /* 0x000fd400078e0202 */
[----:B------:R-:W1:Y:S01]  /*c0c0*/  @P1 LDC R5, c[0x0][0x42c] ;  /* 0x00010b00ff051b82 */ /* 0x000e620000000800 */
[----:B------:R1:W5:Y:S07]  /*c0d0*/  @P0 LDG.E R7, desc[UR6][R2.64] ;  /* 0x0000000602070981 */ /* 0x00036e000c1e1900 */
[----:B------:R-:W1:Y:S02]  /*c0e0*/  @P1 LDC R4, c[0x0][0x430] ;  /* 0x00010c00ff041b82 */ /* 0x000e640000000800 */
[----:B-1----:R-:W-:-:S05]  /*c0f0*/  @P1 IMAD.HI.U32 R5, R18, R5, RZ ;  /* 0x0000000512051227 */ /* 0x002fca00078e00ff */
[----:B------:R-:W-:Y:S02]  /*c100*/  @P1 SHF.R.U32.HI R0, RZ, R4, R5 ;  /* 0x00000004ff001219 */ /* 0x000fe40000011605 */
[----:B------:R-:W1:Y:S01]  /*c110*/  S2R R4, SR_CgaCtaId ;  /* 0x0000000000047919 */ /* 0x000e620000008800 */
[----:B--2---:R-:W-:Y:S01]  /*c120*/  ISETP.NE.AND P1, PT, R9, RZ, PT ;  /* 0x000000ff0900720c */ /* 0x004fe20003f25270 */
[----:B---3--:R-:W-:-:S04]  /*c130*/  IMAD.MOV R6, RZ, RZ, -R6 ;  /* 0x000000ffff067224 */ /* 0x008fc800078e0a06 */
[----:B----4-:R-:W-:-:S08]  /*c140*/  IMAD R6, R6, UR4, R8 ;  /* 0x0000000406067c24 */ /* 0x010fd0000f8e0208 */
[----:B------:R-:W-:Y:S01]  /*c150*/  VOTEU.ALL UP1, P1 ;  /* 0x00000000003f7886 */ /* 0x000fe20000820000 */
[----:B------:R-:W-:-:S04]  /*c160*/  PLOP3.LUT P2, PT, P1, PT, PT, 0x8, 0x0 ;  /* 0x000000000000781c */ /* 0x000fc80000f4e170 */
[----:B------:R-:W-:Y:S01]  /*c170*/  @!UP1 UIADD3 UR8, UP0, UR36, 0x270, URZ ;  /* 0x0000027024089890 */ /* 0x000fe2000ff1e03f */
[----:B------:R-:W-:-:S03]  /*c180*/  IMAD.SHL.U32 R6, R6, 0x80, RZ ;  /* 0x0000008006067824 */ /* 0x000fc600078e00ff */
[----:B------:R-:W-:-:S03]  /*c190*/  @!UP1 UIADD3.X UR9, URZ, UR37, URZ, UP0, !UPT ;  /* 0x000000253f099290 */ /* 0x000fc600087fe43f */
[----:B-1----:R-:W-:-:S09]  /*c1a0*/  VOTEU.ALL UP0, P1 ;  /* 0x00000000003f7886 */ /* 0x002fd20000800000 */
.L_x_161:
        /* <DEDUP_REMOVED lines=13> */
.L_x_162:
        /* <DEDUP_REMOVED lines=12> */
.L_x_163:
        /* <DEDUP_REMOVED lines=12> */
.L_x_164:
        /* <DEDUP_REMOVED lines=10> */
[----:B------:R-:W-:Y:S01]  /*c4a0*/  LOP3.LUT R4, R4, 0x1, RZ, 0xc0, !PT ;  /* 0x0000000104047812 */ /* 0x000fe200078ec0ff */
[----:B------:R-:W-:-:S04]  /*c4b0*/  UMOV UR4, 0xffffffff ;  /* 0xffffffff00047882 */ /* 0x000fc80000000000 */
[C---:B------:R-:W-:Y:S02]  /*c4c0*/  IMAD R20, R4.reuse, 0x28, RZ ;  /* 0x0000002804147824 */ /* 0x040fe400078e02ff */
[----:B------:R-:W-:Y:S01]  /*c4d0*/  IMAD R21, R4, 0xa00, RZ ;  /* 0x00000a0004157824 */ /* 0x000fe200078e02ff */
[----:B-1----:R-:W-:-:S04]  /*c4e0*/  ISETP.NE.U32.AND P0, PT, R2, RZ, PT ;  /* 0x000000ff0200720c */ /* 0x002fc80003f05070 */
[----:B------:R-:W-:-:S04]  /*c4f0*/  ISETP.NE.AND.EX P0, PT, R3, RZ, PT, P0 ;  /* 0x000000ff0300720c */ /* 0x000fc80003f05300 */
[----:B-----5:R-:W-:Y:S01]  /*c500*/  SEL R4, R7, RZ, !P0 ;  /* 0x000000ff07047207 */ /* 0x020fe20004000000 */
[----:B------:R-:W-:Y:S08]  /*c510*/  BRA.DIV UR4, `(.L_x_165) ;  /* 0x0000002e04a47947 */ /* 0x000ff0000b800000 */
.L_x_226:
[----:B------:R-:W2:Y:S01]  /*c520*/  LDL R8, [R1+0x10] ;  /* 0x0000100001087983 */ /* 0x000ea20000100800 */
[----:B------:R-:W-:Y:S01]  /*c530*/  UMOV UR4, 0xffffffff ;  /* 0xffffffff00047882 */ /* 0x000fe20000000000 */
[--C-:B------:R-:W-:Y:S01]  /*c540*/  SHF.R.S32.HI R12, RZ, 0x1f, R7.reuse ;  /* 0x0000001fff0c7819 */ /* 0x100fe20000011407 */
[----:B------:R-:W-:Y:S01]  /*c550*/  IMAD.MOV.U32 R5, RZ, RZ, R7 ;  /* 0x000000ffff057224 */ /* 0x000fe200078e0007 */
[----:B--2---:R-:W-:Y:S01]  /*c560*/  IADD3 R8, R8, -0x1, RZ ;  /* 0xffffffff08087810 */ /* 0x004fe20007ffe0ff */
[----:B------:R-:W-:Y:S06]  /*c570*/  BRA.DIV UR4, `(.L_x_166) ;  /* 0x0000002e04c07947 */ /* 0x000fec000b800000 */
[----:B------:R-:W-:-:S13]  /*c580*/  ELECT P6, URZ, PT ;  /* 0x00000000003f782f */ /* 0x000fda00038c0000 */
.L_x_229:
[----:B------:R-:W-:Y:S05]  /*c590*/  @!P6 BRA `(.L_x_167) ;  /* 0x000000040044e947 */ /* 0x000fea0003800000 */
[----:B------:R1:W-:Y:S01]  /*c5a0*/  STL [R1], R8 ;  /* 0x0000000801007387 */ /* 0x0003e20000100800 */
[----:B------:R-:W-:Y:S05]  /*c5b0*/  @!P0 BRA `(.L_x_168) ;  /* 0x0000000000508947 */ /* 0x000fea0003800000 */
[----:B------:R-:W2:Y:S01]  /*c5c0*/  LDC R13, c[0x0][0x41c] ;  /* 0x00010700ff0d7b82 */ /* 0x000ea20000000800 */
[----:B------:R-:W-:Y:S01]  /*c5d0*/  IMAD.MOV.U32 R4, RZ, RZ, R8 ;  /* 0x000000ffff047224 */ /* 0x000fe200078e0008 */
[----:B------:R-:W-:Y:S01]  /*c5e0*/  ULDC.64 UR4, c[0x0][0x408] ;  /* 0x0001020000047ab9 */ /* 0x000fe20000000a00 */
[----:B------:R-:W-:Y:S01]  /*c5f0*/  ULDC.64 UR6, c[0x0][0x208] ;  /* 0x0000820000067ab9 */ /* 0x000fe20000000a00 */
[----:B--2---:R-:W-:-:S13]  /*c600*/  ISETP.NE.AND P1, PT, R13, 0x1, PT ;  /* 0x000000010d00780c */ /* 0x004fda0003f25270 */
[----:B------:R-:W2:Y:S02]  /*c610*/  @P1 LDC.64 R10, c[0x0][0x420] ;  /* 0x00010800ff0a1b82 */ /* 0x000ea40000000a00 */
[----:B--2---:R-:W-:-:S05]  /*c620*/  @P1 IMAD.HI.U32 R10, R8, R10, RZ ;  /* 0x0000000a080a1227 */ /* 0x004fca00078e00ff */
[----:B------:R-:W-:-:S04]  /*c630*/  @P1 SHF.R.U32.HI R4, RZ, R11, R10 ;  /* 0x0000000bff041219 */ /* 0x000fc8000001160a */
[--C-:B------:R-:W-:Y:S01]  /*c640*/  SHF.R.S32.HI R11, RZ, 0x1f, R4.reuse ;  /* 0x0000001fff0b7819 */ /* 0x100fe20000011404 */
[--C-:B------:R-:W-:Y:S02]  /*c650*/  IMAD.MOV R9, RZ, RZ, -R4.reuse ;  /* 0x000000ffff097224 */ /* 0x100fe400078e0a04 */
[----:B------:R-:W-:Y:S02]  /*c660*/  IMAD.MOV.U32 R10, RZ, RZ, R4 ;  /* 0x000000ffff0a7224 */ /* 0x000fe400078e0004 */
[----:B------:R-:W-:Y:S02]  /*c670*/  IMAD R9, R13, R9, R8 ;  /* 0x000000090d097224 */ /* 0x000fe400078e0208 */
[----:B------:R-:W-:-:S03]  /*c680*/  IMAD.WIDE.U32 R10, R7, UR4, R10 ;  /* 0x00000004070a7c25 */ /* 0x000fc6000f8e000a */
[----:B------:R2:W-:Y:S01]  /*c690*/  STL [R1], R9 ;  /* 0x0000000901007387 */ /* 0x0005e20000100800 */
[----:B------:R-:W-:Y:S01]  /*c6a0*/  LEA R14, P1, R10, R2, 0x2 ;  /* 0x000000020a0e7211 */ /* 0x000fe200078210ff */
[----:B--2---:R-:W-:-:S04]  /*c6b0*/  IMAD R9, R12, UR4, RZ ;  /* 0x000000040c097c24 */ /* 0x004fc8000f8e02ff */
[----:B------:R-:W-:-:S05]  /*c6c0*/  IMAD R4, R7, UR5, R9 ;  /* 0x0000000507047c24 */ /* 0x000fca000f8e0209 */
[----:B------:R-:W-:-:S04]  /*c6d0*/  IADD3 R4, R11, R4, RZ ;  /* 0x000000040b047210 */ /* 0x000fc80007ffe0ff */
[----:B------:R-:W-:-:S05]  /*c6e0*/  LEA.HI.X R15, R10, R3, R4, 0x2, P1 ;  /* 0x000000030a0f7211 */ /* 0x000fca00008f1404 */
[----:B------:R2:W5:Y:S02]  /*c6f0*/  LDG.E R7, desc[UR6][R14.64] ;  /* 0x000000060e077981 */ /* 0x000564000c1e1900 */
.L_x_168:
[----:B------:R-:W3:Y:S01]  /*c700*/  S2R R9, SR_CgaCtaId ;  /* 0x0000000000097919 */ /* 0x000ee20000008800 */
[----:B------:R-:W-:-:S04]  /*c710*/  MOV R4, 0x400 ;  /* 0x0000040000047802 */ /* 0x000fc80000000f00 */
[----:B---3--:R-:W-:Y:S02]  /*c720*/  LEA R4, R9, R4, 0x18 ;  /* 0x0000000409047211 */ /* 0x008fe400078ec0ff */
[----:B------:R-:W-:-:S03]  /*c730*/  SHF.L.U32 R9, R19, 0x1f, RZ ;  /* 0x0000001f13097819 */ /* 0x000fc600000006ff */
[----:B------:R-:W-:-:S04]  /*c740*/  IMAD R4, R16, 0x8, R4 ;  /* 0x0000000810047824 */ /* 0x000fc800078e0204 */
[----:B------:R-:W3:Y:S02]  /*c750*/  SYNCS.PHASECHK.TRANS64.TRYWAIT P1, [R4+URZ+0x38840], R9 ;  /* 0x03884009040075a7 */ /* 0x000ee4000802017f */
[----:B---3--:R-:W-:Y:S05]  /*c760*/  @!P1 BRA `(.L_x_169) ;  /* 0x0000002c00649947 */ /* 0x008fea0003800000 */
.L_x_230:
[----:B------:R-:W4:Y:S01]  /*c770*/  S2R R10, SR_TID.X ;  /* 0x00000000000a7919 */ /* 0x000f220000002100 */
[----:B------:R-:W-:-:S04]  /*c780*/  UPRMT UR4, UR38, 0x9910, URZ ;  /* 0x0000991026047896 */ /* 0x000fc8000800003f */
[----:B------:R-:W-:Y:S01]  /*c790*/  UISETP.NE.AND UP0, UPT, UR4, 0x2, UPT ;  /* 0x000000020400788c */ /* 0x000fe2000bf05270 */
[----:B----4-:R-:W-:-:S13]  /*c7a0*/  LOP3.LUT P1, RZ, R10, 0x7f, RZ, 0xc0, !PT ;  /* 0x0000007f0aff7812 */ /* 0x010fda000782c0ff */
[----:B---3--:R-:W-:-:S04]  /*c7b0*/  @!P1 IMAD.MOV.U32 R9, RZ, RZ, 0xa000 ;  /* 0x0000a000ff099424 */ /* 0x008fc800078e00ff */
[----:B------:R3:W-:Y:S01]  /*c7c0*/  @!P1 SYNCS.ARRIVE.TRANS64 RZ, [R4+URZ+0x38830], R9 ;  /* 0x0388300904ff99a7 */ /* 0x0007e2000800003f */
[----:B------:R-:W-:-:S13]  /*c7d0*/  PLOP3.LUT P1, PT, PT, PT, UP0, 0x80, 0x0 ;  /* 0x000000000000781c */ /* 0x000fda0003f2f008 */
[----:B---3--:R-:W-:Y:S05]  /*c7e0*/  @P1 BRA `(.L_x_170) ;  /* 0x0000000000041947 */ /* 0x008fea0003800000 */
[----:B------:R-:W-:Y:S01]  /*c7f0*/  BPT.TRAP 0x1 ;  /* 0x000000040000795c */ /* 0x000fe20000300000 */
.L_x_170:
[----:B------:R-:W3:Y:S02]  /*c800*/  LDL R9, [R1+0x4] ;  /* 0x0000040001097983 */ /* 0x000ee40000100800 */
[----:B---3--:R-:W-:-:S13]  /*c810*/  ISETP.NE.AND P1, PT, R9, RZ, PT ;  /* 0x000000ff0900720c */ /* 0x008fda0003f25270 */
[----:B------:R-:W-:Y:S05]  /*c820*/  @P1 BRA `(.L_x_171) ;  /* 0x0000000000041947 */ /* 0x000fea0003800000 */
[----:B------:R-:W-:Y:S01]  /*c830*/  BPT.TRAP 0x1 ;  /* 0x000000040000795c */ /* 0x000fe20000300000 */
.L_x_171:
[----:B------:R-:W3:Y:S01]  /*c840*/  LDL R9, [R1] ;  /* 0x0000000001097983 */ /* 0x000ee20000100800 */
[----:B------:R-:W-:Y:S01]  /*c850*/  MOV R10, 0x400 ;  /* 0x00000400000a7802 */ /* 0x000fe20000000f00 */
[----:B------:R-:W4:Y:S01]  /*c860*/  S2R R11, SR_CgaCtaId ;  /* 0x00000000000b7919 */ /* 0x000f220000008800 */
[----:B------:R-:W-:Y:S01]  /*c870*/  R2UR UR9, R4 ;  /* 0x00000000040972ca */ /* 0x000fe200000e0000 */
[----:B------:R-:W-:Y:S01]  /*c880*/  IMAD R4, R16, 0x5000, R21 ;  /* 0x0000500010047824 */ /* 0x000fe200078e0215 */
[----:B------:R-:W-:Y:S01]  /*c890*/  R2UR UR5, R20 ;  /* 0x00000000140572ca */ /* 0x000fe200000e0000 */
[----:B------:R-:W-:Y:S01]  /*c8a0*/  UIADD3 UR4, UP0, UR36, 0x370, URZ ;  /* 0x0000037024047890 */ /* 0x000fe2000ff1e03f */
[----:B------:R-:W-:Y:S02]  /*c8b0*/  R2UR UR12, R0 ;  /* 0x00000000000c72ca */ /* 0x000fe400000e0000 */
[----:B-----5:R-:W-:Y:S02]  /*c8c0*/  R2UR UR13, R7 ;  /* 0x00000000070d72ca */ /* 0x020fe400000e0000 */
[----:B----4-:R-:W-:-:S05]  /*c8d0*/  LEA R10, R11, R10, 0x18 ;  /* 0x0000000a0b0a7211 */ /* 0x010fca00078ec0ff */
[----:B------:R-:W-:-:S05]  /*c8e0*/  IMAD R4, R4, 0x2, R10 ;  /* 0x0000000204047824 */ /* 0x000fca00078e020a */
[----:B------:R-:W-:Y:S01]  /*c8f0*/  R2UR UR14, R4 ;  /* 0x00000000040e72ca */ /* 0x000fe200000e0000 */
[----:B------:R-:W-:Y:S01]  /*c900*/  UIADD3 UR9, UR9, 0x38830, URZ ;  /* 0x0003883009097890 */ /* 0x000fe2000fffe03f */
[----:B------:R-:W-:Y:S01]  /*c910*/  UMOV UR10, URZ ;  /* 0x0000003f000a7c82 */ /* 0x000fe20008000000 */
[----:B------:R-:W-:Y:S01]  /*c920*/  UMOV UR19, 0x30000 ;  /* 0x0003000000137882 */ /* 0x000fe20000000000 */
[----:B------:R-:W-:Y:S01]  /*c930*/  UMOV UR6, 0x0 ;  /* 0x0000000000067882 */ /* 0x000fe20000000000 */
[----:B------:R-:W-:-:S08]  /*c940*/  UMOV UR7, 0x14f00000 ;  /* 0x14f0000000077882 */ /* 0x000fd00000000000 */
[----:B------:R-:W-:Y:S02]  /*c950*/  UIADD3 UR8, UR14, 0x24400, URZ ;  /* 0x000244000e087890 */ /* 0x000fe4000fffe03f */
[----:B------:R-:W-:Y:S02]  /*c960*/  UIADD3 UR15, UR14, 0x26c00, URZ ;  /* 0x00026c000e0f7890 */ /* 0x000fe4000fffe03f */
[----:B------:R-:W-:Y:S01]  /*c970*/  UIADD3 UR17, UR14, 0x29400, URZ ;  /* 0x000294000e117890 */ /* 0x000fe2000fffe03f */
[----:B------:R-:W-:Y:S01]  /*c980*/  UMOV UR16, 0x40 ;  /* 0x0000004000107882 */ /* 0x000fe20000000000 */
[----:B------:R-:W-:-:S03]  /*c990*/  UIADD3 UR18, UR14, 0x2bc00, URZ ;  /* 0x0002bc000e127890 */ /* 0x000fc6000fffe03f */
[----:B------:R-:W-:Y:S01]  /*c9a0*/  UMOV UR14, 0x80 ;  /* 0x00000080000e7882 */ /* 0x000fe20000000000 */
[----:B------:R-:W-:Y:S02]  /*c9b0*/  MOV R4, R7 ;  /* 0x0000000700047202 */ /* 0x000fe40000000f00 */
[----:B---3--:R-:W-:-:S13]  /*c9c0*/  R2UR UR11, R9 ;  /* 0x00000000090b72ca */ /* 0x008fda00000e0000 */
[----:B------:R-:W-:Y:S02]  /*c9d0*/  UIMAD UR11, UR11, 0x50, UR5 ;  /* 0x000000500b0b78a4 */ /* 0x000fe4000f8e0205 */
[----:B------:R-:W-:-:S09]  /*c9e0*/  UIADD3.X UR5, URZ, UR37, URZ, UP0, !UPT ;  /* 0x000000253f057290 */ /* 0x000fd200087fe43f */
[----:B------:R3:W-:Y:S02]  /*c9f0*/  UTMALDG.4D.MULTICAST [UR8], [UR4], UR19, desc[UR6] ;  /* 0x00000608040073b4 */ /* 0x0007e40008019813 */
[----:B---3--:R-:W-:Y:S01]  /*ca00*/  UMOV UR8, UR15 ;  /* 0x0000000f00087c82 */ /* 0x008fe20008000000 */
[----:B------:R-:W-:Y:S02]  /*ca10*/  UMOV UR10, UR16 ;  /* 0x00000010000a7c82 */ /* 0x000fe40008000000 */
[----:B------:R3:W-:Y:S02]  /*ca20*/  UTMALDG.4D.MULTICAST [UR8], [UR4], UR19, desc[UR6] ;  /* 0x00000608040073b4 */ /* 0x0007e40008019813 */
[----:B---3--:R-:W-:Y:S01]  /*ca30*/  UMOV UR8, UR17 ;  /* 0x0000001100087c82 */ /* 0x008fe20008000000 */
[----:B------:R-:W-:Y:S01]  /*ca40*/  UMOV UR10, UR14 ;  /* 0x0000000e000a7c82 */ /* 0x000fe20008000000 */
[----:B------:R-:W-:Y:S01]  /*ca50*/  UMOV UR14, 0xc0 ;  /* 0x000000c0000e7882 */ /* 0x000fe20000000000 */
[----:B------:R3:W-:Y:S02]  /*ca60*/  UTMALDG.4D.MULTICAST [UR8], [UR4], UR19, desc[UR6] ;  /* 0x00000608040073b4 */ /* 0x0007e40008019813 */
[----:B---3--:R-:W-:Y:S01]  /*ca70*/  UMOV UR8, UR18 ;  /* 0x0000001200087c82 */ /* 0x008fe20008000000 */
[----:B------:R-:W-:-:S02]  /*ca80*/  UMOV UR10, UR14 ;  /* 0x0000000e000a7c82 */ /* 0x000fc40008000000 */
[----:B------:R3:W-:Y:S02]  /*ca90*/  UTMALDG.4D.MULTICAST [UR8], [UR4], UR19, desc[UR6] ;  /* 0x00000608040073b4 */ /* 0x0007e40008019813 */
[----:B---3--:R-:W-:Y:S01]  /*caa0*/  NOP ;  /* 0x0000000000007918 */ /* 0x008fe20000000000 */
.L_x_167:
[----:B------:R-:W3:Y:S01]  /*cab0*/  LDL R13, [R1+0x1c] ;  /* 0x00001c00010d7983 */ /* 0x000ee20000100800 */
[----:B------:R-:W-:-:S03]  /*cac0*/  MOV R10, 0x400 ;  /* 0x00000400000a7802 */ /* 0x000fc60000000f00 */
[----:B------:R-:W4:Y:S01]  /*cad0*/  LDL.LU R9, [R1+0x18] ;  /* 0x0000180001097983 */ /* 0x000f220000300800 */
[----:B------:R-:W5:Y:S01]  /*cae0*/  S2R R11, SR_CgaCtaId ;  /* 0x00000000000b7919 */ /* 0x000f620000008800 */
[----:B------:R-:W-:Y:S05]  /*caf0*/  WARPSYNC.ALL ;  /* 0x0000000000007948 */ /* 0x000fea0003800000 */
[----:B------:R-:W-:-:S13]  /*cb00*/  ELECT P1, URZ, PT ;  /* 0x00000000003f782f */ /* 0x000fda0003820000 */
[----:B------:R-:W-:Y:S01]  /*cb10*/  @P1 R2UR UR13, R17 ;  /* 0x00000000110d12ca */ /* 0x000fe200000e0000 */
[----:B------:R-:W-:Y:S01]  /*cb20*/  UIADD3 UR4, UP0, UR36, 0x270, URZ ;  /* 0x0000027024047890 */ /* 0x000fe2000ff1e03f */
[----:B------:R-:W-:Y:S02]  /*cb30*/  @P1 R2UR UR12, R18 ;  /* 0x00000000120c12ca */ /* 0x000fe400000e0000 */
[----:B------:R-:W-:Y:S01]  /*cb40*/  @P1 R2UR UR11, R6 ;  /* 0x00000000060b12ca */ /* 0x000fe200000e0000 */
[----:B------:R-:W-:Y:S01]  /*cb50*/  UIADD3.X UR5, URZ, UR37, URZ, UP0, !UPT ;  /* 0x000000253f057290 */ /* 0x000fe200087fe43f */
[----:B-----5:R-:W-:-:S04]  /*cb60*/  LEA R10, R11, R10, 0x18 ;  /* 0x0000000a0b0a7211 */ /* 0x020fc800078ec0ff */
[----:B------:R-:W-:Y:S01]  /*cb70*/  R2UR UR30, R10 ;  /* 0x000000000a1e72ca */ /* 0x000fe200000e0000 */
[----:B------:R-:W-:Y:S01]  /*cb80*/  @P1 IMAD.MOV.U32 R7, RZ, RZ, 0x10000 ;  /* 0x00010000ff071424 */ /* 0x000fe200078e00ff */
[----:B------:R-:W-:Y:S01]  /*cb90*/  BAR.SYNC.DEFER_BLOCKING 0x8, 0x120 ;  /* 0x0204800000007b1d */ /* 0x000fe20000010000 */
[----:B------:R-:W-:Y:S02]  /*cba0*/  @P1 R2UR UR29, R17 ;  /* 0x00000000111d12ca */ /* 0x000fe400000e0000 */
[----:B------:R-:W-:-:S08]  /*cbb0*/  @P1 R2UR UR28, R18 ;  /* 0x00000000121c12ca */ /* 0x000fd000000e0000 */
        /* <DEDUP_REMOVED lines=8> */
[----:B------:R-:W-:Y:S01]  /*cc40*/  @P1 R2UR UR19, R6 ;  /* 0x00000000061312ca */ /* 0x000fe200000e0000 */
[----:B------:R1:W-:Y:S01]  /*cc50*/  @P1 SYNCS.ARRIVE.TRANS64 RZ, [R10+URZ+0x38800], R7 ;  /* 0x038800070aff19a7 */ /* 0x0003e2000800003f */
[----:B------:R5:W-:Y:S01]  /*cc60*/  UTMALDG.4D [UR8], [UR4], desc[UR6] ;  /* 0x00000608040075b4 */ /* 0x000be20008019000 */
[----:B------:R-:W-:-:S02]  /*cc70*/  UIADD3 UR24, UR30, 0x18400, URZ ;  /* 0x000184001e187890 */ /* 0x000fc4000fffe03f */
        /* <DEDUP_REMOVED lines=11> */
[----:B-----5:R-:W-:-:S02]  /*cd30*/  @P1 R2UR UR13, R17 ;  /* 0x00000000110d12ca */ /* 0x020fc400000e0000 */
        /* <DEDUP_REMOVED lines=8> */
[----:B---3--:R-:W-:-:S04]  /*cdc0*/  LOP3.LUT R6, R13, 0x1, RZ, 0xc, !PT ;  /* 0x000000010d067812 */ /* 0x008fc800078e0cff */
[----:B------:R-:W-:-:S04]  /*cdd0*/  SHF.L.U32 R6, R6, 0x1f, RZ ;  /* 0x0000001f06067819 */ /* 0x000fc800000006ff */
[----:B------:R-:W3:Y:S01]  /*cde0*/  SYNCS.PHASECHK.TRANS64.TRYWAIT P1, [R10+URZ+0x38820], R6 ;  /* 0x038820060a0075a7 */ /* 0x000ee2000802017f */
[----:B----4-:R-:W-:Y:S01]  /*cdf0*/  ISETP.GE.AND P2, PT, R9, 0x51, PT ;  /* 0x000000510900780c */ /* 0x010fe20003f46270 */
[----:B-1-3--:R-:W-:-:S12]  /*ce00*/  @!P1 BRA `(.L_x_173) ;  /* 0x0000002400d09947 */ /* 0x00afd80003800000 */
.L_x_231:
[----:B------:R-:W-:Y:S05]  /*ce10*/  BSYNC B0 ;  /* 0x0000000000007941 */ /* 0x000fea0003800000 */
.L_x_172:
[----:B------:R-:W-:Y:S05]  /*ce20*/  @!P2 BRA `(.L_x_174) ;  /* 0x0000001800dca947 */ /* 0x000fea0003800000 */
[----:B-1----:R-:W2:Y:S01]  /*ce30*/  LDL R7, [R1+0x10] ;  /* 0x0000100001077983 */ /* 0x002ea20000100800 */
[----:B------:R-:W-:Y:S02]  /*ce40*/  IMAD.MOV.U32 R6, RZ, RZ, 0x1 ;  /* 0x00000001ff067424 */ /* 0x000fe400078e00ff */
[----:B--2---:R-:W-:-:S05]  /*ce50*/  IMAD.MOV R14, RZ, RZ, -R7 ;  /* 0x000000ffff0e7224 */ /* 0x004fca00078e0a07 */
[----:B------:R-:W-:-:S04]  /*ce60*/  VIADDMNMX R14, R14, R6, 0xffffffff, !PT ;  /* 0xffffffff0e0e7446 */ /* 0x000fc80007800106 */
[----:B------:R-:W-:-:S04]  /*ce70*/  IADD3 R6, R7, R14, RZ ;  /* 0x0000000e07067210 */ /* 0x000fc80007ffe0ff */
[----:B------:R-:W-:-:S04]  /*ce80*/  LOP3.LUT R6, R6, 0x1, RZ, 0xc0, !PT ;  /* 0x0000000106067812 */ /* 0x000fc800078ec0ff */
[----:B------:R-:W-:Y:S01]  /*ce90*/  ISETP.NE.U32.AND P1, PT, R6, 0x1, PT ;  /* 0x000000010600780c */ /* 0x000fe20003f25070 */
[----:B------:R-:W-:-:S12]  /*cea0*/  VIADD R6, R7, 0xfffffffe ;  /* 0xfffffffe07067836 */ /* 0x000fd80000000000 */
        /* <DEDUP_REMOVED lines=8> */
[----:B------:R-:W-:Y:S01]  /*cf30*/  IMAD.MOV.U32 R7, RZ, RZ, R4 ;  /* 0x000000ffff077224 */ /* 0x000fe200078e0004 */
[----:B------:R-:W-:Y:S06]  /*cf40*/  @!P0 BRA `(.L_x_178) ;  /* 0x00000000004c8947 */ /* 0x000fec0003800000 */
[----:B------:R-:W1:Y:S01]  /*cf50*/  LDC R15, c[0x0][0x41c] ;  /* 0x00010700ff0f7b82 */ /* 0x000e620000000800 */
[----:B------:R-:W-:Y:S01]  /*cf60*/  MOV R7, R6 ;  /* 0x0000000600077202 */ /* 0x000fe20000000f00 */
[----:B------:R-:W-:Y:S01]  /*cf70*/  ULDC.64 UR4, c[0x0][0x408] ;  /* 0x0001020000047ab9 */ /* 0x000fe20000000a00 */
[----:B------:R-:W-:Y:S01]  /*cf80*/  ULDC.64 UR6, c[0x0][0x208] ;  /* 0x0000820000067ab9 */ /* 0x000fe20000000a00 */
[----:B-1----:R-:W-:-:S13]  /*cf90*/  ISETP.NE.AND P1, PT, R15, 0x1, PT ;  /* 0x000000010f00780c */ /* 0x002fda0003f25270 */
[----:B------:R-:W1:Y:S02]  /*cfa0*/  @P1 LDC.64 R10, c[0x0][0x420] ;  /* 0x00010800ff0a1b82 */ /* 0x000e640000000a00 */
[----:B-1----:R-:W-:-:S05]  /*cfb0*/  @P1 IMAD.HI.U32 R10, R6, R10, RZ ;  /* 0x0000000a060a1227 */ /* 0x002fca00078e00ff */
[----:B------:R-:W-:-:S04]  /*cfc0*/  @P1 SHF.R.U32.HI R7, RZ, R11, R10 ;  /* 0x0000000bff071219 */ /* 0x000fc8000001160a */
[--C-:B------:R-:W-:Y:S01]  /*cfd0*/  SHF.R.S32.HI R11, RZ, 0x1f, R7.reuse ;  /* 0x0000001fff0b7819 */ /* 0x100fe20000011407 */
[----:B------:R-:W-:-:S04]  /*cfe0*/  IMAD.MOV R10, RZ, RZ, -R7 ;  /* 0x000000ffff0a7224 */ /* 0x000fc800078e0a07 */
[----:B------:R-:W-:Y:S02]  /*cff0*/  IMAD R6, R15, R10, R6 ;  /* 0x0000000a0f067224 */ /* 0x000fe400078e0206 */
[----:B------:R-:W-:Y:S02]  /*d000*/  IMAD R15, R12, UR4, RZ ;  /* 0x000000040c0f7c24 */ /* 0x000fe4000f8e02ff */
[----:B------:R-:W-:Y:S02]  /*d010*/  IMAD.MOV.U32 R10, RZ, RZ, R7 ;  /* 0x000000ffff0a7224 */ /* 0x000fe400078e0007 */
[C---:B------:R-:W-:Y:S02]  /*d020*/  IMAD R7, R5.reuse, UR5, R15 ;  /* 0x0000000505077c24 */ /* 0x040fe4000f8e020f */
[----:B------:R-:W-:-:S04]  /*d030*/  IMAD.WIDE.U32 R10, R5, UR4, R10 ;  /* 0x00000004050a7c25 */ /* 0x000fc8000f8e000a */
[----:B------:R-:W-:Y:S01]  /*d040*/  IMAD.IADD R7, R7, 0x1, R11 ;  /* 0x0000000107077824 */ /* 0x000fe200078e020b */
[----:B------:R-:W-:-:S04]  /*d050*/  LEA R2, P1, R10, R2, 0x2 ;  /* 0x000000020a027211 */ /* 0x000fc800078210ff */
[----:B------:R-:W-:-:S05]  /*d060*/  LEA.HI.X R3, R10, R3, R7, 0x2, P1 ;  /* 0x000000030a037211 */ /* 0x000fca00008f1407 */
[----:B------:R1:W5:Y:S04]  /*d070*/  LDG.E R7, desc[UR6][R2.64] ;  /* 0x0000000602077981 */ /* 0x000368000c1e1900 */
.L_x_178:
[----:B-1----:R-:W1:Y:S01]  /*d080*/  S2R R3, SR_CgaCtaId ;  /* 0x0000000000037919 */ /* 0x002e620000008800 */
[----:B------:R-:W-:-:S04]  /*d090*/  MOV R2, 0x400 ;  /* 0x0000040000027802 */ /* 0x000fc80000000f00 */
[----:B-1----:R-:W-:Y:S02]  /*d0a0*/  LEA R2, R3, R2, 0x18 ;  /* 0x0000000203027211 */ /* 0x002fe400078ec0ff */
[----:B------:R-:W-:Y:S02]  /*d0b0*/  SHF.L.U32 R3, R13, 0x1f, RZ ;  /* 0x0000001f0d037819 */ /* 0x000fe400000006ff */
[----:B------:R-:W-:-:S04]  /*d0c0*/  LEA R2, R9, R2, 0x3 ;  /* 0x0000000209027211 */ /* 0x000fc800078e18ff */
[----:B------:R-:W1:Y:S02]  /*d0d0*/  SYNCS.PHASECHK.TRANS64.TRYWAIT P1, [R2+URZ+0x38840], R3 ;  /* 0x03884003020075a7 */ /* 0x000e64000802017f */
[----:B-1----:R-:W-:Y:S05]  /*d0e0*/  @!P1 BRA `(.L_x_179) ;  /* 0x0000002400389947 */ /* 0x002fea0003800000 */
.L_x_232:
[----:B------:R-:W2:Y:S01]  /*d0f0*/  S2R R10, SR_TID.X ;  /* 0x00000000000a7919 */ /* 0x000ea20000002100 */
[----:B------:R-:W-:Y:S01]  /*d100*/  UPRMT UR4, UR38, 0x9910, URZ ;  /* 0x0000991026047896 */ /* 0x000fe2000800003f */
[----:B--2---:R-:W-:-:S13]  /*d110*/  LOP3.LUT P1, RZ, R10, 0x7f, RZ, 0xc0, !PT ;  /* 0x0000007f0aff7812 */ /* 0x004fda000782c0ff */
[----:B-1----:R-:W-:-:S04]  /*d120*/  @!P1 IMAD.MOV.U32 R3, RZ, RZ, 0xa000 ;  /* 0x0000a000ff039424 */ /* 0x002fc800078e00ff */
[----:B------:R1:W-:Y:S02]  /*d130*/  @!P1 SYNCS.ARRIVE.TRANS64 RZ, [R2+URZ+0x38830], R3 ;  /* 0x0388300302ff99a7 */ /* 0x0003e4000800003f */
[----:B-1----:R-:W-:-:S05]  /*d140*/  IMAD.U32 R3, RZ, RZ, UR4 ;  /* 0x00000004ff037e24 */ /* 0x002fca000f8e00ff */
[----:B------:R-:W-:-:S13]  /*d150*/  ISETP.NE.AND P2, PT, R3, 0x2, PT ;  /* 0x000000020300780c */ /* 0x000fda0003f45270 */
[----:B------:R-:W-:Y:S05]  /*d160*/  @P2 BRA `(.L_x_180) ;  /* 0x0000000000042947 */ /* 0x000fea0003800000 */
[----:B------:R-:W-:Y:S01]  /*d170*/  BPT.TRAP 0x1 ;  /* 0x000000040000795c */ /* 0x000fe20000300000 */
.L_x_180:
[----:B------:R-:W2:Y:S02]  /*d180*/  LDL R3, [R1+0x4] ;  /* 0x0000040001037983 */ /* 0x000ea40000100800 */
[----:B--2---:R-:W-:-:S13]  /*d190*/  ISETP.NE.AND P1, PT, R3, RZ, PT ;  /* 0x000000ff0300720c */ /* 0x004fda0003f25270 */
[----:B------:R-:W-:Y:S05]  /*d1a0*/  @P1 BRA `(.L_x_181) ;  /* 0x0000000000041947 */ /* 0x000fea0003800000 */
[----:B------:R-:W-:Y:S01]  /*d1b0*/  BPT.TRAP 0x1 ;  /* 0x000000040000795c */ /* 0x000fe20000300000 */
.L_x_181:
[----:B------:R-:W1:Y:S01]  /*d1c0*/  S2R R11, SR_CgaCtaId ;  /* 0x00000000000b7919 */ /* 0x000e620000008800 */
[----:B------:R-:W-:Y:S01]  /*d1d0*/  MOV R10, 0x400 ;  /* 0x00000400000a7802 */ /* 0x000fe20000000f00 */
[----:B------:R-:W-:Y:S01]  /*d1e0*/  UIADD3 UR4, UP0, UR36, 0x370, URZ ;  /* 0x0000037024047890 */ /* 0x000fe2000ff1e03f */
[----:B------:R-:W-:Y:S01]  /*d1f0*/  R2UR UR9, R2 ;  /* 0x00000000020972ca */ /* 0x000fe200000e0000 */
[----:B------:R-:W-:Y:S01]  /*d200*/  IMAD R2, R9, 0x5000, R21 ;  /* 0x0000500009027824 */ /* 0x000fe200078e0215 */
[----:B------:R-:W-:Y:S01]  /*d210*/  R2UR UR11, R6 ;  /* 0x00000000060b72ca */ /* 0x000fe200000e0000 */
[----:B------:R-:W-:Y:S01]  /*d220*/  UMOV UR10, URZ ;  /* 0x0000003f000a7c82 */ /* 0x000fe20008000000 */
[----:B------:R-:W-:Y:S01]  /*d230*/  R2UR UR5, R20 ;  /* 0x00000000140572ca */ /* 0x000fe200000e0000 */
[----:B------:R-:W-:Y:S01]  /*d240*/  UMOV UR19, 0x30000 ;  /* 0x0003000000137882 */ /* 0x000fe20000000000 */
[----:B------:R-:W-:Y:S01]  /*d250*/  R2UR UR12, R0 ;  /* 0x00000000000c72ca */ /* 0x000fe200000e0000 */
[----:B------:R-:W-:Y:S01]  /*d260*/  UMOV UR6, 0x0 ;  /* 0x0000000000067882 */ /* 0x000fe20000000000 */
[----:B-----5:R-:W-:Y:S01]  /*d270*/  R2UR UR13, R7 ;  /* 0x00000000070d72ca */ /* 0x020fe200000e0000 */
[----:B------:R-:W-:Y:S01]  /*d280*/  UMOV UR7, 0x14f00000 ;  /* 0x14f0000000077882 */ /* 0x000fe20000000000 */
[----:B------:R-:W-:Y:S01]  /*d290*/  UMOV UR17, 0x40 ;  /* 0x0000004000117882 */ /* 0x000fe20000000000 */
[----:B------:R-:W-:Y:S01]  /*d2a0*/  UMOV UR18, 0x80 ;  /* 0x0000008000127882 */ /* 0x000fe20000000000 */
[----:B------:R-:W-:Y:S01]  /*d2b0*/  SHF.L.U32 R3, R19, 0x1f, RZ ;  /* 0x0000001f13037819 */ /* 0x000fe200000006ff */
[----:B------:R-:W-:-:S04]  /*d2c0*/  UIADD3 UR9, UR9, 0x38830, URZ ;  /* 0x0003883009097890 */ /* 0x000fc8000fffe03f */
[----:B------:R-:W-:Y:S02]  /*d2d0*/  UIMAD UR11, UR11, 0x50, UR5 ;  /* 0x000000500b0b78a4 */ /* 0x000fe4000f8e0205 */
[----:B------:R-:W-:Y:S01]  /*d2e0*/  UIADD3.X UR5, URZ, UR37, URZ, UP0, !UPT ;  /* 0x000000253f057290 */ /* 0x000fe200087fe43f */
[----:B-1----:R-:W-:-:S05]  /*d2f0*/  LEA R10, R11, R10, 0x18 ;  /* 0x0000000a0b0a7211 */ /* 0x002fca00078ec0ff */
[----:B------:R-:W-:-:S05]  /*d300*/  IMAD R2, R2, 0x2, R10 ;  /* 0x0000000202027824 */ /* 0x000fca00078e020a */
[----:B------:R-:W-:Y:S02]  /*d310*/  R2UR UR14, R2 ;  /* 0x00000000020e72ca */ /* 0x000fe400000e0000 */
[----:B------:R-:W-:-:S11]  /*d320*/  LEA R2, R16, R10, 0x3 ;  /* 0x0000000a10027211 */ /* 0x000fd600078e18ff */
[----:B------:R-:W-:Y:S02]  /*d330*/  UIADD3 UR8, UR14, 0x24400, URZ ;  /* 0x000244000e087890 */ /* 0x000fe4000fffe03f */
[----:B------:R-:W-:Y:S02]  /*d340*/  UIADD3 UR15, UR14, 0x26c00, URZ ;  /* 0x00026c000e0f7890 */ /* 0x000fe4000fffe03f */
[----:B------:R-:W-:Y:S02]  /*d350*/  UIADD3 UR16, UR14, 0x29400, URZ ;  /* 0x000294000e107890 */ /* 0x000fe4000fffe03f */
[----:B------:R-:W-:-:S03]  /*d360*/  UIADD3 UR14, UR14, 0x2bc00, URZ ;  /* 0x0002bc000e0e7890 */ /* 0x000fc6000fffe03f */
[----:B------:R1:W-:Y:S02]  /*d370*/  UTMALDG.4D.MULTICAST [UR8], [UR4], UR19, desc[UR6] ;  /* 0x00000608040073b4 */ /* 0x0003e40008019813 */
[----:B-1----:R-:W-:Y:S01]  /*d380*/  UMOV UR8, UR15 ;  /* 0x0000000f00087c82 */ /* 0x002fe20008000000 */
[----:B------:R-:W-:Y:S01]  /*d390*/  UMOV UR10, UR17 ;  /* 0x00000011000a7c82 */ /* 0x000fe20008000000 */
[----:B------:R-:W-:Y:S01]  /*d3a0*/  UMOV UR15, 0xc0 ;  /* 0x000000c0000f7882 */ /* 0x000fe20000000000 */
[----:B------:R1:W-:Y:S02]  /*d3b0*/  UTMALDG.4D.MULTICAST [UR8], [UR4], UR19, desc[UR6] ;  /* 0x00000608040073b4 */ /* 0x0003e40008019813 */
[----:B-1----:R-:W-:Y:S01]  /*d3c0*/  UMOV UR8, UR16 ;  /* 0x0000001000087c82 */ /* 0x002fe20008000000 */
[----:B------:R-:W-:Y:S02]  /*d3d0*/  UMOV UR10, UR18 ;  /* 0x00000012000a7c82 */ /* 0x000fe40008000000 */
[----:B------:R1:W-:Y:S02]  /*d3e0*/  UTMALDG.4D.MULTICAST [UR8], [UR4], UR19, desc[UR6] ;  /* 0x00000608040073b4 */ /* 0x0003e40008019813 */
[----:B-1----:R-:W-:Y:S01]  /*d3f0*/  UMOV UR8, UR14 ;  /* 0x0000000e00087c82 */ /* 0x002fe20008000000 */
[----:B------:R-:W-:-:S02]  /*d400*/  UMOV UR10, UR15 ;  /* 0x0000000f000a7c82 */ /* 0x000fc40008000000 */
[----:B------:R1:W-:Y:S01]  /*d410*/  UTMALDG.4D.MULTICAST [UR8], [UR4], UR19, desc[UR6] ;  /* 0x00000608040073b4 */ /* 0x0003e20008019813 */
[----:B------:R-:W2:Y:S02]  /*d420*/  SYNCS.PHASECHK.TRANS64.TRYWAIT P1, [R2+URZ+0x38860], R3 ;  /* 0x03886003020075a7 */ /* 0x000ea4000802017f */
[----:B-12---:R-:W-:Y:S05]  /*d430*/  @!P1 BRA `(.L_x_182) ;  /* 0x0000002000789947 */ /* 0x006fea0003800000 */
.L_x_233:
[----:B------:R-:W2:Y:S02]  /*d440*/  S2R R10, SR_TID.X ;  /* 0x00000000000a7919 */ /* 0x000ea40000002100 */
[----:B--2---:R-:W-:-:S13]  /*d450*/  LOP3.LUT P1, RZ, R10, 0x7f, RZ, 0xc0, !PT ;  /* 0x0000007f0aff7812 */ /* 0x004fda000782c0ff */
[----:B-1----:R-:W-:-:S04]  /*d460*/  @!P1 IMAD.MOV.U32 R3, RZ, RZ, 0xa000 ;  /* 0x0000a000ff039424 */ /* 0x002fc800078e00ff */
[----:B------:R1:W-:Y:S01]  /*d470*/  @!P1 SYNCS.ARRIVE.TRANS64 RZ, [R2+URZ+0x38850], R3 ;  /* 0x0388500302ff99a7 */ /* 0x0003e2000800003f */
[----:B------:R-:W-:Y:S05]  /*d480*/  @P2 BRA `(.L_x_183) ;  /* 0x0000000000042947 */ /* 0x000fea0003800000 */
[----:B------:R-:W-:Y:S01]  /*d490*/  BPT.TRAP 0x1 ;  /* 0x000000040000795c */ /* 0x000fe20000300000 */
.L_x_183:
[----:B-1----:R-:W2:Y:S02]  /*d4a0*/  LDL R3, [R1+0x4] ;  /* 0x0000040001037983 */ /* 0x002ea40000100800 */
[----:B--2---:R-:W-:-:S13]  /*d4b0*/  ISETP.NE.AND P1, PT, R3, RZ, PT ;  /* 0x000000ff0300720c */ /* 0x004fda0003f25270 */
[----:B------:R-:W-:Y:S05]  /*d4c0*/  @P1 BRA `(.L_x_184) ;  /* 0x0000000000041947 */ /* 0x000fea0003800000 */
[----:B------:R-:W-:Y:S01]  /*d4d0*/  BPT.TRAP 0x1 ;  /* 0x000000040000795c */ /* 0x000fe20000300000 */
.L_x_184:
[----:B------:R-:W2:Y:S01]  /*d4e0*/  LDL.LU R3, [R1] ;  /* 0x0000000001037983 */ /* 0x000ea20000300800 */
[----:B------:R-:W-:Y:S01]  /*d4f0*/  MOV R10, 0x400 ;  /* 0x00000400000a7802 */ /* 0x000fe20000000f00 */
[----:B------:R-:W-:Y:S01]  /*d500*/  UIADD3 UR4, UP0, UR36, 0x470, URZ ;  /* 0x0000047024047890 */ /* 0x000fe2000ff1e03f */
[----:B------:R-:W-:Y:S01]  /*d510*/  R2UR UR5, R20 ;  /* 0x00000000140572ca */ /* 0x000fe200000e0000 */
[----:B------:R-:W1:Y:S01]  /*d520*/  S2R R11, SR_CgaCtaId ;  /* 0x00000000000b7919 */ /* 0x000e620000008800 */
[----:B------:R-:W-:Y:S01]  /*d530*/  R2UR UR9, R2 ;  /* 0x00000000020972ca */ /* 0x000fe200000e0000 */
[----:B------:R-:W-:Y:S01]  /*d540*/  UMOV UR10, URZ ;  /* 0x0000003f000a7c82 */ /* 0x000fe20008000000 */
[----:B------:R-:W-:Y:S01]  /*d550*/  R2UR UR13, R4 ;  /* 0x00000000040d72ca */ /* 0x000fe200000e0000 */
[----:B------:R-:W-:Y:S01]  /*d560*/  UMOV UR18, 0x30000 ;  /* 0x0003000000127882 */ /* 0x000fe20000000000 */
[----:B------:R-:W-:Y:S01]  /*d570*/  R2UR UR12, R0 ;  /* 0x00000000000c72ca */ /* 0x000fe200000e0000 */
[----:B------:R-:W-:Y:S01]  /*d580*/  UMOV UR6, 0x0 ;  /* 0x0000000000067882 */ /* 0x000fe20000000000 */
[----:B------:R-:W-:Y:S01]  /*d590*/  UMOV UR7, 0x14f00000 ;  /* 0x14f0000000077882 */ /* 0x000fe20000000000 */
[----:B------:R-:W-:Y:S01]  /*d5a0*/  UMOV UR17, 0x40 ;  /* 0x0000004000117882 */ /* 0x000fe20000000000 */
[----:B------:R3:W-:Y:S01]  /*d5b0*/  STL [R1], R6 ;  /* 0x0000000601007387 */ /* 0x0007e20000100800 */
[----:B------:R-:W-:-:S04]  /*d5c0*/  IMAD.MOV.U32 R4, RZ, RZ, R7 ;  /* 0x000000ffff047224 */ /* 0x000fc800078e0007 */
[----:B------:R-:W-:Y:S01]  /*d5d0*/  UIADD3 UR9, UR9, 0x38850, URZ ;  /* 0x0003885009097890 */ /* 0x000fe2000fffe03f */
[----:B-1----:R-:W-:Y:S02]  /*d5e0*/  LEA R10, R11, R10, 0x18 ;  /* 0x0000000a0b0a7211 */ /* 0x002fe400078ec0ff */
[----:B--2---:R-:W-:Y:S01]  /*d5f0*/  R2UR UR11, R3 ;  /* 0x00000000030b72ca */ /* 0x004fe200000e0000 */
[----:B------:R-:W-:-:S04]  /*d600*/  IMAD R3, R16, 0x5000, R21 ;  /* 0x0000500010037824 */ /* 0x000fc800078e0215 */
[----:B------:R-:W-:-:S05]  /*d610*/  IMAD R3, R3, 0x2, R10 ;  /* 0x0000000203037824 */ /* 0x000fca00078e020a */
[----:B------:R-:W-:-:S03]  /*d620*/  R2UR UR16, R3 ;  /* 0x00000000031072ca */ /* 0x000fc600000e0000 */
[----:B------:R-:W-:Y:S02]  /*d630*/  UIMAD UR11, UR11, 0x50, UR5 ;  /* 0x000000500b0b78a4 */ /* 0x000fe4000f8e0205 */
[----:B------:R-:W-:-:S08]  /*d640*/  UIADD3.X UR5, URZ, UR37, URZ, UP0, !UPT ;  /* 0x000000253f057290 */ /* 0x000fd000087fe43f */
        /* <DEDUP_REMOVED lines=10> */
[----:B------:R-:W-:Y:S01]  /*d6f0*/  UMOV UR10, UR14 ;  /* 0x0000000e000a7c82 */ /* 0x000fe20008000000 */
[----:B------:R-:W-:Y:S01]  /*d700*/  UMOV UR14, 0xc0 ;  /* 0x000000c0000e7882 */ /* 0x000fe20000000000 */
[----:B------:R1:W-:Y:S02]  /*d710*/  UTMALDG.4D.MULTICAST [UR8], [UR4], UR18, desc[UR6] ;  /* 0x00000608040073b4 */ /* 0x0003e40008019812 */
[----:B-1----:R-:W-:Y:S01]  /*d720*/  UMOV UR8, UR16 ;  /* 0x0000001000087c82 */ /* 0x002fe20008000000 */
[----:B------:R-:W-:-:S02]  /*d730*/  UMOV UR10, UR14 ;  /* 0x0000000e000a7c82 */ /* 0x000fc40008000000 */
[----:B------:R3:W-:Y:S02]  /*d740*/  UTMALDG.4D.MULTICAST [UR8], [UR4], UR18, desc[UR6] ;  /* 0x00000608040073b4 */ /* 0x0007e40008019812 */
[----:B---3--:R-:W-:Y:S01]  /*d750*/  NOP ;  /* 0x0000000000007918 */ /* 0x008fe20000000000 */
.L_x_177:
[----:B------:R-:W-:Y:S05]  /*d760*/  BSYNC B0 ;  /* 0x0000000000007941 */ /* 0x000fea0003800000 */
.L_x_176:
[----:B------:R-:W2:Y:S01]  /*d770*/  LDL.LU R2, [R1+0x10] ;  /* 0x0000100001027983 */ /* 0x000ea20000300800 */
[----:B------:R-:W-:Y:S02]  /*d780*/  IMAD.MOV.U32 R16, RZ, RZ, R9 ;  /* 0x000000ffff107224 */ /* 0x000fe400078e0009 */
[----:B------:R-:W-:Y:S01]  /*d790*/  IMAD.MOV.U32 R19, RZ, RZ, R13 ;  /* 0x000000ffff137224 */ /* 0x000fe200078e000d */
[----:B--2---:R-:W-:-:S07]  /*d7a0*/  IADD3 R6, R2, -0x3, RZ ;  /* 0xfffffffd02067810 */ /* 0x004fce0007ffe0ff */
.L_x_175:
[----:B------:R-:W-:Y:S01]  /*d7b0*/  IMAD.MOV R3, RZ, RZ, -R14 ;  /* 0x000000ffff037224 */ /* 0x000fe200078e0a0e */
[----:B------:R-:W-:Y:S04]  /*d7c0*/  BSSY B0, `(.L_x_174) ;  /* 0x000011d000007945 */ /* 0x000fe80003800000 */
[----:B------:R-:W-:-:S13]  /*d7d0*/  ISETP.NE.AND P1, PT, R8, R3, PT ;  /* 0x000000030800720c */ /* 0x000fda0003f25270 */
[----:B------:R-:W-:Y:S05]  /*d7e0*/  @!P1 BRA `(.L_x_185) ;  /* 0x0000001000689947 */ /* 0x000fea0003800000 */
[----:B------:R-:W-:-:S07]  /*d7f0*/  MOV R8, R4 ;  /* 0x0000000400087202 */ /* 0x000fce0000000f00 */
.L_x_204:
        /* <DEDUP_REMOVED lines=18> */
[----:B------:R-:W-:Y:S02]  /*d920*/  @P1 SHF.R.U32.HI R2, RZ, R3, R8 ;  /* 0x00000003ff021219 */ /* 0x000fe40000011608 */
[----:B------:R-:W1:Y:S02]  /*d930*/  LDC.64 R8, c[0x0][0x3f8] ;  /* 0x0000fe00ff087b82 */ /* 0x000e640000000a00 */
[----:B------:R-:W-:-:S05]  /*d940*/  IADD3 R3, -R2, RZ, RZ ;  /* 0x000000ff02037210 */ /* 0x000fca0007ffe1ff */
[----:B------:R-:W-:Y:S01]  /*d950*/  IMAD R11, R11, R3, R6 ;  /* 0x000000030b0b7224 */ /* 0x000fe200078e0206 */
[----:B------:R-:W-:-:S03]  /*d960*/  SHF.R.S32.HI R3, RZ, 0x1f, R2 ;  /* 0x0000001fff037819 */ /* 0x000fc60000011402 */
[----:B------:R-:W-:-:S04]  /*d970*/  IMAD.WIDE.U32 R2, R5, UR4, R2 ;  /* 0x0000000405027c25 */ /* 0x000fc8000f8e0002 */
[----:B------:R-:W-:Y:S01]  /*d980*/  IMAD.IADD R13, R13, 0x1, R3 ;  /* 0x000000010d0d7824 */ /* 0x000fe200078e0203 */
[----:B-1----:R-:W-:-:S04]  /*d990*/  LEA R8, P1, R2, R8, 0x2 ;  /* 0x0000000802087211 */ /* 0x002fc800078210ff */
[----:B------:R-:W-:-:S05]  /*d9a0*/  LEA.HI.X R9, R2, R9, R13, 0x2, P1 ;  /* 0x0000000902097211 */ /* 0x000fca00008f140d */
[----:B------:R1:W5:Y:S04]  /*d9b0*/  LDG.E R8, desc[UR6][R8.64] ;  /* 0x0000000608087981 */ /* 0x000368000c1e1900 */
.L_x_188:
[----:B------:R-:W2:Y:S01]  /*d9c0*/  S2R R3, SR_CgaCtaId ;  /* 0x0000000000037919 */ /* 0x000ea20000008800 */
[----:B------:R-:W-:-:S04]  /*d9d0*/  MOV R2, 0x400 ;  /* 0x0000040000027802 */ /* 0x000fc80000000f00 */
[----:B--2---:R-:W-:Y:S02]  /*d9e0*/  LEA R2, R3, R2, 0x18 ;  /* 0x0000000203027211 */ /* 0x004fe400078ec0ff */
[----:B------:R-:W-:-:S03]  /*d9f0*/  SHF.L.U32 R3, R10, 0x1f, RZ ;  /* 0x0000001f0a037819 */ /* 0x000fc600000006ff */
[----:B------:R-:W-:-:S04]  /*da00*/  IMAD R2, R7, 0x8, R2 ;  /* 0x0000000807027824 */ /* 0x000fc800078e0202 */
[----:B------:R-:W2:Y:S02]  /*da10*/  SYNCS.PHASECHK.TRANS64.TRYWAIT P1, [R2+URZ+0x38840], R3 ;  /* 0x03884003020075a7 */ /* 0x000ea4000802017f */
[----:B--2---:R-:W-:Y:S05]  /*da20*/  @!P1 BRA `(.L_x_189) ;  /* 0x0000001c00109947 */ /* 0x004fea0003800000 */
.L_x_234:
[----:B-1----:R-:W1:Y:S01]  /*da30*/  S2R R9, SR_TID.X ;  /* 0x0000000000097919 */ /* 0x002e620000002100 */
[----:B------:R-:W-:Y:S01]  /*da40*/  UPRMT UR4, UR38, 0x9910, URZ ;  /* 0x0000991026047896 */ /* 0x000fe2000800003f */
[----:B-1----:R-:W-:-:S13]  /*da50*/  LOP3.LUT P1, RZ, R9, 0x7f, RZ, 0xc0, !PT ;  /* 0x0000007f09ff7812 */ /* 0x002fda000782c0ff */
[----:B--2---:R-:W-:-:S04]  /*da60*/  @!P1 IMAD.MOV.U32 R3, RZ, RZ, 0xa000 ;  /* 0x0000a000ff039424 */ /* 0x004fc800078e00ff */
[----:B------:R1:W-:Y:S02]  /*da70*/  @!P1 SYNCS.ARRIVE.TRANS64 RZ, [R2+URZ+0x38830], R3 ;  /* 0x0388300302ff99a7 */ /* 0x0003e4000800003f */
[----:B-1----:R-:W-:-:S04]  /*da80*/  MOV R3, UR4 ;  /* 0x0000000400037c02 */ /* 0x002fc80008000f00 */
[----:B------:R-:W-:-:S13]  /*da90*/  ISETP.NE.AND P2, PT, R3, 0x2, PT ;  /* 0x000000020300780c */ /* 0x000fda0003f45270 */
[----:B------:R-:W-:Y:S05]  /*daa0*/  @P2 BRA `(.L_x_190) ;  /* 0x0000000000042947 */ /* 0x000fea0003800000 */
[----:B------:R-:W-:Y:S01]  /*dab0*/  BPT.TRAP 0x1 ;  /* 0x000000040000795c */ /* 0x000fe20000300000 */
.L_x_190:
[----:B------:R-:W2:Y:S02]  /*dac0*/  LDL R3, [R1+0x4] ;  /* 0x0000040001037983 */ /* 0x000ea40000100800 */
[----:B--2---:R-:W-:-:S13]  /*dad0*/  ISETP.NE.AND P1, PT, R3, RZ, PT ;  /* 0x000000ff0300720c */ /* 0x004fda0003f25270 */
[----:B------:R-:W-:Y:S05]  /*dae0*/  @P1 BRA `(.L_x_191) ;  /* 0x0000000000041947 */ /* 0x000fea0003800000 */
[----:B------:R-:W-:Y:S01]  /*daf0*/  BPT.TRAP 0x1 ;  /* 0x000000040000795c */ /* 0x000fe20000300000 */
.L_x_191:
        /* <DEDUP_REMOVED lines=21> */
[----:B------:R-:W-:Y:S01]  /*dc50*/  R2UR UR14, R2 ;  /* 0x00000000020e72ca */ /* 0x000fe200000e0000 */
[----:B------:R-:W-:-:S12]  /*dc60*/  IMAD R2, R16, 0x8, R3 ;  /* 0x0000000810027824 */ /* 0x000fd800078e0203 */
        /* <DEDUP_REMOVED lines=17> */
.L_x_235:
[----:B------:R-:W2:Y:S02]  /*dd80*/  S2R R3, SR_TID.X ;  /* 0x0000000000037919 */ /* 0x000ea40000002100 */
[----:B--2---:R-:W-:-:S13]  /*dd90*/  LOP3.LUT P1, RZ, R3, 0x7f, RZ, 0xc0, !PT ;  /* 0x0000007f03ff7812 */ /* 0x004fda000782c0ff */
[----:B------:R-:W-:-:S04]  /*dda0*/  @!P1 IMAD.MOV.U32 R3, RZ, RZ, 0xa000 ;  /* 0x0000a000ff039424 */ /* 0x000fc800078e00ff */
[----:B------:R2:W-:Y:S01]  /*ddb0*/  @!P1 SYNCS.ARRIVE.TRANS64 RZ, [R2+URZ+0x38850], R3 ;  /* 0x0388500302ff99a7 */ /* 0x0005e2000800003f */
[----:B------:R-:W-:Y:S05]  /*ddc0*/  @P2 BRA `(.L_x_193) ;  /* 0x0000000000042947 */ /* 0x000fea0003800000 */
[----:B------:R-:W-:Y:S01]  /*ddd0*/  BPT.TRAP 0x1 ;  /* 0x000000040000795c */ /* 0x000fe20000300000 */
.L_x_193:
[----:B--2---:R-:W2:Y:S02]  /*dde0*/  LDL R3, [R1+0x4] ;  /* 0x0000040001037983 */ /* 0x004ea40000100800 */
[----:B--2---:R-:W-:-:S13]  /*ddf0*/  ISETP.NE.AND P1, PT, R3, RZ, PT ;  /* 0x000000ff0300720c */ /* 0x004fda0003f25270 */
[----:B------:R-:W-:Y:S05]  /*de00*/  @P1 BRA `(.L_x_194) ;  /* 0x0000000000041947 */ /* 0x000fea0003800000 */
[----:B------:R-:W-:Y:S01]  /*de10*/  BPT.TRAP 0x1 ;  /* 0x000000040000795c */ /* 0x000fe20000300000 */
.L_x_194:
[----:B------:R-:W2:Y:S01]  /*de20*/  LDL.LU R13, [R1] ;  /* 0x00000000010d7983 */ /* 0x000ea20000300800 */
[----:B------:R-:W-:Y:S01]  /*de30*/  MOV R3, 0x400 ;  /* 0x0000040000037802 */ /* 0x000fe20000000f00 */
[----:B------:R-:W-:Y:S01]  /*de40*/  IMAD R16, R16, 0x5000, R21 ;  /* 0x0000500010107824 */ /* 0x000fe200078e0215 */
[----:B------:R-:W-:Y:S01]  /*de50*/  R2UR UR5, R20 ;  /* 0x00000000140572ca */ /* 0x000fe200000e0000 */
[----:B------:R-:W3:Y:S01]  /*de60*/  S2R R9, SR_CgaCtaId ;  /* 0x0000000000097919 */ /* 0x000ee20000008800 */
[----:B------:R-:W-:Y:S01]  /*de70*/  R2UR UR9, R2 ;  /* 0x00000000020972ca */ /* 0x000fe200000e0000 */
[----:B------:R-:W-:Y:S01]  /*de80*/  UIADD3 UR4, UP0, UR36, 0x470, URZ ;  /* 0x0000047024047890 */ /* 0x000fe2000ff1e03f */
[----:B------:R-:W-:Y:S01]  /*de90*/  R2UR UR13, R4 ;  /* 0x00000000040d72ca */ /* 0x000fe200000e0000 */
[----:B------:R-:W-:Y:S01]  /*dea0*/  UMOV UR10, URZ ;  /* 0x0000003f000a7c82 */ /* 0x000fe20008000000 */
[----:B------:R-:W-:Y:S01]  /*deb0*/  R2UR UR12, R0 ;  /* 0x00000000000c72ca */ /* 0x000fe200000e0000 */
[----:B------:R-:W-:Y:S01]  /*dec0*/  UMOV UR18, 0x30000 ;  /* 0x0003000000127882 */ /* 0x000fe20000000000 */
[----:B------:R-:W-:Y:S01]  /*ded0*/  UMOV UR6, 0x0 ;  /* 0x0000000000067882 */ /* 0x000fe20000000000 */
[----:B------:R-:W-:Y:S01]  /*dee0*/  UMOV UR7, 0x14f00000 ;  /* 0x14f0000000077882 */ /* 0x000fe20000000000 */
[----:B------:R-:W-:Y:S01]  /*def0*/  UMOV UR17, 0x40 ;  /* 0x0000004000117882 */ /* 0x000fe20000000000 */
[----:B------:R4:W-:Y:S01]  /*df00*/  STL [R1], R11 ;  /* 0x0000000b01007387 */ /* 0x0009e20000100800 */
[----:B------:R-:W-:-:S03]  /*df10*/  IMAD.MOV.U32 R4, RZ, RZ, R8 ;  /* 0x000000ffff047224 */ /* 0x000fc600078e0008 */
[----:B------:R-:W-:Y:S01]  /*df20*/  UIADD3 UR9, UR9, 0x38850, URZ ;  /* 0x0003885009097890 */ /* 0x000fe2000fffe03f */
[----:B---3--:R-:W-:-:S04]  /*df30*/  LEA R3, R9, R3, 0x18 ;  /* 0x0000000309037211 */ /* 0x008fc800078ec0ff */
[----:B------:R-:W-:-:S04]  /*df40*/  LEA R16, R16, R3, 0x1 ;  /* 0x0000000310107211 */ /* 0x000fc800078e08ff */
[----:B------:R-:W-:-:S13]  /*df50*/  R2UR UR14, R16 ;  /* 0x00000000100e72ca */ /* 0x000fda00000e0000 */
[----:B------:R-:W-:Y:S02]  /*df60*/  UIADD3 UR8, UR14, 0x400, URZ ;  /* 0x000004000e087890 */ /* 0x000fe4000fffe03f */
[----:B------:R-:W-:Y:S02]  /*df70*/  UIADD3 UR15, UR14, 0x2c00, URZ ;  /* 0x00002c000e0f7890 */ /* 0x000fe4000fffe03f */
[----:B------:R-:W-:Y:S02]  /*df80*/  UIADD3 UR16, UR14, 0x5400, URZ ;  /* 0x000054000e107890 */ /* 0x000fe4000fffe03f */
[----:B------:R-:W-:Y:S01]  /*df90*/  UIADD3 UR14, UR14, 0x7c00, URZ ;  /* 0x00007c000e0e7890 */ /* 0x000fe2000fffe03f */
[----:B--2---:R-:W-:-:S13]  /*dfa0*/  R2UR UR11, R13 ;  /* 0x000000000d0b72ca */ /* 0x004fda00000e0000 */
[----:B------:R-:W-:Y:S02]  /*dfb0*/  UIMAD UR11, UR11, 0x50, UR5 ;  /* 0x000000500b0b78a4 */ /* 0x000fe4000f8e0205 */
[----:B------:R-:W-:-:S09]  /*dfc0*/  UIADD3.X UR5, URZ, UR37, URZ, UP0, !UPT ;  /* 0x000000253f057290 */ /* 0x000fd200087fe43f */
[----:B------:R2:W-:Y:S02]  /*dfd0*/  UTMALDG.4D.MULTICAST [UR8], [UR4], UR18, desc[UR6] ;  /* 0x00000608040073b4 */ /* 0x0005e40008019812 */
[----:B--2---:R-:W-:Y:S01]  /*dfe0*/  UMOV UR8, UR15 ;  /* 0x0000000f00087c82 */ /* 0x004fe20008000000 */
[----:B------:R-:W-:Y:S01]  /*dff0*/  UMOV UR10, UR17 ;  /* 0x00000011000a7c82 */ /* 0x000fe20008000000 */
[----:B------:R-:W-:Y:S01]  /*e000*/  UMOV UR15, 0x80 ;  /* 0x00000080000f7882 */ /* 0x000fe20000000000 */
[----:B------:R2:W-:Y:S02]  /*e010*/  UTMALDG.4D.MULTICAST [UR8], [UR4], UR18, desc[UR6] ;  /* 0x00000608040073b4 */ /* 0x0005e40008019812 */
[----:B--2---:R-:W-:Y:S01]  /*e020*/  UMOV UR8, UR16 ;  /* 0x0000001000087c82 */ /* 0x004fe20008000000 */
[----:B------:R-:W-:Y:S01]  /*e030*/  UMOV UR10, UR15 ;  /* 0x0000000f000a7c82 */ /* 0x000fe20008000000 */
[----:B------:R-:W-:Y:S01]  /*e040*/  UMOV UR15, 0xc0 ;  /* 0x000000c0000f7882 */ /* 0x000fe20000000000 */
[----:B------:R2:W-:Y:S02]  /*e050*/  UTMALDG.4D.MULTICAST [UR8], [UR4], UR18, desc[UR6] ;  /* 0x00000608040073b4 */ /* 0x0005e40008019812 */
[----:B--2---:R-:W-:Y:S01]  /*e060*/  UMOV UR8, UR14 ;  /* 0x0000000e00087c82 */ /* 0x004fe20008000000 */
[----:B------:R-:W-:-:S02]  /*e070*/  UMOV UR10, UR15 ;  /* 0x0000000f000a7c82 */ /* 0x000fc40008000000 */
[----:B------:R4:W-:Y:S02]  /*e080*/  UTMALDG.4D.MULTICAST [UR8], [UR4], UR18, desc[UR6] ;  /* 0x00000608040073b4 */ /* 0x0009e40008019812 */
[----:B----4-:R-:W-:Y:S01]  /*e090*/  NOP ;  /* 0x0000000000007918 */ /* 0x010fe20000000000 */
.L_x_187:
[----:B------:R-:W-:Y:S05]  /*e0a0*/  BSYNC B1 ;  /* 0x0000000000017941 */ /* 0x000fea0003800000 */
.L_x_186:
[----:B------:R-:W-:Y:S01]  /*e0b0*/  VIADD R16, R7, 0x1 ;  /* 0x0000000107107836 */ /* 0x000fe20000000000 */
[----:B------:R-:W-:Y:S04]  /*e0c0*/  BSSY B1, `(.L_x_195) ;  /* 0x0000089000017945 */ /* 0x000fe80003800000 */
[----:B------:R-:W-:-:S04]  /*e0d0*/  ISETP.NE.AND P1, PT, R16, 0x2, PT ;  /* 0x000000021000780c */ /* 0x000fc80003f25270 */
[----:B-1----:R-:W-:Y:S02]  /*e0e0*/  SEL R19, RZ, 0x1, P1 ;  /* 0x00000001ff137807 */ /* 0x002fe40000800000 */
[----:B------:R-:W-:Y:S02]  /*e0f0*/  SEL R16, R16, RZ, P1 ;  /* 0x000000ff10107207 */ /* 0x000fe40000800000 */
[----:B------:R-:W-:Y:S01]  /*e100*/  LOP3.LUT R19, R10, R19, RZ, 0x3c, !PT ;  /* 0x000000130a137212 */ /* 0x000fe200078e3cff */
[----:B------:R-:W-:Y:S06]  /*e110*/  @!P6 BRA `(.L_x_196) ;  /* 0x00000008000ce947 */ /* 0x000fec0003800000 */
[----:B------:R-:W-:Y:S01]  /*e120*/  IADD3 R11, R6, -0x1, RZ ;  /* 0xffffffff060b7810 */ /* 0x000fe20007ffe0ff */
        /* <DEDUP_REMOVED lines=20> */
.L_x_197:
[----:B------:R-:W2:Y:S01]  /*e270*/  S2R R3, SR_CgaCtaId ;  /* 0x0000000000037919 */ /* 0x000ea20000008800 */
[----:B------:R-:W-:-:S04]  /*e280*/  MOV R2, 0x400 ;  /* 0x0000040000027802 */ /* 0x000fc80000000f00 */
[----:B--2---:R-:W-:Y:S02]  /*e290*/  LEA R2, R3, R2, 0x18 ;  /* 0x0000000203027211 */ /* 0x004fe400078ec0ff */
[----:B------:R-:W-:-:S03]  /*e2a0*/  SHF.L.U32 R3, R19, 0x1f, RZ ;  /* 0x0000001f13037819 */ /* 0x000fc600000006ff */
[----:B------:R-:W-:-:S04]  /*e2b0*/  IMAD R2, R16, 0x8, R2 ;  /* 0x0000000810027824 */ /* 0x000fc800078e0202 */
[----:B------:R-:W2:Y:S02]  /*e2c0*/  SYNCS.PHASECHK.TRANS64.TRYWAIT P1, [R2+URZ+0x38840], R3 ;  /* 0x03884003020075a7 */ /* 0x000ea4000802017f */
[----:B--2---:R-:W-:Y:S05]  /*e2d0*/  @!P1 BRA `(.L_x_198) ;  /* 0x00000014000c9947 */ /* 0x004fea0003800000 */
.L_x_236:
        /* <DEDUP_REMOVED lines=9> */
.L_x_199:
[----:B------:R-:W2:Y:S02]  /*e370*/  LDL R3, [R1+0x4] ;  /* 0x0000040001037983 */ /* 0x000ea40000100800 */
[----:B--2---:R-:W-:-:S13]  /*e380*/  ISETP.NE.AND P1, PT, R3, RZ, PT ;  /* 0x000000ff0300720c */ /* 0x004fda0003f25270 */
[----:B------:R-:W-:Y:S05]  /*e390*/  @P1 BRA `(.L_x_200) ;  /* 0x0000000000041947 */ /* 0x000fea0003800000 */
[----:B------:R-:W-:Y:S01]  /*e3a0*/  BPT.TRAP 0x1 ;  /* 0x000000040000795c */ /* 0x000fe20000300000 */
.L_x_200:
        /* <DEDUP_REMOVED lines=40> */
.L_x_237:
[----:B------:R-:W2:Y:S02]  /*e630*/  S2R R3, SR_TID.X ;  /* 0x0000000000037919 */ /* 0x000ea40000002100 */
[----:B--2---:R-:W-:-:S13]  /*e640*/  LOP3.LUT P1, RZ, R3, 0x7f, RZ, 0xc0, !PT ;  /* 0x0000007f03ff7812 */ /* 0x004fda000782c0ff */
[----:B------:R-:W-:-:S04]  /*e650*/  @!P1 MOV R3, 0xa000 ;  /* 0x0000a00000039802 */ /* 0x000fc80000000f00 */
[----:B------:R2:W-:Y:S01]  /*e660*/  @!P1 SYNCS.ARRIVE.TRANS64 RZ, [R2+URZ+0x38850], R3 ;  /* 0x0388500302ff99a7 */ /* 0x0005e2000800003f */
[----:B------:R-:W-:Y:S05]  /*e670*/  @P2 BRA `(.L_x_202) ;  /* 0x0000000000042947 */ /* 0x000fea0003800000 */
[----:B------:R-:W-:Y:S01]  /*e680*/  BPT.TRAP 0x1 ;  /* 0x000000040000795c */ /* 0x000fe20000300000 */
.L_x_202:
[----:B--2---:R-:W2:Y:S02]  /*e690*/  LDL R3, [R1+0x4] ;  /* 0x0000040001037983 */ /* 0x004ea40000100800 */
[----:B--2---:R-:W-:-:S13]  /*e6a0*/  ISETP.NE.AND P1, PT, R3, RZ, PT ;  /* 0x000000ff0300720c */ /* 0x004fda0003f25270 */
[----:B------:R-:W-:Y:S05]  /*e6b0*/  @P1 BRA `(.L_x_203) ;  /* 0x0000000000041947 */ /* 0x000fea0003800000 */
[----:B------:R-:W-:Y:S01]  /*e6c0*/  BPT.TRAP 0x1 ;  /* 0x000000040000795c */ /* 0x000fe20000300000 */
.L_x_203:
[----:B-1----:R-:W2:Y:S01]  /*e6d0*/  LDL.LU R10, [R1] ;  /* 0x00000000010a7983 */ /* 0x002ea20000300800 */
[----:B------:R-:W-:Y:S01]  /*e6e0*/  MOV R3, 0x400 ;  /* 0x0000040000037802 */ /* 0x000fe20000000f00 */
[----:B------:R-:W-:Y:S01]  /*e6f0*/  IMAD R7, R7, 0x5000, R21 ;  /* 0x0000500007077824 */ /* 0x000fe200078e0215 */
[----:B------:R-:W-:Y:S01]  /*e700*/  R2UR UR5, R20 ;  /* 0x00000000140572ca */ /* 0x000fe200000e0000 */
[----:B------:R-:W1:Y:S01]  /*e710*/  S2R R9, SR_CgaCtaId ;  /* 0x0000000000097919 */ /* 0x000e620000008800 */
        /* <DEDUP_REMOVED lines=12> */
[----:B-1----:R-:W-:-:S05]  /*e7e0*/  LEA R3, R9, R3, 0x18 ;  /* 0x0000000309037211 */ /* 0x002fca00078ec0ff */
[----:B------:R-:W-:-:S05]  /*e7f0*/  IMAD R7, R7, 0x2, R3 ;  /* 0x0000000207077824 */ /* 0x000fca00078e0203 */
        /* <DEDUP_REMOVED lines=21> */
.L_x_196:
[----:B------:R-:W-:Y:S05]  /*e950*/  BSYNC B1 ;  /* 0x0000000000017941 */ /* 0x000fea0003800000 */
.L_x_195:
[C---:B------:R-:W-:Y:S02]  /*e960*/  ISETP.GT.AND P1, PT, R6.reuse, 0x1, PT ;  /* 0x000000010600780c */ /* 0x040fe40003f24270 */
[----:B------:R-:W-:-:S11]  /*e970*/  IADD3 R6, R6, -0x2, RZ ;  /* 0xfffffffe06067810 */ /* 0x000fd60007ffe0ff */
[----:B------:R-:W-:Y:S05]  /*e980*/  @P1 BRA `(.L_x_204) ;  /* 0xffffffec009c1947 */ /* 0x000fea000383ffff */
.L_x_185:
[----:B------:R-:W-:Y:S05]  /*e990*/  BSYNC B0 ;  /* 0x0000000000007941 */ /* 0x000fea0003800000 */
.L_x_174:
[----:B------:R-:W-:Y:S04]  /*e9a0*/  BSSY B0, `(.L_x_205) ;  /* 0x000003c000007945 */ /* 0x000fe80003800000 */
[----:B------:R-:W-:Y:S05]  /*e9b0*/  @!P6 BRA `(.L_x_206) ;  /* 0x0000000000e8e947 */ /* 0x000fea0003800000 */
[----:B------:R-:W3:Y:S01]  /*e9c0*/  S2R R3, SR_CgaCtaId ;  /* 0x0000000000037919 */ /* 0x000ee20000008800 */
[----:B------:R-:W-:-:S04]  /*e9d0*/  MOV R2, 0x400 ;  /* 0x0000040000027802 */ /* 0x000fc80000000f00 */
[----:B---3--:R-:W-:-:S05]  /*e9e0*/  LEA R2, R3, R2, 0x18 ;  /* 0x0000000203027211 */ /* 0x008fca00078ec0ff */
[----:B------:R-:W-:Y:S01]  /*e9f0*/  IMAD R3, R16, 0x8, R2 ;  /* 0x0000000810037824 */ /* 0x000fe200078e0202 */
[----:B------:R-:W-:-:S04]  /*ea00*/  SHF.L.U32 R2, R19, 0x1f, RZ ;  /* 0x0000001f13027819 */ /* 0x000fc800000006ff */
[----:B------:R-:W3:Y:S02]  /*ea10*/  SYNCS.PHASECHK.TRANS64.TRYWAIT P0, [R3+URZ+0x38860], R2 ;  /* 0x03886002030075a7 */ /* 0x000ee4000800017f */
[----:B---3--:R-:W-:Y:S05]  /*ea20*/  @!P0 BRA `(.L_x_207) ;  /* 0x0000000c00608947 */ /* 0x008fea0003800000 */
.L_x_238:
        /* <DEDUP_REMOVED lines=9> */
.L_x_208:
[----:B------:R-:W3:Y:S02]  /*eac0*/  LDL R2, [R1+0x4] ;  /* 0x0000040001027983 */ /* 0x000ee40000100800 */
[----:B---3--:R-:W-:-:S13]  /*ead0*/  ISETP.NE.AND P0, PT, R2, RZ, PT ;  /* 0x000000ff0200720c */ /* 0x008fda0003f05270 */
[----:B------:R-:W-:Y:S05]  /*eae0*/  @P0 BRA `(.L_x_209) ;  /* 0x0000000000040947 */ /* 0x000fea0003800000 */
[----:B------:R-:W-:Y:S01]  /*eaf0*/  BPT.TRAP 0x1 ;  /* 0x000000040000795c */ /* 0x000fe20000300000 */
.L_x_209:
[----:B------:R-:W3:Y:S01]  /*eb00*/  LDL R2, [R1] ;  /* 0x0000000001027983 */ /* 0x000ee20000100800 */
[----:B------:R-:W-:Y:S01]  /*eb10*/  MOV R5, 0x400 ;  /* 0x0000040000057802 */ /* 0x000fe20000000f00 */
[----:B-1----:R-:W1:Y:S01]  /*eb20*/  S2R R6, SR_CgaCtaId ;  /* 0x0000000000067919 */ /* 0x002e620000008800 */
[----:B------:R-:W-:Y:S01]  /*eb30*/  IMAD R21, R16, 0x5000, R21 ;  /* 0x0000500010157824 */ /* 0x000fe200078e0215 */
[----:B------:R-:W-:Y:S02]  /*eb40*/  R2UR UR5, R20 ;  /* 0x00000000140572ca */ /* 0x000fe400000e0000 */
[----:B------:R-:W-:Y:S01]  /*eb50*/  R2UR UR9, R3 ;  /* 0x00000000030972ca */ /* 0x000fe200000e0000 */
[----:B------:R-:W-:Y:S01]  /*eb60*/  UIADD3 UR4, UP0, UR36, 0x470, URZ ;  /* 0x0000047024047890 */ /* 0x000fe2000ff1e03f */
[----:B------:R-:W-:Y:S02]  /*eb70*/  R2UR UR12, R0 ;  /* 0x00000000000c72ca */ /* 0x000fe400000e0000 */
[----:B------:R-:W-:-:S02]  /*eb80*/  R2UR UR13, R4 ;  /* 0x00000000040d72ca */ /* 0x000fc400000e0000 */
[----:B-1----:R-:W-:-:S04]  /*eb90*/  LEA R5, R6, R5, 0x18 ;  /* 0x0000000506057211 */ /* 0x002fc800078ec0ff */
[----:B------:R-:W-:-:S04]  /*eba0*/  LEA R21, R21, R5, 0x1 ;  /* 0x0000000515157211 */ /* 0x000fc800078e08ff */
        /* <DEDUP_REMOVED lines=10> */
[----:B------:R-:W-:Y:S01]  /*ec50*/  UIADD3 UR14, UR14, 0x7c00, URZ ;  /* 0x00007c000e0e7890 */ /* 0x000fe2000fffe03f */
[----:B---3--:R-:W-:-:S13]  /*ec60*/  R2UR UR11, R2 ;  /* 0x00000000020b72ca */ /* 0x008fda00000e0000 */
        /* <DEDUP_REMOVED lines=15> */
.L_x_206:
[----:B------:R-:W-:Y:S05]  /*ed60*/  BSYNC B0 ;  /* 0x0000000000007941 */ /* 0x000fea0003800000 */
.L_x_205:
[----:B------:R-:W3:Y:S01]  /*ed70*/  LDL.LU R0, [R1+0x14] ;  /* 0x0000140001007983 */ /* 0x000ee20000300800 */
[----:B------:R-:W-:-:S03]  /*ed80*/  ULDC UR4, c[0x0][0xda4] ;  /* 0x0003690000047ab9 */ /* 0x000fc60000000800 */
[----:B------:R-:W4:Y:S01]  /*ed90*/  LDL.LU R2, [R1+0x1c] ;  /* 0x00001c0001027983 */ /* 0x000f220000300800 */
[----:B------:R-:W-:-:S05]  /*eda0*/  VIADD R16, R16, 0x1 ;  /* 0x0000000110107836 */ /* 0x000fca0000000000 */
[----:B------:R-:W-:-:S04]  /*edb0*/  ISETP.NE.AND P0, PT, R16, 0x2, PT ;  /* 0x000000021000780c */ /* 0x000fc80003f05270 */
[----:B------:R-:W-:Y:S01]  /*edc0*/  SEL R16, R16, RZ, P0 ;  /* 0x000000ff10107207 */ /* 0x000fe20000000000 */
[----:B---3--:R-:W-:Y:S01]  /*edd0*/  VIADD R0, R0, UR39 ;  /* 0x0000002700007c36 */ /* 0x008fe20008000000 */
[----:B----4-:R-:W-:-:S04]  /*ede0*/  IADD3 R2, R2, 0x1, RZ ;  /* 0x0000000102027810 */ /* 0x010fc80007ffe0ff */
[----:B------:R3:W-:Y:S01]  /*edf0*/  STL [R1+0x14], R0 ;  /* 0x0000140001007387 */ /* 0x0007e20000100800 */
[----:B------:R-:W-:-:S03]  /*ee00*/  ISETP.GE.AND P1, PT, R0, UR4, PT ;  /* 0x0000000400007c0c */ /* 0x000fc6000bf26270 */
[----:B------:R4:W-:Y:S01]  /*ee10*/  STL [R1+0x1c], R2 ;  /* 0x00001c0201007387 */ /* 0x0009e20000100800 */
[----:B---3--:R-:W-:-:S04]  /*ee20*/  SEL R0, RZ, 0x1, P0 ;  /* 0x00000001ff007807 */ /* 0x008fc80000000000 */
[----:B------:R-:W-:-:S05]  /*ee30*/  LOP3.LUT R19, R19, R0, RZ, 0x3c, !PT ;  /* 0x0000000013137212 */ /* 0x000fca00078e3cff */
[----:B----4-:R-:W-:Y:S05]  /*ee40*/  @!P1 BRA `(.L_x_210) ;  /* 0xffffffc800fc9947 */ /* 0x010fea000383ffff */
[----:B------:R-:W-:-:S07]  /*ee50*/  LOP3.LUT R2, R2, 0x1, RZ, 0xc, !PT ;  /* 0x0000000102027812 */ /* 0x000fce00078e0cff */
.L_x_157:
[----:B------:R-:W3:Y:S01]  /*ee60*/  S2R R3, SR_CgaCtaId ;  /* 0x0000000000037919 */ /* 0x000ee20000008800 */
[----:B------:R-:W-:Y:S01]  /*ee70*/  MOV R0, 0x400 ;  /* 0x0000040000007802 */ /* 0x000fe20000000f00 */
[----:B------:R-:W-:Y:S03]  /*ee80*/  BSSY B0, `(.L_x_211) ;  /* 0x0000005000007945 */ /* 0x000fe60003800000 */
[----:B---3--:R-:W-:Y:S02]  /*ee90*/  LEA R0, R3, R0, 0x18 ;  /* 0x0000000003007211 */ /* 0x008fe400078ec0ff */
[----:B------:R-:W-:-:S04]  /*eea0*/  SHF.L.U32 R3, R2, 0x1f, RZ ;  /* 0x0000001f02037819 */ /* 0x000fc800000006ff */
[----:B------:R-:W3:Y:S02]  /*eeb0*/  SYNCS.PHASECHK.TRANS64.TRYWAIT P0, [R0+URZ+0x38820], R3 ;  /* 0x03882003000075a7 */ /* 0x000ee4000800017f */
[----:B---3--:R-:W-:Y:S05]  /*eec0*/  @!P0 BRA `(.L_x_212) ;  /* 0x00000008004c8947 */ /* 0x008fea0003800000 */
.L_x_239:
[----:B------:R-:W-:Y:S05]  /*eed0*/  BSYNC B0 ;  /* 0x0000000000007941 */ /* 0x000fea0003800000 */
.L_x_211:
[----:B------:R-:W-:-:S03]  /*eee0*/  UMOV UR4, 0xffffffff ;  /* 0xffffffff00047882 */ /* 0x000fc60000000000 */
[----:B------:R-:W-:Y:S05]  /*eef0*/  BRA.DIV UR4, `(.L_x_213) ;  /* 0x0000000a04547947 */ /* 0x000fea000b800000 */
[----:B------:R-:W4:Y:S02]  /*ef00*/  S2R R2, SR_TID.X ;  /* 0x0000000000027919 */ /* 0x000f240000002100 */
[----:B----4-:R-:W-:-:S04]  /*ef10*/  SHF.R.U32.HI R2, RZ, 0x5, R2 ;  /* 0x00000005ff027819 */ /* 0x010fc80000011602 */
[----:B------:R-:W-:-:S05]  /*ef20*/  LOP3.LUT R2, R2, 0x3, RZ, 0xc0, !PT ;  /* 0x0000000302027812 */ /* 0x000fca00078ec0ff */
[----:B--2---:R2:W4:Y:S02]  /*ef30*/  SHFL.IDX PT, R14, R2, RZ, 0x1f ;  /* 0x00001fff020e7589 */ /* 0x00452400000e0000 */
.L_x_242:
[----:B----4-:R-:W-:Y:S01]  /*ef40*/  ISETP.NE.AND P0, PT, R14, RZ, PT ;  /* 0x000000ff0e00720c */ /* 0x010fe20003f05270 */
[----:B------:R-:W-:-:S12]  /*ef50*/  BSSY B0, `(.L_x_214) ;  /* 0x0000026000007945 */ /* 0x000fd80003800000 */
[----:B------:R-:W-:Y:S05]  /*ef60*/  @P0 BRA `(.L_x_215) ;  /* 0x0000000000900947 */ /* 0x000fea0003800000 */
[----:B------:R-:W-:-:S03]  /*ef70*/  UMOV UR4, 0xffffffff ;  /* 0xffffffff00047882 */ /* 0x000fc60000000000 */
[----:B------:R-:W-:Y:S05]  /*ef80*/  BRA.DIV UR4, `(.L_x_216) ;  /* 0x0000000a04647947 */ /* 0x000fea000b800000 */
[----:B------:R-:W-:-:S13]  /*ef90*/  ELECT P6, URZ, PT ;  /* 0x00000000003f782f */ /* 0x000fda00038c0000 */
.L_x_245:
[----:B------:R-:W-:Y:S05]  /*efa0*/  @!P6 BRA `(.L_x_215) ;  /* 0x000000000080e947 */ /* 0x000fea0003800000 */
[----:B--2---:R-:W2:Y:S02]  /*efb0*/  LDL R2, [R1+0x24] ;  /* 0x0000240001027983 */ /* 0x004ea40000100800 */
[----:B--2---:R-:W-:-:S13]  /*efc0*/  R2UR UR4, R2 ;  /* 0x00000000020472ca */ /* 0x004fda00000e0000 */
[----:B------:R-:W-:-:S06]  /*efd0*/  ULOP3.LUT UR4, UR4, 0x2, URZ, 0xfc, !UPT ;  /* 0x0000000204047892 */ /* 0x000fcc000f8efc3f */
[----:B------:R-:W-:-:S05]  /*efe0*/  IMAD.U32 R2, RZ, RZ, UR4 ;  /* 0x00000004ff027e24 */ /* 0x000fca000f8e00ff */
[----:B------:R-:W-:-:S13]  /*eff0*/  ISETP.NE.AND P2, PT, R2, 0x3, PT ;  /* 0x000000030200780c */ /* 0x000fda0003f45270 */
[----:B------:R-:W-:Y:S05]  /*f000*/  @!P2 BRA `(.L_x_217) ;  /* 0x000000000004a947 */ /* 0x000fea0003800000 */
[----:B------:R-:W-:Y:S01]  /*f010*/  BPT.TRAP 0x1 ;  /* 0x000000040000795c */ /* 0x000fe20000300000 */
.L_x_217:
[----:B---3--:R-:W-:Y:S01]  /*f020*/  VIADD R3, R0, 0x38840 ;  /* 0x0003884000037836 */ /* 0x008fe20000000000 */
[----:B------:R-:W-:Y:S01]  /*f030*/  SHF.L.U32 R5, R19, 0x1f, RZ ;  /* 0x0000001f13057819 */ /* 0x000fe200000006ff */
[----:B------:R-:W-:-:S03]  /*f040*/  VIADD R2, R16, 0x1 ;  /* 0x0000000110027836 */ /* 0x000fc60000000000 */
[----:B-1----:R-:W-:Y:S02]  /*f050*/  LEA R6, R16, R3, 0x3 ;  /* 0x0000000310067211 */ /* 0x002fe400078e18ff */
[----:B------:R-:W-:Y:S02]  /*f060*/  ISETP.NE.AND P1, PT, R2, 0x2, PT ;  /* 0x000000020200780c */ /* 0x000fe40003f25270 */
[----:B------:R-:W1:Y:S02]  /*f070*/  SYNCS.PHASECHK.TRANS64.TRYWAIT P0, [R6+URZ], R5 ;  /* 0x00000005060075a7 */ /* 0x000e64000800017f */
[----:B------:R-:W-:-:S04]  /*f080*/  SEL R4, RZ, 0x1, P1 ;  /* 0x00000001ff047807 */ /* 0x000fc80000800000 */
[----:B------:R-:W-:Y:S02]  /*f090*/  LOP3.LUT R19, R19, R4, RZ, 0x3c, !PT ;  /* 0x0000000413137212 */ /* 0x000fe400078e3cff */
[----:B------:R-:W-:Y:S02]  /*f0a0*/  SEL R4, R2, RZ, P1 ;  /* 0x000000ff02047207 */ /* 0x000fe40000800000 */
[----:B------:R-:W-:-:S03]  /*f0b0*/  SHF.L.U32 R2, R19, 0x1f, RZ ;  /* 0x0000001f13027819 */ /* 0x000fc600000006ff */
[----:B------:R-:W-:Y:S01]  /*f0c0*/  IMAD R3, R4, 0x8, R3 ;  /* 0x0000000804037824 */ /* 0x000fe200078e0203 */
[----:B-1----:R-:W-:Y:S06]  /*f0d0*/  @!P0 BRA `(.L_x_218) ;  /* 0x0000000800308947 */ /* 0x002fec0003800000 */
.L_x_246:
[----:B------:R-:W2:Y:S02]  /*f0e0*/  SYNCS.PHASECHK.TRANS64.TRYWAIT P0, [R3+URZ], R2 ;  /* 0x00000002030075a7 */ /* 0x000ea4000800017f */
[----:B--2---:R-:W-:Y:S05]  /*f0f0*/  @!P0 BRA `(.L_x_219) ;  /* 0x00000008003c8947 */ /* 0x004fea0003800000 */
.L_x_247:
[----:B------:R-:W-:Y:S05]  /*f100*/  @!P2 BRA `(.L_x_220) ;  /* 0x000000000004a947 */ /* 0x000fea0003800000 */
[----:B------:R-:W-:Y:S01]  /*f110*/  BPT.TRAP 0x1 ;  /* 0x000000040000795c */ /* 0x000fe20000300000 */
.L_x_220:
[----:B--2---:R-:W-:-:S05]  /*f120*/  IADD3 R3, R0, 0x38860, RZ ;  /* 0x0003886000037810 */ /* 0x004fca0007ffe0ff */
[----:B------:R-:W-:-:S04]  /*f130*/  IMAD R16, R16, 0x8, R3 ;  /* 0x0000000810107824 */ /* 0x000fc800078e0203 */
[----:B------:R-:W2:Y:S02]  /*f140*/  SYNCS.PHASECHK.TRANS64.TRYWAIT P0, [R16+URZ], R5 ;  /* 0x00000005100075a7 */ /* 0x000ea4000800017f */
[----:B--2---:R-:W-:Y:S05]  /*f150*/  @!P0 BRA `(.L_x_221) ;  /* 0x0000000800388947 */ /* 0x004fea0003800000 */
.L_x_248:
[----:B------:R-:W-:-:S07]  /*f160*/  IMAD R3, R4, 0x8, R3 ;  /* 0x0000000804037824 */ /* 0x000fce00078e0203 */
.L_x_222:
[----:B---3--:R3:W4:Y:S02]  /*f170*/  SYNCS.PHASECHK.TRANS64.TRYWAIT P0, [R3+URZ], R2 ;  /* 0x00000002030075a7 */ /* 0x008724000800017f */
[----:B----4-:R-:W-:Y:S05]  /*f180*/  @!P0 NANOSLEEP.SYNCS 0x989680 ;  /* 0x009896800000895d */ /* 0x010fea0003900000 */
[----:B------:R-:W4:Y:S02]  /*f190*/  @!P0 SYNCS.PHASECHK.TRANS64 P0, [R3+URZ], R2 ;  /* 0x00000002030085a7 */ /* 0x000f24000800007f */
[----:B----4-:R-:W-:Y:S05]  /*f1a0*/  @!P0 BRA `(.L_x_222) ;  /* 0xfffffffc00f08947 */ /* 0x010fea000383ffff */
.L_x_215:
[----:B------:R-:W-:Y:S05]  /*f1b0*/  BSYNC B0 ;  /* 0x0000000000007941 */ /* 0x000fea0003800000 */
.L_x_214:
[----:B------:R-:W-:Y:S05]  /*f1c0*/  EXIT ;  /* 0x000000000000794d */ /* 0x000fea0003800000 */
.L_x_131:
[----:B------:R-:W-:-:S13]  /*f1d0*/  R2UR UR4, R18 ;  /* 0x00000000120472ca */ /* 0x000fda00000e0000 */
[----:B-1----:R-:W-:-:S04]  /*f1e0*/  MOV R3, UR4 ;  /* 0x0000000400037c02 */ /* 0x002fc80008000f00 */
[----:B------:R1:W2:Y:S03]  /*f1f0*/  SYNCS.PHASECHK.TRANS64.TRYWAIT P1, [R3+URZ+0x38800], R0 ;  /* 0x03880000030075a7 */ /* 0x0002a6000802017f */
[----:B--2---:R-:W-:Y:S05]  /*f200*/  @!P1 NANOSLEEP.SYNCS 0x989680 ;  /* 0x009896800000995d */ /* 0x004fea0003900000 */
[----:B------:R-:W2:Y:S02]  /*f210*/  @!P1 SYNCS.PHASECHK.TRANS64 P1, [R3+URZ+0x38800], R0 ;  /* 0x03880000030095a7 */ /* 0x000ea4000802007f */
[----:B--2---:R-:W-:Y:S05]  /*f220*/  @!P1 BRA `(.L_x_131) ;  /* 0xfffffffc00e89947 */ /* 0x004fea000383ffff */
[----:B------:R-:W-:Y:S05]  /*f230*/  BRA `(.L_x_223) ;  /* 0xffffff2400487947 */ /* 0x000fea000383ffff */
.L_x_135:
[----:B--2---:R2:W3:Y:S02]  /*f240*/  SYNCS.PHASECHK.TRANS64.TRYWAIT P1, [R0+URZ+0x38830], R3 ;  /* 0x03883003000075a7 */ /* 0x0044e4000802017f */
[----:B---3--:R-:W-:Y:S05]  /*f250*/  @!P1 NANOSLEEP.SYNCS 0x989680 ;  /* 0x009896800000995d */ /* 0x008fea0003900000 */
[----:B------:R-:W3:Y:S02]  /*f260*/  @!P1 SYNCS.PHASECHK.TRANS64 P1, [R0+URZ+0x38830], R3 ;  /* 0x03883003000095a7 */ /* 0x000ee4000802007f */
[----:B---3--:R-:W-:Y:S05]  /*f270*/  @!P1 BRA `(.L_x_135) ;  /* 0xfffffffc00f09947 */ /* 0x008fea000383ffff */
[----:B------:R-:W-:Y:S05]  /*f280*/  BRA `(.L_x_134) ;  /* 0xffffff24006c7947 */ /* 0x000fea000383ffff */
.L_x_141:
[----:B--2---:R-:W-:-:S04]  /*f290*/  IMAD.U32 R4, RZ, RZ, UR60 ;  /* 0x0000003cff047e24 */ /* 0x004fc8000f8e00ff */
[----:B------:R2:W3:Y:S03]  /*f2a0*/  SYNCS.PHASECHK.TRANS64.TRYWAIT P1, [R4+URZ+0x38830], R3 ;  /* 0x03883003040075a7 */ /* 0x0004e6000802017f */
[----:B---3--:R-:W-:Y:S05]  /*f2b0*/  @!P1 NANOSLEEP.SYNCS 0x989680 ;  /* 0x009896800000995d */ /* 0x008fea0003900000 */
[----:B------:R-:W3:Y:S02]  /*f2c0*/  @!P1 SYNCS.PHASECHK.TRANS64 P1, [R4+URZ+0x38830], R3 ;  /* 0x03883003040095a7 */ /* 0x000ee4000802007f */
[----:B---3--:R-:W-:Y:S05]  /*f2d0*/  @!P1 BRA `(.L_x_141) ;  /* 0xfffffffc00ec9947 */ /* 0x008fea000383ffff */
[----:B------:R-:W-:Y:S05]  /*f2e0*/  BRA `(.L_x_140) ;  /* 0xffffff6400047947 */ /* 0x000fea000383ffff */
.L_x_145:
[----:B-12---:R-:W-:-:S04]  /*f2f0*/  IMAD.U32 R3, RZ, RZ, UR4 ;  /* 0x00000004ff037e24 */ /* 0x006fc8000f8e00ff */
[----:B------:R1:W2:Y:S03]  /*f300*/  SYNCS.PHASECHK.TRANS64.TRYWAIT P1, [R3+URZ+0x38850], R0 ;  /* 0x03885000030075a7 */ /* 0x0002a6000802017f */
[----:B--2---:R-:W-:Y:S05]  /*f310*/  @!P1 NANOSLEEP.SYNCS 0x989680 ;  /* 0x009896800000995d */ /* 0x004fea0003900000 */
[----:B------:R-:W2:Y:S02]  /*f320*/  @!P1 SYNCS.PHASECHK.TRANS64 P1, [R3+URZ+0x38850], R0 ;  /* 0x03885000030095a7 */ /* 0x000ea4000802007f */
[----:B--2---:R-:W-:Y:S05]  /*f330*/  @!P1 BRA `(.L_x_145) ;  /* 0xfffffffc00ec9947 */ /* 0x004fea000383ffff */
[----:B------:R-:W-:Y:S05]  /*f340*/  BRA `(.L_x_144) ;  /* 0xffffff8800547947 */ /* 0x000fea000383ffff */
.L_x_152:
[----:B--2---:R-:W-:-:S04]  /*f350*/  MOV R7, UR8 ;  /* 0x0000000800077c02 */ /* 0x004fc80008000f00 */
[----:B------:R2:W3:Y:S03]  /*f360*/  SYNCS.PHASECHK.TRANS64.TRYWAIT P1, [R7+URZ+0x38850], R0 ;  /* 0x03885000070075a7 */ /* 0x0004e6000802017f */
[----:B---3--:R-:W-:Y:S05]  /*f370*/  @!P1 NANOSLEEP.SYNCS 0x989680 ;  /* 0x009896800000995d */ /* 0x008fea0003900000 */
[----:B------:R-:W3:Y:S02]  /*f380*/  @!P1 SYNCS.PHASECHK.TRANS64 P1, [R7+URZ+0x38850], R0 ;  /* 0x03885000070095a7 */ /* 0x000ee4000802007f */
[----:B---3--:R-:W-:Y:S05]  /*f390*/  @!P1 BRA `(.L_x_152) ;  /* 0xfffffffc00ec9947 */ /* 0x008fea000383ffff */
[----:B------:R-:W-:Y:S05]  /*f3a0*/  BRA `(.L_x_151) ;  /* 0xffffffa400b87947 */ /* 0x000fea000383ffff */
.L_x_165:
[----:B------:R-:W1:Y:S01]  /*f3b0*/  S2R R5, SR_TID.X ;  /* 0x0000000000057919 */ /* 0x000e620000002100 */
[----:B------:R-:W-:Y:S01]  /*f3c0*/  BSSY B0, `(.L_x_224) ;  /* 0x000000a000007945 */ /* 0x000fe20003800000 */
[----:B------:R-:W-:Y:S01]  /*f3d0*/  IMAD.MOV.U32 R12, RZ, RZ, RZ ;  /* 0x000000ffff0c7224 */ /* 0x000fe200078e00ff */
[----:B------:R-:W-:Y:S01]  /*f3e0*/  MOV R11, 0x1f ;  /* 0x0000001f000b7802 */ /* 0x000fe20000000f00 */
[----:B------:R-:W-:Y:S01]  /*f3f0*/  IMAD.MOV.U32 R15, RZ, RZ, -0x1 ;  /* 0xffffffffff0f7424 */ /* 0x000fe200078e00ff */
[----:B-1----:R-:W-:-:S04]  /*f400*/  SHF.R.U32.HI R5, RZ, 0x5, R5 ;  /* 0x00000005ff057819 */ /* 0x002fc80000011605 */
[----:B------:R-:W-:-:S05]  /*f410*/  LOP3.LUT R5, R5, 0x3, RZ, 0xc0, !PT ;  /* 0x0000000305057812 */ /* 0x000fca00078ec0ff */
[----:B------:R-:W-:-:S07]  /*f420*/  IMAD.MOV.U32 R13, RZ, RZ, R5 ;  /* 0x000000ffff0d7224 */ /* 0x000fce00078e0005 */
[----:B------:R-:W-:Y:S05]  /*f430*/  WARPSYNC.COLLECTIVE R15, `(.L_x_225) ;  /* 0x000000000f087348 */ /* 0x000fea0003c00000 */
[----:B------:R1:W2:Y:S02]  /*f440*/  SHFL.IDX P6, R14, R13, R12, R11 ;  /* 0x0000000c0d0e7389 */ /* 0x0002a400000c000b */
[----:B-12---:R-:W-:Y:S01]  /*f450*/  ENDCOLLECTIVE ;  /* 0x000000000000791b */ /* 0x006fe20003800000 */
.L_x_225:
[----:B------:R-:W-:Y:S05]  /*f460*/  BSYNC B0 ;  /* 0x0000000000007941 */ /* 0x000fea0003800000 */
.L_x_224:
[----:B------:R-:W-:Y:S05]  /*f470*/  BRA `(.L_x_226) ;  /* 0xffffffd000287947 */ /* 0x000fea000383ffff */
.L_x_166:
[----:B------:R-:W-:Y:S01]  /*f480*/  BSSY B0, `(.L_x_227) ;  /* 0x0000006000007945 */ /* 0x000fe20003800000 */
[----:B------:R-:W-:-:S07]  /*f490*/  IMAD.MOV.U32 R15, RZ, RZ, -0x1 ;  /* 0xffffffffff0f7424 */ /* 0x000fce00078e00ff */
[----:B------:R-:W-:Y:S05]  /*f4a0*/  WARPSYNC.COLLECTIVE R15, `(.L_x_228) ;  /* 0x000000000f0c7348 */ /* 0x000fea0003c00000 */
[----:B------:R-:W-:Y:S02]  /*f4b0*/  ELECT P6, UR62, PT ;  /* 0x00000000003e782f */ /* 0x000fe400038c0000 */
[----:B------:R-:W-:Y:S01]  /*f4c0*/  MOV R14, UR62 ;  /* 0x0000003e000e7c02 */ /* 0x000fe20008000f00 */
[----:B------:R-:W-:Y:S10]  /*f4d0*/  ENDCOLLECTIVE ;  /* 0x000000000000791b */ /* 0x000ff40003800000 */
.L_x_228:
[----:B------:R-:W-:Y:S05]  /*f4e0*/  BSYNC B0 ;  /* 0x0000000000007941 */ /* 0x000fea0003800000 */
.L_x_227:
[----:B------:R-:W-:Y:S05]  /*f4f0*/  BRA `(.L_x_229) ;  /* 0xffffffd000247947 */ /* 0x000fea000383ffff */
.L_x_169:
[----:B---3--:R3:W4:Y:S02]  /*f500*/  SYNCS.PHASECHK.TRANS64.TRYWAIT P1, [R4+URZ+0x38840], R9 ;  /* 0x03884009040075a7 */ /* 0x008724000802017f */
[----:B----4-:R-:W-:Y:S05]  /*f510*/  @!P1 NANOSLEEP.SYNCS 0x989680 ;  /* 0x009896800000995d */ /* 0x010fea0003900000 */
[----:B------:R-:W4:Y:S02]  /*f520*/  @!P1 SYNCS.PHASECHK.TRANS64 P1, [R4+URZ+0x38840], R9 ;  /* 0x03884009040095a7 */ /* 0x000f24000802007f */
[----:B----4-:R-:W-:Y:S05]  /*f530*/  @!P1 BRA `(.L_x_169) ;  /* 0xfffffffc00f09947 */ /* 0x010fea000383ffff */
[----:B------:R-:W-:Y:S05]  /*f540*/  BRA `(.L_x_230) ;  /* 0xffffffd000887947 */ /* 0x000fea000383ffff */
.L_x_173:
[----:B-1----:R-:W1:Y:S01]  /*f550*/  S2R R9, SR_CgaCtaId ;  /* 0x0000000000097919 */ /* 0x002e620000008800 */
[----:B------:R-:W-:-:S04]  /*f560*/  MOV R7, 0x400 ;  /* 0x0000040000077802 */ /* 0x000fc80000000f00 */
[----:B-1----:R-:W-:-:S04]  /*f570*/  LEA R7, R9, R7, 0x18 ;  /* 0x0000000709077211 */ /* 0x002fc800078ec0ff */
[----:B------:R1:W3:Y:S03]  /*f580*/  SYNCS.PHASECHK.TRANS64.TRYWAIT P1, [R7+URZ+0x38820], R6 ;  /* 0x03882006070075a7 */ /* 0x0002e6000802017f */
[----:B---3--:R-:W-:Y:S05]  /*f590*/  @!P1 NANOSLEEP.SYNCS 0x989680 ;  /* 0x009896800000995d */ /* 0x008fea0003900000 */
[----:B------:R-:W3:Y:S02]  /*f5a0*/  @!P1 SYNCS.PHASECHK.TRANS64 P1, [R7+URZ+0x38820], R6 ;  /* 0x03882006070095a7 */ /* 0x000ee4000802007f */
[----:B---3--:R-:W-:Y:S05]  /*f5b0*/  @!P1 BRA `(.L_x_173) ;  /* 0xfffffffc00e49947 */ /* 0x008fea000383ffff */
[----:B------:R-:W-:Y:S05]  /*f5c0*/  BRA `(.L_x_231) ;  /* 0xffffffd800107947 */ /* 0x000fea000383ffff */
.L_x_179:
[----:B-1----:R1:W2:Y:S02]  /*f5d0*/  SYNCS.PHASECHK.TRANS64.TRYWAIT P1, [R2+URZ+0x38840], R3 ;  /* 0x03884003020075a7 */ /* 0x0022a4000802017f */
[----:B--2---:R-:W-:Y:S05]  /*f5e0*/  @!P1 NANOSLEEP.SYNCS 0x989680 ;  /* 0x009896800000995d */ /* 0x004fea0003900000 */
[----:B------:R-:W2:Y:S02]  /*f5f0*/  @!P1 SYNCS.PHASECHK.TRANS64 P1, [R2+URZ+0x38840], R3 ;  /* 0x03884003020095a7 */ /* 0x000ea4000802007f */
[----:B--2---:R-:W-:Y:S05]  /*f600*/  @!P1 BRA `(.L_x_179) ;  /* 0xfffffffc00f09947 */ /* 0x004fea000383ffff */
[----:B------:R-:W-:Y:S05]  /*f610*/  BRA `(.L_x_232) ;  /* 0xffffffd800b47947 */ /* 0x000fea000383ffff */
.L_x_182:
[----:B-1----:R1:W2:Y:S02]  /*f620*/  SYNCS.PHASECHK.TRANS64.TRYWAIT P1, [R2+URZ+0x38860], R3 ;  /* 0x03886003020075a7 */ /* 0x0022a4000802017f */
[----:B--2---:R-:W-:Y:S05]  /*f630*/  @!P1 NANOSLEEP.SYNCS 0x989680 ;  /* 0x009896800000995d */ /* 0x004fea0003900000 */
[----:B------:R-:W2:Y:S02]  /*f640*/  @!P1 SYNCS.PHASECHK.TRANS64 P1, [R2+URZ+0x38860], R3 ;  /* 0x03886003020095a7 */ /* 0x000ea4000802007f */
[----:B--2---:R-:W-:Y:S05]  /*f650*/  @!P1 BRA `(.L_x_182) ;  /* 0xfffffffc00f09947 */ /* 0x004fea000383ffff */
[----:B------:R-:W-:Y:S05]  /*f660*/  BRA `(.L_x_233) ;  /* 0xffffffdc00747947 */ /* 0x000fea000383ffff */
.L_x_189:
[----:B--2---:R2:W3:Y:S02]  /*f670*/  SYNCS.PHASECHK.TRANS64.TRYWAIT P1, [R2+URZ+0x38840], R3 ;  /* 0x03884003020075a7 */ /* 0x0044e4000802017f */
[----:B---3--:R-:W-:Y:S05]  /*f680*/  @!P1 NANOSLEEP.SYNCS 0x989680 ;  /* 0x009896800000995d */ /* 0x008fea0003900000 */
[----:B------:R-:W3:Y:S02]  /*f690*/  @!P1 SYNCS.PHASECHK.TRANS64 P1, [R2+URZ+0x38840], R3 ;  /* 0x03884003020095a7 */ /* 0x000ee4000802007f */
[----:B---3--:R-:W-:Y:S05]  /*f6a0*/  @!P1 BRA `(.L_x_189) ;  /* 0xfffffffc00f09947 */ /* 0x008fea000383ffff */
[----:B------:R-:W-:Y:S05]  /*f6b0*/  BRA `(.L_x_234) ;  /* 0xffffffe000dc7947 */ /* 0x000fea000383ffff */
.L_x_192:
[----:B-1----:R1:W2:Y:S02]  /*f6c0*/  SYNCS.PHASECHK.TRANS64.TRYWAIT P1, [R2+URZ+0x38860], R19 ;  /* 0x03886013020075a7 */ /* 0x0022a4000802017f */
[----:B--2---:R-:W-:Y:S05]  /*f6d0*/  @!P1 NANOSLEEP.SYNCS 0x989680 ;  /* 0x009896800000995d */ /* 0x004fea0003900000 */
[----:B------:R-:W2:Y:S02]  /*f6e0*/  @!P1 SYNCS.PHASECHK.TRANS64 P1, [R2+URZ+0x38860], R19 ;  /* 0x03886013020095a7 */ /* 0x000ea4000802007f */
[----:B--2---:R-:W-:Y:S05]  /*f6f0*/  @!P1 BRA `(.L_x_192) ;  /* 0xfffffffc00f09947 */ /* 0x004fea000383ffff */
[----:B------:R-:W-:Y:S05]  /*f700*/  BRA `(.L_x_235) ;  /* 0xffffffe4009c7947 */ /* 0x000fea000383ffff */
.L_x_198:
[----:B--2---:R2:W3:Y:S02]  /*f710*/  SYNCS.PHASECHK.TRANS64.TRYWAIT P1, [R2+URZ+0x38840], R3 ;  /* 0x03884003020075a7 */ /* 0x0044e4000802017f */
[----:B---3--:R-:W-:Y:S05]  /*f720*/  @!P1 NANOSLEEP.SYNCS 0x989680 ;  /* 0x009896800000995d */ /* 0x008fea0003900000 */
[----:B------:R-:W3:Y:S02]  /*f730*/  @!P1 SYNCS.PHASECHK.TRANS64 P1, [R2+URZ+0x38840], R3 ;  /* 0x03884003020095a7 */ /* 0x000ee4000802007f */
[----:B---3--:R-:W-:Y:S05]  /*f740*/  @!P1 BRA `(.L_x_198) ;  /* 0xfffffffc00f09947 */ /* 0x008fea000383ffff */
[----:B------:R-:W-:Y:S05]  /*f750*/  BRA `(.L_x_236) ;  /* 0xffffffe800e07947 */ /* 0x000fea000383ffff */
.L_x_201:
[----:B-1----:R1:W2:Y:S02]  /*f760*/  SYNCS.PHASECHK.TRANS64.TRYWAIT P1, [R2+URZ+0x38860], R10 ;  /* 0x0388600a020075a7 */ /* 0x0022a4000802017f */
[----:B--2---:R-:W-:Y:S05]  /*f770*/  @!P1 NANOSLEEP.SYNCS 0x989680 ;  /* 0x009896800000995d */ /* 0x004fea0003900000 */
[----:B------:R-:W2:Y:S02]  /*f780*/  @!P1 SYNCS.PHASECHK.TRANS64 P1, [R2+URZ+0x38860], R10 ;  /* 0x0388600a020095a7 */ /* 0x000ea4000802007f */
[----:B--2---:R-:W-:Y:S05]  /*f790*/  @!P1 BRA `(.L_x_201) ;  /* 0xfffffffc00f09947 */ /* 0x004fea000383ffff */
[----:B------:R-:W-:Y:S05]  /*f7a0*/  BRA `(.L_x_237) ;  /* 0xffffffec00a07947 */ /* 0x000fea000383ffff */
.L_x_207:
[----:B---3--:R3:W4:Y:S02]  /*f7b0*/  SYNCS.PHASECHK.TRANS64.TRYWAIT P0, [R3+URZ+0x38860], R2 ;  /* 0x03886002030075a7 */ /* 0x008724000800017f */
[----:B----4-:R-:W-:Y:S05]  /*f7c0*/  @!P0 NANOSLEEP.SYNCS 0x989680 ;  /* 0x009896800000895d */ /* 0x010fea0003900000 */
[----:B------:R-:W4:Y:S02]  /*f7d0*/  @!P0 SYNCS.PHASECHK.TRANS64 P0, [R3+URZ+0x38860], R2 ;  /* 0x03886002030085a7 */ /* 0x000f24000800007f */
[----:B----4-:R-:W-:Y:S05]  /*f7e0*/  @!P0 BRA `(.L_x_207) ;  /* 0xfffffffc00f08947 */ /* 0x010fea000383ffff */
[----:B------:R-:W-:Y:S05]  /*f7f0*/  BRA `(.L_x_238) ;  /* 0xfffffff0008c7947 */ /* 0x000fea000383ffff */
.L_x_212:
[----:B---3--:R3:W4:Y:S02]  /*f800*/  SYNCS.PHASECHK.TRANS64.TRYWAIT P0, [R0+URZ+0x38820], R3 ;  /* 0x03882003000075a7 */ /* 0x008724000800017f */
[----:B----4-:R-:W-:Y:S05]  /*f810*/  @!P0 NANOSLEEP.SYNCS 0x989680 ;  /* 0x009896800000895d */ /* 0x010fea0003900000 */
[----:B------:R-:W4:Y:S02]  /*f820*/  @!P0 SYNCS.PHASECHK.TRANS64 P0, [R0+URZ+0x38820], R3 ;  /* 0x03882003000085a7 */ /* 0x000f24000800007f */
[----:B----4-:R-:W-:Y:S05]  /*f830*/  @!P0 BRA `(.L_x_212) ;  /* 0xfffffffc00f08947 */ /* 0x010fea000383ffff */
[----:B------:R-:W-:Y:S05]  /*f840*/  BRA `(.L_x_239) ;  /* 0xfffffff400a07947 */ /* 0x000fea000383ffff */
.L_x_213:
[----:B------:R-:W4:Y:S01]  /*f850*/  S2R R2, SR_TID.X ;  /* 0x0000000000027919 */ /* 0x000f220000002100 */
[----:B------:R-:W-:Y:S01]  /*f860*/  BSSY B0, `(.L_x_240) ;  /* 0x000000a000007945 */ /* 0x000fe20003800000 */
[----:B------:R-:W-:Y:S01]  /*f870*/  IMAD.MOV.U32 R12, RZ, RZ, RZ ;  /* 0x000000ffff0c7224 */ /* 0x000fe200078e00ff */
[----:B--2---:R-:W-:Y:S01]  /*f880*/  MOV R15, 0xffffffff ;  /* 0xffffffff000f7802 */ /* 0x004fe20000000f00 */
[----:B------:R-:W-:Y:S01]  /*f890*/  IMAD.MOV.U32 R11, RZ, RZ, 0x1f ;  /* 0x0000001fff0b7424 */ /* 0x000fe200078e00ff */
[----:B----4-:R-:W-:-:S04]  /*f8a0*/  SHF.R.U32.HI R2, RZ, 0x5, R2 ;  /* 0x00000005ff027819 */ /* 0x010fc80000011602 */
[----:B------:R-:W-:-:S04]  /*f8b0*/  LOP3.LUT R2, R2, 0x3, RZ, 0xc0, !PT ;  /* 0x0000000302027812 */ /* 0x000fc800078ec0ff */
[----:B------:R-:W-:-:S07]  /*f8c0*/  MOV R13, R2 ;  /* 0x00000002000d7202 */ /* 0x000fce0000000f00 */
[----:B-1-3--:R-:W-:Y:S05]  /*f8d0*/  WARPSYNC.COLLECTIVE R15, `(.L_x_241) ;  /* 0x000000000f087348 */ /* 0x00afea0003c00000 */
[----:B------:R2:W4:Y:S02]  /*f8e0*/  SHFL.IDX P6, R14, R13, R12, R11 ;  /* 0x0000000c0d0e7389 */ /* 0x00052400000c000b */
[----:B-1234-:R-:W-:Y:S01]  /*f8f0*/  ENDCOLLECTIVE ;  /* 0x000000000000791b */ /* 0x01efe20003800000 */
.L_x_241:
[----:B------:R-:W-:Y:S05]  /*f900*/  BSYNC B0 ;  /* 0x0000000000007941 */ /* 0x000fea0003800000 */
.L_x_240:
[----:B------:R-:W-:Y:S05]  /*f910*/  BRA `(.L_x_242) ;  /* 0xfffffff400887947 */ /* 0x000fea000383ffff */
.L_x_216:
[----:B------:R-:W-:Y:S01]  /*f920*/  BSSY B1, `(.L_x_243) ;  /* 0x0000006000017945 */ /* 0x000fe20003800000 */
[----:B------:R-:W-:-:S07]  /*f930*/  IMAD.MOV.U32 R15, RZ, RZ, -0x1 ;  /* 0xffffffffff0f7424 */ /* 0x000fce00078e00ff */
[----:B-123--:R-:W-:Y:S05]  /*f940*/  WARPSYNC.COLLECTIVE R15, `(.L_x_244) ;  /* 0x000000000f0c7348 */ /* 0x00efea0003c00000 */
[----:B------:R-:W-:Y:S02]  /*f950*/  ELECT P6, UR62, PT ;  /* 0x00000000003e782f */ /* 0x000fe400038c0000 */
[----:B------:R-:W-:Y:S01]  /*f960*/  MOV R14, UR62 ;  /* 0x0000003e000e7c02 */ /* 0x000fe20008000f00 */
[----:B-123--:R-:W-:Y:S10]  /*f970*/  ENDCOLLECTIVE ;  /* 0x000000000000791b */ /* 0x00eff40003800000 */
.L_x_244:
[----:B------:R-:W-:Y:S05]  /*f980*/  BSYNC B1 ;  /* 0x0000000000017941 */ /* 0x000fea0003800000 */
.L_x_243:
[----:B------:R-:W-:Y:S05]  /*f990*/  BRA `(.L_x_245) ;  /* 0xfffffff400807947 */ /* 0x000fea000383ffff */
.L_x_218:
[----:B-1----:R1:W2:Y:S02]  /*f9a0*/  SYNCS.PHASECHK.TRANS64.TRYWAIT P0, [R6+URZ], R5 ;  /* 0x00000005060075a7 */ /* 0x0022a4000800017f */
[----:B--2---:R-:W-:Y:S05]  /*f9b0*/  @!P0 NANOSLEEP.SYNCS 0x989680 ;  /* 0x009896800000895d */ /* 0x004fea0003900000 */
[----:B------:R-:W2:Y:S02]  /*f9c0*/  @!P0 SYNCS.PHASECHK.TRANS64 P0, [R6+URZ], R5 ;  /* 0x00000005060085a7 */ /* 0x000ea4000800007f */
[----:B--2---:R-:W-:Y:S05]  /*f9d0*/  @!P0 BRA `(.L_x_218) ;  /* 0xfffffffc00f08947 */ /* 0x004fea000383ffff */
[----:B------:R-:W-:Y:S05]  /*f9e0*/  BRA `(.L_x_246) ;  /* 0xfffffff400bc7947 */ /* 0x000fea000383ffff */
.L_x_219:
[----:B--2---:R2:W3:Y:S02]  /*f9f0*/  SYNCS.PHASECHK.TRANS64.TRYWAIT P0, [R3+URZ], R2 ;  /* 0x00000002030075a7 */ /* 0x0044e4000800017f */
[----:B---3--:R-:W-:Y:S05]  /*fa00*/  @!P0 NANOSLEEP.SYNCS 0x989680 ;  /* 0x009896800000895d */ /* 0x008fea0003900000 */
[----:B------:R-:W3:Y:S02]  /*fa10*/  @!P0 SYNCS.PHASECHK.TRANS64 P0, [R3+URZ], R2 ;  /* 0x00000002030085a7 */ /* 0x000ee4000800007f */
[----:B---3--:R-:W-:Y:S05]  /*fa20*/  @!P0 BRA `(.L_x_219) ;  /* 0xfffffffc00f08947 */ /* 0x008fea000383ffff */
[----:B------:R-:W-:Y:S05]  /*fa30*/  BRA `(.L_x_247) ;  /* 0xfffffff400b07947 */ /* 0x000fea000383ffff */
.L_x_221:
[----:B--2---:R2:W3:Y:S02]  /*fa40*/  SYNCS.PHASECHK.TRANS64.TRYWAIT P0, [R16+URZ], R5 ;  /* 0x00000005100075a7 */ /* 0x0044e4000800017f */
[----:B---3--:R-:W-:Y:S05]  /*fa50*/  @!P0 NANOSLEEP.SYNCS 0x989680 ;  /* 0x009896800000895d */ /* 0x008fea0003900000 */
[----:B------:R-:W3:Y:S02]  /*fa60*/  @!P0 SYNCS.PHASECHK.TRANS64 P0, [R16+URZ], R5 ;  /* 0x00000005100085a7 */ /* 0x000ee4000800007f */
[----:B---3--:R-:W-:Y:S05]  /*fa70*/  @!P0 BRA `(.L_x_221) ;  /* 0xfffffffc00f08947 */ /* 0x008fea000383ffff */
[----:B------:R-:W-:Y:S05]  /*fa80*/  BRA `(.L_x_248) ;  /* 0xfffffff400b47947 */ /* 0x000fea000383ffff */
.L_x_249:
        /* <DEDUP_REMOVED lines=15> */
.L_x_12743:


//--------------------- .text._ZN7cutlass13device_kernelIN5flash11enable_sm90INS1_16FlashAttnFwdSm90INS1_25CollectiveMainloopFwdSm90ILi2EN4cute5tupleIJNS5_1CILi1EEES8_S8_EEENS6_IJNS7_ILi128EEENS7_ILi80EEENS7_ILi256EEEEEELi256ENS_10bfloat16_tEfNS_4arch4Sm90ELb0ELb0ELb1ELb1ELb0ELb0ELb0ELb1ELb1ELb0ELb0ELb0EEENS1_21CollectiveEpilogueFwdINS6_IJSA_SC_SB_EEES9_SE_SG_Li256ELb1ELb0ELb0ELb0EEENS1_36VarlenDynamicPersistentTileSchedulerILi128ELi80ELi256ELi32ELb0ELb0ELb1ELb0ELb1ELb1EEEEEEEEEvNT_6ParamsE --------------------------
	.section	.text._ZN7cutlass13device_kernelIN5flash11enable_sm90INS1_16FlashAttnFwdSm90INS1_25CollectiveMainloopFwdSm90ILi2EN4cute5tupleIJNS5_1CILi1EEES8_S8_EEENS6_IJNS7_ILi128EEENS7_ILi80EEENS7_ILi256EEEEEELi256ENS_10bfloat16_tEfNS_4arch4Sm90ELb0ELb0ELb1ELb1ELb0ELb0ELb0ELb1ELb1ELb0ELb0ELb0EEENS1_21CollectiveEpilogueFwdINS6_IJSA_SC_SB_EEES9_SE_SG_Li256ELb1ELb0ELb0ELb0EEENS1_36VarlenDynamicPersistentTileSchedulerILi128ELi80ELi256ELi32ELb0ELb0ELb1ELb0ELb1ELb1EEEEEEEEEvNT_6ParamsE,"ax",@progbits
	.align	128
.text._ZN7cutlass13device_kernelIN5flash11enable_sm90INS1_16FlashAttnFwdSm90INS1_25CollectiveMainloopFwdSm90ILi2EN4cute5tupleIJNS5_1CILi1EEES8_S8_EEENS6_IJNS7_ILi128EEENS7_ILi80EEENS7_ILi256EEEEEELi256ENS_10bfloat16_tEfNS_4arch4Sm90ELb0ELb0ELb1ELb1ELb0ELb0ELb0ELb1ELb1ELb0ELb0ELb0EEENS1_21CollectiveEpilogueFwdINS6_IJSA_SC_SB_EEES9_SE_SG_Li256ELb1ELb0ELb0ELb0EEENS1_36VarlenDynamicPersistentTileSchedulerILi128ELi80ELi256ELi32ELb0ELb0ELb1ELb0ELb1ELb1EEEEEEEEEvNT_6ParamsE:
        .type           _ZN7cutlass13device_kernelIN5flash11enable_sm90INS1_16FlashAttnFwdSm90INS1_25CollectiveMainloopFwdSm90ILi2EN4cute5tupleIJNS5_1CILi1EEES8_S8_EEENS6_IJNS7_ILi128EEENS7_ILi80EEENS7_ILi256EEEEEELi256ENS_10bfloat16_tEfNS_4arch4Sm90ELb0ELb0ELb1ELb1ELb0ELb0ELb0ELb1ELb1ELb0ELb0ELb0EEENS1_21CollectiveEpilogueFwdINS6_IJSA_SC_SB_EEES9_SE_SG_Li256ELb1ELb0ELb0ELb0EEENS1_36VarlenDynamicPersistentTileSchedulerILi128ELi80ELi256ELi32ELb0ELb0ELb1ELb0ELb1ELb1EEEEEEEEEvNT_6ParamsE,@function
        .size           _ZN7cutlass13device_kernelIN5flash11enable_sm90INS1_16FlashAttnFwdSm90INS1_25CollectiveMainloopFwdSm90ILi2EN4cute5tupleIJNS5_1CILi1EEES8_S8_EEENS6_IJNS7_ILi128EEENS7_ILi80EEENS7_ILi256EEEEEELi256ENS_10bfloat16_tEfNS_4arch4Sm90ELb0ELb0ELb1ELb1ELb0ELb0ELb0ELb1ELb1ELb0ELb0ELb0EEENS1_21CollectiveEpilogueFwdINS6_IJSA_SC_SB_EEES9_SE_SG_Li256ELb1ELb0ELb0ELb0EEENS1_36VarlenDynamicPersistentTileSchedulerILi128ELi80ELi256ELi32ELb0ELb0ELb1ELb0ELb1ELb1EEEEEEEEEvNT_6ParamsE,(.L_x_12744 - _ZN7cutlass13device_kernelIN5flash11enable_sm90INS1_16FlashAttnFwdSm90INS1_25CollectiveMainloopFwdSm90ILi2EN4cute5tupleIJNS5_1CILi1EEES8_S8_EEENS6_IJNS7_ILi128EEENS7_ILi80EEENS7_ILi256EEEEEELi256ENS_10bfloat16_tEfNS_4arch4Sm90ELb0ELb0ELb1ELb1ELb0ELb0ELb0ELb1ELb1ELb0ELb0ELb0EEENS1_21CollectiveEpilogueFwdINS6_IJSA_SC_SB_EEES9_SE_SG_Li256ELb1ELb0ELb0ELb0EEENS1_36VarlenDynamicPersistentTileSchedulerILi128ELi80ELi256ELi32ELb0ELb0ELb1ELb0ELb1ELb1EEEEEEEEEvNT_6ParamsE)
        .other          _ZN7cutlass13device_kernelIN5flash11enable_sm90INS1_16FlashAttnFwdSm90INS1_25CollectiveMainloopFwdSm90ILi2EN4cute5tupleIJNS5_1CILi1EEES8_S8_EEENS6_IJNS7_ILi128EEENS7_ILi80EEENS7_ILi256EEEEEELi256ENS_10bfloat16_tEfNS_4arch4Sm90ELb0ELb0ELb1ELb1ELb0ELb0ELb0ELb1ELb1ELb0ELb0ELb0EEENS1_21CollectiveEpilogueFwdINS6_IJSA_SC_SB_EEES9_SE_SG_Li256ELb1ELb0ELb0ELb0EEENS1_36VarlenDynamicPersistentTileSchedulerILi128ELi80ELi256ELi32ELb0ELb0ELb1ELb0ELb1ELb1EEEEEEEEEvNT_6ParamsE,@"STO_CUDA_ENTRY STV_DEFAULT"
_ZN7cutlass13device_kernelIN5flash11enable_sm90INS1_16FlashAttnFwdSm90INS1_25CollectiveMainloopFwdSm90ILi2EN4cute5tupleIJNS5_1CILi1EEES8_S8_EEENS6_IJNS7_ILi128EEENS7_ILi80EEENS7_ILi256EEEEEELi256ENS_10bfloat16_tEfNS_4arch4Sm90ELb0ELb0ELb1ELb1ELb0ELb0ELb0ELb1ELb1ELb0ELb0ELb0EEENS1_21CollectiveEpilogueFwdINS6_IJSA_SC_SB_EEES9_SE_SG_Li256ELb1ELb0ELb0ELb0EEENS1_36VarlenDynamicPersistentTileSchedulerILi128ELi80ELi256ELi32ELb0ELb0ELb1ELb0ELb1ELb1EEEEEEEEEvNT_6ParamsE:
[----:B------:R-:W0:Y:S02]  /*0000*/  LDC R1, c[0x0][0x28] ;  /* 0x00000a00ff017b82 */ /* 0x000e240000000800 */
[----:B0-----:R-:W-:Y:S01]  /*0010*/  VIADD R1, R1, 0xffffffc8 ;  /* 0xffffffc801017836 */ /* 0x001fe20000000000 */
[----:B------:R-:W0:Y:S01]  /*0020*/  S2R R3, SR_TID.X ;  /* 0x0000000000037919 */ /* 0x000e220000002100 */
[----:B------:R-:W-:Y:S01]  /*0030*/  ELECT P0, URZ, PT ;  /* 0x00000000003f782f */ /* 0x000fe20003800000 */
[----:B------:R-:W-:Y:S01]  /*0040*/  BSSY B0, `(.L_x_250) ;  /* 0x0000011000007945 */ /* 0x000fe20003800000 */
[----:B0-----:R-:W-:-:S05]  /*0050*/  SHF.R.U32.HI R0, RZ, 0x5, R3 ;  /* 0x00000005ff007819 */ /* 0x001fca0000011603 */
[----:B------:R-:W0:Y:S02]  /*0060*/  SHFL.IDX PT, R2, R0, RZ, 0x1f ;  /* 0x00001fff00027589 */ /* 0x000e2400000e0000 */
[----:B0-----:R-:W-:Y:S02]  /*0070*/  ISETP.EQ.AND P0, PT, R2, RZ, P0 ;  /* 0x000000ff0200720c */ /* 0x001fe40000702270 */
[----:B------:R-:W-:-:S11]  /*0080*/  SHF.R.U32.HI R2, RZ, 0x7, R3 ;  /* 0x00000007ff027819 */ /* 0x000fd60000011603 */
[----:B------:R-:W-:Y:S05]  /*0090*/  @!P0 BRA `(.L_x_251) ;  /* 0x00000000002c8947 */ /* 0x000fea0003800000 */
[----:B------:R-:W-:Y:S02]  /*00a0*/  ULDC.64 UR4, c[0x0][0x198] ;  /* 0x0000660000047ab9 */ /* 0x000fe40000000a00 */
[----:B------:R-:W-:Y:S02]  /*00b0*/  UIADD3 UR6, UP0, UR4, 0x270, URZ ;  /* 0x0000027004067890 */ /* 0x000fe4000ff1e03f */
[----:B------:R-:W-:Y:S02]  /*00c0*/  UIADD3 UR8, UP1, UR4, 0x370, URZ ;  /* 0x0000037004087890 */ /* 0x000fe4000ff3e03f */
[----:B------:R-:W-:Y:S02]  /*00d0*/  UIADD3 UR4, UP2, UR4, 0x470, URZ ;  /* 0x0000047004047890 */ /* 0x000fe4000ff5e03f */
[----:B------:R-:W-:Y:S02]  /*00e0*/  UIADD3.X UR7, URZ, UR5, URZ, UP0, !UPT ;  /* 0x000000053f077290 */ /* 0x000fe400087fe43f */
[----:B------:R-:W-:-:S02]  /*00f0*/  UIADD3.X UR9, URZ, UR5, URZ, UP1, !UPT ;  /* 0x000000053f097290 */ /* 0x000fc40008ffe43f */
[----:B------:R-:W-:-:S05]  /*0100*/  UIADD3.X UR5, URZ, UR5, URZ, UP2, !UPT ;  /* 0x000000053f057290 */ /* 0x000fca00097fe43f */
[----:B------:R0:W-:Y:S02]  /*0110*/  UTMACCTL.PF [UR6] ;  /* 0x00000000060079b9 */ /* 0x0001e40008040000 */
[----:B------:R0:W-:Y:S02]  /*0120*/  UTMACCTL.PF [UR8] ;  /* 0x00000000080079b9 */ /* 0x0001e40008040000 */
[----:B------:R0:W-:Y:S02]  /*0130*/  UTMACCTL.PF [UR4] ;  /* 0x00000000040079b9 */ /* 0x0001e40008040000 */
[----:B0-----:R-:W-:Y:S01]  /*0140*/  NOP ;  /* 0x0000000000007918 */ /* 0x001fe20000000000 */
.L_x_251:
[----:B------:R-:W-:Y:S05]  /*0150*/  BSYNC B0 ;  /* 0x0000000000007941 */ /* 0x000fea0003800000 */
.L_x_250:
[----:B------:R-:W-:Y:S01]  /*0160*/  VOTEU.ANY UP0, P0 ;  /* 0x00000000003f7886 */ /* 0x000fe20000000100 */
[----:B------:R-:W0:Y:S01]  /*0170*/  SHFL.IDX PT, R2, R2, RZ, 0x1f ;  /* 0x00001fff02027589 */ /* 0x000e2200000e0000 */
[----:B------:R-:W-:Y:S01]  /*0180*/  UMOV UR4, 0x1 ;  /* 0x0000000100047882 */ /* 0x000fe20000000000 */
[----:B------:R-:W-:Y:S01]  /*0190*/  UMOV UR7, 0x100 ;  /* 0x0000010000077882 */ /* 0x000fe20000000000 */
[----:B------:R-:W-:Y:S01]  /*01a0*/  VOTEU.ANY UP1, P0 ;  /* 0x00000000003f7886 */ /* 0x000fe20000020100 */
[----:B------:R-:W1:Y:S01]  /*01b0*/  @UP0 S2UR UR8, SR_CgaCtaId ;  /* 0x00000000000809c3 */ /* 0x000e620000008800 */
[----:B------:R-:W2:Y:S01]  /*01c0*/  SHFL.IDX PT, R3, R0, RZ, 0x1f ;  /* 0x00001fff00037589 */ /* 0x000ea200000e0000 */
[----:B------:R-:W-:Y:S01]  /*01d0*/  @UP0 UMOV UR6, 0x400 ;  /* 0x0000040000060882 */ /* 0x000fe20000000000 */
[----:B------:R-:W-:-:S04]  /*01e0*/  @UP0 UIADD3 UR4, -UR4, 0x100000, URZ ;  /* 0x0010000004040890 */ /* 0x000fc8000fffe13f */
[----:B------:R-:W-:Y:S02]  /*01f0*/  @UP0 USHF.L.U32 UR5, UR4, 0xb, URZ ;  /* 0x0000000b04050899 */ /* 0x000fe4000800063f */
[----:B------:R-:W-:Y:S01]  /*0200*/  @UP0 USHF.L.U32 UR4, UR4, 0x1, URZ ;  /* 0x0000000104040899 */ /* 0x000fe2000800063f */
[----:B------:R-:W-:Y:S01]  /*0210*/  VOTEU.ANY UP2, P0 ;  /* 0x00000000003f7886 */ /* 0x000fe20000040100 */
[----:B0-----:R-:W-:Y:S01]  /*0220*/  R2UR UR9, R2 ;  /* 0x00000000020972ca */ /* 0x001fe200000e0000 */
[----:B-1----:R-:W-:Y:S01]  /*0230*/  @UP0 ULEA UR8, UR8, UR6, 0x18 ;  /* 0x0000000608080291 */ /* 0x002fe2000f8ec03f */
[----:B--2---:R-:W-:Y:S01]  /*0240*/  ISETP.NE.AND P1, PT, R3, RZ, PT ;  /* 0x000000ff0300720c */ /* 0x004fe20003f25270 */
[----:B------:R-:W-:-:S04]  /*0250*/  @UP0 UIADD3 UR6, -UR7, 0x100000, URZ ;  /* 0x0010000007060890 */ /* 0x000fc8000fffe13f */
[----:B------:R-:W-:Y:S02]  /*0260*/  @UP0 USHF.L.U32 UR7, UR6, 0xb, URZ ;  /* 0x0000000b06070899 */ /* 0x000fe4000800063f */
[----:B------:R-:W-:-:S04]  /*0270*/  @UP0 USHF.L.U32 UR6, UR6, 0x1, URZ ;  /* 0x0000000106060899 */ /* 0x000fc8000800063f */
[----:B------:R-:W-:Y:S01]  /*0280*/  UISETP.NE.AND UP0, UPT, UR9, URZ, UPT ;  /* 0x0000003f0900728c */ /* 0x000fe2000bf05270 */
[----:B------:R-:W0:Y:S02]  /*0290*/  FENCE.VIEW.ASYNC.S ;  /* 0x00000000000073c6 */ /* 0x000e240000000000 */
[----:B0-----:R0:W1:Y:S05]  /*02a0*/  @UP1 SYNCS.EXCH.64 URZ, [UR8+0x38800], UR4 ;  /* 0x03880004083f15b2 */ /* 0x00106a0008000100 */
[----:B------:R0:W2:Y:S01]  /*02b0*/  @UP2 SYNCS.EXCH.64 URZ, [UR8+0x38820], UR6 ;  /* 0x03882006083f25b2 */ /* 0x0000a20008000100 */
[----:B------:R-:W-:Y:S05]  /*02c0*/  @P1 BRA `(.L_x_252) ;  /* 0x0000000000481947 */ /* 0x000fea0003800000 */
[----:B0-----:R-:W0:Y:S01]  /*02d0*/  S2UR UR5, SR_CgaCtaId ;  /* 0x00000000000579c3 */ /* 0x001e220000008800 */
[----:B------:R-:W-:Y:S01]  /*02e0*/  UMOV UR4, 0x400 ;  /* 0x0000040000047882 */ /* 0x000fe20000000000 */
[----:B------:R-:W-:Y:S01]  /*02f0*/  UMOV UR6, 0x1 ;  /* 0x0000000100067882 */ /* 0x000fe20000000000 */
[----:B------:R-:W-:Y:S01]  /*0300*/  UMOV UR9, 0x2 ;  /* 0x0000000200097882 */ /* 0x000fe20000000000 */
[----:B------:R-:W-:-:S04]  /*0310*/  UIADD3 UR6, -UR6, 0x100000, URZ ;  /* 0x0010000006067890 */ /* 0x000fc8000fffe13f */
[----:B------:R-:W-:Y:S02]  /*0320*/  USHF.L.U32 UR7, UR6, 0xb, URZ ;  /* 0x0000000b06077899 */ /* 0x000fe4000800063f */
[----:B------:R-:W-:Y:S01]  /*0330*/  USHF.L.U32 UR6, UR6, 0x1, URZ ;  /* 0x0000000106067899 */ /* 0x000fe2000800063f */
[----:B------:R-:W-:Y:S01]  /*0340*/  ELECT P0, URZ, PT ;  /* 0x00000000003f782f */ /* 0x000fe20003800000 */
[----:B0-----:R-:W-:Y:S02]  /*0350*/  ULEA UR8, UR5, UR4, 0x18 ;  /* 0x0000000405087291 */ /* 0x001fe4000f8ec03f */
[----:B------:R-:W-:-:S04]  /*0360*/  UIADD3 UR4, -UR9, 0x100000, URZ ;  /* 0x0010000009047890 */ /* 0x000fc8000fffe13f */
[----:B------:R-:W-:Y:S02]  /*0370*/  USHF.L.U32 UR5, UR4, 0xb, URZ ;  /* 0x0000000b04057899 */ /* 0x000fe4000800063f */
[----:B------:R-:W-:Y:S01]  /*0380*/  USHF.L.U32 UR4, UR4, 0x1, URZ ;  /* 0x0000000104047899 */ /* 0x000fe2000800063f */
[----:B------:R-:W0:Y:S03]  /*0390*/  FENCE.VIEW.ASYNC.S ;  /* 0x00000000000073c6 */ /* 0x000e260000000000 */
[----:B0-----:R3:W4:Y:S08]  /*03a0*/  SYNCS.EXCH.64 URZ, [UR8+0x38830], UR6 ;  /* 0x03883006083f75b2 */ /* 0x0017300008000100 */
[----:B------:R3:W0:Y:S01]  /*03b0*/  SYNCS.EXCH.64 URZ, [UR8+0x38840], UR4 ;  /* 0x03884004083f75b2 */ /* 0x0006220008000100 */
[----:B------:R3:W0:Y:S01]  /*03c0*/  SYNCS.EXCH.64 URZ, [UR8+0x38838], UR6 ;  /* 0x03883806083f75b2 */ /* 0x0006220008000100 */
[----:B------:R3:W0:Y:S02]  /*03d0*/  SYNCS.EXCH.64 URZ, [UR8+0x38848], UR4 ;  /* 0x03884804083f75b2 */ /* 0x0006240008000100 */
[----:B---3--:R-:W-:Y:S01]  /*03e0*/  NOP ;  /* 0x0000000000007918 */ /* 0x008fe20000000000 */
.L_x_252:
[----:B------:R-:W3:Y:S01]  /*03f0*/  SHFL.IDX PT, R2, R0, RZ, 0x1f ;  /* 0x00001fff00027589 */ /* 0x000ee200000e0000 */
[----:B------:R-:W-:Y:S01]  /*0400*/  NOP ;  /* 0x0000000000007918 */ /* 0x000fe20000000000 */
[----:B---3--:R-:W-:-:S13]  /*0410*/  ISETP.NE.AND P0, PT, R2, RZ, PT ;  /* 0x000000ff0200720c */ /* 0x008fda0003f05270 */
[----:B------:R-:W-:Y:S05]  /*0420*/  @P0 BRA `(.L_x_253) ;  /* 0x0000000000480947 */ /* 0x000fea0003800000 */
[----:B0-----:R-:W0:Y:S01]  /*0430*/  S2UR UR5, SR_CgaCtaId ;  /* 0x00000000000579c3 */ /* 0x001e220000008800 */
[----:B------:R-:W-:Y:S01]  /*0440*/  UMOV UR4, 0x400 ;  /* 0x0000040000047882 */ /* 0x000fe20000000000 */
[----:B------:R-:W-:Y:S01]  /*0450*/  UMOV UR6, 0x1 ;  /* 0x0000000100067882 */ /* 0x000fe20000000000 */
[----:B------:R-:W-:Y:S01]  /*0460*/  UMOV UR7, 0x2 ;  /* 0x0000000200077882 */ /* 0x000fe20000000000 */
[----:B------:R-:W-:Y:S01]  /*0470*/  ELECT P0, URZ, PT ;  /* 0x00000000003f782f */ /* 0x000fe20003800000 */
[----:B0-----:R-:W-:Y:S02]  /*0480*/  ULEA UR8, UR5, UR4, 0x18 ;  /* 0x0000000405087291 */ /* 0x001fe4000f8ec03f */
[----:B------:R-:W-:-:S04]  /*0490*/  UIADD3 UR4, -UR6, 0x100000, URZ ;  /* 0x0010000006047890 */ /* 0x000fc8000fffe13f */
[----:B------:R-:W-:Y:S02]  /*04a0*/  USHF.L.U32 UR5, UR4, 0xb, URZ ;  /* 0x0000000b04057899 */ /* 0x000fe4000800063f */
[----:B------:R-:W-:Y:S02]  /*04b0*/  USHF.L.U32 UR4, UR4, 0x1, URZ ;  /* 0x0000000104047899 */ /* 0x000fe4000800063f */
[----:B------:R-:W-:-:S04]  /*04c0*/  UIADD3 UR6, -UR7, 0x100000, URZ ;  /* 0x0010000007067890 */ /* 0x000fc8000fffe13f */
[----:B------:R-:W-:Y:S02]  /*04d0*/  USHF.L.U32 UR7, UR6, 0xb, URZ ;  /* 0x0000000b06077899 */ /* 0x000fe4000800063f */
[----:B------:R-:W-:Y:S01]  /*04e0*/  USHF.L.U32 UR6, UR6, 0x1, URZ ;  /* 0x0000000106067899 */ /* 0x000fe2000800063f */
[----:B------:R-:W0:Y:S03]  /*04f0*/  FENCE.VIEW.ASYNC.S ;  /* 0x00000000000073c6 */ /* 0x000e260000000000 */
[----:B0-----:R3:W0:Y:S08]  /*0500*/  SYNCS.EXCH.64 URZ, [UR8+0x38850], UR4 ;  /* 0x03885004083f75b2 */ /* 0x0016300008000100 */
[----:B------:R3:W0:Y:S01]  /*0510*/  SYNCS.EXCH.64 URZ, [UR8+0x38860], UR6 ;  /* 0x03886006083f75b2 */ /* 0x0006220008000100 */
[----:B------:R3:W0:Y:S01]  /*0520*/  SYNCS.EXCH.64 URZ, [UR8+0x38858], UR4 ;  /* 0x03885804083f75b2 */ /* 0x0006220008000100 */
[----:B------:R3:W0:Y:S02]  /*0530*/  SYNCS.EXCH.64 URZ, [UR8+0x38868], UR6 ;  /* 0x03886806083f75b2 */ /* 0x0006240008000100 */
[----:B---3--:R-:W-:Y:S01]  /*0540*/  NOP ;  /* 0x0000000000007918 */ /* 0x008fe20000000000 */
.L_x_253:
[----:B------:R-:W3:Y:S01]  /*0550*/  SHFL.IDX PT, R2, R0, RZ, 0x1f ;  /* 0x00001fff00027589 */ /* 0x000ee200000e0000 */
[----:B------:R-:W-:Y:S01]  /*0560*/  NOP ;  /* 0x0000000000007918 */ /* 0x000fe20000000000 */
[----:B---3--:R-:W-:-:S13]  /*0570*/  ISETP.NE.AND P0, PT, R2, RZ, PT ;  /* 0x000000ff0200720c */ /* 0x008fda0003f05270 */
[----:B------:R-:W-:Y:S05]  /*0580*/  @P0 BRA `(.L_x_254) ;  /* 0x0000000000380947 */ /* 0x000fea0003800000 */
[----:B0-----:R-:W0:Y:S01]  /*0590*/  S2UR UR5, SR_CgaCtaId ;  /* 0x00000000000579c3 */ /* 0x001e220000008800 */
[----:B------:R-:W-:Y:S01]  /*05a0*/  UMOV UR4, 0x400 ;  /* 0x0000040000047882 */ /* 0x000fe20000000000 */
[----:B------:R-:W-:Y:S01]  /*05b0*/  UMOV UR7, 0x1 ;  /* 0x0000000100077882 */ /* 0x000fe20000000000 */
[----:B------:R-:W-:Y:S01]  /*05c0*/  ELECT P0, URZ, PT ;  /* 0x00000000003f782f */ /* 0x000fe20003800000 */
[----:B0-----:R-:W-:Y:S02]  /*05d0*/  ULEA UR6, UR5, UR4, 0x18 ;  /* 0x0000000405067291 */ /* 0x001fe4000f8ec03f */
[----:B------:R-:W-:-:S04]  /*05e0*/  UIADD3 UR4, -UR7, 0x100000, URZ ;  /* 0x0010000007047890 */ /* 0x000fc8000fffe13f */
[----:B------:R-:W-:Y:S02]  /*05f0*/  USHF.L.U32 UR5, UR4, 0xb, URZ ;  /* 0x0000000b04057899 */ /* 0x000fe4000800063f */
[----:B------:R-:W-:Y:S01]  /*0600*/  USHF.L.U32 UR4, UR4, 0x1, URZ ;  /* 0x0000000104047899 */ /* 0x000fe2000800063f */
[----:B------:R-:W0:Y:S11]  /*0610*/  FENCE.VIEW.ASYNC.S ;  /* 0x00000000000073c6 */ /* 0x000e360000000000 */
[----:B0-----:R3:W0:Y:S01]  /*0620*/  SYNCS.EXCH.64 URZ, [UR6+0x38870], UR4 ;  /* 0x03887004063f75b2 */ /* 0x0016220008000100 */
[----:B------:R3:W0:Y:S01]  /*0630*/  SYNCS.EXCH.64 URZ, [UR6+0x38880], UR4 ;  /* 0x03888004063f75b2 */ /* 0x0006220008000100 */
[----:B------:R3:W0:Y:S01]  /*0640*/  SYNCS.EXCH.64 URZ, [UR6+0x38878], UR4 ;  /* 0x03887804063f75b2 */ /* 0x0006220008000100 */
[----:B------:R3:W0:Y:S02]  /*0650*/  SYNCS.EXCH.64 URZ, [UR6+0x38888], UR4 ;  /* 0x03888804063f75b2 */ /* 0x0006240008000100 */
[----:B---3--:R-:W-:Y:S01]  /*0660*/  NOP ;  /* 0x0000000000007918 */ /* 0x008fe20000000000 */
.L_x_254:
        /* <DEDUP_REMOVED lines=22> */
.L_x_255:
        /* <DEDUP_REMOVED lines=22> */
.L_x_256:
[----:B0-----:R-:W-:Y:S01]  /*0930*/  UMOV UR4, 0x1 ;  /* 0x0000000100047882 */ /* 0x001fe20000000000 */
[----:B------:R-:W-:Y:S01]  /*0940*/  PLOP3.LUT P0, PT, PT, PT, UP0, 0x80, 0x0 ;  /* 0x000000000000781c */ /* 0x000fe20003f0f008 */
[----:B------:R-:W-:Y:S01]  /*0950*/  USEL UR4, UR4, 0x2, !UP0 ;  /* 0x0000000204047887 */ /* 0x000fe2000c000000 */
[----:B------:R-:W-:-:S05]  /*0960*/  NOP ;  /* 0x0000000000007918 */ /* 0x000fca0000000000 */
[----:B------:R-:W-:-:S05]  /*0970*/  IMAD.U32 R2, RZ, RZ, UR4 ;  /* 0x00000004ff027e24 */ /* 0x000fca000f8e00ff */
[----:B------:R0:W-:Y:S01]  /*0980*/  STL [R1+0x30], R2 ;  /* 0x0000300201007387 */ /* 0x0001e20000100800 */
[----:B-12-4-:R-:W-:Y:S06]  /*0990*/  BAR.SYNC.DEFER_BLOCKING 0x0 ;  /* 0x0000000000007b1d */ /* 0x016fec0000010000 */
[----:B------:R-:W-:Y:S05]  /*09a0*/  @!P0 BRA `(.L_x_257) ;  /* 0x000000d400908947 */ /* 0x000fea0003800000 */
.L_x_258:
[----:B------:R-:W-:-:S08]  /*09b0*/  NOP ;  /* 0x0000000000007918 */ /* 0x000fd00000000000 */
[----:B------:R-:W1:Y:S02]  /*09c0*/  USETMAXREG.TRY_ALLOC.CTAPOOL UP0, 0xf0 ;  /* 0x000000f0000079c8 */ /* 0x000e640008000600 */
[----:B-1----:R-:W-:-:S13]  /*09d0*/  PLOP3.LUT P0, PT, PT, PT, UP0, 0x80, 0x0 ;  /* 0x000000000000781c */ /* 0x002fda0003f0f008 */
[----:B------:R-:W-:Y:S05]  /*09e0*/  @!P0 BRA `(.L_x_258) ;  /* 0xfffffffc00f08947 */ /* 0x000fea000383ffff */
[----:B------:R-:W1:Y:S08]  /*09f0*/  S2UR UR5, SR_CgaCtaId ;  /* 0x00000000000579c3 */ /* 0x000e700000008800 */
[----:B------:R-:W-:Y:S06]  /*0a00*/  BAR.ARV 0x8, 0x120 ;  /* 0x0204800000007b1d */ /* 0x000fec0000002000 */
[----:B------:R-:W-:-:S02]  /*0a10*/  UMOV UR4, 0x400 ;  /* 0x0000040000047882 */ /* 0x000fc40000000000 */
[----:B------:R-:W-:Y:S01]  /*0a20*/  BAR.SYNC.DEFER_BLOCKING 0x5, 0x120 ;  /* 0x0144800000007b1d */ /* 0x000fe20000010000 */
[----:B-1----:R-:W-:-:S09]  /*0a30*/  ULEA UR4, UR5, UR4, 0x18 ;  /* 0x0000000405047291 */ /* 0x002fd2000f8ec03f */
[----:B------:R-:W1:Y:S01]  /*0a40*/  LDS.128 R12, [UR4+0x388d0] ;  /* 0x0388d004ff0c7984 */ /* 0x000e620008000c00 */
[----:B------:R-:W-:Y:S01]  /*0a50*/  ULDC UR4, c[0x0][0xc14] ;  /* 0x0003050000047ab9 */ /* 0x000fe20000000800 */
[----:B------:R-:W-:Y:S06]  /*0a60*/  BAR.ARV 0x4, 0x120 ;  /* 0x0104800000007b1d */ /* 0x000fec0000002000 */
[----:B-1----:R-:W-:-:S13]  /*0a70*/  ISETP.GE.AND P0, PT, R15, UR4, PT ;  /* 0x000000040f007c0c */ /* 0x002fda000bf06270 */
[----:B------:R-:W-:Y:S05]  /*0a80*/  @P0 EXIT ;  /* 0x000000000000094d */ /* 0x000fea0003800000 */
[----:B0-----:R-:W2:Y:S01]  /*0a90*/  LDL R2, [R1+0x30] ;  /* 0x0000300001027983 */ /* 0x001ea20000100800 */
[----:B------:R-:W-:Y:S01]  /*0aa0*/  R2UR UR5, R14 ;  /* 0x000000000e0572ca */ /* 0x000fe200000e0000 */
[----:B------:R-:W-:Y:S01]  /*0ab0*/  IMAD.MOV.U32 R219, RZ, RZ, -0x2 ;  /* 0xfffffffeffdb7424 */ /* 0x000fe200078e00ff */
[----:B------:R-:W-:Y:S01]  /*0ac0*/  CS2R R16, SRZ ;  /* 0x0000000000107805 */ /* 0x000fe2000001ff00 */
[----:B------:R-:W0:Y:S01]  /*0ad0*/  S2R R0, SR_TID.X ;  /* 0x0000000000007919 */ /* 0x000e220000002100 */
[----:B------:R-:W-:Y:S02]  /*0ae0*/  IMAD.MOV.U32 R216, RZ, RZ, RZ ;  /* 0x000000ffffd87224 */ /* 0x000fe400078e00ff */
[----:B0-----:R-:W-:-:S05]  /*0af0*/  VIADD R223, R0, 0xffffff80 ;  /* 0xffffff8000df7836 */ /* 0x001fca0000000000 */
[----:B------:R-:W-:-:S04]  /*0b00*/  SHF.R.S32.HI R0, RZ, 0x1f, R223 ;  /* 0x0000001fff007819 */ /* 0x000fc800000114df */
[CC--:B------:R-:W-:Y:S02]  /*0b10*/  LEA.HI R3, R0.reuse, R223.reuse, RZ, 0x7 ;  /* 0x000000df00037211 */ /* 0x0c0fe400078f38ff */
[----:B------:R-:W-:Y:S02]  /*0b20*/  LEA.HI R4, R0, R223, RZ, 0x5 ;  /* 0x000000df00047211 */ /* 0x000fe400078f28ff */
[----:B------:R-:W-:-:S03]  /*0b30*/  SHF.R.S32.HI R218, RZ, 0x7, R3 ;  /* 0x00000007ffda7819 */ /* 0x000fc60000011403 */
[----:B------:R-:W-:-:S05]  /*0b40*/  IMAD.SHL.U32 R6, R4, 0x20, RZ ;  /* 0x0000002004067824 */ /* 0x000fca00078e00ff */
[----:B------:R-:W-:Y:S02]  /*0b50*/  LOP3.LUT R7, R6, 0xfffffc00, RZ, 0xc0, !PT ;  /* 0xfffffc0006077812 */ /* 0x000fe400078ec0ff */
[----:B--2---:R-:W-:Y:S02]  /*0b60*/  R2UR UR4, R2 ;  /* 0x00000000020472ca */ /* 0x004fe400000e0000 */
[C---:B------:R-:W-:Y:S02]  /*0b70*/  LOP3.LUT R2, R3.reuse, 0xffffff80, RZ, 0xc0, !PT ;  /* 0xffffff8003027812 */ /* 0x040fe400078ec0ff */
[----:B------:R-:W-:-:S03]  /*0b80*/  LEA.HI R3, R3, R218, RZ, 0x1 ;  /* 0x000000da03037211 */ /* 0x000fc600078f08ff */
[C---:B------:R-:W-:Y:S01]  /*0b90*/  IMAD.IADD R217, R223.reuse, 0x1, -R2 ;  /* 0x00000001dfd97824 */ /* 0x040fe200078e0a02 */
[CC--:B------:R-:W-:Y:S02]  /*0ba0*/  LEA.HI R2, R0.reuse, R223.reuse, RZ, 0x4 ;  /* 0x000000df00027211 */ /* 0x0c0fe400078f20ff */
[----:B------:R-:W-:Y:S02]  /*0bb0*/  LEA.HI R0, R0, R223, RZ, 0x3 ;  /* 0x000000df00007211 */ /* 0x000fe400078f18ff */
[----:B------:R-:W-:Y:S01]  /*0bc0*/  SHF.R.S32.HI R8, RZ, 0x1f, R217 ;  /* 0x0000001fff087819 */ /* 0x000fe200000114d9 */
[----:B------:R-:W-:Y:S01]  /*0bd0*/  ULOP3.LUT UR4, UR4, 0x1, URZ, 0xfc, !UPT ;  /* 0x0000000104047892 */ /* 0x000fe2000f8efc3f */
[----:B------:R-:W-:Y:S02]  /*0be0*/  SHF.R.S32.HI R5, RZ, 0x4, R2 ;  /* 0x00000004ff057819 */ /* 0x000fe40000011402 */
[----:B------:R-:W-:Y:S02]  /*0bf0*/  LOP3.LUT R4, R2, 0x3fffff0, RZ, 0xc0, !PT ;  /* 0x03fffff002047812 */ /* 0x000fe400078ec0ff */
[----:B------:R-:W-:Y:S01]  /*0c00*/  LEA.HI R9, R8, R217, RZ, 0x2 ;  /* 0x000000d908097211 */ /* 0x000fe200078f10ff */
[----:B------:R-:W-:Y:S01]  /*0c10*/  IMAD.U32 R222, RZ, RZ, UR4 ;  /* 0x00000004ffde7e24 */ /* 0x000fe2000f8e00ff */
[----:B------:R-:W-:Y:S01]  /*0c20*/  LEA.HI R2, R2, R5, RZ, 0x1 ;  /* 0x0000000502027211 */ /* 0x000fe200078f08ff */
[----:B------:R-:W-:Y:S01]  /*0c30*/  IMAD.IADD R4, R223, 0x1, -R4 ;  /* 0x00000001df047824 */ /* 0x000fe200078e0a04 */
[----:B------:R-:W-:-:S02]  /*0c40*/  SHF.R.S32.HI R6, RZ, 0x2, R9 ;  /* 0x00000002ff067819 */ /* 0x000fc40000011409 */
[----:B------:R-:W-:Y:S02]  /*0c50*/  SHF.R.S32.HI R11, RZ, 0x1f, R9 ;  /* 0x0000001fff0b7819 */ /* 0x000fe40000011409 */
[----:B------:R-:W-:Y:S02]  /*0c60*/  LOP3.LUT R2, R2, 0x1ffffffe, RZ, 0xc0, !PT ;  /* 0x1ffffffe02027812 */ /* 0x000fe400078ec0ff */
[----:B------:R-:W-:Y:S02]  /*0c70*/  LEA.HI R11, R11, R6, RZ, 0x3 ;  /* 0x000000060b0b7211 */ /* 0x000fe400078f18ff */
[----:B------:R-:W-:Y:S01]  /*0c80*/  LEA R7, R4, R7, 0x6 ;  /* 0x0000000704077211 */ /* 0x000fe200078e30ff */
[----:B------:R-:W-:Y:S01]  /*0c90*/  IMAD.IADD R2, R5, 0x1, -R2 ;  /* 0x0000000105027824 */ /* 0x000fe200078e0a02 */
[----:B------:R-:W-:Y:S01]  /*0ca0*/  LOP3.LUT R11, R11, 0xfffffff8, RZ, 0xc0, !PT ;  /* 0xfffffff80b0b7812 */ /* 0x000fe200078ec0ff */
[----:B------:R-:W-:Y:S01]  /*0cb0*/  IMAD.MOV.U32 R5, RZ, RZ, R13 ;  /* 0x000000ffff057224 */ /* 0x000fe200078e000d */
[----:B------:R-:W-:-:S02]  /*0cc0*/  LEA.HI R8, R8, R217, RZ, 0x5 ;  /* 0x000000d908087211 */ /* 0x000fc400078f28ff */
[----:B------:R-:W-:Y:S01]  /*0cd0*/  LEA R221, R2, R7, 0x3 ;  /* 0x0000000702dd7211 */ /* 0x000fe200078e18ff */
[----:B------:R-:W-:Y:S01]  /*0ce0*/  IMAD.IADD R11, R6, 0x1, -R11 ;  /* 0x00000001060b7824 */ /* 0x000fe200078e0a0b */
[----:B------:R-:W-:Y:S01]  /*0cf0*/  LOP3.LUT R2, R0, 0x1ffffff8, RZ, 0xc0, !PT ;  /* 0x1ffffff800027812 */ /* 0x000fe200078ec0ff */
[----:B------:R-:W-:Y:S01]  /*0d00*/  IMAD.MOV.U32 R7, RZ, RZ, R15 ;  /* 0x000000ffff077224 */ /* 0x000fe200078e000f */
[----:B------:R-:W-:Y:S02]  /*0d10*/  LOP3.LUT R4, R9, 0x7ffffffc, RZ, 0xc0, !PT ;  /* 0x7ffffffc09047812 */ /* 0x000fe400078ec0ff */
[----:B------:R-:W-:Y:S01]  /*0d20*/  SHF.R.S32.HI R8, RZ, 0x5, R8 ;  /* 0x00000005ff087819 */ /* 0x000fe20000011408 */
[----:B------:R-:W-:Y:S01]  /*0d30*/  IMAD.IADD R2, R223, 0x1, -R2 ;  /* 0x00000001df027824 */ /* 0x000fe200078e0a02 */
[----:B------:R-:W-:Y:S01]  /*0d40*/  LOP3.LUT R3, R3, 0x3fffffe, RZ, 0xc0, !PT ;  /* 0x03fffffe03037812 */ /* 0x000fe200078ec0ff */
[----:B------:R-:W-:Y:S01]  /*0d50*/  IMAD.IADD R4, R217, 0x1, -R4 ;  /* 0x00000001d9047824 */ /* 0x000fe200078e0a04 */
[----:B------:R-:W-:Y:S01]  /*0d60*/  SHF.R.S32.HI R22, RZ, 0x3, R0 ;  /* 0x00000003ff167819 */ /* 0x000fe20000011400 */
[----:B------:R-:W-:Y:S01]  /*0d70*/  IMAD R8, R8, 0x10, R11 ;  /* 0x0000001008087824 */ /* 0x000fe200078e020b */
[----:B------:R-:W-:Y:S01]  /*0d80*/  SHF.L.U32 R18, R2, 0x3, RZ ;  /* 0x0000000302127819 */ /* 0x000fe200000006ff */
[----:B------:R-:W-:-:S02]  /*0d90*/  IMAD.IADD R3, R218, 0x1, -R3 ;  /* 0x00000001da037824 */ /* 0x000fc400078e0a03 */
[----:B------:R-:W-:Y:S02]  /*0da0*/  IMAD R219, R4, R219, 0x50 ;  /* 0x0000005004db7424 */ /* 0x000fe400078e02db */
[----:B------:R-:W-:-:S07]  /*0db0*/  IMAD R220, R3, 0x40, R8 ;  /* 0x0000004003dc7824 */ /* 0x000fce00078e0208 */
.L_x_301:
[----:B0-----:R-:W0:Y:S01]  /*0dc0*/  LDC.64 R2, c[0x0][0xc60] ;  /* 0x00031800ff027b82 */ /* 0x001e220000000a00 */
[----:B------:R-:W-:Y:S01]  /*0dd0*/  ULDC.64 UR10, c[0x0][0x208] ;  /* 0x00008200000a7ab9 */ /* 0x000fe20000000a00 */
[----:B------:R-:W-:Y:S01]  /*0de0*/  ULDC.64 UR6, c[0x0][0xa28] ;  /* 0x00028a0000067ab9 */ /* 0x000fe20000000a00 */
[----:B------:R-:W-:Y:S01]  /*0df0*/  ULDC.64 UR8, c[0x0][0xa20] ;  /* 0x0002880000087ab9 */ /* 0x000fe20000000a00 */
[----:B0-----:R-:W-:-:S06]  /*0e00*/  IMAD.WIDE R2, R7, 0x4, R2 ;  /* 0x0000000407027825 */ /* 0x001fcc00078e0202 */
[----:B--2---:R-:W2:Y:S01]  /*0e10*/  LDG.E R2, desc[UR10][R2.64] ;  /* 0x0000000a02027981 */ /* 0x004ea2000c1e1900 */
[----:B------:R-:W-:Y:S02]  /*0e20*/  UISETP.NE.U32.AND UP0, UPT, UR6, URZ, UPT ;  /* 0x0000003f0600728c */ /* 0x000fe4000bf05070 */
[----:B------:R-:W-:Y:S02]  /*0e30*/  UISETP.NE.U32.AND UP1, UPT, UR8, URZ, UPT ;  /* 0x0000003f0800728c */ /* 0x000fe4000bf25070 */
[----:B------:R-:W-:Y:S02]  /*0e40*/  UISETP.NE.AND.EX UP0, UPT, UR7, URZ, UPT, UP0 ;  /* 0x0000003f0700728c */ /* 0x000fe4000bf05300 */
[----:B------:R-:W-:-:S04]  /*0e50*/  UISETP.NE.AND.EX UP1, UPT, UR9, URZ, UPT, UP1 ;  /* 0x0000003f0900728c */ /* 0x000fc8000bf25310 */
[----:B------:R-:W-:Y:S02]  /*0e60*/  PLOP3.LUT P0, PT, PT, PT, UP0, 0x80, 0x0 ;  /* 0x000000000000781c */ /* 0x000fe40003f0f008 */
[----:B------:R-:W-:Y:S02]  /*0e70*/  PLOP3.LUT P1, PT, PT, PT, UP1, 0x80, 0x0 ;  /* 0x000000000000781c */ /* 0x000fe40003f2f018 */
[----:B--2---:R-:W-:-:S13]  /*0e80*/  R2UR UR4, R2 ;  /* 0x00000000020472ca */ /* 0x004fda00000e0000 */
[----:B------:R-:W-:Y:S02]  /*0e90*/  USHF.R.S32.HI UR12, URZ, 0x1f, UR4 ;  /* 0x0000001f3f0c7899 */ /* 0x000fe40008011404 */
[----:B------:R-:W-:Y:S01]  /*0ea0*/  IMAD.U32 R214, RZ, RZ, UR4 ;  /* 0x00000004ffd67e24 */ /* 0x000fe2000f8e00ff */
[----:B------:R-:W-:Y:S02]  /*0eb0*/  @UP0 ULEA UR6, UP2, UR4, UR6, 0x2 ;  /* 0x0000000604060291 */ /* 0x000fe4000f84103f */
[----:B------:R-:W-:Y:S02]  /*0ec0*/  @UP1 ULEA UR8, UP3, UR4, UR8, 0x2 ;  /* 0x0000000804081291 */ /* 0x000fe4000f86103f */
[----:B------:R-:W-:Y:S02]  /*0ed0*/  @UP0 ULEA.HI.X UR7, UR4, UR7, UR12, 0x2, UP2 ;  /* 0x0000000704070291 */ /* 0x000fe400090f140c */
[----:B------:R-:W-:Y:S01]  /*0ee0*/  IMAD.U32 R215, RZ, RZ, UR12 ;  /* 0x0000000cffd77e24 */ /* 0x000fe2000f8e00ff */
[----:B------:R-:W-:Y:S01]  /*0ef0*/  @UP1 ULEA.HI.X UR9, UR4, UR9, UR12, 0x2, UP3 ;  /* 0x0000000904091291 */ /* 0x000fe200098f140c */
[----:B------:R-:W-:-:S02]  /*0f00*/  IMAD.U32 R2, RZ, RZ, UR6 ;  /* 0x00000006ff027e24 */ /* 0x000fc4000f8e00ff */
[----:B------:R-:W-:Y:S01]  /*0f10*/  IMAD.U32 R6, RZ, RZ, UR8 ;  /* 0x00000008ff067e24 */ /* 0x000fe2000f8e00ff */
[----:B------:R-:W-:Y:S01]  /*0f20*/  ULDC UR4, c[0x0][0x404] ;  /* 0x0001010000047ab9 */ /* 0x000fe20000000800 */
[----:B------:R-:W-:Y:S01]  /*0f30*/  IMAD.U32 R3, RZ, RZ, UR7 ;  /* 0x00000007ff037e24 */ /* 0x000fe2000f8e00ff */
[----:B------:R-:W-:Y:S01]  /*0f40*/  ULDC.64 UR6, c[0x0][0x3f8] ;  /* 0x0000fe0000067ab9 */ /* 0x000fe20000000a00 */
[----:B------:R-:W-:-:S03]  /*0f50*/  IMAD.U32 R7, RZ, RZ, UR9 ;  /* 0x00000009ff077e24 */ /* 0x000fc6000f8e00ff */
[----:B------:R-:W2:Y:S04]  /*0f60*/  @P0 LDG.E R2, desc[UR10][R2.64] ;  /* 0x0000000a02020981 */ /* 0x000ea8000c1e1900 */
[----:B---3--:R-:W3:Y:S01]  /*0f70*/  @P1 LDG.E R6, desc[UR10][R6.64] ;  /* 0x0000000a06061981 */ /* 0x008ee2000c1e1900 */
[----:B------:R-:W-:Y:S01]  /*0f80*/  UISETP.NE.U32.AND UP0, UPT, UR6, URZ, UPT ;  /* 0x0000003f0600728c */ /* 0x000fe2000bf05070 */
[----:B------:R-:W-:Y:S01]  /*0f90*/  MOV R212, R5 ;  /* 0x0000000500d47202 */ /* 0x000fe20000000f00 */
[----:B------:R-:W-:Y:S01]  /*0fa0*/  UMOV UR60, URZ ;  /* 0x0000003f003c7c82 */ /* 0x000fe20008000000 */
[----:B------:R-:W-:Y:S01]  /*0fb0*/  ULDC UR6, c[0x0][0x2e0] ;  /* 0x0000b80000067ab9 */ /* 0x000fe20000000800 */
[----:B------:R-:W-:Y:S01]  /*0fc0*/  UISETP.NE.AND.EX UP0, UPT, UR7, URZ, UPT, UP0 ;  /* 0x0000003f0700728c */ /* 0x000fe2000bf05300 */
[----:B------:R-:W-:Y:S01]  /*0fd0*/  IMAD.MOV.U32 R0, RZ, RZ, RZ ;  /* 0x000000ffff007224 */ /* 0x000fe200078e00ff */
[----:B------:R-:W-:-:S02]  /*0fe0*/  CS2R R150, SRZ ;  /* 0x0000000000967805 */ /* 0x000fc4000001ff00 */
[----:B------:R-:W-:Y:S01]  /*0ff0*/  CS2R R148, SRZ ;  /* 0x0000000000947805 */ /* 0x000fe2000001ff00 */
[----:B------:R-:W-:Y:S01]  /*1000*/  USEL UR4, UR4, 0x1, UP0 ;  /* 0x0000000104047887 */ /* 0x000fe20008000000 */
[----:B------:R-:W-:Y:S02]  /*1010*/  CS2R R146, SRZ ;  /* 0x0000000000927805 */ /* 0x000fe4000001ff00 */
[----:B------:R-:W-:Y:S02]  /*1020*/  CS2R R144, SRZ ;  /* 0x0000000000907805 */ /* 0x000fe4000001ff00 */
[----:B------:R-:W-:Y:S01]  /*1030*/  CS2R R142, SRZ ;  /* 0x00000000008e7805 */ /* 0x000fe2000001ff00 */
[----:B------:R-:W-:Y:S01]  /*1040*/  UIMAD UR4, UR4, UR6, URZ ;  /* 0x00000006040472a4 */ /* 0x000fe2000f8e023f */
        /* <DEDUP_REMOVED lines=22> */
[----:B------:R-:W-:Y:S01]  /*11b0*/  CS2R R96, SRZ ;  /* 0x0000000000607805 */ /* 0x000fe2000001ff00 */
[----:B------:R-:W-:Y:S01]  /*11c0*/  IMAD.MOV.U32 R165, RZ, RZ, RZ ;  /* 0x000000ffffa57224 */ /* 0x000fe200078e00ff */
[----:B------:R-:W-:Y:S02]  /*11d0*/  CS2R R86, SRZ ;  /* 0x0000000000567805 */ /* 0x000fe4000001ff00 */
[----:B------:R-:W-:Y:S02]  /*11e0*/  CS2R R92, SRZ ;  /* 0x00000000005c7805 */ /* 0x000fe4000001ff00 */
[----:B------:R-:W-:-:S02]  /*11f0*/  CS2R R90, SRZ ;  /* 0x00000000005a7805 */ /* 0x000fc4000001ff00 */
[----:B------:R-:W-:Y:S02]  /*1200*/  CS2R R88, SRZ ;  /* 0x0000000000587805 */ /* 0x000fe4000001ff00 */
[----:B-1----:R-:W-:Y:S02]  /*1210*/  CS2R R82, SRZ ;  /* 0x0000000000527805 */ /* 0x002fe4000001ff00 */
[----:B------:R-:W-:Y:S02]  /*1220*/  CS2R R84, SRZ ;  /* 0x0000000000547805 */ /* 0x000fe4000001ff00 */
[----:B------:R-:W-:Y:S01]  /*1230*/  CS2R R80, SRZ ;  /* 0x0000000000507805 */ /* 0x000fe2000001ff00 */
[----:B------:R-:W-:Y:S01]  /*1240*/  IMAD.MOV.U32 R19, RZ, RZ, RZ ;  /* 0x000000ffff137224 */ /* 0x000fe200078e00ff */
[----:B-----5:R-:W-:Y:S02]  /*1250*/  CS2R R74, SRZ ;  /* 0x00000000004a7805 */ /* 0x020fe4000001ff00 */
[----:B------:R-:W-:Y:S01]  /*1260*/  CS2R R76, SRZ ;  /* 0x00000000004c7805 */ /* 0x000fe2000001ff00 */
[----:B------:R-:W-:Y:S01]  /*1270*/  IMAD.MOV.U32 R153, RZ, RZ, RZ ;  /* 0x000000ffff997224 */ /* 0x000fe200078e00ff */
        /* <DEDUP_REMOVED lines=15> */
[----:B----4-:R-:W-:Y:S01]  /*1370*/  CS2R R44, SRZ ;  /* 0x00000000002c7805 */ /* 0x010fe2000001ff00 */
[----:B------:R-:W-:Y:S02]  /*1380*/  IMAD.MOV.U32 R41, RZ, RZ, RZ ;  /* 0x000000ffff297224 */ /* 0x000fe400078e00ff */
[----:B------:R-:W-:Y:S01]  /*1390*/  IMAD.U32 R213, RZ, RZ, UR5 ;  /* 0x00000005ffd57e24 */ /* 0x000fe2000f8e00ff */
[----:B--2---:R-:W-:Y:S02]  /*13a0*/  @P0 R2UR UR60, R2 ;  /* 0x00000000023c02ca */ /* 0x004fe400000e0000 */
[----:B------:R-:W-:-:S02]  /*13b0*/  CS2R R2, SRZ ;  /* 0x0000000000027805 */ /* 0x000fc4000001ff00 */
[----:B------:R-:W-:Y:S02]  /*13c0*/  PLOP3.LUT P0, PT, PT, PT, PT, 0x80, 0x0 ;  /* 0x000000000000781c */ /* 0x000fe40003f0f070 */
[----:B---3--:R-:W-:Y:S01]  /*13d0*/  @P1 R2UR UR4, R6 ;  /* 0x00000000060412ca */ /* 0x008fe200000e0000 */
[----:B------:R-:W-:-:S14]  /*13e0*/  @P1 BRA `(.L_x_259) ;  /* 0x00000000003c1947 */ /* 0x000fdc0003800000 */
[----:B------:R-:W-:Y:S02]  /*13f0*/  ULDC.64 UR6, c[0x0][0xa08] ;  /* 0x0002820000067ab9 */ /* 0x000fe40000000a00 */
[----:B------:R-:W-:-:S04]  /*1400*/  ISETP.NE.U32.AND P1, PT, RZ, UR6, PT ;  /* 0x00000006ff007c0c */ /* 0x000fc8000bf25070 */
[----:B------:R-:W-:-:S13]  /*1410*/  ISETP.NE.AND.EX P1, PT, RZ, UR7, PT, P1 ;  /* 0x00000007ff007c0c */ /* 0x000fda000bf25310 */
[----:B------:R-:W-:Y:S05]  /*1420*/  @!P1 BRA `(.L_x_259) ;  /* 0x00000000002c9947 */ /* 0x000fea0003800000 */
[----:B------:R-:W-:Y:S01]  /*1430*/  R2UR UR8, R214 ;  /* 0x00000000d60872ca */ /* 0x000fe200000e0000 */
[----:B------:R-:W-:Y:S01]  /*1440*/  ULDC.64 UR4, c[0x0][0xa08] ;  /* 0x0002820000047ab9 */ /* 0x000fe20000000a00 */
[----:B------:R-:W-:-:S11]  /*1450*/  ULDC.64 UR6, c[0x0][0x208] ;  /* 0x0000820000067ab9 */ /* 0x000fd60000000a00 */
[----:B------:R-:W-:-:S06]  /*1460*/  UIMAD.WIDE UR4, UR8, 0x4, UR4 ;  /* 0x00000004080478a5 */ /* 0x000fcc000f8e0204 */
[----:B------:R-:W-:Y:S01]  /*1470*/  MOV R4, UR4 ;  /* 0x0000000400047c02 */ /* 0x000fe20008000f00 */
[----:B------:R-:W-:-:S05]  /*1480*/  IMAD.U32 R5, RZ, RZ, UR5 ;  /* 0x00000005ff057e24 */ /* 0x000fca000f8e00ff */
[----:B------:R-:W2:Y:S04]  /*1490*/  LDG.E R7, desc[UR6][R4.64] ;  /* 0x0000000604077981 */ /* 0x000ea8000c1e1900 */
[----:B------:R-:W3:Y:S01]  /*14a0*/  LDG.E R6, desc[UR6][R4.64+0x4] ;  /* 0x0000040604067981 */ /* 0x000ee2000c1e1900 */
[----:B--2---:R-:W-:Y:S02]  /*14b0*/  R2UR UR4, R7 ;  /* 0x00000000070472ca */ /* 0x004fe400000e0000 */
[----:B---3--:R-:W-:-:S13]  /*14c0*/  R2UR UR5, R6 ;  /* 0x00000000060572ca */ /* 0x008fda00000e0000 */
[----:B------:R-:W-:-:S12]  /*14d0*/  UIADD3 UR4, -UR4, UR5, URZ ;  /* 0x0000000504047290 */ /* 0x000fd8000fffe13f */
.L_x_259:
[----:B------:R-:W-:Y:S01]  /*14e0*/  UIADD3 UR60, -UR60, UR4, URZ ;  /* 0x000000043c3c7290 */ /* 0x000fe2000fffe13f */
[----:B------:R-:W-:Y:S01]  /*14f0*/  IMAD.MOV.U32 R40, RZ, RZ, RZ ;  /* 0x000000ffff287224 */ /* 0x000fe200078e00ff */
[----:B------:R-:W-:Y:S02]  /*1500*/  CS2R R162, SRZ ;  /* 0x0000000000a27805 */ /* 0x000fe4000001ff00 */
[----:B------:R-:W-:Y:S01]  /*1510*/  CS2R R34, SRZ ;  /* 0x0000000000227805 */ /* 0x000fe2000001ff00 */
[----:B------:R-:W-:Y:S01]  /*1520*/  UIADD3 UR4, UR60, 0x4f, URZ ;  /* 0x0000004f3c047890 */ /* 0x000fe2000fffe03f */
[----:B------:R-:W-:Y:S01]  /*1530*/  CS2R R36, SRZ ;  /* 0x0000000000247805 */ /* 0x000fe2000001ff00 */
[----:B------:R-:W-:Y:S01]  /*1540*/  UISETP.GE.AND UP0, UPT, UR60, 0x1, UPT ;  /* 0x000000013c00788c */ /* 0x000fe2000bf06270 */
[----:B------:R-:W-:Y:S01]  /*1550*/  CS2R R32, SRZ ;  /* 0x0000000000207805 */ /* 0x000fe2000001ff00 */
[----:B------:R-:W-:Y:S01]  /*1560*/  UIMAD.WIDE UR4, UR4, 0x66666667, URZ ;  /* 0x66666667040478a5 */ /* 0x000fe2000f8e023f */
[----:B------:R-:W-:Y:S01]  /*1570*/  IMAD.MOV.U32 R10, RZ, RZ, RZ ;  /* 0x000000ffff0a7224 */ /* 0x000fe200078e00ff */
[----:B------:R-:W-:-:S02]  /*1580*/  CS2R R26, SRZ ;  /* 0x00000000001a7805 */ /* 0x000fc4000001ff00 */
[----:B------:R-:W-:Y:S02]  /*1590*/  CS2R R28, SRZ ;  /* 0x00000000001c7805 */ /* 0x000fe4000001ff00 */
[----:B------:R-:W-:Y:S01]  /*15a0*/  PLOP3.LUT P1, PT, PT, PT, UP0, 0x80, 0x0 ;  /* 0x000000000000781c */ /* 0x000fe20003f2f008 */
[----:B------:R-:W-:Y:S01]  /*15b0*/  USHF.R.U32.HI UR4, URZ, 0x1f, UR5 ;  /* 0x0000001f3f047899 */ /* 0x000fe20008011605 */
[----:B------:R-:W-:Y:S01]  /*15c0*/  IMAD.MOV.U32 R164, RZ, RZ, RZ ;  /* 0x000000ffffa47224 */ /* 0x000fe200078e00ff */
[----:B------:R-:W-:Y:S02]  /*15d0*/  CS2R R24, SRZ ;  /* 0x0000000000187805 */ /* 0x000fe4000001ff00 */
[----:B------:R-:W-:-:S06]  /*15e0*/  ULEA.HI.SX32 UR4, UR5, UR4, 0x1b ;  /* 0x0000000405047291 */ /* 0x000fcc000f8fda3f */
[----:B------:R-:W-:Y:S02]  /*15f0*/  IMAD.U32 R152, RZ, RZ, UR4 ;  /* 0x00000004ff987e24 */ /* 0x000fe4000f8e00ff */
[----:B------:R-:W-:Y:S05]  /*1600*/  @!P1 BRA `(.L_x_260) ;  /* 0x0000009c00609947 */ /* 0x000fea0003800000 */
[----:B------:R-:W0:Y:S01]  /*1610*/  SHFL.IDX PT, R0, R218, RZ, 0x1f ;  /* 0x00001fffda007589 */ /* 0x000e2200000e0000 */
[----:B------:R-:W1:Y:S01]  /*1620*/  S2UR UR7, SR_CgaCtaId ;  /* 0x00000000000779c3 */ /* 0x000e620000008800 */
[----:B------:R-:W-:Y:S01]  /*1630*/  UMOV UR6, 0x400 ;  /* 0x0000040000067882 */ /* 0x000fe20000000000 */
[----:B0-----:R-:W-:Y:S01]  /*1640*/  R2UR UR4, R0 ;  /* 0x00000000000472ca */ /* 0x001fe200000e0000 */
[----:B-1----:R-:W-:-:S04]  /*1650*/  ULEA UR6, UR7, UR6, 0x18 ;  /* 0x0000000607067291 */ /* 0x002fc8000f8ec03f */
[----:B------:R-:W-:-:S04]  /*1660*/  UIADD3 UR6, UR6, 0x14400, URZ ;  /* 0x0001440006067890 */ /* 0x000fc8000fffe03f */
[----:B------:R-:W-:-:S04]  /*1670*/  ULOP3.LUT UP0, URZ, UR6, 0x9f, URZ, 0xc0, !UPT ;  /* 0x0000009f063f7892 */ /* 0x000fc8000f80c03f */
[----:B------:R-:W-:Y:S02]  /*1680*/  ULEA.HI UR5, UR4, UR4, URZ, 0x1 ;  /* 0x0000000404057291 */ /* 0x000fe4000f8f083f */
[----:B------:R-:W-:Y:S02]  /*1690*/  PLOP3.LUT P0, PT, PT, PT, UP0, 0x80, 0x0 ;  /* 0x000000000000781c */ /* 0x000fe40003f0f008 */
[----:B------:R-:W-:-:S04]  /*16a0*/  ULOP3.LUT UR5, UR5, 0x1e, URZ, 0xc0, !UPT ;  /* 0x0000001e05057892 */ /* 0x000fc8000f8ec03f */
[----:B------:R-:W-:-:S04]  /*16b0*/  UIADD3 UR5, UR4, -UR5, URZ ;  /* 0x8000000504057290 */ /* 0x000fc8000fffe03f */
[----:B------:R-:W-:-:S04]  /*16c0*/  ULEA UR5, UR5, UR6, 0xd ;  /* 0x0000000605057291 */ /* 0x000fc8000f8e683f */
[----:B------:R-:W-:-:S04]  /*16d0*/  USHF.R.U32.HI UR5, URZ, 0x4, UR5 ;  /* 0x000000043f057899 */ /* 0x000fc80008011605 */
[----:B------:R-:W-:Y:S01]  /*16e0*/  ULOP3.LUT UR36, UR5, 0x3fff, URZ, 0xc0, !UPT ;  /* 0x00003fff05247892 */ /* 0x000fe2000f8ec03f */
[----:B------:R-:W-:Y:S11]  /*16f0*/  @!P0 BRA `(.L_x_261) ;  /* 0x0000000000408947 */ /* 0x000ff60003800000 */
[----:B------:R-:W-:Y:S01]  /*1700*/  MOV R0, 0x0 ;  /* 0x0000000000007802 */ /* 0x000fe20000000f00 */
[----:B------:R-:W-:Y:S01]  /*1710*/  ULDC.64 UR4, c[0x4][0x1b8] ;  /* 0x01006e0000047ab9 */ /* 0x000fe20000000a00 */
[----:B------:R-:W-:Y:S01]  /*1720*/  ULDC.64 UR6, c[0x4][0x130] ;  /* 0x01004c0000067ab9 */ /* 0x000fe20000000a00 */
[----:B------:R-:W-:Y:S01]  /*1730*/  IMAD.U32 R4, RZ, RZ, UR4 ;  /* 0x00000004ff047e24 */ /* 0x000fe2000f8e00ff */
[----:B------:R0:W1:Y:S01]  /*1740*/  LDC.64 R2, c[0x4][R0] ;  /* 0x0100000000027b82 */ /* 0x0000620000000a00 */
[----:B------:R-:W-:Y:S01]  /*1750*/  MOV R5, UR5 ;  /* 0x0000000500057c02 */ /* 0x000fe20008000f00 */
[----:B------:R-:W-:Y:S01]  /*1760*/  ULDC.64 UR4, c[0x4][0x1c0] ;  /* 0x0100700000047ab9 */ /* 0x000fe20000000a00 */
[----:B------:R-:W-:Y:S01]  /*1770*/  IMAD.U32 R10, RZ, RZ, UR6 ;  /* 0x00000006ff0a7e24 */ /* 0x000fe2000f8e00ff */
[----:B------:R-:W-:Y:S01]  /*1780*/  MOV R13, RZ ;  /* 0x000000ff000d7202 */ /* 0x000fe20000000f00 */
[----:B------:R-:W-:Y:S02]  /*1790*/  IMAD.U32 R6, RZ, RZ, UR4 ;  /* 0x00000004ff067e24 */ /* 0x000fe4000f8e00ff */
[----:B------:R-:W-:-:S02]  /*17a0*/  IMAD.U32 R7, RZ, RZ, UR5 ;  /* 0x00000005ff077e24 */ /* 0x000fc4000f8e00ff */
[----:B------:R-:W-:Y:S02]  /*17b0*/  IMAD.U32 R11, RZ, RZ, UR7 ;  /* 0x00000007ff0b7e24 */ /* 0x000fe4000f8e00ff */
[----:B------:R-:W-:Y:S02]  /*17c0*/  IMAD.MOV.U32 R8, RZ, RZ, 0x70 ;  /* 0x00000070ff087424 */ /* 0x000fe400078e00ff */
[----:B0-----:R-:W-:-:S07]  /*17d0*/  IMAD.MOV.U32 R12, RZ, RZ, 0x1 ;  /* 0x00000001ff0c7424 */ /* 0x001fce00078e00ff */
[----:B------:R-:W-:-:S07]  /*17e0*/  LEPC R20, `(.L_x_261) ;  /* 0x000000001014794e */ /* 0x000fce0000000000 */
[----:B-1----:R-:W-:Y:S05]  /*17f0*/  CALL.ABS.NOINC R2 ;  /* 0x0000000002007343 */ /* 0x002fea0003c00000 */
.L_x_261:
[----:B------:R-:W0:Y:S01]  /*1800*/  S2UR UR5, SR_CgaCtaId ;  /* 0x00000000000579c3 */ /* 0x000e220000008800 */
[----:B------:R-:W-:Y:S01]  /*1810*/  LEA.HI R0, R216, R216, RZ, 0x1 ;  /* 0x000000d8d8007211 */ /* 0x000fe200078f08ff */
[----:B------:R-:W-:Y:S01]  /*1820*/  UMOV UR4, 0x400 ;  /* 0x0000040000047882 */ /* 0x000fe20000000000 */
[----:B------:R-:W-:Y:S01]  /*1830*/  R2UR UR6, R222 ;  /* 0x00000000de0672ca */ /* 0x000fe200000e0000 */
[----:B------:R-:W-:Y:S01]  /*1840*/  BSSY B0, `(.L_x_262) ;  /* 0x000000a000007945 */ /* 0x000fe20003800000 */
[----:B------:R-:W-:-:S05]  /*1850*/  LOP3.LUT R3, R0, 0xfffffffe, RZ, 0xc0, !PT ;  /* 0xfffffffe00037812 */ /* 0x000fca00078ec0ff */
[----:B------:R-:W-:-:S05]  /*1860*/  IMAD.IADD R0, R216, 0x1, -R3 ;  /* 0x00000001d8007824 */ /* 0x000fca00078e0a03 */
[----:B------:R-:W-:Y:S01]  /*1870*/  SHF.L.U32 R0, R0, 0x1f, RZ ;  /* 0x0000001f00007819 */ /* 0x000fe200000006ff */
[----:B------:R-:W-:-:S05]  /*1880*/  IMAD.U32 R2, RZ, RZ, UR6 ;  /* 0x00000006ff027e24 */ /* 0x000fca000f8e00ff */
[----:B------:R-:W-:Y:S01]  /*1890*/  ISETP.NE.AND P0, PT, R2, 0x3, PT ;  /* 0x000000030200780c */ /* 0x000fe20003f05270 */
[----:B0-----:R-:W-:-:S06]  /*18a0*/  ULEA UR4, UR5, UR4, 0x18 ;  /* 0x0000000405047291 */ /* 0x001fcc000f8ec03f */
[----:B------:R-:W-:-:S04]  /*18b0*/  IMAD.U32 R5, RZ, RZ, UR4 ;  /* 0x00000004ff057e24 */ /* 0x000fc8000f8e00ff */
[----:B------:R-:W0:Y:S02]  /*18c0*/  SYNCS.PHASECHK.TRANS64.TRYWAIT P1, [R5+URZ+0x38800], R0 ;  /* 0x03880000050075a7 */ /* 0x000e24000802017f */
[----:B0-----:R-:W-:Y:S05]  /*18d0*/  @!P1 BRA `(.L_x_263) ;  /* 0x0000011800649947 */ /* 0x001fea0003800000 */
.L_x_388:
[----:B------:R-:W-:Y:S05]  /*18e0*/  BSYNC B0 ;  /* 0x0000000000007941 */ /* 0x000fea0003800000 */
.L_x_262:
[----:B------:R-:W-:Y:S05]  /*18f0*/  @!P0 BRA `(.L_x_264) ;  /* 0x0000000000048947 */ /* 0x000fea0003800000 */
[----:B------:R-:W-:Y:S01]  /*1900*/  BPT.TRAP 0x1 ;  /* 0x000000040000795c */ /* 0x000fe20000300000 */
.L_x_264:
[----:B0-----:R-:W-:Y:S01]  /*1910*/  IMAD R0, R16, 0x8, R5 ;  /* 0x0000000810007824 */ /* 0x001fe200078e0205 */
[----:B------:R-:W-:-:S04]  /*1920*/  SHF.L.U32 R3, R17, 0x1f, RZ ;  /* 0x0000001f11037819 */ /* 0x000fc800000006ff */
[----:B------:R0:W1:Y:S01]  /*1930*/  SYNCS.PHASECHK.TRANS64.TRYWAIT P2, [R0+URZ+0x38830], R3 ;  /* 0x03883003000075a7 */ /* 0x000062000804017f */
[----:B------:R-:W-:Y:S05]  /*1940*/  @!P0 BRA `(.L_x_265) ;  /* 0x0000000000048947 */ /* 0x000fea0003800000 */
[----:B------:R-:W-:Y:S01]  /*1950*/  BPT.TRAP 0x1 ;  /* 0x000000040000795c */ /* 0x000fe20000300000 */
.L_x_265:
[----:B------:R-:W2:Y:S01]  /*1960*/  S2R R2, SR_TID.X ;  /* 0x0000000000027919 */ /* 0x000ea20000002100 */
[----:B------:R-:W-:Y:S01]  /*1970*/  IMAD.MOV.U32 R151, RZ, RZ, RZ ;  /* 0x000000ffff977224 */ /* 0x000fe200078e00ff */
[----:B--2---:R-:W-:Y:S01]  /*1980*/  LOP3.LUT P1, RZ, R2, 0x7f, RZ, 0xc0, !PT ;  /* 0x0000007f02ff7812 */ /* 0x004fe2000782c0ff */
[----:B-1----:R-:W-:-:S12]  /*1990*/  @P2 BRA `(.L_x_266) ;  /* 0x0000000000082947 */ /* 0x002fd80003800000 */
[----:B------:R-:W1:Y:S02]  /*19a0*/  SYNCS.PHASECHK.TRANS64.TRYWAIT P2, [R0+URZ+0x38830], R3 ;  /* 0x03883003000075a7 */ /* 0x000e64000804017f */
[----:B-1----:R-:W-:Y:S05]  /*19b0*/  @!P2 BRA `(.L_x_267) ;  /* 0x000001180040a947 */ /* 0x002fea0003800000 */
.L_x_266:
[----:B------:R-:W-:Y:S05]  /*19c0*/  WARPSYNC.ALL ;  /* 0x0000000000007948 */ /* 0x000fea0003800000 */
[----:B------:R-:W-:Y:S01]  /*19d0*/  R2UR UR4, R5 ;  /* 0x00000000050472ca */ /* 0x000fe200000e0000 */
[----:B------:R-:W-:Y:S01]  /*19e0*/  ULOP3.LUT UR5, UR36, 0x10000, URZ, 0xfc, !UPT ;  /* 0x0001000024057892 */ /* 0x000fe2000f8efc3f */
[----:B------:R-:W-:Y:S01]  /*19f0*/  R2UR UR6, R16 ;  /* 0x00000000100672ca */ /* 0x000fe200000e0000 */
[----:B------:R-:W-:Y:S01]  /*1a00*/  WARPGROUP.ARRIVE ;  /* 0x00000000000079c5 */ /* 0x000fe20000000000 */
[----:B------:R-:W-:Y:S01]  /*1a10*/  UMOV UR9, 0x40000040 ;  /* 0x4000004000097882 */ /* 0x000fe20000000000 */
[----:B------:R-:W-:Y:S01]  /*1a20*/  UMOV UR11, 0x40000040 ;  /* 0x40000040000b7882 */ /* 0x000fe20000000000 */
[----:B------:R-:W-:Y:S01]  /*1a30*/  UMOV UR21, UR9 ;  /* 0x0000000900157c82 */ /* 0x000fe20008000000 */
[----:B------:R-:W-:Y:S01]  /*1a40*/  IMAD.U32 R13, RZ, RZ, UR9 ;  /* 0x00000009ff0d7e24 */ /* 0x000fe2000f8e00ff */
[----:B------:R-:W-:Y:S01]  /*1a50*/  UMOV UR8, UR5 ;  /* 0x0000000500087c82 */ /* 0x000fe20008000000 */
[----:B------:R-:W-:Y:S01]  /*1a60*/  UMOV UR13, UR21 ;  /* 0x00000015000d7c82 */ /* 0x000fe20008000000 */
[----:B------:R-:W-:Y:S01]  /*1a70*/  UMOV UR20, UR8 ;  /* 0x0000000800147c82 */ /* 0x000fe20008000000 */
[----:B------:R-:W-:Y:S01]  /*1a80*/  MOV R12, UR8 ;  /* 0x00000008000c7c02 */ /* 0x000fe20008000f00 */
[----:B------:R-:W-:Y:S01]  /*1a90*/  UMOV UR12, UR20 ;  /* 0x00000014000c7c82 */ /* 0x000fe20008000000 */
[----:B------:R-:W-:Y:S01]  /*1aa0*/  UIADD3 UR4, UR4, 0x24400, URZ ;  /* 0x0002440004047890 */ /* 0x000fe2000fffe03f */
[----:B------:R-:W-:Y:S01]  /*1ab0*/  P2R R20, PR, RZ, 0x1 ;  /* 0x00000001ff147803 */ /* 0x000fe20000000000 */
[----:B------:R-:W-:Y:S01]  /*1ac0*/  UMOV UR15, 0x40000040 ;  /* 0x40000040000f7882 */ /* 0x000fe20000000000 */
[----:B------:R-:W-:Y:S01]  /*1ad0*/  UMOV UR16, UR20 ;  /* 0x0000001400107c82 */ /* 0x000fe20008000000 */
[----:B------:R-:W-:Y:S01]  /*1ae0*/  USHF.R.U32.HI UR4, URZ, 0x4, UR4 ;  /* 0x000000043f047899 */ /* 0x000fe20008011604 */
[----:B01----:R-:W-:Y:S01]  /*1af0*/  @!P1 VIADD R0, R0, 0x38840 ;  /* 0x0003884000009836 */ /* 0x003fe20000000000 */
[----:B------:R-:W-:Y:S01]  /*1b00*/  UMOV UR17, UR21 ;  /* 0x0000001500117c82 */ /* 0x000fe20008000000 */
[----:B------:R-:W-:Y:S01]  /*1b10*/  UMOV UR19, 0x40000040 ;  /* 0x4000004000137882 */ /* 0x000fe20000000000 */
[----:B------:R-:W-:Y:S01]  /*1b20*/  ULOP3.LUT UR4, UR4, 0x3fff, URZ, 0xc0, !UPT ;  /* 0x00003fff04047892 */ /* 0x000fe2000f8ec03f */
[--C-:B------:R-:W-:Y:S01]  /*1b30*/  IMAD.MOV.U32 R150, RZ, RZ, R151.reuse ;  /* 0x000000ffff967224 */ /* 0x100fe200078e0097 */
[----:B------:R-:W-:Y:S01]  /*1b40*/  UMOV UR23, 0x40000040 ;  /* 0x4000004000177882 */ /* 0x000fe20000000000 */
[----:B------:R-:W-:Y:S01]  /*1b50*/  UMOV UR27, 0x40000040 ;  /* 0x40000040001b7882 */ /* 0x000fe20000000000 */
[----:B------:R-:W-:Y:S01]  /*1b60*/  ULOP3.LUT UR7, UR4, 0x10000, URZ, 0xfc, !UPT ;  /* 0x0001000004077892 */ /* 0x000fe2000f8efc3f */
[----:B------:R-:W-:Y:S01]  /*1b70*/  @!P1 PRMT R0, RZ, 0x654, R0 ;  /* 0x00000654ff009816 */ /* 0x000fe20000000000 */
[----:B------:R-:W-:Y:S01]  /*1b80*/  UMOV UR31, 0x40000040 ;  /* 0x40000040001f7882 */ /* 0x000fe20000000000 */
[----:B------:R-:W-:Y:S01]  /*1b90*/  UMOV UR35, 0x40000040 ;  /* 0x4000004000237882 */ /* 0x000fe20000000000 */
[----:B------:R-:W-:Y:S01]  /*1ba0*/  UIMAD UR4, UR6, 0xa00, UR7 ;  /* 0x00000a00060478a4 */ /* 0x000fe2000f8e0207 */
[-C--:B------:R-:W-:Y:S01]  /*1bb0*/  MOV R149, R151.reuse ;  /* 0x0000009700957202 */ /* 0x080fe20000000f00 */
[----:B------:R-:W-:Y:S01]  /*1bc0*/  IMAD.U32 R19, RZ, RZ, UR7 ;  /* 0x00000007ff137e24 */ /* 0x000fe2000f8e00ff */
[----:B------:R-:W-:Y:S01]  /*1bd0*/  UIADD3 UR6, UR5, 0x2, URZ ;  /* 0x0000000205067890 */ /* 0x000fe2000fffe03f */
[--C-:B------:R-:W-:Y:S01]  /*1be0*/  IMAD.MOV.U32 R148, RZ, RZ, R151.reuse ;  /* 0x000000ffff947224 */ /* 0x100fe200078e0097 */
[----:B------:R-:W-:Y:S01]  /*1bf0*/  UIADD3 UR14, UR4, 0x100, URZ ;  /* 0x00000100040e7890 */ /* 0x000fe2000fffe03f */
[--C-:B------:R-:W-:Y:S01]  /*1c00*/  IMAD.MOV.U32 R147, RZ, RZ, R151.reuse ;  /* 0x000000ffff937224 */ /* 0x100fe200078e0097 */
        /* <DEDUP_REMOVED lines=20> */
[----:B------:R-:W-:Y:S01]  /*1d50*/  UMOV UR39, 0x40000040 ;  /* 0x4000004000277882 */ /* 0x000fe20000000000 */
        /* <DEDUP_REMOVED lines=13> */
[-C--:B------:R-:W-:Y:S01]  /*1e30*/  MOV R135, R151.reuse ;  /* 0x0000009700877202 */ /* 0x080fe20000000f00 */
[----:B------:R-:W-:Y:S01]  /*1e40*/  UMOV UR59, 0x40000040 ;  /* 0x40000040003b7882 */ /* 0x000fe20000000000 */
[----:B------:R-:W-:Y:S01]  /*1e50*/  UISETP.GE.AND UP0, UPT, UR60, 0x51, UPT ;  /* 0x000000513c00788c */ /* 0x000fe2000bf06270 */
        /* <DEDUP_REMOVED lines=22> */
[----:B------:R-:W-:Y:S01]  /*1fc0*/  MOV R65, R151 ;  /* 0x0000009700417202 */ /* 0x000fe20000000f00 */
[--C-:B------:R-:W-:Y:S01]  /*1fd0*/  IMAD.MOV.U32 R122, RZ, RZ, R151.reuse ;  /* 0x000000ffff7a7224 */ /* 0x100fe200078e0097 */
[----:B------:R-:W-:Y:S01]  /*1fe0*/  HGMMA.64x16x16.F32.BF16 R48, gdesc[UR8], RZ, !UPT, gsb0 ;  /* 0x00200000083079f0 */ /* 0x000fe2000c0018ff */
[----:B------:R-:W-:Y:S01]  /*1ff0*/  UIADD3 UR10, UR4, 0x200, URZ ;  /* 0x00000200040a7890 */ /* 0x000fe2000fffe03f */
[--C-:B------:R-:W-:Y:S01]  /*2000*/  IMAD.MOV.U32 R120, RZ, RZ, R151.reuse ;  /* 0x000000ffff787224 */ /* 0x100fe200078e0097 */
[----:B------:R-:W-:Y:S01]  /*2010*/  UMOV UR8, UR20 ;  /* 0x0000001400087c82 */ /* 0x000fe20008000000 */
[----:B------:R-:W-:Y:S01]  /*2020*/  UMOV UR9, UR21 ;  /* 0x0000001500097c82 */ /* 0x000fe20008000000 */
[----:B------:R-:W-:Y:S01]  /*2030*/  UMOV UR11, 0x40000040 ;  /* 0x40000040000b7882 */ /* 0x000fe20000000000 */
        /* <DEDUP_REMOVED lines=22> */
[--C-:B------:R-:W-:Y:S01]  /*21a0*/  IMAD.MOV.U32 R94, RZ, RZ, R151.reuse ;  /* 0x000000ffff5e7224 */ /* 0x100fe200078e0097 */
[----:B------:R-:W-:Y:S02]  /*21b0*/  WARPGROUP.DEPBAR.LE gsb0, 0x0 ;  /* 0x00008000000079c5 */ /* 0x000fe40000010000 */
[----:B------:R-:W-:Y:S01]  /*21c0*/  WARPGROUP.ARRIVE ;  /* 0x00000000000079c5 */ /* 0x000fe20000000000 */
[----:B------:R-:W-:-:S02]  /*21d0*/  IMAD.MOV.U32 R92, RZ, RZ, R151 ;  /* 0x000000ffff5c7224 */ /* 0x000fc400078e0097 */
[--C-:B------:R-:W-:Y:S02]  /*21e0*/  IMAD.MOV.U32 R91, RZ, RZ, R151.reuse ;  /* 0x000000ffff5b7224 */ /* 0x100fe400078e0097 */
[--C-:B------:R-:W-:Y:S01]  /*21f0*/  IMAD.MOV.U32 R90, RZ, RZ, R151.reuse ;  /* 0x000000ffff5a7224 */ /* 0x100fe200078e0097 */
        /* <DEDUP_REMOVED lines=31> */
[--C-:B------:R-:W-:Y:S01]  /*23f0*/  IMAD.MOV.U32 R66, RZ, RZ, R151.reuse ;  /* 0x000000ffff427224 */ /* 0x100fe200078e0097 */
[----:B------:R-:W-:Y:S02]  /*2400*/  WARPGROUP.DEPBAR.LE gsb0, 0x0 ;  /* 0x00008000000079c5 */ /* 0x000fe40000010000 */
[----:B------:R-:W-:Y:S01]  /*2410*/  WARPGROUP.ARRIVE ;  /* 0x00000000000079c5 */ /* 0x000fe20000000000 */
[----:B------:R-:W-:-:S05]  /*2420*/  IMAD.MOV.U32 R64, RZ, RZ, R151 ;  /* 0x000000ffff407224 */ /* 0x000fca00078e0097 */
        /* <DEDUP_REMOVED lines=110> */
[----:B------:R-:W-:Y:S02]  /*2b10*/  MOV R2, UR13 ;  /* 0x0000000d00027c02 */ /* 0x000fe40008000f00 */
[----:B------:R-:W-:Y:S01]  /*2b20*/  MOV R3, UR12 ;  /* 0x0000000c00037c02 */ /* 0x000fe20008000f00 */
        /* <DEDUP_REMOVED lines=41> */
[----:B------:R-:W-:Y:S02]  /*2dc0*/  UMOV UR15, 0x40000040 ;  /* 0x40000040000f7882 */ /* 0x000fe40000000000 */
        /* <DEDUP_REMOVED lines=286> */
[----:B------:R-:W-:Y:S01]  /*3fb0*/  R2UR UR13, R2 ;  /* 0x00000000020d72ca */ /* 0x000fe200000e0000 */
[----:B------:R-:W-:Y:S01]  /*3fc0*/  VIADD R2, R219, UR60 ;  /* 0x0000003cdb027c36 */ /* 0x000fe20008000000 */
        /* <DEDUP_REMOVED lines=11> */
[----:B------:R-:W-:Y:S01]  /*4080*/  UMOV UR7, 0x40000040 ;  /* 0x4000004000077882 */ /* 0x000fe20000000000 */
[----:B------:R-:W-:-:S13]  /*4090*/  R2UR UR5, R152 ;  /* 0x00000000980572ca */ /* 0x000fda00000e0000 */
[----:B------:R-:W-:Y:S01]  /*40a0*/  IMAD.U32 R3, RZ, RZ, UR5 ;  /* 0x00000005ff037e24 */ /* 0x000fe2000f8e00ff */
[----:B------:R-:W-:-:S03]  /*40b0*/  UMOV UR5, UR15 ;  /* 0x0000000f00057c82 */ /* 0x000fc60008000000 */
        /* <DEDUP_REMOVED lines=31> */
[----:B------:R-:W0:Y:S01]  /*42b0*/  MUFU.TANH R56, R56 ;  /* 0x0000003800387308 */ /* 0x000e220000002400 */
[----:B------:R-:W-:Y:S01]  /*42c0*/  UMOV UR56, UR14 ;  /* 0x0000000e00387c82 */ /* 0x000fe20008000000 */
[----:B------:R-:W-:Y:S01]  /*42d0*/  UMOV UR57, UR15 ;  /* 0x0000000f00397c82 */ /* 0x000fe20008000000 */
[----:B------:R-:W-:Y:S01]  /*42e0*/  UMOV UR59, 0x40000040 ;  /* 0x40000040003b7882 */ /* 0x000fe20000000000 */
[----:B------:R-:W-:Y:S01]  /*42f0*/  FMUL.FTZ R59, R59, UR10 ;  /* 0x0000000a3b3b7c20 */ /* 0x000fe20008410000 */
[----:B------:R-:W-:Y:S01]  /*4300*/  FMUL.FTZ R62, R62, UR10 ;  /* 0x0000000a3e3e7c20 */ /* 0x000fe20008410000 */
[----:B------:R-:W-:-:S02]  /*4310*/  FMUL.FTZ R63, R63, UR10 ;  /* 0x0000000a3f3f7c20 */ /* 0x000fc40008410000 */
[----:B------:R-:W1:Y:S08]  /*4320*/  MUFU.TANH R57, R57 ;  /* 0x0000003900397308 */ /* 0x000e700000002400 */
[----:B------:R-:W2:Y:S01]  /*4330*/  MUFU.TANH R60, R60 ;  /* 0x0000003c003c7308 */ /* 0x000ea20000002400 */
[----:B0-----:R-:W-:-:S07]  /*4340*/  FSEL R56, R56, -INF , P6 ;  /* 0xff80000038387808 */ /* 0x001fce0003000000 */
[----:B------:R-:W0:Y:S01]  /*4350*/  MUFU.TANH R61, R61 ;  /* 0x0000003d003d7308 */ /* 0x000e220000002400 */
[----:B-1----:R-:W-:-:S04]  /*4360*/  FSEL R57, R57, -INF , P5 ;  /* 0xff80000039397808 */ /* 0x002fc80002800000 */
[----:B------:R-:W-:-:S03]  /*4370*/  FMNMX.FTZ R3, R56, R57, !PT ;  /* 0x0000003938037209 */ /* 0x000fc60007810000 */
[----:B------:R-:W1:Y:S01]  /*4380*/  MUFU.TANH R58, R58 ;  /* 0x0000003a003a7308 */ /* 0x000e620000002400 */
[----:B--2---:R-:W-:-:S04]  /*4390*/  FSEL R60, R60, -INF , P4 ;  /* 0xff8000003c3c7808 */ /* 0x004fc80002000000 */
[----:B------:R-:W-:-:S03]  /*43a0*/  FMNMX.FTZ R4, R60, R3, !PT ;  /* 0x000000033c047209 */ /* 0x000fc60007810000 */
[----:B------:R-:W2:Y:S01]  /*43b0*/  MUFU.TANH R59, R59 ;  /* 0x0000003b003b7308 */ /* 0x000ea20000002400 */
[----:B0-----:R-:W-:-:S04]  /*43c0*/  FSEL R61, R61, -INF , P2 ;  /* 0xff8000003d3d7808 */ /* 0x001fc80001000000 */
[----:B------:R-:W-:-:S03]  /*43d0*/  FMNMX.FTZ R3, R61, R4, !PT ;  /* 0x000000043d037209 */ /* 0x000fc60007810000 */
[----:B------:R-:W0:Y:S01]  /*43e0*/  MUFU.TANH R62, R62 ;  /* 0x0000003e003e7308 */ /* 0x000e220000002400 */
[----:B-1----:R-:W-:Y:S01]  /*43f0*/  FSEL R58, R58, -INF , P6 ;  /* 0xff8000003a3a7808 */ /* 0x002fe20003000000 */
        /* <DEDUP_REMOVED lines=13> */
[----:B------:R-:W-:Y:S01]  /*44d0*/  UMOV UR4, UR14 ;  /* 0x0000000e00047c82 */ /* 0x000fe20008000000 */
[----:B------:R-:W-:Y:S01]  /*44e0*/  FMUL.FTZ R51, R51, UR10 ;  /* 0x0000000a33337c20 */ /* 0x000fe20008410000 */
[----:B------:R-:W-:Y:S01]  /*44f0*/  FMUL.FTZ R54, R54, UR10 ;  /* 0x0000000a36367c20 */ /* 0x000fe20008410000 */
[C---:B------:R-:W-:Y:S01]  /*4500*/  ISETP.GT.AND P6, PT, R2.reuse, 0x11, PT ;  /* 0x000000110200780c */ /* 0x040fe20003fc4270 */
[----:B------:R-:W3:Y:S01]  /*4510*/  MUFU.TANH R49, R49 ;  /* 0x0000003100317308 */ /* 0x000ee20000002400 */
[----:B--2---:R-:W-:Y:S01]  /*4520*/  FSEL R59, R59, -INF , P5 ;  /* 0xff8000003b3b7808 */ /* 0x004fe20002800000 */
[----:B------:R-:W-:Y:S01]  /*4530*/  FMUL.FTZ R55, R55, UR10 ;  /* 0x0000000a37377c20 */ /* 0x000fe20008410000 */
[----:B------:R-:W-:-:S02]  /*4540*/  ISETP.GT.AND P5, PT, R2, 0x18, PT ;  /* 0x000000180200780c */ /* 0x000fc40003fa4270 */
[----:B0-----:R-:W-:Y:S02]  /*4550*/  FSEL R62, R62, -INF , P4 ;  /* 0xff8000003e3e7808 */ /* 0x001fe40002000000 */
[----:B------:R-:W-:Y:S01]  /*4560*/  ISETP.GT.AND P4, PT, R2, 0x19, PT ;  /* 0x000000190200780c */ /* 0x000fe20003f84270 */
[----:B------:R-:W0:Y:S01]  /*4570*/  MUFU.TANH R52, R52 ;  /* 0x0000003400347308 */ /* 0x000e220000002400 */
[----:B-1----:R-:W-:-:S04]  /*4580*/  FSEL R48, R48, -INF , P3 ;  /* 0xff80000030307808 */ /* 0x002fc80001800000 */
[----:B------:R-:W-:-:S03]  /*4590*/  FMNMX.FTZ R4, R48, R3, !PT ;  /* 0x0000000330047209 */ /* 0x000fc60007810000 */
[----:B------:R-:W1:Y:S01]  /*45a0*/  MUFU.TANH R63, R63 ;  /* 0x0000003f003f7308 */ /* 0x000e620000002400 */
[----:B---3--:R-:W-:-:S04]  /*45b0*/  FSEL R49, R49, -INF , P6 ;  /* 0xff80000031317808 */ /* 0x008fc80003000000 */
[----:B------:R-:W-:-:S03]  /*45c0*/  FMNMX.FTZ R3, R49, R4, !PT ;  /* 0x0000000431037209 */ /* 0x000fc60007810000 */
[----:B------:R-:W2:Y:S01]  /*45d0*/  MUFU.TANH R53, R53 ;  /* 0x0000003500357308 */ /* 0x000ea20000002400 */
[----:B0-----:R-:W-:-:S04]  /*45e0*/  FSEL R52, R52, -INF , P5 ;  /* 0xff80000034347808 */ /* 0x001fc80002800000 */
[----:B------:R-:W-:-:S03]  /*45f0*/  FMNMX.FTZ R4, R52, R3, !PT ;  /* 0x0000000334047209 */ /* 0x000fc60007810000 */
[----:B------:R-:W0:Y:S01]  /*4600*/  MUFU.TANH R50, R50 ;  /* 0x0000003200327308 */ /* 0x000e220000002400 */
[----:B-1----:R-:W-:Y:S02]  /*4610*/  FSEL R63, R63, -INF , P2 ;  /* 0xff8000003f3f7808 */ /* 0x002fe40001000000 */
[----:B------:R-:W-:-:S05]  /*4620*/  ISETP.GT.AND P2, PT, R2, 0x20, PT ;  /* 0x000000200200780c */ /* 0x000fca0003f44270 */
        /* <DEDUP_REMOVED lines=8> */
[----:B------:R-:W2:Y:S01]  /*46b0*/  MUFU.TANH R54, R54 ;  /* 0x0000003600367308 */ /* 0x000ea20000002400 */
[----:B------:R-:W-:Y:S01]  /*46c0*/  HGMMA.64x16x16.F32.BF16 R32, gdesc[UR56], R32, gsb0 ;  /* 0x00200000382079f0 */ /* 0x000fe20008001820 */
[----:B------:R-:W-:Y:S01]  /*46d0*/  FMUL.FTZ R43, R43, UR10 ;  /* 0x0000000a2b2b7c20 */ /* 0x000fe20008410000 */
[----:B------:R-:W-:Y:S01]  /*46e0*/  FMUL.FTZ R42, R42, UR10 ;  /* 0x0000000a2a2a7c20 */ /* 0x000fe20008410000 */
[----:B0-----:R-:W-:Y:S01]  /*46f0*/  FSEL R50, R50, -INF , P3 ;  /* 0xff80000032327808 */ /* 0x001fe20001800000 */
[----:B------:R-:W-:Y:S01]  /*4700*/  FMUL.FTZ R46, R46, UR10 ;  /* 0x0000000a2e2e7c20 */ /* 0x000fe20008410000 */
[----:B------:R-:W-:Y:S01]  /*4710*/  ISETP.GT.AND P3, PT, R2, 0x21, PT ;  /* 0x000000210200780c */ /* 0x000fe20003f64270 */
[----:B------:R-:W-:Y:S01]  /*4720*/  FMUL.FTZ R47, R47, UR10 ;  /* 0x0000000a2f2f7c20 */ /* 0x000fe20008410000 */
[----:B------:R-:W0:Y:S01]  /*4730*/  MUFU.TANH R40, R40 ;  /* 0x0000002800287308 */ /* 0x000e220000002400 */
[----:B------:R-:W-:-:S02]  /*4740*/  FMNMX.FTZ R3, R53, R4, !PT ;  /* 0x0000000435037209 */ /* 0x000fc40007810000 */
[----:B-1----:R-:W-:Y:S02]  /*4750*/  FSEL R51, R51, -INF , P6 ;  /* 0xff80000033337808 */ /* 0x002fe40003000000 */
[----:B------:R-:W-:-:S03]  /*4760*/  ISETP.GT.AND P6, PT, R2, 0x28, PT ;  /* 0x000000280200780c */ /* 0x000fc60003fc4270 */
[----:B------:R-:W1:Y:S01]  /*4770*/  MUFU.TANH R41, R41 ;  /* 0x0000002900297308 */ /* 0x000e620000002400 */
[----:B--2---:R-:W-:Y:S02]  /*4780*/  FSEL R54, R54, -INF , P5 ;  /* 0xff80000036367808 */ /* 0x004fe40002800000 */
[----:B------:R-:W-:-:S05]  /*4790*/  ISETP.GT.AND P5, PT, R2, 0x29, PT ;  /* 0x000000290200780c */ /* 0x000fca0003fa4270 */
[----:B------:R-:W2:Y:S01]  /*47a0*/  MUFU.TANH R44, R44 ;  /* 0x0000002c002c7308 */ /* 0x000ea20000002400 */
[----:B0-----:R-:W-:-:S04]  /*47b0*/  FSEL R40, R40, -INF , P2 ;  /* 0xff80000028287808 */ /* 0x001fc80001000000 */
[----:B------:R-:W-:-:S03]  /*47c0*/  FMNMX.FTZ R4, R40, R3, !PT ;  /* 0x0000000328047209 */ /* 0x000fc60007810000 */
[----:B------:R-:W0:Y:S01]  /*47d0*/  MUFU.TANH R55, R55 ;  /* 0x0000003700377308 */ /* 0x000e220000002400 */
[----:B-1----:R-:W-:-:S04]  /*47e0*/  FSEL R41, R41, -INF , P3 ;  /* 0xff80000029297808 */ /* 0x002fc80001800000 */
[----:B------:R-:W-:-:S03]  /*47f0*/  FMNMX.FTZ R3, R41, R4, !PT ;  /* 0x0000000429037209 */ /* 0x000fc60007810000 */
[----:B------:R-:W1:Y:S01]  /*4800*/  MUFU.TANH R45, R45 ;  /* 0x0000002d002d7308 */ /* 0x000e620000002400 */
[----:B--2---:R-:W-:-:S04]  /*4810*/  FSEL R44, R44, -INF , P6 ;  /* 0xff8000002c2c7808 */ /* 0x004fc80003000000 */
[----:B------:R-:W-:-:S03]  /*4820*/  FMNMX.FTZ R4, R44, R3, !PT ;  /* 0x000000032c047209 */ /* 0x000fc60007810000 */
[----:B------:R-:W2:Y:S01]  /*4830*/  MUFU.TANH R43, R43 ;  /* 0x0000002b002b7308 */ /* 0x000ea20000002400 */
[----:B0-----:R-:W-:Y:S02]  /*4840*/  FSEL R55, R55, -INF , P4 ;  /* 0xff80000037377808 */ /* 0x001fe40002000000 */
[----:B------:R-:W-:Y:S01]  /*4850*/  ISETP.GT.AND P4, PT, R2, 0x30, PT ;  /* 0x000000300200780c */ /* 0x000fe20003f84270 */
[----:B------:R-:W-:Y:S02]  /*4860*/  WARPGROUP.DEPBAR.LE gsb0, 0x0 ;  /* 0x00008000000079c5 */ /* 0x000fe40000010000 */
[----:B------:R-:W-:Y:S01]  /*4870*/  WARPGROUP.ARRIVE ;  /* 0x00000000000079c5 */ /* 0x000fe20000000000 */
[----:B------:R-:W-:Y:S01]  /*4880*/  FMUL.FTZ R32, R32, UR10 ;  /* 0x0000000a20207c20 */ /* 0x000fe20008410000 */
[----:B------:R-:W-:Y:S01]  /*4890*/  FMUL.FTZ R33, R33, UR10 ;  /* 0x0000000a21217c20 */ /* 0x000fe20008410000 */
[----:B------:R-:W-:Y:S01]  /*48a0*/  FMUL.FTZ R36, R36, UR10 ;  /* 0x0000000a24247c20 */ /* 0x000fe20008410000 */
[----:B------:R-:W0:Y:S01]  /*48b0*/  MUFU.TANH R42, R42 ;  /* 0x0000002a002a7308 */ /* 0x000e220000002400 */
[----:B------:R-:W-:Y:S01]  /*48c0*/  FMUL.FTZ R37, R37, UR10 ;  /* 0x0000000a25257c20 */ /* 0x000fe20008410000 */
[----:B------:R-:W-:Y:S01]  /*48d0*/  HGMMA.64x16x16.F32.BF16 R24, gdesc[UR4], R24, gsb0 ;  /* 0x00200000041879f0 */ /* 0x000fe20008001818 */
[----:B------:R-:W-:Y:S01]  /*48e0*/  FMUL.FTZ R34, R34, UR10 ;  /* 0x0000000a22227c20 */ /* 0x000fe20008410000 */
[----:B------:R-:W-:Y:S01]  /*48f0*/  FMUL.FTZ R35, R35, UR10 ;  /* 0x0000000a23237c20 */ /* 0x000fe20008410000 */
[----:B-1----:R-:W-:Y:S01]  /*4900*/  FSEL R45, R45, -INF , P5 ;  /* 0xff8000002d2d7808 */ /* 0x002fe20002800000 */
[----:B------:R-:W-:Y:S01]  /*4910*/  FMUL.FTZ R38, R38, UR10 ;  /* 0x0000000a26267c20 */ /* 0x000fe20008410000 */
[----:B--2---:R-:W-:Y:S01]  /*4920*/  FSEL R43, R43, -INF , P3 ;  /* 0xff8000002b2b7808 */ /* 0x004fe20001800000 */
[----:B------:R-:W1:Y:S01]  /*4930*/  MUFU.TANH R32, R32 ;  /* 0x0000002000207308 */ /* 0x000e620000002400 */
[----:B------:R-:W-:Y:S01]  /*4940*/  ISETP.GT.AND P3, PT, R2, 0x31, PT ;  /* 0x000000310200780c */ /* 0x000fe20003f64270 */
[----:B------:R-:W-:Y:S01]  /*4950*/  FMUL.FTZ R39, R39, UR10 ;  /* 0x0000000a27277c20 */ /* 0x000fe20008410000 */
[----:B------:R-:W-:Y:S01]  /*4960*/  FMNMX.FTZ R3, R45, R4, !PT ;  /* 0x000000042d037209 */ /* 0x000fe20007810000 */
[----:B------:R-:W-:-:S04]  /*4970*/  ULDC UR5, c[0x0][0x988] ;  /* 0x0002620000057ab9 */ /* 0x000fc80000000800 */
[----:B------:R-:W2:Y:S01]  /*4980*/  MUFU.TANH R33, R33 ;  /* 0x0000002100217308 */ /* 0x000ea20000002400 */
[----:B0-----:R-:W-:Y:S02]  /*4990*/  FSEL R42, R42, -INF , P2 ;  /* 0xff8000002a2a7808 */ /* 0x001fe40001000000 */
[----:B------:R-:W-:-:S05]  /*49a0*/  ISETP.GT.AND P2, PT, R2, 0x38, PT ;  /* 0x000000380200780c */ /* 0x000fca0003f44270 */
        /* <DEDUP_REMOVED lines=8> */
[----:B------:R-:W-:-:S05]  /*4a30*/  ISETP.GT.AND P6, PT, R2, 0x39, PT ;  /* 0x000000390200780c */ /* 0x000fca0003fc4270 */
[----:B------:R-:W0:Y:S01]  /*4a40*/  MUFU.TANH R37, R37 ;  /* 0x0000002500257308 */ /* 0x000e220000002400 */
[----:B-1----:R-:W-:-:S04]  /*4a50*/  FSEL R36, R36, -INF , P2 ;  /* 0xff80000024247808 */ /* 0x002fc80001000000 */
[----:B------:R-:W-:Y:S01]  /*4a60*/  FMNMX.FTZ R4, R36, R3, !PT ;  /* 0x0000000324047209 */ /* 0x000fe20007810000 */
[----:B------:R-:W-:Y:S02]  /*4a70*/  WARPGROUP.DEPBAR.LE gsb0, 0x0 ;  /* 0x00008000000079c5 */ /* 0x000fe40000010000 */
[----:B------:R-:W-:Y:S01]  /*4a80*/  FMUL.FTZ R24, R24, UR10 ;  /* 0x0000000a18187c20 */ /* 0x000fe20008410000 */
[----:B------:R-:W-:Y:S01]  /*4a90*/  FMUL.FTZ R25, R25, UR10 ;  /* 0x0000000a19197c20 */ /* 0x000fe20008410000 */
[----:B------:R-:W1:Y:S01]  /*4aa0*/  MUFU.TANH R34, R34 ;  /* 0x0000002200227308 */ /* 0x000e620000002400 */
[----:B------:R-:W-:Y:S01]  /*4ab0*/  FMUL.FTZ R28, R28, UR10 ;  /* 0x0000000a1c1c7c20 */ /* 0x000fe20008410000 */
[----:B------:R-:W-:Y:S01]  /*4ac0*/  FMUL.FTZ R29, R29, UR10 ;  /* 0x0000000a1d1d7c20 */ /* 0x000fe20008410000 */
[----:B--2---:R-:W-:Y:S01]  /*4ad0*/  FSEL R47, R47, -INF , P5 ;  /* 0xff8000002f2f7808 */ /* 0x004fe20002800000 */
[----:B------:R-:W-:Y:S01]  /*4ae0*/  FMUL.FTZ R26, R26, UR10 ;  /* 0x0000000a1a1a7c20 */ /* 0x000fe20008410000 */
[----:B------:R-:W-:Y:S01]  /*4af0*/  ISETP.GT.AND P5, PT, R2, 0x40, PT ;  /* 0x000000400200780c */ /* 0x000fe20003fa4270 */
[----:B------:R-:W-:Y:S01]  /*4b00*/  FMUL.FTZ R27, R27, UR10 ;  /* 0x0000000a1b1b7c20 */ /* 0x000fe20008410000 */
[----:B0-----:R-:W-:Y:S01]  /*4b10*/  FSEL R37, R37, -INF , P6 ;  /* 0xff80000025257808 */ /* 0x001fe20003000000 */
[----:B------:R-:W0:Y:S01]  /*4b20*/  MUFU.TANH R24, R24 ;  /* 0x0000001800187308 */ /* 0x000e220000002400 */
[----:B------:R-:W-:Y:S01]  /*4b30*/  FMUL.FTZ R30, R30, UR10 ;  /* 0x0000000a1e1e7c20 */ /* 0x000fe20008410000 */
[----:B------:R-:W-:Y:S01]  /*4b40*/  FMUL.FTZ R31, R31, UR10 ;  /* 0x0000000a1f1f7c20 */ /* 0x000fe20008410000 */
[----:B------:R-:W-:Y:S01]  /*4b50*/  FMNMX.FTZ R3, R37, R4, !PT ;  /* 0x0000000425037209 */ /* 0x000fe20007810000 */
[----:B------:R2:W-:Y:S04]  /*4b60*/  @!P1 SYNCS.ARRIVE.TRANS64.RED.A1T0 RZ, [R0+URZ], RZ ;  /* 0x000000ff00ff99a7 */ /* 0x0005e8000810043f */
[----:B------:R-:W3:Y:S01]  /*4b70*/  MUFU.TANH R35, R35 ;  /* 0x0000002300237308 */ /* 0x000ee20000002400 */
[----:B-1----:R-:W-:-:S02]  /*4b80*/  FSEL R34, R34, -INF , P4 ;  /* 0xff80000022227808 */ /* 0x002fc40002000000 */
[----:B------:R-:W-:-:S05]  /*4b90*/  ISETP.GT.AND P4, PT, R2, 0x41, PT ;  /* 0x000000410200780c */ /* 0x000fca0003f84270 */
[----:B------:R-:W1:Y:S01]  /*4ba0*/  MUFU.TANH R25, R25 ;  /* 0x0000001900197308 */ /* 0x000e620000002400 */
[----:B0-----:R-:W-:-:S04]  /*4bb0*/  FSEL R24, R24, -INF , P5 ;  /* 0xff80000018187808 */ /* 0x001fc80002800000 */
[----:B------:R-:W-:-:S03]  /*4bc0*/  FMNMX.FTZ R4, R24, R3, !PT ;  /* 0x0000000318047209 */ /* 0x000fc60007810000 */
[----:B------:R-:W0:Y:S01]  /*4bd0*/  MUFU.TANH R38, R38 ;  /* 0x0000002600267308 */ /* 0x000e220000002400 */
[----:B---3--:R-:W-:Y:S02]  /*4be0*/  FSEL R35, R35, -INF , P3 ;  /* 0xff80000023237808 */ /* 0x008fe40001800000 */
[----:B------:R-:W-:-:S05]  /*4bf0*/  ISETP.GT.AND P3, PT, R2, 0x48, PT ;  /* 0x000000480200780c */ /* 0x000fca0003f64270 */
[----:B------:R-:W3:Y:S01]  /*4c00*/  MUFU.TANH R28, R28 ;  /* 0x0000001c001c7308 */ /* 0x000ee20000002400 */
[----:B-1----:R-:W-:-:S04]  /*4c10*/  FSEL R25, R25, -INF , P4 ;  /* 0xff80000019197808 */ /* 0x002fc80002000000 */
[----:B------:R-:W-:-:S03]  /*4c20*/  FMNMX.FTZ R3, R25, R4, !PT ;  /* 0x0000000419037209 */ /* 0x000fc60007810000 */
[----:B------:R-:W1:Y:S01]  /*4c30*/  MUFU.TANH R29, R29 ;  /* 0x0000001d001d7308 */ /* 0x000e620000002400 */
[----:B0-----:R-:W-:Y:S02]  /*4c40*/  FSEL R38, R38, -INF , P2 ;  /* 0xff80000026267808 */ /* 0x001fe40001000000 */
[----:B------:R-:W-:-:S05]  /*4c50*/  ISETP.GT.AND P2, PT, R2, 0x49, PT ;  /* 0x000000490200780c */ /* 0x000fca0003f44270 */
[----:B------:R-:W0:Y:S01]  /*4c60*/  MUFU.TANH R39, R39 ;  /* 0x0000002700277308 */ /* 0x000e220000002400 */
[----:B---3--:R-:W-:-:S04]  /*4c70*/  FSEL R28, R28, -INF , P3 ;  /* 0xff8000001c1c7808 */ /* 0x008fc80001800000 */
[----:B------:R-:W-:-:S03]  /*4c80*/  FMNMX.FTZ R2, R28, R3, !PT ;  /* 0x000000031c027209 */ /* 0x000fc60007810000 */
[----:B------:R-:W3:Y:S01]  /*4c90*/  MUFU.TANH R26, R26 ;  /* 0x0000001a001a7308 */ /* 0x000ee20000002400 */
[----:B-1----:R-:W-:-:S04]  /*4ca0*/  FSEL R29, R29, -INF , P2 ;  /* 0xff8000001d1d7808 */ /* 0x002fc80001000000 */
[----:B------:R-:W-:-:S03]  /*4cb0*/  FMNMX.FTZ R2, R29, R2, !PT ;  /* 0x000000021d027209 */ /* 0x000fc60007810000 */
[----:B------:R-:W1:Y:S01]  /*4cc0*/  MUFU.TANH R27, R27 ;  /* 0x0000001b001b7308 */ /* 0x000e620000002400 */
[----:B0-----:R-:W-:Y:S01]  /*4cd0*/  FSEL R39, R39, -INF , P6 ;  /* 0xff80000027277808 */ /* 0x001fe20003000000 */
[----:B------:R-:W0:Y:S06]  /*4ce0*/  SHFL.BFLY PT, R3, R2, 0x2, 0x1f ;  /* 0x0c401f0002037f89 */ /* 0x000e2c00000e0000 */
[----:B------:R-:W4:Y:S01]  /*4cf0*/  MUFU.TANH R30, R30 ;  /* 0x0000001e001e7308 */ /* 0x000f220000002400 */
[----:B---3--:R-:W-:-:S07]  /*4d00*/  FSEL R26, R26, -INF , P5 ;  /* 0xff8000001a1a7808 */ /* 0x008fce0002800000 */
[----:B------:R-:W3:Y:S01]  /*4d10*/  MUFU.TANH R31, R31 ;  /* 0x0000001f001f7308 */ /* 0x000ee20000002400 */
[----:B-1----:R-:W-:Y:S02]  /*4d20*/  FSEL R27, R27, -INF , P4 ;  /* 0xff8000001b1b7808 */ /* 0x002fe40002000000 */
[----:B----4-:R-:W-:Y:S02]  /*4d30*/  FSEL R30, R30, -INF , P3 ;  /* 0xff8000001e1e7808 */ /* 0x010fe40001800000 */
[----:B0-----:R-:W-:-:S05]  /*4d40*/  FMNMX.FTZ R3, R2, R3, !PT ;  /* 0x0000000302037209 */ /* 0x001fca0007810000 */
[----:B------:R-:W0:Y:S01]  /*4d50*/  SHFL.BFLY PT, R4, R3, 0x1, 0x1f ;  /* 0x0c201f0003047f89 */ /* 0x000e2200000e0000 */
[----:B---3--:R-:W-:Y:S02]  /*4d60*/  FSEL R31, R31, -INF , P2 ;  /* 0xff8000001f1f7808 */ /* 0x008fe40001000000 */
[----:B0-----:R-:W-:Y:S02]  /*4d70*/  FMNMX.FTZ R4, R3, R4, !PT ;  /* 0x0000000403047209 */ /* 0x001fe40007810000 */
        /* <DEDUP_REMOVED lines=22> */
[----:B------:R-:W0:Y:S01]  /*4ee0*/  MUFU.EX2 R57, R57 ;  /* 0x0000003900397308 */ /* 0x000e220000000800 */
        /* <DEDUP_REMOVED lines=16> */
[----:B------:R-:W-:Y:S01]  /*4ff0*/  FFMA.FTZ R15, R29, UR5, -R15 ;  /* 0x000000051d0f7c23 */ /* 0x000fe2000801080f */
[----:B0-----:R-:W-:-:S02]  /*5000*/  F2FP.BF16.F32.PACK_AB R208, R57, R56 ;  /* 0x0000003839d0723e */ /* 0x001fc400000010ff */
[----:B------:R-:W-:-:S04]  /*5010*/  FMNMX.FTZ R3, R35, R2, !PT ;  /* 0x0000000223037209 */ /* 0x000fc80007810000 */
[----:B------:R-:W-:Y:S01]  /*5020*/  FMNMX.FTZ R2, R38, R3, !PT ;  /* 0x0000000326027209 */ /* 0x000fe20007810000 */
[----:B------:R-:W-:Y:S03]  /*5030*/  MUFU.EX2 R48, R48 ;  /* 0x0000003000307308 */ /* 0x000fe60000000800 */
[----:B------:R-:W-:-:S04]  /*5040*/  FMNMX.FTZ R3, R39, R2, !PT ;  /* 0x0000000227037209 */ /* 0x000fc80007810000 */
[----:B------:R-:W-:Y:S01]  /*5050*/  FMNMX.FTZ R2, R26, R3, !PT ;  /* 0x000000031a027209 */ /* 0x000fe20007810000 */
[----:B------:R-:W0:Y:S01]  /*5060*/  MUFU.EX2 R49, R49 ;  /* 0x0000003100317308 */ /* 0x000e220000000800 */
[----:B-1----:R-:W-:Y:S02]  /*5070*/  F2FP.BF16.F32.PACK_AB R210, R61, R60 ;  /* 0x0000003c3dd2723e */ /* 0x002fe400000010ff */
[----:B------:R-:W-:-:S04]  /*5080*/  FMNMX.FTZ R3, R27, R2, !PT ;  /* 0x000000021b037209 */ /* 0x000fc80007810000 */
[----:B------:R-:W-:Y:S01]  /*5090*/  FMNMX.FTZ R2, R30, R3, !PT ;  /* 0x000000031e027209 */ /* 0x000fe20007810000 */
[----:B------:R1:W-:Y:S03]  /*50a0*/  MUFU.EX2 R21, R15 ;  /* 0x0000000f00157308 */ /* 0x0003e60000000800 */
[----:B------:R-:W-:-:S05]  /*50b0*/  FMNMX.FTZ R2, R31, R2, !PT ;  /* 0x000000021f027209 */ /* 0x000fca0007810000 */
[----:B------:R-:W3:Y:S01]  /*50c0*/  SHFL.BFLY PT, R3, R2, 0x2, 0x1f ;  /* 0x0c401f0002037f89 */ /* 0x000ee200000e0000 */
[----:B-1----:R-:W-:Y:S01]  /*50d0*/  FADD.FTZ R15, R56, R57 ;  /* 0x00000039380f7221 */ /* 0x002fe20000010000 */
[----:B------:R-:W-:Y:S01]  /*50e0*/  MUFU.EX2 R52, R52 ;  /* 0x0000003400347308 */ /* 0x000fe20000000800 */
[----:B0-----:R-:W-:Y:S01]  /*50f0*/  F2FP.BF16.F32.PACK_AB R204, R49, R48 ;  /* 0x0000003031cc723e */ /* 0x001fe200000010ff */
[--C-:B------:R-:W-:Y:S02]  /*5100*/  IMAD.MOV.U32 R57, RZ, RZ, R151.reuse ;  /* 0x000000ffff397224 */ /* 0x100fe400078e0097 */
[----:B------:R-:W-:-:S04]  /*5110*/  IMAD.MOV.U32 R56, RZ, RZ, R151 ;  /* 0x000000ffff387224 */ /* 0x000fc800078e0097 */
[----:B------:R-:W0:Y:S08]  /*5120*/  MUFU.EX2 R53, R53 ;  /* 0x0000003500357308 */ /* 0x000e300000000800 */
[----:B------:R-:W-:Y:S01]  /*5130*/  MUFU.EX2 R40, R40 ;  /* 0x0000002800287308 */ /* 0x000fe20000000800 */
[----:B---3--:R-:W-:-:S07]  /*5140*/  FMNMX.FTZ R14, R2, R3, !PT ;  /* 0x00000003020e7209 */ /* 0x008fce0007810000 */
[----:B------:R-:W1:Y:S01]  /*5150*/  MUFU.EX2 R41, R41 ;  /* 0x0000002900297308 */ /* 0x000e620000000800 */
[----:B0-----:R-:W-:Y:S01]  /*5160*/  F2FP.BF16.F32.PACK_AB R206, R53, R52 ;  /* 0x0000003435ce723e */ /* 0x001fe200000010ff */
[----:B------:R-:W0:Y:S06]  /*5170*/  SHFL.BFLY PT, R3, R14, 0x1, 0x1f ;  /* 0x0c201f000e037f89 */ /* 0x000e2c00000e0000 */
[----:B------:R-:W-:Y:S08]  /*5180*/  MUFU.EX2 R44, R44 ;  /* 0x0000002c002c7308 */ /* 0x000ff00000000800 */
[----:B------:R-:W3:Y:S01]  /*5190*/  MUFU.EX2 R45, R45 ;  /* 0x0000002d002d7308 */ /* 0x000ee20000000800 */
[----:B-1----:R-:W-:-:S07]  /*51a0*/  F2FP.BF16.F32.PACK_AB R200, R41, R40 ;  /* 0x0000002829c8723e */ /* 0x002fce00000010ff */
[----:B------:R-:W-:Y:S01]  /*51b0*/  MUFU.EX2 R32, R32 ;  /* 0x0000002000207308 */ /* 0x000fe20000000800 */
[----:B0-----:R-:W-:Y:S01]  /*51c0*/  FMNMX.FTZ R3, R14, R3, !PT ;  /* 0x000000030e037209 */ /* 0x001fe20007810000 */
[----:B------:R-:W-:Y:S01]  /*51d0*/  FADD.FTZ R14, R60, R15 ;  /* 0x0000000f3c0e7221 */ /* 0x000fe20000010000 */
[--C-:B------:R-:W-:Y:S02]  /*51e0*/  IMAD.MOV.U32 R60, RZ, RZ, R151.reuse ;  /* 0x000000ffff3c7224 */ /* 0x100fe400078e0097 */
[C---:B------:R-:W-:Y:S01]  /*51f0*/  FSETP.NEU.FTZ.AND P2, PT, R3.reuse, -INF , PT ;  /* 0xff8000000300780b */ /* 0x040fe20003f5d000 */
[----:B------:R-:W-:Y:S01]  /*5200*/  FMUL.FTZ R2, R3, UR5 ;  /* 0x0000000503027c20 */ /* 0x000fe20008410000 */
[----:B------:R-:W-:Y:S01]  /*5210*/  FADD.FTZ R15, R61, R14 ;  /* 0x0000000e3d0f7221 */ /* 0x000fe20000010000 */
[----:B------:R-:W0:Y:S01]  /*5220*/  MUFU.EX2 R33, R33 ;  /* 0x0000002100217308 */ /* 0x000e220000000800 */
[----:B---3--:R-:W-:Y:S01]  /*5230*/  F2FP.BF16.F32.PACK_AB R202, R45, R44 ;  /* 0x0000002c2dca723e */ /* 0x008fe200000010ff */
[----:B------:R-:W-:Y:S01]  /*5240*/  IMAD.MOV.U32 R61, RZ, RZ, R151 ;  /* 0x000000ffff3d7224 */ /* 0x000fe200078e0097 */
[----:B------:R-:W-:Y:S01]  /*5250*/  FSEL R2, R2, RZ, P2 ;  /* 0x000000ff02027208 */ /* 0x000fe20001000000 */
[----:B------:R-:W-:Y:S01]  /*5260*/  FADD.FTZ R14, R48, R15 ;  /* 0x0000000f300e7221 */ /* 0x000fe20000010000 */
[----:B------:R-:W-:Y:S01]  /*5270*/  PLOP3.LUT P2, PT, PT, PT, UP0, 0x80, 0x0 ;  /* 0x000000000000781c */ /* 0x000fe20003f4f008 */
[----:B------:R-:W-:-:S02]  /*5280*/  IMAD.MOV.U32 R48, RZ, RZ, R151 ;  /* 0x000000ffff307224 */ /* 0x000fc400078e0097 */
[--C-:B------:R-:W-:Y:S01]  /*5290*/  FFMA.FTZ R58, R58, UR5, -R2.reuse ;  /* 0x000000053a3a7c23 */ /* 0x100fe20008010802 */
[--C-:B------:R-:W-:Y:S01]  /*52a0*/  FFMA.FTZ R59, R59, UR5, -R2.reuse ;  /* 0x000000053b3b7c23 */ /* 0x100fe20008010802 */
[--C-:B------:R-:W-:Y:S01]  /*52b0*/  FFMA.FTZ R62, R62, UR5, -R2.reuse ;  /* 0x000000053e3e7c23 */ /* 0x100fe20008010802 */
[--C-:B------:R-:W-:Y:S01]  /*52c0*/  FFMA.FTZ R63, R63, UR5, -R2.reuse ;  /* 0x000000053f3f7c23 */ /* 0x100fe20008010802 */
[--C-:B------:R-:W-:Y:S01]  /*52d0*/  FFMA.FTZ R50, R50, UR5, -R2.reuse ;  /* 0x0000000532327c23 */ /* 0x100fe20008010802 */
[--C-:B------:R-:W-:Y:S01]  /*52e0*/  FFMA.FTZ R51, R51, UR5, -R2.reuse ;  /* 0x0000000533337c23 */ /* 0x100fe20008010802 */
[----:B------:R-:W-:Y:S01]  /*52f0*/  MUFU.EX2 R58, R58 ;  /* 0x0000003a003a7308 */ /* 0x000fe20000000800 */
[--C-:B------:R-:W-:Y:S01]  /*5300*/  FFMA.FTZ R54, R54, UR5, -R2.reuse ;  /* 0x0000000536367c23 */ /* 0x100fe20008010802 */
[----:B------:R-:W-:Y:S01]  /*5310*/  FFMA.FTZ R55, R55, UR5, -R2 ;  /* 0x0000000537377c23 */ /* 0x000fe20008010802 */
[----:B------:R-:W-:Y:S01]  /*5320*/  FADD.FTZ R29, R49, R14 ;  /* 0x0000000e311d7221 */ /* 0x000fe20000010000 */
[--C-:B------:R-:W-:Y:S01]  /*5330*/  FFMA.FTZ R42, R42, UR5, -R2.reuse ;  /* 0x000000052a2a7c23 */ /* 0x100fe20008010802 */
[--C-:B------:R-:W-:Y:S01]  /*5340*/  FFMA.FTZ R43, R43, UR5, -R2.reuse ;  /* 0x000000052b2b7c23 */ /* 0x100fe20008010802 */
[--C-:B------:R-:W-:Y:S01]  /*5350*/  FFMA.FTZ R46, R46, UR5, -R2.reuse ;  /* 0x000000052e2e7c23 */ /* 0x100fe20008010802 */
[----:B------:R-:W-:Y:S01]  /*5360*/  FADD.FTZ R20, R52, R29 ;  /* 0x0000001d34147221 */ /* 0x000fe20000010000 */
[----:B------:R-:W1:Y:S01]  /*5370*/  MUFU.EX2 R59, R59 ;  /* 0x0000003b003b7308 */ /* 0x000e620000000800 */
[--C-:B------:R-:W-:Y:S01]  /*5380*/  FFMA.FTZ R47, R47, UR5, -R2.reuse ;  /* 0x000000052f2f7c23 */ /* 0x100fe20008010802 */
[----:B------:R-:W-:Y:S01]  /*5390*/  FFMA.FTZ R34, R34, UR5, -R2 ;  /* 0x0000000522227c23 */ /* 0x000fe20008010802 */
[----:B------:R-:W-:Y:S01]  /*53a0*/  FADD.FTZ R29, R53, R20 ;  /* 0x00000014351d7221 */ /* 0x000fe20000010000 */
[--C-:B------:R-:W-:Y:S01]  /*53b0*/  FFMA.FTZ R35, R35, UR5, -R2.reuse ;  /* 0x0000000523237c23 */ /* 0x100fe20008010802 */
[--C-:B------:R-:W-:Y:S01]  /*53c0*/  FFMA.FTZ R38, R38, UR5, -R2.reuse ;  /* 0x0000000526267c23 */ /* 0x100fe20008010802 */
[--C-:B------:R-:W-:Y:S01]  /*53d0*/  FFMA.FTZ R39, R39, UR5, -R2.reuse ;  /* 0x0000000527277c23 */ /* 0x100fe20008010802 */
[----:B------:R-:W-:Y:S01]  /*53e0*/  FADD.FTZ R20, R40, R29 ;  /* 0x0000001d28147221 */ /* 0x000fe20000010000 */
[----:B------:R-:W3:Y:S01]  /*53f0*/  MUFU.EX2 R62, R62 ;  /* 0x0000003e003e7308 */ /* 0x000ee20000000800 */
[--C-:B------:R-:W-:Y:S01]  /*5400*/  FFMA.FTZ R26, R26, UR5, -R2.reuse ;  /* 0x000000051a1a7c23 */ /* 0x100fe20008010802 */
[----:B------:R-:W-:Y:S01]  /*5410*/  FFMA.FTZ R27, R27, UR5, -R2 ;  /* 0x000000051b1b7c23 */ /* 0x000fe20008010802 */
[----:B------:R-:W-:Y:S01]  /*5420*/  FADD.FTZ R29, R41, R20 ;  /* 0x00000014291d7221 */ /* 0x000fe20000010000 */
[--C-:B------:R-:W-:Y:S01]  /*5430*/  FFMA.FTZ R30, R30, UR5, -R2.reuse ;  /* 0x000000051e1e7c23 */ /* 0x100fe20008010802 */
[----:B------:R-:W-:Y:S01]  /*5440*/  FFMA.FTZ R2, R31, UR5, -R2 ;  /* 0x000000051f027c23 */ /* 0x000fe20008010802 */
[----:B0-----:R-:W-:Y:S01]  /*5450*/  F2FP.BF16.F32.PACK_AB R196, R33, R32 ;  /* 0x0000002021c4723e */ /* 0x001fe200000010ff */
[----:B--2---:R-:W-:Y:S01]  /*5460*/  FADD.FTZ R0, R44, R29 ;  /* 0x0000001d2c007221 */ /* 0x004fe20000010000 */
[----:B------:R-:W0:Y:S01]  /*5470*/  MUFU.EX2 R63, R63 ;  /* 0x0000003f003f7308 */ /* 0x000e220000000800 */
[----:B-1----:R-:W-:Y:S01]  /*5480*/  FADD.FTZ R15, R58, R59 ;  /* 0x0000003b3a0f7221 */ /* 0x002fe20000010000 */
[----:B------:R-:W-:Y:S01]  /*5490*/  F2FP.BF16.F32.PACK_AB R209, R59, R58 ;  /* 0x0000003a3bd1723e */ /* 0x000fe200000010ff */
[----:B------:R-:W-:Y:S01]  /*54a0*/  FADD.FTZ R29, R45, R0 ;  /* 0x000000002d1d7221 */ /* 0x000fe20000010000 */
[--C-:B------:R-:W-:Y:S01]  /*54b0*/  IMAD.MOV.U32 R59, RZ, RZ, R151.reuse ;  /* 0x000000ffff3b7224 */ /* 0x100fe200078e0097 */
[-C--:B------:R-:W-:Y:S01]  /*54c0*/  MOV R58, R151.reuse ;  /* 0x00000097003a7202 */ /* 0x080fe20000000f00 */
[----:B------:R-:W-:Y:S01]  /*54d0*/  IMAD.MOV.U32 R53, RZ, RZ, R151 ;  /* 0x000000ffff357224 */ /* 0x000fe200078e0097 */
[----:B------:R-:W-:Y:S01]  /*54e0*/  MOV R44, R151 ;  /* 0x00000097002c7202 */ /* 0x000fe20000000f00 */
[----:B------:R-:W1:Y:S01]  /*54f0*/  MUFU.EX2 R50, R50 ;  /* 0x0000003200327308 */ /* 0x000e620000000800 */
[----:B---3--:R-:W-:Y:S01]  /*5500*/  FADD.FTZ R14, R62, R15 ;  /* 0x0000000f3e0e7221 */ /* 0x008fe20000010000 */
[----:B------:R-:W-:-:S02]  /*5510*/  IMAD.MOV.U32 R52, RZ, RZ, R151 ;  /* 0x000000ffff347224 */ /* 0x000fc400078e0097 */
[--C-:B------:R-:W-:Y:S02]  /*5520*/  IMAD.MOV.U32 R49, RZ, RZ, R151.reuse ;  /* 0x000000ffff317224 */ /* 0x100fe400078e0097 */
[--C-:B------:R-:W-:Y:S02]  /*5530*/  IMAD.MOV.U32 R45, RZ, RZ, R151.reuse ;  /* 0x000000ffff2d7224 */ /* 0x100fe400078e0097 */
[----:B------:R-:W2:Y:S01]  /*5540*/  MUFU.EX2 R51, R51 ;  /* 0x0000003300337308 */ /* 0x000ea20000000800 */
[C---:B0-----:R-:W-:Y:S01]  /*5550*/  FADD.FTZ R15, R63.reuse, R14 ;  /* 0x0000000e3f0f7221 */ /* 0x041fe20000010000 */
[----:B------:R-:W-:Y:S01]  /*5560*/  F2FP.BF16.F32.PACK_AB R211, R63, R62 ;  /* 0x0000003e3fd3723e */ /* 0x000fe200000010ff */
[--C-:B------:R-:W-:Y:S02]  /*5570*/  IMAD.MOV.U32 R63, RZ, RZ, R151.reuse ;  /* 0x000000ffff3f7224 */ /* 0x100fe400078e0097 */
[--C-:B------:R-:W-:Y:S02]  /*5580*/  IMAD.MOV.U32 R62, RZ, RZ, R151.reuse ;  /* 0x000000ffff3e7224 */ /* 0x100fe400078e0097 */
[----:B------:R-:W-:Y:S01]  /*5590*/  IMAD.MOV.U32 R41, RZ, RZ, R151 ;  /* 0x000000ffff297224 */ /* 0x000fe200078e0097 */
[----:B------:R-:W0:Y:S01]  /*55a0*/  MUFU.EX2 R54, R54 ;  /* 0x0000003600367308 */ /* 0x000e220000000800 */
[----:B-1----:R-:W-:Y:S01]  /*55b0*/  FADD.FTZ R14, R50, R15 ;  /* 0x0000000f320e7221 */ /* 0x002fe20000010000 */
[----:B------:R-:W-:-:S02]  /*55c0*/  IMAD.MOV.U32 R40, RZ, RZ, R151 ;  /* 0x000000ffff287224 */ /* 0x000fc400078e0097 */
[----:B------:R-:W-:-:S04]  /*55d0*/  IMAD.MOV.U32 R31, RZ, RZ, R151 ;  /* 0x000000ffff1f7224 */ /* 0x000fc800078e0097 */
[----:B------:R-:W1:Y:S01]  /*55e0*/  MUFU.EX2 R55, R55 ;  /* 0x0000003700377308 */ /* 0x000e620000000800 */
[C---:B--2---:R-:W-:Y:S01]  /*55f0*/  FADD.FTZ R15, R51.reuse, R14 ;  /* 0x0000000e330f7221 */ /* 0x044fe20000010000 */
[----:B------:R-:W-:Y:S01]  /*5600*/  F2FP.BF16.F32.PACK_AB R205, R51, R50 ;  /* 0x0000003233cd723e */ /* 0x000fe200000010ff */
[----:B------:R-:W-:Y:S01]  /*5610*/  IMAD.MOV.U32 R50, RZ, RZ, R151 ;  /* 0x000000ffff327224 */ /* 0x000fe200078e0097 */
[----:B------:R-:W-:-:S04]  /*5620*/  MOV R51, R151 ;  /* 0x0000009700337202 */ /* 0x000fc80000000f00 */
[----:B------:R-:W2:Y:S01]  /*5630*/  MUFU.EX2 R42, R42 ;  /* 0x0000002a002a7308 */ /* 0x000ea20000000800 */
[----:B0-----:R-:W-:-:S07]  /*5640*/  FADD.FTZ R14, R54, R15 ;  /* 0x0000000f360e7221 */ /* 0x001fce0000010000 */
[----:B------:R-:W0:Y:S01]  /*5650*/  MUFU.EX2 R43, R43 ;  /* 0x0000002b002b7308 */ /* 0x000e220000000800 */
[C---:B-1----:R-:W-:Y:S01]  /*5660*/  FADD.FTZ R15, R55.reuse, R14 ;  /* 0x0000000e370f7221 */ /* 0x042fe20000010000 */
[----:B------:R-:W-:Y:S01]  /*5670*/  FADD.FTZ R14, R32, R29 ;  /* 0x0000001d200e7221 */ /* 0x000fe20000010000 */
[----:B------:R-:W-:Y:S01]  /*5680*/  F2FP.BF16.F32.PACK_AB R207, R55, R54 ;  /* 0x0000003637cf723e */ /* 0x000fe200000010ff */
[--C-:B------:R-:W-:Y:S02]  /*5690*/  IMAD.MOV.U32 R55, RZ, RZ, R151.reuse ;  /* 0x000000ffff377224 */ /* 0x100fe400078e0097 */
[----:B------:R-:W-:Y:S01]  /*56a0*/  FADD.FTZ R29, R33, R14 ;  /* 0x0000000e211d7221 */ /* 0x000fe20000010000 */
[----:B------:R-:W-:Y:S01]  /*56b0*/  IMAD.MOV.U32 R54, RZ, RZ, R151 ;  /* 0x000000ffff367224 */ /* 0x000fe200078e0097 */
[----:B------:R-:W1:Y:S01]  /*56c0*/  MUFU.EX2 R46, R46 ;  /* 0x0000002e002e7308 */ /* 0x000e620000000800 */
[----:B--2---:R-:W-:Y:S01]  /*56d0*/  FADD.FTZ R0, R42, R15 ;  /* 0x0000000f2a007221 */ /* 0x004fe20000010000 */
[----:B------:R-:W-:-:S02]  /*56e0*/  IMAD.MOV.U32 R33, RZ, RZ, R151 ;  /* 0x000000ffff217224 */ /* 0x000fc400078e0097 */
[----:B------:R-:W-:-:S04]  /*56f0*/  IMAD.MOV.U32 R32, RZ, RZ, R151 ;  /* 0x000000ffff207224 */ /* 0x000fc800078e0097 */
[----:B------:R-:W2:Y:S01]  /*5700*/  MUFU.EX2 R36, R36 ;  /* 0x0000002400247308 */ /* 0x000ea20000000800 */
[C---:B0-----:R-:W-:Y:S01]  /*5710*/  FADD.FTZ R15, R43.reuse, R0 ;  /* 0x000000002b0f7221 */ /* 0x041fe20000010000 */
[----:B------:R-:W-:Y:S01]  /*5720*/  F2FP.BF16.F32.PACK_AB R201, R43, R42 ;  /* 0x0000002a2bc9723e */ /* 0x000fe200000010ff */
[--C-:B------:R-:W-:Y:S02]  /*5730*/  IMAD.MOV.U32 R43, RZ, RZ, R151.reuse ;  /* 0x000000ffff2b7224 */ /* 0x100fe400078e0097 */
[----:B------:R-:W-:-:S03]  /*5740*/  IMAD.MOV.U32 R42, RZ, RZ, R151 ;  /* 0x000000ffff2a7224 */ /* 0x000fc600078e0097 */
[----:B------:R-:W0:Y:S01]  /*5750*/  MUFU.EX2 R47, R47 ;  /* 0x0000002f002f7308 */ /* 0x000e220000000800 */
[----:B-1----:R-:W-:-:S07]  /*5760*/  FADD.FTZ R0, R46, R15 ;  /* 0x0000000f2e007221 */ /* 0x002fce0000010000 */
[----:B------:R-:W1:Y:S01]  /*5770*/  MUFU.EX2 R37, R37 ;  /* 0x0000002500257308 */ /* 0x000e620000000800 */
[----:B--2---:R-:W-:-:S07]  /*5780*/  FADD.FTZ R14, R36, R29 ;  /* 0x0000001d240e7221 */ /* 0x004fce0000010000 */
[----:B------:R-:W2:Y:S01]  /*5790*/  MUFU.EX2 R34, R34 ;  /* 0x0000002200227308 */ /* 0x000ea20000000800 */
[C---:B0-----:R-:W-:Y:S01]  /*57a0*/  FADD.FTZ R15, R47.reuse, R0 ;  /* 0x000000002f0f7221 */ /* 0x041fe20000010000 */
[----:B------:R-:W-:Y:S01]  /*57b0*/  F2FP.BF16.F32.PACK_AB R203, R47, R46 ;  /* 0x0000002e2fcb723e */ /* 0x000fe200000010ff */
[--C-:B------:R-:W-:Y:S02]  /*57c0*/  IMAD.MOV.U32 R47, RZ, RZ, R151.reuse ;  /* 0x000000ffff2f7224 */ /* 0x100fe400078e0097 */
[----:B------:R-:W-:-:S03]  /*57d0*/  IMAD.MOV.U32 R46, RZ, RZ, R151 ;  /* 0x000000ffff2e7224 */ /* 0x000fc600078e0097 */
[----:B------:R-:W0:Y:S01]  /*57e0*/  MUFU.EX2 R24, R24 ;  /* 0x0000001800187308 */ /* 0x000e220000000800 */
[C---:B-1----:R-:W-:Y:S01]  /*57f0*/  FADD.FTZ R29, R37.reuse, R14 ;  /* 0x0000000e251d7221 */ /* 0x042fe20000010000 */
[----:B------:R-:W-:Y:S01]  /*5800*/  F2FP.BF16.F32.PACK_AB R198, R37, R36 ;  /* 0x0000002425c6723e */ /* 0x000fe200000010ff */
[----:B------:R-:W-:Y:S01]  /*5810*/  IMAD.MOV.U32 R36, RZ, RZ, R151 ;  /* 0x000000ffff247224 */ /* 0x000fe200078e0097 */
[----:B------:R-:W-:-:S04]  /*5820*/  MOV R37, R151 ;  /* 0x0000009700257202 */ /* 0x000fc80000000f00 */
[----:B------:R-:W1:Y:S01]  /*5830*/  MUFU.EX2 R35, R35 ;  /* 0x0000002300237308 */ /* 0x000e620000000800 */
[----:B--2---:R-:W-:-:S07]  /*5840*/  FADD.FTZ R0, R34, R15 ;  /* 0x0000000f22007221 */ /* 0x004fce0000010000 */
[----:B------:R-:W2:Y:S01]  /*5850*/  MUFU.EX2 R25, R25 ;  /* 0x0000001900197308 */ /* 0x000ea20000000800 */
[----:B0-----:R-:W-:-:S07]  /*5860*/  FADD.FTZ R14, R24, R29 ;  /* 0x0000001d180e7221 */ /* 0x001fce0000010000 */
[----:B------:R-:W0:Y:S01]  /*5870*/  MUFU.EX2 R38, R38 ;  /* 0x0000002600267308 */ /* 0x000e220000000800 */
[C---:B-1----:R-:W-:Y:S01]  /*5880*/  FADD.FTZ R15, R35.reuse, R0 ;  /* 0x00000000230f7221 */ /* 0x042fe20000010000 */
[----:B------:R-:W-:Y:S01]  /*5890*/  F2FP.BF16.F32.PACK_AB R197, R35, R34 ;  /* 0x0000002223c5723e */ /* 0x000fe200000010ff */
[--C-:B------:R-:W-:Y:S02]  /*58a0*/  IMAD.MOV.U32 R35, RZ, RZ, R151.reuse ;  /* 0x000000ffff237224 */ /* 0x100fe400078e0097 */
[----:B------:R-:W-:-:S03]  /*58b0*/  IMAD.MOV.U32 R34, RZ, RZ, R151 ;  /* 0x000000ffff227224 */ /* 0x000fc600078e0097 */
[----:B------:R-:W1:Y:S01]  /*58c0*/  MUFU.EX2 R28, R28 ;  /* 0x0000001c001c7308 */ /* 0x000e620000000800 */
[C---:B--2---:R-:W-:Y:S01]  /*58d0*/  FADD.FTZ R29, R25.reuse, R14 ;  /* 0x0000000e191d7221 */ /* 0x044fe20000010000 */
[----:B------:R-:W-:Y:S01]  /*58e0*/  F2FP.BF16.F32.PACK_AB R192, R25, R24 ;  /* 0x0000001819c0723e */ /* 0x000fe200000010ff */
[--C-:B------:R-:W-:Y:S02]  /*58f0*/  IMAD.MOV.U32 R25, RZ, RZ, R151.reuse ;  /* 0x000000ffff197224 */ /* 0x100fe400078e0097 */
[----:B------:R-:W-:-:S03]  /*5900*/  IMAD.MOV.U32 R24, RZ, RZ, R151 ;  /* 0x000000ffff187224 */ /* 0x000fc600078e0097 */
[----:B------:R-:W2:Y:S01]  /*5910*/  MUFU.EX2 R39, R39 ;  /* 0x0000002700277308 */ /* 0x000ea20000000800 */
[----:B0-----:R-:W-:-:S07]  /*5920*/  FADD.FTZ R0, R38, R15 ;  /* 0x0000000f26007221 */ /* 0x001fce0000010000 */
[----:B------:R-:W0:Y:S01]  /*5930*/  MUFU.EX2 R26, R26 ;  /* 0x0000001a001a7308 */ /* 0x000e220000000800 */
[----:B-1----:R-:W-:Y:S01]  /*5940*/  FADD.FTZ R14, R28, R29 ;  /* 0x0000001d1c0e7221 */ /* 0x002fe20000010000 */
[C---:B------:R-:W-:Y:S01]  /*5950*/  F2FP.BF16.F32.PACK_AB R194, R21.reuse, R28 ;  /* 0x0000001c15c2723e */ /* 0x040fe200000010ff */
[----:B------:R-:W-:Y:S02]  /*5960*/  IMAD.MOV.U32 R28, RZ, RZ, R151 ;  /* 0x000000ffff1c7224 */ /* 0x000fe400078e0097 */
[----:B------:R-:W-:-:S03]  /*5970*/  FADD.FTZ R15, R21, R14 ;  /* 0x0000000e150f7221 */ /* 0x000fc60000010000 */
[----:B------:R-:W1:Y:S01]  /*5980*/  MUFU.EX2 R27, R27 ;  /* 0x0000001b001b7308 */ /* 0x000e620000000800 */
[C---:B--2---:R-:W-:Y:S01]  /*5990*/  FADD.FTZ R29, R39.reuse, R0 ;  /* 0x00000000271d7221 */ /* 0x044fe20000010000 */
[----:B------:R-:W-:Y:S01]  /*59a0*/  F2FP.BF16.F32.PACK_AB R199, R39, R38 ;  /* 0x0000002627c7723e */ /* 0x000fe200000010ff */
[--C-:B------:R-:W-:Y:S02]  /*59b0*/  IMAD.MOV.U32 R39, RZ, RZ, R151.reuse ;  /* 0x000000ffff277224 */ /* 0x100fe400078e0097 */
[----:B------:R-:W-:-:S03]  /*59c0*/  IMAD.MOV.U32 R38, RZ, RZ, R151 ;  /* 0x000000ffff267224 */ /* 0x000fc600078e0097 */
[----:B------:R-:W2:Y:S01]  /*59d0*/  MUFU.EX2 R30, R30 ;  /* 0x0000001e001e7308 */ /* 0x000ea20000000800 */
[----:B0-----:R-:W-:Y:S01]  /*59e0*/  FADD.FTZ R0, R26, R29 ;  /* 0x0000001d1a007221 */ /* 0x001fe20000010000 */
[----:B------:R-:W-:-:S06]  /*59f0*/  IMAD.MOV.U32 R29, RZ, RZ, R151 ;  /* 0x000000ffff1d7224 */ /* 0x000fcc00078e0097 */
[----:B------:R0:W3:Y:S01]  /*5a00*/  MUFU.EX2 R195, R2 ;  /* 0x0000000200c37308 */ /* 0x0000e20000000800 */
[C---:B-1----:R-:W-:Y:S01]  /*5a10*/  FADD.FTZ R21, R27.reuse, R0 ;  /* 0x000000001b157221 */ /* 0x042fe20000010000 */
[----:B------:R-:W-:Y:S01]  /*5a20*/  F2FP.BF16.F32.PACK_AB R193, R27, R26 ;  /* 0x0000001a1bc1723e */ /* 0x000fe200000010ff */
[----:B------:R-:W-:Y:S02]  /*5a30*/  IMAD.MOV.U32 R0, RZ, RZ, 0x3f800000 ;  /* 0x3f800000ff007424 */ /* 0x000fe400078e00ff */
[--C-:B------:R-:W-:Y:S02]  /*5a40*/  IMAD.MOV.U32 R27, RZ, RZ, R151.reuse ;  /* 0x000000ffff1b7224 */ /* 0x100fe400078e0097 */
[----:B------:R-:W-:Y:S02]  /*5a50*/  IMAD.MOV.U32 R26, RZ, RZ, R151 ;  /* 0x000000ffff1a7224 */ /* 0x000fe400078e0097 */
[----:B--2---:R-:W-:Y:S01]  /*5a60*/  FADD.FTZ R14, R30, R21 ;  /* 0x000000151e0e7221 */ /* 0x004fe20000010000 */
[----:B0-----:R-:W-:-:S03]  /*5a70*/  IMAD.MOV.U32 R2, RZ, RZ, 0x3f800000 ;  /* 0x3f800000ff027424 */ /* 0x001fc600078e00ff */
[C---:B---3--:R-:W-:Y:S01]  /*5a80*/  FADD.FTZ R14, R195.reuse, R14 ;  /* 0x0000000ec30e7221 */ /* 0x048fe20000010000 */
[----:B------:R-:W-:Y:S02]  /*5a90*/  F2FP.BF16.F32.PACK_AB R195, R195, R30 ;  /* 0x0000001ec3c3723e */ /* 0x000fe400000010ff */
[----:B------:R-:W-:Y:S01]  /*5aa0*/  MOV R30, R151 ;  /* 0x00000097001e7202 */ /* 0x000fe20000000f00 */
[----:B------:R-:W-:Y:S06]  /*5ab0*/  @!P2 BRA `(.L_x_268) ;  /* 0x0000004000d0a947 */ /* 0x000fec0003800000 */
[----:B------:R-:W-:Y:S01]  /*5ac0*/  R2UR UR4, R152 ;  /* 0x00000000980472ca */ /* 0x000fe200000e0000 */
[----:B------:R-:W-:Y:S01]  /*5ad0*/  IMAD.MOV.U32 R21, RZ, RZ, R4 ;  /* 0x000000ffff157224 */ /* 0x000fe200078e0004 */
[----:B------:R-:W-:Y:S01]  /*5ae0*/  R2UR UR61, R16 ;  /* 0x00000000103d72ca */ /* 0x000fe200000e0000 */
[----:B------:R-:W-:Y:S01]  /*5af0*/  IMAD.MOV.U32 R226, RZ, RZ, R17 ;  /* 0x000000ffffe27224 */ /* 0x000fe200078e0011 */
[----:B------:R-:W-:Y:S01]  /*5b00*/  MOV R20, R3 ;  /* 0x0000000300147202 */ /* 0x000fe20000000f00 */
[----:B------:R-:W-:Y:S01]  /*5b10*/  IMAD.MOV.U32 R0, RZ, RZ, 0x3f800000 ;  /* 0x3f800000ff007424 */ /* 0x000fe200078e00ff */
[----:B------:R-:W-:Y:S02]  /*5b20*/  CS2R R150, SRZ ;  /* 0x0000000000967805 */ /* 0x000fe4000001ff00 */
[----:B------:R-:W-:Y:S02]  /*5b30*/  CS2R R146, SRZ ;  /* 0x0000000000927805 */ /* 0x000fe4000001ff00 */
[----:B------:R-:W-:-:S02]  /*5b40*/  CS2R R142, SRZ ;  /* 0x00000000008e7805 */ /* 0x000fc4000001ff00 */
[----:B------:R-:W-:Y:S02]  /*5b50*/  CS2R R138, SRZ ;  /* 0x00000000008a7805 */ /* 0x000fe4000001ff00 */
[----:B------:R-:W-:Y:S02]  /*5b60*/  CS2R R134, SRZ ;  /* 0x0000000000867805 */ /* 0x000fe4000001ff00 */
[----:B------:R-:W-:Y:S02]  /*5b70*/  CS2R R130, SRZ ;  /* 0x0000000000827805 */ /* 0x000fe4000001ff00 */
[----:B------:R-:W-:Y:S01]  /*5b80*/  CS2R R126, SRZ ;  /* 0x00000000007e7805 */ /* 0x000fe2000001ff00 */
[----:B------:R-:W-:Y:S01]  /*5b90*/  UIADD3 UR4, UR4, -0x2, URZ ;  /* 0xfffffffe04047890 */ /* 0x000fe2000fffe03f */
[----:B------:R-:W-:Y:S02]  /*5ba0*/  CS2R R122, SRZ ;  /* 0x00000000007a7805 */ /* 0x000fe4000001ff00 */
[----:B------:R-:W-:-:S02]  /*5bb0*/  CS2R R118, SRZ ;  /* 0x0000000000767805 */ /* 0x000fc4000001ff00 */
[----:B------:R-:W-:Y:S02]  /*5bc0*/  CS2R R114, SRZ ;  /* 0x0000000000727805 */ /* 0x000fe4000001ff00 */
[----:B------:R-:W-:Y:S02]  /*5bd0*/  CS2R R110, SRZ ;  /* 0x00000000006e7805 */ /* 0x000fe4000001ff00 */
[----:B------:R-:W-:Y:S01]  /*5be0*/  CS2R R106, SRZ ;  /* 0x00000000006a7805 */ /* 0x000fe2000001ff00 */
[----:B------:R-:W-:Y:S01]  /*5bf0*/  IMAD.U32 R224, RZ, RZ, UR4 ;  /* 0x00000004ffe07e24 */ /* 0x000fe2000f8e00ff */
        /* <DEDUP_REMOVED lines=52> */
[----:B------:R-:W-:-:S06]  /*5f40*/  ULDC UR60, c[0x0][0x9d8] ;  /* 0x00027600003c7ab9 */ /* 0x000fcc0000000800 */
.L_x_277:
[----:B------:R-:W-:-:S04]  /*5f50*/  UIADD3 UR4, UR61, 0x1, URZ ;  /* 0x000000013d047890 */ /* 0x000fc8000fffe03f */
[----:B------:R-:W-:-:S04]  /*5f60*/  UISETP.NE.AND UP0, UPT, UR4, 0x2, UPT ;  /* 0x000000020400788c */ /* 0x000fc8000bf05270 */
[----:B------:R-:W-:Y:S02]  /*5f70*/  USEL UR5, URZ, 0x1, UP0 ;  /* 0x000000013f057887 */ /* 0x000fe40008000000 */
[----:B------:R-:W-:-:S04]  /*5f80*/  USEL UR4, UR4, URZ, UP0 ;  /* 0x0000003f04047287 */ /* 0x000fc80008000000 */
[----:B------:R-:W-:Y:S02]  /*5f90*/  LOP3.LUT R17, R226, UR5, RZ, 0x3c, !PT ;  /* 0x00000005e2117c12 */ /* 0x000fe4000f8e3cff */
[----:B------:R-:W-:Y:S01]  /*5fa0*/  IMAD.U32 R16, RZ, RZ, UR4 ;  /* 0x00000004ff107e24 */ /* 0x000fe2000f8e00ff */
[----:B------:R-:W-:Y:S06]  /*5fb0*/  @!P0 BRA `(.L_x_269) ;  /* 0x0000000000048947 */ /* 0x000fec0003800000 */
[----:B------:R-:W-:Y:S01]  /*5fc0*/  BPT.TRAP 0x1 ;  /* 0x000000040000795c */ /* 0x000fe20000300000 */
.L_x_269:
[----:B------:R-:W0:Y:S01]  /*5fd0*/  S2UR UR6, SR_CgaCtaId ;  /* 0x00000000000679c3 */ /* 0x000e220000008800 */
[----:B------:R-:W-:Y:S01]  /*5fe0*/  UMOV UR5, 0x400 ;  /* 0x0000040000057882 */ /* 0x000fe20000000000 */
[----:B------:R-:W-:Y:S01]  /*5ff0*/  SHF.L.U32 R3, R17, 0x1f, RZ ;  /* 0x0000001f11037819 */ /* 0x000fe200000006ff */
[----:B0-----:R-:W-:-:S06]  /*6000*/  ULEA UR5, UR6, UR5, 0x18 ;  /* 0x0000000506057291 */ /* 0x001fcc000f8ec03f */
[----:B------:R-:W-:-:S05]  /*6010*/  IMAD.U32 R5, RZ, RZ, UR5 ;  /* 0x00000005ff057e24 */ /* 0x000fca000f8e00ff */
[----:B------:R-:W-:-:S13]  /*6020*/  R2UR UR5, R5 ;  /* 0x00000000050572ca */ /* 0x000fda00000e0000 */
[----:B------:R-:W-:-:S06]  /*6030*/  ULEA UR4, UR4, UR5, 0x3 ;  /* 0x0000000504047291 */ /* 0x000fcc000f8e183f */
[----:B------:R-:W-:-:S03]  /*6040*/  MOV R225, UR4 ;  /* 0x0000000400e17c02 */ /* 0x000fc60008000f00 */
[----:B------:R0:W1:Y:S01]  /*6050*/  SYNCS.PHASECHK.TRANS64.TRYWAIT P2, [UR4+0x38830], R3 ;  /* 0x03883003ff0075a7 */ /* 0x0000620008040144 */
[----:B------:R-:W-:Y:S05]  /*6060*/  @!P0 BRA `(.L_x_270) ;  /* 0x0000000000048947 */ /* 0x000fea0003800000 */
[----:B------:R-:W-:Y:S01]  /*6070*/  BPT.TRAP 0x1 ;  /* 0x000000040000795c */ /* 0x000fe20000300000 */
.L_x_270:
[----:B-1----:R-:W-:Y:S05]  /*6080*/  @P2 BRA `(.L_x_271) ;  /* 0x00000000000c2947 */ /* 0x002fea0003800000 */
[----:B------:R-:W-:-:S13]  /*6090*/  R2UR UR4, R225 ;  /* 0x00000000e10472ca */ /* 0x000fda00000e0000 */
[----:B------:R-:W1:Y:S02]  /*60a0*/  SYNCS.PHASECHK.TRANS64.TRYWAIT P2, [UR4+0x38830], R3 ;  /* 0x03883003ff0075a7 */ /* 0x000e640008040144 */
[----:B-1----:R-:W-:Y:S05]  /*60b0*/  @!P2 BRA `(.L_x_272) ;  /* 0x000000d00094a947 */ /* 0x002fea0003800000 */
.L_x_271:
        /* <DEDUP_REMOVED lines=645> */
.L_x_273:
[----:B------:R-:W-:Y:S02]  /*8910*/  R2UR UR4, R5 ;  /* 0x00000000050472ca */ /* 0x000fe400000e0000 */
[----:B------:R-:W-:-:S11]  /*8920*/  SHF.L.U32 R0, R226, 0x1f, RZ ;  /* 0x0000001fe2007819 */ /* 0x000fd600000006ff */
[----:B------:R-:W-:-:S09]  /*8930*/  ULEA UR4, UR61, UR4, 0x3 ;  /* 0x000000043d047291 */ /* 0x000fd2000f8e183f */
[----:B------:R2:W3:Y:S01]  /*8940*/  SYNCS.PHASECHK.TRANS64.TRYWAIT P2, [UR4+0x38850], R0 ;  /* 0x03885000ff0075a7 */ /* 0x0004e20008040144 */
[----:B------:R-:W-:Y:S05]  /*8950*/  @!P0 BRA `(.L_x_274) ;  /* 0x0000000000048947 */ /* 0x000fea0003800000 */
[----:B------:R-:W-:Y:S01]  /*8960*/  BPT.TRAP 0x1 ;  /* 0x000000040000795c */ /* 0x000fe20000300000 */
.L_x_274:
[----:B---3--:R-:W-:Y:S05]  /*8970*/  @P2 BRA `(.L_x_275) ;  /* 0x0000000000082947 */ /* 0x008fea0003800000 */
[----:B------:R-:W3:Y:S02]  /*8980*/  SYNCS.PHASECHK.TRANS64.TRYWAIT P2, [UR4+0x38850], R0 ;  /* 0x03885000ff0075a7 */ /* 0x000ee40008040144 */
[----:B---3--:R-:W-:Y:S05]  /*8990*/  @!P2 BRA `(.L_x_276) ;  /* 0x000000a80078a947 */ /* 0x008fea0003800000 */
.L_x_275:
[----:B------:R-:W-:Y:S01]  /*89a0*/  R2UR UR5, R5 ;  /* 0x00000000050572ca */ /* 0x000fe200000e0000 */
[----:B------:R-:W-:Y:S01]  /*89b0*/  WARPGROUP.ARRIVE ;  /* 0x00000000000079c5 */ /* 0x000fe20000000000 */
[----:B------:R-:W-:Y:S01]  /*89c0*/  UMOV UR7, 0x40000040 ;  /* 0x4000004000077882 */ /* 0x000fe20000000000 */
[----:B------:R-:W-:Y:S01]  /*89d0*/  UMOV UR11, 0x40000040 ;  /* 0x40000040000b7882 */ /* 0x000fe20000000000 */
[----:B0-2---:R-:W-:Y:S01]  /*89e0*/  FMUL.FTZ R0, R184, UR60 ;  /* 0x0000003cb8007c20 */ /* 0x005fe20008410000 */
[----:B-1----:R-:W-:Y:S01]  /*89f0*/  FMUL.FTZ R3, R185, UR60 ;  /* 0x0000003cb9037c20 */ /* 0x002fe20008410000 */
[----:B------:R-:W-:Y:S01]  /*8a00*/  FMUL.FTZ R184, R187, UR60 ;  /* 0x0000003cbbb87c20 */ /* 0x000fe20008410000 */
[----:B------:R-:W-:Y:S01]  /*8a10*/  FMUL.FTZ R187, R188, UR60 ;  /* 0x0000003cbcbb7c20 */ /* 0x000fe20008410000 */
[----:B------:R-:W-:Y:S01]  /*8a20*/  FMUL.FTZ R188, R189, UR60 ;  /* 0x0000003cbdbc7c20 */ /* 0x000fe20008410000 */
[----:B------:R-:W-:Y:S01]  /*8a30*/  FMUL.FTZ R185, R186, UR60 ;  /* 0x0000003cbab97c20 */ /* 0x000fe20008410000 */
[----:B------:R-:W0:Y:S01]  /*8a40*/  MUFU.TANH R0, R0 ;  /* 0x0000000000007308 */ /* 0x000e220000002400 */
[----:B------:R-:W-:Y:S01]  /*8a50*/  FMUL.FTZ R186, R190, UR60 ;  /* 0x0000003cbeba7c20 */ /* 0x000fe20008410000 */
[----:B------:R-:W-:Y:S01]  /*8a60*/  FMUL.FTZ R190, R176, UR60 ;  /* 0x0000003cb0be7c20 */ /* 0x000fe20008410000 */
[----:B------:R-:W-:Y:S01]  /*8a70*/  UIADD3 UR5, UR5, 0x400, URZ ;  /* 0x0000040005057890 */ /* 0x000fe2000fffe03f */
[----:B------:R-:W-:Y:S01]  /*8a80*/  FMUL.FTZ R177, R177, UR60 ;  /* 0x0000003cb1b17c20 */ /* 0x000fe20008410000 */
[----:B------:R-:W-:Y:S01]  /*8a90*/  FMUL.FTZ R176, R178, UR60 ;  /* 0x0000003cb2b07c20 */ /* 0x000fe20008410000 */
[----:B------:R-:W-:Y:S01]  /*8aa0*/  FMUL.FTZ R180, R180, UR60 ;  /* 0x0000003cb4b47c20 */ /* 0x000fe20008410000 */
[----:B------:R-:W-:Y:S01]  /*8ab0*/  USHF.R.U32.HI UR5, URZ, 0x4, UR5 ;  /* 0x000000043f057899 */ /* 0x000fe20008011605 */
[----:B------:R-:W1:Y:S01]  /*8ac0*/  MUFU.TANH R3, R3 ;  /* 0x0000000300037308 */ /* 0x000e620000002400 */
[----:B------:R-:W-:Y:S01]  /*8ad0*/  FMUL.FTZ R178, R179, UR60 ;  /* 0x0000003cb3b27c20 */ /* 0x000fe20008410000 */
[----:B------:R-:W-:Y:S01]  /*8ae0*/  FMUL.FTZ R179, R182, UR60 ;  /* 0x0000003cb6b37c20 */ /* 0x000fe20008410000 */
[----:B------:R-:W-:Y:S01]  /*8af0*/  ULOP3.LUT UR5, UR5, 0x3fff, URZ, 0xc0, !UPT ;  /* 0x00003fff05057892 */ /* 0x000fe2000f8ec03f */
[----:B------:R-:W-:Y:S01]  /*8b00*/  FMUL.FTZ R182, R168, UR60 ;  /* 0x0000003ca8b67c20 */ /* 0x000fe20008410000 */
[----:B------:R-:W-:Y:S01]  /*8b10*/  FMUL.FTZ R181, R181, UR60 ;  /* 0x0000003cb5b57c20 */ /* 0x000fe20008410000 */
[----:B------:R-:W-:Y:S01]  /*8b20*/  FMUL.FTZ R168, R169, UR60 ;  /* 0x0000003ca9a87c20 */ /* 0x000fe20008410000 */
[----:B------:R-:W-:Y:S01]  /*8b30*/  ULOP3.LUT UR5, UR5, 0x2800000, URZ, 0xfc, !UPT ;  /* 0x0280000005057892 */ /* 0x000fe2000f8efc3f */
[----:B------:R-:W2:Y:S01]  /*8b40*/  MUFU.TANH R187, R187 ;  /* 0x000000bb00bb7308 */ /* 0x000ea20000002400 */
[----:B0-----:R-:W-:Y:S01]  /*8b50*/  FMNMX.FTZ R2, R0, R21, !PT ;  /* 0x0000001500027209 */ /* 0x001fe20007810000 */
[----:B------:R-:W-:Y:S01]  /*8b60*/  FMUL.FTZ R169, R172, UR60 ;  /* 0x0000003caca97c20 */ /* 0x000fe20008410000 */
[----:B------:R-:W-:Y:S01]  /*8b70*/  UIMAD UR6, UR61, 0xa00, UR5 ;  /* 0x00000a003d0678a4 */ /* 0x000fe2000f8e0205 */
[----:B------:R-:W-:Y:S01]  /*8b80*/  FMUL.FTZ R172, R173, UR60 ;  /* 0x0000003cadac7c20 */ /* 0x000fe20008410000 */
[----:B------:R-:W-:Y:S01]  /*8b90*/  FMUL.FTZ R160, R160, UR60 ;  /* 0x0000003ca0a07c20 */ /* 0x000fe20008410000 */
[----:B------:R-:W-:Y:S01]  /*8ba0*/  FMUL.FTZ R161, R161, UR60 ;  /* 0x0000003ca1a17c20 */ /* 0x000fe20008410000 */
[----:B------:R-:W-:Y:S01]  /*8bb0*/  UIADD3 UR10, UR6, 0x80, URZ ;  /* 0x00000080060a7890 */ /* 0x000fe2000fffe03f */
[----:B------:R-:W0:Y:S01]  /*8bc0*/  MUFU.TANH R188, R188 ;  /* 0x000000bc00bc7308 */ /* 0x000e220000002400 */
[----:B-1----:R-:W-:Y:S01]  /*8bd0*/  FMNMX.FTZ R2, R3, R2, !PT ;  /* 0x0000000203027209 */ /* 0x002fe20007810000 */
[----:B------:R-:W-:Y:S01]  /*8be0*/  FMUL.FTZ R164, R164, UR60 ;  /* 0x0000003ca4a47c20 */ /* 0x000fe20008410000 */
[----:B------:R-:W-:Y:S01]  /*8bf0*/  FMUL.FTZ R165, R165, UR60 ;  /* 0x0000003ca5a57c20 */ /* 0x000fe20008410000 */
[----:B------:R-:W-:Y:S01]  /*8c00*/  HGMMA.64x256x16.F32.BF16 R24, R208, gdesc[UR4].tnspB, R24, gsb0 ;  /* 0x43e00004d0187df0 */ /* 0x000fe20008001818 */
[----:B------:R-:W-:Y:S01]  /*8c10*/  FMUL.FTZ R152, R152, UR60 ;  /* 0x0000003c98987c20 */ /* 0x000fe20008410000 */
[----:B------:R-:W-:Y:S01]  /*8c20*/  FMUL.FTZ R153, R153, UR60 ;  /* 0x0000003c99997c20 */ /* 0x000fe20008410000 */
[----:B------:R-:W-:Y:S01]  /*8c30*/  FMUL.FTZ R156, R156, UR60 ;  /* 0x0000003c9c9c7c20 */ /* 0x000fe20008410000 */
[----:B------:R-:W1:Y:S01]  /*8c40*/  MUFU.TANH R190, R190 ;  /* 0x000000be00be7308 */ /* 0x000e620000002400 */
[----:B--2---:R-:W-:Y:S01]  /*8c50*/  FMNMX.FTZ R173, R187, R2, !PT ;  /* 0x00000002bbad7209 */ /* 0x004fe20007810000 */
[----:B------:R-:W-:Y:S01]  /*8c60*/  FMUL.FTZ R189, R191, UR60 ;  /* 0x0000003cbfbd7c20 */ /* 0x000fe20008410000 */
[----:B------:R-:W-:Y:S01]  /*8c70*/  FMUL.FTZ R170, R170, UR60 ;  /* 0x0000003caaaa7c20 */ /* 0x000fe20008410000 */
[----:B------:R-:W-:Y:S01]  /*8c80*/  ULDC UR14, c[0x0][0x988] ;  /* 0x00026200000e7ab9 */ /* 0x000fe20000000800 */
[----:B------:R-:W-:Y:S01]  /*8c90*/  FMUL.FTZ R171, R171, UR60 ;  /* 0x0000003cabab7c20 */ /* 0x000fe20008410000 */
[----:B------:R-:W-:Y:S01]  /*8ca0*/  UMOV UR5, UR14 ;  /* 0x0000000e00057c82 */ /* 0x000fe20008000000 */
[----:B------:R-:W-:Y:S01]  /*8cb0*/  FMUL.FTZ R174, R174, UR60 ;  /* 0x0000003caeae7c20 */ /* 0x000fe20008410000 */
[----:B------:R-:W2:Y:S01]  /*8cc0*/  MUFU.TANH R177, R177 ;  /* 0x000000b100b17308 */ /* 0x000ea20000002400 */
[----:B0-----:R-:W-:Y:S01]  /*8cd0*/  FMNMX.FTZ R173, R188, R173, !PT ;  /* 0x000000adbcad7209 */ /* 0x001fe20007810000 */
[----:B------:R-:W-:Y:S01]  /*8ce0*/  FMUL.FTZ R175, R175, UR60 ;  /* 0x0000003cafaf7c20 */ /* 0x000fe20008410000 */
[----:B------:R-:W-:Y:S01]  /*8cf0*/  FMUL.FTZ R162, R162, UR60 ;  /* 0x0000003ca2a27c20 */ /* 0x000fe20008410000 */
[----:B------:R-:W-:Y:S01]  /*8d00*/  FMUL.FTZ R163, R163, UR60 ;  /* 0x0000003ca3a37c20 */ /* 0x000fe20008410000 */
[----:B------:R-:W-:Y:S01]  /*8d10*/  FMUL.FTZ R166, R166, UR60 ;  /* 0x0000003ca6a67c20 */ /* 0x000fe20008410000 */
[----:B------:R-:W-:Y:S01]  /*8d20*/  FMUL.FTZ R167, R167, UR60 ;  /* 0x0000003ca7a77c20 */ /* 0x000fe20008410000 */
[----:B------:R-:W-:Y:S01]  /*8d30*/  FMUL.FTZ R154, R154, UR60 ;  /* 0x0000003c9a9a7c20 */ /* 0x000fe20008410000 */
[----:B------:R-:W0:Y:S01]  /*8d40*/  MUFU.TANH R180, R180 ;  /* 0x000000b400b47308 */ /* 0x000e220000002400 */
[----:B-1----:R-:W-:Y:S01]  /*8d50*/  FMNMX.FTZ R2, R190, R173, !PT ;  /* 0x000000adbe027209 */ /* 0x002fe20007810000 */
[----:B------:R-:W-:Y:S01]  /*8d60*/  FMUL.FTZ R155, R155, UR60 ;  /* 0x0000003c9b9b7c20 */ /* 0x000fe20008410000 */
[----:B------:R-:W-:Y:S01]  /*8d70*/  UMOV UR7, 0x40000040 ;  /* 0x4000004000077882 */ /* 0x000fe20000000000 */
[----:B------:R-:W-:Y:S01]  /*8d80*/  FMUL.FTZ R158, R158, UR60 ;  /* 0x0000003c9e9e7c20 */ /* 0x000fe20008410000 */
[----:B------:R-:W-:Y:S01]  /*8d90*/  FMUL.FTZ R159, R159, UR60 ;  /* 0x0000003c9f9f7c20 */ /* 0x000fe20008410000 */
[----:B------:R-:W-:Y:S01]  /*8da0*/  VOTEU.ALL UP0, P1 ;  /* 0x00000000003f7886 */ /* 0x000fe20000800000 */
[----:B------:R-:W-:Y:S01]  /*8db0*/  R2UR UR61, R16 ;  /* 0x00000000103d72ca */ /* 0x000fe200000e0000 */
[----:B------:R-:W1:Y:S01]  /*8dc0*/  MUFU.TANH R181, R181 ;  /* 0x000000b500b57308 */ /* 0x000e620000002400 */
[----:B--2---:R-:W-:Y:S01]  /*8dd0*/  FMNMX.FTZ R173, R177, R2, !PT ;  /* 0x00000002b1ad7209 */ /* 0x004fe20007810000 */
[----:B------:R-:W-:Y:S01]  /*8de0*/  IMAD.MOV.U32 R226, RZ, RZ, R17 ;  /* 0x000000ffffe27224 */ /* 0x000fe200078e0011 */
[----:B------:R-:W-:-:S04]  /*8df0*/  @!UP0 UIADD3 UR4, UR4, 0x38860, URZ ;  /* 0x0003886004048890 */ /* 0x000fc8000fffe03f */
[----:B------:R-:W-:Y:S01]  /*8e00*/  @!UP0 UPRMT UR4, URZ, 0x654, UR4 ;  /* 0x000006543f048896 */ /* 0x000fe20008000004 */
[----:B------:R-:W2:Y:S01]  /*8e10*/  MUFU.TANH R182, R182 ;  /* 0x000000b600b67308 */ /* 0x000ea20000002400 */
[----:B0-----:R-:W-:-:S07]  /*8e20*/  FMNMX.FTZ R2, R180, R173, !PT ;  /* 0x000000adb4027209 */ /* 0x001fce0007810000 */
[----:B------:R-:W0:Y:S01]  /*8e30*/  MUFU.TANH R168, R168 ;  /* 0x000000a800a87308 */ /* 0x000e220000002400 */
[----:B-1----:R-:W-:-:S07]  /*8e40*/  FMNMX.FTZ R173, R181, R2, !PT ;  /* 0x00000002b5ad7209 */ /* 0x002fce0007810000 */
[----:B------:R-:W1:Y:S01]  /*8e50*/  MUFU.TANH R169, R169 ;  /* 0x000000a900a97308 */ /* 0x000e620000002400 */
[----:B--2---:R-:W-:-:S07]  /*8e60*/  FMNMX.FTZ R173, R182, R173, !PT ;  /* 0x000000adb6ad7209 */ /* 0x004fce0007810000 */
[----:B------:R-:W2:Y:S01]  /*8e70*/  MUFU.TANH R172, R172 ;  /* 0x000000ac00ac7308 */ /* 0x000ea20000002400 */
[----:B0-----:R-:W-:-:S07]  /*8e80*/  FMNMX.FTZ R2, R168, R173, !PT ;  /* 0x000000ada8027209 */ /* 0x001fce0007810000 */
[----:B------:R-:W0:Y:S01]  /*8e90*/  MUFU.TANH R160, R160 ;  /* 0x000000a000a07308 */ /* 0x000e220000002400 */
[----:B-1----:R-:W-:-:S07]  /*8ea0*/  FMNMX.FTZ R173, R169, R2, !PT ;  /* 0x00000002a9ad7209 */ /* 0x002fce0007810000 */
[----:B------:R-:W1:Y:S01]  /*8eb0*/  MUFU.TANH R161, R161 ;  /* 0x000000a100a17308 */ /* 0x000e620000002400 */
[----:B--2---:R-:W-:-:S07]  /*8ec0*/  FMNMX.FTZ R173, R172, R173, !PT ;  /* 0x000000adacad7209 */ /* 0x004fce0007810000 */
[----:B------:R-:W2:Y:S01]  /*8ed0*/  MUFU.TANH R164, R164 ;  /* 0x000000a400a47308 */ /* 0x000ea20000002400 */
[----:B0-----:R-:W-:Y:S01]  /*8ee0*/  FMNMX.FTZ R2, R160, R173, !PT ;  /* 0x000000ada0027209 */ /* 0x001fe20007810000 */
[----:B------:R-:W-:-:S06]  /*8ef0*/  FMUL.FTZ R173, R157, UR60 ;  /* 0x0000003c9dad7c20 */ /* 0x000fcc0008410000 */
[----:B------:R-:W0:Y:S01]  /*8f00*/  MUFU.TANH R165, R165 ;  /* 0x000000a500a57308 */ /* 0x000e220000002400 */
[----:B-1----:R-:W-:-:S07]  /*8f10*/  FMNMX.FTZ R157, R161, R2, !PT ;  /* 0x00000002a19d7209 */ /* 0x002fce0007810000 */
[----:B------:R-:W1:Y:S01]  /*8f20*/  MUFU.TANH R152, R152 ;  /* 0x0000009800987308 */ /* 0x000e620000002400 */
[----:B--2---:R-:W-:Y:S01]  /*8f30*/  FMNMX.FTZ R2, R164, R157, !PT ;  /* 0x0000009da4027209 */ /* 0x004fe20007810000 */
[----:B------:R-:W-:-:S06]  /*8f40*/  FMUL.FTZ R157, R183, UR60 ;  /* 0x0000003cb79d7c20 */ /* 0x000fcc0008410000 */
        /* <DEDUP_REMOVED lines=9> */
[----:B-1----:R-:W-:-:S05]  /*8fe0*/  FMNMX.FTZ R2, R173, R2, !PT ;  /* 0x00000002ad027209 */ /* 0x002fca0007810000 */
[----:B------:R-:W1:Y:S02]  /*8ff0*/  SHFL.BFLY PT, R183, R2, 0x2, 0x1f ;  /* 0x0c401f0002b77f89 */ /* 0x000e6400000e0000 */
[----:B------:R-:W3:Y:S08]  /*9000*/  MUFU.TANH R186, R186 ;  /* 0x000000ba00ba7308 */ /* 0x000ef00000002400 */
[----:B------:R-:W4:Y:S08]  /*9010*/  MUFU.TANH R189, R189 ;  /* 0x000000bd00bd7308 */ /* 0x000f300000002400 */
[----:B------:R-:W5:Y:S01]  /*9020*/  MUFU.TANH R176, R176 ;  /* 0x000000b000b07308 */ /* 0x000f620000002400 */
[----:B-1----:R-:W-:-:S07]  /*9030*/  FMNMX.FTZ R183, R2, R183, !PT ;  /* 0x000000b702b77209 */ /* 0x002fce0007810000 */
[----:B------:R-:W1:Y:S01]  /*9040*/  MUFU.TANH R178, R178 ;  /* 0x000000b200b27308 */ /* 0x000e620000002400 */
[----:B------:R-:W2:Y:S07]  /*9050*/  SHFL.BFLY PT, R4, R183, 0x1, 0x1f ;  /* 0x0c201f00b7047f89 */ /* 0x000eae00000e0000 */
[----:B------:R-:W1:Y:S08]  /*9060*/  MUFU.TANH R179, R179 ;  /* 0x000000b300b37308 */ /* 0x000e700000002400 */
[----:B------:R-:W1:Y:S08]  /*9070*/  MUFU.TANH R157, R157 ;  /* 0x0000009d009d7308 */ /* 0x000e700000002400 */
[----:B------:R-:W1:Y:S01]  /*9080*/  MUFU.TANH R170, R170 ;  /* 0x000000aa00aa7308 */ /* 0x000e620000002400 */
[----:B--2---:R-:W-:-:S02]  /*9090*/  FMNMX.FTZ R4, R183, R4, !PT ;  /* 0x00000004b7047209 */ /* 0x004fc40007810000 */
[----:B------:R-:W-:-:S03]  /*90a0*/  FMNMX.FTZ R183, R185, R20, !PT ;  /* 0x00000014b9b77209 */ /* 0x000fc60007810000 */
[----:B------:R-:W-:Y:S01]  /*90b0*/  FADD.FTZ R2, -R4, R21 ;  /* 0x0000001504027221 */ /* 0x000fe20000010100 */
[----:B0-----:R-:W-:Y:S01]  /*90c0*/  FMNMX.FTZ R183, R184, R183, !PT ;  /* 0x000000b7b8b77209 */ /* 0x001fe20007810000 */
[----:B------:R-:W0:Y:S02]  /*90d0*/  MUFU.TANH R171, R171 ;  /* 0x000000ab00ab7308 */ /* 0x000e240000002400 */
[----:B------:R-:W-:-:S06]  /*90e0*/  FMUL.FTZ R2, R2, UR5 ;  /* 0x0000000502027c20 */ /* 0x000fcc0008410000 */
        /* <DEDUP_REMOVED lines=8> */
[----:B------:R-:W-:-:S05]  /*9170*/  WARPGROUP.ARRIVE ;  /* 0x00000000000079c5 */ /* 0x000fca0000000000 */
[----:B------:R-:W-:Y:S01]  /*9180*/  MUFU.TANH R155, R155 ;  /* 0x0000009b009b7308 */ /* 0x000fe20000002400 */
[----:B------:R-:W-:Y:S01]  /*9190*/  HGMMA.64x256x16.F32.BF16 R24, R204, gdesc[UR8].tnspB, R24, gsb0 ;  /* 0x43e00008cc187df0 */ /* 0x000fe20008001818 */
[----:B------:R-:W-:Y:S01]  /*91a0*/  UIADD3 UR10, UR6, 0x100, URZ ;  /* 0x00000100060a7890 */ /* 0x000fe2000fffe03f */
[----:B------:R-:W-:-:S05]  /*91b0*/  UMOV UR11, 0x40000040 ;  /* 0x40000040000b7882 */ /* 0x000fca0000000000 */
[----:B------:R-:W-:Y:S08]  /*91c0*/  MUFU.TANH R158, R158 ;  /* 0x0000009e009e7308 */ /* 0x000ff00000002400 */
[----:B------:R-:W-:Y:S08]  /*91d0*/  MUFU.TANH R159, R159 ;  /* 0x0000009f009f7308 */ /* 0x000ff00000002400 */
[----:B------:R-:W-:Y:S01]  /*91e0*/  MUFU.EX2 R2, R2 ;  /* 0x0000000200027308 */ /* 0x000fe20000000800 */
[----:B------:R-:W-:-:S02]  /*91f0*/  WARPGROUP.DEPBAR.LE gsb0, 0x0 ;  /* 0x00008000000079c5 */ /* 0x000fc40000010000 */
[----:B------:R-:W-:-:S06]  /*9200*/  WARPGROUP.ARRIVE ;  /* 0x00000000000079c5 */ /* 0x000fcc0000000000 */
        /* <DEDUP_REMOVED lines=8> */
[----:B------:R-:W-:Y:S02]  /*9290*/  R2UR UR10, R225 ;  /* 0x00000000e10a72ca */ /* 0x000fe400000e0000 */
[----:B------:R-:W-:Y:S02]  /*92a0*/  WARPGROUP.DEPBAR.LE gsb0, 0x0 ;  /* 0x00008000000079c5 */ /* 0x000fe40000010000 */
[----:B---3--:R-:W-:Y:S01]  /*92b0*/  FMNMX.FTZ R196, R186, R183, !PT ;  /* 0x000000b7bac47209 */ /* 0x008fe20007810000 */
[----:B------:R-:W-:Y:S01]  /*92c0*/  FMUL.FTZ R199, R4, UR5 ;  /* 0x0000000504c77c20 */ /* 0x000fe20008410000 */
[----:B------:R-:W-:Y:S02]  /*92d0*/  WARPGROUP.ARRIVE ;  /* 0x00000000000079c5 */ /* 0x000fe40000000000 */
[----:B----4-:R-:W-:Y:S01]  /*92e0*/  FMNMX.FTZ R21, R189, R196, !PT ;  /* 0x000000c4bd157209 */ /* 0x010fe20007810000 */
[--C-:B------:R-:W-:Y:S01]  /*92f0*/  FFMA.FTZ R183, R0, UR5, -R199.reuse ;  /* 0x0000000500b77c23 */ /* 0x100fe200080108c7 */
[--C-:B------:R-:W-:Y:S01]  /*9300*/  FFMA.FTZ R208, R3, UR5, -R199.reuse ;  /* 0x0000000503d07c23 */ /* 0x100fe200080108c7 */
[----:B------:R-:W-:Y:S01]  /*9310*/  FFMA.FTZ R196, R160, UR5, -R199 ;  /* 0x00000005a0c47c23 */ /* 0x000fe200080108c7 */
[----:B-----5:R-:W-:-:S15]  /*9320*/  FMNMX.FTZ R21, R176, R21, !PT ;  /* 0x00000015b0157209 */ /* 0x020fde0007810000 */
[----:B------:R-:W-:Y:S01]  /*9330*/  HGMMA.64x256x16.F32.BF16 R24, R192, gdesc[UR4].tnspB, R24, gsb0 ;  /* 0x43e00004c0187df0 */ /* 0x000fe20008001818 */
[--C-:B------:R-:W-:Y:S01]  /*9340*/  FFMA.FTZ R210, R187, UR5, -R199.reuse ;  /* 0x00000005bbd27c23 */ /* 0x100fe200080108c7 */
[----:B------:R-:W2:Y:S01]  /*9350*/  MUFU.EX2 R183, R183 ;  /* 0x000000b700b77308 */ /* 0x000ea20000000800 */
[----:B-1----:R-:W-:Y:S01]  /*9360*/  FMNMX.FTZ R0, R178, R21, !PT ;  /* 0x00000015b2007209 */ /* 0x002fe20007810000 */
[--C-:B------:R-:W-:Y:S01]  /*9370*/  FFMA.FTZ R21, R152, UR5, -R199.reuse ;  /* 0x0000000598157c23 */ /* 0x100fe200080108c7 */
[--C-:B------:R-:W-:Y:S01]  /*9380*/  FFMA.FTZ R152, R153, UR5, -R199.reuse ;  /* 0x0000000599987c23 */ /* 0x100fe200080108c7 */
[--C-:B------:R-:W-:Y:S01]  /*9390*/  FFMA.FTZ R153, R156, UR5, -R199.reuse ;  /* 0x000000059c997c23 */ /* 0x100fe200080108c7 */
[----:B------:R-:W-:Y:S01]  /*93a0*/  FMNMX.FTZ R0, R179, R0, !PT ;  /* 0x00000000b3007209 */ /* 0x000fe20007810000 */
[--C-:B------:R-:W-:Y:S01]  /*93b0*/  FFMA.FTZ R197, R188, UR5, -R199.reuse ;  /* 0x00000005bcc57c23 */ /* 0x100fe200080108c7 */
[--C-:B------:R-:W-:Y:S01]  /*93c0*/  FFMA.FTZ R198, R164, UR5, -R199.reuse ;  /* 0x00000005a4c67c23 */ /* 0x100fe200080108c7 */
[----:B------:R-:W1:Y:S01]  /*93d0*/  MUFU.EX2 R208, R208 ;  /* 0x000000d000d07308 */ /* 0x000e620000000800 */
[----:B------:R-:W-:Y:S01]  /*93e0*/  FMNMX.FTZ R3, R157, R0, !PT ;  /* 0x000000009d037209 */ /* 0x000fe20007810000 */
[--C-:B------:R-:W-:Y:S01]  /*93f0*/  FFMA.FTZ R204, R190, UR5, -R199.reuse ;  /* 0x00000005becc7c23 */ /* 0x100fe200080108c7 */
[--C-:B------:R-:W-:Y:S01]  /*9400*/  FFMA.FTZ R191, R181, UR5, -R199.reuse ;  /* 0x00000005b5bf7c23 */ /* 0x100fe200080108c7 */
[--C-:B------:R-:W-:Y:S01]  /*9410*/  FFMA.FTZ R177, R177, UR5, -R199.reuse ;  /* 0x00000005b1b17c23 */ /* 0x100fe200080108c7 */
[----:B------:R-:W-:Y:S01]  /*9420*/  FMNMX.FTZ R0, R170, R3, !PT ;  /* 0x00000003aa007209 */ /* 0x000fe20007810000 */
[--C-:B------:R-:W-:Y:S01]  /*9430*/  FFMA.FTZ R181, R168, UR5, -R199.reuse ;  /* 0x00000005a8b57c23 */ /* 0x100fe200080108c7 */
[--C-:B------:R-:W-:Y:S01]  /*9440*/  FFMA.FTZ R187, R161, UR5, -R199.reuse ;  /* 0x00000005a1bb7c23 */ /* 0x100fe200080108c7 */
[----:B------:R-:W3:Y:S01]  /*9450*/  MUFU.EX2 R210, R210 ;  /* 0x000000d200d27308 */ /* 0x000ee20000000800 */
[----:B0-----:R-:W-:Y:S01]  /*9460*/  FMNMX.FTZ R3, R171, R0, !PT ;  /* 0x00000000ab037209 */ /* 0x001fe20007810000 */
[----:B------:R-:W-:Y:S01]  /*9470*/  FFMA.FTZ R161, R165, UR5, -R199 ;  /* 0x00000005a5a17c23 */ /* 0x000fe200080108c7 */
[----:B--2---:R-:W-:Y:S01]  /*9480*/  FFMA.FTZ R15, R2, R15, R183 ;  /* 0x0000000f020f7223 */ /* 0x004fe200000100b7 */
[--C-:B------:R-:W-:Y:S01]  /*9490*/  FFMA.FTZ R206, R180, UR5, -R199.reuse ;  /* 0x00000005b4ce7c23 */ /* 0x100fe200080108c7 */
[----:B------:R-:W-:Y:S01]  /*94a0*/  FMNMX.FTZ R0, R174, R3, !PT ;  /* 0x00000003ae007209 */ /* 0x000fe20007810000 */
[--C-:B------:R-:W-:Y:S01]  /*94b0*/  FFMA.FTZ R202, R169, UR5, -R199.reuse ;  /* 0x00000005a9ca7c23 */ /* 0x100fe200080108c7 */
[--C-:B------:R-:W-:Y:S01]  /*94c0*/  FFMA.FTZ R200, R182, UR5, -R199.reuse ;  /* 0x00000005b6c87c23 */ /* 0x100fe200080108c7 */
[----:B------:R-:W0:Y:S01]  /*94d0*/  MUFU.EX2 R197, R197 ;  /* 0x000000c500c57308 */ /* 0x000e220000000800 */
[----:B------:R-:W-:Y:S01]  /*94e0*/  FMNMX.FTZ R3, R175, R0, !PT ;  /* 0x00000000af037209 */ /* 0x000fe20007810000 */
[--C-:B------:R-:W-:Y:S01]  /*94f0*/  FFMA.FTZ R169, R172, UR5, -R199.reuse ;  /* 0x00000005aca97c23 */ /* 0x100fe200080108c7 */
[----:B------:R-:W-:Y:S01]  /*9500*/  FFMA.FTZ R173, R173, UR5, -R199 ;  /* 0x00000005adad7c23 */ /* 0x000fe200080108c7 */
[----:B-1----:R-:W-:Y:S01]  /*9510*/  FADD.FTZ R15, R208, R15 ;  /* 0x0000000fd00f7221 */ /* 0x002fe20000010000 */
[----:B------:R-:W-:Y:S01]  /*9520*/  FMNMX.FTZ R0, R162, R3, !PT ;  /* 0x00000003a2007209 */ /* 0x000fe20007810000 */
[----:B------:R-:W-:Y:S01]  /*9530*/  @!UP0 UIADD3 UR6, UR10, 0x38840, URZ ;  /* 0x000388400a068890 */ /* 0x000fe2000fffe03f */
[----:B------:R-:W-:Y:S01]  /*9540*/  R2UR UR7, R224 ;  /* 0x00000000e00772ca */ /* 0x000fe200000e0000 */
[----:B------:R-:W1:Y:S01]  /*9550*/  MUFU.EX2 R204, R204 ;  /* 0x000000cc00cc7308 */ /* 0x000e620000000800 */
[----:B------:R-:W-:Y:S01]  /*9560*/  FMNMX.FTZ R3, R163, R0, !PT ;  /* 0x00000000a3037209 */ /* 0x000fe20007810000 */
[----:B------:R-:W-:Y:S01]  /*9570*/  @!UP0 UPRMT UR6, URZ, 0x654, UR6 ;  /* 0x000006543f068896 */ /* 0x000fe20008000006 */
[----:B------:R-:W-:-:S02]  /*9580*/  F2FP.BF16.F32.PACK_AB R208, R208, R183 ;  /* 0x000000b7d0d0723e */ /* 0x000fc400000010ff */
[----:B------:R-:W-:-:S03]  /*9590*/  FMNMX.FTZ R0, R166, R3, !PT ;  /* 0x00000003a6007209 */ /* 0x000fc60007810000 */
[----:B------:R-:W2:Y:S01]  /*95a0*/  MUFU.EX2 R177, R177 ;  /* 0x000000b100b17308 */ /* 0x000ea20000000800 */
[----:B------:R-:W-:-:S03]  /*95b0*/  FMNMX.FTZ R3, R167, R0, !PT ;  /* 0x00000000a7037209 */ /* 0x000fc60007810000 */
[----:B------:R-:W-:Y:S02]  /*95c0*/  ISETP.LT.AND P2, PT, RZ, UR7, PT ;  /* 0x00000007ff007c0c */ /* 0x000fe4000bf41270 */
[----:B------:R-:W-:Y:S02]  /*95d0*/  FMNMX.FTZ R0, R154, R3, !PT ;  /* 0x000000039a007209 */ /* 0x000fe40007810000 */
[----:B------:R-:W-:Y:S02]  /*95e0*/  MUFU.EX2 R206, R206 ;  /* 0x000000ce00ce7308 */ /* 0x000fe40000000800 */
[----:B------:R-:W-:-:S04]  /*95f0*/  FMNMX.FTZ R3, R155, R0, !PT ;  /* 0x000000009b037209 */ /* 0x000fc80007810000 */
[----:B------:R-:W-:Y:S02]  /*9600*/  FMNMX.FTZ R0, R158, R3, !PT ;  /* 0x000000039e007209 */ /* 0x000fe40007810000 */
[----:B------:R-:W-:Y:S02]  /*9610*/  MUFU.EX2 R191, R191 ;  /* 0x000000bf00bf7308 */ /* 0x000fe40000000800 */
[----:B------:R-:W-:-:S05]  /*9620*/  FMNMX.FTZ R0, R159, R0, !PT ;  /* 0x000000009f007209 */ /* 0x000fca0007810000 */
[----:B------:R-:W4:Y:S01]  /*9630*/  SHFL.BFLY PT, R3, R0, 0x2, 0x1f ;  /* 0x0c401f0000037f89 */ /* 0x000f2200000e0000 */
[----:B------:R-:W-:Y:S08]  /*9640*/  MUFU.EX2 R200, R200 ;  /* 0x000000c800c87308 */ /* 0x000ff00000000800 */
[----:B------:R-:W-:Y:S08]  /*9650*/  MUFU.EX2 R181, R181 ;  /* 0x000000b500b57308 */ /* 0x000ff00000000800 */
[----:B------:R-:W-:Y:S01]  /*9660*/  MUFU.EX2 R202, R202 ;  /* 0x000000ca00ca7308 */ /* 0x000fe20000000800 */
[----:B----4-:R-:W-:-:S07]  /*9670*/  FMNMX.FTZ R3, R0, R3, !PT ;  /* 0x0000000300037209 */ /* 0x010fce0007810000 */
[----:B------:R-:W-:Y:S01]  /*9680*/  MUFU.EX2 R169, R169 ;  /* 0x000000a900a97308 */ /* 0x000fe20000000800 */
[----:B------:R-:W4:Y:S07]  /*9690*/  SHFL.BFLY PT, R0, R3, 0x1, 0x1f ;  /* 0x0c201f0003007f89 */ /* 0x000f2e00000e0000 */
[----:B------:R-:W-:Y:S08]  /*96a0*/  MUFU.EX2 R196, R196 ;  /* 0x000000c400c47308 */ /* 0x000ff00000000800 */
[----:B------:R-:W-:Y:S08]  /*96b0*/  MUFU.EX2 R187, R187 ;  /* 0x000000bb00bb7308 */ /* 0x000ff00000000800 */
[----:B------:R-:W-:Y:S01]  /*96c0*/  MUFU.EX2 R198, R198 ;  /* 0x000000c600c67308 */ /* 0x000fe20000000800 */
[----:B----4-:R-:W-:-:S07]  /*96d0*/  FMNMX.FTZ R3, R3, R0, !PT ;  /* 0x0000000003037209 */ /* 0x010fce0007810000 */
[----:B------:R-:W-:Y:S01]  /*96e0*/  MUFU.EX2 R161, R161 ;  /* 0x000000a100a17308 */ /* 0x000fe20000000800 */
[C---:B------:R-:W-:Y:S01]  /*96f0*/  FADD.FTZ R0, -R3.reuse, R20 ;  /* 0x0000001403007221 */ /* 0x040fe20000010100 */
[----:B------:R-:W-:-:S03]  /*9700*/  FMUL.FTZ R156, R3, UR5 ;  /* 0x00000005039c7c20 */ /* 0x000fc60008410000 */
[----:B------:R-:W-:Y:S01]  /*9710*/  FMUL.FTZ R0, R0, UR5 ;  /* 0x0000000500007c20 */ /* 0x000fe20008410000 */
[--C-:B------:R-:W-:Y:S01]  /*9720*/  FFMA.FTZ R209, R185, UR5, -R156.reuse ;  /* 0x00000005b9d17c23 */ /* 0x100fe2000801089c */
[--C-:B------:R-:W-:Y:S01]  /*9730*/  FFMA.FTZ R160, R184, UR5, -R156.reuse ;  /* 0x00000005b8a07c23 */ /* 0x100fe2000801089c */
[--C-:B------:R-:W-:Y:S01]  /*9740*/  FFMA.FTZ R211, R186, UR5, -R156.reuse ;  /* 0x00000005bad37c23 */ /* 0x100fe2000801089c */
[--C-:B------:R-:W-:Y:S01]  /*9750*/  FFMA.FTZ R164, R189, UR5, -R156.reuse ;  /* 0x00000005bda47c23 */ /* 0x100fe2000801089c */
[--C-:B------:R-:W-:Y:S01]  /*9760*/  FFMA.FTZ R205, R176, UR5, -R156.reuse ;  /* 0x00000005b0cd7c23 */ /* 0x100fe2000801089c */
[----:B------:R-:W-:Y:S01]  /*9770*/  MUFU.EX2 R0, R0 ;  /* 0x0000000000007308 */ /* 0x000fe20000000800 */
[--C-:B------:R-:W-:Y:S01]  /*9780*/  FFMA.FTZ R168, R178, UR5, -R156.reuse ;  /* 0x00000005b2a87c23 */ /* 0x100fe2000801089c */
[--C-:B------:R-:W-:Y:S01]  /*9790*/  FFMA.FTZ R207, R179, UR5, -R156.reuse ;  /* 0x00000005b3cf7c23 */ /* 0x100fe2000801089c */
[--C-:B------:R-:W-:Y:S01]  /*97a0*/  FFMA.FTZ R199, R166, UR5, -R156.reuse ;  /* 0x00000005a6c77c23 */ /* 0x100fe2000801089c */
[--C-:B------:R-:W-:Y:S01]  /*97b0*/  FFMA.FTZ R172, R157, UR5, -R156.reuse ;  /* 0x000000059dac7c23 */ /* 0x100fe2000801089c */
[--C-:B------:R-:W-:Y:S01]  /*97c0*/  FFMA.FTZ R203, R174, UR5, -R156.reuse ;  /* 0x00000005aecb7c23 */ /* 0x100fe2000801089c */
[----:B---3--:R-:W-:Y:S01]  /*97d0*/  FADD.FTZ R174, R210, R15 ;  /* 0x0000000fd2ae7221 */ /* 0x008fe20000010000 */
[--C-:B------:R-:W-:Y:S01]  /*97e0*/  FFMA.FTZ R201, R170, UR5, -R156.reuse ;  /* 0x00000005aac97c23 */ /* 0x100fe2000801089c */
[----:B------:R-:W3:Y:S01]  /*97f0*/  MUFU.EX2 R209, R209 ;  /* 0x000000d100d17308 */ /* 0x000ee20000000800 */
[--C-:B------:R-:W-:Y:S01]  /*9800*/  FFMA.FTZ R170, R171, UR5, -R156.reuse ;  /* 0x00000005abaa7c23 */ /* 0x100fe2000801089c */
[----:B------:R-:W-:Y:S01]  /*9810*/  FFMA.FTZ R157, R162, UR5, -R156 ;  /* 0x00000005a29d7c23 */ /* 0x000fe2000801089c */
[----:B0-----:R-:W-:Y:S01]  /*9820*/  FADD.FTZ R171, R197, R174 ;  /* 0x000000aec5ab7221 */ /* 0x001fe20000010000 */
[--C-:B------:R-:W-:Y:S01]  /*9830*/  FFMA.FTZ R175, R175, UR5, -R156.reuse ;  /* 0x00000005afaf7c23 */ /* 0x100fe2000801089c */
[--C-:B------:R-:W-:Y:S01]  /*9840*/  FFMA.FTZ R163, R163, UR5, -R156.reuse ;  /* 0x00000005a3a37c23 */ /* 0x100fe2000801089c */
[--C-:B------:R-:W-:Y:S01]  /*9850*/  FFMA.FTZ R167, R167, UR5, -R156.reuse ;  /* 0x00000005a7a77c23 */ /* 0x100fe2000801089c */
[----:B-1----:R-:W-:Y:S01]  /*9860*/  FADD.FTZ R174, R204, R171 ;  /* 0x000000abccae7221 */ /* 0x002fe20000010000 */
[----:B------:R-:W0:Y:S01]  /*9870*/  MUFU.EX2 R160, R160 ;  /* 0x000000a000a07308 */ /* 0x000e220000000800 */
[--C-:B------:R-:W-:Y:S01]  /*9880*/  FFMA.FTZ R154, R154, UR5, -R156.reuse ;  /* 0x000000059a9a7c23 */ /* 0x100fe2000801089c */
[--C-:B------:R-:W-:Y:S01]  /*9890*/  FFMA.FTZ R155, R155, UR5, -R156.reuse ;  /* 0x000000059b9b7c23 */ /* 0x100fe2000801089c */
[--C-:B------:R-:W-:Y:S01]  /*98a0*/  FFMA.FTZ R158, R158, UR5, -R156.reuse ;  /* 0x000000059e9e7c23 */ /* 0x100fe2000801089c */
[----:B------:R-:W-:Y:S01]  /*98b0*/  FFMA.FTZ R156, R159, UR5, -R156 ;  /* 0x000000059f9c7c23 */ /* 0x000fe2000801089c */
[----:B--2---:R-:W-:Y:S01]  /*98c0*/  FADD.FTZ R159, R177, R174 ;  /* 0x000000aeb19f7221 */ /* 0x004fe20000010000 */
[----:B------:R-:W-:-:S02]  /*98d0*/  F2FP.BF16.F32.PACK_AB R210, R197, R210 ;  /* 0x000000d2c5d2723e */ /* 0x000fc400000010ff */
[----:B------:R-:W1:Y:S01]  /*98e0*/  MUFU.EX2 R211, R211 ;  /* 0x000000d300d37308 */ /* 0x000e620000000800 */
[----:B---3--:R-:W-:Y:S01]  /*98f0*/  FFMA.FTZ R165, R0, R14, R209 ;  /* 0x0000000e00a57223 */ /* 0x008fe200000100d1 */
[----:B------:R-:W-:-:S06]  /*9900*/  F2FP.BF16.F32.PACK_AB R204, R177, R204 ;  /* 0x000000ccb1cc723e */ /* 0x000fcc00000010ff */
[----:B------:R-:W2:Y:S01]  /*9910*/  MUFU.EX2 R164, R164 ;  /* 0x000000a400a47308 */ /* 0x000ea20000000800 */
[C---:B0-----:R-:W-:Y:S01]  /*9920*/  FADD.FTZ R166, R160.reuse, R165 ;  /* 0x000000a5a0a67221 */ /* 0x041fe20000010000 */
[----:B------:R-:W-:-:S06]  /*9930*/  F2FP.BF16.F32.PACK_AB R209, R160, R209 ;  /* 0x000000d1a0d1723e */ /* 0x000fcc00000010ff */
[----:B------:R-:W0:Y:S01]  /*9940*/  MUFU.EX2 R205, R205 ;  /* 0x000000cd00cd7308 */ /* 0x000e220000000800 */
[----:B-1----:R-:W-:-:S07]  /*9950*/  FADD.FTZ R165, R211, R166 ;  /* 0x000000a6d3a57221 */ /* 0x002fce0000010000 */
[----:B------:R-:W1:Y:S01]  /*9960*/  MUFU.EX2 R168, R168 ;  /* 0x000000a800a87308 */ /* 0x000e620000000800 */
[C---:B--2---:R-:W-:Y:S01]  /*9970*/  FADD.FTZ R166, R164.reuse, R165 ;  /* 0x000000a5a4a67221 */ /* 0x044fe20000010000 */
[----:B------:R-:W-:-:S06]  /*9980*/  F2FP.BF16.F32.PACK_AB R211, R164, R211 ;  /* 0x000000d3a4d3723e */ /* 0x000fcc00000010ff */
[----:B------:R-:W2:Y:S08]  /*9990*/  MUFU.EX2 R207, R207 ;  /* 0x000000cf00cf7308 */ /* 0x000eb00000000800 */
[----:B------:R-:W3:Y:S08]  /*99a0*/  MUFU.EX2 R172, R172 ;  /* 0x000000ac00ac7308 */ /* 0x000ef00000000800 */
[----:B------:R-:W4:Y:S08]  /*99b0*/  MUFU.EX2 R201, R201 ;  /* 0x000000c900c97308 */ /* 0x000f300000000800 */
[----:B------:R0:W-:Y:S08]  /*99c0*/  MUFU.EX2 R14, R157 ;  /* 0x0000009d000e7308 */ /* 0x0001f00000000800 */
[----:B------:R-:W5:Y:S01]  /*99d0*/  MUFU.EX2 R170, R170 ;  /* 0x000000aa00aa7308 */ /* 0x000f620000000800 */
[----:B0-----:R-:W-:Y:S01]  /*99e0*/  FADD.FTZ R157, R205, R166 ;  /* 0x000000a6cd9d7221 */ /* 0x001fe20000010000 */
[----:B------:R-:W-:Y:S01]  /*99f0*/  FADD.FTZ R166, R206, R159 ;  /* 0x0000009fcea67221 */ /* 0x000fe20000010000 */
[----:B-1----:R-:W-:-:S02]  /*9a00*/  F2FP.BF16.F32.PACK_AB R205, R168, R205 ;  /* 0x000000cda8cd723e */ /* 0x002fc400000010ff */
[----:B------:R-:W-:Y:S01]  /*9a10*/  FADD.FTZ R160, R168, R157 ;  /* 0x0000009da8a07221 */ /* 0x000fe20000010000 */
[C---:B------:R-:W-:Y:S01]  /*9a20*/  FADD.FTZ R159, R191.reuse, R166 ;  /* 0x000000a6bf9f7221 */ /* 0x040fe20000010000 */
[----:B------:R-:W-:Y:S01]  /*9a30*/  F2FP.BF16.F32.PACK_AB R206, R191, R206 ;  /* 0x000000cebfce723e */ /* 0x000fe200000010ff */
[----:B------:R-:W0:Y:S01]  /*9a40*/  MUFU.EX2 R203, R203 ;  /* 0x000000cb00cb7308 */ /* 0x000e220000000800 */
[----:B--2---:R-:W-:Y:S01]  /*9a50*/  FADD.FTZ R157, R207, R160 ;  /* 0x000000a0cf9d7221 */ /* 0x004fe20000010000 */
[----:B------:R-:W-:Y:S01]  /*9a60*/  FADD.FTZ R164, R200, R159 ;  /* 0x0000009fc8a47221 */ /* 0x000fe20000010000 */
[C---:B---3--:R-:W-:Y:S02]  /*9a70*/  F2FP.BF16.F32.PACK_AB R207, R172.reuse, R207 ;  /* 0x000000cfaccf723e */ /* 0x048fe400000010ff */
[----:B------:R-:W-:Y:S01]  /*9a80*/  FADD.FTZ R160, R172, R157 ;  /* 0x0000009daca07221 */ /* 0x000fe20000010000 */
[C---:B------:R-:W-:Y:S01]  /*9a90*/  FADD.FTZ R159, R181.reuse, R164 ;  /* 0x000000a4b59f7221 */ /* 0x040fe20000010000 */
[----:B------:R-:W-:Y:S01]  /*9aa0*/  F2FP.BF16.F32.PACK_AB R200, R181, R200 ;  /* 0x000000c8b5c8723e */ /* 0x000fe200000010ff */
[----:B------:R-:W1:Y:S01]  /*9ab0*/  MUFU.EX2 R162, R175 ;  /* 0x000000af00a27308 */ /* 0x000e620000000800 */
[----:B----4-:R-:W-:Y:S01]  /*9ac0*/  FADD.FTZ R157, R201, R160 ;  /* 0x000000a0c99d7221 */ /* 0x010fe20000010000 */
[----:B------:R-:W-:Y:S01]  /*9ad0*/  FADD.FTZ R164, R202, R159 ;  /* 0x0000009fcaa47221 */ /* 0x000fe20000010000 */
[----:B-----5:R-:W-:-:S02]  /*9ae0*/  F2FP.BF16.F32.PACK_AB R201, R170, R201 ;  /* 0x000000c9aac9723e */ /* 0x020fc400000010ff */
[----:B------:R-:W-:Y:S01]  /*9af0*/  FADD.FTZ R160, R170, R157 ;  /* 0x0000009daaa07221 */ /* 0x000fe20000010000 */
[C---:B------:R-:W-:Y:S01]  /*9b00*/  FADD.FTZ R159, R169.reuse, R164 ;  /* 0x000000a4a99f7221 */ /* 0x040fe20000010000 */
[----:B------:R-:W-:Y:S01]  /*9b10*/  F2FP.BF16.F32.PACK_AB R202, R169, R202 ;  /* 0x000000caa9ca723e */ /* 0x000fe200000010ff */
[----:B------:R-:W2:Y:S01]  /*9b20*/  MUFU.EX2 R15, R163 ;  /* 0x000000a3000f7308 */ /* 0x000ea20000000800 */
[----:B0-----:R-:W-:-:S07]  /*9b30*/  FADD.FTZ R157, R203, R160 ;  /* 0x000000a0cb9d7221 */ /* 0x001fce0000010000 */
[----:B------:R-:W0:Y:S01]  /*9b40*/  MUFU.EX2 R199, R199 ;  /* 0x000000c700c77308 */ /* 0x000e220000000800 */
[C---:B-1----:R-:W-:Y:S01]  /*9b50*/  FADD.FTZ R157, R162.reuse, R157 ;  /* 0x0000009da29d7221 */ /* 0x042fe20000010000 */
[----:B------:R-:W-:-:S03]  /*9b60*/  F2FP.BF16.F32.PACK_AB R203, R162, R203 ;  /* 0x000000cba2cb723e */ /* 0x000fc600000010ff */
[----:B------:R-:W-:-:S03]  /*9b70*/  FADD.FTZ R160, R14, R157 ;  /* 0x0000009d0ea07221 */ /* 0x000fc60000010000 */
[----:B------:R-:W1:Y:S01]  /*9b80*/  MUFU.EX2 R167, R167 ;  /* 0x000000a700a77308 */ /* 0x000e620000000800 */
[C---:B--2---:R-:W-:Y:S01]  /*9b90*/  FADD.FTZ R160, R15.reuse, R160 ;  /* 0x000000a00fa07221 */ /* 0x044fe20000010000 */
[----:B------:R-:W-:-:S06]  /*9ba0*/  F2FP.BF16.F32.PACK_AB R197, R15, R14 ;  /* 0x0000000e0fc5723e */ /* 0x000fcc00000010ff */
[----:B------:R-:W-:Y:S01]  /*9bb0*/  MUFU.EX2 R21, R21 ;  /* 0x0000001500157308 */ /* 0x000fe20000000800 */
[----:B------:R-:W-:Y:S02]  /*9bc0*/  WARPGROUP.DEPBAR.LE gsb0, 0x0 ;  /* 0x00008000000079c5 */ /* 0x000fe40000010000 */
[----:B0-----:R-:W-:Y:S01]  /*9bd0*/  FADD.FTZ R160, R199, R160 ;  /* 0x000000a0c7a07221 */ /* 0x001fe20000010000 */
[----:B------:R-:W-:Y:S04]  /*9be0*/  @!P1 SYNCS.ARRIVE.TRANS64.RED.A1T0 RZ, [UR6], RZ ;  /* 0x000000ffffff99a7 */ /* 0x000fe80008100406 */
[----:B------:R0:W2:Y:S01]  /*9bf0*/  MUFU.EX2 R193, R154 ;  /* 0x0000009a00c17308 */ /* 0x0000a20000000800 */
[C---:B-1----:R-:W-:Y:S01]  /*9c00*/  FADD.FTZ R160, R167.reuse, R160 ;  /* 0x000000a0a7a07221 */ /* 0x042fe20000010000 */
[----:B------:R-:W-:Y:S01]  /*9c10*/  F2FP.BF16.F32.PACK_AB R199, R167, R199 ;  /* 0x000000c7a7c7723e */ /* 0x000fe200000010ff */
[----:B------:R-:W-:Y:S01]  /*9c20*/  @!P1 SYNCS.ARRIVE.TRANS64.RED.A1T0 RZ, [UR4], RZ ;  /* 0x000000ffffff99a7 */ /* 0x000fe20008100404 */
[----:B------:R-:W-:-:S04]  /*9c30*/  UIADD3 UR4, UR7, -0x1, URZ ;  /* 0xffffffff07047890 */ /* 0x000fc8000fffe03f */
[----:B------:R-:W1:Y:S01]  /*9c40*/  MUFU.EX2 R152, R152 ;  /* 0x0000009800987308 */ /* 0x000e620000000800 */
[----:B0-----:R-:W-:Y:S01]  /*9c50*/  FADD.FTZ R154, R196, R159 ;  /* 0x0000009fc49a7221 */ /* 0x001fe20000010000 */
[C---:B------:R-:W-:Y:S01]  /*9c60*/  F2FP.BF16.F32.PACK_AB R196, R187.reuse, R196 ;  /* 0x000000c4bbc4723e */ /* 0x040fe200000010ff */
[----:B------:R-:W-:Y:S02]  /*9c70*/  IMAD.U32 R224, RZ, RZ, UR4 ;  /* 0x00000004ffe07e24 */ /* 0x000fe4000f8e00ff */
[----:B------:R-:W-:-:S03]  /*9c80*/  FADD.FTZ R157, R187, R154 ;  /* 0x0000009abb9d7221 */ /* 0x000fc60000010000 */
[----:B------:R-:W0:Y:S01]  /*9c90*/  MUFU.EX2 R155, R155 ;  /* 0x0000009b009b7308 */ /* 0x000e220000000800 */
[----:B------:R-:W-:Y:S01]  /*9ca0*/  FADD.FTZ R154, R198, R157 ;  /* 0x0000009dc69a7221 */ /* 0x000fe20000010000 */
[----:B--2---:R-:W-:Y:S01]  /*9cb0*/  FADD.FTZ R160, R193, R160 ;  /* 0x000000a0c1a07221 */ /* 0x004fe20000010000 */
[C---:B------:R-:W-:Y:S02]  /*9cc0*/  F2FP.BF16.F32.PACK_AB R198, R161.reuse, R198 ;  /* 0x000000c6a1c6723e */ /* 0x040fe400000010ff */
[----:B------:R-:W-:-:S03]  /*9cd0*/  FADD.FTZ R154, R161, R154 ;  /* 0x0000009aa19a7221 */ /* 0x000fc60000010000 */
[----:B------:R-:W2:Y:S01]  /*9ce0*/  MUFU.EX2 R153, R153 ;  /* 0x0000009900997308 */ /* 0x000ea20000000800 */
[----:B------:R-:W-:Y:S01]  /*9cf0*/  FADD.FTZ R15, R21, R154 ;  /* 0x0000009a150f7221 */ /* 0x000fe20000010000 */
[C---:B-1----:R-:W-:Y:S01]  /*9d00*/  F2FP.BF16.F32.PACK_AB R192, R152.reuse, R21 ;  /* 0x0000001598c0723e */ /* 0x042fe200000010ff */
[----:B------:R-:W-:Y:S02]  /*9d10*/  IMAD.MOV.U32 R21, RZ, RZ, R4 ;  /* 0x000000ffff157224 */ /* 0x000fe400078e0004 */
[----:B------:R-:W-:-:S03]  /*9d20*/  FADD.FTZ R14, R152, R15 ;  /* 0x0000000f980e7221 */ /* 0x000fc60000010000 */
[----:B------:R-:W1:Y:S01]  /*9d30*/  MUFU.EX2 R195, R158 ;  /* 0x0000009e00c37308 */ /* 0x000e620000000800 */
[C---:B0-----:R-:W-:Y:S01]  /*9d40*/  FADD.FTZ R160, R155.reuse, R160 ;  /* 0x000000a09ba07221 */ /* 0x041fe20000010000 */
[----:B------:R-:W-:-:S06]  /*9d50*/  F2FP.BF16.F32.PACK_AB R193, R155, R193 ;  /* 0x000000c19bc1723e */ /* 0x000fcc00000010ff */
[----:B------:R-:W0:Y:S01]  /*9d60*/  MUFU.EX2 R20, R173 ;  /* 0x000000ad00147308 */ /* 0x000e220000000800 */
[----:B--2---:R-:W-:-:S07]  /*9d70*/  FADD.FTZ R15, R153, R14 ;  /* 0x0000000e990f7221 */ /* 0x004fce0000010000 */
[----:B------:R-:W2:Y:S01]  /*9d80*/  MUFU.EX2 R156, R156 ;  /* 0x0000009c009c7308 */ /* 0x000ea20000000800 */
[----:B-1----:R-:W-:Y:S01]  /*9d90*/  FADD.FTZ R160, R195, R160 ;  /* 0x000000a0c3a07221 */ /* 0x002fe20000010000 */
[C---:B0-----:R-:W-:Y:S01]  /*9da0*/  FADD.FTZ R15, R20.reuse, R15 ;  /* 0x0000000f140f7221 */ /* 0x041fe20000010000 */
[----:B------:R-:W-:Y:S01]  /*9db0*/  F2FP.BF16.F32.PACK_AB R194, R20, R153 ;  /* 0x0000009914c2723e */ /* 0x000fe200000010ff */
[----:B------:R-:W-:Y:S02]  /*9dc0*/  IMAD.MOV.U32 R20, RZ, RZ, R3 ;  /* 0x000000ffff147224 */ /* 0x000fe400078e0003 */
[C---:B--2---:R-:W-:Y:S01]  /*9dd0*/  FADD.FTZ R14, R156.reuse, R160 ;  /* 0x000000a09c0e7221 */ /* 0x044fe20000010000 */
[----:B------:R-:W-:Y:S01]  /*9de0*/  F2FP.BF16.F32.PACK_AB R195, R156, R195 ;  /* 0x000000c39cc3723e */ /* 0x000fe200000010ff */
[----:B------:R-:W-:Y:S06]  /*9df0*/  @P2 BRA `(.L_x_277) ;  /* 0xffffffc000542947 */ /* 0x000fec000383ffff */
.L_x_268:
        /* <DEDUP_REMOVED lines=131> */
.L_x_278:
[----:B------:R-:W-:Y:S01]  /*a630*/  IMAD R11, R16, 0x8, R5 ;  /* 0x00000008100b7824 */ /* 0x000fe200078e0205 */
[----:B------:R-:W-:-:S04]  /*a640*/  SHF.L.U32 R0, R17, 0x1f, RZ ;  /* 0x0000001f11007819 */ /* 0x000fc800000006ff */
[----:B------:R0:W1:Y:S01]  /*a650*/  SYNCS.PHASECHK.TRANS64.TRYWAIT P2, [R11+URZ+0x38850], R0 ;  /* 0x038850000b0075a7 */ /* 0x000062000804017f */
[----:B------:R-:W-:Y:S05]  /*a660*/  @!P0 BRA `(.L_x_279) ;  /* 0x0000000000048947 */ /* 0x000fea0003800000 */
[----:B------:R-:W-:Y:S01]  /*a670*/  BPT.TRAP 0x1 ;  /* 0x000000040000795c */ /* 0x000fe20000300000 */
.L_x_279:
[----:B-1----:R-:W-:Y:S05]  /*a680*/  @P2 BRA `(.L_x_280) ;  /* 0x0000000000082947 */ /* 0x002fea0003800000 */
[----:B------:R-:W1:Y:S02]  /*a690*/  SYNCS.PHASECHK.TRANS64.TRYWAIT P0, [R11+URZ+0x38850], R0 ;  /* 0x038850000b0075a7 */ /* 0x000e64000800017f */
[----:B-1----:R-:W-:Y:S05]  /*a6a0*/  @!P0 BRA `(.L_x_281) ;  /* 0x0000008c004c8947 */ /* 0x002fea0003800000 */
.L_x_280:
[----:B------:R-:W-:Y:S05]  /*a6b0*/  WARPSYNC.ALL ;  /* 0x0000000000007948 */ /* 0x000fea0003800000 */
[----:B------:R-:W-:Y:S01]  /*a6c0*/  VIADD R5, R5, 0x400 ;  /* 0x0000040005057836 */ /* 0x000fe20000000000 */
[----:B------:R-:W-:Y:S01]  /*a6d0*/  MOV R7, 0x40000040 ;  /* 0x4000004000077802 */ /* 0x000fe20000000f00 */
[----:B------:R-:W-:Y:S01]  /*a6e0*/  WARPGROUP.ARRIVE ;  /* 0x00000000000079c5 */ /* 0x000fe20000000000 */
[----:B------:R-:W-:Y:S01]  /*a6f0*/  IMAD.MOV.U32 R9, RZ, RZ, 0x40000040 ;  /* 0x40000040ff097424 */ /* 0x000fe200078e00ff */
[----:B01----:R-:W0:Y:S01]  /*a700*/  SHFL.BFLY PT, R0, R15, 0x2, 0x1f ;  /* 0x0c401f000f007f89 */ /* 0x003e2200000e0000 */
[----:B------:R-:W-:Y:S01]  /*a710*/  SHF.R.U32.HI R5, RZ, 0x4, R5 ;  /* 0x00000004ff057819 */ /* 0x000fe20000011605 */
[----:B------:R-:W-:Y:S01]  /*a720*/  @!P1 VIADD R11, R11, 0x38860 ;  /* 0x000388600b0b9836 */ /* 0x000fe20000000000 */
[----:B------:R-:W-:Y:S01]  /*a730*/  R2UR UR7, R7 ;  /* 0x00000000070772ca */ /* 0x000fe200000e0000 */
[----:B------:R-:W-:Y:S01]  /*a740*/  IMAD.MOV.U32 R7, RZ, RZ, 0x40000040 ;  /* 0x40000040ff077424 */ /* 0x000fe200078e00ff */
[----:B------:R-:W-:Y:S01]  /*a750*/  LOP3.LUT R5, R5, 0x3fff, RZ, 0xc0, !PT ;  /* 0x00003fff05057812 */ /* 0x000fe200078ec0ff */
[----:B------:R-:W-:Y:S01]  /*a760*/  IMAD.U32 R13, RZ, RZ, UR5 ;  /* 0x00000005ff0d7e24 */ /* 0x000fe2000f8e00ff */
[----:B------:R-:W-:Y:S01]  /*a770*/  @!P1 PRMT R11, RZ, 0x654, R11 ;  /* 0x00000654ff0b9816 */ /* 0x000fe2000000000b */
[----:B------:R-:W-:Y:S01]  /*a780*/  VIADD R216, R216, 0x1 ;  /* 0x00000001d8d87836 */ /* 0x000fe20000000000 */
[----:B------:R-:W-:-:S05]  /*a790*/  LOP3.LUT R5, R5, 0x2800000, RZ, 0xfc, !PT ;  /* 0x0280000005057812 */ /* 0x000fca00078efcff */
[C---:B------:R-:W-:Y:S02]  /*a7a0*/  IMAD R6, R16.reuse, 0xa00, R5 ;  /* 0x00000a0010067824 */ /* 0x040fe400078e0205 */
[----:B------:R-:W1:Y:S01]  /*a7b0*/  SHFL.BFLY PT, R5, R14, 0x2, 0x1f ;  /* 0x0c401f000e057f89 */ /* 0x000e6200000e0000 */
[----:B------:R-:W-:Y:S02]  /*a7c0*/  VIADD R16, R16, 0x1 ;  /* 0x0000000110107836 */ /* 0x000fe40000000000 */
[C---:B------:R-:W-:Y:S01]  /*a7d0*/  R2UR UR6, R6.reuse ;  /* 0x00000000060672ca */ /* 0x040fe200000e0000 */
[----:B------:R-:W-:Y:S02]  /*a7e0*/  VIADD R8, R6, 0x80 ;  /* 0x0000008006087836 */ /* 0x000fe40000000000 */
[----:B------:R-:W-:Y:S01]  /*a7f0*/  ISETP.NE.AND P2, PT, R16, 0x2, PT ;  /* 0x000000021000780c */ /* 0x000fe20003f45270 */
[----:B0-----:R-:W-:-:S03]  /*a800*/  FADD.FTZ R0, R0, R15 ;  /* 0x0000000f00007221 */ /* 0x001fc60000010000 */
[----:B------:R-:W-:-:S06]  /*a810*/  SEL R16, R16, RZ, P2 ;  /* 0x000000ff10107207 */ /* 0x000fcc0001000000 */
[----:B------:R-:W-:Y:S01]  /*a820*/  HGMMA.64x256x16.F32.BF16 R24, R208, gdesc[UR4].tnspB, R24, gsb0 ;  /* 0x43e00004d0187df0 */ /* 0x000fe20008001818 */
[----:B------:R-:W-:Y:S01]  /*a830*/  R2UR UR6, R8 ;  /* 0x00000000080672ca */ /* 0x000fe200000e0000 */
[----:B------:R-:W-:Y:S01]  /*a840*/  VIADD R8, R6, 0x100 ;  /* 0x0000010006087836 */ /* 0x000fe20000000000 */
[----:B------:R-:W-:Y:S01]  /*a850*/  R2UR UR7, R9 ;  /* 0x00000000090772ca */ /* 0x000fe200000e0000 */
[----:B------:R-:W-:Y:S02]  /*a860*/  IMAD.MOV.U32 R9, RZ, RZ, 0x40000040 ;  /* 0x40000040ff097424 */ /* 0x000fe400078e00ff */
[----:B-1----:R-:W-:Y:S02]  /*a870*/  FADD.FTZ R2, R5, R14 ;  /* 0x0000000e05027221 */ /* 0x002fe40000010000 */
[----:B------:R-:W0:Y:S02]  /*a880*/  SHFL.BFLY PT, R5, R0, 0x1, 0x1f ;  /* 0x0c201f0000057f89 */ /* 0x000e2400000e0000 */
[----:B0-----:R-:W-:Y:S01]  /*a890*/  FADD.FTZ R10, R0, R5 ;  /* 0x00000005000a7221 */ /* 0x001fe20000010000 */
[----:B------:R-:W-:Y:S01]  /*a8a0*/  IMAD.MOV.U32 R5, RZ, RZ, RZ ;  /* 0x000000ffff057224 */ /* 0x000fe200078e00ff */
[----:B------:R-:W-:-:S03]  /*a8b0*/  SEL R0, RZ, 0x1, P2 ;  /* 0x00000001ff007807 */ /* 0x000fc60001000000 */
[----:B------:R-:W-:Y:S02]  /*a8c0*/  FSETP.NE.FTZ.AND P0, PT, R10, RZ, PT ;  /* 0x000000ff0a00720b */ /* 0x000fe40003f15000 */
[----:B------:R-:W-:Y:S01]  /*a8d0*/  LOP3.LUT R17, R17, R0, RZ, 0x3c, !PT ;  /* 0x0000000011117212 */ /* 0x000fe200078e3cff */
[----:B------:R-:W-:Y:S01]  /*a8e0*/  IMAD.MOV.U32 R0, RZ, RZ, -0x800000 ;  /* 0xff800000ff007424 */ /* 0x000fe200078e00ff */
[----:B------:R-:W-:Y:S02]  /*a8f0*/  WARPGROUP.DEPBAR.LE gsb0, 0x0 ;  /* 0x00008000000079c5 */ /* 0x000fe40000010000 */
[----:B------:R-:W-:-:S07]  /*a900*/  WARPGROUP.ARRIVE ;  /* 0x00000000000079c5 */ /* 0x000fce0000000000 */
[----:B------:R-:W-:Y:S01]  /*a910*/  HGMMA.64x256x16.F32.BF16 R24, R204, gdesc[UR4].tnspB, R24, gsb0 ;  /* 0x43e00004cc187df0 */ /* 0x000fe20008001818 */
[----:B------:R-:W-:Y:S01]  /*a920*/  R2UR UR6, R8 ;  /* 0x00000000080672ca */ /* 0x000fe200000e0000 */
[C---:B------:R-:W-:Y:S01]  /*a930*/  VIADD R8, R6.reuse, 0x180 ;  /* 0x0000018006087836 */ /* 0x040fe20000000000 */
[----:B------:R-:W-:Y:S01]  /*a940*/  R2UR UR7, R9 ;  /* 0x00000000090772ca */ /* 0x000fe200000e0000 */
[----:B------:R-:W-:Y:S01]  /*a950*/  IMAD.MOV.U32 R9, RZ, RZ, 0x40000040 ;  /* 0x40000040ff097424 */ /* 0x000fe200078e00ff */
[----:B------:R-:W-:Y:S01]  /*a960*/  IADD3 R6, R6, 0x200, RZ ;  /* 0x0000020006067810 */ /* 0x000fe20007ffe0ff */
[----:B------:R-:W-:Y:S02]  /*a970*/  WARPGROUP.DEPBAR.LE gsb0, 0x0 ;  /* 0x00008000000079c5 */ /* 0x000fe40000010000 */
[----:B------:R-:W-:-:S15]  /*a980*/  WARPGROUP.ARRIVE ;  /* 0x00000000000079c5 */ /* 0x000fde0000000000 */
[----:B------:R-:W-:-:S05]  /*a990*/  NOP ;  /* 0x0000000000007918 */ /* 0x000fca0000000000 */
[----:B------:R-:W-:Y:S01]  /*a9a0*/  HGMMA.64x256x16.F32.BF16 R24, R200, gdesc[UR4].tnspB, R24, gsb0 ;  /* 0x43e00004c8187df0 */ /* 0x000fe20008001818 */
[----:B------:R-:W-:Y:S02]  /*a9b0*/  R2UR UR6, R8 ;  /* 0x00000000080672ca */ /* 0x000fe400000e0000 */
[----:B------:R-:W-:Y:S01]  /*a9c0*/  R2UR UR7, R9 ;  /* 0x00000000090772ca */ /* 0x000fe200000e0000 */
[----:B------:R-:W0:Y:S02]  /*a9d0*/  @P0 MUFU.LG2 R8, R10 ;  /* 0x0000000a00080308 */ /* 0x000e240000000c00 */
[----:B0-----:R-:W-:Y:S01]  /*a9e0*/  @P0 FMUL.FTZ R8, R8, 0.69314718246459960938 ;  /* 0x3f31721808080820 */ /* 0x001fe20000410000 */
[----:B------:R-:W-:Y:S02]  /*a9f0*/  WARPGROUP.DEPBAR.LE gsb0, 0x0 ;  /* 0x00008000000079c5 */ /* 0x000fe40000010000 */
[----:B------:R-:W-:-:S15]  /*aa00*/  WARPGROUP.ARRIVE ;  /* 0x00000000000079c5 */ /* 0x000fde0000000000 */
[----:B------:R-:W-:-:S04]  /*aa10*/  NOP ;  /* 0x0000000000007918 */ /* 0x000fc80000000000 */
[----:B------:R-:W-:Y:S01]  /*aa20*/  HGMMA.64x256x16.F32.BF16 R24, R196, gdesc[UR4].tnspB, R24, gsb0 ;  /* 0x43e00004c4187df0 */ /* 0x000fe20008001818 */
[----:B------:R-:W-:Y:S01]  /*aa30*/  R2UR UR6, R6 ;  /* 0x00000000060672ca */ /* 0x000fe200000e0000 */
[----:B------:R-:W-:Y:S01]  /*aa40*/  IMAD.MOV.U32 R6, RZ, RZ, RZ ;  /* 0x000000ffff067224 */ /* 0x000fe200078e00ff */
[----:B------:R-:W-:Y:S02]  /*aa50*/  R2UR UR7, R7 ;  /* 0x00000000070772ca */ /* 0x000fe400000e0000 */
[----:B------:R-:W0:Y:S03]  /*aa60*/  SHFL.BFLY PT, R7, R2, 0x1, 0x1f ;  /* 0x0c201f0002077f89 */ /* 0x000e2600000e0000 */
[----:B------:R-:W-:Y:S01]  /*aa70*/  @P0 MUFU.RCP R6, R10 ;  /* 0x0000000a00060308 */ /* 0x000fe20000001000 */
[----:B0-----:R-:W-:Y:S01]  /*aa80*/  FADD.FTZ R12, R2, R7 ;  /* 0x00000007020c7221 */ /* 0x001fe20000010000 */
[----:B------:R-:W-:Y:S01]  /*aa90*/  IMAD.U32 R7, RZ, RZ, UR5 ;  /* 0x00000005ff077e24 */ /* 0x000fe2000f8e00ff */
[----:B------:R-:W-:-:S03]  /*aaa0*/  MOV R2, 0xff800000 ;  /* 0xff80000000027802 */ /* 0x000fc60000000f00 */
[----:B------:R-:W-:Y:S01]  /*aab0*/  FSETP.NE.FTZ.AND P3, PT, R12, RZ, PT ;  /* 0x000000ff0c00720b */ /* 0x000fe20003f75000 */
[----:B------:R-:W-:-:S04]  /*aac0*/  @P0 FMUL.FTZ R7, R7, 0.69314718246459960938 ;  /* 0x3f31721807070820 */ /* 0x000fc80000410000 */
[----:B------:R-:W-:Y:S01]  /*aad0*/  @P0 FFMA.FTZ R2, R7, R4, R8 ;  /* 0x0000000407020223 */ /* 0x000fe20000010008 */
[----:B------:R-:W-:-:S07]  /*aae0*/  PLOP3.LUT P0, PT, PT, PT, PT, 0x8, 0x0 ;  /* 0x000000000000781c */ /* 0x000fce0003f0e170 */
[----:B------:R-:W0:Y:S01]  /*aaf0*/  @P3 MUFU.LG2 R9, R12 ;  /* 0x0000000c00093308 */ /* 0x000e220000000c00 */
[----:B------:R-:W-:-:S07]  /*ab00*/  @P3 FMUL.FTZ R13, R13, 0.69314718246459960938 ;  /* 0x3f3172180d0d3820 */ /* 0x000fce0000410000 */
[----:B------:R-:W1:Y:S01]  /*ab10*/  @P3 MUFU.RCP R5, R12 ;  /* 0x0000000c00053308 */ /* 0x000e620000001000 */
[----:B0-----:R-:W-:-:S04]  /*ab20*/  @P3 FMUL.FTZ R10, R9, 0.69314718246459960938 ;  /* 0x3f317218090a3820 */ /* 0x001fc80000410000 */
[----:B------:R-:W-:Y:S01]  /*ab30*/  @P3 FFMA.FTZ R0, R13, R3, R10 ;  /* 0x000000030d003223 */ /* 0x000fe2000001000a */
[----:B------:R-:W-:Y:S02]  /*ab40*/  WARPGROUP.DEPBAR.LE gsb0, 0x0 ;  /* 0x00008000000079c5 */ /* 0x000fe40000010000 */
[----:B------:R-:W-:-:S06]  /*ab50*/  WARPGROUP.ARRIVE ;  /* 0x00000000000079c5 */ /* 0x000fcc0000000000 */
[----:B------:R-:W-:Y:S03]  /*ab60*/  HGMMA.64x256x16.F32.BF16 R24, R192, gdesc[UR4].tnspB, R24, gsb0 ;  /* 0x43e00004c0187df0 */ /* 0x000fe60008001818 */
[----:B------:R-:W-:Y:S02]  /*ab70*/  WARPGROUP.DEPBAR.LE gsb0, 0x0 ;  /* 0x00008000000079c5 */ /* 0x000fe40000010000 */
[----:B------:R0:W-:Y:S01]  /*ab80*/  @!P1 SYNCS.ARRIVE.TRANS64.RED.A1T0 RZ, [R11+URZ], RZ ;  /* 0x000000ff0bff99a7 */ /* 0x0001e2000810043f */
[-C--:B-1----:R-:W-:Y:S01]  /*ab90*/  FMUL.FTZ R3, R83, R5.reuse ;  /* 0x0000000553037220 */ /* 0x082fe20000410000 */
        /* <DEDUP_REMOVED lines=126> */
[----:B0-----:R-:W-:-:S07]  /*b380*/  FMUL.FTZ R151, R151, R5 ;  /* 0x0000000597977220 */ /* 0x001fce0000410000 */
.L_x_260:
[----:B------:R-:W0:Y:S01]  /*b390*/  S2R R5, SR_CgaCtaId ;  /* 0x0000000000057919 */ /* 0x000e220000008800 */
[----:B------:R-:W-:Y:S01]  /*b3a0*/  MOV R152, 0x400 ;  /* 0x0000040000987802 */ /* 0x000fe20000000f00 */
[----:B------:R-:W-:Y:S01]  /*b3b0*/  BSSY B0, `(.L_x_282) ;  /* 0x00002bf000007945 */ /* 0x000fe20003800000 */
[----:B------:R-:W-:Y:S02]  /*b3c0*/  BAR.SYNC.DEFER_BLOCKING 0x5, 0x120 ;  /* 0x0144800000007b1d */ /* 0x000fe40000010000 */
[----:B0-----:R-:W-:-:S05]  /*b3d0*/  LEA R152, R5, R152, 0x18 ;  /* 0x0000009805987211 */ /* 0x001fca00078ec0ff */
[----:B------:R-:W0:Y:S02]  /*b3e0*/  LDS.128 R4, [R152+0x388d0] ;  /* 0x0388d00098047984 */ /* 0x000e240000000c00 */
[----:B0-----:R-:W-:Y:S01]  /*b3f0*/  R2UR UR5, R6 ;  /* 0x00000000060572ca */ /* 0x001fe200000e0000 */
[----:B------:R-:W-:Y:S06]  /*b400*/  BAR.ARV 0x4, 0x120 ;  /* 0x0104800000007b1d */ /* 0x000fec0000002000 */
[----:B------:R-:W-:Y:S08]  /*b410*/  @P0 BRA `(.L_x_283) ;  /* 0x0000001c00a80947 */ /* 0x000ff00003800000 */
[----:B------:R-:W0:Y:S01]  /*b420*/  S2R R11, SR_SWINHI ;  /* 0x00000000000b7919 */ /* 0x000e220000002f00 */
[----:B------:R-:W-:Y:S01]  /*b430*/  F2FP.BF16.F32.PACK_AB R24, R25, R24 ;  /* 0x000000181918723e */ /* 0x000fe200000010ff */
[----:B------:R-:W-:Y:S01]  /*b440*/  ULDC.64 UR10, c[0x0][0x208] ;  /* 0x00008200000a7ab9 */ /* 0x000fe20000000a00 */
[----:B------:R-:W-:Y:S01]  /*b450*/  F2FP.BF16.F32.PACK_AB R25, R164, R26 ;  /* 0x0000001aa419723e */ /* 0x000fe200000010ff */
[----:B------:R-:W-:Y:S01]  /*b460*/  BAR.SYNC.DEFER_BLOCKING 0x1, 0x100 ;  /* 0x0044000000007b1d */ /* 0x000fe20000010000 */
        /* <DEDUP_REMOVED lines=14> */
[----:B------:R-:W-:Y:S02]  /*b550*/  MOV R8, R152 ;  /* 0x0000009800087202 */ /* 0x000fe40000000f00 */
[----:B0-----:R-:W-:-:S02]  /*b560*/  MOV R9, R11 ;  /* 0x0000000b00097202 */ /* 0x001fc40000000f00 */
[----:B------:R-:W-:Y:S02]  /*b570*/  F2FP.BF16.F32.PACK_AB R51, R158, R51 ;  /* 0x000000339e33723e */ /* 0x000fe400000010ff */
[----:B------:R-:W-:Y:S01]  /*b580*/  F2FP.BF16.F32.PACK_AB R57, R157, R58 ;  /* 0x0000003a9d39723e */ /* 0x000fe200000010ff */
[----:B------:R-:W-:Y:S01]  /*b590*/  IMAD.WIDE R110, R221, 0x2, R8 ;  /* 0x00000002dd6e7825 */ /* 0x000fe200078e0208 */
[----:B------:R-:W-:Y:S02]  /*b5a0*/  F2FP.BF16.F32.PACK_AB R64, R65, R64 ;  /* 0x000000404140723e */ /* 0x000fe400000010ff */
[----:B------:R-:W-:Y:S02]  /*b5b0*/  F2FP.BF16.F32.PACK_AB R58, R61, R60 ;  /* 0x0000003c3d3a723e */ /* 0x000fe400000010ff */
[C---:B------:R-:W-:Y:S02]  /*b5c0*/  IADD3 R175, P1, R110.reuse, 0x20, RZ ;  /* 0x000000206eaf7810 */ /* 0x040fe40007f3e0ff */
[----:B------:R-:W-:-:S02]  /*b5d0*/  LOP3.LUT R11, R110, 0x380, RZ, 0xc0, !PT ;  /* 0x000003806e0b7812 */ /* 0x000fc400078ec0ff */
[C---:B------:R-:W-:Y:S01]  /*b5e0*/  IADD3 R177, P0, R110.reuse, 0x40, RZ ;  /* 0x000000406eb17810 */ /* 0x040fe20007f1e0ff */
[--C-:B------:R-:W-:Y:S01]  /*b5f0*/  IMAD.X R13, RZ, RZ, R111.reuse, P1 ;  /* 0x000000ffff0d7224 */ /* 0x100fe200008e066f */
[C---:B------:R-:W-:Y:S02]  /*b600*/  IADD3 R179, P4, R110.reuse, 0x60, RZ ;  /* 0x000000606eb37810 */ /* 0x040fe40007f9e0ff */
[C---:B------:R-:W-:Y:S01]  /*b610*/  IADD3 R183, P6, R110.reuse, 0x4020, RZ ;  /* 0x000040206eb77810 */ /* 0x040fe20007fde0ff */
[--C-:B------:R-:W-:Y:S01]  /*b620*/  IMAD.X R15, RZ, RZ, R111.reuse, P0 ;  /* 0x000000ffff0f7224 */ /* 0x100fe200000e066f */
[C---:B------:R-:W-:Y:S01]  /*b630*/  IADD3 R185, P5, R110.reuse, 0x4040, RZ ;  /* 0x000040406eb97810 */ /* 0x040fe20007fbe0ff */
[--C-:B------:R-:W-:Y:S01]  /*b640*/  IMAD.X R21, RZ, RZ, R111.reuse, P4 ;  /* 0x000000ffff157224 */ /* 0x100fe200020e066f */
[C---:B------:R-:W-:Y:S01]  /*b650*/  IADD3 R187, P2, R110.reuse, 0x4060, RZ ;  /* 0x000040606ebb7810 */ /* 0x040fe20007f5e0ff */
[--C-:B------:R-:W-:Y:S01]  /*b660*/  IMAD.X R39, RZ, RZ, R111.reuse, P6 ;  /* 0x000000ffff277224 */ /* 0x100fe200030e066f */
[C---:B------:R-:W-:Y:S01]  /*b670*/  IADD3 R189, P1, R110.reuse, 0x8000, RZ ;  /* 0x000080006ebd7810 */ /* 0x040fe20007f3e0ff */
[--C-:B------:R-:W-:Y:S01]  /*b680*/  IMAD.X R47, RZ, RZ, R111.reuse, P5 ;  /* 0x000000ffff2f7224 */ /* 0x100fe200028e066f */
[----:B------:R-:W-:Y:S01]  /*b690*/  IADD3 R181, P3, R110, 0x4000, RZ ;  /* 0x000040006eb57810 */ /* 0x000fe20007f7e0ff */
[--C-:B------:R-:W-:Y:S01]  /*b6a0*/  IMAD.X R55, RZ, RZ, R111.reuse, P2 ;  /* 0x000000ffff377224 */ /* 0x100fe200010e066f */
[----:B------:R-:W-:Y:S01]  /*b6b0*/  SHF.R.U64 R11, R11, 0x3, RZ ;  /* 0x000000030b0b7819 */ /* 0x000fe200000012ff */
[----:B------:R-:W-:Y:S01]  /*b6c0*/  IMAD.X R63, RZ, RZ, R111, P1 ;  /* 0x000000ffff3f7224 */ /* 0x000fe200008e066f */
[----:B------:R-:W-:-:S02]  /*b6d0*/  LOP3.LUT R12, R175, 0x380, RZ, 0xc0, !PT ;  /* 0x00000380af0c7812 */ /* 0x000fc400078ec0ff */
[----:B------:R-:W-:Y:S02]  /*b6e0*/  IADD3.X R31, RZ, R111, RZ, P3, !PT ;  /* 0x0000006fff1f7210 */ /* 0x000fe40001ffe4ff */
[----:B------:R-:W-:Y:S02]  /*b6f0*/  LOP3.LUT R14, R177, 0x380, RZ, 0xc0, !PT ;  /* 0x00000380b10e7812 */ /* 0x000fe400078ec0ff */
[C---:B------:R-:W-:Y:S02]  /*b700*/  IADD3 R191, P0, R110.reuse, 0x8020, RZ ;  /* 0x000080206ebf7810 */ /* 0x040fe40007f1e0ff */
[C---:B------:R-:W-:Y:S02]  /*b710*/  IADD3 R193, P4, R110.reuse, 0x8040, RZ ;  /* 0x000080406ec17810 */ /* 0x040fe40007f9e0ff */
[C---:B------:R-:W-:Y:S01]  /*b720*/  IADD3 R195, P3, R110.reuse, 0x8060, RZ ;  /* 0x000080606ec37810 */ /* 0x040fe20007f7e0ff */
[--C-:B------:R-:W-:Y:S01]  /*b730*/  IMAD.X R71, RZ, RZ, R111.reuse, P0 ;  /* 0x000000ffff477224 */ /* 0x100fe200000e066f */
[C---:B------:R-:W-:Y:S01]  /*b740*/  IADD3 R197, P6, R110.reuse, 0xc000, RZ ;  /* 0x0000c0006ec57810 */ /* 0x040fe20007fde0ff */
[----:B------:R-:W-:Y:S01]  /*b750*/  IMAD.X R79, RZ, RZ, R111, P4 ;  /* 0x000000ffff4f7224 */ /* 0x000fe200020e066f */
[----:B------:R-:W-:-:S02]  /*b760*/  IADD3 R4, P5, R110, 0xc020, RZ ;  /* 0x0000c0206e047810 */ /* 0x000fc40007fbe0ff */
[C---:B------:R-:W-:Y:S01]  /*b770*/  IADD3 R106, P2, R110.reuse, 0xc040, RZ ;  /* 0x0000c0406e6a7810 */ /* 0x040fe20007f5e0ff */
[--C-:B------:R-:W-:Y:S01]  /*b780*/  IMAD.X R99, RZ, RZ, R111.reuse, P6 ;  /* 0x000000ffff637224 */ /* 0x100fe200030e066f */
[----:B------:R-:W-:Y:S01]  /*b790*/  IADD3 R6, P1, R110, 0xc060, RZ ;  /* 0x0000c0606e067810 */ /* 0x000fe20007f3e0ff */
[--C-:B------:R-:W-:Y:S01]  /*b7a0*/  IMAD.X R103, RZ, RZ, R111.reuse, P5 ;  /* 0x000000ffff677224 */ /* 0x100fe200028e066f */
[----:B------:R-:W-:Y:S01]  /*b7b0*/  LOP3.LUT R20, R179, 0x380, RZ, 0xc0, !PT ;  /* 0x00000380b3147812 */ /* 0x000fe200078ec0ff */
[--C-:B------:R-:W-:Y:S01]  /*b7c0*/  IMAD.X R107, RZ, RZ, R111.reuse, P2 ;  /* 0x000000ffff6b7224 */ /* 0x100fe200010e066f */
[----:B------:R-:W-:Y:S01]  /*b7d0*/  LOP3.LUT R110, R11, R110, RZ, 0x3c, !PT ;  /* 0x0000006e0b6e7212 */ /* 0x000fe200078e3cff */
[----:B------:R-:W-:Y:S01]  /*b7e0*/  IMAD.X R11, RZ, RZ, R111, P1 ;  /* 0x000000ffff0b7224 */ /* 0x000fe200008e066f */
[----:B------:R-:W-:Y:S02]  /*b7f0*/  LOP3.LUT R30, R181, 0x380, RZ, 0xc0, !PT ;  /* 0x00000380b51e7812 */ /* 0x000fe400078ec0ff */
[----:B------:R-:W-:-:S02]  /*b800*/  SHF.R.U64 R12, R12, 0x3, RZ ;  /* 0x000000030c0c7819 */ /* 0x000fc400000012ff */
[----:B------:R-:W-:Y:S02]  /*b810*/  LOP3.LUT R38, R183, 0x380, RZ, 0xc0, !PT ;  /* 0x00000380b7267812 */ /* 0x000fe400078ec0ff */
[----:B------:R-:W-:Y:S02]  /*b820*/  SHF.R.U64 R14, R14, 0x3, RZ ;  /* 0x000000030e0e7819 */ /* 0x000fe400000012ff */
[----:B------:R-:W-:Y:S02]  /*b830*/  LOP3.LUT R46, R185, 0x380, RZ, 0xc0, !PT ;  /* 0x00000380b92e7812 */ /* 0x000fe400078ec0ff */
[----:B------:R-:W-:Y:S02]  /*b840*/  SHF.R.U64 R20, R20, 0x3, RZ ;  /* 0x0000000314147819 */ /* 0x000fe400000012ff */
[----:B------:R-:W-:Y:S02]  /*b850*/  LOP3.LUT R54, R187, 0x380, RZ, 0xc0, !PT ;  /* 0x00000380bb367812 */ /* 0x000fe400078ec0ff */
[----:B------:R-:W-:-:S02]  /*b860*/  IADD3.X R95, RZ, R111, RZ, P3, !PT ;  /* 0x0000006fff5f7210 */ /* 0x000fc40001ffe4ff */
[----:B------:R-:W-:Y:S02]  /*b870*/  SHF.R.U64 R30, R30, 0x3, RZ ;  /* 0x000000031e1e7819 */ /* 0x000fe400000012ff */
[----:B------:R-:W-:Y:S02]  /*b880*/  LOP3.LUT R62, R189, 0x380, RZ, 0xc0, !PT ;  /* 0x00000380bd3e7812 */ /* 0x000fe400078ec0ff */
[----:B------:R-:W-:Y:S02]  /*b890*/  LOP3.LUT R98, R197, 0x380, RZ, 0xc0, !PT ;  /* 0x00000380c5627812 */ /* 0x000fe400078ec0ff */
[----:B------:R-:W-:Y:S02]  /*b8a0*/  MOV R110, R110 ;  /* 0x0000006e006e7202 */ /* 0x000fe40000000f00 */
[----:B------:R-:W-:Y:S02]  /*b8b0*/  LOP3.LUT R12, R12, R175, RZ, 0x3c, !PT ;  /* 0x000000af0c0c7212 */ /* 0x000fe400078e3cff */
[----:B------:R-:W-:Y:S01]  /*b8c0*/  SHF.R.U64 R38, R38, 0x3, RZ ;  /* 0x0000000326267819 */ /* 0x000fe200000012ff */
[----:B------:R-:W-:Y:S01]  /*b8d0*/  STSM.16.M88.4 [R110], R24 ;  /* 0x000000186e007844 */ /* 0x000fe20000000200 */
[----:B------:R-:W-:-:S02]  /*b8e0*/  LOP3.LUT R70, R191, 0x380, RZ, 0xc0, !PT ;  /* 0x00000380bf467812 */ /* 0x000fc400078ec0ff */
[----:B------:R-:W-:Y:S02]  /*b8f0*/  LOP3.LUT R111, R106, 0x380, RZ, 0xc0, !PT ;  /* 0x000003806a6f7812 */ /* 0x000fe400078ec0ff */
[----:B------:R-:W-:Y:S02]  /*b900*/  LOP3.LUT R14, R14, R177, RZ, 0x3c, !PT ;  /* 0x000000b10e0e7212 */ /* 0x000fe400078e3cff */
[----:B------:R-:W-:Y:S02]  /*b910*/  SHF.R.U64 R46, R46, 0x3, RZ ;  /* 0x000000032e2e7819 */ /* 0x000fe400000012ff */
[----:B------:R-:W-:Y:S02]  /*b920*/  LOP3.LUT R78, R193, 0x380, RZ, 0xc0, !PT ;  /* 0x00000380c14e7812 */ /* 0x000fe400078ec0ff */
[----:B------:R-:W-:Y:S02]  /*b930*/  LOP3.LUT R20, R20, R179, RZ, 0x3c, !PT ;  /* 0x000000b314147212 */ /* 0x000fe400078e3cff */
[----:B------:R-:W-:-:S02]  /*b940*/  SHF.R.U64 R54, R54, 0x3, RZ ;  /* 0x0000000336367819 */ /* 0x000fc400000012ff */
[----:B------:R-:W-:Y:S02]  /*b950*/  LOP3.LUT R94, R195, 0x380, RZ, 0xc0, !PT ;  /* 0x00000380c35e7812 */ /* 0x000fe400078ec0ff */
[----:B------:R-:W-:Y:S02]  /*b960*/  LOP3.LUT R30, R30, R181, RZ, 0x3c, !PT ;  /* 0x000000b51e1e7212 */ /* 0x000fe400078e3cff */
[----:B------:R-:W-:Y:S02]  /*b970*/  SHF.R.U64 R62, R62, 0x3, RZ ;  /* 0x000000033e3e7819 */ /* 0x000fe400000012ff */
[----:B------:R-:W-:Y:S02]  /*b980*/  SHF.R.U64 R98, R98, 0x3, RZ ;  /* 0x0000000362627819 */ /* 0x000fe400000012ff */
[----:B------:R-:W-:Y:S02]  /*b990*/  LOP3.LUT R175, R6, 0x380, RZ, 0xc0, !PT ;  /* 0x0000038006af7812 */ /* 0x000fe400078ec0ff */
[----:B------:R-:W-:-:S02]  /*b9a0*/  LOP3.LUT R38, R38, R183, RZ, 0x3c, !PT ;  /* 0x000000b726267212 */ /* 0x000fc400078e3cff */
[----:B------:R-:W-:Y:S02]  /*b9b0*/  SHF.R.U64 R70, R70, 0x3, RZ ;  /* 0x0000000346467819 */ /* 0x000fe400000012ff */
[----:B------:R-:W-:Y:S02]  /*b9c0*/  LOP3.LUT R102, R4, 0x380, RZ, 0xc0, !PT ;  /* 0x0000038004667812 */ /* 0x000fe400078ec0ff */
[----:B------:R-:W-:Y:S02]  /*b9d0*/  SHF.R.U64 R111, R111, 0x3, RZ ;  /* 0x000000036f6f7819 */ /* 0x000fe400000012ff */
[----:B------:R-:W-:Y:S02]  /*b9e0*/  MOV R13, R12 ;  /* 0x0000000c000d7202 */ /* 0x000fe40000000f00 */
[----:B------:R-:W-:Y:S02]  /*b9f0*/  LOP3.LUT R46, R46, R185, RZ, 0x3c, !PT ;  /* 0x000000b92e2e7212 */ /* 0x000fe400078e3cff */
[----:B------:R-:W-:Y:S01]  /*ba00*/  SHF.R.U64 R78, R78, 0x3, RZ ;  /* 0x000000034e4e7819 */ /* 0x000fe200000012ff */
[----:B------:R-:W-:Y:S01]  /*ba10*/  STSM.16.M88.4 [R13], R32 ;  /* 0x000000200d007844 */ /* 0x000fe20000000200 */
[----:B------:R-:W-:-:S02]  /*ba20*/  MOV R14, R14 ;  /* 0x0000000e000e7202 */ /* 0x000fc40000000f00 */
[----:B------:R-:W-:Y:S02]  /*ba30*/  LOP3.LUT R54, R54, R187, RZ, 0x3c, !PT ;  /* 0x000000bb36367212 */ /* 0x000fe400078e3cff */
[----:B------:R-:W-:Y:S01]  /*ba40*/  SHF.R.U64 R94, R94, 0x3, RZ ;  /* 0x000000035e5e7819 */ /* 0x000fe200000012ff */
[----:B------:R-:W-:Y:S01]  /*ba50*/  STSM.16.M88.4 [R14], R40 ;  /* 0x000000280e007844 */ /* 0x000fe20000000200 */
[----:B------:R-:W-:Y:S02]  /*ba60*/  MOV R20, R20 ;  /* 0x0000001400147202 */ /* 0x000fe40000000f00 */
[----:B------:R-:W-:Y:S02]  /*ba70*/  LOP3.LUT R62, R62, R189, RZ, 0x3c, !PT ;  /* 0x000000bd3e3e7212 */ /* 0x000fe400078e3cff */
[----:B------:R-:W-:Y:S01]  /*ba80*/  LOP3.LUT R98, R98, R197, RZ, 0x3c, !PT ;  /* 0x000000c562627212 */ /* 0x000fe200078e3cff */
[----:B------:R-:W-:Y:S01]  /*ba90*/  STSM.16.M88.4 [R20], R48 ;  /* 0x0000003014007844 */ /* 0x000fe20000000200 */
[----:B------:R-:W-:-:S02]  /*baa0*/  SHF.R.U64 R175, R175, 0x3, RZ ;  /* 0x00000003afaf7819 */ /* 0x000fc400000012ff */
[----:B------:R-:W-:Y:S02]  /*bab0*/  MOV R30, R30 ;  /* 0x0000001e001e7202 */ /* 0x000fe40000000f00 */
[----:B------:R-:W-:Y:S02]  /*bac0*/  F2FP.BF16.F32.PACK_AB R59, R156, R59 ;  /* 0x0000003b9c3b723e */ /* 0x000fe400000010ff */
[----:B------:R-:W-:Y:S02]  /*bad0*/  F2FP.BF16.F32.PACK_AB R65, R155, R66 ;  /* 0x000000429b41723e */ /* 0x000fe400000010ff */
[----:B------:R-:W-:Y:S01]  /*bae0*/  F2FP.BF16.F32.PACK_AB R72, R73, R72 ;  /* 0x000000484948723e */ /* 0x000fe200000010ff */
[----:B------:R-:W-:Y:S01]  /*baf0*/  STSM.16.M88.4 [R30], R56 ;  /* 0x000000381e007844 */ /* 0x000fe20000000200 */
[----:B------:R-:W-:Y:S02]  /*bb00*/  LOP3.LUT R70, R70, R191, RZ, 0x3c, !PT ;  /* 0x000000bf46467212 */ /* 0x000fe400078e3cff */
[----:B------:R-:W-:-:S02]  /*bb10*/  SHF.R.U64 R29, R102, 0x3, RZ ;  /* 0x00000003661d7819 */ /* 0x000fc400000012ff */
[----:B------:R-:W-:Y:S02]  /*bb20*/  LOP3.LUT R106, R111, R106, RZ, 0x3c, !PT ;  /* 0x0000006a6f6a7212 */ /* 0x000fe400078e3cff */
[----:B------:R-:W-:Y:S02]  /*bb30*/  MOV R38, R38 ;  /* 0x0000002600267202 */ /* 0x000fe40000000f00 */
[----:B------:R-:W-:Y:S02]  /*bb40*/  F2FP.BF16.F32.PACK_AB R66, R69, R68 ;  /* 0x000000444542723e */ /* 0x000fe400000010ff */
[----:B------:R-:W-:Y:S02]  /*bb50*/  F2FP.BF16.F32.PACK_AB R67, R154, R67 ;  /* 0x000000439a43723e */ /* 0x000fe400000010ff */
[----:B------:R-:W-:Y:S02]  /*bb60*/  F2FP.BF16.F32.PACK_AB R73, R153, R74 ;  /* 0x0000004a9949723e */ /* 0x000fe400000010ff */
[----:B------:R-:W-:Y:S01]  /*bb70*/  F2FP.BF16.F32.PACK_AB R80, R81, R80 ;  /* 0x000000505150723e */ /* 0x000fe200000010ff */
[----:B------:R-:W-:Y:S01]  /*bb80*/  STSM.16.M88.4 [R38], R64 ;  /* 0x0000004026007844 */ /* 0x000fe20000000200 */
[----:B------:R-:W-:-:S02]  /*bb90*/  R2UR UR6, R215 ;  /* 0x00000000d70672ca */ /* 0x000fc400000e0000 */
[----:B------:R-:W-:Y:S02]  /*bba0*/  R2UR UR4, R214 ;  /* 0x00000000d60472ca */ /* 0x000fe400000e0000 */
[----:B------:R-:W-:Y:S02]  /*bbb0*/  LOP3.LUT R78, R78, R193, RZ, 0x3c, !PT ;  /* 0x000000c14e4e7212 */ /* 0x000fe400078e3cff */
[----:B------:R-:W-:Y:S02]  /*bbc0*/  MOV R46, R46 ;  /* 0x0000002e002e7202 */ /* 0x000fe40000000f00 */
[----:B------:R-:W-:Y:S02]  /*bbd0*/  F2FP.BF16.F32.PACK_AB R74, R77, R76 ;  /* 0x0000004c4d4a723e */ /* 0x000fe400000010ff */
[----:B------:R-:W-:Y:S02]  /*bbe0*/  F2FP.BF16.F32.PACK_AB R75, R19, R75 ;  /* 0x0000004b134b723e */ /* 0x000fe400000010ff */
[----:B------:R-:W-:-:S02]  /*bbf0*/  F2FP.BF16.F32.PACK_AB R81, R3, R82 ;  /* 0x000000520351723e */ /* 0x000fc400000010ff */
[----:B------:R-:W-:Y:S01]  /*bc00*/  LOP3.LUT R94, R94, R195, RZ, 0x3c, !PT ;  /* 0x000000c35e5e7212 */ /* 0x000fe200078e3cff */
[----:B------:R-:W-:Y:S01]  /*bc10*/  STSM.16.M88.4 [R46], R72 ;  /* 0x000000482e007844 */ /* 0x000fe20000000200 */
[----:B------:R-:W-:Y:S01]  /*bc20*/  MOV R54, R54 ;  /* 0x0000003600367202 */ /* 0x000fe20000000f00 */
[----:B------:R-:W-:Y:S01]  /*bc30*/  USHF.L.U64.HI UR9, UR4, 0x2, UR6 ;  /* 0x0000000204097899 */ /* 0x000fe20008010206 */
[----:B------:R-:W-:Y:S01]  /*bc40*/  F2FP.BF16.F32.PACK_AB R82, R85, R84 ;  /* 0x000000545552723e */ /* 0x000fe200000010ff */
[----:B------:R-:W-:Y:S01]  /*bc50*/  USHF.L.U32 UR8, UR4, 0x2, URZ ;  /* 0x0000000204087899 */ /* 0x000fe2000800063f */
[----:B------:R-:W-:Y:S01]  /*bc60*/  F2FP.BF16.F32.PACK_AB R83, R83, R86 ;  /* 0x000000565353723e */ /* 0x000fe200000010ff */
[----:B------:R-:W-:Y:S01]  /*bc70*/  ULDC.64 UR6, c[0x0][0xbd8] ;  /* 0x0002f60000067ab9 */ /* 0x000fe20000000a00 */
[----:B------:R-:W-:Y:S01]  /*bc80*/  LOP3.LUT R10, R175, R6, RZ, 0x3c, !PT ;  /* 0x00000006af0a7212 */ /* 0x000fe200078e3cff */
[----:B------:R-:W-:Y:S01]  /*bc90*/  UISETP.NE.U32.AND UP0, UPT, UR6, URZ, UPT ;  /* 0x0000003f0600728c */ /* 0x000fe2000bf05070 */
[----:B------:R-:W-:Y:S01]  /*bca0*/  MOV R62, R62 ;  /* 0x0000003e003e7202 */ /* 0x000fe20000000f00 */
[----:B------:R0:W-:Y:S01]  /*bcb0*/  STSM.16.M88.4 [R54], R80 ;  /* 0x0000005036007844 */ /* 0x0001e20000000200 */
[----:B------:R-:W-:Y:S01]  /*bcc0*/  MOV R12, R98 ;  /* 0x00000062000c7202 */ /* 0x000fe20000000f00 */
[----:B------:R-:W-:Y:S01]  /*bcd0*/  UISETP.NE.AND.EX UP0, UPT, UR7, URZ, UPT, UP0 ;  /* 0x0000003f0700728c */ /* 0x000fe2000bf05300 */
[----:B------:R-:W-:Y:S01]  /*bce0*/  F2FP.BF16.F32.PACK_AB R84, R89, R88 ;  /* 0x000000585954723e */ /* 0x000fe200000010ff */
[----:B------:R-:W-:Y:S01]  /*bcf0*/  UIADD3 UR4, UP1, UR8, UR6, URZ ;  /* 0x0000000608047290 */ /* 0x000fe2000ff3e03f */
[----:B------:R-:W-:-:S02]  /*bd00*/  F2FP.BF16.F32.PACK_AB R85, R91, R90 ;  /* 0x0000005a5b55723e */ /* 0x000fc400000010ff */
[----:B------:R-:W-:Y:S01]  /*bd10*/  F2FP.BF16.F32.PACK_AB R86, R93, R92 ;  /* 0x0000005c5d56723e */ /* 0x000fe200000010ff */
[----:B------:R-:W-:Y:S01]  /*bd20*/  UIADD3.X UR6, UR9, UR7, URZ, UP1, !UPT ;  /* 0x0000000709067290 */ /* 0x000fe20008ffe43f */
[----:B------:R-:W-:Y:S02]  /*bd30*/  F2FP.BF16.F32.PACK_AB R87, R165, R87 ;  /* 0x00000057a557723e */ /* 0x000fe400000010ff */
[----:B------:R-:W-:Y:S02]  /*bd40*/  F2FP.BF16.F32.PACK_AB R96, R97, R96 ;  /* 0x000000606160723e */ /* 0x000fe400000010ff */
[----:B------:R-:W-:Y:S01]  /*bd50*/  LOP3.LUT R102, R29, R4, RZ, 0x3c, !PT ;  /* 0x000000041d667212 */ /* 0x000fe200078e3cff */
[----:B------:R-:W-:Y:S01]  /*bd60*/  STSM.16.M88.4 [R62], R84 ;  /* 0x000000543e007844 */ /* 0x000fe20000000200 */
[----:B------:R-:W-:Y:S02]  /*bd70*/  MOV R70, R70 ;  /* 0x0000004600467202 */ /* 0x000fe40000000f00 */
[----:B------:R-:W-:-:S02]  /*bd80*/  MOV R6, R106 ;  /* 0x0000006a00067202 */ /* 0x000fc40000000f00 */
[----:B------:R-:W-:Y:S02]  /*bd90*/  F2FP.BF16.F32.PACK_AB R97, R167, R166 ;  /* 0x000000a6a761723e */ /* 0x000fe400000010ff */
[----:B------:R-:W-:Y:S02]  /*bda0*/  F2FP.BF16.F32.PACK_AB R98, R101, R100 ;  /* 0x000000646562723e */ /* 0x000fe400000010ff */
[----:B------:R-:W-:Y:S02]  /*bdb0*/  F2FP.BF16.F32.PACK_AB R99, R169, R168 ;  /* 0x000000a8a963723e */ /* 0x000fe400000010ff */
[----:B------:R-:W-:Y:S02]  /*bdc0*/  F2FP.BF16.F32.PACK_AB R104, R105, R104 ;  /* 0x000000686968723e */ /* 0x000fe400000010ff */
[----:B------:R-:W-:Y:S01]  /*bdd0*/  F2FP.BF16.F32.PACK_AB R112, R113, R112 ;  /* 0x000000707170723e */ /* 0x000fe200000010ff */
[----:B------:R-:W-:Y:S01]  /*bde0*/  STSM.16.M88.4 [R70], R96 ;  /* 0x0000006046007844 */ /* 0x000fe20000000200 */
        /* <DEDUP_REMOVED lines=17> */
[----:B------:R1:W-:Y:S01]  /*bf00*/  STSM.16.M88.4 [R12], R120 ;  /* 0x000000780c007844 */ /* 0x0003e20000000200 */
[----:B------:R-:W-:Y:S02]  /*bf10*/  MOV R102, R102 ;  /* 0x0000006600667202 */ /* 0x000fe40000000f00 */
[----:B------:R-:W-:Y:S02]  /*bf20*/  F2FP.BF16.F32.PACK_AB R130, R133, R132 ;  /* 0x000000848582723e */ /* 0x000fe400000010ff */
[----:B------:R-:W-:Y:S02]  /*bf30*/  F2FP.BF16.F32.PACK_AB R131, R135, R134 ;  /* 0x000000868783723e */ /* 0x000fe400000010ff */
[----:B------:R-:W-:-:S02]  /*bf40*/  F2FP.BF16.F32.PACK_AB R137, R139, R138 ;  /* 0x0000008a8b89723e */ /* 0x000fc400000010ff */
[----:B------:R-:W-:Y:S01]  /*bf50*/  F2FP.BF16.F32.PACK_AB R144, R145, R144 ;  /* 0x000000909190723e */ /* 0x000fe200000010ff */
[----:B------:R2:W-:Y:S01]  /*bf60*/  STSM.16.M88.4 [R102], R128 ;  /* 0x0000008066007844 */ /* 0x0005e20000000200 */
[----:B------:R-:W-:Y:S02]  /*bf70*/  F2FP.BF16.F32.PACK_AB R138, R141, R140 ;  /* 0x0000008c8d8a723e */ /* 0x000fe400000010ff */
[----:B------:R-:W-:Y:S02]  /*bf80*/  F2FP.BF16.F32.PACK_AB R139, R143, R142 ;  /* 0x0000008e8f8b723e */ /* 0x000fe400000010ff */
[----:B------:R-:W-:Y:S02]  /*bf90*/  F2FP.BF16.F32.PACK_AB R145, R147, R146 ;  /* 0x000000929391723e */ /* 0x000fe400000010ff */
[----:B------:R-:W-:Y:S01]  /*bfa0*/  MOV R4, R10 ;  /* 0x0000000a00047202 */ /* 0x000fe20000000f00 */
[----:B------:R2:W-:Y:S01]  /*bfb0*/  STSM.16.M88.4 [R6], R136 ;  /* 0x0000008806007844 */ /* 0x0005e20000000200 */
[----:B------:R-:W-:Y:S01]  /*bfc0*/  F2FP.BF16.F32.PACK_AB R146, R149, R148 ;  /* 0x000000949592723e */ /* 0x000fe200000010ff */
[----:B------:R-:W-:Y:S01]  /*bfd0*/  IMAD.U32 R10, RZ, RZ, UR4 ;  /* 0x00000004ff0a7e24 */ /* 0x000fe2000f8e00ff */
[----:B------:R-:W-:Y:S01]  /*bfe0*/  F2FP.BF16.F32.PACK_AB R147, R151, R150 ;  /* 0x000000969793723e */ /* 0x000fe200000010ff */
[----:B------:R-:W-:Y:S01]  /*bff0*/  IMAD.U32 R11, RZ, RZ, UR6 ;  /* 0x00000006ff0b7e24 */ /* 0x000fe2000f8e00ff */
[----:B------:R-:W-:Y:S01]  /*c000*/  PLOP3.LUT P1, PT, PT, PT, UP0, 0x80, 0x0 ;  /* 0x000000000000781c */ /* 0x000fe20003f2f008 */
[----:B------:R-:W-:-:S02]  /*c010*/  ULDC.64 UR6, c[0x0][0xbe0] ;  /* 0x0002f80000067ab9 */ /* 0x000fc40000000a00 */
[----:B------:R2:W-:Y:S01]  /*c020*/  STSM.16.M88.4 [R4], R144 ;  /* 0x0000009004007844 */ /* 0x0005e20000000200 */
[----:B------:R-:W-:Y:S09]  /*c030*/  BAR.SYNC.DEFER_BLOCKING 0x1, 0x100 ;  /* 0x0044000000007b1d */ /* 0x000ff20000010000 */
[----:B------:R-:W3:Y:S01]  /*c040*/  @P1 LDG.E R3, desc[UR10][R10.64] ;  /* 0x0000000a0a031981 */ /* 0x000ee2000c1e1900 */
[----:B------:R-:W-:Y:S01]  /*c050*/  UISETP.NE.U32.AND UP1, UPT, UR6, URZ, UPT ;  /* 0x0000003f0600728c */ /* 0x000fe2000bf25070 */
[----:B0-----:R-:W0:Y:S01]  /*c060*/  LDC R81, c[0x0][0xa88] ;  /* 0x0002a200ff517b82 */ /* 0x001e220000000800 */
[----:B------:R-:W-:Y:S01]  /*c070*/  LEA R13, R22, R18, 0x6 ;  /* 0x00000012160d7211 */ /* 0x000fe200078e30ff */
[----:B------:R-:W-:Y:S01]  /*c080*/  UMOV UR4, URZ ;  /* 0x0000003f00047c82 */ /* 0x000fe20008000000 */
[----:B------:R-:W-:-:S03]  /*c090*/  UISETP.NE.AND.EX UP1, UPT, UR7, URZ, UPT, UP1 ;  /* 0x0000003f0700728c */ /* 0x000fc6000bf25310 */
[----:B------:R-:W-:-:S03]  /*c0a0*/  IMAD.WIDE R8, R13, 0x2, R8 ;  /* 0x000000020d087825 */ /* 0x000fc600078e0208 */
[----:B------:R-:W-:Y:S02]  /*c0b0*/  PLOP3.LUT P2, PT, PT, PT, UP1, 0x80, 0x0 ;  /* 0x000000000000781c */ /* 0x000fe40003f4f018 */
[----:B------:R-:W-:-:S03]  /*c0c0*/  IADD3 R25, P0, R8, 0x1000, RZ ;  /* 0x0000100008197810 */ /* 0x000fc60007f1e0ff */
[----:B------:R-:W-:-:S04]  /*c0d0*/  @UP1 UIADD3 UR6, UP2, UR8, UR6, URZ ;  /* 0x0000000608061290 */ /* 0x000fc8000ff5e03f */
[----:B------:R-:W-:Y:S02]  /*c0e0*/  @UP1 UIADD3.X UR7, UR9, UR7, URZ, UP2, !UPT ;  /* 0x0000000709071290 */ /* 0x000fe400097fe43f */
[----:B-1----:R-:W-:-:S04]  /*c0f0*/  IMAD.U32 R12, RZ, RZ, UR6 ;  /* 0x00000006ff0c7e24 */ /* 0x002fc8000f8e00ff */
[----:B------:R-:W-:-:S05]  /*c100*/  IMAD.U32 R13, RZ, RZ, UR7 ;  /* 0x00000007ff0d7e24 */ /* 0x000fca000f8e00ff */
[----:B0-----:R2:W5:Y:S01]  /*c110*/  @P2 LDG.E R81, desc[UR10][R12.64] ;  /* 0x0000000a0c512981 */ /* 0x001562000c1e1900 */
[----:B---3--:R-:W-:Y:S01]  /*c120*/  @P1 R2UR UR4, R3 ;  /* 0x00000000030412ca */ /* 0x008fe200000e0000 */
[----:B--2---:R-:W-:-:S14]  /*c130*/  @P2 BRA `(.L_x_284) ;  /* 0x0000000000142947 */ /* 0x004fdc0003800000 */
[----:B------:R-:W-:Y:S05]  /*c140*/  @!P1 BRA `(.L_x_284) ;  /* 0x0000000000109947 */ /* 0x000fea0003800000 */
[----:B------:R-:W-:Y:S02]  /*c150*/  ULDC.64 UR6, c[0x0][0x208] ;  /* 0x0000820000067ab9 */ /* 0x000fe40000000a00 */
[----:B------:R-:W2:Y:S04]  /*c160*/  LDG.E R4, desc[UR6][R10.64] ;  /* 0x000000060a047981 */ /* 0x000ea8000c1e1900 */
[----:B-----5:R-:W2:Y:S02]  /*c170*/  LDG.E R81, desc[UR6][R10.64+0x4] ;  /* 0x000004060a517981 */ /* 0x020ea4000c1e1900 */
[----:B--2---:R-:W-:-:S07]  /*c180*/  IMAD.IADD R81, R81, 0x1, -R4 ;  /* 0x0000000151517824 */ /* 0x004fce00078e0a04 */
.L_x_284:
[----:B------:R-:W-:Y:S01]  /*c190*/  R2UR UR16, R213 ;  /* 0x00000000d51072ca */ /* 0x000fe200000e0000 */
[----:B------:R-:W-:Y:S01]  /*c1a0*/  ULDC.64 UR12, c[0x0][0xb70] ;  /* 0x0002dc00000c7ab9 */ /* 0x000fe20000000a00 */
[----:B------:R-:W-:Y:S01]  /*c1b0*/  R2UR UR15, R215 ;  /* 0x00000000d70f72ca */ /* 0x000fe200000e0000 */
[----:B------:R-:W-:Y:S01]  /*c1c0*/  USHF.R.S32.HI UR9, URZ, 0x1f, UR4 ;  /* 0x0000001f3f097899 */ /* 0x000fe20008011404 */
[----:B------:R-:W-:Y:S01]  /*c1d0*/  R2UR UR14, R214 ;  /* 0x00000000d60e72ca */ /* 0x000fe200000e0000 */
[----:B------:R-:W-:Y:S01]  /*c1e0*/  UMOV UR8, UR4 ;  /* 0x0000000400087c82 */ /* 0x000fe20008000000 */
[----:B------:R-:W-:Y:S01]  /*c1f0*/  IMAD R6, R212, 0x80, R220 ;  /* 0x00000080d4067824 */ /* 0x000fe200078e02dc */
[----:B------:R-:W-:Y:S01]  /*c200*/  LOP3.LUT R24, R25, 0x380, RZ, 0xc0, !PT ;  /* 0x0000038019187812 */ /* 0x000fe200078ec0ff */
[----:B------:R-:W-:Y:S01]  /*c210*/  ULDC.64 UR18, c[0x0][0x208] ;  /* 0x0000820000127ab9 */ /* 0x000fe20000000a00 */
[C---:B------:R-:W-:Y:S02]  /*c220*/  IADD3 R11, P1, R8.reuse, 0x2000, RZ ;  /* 0x00002000080b7810 */ /* 0x040fe40007f3e0ff */
[----:B------:R-:W-:-:S02]  /*c230*/  IADD3 R13, P2, R8, 0x3000, RZ ;  /* 0x00003000080d7810 */ /* 0x000fc40007f5e0ff */
[----:B------:R-:W-:Y:S01]  /*c240*/  USHF.R.S32.HI UR11, URZ, 0x1f, UR16 ;  /* 0x0000001f3f0b7899 */ /* 0x000fe20008011410 */
[----:B------:R-:W-:Y:S01]  /*c250*/  SHF.R.U64 R24, R24, 0x3, RZ ;  /* 0x0000000318187819 */ /* 0x000fe200000012ff */
[----:B------:R-:W-:Y:S01]  /*c260*/  USEL UR15, UR15, URZ, !UP0 ;  /* 0x0000003f0f0f7287 */ /* 0x000fe2000c000000 */
[----:B------:R-:W-:Y:S01]  /*c270*/  LOP3.LUT R10, R11, 0x380, RZ, 0xc0, !PT ;  /* 0x000003800b0a7812 */ /* 0x000fe200078ec0ff */
[----:B------:R-:W-:Y:S01]  /*c280*/  UIMAD UR10, UR11, UR12, URZ ;  /* 0x0000000c0b0a72a4 */ /* 0x000fe2000f8e023f */
[----:B------:R-:W-:Y:S01]  /*c290*/  SHF.R.S32.HI R3, RZ, 0x1f, R6 ;  /* 0x0000001fff037819 */ /* 0x000fe20000011406 */
[----:B------:R-:W-:Y:S01]  /*c2a0*/  UIMAD.WIDE.U32 UR6, UR16, UR12, UR8 ;  /* 0x0000000c100672a5 */ /* 0x000fe2000f8e0008 */
[----:B------:R-:W-:Y:S01]  /*c2b0*/  LOP3.LUT R12, R13, 0x380, RZ, 0xc0, !PT ;  /* 0x000003800d0c7812 */ /* 0x000fe200078ec0ff */
[----:B------:R-:W-:Y:S01]  /*c2c0*/  UIMAD UR10, UR16, UR13, UR10 ;  /* 0x0000000d100a72a4 */ /* 0x000fe2000f8e020a */
[----:B------:R-:W-:Y:S01]  /*c2d0*/  LOP3.LUT R24, R24, R25, RZ, 0x3c, !PT ;  /* 0x0000001918187212 */ /* 0x000fe200078e3cff */
[----:B------:R-:W-:Y:S01]  /*c2e0*/  USEL UR14, UR14, URZ, !UP0 ;  /* 0x0000003f0e0e7287 */ /* 0x000fe2000c000000 */
[----:B------:R-:W-:Y:S01]  /*c2f0*/  SHF.R.U64 R10, R10, 0x3, RZ ;  /* 0x000000030a0a7819 */ /* 0x000fe200000012ff */
[----:B------:R-:W-:Y:S01]  /*c300*/  ULDC.64 UR12, c[0x0][0xb78] ;  /* 0x0002de00000c7ab9 */ /* 0x000fe20000000a00 */
[----:B------:R-:W-:Y:S01]  /*c310*/  UIADD3 UR7, UR7, UR10, URZ ;  /* 0x0000000a07077290 */ /* 0x000fe2000fffe03f */
[----:B------:R-:W-:Y:S01]  /*c320*/  SHF.R.U64 R12, R12, 0x3, RZ ;  /* 0x000000030c0c7819 */ /* 0x000fe200000012ff */
[----:B------:R-:W-:Y:S01]  /*c330*/  UIMAD UR8, UR15, UR12, URZ ;  /* 0x0000000c0f0872a4 */ /* 0x000fe2000f8e023f */
[----:B------:R-:W-:Y:S01]  /*c340*/  IMAD.X R25, RZ, RZ, R9, P0 ;  /* 0x000000ffff197224 */ /* 0x000fe200000e0609 */
[----:B------:R-:W-:Y:S01]  /*c350*/  UIMAD.WIDE.U32 UR6, UR14, UR12, UR6 ;  /* 0x0000000c0e0672a5 */ /* 0x000fe2000f8e0006 */
[----:B------:R-:W-:Y:S01]  /*c360*/  IADD3 R73, P0, R8, 0x8000, RZ ;  /* 0x0000800008497810 */ /* 0x000fe20007f1e0ff */
[----:B------:R-:W-:Y:S01]  /*c370*/  UIMAD UR8, UR14, UR13, UR8 ;  /* 0x0000000d0e0872a4 */ /* 0x000fe2000f8e0208 */
[----:B------:R-:W-:-:S02]  /*c380*/  LOP3.LUT R10, R10, R11, RZ, 0x3c, !PT ;  /* 0x0000000b0a0a7212 */ /* 0x000fc400078e3cff */
[----:B------:R-:W-:Y:S01]  /*c390*/  LOP3.LUT R12, R12, R13, RZ, 0x3c, !PT ;  /* 0x0000000d0c0c7212 */ /* 0x000fe200078e3cff */
[----:B------:R-:W-:Y:S01]  /*c3a0*/  IMAD.X R13, RZ, RZ, R9, P2 ;  /* 0x000000ffff0d7224 */ /* 0x000fe200010e0609 */
[----:B------:R-:W-:Y:S01]  /*c3b0*/  IADD3 R4, P3, R6, UR6, RZ ;  /* 0x0000000606047c10 */ /* 0x000fe2000ff7e0ff */
[----:B------:R-:W-:Y:S01]  /*c3c0*/  IMAD.U32 R14, RZ, RZ, UR8 ;  /* 0x00000008ff0e7e24 */ /* 0x000fe2000f8e00ff */
[----:B------:R-:W-:Y:S01]  /*c3d0*/  IADD3.X R11, RZ, R9, RZ, P1, !PT ;  /* 0x00000009ff0b7210 */ /* 0x000fe20000ffe4ff */
[----:B------:R-:W-:Y:S01]  /*c3e0*/  ULDC.64 UR12, c[0x0][0xaa0] ;  /* 0x0002a800000c7ab9 */ /* 0x000fe20000000a00 */
[----:B------:R-:W-:Y:S02]  /*c3f0*/  IADD3 R65, P1, R8, 0x9000, RZ ;  /* 0x0000900008417810 */ /* 0x000fe40007f3e0ff */
[----:B------:R-:W-:Y:S01]  /*c400*/  IADD3.X R3, R3, UR7, R14, P3, !PT ;  /* 0x0000000703037c10 */ /* 0x000fe20009ffe40e */
[----:B------:R-:W-:Y:S01]  /*c410*/  ULDC.64 UR6, c[0x0][0xb40] ;  /* 0x0002d00000067ab9 */ /* 0x000fe20000000a00 */
[----:B------:R-:W-:-:S02]  /*c420*/  LOP3.LUT R72, R73, 0x380, RZ, 0xc0, !PT ;  /* 0x0000038049487812 */ /* 0x000fc400078ec0ff */
[----:B------:R-:W-:Y:S02]  /*c430*/  LEA R20, P3, R4, UR6, 0x2 ;  /* 0x0000000604147c11 */ /* 0x000fe4000f8610ff */
[----:B------:R-:W-:Y:S02]  /*c440*/  IADD3 R53, P2, R8, 0xa000, RZ ;  /* 0x0000a00008357810 */ /* 0x000fe40007f5e0ff */
[----:B------:R-:W-:Y:S01]  /*c450*/  LEA.HI.X R21, R4, UR7, R3, 0x2, P3 ;  /* 0x0000000704157c11 */ /* 0x000fe200098f1403 */
[----:B------:R-:W-:Y:S01]  /*c460*/  VIADD R4, R6, 0x8 ;  /* 0x0000000806047836 */ /* 0x000fe20000000000 */
[C---:B------:R-:W-:Y:S02]  /*c470*/  IADD3 R49, P6, R8.reuse, 0x4000, RZ ;  /* 0x0000400008317810 */ /* 0x040fe40007fde0ff */
[C---:B------:R-:W-:Y:S02]  /*c480*/  IADD3 R41, P5, R8.reuse, 0x5000, RZ ;  /* 0x0000500008297810 */ /* 0x040fe40007fbe0ff */
[----:B------:R-:W-:-:S02]  /*c490*/  IADD3 R37, P4, R8, 0x6000, RZ ;  /* 0x0000600008257810 */ /* 0x000fc40007f9e0ff */
[----:B------:R-:W-:Y:S02]  /*c4a0*/  IADD3 R29, P3, R8, 0x7000, RZ ;  /* 0x00007000081d7810 */ /* 0x000fe40007f7e0ff */
[----:B------:R-:W-:Y:S02]  /*c4b0*/  LOP3.LUT R64, R65, 0x380, RZ, 0xc0, !PT ;  /* 0x0000038041407812 */ /* 0x000fe400078ec0ff */
[----:B------:R-:W-:Y:S02]  /*c4c0*/  SHF.R.U64 R72, R72, 0x3, RZ ;  /* 0x0000000348487819 */ /* 0x000fe400000012ff */
[----:B------:R-:W-:Y:S02]  /*c4d0*/  LOP3.LUT R52, R53, 0x380, RZ, 0xc0, !PT ;  /* 0x0000038035347812 */ /* 0x000fe400078ec0ff */
[----:B------:R-:W-:Y:S02]  /*c4e0*/  LOP3.LUT R48, R49, 0x380, RZ, 0xc0, !PT ;  /* 0x0000038031307812 */ /* 0x000fe400078ec0ff */
[----:B------:R-:W-:-:S02]  /*c4f0*/  LOP3.LUT R40, R41, 0x380, RZ, 0xc0, !PT ;  /* 0x0000038029287812 */ /* 0x000fc400078ec0ff */
[----:B------:R-:W-:Y:S02]  /*c500*/  LOP3.LUT R36, R37, 0x380, RZ, 0xc0, !PT ;  /* 0x0000038025247812 */ /* 0x000fe400078ec0ff */
[----:B------:R-:W-:Y:S02]  /*c510*/  LOP3.LUT R28, R29, 0x380, RZ, 0xc0, !PT ;  /* 0x000003801d1c7812 */ /* 0x000fe400078ec0ff */
[----:B------:R-:W-:Y:S02]  /*c520*/  SHF.R.U64 R64, R64, 0x3, RZ ;  /* 0x0000000340407819 */ /* 0x000fe400000012ff */
[----:B------:R-:W-:Y:S01]  /*c530*/  LOP3.LUT R72, R72, R73, RZ, 0x3c, !PT ;  /* 0x0000004948487212 */ /* 0x000fe200078e3cff */
[----:B------:R-:W-:Y:S01]  /*c540*/  IMAD.X R73, RZ, RZ, R9, P0 ;  /* 0x000000ffff497224 */ /* 0x000fe200000e0609 */
[----:B------:R-:W-:Y:S02]  /*c550*/  SHF.R.U64 R52, R52, 0x3, RZ ;  /* 0x0000000334347819 */ /* 0x000fe400000012ff */
[----:B------:R-:W-:-:S02]  /*c560*/  SHF.R.U64 R48, R48, 0x3, RZ ;  /* 0x0000000330307819 */ /* 0x000fc400000012ff */
[----:B------:R-:W-:Y:S02]  /*c570*/  SHF.R.U64 R40, R40, 0x3, RZ ;  /* 0x0000000328287819 */ /* 0x000fe400000012ff */
[----:B------:R-:W-:Y:S02]  /*c580*/  SHF.R.U64 R36, R36, 0x3, RZ ;  /* 0x0000000324247819 */ /* 0x000fe400000012ff */
[----:B------:R-:W-:Y:S02]  /*c590*/  SHF.R.U64 R28, R28, 0x3, RZ ;  /* 0x000000031c1c7819 */ /* 0x000fe400000012ff */
[----:B------:R-:W-:Y:S02]  /*c5a0*/  LOP3.LUT P0, RZ, R217, 0x3, RZ, 0xc0, !PT ;  /* 0x00000003d9ff7812 */ /* 0x000fe4000780c0ff */
[----:B------:R-:W-:Y:S02]  /*c5b0*/  LOP3.LUT R64, R64, R65, RZ, 0x3c, !PT ;  /* 0x0000004140407212 */ /* 0x000fe400078e3cff */
[----:B------:R-:W-:Y:S01]  /*c5c0*/  LOP3.LUT R52, R52, R53, RZ, 0x3c, !PT ;  /* 0x0000003534347212 */ /* 0x000fe200078e3cff */
[----:B------:R-:W-:Y:S01]  /*c5d0*/  IMAD.X R53, RZ, RZ, R9, P2 ;  /* 0x000000ffff357224 */ /* 0x000fe200010e0609 */
[----:B------:R-:W-:-:S02]  /*c5e0*/  IADD3.X R65, RZ, R9, RZ, P1, !PT ;  /* 0x00000009ff417210 */ /* 0x000fc40000ffe4ff */
[----:B------:R-:W-:Y:S01]  /*c5f0*/  LOP3.LUT R48, R48, R49, RZ, 0x3c, !PT ;  /* 0x0000003130307212 */ /* 0x000fe200078e3cff */
[--C-:B------:R-:W-:Y:S01]  /*c600*/  IMAD.X R49, RZ, RZ, R9.reuse, P6 ;  /* 0x000000ffff317224 */ /* 0x100fe200030e0609 */
[----:B------:R-:W-:Y:S01]  /*c610*/  LOP3.LUT R40, R40, R41, RZ, 0x3c, !PT ;  /* 0x0000002928287212 */ /* 0x000fe200078e3cff */
[--C-:B------:R-:W-:Y:S01]  /*c620*/  IMAD.X R41, RZ, RZ, R9.reuse, P5 ;  /* 0x000000ffff297224 */ /* 0x100fe200028e0609 */
[----:B------:R-:W-:Y:S01]  /*c630*/  LOP3.LUT R36, R36, R37, RZ, 0x3c, !PT ;  /* 0x0000002524247212 */ /* 0x000fe200078e3cff */
[--C-:B------:R-:W-:Y:S01]  /*c640*/  IMAD.X R37, RZ, RZ, R9.reuse, P4 ;  /* 0x000000ffff257224 */ /* 0x100fe200020e0609 */
[----:B------:R-:W-:Y:S01]  /*c650*/  LOP3.LUT R28, R28, R29, RZ, 0x3c, !PT ;  /* 0x0000001d1c1c7212 */ /* 0x000fe200078e3cff */
[----:B------:R-:W-:Y:S01]  /*c660*/  IMAD.X R29, RZ, RZ, R9, P3 ;  /* 0x000000ffff1d7224 */ /* 0x000fe200018e0609 */
[----:B-----5:R-:W-:Y:S02]  /*c670*/  ISETP.GE.OR P1, PT, R6, R81, P0 ;  /* 0x000000510600720c */ /* 0x020fe40000726670 */
[----:B------:R-:W-:-:S02]  /*c680*/  IADD3 R6, P2, R8, 0xf000, RZ ;  /* 0x0000f00008067810 */ /* 0x000fc40007f5e0ff */
[C---:B------:R-:W-:Y:S02]  /*c690*/  IADD3 R45, P6, R8.reuse, 0xb000, RZ ;  /* 0x0000b000082d7810 */ /* 0x040fe40007fde0ff */
[C---:B------:R-:W-:Y:S02]  /*c6a0*/  IADD3 R77, P5, R8.reuse, 0xc000, RZ ;  /* 0x0000c000084d7810 */ /* 0x040fe40007fbe0ff */
[C---:B------:R-:W-:Y:S02]  /*c6b0*/  IADD3 R69, P4, R8.reuse, 0xd000, RZ ;  /* 0x0000d00008457810 */ /* 0x040fe40007f9e0ff */
[----:B------:R-:W-:Y:S02]  /*c6c0*/  IADD3 R61, P3, R8, 0xe000, RZ ;  /* 0x0000e000083d7810 */ /* 0x000fe40007f7e0ff */
[----:B------:R-:W-:Y:S02]  /*c6d0*/  LOP3.LUT R3, R6, 0x380, RZ, 0xc0, !PT ;  /* 0x0000038006037812 */ /* 0x000fe400078ec0ff */
[----:B------:R-:W-:Y:S01]  /*c6e0*/  LOP3.LUT R33, R8, 0x380, RZ, 0xc0, !PT ;  /* 0x0000038008217812 */ /* 0x000fe200078ec0ff */
[----:B------:R-:W-:Y:S01]  /*c6f0*/  UIMAD UR6, UR9, UR12, URZ ;  /* 0x0000000c090672a4 */ /* 0x000fe2000f8e023f */
[----:B------:R-:W-:Y:S01]  /*c700*/  LOP3.LUT R44, R45, 0x380, RZ, 0xc0, !PT ;  /* 0x000003802d2c7812 */ /* 0x000fe200078ec0ff */
[----:B------:R0:W-:Y:S01]  /*c710*/  @!P1 STG.E desc[UR18][R20.64], R2 ;  /* 0x0000000214009986 */ /* 0x0001e2000c101912 */
[----:B------:R-:W-:-:S02]  /*c720*/  LOP3.LUT R76, R77, 0x380, RZ, 0xc0, !PT ;  /* 0x000003804d4c7812 */ /* 0x000fc400078ec0ff */
[----:B------:R-:W-:Y:S02]  /*c730*/  LOP3.LUT R68, R69, 0x380, RZ, 0xc0, !PT ;  /* 0x0000038045447812 */ /* 0x000fe400078ec0ff */
[----:B------:R-:W-:Y:S02]  /*c740*/  LOP3.LUT R60, R61, 0x380, RZ, 0xc0, !PT ;  /* 0x000003803d3c7812 */ /* 0x000fe400078ec0ff */
[----:B------:R-:W-:Y:S02]  /*c750*/  ISETP.GE.OR P0, PT, R4, R81, P0 ;  /* 0x000000510400720c */ /* 0x000fe40000706670 */
[----:B------:R-:W-:Y:S02]  /*c760*/  SHF.R.U64 R3, R3, 0x3, RZ ;  /* 0x0000000303037819 */ /* 0x000fe400000012ff */
[----:B------:R-:W-:Y:S02]  /*c770*/  SHF.R.U64 R44, R44, 0x3, RZ ;  /* 0x000000032c2c7819 */ /* 0x000fe400000012ff */
[----:B------:R-:W-:-:S02]  /*c780*/  SHF.R.U64 R76, R76, 0x3, RZ ;  /* 0x000000034c4c7819 */ /* 0x000fc400000012ff */
[----:B------:R-:W-:Y:S02]  /*c790*/  SHF.R.U64 R68, R68, 0x3, RZ ;  /* 0x0000000344447819 */ /* 0x000fe400000012ff */
[----:B------:R-:W-:Y:S02]  /*c7a0*/  SHF.R.U64 R60, R60, 0x3, RZ ;  /* 0x000000033c3c7819 */ /* 0x000fe400000012ff */
[----:B------:R-:W-:Y:S02]  /*c7b0*/  SHF.R.U64 R33, R33, 0x3, RZ ;  /* 0x0000000321217819 */ /* 0x000fe400000012ff */
[--C-:B------:R-:W-:Y:S01]  /*c7c0*/  SHF.R.S32.HI R19, RZ, 0x1f, R18.reuse ;  /* 0x0000001fff137819 */ /* 0x100fe20000011412 */
[----:B------:R-:W-:Y:S01]  /*c7d0*/  UIMAD UR6, UR4, UR13, UR6 ;  /* 0x0000000d040672a4 */ /* 0x000fe2000f8e0206 */
[----:B------:R-:W-:Y:S01]  /*c7e0*/  LOP3.LUT R56, R3, R6, RZ, 0x3c, !PT ;  /* 0x0000000603387212 */ /* 0x000fe200078e3cff */
[----:B------:R-:W-:Y:S01]  /*c7f0*/  IMAD.U32 R3, RZ, RZ, UR12 ;  /* 0x0000000cff037e24 */ /* 0x000fe2000f8e00ff */
[----:B------:R-:W-:Y:S01]  /*c800*/  LOP3.LUT R44, R44, R45, RZ, 0x3c, !PT ;  /* 0x0000002d2c2c7212 */ /* 0x000fe200078e3cff */
[--C-:B------:R-:W-:Y:S01]  /*c810*/  IMAD.X R45, RZ, RZ, R9.reuse, P6 ;  /* 0x000000ffff2d7224 */ /* 0x100fe200030e0609 */
[----:B------:R-:W-:Y:S01]  /*c820*/  LOP3.LUT R76, R76, R77, RZ, 0x3c, !PT ;  /* 0x0000004d4c4c7212 */ /* 0x000fe200078e3cff */
[--C-:B------:R-:W-:Y:S01]  /*c830*/  IMAD.X R77, RZ, RZ, R9.reuse, P5 ;  /* 0x000000ffff4d7224 */ /* 0x100fe200028e0609 */
[----:B------:R-:W-:Y:S01]  /*c840*/  LOP3.LUT R68, R68, R69, RZ, 0x3c, !PT ;  /* 0x0000004544447212 */ /* 0x000fe200078e3cff */
[--C-:B------:R-:W-:Y:S01]  /*c850*/  IMAD.X R69, RZ, RZ, R9.reuse, P4 ;  /* 0x000000ffff457224 */ /* 0x100fe200020e0609 */
[----:B------:R-:W-:Y:S01]  /*c860*/  LOP3.LUT R60, R60, R61, RZ, 0x3c, !PT ;  /* 0x0000003d3c3c7212 */ /* 0x000fe200078e3cff */
[--C-:B------:R-:W-:Y:S01]  /*c870*/  IMAD.X R61, RZ, RZ, R9.reuse, P3 ;  /* 0x000000ffff3d7224 */ /* 0x100fe200018e0609 */
[----:B------:R-:W-:Y:S01]  /*c880*/  LOP3.LUT R32, R33, R8, RZ, 0x3c, !PT ;  /* 0x0000000821207212 */ /* 0x000fe200078e3cff */
[----:B------:R-:W-:Y:S01]  /*c890*/  IMAD.MOV.U32 R33, RZ, RZ, R9 ;  /* 0x000000ffff217224 */ /* 0x000fe200078e0009 */
[----:B------:R-:W-:Y:S01]  /*c8a0*/  IADD3.X R57, RZ, R9, RZ, P2, !PT ;  /* 0x00000009ff397210 */ /* 0x000fe200017fe4ff */
[----:B0-----:R-:W-:Y:S01]  /*c8b0*/  IMAD.WIDE.U32 R2, R3, UR4, R18 ;  /* 0x0000000403027c25 */ /* 0x001fe2000f8e0012 */
[----:B------:R0:W-:Y:S03]  /*c8c0*/  @!P0 STG.E desc[UR18][R20.64+0x20], R0 ;  /* 0x0000200014008986 */ /* 0x0001e6000c101912 */
[----:B------:R-:W-:Y:S01]  /*c8d0*/  VIADD R3, R3, UR6 ;  /* 0x0000000603037c36 */ /* 0x000fe20008000000 */
[----:B------:R-:W5:Y:S01]  /*c8e0*/  LD.E.128 R32, desc[UR18][R32.64] ;  /* 0x0000001220207980 */ /* 0x000f62000c101d00 */
[----:B------:R-:W-:-:S03]  /*c8f0*/  ULDC.64 UR6, c[0x0][0xae0] ;  /* 0x0002b80000067ab9 */ /* 0x000fc60000000a00 */
[----:B------:R-:W5:Y:S04]  /*c900*/  LD.E.128 R24, desc[UR18][R24.64] ;  /* 0x0000001218187980 */ /* 0x000f68000c101d00 */
        /* <DEDUP_REMOVED lines=13> */
[----:B------:R-:W5:Y:S01]  /*c9e0*/  LD.E.128 R56, desc[UR18][R56.64] ;  /* 0x0000001238387980 */ /* 0x000f62000c101d00 */
[----:B------:R-:W-:Y:S01]  /*c9f0*/  UIMAD UR4, UR11, UR6, URZ ;  /* 0x000000060b0472a4 */ /* 0x000fe2000f8e023f */
[----:B------:R-:W-:Y:S01]  /*ca00*/  IMAD R81, R212, -0x80, R81 ;  /* 0xffffff80d4517824 */ /* 0x000fe200078e0251 */
[C---:B------:R-:W-:Y:S01]  /*ca10*/  IADD3 R4, R22.reuse, 0x60, RZ ;  /* 0x0000006016047810 */ /* 0x040fe20007ffe0ff */
[----:B------:R-:W-:Y:S01]  /*ca20*/  @!PT LDS RZ, [RZ] ;  /* 0x00000000fffff984 */ /* 0x000fe20000000800 */
[----:B------:R-:W-:Y:S01]  /*ca30*/  @!PT LDS RZ, [RZ] ;  /* 0x00000000fffff984 */ /* 0x000fe20000000800 */
[----:B------:R-:W-:Y:S01]  /*ca40*/  @!PT LDS RZ, [RZ] ;  /* 0x00000000fffff984 */ /* 0x000fe20000000800 */
[----:B------:R-:W-:Y:S01]  /*ca50*/  @!PT LDS RZ, [RZ] ;  /* 0x00000000fffff984 */ /* 0x000fe20000000800 */
[----:B------:R1:W-:Y:S06]  /*ca60*/  MEMBAR.ALL.CTA ;  /* 0x0000000000007992 */ /* 0x0003ec0000008000 */
[----:B-1----:R-:W1:Y:S01]  /*ca70*/  FENCE.VIEW.ASYNC.S ;  /* 0x00000000000073c6 */ /* 0x002e620000000000 */
[C---:B0-----:R-:W-:Y:S01]  /*ca80*/  VIADD R0, R22.reuse, 0x20 ;  /* 0x0000002016007836 */ /* 0x041fe20000000000 */
[----:B------:R-:W-:Y:S01]  /*ca90*/  UIMAD UR4, UR16, UR7, UR4 ;  /* 0x00000007100472a4 */ /* 0x000fe2000f8e0204 */
[----:B------:R-:W-:Y:S01]  /*caa0*/  IMAD.U32 R19, RZ, RZ, UR6 ;  /* 0x00000006ff137e24 */ /* 0x000fe2000f8e00ff */
[-C--:B------:R-:W-:Y:S01]  /*cab0*/  ISETP.GE.AND P3, PT, R22, R81.reuse, PT ;  /* 0x000000511600720c */ /* 0x080fe20003f66270 */
[----:B------:R-:W-:Y:S01]  /*cac0*/  ULDC.64 UR6, c[0x0][0xae8] ;  /* 0x0002ba0000067ab9 */ /* 0x000fe20000000a00 */
[-C--:B------:R-:W-:Y:S01]  /*cad0*/  ISETP.GE.AND P0, PT, R0, R81.reuse, PT ;  /* 0x000000510000720c */ /* 0x080fe20003f06270 */
[----:B------:R-:W-:Y:S01]  /*cae0*/  IMAD.WIDE.U32 R2, R19, UR16, R2 ;  /* 0x0000001013027c25 */ /* 0x000fe2000f8e0002 */
[----:B------:R-:W-:Y:S01]  /*caf0*/  ISETP.GE.AND P2, PT, R4, R81, PT ;  /* 0x000000510400720c */ /* 0x000fe20003f46270 */
[----:B------:R-:W-:Y:S01]  /*cb00*/  BSSY B1, `(.L_x_285) ;  /* 0x0000026000017945 */ /* 0x000fe20003800000 */
[----:B------:R-:W-:Y:S01]  /*cb10*/  SHF.R.S32.HI R23, RZ, 0x1f, R22 ;  /* 0x0000001fff177819 */ /* 0x000fe20000011416 */
[----:B------:R-:W-:-:S02]  /*cb20*/  VIADD R0, R22, 0x40 ;  /* 0x0000004016007836 */ /* 0x000fc40000000000 */
[----:B------:R-:W-:Y:S01]  /*cb30*/  VIADD R3, R3, UR4 ;  /* 0x0000000403037c36 */ /* 0x000fe20008000000 */
[----:B------:R-:W-:Y:S01]  /*cb40*/  UIMAD UR4, UR15, UR6, URZ ;  /* 0x000000060f0472a4 */ /* 0x000fe2000f8e023f */
[----:B------:R-:W-:Y:S01]  /*cb50*/  VIADD R152, R152, 0x38820 ;  /* 0x0003882098987836 */ /* 0x000fe20000000000 */
[----:B------:R-:W-:Y:S01]  /*cb60*/  ISETP.GE.AND P1, PT, R0, R81, PT ;  /* 0x000000510000720c */ /* 0x000fe20003f26270 */
[----:B------:R-:W-:Y:S01]  /*cb70*/  IMAD.U32 R81, RZ, RZ, UR6 ;  /* 0x00000006ff517e24 */ /* 0x000fe2000f8e00ff */
[----:B------:R-:W-:Y:S01]  /*cb80*/  UIMAD UR4, UR14, UR7, UR4 ;  /* 0x000000070e0472a4 */ /* 0x000fe2000f8e0204 */
[----:B------:R-:W-:Y:S01]  /*cb90*/  IMAD.WIDE R20, R212, 0x80, R22 ;  /* 0x00000080d4147825 */ /* 0x000fe200078e0216 */
[----:B------:R-:W-:-:S03]  /*cba0*/  PRMT R152, RZ, 0x654, R152 ;  /* 0x00000654ff987816 */ /* 0x000fc60000000098 */
[----:B------:R-:W-:Y:S01]  /*cbb0*/  IMAD.WIDE.U32 R80, R81, UR14, R2 ;  /* 0x0000000e51507c25 */ /* 0x000fe2000f8e0002 */
[----:B-1----:R0:W-:Y:S03]  /*cbc0*/  SYNCS.ARRIVE.TRANS64.RED.A1T0 RZ, [R152+URZ], RZ ;  /* 0x000000ff98ff79a7 */ /* 0x0021e6000810043f */
[----:B------:R-:W-:Y:S01]  /*cbd0*/  VIADD R85, R81, UR4 ;  /* 0x0000000451557c36 */ /* 0x000fe20008000000 */
[----:B------:R-:W-:Y:S06]  /*cbe0*/  @P3 BRA `(.L_x_286) ;  /* 0x00000000005c3947 */ /* 0x000fec0003800000 */
[----:B------:R-:W-:Y:S01]  /*cbf0*/  ULDC.64 UR6, c[0x0][0xad8] ;  /* 0x0002b60000067ab9 */ /* 0x000fe20000000a00 */
[----:B------:R-:W-:Y:S01]  /*cc00*/  MOV R3, R85 ;  /* 0x0000005500037202 */ /* 0x000fe20000000f00 */
[----:B------:R-:W-:Y:S01]  /*cc10*/  IMAD R19, R21, UR6, RZ ;  /* 0x0000000615137c24 */ /* 0x000fe2000f8e02ff */
[----:B------:R-:W-:Y:S01]  /*cc20*/  ULDC UR4, c[0x0][0xa8c] ;  /* 0x0002a30000047ab9 */ /* 0x000fe20000000800 */
[----:B------:R-:W-:Y:S01]  /*cc30*/  IMAD.MOV.U32 R2, RZ, RZ, R80 ;  /* 0x000000ffff027224 */ /* 0x000fe200078e0050 */
[C---:B------:R-:W-:Y:S01]  /*cc40*/  ISETP.GE.AND P4, PT, R18.reuse, UR4, PT ;  /* 0x0000000412007c0c */ /* 0x040fe2000bf86270 */
[----:B------:R-:W-:Y:S01]  /*cc50*/  VIADD R0, R18, 0x40 ;  /* 0x0000004012007836 */ /* 0x000fe20000000000 */
[----:B------:R-:W-:Y:S01]  /*cc60*/  ULDC.64 UR8, c[0x0][0x208] ;  /* 0x0000820000087ab9 */ /* 0x000fe20000000a00 */
[----:B------:R-:W-:-:S03]  /*cc70*/  IMAD.WIDE.U32 R2, R20, UR6, R2 ;  /* 0x0000000614027c25 */ /* 0x000fc6000f8e0002 */
[----:B------:R-:W-:Y:S01]  /*cc80*/  ISETP.GE.AND P3, PT, R0, UR4, PT ;  /* 0x0000000400007c0c */ /* 0x000fe2000bf66270 */
[----:B------:R-:W-:Y:S01]  /*cc90*/  IMAD R19, R20, UR7, R19 ;  /* 0x0000000714137c24 */ /* 0x000fe2000f8e0213 */
[----:B------:R-:W-:Y:S01]  /*cca0*/  ULDC.64 UR6, c[0x0][0xa80] ;  /* 0x0002a00000067ab9 */ /* 0x000fe20000000a00 */
[----:B------:R-:W-:Y:S01]  /*ccb0*/  VIADD R0, R18, 0x80 ;  /* 0x0000008012007836 */ /* 0x000fe20000000000 */
[----:B------:R-:W-:Y:S01]  /*ccc0*/  LEA R82, P6, R2, UR6, 0x1 ;  /* 0x0000000602527c11 */ /* 0x000fe2000f8c08ff */
[----:B------:R-:W-:Y:S02]  /*ccd0*/  IMAD.IADD R3, R3, 0x1, R19 ;  /* 0x0000000103037824 */ /* 0x000fe400078e0213 */
[----:B------:R-:W-:Y:S01]  /*cce0*/  VIADD R4, R18, 0xc0 ;  /* 0x000000c012047836 */ /* 0x000fe20000000000 */
[----:B------:R-:W-:Y:S02]  /*ccf0*/  ISETP.GE.AND P5, PT, R0, UR4, PT ;  /* 0x0000000400007c0c */ /* 0x000fe4000bfa6270 */
[----:B------:R-:W-:-:S02]  /*cd00*/  LEA.HI.X R83, R2, UR7, R3, 0x1, P6 ;  /* 0x0000000702537c11 */ /* 0x000fc4000b0f0c03 */
[----:B------:R-:W-:-:S03]  /*cd10*/  ISETP.GE.AND P6, PT, R4, UR4, PT ;  /* 0x0000000404007c0c */ /* 0x000fc6000bfc6270 */
[----:B-----5:R1:W-:Y:S04]  /*cd20*/  @!P4 STG.E.128 desc[UR8][R82.64], R32 ;  /* 0x000000205200c986 */ /* 0x0203e8000c101d08 */
[----:B------:R1:W-:Y:S04]  /*cd30*/  @!P3 STG.E.128 desc[UR8][R82.64+0x80], R48 ;  /* 0x000080305200b986 */ /* 0x0003e8000c101d08 */
[----:B------:R1:W-:Y:S04]  /*cd40*/  @!P5 STG.E.128 desc[UR8][R82.64+0x100], R72 ;  /* 0x000100485200d986 */ /* 0x0003e8000c101d08 */
[----:B------:R1:W-:Y:S02]  /*cd50*/  @!P6 STG.E.128 desc[UR8][R82.64+0x180], R76 ;  /* 0x0001804c5200e986 */ /* 0x0003e4000c101d08 */
.L_x_286:
[----:B------:R-:W-:Y:S05]  /*cd60*/  BSYNC B1 ;  /* 0x0000000000017941 */ /* 0x000fea0003800000 */
.L_x_285:
[----:B------:R-:W-:Y:S04]  /*cd70*/  BSSY B1, `(.L_x_287) ;  /* 0x000001b000017945 */ /* 0x000fe80003800000 */
[----:B------:R-:W-:Y:S05]  /*cd80*/  @P0 BRA `(.L_x_288) ;  /* 0x0000000000640947 */ /* 0x000fea0003800000 */
[----:B------:R-:W-:Y:S01]  /*cd90*/  IADD3 R19, P0, R20, 0x20, RZ ;  /* 0x0000002014137810 */ /* 0x000fe20007f1e0ff */
[C---:B------:R-:W-:Y:S01]  /*cda0*/  VIADD R2, R18.reuse, 0x40 ;  /* 0x0000004012027836 */ /* 0x040fe20000000000 */
[----:B------:R-:W-:Y:S01]  /*cdb0*/  ULDC UR4, c[0x0][0xa8c] ;  /* 0x0002a30000047ab9 */ /* 0x000fe20000000800 */
[----:B------:R-:W-:Y:S01]  /*cdc0*/  VIADD R3, R18, 0x80 ;  /* 0x0000008012037836 */ /* 0x000fe20000000000 */
[----:B------:R-:W-:Y:S01]  /*cdd0*/  ULDC.64 UR6, c[0x0][0xad8] ;  /* 0x0002b60000067ab9 */ /* 0x000fe20000000a00 */
[----:B------:R-:W-:Y:S01]  /*cde0*/  IMAD.X R0, RZ, RZ, R21, P0 ;  /* 0x000000ffff007224 */ /* 0x000fe200000e0615 */
[----:B------:R-:W-:Y:S01]  /*cdf0*/  ISETP.GE.AND P4, PT, R2, UR4, PT ;  /* 0x0000000402007c0c */ /* 0x000fe2000bf86270 */
[----:B------:R-:W-:Y:S01]  /*ce00*/  IMAD.MOV.U32 R2, RZ, RZ, R80 ;  /* 0x000000ffff027224 */ /* 0x000fe200078e0050 */
[----:B------:R-:W-:Y:S01]  /*ce10*/  ISETP.GE.AND P5, PT, R3, UR4, PT ;  /* 0x0000000403007c0c */ /* 0x000fe2000bfa6270 */
[----:B------:R-:W-:Y:S01]  /*ce20*/  IMAD.MOV.U32 R3, RZ, RZ, R85 ;  /* 0x000000ffff037224 */ /* 0x000fe200078e0055 */
[----:B------:R-:W-:Y:S01]  /*ce30*/  IADD3 R4, R18, 0xc0, RZ ;  /* 0x000000c012047810 */ /* 0x000fe20007ffe0ff */
[----:B------:R-:W-:Y:S01]  /*ce40*/  IMAD R0, R0, UR6, RZ ;  /* 0x0000000600007c24 */ /* 0x000fe2000f8e02ff */
[----:B------:R-:W-:Y:S01]  /*ce50*/  ISETP.GE.AND P3, PT, R18, UR4, PT ;  /* 0x0000000412007c0c */ /* 0x000fe2000bf66270 */
[----:B------:R-:W-:Y:S01]  /*ce60*/  IMAD.WIDE.U32 R2, R19, UR6, R2 ;  /* 0x0000000613027c25 */ /* 0x000fe2000f8e0002 */
[----:B------:R-:W-:Y:S01]  /*ce70*/  ISETP.GE.AND P6, PT, R4, UR4, PT ;  /* 0x0000000404007c0c */ /* 0x000fe2000bfc6270 */
[----:B------:R-:W-:-:S02]  /*ce80*/  ULDC.64 UR8, c[0x0][0x208] ;  /* 0x0000820000087ab9 */ /* 0x000fc40000000a00 */
[----:B------:R-:W-:Y:S01]  /*ce90*/  IMAD R19, R19, UR7, R0 ;  /* 0x0000000713137c24 */ /* 0x000fe2000f8e0200 */
[----:B------:R-:W-:Y:S02]  /*cea0*/  ULDC.64 UR6, c[0x0][0xa80] ;  /* 0x0002a00000067ab9 */ /* 0x000fe40000000a00 */
[----:B-1---5:R-:W-:Y:S01]  /*ceb0*/  LEA R32, P0, R2, UR6, 0x1 ;  /* 0x0000000602207c11 */ /* 0x022fe2000f8008ff */
[----:B------:R-:W-:-:S05]  /*cec0*/  IMAD.IADD R3, R3, 0x1, R19 ;  /* 0x0000000103037824 */ /* 0x000fca00078e0213 */
[----:B------:R-:W-:-:S05]  /*ced0*/  LEA.HI.X R33, R2, UR7, R3, 0x1, P0 ;  /* 0x0000000702217c11 */ /* 0x000fca00080f0c03 */
[----:B------:R2:W-:Y:S04]  /*cee0*/  @!P3 STG.E.128 desc[UR8][R32.64], R24 ;  /* 0x000000182000b986 */ /* 0x0005e8000c101d08 */
[----:B------:R2:W-:Y:S04]  /*cef0*/  @!P4 STG.E.128 desc[UR8][R32.64+0x80], R40 ;  /* 0x000080282000c986 */ /* 0x0005e8000c101d08 */
[----:B------:R2:W-:Y:S04]  /*cf00*/  @!P5 STG.E.128 desc[UR8][R32.64+0x100], R64 ;  /* 0x000100402000d986 */ /* 0x0005e8000c101d08 */
[----:B------:R2:W-:Y:S02]  /*cf10*/  @!P6 STG.E.128 desc[UR8][R32.64+0x180], R68 ;  /* 0x000180442000e986 */ /* 0x0005e4000c101d08 */
.L_x_288:
[----:B------:R-:W-:Y:S05]  /*cf20*/  BSYNC B1 ;  /* 0x0000000000017941 */ /* 0x000fea0003800000 */
.L_x_287:
        /* <DEDUP_REMOVED lines=20> */
[----:B--2--5:R-:W-:Y:S01]  /*d070*/  LEA R24, P0, R2, UR6, 0x1 ;  /* 0x0000000602187c11 */ /* 0x024fe2000f8008ff */
[----:B------:R-:W-:-:S05]  /*d080*/  IMAD.IADD R3, R3, 0x1, R19 ;  /* 0x0000000103037824 */ /* 0x000fca00078e0213 */
[----:B------:R-:W-:-:S05]  /*d090*/  LEA.HI.X R25, R2, UR7, R3, 0x1, P0 ;  /* 0x0000000702197c11 */ /* 0x000fca00080f0c03 */
[----:B------:R3:W-:Y:S04]  /*d0a0*/  @!P1 STG.E.128 desc[UR8][R24.64], R8 ;  /* 0x0000000818009986 */ /* 0x0007e8000c101d08 */
[----:B------:R3:W-:Y:S04]  /*d0b0*/  @!P3 STG.E.128 desc[UR8][R24.64+0x80], R36 ;  /* 0x000080241800b986 */ /* 0x0007e8000c101d08 */
[----:B------:R3:W-:Y:S04]  /*d0c0*/  @!P4 STG.E.128 desc[UR8][R24.64+0x100], R52 ;  /* 0x000100341800c986 */ /* 0x0007e8000c101d08 */
[----:B------:R3:W-:Y:S02]  /*d0d0*/  @!P5 STG.E.128 desc[UR8][R24.64+0x180], R60 ;  /* 0x0001803c1800d986 */ /* 0x0007e4000c101d08 */
.L_x_290:
[----:B------:R-:W-:Y:S05]  /*d0e0*/  BSYNC B1 ;  /* 0x0000000000017941 */ /* 0x000fea0003800000 */
.L_x_289:
[----:B------:R-:W-:Y:S05]  /*d0f0*/  @P2 BRA `(.L_x_291) ;  /* 0x0000000c00a82947 */ /* 0x000fea0003800000 */
[----:B---3-5:R-:W-:Y:S01]  /*d100*/  IADD3 R9, P0, R20, 0x60, RZ ;  /* 0x0000006014097810 */ /* 0x028fe20007f1e0ff */
[----:B------:R-:W-:Y:S01]  /*d110*/  ULDC.64 UR6, c[0x0][0xad8] ;  /* 0x0002b60000067ab9 */ /* 0x000fe20000000a00 */
[----:B------:R-:W-:Y:S01]  /*d120*/  IADD3 R0, R18, 0x40, RZ ;  /* 0x0000004012007810 */ /* 0x000fe20007ffe0ff */
[----:B------:R-:W-:Y:S01]  /*d130*/  IMAD.MOV.U32 R2, RZ, RZ, R80 ;  /* 0x000000ffff027224 */ /* 0x000fe200078e0050 */
[----:B------:R-:W-:Y:S01]  /*d140*/  ULDC UR4, c[0x0][0xa8c] ;  /* 0x0002a30000047ab9 */ /* 0x000fe20000000800 */
[----:B------:R-:W-:Y:S01]  /*d150*/  IMAD.X R20, RZ, RZ, R21, P0 ;  /* 0x000000ffff147224 */ /* 0x000fe200000e0615 */
[----:B------:R-:W-:Y:S01]  /*d160*/  ISETP.GE.AND P2, PT, R0, UR4, PT ;  /* 0x0000000400007c0c */ /* 0x000fe2000bf46270 */
[----:B------:R-:W-:Y:S01]  /*d170*/  IMAD.MOV.U32 R3, RZ, RZ, R85 ;  /* 0x000000ffff037224 */ /* 0x000fe200078e0055 */
[----:B------:R-:W-:Y:S01]  /*d180*/  ISETP.GE.AND P1, PT, R18, UR4, PT ;  /* 0x0000000412007c0c */ /* 0x000fe2000bf26270 */
[----:B------:R-:W-:Y:S01]  /*d190*/  IMAD R20, R20, UR6, RZ ;  /* 0x0000000614147c24 */ /* 0x000fe2000f8e02ff */
[----:B------:R-:W-:Y:S01]  /*d1a0*/  ULDC.64 UR8, c[0x0][0x208] ;  /* 0x0000820000087ab9 */ /* 0x000fe20000000a00 */
[----:B------:R-:W-:-:S02]  /*d1b0*/  VIADD R0, R18, 0x80 ;  /* 0x0000008012007836 */ /* 0x000fc40000000000 */
[----:B------:R-:W-:-:S03]  /*d1c0*/  IMAD.WIDE.U32 R2, R9, UR6, R2 ;  /* 0x0000000609027c25 */ /* 0x000fc6000f8e0002 */
[----:B------:R-:W-:Y:S01]  /*d1d0*/  ISETP.GE.AND P3, PT, R0, UR4, PT ;  /* 0x0000000400007c0c */ /* 0x000fe2000bf66270 */
[----:B------:R-:W-:Y:S01]  /*d1e0*/  IMAD R9, R9, UR7, R20 ;  /* 0x0000000709097c24 */ /* 0x000fe2000f8e0214 */
[----:B------:R-:W-:Y:S01]  /*d1f0*/  ULDC.64 UR6, c[0x0][0xa80] ;  /* 0x0002a00000067ab9 */ /* 0x000fe20000000a00 */
[----:B------:R-:W-:Y:S01]  /*d200*/  VIADD R0, R18, 0xc0 ;  /* 0x000000c012007836 */ /* 0x000fe20000000000 */
[----:B------:R-:W-:Y:S01]  /*d210*/  LEA R8, P0, R2, UR6, 0x1 ;  /* 0x0000000602087c11 */ /* 0x000fe2000f8008ff */
[----:B------:R-:W-:-:S05]  /*d220*/  IMAD.IADD R3, R3, 0x1, R9 ;  /* 0x0000000103037824 */ /* 0x000fca00078e0209 */
[----:B------:R-:W-:Y:S02]  /*d230*/  LEA.HI.X R9, R2, UR7, R3, 0x1, P0 ;  /* 0x0000000702097c11 */ /* 0x000fe400080f0c03 */
[----:B------:R-:W-:-:S03]  /*d240*/  ISETP.GE.AND P0, PT, R0, UR4, PT ;  /* 0x0000000400007c0c */ /* 0x000fc6000bf06270 */
[----:B------:R4:W-:Y:S04]  /*d250*/  @!P1 STG.E.128 desc[UR8][R8.64], R12 ;  /* 0x0000000c08009986 */ /* 0x0009e8000c101d08 */
[----:B------:R4:W-:Y:S04]  /*d260*/  @!P2 STG.E.128 desc[UR8][R8.64+0x80], R28 ;  /* 0x0000801c0800a986 */ /* 0x0009e8000c101d08 */
[----:B------:R4:W-:Y:S02]  /*d270*/  @!P3 STG.E.128 desc[UR8][R8.64+0x100], R44 ;  /* 0x0001002c0800b986 */ /* 0x0009e4000c101d08 */
[----:B------:R-:W-:Y:S05]  /*d280*/  @P0 BRA `(.L_x_291) ;  /* 0x0000000c00440947 */ /* 0x000fea0003800000 */
[----:B------:R-:W-:Y:S02]  /*d290*/  ULDC.64 UR6, c[0x0][0x208] ;  /* 0x0000820000067ab9 */ /* 0x000fe40000000a00 */
[----:B------:R3:W-:Y:S01]  /*d2a0*/  STG.E.128 desc[UR6][R8.64+0x180], R56 ;  /* 0x0001803808007986 */ /* 0x0007e2000c101d06 */
[----:B------:R-:W-:Y:S05]  /*d2b0*/  BRA `(.L_x_291) ;  /* 0x0000000c00387947 */ /* 0x000fea0003800000 */
.L_x_283:
[----:B------:R-:W-:Y:S01]  /*d2c0*/  R2UR UR4, R214 ;  /* 0x00000000d60472ca */ /* 0x000fe200000e0000 */
[----:B------:R-:W-:Y:S01]  /*d2d0*/  ULDC.64 UR6, c[0x0][0xbd8] ;  /* 0x0002f60000067ab9 */ /* 0x000fe20000000a00 */
[----:B------:R-:W-:Y:S01]  /*d2e0*/  R2UR UR9, R215 ;  /* 0x00000000d70972ca */ /* 0x000fe200000e0000 */
[----:B------:R-:W-:Y:S01]  /*d2f0*/  UISETP.NE.U32.AND UP0, UPT, UR6, URZ, UPT ;  /* 0x0000003f0600728c */ /* 0x000fe2000bf05070 */
[----:B------:R-:W-:Y:S01]  /*d300*/  IMAD.MOV.U32 R13, RZ, RZ, RZ ;  /* 0x000000ffff0d7224 */ /* 0x000fe200078e00ff */
[----:B------:R-:W-:Y:S02]  /*d310*/  ULDC.64 UR10, c[0x0][0x208] ;  /* 0x00008200000a7ab9 */ /* 0x000fe40000000a00 */
[----:B------:R-:W-:-:S06]  /*d320*/  UISETP.NE.AND.EX UP0, UPT, UR7, URZ, UPT, UP0 ;  /* 0x0000003f0700728c */ /* 0x000fcc000bf05300 */
[----:B------:R-:W-:Y:S01]  /*d330*/  USHF.L.U32 UR8, UR4, 0x2, URZ ;  /* 0x0000000204087899 */ /* 0x000fe2000800063f */
[----:B------:R-:W0:Y:S01]  /*d340*/  LDC R11, c[0x0][0xa88] ;  /* 0x0002a200ff0b7b82 */ /* 0x000e220000000800 */
[----:B------:R-:W-:Y:S01]  /*d350*/  USHF.L.U64.HI UR9, UR4, 0x2, UR9 ;  /* 0x0000000204097899 */ /* 0x000fe20008010209 */
[----:B------:R-:W-:Y:S01]  /*d360*/  PLOP3.LUT P1, PT, PT, PT, UP0, 0x80, 0x0 ;  /* 0x000000000000781c */ /* 0x000fe20003f2f008 */
[----:B------:R-:W-:-:S04]  /*d370*/  UIADD3 UR4, UP1, UR8, UR6, URZ ;  /* 0x0000000608047290 */ /* 0x000fc8000ff3e03f */
[----:B------:R-:W-:Y:S02]  /*d380*/  UIADD3.X UR6, UR9, UR7, URZ, UP1, !UPT ;  /* 0x0000000709067290 */ /* 0x000fe40008ffe43f */
[----:B------:R-:W-:-:S04]  /*d390*/  IMAD.U32 R2, RZ, RZ, UR4 ;  /* 0x00000004ff027e24 */ /* 0x000fc8000f8e00ff */
[----:B------:R-:W-:Y:S01]  /*d3a0*/  IMAD.U32 R3, RZ, RZ, UR6 ;  /* 0x00000006ff037e24 */ /* 0x000fe2000f8e00ff */
[----:B------:R-:W-:Y:S02]  /*d3b0*/  ULDC.64 UR6, c[0x0][0xbe0] ;  /* 0x0002f80000067ab9 */ /* 0x000fe40000000a00 */
[----:B------:R-:W-:Y:S02]  /*d3c0*/  UISETP.NE.U32.AND UP1, UPT, UR6, URZ, UPT ;  /* 0x0000003f0600728c */ /* 0x000fe4000bf25070 */
[----:B------:R1:W5:Y:S02]  /*d3d0*/  @P1 LDG.E R13, desc[UR10][R2.64] ;  /* 0x0000000a020d1981 */ /* 0x000364000c1e1900 */
[----:B------:R-:W-:-:S06]  /*d3e0*/  UISETP.NE.AND.EX UP1, UPT, UR7, URZ, UPT, UP1 ;  /* 0x0000003f0700728c */ /* 0x000fcc000bf25310 */
[----:B------:R-:W-:-:S05]  /*d3f0*/  PLOP3.LUT P2, PT, PT, PT, UP1, 0x80, 0x0 ;  /* 0x000000000000781c */ /* 0x000fca0003f4f018 */
[----:B------:R-:W-:-:S04]  /*d400*/  @UP1 UIADD3 UR6, UP2, UR8, UR6, URZ ;  /* 0x0000000608061290 */ /* 0x000fc8000ff5e03f */
[----:B------:R-:W-:Y:S02]  /*d410*/  @UP1 UIADD3.X UR7, UR9, UR7, URZ, UP2, !UPT ;  /* 0x0000000709071290 */ /* 0x000fe400097fe43f */
[----:B------:R-:W-:-:S04]  /*d420*/  MOV R8, UR6 ;  /* 0x0000000600087c02 */ /* 0x000fc80008000f00 */
[----:B------:R-:W-:Y:S01]  /*d430*/  IMAD.U32 R9, RZ, RZ, UR7 ;  /* 0x00000007ff097e24 */ /* 0x000fe2000f8e00ff */
[----:B------:R-:W-:-:S04]  /*d440*/  ISETP.GE.AND P0, PT, R223, 0x80, PT ;  /* 0x00000080df00780c */ /* 0x000fc80003f06270 */
[----:B0-----:R1:W5:Y:S01]  /*d450*/  @P2 LDG.E R11, desc[UR10][R8.64] ;  /* 0x0000000a080b2981 */ /* 0x001362000c1e1900 */
[----:B------:R-:W-:Y:S08]  /*d460*/  @P2 BRA `(.L_x_292) ;  /* 0x0000000000142947 */ /* 0x000ff00003800000 */
[----:B------:R-:W-:Y:S05]  /*d470*/  @!P1 BRA `(.L_x_292) ;  /* 0x0000000000109947 */ /* 0x000fea0003800000 */
[----:B------:R-:W-:Y:S02]  /*d480*/  ULDC.64 UR6, c[0x0][0x208] ;  /* 0x0000820000067ab9 */ /* 0x000fe40000000a00 */
[----:B------:R-:W2:Y:S04]  /*d490*/  LDG.E R0, desc[UR6][R2.64] ;  /* 0x0000000602007981 */ /* 0x000ea8000c1e1900 */
[----:B-----5:R-:W2:Y:S02]  /*d4a0*/  LDG.E R11, desc[UR6][R2.64+0x4] ;  /* 0x00000406020b7981 */ /* 0x020ea4000c1e1900 */
[----:B--2---:R-:W-:-:S07]  /*d4b0*/  IMAD.IADD R11, R11, 0x1, -R0 ;  /* 0x000000010b0b7824 */ /* 0x004fce00078e0a00 */
.L_x_292:
[----:B------:R-:W-:Y:S01]  /*d4c0*/  R2UR UR7, R213 ;  /* 0x00000000d50772ca */ /* 0x000fe200000e0000 */
[----:B------:R-:W-:Y:S01]  /*d4d0*/  BSSY B1, `(.L_x_293) ;  /* 0x0000023000017945 */ /* 0x000fe20003800000 */
[----:B------:R-:W-:Y:S02]  /*d4e0*/  R2UR UR6, R214 ;  /* 0x00000000d60672ca */ /* 0x000fe400000e0000 */
[----:B------:R-:W-:Y:S02]  /*d4f0*/  R2UR UR4, R215 ;  /* 0x00000000d70472ca */ /* 0x000fe400000e0000 */
[----:B------:R-:W-:Y:S02]  /*d500*/  SHF.R.S32.HI R19, RZ, 0x1f, R18 ;  /* 0x0000001fff137819 */ /* 0x000fe40000011412 */
[----:B-----5:R-:W-:-:S05]  /*d510*/  SHF.R.S32.HI R4, RZ, 0x1f, R13 ;  /* 0x0000001fff047819 */ /* 0x020fca000001140d */
[----:B------:R-:W-:Y:S02]  /*d520*/  USHF.R.S32.HI UR7, URZ, 0x1f, UR7 ;  /* 0x0000001f3f077899 */ /* 0x000fe40008011407 */
[----:B------:R-:W-:Y:S02]  /*d530*/  USEL UR8, UR6, URZ, !UP0 ;  /* 0x0000003f06087287 */ /* 0x000fe4000c000000 */
[----:B------:R-:W-:Y:S01]  /*d540*/  USEL UR9, UR4, URZ, !UP0 ;  /* 0x0000003f04097287 */ /* 0x000fe2000c000000 */
[----:B------:R-:W-:Y:S11]  /*d550*/  @P0 BRA `(.L_x_294) ;  /* 0x0000000000680947 */ /* 0x000ff60003800000 */
[----:B------:R-:W0:Y:S02]  /*d560*/  S2R R0, SR_TID.X ;  /* 0x0000000000007919 */ /* 0x000e240000002100 */
[----:B0-----:R-:W-:-:S04]  /*d570*/  IMAD R0, R212, 0x80, R0 ;  /* 0x00000080d4007824 */ /* 0x001fc800078e0200 */
[----:B------:R-:W-:-:S05]  /*d580*/  VIADD R0, R0, 0xffffff80 ;  /* 0xffffff8000007836 */ /* 0x000fca0000000000 */
[----:B------:R-:W-:-:S13]  /*d590*/  ISETP.GE.AND P0, PT, R0, R11, PT ;  /* 0x0000000b0000720c */ /* 0x000fda0003f06270 */
[----:B------:R-:W-:Y:S05]  /*d5a0*/  @P0 BRA `(.L_x_294) ;  /* 0x0000000000540947 */ /* 0x000fea0003800000 */
[----:B------:R-:W-:Y:S01]  /*d5b0*/  R2UR UR6, R213 ;  /* 0x00000000d50672ca */ /* 0x000fe200000e0000 */
[----:B------:R-:W-:Y:S01]  /*d5c0*/  ULDC.64 UR10, c[0x0][0xb70] ;  /* 0x0002dc00000a7ab9 */ /* 0x000fe20000000a00 */
[C---:B-1----:R-:W-:Y:S01]  /*d5d0*/  IADD3 R2, P0, R0.reuse, R13, RZ ;  /* 0x0000000d00027210 */ /* 0x042fe20007f1e0ff */
[----:B------:R-:W-:Y:S02]  /*d5e0*/  UIMAD UR4, UR7, UR10, URZ ;  /* 0x0000000a070472a4 */ /* 0x000fe4000f8e023f */
[----:B------:R-:W-:Y:S01]  /*d5f0*/  IMAD.U32 R9, RZ, RZ, UR10 ;  /* 0x0000000aff097e24 */ /* 0x000fe2000f8e00ff */
[----:B------:R-:W-:Y:S01]  /*d600*/  ULDC.64 UR12, c[0x0][0x208] ;  /* 0x00008200000c7ab9 */ /* 0x000fe20000000a00 */
[----:B------:R-:W-:-:S06]  /*d610*/  LEA.HI.X.SX32 R3, R0, R4, 0x1, P0 ;  /* 0x0000000400037211 */ /* 0x000fcc00000f0eff */
[----:B------:R-:W-:Y:S02]  /*d620*/  UIMAD UR4, UR6, UR11, UR4 ;  /* 0x0000000b060472a4 */ /* 0x000fe4000f8e0204 */
[----:B------:R-:W-:Y:S01]  /*d630*/  IMAD.WIDE.U32 R2, R9, UR6, R2 ;  /* 0x0000000609027c25 */ /* 0x000fe2000f8e0002 */
[----:B------:R-:W-:Y:S02]  /*d640*/  ULDC.64 UR10, c[0x0][0xb78] ;  /* 0x0002de00000a7ab9 */ /* 0x000fe40000000a00 */
[----:B------:R-:W-:Y:S02]  /*d650*/  UIMAD UR6, UR9, UR10, URZ ;  /* 0x0000000a090672a4 */ /* 0x000fe4000f8e023f */
[----:B------:R-:W-:Y:S01]  /*d660*/  MOV R9, UR10 ;  /* 0x0000000a00097c02 */ /* 0x000fe20008000f00 */
[----:B------:R-:W-:Y:S01]  /*d670*/  VIADD R3, R3, UR4 ;  /* 0x0000000403037c36 */ /* 0x000fe20008000000 */
[----:B------:R-:W-:-:S03]  /*d680*/  UIMAD UR6, UR8, UR11, UR6 ;  /* 0x0000000b080672a4 */ /* 0x000fc6000f8e0206 */
[----:B------:R-:W-:Y:S01]  /*d690*/  IMAD.WIDE.U32 R2, R9, UR8, R2 ;  /* 0x0000000809027c25 */ /* 0x000fe2000f8e0002 */
[----:B------:R-:W-:-:S03]  /*d6a0*/  ULDC.64 UR10, c[0x0][0xb40] ;  /* 0x0002d000000a7ab9 */ /* 0x000fc60000000a00 */
[----:B------:R-:W-:Y:S01]  /*d6b0*/  VIADD R3, R3, UR6 ;  /* 0x0000000603037c36 */ /* 0x000fe20008000000 */
[----:B------:R-:W-:-:S04]  /*d6c0*/  LEA R8, P0, R2, UR10, 0x2 ;  /* 0x0000000a02087c11 */ /* 0x000fc8000f8010ff */
[----:B------:R-:W-:Y:S01]  /*d6d0*/  LEA.HI.X R9, R2, UR11, R3, 0x2, P0 ;  /* 0x0000000b02097c11 */ /* 0x000fe200080f1403 */
[----:B------:R-:W-:-:S05]  /*d6e0*/  IMAD.MOV.U32 R3, RZ, RZ, -0x800000 ;  /* 0xff800000ff037424 */ /* 0x000fca00078e00ff */
[----:B------:R0:W-:Y:S03]  /*d6f0*/  STG.E desc[UR12][R8.64], R3 ;  /* 0x0000000308007986 */ /* 0x0001e6000c10190c */
.L_x_294:
[----:B------:R-:W-:Y:S05]  /*d700*/  BSYNC B1 ;  /* 0x0000000000017941 */ /* 0x000fea0003800000 */
.L_x_293:
[----:B------:R-:W-:Y:S01]  /*d710*/  R2UR UR6, R213 ;  /* 0x00000000d50672ca */ /* 0x000fe200000e0000 */
[----:B------:R-:W-:Y:S01]  /*d720*/  ULDC.64 UR10, c[0x0][0xaa0] ;  /* 0x0002a800000a7ab9 */ /* 0x000fe20000000a00 */
[----:B------:R-:W-:Y:S01]  /*d730*/  IMAD R15, R212, -0x80, R11 ;  /* 0xffffff80d40f7824 */ /* 0x000fe200078e020b */
[----:B------:R-:W-:Y:S01]  /*d740*/  SHF.R.S32.HI R11, RZ, 0x1f, R22 ;  /* 0x0000001fff0b7819 */ /* 0x000fe20000011416 */
[----:B------:R-:W-:Y:S01]  /*d750*/  IMAD R0, R4, UR10, RZ ;  /* 0x0000000a04007c24 */ /* 0x000fe2000f8e02ff */
[----:B------:R-:W-:Y:S01]  /*d760*/  BSSY B1, `(.L_x_295) ;  /* 0x0000030000017945 */ /* 0x000fe20003800000 */
[----:B01----:R-:W-:Y:S01]  /*d770*/  IMAD.WIDE.U32 R2, R13, UR10, R18 ;  /* 0x0000000a0d027c25 */ /* 0x003fe2000f8e0012 */
[----:B------:R-:W-:-:S03]  /*d780*/  ISETP.GE.AND P2, PT, R22, R15, PT ;  /* 0x0000000f1600720c */ /* 0x000fc60003f46270 */
[----:B------:R-:W-:Y:S01]  /*d790*/  IMAD R13, R13, UR11, R0 ;  /* 0x0000000b0d0d7c24 */ /* 0x000fe2000f8e0200 */
[----:B------:R-:W-:Y:S01]  /*d7a0*/  ULDC.64 UR10, c[0x0][0xae0] ;  /* 0x0002b800000a7ab9 */ /* 0x000fe20000000a00 */
[C---:B------:R-:W-:Y:S01]  /*d7b0*/  VIADD R0, R22.reuse, 0x20 ;  /* 0x0000002016007836 */ /* 0x040fe20000000000 */
[----:B------:R-:W-:Y:S01]  /*d7c0*/  UIMAD UR4, UR7, UR10, URZ ;  /* 0x0000000a070472a4 */ /* 0x000fe2000f8e023f */
[----:B------:R-:W-:Y:S02]  /*d7d0*/  IMAD.IADD R3, R3, 0x1, R13 ;  /* 0x0000000103037824 */ /* 0x000fe400078e020d */
[----:B------:R-:W-:Y:S01]  /*d7e0*/  IMAD.U32 R9, RZ, RZ, UR10 ;  /* 0x0000000aff097e24 */ /* 0x000fe2000f8e00ff */
[----:B------:R-:W-:Y:S01]  /*d7f0*/  UIMAD UR4, UR6, UR11, UR4 ;  /* 0x0000000b060472a4 */ /* 0x000fe2000f8e0204 */
[----:B------:R-:W-:Y:S01]  /*d800*/  VIADD R4, R22, 0x40 ;  /* 0x0000004016047836 */ /* 0x000fe20000000000 */
[----:B------:R-:W-:Y:S01]  /*d810*/  ISETP.GE.AND P1, PT, R0, R15, PT ;  /* 0x0000000f0000720c */ /* 0x000fe20003f26270 */
[----:B------:R-:W-:Y:S01]  /*d820*/  IMAD.WIDE.U32 R2, R9, UR6, R2 ;  /* 0x0000000609027c25 */ /* 0x000fe2000f8e0002 */
[----:B------:R-:W-:-:S02]  /*d830*/  ULDC.64 UR6, c[0x0][0xae8] ;  /* 0x0002ba0000067ab9 */ /* 0x000fc40000000a00 */
[----:B------:R-:W-:Y:S01]  /*d840*/  ISETP.GE.AND P0, PT, R4, R15, PT ;  /* 0x0000000f0400720c */ /* 0x000fe20003f06270 */
[----:B------:R-:W-:Y:S01]  /*d850*/  IMAD.U32 R9, RZ, RZ, UR6 ;  /* 0x00000006ff097e24 */ /* 0x000fe2000f8e00ff */
[----:B------:R-:W-:Y:S01]  /*d860*/  IADD3 R3, R3, UR4, RZ ;  /* 0x0000000403037c10 */ /* 0x000fe2000fffe0ff */
[----:B------:R-:W-:Y:S01]  /*d870*/  UIMAD UR4, UR9, UR6, URZ ;  /* 0x00000006090472a4 */ /* 0x000fe2000f8e023f */
[----:B------:R-:W-:Y:S02]  /*d880*/  IMAD.MOV.U32 R10, RZ, RZ, R22 ;  /* 0x000000ffff0a7224 */ /* 0x000fe400078e0016 */
[----:B------:R-:W-:Y:S01]  /*d890*/  VIADD R0, R22, 0x60 ;  /* 0x0000006016007836 */ /* 0x000fe20000000000 */
[----:B------:R-:W-:Y:S02]  /*d8a0*/  UIMAD UR4, UR8, UR7, UR4 ;  /* 0x00000007080472a4 */ /* 0x000fe4000f8e0204 */
[----:B------:R-:W-:-:S04]  /*d8b0*/  IMAD.WIDE.U32 R8, R9, UR8, R2 ;  /* 0x0000000809087c25 */ /* 0x000fc8000f8e0002 */
[----:B------:R-:W-:-:S04]  /*d8c0*/  IMAD.WIDE R10, R212, 0x80, R10 ;  /* 0x00000080d40a7825 */ /* 0x000fc800078e020a */
[----:B------:R-:W-:Y:S01]  /*d8d0*/  VIADD R19, R9, UR4 ;  /* 0x0000000409137c36 */ /* 0x000fe20008000000 */
[----:B------:R-:W-:Y:S06]  /*d8e0*/  @P2 BRA `(.L_x_296) ;  /* 0x00000000005c2947 */ /* 0x000fec0003800000 */
[C---:B------:R-:W-:Y:S01]  /*d8f0*/  VIADD R2, R18.reuse, 0x40 ;  /* 0x0000004012027836 */ /* 0x040fe20000000000 */
[----:B------:R-:W-:Y:S01]  /*d900*/  ULDC UR4, c[0x0][0xa8c] ;  /* 0x0002a30000047ab9 */ /* 0x000fe20000000800 */
[C---:B------:R-:W-:Y:S01]  /*d910*/  VIADD R3, R18.reuse, 0x80 ;  /* 0x0000008012037836 */ /* 0x040fe20000000000 */
[----:B------:R-:W-:Y:S01]  /*d920*/  ULDC.64 UR6, c[0x0][0xad8] ;  /* 0x0002b60000067ab9 */ /* 0x000fe20000000a00 */
[----:B------:R-:W-:Y:S01]  /*d930*/  IADD3 R4, R18, 0xc0, RZ ;  /* 0x000000c012047810 */ /* 0x000fe20007ffe0ff */
[----:B------:R-:W-:Y:S01]  /*d940*/  IMAD R13, R11, UR6, RZ ;  /* 0x000000060b0d7c24 */ /* 0x000fe2000f8e02ff */
[----:B------:R-:W-:Y:S01]  /*d950*/  ISETP.GE.AND P4, PT, R2, UR4, PT ;  /* 0x0000000402007c0c */ /* 0x000fe2000bf86270 */
[----:B------:R-:W-:Y:S01]  /*d960*/  IMAD.MOV.U32 R2, RZ, RZ, R8 ;  /* 0x000000ffff027224 */ /* 0x000fe200078e0008 */
[----:B------:R-:W-:Y:S01]  /*d970*/  ISETP.GE.AND P5, PT, R3, UR4, PT ;  /* 0x0000000403007c0c */ /* 0x000fe2000bfa6270 */
[----:B------:R-:W-:Y:S01]  /*d980*/  IMAD.MOV.U32 R3, RZ, RZ, R19 ;  /* 0x000000ffff037224 */ /* 0x000fe200078e0013 */
[----:B------:R-:W-:Y:S01]  /*d990*/  ISETP.GE.AND P3, PT, R18, UR4, PT ;  /* 0x0000000412007c0c */ /* 0x000fe2000bf66270 */
[----:B------:R-:W-:Y:S01]  /*d9a0*/  IMAD R13, R10, UR7, R13 ;  /* 0x000000070a0d7c24 */ /* 0x000fe2000f8e020d */
[----:B------:R-:W-:Y:S01]  /*d9b0*/  ISETP.GE.AND P6, PT, R4, UR4, PT ;  /* 0x0000000404007c0c */ /* 0x000fe2000bfc6270 */
[----:B------:R-:W-:Y:S01]  /*d9c0*/  IMAD.WIDE.U32 R2, R10, UR6, R2 ;  /* 0x000000060a027c25 */ /* 0x000fe2000f8e0002 */
[----:B------:R-:W-:Y:S01]  /*d9d0*/  ULDC.64 UR6, c[0x0][0xa80] ;  /* 0x0002a00000067ab9 */ /* 0x000fe20000000a00 */
[----:B------:R-:W-:-:S02]  /*d9e0*/  ULDC.64 UR8, c[0x0][0x208] ;  /* 0x0000820000087ab9 */ /* 0x000fc40000000a00 */
[----:B------:R-:W-:Y:S01]  /*d9f0*/  IMAD.IADD R3, R3, 0x1, R13 ;  /* 0x0000000103037824 */ /* 0x000fe200078e020d */
[----:B------:R-:W-:-:S04]  /*da00*/  LEA R12, P2, R2, UR6, 0x1 ;  /* 0x00000006020c7c11 */ /* 0x000fc8000f8408ff */
[----:B------:R-:W-:-:S05]  /*da10*/  LEA.HI.X R13, R2, UR7, R3, 0x1, P2 ;  /* 0x00000007020d7c11 */ /* 0x000fca00090f0c03 */
[----:B------:R0:W-:Y:S04]  /*da20*/  @!P3 STG.E.128 desc[UR8][R12.64], RZ ;  /* 0x000000ff0c00b986 */ /* 0x0001e8000c101d08 */
[----:B------:R0:W-:Y:S04]  /*da30*/  @!P4 STG.E.128 desc[UR8][R12.64+0x80], RZ ;  /* 0x000080ff0c00c986 */ /* 0x0001e8000c101d08 */
[----:B------:R0:W-:Y:S04]  /*da40*/  @!P5 STG.E.128 desc[UR8][R12.64+0x100], RZ ;  /* 0x000100ff0c00d986 */ /* 0x0001e8000c101d08 */
[----:B------:R0:W-:Y:S02]  /*da50*/  @!P6 STG.E.128 desc[UR8][R12.64+0x180], RZ ;  /* 0x000180ff0c00e986 */ /* 0x0001e4000c101d08 */
.L_x_296:
[----:B------:R-:W-:Y:S05]  /*da60*/  BSYNC B1 ;  /* 0x0000000000017941 */ /* 0x000fea0003800000 */
.L_x_295:
[----:B------:R-:W-:Y:S01]  /*da70*/  BSSY B1, `(.L_x_297) ;  /* 0x000001c000017945 */ /* 0x000fe20003800000 */
[----:B------:R-:W-:-:S03]  /*da80*/  ISETP.GE.AND P2, PT, R0, R15, PT ;  /* 0x0000000f0000720c */ /* 0x000fc60003f46270 */
[----:B------:R-:W-:Y:S10]  /*da90*/  @P1 BRA `(.L_x_298) ;  /* 0x0000000000641947 */ /* 0x000ff40003800000 */
[----:B0-----:R-:W-:Y:S01]  /*daa0*/  IADD3 R13, P1, R10, 0x20, RZ ;  /* 0x000000200a0d7810 */ /* 0x001fe20007f3e0ff */
        /* <DEDUP_REMOVED lines=17> */
[----:B------:R-:W-:Y:S01]  /*dbc0*/  LEA R12, P1, R2, UR6, 0x1 ;  /* 0x00000006020c7c11 */ /* 0x000fe2000f8208ff */
[----:B------:R-:W-:-:S05]  /*dbd0*/  IMAD.IADD R3, R3, 0x1, R13 ;  /* 0x0000000103037824 */ /* 0x000fca00078e020d */
[----:B------:R-:W-:-:S05]  /*dbe0*/  LEA.HI.X R13, R2, UR7, R3, 0x1, P1 ;  /* 0x00000007020d7c11 */ /* 0x000fca00088f0c03 */
[----:B------:R1:W-:Y:S04]  /*dbf0*/  @!P3 STG.E.128 desc[UR8][R12.64], RZ ;  /* 0x000000ff0c00b986 */ /* 0x0003e8000c101d08 */
[----:B------:R1:W-:Y:S04]  /*dc00*/  @!P4 STG.E.128 desc[UR8][R12.64+0x80], RZ ;  /* 0x000080ff0c00c986 */ /* 0x0003e8000c101d08 */
[----:B------:R1:W-:Y:S04]  /*dc10*/  @!P5 STG.E.128 desc[UR8][R12.64+0x100], RZ ;  /* 0x000100ff0c00d986 */ /* 0x0003e8000c101d08 */
[----:B------:R1:W-:Y:S02]  /*dc20*/  @!P6 STG.E.128 desc[UR8][R12.64+0x180], RZ ;  /* 0x000180ff0c00e986 */ /* 0x0003e4000c101d08 */
.L_x_298:
[----:B------:R-:W-:Y:S05]  /*dc30*/  BSYNC B1 ;  /* 0x0000000000017941 */ /* 0x000fea0003800000 */
.L_x_297:
[----:B------:R-:W-:Y:S04]  /*dc40*/  BSSY B1, `(.L_x_299) ;  /* 0x000001b000017945 */ /* 0x000fe80003800000 */
[----:B------:R-:W-:Y:S05]  /*dc50*/  @P0 BRA `(.L_x_300) ;  /* 0x0000000000640947 */ /* 0x000fea0003800000 */
[----:B01----:R-:W-:Y:S01]  /*dc60*/  IADD3 R13, P0, R10, 0x40, RZ ;  /* 0x000000400a0d7810 */ /* 0x003fe20007f1e0ff */
[C---:B------:R-:W-:Y:S01]  /*dc70*/  VIADD R2, R18.reuse, 0x40 ;  /* 0x0000004012027836 */ /* 0x040fe20000000000 */
[----:B------:R-:W-:Y:S01]  /*dc80*/  ULDC UR4, c[0x0][0xa8c] ;  /* 0x0002a30000047ab9 */ /* 0x000fe20000000800 */
[----:B------:R-:W-:Y:S01]  /*dc90*/  VIADD R3, R18, 0x80 ;  /* 0x0000008012037836 */ /* 0x000fe20000000000 */
[----:B------:R-:W-:Y:S01]  /*dca0*/  IADD3.X R0, RZ, R11, RZ, P0, !PT ;  /* 0x0000000bff007210 */ /* 0x000fe200007fe4ff */
[----:B------:R-:W-:Y:S01]  /*dcb0*/  ULDC.64 UR6, c[0x0][0xad8] ;  /* 0x0002b60000067ab9 */ /* 0x000fe20000000a00 */
[----:B------:R-:W-:Y:S01]  /*dcc0*/  ISETP.GE.AND P3, PT, R2, UR4, PT ;  /* 0x0000000402007c0c */ /* 0x000fe2000bf66270 */
[----:B------:R-:W-:Y:S01]  /*dcd0*/  IMAD.MOV.U32 R2, RZ, RZ, R8 ;  /* 0x000000ffff027224 */ /* 0x000fe200078e0008 */
        /* <DEDUP_REMOVED lines=17> */
.L_x_300:
[----:B------:R-:W-:Y:S05]  /*ddf0*/  BSYNC B1 ;  /* 0x0000000000017941 */ /* 0x000fea0003800000 */
.L_x_299:
[----:B------:R-:W-:Y:S05]  /*de00*/  @P2 BRA `(.L_x_291) ;  /* 0x0000000000642947 */ /* 0x000fea0003800000 */
[----:B------:R-:W-:Y:S01]  /*de10*/  IADD3 R9, P0, R10, 0x60, RZ ;  /* 0x000000600a097810 */ /* 0x000fe20007f1e0ff */
[----:B------:R-:W-:Y:S01]  /*de20*/  VIADD R0, R18, 0x40 ;  /* 0x0000004012007836 */ /* 0x000fe20000000000 */
[----:B------:R-:W-:Y:S01]  /*de30*/  ULDC UR4, c[0x0][0xa8c] ;  /* 0x0002a30000047ab9 */ /* 0x000fe20000000800 */
[----:B------:R-:W-:Y:S01]  /*de40*/  MOV R3, R19 ;  /* 0x0000001300037202 */ /* 0x000fe20000000f00 */
[----:B------:R-:W-:Y:S01]  /*de50*/  ULDC.64 UR6, c[0x0][0xad8] ;  /* 0x0002b60000067ab9 */ /* 0x000fe20000000a00 */
[----:B------:R-:W-:Y:S01]  /*de60*/  IMAD.X R10, RZ, RZ, R11, P0 ;  /* 0x000000ffff0a7224 */ /* 0x000fe200000e060b */
[----:B------:R-:W-:Y:S01]  /*de70*/  ISETP.GE.AND P2, PT, R0, UR4, PT ;  /* 0x0000000400007c0c */ /* 0x000fe2000bf46270 */
[----:B------:R-:W-:Y:S01]  /*de80*/  IMAD.MOV.U32 R2, RZ, RZ, R8 ;  /* 0x000000ffff027224 */ /* 0x000fe200078e0008 */
[C---:B------:R-:W-:Y:S01]  /*de90*/  ISETP.GE.AND P1, PT, R18.reuse, UR4, PT ;  /* 0x0000000412007c0c */ /* 0x040fe2000bf26270 */
[----:B------:R-:W-:Y:S01]  /*dea0*/  VIADD R4, R18, 0x80 ;  /* 0x0000008012047836 */ /* 0x000fe20000000000 */
[----:B------:R-:W-:Y:S01]  /*deb0*/  ULDC.64 UR8, c[0x0][0x208] ;  /* 0x0000820000087ab9 */ /* 0x000fe20000000a00 */
[----:B------:R-:W-:-:S02]  /*dec0*/  IMAD R10, R10, UR6, RZ ;  /* 0x000000060a0a7c24 */ /* 0x000fc4000f8e02ff */
[----:B------:R-:W-:Y:S01]  /*ded0*/  VIADD R0, R18, 0xc0 ;  /* 0x000000c012007836 */ /* 0x000fe20000000000 */
[----:B------:R-:W-:Y:S01]  /*dee0*/  ISETP.GE.AND P3, PT, R4, UR4, PT ;  /* 0x0000000404007c0c */ /* 0x000fe2000bf66270 */
        /* <DEDUP_REMOVED lines=11> */
.L_x_291:
[----:B------:R-:W-:Y:S05]  /*dfa0*/  BSYNC B0 ;  /* 0x0000000000007941 */ /* 0x000fea0003800000 */
.L_x_282:
[----:B------:R-:W-:Y:S02]  /*dfb0*/  ULDC UR4, c[0x0][0xc14] ;  /* 0x0003050000047ab9 */ /* 0x000fe40000000800 */
[----:B------:R-:W-:-:S13]  /*dfc0*/  ISETP.GE.AND P0, PT, R7, UR4, PT ;  /* 0x0000000407007c0c */ /* 0x000fda000bf06270 */
[----:B------:R-:W-:Y:S05]  /*dfd0*/  @!P0 BRA `(.L_x_301) ;  /* 0xffffff2c00788947 */ /* 0x000fea000383ffff */
[----:B------:R-:W-:Y:S05]  /*dfe0*/  EXIT ;  /* 0x000000000000794d */ /* 0x000fea0003800000 */
.L_x_257:
[----:B------:R-:W-:-:S08]  /*dff0*/  NOP ;  /* 0x0000000000007918 */ /* 0x000fd00000000000 */
[----:B0-----:R-:W0:-:S00]  /*e000*/  USETMAXREG.DEALLOC.CTAPOOL 0x18 ;  /* 0x00000018000079c8 */ /* 0x001e0000080e0500 */
[----:B0-----:R-:W-:-:S06]  /*e010*/  LOP3.LUT R0, R0, 0x3, RZ, 0xc0, !PT ;  /* 0x0000000300007812 */ /* 0x001fcc00078ec0ff */
[----:B------:R-:W0:Y:S02]  /*e020*/  SHFL.IDX PT, R0, R0, RZ, 0x1f ;  /* 0x00001fff00007589 */ /* 0x000e2400000e0000 */
[----:B0-----:R-:W-:-:S13]  /*e030*/  ISETP.NE.AND P0, PT, R0, RZ, PT ;  /* 0x000000ff0000720c */ /* 0x001fda0003f05270 */
[----:B------:R-:W-:Y:S05]  /*e040*/  @P0 EXIT ;  /* 0x000000000000094d */ /* 0x000fea0003800000 */
[----:B------:R-:W0:Y:S01]  /*e050*/  S2R R2, SR_TID.X ;  /* 0x0000000000027919 */ /* 0x000e220000002100 */
[----:B------:R-:W-:Y:S01]  /*e060*/  LOP3.LUT R4, R4, 0xffffffdf, RZ, 0xc0, !PT ;  /* 0xffffffdf04047812 */ /* 0x000fe200078ec0ff */
[----:B------:R-:W-:Y:S01]  /*e070*/  ULDC UR5, c[0x0][0xc14] ;  /* 0x0003050000057ab9 */ /* 0x000fe20000000800 */
[----:B------:R-:W-:Y:S01]  /*e080*/  MOV R0, RZ ;  /* 0x000000ff00007202 */ /* 0x000fe20000000f00 */
[----:B------:R-:W-:Y:S01]  /*e090*/  ULDC.64 UR6, c[0x0][0x208] ;  /* 0x0000820000067ab9 */ /* 0x000fe20000000a00 */
[----:B------:R-:W-:Y:S01]  /*e0a0*/  ULDC UR4, c[0x0][0xc10] ;  /* 0x0003040000047ab9 */ /* 0x000fe20000000800 */
[----:B0-----:R-:W-:-:S04]  /*e0b0*/  LOP3.LUT R8, R2, 0x1f, RZ, 0xc0, !PT ;  /* 0x0000001f02087812 */ /* 0x001fc800078ec0ff */
[----:B------:R-:W-:-:S13]  /*e0c0*/  ISETP.NE.AND P0, PT, R8, 0x1f, PT ;  /* 0x0000001f0800780c */ /* 0x000fda0003f05270 */
[----:B------:R-:W-:Y:S02]  /*e0d0*/  @P0 LOP3.LUT R4, R4, 0x20, RZ, 0xfc, !PT ;  /* 0x0000002004040812 */ /* 0x000fe400078efcff */
[----:B------:R-:W-:-:S13]  /*e0e0*/  ISETP.GE.OR P0, PT, R8, UR5, !P0 ;  /* 0x0000000508007c0c */ /* 0x000fda000c706670 */
[----:B------:R-:W0:Y:S02]  /*e0f0*/  @!P0 LDC.64 R2, c[0x0][0xc58] ;  /* 0x00031600ff028b82 */ /* 0x000e240000000a00 */
[----:B0-----:R-:W-:-:S05]  /*e100*/  @!P0 IMAD.WIDE.U32 R2, R8, 0x4, R2 ;  /* 0x0000000408028825 */ /* 0x001fca00078e0002 */
[----:B------:R-:W2:Y:S01]  /*e110*/  @!P0 LDG.E R0, desc[UR6][R2.64] ;  /* 0x0000000602008981 */ /* 0x000ea2000c1e1900 */
[C---:B------:R-:W-:Y:S01]  /*e120*/  ISETP.NE.AND P1, PT, R8.reuse, RZ, PT ;  /* 0x000000ff0800720c */ /* 0x040fe20003f25270 */
[----:B------:R-:W0:Y:S01]  /*e130*/  S2UR UR6, SR_CTAID.X ;  /* 0x00000000000679c3 */ /* 0x000e220000002500 */
[----:B------:R-:W-:Y:S01]  /*e140*/  ISETP.GE.U32.AND P0, PT, R8, 0x2, PT ;  /* 0x000000020800780c */ /* 0x000fe20003f06070 */
[----:B------:R-:W-:Y:S01]  /*e150*/  IMAD.MOV.U32 R19, RZ, RZ, RZ ;  /* 0x000000ffff137224 */ /* 0x000fe200078e00ff */
[----:B------:R-:W-:Y:S02]  /*e160*/  LOP3.LUT R4, R4, 0xfffffffe, RZ, 0xc0, !PT ;  /* 0xfffffffe04047812 */ /* 0x000fe400078ec0ff */
[----:B------:R-:W-:-:S07]  /*e170*/  MOV R16, RZ ;  /* 0x000000ff00107202 */ /* 0x000fce0000000f00 */
[----:B------:R-:W-:-:S04]  /*e180*/  @P1 LOP3.LUT R4, R4, 0x1, RZ, 0xfc, !PT ;  /* 0x0000000104041812 */ /* 0x000fc800078efcff */
[----:B------:R-:W-:-:S04]  /*e190*/  LOP3.LUT R4, R4, 0xffffffef, RZ, 0xc0, !PT ;  /* 0xffffffef04047812 */ /* 0x000fc800078ec0ff */
[----:B------:R-:W-:-:S04]  /*e1a0*/  @P0 LOP3.LUT R4, R4, 0x10, RZ, 0xfc, !PT ;  /* 0x0000001004040812 */ /* 0x000fc800078efcff */
[----:B------:R-:W-:Y:S01]  /*e1b0*/  LOP3.LUT R4, R4, 0xfffffff7, RZ, 0xc0, !PT ;  /* 0xfffffff704047812 */ /* 0x000fe200078ec0ff */
[----:B--2---:R-:W1:Y:S02]  /*e1c0*/  SHFL.UP PT, R5, R0, 0x1, RZ ;  /* 0x0420000000057989 */ /* 0x004e6400000e00ff */
[----:B-1----:R-:W-:-:S05]  /*e1d0*/  SEL R5, R5, RZ, P1 ;  /* 0x000000ff05057207 */ /* 0x002fca0000800000 */
[----:B------:R-:W-:-:S05]  /*e1e0*/  IMAD.IADD R5, R0, 0x1, R5 ;  /* 0x0000000100057824 */ /* 0x000fca00078e0205 */
[----:B------:R-:W1:Y:S02]  /*e1f0*/  SHFL.UP PT, R6, R5, 0x2, RZ ;  /* 0x0440000005067989 */ /* 0x000e6400000e00ff */
[----:B-1----:R-:W-:Y:S02]  /*e200*/  SEL R6, R6, RZ, P0 ;  /* 0x000000ff06067207 */ /* 0x002fe40000000000 */
[----:B------:R-:W-:-:S03]  /*e210*/  ISETP.GE.U32.AND P0, PT, R8, 0x4, PT ;  /* 0x000000040800780c */ /* 0x000fc60003f06070 */
[----:B------:R-:W-:-:S05]  /*e220*/  IMAD.IADD R6, R5, 0x1, R6 ;  /* 0x0000000105067824 */ /* 0x000fca00078e0206 */
[----:B------:R-:W1:Y:S05]  /*e230*/  SHFL.UP PT, R7, R6, 0x4, RZ ;  /* 0x0480000006077989 */ /* 0x000e6a00000e00ff */
[----:B------:R-:W-:-:S04]  /*e240*/  @P0 LOP3.LUT R4, R4, 0x8, RZ, 0xfc, !PT ;  /* 0x0000000804040812 */ /* 0x000fc800078efcff */
[----:B------:R-:W-:Y:S02]  /*e250*/  LOP3.LUT R4, R4, 0xfffffffb, RZ, 0xc0, !PT ;  /* 0xfffffffb04047812 */ /* 0x000fe400078ec0ff */
        /* <DEDUP_REMOVED lines=10> */
[----:B------:R-:W-:Y:S02]  /*e300*/  @P0 LOP3.LUT R4, R4, 0x2, RZ, 0xfc, !PT ;  /* 0x0000000204040812 */ /* 0x000fe400078efcff */
[----:B-1----:R-:W-:-:S05]  /*e310*/  SEL R2, R2, RZ, P0 ;  /* 0x000000ff02027207 */ /* 0x002fca0000000000 */
[----:B------:R-:W-:-:S05]  /*e320*/  IMAD.IADD R2, R3, 0x1, R2 ;  /* 0x0000000103027824 */ /* 0x000fca00078e0202 */
[----:B------:R-:W1:Y:S02]  /*e330*/  SHFL.IDX PT, R5, R2, 0x1f, 0x1f ;  /* 0x03e01f0002057f89 */ /* 0x000e6400000e0000 */
[----:B-1----:R-:W-:-:S04]  /*e340*/  IMAD R5, R5, UR4, RZ ;  /* 0x0000000405057c24 */ /* 0x002fc8000f8e02ff */
[----:B------:R-:W-:Y:S01]  /*e350*/  IMAD.MOV.U32 R6, RZ, RZ, R5 ;  /* 0x000000ffff067224 */ /* 0x000fe200078e0005 */
[----:B0-----:R-:W-:-:S13]  /*e360*/  ISETP.GT.AND P0, PT, R5, UR6, PT ;  /* 0x0000000605007c0c */ /* 0x001fda000bf04270 */
[----:B------:R-:W-:Y:S05]  /*e370*/  @P0 BRA `(.L_x_302) ;  /* 0x0000000000c40947 */ /* 0x000fea0003800000 */
[----:B------:R-:W-:Y:S01]  /*e380*/  IMAD.MOV.U32 R5, RZ, RZ, R6 ;  /* 0x000000ffff057224 */ /* 0x000fe200078e0006 */
[----:B------:R-:W-:Y:S01]  /*e390*/  ULDC UR5, c[0x0][0xc14] ;  /* 0x0003050000057ab9 */ /* 0x000fe20000000800 */
[----:B------:R-:W-:Y:S01]  /*e3a0*/  IMAD.MOV.U32 R19, RZ, RZ, RZ ;  /* 0x000000ffff137224 */ /* 0x000fe200078e00ff */
[----:B------:R-:W-:Y:S01]  /*e3b0*/  ULDC UR7, c[0x0][0xc14] ;  /* 0x0003050000077ab9 */ /* 0x000fe20000000800 */
[----:B------:R-:W-:-:S05]  /*e3c0*/  ULDC UR4, c[0x0][0xc10] ;  /* 0x0003040000047ab9 */ /* 0x000fca0000000800 */
.L_x_306:
[----:B------:R-:W-:Y:S01]  /*e3d0*/  VIADD R0, R19, 0x1f ;  /* 0x0000001f13007836 */ /* 0x000fe20000000000 */
[----:B------:R-:W-:-:S04]  /*e3e0*/  MOV R19, UR7 ;  /* 0x0000000700137c02 */ /* 0x000fc80008000f00 */
[----:B------:R-:W-:-:S13]  /*e3f0*/  ISETP.GE.AND P0, PT, R0, UR5, PT ;  /* 0x0000000500007c0c */ /* 0x000fda000bf06270 */
[----:B------:R-:W-:Y:S05]  /*e400*/  @P0 BRA `(.L_x_303) ;  /* 0x0000000400440947 */ /* 0x000fea0003800000 */
[----:B------:R-:W0:Y:S01]  /*e410*/  S2R R2, SR_TID.X ;  /* 0x0000000000027919 */ /* 0x000e220000002100 */
[----:B------:R-:W-:Y:S01]  /*e420*/  IMAD.MOV.U32 R19, RZ, RZ, R0 ;  /* 0x000000ffff137224 */ /* 0x000fe200078e0000 */
[----:B------:R-:W-:Y:S01]  /*e430*/  BSSY B0, `(.L_x_304) ;  /* 0x000000b000007945 */ /* 0x000fe20003800000 */
[----:B------:R-:W-:Y:S01]  /*e440*/  IMAD.MOV.U32 R0, RZ, RZ, RZ ;  /* 0x000000ffff007224 */ /* 0x000fe200078e00ff */
[----:B0-----:R-:W-:-:S04]  /*e450*/  LOP3.LUT R8, R2, 0x1f, RZ, 0xc0, !PT ;  /* 0x0000001f02087812 */ /* 0x001fc800078ec0ff */
[C---:B------:R-:W-:Y:S01]  /*e460*/  ISETP.NE.AND P1, PT, R8.reuse, 0x1f, PT ;  /* 0x0000001f0800780c */ /* 0x040fe20003f25270 */
[----:B------:R-:W-:-:S05]  /*e470*/  IMAD.IADD R7, R8, 0x1, R19 ;  /* 0x0000000108077824 */ /* 0x000fca00078e0213 */
[----:B------:R-:W-:-:S13]  /*e480*/  ISETP.GE.OR P0, PT, R7, UR5, !P1 ;  /* 0x0000000507007c0c */ /* 0x000fda000cf06670 */
[----:B------:R-:W-:Y:S05]  /*e490*/  @P0 BRA `(.L_x_305) ;  /* 0x0000000000100947 */ /* 0x000fea0003800000 */
[----:B------:R-:W0:Y:S01]  /*e4a0*/  LDC.64 R2, c[0x0][0xc58] ;  /* 0x00031600ff027b82 */ /* 0x000e220000000a00 */
[----:B------:R-:W-:Y:S01]  /*e4b0*/  ULDC.64 UR8, c[0x0][0x208] ;  /* 0x0000820000087ab9 */ /* 0x000fe20000000a00 */
[----:B0-----:R-:W-:-:S05]  /*e4c0*/  IMAD.WIDE R2, R7, 0x4, R2 ;  /* 0x0000000407027825 */ /* 0x001fca00078e0202 */
[----:B------:R0:W5:Y:S02]  /*e4d0*/  LDG.E R0, desc[UR8][R2.64] ;  /* 0x0000000802007981 */ /* 0x000164000c1e1900 */
.L_x_305:
[----:B------:R-:W-:Y:S05]  /*e4e0*/  BSYNC B0 ;  /* 0x0000000000007941 */ /* 0x000fea0003800000 */
.L_x_304:
[----:B0----5:R-:W0:Y:S01]  /*e4f0*/  SHFL.UP PT, R2, R0, 0x1, RZ ;  /* 0x0420000000027989 */ /* 0x021e2200000e00ff */
[C---:B------:R-:W-:Y:S02]  /*e500*/  ISETP.NE.AND P0, PT, R8.reuse, RZ, PT ;  /* 0x000000ff0800720c */ /* 0x040fe40003f05270 */
[----:B------:R-:W-:Y:S02]  /*e510*/  ISETP.GE.U32.AND P1, PT, R8, 0x2, PT ;  /* 0x000000020800780c */ /* 0x000fe40003f26070 */
[----:B0-----:R-:W-:Y:S02]  /*e520*/  SEL R3, R2, RZ, P0 ;  /* 0x000000ff02037207 */ /* 0x001fe40000000000 */
[----:B------:R-:W-:-:S03]  /*e530*/  ISETP.GE.U32.AND P0, PT, R8, 0x4, PT ;  /* 0x000000040800780c */ /* 0x000fc60003f06070 */
[----:B------:R-:W-:-:S05]  /*e540*/  IMAD.IADD R3, R0, 0x1, R3 ;  /* 0x0000000100037824 */ /* 0x000fca00078e0203 */
[----:B------:R-:W0:Y:S02]  /*e550*/  SHFL.UP PT, R2, R3, 0x2, RZ ;  /* 0x0440000003027989 */ /* 0x000e2400000e00ff */
[----:B0-----:R-:W-:Y:S02]  /*e560*/  SEL R2, R2, RZ, P1 ;  /* 0x000000ff02027207 */ /* 0x001fe40000800000 */
[----:B------:R-:W-:-:S03]  /*e570*/  ISETP.GE.U32.AND P1, PT, R8, 0x8, PT ;  /* 0x000000080800780c */ /* 0x000fc60003f26070 */
[----:B------:R-:W-:-:S05]  /*e580*/  IMAD.IADD R2, R3, 0x1, R2 ;  /* 0x0000000103027824 */ /* 0x000fca00078e0202 */
[----:B------:R-:W0:Y:S02]  /*e590*/  SHFL.UP PT, R6, R2, 0x4, RZ ;  /* 0x0480000002067989 */ /* 0x000e2400000e00ff */
[----:B0-----:R-:W-:Y:S02]  /*e5a0*/  SEL R7, R6, RZ, P0 ;  /* 0x000000ff06077207 */ /* 0x001fe40000000000 */
[----:B------:R-:W-:Y:S02]  /*e5b0*/  ISETP.GE.U32.AND P0, PT, R8, 0x10, PT ;  /* 0x000000100800780c */ /* 0x000fe40003f06070 */
[----:B------:R-:W-:-:S05]  /*e5c0*/  IADD3 R7, R2, R7, RZ ;  /* 0x0000000702077210 */ /* 0x000fca0007ffe0ff */
[----:B------:R-:W0:Y:S02]  /*e5d0*/  SHFL.UP PT, R6, R7, 0x8, RZ ;  /* 0x0500000007067989 */ /* 0x000e2400000e00ff */
[----:B0-----:R-:W-:-:S05]  /*e5e0*/  SEL R6, R6, RZ, P1 ;  /* 0x000000ff06067207 */ /* 0x001fca0000800000 */
[----:B------:R-:W-:-:S05]  /*e5f0*/  IMAD.IADD R6, R7, 0x1, R6 ;  /* 0x0000000107067824 */ /* 0x000fca00078e0206 */
[----:B------:R-:W0:Y:S02]  /*e600*/  SHFL.UP PT, R8, R6, 0x10, RZ ;  /* 0x0600000006087989 */ /* 0x000e2400000e00ff */
[----:B0-----:R-:W-:-:S05]  /*e610*/  SEL R9, R8, RZ, P0 ;  /* 0x000000ff08097207 */ /* 0x001fca0000000000 */
[----:B------:R-:W-:-:S05]  /*e620*/  IMAD.IADD R9, R6, 0x1, R9 ;  /* 0x0000000106097824 */ /* 0x000fca00078e0209 */
[----:B------:R-:W0:Y:S02]  /*e630*/  SHFL.IDX PT, R3, R9, 0x1f, 0x1f ;  /* 0x03e01f0009037f89 */ /* 0x000e2400000e0000 */
[----:B0-----:R-:W-:-:S04]  /*e640*/  IMAD R6, R3, UR4, RZ ;  /* 0x0000000403067c24 */ /* 0x001fc8000f8e02ff */
[----:B------:R-:W-:-:S05]  /*e650*/  IMAD.IADD R5, R6, 0x1, R5 ;  /* 0x0000000106057824 */ /* 0x000fca00078e0205 */
[----:B------:R-:W-:-:S13]  /*e660*/  ISETP.GT.AND P0, PT, R5, UR6, PT ;  /* 0x0000000605007c0c */ /* 0x000fda000bf04270 */
[----:B------:R-:W-:Y:S05]  /*e670*/  @!P0 BRA `(.L_x_306) ;  /* 0xfffffffc00548947 */ /* 0x000fea000383ffff */
[----:B------:R-:W-:-:S07]  /*e680*/  IMAD.MOV.U32 R2, RZ, RZ, R9 ;  /* 0x000000ffff027224 */ /* 0x000fce00078e0009 */
.L_x_302:
[----:B------:R-:W-:-:S04]  /*e690*/  IMAD.IADD R7, R5, 0x1, -R6 ;  /* 0x0000000105077824 */ /* 0x000fc800078e0a06 */
[----:B------:R-:W-:-:S05]  /*e6a0*/  IMAD R3, R2, UR4, R7 ;  /* 0x0000000402037c24 */ /* 0x000fca000f8e0207 */
[----:B------:R-:W-:-:S13]  /*e6b0*/  ISETP.GT.AND P0, PT, R3, UR6, PT ;  /* 0x0000000603007c0c */ /* 0x000fda000bf04270 */
[----:B------:R-:W-:-:S04]  /*e6c0*/  VOTE.ANY R8, PT, !P0 ;  /* 0x0000000000087806 */ /* 0x000fc800040e0100 */
[----:B------:R-:W0:Y:S01]  /*e6d0*/  POPC R5, R8 ;  /* 0x0000000800057309 */ /* 0x000e220000000000 */
[----:B------:R-:W-:Y:S01]  /*e6e0*/  ISETP.NE.AND P0, PT, R8, RZ, PT ;  /* 0x000000ff0800720c */ /* 0x000fe20003f05270 */
[----:B0-----:R-:W0:Y:S02]  /*e6f0*/  SHFL.IDX PT, R0, R0, R5, 0x1f ;  /* 0x00001f0500007589 */ /* 0x001e2400000e0000 */
[----:B0-----:R-:W-:-:S04]  /*e700*/  IABS R6, R0 ;  /* 0x0000000000067213 */ /* 0x001fc80000000000 */
[----:B------:R-:W0:Y:S08]  /*e710*/  I2F.RP R9, R6 ;  /* 0x0000000600097306 */ /* 0x000e300000209400 */
[----:B0-----:R-:W0:Y:S02]  /*e720*/  MUFU.RCP R9, R9 ;  /* 0x0000000900097308 */ /* 0x001e240000001000 */
[----:B0-----:R-:W-:-:S06]  /*e730*/  IADD3 R3, R9, 0xffffffe, RZ ;  /* 0x0ffffffe09037810 */ /* 0x001fcc0007ffe0ff */
[----:B------:R-:W0:Y:S02]  /*e740*/  F2I.FTZ.U32.TRUNC.NTZ R3, R3 ;  /* 0x0000000300037305 */ /* 0x000e24000021f000 */
[----:B0-----:R-:W-:Y:S01]  /*e750*/  IMAD.MOV R11, RZ, RZ, -R3 ;  /* 0x000000ffff0b7224 */ /* 0x001fe200078e0a03 */
[----:B------:R-:W-:Y:S06]  /*e760*/  @!P0 BRA `(.L_x_307) ;  /* 0x0000000000088947 */ /* 0x000fec0003800000 */
[----:B------:R-:W-:-:S05]  /*e770*/  VIADD R9, R5, 0xffffffff ;  /* 0xffffffff05097836 */ /* 0x000fca0000000000 */
[----:B------:R0:W1:Y:S02]  /*e780*/  SHFL.IDX PT, R16, R2, R9, 0x1f ;  /* 0x00001f0902107589 */ /* 0x00006400000e0000 */
.L_x_307:
[----:B-1----:R-:W-:Y:S02]  /*e790*/  IMAD R16, R16, UR4, R7 ;  /* 0x0000000410107c24 */ /* 0x002fe4000f8e0207 */
[----:B------:R-:W-:Y:S02]  /*e7a0*/  IMAD R7, R11, R6, RZ ;  /* 0x000000060b077224 */ /* 0x000fe400078e02ff */
[----:B0-----:R-:W-:Y:S01]  /*e7b0*/  IMAD.MOV.U32 R2, RZ, RZ, RZ ;  /* 0x000000ffff027224 */ /* 0x001fe200078e00ff */
[----:B------:R-:W-:Y:S01]  /*e7c0*/  IADD3 R17, -R16, UR6, RZ ;  /* 0x0000000610117c10 */ /* 0x000fe2000fffe1ff */
[----:B------:R-:W-:Y:S02]  /*e7d0*/  IMAD.IADD R19, R5, 0x1, R19 ;  /* 0x0000000105137824 */ /* 0x000fe400078e0213 */
[----:B------:R-:W-:Y:S01]  /*e7e0*/  IMAD.HI.U32 R2, R3, R7, R2 ;  /* 0x0000000703027227 */ /* 0x000fe200078e0002 */
[----:B------:R-:W-:Y:S02]  /*e7f0*/  IABS R7, R0 ;  /* 0x0000000000077213 */ /* 0x000fe40000000000 */
[----:B------:R-:W-:-:S03]  /*e800*/  IABS R3, R17 ;  /* 0x0000001100037213 */ /* 0x000fc60000000000 */
[----:B------:R-:W-:Y:S02]  /*e810*/  IMAD.MOV R7, RZ, RZ, -R7 ;  /* 0x000000ffff077224 */ /* 0x000fe400078e0a07 */
[----:B------:R-:W-:-:S04]  /*e820*/  IMAD.HI.U32 R2, R2, R3, RZ ;  /* 0x0000000302027227 */ /* 0x000fc800078e00ff */
[----:B------:R-:W-:-:S05]  /*e830*/  IMAD R3, R2, R7, R3 ;  /* 0x0000000702037224 */ /* 0x000fca00078e0203 */
[----:B------:R-:W-:-:S13]  /*e840*/  ISETP.GT.U32.AND P0, PT, R6, R3, PT ;  /* 0x000000030600720c */ /* 0x000fda0003f04070 */
[----:B------:R-:W-:Y:S01]  /*e850*/  @!P0 IADD3 R3, R3, -R6, RZ ;  /* 0x8000000603038210 */ /* 0x000fe20007ffe0ff */
[----:B------:R-:W-:-:S03]  /*e860*/  @!P0 VIADD R2, R2, 0x1 ;  /* 0x0000000102028836 */ /* 0x000fc60000000000 */
[----:B------:R-:W-:Y:S02]  /*e870*/  ISETP.GE.U32.AND P0, PT, R3, R6, PT ;  /* 0x000000060300720c */ /* 0x000fe40003f06070 */
[----:B------:R-:W-:-:S11]  /*e880*/  LOP3.LUT R3, R17, R0, RZ, 0x3c, !PT ;  /* 0x0000000011037212 */ /* 0x000fd600078e3cff */
[----:B------:R-:W-:Y:S01]  /*e890*/  @P0 VIADD R2, R2, 0x1 ;  /* 0x0000000102020836 */ /* 0x000fe20000000000 */
[----:B------:R-:W-:-:S13]  /*e8a0*/  ISETP.GE.AND P0, PT, R3, RZ, PT ;  /* 0x000000ff0300720c */ /* 0x000fda0003f06270 */
[----:B------:R-:W-:Y:S01]  /*e8b0*/  @!P0 IMAD.MOV R2, RZ, RZ, -R2 ;  /* 0x000000ffff028224 */ /* 0x000fe200078e0a02 */
[----:B------:R-:W-:-:S13]  /*e8c0*/  ISETP.NE.AND P0, PT, R0, RZ, PT ;  /* 0x000000ff0000720c */ /* 0x000fda0003f05270 */
[----:B------:R-:W-:-:S05]  /*e8d0*/  @!P0 LOP3.LUT R2, RZ, R0, RZ, 0x33, !PT ;  /* 0x00000000ff028212 */ /* 0x000fca00078e33ff */
[--C-:B------:R-:W-:Y:S02]  /*e8e0*/  IMAD.MOV R3, RZ, RZ, -R2.reuse ;  /* 0x000000ffff037224 */ /* 0x100fe400078e0a02 */
[----:B------:R-:W-:Y:S02]  /*e8f0*/  IMAD.MOV.U32 R18, RZ, RZ, R2 ;  /* 0x000000ffff127224 */ /* 0x000fe400078e0002 */
[----:B------:R-:W-:Y:S01]  /*e900*/  IMAD R17, R0, R3, R17 ;  /* 0x0000000300117224 */ /* 0x000fe200078e0211 */
[----:B------:R-:W-:Y:S06]  /*e910*/  BRA `(.L_x_308) ;  /* 0x00000000000c7947 */ /* 0x000fec0003800000 */
.L_x_303:
[----:B------:R-:W-:Y:S01]  /*e920*/  MOV R17, RZ ;  /* 0x000000ff00117202 */ /* 0x000fe20000000f00 */
[----:B------:R-:W-:Y:S02]  /*e930*/  IMAD.U32 R16, RZ, RZ, UR6 ;  /* 0x00000006ff107e24 */ /* 0x000fe4000f8e00ff */
[----:B------:R-:W-:-:S07]  /*e940*/  IMAD.MOV.U32 R18, RZ, RZ, RZ ;  /* 0x000000ffff127224 */ /* 0x000fce00078e00ff */
.L_x_308:
[----:B------:R-:W0:Y:S01]  /*e950*/  S2R R0, SR_TID.X ;  /* 0x0000000000007919 */ /* 0x000e220000002100 */
[----:B------:R-:W-:Y:S01]  /*e960*/  STL [R1+0x28], RZ ;  /* 0x000028ff01007387 */ /* 0x000fe20000100800 */
[----:B0-----:R-:W-:-:S04]  /*e970*/  LOP3.LUT R0, R0, 0x1f, RZ, 0xc0, !PT ;  /* 0x0000001f00007812 */ /* 0x001fc800078ec0ff */
[----:B------:R-:W-:-:S13]  /*e980*/  ISETP.NE.AND P0, PT, R0, RZ, PT ;  /* 0x000000ff0000720c */ /* 0x000fda0003f05270 */
[----:B------:R-:W0:Y:S01]  /*e990*/  @!P0 S2R R3, SR_CgaCtaId ;  /* 0x0000000000038919 */ /* 0x000e220000008800 */
[----:B------:R-:W-:-:S04]  /*e9a0*/  @!P0 MOV R0, 0x400 ;  /* 0x0000040000008802 */ /* 0x000fc80000000f00 */
[----:B0-----:R-:W-:-:S05]  /*e9b0*/  @!P0 LEA R0, R3, R0, 0x18 ;  /* 0x0000000003008211 */ /* 0x001fca00078ec0ff */
[----:B------:R0:W-:Y:S01]  /*e9c0*/  @!P0 STS.128 [R0+0x388d0], R16 ;  /* 0x0388d01000008388 */ /* 0x0001e20000000c00 */
[----:B------:R-:W-:Y:S06]  /*e9d0*/  BAR.ARV 0x5, 0x120 ;  /* 0x0144800000007b1d */ /* 0x000fec0000002000 */
[----:B------:R-:W-:Y:S01]  /*e9e0*/  ISETP.GE.AND P0, PT, R19, UR5, PT ;  /* 0x0000000513007c0c */ /* 0x000fe2000bf06270 */
[----:B0-----:R-:W-:-:S05]  /*e9f0*/  IMAD.MOV.U32 R0, RZ, RZ, 0x1 ;  /* 0x00000001ff007424 */ /* 0x001fca00078e00ff */
[----:B------:R0:W-:Y:S04]  /*ea00*/  STL [R1+0x8], R0 ;  /* 0x0000080001007387 */ /* 0x0001e80000100800 */
[----:B------:R0:W-:Y:S03]  /*ea10*/  STL [R1], RZ ;  /* 0x000000ff01007387 */ /* 0x0001e60000100800 */
[----:B------:R-:W-:Y:S05]  /*ea20*/  @P0 BRA `(.L_x_309) ;  /* 0x0000004400140947 */ /* 0x000fea0003800000 */
[----:B0-----:R-:W-:Y:S01]  /*ea30*/  IMAD.MOV.U32 R0, RZ, RZ, 0x1 ;  /* 0x00000001ff007424 */ /* 0x001fe200078e00ff */
[----:B------:R0:W-:Y:S01]  /*ea40*/  STL [R1], RZ ;  /* 0x000000ff01007387 */ /* 0x0001e20000100800 */
[----:B------:R-:W-:Y:S01]  /*ea50*/  ULDC UR38, c[0x0][0xc] ;  /* 0x0000030000267ab9 */ /* 0x000fe20000000800 */
[----:B------:R-:W-:Y:S02]  /*ea60*/  ULDC.64 UR36, c[0x0][0x198] ;  /* 0x0000660000247ab9 */ /* 0x000fe40000000a00 */
[----:B------:R0:W-:Y:S04]  /*ea70*/  STL [R1+0x8], R0 ;  /* 0x0000080001007387 */ /* 0x0001e80000100800 */
[----:B------:R0:W-:Y:S02]  /*ea80*/  STL [R1+0x28], RZ ;  /* 0x000028ff01007387 */ /* 0x0001e40000100800 */
.L_x_375:
[----:B-1----:R-:W1:Y:S01]  /*ea90*/  LDC.64 R2, c[0x0][0xc60] ;  /* 0x00031800ff027b82 */ /* 0x002e620000000a00 */
[----:B------:R-:W-:Y:S01]  /*eaa0*/  ULDC.64 UR4, c[0x0][0x208] ;  /* 0x0000820000047ab9 */ /* 0x000fe20000000a00 */
[----:B-1----:R-:W-:-:S05]  /*eab0*/  IMAD.WIDE R2, R19, 0x4, R2 ;  /* 0x0000000413027825 */ /* 0x002fca00078e0202 */
[----:B------:R-:W2:Y:S01]  /*eac0*/  LDG.E R5, desc[UR4][R2.64] ;  /* 0x0000000402057981 */ /* 0x000ea2000c1e1900 */
[----:B------:R-:W-:Y:S05]  /*ead0*/  YIELD ;  /* 0x0000000000007946 */ /* 0x000fea0003800000 */
[----:B------:R-:W-:Y:S01]  /*eae0*/  ULDC.64 UR4, c[0x0][0xa28] ;  /* 0x00028a0000047ab9 */ /* 0x000fe20000000a00 */
[----:B0-----:R-:W-:Y:S01]  /*eaf0*/  IMAD.MOV.U32 R0, RZ, RZ, RZ ;  /* 0x000000ffff007224 */ /* 0x001fe200078e00ff */
[----:B------:R-:W-:Y:S01]  /*eb00*/  ISETP.NE.U32.AND P0, PT, RZ, UR4, PT ;  /* 0x00000004ff007c0c */ /* 0x000fe2000bf05070 */
[----:B------:R-:W-:-:S03]  /*eb10*/  ULDC.64 UR6, c[0x0][0x208] ;  /* 0x0000820000067ab9 */ /* 0x000fc60000000a00 */
[----:B------:R-:W-:Y:S02]  /*eb20*/  ISETP.NE.AND.EX P0, PT, RZ, UR5, PT, P0 ;  /* 0x00000005ff007c0c */ /* 0x000fe4000bf05300 */
[----:B------:R-:W-:Y:S02]  /*eb30*/  MOV R6, RZ ;  /* 0x000000ff00067202 */ /* 0x000fe40000000f00 */
[----:B--2---:R-:W-:Y:S01]  /*eb40*/  SHF.R.S32.HI R4, RZ, 0x1f, R5 ;  /* 0x0000001fff047819 */ /* 0x004fe20000011405 */
[----:B------:R-:W-:-:S08]  /*eb50*/  IMAD.SHL.U32 R7, R5, 0x4, RZ ;  /* 0x0000000405077824 */ /* 0x000fd000078e00ff */
[C---:B------:R-:W-:Y:S01]  /*eb60*/  @P0 LEA R2, P1, R5.reuse, UR4, 0x2 ;  /* 0x0000000405020c11 */ /* 0x040fe2000f8210ff */
[----:B------:R-:W-:Y:S03]  /*eb70*/  STL [R1+0x14], R5 ;  /* 0x0000140501007387 */ /* 0x000fe60000100800 */
[----:B------:R-:W-:Y:S01]  /*eb80*/  @P0 LEA.HI.X R3, R5, UR5, R4, 0x2, P1 ;  /* 0x0000000505030c11 */ /* 0x000fe200088f1404 */
[----:B------:R-:W-:-:S04]  /*eb90*/  ULDC.64 UR4, c[0x0][0xa00] ;  /* 0x0002800000047ab9 */ /* 0x000fc80000000a00 */
[----:B------:R0:W5:Y:S01]  /*eba0*/  @P0 LDG.E R0, desc[UR6][R2.64] ;  /* 0x0000000602000981 */ /* 0x000162000c1e1900 */
[----:B------:R-:W-:-:S04]  /*ebb0*/  ISETP.NE.U32.AND P0, PT, RZ, UR4, PT ;  /* 0x00000004ff007c0c */ /* 0x000fc8000bf05070 */
[----:B------:R-:W-:-:S13]  /*ebc0*/  ISETP.NE.AND.EX P0, PT, RZ, UR5, PT, P0 ;  /* 0x00000005ff007c0c */ /* 0x000fda000bf05300 */
[----:B0-----:R-:W-:-:S04]  /*ebd0*/  @P0 LEA R2, P1, R5, UR4, 0x2 ;  /* 0x0000000405020c11 */ /* 0x001fc8000f8210ff */
[----:B------:R-:W-:Y:S01]  /*ebe0*/  @P0 LEA.HI.X R3, R5, UR5, R4, 0x2, P1 ;  /* 0x0000000505030c11 */ /* 0x000fe200088f1404 */
[----:B------:R-:W-:-:S04]  /*ebf0*/  ULDC.64 UR4, c[0x0][0xa20] ;  /* 0x0002880000047ab9 */ /* 0x000fc80000000a00 */
[----:B------:R-:W2:Y:S01]  /*ec00*/  @P0 LDG.E R6, desc[UR6][R2.64] ;  /* 0x0000000602060981 */ /* 0x000ea2000c1e1900 */
[----:B------:R-:W-:-:S04]  /*ec10*/  ISETP.NE.U32.AND P0, PT, RZ, UR4, PT ;  /* 0x00000004ff007c0c */ /* 0x000fc8000bf05070 */
[----:B------:R-:W-:Y:S01]  /*ec20*/  ISETP.NE.AND.EX P0, PT, RZ, UR5, PT, P0 ;  /* 0x00000005ff007c0c */ /* 0x000fe2000bf05300 */
[----:B--2---:R0:W-:Y:S04]  /*ec30*/  STL [R1+0x2c], R6 ;  /* 0x00002c0601007387 */ /* 0x0041e80000100800 */
[----:B------:R1:W-:Y:S01]  /*ec40*/  STL [R1+0x1c], R7 ;  /* 0x00001c0701007387 */ /* 0x0003e20000100800 */
[----:B0-----:R-:W-:-:S07]  /*ec50*/  SHF.L.U64.HI R6, R5, 0x2, R4 ;  /* 0x0000000205067819 */ /* 0x001fce0000010204 */
[C---:B------:R-:W-:Y:S01]  /*ec60*/  @P0 IADD3 R4, P1, R7.reuse, UR4, RZ ;  /* 0x0000000407040c10 */ /* 0x040fe2000ff3e0ff */
[----:B------:R0:W-:Y:S03]  /*ec70*/  STL [R1+0x20], R6 ;  /* 0x0000200601007387 */ /* 0x0001e60000100800 */
[----:B------:R-:W-:Y:S01]  /*ec80*/  @P0 IADD3.X R5, R6, UR5, RZ, P1, !PT ;  /* 0x0000000506050c10 */ /* 0x000fe20008ffe4ff */
[----:B------:R-:W-:Y:S02]  /*ec90*/  ULDC.64 UR4, c[0x0][0xa08] ;  /* 0x0002820000047ab9 */ /* 0x000fe40000000a00 */
[----:B------:R-:W-:Y:S01]  /*eca0*/  IADD3 R2, P1, R7, UR4, RZ ;  /* 0x0000000407027c10 */ /* 0x000fe2000ff3e0ff */
[----:B-1----:R-:W-:-:S03]  /*ecb0*/  IMAD.MOV.U32 R7, RZ, RZ, RZ ;  /* 0x000000ffff077224 */ /* 0x002fc600078e00ff */
[----:B------:R-:W-:Y:S02]  /*ecc0*/  IADD3.X R3, R6, UR5, RZ, P1, !PT ;  /* 0x0000000506037c10 */ /* 0x000fe40008ffe4ff */
[----:B------:R-:W-:-:S04]  /*ecd0*/  ISETP.NE.U32.AND P1, PT, RZ, UR4, PT ;  /* 0x00000004ff007c0c */ /* 0x000fc8000bf25070 */
[----:B------:R-:W-:Y:S01]  /*ece0*/  ISETP.NE.AND.EX P1, PT, RZ, UR5, PT, P1 ;  /* 0x00000005ff007c0c */ /* 0x000fe2000bf25310 */
[----:B------:R-:W-:Y:S02]  /*ecf0*/  ULDC.64 UR4, c[0x0][0x3f8] ;  /* 0x0000fe0000047ab9 */ /* 0x000fe40000000a00 */
[----:B------:R-:W-:-:S03]  /*ed00*/  UISETP.NE.U32.AND UP0, UPT, UR4, URZ, UPT ;  /* 0x0000003f0400728c */ /* 0x000fc6000bf05070 */
[----:B------:R-:W-:Y:S01]  /*ed10*/  ULDC UR4, c[0x0][0x404] ;  /* 0x0001010000047ab9 */ /* 0x000fe20000000800 */
[----:B------:R-:W-:-:S03]  /*ed20*/  UISETP.NE.AND.EX UP0, UPT, UR5, URZ, UPT, UP0 ;  /* 0x0000003f0500728c */ /* 0x000fc6000bf05300 */
[----:B------:R-:W-:Y:S01]  /*ed30*/  ULDC UR5, c[0x0][0x2e0] ;  /* 0x0000b80000057ab9 */ /* 0x000fe20000000800 */
[----:B------:R-:W-:Y:S02]  /*ed40*/  USEL UR4, UR4, 0x1, UP0 ;  /* 0x0000000104047887 */ /* 0x000fe40008000000 */
[----:B------:R1:W5:Y:S02]  /*ed50*/  @P1 LDG.E R7, desc[UR6][R2.64] ;  /* 0x0000000602071981 */ /* 0x000364000c1e1900 */
[----:B------:R-:W-:-:S06]  /*ed60*/  UIMAD UR4, UR4, UR5, URZ ;  /* 0x00000005040472a4 */ /* 0x000fcc000f8e023f */
[----:B0-----:R-:W-:-:S06]  /*ed70*/  IMAD.U32 R6, RZ, RZ, UR4 ;  /* 0x00000004ff067e24 */ /* 0x001fcc000f8e00ff */
[----:B------:R1:W5:Y:S01]  /*ed80*/  @P0 LDG.E R6, desc[UR6][R4.64] ;  /* 0x0000000604060981 */ /* 0x000362000c1e1900 */
[----:B------:R-:W-:Y:S05]  /*ed90*/  @P0 BRA `(.L_x_310) ;  /* 0x0000000000140947 */ /* 0x000fea0003800000 */
[----:B------:R-:W-:Y:S05]  /*eda0*/  @!P1 BRA `(.L_x_310) ;  /* 0x0000000000109947 */ /* 0x000fea0003800000 */
[----:B------:R-:W-:Y:S02]  /*edb0*/  ULDC.64 UR4, c[0x0][0x208] ;  /* 0x0000820000047ab9 */ /* 0x000fe40000000a00 */
[----:B-----5:R-:W2:Y:S04]  /*edc0*/  LDG.E R6, desc[UR4][R2.64] ;  /* 0x0000000402067981 */ /* 0x020ea8000c1e1900 */
[----:B-1----:R-:W2:Y:S02]  /*edd0*/  LDG.E R5, desc[UR4][R2.64+0x4] ;  /* 0x0000040402057981 */ /* 0x002ea4000c1e1900 */
[----:B--2---:R-:W-:-:S07]  /*ede0*/  IMAD.IADD R6, R5, 0x1, -R6 ;  /* 0x0000000105067824 */ /* 0x004fce00078e0a06 */
.L_x_310:
[----:B-1---5:R-:W-:Y:S01]  /*edf0*/  IADD3 R2, -R0, R6, RZ ;  /* 0x0000000600027210 */ /* 0x022fe20007ffe1ff */
[----:B------:R-:W-:Y:S01]  /*ee00*/  IMAD.IADD R3, R7, 0x1, R0 ;  /* 0x0000000107037824 */ /* 0x000fe200078e0200 */
[----:B------:R-:W-:Y:S02]  /*ee10*/  BSSY B6, `(.L_x_311) ;  /* 0x0000367000067945 */ /* 0x000fe40003800000 */
[C---:B------:R-:W-:Y:S01]  /*ee20*/  ISETP.GT.AND P0, PT, R2.reuse, RZ, PT ;  /* 0x000000ff0200720c */ /* 0x040fe20003f04270 */
[----:B------:R-:W-:Y:S01]  /*ee30*/  VIADD R0, R2, 0x4f ;  /* 0x0000004f02007836 */ /* 0x000fe20000000000 */
[----:B------:R-:W-:Y:S03]  /*ee40*/  STL [R1+0x24], R2 ;  /* 0x0000240201007387 */ /* 0x000fe60000100800 */
[----:B------:R-:W-:Y:S01]  /*ee50*/  IMAD.HI R0, R0, 0x66666667, RZ ;  /* 0x6666666700007827 */ /* 0x000fe200078e02ff */
[----:B------:R0:W-:Y:S04]  /*ee60*/  STL [R1+0x4], R3 ;  /* 0x0000040301007387 */ /* 0x0001e80000100800 */
[----:B0-----:R-:W-:-:S04]  /*ee70*/  SHF.R.U32.HI R3, RZ, 0x1f, R0 ;  /* 0x0000001fff037819 */ /* 0x001fc80000011600 */
[----:B------:R-:W-:-:S05]  /*ee80*/  LEA.HI.SX32 R0, R0, R3, 0x1b ;  /* 0x0000000300007211 */ /* 0x000fca00078fdaff */
[----:B------:R0:W-:Y:S01]  /*ee90*/  STL [R1+0x18], R0 ;  /* 0x0000180001007387 */ /* 0x0001e20000100800 */
[----:B------:R-:W-:Y:S05]  /*eea0*/  @P0 BRA `(.L_x_312) ;  /* 0x0000000000480947 */ /* 0x000fea0003800000 */
[----:B------:R-:W1:Y:S02]  /*eeb0*/  S2R R2, SR_TID.X ;  /* 0x0000000000027919 */ /* 0x000e640000002100 */
[----:B-1----:R-:W-:-:S04]  /*eec0*/  LOP3.LUT R2, R2, 0x1f, RZ, 0xc0, !PT ;  /* 0x0000001f02027812 */ /* 0x002fc800078ec0ff */
[----:B------:R-:W-:-:S13]  /*eed0*/  ISETP.NE.AND P1, PT, R2, RZ, PT ;  /* 0x000000ff0200720c */ /* 0x000fda0003f25270 */
[----:B------:R-:W-:Y:S05]  /*eee0*/  @P1 BRA `(.L_x_313) ;  /* 0x0000003400641947 */ /* 0x000fea0003800000 */
[----:B------:R-:W1:Y:S01]  /*eef0*/  S2R R7, SR_LANEID ;  /* 0x0000000000077919 */ /* 0x000e620000000000 */
[----:B------:R-:W-:Y:S01]  /*ef00*/  VOTEU.ANY UR4, UPT, PT ;  /* 0x0000000000047886 */ /* 0x000fe200038e0100 */
[----:B------:R-:W2:Y:S01]  /*ef10*/  LDC.64 R2, c[0x0][0xc38] ;  /* 0x00030e00ff027b82 */ /* 0x000ea20000000a00 */
[----:B0-----:R-:W1:Y:S01]  /*ef20*/  FLO.U32 R0, UR4 ;  /* 0x0000000400007d00 */ /* 0x001e6200080e0000 */
[----:B------:R-:W-:-:S07]  /*ef30*/  ULDC.64 UR6, c[0x0][0x208] ;  /* 0x0000820000067ab9 */ /* 0x000fce0000000a00 */
[----:B------:R-:W2:Y:S01]  /*ef40*/  POPC R5, UR4 ;  /* 0x0000000400057d09 */ /* 0x000ea20008000000 */
[----:B-1----:R-:W-:-:S13]  /*ef50*/  ISETP.EQ.U32.AND P0, PT, R0, R7, PT ;  /* 0x000000070000720c */ /* 0x002fda0003f02070 */
[----:B--2---:R-:W2:Y:S01]  /*ef60*/  @P0 ATOMG.E.ADD.STRONG.GPU PT, R3, desc[UR6][R2.64], R5 ;  /* 0x00000005020309a8 */ /* 0x004ea200081ee1c6 */
[----:B------:R-:W0:Y:S02]  /*ef70*/  S2R R4, SR_LTMASK ;  /* 0x0000000000047919 */ /* 0x000e240000003900 */
[----:B0-----:R-:W-:-:S04]  /*ef80*/  LOP3.LUT R4, R4, UR4, RZ, 0xc0, !PT ;  /* 0x0000000404047c12 */ /* 0x001fc8000f8ec0ff */
[----:B------:R-:W0:Y:S01]  /*ef90*/  POPC R7, R4 ;  /* 0x0000000400077309 */ /* 0x000e220000000000 */
[----:B--2---:R-:W0:Y:S02]  /*efa0*/  SHFL.IDX PT, R0, R3, R0, 0x1f ;  /* 0x00001f0003007589 */ /* 0x004e2400000e0000 */
[----:B0-----:R-:W-:Y:S01]  /*efb0*/  IADD3 R16, R0, UR38, R7 ;  /* 0x0000002600107c10 */ /* 0x001fe2000fffe007 */
[----:B------:R-:W-:Y:S06]  /*efc0*/  BRA `(.L_x_313) ;  /* 0x00000034002c7947 */ /* 0x000fec0003800000 */
.L_x_312:
[----:B------:R-:W1:Y:S01]  /*efd0*/  S2R R3, SR_CgaCtaId ;  /* 0x0000000000037919 */ /* 0x000e620000008800 */
[----:B0-----:R-:W-:-:S04]  /*efe0*/  MOV R0, 0x400 ;  /* 0x0000040000007802 */ /* 0x001fc80000000f00 */
[----:B-1----:R-:W-:-:S05]  /*eff0*/  LEA R2, R3, R0, 0x18 ;  /* 0x0000000003027211 */ /* 0x002fca00078ec0ff */
[----:B------:R0:W-:Y:S01]  /*f000*/  STL [R1+0x10], R2 ;  /* 0x0000100201007387 */ /* 0x0001e20000100800 */
[----:B------:R-:W-:-:S05]  /*f010*/  VIADD R0, R2, 0x24400 ;  /* 0x0002440002007836 */ /* 0x000fca0000000000 */
[----:B------:R-:W-:-:S13]  /*f020*/  LOP3.LUT P0, RZ, R0, 0x3ff, RZ, 0xc0, !PT ;  /* 0x000003ff00ff7812 */ /* 0x000fda000780c0ff */
[----:B0-----:R-:W-:Y:S05]  /*f030*/  @!P0 BRA `(.L_x_314) ;  /* 0x0000000000408947 */ /* 0x001fea0003800000 */
[----:B------:R-:W-:Y:S01]  /*f040*/  MOV R2, 0x0 ;  /* 0x0000000000027802 */ /* 0x000fe20000000f00 */
[----:B------:R-:W-:Y:S01]  /*f050*/  ULDC.64 UR6, c[0x4][0x1b8] ;  /* 0x01006e0000067ab9 */ /* 0x000fe20000000a00 */
[----:B------:R-:W-:Y:S01]  /*f060*/  ULDC.64 UR8, c[0x4][0x1c0] ;  /* 0x0100700000087ab9 */ /* 0x000fe20000000a00 */
[----:B------:R-:W-:Y:S01]  /*f070*/  ULDC.64 UR4, c[0x4][0x118] ;  /* 0x0100460000047ab9 */ /* 0x000fe20000000a00 */
[----:B------:R-:W-:Y:S01]  /*f080*/  IMAD.U32 R4, RZ, RZ, UR6 ;  /* 0x00000006ff047e24 */ /* 0x000fe2000f8e00ff */
[----:B------:R-:W-:Y:S01]  /*f090*/  MOV R7, UR9 ;  /* 0x0000000900077c02 */ /* 0x000fe20008000f00 */
[----:B------:R-:W0:Y:S01]  /*f0a0*/  LDC.64 R2, c[0x4][R2] ;  /* 0x0100000002027b82 */ /* 0x000e220000000a00 */
[----:B------:R-:W-:Y:S02]  /*f0b0*/  IMAD.U32 R5, RZ, RZ, UR7 ;  /* 0x00000007ff057e24 */ /* 0x000fe4000f8e00ff */
[----:B------:R-:W-:Y:S02]  /*f0c0*/  IMAD.U32 R6, RZ, RZ, UR8 ;  /* 0x00000008ff067e24 */ /* 0x000fe4000f8e00ff */
[----:B------:R-:W-:-:S02]  /*f0d0*/  IMAD.U32 R10, RZ, RZ, UR4 ;  /* 0x00000004ff0a7e24 */ /* 0x000fc4000f8e00ff */
[----:B------:R-:W-:Y:S02]  /*f0e0*/  IMAD.U32 R11, RZ, RZ, UR5 ;  /* 0x00000005ff0b7e24 */ /* 0x000fe4000f8e00ff */
[----:B------:R-:W-:Y:S02]  /*f0f0*/  IMAD.MOV.U32 R8, RZ, RZ, 0x70 ;  /* 0x00000070ff087424 */ /* 0x000fe400078e00ff */
[----:B------:R-:W-:Y:S02]  /*f100*/  IMAD.MOV.U32 R12, RZ, RZ, 0x1 ;  /* 0x00000001ff0c7424 */ /* 0x000fe400078e00ff */
[----:B------:R-:W-:-:S07]  /*f110*/  IMAD.MOV.U32 R13, RZ, RZ, RZ ;  /* 0x000000ffff0d7224 */ /* 0x000fce00078e00ff */
[----:B------:R-:W-:-:S07]  /*f120*/  LEPC R20, `(.L_x_314) ;  /* 0x000000001014794e */ /* 0x000fce0000000000 */
[----:B0-----:R-:W-:Y:S05]  /*f130*/  CALL.ABS.NOINC R2 ;  /* 0x0000000002007343 */ /* 0x001fea0003c00000 */
.L_x_314:
        /* <DEDUP_REMOVED lines=8> */
[----:B------:R0:W1:Y:S01]  /*f1c0*/  LDC.64 R2, c[0x4][R0] ;  /* 0x0100000000027b82 */ /* 0x0000620000000a00 */
[----:B------:R-:W-:Y:S01]  /*f1d0*/  IMAD.U32 R4, RZ, RZ, UR6 ;  /* 0x00000006ff047e24 */ /* 0x000fe2000f8e00ff */
[----:B------:R-:W-:Y:S01]  /*f1e0*/  MOV R11, UR5 ;  /* 0x00000005000b7c02 */ /* 0x000fe20008000f00 */
[----:B------:R-:W-:Y:S02]  /*f1f0*/  IMAD.U32 R5, RZ, RZ, UR7 ;  /* 0x00000007ff057e24 */ /* 0x000fe4000f8e00ff */
[----:B------:R-:W-:Y:S02]  /*f200*/  IMAD.U32 R6, RZ, RZ, UR8 ;  /* 0x00000008ff067e24 */ /* 0x000fe4000f8e00ff */
[----:B------:R-:W-:-:S02]  /*f210*/  IMAD.U32 R7, RZ, RZ, UR9 ;  /* 0x00000009ff077e24 */ /* 0x000fc4000f8e00ff */
[----:B------:R-:W-:Y:S02]  /*f220*/  IMAD.U32 R10, RZ, RZ, UR4 ;  /* 0x00000004ff0a7e24 */ /* 0x000fe4000f8e00ff */
[----:B------:R-:W-:Y:S02]  /*f230*/  IMAD.MOV.U32 R8, RZ, RZ, 0x70 ;  /* 0x00000070ff087424 */ /* 0x000fe400078e00ff */
[----:B------:R-:W-:Y:S02]  /*f240*/  IMAD.MOV.U32 R12, RZ, RZ, 0x1 ;  /* 0x00000001ff0c7424 */ /* 0x000fe400078e00ff */
[----:B0-----:R-:W-:-:S07]  /*f250*/  IMAD.MOV.U32 R13, RZ, RZ, RZ ;  /* 0x000000ffff0d7224 */ /* 0x001fce00078e00ff */
[----:B------:R-:W-:-:S07]  /*f260*/  LEPC R20, `(.L_x_316) ;  /* 0x000000001014794e */ /* 0x000fce0000000000 */
[----:B-1----:R-:W-:Y:S05]  /*f270*/  CALL.ABS.NOINC R2 ;  /* 0x0000000002007343 */ /* 0x002fea0003c00000 */
.L_x_316:
[----:B------:R-:W-:Y:S01]  /*f280*/  MOV R2, 0x0 ;  /* 0x0000000000027802 */ /* 0x000fe20000000f00 */
[----:B------:R-:W-:Y:S01]  /*f290*/  ULDC.64 UR6, c[0x4][0x1b8] ;  /* 0x01006e0000067ab9 */ /* 0x000fe20000000a00 */
[----:B------:R-:W-:Y:S01]  /*f2a0*/  ULDC.64 UR8, c[0x4][0x1c0] ;  /* 0x0100700000087ab9 */ /* 0x000fe20000000a00 */
[----:B------:R-:W-:Y:S01]  /*f2b0*/  ULDC.64 UR4, c[0x4][0x128] ;  /* 0x01004a0000047ab9 */ /* 0x000fe20000000a00 */
[----:B------:R-:W-:Y:S01]  /*f2c0*/  IMAD.U32 R4, RZ, RZ, UR6 ;  /* 0x00000006ff047e24 */ /* 0x000fe2000f8e00ff */
[----:B------:R-:W-:Y:S01]  /*f2d0*/  MOV R6, UR8 ;  /* 0x0000000800067c02 */ /* 0x000fe20008000f00 */
[----:B------:R-:W0:Y:S01]  /*f2e0*/  LDC.64 R2, c[0x4][R2] ;  /* 0x0100000002027b82 */ /* 0x000e220000000a00 */
[----:B------:R-:W-:Y:S01]  /*f2f0*/  IMAD.U32 R5, RZ, RZ, UR7 ;  /* 0x00000007ff057e24 */ /* 0x000fe2000f8e00ff */
[----:B------:R-:W-:Y:S01]  /*f300*/  MOV R13, RZ ;  /* 0x000000ff000d7202 */ /* 0x000fe20000000f00 */
[----:B------:R-:W-:Y:S02]  /*f310*/  IMAD.U32 R7, RZ, RZ, UR9 ;  /* 0x00000009ff077e24 */ /* 0x000fe4000f8e00ff */
[----:B------:R-:W-:-:S02]  /*f320*/  IMAD.U32 R10, RZ, RZ, UR4 ;  /* 0x00000004ff0a7e24 */ /* 0x000fc4000f8e00ff */
[----:B------:R-:W-:Y:S02]  /*f330*/  IMAD.U32 R11, RZ, RZ, UR5 ;  /* 0x00000005ff0b7e24 */ /* 0x000fe4000f8e00ff */
[----:B------:R-:W-:Y:S02]  /*f340*/  IMAD.MOV.U32 R8, RZ, RZ, 0x70 ;  /* 0x00000070ff087424 */ /* 0x000fe400078e00ff */
[----:B------:R-:W-:-:S07]  /*f350*/  IMAD.MOV.U32 R12, RZ, RZ, 0x1 ;  /* 0x00000001ff0c7424 */ /* 0x000fce00078e00ff */
[----:B------:R-:W-:-:S07]  /*f360*/  LEPC R20, `(.L_x_315) ;  /* 0x000000001014794e */ /* 0x000fce0000000000 */
[----:B0-----:R-:W-:Y:S05]  /*f370*/  CALL.ABS.NOINC R2 ;  /* 0x0000000002007343 */ /* 0x001fea0003c00000 */
.L_x_315:
[----:B------:R-:W2:Y:S01]  /*f380*/  LDL.LU R2, [R1+0x1c] ;  /* 0x00001c0001027983 */ /* 0x000ea20000300800 */
[----:B------:R-:W-:-:S03]  /*f390*/  ULDC.64 UR4, c[0x0][0x9f8] ;  /* 0x00027e0000047ab9 */ /* 0x000fc60000000a00 */
[----:B------:R-:W3:Y:S04]  /*f3a0*/  LDL.LU R0, [R1+0x20] ;  /* 0x0000200001007983 */ /* 0x000ee80000300800 */
[----:B------:R-:W4:Y:S04]  /*f3b0*/  LDL.LU R4, [R1+0x2c] ;  /* 0x00002c0001047983 */ /* 0x000f280000300800 */
[----:B------:R-:W4:Y:S01]  /*f3c0*/  LDL.LU R8, [R1+0x14] ;  /* 0x0000140001087983 */ /* 0x000f220000300800 */
[----:B------:R-:W-:Y:S01]  /*f3d0*/  ISETP.NE.U32.AND P0, PT, RZ, UR4, PT ;  /* 0x00000004ff007c0c */ /* 0x000fe2000bf05070 */
[----:B------:R-:W-:-:S03]  /*f3e0*/  ULDC.64 UR6, c[0x0][0x208] ;  /* 0x0000820000067ab9 */ /* 0x000fc60000000a00 */
[----:B------:R-:W-:Y:S01]  /*f3f0*/  ISETP.NE.AND.EX P0, PT, RZ, UR5, PT, P0 ;  /* 0x00000005ff007c0c */ /* 0x000fe2000bf05300 */
[----:B------:R-:W0:Y:S02]  /*f400*/  S2R R9, SR_TID.X ;  /* 0x0000000000097919 */ /* 0x000e240000002100 */
[----:B0-----:R-:W-:-:S04]  /*f410*/  LOP3.LUT R9, R9, 0x1f, RZ, 0xc0, !PT ;  /* 0x0000001f09097812 */ /* 0x001fc800078ec0ff */
[----:B------:R-:W-:-:S13]  /*f420*/  ISETP.NE.AND P6, PT, R9, RZ, PT ;  /* 0x000000ff0900720c */ /* 0x000fda0003fc5270 */
[----:B------:R-:W-:-:S05]  /*f430*/  VOTEU.ALL UP1, P6 ;  /* 0x00000000003f7886 */ /* 0x000fca0003020000 */
[----:B------:R-:W-:-:S04]  /*f440*/  @!UP1 UIADD3 UR8, UP0, UR36, 0x270, URZ ;  /* 0x0000027024089890 */ /* 0x000fc8000ff1e03f */
[----:B------:R-:W-:-:S03]  /*f450*/  @!UP1 UIADD3.X UR9, URZ, UR37, URZ, UP0, !UPT ;  /* 0x000000253f099290 */ /* 0x000fc600087fe43f */
[----:B------:R-:W-:Y:S01]  /*f460*/  VOTEU.ALL UP0, P6 ;  /* 0x00000000003f7886 */ /* 0x000fe20003000000 */
[----:B--2---:R-:W-:-:S04]  /*f470*/  @P0 IADD3 R2, P1, R2, UR4, RZ ;  /* 0x0000000402020c10 */ /* 0x004fc8000ff3e0ff */
[----:B---3--:R-:W-:Y:S01]  /*f480*/  @P0 IADD3.X R3, R0, UR5, RZ, P1, !PT ;  /* 0x0000000500030c10 */ /* 0x008fe20008ffe4ff */
[----:B------:R-:W-:Y:S01]  /*f490*/  ULDC.64 UR4, c[0x0][0xa00] ;  /* 0x0002800000047ab9 */ /* 0x000fe20000000a00 */
[----:B----4-:R-:W-:Y:S02]  /*f4a0*/  IMAD R17, R17, 0x80, R4 ;  /* 0x0000008011117824 */ /* 0x010fe400078e0204 */
[----:B------:R-:W0:Y:S01]  /*f4b0*/  LDC R4, c[0x0][0x428] ;  /* 0x00010a00ff047b82 */ /* 0x000e220000000800 */
[----:B------:R-:W-:-:S06]  /*f4c0*/  IMAD.MOV.U32 R0, RZ, RZ, R8 ;  /* 0x000000ffff007224 */ /* 0x000fcc00078e0008 */
[----:B------:R1:W5:Y:S01]  /*f4d0*/  @P0 LDG.E R0, desc[UR6][R2.64] ;  /* 0x0000000602000981 */ /* 0x000362000c1e1900 */
[----:B------:R-:W-:Y:S02]  /*f4e0*/  PLOP3.LUT P1, PT, P6, PT, PT, 0x8, 0x0 ;  /* 0x000000000000781c */ /* 0x000fe4000372e170 */
[----:B0-----:R-:W-:Y:S01]  /*f4f0*/  ISETP.NE.AND P0, PT, R4, 0x1, PT ;  /* 0x000000010400780c */ /* 0x001fe20003f05270 */
[----:B------:R-:W-:-:S12]  /*f500*/  IMAD.MOV.U32 R4, RZ, RZ, R18 ;  /* 0x000000ffff047224 */ /* 0x000fd800078e0012 */
[----:B------:R-:W0:Y:S08]  /*f510*/  @P0 LDC R7, c[0x0][0x42c] ;  /* 0x00010b00ff070b82 */ /* 0x000e300000000800 */
[----:B------:R-:W2:Y:S01]  /*f520*/  @P0 LDC R5, c[0x0][0x430] ;  /* 0x00010c00ff050b82 */ /* 0x000ea20000000800 */
[----:B0-----:R-:W-:-:S05]  /*f530*/  @P0 IMAD.HI.U32 R6, R18, R7, RZ ;  /* 0x0000000712060227 */ /* 0x001fca00078e00ff */
[----:B--2---:R-:W-:Y:S02]  /*f540*/  @P0 SHF.R.U32.HI R4, RZ, R5, R6 ;  /* 0x00000005ff040219 */ /* 0x004fe40000011606 */
[----:B------:R-:W-:-:S04]  /*f550*/  ISETP.NE.U32.AND P0, PT, RZ, UR4, PT ;  /* 0x00000004ff007c0c */ /* 0x000fc8000bf05070 */
[----:B------:R-:W-:-:S04]  /*f560*/  ISETP.NE.AND.EX P0, PT, RZ, UR5, PT, P0 ;  /* 0x00000005ff007c0c */ /* 0x000fc8000bf05300 */
[----:B-1----:R-:W-:-:S09]  /*f570*/  SEL R6, R8, RZ, !P0 ;  /* 0x000000ff08067207 */ /* 0x002fd20004000000 */
.L_x_317:
        /* <DEDUP_REMOVED lines=9> */
[----:B0-----:R-:W-:Y:S05]  /*f610*/  @P1 BRA.U.ANY `(.L_x_317) ;  /* 0xfffffffd00d81947 */ /* 0x001fea000393ffff */
[----:B------:R-:W0:Y:S01]  /*f620*/  S2R R2, SR_TID.X ;  /* 0x0000000000027919 */ /* 0x000e220000002100 */
[----:B------:R-:W-:Y:S01]  /*f630*/  UMOV UR4, 0x40 ;  /* 0x0000004000047882 */ /* 0x000fe20000000000 */
[----:B0-----:R-:W-:-:S04]  /*f640*/  LOP3.LUT R2, R2, 0x1f, RZ, 0xc0, !PT ;  /* 0x0000001f02027812 */ /* 0x001fc800078ec0ff */
[----:B------:R-:W-:-:S04]  /*f650*/  ISETP.NE.AND P2, PT, R2, RZ, PT ;  /* 0x000000ff0200720c */ /* 0x000fc80003f45270 */
[----:B------:R-:W-:-:S09]  /*f660*/  PLOP3.LUT P1, PT, P2, PT, PT, 0x8, 0x0 ;  /* 0x000000000000781c */ /* 0x000fd2000172e170 */
[----:B------:R-:W-:-:S05]  /*f670*/  VOTEU.ALL UP0, P2 ;  /* 0x00000000003f7886 */ /* 0x000fca0001000000 */
.L_x_318:
        /* <DEDUP_REMOVED lines=15> */
.L_x_319:
        /* <DEDUP_REMOVED lines=15> */
.L_x_320:
        /* <DEDUP_REMOVED lines=9> */
[----:B------:R-:W0:Y:S01]  /*f8f0*/  LDC.64 R2, c[0x0][0x3f8] ;  /* 0x0000fe00ff027b82 */ /* 0x000e220000000a00 */
[----:B------:R-:W-:Y:S02]  /*f900*/  ULDC.64 UR4, c[0x0][0xa08] ;  /* 0x0002820000047ab9 */ /* 0x000fe40000000a00 */
[----:B0-----:R-:W-:Y:S01]  /*f910*/  LOP3.LUT P0, RZ, R2, UR4, RZ, 0xfc, !PT ;  /* 0x0000000402ff7c12 */ /* 0x001fe2000f80fcff */
[----:B------:R-:W-:-:S03]  /*f920*/  UMOV UR4, 0xffffffff ;  /* 0xffffffff00047882 */ /* 0x000fc60000000000 */
[----:B------:R-:W-:-:S04]  /*f930*/  LOP3.LUT P0, RZ, R3, UR5, RZ, 0xfc, P0 ;  /* 0x0000000503ff7c12 */ /* 0x000fc8000800fcff */
[----:B-----5:R-:W-:Y:S01]  /*f940*/  SEL R5, R0, RZ, !P0 ;  /* 0x000000ff00057207 */ /* 0x020fe20004000000 */
[----:B------:R-:W-:Y:S08]  /*f950*/  BRA.DIV UR4, `(.L_x_321) ;  /* 0x0000003a04b47947 */ /* 0x000ff0000b800000 */
.L_x_391:
[----:B------:R-:W2:Y:S01]  /*f960*/  LDL R7, [R1+0x18] ;  /* 0x0000180001077983 */ /* 0x000ea20000100800 */
[----:B------:R-:W-:Y:S01]  /*f970*/  UMOV UR4, 0xffffffff ;  /* 0xffffffff00047882 */ /* 0x000fe20000000000 */
[----:B------:R-:W-:Y:S01]  /*f980*/  SHF.R.S32.HI R12, RZ, 0x1f, R0 ;  /* 0x0000001fff0c7819 */ /* 0x000fe20000011400 */
[----:B--2---:R-:W-:Y:S01]  /*f990*/  VIADD R7, R7, 0xffffffff ;  /* 0xffffffff07077836 */ /* 0x004fe20000000000 */
[----:B------:R-:W-:Y:S06]  /*f9a0*/  BRA.DIV UR4, `(.L_x_322) ;  /* 0x0000003a04d47947 */ /* 0x000fec000b800000 */
[----:B------:R-:W-:-:S13]  /*f9b0*/  ELECT P6, URZ, PT ;  /* 0x00000000003f782f */ /* 0x000fda00038c0000 */
.L_x_394:
[----:B------:R-:W-:Y:S05]  /*f9c0*/  @!P6 BRA `(.L_x_323) ;  /* 0x000000040048e947 */ /* 0x000fea0003800000 */
[----:B------:R0:W-:Y:S01]  /*f9d0*/  STL [R1+0xc], R7 ;  /* 0x00000c0701007387 */ /* 0x0001e20000100800 */
[----:B------:R-:W-:-:S04]  /*f9e0*/  ISETP.NE.U32.AND P0, PT, R2, RZ, PT ;  /* 0x000000ff0200720c */ /* 0x000fc80003f05070 */
[----:B------:R-:W-:-:S13]  /*f9f0*/  ISETP.NE.AND.EX P0, PT, R3, RZ, PT, P0 ;  /* 0x000000ff0300720c */ /* 0x000fda0003f05300 */
[----:B0-----:R-:W-:Y:S05]  /*fa00*/  @!P0 BRA `(.L_x_324) ;  /* 0x0000000000508947 */ /* 0x001fea0003800000 */
[----:B------:R-:W0:Y:S01]  /*fa10*/  LDC R10, c[0x0][0x41c] ;  /* 0x00010700ff0a7b82 */ /* 0x000e220000000800 */
[----:B------:R-:W-:Y:S01]  /*fa20*/  IMAD.MOV.U32 R5, RZ, RZ, R7 ;  /* 0x000000ffff057224 */ /* 0x000fe200078e0007 */
[----:B------:R-:W-:Y:S01]  /*fa30*/  ULDC.64 UR4, c[0x0][0x408] ;  /* 0x0001020000047ab9 */ /* 0x000fe20000000a00 */
[----:B------:R-:W-:Y:S01]  /*fa40*/  ULDC.64 UR6, c[0x0][0x208] ;  /* 0x0000820000067ab9 */ /* 0x000fe20000000a00 */
[----:B0-----:R-:W-:-:S13]  /*fa50*/  ISETP.NE.AND P0, PT, R10, 0x1, PT ;  /* 0x000000010a00780c */ /* 0x001fda0003f05270 */
[----:B------:R-:W0:Y:S02]  /*fa60*/  @P0 LDC.64 R8, c[0x0][0x420] ;  /* 0x00010800ff080b82 */ /* 0x000e240000000a00 */
[----:B0-----:R-:W-:-:S05]  /*fa70*/  @P0 IMAD.HI.U32 R8, R7, R8, RZ ;  /* 0x0000000807080227 */ /* 0x001fca00078e00ff */
[----:B------:R-:W-:-:S04]  /*fa80*/  @P0 SHF.R.U32.HI R5, RZ, R9, R8 ;  /* 0x00000009ff050219 */ /* 0x000fc80000011608 */
[----:B------:R-:W-:-:S05]  /*fa90*/  IADD3 R8, -R5, RZ, RZ ;  /* 0x000000ff05087210 */ /* 0x000fca0007ffe1ff */
[----:B------:R-:W-:Y:S02]  /*faa0*/  IMAD R9, R10, R8, R7 ;  /* 0x000000080a097224 */ /* 0x000fe400078e0207 */
[----:B------:R-:W-:-:S03]  /*fab0*/  IMAD R8, R12, UR4, RZ ;  /* 0x000000040c087c24 */ /* 0x000fc6000f8e02ff */
[----:B------:R0:W-:Y:S01]  /*fac0*/  STL [R1+0xc], R9 ;  /* 0x00000c0901007387 */ /* 0x0001e20000100800 */
[----:B------:R-:W-:Y:S02]  /*fad0*/  IMAD R10, R0, UR5, R8 ;  /* 0x00000005000a7c24 */ /* 0x000fe4000f8e0208 */
[--C-:B------:R-:W-:Y:S01]  /*fae0*/  IMAD.MOV.U32 R8, RZ, RZ, R5.reuse ;  /* 0x000000ffff087224 */ /* 0x100fe200078e0005 */
[----:B0-----:R-:W-:-:S03]  /*faf0*/  SHF.R.S32.HI R9, RZ, 0x1f, R5 ;  /* 0x0000001fff097819 */ /* 0x001fc60000011405 */
[----:B------:R-:W-:-:S04]  /*fb00*/  IMAD.WIDE.U32 R8, R0, UR4, R8 ;  /* 0x0000000400087c25 */ /* 0x000fc8000f8e0008 */
[----:B------:R-:W-:Y:S01]  /*fb10*/  IMAD.IADD R5, R9, 0x1, R10 ;  /* 0x0000000109057824 */ /* 0x000fe200078e020a */
[----:B------:R-:W-:-:S04]  /*fb20*/  LEA R10, P0, R8, R2, 0x2 ;  /* 0x00000002080a7211 */ /* 0x000fc800078010ff */
[----:B------:R-:W-:-:S05]  /*fb30*/  LEA.HI.X R11, R8, R3, R5, 0x2, P0 ;  /* 0x00000003080b7211 */ /* 0x000fca00000f1405 */
[----:B------:R0:W5:Y:S04]  /*fb40*/  LDG.E R5, desc[UR6][R10.64] ;  /* 0x000000060a057981 */ /* 0x000168000c1e1900 */
.L_x_324:
[----:B------:R-:W2:Y:S01]  /*fb50*/  LDL R8, [R1] ;  /* 0x0000000001087983 */ /* 0x000ea20000100800 */
[----:B0-----:R-:W-:-:S03]  /*fb60*/  MOV R10, 0x400 ;  /* 0x00000400000a7802 */ /* 0x001fc60000000f00 */
[----:B------:R-:W3:Y:S01]  /*fb70*/  LDL R9, [R1+0x8] ;  /* 0x0000080001097983 */ /* 0x000ee20000100800 */
[----:B------:R-:W0:Y:S02]  /*fb80*/  S2R R11, SR_CgaCtaId ;  /* 0x00000000000b7919 */ /* 0x000e240000008800 */
[----:B0-----:R-:W-:-:S05]  /*fb90*/  LEA R10, R11, R10, 0x18 ;  /* 0x0000000a0b0a7211 */ /* 0x001fca00078ec0ff */
[----:B--2---:R-:W-:Y:S01]  /*fba0*/  IMAD R8, R8, 0x8, R10 ;  /* 0x0000000808087824 */ /* 0x004fe200078e020a */
[----:B---3--:R-:W-:-:S04]  /*fbb0*/  SHF.L.U32 R9, R9, 0x1f, RZ ;  /* 0x0000001f09097819 */ /* 0x008fc800000006ff */
[----:B------:R-:W0:Y:S02]  /*fbc0*/  SYNCS.PHASECHK.TRANS64.TRYWAIT P0, [R8+URZ+0x38840], R9 ;  /* 0x03884009080075a7 */ /* 0x000e24000800017f */
[----:B0-----:R-:W-:Y:S05]  /*fbd0*/  @!P0 BRA `(.L_x_325) ;  /* 0x0000003800688947 */ /* 0x001fea0003800000 */
.L_x_395:
[----:B------:R-:W1:Y:S02]  /*fbe0*/  S2R R10, SR_TID.X ;  /* 0x00000000000a7919 */ /* 0x000e640000002100 */
[----:B-1----:R-:W-:-:S04]  /*fbf0*/  LOP3.LUT R10, R10, 0x7f, RZ, 0xc0, !PT ;  /* 0x0000007f0a0a7812 */ /* 0x002fc800078ec0ff */
[----:B------:R-:W-:-:S13]  /*fc00*/  ISETP.NE.AND P0, PT, R10, RZ, PT ;  /* 0x000000ff0a00720c */ /* 0x000fda0003f05270 */
[----:B------:R-:W-:Y:S05]  /*fc10*/  @P0 BRA `(.L_x_326) ;  /* 0x00000000001c0947 */ /* 0x000fea0003800000 */
[----:B------:R-:W1:Y:S01]  /*fc20*/  S2R R10, SR_TID.X ;  /* 0x00000000000a7919 */ /* 0x000e620000002100 */
[----:B0-----:R-:W-:-:S04]  /*fc30*/  IMAD.MOV.U32 R9, RZ, RZ, 0xa000 ;  /* 0x0000a000ff097424 */ /* 0x001fc800078e00ff */
[----:B------:R2:W-:Y:S01]  /*fc40*/  SYNCS.ARRIVE.TRANS64 RZ, [R8+URZ+0x38830], R9 ;  /* 0x0388300908ff79a7 */ /* 0x0005e2000800003f */
[----:B-1----:R-:W-:-:S04]  /*fc50*/  LOP3.LUT R10, R10, 0x1f, RZ, 0xc0, !PT ;  /* 0x0000001f0a0a7812 */ /* 0x002fc800078ec0ff */
[----:B------:R-:W-:-:S13]  /*fc60*/  ISETP.NE.AND P1, PT, R10, RZ, PT ;  /* 0x000000ff0a00720c */ /* 0x000fda0003f25270 */
[----:B--2---:R-:W-:Y:S05]  /*fc70*/  @!P1 BRA `(.L_x_326) ;  /* 0x0000000000049947 */ /* 0x004fea0003800000 */
[----:B------:R-:W-:Y:S01]  /*fc80*/  BPT.TRAP 0x1 ;  /* 0x000000040000795c */ /* 0x000fe20000300000 */
.L_x_326:
[----:B------:R-:W2:Y:S01]  /*fc90*/  LDL R11, [R1] ;  /* 0x00000000010b7983 */ /* 0x000ea20000100800 */
[----:B------:R-:W-:-:S03]  /*fca0*/  MOV R13, 0x400 ;  /* 0x00000400000d7802 */ /* 0x000fc60000000f00 */
[----:B------:R-:W3:Y:S04]  /*fcb0*/  LDL R10, [R1+0xc] ;  /* 0x00000c00010a7983 */ /* 0x000ee80000100800 */
[----:B0-----:R-:W4:Y:S01]  /*fcc0*/  LDL R9, [R1+0x4] ;  /* 0x0000040001097983 */ /* 0x001f220000100800 */
[----:B------:R-:W0:Y:S01]  /*fcd0*/  S2R R14, SR_CgaCtaId ;  /* 0x00000000000e7919 */ /* 0x000e220000008800 */
[----:B------:R-:W-:Y:S01]  /*fce0*/  R2UR UR9, R8 ;  /* 0x00000000080972ca */ /* 0x000fe200000e0000 */
[----:B------:R-:W-:Y:S01]  /*fcf0*/  UIADD3 UR4, UP0, UR36, 0x370, URZ ;  /* 0x0000037024047890 */ /* 0x000fe2000ff1e03f */
[----:B------:R-:W-:Y:S02]  /*fd00*/  R2UR UR12, R4 ;  /* 0x00000000040c72ca */ /* 0x000fe400000e0000 */
[----:B-----5:R-:W-:-:S02]  /*fd10*/  R2UR UR13, R5 ;  /* 0x00000000050d72ca */ /* 0x020fc400000e0000 */
[----:B0-----:R-:W-:-:S07]  /*fd20*/  LEA R13, R14, R13, 0x18 ;  /* 0x0000000d0e0d7211 */ /* 0x001fce00078ec0ff */
[----:B------:R-:W-:Y:S01]  /*fd30*/  UIADD3 UR9, UR9, 0x38830, URZ ;  /* 0x0003883009097890 */ /* 0x000fe2000fffe03f */
[----:B------:R-:W-:Y:S01]  /*fd40*/  UMOV UR10, URZ ;  /* 0x0000003f000a7c82 */ /* 0x000fe20008000000 */
[----:B------:R-:W-:Y:S01]  /*fd50*/  UMOV UR6, 0x0 ;  /* 0x0000000000067882 */ /* 0x000fe20000000000 */
[----:B------:R-:W-:Y:S01]  /*fd60*/  UMOV UR7, 0x14f00000 ;  /* 0x14f0000000077882 */ /* 0x000fe20000000000 */
[----:B------:R-:W-:Y:S01]  /*fd70*/  UMOV UR16, 0x40 ;  /* 0x0000004000107882 */ /* 0x000fe20000000000 */
[----:B--2---:R-:W-:Y:S01]  /*fd80*/  IMAD R8, R11, 0xa000, R13 ;  /* 0x0000a0000b087824 */ /* 0x004fe200078e020d */
[----:B---3--:R-:W-:-:S04]  /*fd90*/  R2UR UR11, R10 ;  /* 0x000000000a0b72ca */ /* 0x008fc800000e0000 */
[----:B------:R-:W-:Y:S02]  /*fda0*/  R2UR UR14, R8 ;  /* 0x00000000080e72ca */ /* 0x000fe400000e0000 */
[----:B----4-:R-:W-:-:S11]  /*fdb0*/  R2UR UR5, R9 ;  /* 0x00000000090572ca */ /* 0x010fd600000e0000 */
[----:B------:R-:W-:Y:S02]  /*fdc0*/  UIADD3 UR8, UR14, 0x24400, URZ ;  /* 0x000244000e087890 */ /* 0x000fe4000fffe03f */
[----:B------:R-:W-:Y:S02]  /*fdd0*/  UIMAD UR11, UR11, 0x50, UR5 ;  /* 0x000000500b0b78a4 */ /* 0x000fe4000f8e0205 */
[----:B------:R-:W-:Y:S02]  /*fde0*/  UIADD3.X UR5, URZ, UR37, URZ, UP0, !UPT ;  /* 0x000000253f057290 */ /* 0x000fe400087fe43f */
[----:B------:R-:W-:Y:S02]  /*fdf0*/  UIADD3 UR15, UR14, 0x26c00, URZ ;  /* 0x00026c000e0f7890 */ /* 0x000fe4000fffe03f */
[----:B------:R-:W-:Y:S02]  /*fe00*/  UIADD3 UR17, UR14, 0x29400, URZ ;  /* 0x000294000e117890 */ /* 0x000fe4000fffe03f */
[----:B------:R-:W-:-:S03]  /*fe10*/  UIADD3 UR18, UR14, 0x2bc00, URZ ;  /* 0x0002bc000e127890 */ /* 0x000fc6000fffe03f */
[----:B------:R0:W-:Y:S01]  /*fe20*/  UTMALDG.4D [UR8], [UR4], desc[UR6] ;  /* 0x00000608040075b4 */ /* 0x0001e20008019000 */
[----:B------:R-:W-:Y:S01]  /*fe30*/  UMOV UR14, 0x80 ;  /* 0x00000080000e7882 */ /* 0x000fe20000000000 */
[----:B0-----:R-:W-:Y:S01]  /*fe40*/  UMOV UR8, UR15 ;  /* 0x0000000f00087c82 */ /* 0x001fe20008000000 */
[----:B------:R-:W-:Y:S02]  /*fe50*/  UMOV UR10, UR16 ;  /* 0x00000010000a7c82 */ /* 0x000fe40008000000 */
[----:B------:R0:W-:Y:S02]  /*fe60*/  UTMALDG.4D [UR8], [UR4], desc[UR6] ;  /* 0x00000608040075b4 */ /* 0x0001e40008019000 */
[----:B0-----:R-:W-:Y:S01]  /*fe70*/  UMOV UR8, UR17 ;  /* 0x0000001100087c82 */ /* 0x001fe20008000000 */
[----:B------:R-:W-:Y:S01]  /*fe80*/  UMOV UR10, UR14 ;  /* 0x0000000e000a7c82 */ /* 0x000fe20008000000 */
[----:B------:R-:W-:Y:S01]  /*fe90*/  UMOV UR14, 0xc0 ;  /* 0x000000c0000e7882 */ /* 0x000fe20000000000 */
[----:B------:R0:W-:Y:S02]  /*fea0*/  UTMALDG.4D [UR8], [UR4], desc[UR6] ;  /* 0x00000608040075b4 */ /* 0x0001e40008019000 */
[----:B0-----:R-:W-:Y:S01]  /*feb0*/  UMOV UR8, UR18 ;  /* 0x0000001200087c82 */ /* 0x001fe20008000000 */
[----:B------:R-:W-:-:S02]  /*fec0*/  UMOV UR10, UR14 ;  /* 0x0000000e000a7c82 */ /* 0x000fc40008000000 */
[----:B------:R0:W-:Y:S02]  /*fed0*/  UTMALDG.4D [UR8], [UR4], desc[UR6] ;  /* 0x00000608040075b4 */ /* 0x0001e40008019000 */
[----:B0-----:R-:W-:Y:S01]  /*fee0*/  NOP ;  /* 0x0000000000007918 */ /* 0x001fe20000000000 */
.L_x_323:
[----:B------:R-:W2:Y:S01]  /*fef0*/  LDL.LU R11, [R1+0x28] ;  /* 0x00002800010b7983 */ /* 0x000ea20000300800 */
[----:B------:R-:W-:Y:S01]  /*ff00*/  MOV R9, 0x400 ;  /* 0x0000040000097802 */ /* 0x000fe20000000f00 */
[----:B------:R-:W-:Y:S05]  /*ff10*/  WARPSYNC.ALL ;  /* 0x0000000000007948 */ /* 0x000fea0003800000 */
[----:B------:R-:W0:Y:S01]  /*ff20*/  S2R R10, SR_CgaCtaId ;  /* 0x00000000000a7919 */ /* 0x000e220000008800 */
[----:B------:R-:W-:-:S13]  /*ff30*/  ELECT P0, URZ, PT ;  /* 0x00000000003f782f */ /* 0x000fda0003800000 */
[----:B------:R-:W-:Y:S01]  /*ff40*/  @P0 R2UR UR13, R6 ;  /* 0x00000000060d02ca */ /* 0x000fe200000e0000 */
[----:B------:R-:W-:Y:S01]  /*ff50*/  UIADD3 UR4, UP0, UR36, 0x270, URZ ;  /* 0x0000027024047890 */ /* 0x000fe2000ff1e03f */
[----:B------:R-:W-:Y:S01]  /*ff60*/  @P0 R2UR UR12, R18 ;  /* 0x00000000120c02ca */ /* 0x000fe200000e0000 */
[----:B------:R-:W-:Y:S01]  /*ff70*/  UMOV UR6, 0x0 ;  /* 0x0000000000067882 */ /* 0x000fe20000000000 */
[C---:B------:R-:W-:Y:S01]  /*ff80*/  @P0 R2UR UR11, R17.reuse ;  /* 0x00000000110b02ca */ /* 0x040fe200000e0000 */
[----:B------:R-:W-:Y:S01]  /*ff90*/  UIADD3.X UR5, URZ, UR37, URZ, UP0, !UPT ;  /* 0x000000253f057290 */ /* 0x000fe200087fe43f */
[----:B------:R-:W-:Y:S01]  /*ffa0*/  @P0 R2UR UR21, R6 ;  /* 0x00000000061502ca */ /* 0x000fe200000e0000 */
[----:B------:R-:W-:Y:S01]  /*ffb0*/  UMOV UR7, 0x12f00000 ;  /* 0x12f0000000077882 */ /* 0x000fe20000000000 */
[----:B------:R-:W-:Y:S01]  /*ffc0*/  UMOV UR10, URZ ;  /* 0x0000003f000a7c82 */ /* 0x000fe20008000000 */
[----:B------:R-:W-:Y:S01]  /*ffd0*/  @P0 R2UR UR20, R18 ;  /* 0x00000000121402ca */ /* 0x000fe200000e0000 */
[----:B------:R-:W-:Y:S01]  /*ffe0*/  UMOV UR14, 0x0 ;  /* 0x00000000000e7882 */ /* 0x000fe20000000000 */
[----:B------:R-:W-:Y:S01]  /*fff0*/  @P0 R2UR UR19, R17 ;  /* 0x00000000111302ca */ /* 0x000fe200000e0000 */
[----:B------:R-:W-:Y:S01]  /*10000*/  @P0 IMAD.MOV.U32 R8, RZ, RZ, 0x10000 ;  /* 0x00010000ff080424 */ /* 0x000fe200078e00ff */
[----:B------:R-:W-:Y:S01]  /*10010*/  UMOV UR15, 0x12f00000 ;  /* 0x12f00000000f7882 */ /* 0x000fe20000000000 */
[----:B------:R-:W-:Y:S01]  /*10020*/  UMOV UR18, 0x40 ;  /* 0x0000004000127882 */ /* 0x000fe20000000000 */
[----:B------:R-:W-:Y:S01]  /*10030*/  UMOV UR22, 0x0 ;  /* 0x0000000000167882 */ /* 0x000fe20000000000 */
[----:B------:R-:W-:Y:S01]  /*10040*/  UMOV UR23, 0x12f00000 ;  /* 0x12f0000000177882 */ /* 0x000fe20000000000 */
[----:B------:R-:W-:Y:S01]  /*10050*/  BSSY B0, `(.L_x_327) ;  /* 0x0000021000007945 */ /* 0x000fe20003800000 */
[----:B0-----:R-:W-:Y:S01]  /*10060*/  LEA R9, R10, R9, 0x18 ;  /* 0x000000090a097211 */ /* 0x001fe200078ec0ff */
[----:B------:R-:W-:Y:S03]  /*10070*/  BAR.SYNC.DEFER_BLOCKING 0x8, 0x120 ;  /* 0x0204800000007b1d */ /* 0x000fe60000010000 */
[----:B------:R-:W-:-:S13]  /*10080*/  R2UR UR24, R9 ;  /* 0x00000000091872ca */ /* 0x000fda00000e0000 */
[----:B------:R-:W-:Y:S02]  /*10090*/  UIADD3 UR8, UR24, 0x14400, URZ ;  /* 0x0001440018087890 */ /* 0x000fe4000fffe03f */
[----:B------:R-:W-:Y:S02]  /*100a0*/  UIADD3 UR9, UR24, 0x38800, URZ ;  /* 0x0003880018097890 */ /* 0x000fe4000fffe03f */
[----:B------:R-:W-:Y:S01]  /*100b0*/  UIADD3 UR16, UR24, 0x18400, URZ ;  /* 0x0001840018107890 */ /* 0x000fe2000fffe03f */
[----:B------:R0:W-:Y:S04]  /*100c0*/  @P0 SYNCS.ARRIVE.TRANS64 RZ, [R9+URZ+0x38800], R8 ;  /* 0x0388000809ff09a7 */ /* 0x0001e8000800003f */
[----:B------:R-:W-:Y:S02]  /*100d0*/  UMOV UR17, UR9 ;  /* 0x0000000900117c82 */ /* 0x000fe40008000000 */
[----:B------:R1:W-:Y:S02]  /*100e0*/  UTMALDG.4D [UR8], [UR4], desc[UR6] ;  /* 0x00000608040075b4 */ /* 0x0003e40008019000 */
[----:B------:R-:W-:Y:S01]  /*100f0*/  UTMALDG.4D [UR16], [UR4], desc[UR14] ;  /* 0x00000e10040075b4 */ /* 0x000fe20008019000 */
[----:B-1----:R-:W-:Y:S01]  /*10100*/  @P0 R2UR UR13, R6 ;  /* 0x00000000060d02ca */ /* 0x002fe200000e0000 */
[----:B------:R-:W-:Y:S01]  /*10110*/  UIADD3 UR8, UR24, 0x1c400, URZ ;  /* 0x0001c40018087890 */ /* 0x000fe2000fffe03f */
[----:B------:R-:W-:Y:S01]  /*10120*/  @P0 R2UR UR12, R18 ;  /* 0x00000000120c02ca */ /* 0x000fe200000e0000 */
[----:B------:R-:W-:Y:S01]  /*10130*/  UMOV UR10, 0x80 ;  /* 0x00000080000a7882 */ /* 0x000fe20000000000 */
[----:B------:R-:W-:Y:S01]  /*10140*/  @P0 R2UR UR11, R17 ;  /* 0x00000000110b02ca */ /* 0x000fe200000e0000 */
[----:B------:R-:W-:Y:S01]  /*10150*/  UMOV UR6, 0x0 ;  /* 0x0000000000067882 */ /* 0x000fe20000000000 */
[----:B------:R-:W-:-:S11]  /*10160*/  UMOV UR7, 0x12f00000 ;  /* 0x12f0000000077882 */ /* 0x000fd60000000000 */
[----:B------:R1:W-:Y:S02]  /*10170*/  UTMALDG.4D [UR8], [UR4], desc[UR22] ;  /* 0x00001608040075b4 */ /* 0x0003e40008019000 */
[----:B-1----:R-:W-:Y:S01]  /*10180*/  @P0 R2UR UR13, R6 ;  /* 0x00000000060d02ca */ /* 0x002fe200000e0000 */
[----:B------:R-:W-:Y:S01]  /*10190*/  UIADD3 UR8, UR24, 0x20400, URZ ;  /* 0x0002040018087890 */ /* 0x000fe2000fffe03f */
[----:B------:R-:W-:Y:S01]  /*101a0*/  @P0 R2UR UR12, R18 ;  /* 0x00000000120c02ca */ /* 0x000fe200000e0000 */
[----:B------:R-:W-:Y:S01]  /*101b0*/  UMOV UR10, 0xc0 ;  /* 0x000000c0000a7882 */ /* 0x000fe20000000000 */
[----:B------:R-:W-:-:S13]  /*101c0*/  @P0 R2UR UR11, R17 ;  /* 0x00000000110b02ca */ /* 0x000fda00000e0000 */
[----:B------:R0:W-:Y:S01]  /*101d0*/  UTMALDG.4D [UR8], [UR4], desc[UR6] ;  /* 0x00000608040075b4 */ /* 0x0001e20008019000 */
[----:B--2---:R-:W-:-:S04]  /*101e0*/  IADD3 R11, R11, 0x1, RZ ;  /* 0x000000010b0b7810 */ /* 0x004fc80007ffe0ff */
[----:B------:R-:W-:Y:S01]  /*101f0*/  LEA.HI R6, R11, R11, RZ, 0x1 ;  /* 0x0000000b0b067211 */ /* 0x000fe200078f08ff */
[----:B------:R0:W-:Y:S03]  /*10200*/  STL [R1+0x28], R11 ;  /* 0x0000280b01007387 */ /* 0x0001e60000100800 */
[----:B------:R-:W-:-:S05]  /*10210*/  LOP3.LUT R6, R6, 0xfffffffe, RZ, 0xc0, !PT ;  /* 0xfffffffe06067812 */ /* 0x000fca00078ec0ff */
[----:B------:R-:W-:-:S05]  /*10220*/  IMAD.IADD R6, R11, 0x1, -R6 ;  /* 0x000000010b067824 */ /* 0x000fca00078e0a06 */
[----:B------:R-:W-:-:S04]  /*10230*/  SHF.L.U32 R6, R6, 0x1f, RZ ;  /* 0x0000001f06067819 */ /* 0x000fc800000006ff */
[----:B------:R-:W1:Y:S02]  /*10240*/  SYNCS.PHASECHK.TRANS64.TRYWAIT P0, [R9+URZ+0x38820], R6 ;  /* 0x03882006090075a7 */ /* 0x000e64000800017f */
[----:B01----:R-:W-:Y:S05]  /*10250*/  @!P0 BRA `(.L_x_328) ;  /* 0x0000003000dc8947 */ /* 0x003fea0003800000 */
.L_x_396:
[----:B------:R-:W-:Y:S05]  /*10260*/  BSYNC B0 ;  /* 0x0000000000007941 */ /* 0x000fea0003800000 */
.L_x_327:
[----:B0-----:R-:W2:Y:S01]  /*10270*/  LDL.LU R8, [R1+0x24] ;  /* 0x0000240001087983 */ /* 0x001ea20000300800 */
[----:B------:R-:W-:Y:S01]  /*10280*/  BSSY B0, `(.L_x_329) ;  /* 0x00001c6000007945 */ /* 0x000fe20003800000 */
[----:B--2---:R-:W-:-:S13]  /*10290*/  ISETP.GE.AND P0, PT, R8, 0x51, PT ;  /* 0x000000510800780c */ /* 0x004fda0003f06270 */
[----:B------:R-:W-:Y:S05]  /*102a0*/  @!P0 BRA `(.L_x_330) ;  /* 0x0000001c000c8947 */ /* 0x000fea0003800000 */
[----:B------:R-:W2:Y:S01]  /*102b0*/  LDL R8, [R1+0x18] ;  /* 0x0000180001087983 */ /* 0x000ea20000100800 */
[----:B------:R-:W-:Y:S01]  /*102c0*/  IMAD.MOV.U32 R6, RZ, RZ, 0x1 ;  /* 0x00000001ff067424 */ /* 0x000fe200078e00ff */
[----:B------:R-:W-:Y:S01]  /*102d0*/  BSSY B1, `(.L_x_331) ;  /* 0x000009e000017945 */ /* 0x000fe20003800000 */
[----:B--2---:R-:W-:-:S05]  /*102e0*/  IMAD.MOV R14, RZ, RZ, -R8 ;  /* 0x000000ffff0e7224 */ /* 0x004fca00078e0a08 */
[----:B------:R-:W-:-:S05]  /*102f0*/  VIADDMNMX R14, R14, R6, 0xffffffff, !PT ;  /* 0xffffffff0e0e7446 */ /* 0x000fca0007800106 */
[----:B------:R-:W-:-:S05]  /*10300*/  IMAD.IADD R6, R8, 0x1, R14 ;  /* 0x0000000108067824 */ /* 0x000fca00078e020e */
[----:B------:R-:W-:-:S04]  /*10310*/  LOP3.LUT R6, R6, 0x1, RZ, 0xc0, !PT ;  /* 0x0000000106067812 */ /* 0x000fc800078ec0ff */
[----:B------:R-:W-:Y:S01]  /*10320*/  ISETP.NE.U32.AND P0, PT, R6, 0x1, PT ;  /* 0x000000010600780c */ /* 0x000fe20003f05070 */
[----:B------:R-:W-:-:S12]  /*10330*/  VIADD R6, R8, 0xfffffffe ;  /* 0xfffffffe08067836 */ /* 0x000fd80000000000 */
[----:B------:R-:W-:Y:S05]  /*10340*/  @P0 BRA `(.L_x_332) ;  /* 0x0000000800580947 */ /* 0x000fea0003800000 */
[----:B------:R-:W2:Y:S04]  /*10350*/  LDL R9, [R1] ;  /* 0x0000000001097983 */ /* 0x000ea80000100800 */
[----:B------:R-:W3:Y:S01]  /*10360*/  LDL R8, [R1+0x8] ;  /* 0x0000080001087983 */ /* 0x000ee20000100800 */
[----:B------:R-:W-:Y:S01]  /*10370*/  BSSY B2, `(.L_x_333) ;  /* 0x000008f000027945 */ /* 0x000fe20003800000 */
[----:B--2---:R-:W-:-:S04]  /*10380*/  IADD3 R13, R9, 0x1, RZ ;  /* 0x00000001090d7810 */ /* 0x004fc80007ffe0ff */
[----:B------:R-:W-:-:S04]  /*10390*/  ISETP.NE.AND P0, PT, R13, 0x2, PT ;  /* 0x000000020d00780c */ /* 0x000fc80003f05270 */
[----:B------:R-:W-:Y:S02]  /*103a0*/  SEL R15, RZ, 0x1, P0 ;  /* 0x00000001ff0f7807 */ /* 0x000fe40000000000 */
[----:B------:R-:W-:Y:S02]  /*103b0*/  SEL R13, R13, RZ, P0 ;  /* 0x000000ff0d0d7207 */ /* 0x000fe40000000000 */
[----:B---3--:R-:W-:Y:S01]  /*103c0*/  LOP3.LUT R15, R8, R15, RZ, 0x3c, !PT ;  /* 0x0000000f080f7212 */ /* 0x008fe200078e3cff */
[----:B------:R-:W-:Y:S06]  /*103d0*/  @!P6 BRA `(.L_x_334) ;  /* 0x000000080020e947 */ /* 0x000fec0003800000 */
[----:B------:R-:W-:Y:S01]  /*103e0*/  ISETP.NE.U32.AND P0, PT, R2, RZ, PT ;  /* 0x000000ff0200720c */ /* 0x000fe20003f05070 */
[----:B------:R-:W-:-:S03]  /*103f0*/  IMAD.MOV.U32 R8, RZ, RZ, R5 ;  /* 0x000000ffff087224 */ /* 0x000fc600078e0005 */
[----:B------:R-:W-:-:S13]  /*10400*/  ISETP.NE.AND.EX P0, PT, R3, RZ, PT, P0 ;  /* 0x000000ff0300720c */ /* 0x000fda0003f05300 */
[----:B------:R-:W-:Y:S05]  /*10410*/  @!P0 BRA `(.L_x_335) ;  /* 0x0000000000488947 */ /* 0x000fea0003800000 */
[----:B------:R-:W0:Y:S01]  /*10420*/  LDC R18, c[0x0][0x41c] ;  /* 0x00010700ff127b82 */ /* 0x000e220000000800 */
[----:B------:R-:W-:Y:S01]  /*10430*/  ULDC.64 UR4, c[0x0][0x408] ;  /* 0x0001020000047ab9 */ /* 0x000fe20000000a00 */
[----:B------:R-:W-:Y:S01]  /*10440*/  ULDC.64 UR6, c[0x0][0x208] ;  /* 0x0000820000067ab9 */ /* 0x000fe20000000a00 */
[----:B0-----:R-:W-:-:S13]  /*10450*/  ISETP.NE.AND P0, PT, R18, 0x1, PT ;  /* 0x000000011200780c */ /* 0x001fda0003f05270 */
[----:B------:R-:W0:Y:S02]  /*10460*/  @P0 LDC.64 R8, c[0x0][0x420] ;  /* 0x00010800ff080b82 */ /* 0x000e240000000a00 */
[----:B0-----:R-:W-:-:S04]  /*10470*/  @P0 IMAD.HI.U32 R10, R6, R8, RZ ;  /* 0x00000008060a0227 */ /* 0x001fc800078e00ff */
[----:B------:R-:W-:Y:S01]  /*10480*/  IMAD.MOV.U32 R8, RZ, RZ, R6 ;  /* 0x000000ffff087224 */ /* 0x000fe200078e0006 */
[----:B------:R-:W-:Y:S01]  /*10490*/  @P0 SHF.R.U32.HI R8, RZ, R9, R10 ;  /* 0x00000009ff080219 */ /* 0x000fe2000001160a */
[----:B------:R-:W-:-:S03]  /*104a0*/  IMAD R10, R12, UR4, RZ ;  /* 0x000000040c0a7c24 */ /* 0x000fc6000f8e02ff */
[----:B------:R-:W-:Y:S01]  /*104b0*/  SHF.R.S32.HI R9, RZ, 0x1f, R8 ;  /* 0x0000001fff097819 */ /* 0x000fe20000011408 */
[C---:B------:R-:W-:Y:S02]  /*104c0*/  IMAD R17, R0.reuse, UR5, R10 ;  /* 0x0000000500117c24 */ /* 0x040fe4000f8e020a */
[----:B------:R-:W-:-:S04]  /*104d0*/  IMAD.WIDE.U32 R10, R0, UR4, R8 ;  /* 0x00000004000a7c25 */ /* 0x000fc8000f8e0008 */
[----:B------:R-:W-:Y:S01]  /*104e0*/  IMAD.IADD R17, R17, 0x1, R11 ;  /* 0x0000000111117824 */ /* 0x000fe200078e020b */
[----:B------:R-:W-:Y:S01]  /*104f0*/  LEA R2, P0, R10, R2, 0x2 ;  /* 0x000000020a027211 */ /* 0x000fe200078010ff */
[----:B------:R-:W-:-:S03]  /*10500*/  IMAD.MOV R8, RZ, RZ, -R8 ;  /* 0x000000ffff087224 */ /* 0x000fc600078e0a08 */
[----:B------:R-:W-:Y:S01]  /*10510*/  LEA.HI.X R3, R10, R3, R17, 0x2, P0 ;  /* 0x000000030a037211 */ /* 0x000fe200000f1411 */
[----:B------:R-:W-:-:S04]  /*10520*/  IMAD R6, R18, R8, R6 ;  /* 0x0000000812067224 */ /* 0x000fc800078e0206 */
[----:B------:R0:W5:Y:S04]  /*10530*/  LDG.E R8, desc[UR6][R2.64] ;  /* 0x0000000602087981 */ /* 0x000168000c1e1900 */
.L_x_335:
[----:B0-----:R-:W0:Y:S01]  /*10540*/  S2R R3, SR_CgaCtaId ;  /* 0x0000000000037919 */ /* 0x001e220000008800 */
[----:B------:R-:W-:-:S04]  /*10550*/  MOV R2, 0x400 ;  /* 0x0000040000027802 */ /* 0x000fc80000000f00 */
[----:B0-----:R-:W-:Y:S02]  /*10560*/  LEA R2, R3, R2, 0x18 ;  /* 0x0000000203027211 */ /* 0x001fe400078ec0ff */
[----:B------:R-:W-:-:S03]  /*10570*/  SHF.L.U32 R3, R15, 0x1f, RZ ;  /* 0x0000001f0f037819 */ /* 0x000fc600000006ff */
[----:B------:R-:W-:-:S04]  /*10580*/  IMAD R2, R13, 0x8, R2 ;  /* 0x000000080d027824 */ /* 0x000fc800078e0202 */
[----:B------:R-:W0:Y:S02]  /*10590*/  SYNCS.PHASECHK.TRANS64.TRYWAIT P0, [R2+URZ+0x38840], R3 ;  /* 0x03884003020075a7 */ /* 0x000e24000800017f */
[----:B0-----:R-:W-:Y:S05]  /*105a0*/  @!P0 BRA `(.L_x_336) ;  /* 0x0000003000288947 */ /* 0x001fea0003800000 */
.L_x_397:
[----:B------:R-:W1:Y:S02]  /*105b0*/  S2R R9, SR_TID.X ;  /* 0x0000000000097919 */ /* 0x000e640000002100 */
[----:B-1----:R-:W-:-:S04]  /*105c0*/  LOP3.LUT R9, R9, 0x7f, RZ, 0xc0, !PT ;  /* 0x0000007f09097812 */ /* 0x002fc800078ec0ff */
[----:B------:R-:W-:-:S13]  /*105d0*/  ISETP.NE.AND P1, PT, R9, RZ, PT ;  /* 0x000000ff0900720c */ /* 0x000fda0003f25270 */
[----:B------:R-:W-:Y:S05]  /*105e0*/  @P1 BRA `(.L_x_337) ;  /* 0x00000000001c1947 */ /* 0x000fea0003800000 */
[----:B------:R-:W1:Y:S01]  /*105f0*/  S2R R9, SR_TID.X ;  /* 0x0000000000097919 */ /* 0x000e620000002100 */
[----:B0-----:R-:W-:-:S04]  /*10600*/  MOV R3, 0xa000 ;  /* 0x0000a00000037802 */ /* 0x001fc80000000f00 */
[----:B------:R2:W-:Y:S01]  /*10610*/  SYNCS.ARRIVE.TRANS64 RZ, [R2+URZ+0x38830], R3 ;  /* 0x0388300302ff79a7 */ /* 0x0005e2000800003f */
[----:B-1----:R-:W-:-:S04]  /*10620*/  LOP3.LUT R9, R9, 0x1f, RZ, 0xc0, !PT ;  /* 0x0000001f09097812 */ /* 0x002fc800078ec0ff */
[----:B------:R-:W-:-:S13]  /*10630*/  ISETP.NE.AND P0, PT, R9, RZ, PT ;  /* 0x000000ff0900720c */ /* 0x000fda0003f05270 */
[----:B--2---:R-:W-:Y:S05]  /*10640*/  @!P0 BRA `(.L_x_337) ;  /* 0x0000000000048947 */ /* 0x004fea0003800000 */
[----:B------:R-:W-:Y:S01]  /*10650*/  BPT.TRAP 0x1 ;  /* 0x000000040000795c */ /* 0x000fe20000300000 */
.L_x_337:
[----:B------:R-:W2:Y:S04]  /*10660*/  LDL R17, [R1+0x4] ;  /* 0x0000040001117983 */ /* 0x000ea80000100800 */
[----:B------:R-:W3:Y:S01]  /*10670*/  LDL.LU R11, [R1+0x8] ;  /* 0x00000800010b7983 */ /* 0x000ee20000300800 */
[----:B0-----:R-:W-:-:S03]  /*10680*/  MOV R3, 0x400 ;  /* 0x0000040000037802 */ /* 0x001fc60000000f00 */
[----:B------:R-:W4:Y:S01]  /*10690*/  LDL R9, [R1] ;  /* 0x0000000001097983 */ /* 0x000f220000100800 */
[----:B------:R-:W0:Y:S01]  /*106a0*/  S2R R10, SR_CgaCtaId ;  /* 0x00000000000a7919 */ /* 0x000e220000008800 */
[----:B------:R-:W-:Y:S02]  /*106b0*/  R2UR UR9, R2 ;  /* 0x00000000020972ca */ /* 0x000fe400000e0000 */
[----:B------:R-:W-:Y:S01]  /*106c0*/  R2UR UR11, R6 ;  /* 0x00000000060b72ca */ /* 0x000fe200000e0000 */
[----:B------:R-:W-:Y:S01]  /*106d0*/  UIADD3 UR4, UP0, UR36, 0x370, URZ ;  /* 0x0000037024047890 */ /* 0x000fe2000ff1e03f */
[----:B------:R-:W-:Y:S02]  /*106e0*/  R2UR UR12, R4 ;  /* 0x00000000040c72ca */ /* 0x000fe400000e0000 */
[----:B-----5:R-:W-:Y:S02]  /*106f0*/  R2UR UR13, R8 ;  /* 0x00000000080d72ca */ /* 0x020fe400000e0000 */
[----:B0-----:R-:W-:-:S05]  /*10700*/  LEA R3, R10, R3, 0x18 ;  /* 0x000000030a037211 */ /* 0x001fca00078ec0ff */
        /* <DEDUP_REMOVED lines=11> */
[----:B------:R-:W-:Y:S01]  /*107c0*/  VIADD R3, R3, 0x38800 ;  /* 0x0003880003037836 */ /* 0x000fe20000000000 */
[----:B------:R-:W-:Y:S01]  /*107d0*/  UMOV UR18, 0x80 ;  /* 0x0000008000127882 */ /* 0x000fe20000000000 */
[----:B------:R-:W-:Y:S01]  /*107e0*/  UMOV UR19, 0xc0 ;  /* 0x000000c000137882 */ /* 0x000fe20000000000 */
[----:B--2---:R-:W-:-:S13]  /*107f0*/  R2UR UR5, R17 ;  /* 0x00000000110572ca */ /* 0x004fda00000e0000 */
[----:B------:R-:W-:Y:S02]  /*10800*/  UIMAD UR11, UR11, 0x50, UR5 ;  /* 0x000000500b0b78a4 */ /* 0x000fe4000f8e0205 */
[----:B------:R-:W-:Y:S01]  /*10810*/  UIADD3.X UR5, URZ, UR37, URZ, UP0, !UPT ;  /* 0x000000253f057290 */ /* 0x000fe200087fe43f */
[----:B---3--:R-:W-:Y:S01]  /*10820*/  SHF.L.U32 R2, R11, 0x1f, RZ ;  /* 0x0000001f0b027819 */ /* 0x008fe200000006ff */
[----:B----4-:R-:W-:-:S07]  /*10830*/  IMAD R3, R9, 0x8, R3 ;  /* 0x0000000809037824 */ /* 0x010fce00078e0203 */
[----:B------:R0:W-:Y:S02]  /*10840*/  UTMALDG.4D [UR8], [UR4], desc[UR6] ;  /* 0x00000608040075b4 */ /* 0x0001e40008019000 */
[----:B0-----:R-:W-:Y:S01]  /*10850*/  UMOV UR8, UR15 ;  /* 0x0000000f00087c82 */ /* 0x001fe20008000000 */
[----:B------:R-:W-:Y:S02]  /*10860*/  UMOV UR10, UR17 ;  /* 0x00000011000a7c82 */ /* 0x000fe40008000000 */
[----:B------:R0:W-:Y:S02]  /*10870*/  UTMALDG.4D [UR8], [UR4], desc[UR6] ;  /* 0x00000608040075b4 */ /* 0x0001e40008019000 */
[----:B0-----:R-:W-:Y:S01]  /*10880*/  UMOV UR8, UR16 ;  /* 0x0000001000087c82 */ /* 0x001fe20008000000 */
[----:B------:R-:W-:Y:S02]  /*10890*/  UMOV UR10, UR18 ;  /* 0x00000012000a7c82 */ /* 0x000fe40008000000 */
[----:B------:R0:W-:Y:S02]  /*108a0*/  UTMALDG.4D [UR8], [UR4], desc[UR6] ;  /* 0x00000608040075b4 */ /* 0x0001e40008019000 */
[----:B0-----:R-:W-:Y:S01]  /*108b0*/  UMOV UR8, UR14 ;  /* 0x0000000e00087c82 */ /* 0x001fe20008000000 */
[----:B------:R-:W-:-:S02]  /*108c0*/  UMOV UR10, UR19 ;  /* 0x00000013000a7c82 */ /* 0x000fc40008000000 */
[----:B------:R0:W-:Y:S01]  /*108d0*/  UTMALDG.4D [UR8], [UR4], desc[UR6] ;  /* 0x00000608040075b4 */ /* 0x0001e20008019000 */
[----:B------:R-:W1:Y:S02]  /*108e0*/  SYNCS.PHASECHK.TRANS64.TRYWAIT P0, [R3+URZ+0x60], R2 ;  /* 0x00006002030075a7 */ /* 0x000e64000800017f */
[----:B01----:R-:W-:Y:S05]  /*108f0*/  @!P0 BRA `(.L_x_338) ;  /* 0x0000002c00688947 */ /* 0x003fea0003800000 */
.L_x_398:
[----:B------:R-:W-:Y:S05]  /*10900*/  @P1 BRA `(.L_x_339) ;  /* 0x0000000000301947 */ /* 0x000fea0003800000 */
[----:B------:R-:W1:Y:S01]  /*10910*/  S2R R9, SR_TID.X ;  /* 0x0000000000097919 */ /* 0x000e620000002100 */
[----:B------:R-:W-:Y:S01]  /*10920*/  MOV R10, 0x400 ;  /* 0x00000400000a7802 */ /* 0x000fe20000000f00 */
[----:B------:R-:W2:Y:S01]  /*10930*/  S2R R11, SR_CgaCtaId ;  /* 0x00000000000b7919 */ /* 0x000ea20000008800 */
[----:B-1----:R-:W-:Y:S02]  /*10940*/  LOP3.LUT R17, R9, 0x1f, RZ, 0xc0, !PT ;  /* 0x0000001f09117812 */ /* 0x002fe400078ec0ff */
[----:B------:R-:W3:Y:S02]  /*10950*/  LDL R9, [R1] ;  /* 0x0000000001097983 */ /* 0x000ee40000100800 */
[----:B------:R-:W-:Y:S02]  /*10960*/  ISETP.NE.AND P0, PT, R17, RZ, PT ;  /* 0x000000ff1100720c */ /* 0x000fe40003f05270 */
[----:B--2---:R-:W-:Y:S01]  /*10970*/  LEA R10, R11, R10, 0x18 ;  /* 0x0000000a0b0a7211 */ /* 0x004fe200078ec0ff */
[----:B0-----:R-:W-:-:S04]  /*10980*/  IMAD.MOV.U32 R3, RZ, RZ, 0xa000 ;  /* 0x0000a000ff037424 */ /* 0x001fc800078e00ff */
[----:B---3--:R-:W-:-:S04]  /*10990*/  IMAD R2, R9, 0x8, R10 ;  /* 0x0000000809027824 */ /* 0x008fc800078e020a */
[----:B------:R1:W-:Y:S02]  /*109a0*/  SYNCS.ARRIVE.TRANS64 RZ, [R2+URZ+0x38850], R3 ;  /* 0x0388500302ff79a7 */ /* 0x0003e4000800003f */
[----:B------:R-:W-:Y:S05]  /*109b0*/  @!P0 BRA `(.L_x_339) ;  /* 0x0000000000048947 */ /* 0x000fea0003800000 */
[----:B------:R-:W-:Y:S01]  /*109c0*/  BPT.TRAP 0x1 ;  /* 0x000000040000795c */ /* 0x000fe20000300000 */
.L_x_339:
[----:B01----:R-:W2:Y:S01]  /*109d0*/  LDL.LU R2, [R1+0xc] ;  /* 0x00000c0001027983 */ /* 0x003ea20000300800 */
[----:B------:R-:W-:-:S03]  /*109e0*/  MOV R10, 0x400 ;  /* 0x00000400000a7802 */ /* 0x000fc60000000f00 */
[----:B------:R-:W3:Y:S04]  /*109f0*/  LDL.LU R9, [R1] ;  /* 0x0000000001097983 */ /* 0x000ee80000300800 */
[----:B------:R-:W4:Y:S01]  /*10a00*/  LDL R3, [R1+0x4] ;  /* 0x0000040001037983 */ /* 0x000f220000100800 */
[----:B------:R-:W0:Y:S01]  /*10a10*/  S2R R11, SR_CgaCtaId ;  /* 0x00000000000b7919 */ /* 0x000e220000008800 */
[----:B------:R-:W-:Y:S01]  /*10a20*/  R2UR UR13, R5 ;  /* 0x00000000050d72ca */ /* 0x000fe200000e0000 */
[----:B------:R-:W-:Y:S01]  /*10a30*/  UIADD3 UR4, UP0, UR36, 0x470, URZ ;  /* 0x0000047024047890 */ /* 0x000fe2000ff1e03f */
[----:B------:R-:W-:Y:S02]  /*10a40*/  R2UR UR12, R4 ;  /* 0x00000000040c72ca */ /* 0x000fe400000e0000 */
[----:B0-----:R-:W-:Y:S01]  /*10a50*/  LEA R10, R11, R10, 0x18 ;  /* 0x0000000a0b0a7211 */ /* 0x001fe200078ec0ff */
[----:B------:R-:W-:Y:S01]  /*10a60*/  UMOV UR10, URZ ;  /* 0x0000003f000a7c82 */ /* 0x000fe20008000000 */
[----:B------:R-:W-:Y:S01]  /*10a70*/  UMOV UR6, 0x0 ;  /* 0x0000000000067882 */ /* 0x000fe20000000000 */
[----:B------:R-:W-:Y:S01]  /*10a80*/  UMOV UR7, 0x14f00000 ;  /* 0x14f0000000077882 */ /* 0x000fe20000000000 */
[----:B------:R-:W-:Y:S01]  /*10a90*/  UMOV UR17, 0x40 ;  /* 0x0000004000117882 */ /* 0x000fe20000000000 */
[----:B------:R0:W-:Y:S01]  /*10aa0*/  STL [R1+0xc], R6 ;  /* 0x00000c0601007387 */ /* 0x0001e20000100800 */
[----:B------:R-:W-:-:S02]  /*10ab0*/  MOV R5, R8 ;  /* 0x0000000800057202 */ /* 0x000fc40000000f00 */
[----:B--2---:R-:W-:Y:S01]  /*10ac0*/  R2UR UR11, R2 ;  /* 0x00000000020b72ca */ /* 0x004fe200000e0000 */
[----:B---3--:R-:W-:-:S05]  /*10ad0*/  IMAD R2, R9, 0x8, R10 ;  /* 0x0000000809027824 */ /* 0x008fca00078e020a */
[----:B------:R-:W-:Y:S01]  /*10ae0*/  R2UR UR9, R2 ;  /* 0x00000000020972ca */ /* 0x000fe200000e0000 */
[----:B------:R-:W-:Y:S01]  /*10af0*/  IMAD R2, R9, 0xa000, R10 ;  /* 0x0000a00009027824 */ /* 0x000fe200078e020a */
[----:B----4-:R-:W-:-:S04]  /*10b00*/  R2UR UR5, R3 ;  /* 0x00000000030572ca */ /* 0x010fc800000e0000 */
[----:B------:R-:W-:-:S07]  /*10b10*/  R2UR UR16, R2 ;  /* 0x00000000021072ca */ /* 0x000fce00000e0000 */
[----:B------:R-:W-:Y:S02]  /*10b20*/  UIADD3 UR9, UR9, 0x38850, URZ ;  /* 0x0003885009097890 */ /* 0x000fe4000fffe03f */
[----:B------:R-:W-:Y:S02]  /*10b30*/  UIMAD UR11, UR11, 0x50, UR5 ;  /* 0x000000500b0b78a4 */ /* 0x000fe4000f8e0205 */
[----:B------:R-:W-:Y:S02]  /*10b40*/  UIADD3.X UR5, URZ, UR37, URZ, UP0, !UPT ;  /* 0x000000253f057290 */ /* 0x000fe400087fe43f */
[----:B------:R-:W-:Y:S02]  /*10b50*/  UIADD3 UR8, UR16, 0x400, URZ ;  /* 0x0000040010087890 */ /* 0x000fe4000fffe03f */
[----:B------:R-:W-:Y:S02]  /*10b60*/  UIADD3 UR14, UR16, 0x2c00, URZ ;  /* 0x00002c00100e7890 */ /* 0x000fe4000fffe03f */
[----:B------:R-:W-:-:S02]  /*10b70*/  UIADD3 UR15, UR16, 0x5400, URZ ;  /* 0x00005400100f7890 */ /* 0x000fc4000fffe03f */
[----:B------:R-:W-:-:S03]  /*10b80*/  UIADD3 UR16, UR16, 0x7c00, URZ ;  /* 0x00007c0010107890 */ /* 0x000fc6000fffe03f */
        /* <DEDUP_REMOVED lines=12> */
[----:B0-----:R-:W-:Y:S01]  /*10c50*/  NOP ;  /* 0x0000000000007918 */ /* 0x001fe20000000000 */
.L_x_334:
[----:B------:R-:W-:Y:S05]  /*10c60*/  BSYNC B2 ;  /* 0x0000000000027941 */ /* 0x000fea0003800000 */
.L_x_333:
[----:B------:R-:W2:Y:S04]  /*10c70*/  LDL.LU R2, [R1+0x18] ;  /* 0x0000180001027983 */ /* 0x000ea80000300800 */
[----:B------:R0:W-:Y:S04]  /*10c80*/  STL [R1], R13 ;  /* 0x0000000d01007387 */ /* 0x0001e80000100800 */
[----:B------:R0:W-:Y:S02]  /*10c90*/  STL [R1+0x8], R15 ;  /* 0x0000080f01007387 */ /* 0x0001e40000100800 */
[----:B0-2---:R-:W-:-:S07]  /*10ca0*/  VIADD R6, R2, 0xfffffffd ;  /* 0xfffffffd02067836 */ /* 0x005fce0000000000 */
.L_x_332:
[----:B------:R-:W-:Y:S05]  /*10cb0*/  BSYNC B1 ;  /* 0x0000000000017941 */ /* 0x000fea0003800000 */
.L_x_331:
[----:B------:R-:W-:-:S05]  /*10cc0*/  IMAD.MOV R14, RZ, RZ, -R14 ;  /* 0x000000ffff0e7224 */ /* 0x000fca00078e0a0e */
[----:B------:R-:W-:-:S13]  /*10cd0*/  ISETP.NE.AND P0, PT, R7, R14, PT ;  /* 0x0000000e0700720c */ /* 0x000fda0003f05270 */
[----:B------:R-:W-:Y:S05]  /*10ce0*/  @!P0 BRA `(.L_x_330) ;  /* 0x00000010007c8947 */ /* 0x000fea0003800000 */
[----:B------:R-:W-:-:S07]  /*10cf0*/  IMAD.MOV.U32 R10, RZ, RZ, R5 ;  /* 0x000000ffff0a7224 */ /* 0x000fce00078e0005 */
.L_x_354:
[----:B------:R-:W2:Y:S04]  /*10d00*/  LDL R3, [R1] ;  /* 0x0000000001037983 */ /* 0x000ea80000100800 */
[----:B------:R-:W3:Y:S01]  /*10d10*/  LDL R2, [R1+0x8] ;  /* 0x0000080001027983 */ /* 0x000ee20000100800 */
[----:B------:R-:W-:Y:S05]  /*10d20*/  YIELD ;  /* 0x0000000000007946 */ /* 0x000fea0003800000 */
[----:B------:R-:W-:Y:S01]  /*10d30*/  BSSY B1, `(.L_x_340) ;  /* 0x000008a000017945 */ /* 0x000fe20003800000 */
[----:B--2---:R-:W-:-:S05]  /*10d40*/  VIADD R7, R3, 0x1 ;  /* 0x0000000103077836 */ /* 0x004fca0000000000 */
[----:B------:R-:W-:-:S04]  /*10d50*/  ISETP.NE.AND P0, PT, R7, 0x2, PT ;  /* 0x000000020700780c */ /* 0x000fc80003f05270 */
[----:B------:R-:W-:Y:S02]  /*10d60*/  SEL R8, RZ, 0x1, P0 ;  /* 0x00000001ff087807 */ /* 0x000fe40000000000 */
[----:B------:R-:W-:Y:S02]  /*10d70*/  SEL R7, R7, RZ, P0 ;  /* 0x000000ff07077207 */ /* 0x000fe40000000000 */
[----:B---3--:R-:W-:Y:S01]  /*10d80*/  LOP3.LUT R8, R2, R8, RZ, 0x3c, !PT ;  /* 0x0000000802087212 */ /* 0x008fe200078e3cff */
[----:B0-----:R-:W-:Y:S06]  /*10d90*/  @!P6 BRA `(.L_x_341) ;  /* 0x00000008000ce947 */ /* 0x001fec0003800000 */
[----:B------:R-:W-:Y:S01]  /*10da0*/  ULDC.64 UR4, c[0x0][0x3f8] ;  /* 0x0000fe0000047ab9 */ /* 0x000fe20000000a00 */
[----:B------:R-:W-:Y:S01]  /*10db0*/  IMAD.MOV.U32 R9, RZ, RZ, R6 ;  /* 0x000000ffff097224 */ /* 0x000fe200078e0006 */
[----:B------:R-:W-:-:S04]  /*10dc0*/  ISETP.NE.U32.AND P0, PT, RZ, UR4, PT ;  /* 0x00000004ff007c0c */ /* 0x000fc8000bf05070 */
[----:B------:R-:W-:-:S13]  /*10dd0*/  ISETP.NE.AND.EX P0, PT, RZ, UR5, PT, P0 ;  /* 0x00000005ff007c0c */ /* 0x000fda000bf05300 */
[----:B------:R-:W-:Y:S05]  /*10de0*/  @!P0 BRA `(.L_x_342) ;  /* 0x0000000000488947 */ /* 0x000fea0003800000 */
[----:B------:R-:W0:Y:S01]  /*10df0*/  LDC R9, c[0x0][0x41c] ;  /* 0x00010700ff097b82 */ /* 0x000e220000000800 */
[----:B------:R-:W-:Y:S01]  /*10e00*/  ULDC.64 UR6, c[0x0][0x408] ;  /* 0x0001020000067ab9 */ /* 0x000fe20000000a00 */
[----:B------:R-:W-:Y:S01]  /*10e10*/  ULDC.64 UR8, c[0x0][0x208] ;  /* 0x0000820000087ab9 */ /* 0x000fe20000000a00 */
[----:B0-----:R-:W-:-:S13]  /*10e20*/  ISETP.NE.AND P0, PT, R9, 0x1, PT ;  /* 0x000000010900780c */ /* 0x001fda0003f05270 */
[----:B------:R-:W0:Y:S02]  /*10e30*/  @P0 LDC.64 R2, c[0x0][0x420] ;  /* 0x00010800ff020b82 */ /* 0x000e240000000a00 */
[----:B0-----:R-:W-:Y:S01]  /*10e40*/  @P0 IMAD.HI.U32 R10, R6, R2, RZ ;  /* 0x00000002060a0227 */ /* 0x001fe200078e00ff */
[----:B------:R-:W-:-:S04]  /*10e50*/  MOV R2, R6 ;  /* 0x0000000600027202 */ /* 0x000fc80000000f00 */
[----:B------:R-:W-:Y:S01]  /*10e60*/  @P0 SHF.R.U32.HI R2, RZ, R3, R10 ;  /* 0x00000003ff020219 */ /* 0x000fe2000001160a */
[----:B------:R-:W-:-:S04]  /*10e70*/  IMAD R10, R12, UR6, RZ ;  /* 0x000000060c0a7c24 */ /* 0x000fc8000f8e02ff */
[----:B------:R-:W-:Y:S02]  /*10e80*/  IMAD.MOV R3, RZ, RZ, -R2 ;  /* 0x000000ffff037224 */ /* 0x000fe400078e0a02 */
[----:B------:R-:W-:Y:S02]  /*10e90*/  IMAD R10, R0, UR7, R10 ;  /* 0x00000007000a7c24 */ /* 0x000fe4000f8e020a */
[----:B------:R-:W-:Y:S01]  /*10ea0*/  IMAD R9, R9, R3, R6 ;  /* 0x0000000309097224 */ /* 0x000fe200078e0206 */
[----:B------:R-:W-:-:S03]  /*10eb0*/  SHF.R.S32.HI R3, RZ, 0x1f, R2 ;  /* 0x0000001fff037819 */ /* 0x000fc60000011402 */
[----:B------:R-:W-:-:S04]  /*10ec0*/  IMAD.WIDE.U32 R2, R0, UR6, R2 ;  /* 0x0000000600027c25 */ /* 0x000fc8000f8e0002 */
[----:B------:R-:W-:Y:S01]  /*10ed0*/  IMAD.IADD R3, R10, 0x1, R3 ;  /* 0x000000010a037824 */ /* 0x000fe200078e0203 */
[----:B------:R-:W-:-:S04]  /*10ee0*/  LEA R10, P0, R2, UR4, 0x2 ;  /* 0x00000004020a7c11 */ /* 0x000fc8000f8010ff */
[----:B------:R-:W-:-:S05]  /*10ef0*/  LEA.HI.X R11, R2, UR5, R3, 0x2, P0 ;  /* 0x00000005020b7c11 */ /* 0x000fca00080f1403 */
[----:B------:R0:W5:Y:S04]  /*10f00*/  LDG.E R10, desc[UR8][R10.64] ;  /* 0x000000080a0a7981 */ /* 0x000168000c1e1900 */
.L_x_342:
[----:B------:R-:W1:Y:S01]  /*10f10*/  S2R R3, SR_CgaCtaId ;  /* 0x0000000000037919 */ /* 0x000e620000008800 */
[----:B------:R-:W-:-:S04]  /*10f20*/  MOV R2, 0x400 ;  /* 0x0000040000027802 */ /* 0x000fc80000000f00 */
[----:B-1----:R-:W-:Y:S02]  /*10f30*/  LEA R2, R3, R2, 0x18 ;  /* 0x0000000203027211 */ /* 0x002fe400078ec0ff */
[----:B------:R-:W-:-:S03]  /*10f40*/  SHF.L.U32 R3, R8, 0x1f, RZ ;  /* 0x0000001f08037819 */ /* 0x000fc600000006ff */
[----:B------:R-:W-:-:S04]  /*10f50*/  IMAD R2, R7, 0x8, R2 ;  /* 0x0000000807027824 */ /* 0x000fc800078e0202 */
[----:B------:R-:W1:Y:S02]  /*10f60*/  SYNCS.PHASECHK.TRANS64.TRYWAIT P0, [R2+URZ+0x38840], R3 ;  /* 0x03884003020075a7 */ /* 0x000e64000800017f */
[----:B-1----:R-:W-:Y:S05]  /*10f70*/  @!P0 BRA `(.L_x_343) ;  /* 0x0000002400dc8947 */ /* 0x002fea0003800000 */
.L_x_399:
[----:B0-----:R-:W0:Y:S02]  /*10f80*/  S2R R11, SR_TID.X ;  /* 0x00000000000b7919 */ /* 0x001e240000002100 */
[----:B0-----:R-:W-:-:S04]  /*10f90*/  LOP3.LUT R11, R11, 0x7f, RZ, 0xc0, !PT ;  /* 0x0000007f0b0b7812 */ /* 0x001fc800078ec0ff */
[----:B------:R-:W-:-:S13]  /*10fa0*/  ISETP.NE.AND P0, PT, R11, RZ, PT ;  /* 0x000000ff0b00720c */ /* 0x000fda0003f05270 */
[----:B------:R-:W-:Y:S05]  /*10fb0*/  @P0 BRA `(.L_x_344) ;  /* 0x00000000001c0947 */ /* 0x000fea0003800000 */
[----:B------:R-:W0:Y:S01]  /*10fc0*/  S2R R11, SR_TID.X ;  /* 0x00000000000b7919 */ /* 0x000e220000002100 */
[----:B-1----:R-:W-:-:S04]  /*10fd0*/  IMAD.MOV.U32 R3, RZ, RZ, 0xa000 ;  /* 0x0000a000ff037424 */ /* 0x002fc800078e00ff */
[----:B------:R2:W-:Y:S01]  /*10fe0*/  SYNCS.ARRIVE.TRANS64 RZ, [R2+URZ+0x38830], R3 ;  /* 0x0388300302ff79a7 */ /* 0x0005e2000800003f */
[----:B0-----:R-:W-:-:S04]  /*10ff0*/  LOP3.LUT R11, R11, 0x1f, RZ, 0xc0, !PT ;  /* 0x0000001f0b0b7812 */ /* 0x001fc800078ec0ff */
[----:B------:R-:W-:-:S13]  /*11000*/  ISETP.NE.AND P1, PT, R11, RZ, PT ;  /* 0x000000ff0b00720c */ /* 0x000fda0003f25270 */
[----:B--2---:R-:W-:Y:S05]  /*11010*/  @!P1 BRA `(.L_x_344) ;  /* 0x0000000000049947 */ /* 0x004fea0003800000 */
[----:B------:R-:W-:Y:S01]  /*11020*/  BPT.TRAP 0x1 ;  /* 0x000000040000795c */ /* 0x000fe20000300000 */
.L_x_344:
[----:B------:R-:W2:Y:S04]  /*11030*/  LDL R15, [R1+0x4] ;  /* 0x00000400010f7983 */ /* 0x000ea80000100800 */
[----:B-1----:R-:W3:Y:S01]  /*11040*/  LDL.LU R3, [R1+0x8] ;  /* 0x0000080001037983 */ /* 0x002ee20000300800 */
[----:B------:R-:W-:-:S03]  /*11050*/  MOV R13, 0x400 ;  /* 0x00000400000d7802 */ /* 0x000fc60000000f00 */
        /* <DEDUP_REMOVED lines=25> */
[----:B---3--:R-:W-:Y:S02]  /*111f0*/  SHF.L.U32 R3, R3, 0x1f, RZ ;  /* 0x0000001f03037819 */ /* 0x008fe400000006ff */
[----:B----4-:R-:W-:-:S06]  /*11200*/  LEA R2, R11, R2, 0x3 ;  /* 0x000000020b027211 */ /* 0x010fcc00078e18ff */
        /* <DEDUP_REMOVED lines=12> */
.L_x_400:
        /* <DEDUP_REMOVED lines=8> */
.L_x_346:
[----:B------:R-:W2:Y:S01]  /*11350*/  LDL.LU R15, [R1+0xc] ;  /* 0x00000c00010f7983 */ /* 0x000ea20000300800 */
[----:B------:R-:W-:-:S03]  /*11360*/  MOV R13, 0x400 ;  /* 0x00000400000d7802 */ /* 0x000fc60000000f00 */
[----:B0-----:R-:W3:Y:S04]  /*11370*/  LDL.LU R3, [R1] ;  /* 0x0000000001037983 */ /* 0x001ee80000300800 */
[----:B------:R-:W4:Y:S01]  /*11380*/  LDL R11, [R1+0x4] ;  /* 0x00000400010b7983 */ /* 0x000f220000100800 */
[----:B------:R-:W0:Y:S01]  /*11390*/  S2R R14, SR_CgaCtaId ;  /* 0x00000000000e7919 */ /* 0x000e220000008800 */
[----:B------:R-:W-:Y:S01]  /*113a0*/  R2UR UR9, R2 ;  /* 0x00000000020972ca */ /* 0x000fe200000e0000 */
[----:B------:R-:W-:Y:S01]  /*113b0*/  UIADD3 UR4, UP0, UR36, 0x470, URZ ;  /* 0x0000047024047890 */ /* 0x000fe2000ff1e03f */
[----:B------:R-:W-:Y:S02]  /*113c0*/  R2UR UR13, R5 ;  /* 0x00000000050d72ca */ /* 0x000fe400000e0000 */
[----:B------:R-:W-:-:S02]  /*113d0*/  R2UR UR12, R4 ;  /* 0x00000000040c72ca */ /* 0x000fc400000e0000 */
[----:B0-----:R-:W-:-:S07]  /*113e0*/  LEA R13, R14, R13, 0x18 ;  /* 0x0000000d0e0d7211 */ /* 0x001fce00078ec0ff */
[----:B------:R-:W-:Y:S01]  /*113f0*/  UIADD3 UR9, UR9, 0x50, URZ ;  /* 0x0000005009097890 */ /* 0x000fe2000fffe03f */
[----:B------:R-:W-:Y:S01]  /*11400*/  UMOV UR10, URZ ;  /* 0x0000003f000a7c82 */ /* 0x000fe20008000000 */
[----:B------:R-:W-:Y:S01]  /*11410*/  UMOV UR6, 0x0 ;  /* 0x0000000000067882 */ /* 0x000fe20000000000 */
[----:B------:R-:W-:Y:S01]  /*11420*/  UMOV UR7, 0x14f00000 ;  /* 0x14f0000000077882 */ /* 0x000fe20000000000 */
[----:B------:R-:W-:Y:S01]  /*11430*/  UMOV UR17, 0x40 ;  /* 0x0000004000117882 */ /* 0x000fe20000000000 */
[----:B------:R0:W-:Y:S01]  /*11440*/  STL [R1+0xc], R9 ;  /* 0x00000c0901007387 */ /* 0x0001e20000100800 */
[----:B------:R-:W-:Y:S01]  /*11450*/  IMAD.MOV.U32 R5, RZ, RZ, R10 ;  /* 0x000000ffff057224 */ /* 0x000fe200078e000a */
[----:B--2---:R-:W-:Y:S01]  /*11460*/  R2UR UR11, R15 ;  /* 0x000000000f0b72ca */ /* 0x004fe200000e0000 */
[----:B---3--:R-:W-:Y:S01]  /*11470*/  IMAD R3, R3, 0xa000, R13 ;  /* 0x0000a00003037824 */ /* 0x008fe200078e020d */
[----:B----4-:R-:W-:-:S04]  /*11480*/  R2UR UR5, R11 ;  /* 0x000000000b0572ca */ /* 0x010fc800000e0000 */
[----:B------:R-:W-:-:S09]  /*11490*/  R2UR UR14, R3 ;  /* 0x00000000030e72ca */ /* 0x000fd200000e0000 */
[----:B------:R-:W-:-:S04]  /*114a0*/  UIMAD UR11, UR11, 0x50, UR5 ;  /* 0x000000500b0b78a4 */ /* 0x000fc8000f8e0205 */
[----:B------:R-:W-:Y:S02]  /*114b0*/  UIADD3 UR8, UR14, 0x400, URZ ;  /* 0x000004000e087890 */ /* 0x000fe4000fffe03f */
[----:B------:R-:W-:Y:S02]  /*114c0*/  UIADD3.X UR5, URZ, UR37, URZ, UP0, !UPT ;  /* 0x000000253f057290 */ /* 0x000fe400087fe43f */
[----:B------:R-:W-:Y:S02]  /*114d0*/  UIADD3 UR15, UR14, 0x2c00, URZ ;  /* 0x00002c000e0f7890 */ /* 0x000fe4000fffe03f */
[----:B------:R-:W-:Y:S02]  /*114e0*/  UIADD3 UR16, UR14, 0x5400, URZ ;  /* 0x000054000e107890 */ /* 0x000fe4000fffe03f */
        /* <DEDUP_REMOVED lines=14> */
.L_x_341:
[----:B------:R-:W-:Y:S05]  /*115d0*/  BSYNC B1 ;  /* 0x0000000000017941 */ /* 0x000fea0003800000 */
.L_x_340:
[----:B------:R-:W-:Y:S01]  /*115e0*/  VIADD R2, R7, 0x1 ;  /* 0x0000000107027836 */ /* 0x000fe20000000000 */
[----:B------:R-:W-:Y:S04]  /*115f0*/  BSSY B1, `(.L_x_347) ;  /* 0x000008a000017945 */ /* 0x000fe80003800000 */
[----:B------:R-:W-:-:S04]  /*11600*/  ISETP.NE.AND P0, PT, R2, 0x2, PT ;  /* 0x000000020200780c */ /* 0x000fc80003f05270 */
[----:B------:R-:W-:Y:S02]  /*11610*/  SEL R3, RZ, 0x1, P0 ;  /* 0x00000001ff037807 */ /* 0x000fe40000000000 */
[----:B------:R-:W-:Y:S02]  /*11620*/  SEL R14, R2, RZ, P0 ;  /* 0x000000ff020e7207 */ /* 0x000fe40000000000 */
[----:B------:R-:W-:-:S05]  /*11630*/  LOP3.LUT R13, R8, R3, RZ, 0x3c, !PT ;  /* 0x00000003080d7212 */ /* 0x000fca00078e3cff */
[----:B------:R0:W-:Y:S04]  /*11640*/  STL [R1+0x8], R13 ;  /* 0x0000080d01007387 */ /* 0x0001e80000100800 */
[----:B------:R0:W-:Y:S01]  /*11650*/  STL [R1], R14 ;  /* 0x0000000e01007387 */ /* 0x0001e20000100800 */
[----:B------:R-:W-:Y:S05]  /*11660*/  @!P6 BRA `(.L_x_348) ;  /* 0x000000080008e947 */ /* 0x000fea0003800000 */
[----:B------:R-:W-:Y:S01]  /*11670*/  ULDC.64 UR4, c[0x0][0x3f8] ;  /* 0x0000fe0000047ab9 */ /* 0x000fe20000000a00 */
[----:B------:R-:W-:Y:S01]  /*11680*/  VIADD R9, R6, 0xffffffff ;  /* 0xffffffff06097836 */ /* 0x000fe20000000000 */
[----:B------:R-:W-:-:S04]  /*11690*/  ISETP.NE.U32.AND P0, PT, RZ, UR4, PT ;  /* 0x00000004ff007c0c */ /* 0x000fc8000bf05070 */
[----:B------:R-:W-:-:S13]  /*116a0*/  ISETP.NE.AND.EX P0, PT, RZ, UR5, PT, P0 ;  /* 0x00000005ff007c0c */ /* 0x000fda000bf05300 */
[----:B------:R-:W-:Y:S05]  /*116b0*/  @!P0 BRA `(.L_x_349) ;  /* 0x0000000000488947 */ /* 0x000fea0003800000 */
        /* <DEDUP_REMOVED lines=15> */
[----:B------:R-:W-:-:S04]  /*117b0*/  LEA R10, P0, R2, UR4, 0x2 ;  /* 0x00000004020a7c11 */ /* 0x000fc8000f8010ff */
[----:B------:R-:W-:-:S05]  /*117c0*/  LEA.HI.X R11, R2, UR5, R3, 0x2, P0 ;  /* 0x00000005020b7c11 */ /* 0x000fca00080f1403 */
[----:B------:R1:W5:Y:S04]  /*117d0*/  LDG.E R10, desc[UR8][R10.64] ;  /* 0x000000080a0a7981 */ /* 0x000368000c1e1900 */
.L_x_349:
[----:B------:R-:W2:Y:S01]  /*117e0*/  S2R R3, SR_CgaCtaId ;  /* 0x0000000000037919 */ /* 0x000ea20000008800 */
[----:B------:R-:W-:-:S04]  /*117f0*/  MOV R2, 0x400 ;  /* 0x0000040000027802 */ /* 0x000fc80000000f00 */
[----:B--2---:R-:W-:Y:S02]  /*11800*/  LEA R2, R3, R2, 0x18 ;  /* 0x0000000203027211 */ /* 0x004fe400078ec0ff */
[----:B------:R-:W-:-:S03]  /*11810*/  SHF.L.U32 R3, R13, 0x1f, RZ ;  /* 0x0000001f0d037819 */ /* 0x000fc600000006ff */
[----:B------:R-:W-:-:S04]  /*11820*/  IMAD R2, R14, 0x8, R2 ;  /* 0x000000080e027824 */ /* 0x000fc800078e0202 */
[----:B------:R-:W2:Y:S02]  /*11830*/  SYNCS.PHASECHK.TRANS64.TRYWAIT P0, [R2+URZ+0x38840], R3 ;  /* 0x03884003020075a7 */ /* 0x000ea4000800017f */
[----:B--2---:R-:W-:Y:S05]  /*11840*/  @!P0 BRA `(.L_x_350) ;  /* 0x0000001c00d08947 */ /* 0x004fea0003800000 */
.L_x_401:
        /* <DEDUP_REMOVED lines=11> */
.L_x_351:
[----:B0-----:R-:W3:Y:S01]  /*11900*/  LDL R13, [R1] ;  /* 0x00000000010d7983 */ /* 0x001ee20000100800 */
[----:B------:R-:W-:-:S03]  /*11910*/  MOV R14, 0x400 ;  /* 0x00000400000e7802 */ /* 0x000fc60000000f00 */
[----:B------:R-:W4:Y:S01]  /*11920*/  LDL R11, [R1+0x4] ;  /* 0x00000400010b7983 */ /* 0x000f220000100800 */
[----:B------:R-:W0:Y:S01]  /*11930*/  S2R R15, SR_CgaCtaId ;  /* 0x00000000000f7919 */ /* 0x000e220000008800 */
[----:B------:R-:W-:Y:S01]  /*11940*/  R2UR UR11, R9 ;  /* 0x00000000090b72ca */ /* 0x000fe200000e0000 */
[----:B------:R-:W-:Y:S01]  /*11950*/  UIADD3 UR4, UP0, UR36, 0x370, URZ ;  /* 0x0000037024047890 */ /* 0x000fe2000ff1e03f */
[----:B------:R-:W-:Y:S02]  /*11960*/  R2UR UR12, R4 ;  /* 0x00000000040c72ca */ /* 0x000fe400000e0000 */
[----:B0-----:R-:W-:-:S05]  /*11970*/  LEA R14, R15, R14, 0x18 ;  /* 0x0000000e0f0e7211 */ /* 0x001fca00078ec0ff */
[----:B--2---:R-:W-:Y:S01]  /*11980*/  VIADD R2, R14, 0x38800 ;  /* 0x000388000e027836 */ /* 0x004fe20000000000 */
[----:B-----5:R-:W-:Y:S01]  /*11990*/  R2UR UR13, R10 ;  /* 0x000000000a0d72ca */ /* 0x020fe200000e0000 */
[----:B------:R-:W-:Y:S01]  /*119a0*/  UMOV UR10, URZ ;  /* 0x0000003f000a7c82 */ /* 0x000fe20008000000 */
[----:B------:R-:W-:Y:S01]  /*119b0*/  UMOV UR6, 0x0 ;  /* 0x0000000000067882 */ /* 0x000fe20000000000 */
[----:B------:R-:W-:Y:S01]  /*119c0*/  UMOV UR7, 0x14f00000 ;  /* 0x14f0000000077882 */ /* 0x000fe20000000000 */
[----:B------:R-:W-:Y:S01]  /*119d0*/  UMOV UR17, 0x40 ;  /* 0x0000004000117882 */ /* 0x000fe20000000000 */
[----:B------:R-:W-:Y:S01]  /*119e0*/  UMOV UR18, 0x80 ;  /* 0x0000008000127882 */ /* 0x000fe20000000000 */
[----:B------:R-:W-:Y:S01]  /*119f0*/  UMOV UR19, 0xc0 ;  /* 0x000000c000137882 */ /* 0x000fe20000000000 */
[----:B------:R-:W-:Y:S01]  /*11a00*/  SHF.L.U32 R8, R8, 0x1f, RZ ;  /* 0x0000001f08087819 */ /* 0x000fe200000006ff */
        /* <DEDUP_REMOVED lines=12> */
[----:B------:R0:W-:Y:S01]  /*11ad0*/  UTMALDG.4D [UR8], [UR4], desc[UR6] ;  /* 0x00000608040075b4 */ /* 0x0001e20008019000 */
[----:B------:R-:W-:Y:S01]  /*11ae0*/  LEA R2, R7, R2, 0x3 ;  /* 0x0000000207027211 */ /* 0x000fe200078e18ff */
        /* <DEDUP_REMOVED lines=11> */
.L_x_402:
[----:B------:R-:W-:Y:S05]  /*11ba0*/  @P0 BRA `(.L_x_353) ;  /* 0x00000000001c0947 */ /* 0x000fea0003800000 */
[----:B------:R-:W1:Y:S02]  /*11bb0*/  S2R R3, SR_TID.X ;  /* 0x0000000000037919 */ /* 0x000e640000002100 */
[----:B-1----:R-:W-:-:S04]  /*11bc0*/  LOP3.LUT R3, R3, 0x1f, RZ, 0xc0, !PT ;  /* 0x0000001f03037812 */ /* 0x002fc800078ec0ff */
[----:B------:R-:W-:Y:S01]  /*11bd0*/  ISETP.NE.AND P1, PT, R3, RZ, PT ;  /* 0x000000ff0300720c */ /* 0x000fe20003f25270 */
[----:B------:R-:W-:-:S04]  /*11be0*/  IMAD.MOV.U32 R3, RZ, RZ, 0xa000 ;  /* 0x0000a000ff037424 */ /* 0x000fc800078e00ff */
[----:B------:R1:W-:Y:S08]  /*11bf0*/  SYNCS.ARRIVE.TRANS64 RZ, [R2+URZ+0x50], R3 ;  /* 0x0000500302ff79a7 */ /* 0x0003f0000800003f */
[----:B------:R-:W-:Y:S05]  /*11c00*/  @!P1 BRA `(.L_x_353) ;  /* 0x0000000000049947 */ /* 0x000fea0003800000 */
[----:B------:R-:W-:Y:S01]  /*11c10*/  BPT.TRAP 0x1 ;  /* 0x000000040000795c */ /* 0x000fe20000300000 */
.L_x_353:
[----:B------:R-:W2:Y:S01]  /*11c20*/  LDL.LU R13, [R1+0xc] ;  /* 0x00000c00010d7983 */ /* 0x000ea20000300800 */
[----:B0-----:R-:W-:-:S03]  /*11c30*/  MOV R8, 0x400 ;  /* 0x0000040000087802 */ /* 0x001fc60000000f00 */
[----:B-1----:R-:W3:Y:S01]  /*11c40*/  LDL R3, [R1+0x4] ;  /* 0x0000040001037983 */ /* 0x002ee20000100800 */
[----:B------:R-:W0:Y:S01]  /*11c50*/  S2R R11, SR_CgaCtaId ;  /* 0x00000000000b7919 */ /* 0x000e220000008800 */
[----:B------:R-:W-:Y:S01]  /*11c60*/  R2UR UR9, R2 ;  /* 0x00000000020972ca */ /* 0x000fe200000e0000 */
[----:B------:R-:W-:Y:S01]  /*11c70*/  UIADD3 UR4, UP0, UR36, 0x470, URZ ;  /* 0x0000047024047890 */ /* 0x000fe2000ff1e03f */
[----:B------:R-:W-:Y:S02]  /*11c80*/  R2UR UR13, R5 ;  /* 0x00000000050d72ca */ /* 0x000fe400000e0000 */
[----:B------:R-:W-:Y:S02]  /*11c90*/  R2UR UR12, R4 ;  /* 0x00000000040c72ca */ /* 0x000fe400000e0000 */
        /* <DEDUP_REMOVED lines=12> */
[----:B------:R1:W-:Y:S01]  /*11d60*/  STL [R1+0xc], R9 ;  /* 0x00000c0901007387 */ /* 0x0003e20000100800 */
[----:B------:R-:W-:Y:S01]  /*11d70*/  IMAD.MOV.U32 R5, RZ, RZ, R10 ;  /* 0x000000ffff057224 */ /* 0x000fe200078e000a */
[----:B--2---:R-:W-:Y:S02]  /*11d80*/  R2UR UR11, R13 ;  /* 0x000000000d0b72ca */ /* 0x004fe400000e0000 */
[----:B---3--:R-:W-:-:S13]  /*11d90*/  R2UR UR5, R3 ;  /* 0x00000000030572ca */ /* 0x008fda00000e0000 */
[----:B------:R-:W-:Y:S02]  /*11da0*/  UIMAD UR11, UR11, 0x50, UR5 ;  /* 0x000000500b0b78a4 */ /* 0x000fe4000f8e0205 */
[----:B------:R-:W-:-:S09]  /*11db0*/  UIADD3.X UR5, URZ, UR37, URZ, UP0, !UPT ;  /* 0x000000253f057290 */ /* 0x000fd200087fe43f */
[----:B------:R0:W-:Y:S02]  /*11dc0*/  UTMALDG.4D [UR8], [UR4], desc[UR6] ;  /* 0x00000608040075b4 */ /* 0x0001e40008019000 */
[----:B0-----:R-:W-:Y:S01]  /*11dd0*/  UMOV UR8, UR14 ;  /* 0x0000000e00087c82 */ /* 0x001fe20008000000 */
[----:B------:R-:W-:Y:S01]  /*11de0*/  UMOV UR10, UR17 ;  /* 0x00000011000a7c82 */ /* 0x000fe20008000000 */
[----:B------:R-:W-:Y:S01]  /*11df0*/  UMOV UR14, 0x80 ;  /* 0x00000080000e7882 */ /* 0x000fe20000000000 */
        /* <DEDUP_REMOVED lines=8> */
[----:B-1----:R-:W-:Y:S01]  /*11e80*/  NOP ;  /* 0x0000000000007918 */ /* 0x002fe20000000000 */
.L_x_348:
[----:B------:R-:W-:Y:S05]  /*11e90*/  BSYNC B1 ;  /* 0x0000000000017941 */ /* 0x000fea0003800000 */
.L_x_347:
[C---:B------:R-:W-:Y:S01]  /*11ea0*/  ISETP.GT.AND P0, PT, R6.reuse, 0x1, PT ;  /* 0x000000010600780c */ /* 0x040fe20003f04270 */
[----:B------:R-:W-:-:S04]  /*11eb0*/  VIADD R2, R6, 0xfffffffe ;  /* 0xfffffffe06027836 */ /* 0x000fc80000000000 */
[----:B------:R-:W-:-:S08]  /*11ec0*/  IMAD.MOV.U32 R6, RZ, RZ, R2 ;  /* 0x000000ffff067224 */ /* 0x000fd000078e0002 */
[----:B------:R-:W-:Y:S05]  /*11ed0*/  @P0 BRA `(.L_x_354) ;  /* 0xffffffec00880947 */ /* 0x000fea000383ffff */
.L_x_330:
[----:B------:R-:W-:Y:S05]  /*11ee0*/  BSYNC B0 ;  /* 0x0000000000007941 */ /* 0x000fea0003800000 */
.L_x_329:
[----:B------:R-:W1:Y:S01]  /*11ef0*/  S2R R2, SR_TID.X ;  /* 0x0000000000027919 */ /* 0x000e620000002100 */
[----:B------:R-:W-:Y:S01]  /*11f00*/  BSSY B0, `(.L_x_355) ;  /* 0x0000011000007945 */ /* 0x000fe20003800000 */
[----:B-1----:R-:W-:-:S04]  /*11f10*/  LOP3.LUT R2, R2, 0x1f, RZ, 0xc0, !PT ;  /* 0x0000001f02027812 */ /* 0x002fc800078ec0ff */
[----:B------:R-:W-:-:S13]  /*11f20*/  ISETP.NE.AND P0, PT, R2, RZ, PT ;  /* 0x000000ff0200720c */ /* 0x000fda0003f05270 */
[----:B------:R-:W-:Y:S05]  /*11f30*/  @P0 BRA `(.L_x_356) ;  /* 0x0000000000340947 */ /* 0x000fea0003800000 */
[----:B------:R-:W1:Y:S01]  /*11f40*/  S2R R9, SR_LANEID ;  /* 0x0000000000097919 */ /* 0x000e620000000000 */
[----:B------:R-:W-:Y:S01]  /*11f50*/  VOTEU.ANY UR4, UPT, PT ;  /* 0x0000000000047886 */ /* 0x000fe200038e0100 */
[----:B------:R-:W2:Y:S01]  /*11f60*/  LDC.64 R2, c[0x0][0xc38] ;  /* 0x00030e00ff027b82 */ /* 0x000ea20000000a00 */
[----:B------:R-:W1:Y:S01]  /*11f70*/  FLO.U32 R0, UR4 ;  /* 0x0000000400007d00 */ /* 0x000e6200080e0000 */
[----:B------:R-:W-:-:S07]  /*11f80*/  ULDC.64 UR6, c[0x0][0x208] ;  /* 0x0000820000067ab9 */ /* 0x000fce0000000a00 */
[----:B------:R-:W2:Y:S01]  /*11f90*/  POPC R7, UR4 ;  /* 0x0000000400077d09 */ /* 0x000ea20008000000 */
[----:B-1----:R-:W-:-:S13]  /*11fa0*/  ISETP.EQ.U32.AND P0, PT, R0, R9, PT ;  /* 0x000000090000720c */ /* 0x002fda0003f02070 */
[----:B--2---:R-:W2:Y:S01]  /*11fb0*/  @P0 ATOMG.E.ADD.STRONG.GPU PT, R3, desc[UR6][R2.64], R7 ;  /* 0x00000007020309a8 */ /* 0x004ea200081ee1c6 */
[----:B------:R-:W1:Y:S02]  /*11fc0*/  S2R R6, SR_LTMASK ;  /* 0x0000000000067919 */ /* 0x000e640000003900 */
[----:B-1----:R-:W-:-:S04]  /*11fd0*/  LOP3.LUT R6, R6, UR4, RZ, 0xc0, !PT ;  /* 0x0000000406067c12 */ /* 0x002fc8000f8ec0ff */
[----:B------:R-:W1:Y:S01]  /*11fe0*/  POPC R9, R6 ;  /* 0x0000000600097309 */ /* 0x000e620000000000 */
[----:B--2---:R-:W1:Y:S02]  /*11ff0*/  SHFL.IDX PT, R0, R3, R0, 0x1f ;  /* 0x00001f0003007589 */ /* 0x004e6400000e0000 */
[----:B-1----:R-:W-:-:S07]  /*12000*/  IADD3 R16, R0, UR38, R9 ;  /* 0x0000002600107c10 */ /* 0x002fce000fffe009 */
.L_x_356:
[----:B------:R-:W-:Y:S05]  /*12010*/  BSYNC B0 ;  /* 0x0000000000007941 */ /* 0x000fea0003800000 */
.L_x_355:
[----:B------:R-:W-:Y:S04]  /*12020*/  BSSY B0, `(.L_x_357) ;  /* 0x000003c000007945 */ /* 0x000fe80003800000 */
[----:B------:R-:W-:Y:S05]  /*12030*/  @!P6 BRA `(.L_x_358) ;  /* 0x0000000000e8e947 */ /* 0x000fea0003800000 */
[----:B------:R-:W2:Y:S01]  /*12040*/  LDL R2, [R1] ;  /* 0x0000000001027983 */ /* 0x000ea20000100800 */
[----:B------:R-:W-:-:S03]  /*12050*/  MOV R3, 0x400 ;  /* 0x0000040000037802 */ /* 0x000fc60000000f00 */
[----:B------:R-:W3:Y:S01]  /*12060*/  LDL R0, [R1+0x8] ;  /* 0x0000080001007983 */ /* 0x000ee20000100800 */
[----:B------:R-:W1:Y:S02]  /*12070*/  S2R R6, SR_CgaCtaId ;  /* 0x0000000000067919 */ /* 0x000e640000008800 */
[----:B-1----:R-:W-:-:S05]  /*12080*/  LEA R3, R6, R3, 0x18 ;  /* 0x0000000306037211 */ /* 0x002fca00078ec0ff */
[----:B--2---:R-:W-:Y:S01]  /*12090*/  IMAD R3, R2, 0x8, R3 ;  /* 0x0000000802037824 */ /* 0x004fe200078e0203 */
[----:B---3--:R-:W-:-:S04]  /*120a0*/  SHF.L.U32 R0, R0, 0x1f, RZ ;  /* 0x0000001f00007819 */ /* 0x008fc800000006ff */
[----:B------:R-:W1:Y:S02]  /*120b0*/  SYNCS.PHASECHK.TRANS64.TRYWAIT P0, [R3+URZ+0x38860], R0 ;  /* 0x03886000030075a7 */ /* 0x000e64000800017f */
[----:B-1----:R-:W-:Y:S05]  /*120c0*/  @!P0 BRA `(.L_x_359) ;  /* 0x0000001400d88947 */ /* 0x002fea0003800000 */
.L_x_403:
[----:B------:R-:W2:Y:S02]  /*120d0*/  S2R R2, SR_TID.X ;  /* 0x0000000000027919 */ /* 0x000ea40000002100 */
[----:B--2---:R-:W-:-:S04]  /*120e0*/  LOP3.LUT R2, R2, 0x7f, RZ, 0xc0, !PT ;  /* 0x0000007f02027812 */ /* 0x004fc800078ec0ff */
[----:B------:R-:W-:-:S13]  /*120f0*/  ISETP.NE.AND P0, PT, R2, RZ, PT ;  /* 0x000000ff0200720c */ /* 0x000fda0003f05270 */
        /* <DEDUP_REMOVED lines=8> */
.L_x_360:
[----:B-1----:R-:W2:Y:S01]  /*12180*/  LDL R0, [R1] ;  /* 0x0000000001007983 */ /* 0x002ea20000100800 */
[----:B------:R-:W-:-:S03]  /*12190*/  MOV R7, 0x400 ;  /* 0x0000040000077802 */ /* 0x000fc60000000f00 */
[----:B------:R-:W3:Y:S04]  /*121a0*/  LDL.LU R6, [R1+0x4] ;  /* 0x0000040001067983 */ /* 0x000ee80000300800 */
[----:B------:R-:W4:Y:S01]  /*121b0*/  LDL R2, [R1+0xc] ;  /* 0x00000c0001027983 */ /* 0x000f220000100800 */
[----:B------:R-:W1:Y:S01]  /*121c0*/  S2R R8, SR_CgaCtaId ;  /* 0x0000000000087919 */ /* 0x000e620000008800 */
[----:B------:R-:W-:Y:S01]  /*121d0*/  R2UR UR9, R3 ;  /* 0x00000000030972ca */ /* 0x000fe200000e0000 */
[----:B------:R-:W-:Y:S01]  /*121e0*/  UIADD3 UR4, UP0, UR36, 0x470, URZ ;  /* 0x0000047024047890 */ /* 0x000fe2000ff1e03f */
[----:B------:R-:W-:Y:S02]  /*121f0*/  R2UR UR12, R4 ;  /* 0x00000000040c72ca */ /* 0x000fe400000e0000 */
[----:B------:R-:W-:-:S02]  /*12200*/  R2UR UR13, R5 ;  /* 0x00000000050d72ca */ /* 0x000fc400000e0000 */
[----:B-1----:R-:W-:-:S07]  /*12210*/  LEA R7, R8, R7, 0x18 ;  /* 0x0000000708077211 */ /* 0x002fce00078ec0ff */
        /* <DEDUP_REMOVED lines=27> */
[----:B-1----:R-:W-:Y:S01]  /*123d0*/  NOP ;  /* 0x0000000000007918 */ /* 0x002fe20000000000 */
.L_x_358:
[----:B------:R-:W-:Y:S05]  /*123e0*/  BSYNC B0 ;  /* 0x0000000000007941 */ /* 0x000fea0003800000 */
.L_x_357:
[----:B------:R-:W2:Y:S04]  /*123f0*/  LDL.LU R0, [R1] ;  /* 0x0000000001007983 */ /* 0x000ea80000300800 */
[----:B------:R-:W3:Y:S01]  /*12400*/  LDL.LU R3, [R1+0x8] ;  /* 0x0000080001037983 */ /* 0x000ee20000300800 */
[----:B--2---:R-:W-:-:S05]  /*12410*/  VIADD R0, R0, 0x1 ;  /* 0x0000000100007836 */ /* 0x004fca0000000000 */
[----:B------:R-:W-:-:S04]  /*12420*/  ISETP.NE.AND P0, PT, R0, 0x2, PT ;  /* 0x000000020000780c */ /* 0x000fc80003f05270 */
[----:B------:R-:W-:Y:S02]  /*12430*/  SEL R2, RZ, 0x1, P0 ;  /* 0x00000001ff027807 */ /* 0x000fe40000000000 */
[----:B------:R-:W-:Y:S02]  /*12440*/  SEL R0, R0, RZ, P0 ;  /* 0x000000ff00007207 */ /* 0x000fe40000000000 */
[----:B---3--:R-:W-:-:S05]  /*12450*/  LOP3.LUT R3, R3, R2, RZ, 0x3c, !PT ;  /* 0x0000000203037212 */ /* 0x008fca00078e3cff */
[----:B------:R1:W-:Y:S04]  /*12460*/  STL [R1+0x8], R3 ;  /* 0x0000080301007387 */ /* 0x0003e80000100800 */
[----:B------:R1:W-:Y:S02]  /*12470*/  STL [R1], R0 ;  /* 0x0000000001007387 */ /* 0x0003e40000100800 */
.L_x_313:
[----:B------:R-:W-:Y:S05]  /*12480*/  BSYNC B6 ;  /* 0x0000000000067941 */ /* 0x000fea0003800000 */
.L_x_311:
[----:B------:R-:W-:-:S03]  /*12490*/  UMOV UR4, 0xffffffff ;  /* 0xffffffff00047882 */ /* 0x000fc60000000000 */
[----:B------:R-:W-:Y:S05]  /*124a0*/  BRA.DIV UR4, `(.L_x_361) ;  /* 0x0000001204f47947 */ /* 0x000fea000b800000 */
[----:B------:R2:W3:Y:S04]  /*124b0*/  SHFL.IDX PT, R4, R16, RZ, 0x1f ;  /* 0x00001fff10047589 */ /* 0x0004e800000e0000 */
[----:B------:R2:W4:Y:S02]  /*124c0*/  SHFL.IDX PT, R5, R16, 0x1, 0x1f ;  /* 0x00201f0010057f89 */ /* 0x00052400000e0000 */
.L_x_407:
[----:B01----:R-:W0:Y:S01]  /*124d0*/  S2R R0, SR_TID.X ;  /* 0x0000000000007919 */ /* 0x003e220000002100 */
[----:B------:R-:W-:Y:S01]  /*124e0*/  ULDC UR4, c[0x0][0xc14] ;  /* 0x0003050000047ab9 */ /* 0x000fe20000000800 */
[----:B------:R-:W-:Y:S01]  /*124f0*/  BSSY B0, `(.L_x_362) ;  /* 0x000000c000007945 */ /* 0x000fe20003800000 */
[----:B------:R-:W-:Y:S01]  /*12500*/  IMAD.MOV.U32 R3, RZ, RZ, RZ ;  /* 0x000000ffff037224 */ /* 0x000fe200078e00ff */
[----:B0-----:R-:W-:Y:S01]  /*12510*/  LOP3.LUT R9, R0, 0x1f, RZ, 0xc0, !PT ;  /* 0x0000001f00097812 */ /* 0x001fe200078ec0ff */
[----:B------:R-:W-:-:S03]  /*12520*/  IMAD.U32 R0, RZ, RZ, UR4 ;  /* 0x00000004ff007e24 */ /* 0x000fc6000f8e00ff */
[C---:B------:R-:W-:Y:S01]  /*12530*/  ISETP.NE.AND P0, PT, R9.reuse, 0x1f, PT ;  /* 0x0000001f0900780c */ /* 0x040fe20003f05270 */
[----:B------:R-:W-:-:S05]  /*12540*/  IMAD.IADD R7, R9, 0x1, R19 ;  /* 0x0000000109077824 */ /* 0x000fca00078e0213 */
[----:B------:R-:W-:-:S13]  /*12550*/  ISETP.GE.OR P0, PT, R7, R0, !P0 ;  /* 0x000000000700720c */ /* 0x000fda0004706670 */
[----:B------:R-:W-:Y:S05]  /*12560*/  @P0 BRA `(.L_x_363) ;  /* 0x0000000000100947 */ /* 0x000fea0003800000 */
[----:B------:R-:W0:Y:S01]  /*12570*/  LDC.64 R2, c[0x0][0xc58] ;  /* 0x00031600ff027b82 */ /* 0x000e220000000a00 */
[----:B------:R-:W-:Y:S01]  /*12580*/  ULDC.64 UR4, c[0x0][0x208] ;  /* 0x0000820000047ab9 */ /* 0x000fe20000000a00 */
[----:B0-----:R-:W-:-:S06]  /*12590*/  IMAD.WIDE R2, R7, 0x4, R2 ;  /* 0x0000000407027825 */ /* 0x001fcc00078e0202 */
[----:B------:R0:W5:Y:S02]  /*125a0*/  LDG.E R3, desc[UR4][R2.64] ;  /* 0x0000000402037981 */ /* 0x000164000c1e1900 */
.L_x_363:
[----:B------:R-:W-:Y:S05]  /*125b0*/  BSYNC B0 ;  /* 0x0000000000007941 */ /* 0x000fea0003800000 */
.L_x_362:
[----:B------:R-:W-:-:S03]  /*125c0*/  UMOV UR4, 0xffffffff ;  /* 0xffffffff00047882 */ /* 0x000fc60000000000 */
[----:B------:R-:W-:Y:S05]  /*125d0*/  BRA.DIV UR4, `(.L_x_364) ;  /* 0x0000001204f47947 */ /* 0x000fea000b800000 */
[----:B-----5:R-:W1:Y:S01]  /*125e0*/  SHFL.UP PT, R14, R3, 0x1, RZ ;  /* 0x04200000030e7989 */ /* 0x020e6200000e00ff */
[C---:B------:R-:W-:Y:S02]  /*125f0*/  ISETP.NE.AND P0, PT, R9.reuse, RZ, PT ;  /* 0x000000ff0900720c */ /* 0x040fe40003f05270 */
[C---:B------:R-:W-:Y:S02]  /*12600*/  ISETP.GE.U32.AND P1, PT, R9.reuse, 0x2, PT ;  /* 0x000000020900780c */ /* 0x040fe40003f26070 */
[----:B-1----:R-:W-:Y:S02]  /*12610*/  SEL R14, R14, RZ, P0 ;  /* 0x000000ff0e0e7207 */ /* 0x002fe40000000000 */
[----:B------:R-:W-:-:S03]  /*12620*/  ISETP.GE.U32.AND P0, PT, R9, 0x4, PT ;  /* 0x000000040900780c */ /* 0x000fc60003f06070 */
[----:B------:R-:W-:-:S05]  /*12630*/  IMAD.IADD R13, R3, 0x1, R14 ;  /* 0x00000001030d7824 */ /* 0x000fca00078e020e */
[----:B------:R-:W1:Y:S02]  /*12640*/  SHFL.UP PT, R14, R13, 0x2, RZ ;  /* 0x044000000d0e7989 */ /* 0x000e6400000e00ff */
[----:B-1----:R-:W-:Y:S02]  /*12650*/  SEL R6, R14, RZ, P1 ;  /* 0x000000ff0e067207 */ /* 0x002fe40000800000 */
[----:B------:R-:W-:Y:S02]  /*12660*/  ISETP.GE.U32.AND P1, PT, R9, 0x8, PT ;  /* 0x000000080900780c */ /* 0x000fe40003f26070 */
[----:B------:R-:W-:-:S05]  /*12670*/  IADD3 R6, R13, R6, RZ ;  /* 0x000000060d067210 */ /* 0x000fca0007ffe0ff */
[----:B------:R-:W1:Y:S02]  /*12680*/  SHFL.UP PT, R14, R6, 0x4, RZ ;  /* 0x04800000060e7989 */ /* 0x000e6400000e00ff */
[----:B-1----:R-:W-:Y:S02]  /*12690*/  SEL R7, R14, RZ, P0 ;  /* 0x000000ff0e077207 */ /* 0x002fe40000000000 */
[----:B------:R-:W-:-:S03]  /*126a0*/  ISETP.GE.U32.AND P0, PT, R9, 0x10, PT ;  /* 0x000000100900780c */ /* 0x000fc60003f06070 */
[----:B------:R-:W-:-:S05]  /*126b0*/  IMAD.IADD R7, R6, 0x1, R7 ;  /* 0x0000000106077824 */ /* 0x000fca00078e0207 */
[----:B------:R-:W1:Y:S02]  /*126c0*/  SHFL.UP PT, R14, R7, 0x8, RZ ;  /* 0x05000000070e7989 */ /* 0x000e6400000e00ff */
[----:B-1----:R-:W-:-:S05]  /*126d0*/  SEL R8, R14, RZ, P1 ;  /* 0x000000ff0e087207 */ /* 0x002fca0000800000 */
[----:B------:R-:W-:-:S05]  /*126e0*/  IMAD.IADD R8, R7, 0x1, R8 ;  /* 0x0000000107087824 */ /* 0x000fca00078e0208 */
[----:B------:R-:W1:Y:S02]  /*126f0*/  SHFL.UP PT, R14, R8, 0x10, RZ ;  /* 0x06000000080e7989 */ /* 0x000e6400000e00ff */
[----:B-1----:R-:W-:-:S05]  /*12700*/  SEL R9, R14, RZ, P0 ;  /* 0x000000ff0e097207 */ /* 0x002fca0000000000 */
[----:B0-----:R-:W-:-:S05]  /*12710*/  IMAD.IADD R2, R8, 0x1, R9 ;  /* 0x0000000108027824 */ /* 0x001fca00078e0209 */
[----:B------:R0:W1:Y:S02]  /*12720*/  SHFL.IDX PT, R14, R2, 0x1f, 0x1f ;  /* 0x03e01f00020e7f89 */ /* 0x00006400000e0000 */
.L_x_415:
[----:B------:R-:W-:Y:S02]  /*12730*/  ULDC UR4, c[0x0][0xc10] ;  /* 0x0003040000047ab9 */ /* 0x000fe40000000800 */
[----:B--2---:R-:W-:-:S04]  /*12740*/  IMAD.U32 R16, RZ, RZ, UR4 ;  /* 0x00000004ff107e24 */ /* 0x004fc8000f8e00ff */
[----:B-1----:R-:W-:-:S04]  /*12750*/  IMAD R6, R14, R16, RZ ;  /* 0x000000100e067224 */ /* 0x002fc800078e02ff */
[----:B----4-:R-:W-:-:S05]  /*12760*/  IMAD.IADD R5, R5, 0x1, R6 ;  /* 0x0000000105057824 */ /* 0x010fca00078e0206 */
[----:B---3--:R-:W-:-:S13]  /*12770*/  ISETP.GT.AND P0, PT, R5, R4, PT ;  /* 0x000000040500720c */ /* 0x008fda0003f04270 */
[----:B------:R-:W-:Y:S05]  /*12780*/  @P0 BRA `(.L_x_365) ;  /* 0x0000000000b80947 */ /* 0x000fea0003800000 */
[----:B------:R-:W1:Y:S02]  /*12790*/  LDC R0, c[0x0][0xc14] ;  /* 0x00030500ff007b82 */ /* 0x000e640000000800 */
.L_x_370:
[----:B------:R-:W-:-:S04]  /*127a0*/  IADD3 R19, R19, 0x1f, RZ ;  /* 0x0000001f13137810 */ /* 0x000fc80007ffe0ff */
[----:B-1----:R-:W-:-:S13]  /*127b0*/  ISETP.GE.AND P0, PT, R19, R0, PT ;  /* 0x000000001300720c */ /* 0x002fda0003f06270 */
[----:B------:R-:W-:Y:S05]  /*127c0*/  @P0 BRA `(.L_x_366) ;  /* 0x0000000400600947 */ /* 0x000fea0003800000 */
[----:B0-----:R-:W0:Y:S01]  /*127d0*/  S2R R2, SR_TID.X ;  /* 0x0000000000027919 */ /* 0x001e220000002100 */
[----:B------:R-:W-:Y:S01]  /*127e0*/  BSSY B0, `(.L_x_367) ;  /* 0x000000b000007945 */ /* 0x000fe20003800000 */
[----:B------:R-:W-:Y:S01]  /*127f0*/  IMAD.MOV.U32 R3, RZ, RZ, RZ ;  /* 0x000000ffff037224 */ /* 0x000fe200078e00ff */
[----:B0-----:R-:W-:-:S04]  /*12800*/  LOP3.LUT R8, R2, 0x1f, RZ, 0xc0, !PT ;  /* 0x0000001f02087812 */ /* 0x001fc800078ec0ff */
        /* <DEDUP_REMOVED lines=8> */
.L_x_368:
[----:B------:R-:W-:Y:S05]  /*12890*/  BSYNC B0 ;  /* 0x0000000000007941 */ /* 0x000fea0003800000 */
.L_x_367:
[----:B------:R-:W-:-:S03]  /*128a0*/  UMOV UR4, 0xffffffff ;  /* 0xffffffff00047882 */ /* 0x000fc60000000000 */
[----:B------:R-:W-:Y:S05]  /*128b0*/  BRA.DIV UR4, `(.L_x_369) ;  /* 0x00000016040c7947 */ /* 0x000fea000b800000 */
[----:B-----5:R-:W1:Y:S01]  /*128c0*/  SHFL.UP PT, R14, R3, 0x1, RZ ;  /* 0x04200000030e7989 */ /* 0x020e6200000e00ff */
[C---:B------:R-:W-:Y:S02]  /*128d0*/  ISETP.NE.AND P0, PT, R8.reuse, RZ, PT ;  /* 0x000000ff0800720c */ /* 0x040fe40003f05270 */
[----:B------:R-:W-:Y:S02]  /*128e0*/  ISETP.GE.U32.AND P1, PT, R8, 0x2, PT ;  /* 0x000000020800780c */ /* 0x000fe40003f26070 */
[----:B-1----:R-:W-:Y:S02]  /*128f0*/  SEL R14, R14, RZ, P0 ;  /* 0x000000ff0e0e7207 */ /* 0x002fe40000000000 */
        /* <DEDUP_REMOVED lines=11> */
[----:B0-----:R-:W-:-:S04]  /*129b0*/  SEL R7, R14, RZ, P1 ;  /* 0x000000ff0e077207 */ /* 0x001fc80000800000 */
[----:B------:R-:W-:-:S05]  /*129c0*/  IADD3 R7, R6, R7, RZ ;  /* 0x0000000706077210 */ /* 0x000fca0007ffe0ff */
[----:B------:R-:W0:Y:S02]  /*129d0*/  SHFL.UP PT, R14, R7, 0x10, RZ ;  /* 0x06000000070e7989 */ /* 0x000e2400000e00ff */
[----:B0-----:R-:W-:-:S05]  /*129e0*/  SEL R14, R14, RZ, P0 ;  /* 0x000000ff0e0e7207 */ /* 0x001fca0000000000 */
[----:B------:R-:W-:-:S05]  /*129f0*/  IMAD.IADD R2, R7, 0x1, R14 ;  /* 0x0000000107027824 */ /* 0x000fca00078e020e */
[----:B------:R0:W1:Y:S02]  /*12a00*/  SHFL.IDX PT, R14, R2, 0x1f, 0x1f ;  /* 0x03e01f00020e7f89 */ /* 0x00006400000e0000 */
.L_x_423:
[----:B------:R-:W-:Y:S02]  /*12a10*/  ULDC UR4, c[0x0][0xc10] ;  /* 0x0003040000047ab9 */ /* 0x000fe40000000800 */
[----:B------:R-:W-:-:S04]  /*12a20*/  IMAD.U32 R16, RZ, RZ, UR4 ;  /* 0x00000004ff107e24 */ /* 0x000fc8000f8e00ff */
[----:B-1----:R-:W-:-:S04]  /*12a30*/  IMAD R6, R14, R16, RZ ;  /* 0x000000100e067224 */ /* 0x002fc800078e02ff */
[----:B------:R-:W-:-:S05]  /*12a40*/  IMAD.IADD R5, R6, 0x1, R5 ;  /* 0x0000000106057824 */ /* 0x000fca00078e0205 */
[----:B------:R-:W-:-:S13]  /*12a50*/  ISETP.GT.AND P0, PT, R5, R4, PT ;  /* 0x000000040500720c */ /* 0x000fda0003f04270 */
[----:B------:R-:W-:Y:S05]  /*12a60*/  @!P0 BRA `(.L_x_370) ;  /* 0xfffffffc004c8947 */ /* 0x000fea000383ffff */
.L_x_365:
[----:B------:R-:W-:Y:S01]  /*12a70*/  IMAD.IADD R6, R5, 0x1, -R6 ;  /* 0x0000000105067824 */ /* 0x000fe200078e0a06 */
[----:B------:R-:W-:-:S03]  /*12a80*/  UMOV UR4, 0xffffffff ;  /* 0xffffffff00047882 */ /* 0x000fc60000000000 */
[----:B------:R-:W-:-:S05]  /*12a90*/  IMAD R5, R2, R16, R6 ;  /* 0x0000001002057224 */ /* 0x000fca00078e0206 */
[----:B------:R-:W-:Y:S01]  /*12aa0*/  ISETP.GT.AND P6, PT, R5, R4, PT ;  /* 0x000000040500720c */ /* 0x000fe20003fc4270 */
[----:B------:R-:W-:-:S12]  /*12ab0*/  BRA.DIV UR4, `(.L_x_371) ;  /* 0x00000016045c7947 */ /* 0x000fd8000b800000 */
[----:B------:R-:W-:-:S04]  /*12ac0*/  VOTE.ANY R7, PT, !P6 ;  /* 0x0000000000077806 */ /* 0x000fc800070e0100 */
[----:B------:R-:W1:Y:S02]  /*12ad0*/  POPC R5, R7 ;  /* 0x0000000700057309 */ /* 0x000e640000000000 */
[----:B-1----:R1:W2:Y:S02]  /*12ae0*/  SHFL.IDX PT, R17, R3, R5, 0x1f ;  /* 0x00001f0503117589 */ /* 0x0022a400000e0000 */
.L_x_427:
[----:B------:R-:W-:Y:S01]  /*12af0*/  ISETP.NE.AND P0, PT, R7, RZ, PT ;  /* 0x000000ff0700720c */ /* 0x000fe20003f05270 */
[----:B------:R-:W-:-:S12]  /*12b00*/  IMAD.MOV.U32 R14, RZ, RZ, RZ ;  /* 0x000000ffff0e7224 */ /* 0x000fd800078e00ff */
[----:B------:R-:W-:Y:S05]  /*12b10*/  @!P0 BRA `(.L_x_372) ;  /* 0x0000000000108947 */ /* 0x000fea0003800000 */
[----:B------:R-:W-:Y:S01]  /*12b20*/  UMOV UR4, 0xffffffff ;  /* 0xffffffff00047882 */ /* 0x000fe20000000000 */
[----:B------:R-:W-:Y:S02]  /*12b30*/  IADD3 R12, R5, -0x1, RZ ;  /* 0xffffffff050c7810 */ /* 0x000fe40007ffe0ff */
[----:B------:R-:W-:Y:S05]  /*12b40*/  BRA.DIV UR4, `(.L_x_373) ;  /* 0x0000001604807947 */ /* 0x000fea000b800000 */
[----:B------:R3:W4:Y:S02]  /*12b50*/  SHFL.IDX PT, R14, R2, R12, 0x1f ;  /* 0x00001f0c020e7589 */ /* 0x00072400000e0000 */
.L_x_372:
[-C--:B--2---:R-:W-:Y:S01]  /*12b60*/  IABS R7, R17.reuse ;  /* 0x0000001100077213 */ /* 0x084fe20000000000 */
[----:B----4-:R-:W-:Y:S01]  /*12b70*/  IMAD R16, R14, R16, R6 ;  /* 0x000000100e107224 */ /* 0x010fe200078e0206 */
[----:B------:R-:W-:Y:S01]  /*12b80*/  IABS R6, R17 ;  /* 0x0000001100067213 */ /* 0x000fe20000000000 */
[----:B------:R-:W-:Y:S01]  /*12b90*/  IMAD.IADD R19, R5, 0x1, R19 ;  /* 0x0000000105137824 */ /* 0x000fe200078e0213 */
[----:B------:R-:W2:Y:S03]  /*12ba0*/  I2F.RP R8, R7 ;  /* 0x0000000700087306 */ /* 0x000ea60000209400 */
[----:B------:R-:W-:-:S05]  /*12bb0*/  IMAD.MOV R6, RZ, RZ, -R6 ;  /* 0x000000ffff067224 */ /* 0x000fca00078e0a06 */
[----:B--2---:R-:W2:Y:S02]  /*12bc0*/  MUFU.RCP R8, R8 ;  /* 0x0000000800087308 */ /* 0x004ea40000001000 */
[----:B--2---:R-:W-:-:S06]  /*12bd0*/  VIADD R9, R8, 0xffffffe ;  /* 0x0ffffffe08097836 */ /* 0x004fcc0000000000 */
[----:B-1----:R-:W0:Y:S02]  /*12be0*/  F2I.FTZ.U32.TRUNC.NTZ R3, R9 ;  /* 0x0000000900037305 */ /* 0x002e24000021f000 */
[----:B0--3--:R-:W-:-:S04]  /*12bf0*/  IMAD.MOV R2, RZ, RZ, -R3 ;  /* 0x000000ffff027224 */ /* 0x009fc800078e0a03 */
[----:B------:R-:W-:Y:S02]  /*12c00*/  IMAD R11, R2, R7, RZ ;  /* 0x00000007020b7224 */ /* 0x000fe400078e02ff */
[----:B------:R-:W-:-:S04]  /*12c10*/  IMAD.MOV.U32 R2, RZ, RZ, RZ ;  /* 0x000000ffff027224 */ /* 0x000fc800078e00ff */
[----:B------:R-:W-:-:S04]  /*12c20*/  IMAD.HI.U32 R3, R3, R11, R2 ;  /* 0x0000000b03037227 */ /* 0x000fc800078e0002 */
[----:B------:R-:W-:-:S05]  /*12c30*/  IMAD.IADD R2, R4, 0x1, -R16 ;  /* 0x0000000104027824 */ /* 0x000fca00078e0a10 */
[----:B------:R-:W-:-:S05]  /*12c40*/  IABS R4, R2 ;  /* 0x0000000200047213 */ /* 0x000fca0000000000 */
        /* <DEDUP_REMOVED lines=11> */
[----:B------:R-:W-:-:S04]  /*12d00*/  @!P0 LOP3.LUT R3, RZ, R17, RZ, 0x33, !PT ;  /* 0x00000011ff038212 */ /* 0x000fc800078e33ff */
[----:B------:R-:W-:Y:S01]  /*12d10*/  MOV R18, R3 ;  /* 0x0000000300127202 */ /* 0x000fe20000000f00 */
[----:B------:R-:W-:-:S04]  /*12d20*/  IMAD.MOV R4, RZ, RZ, -R3 ;  /* 0x000000ffff047224 */ /* 0x000fc800078e0a03 */
[----:B------:R-:W-:Y:S01]  /*12d30*/  IMAD R17, R17, R4, R2 ;  /* 0x0000000411117224 */ /* 0x000fe200078e0202 */
[----:B------:R-:W-:Y:S06]  /*12d40*/  BRA `(.L_x_374) ;  /* 0x00000000001c7947 */ /* 0x000fec0003800000 */
.L_x_366:
[----:B------:R-:W-:Y:S01]  /*12d50*/  UMOV UR4, URZ ;  /* 0x0000003f00047c82 */ /* 0x000fe20008000000 */
[----:B------:R-:W-:Y:S01]  /*12d60*/  UMOV UR5, URZ ;  /* 0x0000003f00057c82 */ /* 0x000fe20008000000 */
[----:B------:R-:W-:Y:S01]  /*12d70*/  ULDC UR6, c[0x0][0xc14] ;  /* 0x0003050000067ab9 */ /* 0x000fe20000000800 */
[----:B------:R-:W-:Y:S02]  /*12d80*/  IMAD.MOV.U32 R16, RZ, RZ, R4 ;  /* 0x000000ffff107224 */ /* 0x000fe400078e0004 */
[----:B------:R-:W-:Y:S02]  /*12d90*/  IMAD.U32 R17, RZ, RZ, UR4 ;  /* 0x00000004ff117e24 */ /* 0x000fe4000f8e00ff */
[----:B------:R-:W-:Y:S02]  /*12da0*/  IMAD.U32 R18, RZ, RZ, UR5 ;  /* 0x00000005ff127e24 */ /* 0x000fe4000f8e00ff */
[----:B------:R-:W-:-:S07]  /*12db0*/  IMAD.U32 R19, RZ, RZ, UR6 ;  /* 0x00000006ff137e24 */ /* 0x000fce000f8e00ff */
.L_x_374:
[----:B0-----:R-:W0:Y:S01]  /*12dc0*/  S2R R2, SR_TID.X ;  /* 0x0000000000027919 */ /* 0x001e220000002100 */
[----:B------:R-:W-:Y:S05]  /*12dd0*/  WARPSYNC.ALL ;  /* 0x0000000000007948 */ /* 0x000fea0003800000 */
[----:B------:R-:W-:Y:S01]  /*12de0*/  BAR.SYNC.DEFER_BLOCKING 0x4, 0x120 ;  /* 0x0104800000007b1d */ /* 0x000fe20000010000 */
[----:B0-----:R-:W-:-:S04]  /*12df0*/  LOP3.LUT R2, R2, 0x1f, RZ, 0xc0, !PT ;  /* 0x0000001f02027812 */ /* 0x001fc800078ec0ff */
[----:B------:R-:W-:-:S13]  /*12e00*/  ISETP.NE.AND P0, PT, R2, RZ, PT ;  /* 0x000000ff0200720c */ /* 0x000fda0003f05270 */
[----:B------:R-:W0:Y:S01]  /*12e10*/  @!P0 S2R R3, SR_CgaCtaId ;  /* 0x0000000000038919 */ /* 0x000e220000008800 */
[----:B------:R-:W-:-:S04]  /*12e20*/  @!P0 MOV R2, 0x400 ;  /* 0x0000040000028802 */ /* 0x000fc80000000f00 */
[----:B0-----:R-:W-:-:S05]  /*12e30*/  @!P0 LEA R2, R3, R2, 0x18 ;  /* 0x0000000203028211 */ /* 0x001fca00078ec0ff */
[----:B------:R1:W-:Y:S01]  /*12e40*/  @!P0 STS.128 [R2+0x388d0], R16 ;  /* 0x0388d01002008388 */ /* 0x0003e20000000c00 */
[----:B------:R-:W-:Y:S06]  /*12e50*/  BAR.ARV 0x5, 0x120 ;  /* 0x0144800000007b1d */ /* 0x000fec0000002000 */
[----:B------:R-:W-:-:S13]  /*12e60*/  ISETP.GE.AND P0, PT, R19, R0, PT ;  /* 0x000000001300720c */ /* 0x000fda0003f06270 */
[----:B------:R-:W-:Y:S05]  /*12e70*/  @!P0 BRA `(.L_x_375) ;  /* 0xffffffbc00048947 */ /* 0x000fea000383ffff */
.L_x_309:
[----:B0-----:R-:W2:Y:S01]  /*12e80*/  LDL.LU R0, [R1+0x28] ;  /* 0x0000280001007983 */ /* 0x001ea20000300800 */
[----:B------:R-:W-:Y:S01]  /*12e90*/  BSSY B0, `(.L_x_376) ;  /* 0x000000b000007945 */ /* 0x000fe20003800000 */
[----:B------:R-:W0:Y:S01]  /*12ea0*/  S2R R5, SR_CgaCtaId ;  /* 0x0000000000057919 */ /* 0x000e220000008800 */
[----:B--2---:R-:W-:-:S05]  /*12eb0*/  VIADD R0, R0, 0x1 ;  /* 0x0000000100007836 */ /* 0x004fca0000000000 */
[----:B-1----:R-:W-:-:S04]  /*12ec0*/  LEA.HI R2, R0, R0, RZ, 0x1 ;  /* 0x0000000000027211 */ /* 0x002fc800078f08ff */
[----:B------:R-:W-:-:S04]  /*12ed0*/  LOP3.LUT R3, R2, 0xfffffffe, RZ, 0xc0, !PT ;  /* 0xfffffffe02037812 */ /* 0x000fc800078ec0ff */
[----:B------:R-:W-:Y:S02]  /*12ee0*/  IADD3 R3, R0, -R3, RZ ;  /* 0x8000000300037210 */ /* 0x000fe40007ffe0ff */
[----:B------:R-:W-:Y:S02]  /*12ef0*/  MOV R0, 0x400 ;  /* 0x0000040000007802 */ /* 0x000fe40000000f00 */
[----:B------:R-:W-:Y:S02]  /*12f00*/  SHF.L.U32 R3, R3, 0x1f, RZ ;  /* 0x0000001f03037819 */ /* 0x000fe400000006ff */
[----:B0-----:R-:W-:-:S04]  /*12f10*/  LEA R0, R5, R0, 0x18 ;  /* 0x0000000005007211 */ /* 0x001fc800078ec0ff */
[----:B------:R-:W0:Y:S02]  /*12f20*/  SYNCS.PHASECHK.TRANS64.TRYWAIT P0, [R0+URZ+0x38820], R3 ;  /* 0x03882003000075a7 */ /* 0x000e24000800017f */
[----:B0-----:R-:W-:Y:S05]  /*12f30*/  @!P0 BRA `(.L_x_377) ;  /* 0x0000001000a88947 */ /* 0x001fea0003800000 */
.L_x_430:
[----:B------:R-:W-:Y:S05]  /*12f40*/  BSYNC B0 ;  /* 0x0000000000007941 */ /* 0x000fea0003800000 */
.L_x_376:
[----:B------:R-:W-:-:S03]  /*12f50*/  UMOV UR4, 0xffffffff ;  /* 0xffffffff00047882 */ /* 0x000fc60000000000 */
[----:B------:R-:W-:Y:S05]  /*12f60*/  BRA.DIV UR4, `(.L_x_378) ;  /* 0x0000001204b07947 */ /* 0x000fea000b800000 */
[----:B------:R-:W1:Y:S02]  /*12f70*/  S2R R2, SR_TID.X ;  /* 0x0000000000027919 */ /* 0x000e640000002100 */
[----:B-1----:R-:W-:-:S04]  /*12f80*/  SHF.R.U32.HI R2, RZ, 0x5, R2 ;  /* 0x00000005ff027819 */ /* 0x002fc80000011602 */
[----:B------:R-:W-:-:S05]  /*12f90*/  LOP3.LUT R2, R2, 0x3, RZ, 0xc0, !PT ;  /* 0x0000000302027812 */ /* 0x000fca00078ec0ff */
[----:B------:R1:W2:Y:S02]  /*12fa0*/  SHFL.IDX PT, R14, R2, RZ, 0x1f ;  /* 0x00001fff020e7589 */ /* 0x0002a400000e0000 */
.L_x_433:
[----:B--2---:R-:W-:Y:S01]  /*12fb0*/  ISETP.NE.AND P0, PT, R14, RZ, PT ;  /* 0x000000ff0e00720c */ /* 0x004fe20003f05270 */
[----:B------:R-:W-:-:S12]  /*12fc0*/  BSSY B0, `(.L_x_379) ;  /* 0x0000029000007945 */ /* 0x000fd80003800000 */
[----:B------:R-:W-:Y:S05]  /*12fd0*/  @P0 BRA `(.L_x_380) ;  /* 0x00000000009c0947 */ /* 0x000fea0003800000 */
[----:B------:R-:W-:-:S03]  /*12fe0*/  UMOV UR4, 0xffffffff ;  /* 0xffffffff00047882 */ /* 0x000fc60000000000 */
[----:B------:R-:W-:Y:S05]  /*12ff0*/  BRA.DIV UR4, `(.L_x_381) ;  /* 0x0000001204c07947 */ /* 0x000fea000b800000 */
[----:B------:R-:W-:-:S13]  /*13000*/  ELECT P6, URZ, PT ;  /* 0x00000000003f782f */ /* 0x000fda00038c0000 */
.L_x_436:
[----:B------:R-:W-:Y:S05]  /*13010*/  @!P6 BRA `(.L_x_380) ;  /* 0x00000000008ce947 */ /* 0x000fea0003800000 */
[----:B-1----:R-:W2:Y:S02]  /*13020*/  LDL R2, [R1+0x30] ;  /* 0x0000300001027983 */ /* 0x002ea40000100800 */
[----:B--2---:R-:W-:-:S13]  /*13030*/  R2UR UR4, R2 ;  /* 0x00000000020472ca */ /* 0x004fda00000e0000 */
[----:B------:R-:W-:-:S06]  /*13040*/  ULOP3.LUT UR4, UR4, 0x2, URZ, 0xfc, !UPT ;  /* 0x0000000204047892 */ /* 0x000fcc000f8efc3f */
[----:B------:R-:W-:-:S05]  /*13050*/  IMAD.U32 R2, RZ, RZ, UR4 ;  /* 0x00000004ff027e24 */ /* 0x000fca000f8e00ff */
[----:B------:R-:W-:-:S13]  /*13060*/  ISETP.NE.AND P2, PT, R2, 0x3, PT ;  /* 0x000000030200780c */ /* 0x000fda0003f45270 */
[----:B------:R-:W-:Y:S05]  /*13070*/  @!P2 BRA `(.L_x_382) ;  /* 0x000000000004a947 */ /* 0x000fea0003800000 */
[----:B------:R-:W-:Y:S01]  /*13080*/  BPT.TRAP 0x1 ;  /* 0x000000040000795c */ /* 0x000fe20000300000 */
.L_x_382:
[----:B0-----:R-:W2:Y:S04]  /*13090*/  LDL R3, [R1] ;  /* 0x0000000001037983 */ /* 0x001ea80000100800 */
[----:B------:R-:W3:Y:S01]  /*130a0*/  LDL.LU R7, [R1+0x8] ;  /* 0x0000080001077983 */ /* 0x000ee20000300800 */
[----:B------:R-:W-:-:S04]  /*130b0*/  VIADD R2, R0, 0x38840 ;  /* 0x0003884000027836 */ /* 0x000fc80000000000 */
[C---:B--2---:R-:W-:Y:S02]  /*130c0*/  IMAD R6, R3.reuse, 0x8, R2 ;  /* 0x0000000803067824 */ /* 0x044fe400078e0202 */
[----:B------:R-:W-:Y:S01]  /*130d0*/  VIADD R3, R3, 0x1 ;  /* 0x0000000103037836 */ /* 0x000fe20000000000 */
[----:B---3--:R-:W-:-:S04]  /*130e0*/  SHF.L.U32 R5, R7, 0x1f, RZ ;  /* 0x0000001f07057819 */ /* 0x008fc800000006ff */
[C---:B------:R-:W-:Y:S01]  /*130f0*/  ISETP.NE.AND P1, PT, R3.reuse, 0x2, PT ;  /* 0x000000020300780c */ /* 0x040fe20003f25270 */
[----:B------:R-:W0:Y:S03]  /*13100*/  SYNCS.PHASECHK.TRANS64.TRYWAIT P0, [R6+URZ], R5 ;  /* 0x00000005060075a7 */ /* 0x000e26000800017f */
[----:B------:R-:W-:Y:S02]  /*13110*/  SEL R4, RZ, 0x1, P1 ;  /* 0x00000001ff047807 */ /* 0x000fe40000800000 */
[----:B------:R-:W-:Y:S02]  /*13120*/  SEL R3, R3, RZ, P1 ;  /* 0x000000ff03037207 */ /* 0x000fe40000800000 */
[----:B------:R-:W-:-:S03]  /*13130*/  LOP3.LUT R4, R7, R4, RZ, 0x3c, !PT ;  /* 0x0000000407047212 */ /* 0x000fc600078e3cff */
[----:B------:R-:W-:Y:S01]  /*13140*/  IMAD R7, R3, 0x8, R2 ;  /* 0x0000000803077824 */ /* 0x000fe200078e0202 */
[----:B------:R-:W-:Y:S01]  /*13150*/  SHF.L.U32 R2, R4, 0x1f, RZ ;  /* 0x0000001f04027819 */ /* 0x000fe200000006ff */
[----:B0-----:R-:W-:Y:S06]  /*13160*/  @!P0 BRA `(.L_x_383) ;  /* 0x0000001000848947 */ /* 0x001fec0003800000 */
.L_x_437:
[----:B------:R-:W1:Y:S02]  /*13170*/  SYNCS.PHASECHK.TRANS64.TRYWAIT P0, [R7+URZ], R2 ;  /* 0x00000002070075a7 */ /* 0x000e64000800017f */
[----:B-1----:R-:W-:Y:S05]  /*13180*/  @!P0 BRA `(.L_x_384) ;  /* 0x0000001000908947 */ /* 0x002fea0003800000 */
.L_x_438:
[----:B------:R-:W-:Y:S05]  /*13190*/  @!P2 BRA `(.L_x_385) ;  /* 0x000000000004a947 */ /* 0x000fea0003800000 */
[----:B------:R-:W-:Y:S01]  /*131a0*/  BPT.TRAP 0x1 ;  /* 0x000000040000795c */ /* 0x000fe20000300000 */
.L_x_385:
[----:B------:R-:W2:Y:S01]  /*131b0*/  LDL.LU R4, [R1] ;  /* 0x0000000001047983 */ /* 0x000ea20000300800 */
[----:B------:R-:W-:-:S05]  /*131c0*/  IADD3 R0, R0, 0x38860, RZ ;  /* 0x0003886000007810 */ /* 0x000fca0007ffe0ff */
[----:B--2---:R-:W-:-:S04]  /*131d0*/  IMAD R4, R4, 0x8, R0 ;  /* 0x0000000804047824 */ /* 0x004fc800078e0200 */
[----:B------:R-:W2:Y:S02]  /*131e0*/  SYNCS.PHASECHK.TRANS64.TRYWAIT P0, [R4+URZ], R5 ;  /* 0x00000005040075a7 */ /* 0x000ea4000800017f */
[----:B--2---:R-:W-:Y:S05]  /*131f0*/  @!P0 BRA `(.L_x_386) ;  /* 0x0000001000888947 */ /* 0x004fea0003800000 */
.L_x_439:
[----:B------:R-:W-:-:S07]  /*13200*/  IMAD R3, R3, 0x8, R0 ;  /* 0x0000000803037824 */ /* 0x000fce00078e0200 */
.L_x_387:
[----:B---3--:R3:W4:Y:S02]  /*13210*/  SYNCS.PHASECHK.TRANS64.TRYWAIT P0, [R3+URZ], R2 ;  /* 0x00000002030075a7 */ /* 0x008724000800017f */
[----:B----4-:R-:W-:Y:S05]  /*13220*/  @!P0 NANOSLEEP.SYNCS 0x989680 ;  /* 0x009896800000895d */ /* 0x010fea0003900000 */
[----:B------:R-:W4:Y:S02]  /*13230*/  @!P0 SYNCS.PHASECHK.TRANS64 P0, [R3+URZ], R2 ;  /* 0x00000002030085a7 */ /* 0x000f24000800007f */
[----:B----4-:R-:W-:Y:S05]  /*13240*/  @!P0 BRA `(.L_x_387) ;  /* 0xfffffffc00f08947 */ /* 0x010fea000383ffff */
.L_x_380:
[----:B------:R-:W-:Y:S05]  /*13250*/  BSYNC B0 ;  /* 0x0000000000007941 */ /* 0x000fea0003800000 */
.L_x_379:
[----:B------:R-:W-:Y:S05]  /*13260*/  EXIT ;  /* 0x000000000000794d */ /* 0x000fea0003800000 */
.L_x_263:
[----:B0-----:R0:W1:Y:S02]  /*13270*/  SYNCS.PHASECHK.TRANS64.TRYWAIT P1, [R5+URZ+0x38800], R0 ;  /* 0x03880000050075a7 */ /* 0x001064000802017f */
[----:B-1----:R-:W-:Y:S05]  /*13280*/  @!P1 NANOSLEEP.SYNCS 0x989680 ;  /* 0x009896800000995d */ /* 0x002fea0003900000 */
[----:B------:R-:W1:Y:S02]  /*13290*/  @!P1 SYNCS.PHASECHK.TRANS64 P1, [R5+URZ+0x38800], R0 ;  /* 0x03880000050095a7 */ /* 0x000e64000802007f */
[----:B-1----:R-:W-:Y:S05]  /*132a0*/  @!P1 BRA `(.L_x_263) ;  /* 0xfffffffc00f09947 */ /* 0x002fea000383ffff */
[----:B------:R-:W-:Y:S05]  /*132b0*/  BRA `(.L_x_388) ;  /* 0xfffffee400887947 */ /* 0x000fea000383ffff */
.L_x_267:
[----:B-1----:R1:W2:Y:S02]  /*132c0*/  SYNCS.PHASECHK.TRANS64.TRYWAIT P2, [R0+URZ+0x38830], R3 ;  /* 0x03883003000075a7 */ /* 0x0022a4000804017f */
[----:B--2---:R-:W-:Y:S05]  /*132d0*/  @!P2 NANOSLEEP.SYNCS 0x989680 ;  /* 0x009896800000a95d */ /* 0x004fea0003900000 */
[----:B------:R-:W2:Y:S02]  /*132e0*/  @!P2 SYNCS.PHASECHK.TRANS64 P2, [R0+URZ+0x38830], R3 ;  /* 0x038830030000a5a7 */ /* 0x000ea4000804007f */
[----:B--2---:R-:W-:Y:S05]  /*132f0*/  @!P2 BRA `(.L_x_267) ;  /* 0xfffffffc00f0a947 */ /* 0x004fea000383ffff */
[----:B------:R-:W-:Y:S05]  /*13300*/  BRA `(.L_x_266) ;  /* 0xfffffee400ac7947 */ /* 0x000fea000383ffff */
.L_x_272:
[----:B------:R-:W-:-:S13]  /*13310*/  R2UR UR4, R225 ;  /* 0x00000000e10472ca */ /* 0x000fda00000e0000 */
[----:B-1----:R-:W-:-:S04]  /*13320*/  IMAD.U32 R4, RZ, RZ, UR4 ;  /* 0x00000004ff047e24 */ /* 0x002fc8000f8e00ff */
[----:B------:R1:W2:Y:S03]  /*13330*/  SYNCS.PHASECHK.TRANS64.TRYWAIT P2, [R4+URZ+0x38830], R3 ;  /* 0x03883003040075a7 */ /* 0x0002a6000804017f */
[----:B--2---:R-:W-:Y:S05]  /*13340*/  @!P2 NANOSLEEP.SYNCS 0x989680 ;  /* 0x009896800000a95d */ /* 0x004fea0003900000 */
[----:B------:R-:W2:Y:S02]  /*13350*/  @!P2 SYNCS.PHASECHK.TRANS64 P2, [R4+URZ+0x38830], R3 ;  /* 0x038830030400a5a7 */ /* 0x000ea4000804007f */
[----:B--2---:R-:W-:Y:S05]  /*13360*/  @!P2 BRA `(.L_x_272) ;  /* 0xfffffffc00e8a947 */ /* 0x004fea000383ffff */
[----:B------:R-:W-:Y:S05]  /*13370*/  BRA `(.L_x_271) ;  /* 0xffffff2c00507947 */ /* 0x000fea000383ffff */
.L_x_276:
[----:B01----:R-:W-:-:S04]  /*13380*/  IMAD.U32 R3, RZ, RZ, UR4 ;  /* 0x00000004ff037e24 */ /* 0x003fc8000f8e00ff */
[----:B------:R0:W1:Y:S03]  /*13390*/  SYNCS.PHASECHK.TRANS64.TRYWAIT P2, [R3+URZ+0x38850], R0 ;  /* 0x03885000030075a7 */ /* 0x000066000804017f */
[----:B-1----:R-:W-:Y:S05]  /*133a0*/  @!P2 NANOSLEEP.SYNCS 0x989680 ;  /* 0x009896800000a95d */ /* 0x002fea0003900000 */
[----:B------:R-:W1:Y:S02]  /*133b0*/  @!P2 SYNCS.PHASECHK.TRANS64 P2, [R3+URZ+0x38850], R0 ;  /* 0x038850000300a5a7 */ /* 0x000e64000804007f */
[----:B-1----:R-:W-:Y:S05]  /*133c0*/  @!P2 BRA `(.L_x_276) ;  /* 0xfffffffc00eca947 */ /* 0x002fea000383ffff */
[----:B------:R-:W-:Y:S05]  /*133d0*/  BRA `(.L_x_275) ;  /* 0xffffff5400707947 */ /* 0x000fea000383ffff */
.L_x_281:
[----:B-1----:R1:W2:Y:S02]  /*133e0*/  SYNCS.PHASECHK.TRANS64.TRYWAIT P0, [R11+URZ+0x38850], R0 ;  /* 0x038850000b0075a7 */ /* 0x0022a4000800017f */
[----:B--2---:R-:W-:Y:S05]  /*133f0*/  @!P0 NANOSLEEP.SYNCS 0x989680 ;  /* 0x009896800000895d */ /* 0x004fea0003900000 */
[----:B------:R-:W2:Y:S02]  /*13400*/  @!P0 SYNCS.PHASECHK.TRANS64 P0, [R11+URZ+0x38850], R0 ;  /* 0x038850000b0085a7 */ /* 0x000ea4000800007f */
[----:B--2---:R-:W-:Y:S05]  /*13410*/  @!P0 BRA `(.L_x_281) ;  /* 0xfffffffc00f08947 */ /* 0x004fea000383ffff */
[----:B------:R-:W-:Y:S05]  /*13420*/  BRA `(.L_x_280) ;  /* 0xffffff7000a07947 */ /* 0x000fea000383ffff */
.L_x_321:
[----:B------:R-:W0:Y:S01]  /*13430*/  S2R R7, SR_TID.X ;  /* 0x0000000000077919 */ /* 0x000e220000002100 */
[----:B------:R-:W-:Y:S01]  /*13440*/  BSSY B0, `(.L_x_389) ;  /* 0x000000a000007945 */ /* 0x000fe20003800000 */
[----:B------:R-:W-:Y:S01]  /*13450*/  MOV R12, RZ ;  /* 0x000000ff000c7202 */ /* 0x000fe20000000f00 */
[----:B------:R-:W-:Y:S02]  /*13460*/  IMAD.MOV.U32 R11, RZ, RZ, 0x1f ;  /* 0x0000001fff0b7424 */ /* 0x000fe400078e00ff */
[----:B------:R-:W-:Y:S01]  /*13470*/  IMAD.MOV.U32 R15, RZ, RZ, -0x1 ;  /* 0xffffffffff0f7424 */ /* 0x000fe200078e00ff */
[----:B0-----:R-:W-:-:S04]  /*13480*/  SHF.R.U32.HI R7, RZ, 0x5, R7 ;  /* 0x00000005ff077819 */ /* 0x001fc80000011607 */
[----:B------:R-:W-:-:S05]  /*13490*/  LOP3.LUT R7, R7, 0x3, RZ, 0xc0, !PT ;  /* 0x0000000307077812 */ /* 0x000fca00078ec0ff */
[----:B------:R-:W-:-:S07]  /*134a0*/  IMAD.MOV.U32 R13, RZ, RZ, R7 ;  /* 0x000000ffff0d7224 */ /* 0x000fce00078e0007 */
[----:B------:R-:W-:Y:S05]  /*134b0*/  WARPSYNC.COLLECTIVE R15, `(.L_x_390) ;  /* 0x000000000f087348 */ /* 0x000fea0003c00000 */
[----:B------:R0:W1:Y:S02]  /*134c0*/  SHFL.IDX P6, R14, R13, R12, R11 ;  /* 0x0000000c0d0e7389 */ /* 0x00006400000c000b */
[----:B01----:R-:W-:Y:S01]  /*134d0*/  ENDCOLLECTIVE ;  /* 0x000000000000791b */ /* 0x003fe20003800000 */
.L_x_390:
[----:B------:R-:W-:Y:S05]  /*134e0*/  BSYNC B0 ;  /* 0x0000000000007941 */ /* 0x000fea0003800000 */
.L_x_389:
[----:B------:R-:W-:Y:S05]  /*134f0*/  BRA `(.L_x_391) ;  /* 0xffffffc400187947 */ /* 0x000fea000383ffff */
.L_x_322:
[----:B------:R-:W-:Y:S01]  /*13500*/  BSSY B0, `(.L_x_392) ;  /* 0x0000006000007945 */ /* 0x000fe20003800000 */
[----:B------:R-:W-:-:S07]  /*13510*/  IMAD.MOV.U32 R15, RZ, RZ, -0x1 ;  /* 0xffffffffff0f7424 */ /* 0x000fce00078e00ff */
[----:B------:R-:W-:Y:S05]  /*13520*/  WARPSYNC.COLLECTIVE R15, `(.L_x_393) ;  /* 0x000000000f0c7348 */ /* 0x000fea0003c00000 */
[----:B------:R-:W-:Y:S02]  /*13530*/  ELECT P6, UR62, PT ;  /* 0x00000000003e782f */ /* 0x000fe400038c0000 */
[----:B------:R-:W-:Y:S01]  /*13540*/  MOV R14, UR62 ;  /* 0x0000003e000e7c02 */ /* 0x000fe20008000f00 */
[----:B------:R-:W-:Y:S10]  /*13550*/  ENDCOLLECTIVE ;  /* 0x000000000000791b */ /* 0x000ff40003800000 */
.L_x_393:
[----:B------:R-:W-:Y:S05]  /*13560*/  BSYNC B0 ;  /* 0x0000000000007941 */ /* 0x000fea0003800000 */
.L_x_392:
[----:B------:R-:W-:Y:S05]  /*13570*/  BRA `(.L_x_394) ;  /* 0xffffffc400107947 */ /* 0x000fea000383ffff */
.L_x_325:
[----:B0-----:R0:W1:Y:S02]  /*13580*/  SYNCS.PHASECHK.TRANS64.TRYWAIT P0, [R8+URZ+0x38840], R9 ;  /* 0x03884009080075a7 */ /* 0x001064000800017f */
[----:B-1----:R-:W-:Y:S05]  /*13590*/  @!P0 NANOSLEEP.SYNCS 0x989680 ;  /* 0x009896800000895d */ /* 0x002fea0003900000 */
[----:B------:R-:W1:Y:S02]  /*135a0*/  @!P0 SYNCS.PHASECHK.TRANS64 P0, [R8+URZ+0x38840], R9 ;  /* 0x03884009080085a7 */ /* 0x000e64000800007f */
[----:B-1----:R-:W-:Y:S05]  /*135b0*/  @!P0 BRA `(.L_x_325) ;  /* 0xfffffffc00f08947 */ /* 0x002fea000383ffff */
[----:B------:R-:W-:Y:S05]  /*135c0*/  BRA `(.L_x_395) ;  /* 0xffffffc400847947 */ /* 0x000fea000383ffff */
.L_x_328:
[----:B0-----:R-:W0:Y:S01]  /*135d0*/  S2R R9, SR_CgaCtaId ;  /* 0x0000000000097919 */ /* 0x001e220000008800 */
[----:B------:R-:W-:-:S04]  /*135e0*/  MOV R8, 0x400 ;  /* 0x0000040000087802 */ /* 0x000fc80000000f00 */
[----:B0-----:R-:W-:-:S04]  /*135f0*/  LEA R8, R9, R8, 0x18 ;  /* 0x0000000809087211 */ /* 0x001fc800078ec0ff */
[----:B------:R0:W1:Y:S03]  /*13600*/  SYNCS.PHASECHK.TRANS64.TRYWAIT P0, [R8+URZ+0x38820], R6 ;  /* 0x03882006080075a7 */ /* 0x000066000800017f */
[----:B-1----:R-:W-:Y:S05]  /*13610*/  @!P0 NANOSLEEP.SYNCS 0x989680 ;  /* 0x009896800000895d */ /* 0x002fea0003900000 */
[----:B------:R-:W1:Y:S02]  /*13620*/  @!P0 SYNCS.PHASECHK.TRANS64 P0, [R8+URZ+0x38820], R6 ;  /* 0x03882006080085a7 */ /* 0x000e64000800007f */
[----:B-1----:R-:W-:Y:S05]  /*13630*/  @!P0 BRA `(.L_x_328) ;  /* 0xfffffffc00e48947 */ /* 0x002fea000383ffff */
[----:B------:R-:W-:Y:S05]  /*13640*/  BRA `(.L_x_396) ;  /* 0xffffffcc00047947 */ /* 0x000fea000383ffff */
.L_x_336:
[----:B0-----:R0:W1:Y:S02]  /*13650*/  SYNCS.PHASECHK.TRANS64.TRYWAIT P0, [R2+URZ+0x38840], R3 ;  /* 0x03884003020075a7 */ /* 0x001064000800017f */
[----:B-1----:R-:W-:Y:S05]  /*13660*/  @!P0 NANOSLEEP.SYNCS 0x989680 ;  /* 0x009896800000895d */ /* 0x002fea0003900000 */
[----:B------:R-:W1:Y:S02]  /*13670*/  @!P0 SYNCS.PHASECHK.TRANS64 P0, [R2+URZ+0x38840], R3 ;  /* 0x03884003020085a7 */ /* 0x000e64000800007f */
[----:B-1----:R-:W-:Y:S05]  /*13680*/  @!P0 BRA `(.L_x_336) ;  /* 0xfffffffc00f08947 */ /* 0x002fea000383ffff */
[----:B------:R-:W-:Y:S05]  /*13690*/  BRA `(.L_x_397) ;  /* 0xffffffcc00c47947 */ /* 0x000fea000383ffff */
.L_x_338:
[----:B0-----:R0:W1:Y:S02]  /*136a0*/  SYNCS.PHASECHK.TRANS64.TRYWAIT P0, [R3+URZ+0x60], R2 ;  /* 0x00006002030075a7 */ /* 0x001064000800017f */
[----:B-1----:R-:W-:Y:S05]  /*136b0*/  @!P0 NANOSLEEP.SYNCS 0x989680 ;  /* 0x009896800000895d */ /* 0x002fea0003900000 */
[----:B------:R-:W1:Y:S02]  /*136c0*/  @!P0 SYNCS.PHASECHK.TRANS64 P0, [R3+URZ+0x60], R2 ;  /* 0x00006002030085a7 */ /* 0x000e64000800007f */
[----:B-1----:R-:W-:Y:S05]  /*136d0*/  @!P0 BRA `(.L_x_338) ;  /* 0xfffffffc00f08947 */ /* 0x002fea000383ffff */
[----:B------:R-:W-:Y:S05]  /*136e0*/  BRA `(.L_x_398) ;  /* 0xffffffd000847947 */ /* 0x000fea000383ffff */
.L_x_343:
[----:B-1----:R1:W2:Y:S02]  /*136f0*/  SYNCS.PHASECHK.TRANS64.TRYWAIT P0, [R2+URZ+0x38840], R3 ;  /* 0x03884003020075a7 */ /* 0x0022a4000800017f */
[----:B--2---:R-:W-:Y:S05]  /*13700*/  @!P0 NANOSLEEP.SYNCS 0x989680 ;  /* 0x009896800000895d */ /* 0x004fea0003900000 */
[----:B------:R-:W2:Y:S02]  /*13710*/  @!P0 SYNCS.PHASECHK.TRANS64 P0, [R2+URZ+0x38840], R3 ;  /* 0x03884003020085a7 */ /* 0x000ea4000800007f */
[----:B--2---:R-:W-:Y:S05]  /*13720*/  @!P0 BRA `(.L_x_343) ;  /* 0xfffffffc00f08947 */ /* 0x004fea000383ffff */
[----:B------:R-:W-:Y:S05]  /*13730*/  BRA `(.L_x_399) ;  /* 0xffffffd800107947 */ /* 0x000fea000383ffff */
.L_x_345:
[----:B0-----:R0:W1:Y:S02]  /*13740*/  SYNCS.PHASECHK.TRANS64.TRYWAIT P1, [R2+URZ+0x60], R3 ;  /* 0x00006003020075a7 */ /* 0x001064000802017f */
[----:B-1----:R-:W-:Y:S05]  /*13750*/  @!P1 NANOSLEEP.SYNCS 0x989680 ;  /* 0x009896800000995d */ /* 0x002fea0003900000 */
[----:B------:R-:W1:Y:S02]  /*13760*/  @!P1 SYNCS.PHASECHK.TRANS64 P1, [R2+URZ+0x60], R3 ;  /* 0x00006003020095a7 */ /* 0x000e64000802007f */
[----:B-1----:R-:W-:Y:S05]  /*13770*/  @!P1 BRA `(.L_x_345) ;  /* 0xfffffffc00f09947 */ /* 0x002fea000383ffff */
[----:B------:R-:W-:Y:S05]  /*13780*/  BRA `(.L_x_400) ;  /* 0xffffffd800d07947 */ /* 0x000fea000383ffff */
.L_x_350:
[----:B--2---:R2:W3:Y:S02]  /*13790*/  SYNCS.PHASECHK.TRANS64.TRYWAIT P0, [R2+URZ+0x38840], R3 ;  /* 0x03884003020075a7 */ /* 0x0044e4000800017f */
[----:B---3--:R-:W-:Y:S05]  /*137a0*/  @!P0 NANOSLEEP.SYNCS 0x989680 ;  /* 0x009896800000895d */ /* 0x008fea0003900000 */
[----:B------:R-:W3:Y:S02]  /*137b0*/  @!P0 SYNCS.PHASECHK.TRANS64 P0, [R2+URZ+0x38840], R3 ;  /* 0x03884003020085a7 */ /* 0x000ee4000800007f */
[----:B---3--:R-:W-:Y:S05]  /*137c0*/  @!P0 BRA `(.L_x_350) ;  /* 0xfffffffc00f08947 */ /* 0x008fea000383ffff */
[----:B------:R-:W-:Y:S05]  /*137d0*/  BRA `(.L_x_401) ;  /* 0xffffffe0001c7947 */ /* 0x000fea000383ffff */
.L_x_352:
[----:B0-----:R0:W1:Y:S02]  /*137e0*/  SYNCS.PHASECHK.TRANS64.TRYWAIT P1, [R2+URZ+0x60], R8 ;  /* 0x00006008020075a7 */ /* 0x001064000802017f */
[----:B-1----:R-:W-:Y:S05]  /*137f0*/  @!P1 NANOSLEEP.SYNCS 0x989680 ;  /* 0x009896800000995d */ /* 0x002fea0003900000 */
[----:B------:R-:W1:Y:S02]  /*13800*/  @!P1 SYNCS.PHASECHK.TRANS64 P1, [R2+URZ+0x60], R8 ;  /* 0x00006008020095a7 */ /* 0x000e64000802007f */
[----:B-1----:R-:W-:Y:S05]  /*13810*/  @!P1 BRA `(.L_x_352) ;  /* 0xfffffffc00f09947 */ /* 0x002fea000383ffff */
[----:B------:R-:W-:Y:S05]  /*13820*/  BRA `(.L_x_402) ;  /* 0xffffffe000dc7947 */ /* 0x000fea000383ffff */
.L_x_359:
[----:B-1----:R1:W2:Y:S02]  /*13830*/  SYNCS.PHASECHK.TRANS64.TRYWAIT P0, [R3+URZ+0x38860], R0 ;  /* 0x03886000030075a7 */ /* 0x0022a4000800017f */
[----:B--2---:R-:W-:Y:S05]  /*13840*/  @!P0 NANOSLEEP.SYNCS 0x989680 ;  /* 0x009896800000895d */ /* 0x004fea0003900000 */
[----:B------:R-:W2:Y:S02]  /*13850*/  @!P0 SYNCS.PHASECHK.TRANS64 P0, [R3+URZ+0x38860], R0 ;  /* 0x03886000030085a7 */ /* 0x000ea4000800007f */
[----:B--2---:R-:W-:Y:S05]  /*13860*/  @!P0 BRA `(.L_x_359) ;  /* 0xfffffffc00f08947 */ /* 0x004fea000383ffff */
[----:B------:R-:W-:Y:S05]  /*13870*/  BRA `(.L_x_403) ;  /* 0xffffffe800147947 */ /* 0x000fea000383ffff */
.L_x_361:
[----:B------:R-:W-:Y:S01]  /*13880*/  BSSY B0, `(.L_x_404) ;  /* 0x0000008000007945 */ /* 0x000fe20003800000 */
[----:B0-----:R-:W-:Y:S01]  /*13890*/  IMAD.MOV.U32 R13, RZ, RZ, R16 ;  /* 0x000000ffff0d7224 */ /* 0x001fe200078e0010 */
[----:B------:R-:W-:Y:S01]  /*138a0*/  MOV R11, 0x1f ;  /* 0x0000001f000b7802 */ /* 0x000fe20000000f00 */
[----:B------:R-:W-:Y:S02]  /*138b0*/  IMAD.MOV.U32 R12, RZ, RZ, RZ ;  /* 0x000000ffff0c7224 */ /* 0x000fe400078e00ff */
[----:B------:R-:W-:-:S07]  /*138c0*/  IMAD.MOV.U32 R15, RZ, RZ, -0x1 ;  /* 0xffffffffff0f7424 */ /* 0x000fce00078e00ff */
[----:B-1----:R-:W-:Y:S05]  /*138d0*/  WARPSYNC.COLLECTIVE R15, `(.L_x_405) ;  /* 0x000000000f087348 */ /* 0x002fea0003c00000 */
[----:B------:R0:W2:Y:S02]  /*138e0*/  SHFL.IDX P6, R14, R13, R12, R11 ;  /* 0x0000000c0d0e7389 */ /* 0x0000a400000c000b */
[----:B012---:R-:W-:Y:S01]  /*138f0*/  ENDCOLLECTIVE ;  /* 0x000000000000791b */ /* 0x007fe20003800000 */
.L_x_405:
[----:B------:R-:W-:Y:S05]  /*13900*/  BSYNC B0 ;  /* 0x0000000000007941 */ /* 0x000fea0003800000 */
.L_x_404:
[----:B------:R-:W-:Y:S01]  /*13910*/  IMAD.MOV.U32 R13, RZ, RZ, R16 ;  /* 0x000000ffff0d7224 */ /* 0x000fe200078e0010 */
[----:B------:R-:W-:Y:S01]  /*13920*/  MOV R15, 0xffffffff ;  /* 0xffffffff000f7802 */ /* 0x000fe20000000f00 */
[----:B------:R-:W-:Y:S02]  /*13930*/  IMAD.MOV.U32 R12, RZ, RZ, 0x1 ;  /* 0x00000001ff0c7424 */ /* 0x000fe400078e00ff */
[----:B------:R-:W-:Y:S02]  /*13940*/  IMAD.MOV.U32 R11, RZ, RZ, 0x1f ;  /* 0x0000001fff0b7424 */ /* 0x000fe400078e00ff */
[----:B------:R-:W-:-:S07]  /*13950*/  IMAD.MOV.U32 R4, RZ, RZ, R14 ;  /* 0x000000ffff047224 */ /* 0x000fce00078e000e */
[----:B------:R-:W-:Y:S05]  /*13960*/  WARPSYNC.COLLECTIVE R15, `(.L_x_406) ;  /* 0x000000000f087348 */ /* 0x000fea0003c00000 */
[----:B------:R0:W1:Y:S02]  /*13970*/  SHFL.IDX P6, R14, R13, R12, R11 ;  /* 0x0000000c0d0e7389 */ /* 0x00006400000c000b */
[----:B01----:R-:W-:Y:S01]  /*13980*/  ENDCOLLECTIVE ;  /* 0x000000000000791b */ /* 0x003fe20003800000 */
.L_x_406:
[----:B------:R-:W-:Y:S01]  /*13990*/  IMAD.MOV.U32 R5, RZ, RZ, R14 ;  /* 0x000000ffff057224 */ /* 0x000fe200078e000e */
[----:B------:R-:W-:Y:S06]  /*139a0*/  BRA `(.L_x_407) ;  /* 0xffffffe800c87947 */ /* 0x000fec000383ffff */
.L_x_364:
[----:B------:R-:W-:Y:S01]  /*139b0*/  BSSY B0, `(.L_x_408) ;  /* 0x0000008000007945 */ /* 0x000fe20003800000 */
[----:B-----5:R-:W-:Y:S02]  /*139c0*/  IMAD.MOV.U32 R13, RZ, RZ, R3 ;  /* 0x000000ffff0d7224 */ /* 0x020fe400078e0003 */
[----:B------:R-:W-:Y:S02]  /*139d0*/  IMAD.MOV.U32 R12, RZ, RZ, 0x1 ;  /* 0x00000001ff0c7424 */ /* 0x000fe400078e00ff */
[----:B------:R-:W-:Y:S02]  /*139e0*/  IMAD.MOV.U32 R11, RZ, RZ, RZ ;  /* 0x000000ffff0b7224 */ /* 0x000fe400078e00ff */
[----:B------:R-:W-:-:S07]  /*139f0*/  IMAD.MOV.U32 R15, RZ, RZ, -0x1 ;  /* 0xffffffffff0f7424 */ /* 0x000fce00078e00ff */
[----:B0-234-:R-:W-:Y:S05]  /*13a00*/  WARPSYNC.COLLECTIVE R15, `(.L_x_409) ;  /* 0x000000000f087348 */ /* 0x01dfea0003c00000 */
[----:B------:R1:W0:Y:S02]  /*13a10*/  SHFL.UP P6, R14, R13, R12, R11 ;  /* 0x0400000c0d0e7389 */ /* 0x00022400000c000b */
[----:B01234-:R-:W-:Y:S01]  /*13a20*/  ENDCOLLECTIVE ;  /* 0x000000000000791b */ /* 0x01ffe20003800000 */
.L_x_409:
[----:B------:R-:W-:Y:S05]  /*13a30*/  BSYNC B0 ;  /* 0x0000000000007941 */ /* 0x000fea0003800000 */
.L_x_408:
[C---:B------:R-:W-:Y:S01]  /*13a40*/  ISETP.NE.AND P0, PT, R9.reuse, RZ, PT ;  /* 0x000000ff0900720c */ /* 0x040fe20003f05270 */
[----:B------:R-:W-:Y:S02]  /*13a50*/  IMAD.MOV.U32 R12, RZ, RZ, 0x2 ;  /* 0x00000002ff0c7424 */ /* 0x000fe400078e00ff */
[----:B------:R-:W-:Y:S01]  /*13a60*/  IMAD.MOV.U32 R11, RZ, RZ, RZ ;  /* 0x000000ffff0b7224 */ /* 0x000fe200078e00ff */
[----:B------:R-:W-:Y:S01]  /*13a70*/  SEL R14, R14, RZ, P0 ;  /* 0x000000ff0e0e7207 */ /* 0x000fe20000000000 */
[----:B------:R-:W-:Y:S01]  /*13a80*/  IMAD.MOV.U32 R15, RZ, RZ, -0x1 ;  /* 0xffffffffff0f7424 */ /* 0x000fe200078e00ff */
[----:B------:R-:W-:Y:S02]  /*13a90*/  ISETP.GE.U32.AND P0, PT, R9, 0x2, PT ;  /* 0x000000020900780c */ /* 0x000fe40003f06070 */
[----:B------:R-:W-:-:S11]  /*13aa0*/  IADD3 R13, R3, R14, RZ ;  /* 0x0000000e030d7210 */ /* 0x000fd60007ffe0ff */
[----:B------:R-:W-:Y:S05]  /*13ab0*/  WARPSYNC.COLLECTIVE R15, `(.L_x_410) ;  /* 0x000000000f087348 */ /* 0x000fea0003c00000 */
[----:B------:R0:W1:Y:S02]  /*13ac0*/  SHFL.UP P6, R14, R13, R12, R11 ;  /* 0x0400000c0d0e7389 */ /* 0x00006400000c000b */
[----:B01----:R-:W-:Y:S01]  /*13ad0*/  ENDCOLLECTIVE ;  /* 0x000000000000791b */ /* 0x003fe20003800000 */
.L_x_410:
[----:B------:R-:W-:Y:S02]  /*13ae0*/  MOV R12, 0x4 ;  /* 0x00000004000c7802 */ /* 0x000fe40000000f00 */
[----:B------:R-:W-:Y:S02]  /*13af0*/  SEL R6, R14, RZ, P0 ;  /* 0x000000ff0e067207 */ /* 0x000fe40000000000 */
[----:B------:R-:W-:-:S03]  /*13b00*/  ISETP.GE.U32.AND P0, PT, R9, 0x4, PT ;  /* 0x000000040900780c */ /* 0x000fc60003f06070 */
[----:B------:R-:W-:-:S04]  /*13b10*/  IMAD.IADD R6, R13, 0x1, R6 ;  /* 0x000000010d067824 */ /* 0x000fc800078e0206 */
[----:B------:R-:W-:-:S07]  /*13b20*/  IMAD.MOV.U32 R13, RZ, RZ, R6 ;  /* 0x000000ffff0d7224 */ /* 0x000fce00078e0006 */
[----:B------:R-:W-:Y:S05]  /*13b30*/  WARPSYNC.COLLECTIVE R15, `(.L_x_411) ;  /* 0x000000000f087348 */ /* 0x000fea0003c00000 */
[----:B------:R0:W1:Y:S02]  /*13b40*/  SHFL.UP P6, R14, R13, R12, R11 ;  /* 0x0400000c0d0e7389 */ /* 0x00006400000c000b */
[----:B01----:R-:W-:Y:S01]  /*13b50*/  ENDCOLLECTIVE ;  /* 0x000000000000791b */ /* 0x003fe20003800000 */
.L_x_411:
[----:B------:R-:W-:Y:S01]  /*13b60*/  IMAD.MOV.U32 R12, RZ, RZ, 0x8 ;  /* 0x00000008ff0c7424 */ /* 0x000fe200078e00ff */
[----:B------:R-:W-:Y:S02]  /*13b70*/  SEL R7, R14, RZ, P0 ;  /* 0x000000ff0e077207 */ /* 0x000fe40000000000 */
[----:B------:R-:W-:-:S03]  /*13b80*/  ISETP.GE.U32.AND P0, PT, R9, 0x8, PT ;  /* 0x000000080900780c */ /* 0x000fc60003f06070 */
[----:B------:R-:W-:-:S04]  /*13b90*/  IMAD.IADD R7, R6, 0x1, R7 ;  /* 0x0000000106077824 */ /* 0x000fc800078e0207 */
[----:B------:R-:W-:-:S07]  /*13ba0*/  IMAD.MOV.U32 R13, RZ, RZ, R7 ;  /* 0x000000ffff0d7224 */ /* 0x000fce00078e0007 */
[----:B------:R-:W-:Y:S05]  /*13bb0*/  WARPSYNC.COLLECTIVE R15, `(.L_x_412) ;  /* 0x000000000f087348 */ /* 0x000fea0003c00000 */
[----:B------:R0:W1:Y:S02]  /*13bc0*/  SHFL.UP P6, R14, R13, R12, R11 ;  /* 0x0400000c0d0e7389 */ /* 0x00006400000c000b */
[----:B01----:R-:W-:Y:S01]  /*13bd0*/  ENDCOLLECTIVE ;  /* 0x000000000000791b */ /* 0x003fe20003800000 */
.L_x_412:
        /* <DEDUP_REMOVED lines=8> */
.L_x_413:
[----:B------:R-:W-:Y:S02]  /*13c60*/  IMAD.MOV.U32 R12, RZ, RZ, 0x1f ;  /* 0x0000001fff0c7424 */ /* 0x000fe400078e00ff */
[----:B------:R-:W-:Y:S01]  /*13c70*/  IMAD.MOV.U32 R11, RZ, RZ, 0x1f ;  /* 0x0000001fff0b7424 */ /* 0x000fe200078e00ff */
[----:B------:R-:W-:-:S05]  /*13c80*/  SEL R7, R14, RZ, P0 ;  /* 0x000000ff0e077207 */ /* 0x000fca0000000000 */
[----:B------:R-:W-:-:S04]  /*13c90*/  IMAD.IADD R2, R8, 0x1, R7 ;  /* 0x0000000108027824 */ /* 0x000fc800078e0207 */
[----:B------:R-:W-:-:S07]  /*13ca0*/  IMAD.MOV.U32 R13, RZ, RZ, R2 ;  /* 0x000000ffff0d7224 */ /* 0x000fce00078e0002 */
[----:B------:R-:W-:Y:S05]  /*13cb0*/  WARPSYNC.COLLECTIVE R15, `(.L_x_414) ;  /* 0x000000000f087348 */ /* 0x000fea0003c00000 */
[----:B------:R0:W1:Y:S02]  /*13cc0*/  SHFL.IDX P6, R14, R13, R12, R11 ;  /* 0x0000000c0d0e7389 */ /* 0x00006400000c000b */
[----:B01----:R-:W-:Y:S01]  /*13cd0*/  ENDCOLLECTIVE ;  /* 0x000000000000791b */ /* 0x003fe20003800000 */
.L_x_414:
[----:B------:R-:W-:Y:S05]  /*13ce0*/  BRA `(.L_x_415) ;  /* 0xffffffe800907947 */ /* 0x000fea000383ffff */
.L_x_369:
[----:B------:R-:W-:Y:S01]  /*13cf0*/  BSSY B0, `(.L_x_416) ;  /* 0x0000008000007945 */ /* 0x000fe20003800000 */
[----:B-----5:R-:W-:Y:S01]  /*13d00*/  IMAD.MOV.U32 R13, RZ, RZ, R3 ;  /* 0x000000ffff0d7224 */ /* 0x020fe200078e0003 */
[----:B------:R-:W-:Y:S01]  /*13d10*/  MOV R12, 0x1 ;  /* 0x00000001000c7802 */ /* 0x000fe20000000f00 */
[----:B------:R-:W-:Y:S02]  /*13d20*/  IMAD.MOV.U32 R11, RZ, RZ, RZ ;  /* 0x000000ffff0b7224 */ /* 0x000fe400078e00ff */
[----:B------:R-:W-:-:S07]  /*13d30*/  IMAD.MOV.U32 R15, RZ, RZ, -0x1 ;  /* 0xffffffffff0f7424 */ /* 0x000fce00078e00ff */
[----:B0-----:R-:W-:Y:S05]  /*13d40*/  WARPSYNC.COLLECTIVE R15, `(.L_x_417) ;  /* 0x000000000f087348 */ /* 0x001fea0003c00000 */
[----:B------:R1:W2:Y:S02]  /*13d50*/  SHFL.UP P6, R14, R13, R12, R11 ;  /* 0x0400000c0d0e7389 */ /* 0x0002a400000c000b */
[----:B012---:R-:W-:Y:S01]  /*13d60*/  ENDCOLLECTIVE ;  /* 0x000000000000791b */ /* 0x007fe20003800000 */
.L_x_417:
[----:B------:R-:W-:Y:S05]  /*13d70*/  BSYNC B0 ;  /* 0x0000000000007941 */ /* 0x000fea0003800000 */
.L_x_416:
[----:B------:R-:W-:Y:S01]  /*13d80*/  ISETP.NE.AND P0, PT, R8, RZ, PT ;  /* 0x000000ff0800720c */ /* 0x000fe20003f05270 */
[----:B------:R-:W-:Y:S01]  /*13d90*/  IMAD.MOV.U32 R12, RZ, RZ, 0x2 ;  /* 0x00000002ff0c7424 */ /* 0x000fe200078e00ff */
[----:B------:R-:W-:Y:S01]  /*13da0*/  MOV R15, 0xffffffff ;  /* 0xffffffff000f7802 */ /* 0x000fe20000000f00 */
[----:B------:R-:W-:Y:S01]  /*13db0*/  IMAD.MOV.U32 R11, RZ, RZ, RZ ;  /* 0x000000ffff0b7224 */ /* 0x000fe200078e00ff */
[----:B------:R-:W-:Y:S02]  /*13dc0*/  SEL R14, R14, RZ, P0 ;  /* 0x000000ff0e0e7207 */ /* 0x000fe40000000000 */
[----:B------:R-:W-:-:S03]  /*13dd0*/  ISETP.GE.U32.AND P0, PT, R8, 0x2, PT ;  /* 0x000000020800780c */ /* 0x000fc60003f06070 */
[----:B------:R-:W-:-:S10]  /*13de0*/  IMAD.IADD R13, R3, 0x1, R14 ;  /* 0x00000001030d7824 */ /* 0x000fd400078e020e */
[----:B------:R-:W-:Y:S05]  /*13df0*/  WARPSYNC.COLLECTIVE R15, `(.L_x_418) ;  /* 0x000000000f087348 */ /* 0x000fea0003c00000 */
[----:B------:R0:W1:Y:S02]  /*13e00*/  SHFL.UP P6, R14, R13, R12, R11 ;  /* 0x0400000c0d0e7389 */ /* 0x00006400000c000b */
[----:B01----:R-:W-:Y:S01]  /*13e10*/  ENDCOLLECTIVE ;  /* 0x000000000000791b */ /* 0x003fe20003800000 */
.L_x_418:
        /* <DEDUP_REMOVED lines=8> */
.L_x_419:
        /* <DEDUP_REMOVED lines=8> */
.L_x_420:
        /* <DEDUP_REMOVED lines=8> */
.L_x_421:
[----:B------:R-:W-:Y:S01]  /*13fa0*/  MOV R12, 0x1f ;  /* 0x0000001f000c7802 */ /* 0x000fe20000000f00 */
[----:B------:R-:W-:Y:S01]  /*13fb0*/  IMAD.MOV.U32 R11, RZ, RZ, 0x1f ;  /* 0x0000001fff0b7424 */ /* 0x000fe200078e00ff */
[----:B------:R-:W-:-:S05]  /*13fc0*/  SEL R2, R14, RZ, P0 ;  /* 0x000000ff0e027207 */ /* 0x000fca0000000000 */
[----:B------:R-:W-:-:S04]  /*13fd0*/  IMAD.IADD R2, R7, 0x1, R2 ;  /* 0x0000000107027824 */ /* 0x000fc800078e0202 */
[----:B------:R-:W-:-:S07]  /*13fe0*/  IMAD.MOV.U32 R13, RZ, RZ, R2 ;  /* 0x000000ffff0d7224 */ /* 0x000fce00078e0002 */
[----:B------:R-:W-:Y:S05]  /*13ff0*/  WARPSYNC.COLLECTIVE R15, `(.L_x_422) ;  /* 0x000000000f087348 */ /* 0x000fea0003c00000 */
[----:B------:R0:W1:Y:S02]  /*14000*/  SHFL.IDX P6, R14, R13, R12, R11 ;  /* 0x0000000c0d0e7389 */ /* 0x00006400000c000b */
[----:B01----:R-:W-:Y:S01]  /*14010*/  ENDCOLLECTIVE ;  /* 0x000000000000791b */ /* 0x003fe20003800000 */
.L_x_422:
[----:B------:R-:W-:Y:S05]  /*14020*/  BRA `(.L_x_423) ;  /* 0xffffffe800787947 */ /* 0x000fea000383ffff */
.L_x_371:
[----:B------:R-:W-:Y:S01]  /*14030*/  BSSY B0, `(.L_x_424) ;  /* 0x0000006000007945 */ /* 0x000fe20003800000 */
[----:B------:R-:W-:Y:S01]  /*14040*/  PLOP3.LUT P6, PT, P6, PT, PT, 0x8, 0x0 ;  /* 0x000000000000781c */ /* 0x000fe200037ce170 */
[----:B------:R-:W-:-:S12]  /*14050*/  IMAD.MOV.U32 R15, RZ, RZ, -0x1 ;  /* 0xffffffffff0f7424 */ /* 0x000fd800078e00ff */
[----:B0-----:R-:W-:Y:S05]  /*14060*/  WARPSYNC.COLLECTIVE R15, `(.L_x_425) ;  /* 0x000000000f087348 */ /* 0x001fea0003c00000 */
[----:B------:R-:W-:Y:S01]  /*14070*/  VOTE.ANY R14, PT, P6 ;  /* 0x00000000000e7806 */ /* 0x000fe200030e0100 */
[----:B0-----:R-:W-:Y:S06]  /*14080*/  ENDCOLLECTIVE ;  /* 0x000000000000791b */ /* 0x001fec0003800000 */
.L_x_425:
[----:B------:R-:W-:Y:S05]  /*14090*/  BSYNC B0 ;  /* 0x0000000000007941 */ /* 0x000fea0003800000 */
.L_x_424:
[----:B------:R-:W-:Y:S01]  /*140a0*/  IMAD.MOV.U32 R7, RZ, RZ, R14 ;  /* 0x000000ffff077224 */ /* 0x000fe200078e000e */
[----:B------:R-:W-:Y:S01]  /*140b0*/  MOV R11, 0x1f ;  /* 0x0000001f000b7802 */ /* 0x000fe20000000f00 */
[----:B------:R-:W-:Y:S02]  /*140c0*/  IMAD.MOV.U32 R13, RZ, RZ, R3 ;  /* 0x000000ffff0d7224 */ /* 0x000fe400078e0003 */
[----:B------:R-:W0:Y:S01]  /*140d0*/  POPC R5, R7 ;  /* 0x0000000700057309 */ /* 0x000e220000000000 */
[----:B------:R-:W-:Y:S02]  /*140e0*/  IMAD.MOV.U32 R15, RZ, RZ, -0x1 ;  /* 0xffffffffff0f7424 */ /* 0x000fe400078e00ff */
[----:B0-----:R-:W-:-:S07]  /*140f0*/  IMAD.MOV.U32 R12, RZ, RZ, R5 ;  /* 0x000000ffff0c7224 */ /* 0x001fce00078e0005 */
[----:B------:R-:W-:Y:S05]  /*14100*/  WARPSYNC.COLLECTIVE R15, `(.L_x_426) ;  /* 0x000000000f087348 */ /* 0x000fea0003c00000 */
[----:B------:R0:W1:Y:S02]  /*14110*/  SHFL.IDX P6, R14, R13, R12, R11 ;  /* 0x0000000c0d0e7389 */ /* 0x00006400000c000b */
[----:B01----:R-:W-:Y:S01]  /*14120*/  ENDCOLLECTIVE ;  /* 0x000000000000791b */ /* 0x003fe20003800000 */
.L_x_426:
[----:B------:R-:W-:Y:S01]  /*14130*/  IMAD.MOV.U32 R17, RZ, RZ, R14 ;  /* 0x000000ffff117224 */ /* 0x000fe200078e000e */
[----:B------:R-:W-:Y:S06]  /*14140*/  BRA `(.L_x_427) ;  /* 0xffffffe800687947 */ /* 0x000fec000383ffff */
.L_x_373:
[----:B------:R-:W-:Y:S01]  /*14150*/  BSSY B0, `(.L_x_428) ;  /* 0x0000007000007945 */ /* 0x000fe20003800000 */
[----:B------:R-:W-:Y:S02]  /*14160*/  IMAD.MOV.U32 R13, RZ, RZ, R2 ;  /* 0x000000ffff0d7224 */ /* 0x000fe400078e0002 */
[----:B------:R-:W-:Y:S02]  /*14170*/  IMAD.MOV.U32 R11, RZ, RZ, 0x1f ;  /* 0x0000001fff0b7424 */ /* 0x000fe400078e00ff */
[----:B------:R-:W-:-:S07]  /*14180*/  IMAD.MOV.U32 R15, RZ, RZ, -0x1 ;  /* 0xffffffffff0f7424 */ /* 0x000fce00078e00ff */
[----:B012---:R-:W-:Y:S05]  /*14190*/  WARPSYNC.COLLECTIVE R15, `(.L_x_429) ;  /* 0x000000000f087348 */ /* 0x007fea0003c00000 */
[----:B------:R3:W4:Y:S02]  /*141a0*/  SHFL.IDX P6, R14, R13, R12, R11 ;  /* 0x0000000c0d0e7389 */ /* 0x00072400000c000b */
[----:B01234-:R-:W-:Y:S01]  /*141b0*/  ENDCOLLECTIVE ;  /* 0x000000000000791b */ /* 0x01ffe20003800000 */
.L_x_429:
[----:B------:R-:W-:Y:S05]  /*141c0*/  BSYNC B0 ;  /* 0x0000000000007941 */ /* 0x000fea0003800000 */
.L_x_428:
[----:B------:R-:W-:Y:S05]  /*141d0*/  BRA `(.L_x_372) ;  /* 0xffffffe800607947 */ /* 0x000fea000383ffff */
.L_x_377:
[----:B0-----:R0:W1:Y:S02]  /*141e0*/  SYNCS.PHASECHK.TRANS64.TRYWAIT P0, [R0+URZ+0x38820], R3 ;  /* 0x03882003000075a7 */ /* 0x001064000800017f */
[----:B-1----:R-:W-:Y:S05]  /*141f0*/  @!P0 NANOSLEEP.SYNCS 0x989680 ;  /* 0x009896800000895d */ /* 0x002fea0003900000 */
[----:B------:R-:W1:Y:S02]  /*14200*/  @!P0 SYNCS.PHASECHK.TRANS64 P0, [R0+URZ+0x38820], R3 ;  /* 0x03882003000085a7 */ /* 0x000e64000800007f */
[----:B-1----:R-:W-:Y:S05]  /*14210*/  @!P0 BRA `(.L_x_377) ;  /* 0xfffffffc00f08947 */ /* 0x002fea000383ffff */
[----:B------:R-:W-:Y:S05]  /*14220*/  BRA `(.L_x_430) ;  /* 0xffffffec00447947 */ /* 0x000fea000383ffff */
.L_x_378:
[----:B------:R-:W1:Y:S01]  /*14230*/  S2R R2, SR_TID.X ;  /* 0x0000000000027919 */ /* 0x000e620000002100 */
[----:B------:R-:W-:Y:S01]  /*14240*/  BSSY B0, `(.L_x_431) ;  /* 0x000000a000007945 */ /* 0x000fe20003800000 */
[----:B------:R-:W-:Y:S02]  /*14250*/  IMAD.MOV.U32 R12, RZ, RZ, RZ ;  /* 0x000000ffff0c7224 */ /* 0x000fe400078e00ff */
[----:B------:R-:W-:Y:S02]  /*14260*/  IMAD.MOV.U32 R11, RZ, RZ, 0x1f ;  /* 0x0000001fff0b7424 */ /* 0x000fe400078e00ff */
[----:B------:R-:W-:Y:S01]  /*14270*/  IMAD.MOV.U32 R15, RZ, RZ, -0x1 ;  /* 0xffffffffff0f7424 */ /* 0x000fe200078e00ff */
[----:B-1----:R-:W-:-:S04]  /*14280*/  SHF.R.U32.HI R2, RZ, 0x5, R2 ;  /* 0x00000005ff027819 */ /* 0x002fc80000011602 */
[----:B------:R-:W-:-:S04]  /*14290*/  LOP3.LUT R2, R2, 0x3, RZ, 0xc0, !PT ;  /* 0x0000000302027812 */ /* 0x000fc800078ec0ff */
[----:B------:R-:W-:-:S07]  /*142a0*/  MOV R13, R2 ;  /* 0x00000002000d7202 */ /* 0x000fce0000000f00 */
[----:B0-----:R-:W-:Y:S05]  /*142b0*/  WARPSYNC.COLLECTIVE R15, `(.L_x_432) ;  /* 0x000000000f087348 */ /* 0x001fea0003c00000 */
[----:B------:R1:W2:Y:S02]  /*142c0*/  SHFL.IDX P6, R14, R13, R12, R11 ;  /* 0x0000000c0d0e7389 */ /* 0x0002a400000c000b */
[----:B012---:R-:W-:Y:S01]  /*142d0*/  ENDCOLLECTIVE ;  /* 0x000000000000791b */ /* 0x007fe20003800000 */
.L_x_432:
[----:B------:R-:W-:Y:S05]  /*142e0*/  BSYNC B0 ;  /* 0x0000000000007941 */ /* 0x000fea0003800000 */
.L_x_431:
[----:B------:R-:W-:Y:S05]  /*142f0*/  BRA `(.L_x_433) ;  /* 0xffffffec002c7947 */ /* 0x000fea000383ffff */
.L_x_381:
[----:B------:R-:W-:Y:S01]  /*14300*/  BSSY B1, `(.L_x_434) ;  /* 0x0000006000017945 */ /* 0x000fe20003800000 */
[----:B------:R-:W-:-:S07]  /*14310*/  IMAD.MOV.U32 R15, RZ, RZ, -0x1 ;  /* 0xffffffffff0f7424 */ /* 0x000fce00078e00ff */
[----:B01----:R-:W-:Y:S05]  /*14320*/  WARPSYNC.COLLECTIVE R15, `(.L_x_435) ;  /* 0x000000000f0c7348 */ /* 0x003fea0003c00000 */
[----:B------:R-:W-:Y:S02]  /*14330*/  ELECT P6, UR62, PT ;  /* 0x00000000003e782f */ /* 0x000fe400038c0000 */
[----:B------:R-:W-:Y:S01]  /*14340*/  MOV R14, UR62 ;  /* 0x0000003e000e7c02 */ /* 0x000fe20008000f00 */
[----:B01----:R-:W-:Y:S10]  /*14350*/  ENDCOLLECTIVE ;  /* 0x000000000000791b */ /* 0x003ff40003800000 */
.L_x_435:
[----:B------:R-:W-:Y:S05]  /*14360*/  BSYNC B1 ;  /* 0x0000000000017941 */ /* 0x000fea0003800000 */
.L_x_434:
[----:B------:R-:W-:Y:S05]  /*14370*/  BRA `(.L_x_436) ;  /* 0xffffffec00247947 */ /* 0x000fea000383ffff */
.L_x_383:
[----:B0-----:R0:W1:Y:S02]  /*14380*/  SYNCS.PHASECHK.TRANS64.TRYWAIT P0, [R6+URZ], R5 ;  /* 0x00000005060075a7 */ /* 0x001064000800017f */
[----:B-1----:R-:W-:Y:S05]  /*14390*/  @!P0 NANOSLEEP.SYNCS 0x989680 ;  /* 0x009896800000895d */ /* 0x002fea0003900000 */
[----:B------:R-:W1:Y:S02]  /*143a0*/  @!P0 SYNCS.PHASECHK.TRANS64 P0, [R6+URZ], R5 ;  /* 0x00000005060085a7 */ /* 0x000e64000800007f */
[----:B-1----:R-:W-:Y:S05]  /*143b0*/  @!P0 BRA `(.L_x_383) ;  /* 0xfffffffc00f08947 */ /* 0x002fea000383ffff */
[----:B------:R-:W-:Y:S05]  /*143c0*/  BRA `(.L_x_437) ;  /* 0xffffffec00687947 */ /* 0x000fea000383ffff */
.L_x_384:
[----:B-1----:R1:W2:Y:S02]  /*143d0*/  SYNCS.PHASECHK.TRANS64.TRYWAIT P0, [R7+URZ], R2 ;  /* 0x00000002070075a7 */ /* 0x0022a4000800017f */
[----:B--2---:R-:W-:Y:S05]  /*143e0*/  @!P0 NANOSLEEP.SYNCS 0x989680 ;  /* 0x009896800000895d */ /* 0x004fea0003900000 */
[----:B------:R-:W2:Y:S02]  /*143f0*/  @!P0 SYNCS.PHASECHK.TRANS64 P0, [R7+URZ], R2 ;  /* 0x00000002070085a7 */ /* 0x000ea4000800007f */
[----:B--2---:R-:W-:Y:S05]  /*14400*/  @!P0 BRA `(.L_x_384) ;  /* 0xfffffffc00f08947 */ /* 0x004fea000383ffff */
[----:B------:R-:W-:Y:S05]  /*14410*/  BRA `(.L_x_438) ;  /* 0xffffffec005c7947 */ /* 0x000fea000383ffff */
.L_x_386:
[----:B--2---:R2:W3:Y:S02]  /*14420*/  SYNCS.PHASECHK.TRANS64.TRYWAIT P0, [R4+URZ], R5 ;  /* 0x00000005040075a7 */ /* 0x0044e4000800017f */
[----:B---3--:R-:W-:Y:S05]  /*14430*/  @!P0 NANOSLEEP.SYNCS 0x989680 ;  /* 0x009896800000895d */ /* 0x008fea0003900000 */
[----:B------:R-:W3:Y:S02]  /*14440*/  @!P0 SYNCS.PHASECHK.TRANS64 P0, [R4+URZ], R5 ;  /* 0x00000005040085a7 */ /* 0x000ee4000800007f */
[----:B---3--:R-:W-:Y:S05]  /*14450*/  @!P0 BRA `(.L_x_386) ;  /* 0xfffffffc00f08947 */ /* 0x008fea000383ffff */
[----:B------:R-:W-:Y:S05]  /*14460*/  BRA `(.L_x_439) ;  /* 0xffffffec00647947 */ /* 0x000fea000383ffff */
.L_x_440:
        /* <DEDUP_REMOVED lines=9> */
.L_x_12744:


//--------------------- .text._ZN7cutlass13device_kernelIN5flash11enable_sm90INS1_16FlashAttnFwdSm90INS1_25CollectiveMainloopFwdSm90ILi2EN4cute5tupleIJNS5_1CILi1EEES8_S8_EEENS6_IJNS7_ILi128EEENS7_ILi80EEENS7_ILi256EEEEEELi256ENS_10bfloat16_tEfNS_4arch4Sm90ELb0ELb0ELb1ELb1ELb0ELb1ELb0ELb1ELb1ELb0ELb0ELb0EEENS1_21CollectiveEpilogueFwdINS6_IJSA_SC_SB_EEES9_SE_SG_Li256ELb1ELb0ELb0ELb0EEENS1_36VarlenDynamicPersistentTileSchedulerILi128ELi80ELi256ELi32ELb0ELb0ELb1ELb0ELb1ELb1EEEEEEEEEvNT_6ParamsE --------------------------
	.section	.text._ZN7cutlass13device_kernelIN5flash11enable_sm90INS1_16FlashAttnFwdSm90INS1_25CollectiveMainloopFwdSm90ILi2EN4cute5tupleIJNS5_1CILi1EEES8_S8_EEENS6_IJNS7_ILi128EEENS7_ILi80EEENS7_ILi256EEEEEELi256ENS_10bfloat16_tEfNS_4arch4Sm90ELb0ELb0ELb1ELb1ELb0ELb1ELb0ELb1ELb1ELb0ELb0ELb0EEENS1_21CollectiveEpilogueFwdINS6_IJSA_SC_SB_EEES9_SE_SG_Li256ELb1ELb0ELb0ELb0EEENS1_36VarlenDynamicPersistentTileSchedulerILi128ELi80ELi256ELi32ELb0ELb0ELb1ELb0ELb1ELb1EEEEEEEEEvNT_6ParamsE,"ax",@progbits
	.align	128
.text._ZN7cutlass13device_kernelIN5flash11enable_sm90INS1_16FlashAttnFwdSm90INS1_25CollectiveMainloopFwdSm90ILi2EN4cute5tupleIJNS5_1CILi1EEES8_S8_EEENS6_IJNS7_ILi128EEENS7_ILi80EEENS7_ILi256EEEEEELi256ENS_10bfloat16_tEfNS_4arch4Sm90ELb0ELb0ELb1ELb1ELb0ELb1ELb0ELb1ELb1ELb0ELb0ELb0EEENS1_21CollectiveEpilogueFwdINS6_IJSA_SC_SB_EEES9_SE_SG_Li256ELb1ELb0ELb0ELb0EEENS1_36VarlenDynamicPersistentTileSchedulerILi128ELi80ELi256ELi32ELb0ELb0ELb1ELb0ELb1ELb1EEEEEEEEEvNT_6ParamsE:
        .type           _ZN7cutlass13device_kernelIN5flash11enable_sm90INS1_16FlashAttnFwdSm90INS1_25CollectiveMainloopFwdSm90ILi2EN4cute5tupleIJNS5_1CILi1EEES8_S8_EEENS6_IJNS7_ILi128EEENS7_ILi80EEENS7_ILi256EEEEEELi256ENS_10bfloat16_tEfNS_4arch4Sm90ELb0ELb0ELb1ELb1ELb0ELb1ELb0ELb1ELb1ELb0ELb0ELb0EEENS1_21CollectiveEpilogueFwdINS6_IJSA_SC_SB_EEES9_SE_SG_Li256ELb1ELb0ELb0ELb0EEENS1_36VarlenDynamicPersistentTileSchedulerILi128ELi80ELi256ELi32ELb0ELb0ELb1ELb0ELb1ELb1EEEEEEEEEvNT_6ParamsE,@function
        .size           _ZN7cutlass13device_kernelIN5flash11enable_sm90INS1_16FlashAttnFwdSm90INS1_25CollectiveMainloopFwdSm90ILi2EN4cute5tupleIJNS5_1CILi1EEES8_S8_EEENS6_IJNS7_ILi128EEENS7_ILi80EEENS7_ILi256EEEEEELi256ENS_10bfloat16_tEfNS_4arch4Sm90ELb0ELb0ELb1ELb1ELb0ELb1ELb0ELb1ELb1ELb0ELb0ELb0EEENS1_21CollectiveEpilogueFwdINS6_IJSA_SC_SB_EEES9_SE_SG_Li256ELb1ELb0ELb0ELb0EEENS1_36VarlenDynamicPersistentTileSchedulerILi128ELi80ELi256ELi32ELb0ELb0ELb1ELb0ELb1ELb1EEEEEEEEEvNT_6ParamsE,(.L_x_12745 - _ZN7cutlass13device_kernelIN5flash11enable_sm90INS1_16FlashAttnFwdSm90INS1_25CollectiveMainloopFwdSm90ILi2EN4cute5tupleIJNS5_1CILi1EEES8_S8_EEENS6_IJNS7_ILi128EEENS7_ILi80EEENS7_ILi256EEEEEELi256ENS_10bfloat16_tEfNS_4arch4Sm90ELb0ELb0ELb1ELb1ELb0ELb1ELb0ELb1ELb1ELb0ELb0ELb0EEENS1_21CollectiveEpilogueFwdINS6_IJSA_SC_SB_EEES9_SE_SG_Li256ELb1ELb0ELb0ELb0EEENS1_36VarlenDynamicPersistentTileSchedulerILi128ELi80ELi256ELi32ELb0ELb0ELb1ELb0ELb1ELb1EEEEEEEEEvNT_6ParamsE)
        .other          _ZN7cutlass13device_kernelIN5flash11enable_sm90INS1_16FlashAttnFwdSm90INS1_25CollectiveMainloopFwdSm90ILi2EN4cute5tupleIJNS5_1CILi1EEES8_S8_EEENS6_IJNS7_ILi128EEENS7_ILi80EEENS7_ILi256EEEEEELi256ENS_10bfloat16_tEfNS_4arch4Sm90ELb0ELb0ELb1ELb1ELb0ELb1ELb0ELb1ELb1ELb0ELb0ELb0EEENS1_21CollectiveEpilogueFwdINS6_IJSA_SC_SB_EEES9_SE_SG_Li256ELb1ELb0ELb0ELb0EEENS1_36VarlenDynamicPersistentTileSchedulerILi128ELi80ELi256ELi32ELb0ELb0ELb1ELb0ELb1ELb1EEEEEEEEEvNT_6ParamsE,@"STO_CUDA_ENTRY STV_DEFAULT"
_ZN7cutlass13device_kernelIN5flash11enable_sm90INS1_16FlashAttnFwdSm90INS1_25CollectiveMainloopFwdSm90ILi2EN4cute5tupleIJNS5_1CILi1EEES8_S8_EEENS6_IJNS7_ILi128EEENS7_ILi80EEENS7_ILi256EEEEEELi256ENS_10bfloat16_tEfNS_4arch4Sm90ELb0ELb0ELb1ELb1ELb0ELb1ELb0ELb1ELb1ELb0ELb0ELb0EEENS1_21CollectiveEpilogueFwdINS6_IJSA_SC_SB_EEES9_SE_SG_Li256ELb1ELb0ELb0ELb0EEENS1_36VarlenDynamicPersistentTileSchedulerILi128ELi80ELi256ELi32ELb0ELb0ELb1ELb0ELb1ELb1EEEEEEEEEvNT_6ParamsE:
        /* <DEDUP_REMOVED lines=14> */
[----:B------:R-:W-:Y:S02]  /*00e0*/  UIADD3 UR12, UP3, UR4, 0x570, URZ ;  /* 0x00000570040c7890 */ /* 0x000fe4000ff7e03f */
[----:B------:R-:W-:-:S02]  /*00f0*/  UIADD3 UR4, UP4, UR4, 0x670, URZ ;  /* 0x0000067004047890 */ /* 0x000fc4000ff9e03f */
[----:B------:R-:W-:Y:S02]  /*0100*/  UIADD3.X UR7, URZ, UR5, URZ, UP0, !UPT ;  /* 0x000000053f077290 */ /* 0x000fe400087fe43f */
[----:B------:R-:W-:Y:S02]  /*0110*/  UIADD3.X UR9, URZ, UR5, URZ, UP1, !UPT ;  /* 0x000000053f097290 */ /* 0x000fe40008ffe43f */
[----:B------:R-:W-:Y:S02]  /*0120*/  UIADD3.X UR11, URZ, UR5, URZ, UP2, !UPT ;  /* 0x000000053f0b7290 */ /* 0x000fe400097fe43f */
[----:B------:R-:W-:Y:S02]  /*0130*/  UIADD3.X UR13, URZ, UR5, URZ, UP3, !UPT ;  /* 0x000000053f0d7290 */ /* 0x000fe40009ffe43f */
[----:B------:R-:W-:Y:S01]  /*0140*/  UIADD3.X UR5, URZ, UR5, URZ, UP4, !UPT ;  /* 0x000000053f057290 */ /* 0x000fe2000a7fe43f */
[----:B------:R0:W-:Y:S02]  /*0150*/  UTMACCTL.PF [UR6] ;  /* 0x00000000060079b9 */ /* 0x0001e40008040000 */
[----:B------:R0:W-:Y:S02]  /*0160*/  UTMACCTL.PF [UR8] ;  /* 0x00000000080079b9 */ /* 0x0001e40008040000 */
[----:B------:R0:W-:Y:S02]  /*0170*/  UTMACCTL.PF [UR10] ;  /* 0x000000000a0079b9 */ /* 0x0001e40008040000 */
[----:B------:R0:W-:Y:S02]  /*0180*/  UTMACCTL.PF [UR12] ;  /* 0x000000000c0079b9 */ /* 0x0001e40008040000 */
[----:B------:R0:W-:Y:S02]  /*0190*/  UTMACCTL.PF [UR4] ;  /* 0x00000000040079b9 */ /* 0x0001e40008040000 */
[----:B0-----:R-:W-:Y:S01]  /*01a0*/  NOP ;  /* 0x0000000000007918 */ /* 0x001fe20000000000 */
.L_x_442:
[----:B------:R-:W-:Y:S05]  /*01b0*/  BSYNC B0 ;  /* 0x0000000000007941 */ /* 0x000fea0003800000 */
.L_x_441:
        /* <DEDUP_REMOVED lines=41> */
.L_x_443:
        /* <DEDUP_REMOVED lines=22> */
.L_x_444:
        /* <DEDUP_REMOVED lines=18> */
.L_x_445:
        /* <DEDUP_REMOVED lines=22> */
.L_x_446:
        /* <DEDUP_REMOVED lines=22> */
.L_x_447:
[----:B------:R-:W-:Y:S01]  /*0990*/  PLOP3.LUT P0, PT, PT, PT, UP0, 0x80, 0x0 ;  /* 0x000000000000781c */ /* 0x000fe20003f0f008 */
[----:B------:R-:W-:Y:S01]  /*09a0*/  UMOV UR60, 0x1 ;  /* 0x00000001003c7882 */ /* 0x000fe20000000000 */
[----:B------:R-:W-:Y:S01]  /*09b0*/  NOP ;  /* 0x0000000000007918 */ /* 0x000fe20000000000 */
[----:B------:R-:W-:Y:S01]  /*09c0*/  USEL UR60, UR60, 0x2, !UP0 ;  /* 0x000000023c3c7887 */ /* 0x000fe2000c000000 */
[----:B------:R-:W-:Y:S01]  /*09d0*/  BSSY B7, `(.L_x_448) ;  /* 0x00025ba000077945 */ /* 0x000fe20003800000 */
[----:B012-4-:R-:W-:Y:S08]  /*09e0*/  BAR.SYNC.DEFER_BLOCKING 0x0 ;  /* 0x0000000000007b1d */ /* 0x017ff00000010000 */
[----:B------:R-:W-:Y:S05]  /*09f0*/  @!P0 BRA `(.L_x_449) ;  /* 0x000001f400a48947 */ /* 0x000fea0003800000 */
.L_x_450:
[----:B------:R-:W-:-:S08]  /*0a00*/  NOP ;  /* 0x0000000000007918 */ /* 0x000fd00000000000 */
[----:B------:R-:W0:Y:S02]  /*0a10*/  USETMAXREG.TRY_ALLOC.CTAPOOL UP0, 0xf0 ;  /* 0x000000f0000079c8 */ /* 0x000e240008000600 */
[----:B0-----:R-:W-:-:S13]  /*0a20*/  PLOP3.LUT P0, PT, PT, PT, UP0, 0x80, 0x0 ;  /* 0x000000000000781c */ /* 0x001fda0003f0f008 */
[----:B------:R-:W-:Y:S05]  /*0a30*/  @!P0 BRA `(.L_x_450) ;  /* 0xfffffffc00f08947 */ /* 0x000fea000383ffff */
[----:B------:R-:W0:Y:S08]  /*0a40*/  S2UR UR5, SR_CgaCtaId ;  /* 0x00000000000579c3 */ /* 0x000e300000008800 */
[----:B------:R-:W-:Y:S06]  /*0a50*/  BAR.ARV 0x8, 0x120 ;  /* 0x0204800000007b1d */ /* 0x000fec0000002000 */
[----:B------:R-:W-:-:S02]  /*0a60*/  UMOV UR4, 0x400 ;  /* 0x0000040000047882 */ /* 0x000fc40000000000 */
[----:B------:R-:W-:Y:S01]  /*0a70*/  BAR.SYNC.DEFER_BLOCKING 0x5, 0x120 ;  /* 0x0144800000007b1d */ /* 0x000fe20000010000 */
[----:B0-----:R-:W-:-:S06]  /*0a80*/  ULEA UR4, UR5, UR4, 0x18 ;  /* 0x0000000405047291 */ /* 0x001fcc000f8ec03f */
[----:B------:R-:W-:Y:S01]  /*0a90*/  IMAD.U32 R16, RZ, RZ, UR4 ;  /* 0x00000004ff107e24 */ /* 0x000fe2000f8e00ff */
[----:B------:R-:W-:-:S04]  /*0aa0*/  ULDC UR4, c[0x0][0xc14] ;  /* 0x0003050000047ab9 */ /* 0x000fc80000000800 */
[----:B------:R-:W0:Y:S01]  /*0ab0*/  LDS.128 R148, [R16+0x388d0] ;  /* 0x0388d00010947984 */ /* 0x000e220000000c00 */
[----:B------:R-:W-:Y:S06]  /*0ac0*/  BAR.ARV 0x4, 0x120 ;  /* 0x0104800000007b1d */ /* 0x000fec0000002000 */
[----:B0-----:R-:W-:-:S13]  /*0ad0*/  ISETP.GE.AND P0, PT, R151, UR4, PT ;  /* 0x0000000497007c0c */ /* 0x001fda000bf06270 */
[----:B------:R-:W-:Y:S05]  /*0ae0*/  @P0 BRA `(.L_x_451) ;  /* 0x0000025800a00947 */ /* 0x000fea0003800000 */
[----:B------:R-:W-:Y:S01]  /*0af0*/  VIADD R220, R4, 0xffffff80 ;  /* 0xffffff8004dc7836 */ /* 0x000fe20000000000 */
[----:B------:R-:W-:Y:S01]  /*0b00*/  R2UR UR4, R16 ;  /* 0x00000000100472ca */ /* 0x000fe200000e0000 */
[----:B------:R-:W-:Y:S01]  /*0b10*/  ULOP3.LUT UR5, UR60, 0x1, URZ, 0xfc, !UPT ;  /* 0x000000013c057892 */ /* 0x000fe2000f8efc3f */
[----:B------:R-:W-:Y:S01]  /*0b20*/  MOV R17, RZ ;  /* 0x000000ff00117202 */ /* 0x000fe20000000f00 */
[----:B------:R-:W-:Y:S01]  /*0b30*/  IMAD.MOV.U32 R219, RZ, RZ, RZ ;  /* 0x000000ffffdb7224 */ /* 0x000fe200078e00ff */
[----:B------:R-:W-:Y:S01]  /*0b40*/  SHF.R.S32.HI R3, RZ, 0x1f, R220 ;  /* 0x0000001fff037819 */ /* 0x000fe200000114dc */
[----:B------:R-:W-:Y:S02]  /*0b50*/  IMAD.MOV.U32 R222, RZ, RZ, RZ ;  /* 0x000000ffffde7224 */ /* 0x000fe400078e00ff */
[----:B------:R-:W-:Y:S01]  /*0b60*/  IMAD.MOV.U32 R221, RZ, RZ, RZ ;  /* 0x000000ffffdd7224 */ /* 0x000fe200078e00ff */
[CC--:B------:R-:W-:Y:S02]  /*0b70*/  LEA.HI R0, R3.reuse, R220.reuse, RZ, 0x7 ;  /* 0x000000dc03007211 */ /* 0x0c0fe400078f38ff */
[----:B------:R-:W-:-:S02]  /*0b80*/  LEA.HI R2, R3, R220, RZ, 0x4 ;  /* 0x000000dc03027211 */ /* 0x000fc400078f20ff */
[----:B------:R-:W-:Y:S01]  /*0b90*/  LOP3.LUT R5, R0, 0xffffff80, RZ, 0xc0, !PT ;  /* 0xffffff8000057812 */ /* 0x000fe200078ec0ff */
[----:B------:R-:W-:Y:S01]  /*0ba0*/  UIADD3 UR4, UR4, 0x14400, URZ ;  /* 0x0001440004047890 */ /* 0x000fe2000fffe03f */
[----:B------:R-:W-:Y:S02]  /*0bb0*/  LEA.HI R4, R3, R220, RZ, 0x5 ;  /* 0x000000dc03047211 */ /* 0x000fe400078f28ff */
[----:B------:R-:W-:Y:S01]  /*0bc0*/  SHF.R.S32.HI R7, RZ, 0x4, R2 ;  /* 0x00000004ff077819 */ /* 0x000fe20000011402 */
[----:B------:R-:W-:Y:S01]  /*0bd0*/  IMAD.IADD R11, R220, 0x1, -R5 ;  /* 0x00000001dc0b7824 */ /* 0x000fe200078e0a05 */
[----:B------:R-:W-:Y:S01]  /*0be0*/  SHF.R.S32.HI R10, RZ, 0x7, R0 ;  /* 0x00000007ff0a7819 */ /* 0x000fe20000011400 */
[----:B------:R-:W-:Y:S01]  /*0bf0*/  IMAD.SHL.U32 R4, R4, 0x20, RZ ;  /* 0x0000002004047824 */ /* 0x000fe200078e00ff */
[C---:B------:R-:W-:Y:S02]  /*0c00*/  LOP3.LUT R5, R2.reuse, 0x3fffff0, RZ, 0xc0, !PT ;  /* 0x03fffff002057812 */ /* 0x040fe400078ec0ff */
[----:B------:R-:W-:Y:S01]  /*0c10*/  SHF.R.S32.HI R6, RZ, 0x1f, R11 ;  /* 0x0000001fff067819 */ /* 0x000fe2000001140b */
[----:B------:R-:W-:Y:S01]  /*0c20*/  STL [R1+0x70], R11 ;  /* 0x0000700b01007387 */ /* 0x000fe20000100800 */
[----:B------:R-:W-:Y:S01]  /*0c30*/  LEA.HI R2, R2, R7, RZ, 0x1 ;  /* 0x0000000702027211 */ /* 0x000fe200078f08ff */
[----:B------:R-:W-:Y:S01]  /*0c40*/  IMAD.IADD R5, R220, 0x1, -R5 ;  /* 0x00000001dc057824 */ /* 0x000fe200078e0a05 */
[CC--:B------:R-:W-:Y:S01]  /*0c50*/  LEA.HI R8, R6.reuse, R11.reuse, RZ, 0x2 ;  /* 0x0000000b06087211 */ /* 0x0c0fe200078f10ff */
[----:B------:R-:W-:Y:S01]  /*0c60*/  STL [R1+0x94], R10 ;  /* 0x0000940a01007387 */ /* 0x000fe20000100800 */
[----:B------:R-:W-:-:S02]  /*0c70*/  LEA.HI R6, R6, R11, RZ, 0x5 ;  /* 0x0000000b06067211 */ /* 0x000fc400078f28ff */
[--C-:B------:R-:W-:Y:S02]  /*0c80*/  SHF.R.S32.HI R9, RZ, 0x2, R8.reuse ;  /* 0x00000002ff097819 */ /* 0x100fe40000011408 */
[----:B------:R-:W-:Y:S02]  /*0c90*/  SHF.R.S32.HI R8, RZ, 0x1f, R8 ;  /* 0x0000001fff087819 */ /* 0x000fe40000011408 */
[----:B------:R-:W-:Y:S02]  /*0ca0*/  LEA.HI R0, R0, R10, RZ, 0x1 ;  /* 0x0000000a00007211 */ /* 0x000fe400078f08ff */
[----:B------:R-:W-:Y:S02]  /*0cb0*/  LEA.HI R8, R8, R9, RZ, 0x3 ;  /* 0x0000000908087211 */ /* 0x000fe400078f18ff */
[----:B------:R-:W-:Y:S02]  /*0cc0*/  LOP3.LUT R2, R2, 0x1ffffffe, RZ, 0xc0, !PT ;  /* 0x1ffffffe02027812 */ /* 0x000fe400078ec0ff */
[----:B------:R-:W-:-:S02]  /*0cd0*/  LOP3.LUT R8, R8, 0xfffffff8, RZ, 0xc0, !PT ;  /* 0xfffffff808087812 */ /* 0x000fc400078ec0ff */
[----:B------:R-:W-:Y:S01]  /*0ce0*/  LOP3.LUT R4, R4, 0xfffffc00, RZ, 0xc0, !PT ;  /* 0xfffffc0004047812 */ /* 0x000fe200078ec0ff */
[----:B------:R-:W-:Y:S01]  /*0cf0*/  IMAD.IADD R2, R7, 0x1, -R2 ;  /* 0x0000000107027824 */ /* 0x000fe200078e0a02 */
[----:B------:R-:W-:Y:S01]  /*0d00*/  SHF.R.S32.HI R6, RZ, 0x5, R6 ;  /* 0x00000005ff067819 */ /* 0x000fe20000011406 */
[----:B------:R-:W-:Y:S01]  /*0d10*/  IMAD.IADD R9, R9, 0x1, -R8 ;  /* 0x0000000109097824 */ /* 0x000fe200078e0a08 */
[----:B------:R-:W-:Y:S01]  /*0d20*/  LOP3.LUT R0, R0, 0x3fffffe, RZ, 0xc0, !PT ;  /* 0x03fffffe00007812 */ /* 0x000fe200078ec0ff */
[----:B------:R-:W-:Y:S01]  /*0d30*/  IMAD R5, R5, 0x40, R4 ;  /* 0x0000004005057824 */ /* 0x000fe200078e0204 */
[CC--:B------:R-:W-:Y:S01]  /*0d40*/  LEA.HI R18, R3.reuse, R220.reuse, RZ, 0x3 ;  /* 0x000000dc03127211 */ /* 0x0c0fe200078f18ff */
[----:B------:R-:W-:Y:S01]  /*0d50*/  IMAD R9, R6, 0x10, R9 ;  /* 0x0000001006097824 */ /* 0x000fe200078e0209 */
[----:B------:R-:W-:Y:S01]  /*0d60*/  LEA.HI R3, R3, R220, RZ, 0x6 ;  /* 0x000000dc03037211 */ /* 0x000fe200078f30ff */
[----:B------:R-:W-:Y:S01]  /*0d70*/  IMAD.IADD R0, R10, 0x1, -R0 ;  /* 0x000000010a007824 */ /* 0x000fe200078e0a00 */
[----:B------:R-:W-:Y:S01]  /*0d80*/  LOP3.LUT R7, R18, 0xfffffff8, RZ, 0xc0, !PT ;  /* 0xfffffff812077812 */ /* 0x000fe200078ec0ff */
[----:B------:R-:W-:Y:S01]  /*0d90*/  IMAD R2, R2, 0x8, R5 ;  /* 0x0000000802027824 */ /* 0x000fe200078e0205 */
[----:B------:R-:W-:Y:S01]  /*0da0*/  SHF.R.S32.HI R18, RZ, 0x3, R18 ;  /* 0x00000003ff127819 */ /* 0x000fe20000011412 */
[----:B------:R-:W-:Y:S01]  /*0db0*/  IMAD.SHL.U32 R3, R3, 0x8, RZ ;  /* 0x0000000803037824 */ /* 0x000fe200078e00ff */
[----:B------:R-:W-:Y:S01]  /*0dc0*/  LEA R0, R0, R9, 0x6 ;  /* 0x0000000900007211 */ /* 0x000fe200078e30ff */
[----:B------:R-:W-:Y:S01]  /*0dd0*/  IMAD.IADD R220, R220, 0x1, -R7 ;  /* 0x00000001dcdc7824 */ /* 0x000fe200078e0a07 */
[----:B------:R0:W-:Y:S01]  /*0de0*/  STL [R1+0x9c], R2 ;  /* 0x00009c0201007387 */ /* 0x0001e20000100800 */
[----:B------:R-:W-:Y:S01]  /*0df0*/  VIADD R217, R18, 0x20 ;  /* 0x0000002012d97836 */ /* 0x000fe20000000000 */
[----:B------:R-:W-:Y:S01]  /*0e00*/  LOP3.LUT R234, R3, 0xfffffe00, RZ, 0xc0, !PT ;  /* 0xfffffe0003ea7812 */ /* 0x000fe200078ec0ff */
[----:B------:R-:W-:Y:S01]  /*0e10*/  IMAD.SHL.U32 R22, R220, 0x4, RZ ;  /* 0x00000004dc167824 */ /* 0x000fe200078e00ff */
[----:B------:R1:W-:Y:S01]  /*0e20*/  STL [R1+0x98], R0 ;  /* 0x0000980001007387 */ /* 0x0003e20000100800 */
[C---:B------:R-:W-:Y:S01]  /*0e30*/  VIADD R218, R18.reuse, 0x40 ;  /* 0x0000004012da7836 */ /* 0x040fe20000000000 */
[----:B------:R-:W-:Y:S01]  /*0e40*/  SHF.R.S32.HI R237, RZ, 0x1f, R217 ;  /* 0x0000001fffed7819 */ /* 0x000fe200000114d9 */
[----:B------:R-:W-:-:S02]  /*0e50*/  VIADD R6, R18, 0x60 ;  /* 0x0000006012067836 */ /* 0x000fc40000000000 */
[----:B------:R-:W-:Y:S01]  /*0e60*/  VIADD R214, R22, 0x40 ;  /* 0x0000004016d67836 */ /* 0x000fe20000000000 */
[----:B------:R-:W-:Y:S01]  /*0e70*/  SHF.R.S32.HI R3, RZ, 0x1f, R218 ;  /* 0x0000001fff037819 */ /* 0x000fe200000114da */
[----:B0-----:R-:W-:Y:S01]  /*0e80*/  IMAD.SHL.U32 R2, R6, 0x40, RZ ;  /* 0x0000004006027824 */ /* 0x001fe200078e00ff */
[----:B------:R-:W-:Y:S01]  /*0e90*/  SHF.R.S32.HI R4, RZ, 0x1f, R6 ;  /* 0x0000001fff047819 */ /* 0x000fe20000011406 */
[----:B------:R-:W-:Y:S01]  /*0ea0*/  IMAD.IADD R213, R22, 0x1, R214 ;  /* 0x0000000116d57824 */ /* 0x000fe200078e02d6 */
[----:B-1----:R-:W-:Y:S01]  /*0eb0*/  SHF.R.S32.HI R0, RZ, 0x1f, R217 ;  /* 0x0000001fff007819 */ /* 0x002fe200000114d9 */
[----:B------:R-:W-:Y:S01]  /*0ec0*/  IMAD.SHL.U32 R231, R18, 0x40, RZ ;  /* 0x0000004012e77824 */ /* 0x000fe200078e00ff */
[----:B------:R-:W-:Y:S01]  /*0ed0*/  LEA.HI R3, R3, R218, RZ, 0x3 ;  /* 0x000000da03037211 */ /* 0x000fe200078f18ff */
[----:B------:R-:W-:Y:S01]  /*0ee0*/  IMAD.SHL.U32 R226, R217, 0x40, RZ ;  /* 0x00000040d9e27824 */ /* 0x000fe200078e00ff */
[----:B------:R-:W-:Y:S01]  /*0ef0*/  LEA.HI R0, R0, R217, RZ, 0x3 ;  /* 0x000000d900007211 */ /* 0x000fe200078f18ff */
[----:B------:R-:W-:Y:S01]  /*0f00*/  IMAD.SHL.U32 R225, R218, 0x40, RZ ;  /* 0x00000040dae17824 */ /* 0x000fe200078e00ff */
[----:B------:R-:W-:Y:S01]  /*0f10*/  LOP3.LUT R5, R2, 0x1c0, RZ, 0xc0, !PT ;  /* 0x000001c002057812 */ /* 0x000fe200078ec0ff */
[----:B------:R-:W-:Y:S01]  /*0f20*/  IMAD.SHL.U32 R3, R3, 0x40, RZ ;  /* 0x0000004003037824 */ /* 0x000fe200078e00ff */
[----:B------:R-:W-:Y:S01]  /*0f30*/  SHF.R.S32.HI R2, RZ, 0x1f, R213 ;  /* 0x0000001fff027819 */ /* 0x000fe200000114d5 */
[----:B------:R-:W-:Y:S01]  /*0f40*/  IMAD.SHL.U32 R0, R0, 0x40, RZ ;  /* 0x0000004000007824 */ /* 0x000fe200078e00ff */
[----:B------:R-:W-:Y:S01]  /*0f50*/  LEA.HI R4, R4, R6, RZ, 0x3 ;  /* 0x0000000604047211 */ /* 0x000fe200078f18ff */
[----:B------:R0:W-:Y:S01]  /*0f60*/  STL [R1+0x74], R6 ;  /* 0x0000740601007387 */ /* 0x0001e20000100800 */
[----:B------:R-:W-:Y:S01]  /*0f70*/  LOP3.LUT R231, R231, 0x1c0, RZ, 0xc0, !PT ;  /* 0x000001c0e7e77812 */ /* 0x000fe200078ec0ff */
[----:B------:R-:W-:Y:S01]  /*0f80*/  IMAD.SHL.U32 R212, R220, 0x8, RZ ;  /* 0x00000008dcd47824 */ /* 0x000fe200078e00ff */
[----:B------:R-:W-:Y:S01]  /*0f90*/  LOP3.LUT R230, R0, 0xfffffe00, RZ, 0xc0, !PT ;  /* 0xfffffe0000e67812 */ /* 0x000fe200078ec0ff */
[----:B------:R-:W-:Y:S01]  /*0fa0*/  IMAD.SHL.U32 R4, R4, 0x40, RZ ;  /* 0x0000004004047824 */ /* 0x000fe200078e00ff */
[CC--:B------:R-:W-:Y:S01]  /*0fb0*/  LEA.HI R0, R2.reuse, R213.reuse, RZ, 0x6 ;  /* 0x000000d502007211 */ /* 0x0c0fe200078f30ff */
[----:B------:R1:W-:Y:S01]  /*0fc0*/  STL [R1+0x78], R5 ;  /* 0x0000780501007387 */ /* 0x0003e20000100800 */
[----:B------:R-:W-:Y:S01]  /*0fd0*/  LEA.HI R2, R2, R213, RZ, 0x3 ;  /* 0x000000d502027211 */ /* 0x000fe200078f18ff */
[----:B------:R-:W-:Y:S01]  /*0fe0*/  VIADD R215, R22, 0x20 ;  /* 0x0000002016d77836 */ /* 0x000fe20000000000 */
[----:B------:R-:W-:Y:S01]  /*0ff0*/  LOP3.LUT R226, R226, 0x1c0, RZ, 0xc0, !PT ;  /* 0x000001c0e2e27812 */ /* 0x000fe200078ec0ff */
[----:B------:R-:W-:Y:S01]  /*1000*/  IMAD.SHL.U32 R0, R0, 0x80, RZ ;  /* 0x0000008000007824 */ /* 0x000fe200078e00ff */
[----:B------:R-:W-:Y:S01]  /*1010*/  LOP3.LUT R225, R225, 0x1c0, RZ, 0xc0, !PT ;  /* 0x000001c0e1e17812 */ /* 0x000fe200078ec0ff */
[----:B------:R-:W-:Y:S01]  /*1020*/  VIADD R216, R22, 0x60 ;  /* 0x0000006016d87836 */ /* 0x000fe20000000000 */
[----:B------:R-:W-:Y:S01]  /*1030*/  LOP3.LUT R228, R3, 0xfffffe00, RZ, 0xc0, !PT ;  /* 0xfffffe0003e47812 */ /* 0x000fe200078ec0ff */
[C---:B------:R-:W-:Y:S01]  /*1040*/  VIADD R224, R212.reuse, 0x80 ;  /* 0x00000080d4e07836 */ /* 0x040fe20000000000 */
[----:B------:R-:W-:Y:S01]  /*1050*/  SHF.R.U32.HI R232, RZ, 0x3, R231 ;  /* 0x00000003ffe87819 */ /* 0x000fe200000116e7 */
[----:B------:R-:W-:Y:S01]  /*1060*/  VIADD R223, R212, 0xc0 ;  /* 0x000000c0d4df7836 */ /* 0x000fe20000000000 */
[----:B------:R-:W-:-:S02]  /*1070*/  LOP3.LUT R3, R231, 0x38, R2, 0xf8, !PT ;  /* 0x00000038e7037812 */ /* 0x000fc400078ef802 */
[----:B------:R-:W-:Y:S02]  /*1080*/  LOP3.LUT R7, R4, 0xfffffe00, RZ, 0xc0, !PT ;  /* 0xfffffe0004077812 */ /* 0x000fe400078ec0ff */
[--C-:B------:R-:W-:Y:S02]  /*1090*/  LOP3.LUT R4, R226, 0x38, R2.reuse, 0xf8, !PT ;  /* 0x00000038e2047812 */ /* 0x100fe400078ef802 */
[--C-:B0-----:R-:W-:Y:S02]  /*10a0*/  LOP3.LUT R6, R225, 0x38, R2.reuse, 0xf8, !PT ;  /* 0x00000038e1067812 */ /* 0x101fe400078ef802 */
[----:B------:R-:W-:Y:S02]  /*10b0*/  SHF.R.U32.HI R8, RZ, 0x3, R5 ;  /* 0x00000003ff087819 */ /* 0x000fe40000011605 */
[----:B------:R-:W-:Y:S02]  /*10c0*/  LOP3.LUT R2, R5, 0x38, R2, 0xf8, !PT ;  /* 0x0000003805027812 */ /* 0x000fe400078ef802 */
[----:B-1----:R-:W-:Y:S01]  /*10d0*/  LOP3.LUT R5, R0, 0xffffe000, RZ, 0xc0, !PT ;  /* 0xffffe00000057812 */ /* 0x002fe200078ec0ff */
[----:B------:R-:W-:Y:S01]  /*10e0*/  IMAD.U32 R0, RZ, RZ, UR5 ;  /* 0x00000005ff007e24 */ /* 0x000fe2000f8e00ff */
[----:B------:R-:W-:Y:S01]  /*10f0*/  LOP3.LUT R3, R3, R232, RZ, 0x3c, !PT ;  /* 0x000000e803037212 */ /* 0x000fe200078e3cff */
[----:B------:R-:W-:Y:S01]  /*1100*/  IMAD.U32 R0, RZ, RZ, UR4 ;  /* 0x00000004ff007e24 */ /* 0x000fe2000f8e00ff */
[----:B------:R-:W-:Y:S01]  /*1110*/  SHF.R.U32.HI R229, RZ, 0x3, R226 ;  /* 0x00000003ffe57819 */ /* 0x000fe200000116e2 */
[----:B------:R-:W-:Y:S01]  /*1120*/  STL [R1+0x7c], R8 ;  /* 0x00007c0801007387 */ /* 0x000fe20000100800 */
[----:B------:R-:W-:-:S02]  /*1130*/  SHF.R.U32.HI R227, RZ, 0x3, R225 ;  /* 0x00000003ffe37819 */ /* 0x000fc400000116e1 */
[----:B------:R-:W-:Y:S01]  /*1140*/  IADD3 R3, R3, R5, R234 ;  /* 0x0000000503037210 */ /* 0x000fe20007ffe0ea */
[----:B------:R-:W-:Y:S01]  /*1150*/  STL [R1+0x80], R7 ;  /* 0x0000800701007387 */ /* 0x000fe20000100800 */
[----:B------:R-:W-:Y:S02]  /*1160*/  LOP3.LUT R4, R4, R229, RZ, 0x3c, !PT ;  /* 0x000000e504047212 */ /* 0x000fe400078e3cff */
[----:B------:R-:W-:Y:S01]  /*1170*/  LOP3.LUT R2, R2, R8, RZ, 0x3c, !PT ;  /* 0x0000000802027212 */ /* 0x000fe200078e3cff */
[----:B------:R-:W-:Y:S01]  /*1180*/  STL [R1+0x64], RZ ;  /* 0x000064ff01007387 */ /* 0x000fe20000100800 */
[----:B------:R-:W-:Y:S02]  /*1190*/  LOP3.LUT R6, R6, R227, RZ, 0x3c, !PT ;  /* 0x000000e306067212 */ /* 0x000fe400078e3cff */
[-C--:B------:R-:W-:Y:S01]  /*11a0*/  IADD3 R4, R4, R5.reuse, R230 ;  /* 0x0000000504047210 */ /* 0x080fe20007ffe0e6 */
[----:B------:R0:W-:Y:S01]  /*11b0*/  STL [R1+0x6c], R0 ;  /* 0x00006c0001007387 */ /* 0x0001e20000100800 */
[----:B------:R-:W-:-:S02]  /*11c0*/  IADD3 R2, R2, R5, R7 ;  /* 0x0000000502027210 */ /* 0x000fc40007ffe007 */
[----:B------:R-:W-:Y:S02]  /*11d0*/  IADD3 R6, R6, R5, R228 ;  /* 0x0000000506067210 */ /* 0x000fe40007ffe0e4 */
[----:B------:R-:W-:Y:S02]  /*11e0*/  LEA R4, R4, UR4, 0x1 ;  /* 0x0000000404047c11 */ /* 0x000fe4000f8e08ff */
[----:B------:R-:W-:Y:S02]  /*11f0*/  LOP3.LUT R235, R231, 0x38, R212, 0xf8, !PT ;  /* 0x00000038e7eb7812 */ /* 0x000fe400078ef8d4 */
[----:B------:R-:W-:Y:S02]  /*1200*/  SHF.R.S32.HI R236, RZ, 0x1f, R218 ;  /* 0x0000001fffec7819 */ /* 0x000fe400000114da */
[----:B0-----:R-:W-:Y:S02]  /*1210*/  LEA R0, R3, UR4, 0x1 ;  /* 0x0000000403007c11 */ /* 0x001fe4000f8e08ff */
[----:B------:R-:W-:-:S02]  /*1220*/  LEA R3, R6, UR4, 0x1 ;  /* 0x0000000406037c11 */ /* 0x000fc4000f8e08ff */
[----:B------:R-:W-:Y:S01]  /*1230*/  LOP3.LUT R235, R234, R235, R232, 0xf6, !PT ;  /* 0x000000ebeaeb7212 */ /* 0x000fe200078ef6e8 */
[----:B------:R0:W-:Y:S04]  /*1240*/  STL [R1+0x90], R0 ;  /* 0x0000900001007387 */ /* 0x0001e80000100800 */
[----:B------:R1:W-:Y:S01]  /*1250*/  STL [R1+0x8c], R4 ;  /* 0x00008c0401007387 */ /* 0x0003e20000100800 */
[----:B0-----:R-:W-:-:S05]  /*1260*/  LEA R0, R2, UR4, 0x1 ;  /* 0x0000000402007c11 */ /* 0x001fca000f8e08ff */
[----:B------:R1:W-:Y:S04]  /*1270*/  STL [R1+0x84], R0 ;  /* 0x0000840001007387 */ /* 0x0003e80000100800 */
[----:B------:R1:W-:Y:S02]  /*1280*/  STL [R1+0x88], R3 ;  /* 0x0000880301007387 */ /* 0x0003e40000100800 */
.L_x_682:
[----:B01----:R-:W0:Y:S01]  /*1290*/  LDC.64 R2, c[0x0][0xc60] ;  /* 0x00031800ff027b82 */ /* 0x003e220000000a00 */
[----:B------:R-:W-:Y:S01]  /*12a0*/  ULDC.64 UR10, c[0x0][0x208] ;  /* 0x00008200000a7ab9 */ /* 0x000fe20000000a00 */
[----:B------:R-:W-:Y:S01]  /*12b0*/  ULDC.64 UR4, c[0x0][0xa28] ;  /* 0x00028a0000047ab9 */ /* 0x000fe20000000a00 */
[----:B------:R-:W-:Y:S01]  /*12c0*/  ULDC.64 UR8, c[0x0][0xa18] ;  /* 0x0002860000087ab9 */ /* 0x000fe20000000a00 */
[----:B------:R-:W-:Y:S01]  /*12d0*/  ULDC.64 UR6, c[0x0][0xa08] ;  /* 0x0002820000067ab9 */ /* 0x000fe20000000a00 */
[----:B0-----:R-:W-:-:S05]  /*12e0*/  IMAD.WIDE R2, R151, 0x4, R2 ;  /* 0x0000000497027825 */ /* 0x001fca00078e0202 */
[----:B--2345:R-:W2:Y:S01]  /*12f0*/  LDG.E R8, desc[UR10][R2.64] ;  /* 0x0000000a02087981 */ /* 0x03cea2000c1e1900 */
[----:B------:R-:W-:Y:S01]  /*1300*/  ISETP.NE.U32.AND P2, PT, RZ, UR4, PT ;  /* 0x00000004ff007c0c */ /* 0x000fe2000bf45070 */
[----:B------:R-:W-:Y:S01]  /*1310*/  IMAD.MOV.U32 R26, RZ, RZ, RZ ;  /* 0x000000ffff1a7224 */ /* 0x000fe200078e00ff */
[----:B------:R-:W-:Y:S02]  /*1320*/  ISETP.NE.U32.AND P1, PT, RZ, UR8, PT ;  /* 0x00000008ff007c0c */ /* 0x000fe4000bf25070 */
[----:B------:R-:W-:Y:S02]  /*1330*/  ISETP.NE.AND.EX P2, PT, RZ, UR5, PT, P2 ;  /* 0x00000005ff007c0c */ /* 0x000fe4000bf45320 */
[----:B------:R-:W-:Y:S02]  /*1340*/  ISETP.NE.AND.EX P1, PT, RZ, UR9, PT, P1 ;  /* 0x00000009ff007c0c */ /* 0x000fe4000bf25310 */
[----:B------:R-:W-:-:S04]  /*1350*/  ISETP.NE.U32.AND P0, PT, RZ, UR6, PT ;  /* 0x00000006ff007c0c */ /* 0x000fc8000bf05070 */
[----:B------:R-:W-:Y:S02]  /*1360*/  ISETP.NE.AND.EX P0, PT, RZ, UR7, PT, P0 ;  /* 0x00000007ff007c0c */ /* 0x000fe4000bf05300 */
[----:B--2---:R-:W-:Y:S01]  /*1370*/  SHF.R.S32.HI R0, RZ, 0x1f, R8 ;  /* 0x0000001fff007819 */ /* 0x004fe20000011408 */
[----:B------:R0:W-:Y:S02]  /*1380*/  STL [R1+0x1c], R8 ;  /* 0x00001c0801007387 */ /* 0x0001e40000100800 */
[C---:B------:R-:W-:Y:S01]  /*1390*/  @P2 LEA R2, P3, R8.reuse, UR4, 0x2 ;  /* 0x0000000408022c11 */ /* 0x040fe2000f8610ff */
[----:B------:R-:W-:Y:S01]  /*13a0*/  ULDC UR4, c[0x0][0x288] ;  /* 0x0000a20000047ab9 */ /* 0x000fe20000000800 */
[C-C-:B------:R-:W-:Y:S01]  /*13b0*/  SHF.L.U64.HI R29, R8.reuse, 0x2, R0.reuse ;  /* 0x00000002081d7819 */ /* 0x140fe20000010200 */
[----:B------:R0:W-:Y:S01]  /*13c0*/  STL [R1+0x68], R149 ;  /* 0x0000689501007387 */ /* 0x0001e20000100800 */
[C---:B------:R-:W-:Y:S01]  /*13d0*/  @P2 LEA.HI.X R3, R8.reuse, UR5, R0, 0x2, P3 ;  /* 0x0000000508032c11 */ /* 0x040fe200098f1400 */
[----:B------:R-:W-:-:S02]  /*13e0*/  IMAD.SHL.U32 R28, R8, 0x4, RZ ;  /* 0x00000004081c7824 */ /* 0x000fc400078e00ff */
[----:B------:R0:W-:Y:S01]  /*13f0*/  STL [R1+0x60], R150 ;  /* 0x0000609601007387 */ /* 0x0001e20000100800 */
[----:B------:R-:W-:Y:S02]  /*1400*/  IMAD.MOV.U32 R0, RZ, RZ, RZ ;  /* 0x000000ffff007224 */ /* 0x000fe400078e00ff */
[----:B------:R-:W-:Y:S01]  /*1410*/  IMAD.U32 R151, RZ, RZ, UR4 ;  /* 0x00000004ff977e24 */ /* 0x000fe2000f8e00ff */
[----:B------:R-:W-:Y:S01]  /*1420*/  ULDC.64 UR4, c[0x0][0x3f8] ;  /* 0x0000fe0000047ab9 */ /* 0x000fe20000000a00 */
[C---:B------:R-:W-:Y:S01]  /*1430*/  IADD3 R6, P4, R28.reuse, UR6, RZ ;  /* 0x000000061c067c10 */ /* 0x040fe2000ff9e0ff */
[----:B------:R-:W-:Y:S01]  /*1440*/  UISETP.NE.U32.AND UP0, UPT, UR4, URZ, UPT ;  /* 0x0000003f0400728c */ /* 0x000fe2000bf05070 */
[----:B------:R0:W5:Y:S01]  /*1450*/  @P2 LDG.E R0, desc[UR10][R2.64] ;  /* 0x0000000a02002981 */ /* 0x000162000c1e1900 */
[----:B------:R-:W-:Y:S01]  /*1460*/  @P1 IADD3 R4, P2, R28, UR8, RZ ;  /* 0x000000081c041c10 */ /* 0x000fe2000ff5e0ff */
[----:B------:R-:W-:Y:S01]  /*1470*/  ULDC UR4, c[0x0][0x404] ;  /* 0x0001010000047ab9 */ /* 0x000fe20000000800 */
[----:B------:R-:W-:Y:S01]  /*1480*/  UISETP.NE.AND.EX UP0, UPT, UR5, URZ, UPT, UP0 ;  /* 0x0000003f0500728c */ /* 0x000fe2000bf05300 */
[C---:B------:R-:W-:Y:S01]  /*1490*/  IADD3.X R7, R29.reuse, UR7, RZ, P4, !PT ;  /* 0x000000071d077c10 */ /* 0x040fe2000a7fe4ff */
[----:B------:R-:W-:Y:S01]  /*14a0*/  ULDC.64 UR6, c[0x0][0xa20] ;  /* 0x0002880000067ab9 */ /* 0x000fe20000000a00 */
[----:B------:R-:W-:Y:S01]  /*14b0*/  @P1 IADD3.X R5, R29, UR9, RZ, P2, !PT ;  /* 0x000000091d051c10 */ /* 0x000fe200097fe4ff */
[----:B------:R-:W-:Y:S01]  /*14c0*/  USEL UR4, UR4, 0x1, UP0 ;  /* 0x0000000104047887 */ /* 0x000fe20008000000 */
[----:B------:R-:W-:Y:S01]  /*14d0*/  ISETP.NE.U32.AND P2, PT, RZ, UR6, PT ;  /* 0x00000006ff007c0c */ /* 0x000fe2000bf45070 */
[----:B------:R-:W-:Y:S01]  /*14e0*/  ULDC UR5, c[0x0][0x2e0] ;  /* 0x0000b80000057ab9 */ /* 0x000fe20000000800 */
[----:B------:R0:W5:Y:S01]  /*14f0*/  @P0 LDG.E R26, desc[UR10][R6.64] ;  /* 0x0000000a061a0981 */ /* 0x000162000c1e1900 */
[----:B------:R-:W-:Y:S01]  /*1500*/  UIMAD UR4, UR4, UR5, URZ ;  /* 0x00000005040472a4 */ /* 0x000fe2000f8e023f */
[----:B------:R-:W-:-:S02]  /*1510*/  ISETP.NE.AND.EX P2, PT, RZ, UR7, PT, P2 ;  /* 0x00000007ff007c0c */ /* 0x000fc4000bf45320 */
[----:B------:R0:W5:Y:S01]  /*1520*/  @P1 LDG.E R151, desc[UR10][R4.64] ;  /* 0x0000000a04971981 */ /* 0x000162000c1e1900 */
[----:B------:R-:W-:Y:S01]  /*1530*/  ULDC UR5, c[0x0][0x338] ;  /* 0x0000ce0000057ab9 */ /* 0x000fe20000000800 */
[----:B------:R-:W-:Y:S01]  /*1540*/  MOV R25, R8 ;  /* 0x0000000800197202 */ /* 0x000fe20000000f00 */
[----:B------:R-:W-:Y:S08]  /*1550*/  @P1 BRA `(.L_x_452) ;  /* 0x0000000000281947 */ /* 0x000ff00003800000 */
[----:B------:R-:W-:Y:S02]  /*1560*/  ULDC.64 UR8, c[0x0][0xa00] ;  /* 0x0002800000087ab9 */ /* 0x000fe40000000a00 */
[----:B------:R-:W-:-:S04]  /*1570*/  ISETP.NE.U32.AND P1, PT, RZ, UR8, PT ;  /* 0x00000008ff007c0c */ /* 0x000fc8000bf25070 */
[----:B------:R-:W-:-:S13]  /*1580*/  ISETP.NE.AND.EX P1, PT, RZ, UR9, PT, P1 ;  /* 0x00000009ff007c0c */ /* 0x000fda000bf25310 */
[----:B------:R-:W-:Y:S05]  /*1590*/  @!P1 BRA `(.L_x_452) ;  /* 0x0000000000189947 */ /* 0x000fea0003800000 */
[----:B0-----:R-:W0:Y:S01]  /*15a0*/  LDC.64 R2, c[0x0][0xa00] ;  /* 0x00028000ff027b82 */ /* 0x001e220000000a00 */
[----:B------:R-:W-:Y:S01]  /*15b0*/  ULDC.64 UR8, c[0x0][0x208] ;  /* 0x0000820000087ab9 */ /* 0x000fe20000000a00 */
[----:B0-----:R-:W-:-:S05]  /*15c0*/  IMAD.WIDE R2, R25, 0x4, R2 ;  /* 0x0000000419027825 */ /* 0x001fca00078e0202 */
[----:B-----5:R-:W2:Y:S04]  /*15d0*/  LDG.E R151, desc[UR8][R2.64] ;  /* 0x0000000802977981 */ /* 0x020ea8000c1e1900 */
[----:B------:R-:W2:Y:S02]  /*15e0*/  LDG.E R4, desc[UR8][R2.64+0x4] ;  /* 0x0000040802047981 */ /* 0x000ea4000c1e1900 */
[----:B--2---:R-:W-:-:S07]  /*15f0*/  IMAD.IADD R151, R4, 0x1, -R151 ;  /* 0x0000000104977824 */ /* 0x004fce00078e0a97 */
.L_x_452:
[----:B0-----:R-:W-:Y:S02]  /*1600*/  IMAD.U32 R2, RZ, RZ, UR5 ;  /* 0x00000005ff027e24 */ /* 0x001fe4000f8e00ff */
[----:B------:R-:W-:Y:S01]  /*1610*/  IMAD.U32 R27, RZ, RZ, UR4 ;  /* 0x00000004ff1b7e24 */ /* 0x000fe2000f8e00ff */
[----:B------:R-:W-:Y:S06]  /*1620*/  @!P2 BRA `(.L_x_453) ;  /* 0x000000000014a947 */ /* 0x000fec0003800000 */
[----:B------:R-:W-:Y:S01]  /*1630*/  IADD3 R4, P0, R28, UR6, RZ ;  /* 0x000000061c047c10 */ /* 0x000fe2000ff1e0ff */
[----:B------:R-:W-:-:S03]  /*1640*/  ULDC.64 UR4, c[0x0][0x208] ;  /* 0x0000820000047ab9 */ /* 0x000fc60000000a00 */
[----:B------:R-:W-:-:S05]  /*1650*/  IADD3.X R5, R29, UR7, RZ, P0, !PT ;  /* 0x000000071d057c10 */ /* 0x000fca00087fe4ff */
[----:B------:R0:W5:Y:S01]  /*1660*/  LDG.E R27, desc[UR4][R4.64] ;  /* 0x00000004041b7981 */ /* 0x000162000c1e1900 */
[----:B------:R-:W-:Y:S05]  /*1670*/  BRA `(.L_x_454) ;  /* 0x0000000000147947 */ /* 0x000fea0003800000 */
.L_x_453:
[----:B------:R-:W-:Y:S05]  /*1680*/  @!P0 BRA `(.L_x_454) ;  /* 0x0000000000108947 */ /* 0x000fea0003800000 */
[----:B------:R-:W-:Y:S02]  /*1690*/  ULDC.64 UR4, c[0x0][0x208] ;  /* 0x0000820000047ab9 */ /* 0x000fe40000000a00 */
[----:B------:R-:W2:Y:S04]  /*16a0*/  LDG.E R4, desc[UR4][R6.64] ;  /* 0x0000000406047981 */ /* 0x000ea8000c1e1900 */
[----:B------:R-:W2:Y:S02]  /*16b0*/  LDG.E R27, desc[UR4][R6.64+0x4] ;  /* 0x00000404061b7981 */ /* 0x000ea4000c1e1900 */
[----:B--2---:R-:W-:-:S07]  /*16c0*/  IMAD.IADD R27, R27, 0x1, -R4 ;  /* 0x000000011b1b7824 */ /* 0x004fce00078e0a04 */
.L_x_454:
[----:B------:R-:W-:Y:S01]  /*16d0*/  ULDC.64 UR4, c[0x0][0xa10] ;  /* 0x0002840000047ab9 */ /* 0x000fe20000000a00 */
[----:B------:R-:W-:Y:S01]  /*16e0*/  ULDC.64 UR6, c[0x0][0x208] ;  /* 0x0000820000067ab9 */ /* 0x000fe20000000a00 */
[----:B------:R-:W-:-:S04]  /*16f0*/  ISETP.NE.U32.AND P0, PT, RZ, UR4, PT ;  /* 0x00000004ff007c0c */ /* 0x000fc8000bf05070 */
[----:B------:R-:W-:Y:S01]  /*1700*/  ISETP.NE.AND.EX P0, PT, RZ, UR5, PT, P0 ;  /* 0x00000005ff007c0c */ /* 0x000fe2000bf05300 */
[----:B-----5:R-:W-:Y:S01]  /*1710*/  IMAD.IADD R9, R27, 0x1, -R0 ;  /* 0x000000011b097824 */ /* 0x020fe200078e0a00 */
[----:B------:R-:W-:-:S11]  /*1720*/  ULDC.64 UR4, c[0x0][0xa30] ;  /* 0x00028c0000047ab9 */ /* 0x000fd60000000a00 */
[----:B0-----:R-:W0:Y:S02]  /*1730*/  @P0 LDC.64 R4, c[0x0][0xa10] ;  /* 0x00028400ff040b82 */ /* 0x001e240000000a00 */
[----:B0-----:R-:W-:-:S05]  /*1740*/  @P0 IMAD.WIDE R4, R25, 0x4, R4 ;  /* 0x0000000419040825 */ /* 0x001fca00078e0204 */
[----:B------:R-:W2:Y:S04]  /*1750*/  @P0 LDG.E R3, desc[UR6][R4.64] ;  /* 0x0000000604030981 */ /* 0x000ea8000c1e1900 */
[----:B------:R-:W2:Y:S01]  /*1760*/  @P0 LDG.E R8, desc[UR6][R4.64+0x4] ;  /* 0x0000040604080981 */ /* 0x000ea2000c1e1900 */
[----:B------:R-:W-:Y:S01]  /*1770*/  IMAD.MOV R120, RZ, RZ, -R9 ;  /* 0x000000ffff787224 */ /* 0x000fe200078e0a09 */
[----:B------:R-:W-:Y:S01]  /*1780*/  ISETP.NE.U32.AND P1, PT, RZ, UR4, PT ;  /* 0x00000004ff007c0c */ /* 0x000fe2000bf25070 */
[----:B------:R-:W-:-:S03]  /*1790*/  IMAD.MOV.U32 R146, RZ, RZ, R27 ;  /* 0x000000ffff927224 */ /* 0x000fc600078e001b */
[----:B------:R-:W-:Y:S02]  /*17a0*/  VIMNMX R120, RZ, R120, !PT ;  /* 0x00000078ff787248 */ /* 0x000fe40007fe0100 */
[----:B------:R-:W-:-:S13]  /*17b0*/  ISETP.NE.AND.EX P1, PT, RZ, UR5, PT, P1 ;  /* 0x00000005ff007c0c */ /* 0x000fda000bf25310 */
[----:B------:R-:W-:-:S04]  /*17c0*/  @P1 IADD3 R6, P2, R28, UR4, RZ ;  /* 0x000000041c061c10 */ /* 0x000fc8000ff5e0ff */
[----:B------:R-:W-:Y:S02]  /*17d0*/  @P1 IADD3.X R7, R29, UR5, RZ, P2, !PT ;  /* 0x000000051d071c10 */ /* 0x000fe400097fe4ff */
[----:B------:R-:W-:-:S03]  /*17e0*/  PLOP3.LUT P2, PT, PT, PT, PT, 0x80, 0x0 ;  /* 0x000000000000781c */ /* 0x000fc60003f4f070 */
[----:B------:R0:W5:Y:S01]  /*17f0*/  @P1 LDG.E R146, desc[UR6][R6.64] ;  /* 0x0000000606921981 */ /* 0x000162000c1e1900 */
[----:B--2---:R-:W-:-:S04]  /*1800*/  @P0 IMAD.IADD R2, R8, 0x1, -R3 ;  /* 0x0000000108020824 */ /* 0x004fc800078e0a03 */
[----:B------:R-:W-:-:S04]  /*1810*/  IMAD.IADD R148, R9, 0x1, R2 ;  /* 0x0000000109947824 */ /* 0x000fc800078e0202 */
[----:B------:R-:W-:-:S04]  /*1820*/  VIADD R0, R148, 0x4f ;  /* 0x0000004f94007836 */ /* 0x000fc80000000000 */
[----:B------:R-:W-:-:S05]  /*1830*/  IMAD.HI R0, R0, 0x66666667, RZ ;  /* 0x6666666700007827 */ /* 0x000fca00078e02ff */
[----:B------:R-:W-:-:S04]  /*1840*/  SHF.R.U32.HI R3, RZ, 0x1f, R0 ;  /* 0x0000001fff037819 */ /* 0x000fc80000011600 */
[----:B------:R-:W-:-:S05]  /*1850*/  LEA.HI.SX32 R180, R0, R3, 0x1b ;  /* 0x0000000300b47211 */ /* 0x000fca00078fdaff */
[----:B------:R-:W-:-:S05]  /*1860*/  IMAD R3, R180, 0x50, -R9 ;  /* 0x00000050b4037824 */ /* 0x000fca00078e0a09 */
[----:B------:R-:W-:-:S04]  /*1870*/  VIMNMX R3, R3, R2, PT ;  /* 0x0000000203037248 */ /* 0x000fc80003fe0100 */
[----:B------:R-:W-:Y:S01]  /*1880*/  ISETP.GT.AND P0, PT, R3, R120, PT ;  /* 0x000000780300720c */ /* 0x000fe20003f04270 */
[----:B------:R-:W-:-:S05]  /*1890*/  IMAD.WIDE.U32 R120, R120, -0x33333333, RZ ;  /* 0xcccccccd78787825 */ /* 0x000fca00078e00ff */
[----:B------:R-:W-:-:S05]  /*18a0*/  SHF.R.U32.HI R120, RZ, 0x6, R121 ;  /* 0x00000006ff787819 */ /* 0x000fca0000011679 */
[----:B------:R-:W-:Y:S02]  /*18b0*/  IMAD.MOV.U32 R24, RZ, RZ, R120 ;  /* 0x000000ffff187224 */ /* 0x000fe400078e0078 */
[----:B------:R-:W-:-:S04]  /*18c0*/  @P0 VIADD R0, R3, 0x4f ;  /* 0x0000004f03000836 */ /* 0x000fc80000000000 */
[----:B------:R-:W-:-:S05]  /*18d0*/  @P0 IMAD.HI R0, R0, 0x66666667, RZ ;  /* 0x6666666700000827 */ /* 0x000fca00078e02ff */
[----:B------:R-:W-:-:S04]  /*18e0*/  @P0 SHF.R.U32.HI R3, RZ, 0x1f, R0 ;  /* 0x0000001fff030819 */ /* 0x000fc80000011600 */
[----:B------:R-:W-:-:S04]  /*18f0*/  @P0 LEA.HI.SX32 R24, R0, R3, 0x1b ;  /* 0x0000000300180211 */ /* 0x000fc800078fdaff */
[----:B------:R-:W-:-:S13]  /*1900*/  ISETP.GT.AND P0, PT, R24, R120, PT ;  /* 0x000000781800720c */ /* 0x000fda0003f04270 */
[----:B0-----:R-:W-:Y:S05]  /*1910*/  @!P0 BRA `(.L_x_455) ;  /* 0x0000009400408947 */ /* 0x001fea0003800000 */
[----:B------:R-:W-:Y:S01]  /*1920*/  VIADD R0, R16, 0x24400 ;  /* 0x0002440010007836 */ /* 0x000fe20000000000 */
[----:B------:R-:W-:Y:S04]  /*1930*/  BSSY B6, `(.L_x_456) ;  /* 0x0000013000067945 */ /* 0x000fe80003800000 */
[----:B------:R-:W-:-:S13]  /*1940*/  LOP3.LUT P0, RZ, R0, 0x3ff, RZ, 0xc0, !PT ;  /* 0x000003ff00ff7812 */ /* 0x000fda000780c0ff */
[----:B------:R-:W-:Y:S05]  /*1950*/  @!P0 BRA `(.L_x_457) ;  /* 0x0000000000408947 */ /* 0x000fea0003800000 */
[----:B------:R-:W-:Y:S01]  /*1960*/  MOV R0, 0x0 ;  /* 0x0000000000007802 */ /* 0x000fe20000000f00 */
[----:B------:R-:W-:Y:S01]  /*1970*/  ULDC.64 UR4, c[0x4][0x1b8] ;  /* 0x01006e0000047ab9 */ /* 0x000fe20000000a00 */
[----:B------:R-:W-:Y:S01]  /*1980*/  ULDC.64 UR6, c[0x4][0x128] ;  /* 0x01004a0000067ab9 */ /* 0x000fe20000000a00 */
[----:B------:R-:W-:Y:S01]  /*1990*/  IMAD.U32 R4, RZ, RZ, UR4 ;  /* 0x00000004ff047e24 */ /* 0x000fe2000f8e00ff */
[----:B------:R0:W1:Y:S01]  /*19a0*/  LDC.64 R14, c[0x4][R0] ;  /* 0x01000000000e7b82 */ /* 0x0000620000000a00 */
[----:B------:R-:W-:Y:S01]  /*19b0*/  MOV R5, UR5 ;  /* 0x0000000500057c02 */ /* 0x000fe20008000f00 */
[----:B------:R-:W-:Y:S01]  /*19c0*/  ULDC.64 UR4, c[0x4][0x1c0] ;  /* 0x0100700000047ab9 */ /* 0x000fe20000000a00 */
        /* <DEDUP_REMOVED lines=8> */
[----:B-1---5:R-:W-:Y:S05]  /*1a50*/  CALL.ABS.NOINC R14 ;  /* 0x000000000e007343 */ /* 0x022fea0003c00000 */
.L_x_457:
[----:B------:R-:W-:Y:S05]  /*1a60*/  BSYNC B6 ;  /* 0x0000000000067941 */ /* 0x000fea0003800000 */
.L_x_456:
        /* <DEDUP_REMOVED lines=9> */
[----:B------:R-:W-:Y:S01]  /*1b00*/  IMAD.U32 R5, RZ, RZ, UR5 ;  /* 0x00000005ff057e24 */ /* 0x000fe2000f8e00ff */
[----:B------:R-:W-:Y:S01]  /*1b10*/  ULDC.64 UR4, c[0x4][0x1c0] ;  /* 0x0100700000047ab9 */ /* 0x000fe20000000a00 */
[----:B------:R-:W-:Y:S01]  /*1b20*/  IMAD.U32 R10, RZ, RZ, UR6 ;  /* 0x00000006ff0a7e24 */ /* 0x000fe2000f8e00ff */
[----:B------:R-:W-:Y:S01]  /*1b30*/  MOV R8, 0x70 ;  /* 0x0000007000087802 */ /* 0x000fe20000000f00 */
[----:B------:R-:W-:Y:S02]  /*1b40*/  IMAD.U32 R6, RZ, RZ, UR4 ;  /* 0x00000004ff067e24 */ /* 0x000fe4000f8e00ff */
[----:B------:R-:W-:-:S02]  /*1b50*/  IMAD.U32 R7, RZ, RZ, UR5 ;  /* 0x00000005ff077e24 */ /* 0x000fc4000f8e00ff */
[----:B------:R-:W-:Y:S02]  /*1b60*/  IMAD.U32 R11, RZ, RZ, UR7 ;  /* 0x00000007ff0b7e24 */ /* 0x000fe4000f8e00ff */
[----:B------:R-:W-:Y:S02]  /*1b70*/  IMAD.MOV.U32 R12, RZ, RZ, 0x1 ;  /* 0x00000001ff0c7424 */ /* 0x000fe400078e00ff */
[----:B0-----:R-:W-:-:S07]  /*1b80*/  IMAD.MOV.U32 R13, RZ, RZ, RZ ;  /* 0x000000ffff0d7224 */ /* 0x001fce00078e00ff */
[----:B------:R-:W-:-:S07]  /*1b90*/  LEPC R20, `(.L_x_459) ;  /* 0x000000001014794e */ /* 0x000fce0000000000 */
[----:B-1---5:R-:W-:Y:S05]  /*1ba0*/  CALL.ABS.NOINC R14 ;  /* 0x000000000e007343 */ /* 0x022fea0003c00000 */
.L_x_459:
[----:B------:R-:W-:Y:S05]  /*1bb0*/  BSYNC B6 ;  /* 0x0000000000067941 */ /* 0x000fea0003800000 */
.L_x_458:
[----:B------:R-:W-:Y:S01]  /*1bc0*/  ULDC.64 UR4, c[0x0][0x9f8] ;  /* 0x00027e0000047ab9 */ /* 0x000fe20000000a00 */
[----:B------:R-:W-:Y:S01]  /*1bd0*/  ULDC.64 UR6, c[0x0][0x208] ;  /* 0x0000820000067ab9 */ /* 0x000fe20000000a00 */
[----:B------:R-:W-:Y:S01]  /*1be0*/  ISETP.NE.U32.AND P0, PT, RZ, UR4, PT ;  /* 0x00000004ff007c0c */ /* 0x000fe2000bf05070 */
[----:B------:R-:W0:Y:S08]  /*1bf0*/  LDC R0, c[0x0][0x428] ;  /* 0x00010a00ff007b82 */ /* 0x000e300000000800 */
[----:B------:R-:W1:Y:S01]  /*1c00*/  LDC.64 R98, c[0x0][0x2f0] ;  /* 0x0000bc00ff627b82 */ /* 0x000e620000000a00 */
[----:B------:R-:W-:Y:S01]  /*1c10*/  ISETP.NE.AND.EX P0, PT, RZ, UR5, PT, P0 ;  /* 0x00000005ff007c0c */ /* 0x000fe2000bf05300 */
[----:B------:R-:W-:Y:S01]  /*1c20*/  IMAD.IADD R113, R26, 0x1, R27 ;  /* 0x000000011a717824 */ /* 0x000fe200078e021b */
[----:B------:R-:W-:-:S05]  /*1c30*/  ULDC.64 UR8, c[0x0][0x320] ;  /* 0x0000c80000087ab9 */ /* 0x000fca0000000a00 */
[----:B------:R-:W2:Y:S06]  /*1c40*/  LDC.64 R104, c[0x0][0x3e8] ;  /* 0x0000fa00ff687b82 */ /* 0x000eac0000000a00 */
[----:B------:R-:W-:Y:S02]  /*1c50*/  @P0 IADD3 R4, P1, R28, UR4, RZ ;  /* 0x000000041c040c10 */ /* 0x000fe4000ff3e0ff */
[----:B------:R-:W3:Y:S02]  /*1c60*/  LDC R119, c[0x0][0x3d4] ;  /* 0x0000f500ff777b82 */ /* 0x000ee40000000800 */
[----:B------:R-:W-:Y:S01]  /*1c70*/  @P0 IADD3.X R5, R29, UR5, RZ, P1, !PT ;  /* 0x000000051d050c10 */ /* 0x000fe20008ffe4ff */
[----:B------:R-:W-:-:S04]  /*1c80*/  ULDC.64 UR4, c[0x0][0x2f8] ;  /* 0x0000be0000047ab9 */ /* 0x000fc80000000a00 */
[----:B------:R4:W3:Y:S01]  /*1c90*/  @P0 LDG.E R25, desc[UR6][R4.64] ;  /* 0x0000000604190981 */ /* 0x0008e2000c1e1900 */
[----:B0-----:R-:W-:Y:S01]  /*1ca0*/  ISETP.NE.AND P0, PT, R0, 0x1, PT ;  /* 0x000000010000780c */ /* 0x001fe20003f05270 */
[----:B------:R-:W-:Y:S01]  /*1cb0*/  ULDC UR6, c[0x0][0x2e4] ;  /* 0x0000b90000067ab9 */ /* 0x000fe20000000800 */
[----:B------:R-:W-:Y:S01]  /*1cc0*/  SHF.R.S32.HI R11, RZ, 0x1f, R113 ;  /* 0x0000001fff0b7819 */ /* 0x000fe20000011471 */
[----:B------:R-:W0:Y:S01]  /*1cd0*/  LDC.64 R110, c[0x0][0x3d8] ;  /* 0x0000f600ff6e7b82 */ /* 0x000e220000000a00 */
[----:B------:R-:W-:Y:S01]  /*1ce0*/  ISETP.GE.AND P1, PT, R213, UR6, PT ;  /* 0x00000006d5007c0c */ /* 0x000fe2000bf26270 */
[----:B------:R-:W0:Y:S01]  /*1cf0*/  S2R R147, SR_TID.X ;  /* 0x0000000000937919 */ /* 0x000e220000002100 */
[----:B------:R-:W-:Y:S01]  /*1d00*/  SHF.R.S32.HI R118, RZ, 0x1f, R18 ;  /* 0x0000001fff767819 */ /* 0x000fe20000011412 */
[-C--:B-1----:R-:W-:Y:S01]  /*1d10*/  IMAD R6, R11, R98.reuse, RZ ;  /* 0x000000620b067224 */ /* 0x082fe200078e02ff */
[----:B------:R-:W-:Y:S01]  /*1d20*/  SHF.R.S32.HI R23, RZ, 0x1f, R22 ;  /* 0x0000001fff177819 */ /* 0x000fe20000011416 */
[----:B----4-:R-:W-:Y:S01]  /*1d30*/  IMAD.WIDE.U32 R4, R113, R98, RZ ;  /* 0x0000006271047225 */ /* 0x010fe200078e00ff */
[----:B------:R-:W-:-:S02]  /*1d40*/  ISETP.GE.AND P2, PT, R223, UR6, PT ;  /* 0x00000006df007c0c */ /* 0x000fc4000bf46270 */
[C---:B------:R-:W-:Y:S01]  /*1d50*/  IADD3 R112, P3, R18.reuse, R113, RZ ;  /* 0x0000007112707210 */ /* 0x040fe20007f7e0ff */
[----:B------:R-:W1:Y:S01]  /*1d60*/  @P0 LDC R3, c[0x0][0x42c] ;  /* 0x00010b00ff030b82 */ /* 0x000e620000000800 */
[----:B--2---:R-:W-:Y:S01]  /*1d70*/  IMAD.WIDE.U32 R100, R18, R104, R22 ;  /* 0x0000006812647225 */ /* 0x004fe200078e0016 */
[C-C-:B------:R-:W-:Y:S02]  /*1d80*/  SHF.L.U64.HI R128, R98.reuse, 0x5, R99.reuse ;  /* 0x0000000562807819 */ /* 0x140fe40000010263 */
[----:B------:R-:W-:Y:S01]  /*1d90*/  SHF.L.U64.HI R130, R98, 0x6, R99 ;  /* 0x0000000662827819 */ /* 0x000fe20000010263 */
[----:B------:R-:W-:Y:S01]  /*1da0*/  IMAD R121, R99, 0x50, RZ ;  /* 0x0000005063797824 */ /* 0x000fe200078e02ff */
[--C-:B------:R-:W-:Y:S01]  /*1db0*/  SHF.L.U64.HI R34, R104, 0x5, R105.reuse ;  /* 0x0000000568227819 */ /* 0x100fe20000010269 */
[C---:B------:R-:W-:Y:S01]  /*1dc0*/  IMAD.SHL.U32 R129, R98.reuse, 0x20, RZ ;  /* 0x0000002062817824 */ /* 0x040fe200078e00ff */
[----:B------:R-:W2:Y:S01]  /*1dd0*/  @P0 LDC R7, c[0x0][0x430] ;  /* 0x00010c00ff070b82 */ /* 0x000ea20000000800 */
[----:B------:R-:W-:Y:S01]  /*1de0*/  IMAD.SHL.U32 R131, R98, 0x40, RZ ;  /* 0x0000004062837824 */ /* 0x000fe200078e00ff */
[----:B------:R-:W-:Y:S01]  /*1df0*/  SHF.L.U64.HI R33, R104, 0x6, R105 ;  /* 0x0000000668217819 */ /* 0x000fe20000010269 */
[----:B------:R-:W-:-:S02]  /*1e00*/  IMAD R127, R105, 0x50, RZ ;  /* 0x00000050697f7824 */ /* 0x000fc400078e02ff */
[----:B------:R-:W-:Y:S01]  /*1e10*/  IMAD.SHL.U32 R32, R104, 0x20, RZ ;  /* 0x0000002068207824 */ /* 0x000fe200078e00ff */
[----:B0-----:R-:W-:Y:S01]  /*1e20*/  SHF.L.U64.HI R30, R110, 0x5, R111 ;  /* 0x000000056e1e7819 */ /* 0x001fe2000001026f */
[----:B------:R-:W-:Y:S01]  /*1e30*/  IMAD.WIDE.U32 R106, R18, R110, R22 ;  /* 0x0000006e126a7225 */ /* 0x000fe200078e0016 */
[----:B------:R-:W-:-:S03]  /*1e40*/  SHF.L.U64.HI R29, R110, 0x6, R111 ;  /* 0x000000066e1d7819 */ /* 0x000fc6000001026f */
[C---:B------:R-:W-:Y:S02]  /*1e50*/  IMAD.SHL.U32 R28, R110.reuse, 0x20, RZ ;  /* 0x000000206e1c7824 */ /* 0x040fe400078e00ff */
[----:B------:R-:W-:Y:S02]  /*1e60*/  IMAD.SHL.U32 R27, R110, 0x40, RZ ;  /* 0x000000406e1b7824 */ /* 0x000fe400078e00ff */
[----:B------:R-:W-:Y:S01]  /*1e70*/  IMAD.SHL.U32 R31, R104, 0x40, RZ ;  /* 0x00000040681f7824 */ /* 0x000fe200078e00ff */
[----:B------:R-:W-:Y:S01]  /*1e80*/  LEA.HI R147, R147, 0x8, RZ, 0x19 ;  /* 0x0000000893937811 */ /* 0x000fe200078fc8ff */
[----:B-1----:R-:W-:-:S04]  /*1e90*/  @P0 IMAD.HI.U32 R0, R150, R3, RZ ;  /* 0x0000000396000227 */ /* 0x002fc800078e00ff */
[----:B------:R-:W-:Y:S01]  /*1ea0*/  IMAD R3, R113, R99, R6 ;  /* 0x0000006371037224 */ /* 0x000fe200078e0206 */
[----:B------:R-:W-:Y:S02]  /*1eb0*/  IADD3.X R113, R11, R118, RZ, P3, !PT ;  /* 0x000000760b717210 */ /* 0x000fe40001ffe4ff */
[----:B--2---:R-:W-:Y:S01]  /*1ec0*/  @P0 SHF.R.U32.HI R150, RZ, R7, R0 ;  /* 0x00000007ff960219 */ /* 0x004fe20000011600 */
[----:B------:R-:W-:Y:S01]  /*1ed0*/  IMAD.IADD R5, R5, 0x1, R3 ;  /* 0x0000000105057824 */ /* 0x000fe200078e0203 */
[----:B------:R-:W-:Y:S02]  /*1ee0*/  SEL R3, RZ, 0xffffffff, P1 ;  /* 0xffffffffff037807 */ /* 0x000fe40000800000 */
[----:B------:R-:W-:Y:S01]  /*1ef0*/  SHF.R.S32.HI R6, RZ, 0x1f, R150 ;  /* 0x0000001fff067819 */ /* 0x000fe20000011496 */
[----:B------:R-:W-:Y:S01]  /*1f00*/  IMAD.WIDE.U32 R4, R150, UR4, R4 ;  /* 0x0000000496047c25 */ /* 0x000fe2000f8e0004 */
[----:B------:R-:W-:Y:S02]  /*1f10*/  ISETP.GE.AND P0, PT, R212, UR6, PT ;  /* 0x00000006d4007c0c */ /* 0x000fe4000bf06270 */
[----:B---3--:R-:W-:Y:S01]  /*1f20*/  ISETP.GE.AND P1, PT, R213, R119, PT ;  /* 0x00000077d500720c */ /* 0x008fe20003f26270 */
[----:B------:R-:W-:Y:S01]  /*1f30*/  IMAD R7, R6, UR4, RZ ;  /* 0x0000000406077c24 */ /* 0x000fe2000f8e02ff */
[----:B------:R-:W-:Y:S01]  /*1f40*/  SEL R0, RZ, 0x1, P0 ;  /* 0x00000001ff007807 */ /* 0x000fe20000000000 */
[----:B------:R-:W-:Y:S01]  /*1f50*/  IMAD.SHL.U32 R3, R3, 0x2, RZ ;  /* 0x0000000203037824 */ /* 0x000fe200078e00ff */
[----:B------:R-:W-:Y:S01]  /*1f60*/  ISETP.GE.AND P0, PT, R224, UR6, PT ;  /* 0x00000006e0007c0c */ /* 0x000fe2000bf06270 */
[----:B------:R-:W-:Y:S01]  /*1f70*/  IMAD R7, R150, UR5, R7 ;  /* 0x0000000596077c24 */ /* 0x000fe2000f8e0207 */
[----:B------:R-:W-:Y:S01]  /*1f80*/  ULDC.64 UR4, c[0x0][0xa08] ;  /* 0x0002820000047ab9 */ /* 0x000fe20000000a00 */
[----:B------:R-:W-:Y:S01]  /*1f90*/  IMAD.MOV.U32 R94, RZ, RZ, R4 ;  /* 0x000000ffff5e7224 */ /* 0x000fe200078e0004 */
[----:B------:R-:W-:Y:S01]  /*1fa0*/  LOP3.LUT R0, R3, 0x2, R0, 0xe2, !PT ;  /* 0x0000000203007812 */ /* 0x000fe200078ee200 */
[----:B------:R-:W-:Y:S01]  /*1fb0*/  IMAD.IADD R95, R5, 0x1, R7 ;  /* 0x00000001055f7824 */ /* 0x000fe200078e0207 */
[----:B------:R-:W-:Y:S01]  /*1fc0*/  SEL R3, RZ, 0x4, P0 ;  /* 0x00000004ff037807 */ /* 0x000fe20000000000 */
[----:B------:R-:W-:Y:S01]  /*1fd0*/  IMAD R7, R6, UR8, RZ ;  /* 0x0000000806077c24 */ /* 0x000fe2000f8e02ff */
[----:B------:R-:W-:Y:S01]  /*1fe0*/  ISETP.NE.U32.AND P0, PT, RZ, UR4, PT ;  /* 0x00000004ff007c0c */ /* 0x000fe2000bf05070 */
[----:B------:R-:W-:Y:S01]  /*1ff0*/  IMAD R6, R118, R104, RZ ;  /* 0x0000006876067224 */ /* 0x000fe200078e02ff */
[----:B------:R-:W-:Y:S01]  /*2000*/  LOP3.LUT R3, R0, R3, RZ, 0xfc, !PT ;  /* 0x0000000300037212 */ /* 0x000fe200078efcff */
[----:B------:R-:W-:Y:S01]  /*2010*/  IMAD R21, R150, UR9, R7 ;  /* 0x0000000996157c24 */ /* 0x000fe2000f8e0207 */
[----:B------:R-:W-:Y:S01]  /*2020*/  ISETP.NE.AND.EX P0, PT, RZ, UR5, PT, P0 ;  /* 0x00000005ff007c0c */ /* 0x000fe2000bf05300 */
[----:B------:R-:W-:Y:S01]  /*2030*/  ULDC.64 UR4, c[0x0][0x300] ;  /* 0x0000c00000047ab9 */ /* 0x000fe20000000a00 */
[--C-:B------:R-:W-:Y:S01]  /*2040*/  SHF.R.S32.HI R5, RZ, 0x1f, R212.reuse ;  /* 0x0000001fff057819 */ /* 0x100fe200000114d4 */
[----:B------:R-:W-:Y:S01]  /*2050*/  IMAD R7, R118, R98, RZ ;  /* 0x0000006276077224 */ /* 0x000fe200078e02ff */
[----:B------:R-:W-:Y:S01]  /*2060*/  LOP3.LUT R26, R3, 0x1, RZ, 0xc0, !PT ;  /* 0x00000001031a7812 */ /* 0x000fe200078ec0ff */
[----:B------:R-:W-:-:S02]  /*2070*/  IMAD.MOV.U32 R4, RZ, RZ, R212 ;  /* 0x000000ffff047224 */ /* 0x000fc400078e00d4 */
[C---:B------:R-:W-:Y:S02]  /*2080*/  IMAD R15, R18.reuse, R105, R6 ;  /* 0x00000069120f7224 */ /* 0x040fe400078e0206 */
[C---:B------:R-:W-:Y:S02]  /*2090*/  IMAD R35, R18.reuse, R99, R7 ;  /* 0x0000006312237224 */ /* 0x040fe400078e0207 */
[----:B------:R-:W-:-:S04]  /*20a0*/  IMAD.WIDE.U32 R6, R18, R98, R4 ;  /* 0x0000006212067225 */ /* 0x000fc800078e0004 */
[----:B------:R-:W-:-:S04]  /*20b0*/  IMAD.WIDE.U32 R8, R150, UR8, R4 ;  /* 0x0000000896087c25 */ /* 0x000fc8000f8e0004 */
[----:B------:R-:W-:Y:S02]  /*20c0*/  IMAD.IADD R9, R9, 0x1, R21 ;  /* 0x0000000109097824 */ /* 0x000fe400078e0215 */
[----:B------:R-:W-:-:S04]  /*20d0*/  IMAD.WIDE.U32 R102, R18, R104, R4 ;  /* 0x0000006812667225 */ /* 0x000fc800078e0004 */
[----:B------:R-:W-:Y:S01]  /*20e0*/  IMAD.WIDE.U32 R108, R18, R110, R4 ;  /* 0x0000006e126c7225 */ /* 0x000fe200078e0004 */
[----:B------:R-:W-:-:S03]  /*20f0*/  SEL R4, R119, RZ, P1 ;  /* 0x000000ff77047207 */ /* 0x000fc60000800000 */
[----:B------:R-:W-:Y:S02]  /*2100*/  IMAD.IADD R101, R101, 0x1, R15 ;  /* 0x0000000165657824 */ /* 0x000fe400078e020f */
[----:B------:R-:W-:Y:S02]  /*2110*/  IMAD.IADD R103, R15, 0x1, R103 ;  /* 0x000000010f677824 */ /* 0x000fe400078e0267 */
[----:B-----5:R-:W-:-:S04]  /*2120*/  IMAD.WIDE.U32 R100, R146, R104, R100 ;  /* 0x0000006892647225 */ /* 0x020fc800078e0064 */
[----:B------:R-:W-:-:S04]  /*2130*/  IMAD.WIDE.U32 R102, R146, R104, R102 ;  /* 0x0000006892667225 */ /* 0x000fc800078e0066 */
[----:B------:R-:W-:-:S04]  /*2140*/  IMAD.WIDE.U32 R98, R98, 0x50, RZ ;  /* 0x0000005062627825 */ /* 0x000fc800078e00ff */
[----:B------:R-:W-:Y:S01]  /*2150*/  IMAD.IADD R121, R99, 0x1, R121 ;  /* 0x0000000163797824 */ /* 0x000fe200078e0279 */
[----:B------:R-:W-:Y:S02]  /*2160*/  SHF.R.S32.HI R0, RZ, 0x1f, R25 ;  /* 0x0000001fff007819 */ /* 0x000fe40000011419 */
[----:B------:R-:W-:Y:S02]  /*2170*/  SEL R13, R25, RZ, !P0 ;  /* 0x000000ff190d7207 */ /* 0x000fe40004000000 */
[----:B------:R-:W-:-:S03]  /*2180*/  SEL R0, R0, RZ, !P0 ;  /* 0x000000ff00007207 */ /* 0x000fc60004000000 */
[----:B------:R-:W-:-:S04]  /*2190*/  IMAD.WIDE.U32 R94, R13, UR4, R94 ;  /* 0x000000040d5e7c25 */ /* 0x000fc8000f8e005e */
[----:B------:R-:W-:Y:S01]  /*21a0*/  IMAD R10, R0, UR4, RZ ;  /* 0x00000004000a7c24 */ /* 0x000fe2000f8e02ff */
[----:B------:R-:W-:Y:S02]  /*21b0*/  IADD3 R92, P0, R94, R6, RZ ;  /* 0x000000065e5c7210 */ /* 0x000fe40007f1e0ff */
[----:B------:R-:W-:Y:S01]  /*21c0*/  IADD3 R6, R213, R4, RZ ;  /* 0x00000004d5067210 */ /* 0x000fe20007ffe0ff */
[----:B------:R-:W-:Y:S01]  /*21d0*/  IMAD R93, R13, UR5, R10 ;  /* 0x000000050d5d7c24 */ /* 0x000fe2000f8e020a */
[----:B------:R-:W-:Y:S02]  /*21e0*/  ULDC.64 UR4, c[0x0][0x328] ;  /* 0x0000ca0000047ab9 */ /* 0x000fe40000000a00 */
[----:B------:R-:W-:Y:S02]  /*21f0*/  IMAD R0, R0, UR4, RZ ;  /* 0x0000000400007c24 */ /* 0x000fe4000f8e02ff */
[----:B------:R-:W-:Y:S02]  /*2200*/  IMAD.IADD R93, R95, 0x1, R93 ;  /* 0x000000015f5d7824 */ /* 0x000fe400078e025d */
[----:B------:R-:W-:-:S02]  /*2210*/  IMAD R37, R13, UR5, R0 ;  /* 0x000000050d257c24 */ /* 0x000fc4000f8e0200 */
[----:B------:R-:W-:Y:S01]  /*2220*/  IMAD R0, R118, R110, RZ ;  /* 0x0000006e76007224 */ /* 0x000fe200078e02ff */
[----:B------:R-:W-:Y:S01]  /*2230*/  IADD3.X R35, R93, R7, R35, P0, !PT ;  /* 0x000000075d237210 */ /* 0x000fe200007fe423 */
[----:B------:R-:W-:Y:S01]  /*2240*/  IMAD.WIDE.U32 R96, R13, UR4, R8 ;  /* 0x000000040d607c25 */ /* 0x000fe2000f8e0008 */
[----:B------:R-:W-:-:S03]  /*2250*/  ISETP.GE.AND P0, PT, R212, R119, PT ;  /* 0x00000077d400720c */ /* 0x000fc60003f06270 */
[----:B------:R-:W-:Y:S01]  /*2260*/  IMAD R9, R18, R111, R0 ;  /* 0x0000006f12097224 */ /* 0x000fe200078e0200 */
[C---:B------:R-:W-:Y:S01]  /*2270*/  SEL R7, R119.reuse, RZ, P0 ;  /* 0x000000ff77077207 */ /* 0x040fe20000000000 */
[----:B------:R-:W-:Y:S02]  /*2280*/  IMAD.SHL.U32 R119, R119, 0x2, RZ ;  /* 0x0000000277777824 */ /* 0x000fe400078e00ff */
[----:B------:R-:W-:Y:S02]  /*2290*/  IMAD.IADD R107, R107, 0x1, R9 ;  /* 0x000000016b6b7824 */ /* 0x000fe400078e0209 */
[----:B------:R-:W-:Y:S02]  /*22a0*/  IMAD.IADD R7, R212, 0x1, R7 ;  /* 0x00000001d4077824 */ /* 0x000fe400078e0207 */
[----:B------:R-:W-:Y:S01]  /*22b0*/  IMAD.IADD R109, R9, 0x1, R109 ;  /* 0x00000001096d7824 */ /* 0x000fe200078e026d */
[----:B------:R-:W-:Y:S01]  /*22c0*/  SHF.R.S32.HI R9, RZ, 0x1f, R6 ;  /* 0x0000001fff097819 */ /* 0x000fe20000011406 */
[----:B------:R-:W-:Y:S01]  /*22d0*/  IMAD.WIDE.U32 R106, R146, R110, R106 ;  /* 0x0000006e926a7225 */ /* 0x000fe200078e006a */
[----:B------:R-:W-:-:S02]  /*22e0*/  SHF.R.S32.HI R0, RZ, 0x1f, R7 ;  /* 0x0000001fff007819 */ /* 0x000fc40000011407 */
[----:B------:R-:W-:Y:S01]  /*22f0*/  LEA.HI R8, R9, R6, RZ, 0x3 ;  /* 0x0000000609087211 */ /* 0x000fe200078f18ff */
[----:B------:R-:W-:Y:S01]  /*2300*/  IMAD.WIDE.U32 R108, R146, R110, R108 ;  /* 0x0000006e926c7225 */ /* 0x000fe200078e006c */
[CC--:B------:R-:W-:Y:S02]  /*2310*/  LEA.HI R5, R0.reuse, R7.reuse, RZ, 0x6 ;  /* 0x0000000700057211 */ /* 0x0c0fe400078f30ff */
[----:B------:R-:W-:Y:S02]  /*2320*/  LEA.HI R4, R0, R7, RZ, 0x3 ;  /* 0x0000000700047211 */ /* 0x000fe400078f18ff */
[----:B------:R-:W-:Y:S02]  /*2330*/  SHF.R.S32.HI R7, RZ, 0x6, R5 ;  /* 0x00000006ff077819 */ /* 0x000fe40000011405 */
[----:B------:R-:W-:Y:S02]  /*2340*/  LOP3.LUT R5, R231, 0x38, R4, 0xf8, !PT ;  /* 0x00000038e7057812 */ /* 0x000fe400078ef804 */
[----:B------:R-:W-:Y:S01]  /*2350*/  LEA.HI R6, R9, R6, RZ, 0x6 ;  /* 0x0000000609067211 */ /* 0x000fe200078f30ff */
[----:B------:R-:W-:Y:S01]  /*2360*/  IMAD R143, R7, 0x1400, R234 ;  /* 0x00001400078f7824 */ /* 0x000fe200078e02ea */
[-C--:B------:R-:W-:Y:S01]  /*2370*/  LOP3.LUT R0, R5, R232.reuse, RZ, 0x3c, !PT ;  /* 0x000000e805007212 */ /* 0x080fe200078e3cff */
[----:B------:R-:W-:Y:S01]  /*2380*/  IMAD R141, R7, 0x1400, R230 ;  /* 0x00001400078d7824 */ /* 0x000fe200078e02e6 */
[----:B------:R-:W-:Y:S01]  /*2390*/  LOP3.LUT R5, R231, 0x38, R8, 0xf8, !PT ;  /* 0x00000038e7057812 */ /* 0x000fe200078ef808 */
[----:B------:R-:W-:Y:S01]  /*23a0*/  IMAD R133, R7, 0x1400, R228 ;  /* 0x0000140007857824 */ /* 0x000fe200078e02e4 */
[----:B------:R-:W-:Y:S01]  /*23b0*/  SHF.R.S32.HI R7, RZ, 0x6, R6 ;  /* 0x00000006ff077819 */ /* 0x000fe20000011406 */
[----:B------:R-:W-:Y:S01]  /*23c0*/  IMAD.IADD R143, R143, 0x1, R0 ;  /* 0x000000018f8f7824 */ /* 0x000fe200078e0200 */
[----:B------:R-:W-:-:S02]  /*23d0*/  LOP3.LUT R5, R5, R232, RZ, 0x3c, !PT ;  /* 0x000000e805057212 */ /* 0x000fc400078e3cff */
[C---:B------:R-:W-:Y:S01]  /*23e0*/  LOP3.LUT R0, R226.reuse, 0x38, R8, 0xf8, !PT ;  /* 0x00000038e2007812 */ /* 0x040fe200078ef808 */
[----:B------:R-:W-:Y:S01]  /*23f0*/  IMAD R142, R7, 0x1400, R234 ;  /* 0x00001400078e7824 */ /* 0x000fe200078e02ea */
[----:B------:R-:W-:Y:S01]  /*2400*/  LOP3.LUT R12, R225, 0x38, R4, 0xf8, !PT ;  /* 0x00000038e10c7812 */ /* 0x000fe200078ef804 */
[C---:B------:R-:W-:Y:S01]  /*2410*/  IMAD R140, R7.reuse, 0x1400, R230 ;  /* 0x00001400078c7824 */ /* 0x040fe200078e02e6 */
[----:B------:R-:W-:Y:S01]  /*2420*/  LOP3.LUT R10, R226, 0x38, R4, 0xf8, !PT ;  /* 0x00000038e20a7812 */ /* 0x000fe200078ef804 */
[----:B------:R-:W-:Y:S01]  /*2430*/  IMAD.IADD R142, R142, 0x1, R5 ;  /* 0x000000018e8e7824 */ /* 0x000fe200078e0205 */
[----:B------:R-:W-:Y:S01]  /*2440*/  SHF.R.S32.HI R5, RZ, 0x1f, R146 ;  /* 0x0000001fff057819 */ /* 0x000fe20000011492 */
[----:B------:R-:W-:Y:S01]  /*2450*/  IMAD R132, R7, 0x1400, R228 ;  /* 0x0000140007847824 */ /* 0x000fe200078e02e4 */
[----:B------:R-:W-:Y:S02]  /*2460*/  LOP3.LUT R7, R0, R229, RZ, 0x3c, !PT ;  /* 0x000000e500077212 */ /* 0x000fe400078e3cff */
[----:B------:R-:W-:Y:S01]  /*2470*/  LOP3.LUT R6, R225, 0x38, R8, 0xf8, !PT ;  /* 0x00000038e1067812 */ /* 0x000fe200078ef808 */
[C---:B------:R-:W-:Y:S01]  /*2480*/  IMAD R0, R5.reuse, R104, RZ ;  /* 0x0000006805007224 */ /* 0x040fe200078e02ff */
[----:B------:R-:W-:Y:S01]  /*2490*/  LOP3.LUT R12, R12, R227, RZ, 0x3c, !PT ;  /* 0x000000e30c0c7212 */ /* 0x000fe200078e3cff */
[----:B------:R-:W-:Y:S01]  /*24a0*/  IMAD.IADD R140, R140, 0x1, R7 ;  /* 0x000000018c8c7824 */ /* 0x000fe200078e0207 */
[----:B------:R-:W-:Y:S01]  /*24b0*/  LOP3.LUT R10, R10, R229, RZ, 0x3c, !PT ;  /* 0x000000e50a0a7212 */ /* 0x000fe200078e3cff */
[----:B------:R-:W-:Y:S01]  /*24c0*/  IMAD R21, R146, R105, R0 ;  /* 0x0000006992157224 */ /* 0x000fe200078e0200 */
[----:B------:R-:W-:Y:S01]  /*24d0*/  LOP3.LUT R9, R6, R227, RZ, 0x3c, !PT ;  /* 0x000000e306097212 */ /* 0x000fe200078e3cff */
[----:B------:R-:W-:Y:S01]  /*24e0*/  IMAD R0, R5, R110, RZ ;  /* 0x0000006e05007224 */ /* 0x000fe200078e02ff */
[----:B------:R-:W-:Y:S01]  /*24f0*/  LOP3.LUT R13, R4, 0xfffffff8, RZ, 0xc0, !PT ;  /* 0xfffffff8040d7812 */ /* 0x000fe200078ec0ff */
[----:B------:R-:W-:Y:S01]  /*2500*/  IMAD R5, R111, 0x50, RZ ;  /* 0x000000506f057824 */ /* 0x000fe200078e02ff */
[----:B------:R-:W-:Y:S01]  /*2510*/  LOP3.LUT R11, R8, 0xfffffff8, RZ, 0xc0, !PT ;  /* 0xfffffff8080b7812 */ /* 0x000fe200078ec0ff */
[----:B------:R-:W-:Y:S01]  /*2520*/  IMAD R15, R146, R111, R0 ;  /* 0x0000006f920f7224 */ /* 0x000fe200078e0200 */
[----:B------:R-:W-:Y:S01]  /*2530*/  SEL R0, RZ, 0x8, P2 ;  /* 0x00000008ff007807 */ /* 0x000fe20001000000 */
[----:B------:R-:W-:Y:S01]  /*2540*/  IMAD.WIDE.U32 R110, R110, 0x50, RZ ;  /* 0x000000506e6e7825 */ /* 0x000fe200078e00ff */
[----:B------:R-:W-:-:S02]  /*2550*/  SHF.R.S32.HI R14, RZ, 0x3, R4 ;  /* 0x00000003ff0e7819 */ /* 0x000fc40000011404 */
[----:B------:R-:W-:Y:S01]  /*2560*/  LOP3.LUT R0, R3, R0, RZ, 0xfc, !PT ;  /* 0x0000000003007212 */ /* 0x000fe200078efcff */
[----:B------:R-:W-:Y:S01]  /*2570*/  IMAD.WIDE.U32 R104, R104, 0x50, RZ ;  /* 0x0000005068687825 */ /* 0x000fe200078e00ff */
[----:B------:R-:W-:Y:S02]  /*2580*/  SHF.R.S32.HI R7, RZ, 0x1f, R13 ;  /* 0x0000001fff077819 */ /* 0x000fe4000001140d */
[----:B------:R-:W-:Y:S01]  /*2590*/  SHF.R.S32.HI R6, RZ, 0x1f, R11 ;  /* 0x0000001fff067819 */ /* 0x000fe2000001140b */
[----:B------:R-:W-:Y:S01]  /*25a0*/  IMAD.IADD R133, R133, 0x1, R12 ;  /* 0x0000000185857824 */ /* 0x000fe200078e020c */
[----:B------:R-:W-:Y:S01]  /*25b0*/  SHF.R.S32.HI R12, RZ, 0x3, R8 ;  /* 0x00000003ff0c7819 */ /* 0x000fe20000011408 */
[----:B------:R-:W-:Y:S01]  /*25c0*/  IMAD.IADD R141, R141, 0x1, R10 ;  /* 0x000000018d8d7824 */ /* 0x000fe200078e020a */
[----:B------:R-:W-:Y:S01]  /*25d0*/  LOP3.LUT R10, R0, 0x2, RZ, 0xc0, !PT ;  /* 0x00000002000a7812 */ /* 0x000fe200078ec0ff */
[----:B------:R-:W-:Y:S01]  /*25e0*/  IMAD.IADD R132, R132, 0x1, R9 ;  /* 0x0000000184847824 */ /* 0x000fe200078e0209 */
[C---:B------:R-:W-:Y:S01]  /*25f0*/  LOP3.LUT R9, R0.reuse, 0x4, RZ, 0xc0, !PT ;  /* 0x0000000400097812 */ /* 0x040fe200078ec0ff */
[----:B------:R-:W-:Y:S01]  /*2600*/  IMAD.IADD R126, R111, 0x1, R5 ;  /* 0x000000016f7e7824 */ /* 0x000fe200078e0205 */
[----:B------:R-:W-:Y:S01]  /*2610*/  LOP3.LUT R8, R0, 0x8, RZ, 0xc0, !PT ;  /* 0x0000000800087812 */ /* 0x000fe200078ec0ff */
[----:B------:R-:W-:-:S02]  /*2620*/  IMAD.IADD R25, R101, 0x1, R21 ;  /* 0x0000000165197824 */ /* 0x000fc400078e0215 */
[----:B------:R-:W-:Y:S02]  /*2630*/  IMAD.IADD R20, R107, 0x1, R15 ;  /* 0x000000016b147824 */ /* 0x000fe400078e020f */
[----:B------:R-:W-:Y:S02]  /*2640*/  IMAD.IADD R127, R105, 0x1, R127 ;  /* 0x00000001697f7824 */ /* 0x000fe400078e027f */
[----:B------:R-:W-:Y:S02]  /*2650*/  IMAD.IADD R21, R21, 0x1, R103 ;  /* 0x0000000115157824 */ /* 0x000fe400078e0267 */
[----:B------:R-:W-:Y:S02]  /*2660*/  IMAD.IADD R15, R15, 0x1, R109 ;  /* 0x000000010f0f7824 */ /* 0x000fe400078e026d */
[----:B------:R-:W-:-:S07]  /*2670*/  IMAD.IADD R5, R97, 0x1, R37 ;  /* 0x0000000161057824 */ /* 0x000fce00078e0225 */
.L_x_567:
[----:B--2-4-:R-:W2:Y:S01]  /*2680*/  LDL.LU R39, [R1+0x18] ;  /* 0x0000180001277983 */ /* 0x014ea20000300800 */
[----:B------:R-:W-:Y:S01]  /*2690*/  VIADD R41, R24, 0xffffffff ;  /* 0xffffffff18297836 */ /* 0x000fe20000000000 */
[----:B0-----:R-:W0:Y:S01]  /*26a0*/  LDC.64 R116, c[0x0][0x2d8] ;  /* 0x0000b600ff747b82 */ /* 0x001e220000000a00 */
[----:B------:R-:W-:Y:S05]  /*26b0*/  YIELD ;  /* 0x0000000000007946 */ /* 0x000fea0003800000 */
[----:B------:R-:W-:Y:S01]  /*26c0*/  SHF.R.S32.HI R38, RZ, 0x1f, R41 ;  /* 0x0000001fff267819 */ /* 0x000fe20000011429 */
[-C--:B------:R-:W-:Y:S01]  /*26d0*/  IMAD R3, R121, R41.reuse, RZ ;  /* 0x0000002979037224 */ /* 0x080fe200078e02ff */
[----:B------:R-:W1:Y:S01]  /*26e0*/  LDC R115, c[0x0][0x3d4] ;  /* 0x0000f500ff737b82 */ /* 0x000e620000000800 */
[----:B------:R-:W-:Y:S01]  /*26f0*/  IMAD.WIDE.U32 R124, R98, R41, RZ ;  /* 0x00000029627c7225 */ /* 0x000fe200078e00ff */
[----:B------:R-:W-:Y:S03]  /*2700*/  BSSY B0, `(.L_x_460) ;  /* 0x00007f5000007945 */ /* 0x000fe60003800000 */
[----:B------:R-:W-:Y:S01]  /*2710*/  IMAD R3, R38, R98, R3 ;  /* 0x0000006226037224 */ /* 0x000fe200078e0203 */
[----:B------:R-:W-:-:S02]  /*2720*/  IADD3 R0, P3, P4, R92, R124, R131 ;  /* 0x0000007c5c007210 */ /* 0x000fc40007c7e083 */
[CC--:B------:R-:W-:Y:S01]  /*2730*/  IADD3 R36, P2, R92.reuse, R124.reuse, RZ ;  /* 0x0000007c5c247210 */ /* 0x0c0fe20007f5e0ff */
[----:B------:R-:W-:Y:S01]  /*2740*/  IMAD.IADD R88, R125, 0x1, R3 ;  /* 0x000000017d587824 */ /* 0x000fe200078e0203 */
[----:B------:R-:W-:-:S03]  /*2750*/  IADD3 R4, P5, P6, R92, R124, R129 ;  /* 0x0000007c5c047210 */ /* 0x000fc60007ebe081 */
[----:B------:R-:W-:Y:S01]  /*2760*/  IMAD.X R37, R88, 0x1, R35, P2 ;  /* 0x0000000158257824 */ /* 0x000fe200010e0623 */
[----:B------:R-:W-:Y:S02]  /*2770*/  IADD3.X R3, R35, R88, R130, P3, P4 ;  /* 0x0000005823037210 */ /* 0x000fe40001fe8482 */
[----:B------:R-:W-:Y:S02]  /*2780*/  ISETP.GT.AND P3, PT, R41, R120, PT ;  /* 0x000000782900720c */ /* 0x000fe40003f64270 */
[C---:B0-----:R-:W-:Y:S02]  /*2790*/  LEA R48, P2, R0.reuse, R116, 0x1 ;  /* 0x0000007400307211 */ /* 0x041fe400078408ff */
[----:B------:R-:W-:Y:S02]  /*27a0*/  IADD3.X R24, R35, R88, R128, P5, P6 ;  /* 0x0000005823187210 */ /* 0x000fe40002fec480 */
[----:B------:R-:W-:Y:S01]  /*27b0*/  LEA.HI.X R49, R0, R117, R3, 0x1, P2 ;  /* 0x0000007500317211 */ /* 0x000fe200010f0c03 */
[----:B------:R-:W-:Y:S01]  /*27c0*/  IMAD R3, R17, 0x5000, R235 ;  /* 0x0000500011037824 */ /* 0x000fe200078e02eb */
[----:B-1----:R-:W-:-:S02]  /*27d0*/  ISETP.GE.AND P2, PT, R115, 0x1, PT ;  /* 0x000000017300780c */ /* 0x002fc40003f46270 */
[-C--:B------:R-:W-:Y:S02]  /*27e0*/  LEA R50, P5, R4, R116.reuse, 0x1 ;  /* 0x0000007404327211 */ /* 0x080fe400078a08ff */
[----:B------:R-:W-:Y:S02]  /*27f0*/  LEA R56, P6, R36, R116, 0x1 ;  /* 0x0000007424387211 */ /* 0x000fe400078c08ff */
[-C--:B------:R-:W-:Y:S01]  /*2800*/  LEA.HI.X R51, R4, R117.reuse, R24, 0x1, P5 ;  /* 0x0000007504337211 */ /* 0x080fe200028f0c18 */
[----:B------:R-:W-:Y:S01]  /*2810*/  IMAD R4, R3, 0x2, R16 ;  /* 0x0000000203047824 */ /* 0x000fe200078e0210 */
[----:B------:R-:W-:Y:S01]  /*2820*/  LEA.HI.X R57, R36, R117, R37, 0x1, P6 ;  /* 0x0000007524397211 */ /* 0x000fe200030f0c25 */
[----:B------:R-:W-:Y:S01]  /*2830*/  IMAD.MOV.U32 R24, RZ, RZ, R41 ;  /* 0x000000ffff187224 */ /* 0x000fe200078e0029 */
[----:B--2---:R-:W-:-:S04]  /*2840*/  LOP3.LUT R39, R39, 0xfffffffd, RZ, 0xc0, !PT ;  /* 0xfffffffd27277812 */ /* 0x004fc800078ec0ff */
[----:B------:R-:W-:-:S05]  /*2850*/  @P3 LOP3.LUT R39, R39, 0x2, RZ, 0xfc, !PT ;  /* 0x0000000227273812 */ /* 0x000fca00078efcff */
[----:B------:R0:W-:Y:S01]  /*2860*/  STL [R1+0x18], R39 ;  /* 0x0000182701007387 */ /* 0x0001e20000100800 */
[----:B------:R-:W-:Y:S05]  /*2870*/  @!P2 BRA `(.L_x_461) ;  /* 0x00000078007ca947 */ /* 0x000fea0003800000 */
[----:B------:R-:W-:Y:S01]  /*2880*/  ULDC.U8 UR4, c[0x0][0x3f0] ;  /* 0x0000fc0000047ab9 */ /* 0x000fe20000000000 */
[-C--:B------:R-:W-:Y:S01]  /*2890*/  IMAD R3, R126, R41.reuse, RZ ;  /* 0x000000297e037224 */ /* 0x080fe200078e02ff */
[----:B------:R-:W-:Y:S01]  /*28a0*/  ISETP.NE.AND P2, PT, RZ, UR4, PT ;  /* 0x00000004ff007c0c */ /* 0x000fe2000bf45270 */
[-C--:B0-----:R-:W-:Y:S02]  /*28b0*/  IMAD R39, R127, R41.reuse, RZ ;  /* 0x000000297f277224 */ /* 0x081fe400078e02ff */
[C---:B------:R-:W-:Y:S02]  /*28c0*/  IMAD R37, R38.reuse, R110, R3 ;  /* 0x0000006e26257224 */ /* 0x040fe400078e0203 */
[----:B------:R-:W-:Y:S02]  /*28d0*/  IMAD R39, R38, R104, R39 ;  /* 0x0000006826277224 */ /* 0x000fe400078e0227 */
[----:B------:R-:W-:Y:S02]  /*28e0*/  IMAD R3, R24, -0x50, R2 ;  /* 0xffffffb018037824 */ /* 0x000fe400078e0202 */
[----:B------:R-:W-:-:S03]  /*28f0*/  IMAD.WIDE.U32 R84, R104, R41, RZ ;  /* 0x0000002968547225 */ /* 0x000fc600078e00ff */
[----:B------:R-:W-:Y:S01]  /*2900*/  VIMNMX R3, R3, 0x50, PT ;  /* 0x0000005003037848 */ /* 0x000fe20003fe0100 */
[----:B------:R-:W-:Y:S01]  /*2910*/  IMAD.WIDE.U32 R86, R110, R41, RZ ;  /* 0x000000296e567225 */ /* 0x000fe200078e00ff */
[----:B------:R-:W-:-:S03]  /*2920*/  IADD3 R114, R85, R39, RZ ;  /* 0x0000002755727210 */ /* 0x000fc60007ffe0ff */
[----:B------:R-:W-:Y:S01]  /*2930*/  IMAD.IADD R0, R87, 0x1, R37 ;  /* 0x0000000157007824 */ /* 0x000fe200078e0225 */
[----:B------:R-:W-:Y:S06]  /*2940*/  @!P2 BRA `(.L_x_462) ;  /* 0x000000380050a947 */ /* 0x000fec0003800000 */
[----:B------:R-:W-:Y:S01]  /*2950*/  ISETP.GE.AND P3, PT, R18, R3, PT ;  /* 0x000000031200720c */ /* 0x000fe20003f66270 */
[----:B------:R-:W-:Y:S01]  /*2960*/  BSSY B1, `(.L_x_463) ;  /* 0x000002a000017945 */ /* 0x000fe20003800000 */
        /* <DEDUP_REMOVED lines=8> */
[----:B------:R-:W-:Y:S01]  /*29f0*/  CS2R R124, SRZ ;  /* 0x00000000007c7805 */ /* 0x000fe2000001ff00 */
[----:B------:R-:W-:Y:S06]  /*2a00*/  @P3 BRA `(.L_x_464) ;  /* 0x00000000007c3947 */ /* 0x000fec0003800000 */
[----:B------:R-:W-:Y:S01]  /*2a10*/  IADD3 R37, P2, R106, R86, RZ ;  /* 0x000000566a257210 */ /* 0x000fe20007f5e0ff */
[----:B------:R-:W-:Y:S01]  /*2a20*/  ULDC.64 UR4, c[0x0][0x3c8] ;  /* 0x0000f20000047ab9 */ /* 0x000fe20000000a00 */
[----:B------:R-:W-:Y:S02]  /*2a30*/  IADD3 R39, P4, R100, R84, RZ ;  /* 0x0000005464277210 */ /* 0x000fe40007f9e0ff */
[----:B------:R-:W-:Y:S02]  /*2a40*/  CS2R R122, SRZ ;  /* 0x00000000007a7805 */ /* 0x000fe4000001ff00 */
[-C--:B------:R-:W-:Y:S01]  /*2a50*/  ISETP.GE.AND P5, PT, R22, R115.reuse, PT ;  /* 0x000000731600720c */ /* 0x080fe20003fa6270 */
[----:B------:R-:W-:Y:S01]  /*2a60*/  IMAD.X R38, R0, 0x1, R20, P2 ;  /* 0x0000000100267824 */ /* 0x000fe200010e0614 */
[C---:B------:R-:W-:Y:S01]  /*2a70*/  LEA R36, P2, R37.reuse, UR4, 0x1 ;  /* 0x0000000425247c11 */ /* 0x040fe2000f8408ff */
[----:B------:R-:W-:Y:S01]  /*2a80*/  IMAD.X R40, R114, 0x1, R25, P4 ;  /* 0x0000000172287824 */ /* 0x000fe200020e0619 */
[----:B------:R-:W-:Y:S01]  /*2a90*/  CS2R R124, SRZ ;  /* 0x00000000007c7805 */ /* 0x000fe2000001ff00 */
[----:B------:R-:W-:Y:S01]  /*2aa0*/  ULDC.64 UR6, c[0x0][0x208] ;  /* 0x0000820000067ab9 */ /* 0x000fe20000000a00 */
[----:B------:R-:W-:Y:S01]  /*2ab0*/  LEA.HI.X R37, R37, UR5, R38, 0x1, P2 ;  /* 0x0000000525257c11 */ /* 0x000fe200090f0c26 */
[----:B------:R-:W-:Y:S01]  /*2ac0*/  ULDC.64 UR4, c[0x0][0x3e0] ;  /* 0x0000f80000047ab9 */ /* 0x000fe20000000a00 */
[----:B------:R-:W-:-:S02]  /*2ad0*/  ISETP.GE.AND P4, PT, R215, R115, PT ;  /* 0x00000073d700720c */ /* 0x000fc40003f86270 */
[----:B------:R-:W-:-:S03]  /*2ae0*/  LEA R38, P2, R39, UR4, 0x1 ;  /* 0x0000000427267c11 */ /* 0x000fc6000f8408ff */
[----:B------:R0:W5:Y:S01]  /*2af0*/  @!P5 LDG.E.64 R122, desc[UR6][R36.64] ;  /* 0x00000006247ad981 */ /* 0x000162000c1e1b00 */
[----:B------:R-:W-:Y:S02]  /*2b00*/  LEA.HI.X R39, R39, UR5, R40, 0x1, P2 ;  /* 0x0000000527277c11 */ /* 0x000fe400090f0c28 */
[----:B------:R-:W-:-:S03]  /*2b10*/  ISETP.GE.AND P2, PT, R214, R115, PT ;  /* 0x00000073d600720c */ /* 0x000fc60003f46270 */
[----:B------:R0:W5:Y:S01]  /*2b20*/  @!P5 LDG.E.64 R124, desc[UR6][R38.64] ;  /* 0x00000006267cd981 */ /* 0x000162000c1e1b00 */
[----:B------:R-:W-:Y:S02]  /*2b30*/  ISETP.GE.AND P5, PT, R216, R115, PT ;  /* 0x00000073d800720c */ /* 0x000fe40003fa6270 */
[----:B------:R-:W-:Y:S02]  /*2b40*/  CS2R R90, SRZ ;  /* 0x00000000005a7805 */ /* 0x000fe4000001ff00 */
[----:B------:R-:W-:Y:S02]  /*2b50*/  CS2R R82, SRZ ;  /* 0x0000000000527805 */ /* 0x000fe4000001ff00 */
[----:B------:R-:W-:Y:S02]  /*2b60*/  CS2R R78, SRZ ;  /* 0x00000000004e7805 */ /* 0x000fe4000001ff00 */
[----:B------:R-:W-:Y:S02]  /*2b70*/  CS2R R116, SRZ ;  /* 0x0000000000747805 */ /* 0x000fe4000001ff00 */
[----:B------:R-:W-:-:S02]  /*2b80*/  CS2R R88, SRZ ;  /* 0x0000000000587805 */ /* 0x000fc4000001ff00 */
[----:B------:R-:W-:Y:S01]  /*2b90*/  CS2R R80, SRZ ;  /* 0x0000000000507805 */ /* 0x000fe2000001ff00 */
[----:B------:R0:W5:Y:S04]  /*2ba0*/  @!P4 LDG.E.64 R90, desc[UR6][R36.64+0x40] ;  /* 0x00004006245ac981 */ /* 0x000168000c1e1b00 */
[----:B------:R0:W5:Y:S04]  /*2bb0*/  @!P2 LDG.E.64 R82, desc[UR6][R36.64+0x80] ;  /* 0x000080062452a981 */ /* 0x000168000c1e1b00 */
[----:B------:R0:W5:Y:S04]  /*2bc0*/  @!P5 LDG.E.64 R78, desc[UR6][R36.64+0xc0] ;  /* 0x0000c006244ed981 */ /* 0x000168000c1e1b00 */
[----:B------:R0:W5:Y:S04]  /*2bd0*/  @!P4 LDG.E.64 R116, desc[UR6][R38.64+0x40] ;  /* 0x000040062674c981 */ /* 0x000168000c1e1b00 */
[----:B------:R0:W5:Y:S04]  /*2be0*/  @!P2 LDG.E.64 R88, desc[UR6][R38.64+0x80] ;  /* 0x000080062658a981 */ /* 0x000168000c1e1b00 */
[----:B------:R0:W5:Y:S02]  /*2bf0*/  @!P5 LDG.E.64 R80, desc[UR6][R38.64+0xc0] ;  /* 0x0000c0062650d981 */ /* 0x000164000c1e1b00 */
.L_x_464:
[----:B------:R-:W-:Y:S05]  /*2c00*/  BSYNC B1 ;  /* 0x0000000000017941 */ /* 0x000fea0003800000 */
.L_x_463:
[----:B0----5:R-:W-:Y:S01]  /*2c10*/  IMAD.MOV.U32 R36, RZ, RZ, R78 ;  /* 0x000000ffff247224 */ /* 0x021fe200078e004e */
[----:B------:R-:W-:Y:S01]  /*2c20*/  ISETP.GE.AND P4, PT, R217, R3, PT ;  /* 0x00000003d900720c */ /* 0x000fe20003f86270 */
[----:B------:R-:W-:Y:S01]  /*2c30*/  IMAD.MOV.U32 R37, RZ, RZ, R79 ;  /* 0x000000ffff257224 */ /* 0x000fe200078e004f */
[----:B------:R-:W-:Y:S01]  /*2c40*/  BSSY B1, `(.L_x_465) ;  /* 0x0000046000017945 */ /* 0x000fe20003800000 */
[----:B------:R-:W-:Y:S01]  /*2c50*/  IMAD.MOV.U32 R38, RZ, RZ, R82 ;  /* 0x000000ffff267224 */ /* 0x000fe200078e0052 */
[----:B------:R-:W-:Y:S01]  /*2c60*/  PRMT R179, R36, 0x7610, R179 ;  /* 0x0000761024b37816 */ /* 0x000fe200000000b3 */
        /* <DEDUP_REMOVED lines=19> */
[----:B------:R-:W-:-:S02]  /*2da0*/  PRMT R187, R37, 0x7610, R187 ;  /* 0x0000761025bb7816 */ /* 0x000fc400000000bb */
[----:B------:R-:W-:Y:S02]  /*2db0*/  CS2R R66, SRZ ;  /* 0x0000000000427805 */ /* 0x000fe4000001ff00 */
[----:B------:R-:W-:Y:S02]  /*2dc0*/  MOV R37, R116 ;  /* 0x0000007400257202 */ /* 0x000fe40000000f00 */
[----:B------:R-:W-:Y:S02]  /*2dd0*/  CS2R R70, SRZ ;  /* 0x0000000000467805 */ /* 0x000fe4000001ff00 */
[----:B------:R-:W-:Y:S01]  /*2de0*/  PRMT R188, R36, 0x7610, R188 ;  /* 0x0000761024bc7816 */ /* 0x000fe200000000bc */
[----:B------:R-:W-:Y:S01]  /*2df0*/  IMAD.MOV.U32 R36, RZ, RZ, R117 ;  /* 0x000000ffff247224 */ /* 0x000fe200078e0075 */
[----:B------:R-:W-:Y:S01]  /*2e00*/  PRMT R136, R136, 0x5410, R37 ;  /* 0x0000541088887816 */ /* 0x000fe20000000025 */
[----:B------:R-:W-:Y:S01]  /*2e10*/  IMAD.MOV.U32 R37, RZ, RZ, R125 ;  /* 0x000000ffff257224 */ /* 0x000fe200078e007d */
[----:B------:R-:W-:-:S02]  /*2e20*/  PRMT R137, R137, 0x5410, R38 ;  /* 0x0000541089897816 */ /* 0x000fc40000000026 */
[----:B------:R-:W-:Y:S02]  /*2e30*/  CS2R R74, SRZ ;  /* 0x00000000004a7805 */ /* 0x000fe4000001ff00 */
[----:B------:R-:W-:Y:S02]  /*2e40*/  PRMT R189, R36, 0x7610, R189 ;  /* 0x0000761024bd7816 */ /* 0x000fe400000000bd */
[----:B------:R-:W-:Y:S02]  /*2e50*/  CS2R R64, SRZ ;  /* 0x0000000000407805 */ /* 0x000fe4000001ff00 */
[----:B------:R-:W-:Y:S02]  /*2e60*/  PRMT R138, R138, 0x5410, R37 ;  /* 0x000054108a8a7816 */ /* 0x000fe40000000025 */
[----:B------:R-:W-:Y:S02]  /*2e70*/  CS2R R68, SRZ ;  /* 0x0000000000447805 */ /* 0x000fe4000001ff00 */
[----:B------:R-:W-:-:S02]  /*2e80*/  CS2R R72, SRZ ;  /* 0x0000000000487805 */ /* 0x000fc4000001ff00 */
[----:B------:R-:W-:Y:S01]  /*2e90*/  CS2R R76, SRZ ;  /* 0x00000000004c7805 */ /* 0x000fe2000001ff00 */
[----:B------:R-:W-:Y:S06]  /*2ea0*/  @P4 BRA `(.L_x_466) ;  /* 0x00000000007c4947 */ /* 0x000fec0003800000 */
[----:B------:R-:W-:Y:S01]  /*2eb0*/  IADD3 R37, P2, P5, R106, R86, R28 ;  /* 0x000000566a257210 */ /* 0x000fe20007d5e01c */
[----:B------:R-:W-:Y:S01]  /*2ec0*/  ULDC.64 UR4, c[0x0][0x3c8] ;  /* 0x0000f20000047ab9 */ /* 0x000fe20000000a00 */
[----:B------:R-:W-:Y:S01]  /*2ed0*/  ULDC.64 UR6, c[0x0][0x3e0] ;  /* 0x0000f80000067ab9 */ /* 0x000fe20000000a00 */
[----:B------:R-:W-:Y:S02]  /*2ee0*/  CS2R R74, SRZ ;  /* 0x00000000004a7805 */ /* 0x000fe4000001ff00 */
[----:B------:R-:W-:Y:S02]  /*2ef0*/  IADD3.X R42, R20, R0, R30, P2, P5 ;  /* 0x00000000142a7210 */ /* 0x000fe400017ea41e */
[----:B------:R-:W-:Y:S02]  /*2f00*/  CS2R R70, SRZ ;  /* 0x0000000000467805 */ /* 0x000fe4000001ff00 */
[----:B------:R-:W-:Y:S02]  /*2f10*/  IADD3 R39, P2, P5, R100, R84, R32 ;  /* 0x0000005464277210 */ /* 0x000fe40007d5e020 */
[----:B------:R-:W-:-:S02]  /*2f20*/  CS2R R76, SRZ ;  /* 0x00000000004c7805 */ /* 0x000fc4000001ff00 */
[----:B------:R-:W-:Y:S01]  /*2f30*/  CS2R R72, SRZ ;  /* 0x0000000000487805 */ /* 0x000fe2000001ff00 */
[----:B------:R-:W-:Y:S01]  /*2f40*/  ULDC.64 UR8, c[0x0][0x208] ;  /* 0x0000820000087ab9 */ /* 0x000fe20000000a00 */
[----:B------:R-:W-:Y:S02]  /*2f50*/  IADD3.X R40, R25, R114, R34, P2, P5 ;  /* 0x0000007219287210 */ /* 0x000fe400017ea422 */
[----:B------:R-:W-:Y:S02]  /*2f60*/  LEA R36, P2, R37, UR4, 0x1 ;  /* 0x0000000425247c11 */ /* 0x000fe4000f8408ff */
[----:B------:R-:W-:Y:S02]  /*2f70*/  LEA R38, P5, R39, UR6, 0x1 ;  /* 0x0000000627267c11 */ /* 0x000fe4000f8a08ff */
[----:B------:R-:W-:Y:S02]  /*2f80*/  LEA.HI.X R37, R37, UR5, R42, 0x1, P2 ;  /* 0x0000000525257c11 */ /* 0x000fe400090f0c2a */
[----:B------:R-:W-:-:S02]  /*2f90*/  LEA.HI.X R39, R39, UR7, R40, 0x1, P5 ;  /* 0x0000000727277c11 */ /* 0x000fc4000a8f0c28 */
[-C--:B------:R-:W-:Y:S02]  /*2fa0*/  ISETP.GE.AND P2, PT, R22, R115.reuse, PT ;  /* 0x000000731600720c */ /* 0x080fe40003f46270 */
[----:B------:R-:W-:Y:S02]  /*2fb0*/  ISETP.GE.AND P5, PT, R215, R115, PT ;  /* 0x00000073d700720c */ /* 0x000fe40003fa6270 */
[----:B------:R-:W-:Y:S02]  /*2fc0*/  CS2R R66, SRZ ;  /* 0x0000000000427805 */ /* 0x000fe4000001ff00 */
[----:B------:R-:W-:Y:S02]  /*2fd0*/  CS2R R62, SRZ ;  /* 0x00000000003e7805 */ /* 0x000fe4000001ff00 */
[----:B------:R-:W-:-:S05]  /*2fe0*/  CS2R R68, SRZ ;  /* 0x0000000000447805 */ /* 0x000fca000001ff00 */
[----:B------:R0:W5:Y:S04]  /*2ff0*/  @!P2 LDG.E.64 R74, desc[UR8][R36.64] ;  /* 0x00000008244aa981 */ /* 0x000168000c1e1b00 */
[----:B------:R0:W5:Y:S01]  /*3000*/  @!P2 LDG.E.64 R76, desc[UR8][R38.64] ;  /* 0x00000008264ca981 */ /* 0x000162000c1e1b00 */
[----:B------:R-:W-:-:S03]  /*3010*/  ISETP.GE.AND P2, PT, R214, R115, PT ;  /* 0x00000073d600720c */ /* 0x000fc60003f46270 */
[----:B------:R0:W5:Y:S04]  /*3020*/  @!P5 LDG.E.64 R70, desc[UR8][R36.64+0x40] ;  /* 0x000040082446d981 */ /* 0x000168000c1e1b00 */
[----:B------:R0:W5:Y:S01]  /*3030*/  @!P5 LDG.E.64 R72, desc[UR8][R38.64+0x40] ;  /* 0x000040082648d981 */ /* 0x000162000c1e1b00 */
[----:B------:R-:W-:Y:S02]  /*3040*/  ISETP.GE.AND P5, PT, R216, R115, PT ;  /* 0x00000073d800720c */ /* 0x000fe40003fa6270 */
[----:B------:R-:W-:-:S03]  /*3050*/  CS2R R64, SRZ ;  /* 0x0000000000407805 */ /* 0x000fc6000001ff00 */
[----:B------:R0:W5:Y:S04]  /*3060*/  @!P2 LDG.E.64 R66, desc[UR8][R36.64+0x80] ;  /* 0x000080082442a981 */ /* 0x000168000c1e1b00 */
[----:B------:R0:W5:Y:S04]  /*3070*/  @!P2 LDG.E.64 R68, desc[UR8][R38.64+0x80] ;  /* 0x000080082644a981 */ /* 0x000168000c1e1b00 */
[----:B------:R0:W5:Y:S04]  /*3080*/  @!P5 LDG.E.64 R62, desc[UR8][R36.64+0xc0] ;  /* 0x0000c008243ed981 */ /* 0x000168000c1e1b00 */
[----:B------:R0:W5:Y:S02]  /*3090*/  @!P5 LDG.E.64 R64, desc[UR8][R38.64+0xc0] ;  /* 0x0000c0082640d981 */ /* 0x000164000c1e1b00 */
.L_x_466:
[----:B------:R-:W-:Y:S05]  /*30a0*/  BSYNC B1 ;  /* 0x0000000000017941 */ /* 0x000fea0003800000 */
.L_x_465:
        /* <DEDUP_REMOVED lines=8> */
[----:B------:R-:W-:Y:S01]  /*3130*/  CS2R R54, SRZ ;  /* 0x0000000000367805 */ /* 0x000fe2000001ff00 */
[----:B-----5:R-:W-:Y:S01]  /*3140*/  IMAD.MOV.U32 R139, RZ, RZ, R62 ;  /* 0x000000ffff8b7224 */ /* 0x020fe200078e003e */
[----:B------:R-:W-:Y:S01]  /*3150*/  CS2R R60, SRZ ;  /* 0x00000000003c7805 */ /* 0x000fe2000001ff00 */
[----:B------:R-:W-:Y:S06]  /*3160*/  @P5 BRA `(.L_x_468) ;  /* 0x00000000007c5947 */ /* 0x000fec0003800000 */
[----:B------:R-:W-:Y:S01]  /*3170*/  IADD3 R86, P2, P6, R106, R27, R86 ;  /* 0x0000001b6a567210 */ /* 0x000fe20007e5e056 */
[----:B------:R-:W-:Y:S01]  /*3180*/  ULDC.64 UR4, c[0x0][0x3c8] ;  /* 0x0000f20000047ab9 */ /* 0x000fe20000000a00 */
[----:B------:R-:W-:Y:S01]  /*3190*/  ULDC.64 UR6, c[0x0][0x3e0] ;  /* 0x0000f80000067ab9 */ /* 0x000fe20000000a00 */
[----:B------:R-:W-:Y:S02]  /*31a0*/  CS2R R58, SRZ ;  /* 0x00000000003a7805 */ /* 0x000fe4000001ff00 */
[----:B0-----:R-:W-:Y:S02]  /*31b0*/  IADD3.X R37, R20, R29, R0, P2, P6 ;  /* 0x0000001d14257210 */ /* 0x001fe400017ec400 */
[----:B------:R-:W-:Y:S02]  /*31c0*/  CS2R R60, SRZ ;  /* 0x00000000003c7805 */ /* 0x000fe4000001ff00 */
[----:B------:R-:W-:Y:S01]  /*31d0*/  IADD3 R84, P2, P6, R100, R31, R84 ;  /* 0x0000001f64547210 */ /* 0x000fe20007e5e054 */
[----:B------:R-:W-:-:S03]  /*31e0*/  ULDC.64 UR8, c[0x0][0x208] ;  /* 0x0000820000087ab9 */ /* 0x000fc60000000a00 */
[----:B------:R-:W-:Y:S02]  /*31f0*/  IADD3.X R39, R25, R33, R114, P2, P6 ;  /* 0x0000002119277210 */ /* 0x000fe400017ec472 */
[----:B------:R-:W-:-:S04]  /*3200*/  LEA R36, P2, R86, UR4, 0x1 ;  /* 0x0000000456247c11 */ /* 0x000fc8000f8408ff */
[----:B------:R-:W-:Y:S02]  /*3210*/  LEA.HI.X R37, R86, UR5, R37, 0x1, P2 ;  /* 0x0000000556257c11 */ /* 0x000fe400090f0c25 */
[----:B------:R-:W-:-:S04]  /*3220*/  LEA R38, P2, R84, UR6, 0x1 ;  /* 0x0000000654267c11 */ /* 0x000fc8000f8408ff */
[----:B------:R-:W-:Y:S02]  /*3230*/  LEA.HI.X R39, R84, UR7, R39, 0x1, P2 ;  /* 0x0000000754277c11 */ /* 0x000fe400090f0c27 */
[----:B------:R-:W-:Y:S02]  /*3240*/  ISETP.GE.AND P2, PT, R22, R115, PT ;  /* 0x000000731600720c */ /* 0x000fe40003f46270 */
[----:B------:R-:W-:Y:S02]  /*3250*/  CS2R R52, SRZ ;  /* 0x0000000000347805 */ /* 0x000fe4000001ff00 */
[----:B------:R-:W-:-:S09]  /*3260*/  CS2R R54, SRZ ;  /* 0x0000000000367805 */ /* 0x000fd2000001ff00 */
[----:B------:R1:W5:Y:S04]  /*3270*/  @!P2 LDG.E.64 R58, desc[UR8][R36.64] ;  /* 0x00000008243aa981 */ /* 0x000368000c1e1b00 */
[----:B------:R1:W5:Y:S01]  /*3280*/  @!P2 LDG.E.64 R60, desc[UR8][R38.64] ;  /* 0x00000008263ca981 */ /* 0x000362000c1e1b00 */
        /* <DEDUP_REMOVED lines=10> */
[----:B------:R-:W-:-:S13]  /*3330*/  ISETP.GE.AND P2, PT, R216, R115, PT ;  /* 0x00000073d800720c */ /* 0x000fda0003f46270 */
[----:B------:R1:W5:Y:S04]  /*3340*/  @!P2 LDG.E.64 R40, desc[UR8][R36.64+0xc0] ;  /* 0x0000c0082428a981 */ /* 0x000368000c1e1b00 */
[----:B------:R1:W5:Y:S02]  /*3350*/  @!P2 LDG.E.64 R42, desc[UR8][R38.64+0xc0] ;  /* 0x0000c008262aa981 */ /* 0x000364000c1e1b00 */
.L_x_468:
[----:B------:R-:W-:Y:S05]  /*3360*/  BSYNC B1 ;  /* 0x0000000000017941 */ /* 0x000fea0003800000 */
.L_x_467:
[----:B------:R-:W-:Y:S01]  /*3370*/  IMAD.MOV.U32 R0, RZ, RZ, R63 ;  /* 0x000000ffff007224 */ /* 0x000fe200078e003f */
[----:B------:R-:W-:Y:S01]  /*3380*/  ULOP3.LUT UR4, UR60, 0x1, URZ, 0xfc, !UPT ;  /* 0x000000013c047892 */ /* 0x000fe2000f8efc3f */
[----:B01----:R-:W-:Y:S01]  /*3390*/  IMAD.MOV.U32 R36, RZ, RZ, R66 ;  /* 0x000000ffff247224 */ /* 0x003fe200078e0042 */
        /* <DEDUP_REMOVED lines=16> */
[----:B------:R-:W-:Y:S01]  /*34a0*/  MOV R37, R69 ;  /* 0x0000004500257202 */ /* 0x000fe20000000f00 */
[----:B------:R-:W-:Y:S01]  /*34b0*/  UISETP.NE.AND UP0, UPT, UR4, 0x3, UPT ;  /* 0x000000030400788c */ /* 0x000fe2000bf05270 */
        /* <DEDUP_REMOVED lines=9> */
[----:B-----5:R-:W-:Y:S01]  /*3550*/  IMAD.MOV.U32 R38, RZ, RZ, R40 ;  /* 0x000000ffff267224 */ /* 0x020fe200078e0028 */
        /* <DEDUP_REMOVED lines=14> */
[----:B------:R-:W-:-:S02]  /*3640*/  PLOP3.LUT P2, PT, PT, PT, UP0, 0x80, 0x0 ;  /* 0x000000000000781c */ /* 0x000fc40003f4f008 */
[----:B------:R-:W-:Y:S01]  /*3650*/  PRMT R84, R38, 0x7610, R84 ;  /* 0x0000761026547816 */ /* 0x000fe20000000054 */
[----:B------:R-:W-:Y:S01]  /*3660*/  IMAD.MOV.U32 R38, RZ, RZ, R53 ;  /* 0x000000ffff267224 */ /* 0x000fe200078e0035 */
[----:B------:R-:W-:Y:S01]  /*3670*/  PRMT R156, R37, 0x7610, R156 ;  /* 0x00007610259c7816 */ /* 0x000fe2000000009c */
[----:B------:R-:W-:Y:S01]  /*3680*/  IMAD.MOV.U32 R37, RZ, RZ, R43 ;  /* 0x000000ffff257224 */ /* 0x000fe200078e002b */
[----:B------:R-:W-:Y:S01]  /*3690*/  PRMT R86, R0, 0x7610, R86 ;  /* 0x0000761000567816 */ /* 0x000fe20000000056 */
[----:B------:R-:W-:Y:S01]  /*36a0*/  IMAD.MOV.U32 R0, RZ, RZ, R45 ;  /* 0x000000ffff007224 */ /* 0x000fe200078e002d */
[----:B------:R-:W-:Y:S02]  /*36b0*/  PRMT R158, R36, 0x7610, R158 ;  /* 0x00007610249e7816 */ /* 0x000fe4000000009e */
[----:B------:R-:W-:Y:S02]  /*36c0*/  MOV R36, R44 ;  /* 0x0000002c00247202 */ /* 0x000fe40000000f00 */
        /* <DEDUP_REMOVED lines=9> */
[----:B------:R-:W-:Y:S02]  /*3760*/  PRMT R145, R37, 0x7610, R145 ;  /* 0x0000761025917816 */ /* 0x000fe40000000091 */
[----:B------:R-:W-:Y:S02]  /*3770*/  PRMT R175, R36, 0x7610, R175 ;  /* 0x0000761024af7816 */ /* 0x000fe400000000af */
[----:B------:R-:W-:Y:S01]  /*3780*/  PRMT R176, R0, 0x7610, R176 ;  /* 0x0000761000b07816 */ /* 0x000fe200000000b0 */
[----:B------:R-:W-:Y:S06]  /*3790*/  @!P2 BRA `(.L_x_469) ;  /* 0x000000000004a947 */ /* 0x000fec0003800000 */
[----:B------:R-:W-:Y:S01]  /*37a0*/  BPT.TRAP 0x1 ;  /* 0x000000040000795c */ /* 0x000fe20000300000 */
.L_x_469:
[----:B------:R-:W-:Y:S01]  /*37b0*/  IMAD R0, R17, 0x8, R16 ;  /* 0x0000000811007824 */ /* 0x000fe200078e0210 */
[----:B------:R-:W-:Y:S01]  /*37c0*/  SHF.L.U32 R114, R219, 0x1f, RZ ;  /* 0x0000001fdb727819 */ /* 0x000fe200000006ff */
[----:B------:R-:W-:Y:S03]  /*37d0*/  BSSY B1, `(.L_x_470) ;  /* 0x0000003000017945 */ /* 0x000fe60003800000 */
[----:B------:R-:W0:Y:S02]  /*37e0*/  SYNCS.PHASECHK.TRANS64.TRYWAIT P6, [R0+URZ+0x38890], R114 ;  /* 0x03889072000075a7 */ /* 0x000e2400080c017f */
[----:B0-----:R-:W-:Y:S05]  /*37f0*/  @!P6 BRA `(.L_x_471) ;  /* 0x0000022c0064e947 */ /* 0x001fea0003800000 */
.L_x_790:
[----:B------:R-:W-:Y:S05]  /*3800*/  BSYNC B1 ;  /* 0x0000000000017941 */ /* 0x000fea0003800000 */
.L_x_470:
[----:B------:R-:W-:Y:S04]  /*3810*/  BSSY B1, `(.L_x_472) ;  /* 0x00000e0000017945 */ /* 0x000fe80003800000 */
[----:B------:R-:W-:Y:S05]  /*3820*/  @P3 BRA `(.L_x_473) ;  /* 0x0000000c00783947 */ /* 0x000fea0003800000 */
[----:B------:R-:W-:Y:S01]  /*3830*/  ISETP.NE.AND P3, PT, R26, RZ, PT ;  /* 0x000000ff1a00720c */ /* 0x000fe20003f65270 */
[----:B------:R-:W-:-:S12]  /*3840*/  BSSY B2, `(.L_x_474) ;  /* 0x0000037000027945 */ /* 0x000fd80003800000 */
[----:B------:R-:W-:Y:S05]  /*3850*/  @!P3 BRA `(.L_x_475) ;  /* 0x0000000000d4b947 */ /* 0x000fea0003800000 */
[----:B------:R1:W2:Y:S01]  /*3860*/  LDS.128 R36, [R4+0x24400] ;  /* 0x0244000004247984 */ /* 0x0002a20000000c00 */
[----:B------:R-:W-:Y:S01]  /*3870*/  ISETP.GE.AND P3, PT, R22, R115, PT ;  /* 0x000000731600720c */ /* 0x000fe20003f66270 */
[----:B------:R-:W-:-:S12]  /*3880*/  BSSY B3, `(.L_x_476) ;  /* 0x0000030000037945 */ /* 0x000fd80003800000 */
[----:B-1----:R-:W-:Y:S05]  /*3890*/  @P3 BRA `(.L_x_477) ;  /* 0x0000000000b83947 */ /* 0x002fea0003800000 */
[----:B------:R-:W-:Y:S01]  /*38a0*/  SHF.R.U64 R124, R124, 0x10, R125 ;  /* 0x000000107c7c7819 */ /* 0x000fe2000000127d */
[----:B--2---:R-:W-:Y:S01]  /*38b0*/  IMAD.U32 R152, R39, 0x10000, RZ ;  /* 0x0001000027987824 */ /* 0x004fe200078e00ff */
[----:B------:R-:W-:Y:S01]  /*38c0*/  SHF.R.U64 R150, R122, 0x10, R123 ;  /* 0x000000107a967819 */ /* 0x000fe2000000127b */
[----:B------:R-:W-:Y:S01]  /*38d0*/  IMAD.U32 R122, R38, 0x10000, RZ ;  /* 0x00010000267a7824 */ /* 0x000fe200078e00ff */
[----:B------:R-:W-:Y:S02]  /*38e0*/  SHF.R.U32.HI R154, RZ, 0x10, R125 ;  /* 0x00000010ff9a7819 */ /* 0x000fe4000001167d */
[----:B------:R-:W-:Y:S02]  /*38f0*/  PRMT R125, R137, 0x5432, R124 ;  /* 0x00005432897d7816 */ /* 0x000fe4000000007c */
[----:B------:R-:W-:Y:S02]  /*3900*/  PRMT R150, R135, 0x5432, R150 ;  /* 0x0000543287967816 */ /* 0x000fe40000000096 */
[----:B------:R-:W-:-:S02]  /*3910*/  SHF.R.U32.HI R153, RZ, 0x10, R123 ;  /* 0x00000010ff997819 */ /* 0x000fc4000001167b */
[----:B------:R-:W-:Y:S02]  /*3920*/  LOP3.LUT R160, R37, 0xffff0000, RZ, 0xc0, !PT ;  /* 0xffff000025a07812 */ /* 0x000fe400078ec0ff */
[C---:B------:R-:W-:Y:S01]  /*3930*/  LOP3.LUT R157, R125.reuse, 0xffff0000, RZ, 0xc0, !PT ;  /* 0xffff00007d9d7812 */ /* 0x040fe200078ec0ff */
[----:B------:R-:W-:Y:S01]  /*3940*/  IMAD.U32 R125, R125, 0x10000, RZ ;  /* 0x000100007d7d7824 */ /* 0x000fe200078e00ff */
[----:B------:R-:W-:Y:S02]  /*3950*/  LOP3.LUT R123, R39, 0xffff0000, RZ, 0xc0, !PT ;  /* 0xffff0000277b7812 */ /* 0x000fe400078ec0ff */
[----:B------:R-:W-:Y:S01]  /*3960*/  PRMT R124, R138, 0x5432, R154 ;  /* 0x000054328a7c7816 */ /* 0x000fe2000000009a */
[----:B------:R-:W-:Y:S01]  /*3970*/  FMUL.FTZ R161, R160, R157 ;  /* 0x0000009da0a17220 */ /* 0x000fe20000410000 */
[----:B------:R-:W-:Y:S01]  /*3980*/  LOP3.LUT R159, R150, 0xffff0000, RZ, 0xc0, !PT ;  /* 0xffff0000969f7812 */ /* 0x000fe200078ec0ff */
[----:B------:R-:W-:Y:S01]  /*3990*/  IMAD.U32 R154, R37, 0x10000, RZ ;  /* 0x00010000259a7824 */ /* 0x000fe200078e00ff */
[----:B------:R-:W-:Y:S01]  /*39a0*/  PRMT R39, R155, 0x5410, R153 ;  /* 0x000054109b277816 */ /* 0x000fe20000000099 */
[----:B------:R-:W-:Y:S01]  /*39b0*/  IMAD.U32 R153, R124, 0x10000, RZ ;  /* 0x000100007c997824 */ /* 0x000fe200078e00ff */
[----:B------:R-:W-:Y:S01]  /*39c0*/  LOP3.LUT R38, R38, 0xffff0000, RZ, 0xc0, !PT ;  /* 0xffff000026267812 */ /* 0x000fe200078ec0ff */
[----:B------:R-:W-:Y:S01]  /*39d0*/  FMUL.FTZ R160, R160, R159 ;  /* 0x0000009fa0a07220 */ /* 0x000fe20000410000 */
[C---:B------:R-:W-:Y:S01]  /*39e0*/  IMAD.U32 R37, R36.reuse, 0x10000, RZ ;  /* 0x0001000024257824 */ /* 0x040fe200078e00ff */
[----:B------:R-:W-:Y:S01]  /*39f0*/  LOP3.LUT R36, R36, 0xffff0000, RZ, 0xc0, !PT ;  /* 0xffff000024247812 */ /* 0x000fe200078ec0ff */
[----:B------:R-:W-:-:S02]  /*3a00*/  IMAD.U32 R155, R39, 0x10000, RZ ;  /* 0x00010000279b7824 */ /* 0x000fc400078e00ff */
[----:B------:R-:W-:Y:S01]  /*3a10*/  FMUL.FTZ R163, R38, R153 ;  /* 0x0000009926a37220 */ /* 0x000fe20000410000 */
[----:B------:R-:W-:Y:S01]  /*3a20*/  FFMA.FTZ R160, R154, R157, R160 ;  /* 0x0000009d9aa07223 */ /* 0x000fe200000100a0 */
[----:B------:R-:W-:Y:S01]  /*3a30*/  LOP3.LUT R124, R124, 0xffff0000, RZ, 0xc0, !PT ;  /* 0xffff00007c7c7812 */ /* 0x000fe200078ec0ff */
[-C--:B------:R-:W-:Y:S01]  /*3a40*/  FMUL.FTZ R157, R38, R155.reuse ;  /* 0x0000009b269d7220 */ /* 0x080fe20000410000 */
[----:B------:R-:W-:Y:S01]  /*3a50*/  LOP3.LUT R39, R39, 0xffff0000, RZ, 0xc0, !PT ;  /* 0xffff000027277812 */ /* 0x000fe200078ec0ff */
[----:B------:R-:W-:Y:S02]  /*3a60*/  IMAD.U32 R150, R150, 0x10000, RZ ;  /* 0x0001000096967824 */ /* 0x000fe400078e00ff */
[C---:B------:R-:W-:Y:S01]  /*3a70*/  FFMA.FTZ R163, R122.reuse, R155, -R163 ;  /* 0x0000009b7aa37223 */ /* 0x040fe200000108a3 */
[----:B------:R-:W-:Y:S01]  /*3a80*/  FFMA.FTZ R122, R122, R153, R157 ;  /* 0x000000997a7a7223 */ /* 0x000fe2000001009d */
[----:B------:R-:W-:Y:S01]  /*3a90*/  FMUL.FTZ R38, R36, R125 ;  /* 0x0000007d24267220 */ /* 0x000fe20000410000 */
[----:B------:R-:W-:Y:S01]  /*3aa0*/  FFMA.FTZ R161, R154, R159, -R161 ;  /* 0x0000009f9aa17223 */ /* 0x000fe200000108a1 */
[C---:B------:R-:W-:Y:S01]  /*3ab0*/  FMUL.FTZ R153, R123.reuse, R124 ;  /* 0x0000007c7b997220 */ /* 0x040fe20000410000 */
[-C--:B------:R-:W-:Y:S01]  /*3ac0*/  FMUL.FTZ R36, R36, R150.reuse ;  /* 0x0000009624247220 */ /* 0x080fe20000410000 */
[-C--:B------:R-:W-:Y:S01]  /*3ad0*/  FMUL.FTZ R123, R123, R39.reuse ;  /* 0x000000277b7b7220 */ /* 0x080fe20000410000 */
[C---:B------:R-:W-:Y:S01]  /*3ae0*/  FFMA.FTZ R38, R37.reuse, R150, -R38 ;  /* 0x0000009625267223 */ /* 0x040fe20000010826 */
[C---:B------:R-:W-:Y:S01]  /*3af0*/  FFMA.FTZ R153, R152.reuse, R39, -R153 ;  /* 0x0000002798997223 */ /* 0x040fe20000010899 */
[----:B------:R-:W-:Y:S01]  /*3b00*/  FFMA.FTZ R37, R37, R125, R36 ;  /* 0x0000007d25257223 */ /* 0x000fe20000010024 */
[----:B------:R-:W-:Y:S01]  /*3b10*/  FFMA.FTZ R124, R152, R124, R123 ;  /* 0x0000007c987c7223 */ /* 0x000fe2000001007b */
[----:B------:R-:W-:-:S02]  /*3b20*/  F2FP.BF16.F32.PACK_AB R160, R160, R161 ;  /* 0x000000a1a0a0723e */ /* 0x000fc400000010ff */
[----:B------:R-:W-:Y:S02]  /*3b30*/  F2FP.BF16.F32.PACK_AB R122, R122, R163 ;  /* 0x000000a37a7a723e */ /* 0x000fe400000010ff */
[----:B------:R-:W-:Y:S01]  /*3b40*/  F2FP.BF16.F32.PACK_AB R36, R37, R38 ;  /* 0x000000262524723e */ /* 0x000fe200000010ff */
[----:B------:R-:W-:Y:S01]  /*3b50*/  IMAD.MOV.U32 R37, RZ, RZ, R160 ;  /* 0x000000ffff257224 */ /* 0x000fe200078e00a0 */
[----:B------:R-:W-:Y:S02]  /*3b60*/  F2FP.BF16.F32.PACK_AB R39, R124, R153 ;  /* 0x000000997c27723e */ /* 0x000fe400000010ff */
[----:B------:R-:W-:-:S07]  /*3b70*/  MOV R38, R122 ;  /* 0x0000007a00267202 */ /* 0x000fce0000000f00 */
.L_x_477:
[----:B------:R-:W-:Y:S05]  /*3b80*/  BSYNC B3 ;  /* 0x0000000000037941 */ /* 0x000fea0003800000 */
.L_x_476:
[----:B------:R-:W-:Y:S02]  /*3b90*/  ULDC.64 UR4, c[0x0][0x208] ;  /* 0x0000820000047ab9 */ /* 0x000fe40000000a00 */
[----:B--2---:R1:W-:Y:S03]  /*3ba0*/  STG.E.128 desc[UR4][R56.64], R36 ;  /* 0x0000002438007986 */ /* 0x0043e6000c101d04 */
.L_x_475:
[----:B------:R-:W-:Y:S05]  /*3bb0*/  BSYNC B2 ;  /* 0x0000000000027941 */ /* 0x000fea0003800000 */
.L_x_474:
[----:B------:R-:W-:Y:S01]  /*3bc0*/  ISETP.NE.AND P3, PT, R10, RZ, PT ;  /* 0x000000ff0a00720c */ /* 0x000fe20003f65270 */
[----:B------:R-:W-:-:S12]  /*3bd0*/  BSSY B2, `(.L_x_478) ;  /* 0x0000036000027945 */ /* 0x000fd80003800000 */
[----:B------:R-:W-:Y:S05]  /*3be0*/  @!P3 BRA `(.L_x_479) ;  /* 0x0000000000d0b947 */ /* 0x000fea0003800000 */
[----:B-1----:R1:W2:Y:S01]  /*3bf0*/  LDS.128 R36, [R4+0x26c00] ;  /* 0x026c000004247984 */ /* 0x0022a20000000c00 */
[----:B------:R-:W-:Y:S01]  /*3c00*/  ISETP.GE.AND P3, PT, R215, R115, PT ;  /* 0x00000073d700720c */ /* 0x000fe20003f66270 */
[----:B------:R-:W-:-:S12]  /*3c10*/  BSSY B3, `(.L_x_480) ;  /* 0x000002f000037945 */ /* 0x000fd80003800000 */
[----:B-1----:R-:W-:Y:S05]  /*3c20*/  @P3 BRA `(.L_x_481) ;  /* 0x0000000000b43947 */ /* 0x002fea0003800000 */
[----:B------:R-:W-:Y:S01]  /*3c30*/  SHF.R.U64 R122, R116, 0x10, R117 ;  /* 0x00000010747a7819 */ /* 0x000fe20000001275 */
[----:B--2---:R-:W-:Y:S01]  /*3c40*/  IMAD.U32 R124, R39, 0x10000, RZ ;  /* 0x00010000277c7824 */ /* 0x004fe200078e00ff */
[----:B------:R-:W-:Y:S02]  /*3c50*/  SHF.R.U64 R123, R90, 0x10, R91 ;  /* 0x000000105a7b7819 */ /* 0x000fe4000000125b */
[----:B------:R-:W-:Y:S02]  /*3c60*/  SHF.R.U32.HI R117, RZ, 0x10, R117 ;  /* 0x00000010ff757819 */ /* 0x000fe40000011675 */
[----:B------:R-:W-:Y:S02]  /*3c70*/  PRMT R122, R136, 0x5432, R122 ;  /* 0x00005432887a7816 */ /* 0x000fe4000000007a */
[----:B------:R-:W-:Y:S01]  /*3c80*/  SHF.R.U32.HI R125, RZ, 0x10, R91 ;  /* 0x00000010ff7d7819 */ /* 0x000fe2000001165b */
[----:B------:R-:W-:Y:S01]  /*3c90*/  IMAD.U32 R91, R38, 0x10000, RZ ;  /* 0x00010000265b7824 */ /* 0x000fe200078e00ff */
[----:B------:R-:W-:-:S02]  /*3ca0*/  PRMT R123, R184, 0x5410, R123 ;  /* 0x00005410b87b7816 */ /* 0x000fc4000000007b */
[----:B------:R-:W-:Y:S02]  /*3cb0*/  PRMT R117, R189, 0x5410, R117 ;  /* 0x00005410bd757816 */ /* 0x000fe40000000075 */
[----:B------:R-:W-:Y:S02]  /*3cc0*/  LOP3.LUT R155, R37, 0xffff0000, RZ, 0xc0, !PT ;  /* 0xffff0000259b7812 */ /* 0x000fe400078ec0ff */
[C---:B------:R-:W-:Y:S01]  /*3cd0*/  LOP3.LUT R150, R122.reuse, 0xffff0000, RZ, 0xc0, !PT ;  /* 0xffff00007a967812 */ /* 0x040fe200078ec0ff */
[----:B------:R-:W-:Y:S01]  /*3ce0*/  IMAD.U32 R122, R122, 0x10000, RZ ;  /* 0x000100007a7a7824 */ /* 0x000fe200078e00ff */
[----:B------:R-:W-:Y:S01]  /*3cf0*/  PRMT R116, R185, 0x5410, R125 ;  /* 0x00005410b9747816 */ /* 0x000fe2000000007d */
[----:B------:R-:W-:Y:S01]  /*3d00*/  IMAD.U32 R125, R117, 0x10000, RZ ;  /* 0x00010000757d7824 */ /* 0x000fe200078e00ff */
[----:B------:R-:W-:Y:S01]  /*3d10*/  LOP3.LUT R152, R123, 0xffff0000, RZ, 0xc0, !PT ;  /* 0xffff00007b987812 */ /* 0x000fe200078ec0ff */
[----:B------:R-:W-:Y:S01]  /*3d20*/  FMUL.FTZ R154, R155, R150 ;  /* 0x000000969b9a7220 */ /* 0x000fe20000410000 */
[----:B------:R-:W-:Y:S01]  /*3d30*/  LOP3.LUT R38, R38, 0xffff0000, RZ, 0xc0, !PT ;  /* 0xffff000026267812 */ /* 0x000fe200078ec0ff */
[----:B------:R-:W-:Y:S01]  /*3d40*/  IMAD.U32 R153, R116, 0x10000, RZ ;  /* 0x0001000074997824 */ /* 0x000fe200078e00ff */
[----:B------:R-:W-:Y:S01]  /*3d50*/  LOP3.LUT R90, R39, 0xffff0000, RZ, 0xc0, !PT ;  /* 0xffff0000275a7812 */ /* 0x000fe200078ec0ff */
[----:B------:R-:W-:-:S02]  /*3d60*/  IMAD.U32 R39, R37, 0x10000, RZ ;  /* 0x0001000025277824 */ /* 0x000fc400078e00ff */
[-C--:B------:R-:W-:Y:S01]  /*3d70*/  FMUL.FTZ R155, R155, R152.reuse ;  /* 0x000000989b9b7220 */ /* 0x080fe20000410000 */
[----:B------:R-:W-:Y:S02]  /*3d80*/  IMAD.U32 R37, R36, 0x10000, RZ ;  /* 0x0001000024257824 */ /* 0x000fe400078e00ff */
[----:B------:R-:W-:Y:S01]  /*3d90*/  FMUL.FTZ R160, R38, R125 ;  /* 0x0000007d26a07220 */ /* 0x000fe20000410000 */
[----:B------:R-:W-:Y:S01]  /*3da0*/  LOP3.LUT R36, R36, 0xffff0000, RZ, 0xc0, !PT ;  /* 0xffff000024247812 */ /* 0x000fe200078ec0ff */
[C---:B------:R-:W-:Y:S01]  /*3db0*/  FFMA.FTZ R154, R39.reuse, R152, -R154 ;  /* 0x00000098279a7223 */ /* 0x040fe2000001089a */
[----:B------:R-:W-:Y:S01]  /*3dc0*/  FFMA.FTZ R155, R39, R150, R155 ;  /* 0x00000096279b7223 */ /* 0x000fe2000001009b */
[-C--:B------:R-:W-:Y:S01]  /*3dd0*/  FMUL.FTZ R38, R38, R153.reuse ;  /* 0x0000009926267220 */ /* 0x080fe20000410000 */
[----:B------:R-:W-:Y:S01]  /*3de0*/  LOP3.LUT R117, R117, 0xffff0000, RZ, 0xc0, !PT ;  /* 0xffff000075757812 */ /* 0x000fe200078ec0ff */
[----:B------:R-:W-:Y:S01]  /*3df0*/  IMAD.U32 R123, R123, 0x10000, RZ ;  /* 0x000100007b7b7824 */ /* 0x000fe200078e00ff */
[----:B------:R-:W-:Y:S01]  /*3e00*/  LOP3.LUT R39, R116, 0xffff0000, RZ, 0xc0, !PT ;  /* 0xffff000074277812 */ /* 0x000fe200078ec0ff */
[C---:B------:R-:W-:Y:S01]  /*3e10*/  FFMA.FTZ R160, R91.reuse, R153, -R160 ;  /* 0x000000995ba07223 */ /* 0x040fe200000108a0 */
[----:B------:R-:W-:Y:S01]  /*3e20*/  FFMA.FTZ R91, R91, R125, R38 ;  /* 0x0000007d5b5b7223 */ /* 0x000fe20000010026 */
[----:B------:R-:W-:Y:S01]  /*3e30*/  FMUL.FTZ R125, R90, R117 ;  /* 0x000000755a7d7220 */ /* 0x000fe20000410000 */
[CC--:B------:R-:W-:Y:S01]  /*3e40*/  FMUL.FTZ R38, R36.reuse, R122.reuse ;  /* 0x0000007a24267220 */ /* 0x0c0fe20000410000 */
[----:B------:R-:W-:Y:S01]  /*3e50*/  FMUL.FTZ R153, R36, R123 ;  /* 0x0000007b24997220 */ /* 0x000fe20000410000 */
        /* <DEDUP_REMOVED lines=9> */
[----:B------:R-:W-:-:S07]  /*3ef0*/  F2FP.BF16.F32.PACK_AB R39, R90, R125 ;  /* 0x0000007d5a27723e */ /* 0x000fce00000010ff */
.L_x_481:
[----:B------:R-:W-:Y:S05]  /*3f00*/  BSYNC B3 ;  /* 0x0000000000037941 */ /* 0x000fea0003800000 */
.L_x_480:
[----:B------:R-:W-:Y:S02]  /*3f10*/  ULDC.64 UR4, c[0x0][0x208] ;  /* 0x0000820000047ab9 */ /* 0x000fe40000000a00 */
[----:B--2---:R2:W-:Y:S03]  /*3f20*/  STG.E.128 desc[UR4][R56.64+0x80], R36 ;  /* 0x0000802438007986 */ /* 0x0045e6000c101d04 */
.L_x_479:
[----:B------:R-:W-:Y:S05]  /*3f30*/  BSYNC B2 ;  /* 0x0000000000027941 */ /* 0x000fea0003800000 */
.L_x_478:
[----:B------:R-:W-:Y:S01]  /*3f40*/  ISETP.NE.AND P3, PT, R9, RZ, PT ;  /* 0x000000ff0900720c */ /* 0x000fe20003f65270 */
[----:B------:R-:W-:-:S12]  /*3f50*/  BSSY B2, `(.L_x_482) ;  /* 0x0000036000027945 */ /* 0x000fd80003800000 */
[----:B------:R-:W-:Y:S05]  /*3f60*/  @!P3 BRA `(.L_x_483) ;  /* 0x0000000000d0b947 */ /* 0x000fea0003800000 */
[----:B-12---:R1:W2:Y:S01]  /*3f70*/  LDS.128 R36, [R4+0x29400] ;  /* 0x0294000004247984 */ /* 0x0062a20000000c00 */
        /* <DEDUP_REMOVED lines=15> */
[----:B------:R-:W-:Y:S02]  /*4070*/  PRMT R88, R183, 0x5410, R117 ;  /* 0x00005410b7587816 */ /* 0x000fe40000000075 */
[----:B------:R-:W-:Y:S01]  /*4080*/  LOP3.LUT R124, R91, 0xffff0000, RZ, 0xc0, !PT ;  /* 0xffff00005b7c7812 */ /* 0x000fe200078ec0ff */
[----:B------:R-:W-:Y:S01]  /*4090*/  FMUL.FTZ R150, R125, R122 ;  /* 0x0000007a7d967220 */ /* 0x000fe20000410000 */
[----:B------:R-:W-:Y:S01]  /*40a0*/  LOP3.LUT R38, R38, 0xffff0000, RZ, 0xc0, !PT ;  /* 0xffff000026267812 */ /* 0x000fe200078ec0ff */
[----:B------:R-:W-:Y:S01]  /*40b0*/  IMAD.U32 R123, R88, 0x10000, RZ ;  /* 0x00010000587b7824 */ /* 0x000fe200078e00ff */
[----:B------:R-:W-:Y:S01]  /*40c0*/  SHF.L.U32 R117, R89, 0x10, RZ ;  /* 0x0000001059757819 */ /* 0x000fe200000006ff */
[----:B------:R-:W-:Y:S01]  /*40d0*/  FMUL.FTZ R125, R125, R124 ;  /* 0x0000007c7d7d7220 */ /* 0x000fe20000410000 */
[----:B------:R-:W-:Y:S01]  /*40e0*/  LOP3.LUT R82, R39, 0xffff0000, RZ, 0xc0, !PT ;  /* 0xffff000027527812 */ /* 0x000fe200078ec0ff */
[----:B------:R-:W-:Y:S01]  /*40f0*/  IMAD.U32 R39, R37, 0x10000, RZ ;  /* 0x0001000025277824 */ /* 0x000fe200078e00ff */
[----:B------:R-:W-:Y:S01]  /*4100*/  LOP3.LUT R89, R89, 0xffff0000, RZ, 0xc0, !PT ;  /* 0xffff000059597812 */ /* 0x000fe200078ec0ff */
[----:B------:R-:W-:-:S02]  /*4110*/  IMAD.U32 R37, R36, 0x10000, RZ ;  /* 0x0001000024257824 */ /* 0x000fc400078e00ff */
[----:B------:R-:W-:Y:S01]  /*4120*/  FMUL.FTZ R152, R38, R117 ;  /* 0x0000007526987220 */ /* 0x000fe20000410000 */
[----:B------:R-:W-:Y:S01]  /*4130*/  LOP3.LUT R36, R36, 0xffff0000, RZ, 0xc0, !PT ;  /* 0xffff000024247812 */ /* 0x000fe200078ec0ff */
[C---:B------:R-:W-:Y:S01]  /*4140*/  FFMA.FTZ R150, R39.reuse, R124, -R150 ;  /* 0x0000007c27967223 */ /* 0x040fe20000010896 */
[----:B------:R-:W-:Y:S01]  /*4150*/  FFMA.FTZ R125, R39, R122, R125 ;  /* 0x0000007a277d7223 */ /* 0x000fe2000001007d */
[-C--:B------:R-:W-:Y:S01]  /*4160*/  FMUL.FTZ R38, R38, R123.reuse ;  /* 0x0000007b26267220 */ /* 0x080fe20000410000 */
[----:B------:R-:W-:Y:S01]  /*4170*/  LOP3.LUT R39, R88, 0xffff0000, RZ, 0xc0, !PT ;  /* 0xffff000058277812 */ /* 0x000fe200078ec0ff */
[----:B------:R-:W-:Y:S02]  /*4180*/  IMAD.U32 R91, R91, 0x10000, RZ ;  /* 0x000100005b5b7824 */ /* 0x000fe400078e00ff */
        /* <DEDUP_REMOVED lines=15> */
.L_x_485:
[----:B------:R-:W-:Y:S05]  /*4280*/  BSYNC B3 ;  /* 0x0000000000037941 */ /* 0x000fea0003800000 */
.L_x_484:
[----:B------:R-:W-:Y:S02]  /*4290*/  ULDC.64 UR4, c[0x0][0x208] ;  /* 0x0000820000047ab9 */ /* 0x000fe40000000a00 */
[----:B--2---:R3:W-:Y:S03]  /*42a0*/  STG.E.128 desc[UR4][R56.64+0x100], R36 ;  /* 0x0001002438007986 */ /* 0x0047e6000c101d04 */
.L_x_483:
[----:B------:R-:W-:Y:S05]  /*42b0*/  BSYNC B2 ;  /* 0x0000000000027941 */ /* 0x000fea0003800000 */
.L_x_482:
[----:B------:R-:W-:-:S13]  /*42c0*/  ISETP.NE.AND P3, PT, R8, RZ, PT ;  /* 0x000000ff0800720c */ /* 0x000fda0003f65270 */
[----:B------:R-:W-:Y:S05]  /*42d0*/  @!P3 BRA `(.L_x_473) ;  /* 0x0000000000ccb947 */ /* 0x000fea0003800000 */
[----:B-123--:R1:W2:Y:S01]  /*42e0*/  LDS.128 R36, [R4+0x2bc00] ;  /* 0x02bc000004247984 */ /* 0x00e2a20000000c00 */
[----:B------:R-:W-:Y:S01]  /*42f0*/  ISETP.GE.AND P3, PT, R216, R115, PT ;  /* 0x00000073d800720c */ /* 0x000fe20003f66270 */
[----:B------:R-:W-:-:S12]  /*4300*/  BSSY B2, `(.L_x_486) ;  /* 0x000002e000027945 */ /* 0x000fd80003800000 */
[----:B-1----:R-:W-:Y:S05]  /*4310*/  @P3 BRA `(.L_x_487) ;  /* 0x0000000000b03947 */ /* 0x002fea0003800000 */
[----:B------:R-:W-:Y:S02]  /*4320*/  SHF.R.U64 R83, R80, 0x10, R81 ;  /* 0x0000001050537819 */ /* 0x000fe40000001251 */
[--C-:B------:R-:W-:Y:S02]  /*4330*/  SHF.R.U64 R82, R78, 0x10, R79.reuse ;  /* 0x000000104e527819 */ /* 0x100fe4000000124f */
[----:B------:R-:W-:Y:S01]  /*4340*/  SHF.R.U32.HI R88, RZ, 0x10, R79 ;  /* 0x00000010ff587819 */ /* 0x000fe2000001164f */
[----:B--2---:R-:W-:Y:S01]  /*4350*/  IMAD.U32 R79, R38, 0x10000, RZ ;  /* 0x00010000264f7824 */ /* 0x004fe200078e00ff */
[----:B------:R-:W-:Y:S02]  /*4360*/  SHF.R.U32.HI R80, RZ, 0x10, R81 ;  /* 0x00000010ff507819 */ /* 0x000fe40000011651 */
[----:B------:R-:W-:Y:S02]  /*4370*/  PRMT R186, R186, 0x5410, R83 ;  /* 0x00005410baba7816 */ /* 0x000fe40000000053 */
[----:B------:R-:W-:-:S02]  /*4380*/  PRMT R179, R179, 0x5410, R82 ;  /* 0x00005410b3b37816 */ /* 0x000fc40000000052 */
[----:B------:R-:W-:Y:S01]  /*4390*/  PRMT R181, R181, 0x5410, R88 ;  /* 0x00005410b5b57816 */ /* 0x000fe20000000058 */
[----:B------:R-:W-:Y:S01]  /*43a0*/  IMAD.U32 R88, R37, 0x10000, RZ ;  /* 0x0001000025587824 */ /* 0x000fe200078e00ff */
[----:B------:R-:W-:Y:S01]  /*43b0*/  PRMT R187, R187, 0x5410, R80 ;  /* 0x00005410bbbb7816 */ /* 0x000fe20000000050 */
[----:B------:R-:W-:Y:S01]  /*43c0*/  IMAD.U32 R80, R36, 0x10000, RZ ;  /* 0x0001000024507824 */ /* 0x000fe200078e00ff */
[----:B------:R-:W-:Y:S01]  /*43d0*/  LOP3.LUT R37, R37, 0xffff0000, RZ, 0xc0, !PT ;  /* 0xffff000025257812 */ /* 0x000fe200078ec0ff */
[----:B------:R-:W-:Y:S01]  /*43e0*/  IMAD.U32 R82, R181, 0x10000, RZ ;  /* 0x00010000b5527824 */ /* 0x000fe200078e00ff */
[----:B------:R-:W-:Y:S01]  /*43f0*/  LOP3.LUT R90, R186, 0xffff0000, RZ, 0xc0, !PT ;  /* 0xffff0000ba5a7812 */ /* 0x000fe200078ec0ff */
[----:B------:R-:W-:Y:S01]  /*4400*/  IMAD.U32 R81, R187, 0x10000, RZ ;  /* 0x00010000bb517824 */ /* 0x000fe200078e00ff */
[C---:B------:R-:W-:Y:S01]  /*4410*/  LOP3.LUT R83, R179.reuse, 0xffff0000, RZ, 0xc0, !PT ;  /* 0xffff0000b3537812 */ /* 0x040fe200078ec0ff */
[----:B------:R-:W-:Y:S01]  /*4420*/  IMAD.U32 R179, R179, 0x10000, RZ ;  /* 0x00010000b3b37824 */ /* 0x000fe200078e00ff */
[----:B------:R-:W-:Y:S01]  /*4430*/  LOP3.LUT R38, R38, 0xffff0000, RZ, 0xc0, !PT ;  /* 0xffff000026267812 */ /* 0x000fe200078ec0ff */
[----:B------:R-:W-:Y:S01]  /*4440*/  FMUL.FTZ R89, R37, R90 ;  /* 0x0000005a25597220 */ /* 0x000fe20000410000 */
[----:B------:R-:W-:Y:S01]  /*4450*/  LOP3.LUT R78, R39, 0xffff0000, RZ, 0xc0, !PT ;  /* 0xffff0000274e7812 */ /* 0x000fe200078ec0ff */
[----:B------:R-:W-:Y:S01]  /*4460*/  FMUL.FTZ R37, R37, R83 ;  /* 0x0000005325257220 */ /* 0x000fe20000410000 */
[----:B------:R-:W-:Y:S01]  /*4470*/  LOP3.LUT R187, R187, 0xffff0000, RZ, 0xc0, !PT ;  /* 0xffff0000bbbb7812 */ /* 0x000fe200078ec0ff */
[----:B------:R-:W-:Y:S01]  /*4480*/  FMUL.FTZ R116, R38, R81 ;  /* 0x0000005126747220 */ /* 0x000fe20000410000 */
[----:B------:R-:W-:Y:S01]  /*4490*/  FFMA.FTZ R89, R88, R83, -R89 ;  /* 0x0000005358597223 */ /* 0x000fe20000010859 */
[----:B------:R-:W-:Y:S01]  /*44a0*/  FMUL.FTZ R38, R38, R82 ;  /* 0x0000005226267220 */ /* 0x000fe20000410000 */
[----:B------:R-:W-:Y:S01]  /*44b0*/  LOP3.LUT R36, R36, 0xffff0000, RZ, 0xc0, !PT ;  /* 0xffff000024247812 */ /* 0x000fe200078ec0ff */
[----:B------:R-:W-:Y:S01]  /*44c0*/  FFMA.FTZ R88, R88, R90, R37 ;  /* 0x0000005a58587223 */ /* 0x000fe20000010025 */
[----:B------:R-:W-:Y:S01]  /*44d0*/  LOP3.LUT R181, R181, 0xffff0000, RZ, 0xc0, !PT ;  /* 0xffff0000b5b57812 */ /* 0x000fe200078ec0ff */
[----:B------:R-:W-:-:S02]  /*44e0*/  IMAD.U32 R37, R186, 0x10000, RZ ;  /* 0x00010000ba257824 */ /* 0x000fc400078e00ff */
[C---:B------:R-:W-:Y:S01]  /*44f0*/  FFMA.FTZ R116, R79.reuse, R82, -R116 ;  /* 0x000000524f747223 */ /* 0x040fe20000010874 */
[----:B------:R-:W-:Y:S01]  /*4500*/  FFMA.FTZ R79, R79, R81, R38 ;  /* 0x000000514f4f7223 */ /* 0x000fe20000010026 */
[----:B------:R-:W-:Y:S02]  /*4510*/  IMAD.U32 R39, R39, 0x10000, RZ ;  /* 0x0001000027277824 */ /* 0x000fe400078e00ff */
[C---:B------:R-:W-:Y:S01]  /*4520*/  FMUL.FTZ R38, R78.reuse, R187 ;  /* 0x000000bb4e267220 */ /* 0x040fe20000410000 */
[----:B------:R-:W-:Y:S01]  /*4530*/  FMUL.FTZ R78, R78, R181 ;  /* 0x000000b54e4e7220 */ /* 0x000fe20000410000 */
[C---:B------:R-:W-:Y:S01]  /*4540*/  FMUL.FTZ R81, R36.reuse, R37 ;  /* 0x0000002524517220 */ /* 0x040fe20000410000 */
[----:B------:R-:W-:Y:S01]  /*4550*/  FMUL.FTZ R36, R36, R179 ;  /* 0x000000b324247220 */ /* 0x000fe20000410000 */
[C---:B------:R-:W-:Y:S01]  /*4560*/  FFMA.FTZ R38, R39.reuse, R181, -R38 ;  /* 0x000000b527267223 */ /* 0x040fe20000010826 */
[----:B------:R-:W-:Y:S01]  /*4570*/  FFMA.FTZ R39, R39, R187, R78 ;  /* 0x000000bb27277223 */ /* 0x000fe2000001004e */
[C---:B------:R-:W-:Y:S01]  /*4580*/  FFMA.FTZ R81, R80.reuse, R179, -R81 ;  /* 0x000000b350517223 */ /* 0x040fe20000010851 */
[----:B------:R-:W-:Y:S01]  /*4590*/  FFMA.FTZ R36, R80, R37, R36 ;  /* 0x0000002550247223 */ /* 0x000fe20000010024 */
[----:B------:R-:W-:-:S02]  /*45a0*/  F2FP.BF16.F32.PACK_AB R37, R88, R89 ;  /* 0x000000595825723e */ /* 0x000fc400000010ff */
[----:B------:R-:W-:Y:S02]  /*45b0*/  F2FP.BF16.F32.PACK_AB R39, R39, R38 ;  /* 0x000000262727723e */ /* 0x000fe400000010ff */
[----:B------:R-:W-:Y:S02]  /*45c0*/  F2FP.BF16.F32.PACK_AB R38, R79, R116 ;  /* 0x000000744f26723e */ /* 0x000fe400000010ff */
[----:B------:R-:W-:-:S07]  /*45d0*/  F2FP.BF16.F32.PACK_AB R36, R36, R81 ;  /* 0x000000512424723e */ /* 0x000fce00000010ff */
.L_x_487:
[----:B------:R-:W-:Y:S05]  /*45e0*/  BSYNC B2 ;  /* 0x0000000000027941 */ /* 0x000fea0003800000 */
.L_x_486:
[----:B------:R-:W-:Y:S02]  /*45f0*/  ULDC.64 UR4, c[0x0][0x208] ;  /* 0x0000820000047ab9 */ /* 0x000fe40000000a00 */
[----:B--2---:R4:W-:Y:S03]  /*4600*/  STG.E.128 desc[UR4][R56.64+0x180], R36 ;  /* 0x0001802438007986 */ /* 0x0049e6000c101d04 */
.L_x_473:
[----:B------:R-:W-:Y:S05]  /*4610*/  BSYNC B1 ;  /* 0x0000000000017941 */ /* 0x000fea0003800000 */
.L_x_472:
[----:B------:R-:W-:Y:S04]  /*4620*/  BSSY B1, `(.L_x_488) ;  /* 0x00000e2000017945 */ /* 0x000fe80003800000 */
[----:B------:R-:W-:Y:S05]  /*4630*/  @P4 BRA `(.L_x_489) ;  /* 0x0000000c00804947 */ /* 0x000fea0003800000 */
[----:B------:R-:W-:Y:S01]  /*4640*/  ISETP.NE.AND P3, PT, R26, RZ, PT ;  /* 0x000000ff1a00720c */ /* 0x000fe20003f65270 */
[----:B------:R-:W-:-:S12]  /*4650*/  BSSY B2, `(.L_x_490) ;  /* 0x0000036000027945 */ /* 0x000fd80003800000 */
[----:B------:R-:W-:Y:S05]  /*4660*/  @!P3 BRA `(.L_x_491) ;  /* 0x0000000000d0b947 */ /* 0x000fea0003800000 */
[----:B-1234-:R1:W2:Y:S01]  /*4670*/  LDS.128 R36, [R4+0x25400] ;  /* 0x0254000004247984 */ /* 0x01e2a20000000c00 */
        /* <DEDUP_REMOVED lines=8> */
[----:B------:R-:W-:Y:S02]  /*4700*/  PRMT R177, R177, 0x5410, R78 ;  /* 0x00005410b1b17816 */ /* 0x000fe4000000004e */
[----:B------:R-:W-:-:S02]  /*4710*/  SHF.R.U32.HI R75, RZ, 0x10, R75 ;  /* 0x00000010ff4b7819 */ /* 0x000fc4000001164b */
[----:B------:R-:W-:Y:S02]  /*4720*/  PRMT R191, R191, 0x5410, R76 ;  /* 0x00005410bfbf7816 */ /* 0x000fe4000000004c */
[----:B------:R-:W-:Y:S02]  /*4730*/  LOP3.LUT R57, R37, 0xffff0000, RZ, 0xc0, !PT ;  /* 0xffff000025397812 */ /* 0x000fe400078ec0ff */
[C---:B------:R-:W-:Y:S01]  /*4740*/  LOP3.LUT R78, R190.reuse, 0xffff0000, RZ, 0xc0, !PT ;  /* 0xffff0000be4e7812 */ /* 0x040fe200078ec0ff */
[----:B------:R-:W-:Y:S01]  /*4750*/  IMAD.U32 R79, R191, 0x10000, RZ ;  /* 0x00010000bf4f7824 */ /* 0x000fe200078e00ff */
[----:B------:R-:W-:Y:S01]  /*4760*/  LOP3.LUT R76, R177, 0xffff0000, RZ, 0xc0, !PT ;  /* 0xffff0000b14c7812 */ /* 0x000fe200078ec0ff */
[----:B------:R-:W-:Y:S01]  /*4770*/  IMAD.U32 R190, R190, 0x10000, RZ ;  /* 0x00010000bebe7824 */ /* 0x000fe200078e00ff */
[----:B------:R-:W-:Y:S01]  /*4780*/  PRMT R178, R178, 0x5410, R75 ;  /* 0x00005410b2b27816 */ /* 0x000fe2000000004b */
[----:B------:R-:W-:Y:S01]  /*4790*/  FMUL.FTZ R80, R57, R78 ;  /* 0x0000004e39507220 */ /* 0x000fe20000410000 */
[----:B------:R-:W-:Y:S01]  /*47a0*/  SHF.L.U32 R75, R37, 0x10, RZ ;  /* 0x00000010254b7819 */ /* 0x000fe200000006ff */
[-C--:B------:R-:W-:Y:S01]  /*47b0*/  FMUL.FTZ R81, R57, R76.reuse ;  /* 0x0000004c39517220 */ /* 0x080fe20000410000 */
[----:B------:R-:W-:Y:S01]  /*47c0*/  LOP3.LUT R74, R38, 0xffff0000, RZ, 0xc0, !PT ;  /* 0xffff0000264a7812 */ /* 0x000fe200078ec0ff */
[----:B------:R-:W-:Y:S01]  /*47d0*/  IMAD.U32 R77, R178, 0x10000, RZ ;  /* 0x00010000b24d7824 */ /* 0x000fe200078e00ff */
[C---:B------:R-:W-:Y:S01]  /*47e0*/  LOP3.LUT R57, R36.reuse, 0xffff0000, RZ, 0xc0, !PT ;  /* 0xffff000024397812 */ /* 0x040fe200078ec0ff */
[----:B------:R-:W-:Y:S01]  /*47f0*/  IMAD.U32 R37, R36, 0x10000, RZ ;  /* 0x0001000024257824 */ /* 0x000fe200078e00ff */
[----:B------:R-:W-:Y:S01]  /*4800*/  LOP3.LUT R38, R39, 0xffff0000, RZ, 0xc0, !PT ;  /* 0xffff000027267812 */ /* 0x000fe200078ec0ff */
[----:B------:R-:W-:Y:S01]  /*4810*/  FFMA.FTZ R36, R75, R76, -R80 ;  /* 0x0000004c4b247223 */ /* 0x000fe20000010850 */
[----:B------:R-:W-:Y:S01]  /*4820*/  LOP3.LUT R191, R191, 0xffff0000, RZ, 0xc0, !PT ;  /* 0xffff0000bfbf7812 */ /* 0x000fe200078ec0ff */
[----:B------:R-:W-:Y:S01]  /*4830*/  FFMA.FTZ R75, R75, R78, R81 ;  /* 0x0000004e4b4b7223 */ /* 0x000fe20000010051 */
[----:B------:R-:W-:Y:S01]  /*4840*/  LOP3.LUT R178, R178, 0xffff0000, RZ, 0xc0, !PT ;  /* 0xffff0000b2b27812 */ /* 0x000fe200078ec0ff */
[C---:B------:R-:W-:Y:S01]  /*4850*/  FMUL.FTZ R83, R74.reuse, R79 ;  /* 0x0000004f4a537220 */ /* 0x040fe20000410000 */
[----:B------:R-:W-:Y:S01]  /*4860*/  FMUL.FTZ R81, R74, R77 ;  /* 0x0000004d4a517220 */ /* 0x000fe20000410000 */
[----:B------:R-:W-:-:S02]  /*4870*/  IMAD.U32 R74, R177, 0x10000, RZ ;  /* 0x00010000b14a7824 */ /* 0x000fc400078e00ff */
[C---:B------:R-:W-:Y:S01]  /*4880*/  FMUL.FTZ R76, R38.reuse, R191 ;  /* 0x000000bf264c7220 */ /* 0x040fe20000410000 */
[----:B------:R-:W-:Y:S01]  /*4890*/  FMUL.FTZ R78, R38, R178 ;  /* 0x000000b2264e7220 */ /* 0x000fe20000410000 */
[C---:B------:R-:W-:Y:S01]  /*48a0*/  FFMA.FTZ R83, R56.reuse, R77, -R83 ;  /* 0x0000004d38537223 */ /* 0x040fe20000010853 */
[----:B------:R-:W-:Y:S01]  /*48b0*/  FMUL.FTZ R38, R57, R190 ;  /* 0x000000be39267220 */ /* 0x000fe20000410000 */
[----:B------:R-:W-:Y:S02]  /*48c0*/  IMAD.U32 R39, R39, 0x10000, RZ ;  /* 0x0001000027277824 */ /* 0x000fe400078e00ff */
[----:B------:R-:W-:Y:S01]  /*48d0*/  FFMA.FTZ R56, R56, R79, R81 ;  /* 0x0000004f38387223 */ /* 0x000fe20000010051 */
[-C--:B------:R-:W-:Y:S01]  /*48e0*/  FMUL.FTZ R57, R57, R74.reuse ;  /* 0x0000004a39397220 */ /* 0x080fe20000410000 */
[----:B------:R-:W-:Y:S01]  /*48f0*/  FFMA.FTZ R38, R37, R74, -R38 ;  /* 0x0000004a25267223 */ /* 0x000fe20000010826 */
        /* <DEDUP_REMOVED lines=8> */
.L_x_493:
[----:B------:R-:W-:Y:S05]  /*4980*/  BSYNC B3 ;  /* 0x0000000000037941 */ /* 0x000fea0003800000 */
.L_x_492:
[----:B------:R-:W-:Y:S02]  /*4990*/  ULDC.64 UR4, c[0x0][0x208] ;  /* 0x0000820000047ab9 */ /* 0x000fe40000000a00 */
[----:B--2---:R1:W-:Y:S03]  /*49a0*/  STG.E.128 desc[UR4][R50.64], R36 ;  /* 0x0000002432007986 */ /* 0x0043e6000c101d04 */
.L_x_491:
[----:B------:R-:W-:Y:S05]  /*49b0*/  BSYNC B2 ;  /* 0x0000000000027941 */ /* 0x000fea0003800000 */
.L_x_490:
        /* <DEDUP_REMOVED lines=9> */
[--C-:B------:R-:W-:Y:S02]  /*4a50*/  SHF.R.U64 R70, R72, 0x10, R73.reuse ;  /* 0x0000001048467819 */ /* 0x100fe40000001249 */
        /* <DEDUP_REMOVED lines=12> */
[----:B------:R-:W-:Y:S01]  /*4b20*/  LOP3.LUT R71, R38, 0xffff0000, RZ, 0xc0, !PT ;  /* 0xffff000026477812 */ /* 0x000fe200078ec0ff */
[C---:B------:R-:W-:Y:S01]  /*4b30*/  IMAD.U32 R38, R39.reuse, 0x10000, RZ ;  /* 0x0001000027267824 */ /* 0x040fe200078e00ff */
[----:B------:R-:W-:Y:S01]  /*4b40*/  LOP3.LUT R56, R39, 0xffff0000, RZ, 0xc0, !PT ;  /* 0xffff000027387812 */ /* 0x000fe200078ec0ff */
[----:B------:R-:W-:-:S02]  /*4b50*/  IMAD.U32 R39, R37, 0x10000, RZ ;  /* 0x0001000025277824 */ /* 0x000fc400078e00ff */
[----:B------:R-:W-:Y:S01]  /*4b60*/  FMUL.FTZ R70, R70, R72 ;  /* 0x0000004846467220 */ /* 0x000fe20000410000 */
[----:B------:R-:W-:Y:S02]  /*4b70*/  IMAD.U32 R74, R171, 0x10000, RZ ;  /* 0x00010000ab4a7824 */ /* 0x000fe400078e00ff */
[----:B------:R-:W-:Y:S01]  /*4b80*/  FMUL.FTZ R80, R71, R76 ;  /* 0x0000004c47507220 */ /* 0x000fe20000410000 */
[C---:B------:R-:W-:Y:S01]  /*4b90*/  FFMA.FTZ R78, R39.reuse, R72, -R78 ;  /* 0x00000048274e7223 */ /* 0x040fe2000001084e */
[----:B------:R-:W-:Y:S01]  /*4ba0*/  FFMA.FTZ R73, R39, R73, R70 ;  /* 0x0000004927497223 */ /* 0x000fe20000010046 */
[----:B------:R-:W-:Y:S02]  /*4bb0*/  IMAD.U32 R37, R36, 0x10000, RZ ;  /* 0x0001000024257824 */ /* 0x000fe400078e00ff */
[-C--:B------:R-:W-:Y:S01]  /*4bc0*/  FMUL.FTZ R70, R71, R74.reuse ;  /* 0x0000004a47467220 */ /* 0x080fe20000410000 */
[----:B------:R-:W-:Y:S01]  /*4bd0*/  LOP3.LUT R39, R174, 0xffff0000, RZ, 0xc0, !PT ;  /* 0xffff0000ae277812 */ /* 0x000fe200078ec0ff */
[----:B------:R-:W-:Y:S01]  /*4be0*/  FFMA.FTZ R80, R57, R74, -R80 ;  /* 0x0000004a39507223 */ /* 0x000fe20000010850 */
[----:B------:R-:W-:Y:S01]  /*4bf0*/  LOP3.LUT R171, R171, 0xffff0000, RZ, 0xc0, !PT ;  /* 0xffff0000abab7812 */ /* 0x000fe200078ec0ff */
[----:B------:R-:W-:Y:S01]  /*4c00*/  IMAD.U32 R172, R172, 0x10000, RZ ;  /* 0x00010000acac7824 */ /* 0x000fe200078e00ff */
[----:B------:R-:W-:Y:S01]  /*4c10*/  LOP3.LUT R36, R36, 0xffff0000, RZ, 0xc0, !PT ;  /* 0xffff000024247812 */ /* 0x000fe200078ec0ff */
[----:B------:R-:W-:Y:S01]  /*4c20*/  FFMA.FTZ R57, R57, R76, R70 ;  /* 0x0000004c39397223 */ /* 0x000fe20000010046 */
[C---:B------:R-:W-:Y:S01]  /*4c30*/  FMUL.FTZ R71, R56.reuse, R39 ;  /* 0x0000002738477220 */ /* 0x040fe20000410000 */
[----:B------:R-:W-:Y:S01]  /*4c40*/  FMUL.FTZ R70, R56, R171 ;  /* 0x000000ab38467220 */ /* 0x000fe20000410000 */
[----:B------:R-:W-:Y:S01]  /*4c50*/  F2FP.BF16.F32.PACK_AB R73, R73, R78 ;  /* 0x0000004e4949723e */ /* 0x000fe200000010ff */
[C---:B------:R-:W-:Y:S01]  /*4c60*/  FMUL.FTZ R56, R36.reuse, R173 ;  /* 0x000000ad24387220 */ /* 0x040fe20000410000 */
[-C--:B------:R-:W-:Y:S01]  /*4c70*/  FMUL.FTZ R36, R36, R172.reuse ;  /* 0x000000ac24247220 */ /* 0x080fe20000410000 */
[C---:B------:R-:W-:Y:S01]  /*4c80*/  FFMA.FTZ R71, R38.reuse, R171, -R71 ;  /* 0x000000ab26477223 */ /* 0x040fe20000010847 */
[----:B------:R-:W-:Y:S01]  /*4c90*/  FFMA.FTZ R70, R38, R39, R70 ;  /* 0x0000002726467223 */ /* 0x000fe20000010046 */
[C---:B------:R-:W-:Y:S01]  /*4ca0*/  FFMA.FTZ R56, R37.reuse, R172, -R56 ;  /* 0x000000ac25387223 */ /* 0x040fe20000010838 */
[----:B------:R-:W-:Y:S01]  /*4cb0*/  FFMA.FTZ R37, R37, R173, R36 ;  /* 0x000000ad25257223 */ /* 0x000fe20000010024 */
[----:B------:R-:W-:-:S02]  /*4cc0*/  F2FP.BF16.F32.PACK_AB R38, R57, R80 ;  /* 0x000000503926723e */ /* 0x000fc400000010ff */
[----:B------:R-:W-:Y:S02]  /*4cd0*/  F2FP.BF16.F32.PACK_AB R39, R70, R71 ;  /* 0x000000474627723e */ /* 0x000fe400000010ff */
[----:B------:R-:W-:Y:S02]  /*4ce0*/  F2FP.BF16.F32.PACK_AB R36, R37, R56 ;  /* 0x000000382524723e */ /* 0x000fe400000010ff */
[----:B------:R-:W-:-:S07]  /*4cf0*/  MOV R37, R73 ;  /* 0x0000004900257202 */ /* 0x000fce0000000f00 */
.L_x_497:
[----:B------:R-:W-:Y:S05]  /*4d00*/  BSYNC B3 ;  /* 0x0000000000037941 */ /* 0x000fea0003800000 */
.L_x_496:
[----:B------:R-:W-:Y:S02]  /*4d10*/  ULDC.64 UR4, c[0x0][0x208] ;  /* 0x0000820000047ab9 */ /* 0x000fe40000000a00 */
[----:B--2---:R1:W-:Y:S03]  /*4d20*/  STG.E.128 desc[UR4][R50.64+0x80], R36 ;  /* 0x0000802432007986 */ /* 0x0043e6000c101d04 */
.L_x_495:
[----:B------:R-:W-:Y:S05]  /*4d30*/  BSYNC B2 ;  /* 0x0000000000027941 */ /* 0x000fea0003800000 */
.L_x_494:
        /* <DEDUP_REMOVED lines=12> */
[----:B------:R-:W-:Y:S02]  /*4e00*/  SHF.R.U32.HI R70, RZ, 0x10, R67 ;  /* 0x00000010ff467819 */ /* 0x000fe40000011643 */
[----:B------:R-:W-:Y:S02]  /*4e10*/  PRMT R169, R169, 0x5410, R68 ;  /* 0x00005410a9a97816 */ /* 0x000fe40000000044 */
[----:B------:R-:W-:-:S02]  /*4e20*/  PRMT R168, R168, 0x5410, R71 ;  /* 0x00005410a8a87816 */ /* 0x000fc40000000047 */
[----:B------:R-:W-:Y:S02]  /*4e30*/  PRMT R170, R170, 0x5410, R69 ;  /* 0x00005410aaaa7816 */ /* 0x000fe40000000045 */
[----:B------:R-:W-:Y:S02]  /*4e40*/  LOP3.LUT R67, R39, 0xffff0000, RZ, 0xc0, !PT ;  /* 0xffff000027437812 */ /* 0x000fe400078ec0ff */
[----:B------:R-:W-:Y:S01]  /*4e50*/  PRMT R167, R167, 0x5410, R70 ;  /* 0x00005410a7a77816 */ /* 0x000fe20000000046 */
[----:B------:R-:W-:Y:S01]  /*4e60*/  IMAD.U32 R71, R170, 0x10000, RZ ;  /* 0x00010000aa477824 */ /* 0x000fe200078e00ff */
[----:B------:R-:W-:Y:S02]  /*4e70*/  LOP3.LUT R39, R37, 0xffff0000, RZ, 0xc0, !PT ;  /* 0xffff000025277812 */ /* 0x000fe400078ec0ff */
[----:B------:R-:W-:Y:S01]  /*4e80*/  LOP3.LUT R70, R169, 0xffff0000, RZ, 0xc0, !PT ;  /* 0xffff0000a9467812 */ /* 0x000fe200078ec0ff */
[----:B------:R-:W-:Y:S01]  /*4e90*/  IMAD.U32 R69, R167, 0x10000, RZ ;  /* 0x00010000a7457824 */ /* 0x000fe200078e00ff */
[----:B------:R-:W-:Y:S01]  /*4ea0*/  LOP3.LUT R68, R168, 0xffff0000, RZ, 0xc0, !PT ;  /* 0xffff0000a8447812 */ /* 0x000fe200078ec0ff */
[----:B------:R-:W-:Y:S01]  /*4eb0*/  IMAD.U32 R169, R169, 0x10000, RZ ;  /* 0x00010000a9a97824 */ /* 0x000fe200078e00ff */
[----:B------:R-:W-:Y:S01]  /*4ec0*/  LOP3.LUT R57, R38, 0xffff0000, RZ, 0xc0, !PT ;  /* 0xffff000026397812 */ /* 0x000fe200078ec0ff */
[----:B------:R-:W-:-:S02]  /*4ed0*/  IMAD.U32 R38, R37, 0x10000, RZ ;  /* 0x0001000025267824 */ /* 0x000fc400078e00ff */
[C---:B------:R-:W-:Y:S01]  /*4ee0*/  FMUL.FTZ R73, R39.reuse, R70 ;  /* 0x0000004627497220 */ /* 0x040fe20000410000 */
[C---:B------:R-:W-:Y:S02]  /*4ef0*/  IMAD.U32 R37, R36.reuse, 0x10000, RZ ;  /* 0x0001000024257824 */ /* 0x040fe400078e00ff */
[-C--:B------:R-:W-:Y:S01]  /*4f00*/  FMUL.FTZ R39, R39, R68.reuse ;  /* 0x0000004427277220 */ /* 0x080fe20000410000 */
[----:B------:R-:W-:Y:S01]  /*4f10*/  LOP3.LUT R36, R36, 0xffff0000, RZ, 0xc0, !PT ;  /* 0xffff000024247812 */ /* 0x000fe200078ec0ff */
[C---:B------:R-:W-:Y:S01]  /*4f20*/  FMUL.FTZ R75, R57.reuse, R71 ;  /* 0x00000047394b7220 */ /* 0x040fe20000410000 */
[----:B------:R-:W-:Y:S01]  /*4f30*/  LOP3.LUT R170, R170, 0xffff0000, RZ, 0xc0, !PT ;  /* 0xffff0000aaaa7812 */ /* 0x000fe200078ec0ff */
[-C--:B------:R-:W-:Y:S01]  /*4f40*/  FMUL.FTZ R57, R57, R69.reuse ;  /* 0x0000004539397220 */ /* 0x080fe20000410000 */
[----:B------:R-:W-:Y:S01]  /*4f50*/  LOP3.LUT R167, R167, 0xffff0000, RZ, 0xc0, !PT ;  /* 0xffff0000a7a77812 */ /* 0x000fe200078ec0ff */
[----:B------:R-:W-:Y:S02]  /*4f60*/  IMAD.U32 R168, R168, 0x10000, RZ ;  /* 0x00010000a8a87824 */ /* 0x000fe400078e00ff */
[C---:B------:R-:W-:Y:S01]  /*4f70*/  FFMA.FTZ R73, R38.reuse, R68, -R73 ;  /* 0x0000004426497223 */ /* 0x040fe20000010849 */
[----:B------:R-:W-:Y:S01]  /*4f80*/  FFMA.FTZ R70, R38, R70, R39 ;  /* 0x0000004626467223 */ /* 0x000fe20000010027 */
[----:B------:R-:W-:Y:S01]  /*4f90*/  FFMA.FTZ R75, R56, R69, -R75 ;  /* 0x00000045384b7223 */ /* 0x000fe2000001084b */
[----:B------:R-:W-:Y:S01]  /*4fa0*/  FMUL.FTZ R38, R36, R169 ;  /* 0x000000a924267220 */ /* 0x000fe20000410000 */
[----:B------:R-:W-:Y:S01]  /*4fb0*/  FFMA.FTZ R56, R56, R71, R57 ;  /* 0x0000004738387223 */ /* 0x000fe20000010039 */
        /* <DEDUP_REMOVED lines=11> */
[----:B------:R-:W-:Y:S01]  /*5070*/  F2FP.BF16.F32.PACK_AB R39, R66, R39 ;  /* 0x000000274227723e */ /* 0x000fe200000010ff */
[----:B------:R-:W-:-:S07]  /*5080*/  IMAD.MOV.U32 R38, RZ, RZ, R56 ;  /* 0x000000ffff267224 */ /* 0x000fce00078e0038 */
.L_x_501:
[----:B------:R-:W-:Y:S05]  /*5090*/  BSYNC B3 ;  /* 0x0000000000037941 */ /* 0x000fea0003800000 */
.L_x_500:
[----:B------:R-:W-:Y:S02]  /*50a0*/  ULDC.64 UR4, c[0x0][0x208] ;  /* 0x0000820000047ab9 */ /* 0x000fe40000000a00 */
[----:B--2---:R1:W-:Y:S03]  /*50b0*/  STG.E.128 desc[UR4][R50.64+0x100], R36 ;  /* 0x0001002432007986 */ /* 0x0043e6000c101d04 */
.L_x_499:
[----:B------:R-:W-:Y:S05]  /*50c0*/  BSYNC B2 ;  /* 0x0000000000027941 */ /* 0x000fea0003800000 */
.L_x_498:
[----:B------:R-:W-:-:S13]  /*50d0*/  ISETP.NE.AND P3, PT, R8, RZ, PT ;  /* 0x000000ff0800720c */ /* 0x000fda0003f65270 */
        /* <DEDUP_REMOVED lines=15> */
[----:B------:R-:W-:Y:S02]  /*51d0*/  PRMT R164, R164, 0x5410, R67 ;  /* 0x00005410a4a47816 */ /* 0x000fe40000000043 */
[----:B------:R-:W-:Y:S02]  /*51e0*/  LOP3.LUT R39, R37, 0xffff0000, RZ, 0xc0, !PT ;  /* 0xffff000025277812 */ /* 0x000fe400078ec0ff */
[C---:B------:R-:W-:Y:S01]  /*51f0*/  LOP3.LUT R66, R165.reuse, 0xffff0000, RZ, 0xc0, !PT ;  /* 0xffff0000a5427812 */ /* 0x040fe200078ec0ff */
[----:B------:R-:W-:Y:S01]  /*5200*/  IMAD.U32 R65, R164, 0x10000, RZ ;  /* 0x00010000a4417824 */ /* 0x000fe200078e00ff */
[----:B------:R-:W-:Y:S01]  /*5210*/  LOP3.LUT R64, R162, 0xffff0000, RZ, 0xc0, !PT ;  /* 0xffff0000a2407812 */ /* 0x000fe200078ec0ff */
[----:B------:R-:W-:Y:S01]  /*5220*/  IMAD.U32 R165, R165, 0x10000, RZ ;  /* 0x00010000a5a57824 */ /* 0x000fe200078e00ff */
[----:B------:R-:W-:Y:S01]  /*5230*/  LOP3.LUT R57, R38, 0xffff0000, RZ, 0xc0, !PT ;  /* 0xffff000026397812 */ /* 0x000fe200078ec0ff */
[----:B------:R-:W-:Y:S01]  /*5240*/  IMAD.U32 R38, R37, 0x10000, RZ ;  /* 0x0001000025267824 */ /* 0x000fe200078e00ff */
[----:B------:R-:W-:Y:S01]  /*5250*/  SHF.L.U32 R67, R166, 0x10, RZ ;  /* 0x00000010a6437819 */ /* 0x000fe200000006ff */
[----:B------:R-:W-:-:S02]  /*5260*/  IMAD.U32 R37, R36, 0x10000, RZ ;  /* 0x0001000024257824 */ /* 0x000fc400078e00ff */
[C---:B------:R-:W-:Y:S01]  /*5270*/  FMUL.FTZ R69, R39.reuse, R66 ;  /* 0x0000004227457220 */ /* 0x040fe20000410000 */
        /* <DEDUP_REMOVED lines=13> */
[----:B------:R-:W-:Y:S01]  /*5350*/  FMUL.FTZ R36, R36, R162 ;  /* 0x000000a224247220 */ /* 0x000fe20000410000 */
[----:B------:R-:W-:Y:S01]  /*5360*/  FMUL.FTZ R63, R63, R164 ;  /* 0x000000a43f3f7220 */ /* 0x000fe20000410000 */
        /* <DEDUP_REMOVED lines=10> */
.L_x_503:
[----:B------:R-:W-:Y:S05]  /*5410*/  BSYNC B2 ;  /* 0x0000000000027941 */ /* 0x000fea0003800000 */
.L_x_502:
[----:B------:R-:W-:Y:S02]  /*5420*/  ULDC.64 UR4, c[0x0][0x208] ;  /* 0x0000820000047ab9 */ /* 0x000fe40000000a00 */
[----:B--2---:R1:W-:Y:S03]  /*5430*/  STG.E.128 desc[UR4][R50.64+0x180], R36 ;  /* 0x0001802432007986 */ /* 0x0043e6000c101d04 */
.L_x_489:
[----:B------:R-:W-:Y:S05]  /*5440*/  BSYNC B1 ;  /* 0x0000000000017941 */ /* 0x000fea0003800000 */
.L_x_488:
        /* <DEDUP_REMOVED lines=10> */
[--C-:B------:R-:W-:Y:S01]  /*54f0*/  SHF.R.U64 R58, R60, 0x10, R61.reuse ;  /* 0x000000103c3a7819 */ /* 0x100fe2000000123d */
        /* <DEDUP_REMOVED lines=10> */
[C---:B------:R-:W-:Y:S01]  /*55a0*/  LOP3.LUT R60, R175.reuse, 0xffff0000, RZ, 0xc0, !PT ;  /* 0xffff0000af3c7812 */ /* 0x040fe200078ec0ff */
        /* <DEDUP_REMOVED lines=32> */
.L_x_508:
[----:B------:R-:W-:Y:S05]  /*57b0*/  BSYNC B2 ;  /* 0x0000000000027941 */ /* 0x000fea0003800000 */
.L_x_507:
[----:B------:R-:W-:Y:S02]  /*57c0*/  ULDC.64 UR4, c[0x0][0x208] ;  /* 0x0000820000047ab9 */ /* 0x000fe40000000a00 */
[----:B--2---:R1:W-:Y:S03]  /*57d0*/  STG.E.128 desc[UR4][R48.64], R36 ;  /* 0x0000002430007986 */ /* 0x0043e6000c101d04 */
.L_x_506:
[----:B------:R-:W-:Y:S05]  /*57e0*/  BSYNC B1 ;  /* 0x0000000000017941 */ /* 0x000fea0003800000 */
.L_x_505:
[----:B------:R-:W-:Y:S01]  /*57f0*/  ISETP.NE.AND P3, PT, R10, RZ, PT ;  /* 0x000000ff0a00720c */ /* 0x000fe20003f65270 */
[----:B------:R-:W-:-:S12]  /*5800*/  BSSY B1, `(.L_x_509) ;  /* 0x0000037000017945 */ /* 0x000fd80003800000 */
[----:B------:R-:W-:Y:S05]  /*5810*/  @!P3 BRA `(.L_x_510) ;  /* 0x0000000000d4b947 */ /* 0x000fea0003800000 */
[----:B-1234-:R1:W2:Y:S01]  /*5820*/  LDS.128 R36, [R4+0x28c00] ;  /* 0x028c000004247984 */ /* 0x01e2a20000000c00 */
[----:B------:R-:W-:Y:S01]  /*5830*/  ISETP.GE.AND P3, PT, R215, R115, PT ;  /* 0x00000073d700720c */ /* 0x000fe20003f66270 */
[----:B------:R-:W-:-:S12]  /*5840*/  BSSY B2, `(.L_x_511) ;  /* 0x0000030000027945 */ /* 0x000fd80003800000 */
[----:B-1----:R-:W-:Y:S05]  /*5850*/  @P3 BRA `(.L_x_512) ;  /* 0x0000000000b83947 */ /* 0x002fea0003800000 */
[--C-:B------:R-:W-:Y:S01]  /*5860*/  SHF.R.U64 R57, R54, 0x10, R55.reuse ;  /* 0x0000001036397819 */ /* 0x100fe20000001237 */
[----:B--2---:R-:W-:Y:S01]  /*5870*/  IMAD.U32 R50, R38, 0x10000, RZ ;  /* 0x0001000026327824 */ /* 0x004fe200078e00ff */
[----:B------:R-:W-:Y:S02]  /*5880*/  SHF.R.U32.HI R54, RZ, 0x10, R55 ;  /* 0x00000010ff367819 */ /* 0x000fe40000011637 */
[--C-:B------:R-:W-:Y:S02]  /*5890*/  SHF.R.U32.HI R56, RZ, 0x10, R53.reuse ;  /* 0x00000010ff387819 */ /* 0x100fe40000011635 */
[----:B------:R-:W-:Y:S02]  /*58a0*/  PRMT R145, R145, 0x5410, R54 ;  /* 0x0000541091917816 */ /* 0x000fe40000000036 */
[----:B------:R-:W-:Y:S01]  /*58b0*/  SHF.R.U64 R59, R52, 0x10, R53 ;  /* 0x00000010343b7819 */ /* 0x000fe20000001235 */
[----:B------:R-:W-:Y:S01]  /*58c0*/  IMAD.U32 R52, R39, 0x10000, RZ ;  /* 0x0001000027347824 */ /* 0x000fe200078e00ff */
[----:B------:R-:W-:-:S02]  /*58d0*/  PRMT R139, R139, 0x5410, R56 ;  /* 0x000054108b8b7816 */ /* 0x000fc40000000038 */
[----:B------:R-:W-:Y:S01]  /*58e0*/  PRMT R144, R144, 0x5410, R57 ;  /* 0x0000541090907816 */ /* 0x000fe20000000039 */
[----:B------:R-:W-:Y:S01]  /*58f0*/  IMAD.U32 R57, R145, 0x10000, RZ ;  /* 0x0001000091397824 */ /* 0x000fe200078e00ff */
[----:B------:R-:W-:Y:S01]  /*5900*/  LOP3.LUT R51, R38, 0xffff0000, RZ, 0xc0, !PT ;  /* 0xffff000026337812 */ /* 0x000fe200078ec0ff */
[----:B------:R-:W-:Y:S01]  /*5910*/  IMAD.U32 R55, R139, 0x10000, RZ ;  /* 0x000100008b377824 */ /* 0x000fe200078e00ff */
[----:B------:R-:W-:Y:S01]  /*5920*/  LOP3.LUT R53, R39, 0xffff0000, RZ, 0xc0, !PT ;  /* 0xffff000027357812 */ /* 0x000fe200078ec0ff */
[----:B------:R-:W-:Y:S01]  /*5930*/  IMAD.U32 R38, R37, 0x10000, RZ ;  /* 0x0001000025267824 */ /* 0x000fe200078e00ff */
[----:B------:R-:W-:Y:S01]  /*5940*/  PRMT R138, R138, 0x5410, R59 ;  /* 0x000054108a8a7816 */ /* 0x000fe2000000003b */
[----:B------:R-:W-:Y:S01]  /*5950*/  FMUL.FTZ R61, R51, R57 ;  /* 0x00000039333d7220 */ /* 0x000fe20000410000 */
[----:B------:R-:W-:Y:S01]  /*5960*/  LOP3.LUT R39, R37, 0xffff0000, RZ, 0xc0, !PT ;  /* 0xffff000025277812 */ /* 0x000fe200078ec0ff */
[-C--:B------:R-:W-:Y:S01]  /*5970*/  FMUL.FTZ R51, R51, R55.reuse ;  /* 0x0000003733337220 */ /* 0x080fe20000410000 */
[----:B------:R-:W-:Y:S01]  /*5980*/  LOP3.LUT R56, R144, 0xffff0000, RZ, 0xc0, !PT ;  /* 0xffff000090387812 */ /* 0x000fe200078ec0ff */
[----:B------:R-:W-:Y:S01]  /*5990*/  IMAD.U32 R37, R36, 0x10000, RZ ;  /* 0x0001000024257824 */ /* 0x000fe200078e00ff */
[----:B------:R-:W-:Y:S01]  /*59a0*/  LOP3.LUT R54, R138, 0xffff0000, RZ, 0xc0, !PT ;  /* 0xffff00008a367812 */ /* 0x000fe200078ec0ff */
[----:B------:R-:W-:Y:S01]  /*59b0*/  FFMA.FTZ R61, R50, R55, -R61 ;  /* 0x00000037323d7223 */ /* 0x000fe2000001083d */
[----:B------:R-:W-:Y:S01]  /*59c0*/  LOP3.LUT R145, R145, 0xffff0000, RZ, 0xc0, !PT ;  /* 0xffff000091917812 */ /* 0x000fe200078ec0ff */
[----:B------:R-:W-:Y:S01]  /*59d0*/  FMUL.FTZ R59, R39, R56 ;  /* 0x00000038273b7220 */ /* 0x000fe20000410000 */
[----:B------:R-:W-:Y:S01]  /*59e0*/  LOP3.LUT R139, R139, 0xffff0000, RZ, 0xc0, !PT ;  /* 0xffff00008b8b7812 */ /* 0x000fe200078ec0ff */
[-C--:B------:R-:W-:Y:S01]  /*59f0*/  FMUL.FTZ R39, R39, R54.reuse ;  /* 0x0000003627277220 */ /* 0x080fe20000410000 */
[----:B------:R-:W-:Y:S01]  /*5a00*/  LOP3.LUT R36, R36, 0xffff0000, RZ, 0xc0, !PT ;  /* 0xffff000024247812 */ /* 0x000fe200078ec0ff */
[----:B------:R-:W-:Y:S01]  /*5a10*/  FFMA.FTZ R59, R38, R54, -R59 ;  /* 0x00000036263b7223 */ /* 0x000fe2000001083b */
[----:B------:R-:W-:Y:S01]  /*5a20*/  FFMA.FTZ R50, R50, R57, R51 ;  /* 0x0000003932327223 */ /* 0x000fe20000010033 */
[----:B------:R-:W-:-:S02]  /*5a30*/  IMAD.U32 R144, R144, 0x10000, RZ ;  /* 0x0001000090907824 */ /* 0x000fc400078e00ff */
[C---:B------:R-:W-:Y:S01]  /*5a40*/  FMUL.FTZ R51, R53.reuse, R145 ;  /* 0x0000009135337220 */ /* 0x040fe20000410000 */
[----:B------:R-:W-:Y:S02]  /*5a50*/  IMAD.U32 R138, R138, 0x10000, RZ ;  /* 0x000100008a8a7824 */ /* 0x000fe400078e00ff */
[-C--:B------:R-:W-:Y:S01]  /*5a60*/  FMUL.FTZ R54, R53, R139.reuse ;  /* 0x0000008b35367220 */ /* 0x080fe20000410000 */
[----:B------:R-:W-:Y:S01]  /*5a70*/  FFMA.FTZ R56, R38, R56, R39 ;  /* 0x0000003826387223 */ /* 0x000fe20000010027 */
        /* <DEDUP_REMOVED lines=8> */
[----:B------:R-:W-:Y:S01]  /*5b00*/  F2FP.BF16.F32.PACK_AB R36, R39, R38 ;  /* 0x000000262724723e */ /* 0x000fe200000010ff */
[----:B------:R-:W-:Y:S01]  /*5b10*/  IMAD.MOV.U32 R38, RZ, RZ, R50 ;  /* 0x000000ffff267224 */ /* 0x000fe200078e0032 */
[----:B------:R-:W-:Y:S01]  /*5b20*/  F2FP.BF16.F32.PACK_AB R37, R56, R59 ;  /* 0x0000003b3825723e */ /* 0x000fe200000010ff */
[----:B------:R-:W-:-:S07]  /*5b30*/  IMAD.MOV.U32 R39, RZ, RZ, R51 ;  /* 0x000000ffff277224 */ /* 0x000fce00078e0033 */
.L_x_512:
[----:B------:R-:W-:Y:S05]  /*5b40*/  BSYNC B2 ;  /* 0x0000000000027941 */ /* 0x000fea0003800000 */
.L_x_511:
[----:B------:R-:W-:Y:S02]  /*5b50*/  ULDC.64 UR4, c[0x0][0x208] ;  /* 0x0000820000047ab9 */ /* 0x000fe40000000a00 */
[----:B--2---:R1:W-:Y:S03]  /*5b60*/  STG.E.128 desc[UR4][R48.64+0x80], R36 ;  /* 0x0000802430007986 */ /* 0x0043e6000c101d04 */
.L_x_510:
[----:B------:R-:W-:Y:S05]  /*5b70*/  BSYNC B1 ;  /* 0x0000000000017941 */ /* 0x000fea0003800000 */
.L_x_509:
[----:B------:R-:W-:Y:S01]  /*5b80*/  ISETP.NE.AND P3, PT, R9, RZ, PT ;  /* 0x000000ff0900720c */ /* 0x000fe20003f65270 */
[----:B------:R-:W-:-:S12]  /*5b90*/  BSSY B1, `(.L_x_513) ;  /* 0x0000037000017945 */ /* 0x000fd80003800000 */
[----:B------:R-:W-:Y:S05]  /*5ba0*/  @!P3 BRA `(.L_x_514) ;  /* 0x0000000000d4b947 */ /* 0x000fea0003800000 */
[----:B-1234-:R1:W2:Y:S01]  /*5bb0*/  LDS.128 R36, [R4+0x2b400] ;  /* 0x02b4000004247984 */ /* 0x01e2a20000000c00 */
[----:B------:R-:W-:Y:S01]  /*5bc0*/  ISETP.GE.AND P3, PT, R214, R115, PT ;  /* 0x00000073d600720c */ /* 0x000fe20003f66270 */
[----:B------:R-:W-:-:S12]  /*5bd0*/  BSSY B2, `(.L_x_515) ;  /* 0x0000030000027945 */ /* 0x000fd80003800000 */
[----:B-1----:R-:W-:Y:S05]  /*5be0*/  @P3 BRA `(.L_x_516) ;  /* 0x0000000000b83947 */ /* 0x002fea0003800000 */
[----:B------:R-:W-:Y:S02]  /*5bf0*/  SHF.R.U32.HI R50, RZ, 0x10, R45 ;  /* 0x00000010ff327819 */ /* 0x000fe4000001162d */
[----:B------:R-:W-:Y:S02]  /*5c00*/  SHF.R.U32.HI R52, RZ, 0x10, R47 ;  /* 0x00000010ff347819 */ /* 0x000fe4000001162f */
[----:B------:R-:W-:Y:S01]  /*5c10*/  SHF.R.U64 R51, R44, 0x10, R45 ;  /* 0x000000102c337819 */ /* 0x000fe2000000122d */
[----:B--2---:R-:W-:Y:S01]  /*5c20*/  IMAD.U32 R44, R38, 0x10000, RZ ;  /* 0x00010000262c7824 */ /* 0x004fe200078e00ff */
[----:B------:R-:W-:Y:S01]  /*5c30*/  SHF.R.U64 R53, R46, 0x10, R47 ;  /* 0x000000102e357819 */ /* 0x000fe2000000122f */
[----:B------:R-:W-:Y:S01]  /*5c40*/  IMAD.U32 R46, R39, 0x10000, RZ ;  /* 0x00010000272e7824 */ /* 0x000fe200078e00ff */
[----:B------:R-:W-:Y:S02]  /*5c50*/  PRMT R137, R137, 0x5410, R50 ;  /* 0x0000541089897816 */ /* 0x000fe40000000032 */
[----:B------:R-:W-:-:S02]  /*5c60*/  PRMT R135, R135, 0x5410, R52 ;  /* 0x0000541087877816 */ /* 0x000fc40000000034 */
[----:B------:R-:W-:Y:S02]  /*5c70*/  PRMT R136, R136, 0x5410, R51 ;  /* 0x0000541088887816 */ /* 0x000fe40000000033 */
[----:B------:R-:W-:Y:S01]  /*5c80*/  PRMT R134, R134, 0x5410, R53 ;  /* 0x0000541086867816 */ /* 0x000fe20000000035 */
[----:B------:R-:W-:Y:S01]  /*5c90*/  IMAD.U32 R51, R135, 0x10000, RZ ;  /* 0x0001000087337824 */ /* 0x000fe200078e00ff */
[----:B------:R-:W-:Y:S01]  /*5ca0*/  LOP3.LUT R45, R38, 0xffff0000, RZ, 0xc0, !PT ;  /* 0xffff0000262d7812 */ /* 0x000fe200078ec0ff */
[----:B------:R-:W-:Y:S01]  /*5cb0*/  IMAD.U32 R38, R37, 0x10000, RZ ;  /* 0x0001000025267824 */ /* 0x000fe200078e00ff */
[----:B------:R-:W-:Y:S02]  /*5cc0*/  LOP3.LUT R47, R39, 0xffff0000, RZ, 0xc0, !PT ;  /* 0xffff0000272f7812 */ /* 0x000fe400078ec0ff */
[----:B------:R-:W-:Y:S02]  /*5cd0*/  SHF.L.U32 R53, R137, 0x10, RZ ;  /* 0x0000001089357819 */ /* 0x000fe400000006ff */
[----:B------:R-:W-:Y:S01]  /*5ce0*/  LOP3.LUT R39, R37, 0xffff0000, RZ, 0xc0, !PT ;  /* 0xffff000025277812 */ /* 0x000fe200078ec0ff */
[----:B------:R-:W-:Y:S01]  /*5cf0*/  IMAD.U32 R37, R36, 0x10000, RZ ;  /* 0x0001000024257824 */ /* 0x000fe200078e00ff */
[----:B------:R-:W-:Y:S01]  /*5d00*/  LOP3.LUT R52, R136, 0xffff0000, RZ, 0xc0, !PT ;  /* 0xffff000088347812 */ /* 0x000fe200078ec0ff */
[C---:B------:R-:W-:Y:S01]  /*5d10*/  FMUL.FTZ R57, R45.reuse, R53 ;  /* 0x000000352d397220 */ /* 0x040fe20000410000 */
[----:B------:R-:W-:Y:S01]  /*5d20*/  LOP3.LUT R50, R134, 0xffff0000, RZ, 0xc0, !PT ;  /* 0xffff000086327812 */ /* 0x000fe200078ec0ff */
[-C--:B------:R-:W-:Y:S01]  /*5d30*/  FMUL.FTZ R45, R45, R51.reuse ;  /* 0x000000332d2d7220 */ /* 0x080fe20000410000 */
[----:B------:R-:W-:Y:S01]  /*5d40*/  LOP3.LUT R137, R137, 0xffff0000, RZ, 0xc0, !PT ;  /* 0xffff000089897812 */ /* 0x000fe200078ec0ff */
[----:B------:R-:W-:Y:S01]  /*5d50*/  FMUL.FTZ R55, R39, R52 ;  /* 0x0000003427377220 */ /* 0x000fe20000410000 */
[----:B------:R-:W-:Y:S01]  /*5d60*/  LOP3.LUT R135, R135, 0xffff0000, RZ, 0xc0, !PT ;  /* 0xffff000087877812 */ /* 0x000fe200078ec0ff */
[----:B------:R-:W-:Y:S01]  /*5d70*/  FFMA.FTZ R57, R44, R51, -R57 ;  /* 0x000000332c397223 */ /* 0x000fe20000010839 */
        /* <DEDUP_REMOVED lines=21> */
.L_x_516:
[----:B------:R-:W-:Y:S05]  /*5ed0*/  BSYNC B2 ;  /* 0x0000000000027941 */ /* 0x000fea0003800000 */
.L_x_515:
[----:B------:R-:W-:Y:S02]  /*5ee0*/  ULDC.64 UR4, c[0x0][0x208] ;  /* 0x0000820000047ab9 */ /* 0x000fe40000000a00 */
[----:B--2---:R1:W-:Y:S03]  /*5ef0*/  STG.E.128 desc[UR4][R48.64+0x100], R36 ;  /* 0x0001002430007986 */ /* 0x0043e6000c101d04 */
.L_x_514:
[----:B------:R-:W-:Y:S05]  /*5f00*/  BSYNC B1 ;  /* 0x0000000000017941 */ /* 0x000fea0003800000 */
.L_x_513:
[----:B------:R-:W-:-:S13]  /*5f10*/  ISETP.NE.AND P3, PT, R8, RZ, PT ;  /* 0x000000ff0800720c */ /* 0x000fda0003f65270 */
        /* <DEDUP_REMOVED lines=28> */
[C---:B------:R-:W-:Y:S01]  /*60e0*/  FMUL.FTZ R51, R39.reuse, R46 ;  /* 0x0000002e27337220 */ /* 0x040fe20000410000 */
[----:B------:R-:W-:Y:S01]  /*60f0*/  LOP3.LUT R84, R84, 0xffff0000, RZ, 0xc0, !PT ;  /* 0xffff000054547812 */ /* 0x000fe200078ec0ff */
[-C--:B------:R-:W-:Y:S01]  /*6100*/  FMUL.FTZ R39, R39, R44.reuse ;  /* 0x0000002c27277220 */ /* 0x080fe20000410000 */
[----:B------:R-:W-:Y:S01]  /*6110*/  LOP3.LUT R36, R36, 0xffff0000, RZ, 0xc0, !PT ;  /* 0xffff000024247812 */ /* 0x000fe200078ec0ff */
[----:B------:R-:W-:Y:S01]  /*6120*/  FFMA.FTZ R51, R38, R44, -R51 ;  /* 0x0000002c26337223 */ /* 0x000fe20000010833 */
[----:B------:R-:W-:-:S02]  /*6130*/  IMAD.U32 R86, R86, 0x10000, RZ ;  /* 0x0001000056567824 */ /* 0x000fc400078e00ff */
[----:B------:R-:W-:Y:S01]  /*6140*/  FFMA.FTZ R40, R40, R47, R41 ;  /* 0x0000002f28287223 */ /* 0x000fe20000010029 */
[----:B------:R-:W-:Y:S02]  /*6150*/  IMAD.U32 R85, R85, 0x10000, RZ ;  /* 0x0001000055557824 */ /* 0x000fe400078e00ff */
[C---:B------:R-:W-:Y:S01]  /*6160*/  FMUL.FTZ R41, R43.reuse, R87 ;  /* 0x000000572b297220 */ /* 0x040fe20000410000 */
[----:B------:R-:W-:Y:S01]  /*6170*/  FMUL.FTZ R44, R43, R84 ;  /* 0x000000542b2c7220 */ /* 0x000fe20000410000 */
[----:B------:R-:W-:Y:S01]  /*6180*/  FFMA.FTZ R46, R38, R46, R39 ;  /* 0x0000002e262e7223 */ /* 0x000fe20000010027 */
        /* <DEDUP_REMOVED lines=10> */
[----:B------:R-:W-:Y:S02]  /*6230*/  F2FP.BF16.F32.PACK_AB R37, R46, R51 ;  /* 0x000000332e25723e */ /* 0x000fe400000010ff */
[----:B------:R-:W-:-:S07]  /*6240*/  MOV R39, R41 ;  /* 0x0000002900277202 */ /* 0x000fce0000000f00 */
.L_x_518:
[----:B------:R-:W-:Y:S05]  /*6250*/  BSYNC B1 ;  /* 0x0000000000017941 */ /* 0x000fea0003800000 */
.L_x_517:
[----:B------:R-:W-:Y:S02]  /*6260*/  ULDC.64 UR4, c[0x0][0x208] ;  /* 0x0000820000047ab9 */ /* 0x000fe40000000a00 */
[----:B--2---:R1:W-:Y:S01]  /*6270*/  STG.E.128 desc[UR4][R48.64+0x180], R36 ;  /* 0x0001802430007986 */ /* 0x0043e2000c101d04 */
[----:B------:R-:W-:Y:S05]  /*6280*/  BRA `(.L_x_504) ;  /* 0x0000004000f07947 */ /* 0x000fea0003800000 */
.L_x_462:
        /* <DEDUP_REMOVED lines=14> */
[----:B------:R-:W-:Y:S01]  /*6370*/  IADD3 R36, P4, R102, R84, RZ ;  /* 0x0000005466247210 */ /* 0x000fe20007f9e0ff */
[----:B------:R-:W-:Y:S01]  /*6380*/  ULDC.64 UR6, c[0x0][0x3e0] ;  /* 0x0000f80000067ab9 */ /* 0x000fe20000000a00 */
[----:B------:R-:W-:Y:S01]  /*6390*/  LEA R52, P3, R38, UR4, 0x1 ;  /* 0x0000000426347c11 */ /* 0x000fe2000f8608ff */
[----:B------:R-:W-:Y:S01]  /*63a0*/  IMAD.X R39, R0, 0x1, R15, P2 ;  /* 0x0000000100277824 */ /* 0x000fe200010e060f */
[----:B------:R-:W-:Y:S01]  /*63b0*/  LEA R56, P2, R36, UR6, 0x1 ;  /* 0x0000000624387c11 */ /* 0x000fe2000f8408ff */
[----:B------:R-:W-:Y:S01]  /*63c0*/  IMAD.X R37, R114, 0x1, R21, P4 ;  /* 0x0000000172257824 */ /* 0x000fe200020e0615 */
[----:B------:R-:W-:Y:S02]  /*63d0*/  ISETP.GE.AND P4, PT, R213, R115, PT ;  /* 0x00000073d500720c */ /* 0x000fe40003f86270 */
[----:B------:R-:W-:-:S02]  /*63e0*/  CS2R R42, SRZ ;  /* 0x00000000002a7805 */ /* 0x000fc4000001ff00 */
[----:B------:R-:W-:Y:S02]  /*63f0*/  LEA.HI.X R53, R38, UR5, R39, 0x1, P3 ;  /* 0x0000000526357c11 */ /* 0x000fe400098f0c27 */
[----:B------:R-:W-:Y:S02]  /*6400*/  CS2R R40, SRZ ;  /* 0x0000000000287805 */ /* 0x000fe4000001ff00 */
[----:B------:R-:W-:Y:S02]  /*6410*/  ISETP.GE.AND P3, PT, R212, R115, PT ;  /* 0x00000073d400720c */ /* 0x000fe40003f66270 */
[----:B------:R-:W-:Y:S02]  /*6420*/  CS2R R38, SRZ ;  /* 0x0000000000267805 */ /* 0x000fe4000001ff00 */
[----:B------:R-:W-:Y:S02]  /*6430*/  LEA.HI.X R57, R36, UR7, R37, 0x1, P2 ;  /* 0x0000000724397c11 */ /* 0x000fe400090f0c25 */
[----:B------:R-:W-:-:S02]  /*6440*/  CS2R R36, SRZ ;  /* 0x0000000000247805 */ /* 0x000fc4000001ff00 */
[----:B------:R-:W-:Y:S02]  /*6450*/  CS2R R50, SRZ ;  /* 0x0000000000327805 */ /* 0x000fe4000001ff00 */
[----:B------:R-:W-:Y:S02]  /*6460*/  CS2R R48, SRZ ;  /* 0x0000000000307805 */ /* 0x000fe4000001ff00 */
[----:B------:R-:W-:Y:S02]  /*6470*/  CS2R R46, SRZ ;  /* 0x00000000002e7805 */ /* 0x000fe4000001ff00 */
[----:B------:R-:W-:Y:S01]  /*6480*/  CS2R R44, SRZ ;  /* 0x00000000002c7805 */ /* 0x000fe2000001ff00 */
[----:B------:R-:W-:Y:S02]  /*6490*/  ULDC.64 UR8, c[0x0][0x208] ;  /* 0x0000820000087ab9 */ /* 0x000fe40000000a00 */
[----:B------:R0:W5:Y:S04]  /*64a0*/  @!P4 LDG.E.128 R36, desc[UR8][R52.64+0x80] ;  /* 0x000080083424c981 */ /* 0x000168000c1e1d00 */
[----:B------:R0:W5:Y:S04]  /*64b0*/  @!P3 LDG.E.128 R40, desc[UR8][R52.64] ;  /* 0x000000083428b981 */ /* 0x000168000c1e1d00 */
[----:B------:R0:W5:Y:S04]  /*64c0*/  @!P3 LDG.E.128 R48, desc[UR8][R56.64] ;  /* 0x000000083830b981 */ /* 0x000168000c1e1d00 */
[----:B------:R0:W5:Y:S02]  /*64d0*/  @!P4 LDG.E.128 R44, desc[UR8][R56.64+0x80] ;  /* 0x00008008382cc981 */ /* 0x000164000c1e1d00 */
.L_x_520:
[----:B------:R-:W-:Y:S05]  /*64e0*/  BSYNC B1 ;  /* 0x0000000000017941 */ /* 0x000fea0003800000 */
.L_x_519:
        /* <DEDUP_REMOVED lines=23> */
[----:B------:R-:W-:-:S02]  /*6660*/  CS2R R58, SRZ ;  /* 0x00000000003a7805 */ /* 0x000fc4000001ff00 */
[----:B------:R-:W-:Y:S02]  /*6670*/  CS2R R62, SRZ ;  /* 0x00000000003e7805 */ /* 0x000fe4000001ff00 */
[----:B------:R-:W-:Y:S01]  /*6680*/  PRMT R177, R52, 0x5410, R53 ;  /* 0x0000541034b17816 */ /* 0x000fe20000000035 */
[----:B------:R-:W-:Y:S01]  /*6690*/  IMAD.MOV.U32 R52, RZ, RZ, R45 ;  /* 0x000000ffff347224 */ /* 0x000fe200078e002d */
[----:B------:R-:W-:Y:S02]  /*66a0*/  MOV R53, R50 ;  /* 0x0000003200357202 */ /* 0x000fe40000000f00 */
[----:B------:R-:W-:Y:S02]  /*66b0*/  CS2R R60, SRZ ;  /* 0x00000000003c7805 */ /* 0x000fe4000001ff00 */
[----:B------:R-:W-:Y:S02]  /*66c0*/  PRMT R186, R186, 0x5410, R56 ;  /* 0x00005410baba7816 */ /* 0x000fe40000000038 */
[----:B------:R-:W-:-:S02]  /*66d0*/  CS2R R56, SRZ ;  /* 0x0000000000387805 */ /* 0x000fc4000001ff00 */
[----:B------:R-:W-:Y:S01]  /*66e0*/  PRMT R179, R179, 0x5410, R52 ;  /* 0x00005410b3b37816 */ /* 0x000fe20000000034 */
[----:B------:R-:W-:Y:S01]  /*66f0*/  IMAD.MOV.U32 R52, RZ, RZ, R51 ;  /* 0x000000ffff347224 */ /* 0x000fe200078e0033 */
[----:B------:R-:W-:Y:S01]  /*6700*/  PRMT R185, R185, 0x5410, R53 ;  /* 0x00005410b9b97816 */ /* 0x000fe20000000035 */
[----:B------:R-:W-:Y:S01]  /*6710*/  IMAD.MOV.U32 R53, RZ, RZ, R49 ;  /* 0x000000ffff357224 */ /* 0x000fe200078e0031 */
[----:B------:R-:W-:Y:S02]  /*6720*/  CS2R R66, SRZ ;  /* 0x0000000000427805 */ /* 0x000fe4000001ff00 */
[----:B------:R-:W-:Y:S02]  /*6730*/  CS2R R64, SRZ ;  /* 0x0000000000407805 */ /* 0x000fe4000001ff00 */
[----:B------:R-:W-:Y:S02]  /*6740*/  PRMT R166, R52, 0x7610, R166 ;  /* 0x0000761034a67816 */ /* 0x000fe400000000a6 */
[----:B------:R-:W-:-:S02]  /*6750*/  PRMT R161, R53, 0x7610, R161 ;  /* 0x0000761035a17816 */ /* 0x000fc400000000a1 */
        /* <DEDUP_REMOVED lines=10> */
[----:B------:R-:W-:Y:S02]  /*6800*/  CS2R R64, SRZ ;  /* 0x0000000000407805 */ /* 0x000fe4000001ff00 */
[----:B------:R-:W-:Y:S02]  /*6810*/  CS2R R62, SRZ ;  /* 0x00000000003e7805 */ /* 0x000fe4000001ff00 */
[----:B------:R-:W-:Y:S02]  /*6820*/  IADD3.X R53, R21, R114, R34, P2, P4 ;  /* 0x0000007215357210 */ /* 0x000fe400017e8422 */
[----:B------:R-:W-:Y:S02]  /*6830*/  CS2R R60, SRZ ;  /* 0x00000000003c7805 */ /* 0x000fe4000001ff00 */
[----:B------:R-:W-:Y:S01]  /*6840*/  LEA R68, P4, R54, UR4, 0x1 ;  /* 0x0000000436447c11 */ /* 0x000fe2000f8808ff */
[----:B------:R-:W-:Y:S01]  /*6850*/  ULDC.64 UR8, c[0x0][0x208] ;  /* 0x0000820000087ab9 */ /* 0x000fe20000000a00 */
[----:B------:R-:W-:-:S02]  /*6860*/  LEA R70, P2, R52, UR6, 0x1 ;  /* 0x0000000634467c11 */ /* 0x000fc4000f8408ff */
[----:B------:R-:W-:Y:S02]  /*6870*/  LEA.HI.X R69, R54, UR5, R55, 0x1, P4 ;  /* 0x0000000536457c11 */ /* 0x000fe4000a0f0c37 */
[----:B------:R-:W-:Y:S02]  /*6880*/  CS2R R54, SRZ ;  /* 0x0000000000367805 */ /* 0x000fe4000001ff00 */
[----:B------:R-:W-:Y:S02]  /*6890*/  LEA.HI.X R71, R52, UR7, R53, 0x1, P2 ;  /* 0x0000000734477c11 */ /* 0x000fe400090f0c35 */
[----:B------:R-:W-:Y:S02]  /*68a0*/  CS2R R52, SRZ ;  /* 0x0000000000347805 */ /* 0x000fe4000001ff00 */
[-C--:B------:R-:W-:Y:S02]  /*68b0*/  ISETP.GE.AND P4, PT, R212, R115.reuse, PT ;  /* 0x00000073d400720c */ /* 0x080fe40003f86270 */
[----:B------:R-:W-:-:S11]  /*68c0*/  ISETP.GE.AND P2, PT, R213, R115, PT ;  /* 0x00000073d500720c */ /* 0x000fd60003f46270 */
[----:B------:R0:W5:Y:S04]  /*68d0*/  @!P4 LDG.E.128 R56, desc[UR8][R68.64] ;  /* 0x000000084438c981 */ /* 0x000168000c1e1d00 */
[----:B------:R0:W5:Y:S04]  /*68e0*/  @!P2 LDG.E.128 R52, desc[UR8][R68.64+0x80] ;  /* 0x000080084434a981 */ /* 0x000168000c1e1d00 */
[----:B------:R0:W5:Y:S04]  /*68f0*/  @!P4 LDG.E.128 R64, desc[UR8][R70.64] ;  /* 0x000000084640c981 */ /* 0x000168000c1e1d00 */
[----:B------:R0:W5:Y:S02]  /*6900*/  @!P2 LDG.E.128 R60, desc[UR8][R70.64+0x80] ;  /* 0x00008008463ca981 */ /* 0x000164000c1e1d00 */
.L_x_522:
[----:B------:R-:W-:Y:S05]  /*6910*/  BSYNC B1 ;  /* 0x0000000000017941 */ /* 0x000fea0003800000 */
.L_x_521:
[----:B------:R-:W-:Y:S01]  /*6920*/  ISETP.GE.AND P4, PT, R218, R3, PT ;  /* 0x00000003da00720c */ /* 0x000fe20003f86270 */
[----:B------:R-:W-:Y:S01]  /*6930*/  BSSY B1, `(.L_x_523) ;  /* 0x0000020000017945 */ /* 0x000fe20003800000 */
[----:B0-----:R-:W-:Y:S02]  /*6940*/  CS2R R70, SRZ ;  /* 0x0000000000467805 */ /* 0x001fe4000001ff00 */
        /* <DEDUP_REMOVED lines=12> */
[----:B------:R-:W-:Y:S01]  /*6a10*/  ULDC.64 UR8, c[0x0][0x208] ;  /* 0x0000820000087ab9 */ /* 0x000fe20000000a00 */
[----:B------:R-:W-:Y:S02]  /*6a20*/  IADD3.X R71, R15, R29, R0, P2, P6 ;  /* 0x0000001d0f477210 */ /* 0x000fe400017ec400 */
[----:B------:R-:W-:-:S04]  /*6a30*/  IADD3 R0, P2, P6, R102, R31, R84 ;  /* 0x0000001f66007210 */ /* 0x000fc80007e5e054 */
[----:B------:R-:W-:Y:S02]  /*6a40*/  IADD3.X R69, R21, R33, R114, P2, P6 ;  /* 0x0000002115457210 */ /* 0x000fe400017ec472 */
[----:B------:R-:W-:-:S04]  /*6a50*/  LEA R84, P2, R86, UR4, 0x1 ;  /* 0x0000000456547c11 */ /* 0x000fc8000f8408ff */
[----:B------:R-:W-:Y:S02]  /*6a60*/  LEA.HI.X R85, R86, UR5, R71, 0x1, P2 ;  /* 0x0000000556557c11 */ /* 0x000fe400090f0c47 */
[----:B------:R-:W-:-:S04]  /*6a70*/  LEA R86, P2, R0, UR6, 0x1 ;  /* 0x0000000600567c11 */ /* 0x000fc8000f8408ff */
[----:B------:R-:W-:Y:S02]  /*6a80*/  LEA.HI.X R87, R0, UR7, R69, 0x1, P2 ;  /* 0x0000000700577c11 */ /* 0x000fe400090f0c45 */
[----:B------:R-:W-:Y:S02]  /*6a90*/  ISETP.GE.AND P2, PT, R212, R115, PT ;  /* 0x00000073d400720c */ /* 0x000fe40003f46270 */
[----:B------:R-:W-:Y:S02]  /*6aa0*/  CS2R R70, SRZ ;  /* 0x0000000000467805 */ /* 0x000fe4000001ff00 */
[----:B------:R-:W-:Y:S02]  /*6ab0*/  CS2R R68, SRZ ;  /* 0x0000000000447805 */ /* 0x000fe4000001ff00 */
[----:B------:R-:W-:Y:S02]  /*6ac0*/  CS2R R78, SRZ ;  /* 0x00000000004e7805 */ /* 0x000fe4000001ff00 */
[----:B------:R-:W-:-:S05]  /*6ad0*/  CS2R R76, SRZ ;  /* 0x00000000004c7805 */ /* 0x000fca000001ff00 */
[----:B------:R0:W5:Y:S04]  /*6ae0*/  @!P2 LDG.E.128 R72, desc[UR8][R84.64] ;  /* 0x000000085448a981 */ /* 0x000168000c1e1d00 */
[----:B------:R0:W5:Y:S01]  /*6af0*/  @!P2 LDG.E.128 R80, desc[UR8][R86.64] ;  /* 0x000000085650a981 */ /* 0x000162000c1e1d00 */
[----:B------:R-:W-:-:S13]  /*6b00*/  ISETP.GE.AND P2, PT, R213, R115, PT ;  /* 0x00000073d500720c */ /* 0x000fda0003f46270 */
[----:B------:R0:W5:Y:S04]  /*6b10*/  @!P2 LDG.E.128 R68, desc[UR8][R84.64+0x80] ;  /* 0x000080085444a981 */ /* 0x000168000c1e1d00 */
[----:B------:R0:W5:Y:S02]  /*6b20*/  @!P2 LDG.E.128 R76, desc[UR8][R86.64+0x80] ;  /* 0x00008008564ca981 */ /* 0x000164000c1e1d00 */
.L_x_524:
[----:B------:R-:W-:Y:S05]  /*6b30*/  BSYNC B1 ;  /* 0x0000000000017941 */ /* 0x000fea0003800000 */
.L_x_523:
[----:B------:R-:W-:Y:S01]  /*6b40*/  IMAD.MOV.U32 R0, RZ, RZ, R55 ;  /* 0x000000ffff007224 */ /* 0x000fe200078e0037 */
[----:B------:R-:W-:Y:S01]  /*6b50*/  PRMT R169, R89, 0x7610, R169 ;  /* 0x0000761059a97816 */ /* 0x000fe200000000a9 */
[----:B0-----:R-:W-:Y:S01]  /*6b60*/  IMAD.MOV.U32 R84, RZ, RZ, R52 ;  /* 0x000000ffff547224 */ /* 0x001fe200078e0034 */
[----:B------:R-:W-:Y:S01]  /*6b70*/  ULOP3.LUT UR4, UR60, 0x1, URZ, 0xfc, !UPT ;  /* 0x000000013c047892 */ /* 0x000fe2000f8efc3f */
[----:B------:R-:W-:Y:S01]  /*6b80*/  IMAD.MOV.U32 R85, RZ, RZ, R53 ;  /* 0x000000ffff557224 */ /* 0x000fe200078e0035 */
[----:B------:R-:W-:Y:S01]  /*6b90*/  PRMT R169, R169, 0x5410, R0 ;  /* 0x00005410a9a97816 */ /* 0x000fe20000000000 */
[----:B------:R-:W-:Y:S01]  /*6ba0*/  IMAD.MOV.U32 R86, RZ, RZ, R58 ;  /* 0x000000ffff567224 */ /* 0x000fe200078e003a */
[----:B------:R-:W-:Y:S01]  /*6bb0*/  UISETP.NE.AND UP0, UPT, UR4, 0x3, UPT ;  /* 0x000000030400788c */ /* 0x000fe2000bf05270 */
        /* <DEDUP_REMOVED lines=13> */
[----:B------:R-:W-:-:S02]  /*6c90*/  MOV R85, R61 ;  /* 0x0000003d00557202 */ /* 0x000fc40000000f00 */
[----:B------:R-:W-:Y:S01]  /*6ca0*/  PRMT R171, R171, 0x5410, R0 ;  /* 0x00005410abab7816 */ /* 0x000fe20000000000 */
[----:B------:R-:W-:Y:S01]  /*6cb0*/  IMAD.MOV.U32 R0, RZ, RZ, R67 ;  /* 0x000000ffff007224 */ /* 0x000fe200078e0043 */
[----:B------:R-:W-:Y:S01]  /*6cc0*/  PRMT R172, R84, 0x5410, R85 ;  /* 0x0000541054ac7816 */ /* 0x000fe20000000055 */
[----:B------:R-:W-:Y:S01]  /*6cd0*/  IMAD.MOV.U32 R84, RZ, RZ, R64 ;  /* 0x000000ffff547224 */ /* 0x000fe200078e0040 */
[----:B------:R-:W-:Y:S01]  /*6ce0*/  PRMT R173, R173, 0x5410, R86 ;  /* 0x00005410adad7816 */ /* 0x000fe20000000056 */
[----:B------:R-:W-:Y:S01]  /*6cf0*/  IMAD.MOV.U32 R85, RZ, RZ, R65 ;  /* 0x000000ffff557224 */ /* 0x000fe200078e0041 */
[----:B------:R-:W-:Y:S01]  /*6d00*/  PLOP3.LUT P2, PT, PT, PT, UP0, 0x80, 0x0 ;  /* 0x000000000000781c */ /* 0x000fe20003f4f008 */
[----:B-----5:R-:W-:Y:S01]  /*6d10*/  IMAD.MOV.U32 R86, RZ, RZ, R70 ;  /* 0x000000ffff567224 */ /* 0x020fe200078e0046 */
[----:B------:R-:W-:Y:S01]  /*6d20*/  PRMT R176, R176, 0x5410, R84 ;  /* 0x00005410b0b07816 */ /* 0x000fe20000000054 */
[----:B------:R-:W-:Y:S01]  /*6d30*/  IMAD.MOV.U32 R84, RZ, RZ, R69 ;  /* 0x000000ffff547224 */ /* 0x000fe200078e0045 */
[----:B------:R-:W-:Y:S01]  /*6d40*/  PRMT R174, R0, 0x5410, R85 ;  /* 0x0000541000ae7816 */ /* 0x000fe20000000055 */
[----:B------:R-:W-:Y:S01]  /*6d50*/  IMAD.MOV.U32 R85, RZ, RZ, R71 ;  /* 0x000000ffff557224 */ /* 0x000fe200078e0047 */
[----:B------:R-:W-:Y:S01]  /*6d60*/  PRMT R150, R86, 0x7610, R150 ;  /* 0x0000761056967816 */ /* 0x000fe20000000096 */
[----:B------:R-:W-:-:S02]  /*6d70*/  IMAD.MOV.U32 R86, RZ, RZ, R68 ;  /* 0x000000ffff567224 */ /* 0x000fc400078e0044 */
[----:B------:R-:W-:Y:S01]  /*6d80*/  IMAD.MOV.U32 R0, RZ, RZ, R74 ;  /* 0x000000ffff007224 */ /* 0x000fe200078e004a */
[----:B------:R-:W-:Y:S01]  /*6d90*/  PRMT R150, R150, 0x5410, R85 ;  /* 0x0000541096967816 */ /* 0x000fe20000000055 */
[----:B------:R-:W-:Y:S01]  /*6da0*/  IMAD.MOV.U32 R85, RZ, RZ, R72 ;  /* 0x000000ffff557224 */ /* 0x000fe200078e0048 */
[----:B------:R-:W-:Y:S01]  /*6db0*/  PRMT R152, R86, 0x5410, R84 ;  /* 0x0000541056987816 */ /* 0x000fe20000000054 */
[----:B------:R-:W-:Y:S01]  /*6dc0*/  IMAD.MOV.U32 R86, RZ, RZ, R75 ;  /* 0x000000ffff567224 */ /* 0x000fe200078e004b */
[----:B------:R-:W-:Y:S01]  /*6dd0*/  PRMT R156, R0, 0x7610, R156 ;  /* 0x00007610009c7816 */ /* 0x000fe2000000009c */
[----:B------:R-:W-:Y:S02]  /*6de0*/  IMAD.MOV.U32 R0, RZ, RZ, R78 ;  /* 0x000000ffff007224 */ /* 0x000fe400078e004e */
        /* <DEDUP_REMOVED lines=11> */
[----:B------:R-:W-:Y:S02]  /*6ea0*/  IMAD.MOV.U32 R84, RZ, RZ, R80 ;  /* 0x000000ffff547224 */ /* 0x000fe400078e0050 */
[----:B------:R-:W-:Y:S01]  /*6eb0*/  IMAD.MOV.U32 R0, RZ, RZ, R81 ;  /* 0x000000ffff007224 */ /* 0x000fe200078e0051 */
[----:B------:R-:W-:-:S04]  /*6ec0*/  PRMT R157, R86, 0x5410, R85 ;  /* 0x00005410569d7816 */ /* 0x000fc80000000055 */
[----:B------:R-:W-:Y:S01]  /*6ed0*/  PRMT R168, R84, 0x5410, R0 ;  /* 0x0000541054a87816 */ /* 0x000fe20000000000 */
[----:B------:R-:W-:Y:S06]  /*6ee0*/  @!P2 BRA `(.L_x_525) ;  /* 0x000000000004a947 */ /* 0x000fec0003800000 */
[----:B------:R-:W-:Y:S01]  /*6ef0*/  BPT.TRAP 0x1 ;  /* 0x000000040000795c */ /* 0x000fe20000300000 */
.L_x_525:
[----:B------:R-:W-:Y:S01]  /*6f00*/  IMAD R0, R17, 0x8, R16 ;  /* 0x0000000811007824 */ /* 0x000fe200078e0210 */
[----:B------:R-:W-:Y:S01]  /*6f10*/  SHF.L.U32 R114, R219, 0x1f, RZ ;  /* 0x0000001fdb727819 */ /* 0x000fe200000006ff */
[----:B------:R-:W0:Y:S01]  /*6f20*/  LDC R144, c[0x0][0x2e4] ;  /* 0x0000b900ff907b82 */ /* 0x000e220000000800 */
[----:B------:R-:W-:Y:S02]  /*6f30*/  BSSY B1, `(.L_x_526) ;  /* 0x0000004000017945 */ /* 0x000fe40003800000 */
[----:B------:R-:W1:Y:S05]  /*6f40*/  SYNCS.PHASECHK.TRANS64.TRYWAIT P6, [R0+URZ+0x38890], R114 ;  /* 0x03889072000075a7 */ /* 0x000e6a00080c017f */
[----:B------:R-:W2:Y:S01]  /*6f50*/  LDC.64 R122, c[0x0][0x2f0] ;  /* 0x0000bc00ff7a7b82 */ /* 0x000ea20000000a00 */
[----:B-1----:R-:W-:Y:S05]  /*6f60*/  @!P6 BRA `(.L_x_527) ;  /* 0x000001f4009ce947 */ /* 0x002fea0003800000 */
.L_x_791:
[----:B------:R-:W-:Y:S05]  /*6f70*/  BSYNC B1 ;  /* 0x0000000000017941 */ /* 0x000fea0003800000 */
.L_x_526:
[----:B------:R-:W-:Y:S01]  /*6f80*/  BSSY B1, `(.L_x_528) ;  /* 0x0000113000017945 */ /* 0x000fe20003800000 */
[----:B0-----:R-:W-:Y:S02]  /*6f90*/  IMAD.IADD R145, R144, 0x1, -R119 ;  /* 0x0000000190917824 */ /* 0x001fe400078e0a77 */
[----:B------:R-:W-:Y:S01]  /*6fa0*/  IMAD.MOV.U32 R125, RZ, RZ, R88 ;  /* 0x000000ffff7d7224 */ /* 0x000fe200078e0058 */
[----:B------:R-:W-:Y:S06]  /*6fb0*/  @P5 BRA `(.L_x_529) ;  /* 0x00000010003c5947 */ /* 0x000fec0003800000 */
[----:B------:R-:W-:Y:S01]  /*6fc0*/  ISETP.NE.AND P5, PT, R26, RZ, PT ;  /* 0x000000ff1a00720c */ /* 0x000fe20003fa5270 */
[-C--:B--2---:R-:W-:Y:S01]  /*6fd0*/  IMAD R84, R118, R122.reuse, RZ ;  /* 0x0000007a76547224 */ /* 0x084fe200078e02ff */
[----:B------:R-:W-:Y:S01]  /*6fe0*/  BSSY B2, `(.L_x_530) ;  /* 0x0000088000027945 */ /* 0x000fe20003800000 */
[----:B------:R-:W-:-:S04]  /*6ff0*/  IMAD.WIDE.U32 R134, R18, R122, R124 ;  /* 0x0000007a12867225 */ /* 0x000fc800078e007c */
[----:B------:R-:W-:-:S04]  /*7000*/  IMAD R84, R18, R123, R84 ;  /* 0x0000007b12547224 */ /* 0x000fc800078e0254 */
[----:B------:R-:W-:Y:S02]  /*7010*/  IMAD.IADD R158, R84, 0x1, R135 ;  /* 0x00000001549e7824 */ /* 0x000fe400078e0287 */
[----:B------:R-:W-:Y:S05]  /*7020*/  @!P5 BRA `(.L_x_531) ;  /* 0x00000008000cd947 */ /* 0x000fea0003800000 */
[----:B------:R-:W-:Y:S01]  /*7030*/  SEL R84, R119, R145, !P0 ;  /* 0x0000009177547207 */ /* 0x000fe20004000000 */
[----:B------:R-:W-:Y:S01]  /*7040*/  BSSY B3, `(.L_x_532) ;  /* 0x000007e000037945 */ /* 0x000fe20003800000 */
[----:B------:R-:W-:Y:S02]  /*7050*/  IADD3 R88, P5, P6, R94, R134, R13 ;  /* 0x000000865e587210 */ /* 0x000fe40007ebe00d */
[----:B------:R-:W-:Y:S02]  /*7060*/  SHF.R.S32.HI R85, RZ, 0x1f, R84 ;  /* 0x0000001fff557819 */ /* 0x000fe40000011454 */
[----:B------:R-:W-:Y:S02]  /*7070*/  IADD3.X R89, R93, R158, R7, P5, P6 ;  /* 0x0000009e5d597210 */ /* 0x000fe40002fec407 */
[----:B------:R-:W-:Y:S02]  /*7080*/  LEA.HI R84, R85, R84, RZ, 0x4 ;  /* 0x0000005455547211 */ /* 0x000fe400078f20ff */
[----:B------:R-:W-:-:S02]  /*7090*/  P2R R90, PR, RZ, 0x2 ;  /* 0x00000002ff5a7803 */ /* 0x000fc40000000000 */
[----:B------:R-:W-:-:S05]  /*70a0*/  LEA.HI.SX32 R84, R84, R14, 0x1c ;  /* 0x0000000e54547211 */ /* 0x000fca00078fe2ff */
[----:B------:R-:W-:-:S05]  /*70b0*/  IMAD.SHL.U32 R85, R84, 0x8, RZ ;  /* 0x0000000854557824 */ /* 0x000fca00078e00ff */
[----:B------:R-:W-:-:S13]  /*70c0*/  ISETP.GE.AND P5, PT, R85, R144, PT ;  /* 0x000000905500720c */ /* 0x000fda0003fa6270 */
[--C-:B------:R-:W-:Y:S02]  /*70d0*/  @!P5 SHF.R.S32.HI R87, RZ, 0x1f, R85.reuse ;  /* 0x0000001fff57d819 */ /* 0x100fe40000011455 */
[--C-:B------:R-:W-:Y:S02]  /*70e0*/  @!P5 IADD3 R86, P1, P6, R94, R134, R85.reuse ;  /* 0x000000865e56d210 */ /* 0x100fe40007e3e055 */
[----:B------:R-:W-:Y:S02]  /*70f0*/  LOP3.LUT R85, R231, 0x38, R85, 0xf8, !PT ;  /* 0x00000038e7557812 */ /* 0x000fe400078ef855 */
[----:B------:R-:W-:Y:S02]  /*7100*/  @!P5 IADD3.X R87, R93, R158, R87, P1, P6 ;  /* 0x0000009e5d57d210 */ /* 0x000fe40000fec457 */
[----:B------:R-:W-:Y:S02]  /*7110*/  LEA R136, P6, R88, R116, 0x1 ;  /* 0x0000007458887211 */ /* 0x000fe400078c08ff */
[----:B------:R-:W-:-:S02]  /*7120*/  LOP3.LUT R85, R85, R232, RZ, 0x3c, !PT ;  /* 0x000000e855557212 */ /* 0x000fc400078e3cff */
[-C--:B------:R-:W-:Y:S02]  /*7130*/  LEA.HI.X R137, R88, R117.reuse, R89, 0x1, P6 ;  /* 0x0000007558897211 */ /* 0x080fe400030f0c59 */
[----:B------:R-:W-:Y:S02]  /*7140*/  @!P5 LEA R138, P6, R86, R116, 0x1 ;  /* 0x00000074568ad211 */ /* 0x000fe400078c08ff */
[----:B------:R-:W-:Y:S02]  /*7150*/  ISETP.NE.AND P1, PT, R90, RZ, PT ;  /* 0x000000ff5a00720c */ /* 0x000fe40003f25270 */
[----:B------:R-:W-:Y:S02]  /*7160*/  @!P5 LEA.HI.X R139, R86, R117, R87, 0x1, P6 ;  /* 0x00000075568bd211 */ /* 0x000fe400030f0c57 */
[----:B------:R-:W-:Y:S02]  /*7170*/  SHF.R.S32.HI R86, RZ, 0x1f, R84 ;  /* 0x0000001fff567819 */ /* 0x000fe40000011454 */
[----:B------:R-:W-:-:S02]  /*7180*/  ISETP.GE.AND P6, PT, R212, R115, PT ;  /* 0x00000073d400720c */ /* 0x000fc40003fc6270 */
[----:B------:R-:W-:-:S04]  /*7190*/  LEA.HI R84, R86, R84, RZ, 0x3 ;  /* 0x0000005456547211 */ /* 0x000fc800078f18ff */
[----:B------:R-:W-:-:S05]  /*71a0*/  SHF.R.S32.HI R84, RZ, 0x3, R84 ;  /* 0x00000003ff547819 */ /* 0x000fca0000011454 */
[----:B------:R-:W-:-:S04]  /*71b0*/  IMAD R84, R84, 0x1400, R234 ;  /* 0x0000140054547824 */ /* 0x000fc800078e02ea */
[----:B------:R-:W-:Y:S02]  /*71c0*/  IMAD.IADD R85, R84, 0x1, R85 ;  /* 0x0000000154557824 */ /* 0x000fe400078e0255 */
[C---:B------:R-:W-:Y:S02]  /*71d0*/  IMAD R84, R17.reuse, 0x5000, R143 ;  /* 0x0000500011547824 */ /* 0x040fe400078e028f */
[----:B------:R-:W-:Y:S02]  /*71e0*/  IMAD R88, R17, 0x5000, R85 ;  /* 0x0000500011587824 */ /* 0x000fe400078e0255 */
[--C-:B------:R-:W-:Y:S02]  /*71f0*/  IMAD R84, R84, 0x2, R16.reuse ;  /* 0x0000000254547824 */ /* 0x100fe400078e0210 */
[----:B------:R-:W-:-:S04]  /*7200*/  IMAD R88, R88, 0x2, R16 ;  /* 0x0000000258587824 */ /* 0x000fc800078e0210 */
[----:B------:R-:W0:Y:S04]  /*7210*/  LDS.128 R84, [R84+0x24400] ;  /* 0x0244000054547984 */ /* 0x000e280000000c00 */
[----:B------:R-:W2:Y:S01]  /*7220*/  LDS.128 R88, [R88+0x24400] ;  /* 0x0244000058587984 */ /* 0x000ea20000000c00 */
[----:B------:R-:W-:Y:S05]  /*7230*/  @P6 BRA `(.L_x_533) ;  /* 0x0000000400786947 */ /* 0x000fea0003800000 */
[----:B------:R-:W-:Y:S01]  /*7240*/  SHF.R.U32.HI R159, RZ, 0x10, R49 ;  /* 0x00000010ff9f7819 */ /* 0x000fe20000011631 */
[----:B--2---:R-:W-:Y:S01]  /*7250*/  IMAD.U32 R164, R89, 0x10000, RZ ;  /* 0x0001000059a47824 */ /* 0x004fe200078e00ff */
[----:B------:R-:W-:Y:S01]  /*7260*/  SHF.R.U32.HI R163, RZ, 0x10, R41 ;  /* 0x00000010ffa37819 */ /* 0x000fe20000011629 */
[----:B------:R-:W-:Y:S01]  /*7270*/  IMAD.U32 R167, R91, 0x10000, RZ ;  /* 0x000100005ba77824 */ /* 0x000fe200078e00ff */
[----:B------:R-:W-:Y:S02]  /*7280*/  PRMT R159, R161, 0x5410, R159 ;  /* 0x00005410a19f7816 */ /* 0x000fe4000000009f */
[----:B------:R-:W-:Y:S01]  /*7290*/  PRMT R163, R160, 0x5410, R163 ;  /* 0x00005410a0a37816 */ /* 0x000fe200000000a3 */
[----:B0-----:R-:W-:Y:S01]  /*72a0*/  IMAD.U32 R160, R85, 0x10000, RZ ;  /* 0x0001000055a07824 */ /* 0x001fe200078e00ff */
[C---:B------:R-:W-:Y:S02]  /*72b0*/  SHF.L.U32 R162, R159.reuse, 0x10, RZ ;  /* 0x000000109fa27819 */ /* 0x040fe400000006ff */
[----:B------:R-:W-:Y:S01]  /*72c0*/  LOP3.LUT R159, R159, 0xffff0000, RZ, 0xc0, !PT ;  /* 0xffff00009f9f7812 */ /* 0x000fe200078ec0ff */
[----:B------:R-:W-:Y:S01]  /*72d0*/  IMAD.U32 R161, R163, 0x10000, RZ ;  /* 0x00010000a3a17824 */ /* 0x000fe200078e00ff */
[----:B------:R-:W-:Y:S01]  /*72e0*/  LOP3.LUT R85, R85, 0xffff0000, RZ, 0xc0, !PT ;  /* 0xffff000055557812 */ /* 0x000fe200078ec0ff */
[-C--:B------:R-:W-:Y:S01]  /*72f0*/  FMUL.FTZ R165, R164, R162.reuse ;  /* 0x000000a2a4a57220 */ /* 0x080fe20000410000 */
[----:B------:R-:W-:Y:S01]  /*7300*/  SHF.R.U64 R50, R50, 0x10, R51 ;  /* 0x0000001032327819 */ /* 0x000fe20000001233 */
[-C--:B------:R-:W-:Y:S01]  /*7310*/  FMUL.FTZ R164, R164, R161.reuse ;  /* 0x000000a1a4a47220 */ /* 0x080fe20000410000 */
[----:B------:R-:W-:Y:S01]  /*7320*/  SHF.R.U64 R48, R48, 0x10, R49 ;  /* 0x0000001030307819 */ /* 0x000fe20000001231 */
[----:B------:R-:W-:Y:S01]  /*7330*/  FFMA.FTZ R161, R160, R161, -R165 ;  /* 0x000000a1a0a17223 */ /* 0x000fe200000108a5 */
[----:B------:R-:W-:Y:S01]  /*7340*/  SHF.R.U64 R40, R40, 0x10, R41 ;  /* 0x0000001028287819 */ /* 0x000fe20000001229 */
[----:B------:R-:W-:Y:S01]  /*7350*/  FFMA.FTZ R160, R160, R162, R164 ;  /* 0x000000a2a0a07223 */ /* 0x000fe200000100a4 */
[----:B------:R-:W-:Y:S01]  /*7360*/  LOP3.LUT R162, R89, 0xffff0000, RZ, 0xc0, !PT ;  /* 0xffff000059a27812 */ /* 0x000fe200078ec0ff */
[----:B------:R-:W-:Y:S01]  /*7370*/  IMAD.U32 R41, R84, 0x10000, RZ ;  /* 0x0001000054297824 */ /* 0x000fe200078e00ff */
[----:B------:R-:W-:Y:S01]  /*7380*/  LOP3.LUT R89, R163, 0xffff0000, RZ, 0xc0, !PT ;  /* 0xffff0000a3597812 */ /* 0x000fe200078ec0ff */
[----:B------:R-:W-:Y:S01]  /*7390*/  IMAD.U32 R49, R86, 0x10000, RZ ;  /* 0x0001000056317824 */ /* 0x000fe200078e00ff */
[----:B------:R-:W-:Y:S01]  /*73a0*/  PRMT R48, R186, 0x5432, R48 ;  /* 0x00005432ba307816 */ /* 0x000fe20000000030 */
[----:B------:R-:W-:Y:S01]  /*73b0*/  FMUL.FTZ R163, R162, R159 ;  /* 0x0000009fa2a37220 */ /* 0x000fe20000410000 */
[----:B------:R-:W-:Y:S01]  /*73c0*/  SHF.R.U64 R42, R42, 0x10, R43 ;  /* 0x000000102a2a7819 */ /* 0x000fe2000000122b */
[-C--:B------:R-:W-:Y:S01]  /*73d0*/  FMUL.FTZ R162, R162, R89.reuse ;  /* 0x00000059a2a27220 */ /* 0x080fe20000410000 */
[----:B------:R-:W-:Y:S01]  /*73e0*/  PRMT R40, R184, 0x5432, R40 ;  /* 0x00005432b8287816 */ /* 0x000fe20000000028 */
[----:B------:R-:W-:Y:S01]  /*73f0*/  FFMA.FTZ R89, R85, R89, -R163 ;  /* 0x0000005955597223 */ /* 0x000fe200000108a3 */
[----:B------:R-:W-:-:S02]  /*7400*/  IMAD.U32 R163, R87, 0x10000, RZ ;  /* 0x0001000057a37824 */ /* 0x000fc400078e00ff */
[----:B------:R-:W-:Y:S01]  /*7410*/  FFMA.FTZ R85, R85, R159, R162 ;  /* 0x0000009f55557223 */ /* 0x000fe200000100a2 */
[----:B------:R-:W-:Y:S02]  /*7420*/  SHF.R.U32.HI R159, RZ, 0x10, R51 ;  /* 0x00000010ff9f7819 */ /* 0x000fe40000011633 */
[----:B------:R-:W-:Y:S01]  /*7430*/  SHF.R.U32.HI R162, RZ, 0x10, R43 ;  /* 0x00000010ffa27819 */ /* 0x000fe2000001162b */
[----:B------:R-:W-:Y:S01]  /*7440*/  IMAD.U32 R43, R88, 0x10000, RZ ;  /* 0x00010000582b7824 */ /* 0x000fe200078e00ff */
[C---:B------:R-:W-:Y:S02]  /*7450*/  PRMT R159, R166.reuse, 0x5410, R159 ;  /* 0x00005410a69f7816 */ /* 0x040fe4000000009f */
[----:B------:R-:W-:Y:S02]  /*7460*/  PRMT R162, R166, 0x5432, R162 ;  /* 0x00005432a6a27816 */ /* 0x000fe400000000a2 */
[----:B------:R-:W-:Y:S01]  /*7470*/  LOP3.LUT R51, R87, 0xffff0000, RZ, 0xc0, !PT ;  /* 0xffff000057337812 */ /* 0x000fe200078ec0ff */
[----:B------:R-:W-:Y:S01]  /*7480*/  IMAD.U32 R164, R159, 0x10000, RZ ;  /* 0x000100009fa47824 */ /* 0x000fe200078e00ff */
[----:B------:R-:W-:Y:S01]  /*7490*/  LOP3.LUT R87, R91, 0xffff0000, RZ, 0xc0, !PT ;  /* 0xffff00005b577812 */ /* 0x000fe200078ec0ff */
[C---:B------:R-:W-:Y:S01]  /*74a0*/  IMAD.U32 R165, R162.reuse, 0x10000, RZ ;  /* 0x00010000a2a57824 */ /* 0x040fe200078e00ff */
[----:B------:R-:W-:Y:S01]  /*74b0*/  LOP3.LUT R159, R159, 0xffff0000, RZ, 0xc0, !PT ;  /* 0xffff00009f9f7812 */ /* 0x000fe200078ec0ff */
[C---:B------:R-:W-:Y:S01]  /*74c0*/  FMUL.FTZ R166, R167.reuse, R164 ;  /* 0x000000a4a7a67220 */ /* 0x040fe20000410000 */
[----:B------:R-:W-:Y:S01]  /*74d0*/  LOP3.LUT R162, R162, 0xffff0000, RZ, 0xc0, !PT ;  /* 0xffff0000a2a27812 */ /* 0x000fe200078ec0ff */
[----:B------:R-:W-:Y:S01]  /*74e0*/  FMUL.FTZ R167, R167, R165 ;  /* 0x000000a5a7a77220 */ /* 0x000fe20000410000 */
[----:B------:R-:W-:Y:S01]  /*74f0*/  LOP3.LUT R88, R88, 0xffff0000, RZ, 0xc0, !PT ;  /* 0xffff000058587812 */ /* 0x000fe200078ec0ff */
[C---:B------:R-:W-:Y:S01]  /*7500*/  FMUL.FTZ R91, R87.reuse, R159 ;  /* 0x0000009f575b7220 */ /* 0x040fe20000410000 */
[----:B------:R-:W-:Y:S01]  /*7510*/  LOP3.LUT R84, R84, 0xffff0000, RZ, 0xc0, !PT ;  /* 0xffff000054547812 */ /* 0x000fe200078ec0ff */
[-C--:B------:R-:W-:Y:S01]  /*7520*/  FMUL.FTZ R87, R87, R162.reuse ;  /* 0x000000a257577220 */ /* 0x080fe20000410000 */
[----:B------:R-:W-:Y:S01]  /*7530*/  PRMT R50, R185, 0x5432, R50 ;  /* 0x00005432b9327816 */ /* 0x000fe20000000032 */
[----:B------:R-:W-:Y:S01]  /*7540*/  FFMA.FTZ R91, R51, R162, -R91 ;  /* 0x000000a2335b7223 */ /* 0x000fe2000001085b */
[----:B------:R-:W-:-:S02]  /*7550*/  IMAD.U32 R162, R48, 0x10000, RZ ;  /* 0x0001000030a27824 */ /* 0x000fc400078e00ff */
[----:B------:R-:W-:Y:S01]  /*7560*/  FFMA.FTZ R87, R51, R159, R87 ;  /* 0x0000009f33577223 */ /* 0x000fe20000010057 */
[----:B------:R-:W-:Y:S01]  /*7570*/  IMAD.U32 R51, R40, 0x10000, RZ ;  /* 0x0001000028337824 */ /* 0x000fe200078e00ff */
[----:B------:R-:W-:Y:S01]  /*7580*/  LOP3.LUT R48, R48, 0xffff0000, RZ, 0xc0, !PT ;  /* 0xffff000030307812 */ /* 0x000fe200078ec0ff */
[C---:B------:R-:W-:Y:S01]  /*7590*/  FMUL.FTZ R159, R43.reuse, R162 ;  /* 0x000000a22b9f7220 */ /* 0x040fe20000410000 */
[----:B------:R-:W-:Y:S01]  /*75a0*/  LOP3.LUT R40, R40, 0xffff0000, RZ, 0xc0, !PT ;  /* 0xffff000028287812 */ /* 0x000fe200078ec0ff */
[----:B------:R-:W-:Y:S01]  /*75b0*/  FMUL.FTZ R43, R43, R51 ;  /* 0x000000332b2b7220 */ /* 0x000fe20000410000 */
[----:B------:R-:W-:Y:S01]  /*75c0*/  FFMA.FTZ R166, R163, R165, -R166 ;  /* 0x000000a5a3a67223 */ /* 0x000fe200000108a6 */
[----:B------:R-:W-:Y:S01]  /*75d0*/  FFMA.FTZ R159, R41, R51, -R159 ;  /* 0x00000033299f7223 */ /* 0x000fe2000001089f */
[----:B------:R-:W-:Y:S01]  /*75e0*/  FMUL.FTZ R51, R88, R48 ;  /* 0x0000003058337220 */ /* 0x000fe20000410000 */
[----:B------:R-:W-:Y:S01]  /*75f0*/  FFMA.FTZ R167, R163, R164, R167 ;  /* 0x000000a4a3a77223 */ /* 0x000fe200000100a7 */
[----:B------:R-:W-:Y:S01]  /*7600*/  LOP3.LUT R163, R86, 0xffff0000, RZ, 0xc0, !PT ;  /* 0xffff000056a37812 */ /* 0x000fe200078ec0ff */
[-C--:B------:R-:W-:Y:S01]  /*7610*/  FMUL.FTZ R88, R88, R40.reuse ;  /* 0x0000002858587220 */ /* 0x080fe20000410000 */
[----:B------:R-:W-:Y:S01]  /*7620*/  PRMT R42, R183, 0x5432, R42 ;  /* 0x00005432b72a7816 */ /* 0x000fe2000000002a */
[----:B------:R-:W-:Y:S01]  /*7630*/  FFMA.FTZ R51, R84, R40, -R51 ;  /* 0x0000002854337223 */ /* 0x000fe20000010833 */
[C---:B------:R-:W-:Y:S01]  /*7640*/  IMAD.U32 R86, R90.reuse, 0x10000, RZ ;  /* 0x000100005a567824 */ /* 0x040fe200078e00ff */
[----:B------:R-:W-:Y:S01]  /*7650*/  LOP3.LUT R90, R90, 0xffff0000, RZ, 0xc0, !PT ;  /* 0xffff00005a5a7812 */ /* 0x000fe200078ec0ff */
[C---:B------:R-:W-:Y:S01]  /*7660*/  IMAD.U32 R40, R50.reuse, 0x10000, RZ ;  /* 0x0001000032287824 */ /* 0x040fe200078e00ff */
[----:B------:R-:W-:Y:S01]  /*7670*/  LOP3.LUT R50, R50, 0xffff0000, RZ, 0xc0, !PT ;  /* 0xffff000032327812 */ /* 0x000fe200078ec0ff */
[----:B------:R-:W-:Y:S01]  /*7680*/  FFMA.FTZ R43, R41, R162, R43 ;  /* 0x000000a2292b7223 */ /* 0x000fe2000001002b */
[C---:B------:R-:W-:Y:S01]  /*7690*/  IMAD.U32 R41, R42.reuse, 0x10000, RZ ;  /* 0x000100002a297824 */ /* 0x040fe200078e00ff */
[----:B------:R-:W-:Y:S01]  /*76a0*/  LOP3.LUT R42, R42, 0xffff0000, RZ, 0xc0, !PT ;  /* 0xffff00002a2a7812 */ /* 0x000fe200078ec0ff */
[----:B------:R-:W-:Y:S01]  /*76b0*/  FFMA.FTZ R88, R84, R48, R88 ;  /* 0x0000003054587223 */ /* 0x000fe20000010058 */
[----:B------:R-:W-:Y:S01]  /*76c0*/  FMUL.FTZ R48, R86, R40 ;  /* 0x0000002856307220 */ /* 0x000fe20000410000 */
[----:B------:R-:W-:Y:S01]  /*76d0*/  FMUL.FTZ R84, R90, R50 ;  /* 0x000000325a547220 */ /* 0x000fe20000410000 */
[-C--:B------:R-:W-:Y:S01]  /*76e0*/  FMUL.FTZ R86, R86, R41.reuse ;  /* 0x0000002956567220 */ /* 0x080fe20000410000 */
[-C--:B------:R-:W-:Y:S01]  /*76f0*/  FMUL.FTZ R90, R90, R42.reuse ;  /* 0x0000002a5a5a7220 */ /* 0x080fe20000410000 */
[----:B------:R-:W-:Y:S01]  /*7700*/  FFMA.FTZ R48, R49, R41, -R48 ;  /* 0x0000002931307223 */ /* 0x000fe20000010830 */
[----:B------:R-:W-:Y:S01]  /*7710*/  FFMA.FTZ R84, R163, R42, -R84 ;  /* 0x0000002aa3547223 */ /* 0x000fe20000010854 */
[----:B------:R-:W-:Y:S01]  /*7720*/  FFMA.FTZ R86, R49, R40, R86 ;  /* 0x0000002831567223 */ /* 0x000fe20000010056 */
[----:B------:R-:W-:Y:S01]  /*7730*/  FFMA.FTZ R90, R163, R50, R90 ;  /* 0x00000032a35a7223 */ /* 0x000fe2000001005a */
[----:B------:R-:W-:-:S02]  /*7740*/  F2FP.BF16.F32.PACK_AB R89, R89, R161 ;  /* 0x000000a15959723e */ /* 0x000fc400000010ff */
[----:B------:R-:W-:Y:S02]  /*7750*/  F2FP.BF16.F32.PACK_AB R91, R91, R166 ;  /* 0x000000a65b5b723e */ /* 0x000fe400000010ff */
[----:B------:R-:W-:Y:S01]  /*7760*/  F2FP.BF16.F32.PACK_AB R160, R85, R160 ;  /* 0x000000a055a0723e */ /* 0x000fe200000010ff */
[----:B------:R-:W-:Y:S01]  /*7770*/  IMAD.MOV.U32 R85, RZ, RZ, R89 ;  /* 0x000000ffff557224 */ /* 0x000fe200078e0059 */
        /* <DEDUP_REMOVED lines=8> */
[----:B------:R-:W-:-:S02]  /*7800*/  F2FP.BF16.F32.PACK_AB R88, R88, R43 ;  /* 0x0000002b5858723e */ /* 0x000fc400000010ff */
[----:B------:R-:W-:-:S07]  /*7810*/  MOV R84, R51 ;  /* 0x0000003300547202 */ /* 0x000fce0000000f00 */
.L_x_533:
[----:B------:R-:W-:Y:S05]  /*7820*/  BSYNC B3 ;  /* 0x0000000000037941 */ /* 0x000fea0003800000 */
.L_x_532:
[----:B------:R-:W-:Y:S02]  /*7830*/  ULDC.64 UR4, c[0x0][0x208] ;  /* 0x0000820000047ab9 */ /* 0x000fe40000000a00 */
[----:B0-----:R0:W-:Y:S04]  /*7840*/  STG.E.128 desc[UR4][R136.64], R84 ;  /* 0x0000005488007986 */ /* 0x0011e8000c101d04 */
[----:B--2---:R0:W-:Y:S02]  /*7850*/  @!P5 STG.E.128 desc[UR4][R138.64], R88 ;  /* 0x000000588a00d986 */ /* 0x0041e4000c101d04 */
.L_x_531:
[----:B------:R-:W-:Y:S05]  /*7860*/  BSYNC B2 ;  /* 0x0000000000027941 */ /* 0x000fea0003800000 */
.L_x_530:
[----:B------:R-:W-:-:S13]  /*7870*/  ISETP.NE.AND P5, PT, R10, RZ, PT ;  /* 0x000000ff0a00720c */ /* 0x000fda0003fa5270 */
        /* <DEDUP_REMOVED lines=12> */
[----:B------:R-:W-:-:S04]  /*7940*/  @!P5 IADD3 R134, P0, P6, R94, R134, R40 ;  /* 0x000000865e86d210 */ /* 0x000fc80007e1e028 */
[----:B------:R-:W-:Y:S02]  /*7950*/  @!P5 IADD3.X R158, R93, R158, R49, P0, P6 ;  /* 0x0000009e5d9ed210 */ /* 0x000fe400007ec431 */
[C---:B0-----:R-:W-:Y:S02]  /*7960*/  LEA R84, P6, R43.reuse, R116, 0x1 ;  /* 0x000000742b547211 */ /* 0x041fe400078c08ff */
[----:B------:R-:W-:Y:S02]  /*7970*/  ISETP.NE.AND P0, PT, R48, RZ, PT ;  /* 0x000000ff3000720c */ /* 0x000fe40003f05270 */
[----:B------:R-:W-:Y:S02]  /*7980*/  LEA.HI.X R85, R43, R117, R42, 0x1, P6 ;  /* 0x000000752b557211 */ /* 0x000fe400030f0c2a */
[----:B------:R-:W-:Y:S02]  /*7990*/  SHF.R.S32.HI R42, RZ, 0x1f, R41 ;  /* 0x0000001fff2a7819 */ /* 0x000fe40000011429 */
[----:B------:R-:W-:-:S02]  /*79a0*/  LOP3.LUT R43, R231, 0x38, R40, 0xf8, !PT ;  /* 0x00000038e72b7812 */ /* 0x000fc400078ef828 */
[----:B------:R-:W-:Y:S02]  /*79b0*/  LEA.HI R41, R42, R41, RZ, 0x3 ;  /* 0x000000292a297211 */ /* 0x000fe400078f18ff */
[----:B------:R-:W-:Y:S01]  /*79c0*/  LOP3.LUT R40, R43, R232, RZ, 0x3c, !PT ;  /* 0x000000e82b287212 */ /* 0x000fe200078e3cff */
[----:B------:R-:W-:Y:S01]  /*79d0*/  IMAD R43, R17, 0x5000, R142 ;  /* 0x00005000112b7824 */ /* 0x000fe200078e028e */
[----:B------:R-:W-:Y:S02]  /*79e0*/  SHF.R.S32.HI R41, RZ, 0x3, R41 ;  /* 0x00000003ff297819 */ /* 0x000fe40000011429 */
[----:B------:R-:W-:-:S03]  /*79f0*/  @!P5 LEA R86, P6, R134, R116, 0x1 ;  /* 0x000000748656d211 */ /* 0x000fc600078c08ff */
[----:B------:R-:W-:Y:S01]  /*7a00*/  IMAD R41, R41, 0x1400, R234 ;  /* 0x0000140029297824 */ /* 0x000fe200078e02ea */
[----:B------:R-:W-:Y:S02]  /*7a10*/  @!P5 LEA.HI.X R87, R134, R117, R158, 0x1, P6 ;  /* 0x000000758657d211 */ /* 0x000fe400030f0c9e */
[----:B------:R-:W-:Y:S01]  /*7a20*/  ISETP.GE.AND P6, PT, R213, R115, PT ;  /* 0x00000073d500720c */ /* 0x000fe20003fc6270 */
[----:B------:R-:W-:-:S04]  /*7a30*/  IMAD.IADD R40, R41, 0x1, R40 ;  /* 0x0000000129287824 */ /* 0x000fc800078e0228 */
[----:B------:R-:W-:Y:S02]  /*7a40*/  IMAD R41, R17, 0x5000, R40 ;  /* 0x0000500011297824 */ /* 0x000fe400078e0228 */
[--C-:B------:R-:W-:Y:S02]  /*7a50*/  IMAD R40, R43, 0x2, R16.reuse ;  /* 0x000000022b287824 */ /* 0x100fe400078e0210 */
[----:B------:R-:W-:-:S04]  /*7a60*/  IMAD R48, R41, 0x2, R16 ;  /* 0x0000000229307824 */ /* 0x000fc800078e0210 */
[----:B------:R-:W0:Y:S04]  /*7a70*/  LDS.128 R40, [R40+0x24400] ;  /* 0x0244000028287984 */ /* 0x000e280000000c00 */
[----:B------:R-:W2:Y:S01]  /*7a80*/  LDS.128 R48, [R48+0x24400] ;  /* 0x0244000030307984 */ /* 0x000ea20000000c00 */
[----:B------:R-:W-:Y:S05]  /*7a90*/  @P6 BRA `(.L_x_535) ;  /* 0x0000000400746947 */ /* 0x000fea0003800000 */
[--C-:B------:R-:W-:Y:S01]  /*7aa0*/  SHF.R.U64 R38, R38, 0x10, R39.reuse ;  /* 0x0000001026267819 */ /* 0x100fe20000001227 */
[----:B--2---:R-:W-:Y:S01]  /*7ab0*/  IMAD.U32 R90, R49, 0x10000, RZ ;  /* 0x00010000315a7824 */ /* 0x004fe200078e00ff */
[----:B------:R-:W-:Y:S01]  /*7ac0*/  SHF.R.U32.HI R88, RZ, 0x10, R39 ;  /* 0x00000010ff587819 */ /* 0x000fe20000011627 */
[----:B------:R-:W-:Y:S01]  /*7ad0*/  IMAD.U32 R137, R51, 0x10000, RZ ;  /* 0x0001000033897824 */ /* 0x000fe200078e00ff */
[--C-:B------:R-:W-:Y:S01]  /*7ae0*/  SHF.R.U64 R39, R44, 0x10, R45.reuse ;  /* 0x000000102c277819 */ /* 0x100fe2000000122d */
[----:B0-----:R-:W-:Y:S01]  /*7af0*/  IMAD.U32 R135, R43, 0x10000, RZ ;  /* 0x000100002b877824 */ /* 0x001fe200078e00ff */
[----:B------:R-:W-:Y:S02]  /*7b00*/  SHF.R.U32.HI R44, RZ, 0x10, R45 ;  /* 0x00000010ff2c7819 */ /* 0x000fe4000001162d */
[--C-:B------:R-:W-:Y:S02]  /*7b10*/  SHF.R.U64 R36, R36, 0x10, R37.reuse ;  /* 0x0000001024247819 */ /* 0x100fe40000001225 */
[----:B------:R-:W-:-:S02]  /*7b20*/  SHF.R.U32.HI R37, RZ, 0x10, R37 ;  /* 0x00000010ff257819 */ /* 0x000fc40000011625 */
[C---:B------:R-:W-:Y:S02]  /*7b30*/  PRMT R44, R179.reuse, 0x5432, R44 ;  /* 0x00005432b32c7816 */ /* 0x040fe4000000002c */
[----:B------:R-:W-:Y:S02]  /*7b40*/  SHF.R.U64 R45, R46, 0x10, R47 ;  /* 0x000000102e2d7819 */ /* 0x000fe4000000122f */
[----:B------:R-:W-:Y:S01]  /*7b50*/  PRMT R37, R179, 0x5410, R37 ;  /* 0x00005410b3257816 */ /* 0x000fe20000000025 */
[----:B------:R-:W-:Y:S01]  /*7b60*/  IMAD.U32 R138, R44, 0x10000, RZ ;  /* 0x000100002c8a7824 */ /* 0x000fe200078e00ff */
[----:B------:R-:W-:Y:S01]  /*7b70*/  SHF.R.U32.HI R46, RZ, 0x10, R47 ;  /* 0x00000010ff2e7819 */ /* 0x000fe2000001162f */
[----:B------:R-:W-:Y:S01]  /*7b80*/  IMAD.U32 R47, R41, 0x10000, RZ ;  /* 0x00010000292f7824 */ /* 0x000fe200078e00ff */
[----:B------:R-:W-:Y:S01]  /*7b90*/  LOP3.LUT R91, R49, 0xffff0000, RZ, 0xc0, !PT ;  /* 0xffff0000315b7812 */ /* 0x000fe200078ec0ff */
[----:B------:R-:W-:Y:S01]  /*7ba0*/  IMAD.U32 R139, R37, 0x10000, RZ ;  /* 0x00010000258b7824 */ /* 0x000fe200078e00ff */
[C---:B------:R-:W-:Y:S01]  /*7bb0*/  PRMT R158, R177.reuse, 0x5410, R45 ;  /* 0x00005410b19e7816 */ /* 0x040fe2000000002d */
[----:B------:R-:W-:Y:S01]  /*7bc0*/  FMUL.FTZ R45, R90, R138 ;  /* 0x0000008a5a2d7220 */ /* 0x000fe20000410000 */
[----:B------:R-:W-:Y:S01]  /*7bd0*/  LOP3.LUT R44, R44, 0xffff0000, RZ, 0xc0, !PT ;  /* 0xffff00002c2c7812 */ /* 0x000fe200078ec0ff */
[-C--:B------:R-:W-:Y:S01]  /*7be0*/  FMUL.FTZ R90, R90, R139.reuse ;  /* 0x0000008b5a5a7220 */ /* 0x080fe20000410000 */
[----:B------:R-:W-:Y:S01]  /*7bf0*/  PRMT R46, R177, 0x5432, R46 ;  /* 0x00005432b12e7816 */ /* 0x000fe2000000002e */
[----:B------:R-:W-:Y:S01]  /*7c00*/  FFMA.FTZ R45, R47, R139, -R45 ;  /* 0x0000008b2f2d7223 */ /* 0x000fe2000001082d */
[----:B------:R-:W-:Y:S01]  /*7c10*/  LOP3.LUT R37, R37, 0xffff0000, RZ, 0xc0, !PT ;  /* 0xffff000025257812 */ /* 0x000fe200078ec0ff */
[----:B------:R-:W-:Y:S01]  /*7c20*/  FMUL.FTZ R159, R91, R44 ;  /* 0x0000002c5b9f7220 */ /* 0x000fe20000410000 */
[----:B------:R-:W-:Y:S01]  /*7c30*/  LOP3.LUT R89, R41, 0xffff0000, RZ, 0xc0, !PT ;  /* 0xffff000029597812 */ /* 0x000fe200078ec0ff */
[----:B------:R-:W-:Y:S01]  /*7c40*/  IMAD.U32 R139, R46, 0x10000, RZ ;  /* 0x000100002e8b7824 */ /* 0x000fe200078e00ff */
[----:B------:R-:W-:Y:S01]  /*7c50*/  PRMT R88, R178, 0x5432, R88 ;  /* 0x00005432b2587816 */ /* 0x000fe20000000058 */
[-C--:B------:R-:W-:Y:S01]  /*7c60*/  FMUL.FTZ R91, R91, R37.reuse ;  /* 0x000000255b5b7220 */ /* 0x080fe20000410000 */
[----:B------:R-:W-:Y:S01]  /*7c70*/  LOP3.LUT R51, R51, 0xffff0000, RZ, 0xc0, !PT ;  /* 0xffff000033337812 */ /* 0x000fe200078ec0ff */
[----:B------:R-:W-:Y:S01]  /*7c80*/  FFMA.FTZ R90, R47, R138, R90 ;  /* 0x0000008a2f5a7223 */ /* 0x000fe2000001005a */
[----:B------:R-:W-:Y:S01]  /*7c90*/  LOP3.LUT R46, R46, 0xffff0000, RZ, 0xc0, !PT ;  /* 0xffff00002e2e7812 */ /* 0x000fe200078ec0ff */
[----:B------:R-:W-:Y:S01]  /*7ca0*/  FFMA.FTZ R159, R89, R37, -R159 ;  /* 0x00000025599f7223 */ /* 0x000fe2000001089f */
[----:B------:R-:W-:Y:S01]  /*7cb0*/  PRMT R39, R178, 0x5410, R39 ;  /* 0x00005410b2277816 */ /* 0x000fe20000000027 */
[----:B------:R-:W-:-:S02]  /*7cc0*/  IMAD.U32 R47, R88, 0x10000, RZ ;  /* 0x00010000582f7824 */ /* 0x000fc400078e00ff */
[----:B------:R-:W-:Y:S01]  /*7cd0*/  FMUL.FTZ R37, R137, R139 ;  /* 0x0000008b89257220 */ /* 0x000fe20000410000 */
[----:B------:R-:W-:Y:S01]  /*7ce0*/  PRMT R36, R182, 0x5432, R36 ;  /* 0x00005432b6247816 */ /* 0x000fe20000000024 */
[----:B------:R-:W-:Y:S01]  /*7cf0*/  FFMA.FTZ R91, R89, R44, R91 ;  /* 0x0000002c595b7223 */ /* 0x000fe2000001005b */
[----:B------:R-:W-:Y:S01]  /*7d00*/  LOP3.LUT R43, R43, 0xffff0000, RZ, 0xc0, !PT ;  /* 0xffff00002b2b7812 */ /* 0x000fe200078ec0ff */
[----:B------:R-:W-:Y:S01]  /*7d10*/  FMUL.FTZ R89, R51, R46 ;  /* 0x0000002e33597220 */ /* 0x000fe20000410000 */
[----:B------:R-:W-:Y:S01]  /*7d20*/  LOP3.LUT R88, R88, 0xffff0000, RZ, 0xc0, !PT ;  /* 0xffff000058587812 */ /* 0x000fe200078ec0ff */
[-C--:B------:R-:W-:Y:S01]  /*7d30*/  FMUL.FTZ R137, R137, R47.reuse ;  /* 0x0000002f89897220 */ /* 0x080fe20000410000 */
[----:B------:R-:W-:Y:S01]  /*7d40*/  FFMA.FTZ R37, R135, R47, -R37 ;  /* 0x0000002f87257223 */ /* 0x000fe20000010825 */
[C---:B------:R-:W-:Y:S01]  /*7d50*/  IMAD.U32 R49, R48.reuse, 0x10000, RZ ;  /* 0x0001000030317824 */ /* 0x040fe200078e00ff */
[----:B------:R-:W-:Y:S01]  /*7d60*/  LOP3.LUT R48, R48, 0xffff0000, RZ, 0xc0, !PT ;  /* 0xffff000030307812 */ /* 0x000fe200078ec0ff */
[----:B------:R-:W-:-:S02]  /*7d70*/  IMAD.U32 R47, R39, 0x10000, RZ ;  /* 0x00010000272f7824 */ /* 0x000fc400078e00ff */
[-C--:B------:R-:W-:Y:S01]  /*7d80*/  FMUL.FTZ R51, R51, R88.reuse ;  /* 0x0000005833337220 */ /* 0x080fe20000410000 */
[C---:B------:R-:W-:Y:S02]  /*7d90*/  IMAD.U32 R44, R36.reuse, 0x10000, RZ ;  /* 0x00010000242c7824 */ /* 0x040fe400078e00ff */
[----:B------:R-:W-:Y:S01]  /*7da0*/  FFMA.FTZ R89, R43, R88, -R89 ;  /* 0x000000582b597223 */ /* 0x000fe20000010859 */
[----:B------:R-:W-:Y:S01]  /*7db0*/  LOP3.LUT R88, R36, 0xffff0000, RZ, 0xc0, !PT ;  /* 0xffff000024587812 */ /* 0x000fe200078ec0ff */
[-C--:B------:R-:W-:Y:S01]  /*7dc0*/  FMUL.FTZ R36, R49, R47.reuse ;  /* 0x0000002f31247220 */ /* 0x080fe20000410000 */
[----:B------:R-:W-:Y:S01]  /*7dd0*/  IMAD.U32 R41, R40, 0x10000, RZ ;  /* 0x0001000028297824 */ /* 0x000fe200078e00ff */
[----:B------:R-:W-:Y:S01]  /*7de0*/  LOP3.LUT R39, R39, 0xffff0000, RZ, 0xc0, !PT ;  /* 0xffff000027277812 */ /* 0x000fe200078ec0ff */
[----:B------:R-:W-:Y:S01]  /*7df0*/  FMUL.FTZ R49, R49, R44 ;  /* 0x0000002c31317220 */ /* 0x000fe20000410000 */
[C---:B------:R-:W-:Y:S01]  /*7e00*/  SHF.L.U32 R134, R42.reuse, 0x10, RZ ;  /* 0x000000102a867819 */ /* 0x040fe200000006ff */
[----:B------:R-:W-:Y:S01]  /*7e10*/  FFMA.FTZ R51, R43, R46, R51 ;  /* 0x0000002e2b337223 */ /* 0x000fe20000010033 */
[----:B------:R-:W-:Y:S01]  /*7e20*/  LOP3.LUT R136, R42, 0xffff0000, RZ, 0xc0, !PT ;  /* 0xffff00002a887812 */ /* 0x000fe200078ec0ff */
[----:B------:R-:W-:Y:S01]  /*7e30*/  FFMA.FTZ R36, R41, R44, -R36 ;  /* 0x0000002c29247223 */ /* 0x000fe20000010824 */
[----:B------:R-:W-:Y:S01]  /*7e40*/  PRMT R38, R181, 0x5432, R38 ;  /* 0x00005432b5267816 */ /* 0x000fe20000000026 */
[----:B------:R-:W-:Y:S01]  /*7e50*/  FFMA.FTZ R49, R41, R47, R49 ;  /* 0x0000002f29317223 */ /* 0x000fe20000010031 */
[----:B------:R-:W-:Y:S01]  /*7e60*/  LOP3.LUT R40, R40, 0xffff0000, RZ, 0xc0, !PT ;  /* 0xffff000028287812 */ /* 0x000fe200078ec0ff */
[----:B------:R-:W-:-:S02]  /*7e70*/  IMAD.U32 R42, R50, 0x10000, RZ ;  /* 0x00010000322a7824 */ /* 0x000fc400078e00ff */
[-C--:B------:R-:W-:Y:S01]  /*7e80*/  FMUL.FTZ R43, R48, R39.reuse ;  /* 0x00000027302b7220 */ /* 0x080fe20000410000 */
[----:B------:R-:W-:Y:S01]  /*7e90*/  IMAD.U32 R41, R158, 0x10000, RZ ;  /* 0x000100009e297824 */ /* 0x000fe200078e00ff */
[----:B------:R-:W-:Y:S01]  /*7ea0*/  LOP3.LUT R50, R50, 0xffff0000, RZ, 0xc0, !PT ;  /* 0xffff000032327812 */ /* 0x000fe200078ec0ff */
[-C--:B------:R-:W-:Y:S01]  /*7eb0*/  FMUL.FTZ R48, R48, R88.reuse ;  /* 0x0000005830307220 */ /* 0x080fe20000410000 */
[----:B------:R-:W-:Y:S01]  /*7ec0*/  LOP3.LUT R158, R158, 0xffff0000, RZ, 0xc0, !PT ;  /* 0xffff00009e9e7812 */ /* 0x000fe200078ec0ff */
[----:B------:R-:W-:Y:S02]  /*7ed0*/  IMAD.U32 R44, R38, 0x10000, RZ ;  /* 0x00010000262c7824 */ /* 0x000fe400078e00ff */
[----:B------:R-:W-:Y:S01]  /*7ee0*/  FFMA.FTZ R43, R40, R88, -R43 ;  /* 0x00000058282b7223 */ /* 0x000fe2000001082b */
[----:B------:R-:W-:Y:S01]  /*7ef0*/  LOP3.LUT R38, R38, 0xffff0000, RZ, 0xc0, !PT ;  /* 0xffff000026267812 */ /* 0x000fe200078ec0ff */
[----:B------:R-:W-:Y:S01]  /*7f00*/  FFMA.FTZ R48, R40, R39, R48 ;  /* 0x0000002728307223 */ /* 0x000fe20000010030 */
[-C--:B------:R-:W-:Y:S01]  /*7f10*/  FMUL.FTZ R39, R42, R41.reuse ;  /* 0x000000292a277220 */ /* 0x080fe20000410000 */
[----:B------:R-:W-:Y:S01]  /*7f20*/  FMUL.FTZ R40, R50, R158 ;  /* 0x0000009e32287220 */ /* 0x000fe20000410000 */
[----:B------:R-:W-:Y:S01]  /*7f30*/  FMUL.FTZ R42, R42, R44 ;  /* 0x0000002c2a2a7220 */ /* 0x000fe20000410000 */
[----:B------:R-:W-:Y:S01]  /*7f40*/  FMUL.FTZ R50, R50, R38 ;  /* 0x0000002632327220 */ /* 0x000fe20000410000 */
[----:B------:R-:W-:Y:S01]  /*7f50*/  FFMA.FTZ R39, R134, R44, -R39 ;  /* 0x0000002c86277223 */ /* 0x000fe20000010827 */
[----:B------:R-:W-:Y:S01]  /*7f60*/  FFMA.FTZ R40, R136, R38, -R40 ;  /* 0x0000002688287223 */ /* 0x000fe20000010828 */
[----:B------:R-:W-:Y:S01]  /*7f70*/  FFMA.FTZ R42, R134, R41, R42 ;  /* 0x00000029862a7223 */ /* 0x000fe2000001002a */
[----:B------:R-:W-:Y:S01]  /*7f80*/  FFMA.FTZ R50, R136, R158, R50 ;  /* 0x0000009e88327223 */ /* 0x000fe20000010032 */
[----:B------:R-:W-:Y:S01]  /*7f90*/  FFMA.FTZ R137, R135, R139, R137 ;  /* 0x0000008b87897223 */ /* 0x000fe20000010089 */
[----:B------:R-:W-:-:S02]  /*7fa0*/  F2FP.BF16.F32.PACK_AB R45, R159, R45 ;  /* 0x0000002d9f2d723e */ /* 0x000fc400000010ff */
[----:B------:R-:W-:Y:S02]  /*7fb0*/  F2FP.BF16.F32.PACK_AB R90, R91, R90 ;  /* 0x0000005a5b5a723e */ /* 0x000fe400000010ff */
[----:B------:R-:W-:Y:S01]  /*7fc0*/  F2FP.BF16.F32.PACK_AB R36, R43, R36 ;  /* 0x000000242b24723e */ /* 0x000fe200000010ff */
[----:B------:R-:W-:Y:S01]  /*7fd0*/  IMAD.MOV.U32 R41, RZ, RZ, R45 ;  /* 0x000000ffff297224 */ /* 0x000fe200078e002d */
[----:B------:R-:W-:Y:S02]  /*7fe0*/  F2FP.BF16.F32.PACK_AB R39, R40, R39 ;  /* 0x000000272827723e */ /* 0x000fe400000010ff */
        /* <DEDUP_REMOVED lines=8> */
.L_x_535:
[----:B------:R-:W-:Y:S05]  /*8070*/  BSYNC B2 ;  /* 0x0000000000027941 */ /* 0x000fea0003800000 */
.L_x_534:
[----:B------:R-:W-:Y:S02]  /*8080*/  ULDC.64 UR4, c[0x0][0x208] ;  /* 0x0000820000047ab9 */ /* 0x000fe40000000a00 */
[----:B0-----:R3:W-:Y:S04]  /*8090*/  STG.E.128 desc[UR4][R84.64], R40 ;  /* 0x0000002854007986 */ /* 0x0017e8000c101d04 */
[----:B--2---:R3:W-:Y:S02]  /*80a0*/  @!P5 STG.E.128 desc[UR4][R86.64], R48 ;  /* 0x000000305600d986 */ /* 0x0047e4000c101d04 */
.L_x_529:
[----:B------:R-:W-:Y:S05]  /*80b0*/  BSYNC B1 ;  /* 0x0000000000017941 */ /* 0x000fea0003800000 */
.L_x_528:
[----:B------:R-:W-:Y:S04]  /*80c0*/  BSSY B1, `(.L_x_536) ;  /* 0x000010c000017945 */ /* 0x000fe80003800000 */
[----:B------:R-:W-:Y:S05]  /*80d0*/  @P3 BRA `(.L_x_537) ;  /* 0x0000001000283947 */ /* 0x000fea0003800000 */
[----:B------:R-:W-:Y:S01]  /*80e0*/  ISETP.NE.AND P3, PT, R26, RZ, PT ;  /* 0x000000ff1a00720c */ /* 0x000fe20003f65270 */
[-C--:B--2---:R-:W-:Y:S01]  /*80f0*/  IMAD R36, R237, R122.reuse, RZ ;  /* 0x0000007aed247224 */ /* 0x084fe200078e02ff */
[----:B------:R-:W-:Y:S01]  /*8100*/  BSSY B2, `(.L_x_538) ;  /* 0x0000086000027945 */ /* 0x000fe20003800000 */
[----:B------:R-:W-:-:S04]  /*8110*/  IMAD.WIDE.U32 R44, R217, R122, R124 ;  /* 0x0000007ad92c7225 */ /* 0x000fc800078e007c */
[----:B------:R-:W-:-:S04]  /*8120*/  IMAD R37, R217, R123, R36 ;  /* 0x0000007bd9257224 */ /* 0x000fc800078e0224 */
[----:B---3--:R-:W-:Y:S02]  /*8130*/  IMAD.IADD R50, R45, 0x1, R37 ;  /* 0x000000012d327824 */ /* 0x008fe400078e0225 */
[----:B------:R-:W-:Y:S05]  /*8140*/  @!P3 BRA `(.L_x_539) ;  /* 0x000000080004b947 */ /* 0x000fea0003800000 */
[----:B------:R-:W-:Y:S01]  /*8150*/  SEL R36, R119, R145, !P0 ;  /* 0x0000009177247207 */ /* 0x000fe20004000000 */
[----:B------:R-:W-:Y:S01]  /*8160*/  BSSY B3, `(.L_x_540) ;  /* 0x000007c000037945 */ /* 0x000fe20003800000 */
[----:B------:R-:W-:Y:S02]  /*8170*/  IADD3 R38, P3, P5, R94, R44, R13 ;  /* 0x0000002c5e267210 */ /* 0x000fe40007d7e00d */
[----:B------:R-:W-:Y:S02]  /*8180*/  SHF.R.S32.HI R37, RZ, 0x1f, R36 ;  /* 0x0000001fff257819 */ /* 0x000fe40000011424 */
[----:B------:R-:W-:Y:S02]  /*8190*/  IADD3.X R39, R93, R50, R7, P3, P5 ;  /* 0x000000325d277210 */ /* 0x000fe40001fea407 */
[----:B------:R-:W-:-:S04]  /*81a0*/  LEA.HI R37, R37, R36, RZ, 0x4 ;  /* 0x0000002425257211 */ /* 0x000fc800078f20ff */
[----:B------:R-:W-:-:S04]  /*81b0*/  LEA.HI.SX32 R40, R37, R14, 0x1c ;  /* 0x0000000e25287211 */ /* 0x000fc800078fe2ff */
[----:B------:R-:W-:Y:S01]  /*81c0*/  SHF.R.S32.HI R43, RZ, 0x1f, R40 ;  /* 0x0000001fff2b7819 */ /* 0x000fe20000011428 */
[----:B------:R-:W-:-:S03]  /*81d0*/  IMAD.SHL.U32 R41, R40, 0x8, RZ ;  /* 0x0000000828297824 */ /* 0x000fc600078e00ff */
[----:B------:R-:W-:Y:S02]  /*81e0*/  LEA.HI R43, R43, R40, RZ, 0x3 ;  /* 0x000000282b2b7211 */ /* 0x000fe400078f18ff */
[----:B------:R-:W-:Y:S02]  /*81f0*/  ISETP.GE.AND P3, PT, R41, R144, PT ;  /* 0x000000902900720c */ /* 0x000fe40003f66270 */
[----:B------:R-:W-:Y:S02]  /*8200*/  SHF.R.S32.HI R43, RZ, 0x3, R43 ;  /* 0x00000003ff2b7819 */ /* 0x000fe4000001142b */
[----:B------:R-:W-:-:S04]  /*8210*/  LOP3.LUT R40, R226, 0x38, R41, 0xf8, !PT ;  /* 0x00000038e2287812 */ /* 0x000fc800078ef829 */
[----:B------:R-:W-:-:S05]  /*8220*/  LOP3.LUT R40, R40, R229, RZ, 0x3c, !PT ;  /* 0x000000e528287212 */ /* 0x000fca00078e3cff */
[--C-:B------:R-:W-:Y:S02]  /*8230*/  @!P3 SHF.R.S32.HI R36, RZ, 0x1f, R41.reuse ;  /* 0x0000001fff24b819 */ /* 0x100fe40000011429 */
[----:B------:R-:W-:Y:S01]  /*8240*/  @!P3 IADD3 R37, P5, P6, R94, R44, R41 ;  /* 0x0000002c5e25b210 */ /* 0x000fe20007ebe029 */
[----:B------:R-:W-:-:S03]  /*8250*/  IMAD R41, R43, 0x1400, R230 ;  /* 0x000014002b297824 */ /* 0x000fc600078e02e6 */
[----:B------:R-:W-:Y:S01]  /*8260*/  @!P3 IADD3.X R36, R93, R50, R36, P5, P6 ;  /* 0x000000325d24b210 */ /* 0x000fe20002fec424 */
[----:B------:R-:W-:Y:S01]  /*8270*/  IMAD.IADD R40, R41, 0x1, R40 ;  /* 0x0000000129287824 */ /* 0x000fe200078e0228 */
[CC--:B------:R-:W-:Y:S01]  /*8280*/  LEA R46, P5, R38.reuse, R116.reuse, 0x1 ;  /* 0x00000074262e7211 */ /* 0x0c0fe200078a08ff */
[C---:B------:R-:W-:Y:S02]  /*8290*/  IMAD R41, R17.reuse, 0x5000, R141 ;  /* 0x0000500011297824 */ /* 0x040fe400078e028d */
[----:B------:R-:W-:Y:S01]  /*82a0*/  IMAD R43, R17, 0x5000, R40 ;  /* 0x00005000112b7824 */ /* 0x000fe200078e0228 */
[----:B------:R-:W-:Y:S01]  /*82b0*/  LEA.HI.X R47, R38, R117, R39, 0x1, P5 ;  /* 0x00000075262f7211 */ /* 0x000fe200028f0c27 */
[--C-:B------:R-:W-:Y:S01]  /*82c0*/  IMAD R38, R41, 0x2, R16.reuse ;  /* 0x0000000229267824 */ /* 0x100fe200078e0210 */
[----:B------:R-:W-:Y:S01]  /*82d0*/  @!P3 LEA R48, P5, R37, R116, 0x1 ;  /* 0x000000742530b211 */ /* 0x000fe200078a08ff */
[----:B------:R-:W-:-:S03]  /*82e0*/  IMAD R43, R43, 0x2, R16 ;  /* 0x000000022b2b7824 */ /* 0x000fc600078e0210 */
[----:B------:R-:W-:Y:S02]  /*82f0*/  @!P3 LEA.HI.X R49, R37, R117, R36, 0x1, P5 ;  /* 0x000000752531b211 */ /* 0x000fe400028f0c24 */
[----:B------:R-:W2:Y:S01]  /*8300*/  LDS.128 R36, [R38+0x24400] ;  /* 0x0244000026247984 */ /* 0x000ea20000000c00 */
[----:B------:R-:W-:-:S03]  /*8310*/  ISETP.GE.AND P5, PT, R212, R115, PT ;  /* 0x00000073d400720c */ /* 0x000fc60003fa6270 */
[----:B------:R-:W3:Y:S10]  /*8320*/  LDS.128 R40, [R43+0x24400] ;  /* 0x024400002b287984 */ /* 0x000ef40000000c00 */
[----:B------:R-:W-:Y:S05]  /*8330*/  @P5 BRA `(.L_x_541) ;  /* 0x0000000400785947 */ /* 0x000fea0003800000 */
[--C-:B------:R-:W-:Y:S01]  /*8340*/  SHF.R.U64 R51, R56, 0x10, R57.reuse ;  /* 0x0000001038337819 */ /* 0x100fe20000001239 */
[----:B0--3--:R-:W-:Y:S01]  /*8350*/  IMAD.U32 R85, R41, 0x10000, RZ ;  /* 0x0001000029557824 */ /* 0x009fe200078e00ff */
[----:B------:R-:W-:Y:S01]  /*8360*/  SHF.R.U32.HI R56, RZ, 0x10, R57 ;  /* 0x00000010ff387819 */ /* 0x000fe20000011639 */
[----:B------:R-:W-:Y:S01]  /*8370*/  IMAD.U32 R89, R43, 0x10000, RZ ;  /* 0x000100002b597824 */ /* 0x000fe200078e00ff */
[----:B------:R-:W-:Y:S01]  /*8380*/  SHF.R.U64 R57, R58, 0x10, R59 ;  /* 0x000000103a397819 */ /* 0x000fe2000000123b */
[----:B--2---:R-:W-:Y:S01]  /*8390*/  IMAD.U32 R88, R39, 0x10000, RZ ;  /* 0x0001000027587824 */ /* 0x004fe200078e00ff */
[--C-:B------:R-:W-:Y:S01]  /*83a0*/  SHF.R.U64 R58, R64, 0x10, R65.reuse ;  /* 0x00000010403a7819 */ /* 0x100fe20000001241 */
[----:B------:R-:W-:Y:S01]  /*83b0*/  IMAD.U32 R90, R42, 0x10000, RZ ;  /* 0x000100002a5a7824 */ /* 0x000fe200078e00ff */
[----:B------:R-:W-:Y:S01]  /*83c0*/  SHF.R.U32.HI R64, RZ, 0x10, R65 ;  /* 0x00000010ff407819 */ /* 0x000fe20000011641 */
[----:B------:R-:W-:Y:S01]  /*83d0*/  IMAD.U32 R87, R38, 0x10000, RZ ;  /* 0x0001000026577824 */ /* 0x000fe200078e00ff */
[----:B------:R-:W-:-:S02]  /*83e0*/  PRMT R56, R176, 0x5410, R56 ;  /* 0x00005410b0387816 */ /* 0x000fc40000000038 */
[----:B------:R-:W-:Y:S02]  /*83f0*/  PRMT R64, R174, 0x5432, R64 ;  /* 0x00005432ae407816 */ /* 0x000fe40000000040 */
[----:B------:R-:W-:Y:S02]  /*8400*/  SHF.R.U32.HI R59, RZ, 0x10, R59 ;  /* 0x00000010ff3b7819 */ /* 0x000fe4000001163b */
[--C-:B------:R-:W-:Y:S01]  /*8410*/  SHF.R.U64 R65, R66, 0x10, R67.reuse ;  /* 0x0000001042417819 */ /* 0x100fe20000001243 */
[----:B------:R-:W-:Y:S01]  /*8420*/  IMAD.U32 R91, R64, 0x10000, RZ ;  /* 0x00010000405b7824 */ /* 0x000fe200078e00ff */
[----:B------:R-:W-:Y:S01]  /*8430*/  SHF.R.U32.HI R66, RZ, 0x10, R67 ;  /* 0x00000010ff427819 */ /* 0x000fe20000011643 */
[----:B------:R-:W-:Y:S01]  /*8440*/  IMAD.U32 R67, R37, 0x10000, RZ ;  /* 0x0001000025437824 */ /* 0x000fe200078e00ff */
[----:B------:R-:W-:Y:S02]  /*8450*/  SHF.L.U32 R134, R56, 0x10, RZ ;  /* 0x0000001038867819 */ /* 0x000fe400000006ff */
[----:B------:R-:W-:-:S02]  /*8460*/  PRMT R59, R173, 0x5410, R59 ;  /* 0x00005410ad3b7816 */ /* 0x000fc4000000003b */
[----:B------:R-:W-:Y:S01]  /*8470*/  LOP3.LUT R86, R41, 0xffff0000, RZ, 0xc0, !PT ;  /* 0xffff000029567812 */ /* 0x000fe200078ec0ff */
[----:B------:R-:W-:Y:S01]  /*8480*/  IMAD.U32 R41, R40, 0x10000, RZ ;  /* 0x0001000028297824 */ /* 0x000fe200078e00ff */
[----:B------:R-:W-:Y:S01]  /*8490*/  PRMT R173, R173, 0x5432, R65 ;  /* 0x00005432adad7816 */ /* 0x000fe20000000041 */
[C---:B------:R-:W-:Y:S01]  /*84a0*/  FMUL.FTZ R65, R85.reuse, R91 ;  /* 0x0000005b55417220 */ /* 0x040fe20000410000 */
[----:B------:R-:W-:Y:S01]  /*84b0*/  LOP3.LUT R64, R64, 0xffff0000, RZ, 0xc0, !PT ;  /* 0xffff000040407812 */ /* 0x000fe200078ec0ff */
[-C--:B------:R-:W-:Y:S01]  /*84c0*/  FMUL.FTZ R85, R85, R134.reuse ;  /* 0x0000008655557220 */ /* 0x080fe20000410000 */
[----:B------:R-:W-:Y:S01]  /*84d0*/  PRMT R66, R174, 0x5410, R66 ;  /* 0x00005410ae427816 */ /* 0x000fe20000000042 */
[----:B------:R-:W-:Y:S01]  /*84e0*/  FFMA.FTZ R65, R67, R134, -R65 ;  /* 0x0000008643417223 */ /* 0x000fe20000010841 */
[----:B------:R-:W-:Y:S01]  /*84f0*/  LOP3.LUT R84, R37, 0xffff0000, RZ, 0xc0, !PT ;  /* 0xffff000025547812 */ /* 0x000fe200078ec0ff */
[----:B------:R-:W-:Y:S01]  /*8500*/  FMUL.FTZ R135, R86, R64 ;  /* 0x0000004056877220 */ /* 0x000fe20000410000 */
[----:B------:R-:W-:Y:S01]  /*8510*/  LOP3.LUT R56, R56, 0xffff0000, RZ, 0xc0, !PT ;  /* 0xffff000038387812 */ /* 0x000fe200078ec0ff */
[----:B------:R-:W-:-:S02]  /*8520*/  IMAD.U32 R134, R66, 0x10000, RZ ;  /* 0x0001000042867824 */ /* 0x000fc400078e00ff */
[----:B------:R-:W-:Y:S01]  /*8530*/  FFMA.FTZ R85, R67, R91, R85 ;  /* 0x0000005b43557223 */ /* 0x000fe20000010055 */
[----:B------:R-:W-:Y:S01]  /*8540*/  IMAD.U32 R67, R59, 0x10000, RZ ;  /* 0x000100003b437824 */ /* 0x000fe200078e00ff */
[----:B------:R-:W-:Y:S01]  /*8550*/  PRMT R58, R176, 0x5432, R58 ;  /* 0x00005432b03a7816 */ /* 0x000fe2000000003a */
[-C--:B------:R-:W-:Y:S01]  /*8560*/  FMUL.FTZ R86, R86, R56.reuse ;  /* 0x0000003856567220 */ /* 0x080fe20000410000 */
[C---:B------:R-:W-:Y:S01]  /*8570*/  FFMA.FTZ R135, R84.reuse, R56, -R135 ;  /* 0x0000003854877223 */ /* 0x040fe20000010887 */
[C---:B------:R-:W-:Y:S01]  /*8580*/  FMUL.FTZ R56, R89.reuse, R134 ;  /* 0x0000008659387220 */ /* 0x040fe20000410000 */
[-C--:B------:R-:W-:Y:S01]  /*8590*/  FMUL.FTZ R89, R89, R67.reuse ;  /* 0x0000004359597220 */ /* 0x080fe20000410000 */
[----:B------:R-:W-:Y:S01]  /*85a0*/  PRMT R51, R175, 0x5410, R51 ;  /* 0x00005410af337816 */ /* 0x000fe20000000033 */
[----:B------:R-:W-:Y:S01]  /*85b0*/  FFMA.FTZ R86, R84, R64, R86 ;  /* 0x0000004054567223 */ /* 0x000fe20000010056 */
[C---:B------:R-:W-:Y:S01]  /*85c0*/  FFMA.FTZ R56, R88.reuse, R67, -R56 ;  /* 0x0000004358387223 */ /* 0x040fe20000010838 */
[----:B------:R-:W-:Y:S01]  /*85d0*/  FFMA.FTZ R89, R88, R134, R89 ;  /* 0x0000008658597223 */ /* 0x000fe20000010059 */
[----:B------:R-:W-:Y:S01]  /*85e0*/  LOP3.LUT R43, R43, 0xffff0000, RZ, 0xc0, !PT ;  /* 0xffff00002b2b7812 */ /* 0x000fe200078ec0ff */
[----:B------:R-:W-:Y:S01]  /*85f0*/  IMAD.U32 R88, R58, 0x10000, RZ ;  /* 0x000100003a587824 */ /* 0x000fe200078e00ff */
[----:B------:R-:W-:Y:S01]  /*8600*/  LOP3.LUT R66, R66, 0xffff0000, RZ, 0xc0, !PT ;  /* 0xffff000042427812 */ /* 0x000fe200078ec0ff */
[----:B------:R-:W-:Y:S01]  /*8610*/  IMAD.U32 R84, R51, 0x10000, RZ ;  /* 0x0001000033547824 */ /* 0x000fe200078e00ff */
[----:B------:R-:W-:Y:S01]  /*8620*/  LOP3.LUT R64, R59, 0xffff0000, RZ, 0xc0, !PT ;  /* 0xffff00003b407812 */ /* 0x000fe200078ec0ff */
[----:B------:R-:W-:Y:S01]  /*8630*/  IMAD.U32 R37, R36, 0x10000, RZ ;  /* 0x0001000024257824 */ /* 0x000fe200078e00ff */
[----:B------:R-:W-:Y:S01]  /*8640*/  LOP3.LUT R59, R58, 0xffff0000, RZ, 0xc0, !PT ;  /* 0xffff00003a3b7812 */ /* 0x000fe200078ec0ff */
[----:B------:R-:W-:Y:S01]  /*8650*/  FMUL.FTZ R58, R41, R88 ;  /* 0x00000058293a7220 */ /* 0x000fe20000410000 */
[----:B------:R-:W-:Y:S01]  /*8660*/  LOP3.LUT R39, R39, 0xffff0000, RZ, 0xc0, !PT ;  /* 0xffff000027277812 */ /* 0x000fe200078ec0ff */
[C---:B------:R-:W-:Y:S01]  /*8670*/  FMUL.FTZ R136, R43.reuse, R66 ;  /* 0x000000422b887220 */ /* 0x040fe20000410000 */
[----:B------:R-:W-:Y:S01]  /*8680*/  LOP3.LUT R40, R40, 0xffff0000, RZ, 0xc0, !PT ;  /* 0xffff000028287812 */ /* 0x000fe200078ec0ff */
[----:B------:R-:W-:Y:S01]  /*8690*/  FMUL.FTZ R134, R43, R64 ;  /* 0x000000402b867220 */ /* 0x000fe20000410000 */
[----:B------:R-:W-:Y:S01]  /*86a0*/  LOP3.LUT R51, R51, 0xffff0000, RZ, 0xc0, !PT ;  /* 0xffff000033337812 */ /* 0x000fe200078ec0ff */
[----:B------:R-:W-:Y:S01]  /*86b0*/  FMUL.FTZ R41, R41, R84 ;  /* 0x0000005429297220 */ /* 0x000fe20000410000 */
[----:B------:R-:W-:Y:S01]  /*86c0*/  PRMT R57, R175, 0x5432, R57 ;  /* 0x00005432af397816 */ /* 0x000fe20000000039 */
[C---:B------:R-:W-:Y:S01]  /*86d0*/  FFMA.FTZ R43, R39.reuse, R64, -R136 ;  /* 0x00000040272b7223 */ /* 0x040fe20000010888 */
[----:B------:R-:W-:Y:S01]  /*86e0*/  FFMA.FTZ R134, R39, R66, R134 ;  /* 0x0000004227867223 */ /* 0x000fe20000010086 */
[C---:B------:R-:W-:Y:S01]  /*86f0*/  FFMA.FTZ R58, R37.reuse, R84, -R58 ;  /* 0x00000054253a7223 */ /* 0x040fe2000001083a */
[----:B------:R-:W-:Y:S01]  /*8700*/  FFMA.FTZ R41, R37, R88, R41 ;  /* 0x0000005825297223 */ /* 0x000fe20000010029 */
[----:B------:R-:W-:Y:S01]  /*8710*/  LOP3.LUT R36, R36, 0xffff0000, RZ, 0xc0, !PT ;  /* 0xffff000024247812 */ /* 0x000fe200078ec0ff */
[C---:B------:R-:W-:Y:S01]  /*8720*/  FMUL.FTZ R39, R40.reuse, R59 ;  /* 0x0000003b28277220 */ /* 0x040fe20000410000 */
[-C--:B------:R-:W-:Y:S01]  /*8730*/  FMUL.FTZ R67, R40, R51.reuse ;  /* 0x0000003328437220 */ /* 0x080fe20000410000 */
[----:B------:R-:W-:Y:S01]  /*8740*/  IMAD.U32 R37, R173, 0x10000, RZ ;  /* 0x00010000ad257824 */ /* 0x000fe200078e00ff */
[----:B------:R-:W-:Y:S01]  /*8750*/  LOP3.LUT R42, R42, 0xffff0000, RZ, 0xc0, !PT ;  /* 0xffff00002a2a7812 */ /* 0x000fe200078ec0ff */
[----:B------:R-:W-:Y:S01]  /*8760*/  IMAD.U32 R40, R57, 0x10000, RZ ;  /* 0x0001000039287824 */ /* 0x000fe200078e00ff */
[----:B------:R-:W-:Y:S01]  /*8770*/  LOP3.LUT R173, R173, 0xffff0000, RZ, 0xc0, !PT ;  /* 0xffff0000adad7812 */ /* 0x000fe200078ec0ff */
[----:B------:R-:W-:Y:S01]  /*8780*/  FFMA.FTZ R39, R36, R51, -R39 ;  /* 0x0000003324277223 */ /* 0x000fe20000010827 */
[----:B------:R-:W-:Y:S01]  /*8790*/  LOP3.LUT R57, R57, 0xffff0000, RZ, 0xc0, !PT ;  /* 0xffff000039397812 */ /* 0x000fe200078ec0ff */
[----:B------:R-:W-:Y:S01]  /*87a0*/  FMUL.FTZ R64, R90, R37 ;  /* 0x000000255a407220 */ /* 0x000fe20000410000 */
[----:B------:R-:W-:Y:S01]  /*87b0*/  LOP3.LUT R38, R38, 0xffff0000, RZ, 0xc0, !PT ;  /* 0xffff000026267812 */ /* 0x000fe200078ec0ff */
[----:B------:R-:W-:Y:S01]  /*87c0*/  FMUL.FTZ R51, R42, R173 ;  /* 0x000000ad2a337220 */ /* 0x000fe20000410000 */
[----:B------:R-:W-:Y:S01]  /*87d0*/  FFMA.FTZ R36, R36, R59, R67 ;  /* 0x0000003b24247223 */ /* 0x000fe20000010043 */
        /* <DEDUP_REMOVED lines=8> */
[----:B------:R-:W-:Y:S02]  /*8860*/  F2FP.BF16.F32.PACK_AB R85, R86, R85 ;  /* 0x000000555655723e */ /* 0x000fe400000010ff */
        /* <DEDUP_REMOVED lines=8> */
[----:B------:R-:W-:-:S02]  /*88f0*/  IMAD.MOV.U32 R37, RZ, RZ, R65 ;  /* 0x000000ffff257224 */ /* 0x000fc400078e0041 */
[----:B------:R-:W-:Y:S02]  /*8900*/  IMAD.MOV.U32 R40, RZ, RZ, R84 ;  /* 0x000000ffff287224 */ /* 0x000fe400078e0054 */
[----:B------:R-:W-:-:S07]  /*8910*/  IMAD.MOV.U32 R43, RZ, RZ, R89 ;  /* 0x000000ffff2b7224 */ /* 0x000fce00078e0059 */
.L_x_541:
[----:B------:R-:W-:Y:S05]  /*8920*/  BSYNC B3 ;  /* 0x0000000000037941 */ /* 0x000fea0003800000 */
.L_x_540:
[----:B------:R-:W-:Y:S02]  /*8930*/  ULDC.64 UR4, c[0x0][0x208] ;  /* 0x0000820000047ab9 */ /* 0x000fe40000000a00 */
[----:B--2---:R2:W-:Y:S04]  /*8940*/  STG.E.128 desc[UR4][R46.64], R36 ;  /* 0x000000242e007986 */ /* 0x0045e8000c101d04 */
[----:B---3--:R2:W-:Y:S02]  /*8950*/  @!P3 STG.E.128 desc[UR4][R48.64], R40 ;  /* 0x000000283000b986 */ /* 0x0085e4000c101d04 */
.L_x_539:
[----:B------:R-:W-:Y:S05]  /*8960*/  BSYNC B2 ;  /* 0x0000000000027941 */ /* 0x000fea0003800000 */
.L_x_538:
[----:B------:R-:W-:-:S13]  /*8970*/  ISETP.NE.AND P3, PT, R10, RZ, PT ;  /* 0x000000ff0a00720c */ /* 0x000fda0003f65270 */
[----:B------:R-:W-:Y:S05]  /*8980*/  @!P3 BRA `(.L_x_537) ;  /* 0x0000000400fcb947 */ /* 0x000fea0003800000 */
[----:B--2---:R-:W-:Y:S01]  /*8990*/  SEL R36, R119, R145, !P1 ;  /* 0x0000009177247207 */ /* 0x004fe20004800000 */
[----:B------:R-:W-:Y:S01]  /*89a0*/  BSSY B2, `(.L_x_542) ;  /* 0x000007a000027945 */ /* 0x000fe20003800000 */
[----:B------:R-:W-:Y:S02]  /*89b0*/  IADD3 R40, P3, P5, R94, R44, R11 ;  /* 0x0000002c5e287210 */ /* 0x000fe40007d7e00b */
[----:B------:R-:W-:Y:S02]  /*89c0*/  SHF.R.S32.HI R37, RZ, 0x1f, R36 ;  /* 0x0000001fff257819 */ /* 0x000fe40000011424 */
[----:B------:R-:W-:Y:S02]  /*89d0*/  IADD3.X R41, R93, R50, R6, P3, P5 ;  /* 0x000000325d297210 */ /* 0x000fe40001fea406 */
[----:B------:R-:W-:-:S04]  /*89e0*/  LEA.HI R37, R37, R36, RZ, 0x4 ;  /* 0x0000002425257211 */ /* 0x000fc800078f20ff */
[----:B------:R-:W-:-:S05]  /*89f0*/  LEA.HI.SX32 R37, R37, R12, 0x1c ;  /* 0x0000000c25257211 */ /* 0x000fca00078fe2ff */
[----:B------:R-:W-:-:S05]  /*8a00*/  IMAD.SHL.U32 R39, R37, 0x8, RZ ;  /* 0x0000000825277824 */ /* 0x000fca00078e00ff */
[----:B------:R-:W-:-:S13]  /*8a10*/  ISETP.GE.AND P3, PT, R39, R144, PT ;  /* 0x000000902700720c */ /* 0x000fda0003f66270 */
[--C-:B------:R-:W-:Y:S02]  /*8a20*/  @!P3 SHF.R.S32.HI R36, RZ, 0x1f, R39.reuse ;  /* 0x0000001fff24b819 */ /* 0x100fe40000011427 */
[----:B------:R-:W-:-:S04]  /*8a30*/  @!P3 IADD3 R38, P5, P6, R94, R44, R39 ;  /* 0x0000002c5e26b210 */ /* 0x000fc80007ebe027 */
[----:B------:R-:W-:Y:S02]  /*8a40*/  @!P3 IADD3.X R50, R93, R50, R36, P5, P6 ;  /* 0x000000325d32b210 */ /* 0x000fe40002fec424 */
[----:B------:R-:W-:Y:S02]  /*8a50*/  SHF.R.S32.HI R36, RZ, 0x1f, R37 ;  /* 0x0000001fff247819 */ /* 0x000fe40000011425 */
[----:B------:R-:W-:Y:S02]  /*8a60*/  LEA R44, P5, R40, R116, 0x1 ;  /* 0x00000074282c7211 */ /* 0x000fe400078a08ff */
[----:B------:R-:W-:Y:S02]  /*8a70*/  LEA.HI R36, R36, R37, RZ, 0x3 ;  /* 0x0000002524247211 */ /* 0x000fe400078f18ff */
[----:B------:R-:W-:Y:S02]  /*8a80*/  LEA.HI.X R45, R40, R117, R41, 0x1, P5 ;  /* 0x00000075282d7211 */ /* 0x000fe400028f0c29 */
[----:B------:R-:W-:-:S02]  /*8a90*/  SHF.R.S32.HI R37, RZ, 0x3, R36 ;  /* 0x00000003ff257819 */ /* 0x000fc40000011424 */
[----:B------:R-:W-:Y:S02]  /*8aa0*/  LOP3.LUT R36, R226, 0x38, R39, 0xf8, !PT ;  /* 0x00000038e2247812 */ /* 0x000fe400078ef827 */
[----:B------:R-:W-:Y:S01]  /*8ab0*/  @!P3 LEA R46, P5, R38, R116, 0x1 ;  /* 0x00000074262eb211 */ /* 0x000fe200078a08ff */
[----:B------:R-:W-:Y:S01]  /*8ac0*/  IMAD R37, R37, 0x1400, R230 ;  /* 0x0000140025257824 */ /* 0x000fe200078e02e6 */
[----:B------:R-:W-:Y:S02]  /*8ad0*/  LOP3.LUT R36, R36, R229, RZ, 0x3c, !PT ;  /* 0x000000e524247212 */ /* 0x000fe400078e3cff */
[----:B------:R-:W-:Y:S02]  /*8ae0*/  @!P3 LEA.HI.X R47, R38, R117, R50, 0x1, P5 ;  /* 0x00000075262fb211 */ /* 0x000fe400028f0c32 */
[----:B------:R-:W-:Y:S01]  /*8af0*/  ISETP.GE.AND P5, PT, R213, R115, PT ;  /* 0x00000073d500720c */ /* 0x000fe20003fa6270 */
[----:B------:R-:W-:Y:S02]  /*8b00*/  IMAD.IADD R36, R37, 0x1, R36 ;  /* 0x0000000125247824 */ /* 0x000fe400078e0224 */
[----:B------:R-:W-:-:S02]  /*8b10*/  IMAD R37, R17, 0x5000, R140 ;  /* 0x0000500011257824 */ /* 0x000fc400078e028c */
[----:B------:R-:W-:-:S03]  /*8b20*/  IMAD R39, R17, 0x5000, R36 ;  /* 0x0000500011277824 */ /* 0x000fc600078e0224 */
[----:B------:R-:W-:Y:S01]  /*8b30*/  LEA R37, R37, R16, 0x1 ;  /* 0x0000001025257211 */ /* 0x000fe200078e08ff */
[----:B------:R-:W-:-:S05]  /*8b40*/  IMAD R40, R39, 0x2, R16 ;  /* 0x0000000227287824 */ /* 0x000fca00078e0210 */
[----:B------:R-:W2:Y:S04]  /*8b50*/  LDS.128 R36, [R37+0x24400] ;  /* 0x0244000025247984 */ /* 0x000ea80000000c00 */
[----:B------:R-:W3:Y:S01]  /*8b60*/  LDS.128 R40, [R40+0x24400] ;  /* 0x0244000028287984 */ /* 0x000ee20000000c00 */
[----:B------:R-:W-:Y:S05]  /*8b70*/  @P5 BRA `(.L_x_543) ;  /* 0x0000000400705947 */ /* 0x000fea0003800000 */
[----:B------:R-:W-:Y:S01]  /*8b80*/  SHF.R.U64 R49, R52, 0x10, R53 ;  /* 0x0000001034317819 */ /* 0x000fe20000001235 */
[----:B---3--:R-:W-:Y:S01]  /*8b90*/  IMAD.U32 R59, R43, 0x10000, RZ ;  /* 0x000100002b3b7824 */ /* 0x008fe200078e00ff */
[----:B------:R-:W-:Y:S01]  /*8ba0*/  SHF.R.U32.HI R65, RZ, 0x10, R61 ;  /* 0x00000010ff417819 */ /* 0x000fe2000001163d */
[----:B--2---:R-:W-:Y:S01]  /*8bb0*/  IMAD.U32 R56, R39, 0x10000, RZ ;  /* 0x0001000027387824 */ /* 0x004fe200078e00ff */
[----:B------:R-:W-:Y:S01]  /*8bc0*/  SHF.R.U32.HI R53, RZ, 0x10, R53 ;  /* 0x00000010ff357819 */ /* 0x000fe20000011635 */
[----:B------:R-:W-:Y:S01]  /*8bd0*/  IMAD.U32 R52, R38, 0x10000, RZ ;  /* 0x0001000026347824 */ /* 0x000fe200078e00ff */
[----:B------:R-:W-:Y:S01]  /*8be0*/  SHF.R.U64 R51, R60, 0x10, R61 ;  /* 0x000000103c337819 */ /* 0x000fe2000000123d */
[----:B------:R-:W-:Y:S01]  /*8bf0*/  IMAD.U32 R61, R41, 0x10000, RZ ;  /* 0x00010000293d7824 */ /* 0x000fe200078e00ff */
[--C-:B------:R-:W-:Y:S02]  /*8c00*/  SHF.R.U64 R60, R62, 0x10, R63.reuse ;  /* 0x000000103e3c7819 */ /* 0x100fe4000000123f */
[----:B------:R-:W-:-:S02]  /*8c10*/  SHF.R.U32.HI R62, RZ, 0x10, R63 ;  /* 0x00000010ff3e7819 */ /* 0x000fc4000001163f */
[----:B------:R-:W-:Y:S02]  /*8c20*/  SHF.R.U64 R48, R54, 0x10, R55 ;  /* 0x0000001036307819 */ /* 0x000fe40000001237 */
[----:B------:R-:W-:Y:S02]  /*8c30*/  PRMT R63, R172, 0x5432, R65 ;  /* 0x00005432ac3f7816 */ /* 0x000fe40000000041 */
[----:B------:R-:W-:Y:S01]  /*8c40*/  SHF.R.U32.HI R58, RZ, 0x10, R55 ;  /* 0x00000010ff3a7819 */ /* 0x000fe20000011637 */
[----:B------:R-:W-:Y:S01]  /*8c50*/  IMAD.U32 R55, R37, 0x10000, RZ ;  /* 0x0001000025377824 */ /* 0x000fe200078e00ff */
[----:B------:R-:W-:Y:S01]  /*8c60*/  PRMT R53, R170, 0x5432, R53 ;  /* 0x00005432aa357816 */ /* 0x000fe20000000035 */
[----:B------:R-:W-:Y:S01]  /*8c70*/  IMAD.U32 R64, R63, 0x10000, RZ ;  /* 0x000100003f407824 */ /* 0x000fe200078e00ff */
[C---:B------:R-:W-:Y:S02]  /*8c80*/  PRMT R48, R169.reuse, 0x5410, R48 ;  /* 0x00005410a9307816 */ /* 0x040fe40000000030 */
[----:B------:R-:W-:Y:S01]  /*8c90*/  PRMT R169, R169, 0x5432, R58 ;  /* 0x00005432a9a97816 */ /* 0x000fe2000000003a */
[----:B------:R-:W-:Y:S01]  /*8ca0*/  IMAD.U32 R58, R53, 0x10000, RZ ;  /* 0x00010000353a7824 */ /* 0x000fe200078e00ff */
[----:B------:R-:W-:Y:S01]  /*8cb0*/  LOP3.LUT R57, R41, 0xffff0000, RZ, 0xc0, !PT ;  /* 0xffff000029397812 */ /* 0x000fe200078ec0ff */
[----:B------:R-:W-:Y:S01]  /*8cc0*/  FMUL.FTZ R66, R61, R64 ;  /* 0x000000403d427220 */ /* 0x000fe20000410000 */
[----:B------:R-:W-:Y:S01]  /*8cd0*/  LOP3.LUT R63, R63, 0xffff0000, RZ, 0xc0, !PT ;  /* 0xffff00003f3f7812 */ /* 0x000fe200078ec0ff */
[-C--:B0-----:R-:W-:Y:S01]  /*8ce0*/  FMUL.FTZ R84, R61, R58.reuse ;  /* 0x0000003a3d547220 */ /* 0x081fe20000410000 */
[----:B------:R-:W-:Y:S01]  /*8cf0*/  PRMT R62, R171, 0x5432, R62 ;  /* 0x00005432ab3e7816 */ /* 0x000fe2000000003e */
[----:B------:R-:W-:Y:S01]  /*8d00*/  IMAD.U32 R61, R169, 0x10000, RZ ;  /* 0x00010000a93d7824 */ /* 0x000fe200078e00ff */
[----:B------:R-:W-:Y:S01]  /*8d10*/  LOP3.LUT R50, R37, 0xffff0000, RZ, 0xc0, !PT ;  /* 0xffff000025327812 */ /* 0x000fe200078ec0ff */
[----:B------:R-:W-:Y:S01]  /*8d20*/  FMUL.FTZ R67, R57, R63 ;  /* 0x0000003f39437220 */ /* 0x000fe20000410000 */
[----:B------:R-:W-:Y:S01]  /*8d30*/  PRMT R172, R172, 0x5410, R51 ;  /* 0x00005410acac7816 */ /* 0x000fe20000000033 */
[----:B------:R-:W-:Y:S01]  /*8d40*/  FFMA.FTZ R51, R55, R58, -R66 ;  /* 0x0000003a37337223 */ /* 0x000fe20000010842 */
[----:B------:R-:W-:Y:S01]  /*8d50*/  LOP3.LUT R53, R53, 0xffff0000, RZ, 0xc0, !PT ;  /* 0xffff000035357812 */ /* 0x000fe200078ec0ff */
[----:B------:R-:W-:-:S02]  /*8d60*/  IMAD.U32 R65, R62, 0x10000, RZ ;  /* 0x000100003e417824 */ /* 0x000fc400078e00ff */
[----:B------:R-:W-:Y:S01]  /*8d70*/  FFMA.FTZ R55, R55, R64, R84 ;  /* 0x0000004037377223 */ /* 0x000fe20000010054 */
[----:B------:R-:W-:Y:S01]  /*8d80*/  LOP3.LUT R84, R62, 0xffff0000, RZ, 0xc0, !PT ;  /* 0xffff00003e547812 */ /* 0x000fe200078ec0ff */
[----:B------:R-:W-:Y:S01]  /*8d90*/  FMUL.FTZ R64, R59, R61 ;  /* 0x0000003d3b407220 */ /* 0x000fe20000410000 */
[----:B------:R-:W-:Y:S01]  /*8da0*/  LOP3.LUT R43, R43, 0xffff0000, RZ, 0xc0, !PT ;  /* 0xffff00002b2b7812 */ /* 0x000fe200078ec0ff */
[-C--:B------:R-:W-:Y:S01]  /*8db0*/  FMUL.FTZ R57, R57, R53.reuse ;  /* 0x0000003539397220 */ /* 0x080fe20000410000 */
[----:B------:R-:W-:Y:S01]  /*8dc0*/  LOP3.LUT R62, R169, 0xffff0000, RZ, 0xc0, !PT ;  /* 0xffff0000a93e7812 */ /* 0x000fe200078ec0ff */
[----:B------:R-:W-:Y:S01]  /*8dd0*/  FFMA.FTZ R58, R50, R53, -R67 ;  /* 0x00000035323a7223 */ /* 0x000fe20000010843 */
[----:B------:R-:W-:Y:S01]  /*8de0*/  FMUL.FTZ R53, R59, R65 ;  /* 0x000000413b357220 */ /* 0x000fe20000410000 */
[----:B------:R-:W-:Y:S01]  /*8df0*/  PRMT R49, R170, 0x5410, R49 ;  /* 0x00005410aa317816 */ /* 0x000fe20000000031 */
[C---:B------:R-:W-:Y:S01]  /*8e00*/  IMAD.U32 R41, R40.reuse, 0x10000, RZ ;  /* 0x0001000028297824 */ /* 0x040fe200078e00ff */
[----:B------:R-:W-:Y:S01]  /*8e10*/  LOP3.LUT R39, R39, 0xffff0000, RZ, 0xc0, !PT ;  /* 0xffff000027277812 */ /* 0x000fe200078ec0ff */
[C---:B------:R-:W-:Y:S01]  /*8e20*/  FMUL.FTZ R86, R43.reuse, R84 ;  /* 0x000000542b567220 */ /* 0x040fe20000410000 */
[----:B------:R-:W-:Y:S01]  /*8e30*/  FMUL.FTZ R88, R43, R62 ;  /* 0x0000003e2b587220 */ /* 0x000fe20000410000 */
[----:B------:R-:W-:Y:S01]  /*8e40*/  LOP3.LUT R40, R40, 0xffff0000, RZ, 0xc0, !PT ;  /* 0xffff000028287812 */ /* 0x000fe200078ec0ff */
[----:B------:R-:W-:Y:S01]  /*8e50*/  FFMA.FTZ R53, R56, R61, -R53 ;  /* 0x0000003d38357223 */ /* 0x000fe20000010835 */
[----:B------:R-:W-:Y:S01]  /*8e60*/  SHF.L.U32 R66, R172, 0x10, RZ ;  /* 0x00000010ac427819 */ /* 0x000fe200000006ff */
[----:B------:R-:W-:Y:S01]  /*8e70*/  FFMA.FTZ R56, R56, R65, R64 ;  /* 0x0000004138387223 */ /* 0x000fe20000010040 */
[----:B------:R-:W-:Y:S01]  /*8e80*/  LOP3.LUT R43, R172, 0xffff0000, RZ, 0xc0, !PT ;  /* 0xffff0000ac2b7812 */ /* 0x000fe200078ec0ff */
[----:B------:R-:W-:-:S02]  /*8e90*/  IMAD.U32 R64, R49, 0x10000, RZ ;  /* 0x0001000031407824 */ /* 0x000fc400078e00ff */
[----:B------:R-:W-:Y:S01]  /*8ea0*/  FFMA.FTZ R50, R50, R63, R57 ;  /* 0x0000003f32327223 */ /* 0x000fe20000010039 */
[C---:B------:R-:W-:Y:S01]  /*8eb0*/  IMAD.U32 R37, R36.reuse, 0x10000, RZ ;  /* 0x0001000024257824 */ /* 0x040fe200078e00ff */
[----:B------:R-:W-:Y:S01]  /*8ec0*/  LOP3.LUT R36, R36, 0xffff0000, RZ, 0xc0, !PT ;  /* 0xffff000024247812 */ /* 0x000fe200078ec0ff */
[----:B------:R-:W-:Y:S01]  /*8ed0*/  FFMA.FTZ R62, R39, R62, -R86 ;  /* 0x0000003e273e7223 */ /* 0x000fe20000010856 */
[----:B------:R-:W-:Y:S01]  /*8ee0*/  LOP3.LUT R49, R49, 0xffff0000, RZ, 0xc0, !PT ;  /* 0xffff000031317812 */ /* 0x000fe200078ec0ff */
[----:B------:R-:W-:Y:S01]  /*8ef0*/  FFMA.FTZ R63, R39, R84, R88 ;  /* 0x00000054273f7223 */ /* 0x000fe20000010058 */
[----:B------:R-:W-:Y:S01]  /*8f00*/  FMUL.FTZ R86, R41, R66 ;  /* 0x0000004229567220 */ /* 0x000fe20000410000 */
[----:B------:R-:W-:Y:S01]  /*8f10*/  FMUL.FTZ R39, R40, R43 ;  /* 0x0000002b28277220 */ /* 0x000fe20000410000 */
[----:B------:R-:W-:Y:S01]  /*8f20*/  PRMT R60, R171, 0x5410, R60 ;  /* 0x00005410ab3c7816 */ /* 0x000fe2000000003c */
[----:B------:R-:W-:Y:S01]  /*8f30*/  FMUL.FTZ R41, R41, R64 ;  /* 0x0000004029297220 */ /* 0x000fe20000410000 */
[----:B------:R-:W-:Y:S01]  /*8f40*/  LOP3.LUT R54, R38, 0xffff0000, RZ, 0xc0, !PT ;  /* 0xffff000026367812 */ /* 0x000fe200078ec0ff */
[----:B------:R-:W-:-:S02]  /*8f50*/  IMAD.U32 R38, R42, 0x10000, RZ ;  /* 0x000100002a267824 */ /* 0x000fc400078e00ff */
[-C--:B------:R-:W-:Y:S01]  /*8f60*/  FMUL.FTZ R59, R40, R49.reuse ;  /* 0x00000031283b7220 */ /* 0x080fe20000410000 */
[----:B------:R-:W-:Y:S01]  /*8f70*/  FFMA.FTZ R57, R36, R49, -R39 ;  /* 0x0000003124397223 */ /* 0x000fe20000010827 */
[----:B------:R-:W-:Y:S01]  /*8f80*/  LOP3.LUT R42, R42, 0xffff0000, RZ, 0xc0, !PT ;  /* 0xffff00002a2a7812 */ /* 0x000fe200078ec0ff */
[C---:B------:R-:W-:Y:S01]  /*8f90*/  FFMA.FTZ R66, R37.reuse, R66, R41 ;  /* 0x0000004225427223 */ /* 0x040fe20000010029 */
[C---:B------:R-:W-:Y:S01]  /*8fa0*/  LOP3.LUT R49, R60.reuse, 0xffff0000, RZ, 0xc0, !PT ;  /* 0xffff00003c317812 */ /* 0x040fe200078ec0ff */
[----:B------:R-:W-:Y:S01]  /*8fb0*/  FFMA.FTZ R86, R37, R64, -R86 ;  /* 0x0000004025567223 */ /* 0x000fe20000010856 */
[----:B------:R-:W-:Y:S01]  /*8fc0*/  IMAD.U32 R41, R60, 0x10000, RZ ;  /* 0x000100003c297824 */ /* 0x000fe200078e00ff */
[C---:B------:R-:W-:Y:S01]  /*8fd0*/  LOP3.LUT R39, R48.reuse, 0xffff0000, RZ, 0xc0, !PT ;  /* 0xffff000030277812 */ /* 0x040fe200078ec0ff */
[----:B------:R-:W-:Y:S02]  /*8fe0*/  IMAD.U32 R37, R48, 0x10000, RZ ;  /* 0x0001000030257824 */ /* 0x000fe400078e00ff */
[----:B------:R-:W-:Y:S01]  /*8ff0*/  FFMA.FTZ R59, R36, R43, R59 ;  /* 0x0000002b243b7223 */ /* 0x000fe2000001003b */
[----:B------:R-:W-:Y:S01]  /*9000*/  FMUL.FTZ R43, R38, R41 ;  /* 0x00000029262b7220 */ /* 0x000fe20000410000 */
[----:B------:R-:W-:Y:S01]  /*9010*/  FMUL.FTZ R61, R42, R49 ;  /* 0x000000312a3d7220 */ /* 0x000fe20000410000 */
[----:B------:R-:W-:Y:S01]  /*9020*/  FMUL.FTZ R38, R38, R37 ;  /* 0x0000002526267220 */ /* 0x000fe20000410000 */
[----:B------:R-:W-:Y:S01]  /*9030*/  FMUL.FTZ R42, R42, R39 ;  /* 0x000000272a2a7220 */ /* 0x000fe20000410000 */
        /* <DEDUP_REMOVED lines=15> */
[----:B------:R-:W-:-:S07]  /*9130*/  F2FP.BF16.F32.PACK_AB R40, R59, R66 ;  /* 0x000000423b28723e */ /* 0x000fce00000010ff */
.L_x_543:
[----:B------:R-:W-:Y:S05]  /*9140*/  BSYNC B2 ;  /* 0x0000000000027941 */ /* 0x000fea0003800000 */
.L_x_542:
[----:B------:R-:W-:Y:S02]  /*9150*/  ULDC.64 UR4, c[0x0][0x208] ;  /* 0x0000820000047ab9 */ /* 0x000fe40000000a00 */
[----:B--2---:R4:W-:Y:S04]  /*9160*/  STG.E.128 desc[UR4][R44.64], R36 ;  /* 0x000000242c007986 */ /* 0x0049e8000c101d04 */
[----:B---3--:R4:W-:Y:S02]  /*9170*/  @!P3 STG.E.128 desc[UR4][R46.64], R40 ;  /* 0x000000282e00b986 */ /* 0x0089e4000c101d04 */
.L_x_537:
[----:B------:R-:W-:Y:S05]  /*9180*/  BSYNC B1 ;  /* 0x0000000000017941 */ /* 0x000fea0003800000 */
.L_x_536:
[-C--:B--2-4-:R-:W-:Y:S02]  /*9190*/  IMAD R36, R236, R122.reuse, RZ ;  /* 0x0000007aec247224 */ /* 0x094fe400078e02ff */
[----:B------:R-:W-:-:S04]  /*91a0*/  IMAD.WIDE.U32 R124, R218, R122, R124 ;  /* 0x0000007ada7c7225 */ /* 0x000fc800078e007c */
[----:B------:R-:W-:Y:S01]  /*91b0*/  IMAD R123, R218, R123, R36 ;  /* 0x0000007bda7b7224 */ /* 0x000fe200078e0224 */
[----:B------:R-:W-:Y:S06]  /*91c0*/  @P4 BRA `(.L_x_504) ;  /* 0x0000001400204947 */ /* 0x000fec0003800000 */
[----:B------:R-:W-:Y:S01]  /*91d0*/  ISETP.NE.AND P3, PT, R26, RZ, PT ;  /* 0x000000ff1a00720c */ /* 0x000fe20003f65270 */
[----:B------:R-:W-:Y:S01]  /*91e0*/  BSSY B1, `(.L_x_544) ;  /* 0x0000085000017945 */ /* 0x000fe20003800000 */
[----:B---3--:R-:W-:-:S11]  /*91f0*/  IMAD.IADD R48, R125, 0x1, R123 ;  /* 0x000000017d307824 */ /* 0x008fd600078e027b */
[----:B------:R-:W-:Y:S05]  /*9200*/  @!P3 BRA `(.L_x_545) ;  /* 0x000000080008b947 */ /* 0x000fea0003800000 */
[----:B------:R-:W-:Y:S01]  /*9210*/  SEL R36, R119, R145, !P0 ;  /* 0x0000009177247207 */ /* 0x000fe20004000000 */
[----:B------:R-:W-:Y:S01]  /*9220*/  BSSY B2, `(.L_x_546) ;  /* 0x000007d000027945 */ /* 0x000fe20003800000 */
[----:B------:R-:W-:Y:S02]  /*9230*/  IADD3 R38, P4, P5, R94, R124, R13 ;  /* 0x0000007c5e267210 */ /* 0x000fe40007d9e00d */
[----:B------:R-:W-:Y:S02]  /*9240*/  SHF.R.S32.HI R37, RZ, 0x1f, R36 ;  /* 0x0000001fff257819 */ /* 0x000fe40000011424 */
[----:B------:R-:W-:Y:S02]  /*9250*/  IADD3.X R39, R93, R48, R7, P4, P5 ;  /* 0x000000305d277210 */ /* 0x000fe400027ea407 */
[----:B------:R-:W-:Y:S02]  /*9260*/  LEA.HI R37, R37, R36, RZ, 0x4 ;  /* 0x0000002425257211 */ /* 0x000fe400078f20ff */
[----:B------:R-:W-:-:S02]  /*9270*/  LEA R44, P4, R38, R116, 0x1 ;  /* 0x00000074262c7211 */ /* 0x000fc400078808ff */
[----:B------:R-:W-:Y:S02]  /*9280*/  LEA.HI.SX32 R37, R37, R14, 0x1c ;  /* 0x0000000e25257211 */ /* 0x000fe400078fe2ff */
[----:B------:R-:W-:Y:S02]  /*9290*/  LEA.HI.X R45, R38, R117, R39, 0x1, P4 ;  /* 0x00000075262d7211 */ /* 0x000fe400020f0c27 */
[----:B------:R-:W-:Y:S01]  /*92a0*/  SHF.R.S32.HI R36, RZ, 0x1f, R37 ;  /* 0x0000001fff247819 */ /* 0x000fe20000011425 */
[----:B------:R-:W-:-:S03]  /*92b0*/  IMAD.SHL.U32 R47, R37, 0x8, RZ ;  /* 0x00000008252f7824 */ /* 0x000fc600078e00ff */
[----:B------:R-:W-:Y:S02]  /*92c0*/  LEA.HI R36, R36, R37, RZ, 0x3 ;  /* 0x0000002524247211 */ /* 0x000fe400078f18ff */
[----:B------:R-:W-:Y:S02]  /*92d0*/  ISETP.GE.AND P3, PT, R47, R144, PT ;  /* 0x000000902f00720c */ /* 0x000fe40003f66270 */
[----:B------:R-:W-:Y:S02]  /*92e0*/  SHF.R.S32.HI R37, RZ, 0x3, R36 ;  /* 0x00000003ff257819 */ /* 0x000fe40000011424 */
[----:B------:R-:W-:-:S03]  /*92f0*/  LOP3.LUT R36, R225, 0x38, R47, 0xf8, !PT ;  /* 0x00000038e1247812 */ /* 0x000fc600078ef82f */
[----:B------:R-:W-:Y:S01]  /*9300*/  IMAD R37, R37, 0x1400, R228 ;  /* 0x0000140025257824 */ /* 0x000fe200078e02e4 */
[----:B------:R-:W-:-:S05]  /*9310*/  LOP3.LUT R36, R36, R227, RZ, 0x3c, !PT ;  /* 0x000000e324247212 */ /* 0x000fca00078e3cff */
[----:B------:R-:W-:Y:S01]  /*9320*/  IMAD.IADD R36, R37, 0x1, R36 ;  /* 0x0000000125247824 */ /* 0x000fe200078e0224 */
[----:B------:R-:W-:Y:S01]  /*9330*/  @!P3 SHF.R.S32.HI R50, RZ, 0x1f, R47 ;  /* 0x0000001fff32b819 */ /* 0x000fe2000001142f */
[C---:B------:R-:W-:Y:S01]  /*9340*/  IMAD R37, R17.reuse, 0x5000, R133 ;  /* 0x0000500011257824 */ /* 0x040fe200078e0285 */
[----:B------:R-:W-:Y:S01]  /*9350*/  @!P3 IADD3 R47, P4, P5, R94, R124, R47 ;  /* 0x0000007c5e2fb210 */ /* 0x000fe20007d9e02f */
[----:B------:R-:W-:Y:S02]  /*9360*/  IMAD R39, R17, 0x5000, R36 ;  /* 0x0000500011277824 */ /* 0x000fe400078e0224 */
[----:B------:R-:W-:Y:S01]  /*9370*/  IMAD R37, R37, 0x2, R16 ;  /* 0x0000000225257824 */ /* 0x000fe200078e0210 */
[----:B------:R-:W-:Y:S01]  /*9380*/  @!P3 IADD3.X R50, R93, R48, R50, P4, P5 ;  /* 0x000000305d32b210 */ /* 0x000fe200027ea432 */
[----:B------:R-:W-:Y:S01]  /*9390*/  IMAD R40, R39, 0x2, R16 ;  /* 0x0000000227287824 */ /* 0x000fe200078e0210 */
[----:B------:R-:W-:Y:S02]  /*93a0*/  ISETP.GE.AND P5, PT, R212, R115, PT ;  /* 0x00000073d400720c */ /* 0x000fe40003fa6270 */
[C---:B------:R-:W-:Y:S01]  /*93b0*/  @!P3 LEA R46, P4, R47.reuse, R116, 0x1 ;  /* 0x000000742f2eb211 */ /* 0x040fe200078808ff */
[----:B------:R-:W2:Y:S03]  /*93c0*/  LDS.128 R36, [R37+0x24400] ;  /* 0x0244000025247984 */ /* 0x000ea60000000c00 */
[----:B------:R-:W-:Y:S01]  /*93d0*/  @!P3 LEA.HI.X R47, R47, R117, R50, 0x1, P4 ;  /* 0x000000752f2fb211 */ /* 0x000fe200020f0c32 */
[----:B------:R-:W3:Y:S06]  /*93e0*/  LDS.128 R40, [R40+0x24400] ;  /* 0x0244000028287984 */ /* 0x000eec0000000c00 */
[----:B------:R-:W-:Y:S05]  /*93f0*/  @P5 BRA `(.L_x_547) ;  /* 0x00000004007c5947 */ /* 0x000fea0003800000 */
[--C-:B------:R-:W-:Y:S01]  /*9400*/  SHF.R.U64 R54, R72, 0x10, R73.reuse ;  /* 0x0000001048367819 */ /* 0x100fe20000001249 */
[----:B---3--:R-:W-:Y:S01]  /*9410*/  IMAD.U32 R60, R43, 0x10000, RZ ;  /* 0x000100002b3c7824 */ /* 0x008fe200078e00ff */
[----:B------:R-:W-:Y:S01]  /*9420*/  SHF.R.U32.HI R73, RZ, 0x10, R73 ;  /* 0x00000010ff497819 */ /* 0x000fe20000011649 */
[----:B------:R-:W-:Y:S01]  /*9430*/  IMAD.U32 R58, R41, 0x10000, RZ ;  /* 0x00010000293a7824 */ /* 0x000fe200078e00ff */
[----:B------:R-:W-:Y:S01]  /*9440*/  SHF.R.U32.HI R61, RZ, 0x10, R81 ;  /* 0x00000010ff3d7819 */ /* 0x000fe20000011651 */
[----:B--2---:R-:W-:Y:S01]  /*9450*/  IMAD.U32 R57, R37, 0x10000, RZ ;  /* 0x0001000025397824 */ /* 0x004fe200078e00ff */
[----:B------:R-:W-:Y:S01]  /*9460*/  LOP3.LUT R53, R43, 0xffff0000, RZ, 0xc0, !PT ;  /* 0xffff00002b357812 */ /* 0x000fe200078ec0ff */
[----:B------:R-:W-:Y:S01]  /*9470*/  IMAD.U32 R56, R39, 0x10000, RZ ;  /* 0x0001000027387824 */ /* 0x000fe200078e00ff */
[----:B------:R-:W-:Y:S01]  /*9480*/  PRMT R43, R156, 0x5432, R73 ;  /* 0x000054329c2b7816 */ /* 0x000fe20000000049 */
[----:B------:R-:W-:Y:S01]  /*9490*/  IMAD.U32 R49, R36, 0x10000, RZ ;  /* 0x0001000024317824 */ /* 0x000fe200078e00ff */
[----:B------:R-:W-:-:S02]  /*94a0*/  PRMT R61, R168, 0x5432, R61 ;  /* 0x00005432a83d7816 */ /* 0x000fc4000000003d */
[----:B------:R-:W-:Y:S02]  /*94b0*/  SHF.R.U64 R65, R74, 0x10, R75 ;  /* 0x000000104a417819 */ /* 0x000fe4000000124b */
[----:B------:R-:W-:Y:S01]  /*94c0*/  SHF.R.U64 R52, R82, 0x10, R83 ;  /* 0x0000001052347819 */ /* 0x000fe20000001253 */
[----:B------:R-:W-:Y:S01]  /*94d0*/  IMAD.U32 R62, R61, 0x10000, RZ ;  /* 0x000100003d3e7824 */ /* 0x000fe200078e00ff */
[----:B------:R-:W-:Y:S01]  /*94e0*/  LOP3.LUT R59, R41, 0xffff0000, RZ, 0xc0, !PT ;  /* 0xffff0000293b7812 */ /* 0x000fe200078ec0ff */
[----:B------:R-:W-:Y:S01]  /*94f0*/  IMAD.U32 R41, R43, 0x10000, RZ ;  /* 0x000100002b297824 */ /* 0x000fe200078e00ff */
[----:B------:R-:W-:Y:S01]  /*9500*/  SHF.R.U32.HI R74, RZ, 0x10, R75 ;  /* 0x00000010ff4a7819 */ /* 0x000fe2000001164b */
[C---:B------:R-:W-:Y:S01]  /*9510*/  FMUL.FTZ R66, R58.reuse, R62 ;  /* 0x0000003e3a427220 */ /* 0x040fe20000410000 */
[----:B------:R-:W-:Y:S01]  /*9520*/  SHF.R.U32.HI R82, RZ, 0x10, R83 ;  /* 0x00000010ff527819 */ /* 0x000fe20000011653 */
[-C--:B------:R-:W-:Y:S01]  /*9530*/  FMUL.FTZ R72, R58, R41.reuse ;  /* 0x000000293a487220 */ /* 0x080fe20000410000 */
[----:B------:R-:W-:Y:S01]  /*9540*/  PRMT R54, R155, 0x5410, R54 ;  /* 0x000054109b367816 */ /* 0x000fe20000000036 */
[----:B------:R-:W-:Y:S01]  /*9550*/  FFMA.FTZ R41, R57, R41, -R66 ;  /* 0x0000002939297223 */ /* 0x000fe20000010842 */
[----:B------:R-:W-:-:S02]  /*9560*/  PRMT R52, R157, 0x5410, R52 ;  /* 0x000054109d347816 */ /* 0x000fc40000000034 */
[----:B------:R-:W-:Y:S02]  /*9570*/  PRMT R155, R155, 0x5432, R74 ;  /* 0x000054329b9b7816 */ /* 0x000fe4000000004a */
[----:B------:R-:W-:Y:S02]  /*9580*/  PRMT R157, R157, 0x5432, R82 ;  /* 0x000054329d9d7816 */ /* 0x000fe40000000052 */
[----:B------:R-:W-:Y:S02]  /*9590*/  LOP3.LUT R64, R61, 0xffff0000, RZ, 0xc0, !PT ;  /* 0xffff00003d407812 */ /* 0x000fe400078ec0ff */
[----:B------:R-:W-:Y:S01]  /*95a0*/  LOP3.LUT R58, R43, 0xffff0000, RZ, 0xc0, !PT ;  /* 0xffff00002b3a7812 */ /* 0x000fe200078ec0ff */
[----:B------:R-:W-:Y:S01]  /*95b0*/  FFMA.FTZ R43, R57, R62, R72 ;  /* 0x0000003e392b7223 */ /* 0x000fe20000010048 */
[----:B------:R-:W-:Y:S01]  /*95c0*/  SHF.R.U64 R63, R80, 0x10, R81 ;  /* 0x00000010503f7819 */ /* 0x000fe20000001251 */
[----:B------:R-:W-:Y:S01]  /*95d0*/  IMAD.U32 R61, R157, 0x10000, RZ ;  /* 0x000100009d3d7824 */ /* 0x000fe200078e00ff */
[----:B------:R-:W-:Y:S01]  /*95e0*/  LOP3.LUT R55, R37, 0xffff0000, RZ, 0xc0, !PT ;  /* 0xffff000025377812 */ /* 0x000fe200078ec0ff */
[----:B------:R-:W-:-:S02]  /*95f0*/  IMAD.U32 R57, R155, 0x10000, RZ ;  /* 0x000100009b397824 */ /* 0x000fc400078e00ff */
[C---:B------:R-:W-:Y:S01]  /*9600*/  FMUL.FTZ R66, R59.reuse, R64 ;  /* 0x000000403b427220 */ /* 0x040fe20000410000 */
[-C--:B------:R-:W-:Y:S01]  /*9610*/  FMUL.FTZ R72, R59, R58.reuse ;  /* 0x0000003a3b487220 */ /* 0x080fe20000410000 */
[----:B------:R-:W-:Y:S01]  /*9620*/  PRMT R168, R168, 0x5410, R63 ;  /* 0x00005410a8a87816 */ /* 0x000fe2000000003f */
[C---:B------:R-:W-:Y:S01]  /*9630*/  FMUL.FTZ R59, R60.reuse, R61 ;  /* 0x0000003d3c3b7220 */ /* 0x040fe20000410000 */
[-C--:B------:R-:W-:Y:S01]  /*9640*/  FMUL.FTZ R74, R60, R57.reuse ;  /* 0x000000393c4a7220 */ /* 0x080fe20000410000 */
[----:B------:R-:W-:Y:S01]  /*9650*/  FFMA.FTZ R66, R55, R58, -R66 ;  /* 0x0000003a37427223 */ /* 0x000fe20000010842 */
[----:B------:R-:W-:Y:S01]  /*9660*/  LOP3.LUT R62, R157, 0xffff0000, RZ, 0xc0, !PT ;  /* 0xffff00009d3e7812 */ /* 0x000fe200078ec0ff */
[C---:B------:R-:W-:Y:S01]  /*9670*/  FFMA.FTZ R60, R56.reuse, R57, -R59 ;  /* 0x00000039383c7223 */ /* 0x040fe2000001083b */
[----:B------:R-:W-:Y:S01]  /*9680*/  LOP3.LUT R58, R155, 0xffff0000, RZ, 0xc0, !PT ;  /* 0xffff00009b3a7812 */ /* 0x000fe200078ec0ff */
[----:B------:R-:W-:Y:S01]  /*9690*/  FFMA.FTZ R74, R56, R61, R74 ;  /* 0x0000003d384a7223 */ /* 0x000fe2000001004a */
[----:B------:R-:W-:Y:S01]  /*96a0*/  SHF.L.U32 R50, R40, 0x10, RZ ;  /* 0x0000001028327819 */ /* 0x000fe200000006ff */
[----:B------:R-:W-:Y:S01]  /*96b0*/  FFMA.FTZ R72, R55, R64, R72 ;  /* 0x0000004037487223 */ /* 0x000fe20000010048 */
[----:B------:R-:W-:-:S02]  /*96c0*/  IMAD.U32 R56, R168, 0x10000, RZ ;  /* 0x00010000a8387824 */ /* 0x000fc400078e00ff */
[C---:B------:R-:W-:Y:S01]  /*96d0*/  FMUL.FTZ R64, R53.reuse, R62 ;  /* 0x0000003e35407220 */ /* 0x040fe20000410000 */
[----:B------:R-:W-:Y:S02]  /*96e0*/  IMAD.U32 R55, R54, 0x10000, RZ ;  /* 0x0001000036377824 */ /* 0x000fe400078e00ff */
[----:B------:R-:W-:Y:S01]  /*96f0*/  FMUL.FTZ R80, R53, R58 ;  /* 0x0000003a35507220 */ /* 0x000fe20000410000 */
[----:B------:R-:W-:Y:S01]  /*9700*/  LOP3.LUT R51, R39, 0xffff0000, RZ, 0xc0, !PT ;  /* 0xffff000027337812 */ /* 0x000fe200078ec0ff */
[----:B------:R-:W-:Y:S01]  /*9710*/  IMAD.U32 R37, R38, 0x10000, RZ ;  /* 0x0001000026257824 */ /* 0x000fe200078e00ff */
[----:B------:R-:W-:Y:S01]  /*9720*/  LOP3.LUT R53, R54, 0xffff0000, RZ, 0xc0, !PT ;  /* 0xffff000036357812 */ /* 0x000fe200078ec0ff */
[----:B------:R-:W-:Y:S01]  /*9730*/  FMUL.FTZ R54, R50, R56 ;  /* 0x0000003832367220 */ /* 0x000fe20000410000 */
[----:B------:R-:W-:Y:S01]  /*9740*/  LOP3.LUT R40, R40, 0xffff0000, RZ, 0xc0, !PT ;  /* 0xffff000028287812 */ /* 0x000fe200078ec0ff */
[-C--:B------:R-:W-:Y:S01]  /*9750*/  FMUL.FTZ R59, R50, R55.reuse ;  /* 0x00000037323b7220 */ /* 0x080fe20000410000 */
[----:B------:R-:W-:Y:S01]  /*9760*/  LOP3.LUT R57, R168, 0xffff0000, RZ, 0xc0, !PT ;  /* 0xffff0000a8397812 */ /* 0x000fe200078ec0ff */
[C---:B------:R-:W-:Y:S01]  /*9770*/  FFMA.FTZ R61, R51.reuse, R58, -R64 ;  /* 0x0000003a333d7223 */ /* 0x040fe20000010840 */
[----:B------:R-:W-:Y:S01]  /*9780*/  PRMT R156, R156, 0x5410, R65 ;  /* 0x000054109c9c7816 */ /* 0x000fe20000000041 */
[----:B------:R-:W-:Y:S01]  /*9790*/  FFMA.FTZ R63, R51, R62, R80 ;  /* 0x0000003e333f7223 */ /* 0x000fe20000010050 */
[C---:B------:R-:W-:Y:S01]  /*97a0*/  FFMA.FTZ R54, R49.reuse, R55, -R54 ;  /* 0x0000003731367223 */ /* 0x040fe20000010836 */
[----:B------:R-:W-:Y:S01]  /*97b0*/  LOP3.LUT R39, R38, 0xffff0000, RZ, 0xc0, !PT ;  /* 0xffff000026277812 */ /* 0x000fe200078ec0ff */
[C---:B------:R-:W-:Y:S01]  /*97c0*/  FMUL.FTZ R51, R40.reuse, R57 ;  /* 0x0000003928337220 */ /* 0x040fe20000410000 */
[----:B------:R-:W-:Y:S01]  /*97d0*/  FFMA.FTZ R59, R49, R56, R59 ;  /* 0x00000038313b7223 */ /* 0x000fe2000001003b */
[----:B------:R-:W-:Y:S01]  /*97e0*/  FMUL.FTZ R55, R40, R53 ;  /* 0x0000003528377220 */ /* 0x000fe20000410000 */
[----:B------:R-:W-:Y:S01]  /*97f0*/  LOP3.LUT R36, R36, 0xffff0000, RZ, 0xc0, !PT ;  /* 0xffff000024247812 */ /* 0x000fe200078ec0ff */
[C---:B------:R-:W-:Y:S01]  /*9800*/  IMAD.U32 R38, R42.reuse, 0x10000, RZ ;  /* 0x000100002a267824 */ /* 0x040fe200078e00ff */
[----:B------:R-:W-:Y:S01]  /*9810*/  LOP3.LUT R42, R42, 0xffff0000, RZ, 0xc0, !PT ;  /* 0xffff00002a2a7812 */ /* 0x000fe200078ec0ff */
[C---:B------:R-:W-:Y:S01]  /*9820*/  IMAD.U32 R49, R52.reuse, 0x10000, RZ ;  /* 0x0001000034317824 */ /* 0x040fe200078e00ff */
[----:B------:R-:W-:Y:S01]  /*9830*/  LOP3.LUT R52, R52, 0xffff0000, RZ, 0xc0, !PT ;  /* 0xffff000034347812 */ /* 0x000fe200078ec0ff */
[C---:B------:R-:W-:Y:S01]  /*9840*/  IMAD.U32 R40, R156.reuse, 0x10000, RZ ;  /* 0x000100009c287824 */ /* 0x040fe200078e00ff */
[----:B------:R-:W-:Y:S01]  /*9850*/  LOP3.LUT R156, R156, 0xffff0000, RZ, 0xc0, !PT ;  /* 0xffff00009c9c7812 */ /* 0x000fe200078ec0ff */
[----:B------:R-:W-:Y:S01]  /*9860*/  FMUL.FTZ R50, R38, R49 ;  /* 0x0000003126327220 */ /* 0x000fe20000410000 */
[----:B------:R-:W-:Y:S01]  /*9870*/  FFMA.FTZ R51, R36, R53, -R51 ;  /* 0x0000003524337223 */ /* 0x000fe20000010833 */
[----:B------:R-:W-:Y:S01]  /*9880*/  FMUL.FTZ R38, R38, R40 ;  /* 0x0000002826267220 */ /* 0x000fe20000410000 */
[C---:B------:R-:W-:Y:S01]  /*9890*/  FMUL.FTZ R56, R42.reuse, R52 ;  /* 0x000000342a387220 */ /* 0x040fe20000410000 */
[----:B------:R-:W-:Y:S01]  /*98a0*/  FMUL.FTZ R53, R42, R156 ;  /* 0x0000009c2a357220 */ /* 0x000fe20000410000 */
[C---:B------:R-:W-:Y:S01]  /*98b0*/  FFMA.FTZ R50, R37.reuse, R40, -R50 ;  /* 0x0000002825327223 */ /* 0x040fe20000010832 */
[----:B------:R-:W-:Y:S01]  /*98c0*/  FFMA.FTZ R38, R37, R49, R38 ;  /* 0x0000003125267223 */ /* 0x000fe20000010026 */
[----:B------:R-:W-:Y:S01]  /*98d0*/  FFMA.FTZ R36, R36, R57, R55 ;  /* 0x0000003924247223 */ /* 0x000fe20000010037 */
[C---:B------:R-:W-:Y:S01]  /*98e0*/  FFMA.FTZ R37, R39.reuse, R156, -R56 ;  /* 0x0000009c27257223 */ /* 0x040fe20000010838 */
        /* <DEDUP_REMOVED lines=11> */
[----:B------:R-:W-:Y:S01]  /*99a0*/  MOV R40, R42 ;  /* 0x0000002a00287202 */ /* 0x000fe20000000f00 */
[----:B------:R-:W-:Y:S01]  /*99b0*/  IMAD.MOV.U32 R38, RZ, RZ, R50 ;  /* 0x000000ffff267224 */ /* 0x000fe200078e0032 */
[----:B------:R-:W-:Y:S01]  /*99c0*/  F2FP.BF16.F32.PACK_AB R39, R61, R60 ;  /* 0x0000003c3d27723e */ /* 0x000fe200000010ff */
[----:B------:R-:W-:-:S02]  /*99d0*/  IMAD.MOV.U32 R42, RZ, RZ, R62 ;  /* 0x000000ffff2a7224 */ /* 0x000fc400078e003e */
[----:B------:R-:W-:-:S07]  /*99e0*/  IMAD.MOV.U32 R43, RZ, RZ, R63 ;  /* 0x000000ffff2b7224 */ /* 0x000fce00078e003f */
.L_x_547:
[----:B------:R-:W-:Y:S05]  /*99f0*/  BSYNC B2 ;  /* 0x0000000000027941 */ /* 0x000fea0003800000 */
.L_x_546:
[----:B------:R-:W-:Y:S02]  /*9a00*/  ULDC.64 UR4, c[0x0][0x208] ;  /* 0x0000820000047ab9 */ /* 0x000fe40000000a00 */
[----:B--2---:R2:W-:Y:S04]  /*9a10*/  STG.E.128 desc[UR4][R44.64], R36 ;  /* 0x000000242c007986 */ /* 0x0045e8000c101d04 */
[----:B---3--:R2:W-:Y:S02]  /*9a20*/  @!P3 STG.E.128 desc[UR4][R46.64], R40 ;  /* 0x000000282e00b986 */ /* 0x0085e4000c101d04 */
.L_x_545:
[----:B------:R-:W-:Y:S05]  /*9a30*/  BSYNC B1 ;  /* 0x0000000000017941 */ /* 0x000fea0003800000 */
.L_x_544:
[----:B------:R-:W-:-:S13]  /*9a40*/  ISETP.NE.AND P3, PT, R10, RZ, PT ;  /* 0x000000ff0a00720c */ /* 0x000fda0003f65270 */
[----:B------:R-:W-:Y:S05]  /*9a50*/  @!P3 BRA `(.L_x_504) ;  /* 0x0000000800fcb947 */ /* 0x000fea0003800000 */
[----:B------:R-:W-:Y:S01]  /*9a60*/  SEL R145, R119, R145, !P1 ;  /* 0x0000009177917207 */ /* 0x000fe20004800000 */
[----:B------:R-:W-:Y:S01]  /*9a70*/  BSSY B1, `(.L_x_548) ;  /* 0x0000073000017945 */ /* 0x000fe20003800000 */
[----:B--2---:R-:W-:Y:S02]  /*9a80*/  IADD3 R45, P3, P4, R94, R124, R11 ;  /* 0x0000007c5e2d7210 */ /* 0x004fe40007c7e00b */
[----:B------:R-:W-:Y:S02]  /*9a90*/  SHF.R.S32.HI R36, RZ, 0x1f, R145 ;  /* 0x0000001fff247819 */ /* 0x000fe40000011491 */
[----:B------:R-:W-:Y:S02]  /*9aa0*/  IADD3.X R46, R93, R48, R6, P3, P4 ;  /* 0x000000305d2e7210 */ /* 0x000fe40001fe8406 */
[----:B------:R-:W-:Y:S02]  /*9ab0*/  LEA.HI R145, R36, R145, RZ, 0x4 ;  /* 0x0000009124917211 */ /* 0x000fe400078f20ff */
[----:B------:R-:W-:-:S02]  /*9ac0*/  ISETP.GE.AND P4, PT, R213, R115, PT ;  /* 0x00000073d500720c */ /* 0x000fc40003f86270 */
[----:B------:R-:W-:Y:S02]  /*9ad0*/  LEA.HI.SX32 R145, R145, R12, 0x1c ;  /* 0x0000000c91917211 */ /* 0x000fe400078fe2ff */
[----:B------:R-:W-:Y:S02]  /*9ae0*/  LEA R44, P3, R45, R116, 0x1 ;  /* 0x000000742d2c7211 */ /* 0x000fe400078608ff */
[----:B------:R-:W-:Y:S01]  /*9af0*/  SHF.R.S32.HI R36, RZ, 0x1f, R145 ;  /* 0x0000001fff247819 */ /* 0x000fe20000011491 */
[----:B------:R-:W-:Y:S01]  /*9b00*/  IMAD.SHL.U32 R47, R145, 0x8, RZ ;  /* 0x00000008912f7824 */ /* 0x000fe200078e00ff */
[----:B------:R-:W-:Y:S02]  /*9b10*/  LEA.HI.X R45, R45, R117, R46, 0x1, P3 ;  /* 0x000000752d2d7211 */ /* 0x000fe400018f0c2e */
[----:B------:R-:W-:-:S04]  /*9b20*/  LEA.HI R36, R36, R145, RZ, 0x3 ;  /* 0x0000009124247211 */ /* 0x000fc800078f18ff */
[----:B------:R-:W-:Y:S02]  /*9b30*/  SHF.R.S32.HI R37, RZ, 0x3, R36 ;  /* 0x00000003ff257819 */ /* 0x000fe40000011424 */
[----:B------:R-:W-:-:S03]  /*9b40*/  LOP3.LUT R36, R225, 0x38, R47, 0xf8, !PT ;  /* 0x00000038e1247812 */ /* 0x000fc600078ef82f */
[----:B------:R-:W-:Y:S01]  /*9b50*/  IMAD R37, R37, 0x1400, R228 ;  /* 0x0000140025257824 */ /* 0x000fe200078e02e4 */
[----:B------:R-:W-:-:S05]  /*9b60*/  LOP3.LUT R36, R36, R227, RZ, 0x3c, !PT ;  /* 0x000000e324247212 */ /* 0x000fca00078e3cff */
[----:B------:R-:W-:Y:S02]  /*9b70*/  IMAD.IADD R36, R37, 0x1, R36 ;  /* 0x0000000125247824 */ /* 0x000fe400078e0224 */
[C---:B------:R-:W-:Y:S02]  /*9b80*/  IMAD R37, R17.reuse, 0x5000, R132 ;  /* 0x0000500011257824 */ /* 0x040fe400078e0284 */
[----:B------:R-:W-:Y:S02]  /*9b90*/  IMAD R39, R17, 0x5000, R36 ;  /* 0x0000500011277824 */ /* 0x000fe400078e0224 */
[--C-:B------:R-:W-:Y:S02]  /*9ba0*/  IMAD R37, R37, 0x2, R16.reuse ;  /* 0x0000000225257824 */ /* 0x100fe400078e0210 */
[----:B------:R-:W-:-:S04]  /*9bb0*/  IMAD R40, R39, 0x2, R16 ;  /* 0x0000000227287824 */ /* 0x000fc800078e0210 */
[----:B------:R-:W2:Y:S04]  /*9bc0*/  LDS.128 R36, [R37+0x24400] ;  /* 0x0244000025247984 */ /* 0x000ea80000000c00 */
[----:B------:R-:W3:Y:S01]  /*9bd0*/  LDS.128 R40, [R40+0x24400] ;  /* 0x0244000028287984 */ /* 0x000ee20000000c00 */
[----:B------:R-:W-:Y:S05]  /*9be0*/  @P4 BRA `(.L_x_549) ;  /* 0x00000004006c4947 */ /* 0x000fea0003800000 */
[----:B------:R-:W-:Y:S01]  /*9bf0*/  SHF.R.U32.HI R59, RZ, 0x10, R77 ;  /* 0x00000010ff3b7819 */ /* 0x000fe2000001164d */
[----:B---3--:R-:W-:Y:S01]  /*9c00*/  IMAD.U32 R53, R41, 0x10000, RZ ;  /* 0x0001000029357824 */ /* 0x008fe200078e00ff */
[--C-:B------:R-:W-:Y:S01]  /*9c10*/  SHF.R.U64 R63, R68, 0x10, R69.reuse ;  /* 0x00000010443f7819 */ /* 0x100fe20000001245 */
[----:B--2---:R-:W-:Y:S01]  /*9c20*/  IMAD.U32 R49, R37, 0x10000, RZ ;  /* 0x0001000025317824 */ /* 0x004fe200078e00ff */
[----:B------:R-:W-:Y:S01]  /*9c30*/  SHF.R.U32.HI R69, RZ, 0x10, R69 ;  /* 0x00000010ff457819 */ /* 0x000fe20000011645 */
[----:B------:R-:W-:Y:S01]  /*9c40*/  IMAD.U32 R51, R40, 0x10000, RZ ;  /* 0x0001000028337824 */ /* 0x000fe200078e00ff */
[----:B------:R-:W-:Y:S01]  /*9c50*/  PRMT R59, R154, 0x5432, R59 ;  /* 0x000054329a3b7816 */ /* 0x000fe2000000003b */
[----:B------:R-:W-:Y:S01]  /*9c60*/  IMAD.U32 R46, R36, 0x10000, RZ ;  /* 0x00010000242e7824 */ /* 0x000fe200078e00ff */
[C---:B------:R-:W-:Y:S02]  /*9c70*/  PRMT R56, R152.reuse, 0x5410, R63 ;  /* 0x0000541098387816 */ /* 0x040fe4000000003f */
[----:B------:R-:W-:Y:S01]  /*9c80*/  PRMT R152, R152, 0x5432, R69 ;  /* 0x0000543298987816 */ /* 0x000fe20000000045 */
[----:B------:R-:W-:Y:S01]  /*9c90*/  IMAD.U32 R60, R59, 0x10000, RZ ;  /* 0x000100003b3c7824 */ /* 0x000fe200078e00ff */
[----:B------:R-:W-:-:S02]  /*9ca0*/  SHF.R.U64 R61, R76, 0x10, R77 ;  /* 0x000000104c3d7819 */ /* 0x000fc4000000124d */
[--C-:B------:R-:W-:Y:S01]  /*9cb0*/  SHF.R.U64 R62, R78, 0x10, R79.reuse ;  /* 0x000000104e3e7819 */ /* 0x100fe2000000124f */
[----:B------:R-:W-:Y:S01]  /*9cc0*/  IMAD.U32 R58, R152, 0x10000, RZ ;  /* 0x00010000983a7824 */ /* 0x000fe200078e00ff */
[----:B------:R-:W-:Y:S02]  /*9cd0*/  SHF.R.U32.HI R78, RZ, 0x10, R79 ;  /* 0x00000010ff4e7819 */ /* 0x000fe4000001164f */
[----:B------:R-:W-:Y:S01]  /*9ce0*/  SHF.R.U64 R57, R70, 0x10, R71 ;  /* 0x0000001046397819 */ /* 0x000fe20000001247 */
[----:B------:R-:W-:Y:S01]  /*9cf0*/  FMUL.FTZ R64, R53, R58 ;  /* 0x0000003a35407220 */ /* 0x000fe20000410000 */
[----:B------:R-:W-:Y:S02]  /*9d00*/  PRMT R154, R154, 0x5410, R61 ;  /* 0x000054109a9a7816 */ /* 0x000fe4000000003d */
[----:B------:R-:W-:Y:S01]  /*9d10*/  SHF.R.U32.HI R71, RZ, 0x10, R71 ;  /* 0x00000010ff477819 */ /* 0x000fe20000011647 */
[----:B------:R-:W-:Y:S01]  /*9d20*/  FFMA.FTZ R64, R49, R60, R64 ;  /* 0x0000003c31407223 */ /* 0x000fe20000010040 */
[----:B------:R-:W-:-:S02]  /*9d30*/  LOP3.LUT R54, R41, 0xffff0000, RZ, 0xc0, !PT ;  /* 0xffff000029367812 */ /* 0x000fc400078ec0ff */
[----:B------:R-:W-:Y:S01]  /*9d40*/  PRMT R61, R153, 0x5410, R62 ;  /* 0x00005410993d7816 */ /* 0x000fe2000000003e */
[----:B------:R-:W-:Y:S01]  /*9d50*/  FMUL.FTZ R62, R53, R60 ;  /* 0x0000003c353e7220 */ /* 0x000fe20000410000 */
[----:B------:R-:W-:Y:S02]  /*9d60*/  LOP3.LUT R59, R59, 0xffff0000, RZ, 0xc0, !PT ;  /* 0xffff00003b3b7812 */ /* 0x000fe400078ec0ff */
[----:B------:R-:W-:Y:S01]  /*9d70*/  PRMT R153, R153, 0x5432, R78 ;  /* 0x0000543299997816 */ /* 0x000fe2000000004e */
[----:B------:R-:W-:Y:S01]  /*9d80*/  FFMA.FTZ R62, R49, R58, -R62 ;  /* 0x0000003a313e7223 */ /* 0x000fe2000001083e */
[----:B------:R-:W-:Y:S01]  /*9d90*/  PRMT R57, R150, 0x5410, R57 ;  /* 0x0000541096397816 */ /* 0x000fe20000000039 */
[----:B------:R-:W-:Y:S01]  /*9da0*/  FMUL.FTZ R63, R54, R59 ;  /* 0x0000003b363f7220 */ /* 0x000fe20000410000 */
[----:B------:R-:W-:Y:S01]  /*9db0*/  LOP3.LUT R50, R37, 0xffff0000, RZ, 0xc0, !PT ;  /* 0xffff000025327812 */ /* 0x000fe200078ec0ff */
[----:B------:R-:W-:Y:S01]  /*9dc0*/  IMAD.U32 R58, R153, 0x10000, RZ ;  /* 0x00010000993a7824 */ /* 0x000fe200078e00ff */
[----:B------:R-:W-:-:S02]  /*9dd0*/  PRMT R150, R150, 0x5432, R71 ;  /* 0x0000543296967816 */ /* 0x000fc40000000047 */
[----:B------:R-:W-:Y:S02]  /*9de0*/  LOP3.LUT R53, R152, 0xffff0000, RZ, 0xc0, !PT ;  /* 0xffff000098357812 */ /* 0x000fe400078ec0ff */
[----:B------:R-:W-:Y:S01]  /*9df0*/  SHF.L.U32 R55, R43, 0x10, RZ ;  /* 0x000000102b377819 */ /* 0x000fe200000006ff */
[----:B------:R-:W-:Y:S01]  /*9e00*/  IMAD.U32 R49, R150, 0x10000, RZ ;  /* 0x0001000096317824 */ /* 0x000fe200078e00ff */
[----:B------:R-:W-:Y:S01]  /*9e10*/  LOP3.LUT R52, R40, 0xffff0000, RZ, 0xc0, !PT ;  /* 0xffff000028347812 */ /* 0x000fe200078ec0ff */
[-C--:B------:R-:W-:Y:S01]  /*9e20*/  FMUL.FTZ R65, R54, R53.reuse ;  /* 0x0000003536417220 */ /* 0x080fe20000410000 */
[----:B------:R-:W-:Y:S01]  /*9e30*/  FFMA.FTZ R63, R50, R53, -R63 ;  /* 0x00000035323f7223 */ /* 0x000fe2000001083f */
[----:B------:R-:W-:Y:S02]  /*9e40*/  IMAD.U32 R40, R39, 0x10000, RZ ;  /* 0x0001000027287824 */ /* 0x000fe400078e00ff */
[-C--:B------:R-:W-:Y:S01]  /*9e50*/  FMUL.FTZ R53, R55, R58.reuse ;  /* 0x0000003a37357220 */ /* 0x080fe20000410000 */
[----:B------:R-:W-:Y:S01]  /*9e60*/  LOP3.LUT R43, R43, 0xffff0000, RZ, 0xc0, !PT ;  /* 0xffff00002b2b7812 */ /* 0x000fe200078ec0ff */
[-C--:B------:R-:W-:Y:S01]  /*9e70*/  FMUL.FTZ R55, R55, R49.reuse ;  /* 0x0000003137377220 */ /* 0x080fe20000410000 */
[----:B------:R-:W-:Y:S01]  /*9e80*/  LOP3.LUT R54, R153, 0xffff0000, RZ, 0xc0, !PT ;  /* 0xffff000099367812 */ /* 0x000fe200078ec0ff */
[----:B------:R-:W-:Y:S01]  /*9e90*/  FFMA.FTZ R53, R40, R49, -R53 ;  /* 0x0000003128357223 */ /* 0x000fe20000010835 */
[----:B------:R-:W-:Y:S01]  /*9ea0*/  LOP3.LUT R150, R150, 0xffff0000, RZ, 0xc0, !PT ;  /* 0xffff000096967812 */ /* 0x000fe200078ec0ff */
[----:B------:R-:W-:Y:S01]  /*9eb0*/  IMAD.U32 R49, R154, 0x10000, RZ ;  /* 0x000100009a317824 */ /* 0x000fe200078e00ff */
[----:B------:R-:W-:Y:S01]  /*9ec0*/  LOP3.LUT R41, R39, 0xffff0000, RZ, 0xc0, !PT ;  /* 0xffff000027297812 */ /* 0x000fe200078ec0ff */
[----:B------:R-:W-:Y:S01]  /*9ed0*/  FFMA.FTZ R65, R50, R59, R65 ;  /* 0x0000003b32417223 */ /* 0x000fe20000010041 */
[----:B------:R-:W-:Y:S01]  /*9ee0*/  FFMA.FTZ R55, R40, R58, R55 ;  /* 0x0000003a28377223 */ /* 0x000fe20000010037 */
[C---:B------:R-:W-:Y:S01]  /*9ef0*/  FMUL.FTZ R50, R43.reuse, R54 ;  /* 0x000000362b327220 */ /* 0x040fe20000410000 */
[----:B------:R-:W-:Y:S01]  /*9f00*/  FMUL.FTZ R58, R43, R150 ;  /* 0x000000962b3a7220 */ /* 0x000fe20000410000 */
[----:B------:R-:W-:-:S02]  /*9f10*/  IMAD.U32 R40, R56, 0x10000, RZ ;  /* 0x0001000038287824 */ /* 0x000fc400078e00ff */
[-C--:B------:R-:W-:Y:S01]  /*9f20*/  FMUL.FTZ R43, R51, R49.reuse ;  /* 0x00000031332b7220 */ /* 0x080fe20000410000 */
[----:B------:R-:W-:Y:S01]  /*9f30*/  LOP3.LUT R154, R154, 0xffff0000, RZ, 0xc0, !PT ;  /* 0xffff00009a9a7812 */ /* 0x000fe200078ec0ff */
[C---:B------:R-:W-:Y:S01]  /*9f40*/  FFMA.FTZ R150, R41.reuse, R150, -R50 ;  /* 0x0000009629967223 */ /* 0x040fe20000010832 */
[----:B------:R-:W-:Y:S01]  /*9f50*/  FFMA.FTZ R58, R41, R54, R58 ;  /* 0x00000036293a7223 */ /* 0x000fe2000001003a */
[----:B------:R-:W-:Y:S02]  /*9f60*/  IMAD.U32 R39, R42, 0x10000, RZ ;  /* 0x000100002a277824 */ /* 0x000fe400078e00ff */
[-C--:B------:R-:W-:Y:S01]  /*9f70*/  FMUL.FTZ R50, R51, R40.reuse ;  /* 0x0000002833327220 */ /* 0x080fe20000410000 */
[----:B------:R-:W-:Y:S01]  /*9f80*/  FFMA.FTZ R43, R46, R40, -R43 ;  /* 0x000000282e2b7223 */ /* 0x000fe2000001082b */
[----:B------:R-:W-:Y:S01]  /*9f90*/  IMAD.U32 R41, R61, 0x10000, RZ ;  /* 0x000100003d297824 */ /* 0x000fe200078e00ff */
[----:B------:R-:W-:Y:S01]  /*9fa0*/  LOP3.LUT R37, R36, 0xffff0000, RZ, 0xc0, !PT ;  /* 0xffff000024257812 */ /* 0x000fe200078ec0ff */
[----:B------:R-:W-:Y:S01]  /*9fb0*/  IMAD.U32 R40, R57, 0x10000, RZ ;  /* 0x0001000039287824 */ /* 0x000fe200078e00ff */
[----:B------:R-:W-:Y:S01]  /*9fc0*/  LOP3.LUT R42, R42, 0xffff0000, RZ, 0xc0, !PT ;  /* 0xffff00002a2a7812 */ /* 0x000fe200078ec0ff */
[----:B------:R-:W-:Y:S01]  /*9fd0*/  FMUL.FTZ R54, R52, R154 ;  /* 0x0000009a34367220 */ /* 0x000fe20000410000 */
[----:B------:R-:W-:Y:S01]  /*9fe0*/  LOP3.LUT R56, R56, 0xffff0000, RZ, 0xc0, !PT ;  /* 0xffff000038387812 */ /* 0x000fe200078ec0ff */
[----:B------:R-:W-:Y:S01]  /*9ff0*/  IMAD.U32 R36, R38, 0x10000, RZ ;  /* 0x0001000026247824 */ /* 0x000fe200078e00ff */
[----:B------:R-:W-:Y:S01]  /*a000*/  LOP3.LUT R61, R61, 0xffff0000, RZ, 0xc0, !PT ;  /* 0xffff00003d3d7812 */ /* 0x000fe200078ec0ff */
[----:B------:R-:W-:Y:S01]  /*a010*/  FFMA.FTZ R50, R46, R49, R50 ;  /* 0x000000312e327223 */ /* 0x000fe20000010032 */
[----:B------:R-:W-:Y:S01]  /*a020*/  LOP3.LUT R57, R57, 0xffff0000, RZ, 0xc0, !PT ;  /* 0xffff000039397812 */ /* 0x000fe200078ec0ff */
[C---:B------:R-:W-:Y:S01]  /*a030*/  FMUL.FTZ R49, R39.reuse, R41 ;  /* 0x0000002927317220 */ /* 0x040fe20000410000 */
[----:B------:R-:W-:Y:S01]  /*a040*/  LOP3.LUT R38, R38, 0xffff0000, RZ, 0xc0, !PT ;  /* 0xffff000026267812 */ /* 0x000fe200078ec0ff */
[----:B------:R-:W-:Y:S01]  /*a050*/  FMUL.FTZ R46, R39, R40 ;  /* 0x00000028272e7220 */ /* 0x000fe20000410000 */
[CC--:B------:R-:W-:Y:S01]  /*a060*/  FFMA.FTZ R54, R37.reuse, R56.reuse, -R54 ;  /* 0x0000003825367223 */ /* 0x0c0fe20000010836 */
[----:B------:R-:W-:Y:S01]  /*a070*/  FMUL.FTZ R39, R42, R61 ;  /* 0x0000003d2a277220 */ /* 0x000fe20000410000 */
[----:B------:R-:W-:Y:S01]  /*a080*/  FMUL.FTZ R52, R52, R56 ;  /* 0x0000003834347220 */ /* 0x000fe20000410000 */
[----:B------:R-:W-:Y:S01]  /*a090*/  FMUL.FTZ R42, R42, R57 ;  /* 0x000000392a2a7220 */ /* 0x000fe20000410000 */
[C---:B------:R-:W-:Y:S01]  /*a0a0*/  FFMA.FTZ R49, R36.reuse, R40, -R49 ;  /* 0x0000002824317223 */ /* 0x040fe20000010831 */
[----:B------:R-:W-:Y:S01]  /*a0b0*/  FFMA.FTZ R46, R36, R41, R46 ;  /* 0x00000029242e7223 */ /* 0x000fe2000001002e */
[----:B------:R-:W-:Y:S01]  /*a0c0*/  FFMA.FTZ R36, R38, R57, -R39 ;  /* 0x0000003926247223 */ /* 0x000fe20000010827 */
[----:B------:R-:W-:Y:S01]  /*a0d0*/  FFMA.FTZ R37, R37, R154, R52 ;  /* 0x0000009a25257223 */ /* 0x000fe20000010034 */
[----:B------:R-:W-:Y:S01]  /*a0e0*/  F2FP.BF16.F32.PACK_AB R43, R54, R43 ;  /* 0x0000002b362b723e */ /* 0x000fe200000010ff */
        /* <DEDUP_REMOVED lines=9> */
[----:B------:R-:W-:Y:S02]  /*a180*/  F2FP.BF16.F32.PACK_AB R41, R65, R64 ;  /* 0x000000404129723e */ /* 0x000fe400000010ff */
[----:B------:R-:W-:-:S07]  /*a190*/  F2FP.BF16.F32.PACK_AB R42, R61, R46 ;  /* 0x0000002e3d2a723e */ /* 0x000fce00000010ff */
.L_x_549:
[----:B------:R-:W-:Y:S05]  /*a1a0*/  BSYNC B1 ;  /* 0x0000000000017941 */ /* 0x000fea0003800000 */
.L_x_548:
[----:B------:R-:W-:Y:S01]  /*a1b0*/  ISETP.GE.AND P3, PT, R47, R144, PT ;  /* 0x000000902f00720c */ /* 0x000fe20003f66270 */
[----:B------:R-:W-:Y:S02]  /*a1c0*/  ULDC.64 UR4, c[0x0][0x208] ;  /* 0x0000820000047ab9 */ /* 0x000fe40000000a00 */
[----:B--2---:R2:W-:Y:S10]  /*a1d0*/  STG.E.128 desc[UR4][R44.64], R36 ;  /* 0x000000242c007986 */ /* 0x0045f4000c101d04 */
[----:B------:R-:W-:Y:S05]  /*a1e0*/  @P3 BRA `(.L_x_504) ;  /* 0x0000000400183947 */ /* 0x000fea0003800000 */
[--C-:B------:R-:W-:Y:S01]  /*a1f0*/  IADD3 R124, P3, P4, R94, R124, R47.reuse ;  /* 0x0000007c5e7c7210 */ /* 0x100fe20007c7e02f */
[----:B------:R-:W-:Y:S01]  /*a200*/  ULDC.64 UR4, c[0x0][0x208] ;  /* 0x0000820000047ab9 */ /* 0x000fe20000000a00 */
[----:B------:R-:W-:-:S04]  /*a210*/  SHF.R.S32.HI R47, RZ, 0x1f, R47 ;  /* 0x0000001fff2f7819 */ /* 0x000fc8000001142f */
[----:B------:R-:W-:Y:S02]  /*a220*/  IADD3.X R48, R93, R48, R47, P3, P4 ;  /* 0x000000305d307210 */ /* 0x000fe40001fe842f */
[----:B------:R-:W-:-:S04]  /*a230*/  LEA R116, P3, R124, R116, 0x1 ;  /* 0x000000747c747211 */ /* 0x000fc800078608ff */
[----:B------:R-:W-:-:S05]  /*a240*/  LEA.HI.X R117, R124, R117, R48, 0x1, P3 ;  /* 0x000000757c757211 */ /* 0x000fca00018f0c30 */
[----:B---3--:R3:W-:Y:S01]  /*a250*/  STG.E.128 desc[UR4][R116.64], R40 ;  /* 0x0000002874007986 */ /* 0x0087e2000c101d04 */
[----:B------:R-:W-:Y:S05]  /*a260*/  BRA `(.L_x_504) ;  /* 0x0000000000f87947 */ /* 0x000fea0003800000 */
.L_x_461:
[----:B------:R-:W-:-:S04]  /*a270*/  ULOP3.LUT UR4, UR60, 0x1, URZ, 0xfc, !UPT ;  /* 0x000000013c047892 */ /* 0x000fc8000f8efc3f */
[----:B------:R-:W-:-:S06]  /*a280*/  UISETP.NE.AND UP0, UPT, UR4, 0x3, UPT ;  /* 0x000000030400788c */ /* 0x000fcc000bf05270 */
[----:B------:R-:W-:-:S13]  /*a290*/  PLOP3.LUT P2, PT, PT, PT, UP0, 0x80, 0x0 ;  /* 0x000000000000781c */ /* 0x000fda0003f4f008 */
[----:B------:R-:W-:Y:S05]  /*a2a0*/  @!P2 BRA `(.L_x_550) ;  /* 0x000000000004a947 */ /* 0x000fea0003800000 */
[----:B------:R-:W-:Y:S01]  /*a2b0*/  BPT.TRAP 0x1 ;  /* 0x000000040000795c */ /* 0x000fe20000300000 */
.L_x_550:
[----:B------:R-:W-:Y:S01]  /*a2c0*/  IMAD R0, R17, 0x8, R16 ;  /* 0x0000000811007824 */ /* 0x000fe200078e0210 */
[----:B------:R-:W-:Y:S01]  /*a2d0*/  SHF.L.U32 R114, R219, 0x1f, RZ ;  /* 0x0000001fdb727819 */ /* 0x000fe200000006ff */
[----:B------:R-:W-:Y:S01]  /*a2e0*/  IMAD R3, R24, -0x50, R2 ;  /* 0xffffffb018037824 */ /* 0x000fe200078e0202 */
[----:B------:R-:W-:Y:S02]  /*a2f0*/  BSSY B1, `(.L_x_551) ;  /* 0x0000005000017945 */ /* 0x000fe40003800000 */
[----:B------:R-:W1:Y:S02]  /*a300*/  SYNCS.PHASECHK.TRANS64.TRYWAIT P3, [R0+URZ+0x38890], R114 ;  /* 0x03889072000075a7 */ /* 0x000e64000806017f */
[----:B------:R-:W-:-:S04]  /*a310*/  VIMNMX R3, R3, 0x50, PT ;  /* 0x0000005003037848 */ /* 0x000fc80003fe0100 */
[----:B------:R-:W-:Y:S01]  /*a320*/  ISETP.GE.AND P4, PT, R18, R3, PT ;  /* 0x000000031200720c */ /* 0x000fe20003f86270 */
[----:B-1----:R-:W-:-:S12]  /*a330*/  @!P3 BRA `(.L_x_552) ;  /* 0x000001c000bcb947 */ /* 0x002fd80003800000 */
.L_x_792:
[----:B------:R-:W-:Y:S05]  /*a340*/  BSYNC B1 ;  /* 0x0000000000017941 */ /* 0x000fea0003800000 */
.L_x_551:
[----:B------:R-:W-:Y:S04]  /*a350*/  BSSY B1, `(.L_x_553) ;  /* 0x000000f000017945 */ /* 0x000fe80003800000 */
[----:B------:R-:W-:Y:S05]  /*a360*/  @P4 BRA `(.L_x_554) ;  /* 0x0000000000344947 */ /* 0x000fea0003800000 */
[----:B------:R-:W-:Y:S01]  /*a370*/  ISETP.NE.AND P5, PT, R26, RZ, PT ;  /* 0x000000ff1a00720c */ /* 0x000fe20003fa5270 */
[----:B------:R-:W-:Y:S01]  /*a380*/  ULDC.64 UR4, c[0x0][0x208] ;  /* 0x0000820000047ab9 */ /* 0x000fe20000000a00 */
[----:B------:R-:W-:Y:S02]  /*a390*/  ISETP.NE.AND P4, PT, R10, RZ, PT ;  /* 0x000000ff0a00720c */ /* 0x000fe40003f85270 */
[----:B------:R-:W-:-:S09]  /*a3a0*/  ISETP.NE.AND P3, PT, R9, RZ, PT ;  /* 0x000000ff0900720c */ /* 0x000fd20003f65270 */
[----:B0-----:R-:W0:Y:S04]  /*a3b0*/  @P5 LDS.128 R36, [R4+0x24400] ;  /* 0x0244000004245984 */ /* 0x001e280000000c00 */
[----:B------:R-:W2:Y:S04]  /*a3c0*/  @P3 LDS.128 R40, [R4+0x29400] ;  /* 0x0294000004283984 */ /* 0x000ea80000000c00 */
[----:B0-----:R-:W-:Y:S01]  /*a3d0*/  @P5 STG.E.128 desc[UR4][R56.64], R36 ;  /* 0x0000002438005986 */ /* 0x001fe2000c101d04 */
[----:B------:R-:W-:-:S03]  /*a3e0*/  ISETP.NE.AND P5, PT, R8, RZ, PT ;  /* 0x000000ff0800720c */ /* 0x000fc60003fa5270 */
[----:B------:R-:W0:Y:S04]  /*a3f0*/  @P4 LDS.128 R36, [R4+0x26c00] ;  /* 0x026c000004244984 */ /* 0x000e280000000c00 */
[----:B--2---:R-:W-:Y:S06]  /*a400*/  @P3 STG.E.128 desc[UR4][R56.64+0x100], R40 ;  /* 0x0001002838003986 */ /* 0x004fec000c101d04 */
[----:B------:R-:W2:Y:S04]  /*a410*/  @P5 LDS.128 R44, [R4+0x2bc00] ;  /* 0x02bc0000042c5984 */ /* 0x000ea80000000c00 */
[----:B0-----:R3:W-:Y:S04]  /*a420*/  @P4 STG.E.128 desc[UR4][R56.64+0x80], R36 ;  /* 0x0000802438004986 */ /* 0x0017e8000c101d04 */
[----:B--2---:R3:W-:Y:S02]  /*a430*/  @P5 STG.E.128 desc[UR4][R56.64+0x180], R44 ;  /* 0x0001802c38005986 */ /* 0x0047e4000c101d04 */
.L_x_554:
[----:B------:R-:W-:Y:S05]  /*a440*/  BSYNC B1 ;  /* 0x0000000000017941 */ /* 0x000fea0003800000 */
.L_x_553:
[----:B------:R-:W-:Y:S01]  /*a450*/  ISETP.GE.AND P3, PT, R217, R3, PT ;  /* 0x00000003d900720c */ /* 0x000fe20003f66270 */
[----:B------:R-:W-:-:S12]  /*a460*/  BSSY B1, `(.L_x_555) ;  /* 0x000000f000017945 */ /* 0x000fd80003800000 */
[----:B------:R-:W-:Y:S05]  /*a470*/  @P3 BRA `(.L_x_556) ;  /* 0x0000000000343947 */ /* 0x000fea0003800000 */
[----:B------:R-:W-:Y:S01]  /*a480*/  ISETP.NE.AND P5, PT, R26, RZ, PT ;  /* 0x000000ff1a00720c */ /* 0x000fe20003fa5270 */
[----:B------:R-:W-:Y:S01]  /*a490*/  ULDC.64 UR4, c[0x0][0x208] ;  /* 0x0000820000047ab9 */ /* 0x000fe20000000a00 */
[----:B------:R-:W-:Y:S02]  /*a4a0*/  ISETP.NE.AND P4, PT, R10, RZ, PT ;  /* 0x000000ff0a00720c */ /* 0x000fe40003f85270 */
[----:B------:R-:W-:-:S09]  /*a4b0*/  ISETP.NE.AND P3, PT, R9, RZ, PT ;  /* 0x000000ff0900720c */ /* 0x000fd20003f65270 */
[----:B0--3--:R-:W0:Y:S04]  /*a4c0*/  @P5 LDS.128 R36, [R4+0x25400] ;  /* 0x0254000004245984 */ /* 0x009e280000000c00 */
        /* <DEDUP_REMOVED lines=8> */
.L_x_556:
[----:B------:R-:W-:Y:S05]  /*a550*/  BSYNC B1 ;  /* 0x0000000000017941 */ /* 0x000fea0003800000 */
.L_x_555:
[----:B------:R-:W-:-:S13]  /*a560*/  ISETP.GE.AND P3, PT, R218, R3, PT ;  /* 0x00000003da00720c */ /* 0x000fda0003f66270 */
[----:B------:R-:W-:Y:S05]  /*a570*/  @P3 BRA `(.L_x_504) ;  /* 0x0000000000343947 */ /* 0x000fea0003800000 */
[----:B------:R-:W-:Y:S01]  /*a580*/  ISETP.NE.AND P5, PT, R26, RZ, PT ;  /* 0x000000ff1a00720c */ /* 0x000fe20003fa5270 */
[----:B------:R-:W-:Y:S01]  /*a590*/  ULDC.64 UR4, c[0x0][0x208] ;  /* 0x0000820000047ab9 */ /* 0x000fe20000000a00 */
[----:B------:R-:W-:Y:S02]  /*a5a0*/  ISETP.NE.AND P4, PT, R10, RZ, PT ;  /* 0x000000ff0a00720c */ /* 0x000fe40003f85270 */
[----:B------:R-:W-:-:S09]  /*a5b0*/  ISETP.NE.AND P3, PT, R9, RZ, PT ;  /* 0x000000ff0900720c */ /* 0x000fd20003f65270 */
[----:B0--34-:R-:W0:Y:S04]  /*a5c0*/  @P5 LDS.128 R36, [R4+0x26400] ;  /* 0x0264000004245984 */ /* 0x019e280000000c00 */
        /* <DEDUP_REMOVED lines=8> */
.L_x_504:
[----:B------:R-:W-:Y:S05]  /*a650*/  BSYNC B0 ;  /* 0x0000000000007941 */ /* 0x000fea0003800000 */
.L_x_460:
[----:B01234-:R-:W0:Y:S01]  /*a660*/  S2R R36, SR_TID.X ;  /* 0x0000000000247919 */ /* 0x01fe220000002100 */
[----:B------:R-:W-:Y:S01]  /*a670*/  @!PT LDS RZ, [RZ] ;  /* 0x00000000fffff984 */ /* 0x000fe20000000800 */
[----:B------:R-:W-:Y:S01]  /*a680*/  @!PT LDS RZ, [RZ] ;  /* 0x00000000fffff984 */ /* 0x000fe20000000800 */
[----:B------:R-:W-:Y:S01]  /*a690*/  @!PT LDS RZ, [RZ] ;  /* 0x00000000fffff984 */ /* 0x000fe20000000800 */
[----:B------:R-:W-:Y:S01]  /*a6a0*/  @!PT LDS RZ, [RZ] ;  /* 0x00000000fffff984 */ /* 0x000fe20000000800 */
[----:B------:R1:W-:Y:S06]  /*a6b0*/  MEMBAR.ALL.CTA ;  /* 0x0000000000007992 */ /* 0x0003ec0000008000 */
[----:B-1----:R-:W1:Y:S01]  /*a6c0*/  FENCE.VIEW.ASYNC.S ;  /* 0x00000000000073c6 */ /* 0x002e620000000000 */
[----:B------:R-:W-:Y:S05]  /*a6d0*/  WARPSYNC.ALL ;  /* 0x0000000000007948 */ /* 0x000fea0003800000 */
[----:B------:R-:W-:Y:S01]  /*a6e0*/  BSSY B0, `(.L_x_557) ;  /* 0x0000009000007945 */ /* 0x000fe20003800000 */
[----:B0-----:R-:W-:Y:S01]  /*a6f0*/  LOP3.LUT R36, R36, 0x7f, RZ, 0xc0, !PT ;  /* 0x0000007f24247812 */ /* 0x001fe200078ec0ff */
[----:B-1----:R0:W-:Y:S03]  /*a700*/  BAR.SYNC.DEFER_BLOCKING R147, 0x80 ;  /* 0x000200930000751d */ /* 0x0021e60000010000 */
[----:B------:R-:W-:-:S13]  /*a710*/  ISETP.NE.AND P3, PT, R36, RZ, PT ;  /* 0x000000ff2400720c */ /* 0x000fda0003f65270 */
[----:B------:R-:W-:-:S05]  /*a720*/  @!P3 VIADD R36, R0, 0x388a0 ;  /* 0x000388a00024b836 */ /* 0x000fca0000000000 */
[----:B------:R-:W-:-:S04]  /*a730*/  @!P3 PRMT R36, RZ, 0x654, R36 ;  /* 0x00000654ff24b816 */ /* 0x000fc80000000024 */
[----:B------:R0:W-:Y:S01]  /*a740*/  @!P3 SYNCS.ARRIVE.TRANS64.RED.A1T0 RZ, [R36+URZ], RZ ;  /* 0x000000ff24ffb9a7 */ /* 0x0001e2000810043f */
[----:B------:R-:W-:Y:S05]  /*a750*/  @!P2 BRA `(.L_x_558) ;  /* 0x000000000004a947 */ /* 0x000fea0003800000 */
[----:B------:R-:W-:Y:S01]  /*a760*/  BPT.TRAP 0x1 ;  /* 0x000000040000795c */ /* 0x000fe20000300000 */
.L_x_558:
[----:B------:R-:W-:Y:S05]  /*a770*/  BSYNC B0 ;  /* 0x0000000000007941 */ /* 0x000fea0003800000 */
.L_x_557:
[----:B------:R-:W1:Y:S01]  /*a780*/  SYNCS.PHASECHK.TRANS64.TRYWAIT P2, [R0+URZ+0x388b0], R114 ;  /* 0x0388b072000075a7 */ /* 0x000e62000804017f */
[----:B------:R-:W-:Y:S01]  /*a790*/  ULDC UR61, c[0x0][0x2e4] ;  /* 0x0000b900003d7ab9 */ /* 0x000fe20000000800 */
[----:B------:R-:W-:Y:S01]  /*a7a0*/  ULDC.64 UR56, c[0x0][0x318] ;  /* 0x0000c60000387ab9 */ /* 0x000fe20000000a00 */
[----:B------:R-:W-:Y:S01]  /*a7b0*/  ULDC.64 UR58, c[0x0][0x308] ;  /* 0x0000c200003a7ab9 */ /* 0x000fe20000000a00 */
[----:B------:R-:W-:Y:S01]  /*a7c0*/  BSSY B0, `(.L_x_559) ;  /* 0x0000004000007945 */ /* 0x000fe20003800000 */
[----:B------:R-:W-:Y:S01]  /*a7d0*/  ISETP.GE.AND P4, PT, R18, R3, PT ;  /* 0x000000031200720c */ /* 0x000fe20003f86270 */
[----:B------:R-:W-:Y:S02]  /*a7e0*/  IMAD.WIDE R48, R24, 0x50, R112 ;  /* 0x0000005018307825 */ /* 0x000fe400078e0270 */
[----:B-1----:R-:W-:Y:S10]  /*a7f0*/  @!P2 BRA `(.L_x_560) ;  /* 0x000001bc00a0a947 */ /* 0x002ff40003800000 */
.L_x_793:
[----:B------:R-:W-:Y:S05]  /*a800*/  BSYNC B0 ;  /* 0x0000000000007941 */ /* 0x000fea0003800000 */
.L_x_559:
[----:B------:R-:W-:Y:S04]  /*a810*/  BSSY B0, `(.L_x_561) ;  /* 0x0000017000007945 */ /* 0x000fe80003800000 */
[----:B------:R-:W-:Y:S05]  /*a820*/  @P4 BRA `(.L_x_562) ;  /* 0x0000000000544947 */ /* 0x000fea0003800000 */
[----:B------:R-:W-:Y:S01]  /*a830*/  ISETP.GE.AND P5, PT, R212, UR61, PT ;  /* 0x0000003dd4007c0c */ /* 0x000fe2000bfa6270 */
[----:B------:R-:W-:Y:S01]  /*a840*/  IMAD R43, R49, UR56, RZ ;  /* 0x00000038312b7c24 */ /* 0x000fe2000f8e02ff */
[----:B------:R-:W-:Y:S01]  /*a850*/  MOV R40, R96 ;  /* 0x0000006000287202 */ /* 0x000fe20000000f00 */
[----:B------:R-:W-:Y:S01]  /*a860*/  IMAD.MOV.U32 R41, RZ, RZ, R5 ;  /* 0x000000ffff297224 */ /* 0x000fe200078e0005 */
[----:B------:R-:W-:Y:S01]  /*a870*/  ULDC.64 UR4, c[0x0][0x208] ;  /* 0x0000820000047ab9 */ /* 0x000fe20000000a00 */
[C---:B------:R-:W-:Y:S01]  /*a880*/  IMAD R43, R48.reuse, UR57, R43 ;  /* 0x00000039302b7c24 */ /* 0x040fe2000f8e022b */
[----:B------:R-:W-:Y:S01]  /*a890*/  ISETP.GE.AND P4, PT, R213, UR61, PT ;  /* 0x0000003dd5007c0c */ /* 0x000fe2000bf86270 */
[----:B------:R-:W-:-:S04]  /*a8a0*/  IMAD.WIDE.U32 R40, R48, UR56, R40 ;  /* 0x0000003830287c25 */ /* 0x000fc8000f8e0028 */
[----:B------:R-:W-:Y:S01]  /*a8b0*/  IMAD.IADD R41, R41, 0x1, R43 ;  /* 0x0000000129297824 */ /* 0x000fe200078e022b */
[C---:B------:R-:W-:Y:S01]  /*a8c0*/  LEA R50, P2, R40.reuse, UR58, 0x1 ;  /* 0x0000003a28327c11 */ /* 0x040fe2000f8408ff */
[----:B0-----:R-:W0:Y:S03]  /*a8d0*/  @!P5 LDS.128 R36, [R4+0x400] ;  /* 0x000400000424d984 */ /* 0x001e260000000c00 */
[----:B------:R-:W-:Y:S02]  /*a8e0*/  LEA.HI.X R51, R40, UR59, R41, 0x1, P2 ;  /* 0x0000003b28337c11 */ /* 0x000fe400090f0c29 */
[----:B------:R-:W-:-:S13]  /*a8f0*/  ISETP.GE.AND P2, PT, R224, UR61, PT ;  /* 0x0000003de0007c0c */ /* 0x000fda000bf46270 */
[----:B------:R-:W2:Y:S04]  /*a900*/  @!P2 LDS.128 R40, [R4+0x5400] ;  /* 0x005400000428a984 */ /* 0x000ea80000000c00 */
[----:B0-----:R-:W-:Y:S01]  /*a910*/  @!P5 STG.E.128 desc[UR4][R50.64], R36 ;  /* 0x000000243200d986 */ /* 0x001fe2000c101d04 */
[----:B------:R-:W-:-:S03]  /*a920*/  ISETP.GE.AND P5, PT, R223, UR61, PT ;  /* 0x0000003ddf007c0c */ /* 0x000fc6000bfa6270 */
[----:B------:R-:W0:Y:S10]  /*a930*/  @!P4 LDS.128 R36, [R4+0x2c00] ;  /* 0x002c00000424c984 */ /* 0x000e340000000c00 */
[----:B------:R-:W3:Y:S04]  /*a940*/  @!P5 LDS.128 R44, [R4+0x7c00] ;  /* 0x007c0000042cd984 */ /* 0x000ee80000000c00 */
[----:B--2---:R2:W-:Y:S04]  /*a950*/  @!P2 STG.E.128 desc[UR4][R50.64+0x100], R40 ;  /* 0x000100283200a986 */ /* 0x0045e8000c101d04 */
[----:B0-----:R2:W-:Y:S04]  /*a960*/  @!P4 STG.E.128 desc[UR4][R50.64+0x80], R36 ;  /* 0x000080243200c986 */ /* 0x0015e8000c101d04 */
[----:B---3--:R2:W-:Y:S02]  /*a970*/  @!P5 STG.E.128 desc[UR4][R50.64+0x180], R44 ;  /* 0x0001802c3200d986 */ /* 0x0085e4000c101d04 */
.L_x_562:
[----:B------:R-:W-:Y:S05]  /*a980*/  BSYNC B0 ;  /* 0x0000000000007941 */ /* 0x000fea0003800000 */
.L_x_561:
[----:B------:R-:W-:Y:S01]  /*a990*/  ISETP.GE.AND P2, PT, R217, R3, PT ;  /* 0x00000003d900720c */ /* 0x000fe20003f46270 */
[----:B------:R-:W-:-:S12]  /*a9a0*/  BSSY B0, `(.L_x_563) ;  /* 0x0000019000007945 */ /* 0x000fd80003800000 */
[----:B------:R-:W-:Y:S05]  /*a9b0*/  @P2 BRA `(.L_x_564) ;  /* 0x00000000005c2947 */ /* 0x000fea0003800000 */
[----:B------:R-:W-:Y:S01]  /*a9c0*/  ISETP.GE.AND P2, PT, R212, UR61, PT ;  /* 0x0000003dd4007c0c */ /* 0x000fe2000bf46270 */
[----:B--2---:R-:W-:Y:S01]  /*a9d0*/  IMAD.MOV.U32 R41, RZ, RZ, R5 ;  /* 0x000000ffff297224 */ /* 0x004fe200078e0005 */
[----:B------:R-:W-:Y:S01]  /*a9e0*/  IADD3 R43, P4, R48, 0x20, RZ ;  /* 0x00000020302b7810 */ /* 0x000fe20007f9e0ff */
[----:B------:R-:W-:Y:S01]  /*a9f0*/  ULDC.64 UR4, c[0x0][0x208] ;  /* 0x0000820000047ab9 */ /* 0x000fe20000000a00 */
[----:B------:R-:W-:-:S03]  /*aa00*/  ISETP.GE.AND P5, PT, R213, UR61, PT ;  /* 0x0000003dd5007c0c */ /* 0x000fc6000bfa6270 */
[----:B------:R-:W-:-:S04]  /*aa10*/  IMAD.X R40, RZ, RZ, R49, P4 ;  /* 0x000000ffff287224 */ /* 0x000fc800020e0631 */
[----:B------:R-:W-:Y:S02]  /*aa20*/  IMAD R42, R40, UR56, RZ ;  /* 0x00000038282a7c24 */ /* 0x000fe4000f8e02ff */
[----:B0-----:R-:W0:Y:S01]  /*aa30*/  @!P2 LDS.128 R36, [R4+0x1400] ;  /* 0x001400000424a984 */ /* 0x001e220000000c00 */
[----:B------:R-:W-:-:S04]  /*aa40*/  IMAD.MOV.U32 R40, RZ, RZ, R96 ;  /* 0x000000ffff287224 */ /* 0x000fc800078e0060 */
[----:B------:R-:W-:-:S04]  /*aa50*/  IMAD.WIDE.U32 R40, R43, UR56, R40 ;  /* 0x000000382b287c25 */ /* 0x000fc8000f8e0028 */
[----:B------:R-:W-:Y:S01]  /*aa60*/  IMAD R43, R43, UR57, R42 ;  /* 0x000000392b2b7c24 */ /* 0x000fe2000f8e022a */
[----:B------:R-:W-:-:S03]  /*aa70*/  LEA R50, P4, R40, UR58, 0x1 ;  /* 0x0000003a28327c11 */ /* 0x000fc6000f8808ff */
[----:B------:R-:W-:-:S05]  /*aa80*/  IMAD.IADD R41, R41, 0x1, R43 ;  /* 0x0000000129297824 */ /* 0x000fca00078e022b */
        /* <DEDUP_REMOVED lines=10> */
.L_x_564:
[----:B------:R-:W-:Y:S05]  /*ab30*/  BSYNC B0 ;  /* 0x0000000000007941 */ /* 0x000fea0003800000 */
.L_x_563:
[----:B------:R-:W-:Y:S01]  /*ab40*/  ISETP.GE.AND P2, PT, R218, R3, PT ;  /* 0x00000003da00720c */ /* 0x000fe20003f46270 */
[----:B------:R-:W-:-:S12]  /*ab50*/  BSSY B0, `(.L_x_565) ;  /* 0x0000019000007945 */ /* 0x000fd80003800000 */
[----:B------:R-:W-:Y:S05]  /*ab60*/  @P2 BRA `(.L_x_566) ;  /* 0x00000000005c2947 */ /* 0x000fea0003800000 */
[----:B------:R-:W-:Y:S01]  /*ab70*/  ISETP.GE.AND P2, PT, R212, UR61, PT ;  /* 0x0000003dd4007c0c */ /* 0x000fe2000bf46270 */
[----:B--2-4-:R-:W-:Y:S01]  /*ab80*/  IMAD.MOV.U32 R40, RZ, RZ, R96 ;  /* 0x000000ffff287224 */ /* 0x014fe200078e0060 */
[----:B------:R-:W-:Y:S01]  /*ab90*/  IADD3 R3, P4, R48, 0x40, RZ ;  /* 0x0000004030037810 */ /* 0x000fe20007f9e0ff */
[----:B------:R-:W-:Y:S01]  /*aba0*/  IMAD.MOV.U32 R41, RZ, RZ, R5 ;  /* 0x000000ffff297224 */ /* 0x000fe200078e0005 */
[----:B------:R-:W-:Y:S01]  /*abb0*/  ULDC.64 UR4, c[0x0][0x208] ;  /* 0x0000820000047ab9 */ /* 0x000fe20000000a00 */
[----:B------:R-:W-:Y:S02]  /*abc0*/  ISETP.GE.AND P5, PT, R213, UR61, PT ;  /* 0x0000003dd5007c0c */ /* 0x000fe4000bfa6270 */
[----:B------:R-:W-:Y:S02]  /*abd0*/  IMAD.X R48, RZ, RZ, R49, P4 ;  /* 0x000000ffff307224 */ /* 0x000fe400020e0631 */
[----:B------:R-:W-:-:S04]  /*abe0*/  IMAD.WIDE.U32 R40, R3, UR56, R40 ;  /* 0x0000003803287c25 */ /* 0x000fc8000f8e0028 */
[----:B0-----:R-:W0:Y:S01]  /*abf0*/  @!P2 LDS.128 R36, [R4+0x2400] ;  /* 0x002400000424a984 */ /* 0x001e220000000c00 */
[----:B------:R-:W-:-:S04]  /*ac00*/  IMAD R48, R48, UR56, RZ ;  /* 0x0000003830307c24 */ /* 0x000fc8000f8e02ff */
[----:B------:R-:W-:Y:S01]  /*ac10*/  IMAD R3, R3, UR57, R48 ;  /* 0x0000003903037c24 */ /* 0x000fe2000f8e0230 */
[----:B------:R-:W-:-:S03]  /*ac20*/  LEA R48, P4, R40, UR58, 0x1 ;  /* 0x0000003a28307c11 */ /* 0x000fc6000f8808ff */
[----:B------:R-:W-:-:S05]  /*ac30*/  IMAD.IADD R3, R41, 0x1, R3 ;  /* 0x0000000129037824 */ /* 0x000fca00078e0203 */
[----:B------:R-:W-:Y:S02]  /*ac40*/  LEA.HI.X R49, R40, UR59, R3, 0x1, P4 ;  /* 0x0000003b28317c11 */ /* 0x000fe4000a0f0c03 */
[----:B------:R-:W-:Y:S01]  /*ac50*/  ISETP.GE.AND P4, PT, R224, UR61, PT ;  /* 0x0000003de0007c0c */ /* 0x000fe2000bf86270 */
[----:B------:R-:W2:Y:S04]  /*ac60*/  @!P5 LDS.128 R40, [R4+0x4c00] ;  /* 0x004c00000428d984 */ /* 0x000ea80000000c00 */
[----:B0-----:R-:W-:Y:S01]  /*ac70*/  @!P2 STG.E.128 desc[UR4][R48.64], R36 ;  /* 0x000000243000a986 */ /* 0x001fe2000c101d04 */
[----:B------:R-:W-:-:S07]  /*ac80*/  ISETP.GE.AND P2, PT, R223, UR61, PT ;  /* 0x0000003ddf007c0c */ /* 0x000fce000bf46270 */
[----:B------:R-:W0:Y:S06]  /*ac90*/  @!P4 LDS.128 R36, [R4+0x7400] ;  /* 0x007400000424c984 */ /* 0x000e2c0000000c00 */
[----:B------:R-:W3:Y:S04]  /*aca0*/  @!P2 LDS.128 R44, [R4+0x9c00] ;  /* 0x009c0000042ca984 */ /* 0x000ee80000000c00 */
[----:B--2---:R2:W-:Y:S04]  /*acb0*/  @!P5 STG.E.128 desc[UR4][R48.64+0x80], R40 ;  /* 0x000080283000d986 */ /* 0x0045e8000c101d04 */
[----:B0-----:R2:W-:Y:S04]  /*acc0*/  @!P4 STG.E.128 desc[UR4][R48.64+0x100], R36 ;  /* 0x000100243000c986 */ /* 0x0015e8000c101d04 */
[----:B---3--:R2:W-:Y:S02]  /*acd0*/  @!P2 STG.E.128 desc[UR4][R48.64+0x180], R44 ;  /* 0x0001802c3000a986 */ /* 0x0085e4000c101d04 */
.L_x_566:
[----:B------:R-:W-:Y:S05]  /*ace0*/  BSYNC B0 ;  /* 0x0000000000007941 */ /* 0x000fea0003800000 */
.L_x_565:
[----:B------:R-:W3:Y:S01]  /*acf0*/  LDL R3, [R1+0x18] ;  /* 0x0000180001037983 */ /* 0x000ee20000100800 */
[----:B-1----:R-:W-:Y:S01]  /*ad00*/  @!P3 VIADD R0, R0, 0x388c0 ;  /* 0x000388c00000b836 */ /* 0x002fe20000000000 */
[----:B------:R-:W-:Y:S01]  /*ad10*/  PLOP3.LUT P2, PT, PT, PT, PT, 0x8, 0x0 ;  /* 0x000000000000781c */ /* 0x000fe20003f4e170 */
[----:B------:R-:W-:Y:S01]  /*ad20*/  VIADD R17, R17, 0x1 ;  /* 0x0000000111117836 */ /* 0x000fe20000000000 */
[----:B------:R-:W-:Y:S01]  /*ad30*/  @!PT LDS RZ, [RZ] ;  /* 0x00000000fffff984 */ /* 0x000fe20000000800 */
[----:B------:R-:W-:Y:S01]  /*ad40*/  @!PT LDS RZ, [RZ] ;  /* 0x00000000fffff984 */ /* 0x000fe20000000800 */
[----:B------:R-:W-:Y:S01]  /*ad50*/  @!PT LDS RZ, [RZ] ;  /* 0x00000000fffff984 */ /* 0x000fe20000000800 */
[----:B------:R-:W-:Y:S01]  /*ad60*/  @!PT LDS RZ, [RZ] ;  /* 0x00000000fffff984 */ /* 0x000fe20000000800 */
[----:B------:R1:W-:Y:S06]  /*ad70*/  MEMBAR.ALL.CTA ;  /* 0x0000000000007992 */ /* 0x0003ec0000008000 */
[----:B-1----:R-:W1:Y:S01]  /*ad80*/  FENCE.VIEW.ASYNC.S ;  /* 0x00000000000073c6 */ /* 0x002e620000000000 */
[----:B------:R-:W-:Y:S01]  /*ad90*/  @!P3 PRMT R0, RZ, 0x654, R0 ;  /* 0x00000654ff00b816 */ /* 0x000fe20000000000 */
[----:B-1----:R1:W-:Y:S06]  /*ada0*/  BAR.SYNC.DEFER_BLOCKING R147, 0x80 ;  /* 0x000200930000751d */ /* 0x0023ec0000010000 */
[----:B------:R5:W-:Y:S01]  /*adb0*/  @!P3 SYNCS.ARRIVE.TRANS64.RED.A1T0 RZ, [R0+URZ], RZ ;  /* 0x000000ff00ffb9a7 */ /* 0x000be2000810043f */
[----:B------:R-:W-:-:S04]  /*adc0*/  ISETP.NE.AND P3, PT, R17, 0x2, PT ;  /* 0x000000021100780c */ /* 0x000fc80003f65270 */
[----:B------:R-:W-:Y:S02]  /*add0*/  SEL R17, R17, RZ, P3 ;  /* 0x000000ff11117207 */ /* 0x000fe40001800000 */
[----:B-----5:R-:W-:-:S04]  /*ade0*/  SEL R0, RZ, 0x1, P3 ;  /* 0x00000001ff007807 */ /* 0x020fc80001800000 */
[----:B------:R-:W-:Y:S02]  /*adf0*/  LOP3.LUT R219, R219, R0, RZ, 0x3c, !PT ;  /* 0x00000000dbdb7212 */ /* 0x000fe400078e3cff */
[----:B---3--:R-:W-:-:S13]  /*ae00*/  LOP3.LUT P4, RZ, R3, 0x2, RZ, 0xc0, !PT ;  /* 0x0000000203ff7812 */ /* 0x008fda000788c0ff */
[----:B-1----:R-:W-:Y:S05]  /*ae10*/  @P4 BRA `(.L_x_567) ;  /* 0xffffff7800184947 */ /* 0x002fea000383ffff */
.L_x_455:
[----:B------:R-:W-:Y:S01]  /*ae20*/  BSSY B0, `(.L_x_568) ;  /* 0x000004a000007945 */ /* 0x000fe20003800000 */
[----:B------:R-:W-:Y:S02]  /*ae30*/  ISETP.GE.AND P1, PT, R148, 0x1, PT ;  /* 0x000000019400780c */ /* 0x000fe40003f26270 */
[----:B------:R-:W-:Y:S02]  /*ae40*/  CS2R R2, SRZ ;  /* 0x0000000000027805 */ /* 0x000fe4000001ff00 */
[----:B------:R-:W-:Y:S01]  /*ae50*/  PLOP3.LUT P0, PT, PT, PT, PT, 0x80, 0x0 ;  /* 0x000000000000781c */ /* 0x000fe20003f0f070 */
[----:B------:R-:W-:Y:S01]  /*ae60*/  IMAD.MOV.U32 R0, RZ, RZ, RZ ;  /* 0x000000ffff007224 */ /* 0x000fe200078e00ff */
[----:B------:R-:W-:Y:S02]  /*ae70*/  CS2R R76, SRZ ;  /* 0x00000000004c7805 */ /* 0x000fe4000001ff00 */
[----:B------:R-:W-:Y:S02]  /*ae80*/  CS2R R72, SRZ ;  /* 0x0000000000487805 */ /* 0x000fe4000001ff00 */
[----:B------:R-:W-:Y:S01]  /*ae90*/  CS2R R12, SRZ ;  /* 0x00000000000c7805 */ /* 0x000fe2000001ff00 */
[----:B0-----:R-:W-:Y:S01]  /*aea0*/  IMAD.MOV.U32 R147, RZ, RZ, RZ ;  /* 0x000000ffff937224 */ /* 0x001fe200078e00ff */
        /* <DEDUP_REMOVED lines=22> */
[----:B--2---:R-:W-:Y:S02]  /*b010*/  CS2R R48, SRZ ;  /* 0x0000000000307805 */ /* 0x004fe4000001ff00 */
[----:B------:R-:W-:Y:S02]  /*b020*/  CS2R R154, SRZ ;  /* 0x00000000009a7805 */ /* 0x000fe4000001ff00 */
[----:B----4-:R-:W-:-:S02]  /*b030*/  CS2R R42, SRZ ;  /* 0x00000000002a7805 */ /* 0x010fc4000001ff00 */
        /* <DEDUP_REMOVED lines=21> */
[----:B------:R-:W-:Y:S02]  /*b190*/  MOV R31, RZ ;  /* 0x000000ff001f7202 */ /* 0x000fe40000000f00 */
[----:B------:R-:W-:Y:S02]  /*b1a0*/  CS2R R58, SRZ ;  /* 0x00000000003a7805 */ /* 0x000fe4000001ff00 */
[----:B------:R-:W-:Y:S01]  /*b1b0*/  CS2R R162, SRZ ;  /* 0x0000000000a27805 */ /* 0x000fe2000001ff00 */
[----:B------:R-:W-:Y:S01]  /*b1c0*/  IMAD.MOV.U32 R27, RZ, RZ, RZ ;  /* 0x000000ffff1b7224 */ /* 0x000fe200078e00ff */
[----:B------:R-:W-:-:S02]  /*b1d0*/  CS2R R50, SRZ ;  /* 0x0000000000327805 */ /* 0x000fc4000001ff00 */
[----:B------:R-:W-:Y:S01]  /*b1e0*/  CS2R R160, SRZ ;  /* 0x0000000000a07805 */ /* 0x000fe2000001ff00 */
[----:B------:R-:W-:Y:S01]  /*b1f0*/  IMAD.MOV.U32 R47, RZ, RZ, RZ ;  /* 0x000000ffff2f7224 */ /* 0x000fe200078e00ff */
[----:B------:R-:W-:Y:S02]  /*b200*/  CS2R R10, SRZ ;  /* 0x00000000000a7805 */ /* 0x000fe4000001ff00 */
[----:B------:R-:W-:Y:S02]  /*b210*/  CS2R R8, SRZ ;  /* 0x0000000000087805 */ /* 0x000fe4000001ff00 */
[----:B------:R-:W-:Y:S01]  /*b220*/  CS2R R38, SRZ ;  /* 0x0000000000267805 */ /* 0x000fe2000001ff00 */
[----:B------:R-:W-:Y:S01]  /*b230*/  IMAD.MOV.U32 R24, RZ, RZ, RZ ;  /* 0x000000ffff187224 */ /* 0x000fe200078e00ff */
[----:B------:R-:W-:Y:S02]  /*b240*/  CS2R R34, SRZ ;  /* 0x0000000000227805 */ /* 0x000fe4000001ff00 */
[----:B------:R-:W-:Y:S01]  /*b250*/  CS2R R32, SRZ ;  /* 0x0000000000207805 */ /* 0x000fe2000001ff00 */
[----:B------:R-:W-:Y:S01]  /*b260*/  IMAD.MOV.U32 R7, RZ, RZ, RZ ;  /* 0x000000ffff077224 */ /* 0x000fe200078e00ff */
[----:B------:R-:W-:Y:S01]  /*b270*/  CS2R R28, SRZ ;  /* 0x00000000001c7805 */ /* 0x000fe2000001ff00 */
[----:B------:R-:W-:Y:S01]  /*b280*/  IMAD.MOV.U32 R5, RZ, RZ, RZ ;  /* 0x000000ffff057224 */ /* 0x000fe200078e00ff */
[----:B------:R-:W-:Y:S06]  /*b290*/  @P2 BRA `(.L_x_569) ;  /* 0x0000000000082947 */ /* 0x000fec0003800000 */
[----:B------:R-:W0:Y:S02]  /*b2a0*/  FENCE.VIEW.ASYNC.G ;  /* 0x00000000000073c6 */ /* 0x000e240000000100 */
[----:B0-----:R-:W-:Y:S06]  /*b2b0*/  BAR.ARV 0xc, 0x120 ;  /* 0x0304800000007b1d */ /* 0x001fec0000002000 */
.L_x_569:
[----:B------:R-:W-:Y:S05]  /*b2c0*/  BSYNC B0 ;  /* 0x0000000000007941 */ /* 0x000fea0003800000 */
.L_x_568:
[----:B------:R-:W-:Y:S02]  /*b2d0*/  IMAD.MOV.U32 R25, RZ, RZ, RZ ;  /* 0x000000ffff197224 */ /* 0x000fe400078e00ff */
[----:B------:R-:W-:Y:S01]  /*b2e0*/  IMAD.MOV.U32 R4, RZ, RZ, RZ ;  /* 0x000000ffff047224 */ /* 0x000fe200078e00ff */
[----:B------:R-:W-:Y:S06]  /*b2f0*/  @!P1 BRA `(.L_x_570) ;  /* 0x0000012000f89947 */ /* 0x000fec0003800000 */
[----:B------:R-:W2:Y:S04]  /*b300*/  LDL R6, [R1+0x94] ;  /* 0x0000940001067983 */ /* 0x000ea80000100800 */
[----:B------:R-:W3:Y:S04]  /*b310*/  LDL R14, [R1+0x6c] ;  /* 0x00006c00010e7983 */ /* 0x000ee80000100800 */
[----:B--2---:R-:W0:Y:S01]  /*b320*/  SHFL.IDX PT, R0, R6, RZ, 0x1f ;  /* 0x00001fff06007589 */ /* 0x004e2200000e0000 */
[----:B---3--:R-:W-:-:S13]  /*b330*/  R2UR UR4, R14 ;  /* 0x000000000e0472ca */ /* 0x008fda00000e0000 */
[----:B------:R-:W-:Y:S01]  /*b340*/  ULOP3.LUT UP0, URZ, UR4, 0x9f, URZ, 0xc0, !UPT ;  /* 0x0000009f043f7892 */ /* 0x000fe2000f80c03f */
[----:B0-----:R-:W-:-:S04]  /*b350*/  LEA.HI R2, R0, R0, RZ, 0x1 ;  /* 0x0000000000027211 */ /* 0x001fc800078f08ff */
[----:B------:R-:W-:Y:S02]  /*b360*/  LOP3.LUT R3, R2, 0x1e, RZ, 0xc0, !PT ;  /* 0x0000001e02037812 */ /* 0x000fe400078ec0ff */
[----:B------:R-:W-:-:S03]  /*b370*/  PLOP3.LUT P0, PT, PT, PT, UP0, 0x80, 0x0 ;  /* 0x000000000000781c */ /* 0x000fc60003f0f008 */
[----:B------:R-:W-:-:S05]  /*b380*/  IMAD.IADD R3, R0, 0x1, -R3 ;  /* 0x0000000100037824 */ /* 0x000fca00078e0a03 */
[----:B------:R-:W-:-:S04]  /*b390*/  LEA R3, R3, UR4, 0xd ;  /* 0x0000000403037c11 */ /* 0x000fc8000f8e68ff */
[----:B------:R-:W-:-:S04]  /*b3a0*/  SHF.R.U32.HI R2, RZ, 0x4, R3 ;  /* 0x00000004ff027819 */ /* 0x000fc80000011603 */
[----:B------:R-:W-:Y:S01]  /*b3b0*/  LOP3.LUT R2, R2, 0x3fff, RZ, 0xc0, !PT ;  /* 0x00003fff02027812 */ /* 0x000fe200078ec0ff */
[----:B------:R-:W-:Y:S06]  /*b3c0*/  @!P0 BRA `(.L_x_571) ;  /* 0x0000000000408947 */ /* 0x000fec0003800000 */
        /* <DEDUP_REMOVED lines=16> */
.L_x_571:
[----:B------:R-:W-:Y:S02]  /*b4d0*/  ULDC UR4, c[0x0][0x3d4] ;  /* 0x0000f50000047ab9 */ /* 0x000fe40000000800 */
[----:B------:R-:W-:-:S13]  /*b4e0*/  ISETP.LT.AND P0, PT, RZ, UR4, PT ;  /* 0x00000004ff007c0c */ /* 0x000fda000bf01270 */
[----:B------:R-:W-:Y:S05]  /*b4f0*/  @P0 BRA `(.L_x_572) ;  /* 0x0000000000400947 */ /* 0x000fea0003800000 */
[----:B------:R-:W2:Y:S02]  /*b500*/  LDL R20, [R1+0x64] ;  /* 0x0000640001147983 */ /* 0x000ea40000100800 */
[----:B--2---:R-:W-:-:S04]  /*b510*/  LEA.HI R0, R20, R20, RZ, 0x1 ;  /* 0x0000001414007211 */ /* 0x004fc800078f08ff */
[----:B------:R-:W-:-:S05]  /*b520*/  LOP3.LUT R0, R0, 0xfffffffe, RZ, 0xc0, !PT ;  /* 0xfffffffe00007812 */ /* 0x000fca00078ec0ff */
[----:B------:R-:W-:-:S05]  /*b530*/  IMAD.IADD R0, R20, 0x1, -R0 ;  /* 0x0000000114007824 */ /* 0x000fca00078e0a00 */
[----:B------:R-:W-:-:S04]  /*b540*/  SHF.L.U32 R3, R0, 0x1f, RZ ;  /* 0x0000001f00037819 */ /* 0x000fc800000006ff */
[----:B------:R0:W1:Y:S03]  /*b550*/  SYNCS.PHASECHK.TRANS64.TRYWAIT P0, [R16+URZ+0x38800], R3 ;  /* 0x03880003100075a7 */ /* 0x000066000800017f */
[----:B-1----:R-:W-:Y:S05]  /*b560*/  @!P0 NANOSLEEP.SYNCS 0x989680 ;  /* 0x009896800000895d */ /* 0x002fea0003900000 */
[----:B------:R-:W1:Y:S01]  /*b570*/  @!P0 SYNCS.PHASECHK.TRANS64 P0, [R16+URZ+0x38800], R3 ;  /* 0x03880003100085a7 */ /* 0x000e62000800007f */
[----:B------:R-:W-:Y:S04]  /*b580*/  BSSY B0, `(.L_x_573) ;  /* 0x0000006000007945 */ /* 0x000fe80003800000 */
[----:B-1----:R-:W-:Y:S05]  /*b590*/  @P0 BRA `(.L_x_574) ;  /* 0x0000000000100947 */ /* 0x002fea0003800000 */
.L_x_575:
[----:B-1----:R1:W2:Y:S02]  /*b5a0*/  SYNCS.PHASECHK.TRANS64.TRYWAIT P0, [R16+URZ+0x38800], R3 ;  /* 0x03880003100075a7 */ /* 0x0022a4000800017f */
[----:B--2---:R-:W-:Y:S05]  /*b5b0*/  @!P0 NANOSLEEP.SYNCS 0x989680 ;  /* 0x009896800000895d */ /* 0x004fea0003900000 */
[----:B------:R-:W2:Y:S02]  /*b5c0*/  @!P0 SYNCS.PHASECHK.TRANS64 P0, [R16+URZ+0x38800], R3 ;  /* 0x03880003100085a7 */ /* 0x000ea4000800007f */
[----:B--2---:R-:W-:Y:S05]  /*b5d0*/  @!P0 BRA `(.L_x_575) ;  /* 0xfffffffc00f08947 */ /* 0x004fea000383ffff */
.L_x_574:
[----:B------:R-:W-:Y:S05]  /*b5e0*/  BSYNC B0 ;  /* 0x0000000000007941 */ /* 0x000fea0003800000 */
.L_x_573:
[----:B------:R-:W-:Y:S05]  /*b5f0*/  BRA `(.L_x_576) ;  /* 0x00000068008c7947 */ /* 0x000fea0003800000 */
.L_x_572:
[----:B------:R-:W2:Y:S01]  /*b600*/  LDL R24, [R1+0x6c] ;  /* 0x00006c0001187983 */ /* 0x000ea20000100800 */
[----:B-----5:R-:W-:Y:S01]  /*b610*/  SHF.R.S32.HI R0, RZ, 0x1f, R146 ;  /* 0x0000001fff007819 */ /* 0x020fe20000011492 */
[----:B------:R-:W-:Y:S01]  /*b620*/  ULDC.64 UR4, c[0x0][0x3d8] ;  /* 0x0000f60000047ab9 */ /* 0x000fe20000000a00 */
[----:B------:R-:W-:Y:S01]  /*b630*/  ULDC.64 UR6, c[0x0][0x3e8] ;  /* 0x0000fa0000067ab9 */ /* 0x000fe20000000a00 */
[----:B------:R-:W-:Y:S01]  /*b640*/  IMAD.WIDE.U32 R4, R146, UR4, RZ ;  /* 0x0000000492047c25 */ /* 0x000fe2000f8e00ff */
[----:B------:R-:W-:Y:S02]  /*b650*/  SHF.R.S32.HI R8, RZ, 0x1f, R22 ;  /* 0x0000001fff087819 */ /* 0x000fe40000011416 */
[----:B------:R-:W-:Y:S01]  /*b660*/  SHF.R.S32.HI R10, RZ, 0x1f, R212 ;  /* 0x0000001fff0a7819 */ /* 0x000fe200000114d4 */
[C---:B------:R-:W-:Y:S02]  /*b670*/  IMAD R3, R0.reuse, UR4, RZ ;  /* 0x0000000400037c24 */ /* 0x040fe4000f8e02ff */
[----:B------:R-:W-:Y:S01]  /*b680*/  IMAD R7, R0, UR6, RZ ;  /* 0x0000000600077c24 */ /* 0x000fe2000f8e02ff */
[----:B------:R-:W-:Y:S01]  /*b690*/  IADD3 R0, P0, R22, R4, RZ ;  /* 0x0000000416007210 */ /* 0x000fe20007f1e0ff */
[C---:B------:R-:W-:Y:S01]  /*b6a0*/  IMAD R3, R146.reuse, UR5, R3 ;  /* 0x0000000592037c24 */ /* 0x040fe2000f8e0203 */
[----:B------:R-:W-:Y:S01]  /*b6b0*/  ULDC.64 UR4, c[0x0][0x3c8] ;  /* 0x0000f20000047ab9 */ /* 0x000fe20000000a00 */
[----:B------:R-:W-:Y:S01]  /*b6c0*/  IMAD R7, R146, UR7, R7 ;  /* 0x0000000792077c24 */ /* 0x000fe2000f8e0207 */
[----:B------:R-:W-:Y:S01]  /*b6d0*/  LEA R28, P1, R4, UR4, 0x1 ;  /* 0x00000004041c7c11 */ /* 0x000fe2000f8208ff */
[----:B------:R-:W-:Y:S01]  /*b6e0*/  IMAD.IADD R9, R3, 0x1, R5 ;  /* 0x0000000103097824 */ /* 0x000fe200078e0205 */
[----:B------:R-:W-:Y:S01]  /*b6f0*/  LEA R26, P2, R0, UR4, 0x1 ;  /* 0x00000004001a7c11 */ /* 0x000fe2000f8408ff */
[----:B------:R-:W-:Y:S01]  /*b700*/  IMAD.WIDE.U32 R146, R146, UR6, RZ ;  /* 0x0000000692927c25 */ /* 0x000fe2000f8e00ff */
[----:B------:R-:W-:-:S02]  /*b710*/  ULDC.64 UR6, c[0x0][0x3e0] ;  /* 0x0000f80000067ab9 */ /* 0x000fc40000000a00 */
[--C-:B------:R-:W-:Y:S01]  /*b720*/  LEA.HI.X R29, R4, UR5, R9.reuse, 0x1, P1 ;  /* 0x00000005041d7c11 */ /* 0x100fe200088f0c09 */
[----:B------:R-:W-:Y:S01]  /*b730*/  IMAD.X R3, R8, 0x1, R9, P0 ;  /* 0x0000000108037824 */ /* 0x000fe200000e0609 */
[----:B------:R-:W-:Y:S01]  /*b740*/  IADD3 R5, P0, R212, R4, RZ ;  /* 0x00000004d4057210 */ /* 0x000fe20007f1e0ff */
[----:B------:R-:W-:Y:S01]  /*b750*/  IMAD.IADD R31, R7, 0x1, R147 ;  /* 0x00000001071f7824 */ /* 0x000fe200078e0293 */
[-C--:B------:R-:W-:Y:S02]  /*b760*/  IADD3 R6, P4, R22, R146.reuse, RZ ;  /* 0x0000009216067210 */ /* 0x080fe40007f9e0ff */
[----:B------:R-:W-:Y:S01]  /*b770*/  LEA.HI.X R27, R0, UR5, R3, 0x1, P2 ;  /* 0x00000005001b7c11 */ /* 0x000fe200090f0c03 */
[----:B------:R-:W-:Y:S01]  /*b780*/  IMAD.X R4, R10, 0x1, R9, P0 ;  /* 0x000000010a047824 */ /* 0x000fe200000e0609 */
[----:B------:R-:W-:Y:S01]  /*b790*/  IADD3 R0, P5, R212, R146, RZ ;  /* 0x00000092d4007210 */ /* 0x000fe20007fbe0ff */
[----:B------:R-:W-:Y:S01]  /*b7a0*/  IMAD.X R7, R8, 0x1, R31, P4 ;  /* 0x0000000108077824 */ /* 0x000fe200020e061f */
[----:B------:R-:W-:-:S02]  /*b7b0*/  LEA R32, P2, R6, UR6, 0x1 ;  /* 0x0000000606207c11 */ /* 0x000fc4000f8408ff */
[C---:B------:R-:W-:Y:S01]  /*b7c0*/  LEA R34, P3, R5.reuse, UR4, 0x1 ;  /* 0x0000000405227c11 */ /* 0x040fe2000f8608ff */
[----:B------:R-:W-:Y:S01]  /*b7d0*/  IMAD.X R3, R10, 0x1, R31, P5 ;  /* 0x000000010a037824 */ /* 0x000fe200028e061f */
[----:B------:R-:W-:Y:S02]  /*b7e0*/  LEA R36, P4, R0, UR6, 0x1 ;  /* 0x0000000600247c11 */ /* 0x000fe4000f8808ff */
[----:B------:R-:W-:Y:S02]  /*b7f0*/  LEA R30, P0, R146, UR6, 0x1 ;  /* 0x00000006921e7c11 */ /* 0x000fe4000f8008ff */
[----:B------:R-:W-:Y:S02]  /*b800*/  LEA.HI.X R33, R6, UR7, R7, 0x1, P2 ;  /* 0x0000000706217c11 */ /* 0x000fe400090f0c07 */
[----:B------:R-:W-:Y:S02]  /*b810*/  LEA.HI.X R35, R5, UR5, R4, 0x1, P3 ;  /* 0x0000000505237c11 */ /* 0x000fe400098f0c04 */
[----:B------:R-:W-:-:S02]  /*b820*/  LEA.HI.X R37, R0, UR7, R3, 0x1, P4 ;  /* 0x0000000700257c11 */ /* 0x000fc4000a0f0c03 */
[----:B------:R-:W-:Y:S02]  /*b830*/  LEA.HI.X R31, R146, UR7, R31, 0x1, P0 ;  /* 0x00000007921f7c11 */ /* 0x000fe400080f0c1f */
[----:B--2---:R-:W-:-:S13]  /*b840*/  R2UR UR8, R24 ;  /* 0x00000000180872ca */ /* 0x004fda00000e0000 */
[----:B------:R-:W-:-:S06]  /*b850*/  ULOP3.LUT UP0, URZ, UR8, 0x3ff, URZ, 0xc0, !UPT ;  /* 0x000003ff083f7892 */ /* 0x000fcc000f80c03f */
[----:B------:R-:W-:-:S13]  /*b860*/  PLOP3.LUT P1, PT, PT, PT, UP0, 0x80, 0x0 ;  /* 0x000000000000781c */ /* 0x000fda0003f2f008 */
        /* <DEDUP_REMOVED lines=9> */
[----:B------:R-:W-:Y:S01]  /*b900*/  MOV R11, UR5 ;  /* 0x00000005000b7c02 */ /* 0x000fe20008000f00 */
[----:B------:R-:W-:Y:S02]  /*b910*/  IMAD.U32 R7, RZ, RZ, UR7 ;  /* 0x00000007ff077e24 */ /* 0x000fe4000f8e00ff */
[----:B------:R-:W-:-:S02]  /*b920*/  IMAD.U32 R10, RZ, RZ, UR4 ;  /* 0x00000004ff0a7e24 */ /* 0x000fc4000f8e00ff */
[----:B------:R-:W-:Y:S02]  /*b930*/  IMAD.MOV.U32 R8, RZ, RZ, 0x70 ;  /* 0x00000070ff087424 */ /* 0x000fe400078e00ff */
[----:B------:R-:W-:Y:S02]  /*b940*/  IMAD.MOV.U32 R12, RZ, RZ, 0x1 ;  /* 0x00000001ff0c7424 */ /* 0x000fe400078e00ff */
[----:B0-----:R-:W-:-:S07]  /*b950*/  IMAD.MOV.U32 R13, RZ, RZ, RZ ;  /* 0x000000ffff0d7224 */ /* 0x001fce00078e00ff */
[----:B------:R-:W-:-:S07]  /*b960*/  LEPC R20, `(.L_x_577) ;  /* 0x000000001014794e */ /* 0x000fce0000000000 */
[----:B-1----:R-:W-:Y:S05]  /*b970*/  CALL.ABS.NOINC R14 ;  /* 0x000000000e007343 */ /* 0x002fea0003c00000 */
.L_x_577:
[----:B------:R-:W-:Y:S01]  /*b980*/  ULDC.U8 UR4, c[0x0][0x3f0] ;  /* 0x0000fc0000047ab9 */ /* 0x000fe20000000000 */
[----:B------:R-:W-:Y:S01]  /*b990*/  R2UR UR5, R24 ;  /* 0x00000000180572ca */ /* 0x000fe200000e0000 */
[----:B------:R-:W-:Y:S01]  /*b9a0*/  IMAD R0, R149, -0x80, R151 ;  /* 0xffffff8095007824 */ /* 0x000fe200078e0297 */
[----:B------:R-:W-:Y:S01]  /*b9b0*/  ISETP.NE.AND P0, PT, RZ, UR4, PT ;  /* 0x00000004ff007c0c */ /* 0x000fe2000bf05270 */
[----:B------:R-:W-:Y:S03]  /*b9c0*/  BSSY B0, `(.L_x_578) ;  /* 0x000065e000007945 */ /* 0x000fe60003800000 */
[----:B------:R-:W-:-:S07]  /*b9d0*/  VIMNMX R0, R0, 0x80, PT ;  /* 0x0000008000007848 */ /* 0x000fce0003fe0100 */
[----:B------:R-:W-:Y:S02]  /*b9e0*/  LEA R3, R235, UR5, 0x1 ;  /* 0x00000005eb037c11 */ /* 0x000fe4000f8e08ff */
[----:B------:R-:W-:Y:S05]  /*b9f0*/  @!P0 BRA `(.L_x_579) ;  /* 0x0000003000388947 */ /* 0x000fea0003800000 */
        /* <DEDUP_REMOVED lines=10> */
[----:B------:R-:W-:Y:S06]  /*baa0*/  @P0 BRA `(.L_x_581) ;  /* 0x0000000000580947 */ /* 0x000fec0003800000 */
[----:B------:R-:W-:Y:S01]  /*bab0*/  ULDC UR4, c[0x0][0x3d4] ;  /* 0x0000f50000047ab9 */ /* 0x000fe20000000800 */
[----:B------:R-:W-:Y:S02]  /*bac0*/  CS2R R12, SRZ ;  /* 0x00000000000c7805 */ /* 0x000fe4000001ff00 */
[----:B------:R-:W-:Y:S02]  /*bad0*/  ISETP.GE.AND P1, PT, R22, UR4, PT ;  /* 0x0000000416007c0c */ /* 0x000fe4000bf26270 */
[----:B------:R-:W-:Y:S02]  /*bae0*/  CS2R R10, SRZ ;  /* 0x00000000000a7805 */ /* 0x000fe4000001ff00 */
[----:B------:R-:W-:Y:S02]  /*baf0*/  ISETP.GE.AND P2, PT, R215, UR4, PT ;  /* 0x00000004d7007c0c */ /* 0x000fe4000bf46270 */
[----:B------:R-:W-:Y:S02]  /*bb00*/  CS2R R8, SRZ ;  /* 0x0000000000087805 */ /* 0x000fe4000001ff00 */
[----:B------:R-:W-:-:S02]  /*bb10*/  ISETP.GE.AND P3, PT, R214, UR4, PT ;  /* 0x00000004d6007c0c */ /* 0x000fc4000bf66270 */
[----:B------:R-:W-:Y:S02]  /*bb20*/  CS2R R6, SRZ ;  /* 0x0000000000067805 */ /* 0x000fe4000001ff00 */
[----:B------:R-:W-:Y:S02]  /*bb30*/  ISETP.GE.AND P4, PT, R216, UR4, PT ;  /* 0x00000004d8007c0c */ /* 0x000fe4000bf86270 */
[----:B------:R-:W-:Y:S02]  /*bb40*/  CS2R R24, SRZ ;  /* 0x0000000000187805 */ /* 0x000fe4000001ff00 */
[----:B------:R-:W-:Y:S02]  /*bb50*/  CS2R R20, SRZ ;  /* 0x0000000000147805 */ /* 0x000fe4000001ff00 */
[----:B------:R-:W-:Y:S02]  /*bb60*/  CS2R R14, SRZ ;  /* 0x00000000000e7805 */ /* 0x000fe4000001ff00 */
[----:B------:R-:W-:Y:S01]  /*bb70*/  CS2R R4, SRZ ;  /* 0x0000000000047805 */ /* 0x000fe2000001ff00 */
[----:B------:R-:W-:-:S02]  /*bb80*/  ULDC.64 UR6, c[0x0][0x208] ;  /* 0x0000820000067ab9 */ /* 0x000fc40000000a00 */
[----:B------:R0:W5:Y:S04]  /*bb90*/  @!P1 LDG.E.64 R12, desc[UR6][R26.64] ;  /* 0x000000061a0c9981 */ /* 0x000168000c1e1b00 */
[----:B------:R0:W5:Y:S04]  /*bba0*/  @!P2 LDG.E.64 R10, desc[UR6][R26.64+0x40] ;  /* 0x000040061a0aa981 */ /* 0x000168000c1e1b00 */
[----:B------:R0:W5:Y:S04]  /*bbb0*/  @!P3 LDG.E.64 R8, desc[UR6][R26.64+0x80] ;  /* 0x000080061a08b981 */ /* 0x000168000c1e1b00 */
[----:B------:R0:W5:Y:S04]  /*bbc0*/  @!P4 LDG.E.64 R6, desc[UR6][R26.64+0xc0] ;  /* 0x0000c0061a06c981 */ /* 0x000168000c1e1b00 */
[----:B------:R0:W5:Y:S04]  /*bbd0*/  @!P1 LDG.E.64 R24, desc[UR6][R32.64] ;  /* 0x0000000620189981 */ /* 0x000168000c1e1b00 */
[----:B------:R0:W5:Y:S04]  /*bbe0*/  @!P2 LDG.E.64 R20, desc[UR6][R32.64+0x40] ;  /* 0x000040062014a981 */ /* 0x000168000c1e1b00 */
[----:B------:R0:W5:Y:S04]  /*bbf0*/  @!P3 LDG.E.64 R14, desc[UR6][R32.64+0x80] ;  /* 0x00008006200eb981 */ /* 0x000168000c1e1b00 */
[----:B------:R0:W5:Y:S02]  /*bc00*/  @!P4 LDG.E.64 R4, desc[UR6][R32.64+0xc0] ;  /* 0x0000c0062004c981 */ /* 0x000164000c1e1b00 */
.L_x_581:
[----:B------:R-:W-:Y:S05]  /*bc10*/  BSYNC B1 ;  /* 0x0000000000017941 */ /* 0x000fea0003800000 */
.L_x_580:
[----:B------:R-:W2:Y:S01]  /*bc20*/  LDL R53, [R1+0x64] ;  /* 0x0000640001357983 */ /* 0x000ea20000100800 */
[----:B------:R-:W-:Y:S01]  /*bc30*/  UMOV UR4, 0xffffffff ;  /* 0xffffffff00047882 */ /* 0x000fe20000000000 */
[----:B0----5:R-:W-:Y:S01]  /*bc40*/  IMAD.MOV.U32 R33, RZ, RZ, R10 ;  /* 0x000000ffff217224 */ /* 0x021fe200078e000a */
[----:B------:R-:W-:Y:S01]  /*bc50*/  SHF.R.U64 R41, R10, 0x10, R11 ;  /* 0x000000100a297819 */ /* 0x000fe2000000120b */
[----:B------:R-:W-:Y:S01]  /*bc60*/  IMAD.MOV.U32 R10, RZ, RZ, R8 ;  /* 0x000000ffff0a7224 */ /* 0x000fe200078e0008 */
[--C-:B------:R-:W-:Y:S01]  /*bc70*/  SHF.R.U64 R43, R8, 0x10, R9.reuse ;  /* 0x00000010082b7819 */ /* 0x100fe20000001209 */
[--C-:B------:R-:W-:Y:S01]  /*bc80*/  IMAD.MOV.U32 R32, RZ, RZ, R9.reuse ;  /* 0x000000ffff207224 */ /* 0x100fe200078e0009 */
[----:B------:R-:W-:Y:S01]  /*bc90*/  SHF.R.U32.HI R44, RZ, 0x10, R9 ;  /* 0x00000010ff2c7819 */ /* 0x000fe20000011609 */
[----:B------:R-:W-:Y:S01]  /*bca0*/  IMAD.MOV.U32 R8, RZ, RZ, R6 ;  /* 0x000000ffff087224 */ /* 0x000fe200078e0006 */
[----:B------:R-:W-:Y:S01]  /*bcb0*/  SHF.R.U64 R45, R6, 0x10, R7 ;  /* 0x00000010062d7819 */ /* 0x000fe20000001207 */
[----:B------:R-:W-:Y:S01]  /*bcc0*/  IMAD.MOV.U32 R37, RZ, RZ, R24 ;  /* 0x000000ffff257224 */ /* 0x000fe200078e0018 */
[--C-:B------:R-:W-:Y:S01]  /*bcd0*/  SHF.R.U64 R47, R24, 0x10, R25.reuse ;  /* 0x00000010182f7819 */ /* 0x100fe20000001219 */
[--C-:B------:R-:W-:Y:S01]  /*bce0*/  IMAD.MOV.U32 R38, RZ, RZ, R25.reuse ;  /* 0x000000ffff267224 */ /* 0x100fe200078e0019 */
[----:B------:R-:W-:Y:S01]  /*bcf0*/  SHF.R.U32.HI R48, RZ, 0x10, R25 ;  /* 0x00000010ff307819 */ /* 0x000fe20000011619 */
[----:B------:R-:W-:Y:S01]  /*bd00*/  IMAD.MOV.U32 R26, RZ, RZ, R12 ;  /* 0x000000ffff1a7224 */ /* 0x000fe200078e000c */
[--C-:B------:R-:W-:Y:S01]  /*bd10*/  SHF.R.U64 R39, R12, 0x10, R13.reuse ;  /* 0x000000100c277819 */ /* 0x100fe2000000120d */
[--C-:B------:R-:W-:Y:S01]  /*bd20*/  IMAD.MOV.U32 R27, RZ, RZ, R13.reuse ;  /* 0x000000ffff1b7224 */ /* 0x100fe200078e000d */
[----:B------:R-:W-:Y:S01]  /*bd30*/  SHF.R.U32.HI R40, RZ, 0x10, R13 ;  /* 0x00000010ff287819 */ /* 0x000fe2000001160d */
[--C-:B------:R-:W-:Y:S01]  /*bd40*/  IMAD.MOV.U32 R34, RZ, RZ, R11.reuse ;  /* 0x000000ffff227224 */ /* 0x100fe200078e000b */
[----:B------:R-:W-:Y:S01]  /*bd50*/  SHF.R.U32.HI R42, RZ, 0x10, R11 ;  /* 0x00000010ff2a7819 */ /* 0x000fe2000001160b */
[--C-:B------:R-:W-:Y:S01]  /*bd60*/  IMAD.MOV.U32 R9, RZ, RZ, R7.reuse ;  /* 0x000000ffff097224 */ /* 0x100fe200078e0007 */
[----:B------:R-:W-:Y:S01]  /*bd70*/  SHF.R.U32.HI R46, RZ, 0x10, R7 ;  /* 0x00000010ff2e7819 */ /* 0x000fe20000011607 */
[----:B------:R-:W-:Y:S01]  /*bd80*/  IMAD.MOV.U32 R24, RZ, RZ, R20 ;  /* 0x000000ffff187224 */ /* 0x000fe200078e0014 */
[----:B------:R-:W-:Y:S01]  /*bd90*/  MOV R25, R21 ;  /* 0x0000001500197202 */ /* 0x000fe20000000f00 */
[----:B------:R-:W-:Y:S01]  /*bda0*/  IMAD.MOV.U32 R35, RZ, RZ, R14 ;  /* 0x000000ffff237224 */ /* 0x000fe200078e000e */
[----:B------:R-:W-:Y:S01]  /*bdb0*/  SHF.R.U64 R49, R20, 0x10, R21 ;  /* 0x0000001014317819 */ /* 0x000fe20000001215 */
[----:B------:R-:W-:Y:S01]  /*bdc0*/  IMAD.MOV.U32 R36, RZ, RZ, R15 ;  /* 0x000000ffff247224 */ /* 0x000fe200078e000f */
[----:B------:R-:W-:-:S02]  /*bdd0*/  SHF.R.U32.HI R50, RZ, 0x10, R21 ;  /* 0x00000010ff327819 */ /* 0x000fc40000011615 */
[--C-:B------:R-:W-:Y:S02]  /*bde0*/  SHF.R.U64 R51, R14, 0x10, R15.reuse ;  /* 0x000000100e337819 */ /* 0x100fe4000000120f */
[----:B------:R-:W-:Y:S02]  /*bdf0*/  SHF.R.U32.HI R52, RZ, 0x10, R15 ;  /* 0x00000010ff347819 */ /* 0x000fe4000001160f */
[----:B--2---:R-:W-:Y:S01]  /*be00*/  LEA.HI R6, R53, R53, RZ, 0x1 ;  /* 0x0000003535067211 */ /* 0x004fe200078f08ff */
[----:B------:R-:W-:Y:S06]  /*be10*/  BRA.DIV UR4, `(.L_x_582) ;  /* 0x000001aa042c7947 */ /* 0x000fec000b800000 */
.L_x_796:
[----:B------:R-:W-:Y:S01]  /*be20*/  UMOV UR4, 0xffffffff ;  /* 0xffffffff00047882 */ /* 0x000fe20000000000 */
[----:B------:R-:W-:Y:S02]  /*be30*/  LOP3.LUT R6, R6, 0xfffffffe, RZ, 0xc0, !PT ;  /* 0xfffffffe06067812 */ /* 0x000fe400078ec0ff */
[----:B------:R-:W-:Y:S05]  /*be40*/  BRA.DIV UR4, `(.L_x_583) ;  /* 0x000001aa04487947 */ /* 0x000fea000b800000 */
.L_x_799:
[----:B------:R-:W-:Y:S01]  /*be50*/  UMOV UR4, 0xffffffff ;  /* 0xffffffff00047882 */ /* 0x000fe20000000000 */
[----:B------:R-:W-:Y:S02]  /*be60*/  IMAD.IADD R6, R53, 0x1, -R6 ;  /* 0x0000000135067824 */ /* 0x000fe400078e0a06 */
[----:B------:R-:W-:Y:S05]  /*be70*/  BRA.DIV UR4, `(.L_x_584) ;  /* 0x000001aa04647947 */ /* 0x000fea000b800000 */
.L_x_802:
[----:B------:R-:W-:Y:S01]  /*be80*/  UMOV UR4, 0xffffffff ;  /* 0xffffffff00047882 */ /* 0x000fe20000000000 */
[----:B------:R-:W-:Y:S02]  /*be90*/  SHF.L.U32 R7, R6, 0x1f, RZ ;  /* 0x0000001f06077819 */ /* 0x000fe400000006ff */
[----:B------:R-:W-:Y:S05]  /*bea0*/  BRA.DIV UR4, `(.L_x_585) ;  /* 0x000001aa04807947 */ /* 0x000fea000b800000 */
.L_x_805:
[----:B------:R-:W0:Y:S01]  /*beb0*/  SYNCS.PHASECHK.TRANS64.TRYWAIT P1, [R16+URZ+0x38800], R7 ;  /* 0x03880007100075a7 */ /* 0x000e22000802017f */
[----:B------:R-:W-:Y:S01]  /*bec0*/  IMAD.MOV.U32 R6, RZ, RZ, R4 ;  /* 0x000000ffff067224 */ /* 0x000fe200078e0004 */
[--C-:B------:R-:W-:Y:S01]  /*bed0*/  SHF.R.U64 R4, R4, 0x10, R5.reuse ;  /* 0x0000001004047819 */ /* 0x100fe20000001205 */
[--C-:B------:R-:W-:Y:S01]  /*bee0*/  IMAD.MOV.U32 R11, RZ, RZ, R5.reuse ;  /* 0x000000ffff0b7224 */ /* 0x100fe200078e0005 */
[----:B------:R-:W-:Y:S01]  /*bef0*/  SHF.R.U32.HI R5, RZ, 0x10, R5 ;  /* 0x00000010ff057819 */ /* 0x000fe20000011605 */
[----:B------:R-:W-:Y:S01]  /*bf00*/  BSSY B1, `(.L_x_586) ;  /* 0x0000012000017945 */ /* 0x000fe20003800000 */
[----:B------:R-:W-:Y:S02]  /*bf10*/  PRMT R12, R10, 0x5410, R43 ;  /* 0x000054100a0c7816 */ /* 0x000fe4000000002b */
[----:B------:R-:W-:Y:S02]  /*bf20*/  PRMT R26, R26, 0x5410, R39 ;  /* 0x000054101a1a7816 */ /* 0x000fe40000000027 */
[----:B------:R-:W-:-:S02]  /*bf30*/  PRMT R27, R27, 0x5410, R40 ;  /* 0x000054101b1b7816 */ /* 0x000fc40000000028 */
[----:B------:R-:W-:Y:S02]  /*bf40*/  PRMT R20, R33, 0x5410, R41 ;  /* 0x0000541021147816 */ /* 0x000fe40000000029 */
[----:B------:R-:W-:Y:S02]  /*bf50*/  PRMT R21, R34, 0x5410, R42 ;  /* 0x0000541022157816 */ /* 0x000fe4000000002a */
[----:B------:R-:W-:Y:S02]  /*bf60*/  PRMT R13, R32, 0x5410, R44 ;  /* 0x00005410200d7816 */ /* 0x000fe4000000002c */
        /* <DEDUP_REMOVED lines=9> */
[----:B------:R-:W-:Y:S01]  /*c000*/  PRMT R11, R11, 0x5410, R5 ;  /* 0x000054100b0b7816 */ /* 0x000fe20000000005 */
[----:B0-----:R-:W-:Y:S06]  /*c010*/  @!P1 BRA `(.L_x_587) ;  /* 0x000001a8004c9947 */ /* 0x001fec0003800000 */
.L_x_806:
[----:B------:R-:W-:Y:S05]  /*c020*/  BSYNC B1 ;  /* 0x0000000000017941 */ /* 0x000fea0003800000 */
.L_x_586:
[----:B------:R-:W-:Y:S04]  /*c030*/  BSSY B1, `(.L_x_588) ;  /* 0x00000a9000017945 */ /* 0x000fe80003800000 */
[----:B------:R-:W-:Y:S05]  /*c040*/  @P0 BRA `(.L_x_589) ;  /* 0x00000008009c0947 */ /* 0x000fea0003800000 */
[----:B------:R-:W1:Y:S01]  /*c050*/  LDC R5, c[0x0][0x3d4] ;  /* 0x0000f500ff057b82 */ /* 0x000e620000000800 */
[----:B------:R-:W-:Y:S01]  /*c060*/  BSSY B2, `(.L_x_590) ;  /* 0x000002c000027945 */ /* 0x000fe20003800000 */
[-C--:B-1----:R-:W-:Y:S02]  /*c070*/  ISETP.GE.AND P0, PT, R22, R5.reuse, PT ;  /* 0x000000051600720c */ /* 0x082fe40003f06270 */
[-C--:B------:R-:W-:Y:S02]  /*c080*/  ISETP.GE.AND P1, PT, R215, R5.reuse, PT ;  /* 0x00000005d700720c */ /* 0x080fe40003f26270 */
[-C--:B------:R-:W-:Y:S02]  /*c090*/  ISETP.GE.AND P2, PT, R214, R5.reuse, PT ;  /* 0x00000005d600720c */ /* 0x080fe40003f46270 */
[----:B------:R-:W-:-:S07]  /*c0a0*/  ISETP.GE.AND P3, PT, R216, R5, PT ;  /* 0x00000005d800720c */ /* 0x000fce0003f66270 */
[----:B------:R-:W-:Y:S06]  /*c0b0*/  @P0 BRA `(.L_x_591) ;  /* 0x0000000000980947 */ /* 0x000fec0003800000 */
[----:B0-----:R-:W0:Y:S01]  /*c0c0*/  LDS.128 R4, [R3] ;  /* 0x0000000003047984 */ /* 0x001e220000000c00 */
[C---:B------:R-:W-:Y:S01]  /*c0d0*/  IMAD.U32 R37, R28.reuse, 0x10000, RZ ;  /* 0x000100001c257824 */ /* 0x040fe200078e00ff */
[----:B------:R-:W-:Y:S01]  /*c0e0*/  LOP3.LUT R36, R28, 0xffff0000, RZ, 0xc0, !PT ;  /* 0xffff00001c247812 */ /* 0x000fe200078ec0ff */
[C---:B------:R-:W-:Y:S01]  /*c0f0*/  IMAD.U32 R35, R26.reuse, 0x10000, RZ ;  /* 0x000100001a237824 */ /* 0x040fe200078e00ff */
[----:B------:R-:W-:Y:S01]  /*c100*/  LOP3.LUT R34, R26, 0xffff0000, RZ, 0xc0, !PT ;  /* 0xffff00001a227812 */ /* 0x000fe200078ec0ff */
[C---:B0-----:R-:W-:Y:S01]  /*c110*/  IMAD.U32 R30, R4.reuse, 0x10000, RZ ;  /* 0x00010000041e7824 */ /* 0x041fe200078e00ff */
[----:B------:R-:W-:Y:S01]  /*c120*/  LOP3.LUT R4, R4, 0xffff0000, RZ, 0xc0, !PT ;  /* 0xffff000004047812 */ /* 0x000fe200078ec0ff */
[C---:B------:R-:W-:Y:S01]  /*c130*/  IMAD.U32 R31, R5.reuse, 0x10000, RZ ;  /* 0x00010000051f7824 */ /* 0x040fe200078e00ff */
[----:B------:R-:W-:Y:S01]  /*c140*/  LOP3.LUT R5, R5, 0xffff0000, RZ, 0xc0, !PT ;  /* 0xffff000005057812 */ /* 0x000fe200078ec0ff */
[C---:B------:R-:W-:Y:S01]  /*c150*/  IMAD.U32 R32, R6.reuse, 0x10000, RZ ;  /* 0x0001000006207824 */ /* 0x040fe200078e00ff */
[----:B------:R-:W-:Y:S01]  /*c160*/  LOP3.LUT R6, R6, 0xffff0000, RZ, 0xc0, !PT ;  /* 0xffff000006067812 */ /* 0x000fe200078ec0ff */
[C---:B------:R-:W-:Y:S01]  /*c170*/  FMUL.FTZ R39, R4.reuse, R37 ;  /* 0x0000002504277220 */ /* 0x040fe20000410000 */
[----:B------:R-:W-:Y:S01]  /*c180*/  FMUL.FTZ R4, R4, R35 ;  /* 0x0000002304047220 */ /* 0x000fe20000410000 */
[----:B------:R-:W-:-:S02]  /*c190*/  IMAD.U32 R33, R7, 0x10000, RZ ;  /* 0x0001000007217824 */ /* 0x000fc400078e00ff */
[----:B------:R-:W-:Y:S01]  /*c1a0*/  FMUL.FTZ R40, R5, R36 ;  /* 0x0000002405287220 */ /* 0x000fe20000410000 */
[C---:B------:R-:W-:Y:S01]  /*c1b0*/  FFMA.FTZ R39, R30.reuse, R35, -R39 ;  /* 0x000000231e277223 */ /* 0x040fe20000010827 */
[----:B------:R-:W-:Y:S01]  /*c1c0*/  FFMA.FTZ R38, R30, R37, R4 ;  /* 0x000000251e267223 */ /* 0x000fe20000010004 */
[----:B------:R-:W-:Y:S01]  /*c1d0*/  LOP3.LUT R7, R7, 0xffff0000, RZ, 0xc0, !PT ;  /* 0xffff000007077812 */ /* 0x000fe200078ec0ff */
[-C--:B------:R-:W-:Y:S01]  /*c1e0*/  FMUL.FTZ R42, R5, R34.reuse ;  /* 0x00000022052a7220 */ /* 0x080fe20000410000 */
[C---:B------:R-:W-:Y:S01]  /*c1f0*/  LOP3.LUT R30, R29.reuse, 0xffff0000, RZ, 0xc0, !PT ;  /* 0xffff00001d1e7812 */ /* 0x040fe200078ec0ff */
[----:B------:R-:W-:Y:S01]  /*c200*/  IMAD.U32 R35, R29, 0x10000, RZ ;  /* 0x000100001d237824 */ /* 0x000fe200078e00ff */
[C---:B------:R-:W-:Y:S01]  /*c210*/  LOP3.LUT R4, R27.reuse, 0xffff0000, RZ, 0xc0, !PT ;  /* 0xffff00001b047812 */ /* 0x040fe200078ec0ff */
[----:B------:R-:W-:Y:S02]  /*c220*/  IMAD.U32 R5, R27, 0x10000, RZ ;  /* 0x000100001b057824 */ /* 0x000fe400078e00ff */
[C---:B------:R-:W-:Y:S01]  /*c230*/  FFMA.FTZ R40, R31.reuse, R34, -R40 ;  /* 0x000000221f287223 */ /* 0x040fe20000010828 */
[----:B------:R-:W-:Y:S01]  /*c240*/  FFMA.FTZ R31, R31, R36, R42 ;  /* 0x000000241f1f7223 */ /* 0x000fe2000001002a */
[C---:B------:R-:W-:Y:S01]  /*c250*/  FMUL.FTZ R37, R6.reuse, R35 ;  /* 0x0000002306257220 */ /* 0x040fe20000410000 */
[-C--:B------:R-:W-:Y:S01]  /*c260*/  FMUL.FTZ R34, R6, R5.reuse ;  /* 0x0000000506227220 */ /* 0x080fe20000410000 */
        /* <DEDUP_REMOVED lines=9> */
[----:B------:R-:W-:-:S05]  /*c300*/  F2FP.BF16.F32.PACK_AB R7, R30, R7 ;  /* 0x000000071e07723e */ /* 0x000fca00000010ff */
[----:B------:R1:W-:Y:S02]  /*c310*/  STS.128 [R3], R4 ;  /* 0x0000000403007388 */ /* 0x0003e40000000c00 */
.L_x_591:
[----:B------:R-:W-:Y:S05]  /*c320*/  BSYNC B2 ;  /* 0x0000000000027941 */ /* 0x000fea0003800000 */
.L_x_590:
[----:B------:R-:W-:Y:S04]  /*c330*/  BSSY B2, `(.L_x_592) ;  /* 0x0000028000027945 */ /* 0x000fe80003800000 */
[----:B------:R-:W-:Y:S05]  /*c340*/  @P1 BRA `(.L_x_593) ;  /* 0x0000000000981947 */ /* 0x000fea0003800000 */
[----:B01----:R-:W0:Y:S01]  /*c350*/  LDS.128 R4, [R3+0x4000] ;  /* 0x0040000003047984 */ /* 0x003e220000000c00 */
[C---:B------:R-:W-:Y:S01]  /*c360*/  IMAD.U32 R37, R24.reuse, 0x10000, RZ ;  /* 0x0001000018257824 */ /* 0x040fe200078e00ff */
[----:B------:R-:W-:Y:S01]  /*c370*/  LOP3.LUT R36, R24, 0xffff0000, RZ, 0xc0, !PT ;  /* 0xffff000018247812 */ /* 0x000fe200078ec0ff */
[C---:B------:R-:W-:Y:S01]  /*c380*/  IMAD.U32 R35, R20.reuse, 0x10000, RZ ;  /* 0x0001000014237824 */ /* 0x040fe200078e00ff */
[----:B------:R-:W-:Y:S01]  /*c390*/  LOP3.LUT R34, R20, 0xffff0000, RZ, 0xc0, !PT ;  /* 0xffff000014227812 */ /* 0x000fe200078ec0ff */
[C---:B0-----:R-:W-:Y:S01]  /*c3a0*/  IMAD.U32 R30, R4.reuse, 0x10000, RZ ;  /* 0x00010000041e7824 */ /* 0x041fe200078e00ff */
[----:B------:R-:W-:Y:S01]  /*c3b0*/  LOP3.LUT R4, R4, 0xffff0000, RZ, 0xc0, !PT ;  /* 0xffff000004047812 */ /* 0x000fe200078ec0ff */
[----:B------:R-:W-:Y:S01]  /*c3c0*/  IMAD.U32 R32, R6, 0x10000, RZ ;  /* 0x0001000006207824 */ /* 0x000fe200078e00ff */
[----:B------:R-:W-:Y:S01]  /*c3d0*/  SHF.L.U32 R31, R5, 0x10, RZ ;  /* 0x00000010051f7819 */ /* 0x000fe200000006ff */
[----:B------:R-:W-:Y:S01]  /*c3e0*/  IMAD.U32 R33, R7, 0x10000, RZ ;  /* 0x0001000007217824 */ /* 0x000fe200078e00ff */
[----:B------:R-:W-:Y:S01]  /*c3f0*/  LOP3.LUT R5, R5, 0xffff0000, RZ, 0xc0, !PT ;  /* 0xffff000005057812 */ /* 0x000fe200078ec0ff */
[C---:B------:R-:W-:Y:S01]  /*c400*/  FMUL.FTZ R39, R4.reuse, R37 ;  /* 0x0000002504277220 */ /* 0x040fe20000410000 */
[----:B------:R-:W-:Y:S01]  /*c410*/  FMUL.FTZ R4, R4, R35 ;  /* 0x0000002304047220 */ /* 0x000fe20000410000 */
[----:B------:R-:W-:-:S02]  /*c420*/  LOP3.LUT R6, R6, 0xffff0000, RZ, 0xc0, !PT ;  /* 0xffff000006067812 */ /* 0x000fc400078ec0ff */
        /* <DEDUP_REMOVED lines=23> */
[----:B------:R2:W-:Y:S02]  /*c5a0*/  STS.128 [R3+0x4000], R4 ;  /* 0x0040000403007388 */ /* 0x0005e40000000c00 */
.L_x_593:
[----:B------:R-:W-:Y:S05]  /*c5b0*/  BSYNC B2 ;  /* 0x0000000000027941 */ /* 0x000fea0003800000 */
.L_x_592:
[----:B------:R-:W-:Y:S04]  /*c5c0*/  BSSY B2, `(.L_x_594) ;  /* 0x0000028000027945 */ /* 0x000fe80003800000 */
[----:B------:R-:W-:Y:S05]  /*c5d0*/  @P2 BRA `(.L_x_595) ;  /* 0x0000000000982947 */ /* 0x000fea0003800000 */
[----:B012---:R-:W0:Y:S01]  /*c5e0*/  LDS.128 R4, [R3+0x8000] ;  /* 0x0080000003047984 */ /* 0x007e220000000c00 */
        /* <DEDUP_REMOVED lines=37> */
.L_x_595:
[----:B------:R-:W-:Y:S05]  /*c840*/  BSYNC B2 ;  /* 0x0000000000027941 */ /* 0x000fea0003800000 */
.L_x_594:
[----:B------:R-:W-:Y:S05]  /*c850*/  @P3 BRA `(.L_x_589) ;  /* 0x0000000000983947 */ /* 0x000fea0003800000 */
[----:B0123--:R-:W0:Y:S01]  /*c860*/  LDS.128 R4, [R3+0xc000] ;  /* 0x00c0000003047984 */ /* 0x00fe220000000c00 */
[C---:B------:R-:W-:Y:S01]  /*c870*/  IMAD.U32 R37, R10.reuse, 0x10000, RZ ;  /* 0x000100000a257824 */ /* 0x040fe200078e00ff */
[----:B------:R-:W-:Y:S01]  /*c880*/  LOP3.LUT R36, R10, 0xffff0000, RZ, 0xc0, !PT ;  /* 0xffff00000a247812 */ /* 0x000fe200078ec0ff */
[C---:B------:R-:W-:Y:S01]  /*c890*/  IMAD.U32 R35, R8.reuse, 0x10000, RZ ;  /* 0x0001000008237824 */ /* 0x040fe200078e00ff */
[----:B------:R-:W-:Y:S02]  /*c8a0*/  LOP3.LUT R34, R8, 0xffff0000, RZ, 0xc0, !PT ;  /* 0xffff000008227812 */ /* 0x000fe400078ec0ff */
[C---:B0-----:R-:W-:Y:S01]  /*c8b0*/  SHF.L.U32 R30, R4.reuse, 0x10, RZ ;  /* 0x00000010041e7819 */ /* 0x041fe200000006ff */
[C---:B------:R-:W-:Y:S01]  /*c8c0*/  IMAD.U32 R31, R5.reuse, 0x10000, RZ ;  /* 0x00010000051f7824 */ /* 0x040fe200078e00ff */
[----:B------:R-:W-:Y:S01]  /*c8d0*/  LOP3.LUT R4, R4, 0xffff0000, RZ, 0xc0, !PT ;  /* 0xffff000004047812 */ /* 0x000fe200078ec0ff */
[C---:B------:R-:W-:Y:S01]  /*c8e0*/  IMAD.U32 R32, R6.reuse, 0x10000, RZ ;  /* 0x0001000006207824 */ /* 0x040fe200078e00ff */
[----:B------:R-:W-:Y:S01]  /*c8f0*/  LOP3.LUT R5, R5, 0xffff0000, RZ, 0xc0, !PT ;  /* 0xffff000005057812 */ /* 0x000fe200078ec0ff */
[----:B------:R-:W-:Y:S01]  /*c900*/  IMAD.U32 R33, R7, 0x10000, RZ ;  /* 0x0001000007217824 */ /* 0x000fe200078e00ff */
[----:B------:R-:W-:Y:S01]  /*c910*/  LOP3.LUT R6, R6, 0xffff0000, RZ, 0xc0, !PT ;  /* 0xffff000006067812 */ /* 0x000fe200078ec0ff */
[C---:B------:R-:W-:Y:S01]  /*c920*/  FMUL.FTZ R39, R4.reuse, R37 ;  /* 0x0000002504277220 */ /* 0x040fe20000410000 */
[-C--:B------:R-:W-:Y:S01]  /*c930*/  FMUL.FTZ R4, R4, R35.reuse ;  /* 0x0000002304047220 */ /* 0x080fe20000410000 */
[----:B------:R-:W-:Y:S01]  /*c940*/  FMUL.FTZ R40, R5, R36 ;  /* 0x0000002405287220 */ /* 0x000fe20000410000 */
[----:B------:R-:W-:Y:S01]  /*c950*/  LOP3.LUT R7, R7, 0xffff0000, RZ, 0xc0, !PT ;  /* 0xffff000007077812 */ /* 0x000fe200078ec0ff */
[C---:B------:R-:W-:Y:S01]  /*c960*/  FFMA.FTZ R39, R30.reuse, R35, -R39 ;  /* 0x000000231e277223 */ /* 0x040fe20000010827 */
[----:B------:R-:W-:Y:S01]  /*c970*/  FFMA.FTZ R38, R30, R37, R4 ;  /* 0x000000251e267223 */ /* 0x000fe20000010004 */
[----:B------:R-:W-:Y:S01]  /*c980*/  FMUL.FTZ R42, R5, R34 ;  /* 0x00000022052a7220 */ /* 0x000fe20000410000 */
[C---:B------:R-:W-:Y:S01]  /*c990*/  LOP3.LUT R30, R11.reuse, 0xffff0000, RZ, 0xc0, !PT ;  /* 0xffff00000b1e7812 */ /* 0x040fe200078ec0ff */
[----:B------:R-:W-:Y:S01]  /*c9a0*/  IMAD.U32 R35, R11, 0x10000, RZ ;  /* 0x000100000b237824 */ /* 0x000fe200078e00ff */
[C---:B------:R-:W-:Y:S01]  /*c9b0*/  LOP3.LUT R4, R9.reuse, 0xffff0000, RZ, 0xc0, !PT ;  /* 0xffff000009047812 */ /* 0x040fe200078ec0ff */
[----:B------:R-:W-:-:S02]  /*c9c0*/  IMAD.U32 R5, R9, 0x10000, RZ ;  /* 0x0001000009057824 */ /* 0x000fc400078e00ff */
        /* <DEDUP_REMOVED lines=15> */
.L_x_589:
[----:B------:R-:W-:Y:S05]  /*cac0*/  BSYNC B1 ;  /* 0x0000000000017941 */ /* 0x000fea0003800000 */
.L_x_588:
[----:B------:R-:W-:Y:S01]  /*cad0*/  ISETP.GE.AND P0, PT, R217, R0, PT ;  /* 0x00000000d900720c */ /* 0x000fe20003f06270 */
[----:B------:R-:W-:-:S12]  /*cae0*/  BSSY B1, `(.L_x_596) ;  /* 0x00000a9000017945 */ /* 0x000fd80003800000 */
[----:B------:R-:W-:Y:S05]  /*caf0*/  @P0 BRA `(.L_x_597) ;  /* 0x00000008009c0947 */ /* 0x000fea0003800000 */
[----:B-1234-:R-:W1:Y:S01]  /*cb00*/  LDC R5, c[0x0][0x3d4] ;  /* 0x0000f500ff057b82 */ /* 0x01ee620000000800 */
[----:B------:R-:W-:Y:S01]  /*cb10*/  BSSY B2, `(.L_x_598) ;  /* 0x000002c000027945 */ /* 0x000fe20003800000 */
[-C--:B-1----:R-:W-:Y:S02]  /*cb20*/  ISETP.GE.AND P0, PT, R22, R5.reuse, PT ;  /* 0x000000051600720c */ /* 0x082fe40003f06270 */
[-C--:B------:R-:W-:Y:S02]  /*cb30*/  ISETP.GE.AND P1, PT, R215, R5.reuse, PT ;  /* 0x00000005d700720c */ /* 0x080fe40003f26270 */
[-C--:B------:R-:W-:Y:S02]  /*cb40*/  ISETP.GE.AND P2, PT, R214, R5.reuse, PT ;  /* 0x00000005d600720c */ /* 0x080fe40003f46270 */
[----:B------:R-:W-:-:S07]  /*cb50*/  ISETP.GE.AND P3, PT, R216, R5, PT ;  /* 0x00000005d800720c */ /* 0x000fce0003f66270 */
[----:B------:R-:W-:Y:S06]  /*cb60*/  @P0 BRA `(.L_x_599) ;  /* 0x0000000000980947 */ /* 0x000fec0003800000 */
[----:B0-----:R-:W0:Y:S01]  /*cb70*/  LDS.128 R4, [R3+0x1000] ;  /* 0x0010000003047984 */ /* 0x001e220000000c00 */
[----:B------:R-:W-:Y:S01]  /*cb80*/  IMAD.U32 R36, R26, 0x10000, RZ ;  /* 0x000100001a247824 */ /* 0x000fe200078e00ff */
[C---:B------:R-:W-:Y:S01]  /*cb90*/  LOP3.LUT R41, R28.reuse, 0xffff0000, RZ, 0xc0, !PT ;  /* 0xffff00001c297812 */ /* 0x040fe200078ec0ff */
[----:B------:R-:W-:Y:S01]  /*cba0*/  IMAD.U32 R38, R28, 0x10000, RZ ;  /* 0x000100001c267824 */ /* 0x000fe200078e00ff */
        /* <DEDUP_REMOVED lines=9> */
[-C--:B------:R-:W-:Y:S01]  /*cc40*/  FMUL.FTZ R35, R38, R4.reuse ;  /* 0x0000000426237220 */ /* 0x080fe20000410000 */
[----:B------:R-:W-:Y:S01]  /*cc50*/  FMUL.FTZ R37, R36, R4 ;  /* 0x0000000424257220 */ /* 0x000fe20000410000 */
[----:B------:R-:W-:Y:S01]  /*cc60*/  FMUL.FTZ R34, R41, R5 ;  /* 0x0000000529227220 */ /* 0x000fe20000410000 */
[----:B------:R-:W-:-:S02]  /*cc70*/  IMAD.U32 R33, R7, 0x10000, RZ ;  /* 0x0001000007217824 */ /* 0x000fc400078e00ff */
[-C--:B------:R-:W-:Y:S01]  /*cc80*/  FFMA.FTZ R4, R36, R30.reuse, -R35 ;  /* 0x0000001e24047223 */ /* 0x080fe20000010823 */
[----:B------:R-:W-:Y:S01]  /*cc90*/  FFMA.FTZ R37, R38, R30, R37 ;  /* 0x0000001e26257223 */ /* 0x000fe20000010025 */
[C---:B------:R-:W-:Y:S01]  /*cca0*/  FMUL.FTZ R30, R39.reuse, R5 ;  /* 0x00000005271e7220 */ /* 0x040fe20000410000 */
[-C--:B------:R-:W-:Y:S01]  /*ccb0*/  FFMA.FTZ R5, R39, R31.reuse, -R34 ;  /* 0x0000001f27057223 */ /* 0x080fe20000010822 */
[----:B------:R-:W-:Y:S02]  /*ccc0*/  LOP3.LUT R7, R7, 0xffff0000, RZ, 0xc0, !PT ;  /* 0xffff000007077812 */ /* 0x000fe400078ec0ff */
[----:B------:R-:W-:Y:S01]  /*ccd0*/  SHF.L.U32 R38, R27, 0x10, RZ ;  /* 0x000000101b267819 */ /* 0x000fe200000006ff */
[----:B------:R-:W-:Y:S01]  /*cce0*/  FFMA.FTZ R30, R41, R31, R30 ;  /* 0x0000001f291e7223 */ /* 0x000fe2000001001e */
[----:B------:R-:W-:Y:S01]  /*ccf0*/  LOP3.LUT R39, R27, 0xffff0000, RZ, 0xc0, !PT ;  /* 0xffff00001b277812 */ /* 0x000fe200078ec0ff */
[-C--:B------:R-:W-:Y:S01]  /*cd00*/  FMUL.FTZ R31, R40, R6.reuse ;  /* 0x00000006281f7220 */ /* 0x080fe20000410000 */
[-C--:B------:R-:W-:Y:S01]  /*cd10*/  FMUL.FTZ R34, R43, R7.reuse ;  /* 0x000000072b227220 */ /* 0x080fe20000410000 */
[C---:B------:R-:W-:Y:S01]  /*cd20*/  FMUL.FTZ R35, R38.reuse, R6 ;  /* 0x0000000626237220 */ /* 0x040fe20000410000 */
[----:B------:R-:W-:Y:S01]  /*cd30*/  F2FP.BF16.F32.PACK_AB R4, R37, R4 ;  /* 0x000000042504723e */ /* 0x000fe200000010ff */
[C---:B------:R-:W-:Y:S01]  /*cd40*/  FMUL.FTZ R36, R39.reuse, R7 ;  /* 0x0000000727247220 */ /* 0x040fe20000410000 */
[-C--:B------:R-:W-:Y:S01]  /*cd50*/  FFMA.FTZ R6, R38, R32.reuse, -R31 ;  /* 0x0000002026067223 */ /* 0x080fe2000001081f */
[----:B------:R-:W-:Y:S01]  /*cd60*/  FFMA.FTZ R35, R40, R32, R35 ;  /* 0x0000002028237223 */ /* 0x000fe20000010023 */
[-C--:B------:R-:W-:Y:S01]  /*cd70*/  FFMA.FTZ R7, R39, R33.reuse, -R34 ;  /* 0x0000002127077223 */ /* 0x080fe20000010822 */
[----:B------:R-:W-:Y:S01]  /*cd80*/  FFMA.FTZ R36, R43, R33, R36 ;  /* 0x000000212b247223 */ /* 0x000fe20000010024 */
[----:B------:R-:W-:-:S02]  /*cd90*/  F2FP.BF16.F32.PACK_AB R5, R30, R5 ;  /* 0x000000051e05723e */ /* 0x000fc400000010ff */
[----:B------:R-:W-:Y:S02]  /*cda0*/  F2FP.BF16.F32.PACK_AB R6, R35, R6 ;  /* 0x000000062306723e */ /* 0x000fe400000010ff */
[----:B------:R-:W-:-:S05]  /*cdb0*/  F2FP.BF16.F32.PACK_AB R7, R36, R7 ;  /* 0x000000072407723e */ /* 0x000fca00000010ff */
[----:B------:R1:W-:Y:S02]  /*cdc0*/  STS.128 [R3+0x1000], R4 ;  /* 0x0010000403007388 */ /* 0x0003e40000000c00 */
.L_x_599:
[----:B------:R-:W-:Y:S05]  /*cdd0*/  BSYNC B2 ;  /* 0x0000000000027941 */ /* 0x000fea0003800000 */
.L_x_598:
[----:B------:R-:W-:Y:S04]  /*cde0*/  BSSY B2, `(.L_x_600) ;  /* 0x0000028000027945 */ /* 0x000fe80003800000 */
[----:B------:R-:W-:Y:S05]  /*cdf0*/  @P1 BRA `(.L_x_601) ;  /* 0x0000000000981947 */ /* 0x000fea0003800000 */
[----:B01----:R-:W0:Y:S01]  /*ce00*/  LDS.128 R4, [R3+0x5000] ;  /* 0x0050000003047984 */ /* 0x003e220000000c00 */
        /* <DEDUP_REMOVED lines=20> */
[----:B------:R-:W-:Y:S01]  /*cf50*/  LOP3.LUT R7, R7, 0xffff0000, RZ, 0xc0, !PT ;  /* 0xffff000007077812 */ /* 0x000fe200078ec0ff */
[C---:B------:R-:W-:Y:S01]  /*cf60*/  IMAD.U32 R38, R21.reuse, 0x10000, RZ ;  /* 0x0001000015267824 */ /* 0x040fe200078e00ff */
[----:B------:R-:W-:Y:S01]  /*cf70*/  LOP3.LUT R39, R21, 0xffff0000, RZ, 0xc0, !PT ;  /* 0xffff000015277812 */ /* 0x000fe200078ec0ff */
[----:B------:R-:W-:Y:S01]  /*cf80*/  FFMA.FTZ R30, R41, R31, R30 ;  /* 0x0000001f291e7223 */ /* 0x000fe2000001001e */
[-C--:B------:R-:W-:Y:S01]  /*cf90*/  FMUL.FTZ R31, R40, R6.reuse ;  /* 0x00000006281f7220 */ /* 0x080fe20000410000 */
[C---:B------:R-:W-:Y:S01]  /*cfa0*/  FMUL.FTZ R35, R38.reuse, R6 ;  /* 0x0000000626237220 */ /* 0x040fe20000410000 */
[-C--:B------:R-:W-:Y:S01]  /*cfb0*/  FMUL.FTZ R34, R43, R7.reuse ;  /* 0x000000072b227220 */ /* 0x080fe20000410000 */
[C---:B------:R-:W-:Y:S01]  /*cfc0*/  FMUL.FTZ R36, R39.reuse, R7 ;  /* 0x0000000727247220 */ /* 0x040fe20000410000 */
[-C--:B------:R-:W-:Y:S01]  /*cfd0*/  FFMA.FTZ R6, R38, R32.reuse, -R31 ;  /* 0x0000002026067223 */ /* 0x080fe2000001081f */
[----:B------:R-:W-:Y:S01]  /*cfe0*/  FFMA.FTZ R35, R40, R32, R35 ;  /* 0x0000002028237223 */ /* 0x000fe20000010023 */
[-C--:B------:R-:W-:Y:S01]  /*cff0*/  FFMA.FTZ R7, R39, R33.reuse, -R34 ;  /* 0x0000002127077223 */ /* 0x080fe20000010822 */
[----:B------:R-:W-:Y:S01]  /*d000*/  FFMA.FTZ R36, R43, R33, R36 ;  /* 0x000000212b247223 */ /* 0x000fe20000010024 */
[----:B------:R-:W-:-:S02]  /*d010*/  F2FP.BF16.F32.PACK_AB R4, R37, R4 ;  /* 0x000000042504723e */ /* 0x000fc400000010ff */
[----:B------:R-:W-:Y:S02]  /*d020*/  F2FP.BF16.F32.PACK_AB R5, R30, R5 ;  /* 0x000000051e05723e */ /* 0x000fe400000010ff */
[----:B------:R-:W-:Y:S02]  /*d030*/  F2FP.BF16.F32.PACK_AB R6, R35, R6 ;  /* 0x000000062306723e */ /* 0x000fe400000010ff */
[----:B------:R-:W-:-:S05]  /*d040*/  F2FP.BF16.F32.PACK_AB R7, R36, R7 ;  /* 0x000000072407723e */ /* 0x000fca00000010ff */
[----:B------:R2:W-:Y:S02]  /*d050*/  STS.128 [R3+0x5000], R4 ;  /* 0x0050000403007388 */ /* 0x0005e40000000c00 */
.L_x_601:
[----:B------:R-:W-:Y:S05]  /*d060*/  BSYNC B2 ;  /* 0x0000000000027941 */ /* 0x000fea0003800000 */
.L_x_600:
[----:B------:R-:W-:Y:S04]  /*d070*/  BSSY B2, `(.L_x_602) ;  /* 0x0000028000027945 */ /* 0x000fe80003800000 */
[----:B------:R-:W-:Y:S05]  /*d080*/  @P2 BRA `(.L_x_603) ;  /* 0x0000000000982947 */ /* 0x000fea0003800000 */
[----:B012---:R-:W0:Y:S01]  /*d090*/  LDS.128 R4, [R3+0x9000] ;  /* 0x0090000003047984 */ /* 0x007e220000000c00 */
[----:B------:R-:W-:Y:S01]  /*d0a0*/  IMAD.U32 R36, R12, 0x10000, RZ ;  /* 0x000100000c247824 */ /* 0x000fe200078e00ff */
[C---:B------:R-:W-:Y:S01]  /*d0b0*/  LOP3.LUT R41, R14.reuse, 0xffff0000, RZ, 0xc0, !PT ;  /* 0xffff00000e297812 */ /* 0x040fe200078ec0ff */
[----:B------:R-:W-:Y:S01]  /*d0c0*/  IMAD.U32 R38, R14, 0x10000, RZ ;  /* 0x000100000e267824 */ /* 0x000fe200078e00ff */
[----:B------:R-:W-:Y:S02]  /*d0d0*/  LOP3.LUT R39, R12, 0xffff0000, RZ, 0xc0, !PT ;  /* 0xffff00000c277812 */ /* 0x000fe400078ec0ff */
[C---:B------:R-:W-:Y:S02]  /*d0e0*/  SHF.L.U32 R40, R15.reuse, 0x10, RZ ;  /* 0x000000100f287819 */ /* 0x040fe400000006ff */
        /* <DEDUP_REMOVED lines=32> */
.L_x_603:
[----:B------:R-:W-:Y:S05]  /*d2f0*/  BSYNC B2 ;  /* 0x0000000000027941 */ /* 0x000fea0003800000 */
.L_x_602:
[----:B------:R-:W-:Y:S05]  /*d300*/  @P3 BRA `(.L_x_597) ;  /* 0x0000000000983947 */ /* 0x000fea0003800000 */
[----:B0123--:R-:W0:Y:S01]  /*d310*/  LDS.128 R4, [R3+0xd000] ;  /* 0x00d0000003047984 */ /* 0x00fe220000000c00 */
        /* <DEDUP_REMOVED lines=37> */
.L_x_597:
[----:B------:R-:W-:Y:S05]  /*d570*/  BSYNC B1 ;  /* 0x0000000000017941 */ /* 0x000fea0003800000 */
.L_x_596:
[----:B------:R-:W-:Y:S01]  /*d580*/  ISETP.GE.AND P0, PT, R218, R0, PT ;  /* 0x00000000da00720c */ /* 0x000fe20003f06270 */
[----:B------:R-:W-:-:S12]  /*d590*/  BSSY B1, `(.L_x_604) ;  /* 0x00000a9000017945 */ /* 0x000fd80003800000 */
[----:B------:R-:W-:Y:S05]  /*d5a0*/  @P0 BRA `(.L_x_605) ;  /* 0x00000008009c0947 */ /* 0x000fea0003800000 */
[----:B01234-:R-:W0:Y:S01]  /*d5b0*/  LDC R5, c[0x0][0x3d4] ;  /* 0x0000f500ff057b82 */ /* 0x01fe220000000800 */
[----:B------:R-:W-:Y:S01]  /*d5c0*/  BSSY B2, `(.L_x_606) ;  /* 0x000002c000027945 */ /* 0x000fe20003800000 */
[-C--:B0-----:R-:W-:Y:S02]  /*d5d0*/  ISETP.GE.AND P0, PT, R22, R5.reuse, PT ;  /* 0x000000051600720c */ /* 0x081fe40003f06270 */
[-C--:B------:R-:W-:Y:S02]  /*d5e0*/  ISETP.GE.AND P1, PT, R215, R5.reuse, PT ;  /* 0x00000005d700720c */ /* 0x080fe40003f26270 */
[-C--:B------:R-:W-:Y:S02]  /*d5f0*/  ISETP.GE.AND P2, PT, R214, R5.reuse, PT ;  /* 0x00000005d600720c */ /* 0x080fe40003f46270 */
[----:B------:R-:W-:-:S07]  /*d600*/  ISETP.GE.AND P3, PT, R216, R5, PT ;  /* 0x00000005d800720c */ /* 0x000fce0003f66270 */
[----:B------:R-:W-:Y:S06]  /*d610*/  @P0 BRA `(.L_x_607) ;  /* 0x0000000000980947 */ /* 0x000fec0003800000 */
[----:B------:R-:W0:Y:S01]  /*d620*/  LDS.128 R4, [R3+0x2000] ;  /* 0x0020000003047984 */ /* 0x000e220000000c00 */
        /* <DEDUP_REMOVED lines=10> */
[----:B------:R-:W-:Y:S01]  /*d6d0*/  IMAD.U32 R32, R6, 0x10000, RZ ;  /* 0x0001000006207824 */ /* 0x000fe200078e00ff */
[----:B------:R-:W-:Y:S01]  /*d6e0*/  SHF.L.U32 R33, R7, 0x10, RZ ;  /* 0x0000001007217819 */ /* 0x000fe200000006ff */
[-C--:B------:R-:W-:Y:S01]  /*d6f0*/  FMUL.FTZ R35, R38, R4.reuse ;  /* 0x0000000426237220 */ /* 0x080fe20000410000 */
[----:B------:R-:W-:Y:S01]  /*d700*/  FMUL.FTZ R37, R36, R4 ;  /* 0x0000000424257220 */ /* 0x000fe20000410000 */
[-C--:B------:R-:W-:Y:S01]  /*d710*/  FMUL.FTZ R34, R41, R5.reuse ;  /* 0x0000000529227220 */ /* 0x080fe20000410000 */
[----:B------:R-:W-:Y:S01]  /*d720*/  LOP3.LUT R6, R6, 0xffff0000, RZ, 0xc0, !PT ;  /* 0xffff000006067812 */ /* 0x000fe200078ec0ff */
        /* <DEDUP_REMOVED lines=21> */
.L_x_607:
[----:B------:R-:W-:Y:S05]  /*d880*/  BSYNC B2 ;  /* 0x0000000000027941 */ /* 0x000fea0003800000 */
.L_x_606:
[----:B------:R-:W-:Y:S04]  /*d890*/  BSSY B2, `(.L_x_608) ;  /* 0x0000028000027945 */ /* 0x000fe80003800000 */
[----:B------:R-:W-:Y:S05]  /*d8a0*/  @P1 BRA `(.L_x_609) ;  /* 0x0000000000981947 */ /* 0x000fea0003800000 */
        /* <DEDUP_REMOVED lines=38> */
.L_x_609:
[----:B------:R-:W-:Y:S05]  /*db10*/  BSYNC B2 ;  /* 0x0000000000027941 */ /* 0x000fea0003800000 */
.L_x_608:
        /* <DEDUP_REMOVED lines=40> */
.L_x_611:
[----:B------:R-:W-:Y:S05]  /*dda0*/  BSYNC B2 ;  /* 0x0000000000027941 */ /* 0x000fea0003800000 */
.L_x_610:
[----:B------:R-:W-:Y:S05]  /*ddb0*/  @P3 BRA `(.L_x_605) ;  /* 0x0000000000983947 */ /* 0x000fea0003800000 */
[----:B012---:R-:W0:Y:S01]  /*ddc0*/  LDS.128 R4, [R3+0xe000] ;  /* 0x00e0000003047984 */ /* 0x007e220000000c00 */
        /* <DEDUP_REMOVED lines=37> */
.L_x_605:
[----:B------:R-:W-:Y:S05]  /*e020*/  BSYNC B1 ;  /* 0x0000000000017941 */ /* 0x000fea0003800000 */
.L_x_604:
[----:B01234-:R-:W2:Y:S02]  /*e030*/  LDL R4, [R1+0x74] ;  /* 0x0000740001047983 */ /* 0x01fea40000100800 */
[----:B--2---:R-:W-:-:S13]  /*e040*/  ISETP.GE.AND P0, PT, R4, R0, PT ;  /* 0x000000000400720c */ /* 0x004fda0003f06270 */
[----:B------:R-:W-:Y:S05]  /*e050*/  @P0 BRA `(.L_x_612) ;  /* 0x0000003c00d00947 */ /* 0x000fea0003800000 */
[----:B------:R-:W0:Y:S01]  /*e060*/  LDC R5, c[0x0][0x3d4] ;  /* 0x0000f500ff057b82 */ /* 0x000e220000000800 */
[----:B------:R-:W-:Y:S01]  /*e070*/  BSSY B1, `(.L_x_613) ;  /* 0x000002c000017945 */ /* 0x000fe20003800000 */
[-C--:B0-----:R-:W-:Y:S02]  /*e080*/  ISETP.GE.AND P0, PT, R22, R5.reuse, PT ;  /* 0x000000051600720c */ /* 0x081fe40003f06270 */
[-C--:B------:R-:W-:Y:S02]  /*e090*/  ISETP.GE.AND P1, PT, R215, R5.reuse, PT ;  /* 0x00000005d700720c */ /* 0x080fe40003f26270 */
[-C--:B------:R-:W-:Y:S02]  /*e0a0*/  ISETP.GE.AND P2, PT, R214, R5.reuse, PT ;  /* 0x00000005d600720c */ /* 0x080fe40003f46270 */
[----:B------:R-:W-:-:S07]  /*e0b0*/  ISETP.GE.AND P3, PT, R216, R5, PT ;  /* 0x00000005d800720c */ /* 0x000fce0003f66270 */
[----:B------:R-:W-:Y:S06]  /*e0c0*/  @P0 BRA `(.L_x_614) ;  /* 0x0000000000980947 */ /* 0x000fec0003800000 */
[----:B------:R-:W0:Y:S01]  /*e0d0*/  LDS.128 R4, [R3+0x3000] ;  /* 0x0030000003047984 */ /* 0x000e220000000c00 */
[----:B------:R-:W-:Y:S01]  /*e0e0*/  SHF.L.U32 R36, R28, 0x10, RZ ;  /* 0x000000101c247819 */ /* 0x000fe200000006ff */
[----:B------:R-:W-:Y:S01]  /*e0f0*/  IMAD.U32 R32, R26, 0x10000, RZ ;  /* 0x000100001a207824 */ /* 0x000fe200078e00ff */
[----:B------:R-:W-:Y:S02]  /*e100*/  LOP3.LUT R38, R28, 0xffff0000, RZ, 0xc0, !PT ;  /* 0xffff00001c267812 */ /* 0x000fe400078ec0ff */
        /* <DEDUP_REMOVED lines=14> */
[C---:B------:R-:W-:Y:S01]  /*e1f0*/  LOP3.LUT R36, R29.reuse, 0xffff0000, RZ, 0xc0, !PT ;  /* 0xffff00001d247812 */ /* 0x040fe200078ec0ff */
[-C--:B------:R-:W-:Y:S01]  /*e200*/  FFMA.FTZ R5, R34, R30.reuse, -R35 ;  /* 0x0000001e22057223 */ /* 0x080fe20000010823 */
[----:B------:R-:W-:Y:S01]  /*e210*/  LOP3.LUT R6, R6, 0xffff0000, RZ, 0xc0, !PT ;  /* 0xffff000006067812 */ /* 0x000fe200078ec0ff */
[----:B------:R-:W-:Y:S01]  /*e220*/  IMAD.U32 R34, R29, 0x10000, RZ ;  /* 0x000100001d227824 */ /* 0x000fe200078e00ff */
[C---:B------:R-:W-:Y:S01]  /*e230*/  LOP3.LUT R32, R27.reuse, 0xffff0000, RZ, 0xc0, !PT ;  /* 0xffff00001b207812 */ /* 0x040fe200078ec0ff */
[----:B------:R-:W-:Y:S02]  /*e240*/  IMAD.U32 R0, R27, 0x10000, RZ ;  /* 0x000100001b007824 */ /* 0x000fe400078e00ff */
[----:B------:R-:W-:Y:S01]  /*e250*/  FFMA.FTZ R30, R38, R30, R31 ;  /* 0x0000001e261e7223 */ /* 0x000fe2000001001f */
[-C--:B------:R-:W-:Y:S01]  /*e260*/  FMUL.FTZ R31, R36, R7.reuse ;  /* 0x00000007241f7220 */ /* 0x080fe20000410000 */
[-C--:B------:R-:W-:Y:S01]  /*e270*/  FMUL.FTZ R27, R34, R6.reuse ;  /* 0x00000006221b7220 */ /* 0x080fe20000410000 */
[----:B------:R-:W-:Y:S01]  /*e280*/  FMUL.FTZ R29, R0, R6 ;  /* 0x00000006001d7220 */ /* 0x000fe20000410000 */
[C---:B------:R-:W-:Y:S01]  /*e290*/  FMUL.FTZ R35, R32.reuse, R7 ;  /* 0x0000000720237220 */ /* 0x040fe20000410000 */
[----:B------:R-:W-:Y:S01]  /*e2a0*/  FFMA.FTZ R7, R32, R28, -R31 ;  /* 0x0000001c20077223 */ /* 0x000fe2000001081f */
[-C--:B------:R-:W-:Y:S01]  /*e2b0*/  FFMA.FTZ R6, R0, R26.reuse, -R27 ;  /* 0x0000001a00067223 */ /* 0x080fe2000001081b */
[----:B------:R-:W-:Y:S01]  /*e2c0*/  FFMA.FTZ R29, R34, R26, R29 ;  /* 0x0000001a221d7223 */ /* 0x000fe2000001001d */
[----:B------:R-:W-:Y:S01]  /*e2d0*/  FFMA.FTZ R28, R36, R28, R35 ;  /* 0x0000001c241c7223 */ /* 0x000fe20000010023 */
[----:B------:R-:W-:-:S02]  /*e2e0*/  F2FP.BF16.F32.PACK_AB R4, R33, R4 ;  /* 0x000000042104723e */ /* 0x000fc400000010ff */
[----:B------:R-:W-:Y:S02]  /*e2f0*/  F2FP.BF16.F32.PACK_AB R5, R30, R5 ;  /* 0x000000051e05723e */ /* 0x000fe400000010ff */
[----:B------:R-:W-:Y:S02]  /*e300*/  F2FP.BF16.F32.PACK_AB R6, R29, R6 ;  /* 0x000000061d06723e */ /* 0x000fe400000010ff */
[----:B------:R-:W-:-:S05]  /*e310*/  F2FP.BF16.F32.PACK_AB R7, R28, R7 ;  /* 0x000000071c07723e */ /* 0x000fca00000010ff */
[----:B------:R0:W-:Y:S02]  /*e320*/  STS.128 [R3+0x3000], R4 ;  /* 0x0030000403007388 */ /* 0x0001e40000000c00 */
.L_x_614:
[----:B------:R-:W-:Y:S05]  /*e330*/  BSYNC B1 ;  /* 0x0000000000017941 */ /* 0x000fea0003800000 */
.L_x_613:
[----:B------:R-:W-:Y:S04]  /*e340*/  BSSY B1, `(.L_x_615) ;  /* 0x0000028000017945 */ /* 0x000fe80003800000 */
[----:B------:R-:W-:Y:S05]  /*e350*/  @P1 BRA `(.L_x_616) ;  /* 0x0000000000981947 */ /* 0x000fea0003800000 */
[----:B0-----:R-:W0:Y:S01]  /*e360*/  LDS.128 R4, [R3+0x7000] ;  /* 0x0070000003047984 */ /* 0x001e220000000c00 */
[----:B------:R-:W-:Y:S01]  /*e370*/  IMAD.U32 R28, R20, 0x10000, RZ ;  /* 0x00010000141c7824 */ /* 0x000fe200078e00ff */
[C---:B------:R-:W-:Y:S01]  /*e380*/  LOP3.LUT R34, R24.reuse, 0xffff0000, RZ, 0xc0, !PT ;  /* 0xffff000018227812 */ /* 0x040fe200078ec0ff */
[----:B------:R-:W-:Y:S01]  /*e390*/  IMAD.U32 R32, R24, 0x10000, RZ ;  /* 0x0001000018207824 */ /* 0x000fe200078e00ff */
        /* <DEDUP_REMOVED lines=34> */
.L_x_616:
[----:B------:R-:W-:Y:S05]  /*e5c0*/  BSYNC B1 ;  /* 0x0000000000017941 */ /* 0x000fea0003800000 */
.L_x_615:
[----:B------:R-:W-:Y:S04]  /*e5d0*/  BSSY B1, `(.L_x_617) ;  /* 0x0000028000017945 */ /* 0x000fe80003800000 */
[----:B------:R-:W-:Y:S05]  /*e5e0*/  @P2 BRA `(.L_x_618) ;  /* 0x0000000000982947 */ /* 0x000fea0003800000 */
[----:B01----:R-:W0:Y:S01]  /*e5f0*/  LDS.128 R4, [R3+0xb000] ;  /* 0x00b0000003047984 */ /* 0x003e220000000c00 */
[----:B------:R-:W-:Y:S01]  /*e600*/  SHF.L.U32 R24, R12, 0x10, RZ ;  /* 0x000000100c187819 */ /* 0x000fe200000006ff */
[C---:B------:R-:W-:Y:S01]  /*e610*/  IMAD.U32 R28, R14.reuse, 0x10000, RZ ;  /* 0x000100000e1c7824 */ /* 0x040fe200078e00ff */
        /* <DEDUP_REMOVED lines=35> */
.L_x_618:
[----:B------:R-:W-:Y:S05]  /*e850*/  BSYNC B1 ;  /* 0x0000000000017941 */ /* 0x000fea0003800000 */
.L_x_617:
[----:B------:R-:W-:Y:S05]  /*e860*/  @P3 BRA `(.L_x_612) ;  /* 0x0000003400cc3947 */ /* 0x000fea0003800000 */
[----:B012---:R-:W0:Y:S01]  /*e870*/  LDS.128 R4, [R3+0xf000] ;  /* 0x00f0000003047984 */ /* 0x007e220000000c00 */
        /* <DEDUP_REMOVED lines=36> */
[----:B------:R3:W-:Y:S01]  /*eac0*/  STS.128 [R3+0xf000], R4 ;  /* 0x00f0000403007388 */ /* 0x0007e20000000c00 */
[----:B------:R-:W-:Y:S05]  /*ead0*/  BRA `(.L_x_612) ;  /* 0x0000003400307947 */ /* 0x000fea0003800000 */
.L_x_579:
        /* <DEDUP_REMOVED lines=17> */
[----:B------:R-:W-:Y:S01]  /*ebf0*/  CS2R R4, SRZ ;  /* 0x0000000000047805 */ /* 0x000fe2000001ff00 */
[----:B------:R-:W-:-:S04]  /*ec00*/  ULDC.64 UR6, c[0x0][0x208] ;  /* 0x0000820000067ab9 */ /* 0x000fc80000000a00 */
[----:B------:R0:W5:Y:S04]  /*ec10*/  @!P0 LDG.E.128 R12, desc[UR6][R34.64] ;  /* 0x00000006220c8981 */ /* 0x000168000c1e1d00 */
[----:B------:R0:W5:Y:S04]  /*ec20*/  @!P2 LDG.E.128 R24, desc[UR6][R34.64+0x80] ;  /* 0x000080062218a981 */ /* 0x000168000c1e1d00 */
[----:B------:R0:W5:Y:S04]  /*ec30*/  @!P0 LDG.E.128 R8, desc[UR6][R36.64] ;  /* 0x0000000624088981 */ /* 0x000168000c1e1d00 */
[----:B------:R0:W5:Y:S02]  /*ec40*/  @!P2 LDG.E.128 R4, desc[UR6][R36.64+0x80] ;  /* 0x000080062404a981 */ /* 0x000164000c1e1d00 */
.L_x_620:
[----:B------:R-:W-:Y:S05]  /*ec50*/  BSYNC B1 ;  /* 0x0000000000017941 */ /* 0x000fea0003800000 */
.L_x_619:
[----:B------:R-:W2:Y:S01]  /*ec60*/  LDL R54, [R1+0x64] ;  /* 0x0000640001367983 */ /* 0x000ea20000100800 */
[----:B------:R-:W-:Y:S01]  /*ec70*/  UMOV UR4, 0xffffffff ;  /* 0xffffffff00047882 */ /* 0x000fe20000000000 */
[----:B-----5:R-:W-:Y:S01]  /*ec80*/  IMAD.MOV.U32 R39, RZ, RZ, R24 ;  /* 0x000000ffff277224 */ /* 0x020fe200078e0018 */
[----:B------:R-:W-:Y:S01]  /*ec90*/  SHF.R.U64 R47, R24, 0x10, R25 ;  /* 0x00000010182f7819 */ /* 0x000fe20000001219 */
[----:B------:R-:W-:Y:S01]  /*eca0*/  IMAD.MOV.U32 R41, RZ, RZ, R26 ;  /* 0x000000ffff297224 */ /* 0x000fe200078e001a */
[----:B------:R-:W-:Y:S01]  /*ecb0*/  SHF.R.U64 R49, R26, 0x10, R27 ;  /* 0x000000101a317819 */ /* 0x000fe2000000121b */
[--C-:B------:R-:W-:Y:S01]  /*ecc0*/  IMAD.MOV.U32 R40, RZ, RZ, R25.reuse ;  /* 0x000000ffff287224 */ /* 0x100fe200078e0019 */
[----:B------:R-:W-:Y:S01]  /*ecd0*/  SHF.R.U32.HI R48, RZ, 0x10, R25 ;  /* 0x00000010ff307819 */ /* 0x000fe20000011619 */
[----:B------:R-:W-:Y:S01]  /*ece0*/  IMAD.MOV.U32 R26, RZ, RZ, R8 ;  /* 0x000000ffff1a7224 */ /* 0x000fe200078e0008 */
[----:B------:R-:W-:Y:S01]  /*ecf0*/  SHF.R.U64 R8, R8, 0x10, R9 ;  /* 0x0000001008087819 */ /* 0x000fe20000001209 */
[----:B------:R-:W-:Y:S01]  /*ed00*/  IMAD.MOV.U32 R24, RZ, RZ, R6 ;  /* 0x000000ffff187224 */ /* 0x000fe200078e0006 */
[----:B------:R-:W-:Y:S01]  /*ed10*/  SHF.R.U64 R52, R4, 0x10, R5 ;  /* 0x0000001004347819 */ /* 0x000fe20000001205 */
[----:B------:R-:W-:Y:S01]  /*ed20*/  IMAD.MOV.U32 R32, RZ, RZ, R9 ;  /* 0x000000ffff207224 */ /* 0x000fe200078e0009 */
[----:B------:R-:W-:Y:S01]  /*ed30*/  SHF.R.U64 R6, R6, 0x10, R7 ;  /* 0x0000001006067819 */ /* 0x000fe20000001207 */
[----:B------:R-:W-:Y:S01]  /*ed40*/  IMAD.MOV.U32 R33, RZ, RZ, R10 ;  /* 0x000000ffff217224 */ /* 0x000fe200078e000a */
[----:B0-----:R-:W-:Y:S01]  /*ed50*/  MOV R36, R13 ;  /* 0x0000000d00247202 */ /* 0x001fe20000000f00 */
[----:B------:R-:W-:Y:S01]  /*ed60*/  IMAD.MOV.U32 R20, RZ, RZ, R4 ;  /* 0x000000ffff147224 */ /* 0x000fe200078e0004 */
[----:B------:R-:W-:Y:S01]  /*ed70*/  SHF.R.U64 R43, R12, 0x10, R13 ;  /* 0x000000100c2b7819 */ /* 0x000fe2000000120d */
[----:B------:R-:W-:Y:S01]  /*ed80*/  IMAD.MOV.U32 R25, RZ, RZ, R7 ;  /* 0x000000ffff197224 */ /* 0x000fe200078e0007 */
[----:B------:R-:W-:Y:S01]  /*ed90*/  SHF.R.U32.HI R44, RZ, 0x10, R13 ;  /* 0x00000010ff2c7819 */ /* 0x000fe2000001160d */
[----:B------:R-:W-:Y:S01]  /*eda0*/  IMAD.MOV.U32 R35, RZ, RZ, R12 ;  /* 0x000000ffff237224 */ /* 0x000fe200078e000c */
[--C-:B------:R-:W-:Y:S01]  /*edb0*/  SHF.R.U64 R45, R14, 0x10, R15.reuse ;  /* 0x000000100e2d7819 */ /* 0x100fe2000000120f */
[----:B------:R-:W-:Y:S01]  /*edc0*/  IMAD.MOV.U32 R37, RZ, RZ, R14 ;  /* 0x000000ffff257224 */ /* 0x000fe200078e000e */
[--C-:B------:R-:W-:Y:S01]  /*edd0*/  SHF.R.U32.HI R46, RZ, 0x10, R15.reuse ;  /* 0x00000010ff2e7819 */ /* 0x100fe2000001160f */
[----:B------:R-:W-:Y:S01]  /*ede0*/  IMAD.MOV.U32 R38, RZ, RZ, R15 ;  /* 0x000000ffff267224 */ /* 0x000fe200078e000f */
[--C-:B------:R-:W-:Y:S01]  /*edf0*/  SHF.R.U32.HI R50, RZ, 0x10, R27.reuse ;  /* 0x00000010ff327819 */ /* 0x100fe2000001161b */
[----:B------:R-:W-:Y:S01]  /*ee00*/  IMAD.MOV.U32 R42, RZ, RZ, R27 ;  /* 0x000000ffff2a7224 */ /* 0x000fe200078e001b */
[----:B------:R-:W-:Y:S01]  /*ee10*/  SHF.R.U32.HI R9, RZ, 0x10, R9 ;  /* 0x00000010ff097819 */ /* 0x000fe20000011609 */
[--C-:B------:R-:W-:Y:S01]  /*ee20*/  IMAD.MOV.U32 R34, RZ, RZ, R11.reuse ;  /* 0x000000ffff227224 */ /* 0x100fe200078e000b */
[----:B------:R-:W-:Y:S01]  /*ee30*/  SHF.R.U64 R10, R10, 0x10, R11 ;  /* 0x000000100a0a7819 */ /* 0x000fe2000000120b */
[----:B------:R-:W-:Y:S01]  /*ee40*/  IMAD.MOV.U32 R21, RZ, RZ, R5 ;  /* 0x000000ffff157224 */ /* 0x000fe200078e0005 */
[----:B------:R-:W-:-:S02]  /*ee50*/  SHF.R.U32.HI R51, RZ, 0x10, R11 ;  /* 0x00000010ff337819 */ /* 0x000fc4000001160b */
[----:B------:R-:W-:Y:S02]  /*ee60*/  SHF.R.U32.HI R53, RZ, 0x10, R5 ;  /* 0x00000010ff357819 */ /* 0x000fe40000011605 */
[----:B------:R-:W-:Y:S02]  /*ee70*/  SHF.R.U32.HI R7, RZ, 0x10, R7 ;  /* 0x00000010ff077819 */ /* 0x000fe40000011607 */
[----:B--2---:R-:W-:Y:S01]  /*ee80*/  LEA.HI R4, R54, R54, RZ, 0x1 ;  /* 0x0000003636047211 */ /* 0x004fe200078f08ff */
[----:B------:R-:W-:Y:S06]  /*ee90*/  BRA.DIV UR4, `(.L_x_621) ;  /* 0x0000017a04c07947 */ /* 0x000fec000b800000 */
.L_x_809:
[----:B------:R-:W-:Y:S01]  /*eea0*/  UMOV UR4, 0xffffffff ;  /* 0xffffffff00047882 */ /* 0x000fe20000000000 */
[----:B------:R-:W-:Y:S02]  /*eeb0*/  LOP3.LUT R4, R4, 0xfffffffe, RZ, 0xc0, !PT ;  /* 0xfffffffe04047812 */ /* 0x000fe400078ec0ff */
[----:B------:R-:W-:Y:S05]  /*eec0*/  BRA.DIV UR4, `(.L_x_622) ;  /* 0x0000017a04dc7947 */ /* 0x000fea000b800000 */
.L_x_812:
[----:B------:R-:W-:Y:S01]  /*eed0*/  UMOV UR4, 0xffffffff ;  /* 0xffffffff00047882 */ /* 0x000fe20000000000 */
[----:B------:R-:W-:Y:S02]  /*eee0*/  IADD3 R4, R54, -R4, RZ ;  /* 0x8000000436047210 */ /* 0x000fe40007ffe0ff */
[----:B------:R-:W-:Y:S05]  /*eef0*/  BRA.DIV UR4, `(.L_x_623) ;  /* 0x0000017a04f87947 */ /* 0x000fea000b800000 */
.L_x_815:
[----:B------:R-:W-:Y:S01]  /*ef00*/  UMOV UR4, 0xffffffff ;  /* 0xffffffff00047882 */ /* 0x000fe20000000000 */
[----:B------:R-:W-:Y:S02]  /*ef10*/  SHF.L.U32 R5, R4, 0x1f, RZ ;  /* 0x0000001f04057819 */ /* 0x000fe400000006ff */
[----:B------:R-:W-:Y:S05]  /*ef20*/  BRA.DIV UR4, `(.L_x_624) ;  /* 0x0000017e04147947 */ /* 0x000fea000b800000 */
.L_x_818:
[----:B------:R-:W0:Y:S01]  /*ef30*/  SYNCS.PHASECHK.TRANS64.TRYWAIT P0, [R16+URZ+0x38800], R5 ;  /* 0x03880005100075a7 */ /* 0x000e22000800017f */
[----:B------:R-:W-:Y:S01]  /*ef40*/  SHF.R.S32.HI R4, RZ, 0x1f, R213 ;  /* 0x0000001fff047819 */ /* 0x000fe200000114d5 */
[----:B------:R-:W-:Y:S01]  /*ef50*/  BSSY B1, `(.L_x_625) ;  /* 0x0000013000017945 */ /* 0x000fe20003800000 */
        /* <DEDUP_REMOVED lines=16> */
[----:B------:R-:W-:Y:S01]  /*f060*/  LEA.HI R4, R4, R213, RZ, 0x3 ;  /* 0x000000d504047211 */ /* 0x000fe200078f18ff */
[----:B0-----:R-:W-:Y:S06]  /*f070*/  @!P0 BRA `(.L_x_626) ;  /* 0x0000017800e88947 */ /* 0x001fec0003800000 */
.L_x_819:
[----:B------:R-:W-:Y:S05]  /*f080*/  BSYNC B1 ;  /* 0x0000000000017941 */ /* 0x000fea0003800000 */
.L_x_625:
[----:B------:R-:W-:Y:S01]  /*f090*/  BSSY B1, `(.L_x_627) ;  /* 0x00000b7000017945 */ /* 0x000fe20003800000 */
[----:B------:R-:W-:-:S03]  /*f0a0*/  SHF.R.S32.HI R26, RZ, 0x3, R4 ;  /* 0x00000003ff1a7819 */ /* 0x000fc60000011404 */
[----:B------:R-:W-:Y:S05]  /*f0b0*/  @P1 BRA `(.L_x_628) ;  /* 0x0000000800d01947 */ /* 0x000fea0003800000 */
[----:B------:R-:W1:Y:S01]  /*f0c0*/  LDC R59, c[0x0][0x3d4] ;  /* 0x0000f500ff3b7b82 */ /* 0x000e620000000800 */
[----:B------:R-:W-:Y:S01]  /*f0d0*/  BSSY B2, `(.L_x_629) ;  /* 0x000005a000027945 */ /* 0x000fe20003800000 */
[-C--:B-1----:R-:W-:Y:S02]  /*f0e0*/  ISETP.GE.AND P0, PT, R212, R59.reuse, PT ;  /* 0x0000003bd400720c */ /* 0x082fe40003f06270 */
[----:B------:R-:W-:-:S11]  /*f0f0*/  ISETP.GE.AND P1, PT, R213, R59, PT ;  /* 0x0000003bd500720c */ /* 0x000fd60003f26270 */
[----:B------:R-:W-:Y:S05]  /*f100*/  @P0 BRA `(.L_x_630) ;  /* 0x0000000400580947 */ /* 0x000fea0003800000 */
[----:B------:R-:W-:Y:S01]  /*f110*/  LEA.HI R4, R59, R220, RZ, 0x1d ;  /* 0x000000dc3b047211 */ /* 0x000fe200078fe8ff */
[C---:B------:R-:W-:Y:S01]  /*f120*/  IMAD.U32 R47, R31.reuse, 0x10000, RZ ;  /* 0x000100001f2f7824 */ /* 0x040fe200078e00ff */
[----:B------:R-:W-:Y:S01]  /*f130*/  LOP3.LUT R49, R31, 0xffff0000, RZ, 0xc0, !PT ;  /* 0xffff00001f317812 */ /* 0x000fe200078ec0ff */
[----:B------:R-:W-:Y:S01]  /*f140*/  IMAD.U32 R45, R27, 0x10000, RZ ;  /* 0x000100001b2d7824 */ /* 0x000fe200078e00ff */
[----:B0-----:R-:W-:Y:S01]  /*f150*/  SHF.R.S32.HI R5, RZ, 0x1f, R4 ;  /* 0x0000001fff057819 */ /* 0x001fe20000011404 */
[----:B------:R-:W-:-:S03]  /*f160*/  IMAD.SHL.U32 R6, R4, 0x8, RZ ;  /* 0x0000000804067824 */ /* 0x000fc600078e00ff */
[----:B------:R-:W-:Y:S02]  /*f170*/  LEA.HI R4, R5, R4, RZ, 0x3 ;  /* 0x0000000405047211 */ /* 0x000fe400078f18ff */
[----:B------:R-:W-:-:S03]  /*f180*/  LOP3.LUT R5, R231, 0x38, R6, 0xf8, !PT ;  /* 0x00000038e7057812 */ /* 0x000fc600078ef806 */
[----:B------:R-:W-:Y:S01]  /*f190*/  IMAD.SHL.U32 R4, R4, 0x400, RZ ;  /* 0x0000040004047824 */ /* 0x000fe200078e00ff */
[----:B------:R-:W-:-:S04]  /*f1a0*/  LOP3.LUT R6, R5, R232, RZ, 0x3c, !PT ;  /* 0x000000e805067212 */ /* 0x000fc800078e3cff */
[----:B------:R-:W-:-:S04]  /*f1b0*/  LOP3.LUT R5, R4, 0x7fffe000, RZ, 0xc0, !PT ;  /* 0x7fffe00004057812 */ /* 0x000fc800078ec0ff */
[----:B------:R-:W-:Y:S02]  /*f1c0*/  IADD3 R9, R6, R5, R234 ;  /* 0x0000000506097210 */ /* 0x000fe40007ffe0ea */
[----:B------:R-:W0:Y:S03]  /*f1d0*/  LDS.128 R4, [R3] ;  /* 0x0000000003047984 */ /* 0x000e260000000c00 */
[----:B------:R-:W-:-:S05]  /*f1e0*/  IMAD R35, R9, 0x2, R16 ;  /* 0x0000000209237824 */ /* 0x000fca00078e0210 */
[----:B------:R-:W1:Y:S01]  /*f1f0*/  LDS.128 R8, [R35+0x14400] ;  /* 0x0144000023087984 */ /* 0x000e620000000c00 */
[C---:B0-----:R-:W-:Y:S01]  /*f200*/  IMAD.U32 R36, R4.reuse, 0x10000, RZ ;  /* 0x0001000004247824 */ /* 0x041fe200078e00ff */
[----:B------:R-:W-:Y:S01]  /*f210*/  LOP3.LUT R4, R4, 0xffff0000, RZ, 0xc0, !PT ;  /* 0xffff000004047812 */ /* 0x000fe200078ec0ff */
[C---:B------:R-:W-:Y:S01]  /*f220*/  IMAD.U32 R37, R5.reuse, 0x10000, RZ ;  /* 0x0001000005257824 */ /* 0x040fe200078e00ff */
[----:B------:R-:W-:Y:S01]  /*f230*/  LOP3.LUT R5, R5, 0xffff0000, RZ, 0xc0, !PT ;  /* 0xffff000005057812 */ /* 0x000fe200078ec0ff */
[C---:B------:R-:W-:Y:S01]  /*f240*/  IMAD.U32 R38, R6.reuse, 0x10000, RZ ;  /* 0x0001000006267824 */ /* 0x040fe200078e00ff */
[----:B------:R-:W-:Y:S01]  /*f250*/  LOP3.LUT R6, R6, 0xffff0000, RZ, 0xc0, !PT ;  /* 0xffff000006067812 */ /* 0x000fe200078ec0ff */
[C---:B------:R-:W-:Y:S01]  /*f260*/  IMAD.U32 R39, R7.reuse, 0x10000, RZ ;  /* 0x0001000007277824 */ /* 0x040fe200078e00ff */
[----:B------:R-:W-:Y:S01]  /*f270*/  LOP3.LUT R7, R7, 0xffff0000, RZ, 0xc0, !PT ;  /* 0xffff000007077812 */ /* 0x000fe200078ec0ff */
[C---:B-1----:R-:W-:Y:S01]  /*f280*/  IMAD.U32 R40, R8.reuse, 0x10000, RZ ;  /* 0x0001000008287824 */ /* 0x042fe200078e00ff */
[----:B------:R-:W-:Y:S01]  /*f290*/  LOP3.LUT R8, R8, 0xffff0000, RZ, 0xc0, !PT ;  /* 0xffff000008087812 */ /* 0x000fe200078ec0ff */
[C---:B------:R-:W-:Y:S01]  /*f2a0*/  IMAD.U32 R41, R9.reuse, 0x10000, RZ ;  /* 0x0001000009297824 */ /* 0x040fe200078e00ff */
[----:B------:R-:W-:Y:S01]  /*f2b0*/  LOP3.LUT R9, R9, 0xffff0000, RZ, 0xc0, !PT ;  /* 0xffff000009097812 */ /* 0x000fe200078ec0ff */
[C---:B------:R-:W-:Y:S01]  /*f2c0*/  FMUL.FTZ R51, R40.reuse, R47 ;  /* 0x0000002f28337220 */ /* 0x040fe20000410000 */
[----:B------:R-:W-:Y:S01]  /*f2d0*/  FMUL.FTZ R53, R40, R45 ;  /* 0x0000002d28357220 */ /* 0x000fe20000410000 */
[----:B------:R-:W-:Y:S01]  /*f2e0*/  FMUL.FTZ R55, R8, R49 ;  /* 0x0000003108377220 */ /* 0x000fe20000410000 */
[----:B------:R-:W-:-:S02]  /*f2f0*/  IMAD.U32 R40, R32, 0x10000, RZ ;  /* 0x0001000020287824 */ /* 0x000fc400078e00ff */
[C---:B------:R-:W-:Y:S01]  /*f300*/  FFMA.FTZ R51, R36.reuse, R45, -R51 ;  /* 0x0000002d24337223 */ /* 0x040fe20000010833 */
[----:B------:R-:W-:Y:S01]  /*f310*/  LOP3.LUT R45, R27, 0xffff0000, RZ, 0xc0, !PT ;  /* 0xffff00001b2d7812 */ /* 0x000fe200078ec0ff */
[----:B------:R-:W-:Y:S01]  /*f320*/  FFMA.FTZ R53, R36, R47, R53 ;  /* 0x0000002f24357223 */ /* 0x000fe20000010035 */
[----:B------:R-:W-:Y:S01]  /*f330*/  SHF.L.U32 R36, R28, 0x10, RZ ;  /* 0x000000101c247819 */ /* 0x000fe200000006ff */
[C---:B------:R-:W-:Y:S01]  /*f340*/  IMAD.U32 R42, R10.reuse, 0x10000, RZ ;  /* 0x000100000a2a7824 */ /* 0x040fe200078e00ff */
[----:B------:R-:W-:Y:S01]  /*f350*/  LOP3.LUT R10, R10, 0xffff0000, RZ, 0xc0, !PT ;  /* 0xffff00000a0a7812 */ /* 0x000fe200078ec0ff */
[-C--:B------:R-:W-:Y:S01]  /*f360*/  FMUL.FTZ R47, R8, R45.reuse ;  /* 0x0000002d082f7220 */ /* 0x080fe20000410000 */
[C---:B------:R-:W-:Y:S01]  /*f370*/  FFMA.FTZ R44, R4.reuse, R45, -R55 ;  /* 0x0000002d042c7223 */ /* 0x040fe20000010837 */
[----:B------:R-:W-:Y:S01]  /*f380*/  FMUL.FTZ R8, R41, R40 ;  /* 0x0000002829087220 */ /* 0x000fe20000410000 */
[----:B------:R-:W-:Y:S02]  /*f390*/  IMAD.U32 R45, R33, 0x10000, RZ ;  /* 0x00010000212d7824 */ /* 0x000fe400078e00ff */
[-C--:B------:R-:W-:Y:S01]  /*f3a0*/  FMUL.FTZ R55, R41, R36.reuse ;  /* 0x0000002429377220 */ /* 0x080fe20000410000 */
[----:B------:R-:W-:Y:S01]  /*f3b0*/  FFMA.FTZ R46, R4, R49, R47 ;  /* 0x00000031042e7223 */ /* 0x000fe2000001002f */
[----:B------:R-:W-:Y:S01]  /*f3c0*/  FFMA.FTZ R48, R37, R36, -R8 ;  /* 0x0000002425307223 */ /* 0x000fe20000010808 */
[----:B------:R-:W-:-:S02]  /*f3d0*/  IMAD.U32 R41, R29, 0x10000, RZ ;  /* 0x000100001d297824 */ /* 0x000fc400078e00ff */
[----:B------:R-:W-:Y:S01]  /*f3e0*/  FFMA.FTZ R55, R37, R40, R55 ;  /* 0x0000002825377223 */ /* 0x000fe20000010037 */
[----:B------:R-:W-:Y:S01]  /*f3f0*/  FMUL.FTZ R49, R42, R45 ;  /* 0x0000002d2a317220 */ /* 0x000fe20000410000 */
[----:B------:R-:W-:Y:S01]  /*f400*/  LOP3.LUT R47, R33, 0xffff0000, RZ, 0xc0, !PT ;  /* 0xffff0000212f7812 */ /* 0x000fe200078ec0ff */
[----:B------:R-:W-:Y:S01]  /*f410*/  IMAD.U32 R43, R11, 0x10000, RZ ;  /* 0x000100000b2b7824 */ /* 0x000fe200078e00ff */
[----:B------:R-:W-:Y:S01]  /*f420*/  LOP3.LUT R37, R29, 0xffff0000, RZ, 0xc0, !PT ;  /* 0xffff00001d257812 */ /* 0x000fe200078ec0ff */
[----:B------:R-:W-:Y:S02]  /*f430*/  IMAD.U32 R36, R34, 0x10000, RZ ;  /* 0x0001000022247824 */ /* 0x000fe400078e00ff */
[-C--:B------:R-:W-:Y:S01]  /*f440*/  FMUL.FTZ R57, R42, R41.reuse ;  /* 0x000000292a397220 */ /* 0x080fe20000410000 */
[----:B------:R-:W-:Y:S01]  /*f450*/  FFMA.FTZ R49, R38, R41, -R49 ;  /* 0x0000002926317223 */ /* 0x000fe20000010831 */
[----:B------:R-:W-:Y:S01]  /*f460*/  FMUL.FTZ R41, R10, R47 ;  /* 0x0000002f0a297220 */ /* 0x000fe20000410000 */
[----:B------:R-:W-:-:S02]  /*f470*/  IMAD.U32 R4, R30, 0x10000, RZ ;  /* 0x000100001e047824 */ /* 0x000fc400078e00ff */
[----:B------:R-:W-:Y:S01]  /*f480*/  FMUL.FTZ R10, R10, R37 ;  /* 0x000000250a0a7220 */ /* 0x000fe20000410000 */
[----:B------:R-:W-:Y:S01]  /*f490*/  FMUL.FTZ R8, R43, R36 ;  /* 0x000000242b087220 */ /* 0x000fe20000410000 */
[----:B------:R-:W-:Y:S01]  /*f4a0*/  FFMA.FTZ R57, R38, R45, R57 ;  /* 0x0000002d26397223 */ /* 0x000fe20000010039 */
[C---:B------:R-:W-:Y:S01]  /*f4b0*/  FFMA.FTZ R38, R6.reuse, R37, -R41 ;  /* 0x0000002506267223 */ /* 0x040fe20000010829 */
[----:B------:R-:W-:Y:S01]  /*f4c0*/  FFMA.FTZ R40, R6, R47, R10 ;  /* 0x0000002f06287223 */ /* 0x000fe2000001000a */
[-C--:B------:R-:W-:Y:S01]  /*f4d0*/  FFMA.FTZ R41, R39, R4.reuse, -R8 ;  /* 0x0000000427297223 */ /* 0x080fe20000010808 */
[----:B------:R-:W-:Y:S01]  /*f4e0*/  LOP3.LUT R11, R11, 0xffff0000, RZ, 0xc0, !PT ;  /* 0xffff00000b0b7812 */ /* 0x000fe200078ec0ff */
[----:B------:R-:W-:Y:S01]  /*f4f0*/  FMUL.FTZ R42, R43, R4 ;  /* 0x000000042b2a7220 */ /* 0x000fe20000410000 */
[----:B------:R-:W-:Y:S02]  /*f500*/  LOP3.LUT R8, R32, 0xffff0000, RZ, 0xc0, !PT ;  /* 0xffff000020087812 */ /* 0x000fe400078ec0ff */
[----:B------:R-:W-:Y:S01]  /*f510*/  LOP3.LUT R10, R34, 0xffff0000, RZ, 0xc0, !PT ;  /* 0xffff0000220a7812 */ /* 0x000fe200078ec0ff */
[----:B------:R-:W-:Y:S01]  /*f520*/  FFMA.FTZ R42, R39, R36, R42 ;  /* 0x00000024272a7223 */ /* 0x000fe2000001002a */
[----:B------:R-:W-:Y:S01]  /*f530*/  LOP3.LUT R4, R28, 0xffff0000, RZ, 0xc0, !PT ;  /* 0xffff00001c047812 */ /* 0x000fe200078ec0ff */
[----:B------:R-:W-:Y:S01]  /*f540*/  FMUL.FTZ R36, R9, R8 ;  /* 0x0000000809247220 */ /* 0x000fe20000410000 */
[----:B------:R-:W-:Y:S01]  /*f550*/  LOP3.LUT R6, R30, 0xffff0000, RZ, 0xc0, !PT ;  /* 0xffff00001e067812 */ /* 0x000fe200078ec0ff */
[----:B------:R-:W-:-:S02]  /*f560*/  FMUL.FTZ R50, R11, R10 ;  /* 0x0000000a0b327220 */ /* 0x000fc40000410000 */
[-C--:B------:R-:W-:Y:S01]  /*f570*/  FMUL.FTZ R37, R9, R4.reuse ;  /* 0x0000000409257220 */ /* 0x080fe20000410000 */
[----:B------:R-:W-:Y:S01]  /*f580*/  FFMA.FTZ R9, R5, R4, -R36 ;  /* 0x0000000405097223 */ /* 0x000fe20000010824 */
[-C--:B------:R-:W-:Y:S01]  /*f590*/  FMUL.FTZ R11, R11, R6.reuse ;  /* 0x000000060b0b7220 */ /* 0x080fe20000410000 */
[----:B------:R-:W-:Y:S01]  /*f5a0*/  FFMA.FTZ R50, R7, R6, -R50 ;  /* 0x0000000607327223 */ /* 0x000fe20000010832 */
[----:B------:R-:W-:Y:S01]  /*f5b0*/  FFMA.FTZ R36, R5, R8, R37 ;  /* 0x0000000805247223 */ /* 0x000fe20000010025 */
[----:B------:R-:W-:Y:S01]  /*f5c0*/  F2FP.BF16.F32.PACK_AB R6, R38, R49 ;  /* 0x000000312606723e */ /* 0x000fe200000010ff */
[----:B------:R-:W-:Y:S01]  /*f5d0*/  FFMA.FTZ R11, R7, R10, R11 ;  /* 0x0000000a070b7223 */ /* 0x000fe2000001000b */
[----:B------:R-:W-:Y:S02]  /*f5e0*/  F2FP.BF16.F32.PACK_AB R4, R44, R51 ;  /* 0x000000332c04723e */ /* 0x000fe400000010ff */
[----:B------:R-:W-:Y:S02]  /*f5f0*/  F2FP.BF16.F32.PACK_AB R5, R9, R48 ;  /* 0x000000300905723e */ /* 0x000fe400000010ff */
[----:B------:R-:W-:-:S02]  /*f600*/  F2FP.BF16.F32.PACK_AB R7, R50, R41 ;  /* 0x000000293207723e */ /* 0x000fc400000010ff */
[----:B------:R-:W-:Y:S02]  /*f610*/  F2FP.BF16.F32.PACK_AB R10, R40, R57 ;  /* 0x00000039280a723e */ /* 0x000fe400000010ff */
[----:B------:R-:W-:Y:S01]  /*f620*/  F2FP.BF16.F32.PACK_AB R8, R46, R53 ;  /* 0x000000352e08723e */ /* 0x000fe200000010ff */
[----:B------:R1:W-:Y:S01]  /*f630*/  STS.128 [R3], R4 ;  /* 0x0000000403007388 */ /* 0x0003e20000000c00 */
[----:B------:R-:W-:Y:S02]  /*f640*/  F2FP.BF16.F32.PACK_AB R9, R36, R55 ;  /* 0x000000372409723e */ /* 0x000fe400000010ff */
[----:B------:R-:W-:-:S05]  /*f650*/  F2FP.BF16.F32.PACK_AB R11, R11, R42 ;  /* 0x0000002a0b0b723e */ /* 0x000fca00000010ff */
[----:B------:R1:W-:Y:S02]  /*f660*/  STS.128 [R35+0x14400], R8 ;  /* 0x0144000823007388 */ /* 0x0003e40000000c00 */
.L_x_630:
[----:B------:R-:W-:Y:S05]  /*f670*/  BSYNC B2 ;  /* 0x0000000000027941 */ /* 0x000fea0003800000 */
.L_x_629:
[----:B------:R-:W-:Y:S05]  /*f680*/  @P1 BRA `(.L_x_628) ;  /* 0x00000004005c1947 */ /* 0x000fea0003800000 */
[----:B------:R-:W0:Y:S01]  /*f690*/  LDL R53, [R1+0x90] ;  /* 0x0000900001357983 */ /* 0x000e220000100800 */
[----:B-1----:R-:W-:Y:S01]  /*f6a0*/  LEA.HI R3, R59, R26, RZ, 0x1d ;  /* 0x0000001a3b037211 */ /* 0x002fe200078fe8ff */
[----:B------:R-:W-:Y:S01]  /*f6b0*/  IMAD.U32 R46, R20, 0x10000, RZ ;  /* 0x00010000142e7824 */ /* 0x000fe200078e00ff */
[----:B------:R-:W-:Y:S01]  /*f6c0*/  SHF.L.U32 R44, R12, 0x10, RZ ;  /* 0x000000100c2c7819 */ /* 0x000fe200000006ff */
[----:B------:R-:W-:Y:S01]  /*f6d0*/  IMAD.U32 R45, R21, 0x10000, RZ ;  /* 0x00010000152d7824 */ /* 0x000fe200078e00ff */
[----:B------:R-:W-:Y:S01]  /*f6e0*/  SHF.R.S32.HI R6, RZ, 0x1f, R3 ;  /* 0x0000001fff067819 */ /* 0x000fe20000011403 */
[----:B------:R-:W-:Y:S01]  /*f6f0*/  IMAD.SHL.U32 R4, R3, 0x8, RZ ;  /* 0x0000000803047824 */ /* 0x000fe200078e00ff */
[----:B------:R-:W-:Y:S02]  /*f700*/  LOP3.LUT R43, R20, 0xffff0000, RZ, 0xc0, !PT ;  /* 0xffff0000142b7812 */ /* 0x000fe400078ec0ff */
[----:B------:R-:W-:Y:S02]  /*f710*/  LEA.HI R6, R6, R3, RZ, 0x3 ;  /* 0x0000000306067211 */ /* 0x000fe400078f18ff */
[----:B------:R-:W-:-:S03]  /*f720*/  LOP3.LUT R3, R231, 0x38, R4, 0xf8, !PT ;  /* 0x00000038e7037812 */ /* 0x000fc600078ef804 */
[----:B------:R-:W-:Y:S01]  /*f730*/  IMAD.SHL.U32 R6, R6, 0x400, RZ ;  /* 0x0000040006067824 */ /* 0x000fe200078e00ff */
[----:B------:R-:W-:-:S04]  /*f740*/  LOP3.LUT R4, R3, R232, RZ, 0x3c, !PT ;  /* 0x000000e803047212 */ /* 0x000fc800078e3cff */
[----:B------:R-:W-:-:S04]  /*f750*/  LOP3.LUT R3, R6, 0x7fffe000, RZ, 0xc0, !PT ;  /* 0x7fffe00006037812 */ /* 0x000fc800078ec0ff */
[----:B------:R-:W-:-:S05]  /*f760*/  IADD3 R3, R4, R3, R234 ;  /* 0x0000000304037210 */ /* 0x000fca0007ffe0ea */
[----:B------:R-:W-:-:S05]  /*f770*/  IMAD R3, R3, 0x2, R16 ;  /* 0x0000000203037824 */ /* 0x000fca00078e0210 */
[----:B------:R-:W1:Y:S02]  /*f780*/  LDS.128 R8, [R3+0x14400] ;  /* 0x0144000003087984 */ /* 0x000e640000000c00 */
[C---:B-1----:R-:W-:Y:S01]  /*f790*/  IMAD.U32 R39, R8.reuse, 0x10000, RZ ;  /* 0x0001000008277824 */ /* 0x042fe200078e00ff */
[----:B------:R-:W-:Y:S01]  /*f7a0*/  LOP3.LUT R8, R8, 0xffff0000, RZ, 0xc0, !PT ;  /* 0xffff000008087812 */ /* 0x000fe200078ec0ff */
[C---:B------:R-:W-:Y:S01]  /*f7b0*/  IMAD.U32 R40, R9.reuse, 0x10000, RZ ;  /* 0x0001000009287824 */ /* 0x040fe200078e00ff */
[----:B------:R-:W-:Y:S01]  /*f7c0*/  LOP3.LUT R9, R9, 0xffff0000, RZ, 0xc0, !PT ;  /* 0xffff000009097812 */ /* 0x000fe200078ec0ff */
[C---:B------:R-:W-:Y:S01]  /*f7d0*/  FMUL.FTZ R48, R39.reuse, R46 ;  /* 0x0000002e27307220 */ /* 0x040fe20000410000 */
[----:B------:R-:W-:Y:S01]  /*f7e0*/  FMUL.FTZ R50, R39, R44 ;  /* 0x0000002c27327220 */ /* 0x000fe20000410000 */
[----:B------:R-:W-:Y:S01]  /*f7f0*/  LOP3.LUT R39, R12, 0xffff0000, RZ, 0xc0, !PT ;  /* 0xffff00000c277812 */ /* 0x000fe200078ec0ff */
[----:B------:R-:W-:Y:S01]  /*f800*/  FMUL.FTZ R47, R8, R43 ;  /* 0x0000002b082f7220 */ /* 0x000fe20000410000 */
[C---:B------:R-:W-:Y:S01]  /*f810*/  IMAD.U32 R41, R10.reuse, 0x10000, RZ ;  /* 0x000100000a297824 */ /* 0x040fe200078e00ff */
[----:B------:R-:W-:Y:S01]  /*f820*/  LOP3.LUT R10, R10, 0xffff0000, RZ, 0xc0, !PT ;  /* 0xffff00000a0a7812 */ /* 0x000fe200078ec0ff */
[----:B------:R-:W-:-:S02]  /*f830*/  IMAD.U32 R42, R11, 0x10000, RZ ;  /* 0x000100000b2a7824 */ /* 0x000fc400078e00ff */
[----:B------:R-:W-:Y:S01]  /*f840*/  FMUL.FTZ R49, R8, R39 ;  /* 0x0000002708317220 */ /* 0x000fe20000410000 */
[----:B------:R-:W-:Y:S01]  /*f850*/  IMAD.U32 R8, R24, 0x10000, RZ ;  /* 0x0001000018087824 */ /* 0x000fe200078e00ff */
[----:B------:R-:W-:Y:S01]  /*f860*/  LOP3.LUT R11, R11, 0xffff0000, RZ, 0xc0, !PT ;  /* 0xffff00000b0b7812 */ /* 0x000fe200078ec0ff */
[----:B0-----:R-:W0:Y:S02]  /*f870*/  LDS.128 R4, [R53] ;  /* 0x0000000035047984 */ /* 0x001e240000000c00 */
[C---:B0-----:R-:W-:Y:S01]  /*f880*/  IMAD.U32 R35, R4.reuse, 0x10000, RZ ;  /* 0x0001000004237824 */ /* 0x041fe200078e00ff */
[----:B------:R-:W-:Y:S01]  /*f890*/  LOP3.LUT R4, R4, 0xffff0000, RZ, 0xc0, !PT ;  /* 0xffff000004047812 */ /* 0x000fe200078ec0ff */
[C---:B------:R-:W-:Y:S01]  /*f8a0*/  IMAD.U32 R36, R5.reuse, 0x10000, RZ ;  /* 0x0001000005247824 */ /* 0x040fe200078e00ff */
[----:B------:R-:W-:Y:S01]  /*f8b0*/  LOP3.LUT R5, R5, 0xffff0000, RZ, 0xc0, !PT ;  /* 0xffff000005057812 */ /* 0x000fe200078ec0ff */
[C---:B------:R-:W-:Y:S01]  /*f8c0*/  FFMA.FTZ R48, R35.reuse, R44, -R48 ;  /* 0x0000002c23307223 */ /* 0x040fe20000010830 */
[----:B------:R-:W-:Y:S01]  /*f8d0*/  FFMA.FTZ R50, R35, R46, R50 ;  /* 0x0000002e23327223 */ /* 0x000fe20000010032 */
[----:B------:R-:W-:-:S02]  /*f8e0*/  IMAD.U32 R35, R13, 0x10000, RZ ;  /* 0x000100000d237824 */ /* 0x000fc400078e00ff */
[----:B------:R-:W-:Y:S01]  /*f8f0*/  FFMA.FTZ R47, R4, R39, -R47 ;  /* 0x00000027042f7223 */ /* 0x000fe2000001082f */
[----:B------:R-:W-:Y:S01]  /*f900*/  FMUL.FTZ R39, R40, R45 ;  /* 0x0000002d28277220 */ /* 0x000fe20000410000 */
[----:B------:R-:W-:Y:S01]  /*f910*/  FFMA.FTZ R49, R4, R43, R49 ;  /* 0x0000002b04317223 */ /* 0x000fe20000010031 */
[-C--:B------:R-:W-:Y:S01]  /*f920*/  FMUL.FTZ R44, R40, R35.reuse ;  /* 0x00000023282c7220 */ /* 0x080fe20000410000 */
[----:B------:R-:W-:Y:S01]  /*f930*/  LOP3.LUT R43, R24, 0xffff0000, RZ, 0xc0, !PT ;  /* 0xffff0000182b7812 */ /* 0x000fe200078ec0ff */
[----:B------:R-:W-:Y:S01]  /*f940*/  FFMA.FTZ R40, R36, R35, -R39 ;  /* 0x0000002324287223 */ /* 0x000fe20000010827 */
[C---:B------:R-:W-:Y:S01]  /*f950*/  LOP3.LUT R35, R14.reuse, 0xffff0000, RZ, 0xc0, !PT ;  /* 0xffff00000e237812 */ /* 0x040fe200078ec0ff */
[----:B------:R-:W-:Y:S02]  /*f960*/  IMAD.U32 R4, R14, 0x10000, RZ ;  /* 0x000100000e047824 */ /* 0x000fe400078e00ff */
[----:B------:R-:W-:Y:S01]  /*f970*/  FFMA.FTZ R44, R36, R45, R44 ;  /* 0x0000002d242c7223 */ /* 0x000fe2000001002c */
[C---:B------:R-:W-:Y:S01]  /*f980*/  IMAD.U32 R37, R6.reuse, 0x10000, RZ ;  /* 0x0001000006257824 */ /* 0x040fe200078e00ff */
[----:B------:R-:W-:Y:S01]  /*f990*/  LOP3.LUT R6, R6, 0xffff0000, RZ, 0xc0, !PT ;  /* 0xffff000006067812 */ /* 0x000fe200078ec0ff */
[C---:B------:R-:W-:Y:S01]  /*f9a0*/  FMUL.FTZ R51, R10.reuse, R43 ;  /* 0x0000002b0a337220 */ /* 0x040fe20000410000 */
[C---:B------:R-:W-:Y:S01]  /*f9b0*/  FMUL.FTZ R36, R41.reuse, R8 ;  /* 0x0000000829247220 */ /* 0x040fe20000410000 */
[----:B------:R-:W-:Y:S01]  /*f9c0*/  FMUL.FTZ R46, R41, R4 ;  /* 0x00000004292e7220 */ /* 0x000fe20000410000 */
[----:B------:R-:W-:Y:S01]  /*f9d0*/  FMUL.FTZ R10, R10, R35 ;  /* 0x000000230a0a7220 */ /* 0x000fe20000410000 */
[----:B------:R-:W-:-:S02]  /*f9e0*/  IMAD.U32 R41, R25, 0x10000, RZ ;  /* 0x0001000019297824 */ /* 0x000fc400078e00ff */
[----:B------:R-:W-:Y:S01]  /*f9f0*/  FFMA.FTZ R45, R37, R4, -R36 ;  /* 0x00000004252d7223 */ /* 0x000fe20000010824 */
[----:B------:R-:W-:Y:S02]  /*fa00*/  IMAD.U32 R39, R15, 0x10000, RZ ;  /* 0x000100000f277824 */ /* 0x000fe400078e00ff */
[----:B------:R-:W-:Y:S01]  /*fa10*/  FFMA.FTZ R46, R37, R8, R46 ;  /* 0x00000008252e7223 */ /* 0x000fe2000001002e */
[----:B------:R-:W-:Y:S01]  /*fa20*/  FFMA.FTZ R43, R6, R43, R10 ;  /* 0x0000002b062b7223 */ /* 0x000fe2000001000a */
[----:B------:R-:W-:Y:S02]  /*fa30*/  IMAD.U32 R38, R7, 0x10000, RZ ;  /* 0x0001000007267824 */ /* 0x000fe400078e00ff */
[----:B------:R-:W-:Y:S01]  /*fa40*/  FMUL.FTZ R37, R42, R41 ;  /* 0x000000292a257220 */ /* 0x000fe20000410000 */
[----:B------:R-:W-:Y:S01]  /*fa50*/  FFMA.FTZ R52, R6, R35, -R51 ;  /* 0x0000002306347223 */ /* 0x000fe20000010833 */
[----:B------:R-:W-:Y:S01]  /*fa60*/  LOP3.LUT R8, R21, 0xffff0000, RZ, 0xc0, !PT ;  /* 0xffff000015087812 */ /* 0x000fe200078ec0ff */
[-C--:B------:R-:W-:Y:S01]  /*fa70*/  FMUL.FTZ R35, R42, R39.reuse ;  /* 0x000000272a237220 */ /* 0x080fe20000410000 */
[----:B------:R-:W-:Y:S01]  /*fa80*/  LOP3.LUT R10, R25, 0xffff0000, RZ, 0xc0, !PT ;  /* 0xffff0000190a7812 */ /* 0x000fe200078ec0ff */
[C---:B------:R-:W-:Y:S01]  /*fa90*/  FFMA.FTZ R37, R38.reuse, R39, -R37 ;  /* 0x0000002726257223 */ /* 0x040fe20000010825 */
[----:B------:R-:W-:Y:S01]  /*faa0*/  LOP3.LUT R4, R13, 0xffff0000, RZ, 0xc0, !PT ;  /* 0xffff00000d047812 */ /* 0x000fe200078ec0ff */
[----:B------:R-:W-:Y:S01]  /*fab0*/  FFMA.FTZ R38, R38, R41, R35 ;  /* 0x0000002926267223 */ /* 0x000fe20000010023 */
[----:B------:R-:W-:Y:S01]  /*fac0*/  LOP3.LUT R6, R15, 0xffff0000, RZ, 0xc0, !PT ;  /* 0xffff00000f067812 */ /* 0x000fe200078ec0ff */
[----:B------:R-:W-:Y:S01]  /*fad0*/  FMUL.FTZ R36, R9, R8 ;  /* 0x0000000809247220 */ /* 0x000fe20000410000 */
[----:B------:R-:W-:Y:S01]  /*fae0*/  LOP3.LUT R7, R7, 0xffff0000, RZ, 0xc0, !PT ;  /* 0xffff000007077812 */ /* 0x000fe200078ec0ff */
        /* <DEDUP_REMOVED lines=9> */
[----:B------:R-:W-:Y:S02]  /*fb80*/  F2FP.BF16.F32.PACK_AB R5, R9, R40 ;  /* 0x000000280905723e */ /* 0x000fe400000010ff */
[----:B------:R-:W-:Y:S02]  /*fb90*/  F2FP.BF16.F32.PACK_AB R7, R42, R37 ;  /* 0x000000252a07723e */ /* 0x000fe400000010ff */
[----:B------:R-:W-:Y:S02]  /*fba0*/  F2FP.BF16.F32.PACK_AB R10, R43, R46 ;  /* 0x0000002e2b0a723e */ /* 0x000fe400000010ff */
[----:B------:R-:W-:Y:S01]  /*fbb0*/  F2FP.BF16.F32.PACK_AB R8, R49, R50 ;  /* 0x000000323108723e */ /* 0x000fe200000010ff */
[----:B------:R2:W-:Y:S01]  /*fbc0*/  STS.128 [R53], R4 ;  /* 0x0000000435007388 */ /* 0x0005e20000000c00 */
[----:B------:R-:W-:-:S02]  /*fbd0*/  F2FP.BF16.F32.PACK_AB R9, R35, R44 ;  /* 0x0000002c2309723e */ /* 0x000fc400000010ff */
[----:B------:R-:W-:-:S05]  /*fbe0*/  F2FP.BF16.F32.PACK_AB R11, R11, R38 ;  /* 0x000000260b0b723e */ /* 0x000fca00000010ff */
[----:B------:R2:W-:Y:S02]  /*fbf0*/  STS.128 [R3+0x14400], R8 ;  /* 0x0144000803007388 */ /* 0x0005e40000000c00 */
.L_x_628:
[----:B------:R-:W-:Y:S05]  /*fc00*/  BSYNC B1 ;  /* 0x0000000000017941 */ /* 0x000fea0003800000 */
.L_x_627:
[----:B------:R-:W-:Y:S01]  /*fc10*/  ISETP.GE.AND P0, PT, R217, R0, PT ;  /* 0x00000000d900720c */ /* 0x000fe20003f06270 */
[----:B------:R-:W-:-:S12]  /*fc20*/  BSSY B1, `(.L_x_631) ;  /* 0x00000bb000017945 */ /* 0x000fd80003800000 */
[----:B------:R-:W-:Y:S05]  /*fc30*/  @P0 BRA `(.L_x_632) ;  /* 0x0000000800e40947 */ /* 0x000fea0003800000 */
[----:B------:R-:W3:Y:S01]  /*fc40*/  LDC R51, c[0x0][0x3d4] ;  /* 0x0000f500ff337b82 */ /* 0x000ee20000000800 */
[----:B------:R-:W-:Y:S01]  /*fc50*/  BSSY B2, `(.L_x_633) ;  /* 0x000005f000027945 */ /* 0x000fe20003800000 */
[-C--:B---3--:R-:W-:Y:S02]  /*fc60*/  ISETP.GE.AND P0, PT, R212, R51.reuse, PT ;  /* 0x00000033d400720c */ /* 0x088fe40003f06270 */
[----:B------:R-:W-:-:S11]  /*fc70*/  ISETP.GE.AND P1, PT, R213, R51, PT ;  /* 0x00000033d500720c */ /* 0x000fd60003f26270 */
[----:B------:R-:W-:Y:S05]  /*fc80*/  @P0 BRA `(.L_x_634) ;  /* 0x00000004006c0947 */ /* 0x000fea0003800000 */
[----:B-12---:R-:W2:Y:S01]  /*fc90*/  LDL R3, [R1+0x6c] ;  /* 0x00006c0001037983 */ /* 0x006ea20000100800 */
[----:B------:R-:W-:Y:S01]  /*fca0*/  LOP3.LUT R6, R226, 0x38, R212, 0xf8, !PT ;  /* 0x00000038e2067812 */ /* 0x000fe200078ef8d4 */
[C---:B------:R-:W-:Y:S01]  /*fcb0*/  IMAD.U32 R45, R31.reuse, 0x10000, RZ ;  /* 0x000100001f2d7824 */ /* 0x040fe200078e00ff */
[----:B------:R-:W-:Y:S01]  /*fcc0*/  LOP3.LUT R52, R31, 0xffff0000, RZ, 0xc0, !PT ;  /* 0xffff00001f347812 */ /* 0x000fe200078ec0ff */
[C---:B------:R-:W-:Y:S01]  /*fcd0*/  IMAD.U32 R43, R27.reuse, 0x10000, RZ ;  /* 0x000100001b2b7824 */ /* 0x040fe200078e00ff */
[----:B------:R-:W-:Y:S01]  /*fce0*/  LOP3.LUT R6, R230, R6, R229, 0xf6, !PT ;  /* 0x00000006e6067212 */ /* 0x000fe200078ef6e5 */
[----:B------:R-:W-:Y:S01]  /*fcf0*/  IMAD.U32 R54, R32, 0x10000, RZ ;  /* 0x0001000020367824 */ /* 0x000fe200078e00ff */
[----:B------:R-:W-:Y:S01]  /*fd00*/  LOP3.LUT R48, R27, 0xffff0000, RZ, 0xc0, !PT ;  /* 0xffff00001b307812 */ /* 0x000fe200078ec0ff */
[----:B------:R-:W-:Y:S01]  /*fd10*/  IMAD.U32 R50, R28, 0x10000, RZ ;  /* 0x000100001c327824 */ /* 0x000fe200078e00ff */
[----:B------:R-:W-:Y:S01]  /*fd20*/  LOP3.LUT R57, R32, 0xffff0000, RZ, 0xc0, !PT ;  /* 0xffff000020397812 */ /* 0x000fe200078ec0ff */
[----:B------:R-:W-:Y:S01]  /*fd30*/  IMAD.U32 R49, R33, 0x10000, RZ ;  /* 0x0001000021317824 */ /* 0x000fe200078e00ff */
[----:B------:R-:W-:Y:S01]  /*fd40*/  LOP3.LUT R59, R34, 0xffff0000, RZ, 0xc0, !PT ;  /* 0xffff0000223b7812 */ /* 0x000fe200078ec0ff */
[----:B------:R-:W-:Y:S01]  /*fd50*/  IMAD.U32 R47, R29, 0x10000, RZ ;  /* 0x000100001d2f7824 */ /* 0x000fe200078e00ff */
[----:B------:R-:W-:-:S02]  /*fd60*/  LOP3.LUT R53, R28, 0xffff0000, RZ, 0xc0, !PT ;  /* 0xffff00001c357812 */ /* 0x000fc400078ec0ff */
[----:B------:R-:W-:Y:S02]  /*fd70*/  LOP3.LUT R55, R30, 0xffff0000, RZ, 0xc0, !PT ;  /* 0xffff00001e377812 */ /* 0x000fe400078ec0ff */
[----:B--2---:R-:W-:Y:S02]  /*fd80*/  R2UR UR4, R3 ;  /* 0x00000000030472ca */ /* 0x004fe400000e0000 */
[----:B------:R-:W-:-:S04]  /*fd90*/  LEA.HI R3, R51, R220, RZ, 0x1d ;  /* 0x000000dc33037211 */ /* 0x000fc800078fe8ff */
[----:B------:R-:W-:Y:S01]  /*fda0*/  SHF.R.S32.HI R4, RZ, 0x1f, R3 ;  /* 0x0000001fff047819 */ /* 0x000fe20000011403 */
[----:B0-----:R-:W-:-:S03]  /*fdb0*/  IMAD.SHL.U32 R5, R3, 0x8, RZ ;  /* 0x0000000803057824 */ /* 0x001fc600078e00ff */
[----:B------:R-:W-:Y:S02]  /*fdc0*/  LEA.HI R3, R4, R3, RZ, 0x3 ;  /* 0x0000000304037211 */ /* 0x000fe400078f18ff */
[----:B------:R-:W-:Y:S02]  /*fdd0*/  LOP3.LUT R4, R226, 0x38, R5, 0xf8, !PT ;  /* 0x00000038e2047812 */ /* 0x000fe400078ef805 */
[----:B------:R-:W-:Y:S01]  /*fde0*/  LEA R56, R6, UR4, 0x1 ;  /* 0x0000000406387c11 */ /* 0x000fe2000f8e08ff */
        /* <DEDUP_REMOVED lines=9> */
[----:B------:R-:W-:Y:S01]  /*fe80*/  IMAD.U32 R36, R5, 0x10000, RZ ;  /* 0x0001000005247824 */ /* 0x000fe200078e00ff */
[----:B------:R-:W-:Y:S01]  /*fe90*/  SHF.L.U32 R38, R7, 0x10, RZ ;  /* 0x0000001007267819 */ /* 0x000fe200000006ff */
[C---:B------:R-:W-:Y:S01]  /*fea0*/  IMAD.U32 R37, R6.reuse, 0x10000, RZ ;  /* 0x0001000006257824 */ /* 0x040fe200078e00ff */
[----:B------:R-:W-:Y:S02]  /*feb0*/  LOP3.LUT R6, R6, 0xffff0000, RZ, 0xc0, !PT ;  /* 0xffff000006067812 */ /* 0x000fe400078ec0ff */
[----:B------:R-:W-:Y:S01]  /*fec0*/  LOP3.LUT R5, R5, 0xffff0000, RZ, 0xc0, !PT ;  /* 0xffff000005057812 */ /* 0x000fe200078ec0ff */
[C---:B-1----:R-:W-:Y:S01]  /*fed0*/  IMAD.U32 R39, R8.reuse, 0x10000, RZ ;  /* 0x0001000008277824 */ /* 0x042fe200078e00ff */
        /* <DEDUP_REMOVED lines=9> */
[----:B------:R-:W-:Y:S01]  /*ff70*/  FMUL.FTZ R35, R48, R8 ;  /* 0x0000000830237220 */ /* 0x000fe20000410000 */
[-C--:B------:R-:W-:Y:S01]  /*ff80*/  FMUL.FTZ R43, R54, R40.reuse ;  /* 0x00000028362b7220 */ /* 0x080fe20000410000 */
[----:B------:R-:W-:Y:S01]  /*ff90*/  FMUL.FTZ R45, R50, R40 ;  /* 0x00000028322d7220 */ /* 0x000fe20000410000 */
[-C--:B------:R-:W-:Y:S01]  /*ffa0*/  FFMA.FTZ R39, R48, R4.reuse, -R39 ;  /* 0x0000000430277223 */ /* 0x080fe20000010827 */
[----:B------:R-:W-:Y:S01]  /*ffb0*/  FFMA.FTZ R35, R52, R4, R35 ;  /* 0x0000000434237223 */ /* 0x000fe20000010023 */
[----:B------:R-:W-:Y:S01]  /*ffc0*/  LOP3.LUT R10, R10, 0xffff0000, RZ, 0xc0, !PT ;  /* 0xffff00000a0a7812 */ /* 0x000fe200078ec0ff */
[-C--:B------:R-:W-:Y:S01]  /*ffd0*/  FMUL.FTZ R4, R49, R41.reuse ;  /* 0x0000002931047220 */ /* 0x080fe20000410000 */
[----:B------:R-:W-:Y:S01]  /*ffe0*/  LOP3.LUT R40, R29, 0xffff0000, RZ, 0xc0, !PT ;  /* 0xffff00001d287812 */ /* 0x000fe200078ec0ff */
[-C--:B------:R-:W-:Y:S01]  /*fff0*/  FFMA.FTZ R43, R50, R36.reuse, -R43 ;  /* 0x00000024322b7223 */ /* 0x080fe2000001082b */
[----:B------:R-:W-:Y:S01]  /*10000*/  LOP3.LUT R48, R33, 0xffff0000, RZ, 0xc0, !PT ;  /* 0xffff000021307812 */ /* 0x000fe200078ec0ff */
[----:B------:R-:W-:Y:S01]  /*10010*/  FFMA.FTZ R45, R54, R36, R45 ;  /* 0x00000024362d7223 */ /* 0x000fe2000001002d */
[----:B------:R-:W-:Y:S01]  /*10020*/  FMUL.FTZ R36, R47, R41 ;  /* 0x000000292f247220 */ /* 0x000fe20000410000 */
[----:B------:R-:W-:-:S02]  /*10030*/  IMAD.U32 R42, R11, 0x10000, RZ ;  /* 0x000100000b2a7824 */ /* 0x000fc400078e00ff */
[-C--:B------:R-:W-:Y:S01]  /*10040*/  FFMA.FTZ R8, R47, R37.reuse, -R4 ;  /* 0x000000252f087223 */ /* 0x080fe20000010804 */
[----:B------:R-:W-:Y:S02]  /*10050*/  IMAD.U32 R50, R34, 0x10000, RZ ;  /* 0x0001000022327824 */ /* 0x000fe400078e00ff */
[-C--:B------:R-:W-:Y:S01]  /*10060*/  FMUL.FTZ R41, R48, R10.reuse ;  /* 0x0000000a30297220 */ /* 0x080fe20000410000 */
[----:B------:R-:W-:Y:S01]  /*10070*/  FMUL.FTZ R47, R40, R10 ;  /* 0x0000000a282f7220 */ /* 0x000fe20000410000 */
[----:B------:R-:W-:Y:S01]  /*10080*/  FFMA.FTZ R10, R49, R37, R36 ;  /* 0x00000025310a7223 */ /* 0x000fe20000010024 */
[----:B------:R-:W-:Y:S01]  /*10090*/  LOP3.LUT R11, R11, 0xffff0000, RZ, 0xc0, !PT ;  /* 0xffff00000b0b7812 */ /* 0x000fe200078ec0ff */
[----:B------:R-:W-:Y:S02]  /*100a0*/  IMAD.U32 R4, R30, 0x10000, RZ ;  /* 0x000100001e047824 */ /* 0x000fe400078e00ff */
[----:B------:R-:W-:Y:S01]  /*100b0*/  FMUL.FTZ R37, R50, R42 ;  /* 0x0000002a32257220 */ /* 0x000fe20000410000 */
[----:B------:R-:W-:Y:S01]  /*100c0*/  LOP3.LUT R7, R7, 0xffff0000, RZ, 0xc0, !PT ;  /* 0xffff000007077812 */ /* 0x000fe200078ec0ff */
[----:B------:R-:W-:Y:S01]  /*100d0*/  FFMA.FTZ R41, R40, R6, -R41 ;  /* 0x0000000628297223 */ /* 0x000fe20000010829 */
[C---:B------:R-:W-:Y:S01]  /*100e0*/  FMUL.FTZ R49, R4.reuse, R42 ;  /* 0x0000002a04317220 */ /* 0x040fe20000410000 */
[----:B------:R-:W-:Y:S01]  /*100f0*/  FFMA.FTZ R37, R4, R38, -R37 ;  /* 0x0000002604257223 */ /* 0x000fe20000010825 */
[----:B------:R-:W-:Y:S01]  /*10100*/  FFMA.FTZ R47, R48, R6, R47 ;  /* 0x00000006302f7223 */ /* 0x000fe2000001002f */
[----:B------:R-:W-:Y:S01]  /*10110*/  FMUL.FTZ R4, R57, R9 ;  /* 0x0000000939047220 */ /* 0x000fe20000410000 */
[----:B------:R-:W-:Y:S01]  /*10120*/  FMUL.FTZ R40, R59, R11 ;  /* 0x0000000b3b287220 */ /* 0x000fe20000410000 */
[----:B------:R-:W-:Y:S01]  /*10130*/  FMUL.FTZ R6, R53, R9 ;  /* 0x0000000935067220 */ /* 0x000fe20000410000 */
[----:B------:R-:W-:Y:S01]  /*10140*/  FMUL.FTZ R42, R55, R11 ;  /* 0x0000000b372a7220 */ /* 0x000fe20000410000 */
[----:B------:R-:W-:Y:S01]  /*10150*/  FFMA.FTZ R49, R50, R38, R49 ;  /* 0x0000002632317223 */ /* 0x000fe20000010031 */
        /* <DEDUP_REMOVED lines=14> */
.L_x_634:
[----:B------:R-:W-:Y:S05]  /*10240*/  BSYNC B2 ;  /* 0x0000000000027941 */ /* 0x000fea0003800000 */
.L_x_633:
[----:B------:R-:W-:Y:S05]  /*10250*/  @P1 BRA `(.L_x_632) ;  /* 0x00000004005c1947 */ /* 0x000fea0003800000 */
[----:B---3--:R-:W0:Y:S01]  /*10260*/  LDL R56, [R1+0x8c] ;  /* 0x00008c0001387983 */ /* 0x008e220000100800 */
[----:B------:R-:W-:Y:S01]  /*10270*/  LEA.HI R51, R51, R26, RZ, 0x1d ;  /* 0x0000001a33337211 */ /* 0x000fe200078fe8ff */
[C---:B------:R-:W-:Y:S01]  /*10280*/  IMAD.U32 R45, R20.reuse, 0x10000, RZ ;  /* 0x00010000142d7824 */ /* 0x040fe200078e00ff */
[----:B------:R-:W-:Y:S01]  /*10290*/  LOP3.LUT R52, R20, 0xffff0000, RZ, 0xc0, !PT ;  /* 0xffff000014347812 */ /* 0x000fe200078ec0ff */
[C---:B------:R-:W-:Y:S01]  /*102a0*/  IMAD.U32 R43, R12.reuse, 0x10000, RZ ;  /* 0x000100000c2b7824 */ /* 0x040fe200078e00ff */
[----:B-12---:R-:W-:Y:S01]  /*102b0*/  SHF.R.S32.HI R4, RZ, 0x1f, R51 ;  /* 0x0000001fff047819 */ /* 0x006fe20000011433 */
[----:B------:R-:W-:Y:S01]  /*102c0*/  IMAD.SHL.U32 R3, R51, 0x8, RZ ;  /* 0x0000000833037824 */ /* 0x000fe200078e00ff */
[----:B------:R-:W-:Y:S01]  /*102d0*/  LOP3.LUT R48, R12, 0xffff0000, RZ, 0xc0, !PT ;  /* 0xffff00000c307812 */ /* 0x000fe200078ec0ff */
[----:B------:R-:W-:Y:S01]  /*102e0*/  IMAD.U32 R54, R21, 0x10000, RZ ;  /* 0x0001000015367824 */ /* 0x000fe200078e00ff */
[----:B------:R-:W-:Y:S01]  /*102f0*/  LEA.HI R51, R4, R51, RZ, 0x3 ;  /* 0x0000003304337211 */ /* 0x000fe200078f18ff */
[----:B------:R-:W-:Y:S01]  /*10300*/  IMAD.U32 R50, R13, 0x10000, RZ ;  /* 0x000100000d327824 */ /* 0x000fe200078e00ff */
[----:B------:R-:W-:Y:S01]  /*10310*/  LOP3.LUT R4, R226, 0x38, R3, 0xf8, !PT ;  /* 0x00000038e2047812 */ /* 0x000fe200078ef803 */
[----:B------:R-:W-:Y:S01]  /*10320*/  IMAD.U32 R49, R24, 0x10000, RZ ;  /* 0x0001000018317824 */ /* 0x000fe200078e00ff */
[----:B------:R-:W-:Y:S01]  /*10330*/  LOP3.LUT R55, R21, 0xffff0000, RZ, 0xc0, !PT ;  /* 0xffff000015377812 */ /* 0x000fe200078ec0ff */
[----:B------:R-:W-:Y:S01]  /*10340*/  IMAD.SHL.U32 R51, R51, 0x400, RZ ;  /* 0x0000040033337824 */ /* 0x000fe200078e00ff */
[----:B------:R-:W-:Y:S01]  /*10350*/  LOP3.LUT R3, R4, R229, RZ, 0x3c, !PT ;  /* 0x000000e504037212 */ /* 0x000fe200078e3cff */
[----:B------:R-:W-:Y:S01]  /*10360*/  IMAD.U32 R47, R14, 0x10000, RZ ;  /* 0x000100000e2f7824 */ /* 0x000fe200078e00ff */
[----:B------:R-:W-:-:S02]  /*10370*/  LOP3.LUT R57, R25, 0xffff0000, RZ, 0xc0, !PT ;  /* 0xffff000019397812 */ /* 0x000fc400078ec0ff */
[----:B------:R-:W-:Y:S02]  /*10380*/  LOP3.LUT R51, R51, 0x7fffe000, RZ, 0xc0, !PT ;  /* 0x7fffe00033337812 */ /* 0x000fe400078ec0ff */
[----:B------:R-:W-:Y:S02]  /*10390*/  LOP3.LUT R53, R15, 0xffff0000, RZ, 0xc0, !PT ;  /* 0xffff00000f357812 */ /* 0x000fe400078ec0ff */
[----:B------:R-:W-:Y:S02]  /*103a0*/  IADD3 R3, R3, R51, R230 ;  /* 0x0000003303037210 */ /* 0x000fe40007ffe0e6 */
[----:B------:R-:W-:Y:S02]  /*103b0*/  LOP3.LUT R51, R13, 0xffff0000, RZ, 0xc0, !PT ;  /* 0xffff00000d337812 */ /* 0x000fe400078ec0ff */
[----:B------:R-:W-:-:S05]  /*103c0*/  LEA R3, R3, R16, 0x1 ;  /* 0x0000001003037211 */ /* 0x000fca00078e08ff */
[----:B------:R-:W1:Y:S02]  /*103d0*/  LDS.128 R8, [R3+0x14400] ;  /* 0x0144000003087984 */ /* 0x000e640000000c00 */
[C---:B-1----:R-:W-:Y:S01]  /*103e0*/  IMAD.U32 R39, R8.reuse, 0x10000, RZ ;  /* 0x0001000008277824 */ /* 0x042fe200078e00ff */
[----:B------:R-:W-:Y:S01]  /*103f0*/  LOP3.LUT R8, R8, 0xffff0000, RZ, 0xc0, !PT ;  /* 0xffff000008087812 */ /* 0x000fe200078ec0ff */
[C---:B------:R-:W-:Y:S01]  /*10400*/  IMAD.U32 R40, R9.reuse, 0x10000, RZ ;  /* 0x0001000009287824 */ /* 0x040fe200078e00ff */
[----:B------:R-:W-:Y:S01]  /*10410*/  LOP3.LUT R9, R9, 0xffff0000, RZ, 0xc0, !PT ;  /* 0xffff000009097812 */ /* 0x000fe200078ec0ff */
[-C--:B------:R-:W-:Y:S01]  /*10420*/  FMUL.FTZ R44, R45, R39.reuse ;  /* 0x000000272d2c7220 */ /* 0x080fe20000410000 */
[----:B------:R-:W-:Y:S01]  /*10430*/  FMUL.FTZ R46, R43, R39 ;  /* 0x000000272b2e7220 */ /* 0x000fe20000410000 */
[-C--:B------:R-:W-:Y:S01]  /*10440*/  FMUL.FTZ R39, R52, R8.reuse ;  /* 0x0000000834277220 */ /* 0x080fe20000410000 */
[C---:B------:R-:W-:Y:S01]  /*10450*/  IMAD.U32 R41, R10.reuse, 0x10000, RZ ;  /* 0x000100000a297824 */ /* 0x040fe200078e00ff */
[----:B------:R-:W-:Y:S01]  /*10460*/  LOP3.LUT R10, R10, 0xffff0000, RZ, 0xc0, !PT ;  /* 0xffff00000a0a7812 */ /* 0x000fe200078ec0ff */
[C---:B------:R-:W-:Y:S01]  /*10470*/  IMAD.U32 R42, R11.reuse, 0x10000, RZ ;  /* 0x000100000b2a7824 */ /* 0x040fe200078e00ff */
[----:B------:R-:W-:Y:S01]  /*10480*/  LOP3.LUT R11, R11, 0xffff0000, RZ, 0xc0, !PT ;  /* 0xffff00000b0b7812 */ /* 0x000fe200078ec0ff */
[----:B0-----:R-:W0:Y:S02]  /*10490*/  LDS.128 R4, [R56] ;  /* 0x0000000038047984 */ /* 0x001e240000000c00 */
[C---:B0-----:R-:W-:Y:S01]  /*104a0*/  IMAD.U32 R35, R4.reuse, 0x10000, RZ ;  /* 0x0001000004237824 */ /* 0x041fe200078e00ff */
[----:B------:R-:W-:Y:S01]  /*104b0*/  LOP3.LUT R4, R4, 0xffff0000, RZ, 0xc0, !PT ;  /* 0xffff000004047812 */ /* 0x000fe200078ec0ff */
[C---:B------:R-:W-:Y:S01]  /*104c0*/  IMAD.U32 R36, R5.reuse, 0x10000, RZ ;  /* 0x0001000005247824 */ /* 0x040fe200078e00ff */
[----:B------:R-:W-:Y:S01]  /*104d0*/  LOP3.LUT R5, R5, 0xffff0000, RZ, 0xc0, !PT ;  /* 0xffff000005057812 */ /* 0x000fe200078ec0ff */
[-C--:B------:R-:W-:Y:S01]  /*104e0*/  FFMA.FTZ R44, R43, R35.reuse, -R44 ;  /* 0x000000232b2c7223 */ /* 0x080fe2000001082c */
[----:B------:R-:W-:Y:S01]  /*104f0*/  FFMA.FTZ R46, R45, R35, R46 ;  /* 0x000000232d2e7223 */ /* 0x000fe2000001002e */
[----:B------:R-:W-:Y:S01]  /*10500*/  FMUL.FTZ R35, R48, R8 ;  /* 0x0000000830237220 */ /* 0x000fe20000410000 */
[-C--:B------:R-:W-:Y:S01]  /*10510*/  FMUL.FTZ R43, R54, R40.reuse ;  /* 0x00000028362b7220 */ /* 0x080fe20000410000 */
[----:B------:R-:W-:Y:S01]  /*10520*/  FMUL.FTZ R45, R50, R40 ;  /* 0x00000028322d7220 */ /* 0x000fe20000410000 */
[-C--:B------:R-:W-:Y:S01]  /*10530*/  FFMA.FTZ R39, R48, R4.reuse, -R39 ;  /* 0x0000000430277223 */ /* 0x080fe20000010827 */
[----:B------:R-:W-:Y:S01]  /*10540*/  FFMA.FTZ R35, R52, R4, R35 ;  /* 0x0000000434237223 */ /* 0x000fe20000010023 */
[----:B------:R-:W-:-:S02]  /*10550*/  IMAD.U32 R37, R6, 0x10000, RZ ;  /* 0x0001000006257824 */ /* 0x000fc400078e00ff */
[-C--:B------:R-:W-:Y:S01]  /*10560*/  FMUL.FTZ R4, R49, R41.reuse ;  /* 0x0000002931047220 */ /* 0x080fe20000410000 */
[----:B------:R-:W-:Y:S01]  /*10570*/  LOP3.LUT R40, R14, 0xffff0000, RZ, 0xc0, !PT ;  /* 0xffff00000e287812 */ /* 0x000fe200078ec0ff */
[-C--:B------:R-:W-:Y:S01]  /*10580*/  FFMA.FTZ R43, R50, R36.reuse, -R43 ;  /* 0x00000024322b7223 */ /* 0x080fe2000001082b */
[----:B------:R-:W-:Y:S01]  /*10590*/  LOP3.LUT R48, R24, 0xffff0000, RZ, 0xc0, !PT ;  /* 0xffff000018307812 */ /* 0x000fe200078ec0ff */
[----:B------:R-:W-:Y:S01]  /*105a0*/  FFMA.FTZ R45, R54, R36, R45 ;  /* 0x00000024362d7223 */ /* 0x000fe2000001002d */
[----:B------:R-:W-:Y:S01]  /*105b0*/  FMUL.FTZ R36, R47, R41 ;  /* 0x000000292f247220 */ /* 0x000fe20000410000 */
[----:B------:R-:W-:Y:S01]  /*105c0*/  SHF.L.U32 R50, R25, 0x10, RZ ;  /* 0x0000001019327819 */ /* 0x000fe200000006ff */
[-C--:B------:R-:W-:Y:S01]  /*105d0*/  FFMA.FTZ R8, R47, R37.reuse, -R4 ;  /* 0x000000252f087223 */ /* 0x080fe20000010804 */
[-C--:B------:R-:W-:Y:S01]  /*105e0*/  FMUL.FTZ R41, R48, R10.reuse ;  /* 0x0000000a30297220 */ /* 0x080fe20000410000 */
[----:B------:R-:W-:Y:S01]  /*105f0*/  FMUL.FTZ R47, R40, R10 ;  /* 0x0000000a282f7220 */ /* 0x000fe20000410000 */
[----:B------:R-:W-:Y:S01]  /*10600*/  LOP3.LUT R6, R6, 0xffff0000, RZ, 0xc0, !PT ;  /* 0xffff000006067812 */ /* 0x000fe200078ec0ff */
[----:B------:R-:W-:Y:S01]  /*10610*/  FFMA.FTZ R10, R49, R37, R36 ;  /* 0x00000025310a7223 */ /* 0x000fe20000010024 */
[----:B------:R-:W-:-:S02]  /*10620*/  IMAD.U32 R38, R7, 0x10000, RZ ;  /* 0x0001000007267824 */ /* 0x000fc400078e00ff */
[----:B------:R-:W-:Y:S01]  /*10630*/  FMUL.FTZ R37, R50, R42 ;  /* 0x0000002a32257220 */ /* 0x000fe20000410000 */
[----:B------:R-:W-:Y:S01]  /*10640*/  IMAD.U32 R4, R15, 0x10000, RZ ;  /* 0x000100000f047824 */ /* 0x000fe200078e00ff */
[----:B------:R-:W-:Y:S01]  /*10650*/  LOP3.LUT R7, R7, 0xffff0000, RZ, 0xc0, !PT ;  /* 0xffff000007077812 */ /* 0x000fe200078ec0ff */
[-C--:B------:R-:W-:Y:S01]  /*10660*/  FFMA.FTZ R41, R40, R6.reuse, -R41 ;  /* 0x0000000628297223 */ /* 0x080fe20000010829 */
[----:B------:R-:W-:Y:S01]  /*10670*/  FFMA.FTZ R47, R48, R6, R47 ;  /* 0x00000006302f7223 */ /* 0x000fe2000001002f */
[C---:B------:R-:W-:Y:S01]  /*10680*/  FMUL.FTZ R49, R4.reuse, R42 ;  /* 0x0000002a04317220 */ /* 0x040fe20000410000 */
[-C--:B------:R-:W-:Y:S01]  /*10690*/  FFMA.FTZ R37, R4, R38.reuse, -R37 ;  /* 0x0000002604257223 */ /* 0x080fe20000010825 */
        /* <DEDUP_REMOVED lines=19> */
.L_x_632:
[----:B------:R-:W-:Y:S05]  /*107d0*/  BSYNC B1 ;  /* 0x0000000000017941 */ /* 0x000fea0003800000 */
.L_x_631:
[----:B------:R-:W-:Y:S01]  /*107e0*/  ISETP.GE.AND P0, PT, R218, R0, PT ;  /* 0x00000000da00720c */ /* 0x000fe20003f06270 */
[----:B------:R-:W-:-:S12]  /*107f0*/  BSSY B1, `(.L_x_635) ;  /* 0x00000bb000017945 */ /* 0x000fd80003800000 */
[----:B------:R-:W-:Y:S05]  /*10800*/  @P0 BRA `(.L_x_636) ;  /* 0x0000000800e40947 */ /* 0x000fea0003800000 */
[----:B------:R-:W5:Y:S01]  /*10810*/  LDC R51, c[0x0][0x3d4] ;  /* 0x0000f500ff337b82 */ /* 0x000f620000000800 */
[----:B------:R-:W-:Y:S01]  /*10820*/  BSSY B2, `(.L_x_637) ;  /* 0x000005f000027945 */ /* 0x000fe20003800000 */
[-C--:B-----5:R-:W-:Y:S02]  /*10830*/  ISETP.GE.AND P0, PT, R212, R51.reuse, PT ;  /* 0x00000033d400720c */ /* 0x0a0fe40003f06270 */
[----:B------:R-:W-:-:S11]  /*10840*/  ISETP.GE.AND P1, PT, R213, R51, PT ;  /* 0x00000033d500720c */ /* 0x000fd60003f26270 */
[----:B------:R-:W-:Y:S05]  /*10850*/  @P0 BRA `(.L_x_638) ;  /* 0x00000004006c0947 */ /* 0x000fea0003800000 */
[----:B-1234-:R-:W2:Y:S01]  /*10860*/  LDL R3, [R1+0x6c] ;  /* 0x00006c0001037983 */ /* 0x01eea20000100800 */
[----:B0-----:R-:W-:Y:S01]  /*10870*/  LOP3.LUT R5, R225, 0x38, R212, 0xf8, !PT ;  /* 0x00000038e1057812 */ /* 0x001fe200078ef8d4 */
[C---:B------:R-:W-:Y:S01]  /*10880*/  IMAD.U32 R45, R31.reuse, 0x10000, RZ ;  /* 0x000100001f2d7824 */ /* 0x040fe200078e00ff */
[----:B------:R-:W-:Y:S01]  /*10890*/  LOP3.LUT R52, R31, 0xffff0000, RZ, 0xc0, !PT ;  /* 0xffff00001f347812 */ /* 0x000fe200078ec0ff */
[C---:B------:R-:W-:Y:S01]  /*108a0*/  IMAD.U32 R43, R27.reuse, 0x10000, RZ ;  /* 0x000100001b2b7824 */ /* 0x040fe200078e00ff */
[----:B------:R-:W-:Y:S01]  /*108b0*/  LOP3.LUT R5, R228, R5, R227, 0xf6, !PT ;  /* 0x00000005e4057212 */ /* 0x000fe200078ef6e3 */
[----:B------:R-:W-:Y:S01]  /*108c0*/  IMAD.U32 R50, R28, 0x10000, RZ ;  /* 0x000100001c327824 */ /* 0x000fe200078e00ff */
[----:B------:R-:W-:Y:S01]  /*108d0*/  LOP3.LUT R48, R27, 0xffff0000, RZ, 0xc0, !PT ;  /* 0xffff00001b307812 */ /* 0x000fe200078ec0ff */
[----:B------:R-:W-:Y:S01]  /*108e0*/  IMAD.U32 R49, R33, 0x10000, RZ ;  /* 0x0001000021317824 */ /* 0x000fe200078e00ff */
[C---:B------:R-:W-:Y:S01]  /*108f0*/  SHF.L.U32 R54, R32.reuse, 0x10, RZ ;  /* 0x0000001020367819 */ /* 0x040fe200000006ff */
[----:B------:R-:W-:Y:S01]  /*10900*/  IMAD.U32 R47, R29, 0x10000, RZ ;  /* 0x000100001d2f7824 */ /* 0x000fe200078e00ff */
[----:B------:R-:W-:-:S02]  /*10910*/  LOP3.LUT R57, R32, 0xffff0000, RZ, 0xc0, !PT ;  /* 0xffff000020397812 */ /* 0x000fc400078ec0ff */
[----:B------:R-:W-:Y:S02]  /*10920*/  LOP3.LUT R59, R34, 0xffff0000, RZ, 0xc0, !PT ;  /* 0xffff0000223b7812 */ /* 0x000fe400078ec0ff */
[----:B------:R-:W-:Y:S02]  /*10930*/  LOP3.LUT R53, R28, 0xffff0000, RZ, 0xc0, !PT ;  /* 0xffff00001c357812 */ /* 0x000fe400078ec0ff */
[----:B------:R-:W-:Y:S02]  /*10940*/  LOP3.LUT R55, R30, 0xffff0000, RZ, 0xc0, !PT ;  /* 0xffff00001e377812 */ /* 0x000fe400078ec0ff */
[----:B--2---:R-:W-:Y:S02]  /*10950*/  R2UR UR4, R3 ;  /* 0x00000000030472ca */ /* 0x004fe400000e0000 */
[----:B------:R-:W-:-:S04]  /*10960*/  LEA.HI R3, R51, R220, RZ, 0x1d ;  /* 0x000000dc33037211 */ /* 0x000fc800078fe8ff */
[----:B------:R-:W-:Y:S01]  /*10970*/  SHF.R.S32.HI R6, RZ, 0x1f, R3 ;  /* 0x0000001fff067819 */ /* 0x000fe20000011403 */
[----:B------:R-:W-:-:S03]  /*10980*/  IMAD.SHL.U32 R4, R3, 0x8, RZ ;  /* 0x0000000803047824 */ /* 0x000fc600078e00ff */
        /* <DEDUP_REMOVED lines=72> */
.L_x_638:
[----:B------:R-:W-:Y:S05]  /*10e10*/  BSYNC B2 ;  /* 0x0000000000027941 */ /* 0x000fea0003800000 */
.L_x_637:
[----:B------:R-:W-:Y:S05]  /*10e20*/  @P1 BRA `(.L_x_636) ;  /* 0x00000004005c1947 */ /* 0x000fea0003800000 */
[----:B0--34-:R-:W3:Y:S01]  /*10e30*/  LDL R56, [R1+0x88] ;  /* 0x0000880001387983 */ /* 0x019ee20000100800 */
[----:B------:R-:W-:Y:S01]  /*10e40*/  LEA.HI R51, R51, R26, RZ, 0x1d ;  /* 0x0000001a33337211 */ /* 0x000fe200078fe8ff */
[----:B------:R-:W-:Y:S01]  /*10e50*/  IMAD.U32 R43, R12, 0x10000, RZ ;  /* 0x000100000c2b7824 */ /* 0x000fe200078e00ff */
[C---:B------:R-:W-:Y:S01]  /*10e60*/  SHF.L.U32 R45, R20.reuse, 0x10, RZ ;  /* 0x00000010142d7819 */ /* 0x040fe200000006ff */
[----:B------:R-:W-:Y:S01]  /*10e70*/  IMAD.U32 R54, R21, 0x10000, RZ ;  /* 0x0001000015367824 */ /* 0x000fe200078e00ff */
        /* <DEDUP_REMOVED lines=10> */
[----:B------:R-:W-:-:S02]  /*10f20*/  LOP3.LUT R3, R4, R227, RZ, 0x3c, !PT ;  /* 0x000000e304037212 */ /* 0x000fc400078e3cff */
[----:B------:R-:W-:Y:S02]  /*10f30*/  LOP3.LUT R55, R21, 0xffff0000, RZ, 0xc0, !PT ;  /* 0xffff000015377812 */ /* 0x000fe400078ec0ff */
[----:B------:R-:W-:Y:S02]  /*10f40*/  LOP3.LUT R6, R6, 0x7fffe000, RZ, 0xc0, !PT ;  /* 0x7fffe00006067812 */ /* 0x000fe400078ec0ff */
[----:B------:R-:W-:Y:S02]  /*10f50*/  LOP3.LUT R57, R25, 0xffff0000, RZ, 0xc0, !PT ;  /* 0xffff000019397812 */ /* 0x000fe400078ec0ff */
[----:B------:R-:W-:Y:S02]  /*10f60*/  IADD3 R3, R3, R6, R228 ;  /* 0x0000000603037210 */ /* 0x000fe40007ffe0e4 */
[----:B------:R-:W-:Y:S02]  /*10f70*/  LOP3.LUT R51, R13, 0xffff0000, RZ, 0xc0, !PT ;  /* 0xffff00000d337812 */ /* 0x000fe400078ec0ff */
[----:B------:R-:W-:Y:S01]  /*10f80*/  LOP3.LUT R53, R15, 0xffff0000, RZ, 0xc0, !PT ;  /* 0xffff00000f357812 */ /* 0x000fe200078ec0ff */
[----:B------:R-:W-:-:S05]  /*10f90*/  IMAD R3, R3, 0x2, R16 ;  /* 0x0000000203037824 */ /* 0x000fca00078e0210 */
[----:B------:R-:W0:Y:S02]  /*10fa0*/  LDS.128 R8, [R3+0x14400] ;  /* 0x0144000003087984 */ /* 0x000e240000000c00 */
[C---:B0-----:R-:W-:Y:S01]  /*10fb0*/  IMAD.U32 R39, R8.reuse, 0x10000, RZ ;  /* 0x0001000008277824 */ /* 0x041fe200078e00ff */
        /* <DEDUP_REMOVED lines=10> */
[----:B---3--:R-:W0:Y:S02]  /*11060*/  LDS.128 R4, [R56] ;  /* 0x0000000038047984 */ /* 0x008e240000000c00 */
        /* <DEDUP_REMOVED lines=18> */
[----:B------:R-:W-:Y:S02]  /*11190*/  IMAD.U32 R50, R25, 0x10000, RZ ;  /* 0x0001000019327824 */ /* 0x000fe400078e00ff */
        /* <DEDUP_REMOVED lines=32> */
.L_x_636:
[----:B------:R-:W-:Y:S05]  /*113a0*/  BSYNC B1 ;  /* 0x0000000000017941 */ /* 0x000fea0003800000 */
.L_x_635:
[----:B01234-:R-:W2:Y:S02]  /*113b0*/  LDL R3, [R1+0x74] ;  /* 0x0000740001037983 */ /* 0x01fea40000100800 */
[----:B--2---:R-:W-:-:S13]  /*113c0*/  ISETP.GE.AND P0, PT, R3, R0, PT ;  /* 0x000000000300720c */ /* 0x004fda0003f06270 */
[----:B------:R-:W-:Y:S05]  /*113d0*/  @P0 BRA `(.L_x_612) ;  /* 0x0000000800f00947 */ /* 0x000fea0003800000 */
[----:B------:R0:W5:Y:S01]  /*113e0*/  LDL R54, [R1+0x78] ;  /* 0x0000780001367983 */ /* 0x0001620000100800 */
[----:B------:R-:W1:Y:S03]  /*113f0*/  LDC R47, c[0x0][0x3d4] ;  /* 0x0000f500ff2f7b82 */ /* 0x000e660000000800 */
[----:B------:R0:W5:Y:S04]  /*11400*/  LDL R53, [R1+0x7c] ;  /* 0x00007c0001357983 */ /* 0x0001680000100800 */
[----:B------:R0:W5:Y:S01]  /*11410*/  LDL R52, [R1+0x80] ;  /* 0x0000800001347983 */ /* 0x0001620000100800 */
[----:B------:R-:W-:Y:S01]  /*11420*/  BSSY B1, `(.L_x_639) ;  /* 0x000005f000017945 */ /* 0x000fe20003800000 */
[----:B-1----:R-:W-:-:S02]  /*11430*/  ISETP.GE.AND P0, PT, R212, R47, PT ;  /* 0x0000002fd400720c */ /* 0x002fc40003f06270 */
[----:B------:R-:W-:-:S11]  /*11440*/  ISETP.GE.AND P1, PT, R213, R47, PT ;  /* 0x0000002fd500720c */ /* 0x000fd60003f26270 */
[----:B0-----:R-:W-:Y:S05]  /*11450*/  @P0 BRA `(.L_x_640) ;  /* 0x00000004006c0947 */ /* 0x001fea0003800000 */
[----:B------:R-:W2:Y:S01]  /*11460*/  LDL R3, [R1+0x6c] ;  /* 0x00006c0001037983 */ /* 0x000ea20000100800 */
[----:B------:R-:W-:Y:S01]  /*11470*/  LEA.HI R0, R47, R220, RZ, 0x1d ;  /* 0x000000dc2f007211 */ /* 0x000fe200078fe8ff */
[----:B------:R-:W-:Y:S01]  /*11480*/  IMAD.U32 R44, R31, 0x10000, RZ ;  /* 0x000100001f2c7824 */ /* 0x000fe200078e00ff */
[----:B-----5:R-:W-:Y:S01]  /*11490*/  LOP3.LUT R4, R54, 0x38, R212, 0xf8, !PT ;  /* 0x0000003836047812 */ /* 0x020fe200078ef8d4 */
[----:B------:R-:W-:Y:S01]  /*114a0*/  IMAD.U32 R42, R27, 0x10000, RZ ;  /* 0x000100001b2a7824 */ /* 0x000fe200078e00ff */
[----:B------:R-:W-:Y:S01]  /*114b0*/  SHF.R.S32.HI R5, RZ, 0x1f, R0 ;  /* 0x0000001fff057819 */ /* 0x000fe20000011400 */
[----:B------:R-:W-:Y:S01]  /*114c0*/  IMAD.U32 R51, R32, 0x10000, RZ ;  /* 0x0001000020337824 */ /* 0x000fe200078e00ff */
[----:B------:R-:W-:Y:S01]  /*114d0*/  LOP3.LUT R4, R52, R4, R53, 0xf6, !PT ;  /* 0x0000000434047212 */ /* 0x000fe200078ef635 */
[----:B------:R-:W-:Y:S01]  /*114e0*/  IMAD.U32 R49, R28, 0x10000, RZ ;  /* 0x000100001c317824 */ /* 0x000fe200078e00ff */
[----:B------:R-:W-:Y:S01]  /*114f0*/  LEA.HI R5, R5, R0, RZ, 0x3 ;  /* 0x0000000005057211 */ /* 0x000fe200078f18ff */
[----:B------:R-:W-:Y:S01]  /*11500*/  IMAD.U32 R48, R33, 0x10000, RZ ;  /* 0x0001000021307824 */ /* 0x000fe200078e00ff */
[----:B------:R-:W-:-:S03]  /*11510*/  LOP3.LUT R46, R31, 0xffff0000, RZ, 0xc0, !PT ;  /* 0xffff00001f2e7812 */ /* 0x000fc600078ec0ff */
[----:B------:R-:W-:Y:S01]  /*11520*/  IMAD.SHL.U32 R5, R5, 0x400, RZ ;  /* 0x0000040005057824 */ /* 0x000fe200078e00ff */
[----:B--2---:R-:W-:Y:S01]  /*11530*/  R2UR UR4, R3 ;  /* 0x00000000030472ca */ /* 0x004fe200000e0000 */
[----:B------:R-:W-:-:S05]  /*11540*/  IMAD.SHL.U32 R3, R0, 0x8, RZ ;  /* 0x0000000800037824 */ /* 0x000fca00078e00ff */
[----:B------:R-:W-:Y:S02]  /*11550*/  LOP3.LUT R0, R54, 0x38, R3, 0xf8, !PT ;  /* 0x0000003836007812 */ /* 0x000fe400078ef803 */
[----:B------:R-:W-:Y:S02]  /*11560*/  LOP3.LUT R3, R5, 0x7fffe000, RZ, 0xc0, !PT ;  /* 0x7fffe00005037812 */ /* 0x000fe400078ec0ff */
[----:B------:R-:W-:-:S03]  /*11570*/  LOP3.LUT R0, R0, R53, RZ, 0x3c, !PT ;  /* 0x0000003500007212 */ /* 0x000fc600078e3cff */
[----:B------:R-:W-:Y:S02]  /*11580*/  LEA R50, R4, UR4, 0x1 ;  /* 0x0000000404327c11 */ /* 0x000fe4000f8e08ff */
[----:B------:R-:W-:-:S03]  /*11590*/  IADD3 R3, R0, R3, R52 ;  /* 0x0000000300037210 */ /* 0x000fc60007ffe034 */
[----:B------:R-:W0:Y:S02]  /*115a0*/  LDS.128 R4, [R50] ;  /* 0x0000000032047984 */ /* 0x000e240000000c00 */
[----:B------:R-:W-:-:S05]  /*115b0*/  IMAD R3, R3, 0x2, R16 ;  /* 0x0000000203037824 */ /* 0x000fca00078e0210 */
[----:B------:R-:W1:Y:S01]  /*115c0*/  LDS.128 R8, [R3+0x14400] ;  /* 0x0144000003087984 */ /* 0x000e620000000c00 */
[C---:B0-----:R-:W-:Y:S01]  /*115d0*/  IMAD.U32 R0, R4.reuse, 0x10000, RZ ;  /* 0x0001000004007824 */ /* 0x041fe200078e00ff */
[----:B------:R-:W-:Y:S01]  /*115e0*/  LOP3.LUT R4, R4, 0xffff0000, RZ, 0xc0, !PT ;  /* 0xffff000004047812 */ /* 0x000fe200078ec0ff */
[C---:B------:R-:W-:Y:S01]  /*115f0*/  IMAD.U32 R36, R6.reuse, 0x10000, RZ ;  /* 0x0001000006247824 */ /* 0x040fe200078e00ff */
[----:B------:R-:W-:Y:S01]  /*11600*/  SHF.L.U32 R35, R5, 0x10, RZ ;  /* 0x0000001005237819 */ /* 0x000fe200000006ff */
[----:B------:R-:W-:Y:S01]  /*11610*/  IMAD.U32 R37, R7, 0x10000, RZ ;  /* 0x0001000007257824 */ /* 0x000fe200078e00ff */
[----:B------:R-:W-:Y:S01]  /*11620*/  LOP3.LUT R6, R6, 0xffff0000, RZ, 0xc0, !PT ;  /* 0xffff000006067812 */ /* 0x000fe200078ec0ff */
[C---:B-1----:R-:W-:Y:S01]  /*11630*/  IMAD.U32 R38, R8.reuse, 0x10000, RZ ;  /* 0x0001000008267824 */ /* 0x042fe200078e00ff */
[----:B------:R-:W-:Y:S01]  /*11640*/  LOP3.LUT R8, R8, 0xffff0000, RZ, 0xc0, !PT ;  /* 0xffff000008087812 */ /* 0x000fe200078ec0ff */
[C---:B------:R-:W-:Y:S01]  /*11650*/  IMAD.U32 R39, R9.reuse, 0x10000, RZ ;  /* 0x0001000009277824 */ /* 0x040fe200078e00ff */
[----:B------:R-:W-:Y:S01]  /*11660*/  LOP3.LUT R9, R9, 0xffff0000, RZ, 0xc0, !PT ;  /* 0xffff000009097812 */ /* 0x000fe200078ec0ff */
[-C--:B------:R-:W-:Y:S01]  /*11670*/  FMUL.FTZ R43, R44, R38.reuse ;  /* 0x000000262c2b7220 */ /* 0x080fe20000410000 */
[----:B------:R-:W-:Y:S01]  /*11680*/  FMUL.FTZ R31, R42, R38 ;  /* 0x000000262a1f7220 */ /* 0x000fe20000410000 */
[----:B------:R-:W-:Y:S01]  /*11690*/  LOP3.LUT R38, R27, 0xffff0000, RZ, 0xc0, !PT ;  /* 0xffff00001b267812 */ /* 0x000fe200078ec0ff */
[----:B------:R-:W-:Y:S01]  /*116a0*/  FMUL.FTZ R27, R46, R8 ;  /* 0x000000082e1b7220 */ /* 0x000fe20000410000 */
[-C--:B------:R-:W-:Y:S01]  /*116b0*/  FFMA.FTZ R43, R42, R0.reuse, -R43 ;  /* 0x000000002a2b7223 */ /* 0x080fe2000001082b */
[----:B------:R-:W-:Y:S01]  /*116c0*/  FFMA.FTZ R31, R44, R0, R31 ;  /* 0x000000002c1f7223 */ /* 0x000fe2000001001f */
[----:B------:R-:W-:-:S02]  /*116d0*/  IMAD.U32 R40, R10, 0x10000, RZ ;  /* 0x000100000a287824 */ /* 0x000fc400078e00ff */
[C---:B------:R-:W-:Y:S01]  /*116e0*/  FMUL.FTZ R45, R38.reuse, R8 ;  /* 0x00000008262d7220 */ /* 0x040fe20000410000 */
[-C--:B------:R-:W-:Y:S01]  /*116f0*/  FFMA.FTZ R0, R38, R4.reuse, -R27 ;  /* 0x0000000426007223 */ /* 0x080fe2000001081b */
[----:B------:R-:W-:Y:S01]  /*11700*/  LOP3.LUT R10, R10, 0xffff0000, RZ, 0xc0, !PT ;  /* 0xffff00000a0a7812 */ /* 0x000fe200078ec0ff */
[-C--:B------:R-:W-:Y:S01]  /*11710*/  FMUL.FTZ R38, R51, R39.reuse ;  /* 0x0000002733267220 */ /* 0x080fe20000410000 */
[----:B------:R-:W-:Y:S01]  /*11720*/  FFMA.FTZ R8, R46, R4, R45 ;  /* 0x000000042e087223 */ /* 0x000fe2000001002d */
[----:B------:R-:W-:Y:S01]  /*11730*/  FMUL.FTZ R42, R49, R39 ;  /* 0x00000027312a7220 */ /* 0x000fe20000410000 */
[C---:B------:R-:W-:Y:S01]  /*11740*/  IMAD.U32 R4, R29.reuse, 0x10000, RZ ;  /* 0x000100001d047824 */ /* 0x040fe200078e00ff */
[----:B------:R-:W-:Y:S01]  /*11750*/  LOP3.LUT R44, R29, 0xffff0000, RZ, 0xc0, !PT ;  /* 0xffff00001d2c7812 */ /* 0x000fe200078ec0ff */
[----:B------:R-:W-:Y:S01]  /*11760*/  FMUL.FTZ R27, R48, R40 ;  /* 0x00000028301b7220 */ /* 0x000fe20000410000 */
[----:B------:R-:W-:Y:S01]  /*11770*/  LOP3.LUT R46, R33, 0xffff0000, RZ, 0xc0, !PT ;  /* 0xffff0000212e7812 */ /* 0x000fe200078ec0ff */
[----:B------:R-:W-:-:S02]  /*11780*/  IMAD.U32 R41, R11, 0x10000, RZ ;  /* 0x000100000b297824 */ /* 0x000fc400078e00ff */
[-C--:B------:R-:W-:Y:S01]  /*11790*/  FFMA.FTZ R38, R49, R35.reuse, -R38 ;  /* 0x0000002331267223 */ /* 0x080fe20000010826 */
[----:B------:R-:W-:Y:S01]  /*117a0*/  FFMA.FTZ R42, R51, R35, R42 ;  /* 0x00000023332a7223 */ /* 0x000fe2000001002a */
[----:B------:R-:W-:Y:S01]  /*117b0*/  FMUL.FTZ R29, R4, R40 ;  /* 0x00000028041d7220 */ /* 0x000fe20000410000 */
[----:B------:R-:W-:Y:S01]  /*117c0*/  IMAD.U32 R45, R34, 0x10000, RZ ;  /* 0x00010000222d7824 */ /* 0x000fe200078e00ff */
[----:B------:R-:W-:Y:S01]  /*117d0*/  SHF.L.U32 R39, R30, 0x10, RZ ;  /* 0x000000101e277819 */ /* 0x000fe200000006ff */
[-C--:B------:R-:W-:Y:S01]  /*117e0*/  FMUL.FTZ R33, R46, R10.reuse ;  /* 0x0000000a2e217220 */ /* 0x080fe20000410000 */
[----:B------:R-:W-:Y:S01]  /*117f0*/  FMUL.FTZ R35, R44, R10 ;  /* 0x0000000a2c237220 */ /* 0x000fe20000410000 */
[-C--:B------:R-:W-:Y:S01]  /*11800*/  FFMA.FTZ R27, R4, R36.reuse, -R27 ;  /* 0x00000024041b7223 */ /* 0x080fe2000001081b */
[----:B------:R-:W-:Y:S01]  /*11810*/  FFMA.FTZ R10, R48, R36, R29 ;  /* 0x00000024300a7223 */ /* 0x000fe2000001001d */
[-C--:B------:R-:W-:Y:S01]  /*11820*/  FMUL.FTZ R4, R45, R41.reuse ;  /* 0x000000292d047220 */ /* 0x080fe20000410000 */
[-C--:B------:R-:W-:Y:S01]  /*11830*/  FFMA.FTZ R36, R44, R6.reuse, -R33 ;  /* 0x000000062c247223 */ /* 0x080fe20000010821 */
[----:B------:R-:W-:Y:S01]  /*11840*/  FFMA.FTZ R35, R46, R6, R35 ;  /* 0x000000062e237223 */ /* 0x000fe20000010023 */
[C---:B------:R-:W-:Y:S01]  /*11850*/  FMUL.FTZ R6, R39.reuse, R41 ;  /* 0x0000002927067220 */ /* 0x040fe20000410000 */
[----:B------:R-:W-:Y:S01]  /*11860*/  LOP3.LUT R41, R32, 0xffff0000, RZ, 0xc0, !PT ;  /* 0xffff000020297812 */ /* 0x000fe200078ec0ff */
[-C--:B------:R-:W-:Y:S01]  /*11870*/  FFMA.FTZ R29, R39, R37.reuse, -R4 ;  /* 0x00000025271d7223 */ /* 0x080fe20000010804 */
[----:B------:R-:W-:Y:S01]  /*11880*/  LOP3.LUT R11, R11, 0xffff0000, RZ, 0xc0, !PT ;  /* 0xffff00000b0b7812 */ /* 0x000fe200078ec0ff */
[----:B------:R-:W-:Y:S01]  /*11890*/  FFMA.FTZ R37, R45, R37, R6 ;  /* 0x000000252d257223 */ /* 0x000fe20000010006 */
[----:B------:R-:W-:Y:S01]  /*118a0*/  LOP3.LUT R33, R28, 0xffff0000, RZ, 0xc0, !PT ;  /* 0xffff00001c217812 */ /* 0x000fe200078ec0ff */
[----:B------:R-:W-:Y:S01]  /*118b0*/  FMUL.FTZ R4, R41, R9 ;  /* 0x0000000929047220 */ /* 0x000fe20000410000 */
[----:B------:R-:W-:-:S02]  /*118c0*/  LOP3.LUT R49, R34, 0xffff0000, RZ, 0xc0, !PT ;  /* 0xffff000022317812 */ /* 0x000fc400078ec0ff */
[----:B------:R-:W-:Y:S01]  /*118d0*/  LOP3.LUT R39, R30, 0xffff0000, RZ, 0xc0, !PT ;  /* 0xffff00001e277812 */ /* 0x000fe200078ec0ff */
[----:B------:R-:W-:Y:S01]  /*118e0*/  FMUL.FTZ R6, R33, R9 ;  /* 0x0000000921067220 */ /* 0x000fe20000410000 */
[----:B------:R-:W-:Y:S01]  /*118f0*/  LOP3.LUT R5, R5, 0xffff0000, RZ, 0xc0, !PT ;  /* 0xffff000005057812 */ /* 0x000fe200078ec0ff */
[-C--:B------:R-:W-:Y:S01]  /*11900*/  FMUL.FTZ R28, R49, R11.reuse ;  /* 0x0000000b311c7220 */ /* 0x080fe20000410000 */
[----:B------:R-:W-:Y:S01]  /*11910*/  LOP3.LUT R7, R7, 0xffff0000, RZ, 0xc0, !PT ;  /* 0xffff000007077812 */ /* 0x000fe200078ec0ff */
[----:B------:R-:W-:Y:S01]  /*11920*/  FMUL.FTZ R30, R39, R11 ;  /* 0x0000000b271e7220 */ /* 0x000fe20000410000 */
[----:B------:R-:W-:Y:S01]  /*11930*/  F2FP.BF16.F32.PACK_AB R10, R35, R10 ;  /* 0x0000000a230a723e */ /* 0x000fe200000010ff */
[-C--:B------:R-:W-:Y:S01]  /*11940*/  FFMA.FTZ R9, R33, R5.reuse, -R4 ;  /* 0x0000000521097223 */ /* 0x080fe20000010804 */
[----:B------:R-:W-:Y:S01]  /*11950*/  FFMA.FTZ R11, R41, R5, R6 ;  /* 0x00000005290b7223 */ /* 0x000fe20000010006 */
[-C--:B------:R-:W-:Y:S01]  /*11960*/  FFMA.FTZ R28, R39, R7.reuse, -R28 ;  /* 0x00000007271c7223 */ /* 0x080fe2000001081c */
[----:B------:R-:W-:Y:S01]  /*11970*/  FFMA.FTZ R30, R49, R7, R30 ;  /* 0x00000007311e7223 */ /* 0x000fe2000001001e */
[----:B------:R-:W-:-:S02]  /*11980*/  F2FP.BF16.F32.PACK_AB R6, R36, R27 ;  /* 0x0000001b2406723e */ /* 0x000fc400000010ff */
[----:B------:R-:W-:Y:S02]  /*11990*/  F2FP.BF16.F32.PACK_AB R5, R9, R38 ;  /* 0x000000260905723e */ /* 0x000fe400000010ff */
[----:B------:R-:W-:Y:S02]  /*119a0*/  F2FP.BF16.F32.PACK_AB R4, R0, R43 ;  /* 0x0000002b0004723e */ /* 0x000fe400000010ff */
[----:B------:R-:W-:Y:S02]  /*119b0*/  F2FP.BF16.F32.PACK_AB R9, R11, R42 ;  /* 0x0000002a0b09723e */ /* 0x000fe400000010ff */
[----:B------:R-:W-:Y:S02]  /*119c0*/  F2FP.BF16.F32.PACK_AB R7, R28, R29 ;  /* 0x0000001d1c07723e */ /* 0x000fe400000010ff */
[----:B------:R-:W-:Y:S02]  /*119d0*/  F2FP.BF16.F32.PACK_AB R8, R8, R31 ;  /* 0x0000001f0808723e */ /* 0x000fe400000010ff */
[----:B------:R-:W-:Y:S01]  /*119e0*/  F2FP.BF16.F32.PACK_AB R11, R30, R37 ;  /* 0x000000251e0b723e */ /* 0x000fe200000010ff */
[----:B------:R0:W-:Y:S04]  /*119f0*/  STS.128 [R50], R4 ;  /* 0x0000000432007388 */ /* 0x0001e80000000c00 */
[----:B------:R0:W-:Y:S02]  /*11a00*/  STS.128 [R3+0x14400], R8 ;  /* 0x0144000803007388 */ /* 0x0001e40000000c00 */
.L_x_640:
[----:B------:R-:W-:Y:S05]  /*11a10*/  BSYNC B1 ;  /* 0x0000000000017941 */ /* 0x000fea0003800000 */
.L_x_639:
[----:B------:R-:W-:Y:S05]  /*11a20*/  @P1 BRA `(.L_x_612) ;  /* 0x00000004005c1947 */ /* 0x000fea0003800000 */
[----:B------:R-:W2:Y:S01]  /*11a30*/  LDL R40, [R1+0x84] ;  /* 0x0000840001287983 */ /* 0x000ea20000100800 */
[----:B------:R-:W-:Y:S01]  /*11a40*/  LEA.HI R26, R47, R26, RZ, 0x1d ;  /* 0x0000001a2f1a7211 */ /* 0x000fe200078fe8ff */
[C---:B------:R-:W-:Y:S01]  /*11a50*/  IMAD.U32 R36, R20.reuse, 0x10000, RZ ;  /* 0x0001000014247824 */ /* 0x040fe200078e00ff */
[----:B------:R-:W-:Y:S01]  /*11a60*/  LOP3.LUT R38, R20, 0xffff0000, RZ, 0xc0, !PT ;  /* 0xffff000014267812 */ /* 0x000fe200078ec0ff */
[----:B------:R-:W-:Y:S01]  /*11a70*/  IMAD.U32 R34, R12, 0x10000, RZ ;  /* 0x000100000c227824 */ /* 0x000fe200078e00ff */
[----:B0-----:R-:W-:Y:S01]  /*11a80*/  SHF.R.S32.HI R3, RZ, 0x1f, R26 ;  /* 0x0000001fff037819 */ /* 0x001fe2000001141a */
[----:B------:R-:W-:Y:S01]  /*11a90*/  IMAD.SHL.U32 R0, R26, 0x8, RZ ;  /* 0x000000081a007824 */ /* 0x000fe200078e00ff */
[----:B------:R-:W-:Y:S01]  /*11aa0*/  LOP3.LUT R12, R12, 0xffff0000, RZ, 0xc0, !PT ;  /* 0xffff00000c0c7812 */ /* 0x000fe200078ec0ff */
[----:B------:R-:W-:Y:S01]  /*11ab0*/  IMAD.U32 R20, R13, 0x10000, RZ ;  /* 0x000100000d147824 */ /* 0x000fe200078e00ff */
[----:B------:R-:W-:Y:S01]  /*11ac0*/  LEA.HI R3, R3, R26, RZ, 0x3 ;  /* 0x0000001a03037211 */ /* 0x000fe200078f18ff */
[----:B------:R-:W-:Y:S01]  /*11ad0*/  IMAD.U32 R41, R24, 0x10000, RZ ;  /* 0x0001000018297824 */ /* 0x000fe200078e00ff */
[----:B-----5:R-:W-:-:S02]  /*11ae0*/  LOP3.LUT R0, R54, 0x38, R0, 0xf8, !PT ;  /* 0x0000003836007812 */ /* 0x020fc400078ef800 */
[----:B------:R-:W-:Y:S01]  /*11af0*/  LOP3.LUT R24, R24, 0xffff0000, RZ, 0xc0, !PT ;  /* 0xffff000018187812 */ /* 0x000fe200078ec0ff */
[----:B------:R-:W-:Y:S01]  /*11b00*/  IMAD.SHL.U32 R3, R3, 0x400, RZ ;  /* 0x0000040003037824 */ /* 0x000fe200078e00ff */
[----:B------:R-:W-:Y:S02]  /*11b10*/  LOP3.LUT R0, R0, R53, RZ, 0x3c, !PT ;  /* 0x0000003500007212 */ /* 0x000fe400078e3cff */
[----:B------:R-:W-:Y:S02]  /*11b20*/  LOP3.LUT R13, R13, 0xffff0000, RZ, 0xc0, !PT ;  /* 0xffff00000d0d7812 */ /* 0x000fe400078ec0ff */
[----:B------:R-:W-:-:S04]  /*11b30*/  LOP3.LUT R3, R3, 0x7fffe000, RZ, 0xc0, !PT ;  /* 0x7fffe00003037812 */ /* 0x000fc800078ec0ff */
[----:B------:R-:W-:-:S05]  /*11b40*/  IADD3 R3, R0, R3, R52 ;  /* 0x0000000300037210 */ /* 0x000fca0007ffe034 */
        /* <DEDUP_REMOVED lines=9> */
[----:B------:R-:W-:Y:S01]  /*11be0*/  FMUL.FTZ R37, R12, R8 ;  /* 0x000000080c257220 */ /* 0x000fe20000410000 */
[----:B------:R-:W-:-:S02]  /*11bf0*/  IMAD.U32 R31, R10, 0x10000, RZ ;  /* 0x000100000a1f7824 */ /* 0x000fc400078e00ff */
[----:B------:R-:W-:Y:S01]  /*11c00*/  FMUL.FTZ R39, R20, R30 ;  /* 0x0000001e14277220 */ /* 0x000fe20000410000 */
[----:B------:R-:W-:Y:S01]  /*11c10*/  LOP3.LUT R10, R10, 0xffff0000, RZ, 0xc0, !PT ;  /* 0xffff00000a0a7812 */ /* 0x000fe200078ec0ff */
[C---:B------:R-:W-:Y:S01]  /*11c20*/  IMAD.U32 R32, R11.reuse, 0x10000, RZ ;  /* 0x000100000b207824 */ /* 0x040fe200078e00ff */
[----:B------:R-:W-:Y:S01]  /*11c30*/  LOP3.LUT R11, R11, 0xffff0000, RZ, 0xc0, !PT ;  /* 0xffff00000b0b7812 */ /* 0x000fe200078ec0ff */
[----:B--2---:R-:W0:Y:S02]  /*11c40*/  LDS.128 R4, [R40] ;  /* 0x0000000028047984 */ /* 0x004e240000000c00 */
[C---:B0-----:R-:W-:Y:S01]  /*11c50*/  IMAD.U32 R0, R4.reuse, 0x10000, RZ ;  /* 0x0001000004007824 */ /* 0x041fe200078e00ff */
[----:B------:R-:W-:Y:S01]  /*11c60*/  LOP3.LUT R4, R4, 0xffff0000, RZ, 0xc0, !PT ;  /* 0xffff000004047812 */ /* 0x000fe200078ec0ff */
[C---:B------:R-:W-:Y:S01]  /*11c70*/  IMAD.U32 R26, R5.reuse, 0x10000, RZ ;  /* 0x00010000051a7824 */ /* 0x040fe200078e00ff */
[----:B------:R-:W-:Y:S01]  /*11c80*/  LOP3.LUT R5, R5, 0xffff0000, RZ, 0xc0, !PT ;  /* 0xffff000005057812 */ /* 0x000fe200078ec0ff */
[-C--:B------:R-:W-:Y:S01]  /*11c90*/  FFMA.FTZ R33, R34, R0.reuse, -R33 ;  /* 0x0000000022217223 */ /* 0x080fe20000010821 */
[----:B------:R-:W-:Y:S01]  /*11ca0*/  SHF.L.U32 R34, R21, 0x10, RZ ;  /* 0x0000001015227819 */ /* 0x000fe200000006ff */
[----:B------:R-:W-:Y:S01]  /*11cb0*/  FFMA.FTZ R29, R36, R0, R29 ;  /* 0x00000000241d7223 */ /* 0x000fe2000001001d */
[-C--:B------:R-:W-:Y:S01]  /*11cc0*/  FFMA.FTZ R0, R12, R4.reuse, -R35 ;  /* 0x000000040c007223 */ /* 0x080fe20000010823 */
[----:B------:R-:W-:Y:S01]  /*11cd0*/  FFMA.FTZ R8, R38, R4, R37 ;  /* 0x0000000426087223 */ /* 0x000fe20000010025 */
[----:B------:R-:W-:-:S02]  /*11ce0*/  IMAD.U32 R37, R14, 0x10000, RZ ;  /* 0x000100000e257824 */ /* 0x000fc400078e00ff */
[----:B------:R-:W-:Y:S01]  /*11cf0*/  FMUL.FTZ R35, R34, R30 ;  /* 0x0000001e22237220 */ /* 0x000fe20000410000 */
[----:B------:R-:W-:Y:S02]  /*11d00*/  IMAD.U32 R27, R6, 0x10000, RZ ;  /* 0x00010000061b7824 */ /* 0x000fe400078e00ff */
[-C--:B------:R-:W-:Y:S01]  /*11d10*/  FMUL.FTZ R4, R41, R31.reuse ;  /* 0x0000001f29047220 */ /* 0x080fe20000410000 */
[----:B------:R-:W-:Y:S01]  /*11d20*/  LOP3.LUT R14, R14, 0xffff0000, RZ, 0xc0, !PT ;  /* 0xffff00000e0e7812 */ /* 0x000fe200078ec0ff */
[-C--:B------:R-:W-:Y:S01]  /*11d30*/  FFMA.FTZ R35, R20, R26.reuse, -R35 ;  /* 0x0000001a14237223 */ /* 0x080fe20000010823 */
[----:B------:R-:W-:Y:S01]  /*11d40*/  FFMA.FTZ R39, R34, R26, R39 ;  /* 0x0000001a22277223 */ /* 0x000fe20000010027 */
[C---:B------:R-:W-:Y:S01]  /*11d50*/  FMUL.FTZ R12, R37.reuse, R31 ;  /* 0x0000001f250c7220 */ /* 0x040fe20000410000 */
[----:B------:R-:W-:Y:S01]  /*11d60*/  FFMA.FTZ R20, R37, R27, -R4 ;  /* 0x0000001b25147223 */ /* 0x000fe20000010804 */
[----:B------:R-:W-:Y:S02]  /*11d70*/  IMAD.U32 R26, R25, 0x10000, RZ ;  /* 0x00010000191a7824 */ /* 0x000fe400078e00ff */
[----:B------:R-:W-:Y:S01]  /*11d80*/  FMUL.FTZ R31, R24, R10 ;  /* 0x0000000a181f7220 */ /* 0x000fe20000410000 */
[----:B------:R-:W-:-:S02]  /*11d90*/  IMAD.U32 R4, R15, 0x10000, RZ ;  /* 0x000100000f047824 */ /* 0x000fc400078e00ff */
[----:B------:R-:W-:Y:S01]  /*11da0*/  FMUL.FTZ R37, R14, R10 ;  /* 0x0000000a0e257220 */ /* 0x000fe20000410000 */
[----:B------:R-:W-:Y:S01]  /*11db0*/  LOP3.LUT R6, R6, 0xffff0000, RZ, 0xc0, !PT ;  /* 0xffff000006067812 */ /* 0x000fe200078ec0ff */
[----:B------:R-:W-:Y:S01]  /*11dc0*/  FFMA.FTZ R10, R41, R27, R12 ;  /* 0x0000001b290a7223 */ /* 0x000fe2000001000c */
[----:B------:R-:W-:Y:S02]  /*11dd0*/  IMAD.U32 R28, R7, 0x10000, RZ ;  /* 0x00010000071c7824 */ /* 0x000fe400078e00ff */
[-C--:B------:R-:W-:Y:S01]  /*11de0*/  FMUL.FTZ R27, R26, R32.reuse ;  /* 0x000000201a1b7220 */ /* 0x080fe20000410000 */
[----:B------:R-:W-:Y:S01]  /*11df0*/  LOP3.LUT R21, R21, 0xffff0000, RZ, 0xc0, !PT ;  /* 0xffff000015157812 */ /* 0x000fe200078ec0ff */
[----:B------:R-:W-:Y:S01]  /*11e00*/  FMUL.FTZ R41, R4, R32 ;  /* 0x0000002004297220 */ /* 0x000fe20000410000 */
[----:B------:R-:W-:Y:S01]  /*11e10*/  LOP3.LUT R25, R25, 0xffff0000, RZ, 0xc0, !PT ;  /* 0xffff000019197812 */ /* 0x000fe200078ec0ff */
[----:B------:R-:W-:Y:S01]  /*11e20*/  FFMA.FTZ R37, R24, R6, R37 ;  /* 0x0000000618257223 */ /* 0x000fe20000010025 */
[----:B------:R-:W-:Y:S01]  /*11e30*/  LOP3.LUT R15, R15, 0xffff0000, RZ, 0xc0, !PT ;  /* 0xffff00000f0f7812 */ /* 0x000fe200078ec0ff */
[----:B------:R-:W-:Y:S01]  /*11e40*/  FFMA.FTZ R27, R4, R28, -R27 ;  /* 0x0000001c041b7223 */ /* 0x000fe2000001081b */
[----:B------:R-:W-:Y:S01]  /*11e50*/  LOP3.LUT R7, R7, 0xffff0000, RZ, 0xc0, !PT ;  /* 0xffff000007077812 */ /* 0x000fe200078ec0ff */
[----:B------:R-:W-:Y:S01]  /*11e60*/  FFMA.FTZ R31, R14, R6, -R31 ;  /* 0x000000060e1f7223 */ /* 0x000fe2000001081f */
        /* <DEDUP_REMOVED lines=19> */
.L_x_612:
[----:B------:R-:W-:Y:S05]  /*11fa0*/  BSYNC B0 ;  /* 0x0000000000007941 */ /* 0x000fea0003800000 */
.L_x_578:
[----:B------:R-:W-:Y:S01]  /*11fb0*/  @!PT LDS RZ, [RZ] ;  /* 0x00000000fffff984 */ /* 0x000fe20000000800 */
[----:B------:R-:W-:Y:S01]  /*11fc0*/  @!PT LDS RZ, [RZ] ;  /* 0x00000000fffff984 */ /* 0x000fe20000000800 */
[----:B------:R-:W-:Y:S01]  /*11fd0*/  @!PT LDS RZ, [RZ] ;  /* 0x00000000fffff984 */ /* 0x000fe20000000800 */
[----:B------:R-:W-:Y:S01]  /*11fe0*/  @!PT LDS RZ, [RZ] ;  /* 0x00000000fffff984 */ /* 0x000fe20000000800 */
[----:B------:R0:W-:Y:S06]  /*11ff0*/  MEMBAR.ALL.CTA ;  /* 0x0000000000007992 */ /* 0x0001ec0000008000 */
[----:B0-----:R-:W0:Y:S01]  /*12000*/  FENCE.VIEW.ASYNC.S ;  /* 0x00000000000073c6 */ /* 0x001e220000000000 */
[----:B------:R-:W-:Y:S05]  /*12010*/  WARPSYNC.ALL ;  /* 0x0000000000007948 */ /* 0x000fea0003800000 */
[----:B0-----:R-:W-:Y:S06]  /*12020*/  BAR.SYNC.DEFER_BLOCKING 0xd, 0x100 ;  /* 0x0344000000007b1d */ /* 0x001fec0000010000 */
.L_x_576:
[----:B------:R-:W-:-:S06]  /*12030*/  ULOP3.LUT UR4, UR60, 0x1, URZ, 0xfc, !UPT ;  /* 0x000000013c047892 */ /* 0x000fcc000f8efc3f */
[----:B------:R-:W-:-:S05]  /*12040*/  IMAD.U32 R0, RZ, RZ, UR4 ;  /* 0x00000004ff007e24 */ /* 0x000fca000f8e00ff */
[----:B------:R-:W-:-:S13]  /*12050*/  ISETP.NE.AND P0, PT, R0, 0x3, PT ;  /* 0x000000030000780c */ /* 0x000fda0003f05270 */
[----:B------:R-:W-:Y:S05]  /*12060*/  @!P0 BRA `(.L_x_641) ;  /* 0x0000000000048947 */ /* 0x000fea0003800000 */
[----:B------:R-:W-:Y:S01]  /*12070*/  BPT.TRAP 0x1 ;  /* 0x000000040000795c */ /* 0x000fe20000300000 */
.L_x_641:
[----:B------:R-:W-:Y:S01]  /*12080*/  IMAD R0, R221, 0x8, R16 ;  /* 0x00000008dd007824 */ /* 0x000fe200078e0210 */
[----:B01234-:R-:W-:-:S04]  /*12090*/  SHF.L.U32 R3, R222, 0x1f, RZ ;  /* 0x0000001fde037819 */ /* 0x01ffc800000006ff */
[----:B------:R0:W1:Y:S01]  /*120a0*/  SYNCS.PHASECHK.TRANS64.TRYWAIT P1, [R0+URZ+0x38830], R3 ;  /* 0x03883003000075a7 */ /* 0x000062000802017f */
[----:B------:R-:W-:Y:S05]  /*120b0*/  @!P0 BRA `(.L_x_642) ;  /* 0x0000000000048947 */ /* 0x000fea0003800000 */
[----:B------:R-:W-:Y:S01]  /*120c0*/  BPT.TRAP 0x1 ;  /* 0x000000040000795c */ /* 0x000fe20000300000 */
.L_x_642:
[----:B------:R-:W2:Y:S01]  /*120d0*/  LDL R6, [R1+0x70] ;  /* 0x0000700001067983 */ /* 0x000ea20000100800 */
[----:B------:R-:W-:Y:S01]  /*120e0*/  IMAD.MOV.U32 R5, RZ, RZ, -0x2 ;  /* 0xfffffffeff057424 */ /* 0x000fe200078e00ff */
[----:B--2---:R-:W-:-:S04]  /*120f0*/  SHF.R.S32.HI R4, RZ, 0x1f, R6 ;  /* 0x0000001fff047819 */ /* 0x004fc80000011406 */
[----:B------:R-:W-:-:S04]  /*12100*/  LEA.HI R4, R4, R6, RZ, 0x2 ;  /* 0x0000000604047211 */ /* 0x000fc800078f10ff */
[----:B------:R-:W-:-:S05]  /*12110*/  LOP3.LUT R4, R4, 0x7ffffffc, RZ, 0xc0, !PT ;  /* 0x7ffffffc04047812 */ /* 0x000fca00078ec0ff */
[----:B------:R-:W-:Y:S01]  /*12120*/  IMAD.IADD R4, R6, 0x1, -R4 ;  /* 0x0000000106047824 */ /* 0x000fe200078e0a04 */
[----:B-1----:R-:W-:Y:S06]  /*12130*/  @P1 BRA `(.L_x_643) ;  /* 0x0000000000081947 */ /* 0x002fec0003800000 */
[----:B------:R-:W1:Y:S02]  /*12140*/  SYNCS.PHASECHK.TRANS64.TRYWAIT P1, [R0+URZ+0x38830], R3 ;  /* 0x03883003000075a7 */ /* 0x000e64000802017f */
[----:B-1----:R-:W-:Y:S05]  /*12150*/  @!P1 BRA `(.L_x_644) ;  /* 0x0000014800c49947 */ /* 0x002fea0003800000 */
.L_x_643:
[----:B------:R-:W2:Y:S01]  /*12160*/  S2R R6, SR_TID.X ;  /* 0x0000000000067919 */ /* 0x000ea20000002100 */
[----:B------:R-:W-:Y:S05]  /*12170*/  WARPSYNC.ALL ;  /* 0x0000000000007948 */ /* 0x000fea0003800000 */
[----:B------:R-:W-:Y:S02]  /*12180*/  IMAD R5, R4, R5, 0x50 ;  /* 0x0000005004057424 */ /* 0x000fe400078e0205 */
[----:B------:R-:W-:Y:S01]  /*12190*/  IMAD.MOV.U32 R151, RZ, RZ, RZ ;  /* 0x000000ffff977224 */ /* 0x000fe200078e00ff */
[----:B--2---:R-:W-:-:S04]  /*121a0*/  LOP3.LUT R6, R6, 0x7f, RZ, 0xc0, !PT ;  /* 0x0000007f06067812 */ /* 0x004fc800078ec0ff */
[----:B------:R-:W-:Y:S01]  /*121b0*/  ISETP.NE.AND P1, PT, R6, RZ, PT ;  /* 0x000000ff0600720c */ /* 0x000fe20003f25270 */
[----:B01----:R-:W-:Y:S01]  /*121c0*/  VIADD R3, R16, 0x24400 ;  /* 0x0002440010037836 */ /* 0x003fe20000000000 */
[----:B------:R-:W-:Y:S01]  /*121d0*/  R2UR UR20, R2 ;  /* 0x00000000021472ca */ /* 0x000fe200000e0000 */
[----:B------:R-:W-:Y:S01]  /*121e0*/  WARPGROUP.ARRIVE ;  /* 0x00000000000079c5 */ /* 0x000fe20000000000 */
[----:B------:R-:W-:Y:S01]  /*121f0*/  UMOV UR5, 0x40000040 ;  /* 0x4000004000057882 */ /* 0x000fe20000000000 */
[----:B------:R-:W-:Y:S01]  /*12200*/  IMAD.MOV.U32 R7, RZ, RZ, 0x40000040 ;  /* 0x40000040ff077424 */ /* 0x000fe200078e00ff */
[----:B------:R-:W-:Y:S01]  /*12210*/  SHF.R.U32.HI R3, RZ, 0x4, R3 ;  /* 0x00000004ff037819 */ /* 0x000fe20000011603 */
[----:B------:R-:W-:Y:S01]  /*12220*/  UMOV UR17, UR5 ;  /* 0x0000000500117c82 */ /* 0x000fe20008000000 */
[----:B------:R-:W-:Y:S01]  /*12230*/  MOV R15, UR5 ;  /* 0x00000005000f7c02 */ /* 0x000fe20008000f00 */
[----:B------:R-:W-:Y:S01]  /*12240*/  IMAD.MOV.U32 R9, RZ, RZ, 0x40000040 ;  /* 0x40000040ff097424 */ /* 0x000fe200078e00ff */
[----:B------:R-:W-:Y:S01]  /*12250*/  LOP3.LUT R3, R3, 0x3fff, RZ, 0xc0, !PT ;  /* 0x00003fff03037812 */ /* 0x000fe200078ec0ff */
[----:B------:R-:W-:Y:S01]  /*12260*/  UMOV UR9, UR17 ;  /* 0x0000001100097c82 */ /* 0x000fe20008000000 */
[----:B------:R-:W-:Y:S01]  /*12270*/  UMOV UR13, UR17 ;  /* 0x00000011000d7c82 */ /* 0x000fe20008000000 */
[----:B------:R-:W-:Y:S01]  /*12280*/  IMAD.MOV.U32 R13, RZ, RZ, 0x40000040 ;  /* 0x40000040ff0d7424 */ /* 0x000fe200078e00ff */
[----:B------:R-:W-:Y:S01]  /*12290*/  LOP3.LUT R233, R3, 0x10000, RZ, 0xfc, !PT ;  /* 0x0001000003e97812 */ /* 0x000fe200078efcff */
[----:B------:R-:W-:Y:S01]  /*122a0*/  IMAD.MOV.U32 R3, RZ, RZ, 0x40000040 ;  /* 0x40000040ff037424 */ /* 0x000fe200078e00ff */
[----:B------:R-:W-:Y:S01]  /*122b0*/  ULOP3.LUT UR20, UR20, 0x10000, URZ, 0xfc, !UPT ;  /* 0x0001000014147892 */ /* 0x000fe2000f8efc3f */
[----:B------:R-:W-:Y:S01]  /*122c0*/  R2UR UR11, R9 ;  /* 0x00000000090b72ca */ /* 0x000fe200000e0000 */
[----:B------:R-:W-:Y:S01]  /*122d0*/  IMAD.MOV.U32 R9, RZ, RZ, 0x40000040 ;  /* 0x40000040ff097424 */ /* 0x000fe200078e00ff */
[----:B------:R-:W-:Y:S01]  /*122e0*/  R2UR UR27, R13 ;  /* 0x000000000d1b72ca */ /* 0x000fe200000e0000 */
[----:B------:R-:W-:Y:S01]  /*122f0*/  IMAD R2, R221, 0xa00, R233 ;  /* 0x00000a00dd027824 */ /* 0x000fe200078e02e9 */
[----:B------:R-:W-:Y:S01]  /*12300*/  R2UR UR7, R3 ;  /* 0x00000000030772ca */ /* 0x000fe200000e0000 */
[----:B------:R-:W-:Y:S01]  /*12310*/  UMOV UR25, 0x40000040 ;  /* 0x4000004000197882 */ /* 0x000fe20000000000 */
[----:B------:R-:W-:Y:S01]  /*12320*/  UMOV UR4, UR20 ;  /* 0x0000001400047c82 */ /* 0x000fe20008000000 */
[C---:B------:R-:W-:Y:S01]  /*12330*/  VIADD R6, R2.reuse, 0x80 ;  /* 0x0000008002067836 */ /* 0x040fe20000000000 */
[C---:B------:R-:W-:Y:S01]  /*12340*/  R2UR UR6, R2.reuse ;  /* 0x00000000020672ca */ /* 0x040fe200000e0000 */
[----:B------:R-:W-:Y:S01]  /*12350*/  UMOV UR16, UR4 ;  /* 0x0000000400107c82 */ /* 0x000fe20008000000 */
[----:B------:R-:W-:Y:S01]  /*12360*/  IMAD.U32 R14, RZ, RZ, UR4 ;  /* 0x00000004ff0e7e24 */ /* 0x000fe2000f8e00ff */
[----:B------:R-:W-:Y:S01]  /*12370*/  UMOV UR8, UR16 ;  /* 0x0000001000087c82 */ /* 0x000fe20008000000 */
[C---:B------:R-:W-:Y:S01]  /*12380*/  VIADD R8, R2.reuse, 0x100 ;  /* 0x0000010002087836 */ /* 0x040fe20000000000 */
[----:B------:R-:W-:Y:S01]  /*12390*/  UMOV UR12, UR16 ;  /* 0x00000010000c7c82 */ /* 0x000fe20008000000 */
[----:B------:R-:W-:Y:S01]  /*123a0*/  R2UR UR19, R9 ;  /* 0x00000000091372ca */ /* 0x000fe200000e0000 */
[----:B------:R-:W-:Y:S01]  /*123b0*/  VIADD R12, R2, 0x2 ;  /* 0x00000002020c7836 */ /* 0x000fe20000000000 */
[----:B------:R0:W-:Y:S01]  /*123c0*/  STL.64 [R1+0x58], R14 ;  /* 0x0000580e01007387 */ /* 0x0001e20000100a00 */
[----:B------:R-:W-:Y:S01]  /*123d0*/  R2UR UR10, R8 ;  /* 0x00000000080a72ca */ /* 0x000fe200000e0000 */
[----:B------:R-:W-:Y:S01]  /*123e0*/  VIADD R8, R2, 0x200 ;  /* 0x0000020002087836 */ /* 0x000fe20000000000 */
[----:B------:R-:W-:Y:S01]  /*123f0*/  UIADD3 UR52, UR20, 0x806, URZ ;  /* 0x0000080614347890 */ /* 0x000fe2000fffe03f */
[----:B------:R-:W-:Y:S01]  /*12400*/  R2UR UR26, R12 ;  /* 0x000000000c1a72ca */ /* 0x000fe200000e0000 */
[----:B------:R-:W-:Y:S01]  /*12410*/  HGMMA.64x16x16.F32.BF16 R56, gdesc[UR4], RZ, !UPT, gsb0 ;  /* 0x00200000043879f0 */ /* 0x000fe2000c0018ff */
[----:B------:R-:W-:Y:S01]  /*12420*/  R2UR UR6, R6 ;  /* 0x00000000060672ca */ /* 0x000fe200000e0000 */
[----:B------:R-:W-:Y:S01]  /*12430*/  UMOV UR4, UR16 ;  /* 0x0000001000047c82 */ /* 0x000fe20008000000 */
[----:B------:R-:W-:Y:S01]  /*12440*/  R2UR UR7, R7 ;  /* 0x00000000070772ca */ /* 0x000fe200000e0000 */
[----:B------:R-:W-:Y:S01]  /*12450*/  UMOV UR5, UR17 ;  /* 0x0000001100057c82 */ /* 0x000fe20008000000 */
[----:B------:R-:W-:Y:S01]  /*12460*/  VIADD R6, R2, 0x180 ;  /* 0x0000018002067836 */ /* 0x000fe20000000000 */
[----:B------:R-:W-:Y:S01]  /*12470*/  R2UR UR18, R8 ;  /* 0x00000000081272ca */ /* 0x000fe200000e0000 */
[----:B------:R-:W-:Y:S01]  /*12480*/  IMAD.MOV.U32 R7, RZ, RZ, 0x40000040 ;  /* 0x40000040ff077424 */ /* 0x000fe200078e00ff */
[----:B------:R-:W-:Y:S01]  /*12490*/  IADD3 R8, R2, 0x102, RZ ;  /* 0x0000010202087810 */ /* 0x000fe20007ffe0ff */
[----:B------:R-:W-:Y:S01]  /*124a0*/  IMAD.MOV.U32 R9, RZ, RZ, 0x40000040 ;  /* 0x40000040ff097424 */ /* 0x000fe200078e00ff */
[----:B------:R-:W-:Y:S01]  /*124b0*/  R2UR UR14, R6 ;  /* 0x00000000060e72ca */ /* 0x000fe200000e0000 */
[C---:B------:R-:W-:Y:S01]  /*124c0*/  VIADD R6, R2.reuse, 0x82 ;  /* 0x0000008202067836 */ /* 0x040fe20000000000 */
[----:B------:R-:W-:Y:S01]  /*124d0*/  R2UR UR15, R7 ;  /* 0x00000000070f72ca */ /* 0x000fe200000e0000 */
[----:B------:R-:W-:Y:S01]  /*124e0*/  IMAD.MOV.U32 R7, RZ, RZ, 0x40000040 ;  /* 0x40000040ff077424 */ /* 0x000fe200078e00ff */
[----:B------:R-:W-:Y:S01]  /*124f0*/  UMOV UR53, 0x40000040 ;  /* 0x4000004000357882 */ /* 0x000fe20000000000 */
[----:B------:R-:W-:Y:S01]  /*12500*/  VIADD R12, R2, 0x4 ;  /* 0x00000004020c7836 */ /* 0x000fe20000000000 */
[----:B------:R-:W-:Y:S01]  /*12510*/  UIADD3 UR48, UR20, 0xc00, URZ ;  /* 0x00000c0014307890 */ /* 0x000fe2000fffe03f */
[----:B------:R-:W-:Y:S01]  /*12520*/  IMAD.MOV.U32 R13, RZ, RZ, 0x40000040 ;  /* 0x40000040ff0d7424 */ /* 0x000fe200078e00ff */
[----:B------:R-:W-:Y:S01]  /*12530*/  UMOV UR49, 0x40000040 ;  /* 0x4000004000317882 */ /* 0x000fe20000000000 */
[----:B0-----:R-:W-:Y:S01]  /*12540*/  IMAD.U32 R15, RZ, RZ, UR25 ;  /* 0x00000019ff0f7e24 */ /* 0x001fe2000f8e00ff */
[----:B------:R-:W-:Y:S01]  /*12550*/  UIADD3 UR44, UR20, 0xc02, URZ ;  /* 0x00000c02142c7890 */ /* 0x000fe2000fffe03f */
[----:B------:R-:W-:Y:S01]  /*12560*/  IMAD.MOV.U32 R3, RZ, RZ, 0x40000040 ;  /* 0x40000040ff037424 */ /* 0x000fe200078e00ff */
[----:B------:R-:W-:Y:S01]  /*12570*/  UMOV UR45, 0x40000040 ;  /* 0x40000040002d7882 */ /* 0x000fe20000000000 */
[----:B------:R-:W-:Y:S01]  /*12580*/  UIADD3 UR40, UR20, 0xc04, URZ ;  /* 0x00000c0414287890 */ /* 0x000fe2000fffe03f */
[----:B------:R-:W-:Y:S01]  /*12590*/  IMAD.IADD R5, R5, 0x1, R148 ;  /* 0x0000000105057824 */ /* 0x000fe200078e0294 */
[----:B------:R-:W-:Y:S01]  /*125a0*/  UMOV UR41, 0x40000040 ;  /* 0x4000004000297882 */ /* 0x000fe20000000000 */
[----:B------:R-:W-:Y:S01]  /*125b0*/  UIADD3 UR36, UR20, 0xc06, URZ ;  /* 0x00000c0614247890 */ /* 0x000fe2000fffe03f */
[----:B------:R-:W-:Y:S01]  /*125c0*/  P2R R10, PR, RZ, 0x1 ;  /* 0x00000001ff0a7803 */ /* 0x000fe20000000000 */
[----:B------:R-:W-:Y:S01]  /*125d0*/  UMOV UR37, 0x40000040 ;  /* 0x4000004000257882 */ /* 0x000fe20000000000 */
[----:B------:R-:W-:Y:S01]  /*125e0*/  @!P1 VIADD R0, R0, 0x38840 ;  /* 0x0003884000009836 */ /* 0x000fe20000000000 */
[----:B------:R-:W-:Y:S01]  /*125f0*/  BSSY B0, `(.L_x_645) ;  /* 0x00009b3000007945 */ /* 0x000fe20003800000 */
[--C-:B------:R-:W-:Y:S01]  /*12600*/  IMAD.MOV.U32 R150, RZ, RZ, R151.reuse ;  /* 0x000000ffff967224 */ /* 0x100fe200078e0097 */
[-C--:B------:R-:W-:Y:S01]  /*12610*/  MOV R138, R151.reuse ;  /* 0x00000097008a7202 */ /* 0x080fe20000000f00 */
[--C-:B------:R-:W-:Y:S01]  /*12620*/  IMAD.MOV.U32 R149, RZ, RZ, R151.reuse ;  /* 0x000000ffff957224 */ /* 0x100fe200078e0097 */
[----:B------:R-:W-:Y:S01]  /*12630*/  @!P1 PRMT R0, RZ, 0x654, R0 ;  /* 0x00000654ff009816 */ /* 0x000fe20000000000 */
[--C-:B------:R-:W-:Y:S01]  /*12640*/  IMAD.MOV.U32 R147, RZ, RZ, R151.reuse ;  /* 0x000000ffff937224 */ /* 0x100fe200078e0097 */
[-C--:B------:R-:W-:Y:S01]  /*12650*/  MOV R124, R151.reuse ;  /* 0x00000097007c7202 */ /* 0x080fe20000000f00 */
[--C-:B-----5:R-:W-:Y:S01]  /*12660*/  IMAD.MOV.U32 R146, RZ, RZ, R151.reuse ;  /* 0x000000ffff927224 */ /* 0x120fe200078e0097 */
        /* <DEDUP_REMOVED lines=10> */
[--C-:B------:R-:W-:Y:S01]  /*12710*/  IMAD.MOV.U32 R139, RZ, RZ, R151.reuse ;  /* 0x000000ffff8b7224 */ /* 0x100fe200078e0097 */
[----:B------:R-:W-:Y:S02]  /*12720*/  WARPGROUP.DEPBAR.LE gsb0, 0x0 ;  /* 0x00008000000079c5 */ /* 0x000fe40000010000 */
[----:B------:R-:W-:Y:S01]  /*12730*/  WARPGROUP.ARRIVE ;  /* 0x00000000000079c5 */ /* 0x000fe20000000000 */
[--C-:B------:R-:W-:Y:S02]  /*12740*/  IMAD.MOV.U32 R137, RZ, RZ, R151.reuse ;  /* 0x000000ffff897224 */ /* 0x100fe400078e0097 */
[----:B------:R-:W-:-:S02]  /*12750*/  IMAD.MOV.U32 R136, RZ, RZ, R151 ;  /* 0x000000ffff887224 */ /* 0x000fc400078e0097 */
[--C-:B------:R-:W-:Y:S01]  /*12760*/  IMAD.MOV.U32 R135, RZ, RZ, R151.reuse ;  /* 0x000000ffff877224 */ /* 0x100fe200078e0097 */
[----:B------:R-:W-:Y:S01]  /*12770*/  HGMMA.64x16x16.F32.BF16 R48, gdesc[UR4], RZ, !UPT, gsb0 ;  /* 0x00200000043079f0 */ /* 0x000fe2000c0018ff */
[----:B------:R-:W-:Y:S01]  /*12780*/  UIADD3 UR4, UR20, 0x2, URZ ;  /* 0x0000000214047890 */ /* 0x000fe2000fffe03f */
[--C-:B------:R-:W-:Y:S02]  /*12790*/  IMAD.MOV.U32 R134, RZ, RZ, R151.reuse ;  /* 0x000000ffff867224 */ /* 0x100fe400078e0097 */
[--C-:B------:R-:W-:Y:S02]  /*127a0*/  IMAD.MOV.U32 R133, RZ, RZ, R151.reuse ;  /* 0x000000ffff857224 */ /* 0x100fe400078e0097 */
[--C-:B------:R-:W-:Y:S02]  /*127b0*/  IMAD.MOV.U32 R132, RZ, RZ, R151.reuse ;  /* 0x000000ffff847224 */ /* 0x100fe400078e0097 */
[----:B------:R-:W-:Y:S01]  /*127c0*/  UMOV UR24, UR4 ;  /* 0x0000000400187c82 */ /* 0x000fe20008000000 */
[----:B------:R-:W-:-:S02]  /*127d0*/  IMAD.MOV.U32 R131, RZ, RZ, R151 ;  /* 0x000000ffff837224 */ /* 0x000fc400078e0097 */
[----:B------:R-:W-:Y:S02]  /*127e0*/  IMAD.U32 R14, RZ, RZ, UR24 ;  /* 0x00000018ff0e7e24 */ /* 0x000fe4000f8e00ff */
[--C-:B------:R-:W-:Y:S02]  /*127f0*/  IMAD.MOV.U32 R130, RZ, RZ, R151.reuse ;  /* 0x000000ffff827224 */ /* 0x100fe400078e0097 */
[--C-:B------:R-:W-:Y:S01]  /*12800*/  IMAD.MOV.U32 R129, RZ, RZ, R151.reuse ;  /* 0x000000ffff817224 */ /* 0x100fe200078e0097 */
[----:B------:R0:W-:Y:S01]  /*12810*/  STL.64 [R1+0x50], R14 ;  /* 0x0000500e01007387 */ /* 0x0001e20000100a00 */
        /* <DEDUP_REMOVED lines=24> */
[----:B------:R-:W-:Y:S01]  /*129a0*/  UMOV UR8, UR24 ;  /* 0x0000001800087c82 */ /* 0x000fe20008000000 */
[----:B------:R-:W-:Y:S01]  /*129b0*/  UMOV UR9, UR25 ;  /* 0x0000001900097c82 */ /* 0x000fe20008000000 */
[----:B------:R-:W-:Y:S01]  /*129c0*/  UMOV UR4, UR8 ;  /* 0x0000000800047c82 */ /* 0x000fe20008000000 */
[----:B------:R-:W-:Y:S01]  /*129d0*/  UMOV UR5, UR9 ;  /* 0x0000000900057c82 */ /* 0x000fe20008000000 */
        /* <DEDUP_REMOVED lines=30> */
[----:B------:R-:W-:Y:S01]  /*12bc0*/  R2UR UR14, R6 ;  /* 0x00000000060e72ca */ /* 0x000fe200000e0000 */
[----:B------:R-:W-:Y:S01]  /*12bd0*/  UMOV UR12, UR8 ;  /* 0x00000008000c7c82 */ /* 0x000fe20008000000 */
[----:B------:R-:W-:Y:S01]  /*12be0*/  R2UR UR15, R7 ;  /* 0x00000000070f72ca */ /* 0x000fe200000e0000 */
[----:B------:R-:W-:Y:S01]  /*12bf0*/  UMOV UR13, UR9 ;  /* 0x00000009000d7c82 */ /* 0x000fe20008000000 */
[----:B------:R-:W-:Y:S02]  /*12c00*/  VIADD R6, R2, 0x182 ;  /* 0x0000018202067836 */ /* 0x000fe40000000000 */
[----:B------:R-:W-:Y:S02]  /*12c10*/  IMAD.MOV.U32 R7, RZ, RZ, 0x40000040 ;  /* 0x40000040ff077424 */ /* 0x000fe400078e00ff */
[----:B------:R-:W-:Y:S01]  /*12c20*/  IMAD.MOV.U32 R66, RZ, RZ, R151 ;  /* 0x000000ffff427224 */ /* 0x000fe200078e0097 */
[----:B------:R-:W-:Y:S01]  /*12c30*/  R2UR UR6, R6 ;  /* 0x00000000060672ca */ /* 0x000fe200000e0000 */
[----:B------:R-:W-:Y:S01]  /*12c40*/  VIADD R6, R2, 0x84 ;  /* 0x0000008402067836 */ /* 0x000fe20000000000 */
[----:B------:R-:W-:Y:S01]  /*12c50*/  R2UR UR7, R7 ;  /* 0x00000000070772ca */ /* 0x000fe200000e0000 */
[----:B------:R-:W-:-:S02]  /*12c60*/  IMAD.MOV.U32 R7, RZ, RZ, 0x40000040 ;  /* 0x40000040ff077424 */ /* 0x000fc400078e00ff */
[----:B------:R-:W-:Y:S01]  /*12c70*/  IMAD.MOV.U32 R64, RZ, RZ, R151 ;  /* 0x000000ffff407224 */ /* 0x000fe200078e0097 */
[----:B------:R-:W-:Y:S02]  /*12c80*/  WARPGROUP.DEPBAR.LE gsb0, 0x0 ;  /* 0x00008000000079c5 */ /* 0x000fe40000010000 */
[----:B------:R-:W-:-:S06]  /*12c90*/  WARPGROUP.ARRIVE ;  /* 0x00000000000079c5 */ /* 0x000fcc0000000000 */
[----:B------:R-:W-:Y:S01]  /*12ca0*/  HGMMA.64x16x16.F32.BF16 R24, gdesc[UR16], RZ, !UPT, gsb0 ;  /* 0x00200000101879f0 */ /* 0x000fe2000c0018ff */
[----:B------:R-:W-:Y:S01]  /*12cb0*/  R2UR UR18, R8 ;  /* 0x00000000081272ca */ /* 0x000fe200000e0000 */
[----:B------:R-:W-:Y:S01]  /*12cc0*/  UMOV UR16, UR8 ;  /* 0x0000000800107c82 */ /* 0x000fe20008000000 */
[----:B------:R-:W-:Y:S01]  /*12cd0*/  R2UR UR19, R9 ;  /* 0x00000000091372ca */ /* 0x000fe200000e0000 */
[----:B------:R-:W-:Y:S01]  /*12ce0*/  UMOV UR17, UR9 ;  /* 0x0000000900117c82 */ /* 0x000fe20008000000 */
[----:B------:R-:W-:Y:S02]  /*12cf0*/  VIADD R8, R2, 0x202 ;  /* 0x0000020202087836 */ /* 0x000fe40000000000 */
[----:B------:R-:W-:-:S03]  /*12d00*/  IMAD.MOV.U32 R9, RZ, RZ, 0x40000040 ;  /* 0x40000040ff097424 */ /* 0x000fc600078e00ff */
[----:B------:R-:W-:Y:S01]  /*12d10*/  R2UR UR10, R8 ;  /* 0x00000000080a72ca */ /* 0x000fe200000e0000 */
[----:B------:R-:W-:Y:S01]  /*12d20*/  VIADD R8, R2, 0x104 ;  /* 0x0000010402087836 */ /* 0x000fe20000000000 */
[----:B------:R-:W-:Y:S01]  /*12d30*/  R2UR UR11, R9 ;  /* 0x00000000090b72ca */ /* 0x000fe200000e0000 */
[----:B------:R-:W-:Y:S01]  /*12d40*/  IMAD.MOV.U32 R9, RZ, RZ, 0x40000040 ;  /* 0x40000040ff097424 */ /* 0x000fe200078e00ff */
[----:B------:R-:W-:Y:S02]  /*12d50*/  WARPGROUP.DEPBAR.LE gsb0, 0x0 ;  /* 0x00008000000079c5 */ /* 0x000fe40000010000 */
[----:B------:R-:W-:-:S06]  /*12d60*/  WARPGROUP.ARRIVE ;  /* 0x00000000000079c5 */ /* 0x000fcc0000000000 */
[----:B------:R-:W-:Y:S01]  /*12d70*/  HGMMA.64x16x16.F32.BF16 R56, gdesc[UR24], R56, gsb0 ;  /* 0x00200000183879f0 */ /* 0x000fe20008001838 */
[----:B------:R-:W-:Y:S01]  /*12d80*/  R2UR UR26, R12 ;  /* 0x000000000c1a72ca */ /* 0x000fe200000e0000 */
[----:B------:R-:W-:Y:S01]  /*12d90*/  UMOV UR25, 0x40000040 ;  /* 0x4000004000197882 */ /* 0x000fe20000000000 */
[----:B------:R-:W-:Y:S01]  /*12da0*/  R2UR UR27, R13 ;  /* 0x000000000d1b72ca */ /* 0x000fe200000e0000 */
[----:B------:R-:W-:Y:S02]  /*12db0*/  VIADD R12, R2, 0x6 ;  /* 0x00000006020c7836 */ /* 0x000fe40000000000 */
[----:B------:R-:W-:Y:S02]  /*12dc0*/  IMAD.MOV.U32 R13, RZ, RZ, 0x40000040 ;  /* 0x40000040ff0d7424 */ /* 0x000fe400078e00ff */
[----:B0-----:R-:W-:Y:S01]  /*12dd0*/  IMAD.U32 R15, RZ, RZ, UR25 ;  /* 0x00000019ff0f7e24 */ /* 0x001fe2000f8e00ff */
[----:B------:R-:W-:Y:S02]  /*12de0*/  WARPGROUP.DEPBAR.LE gsb0, 0x0 ;  /* 0x00008000000079c5 */ /* 0x000fe40000010000 */
[----:B------:R-:W-:-:S06]  /*12df0*/  WARPGROUP.ARRIVE ;  /* 0x00000000000079c5 */ /* 0x000fcc0000000000 */
[----:B------:R-:W-:Y:S01]  /*12e00*/  HGMMA.64x16x16.F32.BF16 R48, gdesc[UR12], R48, gsb0 ;  /* 0x002000000c3079f0 */ /* 0x000fe20008001830 */
[----:B------:R-:W-:-:S07]  /*12e10*/  UIADD3 UR12, UR20, 0x4, URZ ;  /* 0x00000004140c7890 */ /* 0x000fce000fffe03f */
[----:B------:R-:W-:Y:S02]  /*12e20*/  UMOV UR24, UR12 ;  /* 0x0000000c00187c82 */ /* 0x000fe40008000000 */
[----:B------:R-:W-:-:S05]  /*12e30*/  IMAD.U32 R14, RZ, RZ, UR24 ;  /* 0x00000018ff0e7e24 */ /* 0x000fca000f8e00ff */
[----:B------:R0:W-:Y:S01]  /*12e40*/  STL.64 [R1+0x48], R14 ;  /* 0x0000480e01007387 */ /* 0x0001e20000100a00 */
[----:B------:R-:W-:Y:S02]  /*12e50*/  WARPGROUP.DEPBAR.LE gsb0, 0x0 ;  /* 0x00008000000079c5 */ /* 0x000fe40000010000 */
[----:B------:R-:W-:-:S06]  /*12e60*/  WARPGROUP.ARRIVE ;  /* 0x00000000000079c5 */ /* 0x000fcc0000000000 */
[----:B------:R-:W-:Y:S01]  /*12e70*/  HGMMA.64x16x16.F32.BF16 R40, gdesc[UR16], R40, gsb0 ;  /* 0x00200000102879f0 */ /* 0x000fe20008001828 */
[----:B------:R-:W-:Y:S01]  /*12e80*/  UMOV UR16, UR24 ;  /* 0x0000001800107c82 */ /* 0x000fe20008000000 */
[----:B------:R-:W-:Y:S01]  /*12e90*/  UMOV UR17, UR25 ;  /* 0x0000001900117c82 */ /* 0x000fe20008000000 */
[----:B------:R-:W-:Y:S01]  /*12ea0*/  UMOV UR12, UR16 ;  /* 0x00000010000c7c82 */ /* 0x000fe20008000000 */
[----:B------:R-:W-:Y:S01]  /*12eb0*/  UMOV UR13, UR17 ;  /* 0x00000011000d7c82 */ /* 0x000fe20008000000 */
[----:B------:R-:W-:Y:S02]  /*12ec0*/  WARPGROUP.DEPBAR.LE gsb0, 0x0 ;  /* 0x00008000000079c5 */ /* 0x000fe40000010000 */
[----:B------:R-:W-:-:S06]  /*12ed0*/  WARPGROUP.ARRIVE ;  /* 0x00000000000079c5 */ /* 0x000fcc0000000000 */
[----:B------:R-:W-:Y:S01]  /*12ee0*/  HGMMA.64x16x16.F32.BF16 R32, gdesc[UR4], R32, gsb0 ;  /* 0x00200000042079f0 */ /* 0x000fe20008001820 */
[----:B------:R-:W-:Y:S01]  /*12ef0*/  R2UR UR6, R6 ;  /* 0x00000000060672ca */ /* 0x000fe200000e0000 */
[----:B------:R-:W-:Y:S01]  /*12f00*/  UMOV UR4, UR16 ;  /* 0x0000001000047c82 */ /* 0x000fe20008000000 */
[----:B------:R-:W-:Y:S01]  /*12f10*/  R2UR UR7, R7 ;  /* 0x00000000070772ca */ /* 0x000fe200000e0000 */
[----:B------:R-:W-:Y:S01]  /*12f20*/  UMOV UR5, UR17 ;  /* 0x0000001100057c82 */ /* 0x000fe20008000000 */
[----:B------:R-:W-:Y:S01]  /*12f30*/  IMAD.MOV.U32 R7, RZ, RZ, 0x40000040 ;  /* 0x40000040ff077424 */ /* 0x000fe200078e00ff */
[----:B------:R-:W-:-:S04]  /*12f40*/  IADD3 R6, R2, 0x184, RZ ;  /* 0x0000018402067810 */ /* 0x000fc80007ffe0ff */
        /* <DEDUP_REMOVED lines=29> */
[----:B------:R-:W-:Y:S01]  /*13120*/  UIADD3 UR4, UR20, 0x6, URZ ;  /* 0x0000000614047890 */ /* 0x000fe2000fffe03f */
[----:B------:R-:W-:Y:S01]  /*13130*/  R2UR UR6, R6 ;  /* 0x00000000060672ca */ /* 0x000fe200000e0000 */
[----:B------:R-:W-:Y:S01]  /*13140*/  VIADD R6, R2, 0x186 ;  /* 0x0000018602067836 */ /* 0x000fe20000000000 */
[----:B------:R-:W-:Y:S01]  /*13150*/  R2UR UR7, R7 ;  /* 0x00000000070772ca */ /* 0x000fe200000e0000 */
[----:B------:R-:W-:-:S03]  /*13160*/  IMAD.MOV.U32 R7, RZ, RZ, 0x40000040 ;  /* 0x40000040ff077424 */ /* 0x000fc600078e00ff */
[----:B------:R-:W-:Y:S02]  /*13170*/  UMOV UR24, UR4 ;  /* 0x0000000400187c82 */ /* 0x000fe40008000000 */
[----:B------:R-:W-:-:S05]  /*13180*/  IMAD.U32 R14, RZ, RZ, UR24 ;  /* 0x00000018ff0e7e24 */ /* 0x000fca000f8e00ff */
[----:B------:R0:W-:Y:S01]  /*13190*/  STL.64 [R1+0x40], R14 ;  /* 0x0000400e01007387 */ /* 0x0001e20000100a00 */
[----:B------:R-:W-:Y:S02]  /*131a0*/  WARPGROUP.DEPBAR.LE gsb0, 0x0 ;  /* 0x00008000000079c5 */ /* 0x000fe40000010000 */
[----:B------:R-:W-:-:S06]  /*131b0*/  WARPGROUP.ARRIVE ;  /* 0x00000000000079c5 */ /* 0x000fcc0000000000 */
[----:B------:R-:W-:Y:S01]  /*131c0*/  HGMMA.64x16x16.F32.BF16 R40, gdesc[UR8], R40, gsb0 ;  /* 0x00200000082879f0 */ /* 0x000fe20008001828 */
[----:B------:R-:W-:Y:S02]  /*131d0*/  R2UR UR10, R8 ;  /* 0x00000000080a72ca */ /* 0x000fe400000e0000 */
[----:B------:R-:W-:Y:S01]  /*131e0*/  R2UR UR11, R9 ;  /* 0x00000000090b72ca */ /* 0x000fe200000e0000 */
[----:B------:R-:W-:Y:S01]  /*131f0*/  IMAD.MOV.U32 R9, RZ, RZ, 0x40000040 ;  /* 0x40000040ff097424 */ /* 0x000fe200078e00ff */
[----:B------:R-:W-:Y:S01]  /*13200*/  IADD3 R8, R2, 0x206, RZ ;  /* 0x0000020602087810 */ /* 0x000fe20007ffe0ff */
[----:B------:R-:W-:Y:S02]  /*13210*/  WARPGROUP.DEPBAR.LE gsb0, 0x0 ;  /* 0x00008000000079c5 */ /* 0x000fe40000010000 */
[----:B------:R-:W-:-:S06]  /*13220*/  WARPGROUP.ARRIVE ;  /* 0x00000000000079c5 */ /* 0x000fcc0000000000 */
[----:B------:R-:W-:Y:S01]  /*13230*/  HGMMA.64x16x16.F32.BF16 R32, gdesc[UR12], R32, gsb0 ;  /* 0x002000000c2079f0 */ /* 0x000fe20008001820 */
[----:B------:R-:W-:Y:S01]  /*13240*/  R2UR UR14, R6 ;  /* 0x00000000060e72ca */ /* 0x000fe200000e0000 */
[----:B------:R-:W-:Y:S01]  /*13250*/  VIADD R6, R2, 0x300 ;  /* 0x0000030002067836 */ /* 0x000fe20000000000 */
[----:B------:R-:W-:Y:S01]  /*13260*/  R2UR UR15, R7 ;  /* 0x00000000070f72ca */ /* 0x000fe200000e0000 */
[----:B------:R-:W-:Y:S01]  /*13270*/  IMAD.MOV.U32 R7, RZ, RZ, 0x40000040 ;  /* 0x40000040ff077424 */ /* 0x000fe200078e00ff */
[----:B------:R-:W-:Y:S02]  /*13280*/  WARPGROUP.DEPBAR.LE gsb0, 0x0 ;  /* 0x00008000000079c5 */ /* 0x000fe40000010000 */
[----:B------:R-:W-:-:S06]  /*13290*/  WARPGROUP.ARRIVE ;  /* 0x00000000000079c5 */ /* 0x000fcc0000000000 */
[----:B------:R-:W-:Y:S01]  /*132a0*/  HGMMA.64x16x16.F32.BF16 R24, gdesc[UR16], R24, gsb0 ;  /* 0x00200000101879f0 */ /* 0x000fe20008001818 */
[----:B------:R-:W-:Y:S01]  /*132b0*/  UMOV UR16, UR24 ;  /* 0x0000001800107c82 */ /* 0x000fe20008000000 */
[----:B------:R-:W-:Y:S01]  /*132c0*/  UMOV UR17, UR25 ;  /* 0x0000001900117c82 */ /* 0x000fe20008000000 */
[----:B------:R-:W-:Y:S01]  /*132d0*/  UMOV UR4, UR16 ;  /* 0x0000001000047c82 */ /* 0x000fe20008000000 */
[----:B------:R-:W-:Y:S01]  /*132e0*/  UMOV UR5, UR17 ;  /* 0x0000001100057c82 */ /* 0x000fe20008000000 */
[----:B------:R-:W-:Y:S01]  /*132f0*/  UMOV UR8, UR16 ;  /* 0x0000001000087c82 */ /* 0x000fe20008000000 */
[----:B------:R-:W-:Y:S01]  /*13300*/  UMOV UR9, UR17 ;  /* 0x0000001100097c82 */ /* 0x000fe20008000000 */
[----:B------:R-:W-:Y:S01]  /*13310*/  UMOV UR12, UR16 ;  /* 0x00000010000c7c82 */ /* 0x000fe20008000000 */
[----:B------:R-:W-:Y:S01]  /*13320*/  UMOV UR13, UR17 ;  /* 0x00000011000d7c82 */ /* 0x000fe20008000000 */
[----:B------:R-:W-:Y:S01]  /*13330*/  R2UR UR18, R8 ;  /* 0x00000000081272ca */ /* 0x000fe200000e0000 */
[----:B------:R-:W-:Y:S01]  /*13340*/  VIADD R8, R2, 0x380 ;  /* 0x0000038002087836 */ /* 0x000fe20000000000 */
[----:B------:R-:W-:Y:S01]  /*13350*/  R2UR UR19, R9 ;  /* 0x00000000091372ca */ /* 0x000fe200000e0000 */
[----:B------:R-:W-:Y:S01]  /*13360*/  IMAD.MOV.U32 R9, RZ, RZ, 0x40000040 ;  /* 0x40000040ff097424 */ /* 0x000fe200078e00ff */
[----:B------:R-:W-:-:S02]  /*13370*/  WARPGROUP.DEPBAR.LE gsb0, 0x0 ;  /* 0x00008000000079c5 */ /* 0x000fc40000010000 */
        /* <DEDUP_REMOVED lines=14> */
[----:B------:R-:W-:Y:S02]  /*13460*/  R2UR UR7, R7 ;  /* 0x00000000070772ca */ /* 0x000fe400000e0000 */
[----:B------:R-:W-:Y:S02]  /*13470*/  MOV R7, 0x40000040 ;  /* 0x4000004000077802 */ /* 0x000fe40000000f00 */
[----:B------:R-:W-:Y:S02]  /*13480*/  UMOV UR24, UR4 ;  /* 0x0000000400187c82 */ /* 0x000fe40008000000 */
[----:B------:R-:W-:-:S05]  /*13490*/  IMAD.U32 R14, RZ, RZ, UR24 ;  /* 0x00000018ff0e7e24 */ /* 0x000fca000f8e00ff */
[----:B------:R0:W-:Y:S01]  /*134a0*/  STL.64 [R1+0x38], R14 ;  /* 0x0000380e01007387 */ /* 0x0001e20000100a00 */
        /* <DEDUP_REMOVED lines=35> */
[----:B------:R-:W-:Y:S01]  /*136e0*/  VIADD R12, R2, 0x284 ;  /* 0x00000284020c7836 */ /* 0x000fe20000000000 */
[----:B------:R-:W-:Y:S01]  /*136f0*/  MOV R13, 0x40000040 ;  /* 0x40000040000d7802 */ /* 0x000fe20000000f00 */
        /* <DEDUP_REMOVED lines=97> */
[----:B0-----:R-:W-:Y:S01]  /*13d10*/  MOV R15, UR25 ;  /* 0x00000019000f7c02 */ /* 0x001fe20008000f00 */
[----:B------:R-:W-:Y:S01]  /*13d20*/  IMAD.MOV.U32 R13, RZ, RZ, 0x40000040 ;  /* 0x40000040ff0d7424 */ /* 0x000fe200078e00ff */
        /* <DEDUP_REMOVED lines=36> */
[----:B------:R-:W-:Y:S02]  /*13f70*/  R2UR UR18, R8 ;  /* 0x00000000081272ca */ /* 0x000fe400000e0000 */
[----:B------:R-:W-:Y:S01]  /*13f80*/  R2UR UR19, R9 ;  /* 0x00000000091372ca */ /* 0x000fe200000e0000 */
[----:B------:R-:W-:Y:S01]  /*13f90*/  IMAD.MOV.U32 R9, RZ, RZ, 0x40000040 ;  /* 0x40000040ff097424 */ /* 0x000fe200078e00ff */
[----:B------:R-:W-:Y:S01]  /*13fa0*/  IADD3 R8, R2, 0x600, RZ ;  /* 0x0000060002087810 */ /* 0x000fe20007ffe0ff */
        /* <DEDUP_REMOVED lines=107> */
[----:B------:R-:W-:Y:S01]  /*14660*/  R2UR UR54, R12 ;  /* 0x000000000c3672ca */ /* 0x000fe200000e0000 */
[----:B------:R-:W-:Y:S01]  /*14670*/  VIADD R12, R2, 0x780 ;  /* 0x00000780020c7836 */ /* 0x000fe20000000000 */
[----:B------:R-:W-:-:S02]  /*14680*/  R2UR UR55, R13 ;  /* 0x000000000d3772ca */ /* 0x000fc400000e0000 */
[----:B------:R-:W-:Y:S02]  /*14690*/  MOV R13, 0x40000040 ;  /* 0x40000040000d7802 */ /* 0x000fe40000000f00 */
[----:B------:R-:W-:Y:S01]  /*146a0*/  R2UR UR50, R12 ;  /* 0x000000000c3272ca */ /* 0x000fe200000e0000 */
[----:B------:R-:W-:Y:S01]  /*146b0*/  VIADD R12, R2, 0x782 ;  /* 0x00000782020c7836 */ /* 0x000fe20000000000 */
[----:B------:R-:W-:Y:S01]  /*146c0*/  R2UR UR51, R13 ;  /* 0x000000000d3372ca */ /* 0x000fe200000e0000 */
[----:B------:R-:W-:-:S03]  /*146d0*/  IMAD.MOV.U32 R13, RZ, RZ, 0x40000040 ;  /* 0x40000040ff0d7424 */ /* 0x000fc600078e00ff */
        /* <DEDUP_REMOVED lines=8> */
[----:B------:R-:W-:Y:S02]  /*14760*/  R2UR UR38, R12 ;  /* 0x000000000c2672ca */ /* 0x000fe400000e0000 */
[----:B------:R-:W-:Y:S01]  /*14770*/  R2UR UR39, R13 ;  /* 0x000000000d2772ca */ /* 0x000fe200000e0000 */
        /* <DEDUP_REMOVED lines=10> */
[----:B------:R-:W-:Y:S01]  /*14820*/  UIADD3 UR12, UR20, 0x804, URZ ;  /* 0x00000804140c7890 */ /* 0x000fe2000fffe03f */
[----:B------:R-:W-:Y:S02]  /*14830*/  R2UR UR14, R8 ;  /* 0x00000000080e72ca */ /* 0x000fe400000e0000 */
[----:B------:R-:W-:Y:S01]  /*14840*/  R2UR UR15, R9 ;  /* 0x00000000090f72ca */ /* 0x000fe200000e0000 */
[----:B------:R-:W-:Y:S01]  /*14850*/  IMAD.MOV.U32 R9, RZ, RZ, 0x40000040 ;  /* 0x40000040ff097424 */ /* 0x000fe200078e00ff */
[----:B------:R-:W-:Y:S02]  /*14860*/  IADD3 R8, R2, 0x704, RZ ;  /* 0x0000070402087810 */ /* 0x000fe40007ffe0ff */
[----:B------:R-:W-:Y:S02]  /*14870*/  UMOV UR24, UR12 ;  /* 0x0000000c00187c82 */ /* 0x000fe40008000000 */
[----:B------:R-:W-:-:S05]  /*14880*/  IMAD.U32 R14, RZ, RZ, UR24 ;  /* 0x00000018ff0e7e24 */ /* 0x000fca000f8e00ff */
[----:B------:R0:W-:Y:S01]  /*14890*/  STL.64 [R1], R14 ;  /* 0x0000000e01007387 */ /* 0x0001e20000100a00 */
        /* <DEDUP_REMOVED lines=21> */
[----:B------:R-:W-:Y:S01]  /*149f0*/  IMAD.MOV.U32 R7, RZ, RZ, 0x40000040 ;  /* 0x40000040ff077424 */ /* 0x000fe200078e00ff */
[----:B------:R-:W-:Y:S02]  /*14a00*/  WARPGROUP.DEPBAR.LE gsb0, 0x0 ;  /* 0x00008000000079c5 */ /* 0x000fe40000010000 */
[----:B------:R-:W-:-:S06]  /*14a10*/  WARPGROUP.ARRIVE ;  /* 0x00000000000079c5 */ /* 0x000fcc0000000000 */
[----:B------:R-:W-:Y:S03]  /*14a20*/  HGMMA.64x16x16.F32.BF16 R56, gdesc[UR24], R56, gsb0 ;  /* 0x00200000183879f0 */ /* 0x000fe60008001838 */
        /* <DEDUP_REMOVED lines=86> */
[----:B------:R-:W-:Y:S01]  /*14f90*/  IADD3 R6, R2, 0x902, RZ ;  /* 0x0000090202067810 */ /* 0x000fe20007ffe0ff */
        /* <DEDUP_REMOVED lines=37> */
[----:B------:R-:W-:Y:S01]  /*151f0*/  VIADD R6, R2, 0x904 ;  /* 0x0000090402067836 */ /* 0x000fe20000000000 */
[----:B------:R-:W-:Y:S01]  /*15200*/  MOV R7, 0x40000040 ;  /* 0x4000004000077802 */ /* 0x000fe20000000f00 */
        /* <DEDUP_REMOVED lines=33> */
[----:B------:R-:W-:Y:S03]  /*15420*/  HGMMA.64x16x16.F32.BF16 R56, gdesc[UR40], R56, gsb0 ;  /* 0x00200000283879f0 */ /* 0x000fe60008001838 */
        /* <DEDUP_REMOVED lines=8> */
[----:B------:R-:W-:Y:S01]  /*154b0*/  HGMMA.64x16x16.F32.BF16 R32, gdesc[UR8], R32, gsb0 ;  /* 0x00200000082079f0 */ /* 0x000fe20008001820 */
[----:B------:R-:W-:Y:S02]  /*154c0*/  ULDC UR8, c[0x0][0x9d8] ;  /* 0x0002760000087ab9 */ /* 0x000fe40000000800 */
        /* <DEDUP_REMOVED lines=12> */
[----:B------:R-:W-:Y:S01]  /*15590*/  ULDC UR39, c[0x0][0x9d8] ;  /* 0x0002760000277ab9 */ /* 0x000fe20000000800 */
[----:B------:R-:W-:Y:S01]  /*155a0*/  ULDC UR38, c[0x0][0x988] ;  /* 0x0002620000267ab9 */ /* 0x000fe20000000800 */
        /* <DEDUP_REMOVED lines=8> */
[----:B------:R-:W-:Y:S01]  /*15630*/  R2UR UR6, R6 ;  /* 0x00000000060672ca */ /* 0x000fe200000e0000 */
[----:B------:R-:W-:Y:S01]  /*15640*/  UMOV UR4, UR36 ;  /* 0x0000002400047c82 */ /* 0x000fe20008000000 */
[----:B------:R-:W-:Y:S01]  /*15650*/  R2UR UR7, R7 ;  /* 0x00000000070772ca */ /* 0x000fe200000e0000 */
[----:B------:R-:W-:Y:S01]  /*15660*/  UMOV UR5, UR37 ;  /* 0x0000002500057c82 */ /* 0x000fe20008000000 */
[----:B------:R-:W-:Y:S01]  /*15670*/  VIADD R6, R2, 0x906 ;  /* 0x0000090602067836 */ /* 0x000fe20000000000 */
[----:B------:R-:W-:Y:S01]  /*15680*/  MUFU.TANH R56, R56 ;  /* 0x0000003800387308 */ /* 0x000fe20000002400 */
[----:B------:R-:W-:-:S02]  /*15690*/  IMAD.MOV.U32 R7, RZ, RZ, 0x40000040 ;  /* 0x40000040ff077424 */ /* 0x000fc400078e00ff */
[----:B------:R-:W-:Y:S01]  /*156a0*/  FMUL.FTZ R59, R59, UR8 ;  /* 0x000000083b3b7c20 */ /* 0x000fe20008410000 */
[----:B------:R-:W-:Y:S02]  /*156b0*/  VIADD R2, R2, 0x986 ;  /* 0x0000098602027836 */ /* 0x000fe40000000000 */
[----:B------:R-:W-:Y:S01]  /*156c0*/  FMUL.FTZ R62, R62, UR8 ;  /* 0x000000083e3e7c20 */ /* 0x000fe20008410000 */
[----:B------:R-:W-:Y:S01]  /*156d0*/  FMUL.FTZ R63, R63, UR8 ;  /* 0x000000083f3f7c20 */ /* 0x000fe20008410000 */
[----:B------:R-:W1:Y:S08]  /*156e0*/  MUFU.TANH R57, R57 ;  /* 0x0000003900397308 */ /* 0x000e700000002400 */
[----:B------:R-:W-:Y:S08]  /*156f0*/  MUFU.TANH R60, R60 ;  /* 0x0000003c003c7308 */ /* 0x000ff00000002400 */
[----:B------:R-:W2:Y:S01]  /*15700*/  MUFU.TANH R61, R61 ;  /* 0x0000003d003d7308 */ /* 0x000ea20000002400 */
[----:B-1----:R-:W-:-:S07]  /*15710*/  FSEL R57, R57, -INF , P5 ;  /* 0xff80000039397808 */ /* 0x002fce0002800000 */
[----:B------:R-:W-:Y:S08]  /*15720*/  MUFU.TANH R58, R58 ;  /* 0x0000003a003a7308 */ /* 0x000ff00000002400 */
[----:B------:R-:W1:Y:S01]  /*15730*/  MUFU.TANH R59, R59 ;  /* 0x0000003b003b7308 */ /* 0x000e620000002400 */
[----:B--2---:R-:W-:Y:S01]  /*15740*/  FSEL R61, R61, -INF , P2 ;  /* 0xff8000003d3d7808 */ /* 0x004fe20001000000 */
[----:B------:R-:W-:-:S02]  /*15750*/  WARPGROUP.DEPBAR.LE gsb0, 0x0 ;  /* 0x00008000000079c5 */ /* 0x000fc40000010000 */
        /* <DEDUP_REMOVED lines=11> */
[----:B------:R-:W2:Y:S01]  /*15810*/  MUFU.TANH R48, R48 ;  /* 0x0000003000307308 */ /* 0x000ea20000002400 */
[----:B------:R-:W-:Y:S01]  /*15820*/  FMUL.FTZ R53, R53, UR8 ;  /* 0x0000000835357c20 */ /* 0x000fe20008410000 */
[----:B------:R-:W-:Y:S01]  /*15830*/  FMUL.FTZ R50, R50, UR8 ;  /* 0x0000000832327c20 */ /* 0x000fe20008410000 */
[----:B-1----:R-:W-:Y:S01]  /*15840*/  FSEL R6, R59, -INF , P5 ;  /* 0xff8000003b067808 */ /* 0x002fe20002800000 */
[----:B------:R-:W-:Y:S01]  /*15850*/  FMUL.FTZ R54, R54, UR8 ;  /* 0x0000000836367c20 */ /* 0x000fe20008410000 */
[----:B------:R-:W-:-:S03]  /*15860*/  ISETP.GT.AND P5, PT, R8, 0x18, PT ;  /* 0x000000180800780c */ /* 0x000fc60003fa4270 */
[----:B------:R-:W-:Y:S08]  /*15870*/  MUFU.TANH R49, R49 ;  /* 0x0000003100317308 */ /* 0x000ff00000002400 */
[----:B------:R1:W-:Y:S01]  /*15880*/  MUFU.TANH R13, R51 ;  /* 0x00000033000d7308 */ /* 0x0003e20000002400 */
[----:B--2---:R-:W-:Y:S01]  /*15890*/  FSEL R59, R48, -INF , P3 ;  /* 0xff800000303b7808 */ /* 0x004fe20001800000 */
[----:B------:R-:W-:-:S06]  /*158a0*/  IMAD.MOV.U32 R48, RZ, RZ, R151 ;  /* 0x000000ffff307224 */ /* 0x000fcc00078e0097 */
[----:B------:R-:W2:Y:S01]  /*158b0*/  MUFU.TANH R62, R62 ;  /* 0x0000003e003e7308 */ /* 0x000ea20000002400 */
[----:B-1----:R-:W-:Y:S01]  /*158c0*/  FSEL R51, R56, -INF , P6 ;  /* 0xff80000038337808 */ /* 0x002fe20003000000 */
[----:B------:R-:W-:-:S03]  /*158d0*/  IMAD.MOV.U32 R56, RZ, RZ, R151 ;  /* 0x000000ffff387224 */ /* 0x000fc600078e0097 */
[----:B------:R-:W-:-:S03]  /*158e0*/  FMNMX.FTZ R12, R51, R57, !PT ;  /* 0x00000039330c7209 */ /* 0x000fc60007810000 */
[----:B------:R-:W1:Y:S08]  /*158f0*/  MUFU.TANH R52, R52 ;  /* 0x0000003400347308 */ /* 0x000e700000002400 */
[----:B------:R3:W-:Y:S01]  /*15900*/  MUFU.TANH R21, R55 ;  /* 0x0000003700157308 */ /* 0x0007e20000002400 */
[----:B--2---:R-:W-:Y:S01]  /*15910*/  FSEL R7, R62, -INF , P4 ;  /* 0xff8000003e077808 */ /* 0x004fe20002000000 */
[----:B------:R-:W-:Y:S01]  /*15920*/  IMAD.MOV.U32 R62, RZ, RZ, R151 ;  /* 0x000000ffff3e7224 */ /* 0x000fe200078e0097 */
[----:B------:R-:W-:-:S02]  /*15930*/  WARPGROUP.DEPBAR.LE gsb0, 0x0 ;  /* 0x00008000000079c5 */ /* 0x000fc40000010000 */
[----:B------:R-:W-:Y:S01]  /*15940*/  WARPGROUP.ARRIVE ;  /* 0x00000000000079c5 */ /* 0x000fe20000000000 */
[----:B---3--:R-:W-:Y:S01]  /*15950*/  FSEL R55, R60, -INF , P4 ;  /* 0xff8000003c377808 */ /* 0x008fe20002000000 */
[----:B------:R-:W-:Y:S01]  /*15960*/  FMUL.FTZ R40, R40, UR8 ;  /* 0x0000000828287c20 */ /* 0x000fe20008410000 */
[----:B------:R1:W2:Y:S01]  /*15970*/  MUFU.TANH R9, R63 ;  /* 0x0000003f00097308 */ /* 0x0002a20000002400 */
[----:B------:R-:W-:Y:S01]  /*15980*/  FMUL.FTZ R41, R41, UR8 ;  /* 0x0000000829297c20 */ /* 0x000fe20008410000 */
[----:B------:R-:W-:Y:S01]  /*15990*/  FMNMX.FTZ R12, R55, R12, !PT ;  /* 0x0000000c370c7209 */ /* 0x000fe20007810000 */
[----:B------:R-:W-:Y:S01]  /*159a0*/  HGMMA.64x16x16.F32.BF16 R32, gdesc[UR4], R32, gsb0 ;  /* 0x00200000042079f0 */ /* 0x000fe20008001820 */
[----:B------:R-:W-:Y:S01]  /*159b0*/  R2UR UR6, R2 ;  /* 0x00000000020672ca */ /* 0x000fe200000e0000 */
[----:B------:R-:W-:Y:S01]  /*159c0*/  UMOV UR4, UR36 ;  /* 0x0000002400047c82 */ /* 0x000fe20008000000 */
[----:B------:R-:W-:Y:S01]  /*159d0*/  R2UR UR7, R3 ;  /* 0x00000000030772ca */ /* 0x000fe200000e0000 */
[----:B------:R-:W-:Y:S01]  /*159e0*/  UMOV UR5, UR37 ;  /* 0x0000002500057c82 */ /* 0x000fe20008000000 */
[----:B------:R-:W3:Y:S01]  /*159f0*/  MUFU.TANH R53, R53 ;  /* 0x0000003500357308 */ /* 0x000ee20000002400 */
[----:B------:R-:W-:Y:S01]  /*15a00*/  FSEL R3, R58, -INF , P6 ;  /* 0xff8000003a037808 */ /* 0x000fe20003000000 */
[----:B------:R-:W-:Y:S01]  /*15a10*/  FMUL.FTZ R44, R44, UR8 ;  /* 0x000000082c2c7c20 */ /* 0x000fe20008410000 */
[----:B------:R-:W-:Y:S01]  /*15a20*/  ISETP.GT.AND P6, PT, R8, 0x11, PT ;  /* 0x000000110800780c */ /* 0x000fe20003fc4270 */
[----:B------:R-:W-:Y:S01]  /*15a30*/  FMUL.FTZ R45, R45, UR8 ;  /* 0x000000082d2d7c20 */ /* 0x000fe20008410000 */
[----:B------:R-:W-:Y:S01]  /*15a40*/  FMNMX.FTZ R12, R61, R12, !PT ;  /* 0x0000000c3d0c7209 */ /* 0x000fe20007810000 */
[----:B------:R-:W-:Y:S01]  /*15a50*/  FMUL.FTZ R43, R43, UR8 ;  /* 0x000000082b2b7c20 */ /* 0x000fe20008410000 */
[----:B------:R-:W-:Y:S01]  /*15a60*/  FSEL R49, R49, -INF , P6 ;  /* 0xff80000031317808 */ /* 0x000fe20003000000 */
[----:B------:R-:W4:Y:S01]  /*15a70*/  MUFU.TANH R11, R50 ;  /* 0x00000032000b7308 */ /* 0x000f220000002400 */
[----:B------:R-:W-:Y:S01]  /*15a80*/  FMNMX.FTZ R12, R59, R12, !PT ;  /* 0x0000000c3b0c7209 */ /* 0x000fe20007810000 */
[----:B------:R-:W-:Y:S01]  /*15a90*/  FMUL.FTZ R42, R42, UR8 ;  /* 0x000000082a2a7c20 */ /* 0x000fe20008410000 */
[----:B------:R-:W-:Y:S01]  /*15aa0*/  ISETP.GT.AND P4, PT, R8, 0x19, PT ;  /* 0x000000190800780c */ /* 0x000fe20003f84270 */
[----:B------:R-:W-:Y:S01]  /*15ab0*/  FMUL.FTZ R46, R46, UR8 ;  /* 0x000000082e2e7c20 */ /* 0x000fe20008410000 */
[----:B-1----:R-:W-:Y:S01]  /*15ac0*/  FSEL R63, R52, -INF , P5 ;  /* 0xff800000343f7808 */ /* 0x002fe20002800000 */
[----:B------:R-:W-:Y:S01]  /*15ad0*/  FMUL.FTZ R47, R47, UR8 ;  /* 0x000000082f2f7c20 */ /* 0x000fe20008410000 */
[----:B------:R-:W-:Y:S01]  /*15ae0*/  FMNMX.FTZ R12, R49, R12, !PT ;  /* 0x0000000c310c7209 */ /* 0x000fe20007810000 */
[----:B------:R-:W1:Y:S01]  /*15af0*/  MUFU.TANH R40, R40 ;  /* 0x0000002800287308 */ /* 0x000e620000002400 */
[----:B--2---:R-:W-:Y:S01]  /*15b00*/  FSEL R9, R9, -INF , P2 ;  /* 0xff80000009097808 */ /* 0x004fe20001000000 */
[--C-:B------:R-:W-:Y:S01]  /*15b10*/  IMAD.MOV.U32 R60, RZ, RZ, R151.reuse ;  /* 0x000000ffff3c7224 */ /* 0x100fe200078e0097 */
[C---:B------:R-:W-:Y:S01]  /*15b20*/  ISETP.GT.AND P2, PT, R8.reuse, 0x20, PT ;  /* 0x000000200800780c */ /* 0x040fe20003f44270 */
[--C-:B------:R-:W-:Y:S01]  /*15b30*/  IMAD.MOV.U32 R58, RZ, RZ, R151.reuse ;  /* 0x000000ffff3a7224 */ /* 0x100fe200078e0097 */
[----:B---3--:R-:W-:Y:S01]  /*15b40*/  FSEL R53, R53, -INF , P4 ;  /* 0xff80000035357808 */ /* 0x008fe20002000000 */
[--C-:B------:R-:W-:Y:S01]  /*15b50*/  IMAD.MOV.U32 R52, RZ, RZ, R151.reuse ;  /* 0x000000ffff347224 */ /* 0x100fe200078e0097 */
[----:B------:R-:W-:Y:S01]  /*15b60*/  FMNMX.FTZ R12, R63, R12, !PT ;  /* 0x0000000c3f0c7209 */ /* 0x000fe20007810000 */
[----:B------:R-:W2:Y:S01]  /*15b70*/  MUFU.TANH R41, R41 ;  /* 0x0000002900297308 */ /* 0x000ea20000002400 */
[----:B----4-:R-:W-:Y:S01]  /*15b80*/  FSEL R11, R11, -INF , P3 ;  /* 0xff8000000b0b7808 */ /* 0x010fe20001800000 */
[----:B------:R-:W-:Y:S01]  /*15b90*/  IMAD.MOV.U32 R50, RZ, RZ, R151 ;  /* 0x000000ffff327224 */ /* 0x000fe200078e0097 */
[----:B------:R-:W-:-:S02]  /*15ba0*/  ISETP.GT.AND P3, PT, R8, 0x21, PT ;  /* 0x000000210800780c */ /* 0x000fc40003f64270 */
[----:B------:R-:W-:Y:S02]  /*15bb0*/  FMNMX.FTZ R12, R53, R12, !PT ;  /* 0x0000000c350c7209 */ /* 0x000fe40007810000 */
[----:B------:R-:W-:Y:S01]  /*15bc0*/  FSEL R13, R13, -INF , P6 ;  /* 0xff8000000d0d7808 */ /* 0x000fe20003000000 */
[----:B0-----:R-:W0:Y:S01]  /*15bd0*/  MUFU.TANH R15, R54 ;  /* 0x00000036000f7308 */ /* 0x001e220000002400 */
[----:B-1----:R-:W-:Y:S02]  /*15be0*/  FSEL R65, R40, -INF , P2 ;  /* 0xff80000028417808 */ /* 0x002fe40001000000 */
[----:B------:R-:W-:Y:S02]  /*15bf0*/  ISETP.GT.AND P6, PT, R8, 0x28, PT ;  /* 0x000000280800780c */ /* 0x000fe40003fc4270 */
[----:B------:R-:W-:Y:S02]  /*15c00*/  FMNMX.FTZ R12, R65, R12, !PT ;  /* 0x0000000c410c7209 */ /* 0x000fe40007810000 */
[----:B------:R-:W-:Y:S01]  /*15c10*/  FSEL R21, R21, -INF , P4 ;  /* 0xff80000015157808 */ /* 0x000fe20002000000 */
[----:B------:R-:W1:Y:S01]  /*15c20*/  MUFU.TANH R44, R44 ;  /* 0x0000002c002c7308 */ /* 0x000e620000002400 */
[----:B--2---:R-:W-:-:S02]  /*15c30*/  FSEL R67, R41, -INF , P3 ;  /* 0xff80000029437808 */ /* 0x004fc40001800000 */
[----:B------:R-:W-:Y:S02]  /*15c40*/  ISETP.GT.AND P4, PT, R8, 0x30, PT ;  /* 0x000000300800780c */ /* 0x000fe40003f84270 */
[----:B------:R-:W-:Y:S01]  /*15c50*/  FMNMX.FTZ R12, R67, R12, !PT ;  /* 0x0000000c430c7209 */ /* 0x000fe20007810000 */
[----:B------:R-:W-:Y:S02]  /*15c60*/  WARPGROUP.DEPBAR.LE gsb0, 0x0 ;  /* 0x00008000000079c5 */ /* 0x000fe40000010000 */
[----:B------:R-:W-:Y:S01]  /*15c70*/  WARPGROUP.ARRIVE ;  /* 0x00000000000079c5 */ /* 0x000fe20000000000 */
[----:B------:R-:W-:Y:S01]  /*15c80*/  FMUL.FTZ R32, R32, UR8 ;  /* 0x0000000820207c20 */ /* 0x000fe20008410000 */
[----:B------:R-:W2:Y:S01]  /*15c90*/  MUFU.TANH R45, R45 ;  /* 0x0000002d002d7308 */ /* 0x000ea20000002400 */
[----:B------:R-:W-:Y:S01]  /*15ca0*/  FMUL.FTZ R33, R33, UR8 ;  /* 0x0000000821217c20 */ /* 0x000fe20008410000 */
[----:B------:R-:W-:Y:S01]  /*15cb0*/  FMUL.FTZ R36, R36, UR8 ;  /* 0x0000000824247c20 */ /* 0x000fe20008410000 */
[----:B------:R-:W-:Y:S01]  /*15cc0*/  FMUL.FTZ R37, R37, UR8 ;  /* 0x0000000825257c20 */ /* 0x000fe20008410000 */
[----:B------:R-:W-:Y:S01]  /*15cd0*/  HGMMA.64x16x16.F32.BF16 R24, gdesc[UR4], R24, gsb0 ;  /* 0x00200000041879f0 */ /* 0x000fe20008001818 */
[----:B0-----:R-:W-:Y:S01]  /*15ce0*/  FSEL R15, R15, -INF , P5 ;  /* 0xff8000000f0f7808 */ /* 0x001fe20002800000 */
[----:B------:R-:W-:Y:S01]  /*15cf0*/  FMUL.FTZ R34, R34, UR8 ;  /* 0x0000000822227c20 */ /* 0x000fe20008410000 */
[----:B------:R-:W-:Y:S01]  /*15d00*/  ISETP.GT.AND P5, PT, R8, 0x29, PT ;  /* 0x000000290800780c */ /* 0x000fe20003fa4270 */
[----:B------:R-:W-:Y:S01]  /*15d10*/  MUFU.TANH R43, R43 ;  /* 0x0000002b002b7308 */ /* 0x000fe20000002400 */
[----:B-1----:R-:W-:Y:S01]  /*15d20*/  FSEL R69, R44, -INF , P6 ;  /* 0xff8000002c457808 */ /* 0x002fe20003000000 */
[----:B------:R-:W-:Y:S01]  /*15d30*/  FMUL.FTZ R35, R35, UR8 ;  /* 0x0000000823237c20 */ /* 0x000fe20008410000 */
[----:B------:R-:W-:Y:S01]  /*15d40*/  FMUL.FTZ R38, R38, UR8 ;  /* 0x0000000826267c20 */ /* 0x000fe20008410000 */
[----:B------:R-:W-:Y:S01]  /*15d50*/  ULDC UR4, c[0x0][0x988] ;  /* 0x0002620000047ab9 */ /* 0x000fe20000000800 */
[----:B------:R-:W-:Y:S01]  /*15d60*/  FMNMX.FTZ R12, R69, R12, !PT ;  /* 0x0000000c450c7209 */ /* 0x000fe20007810000 */
[----:B------:R-:W-:Y:S01]  /*15d70*/  FMUL.FTZ R39, R39, UR8 ;  /* 0x0000000827277c20 */ /* 0x000fe20008410000 */
[-C--:B------:R-:W-:Y:S01]  /*15d80*/  MOV R54, R151.reuse ;  /* 0x0000009700367202 */ /* 0x080fe20000000f00 */
[----:B------:R-:W0:Y:S01]  /*15d90*/  MUFU.TANH R32, R32 ;  /* 0x0000002000207308 */ /* 0x000e220000002400 */
[----:B--2---:R-:W-:Y:S01]  /*15da0*/  FSEL R45, R45, -INF , P5 ;  /* 0xff8000002d2d7808 */ /* 0x004fe20002800000 */
[----:B------:R-:W-:Y:S01]  /*15db0*/  IMAD.MOV.U32 R44, RZ, RZ, R151 ;  /* 0x000000ffff2c7224 */ /* 0x000fe200078e0097 */
[----:B------:R-:W-:-:S02]  /*15dc0*/  MOV R40, R151 ;  /* 0x0000009700287202 */ /* 0x000fc40000000f00 */
[----:B------:R-:W-:-:S03]  /*15dd0*/  FMNMX.FTZ R12, R45, R12, !PT ;  /* 0x0000000c2d0c7209 */ /* 0x000fc60007810000 */
[----:B------:R-:W1:Y:S08]  /*15de0*/  MUFU.TANH R42, R42 ;  /* 0x0000002a002a7308 */ /* 0x000e700000002400 */
[----:B------:R1:W-:Y:S01]  /*15df0*/  MUFU.TANH R2, R33 ;  /* 0x0000002100027308 */ /* 0x0003e20000002400 */
[----:B0-----:R-:W-:-:S04]  /*15e00*/  FSEL R71, R32, -INF , P4 ;  /* 0xff80000020477808 */ /* 0x001fc80002000000 */
[----:B------:R-:W-:-:S03]  /*15e10*/  FMNMX.FTZ R12, R71, R12, !PT ;  /* 0x0000000c470c7209 */ /* 0x000fc60007810000 */
[----:B------:R-:W0:Y:S01]  /*15e20*/  MUFU.TANH R46, R46 ;  /* 0x0000002e002e7308 */ /* 0x000e220000002400 */
[----:B-1----:R-:W-:Y:S01]  /*15e30*/  FSEL R33, R42, -INF , P2 ;  /* 0xff8000002a217808 */ /* 0x002fe20001000000 */
[----:B------:R-:W-:Y:S01]  /*15e40*/  IMAD.MOV.U32 R42, RZ, RZ, R151 ;  /* 0x000000ffff2a7224 */ /* 0x000fe200078e0097 */
[----:B------:R-:W-:-:S05]  /*15e50*/  ISETP.GT.AND P2, PT, R8, 0x38, PT ;  /* 0x000000380800780c */ /* 0x000fca0003f44270 */
[----:B------:R-:W-:Y:S08]  /*15e60*/  MUFU.TANH R47, R47 ;  /* 0x0000002f002f7308 */ /* 0x000ff00000002400 */
[----:B------:R-:W-:Y:S01]  /*15e70*/  MUFU.TANH R36, R36 ;  /* 0x0000002400247308 */ /* 0x000fe20000002400 */
[----:B------:R-:W-:Y:S02]  /*15e80*/  WARPGROUP.DEPBAR.LE gsb0, 0x0 ;  /* 0x00008000000079c5 */ /* 0x000fe40000010000 */
[----:B------:R-:W-:Y:S01]  /*15e90*/  FMUL.FTZ R24, R24, UR8 ;  /* 0x0000000818187c20 */ /* 0x000fe20008410000 */
[----:B------:R-:W-:Y:S01]  /*15ea0*/  FMUL.FTZ R5, R25, UR8 ;  /* 0x0000000819057c20 */ /* 0x000fe20008410000 */
[----:B------:R-:W-:Y:S01]  /*15eb0*/  FMUL.FTZ R28, R28, UR8 ;  /* 0x000000081c1c7c20 */ /* 0x000fe20008410000 */
[----:B0-----:R-:W-:Y:S01]  /*15ec0*/  FSEL R25, R46, -INF , P6 ;  /* 0xff8000002e197808 */ /* 0x001fe20003000000 */
[----:B------:R-:W-:Y:S01]  /*15ed0*/  FMUL.FTZ R26, R26, UR8 ;  /* 0x000000081a1a7c20 */ /* 0x000fe20008410000 */
[----:B------:R-:W0:Y:S01]  /*15ee0*/  MUFU.TANH R37, R37 ;  /* 0x0000002500257308 */ /* 0x000e220000002400 */
[----:B------:R-:W-:Y:S01]  /*15ef0*/  ISETP.GT.AND P6, PT, R8, 0x39, PT ;  /* 0x000000390800780c */ /* 0x000fe20003fc4270 */
[----:B------:R-:W-:Y:S01]  /*15f00*/  FMUL.FTZ R27, R27, UR8 ;  /* 0x000000081b1b7c20 */ /* 0x000fe20008410000 */
[----:B------:R-:W-:Y:S01]  /*15f10*/  FMUL.FTZ R30, R30, UR8 ;  /* 0x000000081e1e7c20 */ /* 0x000fe20008410000 */
[----:B------:R-:W-:Y:S01]  /*15f20*/  FMUL.FTZ R31, R31, UR8 ;  /* 0x000000081f1f7c20 */ /* 0x000fe20008410000 */
[----:B------:R1:W-:Y:S01]  /*15f30*/  @!P1 SYNCS.ARRIVE.TRANS64.RED.A1T0 RZ, [R0+URZ], RZ ;  /* 0x000000ff00ff99a7 */ /* 0x0003e2000810043f */
[----:B------:R-:W-:-:S02]  /*15f40*/  IMAD.MOV.U32 R46, RZ, RZ, R151 ;  /* 0x000000ffff2e7224 */ /* 0x000fc400078e0097 */
[----:B------:R-:W2:Y:S08]  /*15f50*/  MUFU.TANH R34, R34 ;  /* 0x0000002200227308 */ /* 0x000eb00000002400 */
[----:B------:R3:W-:Y:S01]  /*15f60*/  MUFU.TANH R4, R35 ;  /* 0x0000002300047308 */ /* 0x0007e20000002400 */
[----:B0-----:R-:W-:-:S07]  /*15f70*/  FSEL R75, R37, -INF , P6 ;  /* 0xff800000254b7808 */ /* 0x001fce0003000000 */
[----:B------:R-:W0:Y:S01]  /*15f80*/  MUFU.TANH R24, R24 ;  /* 0x0000001800187308 */ /* 0x000e220000002400 */
[----:B---3--:R-:W-:Y:S02]  /*15f90*/  FSEL R35, R43, -INF , P3 ;  /* 0xff8000002b237808 */ /* 0x008fe40001800000 */
[----:B------:R-:W-:Y:S02]  /*15fa0*/  ISETP.GT.AND P3, PT, R8, 0x31, PT ;  /* 0x000000310800780c */ /* 0x000fe40003f64270 */
[----:B--2---:R-:W-:Y:S01]  /*15fb0*/  FSEL R37, R34, -INF , P4 ;  /* 0xff80000022257808 */ /* 0x004fe20002000000 */
[----:B------:R-:W-:Y:S01]  /*15fc0*/  IMAD.MOV.U32 R34, RZ, RZ, R151 ;  /* 0x000000ffff227224 */ /* 0x000fe200078e0097 */
[----:B------:R-:W-:Y:S01]  /*15fd0*/  FSEL R73, R2, -INF , P3 ;  /* 0xff80000002497808 */ /* 0x000fe20001800000 */
[----:B------:R-:W2:Y:S01]  /*15fe0*/  MUFU.TANH R5, R5 ;  /* 0x0000000500057308 */ /* 0x000ea20000002400 */
[----:B------:R-:W-:Y:S01]  /*15ff0*/  FMUL.FTZ R2, R29, UR8 ;  /* 0x000000081d027c20 */ /* 0x000fe20008410000 */
[----:B------:R-:W-:-:S02]  /*16000*/  FSEL R29, R47, -INF , P5 ;  /* 0xff8000002f1d7808 */ /* 0x000fc40002800000 */
[----:B------:R-:W-:Y:S01]  /*16010*/  FSEL R47, R36, -INF , P2 ;  /* 0xff800000242f7808 */ /* 0x000fe20001000000 */
[----:B------:R-:W-:Y:S01]  /*16020*/  IMAD.MOV.U32 R36, RZ, RZ, R151 ;  /* 0x000000ffff247224 */ /* 0x000fe200078e0097 */
[----:B------:R-:W-:Y:S02]  /*16030*/  FMNMX.FTZ R12, R73, R12, !PT ;  /* 0x0000000c490c7209 */ /* 0x000fe40007810000 */
[----:B------:R-:W3:Y:S01]  /*16040*/  MUFU.TANH R38, R38 ;  /* 0x0000002600267308 */ /* 0x000ee20000002400 */
[C---:B------:R-:W-:Y:S02]  /*16050*/  ISETP.GT.AND P5, PT, R8.reuse, 0x40, PT ;  /* 0x000000400800780c */ /* 0x040fe40003fa4270 */
[----:B------:R-:W-:Y:S02]  /*16060*/  FMNMX.FTZ R12, R47, R12, !PT ;  /* 0x0000000c2f0c7209 */ /* 0x000fe40007810000 */
[----:B------:R-:W-:Y:S02]  /*16070*/  ISETP.GT.AND P4, PT, R8, 0x41, PT ;  /* 0x000000410800780c */ /* 0x000fe40003f84270 */
[----:B0-----:R-:W-:Y:S01]  /*16080*/  FSEL R77, R24, -INF , P5 ;  /* 0xff800000184d7808 */ /* 0x001fe20002800000 */
[----:B------:R-:W0:Y:S01]  /*16090*/  MUFU.TANH R28, R28 ;  /* 0x0000001c001c7308 */ /* 0x000e220000002400 */
[----:B------:R-:W-:-:S02]  /*160a0*/  FMNMX.FTZ R12, R75, R12, !PT ;  /* 0x0000000c4b0c7209 */ /* 0x000fc40007810000 */
[----:B------:R-:W-:Y:S02]  /*160b0*/  FSEL R41, R4, -INF , P3 ;  /* 0xff80000004297808 */ /* 0x000fe40001800000 */
[----:B------:R-:W-:Y:S02]  /*160c0*/  ISETP.GT.AND P3, PT, R8, 0x48, PT ;  /* 0x000000480800780c */ /* 0x000fe40003f64270 */
[----:B--2---:R-:W-:Y:S01]  /*160d0*/  FSEL R79, R5, -INF , P4 ;  /* 0xff800000054f7808 */ /* 0x004fe20002000000 */
[----:B------:R-:W2:Y:S01]  /*160e0*/  MUFU.TANH R2, R2 ;  /* 0x0000000200027308 */ /* 0x000ea20000002400 */
[----:B------:R-:W-:Y:S02]  /*160f0*/  FMNMX.FTZ R12, R77, R12, !PT ;  /* 0x0000000c4d0c7209 */ /* 0x000fe40007810000 */
[----:B---3--:R-:W-:Y:S01]  /*16100*/  FSEL R43, R38, -INF , P2 ;  /* 0xff800000262b7808 */ /* 0x008fe20001000000 */
[----:B------:R-:W-:Y:S01]  /*16110*/  IMAD.MOV.U32 R38, RZ, RZ, R151 ;  /* 0x000000ffff267224 */ /* 0x000fe200078e0097 */
[----:B------:R-:W-:-:S02]  /*16120*/  ISETP.GT.AND P2, PT, R8, 0x49, PT ;  /* 0x000000490800780c */ /* 0x000fc40003f44270 */
[----:B------:R-:W-:Y:S01]  /*16130*/  FMNMX.FTZ R12, R79, R12, !PT ;  /* 0x0000000c4f0c7209 */ /* 0x000fe20007810000 */
[----:B------:R-:W3:Y:S01]  /*16140*/  MUFU.TANH R39, R39 ;  /* 0x0000002700277308 */ /* 0x000ee20000002400 */
[----:B0-----:R-:W-:-:S04]  /*16150*/  FSEL R81, R28, -INF , P3 ;  /* 0xff8000001c517808 */ /* 0x001fc80001800000 */
[----:B------:R-:W-:-:S03]  /*16160*/  FMNMX.FTZ R12, R81, R12, !PT ;  /* 0x0000000c510c7209 */ /* 0x000fc60007810000 */
[----:B------:R-:W-:Y:S01]  /*16170*/  MUFU.TANH R26, R26 ;  /* 0x0000001a001a7308 */ /* 0x000fe20000002400 */
[----:B--2---:R-:W-:Y:S01]  /*16180*/  FSEL R83, R2, -INF , P2 ;  /* 0xff80000002537808 */ /* 0x004fe20001000000 */
[----:B------:R-:W-:-:S03]  /*16190*/  IMAD.U32 R2, RZ, RZ, UR4 ;  /* 0x00000004ff027e24 */ /* 0x000fc6000f8e00ff */
[----:B------:R-:W-:-:S03]  /*161a0*/  FMNMX.FTZ R12, R83, R12, !PT ;  /* 0x0000000c530c7209 */ /* 0x000fc60007810000 */
[----:B------:R-:W-:Y:S01]  /*161b0*/  MUFU.TANH R30, R30 ;  /* 0x0000001e001e7308 */ /* 0x000fe20000002400 */
[----:B---3--:R-:W-:Y:S01]  /*161c0*/  FSEL R39, R39, -INF , P6 ;  /* 0xff80000027277808 */ /* 0x008fe20003000000 */
[----:B------:R-:W0:Y:S06]  /*161d0*/  SHFL.BFLY PT, R5, R12, 0x2, 0x1f ;  /* 0x0c401f000c057f89 */ /* 0x000e2c00000e0000 */
[----:B------:R-:W2:Y:S02]  /*161e0*/  MUFU.TANH R31, R31 ;  /* 0x0000001f001f7308 */ /* 0x000ea40000002400 */
[----:B--2---:R-:W-:-:S02]  /*161f0*/  FSEL R31, R31, -INF , P2 ;  /* 0xff8000001f1f7808 */ /* 0x004fc40001000000 */
[----:B0-----:R-:W-:-:S05]  /*16200*/  FMNMX.FTZ R4, R12, R5, !PT ;  /* 0x000000050c047209 */ /* 0x001fca0007810000 */
[----:B------:R-:W0:Y:S02]  /*16210*/  SHFL.BFLY PT, R5, R4, 0x1, 0x1f ;  /* 0x0c201f0004057f89 */ /* 0x000e2400000e0000 */
[----:B0-----:R-:W-:Y:S02]  /*16220*/  FMNMX.FTZ R5, R4, R5, !PT ;  /* 0x0000000504057209 */ /* 0x001fe40007810000 */
[----:B------:R0:W2:Y:S02]  /*16230*/  MUFU.TANH R4, R27 ;  /* 0x0000001b00047308 */ /* 0x0000a40000002400 */
[C---:B------:R-:W-:Y:S01]  /*16240*/  FSETP.NEU.FTZ.AND P0, PT, R5.reuse, -INF , PT ;  /* 0xff8000000500780b */ /* 0x040fe20003f1d000 */
[----:B------:R-:W-:-:S05]  /*16250*/  FMUL.FTZ R8, R5, R2 ;  /* 0x0000000205087220 */ /* 0x000fca0000410000 */
[----:B------:R-:W-:Y:S02]  /*16260*/  FSEL R14, R8, RZ, P0 ;  /* 0x000000ff080e7208 */ /* 0x000fe40000000000 */
[----:B------:R-:W-:Y:S02]  /*16270*/  FMNMX.FTZ R8, R3, R6, !PT ;  /* 0x0000000603087209 */ /* 0x000fe40007810000 */
[----:B------:R-:W-:Y:S01]  /*16280*/  ISETP.NE.AND P0, PT, R10, RZ, PT ;  /* 0x000000ff0a00720c */ /* 0x000fe20003f05270 */
[--C-:B------:R-:W-:Y:S01]  /*16290*/  FFMA.FTZ R208, R51, R2, -R14.reuse ;  /* 0x0000000233d07223 */ /* 0x100fe2000001080e */
[----:B------:R-:W-:Y:S01]  /*162a0*/  FMNMX.FTZ R8, R7, R8, !PT ;  /* 0x0000000807087209 */ /* 0x000fe20007810000 */
[-CC-:B------:R-:W-:Y:S01]  /*162b0*/  FFMA.FTZ R210, R55, R2.reuse, -R14.reuse ;  /* 0x0000000237d27223 */ /* 0x180fe2000001080e */
[----:B------:R-:W-:Y:S01]  /*162c0*/  FSEL R51, R26, -INF , P5 ;  /* 0xff8000001a337808 */ /* 0x000fe20002800000 */
[--C-:B0-----:R-:W-:Y:S01]  /*162d0*/  FFMA.FTZ R27, R57, R2, -R14.reuse ;  /* 0x00000002391b7223 */ /* 0x101fe2000001080e */
[----:B------:R-:W-:Y:S01]  /*162e0*/  FMNMX.FTZ R8, R9, R8, !PT ;  /* 0x0000000809087209 */ /* 0x000fe20007810000 */
[----:B------:R-:W-:Y:S01]  /*162f0*/  MUFU.EX2 R208, R208 ;  /* 0x000000d000d07308 */ /* 0x000fe20000000800 */
[----:B--2---:R-:W-:Y:S01]  /*16300*/  FSEL R55, R4, -INF , P4 ;  /* 0xff80000004377808 */ /* 0x004fe20002000000 */
[--C-:B------:R-:W-:Y:S01]  /*16310*/  FFMA.FTZ R4, R49, R2, -R14.reuse ;  /* 0x0000000231047223 */ /* 0x100fe2000001080e */
[----:B------:R-:W-:Y:S01]  /*16320*/  FMNMX.FTZ R8, R11, R8, !PT ;  /* 0x000000080b087209 */ /* 0x000fe20007810000 */
[-CC-:B------:R-:W-:Y:S01]  /*16330*/  FFMA.FTZ R61, R61, R2.reuse, -R14.reuse ;  /* 0x000000023d3d7223 */ /* 0x180fe2000001080e */
[----:B------:R-:W-:Y:S01]  /*16340*/  FSEL R57, R30, -INF , P3 ;  /* 0xff8000001e397808 */ /* 0x000fe20001800000 */
[--C-:B------:R-:W-:Y:S01]  /*16350*/  FFMA.FTZ R59, R59, R2, -R14.reuse ;  /* 0x000000023b3b7223 */ /* 0x100fe2000001080e */
[----:B------:R-:W-:Y:S01]  /*16360*/  FMNMX.FTZ R8, R13, R8, !PT ;  /* 0x000000080d087209 */ /* 0x000fe20007810000 */
[----:B------:R-:W-:Y:S01]  /*16370*/  MUFU.EX2 R204, R4 ;  /* 0x0000000400cc7308 */ /* 0x000fe20000000800 */
[-CC-:B------:R-:W-:Y:S01]  /*16380*/  FFMA.FTZ R63, R63, R2.reuse, -R14.reuse ;  /* 0x000000023f3f7223 */ /* 0x180fe2000001080e */
[--C-:B------:R-:W-:Y:S01]  /*16390*/  FFMA.FTZ R53, R53, R2, -R14.reuse ;  /* 0x0000000235357223 */ /* 0x100fe2000001080e */
[----:B------:R-:W-:Y:S01]  /*163a0*/  FMNMX.FTZ R8, R15, R8, !PT ;  /* 0x000000080f087209 */ /* 0x000fe20007810000 */
[-CC-:B------:R-:W-:Y:S01]  /*163b0*/  FFMA.FTZ R65, R65, R2.reuse, -R14.reuse ;  /* 0x0000000241417223 */ /* 0x180fe2000001080e */
[-CC-:B------:R-:W-:Y:S01]  /*163c0*/  FFMA.FTZ R67, R67, R2.reuse, -R14.reuse ;  /* 0x0000000243437223 */ /* 0x180fe2000001080e */
[--C-:B------:R-:W-:Y:S01]  /*163d0*/  FFMA.FTZ R69, R69, R2, -R14.reuse ;  /* 0x0000000245457223 */ /* 0x100fe2000001080e */
[----:B------:R-:W-:Y:S01]  /*163e0*/  FMNMX.FTZ R8, R21, R8, !PT ;  /* 0x0000000815087209 */ /* 0x000fe20007810000 */
[----:B------:R-:W0:Y:S01]  /*163f0*/  MUFU.EX2 R27, R27 ;  /* 0x0000001b001b7308 */ /* 0x000e220000000800 */
[-CC-:B------:R-:W-:Y:S01]  /*16400*/  FFMA.FTZ R45, R45, R2.reuse, -R14.reuse ;  /* 0x000000022d2d7223 */ /* 0x180fe2000001080e */
[--C-:B------:R-:W-:Y:S01]  /*16410*/  FFMA.FTZ R71, R71, R2, -R14.reuse ;  /* 0x0000000247477223 */ /* 0x100fe2000001080e */
[----:B------:R-:W-:Y:S01]  /*16420*/  FMNMX.FTZ R8, R33, R8, !PT ;  /* 0x0000000821087209 */ /* 0x000fe20007810000 */
[-CC-:B------:R-:W-:Y:S01]  /*16430*/  FFMA.FTZ R73, R73, R2.reuse, -R14.reuse ;  /* 0x0000000249497223 */ /* 0x180fe2000001080e */
[-CC-:B------:R-:W-:Y:S01]  /*16440*/  FFMA.FTZ R47, R47, R2.reuse, -R14.reuse ;  /* 0x000000022f2f7223 */ /* 0x180fe2000001080e */
[--C-:B------:R-:W-:Y:S01]  /*16450*/  FFMA.FTZ R75, R75, R2, -R14.reuse ;  /* 0x000000024b4b7223 */ /* 0x100fe2000001080e */
[----:B------:R-:W-:Y:S01]  /*16460*/  FMNMX.FTZ R8, R35, R8, !PT ;  /* 0x0000000823087209 */ /* 0x000fe20007810000 */
[----:B------:R-:W-:Y:S01]  /*16470*/  MUFU.EX2 R210, R210 ;  /* 0x000000d200d27308 */ /* 0x000fe20000000800 */
[-CC-:B------:R-:W-:Y:S01]  /*16480*/  FFMA.FTZ R77, R77, R2.reuse, -R14.reuse ;  /* 0x000000024d4d7223 */ /* 0x180fe2000001080e */
[--C-:B------:R-:W-:Y:S01]  /*16490*/  FFMA.FTZ R79, R79, R2, -R14.reuse ;  /* 0x000000024f4f7223 */ /* 0x100fe2000001080e */
[----:B------:R-:W-:Y:S01]  /*164a0*/  FMNMX.FTZ R8, R25, R8, !PT ;  /* 0x0000000819087209 */ /* 0x000fe20007810000 */
[-CC-:B------:R-:W-:Y:S01]  /*164b0*/  FFMA.FTZ R81, R81, R2.reuse, -R14.reuse ;  /* 0x0000000251517223 */ /* 0x180fe2000001080e */
[----:B------:R-:W-:Y:S01]  /*164c0*/  FFMA.FTZ R14, R83, R2, -R14 ;  /* 0x00000002530e7223 */ /* 0x000fe2000001080e */
[----:B------:R-:W-:Y:S01]  /*164d0*/  IMAD.MOV.U32 R83, RZ, RZ, R151 ;  /* 0x000000ffff537224 */ /* 0x000fe200078e0097 */
[----:B------:R-:W-:Y:S01]  /*164e0*/  FMNMX.FTZ R8, R29, R8, !PT ;  /* 0x000000081d087209 */ /* 0x000fe20007810000 */
[----:B------:R-:W-:Y:S03]  /*164f0*/  MUFU.EX2 R61, R61 ;  /* 0x0000003d003d7308 */ /* 0x000fe60000000800 */
[----:B------:R-:W-:-:S04]  /*16500*/  FMNMX.FTZ R8, R37, R8, !PT ;  /* 0x0000000825087209 */ /* 0x000fc80007810000 */
[----:B------:R-:W-:Y:S01]  /*16510*/  FMNMX.FTZ R8, R41, R8, !PT ;  /* 0x0000000829087209 */ /* 0x000fe20007810000 */
[----:B------:R-:W-:Y:S03]  /*16520*/  MUFU.EX2 R59, R59 ;  /* 0x0000003b003b7308 */ /* 0x000fe60000000800 */
[----:B------:R-:W-:-:S04]  /*16530*/  FMNMX.FTZ R8, R43, R8, !PT ;  /* 0x000000082b087209 */ /* 0x000fc80007810000 */
[----:B------:R-:W-:Y:S01]  /*16540*/  FMNMX.FTZ R8, R39, R8, !PT ;  /* 0x0000000827087209 */ /* 0x000fe20007810000 */
[----:B------:R-:W-:Y:S03]  /*16550*/  MUFU.EX2 R63, R63 ;  /* 0x0000003f003f7308 */ /* 0x000fe60000000800 */
[----:B------:R-:W-:-:S04]  /*16560*/  FMNMX.FTZ R8, R51, R8, !PT ;  /* 0x0000000833087209 */ /* 0x000fc80007810000 */
[----:B------:R-:W-:Y:S01]  /*16570*/  FMNMX.FTZ R8, R55, R8, !PT ;  /* 0x0000000837087209 */ /* 0x000fe20007810000 */
[----:B------:R2:W-:Y:S03]  /*16580*/  MUFU.EX2 R206, R53 ;  /* 0x0000003500ce7308 */ /* 0x0005e60000000800 */
[----:B------:R-:W-:-:S04]  /*16590*/  FMNMX.FTZ R8, R57, R8, !PT ;  /* 0x0000000839087209 */ /* 0x000fc80007810000 */
[----:B------:R-:W-:Y:S01]  /*165a0*/  FMNMX.FTZ R8, R31, R8, !PT ;  /* 0x000000081f087209 */ /* 0x000fe20007810000 */
[----:B------:R-:W-:Y:S01]  /*165b0*/  MUFU.EX2 R65, R65 ;  /* 0x0000004100417308 */ /* 0x000fe20000000800 */
[----:B--2---:R-:W-:-:S03]  /*165c0*/  IMAD.MOV.U32 R53, RZ, RZ, R151 ;  /* 0x000000ffff357224 */ /* 0x004fc600078e0097 */
[----:B------:R-:W2:Y:S04]  /*165d0*/  SHFL.BFLY PT, R49, R8, 0x2, 0x1f ;  /* 0x0c401f0008317f89 */ /* 0x000ea800000e0000 */
[----:B------:R3:W-:Y:S08]  /*165e0*/  MUFU.EX2 R200, R67 ;  /* 0x0000004300c87308 */ /* 0x0007f00000000800 */
[----:B------:R-:W-:Y:S01]  /*165f0*/  MUFU.EX2 R69, R69 ;  /* 0x0000004500457308 */ /* 0x000fe20000000800 */
[----:B---3--:R-:W-:-:S07]  /*16600*/  IMAD.MOV.U32 R67, RZ, RZ, R151 ;  /* 0x000000ffff437224 */ /* 0x008fce00078e0097 */
[----:B------:R3:W-:Y:S01]  /*16610*/  MUFU.EX2 R202, R45 ;  /* 0x0000002d00ca7308 */ /* 0x0007e20000000800 */
[----:B--2---:R-:W-:-:S07]  /*16620*/  FMNMX.FTZ R49, R8, R49, !PT ;  /* 0x0000003108317209 */ /* 0x004fce0007810000 */
[----:B------:R-:W-:Y:S01]  /*16630*/  MUFU.EX2 R71, R71 ;  /* 0x0000004700477308 */ /* 0x000fe20000000800 */
[----:B------:R-:W2:Y:S01]  /*16640*/  SHFL.BFLY PT, R4, R49, 0x1, 0x1f ;  /* 0x0c201f0031047f89 */ /* 0x000ea200000e0000 */
[----:B---3--:R-:W-:-:S06]  /*16650*/  IMAD.MOV.U32 R45, RZ, RZ, R151 ;  /* 0x000000ffff2d7224 */ /* 0x008fcc00078e0097 */
[----:B------:R3:W-:Y:S08]  /*16660*/  MUFU.EX2 R196, R73 ;  /* 0x0000004900c47308 */ /* 0x0007f00000000800 */
[----:B------:R-:W-:Y:S01]  /*16670*/  MUFU.EX2 R47, R47 ;  /* 0x0000002f002f7308 */ /* 0x000fe20000000800 */
[----:B---3--:R-:W-:-:S07]  /*16680*/  IMAD.MOV.U32 R73, RZ, RZ, R151 ;  /* 0x000000ffff497224 */ /* 0x008fce00078e0097 */
[----:B------:R3:W-:Y:S01]  /*16690*/  MUFU.EX2 R198, R75 ;  /* 0x0000004b00c67308 */ /* 0x0007e20000000800 */
[----:B--2---:R-:W-:Y:S01]  /*166a0*/  FMNMX.FTZ R4, R49, R4, !PT ;  /* 0x0000000431047209 */ /* 0x004fe20007810000 */
[----:B------:R-:W-:-:S03]  /*166b0*/  IMAD.MOV.U32 R49, RZ, RZ, R151 ;  /* 0x000000ffff317224 */ /* 0x000fc600078e0097 */
[C---:B------:R-:W-:Y:S01]  /*166c0*/  FSETP.NEU.FTZ.AND P2, PT, R4.reuse, -INF , PT ;  /* 0xff8000000400780b */ /* 0x040fe20003f5d000 */
[-C--:B------:R-:W-:Y:S02]  /*166d0*/  FMUL.FTZ R8, R4, R2.reuse ;  /* 0x0000000204087220 */ /* 0x080fe40000410000 */
[----:B------:R-:W-:Y:S01]  /*166e0*/  MUFU.EX2 R77, R77 ;  /* 0x0000004d004d7308 */ /* 0x000fe20000000800 */
[--C-:B---3--:R-:W-:Y:S02]  /*166f0*/  IMAD.MOV.U32 R75, RZ, RZ, R151.reuse ;  /* 0x000000ffff4b7224 */ /* 0x108fe400078e0097 */
[----:B------:R-:W-:Y:S02]  /*16700*/  FSEL R8, R8, RZ, P2 ;  /* 0x000000ff08087208 */ /* 0x000fe40001000000 */
[----:B------:R-:W-:Y:S01]  /*16710*/  ISETP.GE.AND P2, PT, R148, 0x51, PT ;  /* 0x000000519400780c */ /* 0x000fe20003f46270 */
[----:B------:R-:W-:Y:S02]  /*16720*/  IMAD.MOV.U32 R148, RZ, RZ, R151 ;  /* 0x000000ffff947224 */ /* 0x000fe400078e0097 */
[-CC-:B------:R-:W-:Y:S01]  /*16730*/  FFMA.FTZ R3, R3, R2.reuse, -R8.reuse ;  /* 0x0000000203037223 */ /* 0x180fe20000010808 */
        /* <DEDUP_REMOVED lines=19> */
[-CC-:B------:R-:W-:Y:S01]  /*16870*/  FFMA.FTZ R57, R57, R2.reuse, -R8.reuse ;  /* 0x0000000239397223 */ /* 0x180fe20000010808 */
[----:B------:R-:W-:Y:S01]  /*16880*/  FFMA.FTZ R31, R31, R2, -R8 ;  /* 0x000000021f1f7223 */ /* 0x000fe20000010808 */
[----:B------:R0:W-:Y:S08]  /*16890*/  MUFU.EX2 R10, R9 ;  /* 0x00000009000a7308 */ /* 0x0001f00000000800 */
[----:B------:R-:W3:Y:S01]  /*168a0*/  MUFU.EX2 R7, R7 ;  /* 0x0000000700077308 */ /* 0x000ee20000000800 */
[----:B0-----:R-:W-:Y:S01]  /*168b0*/  FADD.FTZ R9, R208, R27 ;  /* 0x0000001bd0097221 */ /* 0x001fe20000010000 */
[----:B--2---:R-:W-:-:S02]  /*168c0*/  F2FP.BF16.F32.PACK_AB R209, R6, R3 ;  /* 0x0000000306d1723e */ /* 0x004fc400000010ff */
[----:B------:R-:W-:Y:S01]  /*168d0*/  F2FP.BF16.F32.PACK_AB R208, R27, R208 ;  /* 0x000000d01bd0723e */ /* 0x000fe200000010ff */
[----:B------:R-:W-:Y:S01]  /*168e0*/  FADD.FTZ R28, R210, R9 ;  /* 0x00000009d21c7221 */ /* 0x000fe20000010000 */
[C---:B------:R-:W-:Y:S01]  /*168f0*/  F2FP.BF16.F32.PACK_AB R210, R61.reuse, R210 ;  /* 0x000000d23dd2723e */ /* 0x040fe200000010ff */
[--C-:B------:R-:W-:Y:S01]  /*16900*/  IMAD.MOV.U32 R27, RZ, RZ, R151.reuse ;  /* 0x000000ffff1b7224 */ /* 0x100fe200078e0097 */
[----:B------:R-:W0:Y:S01]  /*16910*/  MUFU.EX2 R11, R11 ;  /* 0x0000000b000b7308 */ /* 0x000e220000000800 */
[----:B------:R-:W-:Y:S01]  /*16920*/  FADD.FTZ R28, R61, R28 ;  /* 0x0000001c3d1c7221 */ /* 0x000fe20000010000 */
[----:B------:R-:W-:-:S03]  /*16930*/  IMAD.MOV.U32 R61, RZ, RZ, R151 ;  /* 0x000000ffff3d7224 */ /* 0x000fc600078e0097 */
[----:B------:R-:W-:Y:S01]  /*16940*/  FADD.FTZ R9, R59, R28 ;  /* 0x0000001c3b097221 */ /* 0x000fe20000010000 */
[----:B------:R-:W-:Y:S02]  /*16950*/  FADD.FTZ R28, R3, R6 ;  /* 0x00000006031c7221 */ /* 0x000fe40000010000 */
[----:B------:R2:W4:Y:S01]  /*16960*/  MUFU.EX2 R12, R13 ;  /* 0x0000000d000c7308 */ /* 0x0005220000000800 */
[C---:B------:R-:W-:Y:S01]  /*16970*/  FADD.FTZ R30, R204.reuse, R9 ;  /* 0x00000009cc1e7221 */ /* 0x040fe20000010000 */
[----:B---3--:R-:W-:Y:S01]  /*16980*/  FADD.FTZ R9, R7, R28 ;  /* 0x0000001c07097221 */ /* 0x008fe20000010000 */
[----:B------:R-:W-:Y:S01]  /*16990*/  F2FP.BF16.F32.PACK_AB R204, R204, R59 ;  /* 0x0000003bcccc723e */ /* 0x000fe200000010ff */
[----:B------:R-:W-:Y:S01]  /*169a0*/  IMAD.MOV.U32 R59, RZ, RZ, R151 ;  /* 0x000000ffff3b7224 */ /* 0x000fe200078e0097 */
[----:B------:R-:W-:-:S03]  /*169b0*/  F2FP.BF16.F32.PACK_AB R211, R10, R7 ;  /* 0x000000070ad3723e */ /* 0x000fc600000010ff */
[----:B------:R-:W3:Y:S01]  /*169c0*/  MUFU.EX2 R15, R15 ;  /* 0x0000000f000f7308 */ /* 0x000ee20000000800 */
[----:B--2---:R-:W-:Y:S01]  /*169d0*/  FADD.FTZ R13, R63, R30 ;  /* 0x0000001e3f0d7221 */ /* 0x004fe20000010000 */
[----:B------:R-:W-:-:S03]  /*169e0*/  FADD.FTZ R30, R10, R9 ;  /* 0x000000090a1e7221 */ /* 0x000fc60000010000 */
[C---:B------:R-:W-:Y:S01]  /*169f0*/  FADD.FTZ R32, R206.reuse, R13 ;  /* 0x0000000dce207221 */ /* 0x040fe20000010000 */
[----:B0-----:R-:W-:Y:S01]  /*16a00*/  FADD.FTZ R9, R11, R30 ;  /* 0x0000001e0b097221 */ /* 0x001fe20000010000 */
[----:B------:R-:W-:Y:S01]  /*16a10*/  F2FP.BF16.F32.PACK_AB R206, R206, R63 ;  /* 0x0000003fcece723e */ /* 0x000fe200000010ff */
[----:B------:R-:W0:Y:S01]  /*16a20*/  MUFU.EX2 R20, R21 ;  /* 0x0000001500147308 */ /* 0x000e220000000800 */
[----:B------:R-:W-:Y:S01]  /*16a30*/  FADD.FTZ R13, R65, R32 ;  /* 0x00000020410d7221 */ /* 0x000fe20000010000 */
[C---:B----4-:R-:W-:Y:S01]  /*16a40*/  FADD.FTZ R30, R12.reuse, R9 ;  /* 0x000000090c1e7221 */ /* 0x050fe20000010000 */
[----:B------:R-:W-:Y:S01]  /*16a50*/  F2FP.BF16.F32.PACK_AB R205, R12, R11 ;  /* 0x0000000b0ccd723e */ /* 0x000fe200000010ff */
[----:B------:R-:W-:Y:S02]  /*16a60*/  IMAD.MOV.U32 R63, RZ, RZ, R151 ;  /* 0x000000ffff3f7224 */ /* 0x000fe400078e0097 */
[C---:B------:R-:W-:Y:S01]  /*16a70*/  FADD.FTZ R32, R200.reuse, R13 ;  /* 0x0000000dc8207221 */ /* 0x040fe20000010000 */
[----:B------:R-:W-:Y:S01]  /*16a80*/  F2FP.BF16.F32.PACK_AB R200, R200, R65 ;  /* 0x00000041c8c8723e */ /* 0x000fe200000010ff */
[----:B------:R-:W-:Y:S01]  /*16a90*/  IMAD.MOV.U32 R65, RZ, RZ, R151 ;  /* 0x000000ffff417224 */ /* 0x000fe200078e0097 */
[----:B------:R-:W2:Y:S01]  /*16aa0*/  MUFU.EX2 R33, R33 ;  /* 0x0000002100217308 */ /* 0x000ea20000000800 */
[----:B---3--:R-:W-:Y:S01]  /*16ab0*/  FADD.FTZ R9, R15, R30 ;  /* 0x0000001e0f097221 */ /* 0x008fe20000010000 */
[----:B------:R-:W-:-:S04]  /*16ac0*/  FADD.FTZ R13, R69, R32 ;  /* 0x00000020450d7221 */ /* 0x000fc80000010000 */
[C---:B------:R-:W-:Y:S01]  /*16ad0*/  FADD.FTZ R32, R202.reuse, R13 ;  /* 0x0000000dca207221 */ /* 0x040fe20000010000 */
[----:B------:R-:W-:Y:S01]  /*16ae0*/  F2FP.BF16.F32.PACK_AB R202, R202, R69 ;  /* 0x00000045caca723e */ /* 0x000fe200000010ff */
[----:B------:R3:W4:Y:S01]  /*16af0*/  MUFU.EX2 R24, R35 ;  /* 0x0000002300187308 */ /* 0x0007220000000800 */
[C---:B0-----:R-:W-:Y:S01]  /*16b00*/  FADD.FTZ R30, R20.reuse, R9 ;  /* 0x00000009141e7221 */ /* 0x041fe20000010000 */
[----:B------:R-:W-:Y:S01]  /*16b10*/  FADD.FTZ R13, R71, R32 ;  /* 0x00000020470d7221 */ /* 0x000fe20000010000 */
[----:B------:R-:W-:Y:S01]  /*16b20*/  F2FP.BF16.F32.PACK_AB R207, R20, R15 ;  /* 0x0000000f14cf723e */ /* 0x000fe200000010ff */
[----:B------:R-:W-:Y:S02]  /*16b30*/  IMAD.MOV.U32 R69, RZ, RZ, R151 ;  /* 0x000000ffff457224 */ /* 0x000fe400078e0097 */
[C---:B------:R-:W-:Y:S01]  /*16b40*/  FADD.FTZ R8, R196.reuse, R13 ;  /* 0x0000000dc4087221 */ /* 0x040fe20000010000 */
[----:B------:R-:W-:Y:S01]  /*16b50*/  F2FP.BF16.F32.PACK_AB R196, R196, R71 ;  /* 0x00000047c4c4723e */ /* 0x000fe200000010ff */
[----:B------:R-:W0:Y:S01]  /*16b60*/  MUFU.EX2 R25, R25 ;  /* 0x0000001900197308 */ /* 0x000e220000000800 */
[----:B--2---:R-:W-:Y:S01]  /*16b70*/  FADD.FTZ R9, R33, R30 ;  /* 0x0000001e21097221 */ /* 0x004fe20000010000 */
[----:B------:R-:W-:Y:S01]  /*16b80*/  FADD.FTZ R13, R47, R8 ;  /* 0x000000082f0d7221 */ /* 0x000fe20000010000 */
[----:B------:R-:W-:-:S02]  /*16b90*/  IMAD.MOV.U32 R71, RZ, RZ, R151 ;  /* 0x000000ffff477224 */ /* 0x000fc400078e0097 */
[----:B---3--:R-:W-:Y:S02]  /*16ba0*/  IMAD.MOV.U32 R35, RZ, RZ, R151 ;  /* 0x000000ffff237224 */ /* 0x008fe400078e0097 */
[C---:B------:R-:W-:Y:S01]  /*16bb0*/  FADD.FTZ R32, R198.reuse, R13 ;  /* 0x0000000dc6207221 */ /* 0x040fe20000010000 */
[----:B------:R-:W-:Y:S01]  /*16bc0*/  F2FP.BF16.F32.PACK_AB R198, R198, R47 ;  /* 0x0000002fc6c6723e */ /* 0x000fe200000010ff */
[----:B------:R2:W3:Y:S01]  /*16bd0*/  MUFU.EX2 R26, R29 ;  /* 0x0000001d001a7308 */ /* 0x0004e20000000800 */
[C---:B----4-:R-:W-:Y:S01]  /*16be0*/  FADD.FTZ R30, R24.reuse, R9 ;  /* 0x00000009181e7221 */ /* 0x050fe20000010000 */
[----:B------:R-:W-:Y:S01]  /*16bf0*/  FADD.FTZ R13, R77, R32 ;  /* 0x000000204d0d7221 */ /* 0x000fe20000010000 */
[----:B------:R-:W-:Y:S01]  /*16c00*/  F2FP.BF16.F32.PACK_AB R201, R24, R33 ;  /* 0x0000002118c9723e */ /* 0x000fe200000010ff */
[--C-:B------:R-:W-:Y:S02]  /*16c10*/  IMAD.MOV.U32 R47, RZ, RZ, R151.reuse ;  /* 0x000000ffff2f7224 */ /* 0x100fe400078e0097 */
[----:B------:R-:W-:-:S02]  /*16c20*/  IMAD.MOV.U32 R33, RZ, RZ, R151 ;  /* 0x000000ffff217224 */ /* 0x000fc400078e0097 */
[----:B------:R-:W4:Y:S01]  /*16c30*/  MUFU.EX2 R37, R37 ;  /* 0x0000002500257308 */ /* 0x000f220000000800 */
[----:B0-----:R-:W-:Y:S01]  /*16c40*/  FADD.FTZ R9, R25, R30 ;  /* 0x0000001e19097221 */ /* 0x001fe20000010000 */
[--C-:B--2---:R-:W-:Y:S02]  /*16c50*/  IMAD.MOV.U32 R29, RZ, RZ, R151.reuse ;  /* 0x000000ffff1d7224 */ /* 0x104fe400078e0097 */
[----:B------:R-:W-:-:S04]  /*16c60*/  IMAD.MOV.U32 R24, RZ, RZ, R151 ;  /* 0x000000ffff187224 */ /* 0x000fc800078e0097 */
[----:B------:R0:W2:Y:S01]  /*16c70*/  MUFU.EX2 R28, R41 ;  /* 0x00000029001c7308 */ /* 0x0000a20000000800 */
[C---:B---3--:R-:W-:Y:S01]  /*16c80*/  FADD.FTZ R30, R26.reuse, R9 ;  /* 0x000000091a1e7221 */ /* 0x048fe20000010000 */
[----:B------:R-:W-:Y:S01]  /*16c90*/  F2FP.BF16.F32.PACK_AB R203, R26, R25 ;  /* 0x000000191acb723e */ /* 0x000fe200000010ff */
[----:B------:R-:W-:Y:S01]  /*16ca0*/  IMAD.MOV.U32 R25, RZ, RZ, R151 ;  /* 0x000000ffff197224 */ /* 0x000fe200078e0097 */
[----:B------:R-:W-:-:S04]  /*16cb0*/  MOV R26, R151 ;  /* 0x00000097001a7202 */ /* 0x000fc80000000f00 */
[----:B------:R3:W1:Y:S01]  /*16cc0*/  MUFU.EX2 R192, R79 ;  /* 0x0000004f00c07308 */ /* 0x0006620000000800 */
[----:B----4-:R-:W-:Y:S01]  /*16cd0*/  FADD.FTZ R9, R37, R30 ;  /* 0x0000001e25097221 */ /* 0x010fe20000010000 */
[----:B0-----:R-:W-:-:S06]  /*16ce0*/  IMAD.MOV.U32 R41, RZ, RZ, R151 ;  /* 0x000000ffff297224 */ /* 0x001fcc00078e0097 */
[----:B------:R-:W0:Y:S01]  /*16cf0*/  MUFU.EX2 R43, R43 ;  /* 0x0000002b002b7308 */ /* 0x000e220000000800 */
[C---:B--2---:R-:W-:Y:S01]  /*16d00*/  FADD.FTZ R30, R28.reuse, R9 ;  /* 0x000000091c1e7221 */ /* 0x044fe20000010000 */
[----:B------:R-:W-:Y:S01]  /*16d10*/  F2FP.BF16.F32.PACK_AB R197, R28, R37 ;  /* 0x000000251cc5723e */ /* 0x000fe200000010ff */
[--C-:B---3--:R-:W-:Y:S02]  /*16d20*/  IMAD.MOV.U32 R79, RZ, RZ, R151.reuse ;  /* 0x000000ffff4f7224 */ /* 0x108fe400078e0097 */
[--C-:B------:R-:W-:Y:S02]  /*16d30*/  IMAD.MOV.U32 R37, RZ, RZ, R151.reuse ;  /* 0x000000ffff257224 */ /* 0x100fe400078e0097 */
[----:B------:R-:W-:Y:S01]  /*16d40*/  IMAD.MOV.U32 R28, RZ, RZ, R151 ;  /* 0x000000ffff1c7224 */ /* 0x000fe200078e0097 */
[----:B------:R-:W2:Y:S01]  /*16d50*/  MUFU.EX2 R81, R81 ;  /* 0x0000005100517308 */ /* 0x000ea20000000800 */
[C---:B-1----:R-:W-:Y:S01]  /*16d60*/  FADD.FTZ R32, R192.reuse, R13 ;  /* 0x0000000dc0207221 */ /* 0x042fe20000010000 */
[----:B------:R-:W-:Y:S01]  /*16d70*/  F2FP.BF16.F32.PACK_AB R192, R192, R77 ;  /* 0x0000004dc0c0723e */ /* 0x000fe200000010ff */
[----:B------:R-:W-:-:S05]  /*16d80*/  IMAD.MOV.U32 R77, RZ, RZ, R151 ;  /* 0x000000ffff4d7224 */ /* 0x000fca00078e0097 */
[----:B------:R1:W3:Y:S01]  /*16d90*/  MUFU.EX2 R0, R39 ;  /* 0x0000002700007308 */ /* 0x0002e20000000800 */
[----:B0-----:R-:W-:-:S07]  /*16da0*/  FADD.FTZ R9, R43, R30 ;  /* 0x0000001e2b097221 */ /* 0x001fce0000010000 */
[----:B------:R-:W0:Y:S01]  /*16db0*/  MUFU.EX2 R51, R51 ;  /* 0x0000003300337308 */ /* 0x000e220000000800 */
[----:B--2---:R-:W-:Y:S01]  /*16dc0*/  FADD.FTZ R21, R81, R32 ;  /* 0x0000002051157221 */ /* 0x004fe20000010000 */
[----:B-1----:R-:W-:-:S06]  /*16dd0*/  IMAD.MOV.U32 R39, RZ, RZ, R151 ;  /* 0x000000ffff277224 */ /* 0x002fcc00078e0097 */
[----:B------:R1:W2:Y:S01]  /*16de0*/  MUFU.EX2 R8, R55 ;  /* 0x0000003700087308 */ /* 0x0002a20000000800 */
[C---:B---3--:R-:W-:Y:S01]  /*16df0*/  FADD.FTZ R32, R0.reuse, R9 ;  /* 0x0000000900207221 */ /* 0x048fe20000010000 */
[----:B------:R-:W-:Y:S01]  /*16e00*/  F2FP.BF16.F32.PACK_AB R199, R0, R43 ;  /* 0x0000002b00c7723e */ /* 0x000fe200000010ff */
[----:B------:R-:W-:Y:S01]  /*16e10*/  IMAD.MOV.U32 R43, RZ, RZ, R151 ;  /* 0x000000ffff2b7224 */ /* 0x000fe200078e0097 */
[----:B------:R-:W-:-:S04]  /*16e20*/  MOV R0, 0x3f800000 ;  /* 0x3f80000000007802 */ /* 0x000fc80000000f00 */
[----:B------:R-:W3:Y:S01]  /*16e30*/  MUFU.EX2 R57, R57 ;  /* 0x0000003900397308 */ /* 0x000ee20000000800 */
[----:B0-----:R-:W-:Y:S01]  /*16e40*/  FADD.FTZ R9, R51, R32 ;  /* 0x0000002033097221 */ /* 0x001fe20000010000 */
[--C-:B-1----:R-:W-:Y:S02]  /*16e50*/  IMAD.MOV.U32 R55, RZ, RZ, R151.reuse ;  /* 0x000000ffff377224 */ /* 0x102fe400078e0097 */
[----:B------:R-:W-:-:S04]  /*16e60*/  IMAD.MOV.U32 R32, RZ, RZ, R151 ;  /* 0x000000ffff207224 */ /* 0x000fc800078e0097 */
[----:B------:R-:W0:Y:S01]  /*16e70*/  MUFU.EX2 R14, R14 ;  /* 0x0000000e000e7308 */ /* 0x000e220000000800 */
[C---:B--2---:R-:W-:Y:S01]  /*16e80*/  FADD.FTZ R6, R8.reuse, R9 ;  /* 0x0000000908067221 */ /* 0x044fe20000010000 */
[----:B------:R-:W-:Y:S01]  /*16e90*/  F2FP.BF16.F32.PACK_AB R193, R8, R51 ;  /* 0x0000003308c1723e */ /* 0x000fe200000010ff */
[----:B------:R-:W-:-:S05]  /*16ea0*/  IMAD.MOV.U32 R51, RZ, RZ, R151 ;  /* 0x000000ffff337224 */ /* 0x000fca00078e0097 */
[----:B------:R1:W2:Y:S01]  /*16eb0*/  MUFU.EX2 R30, R31 ;  /* 0x0000001f001e7308 */ /* 0x0002a20000000800 */
[----:B---3--:R-:W-:Y:S01]  /*16ec0*/  FADD.FTZ R3, R57, R6 ;  /* 0x0000000639037221 */ /* 0x008fe20000010000 */
[C---:B0-----:R-:W-:Y:S01]  /*16ed0*/  F2FP.BF16.F32.PACK_AB R194, R14.reuse, R81 ;  /* 0x000000510ec2723e */ /* 0x041fe200000010ff */
[----:B------:R-:W-:Y:S01]  /*16ee0*/  FADD.FTZ R21, R14, R21 ;  /* 0x000000150e157221 */ /* 0x000fe20000010000 */
[--C-:B------:R-:W-:Y:S02]  /*16ef0*/  IMAD.MOV.U32 R81, RZ, RZ, R151.reuse ;  /* 0x000000ffff517224 */ /* 0x100fe400078e0097 */
[----:B-1----:R-:W-:Y:S02]  /*16f00*/  IMAD.MOV.U32 R31, RZ, RZ, R151 ;  /* 0x000000ffff1f7224 */ /* 0x002fe400078e0097 */
[C---:B--2---:R-:W-:Y:S01]  /*16f10*/  FADD.FTZ R20, R30.reuse, R3 ;  /* 0x000000031e147221 */ /* 0x044fe20000010000 */
[----:B------:R-:W-:Y:S01]  /*16f20*/  F2FP.BF16.F32.PACK_AB R195, R30, R57 ;  /* 0x000000391ec3723e */ /* 0x000fe200000010ff */
[----:B------:R-:W-:-:S02]  /*16f30*/  IMAD.MOV.U32 R3, RZ, RZ, 0x3f800000 ;  /* 0x3f800000ff037424 */ /* 0x000fc400078e00ff */
[--C-:B------:R-:W-:Y:S02]  /*16f40*/  IMAD.MOV.U32 R57, RZ, RZ, R151.reuse ;  /* 0x000000ffff397224 */ /* 0x100fe400078e0097 */
[----:B------:R-:W-:Y:S01]  /*16f50*/  IMAD.MOV.U32 R30, RZ, RZ, R151 ;  /* 0x000000ffff1e7224 */ /* 0x000fe200078e0097 */
[----:B------:R-:W-:Y:S06]  /*16f60*/  @!P2 BRA `(.L_x_646) ;  /* 0x00000050006ca947 */ /* 0x000fec0003800000 */
[----:B------:R-:W-:Y:S01]  /*16f70*/  VIADD R6, R180, 0xfffffffe ;  /* 0xfffffffeb4067836 */ /* 0x000fe20000000000 */
[----:B------:R-:W-:Y:S01]  /*16f80*/  CS2R R150, SRZ ;  /* 0x0000000000967805 */ /* 0x000fe2000001ff00 */
[----:B------:R-:W-:Y:S01]  /*16f90*/  IMAD.MOV.U32 R7, RZ, RZ, R4 ;  /* 0x000000ffff077224 */ /* 0x000fe200078e0004 */
[----:B------:R-:W-:Y:S01]  /*16fa0*/  CS2R R146, SRZ ;  /* 0x0000000000927805 */ /* 0x000fe2000001ff00 */
[----:B------:R-:W-:Y:S01]  /*16fb0*/  IMAD.MOV.U32 R8, RZ, RZ, R5 ;  /* 0x000000ffff087224 */ /* 0x000fe200078e0005 */
[----:B------:R-:W-:Y:S01]  /*16fc0*/  CS2R R142, SRZ ;  /* 0x00000000008e7805 */ /* 0x000fe2000001ff00 */
[----:B------:R-:W-:Y:S01]  /*16fd0*/  IMAD.MOV.U32 R9, RZ, RZ, R222 ;  /* 0x000000ffff097224 */ /* 0x000fe200078e00de */
[----:B------:R-:W-:Y:S01]  /*16fe0*/  CS2R R138, SRZ ;  /* 0x00000000008a7805 */ /* 0x000fe2000001ff00 */
[----:B------:R-:W-:Y:S01]  /*16ff0*/  IMAD.MOV.U32 R10, RZ, RZ, R221 ;  /* 0x000000ffff0a7224 */ /* 0x000fe200078e00dd */
[----:B------:R-:W-:Y:S01]  /*17000*/  CS2R R134, SRZ ;  /* 0x0000000000867805 */ /* 0x000fe2000001ff00 */
[----:B------:R-:W-:Y:S01]  /*17010*/  IMAD.MOV.U32 R0, RZ, RZ, 0x3f800000 ;  /* 0x3f800000ff007424 */ /* 0x000fe200078e00ff */
        /* <DEDUP_REMOVED lines=58> */
[----:B------:R-:W-:-:S07]  /*173c0*/  CS2R R24, SRZ ;  /* 0x0000000000187805 */ /* 0x000fce000001ff00 */
.L_x_657:
[----:B------:R-:W-:-:S05]  /*173d0*/  VIADD R2, R10, 0x1 ;  /* 0x000000010a027836 */ /* 0x000fca0000000000 */
[----:B------:R-:W-:-:S04]  /*173e0*/  ISETP.NE.AND P2, PT, R2, 0x2, PT ;  /* 0x000000020200780c */ /* 0x000fc80003f45270 */
[----:B------:R-:W-:Y:S02]  /*173f0*/  SEL R222, RZ, 0x1, P2 ;  /* 0x00000001ffde7807 */ /* 0x000fe40001000000 */
[----:B------:R-:W-:Y:S02]  /*17400*/  SEL R221, R2, RZ, P2 ;  /* 0x000000ff02dd7207 */ /* 0x000fe40001000000 */
[----:B------:R-:W-:Y:S01]  /*17410*/  LOP3.LUT R222, R9, R222, RZ, 0x3c, !PT ;  /* 0x000000de09de7212 */ /* 0x000fe200078e3cff */
[----:B------:R-:W-:Y:S06]  /*17420*/  @!P0 BRA `(.L_x_647) ;  /* 0x0000000000048947 */ /* 0x000fec0003800000 */
[----:B------:R-:W-:Y:S01]  /*17430*/  BPT.TRAP 0x1 ;  /* 0x000000040000795c */ /* 0x000fe20000300000 */
.L_x_647:
[----:B------:R-:W-:Y:S01]  /*17440*/  IMAD R11, R221, 0x8, R16 ;  /* 0x00000008dd0b7824 */ /* 0x000fe200078e0210 */
[----:B------:R-:W-:-:S04]  /*17450*/  SHF.L.U32 R4, R222, 0x1f, RZ ;  /* 0x0000001fde047819 */ /* 0x000fc800000006ff */
[----:B------:R0:W1:Y:S01]  /*17460*/  SYNCS.PHASECHK.TRANS64.TRYWAIT P2, [R11+URZ+0x38830], R4 ;  /* 0x038830040b0075a7 */ /* 0x000062000804017f */
[----:B------:R-:W-:Y:S05]  /*17470*/  @!P0 BRA `(.L_x_648) ;  /* 0x0000000000048947 */ /* 0x000fea0003800000 */
[----:B------:R-:W-:Y:S01]  /*17480*/  BPT.TRAP 0x1 ;  /* 0x000000040000795c */ /* 0x000fe20000300000 */
.L_x_648:
[----:B------:R-:W-:Y:S01]  /*17490*/  IMAD R2, R221, 0xa00, R233 ;  /* 0x00000a00dd027824 */ /* 0x000fe200078e02e9 */
[----:B------:R-:W-:Y:S03]  /*174a0*/  BSSY B1, `(.L_x_649) ;  /* 0x0000006000017945 */ /* 0x000fe60003800000 */
[C---:B------:R-:W-:Y:S02]  /*174b0*/  VIADD R12, R2.reuse, 0x80 ;  /* 0x00000080020c7836 */ /* 0x040fe40000000000 */
[----:B------:R-:W-:Y:S01]  /*174c0*/  VIADD R14, R2, 0x100 ;  /* 0x00000100020e7836 */ /* 0x000fe20000000000 */
[----:B-1----:R-:W-:Y:S06]  /*174d0*/  @P2 BRA `(.L_x_650) ;  /* 0x0000000000082947 */ /* 0x002fec0003800000 */
[----:B------:R-:W1:Y:S02]  /*174e0*/  SYNCS.PHASECHK.TRANS64.TRYWAIT P2, [R11+URZ+0x38830], R4 ;  /* 0x038830040b0075a7 */ /* 0x000e64000804017f */
[----:B-1----:R-:W-:Y:S05]  /*174f0*/  @!P2 BRA `(.L_x_651) ;  /* 0x000000f400f0a947 */ /* 0x002fea0003800000 */
.L_x_650:
[----:B------:R-:W-:Y:S05]  /*17500*/  BSYNC B1 ;  /* 0x0000000000017941 */ /* 0x000fea0003800000 */
.L_x_649:
[----:B------:R-:W2:Y:S04]  /*17510*/  LDL.64 R152, [R1+0x50] ;  /* 0x0000500001987983 */ /* 0x000ea80000100a00 */
[----:B------:R-:W3:Y:S01]  /*17520*/  LDL.64 R154, [R1+0x58] ;  /* 0x00005800019a7983 */ /* 0x000ee20000100a00 */
[----:B01----:R-:W-:Y:S01]  /*17530*/  IMAD.MOV.U32 R4, RZ, RZ, R2 ;  /* 0x000000ffff047224 */ /* 0x003fe200078e0002 */
[----:B------:R-:W-:-:S04]  /*17540*/  MOV R5, 0x40000040 ;  /* 0x4000004000057802 */ /* 0x000fc80000000f00 */
[----:B------:R-:W-:Y:S02]  /*17550*/  R2UR UR14, R4 ;  /* 0x00000000040e72ca */ /* 0x000fe400000e0000 */
[----:B------:R-:W-:Y:S01]  /*17560*/  R2UR UR15, R5 ;  /* 0x00000000050f72ca */ /* 0x000fe200000e0000 */
[----:B------:R-:W-:Y:S01]  /*17570*/  WARPGROUP.ARRIVE ;  /* 0x00000000000079c5 */ /* 0x000fe20000000000 */
[----:B------:R-:W-:Y:S01]  /*17580*/  IMAD.MOV.U32 R13, RZ, RZ, 0x40000040 ;  /* 0x40000040ff0d7424 */ /* 0x000fe200078e00ff */
[----:B------:R-:W-:-:S04]  /*17590*/  R2UR UR10, R12 ;  /* 0x000000000c0a72ca */ /* 0x000fc800000e0000 */
[----:B------:R-:W-:Y:S01]  /*175a0*/  R2UR UR11, R13 ;  /* 0x000000000d0b72ca */ /* 0x000fe200000e0000 */
[----:B------:R-:W-:Y:S01]  /*175b0*/  IMAD.MOV.U32 R15, RZ, RZ, 0x40000040 ;  /* 0x40000040ff0f7424 */ /* 0x000fe200078e00ff */
[----:B------:R-:W-:-:S04]  /*175c0*/  R2UR UR6, R14 ;  /* 0x000000000e0672ca */ /* 0x000fc800000e0000 */
[----:B------:R-:W-:Y:S01]  /*175d0*/  R2UR UR7, R15 ;  /* 0x000000000f0772ca */ /* 0x000fe200000e0000 */
[----:B------:R-:W-:Y:S01]  /*175e0*/  VIADD R4, R2, 0x180 ;  /* 0x0000018002047836 */ /* 0x000fe20000000000 */
[----:B------:R-:W-:-:S04]  /*175f0*/  R2UR UR23, R5 ;  /* 0x00000000051772ca */ /* 0x000fc800000e0000 */
[----:B------:R-:W-:Y:S02]  /*17600*/  R2UR UR22, R4 ;  /* 0x00000000041672ca */ /* 0x000fe400000e0000 */
[----:B--2---:R-:W-:Y:S02]  /*17610*/  R2UR UR30, R152 ;  /* 0x00000000981e72ca */ /* 0x004fe400000e0000 */
[----:B------:R-:W-:Y:S02]  /*17620*/  R2UR UR31, R153 ;  /* 0x00000000991f72ca */ /* 0x000fe400000e0000 */
[----:B------:R-:W2:Y:S01]  /*17630*/  LDL.64 R152, [R1+0x48] ;  /* 0x0000480001987983 */ /* 0x000ea20000100a00 */
[----:B---3--:R-:W-:Y:S02]  /*17640*/  R2UR UR16, R154 ;  /* 0x000000009a1072ca */ /* 0x008fe400000e0000 */
[----:B------:R-:W-:-:S11]  /*17650*/  R2UR UR17, R155 ;  /* 0x000000009b1172ca */ /* 0x000fd600000e0000 */
[----:B------:R-:W-:Y:S02]  /*17660*/  UMOV UR12, UR16 ;  /* 0x00000010000c7c82 */ /* 0x000fe40008000000 */
[----:B------:R-:W-:Y:S02]  /*17670*/  UMOV UR13, UR17 ;  /* 0x00000011000d7c82 */ /* 0x000fe40008000000 */
[----:B------:R-:W-:Y:S01]  /*17680*/  HGMMA.64x16x16.F32.BF16 R184, gdesc[UR12], RZ, !UPT, gsb0 ;  /* 0x002000000cb879f0 */ /* 0x000fe2000c0018ff */
[----:B------:R-:W-:Y:S01]  /*17690*/  UMOV UR8, UR16 ;  /* 0x0000001000087c82 */ /* 0x000fe20008000000 */
[----:B------:R-:W-:Y:S01]  /*176a0*/  UMOV UR9, UR17 ;  /* 0x0000001100097c82 */ /* 0x000fe20008000000 */
[----:B------:R-:W-:Y:S02]  /*176b0*/  WARPGROUP.DEPBAR.LE gsb0, 0x0 ;  /* 0x00008000000079c5 */ /* 0x000fe40000010000 */
[----:B------:R-:W-:-:S06]  /*176c0*/  WARPGROUP.ARRIVE ;  /* 0x00000000000079c5 */ /* 0x000fcc0000000000 */
        /* <DEDUP_REMOVED lines=8> */
[----:B------:R-:W-:Y:S01]  /*17750*/  VIADD R12, R2, 0x200 ;  /* 0x00000200020c7836 */ /* 0x000fe20000000000 */
[----:B------:R-:W-:Y:S02]  /*17760*/  WARPGROUP.DEPBAR.LE gsb0, 0x0 ;  /* 0x00008000000079c5 */ /* 0x000fe40000010000 */
[----:B------:R-:W-:-:S06]  /*17770*/  WARPGROUP.ARRIVE ;  /* 0x00000000000079c5 */ /* 0x000fcc0000000000 */
[----:B------:R-:W-:Y:S01]  /*17780*/  HGMMA.64x16x16.F32.BF16 R160, gdesc[UR20], RZ, !UPT, gsb0 ;  /* 0x0020000014a079f0 */ /* 0x000fe2000c0018ff */
[----:B------:R-:W-:Y:S02]  /*17790*/  R2UR UR18, R12 ;  /* 0x000000000c1272ca */ /* 0x000fe400000e0000 */
[----:B------:R-:W-:Y:S01]  /*177a0*/  R2UR UR19, R13 ;  /* 0x000000000d1372ca */ /* 0x000fe200000e0000 */
[----:B------:R-:W-:Y:S01]  /*177b0*/  VIADD R4, R2, 0x2 ;  /* 0x0000000202047836 */ /* 0x000fe20000000000 */
[----:B------:R-:W-:Y:S02]  /*177c0*/  WARPGROUP.DEPBAR.LE gsb0, 0x0 ;  /* 0x00008000000079c5 */ /* 0x000fe40000010000 */
[----:B------:R-:W-:Y:S01]  /*177d0*/  IMAD.MOV.U32 R5, RZ, RZ, 0x40000040 ;  /* 0x40000040ff057424 */ /* 0x000fe200078e00ff */
[----:B--2---:R-:W-:Y:S02]  /*177e0*/  R2UR UR28, R152 ;  /* 0x00000000981c72ca */ /* 0x004fe400000e0000 */
[----:B------:R-:W-:-:S02]  /*177f0*/  R2UR UR29, R153 ;  /* 0x00000000991d72ca */ /* 0x000fc400000e0000 */
[----:B------:R-:W-:-:S06]  /*17800*/  WARPGROUP.ARRIVE ;  /* 0x00000000000079c5 */ /* 0x000fcc0000000000 */
[----:B------:R-:W-:Y:S01]  /*17810*/  HGMMA.64x16x16.F32.BF16 R152, gdesc[UR16], RZ, !UPT, gsb0 ;  /* 0x00200000109879f0 */ /* 0x000fe2000c0018ff */
[----:B------:R-:W-:Y:S02]  /*17820*/  R2UR UR14, R4 ;  /* 0x00000000040e72ca */ /* 0x000fe400000e0000 */
[----:B------:R-:W-:Y:S01]  /*17830*/  R2UR UR15, R5 ;  /* 0x00000000050f72ca */ /* 0x000fe200000e0000 */
[----:B------:R-:W-:Y:S01]  /*17840*/  UMOV UR12, UR30 ;  /* 0x0000001e000c7c82 */ /* 0x000fe20008000000 */
[----:B------:R-:W-:Y:S01]  /*17850*/  UMOV UR13, UR31 ;  /* 0x0000001f000d7c82 */ /* 0x000fe20008000000 */
[----:B------:R-:W-:Y:S02]  /*17860*/  WARPGROUP.DEPBAR.LE gsb0, 0x0 ;  /* 0x00008000000079c5 */ /* 0x000fe40000010000 */
[----:B------:R-:W-:-:S08]  /*17870*/  WARPGROUP.ARRIVE ;  /* 0x00000000000079c5 */ /* 0x000fd00000000000 */
[----:B------:R-:W-:Y:S01]  /*17880*/  HGMMA.64x16x16.F32.BF16 R184, gdesc[UR12], R184, gsb0 ;  /* 0x002000000cb879f0 */ /* 0x000fe200080018b8 */
[----:B------:R-:W-:Y:S02]  /*17890*/  VIADD R12, R2, 0x82 ;  /* 0x00000082020c7836 */ /* 0x000fe40000000000 */
[----:B------:R-:W-:-:S03]  /*178a0*/  IMAD.MOV.U32 R13, RZ, RZ, 0x40000040 ;  /* 0x40000040ff0d7424 */ /* 0x000fc600078e00ff */
[----:B------:R-:W-:Y:S02]  /*178b0*/  R2UR UR26, R12 ;  /* 0x000000000c1a72ca */ /* 0x000fe400000e0000 */
[----:B------:R-:W-:Y:S01]  /*178c0*/  R2UR UR27, R13 ;  /* 0x000000000d1b72ca */ /* 0x000fe200000e0000 */
[----:B------:R-:W-:Y:S01]  /*178d0*/  UMOV UR24, UR30 ;  /* 0x0000001e00187c82 */ /* 0x000fe20008000000 */
[----:B------:R-:W-:Y:S01]  /*178e0*/  UMOV UR25, UR31 ;  /* 0x0000001f00197c82 */ /* 0x000fe20008000000 */
[----:B------:R-:W-:Y:S02]  /*178f0*/  VIADD R14, R2, 0x102 ;  /* 0x00000102020e7836 */ /* 0x000fe40000000000 */
[----:B------:R-:W-:Y:S01]  /*17900*/  IMAD.MOV.U32 R15, RZ, RZ, 0x40000040 ;  /* 0x40000040ff0f7424 */ /* 0x000fe200078e00ff */
[----:B------:R-:W-:Y:S01]  /*17910*/  UMOV UR8, UR30 ;  /* 0x0000001e00087c82 */ /* 0x000fe20008000000 */
[----:B------:R-:W-:Y:S01]  /*17920*/  UMOV UR9, UR31 ;  /* 0x0000001f00097c82 */ /* 0x000fe20008000000 */
[----:B------:R-:W-:-:S02]  /*17930*/  WARPGROUP.DEPBAR.LE gsb0, 0x0 ;  /* 0x00008000000079c5 */ /* 0x000fc40000010000 */
[----:B------:R-:W-:Y:S01]  /*17940*/  WARPGROUP.ARRIVE ;  /* 0x00000000000079c5 */ /* 0x000fe20000000000 */
[----:B------:R-:W-:Y:S02]  /*17950*/  VIADD R4, R2, 0x182 ;  /* 0x0000018202047836 */ /* 0x000fe40000000000 */
[----:B------:R-:W-:Y:S01]  /*17960*/  IMAD.MOV.U32 R5, RZ, RZ, 0x40000040 ;  /* 0x40000040ff057424 */ /* 0x000fe200078e00ff */
[----:B------:R-:W-:Y:S01]  /*17970*/  UMOV UR4, UR30 ;  /* 0x0000001e00047c82 */ /* 0x000fe20008000000 */
[----:B------:R-:W-:Y:S01]  /*17980*/  UMOV UR5, UR31 ;  /* 0x0000001f00057c82 */ /* 0x000fe20008000000 */
[----:B------:R-:W-:Y:S01]  /*17990*/  HGMMA.64x16x16.F32.BF16 R176, gdesc[UR24], R176, gsb0 ;  /* 0x0020000018b079f0 */ /* 0x000fe200080018b0 */
[----:B------:R-:W-:Y:S01]  /*179a0*/  R2UR UR10, R14 ;  /* 0x000000000e0a72ca */ /* 0x000fe200000e0000 */
[----:B------:R-:W-:Y:S01]  /*179b0*/  UMOV UR20, UR30 ;  /* 0x0000001e00147c82 */ /* 0x000fe20008000000 */
[----:B------:R-:W-:Y:S01]  /*179c0*/  R2UR UR11, R15 ;  /* 0x000000000f0b72ca */ /* 0x000fe200000e0000 */
[----:B------:R-:W-:Y:S01]  /*179d0*/  UMOV UR21, UR31 ;  /* 0x0000001f00157c82 */ /* 0x000fe20008000000 */
[----:B------:R-:W-:Y:S01]  /*179e0*/  R2UR UR6, R4 ;  /* 0x00000000040672ca */ /* 0x000fe200000e0000 */
[----:B------:R-:W-:Y:S01]  /*179f0*/  UMOV UR16, UR28 ;  /* 0x0000001c00107c82 */ /* 0x000fe20008000000 */
[----:B------:R-:W-:Y:S01]  /*17a00*/  UMOV UR17, UR29 ;  /* 0x0000001d00117c82 */ /* 0x000fe20008000000 */
[----:B------:R-:W-:Y:S01]  /*17a10*/  UMOV UR12, UR28 ;  /* 0x0000001c000c7c82 */ /* 0x000fe20008000000 */
[----:B------:R-:W-:Y:S01]  /*17a20*/  UMOV UR13, UR29 ;  /* 0x0000001d000d7c82 */ /* 0x000fe20008000000 */
[----:B------:R-:W2:Y:S01]  /*17a30*/  LDL.64 R12, [R1+0x38] ;  /* 0x00003800010c7983 */ /* 0x000ea20000100a00 */
[----:B------:R-:W-:-:S02]  /*17a40*/  WARPGROUP.DEPBAR.LE gsb0, 0x0 ;  /* 0x00008000000079c5 */ /* 0x000fc40000010000 */
[----:B------:R-:W-:Y:S01]  /*17a50*/  WARPGROUP.ARRIVE ;  /* 0x00000000000079c5 */ /* 0x000fe20000000000 */
[----:B------:R-:W-:Y:S01]  /*17a60*/  R2UR UR7, R5 ;  /* 0x00000000050772ca */ /* 0x000fe200000e0000 */
[----:B------:R-:W3:Y:S04]  /*17a70*/  LDL.64 R14, [R1+0x40] ;  /* 0x00004000010e7983 */ /* 0x000ee80000100a00 */
[----:B------:R-:W-:Y:S01]  /*17a80*/  HGMMA.64x16x16.F32.BF16 R168, gdesc[UR8], R168, gsb0 ;  /* 0x0020000008a879f0 */ /* 0x000fe200080018a8 */
[----:B------:R-:W-:Y:S01]  /*17a90*/  VIADD R4, R2, 0x202 ;  /* 0x0000020202047836 */ /* 0x000fe20000000000 */
[----:B------:R-:W-:Y:S01]  /*17aa0*/  MOV R5, 0x40000040 ;  /* 0x4000004000057802 */ /* 0x000fe20000000f00 */
[----:B------:R-:W-:Y:S02]  /*17ab0*/  WARPGROUP.DEPBAR.LE gsb0, 0x0 ;  /* 0x00008000000079c5 */ /* 0x000fe40000010000 */
[----:B------:R-:W-:-:S06]  /*17ac0*/  WARPGROUP.ARRIVE ;  /* 0x00000000000079c5 */ /* 0x000fcc0000000000 */
[----:B------:R-:W-:Y:S01]  /*17ad0*/  HGMMA.64x16x16.F32.BF16 R160, gdesc[UR4], R160, gsb0 ;  /* 0x0020000004a079f0 */ /* 0x000fe200080018a0 */
[----:B------:R-:W-:Y:S02]  /*17ae0*/  R2UR UR22, R4 ;  /* 0x00000000041672ca */ /* 0x000fe400000e0000 */
[----:B------:R-:W-:Y:S01]  /*17af0*/  R2UR UR23, R5 ;  /* 0x00000000051772ca */ /* 0x000fe200000e0000 */
[----:B------:R-:W-:Y:S01]  /*17b00*/  VIADD R4, R2, 0x4 ;  /* 0x0000000402047836 */ /* 0x000fe20000000000 */
[----:B------:R-:W-:Y:S02]  /*17b10*/  WARPGROUP.DEPBAR.LE gsb0, 0x0 ;  /* 0x00008000000079c5 */ /* 0x000fe40000010000 */
[----:B------:R-:W-:-:S09]  /*17b20*/  WARPGROUP.ARRIVE ;  /* 0x00000000000079c5 */ /* 0x000fd20000000000 */
[----:B------:R-:W-:Y:S01]  /*17b30*/  HGMMA.64x16x16.F32.BF16 R152, gdesc[UR20], R152, gsb0 ;  /* 0x00200000149879f0 */ /* 0x000fe20008001898 */
[----:B------:R-:W-:Y:S01]  /*17b40*/  IMAD.MOV.U32 R5, RZ, RZ, 0x40000040 ;  /* 0x40000040ff057424 */ /* 0x000fe200078e00ff */
[----:B------:R-:W-:-:S04]  /*17b50*/  R2UR UR18, R4 ;  /* 0x00000000041272ca */ /* 0x000fc800000e0000 */
[----:B------:R-:W-:Y:S01]  /*17b60*/  R2UR UR19, R5 ;  /* 0x00000000051372ca */ /* 0x000fe200000e0000 */
[----:B------:R-:W-:Y:S02]  /*17b70*/  WARPGROUP.DEPBAR.LE gsb0, 0x0 ;  /* 0x00008000000079c5 */ /* 0x000fe40000010000 */
[----:B------:R-:W-:-:S10]  /*17b80*/  WARPGROUP.ARRIVE ;  /* 0x00000000000079c5 */ /* 0x000fd40000000000 */
[----:B------:R-:W-:Y:S01]  /*17b90*/  HGMMA.64x16x16.F32.BF16 R184, gdesc[UR16], R184, gsb0 ;  /* 0x0020000010b879f0 */ /* 0x000fe200080018b8 */
[----:B------:R-:W-:Y:S02]  /*17ba0*/  VIADD R4, R2, 0x84 ;  /* 0x0000008402047836 */ /* 0x000fe40000000000 */
[----:B------:R-:W-:-:S03]  /*17bb0*/  IMAD.MOV.U32 R5, RZ, RZ, 0x40000040 ;  /* 0x40000040ff057424 */ /* 0x000fc600078e00ff */
[----:B------:R-:W-:Y:S02]  /*17bc0*/  R2UR UR14, R4 ;  /* 0x00000000040e72ca */ /* 0x000fe400000e0000 */
        /* <DEDUP_REMOVED lines=32> */
[----:B------:R-:W-:Y:S01]  /*17dd0*/  IMAD.MOV.U32 R5, RZ, RZ, 0x40000040 ;  /* 0x40000040ff057424 */ /* 0x000fe200078e00ff */
[----:B---3--:R-:W-:Y:S02]  /*17de0*/  R2UR UR30, R14 ;  /* 0x000000000e1e72ca */ /* 0x008fe400000e0000 */
[----:B------:R-:W-:Y:S02]  /*17df0*/  R2UR UR31, R15 ;  /* 0x000000000f1f72ca */ /* 0x000fe400000e0000 */
[----:B------:R-:W-:Y:S01]  /*17e00*/  R2UR UR22, R4 ;  /* 0x00000000041672ca */ /* 0x000fe200000e0000 */
[----:B------:R-:W3:Y:S01]  /*17e10*/  LDL.64 R14, [R1+0x30] ;  /* 0x00003000010e7983 */ /* 0x000ee20000100a00 */
[----:B------:R-:W-:-:S07]  /*17e20*/  R2UR UR23, R5 ;  /* 0x00000000051772ca */ /* 0x000fce00000e0000 */
[----:B------:R-:W-:Y:S02]  /*17e30*/  UMOV UR20, UR30 ;  /* 0x0000001e00147c82 */ /* 0x000fe40008000000 */
[----:B------:R-:W-:Y:S01]  /*17e40*/  UMOV UR21, UR31 ;  /* 0x0000001f00157c82 */ /* 0x000fe20008000000 */
[----:B------:R-:W-:Y:S02]  /*17e50*/  WARPGROUP.DEPBAR.LE gsb0, 0x0 ;  /* 0x00008000000079c5 */ /* 0x000fe40000010000 */
[----:B------:R-:W-:-:S06]  /*17e60*/  WARPGROUP.ARRIVE ;  /* 0x00000000000079c5 */ /* 0x000fcc0000000000 */
[----:B------:R-:W-:Y:S01]  /*17e70*/  HGMMA.64x16x16.F32.BF16 R184, gdesc[UR20], R184, gsb0 ;  /* 0x0020000014b879f0 */ /* 0x000fe200080018b8 */
[----:B------:R-:W-:Y:S01]  /*17e80*/  VIADD R4, R2, 0x86 ;  /* 0x0000008602047836 */ /* 0x000fe20000000000 */
[----:B------:R-:W-:-:S04]  /*17e90*/  MOV R5, 0x40000040 ;  /* 0x4000004000057802 */ /* 0x000fc80000000f00 */
        /* <DEDUP_REMOVED lines=36> */
[----:B--2---:R-:W-:Y:S02]  /*180e0*/  R2UR UR28, R12 ;  /* 0x000000000c1c72ca */ /* 0x004fe400000e0000 */
[----:B------:R-:W-:Y:S02]  /*180f0*/  R2UR UR29, R13 ;  /* 0x000000000d1d72ca */ /* 0x000fe400000e0000 */
[----:B------:R-:W-:Y:S01]  /*18100*/  R2UR UR26, R4 ;  /* 0x00000000041a72ca */ /* 0x000fe200000e0000 */
[----:B------:R-:W2:Y:S01]  /*18110*/  LDL.64 R12, [R1+0x28] ;  /* 0x00002800010c7983 */ /* 0x000ea20000100a00 */
[----:B------:R-:W-:-:S07]  /*18120*/  R2UR UR27, R5 ;  /* 0x00000000051b72ca */ /* 0x000fce00000e0000 */
[----:B------:R-:W-:Y:S02]  /*18130*/  UMOV UR24, UR28 ;  /* 0x0000001c00187c82 */ /* 0x000fe40008000000 */
[----:B------:R-:W-:Y:S01]  /*18140*/  UMOV UR25, UR29 ;  /* 0x0000001d00197c82 */ /* 0x000fe20008000000 */
[----:B------:R-:W-:Y:S02]  /*18150*/  WARPGROUP.DEPBAR.LE gsb0, 0x0 ;  /* 0x00008000000079c5 */ /* 0x000fe40000010000 */
[----:B------:R-:W-:-:S06]  /*18160*/  WARPGROUP.ARRIVE ;  /* 0x00000000000079c5 */ /* 0x000fcc0000000000 */
        /* <DEDUP_REMOVED lines=86> */
[----:B------:R-:W-:Y:S02]  /*186d0*/  MOV R5, 0x40000040 ;  /* 0x4000004000057802 */ /* 0x000fe40000000f00 */
        /* <DEDUP_REMOVED lines=99> */
[----:B------:R-:W2:Y:S01]  /*18d10*/  LDL.64 R12, [R1] ;  /* 0x00000000010c7983 */ /* 0x000ea20000100a00 */
        /* <DEDUP_REMOVED lines=46> */
[----:B------:R-:W-:Y:S02]  /*19000*/  R2UR UR14, R4 ;  /* 0x00000000040e72ca */ /* 0x000fe400000e0000 */
        /* <DEDUP_REMOVED lines=445> */
.L_x_652:
[----:B------:R-:W-:Y:S01]  /*1abe0*/  SHF.L.U32 R0, R9, 0x1f, RZ ;  /* 0x0000001f09007819 */ /* 0x000fe200000006ff */
[----:B------:R-:W-:-:S04]  /*1abf0*/  IMAD R9, R10, 0x8, R16 ;  /* 0x000000080a097824 */ /* 0x000fc800078e0210 */
[----:B------:R0:W1:Y:S01]  /*1ac00*/  SYNCS.PHASECHK.TRANS64.TRYWAIT P2, [R9+URZ+0x38850], R0 ;  /* 0x03885000090075a7 */ /* 0x000062000804017f */
[----:B------:R-:W-:Y:S05]  /*1ac10*/  @!P0 BRA `(.L_x_653) ;  /* 0x0000000000048947 */ /* 0x000fea0003800000 */
[----:B------:R-:W-:Y:S01]  /*1ac20*/  BPT.TRAP 0x1 ;  /* 0x000000040000795c */ /* 0x000fe20000300000 */
.L_x_653:
[----:B------:R-:W-:Y:S04]  /*1ac30*/  BSSY B1, `(.L_x_654) ;  /* 0x0000004000017945 */ /* 0x000fe80003800000 */
[----:B-1----:R-:W-:Y:S05]  /*1ac40*/  @P2 BRA `(.L_x_655) ;  /* 0x0000000000082947 */ /* 0x002fea0003800000 */
[----:B------:R-:W1:Y:S02]  /*1ac50*/  SYNCS.PHASECHK.TRANS64.TRYWAIT P2, [R9+URZ+0x38850], R0 ;  /* 0x03885000090075a7 */ /* 0x000e64000804017f */
[----:B-1----:R-:W-:Y:S05]  /*1ac60*/  @!P2 BRA `(.L_x_656) ;  /* 0x000000c00028a947 */ /* 0x002fea0003800000 */
.L_x_655:
[----:B------:R-:W-:Y:S05]  /*1ac70*/  BSYNC B1 ;  /* 0x0000000000017941 */ /* 0x000fea0003800000 */
.L_x_654:
[----:B01----:R-:W-:Y:S01]  /*1ac80*/  VIADD R0, R16, 0x400 ;  /* 0x0000040010007836 */ /* 0x003fe20000000000 */
[----:B------:R-:W-:Y:S01]  /*1ac90*/  WARPGROUP.ARRIVE ;  /* 0x00000000000079c5 */ /* 0x000fe20000000000 */
[----:B------:R-:W-:Y:S02]  /*1aca0*/  IMAD.MOV.U32 R3, RZ, RZ, 0x40000040 ;  /* 0x40000040ff037424 */ /* 0x000fe400078e00ff */
[----:B------:R-:W-:Y:S01]  /*1acb0*/  FMUL.FTZ R14, R188, UR39 ;  /* 0x00000027bc0e7c20 */ /* 0x000fe20008410000 */
[----:B------:R-:W-:Y:S01]  /*1acc0*/  IMAD.MOV.U32 R5, RZ, RZ, 0x40000040 ;  /* 0x40000040ff057424 */ /* 0x000fe200078e00ff */
[----:B------:R-:W-:Y:S01]  /*1acd0*/  SHF.R.U32.HI R0, RZ, 0x4, R0 ;  /* 0x00000004ff007819 */ /* 0x000fe20000011600 */
[----:B------:R-:W-:Y:S01]  /*1ace0*/  FMUL.FTZ R15, R189, UR39 ;  /* 0x00000027bd0f7c20 */ /* 0x000fe20008410000 */
[----:B------:R-:W-:Y:S01]  /*1acf0*/  R2UR UR7, R3 ;  /* 0x00000000030772ca */ /* 0x000fe200000e0000 */
[----:B------:R-:W-:Y:S01]  /*1ad00*/  FMUL.FTZ R177, R177, UR39 ;  /* 0x00000027b1b17c20 */ /* 0x000fe20008410000 */
[----:B------:R-:W-:Y:S01]  /*1ad10*/  LOP3.LUT R0, R0, 0x3fff, RZ, 0xc0, !PT ;  /* 0x00003fff00007812 */ /* 0x000fe200078ec0ff */
[----:B------:R-:W-:Y:S01]  /*1ad20*/  MUFU.TANH R14, R14 ;  /* 0x0000000e000e7308 */ /* 0x000fe20000002400 */
[----:B------:R-:W-:Y:S01]  /*1ad30*/  FMUL.FTZ R180, R180, UR39 ;  /* 0x00000027b4b47c20 */ /* 0x000fe20008410000 */
[----:B------:R-:W-:Y:S01]  /*1ad40*/  FMUL.FTZ R181, R181, UR39 ;  /* 0x00000027b5b57c20 */ /* 0x000fe20008410000 */
[----:B------:R-:W-:Y:S01]  /*1ad50*/  LOP3.LUT R0, R0, 0x2800000, RZ, 0xfc, !PT ;  /* 0x0280000000007812 */ /* 0x000fe200078efcff */
[----:B------:R-:W-:Y:S01]  /*1ad60*/  FMUL.FTZ R168, R168, UR39 ;  /* 0x00000027a8a87c20 */ /* 0x000fe20008410000 */
[----:B------:R-:W-:Y:S01]  /*1ad70*/  FMUL.FTZ R169, R169, UR39 ;  /* 0x00000027a9a97c20 */ /* 0x000fe20008410000 */
[----:B------:R-:W-:Y:S01]  /*1ad80*/  FMUL.FTZ R172, R172, UR39 ;  /* 0x00000027acac7c20 */ /* 0x000fe20008410000 */
[----:B------:R-:W-:Y:S01]  /*1ad90*/  FMUL.FTZ R173, R173, UR39 ;  /* 0x00000027adad7c20 */ /* 0x000fe20008410000 */
[----:B------:R-:W-:-:S02]  /*1ada0*/  IMAD R2, R10, 0xa00, R0 ;  /* 0x00000a000a027824 */ /* 0x000fc400078e0200 */
[----:B------:R-:W-:Y:S01]  /*1adb0*/  FMUL.FTZ R0, R184, UR39 ;  /* 0x00000027b8007c20 */ /* 0x000fe20008410000 */
[----:B------:R-:W-:Y:S01]  /*1adc0*/  MUFU.TANH R15, R15 ;  /* 0x0000000f000f7308 */ /* 0x000fe20000002400 */
[----:B------:R-:W-:Y:S01]  /*1add0*/  FMUL.FTZ R160, R160, UR39 ;  /* 0x00000027a0a07c20 */ /* 0x000fe20008410000 */
[C---:B------:R-:W-:Y:S01]  /*1ade0*/  VIADD R4, R2.reuse, 0x80 ;  /* 0x0000008002047836 */ /* 0x040fe20000000000 */
[----:B------:R-:W-:Y:S01]  /*1adf0*/  R2UR UR6, R2 ;  /* 0x00000000020672ca */ /* 0x000fe200000e0000 */
[----:B------:R-:W-:Y:S01]  /*1ae00*/  FMUL.FTZ R161, R161, UR39 ;  /* 0x00000027a1a17c20 */ /* 0x000fe20008410000 */
[----:B------:R-:W-:Y:S01]  /*1ae10*/  FMUL.FTZ R164, R164, UR39 ;  /* 0x00000027a4a47c20 */ /* 0x000fe20008410000 */
[----:B------:R-:W-:Y:S01]  /*1ae20*/  FMUL.FTZ R165, R165, UR39 ;  /* 0x00000027a5a57c20 */ /* 0x000fe20008410000 */
[----:B------:R-:W-:Y:S01]  /*1ae30*/  FMUL.FTZ R152, R152, UR39 ;  /* 0x0000002798987c20 */ /* 0x000fe20008410000 */
[----:B------:R-:W0:Y:S01]  /*1ae40*/  MUFU.TANH R0, R0 ;  /* 0x0000000000007308 */ /* 0x000e220000002400 */
[----:B------:R-:W-:Y:S01]  /*1ae50*/  FMUL.FTZ R153, R153, UR39 ;  /* 0x0000002799997c20 */ /* 0x000fe20008410000 */
[----:B------:R-:W-:Y:S01]  /*1ae60*/  FMUL.FTZ R156, R156, UR39 ;  /* 0x000000279c9c7c20 */ /* 0x000fe20008410000 */
[----:B------:R-:W-:-:S02]  /*1ae70*/  IMAD.MOV.U32 R3, RZ, RZ, 0x40000040 ;  /* 0x40000040ff037424 */ /* 0x000fc400078e00ff */
[----:B------:R-:W-:Y:S01]  /*1ae80*/  FMUL.FTZ R10, R186, UR39 ;  /* 0x00000027ba0a7c20 */ /* 0x000fe20008410000 */
[----:B------:R-:W-:Y:S01]  /*1ae90*/  FMUL.FTZ R12, R187, UR39 ;  /* 0x00000027bb0c7c20 */ /* 0x000fe20008410000 */
[----:B------:R-:W-:Y:S01]  /*1aea0*/  FMUL.FTZ R13, R190, UR39 ;  /* 0x00000027be0d7c20 */ /* 0x000fe20008410000 */
[----:B------:R-:W-:Y:S01]  /*1aeb0*/  FMUL.FTZ R184, R191, UR39 ;  /* 0x00000027bfb87c20 */ /* 0x000fe20008410000 */
[----:B------:R-:W-:Y:S01]  /*1aec0*/  HGMMA.64x256x16.F32.BF16 R24, R208, gdesc[UR4].tnspB, R24, gsb0 ;  /* 0x43e00004d0187df0 */ /* 0x000fe20008001818 */
[----:B------:R-:W-:Y:S01]  /*1aed0*/  R2UR UR6, R4 ;  /* 0x00000000040672ca */ /* 0x000fe200000e0000 */
[----:B------:R-:W-:Y:S01]  /*1aee0*/  VIADD R4, R2, 0x100 ;  /* 0x0000010002047836 */ /* 0x000fe20000000000 */
[----:B------:R-:W-:Y:S01]  /*1aef0*/  R2UR UR7, R5 ;  /* 0x00000000050772ca */ /* 0x000fe200000e0000 */
[----:B------:R-:W-:Y:S01]  /*1af00*/  IMAD.MOV.U32 R5, RZ, RZ, 0x40000040 ;  /* 0x40000040ff057424 */ /* 0x000fe200078e00ff */
[----:B------:R-:W-:Y:S01]  /*1af10*/  MUFU.TANH R177, R177 ;  /* 0x000000b100b17308 */ /* 0x000fe20000002400 */
[----:B------:R-:W-:Y:S01]  /*1af20*/  FMUL.FTZ R170, R170, UR39 ;  /* 0x00000027aaaa7c20 */ /* 0x000fe20008410000 */
        /* <DEDUP_REMOVED lines=10> */
[----:B------:R-:W-:Y:S01]  /*1afd0*/  FMUL.FTZ R158, R158, UR39 ;  /* 0x000000279e9e7c20 */ /* 0x000fe20008410000 */
[----:B------:R-:W-:Y:S01]  /*1afe0*/  FMUL.FTZ R159, R159, UR39 ;  /* 0x000000279f9f7c20 */ /* 0x000fe20008410000 */
[----:B------:R-:W-:Y:S01]  /*1aff0*/  @!P1 VIADD R11, R11, 0x38840 ;  /* 0x000388400b0b9836 */ /* 0x000fe20000000000 */
[----:B------:R-:W-:Y:S01]  /*1b000*/  @!P1 IADD3 R9, R9, 0x38860, RZ ;  /* 0x0003886009099810 */ /* 0x000fe20007ffe0ff */
[----:B------:R-:W-:Y:S01]  /*1b010*/  MUFU.TANH R181, R181 ;  /* 0x000000b500b57308 */ /* 0x000fe20000002400 */
[C---:B------:R-:W-:Y:S01]  /*1b020*/  ISETP.GT.AND P2, PT, R6.reuse, RZ, PT ;  /* 0x000000ff0600720c */ /* 0x040fe20003f44270 */
[----:B------:R-:W-:Y:S01]  /*1b030*/  VIADD R6, R6, 0xffffffff ;  /* 0xffffffff06067836 */ /* 0x000fe20000000000 */
[----:B------:R-:W-:-:S05]  /*1b040*/  @!P1 PRMT R9, RZ, 0x654, R9 ;  /* 0x00000654ff099816 */ /* 0x000fca0000000009 */
        /* <DEDUP_REMOVED lines=28> */
[----:B------:R-:W-:-:S06]  /*1b210*/  WARPGROUP.ARRIVE ;  /* 0x00000000000079c5 */ /* 0x000fcc0000000000 */
[----:B------:R-:W-:Y:S01]  /*1b220*/  HGMMA.64x256x16.F32.BF16 R24, R204, gdesc[UR4].tnspB, R24, gsb0 ;  /* 0x43e00004cc187df0 */ /* 0x000fe20008001818 */
[----:B------:R-:W-:Y:S01]  /*1b230*/  R2UR UR6, R4 ;  /* 0x00000000040672ca */ /* 0x000fe200000e0000 */
[C---:B------:R-:W-:Y:S01]  /*1b240*/  VIADD R4, R2.reuse, 0x180 ;  /* 0x0000018002047836 */ /* 0x040fe20000000000 */
[----:B------:R-:W-:Y:S01]  /*1b250*/  R2UR UR7, R5 ;  /* 0x00000000050772ca */ /* 0x000fe200000e0000 */
[----:B------:R-:W-:Y:S02]  /*1b260*/  IMAD.MOV.U32 R5, RZ, RZ, 0x40000040 ;  /* 0x40000040ff057424 */ /* 0x000fe400078e00ff */
[----:B------:R-:W-:Y:S01]  /*1b270*/  VIADD R2, R2, 0x200 ;  /* 0x0000020002027836 */ /* 0x000fe20000000000 */
[----:B------:R-:W-:Y:S02]  /*1b280*/  WARPGROUP.DEPBAR.LE gsb0, 0x0 ;  /* 0x00008000000079c5 */ /* 0x000fe40000010000 */
[----:B------:R-:W-:-:S15]  /*1b290*/  WARPGROUP.ARRIVE ;  /* 0x00000000000079c5 */ /* 0x000fde0000000000 */
[----:B------:R-:W-:-:S04]  /*1b2a0*/  NOP ;  /* 0x0000000000007918 */ /* 0x000fc80000000000 */
[----:B------:R-:W-:Y:S01]  /*1b2b0*/  HGMMA.64x256x16.F32.BF16 R24, R200, gdesc[UR4].tnspB, R24, gsb0 ;  /* 0x43e00004c8187df0 */ /* 0x000fe20008001818 */
[----:B------:R-:W-:Y:S01]  /*1b2c0*/  R2UR UR6, R4 ;  /* 0x00000000040672ca */ /* 0x000fe200000e0000 */
[----:B------:R-:W-:Y:S01]  /*1b2d0*/  FMUL.FTZ R4, R185, UR39 ;  /* 0x00000027b9047c20 */ /* 0x000fe20008410000 */
[----:B------:R-:W-:Y:S01]  /*1b2e0*/  R2UR UR7, R5 ;  /* 0x00000000050772ca */ /* 0x000fe200000e0000 */
[----:B------:R-:W-:Y:S01]  /*1b2f0*/  FMUL.FTZ R185, R176, UR39 ;  /* 0x00000027b0b97c20 */ /* 0x000fe20008410000 */
[----:B------:R-:W-:Y:S01]  /*1b300*/  FMUL.FTZ R176, R178, UR39 ;  /* 0x00000027b2b07c20 */ /* 0x000fe20008410000 */
[----:B------:R-:W-:Y:S01]  /*1b310*/  FMUL.FTZ R178, R179, UR39 ;  /* 0x00000027b3b27c20 */ /* 0x000fe20008410000 */
[----:B------:R-:W-:Y:S01]  /*1b320*/  FMUL.FTZ R179, R182, UR39 ;  /* 0x00000027b6b37c20 */ /* 0x000fe20008410000 */
[----:B------:R-:W1:Y:S01]  /*1b330*/  MUFU.TANH R4, R4 ;  /* 0x0000000400047308 */ /* 0x000e620000002400 */
[----:B------:R-:W-:Y:S01]  /*1b340*/  FMUL.FTZ R182, R157, UR39 ;  /* 0x000000279db67c20 */ /* 0x000fe20008410000 */
[----:B------:R-:W-:-:S06]  /*1b350*/  FMUL.FTZ R157, R183, UR39 ;  /* 0x00000027b79d7c20 */ /* 0x000fcc0008410000 */
[----:B------:R-:W2:Y:S08]  /*1b360*/  MUFU.TANH R185, R185 ;  /* 0x000000b900b97308 */ /* 0x000eb00000002400 */
[----:B------:R-:W3:Y:S08]  /*1b370*/  MUFU.TANH R182, R182 ;  /* 0x000000b600b67308 */ /* 0x000ef00000002400 */
[----:B------:R-:W4:Y:S08]  /*1b380*/  MUFU.TANH R176, R176 ;  /* 0x000000b000b07308 */ /* 0x000f300000002400 */
[----:B------:R-:W5:Y:S08]  /*1b390*/  MUFU.TANH R178, R178 ;  /* 0x000000b200b27308 */ /* 0x000f700000002400 */
[----:B------:R-:W5:Y:S08]  /*1b3a0*/  MUFU.TANH R179, R179 ;  /* 0x000000b300b37308 */ /* 0x000f700000002400 */
[----:B------:R-:W5:Y:S01]  /*1b3b0*/  MUFU.TANH R157, R157 ;  /* 0x0000009d009d7308 */ /* 0x000f620000002400 */
[----:B------:R-:W-:-:S02]  /*1b3c0*/  WARPGROUP.DEPBAR.LE gsb0, 0x0 ;  /* 0x00008000000079c5 */ /* 0x000fc40000010000 */
[----:B------:R-:W-:-:S06]  /*1b3d0*/  WARPGROUP.ARRIVE ;  /* 0x00000000000079c5 */ /* 0x000fcc0000000000 */
[----:B------:R-:W-:Y:S01]  /*1b3e0*/  HGMMA.64x256x16.F32.BF16 R24, R196, gdesc[UR4].tnspB, R24, gsb0 ;  /* 0x43e00004c4187df0 */ /* 0x000fe20008001818 */
[----:B------:R-:W-:Y:S02]  /*1b3f0*/  R2UR UR6, R2 ;  /* 0x00000000020672ca */ /* 0x000fe400000e0000 */
[----:B0-----:R-:W-:Y:S02]  /*1b400*/  FMNMX.FTZ R2, R0, R8, !PT ;  /* 0x0000000800027209 */ /* 0x001fe40007810000 */
[----:B------:R-:W-:Y:S02]  /*1b410*/  R2UR UR7, R3 ;  /* 0x00000000030772ca */ /* 0x000fe400000e0000 */
[----:B-1----:R-:W-:-:S04]  /*1b420*/  FMNMX.FTZ R2, R4, R2, !PT ;  /* 0x0000000204027209 */ /* 0x002fc80007810000 */
[----:B------:R-:W-:-:S04]  /*1b430*/  FMNMX.FTZ R2, R14, R2, !PT ;  /* 0x000000020e027209 */ /* 0x000fc80007810000 */
[----:B------:R-:W-:-:S04]  /*1b440*/  FMNMX.FTZ R2, R15, R2, !PT ;  /* 0x000000020f027209 */ /* 0x000fc80007810000 */
[----:B--2---:R-:W-:-:S04]  /*1b450*/  FMNMX.FTZ R2, R185, R2, !PT ;  /* 0x00000002b9027209 */ /* 0x004fc80007810000 */
[----:B------:R-:W-:-:S04]  /*1b460*/  FMNMX.FTZ R2, R177, R2, !PT ;  /* 0x00000002b1027209 */ /* 0x000fc80007810000 */
        /* <DEDUP_REMOVED lines=13> */
[----:B---3--:R-:W-:-:S05]  /*1b540*/  FMNMX.FTZ R2, R182, R2, !PT ;  /* 0x00000002b6027209 */ /* 0x008fca0007810000 */
[----:B------:R-:W0:Y:S02]  /*1b550*/  SHFL.BFLY PT, R3, R2, 0x2, 0x1f ;  /* 0x0c401f0002037f89 */ /* 0x000e2400000e0000 */
[----:B0-----:R-:W-:Y:S01]  /*1b560*/  FMNMX.FTZ R3, R2, R3, !PT ;  /* 0x0000000302037209 */ /* 0x001fe20007810000 */
[----:B------:R-:W-:-:S04]  /*1b570*/  IMAD.U32 R2, RZ, RZ, UR38 ;  /* 0x00000026ff027e24 */ /* 0x000fc8000f8e00ff */
[----:B------:R-:W0:Y:S02]  /*1b580*/  SHFL.BFLY PT, R5, R3, 0x1, 0x1f ;  /* 0x0c201f0003057f89 */ /* 0x000e2400000e0000 */
[----:B0-----:R-:W-:Y:S02]  /*1b590*/  FMNMX.FTZ R5, R3, R5, !PT ;  /* 0x0000000503057209 */ /* 0x001fe40007810000 */
[----:B------:R-:W-:-:S03]  /*1b5a0*/  FMNMX.FTZ R3, R10, R7, !PT ;  /* 0x000000070a037209 */ /* 0x000fc60007810000 */
[----:B------:R-:W-:Y:S01]  /*1b5b0*/  FADD.FTZ R8, -R5, R8 ;  /* 0x0000000805087221 */ /* 0x000fe20000010100 */
[----:B------:R-:W-:-:S03]  /*1b5c0*/  FMNMX.FTZ R183, R12, R3, !PT ;  /* 0x000000030cb77209 */ /* 0x000fc60007810000 */
[-C--:B------:R-:W-:Y:S01]  /*1b5d0*/  FMUL.FTZ R3, R8, R2.reuse ;  /* 0x0000000208037220 */ /* 0x080fe20000410000 */
[----:B------:R-:W-:Y:S01]  /*1b5e0*/  FMNMX.FTZ R8, R13, R183, !PT ;  /* 0x000000b70d087209 */ /* 0x000fe20007810000 */
[----:B------:R-:W-:-:S03]  /*1b5f0*/  FMUL.FTZ R183, R5, R2 ;  /* 0x0000000205b77220 */ /* 0x000fc60000410000 */
[----:B------:R-:W-:Y:S01]  /*1b600*/  FMNMX.FTZ R8, R184, R8, !PT ;  /* 0x00000008b8087209 */ /* 0x000fe20007810000 */
[-CC-:B------:R-:W-:Y:S01]  /*1b610*/  FFMA.FTZ R208, R0, R2.reuse, -R183.reuse ;  /* 0x0000000200d07223 */ /* 0x180fe200000108b7 */
[--C-:B------:R-:W-:Y:S01]  /*1b620*/  FFMA.FTZ R4, R4, R2, -R183.reuse ;  /* 0x0000000204047223 */ /* 0x100fe200000108b7 */
[----:B------:R-:W-:Y:S01]  /*1b630*/  MUFU.EX2 R3, R3 ;  /* 0x0000000300037308 */ /* 0x000fe20000000800 */
[----:B----4-:R-:W-:Y:S01]  /*1b640*/  FMNMX.FTZ R8, R176, R8, !PT ;  /* 0x00000008b0087209 */ /* 0x010fe20007810000 */
[-CC-:B------:R-:W-:Y:S01]  /*1b650*/  FFMA.FTZ R210, R14, R2.reuse, -R183.reuse ;  /* 0x000000020ed27223 */ /* 0x180fe200000108b7 */
[-CC-:B------:R-:W-:Y:S01]  /*1b660*/  FFMA.FTZ R186, R15, R2.reuse, -R183.reuse ;  /* 0x000000020fba7223 */ /* 0x180fe200000108b7 */
[--C-:B------:R-:W-:Y:S01]  /*1b670*/  FFMA.FTZ R204, R185, R2, -R183.reuse ;  /* 0x00000002b9cc7223 */ /* 0x100fe200000108b7 */
[----:B-----5:R-:W-:Y:S01]  /*1b680*/  FMNMX.FTZ R8, R178, R8, !PT ;  /* 0x00000008b2087209 */ /* 0x020fe20007810000 */
[-CC-:B------:R-:W-:Y:S01]  /*1b690*/  FFMA.FTZ R14, R177, R2.reuse, -R183.reuse ;  /* 0x00000002b10e7223 */ /* 0x180fe200000108b7 */
[--C-:B------:R-:W-:Y:S01]  /*1b6a0*/  FFMA.FTZ R206, R180, R2, -R183.reuse ;  /* 0x00000002b4ce7223 */ /* 0x100fe200000108b7 */
[----:B------:R-:W0:Y:S01]  /*1b6b0*/  MUFU.EX2 R208, R208 ;  /* 0x000000d000d07308 */ /* 0x000e220000000800 */
[----:B------:R-:W-:Y:S01]  /*1b6c0*/  FMNMX.FTZ R0, R179, R8, !PT ;  /* 0x00000008b3007209 */ /* 0x000fe20007810000 */
[-CC-:B------:R-:W-:Y:S01]  /*1b6d0*/  FFMA.FTZ R15, R181, R2.reuse, -R183.reuse ;  /* 0x00000002b50f7223 */ /* 0x180fe200000108b7 */
[-CC-:B------:R-:W-:Y:S01]  /*1b6e0*/  FFMA.FTZ R200, R168, R2.reuse, -R183.reuse ;  /* 0x00000002a8c87223 */ /* 0x180fe200000108b7 */
[--C-:B------:R-:W-:Y:S01]  /*1b6f0*/  FFMA.FTZ R168, R169, R2, -R183.reuse ;  /* 0x00000002a9a87223 */ /* 0x100fe200000108b7 */
[----:B------:R-:W-:Y:S01]  /*1b700*/  FMNMX.FTZ R0, R157, R0, !PT ;  /* 0x000000009d007209 */ /* 0x000fe20007810000 */
[-CC-:B------:R-:W-:Y:S01]  /*1b710*/  FFMA.FTZ R202, R172, R2.reuse, -R183.reuse ;  /* 0x00000002acca7223 */ /* 0x180fe200000108b7 */
[--C-:B------:R-:W-:Y:S01]  /*1b720*/  FFMA.FTZ R169, R173, R2, -R183.reuse ;  /* 0x00000002ada97223 */ /* 0x100fe200000108b7 */
[----:B------:R-:W1:Y:S01]  /*1b730*/  MUFU.EX2 R8, R4 ;  /* 0x0000000400087308 */ /* 0x000e620000000800 */
[----:B------:R-:W-:Y:S01]  /*1b740*/  FMNMX.FTZ R0, R170, R0, !PT ;  /* 0x00000000aa007209 */ /* 0x000fe20007810000 */
[----:B------:R-:W-:-:S03]  /*1b750*/  FFMA.FTZ R182, R182, R2, -R183 ;  /* 0x00000002b6b67223 */ /* 0x000fc600000108b7 */
[----:B------:R-:W-:-:S03]  /*1b760*/  FMNMX.FTZ R0, R171, R0, !PT ;  /* 0x00000000ab007209 */ /* 0x000fc60007810000 */
[----:B------:R-:W2:Y:S01]  /*1b770*/  MUFU.EX2 R210, R210 ;  /* 0x000000d200d27308 */ /* 0x000ea20000000800 */
[----:B------:R-:W-:Y:S01]  /*1b780*/  FMNMX.FTZ R0, R174, R0, !PT ;  /* 0x00000000ae007209 */ /* 0x000fe20007810000 */
[----:B0-----:R-:W-:-:S03]  /*1b790*/  FFMA.FTZ R21, R3, R21, R208 ;  /* 0x0000001503157223 */ /* 0x001fc600000100d0 */
[----:B------:R-:W-:-:S03]  /*1b7a0*/  FMNMX.FTZ R0, R175, R0, !PT ;  /* 0x00000000af007209 */ /* 0x000fc60007810000 */
[----:B------:R-:W0:Y:S01]  /*1b7b0*/  MUFU.EX2 R186, R186 ;  /* 0x000000ba00ba7308 */ /* 0x000e220000000800 */
[----:B------:R-:W-:Y:S01]  /*1b7c0*/  FMNMX.FTZ R0, R162, R0, !PT ;  /* 0x00000000a2007209 */ /* 0x000fe20007810000 */
[C---:B-1----:R-:W-:Y:S01]  /*1b7d0*/  FADD.FTZ R21, R8.reuse, R21 ;  /* 0x0000001508157221 */ /* 0x042fe20000010000 */
[----:B------:R-:W-:Y:S02]  /*1b7e0*/  F2FP.BF16.F32.PACK_AB R208, R8, R208 ;  /* 0x000000d008d0723e */ /* 0x000fe400000010ff */
[----:B------:R-:W-:-:S03]  /*1b7f0*/  FMNMX.FTZ R0, R163, R0, !PT ;  /* 0x00000000a3007209 */ /* 0x000fc60007810000 */
[----:B------:R-:W1:Y:S01]  /*1b800*/  MUFU.EX2 R204, R204 ;  /* 0x000000cc00cc7308 */ /* 0x000e620000000800 */
[----:B------:R-:W-:Y:S01]  /*1b810*/  FMNMX.FTZ R0, R166, R0, !PT ;  /* 0x00000000a6007209 */ /* 0x000fe20007810000 */
[----:B--2---:R-:W-:-:S03]  /*1b820*/  FADD.FTZ R21, R210, R21 ;  /* 0x00000015d2157221 */ /* 0x004fc60000010000 */
[----:B------:R-:W-:-:S03]  /*1b830*/  FMNMX.FTZ R0, R167, R0, !PT ;  /* 0x00000000a7007209 */ /* 0x000fc60007810000 */
[----:B------:R-:W2:Y:S01]  /*1b840*/  MUFU.EX2 R14, R14 ;  /* 0x0000000e000e7308 */ /* 0x000ea20000000800 */
[----:B------:R-:W-:Y:S01]  /*1b850*/  FMNMX.FTZ R0, R154, R0, !PT ;  /* 0x000000009a007209 */ /* 0x000fe20007810000 */
[C---:B0-----:R-:W-:Y:S01]  /*1b860*/  FADD.FTZ R21, R186.reuse, R21 ;  /* 0x00000015ba157221 */ /* 0x041fe20000010000 */
[----:B------:R-:W-:Y:S02]  /*1b870*/  F2FP.BF16.F32.PACK_AB R210, R186, R210 ;  /* 0x000000d2bad2723e */ /* 0x000fe400000010ff */
[----:B------:R-:W-:-:S03]  /*1b880*/  FMNMX.FTZ R0, R155, R0, !PT ;  /* 0x000000009b007209 */ /* 0x000fc60007810000 */
[----:B------:R-:W0:Y:S01]  /*1b890*/  MUFU.EX2 R206, R206 ;  /* 0x000000ce00ce7308 */ /* 0x000e220000000800 */
[----:B------:R-:W-:Y:S01]  /*1b8a0*/  FMNMX.FTZ R0, R158, R0, !PT ;  /* 0x000000009e007209 */ /* 0x000fe20007810000 */
[----:B-1----:R-:W-:-:S03]  /*1b8b0*/  FADD.FTZ R21, R204, R21 ;  /* 0x00000015cc157221 */ /* 0x002fc60000010000 */
[----:B------:R-:W-:-:S03]  /*1b8c0*/  FMNMX.FTZ R0, R159, R0, !PT ;  /* 0x000000009f007209 */ /* 0x000fc60007810000 */
[----:B------:R-:W1:Y:S01]  /*1b8d0*/  MUFU.EX2 R15, R15 ;  /* 0x0000000f000f7308 */ /* 0x000e620000000800 */
[C---:B--2---:R-:W-:Y:S01]  /*1b8e0*/  FADD.FTZ R21, R14.reuse, R21 ;  /* 0x000000150e157221 */ /* 0x044fe20000010000 */
[----:B------:R-:W2:Y:S01]  /*1b8f0*/  SHFL.BFLY PT, R4, R0, 0x2, 0x1f ;  /* 0x0c401f0000047f89 */ /* 0x000ea200000e0000 */
[----:B------:R-:W-:-:S05]  /*1b900*/  F2FP.BF16.F32.PACK_AB R204, R14, R204 ;  /* 0x000000cc0ecc723e */ /* 0x000fca00000010ff */
[----:B------:R-:W3:Y:S01]  /*1b910*/  MUFU.EX2 R200, R200 ;  /* 0x000000c800c87308 */ /* 0x000ee20000000800 */
[----:B0-----:R-:W-:-:S07]  /*1b920*/  FADD.FTZ R21, R206, R21 ;  /* 0x00000015ce157221 */ /* 0x001fce0000010000 */
[----:B------:R-:W0:Y:S01]  /*1b930*/  MUFU.EX2 R168, R168 ;  /* 0x000000a800a87308 */ /* 0x000e220000000800 */
[C---:B-1----:R-:W-:Y:S01]  /*1b940*/  FADD.FTZ R21, R15.reuse, R21 ;  /* 0x000000150f157221 */ /* 0x042fe20000010000 */
[----:B------:R-:W-:-:S06]  /*1b950*/  F2FP.BF16.F32.PACK_AB R206, R15, R206 ;  /* 0x000000ce0fce723e */ /* 0x000fcc00000010ff */
[----:B------:R-:W1:Y:S01]  /*1b960*/  MUFU.EX2 R202, R202 ;  /* 0x000000ca00ca7308 */ /* 0x000e620000000800 */
[----:B---3--:R-:W-:Y:S01]  /*1b970*/  FADD.FTZ R21, R200, R21 ;  /* 0x00000015c8157221 */ /* 0x008fe20000010000 */
[----:B--2---:R-:W-:-:S05]  /*1b980*/  FMNMX.FTZ R0, R0, R4, !PT ;  /* 0x0000000400007209 */ /* 0x004fca0007810000 */
[----:B------:R-:W2:Y:S01]  /*1b990*/  SHFL.BFLY PT, R4, R0, 0x1, 0x1f ;  /* 0x0c201f0000047f89 */ /* 0x000ea200000e0000 */
[----:B------:R-:W3:Y:S01]  /*1b9a0*/  MUFU.EX2 R169, R169 ;  /* 0x000000a900a97308 */ /* 0x000ee20000000800 */
[C---:B0-----:R-:W-:Y:S01]  /*1b9b0*/  FADD.FTZ R21, R168.reuse, R21 ;  /* 0x00000015a8157221 */ /* 0x041fe20000010000 */
[----:B------:R-:W-:-:S03]  /*1b9c0*/  F2FP.BF16.F32.PACK_AB R200, R168, R200 ;  /* 0x000000c8a8c8723e */ /* 0x000fc600000010ff */
[----:B-1----:R-:W-:-:S04]  /*1b9d0*/  FADD.FTZ R21, R202, R21 ;  /* 0x00000015ca157221 */ /* 0x002fc80000010000 */
[C---:B---3--:R-:W-:Y:S01]  /*1b9e0*/  FADD.FTZ R21, R169.reuse, R21 ;  /* 0x00000015a9157221 */ /* 0x048fe20000010000 */
[----:B------:R-:W-:Y:S01]  /*1b9f0*/  F2FP.BF16.F32.PACK_AB R202, R169, R202 ;  /* 0x000000caa9ca723e */ /* 0x000fe200000010ff */
[----:B------:R-:W-:Y:S02]  /*1ba00*/  WARPGROUP.DEPBAR.LE gsb0, 0x0 ;  /* 0x00008000000079c5 */ /* 0x000fe40000010000 */
[----:B------:R-:W-:Y:S01]  /*1ba10*/  WARPGROUP.ARRIVE ;  /* 0x00000000000079c5 */ /* 0x000fe20000000000 */
[----:B--2---:R-:W-:Y:S01]  /*1ba20*/  FMNMX.FTZ R4, R0, R4, !PT ;  /* 0x0000000400047209 */ /* 0x004fe20007810000 */
[-CC-:B------:R-:W-:Y:S01]  /*1ba30*/  FFMA.FTZ R196, R160, R2.reuse, -R183.reuse ;  /* 0x00000002a0c47223 */ /* 0x180fe200000108b7 */
[-C--:B------:R-:W-:Y:S01]  /*1ba40*/  FFMA.FTZ R198, R164, R2.reuse, -R183 ;  /* 0x00000002a4c67223 */ /* 0x080fe200000108b7 */
[----:B------:R-:W-:Y:S01]  /*1ba50*/  @!P1 PRMT R164, RZ, 0x654, R11 ;  /* 0x00000654ffa49816 */ /* 0x000fe2000000000b */
[-C--:B------:R-:W-:Y:S01]  /*1ba60*/  FFMA.FTZ R160, R161, R2.reuse, -R183 ;  /* 0x00000002a1a07223 */ /* 0x080fe200000108b7 */
[----:B------:R-:W-:Y:S01]  /*1ba70*/  HGMMA.64x256x16.F32.BF16 R24, R192, gdesc[UR4].tnspB, R24, gsb0 ;  /* 0x43e00004c0187df0 */ /* 0x000fe20008001818 */
[----:B------:R-:W-:Y:S01]  /*1ba80*/  FADD.FTZ R0, -R4, R7 ;  /* 0x0000000704007221 */ /* 0x000fe20000010100 */
[----:B------:R-:W0:Y:S01]  /*1ba90*/  MUFU.EX2 R196, R196 ;  /* 0x000000c400c47308 */ /* 0x000e220000000800 */
[----:B------:R-:W-:-:S02]  /*1baa0*/  FFMA.FTZ R161, R165, R2, -R183 ;  /* 0x00000002a5a17223 */ /* 0x000fc400000108b7 */
[----:B------:R-:W-:-:S05]  /*1bab0*/  FMUL.FTZ R0, R0, R2 ;  /* 0x0000000200007220 */ /* 0x000fca0000410000 */
[----:B------:R-:W1:Y:S08]  /*1bac0*/  MUFU.EX2 R160, R160 ;  /* 0x000000a000a07308 */ /* 0x000e700000000800 */
[----:B------:R-:W-:Y:S01]  /*1bad0*/  MUFU.EX2 R0, R0 ;  /* 0x0000000000007308 */ /* 0x000fe20000000800 */
[----:B0-----:R-:W-:-:S07]  /*1bae0*/  FADD.FTZ R21, R196, R21 ;  /* 0x00000015c4157221 */ /* 0x001fce0000010000 */
[----:B------:R-:W0:Y:S01]  /*1baf0*/  MUFU.EX2 R198, R198 ;  /* 0x000000c600c67308 */ /* 0x000e220000000800 */
[C---:B-1----:R-:W-:Y:S01]  /*1bb00*/  FADD.FTZ R21, R160.reuse, R21 ;  /* 0x00000015a0157221 */ /* 0x042fe20000010000 */
[----:B------:R-:W-:-:S06]  /*1bb10*/  F2FP.BF16.F32.PACK_AB R196, R160, R196 ;  /* 0x000000c4a0c4723e */ /* 0x000fcc00000010ff */
[----:B------:R-:W1:Y:S08]  /*1bb20*/  MUFU.EX2 R161, R161 ;  /* 0x000000a100a17308 */ /* 0x000e700000000800 */
[----:B------:R-:W-:Y:S01]  /*1bb30*/  MUFU.EX2 R7, R182 ;  /* 0x000000b600077308 */ /* 0x000fe20000000800 */
[----:B0-----:R-:W-:-:S04]  /*1bb40*/  FADD.FTZ R21, R198, R21 ;  /* 0x00000015c6157221 */ /* 0x001fc80000010000 */
[C---:B-1----:R-:W-:Y:S01]  /*1bb50*/  FADD.FTZ R21, R161.reuse, R21 ;  /* 0x00000015a1157221 */ /* 0x042fe20000010000 */
[----:B------:R-:W-:Y:S01]  /*1bb60*/  F2FP.BF16.F32.PACK_AB R198, R161, R198 ;  /* 0x000000c6a1c6723e */ /* 0x000fe200000010ff */
[----:B------:R-:W-:Y:S02]  /*1bb70*/  WARPGROUP.DEPBAR.LE gsb0, 0x0 ;  /* 0x00008000000079c5 */ /* 0x000fe40000010000 */
[-CC-:B------:R-:W-:Y:S01]  /*1bb80*/  FFMA.FTZ R192, R152, R2.reuse, -R183.reuse ;  /* 0x0000000298c07223 */ /* 0x180fe200000108b7 */
[-CC-:B------:R-:W-:Y:S01]  /*1bb90*/  FFMA.FTZ R152, R153, R2.reuse, -R183.reuse ;  /* 0x0000000299987223 */ /* 0x180fe200000108b7 */
[-C--:B------:R-:W-:Y:S01]  /*1bba0*/  FMUL.FTZ R153, R4, R2.reuse ;  /* 0x0000000204997220 */ /* 0x080fe20000410000 */
[-C--:B------:R-:W-:Y:S01]  /*1bbb0*/  FFMA.FTZ R194, R156, R2.reuse, -R183 ;  /* 0x000000029cc27223 */ /* 0x080fe200000108b7 */
[----:B------:R-:W-:Y:S02]  /*1bbc0*/  @!P1 SYNCS.ARRIVE.TRANS64.RED.A1T0 RZ, [R164+URZ], RZ ;  /* 0x000000ffa4ff99a7 */ /* 0x000fe4000810043f */
[-CC-:B------:R-:W-:Y:S01]  /*1bbd0*/  FFMA.FTZ R209, R10, R2.reuse, -R153.reuse ;  /* 0x000000020ad17223 */ /* 0x180fe20000010899 */
[-CC-:B------:R-:W-:Y:S01]  /*1bbe0*/  FFMA.FTZ R10, R12, R2.reuse, -R153.reuse ;  /* 0x000000020c0a7223 */ /* 0x180fe20000010899 */
[-CC-:B------:R-:W-:Y:S01]  /*1bbf0*/  FFMA.FTZ R211, R13, R2.reuse, -R153.reuse ;  /* 0x000000020dd37223 */ /* 0x180fe20000010899 */
[-CC-:B------:R-:W-:Y:S01]  /*1bc00*/  FFMA.FTZ R13, R184, R2.reuse, -R153.reuse ;  /* 0x00000002b80d7223 */ /* 0x180fe20000010899 */
[-CC-:B------:R-:W-:Y:S01]  /*1bc10*/  FFMA.FTZ R205, R176, R2.reuse, -R153.reuse ;  /* 0x00000002b0cd7223 */ /* 0x180fe20000010899 */
[-CC-:B------:R-:W-:Y:S01]  /*1bc20*/  FFMA.FTZ R156, R178, R2.reuse, -R153.reuse ;  /* 0x00000002b29c7223 */ /* 0x180fe20000010899 */
[----:B------:R-:W0:Y:S01]  /*1bc30*/  MUFU.EX2 R209, R209 ;  /* 0x000000d100d17308 */ /* 0x000e220000000800 */
[-CC-:B------:R-:W-:Y:S01]  /*1bc40*/  FFMA.FTZ R207, R179, R2.reuse, -R153.reuse ;  /* 0x00000002b3cf7223 */ /* 0x180fe20000010899 */
[-CC-:B------:R-:W-:Y:S01]  /*1bc50*/  FFMA.FTZ R12, R157, R2.reuse, -R153.reuse ;  /* 0x000000029d0c7223 */ /* 0x180fe20000010899 */
[-CC-:B------:R-:W-:Y:S01]  /*1bc60*/  FFMA.FTZ R201, R170, R2.reuse, -R153.reuse ;  /* 0x00000002aac97223 */ /* 0x180fe20000010899 */
[-CC-:B------:R-:W-:Y:S01]  /*1bc70*/  FFMA.FTZ R197, R162, R2.reuse, -R153.reuse ;  /* 0x00000002a2c57223 */ /* 0x180fe20000010899 */
[-CC-:B------:R-:W-:Y:S01]  /*1bc80*/  FFMA.FTZ R157, R171, R2.reuse, -R153.reuse ;  /* 0x00000002ab9d7223 */ /* 0x180fe20000010899 */
[-CC-:B------:R-:W-:Y:S01]  /*1bc90*/  FFMA.FTZ R203, R174, R2.reuse, -R153.reuse ;  /* 0x00000002aecb7223 */ /* 0x180fe20000010899 */
[-CC-:B------:R-:W-:Y:S01]  /*1bca0*/  FFMA.FTZ R175, R175, R2.reuse, -R153.reuse ;  /* 0x00000002afaf7223 */ /* 0x180fe20000010899 */
[----:B------:R-:W1:Y:S01]  /*1bcb0*/  MUFU.EX2 R10, R10 ;  /* 0x0000000a000a7308 */ /* 0x000e620000000800 */
[-CC-:B------:R-:W-:Y:S01]  /*1bcc0*/  FFMA.FTZ R163, R163, R2.reuse, -R153.reuse ;  /* 0x00000002a3a37223 */ /* 0x180fe20000010899 */
[-CC-:B------:R-:W-:Y:S01]  /*1bcd0*/  FFMA.FTZ R199, R166, R2.reuse, -R153.reuse ;  /* 0x00000002a6c77223 */ /* 0x180fe20000010899 */
[----:B------:R2:W-:Y:S01]  /*1bce0*/  @!P1 SYNCS.ARRIVE.TRANS64.RED.A1T0 RZ, [R9+URZ], RZ ;  /* 0x000000ff09ff99a7 */ /* 0x0005e2000810043f */
[-CC-:B------:R-:W-:Y:S01]  /*1bcf0*/  FFMA.FTZ R193, R154, R2.reuse, -R153.reuse ;  /* 0x000000029ac17223 */ /* 0x180fe20000010899 */
[-CC-:B------:R-:W-:Y:S01]  /*1bd00*/  FFMA.FTZ R155, R155, R2.reuse, -R153.reuse ;  /* 0x000000029b9b7223 */ /* 0x180fe20000010899 */
[----:B------:R-:W-:-:S02]  /*1bd10*/  FFMA.FTZ R158, R158, R2, -R153 ;  /* 0x000000029e9e7223 */ /* 0x000fc40000010899 */
[----:B------:R-:W3:Y:S01]  /*1bd20*/  MUFU.EX2 R211, R211 ;  /* 0x000000d300d37308 */ /* 0x000ee20000000800 */
[----:B0-----:R-:W-:-:S07]  /*1bd30*/  FFMA.FTZ R20, R0, R20, R209 ;  /* 0x0000001400147223 */ /* 0x001fce00000100d1 */
[----:B------:R-:W0:Y:S01]  /*1bd40*/  MUFU.EX2 R13, R13 ;  /* 0x0000000d000d7308 */ /* 0x000e220000000800 */
[C---:B-1----:R-:W-:Y:S01]  /*1bd50*/  FADD.FTZ R20, R10.reuse, R20 ;  /* 0x000000140a147221 */ /* 0x042fe20000010000 */
[----:B------:R-:W-:Y:S01]  /*1bd60*/  F2FP.BF16.F32.PACK_AB R209, R10, R209 ;  /* 0x000000d10ad1723e */ /* 0x000fe200000010ff */
[----:B------:R-:W-:-:S05]  /*1bd70*/  IMAD.MOV.U32 R10, RZ, RZ, R221 ;  /* 0x000000ffff0a7224 */ /* 0x000fca00078e00dd */
[----:B------:R-:W1:Y:S01]  /*1bd80*/  MUFU.EX2 R205, R205 ;  /* 0x000000cd00cd7308 */ /* 0x000e620000000800 */
[----:B---3--:R-:W-:-:S07]  /*1bd90*/  FADD.FTZ R20, R211, R20 ;  /* 0x00000014d3147221 */ /* 0x008fce0000010000 */
[----:B------:R-:W3:Y:S01]  /*1bda0*/  MUFU.EX2 R156, R156 ;  /* 0x0000009c009c7308 */ /* 0x000ee20000000800 */
[----:B0-----:R-:W-:Y:S01]  /*1bdb0*/  FADD.FTZ R162, R13, R20 ;  /* 0x000000140da27221 */ /* 0x001fe20000010000 */
[-CC-:B------:R-:W-:Y:S01]  /*1bdc0*/  FFMA.FTZ R20, R167, R2.reuse, -R153.reuse ;  /* 0x00000002a7147223 */ /* 0x180fe20000010899 */
[----:B------:R-:W-:Y:S01]  /*1bdd0*/  FFMA.FTZ R153, R159, R2, -R153 ;  /* 0x000000029f997223 */ /* 0x000fe20000010899 */
[----:B------:R-:W-:-:S04]  /*1bde0*/  F2FP.BF16.F32.PACK_AB R211, R13, R211 ;  /* 0x000000d30dd3723e */ /* 0x000fc800000010ff */
[----:B------:R-:W0:Y:S01]  /*1bdf0*/  MUFU.EX2 R207, R207 ;  /* 0x000000cf00cf7308 */ /* 0x000e220000000800 */
[----:B-1----:R-:W-:-:S07]  /*1be00*/  FADD.FTZ R162, R205, R162 ;  /* 0x000000a2cda27221 */ /* 0x002fce0000010000 */
[----:B------:R-:W1:Y:S01]  /*1be10*/  MUFU.EX2 R12, R12 ;  /* 0x0000000c000c7308 */ /* 0x000e620000000800 */
[C---:B---3--:R-:W-:Y:S01]  /*1be20*/  FADD.FTZ R162, R156.reuse, R162 ;  /* 0x000000a29ca27221 */ /* 0x048fe20000010000 */
[----:B------:R-:W-:-:S06]  /*1be30*/  F2FP.BF16.F32.PACK_AB R205, R156, R205 ;  /* 0x000000cd9ccd723e */ /* 0x000fcc00000010ff */
[----:B------:R-:W3:Y:S01]  /*1be40*/  MUFU.EX2 R201, R201 ;  /* 0x000000c900c97308 */ /* 0x000ee20000000800 */
[----:B0-----:R-:W-:-:S07]  /*1be50*/  FADD.FTZ R162, R207, R162 ;  /* 0x000000a2cfa27221 */ /* 0x001fce0000010000 */
[----:B------:R-:W0:Y:S01]  /*1be60*/  MUFU.EX2 R157, R157 ;  /* 0x0000009d009d7308 */ /* 0x000e220000000800 */
[C---:B-1----:R-:W-:Y:S01]  /*1be70*/  FADD.FTZ R162, R12.reuse, R162 ;  /* 0x000000a20ca27221 */ /* 0x042fe20000010000 */
[----:B------:R-:W-:-:S06]  /*1be80*/  F2FP.BF16.F32.PACK_AB R207, R12, R207 ;  /* 0x000000cf0ccf723e */ /* 0x000fcc00000010ff */
[----:B------:R-:W1:Y:S01]  /*1be90*/  MUFU.EX2 R203, R203 ;  /* 0x000000cb00cb7308 */ /* 0x000e620000000800 */
[----:B---3--:R-:W-:-:S07]  /*1bea0*/  FADD.FTZ R162, R201, R162 ;  /* 0x000000a2c9a27221 */ /* 0x008fce0000010000 */
[----:B------:R-:W3:Y:S01]  /*1beb0*/  MUFU.EX2 R11, R175 ;  /* 0x000000af000b7308 */ /* 0x000ee20000000800 */
[C---:B0-----:R-:W-:Y:S01]  /*1bec0*/  FADD.FTZ R162, R157.reuse, R162 ;  /* 0x000000a29da27221 */ /* 0x041fe20000010000 */
[----:B------:R-:W-:-:S06]  /*1bed0*/  F2FP.BF16.F32.PACK_AB R201, R157, R201 ;  /* 0x000000c99dc9723e */ /* 0x000fcc00000010ff */
[----:B------:R-:W0:Y:S01]  /*1bee0*/  MUFU.EX2 R197, R197 ;  /* 0x000000c500c57308 */ /* 0x000e220000000800 */
[----:B-1----:R-:W-:-:S07]  /*1bef0*/  FADD.FTZ R162, R203, R162 ;  /* 0x000000a2cba27221 */ /* 0x002fce0000010000 */
[----:B--2---:R-:W1:Y:S01]  /*1bf00*/  MUFU.EX2 R9, R163 ;  /* 0x000000a300097308 */ /* 0x004e620000000800 */
[C---:B---3--:R-:W-:Y:S01]  /*1bf10*/  FADD.FTZ R162, R11.reuse, R162 ;  /* 0x000000a20ba27221 */ /* 0x048fe20000010000 */
[----:B------:R-:W-:-:S06]  /*1bf20*/  F2FP.BF16.F32.PACK_AB R203, R11, R203 ;  /* 0x000000cb0bcb723e */ /* 0x000fcc00000010ff */
[----:B------:R-:W2:Y:S01]  /*1bf30*/  MUFU.EX2 R199, R199 ;  /* 0x000000c700c77308 */ /* 0x000ea20000000800 */
[----:B0-----:R-:W-:-:S07]  /*1bf40*/  FADD.FTZ R162, R197, R162 ;  /* 0x000000a2c5a27221 */ /* 0x001fce0000010000 */
[----:B------:R-:W0:Y:S01]  /*1bf50*/  MUFU.EX2 R20, R20 ;  /* 0x0000001400147308 */ /* 0x000e220000000800 */
[C---:B-1----:R-:W-:Y:S01]  /*1bf60*/  FADD.FTZ R162, R9.reuse, R162 ;  /* 0x000000a209a27221 */ /* 0x042fe20000010000 */
[----:B------:R-:W-:-:S06]  /*1bf70*/  F2FP.BF16.F32.PACK_AB R197, R9, R197 ;  /* 0x000000c509c5723e */ /* 0x000fcc00000010ff */
[----:B------:R-:W1:Y:S01]  /*1bf80*/  MUFU.EX2 R192, R192 ;  /* 0x000000c000c07308 */ /* 0x000e620000000800 */
[----:B--2---:R-:W-:-:S07]  /*1bf90*/  FADD.FTZ R162, R199, R162 ;  /* 0x000000a2c7a27221 */ /* 0x004fce0000010000 */
[----:B------:R-:W2:Y:S01]  /*1bfa0*/  MUFU.EX2 R193, R193 ;  /* 0x000000c100c17308 */ /* 0x000ea20000000800 */
[C---:B0-----:R-:W-:Y:S01]  /*1bfb0*/  FADD.FTZ R162, R20.reuse, R162 ;  /* 0x000000a214a27221 */ /* 0x041fe20000010000 */
[----:B------:R-:W-:-:S06]  /*1bfc0*/  F2FP.BF16.F32.PACK_AB R199, R20, R199 ;  /* 0x000000c714c7723e */ /* 0x000fcc00000010ff */
[----:B------:R-:W0:Y:S01]  /*1bfd0*/  MUFU.EX2 R152, R152 ;  /* 0x0000009800987308 */ /* 0x000e220000000800 */
[----:B-1----:R-:W-:-:S07]  /*1bfe0*/  FADD.FTZ R21, R192, R21 ;  /* 0x00000015c0157221 */ /* 0x002fce0000010000 */
[----:B------:R-:W1:Y:S01]  /*1bff0*/  MUFU.EX2 R155, R155 ;  /* 0x0000009b009b7308 */ /* 0x000e620000000800 */
[----:B--2---:R-:W-:-:S07]  /*1c000*/  FADD.FTZ R162, R193, R162 ;  /* 0x000000a2c1a27221 */ /* 0x004fce0000010000 */
[----:B------:R-:W2:Y:S01]  /*1c010*/  MUFU.EX2 R194, R194 ;  /* 0x000000c200c27308 */ /* 0x000ea20000000800 */
[C---:B0-----:R-:W-:Y:S01]  /*1c020*/  FADD.FTZ R21, R152.reuse, R21 ;  /* 0x0000001598157221 */ /* 0x041fe20000010000 */
[----:B------:R-:W-:-:S06]  /*1c030*/  F2FP.BF16.F32.PACK_AB R192, R152, R192 ;  /* 0x000000c098c0723e */ /* 0x000fcc00000010ff */
[----:B------:R-:W0:Y:S01]  /*1c040*/  MUFU.EX2 R158, R158 ;  /* 0x0000009e009e7308 */ /* 0x000e220000000800 */
[C---:B-1----:R-:W-:Y:S01]  /*1c050*/  FADD.FTZ R9, R155.reuse, R162 ;  /* 0x000000a29b097221 */ /* 0x042fe20000010000 */
[----:B------:R-:W-:-:S06]  /*1c060*/  F2FP.BF16.F32.PACK_AB R193, R155, R193 ;  /* 0x000000c19bc1723e */ /* 0x000fcc00000010ff */
[----:B------:R-:W1:Y:S01]  /*1c070*/  MUFU.EX2 R153, R153 ;  /* 0x0000009900997308 */ /* 0x000e620000000800 */
[----:B--2---:R-:W-:Y:S01]  /*1c080*/  FADD.FTZ R8, R194, R21 ;  /* 0x00000015c2087221 */ /* 0x004fe20000010000 */
[----:B------:R-:W-:-:S03]  /*1c090*/  F2FP.BF16.F32.PACK_AB R194, R7, R194 ;  /* 0x000000c207c2723e */ /* 0x000fc600000010ff */
[----:B------:R-:W-:Y:S01]  /*1c0a0*/  FADD.FTZ R21, R7, R8 ;  /* 0x0000000807157221 */ /* 0x000fe20000010000 */
[----:B------:R-:W-:Y:S02]  /*1c0b0*/  IMAD.MOV.U32 R7, RZ, RZ, R4 ;  /* 0x000000ffff077224 */ /* 0x000fe400078e0004 */
[----:B------:R-:W-:Y:S02]  /*1c0c0*/  IMAD.MOV.U32 R8, RZ, RZ, R5 ;  /* 0x000000ffff087224 */ /* 0x000fe400078e0005 */
[----:B0-----:R-:W-:Y:S01]  /*1c0d0*/  FADD.FTZ R20, R158, R9 ;  /* 0x000000099e147221 */ /* 0x001fe20000010000 */
[----:B------:R-:W-:-:S03]  /*1c0e0*/  IMAD.MOV.U32 R9, RZ, RZ, R222 ;  /* 0x000000ffff097224 */ /* 0x000fc600078e00de */
[C---:B-1----:R-:W-:Y:S01]  /*1c0f0*/  FADD.FTZ R20, R153.reuse, R20 ;  /* 0x0000001499147221 */ /* 0x042fe20000010000 */
[----:B------:R-:W-:Y:S01]  /*1c100*/  F2FP.BF16.F32.PACK_AB R195, R153, R158 ;  /* 0x0000009e99c3723e */ /* 0x000fe200000010ff */
[----:B------:R-:W-:Y:S06]  /*1c110*/  @P2 BRA `(.L_x_657) ;  /* 0xffffffb000ac2947 */ /* 0x000fec000383ffff */
.L_x_646:
[----:B------:R-:W-:Y:S05]  /*1c120*/  BSYNC B0 ;  /* 0x0000000000007941 */ /* 0x000fea0003800000 */
.L_x_645:
        /* <DEDUP_REMOVED lines=131> */
.L_x_658:
[----:B------:R-:W-:Y:S01]  /*1c960*/  IMAD R0, R221, 0x8, R16 ;  /* 0x00000008dd007824 */ /* 0x000fe200078e0210 */
[----:B------:R-:W-:-:S04]  /*1c970*/  SHF.L.U32 R7, R222, 0x1f, RZ ;  /* 0x0000001fde077819 */ /* 0x000fc800000006ff */
[----:B------:R0:W1:Y:S01]  /*1c980*/  SYNCS.PHASECHK.TRANS64.TRYWAIT P2, [R0+URZ+0x38850], R7 ;  /* 0x03885007000075a7 */ /* 0x000062000804017f */
[----:B------:R-:W-:Y:S05]  /*1c990*/  @!P0 BRA `(.L_x_659) ;  /* 0x0000000000048947 */ /* 0x000fea0003800000 */
[----:B------:R-:W-:Y:S01]  /*1c9a0*/  BPT.TRAP 0x1 ;  /* 0x000000040000795c */ /* 0x000fe20000300000 */
.L_x_659:
[----:B------:R-:W-:Y:S01]  /*1c9b0*/  VIADD R16, R16, 0x400 ;  /* 0x0000040010107836 */ /* 0x000fe20000000000 */
[----:B------:R-:W-:Y:S04]  /*1c9c0*/  BSSY B0, `(.L_x_660) ;  /* 0x0000008000007945 */ /* 0x000fe80003800000 */
[----:B------:R-:W-:-:S04]  /*1c9d0*/  SHF.R.U32.HI R16, RZ, 0x4, R16 ;  /* 0x00000004ff107819 */ /* 0x000fc80000011610 */
[----:B------:R-:W-:-:S04]  /*1c9e0*/  LOP3.LUT R16, R16, 0x3fff, RZ, 0xc0, !PT ;  /* 0x00003fff10107812 */ /* 0x000fc800078ec0ff */
[----:B------:R-:W-:-:S05]  /*1c9f0*/  LOP3.LUT R16, R16, 0x2800000, RZ, 0xfc, !PT ;  /* 0x0280000010107812 */ /* 0x000fca00078efcff */
[----:B------:R-:W-:Y:S01]  /*1ca00*/  IMAD R3, R221, 0xa00, R16 ;  /* 0x00000a00dd037824 */ /* 0x000fe200078e0210 */
[----:B-1----:R-:W-:Y:S06]  /*1ca10*/  @P2 BRA `(.L_x_661) ;  /* 0x0000000000082947 */ /* 0x002fec0003800000 */
[----:B------:R-:W1:Y:S02]  /*1ca20*/  SYNCS.PHASECHK.TRANS64.TRYWAIT P0, [R0+URZ+0x38850], R7 ;  /* 0x03885007000075a7 */ /* 0x000e64000800017f */
[----:B-1----:R-:W-:Y:S05]  /*1ca30*/  @!P0 BRA `(.L_x_662) ;  /* 0x000000a000c88947 */ /* 0x002fea0003800000 */
.L_x_661:
[----:B------:R-:W-:Y:S05]  /*1ca40*/  BSYNC B0 ;  /* 0x0000000000007941 */ /* 0x000fea0003800000 */
.L_x_660:
[----:B------:R-:W-:Y:S01]  /*1ca50*/  IMAD.MOV.U32 R6, RZ, RZ, R3 ;  /* 0x000000ffff067224 */ /* 0x000fe200078e0003 */
[----:B------:R-:W2:Y:S01]  /*1ca60*/  LDL.LU R15, [R1+0x64] ;  /* 0x00006400010f7983 */ /* 0x000ea20000300800 */
[----:B01----:R-:W-:Y:S01]  /*1ca70*/  IMAD.MOV.U32 R7, RZ, RZ, 0x40000040 ;  /* 0x40000040ff077424 */ /* 0x003fe200078e00ff */
[----:B------:R-:W-:Y:S01]  /*1ca80*/  WARPGROUP.ARRIVE ;  /* 0x00000000000079c5 */ /* 0x000fe20000000000 */
[----:B------:R-:W-:Y:S01]  /*1ca90*/  IMAD.MOV.U32 R12, RZ, RZ, RZ ;  /* 0x000000ffff0c7224 */ /* 0x000fe200078e00ff */
[----:B------:R-:W-:Y:S01]  /*1caa0*/  R2UR UR6, R6 ;  /* 0x00000000060672ca */ /* 0x000fe200000e0000 */
[----:B------:R-:W-:Y:S01]  /*1cab0*/  VIADD R6, R3, 0x80 ;  /* 0x0000008003067836 */ /* 0x000fe20000000000 */
[----:B------:R-:W-:Y:S01]  /*1cac0*/  R2UR UR7, R7 ;  /* 0x00000000070772ca */ /* 0x000fe200000e0000 */
[----:B------:R-:W-:Y:S02]  /*1cad0*/  IMAD.MOV.U32 R7, RZ, RZ, 0x40000040 ;  /* 0x40000040ff077424 */ /* 0x000fe400078e00ff */
[----:B------:R-:W-:-:S02]  /*1cae0*/  VIADD R221, R221, 0x1 ;  /* 0x00000001dddd7836 */ /* 0x000fc40000000000 */
[----:B------:R-:W-:Y:S02]  /*1caf0*/  @!P1 VIADD R11, R0, 0x38860 ;  /* 0x00038860000b9836 */ /* 0x000fe40000000000 */
[----:B------:R-:W-:Y:S01]  /*1cb00*/  IMAD.MOV.U32 R0, RZ, RZ, -0x800000 ;  /* 0xff800000ff007424 */ /* 0x000fe200078e00ff */
[C---:B------:R-:W-:Y:S02]  /*1cb10*/  ISETP.NE.AND P2, PT, R221.reuse, 0x2, PT ;  /* 0x00000002dd00780c */ /* 0x040fe40003f45270 */
[----:B------:R-:W-:Y:S02]  /*1cb20*/  @!P1 PRMT R11, RZ, 0x654, R11 ;  /* 0x00000654ff0b9816 */ /* 0x000fe4000000000b */
[----:B------:R-:W-:Y:S01]  /*1cb30*/  SEL R221, R221, RZ, P2 ;  /* 0x000000ffdddd7207 */ /* 0x000fe20001000000 */
[----:B------:R-:W-:Y:S01]  /*1cb40*/  HGMMA.64x256x16.F32.BF16 R24, R208, gdesc[UR4].tnspB, R24, gsb0 ;  /* 0x43e00004d0187df0 */ /* 0x000fe20008001818 */
[----:B------:R-:W-:Y:S01]  /*1cb50*/  R2UR UR6, R6 ;  /* 0x00000000060672ca */ /* 0x000fe200000e0000 */
[----:B------:R-:W-:Y:S01]  /*1cb60*/  VIADD R6, R3, 0x100 ;  /* 0x0000010003067836 */ /* 0x000fe20000000000 */
[----:B------:R-:W-:Y:S01]  /*1cb70*/  R2UR UR7, R7 ;  /* 0x00000000070772ca */ /* 0x000fe200000e0000 */
[----:B------:R-:W-:Y:S01]  /*1cb80*/  IMAD.MOV.U32 R7, RZ, RZ, 0x40000040 ;  /* 0x40000040ff077424 */ /* 0x000fe200078e00ff */
[----:B------:R-:W-:-:S02]  /*1cb90*/  WARPGROUP.DEPBAR.LE gsb0, 0x0 ;  /* 0x00008000000079c5 */ /* 0x000fc40000010000 */
[----:B------:R-:W-:-:S15]  /*1cba0*/  WARPGROUP.ARRIVE ;  /* 0x00000000000079c5 */ /* 0x000fde0000000000 */
[----:B------:R-:W-:-:S06]  /*1cbb0*/  NOP ;  /* 0x0000000000007918 */ /* 0x000fcc0000000000 */
[----:B------:R-:W-:Y:S01]  /*1cbc0*/  HGMMA.64x256x16.F32.BF16 R24, R204, gdesc[UR4].tnspB, R24, gsb0 ;  /* 0x43e00004cc187df0 */ /* 0x000fe20008001818 */
[----:B------:R-:W-:Y:S02]  /*1cbd0*/  R2UR UR6, R6 ;  /* 0x00000000060672ca */ /* 0x000fe400000e0000 */
[----:B------:R-:W-:Y:S01]  /*1cbe0*/  R2UR UR7, R7 ;  /* 0x00000000070772ca */ /* 0x000fe200000e0000 */
[----:B------:R-:W-:Y:S01]  /*1cbf0*/  IMAD.MOV.U32 R7, RZ, RZ, 0x40000040 ;  /* 0x40000040ff077424 */ /* 0x000fe200078e00ff */
[----:B------:R-:W-:Y:S01]  /*1cc00*/  IADD3 R6, R3, 0x180, RZ ;  /* 0x0000018003067810 */ /* 0x000fe20007ffe0ff */
[----:B--2---:R-:W-:-:S05]  /*1cc10*/  VIADD R15, R15, 0x1 ;  /* 0x000000010f0f7836 */ /* 0x004fca0000000000 */
[----:B------:R-:W-:Y:S01]  /*1cc20*/  STL [R1+0x64], R15 ;  /* 0x0000640f01007387 */ /* 0x000fe20000100800 */
[----:B------:R-:W-:Y:S02]  /*1cc30*/  WARPGROUP.DEPBAR.LE gsb0, 0x0 ;  /* 0x00008000000079c5 */ /* 0x000fe40000010000 */
[----:B------:R-:W-:-:S14]  /*1cc40*/  WARPGROUP.ARRIVE ;  /* 0x00000000000079c5 */ /* 0x000fdc0000000000 */
[----:B------:R-:W-:Y:S01]  /*1cc50*/  HGMMA.64x256x16.F32.BF16 R24, R200, gdesc[UR4].tnspB, R24, gsb0 ;  /* 0x43e00004c8187df0 */ /* 0x000fe20008001818 */
[----:B------:R-:W-:Y:S01]  /*1cc60*/  R2UR UR6, R6 ;  /* 0x00000000060672ca */ /* 0x000fe200000e0000 */
[----:B------:R-:W-:Y:S01]  /*1cc70*/  VIADD R6, R3, 0x200 ;  /* 0x0000020003067836 */ /* 0x000fe20000000000 */
[----:B------:R-:W-:Y:S01]  /*1cc80*/  R2UR UR7, R7 ;  /* 0x00000000070772ca */ /* 0x000fe200000e0000 */
[----:B------:R-:W-:Y:S01]  /*1cc90*/  IMAD.MOV.U32 R7, RZ, RZ, 0x40000040 ;  /* 0x40000040ff077424 */ /* 0x000fe200078e00ff */
[----:B------:R-:W0:Y:S01]  /*1cca0*/  SHFL.BFLY PT, R3, R20, 0x2, 0x1f ;  /* 0x0c401f0014037f89 */ /* 0x000e2200000e0000 */
[----:B------:R-:W-:Y:S02]  /*1ccb0*/  WARPGROUP.DEPBAR.LE gsb0, 0x0 ;  /* 0x00008000000079c5 */ /* 0x000fe40000010000 */
[----:B------:R-:W-:-:S15]  /*1ccc0*/  WARPGROUP.ARRIVE ;  /* 0x00000000000079c5 */ /* 0x000fde0000000000 */
[----:B------:R-:W-:-:S05]  /*1ccd0*/  NOP ;  /* 0x0000000000007918 */ /* 0x000fca0000000000 */
[----:B------:R-:W-:Y:S01]  /*1cce0*/  HGMMA.64x256x16.F32.BF16 R24, R196, gdesc[UR4].tnspB, R24, gsb0 ;  /* 0x43e00004c4187df0 */ /* 0x000fe20008001818 */
[----:B------:R-:W-:Y:S02]  /*1ccf0*/  R2UR UR6, R6 ;  /* 0x00000000060672ca */ /* 0x000fe400000e0000 */
[----:B------:R-:W-:Y:S01]  /*1cd00*/  R2UR UR7, R7 ;  /* 0x00000000070772ca */ /* 0x000fe200000e0000 */
[----:B------:R-:W1:Y:S01]  /*1cd10*/  SHFL.BFLY PT, R6, R21, 0x2, 0x1f ;  /* 0x0c401f0015067f89 */ /* 0x000e6200000e0000 */
[----:B0-----:R-:W-:-:S05]  /*1cd20*/  FADD.FTZ R7, R3, R20 ;  /* 0x0000001403077221 */ /* 0x001fca0000010000 */
[----:B------:R-:W0:Y:S01]  /*1cd30*/  SHFL.BFLY PT, R8, R7, 0x1, 0x1f ;  /* 0x0c201f0007087f89 */ /* 0x000e2200000e0000 */
[----:B-1----:R-:W-:-:S05]  /*1cd40*/  FADD.FTZ R6, R6, R21 ;  /* 0x0000001506067221 */ /* 0x002fca0000010000 */
[----:B------:R-:W1:Y:S01]  /*1cd50*/  SHFL.BFLY PT, R3, R6, 0x1, 0x1f ;  /* 0x0c201f0006037f89 */ /* 0x000e6200000e0000 */
[----:B0-----:R-:W-:-:S05]  /*1cd60*/  FADD.FTZ R14, R7, R8 ;  /* 0x00000008070e7221 */ /* 0x001fca0000010000 */
[----:B------:R-:W-:-:S13]  /*1cd70*/  FSETP.NE.FTZ.AND P3, PT, R14, RZ, PT ;  /* 0x000000ff0e00720b */ /* 0x000fda0003f75000 */
[----:B------:R-:W0:Y:S01]  /*1cd80*/  @P3 MUFU.LG2 R10, R14 ;  /* 0x0000000e000a3308 */ /* 0x000e220000000c00 */
[----:B-1----:R-:W-:Y:S01]  /*1cd90*/  FADD.FTZ R13, R6, R3 ;  /* 0x00000003060d7221 */ /* 0x002fe20000010000 */
[----:B------:R-:W-:Y:S01]  /*1cda0*/  IMAD.MOV.U32 R6, RZ, RZ, RZ ;  /* 0x000000ffff067224 */ /* 0x000fe200078e00ff */
[----:B------:R-:W-:-:S03]  /*1cdb0*/  SEL R3, RZ, 0x1, P2 ;  /* 0x00000001ff037807 */ /* 0x000fc60001000000 */
[----:B------:R-:W-:Y:S02]  /*1cdc0*/  FSETP.NE.FTZ.AND P0, PT, R13, RZ, PT ;  /* 0x000000ff0d00720b */ /* 0x000fe40003f15000 */
[----:B------:R-:W-:Y:S01]  /*1cdd0*/  @P3 MUFU.RCP R6, R14 ;  /* 0x0000000e00063308 */ /* 0x000fe20000001000 */
[----:B------:R-:W-:Y:S01]  /*1cde0*/  LOP3.LUT R222, R222, R3, RZ, 0x3c, !PT ;  /* 0x00000003dede7212 */ /* 0x000fe200078e3cff */
[----:B------:R-:W-:Y:S02]  /*1cdf0*/  IMAD.MOV.U32 R3, RZ, RZ, -0x800000 ;  /* 0xff800000ff037424 */ /* 0x000fe400078e00ff */
[----:B0-----:R-:W-:-:S07]  /*1ce00*/  @P3 FMUL.FTZ R7, R10, 0.69314718246459960938 ;  /* 0x3f3172180a073820 */ /* 0x001fce0000410000 */
[----:B------:R-:W0:Y:S01]  /*1ce10*/  @P0 MUFU.LG2 R9, R13 ;  /* 0x0000000d00090308 */ /* 0x000e220000000c00 */
[C---:B------:R-:W-:Y:S01]  /*1ce20*/  @P0 FMUL.FTZ R8, R2.reuse, 0.69314718246459960938 ;  /* 0x3f31721802080820 */ /* 0x040fe20000410000 */
[----:B------:R-:W-:-:S04]  /*1ce30*/  @P3 FMUL.FTZ R2, R2, 0.69314718246459960938 ;  /* 0x3f31721802023820 */ /* 0x000fc80000410000 */
[----:B------:R-:W-:Y:S02]  /*1ce40*/  @P3 FFMA.FTZ R3, R2, R4, R7 ;  /* 0x0000000402033223 */ /* 0x000fe40000010007 */
[----:B------:R-:W1:Y:S01]  /*1ce50*/  @P0 MUFU.RCP R12, R13 ;  /* 0x0000000d000c0308 */ /* 0x000e620000001000 */
[----:B0-----:R-:W-:-:S04]  /*1ce60*/  @P0 FMUL.FTZ R9, R9, 0.69314718246459960938 ;  /* 0x3f31721809090820 */ /* 0x001fc80000410000 */
[----:B------:R-:W-:Y:S01]  /*1ce70*/  @P0 FFMA.FTZ R0, R8, R5, R9 ;  /* 0x0000000508000223 */ /* 0x000fe20000010009 */
[----:B------:R-:W-:Y:S01]  /*1ce80*/  PLOP3.LUT P0, PT, PT, PT, PT, 0x8, 0x0 ;  /* 0x000000000000781c */ /* 0x000fe20003f0e170 */
[----:B------:R-:W-:Y:S02]  /*1ce90*/  WARPGROUP.DEPBAR.LE gsb0, 0x0 ;  /* 0x00008000000079c5 */ /* 0x000fe40000010000 */
[----:B------:R-:W-:-:S06]  /*1cea0*/  WARPGROUP.ARRIVE ;  /* 0x00000000000079c5 */ /* 0x000fcc0000000000 */
[----:B------:R-:W-:Y:S03]  /*1ceb0*/  HGMMA.64x256x16.F32.BF16 R24, R192, gdesc[UR4].tnspB, R24, gsb0 ;  /* 0x43e00004c0187df0 */ /* 0x000fe60008001818 */
[----:B------:R-:W-:Y:S02]  /*1cec0*/  WARPGROUP.DEPBAR.LE gsb0, 0x0 ;  /* 0x00008000000079c5 */ /* 0x000fe40000010000 */
[-C--:B-1----:R-:W-:Y:S01]  /*1ced0*/  FMUL.FTZ R4, R24, R12.reuse ;  /* 0x0000000c18047220 */ /* 0x082fe20000410000 */
[-C--:B------:R-:W-:Y:S01]  /*1cee0*/  FMUL.FTZ R160, R44, R12.reuse ;  /* 0x0000000c2ca07220 */ /* 0x080fe20000410000 */
[-C--:B------:R-:W-:Y:S01]  /*1cef0*/  FMUL.FTZ R163, R56, R12.reuse ;  /* 0x0000000c38a37220 */ /* 0x080fe20000410000 */
[----:B------:R-:W-:Y:S01]  /*1cf00*/  FMUL.FTZ R169, R80, R12 ;  /* 0x0000000c50a97220 */ /* 0x000fe20000410000 */
[-C--:B------:R-:W-:Y:S01]  /*1cf10*/  FMUL.FTZ R10, R27, R6.reuse ;  /* 0x000000061b0a7220 */ /* 0x080fe20000410000 */
[----:B------:R-:W-:Y:S01]  /*1cf20*/  FMUL.FTZ R8, R31, R6 ;  /* 0x000000061f087220 */ /* 0x000fe20000410000 */
[----:B------:R0:W-:Y:S01]  /*1cf30*/  @!P1 SYNCS.ARRIVE.TRANS64.RED.A1T0 RZ, [R11+URZ], RZ ;  /* 0x000000ff0bff99a7 */ /* 0x0001e2000810043f */
        /* <DEDUP_REMOVED lines=61> */
[----:B------:R-:W-:Y:S01]  /*1d310*/  FMUL.FTZ R31, R63, R6 ;  /* 0x000000063f1f7220 */ /* 0x000fe20000410000 */
        /* <DEDUP_REMOVED lines=8> */
[-C--:B0-----:R-:W-:Y:S01]  /*1d3a0*/  FMUL.FTZ R11, R46, R6.reuse ;  /* 0x000000062e0b7220 */ /* 0x081fe20000410000 */
        /* <DEDUP_REMOVED lines=50> */
[----:B------:R-:W-:-:S07]  /*1d6d0*/  FMUL.FTZ R76, R151, R6 ;  /* 0x00000006974c7220 */ /* 0x000fce0000410000 */
.L_x_570:
[----:B------:R-:W0:Y:S08]  /*1d6e0*/  S2UR UR5, SR_CgaCtaId ;  /* 0x00000000000579c3 */ /* 0x000e300000008800 */
[----:B------:R-:W-:Y:S06]  /*1d6f0*/  BAR.SYNC.DEFER_BLOCKING 0x5, 0x120 ;  /* 0x0144800000007b1d */ /* 0x000fec0000010000 */
[----:B------:R-:W-:Y:S01]  /*1d700*/  UMOV UR4, 0x400 ;  /* 0x0000040000047882 */ /* 0x000fe20000000000 */
[----:B------:R-:W-:Y:S01]  /*1d710*/  BSSY B0, `(.L_x_663) ;  /* 0x0000293000007945 */ /* 0x000fe20003800000 */
[----:B0-----:R-:W-:-:S06]  /*1d720*/  ULEA UR4, UR5, UR4, 0x18 ;  /* 0x0000000405047291 */ /* 0x001fcc000f8ec03f */
[----:B------:R-:W-:-:S05]  /*1d730*/  IMAD.U32 R16, RZ, RZ, UR4 ;  /* 0x00000004ff107e24 */ /* 0x000fca000f8e00ff */
[----:B------:R0:W1:Y:S01]  /*1d740*/  LDS.128 R148, [R16+0x388d0] ;  /* 0x0388d00010947984 */ /* 0x0000620000000c00 */
[----:B------:R-:W-:Y:S06]  /*1d750*/  BAR.ARV 0x4, 0x120 ;  /* 0x0104800000007b1d */ /* 0x000fec0000002000 */
[----:B------:R-:W-:Y:S05]  /*1d760*/  @P0 BRA `(.L_x_664) ;  /* 0x0000001c00580947 */ /* 0x000fea0003800000 */
[----:B------:R-:W2:Y:S04]  /*1d770*/  LDL R6, [R1+0x9c] ;  /* 0x00009c0001067983 */ /* 0x000ea80000100800 */
[----:B-1----:R-:W3:Y:S01]  /*1d780*/  LDL R148, [R1+0x1c] ;  /* 0x00001c0001947983 */ /* 0x002ee20000100800 */
[----:B------:R-:W1:Y:S01]  /*1d790*/  S2R R21, SR_SWINHI ;  /* 0x0000000000157919 */ /* 0x000e620000002f00 */
[----:B------:R-:W-:Y:S01]  /*1d7a0*/  F2FP.BF16.F32.PACK_AB R5, R10, R5 ;  /* 0x000000050a05723e */ /* 0x000fe200000010ff */
[----:B------:R-:W-:Y:S01]  /*1d7b0*/  ULDC.64 UR4, c[0x0][0xbd8] ;  /* 0x0002f60000047ab9 */ /* 0x000fe20000000a00 */
[----:B------:R-:W-:Y:S02]  /*1d7c0*/  MOV R14, R16 ;  /* 0x00000010000e7202 */ /* 0x000fe40000000f00 */
[----:B-1----:R-:W-:-:S02]  /*1d7d0*/  MOV R15, R21 ;  /* 0x00000015000f7202 */ /* 0x002fc40000000f00 */
        /* <DEDUP_REMOVED lines=10> */
[----:B-----5:R-:W-:Y:S02]  /*1d880*/  F2FP.BF16.F32.PACK_AB R146, R12, R2 ;  /* 0x000000020c92723e */ /* 0x020fe400000010ff */
[----:B------:R-:W-:Y:S01]  /*1d890*/  F2FP.BF16.F32.PACK_AB R147, R76, R72 ;  /* 0x000000484c93723e */ /* 0x000fe200000010ff */
[----:B------:R-:W-:Y:S01]  /*1d8a0*/  ULDC.64 UR6, c[0x0][0x208] ;  /* 0x0000820000067ab9 */ /* 0x000fe20000000a00 */
[----:B------:R-:W-:Y:S01]  /*1d8b0*/  BAR.SYNC.DEFER_BLOCKING 0x1, 0x100 ;  /* 0x0044000000007b1d */ /* 0x000fe20000010000 */
[----:B--2---:R-:W-:-:S03]  /*1d8c0*/  IMAD.WIDE R120, R6, 0x2, R14 ;  /* 0x0000000206787825 */ /* 0x004fc600078e020e */
[C---:B------:R-:W-:Y:S02]  /*1d8d0*/  IADD3 R6, P1, R120.reuse, 0x20, RZ ;  /* 0x0000002078067810 */ /* 0x040fe40007f3e0ff */
[----:B------:R-:W-:Y:S02]  /*1d8e0*/  IADD3 R46, P0, R120, 0x40, RZ ;  /* 0x00000040782e7810 */ /* 0x000fe40007f1e0ff */
[----:B------:R-:W-:Y:S02]  /*1d8f0*/  LOP3.LUT R88, R6, 0x380, RZ, 0xc0, !PT ;  /* 0x0000038006587812 */ /* 0x000fe400078ec0ff */
[----:B------:R-:W-:Y:S02]  /*1d900*/  IADD3 R100, P3, R120, 0x4000, RZ ;  /* 0x0000400078647810 */ /* 0x000fe40007f7e0ff */
[----:B------:R-:W-:Y:S02]  /*1d910*/  LOP3.LUT R92, R46, 0x380, RZ, 0xc0, !PT ;  /* 0x000003802e5c7812 */ /* 0x000fe400078ec0ff */
[----:B------:R-:W-:Y:S01]  /*1d920*/  SHF.R.U64 R88, R88, 0x3, RZ ;  /* 0x0000000358587819 */ /* 0x000fe200000012ff */
[----:B------:R-:W-:Y:S01]  /*1d930*/  IMAD.X R89, RZ, RZ, R121, P1 ;  /* 0x000000ffff597224 */ /* 0x000fe200008e0679 */
[----:B------:R-:W-:-:S02]  /*1d940*/  IADD3 R106, P2, R120, 0x4060, RZ ;  /* 0x00004060786a7810 */ /* 0x000fc40007f5e0ff */
[----:B------:R-:W-:Y:S02]  /*1d950*/  IADD3 R84, P4, R120, 0x60, RZ ;  /* 0x0000006078547810 */ /* 0x000fe40007f9e0ff */
[----:B------:R-:W-:Y:S02]  /*1d960*/  LOP3.LUT R118, R100, 0x380, RZ, 0xc0, !PT ;  /* 0x0000038064767812 */ /* 0x000fe400078ec0ff */
[----:B------:R-:W-:Y:S02]  /*1d970*/  SHF.R.U64 R92, R92, 0x3, RZ ;  /* 0x000000035c5c7819 */ /* 0x000fe400000012ff */
[----:B------:R-:W-:Y:S02]  /*1d980*/  IADD3 R108, P1, R120, 0x8000, RZ ;  /* 0x00008000786c7810 */ /* 0x000fe40007f3e0ff */
[----:B------:R-:W-:Y:S02]  /*1d990*/  LOP3.LUT R88, R88, R6, RZ, 0x3c, !PT ;  /* 0x0000000658587212 */ /* 0x000fe400078e3cff */
[----:B------:R-:W-:-:S02]  /*1d9a0*/  LOP3.LUT R6, R106, 0x380, RZ, 0xc0, !PT ;  /* 0x000003806a067812 */ /* 0x000fc400078ec0ff */
[----:B------:R-:W-:Y:S02]  /*1d9b0*/  IADD3 R102, P6, R120, 0x4020, RZ ;  /* 0x0000402078667810 */ /* 0x000fe40007fde0ff */
[----:B------:R-:W-:Y:S02]  /*1d9c0*/  LOP3.LUT R96, R84, 0x380, RZ, 0xc0, !PT ;  /* 0x0000038054607812 */ /* 0x000fe400078ec0ff */
[----:B------:R-:W-:Y:S02]  /*1d9d0*/  SHF.R.U64 R118, R118, 0x3, RZ ;  /* 0x0000000376767819 */ /* 0x000fe400000012ff */
[----:B------:R-:W-:Y:S02]  /*1d9e0*/  LOP3.LUT R92, R92, R46, RZ, 0x3c, !PT ;  /* 0x0000002e5c5c7212 */ /* 0x000fe400078e3cff */
[----:B------:R-:W-:Y:S01]  /*1d9f0*/  LOP3.LUT R46, R108, 0x380, RZ, 0xc0, !PT ;  /* 0x000003806c2e7812 */ /* 0x000fe200078ec0ff */
[--C-:B------:R-:W-:Y:S01]  /*1da00*/  IMAD.X R101, RZ, RZ, R121.reuse, P3 ;  /* 0x000000ffff657224 */ /* 0x100fe200018e0679 */
[----:B------:R-:W-:Y:S01]  /*1da10*/  SHF.R.U64 R6, R6, 0x3, RZ ;  /* 0x0000000306067819 */ /* 0x000fe200000012ff */
[----:B------:R-:W-:Y:S01]  /*1da20*/  IMAD.X R103, RZ, RZ, R121, P6 ;  /* 0x000000ffff677224 */ /* 0x000fe200030e0679 */
[----:B------:R-:W-:-:S02]  /*1da30*/  IADD3 R114, P3, R120, 0x8060, RZ ;  /* 0x0000806078727810 */ /* 0x000fc40007f7e0ff */
[----:B------:R-:W-:Y:S02]  /*1da40*/  SHF.R.U64 R96, R96, 0x3, RZ ;  /* 0x0000000360607819 */ /* 0x000fe400000012ff */
[----:B------:R-:W-:Y:S02]  /*1da50*/  LOP3.LUT R100, R118, R100, RZ, 0x3c, !PT ;  /* 0x0000006476647212 */ /* 0x000fe400078e3cff */
[C---:B------:R-:W-:Y:S02]  /*1da60*/  LOP3.LUT R21, R120.reuse, 0x380, RZ, 0xc0, !PT ;  /* 0x0000038078157812 */ /* 0x040fe400078ec0ff */
[----:B------:R-:W-:Y:S02]  /*1da70*/  IADD3 R104, P5, R120, 0x4040, RZ ;  /* 0x0000404078687810 */ /* 0x000fe40007fbe0ff */
[----:B------:R-:W-:Y:S02]  /*1da80*/  LOP3.LUT R118, R102, 0x380, RZ, 0xc0, !PT ;  /* 0x0000038066767812 */ /* 0x000fe400078ec0ff */
[----:B------:R-:W-:-:S02]  /*1da90*/  SHF.R.U64 R46, R46, 0x3, RZ ;  /* 0x000000032e2e7819 */ /* 0x000fc400000012ff */
[----:B------:R-:W-:Y:S02]  /*1daa0*/  IADD3 R116, P6, R120, 0xc000, RZ ;  /* 0x0000c00078747810 */ /* 0x000fe40007fde0ff */
[----:B------:R-:W-:Y:S02]  /*1dab0*/  LOP3.LUT R106, R6, R106, RZ, 0x3c, !PT ;  /* 0x0000006a066a7212 */ /* 0x000fe400078e3cff */
[----:B------:R-:W-:Y:S02]  /*1dac0*/  LOP3.LUT R96, R96, R84, RZ, 0x3c, !PT ;  /* 0x0000005460607212 */ /* 0x000fe400078e3cff */
[----:B------:R-:W-:Y:S01]  /*1dad0*/  LOP3.LUT R6, R114, 0x380, RZ, 0xc0, !PT ;  /* 0x0000038072067812 */ /* 0x000fe200078ec0ff */
[----:B------:R-:W-:Y:S01]  /*1dae0*/  IMAD.X R105, RZ, RZ, R121, P5 ;  /* 0x000000ffff697224 */ /* 0x000fe200028e0679 */
[----:B------:R-:W-:Y:S02]  /*1daf0*/  IADD3.X R97, RZ, R121, RZ, P4, !PT ;  /* 0x00000079ff617210 */ /* 0x000fe400027fe4ff */
[----:B------:R-:W-:-:S02]  /*1db00*/  SHF.R.U64 R21, R21, 0x3, RZ ;  /* 0x0000000315157819 */ /* 0x000fc400000012ff */
[----:B------:R-:W-:Y:S02]  /*1db10*/  LOP3.LUT R84, R104, 0x380, RZ, 0xc0, !PT ;  /* 0x0000038068547812 */ /* 0x000fe400078ec0ff */
[----:B------:R-:W-:Y:S02]  /*1db20*/  SHF.R.U64 R118, R118, 0x3, RZ ;  /* 0x0000000376767819 */ /* 0x000fe400000012ff */
[----:B------:R-:W-:Y:S01]  /*1db30*/  LOP3.LUT R108, R46, R108, RZ, 0x3c, !PT ;  /* 0x0000006c2e6c7212 */ /* 0x000fe200078e3cff */
[--C-:B------:R-:W-:Y:S01]  /*1db40*/  IMAD.X R93, RZ, RZ, R121.reuse, P0 ;  /* 0x000000ffff5d7224 */ /* 0x100fe200000e0679 */
[----:B------:R-:W-:Y:S01]  /*1db50*/  IADD3 R112, P4, R120, 0x8040, RZ ;  /* 0x0000804078707810 */ /* 0x000fe20007f9e0ff */
[--C-:B------:R-:W-:Y:S01]  /*1db60*/  IMAD.X R107, RZ, RZ, R121.reuse, P2 ;  /* 0x000000ffff6b7224 */ /* 0x100fe200010e0679 */
[----:B------:R-:W-:Y:S01]  /*1db70*/  LOP3.LUT R46, R116, 0x380, RZ, 0xc0, !PT ;  /* 0x00000380742e7812 */ /* 0x000fe200078ec0ff */
[----:B------:R-:W-:Y:S01]  /*1db80*/  IMAD.X R109, RZ, RZ, R121, P1 ;  /* 0x000000ffff6d7224 */ /* 0x000fe200008e0679 */
[----:B------:R-:W-:-:S02]  /*1db90*/  IADD3 R20, P5, R120, 0xc020, RZ ;  /* 0x0000c02078147810 */ /* 0x000fc40007fbe0ff */
[C---:B------:R-:W-:Y:S02]  /*1dba0*/  IADD3 R110, P0, R120.reuse, 0x8020, RZ ;  /* 0x00008020786e7810 */ /* 0x040fe40007f1e0ff */
[C---:B------:R-:W-:Y:S02]  /*1dbb0*/  IADD3 R26, P2, R120.reuse, 0xc040, RZ ;  /* 0x0000c040781a7810 */ /* 0x040fe40007f5e0ff */
[----:B------:R-:W-:Y:S02]  /*1dbc0*/  IADD3 R30, P1, R120, 0xc060, RZ ;  /* 0x0000c060781e7810 */ /* 0x000fe40007f3e0ff */
[----:B------:R-:W-:Y:S02]  /*1dbd0*/  SHF.R.U64 R6, R6, 0x3, RZ ;  /* 0x0000000306067819 */ /* 0x000fe400000012ff */
[----:B------:R-:W-:Y:S02]  /*1dbe0*/  LOP3.LUT R120, R21, R120, RZ, 0x3c, !PT ;  /* 0x0000007815787212 */ /* 0x000fe400078e3cff */
[----:B------:R-:W-:-:S02]  /*1dbf0*/  SHF.R.U64 R84, R84, 0x3, RZ ;  /* 0x0000000354547819 */ /* 0x000fc400000012ff */
[----:B------:R-:W-:Y:S02]  /*1dc00*/  LOP3.LUT R102, R118, R102, RZ, 0x3c, !PT ;  /* 0x0000006676667212 */ /* 0x000fe400078e3cff */
[----:B------:R-:W-:Y:S02]  /*1dc10*/  LOP3.LUT R118, R112, 0x380, RZ, 0xc0, !PT ;  /* 0x0000038070767812 */ /* 0x000fe400078ec0ff */
[----:B------:R-:W-:Y:S02]  /*1dc20*/  SHF.R.U64 R46, R46, 0x3, RZ ;  /* 0x000000032e2e7819 */ /* 0x000fe400000012ff */
[----:B------:R-:W-:Y:S02]  /*1dc30*/  LOP3.LUT R10, R20, 0x380, RZ, 0xc0, !PT ;  /* 0x00000380140a7812 */ /* 0x000fe400078ec0ff */
[----:B------:R-:W-:Y:S02]  /*1dc40*/  LOP3.LUT R114, R6, R114, RZ, 0x3c, !PT ;  /* 0x0000007206727212 */ /* 0x000fe400078e3cff */
[----:B------:R-:W-:-:S02]  /*1dc50*/  LOP3.LUT R104, R84, R104, RZ, 0x3c, !PT ;  /* 0x0000006854687212 */ /* 0x000fc400078e3cff */
[----:B------:R-:W-:Y:S02]  /*1dc60*/  MOV R120, R120 ;  /* 0x0000007800787202 */ /* 0x000fe40000000f00 */
[----:B------:R-:W-:Y:S02]  /*1dc70*/  F2FP.BF16.F32.PACK_AB R6, R29, R28 ;  /* 0x0000001c1d06723e */ /* 0x000fe400000010ff */
[----:B------:R-:W-:Y:S02]  /*1dc80*/  LOP3.LUT R84, R110, 0x380, RZ, 0xc0, !PT ;  /* 0x000003806e547812 */ /* 0x000fe400078ec0ff */
[----:B------:R-:W-:Y:S02]  /*1dc90*/  SHF.R.U64 R118, R118, 0x3, RZ ;  /* 0x0000000376767819 */ /* 0x000fe400000012ff */
[----:B------:R-:W-:Y:S02]  /*1dca0*/  LOP3.LUT R116, R46, R116, RZ, 0x3c, !PT ;  /* 0x000000742e747212 */ /* 0x000fe400078e3cff */
[----:B------:R-:W-:-:S02]  /*1dcb0*/  LOP3.LUT R25, R26, 0x380, RZ, 0xc0, !PT ;  /* 0x000003801a197812 */ /* 0x000fc400078ec0ff */
[----:B------:R-:W-:Y:S02]  /*1dcc0*/  LOP3.LUT R46, R30, 0x380, RZ, 0xc0, !PT ;  /* 0x000003801e2e7812 */ /* 0x000fe400078ec0ff */
[----:B------:R-:W-:Y:S01]  /*1dcd0*/  SHF.R.U64 R10, R10, 0x3, RZ ;  /* 0x000000030a0a7819 */ /* 0x000fe200000012ff */
[----:B------:R1:W-:Y:S01]  /*1dce0*/  STSM.16.M88.4 [R120], R4 ;  /* 0x0000000478007844 */ /* 0x0003e20000000200 */
[----:B------:R-:W-:Y:S02]  /*1dcf0*/  SHF.R.U64 R84, R84, 0x3, RZ ;  /* 0x0000000354547819 */ /* 0x000fe400000012ff */
[----:B------:R-:W-:Y:S02]  /*1dd00*/  LOP3.LUT R112, R118, R112, RZ, 0x3c, !PT ;  /* 0x0000007076707212 */ /* 0x000fe400078e3cff */
[----:B------:R-:W-:Y:S02]  /*1dd10*/  SHF.R.U64 R25, R25, 0x3, RZ ;  /* 0x0000000319197819 */ /* 0x000fe400000012ff */
[----:B------:R-:W-:-:S02]  /*1dd20*/  SHF.R.U64 R46, R46, 0x3, RZ ;  /* 0x000000032e2e7819 */ /* 0x000fc400000012ff */
[----:B------:R-:W-:Y:S02]  /*1dd30*/  LOP3.LUT R118, R10, R20, RZ, 0x3c, !PT ;  /* 0x000000140a767212 */ /* 0x000fe400078e3cff */
[----:B------:R-:W-:Y:S02]  /*1dd40*/  MOV R88, R88 ;  /* 0x0000005800587202 */ /* 0x000fe40000000f00 */
[----:B------:R-:W-:Y:S02]  /*1dd50*/  MOV R92, R92 ;  /* 0x0000005c005c7202 */ /* 0x000fe40000000f00 */
[----:B------:R-:W-:Y:S02]  /*1dd60*/  F2FP.BF16.F32.PACK_AB R10, R45, R160 ;  /* 0x000000a02d0a723e */ /* 0x000fe400000010ff */
[----:B-1----:R-:W-:Y:S02]  /*1dd70*/  F2FP.BF16.F32.PACK_AB R4, R33, R32 ;  /* 0x000000202104723e */ /* 0x002fe400000010ff */
[----:B------:R-:W-:-:S02]  /*1dd80*/  F2FP.BF16.F32.PACK_AB R5, R35, R34 ;  /* 0x000000222305723e */ /* 0x000fc400000010ff */
[----:B------:R-:W-:Y:S02]  /*1dd90*/  F2FP.BF16.F32.PACK_AB R6, R37, R24 ;  /* 0x000000182506723e */ /* 0x000fe400000010ff */
[----:B------:R-:W-:Y:S02]  /*1dda0*/  F2FP.BF16.F32.PACK_AB R7, R39, R38 ;  /* 0x000000262707723e */ /* 0x000fe400000010ff */
[----:B------:R-:W-:Y:S02]  /*1ddb0*/  LOP3.LUT R110, R84, R110, RZ, 0x3c, !PT ;  /* 0x0000006e546e7212 */ /* 0x000fe400078e3cff */
[----:B------:R-:W-:Y:S01]  /*1ddc0*/  LOP3.LUT R20, R25, R26, RZ, 0x3c, !PT ;  /* 0x0000001a19147212 */ /* 0x000fe200078e3cff */
[----:B------:R1:W-:Y:S01]  /*1ddd0*/  STSM.16.M88.4 [R88], R4 ;  /* 0x0000000458007844 */ /* 0x0003e20000000200 */
[----:B------:R-:W-:Y:S02]  /*1dde0*/  LOP3.LUT R84, R46, R30, RZ, 0x3c, !PT ;  /* 0x0000001e2e547212 */ /* 0x000fe400078e3cff */
[----:B------:R-:W-:-:S02]  /*1ddf0*/  MOV R96, R96 ;  /* 0x0000006000607202 */ /* 0x000fc40000000f00 */
[----:B------:R-:W-:Y:S02]  /*1de00*/  F2FP.BF16.F32.PACK_AB R24, R49, R161 ;  /* 0x000000a13118723e */ /* 0x000fe400000010ff */
[----:B------:R-:W-:Y:S02]  /*1de10*/  F2FP.BF16.F32.PACK_AB R25, R51, R50 ;  /* 0x000000323319723e */ /* 0x000fe400000010ff */
[----:B------:R-:W-:Y:S01]  /*1de20*/  F2FP.BF16.F32.PACK_AB R26, R53, R162 ;  /* 0x000000a2351a723e */ /* 0x000fe200000010ff */
[----:B------:R-:W-:Y:S01]  /*1de30*/  IMAD.X R111, RZ, RZ, R121, P0 ;  /* 0x000000ffff6f7224 */ /* 0x000fe200000e0679 */
[----:B------:R-:W-:Y:S01]  /*1de40*/  MOV R100, R100 ;  /* 0x0000006400647202 */ /* 0x000fe20000000f00 */
[----:B------:R2:W-:Y:S01]  /*1de50*/  STSM.16.M88.4 [R92], R8 ;  /* 0x000000085c007844 */ /* 0x0005e20000000200 */
[----:B------:R-:W-:Y:S02]  /*1de60*/  F2FP.BF16.F32.PACK_AB R28, R57, R163 ;  /* 0x000000a3391c723e */ /* 0x000fe400000010ff */
[----:B------:R-:W-:-:S02]  /*1de70*/  F2FP.BF16.F32.PACK_AB R29, R59, R58 ;  /* 0x0000003a3b1d723e */ /* 0x000fc400000010ff */
[----:B------:R-:W-:Y:S01]  /*1de80*/  F2FP.BF16.F32.PACK_AB R30, R61, R164 ;  /* 0x000000a43d1e723e */ /* 0x000fe200000010ff */
[--C-:B------:R-:W-:Y:S01]  /*1de90*/  IMAD.X R113, RZ, RZ, R121.reuse, P4 ;  /* 0x000000ffff717224 */ /* 0x100fe200020e0679 */
[----:B------:R-:W-:Y:S02]  /*1dea0*/  MOV R102, R102 ;  /* 0x0000006600667202 */ /* 0x000fe40000000f00 */
[----:B-1----:R-:W-:Y:S02]  /*1deb0*/  F2FP.BF16.F32.PACK_AB R4, R65, R165 ;  /* 0x000000a54104723e */ /* 0x002fe400000010ff */
[----:B------:R-:W-:Y:S02]  /*1dec0*/  F2FP.BF16.F32.PACK_AB R5, R67, R66 ;  /* 0x000000424305723e */ /* 0x000fe400000010ff */
[----:B------:R-:W-:Y:S02]  /*1ded0*/  F2FP.BF16.F32.PACK_AB R6, R69, R166 ;  /* 0x000000a64506723e */ /* 0x000fe400000010ff */
[----:B------:R-:W-:Y:S01]  /*1dee0*/  F2FP.BF16.F32.PACK_AB R7, R71, R70 ;  /* 0x000000464707723e */ /* 0x000fe200000010ff */
[----:B------:R-:W-:Y:S01]  /*1def0*/  IMAD.X R115, RZ, RZ, R121, P3 ;  /* 0x000000ffff737224 */ /* 0x000fe200018e0679 */
[----:B------:R-:W-:-:S02]  /*1df00*/  MOV R104, R104 ;  /* 0x0000006800687202 */ /* 0x000fc40000000f00 */
[----:B--2---:R-:W-:Y:S02]  /*1df10*/  F2FP.BF16.F32.PACK_AB R8, R73, R167 ;  /* 0x000000a74908723e */ /* 0x004fe400000010ff */
[----:B------:R-:W-:Y:S02]  /*1df20*/  F2FP.BF16.F32.PACK_AB R9, R75, R74 ;  /* 0x0000004a4b09723e */ /* 0x000fe400000010ff */
[----:B------:R-:W-:Y:S02]  /*1df30*/  F2FP.BF16.F32.PACK_AB R10, R77, R168 ;  /* 0x000000a84d0a723e */ /* 0x000fe400000010ff */
[----:B------:R-:W-:Y:S01]  /*1df40*/  F2FP.BF16.F32.PACK_AB R11, R79, R78 ;  /* 0x0000004e4f0b723e */ /* 0x000fe200000010ff */
[----:B------:R-:W-:Y:S01]  /*1df50*/  STSM.16.M88.4 [R96], R24 ;  /* 0x0000001860007844 */ /* 0x000fe20000000200 */
[----:B------:R-:W-:Y:S02]  /*1df60*/  MOV R106, R106 ;  /* 0x0000006a006a7202 */ /* 0x000fe40000000f00 */
[----:B------:R-:W-:Y:S01]  /*1df70*/  F2FP.BF16.F32.PACK_AB R32, R81, R169 ;  /* 0x000000a95120723e */ /* 0x000fe200000010ff */
[----:B------:R-:W-:Y:S01]  /*1df80*/  STSM.16.M88.4 [R100], R28 ;  /* 0x0000001c64007844 */ /* 0x000fe20000000200 */
[----:B------:R-:W-:-:S02]  /*1df90*/  F2FP.BF16.F32.PACK_AB R33, R83, R82 ;  /* 0x000000525321723e */ /* 0x000fc400000010ff */
[----:B------:R-:W-:Y:S02]  /*1dfa0*/  F2FP.BF16.F32.PACK_AB R34, R44, R170 ;  /* 0x000000aa2c22723e */ /* 0x000fe400000010ff */
[----:B------:R-:W-:Y:S01]  /*1dfb0*/  F2FP.BF16.F32.PACK_AB R35, R87, R86 ;  /* 0x000000565723723e */ /* 0x000fe200000010ff */
[----:B------:R1:W-:Y:S01]  /*1dfc0*/  STSM.16.M88.4 [R102], R4 ;  /* 0x0000000466007844 */ /* 0x0003e20000000200 */
[----:B------:R-:W-:Y:S02]  /*1dfd0*/  MOV R108, R108 ;  /* 0x0000006c006c7202 */ /* 0x000fe40000000f00 */
[----:B------:R-:W-:Y:S02]  /*1dfe0*/  F2FP.BF16.F32.PACK_AB R44, R56, R171 ;  /* 0x000000ab382c723e */ /* 0x000fe400000010ff */
[----:B------:R-:W-:Y:S02]  /*1dff0*/  F2FP.BF16.F32.PACK_AB R45, R91, R90 ;  /* 0x0000005a5b2d723e */ /* 0x000fe400000010ff */
[----:B------:R-:W-:Y:S01]  /*1e000*/  F2FP.BF16.F32.PACK_AB R46, R80, R172 ;  /* 0x000000ac502e723e */ /* 0x000fe200000010ff */
[----:B------:R2:W-:Y:S01]  /*1e010*/  STSM.16.M88.4 [R104], R8 ;  /* 0x0000000868007844 */ /* 0x0005e20000000200 */
[----:B------:R-:W-:-:S02]  /*1e020*/  MOV R110, R110 ;  /* 0x0000006e006e7202 */ /* 0x000fc40000000f00 */
[----:B------:R-:W-:Y:S02]  /*1e030*/  F2FP.BF16.F32.PACK_AB R56, R152, R173 ;  /* 0x000000ad9838723e */ /* 0x000fe400000010ff */
[----:B------:R-:W-:Y:S02]  /*1e040*/  F2FP.BF16.F32.PACK_AB R57, R99, R98 ;  /* 0x000000626339723e */ /* 0x000fe400000010ff */
[----:B------:R-:W-:Y:S02]  /*1e050*/  F2FP.BF16.F32.PACK_AB R58, R153, R174 ;  /* 0x000000ae993a723e */ /* 0x000fe400000010ff */
[----:B------:R-:W-:Y:S02]  /*1e060*/  F2FP.BF16.F32.PACK_AB R59, R36, R13 ;  /* 0x0000000d243b723e */ /* 0x000fe400000010ff */
[----:B------:R-:W-:Y:S02]  /*1e070*/  MOV R112, R112 ;  /* 0x0000007000707202 */ /* 0x000fe40000000f00 */
[----:B-1----:R-:W-:-:S02]  /*1e080*/  F2FP.BF16.F32.PACK_AB R4, R154, R175 ;  /* 0x000000af9a04723e */ /* 0x002fc400000010ff */
[----:B------:R-:W-:Y:S02]  /*1e090*/  F2FP.BF16.F32.PACK_AB R5, R42, R40 ;  /* 0x000000282a05723e */ /* 0x000fe400000010ff */
[----:B------:R-:W-:Y:S02]  /*1e0a0*/  F2FP.BF16.F32.PACK_AB R6, R155, R176 ;  /* 0x000000b09b06723e */ /* 0x000fe400000010ff */
[----:B------:R-:W-:Y:S01]  /*1e0b0*/  F2FP.BF16.F32.PACK_AB R7, R52, R48 ;  /* 0x000000303407723e */ /* 0x000fe200000010ff */
[----:B------:R-:W-:Y:S01]  /*1e0c0*/  STSM.16.M88.4 [R106], R32 ;  /* 0x000000206a007844 */ /* 0x000fe20000000200 */
[----:B------:R-:W-:Y:S02]  /*1e0d0*/  MOV R114, R114 ;  /* 0x0000007200727202 */ /* 0x000fe40000000f00 */
[----:B--2---:R-:W-:Y:S02]  /*1e0e0*/  F2FP.BF16.F32.PACK_AB R8, R156, R177 ;  /* 0x000000b19c08723e */ /* 0x004fe400000010ff */
[----:B------:R-:W-:-:S02]  /*1e0f0*/  F2FP.BF16.F32.PACK_AB R9, R60, R55 ;  /* 0x000000373c09723e */ /* 0x000fc400000010ff */
[----:B------:R-:W-:Y:S02]  /*1e100*/  F2FP.BF16.F32.PACK_AB R10, R157, R178 ;  /* 0x000000b29d0a723e */ /* 0x000fe400000010ff */
[----:B------:R-:W-:Y:S01]  /*1e110*/  F2FP.BF16.F32.PACK_AB R11, R64, R63 ;  /* 0x0000003f400b723e */ /* 0x000fe200000010ff */
[----:B------:R-:W-:Y:S01]  /*1e120*/  STSM.16.M88.4 [R108], R44 ;  /* 0x0000002c6c007844 */ /* 0x000fe20000000200 */
[----:B------:R-:W-:-:S03]  /*1e130*/  IMAD.X R117, RZ, RZ, R121, P6 ;  /* 0x000000ffff757224 */ /* 0x000fc600030e0679 */
[----:B------:R-:W-:Y:S01]  /*1e140*/  STSM.16.M88.4 [R110], R56 ;  /* 0x000000386e007844 */ /* 0x000fe20000000200 */
[----:B------:R-:W-:-:S03]  /*1e150*/  IMAD.X R119, RZ, RZ, R121, P5 ;  /* 0x000000ffff777224 */ /* 0x000fc600028e0679 */
[----:B------:R3:W-:Y:S01]  /*1e160*/  STSM.16.M88.4 [R112], R4 ;  /* 0x0000000470007844 */ /* 0x0007e20000000200 */
[----:B------:R-:W-:-:S03]  /*1e170*/  IMAD.X R21, RZ, RZ, R121, P2 ;  /* 0x000000ffff157224 */ /* 0x000fc600010e0679 */
[----:B------:R1:W-:Y:S01]  /*1e180*/  STSM.16.M88.4 [R114], R8 ;  /* 0x0000000872007844 */ /* 0x0003e20000000200 */
[----:B------:R-:W-:Y:S01]  /*1e190*/  IMAD.X R85, RZ, RZ, R121, P1 ;  /* 0x000000ffff557224 */ /* 0x000fe200008e0679 */
[----:B------:R-:W-:Y:S02]  /*1e1a0*/  MOV R116, R116 ;  /* 0x0000007400747202 */ /* 0x000fe40000000f00 */
[----:B------:R-:W-:Y:S02]  /*1e1b0*/  F2FP.BF16.F32.PACK_AB R24, R158, R179 ;  /* 0x000000b39e18723e */ /* 0x000fe400000010ff */
[----:B------:R-:W-:Y:S01]  /*1e1c0*/  F2FP.BF16.F32.PACK_AB R25, R123, R122 ;  /* 0x0000007a7b19723e */ /* 0x000fe200000010ff */
[----:B---3--:R-:W-:Y:S01]  /*1e1d0*/  IMAD.SHL.U32 R4, R148, 0x4, RZ ;  /* 0x0000000494047824 */ /* 0x008fe200078e00ff */
[----:B-1----:R-:W-:Y:S02]  /*1e1e0*/  SHF.R.S32.HI R10, RZ, 0x1f, R148 ;  /* 0x0000001fff0a7819 */ /* 0x002fe40000011494 */
[----:B------:R-:W-:-:S02]  /*1e1f0*/  F2FP.BF16.F32.PACK_AB R26, R125, R124 ;  /* 0x0000007c7d1a723e */ /* 0x000fc400000010ff */
[----:B------:R-:W-:Y:S02]  /*1e200*/  F2FP.BF16.F32.PACK_AB R27, R127, R126 ;  /* 0x0000007e7f1b723e */ /* 0x000fe400000010ff */
[----:B------:R-:W-:Y:S02]  /*1e210*/  ISETP.NE.U32.AND P3, PT, RZ, UR4, PT ;  /* 0x00000004ff007c0c */ /* 0x000fe4000bf65070 */
[----:B------:R-:W-:Y:S02]  /*1e220*/  SHF.L.U64.HI R8, R148, 0x2, R10 ;  /* 0x0000000294087819 */ /* 0x000fe4000001020a */
[----:B------:R-:W-:Y:S02]  /*1e230*/  IADD3 R6, P0, R4, UR4, RZ ;  /* 0x0000000404067c10 */ /* 0x000fe4000ff1e0ff */
[----:B------:R-:W-:Y:S02]  /*1e240*/  MOV R118, R118 ;  /* 0x0000007600767202 */ /* 0x000fe40000000f00 */
[----:B------:R-:W-:-:S02]  /*1e250*/  F2FP.BF16.F32.PACK_AB R28, R129, R128 ;  /* 0x00000080811c723e */ /* 0x000fc400000010ff */
[----:B------:R-:W-:Y:S02]  /*1e260*/  F2FP.BF16.F32.PACK_AB R29, R131, R130 ;  /* 0x00000082831d723e */ /* 0x000fe400000010ff */
[----:B------:R-:W-:Y:S02]  /*1e270*/  F2FP.BF16.F32.PACK_AB R30, R133, R132 ;  /* 0x00000084851e723e */ /* 0x000fe400000010ff */
[----:B------:R-:W-:Y:S02]  /*1e280*/  F2FP.BF16.F32.PACK_AB R31, R135, R134 ;  /* 0x00000086871f723e */ /* 0x000fe400000010ff */
[----:B------:R-:W-:Y:S02]  /*1e290*/  MOV R20, R20 ;  /* 0x0000001400147202 */ /* 0x000fe40000000f00 */
[----:B------:R-:W-:Y:S02]  /*1e2a0*/  F2FP.BF16.F32.PACK_AB R32, R137, R136 ;  /* 0x000000888920723e */ /* 0x000fe400000010ff */
[----:B------:R-:W-:-:S02]  /*1e2b0*/  F2FP.BF16.F32.PACK_AB R33, R139, R138 ;  /* 0x0000008a8b21723e */ /* 0x000fc400000010ff */
[----:B------:R-:W-:Y:S02]  /*1e2c0*/  F2FP.BF16.F32.PACK_AB R34, R141, R140 ;  /* 0x0000008c8d22723e */ /* 0x000fe400000010ff */
[----:B------:R-:W-:Y:S02]  /*1e2d0*/  F2FP.BF16.F32.PACK_AB R35, R143, R142 ;  /* 0x0000008e8f23723e */ /* 0x000fe400000010ff */
[----:B------:R-:W-:Y:S01]  /*1e2e0*/  MOV R84, R84 ;  /* 0x0000005400547202 */ /* 0x000fe20000000f00 */
[----:B------:R1:W-:Y:S01]  /*1e2f0*/  STSM.16.M88.4 [R116], R24 ;  /* 0x0000001874007844 */ /* 0x0003e20000000200 */
[----:B------:R-:W-:Y:S02]  /*1e300*/  ISETP.NE.AND.EX P3, PT, RZ, UR5, PT, P3 ;  /* 0x00000005ff007c0c */ /* 0x000fe4000bf65330 */
[----:B------:R-:W-:Y:S01]  /*1e310*/  IADD3.X R7, R8, UR5, RZ, P0, !PT ;  /* 0x0000000508077c10 */ /* 0x000fe200087fe4ff */
[----:B------:R-:W-:Y:S01]  /*1e320*/  ULDC.64 UR4, c[0x0][0xbe0] ;  /* 0x0002f80000047ab9 */ /* 0x000fe20000000a00 */
[----:B------:R1:W-:Y:S01]  /*1e330*/  STSM.16.M88.4 [R118], R28 ;  /* 0x0000001c76007844 */ /* 0x0003e20000000200 */
[----:B------:R-:W-:-:S03]  /*1e340*/  ISETP.NE.U32.AND P1, PT, RZ, UR4, PT ;  /* 0x00000004ff007c0c */ /* 0x000fc6000bf25070 */
[----:B------:R1:W-:Y:S01]  /*1e350*/  STSM.16.M88.4 [R20], R32 ;  /* 0x0000002014007844 */ /* 0x0003e20000000200 */
[----:B------:R-:W-:-:S03]  /*1e360*/  ISETP.NE.AND.EX P1, PT, RZ, UR5, PT, P1 ;  /* 0x00000005ff007c0c */ /* 0x000fc6000bf25310 */
[----:B------:R1:W-:Y:S01]  /*1e370*/  STSM.16.M88.4 [R84], R144 ;  /* 0x0000009054007844 */ /* 0x0003e20000000200 */
[----:B------:R-:W-:-:S04]  /*1e380*/  IMAD R5, R18, 0x8, R220 ;  /* 0x0000000812057824 */ /* 0x000fc800078e02dc */
[----:B------:R-:W-:Y:S01]  /*1e390*/  IMAD.SHL.U32 R5, R5, 0x8, RZ ;  /* 0x0000000805057824 */ /* 0x000fe200078e00ff */
[----:B------:R-:W-:Y:S01]  /*1e3a0*/  MOV R77, RZ ;  /* 0x000000ff004d7202 */ /* 0x000fe20000000f00 */
[----:B------:R-:W-:Y:S03]  /*1e3b0*/  BAR.SYNC.DEFER_BLOCKING 0x1, 0x100 ;  /* 0x0044000000007b1d */ /* 0x000fe60000010000 */
[----:B------:R-:W-:Y:S01]  /*1e3c0*/  @P1 IADD3 R4, P0, R4, UR4, RZ ;  /* 0x0000000404041c10 */ /* 0x000fe2000ff1e0ff */
[----:B------:R-:W-:Y:S02]  /*1e3d0*/  IMAD.WIDE R14, R5, 0x2, R14 ;  /* 0x00000002050e7825 */ /* 0x000fe400078e020e */
[----:B------:R-:W-:Y:S01]  /*1e3e0*/  ULDC UR4, c[0x0][0xa88] ;  /* 0x0002a20000047ab9 */ /* 0x000fe20000000800 */
[----:B------:R-:W-:Y:S01]  /*1e3f0*/  @P1 IADD3.X R5, R8, UR5, RZ, P0, !PT ;  /* 0x0000000508051c10 */ /* 0x000fe200087fe4ff */
[----:B------:R-:W-:Y:S01]  /*1e400*/  IMAD.U32 R2, RZ, RZ, UR4 ;  /* 0x00000004ff027e24 */ /* 0x000fe2000f8e00ff */
[----:B------:R-:W-:-:S04]  /*1e410*/  IADD3 R9, P0, R14, 0x1000, RZ ;  /* 0x000010000e097810 */ /* 0x000fc80007f1e0ff */
[----:B------:R-:W-:Y:S01]  /*1e420*/  LOP3.LUT R8, R9, 0x380, RZ, 0xc0, !PT ;  /* 0x0000038009087812 */ /* 0x000fe200078ec0ff */
[----:B------:R1:W5:Y:S04]  /*1e430*/  @P3 LDG.E R77, desc[UR6][R6.64] ;  /* 0x00000006064d3981 */ /* 0x000368000c1e1900 */
[----:B------:R1:W5:Y:S01]  /*1e440*/  @P1 LDG.E R2, desc[UR6][R4.64] ;  /* 0x0000000604021981 */ /* 0x000362000c1e1900 */
[----:B------:R-:W-:Y:S05]  /*1e450*/  @P1 BRA `(.L_x_665) ;  /* 0x0000000000141947 */ /* 0x000fea0003800000 */
[----:B------:R-:W-:Y:S05]  /*1e460*/  @!P3 BRA `(.L_x_665) ;  /* 0x000000000010b947 */ /* 0x000fea0003800000 */
[----:B------:R-:W-:Y:S02]  /*1e470*/  ULDC.64 UR4, c[0x0][0x208] ;  /* 0x0000820000047ab9 */ /* 0x000fe40000000a00 */
[----:B-1----:R-:W2:Y:S04]  /*1e480*/  LDG.E R5, desc[UR4][R6.64] ;  /* 0x0000000406057981 */ /* 0x002ea8000c1e1900 */
[----:B-----5:R-:W2:Y:S02]  /*1e490*/  LDG.E R2, desc[UR4][R6.64+0x4] ;  /* 0x0000040406027981 */ /* 0x020ea4000c1e1900 */
[----:B--2---:R-:W-:-:S07]  /*1e4a0*/  IMAD.IADD R2, R2, 0x1, -R5 ;  /* 0x0000000102027824 */ /* 0x004fce00078e0a05 */
.L_x_665:
[----:B-1----:R-:W2:Y:S01]  /*1e4b0*/  LDL R6, [R1+0x98] ;  /* 0x0000980001067983 */ /* 0x002ea20000100800 */
[----:B------:R-:W-:-:S03]  /*1e4c0*/  ULDC.64 UR4, c[0x0][0xb70] ;  /* 0x0002dc0000047ab9 */ /* 0x000fc60000000a00 */
[----:B------:R-:W3:Y:S04]  /*1e4d0*/  LDL.LU R82, [R1+0x60] ;  /* 0x0000600001527983 */ /* 0x000ee80000300800 */
[----:B------:R-:W2:Y:S01]  /*1e4e0*/  LDL.LU R80, [R1+0x68] ;  /* 0x0000680001507983 */ /* 0x000ea20000300800 */
[----:B------:R-:W-:Y:S01]  /*1e4f0*/  SEL R19, R10, RZ, !P3 ;  /* 0x000000ff0a137207 */ /* 0x000fe20005800000 */
[--C-:B-----5:R-:W-:Y:S01]  /*1e500*/  IMAD.MOV.U32 R20, RZ, RZ, R77.reuse ;  /* 0x000000ffff147224 */ /* 0x120fe200078e004d */
[----:B------:R-:W-:Y:S01]  /*1e510*/  SHF.R.S32.HI R21, RZ, 0x1f, R77 ;  /* 0x0000001fff157819 */ /* 0x000fe2000001144d */
[----:B------:R-:W4:Y:S01]  /*1e520*/  LDL R10, [R1+0x70] ;  /* 0x00007000010a7983 */ /* 0x000f220000100800 */
[C---:B------:R-:W-:Y:S02]  /*1e530*/  IADD3 R25, P2, R14.reuse, 0x3000, RZ ;  /* 0x000030000e197810 */ /* 0x040fe40007f5e0ff */
[----:B------:R-:W-:Y:S01]  /*1e540*/  IADD3 R13, P1, R14, 0x2000, RZ ;  /* 0x000020000e0d7810 */ /* 0x000fe20007f3e0ff */
[----:B------:R-:W4:Y:S01]  /*1e550*/  LDL R81, [R1+0x74] ;  /* 0x0000740001517983 */ /* 0x000f220000100800 */
[----:B------:R-:W-:-:S02]  /*1e560*/  LOP3.LUT R24, R25, 0x380, RZ, 0xc0, !PT ;  /* 0x0000038019187812 */ /* 0x000fc400078ec0ff */
[----:B------:R-:W-:Y:S02]  /*1e570*/  SHF.R.U64 R8, R8, 0x3, RZ ;  /* 0x0000000308087819 */ /* 0x000fe400000012ff */
[----:B------:R-:W-:Y:S02]  /*1e580*/  LOP3.LUT R12, R13, 0x380, RZ, 0xc0, !PT ;  /* 0x000003800d0c7812 */ /* 0x000fe400078ec0ff */
[----:B------:R-:W-:Y:S02]  /*1e590*/  SHF.R.U64 R24, R24, 0x3, RZ ;  /* 0x0000000318187819 */ /* 0x000fe400000012ff */
[----:B------:R-:W-:Y:S01]  /*1e5a0*/  LOP3.LUT R8, R8, R9, RZ, 0x3c, !PT ;  /* 0x0000000908087212 */ /* 0x000fe200078e3cff */
[--C-:B------:R-:W-:Y:S01]  /*1e5b0*/  IMAD.X R9, RZ, RZ, R15.reuse, P0 ;  /* 0x000000ffff097224 */ /* 0x100fe200000e060f */
[----:B------:R-:W-:Y:S02]  /*1e5c0*/  SHF.R.U64 R12, R12, 0x3, RZ ;  /* 0x000000030c0c7819 */ /* 0x000fe400000012ff */
[----:B------:R-:W-:Y:S01]  /*1e5d0*/  LOP3.LUT R24, R24, R25, RZ, 0x3c, !PT ;  /* 0x0000001918187212 */ /* 0x000fe200078e3cff */
[----:B------:R-:W-:Y:S01]  /*1e5e0*/  IMAD.X R25, RZ, RZ, R15, P2 ;  /* 0x000000ffff197224 */ /* 0x000fe200010e060f */
[----:B------:R-:W-:-:S02]  /*1e5f0*/  IADD3 R33, P4, R14, 0x5000, RZ ;  /* 0x000050000e217810 */ /* 0x000fc40007f9e0ff */
[C---:B------:R-:W-:Y:S02]  /*1e600*/  IADD3 R37, P5, R14.reuse, 0x6000, RZ ;  /* 0x000060000e257810 */ /* 0x040fe40007fbe0ff */
[C---:B------:R-:W-:Y:S02]  /*1e610*/  IADD3 R45, P0, R14.reuse, 0x8000, RZ ;  /* 0x000080000e2d7810 */ /* 0x040fe40007f1e0ff */
[----:B------:R-:W-:Y:S02]  /*1e620*/  IADD3 R53, P2, R14, 0xa000, RZ ;  /* 0x0000a0000e357810 */ /* 0x000fe40007f5e0ff */
[----:B------:R-:W-:Y:S01]  /*1e630*/  LOP3.LUT R12, R12, R13, RZ, 0x3c, !PT ;  /* 0x0000000d0c0c7212 */ /* 0x000fe200078e3cff */
[----:B------:R-:W-:Y:S01]  /*1e640*/  IMAD.X R13, RZ, RZ, R15, P1 ;  /* 0x000000ffff0d7224 */ /* 0x000fe200008e060f */
[----:B------:R-:W-:Y:S02]  /*1e650*/  LOP3.LUT R32, R33, 0x380, RZ, 0xc0, !PT ;  /* 0x0000038021207812 */ /* 0x000fe400078ec0ff */
[----:B------:R-:W-:-:S02]  /*1e660*/  LOP3.LUT R36, R37, 0x380, RZ, 0xc0, !PT ;  /* 0x0000038025247812 */ /* 0x000fc400078ec0ff */
[----:B------:R-:W-:Y:S02]  /*1e670*/  IADD3 R49, P1, R14, 0x9000, RZ ;  /* 0x000090000e317810 */ /* 0x000fe40007f3e0ff */
[----:B------:R-:W-:Y:S02]  /*1e680*/  LOP3.LUT R44, R45, 0x380, RZ, 0xc0, !PT ;  /* 0x000003802d2c7812 */ /* 0x000fe400078ec0ff */
[----:B------:R-:W-:Y:S02]  /*1e690*/  LOP3.LUT R52, R53, 0x380, RZ, 0xc0, !PT ;  /* 0x0000038035347812 */ /* 0x000fe400078ec0ff */
[----:B------:R-:W-:Y:S02]  /*1e6a0*/  SHF.R.U64 R32, R32, 0x3, RZ ;  /* 0x0000000320207819 */ /* 0x000fe400000012ff */
[----:B------:R-:W-:Y:S02]  /*1e6b0*/  SHF.R.U64 R36, R36, 0x3, RZ ;  /* 0x0000000324247819 */ /* 0x000fe400000012ff */
[----:B------:R-:W-:-:S02]  /*1e6c0*/  LOP3.LUT R48, R49, 0x380, RZ, 0xc0, !PT ;  /* 0x0000038031307812 */ /* 0x000fc400078ec0ff */
[----:B------:R-:W-:Y:S02]  /*1e6d0*/  SHF.R.U64 R44, R44, 0x3, RZ ;  /* 0x000000032c2c7819 */ /* 0x000fe400000012ff */
[----:B------:R-:W-:Y:S02]  /*1e6e0*/  SHF.R.U64 R52, R52, 0x3, RZ ;  /* 0x0000000334347819 */ /* 0x000fe400000012ff */
[----:B------:R-:W-:Y:S01]  /*1e6f0*/  LOP3.LUT R32, R32, R33, RZ, 0x3c, !PT ;  /* 0x0000002120207212 */ /* 0x000fe200078e3cff */
[--C-:B------:R-:W-:Y:S01]  /*1e700*/  IMAD.X R33, RZ, RZ, R15.reuse, P4 ;  /* 0x000000ffff217224 */ /* 0x100fe200020e060f */
[----:B------:R-:W-:Y:S01]  /*1e710*/  LOP3.LUT R36, R36, R37, RZ, 0x3c, !PT ;  /* 0x0000002524247212 */ /* 0x000fe200078e3cff */
[--C-:B------:R-:W-:Y:S01]  /*1e720*/  IMAD.X R37, RZ, RZ, R15.reuse, P5 ;  /* 0x000000ffff257224 */ /* 0x100fe200028e060f */
[----:B------:R-:W-:Y:S02]  /*1e730*/  SHF.R.U64 R48, R48, 0x3, RZ ;  /* 0x0000000330307819 */ /* 0x000fe400000012ff */
[----:B------:R-:W-:Y:S01]  /*1e740*/  LOP3.LUT R44, R44, R45, RZ, 0x3c, !PT ;  /* 0x0000002d2c2c7212 */ /* 0x000fe200078e3cff */
[--C-:B------:R-:W-:Y:S01]  /*1e750*/  IMAD.X R45, RZ, RZ, R15.reuse, P0 ;  /* 0x000000ffff2d7224 */ /* 0x100fe200000e060f */
[----:B------:R-:W-:Y:S01]  /*1e760*/  LOP3.LUT R52, R52, R53, RZ, 0x3c, !PT ;  /* 0x0000003534347212 */ /* 0x000fe200078e3cff */
[----:B------:R-:W-:Y:S01]  /*1e770*/  IMAD.X R53, RZ, RZ, R15, P2 ;  /* 0x000000ffff357224 */ /* 0x000fe200010e060f */
[----:B------:R-:W-:-:S02]  /*1e780*/  IADD3 R61, P4, R14, 0xc000, RZ ;  /* 0x0000c0000e3d7810 */ /* 0x000fc40007f9e0ff */
[----:B------:R-:W-:Y:S02]  /*1e790*/  IADD3 R65, P5, R14, 0xd000, RZ ;  /* 0x0000d0000e417810 */ /* 0x000fe40007fbe0ff */
[----:B------:R-:W-:Y:S01]  /*1e7a0*/  LOP3.LUT R48, R48, R49, RZ, 0x3c, !PT ;  /* 0x0000003130307212 */ /* 0x000fe200078e3cff */
[----:B------:R-:W-:Y:S01]  /*1e7b0*/  IMAD.X R49, RZ, RZ, R15, P1 ;  /* 0x000000ffff317224 */ /* 0x000fe200008e060f */
[----:B------:R-:W-:Y:S02]  /*1e7c0*/  LOP3.LUT R60, R61, 0x380, RZ, 0xc0, !PT ;  /* 0x000003803d3c7812 */ /* 0x000fe400078ec0ff */
[----:B------:R-:W-:Y:S02]  /*1e7d0*/  LOP3.LUT R64, R65, 0x380, RZ, 0xc0, !PT ;  /* 0x0000038041407812 */ /* 0x000fe400078ec0ff */
[----:B------:R-:W-:Y:S02]  /*1e7e0*/  SHF.R.U64 R60, R60, 0x3, RZ ;  /* 0x000000033c3c7819 */ /* 0x000fe400000012ff */
[----:B------:R-:W-:-:S02]  /*1e7f0*/  SHF.R.U64 R64, R64, 0x3, RZ ;  /* 0x0000000340407819 */ /* 0x000fc400000012ff */
[----:B------:R-:W-:Y:S01]  /*1e800*/  LOP3.LUT R60, R60, R61, RZ, 0x3c, !PT ;  /* 0x0000003d3c3c7212 */ /* 0x000fe200078e3cff */
[--C-:B------:R-:W-:Y:S01]  /*1e810*/  IMAD.X R61, RZ, RZ, R15.reuse, P4 ;  /* 0x000000ffff3d7224 */ /* 0x100fe200020e060f */
[----:B------:R-:W-:Y:S01]  /*1e820*/  LOP3.LUT R64, R64, R65, RZ, 0x3c, !PT ;  /* 0x0000004140407212 */ /* 0x000fe200078e3cff */
[----:B------:R-:W-:Y:S01]  /*1e830*/  IMAD.X R65, RZ, RZ, R15, P5 ;  /* 0x000000ffff417224 */ /* 0x000fe200028e060f */
[----:B------:R-:W-:Y:S01]  /*1e840*/  ULDC.64 UR6, c[0x0][0x208] ;  /* 0x0000820000067ab9 */ /* 0x000fe20000000a00 */
[--C-:B------:R-:W-:Y:S01]  /*1e850*/  SHF.R.S32.HI R79, RZ, 0x1f, R212.reuse ;  /* 0x0000001fff4f7819 */ /* 0x100fe200000114d4 */
[----:B------:R-:W-:Y:S01]  /*1e860*/  IMAD.MOV.U32 R78, RZ, RZ, R212 ;  /* 0x000000ffff4e7224 */ /* 0x000fe200078e00d4 */
[----:B------:R-:W-:Y:S01]  /*1e870*/  BSSY B1, `(.L_x_666) ;  /* 0x0000079000017945 */ /* 0x000fe20003800000 */
[----:B---3--:R-:W-:Y:S01]  /*1e880*/  SHF.R.S32.HI R76, RZ, 0x1f, R82 ;  /* 0x0000001fff4c7819 */ /* 0x008fe20000011452 */
[----:B--2---:R-:W-:-:S04]  /*1e890*/  IMAD R11, R80, 0x80, R6 ;  /* 0x00000080500b7824 */ /* 0x004fc800078e0206 */
[----:B------:R-:W-:-:S04]  /*1e8a0*/  IMAD R4, R76, UR4, RZ ;  /* 0x000000044c047c24 */ /* 0x000fc8000f8e02ff */
[C---:B------:R-:W-:Y:S02]  /*1e8b0*/  IMAD R7, R82.reuse, UR5, R4 ;  /* 0x0000000552077c24 */ /* 0x040fe4000f8e0204 */
[----:B------:R-:W-:Y:S01]  /*1e8c0*/  IMAD.WIDE.U32 R4, R82, UR4, R20 ;  /* 0x0000000452047c25 */ /* 0x000fe2000f8e0014 */
[----:B------:R-:W-:Y:S01]  /*1e8d0*/  SEL R20, R148, RZ, !P3 ;  /* 0x000000ff94147207 */ /* 0x000fe20005800000 */
[----:B------:R-:W-:Y:S02]  /*1e8e0*/  ULDC.64 UR4, c[0x0][0xb78] ;  /* 0x0002de0000047ab9 */ /* 0x000fe40000000a00 */
[----:B------:R-:W-:Y:S02]  /*1e8f0*/  IMAD.IADD R5, R5, 0x1, R7 ;  /* 0x0000000105057824 */ /* 0x000fe400078e0207 */
[----:B------:R-:W-:Y:S02]  /*1e900*/  IMAD R7, R19, UR4, RZ ;  /* 0x0000000413077c24 */ /* 0x000fe4000f8e02ff */
[----:B------:R-:W-:-:S04]  /*1e910*/  IMAD.WIDE.U32 R4, R20, UR4, R4 ;  /* 0x0000000414047c25 */ /* 0x000fc8000f8e0004 */
[----:B------:R-:W-:Y:S01]  /*1e920*/  IMAD R6, R20, UR5, R7 ;  /* 0x0000000514067c24 */ /* 0x000fe2000f8e0207 */
[----:B------:R-:W-:Y:S01]  /*1e930*/  SHF.R.S32.HI R7, RZ, 0x1f, R11 ;  /* 0x0000001fff077819 */ /* 0x000fe2000001140b */
[----:B------:R-:W-:Y:S01]  /*1e940*/  ULDC.64 UR4, c[0x0][0xb40] ;  /* 0x0002d00000047ab9 */ /* 0x000fe20000000a00 */
[----:B------:R-:W-:-:S04]  /*1e950*/  IADD3 R4, P6, R11, R4, RZ ;  /* 0x000000040b047210 */ /* 0x000fc80007fde0ff */
[----:B------:R-:W-:Y:S02]  /*1e960*/  IADD3.X R7, R7, R5, R6, P6, !PT ;  /* 0x0000000507077210 */ /* 0x000fe400037fe406 */
[----:B------:R-:W-:Y:S02]  /*1e970*/  LEA R54, P6, R4, UR4, 0x2 ;  /* 0x0000000404367c11 */ /* 0x000fe4000f8c10ff */
[----:B------:R-:W-:Y:S02]  /*1e980*/  IADD3 R29, P3, R14, 0x4000, RZ ;  /* 0x000040000e1d7810 */ /* 0x000fe40007f7e0ff */
[----:B------:R-:W-:Y:S01]  /*1e990*/  LEA.HI.X R55, R4, UR5, R7, 0x2, P6 ;  /* 0x0000000504377c11 */ /* 0x000fe2000b0f1407 */
[----:B------:R-:W-:Y:S01]  /*1e9a0*/  VIADD R5, R11, 0x8 ;  /* 0x000000080b057836 */ /* 0x000fe20000000000 */
[----:B------:R-:W-:Y:S01]  /*1e9b0*/  IADD3 R41, P6, R14, 0x7000, RZ ;  /* 0x000070000e297810 */ /* 0x000fe20007fde0ff */
[----:B------:R-:W-:Y:S01]  /*1e9c0*/  ULDC.64 UR4, c[0x0][0xaa0] ;  /* 0x0002a80000047ab9 */ /* 0x000fe20000000a00 */
[----:B------:R-:W-:-:S02]  /*1e9d0*/  LOP3.LUT R28, R29, 0x380, RZ, 0xc0, !PT ;  /* 0x000003801d1c7812 */ /* 0x000fc400078ec0ff */
[----:B------:R-:W-:Y:S02]  /*1e9e0*/  LOP3.LUT R40, R41, 0x380, RZ, 0xc0, !PT ;  /* 0x0000038029287812 */ /* 0x000fe400078ec0ff */
[----:B------:R-:W-:Y:S02]  /*1e9f0*/  SHF.R.U64 R28, R28, 0x3, RZ ;  /* 0x000000031c1c7819 */ /* 0x000fe400000012ff */
[----:B------:R-:W-:Y:S02]  /*1ea00*/  SHF.R.U64 R40, R40, 0x3, RZ ;  /* 0x0000000328287819 */ /* 0x000fe400000012ff */
[----:B------:R-:W-:Y:S01]  /*1ea10*/  LOP3.LUT R28, R28, R29, RZ, 0x3c, !PT ;  /* 0x0000001d1c1c7212 */ /* 0x000fe200078e3cff */
[----:B------:R-:W-:Y:S01]  /*1ea20*/  IMAD.X R29, RZ, RZ, R15, P3 ;  /* 0x000000ffff1d7224 */ /* 0x000fe200018e060f */
[----:B------:R-:W-:Y:S02]  /*1ea30*/  LOP3.LUT R40, R40, R41, RZ, 0x3c, !PT ;  /* 0x0000002928287212 */ /* 0x000fe400078e3cff */
[----:B------:R-:W-:-:S02]  /*1ea40*/  IADD3.X R41, RZ, R15, RZ, P6, !PT ;  /* 0x0000000fff297210 */ /* 0x000fc400037fe4ff */
[C---:B------:R-:W-:Y:S02]  /*1ea50*/  IADD3 R57, P3, R14.reuse, 0xb000, RZ ;  /* 0x0000b0000e397810 */ /* 0x040fe40007f7e0ff */
[----:B------:R-:W-:Y:S02]  /*1ea60*/  IADD3 R69, P6, R14, 0xe000, RZ ;  /* 0x0000e0000e457810 */ /* 0x000fe40007fde0ff */
[----:B----4-:R-:W-:Y:S02]  /*1ea70*/  LOP3.LUT P0, RZ, R10, 0x3, RZ, 0xc0, !PT ;  /* 0x000000030aff7812 */ /* 0x010fe4000780c0ff */
[----:B------:R-:W-:Y:S02]  /*1ea80*/  IADD3 R7, P2, R14, 0xf000, RZ ;  /* 0x0000f0000e077810 */ /* 0x000fe40007f5e0ff */
[----:B------:R-:W-:Y:S02]  /*1ea90*/  LOP3.LUT R56, R57, 0x380, RZ, 0xc0, !PT ;  /* 0x0000038039387812 */ /* 0x000fe400078ec0ff */
[----:B------:R-:W-:-:S02]  /*1eaa0*/  LOP3.LUT R68, R69, 0x380, RZ, 0xc0, !PT ;  /* 0x0000038045447812 */ /* 0x000fc400078ec0ff */
[-C--:B------:R-:W-:Y:S02]  /*1eab0*/  ISETP.GE.OR P1, PT, R11, R2.reuse, P0 ;  /* 0x000000020b00720c */ /* 0x080fe40000726670 */
[----:B------:R-:W-:Y:S02]  /*1eac0*/  LOP3.LUT R4, R14, 0x380, RZ, 0xc0, !PT ;  /* 0x000003800e047812 */ /* 0x000fe400078ec0ff */
[----:B------:R-:W-:Y:S02]  /*1ead0*/  ISETP.GE.OR P0, PT, R5, R2, P0 ;  /* 0x000000020500720c */ /* 0x000fe40000706670 */
[----:B------:R-:W-:Y:S02]  /*1eae0*/  LOP3.LUT R6, R7, 0x380, RZ, 0xc0, !PT ;  /* 0x0000038007067812 */ /* 0x000fe400078ec0ff */
[----:B------:R-:W-:Y:S02]  /*1eaf0*/  SHF.R.U64 R56, R56, 0x3, RZ ;  /* 0x0000000338387819 */ /* 0x000fe400000012ff */
[----:B------:R-:W-:-:S02]  /*1eb00*/  SHF.R.U64 R68, R68, 0x3, RZ ;  /* 0x0000000344447819 */ /* 0x000fc400000012ff */
[----:B------:R-:W-:Y:S02]  /*1eb10*/  SHF.R.U64 R5, R4, 0x3, RZ ;  /* 0x0000000304057819 */ /* 0x000fe400000012ff */
[----:B------:R-:W-:Y:S01]  /*1eb20*/  SHF.R.U64 R6, R6, 0x3, RZ ;  /* 0x0000000306067819 */ /* 0x000fe200000012ff */
[--C-:B------:R-:W-:Y:S01]  /*1eb30*/  IMAD.X R73, RZ, RZ, R15.reuse, P2 ;  /* 0x000000ffff497224 */ /* 0x100fe200010e060f */
[----:B------:R-:W-:Y:S01]  /*1eb40*/  LOP3.LUT R56, R56, R57, RZ, 0x3c, !PT ;  /* 0x0000003938387212 */ /* 0x000fe200078e3cff */
[--C-:B------:R-:W-:Y:S01]  /*1eb50*/  IMAD.X R57, RZ, RZ, R15.reuse, P3 ;  /* 0x000000ffff397224 */ /* 0x100fe200018e060f */
[----:B------:R-:W-:Y:S01]  /*1eb60*/  LOP3.LUT R68, R68, R69, RZ, 0x3c, !PT ;  /* 0x0000004544447212 */ /* 0x000fe200078e3cff */
[--C-:B------:R-:W-:Y:S01]  /*1eb70*/  IMAD.X R69, RZ, RZ, R15.reuse, P6 ;  /* 0x000000ffff457224 */ /* 0x100fe200030e060f */
[----:B------:R-:W-:Y:S01]  /*1eb80*/  LOP3.LUT R4, R5, R14, RZ, 0x3c, !PT ;  /* 0x0000000e05047212 */ /* 0x000fe200078e3cff */
[----:B------:R-:W-:Y:S01]  /*1eb90*/  IMAD.MOV.U32 R5, RZ, RZ, R15 ;  /* 0x000000ffff057224 */ /* 0x000fe200078e000f */
[----:B------:R-:W-:Y:S01]  /*1eba0*/  LOP3.LUT R72, R6, R7, RZ, 0x3c, !PT ;  /* 0x0000000706487212 */ /* 0x000fe200078e3cff */
[----:B------:R1:W-:Y:S01]  /*1ebb0*/  @!P1 STG.E desc[UR6][R54.64], R0 ;  /* 0x0000000036009986 */ /* 0x0003e2000c101906 */
[----:B------:R-:W-:-:S03]  /*1ebc0*/  IMAD.WIDE.U32 R78, R77, UR4, R78 ;  /* 0x000000044d4e7c25 */ /* 0x000fc6000f8e004e */
[----:B------:R2:W-:Y:S04]  /*1ebd0*/  @!P0 STG.E desc[UR6][R54.64+0x20], R3 ;  /* 0x0000200336008986 */ /* 0x0005e8000c101906 */
[----:B------:R-:W5:Y:S01]  /*1ebe0*/  LD.E.128 R4, desc[UR6][R4.64] ;  /* 0x0000000604047980 */ /* 0x000f62000c101d00 */
[----:B-1----:R-:W-:-:S03]  /*1ebf0*/  IMAD R0, R21, UR4, RZ ;  /* 0x0000000415007c24 */ /* 0x002fc6000f8e02ff */
[----:B------:R-:W5:Y:S04]  /*1ec00*/  LD.E.128 R8, desc[UR6][R8.64] ;  /* 0x0000000608087980 */ /* 0x000f68000c101d00 */
[----:B------:R-:W5:Y:S01]  /*1ec10*/  LD.E.128 R12, desc[UR6][R12.64] ;  /* 0x000000060c0c7980 */ /* 0x000f62000c101d00 */
[----:B------:R-:W-:Y:S01]  /*1ec20*/  IMAD R77, R77, UR5, R0 ;  /* 0x000000054d4d7c24 */ /* 0x000fe2000f8e0200 */
[----:B------:R-:W-:Y:S02]  /*1ec30*/  ULDC.64 UR4, c[0x0][0xae0] ;  /* 0x0002b80000047ab9 */ /* 0x000fe40000000a00 */
[----:B------:R-:W5:Y:S04]  /*1ec40*/  LD.E.128 R24, desc[UR6][R24.64] ;  /* 0x0000000618187980 */ /* 0x000f68000c101d00 */
[----:B------:R-:W5:Y:S04]  /*1ec50*/  LD.E.128 R28, desc[UR6][R28.64] ;  /* 0x000000061c1c7980 */ /* 0x000f68000c101d00 */
[----:B------:R-:W5:Y:S04]  /*1ec60*/  LD.E.128 R32, desc[UR6][R32.64] ;  /* 0x0000000620207980 */ /* 0x000f68000c101d00 */
[----:B------:R-:W5:Y:S04]  /*1ec70*/  LD.E.128 R36, desc[UR6][R36.64] ;  /* 0x0000000624247980 */ /* 0x000f68000c101d00 */
[----:B------:R-:W5:Y:S04]  /*1ec80*/  LD.E.128 R40, desc[UR6][R40.64] ;  /* 0x0000000628287980 */ /* 0x000f68000c101d00 */
[----:B------:R-:W5:Y:S04]  /*1ec90*/  LD.E.128 R44, desc[UR6][R44.64] ;  /* 0x000000062c2c7980 */ /* 0x000f68000c101d00 */
[----:B------:R-:W5:Y:S04]  /*1eca0*/  LD.E.128 R48, desc[UR6][R48.64] ;  /* 0x0000000630307980 */ /* 0x000f68000c101d00 */
[----:B--2---:R-:W5:Y:S04]  /*1ecb0*/  LD.E.128 R52, desc[UR6][R52.64] ;  /* 0x0000000634347980 */ /* 0x004f68000c101d00 */
[----:B------:R-:W5:Y:S04]  /*1ecc0*/  LD.E.128 R56, desc[UR6][R56.64] ;  /* 0x0000000638387980 */ /* 0x000f68000c101d00 */
[----:B------:R-:W5:Y:S04]  /*1ecd0*/  LD.E.128 R60, desc[UR6][R60.64] ;  /* 0x000000063c3c7980 */ /* 0x000f68000c101d00 */
[----:B------:R-:W5:Y:S04]  /*1ece0*/  LD.E.128 R64, desc[UR6][R64.64] ;  /* 0x0000000640407980 */ /* 0x000f68000c101d00 */
[----:B------:R-:W5:Y:S04]  /*1ecf0*/  LD.E.128 R68, desc[UR6][R68.64] ;  /* 0x0000000644447980 */ /* 0x000f68000c101d00 */
[----:B------:R-:W5:Y:S01]  /*1ed00*/  LD.E.128 R72, desc[UR6][R72.64] ;  /* 0x0000000648487980 */ /* 0x000f62000c101d00 */
[----:B------:R-:W-:Y:S01]  /*1ed10*/  @!PT LDS RZ, [RZ] ;  /* 0x00000000fffff984 */ /* 0x000fe20000000800 */
[----:B------:R-:W-:Y:S01]  /*1ed20*/  @!PT LDS RZ, [RZ] ;  /* 0x00000000fffff984 */ /* 0x000fe20000000800 */
[----:B------:R-:W-:Y:S01]  /*1ed30*/  @!PT LDS RZ, [RZ] ;  /* 0x00000000fffff984 */ /* 0x000fe20000000800 */
[----:B------:R-:W-:Y:S01]  /*1ed40*/  @!PT LDS RZ, [RZ] ;  /* 0x00000000fffff984 */ /* 0x000fe20000000800 */
[----:B------:R1:W-:Y:S06]  /*1ed50*/  MEMBAR.ALL.CTA ;  /* 0x0000000000007992 */ /* 0x0003ec0000008000 */
[----:B-1----:R-:W1:Y:S01]  /*1ed60*/  FENCE.VIEW.ASYNC.S ;  /* 0x00000000000073c6 */ /* 0x002e620000000000 */
[----:B------:R-:W-:-:S02]  /*1ed70*/  IMAD.IADD R79, R79, 0x1, R77 ;  /* 0x000000014f4f7824 */ /* 0x000fc400078e024d */
[----:B------:R-:W-:Y:S02]  /*1ed80*/  IMAD R77, R80, -0x80, R2 ;  /* 0xffffff80504d7824 */ /* 0x000fe400078e0202 */
[----:B------:R-:W-:Y:S02]  /*1ed90*/  IMAD R76, R76, UR4, RZ ;  /* 0x000000044c4c7c24 */ /* 0x000fe4000f8e02ff */
[----:B------:R-:W-:Y:S01]  /*1eda0*/  IMAD.WIDE.U32 R2, R82, UR4, R78 ;  /* 0x0000000452027c25 */ /* 0x000fe2000f8e004e */
[----:B------:R-:W-:-:S03]  /*1edb0*/  ISETP.GE.AND P3, PT, R18, R77, PT ;  /* 0x0000004d1200720c */ /* 0x000fc60003f66270 */
[----:B------:R-:W-:Y:S01]  /*1edc0*/  IMAD R21, R82, UR5, R76 ;  /* 0x0000000552157c24 */ /* 0x000fe2000f8e024c */
[----:B------:R-:W-:Y:S01]  /*1edd0*/  ULDC.64 UR4, c[0x0][0xae8] ;  /* 0x0002ba0000047ab9 */ /* 0x000fe20000000a00 */
[----:B------:R-:W-:Y:S02]  /*1ede0*/  IADD3 R0, R16, 0x38820, RZ ;  /* 0x0003882010007810 */ /* 0x000fe40007ffe0ff */
[----:B------:R-:W-:Y:S02]  /*1edf0*/  IMAD.IADD R3, R3, 0x1, R21 ;  /* 0x0000000103037824 */ /* 0x000fe400078e0215 */
[----:B------:R-:W-:Y:S01]  /*1ee00*/  IMAD R21, R19, UR4, RZ ;  /* 0x0000000413157c24 */ /* 0x000fe2000f8e02ff */
[----:B------:R-:W-:Y:S02]  /*1ee10*/  PRMT R0, RZ, 0x654, R0 ;  /* 0x00000654ff007816 */ /* 0x000fe40000000000 */
[-C--:B------:R-:W-:Y:S02]  /*1ee20*/  ISETP.GE.AND P0, PT, R217, R77.reuse, PT ;  /* 0x0000004dd900720c */ /* 0x080fe40003f06270 */
[----:B------:R-:W-:-:S02]  /*1ee30*/  ISETP.GE.AND P1, PT, R218, R77, PT ;  /* 0x0000004dda00720c */ /* 0x000fc40003f26270 */
[----:B------:R-:W-:Y:S01]  /*1ee40*/  ISETP.GE.AND P2, PT, R81, R77, PT ;  /* 0x0000004d5100720c */ /* 0x000fe20003f46270 */
[C---:B------:R-:W-:Y:S01]  /*1ee50*/  IMAD R77, R20.reuse, UR5, R21 ;  /* 0x00000005144d7c24 */ /* 0x040fe2000f8e0215 */
[----:B------:R-:W-:Y:S01]  /*1ee60*/  SHF.R.S32.HI R19, RZ, 0x1f, R18 ;  /* 0x0000001fff137819 */ /* 0x000fe20000011412 */
[----:B------:R-:W-:Y:S01]  /*1ee70*/  IMAD.WIDE.U32 R20, R20, UR4, R2 ;  /* 0x0000000414147c25 */ /* 0x000fe2000f8e0002 */
[----:B-1----:R1:W-:Y:S03]  /*1ee80*/  SYNCS.ARRIVE.TRANS64.RED.A1T0 RZ, [R0+URZ], RZ ;  /* 0x000000ff00ff79a7 */ /* 0x0023e6000810043f */
[----:B------:R-:W-:-:S04]  /*1ee90*/  IMAD.WIDE R2, R80, 0x80, R18 ;  /* 0x0000008050027825 */ /* 0x000fc800078e0212 */
[----:B------:R-:W-:Y:S01]  /*1eea0*/  IMAD.IADD R81, R21, 0x1, R77 ;  /* 0x0000000115517824 */ /* 0x000fe200078e024d */
[----:B-1----:R-:W-:Y:S06]  /*1eeb0*/  @P3 BRA `(.L_x_667) ;  /* 0x0000000000503947 */ /* 0x002fec0003800000 */
[----:B------:R-:W-:Y:S01]  /*1eec0*/  ULDC.64 UR4, c[0x0][0xad8] ;  /* 0x0002b60000047ab9 */ /* 0x000fe20000000a00 */
[----:B------:R-:W-:Y:S01]  /*1eed0*/  IMAD.MOV.U32 R76, RZ, RZ, R20 ;  /* 0x000000ffff4c7224 */ /* 0x000fe200078e0014 */
[----:B------:R-:W-:Y:S01]  /*1eee0*/  ULDC.64 UR6, c[0x0][0xa80] ;  /* 0x0002a00000067ab9 */ /* 0x000fe20000000a00 */
[----:B------:R-:W-:Y:S01]  /*1eef0*/  IMAD R79, R3, UR4, RZ ;  /* 0x00000004034f7c24 */ /* 0x000fe2000f8e02ff */
[----:B------:R-:W-:Y:S01]  /*1ef00*/  ULDC.64 UR8, c[0x0][0x208] ;  /* 0x0000820000087ab9 */ /* 0x000fe20000000a00 */
[----:B------:R-:W-:Y:S02]  /*1ef10*/  IMAD.MOV.U32 R77, RZ, RZ, R81 ;  /* 0x000000ffff4d7224 */ /* 0x000fe400078e0051 */
[C---:B------:R-:W-:Y:S02]  /*1ef20*/  IMAD R79, R2.reuse, UR5, R79 ;  /* 0x00000005024f7c24 */ /* 0x040fe4000f8e024f */
[----:B------:R-:W-:Y:S01]  /*1ef30*/  IMAD.WIDE.U32 R76, R2, UR4, R76 ;  /* 0x00000004024c7c25 */ /* 0x000fe2000f8e004c */
[----:B------:R-:W-:-:S02]  /*1ef40*/  ULDC UR4, c[0x0][0xa8c] ;  /* 0x0002a30000047ab9 */ /* 0x000fc40000000800 */
[----:B------:R-:W-:Y:S01]  /*1ef50*/  ISETP.GE.AND P3, PT, R212, UR4, PT ;  /* 0x00000004d4007c0c */ /* 0x000fe2000bf66270 */
[----:B------:R-:W-:Y:S01]  /*1ef60*/  IMAD.IADD R77, R77, 0x1, R79 ;  /* 0x000000014d4d7824 */ /* 0x000fe200078e024f */
[C---:B------:R-:W-:Y:S02]  /*1ef70*/  LEA R78, P5, R76.reuse, UR6, 0x1 ;  /* 0x000000064c4e7c11 */ /* 0x040fe4000f8a08ff */
[----:B------:R-:W-:Y:S02]  /*1ef80*/  ISETP.GE.AND P4, PT, R213, UR4, PT ;  /* 0x00000004d5007c0c */ /* 0x000fe4000bf86270 */
[----:B------:R-:W-:Y:S02]  /*1ef90*/  LEA.HI.X R79, R76, UR7, R77, 0x1, P5 ;  /* 0x000000074c4f7c11 */ /* 0x000fe4000a8f0c4d */
[----:B------:R-:W-:Y:S02]  /*1efa0*/  ISETP.GE.AND P5, PT, R224, UR4, PT ;  /* 0x00000004e0007c0c */ /* 0x000fe4000bfa6270 */
[----:B------:R-:W-:-:S03]  /*1efb0*/  ISETP.GE.AND P6, PT, R223, UR4, PT ;  /* 0x00000004df007c0c */ /* 0x000fc6000bfc6270 */
[----:B-----5:R1:W-:Y:S04]  /*1efc0*/  @!P3 STG.E.128 desc[UR8][R78.64], R4 ;  /* 0x000000044e00b986 */ /* 0x0203e8000c101d08 */
[----:B------:R1:W-:Y:S04]  /*1efd0*/  @!P4 STG.E.128 desc[UR8][R78.64+0x80], R28 ;  /* 0x0000801c4e00c986 */ /* 0x0003e8000c101d08 */
[----:B------:R1:W-:Y:S04]  /*1efe0*/  @!P5 STG.E.128 desc[UR8][R78.64+0x100], R44 ;  /* 0x0001002c4e00d986 */ /* 0x0003e8000c101d08 */
[----:B------:R1:W-:Y:S02]  /*1eff0*/  @!P6 STG.E.128 desc[UR8][R78.64+0x180], R60 ;  /* 0x0001803c4e00e986 */ /* 0x0003e4000c101d08 */
.L_x_667:
[----:B------:R-:W-:Y:S05]  /*1f000*/  BSYNC B1 ;  /* 0x0000000000017941 */ /* 0x000fea0003800000 */
.L_x_666:
[----:B------:R-:W-:Y:S04]  /*1f010*/  BSSY B1, `(.L_x_668) ;  /* 0x0000018000017945 */ /* 0x000fe80003800000 */
[----:B------:R-:W-:Y:S05]  /*1f020*/  @P0 BRA `(.L_x_669) ;  /* 0x0000000000580947 */ /* 0x000fea0003800000 */
[----:B-1---5:R-:W-:Y:S01]  /*1f030*/  IADD3 R7, P0, R2, 0x20, RZ ;  /* 0x0000002002077810 */ /* 0x022fe20007f1e0ff */
[----:B------:R-:W-:Y:S01]  /*1f040*/  ULDC.64 UR6, c[0x0][0xad8] ;  /* 0x0002b60000067ab9 */ /* 0x000fe20000000a00 */
[----:B------:R-:W-:Y:S01]  /*1f050*/  IMAD.MOV.U32 R4, RZ, RZ, R20 ;  /* 0x000000ffff047224 */ /* 0x000fe200078e0014 */
[----:B------:R-:W-:Y:S01]  /*1f060*/  ULDC UR4, c[0x0][0xa8c] ;  /* 0x0002a30000047ab9 */ /* 0x000fe20000000800 */
[----:B------:R-:W-:Y:S01]  /*1f070*/  IMAD.MOV.U32 R5, RZ, RZ, R81 ;  /* 0x000000ffff057224 */ /* 0x000fe200078e0051 */
[----:B------:R-:W-:Y:S01]  /*1f080*/  ISETP.GE.AND P3, PT, R212, UR4, PT ;  /* 0x00000004d4007c0c */ /* 0x000fe2000bf66270 */
[----:B------:R-:W-:Y:S01]  /*1f090*/  IMAD.X R0, RZ, RZ, R3, P0 ;  /* 0x000000ffff007224 */ /* 0x000fe200000e0603 */
[----:B------:R-:W-:Y:S01]  /*1f0a0*/  ISETP.GE.AND P4, PT, R213, UR4, PT ;  /* 0x00000004d5007c0c */ /* 0x000fe2000bf86270 */
[----:B------:R-:W-:Y:S01]  /*1f0b0*/  IMAD.WIDE.U32 R4, R7, UR6, R4 ;  /* 0x0000000607047c25 */ /* 0x000fe2000f8e0004 */
[----:B------:R-:W-:Y:S01]  /*1f0c0*/  ISETP.GE.AND P5, PT, R224, UR4, PT ;  /* 0x00000004e0007c0c */ /* 0x000fe2000bfa6270 */
[----:B------:R-:W-:Y:S01]  /*1f0d0*/  ULDC.64 UR8, c[0x0][0x208] ;  /* 0x0000820000087ab9 */ /* 0x000fe20000000a00 */
[----:B------:R-:W-:Y:S01]  /*1f0e0*/  ISETP.GE.AND P6, PT, R223, UR4, PT ;  /* 0x00000004df007c0c */ /* 0x000fe2000bfc6270 */
[----:B------:R-:W-:-:S04]  /*1f0f0*/  IMAD R0, R0, UR6, RZ ;  /* 0x0000000600007c24 */ /* 0x000fc8000f8e02ff */
[----:B------:R-:W-:Y:S01]  /*1f100*/  IMAD R7, R7, UR7, R0 ;  /* 0x0000000707077c24 */ /* 0x000fe2000f8e0200 */
[----:B------:R-:W-:Y:S02]  /*1f110*/  ULDC.64 UR6, c[0x0][0xa80] ;  /* 0x0002a00000067ab9 */ /* 0x000fe40000000a00 */
[----:B------:R-:W-:Y:S01]  /*1f120*/  LEA R6, P0, R4, UR6, 0x1 ;  /* 0x0000000604067c11 */ /* 0x000fe2000f8008ff */
[----:B------:R-:W-:-:S05]  /*1f130*/  IMAD.IADD R5, R5, 0x1, R7 ;  /* 0x0000000105057824 */ /* 0x000fca00078e0207 */
[----:B------:R-:W-:-:S05]  /*1f140*/  LEA.HI.X R7, R4, UR7, R5, 0x1, P0 ;  /* 0x0000000704077c11 */ /* 0x000fca00080f0c05 */
[----:B------:R2:W-:Y:S04]  /*1f150*/  @!P3 STG.E.128 desc[UR8][R6.64], R8 ;  /* 0x000000080600b986 */ /* 0x0005e8000c101d08 */
[----:B------:R2:W-:Y:S04]  /*1f160*/  @!P4 STG.E.128 desc[UR8][R6.64+0x80], R32 ;  /* 0x000080200600c986 */ /* 0x0005e8000c101d08 */
[----:B------:R2:W-:Y:S04]  /*1f170*/  @!P5 STG.E.128 desc[UR8][R6.64+0x100], R48 ;  /* 0x000100300600d986 */ /* 0x0005e8000c101d08 */
[----:B------:R2:W-:Y:S02]  /*1f180*/  @!P6 STG.E.128 desc[UR8][R6.64+0x180], R64 ;  /* 0x000180400600e986 */ /* 0x0005e4000c101d08 */
.L_x_669:
[----:B------:R-:W-:Y:S05]  /*1f190*/  BSYNC B1 ;  /* 0x0000000000017941 */ /* 0x000fea0003800000 */
.L_x_668:
[----:B------:R-:W-:Y:S04]  /*1f1a0*/  BSSY B1, `(.L_x_670) ;  /* 0x0000018000017945 */ /* 0x000fe80003800000 */
[----:B------:R-:W-:Y:S05]  /*1f1b0*/  @P1 BRA `(.L_x_671) ;  /* 0x0000000000581947 */ /* 0x000fea0003800000 */
[----:B-12--5:R-:W-:Y:S01]  /*1f1c0*/  IADD3 R7, P0, R2, 0x40, RZ ;  /* 0x0000004002077810 */ /* 0x026fe20007f1e0ff */
        /* <DEDUP_REMOVED lines=21> */
.L_x_671:
[----:B------:R-:W-:Y:S05]  /*1f320*/  BSYNC B1 ;  /* 0x0000000000017941 */ /* 0x000fea0003800000 */
.L_x_670:
[----:B------:R-:W-:Y:S05]  /*1f330*/  @P2 BRA `(.L_x_672) ;  /* 0x0000000c00402947 */ /* 0x000fea0003800000 */
[----:B-1---5:R-:W-:Y:S01]  /*1f340*/  IADD3 R5, P0, R2, 0x60, RZ ;  /* 0x0000006002057810 */ /* 0x022fe20007f1e0ff */
[----:B------:R-:W-:Y:S01]  /*1f350*/  ULDC.64 UR6, c[0x0][0xad8] ;  /* 0x0002b60000067ab9 */ /* 0x000fe20000000a00 */
[----:B------:R-:W-:Y:S01]  /*1f360*/  ULDC UR4, c[0x0][0xa8c] ;  /* 0x0002a30000047ab9 */ /* 0x000fe20000000800 */
[----:B------:R-:W-:Y:S01]  /*1f370*/  ULDC.64 UR8, c[0x0][0x208] ;  /* 0x0000820000087ab9 */ /* 0x000fe20000000a00 */
[----:B------:R-:W-:Y:S01]  /*1f380*/  ISETP.GE.AND P1, PT, R212, UR4, PT ;  /* 0x00000004d4007c0c */ /* 0x000fe2000bf26270 */
[----:B------:R-:W-:Y:S01]  /*1f390*/  IMAD.X R2, RZ, RZ, R3, P0 ;  /* 0x000000ffff027224 */ /* 0x000fe200000e0603 */
[----:B------:R-:W-:Y:S01]  /*1f3a0*/  ISETP.GE.AND P2, PT, R213, UR4, PT ;  /* 0x00000004d5007c0c */ /* 0x000fe2000bf46270 */
[----:B------:R-:W-:Y:S01]  /*1f3b0*/  IMAD.MOV.U32 R3, RZ, RZ, R81 ;  /* 0x000000ffff037224 */ /* 0x000fe200078e0051 */
[----:B------:R-:W-:Y:S01]  /*1f3c0*/  ISETP.GE.AND P3, PT, R224, UR4, PT ;  /* 0x00000004e0007c0c */ /* 0x000fe2000bf66270 */
[----:B------:R-:W-:Y:S01]  /*1f3d0*/  IMAD R0, R2, UR6, RZ ;  /* 0x0000000602007c24 */ /* 0x000fe2000f8e02ff */
[----:B------:R-:W-:-:S05]  /*1f3e0*/  MOV R2, R20 ;  /* 0x0000001400027202 */ /* 0x000fca0000000f00 */
[----:B------:R-:W-:-:S04]  /*1f3f0*/  IMAD.WIDE.U32 R2, R5, UR6, R2 ;  /* 0x0000000605027c25 */ /* 0x000fc8000f8e0002 */
[----:B------:R-:W-:Y:S01]  /*1f400*/  IMAD R5, R5, UR7, R0 ;  /* 0x0000000705057c24 */ /* 0x000fe2000f8e0200 */
[----:B------:R-:W-:Y:S02]  /*1f410*/  ULDC.64 UR6, c[0x0][0xa80] ;  /* 0x0002a00000067ab9 */ /* 0x000fe40000000a00 */
        /* <DEDUP_REMOVED lines=11> */
.L_x_664:
[----:B------:R-:W2:Y:S01]  /*1f4d0*/  LDL R13, [R1+0x1c] ;  /* 0x00001c00010d7983 */ /* 0x000ea20000100800 */
[----:B------:R-:W-:Y:S01]  /*1f4e0*/  ULDC.64 UR4, c[0x0][0xbd8] ;  /* 0x0002f60000047ab9 */ /* 0x000fe20000000a00 */
[----:B------:R-:W-:Y:S01]  /*1f4f0*/  IMAD.MOV.U32 R7, RZ, RZ, RZ ;  /* 0x000000ffff077224 */ /* 0x000fe200078e00ff */
[----:B------:R-:W-:Y:S01]  /*1f500*/  ISETP.NE.U32.AND P0, PT, RZ, UR4, PT ;  /* 0x00000004ff007c0c */ /* 0x000fe2000bf05070 */
[----:B------:R-:W3:Y:S01]  /*1f510*/  S2R R8, SR_TID.X ;  /* 0x0000000000087919 */ /* 0x000ee20000002100 */
[----:B------:R-:W-:Y:S02]  /*1f520*/  ULDC.64 UR6, c[0x0][0x208] ;  /* 0x0000820000067ab9 */ /* 0x000fe40000000a00 */
[----:B------:R-:W-:Y:S01]  /*1f530*/  ISETP.NE.AND.EX P0, PT, RZ, UR5, PT, P0 ;  /* 0x00000005ff007c0c */ /* 0x000fe2000bf05300 */
[----:B---3--:R-:W-:Y:S02]  /*1f540*/  VIADD R6, R8, 0xffffff80 ;  /* 0xffffff8008067836 */ /* 0x008fe40000000000 */
[----:B--2---:R-:W-:Y:S01]  /*1f550*/  IMAD.SHL.U32 R4, R13, 0x4, RZ ;  /* 0x000000040d047824 */ /* 0x004fe200078e00ff */
[----:B------:R-:W-:-:S04]  /*1f560*/  SHF.R.S32.HI R10, RZ, 0x1f, R13 ;  /* 0x0000001fff0a7819 */ /* 0x000fc8000001140d */
[----:B------:R-:W-:Y:S02]  /*1f570*/  IADD3 R2, P1, R4, UR4, RZ ;  /* 0x0000000404027c10 */ /* 0x000fe4000ff3e0ff */
[----:B------:R-:W-:-:S04]  /*1f580*/  SHF.L.U64.HI R0, R13, 0x2, R10 ;  /* 0x000000020d007819 */ /* 0x000fc8000001020a */
[----:B------:R-:W-:Y:S01]  /*1f590*/  IADD3.X R3, R0, UR5, RZ, P1, !PT ;  /* 0x0000000500037c10 */ /* 0x000fe20008ffe4ff */
[----:B------:R-:W-:Y:S02]  /*1f5a0*/  ULDC.64 UR4, c[0x0][0xbe0] ;  /* 0x0002f80000047ab9 */ /* 0x000fe40000000a00 */
[----:B------:R-:W-:Y:S02]  /*1f5b0*/  ISETP.NE.U32.AND P1, PT, RZ, UR4, PT ;  /* 0x00000004ff007c0c */ /* 0x000fe4000bf25070 */
[----:B------:R2:W5:Y:S02]  /*1f5c0*/  @P0 LDG.E R7, desc[UR6][R2.64] ;  /* 0x0000000602070981 */ /* 0x000564000c1e1900 */
[----:B------:R-:W-:-:S13]  /*1f5d0*/  ISETP.NE.AND.EX P1, PT, RZ, UR5, PT, P1 ;  /* 0x00000005ff007c0c */ /* 0x000fda000bf25310 */
[----:B------:R-:W-:Y:S01]  /*1f5e0*/  @P1 IADD3 R4, P2, R4, UR4, RZ ;  /* 0x0000000404041c10 */ /* 0x000fe2000ff5e0ff */
[----:B------:R-:W-:-:S03]  /*1f5f0*/  ULDC UR4, c[0x0][0xa88] ;  /* 0x0002a20000047ab9 */ /* 0x000fc60000000800 */
[----:B------:R-:W-:Y:S01]  /*1f600*/  @P1 IADD3.X R5, R0, UR5, RZ, P2, !PT ;  /* 0x0000000500051c10 */ /* 0x000fe200097fe4ff */
[----:B------:R-:W-:Y:S01]  /*1f610*/  IMAD.U32 R0, RZ, RZ, UR4 ;  /* 0x00000004ff007e24 */ /* 0x000fe2000f8e00ff */
[----:B------:R-:W-:-:S05]  /*1f620*/  ISETP.GE.AND P2, PT, R6, 0x80, PT ;  /* 0x000000800600780c */ /* 0x000fca0003f46270 */
[----:B------:R2:W5:Y:S01]  /*1f630*/  @P1 LDG.E R0, desc[UR6][R4.64] ;  /* 0x0000000604001981 */ /* 0x000562000c1e1900 */
[----:B------:R-:W-:Y:S07]  /*1f640*/  @P1 BRA `(.L_x_673) ;  /* 0x0000000000141947 */ /* 0x000fee0003800000 */
[----:B------:R-:W-:Y:S05]  /*1f650*/  @!P0 BRA `(.L_x_673) ;  /* 0x0000000000108947 */ /* 0x000fea0003800000 */
[----:B------:R-:W-:Y:S02]  /*1f660*/  ULDC.64 UR4, c[0x0][0x208] ;  /* 0x0000820000047ab9 */ /* 0x000fe40000000a00 */
[----:B--2---:R-:W2:Y:S04]  /*1f670*/  LDG.E R5, desc[UR4][R2.64] ;  /* 0x0000000402057981 */ /* 0x004ea8000c1e1900 */
[----:B-----5:R-:W2:Y:S02]  /*1f680*/  LDG.E R0, desc[UR4][R2.64+0x4] ;  /* 0x0000040402007981 */ /* 0x020ea4000c1e1900 */
[----:B--2---:R-:W-:-:S07]  /*1f690*/  IMAD.IADD R0, R0, 0x1, -R5 ;  /* 0x0000000100007824 */ /* 0x004fce00078e0a05 */
.L_x_673:
[----:B------:R-:W3:Y:S04]  /*1f6a0*/  LDL R14, [R1+0x60] ;  /* 0x00006000010e7983 */ /* 0x000ee80000100800 */
[----:B------:R4:W5:Y:S01]  /*1f6b0*/  LDL R12, [R1+0x68] ;  /* 0x00006800010c7983 */ /* 0x0009620000100800 */
[----:B------:R-:W-:Y:S01]  /*1f6c0*/  BSSY B1, `(.L_x_674) ;  /* 0x000001d000017945 */ /* 0x000fe20003800000 */
[----:B------:R-:W-:Y:S02]  /*1f6d0*/  SHF.R.S32.HI R11, RZ, 0x1f, R212 ;  /* 0x0000001fff0b7819 */ /* 0x000fe400000114d4 */
[----:B------:R-:W-:Y:S02]  /*1f6e0*/  SEL R13, R13, RZ, !P0 ;  /* 0x000000ff0d0d7207 */ /* 0x000fe40004000000 */
[----:B------:R-:W-:-:S02]  /*1f6f0*/  SEL R10, R10, RZ, !P0 ;  /* 0x000000ff0a0a7207 */ /* 0x000fc40004000000 */
[----:B-----5:R-:W-:Y:S02]  /*1f700*/  SHF.R.S32.HI R6, RZ, 0x1f, R7 ;  /* 0x0000001fff067819 */ /* 0x020fe40000011407 */
[----:B---3--:R-:W-:Y:S01]  /*1f710*/  SHF.R.S32.HI R9, RZ, 0x1f, R14 ;  /* 0x0000001fff097819 */ /* 0x008fe2000001140e */
[----:B----4-:R-:W-:Y:S06]  /*1f720*/  @P2 BRA `(.L_x_675) ;  /* 0x0000000000582947 */ /* 0x010fec0003800000 */
[----:B--2---:R-:W-:-:S04]  /*1f730*/  IMAD R2, R12, 0x80, R8 ;  /* 0x000000800c027824 */ /* 0x004fc800078e0208 */
[----:B------:R-:W-:-:S05]  /*1f740*/  VIADD R3, R2, 0xffffff80 ;  /* 0xffffff8002037836 */ /* 0x000fca0000000000 */
[----:B------:R-:W-:-:S13]  /*1f750*/  ISETP.GE.AND P0, PT, R3, R0, PT ;  /* 0x000000000300720c */ /* 0x000fda0003f06270 */
[----:B------:R-:W-:Y:S05]  /*1f760*/  @P0 BRA `(.L_x_675) ;  /* 0x0000000000480947 */ /* 0x000fea0003800000 */
[----:B------:R-:W-:Y:S01]  /*1f770*/  IADD3 R2, P0, R3, R7, RZ ;  /* 0x0000000703027210 */ /* 0x000fe20007f1e0ff */
[----:B------:R-:W-:Y:S01]  /*1f780*/  ULDC.64 UR4, c[0x0][0xb70] ;  /* 0x0002dc0000047ab9 */ /* 0x000fe20000000a00 */
[----:B------:R-:W-:Y:S01]  /*1f790*/  ULDC.64 UR6, c[0x0][0x208] ;  /* 0x0000820000067ab9 */ /* 0x000fe20000000a00 */
[----:B------:R-:W-:Y:S01]  /*1f7a0*/  IMAD R4, R9, UR4, RZ ;  /* 0x0000000409047c24 */ /* 0x000fe2000f8e02ff */
[----:B------:R-:W-:-:S03]  /*1f7b0*/  LEA.HI.X.SX32 R3, R3, R6, 0x1, P0 ;  /* 0x0000000603037211 */ /* 0x000fc600000f0eff */
[C---:B------:R-:W-:Y:S02]  /*1f7c0*/  IMAD R5, R14.reuse, UR5, R4 ;  /* 0x000000050e057c24 */ /* 0x040fe4000f8e0204 */
[----:B------:R-:W-:Y:S01]  /*1f7d0*/  IMAD.WIDE.U32 R2, R14, UR4, R2 ;  /* 0x000000040e027c25 */ /* 0x000fe2000f8e0002 */
[----:B------:R-:W-:-:S03]  /*1f7e0*/  ULDC.64 UR4, c[0x0][0xb78] ;  /* 0x0002de0000047ab9 */ /* 0x000fc60000000a00 */
[----:B------:R-:W-:Y:S02]  /*1f7f0*/  IMAD R4, R10, UR4, RZ ;  /* 0x000000040a047c24 */ /* 0x000fe4000f8e02ff */
[----:B------:R-:W-:Y:S02]  /*1f800*/  IMAD.IADD R3, R3, 0x1, R5 ;  /* 0x0000000103037824 */ /* 0x000fe400078e0205 */
[C---:B------:R-:W-:Y:S02]  /*1f810*/  IMAD R5, R13.reuse, UR5, R4 ;  /* 0x000000050d057c24 */ /* 0x040fe4000f8e0204 */
[----:B------:R-:W-:Y:S01]  /*1f820*/  IMAD.WIDE.U32 R2, R13, UR4, R2 ;  /* 0x000000040d027c25 */ /* 0x000fe2000f8e0002 */
[----:B------:R-:W-:-:S03]  /*1f830*/  ULDC.64 UR4, c[0x0][0xb40] ;  /* 0x0002d00000047ab9 */ /* 0x000fc60000000a00 */
[----:B------:R-:W-:Y:S01]  /*1f840*/  IMAD.IADD R3, R3, 0x1, R5 ;  /* 0x0000000103037824 */ /* 0x000fe200078e0205 */
[----:B------:R-:W-:-:S04]  /*1f850*/  LEA R4, P0, R2, UR4, 0x2 ;  /* 0x0000000402047c11 */ /* 0x000fc8000f8010ff */
[----:B------:R-:W-:Y:S01]  /*1f860*/  LEA.HI.X R5, R2, UR5, R3, 0x2, P0 ;  /* 0x0000000502057c11 */ /* 0x000fe200080f1403 */
[----:B------:R-:W-:-:S05]  /*1f870*/  IMAD.MOV.U32 R3, RZ, RZ, -0x800000 ;  /* 0xff800000ff037424 */ /* 0x000fca00078e00ff */
[----:B------:R3:W-:Y:S03]  /*1f880*/  STG.E desc[UR6][R4.64], R3 ;  /* 0x0000000304007986 */ /* 0x0007e6000c101906 */
.L_x_675:
[----:B------:R-:W-:Y:S05]  /*1f890*/  BSYNC B1 ;  /* 0x0000000000017941 */ /* 0x000fea0003800000 */
.L_x_674:
[----:B------:R-:W-:Y:S01]  /*1f8a0*/  ULDC.64 UR4, c[0x0][0xaa0] ;  /* 0x0002a80000047ab9 */ /* 0x000fe20000000a00 */
[----:B--23--:R-:W-:Y:S01]  /*1f8b0*/  MOV R3, R11 ;  /* 0x0000000b00037202 */ /* 0x00cfe20000000f00 */
[----:B------:R-:W-:Y:S01]  /*1f8c0*/  IMAD.MOV.U32 R2, RZ, RZ, R212 ;  /* 0x000000ffff027224 */ /* 0x000fe200078e00d4 */
[----:B------:R-:W-:Y:S01]  /*1f8d0*/  BSSY B1, `(.L_x_676) ;  /* 0x000002b000017945 */ /* 0x000fe20003800000 */
[----:B------:R-:W-:Y:S02]  /*1f8e0*/  IMAD R4, R6, UR4, RZ ;  /* 0x0000000406047c24 */ /* 0x000fe4000f8e02ff */
[----:B------:R-:W-:-:S04]  /*1f8f0*/  IMAD.WIDE.U32 R2, R7, UR4, R2 ;  /* 0x0000000407027c25 */ /* 0x000fc8000f8e0002 */
[----:B------:R-:W-:Y:S01]  /*1f900*/  IMAD R7, R7, UR5, R4 ;  /* 0x0000000507077c24 */ /* 0x000fe2000f8e0204 */
[----:B------:R-:W-:Y:S01]  /*1f910*/  ULDC.64 UR4, c[0x0][0xae0] ;  /* 0x0002b80000047ab9 */ /* 0x000fe20000000a00 */
[----:B------:R-:W-:Y:S02]  /*1f920*/  IMAD R11, R12, -0x80, R0 ;  /* 0xffffff800c0b7824 */ /* 0x000fe400078e0200 */
[----:B------:R-:W-:Y:S02]  /*1f930*/  IMAD R4, R9, UR4, RZ ;  /* 0x0000000409047c24 */ /* 0x000fe4000f8e02ff */
[----:B------:R-:W-:Y:S01]  /*1f940*/  IMAD.IADD R3, R3, 0x1, R7 ;  /* 0x0000000103037824 */ /* 0x000fe200078e0207 */
[-C--:B------:R-:W-:Y:S01]  /*1f950*/  ISETP.GE.AND P2, PT, R18, R11.reuse, PT ;  /* 0x0000000b1200720c */ /* 0x080fe20003f46270 */
[C---:B------:R-:W-:Y:S01]  /*1f960*/  IMAD R5, R14.reuse, UR5, R4 ;  /* 0x000000050e057c24 */ /* 0x040fe2000f8e0204 */
[----:B------:R-:W-:Y:S01]  /*1f970*/  SHF.R.S32.HI R7, RZ, 0x1f, R18 ;  /* 0x0000001fff077819 */ /* 0x000fe20000011412 */
[----:B------:R-:W-:Y:S01]  /*1f980*/  IMAD.WIDE.U32 R2, R14, UR4, R2 ;  /* 0x000000040e027c25 */ /* 0x000fe2000f8e0002 */
[----:B------:R-:W-:Y:S01]  /*1f990*/  ULDC.64 UR4, c[0x0][0xae8] ;  /* 0x0002ba0000047ab9 */ /* 0x000fe20000000a00 */
[----:B------:R-:W-:-:S02]  /*1f9a0*/  ISETP.GE.AND P1, PT, R217, R11, PT ;  /* 0x0000000bd900720c */ /* 0x000fc40003f26270 */
[----:B------:R-:W-:Y:S01]  /*1f9b0*/  IMAD.IADD R3, R3, 0x1, R5 ;  /* 0x0000000103037824 */ /* 0x000fe200078e0205 */
[----:B------:R-:W-:Y:S01]  /*1f9c0*/  ISETP.GE.AND P0, PT, R218, R11, PT ;  /* 0x0000000bda00720c */ /* 0x000fe20003f06270 */
[----:B------:R-:W-:Y:S02]  /*1f9d0*/  IMAD R0, R10, UR4, RZ ;  /* 0x000000040a007c24 */ /* 0x000fe4000f8e02ff */
[----:B------:R-:W-:-:S04]  /*1f9e0*/  IMAD.WIDE.U32 R4, R13, UR4, R2 ;  /* 0x000000040d047c25 */ /* 0x000fc8000f8e0002 */
[----:B------:R-:W-:Y:S02]  /*1f9f0*/  IMAD R9, R13, UR5, R0 ;  /* 0x000000050d097c24 */ /* 0x000fe4000f8e0200 */
[----:B------:R-:W-:Y:S02]  /*1fa00*/  IMAD.MOV.U32 R6, RZ, RZ, R18 ;  /* 0x000000ffff067224 */ /* 0x000fe400078e0012 */
[----:B------:R-:W-:Y:S02]  /*1fa10*/  IMAD.IADD R13, R5, 0x1, R9 ;  /* 0x00000001050d7824 */ /* 0x000fe400078e0209 */
[----:B------:R-:W-:Y:S01]  /*1fa20*/  IMAD.WIDE R6, R12, 0x80, R6 ;  /* 0x000000800c067825 */ /* 0x000fe200078e0206 */
[----:B------:R-:W-:Y:S06]  /*1fa30*/  @P2 BRA `(.L_x_677) ;  /* 0x0000000000502947 */ /* 0x000fec0003800000 */
[----:B------:R-:W-:Y:S01]  /*1fa40*/  ULDC.64 UR6, c[0x0][0xad8] ;  /* 0x0002b60000067ab9 */ /* 0x000fe20000000a00 */
[----:B------:R-:W-:Y:S01]  /*1fa50*/  IMAD.MOV.U32 R2, RZ, RZ, R4 ;  /* 0x000000ffff027224 */ /* 0x000fe200078e0004 */
[----:B------:R-:W-:Y:S01]  /*1fa60*/  ULDC UR4, c[0x0][0xa8c] ;  /* 0x0002a30000047ab9 */ /* 0x000fe20000000800 */
[----:B------:R-:W-:Y:S01]  /*1fa70*/  IMAD R9, R7, UR6, RZ ;  /* 0x0000000607097c24 */ /* 0x000fe2000f8e02ff */
[----:B------:R-:W-:Y:S01]  /*1fa80*/  ISETP.GE.AND P3, PT, R212, UR4, PT ;  /* 0x00000004d4007c0c */ /* 0x000fe2000bf66270 */
[----:B------:R-:W-:Y:S01]  /*1fa90*/  IMAD.MOV.U32 R3, RZ, RZ, R13 ;  /* 0x000000ffff037224 */ /* 0x000fe200078e000d */
[----:B------:R-:W-:Y:S01]  /*1faa0*/  ISETP.GE.AND P4, PT, R213, UR4, PT ;  /* 0x00000004d5007c0c */ /* 0x000fe2000bf86270 */
[----:B------:R-:W-:Y:S01]  /*1fab0*/  IMAD R9, R6, UR7, R9 ;  /* 0x0000000706097c24 */ /* 0x000fe2000f8e0209 */
[----:B------:R-:W-:Y:S01]  /*1fac0*/  ISETP.GE.AND P5, PT, R224, UR4, PT ;  /* 0x00000004e0007c0c */ /* 0x000fe2000bfa6270 */
[----:B------:R-:W-:Y:S01]  /*1fad0*/  IMAD.WIDE.U32 R2, R6, UR6, R2 ;  /* 0x0000000606027c25 */ /* 0x000fe2000f8e0002 */
[----:B------:R-:W-:Y:S01]  /*1fae0*/  ISETP.GE.AND P6, PT, R223, UR4, PT ;  /* 0x00000004df007c0c */ /* 0x000fe2000bfc6270 */
[----:B------:R-:W-:Y:S01]  /*1faf0*/  ULDC.64 UR6, c[0x0][0xa80] ;  /* 0x0002a00000067ab9 */ /* 0x000fe20000000a00 */
[----:B------:R-:W-:Y:S01]  /*1fb00*/  ULDC.64 UR8, c[0x0][0x208] ;  /* 0x0000820000087ab9 */ /* 0x000fe20000000a00 */
[----:B------:R-:W-:Y:S01]  /*1fb10*/  IMAD.IADD R3, R3, 0x1, R9 ;  /* 0x0000000103037824 */ /* 0x000fe200078e0209 */
[----:B------:R-:W-:-:S04]  /*1fb20*/  LEA R8, P2, R2, UR6, 0x1 ;  /* 0x0000000602087c11 */ /* 0x000fc8000f8408ff */
[----:B------:R-:W-:-:S05]  /*1fb30*/  LEA.HI.X R9, R2, UR7, R3, 0x1, P2 ;  /* 0x0000000702097c11 */ /* 0x000fca00090f0c03 */
[----:B------:R2:W-:Y:S04]  /*1fb40*/  @!P3 STG.E.128 desc[UR8][R8.64], RZ ;  /* 0x000000ff0800b986 */ /* 0x0005e8000c101d08 */
[----:B------:R2:W-:Y:S04]  /*1fb50*/  @!P4 STG.E.128 desc[UR8][R8.64+0x80], RZ ;  /* 0x000080ff0800c986 */ /* 0x0005e8000c101d08 */
[----:B------:R2:W-:Y:S04]  /*1fb60*/  @!P5 STG.E.128 desc[UR8][R8.64+0x100], RZ ;  /* 0x000100ff0800d986 */ /* 0x0005e8000c101d08 */
[----:B------:R2:W-:Y:S02]  /*1fb70*/  @!P6 STG.E.128 desc[UR8][R8.64+0x180], RZ ;  /* 0x000180ff0800e986 */ /* 0x0005e4000c101d08 */
.L_x_677:
[----:B------:R-:W-:Y:S05]  /*1fb80*/  BSYNC B1 ;  /* 0x0000000000017941 */ /* 0x000fea0003800000 */
.L_x_676:
[----:B------:R-:W3:Y:S01]  /*1fb90*/  LDL R0, [R1+0x74] ;  /* 0x0000740001007983 */ /* 0x000ee20000100800 */
[----:B------:R-:W-:Y:S01]  /*1fba0*/  BSSY B1, `(.L_x_678) ;  /* 0x0000019000017945 */ /* 0x000fe20003800000 */
[----:B---3--:R-:W-:-:S03]  /*1fbb0*/  ISETP.GE.AND P2, PT, R0, R11, PT ;  /* 0x0000000b0000720c */ /* 0x008fc60003f46270 */
[----:B------:R-:W-:Y:S10]  /*1fbc0*/  @P1 BRA `(.L_x_679) ;  /* 0x0000000000581947 */ /* 0x000ff40003800000 */
[----:B--2---:R-:W-:Y:S01]  /*1fbd0*/  IADD3 R9, P1, R6, 0x20, RZ ;  /* 0x0000002006097810 */ /* 0x004fe20007f3e0ff */
        /* <DEDUP_REMOVED lines=21> */
.L_x_679:
[----:B------:R-:W-:Y:S05]  /*1fd30*/  BSYNC B1 ;  /* 0x0000000000017941 */ /* 0x000fea0003800000 */
.L_x_678:
[----:B------:R-:W-:Y:S04]  /*1fd40*/  BSSY B1, `(.L_x_680) ;  /* 0x0000018000017945 */ /* 0x000fe80003800000 */
[----:B------:R-:W-:Y:S05]  /*1fd50*/  @P0 BRA `(.L_x_681) ;  /* 0x0000000000580947 */ /* 0x000fea0003800000 */
[----:B--23--:R-:W-:Y:S01]  /*1fd60*/  IADD3 R9, P0, R6, 0x40, RZ ;  /* 0x0000004006097810 */ /* 0x00cfe20007f1e0ff */
[----:B------:R-:W-:Y:S01]  /*1fd70*/  ULDC.64 UR6, c[0x0][0xad8] ;  /* 0x0002b60000067ab9 */ /* 0x000fe20000000a00 */
[----:B------:R-:W-:Y:S01]  /*1fd80*/  MOV R3, R13 ;  /* 0x0000000d00037202 */ /* 0x000fe20000000f00 */
[----:B------:R-:W-:Y:S01]  /*1fd90*/  IMAD.MOV.U32 R2, RZ, RZ, R4 ;  /* 0x000000ffff027224 */ /* 0x000fe200078e0004 */
[----:B------:R-:W-:Y:S01]  /*1fda0*/  ULDC UR4, c[0x0][0xa8c] ;  /* 0x0002a30000047ab9 */ /* 0x000fe20000000800 */
[----:B------:R-:W-:Y:S01]  /*1fdb0*/  IMAD.X R0, RZ, RZ, R7, P0 ;  /* 0x000000ffff007224 */ /* 0x000fe200000e0607 */
[----:B------:R-:W-:Y:S01]  /*1fdc0*/  ISETP.GE.AND P1, PT, R212, UR4, PT ;  /* 0x00000004d4007c0c */ /* 0x000fe2000bf26270 */
[----:B------:R-:W-:Y:S01]  /*1fdd0*/  IMAD.WIDE.U32 R2, R9, UR6, R2 ;  /* 0x0000000609027c25 */ /* 0x000fe2000f8e0002 */
[----:B------:R-:W-:Y:S01]  /*1fde0*/  ISETP.GE.AND P3, PT, R213, UR4, PT ;  /* 0x00000004d5007c0c */ /* 0x000fe2000bf66270 */
[----:B------:R-:W-:Y:S01]  /*1fdf0*/  ULDC.64 UR8, c[0x0][0x208] ;  /* 0x0000820000087ab9 */ /* 0x000fe20000000a00 */
[----:B------:R-:W-:Y:S01]  /*1fe00*/  ISETP.GE.AND P4, PT, R224, UR4, PT ;  /* 0x00000004e0007c0c */ /* 0x000fe2000bf86270 */
[----:B------:R-:W-:Y:S01]  /*1fe10*/  IMAD R0, R0, UR6, RZ ;  /* 0x0000000600007c24 */ /* 0x000fe2000f8e02ff */
[----:B------:R-:W-:-:S03]  /*1fe20*/  ISETP.GE.AND P5, PT, R223, UR4, PT ;  /* 0x00000004df007c0c */ /* 0x000fc6000bfa6270 */
        /* <DEDUP_REMOVED lines=9> */
.L_x_681:
[----:B------:R-:W-:Y:S05]  /*1fec0*/  BSYNC B1 ;  /* 0x0000000000017941 */ /* 0x000fea0003800000 */
.L_x_680:
[----:B------:R-:W-:Y:S05]  /*1fed0*/  @P2 BRA `(.L_x_672) ;  /* 0x0000000000582947 */ /* 0x000fea0003800000 */
[----:B------:R-:W-:Y:S01]  /*1fee0*/  IADD3 R5, P0, R6, 0x60, RZ ;  /* 0x0000006006057810 */ /* 0x000fe20007f1e0ff */
        /* <DEDUP_REMOVED lines=21> */
.L_x_672:
[----:B------:R-:W-:Y:S05]  /*20040*/  BSYNC B0 ;  /* 0x0000000000007941 */ /* 0x000fea0003800000 */
.L_x_663:
[----:B------:R-:W-:Y:S02]  /*20050*/  ULDC UR4, c[0x0][0xc14] ;  /* 0x0003050000047ab9 */ /* 0x000fe40000000800 */
[----:B-1----:R-:W-:-:S13]  /*20060*/  ISETP.GE.AND P0, PT, R151, UR4, PT ;  /* 0x0000000497007c0c */ /* 0x002fda000bf06270 */
[----:B------:R-:W-:Y:S05]  /*20070*/  @!P0 BRA `(.L_x_682) ;  /* 0xfffffe1000848947 */ /* 0x000fea000383ffff */
[----:B------:R-:W-:Y:S05]  /*20080*/  BRA `(.L_x_451) ;  /* 0x0000006400387947 */ /* 0x000fea0003800000 */
.L_x_449:
[----:B------:R-:W-:-:S08]  /*20090*/  NOP ;  /* 0x0000000000007918 */ /* 0x000fd00000000000 */
[----:B------:R-:W0:-:S00]  /*200a0*/  USETMAXREG.DEALLOC.CTAPOOL 0x18 ;  /* 0x00000018000079c8 */ /* 0x000e0000080e0500 */
[----:B0-----:R-:W-:-:S06]  /*200b0*/  LOP3.LUT R0, R0, 0x3, RZ, 0xc0, !PT ;  /* 0x0000000300007812 */ /* 0x001fcc00078ec0ff */
[----:B------:R-:W0:Y:S02]  /*200c0*/  SHFL.IDX PT, R0, R0, RZ, 0x1f ;  /* 0x00001fff00007589 */ /* 0x000e2400000e0000 */
[----:B0-----:R-:W-:-:S13]  /*200d0*/  ISETP.NE.AND P0, PT, R0, RZ, PT ;  /* 0x000000ff0000720c */ /* 0x001fda0003f05270 */
[----:B------:R-:W-:Y:S05]  /*200e0*/  @P0 BRA `(.L_x_451) ;  /* 0x0000006400200947 */ /* 0x000fea0003800000 */
[----:B------:R-:W2:Y:S01]  /*200f0*/  LDL.LU R7, [R1+0x18] ;  /* 0x0000180001077983 */ /* 0x000ea20000300800 */
[----:B------:R-:W-:Y:S01]  /*20100*/  LOP3.LUT R8, R4, 0x1f, RZ, 0xc0, !PT ;  /* 0x0000001f04087812 */ /* 0x000fe200078ec0ff */
[----:B------:R-:W-:Y:S01]  /*20110*/  ULDC UR5, c[0x0][0xc14] ;  /* 0x0003050000057ab9 */ /* 0x000fe20000000800 */
[----:B------:R-:W-:Y:S01]  /*20120*/  IMAD.MOV.U32 R0, RZ, RZ, RZ ;  /* 0x000000ffff007224 */ /* 0x000fe200078e00ff */
[----:B------:R-:W-:Y:S01]  /*20130*/  ULDC.64 UR6, c[0x0][0x208] ;  /* 0x0000820000067ab9 */ /* 0x000fe20000000a00 */
[----:B------:R-:W-:Y:S01]  /*20140*/  ISETP.NE.AND P0, PT, R8, 0x1f, PT ;  /* 0x0000001f0800780c */ /* 0x000fe20003f05270 */
[----:B------:R-:W-:Y:S01]  /*20150*/  ULDC UR4, c[0x0][0xc10] ;  /* 0x0003040000047ab9 */ /* 0x000fe20000000800 */
[----:B--2---:R-:W-:-:S11]  /*20160*/  LOP3.LUT R7, R7, 0xffffff7f, RZ, 0xc0, !PT ;  /* 0xffffff7f07077812 */ /* 0x004fd600078ec0ff */
        /* <DEDUP_REMOVED lines=9> */
[----:B------:R-:W-:Y:S01]  /*20200*/  LOP3.LUT R7, R7, 0xfffffffe, RZ, 0xc0, !PT ;  /* 0xfffffffe07077812 */ /* 0x000fe200078ec0ff */
[----:B------:R-:W-:-:S08]  /*20210*/  IMAD.MOV.U32 R19, RZ, RZ, RZ ;  /* 0x000000ffff137224 */ /* 0x000fd000078e00ff */
        /* <DEDUP_REMOVED lines=24> */
[----:B------:R-:W-:-:S05]  /*203a0*/  @P0 LOP3.LUT R7, R7, 0x4, RZ, 0xfc, !PT ;  /* 0x0000000407070812 */ /* 0x000fca00078efcff */
[----:B------:R-:W-:Y:S01]  /*203b0*/  STL [R1+0x18], R7 ;  /* 0x0000180701007387 */ /* 0x000fe20000100800 */
[----:B-1----:R-:W-:-:S05]  /*203c0*/  SEL R2, R2, RZ, P0 ;  /* 0x000000ff02027207 */ /* 0x002fca0000000000 */
[----:B------:R-:W-:-:S05]  /*203d0*/  IMAD.IADD R2, R5, 0x1, R2 ;  /* 0x0000000105027824 */ /* 0x000fca00078e0202 */
[----:B------:R-:W1:Y:S02]  /*203e0*/  SHFL.IDX PT, R4, R2, 0x1f, 0x1f ;  /* 0x03e01f0002047f89 */ /* 0x000e6400000e0000 */
[----:B-1----:R-:W-:-:S05]  /*203f0*/  IMAD R4, R4, UR4, RZ ;  /* 0x0000000404047c24 */ /* 0x002fca000f8e02ff */
[----:B0-----:R-:W-:Y:S02]  /*20400*/  ISETP.GT.AND P0, PT, R4, UR6, PT ;  /* 0x0000000604007c0c */ /* 0x001fe4000bf04270 */
[----:B------:R-:W-:-:S11]  /*20410*/  MOV R7, R4 ;  /* 0x0000000400077202 */ /* 0x000fd60000000f00 */
[----:B------:R-:W-:Y:S05]  /*20420*/  @P0 BRA `(.L_x_683) ;  /* 0x0000000000c80947 */ /* 0x000fea0003800000 */
[----:B------:R-:W-:Y:S01]  /*20430*/  IMAD.MOV.U32 R4, RZ, RZ, R7 ;  /* 0x000000ffff047224 */ /* 0x000fe200078e0007 */
[----:B------:R-:W-:Y:S01]  /*20440*/  ULDC UR5, c[0x0][0xc14] ;  /* 0x0003050000057ab9 */ /* 0x000fe20000000800 */
[----:B------:R-:W-:Y:S01]  /*20450*/  IMAD.MOV.U32 R19, RZ, RZ, RZ ;  /* 0x000000ffff137224 */ /* 0x000fe200078e00ff */
[----:B------:R-:W-:Y:S01]  /*20460*/  ULDC UR7, c[0x0][0xc14] ;  /* 0x0003050000077ab9 */ /* 0x000fe20000000800 */
[----:B------:R-:W-:-:S05]  /*20470*/  ULDC UR4, c[0x0][0xc10] ;  /* 0x0003040000047ab9 */ /* 0x000fca0000000800 */
.L_x_687:
[----:B------:R-:W-:Y:S02]  /*20480*/  VIADD R0, R19, 0x1f ;  /* 0x0000001f13007836 */ /* 0x000fe40000000000 */
[----:B------:R-:W-:-:S03]  /*20490*/  IMAD.U32 R19, RZ, RZ, UR7 ;  /* 0x00000007ff137e24 */ /* 0x000fc6000f8e00ff */
        /* <DEDUP_REMOVED lines=15> */
.L_x_686:
[----:B------:R-:W-:Y:S05]  /*20590*/  BSYNC B0 ;  /* 0x0000000000007941 */ /* 0x000fea0003800000 */
.L_x_685:
[----:B0----5:R-:W0:Y:S01]  /*205a0*/  SHFL.UP PT, R2, R0, 0x1, RZ ;  /* 0x0420000000027989 */ /* 0x021e2200000e00ff */
[C---:B------:R-:W-:Y:S02]  /*205b0*/  ISETP.NE.AND P0, PT, R7.reuse, RZ, PT ;  /* 0x000000ff0700720c */ /* 0x040fe40003f05270 */
[C---:B------:R-:W-:Y:S02]  /*205c0*/  ISETP.GE.U32.AND P1, PT, R7.reuse, 0x2, PT ;  /* 0x000000020700780c */ /* 0x040fe40003f26070 */
        /* <DEDUP_REMOVED lines=22> */
[----:B------:R-:W-:Y:S01]  /*20730*/  MOV R2, R7 ;  /* 0x0000000700027202 */ /* 0x000fe20000000f00 */
[----:B------:R-:W-:-:S07]  /*20740*/  IMAD.MOV.U32 R7, RZ, RZ, R3 ;  /* 0x000000ffff077224 */ /* 0x000fce00078e0003 */
.L_x_683:
        /* <DEDUP_REMOVED lines=10> */
[----:B0-----:R-:W-:-:S06]  /*207f0*/  VIADD R3, R8, 0xffffffe ;  /* 0x0ffffffe08037836 */ /* 0x001fcc0000000000 */
[----:B------:R-:W0:Y:S02]  /*20800*/  F2I.FTZ.U32.TRUNC.NTZ R3, R3 ;  /* 0x0000000300037305 */ /* 0x000e24000021f000 */
[----:B0-----:R-:W-:Y:S01]  /*20810*/  IMAD.MOV R10, RZ, RZ, -R3 ;  /* 0x000000ffff0a7224 */ /* 0x001fe200078e0a03 */
[----:B------:R-:W-:Y:S06]  /*20820*/  @!P0 BRA `(.L_x_688) ;  /* 0x0000000000088947 */ /* 0x000fec0003800000 */
[----:B------:R-:W-:-:S05]  /*20830*/  VIADD R9, R4, 0xffffffff ;  /* 0xffffffff04097836 */ /* 0x000fca0000000000 */
[----:B------:R0:W1:Y:S02]  /*20840*/  SHFL.IDX PT, R16, R2, R9, 0x1f ;  /* 0x00001f0902107589 */ /* 0x00006400000e0000 */
.L_x_688:
[----:B-1----:R-:W-:Y:S01]  /*20850*/  IMAD R16, R16, UR4, R7 ;  /* 0x0000000410107c24 */ /* 0x002fe2000f8e0207 */
[----:B------:R-:W-:Y:S01]  /*20860*/  IABS R6, R0 ;  /* 0x0000000000067213 */ /* 0x000fe20000000000 */
[----:B------:R-:W-:Y:S02]  /*20870*/  IMAD R7, R10, R5, RZ ;  /* 0x000000050a077224 */ /* 0x000fe400078e02ff */
[----:B0-----:R-:W-:Y:S02]  /*20880*/  IMAD.MOV.U32 R2, RZ, RZ, RZ ;  /* 0x000000ffff027224 */ /* 0x001fe400078e00ff */
[----:B------:R-:W-:Y:S02]  /*20890*/  IMAD.MOV R6, RZ, RZ, -R6 ;  /* 0x000000ffff067224 */ /* 0x000fe400078e0a06 */
[----:B------:R-:W-:Y:S01]  /*208a0*/  IMAD.HI.U32 R2, R3, R7, R2 ;  /* 0x0000000703027227 */ /* 0x000fe200078e0002 */
[----:B------:R-:W-:-:S03]  /*208b0*/  IADD3 R7, -R16, UR6, RZ ;  /* 0x0000000610077c10 */ /* 0x000fc6000fffe1ff */
[----:B------:R-:W-:Y:S01]  /*208c0*/  IMAD.IADD R19, R4, 0x1, R19 ;  /* 0x0000000104137824 */ /* 0x000fe200078e0213 */
[----:B------:R-:W-:-:S05]  /*208d0*/  IABS R3, R7 ;  /* 0x0000000700037213 */ /* 0x000fca0000000000 */
[----:B------:R-:W-:-:S04]  /*208e0*/  IMAD.HI.U32 R2, R2, R3, RZ ;  /* 0x0000000302027227 */ /* 0x000fc800078e00ff */
[----:B------:R-:W-:Y:S01]  /*208f0*/  IMAD R6, R2, R6, R3 ;  /* 0x0000000602067224 */ /* 0x000fe200078e0203 */
[----:B------:R-:W-:-:S04]  /*20900*/  LOP3.LUT R3, R7, R0, RZ, 0x3c, !PT ;  /* 0x0000000007037212 */ /* 0x000fc800078e3cff */
[----:B------:R-:W-:-:S13]  /*20910*/  ISETP.GT.U32.AND P0, PT, R5, R6, PT ;  /* 0x000000060500720c */ /* 0x000fda0003f04070 */
[----:B------:R-:W-:Y:S02]  /*20920*/  @!P0 IMAD.IADD R6, R6, 0x1, -R5 ;  /* 0x0000000106068824 */ /* 0x000fe400078e0a05 */
[----:B------:R-:W-:-:S03]  /*20930*/  @!P0 VIADD R2, R2, 0x1 ;  /* 0x0000000102028836 */ /* 0x000fc60000000000 */
[----:B------:R-:W-:-:S13]  /*20940*/  ISETP.GE.U32.AND P0, PT, R6, R5, PT ;  /* 0x000000050600720c */ /* 0x000fda0003f06070 */
        /* <DEDUP_REMOVED lines=9> */
.L_x_684:
[----:B------:R-:W-:Y:S02]  /*209e0*/  IMAD.MOV.U32 R17, RZ, RZ, RZ ;  /* 0x000000ffff117224 */ /* 0x000fe400078e00ff */
[----:B------:R-:W-:Y:S02]  /*209f0*/  IMAD.U32 R16, RZ, RZ, UR6 ;  /* 0x00000006ff107e24 */ /* 0x000fe4000f8e00ff */
[----:B------:R-:W-:-:S07]  /*20a00*/  IMAD.MOV.U32 R18, RZ, RZ, RZ ;  /* 0x000000ffff127224 */ /* 0x000fce00078e00ff */
.L_x_689:
[----:B------:R-:W2:Y:S01]  /*20a10*/  LDL.LU R2, [R1+0x18] ;  /* 0x0000180001027983 */ /* 0x000ea20000300800 */
[----:B------:R-:W0:Y:S02]  /*20a20*/  S2R R5, SR_TID.X ;  /* 0x0000000000057919 */ /* 0x000e240000002100 */
[----:B0-----:R-:W-:-:S04]  /*20a30*/  LOP3.LUT R5, R5, 0x1f, RZ, 0xc0, !PT ;  /* 0x0000001f05057812 */ /* 0x001fc800078ec0ff */
[----:B------:R-:W-:-:S13]  /*20a40*/  ISETP.NE.AND P0, PT, R5, RZ, PT ;  /* 0x000000ff0500720c */ /* 0x000fda0003f05270 */
[----:B------:R-:W0:Y:S01]  /*20a50*/  @!P0 S2R R3, SR_CgaCtaId ;  /* 0x0000000000038919 */ /* 0x000e220000008800 */
[----:B------:R-:W-:-:S04]  /*20a60*/  @!P0 MOV R0, 0x400 ;  /* 0x0000040000008802 */ /* 0x000fc80000000f00 */
[----:B0-----:R-:W-:-:S05]  /*20a70*/  @!P0 LEA R0, R3, R0, 0x18 ;  /* 0x0000000003008211 */ /* 0x001fca00078ec0ff */
[----:B------:R0:W-:Y:S02]  /*20a80*/  @!P0 STS.128 [R0+0x388d0], R16 ;  /* 0x0388d01000008388 */ /* 0x0001e40000000c00 */
[----:B0-----:R-:W-:Y:S01]  /*20a90*/  IMAD.MOV.U32 R0, RZ, RZ, 0x1 ;  /* 0x00000001ff007424 */ /* 0x001fe200078e00ff */
[----:B--2---:R-:W-:-:S04]  /*20aa0*/  LOP3.LUT R2, R2, 0xfffffeff, RZ, 0xc0, !PT ;  /* 0xfffffeff02027812 */ /* 0x004fc800078ec0ff */
[----:B------:R-:W-:Y:S01]  /*20ab0*/  @P0 LOP3.LUT R2, R2, 0x100, RZ, 0xfc, !PT ;  /* 0x0000010002020812 */ /* 0x000fe200078efcff */
[----:B------:R-:W-:Y:S06]  /*20ac0*/  BAR.ARV 0x5, 0x120 ;  /* 0x0144800000007b1d */ /* 0x000fec0000002000 */
[----:B------:R-:W-:Y:S01]  /*20ad0*/  ISETP.GE.AND P0, PT, R19, UR5, PT ;  /* 0x0000000513007c0c */ /* 0x000fe2000bf06270 */
[----:B------:R0:W-:Y:S04]  /*20ae0*/  STL [R1+0x18], R2 ;  /* 0x0000180201007387 */ /* 0x0001e80000100800 */
[----:B------:R0:W-:Y:S04]  /*20af0*/  STL [R1], RZ ;  /* 0x000000ff01007387 */ /* 0x0001e80000100800 */
[----:B------:R0:W-:Y:S04]  /*20b00*/  STL [R1+0x8], R0 ;  /* 0x0000080001007387 */ /* 0x0001e80000100800 */
[----:B------:R0:W-:Y:S01]  /*20b10*/  STL [R1+0x34], RZ ;  /* 0x000034ff01007387 */ /* 0x0001e20000100800 */
[----:B------:R-:W-:Y:S05]  /*20b20*/  @P0 BRA `(.L_x_690) ;  /* 0x0000005400a80947 */ /* 0x000fea0003800000 */
[----:B------:R-:W1:Y:S01]  /*20b30*/  S2R R4, SR_TID.X ;  /* 0x0000000000047919 */ /* 0x000e620000002100 */
[----:B------:R-:W-:Y:S01]  /*20b40*/  ISETP.NE.AND P1, PT, R5, RZ, PT ;  /* 0x000000ff0500720c */ /* 0x000fe20003f25270 */
[----:B0-----:R-:W-:Y:S01]  /*20b50*/  IMAD.MOV.U32 R0, RZ, RZ, 0x1 ;  /* 0x00000001ff007424 */ /* 0x001fe200078e00ff */
[----:B------:R-:W-:Y:S01]  /*20b60*/  LOP3.LUT R2, R2, 0xffffffbf, RZ, 0xc0, !PT ;  /* 0xffffffbf02027812 */ /* 0x000fe200078ec0ff */
[----:B------:R0:W-:Y:S01]  /*20b70*/  STL [R1+0x10], RZ ;  /* 0x000010ff01007387 */ /* 0x0001e20000100800 */
[----:B------:R-:W-:Y:S01]  /*20b80*/  ULDC.64 UR38, c[0x0][0x198] ;  /* 0x0000660000267ab9 */ /* 0x000fe20000000a00 */
[----:B------:R-:W-:Y:S01]  /*20b90*/  ULDC UR36, c[0x0][0xc] ;  /* 0x0000030000247ab9 */ /* 0x000fe20000000800 */
[----:B------:R-:W-:Y:S01]  /*20ba0*/  LOP3.LUT R2, R2, 0xfffffffd, RZ, 0xc0, !PT ;  /* 0xfffffffd02027812 */ /* 0x000fe200078ec0ff */
[----:B------:R0:W-:Y:S01]  /*20bb0*/  STL [R1+0x14], R0 ;  /* 0x0000140001007387 */ /* 0x0001e20000100800 */
[----:B------:R-:W-:-:S03]  /*20bc0*/  ULOP3.LUT UR37, UR60, 0x2, URZ, 0xfc, !UPT ;  /* 0x000000023c257892 */ /* 0x000fc6000f8efc3f */
[----:B------:R0:W-:Y:S04]  /*20bd0*/  STL [R1+0x34], RZ ;  /* 0x000034ff01007387 */ /* 0x0001e80000100800 */
[----:B------:R0:W-:Y:S04]  /*20be0*/  STL [R1], RZ ;  /* 0x000000ff01007387 */ /* 0x0001e80000100800 */
[----:B------:R0:W-:Y:S01]  /*20bf0*/  STL [R1+0x8], R0 ;  /* 0x0000080001007387 */ /* 0x0001e20000100800 */
[----:B-1----:R-:W-:-:S04]  /*20c00*/  LOP3.LUT R4, R4, 0x7f, RZ, 0xc0, !PT ;  /* 0x0000007f04047812 */ /* 0x002fc800078ec0ff */
[C---:B------:R-:W-:Y:S02]  /*20c10*/  ISETP.NE.AND P2, PT, R4.reuse, RZ, PT ;  /* 0x000000ff0400720c */ /* 0x040fe40003f45270 */
[----:B------:R-:W-:-:S11]  /*20c20*/  ISETP.NE.OR P0, PT, R4, RZ, !P1 ;  /* 0x000000ff0400720c */ /* 0x000fd60004f05670 */
[----:B------:R-:W-:-:S04]  /*20c30*/  @P2 LOP3.LUT R2, R2, 0x2, RZ, 0xfc, !PT ;  /* 0x0000000202022812 */ /* 0x000fc800078efcff */
[----:B------:R-:W-:-:S05]  /*20c40*/  @P0 LOP3.LUT R2, R2, 0x40, RZ, 0xfc, !PT ;  /* 0x0000004002020812 */ /* 0x000fca00078efcff */
[----:B------:R0:W-:Y:S02]  /*20c50*/  STL [R1+0x18], R2 ;  /* 0x0000180201007387 */ /* 0x0001e40000100800 */
.L_x_779:
[----:B01----:R-:W0:Y:S01]  /*20c60*/  LDC.64 R2, c[0x0][0xc60] ;  /* 0x00031800ff027b82 */ /* 0x003e220000000a00 */
[----:B------:R-:W-:Y:S01]  /*20c70*/  ULDC.64 UR4, c[0x0][0x208] ;  /* 0x0000820000047ab9 */ /* 0x000fe20000000a00 */
[----:B0-----:R-:W-:-:S05]  /*20c80*/  IMAD.WIDE R2, R19, 0x4, R2 ;  /* 0x0000000413027825 */ /* 0x001fca00078e0202 */
[----:B------:R-:W2:Y:S01]  /*20c90*/  LDG.E R11, desc[UR4][R2.64] ;  /* 0x00000004020b7981 */ /* 0x000ea2000c1e1900 */
[----:B------:R-:W-:Y:S05]  /*20ca0*/  YIELD ;  /* 0x0000000000007946 */ /* 0x000fea0003800000 */
[----:B------:R-:W-:Y:S01]  /*20cb0*/  ULDC.64 UR4, c[0x0][0xa28] ;  /* 0x00028a0000047ab9 */ /* 0x000fe20000000a00 */
[----:B------:R-:W-:Y:S02]  /*20cc0*/  CS2R R4, SRZ ;  /* 0x0000000000047805 */ /* 0x000fe4000001ff00 */
[----:B------:R-:W-:Y:S01]  /*20cd0*/  ISETP.NE.U32.AND P0, PT, RZ, UR4, PT ;  /* 0x00000004ff007c0c */ /* 0x000fe2000bf05070 */
[----:B------:R-:W-:Y:S01]  /*20ce0*/  ULDC.64 UR8, c[0x0][0x208] ;  /* 0x0000820000087ab9 */ /* 0x000fe20000000a00 */
[----:B------:R-:W-:-:S02]  /*20cf0*/  ULDC.64 UR6, c[0x0][0xa10] ;  /* 0x0002840000067ab9 */ /* 0x000fc40000000a00 */
[----:B------:R-:W-:Y:S02]  /*20d00*/  ISETP.NE.AND.EX P0, PT, RZ, UR5, PT, P0 ;  /* 0x00000005ff007c0c */ /* 0x000fe4000bf05300 */
[----:B--2---:R-:W-:Y:S01]  /*20d10*/  SHF.R.S32.HI R0, RZ, 0x1f, R11 ;  /* 0x0000001fff007819 */ /* 0x004fe2000001140b */
[----:B------:R-:W-:Y:S10]  /*20d20*/  STL [R1+0x24], R11 ;  /* 0x0000240b01007387 */ /* 0x000ff40000100800 */
[----:B------:R-:W-:-:S04]  /*20d30*/  @P0 LEA R2, P1, R11, UR4, 0x2 ;  /* 0x000000040b020c11 */ /* 0x000fc8000f8210ff */
        /* <DEDUP_REMOVED lines=9> */
[----:B------:R-:W-:Y:S01]  /*20dd0*/  ISETP.NE.U32.AND P1, PT, RZ, UR4, PT ;  /* 0x00000004ff007c0c */ /* 0x000fe2000bf25070 */
[----:B------:R-:W-:Y:S01]  /*20de0*/  IMAD.MOV.U32 R10, RZ, RZ, RZ ;  /* 0x000000ffff0a7224 */ /* 0x000fe200078e00ff */
[C---:B------:R-:W-:Y:S02]  /*20df0*/  SHF.L.U64.HI R0, R11.reuse, 0x2, R0 ;  /* 0x000000020b007819 */ /* 0x040fe40000010200 */
[----:B------:R-:W-:Y:S01]  /*20e00*/  ISETP.NE.AND.EX P1, PT, RZ, UR5, PT, P1 ;  /* 0x00000005ff007c0c */ /* 0x000fe2000bf25310 */
[----:B--2---:R0:W-:Y:S02]  /*20e10*/  STL [R1+0x3c], R4 ;  /* 0x00003c0401007387 */ /* 0x0041e40000100800 */
[----:B0-----:R-:W-:-:S10]  /*20e20*/  IMAD.SHL.U32 R4, R11, 0x4, RZ ;  /* 0x000000040b047824 */ /* 0x001fd400078e00ff */
[----:B------:R-:W-:Y:S01]  /*20e30*/  @P1 IADD3 R8, P0, R4, UR4, RZ ;  /* 0x0000000404081c10 */ /* 0x000fe2000ff1e0ff */
[----:B------:R0:W-:Y:S03]  /*20e40*/  STL [R1+0x2c], R4 ;  /* 0x00002c0401007387 */ /* 0x0001e60000100800 */
[----:B------:R-:W-:Y:S01]  /*20e50*/  @P1 IADD3.X R9, R0, UR5, RZ, P0, !PT ;  /* 0x0000000500091c10 */ /* 0x000fe200087fe4ff */
[----:B------:R-:W-:Y:S01]  /*20e60*/  ULDC.64 UR4, c[0x0][0xa08] ;  /* 0x0002820000047ab9 */ /* 0x000fe20000000a00 */
[----:B------:R1:W-:Y:S01]  /*20e70*/  STL [R1+0x30], R0 ;  /* 0x0000300001007387 */ /* 0x0003e20000100800 */
[----:B------:R-:W-:Y:S02]  /*20e80*/  IADD3 R2, P0, R4, UR4, RZ ;  /* 0x0000000404027c10 */ /* 0x000fe4000ff1e0ff */
[----:B------:R-:W-:Y:S02]  /*20e90*/  ISETP.NE.U32.AND P2, PT, RZ, UR4, PT ;  /* 0x00000004ff007c0c */ /* 0x000fe4000bf45070 */
[----:B------:R-:W-:-:S02]  /*20ea0*/  IADD3.X R3, R0, UR5, RZ, P0, !PT ;  /* 0x0000000500037c10 */ /* 0x000fc400087fe4ff */
[----:B------:R-:W-:Y:S01]  /*20eb0*/  ISETP.NE.AND.EX P2, PT, RZ, UR5, PT, P2 ;  /* 0x00000005ff007c0c */ /* 0x000fe2000bf45320 */
[----:B------:R-:W-:Y:S01]  /*20ec0*/  ULDC.64 UR4, c[0x0][0x3f8] ;  /* 0x0000fe0000047ab9 */ /* 0x000fe20000000a00 */
[----:B------:R-:W-:Y:S01]  /*20ed0*/  IADD3 R6, P0, R4, UR6, RZ ;  /* 0x0000000604067c10 */ /* 0x000fe2000ff1e0ff */
[----:B------:R-:W-:-:S03]  /*20ee0*/  UISETP.NE.U32.AND UP0, UPT, UR4, URZ, UPT ;  /* 0x0000003f0400728c */ /* 0x000fc6000bf05070 */
[----:B------:R-:W-:Y:S01]  /*20ef0*/  ULDC UR4, c[0x0][0x404] ;  /* 0x0001010000047ab9 */ /* 0x000fe20000000800 */
[----:B------:R-:W-:Y:S01]  /*20f00*/  UISETP.NE.AND.EX UP0, UPT, UR5, URZ, UPT, UP0 ;  /* 0x0000003f0500728c */ /* 0x000fe2000bf05300 */
[----:B------:R-:W-:Y:S02]  /*20f10*/  IADD3.X R7, R0, UR7, RZ, P0, !PT ;  /* 0x0000000700077c10 */ /* 0x000fe400087fe4ff */
[----:B------:R-:W-:Y:S01]  /*20f20*/  ULDC UR5, c[0x0][0x2e0] ;  /* 0x0000b80000057ab9 */ /* 0x000fe20000000800 */
[----:B------:R-:W-:Y:S02]  /*20f30*/  USEL UR4, UR4, 0x1, UP0 ;  /* 0x0000000104047887 */ /* 0x000fe40008000000 */
[----:B------:R2:W5:Y:S02]  /*20f40*/  @P2 LDG.E R10, desc[UR8][R2.64] ;  /* 0x00000008020a2981 */ /* 0x000564000c1e1900 */
[----:B------:R-:W-:Y:S01]  /*20f50*/  UIMAD UR4, UR4, UR5, URZ ;  /* 0x00000005040472a4 */ /* 0x000fe2000f8e023f */
[----:B------:R-:W-:-:S05]  /*20f60*/  ISETP.NE.U32.AND P0, PT, RZ, UR6, PT ;  /* 0x00000006ff007c0c */ /* 0x000fca000bf05070 */
[----:B0-----:R-:W-:Y:S01]  /*20f70*/  IMAD.U32 R4, RZ, RZ, UR4 ;  /* 0x00000004ff047e24 */ /* 0x001fe2000f8e00ff */
[----:B------:R-:W-:Y:S01]  /*20f80*/  ULDC UR4, c[0x0][0x338] ;  /* 0x0000ce0000047ab9 */ /* 0x000fe20000000800 */
[----:B------:R-:W-:Y:S01]  /*20f90*/  ISETP.NE.AND.EX P0, PT, RZ, UR7, PT, P0 ;  /* 0x00000007ff007c0c */ /* 0x000fe2000bf05300 */
[----:B-1----:R-:W-:-:S03]  /*20fa0*/  IMAD.U32 R0, RZ, RZ, UR4 ;  /* 0x00000004ff007e24 */ /* 0x002fc6000f8e00ff */
[----:B------:R2:W5:Y:S01]  /*20fb0*/  @P1 LDG.E R4, desc[UR8][R8.64] ;  /* 0x0000000808041981 */ /* 0x000562000c1e1900 */
[----:B------:R-:W-:Y:S08]  /*20fc0*/  @P1 BRA `(.L_x_691) ;  /* 0x0000000000141947 */ /* 0x000ff00003800000 */
[----:B------:R-:W-:Y:S05]  /*20fd0*/  @!P2 BRA `(.L_x_691) ;  /* 0x000000000010a947 */ /* 0x000fea0003800000 */
[----:B------:R-:W-:Y:S02]  /*20fe0*/  ULDC.64 UR4, c[0x0][0x208] ;  /* 0x0000820000047ab9 */ /* 0x000fe40000000a00 */
[----:B-----5:R-:W3:Y:S04]  /*20ff0*/  LDG.E R4, desc[UR4][R2.64] ;  /* 0x0000000402047981 */ /* 0x020ee8000c1e1900 */
[----:B--2---:R-:W3:Y:S02]  /*21000*/  LDG.E R2, desc[UR4][R2.64+0x4] ;  /* 0x0000040402027981 */ /* 0x004ee4000c1e1900 */
[----:B---3--:R-:W-:-:S07]  /*21010*/  IMAD.IADD R4, R2, 0x1, -R4 ;  /* 0x0000000102047824 */ /* 0x008fce00078e0a04 */
.L_x_691:
[----:B------:R-:W-:Y:S02]  /*21020*/  ULDC.64 UR4, c[0x0][0x208] ;  /* 0x0000820000047ab9 */ /* 0x000fe40000000a00 */
[----:B--2---:R-:W2:Y:S04]  /*21030*/  @P0 LDG.E R2, desc[UR4][R6.64] ;  /* 0x0000000406020981 */ /* 0x004ea8000c1e1900 */
[----:B------:R-:W2:Y:S01]  /*21040*/  @P0 LDG.E R3, desc[UR4][R6.64+0x4] ;  /* 0x0000040406030981 */ /* 0x000ea2000c1e1900 */
[----:B-----5:R-:W-:Y:S01]  /*21050*/  IMAD.IADD R4, R4, 0x1, -R5 ;  /* 0x0000000104047824 */ /* 0x020fe200078e0a05 */
[----:B------:R-:W-:Y:S01]  /*21060*/  BSSY B0, `(.L_x_692) ;  /* 0x0000108000007945 */ /* 0x000fe20003800000 */
[----:B------:R-:W-:Y:S01]  /*21070*/  PLOP3.LUT P2, PT, PT, PT, PT, 0x80, 0x0 ;  /* 0x000000000000781c */ /* 0x000fe20003f4f070 */
[----:B--2---:R-:W-:-:S04]  /*21080*/  @P0 IMAD.IADD R0, R3, 0x1, -R2 ;  /* 0x0000000103000824 */ /* 0x004fc800078e0a02 */
[----:B------:R-:W-:-:S05]  /*21090*/  IMAD.IADD R8, R4, 0x1, R0 ;  /* 0x0000000104087824 */ /* 0x000fca00078e0200 */
[----:B------:R-:W-:Y:S01]  /*210a0*/  IADD3 R2, R8, 0x4f, RZ ;  /* 0x0000004f08027810 */ /* 0x000fe20007ffe0ff */
[----:B------:R0:W-:Y:S04]  /*210b0*/  STL [R1+0x38], R8 ;  /* 0x0000380801007387 */ /* 0x0001e80000100800 */
[----:B------:R-:W-:-:S05]  /*210c0*/  IMAD.HI R2, R2, 0x66666667, RZ ;  /* 0x6666666702027827 */ /* 0x000fca00078e02ff */
[----:B------:R-:W-:-:S04]  /*210d0*/  SHF.R.U32.HI R3, RZ, 0x1f, R2 ;  /* 0x0000001fff037819 */ /* 0x000fc80000011602 */
[----:B0-----:R-:W-:-:S05]  /*210e0*/  LEA.HI.SX32 R8, R2, R3, 0x1b ;  /* 0x0000000302087211 */ /* 0x001fca00078fdaff */
[--C-:B------:R-:W-:Y:S01]  /*210f0*/  IMAD R2, R8, 0x50, -R4.reuse ;  /* 0x0000005008027824 */ /* 0x100fe200078e0a04 */
[----:B------:R0:W-:Y:S01]  /*21100*/  STL [R1+0x28], R8 ;  /* 0x0000280801007387 */ /* 0x0001e20000100800 */
[----:B------:R-:W-:-:S03]  /*21110*/  IMAD.MOV R4, RZ, RZ, -R4 ;  /* 0x000000ffff047224 */ /* 0x000fc600078e0a04 */
[----:B------:R-:W-:Y:S02]  /*21120*/  VIMNMX R0, R2, R0, PT ;  /* 0x0000000002007248 */ /* 0x000fe40003fe0100 */
[----:B------:R-:W-:-:S04]  /*21130*/  VIMNMX R2, RZ, R4, !PT ;  /* 0x00000004ff027248 */ /* 0x000fc80007fe0100 */
[----:B------:R-:W-:Y:S01]  /*21140*/  ISETP.GT.AND P1, PT, R0, R2, PT ;  /* 0x000000020000720c */ /* 0x000fe20003f24270 */
[----:B0-----:R-:W-:-:S04]  /*21150*/  IMAD.WIDE.U32 R8, R2, -0x33333333, RZ ;  /* 0xcccccccd02087825 */ /* 0x001fc800078e00ff */
[----:B------:R-:W-:-:S06]  /*21160*/  IMAD.MOV.U32 R8, RZ, RZ, RZ ;  /* 0x000000ffff087224 */ /* 0x000fcc00078e00ff */
[----:B------:R0:W5:Y:S02]  /*21170*/  @P0 LDG.E R8, desc[UR4][R6.64] ;  /* 0x0000000406080981 */ /* 0x000164000c1e1900 */
[----:B------:R-:W-:Y:S01]  /*21180*/  @P1 VIADD R3, R0, 0x4f ;  /* 0x0000004f00031836 */ /* 0x000fe20000000000 */
[----:B------:R-:W-:-:S03]  /*21190*/  SHF.R.U32.HI R0, RZ, 0x6, R9 ;  /* 0x00000006ff007819 */ /* 0x000fc60000011609 */
[----:B------:R-:W-:-:S04]  /*211a0*/  @P1 IMAD.HI R2, R3, 0x66666667, RZ ;  /* 0x6666666703021827 */ /* 0x000fc800078e02ff */
[----:B------:R-:W-:Y:S01]  /*211b0*/  IMAD.MOV.U32 R4, RZ, RZ, R0 ;  /* 0x000000ffff047224 */ /* 0x000fe200078e0000 */
[----:B------:R-:W-:-:S04]  /*211c0*/  @P1 SHF.R.U32.HI R3, RZ, 0x1f, R2 ;  /* 0x0000001fff031819 */ /* 0x000fc80000011602 */
[----:B------:R-:W-:Y:S01]  /*211d0*/  @P1 LEA.HI.SX32 R4, R2, R3, 0x1b ;  /* 0x0000000302041211 */ /* 0x000fe200078fdaff */
[----:B------:R-:W-:-:S05]  /*211e0*/  IMAD.IADD R2, R10, 0x1, R5 ;  /* 0x000000010a027824 */ /* 0x000fca00078e0205 */
[----:B------:R0:W-:Y:S01]  /*211f0*/  STL [R1+0x4], R2 ;  /* 0x0000040201007387 */ /* 0x0001e20000100800 */
[----:B------:R-:W-:-:S13]  /*21200*/  ISETP.GT.AND P1, PT, R4, R0, PT ;  /* 0x000000000400720c */ /* 0x000fda0003f24270 */
[----:B0-----:R-:W-:Y:S05]  /*21210*/  @!P1 BRA `(.L_x_693) ;  /* 0x0000000c00b09947 */ /* 0x001fea0003800000 */
[----:B------:R-:W0:Y:S01]  /*21220*/  LDC R2, c[0x0][0x428] ;  /* 0x00010a00ff027b82 */ /* 0x000e220000000800 */
[----:B------:R-:W-:Y:S01]  /*21230*/  UMOV UR4, 0xffffffff ;  /* 0xffffffff00047882 */ /* 0x000fe20000000000 */
[----:B0-----:R-:W-:Y:S01]  /*21240*/  ISETP.NE.AND P1, PT, R2, 0x1, PT ;  /* 0x000000010200780c */ /* 0x001fe20003f25270 */
[----:B------:R-:W-:-:S12]  /*21250*/  IMAD.MOV.U32 R2, RZ, RZ, R18 ;  /* 0x000000ffff027224 */ /* 0x000fd800078e0012 */
[----:B------:R-:W0:Y:S08]  /*21260*/  @P1 LDC R3, c[0x0][0x42c] ;  /* 0x00010b00ff031b82 */ /* 0x000e300000000800 */
[----:B------:R-:W1:Y:S01]  /*21270*/  @P1 LDC R5, c[0x0][0x430] ;  /* 0x00010c00ff051b82 */ /* 0x000e620000000800 */
[----:B0-----:R-:W-:-:S05]  /*21280*/  @P1 IMAD.HI.U32 R3, R18, R3, RZ ;  /* 0x0000000312031227 */ /* 0x001fca00078e00ff */
[----:B-1----:R-:W-:Y:S02]  /*21290*/  @P1 SHF.R.U32.HI R2, RZ, R5, R3 ;  /* 0x00000005ff021219 */ /* 0x002fe40000011603 */
[----:B------:R-:W-:Y:S01]  /*212a0*/  SEL R3, R11, RZ, !P0 ;  /* 0x000000ff0b037207 */ /* 0x000fe20004000000 */
[----:B------:R-:W-:Y:S06]  /*212b0*/  BRA.DIV UR4, `(.L_x_694) ;  /* 0x0000005a04bc7947 */ /* 0x000fec000b800000 */
.L_x_822:
[----:B------:R-:W-:-:S03]  /*212c0*/  UMOV UR4, 0xffffffff ;  /* 0xffffffff00047882 */ /* 0x000fc60000000000 */
[----:B------:R-:W-:Y:S05]  /*212d0*/  BRA.DIV UR4, `(.L_x_695) ;  /* 0x0000005a04e87947 */ /* 0x000fea000b800000 */
[----:B------:R-:W-:-:S13]  /*212e0*/  ELECT P6, URZ, PT ;  /* 0x00000000003f782f */ /* 0x000fda00038c0000 */
.L_x_825:
[----:B------:R-:W2:Y:S01]  /*212f0*/  LDL R5, [R1+0x34] ;  /* 0x0000340001057983 */ /* 0x000ea20000100800 */
[----:B------:R-:W-:Y:S01]  /*21300*/  BSSY B1, `(.L_x_696) ;  /* 0x000000b000017945 */ /* 0x000fe20003800000 */
[----:B------:R-:W0:Y:S01]  /*21310*/  S2R R9, SR_CgaCtaId ;  /* 0x0000000000097919 */ /* 0x000e220000008800 */
[----:B--2---:R-:W-:-:S05]  /*21320*/  VIADD R5, R5, 0x1 ;  /* 0x0000000105057836 */ /* 0x004fca0000000000 */
[----:B------:R-:W-:-:S04]  /*21330*/  LEA.HI R6, R5, R5, RZ, 0x1 ;  /* 0x0000000505067211 */ /* 0x000fc800078f08ff */
[----:B------:R-:W-:-:S05]  /*21340*/  LOP3.LUT R6, R6, 0xfffffffe, RZ, 0xc0, !PT ;  /* 0xfffffffe06067812 */ /* 0x000fca00078ec0ff */
[----:B------:R-:W-:Y:S01]  /*21350*/  IMAD.IADD R5, R5, 0x1, -R6 ;  /* 0x0000000105057824 */ /* 0x000fe200078e0a06 */
[----:B------:R-:W-:-:S04]  /*21360*/  MOV R6, 0x400 ;  /* 0x0000040000067802 */ /* 0x000fc80000000f00 */
[----:B0-----:R-:W-:Y:S02]  /*21370*/  LEA R9, R9, R6, 0x18 ;  /* 0x0000000609097211 */ /* 0x001fe400078ec0ff */
[----:B------:R-:W-:-:S04]  /*21380*/  SHF.L.U32 R5, R5, 0x1f, RZ ;  /* 0x0000001f05057819 */ /* 0x000fc800000006ff */
[----:B------:R-:W0:Y:S02]  /*21390*/  SYNCS.PHASECHK.TRANS64.TRYWAIT P0, [R9+URZ+0x38820], R5 ;  /* 0x03882005090075a7 */ /* 0x000e24000800017f */
[----:B0-----:R-:W-:Y:S05]  /*213a0*/  @!P0 BRA `(.L_x_697) ;  /* 0x0000005800d48947 */ /* 0x001fea0003800000 */
.L_x_826:
[----:B------:R-:W-:Y:S05]  /*213b0*/  BSYNC B1 ;  /* 0x0000000000017941 */ /* 0x000fea0003800000 */
.L_x_696:
[----:B------:R-:W-:Y:S04]  /*213c0*/  BSSY B1, `(.L_x_698) ;  /* 0x000005a000017945 */ /* 0x000fe80003800000 */
[----:B------:R-:W-:Y:S05]  /*213d0*/  @!P6 BRA `(.L_x_699) ;  /* 0x000000040060e947 */ /* 0x000fea0003800000 */
[----:B------:R-:W0:Y:S04]  /*213e0*/  LDL R7, [R1+0x10] ;  /* 0x0000100001077983 */ /* 0x000e280000100800 */
[----:B------:R-:W2:Y:S01]  /*213f0*/  LDL R6, [R1+0x14] ;  /* 0x0000140001067983 */ /* 0x000ea20000100800 */
[----:B0-----:R-:W-:Y:S01]  /*21400*/  IMAD R5, R7, 0x8, R9 ;  /* 0x0000000807057824 */ /* 0x001fe200078e0209 */
[----:B--2---:R-:W-:-:S04]  /*21410*/  SHF.L.U32 R10, R6, 0x1f, RZ ;  /* 0x0000001f060a7819 */ /* 0x004fc800000006ff */
[----:B------:R-:W0:Y:S02]  /*21420*/  SYNCS.PHASECHK.TRANS64.TRYWAIT P0, [R5+URZ+0x388a0], R10 ;  /* 0x0388a00a050075a7 */ /* 0x000e24000800017f */
[----:B0-----:R-:W-:Y:S05]  /*21430*/  @!P0 BRA `(.L_x_700) ;  /* 0x0000005800c48947 */ /* 0x001fea0003800000 */
.L_x_827:
[----:B------:R-:W1:Y:S02]  /*21440*/  S2R R6, SR_TID.X ;  /* 0x0000000000067919 */ /* 0x000e640000002100 */
[----:B-1----:R-:W-:-:S04]  /*21450*/  LOP3.LUT R6, R6, 0x7f, RZ, 0xc0, !PT ;  /* 0x0000007f06067812 */ /* 0x002fc800078ec0ff */
[----:B------:R-:W-:-:S13]  /*21460*/  ISETP.NE.AND P1, PT, R6, RZ, PT ;  /* 0x000000ff0600720c */ /* 0x000fda0003f25270 */
        /* <DEDUP_REMOVED lines=8> */
.L_x_701:
[----:B-1----:R-:W2:Y:S01]  /*214f0*/  LDL R6, [R1+0x10] ;  /* 0x0000100001067983 */ /* 0x002ea20000100800 */
[----:B------:R-:W-:Y:S01]  /*21500*/  R2UR UR9, R5 ;  /* 0x00000000050972ca */ /* 0x000fe200000e0000 */
[----:B-----5:R-:W-:Y:S01]  /*21510*/  IMAD R7, R4, 0x50, R8 ;  /* 0x0000005004077824 */ /* 0x020fe200078e0208 */
[----:B------:R-:W-:Y:S01]  /*21520*/  UIADD3 UR4, UP0, UR38, 0x570, URZ ;  /* 0x0000057026047890 */ /* 0x000fe2000ff1e03f */
[----:B------:R-:W-:Y:S01]  /*21530*/  R2UR UR12, R2 ;  /* 0x00000000020c72ca */ /* 0x000fe200000e0000 */
[----:B------:R-:W-:Y:S01]  /*21540*/  UMOV UR10, URZ ;  /* 0x0000003f000a7c82 */ /* 0x000fe20008000000 */
[----:B------:R-:W-:Y:S01]  /*21550*/  VIADD R7, R7, 0xffffffb0 ;  /* 0xffffffb007077836 */ /* 0x000fe20000000000 */
[----:B------:R-:W-:Y:S01]  /*21560*/  R2UR UR13, R3 ;  /* 0x00000000030d72ca */ /* 0x000fe200000e0000 */
[----:B------:R-:W-:Y:S01]  /*21570*/  UIADD3.X UR5, URZ, UR39, URZ, UP0, !UPT ;  /* 0x000000273f057290 */ /* 0x000fe200087fe43f */
[----:B------:R-:W-:Y:S02]  /*21580*/  UMOV UR6, 0x0 ;  /* 0x0000000000067882 */ /* 0x000fe40000000000 */
[----:B------:R-:W-:Y:S01]  /*21590*/  R2UR UR11, R7 ;  /* 0x00000000070b72ca */ /* 0x000fe200000e0000 */
[----:B------:R-:W-:Y:S01]  /*215a0*/  UMOV UR7, 0x12f00000 ;  /* 0x12f0000000077882 */ /* 0x000fe20000000000 */
[----:B------:R-:W-:Y:S01]  /*215b0*/  UMOV UR17, 0x40 ;  /* 0x0000004000117882 */ /* 0x000fe20000000000 */
[----:B------:R-:W-:Y:S01]  /*215c0*/  UIADD3 UR9, UR9, 0x38890, URZ ;  /* 0x0003889009097890 */ /* 0x000fe2000fffe03f */
[----:B--2---:R-:W-:-:S05]  /*215d0*/  IMAD R6, R6, 0xa000, R9 ;  /* 0x0000a00006067824 */ /* 0x004fca00078e0209 */
[----:B------:R-:W-:-:S13]  /*215e0*/  R2UR UR16, R6 ;  /* 0x00000000061072ca */ /* 0x000fda00000e0000 */
[----:B------:R-:W-:Y:S02]  /*215f0*/  UIADD3 UR8, UR16, 0x24400, URZ ;  /* 0x0002440010087890 */ /* 0x000fe4000fffe03f */
        /* <DEDUP_REMOVED lines=14> */
[----:B------:R1:W-:Y:S01]  /*216e0*/  UTMALDG.4D [UR8], [UR4], desc[UR6] ;  /* 0x00000608040075b4 */ /* 0x0003e20008019000 */
[----:B------:R-:W2:Y:S02]  /*216f0*/  SYNCS.PHASECHK.TRANS64.TRYWAIT P0, [R5+URZ+0x388c0], R10 ;  /* 0x0388c00a050075a7 */ /* 0x000ea4000800017f */
[----:B-12---:R-:W-:Y:S05]  /*21700*/  @!P0 BRA `(.L_x_702) ;  /* 0x0000005800248947 */ /* 0x006fea0003800000 */
.L_x_828:
[----:B------:R-:W-:Y:S05]  /*21710*/  @P1 BRA `(.L_x_703) ;  /* 0x00000000001c1947 */ /* 0x000fea0003800000 */
[----:B------:R-:W2:Y:S01]  /*21720*/  S2R R11, SR_TID.X ;  /* 0x00000000000b7919 */ /* 0x000ea20000002100 */
[----:B01----:R-:W-:-:S04]  /*21730*/  IMAD.MOV.U32 R10, RZ, RZ, 0xa000 ;  /* 0x0000a000ff0a7424 */ /* 0x003fc800078e00ff */
[----:B------:R3:W-:Y:S01]  /*21740*/  SYNCS.ARRIVE.TRANS64 RZ, [R5+URZ+0x388b0], R10 ;  /* 0x0388b00a05ff79a7 */ /* 0x0007e2000800003f */
[----:B--2---:R-:W-:-:S04]  /*21750*/  LOP3.LUT R11, R11, 0x1f, RZ, 0xc0, !PT ;  /* 0x0000001f0b0b7812 */ /* 0x004fc800078ec0ff */
[----:B------:R-:W-:-:S13]  /*21760*/  ISETP.NE.AND P0, PT, R11, RZ, PT ;  /* 0x000000ff0b00720c */ /* 0x000fda0003f05270 */
[----:B---3--:R-:W-:Y:S05]  /*21770*/  @!P0 BRA `(.L_x_703) ;  /* 0x0000000000048947 */ /* 0x008fea0003800000 */
[----:B------:R-:W-:Y:S01]  /*21780*/  BPT.TRAP 0x1 ;  /* 0x000000040000795c */ /* 0x000fe20000300000 */
.L_x_703:
[----:B------:R-:W-:Y:S01]  /*21790*/  R2UR UR16, R6 ;  /* 0x00000000061072ca */ /* 0x000fe200000e0000 */
[----:B------:R-:W-:Y:S01]  /*217a0*/  UIADD3 UR4, UP0, UR38, 0x670, URZ ;  /* 0x0000067026047890 */ /* 0x000fe2000ff1e03f */
[----:B------:R-:W-:Y:S01]  /*217b0*/  R2UR UR9, R5 ;  /* 0x00000000050972ca */ /* 0x000fe200000e0000 */
[----:B------:R-:W-:Y:S01]  /*217c0*/  UMOV UR10, URZ ;  /* 0x0000003f000a7c82 */ /* 0x000fe20008000000 */
[----:B------:R-:W-:Y:S01]  /*217d0*/  R2UR UR11, R7 ;  /* 0x00000000070b72ca */ /* 0x000fe200000e0000 */
[----:B------:R-:W-:Y:S01]  /*217e0*/  UIADD3.X UR5, URZ, UR39, URZ, UP0, !UPT ;  /* 0x000000273f057290 */ /* 0x000fe200087fe43f */
[----:B------:R-:W-:Y:S01]  /*217f0*/  R2UR UR12, R2 ;  /* 0x00000000020c72ca */ /* 0x000fe200000e0000 */
[----:B------:R-:W-:Y:S01]  /*21800*/  UMOV UR6, 0x0 ;  /* 0x0000000000067882 */ /* 0x000fe20000000000 */
[----:B------:R-:W-:Y:S01]  /*21810*/  R2UR UR13, R3 ;  /* 0x00000000030d72ca */ /* 0x000fe200000e0000 */
[----:B------:R-:W-:Y:S01]  /*21820*/  UMOV UR7, 0x12f00000 ;  /* 0x12f0000000077882 */ /* 0x000fe20000000000 */
[----:B------:R-:W-:-:S03]  /*21830*/  UMOV UR17, 0x40 ;  /* 0x0000004000117882 */ /* 0x000fc60000000000 */
[----:B------:R-:W-:Y:S02]  /*21840*/  UIADD3 UR8, UR16, 0x400, URZ ;  /* 0x0000040010087890 */ /* 0x000fe4000fffe03f */
[----:B------:R-:W-:Y:S02]  /*21850*/  UIADD3 UR9, UR9, 0x388b0, URZ ;  /* 0x000388b009097890 */ /* 0x000fe4000fffe03f */
[----:B------:R-:W-:Y:S02]  /*21860*/  UIADD3 UR14, UR16, 0x2c00, URZ ;  /* 0x00002c00100e7890 */ /* 0x000fe4000fffe03f */
[----:B------:R-:W-:Y:S02]  /*21870*/  UIADD3 UR15, UR16, 0x5400, URZ ;  /* 0x00005400100f7890 */ /* 0x000fe4000fffe03f */
[----:B------:R-:W-:-:S03]  /*21880*/  UIADD3 UR16, UR16, 0x7c00, URZ ;  /* 0x00007c0010107890 */ /* 0x000fc6000fffe03f */
        /* <DEDUP_REMOVED lines=13> */
.L_x_699:
[----:B------:R-:W-:Y:S05]  /*21960*/  BSYNC B1 ;  /* 0x0000000000017941 */ /* 0x000fea0003800000 */
.L_x_698:
[----:B01----:R-:W2:Y:S04]  /*21970*/  LDL.LU R5, [R1+0x10] ;  /* 0x0000100001057983 */ /* 0x003ea80000300800 */
[----:B------:R-:W3:Y:S01]  /*21980*/  LDL.LU R7, [R1+0x14] ;  /* 0x0000140001077983 */ /* 0x000ee20000300800 */
[----:B------:R-:W-:Y:S01]  /*21990*/  PLOP3.LUT P2, PT, PT, PT, PT, 0x8, 0x0 ;  /* 0x000000000000781c */ /* 0x000fe20003f4e170 */
[----:B--2---:R-:W-:-:S05]  /*219a0*/  VIADD R5, R5, 0x1 ;  /* 0x0000000105057836 */ /* 0x004fca0000000000 */
[----:B------:R-:W-:-:S04]  /*219b0*/  ISETP.NE.AND P0, PT, R5, 0x2, PT ;  /* 0x000000020500780c */ /* 0x000fc80003f05270 */
[----:B------:R-:W-:Y:S02]  /*219c0*/  SEL R6, RZ, 0x1, P0 ;  /* 0x00000001ff067807 */ /* 0x000fe40000000000 */
[----:B------:R-:W-:Y:S02]  /*219d0*/  SEL R10, R5, RZ, P0 ;  /* 0x000000ff050a7207 */ /* 0x000fe40000000000 */
[----:B---3--:R-:W-:Y:S02]  /*219e0*/  LOP3.LUT R7, R7, R6, RZ, 0x3c, !PT ;  /* 0x0000000607077212 */ /* 0x008fe400078e3cff */
[----:B------:R-:W-:Y:S01]  /*219f0*/  IADD3 R5, R4, -0x2, RZ ;  /* 0xfffffffe04057810 */ /* 0x000fe20007ffe0ff */
[----:B------:R0:W-:Y:S03]  /*21a00*/  STL [R1+0x10], R10 ;  /* 0x0000100a01007387 */ /* 0x0001e60000100800 */
[----:B------:R-:W-:Y:S01]  /*21a10*/  ISETP.GE.AND P0, PT, R5, R0, PT ;  /* 0x000000000500720c */ /* 0x000fe20003f06270 */
[----:B------:R0:W-:-:S12]  /*21a20*/  STL [R1+0x14], R7 ;  /* 0x0000140701007387 */ /* 0x0001d80000100800 */
[----:B0-----:R-:W-:Y:S05]  /*21a30*/  @!P0 BRA `(.L_x_693) ;  /* 0x0000000400a88947 */ /* 0x001fea0003800000 */
[C---:B-----5:R-:W-:Y:S02]  /*21a40*/  IMAD R5, R4.reuse, 0x50, R8 ;  /* 0x0000005004057824 */ /* 0x060fe400078e0208 */
[----:B------:R-:W-:Y:S02]  /*21a50*/  VIADD R4, R4, 0xffffffff ;  /* 0xffffffff04047836 */ /* 0x000fe40000000000 */
[----:B------:R-:W-:-:S07]  /*21a60*/  VIADD R5, R5, 0xffffff60 ;  /* 0xffffff6005057836 */ /* 0x000fce0000000000 */
.L_x_710:
[----:B------:R-:W-:Y:S05]  /*21a70*/  YIELD ;  /* 0x0000000000007946 */ /* 0x000fea0003800000 */
[----:B------:R-:W-:Y:S04]  /*21a80*/  BSSY B1, `(.L_x_704) ;  /* 0x0000058000017945 */ /* 0x000fe80003800000 */
[----:B0-----:R-:W-:Y:S05]  /*21a90*/  @!P6 BRA `(.L_x_705) ;  /* 0x000000040058e947 */ /* 0x001fea0003800000 */
[----:B------:R-:W2:Y:S04]  /*21aa0*/  LDL R6, [R1+0x10] ;  /* 0x0000100001067983 */ /* 0x000ea80000100800 */
[----:B------:R-:W3:Y:S01]  /*21ab0*/  LDL R7, [R1+0x14] ;  /* 0x0000140001077983 */ /* 0x000ee20000100800 */
[----:B--2---:R-:W-:Y:S01]  /*21ac0*/  IMAD R6, R6, 0x8, R9 ;  /* 0x0000000806067824 */ /* 0x004fe200078e0209 */
[----:B---3--:R-:W-:-:S04]  /*21ad0*/  SHF.L.U32 R7, R7, 0x1f, RZ ;  /* 0x0000001f07077819 */ /* 0x008fc800000006ff */
[----:B------:R-:W0:Y:S02]  /*21ae0*/  SYNCS.PHASECHK.TRANS64.TRYWAIT P0, [R6+URZ+0x388a0], R7 ;  /* 0x0388a007060075a7 */ /* 0x000e24000800017f */
[----:B0-----:R-:W-:Y:S05]  /*21af0*/  @!P0 BRA `(.L_x_706) ;  /* 0x00000054003c8947 */ /* 0x001fea0003800000 */
.L_x_829:
        /* <DEDUP_REMOVED lines=11> */
.L_x_707:
[----:B-1----:R-:W2:Y:S01]  /*21bb0*/  LDL R8, [R1+0x10] ;  /* 0x0000100001087983 */ /* 0x002ea20000100800 */
        /* <DEDUP_REMOVED lines=8> */
[----:B------:R-:W-:Y:S01]  /*21c40*/  UMOV UR7, 0x12f00000 ;  /* 0x12f0000000077882 */ /* 0x000fe20000000000 */
[----:B------:R-:W-:-:S04]  /*21c50*/  UMOV UR17, 0x40 ;  /* 0x0000004000117882 */ /* 0x000fc80000000000 */
        /* <DEDUP_REMOVED lines=21> */
.L_x_830:
        /* <DEDUP_REMOVED lines=8> */
.L_x_709:
        /* <DEDUP_REMOVED lines=29> */
.L_x_705:
[----:B------:R-:W-:Y:S05]  /*22000*/  BSYNC B1 ;  /* 0x0000000000017941 */ /* 0x000fea0003800000 */
.L_x_704:
[----:B01----:R-:W2:Y:S04]  /*22010*/  LDL.LU R6, [R1+0x10] ;  /* 0x0000100001067983 */ /* 0x003ea80000300800 */
[----:B------:R-:W3:Y:S01]  /*22020*/  LDL.LU R7, [R1+0x14] ;  /* 0x0000140001077983 */ /* 0x000ee20000300800 */
[----:B------:R-:W-:Y:S02]  /*22030*/  VIADD R4, R4, 0xffffffff ;  /* 0xffffffff04047836 */ /* 0x000fe40000000000 */
[----:B------:R-:W-:Y:S02]  /*22040*/  VIADD R5, R5, 0xffffffb0 ;  /* 0xffffffb005057836 */ /* 0x000fe40000000000 */
[----:B--2---:R-:W-:-:S05]  /*22050*/  VIADD R6, R6, 0x1 ;  /* 0x0000000106067836 */ /* 0x004fca0000000000 */
[----:B------:R-:W-:-:S04]  /*22060*/  ISETP.NE.AND P0, PT, R6, 0x2, PT ;  /* 0x000000020600780c */ /* 0x000fc80003f05270 */
[----:B------:R-:W-:Y:S02]  /*22070*/  SEL R8, R6, RZ, P0 ;  /* 0x000000ff06087207 */ /* 0x000fe40000000000 */
[----:B------:R-:W-:Y:S02]  /*22080*/  SEL R6, RZ, 0x1, P0 ;  /* 0x00000001ff067807 */ /* 0x000fe40000000000 */
[----:B------:R-:W-:Y:S01]  /*22090*/  ISETP.GT.AND P0, PT, R4, R0, PT ;  /* 0x000000000400720c */ /* 0x000fe20003f04270 */
[----:B------:R0:W-:Y:S01]  /*220a0*/  STL [R1+0x10], R8 ;  /* 0x0000100801007387 */ /* 0x0001e20000100800 */
[----:B---3--:R-:W-:-:S05]  /*220b0*/  LOP3.LUT R7, R7, R6, RZ, 0x3c, !PT ;  /* 0x0000000607077212 */ /* 0x008fca00078e3cff */
[----:B------:R0:W-:Y:S06]  /*220c0*/  STL [R1+0x14], R7 ;  /* 0x0000140701007387 */ /* 0x0001ec0000100800 */
[----:B------:R-:W-:Y:S05]  /*220d0*/  @P0 BRA `(.L_x_710) ;  /* 0xfffffff800640947 */ /* 0x000fea000383ffff */
.L_x_693:
[----:B------:R-:W-:Y:S05]  /*220e0*/  BSYNC B0 ;  /* 0x0000000000007941 */ /* 0x000fea0003800000 */
.L_x_692:
[----:B------:R-:W2:Y:S01]  /*220f0*/  LDL R6, [R1+0x38] ;  /* 0x0000380001067983 */ /* 0x000ea20000100800 */
[----:B------:R-:W-:Y:S05]  /*22100*/  @!P2 WARPSYNC.ALL ;  /* 0x000000000000a948 */ /* 0x000fea0003800000 */
[----:B------:R-:W-:Y:S01]  /*22110*/  BSSY B6, `(.L_x_711) ;  /* 0x000036c000067945 */ /* 0x000fe20003800000 */
[----:B------:R-:W-:Y:S01]  /*22120*/  @!P2 BAR.SYNC.DEFER_BLOCKING 0xc, 0x120 ;  /* 0x030480000000ab1d */ /* 0x000fe20000010000 */
[----:B--2---:R-:W-:-:S13]  /*22130*/  ISETP.GT.AND P0, PT, R6, RZ, PT ;  /* 0x000000ff0600720c */ /* 0x004fda0003f04270 */
[----:B------:R-:W-:Y:S05]  /*22140*/  @P0 BRA `(.L_x_712) ;  /* 0x0000000000480947 */ /* 0x000fea0003800000 */
[----:B------:R-:W1:Y:S02]  /*22150*/  S2R R6, SR_TID.X ;  /* 0x0000000000067919 */ /* 0x000e640000002100 */
[----:B-1----:R-:W-:-:S04]  /*22160*/  LOP3.LUT R6, R6, 0x1f, RZ, 0xc0, !PT ;  /* 0x0000001f06067812 */ /* 0x002fc800078ec0ff */
[----:B------:R-:W-:-:S13]  /*22170*/  ISETP.NE.AND P1, PT, R6, RZ, PT ;  /* 0x000000ff0600720c */ /* 0x000fda0003f25270 */
[----:B------:R-:W-:Y:S05]  /*22180*/  @P1 BRA `(.L_x_713) ;  /* 0x0000003400901947 */ /* 0x000fea0003800000 */
[----:B0-----:R-:W0:Y:S01]  /*22190*/  S2R R7, SR_LANEID ;  /* 0x0000000000077919 */ /* 0x001e220000000000 */
[----:B------:R-:W-:Y:S01]  /*221a0*/  VOTEU.ANY UR4, UPT, PT ;  /* 0x0000000000047886 */ /* 0x000fe200038e0100 */
[----:B------:R-:W1:Y:S01]  /*221b0*/  LDC.64 R2, c[0x0][0xc38] ;  /* 0x00030e00ff027b82 */ /* 0x000e620000000a00 */
[----:B------:R-:W0:Y:S01]  /*221c0*/  FLO.U32 R0, UR4 ;  /* 0x0000000400007d00 */ /* 0x000e2200080e0000 */
[----:B------:R-:W-:-:S07]  /*221d0*/  ULDC.64 UR6, c[0x0][0x208] ;  /* 0x0000820000067ab9 */ /* 0x000fce0000000a00 */
[----:B------:R-:W1:Y:S01]  /*221e0*/  POPC R5, UR4 ;  /* 0x0000000400057d09 */ /* 0x000e620008000000 */
[----:B0-----:R-:W-:-:S13]  /*221f0*/  ISETP.EQ.U32.AND P0, PT, R0, R7, PT ;  /* 0x000000070000720c */ /* 0x001fda0003f02070 */
[----:B-1----:R-:W2:Y:S01]  /*22200*/  @P0 ATOMG.E.ADD.STRONG.GPU PT, R3, desc[UR6][R2.64], R5 ;  /* 0x00000005020309a8 */ /* 0x002ea200081ee1c6 */
[----:B------:R-:W0:Y:S02]  /*22210*/  S2R R4, SR_LTMASK ;  /* 0x0000000000047919 */ /* 0x000e240000003900 */
[----:B0-----:R-:W-:-:S04]  /*22220*/  LOP3.LUT R4, R4, UR4, RZ, 0xc0, !PT ;  /* 0x0000000404047c12 */ /* 0x001fc8000f8ec0ff */
[----:B------:R-:W0:Y:S01]  /*22230*/  POPC R7, R4 ;  /* 0x0000000400077309 */ /* 0x000e220000000000 */
[----:B--2---:R-:W0:Y:S02]  /*22240*/  SHFL.IDX PT, R0, R3, R0, 0x1f ;  /* 0x00001f0003007589 */ /* 0x004e2400000e0000 */
[----:B0-----:R-:W-:Y:S01]  /*22250*/  IADD3 R16, R0, UR36, R7 ;  /* 0x0000002400107c10 */ /* 0x001fe2000fffe007 */
[----:B------:R-:W-:Y:S06]  /*22260*/  BRA `(.L_x_713) ;  /* 0x0000003400587947 */ /* 0x000fec0003800000 */
.L_x_712:
[----:B------:R-:W1:Y:S01]  /*22270*/  S2R R0, SR_CgaCtaId ;  /* 0x0000000000007919 */ /* 0x000e620000008800 */
[----:B------:R-:W-:-:S04]  /*22280*/  MOV R2, 0x400 ;  /* 0x0000040000027802 */ /* 0x000fc80000000f00 */
[----:B-1----:R-:W-:-:S05]  /*22290*/  LEA R3, R0, R2, 0x18 ;  /* 0x0000000200037211 */ /* 0x002fca00078ec0ff */
[----:B------:R1:W-:Y:S01]  /*222a0*/  STL [R1+0x20], R3 ;  /* 0x0000200301007387 */ /* 0x0003e20000100800 */
[----:B------:R-:W-:-:S05]  /*222b0*/  VIADD R0, R3, 0x24400 ;  /* 0x0002440003007836 */ /* 0x000fca0000000000 */
[----:B------:R-:W-:-:S13]  /*222c0*/  LOP3.LUT P0, RZ, R0, 0x3ff, RZ, 0xc0, !PT ;  /* 0x000003ff00ff7812 */ /* 0x000fda000780c0ff */
[----:B-1----:R-:W-:Y:S05]  /*222d0*/  @!P0 BRA `(.L_x_714) ;  /* 0x0000000000408947 */ /* 0x002fea0003800000 */
[----:B------:R-:W-:Y:S01]  /*222e0*/  MOV R2, 0x0 ;  /* 0x0000000000027802 */ /* 0x000fe20000000f00 */
[----:B------:R-:W-:Y:S01]  /*222f0*/  ULDC.64 UR6, c[0x4][0x1b8] ;  /* 0x01006e0000067ab9 */ /* 0x000fe20000000a00 */
[----:B------:R-:W-:Y:S01]  /*22300*/  ULDC.64 UR8, c[0x4][0x1c0] ;  /* 0x0100700000087ab9 */ /* 0x000fe20000000a00 */
[----:B------:R-:W-:Y:S01]  /*22310*/  ULDC.64 UR4, c[0x4][0x118] ;  /* 0x0100460000047ab9 */ /* 0x000fe20000000a00 */
[----:B------:R-:W-:Y:S01]  /*22320*/  IMAD.U32 R4, RZ, RZ, UR6 ;  /* 0x00000006ff047e24 */ /* 0x000fe2000f8e00ff */
[----:B------:R-:W-:Y:S01]  /*22330*/  MOV R10, UR4 ;  /* 0x00000004000a7c02 */ /* 0x000fe20008000f00 */
[----:B------:R-:W1:Y:S01]  /*22340*/  LDC.64 R2, c[0x4][R2] ;  /* 0x0100000002027b82 */ /* 0x000e620000000a00 */
[----:B------:R-:W-:Y:S02]  /*22350*/  IMAD.U32 R5, RZ, RZ, UR7 ;  /* 0x00000007ff057e24 */ /* 0x000fe4000f8e00ff */
[----:B------:R-:W-:Y:S02]  /*22360*/  IMAD.U32 R6, RZ, RZ, UR8 ;  /* 0x00000008ff067e24 */ /* 0x000fe4000f8e00ff */
[----:B0-----:R-:W-:-:S02]  /*22370*/  IMAD.U32 R7, RZ, RZ, UR9 ;  /* 0x00000009ff077e24 */ /* 0x001fc4000f8e00ff */
[----:B------:R-:W-:Y:S02]  /*22380*/  IMAD.U32 R11, RZ, RZ, UR5 ;  /* 0x00000005ff0b7e24 */ /* 0x000fe4000f8e00ff */
[----:B-----5:R-:W-:Y:S02]  /*22390*/  IMAD.MOV.U32 R8, RZ, RZ, 0x70 ;  /* 0x00000070ff087424 */ /* 0x020fe400078e00ff */
[----:B------:R-:W-:Y:S02]  /*223a0*/  IMAD.MOV.U32 R12, RZ, RZ, 0x1 ;  /* 0x00000001ff0c7424 */ /* 0x000fe400078e00ff */
[----:B------:R-:W-:-:S07]  /*223b0*/  IMAD.MOV.U32 R13, RZ, RZ, RZ ;  /* 0x000000ffff0d7224 */ /* 0x000fce00078e00ff */
[----:B------:R-:W-:-:S07]  /*223c0*/  LEPC R20, `(.L_x_714) ;  /* 0x000000001014794e */ /* 0x000fce0000000000 */
[----:B-1----:R-:W-:Y:S05]  /*223d0*/  CALL.ABS.NOINC R2 ;  /* 0x0000000002007343 */ /* 0x002fea0003c00000 */
.L_x_714:
        /* <DEDUP_REMOVED lines=10> */
[----:B------:R-:W-:Y:S01]  /*22480*/  MOV R13, RZ ;  /* 0x000000ff000d7202 */ /* 0x000fe20000000f00 */
[----:B------:R-:W-:Y:S02]  /*22490*/  IMAD.U32 R5, RZ, RZ, UR7 ;  /* 0x00000007ff057e24 */ /* 0x000fe4000f8e00ff */
[----:B------:R-:W-:Y:S02]  /*224a0*/  IMAD.U32 R6, RZ, RZ, UR8 ;  /* 0x00000008ff067e24 */ /* 0x000fe4000f8e00ff */
[----:B0-----:R-:W-:-:S02]  /*224b0*/  IMAD.U32 R7, RZ, RZ, UR9 ;  /* 0x00000009ff077e24 */ /* 0x001fc4000f8e00ff */
[----:B------:R-:W-:Y:S02]  /*224c0*/  IMAD.U32 R10, RZ, RZ, UR4 ;  /* 0x00000004ff0a7e24 */ /* 0x000fe4000f8e00ff */
[----:B------:R-:W-:Y:S02]  /*224d0*/  IMAD.U32 R11, RZ, RZ, UR5 ;  /* 0x00000005ff0b7e24 */ /* 0x000fe4000f8e00ff */
[----:B-----5:R-:W-:Y:S02]  /*224e0*/  IMAD.MOV.U32 R8, RZ, RZ, 0x70 ;  /* 0x00000070ff087424 */ /* 0x020fe400078e00ff */
[----:B-1----:R-:W-:-:S07]  /*224f0*/  IMAD.MOV.U32 R12, RZ, RZ, 0x1 ;  /* 0x00000001ff0c7424 */ /* 0x002fce00078e00ff */
[----:B------:R-:W-:-:S07]  /*22500*/  LEPC R20, `(.L_x_716) ;  /* 0x000000001014794e */ /* 0x000fce0000000000 */
[----:B--2---:R-:W-:Y:S05]  /*22510*/  CALL.ABS.NOINC R2 ;  /* 0x0000000002007343 */ /* 0x004fea0003c00000 */
.L_x_716:
[----:B------:R-:W-:Y:S01]  /*22520*/  MOV R2, 0x0 ;  /* 0x0000000000027802 */ /* 0x000fe20000000f00 */
[----:B------:R-:W-:Y:S01]  /*22530*/  ULDC.64 UR4, c[0x4][0x1b8] ;  /* 0x01006e0000047ab9 */ /* 0x000fe20000000a00 */
[----:B------:R-:W-:Y:S01]  /*22540*/  ULDC.64 UR6, c[0x4][0x1c0] ;  /* 0x0100700000067ab9 */ /* 0x000fe20000000a00 */
[----:B------:R-:W-:Y:S01]  /*22550*/  ULDC.64 UR8, c[0x4][0x128] ;  /* 0x01004a0000087ab9 */ /* 0x000fe20000000a00 */
[----:B------:R-:W-:Y:S02]  /*22560*/  IMAD.U32 R4, RZ, RZ, UR4 ;  /* 0x00000004ff047e24 */ /* 0x000fe4000f8e00ff */
[----:B------:R-:W0:Y:S01]  /*22570*/  LDC.64 R2, c[0x4][R2] ;  /* 0x0100000002027b82 */ /* 0x000e220000000a00 */
[----:B------:R-:W-:Y:S02]  /*22580*/  IMAD.U32 R5, RZ, RZ, UR5 ;  /* 0x00000005ff057e24 */ /* 0x000fe4000f8e00ff */
[----:B------:R-:W-:Y:S02]  /*22590*/  IMAD.U32 R6, RZ, RZ, UR6 ;  /* 0x00000006ff067e24 */ /* 0x000fe4000f8e00ff */
[----:B------:R-:W-:-:S02]  /*225a0*/  IMAD.U32 R7, RZ, RZ, UR7 ;  /* 0x00000007ff077e24 */ /* 0x000fc4000f8e00ff */
[----:B------:R-:W-:Y:S02]  /*225b0*/  IMAD.U32 R10, RZ, RZ, UR8 ;  /* 0x00000008ff0a7e24 */ /* 0x000fe4000f8e00ff */
[----:B------:R-:W-:Y:S02]  /*225c0*/  IMAD.U32 R11, RZ, RZ, UR9 ;  /* 0x00000009ff0b7e24 */ /* 0x000fe4000f8e00ff */
[----:B------:R-:W-:Y:S02]  /*225d0*/  IMAD.MOV.U32 R8, RZ, RZ, 0x70 ;  /* 0x00000070ff087424 */ /* 0x000fe400078e00ff */
[----:B------:R-:W-:Y:S02]  /*225e0*/  IMAD.MOV.U32 R12, RZ, RZ, 0x1 ;  /* 0x00000001ff0c7424 */ /* 0x000fe400078e00ff */
[----:B------:R-:W-:-:S07]  /*225f0*/  IMAD.MOV.U32 R13, RZ, RZ, RZ ;  /* 0x000000ffff0d7224 */ /* 0x000fce00078e00ff */
[----:B------:R-:W-:-:S07]  /*22600*/  LEPC R20, `(.L_x_715) ;  /* 0x000000001014794e */ /* 0x000fce0000000000 */
[----:B0-----:R-:W-:Y:S05]  /*22610*/  CALL.ABS.NOINC R2 ;  /* 0x0000000002007343 */ /* 0x001fea0003c00000 */
.L_x_715:
        /* <DEDUP_REMOVED lines=8> */
[----:B------:R-:W1:Y:S02]  /*226a0*/  S2R R6, SR_TID.X ;  /* 0x0000000000067919 */ /* 0x000e640000002100 */
[----:B-1----:R-:W-:-:S04]  /*226b0*/  LOP3.LUT R6, R6, 0x1f, RZ, 0xc0, !PT ;  /* 0x0000001f06067812 */ /* 0x002fc800078ec0ff */
        /* <DEDUP_REMOVED lines=9> */
[----:B------:R-:W1:Y:S01]  /*22750*/  LDC R4, c[0x0][0x428] ;  /* 0x00010a00ff047b82 */ /* 0x000e620000000800 */
[----:B------:R-:W-:-:S06]  /*22760*/  IMAD.MOV.U32 R0, RZ, RZ, R5 ;  /* 0x000000ffff007224 */ /* 0x000fcc00078e0005 */
[----:B------:R2:W5:Y:S01]  /*22770*/  @P0 LDG.E R0, desc[UR6][R2.64] ;  /* 0x0000000602000981 */ /* 0x000562000c1e1900 */
[----:B------:R-:W-:Y:S02]  /*22780*/  PLOP3.LUT P1, PT, P6, PT, PT, 0x8, 0x0 ;  /* 0x000000000000781c */ /* 0x000fe4000372e170 */
[----:B-1----:R-:W-:Y:S01]  /*22790*/  ISETP.NE.AND P0, PT, R4, 0x1, PT ;  /* 0x000000010400780c */ /* 0x002fe20003f05270 */
[----:B------:R-:W-:-:S12]  /*227a0*/  IMAD.MOV.U32 R4, RZ, RZ, R18 ;  /* 0x000000ffff047224 */ /* 0x000fd800078e0012 */
[----:B--2---:R-:W1:Y:S08]  /*227b0*/  @P0 LDC R3, c[0x0][0x42c] ;  /* 0x00010b00ff030b82 */ /* 0x004e700000000800 */
[----:B------:R-:W2:Y:S01]  /*227c0*/  @P0 LDC R2, c[0x0][0x430] ;  /* 0x00010c00ff020b82 */ /* 0x000ea20000000800 */
[----:B-1----:R-:W-:-:S05]  /*227d0*/  @P0 IMAD.HI.U32 R3, R18, R3, RZ ;  /* 0x0000000312030227 */ /* 0x002fca00078e00ff */
[----:B--2---:R-:W-:Y:S02]  /*227e0*/  @P0 SHF.R.U32.HI R4, RZ, R2, R3 ;  /* 0x00000002ff040219 */ /* 0x004fe40000011603 */
[----:B------:R-:W-:-:S04]  /*227f0*/  ISETP.NE.U32.AND P0, PT, RZ, UR4, PT ;  /* 0x00000004ff007c0c */ /* 0x000fc8000bf05070 */
[----:B------:R-:W-:-:S04]  /*22800*/  ISETP.NE.AND.EX P0, PT, RZ, UR5, PT, P0 ;  /* 0x00000005ff007c0c */ /* 0x000fc8000bf05300 */
[----:B------:R-:W-:-:S09]  /*22810*/  SEL R2, R5, RZ, !P0 ;  /* 0x000000ff05027207 */ /* 0x000fd20004000000 */
.L_x_717:
        /* <DEDUP_REMOVED lines=10> */
[----:B------:R-:W1:Y:S01]  /*228c0*/  S2R R3, SR_TID.X ;  /* 0x0000000000037919 */ /* 0x000e620000002100 */
[----:B------:R-:W-:Y:S01]  /*228d0*/  UMOV UR4, 0x40 ;  /* 0x0000004000047882 */ /* 0x000fe20000000000 */
[----:B-1----:R-:W-:-:S04]  /*228e0*/  LOP3.LUT R3, R3, 0x1f, RZ, 0xc0, !PT ;  /* 0x0000001f03037812 */ /* 0x002fc800078ec0ff */
[----:B------:R-:W-:-:S04]  /*228f0*/  ISETP.NE.AND P2, PT, R3, RZ, PT ;  /* 0x000000ff0300720c */ /* 0x000fc80003f45270 */
[----:B------:R-:W-:-:S09]  /*22900*/  PLOP3.LUT P1, PT, P2, PT, PT, 0x8, 0x0 ;  /* 0x000000000000781c */ /* 0x000fd2000172e170 */
[----:B------:R-:W-:-:S05]  /*22910*/  VOTEU.ALL UP0, P2 ;  /* 0x00000000003f7886 */ /* 0x000fca0001000000 */
.L_x_718:
        /* <DEDUP_REMOVED lines=15> */
.L_x_719:
        /* <DEDUP_REMOVED lines=15> */
.L_x_720:
        /* <DEDUP_REMOVED lines=9> */
[----:B0----5:R-:W0:Y:S01]  /*22b90*/  LDC.64 R8, c[0x0][0x3f8] ;  /* 0x0000fe00ff087b82 */ /* 0x021e220000000a00 */
[----:B------:R-:W-:Y:S02]  /*22ba0*/  ULDC.64 UR4, c[0x0][0xa08] ;  /* 0x0002820000047ab9 */ /* 0x000fe40000000a00 */
[----:B0-----:R-:W-:Y:S01]  /*22bb0*/  LOP3.LUT P0, RZ, R8, UR4, RZ, 0xfc, !PT ;  /* 0x0000000408ff7c12 */ /* 0x001fe2000f80fcff */
[----:B------:R-:W-:-:S03]  /*22bc0*/  UMOV UR4, 0xffffffff ;  /* 0xffffffff00047882 */ /* 0x000fc60000000000 */
[----:B------:R-:W-:-:S04]  /*22bd0*/  LOP3.LUT P0, RZ, R9, UR5, RZ, 0xfc, P0 ;  /* 0x0000000509ff7c12 */ /* 0x000fc8000800fcff */
[----:B------:R-:W-:Y:S01]  /*22be0*/  SEL R5, R0, RZ, !P0 ;  /* 0x000000ff00057207 */ /* 0x000fe20004000000 */
[----:B------:R-:W-:Y:S08]  /*22bf0*/  BRA.DIV UR4, `(.L_x_721) ;  /* 0x0000004604247947 */ /* 0x000ff0000b800000 */
.L_x_833:
[----:B------:R-:W2:Y:S01]  /*22c00*/  LDL R3, [R1+0x28] ;  /* 0x0000280001037983 */ /* 0x000ea20000100800 */
[----:B------:R-:W-:Y:S01]  /*22c10*/  UMOV UR4, 0xffffffff ;  /* 0xffffffff00047882 */ /* 0x000fe20000000000 */
[----:B------:R-:W-:Y:S01]  /*22c20*/  SHF.R.S32.HI R12, RZ, 0x1f, R0 ;  /* 0x0000001fff0c7819 */ /* 0x000fe20000011400 */
[----:B--2---:R-:W-:Y:S01]  /*22c30*/  VIADD R3, R3, 0xffffffff ;  /* 0xffffffff03037836 */ /* 0x004fe20000000000 */
[----:B------:R-:W-:Y:S06]  /*22c40*/  BRA.DIV UR4, `(.L_x_722) ;  /* 0x0000004604447947 */ /* 0x000fec000b800000 */
[----:B------:R-:W-:-:S13]  /*22c50*/  ELECT P6, URZ, PT ;  /* 0x00000000003f782f */ /* 0x000fda00038c0000 */
.L_x_836:
[----:B------:R-:W-:Y:S05]  /*22c60*/  @!P6 BRA `(.L_x_723) ;  /* 0x000000040048e947 */ /* 0x000fea0003800000 */
[----:B------:R0:W-:Y:S01]  /*22c70*/  STL [R1+0xc], R3 ;  /* 0x00000c0301007387 */ /* 0x0001e20000100800 */
[----:B------:R-:W-:-:S04]  /*22c80*/  ISETP.NE.U32.AND P0, PT, R8, RZ, PT ;  /* 0x000000ff0800720c */ /* 0x000fc80003f05070 */
[----:B------:R-:W-:-:S13]  /*22c90*/  ISETP.NE.AND.EX P0, PT, R9, RZ, PT, P0 ;  /* 0x000000ff0900720c */ /* 0x000fda0003f05300 */
[----:B0-----:R-:W-:Y:S05]  /*22ca0*/  @!P0 BRA `(.L_x_724) ;  /* 0x0000000000508947 */ /* 0x001fea0003800000 */
[----:B------:R-:W0:Y:S01]  /*22cb0*/  LDC R10, c[0x0][0x41c] ;  /* 0x00010700ff0a7b82 */ /* 0x000e220000000800 */
[----:B------:R-:W-:Y:S01]  /*22cc0*/  MOV R5, R3 ;  /* 0x0000000300057202 */ /* 0x000fe20000000f00 */
[----:B------:R-:W-:Y:S01]  /*22cd0*/  ULDC.64 UR4, c[0x0][0x408] ;  /* 0x0001020000047ab9 */ /* 0x000fe20000000a00 */
[----:B------:R-:W-:Y:S01]  /*22ce0*/  ULDC.64 UR6, c[0x0][0x208] ;  /* 0x0000820000067ab9 */ /* 0x000fe20000000a00 */
[----:B0-----:R-:W-:-:S13]  /*22cf0*/  ISETP.NE.AND P0, PT, R10, 0x1, PT ;  /* 0x000000010a00780c */ /* 0x001fda0003f05270 */
[----:B------:R-:W0:Y:S02]  /*22d00*/  @P0 LDC.64 R6, c[0x0][0x420] ;  /* 0x00010800ff060b82 */ /* 0x000e240000000a00 */
[----:B0-----:R-:W-:-:S05]  /*22d10*/  @P0 IMAD.HI.U32 R6, R3, R6, RZ ;  /* 0x0000000603060227 */ /* 0x001fca00078e00ff */
[----:B------:R-:W-:-:S05]  /*22d20*/  @P0 SHF.R.U32.HI R5, RZ, R7, R6 ;  /* 0x00000007ff050219 */ /* 0x000fca0000011606 */
[----:B------:R-:W-:-:S04]  /*22d30*/  IMAD.MOV R6, RZ, RZ, -R5 ;  /* 0x000000ffff067224 */ /* 0x000fc800078e0a05 */
        /* <DEDUP_REMOVED lines=11> */
.L_x_724:
        /* <DEDUP_REMOVED lines=9> */
.L_x_837:
        /* <DEDUP_REMOVED lines=11> */
.L_x_726:
        /* <DEDUP_REMOVED lines=38> */
.L_x_723:
        /* <DEDUP_REMOVED lines=47> */
[----:B--2---:R-:W-:-:S05]  /*23480*/  VIADD R11, R11, 0x1 ;  /* 0x000000010b0b7836 */ /* 0x004fca0000000000 */
[----:B------:R-:W-:Y:S01]  /*23490*/  LEA.HI R2, R11, R11, RZ, 0x1 ;  /* 0x0000000b0b027211 */ /* 0x000fe200078f08ff */
[----:B------:R0:W-:Y:S03]  /*234a0*/  STL [R1+0x34], R11 ;  /* 0x0000340b01007387 */ /* 0x0001e60000100800 */
[----:B------:R-:W-:-:S05]  /*234b0*/  LOP3.LUT R2, R2, 0xfffffffe, RZ, 0xc0, !PT ;  /* 0xfffffffe02027812 */ /* 0x000fca00078ec0ff */
[----:B------:R-:W-:-:S05]  /*234c0*/  IMAD.IADD R2, R11, 0x1, -R2 ;  /* 0x000000010b027824 */ /* 0x000fca00078e0a02 */
[----:B------:R-:W-:-:S04]  /*234d0*/  SHF.L.U32 R2, R2, 0x1f, RZ ;  /* 0x0000001f02027819 */ /* 0x000fc800000006ff */
[----:B------:R-:W1:Y:S02]  /*234e0*/  SYNCS.PHASECHK.TRANS64.TRYWAIT P0, [R7+URZ+0x38820], R2 ;  /* 0x03882002070075a7 */ /* 0x000e64000800017f */
[----:B01----:R-:W-:Y:S05]  /*234f0*/  @!P0 BRA `(.L_x_728) ;  /* 0x0000003c004c8947 */ /* 0x003fea0003800000 */
.L_x_838:
[----:B------:R-:W-:Y:S05]  /*23500*/  BSYNC B0 ;  /* 0x0000000000007941 */ /* 0x000fea0003800000 */
.L_x_727:
        /* <DEDUP_REMOVED lines=9> */
[C---:B------:R-:W-:Y:S02]  /*235a0*/  IMAD.IADD R2, R6.reuse, 0x1, R13 ;  /* 0x0000000106027824 */ /* 0x040fe400078e020d */
[----:B------:R-:W-:-:S03]  /*235b0*/  VIADD R6, R6, 0xfffffffe ;  /* 0xfffffffe06067836 */ /* 0x000fc60000000000 */
[----:B------:R-:W-:-:S04]  /*235c0*/  LOP3.LUT R2, R2, 0x1, RZ, 0xc0, !PT ;  /* 0x0000000102027812 */ /* 0x000fc800078ec0ff */
[----:B------:R-:W-:-:S13]  /*235d0*/  ISETP.NE.U32.AND P0, PT, R2, 0x1, PT ;  /* 0x000000010200780c */ /* 0x000fda0003f05070 */
[----:B------:R-:W-:Y:S05]  /*235e0*/  @P0 BRA `(.L_x_732) ;  /* 0x0000000800580947 */ /* 0x000fea0003800000 */
[----:B------:R-:W2:Y:S04]  /*235f0*/  LDL R7, [R1] ;  /* 0x0000000001077983 */ /* 0x000ea80000100800 */
[----:B------:R-:W3:Y:S01]  /*23600*/  LDL R10, [R1+0x8] ;  /* 0x00000800010a7983 */ /* 0x000ee20000100800 */
[----:B------:R-:W-:Y:S01]  /*23610*/  BSSY B2, `(.L_x_733) ;  /* 0x000008f000027945 */ /* 0x000fe20003800000 */
[----:B--2---:R-:W-:-:S05]  /*23620*/  VIADD R7, R7, 0x1 ;  /* 0x0000000107077836 */ /* 0x004fca0000000000 */
[----:B------:R-:W-:-:S04]  /*23630*/  ISETP.NE.AND P0, PT, R7, 0x2, PT ;  /* 0x000000020700780c */ /* 0x000fc80003f05270 */
[----:B------:R-:W-:Y:S02]  /*23640*/  SEL R14, RZ, 0x1, P0 ;  /* 0x00000001ff0e7807 */ /* 0x000fe40000000000 */
[----:B------:R-:W-:Y:S02]  /*23650*/  SEL R7, R7, RZ, P0 ;  /* 0x000000ff07077207 */ /* 0x000fe40000000000 */
[----:B---3--:R-:W-:Y:S01]  /*23660*/  LOP3.LUT R14, R10, R14, RZ, 0x3c, !PT ;  /* 0x0000000e0a0e7212 */ /* 0x008fe200078e3cff */
[----:B------:R-:W-:Y:S06]  /*23670*/  @!P6 BRA `(.L_x_734) ;  /* 0x000000080020e947 */ /* 0x000fec0003800000 */
[----:B------:R-:W-:Y:S02]  /*23680*/  ISETP.NE.U32.AND P0, PT, R8, RZ, PT ;  /* 0x000000ff0800720c */ /* 0x000fe40003f05070 */
[----:B------:R-:W-:Y:S02]  /*23690*/  MOV R2, R5 ;  /* 0x0000000500027202 */ /* 0x000fe40000000f00 */
[----:B------:R-:W-:-:S13]  /*236a0*/  ISETP.NE.AND.EX P0, PT, R9, RZ, PT, P0 ;  /* 0x000000ff0900720c */ /* 0x000fda0003f05300 */
[----:B------:R-:W-:Y:S05]  /*236b0*/  @!P0 BRA `(.L_x_735) ;  /* 0x00000000004c8947 */ /* 0x000fea0003800000 */
[----:B------:R-:W0:Y:S01]  /*236c0*/  LDC R17, c[0x0][0x41c] ;  /* 0x00010700ff117b82 */ /* 0x000e220000000800 */
[----:B------:R-:W-:Y:S01]  /*236d0*/  IMAD.MOV.U32 R2, RZ, RZ, R6 ;  /* 0x000000ffff027224 */ /* 0x000fe200078e0006 */
[----:B------:R-:W-:Y:S01]  /*236e0*/  ULDC.64 UR4, c[0x0][0x408] ;  /* 0x0001020000047ab9 */ /* 0x000fe20000000a00 */
[----:B------:R-:W-:Y:S01]  /*236f0*/  ULDC.64 UR6, c[0x0][0x208] ;  /* 0x0000820000067ab9 */ /* 0x000fe20000000a00 */
[----:B0-----:R-:W-:-:S13]  /*23700*/  ISETP.NE.AND P0, PT, R17, 0x1, PT ;  /* 0x000000011100780c */ /* 0x001fda0003f05270 */
[----:B------:R-:W0:Y:S02]  /*23710*/  @P0 LDC.64 R10, c[0x0][0x420] ;  /* 0x00010800ff0a0b82 */ /* 0x000e240000000a00 */
[----:B0-----:R-:W-:-:S05]  /*23720*/  @P0 IMAD.HI.U32 R10, R6, R10, RZ ;  /* 0x0000000a060a0227 */ /* 0x001fca00078e00ff */
[----:B------:R-:W-:Y:S01]  /*23730*/  @P0 SHF.R.U32.HI R2, RZ, R11, R10 ;  /* 0x0000000bff020219 */ /* 0x000fe2000001160a */
[----:B------:R-:W-:-:S03]  /*23740*/  IMAD R10, R12, UR4, RZ ;  /* 0x000000040c0a7c24 */ /* 0x000fc6000f8e02ff */
[----:B------:R-:W-:Y:S01]  /*23750*/  SHF.R.S32.HI R11, RZ, 0x1f, R2 ;  /* 0x0000001fff0b7819 */ /* 0x000fe20000011402 */
[C---:B------:R-:W-:Y:S02]  /*23760*/  IMAD R15, R0.reuse, UR5, R10 ;  /* 0x00000005000f7c24 */ /* 0x040fe4000f8e020a */
[--C-:B------:R-:W-:Y:S02]  /*23770*/  IMAD.MOV.U32 R10, RZ, RZ, R2.reuse ;  /* 0x000000ffff0a7224 */ /* 0x100fe400078e0002 */
[----:B------:R-:W-:Y:S02]  /*23780*/  IMAD.MOV R2, RZ, RZ, -R2 ;  /* 0x000000ffff027224 */ /* 0x000fe400078e0a02 */
[----:B------:R-:W-:-:S04]  /*23790*/  IMAD.WIDE.U32 R10, R0, UR4, R10 ;  /* 0x00000004000a7c25 */ /* 0x000fc8000f8e000a */
[----:B------:R-:W-:Y:S01]  /*237a0*/  IMAD.IADD R15, R15, 0x1, R11 ;  /* 0x000000010f0f7824 */ /* 0x000fe200078e020b */
[----:B------:R-:W-:Y:S01]  /*237b0*/  LEA R8, P0, R10, R8, 0x2 ;  /* 0x000000080a087211 */ /* 0x000fe200078010ff */
[----:B------:R-:W-:-:S03]  /*237c0*/  IMAD R6, R17, R2, R6 ;  /* 0x0000000211067224 */ /* 0x000fc600078e0206 */
[----:B------:R-:W-:-:S05]  /*237d0*/  LEA.HI.X R9, R10, R9, R15, 0x2, P0 ;  /* 0x000000090a097211 */ /* 0x000fca00000f140f */
[----:B------:R0:W5:Y:S04]  /*237e0*/  LDG.E R2, desc[UR6][R8.64] ;  /* 0x0000000608027981 */ /* 0x000168000c1e1900 */
.L_x_735:
[----:B0-----:R-:W0:Y:S01]  /*237f0*/  S2R R9, SR_CgaCtaId ;  /* 0x0000000000097919 */ /* 0x001e220000008800 */
[----:B------:R-:W-:-:S04]  /*23800*/  MOV R8, 0x400 ;  /* 0x0000040000087802 */ /* 0x000fc80000000f00 */
[----:B0-----:R-:W-:Y:S02]  /*23810*/  LEA R8, R9, R8, 0x18 ;  /* 0x0000000809087211 */ /* 0x001fe400078ec0ff */
[----:B------:R-:W-:-:S03]  /*23820*/  SHF.L.U32 R9, R14, 0x1f, RZ ;  /* 0x0000001f0e097819 */ /* 0x000fc600000006ff */
[----:B------:R-:W-:-:S04]  /*23830*/  IMAD R8, R7, 0x8, R8 ;  /* 0x0000000807087824 */ /* 0x000fc800078e0208 */
[----:B------:R-:W0:Y:S02]  /*23840*/  SYNCS.PHASECHK.TRANS64.TRYWAIT P0, [R8+URZ+0x38840], R9 ;  /* 0x03884009080075a7 */ /* 0x000e24000800017f */
[----:B0-----:R-:W-:Y:S05]  /*23850*/  @!P0 BRA `(.L_x_736) ;  /* 0x0000003800948947 */ /* 0x001fea0003800000 */
.L_x_839:
        /* <DEDUP_REMOVED lines=11> */
.L_x_737:
[----:B------:R-:W2:Y:S04]  /*23910*/  LDL R17, [R1+0x4] ;  /* 0x0000040001117983 */ /* 0x000ea80000100800 */
[----:B0-----:R-:W3:Y:S01]  /*23920*/  LDL.LU R9, [R1+0x8] ;  /* 0x0000080001097983 */ /* 0x001ee20000300800 */
[----:B------:R-:W-:Y:S02]  /*23930*/  MOV R11, 0x400 ;  /* 0x00000400000b7802 */ /* 0x000fe40000000f00 */
[----:B------:R-:W-:Y:S01]  /*23940*/  R2UR UR9, R8 ;  /* 0x00000000080972ca */ /* 0x000fe200000e0000 */
[----:B------:R-:W4:Y:S01]  /*23950*/  LDL R10, [R1] ;  /* 0x00000000010a7983 */ /* 0x000f220000100800 */
[----:B------:R-:W0:Y:S01]  /*23960*/  S2R R15, SR_CgaCtaId ;  /* 0x00000000000f7919 */ /* 0x000e220000008800 */
[----:B------:R-:W-:Y:S01]  /*23970*/  R2UR UR11, R6 ;  /* 0x00000000060b72ca */ /* 0x000fe200000e0000 */
[----:B------:R-:W-:Y:S01]  /*23980*/  UIADD3 UR4, UP0, UR38, 0x370, URZ ;  /* 0x0000037026047890 */ /* 0x000fe2000ff1e03f */
[----:B------:R-:W-:-:S02]  /*23990*/  R2UR UR12, R4 ;  /* 0x00000000040c72ca */ /* 0x000fc400000e0000 */
[----:B-----5:R-:W-:-:S06]  /*239a0*/  R2UR UR13, R2 ;  /* 0x00000000020d72ca */ /* 0x020fcc00000e0000 */
[----:B------:R-:W-:Y:S01]  /*239b0*/  UIADD3 UR9, UR9, 0x38830, URZ ;  /* 0x0003883009097890 */ /* 0x000fe2000fffe03f */
[----:B0-----:R-:W-:-:S05]  /*239c0*/  LEA R11, R15, R11, 0x18 ;  /* 0x0000000b0f0b7211 */ /* 0x001fca00078ec0ff */
[----:B------:R-:W-:-:S05]  /*239d0*/  IMAD R8, R7, 0xa000, R11 ;  /* 0x0000a00007087824 */ /* 0x000fca00078e020b */
[----:B------:R-:W-:Y:S01]  /*239e0*/  R2UR UR14, R8 ;  /* 0x00000000080e72ca */ /* 0x000fe200000e0000 */
[----:B------:R-:W-:Y:S01]  /*239f0*/  UMOV UR10, URZ ;  /* 0x0000003f000a7c82 */ /* 0x000fe20008000000 */
[----:B------:R-:W-:Y:S01]  /*23a00*/  UMOV UR6, 0x0 ;  /* 0x0000000000067882 */ /* 0x000fe20000000000 */
[----:B------:R-:W-:Y:S01]  /*23a10*/  UMOV UR7, 0x14f00000 ;  /* 0x14f0000000077882 */ /* 0x000fe20000000000 */
[----:B------:R-:W-:-:S09]  /*23a20*/  UMOV UR17, 0x40 ;  /* 0x0000004000117882 */ /* 0x000fd20000000000 */
[----:B------:R-:W-:Y:S02]  /*23a30*/  UIADD3 UR8, UR14, 0x24400, URZ ;  /* 0x000244000e087890 */ /* 0x000fe4000fffe03f */
[----:B------:R-:W-:Y:S02]  /*23a40*/  UIADD3 UR15, UR14, 0x26c00, URZ ;  /* 0x00026c000e0f7890 */ /* 0x000fe4000fffe03f */
[----:B------:R-:W-:Y:S02]  /*23a50*/  UIADD3 UR16, UR14, 0x29400, URZ ;  /* 0x000294000e107890 */ /* 0x000fe4000fffe03f */
[----:B------:R-:W-:Y:S01]  /*23a60*/  UIADD3 UR14, UR14, 0x2bc00, URZ ;  /* 0x0002bc000e0e7890 */ /* 0x000fe2000fffe03f */
        /* <DEDUP_REMOVED lines=9> */
[----:B------:R0:W-:Y:S01]  /*23b00*/  UTMALDG.4D [UR8], [UR4], desc[UR6] ;  /* 0x00000608040075b4 */ /* 0x0001e20008019000 */
[----:B------:R-:W-:Y:S01]  /*23b10*/  UMOV UR15, 0xc0 ;  /* 0x000000c0000f7882 */ /* 0x000fe20000000000 */
        /* <DEDUP_REMOVED lines=8> */
.L_x_840:
[----:B------:R-:W1:Y:S01]  /*23ba0*/  S2R R10, SR_TID.X ;  /* 0x00000000000a7919 */ /* 0x000e620000002100 */
[----:B------:R-:W-:-:S04]  /*23bb0*/  UPRMT UR4, UR37, 0x9910, URZ ;  /* 0x0000991025047896 */ /* 0x000fc8000800003f */
[----:B------:R-:W-:Y:S01]  /*23bc0*/  UISETP.NE.AND UP0, UPT, UR4, 0x2, UPT ;  /* 0x000000020400788c */ /* 0x000fe2000bf05270 */
[----:B-1----:R-:W-:-:S04]  /*23bd0*/  LOP3.LUT R10, R10, 0x7f, RZ, 0xc0, !PT ;  /* 0x0000007f0a0a7812 */ /* 0x002fc800078ec0ff */
[----:B------:R-:W-:-:S13]  /*23be0*/  ISETP.NE.AND P0, PT, R10, RZ, PT ;  /* 0x000000ff0a00720c */ /* 0x000fda0003f05270 */
[----:B0-----:R-:W-:-:S04]  /*23bf0*/  @!P0 IMAD.MOV.U32 R9, RZ, RZ, 0xa000 ;  /* 0x0000a000ff098424 */ /* 0x001fc800078e00ff */
[----:B------:R0:W-:Y:S01]  /*23c00*/  @!P0 SYNCS.ARRIVE.TRANS64 RZ, [R8+URZ+0x38850], R9 ;  /* 0x0388500908ff89a7 */ /* 0x0001e2000800003f */
[----:B------:R-:W-:-:S13]  /*23c10*/  PLOP3.LUT P0, PT, PT, PT, UP0, 0x40, 0x0 ;  /* 0x000000000000781c */ /* 0x000fda0003f0e808 */
[----:B0-----:R-:W-:Y:S05]  /*23c20*/  @!P0 BRA `(.L_x_739) ;  /* 0x0000000000048947 */ /* 0x001fea0003800000 */
[----:B------:R-:W-:Y:S01]  /*23c30*/  BPT.TRAP 0x1 ;  /* 0x000000040000795c */ /* 0x000fe20000300000 */
.L_x_739:
[----:B------:R-:W2:Y:S02]  /*23c40*/  LDL R9, [R1+0x18] ;  /* 0x0000180001097983 */ /* 0x000ea40000100800 */
[----:B--2---:R-:W-:-:S13]  /*23c50*/  LOP3.LUT P0, RZ, R9, 0x40, RZ, 0xc0, !PT ;  /* 0x0000004009ff7812 */ /* 0x004fda000780c0ff */
[----:B------:R-:W-:Y:S05]  /*23c60*/  @P0 BRA `(.L_x_740) ;  /* 0x0000000000040947 */ /* 0x000fea0003800000 */
[----:B------:R-:W-:Y:S01]  /*23c70*/  BPT.TRAP 0x1 ;  /* 0x000000040000795c */ /* 0x000fe20000300000 */
.L_x_740:
[----:B------:R-:W2:Y:S01]  /*23c80*/  LDL.LU R17, [R1+0xc] ;  /* 0x00000c0001117983 */ /* 0x000ea20000300800 */
[----:B------:R-:W-:-:S03]  /*23c90*/  MOV R11, 0x400 ;  /* 0x00000400000b7802 */ /* 0x000fc60000000f00 */
[----:B------:R-:W3:Y:S04]  /*23ca0*/  LDL.LU R9, [R1] ;  /* 0x0000000001097983 */ /* 0x000ee80000300800 */
        /* <DEDUP_REMOVED lines=37> */
.L_x_734:
[----:B------:R-:W-:Y:S05]  /*23f00*/  BSYNC B2 ;  /* 0x0000000000027941 */ /* 0x000fea0003800000 */
.L_x_733:
[----:B------:R-:W2:Y:S04]  /*23f10*/  LDL.LU R2, [R1+0x28] ;  /* 0x0000280001027983 */ /* 0x000ea80000300800 */
[----:B------:R0:W-:Y:S04]  /*23f20*/  STL [R1], R7 ;  /* 0x0000000701007387 */ /* 0x0001e80000100800 */
[----:B------:R0:W-:Y:S02]  /*23f30*/  STL [R1+0x8], R14 ;  /* 0x0000080e01007387 */ /* 0x0001e40000100800 */
[----:B0-2---:R-:W-:-:S07]  /*23f40*/  VIADD R6, R2, 0xfffffffd ;  /* 0xfffffffd02067836 */ /* 0x005fce0000000000 */
.L_x_732:
[----:B------:R-:W-:Y:S05]  /*23f50*/  BSYNC B1 ;  /* 0x0000000000017941 */ /* 0x000fea0003800000 */
.L_x_731:
[----:B------:R-:W-:-:S05]  /*23f60*/  IMAD.MOV R2, RZ, RZ, -R13 ;  /* 0x000000ffff027224 */ /* 0x000fca00078e0a0d */
[----:B------:R-:W-:-:S13]  /*23f70*/  ISETP.NE.AND P0, PT, R3, R2, PT ;  /* 0x000000020300720c */ /* 0x000fda0003f05270 */
[----:B------:R-:W-:Y:S05]  /*23f80*/  @!P0 BRA `(.L_x_730) ;  /* 0x00000010009c8947 */ /* 0x000fea0003800000 */
[----:B------:R-:W-:-:S07]  /*23f90*/  IMAD.MOV.U32 R10, RZ, RZ, R5 ;  /* 0x000000ffff0a7224 */ /* 0x000fce00078e0005 */
.L_x_757:
        /* <DEDUP_REMOVED lines=11> */
[----:B------:R-:W-:Y:S02]  /*24050*/  MOV R9, R6 ;  /* 0x0000000600097202 */ /* 0x000fe40000000f00 */
        /* <DEDUP_REMOVED lines=10> */
[----:B------:R-:W-:-:S04]  /*24100*/  @P0 SHF.R.U32.HI R2, RZ, R3, R9 ;  /* 0x00000003ff020219 */ /* 0x000fc80000011609 */
[--C-:B------:R-:W-:Y:S01]  /*24110*/  SHF.R.S32.HI R3, RZ, 0x1f, R2.reuse ;  /* 0x0000001fff037819 */ /* 0x100fe20000011402 */
[----:B------:R-:W-:-:S04]  /*24120*/  IMAD.MOV R9, RZ, RZ, -R2 ;  /* 0x000000ffff097224 */ /* 0x000fc800078e0a02 */
[----:B------:R-:W-:Y:S02]  /*24130*/  IMAD R9, R10, R9, R6 ;  /* 0x000000090a097224 */ /* 0x000fe400078e0206 */
[----:B------:R-:W-:Y:S02]  /*24140*/  IMAD R10, R12, UR6, RZ ;  /* 0x000000060c0a7c24 */ /* 0x000fe4000f8e02ff */
[----:B------:R-:W-:-:S04]  /*24150*/  IMAD.WIDE.U32 R2, R0, UR6, R2 ;  /* 0x0000000600027c25 */ /* 0x000fc8000f8e0002 */
[----:B------:R-:W-:-:S04]  /*24160*/  IMAD R10, R0, UR7, R10 ;  /* 0x00000007000a7c24 */ /* 0x000fc8000f8e020a */
[----:B------:R-:W-:Y:S01]  /*24170*/  IMAD.IADD R3, R10, 0x1, R3 ;  /* 0x000000010a037824 */ /* 0x000fe200078e0203 */
[----:B------:R-:W-:-:S04]  /*24180*/  LEA R10, P0, R2, UR4, 0x2 ;  /* 0x00000004020a7c11 */ /* 0x000fc8000f8010ff */
[----:B------:R-:W-:-:S05]  /*24190*/  LEA.HI.X R11, R2, UR5, R3, 0x2, P0 ;  /* 0x00000005020b7c11 */ /* 0x000fca00080f1403 */
[----:B------:R0:W5:Y:S04]  /*241a0*/  LDG.E R10, desc[UR8][R10.64] ;  /* 0x000000080a0a7981 */ /* 0x000168000c1e1900 */
.L_x_743:
[----:B------:R-:W1:Y:S01]  /*241b0*/  S2R R3, SR_CgaCtaId ;  /* 0x0000000000037919 */ /* 0x000e620000008800 */
[----:B------:R-:W-:-:S04]  /*241c0*/  MOV R2, 0x400 ;  /* 0x0000040000027802 */ /* 0x000fc80000000f00 */
[----:B-1----:R-:W-:Y:S02]  /*241d0*/  LEA R2, R3, R2, 0x18 ;  /* 0x0000000203027211 */ /* 0x002fe400078ec0ff */
[----:B------:R-:W-:-:S03]  /*241e0*/  SHF.L.U32 R3, R8, 0x1f, RZ ;  /* 0x0000001f08037819 */ /* 0x000fc600000006ff */
[----:B------:R-:W-:-:S04]  /*241f0*/  IMAD R2, R7, 0x8, R2 ;  /* 0x0000000807027824 */ /* 0x000fc800078e0202 */
[----:B------:R-:W1:Y:S02]  /*24200*/  SYNCS.PHASECHK.TRANS64.TRYWAIT P0, [R2+URZ+0x38840], R3 ;  /* 0x03884003020075a7 */ /* 0x000e64000800017f */
[----:B-1----:R-:W-:Y:S05]  /*24210*/  @!P0 BRA `(.L_x_744) ;  /* 0x00000030004c8947 */ /* 0x002fea0003800000 */
.L_x_841:
        /* <DEDUP_REMOVED lines=11> */
.L_x_745:
[----:B------:R-:W2:Y:S04]  /*242d0*/  LDL R15, [R1+0x4] ;  /* 0x00000400010f7983 */ /* 0x000ea80000100800 */
[----:B-1----:R-:W3:Y:S01]  /*242e0*/  LDL.LU R3, [R1+0x8] ;  /* 0x0000080001037983 */ /* 0x002ee20000300800 */
        /* <DEDUP_REMOVED lines=39> */
.L_x_842:
        /* <DEDUP_REMOVED lines=10> */
.L_x_747:
[----:B------:R-:W2:Y:S02]  /*24600*/  LDL R3, [R1+0x18] ;  /* 0x0000180001037983 */ /* 0x000ea40000100800 */
[----:B--2---:R-:W-:-:S13]  /*24610*/  LOP3.LUT P0, RZ, R3, 0x40, RZ, 0xc0, !PT ;  /* 0x0000004003ff7812 */ /* 0x004fda000780c0ff */
[----:B------:R-:W-:Y:S05]  /*24620*/  @P0 BRA `(.L_x_748) ;  /* 0x0000000000040947 */ /* 0x000fea0003800000 */
[----:B------:R-:W-:Y:S01]  /*24630*/  BPT.TRAP 0x1 ;  /* 0x000000040000795c */ /* 0x000fe20000300000 */
.L_x_748:
        /* <DEDUP_REMOVED lines=40> */
.L_x_742:
[----:B------:R-:W-:Y:S05]  /*248c0*/  BSYNC B1 ;  /* 0x0000000000017941 */ /* 0x000fea0003800000 */
.L_x_741:
        /* <DEDUP_REMOVED lines=32> */
.L_x_751:
[----:B------:R-:W2:Y:S01]  /*24ad0*/  S2R R3, SR_CgaCtaId ;  /* 0x0000000000037919 */ /* 0x000ea20000008800 */
[----:B------:R-:W-:-:S04]  /*24ae0*/  MOV R2, 0x400 ;  /* 0x0000040000027802 */ /* 0x000fc80000000f00 */
[----:B--2---:R-:W-:Y:S02]  /*24af0*/  LEA R2, R3, R2, 0x18 ;  /* 0x0000000203027211 */ /* 0x004fe400078ec0ff */
[----:B------:R-:W-:Y:S02]  /*24b00*/  SHF.L.U32 R3, R13, 0x1f, RZ ;  /* 0x0000001f0d037819 */ /* 0x000fe400000006ff */
[----:B------:R-:W-:-:S04]  /*24b10*/  LEA R2, R14, R2, 0x3 ;  /* 0x000000020e027211 */ /* 0x000fc800078e18ff */
[----:B------:R-:W2:Y:S02]  /*24b20*/  SYNCS.PHASECHK.TRANS64.TRYWAIT P0, [R2+URZ+0x38840], R3 ;  /* 0x03884003020075a7 */ /* 0x000ea4000800017f */
[----:B--2---:R-:W-:Y:S05]  /*24b30*/  @!P0 BRA `(.L_x_752) ;  /* 0x00000028002c8947 */ /* 0x004fea0003800000 */
.L_x_843:
        /* <DEDUP_REMOVED lines=11> */
.L_x_753:
[----:B0-----:R-:W3:Y:S04]  /*24bf0*/  LDL R14, [R1] ;  /* 0x00000000010e7983 */ /* 0x001ee80000100800 */
[----:B------:R-:W4:Y:S01]  /*24c00*/  LDL R13, [R1+0x4] ;  /* 0x00000400010d7983 */ /* 0x000f220000100800 */
[----:B--2---:R-:W-:Y:S01]  /*24c10*/  MOV R3, 0x400 ;  /* 0x0000040000037802 */ /* 0x004fe20000000f00 */
[----:B------:R-:W-:Y:S01]  /*24c20*/  UIADD3 UR4, UP0, UR38, 0x370, URZ ;  /* 0x0000037026047890 */ /* 0x000fe2000ff1e03f */
[----:B------:R-:W-:Y:S01]  /*24c30*/  R2UR UR9, R2 ;  /* 0x00000000020972ca */ /* 0x000fe200000e0000 */
[----:B------:R-:W0:Y:S01]  /*24c40*/  S2R R11, SR_CgaCtaId ;  /* 0x00000000000b7919 */ /* 0x000e220000008800 */
[----:B------:R-:W-:Y:S01]  /*24c50*/  R2UR UR11, R9 ;  /* 0x00000000090b72ca */ /* 0x000fe200000e0000 */
[----:B------:R-:W-:Y:S01]  /*24c60*/  UMOV UR10, URZ ;  /* 0x0000003f000a7c82 */ /* 0x000fe20008000000 */
[----:B------:R-:W-:Y:S01]  /*24c70*/  R2UR UR12, R4 ;  /* 0x00000000040c72ca */ /* 0x000fe200000e0000 */
[----:B------:R-:W-:Y:S01]  /*24c80*/  UMOV UR6, 0x0 ;  /* 0x0000000000067882 */ /* 0x000fe20000000000 */
[----:B-----5:R-:W-:Y:S01]  /*24c90*/  R2UR UR13, R10 ;  /* 0x000000000a0d72ca */ /* 0x020fe200000e0000 */
[----:B------:R-:W-:Y:S01]  /*24ca0*/  UMOV UR7, 0x14f00000 ;  /* 0x14f0000000077882 */ /* 0x000fe20000000000 */
[----:B------:R-:W-:Y:S01]  /*24cb0*/  UMOV UR17, 0x40 ;  /* 0x0000004000117882 */ /* 0x000fe20000000000 */
[----:B------:R-:W-:Y:S01]  /*24cc0*/  UMOV UR18, 0x80 ;  /* 0x0000008000127882 */ /* 0x000fe20000000000 */
[----:B------:R-:W-:-:S03]  /*24cd0*/  SHF.L.U32 R8, R8, 0x1f, RZ ;  /* 0x0000001f08087819 */ /* 0x000fc600000006ff */
[----:B------:R-:W-:Y:S01]  /*24ce0*/  UIADD3 UR9, UR9, 0x38830, URZ ;  /* 0x0003883009097890 */ /* 0x000fe2000fffe03f */
[----:B0-----:R-:W-:-:S05]  /*24cf0*/  LEA R3, R11, R3, 0x18 ;  /* 0x000000030b037211 */ /* 0x001fca00078ec0ff */
[----:B---3--:R-:W-:Y:S01]  /*24d00*/  IMAD R2, R14, 0xa000, R3 ;  /* 0x0000a0000e027824 */ /* 0x008fe200078e0203 */
[----:B----4-:R-:W-:-:S04]  /*24d10*/  R2UR UR5, R13 ;  /* 0x000000000d0572ca */ /* 0x010fc800000e0000 */
[----:B------:R-:W-:Y:S01]  /*24d20*/  R2UR UR14, R2 ;  /* 0x00000000020e72ca */ /* 0x000fe200000e0000 */
[----:B------:R-:W-:-:S08]  /*24d30*/  IMAD R2, R7, 0x8, R3 ;  /* 0x0000000807027824 */ /* 0x000fd000078e0203 */
[----:B------:R-:W-:-:S04]  /*24d40*/  UIMAD UR11, UR11, 0x50, UR5 ;  /* 0x000000500b0b78a4 */ /* 0x000fc8000f8e0205 */
[----:B------:R-:W-:Y:S02]  /*24d50*/  UIADD3 UR8, UR14, 0x24400, URZ ;  /* 0x000244000e087890 */ /* 0x000fe4000fffe03f */
        /* <DEDUP_REMOVED lines=17> */
.L_x_844:
[----:B------:R-:W1:Y:S01]  /*24e70*/  S2R R3, SR_TID.X ;  /* 0x0000000000037919 */ /* 0x000e620000002100 */
[----:B------:R-:W-:-:S04]  /*24e80*/  UPRMT UR4, UR37, 0x9910, URZ ;  /* 0x0000991025047896 */ /* 0x000fc8000800003f */
[----:B------:R-:W-:Y:S01]  /*24e90*/  UISETP.NE.AND UP0, UPT, UR4, 0x2, UPT ;  /* 0x000000020400788c */ /* 0x000fe2000bf05270 */
[----:B-1----:R-:W-:-:S04]  /*24ea0*/  LOP3.LUT R3, R3, 0x7f, RZ, 0xc0, !PT ;  /* 0x0000007f03037812 */ /* 0x002fc800078ec0ff */
[----:B------:R-:W-:-:S13]  /*24eb0*/  ISETP.NE.AND P0, PT, R3, RZ, PT ;  /* 0x000000ff0300720c */ /* 0x000fda0003f05270 */
[----:B------:R-:W-:-:S04]  /*24ec0*/  @!P0 IMAD.MOV.U32 R3, RZ, RZ, 0xa000 ;  /* 0x0000a000ff038424 */ /* 0x000fc800078e00ff */
[----:B------:R1:W-:Y:S01]  /*24ed0*/  @!P0 SYNCS.ARRIVE.TRANS64 RZ, [R2+URZ+0x38850], R3 ;  /* 0x0388500302ff89a7 */ /* 0x0003e2000800003f */
[----:B------:R-:W-:-:S13]  /*24ee0*/  PLOP3.LUT P0, PT, PT, PT, UP0, 0x40, 0x0 ;  /* 0x000000000000781c */ /* 0x000fda0003f0e808 */
[----:B-1----:R-:W-:Y:S05]  /*24ef0*/  @!P0 BRA `(.L_x_755) ;  /* 0x0000000000048947 */ /* 0x002fea0003800000 */
[----:B------:R-:W-:Y:S01]  /*24f00*/  BPT.TRAP 0x1 ;  /* 0x000000040000795c */ /* 0x000fe20000300000 */
.L_x_755:
[----:B------:R-:W2:Y:S02]  /*24f10*/  LDL R3, [R1+0x18] ;  /* 0x0000180001037983 */ /* 0x000ea40000100800 */
[----:B--2---:R-:W-:-:S13]  /*24f20*/  LOP3.LUT P0, RZ, R3, 0x40, RZ, 0xc0, !PT ;  /* 0x0000004003ff7812 */ /* 0x004fda000780c0ff */
[----:B------:R-:W-:Y:S05]  /*24f30*/  @P0 BRA `(.L_x_756) ;  /* 0x0000000000040947 */ /* 0x000fea0003800000 */
[----:B------:R-:W-:Y:S01]  /*24f40*/  BPT.TRAP 0x1 ;  /* 0x000000040000795c */ /* 0x000fe20000300000 */
.L_x_756:
[----:B------:R-:W2:Y:S01]  /*24f50*/  LDL.LU R13, [R1+0xc] ;  /* 0x00000c00010d7983 */ /* 0x000ea20000300800 */
[----:B0-----:R-:W-:-:S03]  /*24f60*/  MOV R8, 0x400 ;  /* 0x0000040000087802 */ /* 0x001fc60000000f00 */
[----:B------:R-:W3:Y:S01]  /*24f70*/  LDL R3, [R1+0x4] ;  /* 0x0000040001037983 */ /* 0x000ee20000100800 */
        /* <DEDUP_REMOVED lines=36> */
.L_x_750:
[----:B------:R-:W-:Y:S05]  /*251c0*/  BSYNC B1 ;  /* 0x0000000000017941 */ /* 0x000fea0003800000 */
.L_x_749:
[C---:B------:R-:W-:Y:S01]  /*251d0*/  ISETP.GT.AND P0, PT, R6.reuse, 0x1, PT ;  /* 0x000000010600780c */ /* 0x040fe20003f04270 */
[----:B------:R-:W-:-:S12]  /*251e0*/  VIADD R6, R6, 0xfffffffe ;  /* 0xfffffffe06067836 */ /* 0x000fd80000000000 */
[----:B------:R-:W-:Y:S05]  /*251f0*/  @P0 BRA `(.L_x_757) ;  /* 0xffffffec00680947 */ /* 0x000fea000383ffff */
.L_x_730:
[----:B------:R-:W-:Y:S05]  /*25200*/  BSYNC B0 ;  /* 0x0000000000007941 */ /* 0x000fea0003800000 */
.L_x_729:
        /* <DEDUP_REMOVED lines=9> */
[----:B------:R-:W-:Y:S01]  /*252a0*/  ULDC.64 UR6, c[0x0][0x208] ;  /* 0x0000820000067ab9 */ /* 0x000fe20000000a00 */
[----:B-1----:R-:W-:-:S06]  /*252b0*/  ISETP.EQ.U32.AND P0, PT, R0, R7, PT ;  /* 0x000000070000720c */ /* 0x002fcc0003f02070 */
[----:B------:R-:W2:Y:S07]  /*252c0*/  POPC R7, UR4 ;  /* 0x0000000400077d09 */ /* 0x000eae0008000000 */
[----:B--2---:R-:W2:Y:S01]  /*252d0*/  @P0 ATOMG.E.ADD.STRONG.GPU PT, R3, desc[UR6][R2.64], R7 ;  /* 0x00000007020309a8 */ /* 0x004ea200081ee1c6 */
[----:B------:R-:W1:Y:S02]  /*252e0*/  S2R R6, SR_LTMASK ;  /* 0x0000000000067919 */ /* 0x000e640000003900 */
[----:B-1----:R-:W-:-:S04]  /*252f0*/  LOP3.LUT R6, R6, UR4, RZ, 0xc0, !PT ;  /* 0x0000000406067c12 */ /* 0x002fc8000f8ec0ff */
[----:B------:R-:W1:Y:S01]  /*25300*/  POPC R9, R6 ;  /* 0x0000000600097309 */ /* 0x000e620000000000 */
[----:B--2---:R-:W1:Y:S02]  /*25310*/  SHFL.IDX PT, R0, R3, R0, 0x1f ;  /* 0x00001f0003007589 */ /* 0x004e6400000e0000 */
[----:B-1----:R-:W-:-:S07]  /*25320*/  IADD3 R16, R0, UR36, R9 ;  /* 0x0000002400107c10 */ /* 0x002fce000fffe009 */
.L_x_759:
[----:B------:R-:W-:Y:S05]  /*25330*/  BSYNC B0 ;  /* 0x0000000000007941 */ /* 0x000fea0003800000 */
.L_x_758:
        /* <DEDUP_REMOVED lines=11> */
.L_x_845:
[----:B------:R-:W2:Y:S01]  /*253f0*/  S2R R2, SR_TID.X ;  /* 0x0000000000027919 */ /* 0x000ea20000002100 */
[----:B------:R-:W-:-:S04]  /*25400*/  UPRMT UR4, UR37, 0x9910, URZ ;  /* 0x0000991025047896 */ /* 0x000fc8000800003f */
[----:B------:R-:W-:Y:S01]  /*25410*/  UISETP.NE.AND UP0, UPT, UR4, 0x2, UPT ;  /* 0x000000020400788c */ /* 0x000fe2000bf05270 */
[----:B--2---:R-:W-:-:S04]  /*25420*/  LOP3.LUT R2, R2, 0x7f, RZ, 0xc0, !PT ;  /* 0x0000007f02027812 */ /* 0x004fc800078ec0ff */
[----:B------:R-:W-:-:S13]  /*25430*/  ISETP.NE.AND P0, PT, R2, RZ, PT ;  /* 0x000000ff0200720c */ /* 0x000fda0003f05270 */
[----:B-1----:R-:W-:-:S04]  /*25440*/  @!P0 IMAD.MOV.U32 R0, RZ, RZ, 0xa000 ;  /* 0x0000a000ff008424 */ /* 0x002fc800078e00ff */
[----:B------:R1:W-:Y:S01]  /*25450*/  @!P0 SYNCS.ARRIVE.TRANS64 RZ, [R3+URZ+0x38850], R0 ;  /* 0x0388500003ff89a7 */ /* 0x0003e2000800003f */
[----:B------:R-:W-:-:S13]  /*25460*/  PLOP3.LUT P0, PT, PT, PT, UP0, 0x40, 0x0 ;  /* 0x000000000000781c */ /* 0x000fda0003f0e808 */
[----:B-1----:R-:W-:Y:S05]  /*25470*/  @!P0 BRA `(.L_x_763) ;  /* 0x0000000000048947 */ /* 0x002fea0003800000 */
[----:B------:R-:W-:Y:S01]  /*25480*/  BPT.TRAP 0x1 ;  /* 0x000000040000795c */ /* 0x000fe20000300000 */
.L_x_763:
[----:B------:R-:W2:Y:S02]  /*25490*/  LDL R0, [R1+0x18] ;  /* 0x0000180001007983 */ /* 0x000ea40000100800 */
[----:B--2---:R-:W-:-:S13]  /*254a0*/  LOP3.LUT P0, RZ, R0, 0x40, RZ, 0xc0, !PT ;  /* 0x0000004000ff7812 */ /* 0x004fda000780c0ff */
[----:B------:R-:W-:Y:S05]  /*254b0*/  @P0 BRA `(.L_x_764) ;  /* 0x0000000000040947 */ /* 0x000fea0003800000 */
[----:B------:R-:W-:Y:S01]  /*254c0*/  BPT.TRAP 0x1 ;  /* 0x000000040000795c */ /* 0x000fe20000300000 */
.L_x_764:
[----:B------:R-:W2:Y:S01]  /*254d0*/  LDL R0, [R1] ;  /* 0x0000000001007983 */ /* 0x000ea20000100800 */
        /* <DEDUP_REMOVED lines=37> */
.L_x_761:
[----:B------:R-:W-:Y:S05]  /*25730*/  BSYNC B0 ;  /* 0x0000000000007941 */ /* 0x000fea0003800000 */
.L_x_760:
        /* <DEDUP_REMOVED lines=9> */
.L_x_713:
[----:B------:R-:W-:Y:S05]  /*257d0*/  BSYNC B6 ;  /* 0x0000000000067941 */ /* 0x000fea0003800000 */
.L_x_711:
[----:B------:R-:W-:-:S03]  /*257e0*/  UMOV UR4, 0xffffffff ;  /* 0xffffffff00047882 */ /* 0x000fc60000000000 */
[----:B------:R-:W-:Y:S05]  /*257f0*/  BRA.DIV UR4, `(.L_x_765) ;  /* 0x0000001e04387947 */ /* 0x000fea000b800000 */
[----:B------:R2:W3:Y:S04]  /*25800*/  SHFL.IDX PT, R4, R16, RZ, 0x1f ;  /* 0x00001fff10047589 */ /* 0x0004e800000e0000 */
[----:B------:R2:W4:Y:S02]  /*25810*/  SHFL.IDX PT, R5, R16, 0x1, 0x1f ;  /* 0x00201f0010057f89 */ /* 0x00052400000e0000 */
.L_x_849:
[----:B------:R-:W0:Y:S01]  /*25820*/  S2R R9, SR_TID.X ;  /* 0x0000000000097919 */ /* 0x000e220000002100 */
[----:B------:R-:W-:Y:S01]  /*25830*/  ULDC UR4, c[0x0][0xc14] ;  /* 0x0003050000047ab9 */ /* 0x000fe20000000800 */
[----:B------:R-:W-:Y:S01]  /*25840*/  BSSY B0, `(.L_x_766) ;  /* 0x000000c000007945 */ /* 0x000fe20003800000 */
[----:B-1----:R-:W-:Y:S02]  /*25850*/  IMAD.U32 R0, RZ, RZ, UR4 ;  /* 0x00000004ff007e24 */ /* 0x002fe4000f8e00ff */
        /* <DEDUP_REMOVED lines=10> */
.L_x_767:
[----:B------:R-:W-:Y:S05]  /*25900*/  BSYNC B0 ;  /* 0x0000000000007941 */ /* 0x000fea0003800000 */
.L_x_766:
        /* <DEDUP_REMOVED lines=17> */
[----:B-1----:R-:W-:-:S05]  /*25a20*/  SEL R8, R14, RZ, P1 ;  /* 0x000000ff0e087207 */ /* 0x002fca0000800000 */
[----:B------:R-:W-:-:S05]  /*25a30*/  IMAD.IADD R8, R7, 0x1, R8 ;  /* 0x0000000107087824 */ /* 0x000fca00078e0208 */
[----:B------:R-:W1:Y:S02]  /*25a40*/  SHFL.UP PT, R14, R8, 0x10, RZ ;  /* 0x06000000080e7989 */ /* 0x000e6400000e00ff */
[----:B-1----:R-:W-:-:S05]  /*25a50*/  SEL R9, R14, RZ, P0 ;  /* 0x000000ff0e097207 */ /* 0x002fca0000000000 */
[----:B0-----:R-:W-:-:S05]  /*25a60*/  IMAD.IADD R2, R8, 0x1, R9 ;  /* 0x0000000108027824 */ /* 0x001fca00078e0209 */
[----:B------:R0:W1:Y:S02]  /*25a70*/  SHFL.IDX PT, R14, R2, 0x1f, 0x1f ;  /* 0x03e01f00020e7f89 */ /* 0x00006400000e0000 */
.L_x_857:
[----:B------:R-:W-:Y:S02]  /*25a80*/  ULDC UR4, c[0x0][0xc10] ;  /* 0x0003040000047ab9 */ /* 0x000fe40000000800 */
[----:B--2---:R-:W-:-:S04]  /*25a90*/  IMAD.U32 R16, RZ, RZ, UR4 ;  /* 0x00000004ff107e24 */ /* 0x004fc8000f8e00ff */
[----:B-1----:R-:W-:-:S04]  /*25aa0*/  IMAD R14, R14, R16, RZ ;  /* 0x000000100e0e7224 */ /* 0x002fc800078e02ff */
[----:B----4-:R-:W-:-:S05]  /*25ab0*/  IMAD.IADD R5, R5, 0x1, R14 ;  /* 0x0000000105057824 */ /* 0x010fca00078e020e */
[----:B---3--:R-:W-:-:S13]  /*25ac0*/  ISETP.GT.AND P0, PT, R5, R4, PT ;  /* 0x000000040500720c */ /* 0x008fda0003f04270 */
[----:B------:R-:W-:Y:S05]  /*25ad0*/  @P0 BRA `(.L_x_769) ;  /* 0x0000000000b80947 */ /* 0x000fea0003800000 */
[----:B------:R-:W1:Y:S02]  /*25ae0*/  LDC R0, c[0x0][0xc14] ;  /* 0x00030500ff007b82 */ /* 0x000e640000000800 */
.L_x_774:
[----:B------:R-:W-:-:S05]  /*25af0*/  VIADD R19, R19, 0x1f ;  /* 0x0000001f13137836 */ /* 0x000fca0000000000 */
[----:B-1----:R-:W-:-:S13]  /*25b00*/  ISETP.GE.AND P0, PT, R19, R0, PT ;  /* 0x000000001300720c */ /* 0x002fda0003f06270 */
[----:B------:R-:W-:Y:S05]  /*25b10*/  @P0 BRA `(.L_x_770) ;  /* 0x0000000400600947 */ /* 0x000fea0003800000 */
[----:B------:R-:W1:Y:S01]  /*25b20*/  S2R R9, SR_TID.X ;  /* 0x0000000000097919 */ /* 0x000e620000002100 */
[----:B------:R-:W-:Y:S01]  /*25b30*/  BSSY B0, `(.L_x_771) ;  /* 0x000000b000007945 */ /* 0x000fe20003800000 */
[----:B------:R-:W-:Y:S01]  /*25b40*/  IMAD.MOV.U32 R3, RZ, RZ, RZ ;  /* 0x000000ffff037224 */ /* 0x000fe200078e00ff */
[----:B-1----:R-:W-:-:S04]  /*25b50*/  LOP3.LUT R9, R9, 0x1f, RZ, 0xc0, !PT ;  /* 0x0000001f09097812 */ /* 0x002fc800078ec0ff */
[C---:B------:R-:W-:Y:S01]  /*25b60*/  ISETP.NE.AND P1, PT, R9.reuse, 0x1f, PT ;  /* 0x0000001f0900780c */ /* 0x040fe20003f25270 */
[----:B------:R-:W-:-:S05]  /*25b70*/  IMAD.IADD R7, R9, 0x1, R19 ;  /* 0x0000000109077824 */ /* 0x000fca00078e0213 */
[----:B------:R-:W-:-:S13]  /*25b80*/  ISETP.GE.OR P0, PT, R7, R0, !P1 ;  /* 0x000000000700720c */ /* 0x000fda0004f06670 */
[----:B------:R-:W-:Y:S05]  /*25b90*/  @P0 BRA `(.L_x_772) ;  /* 0x0000000000100947 */ /* 0x000fea0003800000 */
[----:B0-----:R-:W0:Y:S01]  /*25ba0*/  LDC.64 R2, c[0x0][0xc58] ;  /* 0x00031600ff027b82 */ /* 0x001e220000000a00 */
[----:B------:R-:W-:Y:S01]  /*25bb0*/  ULDC.64 UR4, c[0x0][0x208] ;  /* 0x0000820000047ab9 */ /* 0x000fe20000000a00 */
[----:B0-----:R-:W-:-:S06]  /*25bc0*/  IMAD.WIDE R2, R7, 0x4, R2 ;  /* 0x0000000407027825 */ /* 0x001fcc00078e0202 */
[----:B------:R1:W5:Y:S02]  /*25bd0*/  LDG.E R3, desc[UR4][R2.64] ;  /* 0x0000000402037981 */ /* 0x000364000c1e1900 */
.L_x_772:
[----:B------:R-:W-:Y:S05]  /*25be0*/  BSYNC B0 ;  /* 0x0000000000007941 */ /* 0x000fea0003800000 */
.L_x_771:
[----:B------:R-:W-:-:S03]  /*25bf0*/  UMOV UR4, 0xffffffff ;  /* 0xffffffff00047882 */ /* 0x000fc60000000000 */
[----:B------:R-:W-:Y:S05]  /*25c00*/  BRA.DIV UR4, `(.L_x_773) ;  /* 0x0000001e04507947 */ /* 0x000fea000b800000 */
[----:B-----5:R-:W2:Y:S01]  /*25c10*/  SHFL.UP PT, R14, R3, 0x1, RZ ;  /* 0x04200000030e7989 */ /* 0x020ea200000e00ff */
[C---:B------:R-:W-:Y:S02]  /*25c20*/  ISETP.NE.AND P0, PT, R9.reuse, RZ, PT ;  /* 0x000000ff0900720c */ /* 0x040fe40003f05270 */
[C---:B------:R-:W-:Y:S02]  /*25c30*/  ISETP.GE.U32.AND P1, PT, R9.reuse, 0x2, PT ;  /* 0x000000020900780c */ /* 0x040fe40003f26070 */
[----:B--2---:R-:W-:Y:S02]  /*25c40*/  SEL R14, R14, RZ, P0 ;  /* 0x000000ff0e0e7207 */ /* 0x004fe40000000000 */
[----:B------:R-:W-:-:S03]  /*25c50*/  ISETP.GE.U32.AND P0, PT, R9, 0x4, PT ;  /* 0x000000040900780c */ /* 0x000fc60003f06070 */
[----:B------:R-:W-:-:S05]  /*25c60*/  IMAD.IADD R13, R3, 0x1, R14 ;  /* 0x00000001030d7824 */ /* 0x000fca00078e020e */
[----:B------:R-:W2:Y:S02]  /*25c70*/  SHFL.UP PT, R14, R13, 0x2, RZ ;  /* 0x044000000d0e7989 */ /* 0x000ea400000e00ff */
        /* <DEDUP_REMOVED lines=8> */
[----:B--2---:R-:W-:-:S05]  /*25d00*/  SEL R8, R14, RZ, P1 ;  /* 0x000000ff0e087207 */ /* 0x004fca0000800000 */
[----:B------:R-:W-:-:S05]  /*25d10*/  IMAD.IADD R8, R7, 0x1, R8 ;  /* 0x0000000107087824 */ /* 0x000fca00078e0208 */
[----:B------:R-:W2:Y:S02]  /*25d20*/  SHFL.UP PT, R14, R8, 0x10, RZ ;  /* 0x06000000080e7989 */ /* 0x000ea400000e00ff */
[----:B--2---:R-:W-:-:S05]  /*25d30*/  SEL R9, R14, RZ, P0 ;  /* 0x000000ff0e097207 */ /* 0x004fca0000000000 */
[----:B01----:R-:W-:-:S05]  /*25d40*/  IMAD.IADD R2, R8, 0x1, R9 ;  /* 0x0000000108027824 */ /* 0x003fca00078e0209 */
[----:B------:R0:W1:Y:S02]  /*25d50*/  SHFL.IDX PT, R14, R2, 0x1f, 0x1f ;  /* 0x03e01f00020e7f89 */ /* 0x00006400000e0000 */
.L_x_865:
[----:B------:R-:W-:Y:S02]  /*25d60*/  ULDC UR4, c[0x0][0xc10] ;  /* 0x0003040000047ab9 */ /* 0x000fe40000000800 */
[----:B------:R-:W-:-:S04]  /*25d70*/  IMAD.U32 R16, RZ, RZ, UR4 ;  /* 0x00000004ff107e24 */ /* 0x000fc8000f8e00ff */
[----:B-1----:R-:W-:-:S05]  /*25d80*/  IMAD R14, R14, R16, RZ ;  /* 0x000000100e0e7224 */ /* 0x002fca00078e02ff */
[----:B------:R-:W-:-:S04]  /*25d90*/  IADD3 R5, R14, R5, RZ ;  /* 0x000000050e057210 */ /* 0x000fc80007ffe0ff */
[----:B------:R-:W-:-:S13]  /*25da0*/  ISETP.GT.AND P0, PT, R5, R4, PT ;  /* 0x000000040500720c */ /* 0x000fda0003f04270 */
[----:B------:R-:W-:Y:S05]  /*25db0*/  @!P0 BRA `(.L_x_774) ;  /* 0xfffffffc004c8947 */ /* 0x000fea000383ffff */
.L_x_769:
        /* <DEDUP_REMOVED lines=8> */
.L_x_869:
[----:B------:R-:W-:Y:S01]  /*25e40*/  ISETP.NE.AND P0, PT, R6, RZ, PT ;  /* 0x000000ff0600720c */ /* 0x000fe20003f05270 */
[----:B------:R-:W-:-:S12]  /*25e50*/  IMAD.MOV.U32 R14, RZ, RZ, RZ ;  /* 0x000000ffff0e7224 */ /* 0x000fd800078e00ff */
[----:B------:R-:W-:Y:S05]  /*25e60*/  @!P0 BRA `(.L_x_776) ;  /* 0x0000000000108947 */ /* 0x000fea0003800000 */
[----:B------:R-:W-:Y:S01]  /*25e70*/  UMOV UR4, 0xffffffff ;  /* 0xffffffff00047882 */ /* 0x000fe20000000000 */
[----:B------:R-:W-:Y:S02]  /*25e80*/  VIADD R12, R5, 0xffffffff ;  /* 0xffffffff050c7836 */ /* 0x000fe40000000000 */
[----:B------:R-:W-:Y:S05]  /*25e90*/  BRA.DIV UR4, `(.L_x_777) ;  /* 0x0000001e04c47947 */ /* 0x000fea000b800000 */
[----:B------:R3:W4:Y:S02]  /*25ea0*/  SHFL.IDX PT, R14, R2, R12, 0x1f ;  /* 0x00001f0c020e7589 */ /* 0x00072400000e0000 */
.L_x_776:
[----:B--2---:R-:W-:Y:S01]  /*25eb0*/  IABS R6, R17 ;  /* 0x0000001100067213 */ /* 0x004fe20000000000 */
[----:B----4-:R-:W-:Y:S01]  /*25ec0*/  IMAD R16, R14, R16, R7 ;  /* 0x000000100e107224 */ /* 0x010fe200078e0207 */
[----:B------:R-:W-:Y:S01]  /*25ed0*/  IADD3 R19, R5, R19, RZ ;  /* 0x0000001305137210 */ /* 0x000fe20007ffe0ff */
[----:B0--3--:R-:W-:Y:S01]  /*25ee0*/  IMAD.MOV.U32 R2, RZ, RZ, RZ ;  /* 0x000000ffff027224 */ /* 0x009fe200078e00ff */
[----:B------:R-:W0:Y:S08]  /*25ef0*/  I2F.RP R7, R6 ;  /* 0x0000000600077306 */ /* 0x000e300000209400 */
[----:B0-----:R-:W0:Y:S02]  /*25f00*/  MUFU.RCP R7, R7 ;  /* 0x0000000700077308 */ /* 0x001e240000001000 */
[----:B0-----:R-:W-:-:S06]  /*25f10*/  VIADD R8, R7, 0xffffffe ;  /* 0x0ffffffe07087836 */ /* 0x001fcc0000000000 */
[----:B-1----:R-:W0:Y:S02]  /*25f20*/  F2I.FTZ.U32.TRUNC.NTZ R3, R8 ;  /* 0x0000000800037305 */ /* 0x002e24000021f000 */
[----:B0-----:R-:W-:-:S04]  /*25f30*/  IMAD.MOV R9, RZ, RZ, -R3 ;  /* 0x000000ffff097224 */ /* 0x001fc800078e0a03 */
[----:B------:R-:W-:-:S04]  /*25f40*/  IMAD R9, R9, R6, RZ ;  /* 0x0000000609097224 */ /* 0x000fc800078e02ff */
[----:B------:R-:W-:Y:S01]  /*25f50*/  IMAD.HI.U32 R3, R3, R9, R2 ;  /* 0x0000000903037227 */ /* 0x000fe200078e0002 */
[----:B------:R-:W-:-:S03]  /*25f60*/  IABS R9, R17 ;  /* 0x0000001100097213 */ /* 0x000fc60000000000 */
[----:B------:R-:W-:Y:S02]  /*25f70*/  IMAD.IADD R2, R4, 0x1, -R16 ;  /* 0x0000000104027824 */ /* 0x000fe400078e0a10 */
[----:B------:R-:W-:-:S03]  /*25f80*/  IMAD.MOV R7, RZ, RZ, -R9 ;  /* 0x000000ffff077224 */ /* 0x000fc600078e0a09 */
        /* <DEDUP_REMOVED lines=17> */
.L_x_770:
[----:B------:R-:W-:Y:S01]  /*260a0*/  UMOV UR4, URZ ;  /* 0x0000003f00047c82 */ /* 0x000fe20008000000 */
[----:B------:R-:W-:Y:S01]  /*260b0*/  UMOV UR5, URZ ;  /* 0x0000003f00057c82 */ /* 0x000fe20008000000 */
[----:B------:R-:W-:Y:S01]  /*260c0*/  ULDC UR6, c[0x0][0xc14] ;  /* 0x0003050000067ab9 */ /* 0x000fe20000000800 */
[----:B------:R-:W-:Y:S02]  /*260d0*/  IMAD.MOV.U32 R16, RZ, RZ, R4 ;  /* 0x000000ffff107224 */ /* 0x000fe400078e0004 */
[----:B------:R-:W-:Y:S02]  /*260e0*/  IMAD.U32 R17, RZ, RZ, UR4 ;  /* 0x00000004ff117e24 */ /* 0x000fe4000f8e00ff */
[----:B------:R-:W-:Y:S02]  /*260f0*/  IMAD.U32 R18, RZ, RZ, UR5 ;  /* 0x00000005ff127e24 */ /* 0x000fe4000f8e00ff */
[----:B------:R-:W-:-:S07]  /*26100*/  IMAD.U32 R19, RZ, RZ, UR6 ;  /* 0x00000006ff137e24 */ /* 0x000fce000f8e00ff */
.L_x_778:
        /* <DEDUP_REMOVED lines=12> */
.L_x_690:
[----:B0-----:R-:W2:Y:S01]  /*261d0*/  LDL.LU R0, [R1+0x34] ;  /* 0x0000340001007983 */ /* 0x001ea20000300800 */
[----:B------:R-:W-:Y:S01]  /*261e0*/  BSSY B0, `(.L_x_780) ;  /* 0x000000b000007945 */ /* 0x000fe20003800000 */
[----:B------:R-:W0:Y:S01]  /*261f0*/  S2R R5, SR_CgaCtaId ;  /* 0x0000000000057919 */ /* 0x000e220000008800 */
[----:B--2---:R-:W-:-:S05]  /*26200*/  VIADD R0, R0, 0x1 ;  /* 0x0000000100007836 */ /* 0x004fca0000000000 */
[----:B-1----:R-:W-:-:S04]  /*26210*/  LEA.HI R2, R0, R0, RZ, 0x1 ;  /* 0x0000000000027211 */ /* 0x002fc800078f08ff */
[----:B------:R-:W-:-:S05]  /*26220*/  LOP3.LUT R3, R2, 0xfffffffe, RZ, 0xc0, !PT ;  /* 0xfffffffe02037812 */ /* 0x000fca00078ec0ff */
[----:B------:R-:W-:Y:S01]  /*26230*/  IMAD.IADD R3, R0, 0x1, -R3 ;  /* 0x0000000100037824 */ /* 0x000fe200078e0a03 */
[----:B------:R-:W-:-:S04]  /*26240*/  MOV R0, 0x400 ;  /* 0x0000040000007802 */ /* 0x000fc80000000f00 */
[----:B0-----:R-:W-:Y:S02]  /*26250*/  LEA R0, R5, R0, 0x18 ;  /* 0x0000000005007211 */ /* 0x001fe400078ec0ff */
[----:B------:R-:W-:-:S04]  /*26260*/  SHF.L.U32 R3, R3, 0x1f, RZ ;  /* 0x0000001f03037819 */ /* 0x000fc800000006ff */
[----:B------:R-:W0:Y:S02]  /*26270*/  SYNCS.PHASECHK.TRANS64.TRYWAIT P0, [R0+URZ+0x38820], R3 ;  /* 0x03882003000075a7 */ /* 0x000e24000800017f */
[----:B0-----:R-:W-:Y:S05]  /*26280*/  @!P0 BRA `(.L_x_781) ;  /* 0x0000001800ec8947 */ /* 0x001fea0003800000 */
.L_x_872:
[----:B------:R-:W-:Y:S05]  /*26290*/  BSYNC B0 ;  /* 0x0000000000007941 */ /* 0x000fea0003800000 */
.L_x_780:
[----:B------:R-:W-:-:S03]  /*262a0*/  UMOV UR4, 0xffffffff ;  /* 0xffffffff00047882 */ /* 0x000fc60000000000 */
[----:B------:R-:W-:Y:S05]  /*262b0*/  BRA.DIV UR4, `(.L_x_782) ;  /* 0x0000001a04f47947 */ /* 0x000fea000b800000 */
[----:B------:R-:W1:Y:S02]  /*262c0*/  S2R R2, SR_TID.X ;  /* 0x0000000000027919 */ /* 0x000e640000002100 */
[----:B-1----:R-:W-:-:S04]  /*262d0*/  SHF.R.U32.HI R2, RZ, 0x5, R2 ;  /* 0x00000005ff027819 */ /* 0x002fc80000011602 */
[----:B------:R-:W-:-:S05]  /*262e0*/  LOP3.LUT R2, R2, 0x3, RZ, 0xc0, !PT ;  /* 0x0000000302027812 */ /* 0x000fca00078ec0ff */
[----:B------:R1:W2:Y:S02]  /*262f0*/  SHFL.IDX PT, R14, R2, RZ, 0x1f ;  /* 0x00001fff020e7589 */ /* 0x0002a400000e0000 */
.L_x_875:
[----:B--2---:R-:W-:-:S13]  /*26300*/  ISETP.NE.AND P0, PT, R14, RZ, PT ;  /* 0x000000ff0e00720c */ /* 0x004fda0003f05270 */
[----:B------:R-:W-:Y:S05]  /*26310*/  @P0 BRA `(.L_x_451) ;  /* 0x0000000000940947 */ /* 0x000fea0003800000 */
[----:B------:R-:W-:-:S03]  /*26320*/  UMOV UR4, 0xffffffff ;  /* 0xffffffff00047882 */ /* 0x000fc60000000000 */
[----:B------:R-:W-:Y:S05]  /*26330*/  BRA.DIV UR4, `(.L_x_783) ;  /* 0x0000001e04087947 */ /* 0x000fea000b800000 */
[----:B------:R-:W-:-:S13]  /*26340*/  ELECT P6, URZ, PT ;  /* 0x00000000003f782f */ /* 0x000fda00038c0000 */
.L_x_878:
[----:B------:R-:W-:Y:S05]  /*26350*/  @!P6 BRA `(.L_x_451) ;  /* 0x000000000084e947 */ /* 0x000fea0003800000 */
[----:B------:R-:W-:-:S06]  /*26360*/  ULOP3.LUT UR4, UR60, 0x2, URZ, 0xfc, !UPT ;  /* 0x000000023c047892 */ /* 0x000fcc000f8efc3f */
[----:B-1----:R-:W-:-:S05]  /*26370*/  IMAD.U32 R2, RZ, RZ, UR4 ;  /* 0x00000004ff027e24 */ /* 0x002fca000f8e00ff */
[----:B------:R-:W-:-:S13]  /*26380*/  ISETP.NE.AND P2, PT, R2, 0x3, PT ;  /* 0x000000030200780c */ /* 0x000fda0003f45270 */
[----:B------:R-:W-:Y:S05]  /*26390*/  @!P2 BRA `(.L_x_784) ;  /* 0x000000000004a947 */ /* 0x000fea0003800000 */
[----:B------:R-:W-:Y:S01]  /*263a0*/  BPT.TRAP 0x1 ;  /* 0x000000040000795c */ /* 0x000fe20000300000 */
.L_x_784:
        /* <DEDUP_REMOVED lines=14> */
.L_x_879:
[----:B------:R-:W1:Y:S02]  /*26490*/  SYNCS.PHASECHK.TRANS64.TRYWAIT P0, [R7+URZ], R2 ;  /* 0x00000002070075a7 */ /* 0x000e64000800017f */
[----:B-1----:R-:W-:Y:S05]  /*264a0*/  @!P0 BRA `(.L_x_786) ;  /* 0x0000001800e08947 */ /* 0x002fea0003800000 */
.L_x_880:
[----:B------:R-:W-:Y:S05]  /*264b0*/  @!P2 BRA `(.L_x_787) ;  /* 0x000000000004a947 */ /* 0x000fea0003800000 */
[----:B------:R-:W-:Y:S01]  /*264c0*/  BPT.TRAP 0x1 ;  /* 0x000000040000795c */ /* 0x000fe20000300000 */
.L_x_787:
[----:B------:R-:W2:Y:S01]  /*264d0*/  LDL.LU R4, [R1] ;  /* 0x0000000001047983 */ /* 0x000ea20000300800 */
[----:B------:R-:W-:-:S05]  /*264e0*/  VIADD R0, R0, 0x38860 ;  /* 0x0003886000007836 */ /* 0x000fca0000000000 */
[----:B--2---:R-:W-:-:S04]  /*264f0*/  LEA R4, R4, R0, 0x3 ;  /* 0x0000000004047211 */ /* 0x004fc800078e18ff */
[----:B------:R-:W2:Y:S02]  /*26500*/  SYNCS.PHASECHK.TRANS64.TRYWAIT P0, [R4+URZ], R5 ;  /* 0x00000005040075a7 */ /* 0x000ea4000800017f */
[----:B--2---:R-:W-:Y:S05]  /*26510*/  @!P0 BRA `(.L_x_788) ;  /* 0x0000001800d88947 */ /* 0x004fea0003800000 */
.L_x_881:
[----:B------:R-:W-:-:S07]  /*26520*/  IMAD R3, R3, 0x8, R0 ;  /* 0x0000000803037824 */ /* 0x000fce00078e0200 */
.L_x_789:
[----:B---3--:R3:W4:Y:S02]  /*26530*/  SYNCS.PHASECHK.TRANS64.TRYWAIT P0, [R3+URZ], R2 ;  /* 0x00000002030075a7 */ /* 0x008724000800017f */
[----:B----4-:R-:W-:Y:S05]  /*26540*/  @!P0 NANOSLEEP.SYNCS 0x989680 ;  /* 0x009896800000895d */ /* 0x010fea0003900000 */
[----:B------:R-:W4:Y:S02]  /*26550*/  @!P0 SYNCS.PHASECHK.TRANS64 P0, [R3+URZ], R2 ;  /* 0x00000002030085a7 */ /* 0x000f24000800007f */
[----:B----4-:R-:W-:Y:S05]  /*26560*/  @!P0 BRA `(.L_x_789) ;  /* 0xfffffffc00f08947 */ /* 0x010fea000383ffff */
.L_x_451:
[----:B------:R-:W-:Y:S05]  /*26570*/  BSYNC B7 ;  /* 0x0000000000077941 */ /* 0x000fea0003800000 */
.L_x_448:
[----:B------:R-:W-:Y:S05]  /*26580*/  EXIT ;  /* 0x000000000000794d */ /* 0x000fea0003800000 */
.L_x_471:
[----:B0-----:R0:W1:Y:S02]  /*26590*/  SYNCS.PHASECHK.TRANS64.TRYWAIT P6, [R0+URZ+0x38890], R114 ;  /* 0x03889072000075a7 */ /* 0x00106400080c017f */
[----:B-1----:R-:W-:Y:S05]  /*265a0*/  @!P6 NANOSLEEP.SYNCS 0x989680 ;  /* 0x009896800000e95d */ /* 0x002fea0003900000 */
[----:B------:R-:W1:Y:S02]  /*265b0*/  @!P6 SYNCS.PHASECHK.TRANS64 P6, [R0+URZ+0x38890], R114 ;  /* 0x038890720000e5a7 */ /* 0x000e6400080c007f */
[----:B-1----:R-:W-:Y:S05]  /*265c0*/  @!P6 BRA `(.L_x_471) ;  /* 0xfffffffc00f0e947 */ /* 0x002fea000383ffff */
[----:B------:R-:W-:Y:S05]  /*265d0*/  BRA `(.L_x_790) ;  /* 0xfffffdd000887947 */ /* 0x000fea000383ffff */
.L_x_527:
[----:B-1----:R1:W3:Y:S02]  /*265e0*/  SYNCS.PHASECHK.TRANS64.TRYWAIT P6, [R0+URZ+0x38890], R114 ;  /* 0x03889072000075a7 */ /* 0x0022e400080c017f */
[----:B---3--:R-:W-:Y:S05]  /*265f0*/  @!P6 NANOSLEEP.SYNCS 0x989680 ;  /* 0x009896800000e95d */ /* 0x008fea0003900000 */
[----:B------:R-:W3:Y:S02]  /*26600*/  @!P6 SYNCS.PHASECHK.TRANS64 P6, [R0+URZ+0x38890], R114 ;  /* 0x038890720000e5a7 */ /* 0x000ee400080c007f */
[----:B---3--:R-:W-:Y:S05]  /*26610*/  @!P6 BRA `(.L_x_527) ;  /* 0xfffffffc00f0e947 */ /* 0x008fea000383ffff */
[----:B------:R-:W-:Y:S05]  /*26620*/  BRA `(.L_x_791) ;  /* 0xfffffe0800507947 */ /* 0x000fea000383ffff */
.L_x_552:
[----:B-1----:R1:W2:Y:S02]  /*26630*/  SYNCS.PHASECHK.TRANS64.TRYWAIT P3, [R0+URZ+0x38890], R114 ;  /* 0x03889072000075a7 */ /* 0x0022a4000806017f */
[----:B--2---:R-:W-:Y:S05]  /*26640*/  @!P3 NANOSLEEP.SYNCS 0x989680 ;  /* 0x009896800000b95d */ /* 0x004fea0003900000 */
[----:B------:R-:W2:Y:S02]  /*26650*/  @!P3 SYNCS.PHASECHK.TRANS64 P3, [R0+URZ+0x38890], R114 ;  /* 0x038890720000b5a7 */ /* 0x000ea4000806007f */
[----:B--2---:R-:W-:Y:S05]  /*26660*/  @!P3 BRA `(.L_x_552) ;  /* 0xfffffffc00f0b947 */ /* 0x004fea000383ffff */
[----:B------:R-:W-:Y:S05]  /*26670*/  BRA `(.L_x_792) ;  /* 0xfffffe3c00307947 */ /* 0x000fea000383ffff */
.L_x_560:
[----:B-1----:R1:W2:Y:S02]  /*26680*/  SYNCS.PHASECHK.TRANS64.TRYWAIT P2, [R0+URZ+0x388b0], R114 ;  /* 0x0388b072000075a7 */ /* 0x0022a4000804017f */
[----:B--2---:R-:W-:Y:S05]  /*26690*/  @!P2 NANOSLEEP.SYNCS 0x989680 ;  /* 0x009896800000a95d */ /* 0x004fea0003900000 */
[----:B------:R-:W2:Y:S02]  /*266a0*/  @!P2 SYNCS.PHASECHK.TRANS64 P2, [R0+URZ+0x388b0], R114 ;  /* 0x0388b0720000a5a7 */ /* 0x000ea4000804007f */
[----:B--2---:R-:W-:Y:S05]  /*266b0*/  @!P2 BRA `(.L_x_560) ;  /* 0xfffffffc00f0a947 */ /* 0x004fea000383ffff */
[----:B------:R-:W-:Y:S05]  /*266c0*/  BRA `(.L_x_793) ;  /* 0xfffffe40004c7947 */ /* 0x000fea000383ffff */
.L_x_582:
[----:B------:R-:W-:Y:S01]  /*266d0*/  BSSY B1, `(.L_x_794) ;  /* 0x0000008000017945 */ /* 0x000fe20003800000 */
[----:B------:R-:W-:Y:S02]  /*266e0*/  IMAD.MOV.U32 R13, RZ, RZ, R29 ;  /* 0x000000ffff0d7224 */ /* 0x000fe400078e001d */
[----:B------:R-:W-:Y:S02]  /*266f0*/  IMAD.MOV.U32 R12, RZ, RZ, RZ ;  /* 0x000000ffff0c7224 */ /* 0x000fe400078e00ff */
[----:B------:R-:W-:Y:S02]  /*26700*/  IMAD.MOV.U32 R11, RZ, RZ, 0x181f ;  /* 0x0000181fff0b7424 */ /* 0x000fe400078e00ff */
[----:B------:R-:W-:-:S07]  /*26710*/  IMAD.MOV.U32 R15, RZ, RZ, -0x1 ;  /* 0xffffffffff0f7424 */ /* 0x000fce00078e00ff */
[----:B------:R-:W-:Y:S05]  /*26720*/  WARPSYNC.COLLECTIVE R15, `(.L_x_795) ;  /* 0x000000000f087348 */ /* 0x000fea0003c00000 */
[----:B------:R0:W1:Y:S02]  /*26730*/  SHFL.IDX P6, R14, R13, R12, R11 ;  /* 0x0000000c0d0e7389 */ /* 0x00006400000c000b */
[----:B01----:R-:W-:Y:S01]  /*26740*/  ENDCOLLECTIVE ;  /* 0x000000000000791b */ /* 0x003fe20003800000 */
.L_x_795:
[----:B------:R-:W-:Y:S05]  /*26750*/  BSYNC B1 ;  /* 0x0000000000017941 */ /* 0x000fea0003800000 */
.L_x_794:
[----:B------:R-:W-:Y:S05]  /*26760*/  BRA `(.L_x_796) ;  /* 0xfffffe5400ac7947 */ /* 0x000fea000383ffff */
.L_x_583:
        /* <DEDUP_REMOVED lines=8> */
.L_x_798:
[----:B------:R-:W-:Y:S05]  /*267f0*/  BSYNC B1 ;  /* 0x0000000000017941 */ /* 0x000fea0003800000 */
.L_x_797:
[----:B------:R-:W-:Y:S05]  /*26800*/  BRA `(.L_x_799) ;  /* 0xfffffe5400907947 */ /* 0x000fea000383ffff */
.L_x_584:
        /* <DEDUP_REMOVED lines=8> */
.L_x_801:
[----:B------:R-:W-:Y:S05]  /*26890*/  BSYNC B1 ;  /* 0x0000000000017941 */ /* 0x000fea0003800000 */
.L_x_800:
[----:B------:R-:W-:Y:S05]  /*268a0*/  BRA `(.L_x_802) ;  /* 0xfffffe5400747947 */ /* 0x000fea000383ffff */
.L_x_585:
[----:B------:R-:W-:Y:S01]  /*268b0*/  BSSY B1, `(.L_x_803) ;  /* 0x0000008000017945 */ /* 0x000fe20003800000 */
[----:B------:R-:W-:Y:S01]  /*268c0*/  MOV R13, R30 ;  /* 0x0000001e000d7202 */ /* 0x000fe20000000f00 */
[----:B------:R-:W-:Y:S02]  /*268d0*/  IMAD.MOV.U32 R12, RZ, RZ, RZ ;  /* 0x000000ffff0c7224 */ /* 0x000fe400078e00ff */
[----:B------:R-:W-:Y:S02]  /*268e0*/  IMAD.MOV.U32 R11, RZ, RZ, 0x181f ;  /* 0x0000181fff0b7424 */ /* 0x000fe400078e00ff */
[----:B------:R-:W-:-:S07]  /*268f0*/  IMAD.MOV.U32 R15, RZ, RZ, -0x1 ;  /* 0xffffffffff0f7424 */ /* 0x000fce00078e00ff */
[----:B------:R-:W-:Y:S05]  /*26900*/  WARPSYNC.COLLECTIVE R15, `(.L_x_804) ;  /* 0x000000000f087348 */ /* 0x000fea0003c00000 */
[----:B------:R0:W1:Y:S02]  /*26910*/  SHFL.IDX P6, R14, R13, R12, R11 ;  /* 0x0000000c0d0e7389 */ /* 0x00006400000c000b */
[----:B01----:R-:W-:Y:S01]  /*26920*/  ENDCOLLECTIVE ;  /* 0x000000000000791b */ /* 0x003fe20003800000 */
.L_x_804:
[----:B------:R-:W-:Y:S05]  /*26930*/  BSYNC B1 ;  /* 0x0000000000017941 */ /* 0x000fea0003800000 */
.L_x_803:
[----:B------:R-:W-:Y:S05]  /*26940*/  BRA `(.L_x_805) ;  /* 0xfffffe5400587947 */ /* 0x000fea000383ffff */
.L_x_587:
[----:B0-----:R0:W1:Y:S02]  /*26950*/  SYNCS.PHASECHK.TRANS64.TRYWAIT P1, [R16+URZ+0x38800], R7 ;  /* 0x03880007100075a7 */ /* 0x001064000802017f */
[----:B-1----:R-:W-:Y:S05]  /*26960*/  @!P1 NANOSLEEP.SYNCS 0x989680 ;  /* 0x009896800000995d */ /* 0x002fea0003900000 */
[----:B------:R-:W1:Y:S02]  /*26970*/  @!P1 SYNCS.PHASECHK.TRANS64 P1, [R16+URZ+0x38800], R7 ;  /* 0x03880007100095a7 */ /* 0x000e64000802007f */
[----:B-1----:R-:W-:Y:S05]  /*26980*/  @!P1 BRA `(.L_x_587) ;  /* 0xfffffffc00f09947 */ /* 0x002fea000383ffff */
[----:B------:R-:W-:Y:S05]  /*26990*/  BRA `(.L_x_806) ;  /* 0xfffffe5400a07947 */ /* 0x000fea000383ffff */
.L_x_621:
        /* <DEDUP_REMOVED lines=8> */
.L_x_808:
[----:B------:R-:W-:Y:S05]  /*26a20*/  BSYNC B1 ;  /* 0x0000000000017941 */ /* 0x000fea0003800000 */
.L_x_807:
[----:B------:R-:W-:Y:S05]  /*26a30*/  BRA `(.L_x_809) ;  /* 0xfffffe8400187947 */ /* 0x000fea000383ffff */
.L_x_622:
        /* <DEDUP_REMOVED lines=8> */
.L_x_811:
[----:B------:R-:W-:Y:S05]  /*26ac0*/  BSYNC B1 ;  /* 0x0000000000017941 */ /* 0x000fea0003800000 */
.L_x_810:
[----:B------:R-:W-:Y:S05]  /*26ad0*/  BRA `(.L_x_812) ;  /* 0xfffffe8000fc7947 */ /* 0x000fea000383ffff */
.L_x_623:
[----:B------:R-:W-:Y:S01]  /*26ae0*/  BSSY B1, `(.L_x_813) ;  /* 0x0000008000017945 */ /* 0x000fe20003800000 */
[----:B------:R-:W-:Y:S01]  /*26af0*/  IMAD.MOV.U32 R13, RZ, RZ, R31 ;  /* 0x000000ffff0d7224 */ /* 0x000fe200078e001f */
[----:B------:R-:W-:Y:S01]  /*26b00*/  MOV R11, 0x181f ;  /* 0x0000181f000b7802 */ /* 0x000fe20000000f00 */
[----:B------:R-:W-:Y:S02]  /*26b10*/  IMAD.MOV.U32 R12, RZ, RZ, RZ ;  /* 0x000000ffff0c7224 */ /* 0x000fe400078e00ff */
[----:B------:R-:W-:-:S07]  /*26b20*/  IMAD.MOV.U32 R15, RZ, RZ, -0x1 ;  /* 0xffffffffff0f7424 */ /* 0x000fce00078e00ff */
[----:B------:R-:W-:Y:S05]  /*26b30*/  WARPSYNC.COLLECTIVE R15, `(.L_x_814) ;  /* 0x000000000f087348 */ /* 0x000fea0003c00000 */
[----:B------:R0:W1:Y:S02]  /*26b40*/  SHFL.IDX P6, R14, R13, R12, R11 ;  /* 0x0000000c0d0e7389 */ /* 0x00006400000c000b */
[----:B01----:R-:W-:Y:S01]  /*26b50*/  ENDCOLLECTIVE ;  /* 0x000000000000791b */ /* 0x003fe20003800000 */
.L_x_814:
[----:B------:R-:W-:Y:S05]  /*26b60*/  BSYNC B1 ;  /* 0x0000000000017941 */ /* 0x000fea0003800000 */
.L_x_813:
[----:B------:R-:W-:Y:S05]  /*26b70*/  BRA `(.L_x_815) ;  /* 0xfffffe8000e07947 */ /* 0x000fea000383ffff */
.L_x_624:
        /* <DEDUP_REMOVED lines=8> */
.L_x_817:
[----:B------:R-:W-:Y:S05]  /*26c00*/  BSYNC B1 ;  /* 0x0000000000017941 */ /* 0x000fea0003800000 */
.L_x_816:
[----:B------:R-:W-:Y:S05]  /*26c10*/  BRA `(.L_x_818) ;  /* 0xfffffe8000c47947 */ /* 0x000fea000383ffff */
.L_x_626:
[----:B0-----:R0:W1:Y:S02]  /*26c20*/  SYNCS.PHASECHK.TRANS64.TRYWAIT P0, [R16+URZ+0x38800], R5 ;  /* 0x03880005100075a7 */ /* 0x001064000800017f */
[----:B-1----:R-:W-:Y:S05]  /*26c30*/  @!P0 NANOSLEEP.SYNCS 0x989680 ;  /* 0x009896800000895d */ /* 0x002fea0003900000 */
[----:B------:R-:W1:Y:S02]  /*26c40*/  @!P0 SYNCS.PHASECHK.TRANS64 P0, [R16+URZ+0x38800], R5 ;  /* 0x03880005100085a7 */ /* 0x000e64000800007f */
[----:B-1----:R-:W-:Y:S05]  /*26c50*/  @!P0 BRA `(.L_x_626) ;  /* 0xfffffffc00f08947 */ /* 0x002fea000383ffff */
[----:B------:R-:W-:Y:S05]  /*26c60*/  BRA `(.L_x_819) ;  /* 0xfffffe8400047947 */ /* 0x000fea000383ffff */
.L_x_644:
[----:B-1----:R1:W2:Y:S02]  /*26c70*/  SYNCS.PHASECHK.TRANS64.TRYWAIT P1, [R0+URZ+0x38830], R3 ;  /* 0x03883003000075a7 */ /* 0x0022a4000802017f */
[----:B--2---:R-:W-:Y:S05]  /*26c80*/  @!P1 NANOSLEEP.SYNCS 0x989680 ;  /* 0x009896800000995d */ /* 0x004fea0003900000 */
[----:B------:R-:W2:Y:S02]  /*26c90*/  @!P1 SYNCS.PHASECHK.TRANS64 P1, [R0+URZ+0x38830], R3 ;  /* 0x03883003000095a7 */ /* 0x000ea4000802007f */
[----:B--2---:R-:W-:Y:S05]  /*26ca0*/  @!P1 BRA `(.L_x_644) ;  /* 0xfffffffc00f09947 */ /* 0x004fea000383ffff */
[----:B------:R-:W-:Y:S05]  /*26cb0*/  BRA `(.L_x_643) ;  /* 0xfffffeb400287947 */ /* 0x000fea000383ffff */
.L_x_651:
[----:B-1----:R1:W2:Y:S02]  /*26cc0*/  SYNCS.PHASECHK.TRANS64.TRYWAIT P2, [R11+URZ+0x38830], R4 ;  /* 0x038830040b0075a7 */ /* 0x0022a4000804017f */
[----:B--2---:R-:W-:Y:S05]  /*26cd0*/  @!P2 NANOSLEEP.SYNCS 0x989680 ;  /* 0x009896800000a95d */ /* 0x004fea0003900000 */
[----:B------:R-:W2:Y:S02]  /*26ce0*/  @!P2 SYNCS.PHASECHK.TRANS64 P2, [R11+URZ+0x38830], R4 ;  /* 0x038830040b00a5a7 */ /* 0x000ea4000804007f */
[----:B--2---:R-:W-:Y:S05]  /*26cf0*/  @!P2 BRA `(.L_x_651) ;  /* 0xfffffffc00f0a947 */ /* 0x004fea000383ffff */
[----:B------:R-:W-:Y:S05]  /*26d00*/  BRA `(.L_x_650) ;  /* 0xffffff0400fc7947 */ /* 0x000fea000383ffff */
.L_x_656:
[----:B-1----:R1:W2:Y:S02]  /*26d10*/  SYNCS.PHASECHK.TRANS64.TRYWAIT P2, [R9+URZ+0x38850], R0 ;  /* 0x03885000090075a7 */ /* 0x0022a4000804017f */
[----:B--2---:R-:W-:Y:S05]  /*26d20*/  @!P2 NANOSLEEP.SYNCS 0x989680 ;  /* 0x009896800000a95d */ /* 0x004fea0003900000 */
[----:B------:R-:W2:Y:S02]  /*26d30*/  @!P2 SYNCS.PHASECHK.TRANS64 P2, [R9+URZ+0x38850], R0 ;  /* 0x038850000900a5a7 */ /* 0x000ea4000804007f */
[----:B--2---:R-:W-:Y:S05]  /*26d40*/  @!P2 BRA `(.L_x_656) ;  /* 0xfffffffc00f0a947 */ /* 0x004fea000383ffff */
[----:B------:R-:W-:Y:S05]  /*26d50*/  BRA `(.L_x_655) ;  /* 0xffffff3c00c47947 */ /* 0x000fea000383ffff */
.L_x_662:
[----:B-1----:R1:W2:Y:S02]  /*26d60*/  SYNCS.PHASECHK.TRANS64.TRYWAIT P0, [R0+URZ+0x38850], R7 ;  /* 0x03885007000075a7 */ /* 0x0022a4000800017f */
[----:B--2---:R-:W-:Y:S05]  /*26d70*/  @!P0 NANOSLEEP.SYNCS 0x989680 ;  /* 0x009896800000895d */ /* 0x004fea0003900000 */
[----:B------:R-:W2:Y:S02]  /*26d80*/  @!P0 SYNCS.PHASECHK.TRANS64 P0, [R0+URZ+0x38850], R7 ;  /* 0x03885007000085a7 */ /* 0x000ea4000800007f */
[----:B--2---:R-:W-:Y:S05]  /*26d90*/  @!P0 BRA `(.L_x_662) ;  /* 0xfffffffc00f08947 */ /* 0x004fea000383ffff */
[----:B------:R-:W-:Y:S05]  /*26da0*/  BRA `(.L_x_661) ;  /* 0xffffff5c00247947 */ /* 0x000fea000383ffff */
.L_x_694:
[----:B------:R-:W0:Y:S01]  /*26db0*/  S2R R11, SR_TID.X ;  /* 0x00000000000b7919 */ /* 0x000e220000002100 */
[----:B------:R-:W-:Y:S01]  /*26dc0*/  BSSY B1, `(.L_x_820) ;  /* 0x000000a000017945 */ /* 0x000fe20003800000 */
[----:B------:R-:W-:Y:S02]  /*26dd0*/  IMAD.MOV.U32 R12, RZ, RZ, RZ ;  /* 0x000000ffff0c7224 */ /* 0x000fe400078e00ff */
[----:B------:R-:W-:Y:S01]  /*26de0*/  IMAD.MOV.U32 R15, RZ, RZ, -0x1 ;  /* 0xffffffffff0f7424 */ /* 0x000fe200078e00ff */
[----:B0-----:R-:W-:-:S04]  /*26df0*/  SHF.R.U32.HI R11, RZ, 0x5, R11 ;  /* 0x00000005ff0b7819 */ /* 0x001fc8000001160b */
[----:B------:R-:W-:-:S05]  /*26e00*/  LOP3.LUT R11, R11, 0x3, RZ, 0xc0, !PT ;  /* 0x000000030b0b7812 */ /* 0x000fca00078ec0ff */
[----:B------:R-:W-:Y:S02]  /*26e10*/  IMAD.MOV.U32 R13, RZ, RZ, R11 ;  /* 0x000000ffff0d7224 */ /* 0x000fe400078e000b */
[----:B------:R-:W-:-:S07]  /*26e20*/  IMAD.MOV.U32 R11, RZ, RZ, 0x1f ;  /* 0x0000001fff0b7424 */ /* 0x000fce00078e00ff */
[----:B-----5:R-:W-:Y:S05]  /*26e30*/  WARPSYNC.COLLECTIVE R15, `(.L_x_821) ;  /* 0x000000000f087348 */ /* 0x020fea0003c00000 */
[----:B------:R0:W1:Y:S02]  /*26e40*/  SHFL.IDX P6, R14, R13, R12, R11 ;  /* 0x0000000c0d0e7389 */ /* 0x00006400000c000b */
[----:B01---5:R-:W-:Y:S01]  /*26e50*/  ENDCOLLECTIVE ;  /* 0x000000000000791b */ /* 0x023fe20003800000 */
.L_x_821:
[----:B------:R-:W-:Y:S05]  /*26e60*/  BSYNC B1 ;  /* 0x0000000000017941 */ /* 0x000fea0003800000 */
.L_x_820:
[----:B------:R-:W-:Y:S05]  /*26e70*/  BRA `(.L_x_822) ;  /* 0xffffffa400107947 */ /* 0x000fea000383ffff */
.L_x_695:
[----:B------:R-:W-:Y:S01]  /*26e80*/  BSSY B1, `(.L_x_823) ;  /* 0x0000006000017945 */ /* 0x000fe20003800000 */
[----:B------:R-:W-:-:S07]  /*26e90*/  IMAD.MOV.U32 R15, RZ, RZ, -0x1 ;  /* 0xffffffffff0f7424 */ /* 0x000fce00078e00ff */
[----:B-----5:R-:W-:Y:S05]  /*26ea0*/  WARPSYNC.COLLECTIVE R15, `(.L_x_824) ;  /* 0x000000000f0c7348 */ /* 0x020fea0003c00000 */
[----:B------:R-:W-:Y:S02]  /*26eb0*/  ELECT P6, UR62, PT ;  /* 0x00000000003e782f */ /* 0x000fe400038c0000 */
[----:B------:R-:W-:Y:S01]  /*26ec0*/  MOV R14, UR62 ;  /* 0x0000003e000e7c02 */ /* 0x000fe20008000f00 */
[----:B-----5:R-:W-:Y:S10]  /*26ed0*/  ENDCOLLECTIVE ;  /* 0x000000000000791b */ /* 0x020ff40003800000 */
.L_x_824:
[----:B------:R-:W-:Y:S05]  /*26ee0*/  BSYNC B1 ;  /* 0x0000000000017941 */ /* 0x000fea0003800000 */
.L_x_823:
[----:B------:R-:W-:Y:S05]  /*26ef0*/  BRA `(.L_x_825) ;  /* 0xffffffa000fc7947 */ /* 0x000fea000383ffff */
.L_x_697:
[----:B0-----:R0:W1:Y:S02]  /*26f00*/  SYNCS.PHASECHK.TRANS64.TRYWAIT P0, [R9+URZ+0x38820], R5 ;  /* 0x03882005090075a7 */ /* 0x001064000800017f */
[----:B-1----:R-:W-:Y:S05]  /*26f10*/  @!P0 NANOSLEEP.SYNCS 0x989680 ;  /* 0x009896800000895d */ /* 0x002fea0003900000 */
[----:B------:R-:W1:Y:S02]  /*26f20*/  @!P0 SYNCS.PHASECHK.TRANS64 P0, [R9+URZ+0x38820], R5 ;  /* 0x03882005090085a7 */ /* 0x000e64000800007f */
[----:B-1----:R-:W-:Y:S05]  /*26f30*/  @!P0 BRA `(.L_x_697) ;  /* 0xfffffffc00f08947 */ /* 0x002fea000383ffff */
[----:B------:R-:W-:Y:S05]  /*26f40*/  BRA `(.L_x_826) ;  /* 0xffffffa400187947 */ /* 0x000fea000383ffff */
.L_x_700:
[----:B0-----:R0:W1:Y:S02]  /*26f50*/  SYNCS.PHASECHK.TRANS64.TRYWAIT P0, [R5+URZ+0x388a0], R10 ;  /* 0x0388a00a050075a7 */ /* 0x001064000800017f */
[----:B-1----:R-:W-:Y:S05]  /*26f60*/  @!P0 NANOSLEEP.SYNCS 0x989680 ;  /* 0x009896800000895d */ /* 0x002fea0003900000 */
[----:B------:R-:W1:Y:S02]  /*26f70*/  @!P0 SYNCS.PHASECHK.TRANS64 P0, [R5+URZ+0x388a0], R10 ;  /* 0x0388a00a050085a7 */ /* 0x000e64000800007f */
[----:B-1----:R-:W-:Y:S05]  /*26f80*/  @!P0 BRA `(.L_x_700) ;  /* 0xfffffffc00f08947 */ /* 0x002fea000383ffff */
[----:B------:R-:W-:Y:S05]  /*26f90*/  BRA `(.L_x_827) ;  /* 0xffffffa400287947 */ /* 0x000fea000383ffff */
.L_x_702:
[----:B-1----:R1:W2:Y:S02]  /*26fa0*/  SYNCS.PHASECHK.TRANS64.TRYWAIT P0, [R5+URZ+0x388c0], R10 ;  /* 0x0388c00a050075a7 */ /* 0x0022a4000800017f */
[----:B--2---:R-:W-:Y:S05]  /*26fb0*/  @!P0 NANOSLEEP.SYNCS 0x989680 ;  /* 0x009896800000895d */ /* 0x004fea0003900000 */
[----:B------:R-:W2:Y:S02]  /*26fc0*/  @!P0 SYNCS.PHASECHK.TRANS64 P0, [R5+URZ+0x388c0], R10 ;  /* 0x0388c00a050085a7 */ /* 0x000ea4000800007f */
[----:B--2---:R-:W-:Y:S05]  /*26fd0*/  @!P0 BRA `(.L_x_702) ;  /* 0xfffffffc00f08947 */ /* 0x004fea000383ffff */
[----:B------:R-:W-:Y:S05]  /*26fe0*/  BRA `(.L_x_828) ;  /* 0xffffffa400c87947 */ /* 0x000fea000383ffff */
.L_x_706:
[----:B0-----:R0:W1:Y:S02]  /*26ff0*/  SYNCS.PHASECHK.TRANS64.TRYWAIT P0, [R6+URZ+0x388a0], R7 ;  /* 0x0388a007060075a7 */ /* 0x001064000800017f */
[----:B-1----:R-:W-:Y:S05]  /*27000*/  @!P0 NANOSLEEP.SYNCS 0x989680 ;  /* 0x009896800000895d */ /* 0x002fea0003900000 */
[----:B------:R-:W1:Y:S02]  /*27010*/  @!P0 SYNCS.PHASECHK.TRANS64 P0, [R6+URZ+0x388a0], R7 ;  /* 0x0388a007060085a7 */ /* 0x000e64000800007f */
[----:B-1----:R-:W-:Y:S05]  /*27020*/  @!P0 BRA `(.L_x_706) ;  /* 0xfffffffc00f08947 */ /* 0x002fea000383ffff */
[----:B------:R-:W-:Y:S05]  /*27030*/  BRA `(.L_x_829) ;  /* 0xffffffa800b07947 */ /* 0x000fea000383ffff */
.L_x_708:
[----:B-1----:R1:W2:Y:S02]  /*27040*/  SYNCS.PHASECHK.TRANS64.TRYWAIT P1, [R6+URZ+0x388c0], R7 ;  /* 0x0388c007060075a7 */ /* 0x0022a4000802017f */
[----:B--2---:R-:W-:Y:S05]  /*27050*/  @!P1 NANOSLEEP.SYNCS 0x989680 ;  /* 0x009896800000995d */ /* 0x004fea0003900000 */
[----:B------:R-:W2:Y:S02]  /*27060*/  @!P1 SYNCS.PHASECHK.TRANS64 P1, [R6+URZ+0x388c0], R7 ;  /* 0x0388c007060095a7 */ /* 0x000ea4000802007f */
[----:B--2---:R-:W-:Y:S05]  /*27070*/  @!P1 BRA `(.L_x_708) ;  /* 0xfffffffc00f09947 */ /* 0x004fea000383ffff */
[----:B------:R-:W-:Y:S05]  /*27080*/  BRA `(.L_x_830) ;  /* 0xffffffac00487947 */ /* 0x000fea000383ffff */
.L_x_721:
[----:B------:R-:W0:Y:S01]  /*27090*/  S2R R3, SR_TID.X ;  /* 0x0000000000037919 */ /* 0x000e220000002100 */
[----:B------:R-:W-:Y:S01]  /*270a0*/  BSSY B0, `(.L_x_831) ;  /* 0x000000a000007945 */ /* 0x000fe20003800000 */
[----:B------:R-:W-:Y:S01]  /*270b0*/  IMAD.MOV.U32 R12, RZ, RZ, RZ ;  /* 0x000000ffff0c7224 */ /* 0x000fe200078e00ff */
[----:B------:R-:W-:Y:S01]  /*270c0*/  MOV R15, 0xffffffff ;  /* 0xffffffff000f7802 */ /* 0x000fe20000000f00 */
[----:B------:R-:W-:Y:S01]  /*270d0*/  IMAD.MOV.U32 R11, RZ, RZ, 0x1f ;  /* 0x0000001fff0b7424 */ /* 0x000fe200078e00ff */
[----:B0-----:R-:W-:-:S04]  /*270e0*/  SHF.R.U32.HI R3, RZ, 0x5, R3 ;  /* 0x00000005ff037819 */ /* 0x001fc80000011603 */
[----:B------:R-:W-:-:S05]  /*270f0*/  LOP3.LUT R3, R3, 0x3, RZ, 0xc0, !PT ;  /* 0x0000000303037812 */ /* 0x000fca00078ec0ff */
[----:B------:R-:W-:-:S07]  /*27100*/  IMAD.MOV.U32 R13, RZ, RZ, R3 ;  /* 0x000000ffff0d7224 */ /* 0x000fce00078e0003 */
[----:B------:R-:W-:Y:S05]  /*27110*/  WARPSYNC.COLLECTIVE R15, `(.L_x_832) ;  /* 0x000000000f087348 */ /* 0x000fea0003c00000 */
[----:B------:R0:W1:Y:S02]  /*27120*/  SHFL.IDX P6, R14, R13, R12, R11 ;  /* 0x0000000c0d0e7389 */ /* 0x00006400000c000b */
[----:B01----:R-:W-:Y:S01]  /*27130*/  ENDCOLLECTIVE ;  /* 0x000000000000791b */ /* 0x003fe20003800000 */
.L_x_832:
[----:B------:R-:W-:Y:S05]  /*27140*/  BSYNC B0 ;  /* 0x0000000000007941 */ /* 0x000fea0003800000 */
.L_x_831:
[----:B------:R-:W-:Y:S05]  /*27150*/  BRA `(.L_x_833) ;  /* 0xffffffb800a87947 */ /* 0x000fea000383ffff */
.L_x_722:
[----:B------:R-:W-:Y:S01]  /*27160*/  BSSY B0, `(.L_x_834) ;  /* 0x0000006000007945 */ /* 0x000fe20003800000 */
[----:B------:R-:W-:-:S07]  /*27170*/  IMAD.MOV.U32 R15, RZ, RZ, -0x1 ;  /* 0xffffffffff0f7424 */ /* 0x000fce00078e00ff */
[----:B------:R-:W-:Y:S05]  /*27180*/  WARPSYNC.COLLECTIVE R15, `(.L_x_835) ;  /* 0x000000000f0c7348 */ /* 0x000fea0003c00000 */
[----:B------:R-:W-:Y:S02]  /*27190*/  ELECT P6, UR62, PT ;  /* 0x00000000003e782f */ /* 0x000fe400038c0000 */
[----:B------:R-:W-:Y:S01]  /*271a0*/  MOV R14, UR62 ;  /* 0x0000003e000e7c02 */ /* 0x000fe20008000f00 */
[----:B------:R-:W-:Y:S10]  /*271b0*/  ENDCOLLECTIVE ;  /* 0x000000000000791b */ /* 0x000ff40003800000 */
.L_x_835:
[----:B------:R-:W-:Y:S05]  /*271c0*/  BSYNC B0 ;  /* 0x0000000000007941 */ /* 0x000fea0003800000 */
.L_x_834:
[----:B------:R-:W-:Y:S05]  /*271d0*/  BRA `(.L_x_836) ;  /* 0xffffffb800a07947 */ /* 0x000fea000383ffff */
.L_x_725:
[----:B0-----:R0:W1:Y:S02]  /*271e0*/  SYNCS.PHASECHK.TRANS64.TRYWAIT P0, [R6+URZ+0x38840], R7 ;  /* 0x03884007060075a7 */ /* 0x001064000800017f */
[----:B-1----:R-:W-:Y:S05]  /*271f0*/  @!P0 NANOSLEEP.SYNCS 0x989680 ;  /* 0x009896800000895d */ /* 0x002fea0003900000 */
[----:B------:R-:W1:Y:S02]  /*27200*/  @!P0 SYNCS.PHASECHK.TRANS64 P0, [R6+URZ+0x38840], R7 ;  /* 0x03884007060085a7 */ /* 0x000e64000800007f */
[----:B-1----:R-:W-:Y:S05]  /*27210*/  @!P0 BRA `(.L_x_725) ;  /* 0xfffffffc00f08947 */ /* 0x002fea000383ffff */
[----:B------:R-:W-:Y:S05]  /*27220*/  BRA `(.L_x_837) ;  /* 0xffffffbc00147947 */ /* 0x000fea000383ffff */
.L_x_728:
        /* <DEDUP_REMOVED lines=8> */
.L_x_736:
[----:B0-----:R0:W1:Y:S02]  /*272b0*/  SYNCS.PHASECHK.TRANS64.TRYWAIT P0, [R8+URZ+0x38840], R9 ;  /* 0x03884009080075a7 */ /* 0x001064000800017f */
[----:B-1----:R-:W-:Y:S05]  /*272c0*/  @!P0 NANOSLEEP.SYNCS 0x989680 ;  /* 0x009896800000895d */ /* 0x002fea0003900000 */
[----:B------:R-:W1:Y:S02]  /*272d0*/  @!P0 SYNCS.PHASECHK.TRANS64 P0, [R8+URZ+0x38840], R9 ;  /* 0x03884009080085a7 */ /* 0x000e64000800007f */
[----:B-1----:R-:W-:Y:S05]  /*272e0*/  @!P0 BRA `(.L_x_736) ;  /* 0xfffffffc00f08947 */ /* 0x002fea000383ffff */
[----:B------:R-:W-:Y:S05]  /*272f0*/  BRA `(.L_x_839) ;  /* 0xffffffc400587947 */ /* 0x000fea000383ffff */
.L_x_738:
[----:B0-----:R0:W1:Y:S02]  /*27300*/  SYNCS.PHASECHK.TRANS64.TRYWAIT P0, [R8+URZ+0x38860], R9 ;  /* 0x03886009080075a7 */ /* 0x001064000800017f */
[----:B-1----:R-:W-:Y:S05]  /*27310*/  @!P0 NANOSLEEP.SYNCS 0x989680 ;  /* 0x009896800000895d */ /* 0x002fea0003900000 */
[----:B------:R-:W1:Y:S02]  /*27320*/  @!P0 SYNCS.PHASECHK.TRANS64 P0, [R8+URZ+0x38860], R9 ;  /* 0x03886009080085a7 */ /* 0x000e64000800007f */
[----:B-1----:R-:W-:Y:S05]  /*27330*/  @!P0 BRA `(.L_x_738) ;  /* 0xfffffffc00f08947 */ /* 0x002fea000383ffff */
[----:B------:R-:W-:Y:S05]  /*27340*/  BRA `(.L_x_840) ;  /* 0xffffffc800147947 */ /* 0x000fea000383ffff */
.L_x_744:
[----:B-1----:R1:W2:Y:S02]  /*27350*/  SYNCS.PHASECHK.TRANS64.TRYWAIT P0, [R2+URZ+0x38840], R3 ;  /* 0x03884003020075a7 */ /* 0x0022a4000800017f */
[----:B--2---:R-:W-:Y:S05]  /*27360*/  @!P0 NANOSLEEP.SYNCS 0x989680 ;  /* 0x009896800000895d */ /* 0x004fea0003900000 */
[----:B------:R-:W2:Y:S02]  /*27370*/  @!P0 SYNCS.PHASECHK.TRANS64 P0, [R2+URZ+0x38840], R3 ;  /* 0x03884003020085a7 */ /* 0x000ea4000800007f */
[----:B--2---:R-:W-:Y:S05]  /*27380*/  @!P0 BRA `(.L_x_744) ;  /* 0xfffffffc00f08947 */ /* 0x004fea000383ffff */
[----:B------:R-:W-:Y:S05]  /*27390*/  BRA `(.L_x_841) ;  /* 0xffffffcc00a07947 */ /* 0x000fea000383ffff */
.L_x_746:
[----:B0-----:R0:W1:Y:S02]  /*273a0*/  SYNCS.PHASECHK.TRANS64.TRYWAIT P0, [R2+URZ+0x38860], R3 ;  /* 0x03886003020075a7 */ /* 0x001064000800017f */
[----:B-1----:R-:W-:Y:S05]  /*273b0*/  @!P0 NANOSLEEP.SYNCS 0x989680 ;  /* 0x009896800000895d */ /* 0x002fea0003900000 */
[----:B------:R-:W1:Y:S02]  /*273c0*/  @!P0 SYNCS.PHASECHK.TRANS64 P0, [R2+URZ+0x38860], R3 ;  /* 0x03886003020085a7 */ /* 0x000e64000800007f */
[----:B-1----:R-:W-:Y:S05]  /*273d0*/  @!P0 BRA `(.L_x_746) ;  /* 0xfffffffc00f08947 */ /* 0x002fea000383ffff */
[----:B------:R-:W-:Y:S05]  /*273e0*/  BRA `(.L_x_842) ;  /* 0xffffffd0005c7947 */ /* 0x000fea000383ffff */
.L_x_752:
[----:B--2---:R2:W3:Y:S02]  /*273f0*/  SYNCS.PHASECHK.TRANS64.TRYWAIT P0, [R2+URZ+0x38840], R3 ;  /* 0x03884003020075a7 */ /* 0x0044e4000800017f */
[----:B---3--:R-:W-:Y:S05]  /*27400*/  @!P0 NANOSLEEP.SYNCS 0x989680 ;  /* 0x009896800000895d */ /* 0x008fea0003900000 */
[----:B------:R-:W3:Y:S02]  /*27410*/  @!P0 SYNCS.PHASECHK.TRANS64 P0, [R2+URZ+0x38840], R3 ;  /* 0x03884003020085a7 */ /* 0x000ee4000800007f */
[----:B---3--:R-:W-:Y:S05]  /*27420*/  @!P0 BRA `(.L_x_752) ;  /* 0xfffffffc00f08947 */ /* 0x008fea000383ffff */
[----:B------:R-:W-:Y:S05]  /*27430*/  BRA `(.L_x_843) ;  /* 0xffffffd400c07947 */ /* 0x000fea000383ffff */
.L_x_754:
[----:B0-----:R0:W1:Y:S02]  /*27440*/  SYNCS.PHASECHK.TRANS64.TRYWAIT P0, [R2+URZ+0x38860], R8 ;  /* 0x03886008020075a7 */ /* 0x001064000800017f */
[----:B-1----:R-:W-:Y:S05]  /*27450*/  @!P0 NANOSLEEP.SYNCS 0x989680 ;  /* 0x009896800000895d */ /* 0x002fea0003900000 */
[----:B------:R-:W1:Y:S02]  /*27460*/  @!P0 SYNCS.PHASECHK.TRANS64 P0, [R2+URZ+0x38860], R8 ;  /* 0x03886008020085a7 */ /* 0x000e64000800007f */
[----:B-1----:R-:W-:Y:S05]  /*27470*/  @!P0 BRA `(.L_x_754) ;  /* 0xfffffffc00f08947 */ /* 0x002fea000383ffff */
[----:B------:R-:W-:Y:S05]  /*27480*/  BRA `(.L_x_844) ;  /* 0xffffffd800787947 */ /* 0x000fea000383ffff */
.L_x_762:
[----:B-1----:R1:W2:Y:S02]  /*27490*/  SYNCS.PHASECHK.TRANS64.TRYWAIT P0, [R3+URZ+0x38860], R0 ;  /* 0x03886000030075a7 */ /* 0x0022a4000800017f */
[----:B--2---:R-:W-:Y:S05]  /*274a0*/  @!P0 NANOSLEEP.SYNCS 0x989680 ;  /* 0x009896800000895d */ /* 0x004fea0003900000 */
[----:B------:R-:W2:Y:S02]  /*274b0*/  @!P0 SYNCS.PHASECHK.TRANS64 P0, [R3+URZ+0x38860], R0 ;  /* 0x03886000030085a7 */ /* 0x000ea4000800007f */
[----:B--2---:R-:W-:Y:S05]  /*274c0*/  @!P0 BRA `(.L_x_762) ;  /* 0xfffffffc00f08947 */ /* 0x004fea000383ffff */
[----:B------:R-:W-:Y:S05]  /*274d0*/  BRA `(.L_x_845) ;  /* 0xffffffdc00c47947 */ /* 0x000fea000383ffff */
.L_x_765:
[----:B------:R-:W-:Y:S01]  /*274e0*/  BSSY B0, `(.L_x_846) ;  /* 0x0000008000007945 */ /* 0x000fe20003800000 */
[----:B0-----:R-:W-:Y:S02]  /*274f0*/  IMAD.MOV.U32 R13, RZ, RZ, R16 ;  /* 0x000000ffff0d7224 */ /* 0x001fe400078e0010 */
[----:B------:R-:W-:Y:S02]  /*27500*/  IMAD.MOV.U32 R12, RZ, RZ, RZ ;  /* 0x000000ffff0c7224 */ /* 0x000fe400078e00ff */
[----:B------:R-:W-:Y:S02]  /*27510*/  IMAD.MOV.U32 R11, RZ, RZ, 0x1f ;  /* 0x0000001fff0b7424 */ /* 0x000fe400078e00ff */
[----:B------:R-:W-:-:S07]  /*27520*/  IMAD.MOV.U32 R15, RZ, RZ, -0x1 ;  /* 0xffffffffff0f7424 */ /* 0x000fce00078e00ff */
[----:B-1---5:R-:W-:Y:S05]  /*27530*/  WARPSYNC.COLLECTIVE R15, `(.L_x_847) ;  /* 0x000000000f087348 */ /* 0x022fea0003c00000 */
[----:B------:R0:W2:Y:S02]  /*27540*/  SHFL.IDX P6, R14, R13, R12, R11 ;  /* 0x0000000c0d0e7389 */ /* 0x0000a400000c000b */
[----:B012--5:R-:W-:Y:S01]  /*27550*/  ENDCOLLECTIVE ;  /* 0x000000000000791b */ /* 0x027fe20003800000 */
.L_x_847:
[----:B------:R-:W-:Y:S05]  /*27560*/  BSYNC B0 ;  /* 0x0000000000007941 */ /* 0x000fea0003800000 */
.L_x_846:
[----:B------:R-:W-:Y:S02]  /*27570*/  IMAD.MOV.U32 R13, RZ, RZ, R16 ;  /* 0x000000ffff0d7224 */ /* 0x000fe400078e0010 */
[----:B------:R-:W-:Y:S02]  /*27580*/  IMAD.MOV.U32 R12, RZ, RZ, 0x1 ;  /* 0x00000001ff0c7424 */ /* 0x000fe400078e00ff */
[----:B------:R-:W-:Y:S02]  /*27590*/  IMAD.MOV.U32 R11, RZ, RZ, 0x1f ;  /* 0x0000001fff0b7424 */ /* 0x000fe400078e00ff */
[----:B------:R-:W-:Y:S02]  /*275a0*/  IMAD.MOV.U32 R15, RZ, RZ, -0x1 ;  /* 0xffffffffff0f7424 */ /* 0x000fe400078e00ff */
[----:B------:R-:W-:-:S07]  /*275b0*/  IMAD.MOV.U32 R4, RZ, RZ, R14 ;  /* 0x000000ffff047224 */ /* 0x000fce00078e000e */
[----:B------:R-:W-:Y:S05]  /*275c0*/  WARPSYNC.COLLECTIVE R15, `(.L_x_848) ;  /* 0x000000000f087348 */ /* 0x000fea0003c00000 */
[----:B------:R0:W1:Y:S02]  /*275d0*/  SHFL.IDX P6, R14, R13, R12, R11 ;  /* 0x0000000c0d0e7389 */ /* 0x00006400000c000b */
[----:B01----:R-:W-:Y:S01]  /*275e0*/  ENDCOLLECTIVE ;  /* 0x000000000000791b */ /* 0x003fe20003800000 */
.L_x_848:
[----:B------:R-:W-:Y:S01]  /*275f0*/  IMAD.MOV.U32 R5, RZ, RZ, R14 ;  /* 0x000000ffff057224 */ /* 0x000fe200078e000e */
[----:B------:R-:W-:Y:S06]  /*27600*/  BRA `(.L_x_849) ;  /* 0xffffffe000847947 */ /* 0x000fec000383ffff */
.L_x_768:
[----:B------:R-:W-:Y:S01]  /*27610*/  BSSY B0, `(.L_x_850) ;  /* 0x0000008000007945 */ /* 0x000fe20003800000 */
[----:B-----5:R-:W-:Y:S01]  /*27620*/  IMAD.MOV.U32 R13, RZ, RZ, R3 ;  /* 0x000000ffff0d7224 */ /* 0x020fe200078e0003 */
[----:B------:R-:W-:Y:S01]  /*27630*/  MOV R11, RZ ;  /* 0x000000ff000b7202 */ /* 0x000fe20000000f00 */
[----:B------:R-:W-:Y:S02]  /*27640*/  IMAD.MOV.U32 R12, RZ, RZ, 0x1 ;  /* 0x00000001ff0c7424 */ /* 0x000fe400078e00ff */
[----:B------:R-:W-:-:S07]  /*27650*/  IMAD.MOV.U32 R15, RZ, RZ, -0x1 ;  /* 0xffffffffff0f7424 */ /* 0x000fce00078e00ff */
[----:B0-234-:R-:W-:Y:S05]  /*27660*/  WARPSYNC.COLLECTIVE R15, `(.L_x_851) ;  /* 0x000000000f087348 */ /* 0x01dfea0003c00000 */
[----:B------:R1:W0:Y:S02]  /*27670*/  SHFL.UP P6, R14, R13, R12, R11 ;  /* 0x0400000c0d0e7389 */ /* 0x00022400000c000b */
[----:B01234-:R-:W-:Y:S01]  /*27680*/  ENDCOLLECTIVE ;  /* 0x000000000000791b */ /* 0x01ffe20003800000 */
.L_x_851:
[----:B------:R-:W-:Y:S05]  /*27690*/  BSYNC B0 ;  /* 0x0000000000007941 */ /* 0x000fea0003800000 */
.L_x_850:
[C---:B------:R-:W-:Y:S01]  /*276a0*/  ISETP.NE.AND P0, PT, R9.reuse, RZ, PT ;  /* 0x000000ff0900720c */ /* 0x040fe20003f05270 */
[----:B------:R-:W-:Y:S02]  /*276b0*/  IMAD.MOV.U32 R12, RZ, RZ, 0x2 ;  /* 0x00000002ff0c7424 */ /* 0x000fe400078e00ff */
[----:B------:R-:W-:Y:S01]  /*276c0*/  IMAD.MOV.U32 R11, RZ, RZ, RZ ;  /* 0x000000ffff0b7224 */ /* 0x000fe200078e00ff */
[----:B------:R-:W-:Y:S01]  /*276d0*/  SEL R14, R14, RZ, P0 ;  /* 0x000000ff0e0e7207 */ /* 0x000fe20000000000 */
[----:B------:R-:W-:Y:S01]  /*276e0*/  IMAD.MOV.U32 R15, RZ, RZ, -0x1 ;  /* 0xffffffffff0f7424 */ /* 0x000fe200078e00ff */
[----:B------:R-:W-:-:S03]  /*276f0*/  ISETP.GE.U32.AND P0, PT, R9, 0x2, PT ;  /* 0x000000020900780c */ /* 0x000fc60003f06070 */
[----:B------:R-:W-:-:S10]  /*27700*/  IMAD.IADD R13, R3, 0x1, R14 ;  /* 0x00000001030d7824 */ /* 0x000fd400078e020e */
[----:B------:R-:W-:Y:S05]  /*27710*/  WARPSYNC.COLLECTIVE R15, `(.L_x_852) ;  /* 0x000000000f087348 */ /* 0x000fea0003c00000 */
[----:B------:R0:W1:Y:S02]  /*27720*/  SHFL.UP P6, R14, R13, R12, R11 ;  /* 0x0400000c0d0e7389 */ /* 0x00006400000c000b */
[----:B01----:R-:W-:Y:S01]  /*27730*/  ENDCOLLECTIVE ;  /* 0x000000000000791b */ /* 0x003fe20003800000 */
.L_x_852:
        /* <DEDUP_REMOVED lines=8> */
.L_x_853:
        /* <DEDUP_REMOVED lines=8> */
.L_x_854:
        /* <DEDUP_REMOVED lines=8> */
.L_x_855:
        /* <DEDUP_REMOVED lines=8> */
.L_x_856:
[----:B------:R-:W-:Y:S05]  /*27940*/  BRA `(.L_x_857) ;  /* 0xffffffe0004c7947 */ /* 0x000fea000383ffff */
.L_x_773:
[----:B------:R-:W-:Y:S01]  /*27950*/  BSSY B0, `(.L_x_858) ;  /* 0x0000008000007945 */ /* 0x000fe20003800000 */
[----:B-----5:R-:W-:Y:S02]  /*27960*/  IMAD.MOV.U32 R13, RZ, RZ, R3 ;  /* 0x000000ffff0d7224 */ /* 0x020fe400078e0003 */
[----:B------:R-:W-:Y:S02]  /*27970*/  IMAD.MOV.U32 R12, RZ, RZ, 0x1 ;  /* 0x00000001ff0c7424 */ /* 0x000fe400078e00ff */
[----:B------:R-:W-:Y:S02]  /*27980*/  IMAD.MOV.U32 R11, RZ, RZ, RZ ;  /* 0x000000ffff0b7224 */ /* 0x000fe400078e00ff */
[----:B------:R-:W-:-:S07]  /*27990*/  IMAD.MOV.U32 R15, RZ, RZ, -0x1 ;  /* 0xffffffffff0f7424 */ /* 0x000fce00078e00ff */
[----:B01----:R-:W-:Y:S05]  /*279a0*/  WARPSYNC.COLLECTIVE R15, `(.L_x_859) ;  /* 0x000000000f087348 */ /* 0x003fea0003c00000 */
[----:B------:R2:W3:Y:S02]  /*279b0*/  SHFL.UP P6, R14, R13, R12, R11 ;  /* 0x0400000c0d0e7389 */ /* 0x0004e400000c000b */
[----:B0123--:R-:W-:Y:S01]  /*279c0*/  ENDCOLLECTIVE ;  /* 0x000000000000791b */ /* 0x00ffe20003800000 */
.L_x_859:
[----:B------:R-:W-:Y:S05]  /*279d0*/  BSYNC B0 ;  /* 0x0000000000007941 */ /* 0x000fea0003800000 */
.L_x_858:
        /* <DEDUP_REMOVED lines=10> */
.L_x_860:
[----:B------:R-:W-:Y:S01]  /*27a80*/  IMAD.MOV.U32 R12, RZ, RZ, 0x4 ;  /* 0x00000004ff0c7424 */ /* 0x000fe200078e00ff */
[----:B------:R-:W-:Y:S02]  /*27a90*/  SEL R6, R14, RZ, P0 ;  /* 0x000000ff0e067207 */ /* 0x000fe40000000000 */
[----:B------:R-:W-:-:S03]  /*27aa0*/  ISETP.GE.U32.AND P0, PT, R9, 0x4, PT ;  /* 0x000000040900780c */ /* 0x000fc60003f06070 */
[----:B------:R-:W-:-:S05]  /*27ab0*/  IMAD.IADD R6, R13, 0x1, R6 ;  /* 0x000000010d067824 */ /* 0x000fca00078e0206 */
[----:B------:R-:W-:-:S07]  /*27ac0*/  MOV R13, R6 ;  /* 0x00000006000d7202 */ /* 0x000fce0000000f00 */
[----:B------:R-:W-:Y:S05]  /*27ad0*/  WARPSYNC.COLLECTIVE R15, `(.L_x_861) ;  /* 0x000000000f087348 */ /* 0x000fea0003c00000 */
[----:B------:R0:W1:Y:S02]  /*27ae0*/  SHFL.UP P6, R14, R13, R12, R11 ;  /* 0x0400000c0d0e7389 */ /* 0x00006400000c000b */
[----:B01----:R-:W-:Y:S01]  /*27af0*/  ENDCOLLECTIVE ;  /* 0x000000000000791b */ /* 0x003fe20003800000 */
.L_x_861:
        /* <DEDUP_REMOVED lines=8> */
.L_x_862:
        /* <DEDUP_REMOVED lines=8> */
.L_x_863:
        /* <DEDUP_REMOVED lines=8> */
.L_x_864:
[----:B------:R-:W-:Y:S05]  /*27c80*/  BRA `(.L_x_865) ;  /* 0xffffffe000347947 */ /* 0x000fea000383ffff */
.L_x_775:
[----:B------:R-:W-:Y:S01]  /*27c90*/  BSSY B0, `(.L_x_866) ;  /* 0x0000006000007945 */ /* 0x000fe20003800000 */
[----:B------:R-:W-:Y:S01]  /*27ca0*/  PLOP3.LUT P6, PT, P6, PT, PT, 0x8, 0x0 ;  /* 0x000000000000781c */ /* 0x000fe200037ce170 */
[----:B------:R-:W-:-:S12]  /*27cb0*/  IMAD.MOV.U32 R15, RZ, RZ, -0x1 ;  /* 0xffffffffff0f7424 */ /* 0x000fd800078e00ff */
[----:B0-----:R-:W-:Y:S05]  /*27cc0*/  WARPSYNC.COLLECTIVE R15, `(.L_x_867) ;  /* 0x000000000f087348 */ /* 0x001fea0003c00000 */
[----:B------:R-:W-:Y:S01]  /*27cd0*/  VOTE.ANY R14, PT, P6 ;  /* 0x00000000000e7806 */ /* 0x000fe200030e0100 */
[----:B0-----:R-:W-:Y:S06]  /*27ce0*/  ENDCOLLECTIVE ;  /* 0x000000000000791b */ /* 0x001fec0003800000 */
.L_x_867:
[----:B------:R-:W-:Y:S05]  /*27cf0*/  BSYNC B0 ;  /* 0x0000000000007941 */ /* 0x000fea0003800000 */
.L_x_866:
[----:B------:R-:W-:Y:S01]  /*27d00*/  IMAD.MOV.U32 R6, RZ, RZ, R14 ;  /* 0x000000ffff067224 */ /* 0x000fe200078e000e */
[----:B------:R-:W-:Y:S01]  /*27d10*/  MOV R13, R3 ;  /* 0x00000003000d7202 */ /* 0x000fe20000000f00 */
[----:B------:R-:W-:Y:S02]  /*27d20*/  IMAD.MOV.U32 R11, RZ, RZ, 0x1f ;  /* 0x0000001fff0b7424 */ /* 0x000fe400078e00ff */
[----:B------:R-:W0:Y:S01]  /*27d30*/  POPC R5, R6 ;  /* 0x0000000600057309 */ /* 0x000e220000000000 */
[----:B------:R-:W-:Y:S02]  /*27d40*/  IMAD.MOV.U32 R15, RZ, RZ, -0x1 ;  /* 0xffffffffff0f7424 */ /* 0x000fe400078e00ff */
[----:B0-----:R-:W-:-:S07]  /*27d50*/  IMAD.MOV.U32 R12, RZ, RZ, R5 ;  /* 0x000000ffff0c7224 */ /* 0x001fce00078e0005 */
[----:B------:R-:W-:Y:S05]  /*27d60*/  WARPSYNC.COLLECTIVE R15, `(.L_x_868) ;  /* 0x000000000f087348 */ /* 0x000fea0003c00000 */
[----:B------:R0:W1:Y:S02]  /*27d70*/  SHFL.IDX P6, R14, R13, R12, R11 ;  /* 0x0000000c0d0e7389 */ /* 0x00006400000c000b */
[----:B01----:R-:W-:Y:S01]  /*27d80*/  ENDCOLLECTIVE ;  /* 0x000000000000791b */ /* 0x003fe20003800000 */
.L_x_868:
[----:B------:R-:W-:Y:S01]  /*27d90*/  IMAD.MOV.U32 R17, RZ, RZ, R14 ;  /* 0x000000ffff117224 */ /* 0x000fe200078e000e */
[----:B------:R-:W-:Y:S06]  /*27da0*/  BRA `(.L_x_869) ;  /* 0xffffffe000247947 */ /* 0x000fec000383ffff */
.L_x_777:
[----:B------:R-:W-:Y:S01]  /*27db0*/  BSSY B0, `(.L_x_870) ;  /* 0x0000007000007945 */ /* 0x000fe20003800000 */
[----:B------:R-:W-:Y:S02]  /*27dc0*/  IMAD.MOV.U32 R13, RZ, RZ, R2 ;  /* 0x000000ffff0d7224 */ /* 0x000fe400078e0002 */
[----:B------:R-:W-:Y:S02]  /*27dd0*/  IMAD.MOV.U32 R11, RZ, RZ, 0x1f ;  /* 0x0000001fff0b7424 */ /* 0x000fe400078e00ff */
[----:B------:R-:W-:-:S07]  /*27de0*/  IMAD.MOV.U32 R15, RZ, RZ, -0x1 ;  /* 0xffffffffff0f7424 */ /* 0x000fce00078e00ff */
[----:B012---:R-:W-:Y:S05]  /*27df0*/  WARPSYNC.COLLECTIVE R15, `(.L_x_871) ;  /* 0x000000000f087348 */ /* 0x007fea0003c00000 */
[----:B------:R3:W4:Y:S02]  /*27e00*/  SHFL.IDX P6, R14, R13, R12, R11 ;  /* 0x0000000c0d0e7389 */ /* 0x00072400000c000b */
[----:B01234-:R-:W-:Y:S01]  /*27e10*/  ENDCOLLECTIVE ;  /* 0x000000000000791b */ /* 0x01ffe20003800000 */
.L_x_871:
[----:B------:R-:W-:Y:S05]  /*27e20*/  BSYNC B0 ;  /* 0x0000000000007941 */ /* 0x000fea0003800000 */
.L_x_870:
[----:B------:R-:W-:Y:S05]  /*27e30*/  BRA `(.L_x_776) ;  /* 0xffffffe0001c7947 */ /* 0x000fea000383ffff */
.L_x_781:
[----:B0-----:R0:W1:Y:S02]  /*27e40*/  SYNCS.PHASECHK.TRANS64.TRYWAIT P0, [R0+URZ+0x38820], R3 ;  /* 0x03882003000075a7 */ /* 0x001064000800017f */
[----:B-1----:R-:W-:Y:S05]  /*27e50*/  @!P0 NANOSLEEP.SYNCS 0x989680 ;  /* 0x009896800000895d */ /* 0x002fea0003900000 */
[----:B------:R-:W1:Y:S02]  /*27e60*/  @!P0 SYNCS.PHASECHK.TRANS64 P0, [R0+URZ+0x38820], R3 ;  /* 0x03882003000085a7 */ /* 0x000e64000800007f */
[----:B-1----:R-:W-:Y:S05]  /*27e70*/  @!P0 BRA `(.L_x_781) ;  /* 0xfffffffc00f08947 */ /* 0x002fea000383ffff */
[----:B------:R-:W-:Y:S05]  /*27e80*/  BRA `(.L_x_872) ;  /* 0xffffffe400007947 */ /* 0x000fea000383ffff */
.L_x_782:
[----:B------:R-:W1:Y:S01]  /*27e90*/  S2R R2, SR_TID.X ;  /* 0x0000000000027919 */ /* 0x000e620000002100 */
[----:B------:R-:W-:Y:S01]  /*27ea0*/  BSSY B0, `(.L_x_873) ;  /* 0x000000a000007945 */ /* 0x000fe20003800000 */
[----:B------:R-:W-:Y:S02]  /*27eb0*/  IMAD.MOV.U32 R12, RZ, RZ, RZ ;  /* 0x000000ffff0c7224 */ /* 0x000fe400078e00ff */
[----:B------:R-:W-:Y:S02]  /*27ec0*/  IMAD.MOV.U32 R11, RZ, RZ, 0x1f ;  /* 0x0000001fff0b7424 */ /* 0x000fe400078e00ff */
[----:B------:R-:W-:Y:S01]  /*27ed0*/  IMAD.MOV.U32 R15, RZ, RZ, -0x1 ;  /* 0xffffffffff0f7424 */ /* 0x000fe200078e00ff */
[----:B-1----:R-:W-:-:S04]  /*27ee0*/  SHF.R.U32.HI R2, RZ, 0x5, R2 ;  /* 0x00000005ff027819 */ /* 0x002fc80000011602 */
[----:B------:R-:W-:-:S05]  /*27ef0*/  LOP3.LUT R2, R2, 0x3, RZ, 0xc0, !PT ;  /* 0x0000000302027812 */ /* 0x000fca00078ec0ff */
[----:B------:R-:W-:-:S07]  /*27f00*/  IMAD.MOV.U32 R13, RZ, RZ, R2 ;  /* 0x000000ffff0d7224 */ /* 0x000fce00078e0002 */
[----:B0-----:R-:W-:Y:S05]  /*27f10*/  WARPSYNC.COLLECTIVE R15, `(.L_x_874) ;  /* 0x000000000f087348 */ /* 0x001fea0003c00000 */
[----:B------:R1:W2:Y:S02]  /*27f20*/  SHFL.IDX P6, R14, R13, R12, R11 ;  /* 0x0000000c0d0e7389 */ /* 0x0002a400000c000b */
[----:B012---:R-:W-:Y:S01]  /*27f30*/  ENDCOLLECTIVE ;  /* 0x000000000000791b */ /* 0x007fe20003800000 */
.L_x_874:
[----:B------:R-:W-:Y:S05]  /*27f40*/  BSYNC B0 ;  /* 0x0000000000007941 */ /* 0x000fea0003800000 */
.L_x_873:
[----:B------:R-:W-:Y:S05]  /*27f50*/  BRA `(.L_x_875) ;  /* 0xffffffe000e87947 */ /* 0x000fea000383ffff */
.L_x_783:
[----:B------:R-:W-:Y:S01]  /*27f60*/  BSSY B0, `(.L_x_876) ;  /* 0x0000006000007945 */ /* 0x000fe20003800000 */
[----:B------:R-:W-:-:S07]  /*27f70*/  IMAD.MOV.U32 R15, RZ, RZ, -0x1 ;  /* 0xffffffffff0f7424 */ /* 0x000fce00078e00ff */
[----:B01----:R-:W-:Y:S05]  /*27f80*/  WARPSYNC.COLLECTIVE R15, `(.L_x_877) ;  /* 0x000000000f0c7348 */ /* 0x003fea0003c00000 */
[----:B------:R-:W-:Y:S02]  /*27f90*/  ELECT P6, UR62, PT ;  /* 0x00000000003e782f */ /* 0x000fe400038c0000 */
[----:B------:R-:W-:Y:S01]  /*27fa0*/  MOV R14, UR62 ;  /* 0x0000003e000e7c02 */ /* 0x000fe20008000f00 */
[----:B01----:R-:W-:Y:S10]  /*27fb0*/  ENDCOLLECTIVE ;  /* 0x000000000000791b */ /* 0x003ff40003800000 */
.L_x_877:
[----:B------:R-:W-:Y:S05]  /*27fc0*/  BSYNC B0 ;  /* 0x0000000000007941 */ /* 0x000fea0003800000 */
.L_x_876:
[----:B------:R-:W-:Y:S05]  /*27fd0*/  BRA `(.L_x_878) ;  /* 0xffffffe000dc7947 */ /* 0x000fea000383ffff */
.L_x_785:
[----:B0-----:R0:W1:Y:S02]  /*27fe0*/  SYNCS.PHASECHK.TRANS64.TRYWAIT P0, [R6+URZ], R5 ;  /* 0x00000005060075a7 */ /* 0x001064000800017f */
[----:B-1----:R-:W-:Y:S05]  /*27ff0*/  @!P0 NANOSLEEP.SYNCS 0x989680 ;  /* 0x009896800000895d */ /* 0x002fea0003900000 */
[----:B------:R-:W1:Y:S02]  /*28000*/  @!P0 SYNCS.PHASECHK.TRANS64 P0, [R6+URZ], R5 ;  /* 0x00000005060085a7 */ /* 0x000e64000800007f */
[----:B-1----:R-:W-:Y:S05]  /*28010*/  @!P0 BRA `(.L_x_785) ;  /* 0xfffffffc00f08947 */ /* 0x002fea000383ffff */
[----:B------:R-:W-:Y:S05]  /*28020*/  BRA `(.L_x_879) ;  /* 0xffffffe400187947 */ /* 0x000fea000383ffff */
.L_x_786:
[----:B-1----:R1:W2:Y:S02]  /*28030*/  SYNCS.PHASECHK.TRANS64.TRYWAIT P0, [R7+URZ], R2 ;  /* 0x00000002070075a7 */ /* 0x0022a4000800017f */
[----:B--2---:R-:W-:Y:S05]  /*28040*/  @!P0 NANOSLEEP.SYNCS 0x989680 ;  /* 0x009896800000895d */ /* 0x004fea0003900000 */
[----:B------:R-:W2:Y:S02]  /*28050*/  @!P0 SYNCS.PHASECHK.TRANS64 P0, [R7+URZ], R2 ;  /* 0x00000002070085a7 */ /* 0x000ea4000800007f */
[----:B--2---:R-:W-:Y:S05]  /*28060*/  @!P0 BRA `(.L_x_786) ;  /* 0xfffffffc00f08947 */ /* 0x004fea000383ffff */
[----:B------:R-:W-:Y:S05]  /*28070*/  BRA `(.L_x_880) ;  /* 0xffffffe4000c7947 */ /* 0x000fea000383ffff */
.L_x_788:
[----:B--2---:R2:W3:Y:S02]  /*28080*/  SYNCS.PHASECHK.TRANS64.TRYWAIT P0, [R4+URZ], R5 ;  /* 0x00000005040075a7 */ /* 0x0044e4000800017f */
[----:B---3--:R-:W-:Y:S05]  /*28090*/  @!P0 NANOSLEEP.SYNCS 0x989680 ;  /* 0x009896800000895d */ /* 0x008fea0003900000 */
[----:B------:R-:W3:Y:S02]  /*280a0*/  @!P0 SYNCS.PHASECHK.TRANS64 P0, [R4+URZ], R5 ;  /* 0x00000005040085a7 */ /* 0x000ee4000800007f */
[----:B---3--:R-:W-:Y:S05]  /*280b0*/  @!P0 BRA `(.L_x_788) ;  /* 0xfffffffc00f08947 */ /* 0x008fea000383ffff */
[----:B------:R-:W-:Y:S05]  /*280c0*/  BRA `(.L_x_881) ;  /* 0xffffffe400147947 */ /* 0x000fea000383ffff */
.L_x_882:
        /* <DEDUP_REMOVED lines=11> */
.L_x_12745:


//--------------------- .text._ZN7cutlass13device_kernelIN5flash11enable_sm90INS1_16FlashAttnFwdSm90INS1_25CollectiveMainloopFwdSm90ILi2EN4cute5tupleIJNS5_1CILi1EEES8_S8_EEENS6_IJNS7_ILi128EEENS7_ILi64EEENS7_ILi256EEEEEELi256ENS_10bfloat16_tEfNS_4arch4Sm90ELb0ELb1ELb1ELb0ELb0ELb0ELb0ELb1ELb1ELb0ELb0ELb0EEENS1_21CollectiveEpilogueFwdINS6_IJSA_SC_SB_EEES9_SE_SG_Li256ELb0ELb0ELb0ELb0EEENS1_30DynamicPersistentTileSchedulerILi256ELi32ELb0ELb0ELb1EEEEEEEEEvNT_6ParamsE --------------------------
	.section	.text._ZN7cutlass13device_kernelIN5flash11enable_sm90INS1_16FlashAttnFwdSm90INS1_25CollectiveMainloopFwdSm90ILi2EN4cute5tupleIJNS5_1CILi1EEES8_S8_EEENS6_IJNS7_ILi128EEENS7_ILi64EEENS7_ILi256EEEEEELi256ENS_10bfloat16_tEfNS_4arch4Sm90ELb0ELb1ELb1ELb0ELb0ELb0ELb0ELb1ELb1ELb0ELb0ELb0EEENS1_21CollectiveEpilogueFwdINS6_IJSA_SC_SB_EEES9_SE_SG_Li256ELb0ELb0ELb0ELb0EEENS1_30DynamicPersistentTileSchedulerILi256ELi32ELb0ELb0ELb1EEEEEEEEEvNT_6ParamsE,"ax",@progbits
	.align	128
.text._ZN7cutlass13device_kernelIN5flash11enable_sm90INS1_16FlashAttnFwdSm90INS1_25CollectiveMainloopFwdSm90ILi2EN4cute5tupleIJNS5_1CILi1EEES8_S8_EEENS6_IJNS7_ILi128EEENS7_ILi64EEENS7_ILi256EEEEEELi256ENS_10bfloat16_tEfNS_4arch4Sm90ELb0ELb1ELb1ELb0ELb0ELb0ELb0ELb1ELb1ELb0ELb0ELb0EEENS1_21CollectiveEpilogueFwdINS6_IJSA_SC_SB_EEES9_SE_SG_Li256ELb0ELb0ELb0ELb0EEENS1_30DynamicPersistentTileSchedulerILi256ELi32ELb0ELb0ELb1EEEEEEEEEvNT_6ParamsE:
        .type           _ZN7cutlass13device_kernelIN5flash11enable_sm90INS1_16FlashAttnFwdSm90INS1_25CollectiveMainloopFwdSm90ILi2EN4cute5tupleIJNS5_1CILi1EEES8_S8_EEENS6_IJNS7_ILi128EEENS7_ILi64EEENS7_ILi256EEEEEELi256ENS_10bfloat16_tEfNS_4arch4Sm90ELb0ELb1ELb1ELb0ELb0ELb0ELb0ELb1ELb1ELb0ELb0ELb0EEENS1_21CollectiveEpilogueFwdINS6_IJSA_SC_SB_EEES9_SE_SG_Li256ELb0ELb0ELb0ELb0EEENS1_30DynamicPersistentTileSchedulerILi256ELi32ELb0ELb0ELb1EEEEEEEEEvNT_6ParamsE,@function
        .size           _ZN7cutlass13device_kernelIN5flash11enable_sm90INS1_16FlashAttnFwdSm90INS1_25CollectiveMainloopFwdSm90ILi2EN4cute5tupleIJNS5_1CILi1EEES8_S8_EEENS6_IJNS7_ILi128EEENS7_ILi64EEENS7_ILi256EEEEEELi256ENS_10bfloat16_tEfNS_4arch4Sm90ELb0ELb1ELb1ELb0ELb0ELb0ELb0ELb1ELb1ELb0ELb0ELb0EEENS1_21CollectiveEpilogueFwdINS6_IJSA_SC_SB_EEES9_SE_SG_Li256ELb0ELb0ELb0ELb0EEENS1_30DynamicPersistentTileSchedulerILi256ELi32ELb0ELb0ELb1EEEEEEEEEvNT_6ParamsE,(.L_x_12746 - _ZN7cutlass13device_kernelIN5flash11enable_sm90INS1_16FlashAttnFwdSm90INS1_25CollectiveMainloopFwdSm90ILi2EN4cute5tupleIJNS5_1CILi1EEES8_S8_EEENS6_IJNS7_ILi128EEENS7_ILi64EEENS7_ILi256EEEEEELi256ENS_10bfloat16_tEfNS_4arch4Sm90ELb0ELb1ELb1ELb0ELb0ELb0ELb0ELb1ELb1ELb0ELb0ELb0EEENS1_21CollectiveEpilogueFwdINS6_IJSA_SC_SB_EEES9_SE_SG_Li256ELb0ELb0ELb0ELb0EEENS1_30DynamicPersistentTileSchedulerILi256ELi32ELb0ELb0ELb1EEEEEEEEEvNT_6ParamsE)
        .other          _ZN7cutlass13device_kernelIN5flash11enable_sm90INS1_16FlashAttnFwdSm90INS1_25CollectiveMainloopFwdSm90ILi2EN4cute5tupleIJNS5_1CILi1EEES8_S8_EEENS6_IJNS7_ILi128EEENS7_ILi64EEENS7_ILi256EEEEEELi256ENS_10bfloat16_tEfNS_4arch4Sm90ELb0ELb1ELb1ELb0ELb0ELb0ELb0ELb1ELb1ELb0ELb0ELb0EEENS1_21CollectiveEpilogueFwdINS6_IJSA_SC_SB_EEES9_SE_SG_Li256ELb0ELb0ELb0ELb0EEENS1_30DynamicPersistentTileSchedulerILi256ELi32ELb0ELb0ELb1EEEEEEEEEvNT_6ParamsE,@"STO_CUDA_ENTRY STV_DEFAULT"
_ZN7cutlass13device_kernelIN5flash11enable_sm90INS1_16FlashAttnFwdSm90INS1_25CollectiveMainloopFwdSm90ILi2EN4cute5tupleIJNS5_1CILi1EEES8_S8_EEENS6_IJNS7_ILi128EEENS7_ILi64EEENS7_ILi256EEEEEELi256ENS_10bfloat16_tEfNS_4arch4Sm90ELb0ELb1ELb1ELb0ELb0ELb0ELb0ELb1ELb1ELb0ELb0ELb0EEENS1_21CollectiveEpilogueFwdINS6_IJSA_SC_SB_EEES9_SE_SG_Li256ELb0ELb0ELb0ELb0EEENS1_30DynamicPersistentTileSchedulerILi256ELi32ELb0ELb0ELb1EEEEEEEEEvNT_6ParamsE:
        /* <DEDUP_REMOVED lines=24> */
.L_x_884:
[----:B------:R-:W-:Y:S05]  /*0180*/  BSYNC B0 ;  /* 0x0000000000007941 */ /* 0x000fea0003800000 */
.L_x_883:
[----:B------:R-:W-:Y:S01]  /*0190*/  VOTEU.ANY UP0, P0 ;  /* 0x00000000003f7886 */ /* 0x000fe20000000100 */
[----:B------:R-:W1:Y:S01]  /*01a0*/  SHFL.IDX PT, R2, R2, RZ, 0x1f ;  /* 0x00001fff02027589 */ /* 0x000e6200000e0000 */
[----:B------:R-:W-:Y:S01]  /*01b0*/  UMOV UR4, 0x1 ;  /* 0x0000000100047882 */ /* 0x000fe20000000000 */
[----:B------:R-:W-:Y:S01]  /*01c0*/  VOTEU.ANY UP1, P0 ;  /* 0x00000000003f7886 */ /* 0x000fe20000020100 */
[----:B------:R-:W-:Y:S01]  /*01d0*/  VOTEU.ANY UP2, P0 ;  /* 0x00000000003f7886 */ /* 0x000fe20000040100 */
[----:B------:R-:W2:Y:S01]  /*01e0*/  @UP0 S2UR UR7, SR_CgaCtaId ;  /* 0x00000000000709c3 */ /* 0x000ea20000008800 */
[----:B------:R-:W3:Y:S01]  /*01f0*/  SHFL.IDX PT, R3, R0, RZ, 0x1f ;  /* 0x00001fff00037589 */ /* 0x000ee200000e0000 */
[----:B------:R-:W-:Y:S01]  /*0200*/  @UP0 UMOV UR6, 0x400 ;  /* 0x0000040000060882 */ /* 0x000fe20000000000 */
[----:B------:R-:W-:-:S04]  /*0210*/  @UP0 UIADD3 UR4, -UR4, 0x100000, URZ ;  /* 0x0010000004040890 */ /* 0x000fc8000fffe13f */
[----:B------:R-:W-:Y:S02]  /*0220*/  @UP0 USHF.L.U32 UR5, UR4, 0xb, URZ ;  /* 0x0000000b04050899 */ /* 0x000fe4000800063f */
[----:B------:R-:W-:Y:S01]  /*0230*/  @UP0 USHF.L.U32 UR4, UR4, 0x1, URZ ;  /* 0x0000000104040899 */ /* 0x000fe2000800063f */
[----:B-1----:R-:W-:Y:S01]  /*0240*/  R2UR UR8, R2 ;  /* 0x00000000020872ca */ /* 0x002fe200000e0000 */
[----:B--2---:R-:W-:Y:S01]  /*0250*/  @UP0 ULEA UR6, UR7, UR6, 0x18 ;  /* 0x0000000607060291 */ /* 0x004fe2000f8ec03f */
[----:B---3--:R-:W-:-:S11]  /*0260*/  ISETP.NE.AND P1, PT, R3, RZ, PT ;  /* 0x000000ff0300720c */ /* 0x008fd60003f25270 */
[----:B------:R-:W-:Y:S01]  /*0270*/  UISETP.NE.AND UP0, UPT, UR8, URZ, UPT ;  /* 0x0000003f0800728c */ /* 0x000fe2000bf05270 */
[----:B------:R-:W1:Y:S02]  /*0280*/  FENCE.VIEW.ASYNC.S ;  /* 0x00000000000073c6 */ /* 0x000e640000000000 */
[----:B-1----:R1:W2:Y:S01]  /*0290*/  @UP1 SYNCS.EXCH.64 URZ, [UR6+0x30800], UR4 ;  /* 0x03080004063f15b2 */ /* 0x0022a20008000100 */
[----:B------:R1:W3:Y:S01]  /*02a0*/  @UP2 SYNCS.EXCH.64 URZ, [UR6+0x30820], UR4 ;  /* 0x03082004063f25b2 */ /* 0x0002e20008000100 */
[----:B------:R-:W-:Y:S06]  /*02b0*/  @P1 BRA `(.L_x_885) ;  /* 0x0000000000481947 */ /* 0x000fec0003800000 */
        /* <DEDUP_REMOVED lines=18> */
.L_x_885:
[----:B------:R-:W4:Y:S01]  /*03e0*/  SHFL.IDX PT, R2, R0, RZ, 0x1f ;  /* 0x00001fff00027589 */ /* 0x000f2200000e0000 */
[----:B------:R-:W-:Y:S01]  /*03f0*/  NOP ;  /* 0x0000000000007918 */ /* 0x000fe20000000000 */
[----:B----4-:R-:W-:-:S13]  /*0400*/  ISETP.NE.AND P0, PT, R2, RZ, PT ;  /* 0x000000ff0200720c */ /* 0x010fda0003f05270 */
        /* <DEDUP_REMOVED lines=19> */
.L_x_886:
[----:B------:R-:W4:Y:S01]  /*0540*/  SHFL.IDX PT, R2, R0, RZ, 0x1f ;  /* 0x00001fff00027589 */ /* 0x000f2200000e0000 */
[----:B------:R-:W-:Y:S01]  /*0550*/  NOP ;  /* 0x0000000000007918 */ /* 0x000fe20000000000 */
[----:B----4-:R-:W-:-:S13]  /*0560*/  ISETP.NE.AND P0, PT, R2, RZ, PT ;  /* 0x000000ff0200720c */ /* 0x010fda0003f05270 */
[----:B------:R-:W-:Y:S05]  /*0570*/  @P0 BRA `(.L_x_887) ;  /* 0x0000000000380947 */ /* 0x000fea0003800000 */
[----:B-1----:R-:W1:Y:S01]  /*0580*/  S2UR UR5, SR_CgaCtaId ;  /* 0x00000000000579c3 */ /* 0x002e620000008800 */
[----:B------:R-:W-:Y:S01]  /*0590*/  UMOV UR4, 0x400 ;  /* 0x0000040000047882 */ /* 0x000fe20000000000 */
[----:B------:R-:W-:Y:S01]  /*05a0*/  UMOV UR7, 0x1 ;  /* 0x0000000100077882 */ /* 0x000fe20000000000 */
[----:B------:R-:W-:Y:S01]  /*05b0*/  ELECT P0, URZ, PT ;  /* 0x00000000003f782f */ /* 0x000fe20003800000 */
[----:B-1----:R-:W-:Y:S02]  /*05c0*/  ULEA UR6, UR5, UR4, 0x18 ;  /* 0x0000000405067291 */ /* 0x002fe4000f8ec03f */
[----:B------:R-:W-:-:S04]  /*05d0*/  UIADD3 UR4, -UR7, 0x100000, URZ ;  /* 0x0010000007047890 */ /* 0x000fc8000fffe13f */
[----:B------:R-:W-:Y:S02]  /*05e0*/  USHF.L.U32 UR5, UR4, 0xb, URZ ;  /* 0x0000000b04057899 */ /* 0x000fe4000800063f */
[----:B------:R-:W-:Y:S01]  /*05f0*/  USHF.L.U32 UR4, UR4, 0x1, URZ ;  /* 0x0000000104047899 */ /* 0x000fe2000800063f */
[----:B------:R-:W1:Y:S11]  /*0600*/  FENCE.VIEW.ASYNC.S ;  /* 0x00000000000073c6 */ /* 0x000e760000000000 */
[----:B-1----:R4:W1:Y:S01]  /*0610*/  SYNCS.EXCH.64 URZ, [UR6+0x30870], UR4 ;  /* 0x03087004063f75b2 */ /* 0x0028620008000100 */
[----:B------:R4:W1:Y:S01]  /*0620*/  SYNCS.EXCH.64 URZ, [UR6+0x30880], UR4 ;  /* 0x03088004063f75b2 */ /* 0x0008620008000100 */
[----:B------:R4:W1:Y:S01]  /*0630*/  SYNCS.EXCH.64 URZ, [UR6+0x30878], UR4 ;  /* 0x03087804063f75b2 */ /* 0x0008620008000100 */
[----:B------:R4:W1:Y:S02]  /*0640*/  SYNCS.EXCH.64 URZ, [UR6+0x30888], UR4 ;  /* 0x03088804063f75b2 */ /* 0x0008640008000100 */
[----:B----4-:R-:W-:Y:S01]  /*0650*/  NOP ;  /* 0x0000000000007918 */ /* 0x010fe20000000000 */
.L_x_887:
        /* <DEDUP_REMOVED lines=22> */
.L_x_888:
        /* <DEDUP_REMOVED lines=22> */
.L_x_889:
[----:B-1----:R-:W-:Y:S01]  /*0920*/  UMOV UR4, 0x1 ;  /* 0x0000000100047882 */ /* 0x002fe20000000000 */
[----:B------:R-:W-:Y:S01]  /*0930*/  PLOP3.LUT P0, PT, PT, PT, UP0, 0x80, 0x0 ;  /* 0x000000000000781c */ /* 0x000fe20003f0f008 */
[----:B------:R-:W-:Y:S01]  /*0940*/  USEL UR4, UR4, 0x2, !UP0 ;  /* 0x0000000204047887 */ /* 0x000fe2000c000000 */
[----:B------:R-:W-:-:S05]  /*0950*/  NOP ;  /* 0x0000000000007918 */ /* 0x000fca0000000000 */
[----:B------:R-:W-:-:S05]  /*0960*/  IMAD.U32 R2, RZ, RZ, UR4 ;  /* 0x00000004ff027e24 */ /* 0x000fca000f8e00ff */
[----:B------:R1:W-:Y:S01]  /*0970*/  STL [R1], R2 ;  /* 0x0000000201007387 */ /* 0x0003e20000100800 */
[----:B--23--:R-:W-:Y:S06]  /*0980*/  BAR.SYNC.DEFER_BLOCKING 0x0 ;  /* 0x0000000000007b1d */ /* 0x00cfec0000010000 */
[----:B------:R-:W-:Y:S05]  /*0990*/  @!P0 BRA `(.L_x_890) ;  /* 0x000000e4005c8947 */ /* 0x000fea0003800000 */
.L_x_891:
[----:B------:R-:W-:-:S08]  /*09a0*/  NOP ;  /* 0x0000000000007918 */ /* 0x000fd00000000000 */
[----:B------:R-:W2:Y:S02]  /*09b0*/  USETMAXREG.TRY_ALLOC.CTAPOOL UP0, 0xf0 ;  /* 0x000000f0000079c8 */ /* 0x000ea40008000600 */
[----:B--2---:R-:W-:-:S13]  /*09c0*/  PLOP3.LUT P0, PT, PT, PT, UP0, 0x80, 0x0 ;  /* 0x000000000000781c */ /* 0x004fda0003f0f008 */
[----:B------:R-:W-:Y:S05]  /*09d0*/  @!P0 BRA `(.L_x_891) ;  /* 0xfffffffc00f08947 */ /* 0x000fea000383ffff */
[----:B------:R-:W2:Y:S08]  /*09e0*/  S2UR UR7, SR_CTAID.X ;  /* 0x00000000000779c3 */ /* 0x000eb00000002500 */
[----:B------:R-:W-:Y:S08]  /*09f0*/  BAR.ARV 0x4, 0x120 ;  /* 0x0104800000007b1d */ /* 0x000ff00000002000 */
[----:B------:R-:W2:Y:S08]  /*0a00*/  LDC R0, c[0x0][0xda8] ;  /* 0x00036a00ff007b82 */ /* 0x000eb00000000800 */
[----:B------:R-:W-:Y:S06]  /*0a10*/  BAR.ARV 0x8, 0x120 ;  /* 0x0204800000007b1d */ /* 0x000fec0000002000 */
[----:B--2---:R-:W-:-:S13]  /*0a20*/  ISETP.LE.AND P0, PT, R0, UR7, PT ;  /* 0x0000000700007c0c */ /* 0x004fda000bf03270 */
[----:B------:R-:W-:Y:S05]  /*0a30*/  @P0 EXIT ;  /* 0x000000000000094d */ /* 0x000fea0003800000 */
[----:B------:R-:W2:Y:S01]  /*0a40*/  LDL R3, [R1] ;  /* 0x0000000001037983 */ /* 0x000ea20000100800 */
[----:B------:R-:W3:Y:S01]  /*0a50*/  S2UR UR4, SR_CgaCtaId ;  /* 0x00000000000479c3 */ /* 0x000ee20000008800 */
[----:B------:R-:W-:Y:S01]  /*0a60*/  UMOV UR38, 0x400 ;  /* 0x0000040000267882 */ /* 0x000fe20000000000 */
[----:B------:R-:W-:Y:S01]  /*0a70*/  UMOV UR46, URZ ;  /* 0x0000003f002e7c82 */ /* 0x000fe20008000000 */
[----:B-1----:R-:W1:Y:S01]  /*0a80*/  S2R R2, SR_TID.X ;  /* 0x0000000000027919 */ /* 0x002e620000002100 */
[----:B------:R-:W-:-:S04]  /*0a90*/  UMOV UR36, URZ ;  /* 0x0000003f00247c82 */ /* 0x000fc80008000000 */
[----:B------:R-:W4:Y:S01]  /*0aa0*/  S2UR UR6, SR_SWINHI ;  /* 0x00000000000679c3 */ /* 0x000f220000002f00 */
[----:B---3--:R-:W-:-:S07]  /*0ab0*/  ULEA UR38, UR4, UR38, 0x18 ;  /* 0x0000002604267291 */ /* 0x008fce000f8ec03f */
[----:B------:R-:W-:Y:S01]  /*0ac0*/  UMOV UR4, UR38 ;  /* 0x0000002600047c82 */ /* 0x000fe20008000000 */
[----:B----4-:R-:W-:Y:S02]  /*0ad0*/  UMOV UR5, UR6 ;  /* 0x0000000600057c82 */ /* 0x010fe40008000000 */
[----:B------:R-:W-:Y:S02]  /*0ae0*/  IMAD.U32 R201, RZ, RZ, UR5 ;  /* 0x00000005ffc97e24 */ /* 0x000fe4000f8e00ff */
[----:B-1----:R-:W-:Y:S02]  /*0af0*/  VIADD R213, R2, 0xffffff80 ;  /* 0xffffff8002d57836 */ /* 0x002fe40000000000 */
[----:B------:R-:W-:Y:S01]  /*0b00*/  IMAD.U32 R200, RZ, RZ, UR4 ;  /* 0x00000004ffc87e24 */ /* 0x000fe2000f8e00ff */
[----:B------:R-:W-:Y:S02]  /*0b10*/  UMOV UR4, UR7 ;  /* 0x0000000700047c82 */ /* 0x000fe40008000000 */
[----:B------:R-:W-:-:S04]  /*0b20*/  SHF.R.S32.HI R0, RZ, 0x1f, R213 ;  /* 0x0000001fff007819 */ /* 0x000fc800000114d5 */
[CC--:B------:R-:W-:Y:S02]  /*0b30*/  LEA.HI R2, R0.reuse, R213.reuse, RZ, 0x4 ;  /* 0x000000d500027211 */ /* 0x0c0fe400078f20ff */
[----:B------:R-:W-:Y:S02]  /*0b40*/  LEA.HI R211, R0, R213, RZ, 0x5 ;  /* 0x000000d500d37211 */ /* 0x000fe400078f28ff */
[----:B------:R-:W-:Y:S02]  /*0b50*/  SHF.R.S32.HI R5, RZ, 0x4, R2 ;  /* 0x00000004ff057819 */ /* 0x000fe40000011402 */
[----:B------:R-:W-:Y:S02]  /*0b60*/  SHF.R.S32.HI R211, RZ, 0x5, R211 ;  /* 0x00000005ffd37819 */ /* 0x000fe400000114d3 */
[C---:B------:R-:W-:Y:S02]  /*0b70*/  LEA.HI R4, R2.reuse, R5, RZ, 0x1 ;  /* 0x0000000502047211 */ /* 0x040fe400078f08ff */
[----:B------:R-:W-:-:S02]  /*0b80*/  LOP3.LUT R2, R2, 0x3fffff0, RZ, 0xc0, !PT ;  /* 0x03fffff002027812 */ /* 0x000fc400078ec0ff */
[----:B------:R-:W-:-:S03]  /*0b90*/  LOP3.LUT R4, R4, 0x1ffffffe, RZ, 0xc0, !PT ;  /* 0x1ffffffe04047812 */ /* 0x000fc600078ec0ff */
[----:B------:R-:W-:Y:S02]  /*0ba0*/  IMAD.IADD R2, R213, 0x1, -R2 ;  /* 0x00000001d5027824 */ /* 0x000fe400078e0a02 */
[----:B------:R-:W-:Y:S02]  /*0bb0*/  IMAD.IADD R4, R5, 0x1, -R4 ;  /* 0x0000000105047824 */ /* 0x000fe400078e0a04 */
[----:B------:R-:W-:-:S05]  /*0bc0*/  IMAD R9, R211, 0x10, R2 ;  /* 0x00000010d3097824 */ /* 0x000fca00078e0202 */
[----:B------:R-:W-:Y:S02]  /*0bd0*/  LEA R4, R9, R4, 0x3 ;  /* 0x0000000409047211 */ /* 0x000fe400078e18ff */
[----:B--2---:R-:W-:Y:S02]  /*0be0*/  R2UR UR8, R3 ;  /* 0x00000000030872ca */ /* 0x004fe400000e0000 */
[CC--:B------:R-:W-:Y:S02]  /*0bf0*/  LEA.HI R3, R0.reuse, R213.reuse, RZ, 0x7 ;  /* 0x000000d500037211 */ /* 0x0c0fe400078f38ff */
[----:B------:R-:W-:Y:S02]  /*0c00*/  LEA.HI R0, R0, R213, RZ, 0x3 ;  /* 0x000000d500007211 */ /* 0x000fe400078f18ff */
[----:B------:R-:W-:Y:S02]  /*0c10*/  LOP3.LUT R208, R3, 0xffffff80, RZ, 0xc0, !PT ;  /* 0xffffff8003d07812 */ /* 0x000fe400078ec0ff */
[----:B------:R-:W-:-:S02]  /*0c20*/  SHF.R.S32.HI R210, RZ, 0x7, R3 ;  /* 0x00000007ffd27819 */ /* 0x000fc40000011403 */
[----:B------:R-:W-:Y:S02]  /*0c30*/  IADD3 R208, R213, -R208, RZ ;  /* 0x800000d0d5d07210 */ /* 0x000fe40007ffe0ff */
[----:B------:R-:W-:Y:S01]  /*0c40*/  LEA.HI R3, R3, R210, RZ, 0x1 ;  /* 0x000000d203037211 */ /* 0x000fe200078f08ff */
[----:B------:R-:W-:Y:S01]  /*0c50*/  ULOP3.LUT UR5, UR8, 0x1, URZ, 0xfc, !UPT ;  /* 0x0000000108057892 */ /* 0x000fe2000f8efc3f */
[----:B------:R-:W-:Y:S02]  /*0c60*/  SHF.R.S32.HI R7, RZ, 0x1f, R208 ;  /* 0x0000001fff077819 */ /* 0x000fe400000114d0 */
[----:B------:R-:W-:Y:S02]  /*0c70*/  LOP3.LUT R2, R0, 0x1ffffff8, RZ, 0xc0, !PT ;  /* 0x1ffffff800027812 */ /* 0x000fe400078ec0ff */
[CC--:B------:R-:W-:Y:S01]  /*0c80*/  LEA.HI R6, R7.reuse, R208.reuse, RZ, 0x2 ;  /* 0x000000d007067211 */ /* 0x0c0fe200078f10ff */
[----:B------:R-:W-:Y:S01]  /*0c90*/  IMAD.U32 R212, RZ, RZ, UR5 ;  /* 0x00000005ffd47e24 */ /* 0x000fe2000f8e00ff */
[----:B------:R-:W-:Y:S01]  /*0ca0*/  LEA.HI R7, R7, R208, RZ, 0x5 ;  /* 0x000000d007077211 */ /* 0x000fe200078f28ff */
[----:B------:R-:W-:Y:S01]  /*0cb0*/  UMOV UR5, URZ ;  /* 0x0000003f00057c82 */ /* 0x000fe20008000000 */
[--C-:B------:R-:W-:Y:S01]  /*0cc0*/  SHF.R.S32.HI R5, RZ, 0x2, R6.reuse ;  /* 0x00000002ff057819 */ /* 0x100fe20000011406 */
[----:B------:R-:W-:Y:S01]  /*0cd0*/  IMAD.U32 R207, RZ, RZ, UR5 ;  /* 0x00000005ffcf7e24 */ /* 0x000fe2000f8e00ff */
[----:B------:R-:W-:-:S02]  /*0ce0*/  SHF.R.S32.HI R8, RZ, 0x1f, R6 ;  /* 0x0000001fff087819 */ /* 0x000fc40000011406 */
[----:B------:R-:W-:Y:S02]  /*0cf0*/  SHF.R.S32.HI R7, RZ, 0x5, R7 ;  /* 0x00000005ff077819 */ /* 0x000fe40000011407 */
[----:B------:R-:W-:Y:S02]  /*0d00*/  LEA.HI R8, R8, R5, RZ, 0x3 ;  /* 0x0000000508087211 */ /* 0x000fe400078f18ff */
[----:B------:R-:W-:Y:S02]  /*0d10*/  IADD3 R2, R213, -R2, RZ ;  /* 0x80000002d5027210 */ /* 0x000fe40007ffe0ff */
[----:B------:R-:W-:Y:S02]  /*0d20*/  LOP3.LUT R8, R8, 0xfffffff8, RZ, 0xc0, !PT ;  /* 0xfffffff808087812 */ /* 0x000fe400078ec0ff */
[----:B------:R-:W-:Y:S01]  /*0d30*/  SHF.R.S32.HI R204, RZ, 0x3, R0 ;  /* 0x00000003ffcc7819 */ /* 0x000fe20000011400 */
[----:B------:R-:W-:Y:S02]  /*0d40*/  IMAD.SHL.U32 R202, R2, 0x8, RZ ;  /* 0x0000000802ca7824 */ /* 0x000fe400078e00ff */
[----:B------:R-:W-:Y:S01]  /*0d50*/  IMAD.IADD R8, R5, 0x1, -R8 ;  /* 0x0000000105087824 */ /* 0x000fe200078e0a08 */
[----:B------:R-:W-:-:S02]  /*0d60*/  LOP3.LUT R5, R3, 0x3fffffe, RZ, 0xc0, !PT ;  /* 0x03fffffe03057812 */ /* 0x000fc400078ec0ff */
[----:B------:R-:W-:Y:S01]  /*0d70*/  SHF.L.U32 R3, R4, 0x3, RZ ;  /* 0x0000000304037819 */ /* 0x000fe200000006ff */
[----:B------:R-:W-:Y:S02]  /*0d80*/  IMAD R8, R7, 0x10, R8 ;  /* 0x0000001007087824 */ /* 0x000fe400078e0208 */
[----:B------:R-:W-:Y:S02]  /*0d90*/  IMAD.IADD R5, R210, 0x1, -R5 ;  /* 0x00000001d2057824 */ /* 0x000fe400078e0a05 */
[----:B------:R-:W-:Y:S01]  /*0da0*/  IMAD.WIDE R200, R3, 0x2, R200 ;  /* 0x0000000203c87825 */ /* 0x000fe200078e02c8 */
[----:B------:R-:W-:-:S03]  /*0db0*/  LOP3.LUT R3, R6, 0x7ffffffc, RZ, 0xc0, !PT ;  /* 0x7ffffffc06037812 */ /* 0x000fc600078ec0ff */
[----:B------:R-:W-:Y:S01]  /*0dc0*/  IMAD R209, R5, 0x40, R8 ;  /* 0x0000004005d17824 */ /* 0x000fe200078e0208 */
[----:B------:R-:W-:-:S07]  /*0dd0*/  IADD3 R22, R208, -R3, RZ ;  /* 0x80000003d0167210 */ /* 0x000fce0007ffe0ff */
.L_x_984:
[----:B------:R-:W-:Y:S01]  /*0de0*/  ULDC UR5, c[0x0][0xdd0] ;  /* 0x0003740000057ab9 */ /* 0x000fe20000000800 */
[----:B-1----:R-:W1:Y:S01]  /*0df0*/  LDC R0, c[0x0][0xde8] ;  /* 0x00037a00ff007b82 */ /* 0x002e620000000800 */
[----:B------:R-:W-:Y:S01]  /*0e00*/  UISETP.NE.AND UP0, UPT, UR5, 0x1, UPT ;  /* 0x000000010500788c */ /* 0x000fe2000bf05270 */
[----:B------:R-:W-:-:S10]  /*0e10*/  UMOV UR8, UR4 ;  /* 0x0000000400087c82 */ /* 0x000fd40008000000 */
[----:B------:R-:W-:Y:S01]  /*0e20*/  @UP0 ULDC UR6, c[0x0][0xdd4] ;  /* 0x0003750000060ab9 */ /* 0x000fe20000000800 */
[----:B------:R-:W-:Y:S01]  /*0e30*/  @UP0 ULDC UR9, c[0x0][0xdd8] ;  /* 0x0003760000090ab9 */ /* 0x000fe20000000800 */
[----:B------:R-:W-:-:S04]  /*0e40*/  UIMAD.WIDE.U32 UR6, UR4, UR6, URZ ;  /* 0x00000006040672a5 */ /* 0x000fc8000f8e003f */
[----:B------:R-:W-:-:S04]  /*0e50*/  @UP0 USHF.R.U32.HI UR8, URZ, UR9, UR7 ;  /* 0x000000093f080299 */ /* 0x000fc80008011607 */
[----:B------:R-:W-:Y:S02]  /*0e60*/  UIADD3 UR6, -UR8, URZ, URZ ;  /* 0x0000003f08067290 */ /* 0x000fe4000fffe13f */
[----:B-1----:R-:W-:Y:S02]  /*0e70*/  ISETP.LE.AND P0, PT, R0, UR8, PT ;  /* 0x0000000800007c0c */ /* 0x002fe4000bf03270 */
[----:B------:R-:W-:-:S11]  /*0e80*/  UIMAD UR7, UR5, UR6, UR4 ;  /* 0x00000006050772a4 */ /* 0x000fd6000f8e0204 */
[----:B--234-:R-:W-:Y:S05]  /*0e90*/  @!P0 BRA `(.L_x_892) ;  /* 0x0000000000248947 */ /* 0x01cfea0003800000 */
[----:B------:R-:W-:Y:S01]  /*0ea0*/  ULDC UR6, c[0x0][0xddc] ;  /* 0x0003770000067ab9 */ /* 0x000fe20000000800 */
[----:B------:R-:W-:Y:S01]  /*0eb0*/  UMOV UR9, UR7 ;  /* 0x0000000700097c82 */ /* 0x000fe20008000000 */
[----:B------:R-:W-:-:S11]  /*0ec0*/  UISETP.NE.AND UP0, UPT, UR6, 0x1, UPT ;  /* 0x000000010600788c */ /* 0x000fd6000bf05270 */
[----:B------:R-:W-:Y:S02]  /*0ed0*/  @UP0 ULDC.64 UR10, c[0x0][0xde0] ;  /* 0x00037800000a0ab9 */ /* 0x000fe40000000a00 */
[----:B------:R-:W-:-:S04]  /*0ee0*/  UIMAD.WIDE.U32 UR4, UR7, UR10, URZ ;  /* 0x0000000a070472a5 */ /* 0x000fc8000f8e003f */
[----:B------:R-:W-:-:S04]  /*0ef0*/  @UP0 USHF.R.U32.HI UR9, URZ, UR11, UR5 ;  /* 0x0000000b3f090299 */ /* 0x000fc80008011605 */
[----:B------:R-:W-:Y:S02]  /*0f00*/  UIMAD UR4, UR9, UR6, URZ ;  /* 0x00000006090472a4 */ /* 0x000fe4000f8e023f */
[----:B------:R-:W-:Y:S01]  /*0f10*/  IMAD.U32 R206, RZ, RZ, UR9 ;  /* 0x00000009ffce7e24 */ /* 0x000fe2000f8e00ff */
[----:B------:R-:W-:Y:S09]  /*0f20*/  BRA `(.L_x_893) ;  /* 0x0000000000207947 */ /* 0x000ff20003800000 */
.L_x_892:
[----:B------:R-:W-:Y:S01]  /*0f30*/  ULDC UR6, c[0x0][0xdc4] ;  /* 0x0003710000067ab9 */ /* 0x000fe20000000800 */
[----:B------:R-:W-:Y:S01]  /*0f40*/  UMOV UR9, UR7 ;  /* 0x0000000700097c82 */ /* 0x000fe20008000000 */
[----:B------:R-:W-:-:S11]  /*0f50*/  UISETP.NE.AND UP0, UPT, UR6, 0x1, UPT ;  /* 0x000000010600788c */ /* 0x000fd6000bf05270 */
[----:B------:R-:W-:Y:S02]  /*0f60*/  @UP0 ULDC.64 UR10, c[0x0][0xdc8] ;  /* 0x00037200000a0ab9 */ /* 0x000fe40000000a00 */
[----:B------:R-:W-:-:S04]  /*0f70*/  UIMAD.WIDE.U32 UR4, UR7, UR10, URZ ;  /* 0x0000000a070472a5 */ /* 0x000fc8000f8e003f */
[----:B------:R-:W-:-:S04]  /*0f80*/  @UP0 USHF.R.U32.HI UR9, URZ, UR11, UR5 ;  /* 0x0000000b3f090299 */ /* 0x000fc80008011605 */
[----:B------:R-:W-:Y:S02]  /*0f90*/  UIMAD UR4, UR9, UR6, URZ ;  /* 0x00000006090472a4 */ /* 0x000fe4000f8e023f */
[----:B------:R-:W-:-:S10]  /*0fa0*/  IMAD.U32 R206, RZ, RZ, UR9 ;  /* 0x00000009ffce7e24 */ /* 0x000fd4000f8e00ff */
.L_x_893:
[----:B------:R-:W-:Y:S01]  /*0fb0*/  R2UR UR5, R206 ;  /* 0x00000000ce0572ca */ /* 0x000fe200000e0000 */
[----:B------:R-:W-:Y:S01]  /*0fc0*/  UIADD3 UR6, UR7, -UR4, URZ ;  /* 0x8000000407067290 */ /* 0x000fe2000fffe03f */
[----:B------:R-:W-:Y:S01]  /*0fd0*/  ULDC UR43, c[0x0][0xdb8] ;  /* 0x00036e00002b7ab9 */ /* 0x000fe20000000800 */
[----:B------:R-:W-:Y:S01]  /*0fe0*/  ULDC.64 UR12, c[0x0][0x3f8] ;  /* 0x0000fe00000c7ab9 */ /* 0x000fe20000000a00 */
[----:B------:R-:W-:Y:S01]  /*0ff0*/  UISETP.NE.AND UP1, UPT, UR43, 0x1, UPT ;  /* 0x000000012b00788c */ /* 0x000fe2000bf25270 */
[----:B------:R-:W-:Y:S01]  /*1000*/  ULDC UR42, c[0x0][0xdac] ;  /* 0x00036b00002a7ab9 */ /* 0x000fe20000000800 */
[----:B------:R-:W-:Y:S01]  /*1010*/  UISETP.NE.U32.AND UP0, UPT, UR12, URZ, UPT ;  /* 0x0000003f0c00728c */ /* 0x000fe2000bf05070 */
[----:B------:R-:W-:Y:S01]  /*1020*/  ULDC UR11, c[0x0][0xdc4] ;  /* 0x00037100000b7ab9 */ /* 0x000fe20000000800 */
[----:B------:R-:W-:Y:S02]  /*1030*/  ULDC UR47, c[0x0][0x404] ;  /* 0x00010100002f7ab9 */ /* 0x000fe40000000800 */
[----:B------:R-:W-:-:S03]  /*1040*/  UISETP.NE.AND.EX UP0, UPT, UR13, URZ, UPT, UP0 ;  /* 0x0000003f0d00728c */ /* 0x000fc6000bf05300 */
[----:B------:R-:W-:Y:S01]  /*1050*/  ULOP3.LUT UR7, URZ, UR5, URZ, 0x33, !UPT ;  /* 0x000000053f077292 */ /* 0x000fe2000f8e333f */
[----:B------:R-:W-:Y:S02]  /*1060*/  ULDC UR9, c[0x0][0x288] ;  /* 0x0000a20000097ab9 */ /* 0x000fe40000000800 */
[----:B------:R-:W-:Y:S01]  /*1070*/  ULDC.64 UR4, c[0x0][0x9e0] ;  /* 0x0002780000047ab9 */ /* 0x000fe20000000a00 */
[----:B------:R-:W-:Y:S02]  /*1080*/  UIADD3 UR42, UR7, UR42, URZ ;  /* 0x0000002a072a7290 */ /* 0x000fe4000fffe03f */
[----:B------:R-:W-:Y:S02]  /*1090*/  UISETP.GE.AND UP2, UPT, UR5, 0x1, UPT ;  /* 0x000000010500788c */ /* 0x000fe4000bf46270 */
[----:B------:R-:W-:Y:S02]  /*10a0*/  USHF.L.U32 UR42, UR42, 0x7, URZ ;  /* 0x000000072a2a7899 */ /* 0x000fe4000800063f */
[----:B------:R-:W-:-:S02]  /*10b0*/  UIMAD UR8, UR8, UR11, UR6 ;  /* 0x0000000b080872a4 */ /* 0x000fc4000f8e0206 */
[----:B------:R-:W-:Y:S01]  /*10c0*/  USEL UR47, UR47, 0x1, UP0 ;  /* 0x000000012f2f7887 */ /* 0x000fe20008000000 */
[----:B------:R-:W-:Y:S01]  /*10d0*/  PLOP3.LUT P1, PT, PT, PT, UP2, 0x80, 0x0 ;  /* 0x000000000000781c */ /* 0x000fe20003f2f028 */
[----:B------:R-:W-:Y:S01]  /*10e0*/  @UP1 ULDC UR6, c[0x0][0xdbc] ;  /* 0x00036f0000061ab9 */ /* 0x000fe20000000800 */
[----:B------:R-:W-:Y:S01]  /*10f0*/  UIADD3 UR61, UR42, 0x80, -UR9 ;  /* 0x000000802a3d7890 */ /* 0x000fe2000fffe809 */
[----:B------:R-:W-:Y:S01]  /*1100*/  ULDC UR10, c[0x0][0x2e0] ;  /* 0x0000b800000a7ab9 */ /* 0x000fe20000000800 */
[----:B------:R-:W-:Y:S01]  /*1110*/  UIMAD.WIDE.U32 UR6, UR8, UR6, URZ ;  /* 0x00000006080672a5 */ /* 0x000fe2000f8e003f */
[----:B------:R-:W-:Y:S01]  /*1120*/  @UP1 ULDC UR11, c[0x0][0xdc0] ;  /* 0x00037000000b1ab9 */ /* 0x000fe20000000800 */
[----:B------:R-:W-:Y:S01]  /*1130*/  UIMAD UR61, UR47, UR10, UR61 ;  /* 0x0000000a2f3d72a4 */ /* 0x000fe2000f8e023d */
[----:B------:R-:W-:Y:S01]  /*1140*/  UMOV UR44, UR8 ;  /* 0x00000008002c7c82 */ /* 0x000fe20008000000 */
[----:B------:R-:W-:Y:S02]  /*1150*/  @UP1 USHF.R.U32.HI UR44, URZ, UR11, UR7 ;  /* 0x0000000b3f2c1299 */ /* 0x000fe40008011607 */
[----:B------:R-:W-:-:S02]  /*1160*/  UIADD3 UR4, UR61, UR4, URZ ;  /* 0x000000043d047290 */ /* 0x000fc4000fffe03f */
[----:B------:R-:W-:-:S04]  /*1170*/  UIADD3 UR6, -UR44, URZ, URZ ;  /* 0x0000003f2c067290 */ /* 0x000fc8000fffe13f */
[----:B------:R-:W-:Y:S01]  /*1180*/  UIMAD UR43, UR43, UR6, UR8 ;  /* 0x000000062b2b72a4 */ /* 0x000fe2000f8e0208 */
[----:B------:R-:W-:Y:S01]  /*1190*/  IMAD.U32 R0, RZ, RZ, UR4 ;  /* 0x00000004ff007e24 */ /* 0x000fe2000f8e00ff */
[----:B------:R-:W-:Y:S10]  /*11a0*/  @!P1 BRA `(.L_x_894) ;  /* 0x0000000000409947 */ /* 0x000ff40003800000 */
[----:B------:R-:W-:Y:S01]  /*11b0*/  ISETP.LT.AND P0, PT, RZ, UR61, PT ;  /* 0x0000003dff007c0c */ /* 0x000fe2000bf01270 */
[----:B------:R-:W-:-:S12]  /*11c0*/  UIADD3 UR4, UR61, -0x1, URZ ;  /* 0xffffffff3d047890 */ /* 0x000fd8000fffe03f */
[----:B------:R-:W-:Y:S05]  /*11d0*/  @P0 BRA `(.L_x_895) ;  /* 0x00000000001c0947 */ /* 0x000fea0003800000 */
[----:B------:R-:W-:Y:S02]  /*11e0*/  UISETP.NE.AND UP0, UPT, UR5, 0x1, UPT ;  /* 0x000000010500788c */ /* 0x000fe4000bf05270 */
[----:B------:R-:W-:-:S09]  /*11f0*/  UIADD3 UR4, -UR61, URZ, URZ ;  /* 0x0000003f3d047290 */ /* 0x000fd2000fffe13f */
[----:B------:R-:W-:Y:S02]  /*1200*/  @UP0 ULDC.64 UR12, c[0x0][0x9e8] ;  /* 0x00027a00000c0ab9 */ /* 0x000fe40000000a00 */
[----:B------:R-:W-:-:S04]  /*1210*/  UIMAD.WIDE.U32 UR6, UR4, UR12, URZ ;  /* 0x0000000c040672a5 */ /* 0x000fc8000f8e003f */
[----:B------:R-:W-:-:S04]  /*1220*/  @UP0 USHF.R.U32.HI UR4, URZ, UR13, UR7 ;  /* 0x0000000d3f040299 */ /* 0x000fc80008011607 */
[----:B------:R-:W-:Y:S01]  /*1230*/  ULOP3.LUT UR4, URZ, UR4, URZ, 0x33, !UPT ;  /* 0x000000043f047292 */ /* 0x000fe2000f8e333f */
[----:B------:R-:W-:Y:S11]  /*1240*/  BRA `(.L_x_896) ;  /* 0x0000000000107947 */ /* 0x000ff60003800000 */
.L_x_895:
[----:B------:R-:W-:-:S11]  /*1250*/  UISETP.NE.AND UP0, UPT, UR5, 0x1, UPT ;  /* 0x000000010500788c */ /* 0x000fd6000bf05270 */
[----:B------:R-:W-:Y:S02]  /*1260*/  @UP0 ULDC.64 UR12, c[0x0][0x9e8] ;  /* 0x00027a00000c0ab9 */ /* 0x000fe40000000a00 */
[----:B------:R-:W-:-:S04]  /*1270*/  UIMAD.WIDE.U32 UR6, UR4, UR12, URZ ;  /* 0x0000000c040672a5 */ /* 0x000fc8000f8e003f */
[----:B------:R-:W-:-:S12]  /*1280*/  @UP0 USHF.R.U32.HI UR4, URZ, UR13, UR7 ;  /* 0x0000000d3f040299 */ /* 0x000fd80008011607 */
.L_x_896:
[----:B------:R-:W-:-:S06]  /*1290*/  UIMAD UR4, UR4, UR5, UR5 ;  /* 0x00000005040472a4 */ /* 0x000fcc000f8e0205 */
[----:B------:R-:W-:-:S07]  /*12a0*/  VIMNMX R0, R0, UR4, PT ;  /* 0x0000000400007c48 */ /* 0x000fce000bfe0100 */
.L_x_894:
[----:B------:R-:W-:Y:S01]  /*12b0*/  UIMAD UR4, UR47, UR10, 0x3f ;  /* 0x0000003f2f0474a4 */ /* 0x000fe2000f8e020a */
[----:B------:R-:W-:Y:S01]  /*12c0*/  IADD3 R0, R0, 0x3f, RZ ;  /* 0x0000003f00007810 */ /* 0x000fe20007ffe0ff */
[----:B------:R-:W-:Y:S02]  /*12d0*/  UIADD3 UR7, UR42, -UR9, URZ ;  /* 0x800000092a077290 */ /* 0x000fe4000fffe03f */
[----:B------:R-:W-:Y:S01]  /*12e0*/  USHF.R.S32.HI UR6, URZ, 0x1f, UR4 ;  /* 0x0000001f3f067899 */ /* 0x000fe20008011404 */
[----:B------:R-:W-:Y:S01]  /*12f0*/  SHF.R.S32.HI R3, RZ, 0x1f, R0 ;  /* 0x0000001fff037819 */ /* 0x000fe20000011400 */
[----:B------:R-:W-:Y:S02]  /*1300*/  UIMAD UR7, UR47, UR10, UR7 ;  /* 0x0000000a2f0772a4 */ /* 0x000fe4000f8e0207 */
[----:B------:R-:W-:Y:S01]  /*1310*/  ULEA.HI UR6, UR6, UR4, URZ, 0x6 ;  /* 0x0000000406067291 */ /* 0x000fe2000f8f303f */
[----:B------:R-:W-:Y:S01]  /*1320*/  LEA.HI R3, R3, R0, RZ, 0x6 ;  /* 0x0000000003037211 */ /* 0x000fe200078f30ff */
[----:B------:R-:W-:-:S02]  /*1330*/  ULDC UR8, c[0x0][0x9dc] ;  /* 0x0002770000087ab9 */ /* 0x000fc40000000800 */
[----:B------:R-:W-:Y:S01]  /*1340*/  USHF.R.S32.HI UR6, URZ, 0x6, UR6 ;  /* 0x000000063f067899 */ /* 0x000fe20008011406 */
[----:B------:R-:W-:Y:S01]  /*1350*/  SHF.R.S32.HI R3, RZ, 0x6, R3 ;  /* 0x00000006ff037819 */ /* 0x000fe20000011403 */
[----:B------:R-:W-:-:S04]  /*1360*/  UIADD3 UR8, UR7, -UR8, URZ ;  /* 0x8000000807087290 */ /* 0x000fc8000fffe03f */
[----:B------:R-:W-:Y:S01]  /*1370*/  VIMNMX R103, R3, UR6, PT ;  /* 0x0000000603677c48 */ /* 0x000fe2000bfe0100 */
[----:B------:R-:W-:Y:S07]  /*1380*/  @!P1 BRA `(.L_x_897) ;  /* 0x0000000000489947 */ /* 0x000fee0003800000 */
[----:B------:R-:W-:Y:S02]  /*1390*/  UMOV UR4, UR7 ;  /* 0x0000000700047c82 */ /* 0x000fe40008000000 */
[----:B------:R-:W-:-:S06]  /*13a0*/  UISETP.GT.AND UP0, UPT, UR4, -0x1, UPT ;  /* 0xffffffff0400788c */ /* 0x000fcc000bf04270 */
[----:B------:R-:W-:-:S13]  /*13b0*/  PLOP3.LUT P0, PT, PT, PT, UP0, 0x80, 0x0 ;  /* 0x000000000000781c */ /* 0x000fda0003f0f008 */
[----:B------:R-:W-:Y:S05]  /*13c0*/  @P0 BRA `(.L_x_898) ;  /* 0x00000000001c0947 */ /* 0x000fea0003800000 */
[----:B------:R-:W-:Y:S02]  /*13d0*/  UISETP.NE.AND UP0, UPT, UR5, 0x1, UPT ;  /* 0x000000010500788c */ /* 0x000fe4000bf05270 */
[----:B------:R-:W-:-:S09]  /*13e0*/  ULOP3.LUT UR4, URZ, UR4, URZ, 0x33, !UPT ;  /* 0x000000043f047292 */ /* 0x000fd2000f8e333f */
[----:B------:R-:W-:Y:S02]  /*13f0*/  @UP0 ULDC.64 UR10, c[0x0][0x9e8] ;  /* 0x00027a00000a0ab9 */ /* 0x000fe40000000a00 */
[----:B------:R-:W-:-:S04]  /*1400*/  UIMAD.WIDE.U32 UR6, UR4, UR10, URZ ;  /* 0x0000000a040672a5 */ /* 0x000fc8000f8e003f */
[----:B------:R-:W-:-:S04]  /*1410*/  @UP0 USHF.R.U32.HI UR4, URZ, UR11, UR7 ;  /* 0x0000000b3f040299 */ /* 0x000fc80008011607 */
[----:B------:R-:W-:Y:S01]  /*1420*/  ULOP3.LUT UR4, URZ, UR4, URZ, 0x33, !UPT ;  /* 0x000000043f047292 */ /* 0x000fe2000f8e333f */
[----:B------:R-:W-:Y:S11]  /*1430*/  BRA `(.L_x_899) ;  /* 0x0000000000107947 */ /* 0x000ff60003800000 */
.L_x_898:
[----:B------:R-:W-:-:S11]  /*1440*/  UISETP.NE.AND UP0, UPT, UR5, 0x1, UPT ;  /* 0x000000010500788c */ /* 0x000fd6000bf05270 */
[----:B------:R-:W-:Y:S02]  /*1450*/  @UP0 ULDC.64 UR10, c[0x0][0x9e8] ;  /* 0x00027a00000a0ab9 */ /* 0x000fe40000000a00 */
[----:B------:R-:W-:-:S04]  /*1460*/  UIMAD.WIDE.U32 UR6, UR4, UR10, URZ ;  /* 0x0000000a040672a5 */ /* 0x000fc8000f8e003f */
[----:B------:R-:W-:-:S12]  /*1470*/  @UP0 USHF.R.U32.HI UR4, URZ, UR11, UR7 ;  /* 0x0000000b3f040299 */ /* 0x000fd80008011607 */
.L_x_899:
[----:B------:R-:W-:-:S04]  /*1480*/  UIMAD UR4, UR4, UR5, URZ ;  /* 0x00000005040472a4 */ /* 0x000fc8000f8e023f */
[----:B------:R-:W-:-:S04]  /*1490*/  UISETP.LT.AND UP0, UPT, UR8, UR4, UPT ;  /* 0x000000040800728c */ /* 0x000fc8000bf01270 */
[----:B------:R-:W-:-:S12]  /*14a0*/  USEL UR8, UR8, UR4, !UP0 ;  /* 0x0000000408087287 */ /* 0x000fd8000c000000 */
.L_x_897:
[----:B------:R-:W-:Y:S01]  /*14b0*/  USHF.R.S32.HI UR4, URZ, 0x1f, UR8 ;  /* 0x0000001f3f047899 */ /* 0x000fe20008011408 */
[----:B------:R-:W-:Y:S01]  /*14c0*/  PLOP3.LUT P0, PT, PT, PT, PT, 0x80, 0x0 ;  /* 0x000000000000781c */ /* 0x000fe20003f0f070 */
[----:B------:R-:W-:Y:S01]  /*14d0*/  IMAD.MOV.U32 R0, RZ, RZ, RZ ;  /* 0x000000ffff007224 */ /* 0x000fe200078e00ff */
[----:B------:R-:W-:Y:S01]  /*14e0*/  CS2R R2, SRZ ;  /* 0x0000000000027805 */ /* 0x000fe2000001ff00 */
[----:B------:R-:W-:Y:S01]  /*14f0*/  ULEA.HI UR4, UR4, UR8, URZ, 0x6 ;  /* 0x0000000804047291 */ /* 0x000fe2000f8f303f */
[----:B------:R-:W-:Y:S02]  /*1500*/  CS2R R150, SRZ ;  /* 0x0000000000967805 */ /* 0x000fe4000001ff00 */
[----:B------:R-:W-:Y:S02]  /*1510*/  CS2R R148, SRZ ;  /* 0x0000000000947805 */ /* 0x000fe4000001ff00 */
[----:B------:R-:W-:Y:S01]  /*1520*/  CS2R R146, SRZ ;  /* 0x0000000000927805 */ /* 0x000fe2000001ff00 */
[----:B------:R-:W-:Y:S01]  /*1530*/  USHF.R.S32.HI UR4, URZ, 0x6, UR4 ;  /* 0x000000063f047899 */ /* 0x000fe20008011404 */
[----:B------:R-:W-:-:S02]  /*1540*/  CS2R R144, SRZ ;  /* 0x0000000000907805 */ /* 0x000fc4000001ff00 */
[----:B------:R-:W-:Y:S02]  /*1550*/  CS2R R142, SRZ ;  /* 0x00000000008e7805 */ /* 0x000fe4000001ff00 */
[----:B------:R-:W-:Y:S01]  /*1560*/  CS2R R140, SRZ ;  /* 0x00000000008c7805 */ /* 0x000fe2000001ff00 */
[----:B------:R-:W-:Y:S01]  /*1570*/  UISETP.LT.AND UP0, UPT, URZ, UR4, UPT ;  /* 0x000000043f00728c */ /* 0x000fe2000bf01270 */
[----:B------:R-:W-:Y:S02]  /*1580*/  CS2R R138, SRZ ;  /* 0x00000000008a7805 */ /* 0x000fe4000001ff00 */
[----:B------:R-:W-:Y:S02]  /*1590*/  CS2R R136, SRZ ;  /* 0x0000000000887805 */ /* 0x000fe4000001ff00 */
[----:B------:R-:W-:Y:S01]  /*15a0*/  CS2R R134, SRZ ;  /* 0x0000000000867805 */ /* 0x000fe2000001ff00 */
[----:B------:R-:W-:Y:S01]  /*15b0*/  USEL UR60, URZ, UR4, !UP0 ;  /* 0x000000043f3c7287 */ /* 0x000fe2000c000000 */
[----:B------:R-:W-:-:S02]  /*15c0*/  CS2R R132, SRZ ;  /* 0x0000000000847805 */ /* 0x000fc4000001ff00 */
[----:B------:R-:W-:Y:S02]  /*15d0*/  CS2R R130, SRZ ;  /* 0x0000000000827805 */ /* 0x000fe4000001ff00 */
[----:B------:R-:W-:Y:S02]  /*15e0*/  CS2R R128, SRZ ;  /* 0x0000000000807805 */ /* 0x000fe4000001ff00 */
[----:B------:R-:W-:Y:S02]  /*15f0*/  CS2R R126, SRZ ;  /* 0x00000000007e7805 */ /* 0x000fe4000001ff00 */
[----:B------:R-:W-:Y:S02]  /*1600*/  CS2R R124, SRZ ;  /* 0x00000000007c7805 */ /* 0x000fe4000001ff00 */
[----:B------:R-:W-:Y:S02]  /*1610*/  ISETP.GT.AND P1, PT, R103, UR60, PT ;  /* 0x0000003c67007c0c */ /* 0x000fe4000bf24270 */
        /* <DEDUP_REMOVED lines=45> */
[----:B------:R-:W-:Y:S01]  /*18f0*/  IMAD.MOV.U32 R23, RZ, RZ, RZ ;  /* 0x000000ffff177224 */ /* 0x000fe200078e00ff */
[----:B------:R-:W-:Y:S02]  /*1900*/  CS2R R32, SRZ ;  /* 0x0000000000207805 */ /* 0x000fe4000001ff00 */
[----:B------:R-:W-:Y:S02]  /*1910*/  MOV R160, RZ ;  /* 0x000000ff00a07202 */ /* 0x000fe40000000f00 */
[----:B------:R-:W-:Y:S01]  /*1920*/  CS2R R6, SRZ ;  /* 0x0000000000067805 */ /* 0x000fe2000001ff00 */
[----:B------:R-:W-:Y:S01]  /*1930*/  IMAD.MOV.U32 R29, RZ, RZ, RZ ;  /* 0x000000ffff1d7224 */ /* 0x000fe200078e00ff */
[----:B------:R-:W-:Y:S01]  /*1940*/  CS2R R56, SRZ ;  /* 0x0000000000387805 */ /* 0x000fe2000001ff00 */
[----:B------:R-:W-:Y:S01]  /*1950*/  IMAD.MOV.U32 R4, RZ, RZ, RZ ;  /* 0x000000ffff047224 */ /* 0x000fe200078e00ff */
[----:B------:R-:W-:Y:S06]  /*1960*/  @!P1 BRA `(.L_x_900) ;  /* 0x000000b800c49947 */ /* 0x000fec0003800000 */
[----:B------:R-:W1:Y:S01]  /*1970*/  SHFL.IDX PT, R0, R210, RZ, 0x1f ;  /* 0x00001fffd2007589 */ /* 0x000e6200000e0000 */
[----:B------:R-:W-:-:S04]  /*1980*/  UIADD3 UR6, UR38, 0x10400, URZ ;  /* 0x0001040026067890 */ /* 0x000fc8000fffe03f */
[----:B------:R-:W-:-:S06]  /*1990*/  ULOP3.LUT UP0, URZ, UR6, 0x3ff, URZ, 0xc0, !UPT ;  /* 0x000003ff063f7892 */ /* 0x000fcc000f80c03f */
[----:B------:R-:W-:Y:S02]  /*19a0*/  PLOP3.LUT P0, PT, PT, PT, UP0, 0x80, 0x0 ;  /* 0x000000000000781c */ /* 0x000fe40003f0f008 */
[----:B-1----:R-:W-:-:S13]  /*19b0*/  R2UR UR4, R0 ;  /* 0x00000000000472ca */ /* 0x002fda00000e0000 */
[----:B------:R-:W-:-:S04]  /*19c0*/  ULEA.HI UR5, UR4, UR4, URZ, 0x1 ;  /* 0x0000000404057291 */ /* 0x000fc8000f8f083f */
        /* <DEDUP_REMOVED lines=22> */
.L_x_901:
[----:B------:R-:W-:Y:S02]  /*1b30*/  R2UR UR6, R207 ;  /* 0x00000000cf0672ca */ /* 0x000fe400000e0000 */
[----:B------:R-:W-:-:S11]  /*1b40*/  R2UR UR5, R212 ;  /* 0x00000000d40572ca */ /* 0x000fd600000e0000 */
[----:B------:R-:W-:Y:S02]  /*1b50*/  ULEA.HI UR4, UR6, UR6, URZ, 0x1 ;  /* 0x0000000606047291 */ /* 0x000fe4000f8f083f */
[----:B------:R-:W-:Y:S02]  /*1b60*/  IMAD.U32 R2, RZ, RZ, UR5 ;  /* 0x00000005ff027e24 */ /* 0x000fe4000f8e00ff */
[----:B------:R-:W-:-:S03]  /*1b70*/  ULOP3.LUT UR4, UR4, 0xfffffffe, URZ, 0xc0, !UPT ;  /* 0xfffffffe04047892 */ /* 0x000fc6000f8ec03f */
[----:B------:R-:W-:Y:S01]  /*1b80*/  ISETP.NE.AND P0, PT, R2, 0x3, PT ;  /* 0x000000030200780c */ /* 0x000fe20003f05270 */
[----:B------:R-:W-:-:S06]  /*1b90*/  UIADD3 UR4, UR6, -UR4, URZ ;  /* 0x8000000406047290 */ /* 0x000fcc000fffe03f */
[----:B------:R-:W-:-:S04]  /*1ba0*/  MOV R0, UR4 ;  /* 0x0000000400007c02 */ /* 0x000fc80008000f00 */
[----:B------:R-:W-:-:S04]  /*1bb0*/  SHF.L.U32 R0, R0, 0x1f, RZ ;  /* 0x0000001f00007819 */ /* 0x000fc800000006ff */
[----:B------:R-:W1:Y:S02]  /*1bc0*/  SYNCS.PHASECHK.TRANS64.TRYWAIT P1, [UR38+0x30800], R0 ;  /* 0x03080000ff0075a7 */ /* 0x000e640008020166 */
[----:B-1----:R-:W-:Y:S05]  /*1bd0*/  @!P1 BRA `(.L_x_902) ;  /* 0x0000010800f49947 */ /* 0x002fea0003800000 */
.L_x_1049:
[----:B------:R-:W-:Y:S05]  /*1be0*/  @!P0 BRA `(.L_x_903) ;  /* 0x0000000000048947 */ /* 0x000fea0003800000 */
[----:B------:R-:W-:Y:S01]  /*1bf0*/  BPT.TRAP 0x1 ;  /* 0x000000040000795c */ /* 0x000fe20000300000 */
.L_x_903:
[----:B-1----:R-:W-:Y:S02]  /*1c00*/  IMAD.U32 R3, RZ, RZ, UR36 ;  /* 0x00000024ff037e24 */ /* 0x002fe4000f8e00ff */
[----:B------:R-:W-:-:S03]  /*1c10*/  IMAD.U32 R0, RZ, RZ, UR46 ;  /* 0x0000002eff007e24 */ /* 0x000fc6000f8e00ff */
[----:B------:R-:W-:Y:S02]  /*1c20*/  LEA R3, R3, UR38, 0x3 ;  /* 0x0000002603037c11 */ /* 0x000fe4000f8e18ff */
[----:B------:R-:W-:-:S04]  /*1c30*/  SHF.L.U32 R0, R0, 0x1f, RZ ;  /* 0x0000001f00007819 */ /* 0x000fc800000006ff */
[----:B------:R1:W2:Y:S01]  /*1c40*/  SYNCS.PHASECHK.TRANS64.TRYWAIT P2, [R3+URZ+0x30830], R0 ;  /* 0x03083000030075a7 */ /* 0x0002a2000804017f */
[----:B------:R-:W-:Y:S05]  /*1c50*/  @!P0 BRA `(.L_x_904) ;  /* 0x0000000000048947 */ /* 0x000fea0003800000 */
[----:B------:R-:W-:Y:S01]  /*1c60*/  BPT.TRAP 0x1 ;  /* 0x000000040000795c */ /* 0x000fe20000300000 */
.L_x_904:
[----:B------:R-:W3:Y:S02]  /*1c70*/  S2R R2, SR_TID.X ;  /* 0x0000000000027919 */ /* 0x000ee40000002100 */
[----:B---3--:R-:W-:Y:S01]  /*1c80*/  LOP3.LUT P1, RZ, R2, 0x7f, RZ, 0xc0, !PT ;  /* 0x0000007f02ff7812 */ /* 0x008fe2000782c0ff */
[----:B--2---:R-:W-:-:S12]  /*1c90*/  @P2 BRA `(.L_x_905) ;  /* 0x0000000000082947 */ /* 0x004fd80003800000 */
[----:B------:R-:W2:Y:S02]  /*1ca0*/  SYNCS.PHASECHK.TRANS64.TRYWAIT P2, [R3+URZ+0x30830], R0 ;  /* 0x03083000030075a7 */ /* 0x000ea4000804017f */
[----:B--2---:R-:W-:Y:S05]  /*1cb0*/  @!P2 BRA `(.L_x_906) ;  /* 0x0000010800d4a947 */ /* 0x004fea0003800000 */
.L_x_905:
[----:B------:R-:W-:Y:S05]  /*1cc0*/  WARPSYNC.ALL ;  /* 0x0000000000007948 */ /* 0x000fea0003800000 */
[----:B------:R-:W-:Y:S01]  /*1cd0*/  UIADD3 UR4, UR38, 0x20400, URZ ;  /* 0x0002040026047890 */ /* 0x000fe2000fffe03f */
[----:B------:R-:W-:Y:S01]  /*1ce0*/  WARPGROUP.ARRIVE ;  /* 0x00000000000079c5 */ /* 0x000fe20000000000 */
[----:B------:R-:W-:Y:S01]  /*1cf0*/  ULOP3.LUT UR40, UR40, 0x10000, URZ, 0xfc, !UPT ;  /* 0x0001000028287892 */ /* 0x000fe2000f8efc3f */
[----:B------:R-:W3:Y:S01]  /*1d00*/  LDC R21, c[0x0][0x2e0] ;  /* 0x0000b800ff157b82 */ /* 0x000ee20000000800 */
[----:B------:R-:W-:Y:S01]  /*1d10*/  USHF.R.U32.HI UR4, URZ, 0x4, UR4 ;  /* 0x000000043f047899 */ /* 0x000fe20008011604 */
[----:B------:R-:W-:Y:S01]  /*1d20*/  MOV R4, 0xffffffc0 ;  /* 0xffffffc000047802 */ /* 0x000fe20000000f00 */
[----:B------:R-:W-:Y:S01]  /*1d30*/  UMOV UR9, 0x40000040 ;  /* 0x4000004000097882 */ /* 0x000fe20000000000 */
[----:B------:R-:W-:Y:S01]  /*1d40*/  UMOV UR11, 0x40000040 ;  /* 0x40000040000b7882 */ /* 0x000fe20000000000 */
[----:B------:R-:W-:Y:S01]  /*1d50*/  ULOP3.LUT UR4, UR4, 0x3fff, URZ, 0xc0, !UPT ;  /* 0x00003fff04047892 */ /* 0x000fe2000f8ec03f */
[----:B------:R-:W-:Y:S01]  /*1d60*/  IMAD.U32 R19, RZ, RZ, UR9 ;  /* 0x00000009ff137e24 */ /* 0x000fe2000f8e00ff */
[----:B------:R-:W-:Y:S01]  /*1d70*/  UMOV UR8, UR40 ;  /* 0x0000002800087c82 */ /* 0x000fe20008000000 */
[----:B------:R-:W-:Y:S01]  /*1d80*/  UMOV UR7, 0x40000040 ;  /* 0x4000004000077882 */ /* 0x000fe20000000000 */
[----:B------:R-:W-:Y:S01]  /*1d90*/  ULOP3.LUT UR37, UR4, 0x10000, URZ, 0xfc, !UPT ;  /* 0x0001000004257892 */ /* 0x000fe2000f8efc3f */
[----:B------:R-:W-:Y:S01]  /*1da0*/  MOV R18, UR8 ;  /* 0x0000000800127c02 */ /* 0x000fe20008000f00 */
[----:B------:R-:W-:Y:S01]  /*1db0*/  UIADD3 UR4, UR40, 0x2, URZ ;  /* 0x0000000228047890 */ /* 0x000fe2000fffe03f */
[----:B-12---:R-:W1:Y:S01]  /*1dc0*/  LDC R0, c[0x0][0x288] ;  /* 0x0000a200ff007b82 */ /* 0x006e620000000800 */
[----:B------:R-:W-:Y:S01]  /*1dd0*/  ULEA UR39, UR36, UR37, 0xb ;  /* 0x0000002524277291 */ /* 0x000fe2000f8e583f */
[----:B------:R-:W-:Y:S01]  /*1de0*/  IMAD R6, R103, R4, 0x40 ;  /* 0x0000004067067424 */ /* 0x000fe200078e0204 */
[----:B------:R-:W-:Y:S01]  /*1df0*/  UIADD3 UR12, UR40, 0x406, URZ ;  /* 0x00000406280c7890 */ /* 0x000fe2000fffe03f */
[----:B------:R-:W-:Y:S01]  /*1e00*/  @!P1 VIADD R2, R3, 0x30840 ;  /* 0x0003084003029836 */ /* 0x000fe20000000000 */
[----:B------:R-:W-:Y:S01]  /*1e10*/  UIADD3 UR5, UR39, 0x2, URZ ;  /* 0x0000000227057890 */ /* 0x000fe2000fffe03f */
[----:B------:R-:W-:Y:S01]  /*1e20*/  LEA R4, R103, 0xffffffc0, 0x6 ;  /* 0xffffffc067047811 */ /* 0x000fe200078e30ff */
[----:B------:R-:W-:-:S02]  /*1e30*/  UIADD3 UR6, UR39, 0x202, URZ ;  /* 0x0000020227067890 */ /* 0x000fc4000fffe03f */
[----:B------:R-:W-:Y:S01]  /*1e40*/  UMOV UR10, UR39 ;  /* 0x00000027000a7c82 */ /* 0x000fe20008000000 */
[----:B------:R-:W-:Y:S01]  /*1e50*/  UIADD3 UR14, UR39, 0x206, URZ ;  /* 0x00000206270e7890 */ /* 0x000fe2000fffe03f */
[----:B------:R-:W-:Y:S01]  /*1e60*/  HGMMA.64x64x16.F32.BF16 R24, gdesc[UR8], RZ, !UPT, gsb0 ;  /* 0x00e00000081879f0 */ /* 0x000fe2000c0018ff */
[----:B------:R-:W-:Y:S01]  /*1e70*/  UMOV UR8, UR4 ;  /* 0x0000000400087c82 */ /* 0x000fe20008000000 */
[----:B------:R-:W-:Y:S01]  /*1e80*/  UMOV UR9, 0x40000040 ;  /* 0x4000004000097882 */ /* 0x000fe20000000000 */
[----:B------:R-:W-:Y:S01]  /*1e90*/  UMOV UR10, UR5 ;  /* 0x00000005000a7c82 */ /* 0x000fe20008000000 */
[----:B------:R-:W-:Y:S01]  /*1ea0*/  UMOV UR11, 0x40000040 ;  /* 0x40000040000b7882 */ /* 0x000fe20000000000 */
[----:B------:R-:W-:Y:S01]  /*1eb0*/  UIADD3 UR4, UR40, 0x4, URZ ;  /* 0x0000000428047890 */ /* 0x000fe2000fffe03f */
[----:B------:R-:W-:Y:S01]  /*1ec0*/  IMAD.U32 R16, RZ, RZ, UR8 ;  /* 0x00000008ff107e24 */ /* 0x000fe2000f8e00ff */
[----:B------:R-:W-:Y:S01]  /*1ed0*/  UIADD3 UR5, UR39, 0x4, URZ ;  /* 0x0000000427057890 */ /* 0x000fe2000fffe03f */
[----:B------:R-:W-:Y:S01]  /*1ee0*/  IMAD.U32 R17, RZ, RZ, UR9 ;  /* 0x00000009ff117e24 */ /* 0x000fe2000f8e00ff */
[----:B------:R-:W-:Y:S01]  /*1ef0*/  UMOV UR13, 0x40000040 ;  /* 0x40000040000d7882 */ /* 0x000fe20000000000 */
[----:B------:R-:W-:Y:S01]  /*1f00*/  UMOV UR15, 0x40000040 ;  /* 0x40000040000f7882 */ /* 0x000fe20000000000 */
[----:B------:R-:W-:Y:S01]  /*1f10*/  UIADD3 UR16, UR40, 0x800, URZ ;  /* 0x0000080028107890 */ /* 0x000fe2000fffe03f */
[----:B---3--:R-:W-:Y:S01]  /*1f20*/  IMAD R3, R21, UR47, R6 ;  /* 0x0000002f15037c24 */ /* 0x008fe2000f8e0206 */
[----:B------:R-:W-:Y:S01]  /*1f30*/  UIADD3 UR18, UR39, 0x400, URZ ;  /* 0x0000040027127890 */ /* 0x000fe2000fffe03f */
[----:B------:R-:W-:Y:S01]  /*1f40*/  @!P1 PRMT R2, RZ, 0x654, R2 ;  /* 0x00000654ff029816 */ /* 0x000fe20000000002 */
[----:B------:R-:W-:Y:S01]  /*1f50*/  UMOV UR17, 0x40000040 ;  /* 0x4000004000117882 */ /* 0x000fe20000000000 */
[----:B------:R-:W-:Y:S01]  /*1f60*/  UMOV UR19, 0x40000040 ;  /* 0x4000004000137882 */ /* 0x000fe20000000000 */
[----:B------:R-:W-:Y:S01]  /*1f70*/  UIADD3 UR20, UR40, 0x802, URZ ;  /* 0x0000080228147890 */ /* 0x000fe2000fffe03f */
[----:B-1----:R-:W-:Y:S01]  /*1f80*/  IADD3 R5, R3, 0x1, -R0 ;  /* 0x0000000103057810 */ /* 0x002fe20007ffe800 */
[----:B------:R-:W-:Y:S01]  /*1f90*/  UIADD3 UR22, UR39, 0x402, URZ ;  /* 0x0000040227167890 */ /* 0x000fe2000fffe03f */
[----:B------:R-:W-:Y:S01]  /*1fa0*/  UMOV UR21, 0x40000040 ;  /* 0x4000004000157882 */ /* 0x000fe20000000000 */
[----:B------:R-:W-:Y:S01]  /*1fb0*/  UMOV UR23, 0x40000040 ;  /* 0x4000004000177882 */ /* 0x000fe20000000000 */
[----:B------:R-:W-:-:S02]  /*1fc0*/  UIADD3 UR24, UR40, 0x804, URZ ;  /* 0x0000080428187890 */ /* 0x000fc4000fffe03f */
[----:B------:R-:W-:Y:S01]  /*1fd0*/  UIADD3 UR26, UR39, 0x404, URZ ;  /* 0x00000404271a7890 */ /* 0x000fe2000fffe03f */
[----:B------:R-:W-:Y:S01]  /*1fe0*/  UMOV UR25, 0x40000040 ;  /* 0x4000004000197882 */ /* 0x000fe20000000000 */
[----:B------:R-:W-:Y:S01]  /*1ff0*/  UMOV UR27, 0x40000040 ;  /* 0x40000040001b7882 */ /* 0x000fe20000000000 */
[----:B------:R-:W-:Y:S02]  /*2000*/  UIADD3 UR28, UR40, 0x806, URZ ;  /* 0x00000806281c7890 */ /* 0x000fe4000fffe03f */
[----:B------:R-:W-:Y:S01]  /*2010*/  UIADD3 UR30, UR39, 0x406, URZ ;  /* 0x00000406271e7890 */ /* 0x000fe2000fffe03f */
[----:B------:R-:W-:Y:S01]  /*2020*/  UMOV UR29, 0x40000040 ;  /* 0x40000040001d7882 */ /* 0x000fe20000000000 */
[----:B------:R-:W-:Y:S01]  /*2030*/  UMOV UR31, 0x40000040 ;  /* 0x40000040001f7882 */ /* 0x000fe20000000000 */
[----:B------:R-:W-:Y:S02]  /*2040*/  UIADD3 UR32, UR40, 0xc00, URZ ;  /* 0x00000c0028207890 */ /* 0x000fe4000fffe03f */
        /* <DEDUP_REMOVED lines=11> */
[----:B------:R-:W-:Y:S01]  /*2100*/  UMOV UR57, 0x40000040 ;  /* 0x4000004000397882 */ /* 0x000fe20000000000 */
[----:B------:R-:W-:Y:S01]  /*2110*/  UMOV UR59, 0x40000040 ;  /* 0x40000040003b7882 */ /* 0x000fe20000000000 */
[----:B------:R-:W-:Y:S01]  /*2120*/  IMAD.U32 R9, RZ, RZ, UR57 ;  /* 0x00000039ff097e24 */ /* 0x000fe2000f8e00ff */
[----:B------:R-:W-:-:S02]  /*2130*/  WARPGROUP.DEPBAR.LE gsb0, 0x0 ;  /* 0x00008000000079c5 */ /* 0x000fc40000010000 */
[----:B------:R-:W-:-:S06]  /*2140*/  WARPGROUP.ARRIVE ;  /* 0x00000000000079c5 */ /* 0x000fcc0000000000 */
[----:B------:R-:W-:Y:S01]  /*2150*/  HGMMA.64x64x16.F32.BF16 R24, gdesc[UR8], R24, gsb0 ;  /* 0x00e00000081879f0 */ /* 0x000fe20008001818 */
[----:B------:R-:W-:Y:S01]  /*2160*/  UMOV UR8, UR4 ;  /* 0x0000000400087c82 */ /* 0x000fe20008000000 */
[----:B------:R-:W-:Y:S01]  /*2170*/  UMOV UR9, 0x40000040 ;  /* 0x4000004000097882 */ /* 0x000fe20000000000 */
[----:B------:R-:W-:Y:S01]  /*2180*/  UMOV UR10, UR5 ;  /* 0x00000005000a7c82 */ /* 0x000fe20008000000 */
[----:B------:R-:W-:Y:S01]  /*2190*/  UMOV UR11, 0x40000040 ;  /* 0x40000040000b7882 */ /* 0x000fe20000000000 */
[----:B------:R-:W-:Y:S01]  /*21a0*/  UIADD3 UR4, UR40, 0x6, URZ ;  /* 0x0000000628047890 */ /* 0x000fe2000fffe03f */
[----:B------:R-:W-:Y:S01]  /*21b0*/  MOV R14, UR8 ;  /* 0x00000008000e7c02 */ /* 0x000fe20008000f00 */
[----:B------:R-:W-:Y:S01]  /*21c0*/  UIADD3 UR5, UR39, 0x6, URZ ;  /* 0x0000000627057890 */ /* 0x000fe2000fffe03f */
[----:B------:R-:W-:Y:S01]  /*21d0*/  IMAD.U32 R15, RZ, RZ, UR9 ;  /* 0x00000009ff0f7e24 */ /* 0x000fe2000f8e00ff */
[----:B------:R-:W-:Y:S02]  /*21e0*/  WARPGROUP.DEPBAR.LE gsb0, 0x0 ;  /* 0x00008000000079c5 */ /* 0x000fe40000010000 */
[----:B------:R-:W-:-:S06]  /*21f0*/  WARPGROUP.ARRIVE ;  /* 0x00000000000079c5 */ /* 0x000fcc0000000000 */
[----:B------:R-:W-:Y:S01]  /*2200*/  HGMMA.64x64x16.F32.BF16 R24, gdesc[UR8], R24, gsb0 ;  /* 0x00e00000081879f0 */ /* 0x000fe20008001818 */
        /* <DEDUP_REMOVED lines=17> */
[----:B------:R-:W-:Y:S01]  /*2320*/  UMOV UR5, 0x40000040 ;  /* 0x4000004000057882 */ /* 0x000fe20000000000 */
[----:B------:R-:W-:Y:S01]  /*2330*/  IMAD.U32 R11, RZ, RZ, UR9 ;  /* 0x00000009ff0b7e24 */ /* 0x000fe2000f8e00ff */
[----:B------:R-:W-:Y:S02]  /*2340*/  WARPGROUP.DEPBAR.LE gsb0, 0x0 ;  /* 0x00008000000079c5 */ /* 0x000fe40000010000 */
[----:B------:R-:W-:-:S06]  /*2350*/  WARPGROUP.ARRIVE ;  /* 0x00000000000079c5 */ /* 0x000fcc0000000000 */
[----:B------:R-:W-:Y:S01]  /*2360*/  HGMMA.64x64x16.F32.BF16 R24, gdesc[UR8], R24, gsb0 ;  /* 0x00e00000081879f0 */ /* 0x000fe20008001818 */
[----:B------:R-:W-:Y:S02]  /*2370*/  UIADD3 UR8, UR40, 0x404, URZ ;  /* 0x0000040428087890 */ /* 0x000fe4000fffe03f */
[----:B------:R-:W-:Y:S01]  /*2380*/  UIADD3 UR10, UR39, 0x204, URZ ;  /* 0x00000204270a7890 */ /* 0x000fe2000fffe03f */
[----:B------:R-:W-:Y:S01]  /*2390*/  UMOV UR9, 0x40000040 ;  /* 0x4000004000097882 */ /* 0x000fe20000000000 */
[----:B------:R-:W-:Y:S01]  /*23a0*/  UMOV UR11, 0x40000040 ;  /* 0x40000040000b7882 */ /* 0x000fe20000000000 */
[----:B------:R-:W-:-:S07]  /*23b0*/  UIADD3 UR39, UR39, 0x606, URZ ;  /* 0x0000060627277890 */ /* 0x000fce000fffe03f */
[----:B------:R-:W-:Y:S01]  /*23c0*/  UMOV UR58, UR39 ;  /* 0x00000027003a7c82 */ /* 0x000fe20008000000 */
[----:B------:R-:W-:Y:S02]  /*23d0*/  WARPGROUP.DEPBAR.LE gsb0, 0x0 ;  /* 0x00008000000079c5 */ /* 0x000fe40000010000 */
[----:B------:R-:W-:-:S06]  /*23e0*/  WARPGROUP.ARRIVE ;  /* 0x00000000000079c5 */ /* 0x000fcc0000000000 */
[----:B------:R-:W-:Y:S01]  /*23f0*/  HGMMA.64x64x16.F32.BF16 R24, gdesc[UR4], R24, gsb0 ;  /* 0x00e00000041879f0 */ /* 0x000fe20008001818 */
[----:B------:R-:W-:-:S07]  /*2400*/  UIADD3 UR6, UR40, 0xc06, URZ ;  /* 0x00000c0628067890 */ /* 0x000fce000fffe03f */
[----:B------:R-:W-:Y:S01]  /*2410*/  UMOV UR56, UR6 ;  /* 0x0000000600387c82 */ /* 0x000fe20008000000 */
[----:B------:R-:W-:Y:S01]  /*2420*/  ULDC.64 UR6, c[0x0][0x9d8] ;  /* 0x0002760000067ab9 */ /* 0x000fe20000000a00 */
[----:B------:R-:W-:Y:S01]  /*2430*/  IMAD.U32 R8, RZ, RZ, UR56 ;  /* 0x00000038ff087e24 */ /* 0x000fe2000f8e00ff */
[----:B------:R-:W-:Y:S01]  /*2440*/  ULOP3.LUT UR45, URZ, UR7, URZ, 0x33, !UPT ;  /* 0x000000073f2d7292 */ /* 0x000fe2000f8e333f */
[----:B------:R-:W-:Y:S02]  /*2450*/  WARPGROUP.DEPBAR.LE gsb0, 0x0 ;  /* 0x00008000000079c5 */ /* 0x000fe40000010000 */
[----:B------:R-:W-:-:S06]  /*2460*/  WARPGROUP.ARRIVE ;  /* 0x00000000000079c5 */ /* 0x000fcc0000000000 */
[----:B------:R-:W-:Y:S01]  /*2470*/  HGMMA.64x64x16.F32.BF16 R24, gdesc[UR8], R24, gsb0 ;  /* 0x00e00000081879f0 */ /* 0x000fe20008001818 */
[----:B------:R-:W-:Y:S02]  /*2480*/  ULDC.64 UR10, c[0x0][0x9e0] ;  /* 0x00027800000a7ab9 */ /* 0x000fe40000000a00 */
[----:B------:R-:W-:-:S06]  /*2490*/  UISETP.GE.AND UP0, UPT, UR11, 0x1, UPT ;  /* 0x000000010b00788c */ /* 0x000fcc000bf06270 */
[----:B------:R-:W-:Y:S01]  /*24a0*/  PLOP3.LUT P2, PT, PT, PT, UP0, 0x40, 0x0 ;  /* 0x000000000000781c */ /* 0x000fe20003f4e808 */
[----:B------:R-:W-:Y:S02]  /*24b0*/  WARPGROUP.DEPBAR.LE gsb0, 0x0 ;  /* 0x00008000000079c5 */ /* 0x000fe40000010000 */
[----:B------:R-:W-:-:S06]  /*24c0*/  WARPGROUP.ARRIVE ;  /* 0x00000000000079c5 */ /* 0x000fcc0000000000 */
[----:B------:R-:W-:Y:S03]  /*24d0*/  HGMMA.64x64x16.F32.BF16 R24, gdesc[UR12], R24, gsb0 ;  /* 0x00e000000c1879f0 */ /* 0x000fe60008001818 */
        /* <DEDUP_REMOVED lines=25> */
[----:B------:R-:W-:Y:S01]  /*2670*/  FMUL.FTZ R24, R24, UR6 ;  /* 0x0000000618187c20 */ /* 0x000fe20008410000 */
        /* <DEDUP_REMOVED lines=29> */
[----:B------:R2:W-:Y:S01]  /*2850*/  @!P1 SYNCS.ARRIVE.TRANS64.RED.A1T0 RZ, [R2+URZ], RZ ;  /* 0x000000ff02ff99a7 */ /* 0x0005e2000810043f */
[----:B------:R-:W-:Y:S01]  /*2860*/  FMUL.FTZ R35, R35, UR6 ;  /* 0x0000000623237c20 */ /* 0x000fe20008410000 */
[----:B------:R-:W-:Y:S01]  /*2870*/  FMUL.FTZ R38, R38, UR6 ;  /* 0x0000000626267c20 */ /* 0x000fe20008410000 */
[----:B------:R-:W-:Y:S01]  /*2880*/  FMUL.FTZ R43, R43, UR6 ;  /* 0x000000062b2b7c20 */ /* 0x000fe20008410000 */
[----:B------:R-:W3:Y:S01]  /*2890*/  MUFU.TANH R25, R25 ;  /* 0x0000001900197308 */ /* 0x000ee20000002400 */
[----:B--2---:R-:W-:-:S02]  /*28a0*/  IMAD R2, R22, -0x2, R5 ;  /* 0xfffffffe16027824 */ /* 0x004fc400078e0205 */
[----:B------:R-:W-:-:S05]  /*28b0*/  VIADD R5, R209, UR42 ;  /* 0x0000002ad1057c36 */ /* 0x000fca0008000000 */
[----:B------:R-:W2:Y:S08]  /*28c0*/  MUFU.TANH R28, R28 ;  /* 0x0000001c001c7308 */ /* 0x000eb00000002400 */
[----:B------:R-:W4:Y:S08]  /*28d0*/  MUFU.TANH R29, R29 ;  /* 0x0000001d001d7308 */ /* 0x000f300000002400 */
[----:B------:R-:W1:Y:S08]  /*28e0*/  MUFU.TANH R31, R31 ;  /* 0x0000001f001f7308 */ /* 0x000e700000002400 */
        /* <DEDUP_REMOVED lines=24> */
[----:B------:R5:W1:Y:S08]  /*2a70*/  MUFU.TANH R26, R35 ;  /* 0x00000023001a7308 */ /* 0x000a700000002400 */
[----:B------:R3:W1:Y:S01]  /*2a80*/  MUFU.TANH R27, R38 ;  /* 0x00000026001b7308 */ /* 0x0006620000002400 */
[----:B-----5:R-:W-:-:S07]  /*2a90*/  IMAD R35, R22, -0x2, R3 ;  /* 0xfffffffe16237824 */ /* 0x020fce00078e0203 */
[----:B------:R5:W1:Y:S01]  /*2aa0*/  MUFU.TANH R30, R43 ;  /* 0x0000002b001e7308 */ /* 0x000a620000002400 */
[C---:B---3--:R-:W-:Y:S01]  /*2ab0*/  VIADD R38, R2.reuse, UR10 ;  /* 0x0000000a02267c36 */ /* 0x048fe20008000000 */
[----:B-----5:R-:W-:-:S04]  /*2ac0*/  IADD3 R43, R2, UR45, RZ ;  /* 0x0000002d022b7c10 */ /* 0x020fc8000fffe0ff */
[----:B------:R-:W-:Y:S01]  /*2ad0*/  VIADDMNMX R2, R5, R38, R35, PT ;  /* 0x0000002605027246 */ /* 0x000fe20003800123 */
[----:B------:R-:W-:Y:S01]  /*2ae0*/  IMAD.IADD R3, R43, 0x1, R5 ;  /* 0x000000012b037824 */ /* 0x000fe200078e0205 */
[----:B--2-4-:R-:W-:Y:S06]  /*2af0*/  @P2 BRA `(.L_x_907) ;  /* 0x00000000005c2947 */ /* 0x014fec0003800000 */
[----:B------:R-:W-:Y:S01]  /*2b00*/  IMAD R7, R21, UR47, R5 ;  /* 0x0000002f15077c24 */ /* 0x000fe2000f8e0205 */
[----:B------:R-:W-:Y:S03]  /*2b10*/  BSSY B0, `(.L_x_908) ;  /* 0x0000011000007945 */ /* 0x000fe60003800000 */
[----:B------:R-:W-:-:S05]  /*2b20*/  IMAD.IADD R7, R7, 0x1, -R0 ;  /* 0x0000000107077824 */ /* 0x000fca00078e0a00 */
[----:B------:R-:W-:-:S13]  /*2b30*/  ISETP.GT.AND P2, PT, R7, -0x1, PT ;  /* 0xffffffff0700780c */ /* 0x000fda0003f44270 */
[----:B------:R-:W-:Y:S05]  /*2b40*/  @P2 BRA `(.L_x_909) ;  /* 0x0000000000202947 */ /* 0x000fea0003800000 */
[----:B------:R-:W-:Y:S01]  /*2b50*/  UISETP.NE.AND UP1, UPT, UR11, 0x1, UPT ;  /* 0x000000010b00788c */ /* 0x000fe2000bf25270 */
[----:B------:R-:W-:-:S05]  /*2b60*/  LOP3.LUT R7, RZ, R7, RZ, 0x33, !PT ;  /* 0x00000007ff077212 */ /* 0x000fca00078e33ff */
[----:B------:R-:W-:-:S05]  /*2b70*/  PLOP3.LUT P2, PT, PT, PT, UP1, 0x80, 0x0 ;  /* 0x000000000000781c */ /* 0x000fca0003f4f018 */
[----:B------:R-:W-:-:S08]  /*2b80*/  @UP1 ULDC.64 UR6, c[0x0][0x9e8] ;  /* 0x00027a0000061ab9 */ /* 0x000fd00000000a00 */
[----:B------:R-:W-:-:S05]  /*2b90*/  @P2 IMAD.HI.U32 R57, R7, UR6, RZ ;  /* 0x0000000607392c27 */ /* 0x000fca000f8e00ff */
[----:B------:R-:W-:-:S04]  /*2ba0*/  @P2 SHF.R.U32.HI R7, RZ, UR7, R57 ;  /* 0x00000007ff072c19 */ /* 0x000fc80008011639 */
[----:B------:R-:W-:Y:S01]  /*2bb0*/  LOP3.LUT R7, RZ, R7, RZ, 0x33, !PT ;  /* 0x00000007ff077212 */ /* 0x000fe200078e33ff */
[----:B------:R-:W-:Y:S06]  /*2bc0*/  BRA `(.L_x_910) ;  /* 0x0000000000147947 */ /* 0x000fec0003800000 */
.L_x_909:
[----:B------:R-:W-:-:S06]  /*2bd0*/  UISETP.NE.AND UP1, UPT, UR11, 0x1, UPT ;  /* 0x000000010b00788c */ /* 0x000fcc000bf25270 */
[----:B------:R-:W-:-:S05]  /*2be0*/  PLOP3.LUT P2, PT, PT, PT, UP1, 0x80, 0x0 ;  /* 0x000000000000781c */ /* 0x000fca0003f4f018 */
[----:B------:R-:W-:-:S08]  /*2bf0*/  @UP1 ULDC.64 UR6, c[0x0][0x9e8] ;  /* 0x00027a0000061ab9 */ /* 0x000fd00000000a00 */
[----:B------:R-:W-:-:S05]  /*2c00*/  @P2 IMAD.HI.U32 R57, R7, UR6, RZ ;  /* 0x0000000607392c27 */ /* 0x000fca000f8e00ff */
[----:B------:R-:W-:-:S07]  /*2c10*/  @P2 SHF.R.U32.HI R7, RZ, UR7, R57 ;  /* 0x00000007ff072c19 */ /* 0x000fce0008011639 */
.L_x_910:
[----:B------:R-:W-:Y:S05]  /*2c20*/  BSYNC B0 ;  /* 0x0000000000007941 */ /* 0x000fea0003800000 */
.L_x_908:
[----:B------:R-:W-:-:S04]  /*2c30*/  IMAD R7, R7, UR11, -R4 ;  /* 0x0000000b07077c24 */ /* 0x000fc8000f8e0a04 */
[----:B------:R-:W-:-:S05]  /*2c40*/  IMAD R7, R22, -0x2, R7 ;  /* 0xfffffffe16077824 */ /* 0x000fca00078e0207 */
[----:B------:R-:W-:Y:S02]  /*2c50*/  VIMNMX R3, R3, R7, !PT ;  /* 0x0000000703037248 */ /* 0x000fe40007fe0100 */
[----:B------:R-:W-:-:S07]  /*2c60*/  VIADDMNMX R2, R7, UR11, R2, PT ;  /* 0x0000000b07027c46 */ /* 0x000fce000b800102 */
.L_x_907:
[C---:B------:R-:W-:Y:S02]  /*2c70*/  ISETP.GE.AND P2, PT, R6.reuse, 0x2, PT ;  /* 0x000000020600780c */ /* 0x040fe40003f46270 */
[C---:B------:R-:W-:Y:S02]  /*2c80*/  ISETP.GE.AND P6, PT, R6.reuse, 0xa, PT ;  /* 0x0000000a0600780c */ /* 0x040fe40003fc6270 */
[----:B------:R-:W-:Y:S02]  /*2c90*/  ISETP.GT.AND P4, PT, R3, 0x1, !P2 ;  /* 0x000000010300780c */ /* 0x000fe40005784270 */
[----:B------:R-:W-:Y:S02]  /*2ca0*/  ISETP.GE.AND P3, PT, R6, 0x9, PT ;  /* 0x000000090600780c */ /* 0x000fe40003f66270 */
[----:B------:R-:W-:Y:S02]  /*2cb0*/  ISETP.LT.OR P4, PT, R2, 0x2, P4 ;  /* 0x000000020200780c */ /* 0x000fe40002781670 */
[----:B------:R-:W-:-:S02]  /*2cc0*/  P2R R58, PR, RZ, 0x40 ;  /* 0x00000040ff3a7803 */ /* 0x000fc40000000000 */
[----:B------:R-:W-:Y:S02]  /*2cd0*/  FSEL R57, R25, -INF , !P4 ;  /* 0xff80000019397808 */ /* 0x000fe40006000000 */
[C---:B------:R-:W-:Y:S02]  /*2ce0*/  ISETP.GT.AND P4, PT, R3.reuse, 0x9, !P6 ;  /* 0x000000090300780c */ /* 0x040fe40007784270 */
[----:B------:R-:W-:Y:S02]  /*2cf0*/  ISETP.GT.AND P5, PT, R3, 0x8, !P3 ;  /* 0x000000080300780c */ /* 0x000fe40005fa4270 */
[----:B------:R-:W-:Y:S02]  /*2d00*/  ISETP.LT.OR P4, PT, R2, 0xa, P4 ;  /* 0x0000000a0200780c */ /* 0x000fe40002781670 */
[----:B------:R-:W-:Y:S02]  /*2d10*/  ISETP.GE.AND P6, PT, R6, 0x11, PT ;  /* 0x000000110600780c */ /* 0x000fe40003fc6270 */
[----:B------:R-:W-:-:S02]  /*2d20*/  FSEL R61, R29, -INF , !P4 ;  /* 0xff8000001d3d7808 */ /* 0x000fc40006000000 */
[----:B------:R-:W-:Y:S02]  /*2d30*/  ISETP.LT.OR P5, PT, R2, 0x9, P5 ;  /* 0x000000090200780c */ /* 0x000fe40002fa1670 */
[----:B------:R-:W-:Y:S02]  /*2d40*/  ISETP.GT.AND P4, PT, R3, 0x10, !P6 ;  /* 0x000000100300780c */ /* 0x000fe40007784270 */
[----:B------:R-:W-:Y:S02]  /*2d50*/  FSEL R59, R28, -INF , !P5 ;  /* 0xff8000001c3b7808 */ /* 0x000fe40006800000 */
[----:B------:R-:W-:Y:S02]  /*2d60*/  ISETP.LT.OR P4, PT, R2, 0x11, P4 ;  /* 0x000000110200780c */ /* 0x000fe40002781670 */
[----:B------:R-:W-:Y:S02]  /*2d70*/  ISETP.GE.AND P5, PT, R6, 0x12, PT ;  /* 0x000000120600780c */ /* 0x000fe40003fa6270 */
[----:B-1----:R-:W-:-:S02]  /*2d80*/  FSEL R63, R32, -INF , !P4 ;  /* 0xff800000203f7808 */ /* 0x002fc40006000000 */
[----:B------:R-:W-:Y:S02]  /*2d90*/  ISETP.GT.AND P4, PT, R3, 0x11, !P5 ;  /* 0x000000110300780c */ /* 0x000fe40006f84270 */
[----:B------:R-:W-:Y:S02]  /*2da0*/  P2R R29, PR, RZ, 0x20 ;  /* 0x00000020ff1d7803 */ /* 0x000fe40000000000 */
[----:B------:R-:W-:Y:S02]  /*2db0*/  ISETP.LT.OR P4, PT, R2, 0x12, P4 ;  /* 0x000000120200780c */ /* 0x000fe40002781670 */
[----:B------:R-:W-:Y:S02]  /*2dc0*/  ISETP.GE.AND P5, PT, R6, 0x19, PT ;  /* 0x000000190600780c */ /* 0x000fe40003fa6270 */
[----:B------:R-:W-:Y:S02]  /*2dd0*/  FSEL R65, R33, -INF , !P4 ;  /* 0xff80000021417808 */ /* 0x000fe40006000000 */
[----:B------:R-:W-:-:S02]  /*2de0*/  ISETP.GT.AND P4, PT, R3, 0x18, !P5 ;  /* 0x000000180300780c */ /* 0x000fc40006f84270 */
[----:B------:R-:W-:Y:S02]  /*2df0*/  P2R R32, PR, RZ, 0x20 ;  /* 0x00000020ff207803 */ /* 0x000fe40000000000 */
[----:B------:R-:W-:Y:S02]  /*2e00*/  ISETP.LT.OR P4, PT, R2, 0x19, P4 ;  /* 0x000000190200780c */ /* 0x000fe40002781670 */
[----:B------:R-:W-:Y:S02]  /*2e10*/  ISETP.GE.AND P5, PT, R6, 0x1a, PT ;  /* 0x0000001a0600780c */ /* 0x000fe40003fa6270 */
[----:B------:R-:W-:Y:S02]  /*2e20*/  FSEL R67, R36, -INF , !P4 ;  /* 0xff80000024437808 */ /* 0x000fe40006000000 */
[----:B------:R-:W-:Y:S02]  /*2e30*/  ISETP.GT.AND P4, PT, R3, 0x19, !P5 ;  /* 0x000000190300780c */ /* 0x000fe40006f84270 */
[----:B------:R-:W-:-:S02]  /*2e40*/  P2R R33, PR, RZ, 0x20 ;  /* 0x00000020ff217803 */ /* 0x000fc40000000000 */
[----:B------:R-:W-:Y:S02]  /*2e50*/  ISETP.LT.OR P4, PT, R2, 0x1a, P4 ;  /* 0x0000001a0200780c */ /* 0x000fe40002781670 */
[----:B------:R-:W-:Y:S02]  /*2e60*/  ISETP.GE.AND P5, PT, R6, 0x21, PT ;  /* 0x000000210600780c */ /* 0x000fe40003fa6270 */
[----:B------:R-:W-:Y:S02]  /*2e70*/  FSEL R69, R37, -INF , !P4 ;  /* 0xff80000025457808 */ /* 0x000fe40006000000 */
[----:B------:R-:W-:Y:S02]  /*2e80*/  ISETP.GT.AND P4, PT, R3, 0x20, !P5 ;  /* 0x000000200300780c */ /* 0x000fe40006f84270 */
[----:B------:R-:W-:Y:S02]  /*2e90*/  P2R R36, PR, RZ, 0x20 ;  /* 0x00000020ff247803 */ /* 0x000fe40000000000 */
[----:B------:R-:W-:-:S02]  /*2ea0*/  ISETP.LT.OR P4, PT, R2, 0x21, P4 ;  /* 0x000000210200780c */ /* 0x000fc40002781670 */
[----:B------:R-:W-:Y:S02]  /*2eb0*/  ISETP.GE.AND P5, PT, R6, 0x22, PT ;  /* 0x000000220600780c */ /* 0x000fe40003fa6270 */
[----:B------:R-:W-:Y:S02]  /*2ec0*/  FSEL R71, R40, -INF , !P4 ;  /* 0xff80000028477808 */ /* 0x000fe40006000000 */
[----:B------:R-:W-:Y:S02]  /*2ed0*/  ISETP.GT.AND P4, PT, R3, 0x21, !P5 ;  /* 0x000000210300780c */ /* 0x000fe40006f84270 */
[----:B------:R-:W-:Y:S02]  /*2ee0*/  P2R R40, PR, RZ, 0x20 ;  /* 0x00000020ff287803 */ /* 0x000fe40000000000 */
[----:B------:R-:W-:Y:S02]  /*2ef0*/  ISETP.LT.OR P4, PT, R2, 0x22, P4 ;  /* 0x000000220200780c */ /* 0x000fe40002781670 */
[----:B------:R-:W-:-:S02]  /*2f00*/  ISETP.GE.AND P5, PT, R6, 0x29, PT ;  /* 0x000000290600780c */ /* 0x000fc40003fa6270 */
[----:B------:R-:W-:Y:S02]  /*2f10*/  FSEL R73, R41, -INF , !P4 ;  /* 0xff80000029497808 */ /* 0x000fe40006000000 */
[----:B------:R-:W-:Y:S02]  /*2f20*/  ISETP.GT.AND P4, PT, R3, 0x28, !P5 ;  /* 0x000000280300780c */ /* 0x000fe40006f84270 */
[----:B------:R-:W-:Y:S02]  /*2f30*/  P2R R41, PR, RZ, 0x20 ;  /* 0x00000020ff297803 */ /* 0x000fe40000000000 */
[----:B------:R-:W-:Y:S02]  /*2f40*/  ISETP.LT.OR P4, PT, R2, 0x29, P4 ;  /* 0x000000290200780c */ /* 0x000fe40002781670 */
[----:B------:R-:W-:Y:S02]  /*2f50*/  ISETP.GE.AND P5, PT, R6, 0x2a, PT ;  /* 0x0000002a0600780c */ /* 0x000fe40003fa6270 */
[----:B------:R-:W-:-:S02]  /*2f60*/  FSEL R75, R44, -INF , !P4 ;  /* 0xff8000002c4b7808 */ /* 0x000fc40006000000 */
        /* <DEDUP_REMOVED lines=8> */
[----:B------:R-:W-:Y:S02]  /*2ff0*/  P2R R28, PR, RZ, 0x40 ;  /* 0x00000040ff1c7803 */ /* 0x000fe40000000000 */
[----:B------:R-:W-:Y:S02]  /*3000*/  FSEL R79, R48, -INF , !P4 ;  /* 0xff800000304f7808 */ /* 0x000fe40006000000 */
[----:B------:R-:W-:-:S04]  /*3010*/  ISETP.GE.AND P4, PT, R6, 0x32, PT ;  /* 0x000000320600780c */ /* 0x000fc80003f86270 */
[----:B------:R-:W-:-:S04]  /*3020*/  ISETP.GT.AND P5, PT, R3, 0x31, !P4 ;  /* 0x000000310300780c */ /* 0x000fc800067a4270 */
[----:B------:R-:W-:-:S04]  /*3030*/  ISETP.LT.OR P5, PT, R2, 0x32, P5 ;  /* 0x000000320200780c */ /* 0x000fc80002fa1670 */
[----:B------:R-:W-:Y:S02]  /*3040*/  FSEL R81, R49, -INF , !P5 ;  /* 0xff80000031517808 */ /* 0x000fe40006800000 */
[----:B------:R-:W-:-:S04]  /*3050*/  ISETP.GE.AND P5, PT, R6, 0x39, PT ;  /* 0x000000390600780c */ /* 0x000fc80003fa6270 */
[----:B------:R-:W-:-:S04]  /*3060*/  ISETP.GT.AND P6, PT, R3, 0x38, !P5 ;  /* 0x000000380300780c */ /* 0x000fc80006fc4270 */
[----:B------:R-:W-:-:S04]  /*3070*/  ISETP.LT.OR P6, PT, R2, 0x39, P6 ;  /* 0x000000390200780c */ /* 0x000fc800037c1670 */
[----:B------:R-:W-:Y:S02]  /*3080*/  FSEL R83, R52, -INF , !P6 ;  /* 0xff80000034537808 */ /* 0x000fe40007000000 */
[----:B------:R-:W-:-:S04]  /*3090*/  ISETP.GE.AND P6, PT, R6, 0x1, PT ;  /* 0x000000010600780c */ /* 0x000fc80003fc6270 */
[----:B------:R-:W-:Y:S02]  /*30a0*/  P2R R25, PR, RZ, 0x40 ;  /* 0x00000040ff197803 */ /* 0x000fe40000000000 */
[----:B------:R-:W-:-:S04]  /*30b0*/  ISETP.GT.AND P6, PT, R3, RZ, !P6 ;  /* 0x000000ff0300720c */ /* 0x000fc800077c4270 */
[----:B------:R-:W-:-:S04]  /*30c0*/  ISETP.LT.OR P6, PT, R2, 0x1, P6 ;  /* 0x000000010200780c */ /* 0x000fc800037c1670 */
[----:B------:R-:W-:Y:S02]  /*30d0*/  FSEL R37, R24, -INF , !P6 ;  /* 0xff80000018257808 */ /* 0x000fe40007000000 */
[----:B------:R-:W-:Y:S01]  /*30e0*/  ISETP.GE.AND P6, PT, R6, 0x3a, PT ;  /* 0x0000003a0600780c */ /* 0x000fe20003fc6270 */
[----:B------:R-:W-:-:S03]  /*30f0*/  VIADD R6, R5, 0x8 ;  /* 0x0000000805067836 */ /* 0x000fc60000000000 */
[----:B------:R-:W-:Y:S02]  /*3100*/  P2R R48, PR, RZ, 0x40 ;  /* 0x00000040ff307803 */ /* 0x000fe40000000000 */
[----:B------:R-:W-:Y:S02]  /*3110*/  ISETP.GT.AND P6, PT, R3, 0x39, !P6 ;  /* 0x000000390300780c */ /* 0x000fe400077c4270 */
[----:B------:R-:W-:Y:S02]  /*3120*/  IADD3 R3, R43, R6, RZ ;  /* 0x000000062b037210 */ /* 0x000fe40007ffe0ff */
[----:B------:R-:W-:Y:S02]  /*3130*/  ISETP.LT.OR P6, PT, R2, 0x3a, P6 ;  /* 0x0000003a0200780c */ /* 0x000fe400037c1670 */
[----:B------:R-:W-:Y:S02]  /*3140*/  VIADDMNMX R2, R6, R38, R35, PT ;  /* 0x0000002606027246 */ /* 0x000fe40003800123 */
[----:B------:R-:W-:-:S02]  /*3150*/  FSEL R53, R53, -INF , !P6 ;  /* 0xff80000035357808 */ /* 0x000fc40007000000 */
[----:B------:R-:W-:-:S13]  /*3160*/  PLOP3.LUT P6, PT, PT, PT, UP0, 0x40, 0x0 ;  /* 0x000000000000781c */ /* 0x000fda0003fce808 */
[----:B------:R-:W-:Y:S05]  /*3170*/  @P6 BRA `(.L_x_911) ;  /* 0x0000000000646947 */ /* 0x000fea0003800000 */
        /* <DEDUP_REMOVED lines=9> */
[----:B------:R-:W-:Y:S01]  /*3210*/  @P6 IMAD.HI.U32 R24, R7, UR6, RZ ;  /* 0x0000000607186c27 */ /* 0x000fe2000f8e00ff */
[----:B------:R-:W-:-:S13]  /*3220*/  PLOP3.LUT P6, PT, PT, PT, UP1, 0x80, 0x0 ;  /* 0x000000000000781c */ /* 0x000fda0003fcf018 */
[----:B------:R-:W-:-:S04]  /*3230*/  @P6 SHF.R.U32.HI R7, RZ, UR7, R24 ;  /* 0x00000007ff076c19 */ /* 0x000fc80008011618 */
[----:B------:R-:W-:Y:S01]  /*3240*/  LOP3.LUT R7, RZ, R7, RZ, 0x33, !PT ;  /* 0x00000007ff077212 */ /* 0x000fe200078e33ff */
[----:B------:R-:W-:Y:S06]  /*3250*/  BRA `(.L_x_914) ;  /* 0x0000000000187947 */ /* 0x000fec0003800000 */
.L_x_913:
[----:B------:R-:W-:-:S06]  /*3260*/  UISETP.NE.AND UP1, UPT, UR11, 0x1, UPT ;  /* 0x000000010b00788c */ /* 0x000fcc000bf25270 */
[----:B------:R-:W-:-:S05]  /*3270*/  PLOP3.LUT P6, PT, PT, PT, UP1, 0x80, 0x0 ;  /* 0x000000000000781c */ /* 0x000fca0003fcf018 */
[----:B------:R-:W-:-:S08]  /*3280*/  @UP1 ULDC.64 UR6, c[0x0][0x9e8] ;  /* 0x00027a0000061ab9 */ /* 0x000fd00000000a00 */
[----:B------:R-:W-:Y:S01]  /*3290*/  @P6 IMAD.HI.U32 R24, R7, UR6, RZ ;  /* 0x0000000607186c27 */ /* 0x000fe2000f8e00ff */
[----:B------:R-:W-:-:S13]  /*32a0*/  PLOP3.LUT P6, PT, PT, PT, UP1, 0x80, 0x0 ;  /* 0x000000000000781c */ /* 0x000fda0003fcf018 */
[----:B------:R-:W-:-:S07]  /*32b0*/  @P6 SHF.R.U32.HI R7, RZ, UR7, R24 ;  /* 0x00000007ff076c19 */ /* 0x000fce0008011618 */
.L_x_914:
[----:B------:R-:W-:Y:S05]  /*32c0*/  BSYNC B0 ;  /* 0x0000000000007941 */ /* 0x000fea0003800000 */
.L_x_912:
[----:B------:R-:W-:-:S04]  /*32d0*/  IMAD R7, R7, UR11, -R4 ;  /* 0x0000000b07077c24 */ /* 0x000fc8000f8e0a04 */
[----:B------:R-:W-:-:S05]  /*32e0*/  IMAD R7, R22, -0x2, R7 ;  /* 0xfffffffe16077824 */ /* 0x000fca00078e0207 */
[----:B------:R-:W-:Y:S02]  /*32f0*/  VIMNMX R3, R3, R7, !PT ;  /* 0x0000000703037248 */ /* 0x000fe40007fe0100 */
[----:B------:R-:W-:-:S07]  /*3300*/  VIADDMNMX R2, R7, UR11, R2, PT ;  /* 0x0000000b07027c46 */ /* 0x000fce000b800102 */
.L_x_911:
[----:B------:R-:W-:Y:S01]  /*3310*/  ISETP.GT.AND P2, PT, R3, 0x1, !P2 ;  /* 0x000000010300780c */ /* 0x000fe20005744270 */
[----:B------:R-:W-:Y:S01]  /*3320*/  ULDC UR6, c[0x0][0x988] ;  /* 0x0002620000067ab9 */ /* 0x000fe20000000800 */
[----:B------:R-:W-:Y:S01]  /*3330*/  FMNMX.FTZ R4, R37, R57, !PT ;  /* 0x0000003925047209 */ /* 0x000fe20007810000 */
[----:B------:R-:W-:Y:S01]  /*3340*/  IMAD R21, R21, UR47, -R0 ;  /* 0x0000002f15157c24 */ /* 0x000fe2000f8e0a00 */
[----:B------:R-:W-:Y:S02]  /*3350*/  ISETP.LT.OR P2, PT, R2, 0x2, P2 ;  /* 0x000000020200780c */ /* 0x000fe40001741670 */
[----:B------:R-:W-:Y:S02]  /*3360*/  ISETP.NE.AND P6, PT, R25, RZ, PT ;  /* 0x000000ff1900720c */ /* 0x000fe40003fc5270 */
[----:B------:R-:W-:Y:S02]  /*3370*/  FSEL R20, R20, -INF , !P2 ;  /* 0xff80000014147808 */ /* 0x000fe40005000000 */
[----:B------:R-:W-:-:S02]  /*3380*/  ISETP.NE.AND P2, PT, R58, RZ, PT ;  /* 0x000000ff3a00720c */ /* 0x000fc40003f45270 */
[----:B------:R-:W-:Y:S02]  /*3390*/  FMNMX.FTZ R4, R59, R4, !PT ;  /* 0x000000043b047209 */ /* 0x000fe40007810000 */
[----:B------:R-:W-:Y:S02]  /*33a0*/  ISETP.GT.AND P2, PT, R3, 0x9, !P2 ;  /* 0x000000090300780c */ /* 0x000fe40005744270 */
[----:B------:R-:W-:Y:S02]  /*33b0*/  FMNMX.FTZ R4, R61, R4, !PT ;  /* 0x000000043d047209 */ /* 0x000fe40007810000 */
[----:B------:R-:W-:Y:S02]  /*33c0*/  ISETP.LT.OR P2, PT, R2, 0xa, P2 ;  /* 0x0000000a0200780c */ /* 0x000fe40001741670 */
[----:B------:R-:W-:Y:S02]  /*33d0*/  FMNMX.FTZ R4, R63, R4, !PT ;  /* 0x000000043f047209 */ /* 0x000fe40007810000 */
[----:B------:R-:W-:-:S02]  /*33e0*/  FSEL R24, R31, -INF , !P2 ;  /* 0xff8000001f187808 */ /* 0x000fc40005000000 */
[----:B------:R-:W-:Y:S02]  /*33f0*/  ISETP.NE.AND P2, PT, R28, RZ, PT ;  /* 0x000000ff1c00720c */ /* 0x000fe40003f45270 */
[----:B------:R-:W-:Y:S02]  /*3400*/  FMNMX.FTZ R4, R65, R4, !PT ;  /* 0x0000000441047209 */ /* 0x000fe40007810000 */
[----:B------:R-:W-:Y:S02]  /*3410*/  ISETP.GT.AND P2, PT, R3, 0x10, !P2 ;  /* 0x000000100300780c */ /* 0x000fe40005744270 */
[----:B------:R-:W-:Y:S02]  /*3420*/  FMNMX.FTZ R4, R67, R4, !PT ;  /* 0x0000000443047209 */ /* 0x000fe40007810000 */
[----:B------:R-:W-:Y:S02]  /*3430*/  ISETP.LT.OR P2, PT, R2, 0x11, P2 ;  /* 0x000000110200780c */ /* 0x000fe40001741670 */
[----:B------:R-:W-:-:S02]  /*3440*/  FMNMX.FTZ R4, R69, R4, !PT ;  /* 0x0000000445047209 */ /* 0x000fc40007810000 */
[----:B------:R-:W-:Y:S02]  /*3450*/  FSEL R25, R34, -INF , !P2 ;  /* 0xff80000022197808 */ /* 0x000fe40005000000 */
[----:B------:R-:W-:Y:S02]  /*3460*/  ISETP.NE.AND P2, PT, R29, RZ, PT ;  /* 0x000000ff1d00720c */ /* 0x000fe40003f45270 */
[----:B------:R-:W-:Y:S02]  /*3470*/  FMNMX.FTZ R4, R71, R4, !PT ;  /* 0x0000000447047209 */ /* 0x000fe40007810000 */
[----:B------:R-:W-:Y:S02]  /*3480*/  ISETP.GT.AND P2, PT, R3, 0x11, !P2 ;  /* 0x000000110300780c */ /* 0x000fe40005744270 */
[----:B------:R-:W-:Y:S02]  /*3490*/  FMNMX.FTZ R4, R73, R4, !PT ;  /* 0x0000000449047209 */ /* 0x000fe40007810000 */
[----:B------:R-:W-:-:S02]  /*34a0*/  ISETP.LT.OR P2, PT, R2, 0x12, P2 ;  /* 0x000000120200780c */ /* 0x000fc40001741670 */
[----:B------:R-:W-:Y:S02]  /*34b0*/  FMNMX.FTZ R4, R75, R4, !PT ;  /* 0x000000044b047209 */ /* 0x000fe40007810000 */
[----:B------:R-:W-:Y:S02]  /*34c0*/  FSEL R26, R26, -INF , !P2 ;  /* 0xff8000001a1a7808 */ /* 0x000fe40005000000 */
[----:B------:R-:W-:Y:S02]  /*34d0*/  ISETP.NE.AND P2, PT, R32, RZ, PT ;  /* 0x000000ff2000720c */ /* 0x000fe40003f45270 */
[----:B------:R-:W-:Y:S02]  /*34e0*/  FMNMX.FTZ R4, R77, R4, !PT ;  /* 0x000000044d047209 */ /* 0x000fe40007810000 */
[----:B------:R-:W-:Y:S02]  /*34f0*/  ISETP.GT.AND P2, PT, R3, 0x18, !P2 ;  /* 0x000000180300780c */ /* 0x000fe40005744270 */
[----:B------:R-:W-:-:S02]  /*3500*/  FMNMX.FTZ R4, R79, R4, !PT ;  /* 0x000000044f047209 */ /* 0x000fc40007810000 */
[----:B------:R-:W-:Y:S02]  /*3510*/  ISETP.LT.OR P2, PT, R2, 0x19, P2 ;  /* 0x000000190200780c */ /* 0x000fe40001741670 */
[----:B------:R-:W-:Y:S02]  /*3520*/  FMNMX.FTZ R4, R81, R4, !PT ;  /* 0x0000000451047209 */ /* 0x000fe40007810000 */
[----:B------:R-:W-:Y:S02]  /*3530*/  FSEL R27, R27, -INF , !P2 ;  /* 0xff8000001b1b7808 */ /* 0x000fe40005000000 */
[----:B------:R-:W-:Y:S02]  /*3540*/  ISETP.NE.AND P2, PT, R33, RZ, PT ;  /* 0x000000ff2100720c */ /* 0x000fe40003f45270 */
[----:B------:R-:W-:Y:S02]  /*3550*/  FMNMX.FTZ R4, R83, R4, !PT ;  /* 0x0000000453047209 */ /* 0x000fe40007810000 */
[----:B------:R-:W-:-:S02]  /*3560*/  ISETP.GT.AND P2, PT, R3, 0x19, !P2 ;  /* 0x000000190300780c */ /* 0x000fc40005744270 */
[----:B------:R-:W-:Y:S02]  /*3570*/  ISETP.GT.AND P3, PT, R3, 0x8, !P3 ;  /* 0x000000080300780c */ /* 0x000fe40005f64270 */
[----:B------:R-:W-:Y:S02]  /*3580*/  ISETP.LT.OR P2, PT, R2, 0x1a, P2 ;  /* 0x0000001a0200780c */ /* 0x000fe40001741670 */
[----:B------:R-:W-:Y:S02]  /*3590*/  FMNMX.FTZ R34, R53, R4, !PT ;  /* 0x0000000435227209 */ /* 0x000fe40007810000 */
[----:B------:R-:W-:Y:S02]  /*35a0*/  FSEL R28, R39, -INF , !P2 ;  /* 0xff800000271c7808 */ /* 0x000fe40005000000 */
[----:B------:R-:W-:Y:S01]  /*35b0*/  ISETP.NE.AND P2, PT, R36, RZ, PT ;  /* 0x000000ff2400720c */ /* 0x000fe20003f45270 */
[----:B------:R-:W1:Y:S01]  /*35c0*/  SHFL.BFLY PT, R33, R34, 0x2, 0x1f ;  /* 0x0c401f0022217f89 */ /* 0x000e6200000e0000 */
[----:B------:R-:W-:-:S02]  /*35d0*/  ISETP.LT.OR P3, PT, R2, 0x9, P3 ;  /* 0x000000090200780c */ /* 0x000fc40001f61670 */
[----:B------:R-:W-:Y:S02]  /*35e0*/  ISETP.GT.AND P2, PT, R3, 0x20, !P2 ;  /* 0x000000200300780c */ /* 0x000fe40005744270 */
[----:B------:R-:W-:Y:S02]  /*35f0*/  FSEL R23, R23, -INF , !P3 ;  /* 0xff80000017177808 */ /* 0x000fe40005800000 */
[----:B------:R-:W-:Y:S02]  /*3600*/  ISETP.LT.OR P2, PT, R2, 0x21, P2 ;  /* 0x000000210200780c */ /* 0x000fe40001741670 */
[----:B------:R-:W-:Y:S02]  /*3610*/  ISETP.NE.AND P3, PT, R41, RZ, PT ;  /* 0x000000ff2900720c */ /* 0x000fe40003f65270 */
[----:B------:R-:W-:Y:S02]  /*3620*/  FSEL R29, R42, -INF , !P2 ;  /* 0xff8000002a1d7808 */ /* 0x000fe40005000000 */
[----:B------:R-:W-:-:S02]  /*3630*/  ISETP.NE.AND P2, PT, R40, RZ, PT ;  /* 0x000000ff2800720c */ /* 0x000fc40003f45270 */
[C---:B------:R-:W-:Y:S02]  /*3640*/  ISETP.GT.AND P4, PT, R3.reuse, 0x31, !P4 ;  /* 0x000000310300780c */ /* 0x040fe40006784270 */
[C---:B------:R-:W-:Y:S02]  /*3650*/  ISETP.GT.AND P2, PT, R3.reuse, 0x21, !P2 ;  /* 0x000000210300780c */ /* 0x040fe40005744270 */
[----:B------:R-:W-:Y:S02]  /*3660*/  ISETP.GT.AND P5, PT, R3, 0x38, !P5 ;  /* 0x000000380300780c */ /* 0x000fe40006fa4270 */
[C---:B------:R-:W-:Y:S02]  /*3670*/  ISETP.LT.OR P2, PT, R2.reuse, 0x22, P2 ;  /* 0x000000220200780c */ /* 0x040fe40001741670 */
[----:B------:R-:W-:Y:S02]  /*3680*/  ISETP.LT.OR P4, PT, R2, 0x32, P4 ;  /* 0x000000320200780c */ /* 0x000fe40002781670 */
[----:B------:R-:W-:-:S02]  /*3690*/  FSEL R30, R30, -INF , !P2 ;  /* 0xff8000001e1e7808 */ /* 0x000fc40005000000 */
[----:B------:R-:W-:Y:S02]  /*36a0*/  ISETP.GT.AND P2, PT, R3, 0x28, !P3 ;  /* 0x000000280300780c */ /* 0x000fe40005f44270 */
[----:B-1----:R-:W-:Y:S02]  /*36b0*/  FMNMX.FTZ R35, R34, R33, !PT ;  /* 0x0000002122237209 */ /* 0x002fe40007810000 */
[----:B------:R-:W-:Y:S02]  /*36c0*/  ISETP.LT.OR P2, PT, R2, 0x29, P2 ;  /* 0x000000290200780c */ /* 0x000fe40001741670 */
[----:B------:R-:W-:Y:S01]  /*36d0*/  ISETP.NE.AND P3, PT, R45, RZ, PT ;  /* 0x000000ff2d00720c */ /* 0x000fe20003f65270 */
[----:B------:R-:W1:Y:S01]  /*36e0*/  SHFL.BFLY PT, R36, R35, 0x1, 0x1f ;  /* 0x0c201f0023247f89 */ /* 0x000e6200000e0000 */
[----:B------:R-:W-:Y:S02]  /*36f0*/  FSEL R31, R46, -INF , !P2 ;  /* 0xff8000002e1f7808 */ /* 0x000fe40005000000 */
[----:B------:R-:W-:-:S02]  /*3700*/  ISETP.GT.AND P2, PT, R3, RZ, !P6 ;  /* 0x000000ff0300720c */ /* 0x000fc40007744270 */
[----:B------:R-:W-:Y:S02]  /*3710*/  ISETP.NE.AND P6, PT, R48, RZ, PT ;  /* 0x000000ff3000720c */ /* 0x000fe40003fc5270 */
[----:B------:R-:W-:Y:S02]  /*3720*/  ISETP.LT.OR P2, PT, R2, 0x1, P2 ;  /* 0x000000010200780c */ /* 0x000fe40001741670 */
[----:B------:R-:W-:Y:S02]  /*3730*/  ISETP.GT.AND P3, PT, R3, 0x30, !P3 ;  /* 0x000000300300780c */ /* 0x000fe40005f64270 */
[----:B------:R-:W-:Y:S02]  /*3740*/  FSEL R7, R56, -INF , !P2 ;  /* 0xff80000038077808 */ /* 0x000fe40005000000 */
[----:B------:R-:W-:Y:S02]  /*3750*/  ISETP.NE.AND P2, PT, R44, RZ, PT ;  /* 0x000000ff2c00720c */ /* 0x000fe40003f45270 */
[----:B------:R-:W-:-:S02]  /*3760*/  FMNMX.FTZ R4, R7, R20, !PT ;  /* 0x0000001407047209 */ /* 0x000fc40007810000 */
[----:B------:R-:W-:Y:S02]  /*3770*/  ISETP.GT.AND P2, PT, R3, 0x29, !P2 ;  /* 0x000000290300780c */ /* 0x000fe40005744270 */
[----:B------:R-:W-:Y:S02]  /*3780*/  FMNMX.FTZ R33, R23, R4, !PT ;  /* 0x0000000417217209 */ /* 0x000fe40007810000 */
[----:B------:R-:W-:Y:S02]  /*3790*/  ISETP.LT.OR P2, PT, R2, 0x2a, P2 ;  /* 0x0000002a0200780c */ /* 0x000fe40001741670 */
[----:B------:R-:W-:Y:S02]  /*37a0*/  FMNMX.FTZ R4, R24, R33, !PT ;  /* 0x0000002118047209 */ /* 0x000fe40007810000 */
[----:B------:R-:W-:Y:S02]  /*37b0*/  ISETP.LT.OR P3, PT, R2, 0x31, P3 ;  /* 0x000000310200780c */ /* 0x000fe40001f61670 */
[----:B------:R-:W-:-:S02]  /*37c0*/  FMNMX.FTZ R33, R25, R4, !PT ;  /* 0x0000000419217209 */ /* 0x000fc40007810000 */
[----:B-1----:R-:W-:Y:S02]  /*37d0*/  FMNMX.FTZ R4, R35, R36, !PT ;  /* 0x0000002423047209 */ /* 0x002fe40007810000 */
[----:B------:R-:W-:Y:S02]  /*37e0*/  FMNMX.FTZ R32, R26, R33, !PT ;  /* 0x000000211a207209 */ /* 0x000fe40007810000 */
[----:B------:R-:W-:Y:S01]  /*37f0*/  ISETP.LT.OR P5, PT, R2, 0x39, P5 ;  /* 0x000000390200780c */ /* 0x000fe20002fa1670 */
[----:B------:R-:W-:Y:S01]  /*3800*/  FMUL.FTZ R35, R4, UR6 ;  /* 0x0000000604237c20 */ /* 0x000fe20008410000 */
[----:B------:R-:W-:Y:S02]  /*3810*/  FMNMX.FTZ R33, R27, R32, !PT ;  /* 0x000000201b217209 */ /* 0x000fe40007810000 */
[----:B------:R-:W-:Y:S02]  /*3820*/  FSEL R32, R47, -INF , !P2 ;  /* 0xff8000002f207808 */ /* 0x000fe40005000000 */
[----:B------:R-:W-:-:S02]  /*3830*/  FMNMX.FTZ R34, R28, R33, !PT ;  /* 0x000000211c227209 */ /* 0x000fc40007810000 */
[----:B------:R-:W-:Y:S02]  /*3840*/  FSETP.NEU.FTZ.AND P2, PT, R4, -INF , PT ;  /* 0xff8000000400780b */ /* 0x000fe40003f5d000 */
[----:B------:R-:W-:Y:S02]  /*3850*/  FMNMX.FTZ R33, R29, R34, !PT ;  /* 0x000000221d217209 */ /* 0x000fe40007810000 */
[----:B------:R-:W-:Y:S02]  /*3860*/  FSEL R38, R35, RZ, P2 ;  /* 0x000000ff23267208 */ /* 0x000fe40001000000 */
[----:B------:R-:W-:Y:S02]  /*3870*/  FMNMX.FTZ R34, R30, R33, !PT ;  /* 0x000000211e227209 */ /* 0x000fe40007810000 */
[----:B------:R-:W-:Y:S01]  /*3880*/  ISETP.GT.AND P2, PT, R3, 0x39, !P6 ;  /* 0x000000390300780c */ /* 0x000fe20007744270 */
[--C-:B------:R-:W-:Y:S01]  /*3890*/  FFMA.FTZ R37, R37, UR6, -R38.reuse ;  /* 0x0000000625257c23 */ /* 0x100fe20008010826 */
[----:B------:R-:W-:Y:S01]  /*38a0*/  FMNMX.FTZ R3, R31, R34, !PT ;  /* 0x000000221f037209 */ /* 0x000fe20007810000 */
[--C-:B------:R-:W-:Y:S01]  /*38b0*/  FFMA.FTZ R40, R61, UR6, -R38.reuse ;  /* 0x000000063d287c23 */ /* 0x100fe20008010826 */
[----:B------:R-:W-:Y:S01]  /*38c0*/  FSEL R33, R50, -INF , !P3 ;  /* 0xff80000032217808 */ /* 0x000fe20005800000 */
[----:B------:R1:W-:Y:S01]  /*38d0*/  MUFU.EX2 R196, R37 ;  /* 0x0000002500c47308 */ /* 0x0003e20000000800 */
[----:B------:R-:W-:Y:S01]  /*38e0*/  FMNMX.FTZ R36, R32, R3, !PT ;  /* 0x0000000320247209 */ /* 0x000fe20007810000 */
[--C-:B------:R-:W-:Y:S01]  /*38f0*/  FFMA.FTZ R39, R57, UR6, -R38.reuse ;  /* 0x0000000639277c23 */ /* 0x100fe20008010826 */
[----:B------:R-:W-:Y:S01]  /*3900*/  FSEL R34, R51, -INF , !P4 ;  /* 0xff80000033227808 */ /* 0x000fe20006000000 */
[--C-:B------:R-:W-:Y:S01]  /*3910*/  FFMA.FTZ R42, R63, UR6, -R38.reuse ;  /* 0x000000063f2a7c23 */ /* 0x100fe20008010826 */
[----:B------:R-:W-:Y:S01]  /*3920*/  FMNMX.FTZ R3, R33, R36, !PT ;  /* 0x0000002421037209 */ /* 0x000fe20007810000 */
[--C-:B------:R-:W-:Y:S01]  /*3930*/  FFMA.FTZ R43, R65, UR6, -R38.reuse ;  /* 0x00000006412b7c23 */ /* 0x100fe20008010826 */
[----:B------:R-:W-:Y:S01]  /*3940*/  ISETP.LT.OR P2, PT, R2, 0x3a, P2 ;  /* 0x0000003a0200780c */ /* 0x000fe20001741670 */
[----:B------:R2:W-:Y:S01]  /*3950*/  MUFU.EX2 R41, R40 ;  /* 0x0000002800297308 */ /* 0x0005e20000000800 */
[----:B------:R-:W-:Y:S01]  /*3960*/  FSEL R2, R54, -INF , !P5 ;  /* 0xff80000036027808 */ /* 0x000fe20006800000 */
[--C-:B-1----:R-:W-:Y:S01]  /*3970*/  FFMA.FTZ R37, R59, UR6, -R38.reuse ;  /* 0x000000063b257c23 */ /* 0x102fe20008010826 */
[----:B------:R-:W-:Y:S01]  /*3980*/  FMNMX.FTZ R3, R34, R3, !PT ;  /* 0x0000000322037209 */ /* 0x000fe20007810000 */
[--C-:B------:R-:W-:Y:S01]  /*3990*/  FFMA.FTZ R44, R67, UR6, -R38.reuse ;  /* 0x00000006432c7c23 */ /* 0x100fe20008010826 */
[----:B------:R-:W-:Y:S01]  /*39a0*/  FSEL R35, R55, -INF , !P2 ;  /* 0xff80000037237808 */ /* 0x000fe20005000000 */
[--C-:B------:R-:W-:Y:S01]  /*39b0*/  FFMA.FTZ R45, R69, UR6, -R38.reuse ;  /* 0x00000006452d7c23 */ /* 0x100fe20008010826 */
[----:B------:R-:W-:Y:S01]  /*39c0*/  FMNMX.FTZ R36, R2, R3, !PT ;  /* 0x0000000302247209 */ /* 0x000fe20007810000 */
[----:B------:R1:W-:Y:S01]  /*39d0*/  MUFU.EX2 R198, R37 ;  /* 0x0000002500c67308 */ /* 0x0003e20000000800 */
[--C-:B--2---:R-:W-:Y:S01]  /*39e0*/  FFMA.FTZ R40, R73, UR6, -R38.reuse ;  /* 0x0000000649287c23 */ /* 0x104fe20008010826 */
[--C-:B------:R-:W-:Y:S01]  /*39f0*/  FFMA.FTZ R46, R71, UR6, -R38.reuse ;  /* 0x00000006472e7c23 */ /* 0x100fe20008010826 */
[----:B------:R-:W-:Y:S01]  /*3a00*/  FMNMX.FTZ R36, R35, R36, !PT ;  /* 0x0000002423247209 */ /* 0x000fe20007810000 */
[--C-:B------:R-:W-:Y:S01]  /*3a10*/  FFMA.FTZ R48, R75, UR6, -R38.reuse ;  /* 0x000000064b307c23 */ /* 0x100fe20008010826 */
[--C-:B------:R-:W-:Y:S01]  /*3a20*/  FFMA.FTZ R49, R77, UR6, -R38.reuse ;  /* 0x000000064d317c23 */ /* 0x100fe20008010826 */
[--C-:B------:R-:W-:Y:S01]  /*3a30*/  FFMA.FTZ R50, R79, UR6, -R38.reuse ;  /* 0x000000064f327c23 */ /* 0x100fe20008010826 */
[----:B------:R-:W-:Y:S01]  /*3a40*/  FFMA.FTZ R51, R81, UR6, -R38 ;  /* 0x0000000651337c23 */ /* 0x000fe20008010826 */
[----:B------:R-:W1:Y:S01]  /*3a50*/  SHFL.BFLY PT, R3, R36, 0x2, 0x1f ;  /* 0x0c401f0024037f89 */ /* 0x000e6200000e0000 */
[----:B------:R-:W-:Y:S01]  /*3a60*/  MUFU.EX2 R47, R40 ;  /* 0x00000028002f7308 */ /* 0x000fe20000000800 */
[----:B------:R-:W-:-:S07]  /*3a70*/  R2UR UR14, R21 ;  /* 0x00000000150e72ca */ /* 0x000fce00000e0000 */
[----:B------:R-:W-:Y:S06]  /*3a80*/  MUFU.EX2 R39, R39 ;  /* 0x0000002700277308 */ /* 0x000fec0000000800 */
[----:B------:R-:W-:Y:S02]  /*3a90*/  UIADD3 UR14, UR42, UR14, URZ ;  /* 0x0000000e2a0e7290 */ /* 0x000fe4000fffe03f */
[----:B------:R-:W-:Y:S02]  /*3aa0*/  MUFU.EX2 R42, R42 ;  /* 0x0000002a002a7308 */ /* 0x000fe40000000800 */
[----:B------:R-:W-:Y:S01]  /*3ab0*/  UIADD3 UR10, UR14, UR10, URZ ;  /* 0x0000000a0e0a7290 */ /* 0x000fe2000fffe03f */
[----:B-1----:R-:W-:-:S05]  /*3ac0*/  FMNMX.FTZ R37, R36, R3, !PT ;  /* 0x0000000324257209 */ /* 0x002fca0007810000 */
[----:B------:R-:W1:Y:S01]  /*3ad0*/  MUFU.EX2 R43, R43 ;  /* 0x0000002b002b7308 */ /* 0x000e620000000800 */
[----:B------:R-:W2:Y:S07]  /*3ae0*/  SHFL.BFLY PT, R36, R37, 0x1, 0x1f ;  /* 0x0c201f0025247f89 */ /* 0x000eae00000e0000 */
[----:B------:R-:W-:Y:S08]  /*3af0*/  MUFU.EX2 R44, R44 ;  /* 0x0000002c002c7308 */ /* 0x000ff00000000800 */
[----:B------:R-:W3:Y:S01]  /*3b00*/  MUFU.EX2 R45, R45 ;  /* 0x0000002d002d7308 */ /* 0x000ee20000000800 */
[----:B-1----:R-:W-:-:S07]  /*3b10*/  F2FP.BF16.F32.PACK_AB R192, R43, R42 ;  /* 0x0000002a2bc0723e */ /* 0x002fce00000010ff */
[----:B------:R-:W1:Y:S01]  /*3b20*/  MUFU.EX2 R46, R46 ;  /* 0x0000002e002e7308 */ /* 0x000e620000000800 */
[----:B--2---:R-:W-:Y:S01]  /*3b30*/  FMNMX.FTZ R3, R37, R36, !PT ;  /* 0x0000002425037209 */ /* 0x004fe20007810000 */
[--C-:B------:R-:W-:Y:S01]  /*3b40*/  FFMA.FTZ R36, R83, UR6, -R38.reuse ;  /* 0x0000000653247c23 */ /* 0x100fe20008010826 */
[----:B------:R-:W-:Y:S01]  /*3b50*/  FFMA.FTZ R38, R53, UR6, -R38 ;  /* 0x0000000635267c23 */ /* 0x000fe20008010826 */
[----:B------:R-:W-:Y:S01]  /*3b60*/  FADD.FTZ R53, R196, R39 ;  /* 0x00000027c4357221 */ /* 0x000fe20000010000 */
[C---:B------:R-:W-:Y:S01]  /*3b70*/  FSETP.NEU.FTZ.AND P2, PT, R3.reuse, -INF , PT ;  /* 0xff8000000300780b */ /* 0x040fe20003f5d000 */
[----:B------:R-:W-:Y:S02]  /*3b80*/  FMUL.FTZ R37, R3, UR6 ;  /* 0x0000000603257c20 */ /* 0x000fe40008410000 */
[----:B------:R-:W-:Y:S01]  /*3b90*/  MUFU.EX2 R48, R48 ;  /* 0x0000003000307308 */ /* 0x000fe20000000800 */
[----:B------:R-:W-:Y:S02]  /*3ba0*/  F2FP.BF16.F32.PACK_AB R196, R39, R196 ;  /* 0x000000c427c4723e */ /* 0x000fe400000010ff */
[----:B---3--:R-:W-:-:S02]  /*3bb0*/  F2FP.BF16.F32.PACK_AB R194, R45, R44 ;  /* 0x0000002c2dc2723e */ /* 0x008fc400000010ff */
[----:B------:R-:W-:Y:S02]  /*3bc0*/  FSEL R40, R37, RZ, P2 ;  /* 0x000000ff25287208 */ /* 0x000fe40001000000 */
[----:B------:R-:W-:Y:S01]  /*3bd0*/  PLOP3.LUT P2, PT, PT, PT, UP0, 0x40, 0x0 ;  /* 0x000000000000781c */ /* 0x000fe20003f4e808 */
[----:B------:R-:W-:Y:S01]  /*3be0*/  MUFU.EX2 R37, R38 ;  /* 0x0000002600257308 */ /* 0x000fe20000000800 */
[----:B-1----:R-:W-:Y:S01]  /*3bf0*/  F2FP.BF16.F32.PACK_AB R188, R47, R46 ;  /* 0x0000002e2fbc723e */ /* 0x002fe200000010ff */
        /* <DEDUP_REMOVED lines=12> */
[--C-:B------:R-:W-:Y:S01]  /*3cc0*/  FFMA.FTZ R32, R32, UR6, -R40.reuse ;  /* 0x0000000620207c23 */ /* 0x100fe20008010828 */
[--C-:B------:R-:W-:Y:S01]  /*3cd0*/  FFMA.FTZ R33, R33, UR6, -R40.reuse ;  /* 0x0000000621217c23 */ /* 0x100fe20008010828 */
[----:B------:R1:W2:Y:S01]  /*3ce0*/  MUFU.EX2 R52, R20 ;  /* 0x0000001400347308 */ /* 0x0002a20000000800 */
[--C-:B------:R-:W-:Y:S01]  /*3cf0*/  FFMA.FTZ R34, R34, UR6, -R40.reuse ;  /* 0x0000000622227c23 */ /* 0x100fe20008010828 */
[--C-:B------:R-:W-:Y:S01]  /*3d00*/  FFMA.FTZ R2, R2, UR6, -R40.reuse ;  /* 0x0000000602027c23 */ /* 0x100fe20008010828 */
[----:B------:R-:W-:-:S05]  /*3d10*/  FFMA.FTZ R35, R35, UR6, -R40 ;  /* 0x0000000623237c23 */ /* 0x000fca0008010828 */
[----:B------:R-:W3:Y:S01]  /*3d20*/  MUFU.EX2 R23, R23 ;  /* 0x0000001700177308 */ /* 0x000ee20000000800 */
[----:B-1----:R-:W-:Y:S01]  /*3d30*/  FADD.FTZ R20, R198, R53 ;  /* 0x00000035c6147221 */ /* 0x002fe20000010000 */
[----:B------:R-:W-:-:S03]  /*3d40*/  F2FP.BF16.F32.PACK_AB R198, R41, R198 ;  /* 0x000000c629c6723e */ /* 0x000fc600000010ff */
[----:B------:R-:W-:-:S03]  /*3d50*/  FADD.FTZ R53, R41, R20 ;  /* 0x0000001429357221 */ /* 0x000fc60000010000 */
[----:B------:R-:W1:Y:S01]  /*3d60*/  MUFU.EX2 R24, R24 ;  /* 0x0000001800187308 */ /* 0x000e620000000800 */
[----:B--2---:R-:W-:Y:S01]  /*3d70*/  FADD.FTZ R20, R7, R52 ;  /* 0x0000003407147221 */ /* 0x004fe20000010000 */
[----:B------:R-:W-:Y:S01]  /*3d80*/  FADD.FTZ R38, R42, R53 ;  /* 0x000000352a267221 */ /* 0x000fe20000010000 */
[----:B------:R-:W-:-:S03]  /*3d90*/  F2FP.BF16.F32.PACK_AB R197, R52, R7 ;  /* 0x0000000734c5723e */ /* 0x000fc600000010ff */
[----:B------:R-:W-:Y:S02]  /*3da0*/  FADD.FTZ R55, R43, R38 ;  /* 0x000000262b377221 */ /* 0x000fe40000010000 */
[----:B------:R-:W2:Y:S01]  /*3db0*/  MUFU.EX2 R25, R25 ;  /* 0x0000001900197308 */ /* 0x000ea20000000800 */
[----:B---3--:R-:W-:Y:S01]  /*3dc0*/  FADD.FTZ R53, R23, R20 ;  /* 0x0000001417357221 */ /* 0x008fe20000010000 */
[----:B------:R-:W-:-:S04]  /*3dd0*/  FADD.FTZ R20, R44, R55 ;  /* 0x000000372c147221 */ /* 0x000fc80000010000 */
[----:B------:R-:W-:Y:S02]  /*3de0*/  FADD.FTZ R55, R45, R20 ;  /* 0x000000142d377221 */ /* 0x000fe40000010000 */
[----:B------:R-:W3:Y:S01]  /*3df0*/  MUFU.EX2 R26, R26 ;  /* 0x0000001a001a7308 */ /* 0x000ee20000000800 */
[----:B-1----:R-:W-:Y:S01]  /*3e00*/  FADD.FTZ R0, R24, R53 ;  /* 0x0000003518007221 */ /* 0x002fe20000010000 */
[----:B------:R-:W-:Y:S01]  /*3e10*/  FADD.FTZ R20, R46, R55 ;  /* 0x000000372e147221 */ /* 0x000fe20000010000 */
[----:B------:R-:W-:Y:S01]  /*3e20*/  F2FP.BF16.F32.PACK_AB R199, R24, R23 ;  /* 0x0000001718c7723e */ /* 0x000fe200000010ff */
[----:B------:R-:W-:-:S04]  /*3e30*/  VIADD R23, R103, 0xfffffffe ;  /* 0xfffffffe67177836 */ /* 0x000fc80000000000 */
[----:B------:R-:W1:Y:S01]  /*3e40*/  MUFU.EX2 R27, R27 ;  /* 0x0000001b001b7308 */ /* 0x000e620000000800 */
[----:B--2---:R-:W-:-:S07]  /*3e50*/  FADD.FTZ R53, R25, R0 ;  /* 0x0000000019357221 */ /* 0x004fce0000010000 */
[----:B------:R-:W2:Y:S01]  /*3e60*/  MUFU.EX2 R28, R28 ;  /* 0x0000001c001c7308 */ /* 0x000ea20000000800 */
[C---:B---3--:R-:W-:Y:S01]  /*3e70*/  FADD.FTZ R0, R26.reuse, R53 ;  /* 0x000000351a007221 */ /* 0x048fe20000010000 */
[----:B------:R-:W-:Y:S01]  /*3e80*/  FADD.FTZ R53, R47, R20 ;  /* 0x000000142f357221 */ /* 0x000fe20000010000 */
[----:B------:R-:W-:-:S03]  /*3e90*/  F2FP.BF16.F32.PACK_AB R193, R26, R25 ;  /* 0x000000191ac1723e */ /* 0x000fc600000010ff */
[----:B------:R-:W-:Y:S02]  /*3ea0*/  FADD.FTZ R20, R48, R53 ;  /* 0x0000003530147221 */ /* 0x000fe40000010000 */
[----:B------:R-:W3:Y:S01]  /*3eb0*/  MUFU.EX2 R29, R29 ;  /* 0x0000001d001d7308 */ /* 0x000ee20000000800 */
[----:B-1----:R-:W-:-:S07]  /*3ec0*/  FADD.FTZ R39, R27, R0 ;  /* 0x000000001b277221 */ /* 0x002fce0000010000 */
[----:B------:R-:W1:Y:S01]  /*3ed0*/  MUFU.EX2 R30, R30 ;  /* 0x0000001e001e7308 */ /* 0x000e620000000800 */
[C---:B--2---:R-:W-:Y:S01]  /*3ee0*/  FADD.FTZ R0, R28.reuse, R39 ;  /* 0x000000271c007221 */ /* 0x044fe20000010000 */
[----:B------:R-:W-:-:S06]  /*3ef0*/  F2FP.BF16.F32.PACK_AB R195, R28, R27 ;  /* 0x0000001b1cc3723e */ /* 0x000fcc00000010ff */
[----:B------:R-:W2:Y:S01]  /*3f00*/  MUFU.EX2 R31, R31 ;  /* 0x0000001f001f7308 */ /* 0x000ea20000000800 */
[----:B---3--:R-:W-:-:S07]  /*3f10*/  FADD.FTZ R39, R29, R0 ;  /* 0x000000001d277221 */ /* 0x008fce0000010000 */
[----:B------:R-:W3:Y:S01]  /*3f20*/  MUFU.EX2 R49, R49 ;  /* 0x0000003100317308 */ /* 0x000ee20000000800 */
[C---:B-1----:R-:W-:Y:S01]  /*3f30*/  FADD.FTZ R0, R30.reuse, R39 ;  /* 0x000000271e007221 */ /* 0x042fe20000010000 */
[----:B------:R-:W-:-:S06]  /*3f40*/  F2FP.BF16.F32.PACK_AB R189, R30, R29 ;  /* 0x0000001d1ebd723e */ /* 0x000fcc00000010ff */
[----:B------:R-:W1:Y:S01]  /*3f50*/  MUFU.EX2 R32, R32 ;  /* 0x0000002000207308 */ /* 0x000e620000000800 */
[----:B--2---:R-:W-:-:S07]  /*3f60*/  FADD.FTZ R39, R31, R0 ;  /* 0x000000001f277221 */ /* 0x004fce0000010000 */
[----:B------:R-:W2:Y:S01]  /*3f70*/  MUFU.EX2 R50, R50 ;  /* 0x0000003200327308 */ /* 0x000ea20000000800 */
[C---:B---3--:R-:W-:Y:S01]  /*3f80*/  FADD.FTZ R41, R49.reuse, R20 ;  /* 0x0000001431297221 */ /* 0x048fe20000010000 */
[----:B------:R-:W-:-:S06]  /*3f90*/  F2FP.BF16.F32.PACK_AB R190, R49, R48 ;  /* 0x0000003031be723e */ /* 0x000fcc00000010ff */
[----:B------:R-:W3:Y:S01]  /*3fa0*/  MUFU.EX2 R33, R33 ;  /* 0x0000002100217308 */ /* 0x000ee20000000800 */
[C---:B-1----:R-:W-:Y:S01]  /*3fb0*/  FADD.FTZ R0, R32.reuse, R39 ;  /* 0x0000002720007221 */ /* 0x042fe20000010000 */
[----:B------:R-:W-:-:S06]  /*3fc0*/  F2FP.BF16.F32.PACK_AB R191, R32, R31 ;  /* 0x0000001f20bf723e */ /* 0x000fcc00000010ff */
[----:B------:R-:W1:Y:S01]  /*3fd0*/  MUFU.EX2 R51, R51 ;  /* 0x0000003300337308 */ /* 0x000e620000000800 */
[----:B--2---:R-:W-:-:S07]  /*3fe0*/  FADD.FTZ R20, R50, R41 ;  /* 0x0000002932147221 */ /* 0x004fce0000010000 */
[----:B------:R-:W2:Y:S01]  /*3ff0*/  MUFU.EX2 R34, R34 ;  /* 0x0000002200227308 */ /* 0x000ea20000000800 */
[----:B---3--:R-:W-:-:S07]  /*4000*/  FADD.FTZ R7, R33, R0 ;  /* 0x0000000021077221 */ /* 0x008fce0000010000 */
[----:B------:R-:W3:Y:S01]  /*4010*/  MUFU.EX2 R36, R36 ;  /* 0x0000002400247308 */ /* 0x000ee20000000800 */
[C---:B-1----:R-:W-:Y:S01]  /*4020*/  FADD.FTZ R41, R51.reuse, R20 ;  /* 0x0000001433297221 */ /* 0x042fe20000010000 */
[----:B------:R-:W-:-:S06]  /*4030*/  F2FP.BF16.F32.PACK_AB R184, R51, R50 ;  /* 0x0000003233b8723e */ /* 0x000fcc00000010ff */
[----:B------:R-:W1:Y:S01]  /*4040*/  MUFU.EX2 R2, R2 ;  /* 0x0000000200027308 */ /* 0x000e620000000800 */
[C---:B--2---:R-:W-:Y:S01]  /*4050*/  FADD.FTZ R7, R34.reuse, R7 ;  /* 0x0000000722077221 */ /* 0x044fe20000010000 */
[----:B------:R-:W-:-:S06]  /*4060*/  F2FP.BF16.F32.PACK_AB R185, R34, R33 ;  /* 0x0000002122b9723e */ /* 0x000fcc00000010ff */
[----:B------:R-:W2:Y:S01]  /*4070*/  MUFU.EX2 R35, R35 ;  /* 0x0000002300237308 */ /* 0x000ea20000000800 */
[----:B---3--:R-:W-:Y:S01]  /*4080*/  FADD.FTZ R20, R36, R41 ;  /* 0x0000002924147221 */ /* 0x008fe20000010000 */
[----:B------:R-:W-:-:S03]  /*4090*/  F2FP.BF16.F32.PACK_AB R186, R37, R36 ;  /* 0x0000002425ba723e */ /* 0x000fc600000010ff */
[----:B------:R-:W-:Y:S01]  /*40a0*/  FADD.FTZ R20, R37, R20 ;  /* 0x0000001425147221 */ /* 0x000fe20000010000 */
[----:B-1----:R-:W-:-:S04]  /*40b0*/  FADD.FTZ R0, R2, R7 ;  /* 0x0000000702007221 */ /* 0x002fc80000010000 */
[C---:B--2---:R-:W-:Y:S01]  /*40c0*/  FADD.FTZ R7, R35.reuse, R0 ;  /* 0x0000000023077221 */ /* 0x044fe20000010000 */
[----:B------:R-:W-:Y:S01]  /*40d0*/  F2FP.BF16.F32.PACK_AB R187, R35, R2 ;  /* 0x0000000223bb723e */ /* 0x000fe200000010ff */
[----:B------:R-:W-:Y:S06]  /*40e0*/  @P2 BRA `(.L_x_915) ;  /* 0x0000000000442947 */ /* 0x000fec0003800000 */
        /* <DEDUP_REMOVED lines=10> */
.L_x_916:
[----:B------:R-:W-:-:S11]  /*4190*/  UISETP.NE.AND UP1, UPT, UR11, 0x1, UPT ;  /* 0x000000010b00788c */ /* 0x000fd6000bf25270 */
[----:B------:R-:W-:Y:S02]  /*41a0*/  @UP1 ULDC.64 UR14, c[0x0][0x9e8] ;  /* 0x00027a00000e1ab9 */ /* 0x000fe40000000a00 */
[----:B------:R-:W-:-:S04]  /*41b0*/  UIMAD.WIDE.U32 UR18, UR7, UR14, URZ ;  /* 0x0000000e071272a5 */ /* 0x000fc8000f8e003f */
[----:B------:R-:W-:-:S12]  /*41c0*/  @UP1 USHF.R.U32.HI UR7, URZ, UR15, UR19 ;  /* 0x0000000f3f071299 */ /* 0x000fd80008011613 */
.L_x_917:
[----:B------:R-:W-:-:S04]  /*41d0*/  UIMAD UR7, UR7, UR11, UR11 ;  /* 0x0000000b070772a4 */ /* 0x000fc8000f8e020b */
[----:B------:R-:W-:-:S04]  /*41e0*/  UISETP.LT.AND UP1, UPT, UR10, UR7, UPT ;  /* 0x000000070a00728c */ /* 0x000fc8000bf21270 */
[----:B------:R-:W-:-:S12]  /*41f0*/  USEL UR10, UR10, UR7, UP1 ;  /* 0x000000070a0a7287 */ /* 0x000fd80008800000 */
.L_x_915:
[----:B------:R-:W-:Y:S01]  /*4200*/  USHF.R.S32.HI UR7, URZ, 0x1f, UR10 ;  /* 0x0000001f3f077899 */ /* 0x000fe2000801140a */
[----:B------:R-:W-:Y:S01]  /*4210*/  IMAD.MOV.U32 R2, RZ, RZ, 0x3f800000 ;  /* 0x3f800000ff027424 */ /* 0x000fe200078e00ff */
[----:B------:R-:W-:Y:S02]  /*4220*/  MOV R0, 0x3f800000 ;  /* 0x3f80000000007802 */ /* 0x000fe40000000f00 */
        /* <DEDUP_REMOVED lines=9> */
[----:B------:R-:W-:Y:S01]  /*42c0*/  UISETP.LT.AND UP1, UPT, UR60, UR7, UPT ;  /* 0x000000073c00728c */ /* 0x000fe2000bf21270 */
[----:B------:R-:W-:Y:S02]  /*42d0*/  CS2R R136, SRZ ;  /* 0x0000000000887805 */ /* 0x000fe4000001ff00 */
[----:B------:R-:W-:Y:S02]  /*42e0*/  CS2R R134, SRZ ;  /* 0x0000000000867805 */ /* 0x000fe4000001ff00 */
[----:B------:R-:W-:Y:S01]  /*42f0*/  CS2R R132, SRZ ;  /* 0x0000000000847805 */ /* 0x000fe2000001ff00 */
[----:B------:R-:W-:Y:S01]  /*4300*/  USEL UR41, UR60, UR7, !UP1 ;  /* 0x000000073c297287 */ /* 0x000fe2000c800000 */
[----:B------:R-:W-:-:S02]  /*4310*/  CS2R R130, SRZ ;  /* 0x0000000000827805 */ /* 0x000fc4000001ff00 */
[----:B------:R-:W-:Y:S02]  /*4320*/  CS2R R128, SRZ ;  /* 0x0000000000807805 */ /* 0x000fe4000001ff00 */
[----:B------:R-:W-:Y:S02]  /*4330*/  CS2R R126, SRZ ;  /* 0x00000000007e7805 */ /* 0x000fe4000001ff00 */
[----:B------:R-:W-:Y:S02]  /*4340*/  CS2R R124, SRZ ;  /* 0x00000000007c7805 */ /* 0x000fe4000001ff00 */
[----:B------:R-:W-:Y:S02]  /*4350*/  CS2R R122, SRZ ;  /* 0x00000000007a7805 */ /* 0x000fe4000001ff00 */
[----:B------:R-:W-:Y:S02]  /*4360*/  ISETP.GE.AND P2, PT, R23, UR41, PT ;  /* 0x0000002917007c0c */ /* 0x000fe4000bf46270 */
        /* <DEDUP_REMOVED lines=48> */
[----:B------:R-:W-:Y:S01]  /*4670*/  CS2R R24, SRZ ;  /* 0x0000000000187805 */ /* 0x000fe2000001ff00 */
[----:B------:R-:W-:Y:S06]  /*4680*/  @!P2 BRA `(.L_x_918) ;  /* 0x0000002800cca947 */ /* 0x000fec0003800000 */
[----:B------:R-:W-:Y:S02]  /*4690*/  IMAD.IADD R214, R5, 0x1, R21 ;  /* 0x0000000105d67824 */ /* 0x000fe400078e0215 */
[----:B------:R-:W-:Y:S02]  /*46a0*/  IMAD.MOV.U32 R2, RZ, RZ, 0x3f800000 ;  /* 0x3f800000ff027424 */ /* 0x000fe400078e00ff */
[----:B------:R-:W-:-:S07]  /*46b0*/  IMAD.MOV.U32 R151, RZ, RZ, RZ ;  /* 0x000000ffff977224 */ /* 0x000fce00078e00ff */
.L_x_935:
[----:B------:R-:W-:-:S04]  /*46c0*/  UIADD3 UR7, UR36, 0x1, URZ ;  /* 0x0000000124077890 */ /* 0x000fc8000fffe03f */
[----:B------:R-:W-:-:S04]  /*46d0*/  UISETP.NE.AND UP1, UPT, UR7, 0x2, UPT ;  /* 0x000000020700788c */ /* 0x000fc8000bf25270 */
[----:B------:R-:W-:Y:S02]  /*46e0*/  USEL UR40, URZ, 0x1, UP1 ;  /* 0x000000013f287887 */ /* 0x000fe40008800000 */
[----:B------:R-:W-:Y:S02]  /*46f0*/  USEL UR7, UR7, URZ, UP1 ;  /* 0x0000003f07077287 */ /* 0x000fe40008800000 */
[----:B------:R-:W-:Y:S01]  /*4700*/  ULOP3.LUT UR40, UR46, UR40, URZ, 0x3c, !UPT ;  /* 0x000000282e287292 */ /* 0x000fe2000f8e3c3f */
[----:B------:R-:W-:Y:S11]  /*4710*/  @!P0 BRA `(.L_x_919) ;  /* 0x0000000000048947 */ /* 0x000ff60003800000 */
[----:B------:R-:W-:Y:S01]  /*4720*/  BPT.TRAP 0x1 ;  /* 0x000000040000795c */ /* 0x000fe20000300000 */
.L_x_919:
[----:B------:R-:W-:Y:S01]  /*4730*/  ULEA UR39, UR7, UR38, 0x3 ;  /* 0x0000002607277291 */ /* 0x000fe2000f8e183f */
[----:B------:R-:W-:-:S04]  /*4740*/  MOV R152, UR40 ;  /* 0x0000002800987c02 */ /* 0x000fc80008000f00 */
[----:B------:R-:W-:-:S04]  /*4750*/  SHF.L.U32 R152, R152, 0x1f, RZ ;  /* 0x0000001f98987819 */ /* 0x000fc800000006ff */
[----:B------:R1:W2:Y:S01]  /*4760*/  SYNCS.PHASECHK.TRANS64.TRYWAIT P2, [UR39+0x30830], R152 ;  /* 0x03083098ff0075a7 */ /* 0x0002a20008040167 */
[----:B------:R-:W-:Y:S05]  /*4770*/  @!P0 BRA `(.L_x_920) ;  /* 0x0000000000048947 */ /* 0x000fea0003800000 */
[----:B------:R-:W-:Y:S01]  /*4780*/  BPT.TRAP 0x1 ;  /* 0x000000040000795c */ /* 0x000fe20000300000 */
.L_x_920:
[----:B--2---:R-:W-:Y:S05]  /*4790*/  @P2 BRA `(.L_x_921) ;  /* 0x0000000000082947 */ /* 0x004fea0003800000 */
[----:B------:R-:W2:Y:S02]  /*47a0*/  SYNCS.PHASECHK.TRANS64.TRYWAIT P2, [UR39+0x30830], R152 ;  /* 0x03083098ff0075a7 */ /* 0x000ea40008040167 */
[----:B--2---:R-:W-:Y:S05]  /*47b0*/  @!P2 BRA `(.L_x_922) ;  /* 0x000000e00028a947 */ /* 0x004fea0003800000 */
.L_x_921:
[----:B------:R-:W-:Y:S01]  /*47c0*/  R2UR UR56, R18 ;  /* 0x00000000123872ca */ /* 0x000fe200000e0000 */
[----:B------:R-:W-:Y:S01]  /*47d0*/  ULEA UR6, UR7, UR37, 0xb ;  /* 0x0000002507067291 */ /* 0x000fe2000f8e583f */
[----:B------:R-:W-:Y:S01]  /*47e0*/  R2UR UR57, R19 ;  /* 0x00000000133972ca */ /* 0x000fe200000e0000 */
[----:B-12---:R-:W-:Y:S01]  /*47f0*/  WARPGROUP.ARRIVE ;  /* 0x00000000000079c5 */ /* 0x006fe20000000000 */
[----:B------:R-:W-:Y:S01]  /*4800*/  UMOV UR59, 0x40000040 ;  /* 0x40000040003b7882 */ /* 0x000fe20000000000 */
[----:B------:R-:W-:Y:S01]  /*4810*/  UIADD3 UR10, UR6, 0x204, URZ ;  /* 0x00000204060a7890 */ /* 0x000fe2000fffe03f */
[-C--:B------:R-:W-:Y:S01]  /*4820*/  FMUL.FTZ R24, R24, R0.reuse ;  /* 0x0000000018187220 */ /* 0x080fe20000410000 */
[----:B------:R-:W-:Y:S01]  /*4830*/  UMOV UR11, 0x40000040 ;  /* 0x40000040000b7882 */ /* 0x000fe20000000000 */
[----:B------:R-:W-:Y:S01]  /*4840*/  UMOV UR58, UR6 ;  /* 0x00000006003a7c82 */ /* 0x000fe20008000000 */
[----:B------:R-:W-:Y:S01]  /*4850*/  UIADD3 UR14, UR6, 0x206, URZ ;  /* 0x00000206060e7890 */ /* 0x000fe2000fffe03f */
[-C--:B------:R-:W-:Y:S01]  /*4860*/  FMUL.FTZ R25, R25, R0.reuse ;  /* 0x0000000019197220 */ /* 0x080fe20000410000 */
[----:B------:R-:W-:Y:S01]  /*4870*/  UMOV UR15, 0x40000040 ;  /* 0x40000040000f7882 */ /* 0x000fe20000000000 */
[----:B------:R-:W-:Y:S01]  /*4880*/  UIADD3 UR18, UR6, 0x400, URZ ;  /* 0x0000040006127890 */ /* 0x000fe2000fffe03f */
[-C--:B------:R-:W-:Y:S01]  /*4890*/  FMUL.FTZ R28, R28, R0.reuse ;  /* 0x000000001c1c7220 */ /* 0x080fe20000410000 */
[----:B------:R-:W-:Y:S01]  /*48a0*/  UMOV UR19, 0x40000040 ;  /* 0x4000004000137882 */ /* 0x000fe20000000000 */
[----:B------:R-:W-:Y:S01]  /*48b0*/  HGMMA.64x64x16.F32.BF16 R152, gdesc[UR56], RZ, !UPT, gsb0 ;  /* 0x00e00000389879f0 */ /* 0x000fe2000c0018ff */
[----:B------:R-:W-:Y:S01]  /*48c0*/  R2UR UR56, R16 ;  /* 0x00000000103872ca */ /* 0x000fe200000e0000 */
[----:B------:R-:W-:Y:S01]  /*48d0*/  UIADD3 UR58, UR6, 0x2, URZ ;  /* 0x00000002063a7890 */ /* 0x000fe2000fffe03f */
[----:B------:R-:W-:Y:S01]  /*48e0*/  R2UR UR57, R17 ;  /* 0x00000000113972ca */ /* 0x000fe200000e0000 */
        /* <DEDUP_REMOVED lines=75> */
[----:B------:R-:W-:Y:S01]  /*4da0*/  FMUL.FTZ R149, R149, R0 ;  /* 0x0000000095957220 */ /* 0x000fe20000410000 */
[-C--:B------:R-:W-:Y:S01]  /*4db0*/  FMUL.FTZ R26, R26, R2.reuse ;  /* 0x000000021a1a7220 */ /* 0x080fe20000410000 */
[-C--:B------:R-:W-:Y:S01]  /*4dc0*/  FMUL.FTZ R27, R27, R2.reuse ;  /* 0x000000021b1b7220 */ /* 0x080fe20000410000 */
[-C--:B------:R-:W-:Y:S01]  /*4dd0*/  FMUL.FTZ R30, R30, R2.reuse ;  /* 0x000000021e1e7220 */ /* 0x080fe20000410000 */
[----:B------:R-:W-:Y:S01]  /*4de0*/  HGMMA.64x64x16.F32.BF16 R152, gdesc[UR56], R152, gsb0 ;  /* 0x00e00000389879f0 */ /* 0x000fe20008001898 */
[----:B------:R-:W-:Y:S01]  /*4df0*/  R2UR UR56, R14 ;  /* 0x000000000e3872ca */ /* 0x000fe200000e0000 */
[----:B------:R-:W-:Y:S01]  /*4e00*/  UIADD3 UR58, UR6, 0x4, URZ ;  /* 0x00000004063a7890 */ /* 0x000fe2000fffe03f */
[----:B------:R-:W-:Y:S01]  /*4e10*/  R2UR UR57, R15 ;  /* 0x000000000f3972ca */ /* 0x000fe200000e0000 */
        /* <DEDUP_REMOVED lines=64> */
[----:B------:R-:W-:Y:S01]  /*5220*/  HGMMA.64x64x16.F32.BF16 R152, gdesc[UR56], R152, gsb0 ;  /* 0x00e00000389879f0 */ /* 0x000fe20008001898 */
[----:B------:R-:W-:Y:S01]  /*5230*/  R2UR UR56, R12 ;  /* 0x000000000c3872ca */ /* 0x000fe200000e0000 */
[----:B------:R-:W-:Y:S01]  /*5240*/  UIADD3 UR58, UR6, 0x6, URZ ;  /* 0x00000006063a7890 */ /* 0x000fe2000fffe03f */
[----:B------:R-:W-:Y:S01]  /*5250*/  R2UR UR57, R13 ;  /* 0x000000000d3972ca */ /* 0x000fe200000e0000 */
[----:B------:R-:W-:Y:S01]  /*5260*/  UMOV UR59, 0x40000040 ;  /* 0x40000040003b7882 */ /* 0x000fe20000000000 */
[----:B------:R-:W-:Y:S02]  /*5270*/  WARPGROUP.DEPBAR.LE gsb0, 0x0 ;  /* 0x00008000000079c5 */ /* 0x000fe40000010000 */
[----:B------:R-:W-:-:S09]  /*5280*/  WARPGROUP.ARRIVE ;  /* 0x00000000000079c5 */ /* 0x000fd20000000000 */
        /* <DEDUP_REMOVED lines=8> */
[----:B------:R-:W-:Y:S01]  /*5310*/  UIADD3 UR58, UR6, 0x202, URZ ;  /* 0x00000202063a7890 */ /* 0x000fe2000fffe03f */
[----:B------:R-:W-:Y:S01]  /*5320*/  UMOV UR59, 0x40000040 ;  /* 0x40000040003b7882 */ /* 0x000fe20000000000 */
[----:B------:R-:W-:Y:S01]  /*5330*/  UMOV UR56, UR4 ;  /* 0x0000000400387c82 */ /* 0x000fe20008000000 */
[----:B------:R-:W-:Y:S01]  /*5340*/  UMOV UR57, UR5 ;  /* 0x0000000500397c82 */ /* 0x000fe20008000000 */
[----:B------:R-:W-:Y:S02]  /*5350*/  WARPGROUP.DEPBAR.LE gsb0, 0x0 ;  /* 0x00008000000079c5 */ /* 0x000fe40000010000 */
[----:B------:R-:W-:-:S06]  /*5360*/  WARPGROUP.ARRIVE ;  /* 0x00000000000079c5 */ /* 0x000fcc0000000000 */
[----:B------:R-:W-:Y:S01]  /*5370*/  HGMMA.64x64x16.F32.BF16 R152, gdesc[UR56], R152, gsb0 ;  /* 0x00e00000389879f0 */ /* 0x000fe20008001898 */
[----:B------:R-:W-:Y:S01]  /*5380*/  R2UR UR56, R8 ;  /* 0x00000000083872ca */ /* 0x000fe200000e0000 */
[----:B------:R-:W-:Y:S01]  /*5390*/  UIADD3 UR58, UR6, 0x606, URZ ;  /* 0x00000606063a7890 */ /* 0x000fe2000fffe03f */
[----:B------:R-:W-:Y:S01]  /*53a0*/  R2UR UR57, R9 ;  /* 0x00000000093972ca */ /* 0x000fe200000e0000 */
[----:B------:R-:W-:Y:S01]  /*53b0*/  UMOV UR59, 0x40000040 ;  /* 0x40000040003b7882 */ /* 0x000fe20000000000 */
        /* <DEDUP_REMOVED lines=31> */
[----:B------:R-:W-:Y:S05]  /*55b0*/  @!P0 BRA `(.L_x_923) ;  /* 0x0000000000048947 */ /* 0x000fea0003800000 */
[----:B------:R-:W-:Y:S01]  /*55c0*/  BPT.TRAP 0x1 ;  /* 0x000000040000795c */ /* 0x000fe20000300000 */
.L_x_923:
[----:B------:R-:W-:Y:S01]  /*55d0*/  ULEA UR10, UR36, UR38, 0x3 ;  /* 0x00000026240a7291 */ /* 0x000fe2000f8e183f */
[----:B------:R-:W-:-:S05]  /*55e0*/  IMAD.U32 R0, RZ, RZ, UR46 ;  /* 0x0000002eff007e24 */ /* 0x000fca000f8e00ff */
[----:B------:R-:W-:-:S04]  /*55f0*/  SHF.L.U32 R0, R0, 0x1f, RZ ;  /* 0x0000001f00007819 */ /* 0x000fc800000006ff */
[----:B------:R1:W2:Y:S01]  /*5600*/  SYNCS.PHASECHK.TRANS64.TRYWAIT P2, [UR10+0x30850], R0 ;  /* 0x03085000ff0075a7 */ /* 0x0002a2000804014a */
[----:B------:R-:W-:Y:S05]  /*5610*/  @!P0 BRA `(.L_x_924) ;  /* 0x0000000000048947 */ /* 0x000fea0003800000 */
[----:B------:R-:W-:Y:S01]  /*5620*/  BPT.TRAP 0x1 ;  /* 0x000000040000795c */ /* 0x000fe20000300000 */
.L_x_924:
[----:B--2---:R-:W-:Y:S05]  /*5630*/  @P2 BRA `(.L_x_925) ;  /* 0x0000000000082947 */ /* 0x004fea0003800000 */
[----:B------:R-:W2:Y:S02]  /*5640*/  SYNCS.PHASECHK.TRANS64.TRYWAIT P2, [UR10+0x30850], R0 ;  /* 0x03085000ff0075a7 */ /* 0x000ea4000804014a */
[----:B--2---:R-:W-:Y:S05]  /*5650*/  @!P2 BRA `(.L_x_926) ;  /* 0x000000d00098a947 */ /* 0x004fea0003800000 */
.L_x_925:
[----:B------:R-:W-:Y:S01]  /*5660*/  UIADD3 UR6, UR38, 0x400, URZ ;  /* 0x0000040026067890 */ /* 0x000fe2000fffe03f */
[----:B------:R-:W-:Y:S01]  /*5670*/  WARPGROUP.ARRIVE ;  /* 0x00000000000079c5 */ /* 0x000fe20000000000 */
[----:B------:R-:W-:Y:S01]  /*5680*/  UMOV UR15, 0x40000040 ;  /* 0x40000040000f7882 */ /* 0x000fe20000000000 */
[----:B------:R-:W-:Y:S01]  /*5690*/  ULDC UR11, c[0x0][0x9d8] ;  /* 0x00027600000b7ab9 */ /* 0x000fe20000000800 */
[----:B------:R-:W-:Y:S01]  /*56a0*/  USHF.R.U32.HI UR6, URZ, 0x4, UR6 ;  /* 0x000000043f067899 */ /* 0x000fe20008011606 */
[----:B-12---:R-:W-:Y:S01]  /*56b0*/  FMUL.FTZ R0, R154, UR11 ;  /* 0x0000000b9a007c20 */ /* 0x006fe20008410000 */
[----:B------:R-:W-:Y:S01]  /*56c0*/  FMUL.FTZ R2, R155, UR11 ;  /* 0x0000000b9b027c20 */ /* 0x000fe20008410000 */
[----:B------:R-:W-:Y:S01]  /*56d0*/  FMUL.FTZ R154, R158, UR11 ;  /* 0x0000000b9e9a7c20 */ /* 0x000fe20008410000 */
[----:B------:R-:W-:Y:S01]  /*56e0*/  ULOP3.LUT UR6, UR6, 0x3fff, URZ, 0xc0, !UPT ;  /* 0x00003fff06067892 */ /* 0x000fe2000f8ec03f */
[----:B------:R-:W-:Y:S01]  /*56f0*/  FMUL.FTZ R155, R159, UR11 ;  /* 0x0000000b9f9b7c20 */ /* 0x000fe20008410000 */
[----:B------:R-:W-:Y:S01]  /*5700*/  FMUL.FTZ R158, R166, UR11 ;  /* 0x0000000ba69e7c20 */ /* 0x000fe20008410000 */
[----:B------:R-:W-:Y:S01]  /*5710*/  FMUL.FTZ R159, R167, UR11 ;  /* 0x0000000ba79f7c20 */ /* 0x000fe20008410000 */
[----:B------:R-:W-:Y:S01]  /*5720*/  ULOP3.LUT UR6, UR6, 0x2000000, URZ, 0xfc, !UPT ;  /* 0x0200000006067892 */ /* 0x000fe2000f8efc3f */
[----:B------:R-:W-:Y:S01]  /*5730*/  FMUL.FTZ R176, R176, UR11 ;  /* 0x0000000bb0b07c20 */ /* 0x000fe20008410000 */
[----:B------:R-:W-:Y:S01]  /*5740*/  FMUL.FTZ R177, R177, UR11 ;  /* 0x0000000bb1b17c20 */ /* 0x000fe20008410000 */
[----:B------:R-:W-:Y:S01]  /*5750*/  FMUL.FTZ R166, R182, UR11 ;  /* 0x0000000bb6a67c20 */ /* 0x000fe20008410000 */
[----:B------:R-:W-:Y:S01]  /*5760*/  ULEA UR6, UR36, UR6, 0xb ;  /* 0x0000000624067291 */ /* 0x000fe2000f8e583f */
[----:B------:R-:W-:Y:S01]  /*5770*/  FMUL.FTZ R167, R183, UR11 ;  /* 0x0000000bb7a77c20 */ /* 0x000fe20008410000 */
[----:B------:R-:W-:Y:S01]  /*5780*/  PLOP3.LUT P2, PT, PT, PT, UP0, 0x40, 0x0 ;  /* 0x000000000000781c */ /* 0x000fe20003f4e808 */
[----:B------:R-:W1:Y:S04]  /*5790*/  MUFU.TANH R0, R0 ;  /* 0x0000000000007308 */ /* 0x000e680000002400 */
[----:B------:R-:W-:-:S02]  /*57a0*/  UMOV UR14, UR6 ;  /* 0x00000006000e7c82 */ /* 0x000fc40008000000 */
[----:B------:R-:W-:Y:S01]  /*57b0*/  HGMMA.64x256x16.F32.BF16 R24, R196, gdesc[UR12].tnspB, R24, gsb0 ;  /* 0x43e0000cc4187df0 */ /* 0x000fe20008001818 */
[----:B------:R-:W-:Y:S01]  /*57c0*/  UIADD3 UR14, UR6, 0x80, URZ ;  /* 0x00000080060e7890 */ /* 0x000fe2000fffe03f */
[----:B------:R-:W2:Y:S01]  /*57d0*/  MUFU.TANH R2, R2 ;  /* 0x0000000200027308 */ /* 0x000ea20000002400 */
[----:B------:R-:W-:-:S07]  /*57e0*/  UMOV UR15, 0x40000040 ;  /* 0x40000040000f7882 */ /* 0x000fce0000000000 */
[----:B------:R-:W3:Y:S08]  /*57f0*/  MUFU.TANH R154, R154 ;  /* 0x0000009a009a7308 */ /* 0x000ef00000002400 */
[----:B------:R-:W4:Y:S08]  /*5800*/  MUFU.TANH R155, R155 ;  /* 0x0000009b009b7308 */ /* 0x000f300000002400 */
[----:B------:R-:W1:Y:S08]  /*5810*/  MUFU.TANH R158, R158 ;  /* 0x0000009e009e7308 */ /* 0x000e700000002400 */
[----:B------:R-:W1:Y:S08]  /*5820*/  MUFU.TANH R159, R159 ;  /* 0x0000009f009f7308 */ /* 0x000e700000002400 */
[----:B------:R-:W1:Y:S08]  /*5830*/  MUFU.TANH R176, R176 ;  /* 0x000000b000b07308 */ /* 0x000e700000002400 */
[----:B------:R-:W1:Y:S08]  /*5840*/  MUFU.TANH R177, R177 ;  /* 0x000000b100b17308 */ /* 0x000e700000002400 */
[----:B------:R-:W1:Y:S08]  /*5850*/  MUFU.TANH R166, R166 ;  /* 0x000000a600a67308 */ /* 0x000e700000002400 */
[----:B------:R-:W1:Y:S01]  /*5860*/  MUFU.TANH R167, R167 ;  /* 0x000000a700a77308 */ /* 0x000e620000002400 */
[----:B------:R-:W-:-:S02]  /*5870*/  WARPGROUP.DEPBAR.LE gsb0, 0x0 ;  /* 0x00008000000079c5 */ /* 0x000fc40000010000 */
[----:B------:R-:W-:-:S06]  /*5880*/  WARPGROUP.ARRIVE ;  /* 0x00000000000079c5 */ /* 0x000fcc0000000000 */
[----:B------:R-:W-:Y:S01]  /*5890*/  HGMMA.64x256x16.F32.BF16 R24, R192, gdesc[UR12].tnspB, R24, gsb0 ;  /* 0x43e0000cc0187df0 */ /* 0x000fe20008001818 */
[----:B------:R-:W-:Y:S01]  /*58a0*/  UIADD3 UR14, UR6, 0x100, URZ ;  /* 0x00000100060e7890 */ /* 0x000fe2000fffe03f */
[----:B------:R-:W-:Y:S01]  /*58b0*/  UMOV UR15, 0x40000040 ;  /* 0x40000040000f7882 */ /* 0x000fe20000000000 */
[----:B------:R-:W-:Y:S02]  /*58c0*/  WARPGROUP.DEPBAR.LE gsb0, 0x0 ;  /* 0x00008000000079c5 */ /* 0x000fe40000010000 */
[----:B------:R-:W-:Y:S01]  /*58d0*/  WARPGROUP.ARRIVE ;  /* 0x00000000000079c5 */ /* 0x000fe20000000000 */
[----:B------:R-:W-:Y:S01]  /*58e0*/  FMUL.FTZ R192, R168, UR11 ;  /* 0x0000000ba8c07c20 */ /* 0x000fe20008410000 */
[----:B------:R-:W-:Y:S01]  /*58f0*/  FMUL.FTZ R193, R169, UR11 ;  /* 0x0000000ba9c17c20 */ /* 0x000fe20008410000 */
[----:B------:R-:W5:Y:S01]  /*5900*/  LDC R168, c[0x0][0x2e0] ;  /* 0x0000b800ffa87b82 */ /* 0x000f620000000800 */
[----:B------:R-:W-:Y:S01]  /*5910*/  FMUL.FTZ R194, R172, UR11 ;  /* 0x0000000bacc27c20 */ /* 0x000fe20008410000 */
[----:B------:R-:W-:-:S15]  /*5920*/  FMUL.FTZ R195, R173, UR11 ;  /* 0x0000000badc37c20 */ /* 0x000fde0008410000 */
[----:B------:R-:W-:-:S03]  /*5930*/  NOP ;  /* 0x0000000000007918 */ /* 0x000fc60000000000 */
[----:B------:R-:W-:Y:S01]  /*5940*/  HGMMA.64x256x16.F32.BF16 R24, R188, gdesc[UR12].tnspB, R24, gsb0 ;  /* 0x43e0000cbc187df0 */ /* 0x000fe20008001818 */
[----:B------:R-:W-:Y:S01]  /*5950*/  UIADD3 UR14, UR6, 0x180, URZ ;  /* 0x00000180060e7890 */ /* 0x000fe2000fffe03f */
[----:B------:R-:W1:Y:S01]  /*5960*/  MUFU.TANH R192, R192 ;  /* 0x000000c000c07308 */ /* 0x000e620000002400 */
[----:B------:R-:W-:Y:S01]  /*5970*/  UMOV UR15, 0x40000040 ;  /* 0x40000040000f7882 */ /* 0x000fe20000000000 */
[----:B------:R-:W-:-:S06]  /*5980*/  ULDC UR6, c[0x0][0x288] ;  /* 0x0000a20000067ab9 */ /* 0x000fcc0000000800 */
[----:B------:R-:W1:Y:S08]  /*5990*/  MUFU.TANH R193, R193 ;  /* 0x000000c100c17308 */ /* 0x000e700000002400 */
[----:B------:R-:W1:Y:S08]  /*59a0*/  MUFU.TANH R194, R194 ;  /* 0x000000c200c27308 */ /* 0x000e700000002400 */
[----:B------:R-:W1:Y:S01]  /*59b0*/  MUFU.TANH R195, R195 ;  /* 0x000000c300c37308 */ /* 0x000e620000002400 */
[----:B------:R-:W-:-:S02]  /*59c0*/  WARPGROUP.DEPBAR.LE gsb0, 0x0 ;  /* 0x00008000000079c5 */ /* 0x000fc40000010000 */
[----:B------:R-:W-:Y:S01]  /*59d0*/  WARPGROUP.ARRIVE ;  /* 0x00000000000079c5 */ /* 0x000fe20000000000 */
[----:B------:R-:W-:Y:S01]  /*59e0*/  FMUL.FTZ R189, R153, UR11 ;  /* 0x0000000b99bd7c20 */ /* 0x000fe20008410000 */
[----:B------:R-:W-:Y:S01]  /*59f0*/  FMUL.FTZ R190, R156, UR11 ;  /* 0x0000000b9cbe7c20 */ /* 0x000fe20008410000 */
[----:B------:R-:W-:Y:S01]  /*5a00*/  FMUL.FTZ R191, R165, UR11 ;  /* 0x0000000ba5bf7c20 */ /* 0x000fe20008410000 */
[----:B------:R-:W-:Y:S01]  /*5a10*/  FMUL.FTZ R156, R162, UR11 ;  /* 0x0000000ba29c7c20 */ /* 0x000fe20008410000 */
[----:B------:R-:W-:Y:S01]  /*5a20*/  FMUL.FTZ R165, R179, UR11 ;  /* 0x0000000bb3a57c20 */ /* 0x000fe20008410000 */
[----:B------:R-:W-:Y:S01]  /*5a30*/  HGMMA.64x256x16.F32.BF16 R24, R184, gdesc[UR12].tnspB, R24, gsb0 ;  /* 0x43e0000cb8187df0 */ /* 0x000fe20008001818 */
[----:B------:R-:W-:Y:S01]  /*5a40*/  FMUL.FTZ R188, R152, UR11 ;  /* 0x0000000b98bc7c20 */ /* 0x000fe20008410000 */
[----:B------:R-:W-:Y:S01]  /*5a50*/  FMUL.FTZ R162, R175, UR11 ;  /* 0x0000000bafa27c20 */ /* 0x000fe20008410000 */
[----:B------:R-:W-:Y:S01]  /*5a60*/  FMUL.FTZ R179, R181, UR11 ;  /* 0x0000000bb5b37c20 */ /* 0x000fe20008410000 */
[----:B------:R-:W-:Y:S01]  /*5a70*/  IMAD.U32 R152, RZ, RZ, UR39 ;  /* 0x00000027ff987e24 */ /* 0x000fe2000f8e00ff */
[----:B------:R-:W1:Y:S03]  /*5a80*/  MUFU.TANH R189, R189 ;  /* 0x000000bd00bd7308 */ /* 0x000e660000002400 */
[----:B------:R-:W-:-:S05]  /*5a90*/  @!P1 VIADD R152, R152, 0x30840 ;  /* 0x0003084098989836 */ /* 0x000fca0000000000 */
[----:B------:R-:W1:Y:S01]  /*5aa0*/  MUFU.TANH R188, R188 ;  /* 0x000000bc00bc7308 */ /* 0x000e620000002400 */
[----:B------:R-:W-:-:S07]  /*5ab0*/  @!P1 PRMT R152, RZ, 0x654, R152 ;  /* 0x00000654ff989816 */ /* 0x000fce0000000098 */
[----:B------:R-:W1:Y:S08]  /*5ac0*/  MUFU.TANH R190, R190 ;  /* 0x000000be00be7308 */ /* 0x000e700000002400 */
[----:B------:R-:W1:Y:S08]  /*5ad0*/  MUFU.TANH R156, R156 ;  /* 0x0000009c009c7308 */ /* 0x000e700000002400 */
[----:B------:R-:W1:Y:S08]  /*5ae0*/  MUFU.TANH R191, R191 ;  /* 0x000000bf00bf7308 */ /* 0x000e700000002400 */
[----:B------:R-:W1:Y:S08]  /*5af0*/  MUFU.TANH R162, R162 ;  /* 0x000000a200a27308 */ /* 0x000e700000002400 */
[----:B------:R-:W1:Y:S08]  /*5b00*/  MUFU.TANH R165, R165 ;  /* 0x000000a500a57308 */ /* 0x000e700000002400 */
[----:B------:R-:W1:Y:S01]  /*5b10*/  MUFU.TANH R179, R179 ;  /* 0x000000b300b37308 */ /* 0x000e620000002400 */
[----:B------:R-:W-:-:S02]  /*5b20*/  WARPGROUP.DEPBAR.LE gsb0, 0x0 ;  /* 0x00008000000079c5 */ /* 0x000fc40000010000 */
[----:B------:R-:W-:Y:S01]  /*5b30*/  FMUL.FTZ R187, R164, UR11 ;  /* 0x0000000ba4bb7c20 */ /* 0x000fe20008410000 */
[----:B------:R-:W-:Y:S01]  /*5b40*/  FMUL.FTZ R164, R178, UR11 ;  /* 0x0000000bb2a47c20 */ /* 0x000fe20008410000 */
[----:B------:R-:W-:Y:S01]  /*5b50*/  FMUL.FTZ R178, R180, UR11 ;  /* 0x0000000bb4b27c20 */ /* 0x000fe20008410000 */
[----:B------:R-:W-:Y:S01]  /*5b60*/  SHF.L.U32 R180, R23, 0x6, RZ ;  /* 0x0000000617b47819 */ /* 0x000fe200000006ff */
[----:B------:R-:W-:Y:S01]  /*5b70*/  FMUL.FTZ R184, R157, UR11 ;  /* 0x0000000b9db87c20 */ /* 0x000fe20008410000 */
[----:B------:R-:W-:Y:S01]  /*5b80*/  FMUL.FTZ R185, R160, UR11 ;  /* 0x0000000ba0b97c20 */ /* 0x000fe20008410000 */
[----:B------:R-:W-:Y:S01]  /*5b90*/  FMUL.FTZ R186, R161, UR11 ;  /* 0x0000000ba1ba7c20 */ /* 0x000fe20008410000 */
[----:B------:R-:W-:Y:S01]  /*5ba0*/  IADD3 R153, -R180, 0x1, RZ ;  /* 0x00000001b4997810 */ /* 0x000fe20007ffe1ff */
[----:B------:R-:W-:Y:S01]  /*5bb0*/  FMUL.FTZ R157, R163, UR11 ;  /* 0x0000000ba39d7c20 */ /* 0x000fe20008410000 */
[----:B------:R-:W-:Y:S01]  /*5bc0*/  FMUL.FTZ R160, R170, UR11 ;  /* 0x0000000baaa07c20 */ /* 0x000fe20008410000 */
[----:B------:R-:W-:Y:S01]  /*5bd0*/  FMUL.FTZ R161, R171, UR11 ;  /* 0x0000000baba17c20 */ /* 0x000fe20008410000 */
[----:B------:R-:W-:Y:S01]  /*5be0*/  FMUL.FTZ R163, R174, UR11 ;  /* 0x0000000baea37c20 */ /* 0x000fe20008410000 */
[----:B-----5:R-:W-:Y:S01]  /*5bf0*/  IMAD R153, R168, UR47, R153 ;  /* 0x0000002fa8997c24 */ /* 0x020fe2000f8e0299 */
[----:B------:R-:W1:Y:S01]  /*5c00*/  MUFU.TANH R184, R184 ;  /* 0x000000b800b87308 */ /* 0x000e620000002400 */
[----:B------:R1:W-:Y:S02]  /*5c10*/  @!P1 SYNCS.ARRIVE.TRANS64.RED.A1T0 RZ, [R152+URZ], RZ ;  /* 0x000000ff98ff99a7 */ /* 0x0003e4000810043f */
[----:B------:R-:W-:Y:S01]  /*5c20*/  VIADD R153, R153, -UR6 ;  /* 0x8000000699997c36 */ /* 0x000fe20008000000 */
[----:B------:R-:W-:-:S03]  /*5c30*/  ULDC UR6, c[0x0][0x9e0] ;  /* 0x0002780000067ab9 */ /* 0x000fc60000000800 */
[----:B------:R-:W-:Y:S01]  /*5c40*/  IMAD R153, R22, -0x2, R153 ;  /* 0xfffffffe16997824 */ /* 0x000fe200078e0299 */
[----:B------:R-:W1:Y:S03]  /*5c50*/  MUFU.TANH R185, R185 ;  /* 0x000000b900b97308 */ /* 0x000e660000002400 */
[C---:B------:R-:W-:Y:S01]  /*5c60*/  VIADD R197, R153.reuse, UR45 ;  /* 0x0000002d99c57c36 */ /* 0x040fe20008000000 */
[----:B------:R-:W-:Y:S01]  /*5c70*/  IADD3 R196, R153, UR6, RZ ;  /* 0x0000000699c47c10 */ /* 0x000fe2000fffe0ff */
[----:B------:R-:W-:-:S03]  /*5c80*/  ULDC UR6, c[0x0][0x9e4] ;  /* 0x0002790000067ab9 */ /* 0x000fc60000000800 */
[----:B------:R-:W1:Y:S01]  /*5c90*/  MUFU.TANH R186, R186 ;  /* 0x000000ba00ba7308 */ /* 0x000e620000002400 */
[C---:B------:R-:W-:Y:S01]  /*5ca0*/  IMAD.IADD R182, R5.reuse, 0x1, R196 ;  /* 0x0000000105b67824 */ /* 0x040fe200078e02c4 */
[----:B------:R-:W-:-:S06]  /*5cb0*/  IADD3 R183, R5, R197, RZ ;  /* 0x000000c505b77210 */ /* 0x000fcc0007ffe0ff */
[----:B------:R-:W1:Y:S08]  /*5cc0*/  MUFU.TANH R157, R157 ;  /* 0x0000009d009d7308 */ /* 0x000e700000002400 */
[----:B------:R-:W1:Y:S08]  /*5cd0*/  MUFU.TANH R187, R187 ;  /* 0x000000bb00bb7308 */ /* 0x000e700000002400 */
[----:B------:R-:W1:Y:S08]  /*5ce0*/  MUFU.TANH R160, R160 ;  /* 0x000000a000a07308 */ /* 0x000e700000002400 */
[----:B------:R-:W1:Y:S08]  /*5cf0*/  MUFU.TANH R161, R161 ;  /* 0x000000a100a17308 */ /* 0x000e700000002400 */
[----:B------:R-:W1:Y:S08]  /*5d00*/  MUFU.TANH R163, R163 ;  /* 0x000000a300a37308 */ /* 0x000e700000002400 */
[----:B------:R-:W1:Y:S08]  /*5d10*/  MUFU.TANH R164, R164 ;  /* 0x000000a400a47308 */ /* 0x000e700000002400 */
[----:B------:R-:W1:Y:S01]  /*5d20*/  MUFU.TANH R178, R178 ;  /* 0x000000b200b27308 */ /* 0x000e620000002400 */
[----:B--234-:R-:W-:Y:S05]  /*5d30*/  @P2 BRA `(.L_x_927) ;  /* 0x00000000005c2947 */ /* 0x01cfea0003800000 */
[----:B------:R-:W-:Y:S01]  /*5d40*/  ISETP.GT.AND P2, PT, R214, -0x1, PT ;  /* 0xffffffffd600780c */ /* 0x000fe20003f44270 */
[----:B------:R-:W-:-:S12]  /*5d50*/  BSSY B0, `(.L_x_928) ;  /* 0x0000011000007945 */ /* 0x000fd80003800000 */
[----:B------:R-:W-:Y:S05]  /*5d60*/  @P2 BRA `(.L_x_929) ;  /* 0x0000000000202947 */ /* 0x000fea0003800000 */
[----:B------:R-:W-:Y:S01]  /*5d70*/  IMAD.U32 R168, RZ, RZ, UR6 ;  /* 0x00000006ffa87e24 */ /* 0x000fe2000f8e00ff */
[----:B------:R-:W-:-:S04]  /*5d80*/  LOP3.LUT R169, RZ, R214, RZ, 0x33, !PT ;  /* 0x000000d6ffa97212 */ /* 0x000fc800078e33ff */
[----:B------:R-:W-:-:S13]  /*5d90*/  ISETP.NE.AND P2, PT, R168, 0x1, PT ;  /* 0x00000001a800780c */ /* 0x000fda0003f45270 */
[----:B-1----:R-:W1:Y:S02]  /*5da0*/  @P2 LDC.64 R152, c[0x0][0x9e8] ;  /* 0x00027a00ff982b82 */ /* 0x002e640000000a00 */
[----:B-1----:R-:W-:-:S05]  /*5db0*/  @P2 IMAD.HI.U32 R152, R169, R152, RZ ;  /* 0x00000098a9982227 */ /* 0x002fca00078e00ff */
[----:B------:R-:W-:-:S04]  /*5dc0*/  @P2 SHF.R.U32.HI R169, RZ, R153, R152 ;  /* 0x00000099ffa92219 */ /* 0x000fc80000011698 */
[----:B------:R-:W-:Y:S01]  /*5dd0*/  LOP3.LUT R169, RZ, R169, RZ, 0x33, !PT ;  /* 0x000000a9ffa97212 */ /* 0x000fe200078e33ff */
[----:B------:R-:W-:Y:S06]  /*5de0*/  BRA `(.L_x_930) ;  /* 0x00000000001c7947 */ /* 0x000fec0003800000 */
.L_x_929:
[----:B------:R-:W-:-:S05]  /*5df0*/  IMAD.U32 R168, RZ, RZ, UR6 ;  /* 0x00000006ffa87e24 */ /* 0x000fca000f8e00ff */
[----:B------:R-:W-:-:S13]  /*5e00*/  ISETP.NE.AND P2, PT, R168, 0x1, PT ;  /* 0x00000001a800780c */ /* 0x000fda0003f45270 */
[----:B-1----:R-:W1:Y:S01]  /*5e10*/  @P2 LDC.64 R152, c[0x0][0x9e8] ;  /* 0x00027a00ff982b82 */ /* 0x002e620000000a00 */
[----:B------:R-:W-:-:S05]  /*5e20*/  @P2 IADD3 R169, R5, R21, RZ ;  /* 0x0000001505a92210 */ /* 0x000fca0007ffe0ff */
[----:B-1----:R-:W-:-:S04]  /*5e30*/  @P2 IMAD.HI.U32 R152, R169, R152, RZ ;  /* 0x00000098a9982227 */ /* 0x002fc800078e00ff */
[----:B------:R-:W-:Y:S01]  /*5e40*/  IMAD.MOV.U32 R169, RZ, RZ, R214 ;  /* 0x000000ffffa97224 */ /* 0x000fe200078e00d6 */
[----:B------:R-:W-:-:S07]  /*5e50*/  @P2 SHF.R.U32.HI R169, RZ, R153, R152 ;  /* 0x00000099ffa92219 */ /* 0x000fce0000011698 */
.L_x_930:
[----:B------:R-:W-:Y:S05]  /*5e60*/  BSYNC B0 ;  /* 0x0000000000007941 */ /* 0x000fea0003800000 */
.L_x_928:
[----:B------:R-:W-:-:S04]  /*5e70*/  IMAD R153, R169, R168, -R180 ;  /* 0x000000a8a9997224 */ /* 0x000fc800078e0ab4 */
[----:B------:R-:W-:-:S05]  /*5e80*/  IMAD R153, R22, -0x2, R153 ;  /* 0xfffffffe16997824 */ /* 0x000fca00078e0299 */
[----:B------:R-:W-:Y:S02]  /*5e90*/  VIADDMNMX R182, R153, R168, R182, PT ;  /* 0x000000a899b67246 */ /* 0x000fe400038001b6 */
[----:B------:R-:W-:-:S07]  /*5ea0*/  VIMNMX R183, R183, R153, !PT ;  /* 0x00000099b7b77248 */ /* 0x000fce0007fe0100 */
.L_x_927:
[----:B------:R-:W-:-:S04]  /*5eb0*/  ISETP.GT.AND P2, PT, R23, -0x1, PT ;  /* 0xffffffff1700780c */ /* 0x000fc80003f44270 */
[C---:B------:R-:W-:Y:S02]  /*5ec0*/  ISETP.GT.AND P5, PT, R183.reuse, RZ, P2 ;  /* 0x000000ffb700720c */ /* 0x040fe400017a4270 */
[C---:B------:R-:W-:Y:S02]  /*5ed0*/  ISETP.GT.AND P4, PT, R183.reuse, 0x1, P2 ;  /* 0x00000001b700780c */ /* 0x040fe40001784270 */
[----:B------:R-:W-:Y:S02]  /*5ee0*/  ISETP.LT.OR P5, PT, R182, 0x1, P5 ;  /* 0x00000001b600780c */ /* 0x000fe40002fa1670 */
[C---:B------:R-:W-:Y:S02]  /*5ef0*/  ISETP.GT.AND P6, PT, R183.reuse, 0x8, P2 ;  /* 0x00000008b700780c */ /* 0x040fe400017c4270 */
[----:B-1----:R-:W-:Y:S02]  /*5f00*/  FSEL R181, R188, -INF , !P5 ;  /* 0xff800000bcb57808 */ /* 0x002fe40006800000 */
[----:B------:R-:W-:-:S02]  /*5f10*/  ISETP.GT.AND P5, PT, R183, 0x10, P2 ;  /* 0x00000010b700780c */ /* 0x000fc400017a4270 */
[----:B------:R-:W-:Y:S02]  /*5f20*/  ISETP.GT.AND P3, PT, R183, 0x9, P2 ;  /* 0x00000009b700780c */ /* 0x000fe40001764270 */
[C---:B------:R-:W-:Y:S02]  /*5f30*/  ISETP.LT.OR P5, PT, R182.reuse, 0x11, P5 ;  /* 0x00000011b600780c */ /* 0x040fe40002fa1670 */
[C---:B------:R-:W-:Y:S02]  /*5f40*/  ISETP.LT.OR P4, PT, R182.reuse, 0x2, P4 ;  /* 0x00000002b600780c */ /* 0x040fe40002781670 */
[----:B------:R-:W-:Y:S02]  /*5f50*/  FSEL R168, R185, -INF , !P5 ;  /* 0xff800000b9a87808 */ /* 0x000fe40006800000 */
[----:B------:R-:W-:Y:S02]  /*5f60*/  ISETP.GT.AND P5, PT, R183, 0x20, P2 ;  /* 0x00000020b700780c */ /* 0x000fe400017a4270 */
[----:B------:R-:W-:-:S02]  /*5f70*/  ISETP.LT.OR P6, PT, R182, 0x9, P6 ;  /* 0x00000009b600780c */ /* 0x000fc400037c1670 */
[C---:B------:R-:W-:Y:S02]  /*5f80*/  ISETP.LT.OR P3, PT, R182.reuse, 0xa, P3 ;  /* 0x0000000ab600780c */ /* 0x040fe40001f61670 */
[----:B------:R-:W-:Y:S02]  /*5f90*/  ISETP.LT.OR P5, PT, R182, 0x21, P5 ;  /* 0x00000021b600780c */ /* 0x000fe40002fa1670 */
[----:B------:R-:W-:Y:S02]  /*5fa0*/  FSEL R189, R189, -INF , !P4 ;  /* 0xff800000bdbd7808 */ /* 0x000fe40006000000 */
[----:B------:R-:W-:Y:S02]  /*5fb0*/  FSEL R190, R190, -INF , !P6 ;  /* 0xff800000bebe7808 */ /* 0x000fe40007000000 */
[----:B------:R-:W-:Y:S02]  /*5fc0*/  FSEL R184, R184, -INF , !P3 ;  /* 0xff800000b8b87808 */ /* 0x000fe40005800000 */
[----:B------:R-:W-:-:S02]  /*5fd0*/  ISETP.GT.AND P4, PT, R183, 0x11, P2 ;  /* 0x00000011b700780c */ /* 0x000fc40001784270 */
[C---:B------:R-:W-:Y:S02]  /*5fe0*/  ISETP.GT.AND P6, PT, R183.reuse, 0x18, P2 ;  /* 0x00000018b700780c */ /* 0x040fe400017c4270 */
[C---:B------:R-:W-:Y:S02]  /*5ff0*/  ISETP.GT.AND P3, PT, R183.reuse, 0x19, P2 ;  /* 0x00000019b700780c */ /* 0x040fe40001764270 */
[----:B------:R-:W-:Y:S02]  /*6000*/  FSEL R172, R192, -INF , !P5 ;  /* 0xff800000c0ac7808 */ /* 0x000fe40006800000 */
[----:B------:R-:W-:Y:S02]  /*6010*/  ISETP.GT.AND P5, PT, R183, 0x30, P2 ;  /* 0x00000030b700780c */ /* 0x000fe400017a4270 */
[C---:B------:R-:W-:Y:S02]  /*6020*/  ISETP.LT.OR P4, PT, R182.reuse, 0x12, P4 ;  /* 0x00000012b600780c */ /* 0x040fe40002781670 */
        /* <DEDUP_REMOVED lines=8> */
[----:B------:R-:W-:Y:S02]  /*60b0*/  ISETP.GT.AND P3, PT, R183, 0x29, P2 ;  /* 0x00000029b700780c */ /* 0x000fe40001764270 */
[----:B------:R-:W-:Y:S02]  /*60c0*/  FSEL R176, R176, -INF , !P5 ;  /* 0xff800000b0b07808 */ /* 0x000fe40006800000 */
[----:B------:R-:W-:Y:S02]  /*60d0*/  PLOP3.LUT P5, PT, PT, PT, UP0, 0x40, 0x0 ;  /* 0x000000000000781c */ /* 0x000fe40003fae808 */
[C---:B------:R-:W-:Y:S02]  /*60e0*/  ISETP.LT.OR P4, PT, R182.reuse, 0x22, P4 ;  /* 0x00000022b600780c */ /* 0x040fe40002781670 */
[----:B------:R-:W-:-:S02]  /*60f0*/  ISETP.LT.OR P6, PT, R182, 0x29, P6 ;  /* 0x00000029b600780c */ /* 0x000fc400037c1670 */
[----:B------:R-:W-:Y:S02]  /*6100*/  ISETP.LT.OR P3, PT, R182, 0x2a, P3 ;  /* 0x0000002ab600780c */ /* 0x000fe40001f61670 */
[----:B------:R-:W-:Y:S02]  /*6110*/  FSEL R173, R193, -INF , !P4 ;  /* 0xff800000c1ad7808 */ /* 0x000fe40006000000 */
[----:B------:R-:W-:Y:S02]  /*6120*/  FSEL R174, R194, -INF , !P6 ;  /* 0xff800000c2ae7808 */ /* 0x000fe40007000000 */
[----:B------:R-:W-:Y:S02]  /*6130*/  FSEL R175, R195, -INF , !P3 ;  /* 0xff800000c3af7808 */ /* 0x000fe40005800000 */
[C---:B------:R-:W-:Y:S02]  /*6140*/  ISETP.GT.AND P4, PT, R183.reuse, 0x31, P2 ;  /* 0x00000031b700780c */ /* 0x040fe40001784270 */
[----:B------:R-:W-:-:S02]  /*6150*/  ISETP.GT.AND P6, PT, R183, 0x38, P2 ;  /* 0x00000038b700780c */ /* 0x000fc400017c4270 */
[----:B------:R-:W-:Y:S02]  /*6160*/  ISETP.GT.AND P3, PT, R183, 0x39, P2 ;  /* 0x00000039b700780c */ /* 0x000fe40001764270 */
[C---:B------:R-:W-:Y:S02]  /*6170*/  ISETP.LT.OR P4, PT, R182.reuse, 0x32, P4 ;  /* 0x00000032b600780c */ /* 0x040fe40002781670 */
[C---:B------:R-:W-:Y:S02]  /*6180*/  ISETP.LT.OR P6, PT, R182.reuse, 0x39, P6 ;  /* 0x00000039b600780c */ /* 0x040fe400037c1670 */
[----:B------:R-:W-:Y:S01]  /*6190*/  ISETP.LT.OR P3, PT, R182, 0x3a, P3 ;  /* 0x0000003ab600780c */ /* 0x000fe20001f61670 */
[C---:B------:R-:W-:Y:S01]  /*61a0*/  IMAD.IADD R182, R6.reuse, 0x1, R196 ;  /* 0x0000000106b67824 */ /* 0x040fe200078e02c4 */
[----:B------:R-:W-:Y:S02]  /*61b0*/  IADD3 R183, R6, R197, RZ ;  /* 0x000000c506b77210 */ /* 0x000fe40007ffe0ff */
[----:B------:R-:W-:-:S02]  /*61c0*/  FSEL R177, R177, -INF , !P4 ;  /* 0xff800000b1b17808 */ /* 0x000fc40006000000 */
[----:B------:R-:W-:Y:S02]  /*61d0*/  FSEL R178, R178, -INF , !P6 ;  /* 0xff800000b2b27808 */ /* 0x000fe40007000000 */
[----:B------:R-:W-:Y:S01]  /*61e0*/  FSEL R179, R179, -INF , !P3 ;  /* 0xff800000b3b37808 */ /* 0x000fe20005800000 */
[----:B------:R-:W-:Y:S06]  /*61f0*/  @P5 BRA `(.L_x_931) ;  /* 0x0000000000585947 */ /* 0x000fec0003800000 */
[----:B------:R-:W-:Y:S01]  /*6200*/  IMAD.IADD R185, R6, 0x1, R21 ;  /* 0x0000000106b97824 */ /* 0x000fe200078e0215 */
[----:B------:R-:W-:Y:S04]  /*6210*/  BSSY B0, `(.L_x_932) ;  /* 0x0000010000007945 */ /* 0x000fe80003800000 */
[----:B------:R-:W-:-:S13]  /*6220*/  ISETP.GT.AND P3, PT, R185, -0x1, PT ;  /* 0xffffffffb900780c */ /* 0x000fda0003f64270 */
[----:B------:R-:W-:Y:S05]  /*6230*/  @P3 BRA `(.L_x_933) ;  /* 0x0000000000203947 */ /* 0x000fea0003800000 */
[----:B------:R-:W-:Y:S01]  /*6240*/  IMAD.U32 R186, RZ, RZ, UR6 ;  /* 0x00000006ffba7e24 */ /* 0x000fe2000f8e00ff */
[----:B------:R-:W-:-:S04]  /*6250*/  LOP3.LUT R185, RZ, R185, RZ, 0x33, !PT ;  /* 0x000000b9ffb97212 */ /* 0x000fc800078e33ff */
[----:B------:R-:W-:-:S13]  /*6260*/  ISETP.NE.AND P3, PT, R186, 0x1, PT ;  /* 0x00000001ba00780c */ /* 0x000fda0003f65270 */
[----:B------:R-:W1:Y:S02]  /*6270*/  @P3 LDC.64 R152, c[0x0][0x9e8] ;  /* 0x00027a00ff983b82 */ /* 0x000e640000000a00 */
[----:B-1----:R-:W-:-:S05]  /*6280*/  @P3 IMAD.HI.U32 R152, R185, R152, RZ ;  /* 0x00000098b9983227 */ /* 0x002fca00078e00ff */
[----:B------:R-:W-:-:S04]  /*6290*/  @P3 SHF.R.U32.HI R185, RZ, R153, R152 ;  /* 0x00000099ffb93219 */ /* 0x000fc80000011698 */
[----:B------:R-:W-:Y:S01]  /*62a0*/  LOP3.LUT R185, RZ, R185, RZ, 0x33, !PT ;  /* 0x000000b9ffb97212 */ /* 0x000fe200078e33ff */
[----:B------:R-:W-:Y:S06]  /*62b0*/  BRA `(.L_x_934) ;  /* 0x0000000000147947 */ /* 0x000fec0003800000 */
.L_x_933:
[----:B------:R-:W-:-:S04]  /*62c0*/  MOV R186, UR6 ;  /* 0x0000000600ba7c02 */ /* 0x000fc80008000f00 */
[----:B------:R-:W-:-:S13]  /*62d0*/  ISETP.NE.AND P3, PT, R186, 0x1, PT ;  /* 0x00000001ba00780c */ /* 0x000fda0003f65270 */
[----:B------:R-:W1:Y:S02]  /*62e0*/  @P3 LDC.64 R152, c[0x0][0x9e8] ;  /* 0x00027a00ff983b82 */ /* 0x000e640000000a00 */
[----:B-1----:R-:W-:-:S05]  /*62f0*/  @P3 IMAD.HI.U32 R152, R185, R152, RZ ;  /* 0x00000098b9983227 */ /* 0x002fca00078e00ff */
[----:B------:R-:W-:-:S07]  /*6300*/  @P3 SHF.R.U32.HI R185, RZ, R153, R152 ;  /* 0x00000099ffb93219 */ /* 0x000fce0000011698 */
.L_x_934:
[----:B------:R-:W-:Y:S05]  /*6310*/  BSYNC B0 ;  /* 0x0000000000007941 */ /* 0x000fea0003800000 */
.L_x_932:
[----:B------:R-:W-:-:S04]  /*6320*/  IMAD R185, R185, R186, -R180 ;  /* 0x000000bab9b97224 */ /* 0x000fc800078e0ab4 */
[----:B------:R-:W-:-:S05]  /*6330*/  IMAD R185, R22, -0x2, R185 ;  /* 0xfffffffe16b97824 */ /* 0x000fca00078e02b9 */
[----:B------:R-:W-:Y:S02]  /*6340*/  VIADDMNMX R182, R185, R186, R182, PT ;  /* 0x000000bab9b67246 */ /* 0x000fe400038001b6 */
[----:B------:R-:W-:-:S07]  /*6350*/  VIMNMX R183, R183, R185, !PT ;  /* 0x000000b9b7b77248 */ /* 0x000fce0007fe0100 */
.L_x_931:
[----:B------:R-:W-:Y:S01]  /*6360*/  FMNMX.FTZ R152, R181, R4, !PT ;  /* 0x00000004b5987209 */ /* 0x000fe20007810000 */
[----:B------:R-:W-:Y:S01]  /*6370*/  ULDC UR6, c[0x0][0x988] ;  /* 0x0002620000067ab9 */ /* 0x000fe20000000800 */
[----:B------:R-:W-:Y:S01]  /*6380*/  ISETP.GT.AND P4, PT, R183, RZ, P2 ;  /* 0x000000ffb700720c */ /* 0x000fe20001784270 */
[----:B------:R-:W-:Y:S01]  /*6390*/  UMOV UR46, UR40 ;  /* 0x00000028002e7c82 */ /* 0x000fe20008000000 */
[----:B------:R-:W-:Y:S01]  /*63a0*/  FMNMX.FTZ R153, R189, R152, !PT ;  /* 0x00000098bd997209 */ /* 0x000fe20007810000 */
[----:B------:R-:W-:Y:S01]  /*63b0*/  UMOV UR36, UR7 ;  /* 0x0000000700247c82 */ /* 0x000fe20008000000 */
[----:B------:R-:W-:Y:S02]  /*63c0*/  ISETP.GT.AND P3, PT, R183, 0x1, P2 ;  /* 0x00000001b700780c */ /* 0x000fe40001764270 */
[----:B------:R-:W-:Y:S02]  /*63d0*/  FMNMX.FTZ R153, R190, R153, !PT ;  /* 0x00000099be997209 */ /* 0x000fe40007810000 */
[----:B------:R-:W-:-:S02]  /*63e0*/  ISETP.LT.OR P4, PT, R182, 0x1, P4 ;  /* 0x00000001b600780c */ /* 0x000fc40002781670 */
[----:B------:R-:W-:Y:S02]  /*63f0*/  FMNMX.FTZ R153, R184, R153, !PT ;  /* 0x00000099b8997209 */ /* 0x000fe40007810000 */
[----:B------:R-:W-:Y:S02]  /*6400*/  ISETP.GT.AND P5, PT, R183, 0x8, P2 ;  /* 0x00000008b700780c */ /* 0x000fe400017a4270 */
[----:B------:R-:W-:Y:S02]  /*6410*/  FMNMX.FTZ R152, R168, R153, !PT ;  /* 0x00000099a8987209 */ /* 0x000fe40007810000 */
[----:B------:R-:W-:Y:S02]  /*6420*/  ISETP.LT.OR P3, PT, R182, 0x2, P3 ;  /* 0x00000002b600780c */ /* 0x000fe40001f61670 */
[----:B------:R-:W-:Y:S02]  /*6430*/  FMNMX.FTZ R153, R169, R152, !PT ;  /* 0x00000098a9997209 */ /* 0x000fe40007810000 */
[----:B------:R-:W-:-:S02]  /*6440*/  ISETP.GT.AND P6, PT, R183, 0x9, P2 ;  /* 0x00000009b700780c */ /* 0x000fc400017c4270 */
[----:B------:R-:W-:Y:S02]  /*6450*/  FMNMX.FTZ R152, R170, R153, !PT ;  /* 0x00000099aa987209 */ /* 0x000fe40007810000 */
[----:B------:R-:W-:Y:S02]  /*6460*/  ISETP.LT.OR P5, PT, R182, 0x9, P5 ;  /* 0x00000009b600780c */ /* 0x000fe40002fa1670 */
[----:B------:R-:W-:Y:S02]  /*6470*/  FMNMX.FTZ R153, R171, R152, !PT ;  /* 0x00000098ab997209 */ /* 0x000fe40007810000 */
[----:B------:R-:W-:Y:S02]  /*6480*/  FSEL R2, R2, -INF , !P3 ;  /* 0xff80000002027808 */ /* 0x000fe40005800000 */
        /* <DEDUP_REMOVED lines=9> */
[----:B------:R-:W-:Y:S02]  /*6520*/  FSEL R155, R155, -INF , !P6 ;  /* 0xff8000009b9b7808 */ /* 0x000fe40007000000 */
[----:B------:R-:W-:Y:S02]  /*6530*/  FMNMX.FTZ R153, R177, R152, !PT ;  /* 0x00000098b1997209 */ /* 0x000fe40007810000 */
[----:B------:R-:W-:Y:S02]  /*6540*/  ISETP.LT.OR P3, PT, R182, 0x11, P3 ;  /* 0x00000011b600780c */ /* 0x000fe40001f61670 */
[----:B------:R-:W-:Y:S02]  /*6550*/  FMNMX.FTZ R152, R178, R153, !PT ;  /* 0x00000099b2987209 */ /* 0x000fe40007810000 */
[----:B------:R-:W-:-:S02]  /*6560*/  ISETP.GT.AND P6, PT, R183, 0x18, P2 ;  /* 0x00000018b700780c */ /* 0x000fc400017c4270 */
[----:B------:R-:W-:Y:S02]  /*6570*/  FMNMX.FTZ R153, R179, R152, !PT ;  /* 0x00000098b3997209 */ /* 0x000fe40007810000 */
[----:B------:R-:W-:Y:S02]  /*6580*/  ISETP.LT.OR P5, PT, R182, 0x12, P5 ;  /* 0x00000012b600780c */ /* 0x000fe40002fa1670 */
[----:B------:R-:W-:Y:S01]  /*6590*/  FSEL R156, R156, -INF , !P3 ;  /* 0xff8000009c9c7808 */ /* 0x000fe20005800000 */
[----:B------:R-:W1:Y:S01]  /*65a0*/  SHFL.BFLY PT, R152, R153, 0x2, 0x1f ;  /* 0x0c401f0099987f89 */ /* 0x000e6200000e0000 */
[----:B------:R-:W-:Y:S02]  /*65b0*/  ISETP.LT.OR P6, PT, R182, 0x19, P6 ;  /* 0x00000019b600780c */ /* 0x000fe400037c1670 */
[----:B------:R-:W-:Y:S02]  /*65c0*/  FSEL R157, R157, -INF , !P5 ;  /* 0xff8000009d9d7808 */ /* 0x000fe40006800000 */
[----:B------:R-:W-:-:S02]  /*65d0*/  ISETP.GT.AND P3, PT, R183, 0x20, P2 ;  /* 0x00000020b700780c */ /* 0x000fc40001764270 */
[----:B------:R-:W-:Y:S02]  /*65e0*/  FSEL R158, R158, -INF , !P6 ;  /* 0xff8000009e9e7808 */ /* 0x000fe40007000000 */
[C---:B------:R-:W-:Y:S02]  /*65f0*/  ISETP.GT.AND P5, PT, R183.reuse, 0x21, P2 ;  /* 0x00000021b700780c */ /* 0x040fe400017a4270 */
[C---:B------:R-:W-:Y:S02]  /*6600*/  ISETP.LT.OR P3, PT, R182.reuse, 0x21, P3 ;  /* 0x00000021b600780c */ /* 0x040fe40001f61670 */
[----:B------:R-:W-:Y:S02]  /*6610*/  ISETP.GT.AND P6, PT, R183, 0x28, P2 ;  /* 0x00000028b700780c */ /* 0x000fe400017c4270 */
[----:B------:R-:W-:Y:S02]  /*6620*/  ISETP.LT.OR P5, PT, R182, 0x22, P5 ;  /* 0x00000022b600780c */ /* 0x000fe40002fa1670 */
[----:B------:R-:W-:-:S02]  /*6630*/  FSEL R160, R160, -INF , !P3 ;  /* 0xff800000a0a07808 */ /* 0x000fc40005800000 */
[----:B------:R-:W-:Y:S02]  /*6640*/  ISETP.GT.AND P3, PT, R183, 0x29, P2 ;  /* 0x00000029b700780c */ /* 0x000fe40001764270 */
[----:B------:R-:W-:Y:S02]  /*6650*/  FSEL R161, R161, -INF , !P5 ;  /* 0xff800000a1a17808 */ /* 0x000fe40006800000 */
[C---:B------:R-:W-:Y:S02]  /*6660*/  ISETP.LT.OR P6, PT, R182.reuse, 0x29, P6 ;  /* 0x00000029b600780c */ /* 0x040fe400037c1670 */
[----:B-1----:R-:W-:Y:S02]  /*6670*/  FMNMX.FTZ R180, R153, R152, !PT ;  /* 0x0000009899b47209 */ /* 0x002fe40007810000 */
[----:B------:R-:W-:Y:S02]  /*6680*/  ISETP.GT.AND P5, PT, R183, 0x30, P2 ;  /* 0x00000030b700780c */ /* 0x000fe400017a4270 */
[----:B------:R-:W-:Y:S01]  /*6690*/  ISETP.LT.OR P3, PT, R182, 0x2a, P3 ;  /* 0x0000002ab600780c */ /* 0x000fe20001f61670 */
[----:B------:R-:W1:Y:S01]  /*66a0*/  SHFL.BFLY PT, R185, R180, 0x1, 0x1f ;  /* 0x0c201f00b4b97f89 */ /* 0x000e6200000e0000 */
[----:B------:R-:W-:-:S02]  /*66b0*/  FSEL R163, R163, -INF , !P6 ;  /* 0xff800000a3a37808 */ /* 0x000fc40007000000 */
[C---:B------:R-:W-:Y:S02]  /*66c0*/  ISETP.GT.AND P6, PT, R183.reuse, 0x31, P2 ;  /* 0x00000031b700780c */ /* 0x040fe400017c4270 */
[----:B------:R-:W-:Y:S02]  /*66d0*/  FSEL R162, R162, -INF , !P3 ;  /* 0xff800000a2a27808 */ /* 0x000fe40005800000 */
[C---:B------:R-:W-:Y:S02]  /*66e0*/  ISETP.LT.OR P5, PT, R182.reuse, 0x31, P5 ;  /* 0x00000031b600780c */ /* 0x040fe40002fa1670 */
[----:B------:R-:W-:Y:S02]  /*66f0*/  ISETP.GT.AND P3, PT, R183, 0x38, P2 ;  /* 0x00000038b700780c */ /* 0x000fe40001764270 */
[----:B------:R-:W-:Y:S02]  /*6700*/  ISETP.LT.OR P6, PT, R182, 0x32, P6 ;  /* 0x00000032b600780c */ /* 0x000fe400037c1670 */
[----:B------:R-:W-:-:S02]  /*6710*/  FSEL R164, R164, -INF , !P5 ;  /* 0xff800000a4a47808 */ /* 0x000fc40006800000 */
[----:B------:R-:W-:Y:S02]  /*6720*/  ISETP.LT.OR P3, PT, R182, 0x39, P3 ;  /* 0x00000039b600780c */ /* 0x000fe40001f61670 */
[----:B------:R-:W-:Y:S02]  /*6730*/  FSEL R165, R165, -INF , !P6 ;  /* 0xff800000a5a57808 */ /* 0x000fe40007000000 */
[----:B------:R-:W-:Y:S02]  /*6740*/  FSEL R166, R166, -INF , !P3 ;  /* 0xff800000a6a67808 */ /* 0x000fe40005800000 */
[----:B-1----:R-:W-:Y:S02]  /*6750*/  FMNMX.FTZ R152, R180, R185, !PT ;  /* 0x000000b9b4987209 */ /* 0x002fe40007810000 */
[----:B------:R-:W-:Y:S02]  /*6760*/  FSEL R180, R0, -INF , !P4 ;  /* 0xff80000000b47808 */ /* 0x000fe40006000000 */
[----:B------:R-:W-:Y:S01]  /*6770*/  ISETP.GT.AND P4, PT, R183, 0x19, P2 ;  /* 0x00000019b700780c */ /* 0x000fe20001784270 */
[----:B------:R-:W-:Y:S01]  /*6780*/  FMUL.FTZ R185, R152, UR6 ;  /* 0x0000000698b97c20 */ /* 0x000fe20008410000 */
[----:B------:R-:W-:-:S02]  /*6790*/  FMNMX.FTZ R153, R180, R3, !PT ;  /* 0x00000003b4997209 */ /* 0x000fc40007810000 */
[----:B------:R-:W-:Y:S02]  /*67a0*/  ISETP.LT.OR P4, PT, R182, 0x1a, P4 ;  /* 0x0000001ab600780c */ /* 0x000fe40002781670 */
[----:B------:R-:W-:Y:S02]  /*67b0*/  FMNMX.FTZ R153, R2, R153, !PT ;  /* 0x0000009902997209 */ /* 0x000fe40007810000 */
[----:B------:R-:W-:Y:S02]  /*67c0*/  FSEL R159, R159, -INF , !P4 ;  /* 0xff8000009f9f7808 */ /* 0x000fe40006000000 */
[----:B------:R-:W-:Y:S02]  /*67d0*/  FMNMX.FTZ R0, R154, R153, !PT ;  /* 0x000000999a007209 */ /* 0x000fe40007810000 */
[----:B------:R-:W-:Y:S02]  /*67e0*/  FSETP.NEU.FTZ.AND P4, PT, R152, -INF , PT ;  /* 0xff8000009800780b */ /* 0x000fe40003f9d000 */
[----:B------:R-:W-:-:S02]  /*67f0*/  FMNMX.FTZ R153, R155, R0, !PT ;  /* 0x000000009b997209 */ /* 0x000fc40007810000 */
[----:B------:R-:W-:Y:S02]  /*6800*/  ISETP.GT.AND P2, PT, R183, 0x39, P2 ;  /* 0x00000039b700780c */ /* 0x000fe40001744270 */
[----:B------:R-:W-:Y:S02]  /*6810*/  FMNMX.FTZ R0, R156, R153, !PT ;  /* 0x000000999c007209 */ /* 0x000fe40007810000 */
[----:B------:R-:W-:Y:S02]  /*6820*/  ISETP.LT.OR P2, PT, R182, 0x3a, P2 ;  /* 0x0000003ab600780c */ /* 0x000fe40001741670 */
[----:B------:R-:W-:Y:S02]  /*6830*/  FMNMX.FTZ R153, R157, R0, !PT ;  /* 0x000000009d997209 */ /* 0x000fe40007810000 */
[----:B------:R-:W-:Y:S02]  /*6840*/  FSEL R0, R185, RZ, P4 ;  /* 0x000000ffb9007208 */ /* 0x000fe40002000000 */
[----:B------:R-:W-:-:S02]  /*6850*/  FMNMX.FTZ R186, R158, R153, !PT ;  /* 0x000000999eba7209 */ /* 0x000fc40007810000 */
[----:B------:R-:W-:Y:S01]  /*6860*/  FSEL R185, R152, RZ, P4 ;  /* 0x000000ff98b97208 */ /* 0x000fe20002000000 */
[--C-:B------:R-:W-:Y:S01]  /*6870*/  FFMA.FTZ R153, R181, UR6, -R0.reuse ;  /* 0x00000006b5997c23 */ /* 0x100fe20008010800 */
[----:B------:R-:W-:Y:S01]  /*6880*/  FMNMX.FTZ R181, R159, R186, !PT ;  /* 0x000000ba9fb57209 */ /* 0x000fe20007810000 */
[--C-:B------:R-:W-:Y:S01]  /*6890*/  FFMA.FTZ R192, R168, UR6, -R0.reuse ;  /* 0x00000006a8c07c23 */ /* 0x100fe20008010800 */
[----:B------:R-:W-:Y:S01]  /*68a0*/  FFMA.FTZ R184, R184, UR6, -R0 ;  /* 0x00000006b8b87c23 */ /* 0x000fe20008010800 */
[----:B------:R-:W-:Y:S01]  /*68b0*/  FADD.FTZ R185, -R185, R4 ;  /* 0x00000004b9b97221 */ /* 0x000fe20000010100 */
[----:B------:R-:W-:Y:S01]  /*68c0*/  FMNMX.FTZ R186, R160, R181, !PT ;  /* 0x000000b5a0ba7209 */ /* 0x000fe20007810000 */
[--C-:B------:R-:W-:Y:S01]  /*68d0*/  FFMA.FTZ R196, R189, UR6, -R0.reuse ;  /* 0x00000006bdc47c23 */ /* 0x100fe20008010800 */
[--C-:B------:R-:W-:Y:S01]  /*68e0*/  FFMA.FTZ R198, R190, UR6, -R0.reuse ;  /* 0x00000006bec67c23 */ /* 0x100fe20008010800 */
[----:B------:R-:W-:Y:S01]  /*68f0*/  FMUL.FTZ R185, R185, UR6 ;  /* 0x00000006b9b97c20 */ /* 0x000fe20008410000 */
[----:B------:R-:W-:Y:S01]  /*6900*/  FMNMX.FTZ R186, R161, R186, !PT ;  /* 0x000000baa1ba7209 */ /* 0x000fe20007810000 */
[--C-:B------:R-:W-:Y:S01]  /*6910*/  FFMA.FTZ R169, R169, UR6, -R0.reuse ;  /* 0x00000006a9a97c23 */ /* 0x100fe20008010800 */
[--C-:B------:R-:W-:Y:S01]  /*6920*/  FFMA.FTZ R194, R170, UR6, -R0.reuse ;  /* 0x00000006aac27c23 */ /* 0x100fe20008010800 */
[--C-:B------:R-:W-:Y:S01]  /*6930*/  FFMA.FTZ R171, R171, UR6, -R0.reuse ;  /* 0x00000006abab7c23 */ /* 0x100fe20008010800 */
[----:B------:R-:W-:Y:S01]  /*6940*/  FMNMX.FTZ R181, R163, R186, !PT ;  /* 0x000000baa3b57209 */ /* 0x000fe20007810000 */
[--C-:B------:R-:W-:Y:S01]  /*6950*/  FFMA.FTZ R188, R172, UR6, -R0.reuse ;  /* 0x00000006acbc7c23 */ /* 0x100fe20008010800 */
[--C-:B------:R-:W-:Y:S01]  /*6960*/  FFMA.FTZ R173, R173, UR6, -R0.reuse ;  /* 0x00000006adad7c23 */ /* 0x100fe20008010800 */
[--C-:B------:R-:W-:Y:S01]  /*6970*/  FFMA.FTZ R190, R174, UR6, -R0.reuse ;  /* 0x00000006aebe7c23 */ /* 0x100fe20008010800 */
[----:B------:R-:W-:Y:S01]  /*6980*/  FMNMX.FTZ R181, R162, R181, !PT ;  /* 0x000000b5a2b57209 */ /* 0x000fe20007810000 */
[--C-:B------:R-:W-:Y:S01]  /*6990*/  FFMA.FTZ R175, R175, UR6, -R0.reuse ;  /* 0x00000006afaf7c23 */ /* 0x100fe20008010800 */
[--C-:B------:R-:W-:Y:S01]  /*69a0*/  FFMA.FTZ R177, R177, UR6, -R0.reuse ;  /* 0x00000006b1b17c23 */ /* 0x100fe20008010800 */
[----:B------:R-:W-:Y:S01]  /*69b0*/  FFMA.FTZ R179, R179, UR6, -R0 ;  /* 0x00000006b3b37c23 */ /* 0x000fe20008010800 */
[----:B------:R-:W-:Y:S01]  /*69c0*/  FMNMX.FTZ R186, R164, R181, !PT ;  /* 0x000000b5a4ba7209 */ /* 0x000fe20007810000 */
[----:B------:R-:W-:Y:S01]  /*69d0*/  MUFU.EX2 R153, R153 ;  /* 0x0000009900997308 */ /* 0x000fe20000000800 */
[----:B------:R-:W-:-:S02]  /*69e0*/  FSEL R181, R167, -INF , !P2 ;  /* 0xff800000a7b57808 */ /* 0x000fc40005000000 */
[----:B------:R-:W-:Y:S01]  /*69f0*/  FMNMX.FTZ R183, R165, R186, !PT ;  /* 0x000000baa5b77209 */ /* 0x000fe20007810000 */
[----:B------:R-:W-:-:S03]  /*6a00*/  FFMA.FTZ R186, R178, UR6, -R0 ;  /* 0x00000006b2ba7c23 */ /* 0x000fc60008010800 */
[----:B------:R-:W-:Y:S01]  /*6a10*/  FMNMX.FTZ R182, R166, R183, !PT ;  /* 0x000000b7a6b67209 */ /* 0x000fe20007810000 */
[----:B------:R1:W-:Y:S03]  /*6a20*/  MUFU.EX2 R167, R184 ;  /* 0x000000b800a77308 */ /* 0x0003e60000000800 */
[----:B------:R-:W-:-:S05]  /*6a30*/  FMNMX.FTZ R182, R181, R182, !PT ;  /* 0x000000b6b5b67209 */ /* 0x000fca0007810000 */
[----:B------:R-:W2:Y:S01]  /*6a40*/  SHFL.BFLY PT, R183, R182, 0x2, 0x1f ;  /* 0x0c401f00b6b77f89 */ /* 0x000ea200000e0000 */
[----:B-1----:R-:W-:Y:S01]  /*6a50*/  FFMA.FTZ R184, R176, UR6, -R0 ;  /* 0x00000006b0b87c23 */ /* 0x002fe20008010800 */
[----:B------:R-:W-:Y:S08]  /*6a60*/  MUFU.EX2 R196, R196 ;  /* 0x000000c400c47308 */ /* 0x000ff00000000800 */
[----:B------:R-:W1:Y:S08]  /*6a70*/  MUFU.EX2 R0, R185 ;  /* 0x000000b900007308 */ /* 0x000e700000000800 */
[----:B------:R-:W3:Y:S01]  /*6a80*/  MUFU.EX2 R198, R198 ;  /* 0x000000c600c67308 */ /* 0x000ee20000000800 */
[----:B--2---:R-:W-:-:S07]  /*6a90*/  FMNMX.FTZ R183, R182, R183, !PT ;  /* 0x000000b7b6b77209 */ /* 0x004fce0007810000 */
[----:B------:R-:W2:Y:S01]  /*6aa0*/  MUFU.EX2 R192, R192 ;  /* 0x000000c000c07308 */ /* 0x000ea20000000800 */
[----:B------:R-:W4:Y:S07]  /*6ab0*/  SHFL.BFLY PT, R168, R183, 0x1, 0x1f ;  /* 0x0c201f00b7a87f89 */ /* 0x000f2e00000e0000 */
[----:B------:R-:W5:Y:S08]  /*6ac0*/  MUFU.EX2 R169, R169 ;  /* 0x000000a900a97308 */ /* 0x000f700000000800 */
[----:B------:R-:W-:Y:S08]  /*6ad0*/  MUFU.EX2 R194, R194 ;  /* 0x000000c200c27308 */ /* 0x000ff00000000800 */
[----:B------:R-:W-:Y:S01]  /*6ae0*/  MUFU.EX2 R171, R171 ;  /* 0x000000ab00ab7308 */ /* 0x000fe20000000800 */
[----:B----4-:R-:W-:-:S04]  /*6af0*/  FMNMX.FTZ R168, R183, R168, !PT ;  /* 0x000000a8b7a87209 */ /* 0x010fc80007810000 */
[C---:B------:R-:W-:Y:S01]  /*6b00*/  FSETP.NEU.FTZ.AND P2, PT, R168.reuse, -INF , PT ;  /* 0xff800000a800780b */ /* 0x040fe20003f5d000 */
[----:B------:R-:W-:Y:S02]  /*6b10*/  FMUL.FTZ R183, R168, UR6 ;  /* 0x00000006a8b77c20 */ /* 0x000fe40008410000 */
[----:B------:R-:W-:Y:S03]  /*6b20*/  MUFU.EX2 R188, R188 ;  /* 0x000000bc00bc7308 */ /* 0x000fe60000000800 */
[----:B------:R-:W-:-:S05]  /*6b30*/  FSEL R183, R183, RZ, P2 ;  /* 0x000000ffb7b77208 */ /* 0x000fca0001000000 */
[----:B------:R-:W-:Y:S01]  /*6b40*/  MUFU.EX2 R173, R173 ;  /* 0x000000ad00ad7308 */ /* 0x000fe20000000800 */
[--C-:B------:R-:W-:Y:S01]  /*6b50*/  FFMA.FTZ R4, R2, UR6, -R183.reuse ;  /* 0x0000000602047c23 */ /* 0x100fe200080108b7 */
[----:B------:R-:W-:Y:S01]  /*6b60*/  FSEL R2, R168, RZ, P2 ;  /* 0x000000ffa8027208 */ /* 0x000fe20001000000 */
[--C-:B------:R-:W-:Y:S01]  /*6b70*/  FFMA.FTZ R197, R180, UR6, -R183.reuse ;  /* 0x00000006b4c57c23 */ /* 0x100fe200080108b7 */
[--C-:B------:R-:W-:Y:S01]  /*6b80*/  FFMA.FTZ R199, R154, UR6, -R183.reuse ;  /* 0x000000069ac77c23 */ /* 0x100fe200080108b7 */
[--C-:B------:R-:W-:Y:S01]  /*6b90*/  FFMA.FTZ R154, R155, UR6, -R183.reuse ;  /* 0x000000069b9a7c23 */ /* 0x100fe200080108b7 */
[----:B------:R-:W-:Y:S01]  /*6ba0*/  FFMA.FTZ R193, R156, UR6, -R183 ;  /* 0x000000069cc17c23 */ /* 0x000fe200080108b7 */
[----:B------:R-:W-:Y:S01]  /*6bb0*/  FADD.FTZ R2, -R2, R3 ;  /* 0x0000000302027221 */ /* 0x000fe20000010100 */
[----:B------:R-:W-:Y:S01]  /*6bc0*/  MUFU.EX2 R4, R4 ;  /* 0x0000000400047308 */ /* 0x000fe20000000800 */
[----:B-1----:R-:W-:Y:S01]  /*6bd0*/  FFMA.FTZ R3, R0, R20, R153 ;  /* 0x0000001400037223 */ /* 0x002fe20000010099 */
[--C-:B------:R-:W-:Y:S01]  /*6be0*/  FFMA.FTZ R156, R157, UR6, -R183.reuse ;  /* 0x000000069d9c7c23 */ /* 0x100fe200080108b7 */
[----:B------:R-:W-:Y:S01]  /*6bf0*/  FMUL.FTZ R2, R2, UR6 ;  /* 0x0000000602027c20 */ /* 0x000fe20008410000 */
[----:B------:R-:W-:Y:S01]  /*6c00*/  FFMA.FTZ R195, R158, UR6, -R183 ;  /* 0x000000069ec37c23 */ /* 0x000fe200080108b7 */
[----:B------:R-:W-:Y:S01]  /*6c10*/  FADD.FTZ R3, R196, R3 ;  /* 0x00000003c4037221 */ /* 0x000fe20000010000 */
[--C-:B------:R-:W-:Y:S01]  /*6c20*/  FFMA.FTZ R158, R159, UR6, -R183.reuse ;  /* 0x000000069f9e7c23 */ /* 0x100fe200080108b7 */
[----:B------:R-:W-:Y:S01]  /*6c30*/  FFMA.FTZ R189, R160, UR6, -R183 ;  /* 0x00000006a0bd7c23 */ /* 0x000fe200080108b7 */
[----:B------:R-:W-:Y:S01]  /*6c40*/  MUFU.EX2 R197, R197 ;  /* 0x000000c500c57308 */ /* 0x000fe20000000800 */
[----:B---3--:R-:W-:Y:S01]  /*6c50*/  FADD.FTZ R20, R198, R3 ;  /* 0x00000003c6147221 */ /* 0x008fe20000010000 */
[--C-:B------:R-:W-:Y:S01]  /*6c60*/  FFMA.FTZ R160, R161, UR6, -R183.reuse ;  /* 0x00000006a1a07c23 */ /* 0x100fe200080108b7 */
[--C-:B------:R-:W-:Y:S01]  /*6c70*/  FFMA.FTZ R191, R163, UR6, -R183.reuse ;  /* 0x00000006a3bf7c23 */ /* 0x100fe200080108b7 */
[--C-:B------:R-:W-:Y:S01]  /*6c80*/  FFMA.FTZ R162, R162, UR6, -R183.reuse ;  /* 0x00000006a2a27c23 */ /* 0x100fe200080108b7 */
[----:B------:R-:W-:Y:S01]  /*6c90*/  FADD.FTZ R3, R167, R20 ;  /* 0x00000014a7037221 */ /* 0x000fe20000010000 */
[--C-:B------:R-:W-:Y:S01]  /*6ca0*/  FFMA.FTZ R185, R164, UR6, -R183.reuse ;  /* 0x00000006a4b97c23 */ /* 0x100fe200080108b7 */
[----:B------:R-:W-:Y:S01]  /*6cb0*/  FFMA.FTZ R165, R165, UR6, -R183 ;  /* 0x00000006a5a57c23 */ /* 0x000fe200080108b7 */
[----:B------:R-:W1:Y:S01]  /*6cc0*/  MUFU.EX2 R2, R2 ;  /* 0x0000000200027308 */ /* 0x000e620000000800 */
[----:B--2---:R-:W-:Y:S01]  /*6cd0*/  FADD.FTZ R170, R192, R3 ;  /* 0x00000003c0aa7221 */ /* 0x004fe20000010000 */
[--C-:B------:R-:W-:Y:S01]  /*6ce0*/  FFMA.FTZ R166, R166, UR6, -R183.reuse ;  /* 0x00000006a6a67c23 */ /* 0x100fe200080108b7 */
[----:B------:R-:W-:Y:S01]  /*6cf0*/  FFMA.FTZ R181, R181, UR6, -R183 ;  /* 0x00000006b5b57c23 */ /* 0x000fe200080108b7 */
[----:B------:R-:W-:Y:S01]  /*6d00*/  IMAD.U32 R155, RZ, RZ, UR10 ;  /* 0x0000000aff9b7e24 */ /* 0x000fe2000f8e00ff */
[----:B------:R-:W-:-:S02]  /*6d10*/  ISETP.GT.AND P2, PT, R23, UR41, PT ;  /* 0x0000002917007c0c */ /* 0x000fc4000bf44270 */
[----:B------:R-:W-:Y:S01]  /*6d20*/  F2FP.BF16.F32.PACK_AB R196, R196, R153 ;  /* 0x00000099c4c4723e */ /* 0x000fe200000010ff */
[----:B------:R-:W2:Y:S01]  /*6d30*/  MUFU.EX2 R199, R199 ;  /* 0x000000c700c77308 */ /* 0x000ea20000000800 */
[----:B------:R-:W-:Y:S01]  /*6d40*/  @!P1 VIADD R155, R155, 0x30860 ;  /* 0x000308609b9b9836 */ /* 0x000fe20000000000 */
[----:B------:R-:W-:Y:S02]  /*6d50*/  F2FP.BF16.F32.PACK_AB R198, R167, R198 ;  /* 0x000000c6a7c6723e */ /* 0x000fe400000010ff */
[----:B-----5:R-:W-:Y:S02]  /*6d60*/  F2FP.BF16.F32.PACK_AB R192, R169, R192 ;  /* 0x000000c0a9c0723e */ /* 0x020fe400000010ff */
[----:B------:R-:W-:Y:S02]  /*6d70*/  @!P1 PRMT R155, RZ, 0x654, R155 ;  /* 0x00000654ff9b9816 */ /* 0x000fe4000000009b */
[----:B------:R-:W3:Y:S01]  /*6d80*/  MUFU.EX2 R154, R154 ;  /* 0x0000009a009a7308 */ /* 0x000ee20000000800 */
[----:B-1----:R-:W-:Y:S01]  /*6d90*/  FFMA.FTZ R7, R2, R7, R197 ;  /* 0x0000000702077223 */ /* 0x002fe200000100c5 */
[----:B------:R1:W-:Y:S01]  /*6da0*/  @!P1 SYNCS.ARRIVE.TRANS64.RED.A1T0 RZ, [R155+URZ], RZ ;  /* 0x000000ff9bff99a7 */ /* 0x0003e2000810043f */
[----:B------:R-:W-:-:S02]  /*6db0*/  F2FP.BF16.F32.PACK_AB R197, R4, R197 ;  /* 0x000000c504c5723e */ /* 0x000fc400000010ff */
[----:B------:R-:W-:Y:S01]  /*6dc0*/  FADD.FTZ R20, R4, R7 ;  /* 0x0000000704147221 */ /* 0x000fe20000010000 */
[----:B------:R-:W-:Y:S01]  /*6dd0*/  FADD.FTZ R7, R169, R170 ;  /* 0x000000aaa9077221 */ /* 0x000fe20000010000 */
[----:B------:R-:W-:Y:S01]  /*6de0*/  IADD3 R23, R23, -0x1, RZ ;  /* 0xffffffff17177810 */ /* 0x000fe20007ffe0ff */
[----:B------:R-:W4:Y:S01]  /*6df0*/  MUFU.EX2 R193, R193 ;  /* 0x000000c100c17308 */ /* 0x000f220000000800 */
[----:B--2---:R-:W-:Y:S01]  /*6e00*/  FADD.FTZ R3, R199, R20 ;  /* 0x00000014c7037221 */ /* 0x004fe20000010000 */
[----:B------:R-:W-:Y:S01]  /*6e10*/  FADD.FTZ R170, R194, R7 ;  /* 0x00000007c2aa7221 */ /* 0x000fe20000010000 */
[C---:B------:R-:W-:Y:S01]  /*6e20*/  F2FP.BF16.F32.PACK_AB R194, R171.reuse, R194 ;  /* 0x000000c2abc2723e */ /* 0x040fe200000010ff */
[----:B------:R-:W-:Y:S02]  /*6e30*/  IMAD.MOV.U32 R4, RZ, RZ, R152 ;  /* 0x000000ffff047224 */ /* 0x000fe400078e0098 */
[----:B------:R-:W-:Y:S02]  /*6e40*/  FADD.FTZ R7, R171, R170 ;  /* 0x000000aaab077221 */ /* 0x000fe40000010000 */
[----:B------:R-:W2:Y:S01]  /*6e50*/  MUFU.EX2 R156, R156 ;  /* 0x0000009c009c7308 */ /* 0x000ea20000000800 */
[----:B---3--:R-:W-:Y:S01]  /*6e60*/  FADD.FTZ R20, R154, R3 ;  /* 0x000000039a147221 */ /* 0x008fe20000010000 */
[----:B------:R-:W-:Y:S01]  /*6e70*/  FADD.FTZ R164, R188, R7 ;  /* 0x00000007bca47221 */ /* 0x000fe20000010000 */
[----:B------:R-:W-:-:S02]  /*6e80*/  F2FP.BF16.F32.PACK_AB R188, R173, R188 ;  /* 0x000000bcadbc723e */ /* 0x000fc400000010ff */
[----:B------:R-:W-:Y:S01]  /*6e90*/  F2FP.BF16.F32.PACK_AB R199, R154, R199 ;  /* 0x000000c79ac7723e */ /* 0x000fe200000010ff */
[----:B------:R-:W-:Y:S02]  /*6ea0*/  FADD.FTZ R7, R173, R164 ;  /* 0x000000a4ad077221 */ /* 0x000fe40000010000 */
[----:B------:R-:W3:Y:S01]  /*6eb0*/  MUFU.EX2 R195, R195 ;  /* 0x000000c300c37308 */ /* 0x000ee20000000800 */
[----:B----4-:R-:W-:-:S07]  /*6ec0*/  FADD.FTZ R3, R193, R20 ;  /* 0x00000014c1037221 */ /* 0x010fce0000010000 */
[----:B------:R-:W4:Y:S01]  /*6ed0*/  MUFU.EX2 R158, R158 ;  /* 0x0000009e009e7308 */ /* 0x000f220000000800 */
[C---:B--2---:R-:W-:Y:S01]  /*6ee0*/  FADD.FTZ R20, R156.reuse, R3 ;  /* 0x000000039c147221 */ /* 0x044fe20000010000 */
[----:B------:R-:W-:-:S06]  /*6ef0*/  F2FP.BF16.F32.PACK_AB R193, R156, R193 ;  /* 0x000000c19cc1723e */ /* 0x000fcc00000010ff */
[----:B------:R-:W2:Y:S01]  /*6f00*/  MUFU.EX2 R190, R190 ;  /* 0x000000be00be7308 */ /* 0x000ea20000000800 */
[----:B---3--:R-:W-:-:S07]  /*6f10*/  FADD.FTZ R3, R195, R20 ;  /* 0x00000014c3037221 */ /* 0x008fce0000010000 */
[----:B------:R-:W3:Y:S01]  /*6f20*/  MUFU.EX2 R189, R189 ;  /* 0x000000bd00bd7308 */ /* 0x000ee20000000800 */
[C---:B----4-:R-:W-:Y:S01]  /*6f30*/  FADD.FTZ R20, R158.reuse, R3 ;  /* 0x000000039e147221 */ /* 0x050fe20000010000 */
[----:B------:R-:W-:-:S06]  /*6f40*/  F2FP.BF16.F32.PACK_AB R195, R158, R195 ;  /* 0x000000c39ec3723e */ /* 0x000fcc00000010ff */
[----:B------:R-:W4:Y:S01]  /*6f50*/  MUFU.EX2 R175, R175 ;  /* 0x000000af00af7308 */ /* 0x000f220000000800 */
[----:B--2---:R-:W-:-:S07]  /*6f60*/  FADD.FTZ R164, R190, R7 ;  /* 0x00000007bea47221 */ /* 0x004fce0000010000 */
[----:B------:R-:W2:Y:S01]  /*6f70*/  MUFU.EX2 R160, R160 ;  /* 0x000000a000a07308 */ /* 0x000ea20000000800 */
[----:B---3--:R-:W-:-:S07]  /*6f80*/  FADD.FTZ R3, R189, R20 ;  /* 0x00000014bd037221 */ /* 0x008fce0000010000 */
[----:B------:R-:W3:Y:S01]  /*6f90*/  MUFU.EX2 R184, R184 ;  /* 0x000000b800b87308 */ /* 0x000ee20000000800 */
[C---:B----4-:R-:W-:Y:S01]  /*6fa0*/  FADD.FTZ R7, R175.reuse, R164 ;  /* 0x000000a4af077221 */ /* 0x050fe20000010000 */
[----:B------:R-:W-:-:S06]  /*6fb0*/  F2FP.BF16.F32.PACK_AB R190, R175, R190 ;  /* 0x000000beafbe723e */ /* 0x000fcc00000010ff */
[----:B------:R-:W4:Y:S01]  /*6fc0*/  MUFU.EX2 R191, R191 ;  /* 0x000000bf00bf7308 */ /* 0x000f220000000800 */
[C---:B--2---:R-:W-:Y:S01]  /*6fd0*/  FADD.FTZ R20, R160.reuse, R3 ;  /* 0x00000003a0147221 */ /* 0x044fe20000010000 */
[----:B------:R-:W-:-:S06]  /*6fe0*/  F2FP.BF16.F32.PACK_AB R189, R160, R189 ;  /* 0x000000bda0bd723e */ /* 0x000fcc00000010ff */
[----:B------:R-:W2:Y:S01]  /*6ff0*/  MUFU.EX2 R177, R177 ;  /* 0x000000b100b17308 */ /* 0x000ea20000000800 */
[----:B---3--:R-:W-:-:S07]  /*7000*/  FADD.FTZ R164, R184, R7 ;  /* 0x00000007b8a47221 */ /* 0x008fce0000010000 */
[----:B------:R-:W3:Y:S01]  /*7010*/  MUFU.EX2 R162, R162 ;  /* 0x000000a200a27308 */ /* 0x000ee20000000800 */
[----:B----4-:R-:W-:-:S07]  /*7020*/  FADD.FTZ R3, R191, R20 ;  /* 0x00000014bf037221 */ /* 0x010fce0000010000 */
[----:B------:R-:W4:Y:S01]  /*7030*/  MUFU.EX2 R185, R185 ;  /* 0x000000b900b97308 */ /* 0x000f220000000800 */
[C---:B--2---:R-:W-:Y:S01]  /*7040*/  FADD.FTZ R7, R177.reuse, R164 ;  /* 0x000000a4b1077221 */ /* 0x044fe20000010000 */
[----:B------:R-:W-:-:S06]  /*7050*/  F2FP.BF16.F32.PACK_AB R184, R177, R184 ;  /* 0x000000b8b1b8723e */ /* 0x000fcc00000010ff */
[----:B------:R-:W2:Y:S01]  /*7060*/  MUFU.EX2 R165, R165 ;  /* 0x000000a500a57308 */ /* 0x000ea20000000800 */
[C---:B---3--:R-:W-:Y:S01]  /*7070*/  FADD.FTZ R164, R162.reuse, R3 ;  /* 0x00000003a2a47221 */ /* 0x048fe20000010000 */
[----:B------:R-:W-:Y:S01]  /*7080*/  F2FP.BF16.F32.PACK_AB R191, R162, R191 ;  /* 0x000000bfa2bf723e */ /* 0x000fe200000010ff */
[----:B------:R-:W-:-:S05]  /*7090*/  IMAD.MOV.U32 R3, RZ, RZ, R168 ;  /* 0x000000ffff037224 */ /* 0x000fca00078e00a8 */
        /* <DEDUP_REMOVED lines=8> */
[----:B----4-:R-:W-:Y:S01]  /*7120*/  FADD.FTZ R164, R187, R164 ;  /* 0x000000a4bba47221 */ /* 0x010fe20000010000 */
[C---:B--2---:R-:W-:Y:S01]  /*7130*/  FADD.FTZ R20, R179.reuse, R20 ;  /* 0x00000014b3147221 */ /* 0x044fe20000010000 */
[----:B------:R-:W-:Y:S02]  /*7140*/  F2FP.BF16.F32.PACK_AB R186, R179, R186 ;  /* 0x000000bab3ba723e */ /* 0x000fe400000010ff */
[C---:B---3--:R-:W-:Y:S01]  /*7150*/  FADD.FTZ R7, R181.reuse, R164 ;  /* 0x000000a4b5077221 */ /* 0x048fe20000010000 */
[----:B------:R-:W-:Y:S01]  /*7160*/  F2FP.BF16.F32.PACK_AB R187, R181, R187 ;  /* 0x000000bbb5bb723e */ /* 0x000fe200000010ff */
[----:B-1----:R-:W-:Y:S06]  /*7170*/  @P2 BRA `(.L_x_935) ;  /* 0xffffffd400502947 */ /* 0x002fec000383ffff */
[----:B------:R-:W-:Y:S01]  /*7180*/  MOV R3, R168 ;  /* 0x000000a800037202 */ /* 0x000fe20000000f00 */
[----:B------:R-:W-:Y:S01]  /*7190*/  IMAD.MOV.U32 R4, RZ, RZ, R152 ;  /* 0x000000ffff047224 */ /* 0x000fe200078e0098 */
[----:B------:R-:W-:Y:S01]  /*71a0*/  UMOV UR36, UR7 ;  /* 0x0000000700247c82 */ /* 0x000fe20008000000 */
[----:B------:R-:W-:-:S05]  /*71b0*/  UMOV UR46, UR40 ;  /* 0x00000028002e7c82 */ /* 0x000fca0008000000 */
.L_x_918:
[----:B------:R-:W-:Y:S01]  /*71c0*/  ULDC UR7, c[0x0][0x9e4] ;  /* 0x0002790000077ab9 */ /* 0x000fe20000000800 */
[----:B------:R-:W-:Y:S01]  /*71d0*/  ULDC UR18, c[0x0][0x9dc] ;  /* 0x0002770000127ab9 */ /* 0x000fe20000000800 */
[----:B------:R-:W-:Y:S02]  /*71e0*/  UISETP.GE.AND UP0, UPT, UR7, 0x1, UPT ;  /* 0x000000010700788c */ /* 0x000fe4000bf06270 */
[----:B------:R-:W-:-:S04]  /*71f0*/  UIADD3 UR18, UR61, -UR18, URZ ;  /* 0x800000123d127290 */ /* 0x000fc8000fffe03f */
[----:B------:R-:W-:-:S13]  /*7200*/  PLOP3.LUT P6, PT, PT, PT, UP0, 0x80, 0x0 ;  /* 0x000000000000781c */ /* 0x000fda0003fcf008 */
[----:B------:R-:W-:Y:S05]  /*7210*/  @!P6 BRA `(.L_x_936) ;  /* 0x000000000044e947 */ /* 0x000fea0003800000 */
        /* <DEDUP_REMOVED lines=10> */
.L_x_937:
[----:B------:R-:W-:-:S11]  /*72c0*/  UISETP.NE.AND UP0, UPT, UR7, 0x1, UPT ;  /* 0x000000010700788c */ /* 0x000fd6000bf05270 */
[----:B------:R-:W-:Y:S02]  /*72d0*/  @UP0 ULDC.64 UR10, c[0x0][0x9e8] ;  /* 0x00027a00000a0ab9 */ /* 0x000fe40000000a00 */
[----:B------:R-:W-:-:S04]  /*72e0*/  UIMAD.WIDE.U32 UR14, UR61, UR10, URZ ;  /* 0x0000000a3d0e72a5 */ /* 0x000fc8000f8e003f */
[----:B------:R-:W-:-:S12]  /*72f0*/  @UP0 USHF.R.U32.HI UR61, URZ, UR11, UR15 ;  /* 0x0000000b3f3d0299 */ /* 0x000fd8000801160f */
.L_x_938:
[----:B------:R-:W-:-:S04]  /*7300*/  UIMAD UR7, UR61, UR7, URZ ;  /* 0x000000073d0772a4 */ /* 0x000fc8000f8e023f */
[----:B------:R-:W-:-:S04]  /*7310*/  UISETP.LT.AND UP0, UPT, UR18, UR7, UPT ;  /* 0x000000071200728c */ /* 0x000fc8000bf01270 */
[----:B------:R-:W-:-:S12]  /*7320*/  USEL UR18, UR18, UR7, !UP0 ;  /* 0x0000000712127287 */ /* 0x000fd8000c000000 */
.L_x_936:
[----:B------:R-:W-:-:S04]  /*7330*/  UIADD3 UR18, UR18, 0x3f, URZ ;  /* 0x0000003f12127890 */ /* 0x000fc8000fffe03f */
[----:B------:R-:W-:-:S04]  /*7340*/  USHF.R.S32.HI UR7, URZ, 0x1f, UR18 ;  /* 0x0000001f3f077899 */ /* 0x000fc80008011412 */
[----:B------:R-:W-:-:S04]  /*7350*/  ULEA.HI UR7, UR7, UR18, URZ, 0x6 ;  /* 0x0000001207077291 */ /* 0x000fc8000f8f303f */
[----:B------:R-:W-:-:S04]  /*7360*/  USHF.R.S32.HI UR7, URZ, 0x6, UR7 ;  /* 0x000000063f077899 */ /* 0x000fc80008011407 */
[----:B------:R-:W-:-:S04]  /*7370*/  UISETP.LT.AND UP0, UPT, UR60, UR7, UPT ;  /* 0x000000073c00728c */ /* 0x000fc8000bf01270 */
[----:B------:R-:W-:-:S06]  /*7380*/  USEL UR40, UR60, UR7, !UP0 ;  /* 0x000000073c287287 */ /* 0x000fcc000c000000 */
[----:B------:R-:W-:-:S13]  /*7390*/  ISETP.GE.AND P2, PT, R23, UR40, PT ;  /* 0x0000002817007c0c */ /* 0x000fda000bf46270 */
[----:B------:R-:W-:Y:S05]  /*73a0*/  @!P2 BRA `(.L_x_939) ;  /* 0x000000200028a947 */ /* 0x000fea0003800000 */
[----:B------:R-:W-:Y:S01]  /*73b0*/  IMAD.MOV.U32 R214, RZ, RZ, R3 ;  /* 0x000000ffffd67224 */ /* 0x000fe200078e0003 */
[----:B------:R-:W-:Y:S01]  /*73c0*/  MOV R215, R4 ;  /* 0x0000000400d77202 */ /* 0x000fe20000000f00 */
[----:B------:R-:W-:Y:S01]  /*73d0*/  UMOV UR39, UR46 ;  /* 0x0000002e00277c82 */ /* 0x000fe20008000000 */
[----:B------:R-:W-:Y:S01]  /*73e0*/  UMOV UR7, UR36 ;  /* 0x0000002400077c82 */ /* 0x000fe20008000000 */
[----:B------:R-:W-:-:S05]  /*73f0*/  ULDC UR41, c[0x0][0x988] ;  /* 0x0002620000297ab9 */ /* 0x000fca0000000800 */
.L_x_948:
[----:B------:R-:W-:-:S04]  /*7400*/  UIADD3 UR36, UR7, 0x1, URZ ;  /* 0x0000000107247890 */ /* 0x000fc8000fffe03f */
[----:B------:R-:W-:-:S04]  /*7410*/  UISETP.NE.AND UP0, UPT, UR36, 0x2, UPT ;  /* 0x000000022400788c */ /* 0x000fc8000bf05270 */
[----:B------:R-:W-:Y:S02]  /*7420*/  USEL UR46, URZ, 0x1, UP0 ;  /* 0x000000013f2e7887 */ /* 0x000fe40008000000 */
[----:B------:R-:W-:Y:S02]  /*7430*/  USEL UR36, UR36, URZ, UP0 ;  /* 0x0000003f24247287 */ /* 0x000fe40008000000 */
[----:B------:R-:W-:Y:S01]  /*7440*/  ULOP3.LUT UR46, UR39, UR46, URZ, 0x3c, !UPT ;  /* 0x0000002e272e7292 */ /* 0x000fe2000f8e3c3f */
[----:B------:R-:W-:Y:S11]  /*7450*/  @!P0 BRA `(.L_x_940) ;  /* 0x0000000000048947 */ /* 0x000ff60003800000 */
[----:B------:R-:W-:Y:S01]  /*7460*/  BPT.TRAP 0x1 ;  /* 0x000000040000795c */ /* 0x000fe20000300000 */
.L_x_940:
[----:B------:R-:W-:Y:S01]  /*7470*/  ULEA UR6, UR36, UR38, 0x3 ;  /* 0x0000002624067291 */ /* 0x000fe2000f8e183f */
[----:B------:R-:W-:-:S05]  /*7480*/  IMAD.U32 R3, RZ, RZ, UR46 ;  /* 0x0000002eff037e24 */ /* 0x000fca000f8e00ff */
[----:B------:R-:W-:-:S04]  /*7490*/  SHF.L.U32 R3, R3, 0x1f, RZ ;  /* 0x0000001f03037819 */ /* 0x000fc800000006ff */
[----:B------:R1:W2:Y:S01]  /*74a0*/  SYNCS.PHASECHK.TRANS64.TRYWAIT P2, [UR6+0x30830], R3 ;  /* 0x03083003ff0075a7 */ /* 0x0002a20008040146 */
[----:B------:R-:W-:Y:S05]  /*74b0*/  @!P0 BRA `(.L_x_941) ;  /* 0x0000000000048947 */ /* 0x000fea0003800000 */
[----:B------:R-:W-:Y:S01]  /*74c0*/  BPT.TRAP 0x1 ;  /* 0x000000040000795c */ /* 0x000fe20000300000 */
.L_x_941:
[----:B--2---:R-:W-:Y:S05]  /*74d0*/  @P2 BRA `(.L_x_942) ;  /* 0x0000000000082947 */ /* 0x004fea0003800000 */
[----:B------:R-:W2:Y:S02]  /*74e0*/  SYNCS.PHASECHK.TRANS64.TRYWAIT P2, [UR6+0x30830], R3 ;  /* 0x03083003ff0075a7 */ /* 0x000ea40008040146 */
[----:B--2---:R-:W-:Y:S05]  /*74f0*/  @!P2 BRA `(.L_x_943) ;  /* 0x000000b40008a947 */ /* 0x004fea0003800000 */
.L_x_942:
[----:B------:R-:W-:Y:S01]  /*7500*/  R2UR UR56, R18 ;  /* 0x00000000123872ca */ /* 0x000fe200000e0000 */
[----:B------:R-:W-:Y:S01]  /*7510*/  ULEA UR6, UR36, UR37, 0xb ;  /* 0x0000002524067291 */ /* 0x000fe2000f8e583f */
[----:B------:R-:W-:Y:S01]  /*7520*/  R2UR UR57, R19 ;  /* 0x00000000133972ca */ /* 0x000fe200000e0000 */
[----:B------:R-:W-:Y:S01]  /*7530*/  WARPGROUP.ARRIVE ;  /* 0x00000000000079c5 */ /* 0x000fe20000000000 */
        /* <DEDUP_REMOVED lines=221> */
.L_x_944:
[----:B------:R-:W-:Y:S01]  /*8310*/  ULEA UR14, UR7, UR38, 0x3 ;  /* 0x00000026070e7291 */ /* 0x000fe2000f8e183f */
[----:B------:R-:W-:-:S05]  /*8320*/  IMAD.U32 R0, RZ, RZ, UR39 ;  /* 0x00000027ff007e24 */ /* 0x000fca000f8e00ff */
[----:B------:R-:W-:-:S04]  /*8330*/  SHF.L.U32 R0, R0, 0x1f, RZ ;  /* 0x0000001f00007819 */ /* 0x000fc800000006ff */
[----:B------:R3:W4:Y:S01]  /*8340*/  SYNCS.PHASECHK.TRANS64.TRYWAIT P2, [UR14+0x30850], R0 ;  /* 0x03085000ff0075a7 */ /* 0x000722000804014e */
[----:B------:R-:W-:Y:S05]  /*8350*/  @!P0 BRA `(.L_x_945) ;  /* 0x0000000000048947 */ /* 0x000fea0003800000 */
[----:B------:R-:W-:Y:S01]  /*8360*/  BPT.TRAP 0x1 ;  /* 0x000000040000795c */ /* 0x000fe20000300000 */
.L_x_945:
[----:B----4-:R-:W-:Y:S05]  /*8370*/  @P2 BRA `(.L_x_946) ;  /* 0x0000000000082947 */ /* 0x010fea0003800000 */
[----:B------:R-:W4:Y:S02]  /*8380*/  SYNCS.PHASECHK.TRANS64.TRYWAIT P2, [UR14+0x30850], R0 ;  /* 0x03085000ff0075a7 */ /* 0x000f24000804014e */
[----:B----4-:R-:W-:Y:S05]  /*8390*/  @!P2 BRA `(.L_x_947) ;  /* 0x000000a40078a947 */ /* 0x010fea0003800000 */
.L_x_946:
[----:B------:R-:W-:Y:S01]  /*83a0*/  UIADD3 UR6, UR38, 0x400, URZ ;  /* 0x0000040026067890 */ /* 0x000fe2000fffe03f */
[----:B------:R-:W-:Y:S01]  /*83b0*/  WARPGROUP.ARRIVE ;  /* 0x00000000000079c5 */ /* 0x000fe20000000000 */
[----:B------:R-:W-:Y:S01]  /*83c0*/  ULDC UR11, c[0x0][0x9d8] ;  /* 0x00027600000b7ab9 */ /* 0x000fe20000000800 */
[----:B------:R-:W-:Y:S01]  /*83d0*/  ISETP.GT.AND P2, PT, R23, UR40, PT ;  /* 0x0000002817007c0c */ /* 0x000fe2000bf44270 */
[----:B------:R-:W-:Y:S01]  /*83e0*/  USHF.R.U32.HI UR6, URZ, 0x4, UR6 ;  /* 0x000000043f067899 */ /* 0x000fe20008011606 */
[----:B------:R-:W-:Y:S01]  /*83f0*/  FMUL.FTZ R2, R152, UR11 ;  /* 0x0000000b98027c20 */ /* 0x000fe20008410000 */
[----:B-12---:R-:W-:Y:S01]  /*8400*/  FMUL.FTZ R3, R153, UR11 ;  /* 0x0000000b99037c20 */ /* 0x006fe20008410000 */
[----:B------:R-:W-:Y:S01]  /*8410*/  FMUL.FTZ R216, R173, UR11 ;  /* 0x0000000badd87c20 */ /* 0x000fe20008410000 */
[----:B------:R-:W-:Y:S01]  /*8420*/  ULOP3.LUT UR6, UR6, 0x3fff, URZ, 0xc0, !UPT ;  /* 0x00003fff06067892 */ /* 0x000fe2000f8ec03f */
[----:B------:R-:W-:Y:S01]  /*8430*/  FMUL.FTZ R173, R180, UR11 ;  /* 0x0000000bb4ad7c20 */ /* 0x000fe20008410000 */
[----:B------:R-:W-:Y:S01]  /*8440*/  FMUL.FTZ R152, R155, UR11 ;  /* 0x0000000b9b987c20 */ /* 0x000fe20008410000 */
[----:B------:R-:W3:Y:S01]  /*8450*/  MUFU.TANH R2, R2 ;  /* 0x0000000200027308 */ /* 0x000ee20000002400 */
[----:B------:R-:W-:Y:S01]  /*8460*/  ULOP3.LUT UR6, UR6, 0x2000000, URZ, 0xfc, !UPT ;  /* 0x0200000006067892 */ /* 0x000fe2000f8efc3f */
[----:B------:R-:W-:Y:S01]  /*8470*/  FMUL.FTZ R155, R159, UR11 ;  /* 0x0000000b9f9b7c20 */ /* 0x000fe20008410000 */
[----:B------:R-:W-:Y:S01]  /*8480*/  FMUL.FTZ R153, R154, UR11 ;  /* 0x0000000b9a997c20 */ /* 0x000fe20008410000 */
[----:B------:R-:W-:Y:S01]  /*8490*/  FMUL.FTZ R154, R158, UR11 ;  /* 0x0000000b9e9a7c20 */ /* 0x000fe20008410000 */
[----:B------:R-:W-:Y:S01]  /*84a0*/  ULEA UR10, UR7, UR6, 0xb ;  /* 0x00000006070a7291 */ /* 0x000fe2000f8e583f */
[----:B------:R-:W-:Y:S01]  /*84b0*/  FMUL.FTZ R158, R166, UR11 ;  /* 0x0000000ba69e7c20 */ /* 0x000fe20008410000 */
[----:B------:R-:W-:Y:S01]  /*84c0*/  FMUL.FTZ R166, R182, UR11 ;  /* 0x0000000bb6a67c20 */ /* 0x000fe20008410000 */
[----:B------:R-:W-:Y:S01]  /*84d0*/  UMOV UR7, 0x40000040 ;  /* 0x4000004000077882 */ /* 0x000fe20000000000 */
[----:B------:R-:W1:Y:S01]  /*84e0*/  MUFU.TANH R3, R3 ;  /* 0x0000000300037308 */ /* 0x000e620000002400 */
[----:B------:R-:W-:Y:S01]  /*84f0*/  UMOV UR39, UR46 ;  /* 0x0000002e00277c82 */ /* 0x000fe20008000000 */
[----:B------:R-:W-:Y:S01]  /*8500*/  VIADD R23, R23, 0xffffffff ;  /* 0xffffffff17177836 */ /* 0x000fe20000000000 */
[----:B------:R-:W-:-:S02]  /*8510*/  UMOV UR6, UR10 ;  /* 0x0000000a00067c82 */ /* 0x000fc40008000000 */
[----:B------:R-:W-:Y:S01]  /*8520*/  HGMMA.64x256x16.F32.BF16 R24, R196, gdesc[UR4].tnspB, R24, gsb0 ;  /* 0x43e00004c4187df0 */ /* 0x000fe20008001818 */
[----:B------:R-:W-:Y:S01]  /*8530*/  UIADD3 UR6, UR10, 0x80, URZ ;  /* 0x000000800a067890 */ /* 0x000fe2000fffe03f */
[----:B------:R-:W-:Y:S01]  /*8540*/  UMOV UR7, 0x40000040 ;  /* 0x4000004000077882 */ /* 0x000fe20000000000 */
[----:B---3--:R-:W-:Y:S01]  /*8550*/  FMNMX.FTZ R0, R2, R215, !PT ;  /* 0x000000d702007209 */ /* 0x008fe20007810000 */
        /* <DEDUP_REMOVED lines=16> */
[----:B------:R-:W-:Y:S01]  /*8660*/  UIADD3 UR6, UR10, 0x100, URZ ;  /* 0x000001000a067890 */ /* 0x000fe2000fffe03f */
[----:B------:R-:W-:Y:S01]  /*8670*/  MUFU.TANH R196, R196 ;  /* 0x000000c400c47308 */ /* 0x000fe20000002400 */
[----:B------:R-:W-:Y:S01]  /*8680*/  UMOV UR7, 0x40000040 ;  /* 0x4000004000077882 */ /* 0x000fe20000000000 */
[----:B------:R-:W-:Y:S01]  /*8690*/  FMUL.FTZ R172, R176, UR11 ;  /* 0x0000000bb0ac7c20 */ /* 0x000fe20008410000 */
[----:B------:R-:W-:Y:S01]  /*86a0*/  FMUL.FTZ R176, R177, UR11 ;  /* 0x0000000bb1b07c20 */ /* 0x000fe20008410000 */
[----:B------:R-:W-:Y:S01]  /*86b0*/  FMUL.FTZ R168, R181, UR11 ;  /* 0x0000000bb5a87c20 */ /* 0x000fe20008410000 */
[----:B------:R-:W-:Y:S01]  /*86c0*/  UIADD3 UR10, UR10, 0x180, URZ ;  /* 0x000001800a0a7890 */ /* 0x000fe2000fffe03f */
[----:B------:R-:W-:Y:S01]  /*86d0*/  FMUL.FTZ R164, R178, UR11 ;  /* 0x0000000bb2a47c20 */ /* 0x000fe20008410000 */
[----:B------:R-:W-:Y:S01]  /*86e0*/  FMUL.FTZ R165, R179, UR11 ;  /* 0x0000000bb3a57c20 */ /* 0x000fe20008410000 */
        /* <DEDUP_REMOVED lines=15> */
[----:B-1----:R-:W-:Y:S01]  /*87e0*/  FMNMX.FTZ R157, R3, R0, !PT ;  /* 0x00000000039d7209 */ /* 0x002fe20007810000 */
[----:B------:R-:W-:Y:S01]  /*87f0*/  HGMMA.64x256x16.F32.BF16 R24, R188, gdesc[UR4].tnspB, R24, gsb0 ;  /* 0x43e00004bc187df0 */ /* 0x000fe20008001818 */
[----:B------:R-:W1:Y:S01]  /*8800*/  MUFU.TANH R192, R192 ;  /* 0x000000c000c07308 */ /* 0x000e620000002400 */
[----:B------:R-:W-:Y:S01]  /*8810*/  FMUL.FTZ R156, R162, UR11 ;  /* 0x0000000ba29c7c20 */ /* 0x000fe20008410000 */
[----:B------:R-:W-:Y:S01]  /*8820*/  FMUL.FTZ R160, R170, UR11 ;  /* 0x0000000baaa07c20 */ /* 0x000fe20008410000 */
[----:B------:R-:W-:Y:S01]  /*8830*/  FMUL.FTZ R161, R171, UR11 ;  /* 0x0000000baba17c20 */ /* 0x000fe20008410000 */
[----:B------:R-:W-:Y:S01]  /*8840*/  FMUL.FTZ R162, R174, UR11 ;  /* 0x0000000baea27c20 */ /* 0x000fe20008410000 */
[----:B------:R-:W-:Y:S01]  /*8850*/  UMOV UR6, UR41 ;  /* 0x0000002900067c82 */ /* 0x000fe20008000000 */
[----:B------:R-:W-:-:S02]  /*8860*/  UMOV UR7, UR36 ;  /* 0x0000002400077c82 */ /* 0x000fc40008000000 */
[----:B------:R-:W2:Y:S08]  /*8870*/  MUFU.TANH R193, R193 ;  /* 0x000000c100c17308 */ /* 0x000eb00000002400 */
[----:B------:R-:W3:Y:S01]  /*8880*/  MUFU.TANH R194, R194 ;  /* 0x000000c200c27308 */ /* 0x000ee20000002400 */
[----:B-1----:R-:W-:-:S07]  /*8890*/  FMNMX.FTZ R0, R192, R157, !PT ;  /* 0x0000009dc0007209 */ /* 0x002fce0007810000 */
[----:B------:R-:W1:Y:S01]  /*88a0*/  MUFU.TANH R195, R195 ;  /* 0x000000c300c37308 */ /* 0x000e620000002400 */
[----:B--2---:R-:W-:-:S07]  /*88b0*/  FMNMX.FTZ R157, R193, R0, !PT ;  /* 0x00000000c19d7209 */ /* 0x004fce0007810000 */
[----:B------:R-:W2:Y:S01]  /*88c0*/  MUFU.TANH R156, R156 ;  /* 0x0000009c009c7308 */ /* 0x000ea20000002400 */
[----:B---3--:R-:W-:-:S07]  /*88d0*/  FMNMX.FTZ R0, R194, R157, !PT ;  /* 0x0000009dc2007209 */ /* 0x008fce0007810000 */
[----:B------:R-:W-:Y:S01]  /*88e0*/  MUFU.TANH R160, R160 ;  /* 0x000000a000a07308 */ /* 0x000fe20000002400 */
[----:B-1----:R-:W-:-:S04]  /*88f0*/  FMNMX.FTZ R157, R195, R0, !PT ;  /* 0x00000000c39d7209 */ /* 0x002fc80007810000 */
[----:B------:R-:W-:-:S03]  /*8900*/  FMNMX.FTZ R0, R196, R157, !PT ;  /* 0x0000009dc4007209 */ /* 0x000fc60007810000 */
[----:B------:R-:W-:Y:S01]  /*8910*/  MUFU.TANH R161, R161 ;  /* 0x000000a100a17308 */ /* 0x000fe20000002400 */
[----:B------:R-:W-:-:S04]  /*8920*/  FMNMX.FTZ R0, R199, R0, !PT ;  /* 0x00000000c7007209 */ /* 0x000fc80007810000 */
[----:B------:R-:W-:-:S03]  /*8930*/  FMNMX.FTZ R157, R197, R0, !PT ;  /* 0x00000000c59d7209 */ /* 0x000fc60007810000 */
[----:B------:R-:W-:Y:S01]  /*8940*/  MUFU.TANH R162, R162 ;  /* 0x000000a200a27308 */ /* 0x000fe20000002400 */
[----:B------:R-:W-:-:S04]  /*8950*/  FMNMX.FTZ R0, R198, R157, !PT ;  /* 0x0000009dc6007209 */ /* 0x000fc80007810000 */
[----:B------:R-:W-:-:S04]  /*8960*/  FMNMX.FTZ R157, R169, R0, !PT ;  /* 0x00000000a99d7209 */ /* 0x000fc80007810000 */
[----:B------:R-:W-:-:S04]  /*8970*/  FMNMX.FTZ R157, R216, R157, !PT ;  /* 0x0000009dd89d7209 */ /* 0x000fc80007810000 */
[----:B------:R-:W-:Y:S01]  /*8980*/  FMNMX.FTZ R159, R172, R157, !PT ;  /* 0x0000009dac9f7209 */ /* 0x000fe20007810000 */
[----:B------:R-:W-:-:S03]  /*8990*/  FMUL.FTZ R157, R163, UR11 ;  /* 0x0000000ba39d7c20 */ /* 0x000fc60008410000 */
[----:B------:R-:W-:-:S03]  /*89a0*/  FMNMX.FTZ R0, R176, R159, !PT ;  /* 0x0000009fb0007209 */ /* 0x000fc60007810000 */
[----:B------:R-:W1:Y:S01]  /*89b0*/  MUFU.TANH R157, R157 ;  /* 0x0000009d009d7308 */ /* 0x000e620000002400 */
[----:B------:R-:W-:-:S04]  /*89c0*/  FMNMX.FTZ R159, R173, R0, !PT ;  /* 0x00000000ad9f7209 */ /* 0x000fc80007810000 */
[----:B------:R-:W-:Y:S01]  /*89d0*/  FMNMX.FTZ R0, R168, R159, !PT ;  /* 0x0000009fa8007209 */ /* 0x000fe20007810000 */
[----:B------:R-:W-:Y:S01]  /*89e0*/  FMUL.FTZ R159, R167, UR11 ;  /* 0x0000000ba79f7c20 */ /* 0x000fe20008410000 */
[----:B------:R-:W-:-:S03]  /*89f0*/  FMNMX.FTZ R167, R153, R214, !PT ;  /* 0x000000d699a77209 */ /* 0x000fc60007810000 */
[----:B------:R-:W3:Y:S01]  /*8a00*/  SHFL.BFLY PT, R163, R0, 0x2, 0x1f ;  /* 0x0c401f0000a37f89 */ /* 0x000ee200000e0000 */
[----:B------:R-:W-:Y:S01]  /*8a10*/  FMNMX.FTZ R167, R152, R167, !PT ;  /* 0x000000a798a77209 */ /* 0x000fe20007810000 */
[----:B------:R-:W4:Y:S01]  /*8a20*/  MUFU.TANH R159, R159 ;  /* 0x0000009f009f7308 */ /* 0x000f220000002400 */
[----:B---3--:R-:W-:Y:S01]  /*8a30*/  FMNMX.FTZ R4, R0, R163, !PT ;  /* 0x000000a300047209 */ /* 0x008fe20007810000 */
[----:B------:R-:W-:Y:S01]  /*8a40*/  FMUL.FTZ R163, R175, UR11 ;  /* 0x0000000bafa37c20 */ /* 0x000fe20008410000 */
[----:B------:R-:W-:Y:S01]  /*8a50*/  FMNMX.FTZ R0, R154, R167, !PT ;  /* 0x000000a79a007209 */ /* 0x000fe20007810000 */
[----:B------:R-:W-:Y:S01]  /*8a60*/  FMUL.FTZ R167, R183, UR11 ;  /* 0x0000000bb7a77c20 */ /* 0x000fe20008410000 */
[----:B------:R-:W-:Y:S01]  /*8a70*/  UMOV UR11, 0x40000040 ;  /* 0x40000040000b7882 */ /* 0x000fe20000000000 */
[----:B------:R-:W3:Y:S01]  /*8a80*/  SHFL.BFLY PT, R175, R4, 0x1, 0x1f ;  /* 0x0c201f0004af7f89 */ /* 0x000ee200000e0000 */
[----:B------:R-:W-:Y:S01]  /*8a90*/  FMNMX.FTZ R171, R155, R0, !PT ;  /* 0x000000009bab7209 */ /* 0x000fe20007810000 */
[----:B------:R-:W5:Y:S03]  /*8aa0*/  MUFU.TANH R163, R163 ;  /* 0x000000a300a37308 */ /* 0x000f660000002400 */
[----:B--2---:R-:W-:-:S04]  /*8ab0*/  FMNMX.FTZ R0, R156, R171, !PT ;  /* 0x000000ab9c007209 */ /* 0x004fc80007810000 */
[----:B-1----:R-:W-:Y:S01]  /*8ac0*/  FMNMX.FTZ R171, R157, R0, !PT ;  /* 0x000000009dab7209 */ /* 0x002fe20007810000 */
[----:B------:R-:W1:Y:S01]  /*8ad0*/  MUFU.TANH R167, R167 ;  /* 0x000000a700a77308 */ /* 0x000e620000002400 */
[----:B---3--:R-:W-:-:S05]  /*8ae0*/  FMNMX.FTZ R4, R4, R175, !PT ;  /* 0x000000af04047209 */ /* 0x008fca0007810000 */
[C---:B------:R-:W-:Y:S01]  /*8af0*/  FADD.FTZ R170, -R4.reuse, R215 ;  /* 0x000000d704aa7221 */ /* 0x040fe20000010100 */
[----:B------:R-:W-:Y:S01]  /*8b00*/  FMUL.FTZ R183, R4, UR6 ;  /* 0x0000000604b77c20 */ /* 0x000fe20008410000 */
[----:B------:R-:W-:Y:S02]  /*8b10*/  MOV R215, R4 ;  /* 0x0000000400d77202 */ /* 0x000fe40000000f00 */
[----:B------:R-:W-:Y:S01]  /*8b20*/  FMUL.FTZ R0, R170, UR6 ;  /* 0x00000006aa007c20 */ /* 0x000fe20008410000 */
[----:B------:R-:W-:Y:S01]  /*8b30*/  FMNMX.FTZ R170, R158, R171, !PT ;  /* 0x000000ab9eaa7209 */ /* 0x000fe20007810000 */
[--C-:B------:R-:W-:Y:S01]  /*8b40*/  FFMA.FTZ R177, R2, UR6, -R183.reuse ;  /* 0x0000000602b17c23 */ /* 0x100fe200080108b7 */
[--C-:B------:R-:W-:Y:S01]  /*8b50*/  FFMA.FTZ R174, R192, UR6, -R183.reuse ;  /* 0x00000006c0ae7c23 */ /* 0x100fe200080108b7 */
[--C-:B------:R-:W-:Y:S01]  /*8b60*/  FFMA.FTZ R179, R199, UR6, -R183.reuse ;  /* 0x00000006c7b37c23 */ /* 0x100fe200080108b7 */
[----:B----4-:R-:W-:Y:S01]  /*8b70*/  FMNMX.FTZ R171, R159, R170, !PT ;  /* 0x000000aa9fab7209 */ /* 0x010fe20007810000 */
[--C-:B------:R-:W-:Y:S01]  /*8b80*/  FFMA.FTZ R170, R3, UR6, -R183.reuse ;  /* 0x0000000603aa7c23 */ /* 0x100fe200080108b7 */
[----:B------:R-:W-:Y:S01]  /*8b90*/  MUFU.EX2 R0, R0 ;  /* 0x0000000000007308 */ /* 0x000fe20000000800 */
[--C-:B------:R-:W-:Y:S01]  /*8ba0*/  FFMA.FTZ R192, R194, UR6, -R183.reuse ;  /* 0x00000006c2c07c23 */ /* 0x100fe200080108b7 */
[----:B------:R-:W-:Y:S01]  /*8bb0*/  FMNMX.FTZ R2, R160, R171, !PT ;  /* 0x000000aba0027209 */ /* 0x000fe20007810000 */
[--C-:B------:R-:W-:Y:S01]  /*8bc0*/  FFMA.FTZ R194, R196, UR6, -R183.reuse ;  /* 0x00000006c4c27c23 */ /* 0x100fe200080108b7 */
[----:B------:R-:W-:-:S02]  /*8bd0*/  FFMA.FTZ R181, R198, UR6, -R183 ;  /* 0x00000006c6b57c23 */ /* 0x000fc400080108b7 */
[----:B------:R-:W-:Y:S02]  /*8be0*/  FMNMX.FTZ R175, R161, R2, !PT ;  /* 0x00000002a1af7209 */ /* 0x000fe40007810000 */
[----:B------:R2:W-:Y:S02]  /*8bf0*/  MUFU.EX2 R171, R177 ;  /* 0x000000b100ab7308 */ /* 0x0005e40000000800 */
[----:B------:R-:W-:Y:S01]  /*8c00*/  FMNMX.FTZ R2, R162, R175, !PT ;  /* 0x000000afa2027209 */ /* 0x000fe20007810000 */
[----:B------:R-:W-:-:S03]  /*8c10*/  FFMA.FTZ R175, R193, UR6, -R183 ;  /* 0x00000006c1af7c23 */ /* 0x000fc600080108b7 */
[----:B-----5:R-:W-:Y:S02]  /*8c20*/  FMNMX.FTZ R3, R163, R2, !PT ;  /* 0x00000002a3037209 */ /* 0x020fe40007810000 */
[----:B------:R-:W3:Y:S01]  /*8c30*/  MUFU.EX2 R170, R170 ;  /* 0x000000aa00aa7308 */ /* 0x000ee20000000800 */
[----:B--2---:R-:W-:Y:S01]  /*8c40*/  FFMA.FTZ R177, R195, UR6, -R183 ;  /* 0x00000006c3b17c23 */ /* 0x004fe200080108b7 */
[----:B------:R-:W-:-:S04]  /*8c50*/  FMNMX.FTZ R2, R164, R3, !PT ;  /* 0x00000003a4027209 */ /* 0x000fc80007810000 */
[----:B------:R-:W-:Y:S02]  /*8c60*/  FMNMX.FTZ R3, R165, R2, !PT ;  /* 0x00000002a5037209 */ /* 0x000fe40007810000 */
[----:B------:R-:W-:Y:S02]  /*8c70*/  MUFU.EX2 R174, R174 ;  /* 0x000000ae00ae7308 */ /* 0x000fe40000000800 */
[----:B------:R-:W-:-:S04]  /*8c80*/  FMNMX.FTZ R2, R166, R3, !PT ;  /* 0x00000003a6027209 */ /* 0x000fc80007810000 */
[----:B-1----:R-:W-:Y:S02]  /*8c90*/  FMNMX.FTZ R2, R167, R2, !PT ;  /* 0x00000002a7027209 */ /* 0x002fe40007810000 */
[----:B------:R-:W1:Y:S01]  /*8ca0*/  MUFU.EX2 R175, R175 ;  /* 0x000000af00af7308 */ /* 0x000e620000000800 */
[----:B---3--:R-:W-:Y:S02]  /*8cb0*/  F2FP.BF16.F32.PACK_AB R196, R170, R171 ;  /* 0x000000abaac4723e */ /* 0x008fe400000010ff */
[----:B------:R-:W2:Y:S05]  /*8cc0*/  SHFL.BFLY PT, R3, R2, 0x2, 0x1f ;  /* 0x0c401f0002037f89 */ /* 0x000eaa00000e0000 */
[----:B------:R-:W-:Y:S08]  /*8cd0*/  MUFU.EX2 R192, R192 ;  /* 0x000000c000c07308 */ /* 0x000ff00000000800 */
[----:B------:R-:W-:Y:S01]  /*8ce0*/  MUFU.EX2 R177, R177 ;  /* 0x000000b100b17308 */ /* 0x000fe20000000800 */
[----:B-1----:R-:W-:-:S07]  /*8cf0*/  F2FP.BF16.F32.PACK_AB R198, R175, R174 ;  /* 0x000000aeafc6723e */ /* 0x002fce00000010ff */
[----:B------:R-:W-:Y:S01]  /*8d00*/  MUFU.EX2 R194, R194 ;  /* 0x000000c200c27308 */ /* 0x000fe20000000800 */
[----:B--2---:R-:W-:-:S05]  /*8d10*/  FMNMX.FTZ R3, R2, R3, !PT ;  /* 0x0000000302037209 */ /* 0x004fca0007810000 */
[----:B------:R-:W1:Y:S02]  /*8d20*/  SHFL.BFLY PT, R2, R3, 0x1, 0x1f ;  /* 0x0c201f0003027f89 */ /* 0x000e6400000e0000 */
[----:B------:R-:W-:Y:S08]  /*8d30*/  MUFU.EX2 R179, R179 ;  /* 0x000000b300b37308 */ /* 0x000ff00000000800 */
[----:B------:R-:W-:Y:S01]  /*8d40*/  MUFU.EX2 R181, R181 ;  /* 0x000000b500b57308 */ /* 0x000fe20000000800 */
[----:B-1----:R-:W-:-:S05]  /*8d50*/  FMNMX.FTZ R3, R3, R2, !PT ;  /* 0x0000000203037209 */ /* 0x002fca0007810000 */
[----:B------:R-:W-:Y:S01]  /*8d60*/  FADD.FTZ R2, -R3, R214 ;  /* 0x000000d603027221 */ /* 0x000fe20000010100 */
[----:B------:R-:W-:-:S03]  /*8d70*/  IMAD.MOV.U32 R214, RZ, RZ, R3 ;  /* 0x000000ffffd67224 */ /* 0x000fc600078e0003 */
[----:B------:R-:W-:-:S06]  /*8d80*/  FMUL.FTZ R2, R2, UR6 ;  /* 0x0000000602027c20 */ /* 0x000fcc0008410000 */
[----:B------:R-:W-:Y:S01]  /*8d90*/  MUFU.EX2 R2, R2 ;  /* 0x0000000200027308 */ /* 0x000fe20000000800 */
[----:B------:R-:W-:Y:S02]  /*8da0*/  WARPGROUP.DEPBAR.LE gsb0, 0x0 ;  /* 0x00008000000079c5 */ /* 0x000fe40000010000 */
[----:B------:R-:W-:Y:S01]  /*8db0*/  WARPGROUP.ARRIVE ;  /* 0x00000000000079c5 */ /* 0x000fe20000000000 */
[--C-:B------:R-:W-:Y:S01]  /*8dc0*/  FFMA.FTZ R188, R197, UR6, -R183.reuse ;  /* 0x00000006c5bc7c23 */ /* 0x100fe200080108b7 */
[--C-:B------:R-:W-:Y:S01]  /*8dd0*/  FFMA.FTZ R190, R169, UR6, -R183.reuse ;  /* 0x00000006a9be7c23 */ /* 0x100fe200080108b7 */
[----:B------:R-:W-:-:S03]  /*8de0*/  FFMA.FTZ R169, R216, UR6, -R183 ;  /* 0x00000006d8a97c23 */ /* 0x000fc600080108b7 */
[----:B------:R-:W-:Y:S01]  /*8df0*/  HGMMA.64x256x16.F32.BF16 R24, R184, gdesc[UR8].tnspB, R24, gsb0 ;  /* 0x43e00008b8187df0 */ /* 0x000fe20008001818 */
[----:B------:R-:W-:Y:S08]  /*8e00*/  MUFU.EX2 R188, R188 ;  /* 0x000000bc00bc7308 */ /* 0x000ff00000000800 */
[----:B------:R-:W-:Y:S08]  /*8e10*/  MUFU.EX2 R190, R190 ;  /* 0x000000be00be7308 */ /* 0x000ff00000000800 */
[----:B------:R-:W-:Y:S01]  /*8e20*/  MUFU.EX2 R169, R169 ;  /* 0x000000a900a97308 */ /* 0x000fe20000000800 */
[----:B------:R-:W-:-:S02]  /*8e30*/  WARPGROUP.DEPBAR.LE gsb0, 0x0 ;  /* 0x00008000000079c5 */ /* 0x000fc40000010000 */
[--C-:B------:R-:W-:Y:S01]  /*8e40*/  FFMA.FTZ R186, R173, UR6, -R183.reuse ;  /* 0x00000006adba7c23 */ /* 0x100fe200080108b7 */
[--C-:B------:R-:W-:Y:S01]  /*8e50*/  FFMA.FTZ R173, R168, UR6, -R183.reuse ;  /* 0x00000006a8ad7c23 */ /* 0x100fe200080108b7 */
[----:B------:R-:W-:Y:S01]  /*8e60*/  FMUL.FTZ R168, R3, UR6 ;  /* 0x0000000603a87c20 */ /* 0x000fe20008410000 */
[--C-:B------:R-:W-:Y:S01]  /*8e70*/  FFMA.FTZ R184, R172, UR6, -R183.reuse ;  /* 0x00000006acb87c23 */ /* 0x100fe200080108b7 */
[----:B------:R-:W-:Y:S02]  /*8e80*/  FFMA.FTZ R185, R176, UR6, -R183 ;  /* 0x00000006b0b97c23 */ /* 0x000fe400080108b7 */
[--C-:B------:R-:W-:Y:S01]  /*8e90*/  FFMA.FTZ R197, R153, UR6, -R168.reuse ;  /* 0x0000000699c57c23 */ /* 0x100fe200080108a8 */
[----:B------:R-:W-:Y:S01]  /*8ea0*/  MOV R153, UR36 ;  /* 0x0000002400997c02 */ /* 0x000fe20008000f00 */
[--C-:B------:R-:W-:Y:S01]  /*8eb0*/  FFMA.FTZ R152, R152, UR6, -R168.reuse ;  /* 0x0000000698987c23 */ /* 0x100fe200080108a8 */
[--C-:B------:R-:W-:Y:S01]  /*8ec0*/  FFMA.FTZ R199, R154, UR6, -R168.reuse ;  /* 0x000000069ac77c23 */ /* 0x100fe200080108a8 */
[--C-:B------:R-:W-:Y:S01]  /*8ed0*/  FFMA.FTZ R154, R155, UR6, -R168.reuse ;  /* 0x000000069b9a7c23 */ /* 0x100fe200080108a8 */
[----:B------:R-:W-:Y:S01]  /*8ee0*/  @!P1 LEA R153, R153, UR38, 0x3 ;  /* 0x0000002699999c11 */ /* 0x000fe2000f8e18ff */
[----:B------:R-:W1:Y:S01]  /*8ef0*/  MUFU.EX2 R197, R197 ;  /* 0x000000c500c57308 */ /* 0x000e620000000800 */
[--C-:B------:R-:W-:Y:S01]  /*8f00*/  FFMA.FTZ R193, R156, UR6, -R168.reuse ;  /* 0x000000069cc17c23 */ /* 0x100fe200080108a8 */
[--C-:B------:R-:W-:Y:S01]  /*8f10*/  FFMA.FTZ R156, R157, UR6, -R168.reuse ;  /* 0x000000069d9c7c23 */ /* 0x100fe200080108a8 */
[----:B------:R-:W-:Y:S01]  /*8f20*/  FFMA.FTZ R195, R158, UR6, -R168 ;  /* 0x000000069ec37c23 */ /* 0x000fe200080108a8 */
[----:B------:R-:W-:-:S02]  /*8f30*/  @!P1 VIADD R153, R153, 0x30840 ;  /* 0x0003084099999836 */ /* 0x000fc40000000000 */
[--C-:B------:R-:W-:Y:S01]  /*8f40*/  FFMA.FTZ R158, R159, UR6, -R168.reuse ;  /* 0x000000069f9e7c23 */ /* 0x100fe200080108a8 */
[--C-:B------:R-:W-:Y:S01]  /*8f50*/  FFMA.FTZ R191, R162, UR6, -R168.reuse ;  /* 0x00000006a2bf7c23 */ /* 0x100fe200080108a8 */
[--C-:B------:R-:W-:Y:S01]  /*8f60*/  FFMA.FTZ R189, R160, UR6, -R168.reuse ;  /* 0x00000006a0bd7c23 */ /* 0x100fe200080108a8 */
[----:B------:R-:W2:Y:S01]  /*8f70*/  MUFU.EX2 R152, R152 ;  /* 0x0000009800987308 */ /* 0x000ea20000000800 */
[----:B------:R-:W-:Y:S01]  /*8f80*/  @!P1 PRMT R153, RZ, 0x654, R153 ;  /* 0x00000654ff999816 */ /* 0x000fe20000000099 */
[--C-:B------:R-:W-:Y:S01]  /*8f90*/  FFMA.FTZ R160, R161, UR6, -R168.reuse ;  /* 0x00000006a1a07c23 */ /* 0x100fe200080108a8 */
[----:B------:R-:W-:Y:S02]  /*8fa0*/  IMAD.U32 R155, RZ, RZ, UR14 ;  /* 0x0000000eff9b7e24 */ /* 0x000fe4000f8e00ff */
[--C-:B------:R-:W-:Y:S01]  /*8fb0*/  FFMA.FTZ R163, R163, UR6, -R168.reuse ;  /* 0x00000006a3a37c23 */ /* 0x100fe200080108a8 */
[----:B------:R3:W-:Y:S01]  /*8fc0*/  @!P1 SYNCS.ARRIVE.TRANS64.RED.A1T0 RZ, [R153+URZ], RZ ;  /* 0x000000ff99ff99a7 */ /* 0x0007e2000810043f */
[--C-:B------:R-:W-:Y:S01]  /*8fd0*/  FFMA.FTZ R164, R164, UR6, -R168.reuse ;  /* 0x00000006a4a47c23 */ /* 0x100fe200080108a8 */
[--C-:B------:R-:W-:Y:S01]  /*8fe0*/  FFMA.FTZ R165, R165, UR6, -R168.reuse ;  /* 0x00000006a5a57c23 */ /* 0x100fe200080108a8 */
[----:B------:R-:W4:Y:S01]  /*8ff0*/  MUFU.EX2 R199, R199 ;  /* 0x000000c700c77308 */ /* 0x000f220000000800 */
[----:B-1----:R-:W-:Y:S01]  /*9000*/  FFMA.FTZ R7, R2, R7, R197 ;  /* 0x0000000702077223 */ /* 0x002fe200000100c5 */
[----:B------:R-:W-:Y:S01]  /*9010*/  @!P1 IADD3 R155, R155, 0x30860, RZ ;  /* 0x000308609b9b9810 */ /* 0x000fe20007ffe0ff */
[--C-:B------:R-:W-:Y:S01]  /*9020*/  FFMA.FTZ R166, R166, UR6, -R168.reuse ;  /* 0x00000006a6a67c23 */ /* 0x100fe200080108a8 */
[----:B------:R-:W-:Y:S01]  /*9030*/  FFMA.FTZ R167, R167, UR6, -R168 ;  /* 0x00000006a7a77c23 */ /* 0x000fe200080108a8 */
[----:B---3--:R-:W-:Y:S01]  /*9040*/  FFMA.FTZ R153, R0, R20, R171 ;  /* 0x0000001400997223 */ /* 0x008fe200000100ab */
[----:B------:R-:W-:-:S02]  /*9050*/  @!P1 PRMT R155, RZ, 0x654, R155 ;  /* 0x00000654ff9b9816 */ /* 0x000fc4000000009b */
[----:B------:R-:W1:Y:S01]  /*9060*/  MUFU.EX2 R154, R154 ;  /* 0x0000009a009a7308 */ /* 0x000e620000000800 */
[----:B------:R-:W-:Y:S01]  /*9070*/  FADD.FTZ R153, R170, R153 ;  /* 0x00000099aa997221 */ /* 0x000fe20000010000 */
[C---:B--2---:R-:W-:Y:S01]  /*9080*/  FADD.FTZ R20, R152.reuse, R7 ;  /* 0x0000000798147221 */ /* 0x044fe20000010000 */
[----:B------:R2:W-:Y:S01]  /*9090*/  @!P1 SYNCS.ARRIVE.TRANS64.RED.A1T0 RZ, [R155+URZ], RZ ;  /* 0x000000ff9bff99a7 */ /* 0x0005e2000810043f */
[----:B------:R-:W-:Y:S01]  /*90a0*/  F2FP.BF16.F32.PACK_AB R197, R152, R197 ;  /* 0x000000c598c5723e */ /* 0x000fe200000010ff */
[----:B------:R-:W-:-:S03]  /*90b0*/  FADD.FTZ R162, R174, R153 ;  /* 0x00000099aea27221 */ /* 0x000fc60000010000 */
[----:B------:R-:W3:Y:S01]  /*90c0*/  MUFU.EX2 R193, R193 ;  /* 0x000000c100c17308 */ /* 0x000ee20000000800 */
[----:B----4-:R-:W-:Y:S01]  /*90d0*/  FADD.FTZ R7, R199, R20 ;  /* 0x00000014c7077221 */ /* 0x010fe20000010000 */
[----:B------:R-:W-:-:S04]  /*90e0*/  FADD.FTZ R153, R175, R162 ;  /* 0x000000a2af997221 */ /* 0x000fc80000010000 */
[----:B------:R-:W-:Y:S01]  /*90f0*/  FADD.FTZ R162, R192, R153 ;  /* 0x00000099c0a27221 */ /* 0x000fe20000010000 */
[C---:B------:R-:W-:Y:S01]  /*9100*/  F2FP.BF16.F32.PACK_AB R192, R177.reuse, R192 ;  /* 0x000000c0b1c0723e */ /* 0x040fe200000010ff */
[----:B------:R-:W4:Y:S01]  /*9110*/  MUFU.EX2 R156, R156 ;  /* 0x0000009c009c7308 */ /* 0x000f220000000800 */
[C---:B-1----:R-:W-:Y:S01]  /*9120*/  FADD.FTZ R20, R154.reuse, R7 ;  /* 0x000000079a147221 */ /* 0x042fe20000010000 */
[----:B------:R-:W-:Y:S01]  /*9130*/  FADD.FTZ R153, R177, R162 ;  /* 0x000000a2b1997221 */ /* 0x000fe20000010000 */
[----:B------:R-:W-:-:S03]  /*9140*/  F2FP.BF16.F32.PACK_AB R199, R154, R199 ;  /* 0x000000c79ac7723e */ /* 0x000fc600000010ff */
[----:B------:R-:W-:Y:S01]  /*9150*/  FADD.FTZ R162, R194, R153 ;  /* 0x00000099c2a27221 */ /* 0x000fe20000010000 */
[----:B------:R-:W-:Y:S01]  /*9160*/  F2FP.BF16.F32.PACK_AB R194, R179, R194 ;  /* 0x000000c2b3c2723e */ /* 0x000fe200000010ff */
[----:B------:R-:W1:Y:S01]  /*9170*/  MUFU.EX2 R195, R195 ;  /* 0x000000c300c37308 */ /* 0x000e620000000800 */
[----:B---3--:R-:W-:Y:S01]  /*9180*/  FADD.FTZ R7, R193, R20 ;  /* 0x00000014c1077221 */ /* 0x008fe20000010000 */
[----:B------:R-:W-:-:S04]  /*9190*/  FADD.FTZ R153, R179, R162 ;  /* 0x000000a2b3997221 */ /* 0x000fc80000010000 */
[----:B------:R-:W-:Y:S01]  /*91a0*/  FADD.FTZ R152, R188, R153 ;  /* 0x00000099bc987221 */ /* 0x000fe20000010000 */
[C---:B------:R-:W-:Y:S01]  /*91b0*/  F2FP.BF16.F32.PACK_AB R188, R181.reuse, R188 ;  /* 0x000000bcb5bc723e */ /* 0x040fe200000010ff */
[----:B------:R-:W3:Y:S01]  /*91c0*/  MUFU.EX2 R158, R158 ;  /* 0x0000009e009e7308 */ /* 0x000ee20000000800 */
[C---:B----4-:R-:W-:Y:S01]  /*91d0*/  FADD.FTZ R20, R156.reuse, R7 ;  /* 0x000000079c147221 */ /* 0x050fe20000010000 */
[----:B------:R-:W-:Y:S01]  /*91e0*/  FADD.FTZ R153, R181, R152 ;  /* 0x00000098b5997221 */ /* 0x000fe20000010000 */
[----:B------:R-:W-:-:S03]  /*91f0*/  F2FP.BF16.F32.PACK_AB R193, R156, R193 ;  /* 0x000000c19cc1723e */ /* 0x000fc600000010ff */
[----:B------:R-:W-:Y:S01]  /*9200*/  FADD.FTZ R152, R190, R153 ;  /* 0x00000099be987221 */ /* 0x000fe20000010000 */
[----:B------:R-:W-:Y:S01]  /*9210*/  F2FP.BF16.F32.PACK_AB R190, R169, R190 ;  /* 0x000000bea9be723e */ /* 0x000fe200000010ff */
[----:B------:R-:W4:Y:S01]  /*9220*/  MUFU.EX2 R189, R189 ;  /* 0x000000bd00bd7308 */ /* 0x000f220000000800 */
[----:B-1----:R-:W-:-:S07]  /*9230*/  FADD.FTZ R7, R195, R20 ;  /* 0x00000014c3077221 */ /* 0x002fce0000010000 */
[----:B------:R-:W1:Y:S01]  /*9240*/  MUFU.EX2 R160, R160 ;  /* 0x000000a000a07308 */ /* 0x000e620000000800 */
[C---:B---3--:R-:W-:Y:S01]  /*9250*/  FADD.FTZ R20, R158.reuse, R7 ;  /* 0x000000079e147221 */ /* 0x048fe20000010000 */
[----:B------:R-:W-:-:S06]  /*9260*/  F2FP.BF16.F32.PACK_AB R195, R158, R195 ;  /* 0x000000c39ec3723e */ /* 0x000fcc00000010ff */
[----:B------:R-:W3:Y:S01]  /*9270*/  MUFU.EX2 R191, R191 ;  /* 0x000000bf00bf7308 */ /* 0x000ee20000000800 */
[----:B----4-:R-:W-:-:S07]  /*9280*/  FADD.FTZ R7, R189, R20 ;  /* 0x00000014bd077221 */ /* 0x010fce0000010000 */
[----:B------:R-:W4:Y:S01]  /*9290*/  MUFU.EX2 R163, R163 ;  /* 0x000000a300a37308 */ /* 0x000f220000000800 */
[C---:B-1----:R-:W-:Y:S01]  /*92a0*/  FADD.FTZ R20, R160.reuse, R7 ;  /* 0x00000007a0147221 */ /* 0x042fe20000010000 */
[----:B------:R-:W-:Y:S01]  /*92b0*/  FADD.FTZ R7, R169, R152 ;  /* 0x00000098a9077221 */ /* 0x000fe20000010000 */
[----:B------:R-:W-:-:S05]  /*92c0*/  F2FP.BF16.F32.PACK_AB R189, R160, R189 ;  /* 0x000000bda0bd723e */ /* 0x000fca00000010ff */
[----:B------:R-:W1:Y:S01]  /*92d0*/  MUFU.EX2 R184, R184 ;  /* 0x000000b800b87308 */ /* 0x000e620000000800 */
[----:B---3--:R-:W-:-:S07]  /*92e0*/  FADD.FTZ R20, R191, R20 ;  /* 0x00000014bf147221 */ /* 0x008fce0000010000 */
[----:B--2---:R-:W2:Y:S01]  /*92f0*/  MUFU.EX2 R155, R164 ;  /* 0x000000a4009b7308 */ /* 0x004ea20000000800 */
[C---:B----4-:R-:W-:Y:S01]  /*9300*/  FADD.FTZ R20, R163.reuse, R20 ;  /* 0x00000014a3147221 */ /* 0x050fe20000010000 */
[----:B------:R-:W-:-:S06]  /*9310*/  F2FP.BF16.F32.PACK_AB R191, R163, R191 ;  /* 0x000000bfa3bf723e */ /* 0x000fcc00000010ff */
[----:B------:R-:W3:Y:S01]  /*9320*/  MUFU.EX2 R185, R185 ;  /* 0x000000b900b97308 */ /* 0x000ee20000000800 */
[----:B-1----:R-:W-:-:S07]  /*9330*/  FADD.FTZ R152, R184, R7 ;  /* 0x00000007b8987221 */ /* 0x002fce0000010000 */
        /* <DEDUP_REMOVED lines=11> */
[----:B---3--:R-:W-:Y:S01]  /*93f0*/  FADD.FTZ R7, R187, R20 ;  /* 0x00000014bb077221 */ /* 0x008fe20000010000 */
[C---:B-1----:R-:W-:Y:S01]  /*9400*/  FADD.FTZ R20, R173.reuse, R152 ;  /* 0x00000098ad147221 */ /* 0x042fe20000010000 */
[----:B------:R-:W-:Y:S02]  /*9410*/  F2FP.BF16.F32.PACK_AB R186, R173, R186 ;  /* 0x000000baadba723e */ /* 0x000fe400000010ff */
[C---:B--2---:R-:W-:Y:S01]  /*9420*/  FADD.FTZ R7, R154.reuse, R7 ;  /* 0x000000079a077221 */ /* 0x044fe20000010000 */
[----:B------:R-:W-:Y:S01]  /*9430*/  F2FP.BF16.F32.PACK_AB R187, R154, R187 ;  /* 0x000000bb9abb723e */ /* 0x000fe200000010ff */
[----:B------:R-:W-:Y:S06]  /*9440*/  @P2 BRA `(.L_x_948) ;  /* 0xffffffdc00ec2947 */ /* 0x000fec000383ffff */
.L_x_939:
[----:B------:R-:W-:-:S13]  /*9450*/  ISETP.GE.AND P2, PT, R23, UR60, PT ;  /* 0x0000003c17007c0c */ /* 0x000fda000bf46270 */
[----:B------:R-:W-:Y:S05]  /*9460*/  @!P2 BRA `(.L_x_949) ;  /* 0x0000002800c0a947 */ /* 0x000fea0003800000 */
[----:B------:R-:W-:Y:S01]  /*9470*/  IMAD.MOV.U32 R216, RZ, RZ, R3 ;  /* 0x000000ffffd87224 */ /* 0x000fe200078e0003 */
[----:B------:R-:W-:Y:S01]  /*9480*/  IADD3 R214, R5, R21, RZ ;  /* 0x0000001505d67210 */ /* 0x000fe20007ffe0ff */
[----:B------:R-:W-:Y:S01]  /*9490*/  IMAD.MOV.U32 R215, RZ, RZ, R4 ;  /* 0x000000ffffd77224 */ /* 0x000fe200078e0004 */
[----:B------:R-:W-:Y:S01]  /*94a0*/  UMOV UR39, UR46 ;  /* 0x0000002e00277c82 */ /* 0x000fe20008000000 */
[----:B------:R-:W-:Y:S01]  /*94b0*/  UMOV UR7, UR36 ;  /* 0x0000002400077c82 */ /* 0x000fe20008000000 */
[----:B------:R-:W-:Y:S01]  /*94c0*/  ULDC UR40, c[0x0][0x9e4] ;  /* 0x0002790000287ab9 */ /* 0x000fe20000000800 */
[----:B------:R-:W-:-:S05]  /*94d0*/  ULDC UR41, c[0x0][0x288] ;  /* 0x0000a20000297ab9 */ /* 0x000fca0000000800 */
.L_x_966:
[----:B------:R-:W-:-:S04]  /*94e0*/  UIADD3 UR36, UR7, 0x1, URZ ;  /* 0x0000000107247890 */ /* 0x000fc8000fffe03f */
[----:B------:R-:W-:-:S04]  /*94f0*/  UISETP.NE.AND UP0, UPT, UR36, 0x2, UPT ;  /* 0x000000022400788c */ /* 0x000fc8000bf05270 */
[----:B------:R-:W-:Y:S02]  /*9500*/  USEL UR46, URZ, 0x1, UP0 ;  /* 0x000000013f2e7887 */ /* 0x000fe40008000000 */
[----:B------:R-:W-:Y:S02]  /*9510*/  USEL UR36, UR36, URZ, UP0 ;  /* 0x0000003f24247287 */ /* 0x000fe40008000000 */
[----:B------:R-:W-:Y:S01]  /*9520*/  ULOP3.LUT UR46, UR39, UR46, URZ, 0x3c, !UPT ;  /* 0x0000002e272e7292 */ /* 0x000fe2000f8e3c3f */
[----:B------:R-:W-:Y:S11]  /*9530*/  @!P0 BRA `(.L_x_950) ;  /* 0x0000000000048947 */ /* 0x000ff60003800000 */
[----:B------:R-:W-:Y:S01]  /*9540*/  BPT.TRAP 0x1 ;  /* 0x000000040000795c */ /* 0x000fe20000300000 */
.L_x_950:
[----:B------:R-:W-:Y:S01]  /*9550*/  ULEA UR6, UR36, UR38, 0x3 ;  /* 0x0000002624067291 */ /* 0x000fe2000f8e183f */
[----:B------:R-:W-:-:S05]  /*9560*/  IMAD.U32 R3, RZ, RZ, UR46 ;  /* 0x0000002eff037e24 */ /* 0x000fca000f8e00ff */
[----:B------:R-:W-:-:S04]  /*9570*/  SHF.L.U32 R3, R3, 0x1f, RZ ;  /* 0x0000001f03037819 */ /* 0x000fc800000006ff */
[----:B------:R1:W2:Y:S01]  /*9580*/  SYNCS.PHASECHK.TRANS64.TRYWAIT P2, [UR6+0x30830], R3 ;  /* 0x03083003ff0075a7 */ /* 0x0002a20008040146 */
[----:B------:R-:W-:Y:S05]  /*9590*/  @!P0 BRA `(.L_x_951) ;  /* 0x0000000000048947 */ /* 0x000fea0003800000 */
[----:B------:R-:W-:Y:S01]  /*95a0*/  BPT.TRAP 0x1 ;  /* 0x000000040000795c */ /* 0x000fe20000300000 */
.L_x_951:
[----:B--2---:R-:W-:Y:S05]  /*95b0*/  @P2 BRA `(.L_x_952) ;  /* 0x0000000000082947 */ /* 0x004fea0003800000 */
[----:B------:R-:W2:Y:S02]  /*95c0*/  SYNCS.PHASECHK.TRANS64.TRYWAIT P2, [UR6+0x30830], R3 ;  /* 0x03083003ff0075a7 */ /* 0x000ea40008040146 */
[----:B--2---:R-:W-:Y:S05]  /*95d0*/  @!P2 BRA `(.L_x_953) ;  /* 0x000000940000a947 */ /* 0x004fea0003800000 */
.L_x_952:
        /* <DEDUP_REMOVED lines=225> */
.L_x_954:
[----:B------:R-:W-:Y:S01]  /*a3f0*/  ULEA UR10, UR7, UR38, 0x3 ;  /* 0x00000026070a7291 */ /* 0x000fe2000f8e183f */
[----:B------:R-:W-:-:S05]  /*a400*/  IMAD.U32 R0, RZ, RZ, UR39 ;  /* 0x00000027ff007e24 */ /* 0x000fca000f8e00ff */
[----:B------:R-:W-:-:S04]  /*a410*/  SHF.L.U32 R0, R0, 0x1f, RZ ;  /* 0x0000001f00007819 */ /* 0x000fc800000006ff */
[----:B------:R3:W4:Y:S01]  /*a420*/  SYNCS.PHASECHK.TRANS64.TRYWAIT P2, [UR10+0x30850], R0 ;  /* 0x03085000ff0075a7 */ /* 0x000722000804014a */
[----:B------:R-:W-:Y:S05]  /*a430*/  @!P0 BRA `(.L_x_955) ;  /* 0x0000000000048947 */ /* 0x000fea0003800000 */
[----:B------:R-:W-:Y:S01]  /*a440*/  BPT.TRAP 0x1 ;  /* 0x000000040000795c */ /* 0x000fe20000300000 */
.L_x_955:
[----:B----4-:R-:W-:Y:S05]  /*a450*/  @P2 BRA `(.L_x_956) ;  /* 0x0000000000082947 */ /* 0x010fea0003800000 */
[----:B------:R-:W4:Y:S02]  /*a460*/  SYNCS.PHASECHK.TRANS64.TRYWAIT P2, [UR10+0x30850], R0 ;  /* 0x03085000ff0075a7 */ /* 0x000f24000804014a */
[----:B----4-:R-:W-:Y:S05]  /*a470*/  @!P2 BRA `(.L_x_957) ;  /* 0x000000840070a947 */ /* 0x010fea0003800000 */
.L_x_956:
[----:B------:R-:W-:Y:S01]  /*a480*/  UIADD3 UR6, UR38, 0x400, URZ ;  /* 0x0000040026067890 */ /* 0x000fe2000fffe03f */
[----:B------:R-:W-:Y:S01]  /*a490*/  WARPGROUP.ARRIVE ;  /* 0x00000000000079c5 */ /* 0x000fe20000000000 */
[----:B------:R-:W-:Y:S01]  /*a4a0*/  ULDC UR14, c[0x0][0x9d8] ;  /* 0x00027600000e7ab9 */ /* 0x000fe20000000800 */
[----:B------:R-:W-:Y:S01]  /*a4b0*/  MOV R2, UR36 ;  /* 0x0000002400027c02 */ /* 0x000fe20008000f00 */
[----:B------:R-:W-:Y:S01]  /*a4c0*/  USHF.R.U32.HI UR6, URZ, 0x4, UR6 ;  /* 0x000000043f067899 */ /* 0x000fe20008011606 */
[----:B--2---:R-:W-:Y:S01]  /*a4d0*/  FMUL.FTZ R4, R152, UR14 ;  /* 0x0000000e98047c20 */ /* 0x004fe20008410000 */
[----:B-1-3--:R-:W-:Y:S01]  /*a4e0*/  FMUL.FTZ R0, R154, UR14 ;  /* 0x0000000e9a007c20 */ /* 0x00afe20008410000 */
[----:B------:R-:W-:Y:S01]  /*a4f0*/  FMUL.FTZ R152, R155, UR14 ;  /* 0x0000000e9b987c20 */ /* 0x000fe20008410000 */
[----:B------:R-:W-:Y:S01]  /*a500*/  ULOP3.LUT UR6, UR6, 0x3fff, URZ, 0xc0, !UPT ;  /* 0x00003fff06067892 */ /* 0x000fe2000f8ec03f */
[----:B------:R-:W-:Y:S01]  /*a510*/  FMUL.FTZ R154, R159, UR14 ;  /* 0x0000000e9f9a7c20 */ /* 0x000fe20008410000 */
[----:B------:R-:W-:Y:S01]  /*a520*/  FMUL.FTZ R155, R162, UR14 ;  /* 0x0000000ea29b7c20 */ /* 0x000fe20008410000 */
[----:B------:R-:W-:Y:S01]  /*a530*/  FMUL.FTZ R159, R170, UR14 ;  /* 0x0000000eaa9f7c20 */ /* 0x000fe20008410000 */
[----:B------:R-:W-:Y:S01]  /*a540*/  ULOP3.LUT UR6, UR6, 0x2000000, URZ, 0xfc, !UPT ;  /* 0x0200000006067892 */ /* 0x000fe2000f8efc3f */
[----:B------:R-:W-:Y:S01]  /*a550*/  FMUL.FTZ R162, R174, UR14 ;  /* 0x0000000eaea27c20 */ /* 0x000fe20008410000 */
[----:B------:R-:W-:Y:S01]  /*a560*/  @!P1 LEA R2, R2, UR38, 0x3 ;  /* 0x0000002602029c11 */ /* 0x000fe2000f8e18ff */
[----:B------:R-:W1:Y:S01]  /*a570*/  MUFU.TANH R4, R4 ;  /* 0x0000000400047308 */ /* 0x000e620000002400 */
[----:B------:R-:W-:-:S03]  /*a580*/  ULEA UR11, UR7, UR6, 0xb ;  /* 0x00000006070b7291 */ /* 0x000fc6000f8e583f */
[----:B------:R-:W-:Y:S01]  /*a590*/  UMOV UR7, 0x40000040 ;  /* 0x4000004000077882 */ /* 0x000fe20000000000 */
[----:B------:R-:W-:-:S03]  /*a5a0*/  @!P1 VIADD R2, R2, 0x30840 ;  /* 0x0003084002029836 */ /* 0x000fc60000000000 */
[----:B------:R-:W-:Y:S01]  /*a5b0*/  UMOV UR6, UR11 ;  /* 0x0000000b00067c82 */ /* 0x000fe20008000000 */
[----:B------:R-:W2:Y:S01]  /*a5c0*/  MUFU.TANH R0, R0 ;  /* 0x0000000000007308 */ /* 0x000ea20000002400 */
[----:B------:R-:W-:Y:S01]  /*a5d0*/  HGMMA.64x256x16.F32.BF16 R24, R196, gdesc[UR4].tnspB, R24, gsb0 ;  /* 0x43e00004c4187df0 */ /* 0x000fe20008001818 */
[----:B------:R-:W-:Y:S01]  /*a5e0*/  UIADD3 UR6, UR11, 0x80, URZ ;  /* 0x000000800b067890 */ /* 0x000fe2000fffe03f */
[----:B------:R-:W-:Y:S01]  /*a5f0*/  @!P1 PRMT R2, RZ, 0x654, R2 ;  /* 0x00000654ff029816 */ /* 0x000fe20000000002 */
[----:B------:R-:W-:-:S04]  /*a600*/  UMOV UR7, 0x40000040 ;  /* 0x4000004000077882 */ /* 0x000fc80000000000 */
[----:B------:R-:W3:Y:S08]  /*a610*/  MUFU.TANH R152, R152 ;  /* 0x0000009800987308 */ /* 0x000ef00000002400 */
[----:B------:R-:W4:Y:S08]  /*a620*/  MUFU.TANH R154, R154 ;  /* 0x0000009a009a7308 */ /* 0x000f300000002400 */
        /* <DEDUP_REMOVED lines=12> */
[----:B------:R-:W-:-:S15]  /*a6f0*/  FMUL.FTZ R194, R173, UR14 ;  /* 0x0000000eadc27c20 */ /* 0x000fde0008410000 */
[----:B------:R-:W-:-:S05]  /*a700*/  NOP ;  /* 0x0000000000007918 */ /* 0x000fca0000000000 */
[----:B------:R-:W-:Y:S01]  /*a710*/  HGMMA.64x256x16.F32.BF16 R24, R188, gdesc[UR4].tnspB, R24, gsb0 ;  /* 0x43e00004bc187df0 */ /* 0x000fe20008001818 */
[----:B------:R-:W-:Y:S01]  /*a720*/  UIADD3 UR6, UR11, 0x180, URZ ;  /* 0x000001800b067890 */ /* 0x000fe2000fffe03f */
[----:B------:R-:W1:Y:S01]  /*a730*/  MUFU.TANH R192, R192 ;  /* 0x000000c000c07308 */ /* 0x000e620000002400 */
[----:B------:R-:W-:-:S07]  /*a740*/  UMOV UR7, 0x40000040 ;  /* 0x4000004000077882 */ /* 0x000fce0000000000 */
[----:B------:R-:W1:Y:S08]  /*a750*/  MUFU.TANH R193, R193 ;  /* 0x000000c100c17308 */ /* 0x000e700000002400 */
[----:B------:R-:W1:Y:S01]  /*a760*/  MUFU.TANH R194, R194 ;  /* 0x000000c200c27308 */ /* 0x000e620000002400 */
[----:B------:R-:W-:Y:S02]  /*a770*/  WARPGROUP.DEPBAR.LE gsb0, 0x0 ;  /* 0x00008000000079c5 */ /* 0x000fe40000010000 */
[----:B------:R-:W-:Y:S01]  /*a780*/  WARPGROUP.ARRIVE ;  /* 0x00000000000079c5 */ /* 0x000fe20000000000 */
[----:B------:R-:W-:Y:S01]  /*a790*/  FMUL.FTZ R189, R156, UR14 ;  /* 0x0000000e9cbd7c20 */ /* 0x000fe20008410000 */
[----:B------:R-:W-:Y:S01]  /*a7a0*/  FMUL.FTZ R188, R153, UR14 ;  /* 0x0000000e99bc7c20 */ /* 0x000fe20008410000 */
[----:B------:R-:W-:Y:S01]  /*a7b0*/  FMUL.FTZ R156, R163, UR14 ;  /* 0x0000000ea39c7c20 */ /* 0x000fe20008410000 */
[----:B------:R-:W-:Y:S01]  /*a7c0*/  FMUL.FTZ R153, R158, UR14 ;  /* 0x0000000e9e997c20 */ /* 0x000fe20008410000 */
[----:B------:R-:W-:-:S02]  /*a7d0*/  FMUL.FTZ R190, R165, UR14 ;  /* 0x0000000ea5be7c20 */ /* 0x000fc40008410000 */
[----:B------:R-:W-:Y:S01]  /*a7e0*/  HGMMA.64x256x16.F32.BF16 R24, R184, gdesc[UR4].tnspB, R24, gsb0 ;  /* 0x43e00004b8187df0 */ /* 0x000fe20008001818 */
[----:B------:R-:W-:Y:S01]  /*a7f0*/  FMUL.FTZ R163, R178, UR14 ;  /* 0x0000000eb2a37c20 */ /* 0x000fe20008410000 */
[----:B------:R-:W-:Y:S01]  /*a800*/  FMUL.FTZ R158, R167, UR14 ;  /* 0x0000000ea79e7c20 */ /* 0x000fe20008410000 */
[----:B------:R-:W-:Y:S01]  /*a810*/  FMUL.FTZ R191, R168, UR14 ;  /* 0x0000000ea8bf7c20 */ /* 0x000fe20008410000 */
[----:B------:R-:W-:Y:S01]  /*a820*/  FMUL.FTZ R178, R181, UR14 ;  /* 0x0000000eb5b27c20 */ /* 0x000fe20008410000 */
[----:B------:R-:W-:Y:S01]  /*a830*/  FMUL.FTZ R165, R182, UR14 ;  /* 0x0000000eb6a57c20 */ /* 0x000fe20008410000 */
[----:B------:R-:W1:Y:S01]  /*a840*/  MUFU.TANH R188, R188 ;  /* 0x000000bc00bc7308 */ /* 0x000e620000002400 */
[----:B------:R-:W-:-:S07]  /*a850*/  ULDC UR6, c[0x0][0x9e0] ;  /* 0x0002780000067ab9 */ /* 0x000fce0000000800 */
        /* <DEDUP_REMOVED lines=13> */
[----:B------:R-:W5:Y:S01]  /*a930*/  LDC R166, c[0x0][0x2e0] ;  /* 0x0000b800ffa67b82 */ /* 0x000f620000000800 */
[----:B------:R-:W-:Y:S01]  /*a940*/  FMUL.FTZ R164, R179, UR14 ;  /* 0x0000000eb3a47c20 */ /* 0x000fe20008410000 */
[----:B------:R-:W-:Y:S02]  /*a950*/  IMAD.SHL.U32 R179, R23, 0x40, RZ ;  /* 0x0000004017b37824 */ /* 0x000fe400078e00ff */
[----:B------:R-:W-:Y:S01]  /*a960*/  FMUL.FTZ R186, R161, UR14 ;  /* 0x0000000ea1ba7c20 */ /* 0x000fe20008410000 */
[----:B------:R-:W-:Y:S01]  /*a970*/  FMUL.FTZ R161, R175, UR14 ;  /* 0x0000000eafa17c20 */ /* 0x000fe20008410000 */
[----:B------:R-:W-:Y:S01]  /*a980*/  FMUL.FTZ R175, R176, UR14 ;  /* 0x0000000eb0af7c20 */ /* 0x000fe20008410000 */
[----:B------:R-:W-:Y:S01]  /*a990*/  FMUL.FTZ R185, R160, UR14 ;  /* 0x0000000ea0b97c20 */ /* 0x000fe20008410000 */
[----:B------:R-:W-:Y:S01]  /*a9a0*/  IADD3 R3, -R179, 0x1, RZ ;  /* 0x00000001b3037810 */ /* 0x000fe20007ffe1ff */
[----:B------:R-:W-:Y:S01]  /*a9b0*/  FMUL.FTZ R176, R177, UR14 ;  /* 0x0000000eb1b07c20 */ /* 0x000fe20008410000 */
[----:B------:R-:W-:Y:S01]  /*a9c0*/  FMUL.FTZ R160, R171, UR14 ;  /* 0x0000000eaba07c20 */ /* 0x000fe20008410000 */
[----:B------:R-:W-:Y:S01]  /*a9d0*/  FMUL.FTZ R177, R180, UR14 ;  /* 0x0000000eb4b17c20 */ /* 0x000fe20008410000 */
[----:B------:R-:W1:Y:S01]  /*a9e0*/  MUFU.TANH R184, R184 ;  /* 0x000000b800b87308 */ /* 0x000e620000002400 */
[----:B------:R1:W-:Y:S07]  /*a9f0*/  @!P1 SYNCS.ARRIVE.TRANS64.RED.A1T0 RZ, [R2+URZ], RZ ;  /* 0x000000ff02ff99a7 */ /* 0x0003ee000810043f */
[----:B------:R-:W1:Y:S01]  /*aa00*/  MUFU.TANH R185, R185 ;  /* 0x000000b900b97308 */ /* 0x000e620000002400 */
[----:B-----5:R-:W-:-:S02]  /*aa10*/  IMAD R3, R166, UR47, R3 ;  /* 0x0000002fa6037c24 */ /* 0x020fc4000f8e0203 */
[----:B------:R-:W-:-:S05]  /*aa20*/  FMUL.FTZ R166, R183, UR14 ;  /* 0x0000000eb7a67c20 */ /* 0x000fca0008410000 */
[----:B------:R-:W1:Y:S01]  /*aa30*/  MUFU.TANH R186, R186 ;  /* 0x000000ba00ba7308 */ /* 0x000e620000002400 */
[----:B------:R-:W-:-:S05]  /*aa40*/  IADD3 R3, R3, -UR41, RZ ;  /* 0x8000002903037c10 */ /* 0x000fca000fffe0ff */
[----:B------:R-:W-:Y:S02]  /*aa50*/  IMAD R3, R22, -0x2, R3 ;  /* 0xfffffffe16037824 */ /* 0x000fe400078e0203 */
[----:B------:R-:W1:Y:S02]  /*aa60*/  MUFU.TANH R187, R187 ;  /* 0x000000bb00bb7308 */ /* 0x000e640000002400 */
[C---:B------:R-:W-:Y:S02]  /*aa70*/  VIADD R183, R3.reuse, UR6 ;  /* 0x0000000603b77c36 */ /* 0x040fe40008000000 */
[----:B------:R-:W-:-:S04]  /*aa80*/  VIADD R195, R3, UR45 ;  /* 0x0000002d03c37c36 */ /* 0x000fc80008000000 */
[----:B------:R-:W1:Y:S01]  /*aa90*/  MUFU.TANH R157, R157 ;  /* 0x0000009d009d7308 */ /* 0x000e620000002400 */
[C---:B------:R-:W-:Y:S01]  /*aaa0*/  IADD3 R181, R5.reuse, R183, RZ ;  /* 0x000000b705b57210 */ /* 0x040fe20007ffe0ff */
[----:B------:R-:W-:-:S06]  /*aab0*/  IMAD.IADD R182, R5, 0x1, R195 ;  /* 0x0000000105b67824 */ /* 0x000fcc00078e02c3 */
[----:B------:R-:W1:Y:S08]  /*aac0*/  MUFU.TANH R160, R160 ;  /* 0x000000a000a07308 */ /* 0x000e700000002400 */
[----:B------:R-:W1:Y:S08]  /*aad0*/  MUFU.TANH R161, R161 ;  /* 0x000000a100a17308 */ /* 0x000e700000002400 */
[----:B------:R-:W1:Y:S08]  /*aae0*/  MUFU.TANH R175, R175 ;  /* 0x000000af00af7308 */ /* 0x000e700000002400 */
[----:B------:R-:W1:Y:S08]  /*aaf0*/  MUFU.TANH R176, R176 ;  /* 0x000000b000b07308 */ /* 0x000e700000002400 */
[----:B------:R-:W1:Y:S08]  /*ab00*/  MUFU.TANH R164, R164 ;  /* 0x000000a400a47308 */ /* 0x000e700000002400 */
[----:B------:R-:W1:Y:S08]  /*ab10*/  MUFU.TANH R177, R177 ;  /* 0x000000b100b17308 */ /* 0x000e700000002400 */
[----:B------:R-:W1:Y:S01]  /*ab20*/  MUFU.TANH R166, R166 ;  /* 0x000000a600a67308 */ /* 0x000e620000002400 */
[----:B--234-:R-:W-:Y:S05]  /*ab30*/  @!P6 BRA `(.L_x_958) ;  /* 0x00000000005ce947 */ /* 0x01cfea0003800000 */
        /* <DEDUP_REMOVED lines=11> */
.L_x_960:
[----:B------:R-:W-:-:S04]  /*abf0*/  MOV R168, UR40 ;  /* 0x0000002800a87c02 */ /* 0x000fc80008000f00 */
[----:B------:R-:W-:-:S13]  /*ac00*/  ISETP.NE.AND P2, PT, R168, 0x1, PT ;  /* 0x00000001a800780c */ /* 0x000fda0003f45270 */
[----:B-1----:R-:W1:Y:S01]  /*ac10*/  @P2 LDC.64 R2, c[0x0][0x9e8] ;  /* 0x00027a00ff022b82 */ /* 0x002e620000000a00 */
[----:B------:R-:W-:-:S04]  /*ac20*/  @P2 IMAD.IADD R167, R5, 0x1, R21 ;  /* 0x0000000105a72824 */ /* 0x000fc800078e0215 */
[----:B-1----:R-:W-:-:S04]  /*ac30*/  @P2 IMAD.HI.U32 R170, R167, R2, RZ ;  /* 0x00000002a7aa2227 */ /* 0x002fc800078e00ff */
[----:B------:R-:W-:Y:S01]  /*ac40*/  IMAD.MOV.U32 R2, RZ, RZ, R214 ;  /* 0x000000ffff027224 */ /* 0x000fe200078e00d6 */
[----:B------:R-:W-:-:S07]  /*ac50*/  @P2 SHF.R.U32.HI R2, RZ, R3, R170 ;  /* 0x00000003ff022219 */ /* 0x000fce00000116aa */
.L_x_961:
[----:B------:R-:W-:Y:S05]  /*ac60*/  BSYNC B0 ;  /* 0x0000000000007941 */ /* 0x000fea0003800000 */
.L_x_959:
[----:B------:R-:W-:-:S04]  /*ac70*/  IMAD R3, R2, R168, -R179 ;  /* 0x000000a802037224 */ /* 0x000fc800078e0ab3 */
[----:B------:R-:W-:-:S05]  /*ac80*/  IMAD R3, R22, -0x2, R3 ;  /* 0xfffffffe16037824 */ /* 0x000fca00078e0203 */
[----:B------:R-:W-:Y:S02]  /*ac90*/  VIADDMNMX R181, R3, R168, R181, PT ;  /* 0x000000a803b57246 */ /* 0x000fe400038001b5 */
[----:B------:R-:W-:-:S07]  /*aca0*/  VIMNMX R182, R182, R3, !PT ;  /* 0x00000003b6b67248 */ /* 0x000fce0007fe0100 */
.L_x_958:
[----:B------:R-:W-:-:S04]  /*acb0*/  ISETP.GT.AND P2, PT, R23, -0x1, PT ;  /* 0xffffffff1700780c */ /* 0x000fc80003f44270 */
[C---:B------:R-:W-:Y:S02]  /*acc0*/  ISETP.GT.AND P3, PT, R182.reuse, RZ, P2 ;  /* 0x000000ffb600720c */ /* 0x040fe40001764270 */
[C---:B------:R-:W-:Y:S02]  /*acd0*/  ISETP.GT.AND P5, PT, R182.reuse, 0x1, P2 ;  /* 0x00000001b600780c */ /* 0x040fe400017a4270 */
[----:B------:R-:W-:Y:S02]  /*ace0*/  ISETP.LT.OR P4, PT, R181, 0x1, P3 ;  /* 0x00000001b500780c */ /* 0x000fe40001f81670 */
[----:B------:R-:W-:Y:S02]  /*acf0*/  ISETP.GT.AND P3, PT, R182, 0x8, P2 ;  /* 0x00000008b600780c */ /* 0x000fe40001764270 */
[----:B-1----:R-:W-:Y:S02]  /*ad00*/  FSEL R180, R4, -INF , !P4 ;  /* 0xff80000004b47808 */ /* 0x002fe40006000000 */
[----:B------:R-:W-:-:S02]  /*ad10*/  ISETP.GT.AND P4, PT, R182, 0x9, P2 ;  /* 0x00000009b600780c */ /* 0x000fc40001784270 */
[C---:B------:R-:W-:Y:S02]  /*ad20*/  ISETP.LT.OR P5, PT, R181.reuse, 0x2, P5 ;  /* 0x00000002b500780c */ /* 0x040fe40002fa1670 */
[C---:B------:R-:W-:Y:S02]  /*ad30*/  ISETP.LT.OR P3, PT, R181.reuse, 0x9, P3 ;  /* 0x00000009b500780c */ /* 0x040fe40001f61670 */
[----:B------:R-:W-:Y:S02]  /*ad40*/  ISETP.LT.OR P4, PT, R181, 0xa, P4 ;  /* 0x0000000ab500780c */ /* 0x000fe40002781670 */
[----:B------:R-:W-:Y:S02]  /*ad50*/  FSEL R188, R188, -INF , !P5 ;  /* 0xff800000bcbc7808 */ /* 0x000fe40006800000 */
[----:B------:R-:W-:Y:S02]  /*ad60*/  FSEL R189, R189, -INF , !P3 ;  /* 0xff800000bdbd7808 */ /* 0x000fe40005800000 */
[----:B------:R-:W-:-:S02]  /*ad70*/  FSEL R184, R184, -INF , !P4 ;  /* 0xff800000b8b87808 */ /* 0x000fc40006000000 */
[C---:B------:R-:W-:Y:S02]  /*ad80*/  ISETP.GT.AND P5, PT, R182.reuse, 0x10, P2 ;  /* 0x00000010b600780c */ /* 0x040fe400017a4270 */
[C---:B------:R-:W-:Y:S02]  /*ad90*/  ISETP.GT.AND P3, PT, R182.reuse, 0x11, P2 ;  /* 0x00000011b600780c */ /* 0x040fe40001764270 */
[----:B------:R-:W-:Y:S02]  /*ada0*/  ISETP.GT.AND P4, PT, R182, 0x18, P2 ;  /* 0x00000018b600780c */ /* 0x000fe40001784270 */
[C---:B------:R-:W-:Y:S02]  /*adb0*/  ISETP.LT.OR P5, PT, R181.reuse, 0x11, P5 ;  /* 0x00000011b500780c */ /* 0x040fe40002fa1670 */
[C---:B------:R-:W-:Y:S02]  /*adc0*/  ISETP.LT.OR P3, PT, R181.reuse, 0x12, P3 ;  /* 0x00000012b500780c */ /* 0x040fe40001f61670 */
[----:B------:R-:W-:-:S02]  /*add0*/  ISETP.LT.OR P4, PT, R181, 0x19, P4 ;  /* 0x00000019b500780c */ /* 0x000fc40002781670 */
[----:B------:R-:W-:Y:S02]  /*ade0*/  FSEL R167, R185, -INF , !P5 ;  /* 0xff800000b9a77808 */ /* 0x000fe40006800000 */
[----:B------:R-:W-:Y:S02]  /*adf0*/  FSEL R168, R186, -INF , !P3 ;  /* 0xff800000baa87808 */ /* 0x000fe40005800000 */
[----:B------:R-:W-:Y:S02]  /*ae00*/  FSEL R169, R187, -INF , !P4 ;  /* 0xff800000bba97808 */ /* 0x000fe40006000000 */
[C---:B------:R-:W-:Y:S02]  /*ae10*/  ISETP.GT.AND P5, PT, R182.reuse, 0x19, P2 ;  /* 0x00000019b600780c */ /* 0x040fe400017a4270 */
[C---:B------:R-:W-:Y:S02]  /*ae20*/  ISETP.GT.AND P3, PT, R182.reuse, 0x20, P2 ;  /* 0x00000020b600780c */ /* 0x040fe40001764270 */
        /* <DEDUP_REMOVED lines=18> */
[----:B------:R-:W-:Y:S01]  /*af50*/  ISETP.GT.AND P4, PT, R182, 0x39, P2 ;  /* 0x00000039b600780c */ /* 0x000fe20001784270 */
[----:B------:R-:W-:Y:S01]  /*af60*/  IMAD.IADD R182, R6, 0x1, R195 ;  /* 0x0000000106b67824 */ /* 0x000fe200078e02c3 */
[----:B------:R-:W-:-:S02]  /*af70*/  ISETP.LT.OR P5, PT, R181, 0x32, P5 ;  /* 0x00000032b500780c */ /* 0x000fc40002fa1670 */
[C---:B------:R-:W-:Y:S02]  /*af80*/  ISETP.LT.OR P3, PT, R181.reuse, 0x39, P3 ;  /* 0x00000039b500780c */ /* 0x040fe40001f61670 */
[----:B------:R-:W-:Y:S02]  /*af90*/  ISETP.LT.OR P4, PT, R181, 0x3a, P4 ;  /* 0x0000003ab500780c */ /* 0x000fe40002781670 */
[----:B------:R-:W-:Y:S02]  /*afa0*/  IADD3 R181, R6, R183, RZ ;  /* 0x000000b706b57210 */ /* 0x000fe40007ffe0ff */
[----:B------:R-:W-:Y:S02]  /*afb0*/  FSEL R176, R176, -INF , !P5 ;  /* 0xff800000b0b07808 */ /* 0x000fe40006800000 */
[----:B------:R-:W-:Y:S02]  /*afc0*/  FSEL R177, R177, -INF , !P3 ;  /* 0xff800000b1b17808 */ /* 0x000fe40005800000 */
[----:B------:R-:W-:Y:S01]  /*afd0*/  FSEL R178, R178, -INF , !P4 ;  /* 0xff800000b2b27808 */ /* 0x000fe20006000000 */
[----:B------:R-:W-:Y:S06]  /*afe0*/  @!P6 BRA `(.L_x_962) ;  /* 0x000000000058e947 */ /* 0x000fec0003800000 */
[----:B------:R-:W-:Y:S01]  /*aff0*/  IMAD.IADD R4, R6, 0x1, R21 ;  /* 0x0000000106047824 */ /* 0x000fe200078e0215 */
[----:B------:R-:W-:Y:S04]  /*b000*/  BSSY B0, `(.L_x_963) ;  /* 0x0000010000007945 */ /* 0x000fe80003800000 */
[----:B------:R-:W-:-:S13]  /*b010*/  ISETP.GT.AND P3, PT, R4, -0x1, PT ;  /* 0xffffffff0400780c */ /* 0x000fda0003f64270 */
[----:B------:R-:W-:Y:S05]  /*b020*/  @P3 BRA `(.L_x_964) ;  /* 0x0000000000203947 */ /* 0x000fea0003800000 */
[----:B------:R-:W-:Y:S02]  /*b030*/  MOV R186, UR40 ;  /* 0x0000002800ba7c02 */ /* 0x000fe40008000f00 */
[----:B------:R-:W-:Y:S02]  /*b040*/  LOP3.LUT R183, RZ, R4, RZ, 0x33, !PT ;  /* 0x00000004ffb77212 */ /* 0x000fe400078e33ff */
[----:B------:R-:W-:-:S13]  /*b050*/  ISETP.NE.AND P3, PT, R186, 0x1, PT ;  /* 0x00000001ba00780c */ /* 0x000fda0003f65270 */
[----:B------:R-:W1:Y:S02]  /*b060*/  @P3 LDC.64 R2, c[0x0][0x9e8] ;  /* 0x00027a00ff023b82 */ /* 0x000e640000000a00 */
[----:B-1----:R-:W-:-:S05]  /*b070*/  @P3 IMAD.HI.U32 R2, R183, R2, RZ ;  /* 0x00000002b7023227 */ /* 0x002fca00078e00ff */
[----:B------:R-:W-:-:S04]  /*b080*/  @P3 SHF.R.U32.HI R183, RZ, R3, R2 ;  /* 0x00000003ffb73219 */ /* 0x000fc80000011602 */
[----:B------:R-:W-:Y:S01]  /*b090*/  LOP3.LUT R4, RZ, R183, RZ, 0x33, !PT ;  /* 0x000000b7ff047212 */ /* 0x000fe200078e33ff */
[----:B------:R-:W-:Y:S06]  /*b0a0*/  BRA `(.L_x_965) ;  /* 0x0000000000147947 */ /* 0x000fec0003800000 */
.L_x_964:
[----:B------:R-:W-:-:S05]  /*b0b0*/  IMAD.U32 R186, RZ, RZ, UR40 ;  /* 0x00000028ffba7e24 */ /* 0x000fca000f8e00ff */
[----:B------:R-:W-:-:S13]  /*b0c0*/  ISETP.NE.AND P3, PT, R186, 0x1, PT ;  /* 0x00000001ba00780c */ /* 0x000fda0003f65270 */
[----:B------:R-:W1:Y:S02]  /*b0d0*/  @P3 LDC.64 R2, c[0x0][0x9e8] ;  /* 0x00027a00ff023b82 */ /* 0x000e640000000a00 */
[----:B-1----:R-:W-:-:S05]  /*b0e0*/  @P3 IMAD.HI.U32 R2, R4, R2, RZ ;  /* 0x0000000204023227 */ /* 0x002fca00078e00ff */
[----:B------:R-:W-:-:S07]  /*b0f0*/  @P3 SHF.R.U32.HI R4, RZ, R3, R2 ;  /* 0x00000003ff043219 */ /* 0x000fce0000011602 */
.L_x_965:
[----:B------:R-:W-:Y:S05]  /*b100*/  BSYNC B0 ;  /* 0x0000000000007941 */ /* 0x000fea0003800000 */
.L_x_963:
[----:B------:R-:W-:-:S04]  /*b110*/  IMAD R179, R4, R186, -R179 ;  /* 0x000000ba04b37224 */ /* 0x000fc800078e0ab3 */
[----:B------:R-:W-:-:S05]  /*b120*/  IMAD R179, R22, -0x2, R179 ;  /* 0xfffffffe16b37824 */ /* 0x000fca00078e02b3 */
[----:B------:R-:W-:Y:S02]  /*b130*/  VIADDMNMX R181, R179, R186, R181, PT ;  /* 0x000000bab3b57246 */ /* 0x000fe400038001b5 */
[----:B------:R-:W-:-:S07]  /*b140*/  VIMNMX R182, R182, R179, !PT ;  /* 0x000000b3b6b67248 */ /* 0x000fce0007fe0100 */
.L_x_962:
[----:B------:R-:W-:Y:S01]  /*b150*/  FMNMX.FTZ R3, R180, R215, !PT ;  /* 0x000000d7b4037209 */ /* 0x000fe20007810000 */
[----:B------:R-:W-:Y:S01]  /*b160*/  ULDC UR6, c[0x0][0x988] ;  /* 0x0002620000067ab9 */ /* 0x000fe20000000800 */
[----:B------:R-:W-:Y:S01]  /*b170*/  ISETP.GT.AND P3, PT, R182, 0x1, P2 ;  /* 0x00000001b600780c */ /* 0x000fe20001764270 */
[----:B------:R-:W-:Y:S01]  /*b180*/  UMOV UR39, UR46 ;  /* 0x0000002e00277c82 */ /* 0x000fe20008000000 */
[----:B------:R-:W-:Y:S01]  /*b190*/  FMNMX.FTZ R2, R188, R3, !PT ;  /* 0x00000003bc027209 */ /* 0x000fe20007810000 */
[----:B------:R-:W-:Y:S01]  /*b1a0*/  UMOV UR7, UR36 ;  /* 0x0000002400077c82 */ /* 0x000fe20008000000 */
[----:B------:R-:W-:Y:S02]  /*b1b0*/  ISETP.LT.OR P3, PT, R181, 0x2, P3 ;  /* 0x00000002b500780c */ /* 0x000fe40001f61670 */
[----:B------:R-:W-:Y:S02]  /*b1c0*/  FMNMX.FTZ R3, R189, R2, !PT ;  /* 0x00000002bd037209 */ /* 0x000fe40007810000 */
[----:B------:R-:W-:-:S02]  /*b1d0*/  FSEL R152, R152, -INF , !P3 ;  /* 0xff80000098987808 */ /* 0x000fc40005800000 */
[----:B------:R-:W-:Y:S02]  /*b1e0*/  FMNMX.FTZ R2, R184, R3, !PT ;  /* 0x00000003b8027209 */ /* 0x000fe40007810000 */
[C---:B------:R-:W-:Y:S02]  /*b1f0*/  ISETP.GT.AND P3, PT, R182.reuse, RZ, P2 ;  /* 0x000000ffb600720c */ /* 0x040fe40001764270 */
[----:B------:R-:W-:Y:S02]  /*b200*/  FMNMX.FTZ R3, R167, R2, !PT ;  /* 0x00000002a7037209 */ /* 0x000fe40007810000 */
        /* <DEDUP_REMOVED lines=8> */
[----:B------:R-:W-:-:S02]  /*b290*/  ISETP.LT.OR P4, PT, R181, 0x9, P4 ;  /* 0x00000009b500780c */ /* 0x000fc40002781670 */
[----:B------:R-:W-:Y:S02]  /*b2a0*/  FMNMX.FTZ R2, R172, R3, !PT ;  /* 0x00000003ac027209 */ /* 0x000fe40007810000 */
[----:B------:R-:W-:Y:S02]  /*b2b0*/  FSEL R154, R154, -INF , !P5 ;  /* 0xff8000009a9a7808 */ /* 0x000fe40006800000 */
[----:B------:R-:W-:Y:S02]  /*b2c0*/  FMNMX.FTZ R3, R173, R2, !PT ;  /* 0x00000002ad037209 */ /* 0x000fe40007810000 */
[----:B------:R-:W-:Y:S02]  /*b2d0*/  ISETP.GT.AND P5, PT, R182, 0x11, P2 ;  /* 0x00000011b600780c */ /* 0x000fe400017a4270 */
        /* <DEDUP_REMOVED lines=9> */
[----:B------:R-:W-:-:S03]  /*b370*/  FSEL R159, R159, -INF , !P5 ;  /* 0xff8000009f9f7808 */ /* 0x000fc60006800000 */
[----:B------:R-:W1:Y:S02]  /*b380*/  SHFL.BFLY PT, R2, R3, 0x2, 0x1f ;  /* 0x0c401f0003027f89 */ /* 0x000e6400000e0000 */
[----:B-1----:R-:W-:Y:S02]  /*b390*/  FMNMX.FTZ R179, R3, R2, !PT ;  /* 0x0000000203b37209 */ /* 0x002fe40007810000 */
[----:B------:R-:W-:Y:S02]  /*b3a0*/  FSEL R2, R153, -INF , !P4 ;  /* 0xff80000099027808 */ /* 0x000fe40006000000 */
[----:B------:R-:W-:Y:S01]  /*b3b0*/  ISETP.GT.AND P4, PT, R182, 0x10, P2 ;  /* 0x00000010b600780c */ /* 0x000fe20001784270 */
[----:B------:R-:W1:Y:S03]  /*b3c0*/  SHFL.BFLY PT, R4, R179, 0x1, 0x1f ;  /* 0x0c201f00b3047f89 */ /* 0x000e6600000e0000 */
[----:B------:R-:W-:-:S04]  /*b3d0*/  ISETP.LT.OR P4, PT, R181, 0x11, P4 ;  /* 0x00000011b500780c */ /* 0x000fc80002781670 */
[----:B------:R-:W-:Y:S02]  /*b3e0*/  FSEL R155, R155, -INF , !P4 ;  /* 0xff8000009b9b7808 */ /* 0x000fe40006000000 */
[----:B------:R-:W-:-:S04]  /*b3f0*/  ISETP.GT.AND P4, PT, R182, 0x19, P2 ;  /* 0x00000019b600780c */ /* 0x000fc80001784270 */
[----:B------:R-:W-:-:S04]  /*b400*/  ISETP.LT.OR P4, PT, R181, 0x1a, P4 ;  /* 0x0000001ab500780c */ /* 0x000fc80002781670 */
[----:B------:R-:W-:Y:S02]  /*b410*/  FSEL R158, R158, -INF , !P4 ;  /* 0xff8000009e9e7808 */ /* 0x000fe40006000000 */
[----:B------:R-:W-:-:S04]  /*b420*/  ISETP.GT.AND P4, PT, R182, 0x28, P2 ;  /* 0x00000028b600780c */ /* 0x000fc80001784270 */
[----:B------:R-:W-:Y:S02]  /*b430*/  ISETP.LT.OR P4, PT, R181, 0x29, P4 ;  /* 0x00000029b500780c */ /* 0x000fe40002781670 */
[----:B-1----:R-:W-:Y:S02]  /*b440*/  FMNMX.FTZ R4, R179, R4, !PT ;  /* 0x00000004b3047209 */ /* 0x002fe40007810000 */
[----:B------:R-:W-:Y:S02]  /*b450*/  FSEL R179, R0, -INF , !P3 ;  /* 0xff80000000b37808 */ /* 0x000fe40005800000 */
[----:B------:R-:W-:Y:S01]  /*b460*/  ISETP.GT.AND P3, PT, R182, 0x18, P2 ;  /* 0x00000018b600780c */ /* 0x000fe20001764270 */
[----:B------:R-:W-:Y:S01]  /*b470*/  FMUL.FTZ R153, R4, UR6 ;  /* 0x0000000604997c20 */ /* 0x000fe20008410000 */
[----:B------:R-:W-:Y:S02]  /*b480*/  FMNMX.FTZ R3, R179, R216, !PT ;  /* 0x000000d8b3037209 */ /* 0x000fe40007810000 */
[----:B------:R-:W-:-:S02]  /*b490*/  ISETP.LT.OR P3, PT, R181, 0x19, P3 ;  /* 0x00000019b500780c */ /* 0x000fc40001f61670 */
[----:B------:R-:W-:Y:S02]  /*b4a0*/  FMNMX.FTZ R3, R152, R3, !PT ;  /* 0x0000000398037209 */ /* 0x000fe40007810000 */
[----:B------:R-:W-:Y:S02]  /*b4b0*/  FSETP.NEU.FTZ.AND P5, PT, R4, -INF , PT ;  /* 0xff8000000400780b */ /* 0x000fe40003fbd000 */
[----:B------:R-:W-:Y:S02]  /*b4c0*/  FMNMX.FTZ R3, R2, R3, !PT ;  /* 0x0000000302037209 */ /* 0x000fe40007810000 */
[----:B------:R-:W-:Y:S02]  /*b4d0*/  FSEL R157, R157, -INF , !P3 ;  /* 0xff8000009d9d7808 */ /* 0x000fe40005800000 */
[----:B------:R-:W-:Y:S02]  /*b4e0*/  FMNMX.FTZ R0, R154, R3, !PT ;  /* 0x000000039a007209 */ /* 0x000fe40007810000 */
[----:B------:R-:W-:-:S02]  /*b4f0*/  ISETP.GT.AND P3, PT, R182, 0x21, P2 ;  /* 0x00000021b600780c */ /* 0x000fc40001764270 */
[----:B------:R-:W-:Y:S02]  /*b500*/  FMNMX.FTZ R3, R155, R0, !PT ;  /* 0x000000009b037209 */ /* 0x000fe40007810000 */
[----:B------:R-:W-:Y:S02]  /*b510*/  ISETP.LT.OR P3, PT, R181, 0x22, P3 ;  /* 0x00000022b500780c */ /* 0x000fe40001f61670 */
[----:B------:R-:W-:Y:S02]  /*b520*/  FMNMX.FTZ R0, R156, R3, !PT ;  /* 0x000000039c007209 */ /* 0x000fe40007810000 */
[----:B------:R-:W-:Y:S02]  /*b530*/  FSEL R3, R153, RZ, P5 ;  /* 0x000000ff99037208 */ /* 0x000fe40002800000 */
[----:B------:R-:W-:Y:S02]  /*b540*/  FMNMX.FTZ R153, R157, R0, !PT ;  /* 0x000000009d997209 */ /* 0x000fe40007810000 */
[----:B------:R-:W-:Y:S01]  /*b550*/  FSEL R160, R160, -INF , !P3 ;  /* 0xff800000a0a07808 */ /* 0x000fe20005800000 */
[--C-:B------:R-:W-:Y:S01]  /*b560*/  FFMA.FTZ R196, R188, UR6, -R3.reuse ;  /* 0x00000006bcc47c23 */ /* 0x100fe20008010803 */
[----:B------:R-:W-:Y:S01]  /*b570*/  FMNMX.FTZ R0, R158, R153, !PT ;  /* 0x000000999e007209 */ /* 0x000fe20007810000 */
[--C-:B------:R-:W-:Y:S01]  /*b580*/  FFMA.FTZ R192, R167, UR6, -R3.reuse ;  /* 0x00000006a7c07c23 */ /* 0x100fe20008010803 */
[----:B------:R-:W-:Y:S01]  /*b590*/  ISETP.GT.AND P3, PT, R182, 0x29, P2 ;  /* 0x00000029b600780c */ /* 0x000fe20001764270 */
[--C-:B------:R-:W-:Y:S01]  /*b5a0*/  FFMA.FTZ R194, R169, UR6, -R3.reuse ;  /* 0x00000006a9c27c23 */ /* 0x100fe20008010803 */
[----:B------:R-:W-:Y:S01]  /*b5b0*/  FMNMX.FTZ R183, R159, R0, !PT ;  /* 0x000000009fb77209 */ /* 0x000fe20007810000 */
[--C-:B------:R-:W-:Y:S01]  /*b5c0*/  FFMA.FTZ R188, R171, UR6, -R3.reuse ;  /* 0x00000006abbc7c23 */ /* 0x100fe20008010803 */
[----:B------:R-:W-:Y:S01]  /*b5d0*/  FSEL R162, R162, -INF , !P4 ;  /* 0xff800000a2a27808 */ /* 0x000fe20006000000 */
[--C-:B------:R-:W-:Y:S01]  /*b5e0*/  FFMA.FTZ R190, R173, UR6, -R3.reuse ;  /* 0x00000006adbe7c23 */ /* 0x100fe20008010803 */
[----:B------:R-:W-:Y:S01]  /*b5f0*/  ISETP.GT.AND P4, PT, R182, 0x30, P2 ;  /* 0x00000030b600780c */ /* 0x000fe20001784270 */
[--C-:B------:R-:W-:Y:S01]  /*b600*/  FFMA.FTZ R186, R177, UR6, -R3.reuse ;  /* 0x00000006b1ba7c23 */ /* 0x100fe20008010803 */
[----:B------:R-:W-:Y:S01]  /*b610*/  ISETP.LT.OR P3, PT, R181, 0x2a, P3 ;  /* 0x0000002ab500780c */ /* 0x000fe20001f61670 */
[--C-:B------:R-:W-:Y:S01]  /*b620*/  FFMA.FTZ R180, R180, UR6, -R3.reuse ;  /* 0x00000006b4b47c23 */ /* 0x100fe20008010803 */
[----:B------:R-:W-:Y:S01]  /*b630*/  FMNMX.FTZ R183, R160, R183, !PT ;  /* 0x000000b7a0b77209 */ /* 0x000fe20007810000 */
[--C-:B------:R-:W-:Y:S01]  /*b640*/  FFMA.FTZ R198, R189, UR6, -R3.reuse ;  /* 0x00000006bdc67c23 */ /* 0x100fe20008010803 */
[----:B------:R-:W-:Y:S01]  /*b650*/  ISETP.LT.OR P4, PT, R181, 0x31, P4 ;  /* 0x00000031b500780c */ /* 0x000fe20002781670 */
[--C-:B------:R-:W-:Y:S01]  /*b660*/  FFMA.FTZ R167, R168, UR6, -R3.reuse ;  /* 0x00000006a8a77c23 */ /* 0x100fe20008010803 */
[----:B------:R-:W-:Y:S01]  /*b670*/  FSEL R161, R161, -INF , !P3 ;  /* 0xff800000a1a17808 */ /* 0x000fe20005800000 */
[--C-:B------:R-:W-:Y:S01]  /*b680*/  FFMA.FTZ R169, R170, UR6, -R3.reuse ;  /* 0x00000006aaa97c23 */ /* 0x100fe20008010803 */
[----:B------:R-:W-:Y:S01]  /*b690*/  ISETP.GT.AND P3, PT, R182, 0x31, P2 ;  /* 0x00000031b600780c */ /* 0x000fe20001764270 */
[--C-:B------:R-:W-:Y:S01]  /*b6a0*/  FFMA.FTZ R171, R172, UR6, -R3.reuse ;  /* 0x00000006acab7c23 */ /* 0x100fe20008010803 */
[----:B------:R-:W-:Y:S01]  /*b6b0*/  FMNMX.FTZ R0, R162, R183, !PT ;  /* 0x000000b7a2007209 */ /* 0x000fe20007810000 */
[--C-:B------:R-:W-:Y:S01]  /*b6c0*/  FFMA.FTZ R173, R174, UR6, -R3.reuse ;  /* 0x00000006aead7c23 */ /* 0x100fe20008010803 */
[----:B------:R-:W-:Y:S01]  /*b6d0*/  FSEL R163, R163, -INF , !P4 ;  /* 0xff800000a3a37808 */ /* 0x000fe20006000000 */
[----:B------:R-:W-:Y:S01]  /*b6e0*/  FFMA.FTZ R177, R178, UR6, -R3 ;  /* 0x00000006b2b17c23 */ /* 0x000fe20008010803 */
[----:B------:R-:W-:Y:S01]  /*b6f0*/  ISETP.GT.AND P4, PT, R182, 0x38, P2 ;  /* 0x00000038b600780c */ /* 0x000fe20001784270 */
[----:B------:R-:W-:Y:S01]  /*b700*/  MUFU.EX2 R153, R180 ;  /* 0x000000b400997308 */ /* 0x000fe20000000800 */
[----:B------:R-:W-:-:S02]  /*b710*/  ISETP.LT.OR P3, PT, R181, 0x32, P3 ;  /* 0x00000032b500780c */ /* 0x000fc40001f61670 */
[----:B------:R-:W-:Y:S02]  /*b720*/  FMNMX.FTZ R0, R161, R0, !PT ;  /* 0x00000000a1007209 */ /* 0x000fe40007810000 */
[----:B------:R-:W-:Y:S02]  /*b730*/  ISETP.GT.AND P2, PT, R182, 0x39, P2 ;  /* 0x00000039b600780c */ /* 0x000fe40001744270 */
[----:B------:R-:W-:Y:S01]  /*b740*/  ISETP.LT.OR P4, PT, R181, 0x39, P4 ;  /* 0x00000039b500780c */ /* 0x000fe20002781670 */
[----:B------:R-:W-:Y:S01]  /*b750*/  MUFU.EX2 R196, R196 ;  /* 0x000000c400c47308 */ /* 0x000fe20000000800 */
[----:B------:R-:W-:Y:S02]  /*b760*/  FSEL R164, R164, -INF , !P3 ;  /* 0xff800000a4a47808 */ /* 0x000fe40005800000 */
[----:B------:R-:W-:Y:S02]  /*b770*/  FMNMX.FTZ R183, R163, R0, !PT ;  /* 0x00000000a3b77209 */ /* 0x000fe40007810000 */
[----:B------:R-:W-:Y:S01]  /*b780*/  ISETP.LT.OR P2, PT, R181, 0x3a, P2 ;  /* 0x0000003ab500780c */ /* 0x000fe20001741670 */
[--C-:B------:R-:W-:Y:S01]  /*b790*/  FFMA.FTZ R181, R184, UR6, -R3.reuse ;  /* 0x00000006b8b57c23 */ /* 0x100fe20008010803 */
[----:B------:R-:W-:Y:S01]  /*b7a0*/  FSEL R165, R165, -INF , !P4 ;  /* 0xff800000a5a57808 */ /* 0x000fe20006000000 */
[--C-:B------:R-:W-:Y:S01]  /*b7b0*/  FFMA.FTZ R184, R175, UR6, -R3.reuse ;  /* 0x00000006afb87c23 */ /* 0x100fe20008010803 */
[----:B------:R-:W-:Y:S01]  /*b7c0*/  FMNMX.FTZ R0, R164, R183, !PT ;  /* 0x000000b7a4007209 */ /* 0x000fe20007810000 */
[----:B------:R-:W-:Y:S01]  /*b7d0*/  FFMA.FTZ R175, R176, UR6, -R3 ;  /* 0x00000006b0af7c23 */ /* 0x000fe20008010803 */
[----:B------:R-:W-:Y:S01]  /*b7e0*/  FSEL R166, R166, -INF , !P2 ;  /* 0xff800000a6a67808 */ /* 0x000fe20005000000 */
[----:B------:R-:W-:Y:S01]  /*b7f0*/  MUFU.EX2 R198, R198 ;  /* 0x000000c600c67308 */ /* 0x000fe20000000800 */
[----:B------:R-:W-:-:S02]  /*b800*/  FMNMX.FTZ R183, R165, R0, !PT ;  /* 0x00000000a5b77209 */ /* 0x000fc40007810000 */
[----:B------:R-:W-:Y:S02]  /*b810*/  FSEL R168, R4, RZ, P5 ;  /* 0x000000ff04a87208 */ /* 0x000fe40002800000 */
[----:B------:R-:W-:-:S03]  /*b820*/  FMNMX.FTZ R183, R166, R183, !PT ;  /* 0x000000b7a6b77209 */ /* 0x000fc60007810000 */
[----:B------:R-:W-:Y:S01]  /*b830*/  FADD.FTZ R168, -R168, R215 ;  /* 0x000000d7a8a87221 */ /* 0x000fe20000010100 */
[----:B------:R-:W-:Y:S01]  /*b840*/  MUFU.EX2 R181, R181 ;  /* 0x000000b500b57308 */ /* 0x000fe20000000800 */
[----:B------:R-:W1:Y:S01]  /*b850*/  SHFL.BFLY PT, R0, R183, 0x2, 0x1f ;  /* 0x0c401f00b7007f89 */ /* 0x000e6200000e0000 */
[----:B------:R-:W-:Y:S02]  /*b860*/  IMAD.MOV.U32 R215, RZ, RZ, R4 ;  /* 0x000000ffffd77224 */ /* 0x000fe400078e0004 */
[----:B------:R-:W-:-:S04]  /*b870*/  FMUL.FTZ R168, R168, UR6 ;  /* 0x00000006a8a87c20 */ /* 0x000fc80008410000 */
[----:B------:R-:W-:Y:S08]  /*b880*/  MUFU.EX2 R192, R192 ;  /* 0x000000c000c07308 */ /* 0x000ff00000000800 */
[----:B------:R-:W-:Y:S08]  /*b890*/  MUFU.EX2 R167, R167 ;  /* 0x000000a700a77308 */ /* 0x000ff00000000800 */
[----:B------:R-:W-:Y:S01]  /*b8a0*/  MUFU.EX2 R194, R194 ;  /* 0x000000c200c27308 */ /* 0x000fe20000000800 */
[----:B-1----:R-:W-:-:S05]  /*b8b0*/  FMNMX.FTZ R0, R183, R0, !PT ;  /* 0x00000000b7007209 */ /* 0x002fca0007810000 */
[----:B------:R-:W1:Y:S02]  /*b8c0*/  SHFL.BFLY PT, R183, R0, 0x1, 0x1f ;  /* 0x0c201f0000b77f89 */ /* 0x000e6400000e0000 */
[----:B------:R-:W-:Y:S08]  /*b8d0*/  MUFU.EX2 R169, R169 ;  /* 0x000000a900a97308 */ /* 0x000ff00000000800 */
[----:B------:R-:W-:Y:S08]  /*b8e0*/  MUFU.EX2 R188, R188 ;  /* 0x000000bc00bc7308 */ /* 0x000ff00000000800 */
[----:B------:R-:W-:Y:S01]  /*b8f0*/  MUFU.EX2 R171, R171 ;  /* 0x000000ab00ab7308 */ /* 0x000fe20000000800 */
[----:B-1----:R-:W-:-:S07]  /*b900*/  FMNMX.FTZ R3, R0, R183, !PT ;  /* 0x000000b700037209 */ /* 0x002fce0007810000 */
[----:B------:R-:W1:Y:S01]  /*b910*/  MUFU.EX2 R0, R168 ;  /* 0x000000a800007308 */ /* 0x000e620000000800 */
[C---:B------:R-:W-:Y:S01]  /*b920*/  FSETP.NEU.FTZ.AND P2, PT, R3.reuse, -INF , PT ;  /* 0xff8000000300780b */ /* 0x040fe20003f5d000 */
[----:B------:R-:W-:-:S05]  /*b930*/  FMUL.FTZ R183, R3, UR6 ;  /* 0x0000000603b77c20 */ /* 0x000fca0008410000 */
[----:B------:R-:W-:Y:S01]  /*b940*/  FSEL R183, R183, RZ, P2 ;  /* 0x000000ffb7b77208 */ /* 0x000fe20001000000 */
[----:B------:R-:W-:Y:S04]  /*b950*/  MUFU.EX2 R190, R190 ;  /* 0x000000be00be7308 */ /* 0x000fe80000000800 */
[--C-:B------:R-:W-:Y:S01]  /*b960*/  FFMA.FTZ R193, R155, UR6, -R183.reuse ;  /* 0x000000069bc17c23 */ /* 0x100fe200080108b7 */
[----:B------:R-:W-:Y:S01]  /*b970*/  FSEL R155, R3, RZ, P2 ;  /* 0x000000ff039b7208 */ /* 0x000fe20001000000 */
[--C-:B------:R-:W-:Y:S01]  /*b980*/  FFMA.FTZ R197, R179, UR6, -R183.reuse ;  /* 0x00000006b3c57c23 */ /* 0x100fe200080108b7 */
[--C-:B------:R-:W-:Y:S01]  /*b990*/  FFMA.FTZ R152, R152, UR6, -R183.reuse ;  /* 0x0000000698987c23 */ /* 0x100fe200080108b7 */
[--C-:B------:R-:W-:Y:S01]  /*b9a0*/  FFMA.FTZ R199, R2, UR6, -R183.reuse ;  /* 0x0000000602c77c23 */ /* 0x100fe200080108b7 */
[--C-:B------:R-:W-:Y:S01]  /*b9b0*/  FFMA.FTZ R154, R154, UR6, -R183.reuse ;  /* 0x000000069a9a7c23 */ /* 0x100fe200080108b7 */
[----:B------:R-:W-:Y:S01]  /*b9c0*/  FADD.FTZ R155, -R155, R216 ;  /* 0x000000d89b9b7221 */ /* 0x000fe20000010100 */
[----:B------:R-:W-:Y:S01]  /*b9d0*/  FFMA.FTZ R195, R157, UR6, -R183 ;  /* 0x000000069dc37c23 */ /* 0x000fe200080108b7 */
[----:B------:R-:W-:Y:S01]  /*b9e0*/  MUFU.EX2 R197, R197 ;  /* 0x000000c500c57308 */ /* 0x000fe20000000800 */
[----:B-1----:R-:W-:Y:S01]  /*b9f0*/  FFMA.FTZ R157, R0, R20, R153 ;  /* 0x00000014009d7223 */ /* 0x002fe20000010099 */
[----:B------:R-:W-:Y:S01]  /*ba00*/  FMUL.FTZ R155, R155, UR6 ;  /* 0x000000069b9b7c20 */ /* 0x000fe20008410000 */
[--C-:B------:R-:W-:Y:S01]  /*ba10*/  FFMA.FTZ R156, R156, UR6, -R183.reuse ;  /* 0x000000069c9c7c23 */ /* 0x100fe200080108b7 */
[----:B------:R-:W-:Y:S01]  /*ba20*/  FFMA.FTZ R158, R158, UR6, -R183 ;  /* 0x000000069e9e7c23 */ /* 0x000fe200080108b7 */
[----:B------:R-:W-:Y:S01]  /*ba30*/  FADD.FTZ R157, R196, R157 ;  /* 0x0000009dc49d7221 */ /* 0x000fe20000010000 */
[--C-:B------:R-:W-:Y:S01]  /*ba40*/  FFMA.FTZ R191, R162, UR6, -R183.reuse ;  /* 0x00000006a2bf7c23 */ /* 0x100fe200080108b7 */
[----:B------:R-:W-:Y:S01]  /*ba50*/  FFMA.FTZ R189, R159, UR6, -R183 ;  /* 0x000000069fbd7c23 */ /* 0x000fe200080108b7 */
[----:B------:R1:W2:Y:S01]  /*ba60*/  MUFU.EX2 R2, R155 ;  /* 0x0000009b00027308 */ /* 0x0002a20000000800 */
[----:B------:R-:W-:Y:S01]  /*ba70*/  FADD.FTZ R20, R198, R157 ;  /* 0x0000009dc6147221 */ /* 0x000fe20000010000 */
[--C-:B------:R-:W-:Y:S01]  /*ba80*/  FFMA.FTZ R160, R160, UR6, -R183.reuse ;  /* 0x00000006a0a07c23 */ /* 0x100fe200080108b7 */
[--C-:B------:R-:W-:Y:S01]  /*ba90*/  FFMA.FTZ R185, R163, UR6, -R183.reuse ;  /* 0x00000006a3b97c23 */ /* 0x100fe200080108b7 */
[--C-:B------:R-:W-:Y:S01]  /*baa0*/  FFMA.FTZ R164, R164, UR6, -R183.reuse ;  /* 0x00000006a4a47c23 */ /* 0x100fe200080108b7 */
[----:B------:R-:W-:Y:S01]  /*bab0*/  FADD.FTZ R157, R181, R20 ;  /* 0x00000014b59d7221 */ /* 0x000fe20000010000 */
[--C-:B------:R-:W-:Y:S01]  /*bac0*/  FFMA.FTZ R165, R165, UR6, -R183.reuse ;  /* 0x00000006a5a57c23 */ /* 0x100fe200080108b7 */
[----:B------:R-:W-:Y:S01]  /*bad0*/  FFMA.FTZ R166, R166, UR6, -R183 ;  /* 0x00000006a6a67c23 */ /* 0x000fe200080108b7 */
[----:B------:R-:W3:Y:S01]  /*bae0*/  MUFU.EX2 R152, R152 ;  /* 0x0000009800987308 */ /* 0x000ee20000000800 */
[----:B------:R-:W-:Y:S01]  /*baf0*/  FADD.FTZ R162, R192, R157 ;  /* 0x0000009dc0a27221 */ /* 0x000fe20000010000 */
[----:B------:R-:W-:Y:S01]  /*bb00*/  F2FP.BF16.F32.PACK_AB R196, R196, R153 ;  /* 0x00000099c4c4723e */ /* 0x000fe200000010ff */
[----:B------:R-:W-:Y:S01]  /*bb10*/  IMAD.U32 R157, RZ, RZ, UR10 ;  /* 0x0000000aff9d7e24 */ /* 0x000fe2000f8e00ff */
[----:B------:R-:W-:Y:S01]  /*bb20*/  ISETP.GT.AND P2, PT, R23, UR60, PT ;  /* 0x0000003c17007c0c */ /* 0x000fe2000bf44270 */
[----:B-1----:R-:W-:Y:S01]  /*bb30*/  FADD.FTZ R155, R167, R162 ;  /* 0x000000a2a79b7221 */ /* 0x002fe20000010000 */
[----:B------:R-:W-:Y:S01]  /*bb40*/  FFMA.FTZ R162, R161, UR6, -R183 ;  /* 0x00000006a1a27c23 */ /* 0x000fe200080108b7 */
[----:B------:R-:W-:Y:S01]  /*bb50*/  F2FP.BF16.F32.PACK_AB R198, R181, R198 ;  /* 0x000000c6b5c6723e */ /* 0x000fe200000010ff */
[----:B------:R-:W1:Y:S01]  /*bb60*/  MUFU.EX2 R199, R199 ;  /* 0x000000c700c77308 */ /* 0x000e620000000800 */
[----:B--2---:R-:W-:Y:S01]  /*bb70*/  FFMA.FTZ R7, R2, R7, R197 ;  /* 0x0000000702077223 */ /* 0x004fe200000100c5 */
[----:B------:R-:W-:Y:S01]  /*bb80*/  FADD.FTZ R168, R194, R155 ;  /* 0x0000009bc2a87221 */ /* 0x000fe20000010000 */
[----:B------:R-:W-:Y:S01]  /*bb90*/  @!P1 IADD3 R157, R157, 0x30860, RZ ;  /* 0x000308609d9d9810 */ /* 0x000fe20007ffe0ff */
[----:B------:R-:W-:Y:S01]  /*bba0*/  VIADD R23, R23, 0xffffffff ;  /* 0xffffffff17177836 */ /* 0x000fe20000000000 */
[----:B------:R-:W-:Y:S01]  /*bbb0*/  F2FP.BF16.F32.PACK_AB R192, R167, R192 ;  /* 0x000000c0a7c0723e */ /* 0x000fe200000010ff */
[C---:B------:R-:W-:Y:S01]  /*bbc0*/  FADD.FTZ R155, R169.reuse, R168 ;  /* 0x000000a8a99b7221 */ /* 0x040fe20000010000 */
[----:B------:R-:W-:Y:S01]  /*bbd0*/  @!P1 PRMT R157, RZ, 0x654, R157 ;  /* 0x00000654ff9d9816 */ /* 0x000fe2000000009d */
[----:B------:R-:W2:Y:S01]  /*bbe0*/  MUFU.EX2 R154, R154 ;  /* 0x0000009a009a7308 */ /* 0x000ea20000000800 */
[----:B---3--:R-:W-:Y:S01]  /*bbf0*/  FADD.FTZ R20, R152, R7 ;  /* 0x0000000798147221 */ /* 0x008fe20000010000 */
[----:B------:R-:W-:Y:S01]  /*bc00*/  FADD.FTZ R168, R188, R155 ;  /* 0x0000009bbca87221 */ /* 0x000fe20000010000 */
[----:B------:R3:W-:Y:S01]  /*bc10*/  @!P1 SYNCS.ARRIVE.TRANS64.RED.A1T0 RZ, [R157+URZ], RZ ;  /* 0x000000ff9dff99a7 */ /* 0x0007e2000810043f */
[----:B------:R-:W-:-:S02]  /*bc20*/  F2FP.BF16.F32.PACK_AB R194, R169, R194 ;  /* 0x000000c2a9c2723e */ /* 0x000fc400000010ff */
[C---:B------:R-:W-:Y:S01]  /*bc30*/  FADD.FTZ R155, R171.reuse, R168 ;  /* 0x000000a8ab9b7221 */ /* 0x040fe20000010000 */
[----:B------:R-:W-:Y:S01]  /*bc40*/  F2FP.BF16.F32.PACK_AB R188, R171, R188 ;  /* 0x000000bcabbc723e */ /* 0x000fe200000010ff */
[----:B------:R-:W4:Y:S01]  /*bc50*/  MUFU.EX2 R193, R193 ;  /* 0x000000c100c17308 */ /* 0x000f220000000800 */
[----:B-1----:R-:W-:Y:S01]  /*bc60*/  FADD.FTZ R7, R199, R20 ;  /* 0x00000014c7077221 */ /* 0x002fe20000010000 */
[----:B------:R-:W-:Y:S01]  /*bc70*/  FADD.FTZ R168, R190, R155 ;  /* 0x0000009bbea87221 */ /* 0x000fe20000010000 */
[----:B------:R-:W-:Y:S02]  /*bc80*/  F2FP.BF16.F32.PACK_AB R197, R152, R197 ;  /* 0x000000c598c5723e */ /* 0x000fe400000010ff */
[----:B------:R-:W-:-:S03]  /*bc90*/  MOV R216, R3 ;  /* 0x0000000300d87202 */ /* 0x000fc60000000f00 */
[----:B------:R-:W1:Y:S01]  /*bca0*/  MUFU.EX2 R156, R156 ;  /* 0x0000009c009c7308 */ /* 0x000e620000000800 */
[C---:B--2---:R-:W-:Y:S01]  /*bcb0*/  FADD.FTZ R20, R154.reuse, R7 ;  /* 0x000000079a147221 */ /* 0x044fe20000010000 */
[----:B------:R-:W-:-:S06]  /*bcc0*/  F2FP.BF16.F32.PACK_AB R199, R154, R199 ;  /* 0x000000c79ac7723e */ /* 0x000fcc00000010ff */
[----:B------:R-:W2:Y:S01]  /*bcd0*/  MUFU.EX2 R195, R195 ;  /* 0x000000c300c37308 */ /* 0x000ea20000000800 */
[----:B----4-:R-:W-:-:S07]  /*bce0*/  FADD.FTZ R7, R193, R20 ;  /* 0x00000014c1077221 */ /* 0x010fce0000010000 */
[----:B------:R-:W4:Y:S01]  /*bcf0*/  MUFU.EX2 R158, R158 ;  /* 0x0000009e009e7308 */ /* 0x000f220000000800 */
[C---:B-1----:R-:W-:Y:S01]  /*bd00*/  FADD.FTZ R20, R156.reuse, R7 ;  /* 0x000000079c147221 */ /* 0x042fe20000010000 */
[----:B------:R-:W-:-:S06]  /*bd10*/  F2FP.BF16.F32.PACK_AB R193, R156, R193 ;  /* 0x000000c19cc1723e */ /* 0x000fcc00000010ff */
[----:B------:R-:W1:Y:S01]  /*bd20*/  MUFU.EX2 R189, R189 ;  /* 0x000000bd00bd7308 */ /* 0x000e620000000800 */
[----:B--2---:R-:W-:-:S07]  /*bd30*/  FADD.FTZ R7, R195, R20 ;  /* 0x00000014c3077221 */ /* 0x004fce0000010000 */
[----:B------:R-:W2:Y:S01]  /*bd40*/  MUFU.EX2 R160, R160 ;  /* 0x000000a000a07308 */ /* 0x000ea20000000800 */
[C---:B----4-:R-:W-:Y:S01]  /*bd50*/  FADD.FTZ R20, R158.reuse, R7 ;  /* 0x000000079e147221 */ /* 0x050fe20000010000 */
[----:B------:R-:W-:-:S06]  /*bd60*/  F2FP.BF16.F32.PACK_AB R195, R158, R195 ;  /* 0x000000c39ec3723e */ /* 0x000fcc00000010ff */
[----:B------:R-:W4:Y:S01]  /*bd70*/  MUFU.EX2 R191, R191 ;  /* 0x000000bf00bf7308 */ /* 0x000f220000000800 */
[----:B-1----:R-:W-:-:S07]  /*bd80*/  FADD.FTZ R7, R189, R20 ;  /* 0x00000014bd077221 */ /* 0x002fce0000010000 */
        /* <DEDUP_REMOVED lines=8> */
[----:B------:R-:W-:Y:S01]  /*be10*/  MUFU.EX2 R185, R185 ;  /* 0x000000b900b97308 */ /* 0x000fe20000000800 */
[----:B--2---:R-:W-:-:S07]  /*be20*/  F2FP.BF16.F32.PACK_AB R191, R162, R191 ;  /* 0x000000bfa2bf723e */ /* 0x004fce00000010ff */
[----:B------:R-:W1:Y:S01]  /*be30*/  MUFU.EX2 R175, R175 ;  /* 0x000000af00af7308 */ /* 0x000e620000000800 */
[----:B----4-:R-:W-:-:S07]  /*be40*/  FADD.FTZ R168, R184, R153 ;  /* 0x00000099b8a87221 */ /* 0x010fce0000010000 */
[----:B------:R2:W4:Y:S08]  /*be50*/  MUFU.EX2 R155, R164 ;  /* 0x000000a4009b7308 */ /* 0x0005300000000800 */
[----:B------:R-:W5:Y:S01]  /*be60*/  MUFU.EX2 R186, R186 ;  /* 0x000000ba00ba7308 */ /* 0x000f620000000800 */
[----:B--2---:R-:W-:Y:S01]  /*be70*/  FADD.FTZ R164, R162, R7 ;  /* 0x00000007a2a47221 */ /* 0x004fe20000010000 */
[C---:B-1----:R-:W-:Y:S01]  /*be80*/  FADD.FTZ R153, R175.reuse, R168 ;  /* 0x000000a8af997221 */ /* 0x042fe20000010000 */
[----:B------:R-:W-:-:S02]  /*be90*/  F2FP.BF16.F32.PACK_AB R184, R175, R184 ;  /* 0x000000b8afb8723e */ /* 0x000fc400000010ff */
[----:B------:R-:W-:-:S03]  /*bea0*/  FADD.FTZ R164, R185, R164 ;  /* 0x000000a4b9a47221 */ /* 0x000fc60000010000 */
[----:B------:R-:W1:Y:S01]  /*beb0*/  MUFU.EX2 R165, R165 ;  /* 0x000000a500a57308 */ /* 0x000e620000000800 */
[C---:B----4-:R-:W-:Y:S01]  /*bec0*/  FADD.FTZ R164, R155.reuse, R164 ;  /* 0x000000a49ba47221 */ /* 0x050fe20000010000 */
[----:B------:R-:W-:-:S06]  /*bed0*/  F2FP.BF16.F32.PACK_AB R185, R155, R185 ;  /* 0x000000b99bb9723e */ /* 0x000fcc00000010ff */
[----:B------:R-:W2:Y:S01]  /*bee0*/  MUFU.EX2 R177, R177 ;  /* 0x000000b100b17308 */ /* 0x000ea20000000800 */
[----:B-----5:R-:W-:-:S07]  /*bef0*/  FADD.FTZ R20, R186, R153 ;  /* 0x00000099ba147221 */ /* 0x020fce0000010000 */
[----:B------:R-:W4:Y:S01]  /*bf00*/  MUFU.EX2 R166, R166 ;  /* 0x000000a600a67308 */ /* 0x000f220000000800 */
[----:B-1----:R-:W-:Y:S01]  /*bf10*/  FADD.FTZ R164, R165, R164 ;  /* 0x000000a4a5a47221 */ /* 0x002fe20000010000 */
[C---:B--2---:R-:W-:Y:S01]  /*bf20*/  FADD.FTZ R20, R177.reuse, R20 ;  /* 0x00000014b1147221 */ /* 0x044fe20000010000 */
[----:B------:R-:W-:Y:S02]  /*bf30*/  F2FP.BF16.F32.PACK_AB R186, R177, R186 ;  /* 0x000000bab1ba723e */ /* 0x000fe400000010ff */
[C---:B----4-:R-:W-:Y:S01]  /*bf40*/  FADD.FTZ R7, R166.reuse, R164 ;  /* 0x000000a4a6077221 */ /* 0x050fe20000010000 */
[----:B------:R-:W-:Y:S01]  /*bf50*/  F2FP.BF16.F32.PACK_AB R187, R166, R165 ;  /* 0x000000a5a6bb723e */ /* 0x000fe200000010ff */
[----:B---3--:R-:W-:Y:S06]  /*bf60*/  @P2 BRA `(.L_x_966) ;  /* 0xffffffd4005c2947 */ /* 0x008fec000383ffff */
.L_x_949:
        /* <DEDUP_REMOVED lines=131> */
.L_x_967:
[----:B------:R-:W-:Y:S01]  /*c7a0*/  ULEA UR5, UR36, UR38, 0x3 ;  /* 0x0000002624057291 */ /* 0x000fe2000f8e183f */
[----:B------:R-:W-:-:S05]  /*c7b0*/  IMAD.U32 R0, RZ, RZ, UR46 ;  /* 0x0000002eff007e24 */ /* 0x000fca000f8e00ff */
[----:B------:R-:W-:-:S04]  /*c7c0*/  SHF.L.U32 R0, R0, 0x1f, RZ ;  /* 0x0000001f00007819 */ /* 0x000fc800000006ff */
[----:B------:R1:W2:Y:S01]  /*c7d0*/  SYNCS.PHASECHK.TRANS64.TRYWAIT P2, [UR5+0x30850], R0 ;  /* 0x03085000ff0075a7 */ /* 0x0002a20008040145 */
[----:B------:R-:W-:Y:S05]  /*c7e0*/  @!P0 BRA `(.L_x_968) ;  /* 0x0000000000048947 */ /* 0x000fea0003800000 */
[----:B------:R-:W-:Y:S01]  /*c7f0*/  BPT.TRAP 0x1 ;  /* 0x000000040000795c */ /* 0x000fe20000300000 */
.L_x_968:
[----:B--2---:R-:W-:Y:S05]  /*c800*/  @P2 BRA `(.L_x_969) ;  /* 0x0000000000082947 */ /* 0x004fea0003800000 */
[----:B------:R-:W2:Y:S02]  /*c810*/  SYNCS.PHASECHK.TRANS64.TRYWAIT P0, [UR5+0x30850], R0 ;  /* 0x03085000ff0075a7 */ /* 0x000ea40008000145 */
[----:B--2---:R-:W-:Y:S05]  /*c820*/  @!P0 BRA `(.L_x_970) ;  /* 0x00000060009c8947 */ /* 0x004fea0003800000 */
.L_x_969:
[----:B------:R-:W-:Y:S01]  /*c830*/  UIADD3 UR38, UR38, 0x400, URZ ;  /* 0x0000040026267890 */ /* 0x000fe2000fffe03f */
[----:B------:R-:W-:Y:S01]  /*c840*/  WARPGROUP.ARRIVE ;  /* 0x00000000000079c5 */ /* 0x000fe20000000000 */
[----:B------:R-:W-:Y:S01]  /*c850*/  UMOV UR11, 0x40000040 ;  /* 0x40000040000b7882 */ /* 0x000fe20000000000 */
[----:B------:R-:W3:Y:S01]  /*c860*/  SHFL.BFLY PT, R2, R7, 0x2, 0x1f ;  /* 0x0c401f0007027f89 */ /* 0x000ee200000e0000 */
[----:B------:R-:W-:Y:S01]  /*c870*/  USHF.R.U32.HI UR38, URZ, 0x4, UR38 ;  /* 0x000000043f267899 */ /* 0x000fe20008011626 */
[----:B------:R-:W-:Y:S01]  /*c880*/  IMAD.MOV.U32 R21, RZ, RZ, RZ ;  /* 0x000000ffff157224 */ /* 0x000fe200078e00ff */
[----:B------:R-:W-:Y:S01]  /*c890*/  R2UR UR7, R207 ;  /* 0x00000000cf0772ca */ /* 0x000fe200000e0000 */
[----:B--2---:R-:W1:Y:S01]  /*c8a0*/  SHFL.BFLY PT, R5, R20, 0x2, 0x1f ;  /* 0x0c401f0014057f89 */ /* 0x004e6200000e0000 */
[----:B------:R-:W-:Y:S01]  /*c8b0*/  ULOP3.LUT UR38, UR38, 0x3fff, URZ, 0xc0, !UPT ;  /* 0x00003fff26267892 */ /* 0x000fe2000f8ec03f */
[----:B------:R-:W-:Y:S01]  /*c8c0*/  IMAD.U32 R12, RZ, RZ, UR5 ;  /* 0x00000005ff0c7e24 */ /* 0x000fe2000f8e00ff */
[----:B------:R-:W-:-:S02]  /*c8d0*/  MOV R11, UR6 ;  /* 0x00000006000b7c02 */ /* 0x000fc40008000f00 */
[----:B------:R-:W-:-:S04]  /*c8e0*/  ULOP3.LUT UR4, UR38, 0x2000000, URZ, 0xfc, !UPT ;  /* 0x0200000026047892 */ /* 0x000fc8000f8efc3f */
[----:B------:R-:W-:Y:S02]  /*c8f0*/  ULEA UR4, UR36, UR4, 0xb ;  /* 0x0000000424047291 */ /* 0x000fe4000f8e583f */
[----:B------:R-:W-:Y:S02]  /*c900*/  UIADD3 UR36, UR36, 0x1, URZ ;  /* 0x0000000124247890 */ /* 0x000fe4000fffe03f */
[----:B------:R-:W-:Y:S02]  /*c910*/  UIADD3 UR8, UR4, 0x80, URZ ;  /* 0x0000008004087890 */ /* 0x000fe4000fffe03f */
[----:B------:R-:W-:Y:S01]  /*c920*/  UIADD3 UR7, UR7, 0x1, URZ ;  /* 0x0000000107077890 */ /* 0x000fe2000fffe03f */
[----:B------:R-:W-:Y:S01]  /*c930*/  UMOV UR10, UR4 ;  /* 0x00000004000a7c82 */ /* 0x000fe20008000000 */
[----:B------:R-:W-:-:S05]  /*c940*/  UISETP.NE.AND UP0, UPT, UR36, 0x2, UPT ;  /* 0x000000022400788c */ /* 0x000fca000bf05270 */
[----:B------:R-:W-:Y:S01]  /*c950*/  HGMMA.64x256x16.F32.BF16 R24, R196, gdesc[UR8].tnspB, R24, gsb0 ;  /* 0x43e00008c4187df0 */ /* 0x000fe20008001818 */
[----:B------:R-:W-:Y:S01]  /*c960*/  UMOV UR10, UR8 ;  /* 0x00000008000a7c82 */ /* 0x000fe20008000000 */
[----:B------:R-:W-:Y:S01]  /*c970*/  UMOV UR11, 0x40000040 ;  /* 0x40000040000b7882 */ /* 0x000fe20000000000 */
[----:B------:R-:W-:Y:S01]  /*c980*/  UIADD3 UR8, UR4, 0x100, URZ ;  /* 0x0000010004087890 */ /* 0x000fe2000fffe03f */
[----:B---3--:R-:W-:Y:S01]  /*c990*/  FADD.FTZ R2, R2, R7 ;  /* 0x0000000702027221 */ /* 0x008fe20000010000 */
[----:B------:R-:W-:Y:S01]  /*c9a0*/  UIADD3 UR4, UR4, 0x180, URZ ;  /* 0x0000018004047890 */ /* 0x000fe2000fffe03f */
[----:B-1----:R-:W-:Y:S01]  /*c9b0*/  FADD.FTZ R0, R5, R20 ;  /* 0x0000001405007221 */ /* 0x002fe20000010000 */
[----:B------:R-:W-:Y:S01]  /*c9c0*/  IMAD.U32 R7, RZ, RZ, UR6 ;  /* 0x00000006ff077e24 */ /* 0x000fe2000f8e00ff */
[----:B------:R-:W-:Y:S01]  /*c9d0*/  USEL UR36, UR36, URZ, UP0 ;  /* 0x0000003f24247287 */ /* 0x000fe20008000000 */
[----:B------:R-:W1:Y:S01]  /*c9e0*/  SHFL.BFLY PT, R9, R2, 0x1, 0x1f ;  /* 0x0c201f0002097f89 */ /* 0x000e6200000e0000 */
[----:B------:R-:W-:-:S03]  /*c9f0*/  IMAD.U32 R207, RZ, RZ, UR7 ;  /* 0x00000007ffcf7e24 */ /* 0x000fc6000f8e00ff */
[----:B------:R-:W2:Y:S01]  /*ca00*/  SHFL.BFLY PT, R5, R0, 0x1, 0x1f ;  /* 0x0c201f0000057f89 */ /* 0x000ea200000e0000 */
[----:B-1----:R-:W-:Y:S01]  /*ca10*/  FADD.FTZ R9, R2, R9 ;  /* 0x0000000902097221 */ /* 0x002fe20000010000 */
[----:B------:R-:W-:Y:S02]  /*ca20*/  IMAD.MOV.U32 R2, RZ, RZ, -0x800000 ;  /* 0xff800000ff027424 */ /* 0x000fe400078e00ff */
[----:B--2---:R-:W-:Y:S02]  /*ca30*/  FADD.FTZ R10, R0, R5 ;  /* 0x00000005000a7221 */ /* 0x004fe40000010000 */
[----:B------:R-:W-:Y:S01]  /*ca40*/  FSETP.NE.FTZ.AND P2, PT, R9, RZ, PT ;  /* 0x000000ff0900720b */ /* 0x000fe20003f55000 */
[----:B------:R-:W-:Y:S01]  /*ca50*/  IMAD.MOV.U32 R0, RZ, RZ, -0x800000 ;  /* 0xff800000ff007424 */ /* 0x000fe200078e00ff */
[----:B------:R-:W-:Y:S02]  /*ca60*/  MOV R5, RZ ;  /* 0x000000ff00057202 */ /* 0x000fe40000000f00 */
[----:B------:R-:W-:-:S09]  /*ca70*/  FSETP.NE.FTZ.AND P0, PT, R10, RZ, PT ;  /* 0x000000ff0a00720b */ /* 0x000fd20003f15000 */
[----:B------:R-:W-:Y:S01]  /*ca80*/  @P2 MUFU.RCP R5, R9 ;  /* 0x0000000900052308 */ /* 0x000fe20000001000 */
[----:B------:R-:W-:-:S03]  /*ca90*/  @P2 FMUL.FTZ R11, R11, 0.69314718246459960938 ;  /* 0x3f3172180b0b2820 */ /* 0x000fc60000410000 */
[----:B------:R-:W-:-:S04]  /*caa0*/  @P0 FMUL.FTZ R7, R7, 0.69314718246459960938 ;  /* 0x3f31721807070820 */ /* 0x000fc80000410000 */
[----:B------:R-:W1:Y:S08]  /*cab0*/  @P0 MUFU.LG2 R6, R10 ;  /* 0x0000000a00060308 */ /* 0x000e700000000c00 */
[----:B------:R2:W3:Y:S08]  /*cac0*/  @P2 MUFU.LG2 R8, R9 ;  /* 0x0000000900082308 */ /* 0x0004f00000000c00 */
[----:B------:R-:W4:Y:S01]  /*cad0*/  @P0 MUFU.RCP R21, R10 ;  /* 0x0000000a00150308 */ /* 0x000f220000001000 */
[----:B-1----:R-:W-:Y:S01]  /*cae0*/  @P0 FMUL.FTZ R6, R6, 0.69314718246459960938 ;  /* 0x3f31721806060820 */ /* 0x002fe20000410000 */
[----:B--2---:R-:W-:-:S03]  /*caf0*/  @!P1 IADD3 R9, R12, 0x30860, RZ ;  /* 0x000308600c099810 */ /* 0x004fc60007ffe0ff */
[----:B------:R-:W-:Y:S01]  /*cb00*/  @P0 FFMA.FTZ R2, R7, R4, R6 ;  /* 0x0000000407020223 */ /* 0x000fe20000010006 */
[----:B------:R-:W-:Y:S02]  /*cb10*/  @!P1 PRMT R7, RZ, 0x654, R9 ;  /* 0x00000654ff079816 */ /* 0x000fe40000000009 */
[----:B------:R-:W-:Y:S01]  /*cb20*/  PLOP3.LUT P0, PT, PT, PT, PT, 0x8, 0x0 ;  /* 0x000000000000781c */ /* 0x000fe20003f0e170 */
[----:B---3--:R-:W-:-:S04]  /*cb30*/  @P2 FMUL.FTZ R8, R8, 0.69314718246459960938 ;  /* 0x3f31721808082820 */ /* 0x008fc80000410000 */
[----:B------:R-:W-:Y:S01]  /*cb40*/  @P2 FFMA.FTZ R0, R11, R3, R8 ;  /* 0x000000030b002223 */ /* 0x000fe20000010008 */
[----:B------:R-:W-:Y:S02]  /*cb50*/  WARPGROUP.DEPBAR.LE gsb0, 0x0 ;  /* 0x00008000000079c5 */ /* 0x000fe40000010000 */
[----:B------:R-:W-:-:S06]  /*cb60*/  WARPGROUP.ARRIVE ;  /* 0x00000000000079c5 */ /* 0x000fcc0000000000 */
        /* <DEDUP_REMOVED lines=9> */
[----:B------:R-:W-:-:S04]  /*cc00*/  USEL UR4, URZ, 0x1, UP0 ;  /* 0x000000013f047887 */ /* 0x000fc80008000000 */
[----:B------:R-:W-:Y:S01]  /*cc10*/  ULOP3.LUT UR46, UR46, UR4, URZ, 0x3c, !UPT ;  /* 0x000000042e2e7292 */ /* 0x000fe2000f8e3c3f */
[----:B------:R-:W-:Y:S02]  /*cc20*/  WARPGROUP.DEPBAR.LE gsb0, 0x0 ;  /* 0x00008000000079c5 */ /* 0x000fe40000010000 */
[----:B------:R-:W-:-:S15]  /*cc30*/  WARPGROUP.ARRIVE ;  /* 0x00000000000079c5 */ /* 0x000fde0000000000 */
[----:B------:R-:W-:-:S03]  /*cc40*/  NOP ;  /* 0x0000000000007918 */ /* 0x000fc60000000000 */
[----:B------:R-:W-:Y:S03]  /*cc50*/  HGMMA.64x256x16.F32.BF16 R24, R184, gdesc[UR8].tnspB, R24, gsb0 ;  /* 0x43e00008b8187df0 */ /* 0x000fe60008001818 */
[----:B------:R-:W-:Y:S02]  /*cc60*/  WARPGROUP.DEPBAR.LE gsb0, 0x0 ;  /* 0x00008000000079c5 */ /* 0x000fe40000010000 */
        /* <DEDUP_REMOVED lines=9> */
[----:B----4-:R-:W-:Y:S01]  /*cd00*/  FMUL.FTZ R4, R24, R21 ;  /* 0x0000001518047220 */ /* 0x010fe20000410000 */
[----:B------:R-:W-:Y:S01]  /*cd10*/  FMUL.FTZ R95, R99, R5 ;  /* 0x00000005635f7220 */ /* 0x000fe20000410000 */
[-C--:B------:R-:W-:Y:S01]  /*cd20*/  FMUL.FTZ R17, R56, R21.reuse ;  /* 0x0000001538117220 */ /* 0x080fe20000410000 */
[-C--:B------:R-:W-:Y:S01]  /*cd30*/  FMUL.FTZ R16, R57, R21.reuse ;  /* 0x0000001539107220 */ /* 0x080fe20000410000 */
[-C--:B------:R-:W-:Y:S01]  /*cd40*/  FMUL.FTZ R19, R60, R21.reuse ;  /* 0x000000153c137220 */ /* 0x080fe20000410000 */
[-C--:B------:R-:W-:Y:S01]  /*cd50*/  FMUL.FTZ R18, R61, R21.reuse ;  /* 0x000000153d127220 */ /* 0x080fe20000410000 */
[-C--:B------:R-:W-:Y:S01]  /*cd60*/  FMUL.FTZ R3, R64, R21.reuse ;  /* 0x0000001540037220 */ /* 0x080fe20000410000 */
[----:B------:R-:W-:Y:S01]  /*cd70*/  FMUL.FTZ R24, R65, R21 ;  /* 0x0000001541187220 */ /* 0x000fe20000410000 */
[----:B------:R1:W-:Y:S01]  /*cd80*/  @!P1 SYNCS.ARRIVE.TRANS64.RED.A1T0 RZ, [R7+URZ], RZ ;  /* 0x000000ff07ff99a7 */ /* 0x0003e2000810043f */
        /* <DEDUP_REMOVED lines=111> */
.L_x_900:
[----:B------:R-:W1:Y:S08]  /*d480*/  S2UR UR4, SR_CgaCtaId ;  /* 0x00000000000479c3 */ /* 0x000e700000008800 */
[----:B------:R-:W-:Y:S06]  /*d490*/  BAR.SYNC.DEFER_BLOCKING 0x5, 0x120 ;  /* 0x0144800000007b1d */ /* 0x000fec0000010000 */
[----:B------:R-:W-:-:S02]  /*d4a0*/  UMOV UR38, 0x400 ;  /* 0x0000040000267882 */ /* 0x000fc40000000000 */
[----:B-1----:R-:W-:-:S09]  /*d4b0*/  ULEA UR38, UR4, UR38, 0x18 ;  /* 0x0000002604267291 */ /* 0x002fd2000f8ec03f */
[----:B------:R-:W1:Y:S02]  /*d4c0*/  LDS R5, [UR38+0x308d0] ;  /* 0x0308d026ff057984 */ /* 0x000e640008000800 */
[----:B-1----:R-:W-:Y:S01]  /*d4d0*/  R2UR UR4, R5 ;  /* 0x00000000050472ca */ /* 0x002fe200000e0000 */
[----:B------:R-:W-:Y:S06]  /*d4e0*/  BAR.ARV 0x4, 0x120 ;  /* 0x0104800000007b1d */ /* 0x000fec0000002000 */
[----:B------:R-:W-:Y:S08]  /*d4f0*/  @P0 BRA `(.L_x_971) ;  /* 0x0000000c00e00947 */ /* 0x000ff00003800000 */
[C---:B------:R-:W-:Y:S01]  /*d500*/  IADD3 R21, P6, R200.reuse, 0x20, RZ ;  /* 0x00000020c8157810 */ /* 0x040fe20007fde0ff */
[----:B------:R-:W-:Y:S01]  /*d510*/  VIADD R103, R209, UR42 ;  /* 0x0000002ad1677c36 */ /* 0x000fe20008000000 */
[----:B------:R-:W-:Y:S01]  /*d520*/  IADD3 R27, P5, R200, 0x40, RZ ;  /* 0x00000040c81b7810 */ /* 0x000fe20007fbe0ff */
[----:B------:R-:W-:Y:S01]  /*d530*/  ULDC UR10, c[0x0][0xa88] ;  /* 0x0002a200000a7ab9 */ /* 0x000fe20000000800 */
[----:B------:R-:W-:Y:S01]  /*d540*/  LOP3.LUT R20, R21, 0x380, RZ, 0xc0, !PT ;  /* 0x0000038015147812 */ /* 0x000fe200078ec0ff */
[----:B------:R-:W-:Y:S01]  /*d550*/  USHF.R.S32.HI UR5, URZ, 0x1f, UR43 ;  /* 0x0000001f3f057899 */ /* 0x000fe2000801142b */
[----:B------:R-:W-:Y:S01]  /*d560*/  LOP3.LUT R26, R27, 0x380, RZ, 0xc0, !PT ;  /* 0x000003801b1a7812 */ /* 0x000fe200078ec0ff */
[----:B------:R-:W-:Y:S01]  /*d570*/  ULDC.64 UR6, c[0x0][0xb70] ;  /* 0x0002dc0000067ab9 */ /* 0x000fe20000000a00 */
[----:B------:R-:W-:Y:S01]  /*d580*/  SHF.R.U64 R20, R20, 0x3, RZ ;  /* 0x0000000314147819 */ /* 0x000fe200000012ff */
[----:B------:R-:W-:Y:S01]  /*d590*/  UIMAD UR5, UR5, UR6, URZ ;  /* 0x00000006050572a4 */ /* 0x000fe2000f8e023f */
[----:B------:R-:W-:Y:S01]  /*d5a0*/  SHF.R.U64 R26, R26, 0x3, RZ ;  /* 0x000000031a1a7819 */ /* 0x000fe200000012ff */
[----:B------:R-:W-:Y:S01]  /*d5b0*/  UIMAD.WIDE.U32 UR8, UR43, UR6, URZ ;  /* 0x000000062b0872a5 */ /* 0x000fe2000f8e003f */
[----:B------:R-:W-:Y:S01]  /*d5c0*/  LOP3.LUT R20, R20, R21, RZ, 0x3c, !PT ;  /* 0x0000001514147212 */ /* 0x000fe200078e3cff */
[--C-:B------:R-:W-:Y:S01]  /*d5d0*/  IMAD.X R21, RZ, RZ, R201.reuse, P6 ;  /* 0x000000ffff157224 */ /* 0x100fe200030e06c9 */
[C---:B------:R-:W-:Y:S01]  /*d5e0*/  IADD3 R41, P6, R200.reuse, 0x4040, RZ ;  /* 0x00004040c8297810 */ /* 0x040fe20007fde0ff */
[----:B------:R-:W-:Y:S01]  /*d5f0*/  UIMAD UR5, UR43, UR7, UR5 ;  /* 0x000000072b0572a4 */ /* 0x000fe2000f8e0205 */
[----:B------:R-:W-:Y:S01]  /*d600*/  IADD3 R31, P4, R200, 0x60, RZ ;  /* 0x00000060c81f7810 */ /* 0x000fe20007f9e0ff */
[----:B------:R-:W-:Y:S01]  /*d610*/  ULDC.64 UR12, c[0x0][0x208] ;  /* 0x00008200000c7ab9 */ /* 0x000fe20000000a00 */
[----:B------:R-:W-:Y:S01]  /*d620*/  LOP3.LUT R40, R41, 0x380, RZ, 0xc0, !PT ;  /* 0x0000038029287812 */ /* 0x000fe200078ec0ff */
[----:B------:R-:W-:Y:S01]  /*d630*/  UIADD3 UR5, UR9, UR5, URZ ;  /* 0x0000000509057290 */ /* 0x000fe2000fffe03f */
[----:B------:R-:W-:Y:S01]  /*d640*/  LOP3.LUT R26, R26, R27, RZ, 0x3c, !PT ;  /* 0x0000001b1a1a7212 */ /* 0x000fe200078e3cff */
[----:B------:R-:W-:Y:S01]  /*d650*/  IMAD.X R27, RZ, RZ, R201, P5 ;  /* 0x000000ffff1b7224 */ /* 0x000fe200028e06c9 */
[----:B------:R-:W-:Y:S01]  /*d660*/  SHF.R.U64 R40, R40, 0x3, RZ ;  /* 0x0000000328287819 */ /* 0x000fe200000012ff */
[----:B------:R-:W-:Y:S01]  /*d670*/  ULDC.64 UR6, c[0x0][0xb40] ;  /* 0x0002d00000067ab9 */ /* 0x000fe20000000a00 */
[----:B------:R-:W-:-:S02]  /*d680*/  LOP3.LUT P0, RZ, R208, 0x3, RZ, 0xc0, !PT ;  /* 0x00000003d0ff7812 */ /* 0x000fc4000780c0ff */
[----:B------:R-:W-:Y:S02]  /*d690*/  IADD3 R5, R103, 0x8, RZ ;  /* 0x0000000867057810 */ /* 0x000fe40007ffe0ff */
[C---:B------:R-:W-:Y:S02]  /*d6a0*/  IADD3 R35, P3, R200.reuse, 0x4000, RZ ;  /* 0x00004000c8237810 */ /* 0x040fe40007f7e0ff */
[C---:B------:R-:W-:Y:S02]  /*d6b0*/  IADD3 R43, P5, R200.reuse, 0x4060, RZ ;  /* 0x00004060c82b7810 */ /* 0x040fe40007fbe0ff */
[----:B------:R-:W-:Y:S02]  /*d6c0*/  LOP3.LUT R30, R31, 0x380, RZ, 0xc0, !PT ;  /* 0x000003801f1e7812 */ /* 0x000fe400078ec0ff */
[----:B------:R-:W-:Y:S02]  /*d6d0*/  IADD3 R39, P2, R200, 0x4020, RZ ;  /* 0x00004020c8277810 */ /* 0x000fe40007f5e0ff */
[----:B------:R-:W-:-:S02]  /*d6e0*/  LOP3.LUT R40, R40, R41, RZ, 0x3c, !PT ;  /* 0x0000002928287212 */ /* 0x000fc400078e3cff */
[----:B------:R-:W-:Y:S02]  /*d6f0*/  ISETP.GE.OR P1, PT, R5, UR10, P0 ;  /* 0x0000000a05007c0c */ /* 0x000fe40008726670 */
[----:B------:R-:W-:Y:S02]  /*d700*/  LOP3.LUT R34, R35, 0x380, RZ, 0xc0, !PT ;  /* 0x0000038023227812 */ /* 0x000fe400078ec0ff */
[----:B------:R-:W-:Y:S02]  /*d710*/  IADD3.X R41, RZ, R201, RZ, P6, !PT ;  /* 0x000000c9ff297210 */ /* 0x000fe400037fe4ff */
[----:B------:R-:W-:Y:S02]  /*d720*/  LOP3.LUT R42, R43, 0x380, RZ, 0xc0, !PT ;  /* 0x000003802b2a7812 */ /* 0x000fe400078ec0ff */
[----:B------:R-:W-:Y:S02]  /*d730*/  IADD3 R5, P6, R200, 0x8060, RZ ;  /* 0x00008060c8057810 */ /* 0x000fe40007fde0ff */
[----:B------:R-:W-:-:S02]  /*d740*/  SHF.R.U64 R30, R30, 0x3, RZ ;  /* 0x000000031e1e7819 */ /* 0x000fc400000012ff */
[----:B------:R-:W-:Y:S02]  /*d750*/  LOP3.LUT R38, R39, 0x380, RZ, 0xc0, !PT ;  /* 0x0000038027267812 */ /* 0x000fe400078ec0ff */
[----:B------:R-:W-:Y:S02]  /*d760*/  SHF.R.U64 R34, R34, 0x3, RZ ;  /* 0x0000000322227819 */ /* 0x000fe400000012ff */
[----:B------:R-:W-:Y:S02]  /*d770*/  SHF.R.U64 R42, R42, 0x3, RZ ;  /* 0x000000032a2a7819 */ /* 0x000fe400000012ff */
[----:B------:R-:W-:Y:S02]  /*d780*/  LOP3.LUT R28, R5, 0x380, RZ, 0xc0, !PT ;  /* 0x00000380051c7812 */ /* 0x000fe400078ec0ff */
[----:B------:R-:W-:Y:S02]  /*d790*/  LOP3.LUT R30, R30, R31, RZ, 0x3c, !PT ;  /* 0x0000001f1e1e7212 */ /* 0x000fe400078e3cff */
[----:B------:R-:W-:-:S02]  /*d7a0*/  IADD3.X R31, RZ, R201, RZ, P4, !PT ;  /* 0x000000c9ff1f7210 */ /* 0x000fc400027fe4ff */
[----:B------:R-:W-:Y:S02]  /*d7b0*/  SHF.R.U64 R38, R38, 0x3, RZ ;  /* 0x0000000326267819 */ /* 0x000fe400000012ff */
[----:B------:R-:W-:Y:S01]  /*d7c0*/  LOP3.LUT R34, R34, R35, RZ, 0x3c, !PT ;  /* 0x0000002322227212 */ /* 0x000fe200078e3cff */
[--C-:B------:R-:W-:Y:S01]  /*d7d0*/  IMAD.X R35, RZ, RZ, R201.reuse, P3 ;  /* 0x000000ffff237224 */ /* 0x100fe200018e06c9 */
[----:B------:R-:W-:Y:S02]  /*d7e0*/  IADD3 R45, P4, R200, 0x8000, RZ ;  /* 0x00008000c82d7810 */ /* 0x000fe40007f9e0ff */
[----:B------:R-:W-:Y:S01]  /*d7f0*/  LOP3.LUT R42, R42, R43, RZ, 0x3c, !PT ;  /* 0x0000002b2a2a7212 */ /* 0x000fe200078e3cff */
[----:B------:R-:W-:Y:S01]  /*d800*/  IMAD.X R43, RZ, RZ, R201, P5 ;  /* 0x000000ffff2b7224 */ /* 0x000fe200028e06c9 */
[----:B------:R-:W-:Y:S02]  /*d810*/  SHF.R.U64 R28, R28, 0x3, RZ ;  /* 0x000000031c1c7819 */ /* 0x000fe400000012ff */
[----:B------:R-:W-:-:S02]  /*d820*/  IADD3 R47, P3, R200, 0x8020, RZ ;  /* 0x00008020c82f7810 */ /* 0x000fc40007f7e0ff */
[----:B------:R-:W-:Y:S01]  /*d830*/  LOP3.LUT R38, R38, R39, RZ, 0x3c, !PT ;  /* 0x0000002726267212 */ /* 0x000fe200078e3cff */
[----:B------:R-:W-:Y:S01]  /*d840*/  IMAD.X R39, RZ, RZ, R201, P2 ;  /* 0x000000ffff277224 */ /* 0x000fe200010e06c9 */
[C---:B------:R-:W-:Y:S02]  /*d850*/  LOP3.LUT R53, R200.reuse, 0x380, RZ, 0xc0, !PT ;  /* 0x00000380c8357812 */ /* 0x040fe400078ec0ff */
[C---:B------:R-:W-:Y:S02]  /*d860*/  IADD3 R51, P5, R200.reuse, 0xc000, RZ ;  /* 0x0000c000c8337810 */ /* 0x040fe40007fbe0ff */
[----:B------:R-:W-:Y:S02]  /*d870*/  LOP3.LUT R44, R45, 0x380, RZ, 0xc0, !PT ;  /* 0x000003802d2c7812 */ /* 0x000fe400078ec0ff */
[----:B------:R-:W-:Y:S02]  /*d880*/  F2FP.BF16.F32.PACK_AB R6, R29, R6 ;  /* 0x000000061d06723e */ /* 0x000fe400000010ff */
[----:B------:R-:W-:-:S02]  /*d890*/  IADD3 R49, P2, R200, 0x8040, RZ ;  /* 0x00008040c8317810 */ /* 0x000fc40007f5e0ff */
[----:B------:R-:W-:Y:S02]  /*d8a0*/  LOP3.LUT R28, R28, R5, RZ, 0x3c, !PT ;  /* 0x000000051c1c7212 */ /* 0x000fe400078e3cff */
[----:B------:R-:W-:Y:S02]  /*d8b0*/  IADD3.X R29, RZ, R201, RZ, P6, !PT ;  /* 0x000000c9ff1d7210 */ /* 0x000fe400037fe4ff */
[----:B------:R-:W-:Y:S02]  /*d8c0*/  LOP3.LUT R46, R47, 0x380, RZ, 0xc0, !PT ;  /* 0x000003802f2e7812 */ /* 0x000fe400078ec0ff */
[----:B------:R-:W-:Y:S02]  /*d8d0*/  SHF.R.U64 R53, R53, 0x3, RZ ;  /* 0x0000000335357819 */ /* 0x000fe400000012ff */
[----:B------:R-:W-:Y:S02]  /*d8e0*/  LOP3.LUT R50, R51, 0x380, RZ, 0xc0, !PT ;  /* 0x0000038033327812 */ /* 0x000fe400078ec0ff */
[----:B------:R-:W-:-:S02]  /*d8f0*/  SHF.R.U64 R44, R44, 0x3, RZ ;  /* 0x000000032c2c7819 */ /* 0x000fc400000012ff */
[----:B------:R-:W-:Y:S02]  /*d900*/  LOP3.LUT R48, R49, 0x380, RZ, 0xc0, !PT ;  /* 0x0000038031307812 */ /* 0x000fe400078ec0ff */
[----:B------:R-:W-:Y:S02]  /*d910*/  MOV R31, R30 ;  /* 0x0000001e001f7202 */ /* 0x000fe40000000f00 */
[----:B------:R-:W-:Y:S02]  /*d920*/  SHF.R.U64 R46, R46, 0x3, RZ ;  /* 0x000000032e2e7819 */ /* 0x000fe400000012ff */
[----:B------:R-:W-:Y:S02]  /*d930*/  MOV R30, R28 ;  /* 0x0000001c001e7202 */ /* 0x000fe40000000f00 */
[----:B------:R-:W-:Y:S01]  /*d940*/  LOP3.LUT R52, R53, R200, RZ, 0x3c, !PT ;  /* 0x000000c835347212 */ /* 0x000fe200078e3cff */
[----:B------:R-:W1:Y:S01]  /*d950*/  LDC.64 R28, c[0x0][0xb78] ;  /* 0x0002de00ff1c7b82 */ /* 0x000e620000000a00 */
[----:B------:R-:W-:Y:S01]  /*d960*/  SHF.R.U64 R50, R50, 0x3, RZ ;  /* 0x0000000332327819 */ /* 0x000fe200000012ff */
[----:B------:R-:W-:Y:S01]  /*d970*/  IMAD.MOV.U32 R53, RZ, RZ, R201 ;  /* 0x000000ffff357224 */ /* 0x000fe200078e00c9 */
[----:B------:R-:W-:-:S02]  /*d980*/  LOP3.LUT R44, R44, R45, RZ, 0x3c, !PT ;  /* 0x0000002d2c2c7212 */ /* 0x000fc400078e3cff */
[----:B------:R-:W-:Y:S02]  /*d990*/  SHF.R.U64 R48, R48, 0x3, RZ ;  /* 0x0000000330307819 */ /* 0x000fe400000012ff */
[----:B------:R-:W-:Y:S02]  /*d9a0*/  F2FP.BF16.F32.PACK_AB R4, R25, R4 ;  /* 0x000000041904723e */ /* 0x000fe400000010ff */
[----:B------:R-:W-:Y:S02]  /*d9b0*/  IADD3.X R45, RZ, R201, RZ, P4, !PT ;  /* 0x000000c9ff2d7210 */ /* 0x000fe400027fe4ff */
[----:B------:R-:W-:Y:S01]  /*d9c0*/  LOP3.LUT R46, R46, R47, RZ, 0x3c, !PT ;  /* 0x0000002f2e2e7212 */ /* 0x000fe200078e3cff */
[----:B------:R-:W-:Y:S01]  /*d9d0*/  IMAD.X R47, RZ, RZ, R201, P3 ;  /* 0x000000ffff2f7224 */ /* 0x000fe200018e06c9 */
[----:B------:R-:W-:Y:S02]  /*d9e0*/  IADD3 R25, P4, R200, 0xc020, RZ ;  /* 0x0000c020c8197810 */ /* 0x000fe40007f9e0ff */
[----:B------:R-:W-:-:S02]  /*d9f0*/  LOP3.LUT R50, R50, R51, RZ, 0x3c, !PT ;  /* 0x0000003332327212 */ /* 0x000fc400078e3cff */
[----:B------:R-:W-:Y:S02]  /*da00*/  IADD3 R51, P3, R200, 0xc040, RZ ;  /* 0x0000c040c8337810 */ /* 0x000fe40007f7e0ff */
[----:B------:R-:W-:Y:S01]  /*da10*/  LOP3.LUT R48, R48, R49, RZ, 0x3c, !PT ;  /* 0x0000003130307212 */ /* 0x000fe200078e3cff */
[--C-:B------:R-:W-:Y:S01]  /*da20*/  IMAD.X R49, RZ, RZ, R201.reuse, P2 ;  /* 0x000000ffff317224 */ /* 0x100fe200010e06c9 */
[----:B------:R-:W-:Y:S02]  /*da30*/  MOV R53, R52 ;  /* 0x0000003400357202 */ /* 0x000fe40000000f00 */
[----:B------:R-:W-:Y:S01]  /*da40*/  F2FP.BF16.F32.PACK_AB R5, R57, R56 ;  /* 0x000000383905723e */ /* 0x000fe200000010ff */
[----:B------:R-:W-:Y:S01]  /*da50*/  IMAD.X R57, RZ, RZ, R201, P4 ;  /* 0x000000ffff397224 */ /* 0x000fe200020e06c9 */
[----:B------:R-:W-:Y:S01]  /*da60*/  F2FP.BF16.F32.PACK_AB R7, R160, R7 ;  /* 0x00000007a007723e */ /* 0x000fe200000010ff */
[----:B------:R-:W-:Y:S01]  /*da70*/  BAR.SYNC.DEFER_BLOCKING 0x1, 0x100 ;  /* 0x0044000000007b1d */ /* 0x000fe20000010000 */
[----:B------:R-:W-:-:S02]  /*da80*/  LOP3.LUT R56, R25, 0x380, RZ, 0xc0, !PT ;  /* 0x0000038019387812 */ /* 0x000fc400078ec0ff */
[----:B------:R-:W-:Y:S02]  /*da90*/  IADD3 R55, P2, R200, 0xc060, RZ ;  /* 0x0000c060c8377810 */ /* 0x000fe40007f5e0ff */
[----:B------:R-:W-:Y:S02]  /*daa0*/  LOP3.LUT R52, R51, 0x380, RZ, 0xc0, !PT ;  /* 0x0000038033347812 */ /* 0x000fe400078ec0ff */
[----:B------:R-:W-:Y:S02]  /*dab0*/  SHF.R.U64 R56, R56, 0x3, RZ ;  /* 0x0000000338387819 */ /* 0x000fe400000012ff */
[----:B------:R-:W-:Y:S02]  /*dac0*/  LOP3.LUT R54, R55, 0x380, RZ, 0xc0, !PT ;  /* 0x0000038037367812 */ /* 0x000fe400078ec0ff */
[----:B------:R-:W-:Y:S01]  /*dad0*/  MOV R161, R20 ;  /* 0x0000001400a17202 */ /* 0x000fe20000000f00 */
[----:B------:R-:W-:Y:S01]  /*dae0*/  IMAD.U32 R20, RZ, RZ, UR8 ;  /* 0x00000008ff147e24 */ /* 0x000fe2000f8e00ff */
[----:B------:R-:W-:-:S02]  /*daf0*/  F2FP.BF16.F32.PACK_AB R8, R8, R9 ;  /* 0x000000090808723e */ /* 0x000fc400000010ff */
[----:B------:R-:W-:Y:S02]  /*db00*/  F2FP.BF16.F32.PACK_AB R10, R10, R11 ;  /* 0x0000000b0a0a723e */ /* 0x000fe400000010ff */
[----:B------:R-:W-:Y:S02]  /*db10*/  SHF.R.U64 R52, R52, 0x3, RZ ;  /* 0x0000000334347819 */ /* 0x000fe400000012ff */
[----:B------:R-:W-:Y:S02]  /*db20*/  MOV R160, R26 ;  /* 0x0000001a00a07202 */ /* 0x000fe40000000f00 */
[----:B------:R-:W-:Y:S02]  /*db30*/  F2FP.BF16.F32.PACK_AB R9, R156, R61 ;  /* 0x0000003d9c09723e */ /* 0x000fe400000010ff */
[----:B------:R-:W-:Y:S01]  /*db40*/  F2FP.BF16.F32.PACK_AB R11, R155, R64 ;  /* 0x000000409b0b723e */ /* 0x000fe200000010ff */
[----:B------:R2:W-:Y:S01]  /*db50*/  STSM.16.M88.4 [R53], R4 ;  /* 0x0000000435007844 */ /* 0x0005e20000000200 */
[----:B------:R-:W-:-:S02]  /*db60*/  F2FP.BF16.F32.PACK_AB R12, R12, R13 ;  /* 0x0000000d0c0c723e */ /* 0x000fc400000010ff */
[----:B------:R-:W-:Y:S02]  /*db70*/  F2FP.BF16.F32.PACK_AB R14, R14, R15 ;  /* 0x0000000f0e0e723e */ /* 0x000fe400000010ff */
[----:B------:R-:W-:Y:S02]  /*db80*/  F2FP.BF16.F32.PACK_AB R13, R158, R65 ;  /* 0x000000419e0d723e */ /* 0x000fe400000010ff */
[----:B------:R-:W-:Y:S02]  /*db90*/  F2FP.BF16.F32.PACK_AB R15, R157, R152 ;  /* 0x000000989d0f723e */ /* 0x000fe400000010ff */
[----:B------:R-:W-:Y:S02]  /*dba0*/  F2FP.BF16.F32.PACK_AB R16, R16, R17 ;  /* 0x000000111010723e */ /* 0x000fe400000010ff */
[----:B------:R-:W-:Y:S02]  /*dbb0*/  F2FP.BF16.F32.PACK_AB R18, R18, R19 ;  /* 0x000000131212723e */ /* 0x000fe400000010ff */
[----:B------:R-:W-:-:S02]  /*dbc0*/  LOP3.LUT R56, R56, R25, RZ, 0x3c, !PT ;  /* 0x0000001938387212 */ /* 0x000fc400078e3cff */
[----:B------:R-:W-:Y:S02]  /*dbd0*/  MOV R34, R34 ;  /* 0x0000002200227202 */ /* 0x000fe40000000f00 */
[----:B--2---:R-:W-:Y:S02]  /*dbe0*/  F2FP.BF16.F32.PACK_AB R4, R33, R32 ;  /* 0x000000202104723e */ /* 0x004fe400000010ff */
[----:B------:R-:W-:Y:S02]  /*dbf0*/  F2FP.BF16.F32.PACK_AB R5, R154, R23 ;  /* 0x000000179a05723e */ /* 0x000fe400000010ff */
[----:B------:R-:W-:Y:S02]  /*dc00*/  F2FP.BF16.F32.PACK_AB R6, R37, R36 ;  /* 0x000000242506723e */ /* 0x000fe400000010ff */
[----:B------:R-:W-:Y:S02]  /*dc10*/  F2FP.BF16.F32.PACK_AB R7, R153, R60 ;  /* 0x0000003c9907723e */ /* 0x000fe400000010ff */
[----:B------:R-:W-:-:S02]  /*dc20*/  F2FP.BF16.F32.PACK_AB R17, R59, R58 ;  /* 0x0000003a3b11723e */ /* 0x000fc400000010ff */
[----:B------:R-:W-:Y:S01]  /*dc30*/  F2FP.BF16.F32.PACK_AB R19, R63, R62 ;  /* 0x0000003e3f13723e */ /* 0x000fe200000010ff */
[----:B------:R2:W-:Y:S01]  /*dc40*/  STSM.16.M88.4 [R161], R4 ;  /* 0x00000004a1007844 */ /* 0x0005e20000000200 */
[----:B------:R-:W-:Y:S02]  /*dc50*/  F2FP.BF16.F32.PACK_AB R72, R73, R72 ;  /* 0x000000484948723e */ /* 0x000fe400000010ff */
[----:B------:R-:W-:Y:S01]  /*dc60*/  SHF.R.U64 R54, R54, 0x3, RZ ;  /* 0x0000000336367819 */ /* 0x000fe200000012ff */
[----:B------:R-:W-:Y:S01]  /*dc70*/  STSM.16.M88.4 [R160], R8 ;  /* 0x00000008a0007844 */ /* 0x000fe20000000200 */
[----:B------:R-:W-:Y:S02]  /*dc80*/  MOV R38, R38 ;  /* 0x0000002600267202 */ /* 0x000fe40000000f00 */
[----:B------:R-:W-:Y:S01]  /*dc90*/  MOV R21, UR9 ;  /* 0x0000000900157c02 */ /* 0x000fe20008000f00 */
[----:B------:R-:W-:Y:S01]  /*dca0*/  IMAD.U32 R21, RZ, RZ, UR5 ;  /* 0x00000005ff157e24 */ /* 0x000fe2000f8e00ff */
[----:B------:R-:W-:Y:S01]  /*dcb0*/  F2FP.BF16.F32.PACK_AB R24, R24, R3 ;  /* 0x000000031818723e */ /* 0x000fe200000010ff */
[----:B------:R-:W-:Y:S01]  /*dcc0*/  USHF.R.S32.HI UR5, URZ, 0x1f, UR44 ;  /* 0x0000001f3f057899 */ /* 0x000fe2000801142c */
[----:B------:R-:W-:Y:S01]  /*dcd0*/  F2FP.BF16.F32.PACK_AB R25, R67, R66 ;  /* 0x000000424319723e */ /* 0x000fe200000010ff */
[----:B------:R-:W-:Y:S01]  /*dce0*/  STSM.16.M88.4 [R31], R12 ;  /* 0x0000000c1f007844 */ /* 0x000fe20000000200 */
[----:B------:R-:W-:Y:S01]  /*dcf0*/  F2FP.BF16.F32.PACK_AB R26, R69, R68 ;  /* 0x00000044451a723e */ /* 0x000fe200000010ff */
[C---:B-1----:R-:W-:Y:S01]  /*dd00*/  IMAD.WIDE.U32 R20, R28.reuse, UR44, R20 ;  /* 0x0000002c1c147c25 */ /* 0x042fe2000f8e0014 */
[----:B------:R-:W-:Y:S01]  /*dd10*/  F2FP.BF16.F32.PACK_AB R27, R71, R70 ;  /* 0x00000046471b723e */ /* 0x000fe200000010ff */
[----:B------:R-:W-:Y:S01]  /*dd20*/  STSM.16.M88.4 [R34], R16 ;  /* 0x0000001022007844 */ /* 0x000fe20000000200 */
[----:B------:R-:W-:Y:S01]  /*dd30*/  F2FP.BF16.F32.PACK_AB R73, R159, R74 ;  /* 0x0000004a9f49723e */ /* 0x000fe200000010ff */
[----:B--2---:R-:W-:Y:S01]  /*dd40*/  IMAD R4, R28, UR5, RZ ;  /* 0x000000051c047c24 */ /* 0x004fe2000f8e02ff */
[----:B------:R-:W-:Y:S01]  /*dd50*/  F2FP.BF16.F32.PACK_AB R80, R81, R80 ;  /* 0x000000505150723e */ /* 0x000fe200000010ff */
[----:B------:R-:W-:Y:S01]  /*dd60*/  STSM.16.M88.4 [R38], R24 ;  /* 0x0000001826007844 */ /* 0x000fe20000000200 */
[----:B------:R-:W-:Y:S01]  /*dd70*/  LOP3.LUT R52, R52, R51, RZ, 0x3c, !PT ;  /* 0x0000003334347212 */ /* 0x000fe200078e3cff */
[----:B------:R-:W-:Y:S01]  /*dd80*/  IMAD.X R51, RZ, RZ, R201, P5 ;  /* 0x000000ffff337224 */ /* 0x000fe200028e06c9 */
[----:B------:R-:W-:Y:S01]  /*dd90*/  MOV R40, R40 ;  /* 0x0000002800287202 */ /* 0x000fe20000000f00 */
[----:B------:R-:W-:Y:S01]  /*dda0*/  IMAD R4, R29, UR44, R4 ;  /* 0x0000002c1d047c24 */ /* 0x000fe2000f8e0204 */
[----:B------:R-:W-:-:S02]  /*ddb0*/  F2FP.BF16.F32.PACK_AB R74, R77, R76 ;  /* 0x0000004c4d4a723e */ /* 0x000fc400000010ff */
[----:B------:R-:W-:Y:S02]  /*ddc0*/  F2FP.BF16.F32.PACK_AB R75, R78, R75 ;  /* 0x0000004b4e4b723e */ /* 0x000fe400000010ff */
[----:B------:R-:W-:Y:S02]  /*ddd0*/  F2FP.BF16.F32.PACK_AB R81, R79, R82 ;  /* 0x000000524f51723e */ /* 0x000fe400000010ff */
[----:B------:R-:W-:Y:S01]  /*dde0*/  F2FP.BF16.F32.PACK_AB R88, R89, R88 ;  /* 0x000000585958723e */ /* 0x000fe200000010ff */
[----:B------:R-:W-:Y:S01]  /*ddf0*/  STSM.16.M88.4 [R40], R72 ;  /* 0x0000004828007844 */ /* 0x000fe20000000200 */
[----:B------:R-:W-:Y:S02]  /*de00*/  MOV R42, R42 ;  /* 0x0000002a002a7202 */ /* 0x000fe40000000f00 */
[----:B------:R-:W-:Y:S02]  /*de10*/  F2FP.BF16.F32.PACK_AB R82, R85, R84 ;  /* 0x000000545552723e */ /* 0x000fe400000010ff */
[----:B------:R-:W-:-:S02]  /*de20*/  F2FP.BF16.F32.PACK_AB R83, R86, R83 ;  /* 0x000000535653723e */ /* 0x000fc400000010ff */
[----:B------:R-:W-:Y:S02]  /*de30*/  F2FP.BF16.F32.PACK_AB R89, R87, R90 ;  /* 0x0000005a5759723e */ /* 0x000fe400000010ff */
[----:B------:R-:W-:Y:S01]  /*de40*/  F2FP.BF16.F32.PACK_AB R96, R97, R96 ;  /* 0x000000606160723e */ /* 0x000fe200000010ff */
[----:B------:R-:W-:Y:S01]  /*de50*/  STSM.16.M88.4 [R42], R80 ;  /* 0x000000502a007844 */ /* 0x000fe20000000200 */
[----:B------:R-:W-:Y:S02]  /*de60*/  MOV R44, R44 ;  /* 0x0000002c002c7202 */ /* 0x000fe40000000f00 */
[----:B------:R-:W-:Y:S02]  /*de70*/  F2FP.BF16.F32.PACK_AB R90, R93, R92 ;  /* 0x0000005c5d5a723e */ /* 0x000fe400000010ff */
[----:B------:R-:W-:Y:S02]  /*de80*/  F2FP.BF16.F32.PACK_AB R91, R94, R91 ;  /* 0x0000005b5e5b723e */ /* 0x000fe400000010ff */
[----:B------:R-:W-:-:S02]  /*de90*/  F2FP.BF16.F32.PACK_AB R97, R95, R98 ;  /* 0x000000625f61723e */ /* 0x000fc400000010ff */
[----:B------:R-:W-:Y:S01]  /*dea0*/  F2FP.BF16.F32.PACK_AB R104, R105, R104 ;  /* 0x000000686968723e */ /* 0x000fe200000010ff */
[----:B------:R-:W-:Y:S01]  /*deb0*/  STSM.16.M88.4 [R44], R88 ;  /* 0x000000582c007844 */ /* 0x000fe20000000200 */
[----:B------:R-:W-:Y:S01]  /*dec0*/  LOP3.LUT R54, R54, R55, RZ, 0x3c, !PT ;  /* 0x0000003736367212 */ /* 0x000fe200078e3cff */
[----:B------:R-:W-:Y:S01]  /*ded0*/  IMAD.X R55, RZ, RZ, R201, P2 ;  /* 0x000000ffff377224 */ /* 0x000fe200010e06c9 */
[----:B------:R-:W-:Y:S02]  /*dee0*/  MOV R46, R46 ;  /* 0x0000002e002e7202 */ /* 0x000fe40000000f00 */
[----:B------:R-:W-:Y:S02]  /*def0*/  F2FP.BF16.F32.PACK_AB R98, R101, R100 ;  /* 0x000000646562723e */ /* 0x000fe400000010ff */
[----:B------:R-:W-:Y:S02]  /*df00*/  F2FP.BF16.F32.PACK_AB R99, R102, R99 ;  /* 0x000000636663723e */ /* 0x000fe400000010ff */
[----:B------:R-:W-:-:S02]  /*df10*/  F2FP.BF16.F32.PACK_AB R105, R107, R106 ;  /* 0x0000006a6b69723e */ /* 0x000fc400000010ff */
[----:B------:R-:W-:Y:S01]  /*df20*/  F2FP.BF16.F32.PACK_AB R112, R113, R112 ;  /* 0x000000707170723e */ /* 0x000fe200000010ff */
[----:B------:R-:W-:Y:S01]  /*df30*/  STSM.16.M88.4 [R46], R96 ;  /* 0x000000602e007844 */ /* 0x000fe20000000200 */
[----:B------:R-:W-:Y:S02]  /*df40*/  MOV R48, R48 ;  /* 0x0000003000307202 */ /* 0x000fe40000000f00 */
[----:B------:R-:W-:Y:S02]  /*df50*/  IADD3.X R53, RZ, R201, RZ, P3, !PT ;  /* 0x000000c9ff357210 */ /* 0x000fe40001ffe4ff */
        /* <DEDUP_REMOVED lines=16> */
[----:B------:R-:W-:Y:S02]  /*e060*/  MOV R56, R56 ;  /* 0x0000003800387202 */ /* 0x000fe40000000f00 */
        /* <DEDUP_REMOVED lines=9> */
[----:B------:R-:W-:Y:S01]  /*e100*/  MOV R54, R54 ;  /* 0x0000003600367202 */ /* 0x000fe20000000f00 */
[----:B------:R-:W-:Y:S01]  /*e110*/  STSM.16.M88.4 [R52], R136 ;  /* 0x0000008834007844 */ /* 0x000fe20000000200 */
[----:B------:R-:W-:Y:S02]  /*e120*/  F2FP.BF16.F32.PACK_AB R146, R149, R148 ;  /* 0x000000949592723e */ /* 0x000fe400000010ff */
[----:B------:R-:W-:Y:S02]  /*e130*/  F2FP.BF16.F32.PACK_AB R147, R151, R150 ;  /* 0x000000969793723e */ /* 0x000fe400000010ff */
[C---:B------:R-:W-:Y:S02]  /*e140*/  ISETP.GE.OR P0, PT, R103.reuse, UR10, P0 ;  /* 0x0000000a67007c0c */ /* 0x040fe40008706670 */
[----:B------:R-:W-:Y:S01]  /*e150*/  SHF.R.S32.HI R3, RZ, 0x1f, R103 ;  /* 0x0000001fff037819 */ /* 0x000fe20000011467 */
[----:B------:R-:W-:Y:S01]  /*e160*/  STSM.16.M88.4 [R54], R144 ;  /* 0x0000009036007844 */ /* 0x000fe20000000200 */
[----:B------:R-:W-:Y:S01]  /*e170*/  IADD3 R103, P2, R103, R20, RZ ;  /* 0x0000001467677210 */ /* 0x000fe20007f5e0ff */
[----:B------:R-:W-:Y:S01]  /*e180*/  @!PT LDS RZ, [RZ] ;  /* 0x00000000fffff984 */ /* 0x000fe20000000800 */
[----:B------:R-:W-:Y:S01]  /*e190*/  @!PT LDS RZ, [RZ] ;  /* 0x00000000fffff984 */ /* 0x000fe20000000800 */
[----:B------:R-:W-:Y:S01]  /*e1a0*/  @!PT LDS RZ, [RZ] ;  /* 0x00000000fffff984 */ /* 0x000fe20000000800 */
[----:B------:R-:W-:Y:S01]  /*e1b0*/  @!PT LDS RZ, [RZ] ;  /* 0x00000000fffff984 */ /* 0x000fe20000000800 */
[----:B------:R1:W-:Y:S06]  /*e1c0*/  MEMBAR.ALL.CTA ;  /* 0x0000000000007992 */ /* 0x0003ec0000008000 */
[----:B-1----:R-:W1:Y:S01]  /*e1d0*/  FENCE.VIEW.ASYNC.S ;  /* 0x00000000000073c6 */ /* 0x002e620000000000 */
[----:B------:R-:W-:Y:S01]  /*e1e0*/  IADD3.X R20, R3, R21, R4, P2, !PT ;  /* 0x0000001503147210 */ /* 0x000fe200017fe404 */
[----:B-1----:R-:W-:Y:S06]  /*e1f0*/  BAR.ARV 0x1, 0x120 ;  /* 0x0044800000007b1d */ /* 0x002fec0000002000 */
[C---:B------:R-:W-:Y:S01]  /*e200*/  LEA R4, P2, R103.reuse, UR6, 0x2 ;  /* 0x0000000667047c11 */ /* 0x040fe2000f8410ff */
[----:B------:R-:W1:Y:S03]  /*e210*/  SHFL.IDX PT, R3, R211, RZ, 0x1f ;  /* 0x00001fffd3037589 */ /* 0x000e6600000e0000 */
[----:B------:R-:W-:-:S05]  /*e220*/  LEA.HI.X R5, R103, UR7, R20, 0x2, P2 ;  /* 0x0000000767057c11 */ /* 0x000fca00090f1414 */
[----:B------:R2:W-:Y:S04]  /*e230*/  @!P0 STG.E desc[UR12][R4.64], R2 ;  /* 0x0000000204008986 */ /* 0x0005e8000c10190c */
[----:B------:R2:W-:Y:S01]  /*e240*/  @!P1 STG.E desc[UR12][R4.64+0x20], R0 ;  /* 0x0000200004009986 */ /* 0x0005e2000c10190c */
[----:B-1----:R-:W-:-:S13]  /*e250*/  ISETP.NE.AND P0, PT, R3, 0x7, PT ;  /* 0x000000070300780c */ /* 0x002fda0003f05270 */
[----:B--2---:R-:W-:Y:S05]  /*e260*/  @P0 BRA `(.L_x_972) ;  /* 0x0000000c00180947 */ /* 0x004fea0003800000 */
[----:B------:R-:W-:Y:S01]  /*e270*/  BAR.SYNC.DEFER_BLOCKING 0x1, 0x120 ;  /* 0x0044800000007b1d */ /* 0x000fe20000010000 */
[----:B------:R-:W-:-:S05]  /*e280*/  ELECT P0, URZ, PT ;  /* 0x00000000003f782f */ /* 0x000fca0003800000 */
[----:B------:R-:W-:Y:S08]  /*e290*/  BSSY B0, `(.L_x_973) ;  /* 0x000001d000007945 */ /* 0x000ff00003800000 */
[----:B------:R-:W-:Y:S05]  /*e2a0*/  @!P0 BRA `(.L_x_974) ;  /* 0x00000000006c8947 */ /* 0x000fea0003800000 */
[----:B------:R-:W-:Y:S01]  /*e2b0*/  ULDC.64 UR10, c[0x0][0x198] ;  /* 0x00006600000a7ab9 */ /* 0x000fe20000000a00 */
[----:B------:R-:W-:Y:S02]  /*e2c0*/  UIADD3 UR5, UR38, 0x4000, URZ ;  /* 0x0000400026057890 */ /* 0x000fe4000fffe03f */
[----:B------:R-:W-:Y:S02]  /*e2d0*/  UIADD3 UR6, UP0, UR10, 0x9f0, URZ ;  /* 0x000009f00a067890 */ /* 0x000fe4000ff1e03f */
[----:B------:R-:W-:Y:S02]  /*e2e0*/  UIADD3 UR9, UR38, 0x8000, URZ ;  /* 0x0000800026097890 */ /* 0x000fe4000fffe03f */
[----:B------:R-:W-:Y:S01]  /*e2f0*/  UIADD3.X UR7, URZ, UR11, URZ, UP0, !UPT ;  /* 0x0000000b3f077290 */ /* 0x000fe200087fe43f */
[----:B------:R-:W-:Y:S01]  /*e300*/  UMOV UR41, URZ ;  /* 0x0000003f00297c82 */ /* 0x000fe20008000000 */
[----:B------:R-:W-:Y:S01]  /*e310*/  UMOV UR45, URZ ;  /* 0x0000003f002d7c82 */ /* 0x000fe20008000000 */
[----:B------:R-:W-:Y:S01]  /*e320*/  UMOV UR40, UR38 ;  /* 0x0000002600287c82 */ /* 0x000fe20008000000 */
[----:B------:R-:W-:Y:S01]  /*e330*/  UMOV UR8, 0x40 ;  /* 0x0000004000087882 */ /* 0x000fe20000000000 */
[----:B------:R-:W-:-:S04]  /*e340*/  UIADD3 UR10, UR38, 0xc000, URZ ;  /* 0x0000c000260a7890 */ /* 0x000fc8000fffe03f */
        /* <DEDUP_REMOVED lines=17> */
.L_x_974:
[----:B------:R-:W-:Y:S05]  /*e460*/  BSYNC B0 ;  /* 0x0000000000007941 */ /* 0x000fea0003800000 */
.L_x_973:
[----:B------:R-:W-:Y:S05]  /*e470*/  BRA `(.L_x_972) ;  /* 0x0000000800947947 */ /* 0x000fea0003800000 */
.L_x_971:
[----:B------:R-:W1:Y:S01]  /*e480*/  LDC.64 R8, c[0x0][0xae0] ;  /* 0x0002b800ff087b82 */ /* 0x000e620000000a00 */
[----:B------:R-:W-:Y:S01]  /*e490*/  ISETP.GT.AND P0, PT, R213, 0x7f, PT ;  /* 0x0000007fd500780c */ /* 0x000fe20003f04270 */
[----:B------:R-:W-:Y:S01]  /*e4a0*/  USHF.R.S32.HI UR5, URZ, 0x1f, UR43 ;  /* 0x0000001f3f057899 */ /* 0x000fe2000801142b */
[--C-:B------:R-:W-:Y:S01]  /*e4b0*/  SHF.R.S32.HI R203, RZ, 0x1f, R202.reuse ;  /* 0x0000001fffcb7819 */ /* 0x100fe200000114ca */
[----:B------:R-:W-:Y:S01]  /*e4c0*/  USHF.R.S32.HI UR6, URZ, 0x1f, UR44 ;  /* 0x0000001f3f067899 */ /* 0x000fe2000801142c */
[----:B------:R-:W-:Y:S03]  /*e4d0*/  BSSY B0, `(.L_x_975) ;  /* 0x000001d000007945 */ /* 0x000fe60003800000 */
[----:B------:R-:W2:Y:S08]  /*e4e0*/  LDC R14, c[0x0][0xdac] ;  /* 0x00036b00ff0e7b82 */ /* 0x000eb00000000800 */
[----:B------:R-:W3:Y:S01]  /*e4f0*/  LDC.64 R10, c[0x0][0xae8] ;  /* 0x0002ba00ff0a7b82 */ /* 0x000ee20000000a00 */
[----:B-1----:R-:W-:-:S04]  /*e500*/  IMAD.WIDE.U32 R6, R8, UR43, R202 ;  /* 0x0000002b08067c25 */ /* 0x002fc8000f8e00ca */
[----:B------:R-:W-:Y:S01]  /*e510*/  IMAD R8, R8, UR5, RZ ;  /* 0x0000000508087c24 */ /* 0x000fe2000f8e02ff */
[----:B------:R-:W-:Y:S06]  /*e520*/  @P0 BRA `(.L_x_976) ;  /* 0x00000000005c0947 */ /* 0x000fec0003800000 */
[----:B------:R-:W1:Y:S01]  /*e530*/  S2R R0, SR_TID.X ;  /* 0x0000000000007919 */ /* 0x000e620000002100 */
[----:B------:R-:W-:Y:S01]  /*e540*/  IMAD.U32 R2, RZ, RZ, UR42 ;  /* 0x0000002aff027e24 */ /* 0x000fe2000f8e00ff */
[----:B------:R-:W-:-:S04]  /*e550*/  ULDC UR7, c[0x0][0xa88] ;  /* 0x0002a20000077ab9 */ /* 0x000fc80000000800 */
[----:B-1----:R-:W-:-:S04]  /*e560*/  IADD3 R2, R2, -0x80, R0 ;  /* 0xffffff8002027810 */ /* 0x002fc80007ffe000 */
[----:B------:R-:W-:-:S13]  /*e570*/  ISETP.GE.AND P0, PT, R2, UR7, PT ;  /* 0x0000000702007c0c */ /* 0x000fda000bf06270 */
[----:B------:R-:W-:Y:S05]  /*e580*/  @P0 BRA `(.L_x_976) ;  /* 0x0000000000440947 */ /* 0x000fea0003800000 */
[----:B------:R-:W1:Y:S01]  /*e590*/  LDC.64 R4, c[0x0][0xb70] ;  /* 0x0002dc00ff047b82 */ /* 0x000e620000000a00 */
[----:B------:R-:W-:Y:S01]  /*e5a0*/  SHF.R.S32.HI R3, RZ, 0x1f, R2 ;  /* 0x0000001fff037819 */ /* 0x000fe20000011402 */
[----:B------:R-:W-:Y:S01]  /*e5b0*/  ULDC.64 UR8, c[0x0][0xb40] ;  /* 0x0002d00000087ab9 */ /* 0x000fe20000000a00 */
[----:B------:R-:W-:-:S05]  /*e5c0*/  ULDC.64 UR10, c[0x0][0x208] ;  /* 0x00008200000a7ab9 */ /* 0x000fca0000000a00 */
[----:B------:R-:W4:Y:S01]  /*e5d0*/  LDC.64 R12, c[0x0][0xb78] ;  /* 0x0002de00ff0c7b82 */ /* 0x000f220000000a00 */
[C---:B-1----:R-:W-:Y:S02]  /*e5e0*/  IMAD R0, R4.reuse, UR5, RZ ;  /* 0x0000000504007c24 */ /* 0x042fe4000f8e02ff */
[----:B------:R-:W-:-:S04]  /*e5f0*/  IMAD.WIDE.U32 R2, R4, UR43, R2 ;  /* 0x0000002b04027c25 */ /* 0x000fc8000f8e0002 */
[----:B------:R-:W-:Y:S02]  /*e600*/  IMAD R5, R5, UR43, R0 ;  /* 0x0000002b05057c24 */ /* 0x000fe4000f8e0200 */
[----:B----4-:R-:W-:-:S03]  /*e610*/  IMAD R0, R12, UR6, RZ ;  /* 0x000000060c007c24 */ /* 0x010fc6000f8e02ff */
[----:B------:R-:W-:Y:S01]  /*e620*/  IADD3 R3, R3, R5, RZ ;  /* 0x0000000503037210 */ /* 0x000fe20007ffe0ff */
[----:B------:R-:W-:Y:S02]  /*e630*/  IMAD R5, R13, UR44, R0 ;  /* 0x0000002c0d057c24 */ /* 0x000fe4000f8e0200 */
[----:B------:R-:W-:-:S04]  /*e640*/  IMAD.WIDE.U32 R2, R12, UR44, R2 ;  /* 0x0000002c0c027c25 */ /* 0x000fc8000f8e0002 */
[----:B------:R-:W-:Y:S01]  /*e650*/  IMAD.IADD R3, R3, 0x1, R5 ;  /* 0x0000000103037824 */ /* 0x000fe200078e0205 */
[----:B------:R-:W-:-:S04]  /*e660*/  LEA R4, P0, R2, UR8, 0x2 ;  /* 0x0000000802047c11 */ /* 0x000fc8000f8010ff */
[----:B------:R-:W-:Y:S01]  /*e670*/  LEA.HI.X R5, R2, UR9, R3, 0x2, P0 ;  /* 0x0000000902057c11 */ /* 0x000fe200080f1403 */
[----:B------:R-:W-:-:S05]  /*e680*/  IMAD.MOV.U32 R3, RZ, RZ, -0x800000 ;  /* 0xff800000ff037424 */ /* 0x000fca00078e00ff */
[----:B------:R1:W-:Y:S03]  /*e690*/  STG.E desc[UR10][R4.64], R3 ;  /* 0x0000000304007986 */ /* 0x0003e6000c10190a */
.L_x_976:
[----:B------:R-:W-:Y:S05]  /*e6a0*/  BSYNC B0 ;  /* 0x0000000000007941 */ /* 0x000fea0003800000 */
.L_x_975:
[----:B------:R-:W-:Y:S01]  /*e6b0*/  R2UR UR7, R206 ;  /* 0x00000000ce0772ca */ /* 0x000fe200000e0000 */
[----:B------:R-:W-:Y:S01]  /*e6c0*/  ULDC UR5, c[0x0][0xa88] ;  /* 0x0002a20000057ab9 */ /* 0x000fe20000000800 */
[C---:B------:R-:W-:Y:S01]  /*e6d0*/  IADD3 R0, R204.reuse, 0x20, RZ ;  /* 0x00000020cc007810 */ /* 0x040fe20007ffe0ff */
[----:B------:R-:W-:Y:S01]  /*e6e0*/  UIADD3 UR42, -UR42, UR5, URZ ;  /* 0x000000052a2a7290 */ /* 0x000fe2000fffe13f */
[----:B-1----:R-:W-:Y:S01]  /*e6f0*/  IMAD R3, R9, UR43, R8 ;  /* 0x0000002b09037c24 */ /* 0x002fe2000f8e0208 */
[----:B------:R-:W-:Y:S01]  /*e700*/  SHF.R.S32.HI R205, RZ, 0x1f, R204 ;  /* 0x0000001fffcd7819 */ /* 0x000fe200000114cc */
[C---:B------:R-:W-:Y:S01]  /*e710*/  VIADD R2, R204.reuse, 0x40 ;  /* 0x00000040cc027836 */ /* 0x040fe20000000000 */
[----:B------:R-:W-:Y:S01]  /*e720*/  BSSY B0, `(.L_x_977) ;  /* 0x0000025000007945 */ /* 0x000fe20003800000 */
[----:B------:R-:W-:Y:S01]  /*e730*/  IMAD.IADD R7, R7, 0x1, R3 ;  /* 0x0000000107077824 */ /* 0x000fe200078e0203 */
[C---:B------:R-:W-:Y:S01]  /*e740*/  ISETP.GE.AND P2, PT, R204.reuse, UR42, PT ;  /* 0x0000002acc007c0c */ /* 0x040fe2000bf46270 */
[----:B------:R-:W-:Y:S01]  /*e750*/  VIADD R8, R204, 0x60 ;  /* 0x00000060cc087836 */ /* 0x000fe20000000000 */
[----:B------:R-:W-:Y:S01]  /*e760*/  ISETP.GE.AND P0, PT, R0, UR42, PT ;  /* 0x0000002a00007c0c */ /* 0x000fe2000bf06270 */
[C---:B---3--:R-:W-:Y:S01]  /*e770*/  IMAD R0, R10.reuse, UR6, RZ ;  /* 0x000000060a007c24 */ /* 0x048fe2000f8e02ff */
[----:B------:R-:W-:Y:S01]  /*e780*/  ULOP3.LUT UR5, URZ, UR7, URZ, 0x33, !UPT ;  /* 0x000000073f057292 */ /* 0x000fe2000f8e333f */
[----:B------:R-:W-:Y:S01]  /*e790*/  IMAD.WIDE.U32 R6, R10, UR44, R6 ;  /* 0x0000002c0a067c25 */ /* 0x000fe2000f8e0006 */
[----:B------:R-:W-:-:S03]  /*e7a0*/  ISETP.GE.AND P1, PT, R2, UR42, PT ;  /* 0x0000002a02007c0c */ /* 0x000fc6000bf26270 */
[----:B------:R-:W-:Y:S01]  /*e7b0*/  IMAD R3, R11, UR44, R0 ;  /* 0x0000002c0b037c24 */ /* 0x000fe2000f8e0200 */
[----:B--2---:R-:W-:-:S03]  /*e7c0*/  IADD3 R5, R14, UR5, RZ ;  /* 0x000000050e057c10 */ /* 0x004fc6000fffe0ff */
[----:B------:R-:W-:Y:S02]  /*e7d0*/  IMAD.IADD R11, R7, 0x1, R3 ;  /* 0x00000001070b7824 */ /* 0x000fe400078e0203 */
[----:B------:R-:W-:Y:S01]  /*e7e0*/  IMAD.WIDE R4, R5, 0x80, R204 ;  /* 0x0000008005047825 */ /* 0x000fe200078e02cc */
[----:B------:R-:W-:Y:S06]  /*e7f0*/  @P2 BRA `(.L_x_978) ;  /* 0x00000000005c2947 */ /* 0x000fec0003800000 */
[C---:B------:R-:W-:Y:S01]  /*e800*/  VIADD R2, R202.reuse, 0x80 ;  /* 0x00000080ca027836 */ /* 0x040fe20000000000 */
[----:B------:R-:W-:Y:S01]  /*e810*/  IADD3 R0, R202, 0x40, RZ ;  /* 0x00000040ca007810 */ /* 0x000fe20007ffe0ff */
[----:B------:R-:W-:Y:S01]  /*e820*/  ULDC UR5, c[0x0][0xa8c] ;  /* 0x0002a30000057ab9 */ /* 0x000fe20000000800 */
[----:B------:R-:W-:Y:S01]  /*e830*/  ULDC.64 UR6, c[0x0][0xad8] ;  /* 0x0002b60000067ab9 */ /* 0x000fe20000000a00 */
[----:B------:R-:W-:Y:S01]  /*e840*/  IMAD.MOV.U32 R3, RZ, RZ, R11 ;  /* 0x000000ffff037224 */ /* 0x000fe200078e000b */
[----:B------:R-:W-:Y:S01]  /*e850*/  ISETP.GE.AND P4, PT, R2, UR5, PT ;  /* 0x0000000502007c0c */ /* 0x000fe2000bf86270 */
[----:B------:R-:W-:Y:S01]  /*e860*/  IMAD R9, R5, UR6, RZ ;  /* 0x0000000605097c24 */ /* 0x000fe2000f8e02ff */
[----:B------:R-:W-:Y:S01]  /*e870*/  ISETP.GE.AND P3, PT, R0, UR5, PT ;  /* 0x0000000500007c0c */ /* 0x000fe2000bf66270 */
[----:B------:R-:W-:Y:S01]  /*e880*/  VIADD R0, R202, 0xc0 ;  /* 0x000000c0ca007836 */ /* 0x000fe20000000000 */
[----:B------:R-:W-:Y:S01]  /*e890*/  MOV R2, R6 ;  /* 0x0000000600027202 */ /* 0x000fe20000000f00 */
[----:B------:R-:W-:Y:S01]  /*e8a0*/  IMAD R9, R4, UR7, R9 ;  /* 0x0000000704097c24 */ /* 0x000fe2000f8e0209 */
[----:B------:R-:W-:Y:S01]  /*e8b0*/  ISETP.GE.AND P2, PT, R202, UR5, PT ;  /* 0x00000005ca007c0c */ /* 0x000fe2000bf46270 */
[----:B------:R-:W-:Y:S01]  /*e8c0*/  ULDC.64 UR8, c[0x0][0x208] ;  /* 0x0000820000087ab9 */ /* 0x000fe20000000a00 */
[----:B------:R-:W-:Y:S01]  /*e8d0*/  ISETP.GE.AND P5, PT, R0, UR5, PT ;  /* 0x0000000500007c0c */ /* 0x000fe2000bfa6270 */
[----:B------:R-:W-:Y:S01]  /*e8e0*/  IMAD.WIDE.U32 R2, R4, UR6, R2 ;  /* 0x0000000604027c25 */ /* 0x000fe2000f8e0002 */
[----:B------:R-:W-:-:S03]  /*e8f0*/  ULDC.64 UR6, c[0x0][0xa80] ;  /* 0x0002a00000067ab9 */ /* 0x000fc60000000a00 */
[----:B------:R-:W-:Y:S01]  /*e900*/  IMAD.IADD R3, R3, 0x1, R9 ;  /* 0x0000000103037824 */ /* 0x000fe200078e0209 */
[----:B------:R-:W-:-:S04]  /*e910*/  LEA R12, P6, R2, UR6, 0x1 ;  /* 0x00000006020c7c11 */ /* 0x000fc8000f8c08ff */
[----:B------:R-:W-:-:S05]  /*e920*/  LEA.HI.X R13, R2, UR7, R3, 0x1, P6 ;  /* 0x00000007020d7c11 */ /* 0x000fca000b0f0c03 */
[----:B------:R1:W-:Y:S04]  /*e930*/  @!P2 STG.E.128 desc[UR8][R12.64], RZ ;  /* 0x000000ff0c00a986 */ /* 0x0003e8000c101d08 */
[----:B------:R1:W-:Y:S04]  /*e940*/  @!P3 STG.E.128 desc[UR8][R12.64+0x80], RZ ;  /* 0x000080ff0c00b986 */ /* 0x0003e8000c101d08 */
[----:B------:R1:W-:Y:S04]  /*e950*/  @!P4 STG.E.128 desc[UR8][R12.64+0x100], RZ ;  /* 0x000100ff0c00c986 */ /* 0x0003e8000c101d08 */
[----:B------:R1:W-:Y:S02]  /*e960*/  @!P5 STG.E.128 desc[UR8][R12.64+0x180], RZ ;  /* 0x000180ff0c00d986 */ /* 0x0003e4000c101d08 */
.L_x_978:
[----:B------:R-:W-:Y:S05]  /*e970*/  BSYNC B0 ;  /* 0x0000000000007941 */ /* 0x000fea0003800000 */
.L_x_977:
[----:B------:R-:W-:Y:S01]  /*e980*/  BSSY B0, `(.L_x_979) ;  /* 0x000001c000007945 */ /* 0x000fe20003800000 */
[----:B------:R-:W-:-:S03]  /*e990*/  ISETP.GE.AND P2, PT, R8, UR42, PT ;  /* 0x0000002a08007c0c */ /* 0x000fc6000bf46270 */
[----:B------:R-:W-:Y:S10]  /*e9a0*/  @P0 BRA `(.L_x_980) ;  /* 0x0000000000640947 */ /* 0x000ff40003800000 */
[----:B------:R-:W-:Y:S01]  /*e9b0*/  IADD3 R9, P0, R4, 0x20, RZ ;  /* 0x0000002004097810 */ /* 0x000fe20007f1e0ff */
[C---:B------:R-:W-:Y:S01]  /*e9c0*/  VIADD R3, R202.reuse, 0x80 ;  /* 0x00000080ca037836 */ /* 0x040fe20000000000 */
[----:B------:R-:W-:Y:S01]  /*e9d0*/  IADD3 R2, R202, 0x40, RZ ;  /* 0x00000040ca027810 */ /* 0x000fe20007ffe0ff */
[----:B------:R-:W-:Y:S01]  /*e9e0*/  ULDC UR5, c[0x0][0xa8c] ;  /* 0x0002a30000057ab9 */ /* 0x000fe20000000800 */
        /* <DEDUP_REMOVED lines=14> */
[----:B------:R-:W-:Y:S02]  /*ead0*/  LEA R8, P0, R2, UR6, 0x1 ;  /* 0x0000000602087c11 */ /* 0x000fe4000f8008ff */
[----:B------:R-:W-:-:S04]  /*eae0*/  IADD3 R3, R3, R9, RZ ;  /* 0x0000000903037210 */ /* 0x000fc80007ffe0ff */
[----:B------:R-:W-:-:S05]  /*eaf0*/  LEA.HI.X R9, R2, UR7, R3, 0x1, P0 ;  /* 0x0000000702097c11 */ /* 0x000fca00080f0c03 */
[----:B------:R2:W-:Y:S04]  /*eb00*/  @!P3 STG.E.128 desc[UR8][R8.64], RZ ;  /* 0x000000ff0800b986 */ /* 0x0005e8000c101d08 */
[----:B------:R2:W-:Y:S04]  /*eb10*/  @!P4 STG.E.128 desc[UR8][R8.64+0x80], RZ ;  /* 0x000080ff0800c986 */ /* 0x0005e8000c101d08 */
[----:B------:R2:W-:Y:S04]  /*eb20*/  @!P5 STG.E.128 desc[UR8][R8.64+0x100], RZ ;  /* 0x000100ff0800d986 */ /* 0x0005e8000c101d08 */
[----:B------:R2:W-:Y:S02]  /*eb30*/  @!P6 STG.E.128 desc[UR8][R8.64+0x180], RZ ;  /* 0x000180ff0800e986 */ /* 0x0005e4000c101d08 */
.L_x_980:
[----:B------:R-:W-:Y:S05]  /*eb40*/  BSYNC B0 ;  /* 0x0000000000007941 */ /* 0x000fea0003800000 */
.L_x_979:
[----:B------:R-:W-:Y:S04]  /*eb50*/  BSSY B0, `(.L_x_981) ;  /* 0x000001b000007945 */ /* 0x000fe80003800000 */
[----:B------:R-:W-:Y:S05]  /*eb60*/  @P1 BRA `(.L_x_982) ;  /* 0x0000000000641947 */ /* 0x000fea0003800000 */
[----:B--2---:R-:W-:Y:S01]  /*eb70*/  IADD3 R9, P0, R4, 0x40, RZ ;  /* 0x0000004004097810 */ /* 0x004fe20007f1e0ff */
[C---:B------:R-:W-:Y:S01]  /*eb80*/  VIADD R3, R202.reuse, 0x80 ;  /* 0x00000080ca037836 */ /* 0x040fe20000000000 */
[----:B------:R-:W-:Y:S01]  /*eb90*/  ULDC UR5, c[0x0][0xa8c] ;  /* 0x0002a30000057ab9 */ /* 0x000fe20000000800 */
[C---:B------:R-:W-:Y:S01]  /*eba0*/  VIADD R2, R202.reuse, 0x40 ;  /* 0x00000040ca027836 */ /* 0x040fe20000000000 */
[----:B------:R-:W-:Y:S01]  /*ebb0*/  IADD3.X R0, RZ, R5, RZ, P0, !PT ;  /* 0x00000005ff007210 */ /* 0x000fe200007fe4ff */
[----:B------:R-:W-:Y:S01]  /*ebc0*/  ULDC.64 UR6, c[0x0][0xad8] ;  /* 0x0002b60000067ab9 */ /* 0x000fe20000000a00 */
[----:B------:R-:W-:Y:S01]  /*ebd0*/  ISETP.GE.AND P4, PT, R3, UR5, PT ;  /* 0x0000000503007c0c */ /* 0x000fe2000bf86270 */
[----:B------:R-:W-:Y:S01]  /*ebe0*/  VIADD R8, R202, 0xc0 ;  /* 0x000000c0ca087836 */ /* 0x000fe20000000000 */
[----:B------:R-:W-:Y:S01]  /*ebf0*/  ISETP.GE.AND P3, PT, R2, UR5, PT ;  /* 0x0000000502007c0c */ /* 0x000fe2000bf66270 */
[----:B------:R-:W-:Y:S01]  /*ec00*/  IMAD.MOV.U32 R2, RZ, RZ, R6 ;  /* 0x000000ffff027224 */ /* 0x000fe200078e0006 */
[----:B------:R-:W-:Y:S01]  /*ec10*/  MOV R3, R11 ;  /* 0x0000000b00037202 */ /* 0x000fe20000000f00 */
[----:B------:R-:W-:Y:S01]  /*ec20*/  IMAD R0, R0, UR6, RZ ;  /* 0x0000000600007c24 */ /* 0x000fe2000f8e02ff */
[----:B------:R-:W-:Y:S01]  /*ec30*/  ISETP.GE.AND P1, PT, R202, UR5, PT ;  /* 0x00000005ca007c0c */ /* 0x000fe2000bf26270 */
[----:B------:R-:W-:Y:S01]  /*ec40*/  ULDC.64 UR8, c[0x0][0x208] ;  /* 0x0000820000087ab9 */ /* 0x000fe20000000a00 */
[----:B------:R-:W-:Y:S01]  /*ec50*/  ISETP.GE.AND P5, PT, R8, UR5, PT ;  /* 0x0000000508007c0c */ /* 0x000fe2000bfa6270 */
[----:B------:R-:W-:-:S04]  /*ec60*/  IMAD.WIDE.U32 R2, R9, UR6, R2 ;  /* 0x0000000609027c25 */ /* 0x000fc8000f8e0002 */
        /* <DEDUP_REMOVED lines=9> */
.L_x_982:
[----:B------:R-:W-:Y:S05]  /*ed00*/  BSYNC B0 ;  /* 0x0000000000007941 */ /* 0x000fea0003800000 */
.L_x_981:
[----:B------:R-:W-:Y:S04]  /*ed10*/  BSSY B0, `(.L_x_972) ;  /* 0x000001b000007945 */ /* 0x000fe80003800000 */
        /* <DEDUP_REMOVED lines=9> */
[----:B------:R-:W-:Y:S01]  /*edb0*/  IADD3 R5, R202, 0x80, RZ ;  /* 0x00000080ca057810 */ /* 0x000fe20007ffe0ff */
[----:B------:R-:W-:Y:S01]  /*edc0*/  IMAD R4, R4, UR6, RZ ;  /* 0x0000000604047c24 */ /* 0x000fe2000f8e02ff */
[C---:B------:R-:W-:Y:S01]  /*edd0*/  ISETP.GE.AND P1, PT, R202.reuse, UR5, PT ;  /* 0x00000005ca007c0c */ /* 0x040fe2000bf26270 */
[----:B------:R-:W-:Y:S01]  /*ede0*/  VIADD R0, R202, 0xc0 ;  /* 0x000000c0ca007836 */ /* 0x000fe20000000000 */
[----:B------:R-:W-:Y:S01]  /*edf0*/  ISETP.GE.AND P3, PT, R5, UR5, PT ;  /* 0x0000000505007c0c */ /* 0x000fe2000bf66270 */
[----:B------:R-:W-:Y:S01]  /*ee00*/  IMAD.WIDE.U32 R2, R7, UR6, R2 ;  /* 0x0000000607027c25 */ /* 0x000fe2000f8e0002 */
[----:B------:R-:W-:-:S02]  /*ee10*/  ULDC.64 UR8, c[0x0][0x208] ;  /* 0x0000820000087ab9 */ /* 0x000fc40000000a00 */
        /* <DEDUP_REMOVED lines=10> */
.L_x_983:
[----:B------:R-:W-:Y:S05]  /*eec0*/  BSYNC B0 ;  /* 0x0000000000007941 */ /* 0x000fea0003800000 */
.L_x_972:
[----:B------:R-:W5:Y:S02]  /*eed0*/  LDC R0, c[0x0][0xda8] ;  /* 0x00036a00ff007b82 */ /* 0x000f640000000800 */
[----:B-----5:R-:W-:-:S13]  /*eee0*/  ISETP.LE.AND P0, PT, R0, UR4, PT ;  /* 0x0000000400007c0c */ /* 0x020fda000bf03270 */
[----:B------:R-:W-:Y:S05]  /*eef0*/  @!P0 BRA `(.L_x_984) ;  /* 0xffffff1c00b88947 */ /* 0x000fea000383ffff */
[----:B------:R-:W-:Y:S05]  /*ef00*/  EXIT ;  /* 0x000000000000794d */ /* 0x000fea0003800000 */
.L_x_890:
[----:B------:R-:W-:-:S08]  /*ef10*/  NOP ;  /* 0x0000000000007918 */ /* 0x000fd00000000000 */
[----:B-1----:R-:W1:-:S00]  /*ef20*/  USETMAXREG.DEALLOC.CTAPOOL 0x18 ;  /* 0x00000018000079c8 */ /* 0x002e4000080e0500 */
[----:B-1----:R-:W-:-:S06]  /*ef30*/  LOP3.LUT R0, R0, 0x3, RZ, 0xc0, !PT ;  /* 0x0000000300007812 */ /* 0x002fcc00078ec0ff */
[----:B------:R-:W1:Y:S02]  /*ef40*/  SHFL.IDX PT, R0, R0, RZ, 0x1f ;  /* 0x00001fff00007589 */ /* 0x000e6400000e0000 */
[----:B-1----:R-:W-:-:S13]  /*ef50*/  ISETP.NE.AND P0, PT, R0, RZ, PT ;  /* 0x000000ff0000720c */ /* 0x002fda0003f05270 */
[----:B------:R-:W-:Y:S05]  /*ef60*/  @P0 EXIT ;  /* 0x000000000000094d */ /* 0x000fea0003800000 */
[----:B------:R-:W1:Y:S01]  /*ef70*/  S2UR UR4, SR_CTAID.X ;  /* 0x00000000000479c3 */ /* 0x000e620000002500 */
[----:B------:R-:W-:Y:S01]  /*ef80*/  UMOV UR49, URZ ;  /* 0x0000003f00317c82 */ /* 0x000fe20008000000 */
[----:B------:R-:W-:Y:S01]  /*ef90*/  MOV R16, RZ ;  /* 0x000000ff00107202 */ /* 0x000fe20000000f00 */
[----:B------:R-:W-:-:S05]  /*efa0*/  IMAD.MOV.U32 R17, RZ, RZ, 0x1 ;  /* 0x00000001ff117424 */ /* 0x000fca00078e00ff */
[----:B------:R-:W1:Y:S02]  /*efb0*/  LDC R0, c[0x0][0xda8] ;  /* 0x00036a00ff007b82 */ /* 0x000e640000000800 */
[----:B-1----:R-:W-:-:S13]  /*efc0*/  ISETP.LE.AND P0, PT, R0, UR4, PT ;  /* 0x0000000400007c0c */ /* 0x002fda000bf03270 */
[----:B------:R-:W-:Y:S05]  /*efd0*/  @P0 BRA `(.L_x_985) ;  /* 0x00000034001c0947 */ /* 0x000fea0003800000 */
[----:B------:R-:W-:Y:S01]  /*efe0*/  IMAD.U32 R19, RZ, RZ, UR4 ;  /* 0x00000004ff137e24 */ /* 0x000fe2000f8e00ff */
[----:B------:R-:W-:Y:S01]  /*eff0*/  MOV R17, 0x1 ;  /* 0x0000000100117802 */ /* 0x000fe20000000f00 */
[----:B------:R-:W-:Y:S01]  /*f000*/  IMAD.MOV.U32 R16, RZ, RZ, RZ ;  /* 0x000000ffff107224 */ /* 0x000fe200078e00ff */
[----:B------:R-:W-:Y:S01]  /*f010*/  ULDC UR50, c[0x0][0xc] ;  /* 0x0000030000327ab9 */ /* 0x000fe20000000800 */
[----:B------:R-:W-:Y:S01]  /*f020*/  ULDC.64 UR42, c[0x0][0x198] ;  /* 0x00006600002a7ab9 */ /* 0x000fe20000000a00 */
[----:B------:R-:W-:-:S05]  /*f030*/  UMOV UR49, URZ ;  /* 0x0000003f00317c82 */ /* 0x000fca0008000000 */
.L_x_1039:
[----:B------:R-:W-:Y:S01]  /*f040*/  ULDC UR8, c[0x0][0xdd0] ;  /* 0x0003740000087ab9 */ /* 0x000fe20000000800 */
[----:B-1----:R-:W1:Y:S01]  /*f050*/  LDC R0, c[0x0][0xde8] ;  /* 0x00037a00ff007b82 */ /* 0x002e620000000800 */
[C---:B------:R-:W-:Y:S01]  /*f060*/  R2UR UR6, R19.reuse ;  /* 0x00000000130672ca */ /* 0x040fe200000e0000 */
[----:B------:R-:W-:Y:S01]  /*f070*/  UISETP.NE.AND UP0, UPT, UR8, 0x1, UPT ;  /* 0x000000010800788c */ /* 0x000fe2000bf05270 */
[----:B------:R-:W-:-:S10]  /*f080*/  R2UR UR7, R19 ;  /* 0x00000000130772ca */ /* 0x000fd400000e0000 */
[----:B------:R-:W-:Y:S01]  /*f090*/  @UP0 ULDC UR4, c[0x0][0xdd4] ;  /* 0x0003750000040ab9 */ /* 0x000fe20000000800 */
[----:B------:R-:W-:Y:S01]  /*f0a0*/  @UP0 ULDC UR9, c[0x0][0xdd8] ;  /* 0x0003760000090ab9 */ /* 0x000fe20000000800 */
[----:B------:R-:W-:-:S04]  /*f0b0*/  UIMAD.WIDE.U32 UR4, UR6, UR4, URZ ;  /* 0x00000004060472a5 */ /* 0x000fc8000f8e003f */
[----:B------:R-:W-:-:S04]  /*f0c0*/  @UP0 USHF.R.U32.HI UR6, URZ, UR9, UR5 ;  /* 0x000000093f060299 */ /* 0x000fc80008011605 */
[----:B------:R-:W-:Y:S02]  /*f0d0*/  UIADD3 UR4, -UR6, URZ, URZ ;  /* 0x0000003f06047290 */ /* 0x000fe4000fffe13f */
[----:B-1----:R-:W-:Y:S02]  /*f0e0*/  ISETP.LE.AND P0, PT, R0, UR6, PT ;  /* 0x0000000600007c0c */ /* 0x002fe4000bf03270 */
[----:B------:R-:W-:-:S11]  /*f0f0*/  UIMAD UR8, UR8, UR4, UR7 ;  /* 0x00000004080872a4 */ /* 0x000fd6000f8e0207 */
[----:B------:R-:W-:Y:S05]  /*f100*/  @!P0 BRA `(.L_x_986) ;  /* 0x0000000000208947 */ /* 0x000fea0003800000 */
[----:B------:R-:W-:Y:S01]  /*f110*/  ULDC UR9, c[0x0][0xddc] ;  /* 0x0003770000097ab9 */ /* 0x000fe20000000800 */
[----:B------:R-:W-:Y:S01]  /*f120*/  UMOV UR7, UR8 ;  /* 0x0000000800077c82 */ /* 0x000fe20008000000 */
[----:B------:R-:W-:-:S11]  /*f130*/  UISETP.NE.AND UP0, UPT, UR9, 0x1, UPT ;  /* 0x000000010900788c */ /* 0x000fd6000bf05270 */
[----:B------:R-:W-:Y:S02]  /*f140*/  @UP0 ULDC.64 UR10, c[0x0][0xde0] ;  /* 0x00037800000a0ab9 */ /* 0x000fe40000000a00 */
[----:B------:R-:W-:-:S04]  /*f150*/  UIMAD.WIDE.U32 UR4, UR8, UR10, URZ ;  /* 0x0000000a080472a5 */ /* 0x000fc8000f8e003f */
[----:B------:R-:W-:-:S04]  /*f160*/  @UP0 USHF.R.U32.HI UR7, URZ, UR11, UR5 ;  /* 0x0000000b3f070299 */ /* 0x000fc80008011605 */
[----:B------:R-:W-:Y:S01]  /*f170*/  UIMAD UR4, UR7, UR9, URZ ;  /* 0x00000009070472a4 */ /* 0x000fe2000f8e023f */
[----:B------:R-:W-:Y:S11]  /*f180*/  BRA `(.L_x_987) ;  /* 0x00000000001c7947 */ /* 0x000ff60003800000 */
.L_x_986:
[----:B------:R-:W-:Y:S01]  /*f190*/  ULDC UR9, c[0x0][0xdc4] ;  /* 0x0003710000097ab9 */ /* 0x000fe20000000800 */
[----:B------:R-:W-:Y:S01]  /*f1a0*/  UMOV UR7, UR8 ;  /* 0x0000000800077c82 */ /* 0x000fe20008000000 */
[----:B------:R-:W-:-:S11]  /*f1b0*/  UISETP.NE.AND UP0, UPT, UR9, 0x1, UPT ;  /* 0x000000010900788c */ /* 0x000fd6000bf05270 */
[----:B------:R-:W-:Y:S02]  /*f1c0*/  @UP0 ULDC.64 UR10, c[0x0][0xdc8] ;  /* 0x00037200000a0ab9 */ /* 0x000fe40000000a00 */
[----:B------:R-:W-:-:S04]  /*f1d0*/  UIMAD.WIDE.U32 UR4, UR8, UR10, URZ ;  /* 0x0000000a080472a5 */ /* 0x000fc8000f8e003f */
[----:B------:R-:W-:-:S04]  /*f1e0*/  @UP0 USHF.R.U32.HI UR7, URZ, UR11, UR5 ;  /* 0x0000000b3f070299 */ /* 0x000fc80008011605 */
[----:B------:R-:W-:-:S12]  /*f1f0*/  UIMAD UR4, UR7, UR9, URZ ;  /* 0x00000009070472a4 */ /* 0x000fd8000f8e023f */
.L_x_987:
[----:B------:R-:W-:Y:S01]  /*f200*/  ULDC.64 UR10, c[0x0][0x3f8] ;  /* 0x0000fe00000a7ab9 */ /* 0x000fe20000000a00 */
[----:B------:R-:W-:Y:S02]  /*f210*/  UIADD3 UR8, UR8, -UR4, URZ ;  /* 0x8000000408087290 */ /* 0x000fe4000fffe03f */
[----:B------:R-:W-:Y:S02]  /*f220*/  UISETP.NE.U32.AND UP0, UPT, UR10, URZ, UPT ;  /* 0x0000003f0a00728c */ /* 0x000fe4000bf05070 */
[----:B------:R-:W-:Y:S01]  /*f230*/  ULOP3.LUT UR7, URZ, UR7, URZ, 0x33, !UPT ;  /* 0x000000073f077292 */ /* 0x000fe2000f8e333f */
[----:B------:R-:W-:Y:S01]  /*f240*/  ULDC UR10, c[0x0][0xdb8] ;  /* 0x00036e00000a7ab9 */ /* 0x000fe20000000800 */
[----:B------:R-:W-:Y:S01]  /*f250*/  ULDC.64 UR4, c[0x0][0x9e0] ;  /* 0x0002780000047ab9 */ /* 0x000fe20000000a00 */
[----:B------:R-:W-:Y:S01]  /*f260*/  UISETP.NE.AND UP1, UPT, UR10, 0x1, UPT ;  /* 0x000000010a00788c */ /* 0x000fe2000bf25270 */
[----:B------:R-:W-:Y:S01]  /*f270*/  ULDC UR9, c[0x0][0xdc4] ;  /* 0x0003710000097ab9 */ /* 0x000fe20000000800 */
[----:B------:R-:W-:Y:S01]  /*f280*/  ULDC UR45, c[0x0][0xdac] ;  /* 0x00036b00002d7ab9 */ /* 0x000fe20000000800 */
[----:B------:R-:W-:-:S02]  /*f290*/  UISETP.GE.AND UP2, UPT, UR5, 0x1, UPT ;  /* 0x000000010500788c */ /* 0x000fc4000bf46270 */
[----:B------:R-:W-:Y:S02]  /*f2a0*/  UIMAD UR9, UR6, UR9, UR8 ;  /* 0x00000009060972a4 */ /* 0x000fe4000f8e0208 */
[----:B------:R-:W-:Y:S02]  /*f2b0*/  UIADD3 UR45, UR7, UR45, URZ ;  /* 0x0000002d072d7290 */ /* 0x000fe4000fffe03f */
[----:B------:R-:W-:Y:S01]  /*f2c0*/  UISETP.NE.AND.EX UP0, UPT, UR11, URZ, UPT, UP0 ;  /* 0x0000003f0b00728c */ /* 0x000fe2000bf05300 */
[----:B------:R-:W-:Y:S01]  /*f2d0*/  PLOP3.LUT P1, PT, PT, PT, UP2, 0x80, 0x0 ;  /* 0x000000000000781c */ /* 0x000fe20003f2f028 */
[----:B------:R-:W-:Y:S01]  /*f2e0*/  @UP1 ULDC UR6, c[0x0][0xdbc] ;  /* 0x00036f0000061ab9 */ /* 0x000fe20000000800 */
[----:B------:R-:W-:Y:S02]  /*f2f0*/  USHF.L.U32 UR45, UR45, 0x7, URZ ;  /* 0x000000072d2d7899 */ /* 0x000fe4000800063f */
[----:B------:R-:W-:Y:S01]  /*f300*/  UIMAD.WIDE.U32 UR6, UR9, UR6, URZ ;  /* 0x00000006090672a5 */ /* 0x000fe2000f8e003f */
[----:B------:R-:W-:Y:S01]  /*f310*/  ULDC UR11, c[0x0][0x404] ;  /* 0x00010100000b7ab9 */ /* 0x000fe20000000800 */
[----:B------:R-:W-:Y:S01]  /*f320*/  ULDC UR12, c[0x0][0x288] ;  /* 0x0000a200000c7ab9 */ /* 0x000fe20000000800 */
[----:B------:R-:W-:Y:S01]  /*f330*/  @UP1 ULDC UR14, c[0x0][0xdc0] ;  /* 0x00037000000e1ab9 */ /* 0x000fe20000000800 */
[----:B------:R-:W-:Y:S01]  /*f340*/  UMOV UR47, UR9 ;  /* 0x00000009002f7c82 */ /* 0x000fe20008000000 */
[----:B------:R-:W-:-:S02]  /*f350*/  USEL UR11, UR11, 0x1, UP0 ;  /* 0x000000010b0b7887 */ /* 0x000fc40008000000 */
[----:B------:R-:W-:Y:S02]  /*f360*/  UIADD3 UR8, UR45, 0x80, -UR12 ;  /* 0x000000802d087890 */ /* 0x000fe4000fffe80c */
[----:B------:R-:W-:Y:S01]  /*f370*/  @UP1 USHF.R.U32.HI UR47, URZ, UR14, UR7 ;  /* 0x0000000e3f2f1299 */ /* 0x000fe20008011607 */
[----:B------:R-:W-:Y:S02]  /*f380*/  ULDC UR13, c[0x0][0x2e0] ;  /* 0x0000b800000d7ab9 */ /* 0x000fe40000000800 */
[----:B------:R-:W-:Y:S02]  /*f390*/  UIMAD UR6, UR11, UR13, UR8 ;  /* 0x0000000d0b0672a4 */ /* 0x000fe4000f8e0208 */
[----:B------:R-:W-:Y:S02]  /*f3a0*/  UIADD3 UR46, -UR47, URZ, URZ ;  /* 0x0000003f2f2e7290 */ /* 0x000fe4000fffe13f */
[----:B------:R-:W-:Y:S02]  /*f3b0*/  UIADD3 UR4, UR6, UR4, URZ ;  /* 0x0000000406047290 */ /* 0x000fe4000fffe03f */
[----:B------:R-:W-:Y:S01]  /*f3c0*/  UIMAD UR46, UR10, UR46, UR9 ;  /* 0x0000002e0a2e72a4 */ /* 0x000fe2000f8e0209 */
[----:B------:R-:W-:Y:S11]  /*f3d0*/  @!P1 BRA `(.L_x_988) ;  /* 0x0000000000449947 */ /* 0x000ff60003800000 */
        /* <DEDUP_REMOVED lines=10> */
.L_x_989:
[----:B------:R-:W-:-:S11]  /*f480*/  UISETP.NE.AND UP0, UPT, UR5, 0x1, UPT ;  /* 0x000000010500788c */ /* 0x000fd6000bf05270 */
[----:B------:R-:W-:Y:S02]  /*f490*/  @UP0 ULDC.64 UR14, c[0x0][0x9e8] ;  /* 0x00027a00000e0ab9 */ /* 0x000fe40000000a00 */
[----:B------:R-:W-:-:S04]  /*f4a0*/  UIMAD.WIDE.U32 UR6, UR8, UR14, URZ ;  /* 0x0000000e080672a5 */ /* 0x000fc8000f8e003f */
[----:B------:R-:W-:-:S12]  /*f4b0*/  @UP0 USHF.R.U32.HI UR8, URZ, UR15, UR7 ;  /* 0x0000000f3f080299 */ /* 0x000fd80008011607 */
.L_x_990:
[----:B------:R-:W-:-:S04]  /*f4c0*/  UIMAD UR8, UR8, UR5, UR5 ;  /* 0x00000005080872a4 */ /* 0x000fc8000f8e0205 */
[----:B------:R-:W-:-:S04]  /*f4d0*/  UISETP.LT.AND UP0, UPT, UR4, UR8, UPT ;  /* 0x000000080400728c */ /* 0x000fc8000bf01270 */
[----:B------:R-:W-:-:S12]  /*f4e0*/  USEL UR4, UR4, UR8, UP0 ;  /* 0x0000000804047287 */ /* 0x000fd80008000000 */
.L_x_988:
[----:B------:R-:W-:Y:S02]  /*f4f0*/  UIMAD UR7, UR11, UR13, 0x3f ;  /* 0x0000003f0b0774a4 */ /* 0x000fe4000f8e020d */
[----:B------:R-:W-:Y:S02]  /*f500*/  UIADD3 UR4, UR4, 0x3f, URZ ;  /* 0x0000003f04047890 */ /* 0x000fe4000fffe03f */
[----:B------:R-:W-:Y:S02]  /*f510*/  USHF.R.S32.HI UR8, URZ, 0x1f, UR7 ;  /* 0x0000001f3f087899 */ /* 0x000fe40008011407 */
[----:B------:R-:W-:Y:S02]  /*f520*/  USHF.R.S32.HI UR6, URZ, 0x1f, UR4 ;  /* 0x0000001f3f067899 */ /* 0x000fe40008011404 */
[----:B------:R-:W-:Y:S02]  /*f530*/  ULEA.HI UR8, UR8, UR7, URZ, 0x6 ;  /* 0x0000000708087291 */ /* 0x000fe4000f8f303f */
[----:B------:R-:W-:-:S02]  /*f540*/  ULEA.HI UR6, UR6, UR4, URZ, 0x6 ;  /* 0x0000000406067291 */ /* 0x000fc4000f8f303f */
[----:B------:R-:W-:Y:S02]  /*f550*/  UIADD3 UR4, UR45, -UR12, URZ ;  /* 0x8000000c2d047290 */ /* 0x000fe4000fffe03f */
[----:B------:R-:W-:Y:S02]  /*f560*/  USHF.R.S32.HI UR48, URZ, 0x6, UR8 ;  /* 0x000000063f307899 */ /* 0x000fe40008011408 */
[----:B------:R-:W-:Y:S02]  /*f570*/  USHF.R.S32.HI UR6, URZ, 0x6, UR6 ;  /* 0x000000063f067899 */ /* 0x000fe40008011406 */
[----:B------:R-:W-:Y:S02]  /*f580*/  UIMAD UR4, UR11, UR13, UR4 ;  /* 0x0000000d0b0472a4 */ /* 0x000fe4000f8e0204 */
[----:B------:R-:W-:Y:S01]  /*f590*/  UISETP.LT.AND UP0, UPT, UR48, UR6, UPT ;  /* 0x000000063000728c */ /* 0x000fe2000bf01270 */
[----:B------:R-:W-:Y:S02]  /*f5a0*/  ULDC UR8, c[0x0][0x9dc] ;  /* 0x0002770000087ab9 */ /* 0x000fe40000000800 */
[----:B------:R-:W-:-:S02]  /*f5b0*/  UIADD3 UR8, UR4, -UR8, URZ ;  /* 0x8000000804087290 */ /* 0x000fc4000fffe03f */
[----:B------:R-:W-:Y:S01]  /*f5c0*/  USEL UR48, UR48, UR6, UP0 ;  /* 0x0000000630307287 */ /* 0x000fe20008000000 */
[----:B------:R-:W-:Y:S11]  /*f5d0*/  @!P1 BRA `(.L_x_991) ;  /* 0x0000000000449947 */ /* 0x000ff60003800000 */
        /* <DEDUP_REMOVED lines=10> */
.L_x_992:
[----:B------:R-:W-:-:S11]  /*f680*/  UISETP.NE.AND UP0, UPT, UR5, 0x1, UPT ;  /* 0x000000010500788c */ /* 0x000fd6000bf05270 */
[----:B------:R-:W-:Y:S02]  /*f690*/  @UP0 ULDC.64 UR10, c[0x0][0x9e8] ;  /* 0x00027a00000a0ab9 */ /* 0x000fe40000000a00 */
[----:B------:R-:W-:-:S04]  /*f6a0*/  UIMAD.WIDE.U32 UR6, UR4, UR10, URZ ;  /* 0x0000000a040672a5 */ /* 0x000fc8000f8e003f */
[----:B------:R-:W-:-:S12]  /*f6b0*/  @UP0 USHF.R.U32.HI UR4, URZ, UR11, UR7 ;  /* 0x0000000b3f040299 */ /* 0x000fd80008011607 */
.L_x_993:
[----:B------:R-:W-:-:S04]  /*f6c0*/  UIMAD UR4, UR4, UR5, URZ ;  /* 0x00000005040472a4 */ /* 0x000fc8000f8e023f */
[----:B------:R-:W-:-:S04]  /*f6d0*/  UISETP.LT.AND UP0, UPT, UR8, UR4, UPT ;  /* 0x000000040800728c */ /* 0x000fc8000bf01270 */
[----:B------:R-:W-:-:S12]  /*f6e0*/  USEL UR8, UR8, UR4, !UP0 ;  /* 0x0000000408087287 */ /* 0x000fd8000c000000 */
.L_x_991:
[----:B------:R-:W-:Y:S01]  /*f6f0*/  USHF.R.S32.HI UR4, URZ, 0x1f, UR8 ;  /* 0x0000001f3f047899 */ /* 0x000fe20008011408 */
[----:B------:R-:W-:Y:S03]  /*f700*/  BSSY B6, `(.L_x_994) ;  /* 0x00002c3000067945 */ /* 0x000fe60003800000 */
[----:B------:R-:W-:-:S04]  /*f710*/  ULEA.HI UR4, UR4, UR8, URZ, 0x6 ;  /* 0x0000000804047291 */ /* 0x000fc8000f8f303f */
[----:B------:R-:W-:-:S04]  /*f720*/  USHF.R.S32.HI UR4, URZ, 0x6, UR4 ;  /* 0x000000063f047899 */ /* 0x000fc80008011404 */
[----:B------:R-:W-:-:S04]  /*f730*/  UISETP.LT.AND UP0, UPT, URZ, UR4, UPT ;  /* 0x000000043f00728c */ /* 0x000fc8000bf01270 */
[----:B------:R-:W-:-:S04]  /*f740*/  USEL UR41, URZ, UR4, !UP0 ;  /* 0x000000043f297287 */ /* 0x000fc8000c000000 */
[----:B------:R-:W-:-:S06]  /*f750*/  UISETP.GT.AND UP0, UPT, UR48, UR41, UPT ;  /* 0x000000293000728c */ /* 0x000fcc000bf04270 */
[----:B------:R-:W-:-:S13]  /*f760*/  PLOP3.LUT P0, PT, PT, PT, UP0, 0x80, 0x0 ;  /* 0x000000000000781c */ /* 0x000fda0003f0f008 */
[----:B------:R-:W-:Y:S05]  /*f770*/  @P0 BRA `(.L_x_995) ;  /* 0x00000000004c0947 */ /* 0x000fea0003800000 */
[----:B------:R-:W1:Y:S01]  /*f780*/  S2R R0, SR_TID.X ;  /* 0x0000000000007919 */ /* 0x000e620000002100 */
[----:B------:R-:W-:Y:S01]  /*f790*/  IMAD.MOV.U32 R13, RZ, RZ, R19 ;  /* 0x000000ffff0d7224 */ /* 0x000fe200078e0013 */
        /* <DEDUP_REMOVED lines=15> */
[----:B-1----:R-:W-:Y:S01]  /*f890*/  IADD3 R13, R0, UR50, R13 ;  /* 0x00000032000d7c10 */ /* 0x002fe2000fffe00d */
[----:B------:R-:W-:Y:S06]  /*f8a0*/  BRA `(.L_x_996) ;  /* 0x0000002800a07947 */ /* 0x000fec0003800000 */
.L_x_995:
[----:B------:R-:W1:Y:S01]  /*f8b0*/  S2UR UR4, SR_CgaCtaId ;  /* 0x00000000000479c3 */ /* 0x000e620000008800 */
[----:B------:R-:W-:Y:S02]  /*f8c0*/  UMOV UR40, 0x400 ;  /* 0x0000040000287882 */ /* 0x000fe40000000000 */
[----:B-1----:R-:W-:-:S04]  /*f8d0*/  ULEA UR40, UR4, UR40, 0x18 ;  /* 0x0000002804287291 */ /* 0x002fc8000f8ec03f */
[----:B------:R-:W-:-:S04]  /*f8e0*/  UIADD3 UR4, UR40, 0x20400, URZ ;  /* 0x0002040028047890 */ /* 0x000fc8000fffe03f */
[----:B------:R-:W-:-:S06]  /*f8f0*/  ULOP3.LUT UP0, URZ, UR4, 0x3ff, URZ, 0xc0, !UPT ;  /* 0x000003ff043f7892 */ /* 0x000fcc000f80c03f */
[----:B------:R-:W-:-:S13]  /*f900*/  PLOP3.LUT P0, PT, PT, PT, UP0, 0x80, 0x0 ;  /* 0x000000000000781c */ /* 0x000fda0003f0f008 */
[----:B------:R-:W-:Y:S05]  /*f910*/  @!P0 BRA `(.L_x_997) ;  /* 0x0000000000408947 */ /* 0x000fea0003800000 */
[----:B------:R-:W-:Y:S01]  /*f920*/  MOV R2, 0x0 ;  /* 0x0000000000027802 */ /* 0x000fe20000000f00 */
[----:B------:R-:W-:Y:S01]  /*f930*/  ULDC.64 UR6, c[0x4][0x1b8] ;  /* 0x01006e0000067ab9 */ /* 0x000fe20000000a00 */
[----:B------:R-:W-:Y:S01]  /*f940*/  ULDC.64 UR8, c[0x4][0x1c0] ;  /* 0x0100700000087ab9 */ /* 0x000fe20000000a00 */
[----:B------:R-:W-:Y:S01]  /*f950*/  ULDC.64 UR4, c[0x4][0x140] ;  /* 0x0100500000047ab9 */ /* 0x000fe20000000a00 */
[----:B------:R-:W-:Y:S01]  /*f960*/  MOV R4, UR6 ;  /* 0x0000000600047c02 */ /* 0x000fe20008000f00 */
[----:B------:R-:W-:Y:S01]  /*f970*/  IMAD.U32 R5, RZ, RZ, UR7 ;  /* 0x00000007ff057e24 */ /* 0x000fe2000f8e00ff */
[----:B------:R-:W1:Y:S01]  /*f980*/  LDC.64 R2, c[0x4][R2] ;  /* 0x0100000002027b82 */ /* 0x000e620000000a00 */
[----:B------:R-:W-:Y:S01]  /*f990*/  IMAD.U32 R6, RZ, RZ, UR8 ;  /* 0x00000008ff067e24 */ /* 0x000fe2000f8e00ff */
[----:B------:R-:W-:Y:S01]  /*f9a0*/  MOV R7, UR9 ;  /* 0x0000000900077c02 */ /* 0x000fe20008000f00 */
[----:B------:R-:W-:Y:S01]  /*f9b0*/  IMAD.U32 R10, RZ, RZ, UR4 ;  /* 0x00000004ff0a7e24 */ /* 0x000fe2000f8e00ff */
[----:B------:R-:W-:Y:S01]  /*f9c0*/  MOV R8, 0x70 ;  /* 0x0000007000087802 */ /* 0x000fe20000000f00 */
[----:B------:R-:W-:-:S02]  /*f9d0*/  IMAD.U32 R11, RZ, RZ, UR5 ;  /* 0x00000005ff0b7e24 */ /* 0x000fc4000f8e00ff */
[----:B------:R-:W-:Y:S02]  /*f9e0*/  IMAD.MOV.U32 R12, RZ, RZ, 0x1 ;  /* 0x00000001ff0c7424 */ /* 0x000fe400078e00ff */
[----:B------:R-:W-:-:S07]  /*f9f0*/  IMAD.MOV.U32 R13, RZ, RZ, RZ ;  /* 0x000000ffff0d7224 */ /* 0x000fce00078e00ff */
[----:B------:R-:W-:-:S07]  /*fa00*/  LEPC R20, `(.L_x_997) ;  /* 0x000000001014794e */ /* 0x000fce0000000000 */
[----:B-1----:R-:W-:Y:S05]  /*fa10*/  CALL.ABS.NOINC R2 ;  /* 0x0000000002007343 */ /* 0x002fea0003c00000 */
.L_x_997:
        /* <DEDUP_REMOVED lines=13> */
[----:B------:R-:W-:Y:S01]  /*faf0*/  MOV R8, 0x70 ;  /* 0x0000007000087802 */ /* 0x000fe20000000f00 */
[----:B------:R-:W-:-:S02]  /*fb00*/  IMAD.U32 R10, RZ, RZ, UR4 ;  /* 0x00000004ff0a7e24 */ /* 0x000fc4000f8e00ff */
[----:B------:R-:W-:Y:S02]  /*fb10*/  IMAD.U32 R11, RZ, RZ, UR5 ;  /* 0x00000005ff0b7e24 */ /* 0x000fe4000f8e00ff */
[----:B------:R-:W-:Y:S02]  /*fb20*/  IMAD.MOV.U32 R12, RZ, RZ, 0x1 ;  /* 0x00000001ff0c7424 */ /* 0x000fe400078e00ff */
[----:B-1----:R-:W-:-:S07]  /*fb30*/  IMAD.MOV.U32 R13, RZ, RZ, RZ ;  /* 0x000000ffff0d7224 */ /* 0x002fce00078e00ff */
[----:B------:R-:W-:-:S07]  /*fb40*/  LEPC R20, `(.L_x_999) ;  /* 0x000000001014794e */ /* 0x000fce0000000000 */
[----:B--2---:R-:W-:Y:S05]  /*fb50*/  CALL.ABS.NOINC R2 ;  /* 0x0000000002007343 */ /* 0x004fea0003c00000 */
.L_x_999:
[----:B------:R1:W2:Y:S01]  /*fb60*/  LDC.64 R2, c[0x4][R18] ;  /* 0x0100000012027b82 */ /* 0x0002a20000000a00 */
[----:B------:R-:W-:Y:S01]  /*fb70*/  ULDC.64 UR6, c[0x4][0x1b8] ;  /* 0x01006e0000067ab9 */ /* 0x000fe20000000a00 */
[----:B------:R-:W-:Y:S01]  /*fb80*/  ULDC.64 UR8, c[0x4][0x1c0] ;  /* 0x0100700000087ab9 */ /* 0x000fe20000000a00 */
[----:B------:R-:W-:Y:S01]  /*fb90*/  ULDC.64 UR4, c[0x4][0x150] ;  /* 0x0100540000047ab9 */ /* 0x000fe20000000a00 */
[----:B------:R-:W-:Y:S01]  /*fba0*/  MOV R4, UR6 ;  /* 0x0000000600047c02 */ /* 0x000fe20008000f00 */
[----:B------:R-:W-:Y:S01]  /*fbb0*/  IMAD.U32 R5, RZ, RZ, UR7 ;  /* 0x00000007ff057e24 */ /* 0x000fe2000f8e00ff */
[----:B------:R-:W-:Y:S01]  /*fbc0*/  MOV R7, UR9 ;  /* 0x0000000900077c02 */ /* 0x000fe20008000f00 */
[----:B------:R-:W-:Y:S01]  /*fbd0*/  IMAD.U32 R6, RZ, RZ, UR8 ;  /* 0x00000008ff067e24 */ /* 0x000fe2000f8e00ff */
[----:B------:R-:W-:Y:S01]  /*fbe0*/  MOV R8, 0x70 ;  /* 0x0000007000087802 */ /* 0x000fe20000000f00 */
[----:B------:R-:W-:Y:S02]  /*fbf0*/  IMAD.U32 R10, RZ, RZ, UR4 ;  /* 0x00000004ff0a7e24 */ /* 0x000fe4000f8e00ff */
[----:B------:R-:W-:-:S02]  /*fc00*/  IMAD.U32 R11, RZ, RZ, UR5 ;  /* 0x00000005ff0b7e24 */ /* 0x000fc4000f8e00ff */
[----:B------:R-:W-:Y:S02]  /*fc10*/  IMAD.MOV.U32 R12, RZ, RZ, 0x1 ;  /* 0x00000001ff0c7424 */ /* 0x000fe400078e00ff */
[----:B-1----:R-:W-:-:S07]  /*fc20*/  IMAD.MOV.U32 R13, RZ, RZ, RZ ;  /* 0x000000ffff0d7224 */ /* 0x002fce00078e00ff */
[----:B------:R-:W-:-:S07]  /*fc30*/  LEPC R20, `(.L_x_998) ;  /* 0x000000001014794e */ /* 0x000fce0000000000 */
[----:B--2---:R-:W-:Y:S05]  /*fc40*/  CALL.ABS.NOINC R2 ;  /* 0x0000000002007343 */ /* 0x004fea0003c00000 */
.L_x_998:
[----:B------:R-:W-:Y:S01]  /*fc50*/  ULDC.64 UR4, c[0x0][0x9f8] ;  /* 0x00027e0000047ab9 */ /* 0x000fe20000000a00 */
[----:B------:R-:W-:Y:S01]  /*fc60*/  MOV R5, UR47 ;  /* 0x0000002f00057c02 */ /* 0x000fe20008000f00 */
[----:B------:R-:W-:Y:S01]  /*fc70*/  IMAD.U32 R0, RZ, RZ, UR47 ;  /* 0x0000002fff007e24 */ /* 0x000fe2000f8e00ff */
[----:B------:R-:W-:Y:S01]  /*fc80*/  ISETP.NE.U32.AND P0, PT, RZ, UR4, PT ;  /* 0x00000004ff007c0c */ /* 0x000fe2000bf05070 */
[----:B------:R-:W-:Y:S01]  /*fc90*/  ULDC.64 UR6, c[0x0][0x208] ;  /* 0x0000820000067ab9 */ /* 0x000fe20000000a00 */
[----:B------:R-:W1:Y:S01]  /*fca0*/  LDC R4, c[0x0][0x428] ;  /* 0x00010a00ff047b82 */ /* 0x000e620000000800 */
[----:B------:R-:W2:Y:S01]  /*fcb0*/  S2R R18, SR_TID.X ;  /* 0x0000000000127919 */ /* 0x000ea20000002100 */
[----:B------:R-:W-:-:S13]  /*fcc0*/  ISETP.NE.AND.EX P0, PT, RZ, UR5, PT, P0 ;  /* 0x00000005ff007c0c */ /* 0x000fda000bf05300 */
[----:B------:R-:W3:Y:S02]  /*fcd0*/  @P0 LDC.64 R2, c[0x0][0x9f8] ;  /* 0x00027e00ff020b82 */ /* 0x000ee40000000a00 */
[----:B---3--:R-:W-:-:S05]  /*fce0*/  @P0 IMAD.WIDE R2, R5, 0x4, R2 ;  /* 0x0000000405020825 */ /* 0x008fca00078e0202 */
[----:B------:R3:W4:Y:S01]  /*fcf0*/  @P0 LDG.E R0, desc[UR6][R2.64] ;  /* 0x0000000602000981 */ /* 0x000722000c1e1900 */
[----:B-1----:R-:W-:Y:S01]  /*fd00*/  ISETP.NE.AND P0, PT, R4, 0x1, PT ;  /* 0x000000010400780c */ /* 0x002fe20003f05270 */
[----:B------:R-:W-:Y:S01]  /*fd10*/  IMAD.U32 R4, RZ, RZ, UR46 ;  /* 0x0000002eff047e24 */ /* 0x000fe2000f8e00ff */
[----:B--2---:R-:W-:Y:S01]  /*fd20*/  LOP3.LUT R18, R18, 0x1f, RZ, 0xc0, !PT ;  /* 0x0000001f12127812 */ /* 0x004fe200078ec0ff */
[----:B------:R-:W-:Y:S01]  /*fd30*/  UMOV UR44, URZ ;  /* 0x0000003f002c7c82 */ /* 0x000fe20008000000 */
[----:B------:R-:W-:Y:S01]  /*fd40*/  UMOV UR8, 0x40 ;  /* 0x0000004000087882 */ /* 0x000fe20000000000 */
[----:B------:R-:W-:Y:S01]  /*fd50*/  UMOV UR9, UR45 ;  /* 0x0000002d00097c82 */ /* 0x000fe20008000000 */
[----:B------:R-:W-:Y:S01]  /*fd60*/  ISETP.NE.AND P1, PT, R18, RZ, PT ;  /* 0x000000ff1200720c */ /* 0x000fe20003f25270 */
[----:B------:R-:W-:Y:S01]  /*fd70*/  UMOV UR10, UR46 ;  /* 0x0000002e000a7c82 */ /* 0x000fe20008000000 */
[----:B------:R-:W-:Y:S01]  /*fd80*/  UMOV UR11, UR47 ;  /* 0x0000002f000b7c82 */ /* 0x000fe20008000000 */
[----:B---3--:R-:W1:Y:S01]  /*fd90*/  LDC.64 R2, c[0x0][0x3f8] ;  /* 0x0000fe00ff027b82 */ /* 0x008e620000000a00 */
[----:B------:R-:W-:Y:S01]  /*fda0*/  UMOV UR12, 0x80 ;  /* 0x00000080000c7882 */ /* 0x000fe20000000000 */
[----:B------:R-:W-:Y:S01]  /*fdb0*/  UMOV UR13, UR45 ;  /* 0x0000002d000d7c82 */ /* 0x000fe20008000000 */
[----:B------:R-:W-:Y:S01]  /*fdc0*/  UMOV UR14, UR46 ;  /* 0x0000002e000e7c82 */ /* 0x000fe20008000000 */
[----:B------:R-:W-:Y:S01]  /*fdd0*/  UMOV UR15, UR47 ;  /* 0x0000002f000f7c82 */ /* 0x000fe20008000000 */
[----:B------:R-:W-:Y:S01]  /*fde0*/  UMOV UR16, 0xc0 ;  /* 0x000000c000107882 */ /* 0x000fe20000000000 */
[----:B------:R-:W-:Y:S01]  /*fdf0*/  UMOV UR17, UR45 ;  /* 0x0000002d00117c82 */ /* 0x000fe20008000000 */
[----:B------:R-:W-:Y:S01]  /*fe00*/  UMOV UR18, UR46 ;  /* 0x0000002e00127c82 */ /* 0x000fe20008000000 */
[----:B------:R-:W2:Y:S01]  /*fe10*/  @P0 LDC R5, c[0x0][0x42c] ;  /* 0x00010b00ff050b82 */ /* 0x000ea20000000800 */
[----:B------:R-:W-:Y:S01]  /*fe20*/  UMOV UR19, UR47 ;  /* 0x0000002f00137c82 */ /* 0x000fe20008000000 */
[----:B------:R-:W-:Y:S01]  /*fe30*/  VOTEU.ALL UP1, P1 ;  /* 0x00000000003f7886 */ /* 0x000fe20000820000 */
[----:B------:R-:W-:-:S04]  /*fe40*/  UMOV UR6, 0xffffffff ;  /* 0xffffffff00067882 */ /* 0x000fc80000000000 */
[----:B------:R-:W-:Y:S01]  /*fe50*/  @!UP1 UIADD3 UR4, UP0, UR42, 0x270, URZ ;  /* 0x000002702a049890 */ /* 0x000fe2000ff1e03f */
[----:B------:R-:W3:Y:S03]  /*fe60*/  @P0 LDC R6, c[0x0][0x430] ;  /* 0x00010c00ff060b82 */ /* 0x000ee60000000800 */
[----:B------:R-:W-:-:S09]  /*fe70*/  @!UP1 UIADD3.X UR5, URZ, UR43, URZ, UP0, !UPT ;  /* 0x0000002b3f059290 */ /* 0x000fd200087fe43f */
[----:B------:R1:W-:Y:S01]  /*fe80*/  @!UP1 UTMAPF.L2.4D [UR44], [UR4] ;  /* 0x0000002c040095b8 */ /* 0x0003e20008018000 */
[----:B--2---:R-:W-:Y:S01]  /*fe90*/  @P0 IMAD.HI.U32 R5, R5, UR46, RZ ;  /* 0x0000002e05050c27 */ /* 0x004fe2000f8e00ff */
[----:B------:R2:W-:Y:S04]  /*fea0*/  @!UP1 UTMAPF.L2.4D [UR8], [UR4] ;  /* 0x00000008040095b8 */ /* 0x0005e80008018000 */
[----:B---3--:R-:W-:Y:S02]  /*feb0*/  @P0 SHF.R.U32.HI R4, RZ, R6, R5 ;  /* 0x00000006ff040219 */ /* 0x008fe40000011605 */
[----:B-1----:R-:W-:Y:S02]  /*fec0*/  ISETP.NE.U32.AND P0, PT, R2, RZ, PT ;  /* 0x000000ff0200720c */ /* 0x002fe40003f05070 */
[----:B------:R-:W-:Y:S01]  /*fed0*/  MOV R5, UR48 ;  /* 0x0000003000057c02 */ /* 0x000fe20008000f00 */
[----:B------:R2:W-:Y:S01]  /*fee0*/  @!UP1 UTMAPF.L2.4D [UR12], [UR4] ;  /* 0x0000000c040095b8 */ /* 0x0005e20008018000 */
[----:B------:R-:W-:-:S03]  /*fef0*/  ISETP.NE.AND.EX P0, PT, R3, RZ, PT, P0 ;  /* 0x000000ff0300720c */ /* 0x000fc60003f05300 */
[----:B------:R-:W-:Y:S01]  /*ff00*/  VIADD R5, R5, 0xffffffff ;  /* 0xffffffff05057836 */ /* 0x000fe20000000000 */
[----:B------:R2:W-:Y:S01]  /*ff10*/  @!UP1 UTMAPF.L2.4D [UR16], [UR4] ;  /* 0x00000010040095b8 */ /* 0x0005e20008018000 */
[----:B----4-:R-:W-:Y:S01]  /*ff20*/  SEL R6, R0, RZ, !P0 ;  /* 0x000000ff00067207 */ /* 0x010fe20004000000 */
[----:B--2---:R-:W-:Y:S07]  /*ff30*/  BRA.DIV UR6, `(.L_x_1000) ;  /* 0x0000002a06f07947 */ /* 0x004fee000b800000 */
.L_x_1051:
[----:B------:R-:W-:Y:S01]  /*ff40*/  UMOV UR4, 0xffffffff ;  /* 0xffffffff00047882 */ /* 0x000fe20000000000 */
[----:B------:R-:W-:Y:S02]  /*ff50*/  SHF.R.S32.HI R18, RZ, 0x1f, R0 ;  /* 0x0000001fff127819 */ /* 0x000fe40000011400 */
[----:B------:R-:W-:Y:S05]  /*ff60*/  BRA.DIV UR4, `(.L_x_1001) ;  /* 0x0000002e04107947 */ /* 0x000fea000b800000 */
[----:B------:R-:W-:-:S13]  /*ff70*/  ELECT P6, URZ, PT ;  /* 0x00000000003f782f */ /* 0x000fda00038c0000 */
.L_x_1054:
[----:B------:R-:W-:Y:S05]  /*ff80*/  @!P6 BRA `(.L_x_1002) ;  /* 0x00000004000ce947 */ /* 0x000fea0003800000 */
[----:B------:R-:W-:Y:S01]  /*ff90*/  IMAD.MOV.U32 R6, RZ, RZ, R0 ;  /* 0x000000ffff067224 */ /* 0x000fe200078e0000 */
[----:B------:R-:W-:Y:S06]  /*ffa0*/  @!P0 BRA `(.L_x_1003) ;  /* 0x00000000004c8947 */ /* 0x000fec0003800000 */
[----:B------:R-:W1:Y:S01]  /*ffb0*/  LDC R11, c[0x0][0x41c] ;  /* 0x00010700ff0b7b82 */ /* 0x000e620000000800 */
[----:B------:R-:W-:Y:S01]  /*ffc0*/  MOV R10, R5 ;  /* 0x00000005000a7202 */ /* 0x000fe20000000f00 */
[----:B------:R-:W-:Y:S01]  /*ffd0*/  ULDC.64 UR4, c[0x0][0x408] ;  /* 0x0001020000047ab9 */ /* 0x000fe20000000a00 */
[----:B------:R-:W-:Y:S01]  /*ffe0*/  ULDC.64 UR6, c[0x0][0x208] ;  /* 0x0000820000067ab9 */ /* 0x000fe20000000a00 */
[----:B------:R-:W-:-:S04]  /*fff0*/  IMAD R9, R18, UR4, RZ ;  /* 0x0000000412097c24 */ /* 0x000fc8000f8e02ff */
[----:B------:R-:W-:Y:S01]  /*10000*/  IMAD R9, R0, UR5, R9 ;  /* 0x0000000500097c24 */ /* 0x000fe2000f8e0209 */
[----:B-1----:R-:W-:-:S13]  /*10010*/  ISETP.NE.AND P2, PT, R11, 0x1, PT ;  /* 0x000000010b00780c */ /* 0x002fda0003f45270 */
[----:B------:R-:W1:Y:S02]  /*10020*/  @P2 LDC.64 R6, c[0x0][0x420] ;  /* 0x00010800ff062b82 */ /* 0x000e640000000a00 */
[----:B-1----:R-:W-:-:S05]  /*10030*/  @P2 IMAD.HI.U32 R6, R5, R6, RZ ;  /* 0x0000000605062227 */ /* 0x002fca00078e00ff */
[----:B------:R-:W-:-:S04]  /*10040*/  @P2 SHF.R.U32.HI R10, RZ, R7, R6 ;  /* 0x00000007ff0a2219 */ /* 0x000fc80000011606 */
[--C-:B------:R-:W-:Y:S01]  /*10050*/  SHF.R.S32.HI R7, RZ, 0x1f, R10.reuse ;  /* 0x0000001fff077819 */ /* 0x100fe2000001140a */
[----:B------:R-:W-:-:S04]  /*10060*/  IMAD.MOV.U32 R6, RZ, RZ, R10 ;  /* 0x000000ffff067224 */ /* 0x000fc800078e000a */
[----:B------:R-:W-:-:S04]  /*10070*/  IMAD.WIDE.U32 R6, R0, UR4, R6 ;  /* 0x0000000400067c25 */ /* 0x000fc8000f8e0006 */
[----:B------:R-:W-:Y:S01]  /*10080*/  IMAD.IADD R7, R7, 0x1, R9 ;  /* 0x0000000107077824 */ /* 0x000fe200078e0209 */
[----:B------:R-:W-:-:S04]  /*10090*/  LEA R8, P2, R6, R2, 0x2 ;  /* 0x0000000206087211 */ /* 0x000fc800078410ff */
[----:B------:R-:W-:-:S05]  /*100a0*/  LEA.HI.X R9, R6, R3, R7, 0x2, P2 ;  /* 0x0000000306097211 */ /* 0x000fca00010f1407 */
[----:B------:R1:W5:Y:S01]  /*100b0*/  LDG.E R6, desc[UR6][R8.64] ;  /* 0x0000000608067981 */ /* 0x000362000c1e1900 */
[----:B------:R-:W-:-:S05]  /*100c0*/  IADD3 R10, -R10, RZ, RZ ;  /* 0x000000ff0a0a7210 */ /* 0x000fca0007ffe1ff */
[----:B------:R-:W-:-:S07]  /*100d0*/  IMAD R5, R11, R10, R5 ;  /* 0x0000000a0b057224 */ /* 0x000fce00078e0205 */
.L_x_1003:
[----:B------:R-:W2:Y:S01]  /*100e0*/  S2R R7, SR_TID.X ;  /* 0x0000000000077919 */ /* 0x000ea20000002100 */
[----:B-1----:R-:W-:Y:S02]  /*100f0*/  LEA R8, R16, UR40, 0x3 ;  /* 0x0000002810087c11 */ /* 0x002fe4000f8e18ff */
[----:B--2---:R-:W-:Y:S02]  /*10100*/  LOP3.LUT R9, R7, 0x7f, RZ, 0xc0, !PT ;  /* 0x0000007f07097812 */ /* 0x004fe400078ec0ff */
[----:B------:R-:W-:Y:S02]  /*10110*/  SHF.L.U32 R7, R17, 0x1f, RZ ;  /* 0x0000001f11077819 */ /* 0x000fe400000006ff */
[----:B------:R-:W-:Y:S02]  /*10120*/  ISETP.NE.AND P3, PT, R9, RZ, PT ;  /* 0x000000ff0900720c */ /* 0x000fe40003f65270 */
[----:B------:R-:W1:Y:S02]  /*10130*/  SYNCS.PHASECHK.TRANS64.TRYWAIT P2, [R8+URZ+0x30840], R7 ;  /* 0x03084007080075a7 */ /* 0x000e64000804017f */
[----:B-1----:R-:W-:Y:S09]  /*10140*/  @!P2 BRA `(.L_x_1004) ;  /* 0x0000002800b8a947 */ /* 0x002ff20003800000 */
.L_x_1055:
        /* <DEDUP_REMOVED lines=8> */
.L_x_1005:
        /* <DEDUP_REMOVED lines=10> */
[----:B------:R-:W-:-:S03]  /*10270*/  UMOV UR16, 0x40 ;  /* 0x0000004000107882 */ /* 0x000fc60000000000 */
[----:B------:R-:W-:Y:S02]  /*10280*/  ULEA UR14, UR14, UR40, 0xf ;  /* 0x000000280e0e7291 */ /* 0x000fe4000f8e783f */
[----:B------:R-:W-:Y:S02]  /*10290*/  UIADD3 UR9, UR9, 0x30830, URZ ;  /* 0x0003083009097890 */ /* 0x000fe4000fffe03f */
[----:B------:R-:W-:Y:S02]  /*102a0*/  USHF.L.U32 UR11, UR11, 0x6, URZ ;  /* 0x000000060b0b7899 */ /* 0x000fe4000800063f */
[----:B------:R-:W-:Y:S02]  /*102b0*/  UIADD3 UR8, UR14, 0x20400, URZ ;  /* 0x000204000e087890 */ /* 0x000fe4000fffe03f */
[----:B------:R-:W-:Y:S02]  /*102c0*/  UIADD3 UR15, UR14, 0x22400, URZ ;  /* 0x000224000e0f7890 */ /* 0x000fe4000fffe03f */
[----:B------:R-:W-:-:S02]  /*102d0*/  UIADD3 UR17, UR14, 0x24400, URZ ;  /* 0x000244000e117890 */ /* 0x000fc4000fffe03f */
[----:B------:R-:W-:-:S03]  /*102e0*/  UIADD3 UR18, UR14, 0x26400, URZ ;  /* 0x000264000e127890 */ /* 0x000fc6000fffe03f */
[----:B------:R2:W-:Y:S01]  /*102f0*/  UTMALDG.4D [UR8], [UR4], desc[UR6] ;  /* 0x00000608040075b4 */ /* 0x0005e20008019000 */
[----:B------:R-:W-:Y:S01]  /*10300*/  UMOV UR14, 0x80 ;  /* 0x00000080000e7882 */ /* 0x000fe20000000000 */
        /* <DEDUP_REMOVED lines=11> */
.L_x_1002:
[----:B------:R-:W-:Y:S05]  /*103c0*/  WARPSYNC.ALL ;  /* 0x0000000000007948 */ /* 0x000fea0003800000 */
[----:B------:R-:W-:Y:S01]  /*103d0*/  BAR.SYNC.DEFER_BLOCKING 0x8, 0x120 ;  /* 0x0204800000007b1d */ /* 0x000fe20000010000 */
[----:B------:R-:W-:Y:S01]  /*103e0*/  ELECT P2, URZ, PT ;  /* 0x00000000003f782f */ /* 0x000fe20003840000 */
[----:B------:R-:W-:Y:S02]  /*103f0*/  UIADD3 UR49, UR49, 0x1, URZ ;  /* 0x0000000131317890 */ /* 0x000fe4000fffe03f */
[----:B------:R-:W-:Y:S02]  /*10400*/  UIADD3 UR4, UP0, UR42, 0x270, URZ ;  /* 0x000002702a047890 */ /* 0x000fe4000ff1e03f */
[----:B------:R-:W-:-:S02]  /*10410*/  ULEA.HI UR14, UR49, UR49, URZ, 0x1 ;  /* 0x00000031310e7291 */ /* 0x000fc4000f8f083f */
[----:B------:R-:W-:Y:S02]  /*10420*/  UIADD3 UR8, UR40, 0x10400, URZ ;  /* 0x0001040028087890 */ /* 0x000fe4000fffe03f */
[----:B------:R-:W-:Y:S02]  /*10430*/  ULOP3.LUT UR14, UR14, 0xfffffffe, URZ, 0xc0, !UPT ;  /* 0xfffffffe0e0e7892 */ /* 0x000fe4000f8ec03f */
[----:B------:R-:W-:Y:S02]  /*10440*/  UIADD3 UR9, UR40, 0x30800, URZ ;  /* 0x0003080028097890 */ /* 0x000fe4000fffe03f */
[----:B-1----:R-:W-:Y:S01]  /*10450*/  @P2 IMAD.MOV.U32 R7, RZ, RZ, 0x10000 ;  /* 0x00010000ff072424 */ /* 0x002fe200078e00ff */
[----:B------:R-:W-:Y:S02]  /*10460*/  UIADD3 UR14, UR49, -UR14, URZ ;  /* 0x8000000e310e7290 */ /* 0x000fe4000fffe03f */
[----:B------:R-:W-:Y:S02]  /*10470*/  UIADD3.X UR5, URZ, UR43, URZ, UP0, !UPT ;  /* 0x0000002b3f057290 */ /* 0x000fe400087fe43f */
[----:B------:R-:W-:-:S02]  /*10480*/  UIADD3 UR32, UR40, 0x14400, URZ ;  /* 0x0001440028207890 */ /* 0x000fc4000fffe03f */
[----:B------:R-:W-:Y:S02]  /*10490*/  UIADD3 UR24, UR40, 0x18400, URZ ;  /* 0x0001840028187890 */ /* 0x000fe4000fffe03f */
[----:B------:R-:W-:Y:S02]  /*104a0*/  UIADD3 UR16, UR40, 0x1c400, URZ ;  /* 0x0001c40028107890 */ /* 0x000fe4000fffe03f */
[----:B------:R1:W-:Y:S01]  /*104b0*/  @P2 SYNCS.ARRIVE.TRANS64 RZ, [UR40+0x30800], R7 ;  /* 0x03080007ffff29a7 */ /* 0x0003e20008000028 */
[----:B------:R-:W-:Y:S01]  /*104c0*/  UMOV UR11, UR45 ;  /* 0x0000002d000b7c82 */ /* 0x000fe20008000000 */
[----:B------:R-:W-:Y:S01]  /*104d0*/  UMOV UR12, UR46 ;  /* 0x0000002e000c7c82 */ /* 0x000fe20008000000 */
[----:B------:R-:W-:Y:S01]  /*104e0*/  UMOV UR13, UR47 ;  /* 0x0000002f000d7c82 */ /* 0x000fe20008000000 */
[----:B------:R-:W-:Y:S01]  /*104f0*/  UMOV UR6, 0x0 ;  /* 0x0000000000067882 */ /* 0x000fe20000000000 */
[----:B------:R-:W-:Y:S01]  /*10500*/  UMOV UR7, 0x12f00000 ;  /* 0x12f0000000077882 */ /* 0x000fe20000000000 */
[----:B------:R-:W-:Y:S01]  /*10510*/  UMOV UR10, URZ ;  /* 0x0000003f000a7c82 */ /* 0x000fe20008000000 */
[----:B------:R-:W-:Y:S01]  /*10520*/  UMOV UR35, UR45 ;  /* 0x0000002d00237c82 */ /* 0x000fe20008000000 */
[----:B-1----:R-:W-:Y:S01]  /*10530*/  MOV R7, UR14 ;  /* 0x0000000e00077c02 */ /* 0x002fe20008000f00 */
[----:B------:R-:W-:Y:S01]  /*10540*/  UMOV UR36, UR46 ;  /* 0x0000002e00247c82 */ /* 0x000fe20008000000 */
[----:B------:R-:W-:Y:S01]  /*10550*/  UMOV UR37, UR47 ;  /* 0x0000002f00257c82 */ /* 0x000fe20008000000 */
[----:B------:R-:W-:Y:S01]  /*10560*/  UMOV UR34, 0x40 ;  /* 0x0000004000227882 */ /* 0x000fe20000000000 */
[----:B------:R-:W-:Y:S01]  /*10570*/  UMOV UR33, UR9 ;  /* 0x0000000900217c82 */ /* 0x000fe20008000000 */
[----:B------:R-:W-:Y:S01]  /*10580*/  UMOV UR27, UR45 ;  /* 0x0000002d001b7c82 */ /* 0x000fe20008000000 */
[----:B------:R-:W-:Y:S01]  /*10590*/  UMOV UR28, UR46 ;  /* 0x0000002e001c7c82 */ /* 0x000fe20008000000 */
[----:B------:R-:W-:Y:S01]  /*105a0*/  UMOV UR29, UR47 ;  /* 0x0000002f001d7c82 */ /* 0x000fe20008000000 */
[----:B------:R1:W-:Y:S01]  /*105b0*/  UTMALDG.4D [UR8], [UR4], desc[UR6] ;  /* 0x00000608040075b4 */ /* 0x0003e20008019000 */
[----:B------:R-:W-:Y:S01]  /*105c0*/  UMOV UR26, 0x80 ;  /* 0x00000080001a7882 */ /* 0x000fe20000000000 */
[----:B------:R-:W-:Y:S01]  /*105d0*/  UMOV UR25, UR9 ;  /* 0x0000000900197c82 */ /* 0x000fe20008000000 */
[----:B------:R-:W-:Y:S01]  /*105e0*/  SHF.L.U32 R7, R7, 0x1f, RZ ;  /* 0x0000001f07077819 */ /* 0x000fe200000006ff */
[----:B------:R-:W-:Y:S01]  /*105f0*/  UMOV UR19, UR45 ;  /* 0x0000002d00137c82 */ /* 0x000fe20008000000 */
[----:B------:R-:W-:Y:S01]  /*10600*/  UMOV UR20, UR46 ;  /* 0x0000002e00147c82 */ /* 0x000fe20008000000 */
[----:B------:R-:W-:Y:S01]  /*10610*/  UMOV UR21, UR47 ;  /* 0x0000002f00157c82 */ /* 0x000fe20008000000 */
[----:B------:R-:W-:Y:S01]  /*10620*/  UMOV UR18, 0xc0 ;  /* 0x000000c000127882 */ /* 0x000fe20000000000 */
[----:B------:R1:W-:Y:S01]  /*10630*/  UTMALDG.4D [UR32], [UR4], desc[UR6] ;  /* 0x00000620040075b4 */ /* 0x0003e20008019000 */
[----:B------:R-:W-:Y:S01]  /*10640*/  UMOV UR17, UR9 ;  /* 0x0000000900117c82 */ /* 0x000fe20008000000 */
[----:B------:R1:W-:Y:S01]  /*10650*/  UTMALDG.4D [UR24], [UR4], desc[UR6] ;  /* 0x00000618040075b4 */ /* 0x0003e20008019000 */
[----:B------:R1:W-:Y:S01]  /*10660*/  UTMALDG.4D [UR16], [UR4], desc[UR6] ;  /* 0x00000610040075b4 */ /* 0x0003e20008019000 */
[----:B------:R-:W2:Y:S02]  /*10670*/  SYNCS.PHASECHK.TRANS64.TRYWAIT P2, [UR40+0x30820], R7 ;  /* 0x03082007ff0075a7 */ /* 0x000ea40008040168 */
[----:B-12---:R-:W-:Y:S05]  /*10680*/  @!P2 BRA `(.L_x_1006) ;  /* 0x00000024007ca947 */ /* 0x006fea0003800000 */
.L_x_1056:
[----:B------:R-:W-:-:S04]  /*10690*/  UIADD3 UR4, UR48, -0x2, URZ ;  /* 0xfffffffe30047890 */ /* 0x000fc8000fffe03f */
[----:B------:R-:W-:-:S06]  /*106a0*/  UISETP.GE.AND UP0, UPT, UR4, UR41, UPT ;  /* 0x000000290400728c */ /* 0x000fcc000bf06270 */
[----:B------:R-:W-:-:S13]  /*106b0*/  PLOP3.LUT P2, PT, PT, PT, UP0, 0x80, 0x0 ;  /* 0x000000000000781c */ /* 0x000fda0003f4f008 */
[----:B------:R-:W-:Y:S05]  /*106c0*/  @!P2 BRA `(.L_x_1007) ;  /* 0x0000001400fca947 */ /* 0x000fea0003800000 */
[----:B-1----:R-:W-:Y:S01]  /*106d0*/  IMAD R8, RZ, RZ, -UR48 ;  /* 0x80000030ff087e24 */ /* 0x002fe2000f8e02ff */
[----:B------:R-:W-:Y:S01]  /*106e0*/  LOP3.LUT R11, RZ, UR41, RZ, 0x33, !PT ;  /* 0x00000029ff0b7c12 */ /* 0x000fe2000f8e33ff */
[----:B------:R-:W-:-:S03]  /*106f0*/  ULDC.64 UR38, c[0x0][0x408] ;  /* 0x0001020000267ab9 */ /* 0x000fc60000000a00 */
[----:B------:R-:W-:-:S05]  /*10700*/  VIADDMNMX R11, R8, 0x1, R11, !PT ;  /* 0x00000001080b7846 */ /* 0x000fca000780010b */
[----:B------:R-:W-:-:S05]  /*10710*/  VIADD R7, R11, UR48 ;  /* 0x000000300b077c36 */ /* 0x000fca0008000000 */
[----:B------:R-:W-:-:S04]  /*10720*/  LOP3.LUT R7, R7, 0x1, RZ, 0xc0, !PT ;  /* 0x0000000107077812 */ /* 0x000fc800078ec0ff */
[----:B------:R-:W-:Y:S02]  /*10730*/  ISETP.NE.U32.AND P2, PT, R7, 0x1, PT ;  /* 0x000000010700780c */ /* 0x000fe40003f45070 */
[----:B------:R-:W-:-:S11]  /*10740*/  MOV R7, UR4 ;  /* 0x0000000400077c02 */ /* 0x000fd60008000f00 */
        /* <DEDUP_REMOVED lines=13> */
[----:B-1----:R-:W-:-:S13]  /*10820*/  ISETP.NE.AND P2, PT, R13, 0x1, PT ;  /* 0x000000010d00780c */ /* 0x002fda0003f45270 */
[----:B------:R-:W1:Y:S02]  /*10830*/  @P2 LDC.64 R8, c[0x0][0x420] ;  /* 0x00010800ff082b82 */ /* 0x000e640000000a00 */
[----:B-1----:R-:W-:Y:S01]  /*10840*/  @P2 IMAD.HI.U32 R14, R7, R8, RZ ;  /* 0x00000008070e2227 */ /* 0x002fe200078e00ff */
[----:B------:R-:W-:-:S04]  /*10850*/  MOV R8, R7 ;  /* 0x0000000700087202 */ /* 0x000fc80000000f00 */
[----:B------:R-:W-:-:S04]  /*10860*/  @P2 SHF.R.U32.HI R8, RZ, R9, R14 ;  /* 0x00000009ff082219 */ /* 0x000fc8000001160e */
[--C-:B------:R-:W-:Y:S01]  /*10870*/  SHF.R.S32.HI R9, RZ, 0x1f, R8.reuse ;  /* 0x0000001fff097819 */ /* 0x100fe20000011408 */
[----:B------:R-:W-:-:S04]  /*10880*/  IMAD.MOV R14, RZ, RZ, -R8 ;  /* 0x000000ffff0e7224 */ /* 0x000fc800078e0a08 */
[----:B------:R-:W-:Y:S02]  /*10890*/  IMAD R7, R13, R14, R7 ;  /* 0x0000000e0d077224 */ /* 0x000fe400078e0207 */
[----:B------:R-:W-:Y:S02]  /*108a0*/  IMAD R13, R18, UR4, RZ ;  /* 0x00000004120d7c24 */ /* 0x000fe4000f8e02ff */
[----:B------:R-:W-:-:S04]  /*108b0*/  IMAD.WIDE.U32 R8, R0, UR4, R8 ;  /* 0x0000000400087c25 */ /* 0x000fc8000f8e0008 */
[----:B------:R-:W-:Y:S01]  /*108c0*/  IMAD R13, R0, UR5, R13 ;  /* 0x00000005000d7c24 */ /* 0x000fe2000f8e020d */
[----:B------:R-:W-:-:S03]  /*108d0*/  LEA R2, P2, R8, R2, 0x2 ;  /* 0x0000000208027211 */ /* 0x000fc600078410ff */
[----:B------:R-:W-:-:S05]  /*108e0*/  IMAD.IADD R13, R13, 0x1, R9 ;  /* 0x000000010d0d7824 */ /* 0x000fca00078e0209 */
[----:B------:R-:W-:-:S05]  /*108f0*/  LEA.HI.X R3, R8, R3, R13, 0x2, P2 ;  /* 0x0000000308037211 */ /* 0x000fca00010f140d */
[----:B------:R1:W5:Y:S02]  /*10900*/  LDG.E R8, desc[UR6][R2.64] ;  /* 0x0000000602087981 */ /* 0x000364000c1e1900 */
.L_x_1011:
[----:B-1----:R-:W1:Y:S01]  /*10910*/  S2R R2, SR_TID.X ;  /* 0x0000000000027919 */ /* 0x002e620000002100 */
[----:B------:R-:W-:Y:S02]  /*10920*/  LEA R3, R10, UR40, 0x3 ;  /* 0x000000280a037c11 */ /* 0x000fe4000f8e18ff */
[----:B-1----:R-:W-:Y:S02]  /*10930*/  LOP3.LUT R9, R2, 0x7f, RZ, 0xc0, !PT ;  /* 0x0000007f02097812 */ /* 0x002fe400078ec0ff */
[----:B------:R-:W-:Y:S02]  /*10940*/  SHF.L.U32 R2, R12, 0x1f, RZ ;  /* 0x0000001f0c027819 */ /* 0x000fe400000006ff */
[----:B------:R-:W-:Y:S02]  /*10950*/  ISETP.NE.AND P2, PT, R9, RZ, PT ;  /* 0x000000ff0900720c */ /* 0x000fe40003f45270 */
[----:B------:R-:W1:Y:S02]  /*10960*/  SYNCS.PHASECHK.TRANS64.TRYWAIT P3, [R3+URZ+0x30840], R2 ;  /* 0x03084002030075a7 */ /* 0x000e64000806017f */
[----:B-1----:R-:W-:Y:S09]  /*10970*/  @!P3 BRA `(.L_x_1012) ;  /* 0x0000002000d8b947 */ /* 0x002ff20003800000 */
.L_x_1057:
        /* <DEDUP_REMOVED lines=8> */
.L_x_1013:
        /* <DEDUP_REMOVED lines=11> */
[----:B------:R-:W-:Y:S01]  /*10ab0*/  UIADD3 UR19, UR40, 0x30800, URZ ;  /* 0x0003080028137890 */ /* 0x000fe2000fffe03f */
[----:B-1----:R-:W-:Y:S01]  /*10ac0*/  SHF.L.U32 R3, R17, 0x1f, RZ ;  /* 0x0000001f11037819 */ /* 0x002fe200000006ff */
[----:B------:R-:W-:-:S02]  /*10ad0*/  ULEA UR14, UR14, UR40, 0xf ;  /* 0x000000280e0e7291 */ /* 0x000fc4000f8e783f */
[----:B------:R-:W-:Y:S02]  /*10ae0*/  UIADD3 UR9, UR9, 0x30830, URZ ;  /* 0x0003083009097890 */ /* 0x000fe4000fffe03f */
[----:B------:R-:W-:Y:S01]  /*10af0*/  USHF.L.U32 UR11, UR11, 0x6, URZ ;  /* 0x000000060b0b7899 */ /* 0x000fe2000800063f */
[----:B------:R-:W-:Y:S01]  /*10b00*/  LEA R2, R16, UR19, 0x3 ;  /* 0x0000001310027c11 */ /* 0x000fe2000f8e18ff */
[----:B------:R-:W-:Y:S02]  /*10b10*/  UIADD3 UR8, UR14, 0x20400, URZ ;  /* 0x000204000e087890 */ /* 0x000fe4000fffe03f */
[----:B------:R-:W-:Y:S02]  /*10b20*/  UIADD3 UR15, UR14, 0x22400, URZ ;  /* 0x000224000e0f7890 */ /* 0x000fe4000fffe03f */
[----:B------:R-:W-:Y:S02]  /*10b30*/  UIADD3 UR16, UR14, 0x24400, URZ ;  /* 0x000244000e107890 */ /* 0x000fe4000fffe03f */
[----:B------:R-:W-:Y:S01]  /*10b40*/  UIADD3 UR14, UR14, 0x26400, URZ ;  /* 0x000264000e0e7890 */ /* 0x000fe2000fffe03f */
[----:B------:R-:W-:-:S02]  /*10b50*/  UMOV UR18, 0x80 ;  /* 0x0000008000127882 */ /* 0x000fc40000000000 */
[----:B------:R1:W-:Y:S02]  /*10b60*/  UTMALDG.4D [UR8], [UR4], desc[UR6] ;  /* 0x00000608040075b4 */ /* 0x0003e40008019000 */
[----:B-1----:R-:W-:Y:S01]  /*10b70*/  UMOV UR8, UR15 ;  /* 0x0000000f00087c82 */ /* 0x002fe20008000000 */
[----:B------:R-:W-:Y:S01]  /*10b80*/  UMOV UR10, UR17 ;  /* 0x00000011000a7c82 */ /* 0x000fe20008000000 */
[----:B------:R-:W-:Y:S01]  /*10b90*/  UMOV UR15, 0xc0 ;  /* 0x000000c0000f7882 */ /* 0x000fe20000000000 */
        /* <DEDUP_REMOVED lines=9> */
.L_x_1058:
[----:B------:R-:W-:Y:S05]  /*10c30*/  @P2 BRA `(.L_x_1015) ;  /* 0x0000000000202947 */ /* 0x000fea0003800000 */
[----:B------:R-:W2:Y:S01]  /*10c40*/  S2R R9, SR_TID.X ;  /* 0x0000000000097919 */ /* 0x000ea20000002100 */
[----:B-1----:R-:W-:Y:S01]  /*10c50*/  LEA R2, R16, UR40, 0x3 ;  /* 0x0000002810027c11 */ /* 0x002fe2000f8e18ff */
[----:B------:R-:W-:-:S04]  /*10c60*/  IMAD.MOV.U32 R3, RZ, RZ, 0x8000 ;  /* 0x00008000ff037424 */ /* 0x000fc800078e00ff */
[----:B------:R3:W-:Y:S01]  /*10c70*/  SYNCS.ARRIVE.TRANS64 RZ, [R2+URZ+0x30850], R3 ;  /* 0x0308500302ff79a7 */ /* 0x0007e2000800003f */
[----:B--2---:R-:W-:-:S04]  /*10c80*/  LOP3.LUT R9, R9, 0x1f, RZ, 0xc0, !PT ;  /* 0x0000001f09097812 */ /* 0x004fc800078ec0ff */
[----:B------:R-:W-:-:S13]  /*10c90*/  ISETP.NE.AND P2, PT, R9, RZ, PT ;  /* 0x000000ff0900720c */ /* 0x000fda0003f45270 */
[----:B---3--:R-:W-:Y:S05]  /*10ca0*/  @!P2 BRA `(.L_x_1015) ;  /* 0x000000000004a947 */ /* 0x008fea0003800000 */
[----:B------:R-:W-:Y:S01]  /*10cb0*/  BPT.TRAP 0x1 ;  /* 0x000000040000795c */ /* 0x000fe20000300000 */
.L_x_1015:
        /* <DEDUP_REMOVED lines=9> */
[----:B------:R-:W-:Y:S01]  /*10d50*/  UMOV UR17, 0x40 ;  /* 0x0000004000117882 */ /* 0x000fe20000000000 */
[----:B------:R-:W-:Y:S01]  /*10d60*/  IMAD.MOV.U32 R6, RZ, RZ, R8 ;  /* 0x000000ffff067224 */ /* 0x000fe200078e0008 */
[----:B------:R-:W-:-:S02]  /*10d70*/  MOV R5, R7 ;  /* 0x0000000700057202 */ /* 0x000fc40000000f00 */
[----:B------:R-:W-:Y:S02]  /*10d80*/  ULEA UR16, UR9, UR40, 0xf ;  /* 0x0000002809107291 */ /* 0x000fe4000f8e783f */
[----:B------:R-:W-:Y:S02]  /*10d90*/  ULEA UR9, UR9, UR40, 0x3 ;  /* 0x0000002809097291 */ /* 0x000fe4000f8e183f */
[----:B------:R-:W-:Y:S02]  /*10da0*/  USHF.L.U32 UR11, UR11, 0x6, URZ ;  /* 0x000000060b0b7899 */ /* 0x000fe4000800063f */
[----:B------:R-:W-:Y:S02]  /*10db0*/  UIADD3 UR8, UR16, 0x400, URZ ;  /* 0x0000040010087890 */ /* 0x000fe4000fffe03f */
[----:B------:R-:W-:Y:S02]  /*10dc0*/  UIADD3 UR9, UR9, 0x30850, URZ ;  /* 0x0003085009097890 */ /* 0x000fe4000fffe03f */
[----:B------:R-:W-:-:S02]  /*10dd0*/  UIADD3 UR14, UR16, 0x2400, URZ ;  /* 0x00002400100e7890 */ /* 0x000fc4000fffe03f */
        /* <DEDUP_REMOVED lines=15> */
.L_x_1010:
[----:B------:R-:W-:Y:S05]  /*10ed0*/  BSYNC B0 ;  /* 0x0000000000007941 */ /* 0x000fea0003800000 */
.L_x_1009:
[----:B------:R-:W-:Y:S01]  /*10ee0*/  UIADD3 UR4, UR48, -0x3, URZ ;  /* 0xfffffffd30047890 */ /* 0x000fe2000fffe03f */
[----:B------:R-:W-:Y:S02]  /*10ef0*/  IMAD.MOV.U32 R16, RZ, RZ, R10 ;  /* 0x000000ffff107224 */ /* 0x000fe400078e000a */
[----:B------:R-:W-:-:S03]  /*10f00*/  IMAD.MOV.U32 R17, RZ, RZ, R12 ;  /* 0x000000ffff117224 */ /* 0x000fc600078e000c */
[----:B------:R-:W-:-:S07]  /*10f10*/  MOV R7, UR4 ;  /* 0x0000000400077c02 */ /* 0x000fce0008000f00 */
.L_x_1008:
[----:B------:R-:W-:Y:S01]  /*10f20*/  ULOP3.LUT UR4, URZ, UR48, URZ, 0x33, !UPT ;  /* 0x000000303f047292 */ /* 0x000fe2000f8e333f */
[----:B------:R-:W-:Y:S01]  /*10f30*/  VIADD R11, R11, 0xfffffffe ;  /* 0xfffffffe0b0b7836 */ /* 0x000fe20000000000 */
[----:B------:R-:W-:Y:S04]  /*10f40*/  BSSY B0, `(.L_x_1007) ;  /* 0x00000f7000007945 */ /* 0x000fe80003800000 */
[----:B------:R-:W-:-:S13]  /*10f50*/  ISETP.NE.AND P2, PT, R11, UR4, PT ;  /* 0x000000040b007c0c */ /* 0x000fda000bf45270 */
[----:B------:R-:W-:Y:S05]  /*10f60*/  @!P2 BRA `(.L_x_1016) ;  /* 0x0000000c00d0a947 */ /* 0x000fea0003800000 */
[----:B------:R-:W-:-:S07]  /*10f70*/  IMAD.MOV.U32 R8, RZ, RZ, R6 ;  /* 0x000000ffff087224 */ /* 0x000fce00078e0006 */
.L_x_1031:
[----:B------:R-:W-:Y:S01]  /*10f80*/  IADD3 R10, R16, 0x1, RZ ;  /* 0x00000001100a7810 */ /* 0x000fe20007ffe0ff */
[----:B------:R-:W-:Y:S05]  /*10f90*/  YIELD ;  /* 0x0000000000007946 */ /* 0x000fea0003800000 */
[----:B------:R-:W-:Y:S01]  /*10fa0*/  ISETP.NE.AND P2, PT, R10, 0x2, PT ;  /* 0x000000020a00780c */ /* 0x000fe20003f45270 */
[----:B------:R-:W-:Y:S03]  /*10fb0*/  BSSY B1, `(.L_x_1017) ;  /* 0x0000074000017945 */ /* 0x000fe60003800000 */
[----:B-1----:R-:W-:-:S02]  /*10fc0*/  SEL R2, RZ, 0x1, P2 ;  /* 0x00000001ff027807 */ /* 0x002fc40001000000 */
[----:B------:R-:W-:Y:S02]  /*10fd0*/  SEL R10, R10, RZ, P2 ;  /* 0x000000ff0a0a7207 */ /* 0x000fe40001000000 */
[----:B------:R-:W-:Y:S01]  /*10fe0*/  LOP3.LUT R11, R17, R2, RZ, 0x3c, !PT ;  /* 0x00000002110b7212 */ /* 0x000fe200078e3cff */
[----:B------:R-:W-:Y:S06]  /*10ff0*/  @!P6 BRA `(.L_x_1018) ;  /* 0x0000000400bce947 */ /* 0x000fec0003800000 */
[----:B------:R-:W-:Y:S01]  /*11000*/  IMAD.MOV.U32 R12, RZ, RZ, R7 ;  /* 0x000000ffff0c7224 */ /* 0x000fe200078e0007 */
[----:B------:R-:W-:Y:S06]  /*11010*/  @!P0 BRA `(.L_x_1019) ;  /* 0x0000000000488947 */ /* 0x000fec0003800000 */
[----:B------:R-:W1:Y:S01]  /*11020*/  LDC R9, c[0x0][0x41c] ;  /* 0x00010700ff097b82 */ /* 0x000e620000000800 */
[----:B------:R-:W-:Y:S01]  /*11030*/  IMAD R13, R18, UR38, RZ ;  /* 0x00000026120d7c24 */ /* 0x000fe2000f8e02ff */
[----:B------:R-:W-:-:S03]  /*11040*/  ULDC.64 UR4, c[0x0][0x208] ;  /* 0x0000820000047ab9 */ /* 0x000fc60000000a00 */
        /* <DEDUP_REMOVED lines=15> */
.L_x_1019:
[----:B------:R-:W1:Y:S01]  /*11140*/  S2R R2, SR_TID.X ;  /* 0x0000000000027919 */ /* 0x000e620000002100 */
[----:B------:R-:W-:Y:S02]  /*11150*/  LEA R3, R10, UR40, 0x3 ;  /* 0x000000280a037c11 */ /* 0x000fe4000f8e18ff */
[----:B-1----:R-:W-:Y:S02]  /*11160*/  LOP3.LUT R9, R2, 0x7f, RZ, 0xc0, !PT ;  /* 0x0000007f02097812 */ /* 0x002fe400078ec0ff */
[----:B------:R-:W-:Y:S02]  /*11170*/  SHF.L.U32 R2, R11, 0x1f, RZ ;  /* 0x0000001f0b027819 */ /* 0x000fe400000006ff */
[----:B------:R-:W-:Y:S02]  /*11180*/  ISETP.NE.AND P2, PT, R9, RZ, PT ;  /* 0x000000ff0900720c */ /* 0x000fe40003f45270 */
[----:B------:R-:W1:Y:S02]  /*11190*/  SYNCS.PHASECHK.TRANS64.TRYWAIT P3, [R3+URZ+0x30840], R2 ;  /* 0x03084002030075a7 */ /* 0x000e64000806017f */
[----:B-1----:R-:W-:Y:S09]  /*111a0*/  @!P3 BRA `(.L_x_1020) ;  /* 0x0000001800f4b947 */ /* 0x002ff20003800000 */
.L_x_1059:
        /* <DEDUP_REMOVED lines=8> */
.L_x_1021:
        /* <DEDUP_REMOVED lines=12> */
[----:B------:R-:W-:Y:S01]  /*112f0*/  SHF.L.U32 R17, R17, 0x1f, RZ ;  /* 0x0000001f11117819 */ /* 0x000fe200000006ff */
[----:B------:R-:W-:-:S02]  /*11300*/  ULEA UR14, UR14, UR40, 0xf ;  /* 0x000000280e0e7291 */ /* 0x000fc4000f8e783f */
[----:B------:R-:W-:Y:S02]  /*11310*/  UIADD3 UR9, UR9, 0x30830, URZ ;  /* 0x0003083009097890 */ /* 0x000fe4000fffe03f */
[----:B------:R-:W-:Y:S01]  /*11320*/  USHF.L.U32 UR11, UR11, 0x6, URZ ;  /* 0x000000060b0b7899 */ /* 0x000fe2000800063f */
[----:B-1----:R-:W-:Y:S01]  /*11330*/  LEA R2, R16, UR19, 0x3 ;  /* 0x0000001310027c11 */ /* 0x002fe2000f8e18ff */
        /* <DEDUP_REMOVED lines=18> */
.L_x_1060:
[----:B------:R-:W-:Y:S05]  /*11460*/  @P2 BRA `(.L_x_1023) ;  /* 0x00000000001c2947 */ /* 0x000fea0003800000 */
[----:B------:R-:W2:Y:S02]  /*11470*/  S2R R3, SR_TID.X ;  /* 0x0000000000037919 */ /* 0x000ea40000002100 */
[----:B--2---:R-:W-:Y:S02]  /*11480*/  LOP3.LUT R9, R3, 0x1f, RZ, 0xc0, !PT ;  /* 0x0000001f03097812 */ /* 0x004fe400078ec0ff */
[----:B------:R-:W-:Y:S02]  /*11490*/  MOV R3, 0x8000 ;  /* 0x0000800000037802 */ /* 0x000fe40000000f00 */
[----:B------:R-:W-:Y:S02]  /*114a0*/  ISETP.NE.AND P2, PT, R9, RZ, PT ;  /* 0x000000ff0900720c */ /* 0x000fe40003f45270 */
[----:B------:R2:W-:Y:S11]  /*114b0*/  SYNCS.ARRIVE.TRANS64 RZ, [R2+URZ+0x50], R3 ;  /* 0x0000500302ff79a7 */ /* 0x0005f6000800003f */
[----:B--2---:R-:W-:Y:S05]  /*114c0*/  @!P2 BRA `(.L_x_1023) ;  /* 0x000000000004a947 */ /* 0x004fea0003800000 */
[----:B------:R-:W-:Y:S01]  /*114d0*/  BPT.TRAP 0x1 ;  /* 0x000000040000795c */ /* 0x000fe20000300000 */
.L_x_1023:
        /* <DEDUP_REMOVED lines=10> */
[----:B------:R-:W-:Y:S01]  /*11580*/  UMOV UR17, 0x40 ;  /* 0x0000004000117882 */ /* 0x000fe20000000000 */
[----:B------:R-:W-:-:S02]  /*11590*/  IMAD.MOV.U32 R5, RZ, RZ, R12 ;  /* 0x000000ffff057224 */ /* 0x000fc400078e000c */
[----:B------:R-:W-:Y:S01]  /*115a0*/  ULEA UR14, UR14, UR40, 0xf ;  /* 0x000000280e0e7291 */ /* 0x000fe2000f8e783f */
[----:B------:R-:W-:Y:S01]  /*115b0*/  IMAD.MOV.U32 R6, RZ, RZ, R8 ;  /* 0x000000ffff067224 */ /* 0x000fe200078e0008 */
[----:B------:R-:W-:Y:S02]  /*115c0*/  USHF.L.U32 UR11, UR11, 0x6, URZ ;  /* 0x000000060b0b7899 */ /* 0x000fe4000800063f */
[----:B------:R-:W-:Y:S02]  /*115d0*/  UIADD3 UR9, UR9, 0x50, URZ ;  /* 0x0000005009097890 */ /* 0x000fe4000fffe03f */
[----:B------:R-:W-:Y:S02]  /*115e0*/  UIADD3 UR8, UR14, 0x400, URZ ;  /* 0x000004000e087890 */ /* 0x000fe4000fffe03f */
[----:B------:R-:W-:Y:S02]  /*115f0*/  UIADD3 UR15, UR14, 0x2400, URZ ;  /* 0x000024000e0f7890 */ /* 0x000fe4000fffe03f */
[----:B------:R-:W-:-:S02]  /*11600*/  UIADD3 UR16, UR14, 0x4400, URZ ;  /* 0x000044000e107890 */ /* 0x000fc4000fffe03f */
        /* <DEDUP_REMOVED lines=14> */
.L_x_1018:
[----:B------:R-:W-:Y:S05]  /*116f0*/  BSYNC B1 ;  /* 0x0000000000017941 */ /* 0x000fea0003800000 */
.L_x_1017:
[----:B------:R-:W-:Y:S01]  /*11700*/  IADD3 R16, R10, 0x1, RZ ;  /* 0x000000010a107810 */ /* 0x000fe20007ffe0ff */
[----:B------:R-:W-:Y:S01]  /*11710*/  BSSY B1, `(.L_x_1024) ;  /* 0x0000076000017945 */ /* 0x000fe20003800000 */
[----:B------:R-:W-:Y:S02]  /*11720*/  VIADD R12, R7, 0xffffffff ;  /* 0xffffffff070c7836 */ /* 0x000fe40000000000 */
[----:B------:R-:W-:-:S04]  /*11730*/  ISETP.NE.AND P2, PT, R16, 0x2, PT ;  /* 0x000000021000780c */ /* 0x000fc80003f45270 */
[----:B-1----:R-:W-:Y:S02]  /*11740*/  SEL R2, RZ, 0x1, P2 ;  /* 0x00000001ff027807 */ /* 0x002fe40001000000 */
[----:B------:R-:W-:Y:S02]  /*11750*/  SEL R16, R16, RZ, P2 ;  /* 0x000000ff10107207 */ /* 0x000fe40001000000 */
[----:B------:R-:W-:Y:S01]  /*11760*/  LOP3.LUT R17, R11, R2, RZ, 0x3c, !PT ;  /* 0x000000020b117212 */ /* 0x000fe200078e3cff */
[----:B------:R-:W-:Y:S06]  /*11770*/  @!P6 BRA `(.L_x_1025) ;  /* 0x0000000400bce947 */ /* 0x000fec0003800000 */
[----:B------:R-:W-:Y:S01]  /*11780*/  IMAD.MOV.U32 R13, RZ, RZ, R12 ;  /* 0x000000ffff0d7224 */ /* 0x000fe200078e000c */
[----:B------:R-:W-:Y:S06]  /*11790*/  @!P0 BRA `(.L_x_1026) ;  /* 0x0000000000488947 */ /* 0x000fec0003800000 */
[----:B------:R-:W1:Y:S01]  /*117a0*/  LDC R8, c[0x0][0x41c] ;  /* 0x00010700ff087b82 */ /* 0x000e620000000800 */
[----:B------:R-:W-:Y:S01]  /*117b0*/  ULDC.64 UR4, c[0x0][0x208] ;  /* 0x0000820000047ab9 */ /* 0x000fe20000000a00 */
[----:B-1----:R-:W-:-:S13]  /*117c0*/  ISETP.NE.AND P2, PT, R8, 0x1, PT ;  /* 0x000000010800780c */ /* 0x002fda0003f45270 */
[----:B------:R-:W1:Y:S02]  /*117d0*/  @P2 LDC.64 R2, c[0x0][0x420] ;  /* 0x00010800ff022b82 */ /* 0x000e640000000a00 */
[----:B-1----:R-:W-:Y:S01]  /*117e0*/  @P2 IMAD.HI.U32 R14, R13, R2, RZ ;  /* 0x000000020d0e2227 */ /* 0x002fe200078e00ff */
[----:B------:R-:W-:-:S04]  /*117f0*/  MOV R2, R13 ;  /* 0x0000000d00027202 */ /* 0x000fc80000000f00 */
[----:B------:R-:W-:Y:S01]  /*11800*/  @P2 SHF.R.U32.HI R2, RZ, R3, R14 ;  /* 0x00000003ff022219 */ /* 0x000fe2000001160e */
[----:B------:R-:W-:-:S04]  /*11810*/  IMAD R14, R18, UR38, RZ ;  /* 0x00000026120e7c24 */ /* 0x000fc8000f8e02ff */
[----:B------:R-:W-:Y:S02]  /*11820*/  IMAD.MOV R3, RZ, RZ, -R2 ;  /* 0x000000ffff037224 */ /* 0x000fe400078e0a02 */
[----:B------:R-:W-:Y:S02]  /*11830*/  IMAD R14, R0, UR39, R14 ;  /* 0x00000027000e7c24 */ /* 0x000fe4000f8e020e */
[----:B------:R-:W-:Y:S01]  /*11840*/  IMAD R13, R8, R3, R13 ;  /* 0x00000003080d7224 */ /* 0x000fe200078e020d */
[--C-:B------:R-:W-:Y:S01]  /*11850*/  SHF.R.S32.HI R3, RZ, 0x1f, R2.reuse ;  /* 0x0000001fff037819 */ /* 0x100fe20000011402 */
[----:B------:R-:W1:Y:S02]  /*11860*/  LDC.64 R8, c[0x0][0x3f8] ;  /* 0x0000fe00ff087b82 */ /* 0x000e640000000a00 */
[----:B------:R-:W-:-:S04]  /*11870*/  IMAD.WIDE.U32 R2, R0, UR38, R2 ;  /* 0x0000002600027c25 */ /* 0x000fc8000f8e0002 */
[----:B------:R-:W-:Y:S01]  /*11880*/  IMAD.IADD R14, R14, 0x1, R3 ;  /* 0x000000010e0e7824 */ /* 0x000fe200078e0203 */
[----:B-1----:R-:W-:-:S04]  /*11890*/  LEA R8, P2, R2, R8, 0x2 ;  /* 0x0000000802087211 */ /* 0x002fc800078410ff */
[----:B------:R-:W-:-:S05]  /*118a0*/  LEA.HI.X R9, R2, R9, R14, 0x2, P2 ;  /* 0x0000000902097211 */ /* 0x000fca00010f140e */
[----:B------:R1:W5:Y:S04]  /*118b0*/  LDG.E R8, desc[UR4][R8.64] ;  /* 0x0000000408087981 */ /* 0x000368000c1e1900 */
.L_x_1026:
[----:B------:R-:W-:Y:S02]  /*118c0*/  LEA R2, R16, UR40, 0x3 ;  /* 0x0000002810027c11 */ /* 0x000fe4000f8e18ff */
[----:B------:R-:W-:-:S04]  /*118d0*/  SHF.L.U32 R3, R17, 0x1f, RZ ;  /* 0x0000001f11037819 */ /* 0x000fc800000006ff */
[----:B------:R-:W2:Y:S02]  /*118e0*/  SYNCS.PHASECHK.TRANS64.TRYWAIT P2, [R2+URZ+0x30840], R3 ;  /* 0x03084003020075a7 */ /* 0x000ea4000804017f */
[----:B--2---:R-:W-:Y:S05]  /*118f0*/  @!P2 BRA `(.L_x_1027) ;  /* 0x000000140048a947 */ /* 0x004fea0003800000 */
.L_x_1061:
        /* <DEDUP_REMOVED lines=11> */
.L_x_1028:
[----:B------:R-:W-:Y:S01]  /*119b0*/  R2UR UR9, R16 ;  /* 0x00000000100972ca */ /* 0x000fe200000e0000 */
[----:B------:R-:W-:Y:S01]  /*119c0*/  UIADD3 UR19, UR40, 0x30800, URZ ;  /* 0x0003080028137890 */ /* 0x000fe2000fffe03f */
[----:B------:R-:W-:Y:S01]  /*119d0*/  R2UR UR11, R13 ;  /* 0x000000000d0b72ca */ /* 0x000fe200000e0000 */
[----:B------:R-:W-:Y:S01]  /*119e0*/  UIADD3 UR4, UP0, UR42, 0x370, URZ ;  /* 0x000003702a047890 */ /* 0x000fe2000ff1e03f */
[----:B------:R-:W-:Y:S01]  /*119f0*/  R2UR UR12, R4 ;  /* 0x00000000040c72ca */ /* 0x000fe200000e0000 */
[----:B------:R-:W-:Y:S01]  /*11a00*/  UMOV UR10, URZ ;  /* 0x0000003f000a7c82 */ /* 0x000fe20008000000 */
[----:B-----5:R-:W-:Y:S01]  /*11a10*/  R2UR UR13, R8 ;  /* 0x00000000080d72ca */ /* 0x020fe200000e0000 */
[----:B------:R-:W-:Y:S01]  /*11a20*/  UIADD3.X UR5, URZ, UR43, URZ, UP0, !UPT ;  /* 0x0000002b3f057290 */ /* 0x000fe200087fe43f */
[----:B------:R-:W-:Y:S01]  /*11a30*/  SHF.L.U32 R11, R11, 0x1f, RZ ;  /* 0x0000001f0b0b7819 */ /* 0x000fe200000006ff */
[----:B------:R-:W-:Y:S01]  /*11a40*/  UMOV UR6, 0x0 ;  /* 0x0000000000067882 */ /* 0x000fe20000000000 */
[----:B------:R-:W-:Y:S01]  /*11a50*/  UMOV UR7, 0x14f00000 ;  /* 0x14f0000000077882 */ /* 0x000fe20000000000 */
[----:B------:R-:W-:Y:S01]  /*11a60*/  UMOV UR17, 0x40 ;  /* 0x0000004000117882 */ /* 0x000fe20000000000 */
[----:B------:R-:W-:Y:S01]  /*11a70*/  UMOV UR18, 0x80 ;  /* 0x0000008000127882 */ /* 0x000fe20000000000 */
[----:B------:R-:W-:Y:S01]  /*11a80*/  ULEA UR14, UR9, UR40, 0xf ;  /* 0x00000028090e7291 */ /* 0x000fe2000f8e783f */
[----:B--2---:R-:W-:Y:S01]  /*11a90*/  LEA R2, R10, UR19, 0x3 ;  /* 0x000000130a027c11 */ /* 0x004fe2000f8e18ff */
[----:B------:R-:W-:-:S02]  /*11aa0*/  ULEA UR9, UR9, UR19, 0x3 ;  /* 0x0000001309097291 */ /* 0x000fc4000f8e183f */
[----:B------:R-:W-:Y:S02]  /*11ab0*/  USHF.L.U32 UR11, UR11, 0x6, URZ ;  /* 0x000000060b0b7899 */ /* 0x000fe4000800063f */
[----:B------:R-:W-:Y:S02]  /*11ac0*/  UIADD3 UR8, UR14, 0x20400, URZ ;  /* 0x000204000e087890 */ /* 0x000fe4000fffe03f */
        /* <DEDUP_REMOVED lines=17> */
.L_x_1062:
[----:B------:R-:W-:Y:S05]  /*11be0*/  @P3 BRA `(.L_x_1030) ;  /* 0x00000000001c3947 */ /* 0x000fea0003800000 */
[----:B------:R-:W2:Y:S02]  /*11bf0*/  S2R R3, SR_TID.X ;  /* 0x0000000000037919 */ /* 0x000ea40000002100 */
[----:B--2---:R-:W-:Y:S01]  /*11c00*/  LOP3.LUT R9, R3, 0x1f, RZ, 0xc0, !PT ;  /* 0x0000001f03097812 */ /* 0x004fe200078ec0ff */
[----:B------:R-:W-:-:S03]  /*11c10*/  IMAD.MOV.U32 R3, RZ, RZ, 0x8000 ;  /* 0x00008000ff037424 */ /* 0x000fc600078e00ff */
[----:B------:R-:W-:Y:S01]  /*11c20*/  ISETP.NE.AND P2, PT, R9, RZ, PT ;  /* 0x000000ff0900720c */ /* 0x000fe20003f45270 */
[----:B------:R2:W-:-:S12]  /*11c30*/  SYNCS.ARRIVE.TRANS64 RZ, [R2+URZ+0x50], R3 ;  /* 0x0000500302ff79a7 */ /* 0x0005d8000800003f */
[----:B--2---:R-:W-:Y:S05]  /*11c40*/  @!P2 BRA `(.L_x_1030) ;  /* 0x000000000004a947 */ /* 0x004fea0003800000 */
[----:B------:R-:W-:Y:S01]  /*11c50*/  BPT.TRAP 0x1 ;  /* 0x000000040000795c */ /* 0x000fe20000300000 */
.L_x_1030:
        /* <DEDUP_REMOVED lines=11> */
[----:B------:R-:W-:Y:S01]  /*11d10*/  IMAD.MOV.U32 R5, RZ, RZ, R13 ;  /* 0x000000ffff057224 */ /* 0x000fe200078e000d */
[----:B------:R-:W-:Y:S01]  /*11d20*/  MOV R6, R8 ;  /* 0x0000000800067202 */ /* 0x000fe20000000f00 */
        /* <DEDUP_REMOVED lines=20> */
.L_x_1025:
[----:B------:R-:W-:Y:S05]  /*11e70*/  BSYNC B1 ;  /* 0x0000000000017941 */ /* 0x000fea0003800000 */
.L_x_1024:
[----:B------:R-:W-:Y:S01]  /*11e80*/  ISETP.GT.AND P2, PT, R12, UR41, PT ;  /* 0x000000290c007c0c */ /* 0x000fe2000bf44270 */
[----:B------:R-:W-:-:S12]  /*11e90*/  VIADD R7, R7, 0xfffffffe ;  /* 0xfffffffe07077836 */ /* 0x000fd80000000000 */
[----:B------:R-:W-:Y:S05]  /*11ea0*/  @P2 BRA `(.L_x_1031) ;  /* 0xfffffff000342947 */ /* 0x000fea000383ffff */
.L_x_1016:
[----:B------:R-:W-:Y:S05]  /*11eb0*/  BSYNC B0 ;  /* 0x0000000000007941 */ /* 0x000fea0003800000 */
.L_x_1007:
[----:B------:R-:W-:Y:S04]  /*11ec0*/  BSSY B0, `(.L_x_1032) ;  /* 0x000000f000007945 */ /* 0x000fe80003800000 */
[----:B------:R-:W-:Y:S05]  /*11ed0*/  @P1 BRA `(.L_x_1033) ;  /* 0x0000000000341947 */ /* 0x000fea0003800000 */
[----:B-1----:R-:W1:Y:S01]  /*11ee0*/  S2R R7, SR_LANEID ;  /* 0x0000000000077919 */ /* 0x002e620000000000 */
        /* <DEDUP_REMOVED lines=12> */
.L_x_1033:
[----:B------:R-:W-:Y:S05]  /*11fb0*/  BSYNC B0 ;  /* 0x0000000000007941 */ /* 0x000fea0003800000 */
.L_x_1032:
[----:B------:R-:W-:Y:S04]  /*11fc0*/  BSSY B0, `(.L_x_1034) ;  /* 0x0000030000007945 */ /* 0x000fe80003800000 */
[----:B------:R-:W-:Y:S05]  /*11fd0*/  @!P6 BRA `(.L_x_1035) ;  /* 0x0000000000b8e947 */ /* 0x000fea0003800000 */
[----:B------:R-:W2:Y:S01]  /*11fe0*/  S2R R0, SR_TID.X ;  /* 0x0000000000007919 */ /* 0x000ea20000002100 */
[----:B-1----:R-:W-:Y:S02]  /*11ff0*/  LEA R3, R16, UR40, 0x3 ;  /* 0x0000002810037c11 */ /* 0x002fe4000f8e18ff */
[----:B--2---:R-:W-:Y:S02]  /*12000*/  LOP3.LUT R2, R0, 0x7f, RZ, 0xc0, !PT ;  /* 0x0000007f00027812 */ /* 0x004fe400078ec0ff */
[----:B------:R-:W-:Y:S02]  /*12010*/  SHF.L.U32 R0, R17, 0x1f, RZ ;  /* 0x0000001f11007819 */ /* 0x000fe400000006ff */
[----:B------:R-:W-:Y:S02]  /*12020*/  ISETP.NE.AND P1, PT, R2, RZ, PT ;  /* 0x000000ff0200720c */ /* 0x000fe40003f25270 */
[----:B------:R-:W1:Y:S02]  /*12030*/  SYNCS.PHASECHK.TRANS64.TRYWAIT P0, [R3+URZ+0x30860], R0 ;  /* 0x03086000030075a7 */ /* 0x000e64000800017f */
[----:B-1----:R-:W-:Y:S09]  /*12040*/  @!P0 BRA `(.L_x_1036) ;  /* 0x0000000c009c8947 */ /* 0x002ff20003800000 */
.L_x_1063:
        /* <DEDUP_REMOVED lines=8> */
.L_x_1037:
        /* <DEDUP_REMOVED lines=11> */
[----:B------:R-:W-:Y:S02]  /*12180*/  ULEA UR14, UR14, UR40, 0xf ;  /* 0x000000280e0e7291 */ /* 0x000fe4000f8e783f */
        /* <DEDUP_REMOVED lines=19> */
.L_x_1035:
[----:B------:R-:W-:Y:S05]  /*122c0*/  BSYNC B0 ;  /* 0x0000000000007941 */ /* 0x000fea0003800000 */
.L_x_1034:
[----:B------:R-:W-:Y:S01]  /*122d0*/  IADD3 R16, R16, 0x1, RZ ;  /* 0x0000000110107810 */ /* 0x000fe20007ffe0ff */
[----:B------:R-:W-:-:S03]  /*122e0*/  IMAD.MOV.U32 R13, RZ, RZ, R19 ;  /* 0x000000ffff0d7224 */ /* 0x000fc600078e0013 */
[----:B------:R-:W-:-:S04]  /*122f0*/  ISETP.NE.AND P0, PT, R16, 0x2, PT ;  /* 0x000000021000780c */ /* 0x000fc80003f05270 */
[----:B-1----:R-:W-:Y:S02]  /*12300*/  SEL R0, RZ, 0x1, P0 ;  /* 0x00000001ff007807 */ /* 0x002fe40000000000 */
[----:B------:R-:W-:Y:S02]  /*12310*/  SEL R16, R16, RZ, P0 ;  /* 0x000000ff10107207 */ /* 0x000fe40000000000 */
[----:B------:R-:W-:-:S07]  /*12320*/  LOP3.LUT R17, R17, R0, RZ, 0x3c, !PT ;  /* 0x0000000011117212 */ /* 0x000fce00078e3cff */
.L_x_996:
[----:B------:R-:W-:Y:S05]  /*12330*/  BSYNC B6 ;  /* 0x0000000000067941 */ /* 0x000fea0003800000 */
.L_x_994:
[----:B------:R-:W-:-:S03]  /*12340*/  UMOV UR4, 0xffffffff ;  /* 0xffffffff00047882 */ /* 0x000fc60000000000 */
[----:B------:R-:W-:Y:S05]  /*12350*/  BRA.DIV UR4, `(.L_x_1038) ;  /* 0x0000000a04ec7947 */ /* 0x000fea000b800000 */
[----:B------:R1:W2:Y:S02]  /*12360*/  SHFL.IDX PT, R14, R13, RZ, 0x1f ;  /* 0x00001fff0d0e7589 */ /* 0x0002a400000e0000 */
.L_x_1066:
[----:B------:R-:W3:Y:S01]  /*12370*/  S2R R0, SR_TID.X ;  /* 0x0000000000007919 */ /* 0x000ee20000002100 */
[----:B------:R-:W-:Y:S05]  /*12380*/  WARPSYNC.ALL ;  /* 0x0000000000007948 */ /* 0x000fea0003800000 */
[----:B------:R-:W-:Y:S01]  /*12390*/  BAR.SYNC.DEFER_BLOCKING 0x4, 0x120 ;  /* 0x0104800000007b1d */ /* 0x000fe20000010000 */
[----:B--2---:R-:W-:-:S05]  /*123a0*/  IMAD.MOV.U32 R19, RZ, RZ, R14 ;  /* 0x000000ffff137224 */ /* 0x004fca00078e000e */
[----:B------:R-:W-:Y:S01]  /*123b0*/  ULDC UR4, c[0x0][0xda8] ;  /* 0x00036a0000047ab9 */ /* 0x000fe20000000800 */
[----:B---3--:R-:W-:-:S04]  /*123c0*/  LOP3.LUT R0, R0, 0x1f, RZ, 0xc0, !PT ;  /* 0x0000001f00007812 */ /* 0x008fc800078ec0ff */
[----:B------:R-:W-:-:S13]  /*123d0*/  ISETP.NE.AND P0, PT, R0, RZ, PT ;  /* 0x000000ff0000720c */ /* 0x000fda0003f05270 */
[----:B------:R-:W2:Y:S01]  /*123e0*/  @!P0 S2R R3, SR_CgaCtaId ;  /* 0x0000000000038919 */ /* 0x000ea20000008800 */
[----:B------:R-:W-:-:S04]  /*123f0*/  @!P0 MOV R0, 0x400 ;  /* 0x0000040000008802 */ /* 0x000fc80000000f00 */
[----:B--2---:R-:W-:-:S05]  /*12400*/  @!P0 LEA R0, R3, R0, 0x18 ;  /* 0x0000000003008211 */ /* 0x004fca00078ec0ff */
[----:B------:R2:W-:Y:S01]  /*12410*/  @!P0 STS [R0+0x308d0], R13 ;  /* 0x0308d00d00008388 */ /* 0x0005e20000000800 */
[----:B------:R-:W-:Y:S06]  /*12420*/  BAR.ARV 0x5, 0x120 ;  /* 0x0144800000007b1d */ /* 0x000fec0000002000 */
[----:B------:R-:W-:-:S13]  /*12430*/  ISETP.GE.AND P0, PT, R19, UR4, PT ;  /* 0x0000000413007c0c */ /* 0x000fda000bf06270 */
[----:B--2---:R-:W-:Y:S05]  /*12440*/  @!P0 BRA `(.L_x_1039) ;  /* 0xffffffc800fc8947 */ /* 0x004fea000383ffff */
.L_x_985:
[----:B------:R-:W2:Y:S01]  /*12450*/  S2R R3, SR_CgaCtaId ;  /* 0x0000000000037919 */ /* 0x000ea20000008800 */
[----:B------:R-:W-:Y:S01]  /*12460*/  UIADD3 UR49, UR49, 0x1, URZ ;  /* 0x0000000131317890 */ /* 0x000fe2000fffe03f */
[----:B------:R-:W-:-:S03]  /*12470*/  MOV R0, 0x400 ;  /* 0x0000040000007802 */ /* 0x000fc60000000f00 */
[----:B------:R-:W-:-:S04]  /*12480*/  ULEA.HI UR4, UR49, UR49, URZ, 0x1 ;  /* 0x0000003131047291 */ /* 0x000fc8000f8f083f */
[----:B------:R-:W-:-:S04]  /*12490*/  ULOP3.LUT UR4, UR4, 0xfffffffe, URZ, 0xc0, !UPT ;  /* 0xfffffffe04047892 */ /* 0x000fc8000f8ec03f */
[----:B------:R-:W-:Y:S01]  /*124a0*/  UIADD3 UR4, UR49, -UR4, URZ ;  /* 0x8000000431047290 */ /* 0x000fe2000fffe03f */
[----:B--2---:R-:W-:-:S05]  /*124b0*/  LEA R7, R3, R0, 0x18 ;  /* 0x0000000003077211 */ /* 0x004fca00078ec0ff */
[----:B------:R-:W-:-:S04]  /*124c0*/  MOV R0, UR4 ;  /* 0x0000000400007c02 */ /* 0x000fc80008000f00 */
[----:B------:R-:W-:-:S04]  /*124d0*/  SHF.L.U32 R0, R0, 0x1f, RZ ;  /* 0x0000001f00007819 */ /* 0x000fc800000006ff */
[----:B------:R-:W2:Y:S02]  /*124e0*/  SYNCS.PHASECHK.TRANS64.TRYWAIT P0, [R7+URZ+0x30820], R0 ;  /* 0x03082000070075a7 */ /* 0x000ea4000800017f */
[----:B--2---:R-:W-:Y:S05]  /*124f0*/  @!P0 BRA `(.L_x_1040) ;  /* 0x0000000800a88947 */ /* 0x004fea0003800000 */
.L_x_1067:
[----:B------:R-:W3:Y:S02]  /*12500*/  S2R R2, SR_TID.X ;  /* 0x0000000000027919 */ /* 0x000ee40000002100 */
[----:B---3--:R-:W-:-:S04]  /*12510*/  SHF.R.U32.HI R2, RZ, 0x5, R2 ;  /* 0x00000005ff027819 */ /* 0x008fc80000011602 */
[----:B------:R-:W-:-:S05]  /*12520*/  LOP3.LUT R2, R2, 0x3, RZ, 0xc0, !PT ;  /* 0x0000000302027812 */ /* 0x000fca00078ec0ff */
[----:B--2---:R-:W2:Y:S02]  /*12530*/  SHFL.IDX PT, R0, R2, RZ, 0x1f ;  /* 0x00001fff02007589 */ /* 0x004ea400000e0000 */
[----:B--2---:R-:W-:-:S13]  /*12540*/  ISETP.NE.AND P0, PT, R0, RZ, PT ;  /* 0x000000ff0000720c */ /* 0x004fda0003f05270 */
[----:B------:R-:W-:Y:S05]  /*12550*/  @P0 EXIT ;  /* 0x000000000000094d */ /* 0x000fea0003800000 */
[----:B------:R-:W-:Y:S01]  /*12560*/  ELECT P0, URZ, PT ;  /* 0x00000000003f782f */ /* 0x000fe20003800000 */
[----:B------:R-:W-:-:S12]  /*12570*/  BSSY B0, `(.L_x_1041) ;  /* 0x0000022000007945 */ /* 0x000fd80003800000 */
[----:B------:R-:W-:Y:S05]  /*12580*/  @!P0 BRA `(.L_x_1042) ;  /* 0x0000000000808947 */ /* 0x000fea0003800000 */
[----:B------:R-:W2:Y:S02]  /*12590*/  LDL R2, [R1] ;  /* 0x0000000001027983 */ /* 0x000ea40000100800 */
[----:B--2---:R-:W-:-:S13]  /*125a0*/  R2UR UR4, R2 ;  /* 0x00000000020472ca */ /* 0x004fda00000e0000 */
[----:B------:R-:W-:-:S06]  /*125b0*/  ULOP3.LUT UR4, UR4, 0x2, URZ, 0xfc, !UPT ;  /* 0x0000000204047892 */ /* 0x000fcc000f8efc3f */
[----:B------:R-:W-:-:S05]  /*125c0*/  IMAD.U32 R0, RZ, RZ, UR4 ;  /* 0x00000004ff007e24 */ /* 0x000fca000f8e00ff */
[----:B------:R-:W-:-:S13]  /*125d0*/  ISETP.NE.AND P2, PT, R0, 0x3, PT ;  /* 0x000000030000780c */ /* 0x000fda0003f45270 */
[----:B------:R-:W-:Y:S05]  /*125e0*/  @!P2 BRA `(.L_x_1043) ;  /* 0x000000000004a947 */ /* 0x000fea0003800000 */
[----:B------:R-:W-:Y:S01]  /*125f0*/  BPT.TRAP 0x1 ;  /* 0x000000040000795c */ /* 0x000fe20000300000 */
.L_x_1043:
[----:B------:R-:W-:Y:S01]  /*12600*/  VIADD R3, R7, 0x30840 ;  /* 0x0003084007037836 */ /* 0x000fe20000000000 */
[----:B------:R-:W-:Y:S01]  /*12610*/  SHF.L.U32 R4, R17, 0x1f, RZ ;  /* 0x0000001f11047819 */ /* 0x000fe200000006ff */
[----:B------:R-:W-:-:S03]  /*12620*/  VIADD R0, R16, 0x1 ;  /* 0x0000000110007836 */ /* 0x000fc60000000000 */
[----:B------:R-:W-:Y:S02]  /*12630*/  LEA R5, R16, R3, 0x3 ;  /* 0x0000000310057211 */ /* 0x000fe400078e18ff */
[----:B------:R-:W-:Y:S02]  /*12640*/  ISETP.NE.AND P1, PT, R0, 0x2, PT ;  /* 0x000000020000780c */ /* 0x000fe40003f25270 */
[----:B------:R-:W2:Y:S02]  /*12650*/  SYNCS.PHASECHK.TRANS64.TRYWAIT P0, [R5+URZ], R4 ;  /* 0x00000004050075a7 */ /* 0x000ea4000800017f */
[----:B------:R-:W-:-:S04]  /*12660*/  SEL R2, RZ, 0x1, P1 ;  /* 0x00000001ff027807 */ /* 0x000fc80000800000 */
[----:B------:R-:W-:Y:S02]  /*12670*/  LOP3.LUT R17, R17, R2, RZ, 0x3c, !PT ;  /* 0x0000000211117212 */ /* 0x000fe400078e3cff */
[----:B------:R-:W-:Y:S02]  /*12680*/  SEL R2, R0, RZ, P1 ;  /* 0x000000ff00027207 */ /* 0x000fe40000800000 */
[----:B------:R-:W-:-:S03]  /*12690*/  SHF.L.U32 R0, R17, 0x1f, RZ ;  /* 0x0000001f11007819 */ /* 0x000fc600000006ff */
[----:B------:R-:W-:Y:S01]  /*126a0*/  IMAD R3, R2, 0x8, R3 ;  /* 0x0000000802037824 */ /* 0x000fe200078e0203 */
[----:B--2---:R-:W-:Y:S06]  /*126b0*/  @!P0 BRA `(.L_x_1044) ;  /* 0x00000008004c8947 */ /* 0x004fec0003800000 */
.L_x_1068:
[----:B------:R-:W3:Y:S02]  /*126c0*/  SYNCS.PHASECHK.TRANS64.TRYWAIT P0, [R3+URZ], R0 ;  /* 0x00000000030075a7 */ /* 0x000ee4000800017f */
[----:B---3--:R-:W-:Y:S05]  /*126d0*/  @!P0 BRA `(.L_x_1045) ;  /* 0x0000000800588947 */ /* 0x008fea0003800000 */
.L_x_1069:
[----:B------:R-:W-:Y:S05]  /*126e0*/  @!P2 BRA `(.L_x_1046) ;  /* 0x000000000004a947 */ /* 0x000fea0003800000 */
[----:B------:R-:W-:Y:S01]  /*126f0*/  BPT.TRAP 0x1 ;  /* 0x000000040000795c */ /* 0x000fe20000300000 */
.L_x_1046:
[----:B---3--:R-:W-:-:S05]  /*12700*/  IADD3 R3, R7, 0x30860, RZ ;  /* 0x0003086007037810 */ /* 0x008fca0007ffe0ff */
[----:B--2---:R-:W-:-:S04]  /*12710*/  IMAD R5, R16, 0x8, R3 ;  /* 0x0000000810057824 */ /* 0x004fc800078e0203 */
[----:B------:R-:W2:Y:S02]  /*12720*/  SYNCS.PHASECHK.TRANS64.TRYWAIT P0, [R5+URZ], R4 ;  /* 0x00000004050075a7 */ /* 0x000ea4000800017f */
[----:B--2---:R-:W-:Y:S05]  /*12730*/  @!P0 BRA `(.L_x_1047) ;  /* 0x0000000800548947 */ /* 0x004fea0003800000 */
.L_x_1070:
[----:B------:R-:W-:-:S07]  /*12740*/  IMAD R3, R2, 0x8, R3 ;  /* 0x0000000802037824 */ /* 0x000fce00078e0203 */
.L_x_1048:
[----:B---3--:R3:W4:Y:S02]  /*12750*/  SYNCS.PHASECHK.TRANS64.TRYWAIT P0, [R3+URZ], R0 ;  /* 0x00000000030075a7 */ /* 0x008724000800017f */
[----:B----4-:R-:W-:Y:S05]  /*12760*/  @!P0 NANOSLEEP.SYNCS 0x989680 ;  /* 0x009896800000895d */ /* 0x010fea0003900000 */
[----:B------:R-:W4:Y:S02]  /*12770*/  @!P0 SYNCS.PHASECHK.TRANS64 P0, [R3+URZ], R0 ;  /* 0x00000000030085a7 */ /* 0x000f24000800007f */
[----:B----4-:R-:W-:Y:S05]  /*12780*/  @!P0 BRA `(.L_x_1048) ;  /* 0xfffffffc00f08947 */ /* 0x010fea000383ffff */
.L_x_1042:
[----:B------:R-:W-:Y:S05]  /*12790*/  BSYNC B0 ;  /* 0x0000000000007941 */ /* 0x000fea0003800000 */
.L_x_1041:
[----:B------:R-:W-:Y:S05]  /*127a0*/  EXIT ;  /* 0x000000000000794d */ /* 0x000fea0003800000 */
.L_x_902:
[----:B-1----:R-:W-:-:S04]  /*127b0*/  MOV R3, UR38 ;  /* 0x0000002600037c02 */ /* 0x002fc80008000f00 */
[----:B------:R1:W2:Y:S03]  /*127c0*/  SYNCS.PHASECHK.TRANS64.TRYWAIT P1, [R3+URZ+0x30800], R0 ;  /* 0x03080000030075a7 */ /* 0x0002a6000802017f */
[----:B--2---:R-:W-:Y:S05]  /*127d0*/  @!P1 NANOSLEEP.SYNCS 0x989680 ;  /* 0x009896800000995d */ /* 0x004fea0003900000 */
[----:B------:R-:W2:Y:S02]  /*127e0*/  @!P1 SYNCS.PHASECHK.TRANS64 P1, [R3+URZ+0x30800], R0 ;  /* 0x03080000030095a7 */ /* 0x000ea4000802007f */
[----:B--2---:R-:W-:Y:S05]  /*127f0*/  @!P1 BRA `(.L_x_902) ;  /* 0xfffffffc00ec9947 */ /* 0x004fea000383ffff */
[----:B------:R-:W-:Y:S05]  /*12800*/  BRA `(.L_x_1049) ;  /* 0xfffffef000f47947 */ /* 0x000fea000383ffff */
.L_x_906:
[----:B--2---:R2:W3:Y:S02]  /*12810*/  SYNCS.PHASECHK.TRANS64.TRYWAIT P2, [R3+URZ+0x30830], R0 ;  /* 0x03083000030075a7 */ /* 0x0044e4000804017f */
[----:B---3--:R-:W-:Y:S05]  /*12820*/  @!P2 NANOSLEEP.SYNCS 0x989680 ;  /* 0x009896800000a95d */ /* 0x008fea0003900000 */
[----:B------:R-:W3:Y:S02]  /*12830*/  @!P2 SYNCS.PHASECHK.TRANS64 P2, [R3+URZ+0x30830], R0 ;  /* 0x030830000300a5a7 */ /* 0x000ee4000804007f */
[----:B---3--:R-:W-:Y:S05]  /*12840*/  @!P2 BRA `(.L_x_906) ;  /* 0xfffffffc00f0a947 */ /* 0x008fea000383ffff */
[----:B------:R-:W-:Y:S05]  /*12850*/  BRA `(.L_x_905) ;  /* 0xfffffef400187947 */ /* 0x000fea000383ffff */
.L_x_922:
[----:B--2---:R-:W-:-:S04]  /*12860*/  IMAD.U32 R153, RZ, RZ, UR39 ;  /* 0x00000027ff997e24 */ /* 0x004fc8000f8e00ff */
[----:B------:R2:W3:Y:S03]  /*12870*/  SYNCS.PHASECHK.TRANS64.TRYWAIT P2, [R153+URZ+0x30830], R152 ;  /* 0x03083098990075a7 */ /* 0x0004e6000804017f */
[----:B---3--:R-:W-:Y:S05]  /*12880*/  @!P2 NANOSLEEP.SYNCS 0x989680 ;  /* 0x009896800000a95d */ /* 0x008fea0003900000 */
[----:B------:R-:W3:Y:S02]  /*12890*/  @!P2 SYNCS.PHASECHK.TRANS64 P2, [R153+URZ+0x30830], R152 ;  /* 0x030830989900a5a7 */ /* 0x000ee4000804007f */
[----:B---3--:R-:W-:Y:S05]  /*128a0*/  @!P2 BRA `(.L_x_922) ;  /* 0xfffffffc00eca947 */ /* 0x008fea000383ffff */
[----:B------:R-:W-:Y:S05]  /*128b0*/  BRA `(.L_x_921) ;  /* 0xffffff1c00c07947 */ /* 0x000fea000383ffff */
.L_x_926:
[----:B--2---:R-:W-:-:S04]  /*128c0*/  IMAD.U32 R215, RZ, RZ, UR10 ;  /* 0x0000000affd77e24 */ /* 0x004fc8000f8e00ff */
[----:B------:R2:W3:Y:S03]  /*128d0*/  SYNCS.PHASECHK.TRANS64.TRYWAIT P2, [R215+URZ+0x30850], R0 ;  /* 0x03085000d70075a7 */ /* 0x0004e6000804017f */
[----:B---3--:R-:W-:Y:S05]  /*128e0*/  @!P2 NANOSLEEP.SYNCS 0x989680 ;  /* 0x009896800000a95d */ /* 0x008fea0003900000 */
[----:B------:R-:W3:Y:S02]  /*128f0*/  @!P2 SYNCS.PHASECHK.TRANS64 P2, [R215+URZ+0x30850], R0 ;  /* 0x03085000d700a5a7 */ /* 0x000ee4000804007f */
[----:B---3--:R-:W-:Y:S05]  /*12900*/  @!P2 BRA `(.L_x_926) ;  /* 0xfffffffc00eca947 */ /* 0x008fea000383ffff */
[----:B------:R-:W-:Y:S05]  /*12910*/  BRA `(.L_x_925) ;  /* 0xffffff2c00507947 */ /* 0x000fea000383ffff */
.L_x_943:
[----:B--2---:R-:W-:-:S04]  /*12920*/  MOV R4, UR6 ;  /* 0x0000000600047c02 */ /* 0x004fc80008000f00 */
[----:B------:R2:W3:Y:S03]  /*12930*/  SYNCS.PHASECHK.TRANS64.TRYWAIT P2, [R4+URZ+0x30830], R3 ;  /* 0x03083003040075a7 */ /* 0x0004e6000804017f */
[----:B---3--:R-:W-:Y:S05]  /*12940*/  @!P2 NANOSLEEP.SYNCS 0x989680 ;  /* 0x009896800000a95d */ /* 0x008fea0003900000 */
[----:B------:R-:W3:Y:S02]  /*12950*/  @!P2 SYNCS.PHASECHK.TRANS64 P2, [R4+URZ+0x30830], R3 ;  /* 0x030830030400a5a7 */ /* 0x000ee4000804007f */
[----:B---3--:R-:W-:Y:S05]  /*12960*/  @!P2 BRA `(.L_x_943) ;  /* 0xfffffffc00eca947 */ /* 0x008fea000383ffff */
[----:B------:R-:W-:Y:S05]  /*12970*/  BRA `(.L_x_942) ;  /* 0xffffff4800e07947 */ /* 0x000fea000383ffff */
.L_x_947:
[----:B-12---:R-:W-:-:S04]  /*12980*/  IMAD.U32 R3, RZ, RZ, UR14 ;  /* 0x0000000eff037e24 */ /* 0x006fc8000f8e00ff */
[----:B------:R1:W2:Y:S03]  /*12990*/  SYNCS.PHASECHK.TRANS64.TRYWAIT P2, [R3+URZ+0x30850], R0 ;  /* 0x03085000030075a7 */ /* 0x0002a6000804017f */
[----:B--2---:R-:W-:Y:S05]  /*129a0*/  @!P2 NANOSLEEP.SYNCS 0x989680 ;  /* 0x009896800000a95d */ /* 0x004fea0003900000 */
[----:B------:R-:W2:Y:S02]  /*129b0*/  @!P2 SYNCS.PHASECHK.TRANS64 P2, [R3+URZ+0x30850], R0 ;  /* 0x030850000300a5a7 */ /* 0x000ea4000804007f */
[----:B--2---:R-:W-:Y:S05]  /*129c0*/  @!P2 BRA `(.L_x_947) ;  /* 0xfffffffc00eca947 */ /* 0x004fea000383ffff */
[----:B------:R-:W-:Y:S05]  /*129d0*/  BRA `(.L_x_946) ;  /* 0xffffff5800707947 */ /* 0x000fea000383ffff */
.L_x_953:
[----:B--2---:R-:W-:-:S04]  /*129e0*/  IMAD.U32 R4, RZ, RZ, UR6 ;  /* 0x00000006ff047e24 */ /* 0x004fc8000f8e00ff */
[----:B------:R2:W3:Y:S03]  /*129f0*/  SYNCS.PHASECHK.TRANS64.TRYWAIT P2, [R4+URZ+0x30830], R3 ;  /* 0x03083003040075a7 */ /* 0x0004e6000804017f */
[----:B---3--:R-:W-:Y:S05]  /*12a00*/  @!P2 NANOSLEEP.SYNCS 0x989680 ;  /* 0x009896800000a95d */ /* 0x008fea0003900000 */
[----:B------:R-:W3:Y:S02]  /*12a10*/  @!P2 SYNCS.PHASECHK.TRANS64 P2, [R4+URZ+0x30830], R3 ;  /* 0x030830030400a5a7 */ /* 0x000ee4000804007f */
[----:B---3--:R-:W-:Y:S05]  /*12a20*/  @!P2 BRA `(.L_x_953) ;  /* 0xfffffffc00eca947 */ /* 0x008fea000383ffff */
[----:B------:R-:W-:Y:S05]  /*12a30*/  BRA `(.L_x_952) ;  /* 0xffffff6800e87947 */ /* 0x000fea000383ffff */
.L_x_957:
[----:B-12---:R-:W-:-:S04]  /*12a40*/  MOV R3, UR10 ;  /* 0x0000000a00037c02 */ /* 0x006fc80008000f00 */
[----:B------:R1:W2:Y:S03]  /*12a50*/  SYNCS.PHASECHK.TRANS64.TRYWAIT P2, [R3+URZ+0x30850], R0 ;  /* 0x03085000030075a7 */ /* 0x0002a6000804017f */
[----:B--2---:R-:W-:Y:S05]  /*12a60*/  @!P2 NANOSLEEP.SYNCS 0x989680 ;  /* 0x009896800000a95d */ /* 0x004fea0003900000 */
[----:B------:R-:W2:Y:S02]  /*12a70*/  @!P2 SYNCS.PHASECHK.TRANS64 P2, [R3+URZ+0x30850], R0 ;  /* 0x030850000300a5a7 */ /* 0x000ea4000804007f */
[----:B--2---:R-:W-:Y:S05]  /*12a80*/  @!P2 BRA `(.L_x_957) ;  /* 0xfffffffc00eca947 */ /* 0x004fea000383ffff */
[----:B------:R-:W-:Y:S05]  /*12a90*/  BRA `(.L_x_956) ;  /* 0xffffff7800787947 */ /* 0x000fea000383ffff */
.L_x_970:
[----:B--2---:R-:W-:-:S04]  /*12aa0*/  IMAD.U32 R5, RZ, RZ, UR5 ;  /* 0x00000005ff057e24 */ /* 0x004fc8000f8e00ff */
[----:B------:R2:W3:Y:S03]  /*12ab0*/  SYNCS.PHASECHK.TRANS64.TRYWAIT P0, [R5+URZ+0x30850], R0 ;  /* 0x03085000050075a7 */ /* 0x0004e6000800017f */
[----:B---3--:R-:W-:Y:S05]  /*12ac0*/  @!P0 NANOSLEEP.SYNCS 0x989680 ;  /* 0x009896800000895d */ /* 0x008fea0003900000 */
[----:B------:R-:W3:Y:S02]  /*12ad0*/  @!P0 SYNCS.PHASECHK.TRANS64 P0, [R5+URZ+0x30850], R0 ;  /* 0x03085000050085a7 */ /* 0x000ee4000800007f */
[----:B---3--:R-:W-:Y:S05]  /*12ae0*/  @!P0 BRA `(.L_x_970) ;  /* 0xfffffffc00ec8947 */ /* 0x008fea000383ffff */
[----:B------:R-:W-:Y:S05]  /*12af0*/  BRA `(.L_x_969) ;  /* 0xffffff9c004c7947 */ /* 0x000fea000383ffff */
.L_x_1000:
[----:B------:R-:W1:Y:S01]  /*12b00*/  S2R R18, SR_TID.X ;  /* 0x0000000000127919 */ /* 0x000e620000002100 */
[----:B------:R-:W-:Y:S01]  /*12b10*/  MOV R12, RZ ;  /* 0x000000ff000c7202 */ /* 0x000fe20000000f00 */
[----:B------:R-:W-:Y:S02]  /*12b20*/  IMAD.MOV.U32 R11, RZ, RZ, 0x1f ;  /* 0x0000001fff0b7424 */ /* 0x000fe400078e00ff */
[----:B------:R-:W-:Y:S01]  /*12b30*/  IMAD.MOV.U32 R15, RZ, RZ, -0x1 ;  /* 0xffffffffff0f7424 */ /* 0x000fe200078e00ff */
[----:B-1----:R-:W-:-:S04]  /*12b40*/  SHF.R.U32.HI R7, RZ, 0x5, R18 ;  /* 0x00000005ff077819 */ /* 0x002fc80000011612 */
[----:B------:R-:W-:-:S05]  /*12b50*/  LOP3.LUT R7, R7, 0x3, RZ, 0xc0, !PT ;  /* 0x0000000307077812 */ /* 0x000fca00078ec0ff */
[----:B------:R-:W-:-:S07]  /*12b60*/  IMAD.MOV.U32 R13, RZ, RZ, R7 ;  /* 0x000000ffff0d7224 */ /* 0x000fce00078e0007 */
[----:B------:R-:W-:Y:S05]  /*12b70*/  WARPSYNC.COLLECTIVE R15, `(.L_x_1050) ;  /* 0x000000000f087348 */ /* 0x000fea0003c00000 */
[----:B------:R1:W2:Y:S02]  /*12b80*/  SHFL.IDX P6, R14, R13, R12, R11 ;  /* 0x0000000c0d0e7389 */ /* 0x0002a400000c000b */
[----:B-12---:R-:W-:Y:S01]  /*12b90*/  ENDCOLLECTIVE ;  /* 0x000000000000791b */ /* 0x006fe20003800000 */
.L_x_1050:
[----:B------:R-:W-:Y:S05]  /*12ba0*/  BRA `(.L_x_1051) ;  /* 0xffffffd000e47947 */ /* 0x000fea000383ffff */
.L_x_1001:
[----:B------:R-:W-:Y:S01]  /*12bb0*/  BSSY B0, `(.L_x_1052) ;  /* 0x0000006000007945 */ /* 0x000fe20003800000 */
[----:B------:R-:W-:-:S07]  /*12bc0*/  MOV R15, 0xffffffff ;  /* 0xffffffff000f7802 */ /* 0x000fce0000000f00 */
[----:B------:R-:W-:Y:S05]  /*12bd0*/  WARPSYNC.COLLECTIVE R15, `(.L_x_1053) ;  /* 0x000000000f0c7348 */ /* 0x000fea0003c00000 */
[----:B------:R-:W-:Y:S02]  /*12be0*/  ELECT P6, UR62, PT ;  /* 0x00000000003e782f */ /* 0x000fe400038c0000 */
[----:B------:R-:W-:Y:S01]  /*12bf0*/  MOV R14, UR62 ;  /* 0x0000003e000e7c02 */ /* 0x000fe20008000f00 */
[----:B------:R-:W-:Y:S10]  /*12c00*/  ENDCOLLECTIVE ;  /* 0x000000000000791b */ /* 0x000ff40003800000 */
.L_x_1053:
[----:B------:R-:W-:Y:S05]  /*12c10*/  BSYNC B0 ;  /* 0x0000000000007941 */ /* 0x000fea0003800000 */
.L_x_1052:
[----:B------:R-:W-:Y:S05]  /*12c20*/  BRA `(.L_x_1054) ;  /* 0xffffffd000d47947 */ /* 0x000fea000383ffff */
.L_x_1004:
[----:B-1----:R1:W2:Y:S02]  /*12c30*/  SYNCS.PHASECHK.TRANS64.TRYWAIT P2, [R8+URZ+0x30840], R7 ;  /* 0x03084007080075a7 */ /* 0x0022a4000804017f */
[----:B--2---:R-:W-:Y:S05]  /*12c40*/  @!P2 NANOSLEEP.SYNCS 0x989680 ;  /* 0x009896800000a95d */ /* 0x004fea0003900000 */
[----:B------:R-:W2:Y:S02]  /*12c50*/  @!P2 SYNCS.PHASECHK.TRANS64 P2, [R8+URZ+0x30840], R7 ;  /* 0x030840070800a5a7 */ /* 0x000ea4000804007f */
[----:B--2---:R-:W-:Y:S05]  /*12c60*/  @!P2 BRA `(.L_x_1004) ;  /* 0xfffffffc00f0a947 */ /* 0x004fea000383ffff */
[----:B------:R-:W-:Y:S05]  /*12c70*/  BRA `(.L_x_1055) ;  /* 0xffffffd400347947 */ /* 0x000fea000383ffff */
.L_x_1006:
[----:B-1----:R-:W-:-:S04]  /*12c80*/  IMAD.U32 R8, RZ, RZ, UR40 ;  /* 0x00000028ff087e24 */ /* 0x002fc8000f8e00ff */
[----:B------:R1:W2:Y:S03]  /*12c90*/  SYNCS.PHASECHK.TRANS64.TRYWAIT P2, [R8+URZ+0x30820], R7 ;  /* 0x03082007080075a7 */ /* 0x0002a6000804017f */
[----:B--2---:R-:W-:Y:S05]  /*12ca0*/  @!P2 NANOSLEEP.SYNCS 0x989680 ;  /* 0x009896800000a95d */ /* 0x004fea0003900000 */
[----:B------:R-:W2:Y:S02]  /*12cb0*/  @!P2 SYNCS.PHASECHK.TRANS64 P2, [R8+URZ+0x30820], R7 ;  /* 0x030820070800a5a7 */ /* 0x000ea4000804007f */
[----:B--2---:R-:W-:Y:S05]  /*12cc0*/  @!P2 BRA `(.L_x_1006) ;  /* 0xfffffffc00eca947 */ /* 0x004fea000383ffff */
[----:B------:R-:W-:Y:S05]  /*12cd0*/  BRA `(.L_x_1056) ;  /* 0xffffffd8006c7947 */ /* 0x000fea000383ffff */
.L_x_1012:
[----:B-1----:R1:W2:Y:S02]  /*12ce0*/  SYNCS.PHASECHK.TRANS64.TRYWAIT P3, [R3+URZ+0x30840], R2 ;  /* 0x03084002030075a7 */ /* 0x0022a4000806017f */
[----:B--2---:R-:W-:Y:S05]  /*12cf0*/  @!P3 NANOSLEEP.SYNCS 0x989680 ;  /* 0x009896800000b95d */ /* 0x004fea0003900000 */
[----:B------:R-:W2:Y:S02]  /*12d00*/  @!P3 SYNCS.PHASECHK.TRANS64 P3, [R3+URZ+0x30840], R2 ;  /* 0x030840020300b5a7 */ /* 0x000ea4000806007f */
[----:B--2---:R-:W-:Y:S05]  /*12d10*/  @!P3 BRA `(.L_x_1012) ;  /* 0xfffffffc00f0b947 */ /* 0x004fea000383ffff */
[----:B------:R-:W-:Y:S05]  /*12d20*/  BRA `(.L_x_1057) ;  /* 0xffffffdc00147947 */ /* 0x000fea000383ffff */
.L_x_1014:
[----:B-1----:R1:W2:Y:S02]  /*12d30*/  SYNCS.PHASECHK.TRANS64.TRYWAIT P3, [R2+URZ+0x60], R3 ;  /* 0x00006003020075a7 */ /* 0x0022a4000806017f */
[----:B--2---:R-:W-:Y:S05]  /*12d40*/  @!P3 NANOSLEEP.SYNCS 0x989680 ;  /* 0x009896800000b95d */ /* 0x004fea0003900000 */
[----:B------:R-:W2:Y:S02]  /*12d50*/  @!P3 SYNCS.PHASECHK.TRANS64 P3, [R2+URZ+0x60], R3 ;  /* 0x000060030200b5a7 */ /* 0x000ea4000806007f */
[----:B--2---:R-:W-:Y:S05]  /*12d60*/  @!P3 BRA `(.L_x_1014) ;  /* 0xfffffffc00f0b947 */ /* 0x004fea000383ffff */
[----:B------:R-:W-:Y:S05]  /*12d70*/  BRA `(.L_x_1058) ;  /* 0xffffffdc00ac7947 */ /* 0x000fea000383ffff */
.L_x_1020:
[----:B-1----:R1:W2:Y:S02]  /*12d80*/  SYNCS.PHASECHK.TRANS64.TRYWAIT P3, [R3+URZ+0x30840], R2 ;  /* 0x03084002030075a7 */ /* 0x0022a4000806017f */
[----:B--2---:R-:W-:Y:S05]  /*12d90*/  @!P3 NANOSLEEP.SYNCS 0x989680 ;  /* 0x009896800000b95d */ /* 0x004fea0003900000 */
[----:B------:R-:W2:Y:S02]  /*12da0*/  @!P3 SYNCS.PHASECHK.TRANS64 P3, [R3+URZ+0x30840], R2 ;  /* 0x030840020300b5a7 */ /* 0x000ea4000806007f */
[----:B--2---:R-:W-:Y:S05]  /*12db0*/  @!P3 BRA `(.L_x_1020) ;  /* 0xfffffffc00f0b947 */ /* 0x004fea000383ffff */
[----:B------:R-:W-:Y:S05]  /*12dc0*/  BRA `(.L_x_1059) ;  /* 0xffffffe000f87947 */ /* 0x000fea000383ffff */
.L_x_1022:
[----:B-1----:R1:W2:Y:S02]  /*12dd0*/  SYNCS.PHASECHK.TRANS64.TRYWAIT P3, [R2+URZ+0x60], R17 ;  /* 0x00006011020075a7 */ /* 0x0022a4000806017f */
[----:B--2---:R-:W-:Y:S05]  /*12de0*/  @!P3 NANOSLEEP.SYNCS 0x989680 ;  /* 0x009896800000b95d */ /* 0x004fea0003900000 */
[----:B------:R-:W2:Y:S02]  /*12df0*/  @!P3 SYNCS.PHASECHK.TRANS64 P3, [R2+URZ+0x60], R17 ;  /* 0x000060110200b5a7 */ /* 0x000ea4000806007f */
[----:B--2---:R-:W-:Y:S05]  /*12e00*/  @!P3 BRA `(.L_x_1022) ;  /* 0xfffffffc00f0b947 */ /* 0x004fea000383ffff */
[----:B------:R-:W-:Y:S05]  /*12e10*/  BRA `(.L_x_1060) ;  /* 0xffffffe400907947 */ /* 0x000fea000383ffff */
.L_x_1027:
[----:B--2---:R2:W3:Y:S02]  /*12e20*/  SYNCS.PHASECHK.TRANS64.TRYWAIT P2, [R2+URZ+0x30840], R3 ;  /* 0x03084003020075a7 */ /* 0x0044e4000804017f */
[----:B---3--:R-:W-:Y:S05]  /*12e30*/  @!P2 NANOSLEEP.SYNCS 0x989680 ;  /* 0x009896800000a95d */ /* 0x008fea0003900000 */
[----:B------:R-:W3:Y:S02]  /*12e40*/  @!P2 SYNCS.PHASECHK.TRANS64 P2, [R2+URZ+0x30840], R3 ;  /* 0x030840030200a5a7 */ /* 0x000ee4000804007f */
[----:B---3--:R-:W-:Y:S05]  /*12e50*/  @!P2 BRA `(.L_x_1027) ;  /* 0xfffffffc00f0a947 */ /* 0x008fea000383ffff */
[----:B------:R-:W-:Y:S05]  /*12e60*/  BRA `(.L_x_1061) ;  /* 0xffffffe800a47947 */ /* 0x000fea000383ffff */
.L_x_1029:
[----:B-1----:R1:W2:Y:S02]  /*12e70*/  SYNCS.PHASECHK.TRANS64.TRYWAIT P2, [R2+URZ+0x60], R11 ;  /* 0x0000600b020075a7 */ /* 0x0022a4000804017f */
[----:B--2---:R-:W-:Y:S05]  /*12e80*/  @!P2 NANOSLEEP.SYNCS 0x989680 ;  /* 0x009896800000a95d */ /* 0x004fea0003900000 */
[----:B------:R-:W2:Y:S02]  /*12e90*/  @!P2 SYNCS.PHASECHK.TRANS64 P2, [R2+URZ+0x60], R11 ;  /* 0x0000600b0200a5a7 */ /* 0x000ea4000804007f */
[----:B--2---:R-:W-:Y:S05]  /*12ea0*/  @!P2 BRA `(.L_x_1029) ;  /* 0xfffffffc00f0a947 */ /* 0x004fea000383ffff */
[----:B------:R-:W-:Y:S05]  /*12eb0*/  BRA `(.L_x_1062) ;  /* 0xffffffec00487947 */ /* 0x000fea000383ffff */
.L_x_1036:
[----:B-1----:R1:W2:Y:S02]  /*12ec0*/  SYNCS.PHASECHK.TRANS64.TRYWAIT P0, [R3+URZ+0x30860], R0 ;  /* 0x03086000030075a7 */ /* 0x0022a4000800017f */
[----:B--2---:R-:W-:Y:S05]  /*12ed0*/  @!P0 NANOSLEEP.SYNCS 0x989680 ;  /* 0x009896800000895d */ /* 0x004fea0003900000 */
[----:B------:R-:W2:Y:S02]  /*12ee0*/  @!P0 SYNCS.PHASECHK.TRANS64 P0, [R3+URZ+0x30860], R0 ;  /* 0x03086000030085a7 */ /* 0x000ea4000800007f */
[----:B--2---:R-:W-:Y:S05]  /*12ef0*/  @!P0 BRA `(.L_x_1036) ;  /* 0xfffffffc00f08947 */ /* 0x004fea000383ffff */
[----:B------:R-:W-:Y:S05]  /*12f00*/  BRA `(.L_x_1063) ;  /* 0xfffffff000507947 */ /* 0x000fea000383ffff */
.L_x_1038:
[----:B------:R-:W-:Y:S01]  /*12f10*/  BSSY B0, `(.L_x_1064) ;  /* 0x0000007000007945 */ /* 0x000fe20003800000 */
[----:B------:R-:W-:Y:S01]  /*12f20*/  IMAD.MOV.U32 R12, RZ, RZ, RZ ;  /* 0x000000ffff0c7224 */ /* 0x000fe200078e00ff */
[----:B------:R-:W-:Y:S01]  /*12f30*/  MOV R11, 0x1f ;  /* 0x0000001f000b7802 */ /* 0x000fe20000000f00 */
[----:B------:R-:W-:-:S07]  /*12f40*/  IMAD.MOV.U32 R15, RZ, RZ, -0x1 ;  /* 0xffffffffff0f7424 */ /* 0x000fce00078e00ff */
[----:B------:R-:W-:Y:S05]  /*12f50*/  WARPSYNC.COLLECTIVE R15, `(.L_x_1065) ;  /* 0x000000000f087348 */ /* 0x000fea0003c00000 */
[----:B------:R1:W2:Y:S02]  /*12f60*/  SHFL.IDX P6, R14, R13, R12, R11 ;  /* 0x0000000c0d0e7389 */ /* 0x0002a400000c000b */
[----:B-12---:R-:W-:Y:S01]  /*12f70*/  ENDCOLLECTIVE ;  /* 0x000000000000791b */ /* 0x006fe20003800000 */
.L_x_1065:
[----:B------:R-:W-:Y:S05]  /*12f80*/  BSYNC B0 ;  /* 0x0000000000007941 */ /* 0x000fea0003800000 */
.L_x_1064:
[----:B------:R-:W-:Y:S05]  /*12f90*/  BRA `(.L_x_1066) ;  /* 0xfffffff000f47947 */ /* 0x000fea000383ffff */
.L_x_1040:
[----:B--2---:R2:W3:Y:S02]  /*12fa0*/  SYNCS.PHASECHK.TRANS64.TRYWAIT P0, [R7+URZ+0x30820], R0 ;  /* 0x03082000070075a7 */ /* 0x0044e4000800017f */
[----:B---3--:R-:W-:Y:S05]  /*12fb0*/  @!P0 NANOSLEEP.SYNCS 0x989680 ;  /* 0x009896800000895d */ /* 0x008fea0003900000 */
[----:B------:R-:W3:Y:S02]  /*12fc0*/  @!P0 SYNCS.PHASECHK.TRANS64 P0, [R7+URZ+0x30820], R0 ;  /* 0x03082000070085a7 */ /* 0x000ee4000800007f */
[----:B---3--:R-:W-:Y:S05]  /*12fd0*/  @!P0 BRA `(.L_x_1040) ;  /* 0xfffffffc00f08947 */ /* 0x008fea000383ffff */
[----:B------:R-:W-:Y:S05]  /*12fe0*/  BRA `(.L_x_1067) ;  /* 0xfffffff400447947 */ /* 0x000fea000383ffff */
.L_x_1044:
[----:B--2---:R2:W3:Y:S02]  /*12ff0*/  SYNCS.PHASECHK.TRANS64.TRYWAIT P0, [R5+URZ], R4 ;  /* 0x00000004050075a7 */ /* 0x0044e4000800017f */
[----:B---3--:R-:W-:Y:S05]  /*13000*/  @!P0 NANOSLEEP.SYNCS 0x989680 ;  /* 0x009896800000895d */ /* 0x008fea0003900000 */
[----:B------:R-:W3:Y:S02]  /*13010*/  @!P0 SYNCS.PHASECHK.TRANS64 P0, [R5+URZ], R4 ;  /* 0x00000004050085a7 */ /* 0x000ee4000800007f */
[----:B---3--:R-:W-:Y:S05]  /*13020*/  @!P0 BRA `(.L_x_1044) ;  /* 0xfffffffc00f08947 */ /* 0x008fea000383ffff */
[----:B------:R-:W-:Y:S05]  /*13030*/  BRA `(.L_x_1068) ;  /* 0xfffffff400a07947 */ /* 0x000fea000383ffff */
.L_x_1045:
[----:B---3--:R3:W4:Y:S02]  /*13040*/  SYNCS.PHASECHK.TRANS64.TRYWAIT P0, [R3+URZ], R0 ;  /* 0x00000000030075a7 */ /* 0x008724000800017f */
[----:B----4-:R-:W-:Y:S05]  /*13050*/  @!P0 NANOSLEEP.SYNCS 0x989680 ;  /* 0x009896800000895d */ /* 0x010fea0003900000 */
[----:B------:R-:W4:Y:S02]  /*13060*/  @!P0 SYNCS.PHASECHK.TRANS64 P0, [R3+URZ], R0 ;  /* 0x00000000030085a7 */ /* 0x000f24000800007f */
[----:B----4-:R-:W-:Y:S05]  /*13070*/  @!P0 BRA `(.L_x_1045) ;  /* 0xfffffffc00f08947 */ /* 0x010fea000383ffff */
[----:B------:R-:W-:Y:S05]  /*13080*/  BRA `(.L_x_1069) ;  /* 0xfffffff400947947 */ /* 0x000fea000383ffff */
.L_x_1047:
[----:B--2---:R2:W3:Y:S02]  /*13090*/  SYNCS.PHASECHK.TRANS64.TRYWAIT P0, [R5+URZ], R4 ;  /* 0x00000004050075a7 */ /* 0x0044e4000800017f */
[----:B---3--:R-:W-:Y:S05]  /*130a0*/  @!P0 NANOSLEEP.SYNCS 0x989680 ;  /* 0x009896800000895d */ /* 0x008fea0003900000 */
[----:B------:R-:W3:Y:S02]  /*130b0*/  @!P0 SYNCS.PHASECHK.TRANS64 P0, [R5+URZ], R4 ;  /* 0x00000004050085a7 */ /* 0x000ee4000800007f */
[----:B---3--:R-:W-:Y:S05]  /*130c0*/  @!P0 BRA `(.L_x_1047) ;  /* 0xfffffffc00f08947 */ /* 0x008fea000383ffff */
[----:B------:R-:W-:Y:S05]  /*130d0*/  BRA `(.L_x_1070) ;  /* 0xfffffff400987947 */ /* 0x000fea000383ffff */
.L_x_1071:
        /* <DEDUP_REMOVED lines=10> */
.L_x_12746:


//--------------------- .text._ZN7cutlass13device_kernelIN5flash11enable_sm90INS1_16FlashAttnFwdSm90INS1_25CollectiveMainloopFwdSm90ILi2EN4cute5tupleIJNS5_1CILi1EEES8_S8_EEENS6_IJNS7_ILi128EEENS7_ILi64EEENS7_ILi256EEEEEELi256ENS_10bfloat16_tEfNS_4arch4Sm90ELb0ELb1ELb1ELb1ELb0ELb0ELb0ELb1ELb1ELb0ELb0ELb0EEENS1_21CollectiveEpilogueFwdINS6_IJSA_SC_SB_EEES9_SE_SG_Li256ELb1ELb0ELb0ELb0EEENS1_36VarlenDynamicPersistentTileSchedulerILi128ELi64ELi256ELi32ELb0ELb0ELb1ELb1ELb0ELb1EEEEEEEEEvNT_6ParamsE --------------------------
	.section	.text._ZN7cutlass13device_kernelIN5flash11enable_sm90INS1_16FlashAttnFwdSm90INS1_25CollectiveMainloopFwdSm90ILi2EN4cute5tupleIJNS5_1CILi1EEES8_S8_EEENS6_IJNS7_ILi128EEENS7_ILi64EEENS7_ILi256EEEEEELi256ENS_10bfloat16_tEfNS_4arch4Sm90ELb0ELb1ELb1ELb1ELb0ELb0ELb0ELb1ELb1ELb0ELb0ELb0EEENS1_21CollectiveEpilogueFwdINS6_IJSA_SC_SB_EEES9_SE_SG_Li256ELb1ELb0ELb0ELb0EEENS1_36VarlenDynamicPersistentTileSchedulerILi128ELi64ELi256ELi32ELb0ELb0ELb1ELb1ELb0ELb1EEEEEEEEEvNT_6ParamsE,"ax",@progbits
	.align	128
.text._ZN7cutlass13device_kernelIN5flash11enable_sm90INS1_16FlashAttnFwdSm90INS1_25CollectiveMainloopFwdSm90ILi2EN4cute5tupleIJNS5_1CILi1EEES8_S8_EEENS6_IJNS7_ILi128EEENS7_ILi64EEENS7_ILi256EEEEEELi256ENS_10bfloat16_tEfNS_4arch4Sm90ELb0ELb1ELb1ELb1ELb0ELb0ELb0ELb1ELb1ELb0ELb0ELb0EEENS1_21CollectiveEpilogueFwdINS6_IJSA_SC_SB_EEES9_SE_SG_Li256ELb1ELb0ELb0ELb0EEENS1_36VarlenDynamicPersistentTileSchedulerILi128ELi64ELi256ELi32ELb0ELb0ELb1ELb1ELb0ELb1EEEEEEEEEvNT_6ParamsE:
        .type           _ZN7cutlass13device_kernelIN5flash11enable_sm90INS1_16FlashAttnFwdSm90INS1_25CollectiveMainloopFwdSm90ILi2EN4cute5tupleIJNS5_1CILi1EEES8_S8_EEENS6_IJNS7_ILi128EEENS7_ILi64EEENS7_ILi256EEEEEELi256ENS_10bfloat16_tEfNS_4arch4Sm90ELb0ELb1ELb1ELb1ELb0ELb0ELb0ELb1ELb1ELb0ELb0ELb0EEENS1_21CollectiveEpilogueFwdINS6_IJSA_SC_SB_EEES9_SE_SG_Li256ELb1ELb0ELb0ELb0EEENS1_36VarlenDynamicPersistentTileSchedulerILi128ELi64ELi256ELi32ELb0ELb0ELb1ELb1ELb0ELb1EEEEEEEEEvNT_6ParamsE,@function
        .size           _ZN7cutlass13device_kernelIN5flash11enable_sm90INS1_16FlashAttnFwdSm90INS1_25CollectiveMainloopFwdSm90ILi2EN4cute5tupleIJNS5_1CILi1EEES8_S8_EEENS6_IJNS7_ILi128EEENS7_ILi64EEENS7_ILi256EEEEEELi256ENS_10bfloat16_tEfNS_4arch4Sm90ELb0ELb1ELb1ELb1ELb0ELb0ELb0ELb1ELb1ELb0ELb0ELb0EEENS1_21CollectiveEpilogueFwdINS6_IJSA_SC_SB_EEES9_SE_SG_Li256ELb1ELb0ELb0ELb0EEENS1_36VarlenDynamicPersistentTileSchedulerILi128ELi64ELi256ELi32ELb0ELb0ELb1ELb1ELb0ELb1EEEEEEEEEvNT_6ParamsE,(.L_x_12747 - _ZN7cutlass13device_kernelIN5flash11enable_sm90INS1_16FlashAttnFwdSm90INS1_25CollectiveMainloopFwdSm90ILi2EN4cute5tupleIJNS5_1CILi1EEES8_S8_EEENS6_IJNS7_ILi128EEENS7_ILi64EEENS7_ILi256EEEEEELi256ENS_10bfloat16_tEfNS_4arch4Sm90ELb0ELb1ELb1ELb1ELb0ELb0ELb0ELb1ELb1ELb0ELb0ELb0EEENS1_21CollectiveEpilogueFwdINS6_IJSA_SC_SB_EEES9_SE_SG_Li256ELb1ELb0ELb0ELb0EEENS1_36VarlenDynamicPersistentTileSchedulerILi128ELi64ELi256ELi32ELb0ELb0ELb1ELb1ELb0ELb1EEEEEEEEEvNT_6ParamsE)
        .other          _ZN7cutlass13device_kernelIN5flash11enable_sm90INS1_16FlashAttnFwdSm90INS1_25CollectiveMainloopFwdSm90ILi2EN4cute5tupleIJNS5_1CILi1EEES8_S8_EEENS6_IJNS7_ILi128EEENS7_ILi64EEENS7_ILi256EEEEEELi256ENS_10bfloat16_tEfNS_4arch4Sm90ELb0ELb1ELb1ELb1ELb0ELb0ELb0ELb1ELb1ELb0ELb0ELb0EEENS1_21CollectiveEpilogueFwdINS6_IJSA_SC_SB_EEES9_SE_SG_Li256ELb1ELb0ELb0ELb0EEENS1_36VarlenDynamicPersistentTileSchedulerILi128ELi64ELi256ELi32ELb0ELb0ELb1ELb1ELb0ELb1EEEEEEEEEvNT_6ParamsE,@"STO_CUDA_ENTRY STV_DEFAULT"
_ZN7cutlass13device_kernelIN5flash11enable_sm90INS1_16FlashAttnFwdSm90INS1_25CollectiveMainloopFwdSm90ILi2EN4cute5tupleIJNS5_1CILi1EEES8_S8_EEENS6_IJNS7_ILi128EEENS7_ILi64EEENS7_ILi256EEEEEELi256ENS_10bfloat16_tEfNS_4arch4Sm90ELb0ELb1ELb1ELb1ELb0ELb0ELb0ELb1ELb1ELb0ELb0ELb0EEENS1_21CollectiveEpilogueFwdINS6_IJSA_SC_SB_EEES9_SE_SG_Li256ELb1ELb0ELb0ELb0EEENS1_36VarlenDynamicPersistentTileSchedulerILi128ELi64ELi256ELi32ELb0ELb0ELb1ELb1ELb0ELb1EEEEEEEEEvNT_6ParamsE:
        /* <DEDUP_REMOVED lines=21> */
.L_x_1073:
[----:B------:R-:W-:Y:S05]  /*0150*/  BSYNC B0 ;  /* 0x0000000000007941 */ /* 0x000fea0003800000 */
.L_x_1072:
        /* <DEDUP_REMOVED lines=41> */
.L_x_1074:
        /* <DEDUP_REMOVED lines=22> */
.L_x_1075:
        /* <DEDUP_REMOVED lines=18> */
.L_x_1076:
        /* <DEDUP_REMOVED lines=22> */
.L_x_1077:
        /* <DEDUP_REMOVED lines=22> */
.L_x_1078:
        /* <DEDUP_REMOVED lines=8> */
.L_x_1080:
        /* <DEDUP_REMOVED lines=16> */
[----:B------:R-:W-:Y:S01]  /*0ab0*/  UMOV UR36, URZ ;  /* 0x0000003f00247c82 */ /* 0x000fe20008000000 */
[----:B------:R-:W-:Y:S01]  /*0ac0*/  R2UR UR5, R203 ;  /* 0x00000000cb0572ca */ /* 0x000fe200000e0000 */
[----:B------:R-:W0:Y:S01]  /*0ad0*/  S2R R0, SR_TID.X ;  /* 0x0000000000007919 */ /* 0x000e220000002100 */
[----:B------:R-:W-:Y:S01]  /*0ae0*/  UMOV UR37, URZ ;  /* 0x0000003f00257c82 */ /* 0x000fe20008000000 */
[----:B0-----:R-:W-:-:S05]  /*0af0*/  VIADD R215, R0, 0xffffff80 ;  /* 0xffffff8000d77836 */ /* 0x001fca0000000000 */
[----:B------:R-:W-:-:S04]  /*0b00*/  SHF.R.S32.HI R0, RZ, 0x1f, R215 ;  /* 0x0000001fff007819 */ /* 0x000fc800000114d7 */
[CC--:B------:R-:W-:Y:S02]  /*0b10*/  LEA.HI R3, R0.reuse, R215.reuse, RZ, 0x7 ;  /* 0x000000d700037211 */ /* 0x0c0fe400078f38ff */
[----:B------:R-:W-:Y:S02]  /*0b20*/  LEA.HI R4, R0, R215, RZ, 0x5 ;  /* 0x000000d700047211 */ /* 0x000fe400078f28ff */
[----:B------:R-:W-:Y:S02]  /*0b30*/  LOP3.LUT R210, R3, 0xffffff80, RZ, 0xc0, !PT ;  /* 0xffffff8003d27812 */ /* 0x000fe400078ec0ff */
[----:B------:R-:W-:-:S03]  /*0b40*/  SHF.R.S32.HI R212, RZ, 0x7, R3 ;  /* 0x00000007ffd47819 */ /* 0x000fc60000011403 */
[----:B------:R-:W-:Y:S01]  /*0b50*/  IMAD.IADD R210, R215, 0x1, -R210 ;  /* 0x00000001d7d27824 */ /* 0x000fe200078e0ad2 */
[----:B------:R-:W-:-:S04]  /*0b60*/  LEA.HI R3, R3, R212, RZ, 0x1 ;  /* 0x000000d403037211 */ /* 0x000fc800078f08ff */
[----:B------:R-:W-:Y:S02]  /*0b70*/  SHF.R.S32.HI R9, RZ, 0x1f, R210 ;  /* 0x0000001fff097819 */ /* 0x000fe400000114d2 */
[----:B------:R-:W-:Y:S02]  /*0b80*/  LOP3.LUT R3, R3, 0x3fffffe, RZ, 0xc0, !PT ;  /* 0x03fffffe03037812 */ /* 0x000fe400078ec0ff */
[CC--:B------:R-:W-:Y:S02]  /*0b90*/  LEA.HI R8, R9.reuse, R210.reuse, RZ, 0x2 ;  /* 0x000000d209087211 */ /* 0x0c0fe400078f10ff */
[----:B------:R-:W-:Y:S01]  /*0ba0*/  LEA.HI R9, R9, R210, RZ, 0x5 ;  /* 0x000000d209097211 */ /* 0x000fe200078f28ff */
[----:B------:R-:W-:Y:S01]  /*0bb0*/  IMAD.IADD R3, R212, 0x1, -R3 ;  /* 0x00000001d4037824 */ /* 0x000fe200078e0a03 */
[----:B------:R-:W-:Y:S02]  /*0bc0*/  SHF.R.S32.HI R5, RZ, 0x2, R8 ;  /* 0x00000002ff057819 */ /* 0x000fe40000011408 */
[----:B------:R-:W-:-:S02]  /*0bd0*/  SHF.R.S32.HI R9, RZ, 0x5, R9 ;  /* 0x00000005ff097819 */ /* 0x000fc40000011409 */
[----:B--2---:R-:W-:Y:S02]  /*0be0*/  R2UR UR4, R2 ;  /* 0x00000000020472ca */ /* 0x004fe400000e0000 */
[----:B------:R-:W-:-:S04]  /*0bf0*/  SHF.R.S32.HI R2, RZ, 0x1f, R8 ;  /* 0x0000001fff027819 */ /* 0x000fc80000011408 */
[----:B------:R-:W-:-:S04]  /*0c00*/  LEA.HI R2, R2, R5, RZ, 0x3 ;  /* 0x0000000502027211 */ /* 0x000fc800078f18ff */
[----:B------:R-:W-:Y:S02]  /*0c10*/  LOP3.LUT R6, R2, 0xfffffff8, RZ, 0xc0, !PT ;  /* 0xfffffff802067812 */ /* 0x000fe400078ec0ff */
[CC--:B------:R-:W-:Y:S01]  /*0c20*/  LEA.HI R2, R0.reuse, R215.reuse, RZ, 0x4 ;  /* 0x000000d700027211 */ /* 0x0c0fe200078f20ff */
[----:B------:R-:W-:Y:S01]  /*0c30*/  ULOP3.LUT UR4, UR4, 0x1, URZ, 0xfc, !UPT ;  /* 0x0000000104047892 */ /* 0x000fe2000f8efc3f */
[----:B------:R-:W-:Y:S01]  /*0c40*/  LEA.HI R0, R0, R215, RZ, 0x3 ;  /* 0x000000d700007211 */ /* 0x000fe200078f18ff */
[----:B------:R-:W-:Y:S01]  /*0c50*/  IMAD.IADD R10, R5, 0x1, -R6 ;  /* 0x00000001050a7824 */ /* 0x000fe200078e0a06 */
[----:B------:R-:W-:Y:S01]  /*0c60*/  SHF.R.S32.HI R5, RZ, 0x4, R2 ;  /* 0x00000004ff057819 */ /* 0x000fe20000011402 */
[----:B------:R-:W-:Y:S01]  /*0c70*/  IMAD.SHL.U32 R6, R4, 0x20, RZ ;  /* 0x0000002004067824 */ /* 0x000fe200078e00ff */
[C---:B------:R-:W-:Y:S01]  /*0c80*/  LOP3.LUT R4, R2.reuse, 0x3fffff0, RZ, 0xc0, !PT ;  /* 0x03fffff002047812 */ /* 0x040fe200078ec0ff */
[----:B------:R-:W-:Y:S01]  /*0c90*/  IMAD.U32 R214, RZ, RZ, UR4 ;  /* 0x00000004ffd67e24 */ /* 0x000fe2000f8e00ff */
[----:B------:R-:W-:Y:S01]  /*0ca0*/  LEA.HI R2, R2, R5, RZ, 0x1 ;  /* 0x0000000502027211 */ /* 0x000fe200078f08ff */
[----:B------:R-:W-:Y:S01]  /*0cb0*/  UMOV UR4, URZ ;  /* 0x0000003f00047c82 */ /* 0x000fe20008000000 */
[----:B------:R-:W-:Y:S01]  /*0cc0*/  LOP3.LUT R7, R6, 0xfffffc00, RZ, 0xc0, !PT ;  /* 0xfffffc0006077812 */ /* 0x000fe200078ec0ff */
[----:B------:R-:W-:Y:S01]  /*0cd0*/  IMAD.IADD R4, R215, 0x1, -R4 ;  /* 0x00000001d7047824 */ /* 0x000fe200078e0a04 */
[----:B------:R-:W-:Y:S01]  /*0ce0*/  LOP3.LUT R2, R2, 0x1ffffffe, RZ, 0xc0, !PT ;  /* 0x1ffffffe02027812 */ /* 0x000fe200078ec0ff */
[----:B------:R-:W-:Y:S01]  /*0cf0*/  IMAD.U32 R209, RZ, RZ, UR4 ;  /* 0x00000004ffd17e24 */ /* 0x000fe2000f8e00ff */
[----:B------:R-:W-:Y:S01]  /*0d00*/  LEA R10, R9, R10, 0x4 ;  /* 0x0000000a090a7211 */ /* 0x000fe200078e20ff */
[----:B------:R-:W-:Y:S01]  /*0d10*/  IMAD R7, R4, 0x40, R7 ;  /* 0x0000004004077824 */ /* 0x000fe200078e0207 */
[----:B------:R-:W-:Y:S01]  /*0d20*/  SHF.R.S32.HI R204, RZ, 0x3, R0 ;  /* 0x00000003ffcc7819 */ /* 0x000fe20000011400 */
[----:B------:R-:W-:-:S02]  /*0d30*/  IMAD.IADD R2, R5, 0x1, -R2 ;  /* 0x0000000105027824 */ /* 0x000fc400078e0a02 */
[----:B------:R-:W-:Y:S01]  /*0d40*/  IMAD R211, R3, 0x40, R10 ;  /* 0x0000004003d37824 */ /* 0x000fe200078e020a */
[----:B------:R-:W-:Y:S01]  /*0d50*/  LOP3.LUT R3, R8, 0x7ffffffc, RZ, 0xc0, !PT ;  /* 0x7ffffffc08037812 */ /* 0x000fe200078ec0ff */
[----:B------:R-:W-:Y:S01]  /*0d60*/  IMAD R213, R2, 0x8, R7 ;  /* 0x0000000802d57824 */ /* 0x000fe200078e0207 */
[----:B------:R-:W-:-:S03]  /*0d70*/  LOP3.LUT R2, R0, 0x1ffffff8, RZ, 0xc0, !PT ;  /* 0x1ffffff800027812 */ /* 0x000fc600078ec0ff */
[----:B------:R-:W-:Y:S02]  /*0d80*/  IMAD.IADD R18, R210, 0x1, -R3 ;  /* 0x00000001d2127824 */ /* 0x000fe400078e0a03 */
[----:B------:R-:W-:-:S04]  /*0d90*/  IMAD.IADD R2, R215, 0x1, -R2 ;  /* 0x00000001d7027824 */ /* 0x000fc800078e0a02 */
[----:B------:R-:W-:-:S07]  /*0da0*/  IMAD.SHL.U32 R23, R2, 0x8, RZ ;  /* 0x0000000802177824 */ /* 0x000fce00078e00ff */
.L_x_1180:
[----:B------:R-:W-:Y:S01]  /*0db0*/  ULDC.64 UR8, c[0x0][0xa28] ;  /* 0x00028a0000087ab9 */ /* 0x000fe20000000a00 */
[----:B012345:R-:W0:Y:S01]  /*0dc0*/  LDC.64 R8, c[0x0][0x3f8] ;  /* 0x0000fe00ff087b82 */ /* 0x03fe220000000a00 */
[----:B------:R-:W-:Y:S01]  /*0dd0*/  UISETP.NE.U32.AND UP0, UPT, UR8, URZ, UPT ;  /* 0x0000003f0800728c */ /* 0x000fe2000bf05070 */
[----:B------:R-:W-:Y:S01]  /*0de0*/  MOV R6, RZ ;  /* 0x000000ff00067202 */ /* 0x000fe20000000f00 */
[----:B------:R-:W-:Y:S02]  /*0df0*/  ULDC.64 UR12, c[0x0][0x208] ;  /* 0x00008200000c7ab9 */ /* 0x000fe40000000a00 */
[----:B------:R-:W-:-:S03]  /*0e00*/  UISETP.NE.AND.EX UP0, UPT, UR9, URZ, UPT, UP0 ;  /* 0x0000003f0900728c */ /* 0x000fc6000bf05300 */
[----:B------:R-:W-:Y:S01]  /*0e10*/  ULDC.64 UR8, c[0x0][0xa18] ;  /* 0x0002860000087ab9 */ /* 0x000fe20000000a00 */
[----:B------:R-:W1:Y:S01]  /*0e20*/  LDC R22, c[0x0][0x288] ;  /* 0x0000a200ff167b82 */ /* 0x000e620000000800 */
[----:B------:R-:W-:Y:S01]  /*0e30*/  UISETP.NE.U32.AND UP1, UPT, UR8, URZ, UPT ;  /* 0x0000003f0800728c */ /* 0x000fe2000bf25070 */
[----:B------:R-:W-:-:S03]  /*0e40*/  PLOP3.LUT P0, PT, PT, PT, UP0, 0x80, 0x0 ;  /* 0x000000000000781c */ /* 0x000fc60003f0f008 */
[----:B------:R-:W-:-:S03]  /*0e50*/  UISETP.NE.AND.EX UP1, UPT, UR9, URZ, UPT, UP1 ;  /* 0x0000003f0900728c */ /* 0x000fc6000bf25310 */
[----:B------:R-:W-:Y:S01]  /*0e60*/  @UP0 ULDC.64 UR8, c[0x0][0xa28] ;  /* 0x00028a0000080ab9 */ /* 0x000fe20000000a00 */
[----:B------:R-:W2:Y:S01]  /*0e70*/  LDC R0, c[0x0][0x404] ;  /* 0x00010100ff007b82 */ /* 0x000ea20000000800 */
[----:B------:R-:W-:Y:S01]  /*0e80*/  @UP0 UIMAD.WIDE UR8, UR5, 0x4, UR8 ;  /* 0x00000004050808a5 */ /* 0x000fe2000f8e0208 */
[----:B------:R-:W-:-:S05]  /*0e90*/  PLOP3.LUT P2, PT, PT, PT, UP1, 0x80, 0x0 ;  /* 0x000000000000781c */ /* 0x000fca0003f4f018 */
[----:B------:R-:W-:Y:S01]  /*0ea0*/  @UP1 ULDC.64 UR10, c[0x0][0xa18] ;  /* 0x00028600000a1ab9 */ /* 0x000fe20000000a00 */
[----:B------:R-:W3:Y:S01]  /*0eb0*/  LDC R19, c[0x0][0x2e0] ;  /* 0x0000b800ff137b82 */ /* 0x000ee20000000800 */
[----:B------:R-:W-:Y:S02]  /*0ec0*/  IMAD.U32 R2, RZ, RZ, UR8 ;  /* 0x00000008ff027e24 */ /* 0x000fe4000f8e00ff */
[----:B------:R-:W-:Y:S01]  /*0ed0*/  IMAD.U32 R3, RZ, RZ, UR9 ;  /* 0x00000009ff037e24 */ /* 0x000fe2000f8e00ff */
[----:B------:R-:W-:-:S04]  /*0ee0*/  @UP1 UIMAD.WIDE UR8, UR5, 0x4, UR10 ;  /* 0x00000004050818a5 */ /* 0x000fc8000f8e020a */
[----:B------:R4:W5:Y:S02]  /*0ef0*/  @P0 LDG.E R6, desc[UR12][R2.64] ;  /* 0x0000000c02060981 */ /* 0x000964000c1e1900 */
[----:B------:R-:W-:Y:S02]  /*0f00*/  IMAD.U32 R4, RZ, RZ, UR8 ;  /* 0x00000008ff047e24 */ /* 0x000fe4000f8e00ff */
[----:B------:R-:W-:Y:S01]  /*0f10*/  IMAD.U32 R5, RZ, RZ, UR9 ;  /* 0x00000009ff057e24 */ /* 0x000fe2000f8e00ff */
[----:B------:R-:W-:Y:S01]  /*0f20*/  ULDC.64 UR8, c[0x0][0xa20] ;  /* 0x0002880000087ab9 */ /* 0x000fe20000000a00 */
[----:B0-----:R-:W-:Y:S02]  /*0f30*/  ISETP.NE.U32.AND P0, PT, R8, RZ, PT ;  /* 0x000000ff0800720c */ /* 0x001fe40003f05070 */
[----:B------:R-:W-:Y:S01]  /*0f40*/  ISETP.NE.U32.AND P1, PT, RZ, UR8, PT ;  /* 0x00000008ff007c0c */ /* 0x000fe2000bf25070 */
[----:B-1----:R4:W5:Y:S01]  /*0f50*/  @P2 LDG.E R22, desc[UR12][R4.64] ;  /* 0x0000000c04162981 */ /* 0x002962000c1e1900 */
[----:B------:R-:W-:Y:S01]  /*0f60*/  ISETP.NE.AND.EX P0, PT, R9, RZ, PT, P0 ;  /* 0x000000ff0900720c */ /* 0x000fe20003f05300 */
[----:B------:R-:W-:Y:S01]  /*0f70*/  IMAD.U32 R207, RZ, RZ, UR6 ;  /* 0x00000006ffcf7e24 */ /* 0x000fe2000f8e00ff */
[----:B------:R-:W-:-:S02]  /*0f80*/  ISETP.NE.AND.EX P1, PT, RZ, UR9, PT, P1 ;  /* 0x00000009ff007c0c */ /* 0x000fc4000bf25310 */
[----:B--2---:R-:W-:Y:S01]  /*0f90*/  SEL R0, R0, 0x1, P0 ;  /* 0x0000000100007807 */ /* 0x004fe20000000000 */
[----:B----4-:R-:W-:Y:S10]  /*0fa0*/  @P2 BRA `(.L_x_1081) ;  /* 0x0000000000302947 */ /* 0x010ff40003800000 */
[----:B------:R-:W-:Y:S02]  /*0fb0*/  ULDC.64 UR6, c[0x0][0xa00] ;  /* 0x0002800000067ab9 */ /* 0x000fe40000000a00 */
[----:B------:R-:W-:-:S04]  /*0fc0*/  ISETP.NE.U32.AND P0, PT, RZ, UR6, PT ;  /* 0x00000006ff007c0c */ /* 0x000fc8000bf05070 */
[----:B------:R-:W-:-:S13]  /*0fd0*/  ISETP.NE.AND.EX P0, PT, RZ, UR7, PT, P0 ;  /* 0x00000007ff007c0c */ /* 0x000fda000bf05300 */
[----:B------:R-:W-:Y:S05]  /*0fe0*/  @!P0 BRA `(.L_x_1081) ;  /* 0x0000000000208947 */ /* 0x000fea0003800000 */
[----:B------:R-:W-:Y:S01]  /*0ff0*/  ULDC.64 UR6, c[0x0][0xa00] ;  /* 0x0002800000067ab9 */ /* 0x000fe20000000a00 */
[----:B------:R-:W-:Y:S01]  /*1000*/  ULDC.64 UR8, c[0x0][0x208] ;  /* 0x0000820000087ab9 */ /* 0x000fe20000000a00 */
[----:B------:R-:W-:-:S06]  /*1010*/  UIMAD.WIDE UR6, UR5, 0x4, UR6 ;  /* 0x00000004050678a5 */ /* 0x000fcc000f8e0206 */
[----:B------:R-:W-:Y:S02]  /*1020*/  IMAD.U32 R2, RZ, RZ, UR6 ;  /* 0x00000006ff027e24 */ /* 0x000fe4000f8e00ff */
[----:B------:R-:W-:-:S05]  /*1030*/  IMAD.U32 R3, RZ, RZ, UR7 ;  /* 0x00000007ff037e24 */ /* 0x000fca000f8e00ff */
[----:B-----5:R-:W2:Y:S04]  /*1040*/  LDG.E R22, desc[UR8][R2.64] ;  /* 0x0000000802167981 */ /* 0x020ea8000c1e1900 */
[----:B------:R-:W2:Y:S02]  /*1050*/  LDG.E R5, desc[UR8][R2.64+0x4] ;  /* 0x0000040802057981 */ /* 0x000ea4000c1e1900 */
[----:B--2---:R-:W-:-:S07]  /*1060*/  IMAD.IADD R22, R5, 0x1, -R22 ;  /* 0x0000000105167824 */ /* 0x004fce00078e0a16 */
.L_x_1081:
[----:B---3--:R-:W-:Y:S01]  /*1070*/  IMAD R19, R0, R19, RZ ;  /* 0x0000001300137224 */ /* 0x008fe200078e02ff */
[----:B------:R-:W-:Y:S01]  /*1080*/  MOV R206, R201 ;  /* 0x000000c900ce7202 */ /* 0x000fe20000000f00 */
[----:B------:R-:W-:Y:S01]  /*1090*/  IMAD.U32 R208, RZ, RZ, UR5 ;  /* 0x00000005ffd07e24 */ /* 0x000fe2000f8e00ff */
[----:B------:R-:W-:Y:S06]  /*10a0*/  @!P1 BRA `(.L_x_1082) ;  /* 0x00000000001c9947 */ /* 0x000fec0003800000 */
[----:B------:R-:W-:Y:S01]  /*10b0*/  ULDC.64 UR6, c[0x0][0xa20] ;  /* 0x0002880000067ab9 */ /* 0x000fe20000000a00 */
[----:B------:R-:W-:Y:S01]  /*10c0*/  ULDC.64 UR8, c[0x0][0x208] ;  /* 0x0000820000087ab9 */ /* 0x000fe20000000a00 */
[----:B------:R-:W-:-:S06]  /*10d0*/  UIMAD.WIDE UR4, UR5, 0x4, UR6 ;  /* 0x00000004050478a5 */ /* 0x000fcc000f8e0206 */
[----:B------:R-:W-:Y:S02]  /*10e0*/  IMAD.U32 R2, RZ, RZ, UR4 ;  /* 0x00000004ff027e24 */ /* 0x000fe4000f8e00ff */
[----:B------:R-:W-:-:S05]  /*10f0*/  IMAD.U32 R3, RZ, RZ, UR5 ;  /* 0x00000005ff037e24 */ /* 0x000fca000f8e00ff */
[----:B------:R0:W5:Y:S01]  /*1100*/  LDG.E R19, desc[UR8][R2.64] ;  /* 0x0000000802137981 */ /* 0x000162000c1e1900 */
[----:B------:R-:W-:Y:S05]  /*1110*/  BRA `(.L_x_1083) ;  /* 0x0000000000307947 */ /* 0x000fea0003800000 */
.L_x_1082:
        /* <DEDUP_REMOVED lines=9> */
[----:B------:R-:W2:Y:S04]  /*11b0*/  LDG.E R19, desc[UR8][R2.64] ;  /* 0x0000000802137981 */ /* 0x000ea8000c1e1900 */
[----:B------:R-:W2:Y:S02]  /*11c0*/  LDG.E R0, desc[UR8][R2.64+0x4] ;  /* 0x0000040802007981 */ /* 0x000ea4000c1e1900 */
[----:B--2---:R-:W-:-:S07]  /*11d0*/  IMAD.IADD R19, R0, 0x1, -R19 ;  /* 0x0000000100137824 */ /* 0x004fce00078e0a13 */
.L_x_1083:
[----:B------:R-:W1:Y:S01]  /*11e0*/  LDC.64 R8, c[0x0][0x9e0] ;  /* 0x00027800ff087b82 */ /* 0x000e620000000a00 */
[----:B-----5:R-:W-:Y:S01]  /*11f0*/  IMAD.IADD R19, R19, 0x1, -R6 ;  /* 0x0000000113137824 */ /* 0x020fe200078e0a06 */
[----:B------:R-:W-:-:S04]  /*1200*/  LEA R0, R201, 0x80, 0x7 ;  /* 0x00000080c9007811 */ /* 0x000fc800078e38ff */
[----:B0-----:R-:W-:Y:S02]  /*1210*/  IADD3 R3, R19, R0, -R22 ;  /* 0x0000000013037210 */ /* 0x001fe40007ffe816 */
[----:B-1----:R-:W-:-:S03]  /*1220*/  ISETP.GE.AND P1, PT, R9, 0x1, PT ;  /* 0x000000010900780c */ /* 0x002fc60003f26270 */
[----:B------:R-:W-:-:S10]  /*1230*/  IMAD.IADD R0, R3, 0x1, R8 ;  /* 0x0000000103007824 */ /* 0x000fd400078e0208 */
[----:B------:R-:W-:Y:S05]  /*1240*/  @!P1 BRA `(.L_x_1084) ;  /* 0x0000000000409947 */ /* 0x000fea0003800000 */
[C---:B------:R-:W-:Y:S02]  /*1250*/  ISETP.GT.AND P0, PT, R3.reuse, RZ, PT ;  /* 0x000000ff0300720c */ /* 0x040fe40003f04270 */
[----:B------:R-:W-:-:S11]  /*1260*/  IADD3 R2, R3, -0x1, RZ ;  /* 0xffffffff03027810 */ /* 0x000fd60007ffe0ff */
[----:B------:R-:W-:Y:S05]  /*1270*/  @P0 BRA `(.L_x_1085) ;  /* 0x00000000001c0947 */ /* 0x000fea0003800000 */
[----:B------:R-:W-:Y:S01]  /*1280*/  ISETP.NE.AND P0, PT, R9, 0x1, PT ;  /* 0x000000010900780c */ /* 0x000fe20003f05270 */
[----:B------:R-:W-:-:S12]  /*1290*/  IMAD.MOV R3, RZ, RZ, -R3 ;  /* 0x000000ffff037224 */ /* 0x000fd800078e0a03 */
[----:B------:R-:W0:Y:S02]  /*12a0*/  @P0 LDC.64 R4, c[0x0][0x9e8] ;  /* 0x00027a00ff040b82 */ /* 0x000e240000000a00 */
[----:B0-----:R-:W-:-:S05]  /*12b0*/  @P0 IMAD.HI.U32 R2, R3, R4, RZ ;  /* 0x0000000403020227 */ /* 0x001fca00078e00ff */
[----:B------:R-:W-:-:S04]  /*12c0*/  @P0 SHF.R.U32.HI R3, RZ, R5, R2 ;  /* 0x00000005ff030219 */ /* 0x000fc80000011602 */
[----:B------:R-:W-:Y:S01]  /*12d0*/  LOP3.LUT R2, RZ, R3, RZ, 0x33, !PT ;  /* 0x00000003ff027212 */ /* 0x000fe200078e33ff */
[----:B------:R-:W-:Y:S06]  /*12e0*/  BRA `(.L_x_1086) ;  /* 0x0000000000107947 */ /* 0x000fec0003800000 */
.L_x_1085:
[----:B------:R-:W-:-:S13]  /*12f0*/  ISETP.NE.AND P0, PT, R9, 0x1, PT ;  /* 0x000000010900780c */ /* 0x000fda0003f05270 */
[----:B------:R-:W0:Y:S02]  /*1300*/  @P0 LDC.64 R4, c[0x0][0x9e8] ;  /* 0x00027a00ff040b82 */ /* 0x000e240000000a00 */
[----:B0-----:R-:W-:-:S05]  /*1310*/  @P0 IMAD.HI.U32 R4, R2, R4, RZ ;  /* 0x0000000402040227 */ /* 0x001fca00078e00ff */
[----:B------:R-:W-:-:S07]  /*1320*/  @P0 SHF.R.U32.HI R2, RZ, R5, R4 ;  /* 0x00000005ff020219 */ /* 0x000fce0000011604 */
.L_x_1086:
[----:B------:R-:W-:-:S05]  /*1330*/  IMAD R3, R2, R9, R9 ;  /* 0x0000000902037224 */ /* 0x000fca00078e0209 */
[----:B------:R-:W-:-:S07]  /*1340*/  VIMNMX R0, R0, R3, PT ;  /* 0x0000000300007248 */ /* 0x000fce0003fe0100 */
.L_x_1084:
[----:B------:R-:W-:Y:S01]  /*1350*/  VIADD R2, R0, 0x3f ;  /* 0x0000003f00027836 */ /* 0x000fe20000000000 */
[----:B------:R-:W-:Y:S01]  /*1360*/  ULDC UR4, c[0x0][0x9dc] ;  /* 0x0002770000047ab9 */ /* 0x000fe20000000800 */
[----:B------:R-:W-:Y:S02]  /*1370*/  VIADD R0, R19, 0x3f ;  /* 0x0000003f13007836 */ /* 0x000fe40000000000 */
[----:B------:R-:W-:Y:S01]  /*1380*/  IMAD R4, R201, 0x80, -R22 ;  /* 0x00000080c9047824 */ /* 0x000fe200078e0a16 */
[----:B------:R-:W-:Y:S02]  /*1390*/  SHF.R.S32.HI R5, RZ, 0x1f, R2 ;  /* 0x0000001fff057819 */ /* 0x000fe40000011402 */
[----:B------:R-:W-:Y:S01]  /*13a0*/  SHF.R.S32.HI R3, RZ, 0x1f, R0 ;  /* 0x0000001fff037819 */ /* 0x000fe20000011400 */
[----:B------:R-:W-:Y:S01]  /*13b0*/  IMAD.IADD R4, R19, 0x1, R4 ;  /* 0x0000000113047824 */ /* 0x000fe200078e0204 */
[----:B------:R-:W-:Y:S02]  /*13c0*/  LEA.HI R5, R5, R2, RZ, 0x6 ;  /* 0x0000000205057211 */ /* 0x000fe400078f30ff */
[----:B------:R-:W-:Y:S01]  /*13d0*/  LEA.HI R3, R3, R0, RZ, 0x6 ;  /* 0x0000000003037211 */ /* 0x000fe200078f30ff */
[----:B------:R-:W-:Y:S01]  /*13e0*/  VIADD R6, R4, -UR4 ;  /* 0x8000000404067c36 */ /* 0x000fe20008000000 */
[----:B------:R-:W-:-:S02]  /*13f0*/  SHF.R.S32.HI R56, RZ, 0x6, R5 ;  /* 0x00000006ff387819 */ /* 0x000fc40000011405 */
[----:B------:R-:W-:Y:S02]  /*1400*/  SHF.R.S32.HI R3, RZ, 0x6, R3 ;  /* 0x00000006ff037819 */ /* 0x000fe40000011403 */
[----:B------:R-:W-:Y:S02]  /*1410*/  R2UR UR4, R6 ;  /* 0x00000000060472ca */ /* 0x000fe400000e0000 */
[----:B------:R-:W-:Y:S01]  /*1420*/  VIMNMX R56, R3, R56, PT ;  /* 0x0000003803387248 */ /* 0x000fe20003fe0100 */
[----:B------:R-:W-:-:S12]  /*1430*/  @!P1 BRA `(.L_x_1087) ;  /* 0x0000000000449947 */ /* 0x000fd80003800000 */
[----:B------:R-:W-:-:S13]  /*1440*/  ISETP.GT.AND P0, PT, R4, -0x1, PT ;  /* 0xffffffff0400780c */ /* 0x000fda0003f04270 */
[----:B------:R-:W-:Y:S05]  /*1450*/  @P0 BRA `(.L_x_1088) ;  /* 0x00000000001c0947 */ /* 0x000fea0003800000 */
[----:B------:R-:W-:Y:S02]  /*1460*/  ISETP.NE.AND P0, PT, R9, 0x1, PT ;  /* 0x000000010900780c */ /* 0x000fe40003f05270 */
[----:B------:R-:W-:-:S11]  /*1470*/  LOP3.LUT R3, RZ, R4, RZ, 0x33, !PT ;  /* 0x00000004ff037212 */ /* 0x000fd600078e33ff */
[----:B------:R-:W0:Y:S02]  /*1480*/  @P0 LDC.64 R6, c[0x0][0x9e8] ;  /* 0x00027a00ff060b82 */ /* 0x000e240000000a00 */
[----:B0-----:R-:W-:-:S05]  /*1490*/  @P0 IMAD.HI.U32 R0, R3, R6, RZ ;  /* 0x0000000603000227 */ /* 0x001fca00078e00ff */
[----:B------:R-:W-:-:S04]  /*14a0*/  @P0 SHF.R.U32.HI R3, RZ, R7, R0 ;  /* 0x00000007ff030219 */ /* 0x000fc80000011600 */
[----:B------:R-:W-:Y:S01]  /*14b0*/  LOP3.LUT R4, RZ, R3, RZ, 0x33, !PT ;  /* 0x00000003ff047212 */ /* 0x000fe200078e33ff */
[----:B------:R-:W-:Y:S06]  /*14c0*/  BRA `(.L_x_1089) ;  /* 0x0000000000107947 */ /* 0x000fec0003800000 */
.L_x_1088:
[----:B------:R-:W-:-:S13]  /*14d0*/  ISETP.NE.AND P0, PT, R9, 0x1, PT ;  /* 0x000000010900780c */ /* 0x000fda0003f05270 */
[----:B------:R-:W0:Y:S02]  /*14e0*/  @P0 LDC.64 R2, c[0x0][0x9e8] ;  /* 0x00027a00ff020b82 */ /* 0x000e240000000a00 */
[----:B0-----:R-:W-:-:S05]  /*14f0*/  @P0 IMAD.HI.U32 R0, R4, R2, RZ ;  /* 0x0000000204000227 */ /* 0x001fca00078e00ff */
[----:B------:R-:W-:-:S07]  /*1500*/  @P0 SHF.R.U32.HI R4, RZ, R3, R0 ;  /* 0x00000003ff040219 */ /* 0x000fce0000011600 */
.L_x_1089:
[----:B------:R-:W-:-:S05]  /*1510*/  IMAD R4, R4, R9, RZ ;  /* 0x0000000904047224 */ /* 0x000fca00078e02ff */
[----:B------:R-:W-:-:S13]  /*1520*/  R2UR UR5, R4 ;  /* 0x00000000040572ca */ /* 0x000fda00000e0000 */
[----:B------:R-:W-:-:S04]  /*1530*/  UISETP.LT.AND UP0, UPT, UR4, UR5, UPT ;  /* 0x000000050400728c */ /* 0x000fc8000bf01270 */
[----:B------:R-:W-:-:S12]  /*1540*/  USEL UR4, UR4, UR5, !UP0 ;  /* 0x0000000504047287 */ /* 0x000fd8000c000000 */
.L_x_1087:
[----:B------:R-:W-:Y:S01]  /*1550*/  USHF.R.S32.HI UR5, URZ, 0x1f, UR4 ;  /* 0x0000001f3f057899 */ /* 0x000fe20008011404 */
[----:B------:R-:W-:Y:S02]  /*1560*/  PLOP3.LUT P0, PT, PT, PT, PT, 0x80, 0x0 ;  /* 0x000000000000781c */ /* 0x000fe40003f0f070 */
[----:B------:R-:W-:Y:S01]  /*1570*/  CS2R R2, SRZ ;  /* 0x0000000000027805 */ /* 0x000fe2000001ff00 */
[----:B------:R-:W-:Y:S01]  /*1580*/  IMAD.MOV.U32 R0, RZ, RZ, RZ ;  /* 0x000000ffff007224 */ /* 0x000fe200078e00ff */
        /* <DEDUP_REMOVED lines=34> */
[----:B------:R-:W-:Y:S02]  /*17b0*/  MOV R94, RZ ;  /* 0x000000ff005e7202 */ /* 0x000fe40000000f00 */
        /* <DEDUP_REMOVED lines=26> */
[----:B------:R-:W-:Y:S01]  /*1960*/  IMAD.MOV.U32 R169, RZ, RZ, RZ ;  /* 0x000000ffffa97224 */ /* 0x000fe200078e00ff */
[----:B------:R-:W-:Y:S02]  /*1970*/  CS2R R154, SRZ ;  /* 0x00000000009a7805 */ /* 0x000fe4000001ff00 */
[----:B------:R-:W-:-:S02]  /*1980*/  CS2R R8, SRZ ;  /* 0x0000000000087805 */ /* 0x000fc4000001ff00 */
[----:B------:R-:W-:Y:S01]  /*1990*/  CS2R R36, SRZ ;  /* 0x0000000000247805 */ /* 0x000fe2000001ff00 */
[----:B------:R-:W-:Y:S01]  /*19a0*/  IMAD.MOV.U32 R171, RZ, RZ, RZ ;  /* 0x000000ffffab7224 */ /* 0x000fe200078e00ff */
[----:B------:R-:W-:Y:S01]  /*19b0*/  CS2R R32, SRZ ;  /* 0x0000000000207805 */ /* 0x000fe2000001ff00 */
[----:B------:R-:W-:Y:S01]  /*19c0*/  IMAD.MOV.U32 R173, RZ, RZ, RZ ;  /* 0x000000ffffad7224 */ /* 0x000fe200078e00ff */
[----:B------:R-:W-:Y:S01]  /*19d0*/  CS2R R4, SRZ ;  /* 0x0000000000047805 */ /* 0x000fe2000001ff00 */
[----:B------:R-:W-:Y:S02]  /*19e0*/  IMAD.MOV.U32 R30, RZ, RZ, RZ ;  /* 0x000000ffff1e7224 */ /* 0x000fe400078e00ff */
[----:B------:R-:W-:Y:S02]  /*19f0*/  IMAD.MOV.U32 R6, RZ, RZ, RZ ;  /* 0x000000ffff067224 */ /* 0x000fe400078e00ff */
[----:B------:R-:W-:Y:S02]  /*1a00*/  IMAD.MOV.U32 R175, RZ, RZ, RZ ;  /* 0x000000ffffaf7224 */ /* 0x000fe400078e00ff */
[----:B------:R-:W-:Y:S01]  /*1a10*/  IMAD.MOV.U32 R26, RZ, RZ, RZ ;  /* 0x000000ffff1a7224 */ /* 0x000fe200078e00ff */
[----:B------:R-:W-:Y:S06]  /*1a20*/  @!P1 BRA `(.L_x_1090) ;  /* 0x000000b800dc9947 */ /* 0x000fec0003800000 */
        /* <DEDUP_REMOVED lines=31> */
.L_x_1091:
[----:B------:R-:W-:Y:S02]  /*1c20*/  R2UR UR6, R209 ;  /* 0x00000000d10672ca */ /* 0x000fe400000e0000 */
[----:B------:R-:W-:-:S11]  /*1c30*/  R2UR UR5, R214 ;  /* 0x00000000d60572ca */ /* 0x000fd600000e0000 */
[----:B------:R-:W-:Y:S02]  /*1c40*/  ULEA.HI UR4, UR6, UR6, URZ, 0x1 ;  /* 0x0000000606047291 */ /* 0x000fe4000f8f083f */
[----:B------:R-:W-:Y:S02]  /*1c50*/  MOV R2, UR5 ;  /* 0x0000000500027c02 */ /* 0x000fe40008000f00 */
[----:B------:R-:W-:Y:S02]  /*1c60*/  ULOP3.LUT UR4, UR4, 0xfffffffe, URZ, 0xc0, !UPT ;  /* 0xfffffffe04047892 */ /* 0x000fe4000f8ec03f */
[----:B------:R-:W-:Y:S02]  /*1c70*/  ISETP.NE.AND P0, PT, R2, 0x3, PT ;  /* 0x000000030200780c */ /* 0x000fe40003f05270 */
[----:B------:R-:W-:-:S06]  /*1c80*/  UIADD3 UR4, UR6, -UR4, URZ ;  /* 0x8000000406047290 */ /* 0x000fcc000fffe03f */
[----:B------:R-:W-:-:S05]  /*1c90*/  IMAD.U32 R0, RZ, RZ, UR4 ;  /* 0x00000004ff007e24 */ /* 0x000fca000f8e00ff */
[----:B------:R-:W-:-:S04]  /*1ca0*/  SHF.L.U32 R0, R0, 0x1f, RZ ;  /* 0x0000001f00007819 */ /* 0x000fc800000006ff */
[----:B------:R-:W0:Y:S02]  /*1cb0*/  SYNCS.PHASECHK.TRANS64.TRYWAIT P1, [UR39+0x30800], R0 ;  /* 0x03080000ff0075a7 */ /* 0x000e240008020167 */
[----:B0-----:R-:W-:Y:S05]  /*1cc0*/  @!P1 BRA `(.L_x_1092) ;  /* 0x0000013c00e09947 */ /* 0x001fea0003800000 */
.L_x_1277:
[----:B------:R-:W-:Y:S05]  /*1cd0*/  @!P0 BRA `(.L_x_1093) ;  /* 0x0000000000048947 */ /* 0x000fea0003800000 */
[----:B------:R-:W-:Y:S01]  /*1ce0*/  BPT.TRAP 0x1 ;  /* 0x000000040000795c */ /* 0x000fe20000300000 */
.L_x_1093:
[----:B------:R-:W-:Y:S02]  /*1cf0*/  IMAD.U32 R5, RZ, RZ, UR37 ;  /* 0x00000025ff057e24 */ /* 0x000fe4000f8e00ff */
[----:B0-----:R-:W-:-:S03]  /*1d00*/  IMAD.U32 R0, RZ, RZ, UR36 ;  /* 0x00000024ff007e24 */ /* 0x001fc6000f8e00ff */
[----:B------:R-:W-:Y:S02]  /*1d10*/  LEA R5, R5, UR39, 0x3 ;  /* 0x0000002705057c11 */ /* 0x000fe4000f8e18ff */
[----:B------:R-:W-:-:S04]  /*1d20*/  SHF.L.U32 R0, R0, 0x1f, RZ ;  /* 0x0000001f00007819 */ /* 0x000fc800000006ff */
[----:B------:R0:W1:Y:S01]  /*1d30*/  SYNCS.PHASECHK.TRANS64.TRYWAIT P2, [R5+URZ+0x30830], R0 ;  /* 0x03083000050075a7 */ /* 0x000062000804017f */
[----:B------:R-:W-:Y:S05]  /*1d40*/  @!P0 BRA `(.L_x_1094) ;  /* 0x0000000000048947 */ /* 0x000fea0003800000 */
[----:B------:R-:W-:Y:S01]  /*1d50*/  BPT.TRAP 0x1 ;  /* 0x000000040000795c */ /* 0x000fe20000300000 */
.L_x_1094:
[----:B------:R-:W2:Y:S02]  /*1d60*/  S2R R2, SR_TID.X ;  /* 0x0000000000027919 */ /* 0x000ea40000002100 */
[----:B--2---:R-:W-:Y:S01]  /*1d70*/  LOP3.LUT P1, RZ, R2, 0x7f, RZ, 0xc0, !PT ;  /* 0x0000007f02ff7812 */ /* 0x004fe2000782c0ff */
[----:B-1----:R-:W-:-:S12]  /*1d80*/  @P2 BRA `(.L_x_1095) ;  /* 0x0000000000082947 */ /* 0x002fd80003800000 */
[----:B------:R-:W1:Y:S02]  /*1d90*/  SYNCS.PHASECHK.TRANS64.TRYWAIT P2, [R5+URZ+0x30830], R0 ;  /* 0x03083000050075a7 */ /* 0x000e64000804017f */
[----:B-1----:R-:W-:Y:S05]  /*1da0*/  @!P2 BRA `(.L_x_1096) ;  /* 0x0000013c00c0a947 */ /* 0x002fea0003800000 */
.L_x_1095:
[----:B------:R-:W-:Y:S05]  /*1db0*/  WARPSYNC.ALL ;  /* 0x0000000000007948 */ /* 0x000fea0003800000 */
[----:B------:R-:W-:Y:S01]  /*1dc0*/  UIADD3 UR4, UR39, 0x20400, URZ ;  /* 0x0002040027047890 */ /* 0x000fe2000fffe03f */
[----:B------:R-:W-:Y:S01]  /*1dd0*/  WARPGROUP.ARRIVE ;  /* 0x00000000000079c5 */ /* 0x000fe20000000000 */
[----:B------:R-:W-:Y:S01]  /*1de0*/  UMOV UR9, 0x40000040 ;  /* 0x4000004000097882 */ /* 0x000fe20000000000 */
[----:B------:R-:W-:Y:S01]  /*1df0*/  UMOV UR11, 0x40000040 ;  /* 0x40000040000b7882 */ /* 0x000fe20000000000 */
[----:B------:R-:W-:Y:S01]  /*1e00*/  USHF.R.U32.HI UR4, URZ, 0x4, UR4 ;  /* 0x000000043f047899 */ /* 0x000fe20008011604 */
[----:B------:R-:W-:Y:S01]  /*1e10*/  IMAD.U32 R15, RZ, RZ, UR9 ;  /* 0x00000009ff0f7e24 */ /* 0x000fe2000f8e00ff */
[----:B------:R-:W-:Y:S01]  /*1e20*/  UMOV UR57, 0x40000040 ;  /* 0x4000004000397882 */ /* 0x000fe20000000000 */
[----:B------:R-:W-:Y:S01]  /*1e30*/  UMOV UR59, 0x40000040 ;  /* 0x40000040003b7882 */ /* 0x000fe20000000000 */
[----:B------:R-:W-:Y:S01]  /*1e40*/  ULOP3.LUT UR4, UR4, 0x3fff, URZ, 0xc0, !UPT ;  /* 0x00003fff04047892 */ /* 0x000fe2000f8ec03f */
[----:B------:R-:W-:Y:S01]  /*1e50*/  IMAD.MOV.U32 R3, RZ, RZ, -0x40 ;  /* 0xffffffc0ff037424 */ /* 0x000fe200078e00ff */
[----:B------:R-:W-:Y:S01]  /*1e60*/  UMOV UR53, 0x40000040 ;  /* 0x4000004000357882 */ /* 0x000fe20000000000 */
[----:B------:R-:W-:Y:S01]  /*1e70*/  UMOV UR55, 0x40000040 ;  /* 0x4000004000377882 */ /* 0x000fe20000000000 */
[----:B------:R-:W-:Y:S01]  /*1e80*/  ULOP3.LUT UR60, UR4, 0x10000, URZ, 0xfc, !UPT ;  /* 0x00010000043c7892 */ /* 0x000fe2000f8efc3f */
[----:B01----:R-:W-:Y:S01]  /*1e90*/  @!P1 VIADD R0, R5, 0x30840 ;  /* 0x0003084005009836 */ /* 0x003fe20000000000 */
[----:B------:R-:W-:-:S02]  /*1ea0*/  ULOP3.LUT UR4, UR38, 0x10000, URZ, 0xfc, !UPT ;  /* 0x0001000026047892 */ /* 0x000fc4000f8efc3f */
[----:B------:R-:W-:Y:S02]  /*1eb0*/  ULEA UR5, UR37, UR60, 0xb ;  /* 0x0000003c25057291 */ /* 0x000fe4000f8e583f */
[----:B------:R-:W-:Y:S01]  /*1ec0*/  UIADD3 UR6, UR4, 0x2, URZ ;  /* 0x0000000204067890 */ /* 0x000fe2000fffe03f */
[----:B------:R-:W-:Y:S01]  /*1ed0*/  @!P1 PRMT R0, RZ, 0x654, R0 ;  /* 0x00000654ff009816 */ /* 0x000fe20000000000 */
[----:B------:R-:W-:Y:S01]  /*1ee0*/  UIADD3 UR7, UR5, 0x2, URZ ;  /* 0x0000000205077890 */ /* 0x000fe2000fffe03f */
[----:B------:R-:W-:Y:S02]  /*1ef0*/  UMOV UR8, UR4 ;  /* 0x0000000400087c82 */ /* 0x000fe40008000000 */
[----:B------:R-:W-:Y:S01]  /*1f00*/  UMOV UR10, UR5 ;  /* 0x00000005000a7c82 */ /* 0x000fe20008000000 */
[----:B------:R-:W-:Y:S01]  /*1f10*/  IMAD.U32 R14, RZ, RZ, UR8 ;  /* 0x00000008ff0e7e24 */ /* 0x000fe2000f8e00ff */
        /* <DEDUP_REMOVED lines=9> */
[----:B------:R-:W-:-:S02]  /*1fb0*/  UIADD3 UR56, UR4, 0x402, URZ ;  /* 0x0000040204387890 */ /* 0x000fc4000fffe03f */
[----:B------:R-:W-:Y:S02]  /*1fc0*/  UIADD3 UR58, UR5, 0x202, URZ ;  /* 0x00000202053a7890 */ /* 0x000fe4000fffe03f */
[----:B------:R-:W-:Y:S02]  /*1fd0*/  UIADD3 UR52, UR4, 0x404, URZ ;  /* 0x0000040404347890 */ /* 0x000fe4000fffe03f */
[----:B------:R-:W-:Y:S02]  /*1fe0*/  UIADD3 UR54, UR5, 0x204, URZ ;  /* 0x0000020405367890 */ /* 0x000fe4000fffe03f */
        /* <DEDUP_REMOVED lines=61> */
[----:B------:R-:W-:Y:S02]  /*23c0*/  IMAD.U32 R6, RZ, RZ, UR8 ;  /* 0x00000008ff067e24 */ /* 0x000fe4000f8e00ff */
        /* <DEDUP_REMOVED lines=43> */
[----:B------:R-:W-:Y:S01]  /*2680*/  HGMMA.64x64x16.F32.BF16 R24, gdesc[UR48], R24, gsb0 ;  /* 0x00e00000301879f0 */ /* 0x000fe20008001818 */
[----:B------:R-:W-:Y:S02]  /*2690*/  ULDC.64 UR50, c[0x0][0x9d8] ;  /* 0x0002760000327ab9 */ /* 0x000fe40000000a00 */
[----:B------:R-:W-:Y:S01]  /*26a0*/  ULOP3.LUT UR51, URZ, UR51, URZ, 0x33, !UPT ;  /* 0x000000333f337292 */ /* 0x000fe2000f8e333f */
[----:B------:R-:W-:Y:S02]  /*26b0*/  WARPGROUP.DEPBAR.LE gsb0, 0x0 ;  /* 0x00008000000079c5 */ /* 0x000fe40000010000 */
[----:B------:R-:W-:Y:S01]  /*26c0*/  FMUL.FTZ R26, R26, UR50 ;  /* 0x000000321a1a7c20 */ /* 0x000fe20008410000 */
[----:B------:R-:W-:Y:S01]  /*26d0*/  FMUL.FTZ R38, R38, UR50 ;  /* 0x0000003226267c20 */ /* 0x000fe20008410000 */
[----:B------:R-:W-:Y:S01]  /*26e0*/  FMUL.FTZ R24, R24, UR50 ;  /* 0x0000003218187c20 */ /* 0x000fe20008410000 */
[----:B------:R-:W-:Y:S01]  /*26f0*/  FMUL.FTZ R25, R25, UR50 ;  /* 0x0000003219197c20 */ /* 0x000fe20008410000 */
[----:B------:R-:W0:Y:S01]  /*2700*/  MUFU.TANH R16, R26 ;  /* 0x0000001a00107308 */ /* 0x000e220000002400 */
[----:B------:R-:W-:Y:S01]  /*2710*/  FMUL.FTZ R28, R28, UR50 ;  /* 0x000000321c1c7c20 */ /* 0x000fe20008410000 */
[----:B------:R-:W-:Y:S01]  /*2720*/  FMUL.FTZ R29, R29, UR50 ;  /* 0x000000321d1d7c20 */ /* 0x000fe20008410000 */
[----:B------:R-:W-:Y:S01]  /*2730*/  FMUL.FTZ R32, R32, UR50 ;  /* 0x0000003220207c20 */ /* 0x000fe20008410000 */
[----:B------:R-:W-:Y:S01]  /*2740*/  FMUL.FTZ R33, R33, UR50 ;  /* 0x0000003221217c20 */ /* 0x000fe20008410000 */
[----:B------:R-:W-:Y:S01]  /*2750*/  FMUL.FTZ R34, R34, UR50 ;  /* 0x0000003222227c20 */ /* 0x000fe20008410000 */
[----:B------:R-:W-:Y:S01]  /*2760*/  FMUL.FTZ R35, R35, UR50 ;  /* 0x0000003223237c20 */ /* 0x000fe20008410000 */
[----:B------:R-:W-:Y:S01]  /*2770*/  FMUL.FTZ R36, R36, UR50 ;  /* 0x0000003224247c20 */ /* 0x000fe20008410000 */
[----:B------:R1:W2:Y:S01]  /*2780*/  MUFU.TANH R26, R38 ;  /* 0x00000026001a7308 */ /* 0x0002a20000002400 */
        /* <DEDUP_REMOVED lines=8> */
[----:B-1----:R-:W-:-:S02]  /*2810*/  IMAD R38, R56, R3, 0x40 ;  /* 0x0000004038267424 */ /* 0x002fc400078e0203 */
[----:B------:R-:W-:Y:S01]  /*2820*/  FMUL.FTZ R48, R48, UR50 ;  /* 0x0000003230307c20 */ /* 0x000fe20008410000 */
[----:B------:R-:W-:Y:S01]  /*2830*/  FMUL.FTZ R49, R49, UR50 ;  /* 0x0000003231317c20 */ /* 0x000fe20008410000 */
[----:B------:R-:W-:Y:S01]  /*2840*/  FMUL.FTZ R50, R50, UR50 ;  /* 0x0000003232327c20 */ /* 0x000fe20008410000 */
[----:B------:R-:W-:Y:S02]  /*2850*/  IMAD.IADD R5, R19, 0x1, R38 ;  /* 0x0000000113057824 */ /* 0x000fe400078e0226 */
[----:B------:R-:W-:Y:S01]  /*2860*/  FMUL.FTZ R51, R51, UR50 ;  /* 0x0000003233337c20 */ /* 0x000fe20008410000 */
[----:B------:R-:W-:Y:S01]  /*2870*/  FMUL.FTZ R52, R52, UR50 ;  /* 0x0000003234347c20 */ /* 0x000fe20008410000 */
[----:B------:R-:W-:Y:S01]  /*2880*/  FMUL.FTZ R53, R53, UR50 ;  /* 0x0000003235357c20 */ /* 0x000fe20008410000 */
[----:B------:R-:W-:Y:S01]  /*2890*/  FMUL.FTZ R54, R54, UR50 ;  /* 0x0000003236367c20 */ /* 0x000fe20008410000 */
[----:B------:R-:W-:Y:S01]  /*28a0*/  FMUL.FTZ R55, R55, UR50 ;  /* 0x0000003237377c20 */ /* 0x000fe20008410000 */
[----:B------:R-:W-:Y:S01]  /*28b0*/  IADD3 R3, -R22, 0x1, R5 ;  /* 0x0000000116037810 */ /* 0x000fe20007ffe105 */
[----:B------:R-:W1:Y:S01]  /*28c0*/  MUFU.TANH R24, R24 ;  /* 0x0000001800187308 */ /* 0x000e620000002400 */
[----:B------:R-:W-:Y:S01]  /*28d0*/  FMUL.FTZ R27, R27, UR50 ;  /* 0x000000321b1b7c20 */ /* 0x000fe20008410000 */
[----:B------:R-:W-:Y:S01]  /*28e0*/  FMUL.FTZ R30, R30, UR50 ;  /* 0x000000321e1e7c20 */ /* 0x000fe20008410000 */
[----:B------:R3:W-:Y:S01]  /*28f0*/  @!P1 SYNCS.ARRIVE.TRANS64.RED.A1T0 RZ, [R0+URZ], RZ ;  /* 0x000000ff00ff99a7 */ /* 0x0007e2000810043f */
[----:B------:R-:W-:Y:S01]  /*2900*/  FMUL.FTZ R39, R39, UR50 ;  /* 0x0000003227277c20 */ /* 0x000fe20008410000 */
[----:B------:R-:W-:Y:S01]  /*2910*/  FMUL.FTZ R46, R46, UR50 ;  /* 0x000000322e2e7c20 */ /* 0x000fe20008410000 */
[----:B------:R-:W-:-:S02]  /*2920*/  FMUL.FTZ R31, R31, UR50 ;  /* 0x000000321f1f7c20 */ /* 0x000fc40008410000 */
[----:B------:R-:W4:Y:S01]  /*2930*/  MUFU.TANH R25, R25 ;  /* 0x0000001900197308 */ /* 0x000f220000002400 */
[----:B---3--:R-:W-:Y:S02]  /*2940*/  IMAD R0, R18, -0x2, R3 ;  /* 0xfffffffe12007824 */ /* 0x008fe400078e0203 */
[----:B------:R-:W-:-:S05]  /*2950*/  IMAD R3, R201, 0x80, R211 ;  /* 0x00000080c9037824 */ /* 0x000fca00078e02d3 */
[----:B------:R-:W3:Y:S01]  /*2960*/  MUFU.TANH R28, R28 ;  /* 0x0000001c001c7308 */ /* 0x000ee20000002400 */
[----:B------:R-:W-:-:S05]  /*2970*/  IADD3 R58, R0, UR51, RZ ;  /* 0x00000033003a7c10 */ /* 0x000fca000fffe0ff */
[----:B------:R-:W-:Y:S02]  /*2980*/  IMAD.IADD R2, R58, 0x1, R3 ;  /* 0x000000013a027824 */ /* 0x000fe400078e0203 */
[----:B------:R-:W0:Y:S08]  /*2990*/  MUFU.TANH R29, R29 ;  /* 0x0000001d001d7308 */ /* 0x000e300000002400 */
        /* <DEDUP_REMOVED lines=23> */
[----:B------:R5:W0:Y:S08]  /*2b10*/  MUFU.TANH R27, R39 ;  /* 0x00000027001b7308 */ /* 0x000a300000002400 */
[----:B------:R2:W0:Y:S01]  /*2b20*/  MUFU.TANH R30, R46 ;  /* 0x0000002e001e7308 */ /* 0x0004220000002400 */
[----:B-----5:R-:W-:-:S07]  /*2b30*/  IMAD R39, R18, -0x2, R5 ;  /* 0xfffffffe12277824 */ /* 0x020fce00078e0205 */
[----:B------:R5:W0:Y:S01]  /*2b40*/  MUFU.TANH R21, R31 ;  /* 0x0000001f00157308 */ /* 0x000a220000002400 */
[----:B--2---:R-:W-:-:S05]  /*2b50*/  VIADD R46, R0, UR4 ;  /* 0x00000004002e7c36 */ /* 0x004fca0008000000 */
[----:B------:R-:W-:Y:S02]  /*2b60*/  VIADDMNMX R0, R3, R46, R39, PT ;  /* 0x0000002e03007246 */ /* 0x000fe40003800127 */
[----:B-----5:R-:W-:Y:S01]  /*2b70*/  LEA R31, R56, 0xffffffc0, 0x6 ;  /* 0xffffffc0381f7811 */ /* 0x020fe200078e30ff */
[----:B-1-34-:R-:W-:Y:S06]  /*2b80*/  @P2 BRA `(.L_x_1097) ;  /* 0x0000000000582947 */ /* 0x01afec0003800000 */
[----:B------:R-:W-:Y:S01]  /*2b90*/  IADD3 R4, -R22, R19, R3 ;  /* 0x0000001316047210 */ /* 0x000fe20007ffe103 */
[----:B------:R-:W-:Y:S03]  /*2ba0*/  BSSY B0, `(.L_x_1098) ;  /* 0x0000010000007945 */ /* 0x000fe60003800000 */
        /* <DEDUP_REMOVED lines=10> */
.L_x_1099:
[----:B------:R-:W-:-:S06]  /*2c50*/  UISETP.NE.AND UP1, UPT, UR5, 0x1, UPT ;  /* 0x000000010500788c */ /* 0x000fcc000bf25270 */
[----:B------:R-:W-:-:S05]  /*2c60*/  PLOP3.LUT P2, PT, PT, PT, UP1, 0x80, 0x0 ;  /* 0x000000000000781c */ /* 0x000fca0003f4f018 */
[----:B------:R-:W-:-:S08]  /*2c70*/  @UP1 ULDC.64 UR6, c[0x0][0x9e8] ;  /* 0x00027a0000061ab9 */ /* 0x000fd00000000a00 */
[----:B------:R-:W-:-:S05]  /*2c80*/  @P2 IMAD.HI.U32 R5, R4, UR6, RZ ;  /* 0x0000000604052c27 */ /* 0x000fca000f8e00ff */
[----:B------:R-:W-:-:S07]  /*2c90*/  @P2 SHF.R.U32.HI R4, RZ, UR7, R5 ;  /* 0x00000007ff042c19 */ /* 0x000fce0008011605 */
.L_x_1100:
[----:B------:R-:W-:Y:S05]  /*2ca0*/  BSYNC B0 ;  /* 0x0000000000007941 */ /* 0x000fea0003800000 */
.L_x_1098:
[----:B------:R-:W-:-:S04]  /*2cb0*/  IMAD R5, R4, UR5, -R31 ;  /* 0x0000000504057c24 */ /* 0x000fc8000f8e0a1f */
[----:B------:R-:W-:-:S05]  /*2cc0*/  IMAD R5, R18, -0x2, R5 ;  /* 0xfffffffe12057824 */ /* 0x000fca00078e0205 */
[----:B------:R-:W-:Y:S02]  /*2cd0*/  VIMNMX R2, R2, R5, !PT ;  /* 0x0000000502027248 */ /* 0x000fe40007fe0100 */
[----:B------:R-:W-:-:S07]  /*2ce0*/  VIADDMNMX R0, R5, UR5, R0, PT ;  /* 0x0000000505007c46 */ /* 0x000fce000b800100 */
.L_x_1097:
[C---:B------:R-:W-:Y:S02]  /*2cf0*/  ISETP.GE.AND P2, PT, R38.reuse, 0x2, PT ;  /* 0x000000022600780c */ /* 0x040fe40003f46270 */
[----:B------:R-:W-:Y:S02]  /*2d00*/  ISETP.GE.AND P6, PT, R38, 0xa, PT ;  /* 0x0000000a2600780c */ /* 0x000fe40003fc6270 */
[----:B------:R-:W-:Y:S02]  /*2d10*/  ISETP.GT.AND P4, PT, R2, 0x1, !P2 ;  /* 0x000000010200780c */ /* 0x000fe40005784270 */
[----:B------:R-:W-:Y:S02]  /*2d20*/  ISETP.GE.AND P3, PT, R38, 0x9, PT ;  /* 0x000000092600780c */ /* 0x000fe40003f66270 */
[----:B------:R-:W-:Y:S02]  /*2d30*/  ISETP.LT.OR P4, PT, R0, 0x2, P4 ;  /* 0x000000020000780c */ /* 0x000fe40002781670 */
[----:B------:R-:W-:-:S02]  /*2d40*/  ISETP.GT.AND P5, PT, R2, 0x8, !P3 ;  /* 0x000000080200780c */ /* 0x000fc40005fa4270 */
[----:B------:R-:W-:Y:S02]  /*2d50*/  FSEL R57, R25, -INF , !P4 ;  /* 0xff80000019397808 */ /* 0x000fe40006000000 */
[----:B------:R-:W-:Y:S02]  /*2d60*/  ISETP.GT.AND P4, PT, R2, 0x9, !P6 ;  /* 0x000000090200780c */ /* 0x000fe40007784270 */
[----:B------:R-:W-:Y:S02]  /*2d70*/  P2R R25, PR, RZ, 0x40 ;  /* 0x00000040ff197803 */ /* 0x000fe40000000000 */
[----:B------:R-:W-:Y:S02]  /*2d80*/  ISETP.LT.OR P4, PT, R0, 0xa, P4 ;  /* 0x0000000a0000780c */ /* 0x000fe40002781670 */
[----:B------:R-:W-:Y:S02]  /*2d90*/  ISETP.GE.AND P6, PT, R38, 0x11, PT ;  /* 0x000000112600780c */ /* 0x000fe40003fc6270 */
[----:B0-----:R-:W-:-:S02]  /*2da0*/  FSEL R61, R29, -INF , !P4 ;  /* 0xff8000001d3d7808 */ /* 0x001fc40006000000 */
[----:B------:R-:W-:Y:S02]  /*2db0*/  ISETP.LT.OR P5, PT, R0, 0x9, P5 ;  /* 0x000000090000780c */ /* 0x000fe40002fa1670 */
[----:B------:R-:W-:Y:S02]  /*2dc0*/  ISETP.GT.AND P4, PT, R2, 0x10, !P6 ;  /* 0x000000100200780c */ /* 0x000fe40007784270 */
[----:B------:R-:W-:Y:S02]  /*2dd0*/  FSEL R59, R28, -INF , !P5 ;  /* 0xff8000001c3b7808 */ /* 0x000fe40006800000 */
        /* <DEDUP_REMOVED lines=56> */
[----:B------:R-:W-:-:S04]  /*3160*/  ISETP.GE.AND P6, PT, R38, 0x3a, PT ;  /* 0x0000003a2600780c */ /* 0x000fc80003fc6270 */
[----:B------:R-:W-:Y:S02]  /*3170*/  P2R R38, PR, RZ, 0x40 ;  /* 0x00000040ff267803 */ /* 0x000fe40000000000 */
[----:B------:R-:W-:Y:S02]  /*3180*/  ISETP.GT.AND P6, PT, R2, 0x39, !P6 ;  /* 0x000000390200780c */ /* 0x000fe400077c4270 */
[----:B------:R-:W-:Y:S02]  /*3190*/  IADD3 R2, R58, 0x8, R3 ;  /* 0x000000083a027810 */ /* 0x000fe40007ffe003 */
[----:B------:R-:W-:Y:S01]  /*31a0*/  ISETP.LT.OR P6, PT, R0, 0x3a, P6 ;  /* 0x0000003a0000780c */ /* 0x000fe200037c1670 */
[----:B------:R-:W-:-:S03]  /*31b0*/  VIADD R0, R3, 0x8 ;  /* 0x0000000803007836 */ /* 0x000fc60000000000 */
[----:B------:R-:W-:Y:S02]  /*31c0*/  FSEL R53, R53, -INF , !P6 ;  /* 0xff80000035357808 */ /* 0x000fe40007000000 */
[----:B------:R-:W-:Y:S02]  /*31d0*/  PLOP3.LUT P6, PT, PT, PT, UP0, 0x40, 0x0 ;  /* 0x000000000000781c */ /* 0x000fe40003fce808 */
[----:B------:R-:W-:-:S11]  /*31e0*/  VIADDMNMX R0, R0, R46, R39, PT ;  /* 0x0000002e00007246 */ /* 0x000fd60003800127 */
[----:B------:R-:W-:Y:S05]  /*31f0*/  @P6 BRA `(.L_x_1101) ;  /* 0x0000000000646947 */ /* 0x000fea0003800000 */
[----:B------:R-:W-:Y:S01]  /*3200*/  IADD3 R5, R19, 0x8, R3 ;  /* 0x0000000813057810 */ /* 0x000fe20007ffe003 */
[----:B------:R-:W-:Y:S04]  /*3210*/  BSSY B0, `(.L_x_1102) ;  /* 0x0000013000007945 */ /* 0x000fe80003800000 */
        /* <DEDUP_REMOVED lines=12> */
.L_x_1103:
[----:B------:R-:W-:-:S06]  /*32e0*/  UISETP.NE.AND UP1, UPT, UR5, 0x1, UPT ;  /* 0x000000010500788c */ /* 0x000fcc000bf25270 */
[----:B------:R-:W-:-:S05]  /*32f0*/  PLOP3.LUT P6, PT, PT, PT, UP1, 0x80, 0x0 ;  /* 0x000000000000781c */ /* 0x000fca0003fcf018 */
[----:B------:R-:W-:-:S08]  /*3300*/  @UP1 ULDC.64 UR6, c[0x0][0x9e8] ;  /* 0x00027a0000061ab9 */ /* 0x000fd00000000a00 */
[----:B------:R-:W-:Y:S01]  /*3310*/  @P6 IMAD.HI.U32 R24, R5, UR6, RZ ;  /* 0x0000000605186c27 */ /* 0x000fe2000f8e00ff */
[----:B------:R-:W-:-:S13]  /*3320*/  PLOP3.LUT P6, PT, PT, PT, UP1, 0x80, 0x0 ;  /* 0x000000000000781c */ /* 0x000fda0003fcf018 */
[----:B------:R-:W-:-:S07]  /*3330*/  @P6 SHF.R.U32.HI R5, RZ, UR7, R24 ;  /* 0x00000007ff056c19 */ /* 0x000fce0008011618 */
.L_x_1104:
[----:B------:R-:W-:Y:S05]  /*3340*/  BSYNC B0 ;  /* 0x0000000000007941 */ /* 0x000fea0003800000 */
.L_x_1102:
[----:B------:R-:W-:-:S04]  /*3350*/  IMAD R5, R5, UR5, -R31 ;  /* 0x0000000505057c24 */ /* 0x000fc8000f8e0a1f */
[----:B------:R-:W-:-:S05]  /*3360*/  IMAD R5, R18, -0x2, R5 ;  /* 0xfffffffe12057824 */ /* 0x000fca00078e0205 */
[----:B------:R-:W-:Y:S02]  /*3370*/  VIMNMX R2, R2, R5, !PT ;  /* 0x0000000502027248 */ /* 0x000fe40007fe0100 */
[----:B------:R-:W-:-:S07]  /*3380*/  VIADDMNMX R0, R5, UR5, R0, PT ;  /* 0x0000000505007c46 */ /* 0x000fce000b800100 */
.L_x_1101:
[----:B------:R-:W-:Y:S01]  /*3390*/  ISETP.GT.AND P2, PT, R2, 0x1, !P2 ;  /* 0x000000010200780c */ /* 0x000fe20005744270 */
[----:B------:R-:W-:Y:S01]  /*33a0*/  ULDC UR7, c[0x0][0x988] ;  /* 0x0002620000077ab9 */ /* 0x000fe20000000800 */
[----:B------:R-:W-:Y:S01]  /*33b0*/  ISETP.NE.AND P6, PT, R4, RZ, PT ;  /* 0x000000ff0400720c */ /* 0x000fe20003fc5270 */
[----:B------:R-:W-:Y:S01]  /*33c0*/  IMAD.IADD R200, R19, 0x1, -R22 ;  /* 0x0000000113c87824 */ /* 0x000fe200078e0a16 */
[----:B------:R-:W-:Y:S02]  /*33d0*/  ISETP.LT.OR P2, PT, R0, 0x2, P2 ;  /* 0x000000020000780c */ /* 0x000fe40001741670 */
[----:B------:R-:W-:Y:S02]  /*33e0*/  FMNMX.FTZ R4, R37, R57, !PT ;  /* 0x0000003925047209 */ /* 0x000fe40007810000 */
        /* <DEDUP_REMOVED lines=32> */
[----:B------:R-:W-:Y:S02]  /*35f0*/  FMNMX.FTZ R32, R53, R4, !PT ;  /* 0x0000000435207209 */ /* 0x000fe40007810000 */
[----:B------:R-:W-:Y:S02]  /*3600*/  ISETP.LT.OR P2, PT, R0, 0x1a, P2 ;  /* 0x0000001a0000780c */ /* 0x000fe40001741670 */
[----:B------:R-:W-:Y:S01]  /*3610*/  ISETP.GT.AND P3, PT, R2, 0x8, !P3 ;  /* 0x000000080200780c */ /* 0x000fe20005f64270 */
[----:B------:R-:W0:Y:S01]  /*3620*/  SHFL.BFLY PT, R5, R32, 0x2, 0x1f ;  /* 0x0c401f0020057f89 */ /* 0x000e2200000e0000 */
[----:B------:R-:W-:Y:S02]  /*3630*/  FSEL R27, R27, -INF , !P2 ;  /* 0xff8000001b1b7808 */ /* 0x000fe40005000000 */
[----:B------:R-:W-:Y:S02]  /*3640*/  ISETP.NE.AND P2, PT, R36, RZ, PT ;  /* 0x000000ff2400720c */ /* 0x000fe40003f45270 */
        /* <DEDUP_REMOVED lines=10> */
[----:B------:R-:W-:Y:S02]  /*36f0*/  ISETP.LT.OR P2, PT, R0, 0x22, P2 ;  /* 0x000000220000780c */ /* 0x000fe40001741670 */
[----:B0-----:R-:W-:Y:S02]  /*3700*/  FMNMX.FTZ R33, R32, R5, !PT ;  /* 0x0000000520217209 */ /* 0x001fe40007810000 */
[----:B------:R-:W-:-:S02]  /*3710*/  FSEL R29, R43, -INF , !P2 ;  /* 0xff8000002b1d7808 */ /* 0x000fc40005000000 */
[----:B------:R-:W-:Y:S01]  /*3720*/  ISETP.GT.AND P2, PT, R2, 0x28, !P3 ;  /* 0x000000280200780c */ /* 0x000fe20005f44270 */
[----:B------:R-:W0:Y:S01]  /*3730*/  SHFL.BFLY PT, R34, R33, 0x1, 0x1f ;  /* 0x0c201f0021227f89 */ /* 0x000e2200000e0000 */
[----:B------:R-:W-:Y:S02]  /*3740*/  ISETP.NE.AND P3, PT, R45, RZ, PT ;  /* 0x000000ff2d00720c */ /* 0x000fe40003f65270 */
[----:B------:R-:W-:Y:S02]  /*3750*/  ISETP.LT.OR P2, PT, R0, 0x29, P2 ;  /* 0x000000290000780c */ /* 0x000fe40001741670 */
[----:B------:R-:W-:Y:S02]  /*3760*/  ISETP.GT.AND P3, PT, R2, 0x30, !P3 ;  /* 0x000000300200780c */ /* 0x000fe40005f64270 */
[----:B------:R-:W-:Y:S02]  /*3770*/  FSEL R30, R30, -INF , !P2 ;  /* 0xff8000001e1e7808 */ /* 0x000fe40005000000 */
[----:B------:R-:W-:-:S02]  /*3780*/  ISETP.GT.AND P2, PT, R2, RZ, !P6 ;  /* 0x000000ff0200720c */ /* 0x000fc40007744270 */
[----:B------:R-:W-:Y:S02]  /*3790*/  ISETP.NE.AND P6, PT, R38, RZ, PT ;  /* 0x000000ff2600720c */ /* 0x000fe40003fc5270 */
[C---:B------:R-:W-:Y:S02]  /*37a0*/  ISETP.LT.OR P2, PT, R0.reuse, 0x1, P2 ;  /* 0x000000010000780c */ /* 0x040fe40001741670 */
[----:B------:R-:W-:Y:S02]  /*37b0*/  ISETP.LT.OR P3, PT, R0, 0x31, P3 ;  /* 0x000000310000780c */ /* 0x000fe40001f61670 */
[----:B------:R-:W-:Y:S02]  /*37c0*/  FSEL R16, R16, -INF , !P2 ;  /* 0xff80000010107808 */ /* 0x000fe40005000000 */
[----:B------:R-:W-:Y:S02]  /*37d0*/  ISETP.NE.AND P2, PT, R44, RZ, PT ;  /* 0x000000ff2c00720c */ /* 0x000fe40003f45270 */
[----:B------:R-:W-:-:S02]  /*37e0*/  FMNMX.FTZ R5, R16, R17, !PT ;  /* 0x0000001110057209 */ /* 0x000fc40007810000 */
[----:B------:R-:W-:Y:S02]  /*37f0*/  ISETP.GT.AND P2, PT, R2, 0x29, !P2 ;  /* 0x000000290200780c */ /* 0x000fe40005744270 */
[----:B------:R-:W-:Y:S02]  /*3800*/  FMNMX.FTZ R4, R20, R5, !PT ;  /* 0x0000000514047209 */ /* 0x000fe40007810000 */
[C---:B------:R-:W-:Y:S02]  /*3810*/  ISETP.LT.OR P2, PT, R0.reuse, 0x2a, P2 ;  /* 0x0000002a0000780c */ /* 0x040fe40001741670 */
[----:B------:R-:W-:Y:S02]  /*3820*/  FMNMX.FTZ R5, R21, R4, !PT ;  /* 0x0000000415057209 */ /* 0x000fe40007810000 */
[----:B------:R-:W-:Y:S02]  /*3830*/  ISETP.LT.OR P4, PT, R0, 0x32, P4 ;  /* 0x000000320000780c */ /* 0x000fe40002781670 */
[----:B------:R-:W-:-:S02]  /*3840*/  FMNMX.FTZ R4, R24, R5, !PT ;  /* 0x0000000518047209 */ /* 0x000fc40007810000 */
[----:B0-----:R-:W-:Y:S02]  /*3850*/  FMNMX.FTZ R5, R33, R34, !PT ;  /* 0x0000002221057209 */ /* 0x001fe40007810000 */
        /* <DEDUP_REMOVED lines=15> */
[--C-:B------:R-:W-:Y:S01]  /*3950*/  FFMA.FTZ R38, R59, UR7, -R34.reuse ;  /* 0x000000073b267c23 */ /* 0x100fe20008010822 */
[----:B------:R-:W-:Y:S01]  /*3960*/  FMNMX.FTZ R33, R31, R4, !PT ;  /* 0x000000041f217209 */ /* 0x000fe20007810000 */
[----:B------:R-:W-:Y:S01]  /*3970*/  MUFU.EX2 R36, R36 ;  /* 0x0000002400247308 */ /* 0x000fe20000000800 */
[----:B------:R-:W-:Y:S01]  /*3980*/  FSEL R32, R51, -INF , !P4 ;  /* 0xff80000033207808 */ /* 0x000fe20006000000 */
[--C-:B------:R-:W-:Y:S01]  /*3990*/  FFMA.FTZ R39, R61, UR7, -R34.reuse ;  /* 0x000000073d277c23 */ /* 0x100fe20008010822 */
[----:B------:R-:W-:Y:S01]  /*39a0*/  FMNMX.FTZ R33, R2, R33, !PT ;  /* 0x0000002102217209 */ /* 0x000fe20007810000 */
[--C-:B------:R-:W-:Y:S01]  /*39b0*/  FFMA.FTZ R40, R63, UR7, -R34.reuse ;  /* 0x000000073f287c23 */ /* 0x100fe20008010822 */
[----:B------:R-:W-:Y:S01]  /*39c0*/  ISETP.LT.OR P2, PT, R0, 0x3a, P2 ;  /* 0x0000003a0000780c */ /* 0x000fe20001741670 */
[--C-:B------:R-:W-:Y:S01]  /*39d0*/  FFMA.FTZ R41, R65, UR7, -R34.reuse ;  /* 0x0000000741297c23 */ /* 0x100fe20008010822 */
[----:B------:R-:W-:Y:S01]  /*39e0*/  FSEL R0, R54, -INF , !P5 ;  /* 0xff80000036007808 */ /* 0x000fe20006800000 */
[----:B------:R-:W0:Y:S01]  /*39f0*/  MUFU.EX2 R37, R37 ;  /* 0x0000002500257308 */ /* 0x000e220000000800 */
[----:B------:R-:W-:Y:S01]  /*3a00*/  FMNMX.FTZ R35, R32, R33, !PT ;  /* 0x0000002120237209 */ /* 0x000fe20007810000 */
[--C-:B------:R-:W-:Y:S01]  /*3a10*/  FFMA.FTZ R42, R67, UR7, -R34.reuse ;  /* 0x00000007432a7c23 */ /* 0x100fe20008010822 */
[----:B------:R-:W-:Y:S01]  /*3a20*/  FSEL R33, R55, -INF , !P2 ;  /* 0xff80000037217808 */ /* 0x000fe20005000000 */
[--C-:B------:R-:W-:Y:S01]  /*3a30*/  FFMA.FTZ R43, R69, UR7, -R34.reuse ;  /* 0x00000007452b7c23 */ /* 0x100fe20008010822 */
[----:B------:R-:W-:Y:S01]  /*3a40*/  FMNMX.FTZ R4, R0, R35, !PT ;  /* 0x0000002300047209 */ /* 0x000fe20007810000 */
[--C-:B------:R-:W-:Y:S01]  /*3a50*/  FFMA.FTZ R44, R71, UR7, -R34.reuse ;  /* 0x00000007472c7c23 */ /* 0x100fe20008010822 */
[--C-:B------:R-:W-:Y:S01]  /*3a60*/  FFMA.FTZ R45, R73, UR7, -R34.reuse ;  /* 0x00000007492d7c23 */ /* 0x100fe20008010822 */
[----:B------:R-:W-:Y:S01]  /*3a70*/  MUFU.EX2 R38, R38 ;  /* 0x0000002600267308 */ /* 0x000fe20000000800 */
[----:B------:R-:W-:Y:S01]  /*3a80*/  FMNMX.FTZ R4, R33, R4, !PT ;  /* 0x0000000421047209 */ /* 0x000fe20007810000 */
[--C-:B------:R-:W-:Y:S01]  /*3a90*/  FFMA.FTZ R46, R75, UR7, -R34.reuse ;  /* 0x000000074b2e7c23 */ /* 0x100fe20008010822 */
[--C-:B------:R-:W-:Y:S01]  /*3aa0*/  FFMA.FTZ R47, R77, UR7, -R34.reuse ;  /* 0x000000074d2f7c23 */ /* 0x100fe20008010822 */
[--C-:B------:R-:W-:Y:S01]  /*3ab0*/  FFMA.FTZ R48, R79, UR7, -R34.reuse ;  /* 0x000000074f307c23 */ /* 0x100fe20008010822 */
[----:B------:R-:W-:Y:S01]  /*3ac0*/  FFMA.FTZ R49, R49, UR7, -R34 ;  /* 0x0000000731317c23 */ /* 0x000fe20008010822 */
[----:B------:R-:W1:Y:S02]  /*3ad0*/  SHFL.BFLY PT, R35, R4, 0x2, 0x1f ;  /* 0x0c401f0004237f89 */ /* 0x000e6400000e0000 */
[----:B------:R-:W2:Y:S01]  /*3ae0*/  MUFU.EX2 R39, R39 ;  /* 0x0000002700277308 */ /* 0x000ea20000000800 */
[----:B0-----:R-:W-:-:S07]  /*3af0*/  F2FP.BF16.F32.PACK_AB R196, R37, R36 ;  /* 0x0000002425c4723e */ /* 0x001fce00000010ff */
[----:B------:R-:W-:Y:S08]  /*3b00*/  MUFU.EX2 R40, R40 ;  /* 0x0000002800287308 */ /* 0x000ff00000000800 */
[----:B------:R-:W0:Y:S01]  /*3b10*/  MUFU.EX2 R41, R41 ;  /* 0x0000002900297308 */ /* 0x000e220000000800 */
[----:B--2---:R-:W-:Y:S02]  /*3b20*/  F2FP.BF16.F32.PACK_AB R198, R39, R38 ;  /* 0x0000002627c6723e */ /* 0x004fe400000010ff */
[----:B-1----:R-:W-:-:S05]  /*3b30*/  FMNMX.FTZ R35, R4, R35, !PT ;  /* 0x0000002304237209 */ /* 0x002fca0007810000 */
[----:B------:R-:W-:Y:S01]  /*3b40*/  MUFU.EX2 R42, R42 ;  /* 0x0000002a002a7308 */ /* 0x000fe20000000800 */
[----:B------:R-:W1:Y:S07]  /*3b50*/  SHFL.BFLY PT, R4, R35, 0x1, 0x1f ;  /* 0x0c201f0023047f89 */ /* 0x000e6e00000e0000 */
[----:B------:R-:W2:Y:S01]  /*3b60*/  MUFU.EX2 R43, R43 ;  /* 0x0000002b002b7308 */ /* 0x000ea20000000800 */
[----:B0-----:R-:W-:-:S07]  /*3b70*/  F2FP.BF16.F32.PACK_AB R192, R41, R40 ;  /* 0x0000002829c0723e */ /* 0x001fce00000010ff */
[----:B------:R-:W-:Y:S08]  /*3b80*/  MUFU.EX2 R44, R44 ;  /* 0x0000002c002c7308 */ /* 0x000ff00000000800 */
[----:B------:R-:W0:Y:S01]  /*3b90*/  MUFU.EX2 R45, R45 ;  /* 0x0000002d002d7308 */ /* 0x000e220000000800 */
[----:B--2---:R-:W-:Y:S02]  /*3ba0*/  F2FP.BF16.F32.PACK_AB R194, R43, R42 ;  /* 0x0000002a2bc2723e */ /* 0x004fe400000010ff */
[----:B-1----:R-:W-:Y:S01]  /*3bb0*/  FMNMX.FTZ R4, R35, R4, !PT ;  /* 0x0000000423047209 */ /* 0x002fe20007810000 */
[--C-:B------:R-:W-:Y:S01]  /*3bc0*/  FFMA.FTZ R35, R81, UR7, -R34.reuse ;  /* 0x0000000751237c23 */ /* 0x100fe20008010822 */
[----:B------:R-:W-:-:S02]  /*3bd0*/  FFMA.FTZ R34, R53, UR7, -R34 ;  /* 0x0000000735227c23 */ /* 0x000fc40008010822 */
[C---:B------:R-:W-:Y:S01]  /*3be0*/  FSETP.NEU.FTZ.AND P2, PT, R4.reuse, -INF , PT ;  /* 0xff8000000400780b */ /* 0x040fe20003f5d000 */
[----:B------:R-:W-:Y:S01]  /*3bf0*/  FMUL.FTZ R50, R4, UR7 ;  /* 0x0000000704327c20 */ /* 0x000fe20008410000 */
[----:B------:R-:W-:Y:S04]  /*3c00*/  MUFU.EX2 R46, R46 ;  /* 0x0000002e002e7308 */ /* 0x000fe80000000800 */
[----:B------:R-:W-:Y:S02]  /*3c10*/  FSEL R51, R50, RZ, P2 ;  /* 0x000000ff32337208 */ /* 0x000fe40001000000 */
[----:B------:R-:W-:Y:S02]  /*3c20*/  PLOP3.LUT P2, PT, PT, PT, UP0, 0x40, 0x0 ;  /* 0x000000000000781c */ /* 0x000fe40003f4e808 */
[----:B------:R-:W1:Y:S01]  /*3c30*/  MUFU.EX2 R47, R47 ;  /* 0x0000002f002f7308 */ /* 0x000e620000000800 */
        /* <DEDUP_REMOVED lines=15> */
[----:B------:R2:W3:Y:S01]  /*3d30*/  MUFU.EX2 R197, R17 ;  /* 0x0000001100c57308 */ /* 0x0004e20000000800 */
[--C-:B------:R-:W-:Y:S01]  /*3d40*/  FFMA.FTZ R0, R0, UR7, -R51.reuse ;  /* 0x0000000700007c23 */ /* 0x100fe20008010833 */
[----:B------:R-:W-:Y:S01]  /*3d50*/  FFMA.FTZ R33, R33, UR7, -R51 ;  /* 0x0000000721217c23 */ /* 0x000fe20008010833 */
[----:B0-----:R-:W-:-:S02]  /*3d60*/  F2FP.BF16.F32.PACK_AB R188, R45, R44 ;  /* 0x0000002c2dbc723e */ /* 0x001fc400000010ff */
[----:B-1----:R-:W-:-:S03]  /*3d70*/  F2FP.BF16.F32.PACK_AB R190, R47, R46 ;  /* 0x0000002e2fbe723e */ /* 0x002fc600000010ff */
[----:B------:R-:W0:Y:S01]  /*3d80*/  MUFU.EX2 R20, R20 ;  /* 0x0000001400147308 */ /* 0x000e220000000800 */
[----:B--2---:R-:W-:-:S04]  /*3d90*/  FADD.FTZ R17, R36, R37 ;  /* 0x0000002524117221 */ /* 0x004fc80000010000 */
[----:B------:R-:W-:-:S03]  /*3da0*/  FADD.FTZ R50, R38, R17 ;  /* 0x0000001126327221 */ /* 0x000fc60000010000 */
[----:B------:R-:W1:Y:S01]  /*3db0*/  MUFU.EX2 R21, R21 ;  /* 0x0000001500157308 */ /* 0x000e620000000800 */
[----:B------:R-:W-:-:S04]  /*3dc0*/  FADD.FTZ R17, R39, R50 ;  /* 0x0000003227117221 */ /* 0x000fc80000010000 */
[----:B------:R-:W-:Y:S01]  /*3dd0*/  FADD.FTZ R50, R40, R17 ;  /* 0x0000001128327221 */ /* 0x000fe20000010000 */
[----:B---3--:R-:W-:Y:S01]  /*3de0*/  FADD.FTZ R17, R16, R197 ;  /* 0x000000c510117221 */ /* 0x008fe20000010000 */
[----:B------:R-:W-:Y:S01]  /*3df0*/  F2FP.BF16.F32.PACK_AB R197, R197, R16 ;  /* 0x00000010c5c5723e */ /* 0x000fe200000010ff */
[----:B------:R-:W2:Y:S01]  /*3e00*/  MUFU.EX2 R24, R24 ;  /* 0x0000001800187308 */ /* 0x000ea20000000800 */
[----:B------:R-:W-:Y:S01]  /*3e10*/  FADD.FTZ R53, R41, R50 ;  /* 0x0000003229357221 */ /* 0x000fe20000010000 */
[----:B0-----:R-:W-:-:S03]  /*3e20*/  FADD.FTZ R50, R20, R17 ;  /* 0x0000001114327221 */ /* 0x001fc60000010000 */
[----:B------:R-:W-:-:S03]  /*3e30*/  FADD.FTZ R52, R42, R53 ;  /* 0x000000352a347221 */ /* 0x000fc60000010000 */
[----:B------:R-:W0:Y:S01]  /*3e40*/  MUFU.EX2 R25, R25 ;  /* 0x0000001900197308 */ /* 0x000e220000000800 */
[----:B-1----:R-:W-:Y:S01]  /*3e50*/  FADD.FTZ R17, R21, R50 ;  /* 0x0000003215117221 */ /* 0x002fe20000010000 */
[----:B------:R-:W-:Y:S01]  /*3e60*/  FADD.FTZ R53, R43, R52 ;  /* 0x000000342b357221 */ /* 0x000fe20000010000 */
[----:B------:R-:W-:Y:S01]  /*3e70*/  F2FP.BF16.F32.PACK_AB R199, R21, R20 ;  /* 0x0000001415c7723e */ /* 0x000fe200000010ff */
[----:B------:R-:W-:Y:S02]  /*3e80*/  VIADD R20, R56, 0xfffffffe ;  /* 0xfffffffe38147836 */ /* 0x000fe40000000000 */
[----:B------:R-:W-:Y:S02]  /*3e90*/  FADD.FTZ R52, R44, R53 ;  /* 0x000000352c347221 */ /* 0x000fe40000010000 */
[----:B------:R-:W1:Y:S01]  /*3ea0*/  MUFU.EX2 R26, R26 ;  /* 0x0000001a001a7308 */ /* 0x000e620000000800 */
[----:B--2---:R-:W-:Y:S01]  /*3eb0*/  FADD.FTZ R50, R24, R17 ;  /* 0x0000001118327221 */ /* 0x004fe20000010000 */
[----:B------:R-:W-:-:S04]  /*3ec0*/  FADD.FTZ R37, R45, R52 ;  /* 0x000000342d257221 */ /* 0x000fc80000010000 */
[----:B------:R-:W-:Y:S02]  /*3ed0*/  FADD.FTZ R38, R46, R37 ;  /* 0x000000252e267221 */ /* 0x000fe40000010000 */
[----:B------:R-:W2:Y:S01]  /*3ee0*/  MUFU.EX2 R27, R27 ;  /* 0x0000001b001b7308 */ /* 0x000ea20000000800 */
[----:B0-----:R-:W-:Y:S01]  /*3ef0*/  FADD.FTZ R17, R25, R50 ;  /* 0x0000003219117221 */ /* 0x001fe20000010000 */
[----:B------:R-:W-:Y:S01]  /*3f00*/  FADD.FTZ R37, R47, R38 ;  /* 0x000000262f257221 */ /* 0x000fe20000010000 */
[----:B------:R-:W-:-:S05]  /*3f10*/  F2FP.BF16.F32.PACK_AB R193, R25, R24 ;  /* 0x0000001819c1723e */ /* 0x000fca00000010ff */
[----:B------:R-:W0:Y:S01]  /*3f20*/  MUFU.EX2 R28, R28 ;  /* 0x0000001c001c7308 */ /* 0x000e220000000800 */
[----:B-1----:R-:W-:-:S07]  /*3f30*/  FADD.FTZ R36, R26, R17 ;  /* 0x000000111a247221 */ /* 0x002fce0000010000 */
[----:B------:R-:W1:Y:S01]  /*3f40*/  MUFU.EX2 R29, R29 ;  /* 0x0000001d001d7308 */ /* 0x000e620000000800 */
[C---:B--2---:R-:W-:Y:S01]  /*3f50*/  FADD.FTZ R17, R27.reuse, R36 ;  /* 0x000000241b117221 */ /* 0x044fe20000010000 */
[----:B------:R-:W-:-:S06]  /*3f60*/  F2FP.BF16.F32.PACK_AB R195, R27, R26 ;  /* 0x0000001a1bc3723e */ /* 0x000fcc00000010ff */
[----:B------:R-:W-:Y:S01]  /*3f70*/  MUFU.EX2 R30, R30 ;  /* 0x0000001e001e7308 */ /* 0x000fe20000000800 */
[----:B0-----:R-:W-:-:S07]  /*3f80*/  FADD.FTZ R36, R28, R17 ;  /* 0x000000111c247221 */ /* 0x001fce0000010000 */
[----:B------:R-:W0:Y:S01]  /*3f90*/  MUFU.EX2 R48, R48 ;  /* 0x0000003000307308 */ /* 0x000e220000000800 */
[----:B-1----:R-:W-:Y:S01]  /*3fa0*/  FADD.FTZ R17, R29, R36 ;  /* 0x000000241d117221 */ /* 0x002fe20000010000 */
[----:B------:R-:W-:Y:S01]  /*3fb0*/  IMAD R36, R201, 0x80, R200 ;  /* 0x00000080c9247824 */ /* 0x000fe200078e02c8 */
[----:B------:R-:W-:-:S04]  /*3fc0*/  F2FP.BF16.F32.PACK_AB R189, R29, R28 ;  /* 0x0000001c1dbd723e */ /* 0x000fc800000010ff */
[----:B------:R-:W-:Y:S01]  /*3fd0*/  R2UR UR10, R36 ;  /* 0x00000000240a72ca */ /* 0x000fe200000e0000 */
[----:B------:R-:W1:Y:S08]  /*3fe0*/  MUFU.EX2 R31, R31 ;  /* 0x0000001f001f7308 */ /* 0x000e700000000800 */
[----:B------:R-:W-:Y:S01]  /*3ff0*/  MUFU.EX2 R2, R2 ;  /* 0x0000000200027308 */ /* 0x000fe20000000800 */
[----:B0-----:R-:W-:-:S03]  /*4000*/  FADD.FTZ R38, R48, R37 ;  /* 0x0000002530267221 */ /* 0x001fc60000010000 */
[----:B------:R-:W-:-:S04]  /*4010*/  UIADD3 UR4, UR10, UR4, URZ ;  /* 0x000000040a047290 */ /* 0x000fc8000fffe03f */
[----:B------:R-:W0:Y:S01]  /*4020*/  MUFU.EX2 R49, R49 ;  /* 0x0000003100317308 */ /* 0x000e220000000800 */
[----:B-1----:R-:W-:-:S07]  /*4030*/  F2FP.BF16.F32.PACK_AB R191, R31, R30 ;  /* 0x0000001e1fbf723e */ /* 0x002fce00000010ff */
[----:B------:R1:W2:Y:S08]  /*4040*/  MUFU.EX2 R185, R32 ;  /* 0x0000002000b97308 */ /* 0x0002b00000000800 */
[----:B------:R-:W3:Y:S01]  /*4050*/  MUFU.EX2 R35, R35 ;  /* 0x0000002300237308 */ /* 0x000ee20000000800 */
[----:B-1----:R-:W-:Y:S01]  /*4060*/  FADD.FTZ R32, R30, R17 ;  /* 0x000000111e207221 */ /* 0x002fe20000010000 */
[C---:B0-----:R-:W-:Y:S01]  /*4070*/  FADD.FTZ R38, R49.reuse, R38 ;  /* 0x0000002631267221 */ /* 0x041fe20000010000 */
[----:B------:R-:W-:-:S02]  /*4080*/  F2FP.BF16.F32.PACK_AB R184, R49, R48 ;  /* 0x0000003031b8723e */ /* 0x000fc400000010ff */
[----:B------:R-:W-:-:S03]  /*4090*/  FADD.FTZ R37, R31, R32 ;  /* 0x000000201f257221 */ /* 0x000fc60000010000 */
[----:B------:R-:W0:Y:S01]  /*40a0*/  MUFU.EX2 R0, R0 ;  /* 0x0000000000007308 */ /* 0x000e220000000800 */
[----:B------:R-:W-:-:S04]  /*40b0*/  FADD.FTZ R32, R2, R37 ;  /* 0x0000002502207221 */ /* 0x000fc80000010000 */
[C---:B--2---:R-:W-:Y:S01]  /*40c0*/  FADD.FTZ R21, R185.reuse, R32 ;  /* 0x00000020b9157221 */ /* 0x044fe20000010000 */
[----:B------:R-:W-:Y:S02]  /*40d0*/  F2FP.BF16.F32.PACK_AB R185, R185, R2 ;  /* 0x00000002b9b9723e */ /* 0x000fe400000010ff */
[----:B------:R-:W1:Y:S01]  /*40e0*/  MUFU.EX2 R34, R34 ;  /* 0x0000002200227308 */ /* 0x000e620000000800 */
[----:B---3--:R-:W-:-:S07]  /*40f0*/  FADD.FTZ R17, R35, R38 ;  /* 0x0000002623117221 */ /* 0x008fce0000010000 */
[----:B------:R-:W2:Y:S01]  /*4100*/  MUFU.EX2 R33, R33 ;  /* 0x0000002100217308 */ /* 0x000ea20000000800 */
[----:B0-----:R-:W-:Y:S01]  /*4110*/  FADD.FTZ R16, R0, R21 ;  /* 0x0000001500107221 */ /* 0x001fe20000010000 */
[C---:B-1----:R-:W-:Y:S01]  /*4120*/  FADD.FTZ R17, R34.reuse, R17 ;  /* 0x0000001122117221 */ /* 0x042fe20000010000 */
[----:B------:R-:W-:Y:S02]  /*4130*/  F2FP.BF16.F32.PACK_AB R186, R34, R35 ;  /* 0x0000002322ba723e */ /* 0x000fe400000010ff */
[C---:B--2---:R-:W-:Y:S01]  /*4140*/  FADD.FTZ R16, R33.reuse, R16 ;  /* 0x0000001021107221 */ /* 0x044fe20000010000 */
[----:B------:R-:W-:Y:S01]  /*4150*/  F2FP.BF16.F32.PACK_AB R187, R33, R0 ;  /* 0x0000000021bb723e */ /* 0x000fe200000010ff */
[----:B------:R-:W-:Y:S06]  /*4160*/  @P2 BRA `(.L_x_1105) ;  /* 0x0000000000482947 */ /* 0x000fec0003800000 */
[C---:B------:R-:W-:Y:S01]  /*4170*/  ISETP.GT.AND P2, PT, R36.reuse, RZ, PT ;  /* 0x000000ff2400720c */ /* 0x040fe20003f44270 */
[----:B------:R-:W-:-:S05]  /*4180*/  VIADD R0, R36, 0xffffffff ;  /* 0xffffffff24007836 */ /* 0x000fca0000000000 */
[----:B------:R-:W-:-:S07]  /*4190*/  R2UR UR6, R0 ;  /* 0x00000000000672ca */ /* 0x000fce00000e0000 */
[----:B------:R-:W-:Y:S08]  /*41a0*/  @P2 BRA `(.L_x_1106) ;  /* 0x00000000001c2947 */ /* 0x000ff00003800000 */
[----:B------:R-:W-:Y:S02]  /*41b0*/  UISETP.NE.AND UP1, UPT, UR5, 0x1, UPT ;  /* 0x000000010500788c */ /* 0x000fe4000bf25270 */
[----:B------:R-:W-:-:S09]  /*41c0*/  UIADD3 UR6, -UR10, URZ, URZ ;  /* 0x0000003f0a067290 */ /* 0x000fd2000fffe13f */
[----:B------:R-:W-:Y:S02]  /*41d0*/  @UP1 ULDC.64 UR10, c[0x0][0x9e8] ;  /* 0x00027a00000a1ab9 */ /* 0x000fe40000000a00 */
[----:B------:R-:W-:-:S04]  /*41e0*/  UIMAD.WIDE.U32 UR14, UR6, UR10, URZ ;  /* 0x0000000a060e72a5 */ /* 0x000fc8000f8e003f */
[----:B------:R-:W-:-:S04]  /*41f0*/  @UP1 USHF.R.U32.HI UR6, URZ, UR11, UR15 ;  /* 0x0000000b3f061299 */ /* 0x000fc8000801160f */
[----:B------:R-:W-:Y:S01]  /*4200*/  ULOP3.LUT UR6, URZ, UR6, URZ, 0x33, !UPT ;  /* 0x000000063f067292 */ /* 0x000fe2000f8e333f */
[----:B------:R-:W-:Y:S11]  /*4210*/  BRA `(.L_x_1107) ;  /* 0x0000000000107947 */ /* 0x000ff60003800000 */
.L_x_1106:
[----:B------:R-:W-:-:S11]  /*4220*/  UISETP.NE.AND UP1, UPT, UR5, 0x1, UPT ;  /* 0x000000010500788c */ /* 0x000fd6000bf25270 */
[----:B------:R-:W-:Y:S02]  /*4230*/  @UP1 ULDC.64 UR10, c[0x0][0x9e8] ;  /* 0x00027a00000a1ab9 */ /* 0x000fe40000000a00 */
[----:B------:R-:W-:-:S04]  /*4240*/  UIMAD.WIDE.U32 UR14, UR6, UR10, URZ ;  /* 0x0000000a060e72a5 */ /* 0x000fc8000f8e003f */
[----:B------:R-:W-:-:S12]  /*4250*/  @UP1 USHF.R.U32.HI UR6, URZ, UR11, UR15 ;  /* 0x0000000b3f061299 */ /* 0x000fd8000801160f */
.L_x_1107:
[----:B------:R-:W-:-:S04]  /*4260*/  UIMAD UR5, UR6, UR5, UR5 ;  /* 0x00000005060572a4 */ /* 0x000fc8000f8e0205 */
[----:B------:R-:W-:-:S04]  /*4270*/  UISETP.LT.AND UP1, UPT, UR4, UR5, UPT ;  /* 0x000000050400728c */ /* 0x000fc8000bf21270 */
[----:B------:R-:W-:-:S12]  /*4280*/  USEL UR4, UR4, UR5, UP1 ;  /* 0x0000000504047287 */ /* 0x000fd80008800000 */
.L_x_1105:
        /* <DEDUP_REMOVED lines=73> */
[----:B------:R-:W-:Y:S01]  /*4720*/  IMAD.IADD R217, R3, 0x1, R200 ;  /* 0x0000000103d97824 */ /* 0x000fe200078e02c8 */
[----:B------:R-:W-:Y:S01]  /*4730*/  ULDC UR54, c[0x0][0x9e4] ;  /* 0x0002790000367ab9 */ /* 0x000fe20000000800 */
[----:B------:R-:W-:Y:S01]  /*4740*/  IMAD.MOV.U32 R2, RZ, RZ, 0x3f800000 ;  /* 0x3f800000ff027424 */ /* 0x000fe200078e00ff */
[----:B------:R-:W-:Y:S01]  /*4750*/  ULDC UR55, c[0x0][0x988] ;  /* 0x0002620000377ab9 */ /* 0x000fe20000000800 */
[----:B------:R-:W-:Y:S01]  /*4760*/  VIADD R203, R217, 0x8 ;  /* 0x00000008d9cb7836 */ /* 0x000fe20000000000 */
[----:B------:R-:W-:Y:S01]  /*4770*/  ULDC UR4, c[0x0][0x9d8] ;  /* 0x0002760000047ab9 */ /* 0x000fe20000000800 */
[----:B------:R-:W-:Y:S01]  /*4780*/  IMAD.MOV.U32 R151, RZ, RZ, RZ ;  /* 0x000000ffff977224 */ /* 0x000fe200078e00ff */
[----:B------:R-:W-:Y:S02]  /*4790*/  ULDC UR58, c[0x0][0x9e0] ;  /* 0x00027800003a7ab9 */ /* 0x000fe40000000800 */
[----:B------:R-:W-:-:S07]  /*47a0*/  LOP3.LUT R21, RZ, R203, RZ, 0x33, !PT ;  /* 0x000000cbff157212 */ /* 0x000fce00078e33ff */
.L_x_1125:
[----:B------:R-:W-:-:S04]  /*47b0*/  UIADD3 UR5, UR37, 0x1, URZ ;  /* 0x0000000125057890 */ /* 0x000fc8000fffe03f */
[----:B------:R-:W-:-:S04]  /*47c0*/  UISETP.NE.AND UP1, UPT, UR5, 0x2, UPT ;  /* 0x000000020500788c */ /* 0x000fc8000bf25270 */
[----:B------:R-:W-:Y:S02]  /*47d0*/  USEL UR38, URZ, 0x1, UP1 ;  /* 0x000000013f267887 */ /* 0x000fe40008800000 */
[----:B------:R-:W-:Y:S02]  /*47e0*/  USEL UR5, UR5, URZ, UP1 ;  /* 0x0000003f05057287 */ /* 0x000fe40008800000 */
[----:B------:R-:W-:Y:S01]  /*47f0*/  ULOP3.LUT UR38, UR36, UR38, URZ, 0x3c, !UPT ;  /* 0x0000002624267292 */ /* 0x000fe2000f8e3c3f */
[----:B------:R-:W-:Y:S11]  /*4800*/  @!P0 BRA `(.L_x_1109) ;  /* 0x0000000000048947 */ /* 0x000ff60003800000 */
[----:B------:R-:W-:Y:S01]  /*4810*/  BPT.TRAP 0x1 ;  /* 0x000000040000795c */ /* 0x000fe20000300000 */
.L_x_1109:
[----:B------:R-:W-:Y:S01]  /*4820*/  ULEA UR6, UR5, UR39, 0x3 ;  /* 0x0000002705067291 */ /* 0x000fe2000f8e183f */
[----:B------:R-:W-:-:S05]  /*4830*/  IMAD.U32 R152, RZ, RZ, UR38 ;  /* 0x00000026ff987e24 */ /* 0x000fca000f8e00ff */
[----:B------:R-:W-:-:S04]  /*4840*/  SHF.L.U32 R152, R152, 0x1f, RZ ;  /* 0x0000001f98987819 */ /* 0x000fc800000006ff */
[----:B------:R0:W1:Y:S01]  /*4850*/  SYNCS.PHASECHK.TRANS64.TRYWAIT P2, [UR6+0x30830], R152 ;  /* 0x03083098ff0075a7 */ /* 0x0000620008040146 */
[----:B------:R-:W-:Y:S05]  /*4860*/  @!P0 BRA `(.L_x_1110) ;  /* 0x0000000000048947 */ /* 0x000fea0003800000 */
[----:B------:R-:W-:Y:S01]  /*4870*/  BPT.TRAP 0x1 ;  /* 0x000000040000795c */ /* 0x000fe20000300000 */
.L_x_1110:
[----:B-1----:R-:W-:Y:S05]  /*4880*/  @P2 BRA `(.L_x_1111) ;  /* 0x0000000000082947 */ /* 0x002fea0003800000 */
[----:B------:R-:W1:Y:S02]  /*4890*/  SYNCS.PHASECHK.TRANS64.TRYWAIT P2, [UR6+0x30830], R152 ;  /* 0x03083098ff0075a7 */ /* 0x000e640008040146 */
[----:B-1----:R-:W-:Y:S05]  /*48a0*/  @!P2 BRA `(.L_x_1112) ;  /* 0x000001140014a947 */ /* 0x002fea0003800000 */
.L_x_1111:
[----:B------:R-:W-:Y:S01]  /*48b0*/  R2UR UR44, R14 ;  /* 0x000000000e2c72ca */ /* 0x000fe200000e0000 */
[----:B------:R-:W-:Y:S01]  /*48c0*/  ULEA UR7, UR5, UR60, 0xb ;  /* 0x0000003c05077291 */ /* 0x000fe2000f8e583f */
[----:B------:R-:W-:Y:S01]  /*48d0*/  R2UR UR45, R15 ;  /* 0x000000000f2d72ca */ /* 0x000fe200000e0000 */
[----:B01----:R-:W-:Y:S01]  /*48e0*/  WARPGROUP.ARRIVE ;  /* 0x00000000000079c5 */ /* 0x003fe20000000000 */
        /* <DEDUP_REMOVED lines=176> */
[----:B------:R-:W-:Y:S01]  /*53f0*/  UMOV UR44, UR56 ;  /* 0x00000038002c7c82 */ /* 0x000fe20008000000 */
[----:B------:R-:W-:Y:S01]  /*5400*/  UMOV UR45, UR57 ;  /* 0x00000039002d7c82 */ /* 0x000fe20008000000 */
[----:B------:R-:W-:Y:S01]  /*5410*/  UMOV UR47, 0x40000040 ;  /* 0x40000040002f7882 */ /* 0x000fe20000000000 */
[----:B------:R-:W-:Y:S02]  /*5420*/  WARPGROUP.DEPBAR.LE gsb0, 0x0 ;  /* 0x00008000000079c5 */ /* 0x000fe40000010000 */
[----:B------:R-:W-:-:S06]  /*5430*/  WARPGROUP.ARRIVE ;  /* 0x00000000000079c5 */ /* 0x000fcc0000000000 */
        /* <DEDUP_REMOVED lines=42> */
.L_x_1113:
[----:B------:R-:W-:Y:S01]  /*56e0*/  ULEA UR14, UR37, UR39, 0x3 ;  /* 0x00000027250e7291 */ /* 0x000fe2000f8e183f */
[----:B------:R-:W-:-:S05]  /*56f0*/  IMAD.U32 R0, RZ, RZ, UR36 ;  /* 0x00000024ff007e24 */ /* 0x000fca000f8e00ff */
[----:B------:R-:W-:-:S04]  /*5700*/  SHF.L.U32 R0, R0, 0x1f, RZ ;  /* 0x0000001f00007819 */ /* 0x000fc800000006ff */
[----:B------:R0:W1:Y:S01]  /*5710*/  SYNCS.PHASECHK.TRANS64.TRYWAIT P2, [UR14+0x30850], R0 ;  /* 0x03085000ff0075a7 */ /* 0x000062000804014e */
[----:B------:R-:W-:Y:S05]  /*5720*/  @!P0 BRA `(.L_x_1114) ;  /* 0x0000000000048947 */ /* 0x000fea0003800000 */
[----:B------:R-:W-:Y:S01]  /*5730*/  BPT.TRAP 0x1 ;  /* 0x000000040000795c */ /* 0x000fe20000300000 */
.L_x_1114:
[----:B-1----:R-:W-:Y:S05]  /*5740*/  @P2 BRA `(.L_x_1115) ;  /* 0x0000000000082947 */ /* 0x002fea0003800000 */
[----:B------:R-:W1:Y:S02]  /*5750*/  SYNCS.PHASECHK.TRANS64.TRYWAIT P2, [UR14+0x30850], R0 ;  /* 0x03085000ff0075a7 */ /* 0x000e64000804014e */
[----:B-1----:R-:W-:Y:S05]  /*5760*/  @!P2 BRA `(.L_x_1116) ;  /* 0x00000104007ca947 */ /* 0x002fea0003800000 */
.L_x_1115:
[----:B------:R-:W-:Y:S01]  /*5770*/  UIADD3 UR7, UR39, 0x400, URZ ;  /* 0x0000040027077890 */ /* 0x000fe2000fffe03f */
[----:B------:R-:W-:Y:S01]  /*5780*/  WARPGROUP.ARRIVE ;  /* 0x00000000000079c5 */ /* 0x000fe20000000000 */
[----:B------:R-:W-:Y:S01]  /*5790*/  UMOV UR11, 0x40000040 ;  /* 0x40000040000b7882 */ /* 0x000fe20000000000 */
[----:B------:R-:W-:Y:S01]  /*57a0*/  FMUL.FTZ R2, R155, UR4 ;  /* 0x000000049b027c20 */ /* 0x000fe20008410000 */
[----:B------:R-:W-:Y:S01]  /*57b0*/  USHF.R.U32.HI UR7, URZ, 0x4, UR7 ;  /* 0x000000043f077899 */ /* 0x000fe20008011607 */
[----:B------:R-:W-:Y:S01]  /*57c0*/  FMUL.FTZ R155, R158, UR4 ;  /* 0x000000049e9b7c20 */ /* 0x000fe20008410000 */
[----:B------:R-:W-:Y:S01]  /*57d0*/  FMUL.FTZ R158, R166, UR4 ;  /* 0x00000004a69e7c20 */ /* 0x000fe20008410000 */
[----:B------:R-:W-:Y:S01]  /*57e0*/  FMUL.FTZ R166, R182, UR4 ;  /* 0x00000004b6a67c20 */ /* 0x000fe20008410000 */
[----:B------:R-:W-:Y:S01]  /*57f0*/  ULOP3.LUT UR7, UR7, 0x3fff, URZ, 0xc0, !UPT ;  /* 0x00003fff07077892 */ /* 0x000fe2000f8ec03f */
[----:B01----:R-:W-:Y:S01]  /*5800*/  FMUL.FTZ R0, R154, UR4 ;  /* 0x000000049a007c20 */ /* 0x003fe20008410000 */
[----:B------:R-:W-:Y:S01]  /*5810*/  SHF.L.U32 R182, R20, 0x6, RZ ;  /* 0x0000000614b67819 */ /* 0x000fe200000006ff */
[----:B------:R-:W-:Y:S01]  /*5820*/  FMUL.FTZ R154, R159, UR4 ;  /* 0x000000049f9a7c20 */ /* 0x000fe20008410000 */
[----:B------:R-:W-:Y:S01]  /*5830*/  ULOP3.LUT UR7, UR7, 0x2000000, URZ, 0xfc, !UPT ;  /* 0x0200000007077892 */ /* 0x000fe2000f8efc3f */
[----:B------:R-:W-:Y:S01]  /*5840*/  FMUL.FTZ R159, R167, UR4 ;  /* 0x00000004a79f7c20 */ /* 0x000fe20008410000 */
[----:B------:R-:W-:Y:S01]  /*5850*/  FMUL.FTZ R167, R183, UR4 ;  /* 0x00000004b7a77c20 */ /* 0x000fe20008410000 */
[----:B------:R-:W-:Y:S01]  /*5860*/  PLOP3.LUT P2, PT, PT, PT, UP0, 0x40, 0x0 ;  /* 0x000000000000781c */ /* 0x000fe20003f4e808 */
[----:B------:R-:W-:Y:S01]  /*5870*/  ULEA UR7, UR37, UR7, 0xb ;  /* 0x0000000725077291 */ /* 0x000fe2000f8e583f */
[----:B------:R-:W0:Y:S06]  /*5880*/  MUFU.TANH R0, R0 ;  /* 0x0000000000007308 */ /* 0x000e2c0000002400 */
[----:B------:R-:W-:-:S02]  /*5890*/  UMOV UR10, UR7 ;  /* 0x00000007000a7c82 */ /* 0x000fc40008000000 */
[----:B------:R-:W-:Y:S01]  /*58a0*/  HGMMA.64x256x16.F32.BF16 R24, R196, gdesc[UR8].tnspB, R24, gsb0 ;  /* 0x43e00008c4187df0 */ /* 0x000fe20008001818 */
[----:B------:R-:W-:Y:S01]  /*58b0*/  UIADD3 UR10, UR7, 0x80, URZ ;  /* 0x00000080070a7890 */ /* 0x000fe2000fffe03f */
[----:B------:R-:W1:Y:S01]  /*58c0*/  MUFU.TANH R2, R2 ;  /* 0x0000000200027308 */ /* 0x000e620000002400 */
[----:B------:R-:W-:-:S07]  /*58d0*/  UMOV UR11, 0x40000040 ;  /* 0x40000040000b7882 */ /* 0x000fce0000000000 */
[----:B------:R-:W2:Y:S08]  /*58e0*/  MUFU.TANH R155, R155 ;  /* 0x0000009b009b7308 */ /* 0x000eb00000002400 */
[----:B------:R-:W3:Y:S08]  /*58f0*/  MUFU.TANH R154, R154 ;  /* 0x0000009a009a7308 */ /* 0x000ef00000002400 */
[----:B------:R-:W4:Y:S08]  /*5900*/  MUFU.TANH R158, R158 ;  /* 0x0000009e009e7308 */ /* 0x000f300000002400 */
[----:B------:R-:W0:Y:S08]  /*5910*/  MUFU.TANH R159, R159 ;  /* 0x0000009f009f7308 */ /* 0x000e300000002400 */
[----:B------:R-:W0:Y:S08]  /*5920*/  MUFU.TANH R166, R166 ;  /* 0x000000a600a67308 */ /* 0x000e300000002400 */
[----:B------:R-:W0:Y:S01]  /*5930*/  MUFU.TANH R167, R167 ;  /* 0x000000a700a77308 */ /* 0x000e220000002400 */
[----:B------:R-:W-:-:S02]  /*5940*/  WARPGROUP.DEPBAR.LE gsb0, 0x0 ;  /* 0x00008000000079c5 */ /* 0x000fc40000010000 */
[----:B------:R-:W-:Y:S01]  /*5950*/  WARPGROUP.ARRIVE ;  /* 0x00000000000079c5 */ /* 0x000fe20000000000 */
[----:B------:R-:W-:Y:S01]  /*5960*/  FMUL.FTZ R197, R176, UR4 ;  /* 0x00000004b0c57c20 */ /* 0x000fe20008410000 */
[----:B------:R-:W-:-:S04]  /*5970*/  FMUL.FTZ R196, R177, UR4 ;  /* 0x00000004b1c47c20 */ /* 0x000fc80008410000 */
[----:B------:R-:W-:Y:S01]  /*5980*/  HGMMA.64x256x16.F32.BF16 R24, R192, gdesc[UR8].tnspB, R24, gsb0 ;  /* 0x43e00008c0187df0 */ /* 0x000fe20008001818 */
[----:B------:R-:W-:Y:S01]  /*5990*/  UIADD3 UR10, UR7, 0x100, URZ ;  /* 0x00000100070a7890 */ /* 0x000fe2000fffe03f */
[----:B------:R-:W0:Y:S01]  /*59a0*/  MUFU.TANH R197, R197 ;  /* 0x000000c500c57308 */ /* 0x000e220000002400 */
[----:B------:R-:W-:-:S07]  /*59b0*/  UMOV UR11, 0x40000040 ;  /* 0x40000040000b7882 */ /* 0x000fce0000000000 */
[----:B------:R-:W0:Y:S01]  /*59c0*/  MUFU.TANH R196, R196 ;  /* 0x000000c400c47308 */ /* 0x000e220000002400 */
[----:B------:R-:W-:Y:S02]  /*59d0*/  WARPGROUP.DEPBAR.LE gsb0, 0x0 ;  /* 0x00008000000079c5 */ /* 0x000fe40000010000 */
[----:B------:R-:W-:Y:S01]  /*59e0*/  WARPGROUP.ARRIVE ;  /* 0x00000000000079c5 */ /* 0x000fe20000000000 */
[----:B------:R-:W-:Y:S01]  /*59f0*/  FMUL.FTZ R192, R168, UR4 ;  /* 0x00000004a8c07c20 */ /* 0x000fe20008410000 */
[----:B------:R-:W-:Y:S01]  /*5a00*/  FMUL.FTZ R193, R169, UR4 ;  /* 0x00000004a9c17c20 */ /* 0x000fe20008410000 */
[----:B------:R-:W-:Y:S01]  /*5a10*/  FMUL.FTZ R194, R172, UR4 ;  /* 0x00000004acc27c20 */ /* 0x000fe20008410000 */
[----:B------:R-:W-:-:S11]  /*5a20*/  FMUL.FTZ R195, R173, UR4 ;  /* 0x00000004adc37c20 */ /* 0x000fd60008410000 */
[----:B------:R-:W-:Y:S01]  /*5a30*/  HGMMA.64x256x16.F32.BF16 R24, R188, gdesc[UR8].tnspB, R24, gsb0 ;  /* 0x43e00008bc187df0 */ /* 0x000fe20008001818 */
[----:B------:R-:W-:Y:S01]  /*5a40*/  UIADD3 UR10, UR7, 0x180, URZ ;  /* 0x00000180070a7890 */ /* 0x000fe2000fffe03f */
[----:B------:R-:W0:Y:S01]  /*5a50*/  MUFU.TANH R192, R192 ;  /* 0x000000c000c07308 */ /* 0x000e220000002400 */
[----:B------:R-:W-:-:S07]  /*5a60*/  UMOV UR11, 0x40000040 ;  /* 0x40000040000b7882 */ /* 0x000fce0000000000 */
[----:B------:R-:W0:Y:S08]  /*5a70*/  MUFU.TANH R193, R193 ;  /* 0x000000c100c17308 */ /* 0x000e300000002400 */
[----:B------:R-:W0:Y:S08]  /*5a80*/  MUFU.TANH R194, R194 ;  /* 0x000000c200c27308 */ /* 0x000e300000002400 */
[----:B------:R-:W0:Y:S01]  /*5a90*/  MUFU.TANH R195, R195 ;  /* 0x000000c300c37308 */ /* 0x000e220000002400 */
        /* <DEDUP_REMOVED lines=11> */
[----:B------:R-:W-:Y:S01]  /*5b50*/  IADD3 R153, R19, 0x1, -R182 ;  /* 0x0000000113997810 */ /* 0x000fe20007ffe8b6 */
[----:B------:R-:W-:Y:S01]  /*5b60*/  IMAD.U32 R152, RZ, RZ, UR6 ;  /* 0x00000006ff987e24 */ /* 0x000fe2000f8e00ff */
[----:B------:R-:W0:Y:S03]  /*5b70*/  MUFU.TANH R188, R188 ;  /* 0x000000bc00bc7308 */ /* 0x000e260000002400 */
[----:B------:R-:W-:-:S02]  /*5b80*/  @!P1 VIADD R152, R152, 0x30840 ;  /* 0x0003084098989836 */ /* 0x000fc40000000000 */
[----:B------:R-:W-:-:S03]  /*5b90*/  IMAD.IADD R153, R153, 0x1, -R22 ;  /* 0x0000000199997824 */ /* 0x000fc600078e0a16 */
[----:B------:R-:W0:Y:S01]  /*5ba0*/  MUFU.TANH R189, R189 ;  /* 0x000000bd00bd7308 */ /* 0x000e220000002400 */
[----:B------:R-:W-:Y:S01]  /*5bb0*/  IMAD R153, R18, -0x2, R153 ;  /* 0xfffffffe12997824 */ /* 0x000fe200078e0299 */
[----:B------:R-:W-:-:S03]  /*5bc0*/  @!P1 PRMT R152, RZ, 0x654, R152 ;  /* 0x00000654ff989816 */ /* 0x000fc60000000098 */
[C---:B------:R-:W-:Y:S02]  /*5bd0*/  VIADD R198, R153.reuse, UR58 ;  /* 0x0000003a99c67c36 */ /* 0x040fe40008000000 */
[----:B------:R-:W-:Y:S01]  /*5be0*/  VIADD R202, R153, UR51 ;  /* 0x0000003399ca7c36 */ /* 0x000fe20008000000 */
[----:B------:R-:W0:Y:S01]  /*5bf0*/  MUFU.TANH R190, R190 ;  /* 0x000000be00be7308 */ /* 0x000e220000002400 */
[C---:B------:R-:W-:Y:S02]  /*5c00*/  IMAD.IADD R177, R3.reuse, 0x1, R198 ;  /* 0x0000000103b17824 */ /* 0x040fe400078e02c6 */
[----:B------:R-:W-:-:S05]  /*5c10*/  IMAD.IADD R178, R3, 0x1, R202 ;  /* 0x0000000103b27824 */ /* 0x000fca00078e02ca */
[----:B------:R-:W0:Y:S08]  /*5c20*/  MUFU.TANH R191, R191 ;  /* 0x000000bf00bf7308 */ /* 0x000e300000002400 */
[----:B------:R-:W0:Y:S08]  /*5c30*/  MUFU.TANH R164, R164 ;  /* 0x000000a400a47308 */ /* 0x000e300000002400 */
[----:B------:R-:W0:Y:S08]  /*5c40*/  MUFU.TANH R165, R165 ;  /* 0x000000a500a57308 */ /* 0x000e300000002400 */
[----:B------:R-:W0:Y:S08]  /*5c50*/  MUFU.TANH R179, R179 ;  /* 0x000000b300b37308 */ /* 0x000e300000002400 */
[----:B------:R-:W0:Y:S01]  /*5c60*/  MUFU.TANH R180, R180 ;  /* 0x000000b400b47308 */ /* 0x000e220000002400 */
[----:B------:R-:W-:-:S02]  /*5c70*/  WARPGROUP.DEPBAR.LE gsb0, 0x0 ;  /* 0x00008000000079c5 */ /* 0x000fc40000010000 */
        /* <DEDUP_REMOVED lines=10> */
[----:B------:R-:W0:Y:S01]  /*5d20*/  MUFU.TANH R184, R184 ;  /* 0x000000b800b87308 */ /* 0x000e220000002400 */
[----:B------:R0:W-:Y:S07]  /*5d30*/  @!P1 SYNCS.ARRIVE.TRANS64.RED.A1T0 RZ, [R152+URZ], RZ ;  /* 0x000000ff98ff99a7 */ /* 0x0001ee000810043f */
        /* <DEDUP_REMOVED lines=8> */
[----:B------:R-:W0:Y:S01]  /*5dc0*/  MUFU.TANH R162, R162 ;  /* 0x000000a200a27308 */ /* 0x000e220000002400 */
[----:B-1234-:R-:W-:Y:S05]  /*5dd0*/  @P2 BRA `(.L_x_1117) ;  /* 0x00000000005c2947 */ /* 0x01efea0003800000 */
[----:B------:R-:W-:Y:S01]  /*5de0*/  ISETP.GT.AND P2, PT, R217, -0x1, PT ;  /* 0xffffffffd900780c */ /* 0x000fe20003f44270 */
[----:B------:R-:W-:-:S12]  /*5df0*/  BSSY B0, `(.L_x_1118) ;  /* 0x0000011000007945 */ /* 0x000fd80003800000 */
[----:B------:R-:W-:Y:S05]  /*5e00*/  @P2 BRA `(.L_x_1119) ;  /* 0x0000000000242947 */ /* 0x000fea0003800000 */
[----:B------:R-:W-:Y:S02]  /*5e10*/  IMAD.U32 R168, RZ, RZ, UR54 ;  /* 0x00000036ffa87e24 */ /* 0x000fe4000f8e00ff */
[----:B------:R-:W-:-:S03]  /*5e20*/  IMAD.IADD R169, R3, 0x1, R200 ;  /* 0x0000000103a97824 */ /* 0x000fc600078e02c8 */
[----:B------:R-:W-:Y:S02]  /*5e30*/  ISETP.NE.AND P2, PT, R168, 0x1, PT ;  /* 0x00000001a800780c */ /* 0x000fe40003f45270 */
[----:B------:R-:W-:-:S11]  /*5e40*/  LOP3.LUT R169, RZ, R169, RZ, 0x33, !PT ;  /* 0x000000a9ffa97212 */ /* 0x000fd600078e33ff */
[----:B0-----:R-:W0:Y:S02]  /*5e50*/  @P2 LDC.64 R152, c[0x0][0x9e8] ;  /* 0x00027a00ff982b82 */ /* 0x001e240000000a00 */
[----:B0-----:R-:W-:-:S05]  /*5e60*/  @P2 IMAD.HI.U32 R152, R169, R152, RZ ;  /* 0x00000098a9982227 */ /* 0x001fca00078e00ff */
[----:B------:R-:W-:-:S04]  /*5e70*/  @P2 SHF.R.U32.HI R169, RZ, R153, R152 ;  /* 0x00000099ffa92219 */ /* 0x000fc80000011698 */
[----:B------:R-:W-:Y:S01]  /*5e80*/  LOP3.LUT R169, RZ, R169, RZ, 0x33, !PT ;  /* 0x000000a9ffa97212 */ /* 0x000fe200078e33ff */
[----:B------:R-:W-:Y:S06]  /*5e90*/  BRA `(.L_x_1120) ;  /* 0x0000000000187947 */ /* 0x000fec0003800000 */
.L_x_1119:
[----:B------:R-:W-:Y:S01]  /*5ea0*/  IMAD.U32 R168, RZ, RZ, UR54 ;  /* 0x00000036ffa87e24 */ /* 0x000fe2000f8e00ff */
[----:B------:R-:W-:-:S04]  /*5eb0*/  MOV R169, R217 ;  /* 0x000000d900a97202 */ /* 0x000fc80000000f00 */
[----:B------:R-:W-:-:S13]  /*5ec0*/  ISETP.NE.AND P2, PT, R168, 0x1, PT ;  /* 0x00000001a800780c */ /* 0x000fda0003f45270 */
[----:B0-----:R-:W0:Y:S02]  /*5ed0*/  @P2 LDC.64 R152, c[0x0][0x9e8] ;  /* 0x00027a00ff982b82 */ /* 0x001e240000000a00 */
[----:B0-----:R-:W-:-:S05]  /*5ee0*/  @P2 IMAD.HI.U32 R152, R217, R152, RZ ;  /* 0x00000098d9982227 */ /* 0x001fca00078e00ff */
[----:B------:R-:W-:-:S07]  /*5ef0*/  @P2 SHF.R.U32.HI R169, RZ, R153, R152 ;  /* 0x00000099ffa92219 */ /* 0x000fce0000011698 */
.L_x_1120:
[----:B------:R-:W-:Y:S05]  /*5f00*/  BSYNC B0 ;  /* 0x0000000000007941 */ /* 0x000fea0003800000 */
.L_x_1118:
[----:B------:R-:W-:-:S04]  /*5f10*/  IMAD R153, R169, R168, -R182 ;  /* 0x000000a8a9997224 */ /* 0x000fc800078e0ab6 */
[----:B------:R-:W-:-:S05]  /*5f20*/  IMAD R153, R18, -0x2, R153 ;  /* 0xfffffffe12997824 */ /* 0x000fca00078e0299 */
[----:B------:R-:W-:Y:S02]  /*5f30*/  VIADDMNMX R177, R153, R168, R177, PT ;  /* 0x000000a899b17246 */ /* 0x000fe400038001b1 */
[----:B------:R-:W-:-:S07]  /*5f40*/  VIMNMX R178, R178, R153, !PT ;  /* 0x00000099b2b27248 */ /* 0x000fce0007fe0100 */
.L_x_1117:
[----:B------:R-:W-:Y:S02]  /*5f50*/  ISETP.GT.AND P2, PT, R20, -0x1, PT ;  /* 0xffffffff1400780c */ /* 0x000fe40003f44270 */
[----:B------:R-:W-:Y:S02]  /*5f60*/  IADD3 R181, R198, 0x8, R3 ;  /* 0x00000008c6b57810 */ /* 0x000fe40007ffe003 */
[C---:B------:R-:W-:Y:S02]  /*5f70*/  ISETP.GT.AND P5, PT, R178.reuse, RZ, P2 ;  /* 0x000000ffb200720c */ /* 0x040fe400017a4270 */
[C---:B------:R-:W-:Y:S02]  /*5f80*/  ISETP.GT.AND P4, PT, R178.reuse, 0x1, P2 ;  /* 0x00000001b200780c */ /* 0x040fe40001784270 */
[C---:B------:R-:W-:Y:S02]  /*5f90*/  ISETP.GT.AND P6, PT, R178.reuse, 0x8, P2 ;  /* 0x00000008b200780c */ /* 0x040fe400017c4270 */
[----:B------:R-:W-:-:S02]  /*5fa0*/  ISETP.GT.AND P3, PT, R178, 0x9, P2 ;  /* 0x00000009b200780c */ /* 0x000fc40001764270 */
[C---:B------:R-:W-:Y:S02]  /*5fb0*/  ISETP.LT.OR P5, PT, R177.reuse, 0x1, P5 ;  /* 0x00000001b100780c */ /* 0x040fe40002fa1670 */
[C---:B------:R-:W-:Y:S02]  /*5fc0*/  ISETP.LT.OR P4, PT, R177.reuse, 0x2, P4 ;  /* 0x00000002b100780c */ /* 0x040fe40002781670 */
[C---:B------:R-:W-:Y:S02]  /*5fd0*/  ISETP.LT.OR P6, PT, R177.reuse, 0x9, P6 ;  /* 0x00000009b100780c */ /* 0x040fe400037c1670 */
[----:B------:R-:W-:Y:S02]  /*5fe0*/  ISETP.LT.OR P3, PT, R177, 0xa, P3 ;  /* 0x0000000ab100780c */ /* 0x000fe40001f61670 */
[----:B0-----:R-:W-:Y:S02]  /*5ff0*/  FSEL R188, R188, -INF , !P5 ;  /* 0xff800000bcbc7808 */ /* 0x001fe40006800000 */
[----:B------:R-:W-:-:S02]  /*6000*/  ISETP.GT.AND P5, PT, R178, 0x10, P2 ;  /* 0x00000010b200780c */ /* 0x000fc400017a4270 */
        /* <DEDUP_REMOVED lines=8> */
[C---:B------:R-:W-:Y:S02]  /*6090*/  ISETP.LT.OR P6, PT, R177.reuse, 0x19, P6 ;  /* 0x00000019b100780c */ /* 0x040fe400037c1670 */
[----:B------:R-:W-:Y:S02]  /*60a0*/  ISETP.LT.OR P3, PT, R177, 0x1a, P3 ;  /* 0x0000001ab100780c */ /* 0x000fe40001f61670 */
[----:B------:R-:W-:Y:S02]  /*60b0*/  FSEL R169, R186, -INF , !P5 ;  /* 0xff800000baa97808 */ /* 0x000fe40006800000 */
        /* <DEDUP_REMOVED lines=24> */
[----:B------:R-:W-:-:S02]  /*6240*/  PLOP3.LUT P5, PT, PT, PT, UP0, 0x40, 0x0 ;  /* 0x000000000000781c */ /* 0x000fc40003fae808 */
[----:B------:R-:W-:Y:S02]  /*6250*/  IADD3 R183, R202, 0x8, R3 ;  /* 0x00000008cab77810 */ /* 0x000fe40007ffe003 */
[----:B------:R-:W-:Y:S02]  /*6260*/  FSEL R178, R196, -INF , !P4 ;  /* 0xff800000c4b27808 */ /* 0x000fe40006000000 */
[----:B------:R-:W-:Y:S02]  /*6270*/  FSEL R179, R179, -INF , !P6 ;  /* 0xff800000b3b37808 */ /* 0x000fe40007000000 */
[----:B------:R-:W-:-:S05]  /*6280*/  FSEL R180, R180, -INF , !P3 ;  /* 0xff800000b4b47808 */ /* 0x000fca0005800000 */
[----:B------:R-:W-:Y:S05]  /*6290*/  @P5 BRA `(.L_x_1121) ;  /* 0x0000000000585947 */ /* 0x000fea0003800000 */
[----:B------:R-:W-:Y:S01]  /*62a0*/  ISETP.GT.AND P3, PT, R203, -0x1, PT ;  /* 0xffffffffcb00780c */ /* 0x000fe20003f64270 */
[----:B------:R-:W-:-:S12]  /*62b0*/  BSSY B0, `(.L_x_1122) ;  /* 0x0000010000007945 */ /* 0x000fd80003800000 */
[----:B------:R-:W-:Y:S05]  /*62c0*/  @P3 BRA `(.L_x_1123) ;  /* 0x0000000000203947 */ /* 0x000fea0003800000 */
[----:B------:R-:W-:-:S05]  /*62d0*/  IMAD.U32 R187, RZ, RZ, UR54 ;  /* 0x00000036ffbb7e24 */ /* 0x000fca000f8e00ff */
[----:B------:R-:W-:-:S13]  /*62e0*/  ISETP.NE.AND P3, PT, R187, 0x1, PT ;  /* 0x00000001bb00780c */ /* 0x000fda0003f65270 */
[----:B------:R-:W0:Y:S02]  /*62f0*/  @P3 LDC.64 R152, c[0x0][0x9e8] ;  /* 0x00027a00ff983b82 */ /* 0x000e240000000a00 */
[----:B0-----:R-:W-:-:S04]  /*6300*/  @P3 IMAD.HI.U32 R186, R21, R152, RZ ;  /* 0x0000009815ba3227 */ /* 0x001fc800078e00ff */
[----:B------:R-:W-:Y:S01]  /*6310*/  IMAD.MOV.U32 R152, RZ, RZ, R21 ;  /* 0x000000ffff987224 */ /* 0x000fe200078e0015 */
[----:B------:R-:W-:-:S04]  /*6320*/  @P3 SHF.R.U32.HI R152, RZ, R153, R186 ;  /* 0x00000099ff983219 */ /* 0x000fc800000116ba */
[----:B------:R-:W-:Y:S01]  /*6330*/  LOP3.LUT R185, RZ, R152, RZ, 0x33, !PT ;  /* 0x00000098ffb97212 */ /* 0x000fe200078e33ff */
[----:B------:R-:W-:Y:S06]  /*6340*/  BRA `(.L_x_1124) ;  /* 0x0000000000187947 */ /* 0x000fec0003800000 */
.L_x_1123:
[----:B------:R-:W-:Y:S02]  /*6350*/  IMAD.U32 R187, RZ, RZ, UR54 ;  /* 0x00000036ffbb7e24 */ /* 0x000fe4000f8e00ff */
[----:B------:R-:W-:-:S03]  /*6360*/  IMAD.MOV.U32 R185, RZ, RZ, R203 ;  /* 0x000000ffffb97224 */ /* 0x000fc600078e00cb */
[----:B------:R-:W-:-:S13]  /*6370*/  ISETP.NE.AND P3, PT, R187, 0x1, PT ;  /* 0x00000001bb00780c */ /* 0x000fda0003f65270 */
[----:B------:R-:W0:Y:S02]  /*6380*/  @P3 LDC.64 R152, c[0x0][0x9e8] ;  /* 0x00027a00ff983b82 */ /* 0x000e240000000a00 */
[----:B0-----:R-:W-:-:S05]  /*6390*/  @P3 IMAD.HI.U32 R152, R203, R152, RZ ;  /* 0x00000098cb983227 */ /* 0x001fca00078e00ff */
[----:B------:R-:W-:-:S07]  /*63a0*/  @P3 SHF.R.U32.HI R185, RZ, R153, R152 ;  /* 0x00000099ffb93219 */ /* 0x000fce0000011698 */
.L_x_1124:
[----:B------:R-:W-:Y:S05]  /*63b0*/  BSYNC B0 ;  /* 0x0000000000007941 */ /* 0x000fea0003800000 */
.L_x_1122:
[----:B------:R-:W-:-:S04]  /*63c0*/  IMAD R153, R185, R187, -R182 ;  /* 0x000000bbb9997224 */ /* 0x000fc800078e0ab6 */
[----:B------:R-:W-:-:S05]  /*63d0*/  IMAD R152, R18, -0x2, R153 ;  /* 0xfffffffe12987824 */ /* 0x000fca00078e0299 */
[----:B------:R-:W-:Y:S02]  /*63e0*/  VIADDMNMX R181, R152, R187, R181, PT ;  /* 0x000000bb98b57246 */ /* 0x000fe400038001b5 */
[----:B------:R-:W-:-:S07]  /*63f0*/  VIMNMX R183, R183, R152, !PT ;  /* 0x00000098b7b77248 */ /* 0x000fce0007fe0100 */
.L_x_1121:
[----:B------:R-:W-:Y:S01]  /*6400*/  FMNMX.FTZ R152, R188, R5, !PT ;  /* 0x00000005bc987209 */ /* 0x000fe20007810000 */
[----:B------:R-:W-:Y:S01]  /*6410*/  UMOV UR7, UR55 ;  /* 0x0000003700077c82 */ /* 0x000fe20008000000 */
        /* <DEDUP_REMOVED lines=32> */
[C---:B------:R-:W-:Y:S02]  /*6620*/  ISETP.LT.OR P5, PT, R181.reuse, 0x12, P5 ;  /* 0x00000012b500780c */ /* 0x040fe40002fa1670 */
[----:B------:R-:W-:Y:S01]  /*6630*/  FSEL R156, R156, -INF , !P3 ;  /* 0xff8000009c9c7808 */ /* 0x000fe20005800000 */
[----:B------:R-:W0:Y:S01]  /*6640*/  SHFL.BFLY PT, R152, R153, 0x2, 0x1f ;  /* 0x0c401f0099987f89 */ /* 0x000e2200000e0000 */
[----:B------:R-:W-:Y:S02]  /*6650*/  ISETP.LT.OR P6, PT, R181, 0x19, P6 ;  /* 0x00000019b500780c */ /* 0x000fe400037c1670 */
[----:B------:R-:W-:Y:S02]  /*6660*/  FSEL R157, R157, -INF , !P5 ;  /* 0xff8000009d9d7808 */ /* 0x000fe40006800000 */
[----:B------:R-:W-:-:S02]  /*6670*/  ISETP.GT.AND P3, PT, R183, 0x20, P2 ;  /* 0x00000020b700780c */ /* 0x000fc40001764270 */
[----:B------:R-:W-:Y:S02]  /*6680*/  FSEL R158, R158, -INF , !P6 ;  /* 0xff8000009e9e7808 */ /* 0x000fe40007000000 */
[----:B------:R-:W-:Y:S02]  /*6690*/  ISETP.GT.AND P5, PT, R183, 0x21, P2 ;  /* 0x00000021b700780c */ /* 0x000fe400017a4270 */
[----:B------:R-:W-:Y:S02]  /*66a0*/  ISETP.LT.OR P3, PT, R181, 0x21, P3 ;  /* 0x00000021b500780c */ /* 0x000fe40001f61670 */
[----:B------:R-:W-:Y:S02]  /*66b0*/  ISETP.GT.AND P6, PT, R183, 0x28, P2 ;  /* 0x00000028b700780c */ /* 0x000fe400017c4270 */
[----:B------:R-:W-:Y:S02]  /*66c0*/  ISETP.LT.OR P5, PT, R181, 0x22, P5 ;  /* 0x00000022b500780c */ /* 0x000fe40002fa1670 */
[----:B------:R-:W-:-:S02]  /*66d0*/  FSEL R161, R161, -INF , !P3 ;  /* 0xff800000a1a17808 */ /* 0x000fc40005800000 */
[----:B------:R-:W-:Y:S02]  /*66e0*/  ISETP.GT.AND P3, PT, R183, 0x29, P2 ;  /* 0x00000029b700780c */ /* 0x000fe40001764270 */
[----:B------:R-:W-:Y:S02]  /*66f0*/  FSEL R160, R160, -INF , !P5 ;  /* 0xff800000a0a07808 */ /* 0x000fe40006800000 */
[----:B------:R-:W-:Y:S02]  /*6700*/  ISETP.LT.OR P6, PT, R181, 0x29, P6 ;  /* 0x00000029b500780c */ /* 0x000fe400037c1670 */
[----:B0-----:R-:W-:Y:S02]  /*6710*/  FMNMX.FTZ R182, R153, R152, !PT ;  /* 0x0000009899b67209 */ /* 0x001fe40007810000 */
[----:B------:R-:W-:Y:S02]  /*6720*/  ISETP.LT.OR P3, PT, R181, 0x2a, P3 ;  /* 0x0000002ab500780c */ /* 0x000fe40001f61670 */
[----:B------:R-:W-:Y:S01]  /*6730*/  ISETP.GT.AND P5, PT, R183, 0x30, P2 ;  /* 0x00000030b700780c */ /* 0x000fe200017a4270 */
[----:B------:R-:W0:Y:S01]  /*6740*/  SHFL.BFLY PT, R185, R182, 0x1, 0x1f ;  /* 0x0c201f00b6b97f89 */ /* 0x000e2200000e0000 */
[----:B------:R-:W-:-:S02]  /*6750*/  FSEL R163, R163, -INF , !P6 ;  /* 0xff800000a3a37808 */ /* 0x000fc40007000000 */
[----:B------:R-:W-:Y:S02]  /*6760*/  FSEL R162, R162, -INF , !P3 ;  /* 0xff800000a2a27808 */ /* 0x000fe40005800000 */
[C---:B------:R-:W-:Y:S02]  /*6770*/  ISETP.GT.AND P6, PT, R183.reuse, 0x31, P2 ;  /* 0x00000031b700780c */ /* 0x040fe400017c4270 */
[----:B------:R-:W-:Y:S02]  /*6780*/  ISETP.GT.AND P3, PT, R183, 0x38, P2 ;  /* 0x00000038b700780c */ /* 0x000fe40001764270 */
[C---:B------:R-:W-:Y:S02]  /*6790*/  ISETP.LT.OR P5, PT, R181.reuse, 0x31, P5 ;  /* 0x00000031b500780c */ /* 0x040fe40002fa1670 */
[----:B------:R-:W-:Y:S02]  /*67a0*/  ISETP.LT.OR P6, PT, R181, 0x32, P6 ;  /* 0x00000032b500780c */ /* 0x000fe400037c1670 */
[----:B------:R-:W-:-:S02]  /*67b0*/  FSEL R164, R164, -INF , !P5 ;  /* 0xff800000a4a47808 */ /* 0x000fc40006800000 */
[----:B------:R-:W-:Y:S02]  /*67c0*/  ISETP.LT.OR P3, PT, R181, 0x39, P3 ;  /* 0x00000039b500780c */ /* 0x000fe40001f61670 */
[----:B------:R-:W-:Y:S02]  /*67d0*/  FSEL R165, R165, -INF , !P6 ;  /* 0xff800000a5a57808 */ /* 0x000fe40007000000 */
[----:B------:R-:W-:Y:S02]  /*67e0*/  FSEL R166, R166, -INF , !P3 ;  /* 0xff800000a6a67808 */ /* 0x000fe40005800000 */
[----:B0-----:R-:W-:Y:S02]  /*67f0*/  FMNMX.FTZ R152, R182, R185, !PT ;  /* 0x000000b9b6987209 */ /* 0x001fe40007810000 */
        /* <DEDUP_REMOVED lines=8> */
[----:B------:R-:W-:Y:S02]  /*6880*/  ISETP.GT.AND P2, PT, R183, 0x39, P2 ;  /* 0x00000039b700780c */ /* 0x000fe40001744270 */
[----:B------:R-:W-:-:S02]  /*6890*/  FMNMX.FTZ R153, R154, R153, !PT ;  /* 0x000000999a997209 */ /* 0x000fc40007810000 */
[----:B------:R-:W-:Y:S02]  /*68a0*/  FSETP.NEU.FTZ.AND P4, PT, R152, -INF , PT ;  /* 0xff8000009800780b */ /* 0x000fe40003f9d000 */
[----:B------:R-:W-:Y:S02]  /*68b0*/  FMNMX.FTZ R0, R156, R153, !PT ;  /* 0x000000999c007209 */ /* 0x000fe40007810000 */
[----:B------:R-:W-:Y:S02]  /*68c0*/  FSEL R187, R187, RZ, P4 ;  /* 0x000000ffbbbb7208 */ /* 0x000fe40002000000 */
[----:B------:R-:W-:Y:S02]  /*68d0*/  FMNMX.FTZ R153, R157, R0, !PT ;  /* 0x000000009d997209 */ /* 0x000fe40007810000 */
[----:B------:R-:W-:Y:S01]  /*68e0*/  ISETP.LT.OR P2, PT, R181, 0x3a, P2 ;  /* 0x0000003ab500780c */ /* 0x000fe20001741670 */
[--C-:B------:R-:W-:Y:S01]  /*68f0*/  FFMA.FTZ R182, R168, UR7, -R187.reuse ;  /* 0x00000007a8b67c23 */ /* 0x100fe200080108bb */
[----:B------:R-:W-:Y:S01]  /*6900*/  FMNMX.FTZ R0, R158, R153, !PT ;  /* 0x000000999e007209 */ /* 0x000fe20007810000 */
[--C-:B------:R-:W-:Y:S01]  /*6910*/  FFMA.FTZ R192, R169, UR7, -R187.reuse ;  /* 0x00000007a9c07c23 */ /* 0x100fe200080108bb */
[----:B------:R-:W-:Y:S01]  /*6920*/  FSEL R168, R167, -INF , !P2 ;  /* 0xff800000a7a87808 */ /* 0x000fe20005000000 */
[--C-:B------:R-:W-:Y:S01]  /*6930*/  FFMA.FTZ R169, R170, UR7, -R187.reuse ;  /* 0x00000007aaa97c23 */ /* 0x100fe200080108bb */
[----:B------:R-:W-:Y:S01]  /*6940*/  FMNMX.FTZ R0, R159, R0, !PT ;  /* 0x000000009f007209 */ /* 0x000fe20007810000 */
[--C-:B------:R-:W-:Y:S01]  /*6950*/  FFMA.FTZ R194, R171, UR7, -R187.reuse ;  /* 0x00000007abc27c23 */ /* 0x100fe200080108bb */
[--C-:B------:R-:W-:Y:S01]  /*6960*/  FFMA.FTZ R171, R172, UR7, -R187.reuse ;  /* 0x00000007acab7c23 */ /* 0x100fe200080108bb */
[--C-:B------:R-:W-:Y:S01]  /*6970*/  FFMA.FTZ R186, R179, UR7, -R187.reuse ;  /* 0x00000007b3ba7c23 */ /* 0x100fe200080108bb */
[----:B------:R-:W-:Y:S01]  /*6980*/  FMNMX.FTZ R191, R161, R0, !PT ;  /* 0x00000000a1bf7209 */ /* 0x000fe20007810000 */
[--C-:B------:R-:W-:Y:S01]  /*6990*/  FFMA.FTZ R153, R188, UR7, -R187.reuse ;  /* 0x00000007bc997c23 */ /* 0x100fe200080108bb */
[----:B------:R-:W-:Y:S01]  /*69a0*/  FSEL R172, R152, RZ, P4 ;  /* 0x000000ff98ac7208 */ /* 0x000fe20002000000 */
[--C-:B------:R-:W-:Y:S01]  /*69b0*/  FFMA.FTZ R196, R189, UR7, -R187.reuse ;  /* 0x00000007bdc47c23 */ /* 0x100fe200080108bb */
[----:B------:R-:W-:Y:S01]  /*69c0*/  FMNMX.FTZ R0, R160, R191, !PT ;  /* 0x000000bfa0007209 */ /* 0x000fe20007810000 */
[----:B------:R-:W-:Y:S01]  /*69d0*/  FFMA.FTZ R198, R184, UR7, -R187 ;  /* 0x00000007b8c67c23 */ /* 0x000fe200080108bb */
[----:B------:R-:W-:Y:S01]  /*69e0*/  MUFU.EX2 R167, R182 ;  /* 0x000000b600a77308 */ /* 0x000fe20000000800 */
[----:B------:R-:W-:Y:S01]  /*69f0*/  FADD.FTZ R172, -R172, R5 ;  /* 0x00000005acac7221 */ /* 0x000fe20000010100 */
[----:B------:R-:W-:Y:S01]  /*6a00*/  FMNMX.FTZ R183, R163, R0, !PT ;  /* 0x00000000a3b77209 */ /* 0x000fe20007810000 */
[--C-:B------:R-:W-:Y:S01]  /*6a10*/  FFMA.FTZ R188, R173, UR7, -R187.reuse ;  /* 0x00000007adbc7c23 */ /* 0x100fe200080108bb */
[--C-:B------:R-:W-:Y:S01]  /*6a20*/  FFMA.FTZ R173, R174, UR7, -R187.reuse ;  /* 0x00000007aead7c23 */ /* 0x100fe200080108bb */
[--C-:B------:R-:W-:Y:S01]  /*6a30*/  FFMA.FTZ R190, R175, UR7, -R187.reuse ;  /* 0x00000007afbe7c23 */ /* 0x100fe200080108bb */
[----:B------:R-:W-:Y:S01]  /*6a40*/  FMNMX.FTZ R183, R162, R183, !PT ;  /* 0x000000b7a2b77209 */ /* 0x000fe20007810000 */
[--C-:B------:R-:W-:Y:S01]  /*6a50*/  FFMA.FTZ R175, R176, UR7, -R187.reuse ;  /* 0x00000007b0af7c23 */ /* 0x100fe200080108bb */
[----:B------:R-:W-:Y:S01]  /*6a60*/  MUFU.EX2 R153, R153 ;  /* 0x0000009900997308 */ /* 0x000fe20000000800 */
[--C-:B------:R-:W-:Y:S01]  /*6a70*/  FFMA.FTZ R184, R177, UR7, -R187.reuse ;  /* 0x00000007b1b87c23 */ /* 0x100fe200080108bb */
[----:B------:R-:W-:Y:S01]  /*6a80*/  FMNMX.FTZ R0, R164, R183, !PT ;  /* 0x000000b7a4007209 */ /* 0x000fe20007810000 */
[--C-:B------:R-:W-:Y:S01]  /*6a90*/  FFMA.FTZ R177, R178, UR7, -R187.reuse ;  /* 0x00000007b2b17c23 */ /* 0x100fe200080108bb */
[----:B------:R-:W-:-:S02]  /*6aa0*/  FFMA.FTZ R180, R180, UR7, -R187 ;  /* 0x00000007b4b47c23 */ /* 0x000fc400080108bb */
[----:B------:R-:W-:Y:S02]  /*6ab0*/  FMNMX.FTZ R181, R165, R0, !PT ;  /* 0x00000000a5b57209 */ /* 0x000fe40007810000 */
[----:B------:R-:W-:Y:S02]  /*6ac0*/  MUFU.EX2 R196, R196 ;  /* 0x000000c400c47308 */ /* 0x000fe40000000800 */
[----:B------:R-:W-:-:S04]  /*6ad0*/  FMNMX.FTZ R181, R166, R181, !PT ;  /* 0x000000b5a6b57209 */ /* 0x000fc80007810000 */
[----:B------:R-:W-:Y:S02]  /*6ae0*/  FMNMX.FTZ R181, R168, R181, !PT ;  /* 0x000000b5a8b57209 */ /* 0x000fe40007810000 */
[----:B------:R-:W-:Y:S03]  /*6af0*/  MUFU.EX2 R198, R198 ;  /* 0x000000c600c67308 */ /* 0x000fe60000000800 */
[----:B------:R-:W0:Y:S05]  /*6b00*/  SHFL.BFLY PT, R0, R181, 0x2, 0x1f ;  /* 0x0c401f00b5007f89 */ /* 0x000e2a00000e0000 */
[----:B------:R-:W-:Y:S08]  /*6b10*/  MUFU.EX2 R192, R192 ;  /* 0x000000c000c07308 */ /* 0x000ff00000000800 */
[----:B------:R-:W-:Y:S08]  /*6b20*/  MUFU.EX2 R169, R169 ;  /* 0x000000a900a97308 */ /* 0x000ff00000000800 */
[----:B------:R-:W-:Y:S01]  /*6b30*/  MUFU.EX2 R194, R194 ;  /* 0x000000c200c27308 */ /* 0x000fe20000000800 */
[----:B0-----:R-:W-:-:S05]  /*6b40*/  FMNMX.FTZ R0, R181, R0, !PT ;  /* 0x00000000b5007209 */ /* 0x001fca0007810000 */
[----:B------:R-:W0:Y:S02]  /*6b50*/  SHFL.BFLY PT, R181, R0, 0x1, 0x1f ;  /* 0x0c201f0000b57f89 */ /* 0x000e2400000e0000 */
[----:B------:R-:W-:Y:S08]  /*6b60*/  MUFU.EX2 R171, R171 ;  /* 0x000000ab00ab7308 */ /* 0x000ff00000000800 */
[----:B------:R-:W-:Y:S08]  /*6b70*/  MUFU.EX2 R188, R188 ;  /* 0x000000bc00bc7308 */ /* 0x000ff00000000800 */
[----:B------:R-:W-:Y:S01]  /*6b80*/  MUFU.EX2 R173, R173 ;  /* 0x000000ad00ad7308 */ /* 0x000fe20000000800 */
[----:B0-----:R-:W-:Y:S01]  /*6b90*/  FMNMX.FTZ R170, R0, R181, !PT ;  /* 0x000000b500aa7209 */ /* 0x001fe20007810000 */
[----:B------:R-:W-:-:S06]  /*6ba0*/  FMUL.FTZ R0, R172, UR7 ;  /* 0x00000007ac007c20 */ /* 0x000fcc0008410000 */
[----:B------:R-:W-:Y:S01]  /*6bb0*/  MUFU.EX2 R190, R190 ;  /* 0x000000be00be7308 */ /* 0x000fe20000000800 */
[C---:B------:R-:W-:Y:S01]  /*6bc0*/  FSETP.NEU.FTZ.AND P2, PT, R170.reuse, -INF , PT ;  /* 0xff800000aa00780b */ /* 0x040fe20003f5d000 */
[----:B------:R-:W-:-:S05]  /*6bd0*/  FMUL.FTZ R179, R170, UR7 ;  /* 0x00000007aab37c20 */ /* 0x000fca0008410000 */
[----:B------:R-:W-:Y:S01]  /*6be0*/  FSEL R179, R179, RZ, P2 ;  /* 0x000000ffb3b37208 */ /* 0x000fe20001000000 */
[----:B------:R-:W0:Y:S04]  /*6bf0*/  MUFU.EX2 R0, R0 ;  /* 0x0000000000007308 */ /* 0x000e280000000800 */
[--C-:B------:R-:W-:Y:S01]  /*6c00*/  FFMA.FTZ R199, R155, UR7, -R179.reuse ;  /* 0x000000079bc77c23 */ /* 0x100fe200080108b3 */
[----:B------:R-:W-:Y:S01]  /*6c10*/  FSEL R155, R170, RZ, P2 ;  /* 0x000000ffaa9b7208 */ /* 0x000fe20001000000 */
[--C-:B------:R-:W-:Y:S01]  /*6c20*/  FFMA.FTZ R197, R185, UR7, -R179.reuse ;  /* 0x00000007b9c57c23 */ /* 0x100fe200080108b3 */
[--C-:B------:R-:W-:Y:S01]  /*6c30*/  FFMA.FTZ R172, R2, UR7, -R179.reuse ;  /* 0x0000000702ac7c23 */ /* 0x100fe200080108b3 */
[--C-:B------:R-:W-:Y:S01]  /*6c40*/  FFMA.FTZ R154, R154, UR7, -R179.reuse ;  /* 0x000000079a9a7c23 */ /* 0x100fe200080108b3 */
[--C-:B------:R-:W-:Y:S01]  /*6c50*/  FFMA.FTZ R193, R156, UR7, -R179.reuse ;  /* 0x000000079cc17c23 */ /* 0x100fe200080108b3 */
[----:B------:R-:W-:Y:S01]  /*6c60*/  FADD.FTZ R155, -R155, R4 ;  /* 0x000000049b9b7221 */ /* 0x000fe20000010100 */
[----:B------:R-:W-:Y:S01]  /*6c70*/  MUFU.EX2 R199, R199 ;  /* 0x000000c700c77308 */ /* 0x000fe20000000800 */
[--C-:B------:R-:W-:Y:S01]  /*6c80*/  FFMA.FTZ R156, R157, UR7, -R179.reuse ;  /* 0x000000079d9c7c23 */ /* 0x100fe200080108b3 */
[--C-:B------:R-:W-:Y:S01]  /*6c90*/  FFMA.FTZ R195, R158, UR7, -R179.reuse ;  /* 0x000000079ec37c23 */ /* 0x100fe200080108b3 */
[----:B------:R-:W-:Y:S01]  /*6ca0*/  FMUL.FTZ R155, R155, UR7 ;  /* 0x000000079b9b7c20 */ /* 0x000fe20008410000 */
[--C-:B------:R-:W-:Y:S01]  /*6cb0*/  FFMA.FTZ R158, R160, UR7, -R179.reuse ;  /* 0x00000007a09e7c23 */ /* 0x100fe200080108b3 */
[----:B------:R-:W-:Y:S01]  /*6cc0*/  FFMA.FTZ R159, R159, UR7, -R179 ;  /* 0x000000079f9f7c23 */ /* 0x000fe200080108b3 */
[----:B0-----:R-:W-:Y:S01]  /*6cd0*/  FFMA.FTZ R17, R0, R17, R153 ;  /* 0x0000001100117223 */ /* 0x001fe20000010099 */
[--C-:B------:R-:W-:Y:S01]  /*6ce0*/  FFMA.FTZ R189, R161, UR7, -R179.reuse ;  /* 0x00000007a1bd7c23 */ /* 0x100fe200080108b3 */
[----:B------:R-:W-:Y:S01]  /*6cf0*/  MUFU.EX2 R197, R197 ;  /* 0x000000c500c57308 */ /* 0x000fe20000000800 */
[----:B------:R-:W-:Y:S01]  /*6d00*/  FFMA.FTZ R191, R163, UR7, -R179 ;  /* 0x00000007a3bf7c23 */ /* 0x000fe200080108b3 */
[----:B------:R-:W-:Y:S01]  /*6d10*/  FADD.FTZ R17, R196, R17 ;  /* 0x00000011c4117221 */ /* 0x000fe20000010000 */
[--C-:B------:R-:W-:Y:S01]  /*6d20*/  FFMA.FTZ R185, R164, UR7, -R179.reuse ;  /* 0x00000007a4b97c23 */ /* 0x100fe200080108b3 */
[--C-:B------:R-:W-:Y:S01]  /*6d30*/  FFMA.FTZ R165, R165, UR7, -R179.reuse ;  /* 0x00000007a5a57c23 */ /* 0x100fe200080108b3 */
[----:B------:R-:W-:Y:S01]  /*6d40*/  FFMA.FTZ R166, R166, UR7, -R179 ;  /* 0x00000007a6a67c23 */ /* 0x000fe200080108b3 */
[----:B------:R-:W-:Y:S01]  /*6d50*/  FADD.FTZ R160, R198, R17 ;  /* 0x00000011c6a07221 */ /* 0x000fe20000010000 */
[----:B------:R-:W-:Y:S01]  /*6d60*/  FFMA.FTZ R168, R168, UR7, -R179 ;  /* 0x00000007a8a87c23 */ /* 0x000fe200080108b3 */
[----:B------:R-:W0:Y:S01]  /*6d70*/  MUFU.EX2 R2, R155 ;  /* 0x0000009b00027308 */ /* 0x000e220000000800 */
[----:B------:R-:W-:Y:S01]  /*6d80*/  F2FP.BF16.F32.PACK_AB R196, R196, R153 ;  /* 0x00000099c4c4723e */ /* 0x000fe200000010ff */
[C---:B------:R-:W-:Y:S01]  /*6d90*/  FADD.FTZ R157, R167.reuse, R160 ;  /* 0x000000a0a79d7221 */ /* 0x040fe20000010000 */
[C---:B------:R-:W-:Y:S01]  /*6da0*/  ISETP.GT.AND P2, PT, R20.reuse, UR50, PT ;  /* 0x0000003214007c0c */ /* 0x040fe2000bf44270 */
[----:B------:R-:W-:Y:S01]  /*6db0*/  VIADD R20, R20, 0xffffffff ;  /* 0xffffffff14147836 */ /* 0x000fe20000000000 */
[----:B------:R-:W-:-:S03]  /*6dc0*/  F2FP.BF16.F32.PACK_AB R198, R167, R198 ;  /* 0x000000c6a7c6723e */ /* 0x000fc600000010ff */
[----:B------:R-:W1:Y:S08]  /*6dd0*/  MUFU.EX2 R172, R172 ;  /* 0x000000ac00ac7308 */ /* 0x000e700000000800 */
[----:B------:R-:W2:Y:S01]  /*6de0*/  MUFU.EX2 R154, R154 ;  /* 0x0000009a009a7308 */ /* 0x000ea20000000800 */
[----:B0-----:R-:W-:Y:S01]  /*6df0*/  FFMA.FTZ R17, R2, R16, R197 ;  /* 0x0000001002117223 */ /* 0x001fe200000100c5 */
[----:B------:R-:W-:Y:S01]  /*6e00*/  FADD.FTZ R16, R192, R157 ;  /* 0x0000009dc0107221 */ /* 0x000fe20000010000 */
[----:B------:R-:W-:Y:S01]  /*6e10*/  IMAD.U32 R157, RZ, RZ, UR14 ;  /* 0x0000000eff9d7e24 */ /* 0x000fe2000f8e00ff */
[----:B------:R-:W-:-:S02]  /*6e20*/  F2FP.BF16.F32.PACK_AB R192, R169, R192 ;  /* 0x000000c0a9c0723e */ /* 0x000fc400000010ff */
[----:B------:R-:W-:Y:S01]  /*6e30*/  FADD.FTZ R155, R169, R16 ;  /* 0x00000010a99b7221 */ /* 0x000fe20000010000 */
[----:B------:R-:W-:Y:S01]  /*6e40*/  FFMA.FTZ R16, R162, UR7, -R179 ;  /* 0x00000007a2107c23 */ /* 0x000fe200080108b3 */
[----:B------:R-:W0:Y:S01]  /*6e50*/  MUFU.EX2 R193, R193 ;  /* 0x000000c100c17308 */ /* 0x000e220000000800 */
[----:B-1----:R-:W-:Y:S01]  /*6e60*/  FADD.FTZ R160, R172, R17 ;  /* 0x00000011aca07221 */ /* 0x002fe20000010000 */
[----:B------:R-:W-:Y:S01]  /*6e70*/  FADD.FTZ R162, R194, R155 ;  /* 0x0000009bc2a27221 */ /* 0x000fe20000010000 */
[----:B------:R-:W-:Y:S01]  /*6e80*/  @!P1 VIADD R157, R157, 0x30860 ;  /* 0x000308609d9d9836 */ /* 0x000fe20000000000 */
[----:B------:R-:W-:Y:S01]  /*6e90*/  F2FP.BF16.F32.PACK_AB R194, R171, R194 ;  /* 0x000000c2abc2723e */ /* 0x000fe200000010ff */
[----:B------:R-:W-:Y:S01]  /*6ea0*/  FADD.FTZ R17, R199, R160 ;  /* 0x000000a0c7117221 */ /* 0x000fe20000010000 */
[----:B------:R-:W-:Y:S01]  /*6eb0*/  FADD.FTZ R155, R171, R162 ;  /* 0x000000a2ab9b7221 */ /* 0x000fe20000010000 */
[----:B------:R-:W-:Y:S01]  /*6ec0*/  F2FP.BF16.F32.PACK_AB R197, R172, R197 ;  /* 0x000000c5acc5723e */ /* 0x000fe200000010ff */
[----:B------:R-:W1:Y:S01]  /*6ed0*/  MUFU.EX2 R156, R156 ;  /* 0x0000009c009c7308 */ /* 0x000e620000000800 */
[----:B--2---:R-:W-:Y:S01]  /*6ee0*/  FADD.FTZ R160, R154, R17 ;  /* 0x000000119aa07221 */ /* 0x004fe20000010000 */
[----:B------:R-:W-:Y:S01]  /*6ef0*/  FADD.FTZ R162, R188, R155 ;  /* 0x0000009bbca27221 */ /* 0x000fe20000010000 */
[----:B------:R-:W-:-:S02]  /*6f00*/  @!P1 PRMT R157, RZ, 0x654, R157 ;  /* 0x00000654ff9d9816 */ /* 0x000fc4000000009d */
[C---:B------:R-:W-:Y:S01]  /*6f10*/  F2FP.BF16.F32.PACK_AB R188, R173.reuse, R188 ;  /* 0x000000bcadbc723e */ /* 0x040fe200000010ff */
[----:B------:R-:W-:Y:S01]  /*6f20*/  FADD.FTZ R155, R173, R162 ;  /* 0x000000a2ad9b7221 */ /* 0x000fe20000010000 */
[----:B------:R2:W-:Y:S01]  /*6f30*/  @!P1 SYNCS.ARRIVE.TRANS64.RED.A1T0 RZ, [R157+URZ], RZ ;  /* 0x000000ff9dff99a7 */ /* 0x0005e2000810043f */
[----:B------:R-:W3:Y:S01]  /*6f40*/  MUFU.EX2 R195, R195 ;  /* 0x000000c300c37308 */ /* 0x000ee20000000800 */
[----:B0-----:R-:W-:Y:S01]  /*6f50*/  FADD.FTZ R17, R193, R160 ;  /* 0x000000a0c1117221 */ /* 0x001fe20000010000 */
[----:B------:R-:W-:Y:S01]  /*6f60*/  FADD.FTZ R162, R190, R155 ;  /* 0x0000009bbea27221 */ /* 0x000fe20000010000 */
[----:B------:R-:W-:-:S05]  /*6f70*/  F2FP.BF16.F32.PACK_AB R199, R154, R199 ;  /* 0x000000c79ac7723e */ /* 0x000fca00000010ff */
[----:B------:R-:W0:Y:S01]  /*6f80*/  MUFU.EX2 R4, R159 ;  /* 0x0000009f00047308 */ /* 0x000e220000000800 */
[C---:B-1----:R-:W-:Y:S01]  /*6f90*/  FADD.FTZ R160, R156.reuse, R17 ;  /* 0x000000119ca07221 */ /* 0x042fe20000010000 */
[----:B------:R-:W-:-:S06]  /*6fa0*/  F2FP.BF16.F32.PACK_AB R193, R156, R193 ;  /* 0x000000c19cc1723e */ /* 0x000fcc00000010ff */
[----:B------:R-:W1:Y:S01]  /*6fb0*/  MUFU.EX2 R189, R189 ;  /* 0x000000bd00bd7308 */ /* 0x000e620000000800 */
[----:B---3--:R-:W-:-:S07]  /*6fc0*/  FADD.FTZ R17, R195, R160 ;  /* 0x000000a0c3117221 */ /* 0x008fce0000010000 */
[----:B------:R-:W3:Y:S01]  /*6fd0*/  MUFU.EX2 R158, R158 ;  /* 0x0000009e009e7308 */ /* 0x000ee20000000800 */
[C---:B0-----:R-:W-:Y:S01]  /*6fe0*/  FADD.FTZ R160, R4.reuse, R17 ;  /* 0x0000001104a07221 */ /* 0x041fe20000010000 */
[----:B------:R-:W-:Y:S02]  /*6ff0*/  F2FP.BF16.F32.PACK_AB R195, R4, R195 ;  /* 0x000000c304c3723e */ /* 0x000fe400000010ff */
[----:B------:R-:W-:-:S04]  /*7000*/  MOV R4, R170 ;  /* 0x000000aa00047202 */ /* 0x000fc80000000f00 */
        /* <DEDUP_REMOVED lines=11> */
[C---:B---3--:R-:W-:Y:S01]  /*70c0*/  FADD.FTZ R160, R16.reuse, R17 ;  /* 0x0000001110a07221 */ /* 0x048fe20000010000 */
[----:B------:R-:W-:-:S06]  /*70d0*/  F2FP.BF16.F32.PACK_AB R191, R16, R191 ;  /* 0x000000bf10bf723e */ /* 0x000fcc00000010ff */
[----:B------:R-:W3:Y:S01]  /*70e0*/  MUFU.EX2 R177, R177 ;  /* 0x000000b100b17308 */ /* 0x000ee20000000800 */
[----:B0-----:R-:W-:-:S07]  /*70f0*/  FADD.FTZ R162, R184, R153 ;  /* 0x00000099b8a27221 */ /* 0x001fce0000010000 */
[----:B------:R-:W0:Y:S01]  /*7100*/  MUFU.EX2 R165, R165 ;  /* 0x000000a500a57308 */ /* 0x000e220000000800 */
[----:B-1----:R-:W-:-:S07]  /*7110*/  FADD.FTZ R160, R185, R160 ;  /* 0x000000a0b9a07221 */ /* 0x002fce0000010000 */
[----:B------:R-:W1:Y:S01]  /*7120*/  MUFU.EX2 R186, R186 ;  /* 0x000000ba00ba7308 */ /* 0x000e620000000800 */
[C---:B---3--:R-:W-:Y:S01]  /*7130*/  FADD.FTZ R153, R177.reuse, R162 ;  /* 0x000000a2b1997221 */ /* 0x048fe20000010000 */
[----:B------:R-:W-:-:S06]  /*7140*/  F2FP.BF16.F32.PACK_AB R184, R177, R184 ;  /* 0x000000b8b1b8723e */ /* 0x000fcc00000010ff */
[----:B------:R-:W3:Y:S01]  /*7150*/  MUFU.EX2 R187, R166 ;  /* 0x000000a600bb7308 */ /* 0x000ee20000000800 */
[C---:B0-----:R-:W-:Y:S01]  /*7160*/  FADD.FTZ R160, R165.reuse, R160 ;  /* 0x000000a0a5a07221 */ /* 0x041fe20000010000 */
[----:B------:R-:W-:-:S06]  /*7170*/  F2FP.BF16.F32.PACK_AB R185, R165, R185 ;  /* 0x000000b9a5b9723e */ /* 0x000fcc00000010ff */
[----:B------:R-:W0:Y:S01]  /*7180*/  MUFU.EX2 R5, R180 ;  /* 0x000000b400057308 */ /* 0x000e220000000800 */
[----:B-1----:R-:W-:-:S07]  /*7190*/  FADD.FTZ R162, R186, R153 ;  /* 0x00000099baa27221 */ /* 0x002fce0000010000 */
[----:B------:R-:W1:Y:S01]  /*71a0*/  MUFU.EX2 R168, R168 ;  /* 0x000000a800a87308 */ /* 0x000e620000000800 */
[----:B---3--:R-:W-:Y:S01]  /*71b0*/  FADD.FTZ R160, R187, R160 ;  /* 0x000000a0bba07221 */ /* 0x008fe20000010000 */
[C---:B0-----:R-:W-:Y:S01]  /*71c0*/  FADD.FTZ R17, R5.reuse, R162 ;  /* 0x000000a205117221 */ /* 0x041fe20000010000 */
[----:B------:R-:W-:Y:S01]  /*71d0*/  F2FP.BF16.F32.PACK_AB R186, R5, R186 ;  /* 0x000000ba05ba723e */ /* 0x000fe200000010ff */
[----:B------:R-:W-:Y:S02]  /*71e0*/  IMAD.MOV.U32 R5, RZ, RZ, R152 ;  /* 0x000000ffff057224 */ /* 0x000fe400078e0098 */
[C---:B-1----:R-:W-:Y:S01]  /*71f0*/  FADD.FTZ R16, R168.reuse, R160 ;  /* 0x000000a0a8107221 */ /* 0x042fe20000010000 */
[----:B------:R-:W-:Y:S01]  /*7200*/  F2FP.BF16.F32.PACK_AB R187, R168, R187 ;  /* 0x000000bba8bb723e */ /* 0x000fe200000010ff */
[----:B--2---:R-:W-:Y:S06]  /*7210*/  @P2 BRA `(.L_x_1125) ;  /* 0xffffffd400642947 */ /* 0x004fec000383ffff */
[----:B------:R-:W-:Y:S01]  /*7220*/  IMAD.MOV.U32 R4, RZ, RZ, R170 ;  /* 0x000000ffff047224 */ /* 0x000fe200078e00aa */
[----:B------:R-:W-:Y:S01]  /*7230*/  UMOV UR37, UR5 ;  /* 0x0000000500257c82 */ /* 0x000fe20008000000 */
[----:B------:R-:W-:Y:S01]  /*7240*/  IMAD.MOV.U32 R5, RZ, RZ, R152 ;  /* 0x000000ffff057224 */ /* 0x000fe200078e0098 */
[----:B------:R-:W-:-:S06]  /*7250*/  UMOV UR36, UR38 ;  /* 0x0000002600247c82 */ /* 0x000fcc0008000000 */
.L_x_1108:
[----:B------:R-:W-:Y:S01]  /*7260*/  IADD3 R152, R19, 0x80, -R22 ;  /* 0x0000008013987810 */ /* 0x000fe20007ffe816 */
[----:B------:R-:W-:Y:S01]  /*7270*/  ULDC UR6, c[0x0][0x9e4] ;  /* 0x0002790000067ab9 */ /* 0x000fe20000000800 */
[----:B------:R-:W-:Y:S01]  /*7280*/  ULDC UR14, c[0x0][0x9dc] ;  /* 0x00027700000e7ab9 */ /* 0x000fe20000000800 */
[----:B------:R-:W-:Y:S02]  /*7290*/  UISETP.GE.AND UP0, UPT, UR6, 0x1, UPT ;  /* 0x000000010600788c */ /* 0x000fe4000bf06270 */
[----:B------:R-:W-:-:S04]  /*72a0*/  IMAD R152, R201, 0x80, R152 ;  /* 0x00000080c9987824 */ /* 0x000fc800078e0298 */
[----:B------:R-:W-:Y:S02]  /*72b0*/  PLOP3.LUT P6, PT, PT, PT, UP0, 0x80, 0x0 ;  /* 0x000000000000781c */ /* 0x000fe40003fcf008 */
[----:B------:R-:W-:-:S13]  /*72c0*/  R2UR UR15, R152 ;  /* 0x00000000980f72ca */ /* 0x000fda00000e0000 */
[----:B------:R-:W-:Y:S01]  /*72d0*/  UIADD3 UR14, UR15, -UR14, URZ ;  /* 0x8000000e0f0e7290 */ /* 0x000fe2000fffe03f */
        /* <DEDUP_REMOVED lines=11> */
.L_x_1127:
[----:B------:R-:W-:-:S11]  /*7390*/  UISETP.NE.AND UP0, UPT, UR6, 0x1, UPT ;  /* 0x000000010600788c */ /* 0x000fd6000bf05270 */
[----:B------:R-:W-:Y:S02]  /*73a0*/  @UP0 ULDC.64 UR4, c[0x0][0x9e8] ;  /* 0x00027a0000040ab9 */ /* 0x000fe40000000a00 */
[----:B------:R-:W-:-:S04]  /*73b0*/  UIMAD.WIDE.U32 UR10, UR15, UR4, URZ ;  /* 0x000000040f0a72a5 */ /* 0x000fc8000f8e003f */
[----:B------:R-:W-:-:S12]  /*73c0*/  @UP0 USHF.R.U32.HI UR15, URZ, UR5, UR11 ;  /* 0x000000053f0f0299 */ /* 0x000fd8000801160b */
.L_x_1128:
[----:B------:R-:W-:-:S04]  /*73d0*/  UIMAD UR6, UR15, UR6, URZ ;  /* 0x000000060f0672a4 */ /* 0x000fc8000f8e023f */
[----:B------:R-:W-:-:S04]  /*73e0*/  UISETP.LT.AND UP0, UPT, UR14, UR6, UPT ;  /* 0x000000060e00728c */ /* 0x000fc8000bf01270 */
[----:B------:R-:W-:-:S12]  /*73f0*/  USEL UR14, UR14, UR6, !UP0 ;  /* 0x000000060e0e7287 */ /* 0x000fd8000c000000 */
.L_x_1126:
        /* <DEDUP_REMOVED lines=9> */
[----:B------:R-:W-:Y:S01]  /*7490*/  UMOV UR38, UR36 ;  /* 0x0000002400267c82 */ /* 0x000fe20008000000 */
[----:B------:R-:W-:Y:S01]  /*74a0*/  IMAD.MOV.U32 R200, RZ, RZ, R5 ;  /* 0x000000ffffc87224 */ /* 0x000fe200078e0005 */
[----:B------:R-:W-:Y:S01]  /*74b0*/  UMOV UR4, UR37 ;  /* 0x0000002500047c82 */ /* 0x000fe20008000000 */
[----:B------:R-:W-:Y:S01]  /*74c0*/  ULDC UR54, c[0x0][0x988] ;  /* 0x0002620000367ab9 */ /* 0x000fe20000000800 */
[----:B------:R-:W-:-:S05]  /*74d0*/  ULDC UR5, c[0x0][0x9d8] ;  /* 0x0002760000057ab9 */ /* 0x000fca0000000800 */
.L_x_1138:
[----:B------:R-:W-:-:S04]  /*74e0*/  UIADD3 UR6, UR4, 0x1, URZ ;  /* 0x0000000104067890 */ /* 0x000fc8000fffe03f */
[----:B------:R-:W-:-:S04]  /*74f0*/  UISETP.NE.AND UP0, UPT, UR6, 0x2, UPT ;  /* 0x000000020600788c */ /* 0x000fc8000bf05270 */
[----:B------:R-:W-:Y:S02]  /*7500*/  USEL UR36, URZ, 0x1, UP0 ;  /* 0x000000013f247887 */ /* 0x000fe40008000000 */
[----:B------:R-:W-:Y:S02]  /*7510*/  USEL UR37, UR6, URZ, UP0 ;  /* 0x0000003f06257287 */ /* 0x000fe40008000000 */
[----:B------:R-:W-:Y:S01]  /*7520*/  ULOP3.LUT UR36, UR38, UR36, URZ, 0x3c, !UPT ;  /* 0x0000002426247292 */ /* 0x000fe2000f8e3c3f */
[----:B------:R-:W-:Y:S11]  /*7530*/  @!P0 BRA `(.L_x_1130) ;  /* 0x0000000000048947 */ /* 0x000ff60003800000 */
[----:B------:R-:W-:Y:S01]  /*7540*/  BPT.TRAP 0x1 ;  /* 0x000000040000795c */ /* 0x000fe20000300000 */
.L_x_1130:
[----:B------:R-:W-:Y:S01]  /*7550*/  ULEA UR6, UR37, UR39, 0x3 ;  /* 0x0000002725067291 */ /* 0x000fe2000f8e183f */
[----:B------:R-:W-:-:S05]  /*7560*/  IMAD.U32 R4, RZ, RZ, UR36 ;  /* 0x00000024ff047e24 */ /* 0x000fca000f8e00ff */
[----:B------:R-:W-:-:S04]  /*7570*/  SHF.L.U32 R4, R4, 0x1f, RZ ;  /* 0x0000001f04047819 */ /* 0x000fc800000006ff */
[----:B------:R0:W1:Y:S01]  /*7580*/  SYNCS.PHASECHK.TRANS64.TRYWAIT P2, [UR6+0x30830], R4 ;  /* 0x03083004ff0075a7 */ /* 0x0000620008040146 */
[----:B------:R-:W-:Y:S05]  /*7590*/  @!P0 BRA `(.L_x_1131) ;  /* 0x0000000000048947 */ /* 0x000fea0003800000 */
[----:B------:R-:W-:Y:S01]  /*75a0*/  BPT.TRAP 0x1 ;  /* 0x000000040000795c */ /* 0x000fe20000300000 */
.L_x_1131:
[----:B-1----:R-:W-:Y:S05]  /*75b0*/  @P2 BRA `(.L_x_1132) ;  /* 0x0000000000082947 */ /* 0x002fea0003800000 */
[----:B------:R-:W1:Y:S02]  /*75c0*/  SYNCS.PHASECHK.TRANS64.TRYWAIT P2, [UR6+0x30830], R4 ;  /* 0x03083004ff0075a7 */ /* 0x000e640008040146 */
[----:B-1----:R-:W-:Y:S05]  /*75d0*/  @!P2 BRA `(.L_x_1133) ;  /* 0x000000e400f8a947 */ /* 0x002fea0003800000 */
.L_x_1132:
        /* <DEDUP_REMOVED lines=227> */
.L_x_1134:
[----:B------:R-:W-:Y:S01]  /*8410*/  ULEA UR14, UR4, UR39, 0x3 ;  /* 0x00000027040e7291 */ /* 0x000fe2000f8e183f */
[----:B------:R-:W-:-:S05]  /*8420*/  IMAD.U32 R0, RZ, RZ, UR38 ;  /* 0x00000026ff007e24 */ /* 0x000fca000f8e00ff */
[----:B------:R-:W-:-:S04]  /*8430*/  SHF.L.U32 R0, R0, 0x1f, RZ ;  /* 0x0000001f00007819 */ /* 0x000fc800000006ff */
[----:B------:R2:W3:Y:S01]  /*8440*/  SYNCS.PHASECHK.TRANS64.TRYWAIT P2, [UR14+0x30850], R0 ;  /* 0x03085000ff0075a7 */ /* 0x0004e2000804014e */
[----:B------:R-:W-:Y:S05]  /*8450*/  @!P0 BRA `(.L_x_1135) ;  /* 0x0000000000048947 */ /* 0x000fea0003800000 */
[----:B------:R-:W-:Y:S01]  /*8460*/  BPT.TRAP 0x1 ;  /* 0x000000040000795c */ /* 0x000fe20000300000 */
.L_x_1135:
[----:B---3--:R-:W-:Y:S05]  /*8470*/  @P2 BRA `(.L_x_1136) ;  /* 0x0000000000082947 */ /* 0x008fea0003800000 */
[----:B------:R-:W3:Y:S02]  /*8480*/  SYNCS.PHASECHK.TRANS64.TRYWAIT P2, [UR14+0x30850], R0 ;  /* 0x03085000ff0075a7 */ /* 0x000ee4000804014e */
[----:B---3--:R-:W-:Y:S05]  /*8490*/  @!P2 BRA `(.L_x_1137) ;  /* 0x000000d80060a947 */ /* 0x008fea0003800000 */
.L_x_1136:
[----:B------:R-:W-:Y:S01]  /*84a0*/  UIADD3 UR7, UR39, 0x400, URZ ;  /* 0x0000040027077890 */ /* 0x000fe2000fffe03f */
[----:B------:R-:W-:Y:S01]  /*84b0*/  WARPGROUP.ARRIVE ;  /* 0x00000000000079c5 */ /* 0x000fe20000000000 */
[----:B------:R-:W-:Y:S01]  /*84c0*/  UMOV UR11, 0x40000040 ;  /* 0x40000040000b7882 */ /* 0x000fe20000000000 */
[----:B------:R-:W-:Y:S01]  /*84d0*/  FMUL.FTZ R2, R153, UR5 ;  /* 0x0000000599027c20 */ /* 0x000fe20008410000 */
[----:B------:R-:W-:Y:S01]  /*84e0*/  USHF.R.U32.HI UR7, URZ, 0x4, UR7 ;  /* 0x000000043f077899 */ /* 0x000fe20008011607 */
[----:B01----:R-:W-:Y:S01]  /*84f0*/  FMUL.FTZ R4, R156, UR5 ;  /* 0x000000059c047c20 */ /* 0x003fe20008410000 */
[----:B------:R-:W-:Y:S01]  /*8500*/  FMUL.FTZ R156, R157, UR5 ;  /* 0x000000059d9c7c20 */ /* 0x000fe20008410000 */
[----:B------:R-:W-:Y:S01]  /*8510*/  FMUL.FTZ R157, R160, UR5 ;  /* 0x00000005a09d7c20 */ /* 0x000fe20008410000 */
[----:B------:R-:W-:Y:S01]  /*8520*/  ULOP3.LUT UR7, UR7, 0x3fff, URZ, 0xc0, !UPT ;  /* 0x00003fff07077892 */ /* 0x000fe2000f8ec03f */
[----:B------:R-:W-:Y:S01]  /*8530*/  MUFU.TANH R2, R2 ;  /* 0x0000000200027308 */ /* 0x000fe20000002400 */
[----:B------:R-:W-:Y:S01]  /*8540*/  FMUL.FTZ R153, R155, UR5 ;  /* 0x000000059b997c20 */ /* 0x000fe20008410000 */
[----:B------:R-:W-:Y:S01]  /*8550*/  FMUL.FTZ R155, R159, UR5 ;  /* 0x000000059f9b7c20 */ /* 0x000fe20008410000 */
[----:B------:R-:W-:Y:S01]  /*8560*/  ULOP3.LUT UR7, UR7, 0x2000000, URZ, 0xfc, !UPT ;  /* 0x0200000007077892 */ /* 0x000fe2000f8efc3f */
[----:B------:R-:W-:Y:S01]  /*8570*/  FMUL.FTZ R159, R161, UR5 ;  /* 0x00000005a19f7c20 */ /* 0x000fe20008410000 */
[----:B------:R-:W-:Y:S01]  /*8580*/  FMUL.FTZ R160, R164, UR5 ;  /* 0x00000005a4a07c20 */ /* 0x000fe20008410000 */
[----:B------:R-:W-:Y:S01]  /*8590*/  FMUL.FTZ R161, R165, UR5 ;  /* 0x00000005a5a17c20 */ /* 0x000fe20008410000 */
[----:B------:R-:W-:Y:S01]  /*85a0*/  ULEA UR4, UR4, UR7, 0xb ;  /* 0x0000000704047291 */ /* 0x000fe2000f8e583f */
[----:B------:R-:W-:Y:S01]  /*85b0*/  MUFU.TANH R4, R4 ;  /* 0x0000000400047308 */ /* 0x000fe20000002400 */
[----:B------:R-:W-:Y:S01]  /*85c0*/  FMUL.FTZ R164, R168, UR5 ;  /* 0x00000005a8a47c20 */ /* 0x000fe20008410000 */
[----:B------:R-:W-:Y:S01]  /*85d0*/  FMUL.FTZ R165, R172, UR5 ;  /* 0x00000005aca57c20 */ /* 0x000fe20008410000 */
[----:B------:R-:W-:Y:S01]  /*85e0*/  FMUL.FTZ R172, R173, UR5 ;  /* 0x00000005adac7c20 */ /* 0x000fe20008410000 */
[----:B------:R-:W-:Y:S01]  /*85f0*/  FMUL.FTZ R168, R176, UR5 ;  /* 0x00000005b0a87c20 */ /* 0x000fe20008410000 */
[----:B------:R-:W-:Y:S01]  /*8600*/  FMUL.FTZ R173, R177, UR5 ;  /* 0x00000005b1ad7c20 */ /* 0x000fe20008410000 */
[----:B------:R-:W-:Y:S01]  /*8610*/  UMOV UR10, UR4 ;  /* 0x00000004000a7c82 */ /* 0x000fe20008000000 */
[----:B------:R-:W-:Y:S01]  /*8620*/  FMUL.FTZ R176, R181, UR5 ;  /* 0x00000005b5b07c20 */ /* 0x000fe20008410000 */
[----:B------:R-:W-:Y:S01]  /*8630*/  HGMMA.64x256x16.F32.BF16 R24, R196, gdesc[UR8].tnspB, R24, gsb0 ;  /* 0x43e00008c4187df0 */ /* 0x000fe20008001818 */
[----:B------:R-:W-:Y:S01]  /*8640*/  UIADD3 UR10, UR4, 0x80, URZ ;  /* 0x00000080040a7890 */ /* 0x000fe2000fffe03f */
[----:B------:R-:W-:Y:S01]  /*8650*/  MUFU.TANH R156, R156 ;  /* 0x0000009c009c7308 */ /* 0x000fe20000002400 */
[----:B------:R-:W-:Y:S01]  /*8660*/  UMOV UR11, 0x40000040 ;  /* 0x40000040000b7882 */ /* 0x000fe20000000000 */
[----:B------:R-:W-:Y:S01]  /*8670*/  UMOV UR7, UR54 ;  /* 0x0000003600077c82 */ /* 0x000fe20008000000 */
[----:B------:R-:W-:Y:S01]  /*8680*/  FMUL.FTZ R177, R179, UR5 ;  /* 0x00000005b3b17c20 */ /* 0x000fe20008410000 */
[----:B------:R-:W-:Y:S01]  /*8690*/  FMUL.FTZ R179, R183, UR5 ;  /* 0x00000005b7b37c20 */ /* 0x000fe20008410000 */
[C---:B------:R-:W-:Y:S01]  /*86a0*/  ISETP.GT.AND P2, PT, R20.reuse, UR50, PT ;  /* 0x0000003214007c0c */ /* 0x040fe2000bf44270 */
[----:B------:R-:W-:Y:S01]  /*86b0*/  UMOV UR38, UR36 ;  /* 0x0000002400267c82 */ /* 0x000fe20008000000 */
[----:B------:R-:W-:Y:S01]  /*86c0*/  VIADD R20, R20, 0xffffffff ;  /* 0xffffffff14147836 */ /* 0x000fe20000000000 */
        /* <DEDUP_REMOVED lines=23> */
[----:B------:R-:W-:Y:S01]  /*8840*/  FMUL.FTZ R169, R180, UR5 ;  /* 0x00000005b4a97c20 */ /* 0x000fe20008410000 */
[----:B------:R-:W-:Y:S01]  /*8850*/  FMUL.FTZ R152, R154, UR5 ;  /* 0x000000059a987c20 */ /* 0x000fe20008410000 */
[----:B------:R-:W-:-:S15]  /*8860*/  FMUL.FTZ R154, R158, UR5 ;  /* 0x000000059e9a7c20 */ /* 0x000fde0008410000 */
[----:B------:R-:W-:-:S03]  /*8870*/  NOP ;  /* 0x0000000000007918 */ /* 0x000fc60000000000 */
[----:B------:R-:W-:Y:S01]  /*8880*/  HGMMA.64x256x16.F32.BF16 R24, R188, gdesc[UR8].tnspB, R24, gsb0 ;  /* 0x43e00008bc187df0 */ /* 0x000fe20008001818 */
[----:B------:R-:W0:Y:S01]  /*8890*/  MUFU.TANH R193, R193 ;  /* 0x000000c100c17308 */ /* 0x000e220000002400 */
[----:B------:R-:W-:Y:S01]  /*88a0*/  UIADD3 UR10, UR4, 0x180, URZ ;  /* 0x00000180040a7890 */ /* 0x000fe2000fffe03f */
[----:B------:R-:W-:Y:S01]  /*88b0*/  FMUL.FTZ R158, R162, UR5 ;  /* 0x00000005a29e7c20 */ /* 0x000fe20008410000 */
[----:B------:R-:W-:Y:S01]  /*88c0*/  UMOV UR11, 0x40000040 ;  /* 0x40000040000b7882 */ /* 0x000fe20000000000 */
        /* <DEDUP_REMOVED lines=10> */
[----:B------:R-:W-:-:S02]  /*8970*/  UMOV UR4, UR37 ;  /* 0x0000002500047c82 */ /* 0x000fc40008000000 */
[----:B------:R-:W3:Y:S01]  /*8980*/  MUFU.TANH R169, R169 ;  /* 0x000000a900a97308 */ /* 0x000ee20000002400 */
[----:B0-----:R-:W-:-:S04]  /*8990*/  FMNMX.FTZ R5, R193, R200, !PT ;  /* 0x000000c8c1057209 */ /* 0x001fc80007810000 */
[----:B------:R-:W-:-:S03]  /*89a0*/  FMNMX.FTZ R5, R2, R5, !PT ;  /* 0x0000000502057209 */ /* 0x000fc60007810000 */
[----:B------:R-:W0:Y:S01]  /*89b0*/  MUFU.TANH R152, R152 ;  /* 0x0000009800987308 */ /* 0x000e220000002400 */
[----:B------:R-:W-:-:S04]  /*89c0*/  FMNMX.FTZ R5, R4, R5, !PT ;  /* 0x0000000504057209 */ /* 0x000fc80007810000 */
[----:B--2---:R-:W-:-:S03]  /*89d0*/  FMNMX.FTZ R0, R156, R5, !PT ;  /* 0x000000059c007209 */ /* 0x004fc60007810000 */
[----:B------:R-:W2:Y:S01]  /*89e0*/  MUFU.TANH R154, R154 ;  /* 0x0000009a009a7308 */ /* 0x000ea20000002400 */
[----:B------:R-:W-:-:S04]  /*89f0*/  FMNMX.FTZ R0, R157, R0, !PT ;  /* 0x000000009d007209 */ /* 0x000fc80007810000 */
[----:B------:R-:W-:-:S03]  /*8a00*/  FMNMX.FTZ R5, R159, R0, !PT ;  /* 0x000000009f057209 */ /* 0x000fc60007810000 */
[----:B------:R-:W4:Y:S01]  /*8a10*/  MUFU.TANH R158, R158 ;  /* 0x0000009e009e7308 */ /* 0x000f220000002400 */
[----:B------:R-:W-:-:S04]  /*8a20*/  FMNMX.FTZ R0, R160, R5, !PT ;  /* 0x00000005a0007209 */ /* 0x000fc80007810000 */
[----:B------:R-:W-:-:S03]  /*8a30*/  FMNMX.FTZ R5, R161, R0, !PT ;  /* 0x00000000a1057209 */ /* 0x000fc60007810000 */
[----:B------:R-:W5:Y:S01]  /*8a40*/  MUFU.TANH R162, R162 ;  /* 0x000000a200a27308 */ /* 0x000f620000002400 */
[----:B------:R-:W-:-:S04]  /*8a50*/  FMNMX.FTZ R5, R164, R5, !PT ;  /* 0x00000005a4057209 */ /* 0x000fc80007810000 */
[----:B-1----:R-:W-:-:S03]  /*8a60*/  FMNMX.FTZ R0, R192, R5, !PT ;  /* 0x00000005c0007209 */ /* 0x002fc60007810000 */
[----:B------:R-:W1:Y:S01]  /*8a70*/  MUFU.TANH R163, R163 ;  /* 0x000000a300a37308 */ /* 0x000e620000002400 */
[----:B------:R-:W-:-:S04]  /*8a80*/  FMNMX.FTZ R5, R165, R0, !PT ;  /* 0x00000000a5057209 */ /* 0x000fc80007810000 */
[----:B------:R-:W-:-:S03]  /*8a90*/  FMNMX.FTZ R5, R172, R5, !PT ;  /* 0x00000005ac057209 */ /* 0x000fc60007810000 */
[----:B------:R-:W1:Y:S01]  /*8aa0*/  MUFU.TANH R166, R166 ;  /* 0x000000a600a67308 */ /* 0x000e620000002400 */
[----:B------:R-:W-:-:S04]  /*8ab0*/  FMNMX.FTZ R0, R168, R5, !PT ;  /* 0x00000005a8007209 */ /* 0x000fc80007810000 */
[----:B------:R-:W-:-:S03]  /*8ac0*/  FMNMX.FTZ R0, R173, R0, !PT ;  /* 0x00000000ad007209 */ /* 0x000fc60007810000 */
[----:B------:R-:W1:Y:S01]  /*8ad0*/  MUFU.TANH R167, R167 ;  /* 0x000000a700a77308 */ /* 0x000e620000002400 */
[----:B---3--:R-:W-:-:S04]  /*8ae0*/  FMNMX.FTZ R5, R169, R0, !PT ;  /* 0x00000000a9057209 */ /* 0x008fc80007810000 */
[----:B------:R-:W-:-:S03]  /*8af0*/  FMNMX.FTZ R5, R176, R5, !PT ;  /* 0x00000005b0057209 */ /* 0x000fc60007810000 */
[----:B------:R-:W3:Y:S02]  /*8b00*/  MUFU.TANH R170, R170 ;  /* 0x000000aa00aa7308 */ /* 0x000ee40000002400 */
[----:B------:R-:W0:Y:S06]  /*8b10*/  SHFL.BFLY PT, R0, R5, 0x2, 0x1f ;  /* 0x0c401f0005007f89 */ /* 0x000e2c00000e0000 */
[----:B------:R-:W3:Y:S08]  /*8b20*/  MUFU.TANH R171, R171 ;  /* 0x000000ab00ab7308 */ /* 0x000ef00000002400 */
[----:B------:R-:W3:Y:S08]  /*8b30*/  MUFU.TANH R174, R174 ;  /* 0x000000ae00ae7308 */ /* 0x000ef00000002400 */
[----:B------:R-:W3:Y:S01]  /*8b40*/  MUFU.TANH R175, R175 ;  /* 0x000000af00af7308 */ /* 0x000ee20000002400 */
[----:B0-----:R-:W-:-:S02]  /*8b50*/  FMNMX.FTZ R180, R5, R0, !PT ;  /* 0x0000000005b47209 */ /* 0x001fc40007810000 */
[----:B------:R-:W-:-:S04]  /*8b60*/  FMNMX.FTZ R0, R152, R21, !PT ;  /* 0x0000001598007209 */ /* 0x000fc80007810000 */
[----:B------:R-:W-:Y:S01]  /*8b70*/  FMNMX.FTZ R5, R153, R0, !PT ;  /* 0x0000000099057209 */ /* 0x000fe20007810000 */
[----:B------:R-:W0:Y:S03]  /*8b80*/  MUFU.TANH R178, R178 ;  /* 0x000000b200b27308 */ /* 0x000e260000002400 */
[----:B--2---:R-:W-:-:S04]  /*8b90*/  FMNMX.FTZ R0, R154, R5, !PT ;  /* 0x000000059a007209 */ /* 0x004fc80007810000 */
[----:B------:R-:W-:-:S04]  /*8ba0*/  FMNMX.FTZ R5, R155, R0, !PT ;  /* 0x000000009b057209 */ /* 0x000fc80007810000 */
[----:B----4-:R-:W-:-:S04]  /*8bb0*/  FMNMX.FTZ R181, R158, R5, !PT ;  /* 0x000000059eb57209 */ /* 0x010fc80007810000 */
[----:B-----5:R-:W-:-:S04]  /*8bc0*/  FMNMX.FTZ R0, R162, R181, !PT ;  /* 0x000000b5a2007209 */ /* 0x020fc80007810000 */
[----:B-1----:R-:W-:Y:S01]  /*8bd0*/  FMNMX.FTZ R181, R163, R0, !PT ;  /* 0x00000000a3b57209 */ /* 0x002fe20007810000 */
[----:B------:R-:W-:Y:S02]  /*8be0*/  WARPGROUP.DEPBAR.LE gsb0, 0x0 ;  /* 0x00008000000079c5 */ /* 0x000fe40000010000 */
[----:B------:R-:W-:Y:S01]  /*8bf0*/  WARPGROUP.ARRIVE ;  /* 0x00000000000079c5 */ /* 0x000fe20000000000 */
[----:B------:R-:W1:Y:S05]  /*8c00*/  SHFL.BFLY PT, R189, R180, 0x1, 0x1f ;  /* 0x0c201f00b4bd7f89 */ /* 0x000e6a00000e0000 */
[----:B------:R-:W-:Y:S01]  /*8c10*/  HGMMA.64x256x16.F32.BF16 R24, R184, gdesc[UR8].tnspB, R24, gsb0 ;  /* 0x43e00008b8187df0 */ /* 0x000fe20008001818 */
[----:B-1----:R-:W-:-:S05]  /*8c20*/  FMNMX.FTZ R5, R180, R189, !PT ;  /* 0x000000bdb4057209 */ /* 0x002fca0007810000 */
[C---:B------:R-:W-:Y:S01]  /*8c30*/  FADD.FTZ R180, -R5.reuse, R200 ;  /* 0x000000c805b47221 */ /* 0x040fe20000010100 */
[----:B------:R-:W-:Y:S01]  /*8c40*/  FMUL.FTZ R189, R5, UR7 ;  /* 0x0000000705bd7c20 */ /* 0x000fe20008410000 */
[----:B------:R-:W-:Y:S02]  /*8c50*/  IMAD.MOV.U32 R200, RZ, RZ, R5 ;  /* 0x000000ffffc87224 */ /* 0x000fe400078e0005 */
[----:B------:R-:W-:Y:S01]  /*8c60*/  FMUL.FTZ R0, R180, UR7 ;  /* 0x00000007b4007c20 */ /* 0x000fe20008410000 */
        /* <DEDUP_REMOVED lines=8> */
[----:B---3--:R-:W-:Y:S01]  /*8cf0*/  FMNMX.FTZ R180, R170, R181, !PT ;  /* 0x000000b5aab47209 */ /* 0x008fe20007810000 */
[--C-:B------:R-:W-:Y:S01]  /*8d00*/  FFMA.FTZ R190, R165, UR7, -R189.reuse ;  /* 0x00000007a5be7c23 */ /* 0x100fe200080108bd */
[--C-:B------:R-:W-:Y:S01]  /*8d10*/  FFMA.FTZ R165, R172, UR7, -R189.reuse ;  /* 0x00000007aca57c23 */ /* 0x100fe200080108bd */
[--C-:B------:R-:W-:Y:S01]  /*8d20*/  FFMA.FTZ R173, R173, UR7, -R189.reuse ;  /* 0x00000007adad7c23 */ /* 0x100fe200080108bd */
[----:B------:R-:W-:Y:S01]  /*8d30*/  FMNMX.FTZ R183, R171, R180, !PT ;  /* 0x000000b4abb77209 */ /* 0x000fe20007810000 */
[----:B------:R-:W-:Y:S01]  /*8d40*/  FFMA.FTZ R176, R176, UR7, -R189 ;  /* 0x00000007b0b07c23 */ /* 0x000fe200080108bd */
[----:B------:R-:W1:Y:S02]  /*8d50*/  MUFU.EX2 R181, R193 ;  /* 0x000000c100b57308 */ /* 0x000e640000000800 */
[----:B------:R-:W-:-:S04]  /*8d60*/  FMNMX.FTZ R2, R174, R183, !PT ;  /* 0x000000b7ae027209 */ /* 0x000fc80007810000 */
[----:B------:R-:W-:Y:S02]  /*8d70*/  FMNMX.FTZ R2, R175, R2, !PT ;  /* 0x00000002af027209 */ /* 0x000fe40007810000 */
[----:B------:R-:W2:Y:S02]  /*8d80*/  MUFU.EX2 R196, R196 ;  /* 0x000000c400c47308 */ /* 0x000ea40000000800 */
[----:B------:R-:W-:-:S04]  /*8d90*/  FMNMX.FTZ R183, R177, R2, !PT ;  /* 0x00000002b1b77209 */ /* 0x000fc80007810000 */
[----:B0-----:R-:W-:Y:S01]  /*8da0*/  FMNMX.FTZ R2, R178, R183, !PT ;  /* 0x000000b7b2027209 */ /* 0x001fe20007810000 */
[--C-:B------:R-:W-:Y:S01]  /*8db0*/  FFMA.FTZ R183, R156, UR7, -R189.reuse ;  /* 0x000000079cb77c23 */ /* 0x100fe200080108bd */
[----:B------:R-:W-:Y:S01]  /*8dc0*/  MUFU.EX2 R198, R198 ;  /* 0x000000c600c67308 */ /* 0x000fe20000000800 */
[--C-:B------:R-:W-:Y:S01]  /*8dd0*/  FFMA.FTZ R156, R157, UR7, -R189.reuse ;  /* 0x000000079d9c7c23 */ /* 0x100fe200080108bd */
[----:B------:R-:W-:Y:S01]  /*8de0*/  FMNMX.FTZ R2, R179, R2, !PT ;  /* 0x00000002b3027209 */ /* 0x000fe20007810000 */
[----:B------:R-:W-:Y:S01]  /*8df0*/  FFMA.FTZ R157, R159, UR7, -R189 ;  /* 0x000000079f9d7c23 */ /* 0x000fe200080108bd */
[----:B-1----:R-:W-:Y:S01]  /*8e00*/  FFMA.FTZ R17, R0, R17, R181 ;  /* 0x0000001100117223 */ /* 0x002fe200000100b5 */
[--C-:B------:R-:W-:Y:S01]  /*8e10*/  FFMA.FTZ R159, R161, UR7, -R189.reuse ;  /* 0x00000007a19f7c23 */ /* 0x100fe200080108bd */
[----:B------:R-:W-:Y:S01]  /*8e20*/  FFMA.FTZ R161, R192, UR7, -R189 ;  /* 0x00000007c0a17c23 */ /* 0x000fe200080108bd */
[----:B------:R-:W0:Y:S01]  /*8e30*/  SHFL.BFLY PT, R191, R2, 0x2, 0x1f ;  /* 0x0c401f0002bf7f89 */ /* 0x000e2200000e0000 */
[----:B------:R-:W-:Y:S01]  /*8e40*/  MUFU.EX2 R183, R183 ;  /* 0x000000b700b77308 */ /* 0x000fe20000000800 */
[C---:B--2---:R-:W-:Y:S01]  /*8e50*/  FADD.FTZ R17, R196.reuse, R17 ;  /* 0x00000011c4117221 */ /* 0x044fe20000010000 */
[----:B------:R-:W-:-:S06]  /*8e60*/  F2FP.BF16.F32.PACK_AB R196, R196, R181 ;  /* 0x000000b5c4c4723e */ /* 0x000fcc00000010ff */
[----:B------:R-:W-:Y:S08]  /*8e70*/  MUFU.EX2 R156, R156 ;  /* 0x0000009c009c7308 */ /* 0x000ff00000000800 */
[----:B------:R-:W1:Y:S01]  /*8e80*/  MUFU.EX2 R157, R157 ;  /* 0x0000009d009d7308 */ /* 0x000e620000000800 */
[----:B0-----:R-:W-:-:S07]  /*8e90*/  FMNMX.FTZ R191, R2, R191, !PT ;  /* 0x000000bf02bf7209 */ /* 0x001fce0007810000 */
[----:B------:R-:W-:Y:S01]  /*8ea0*/  MUFU.EX2 R194, R194 ;  /* 0x000000c200c27308 */ /* 0x000fe20000000800 */
[----:B------:R-:W0:Y:S07]  /*8eb0*/  SHFL.BFLY PT, R4, R191, 0x1, 0x1f ;  /* 0x0c201f00bf047f89 */ /* 0x000e2e00000e0000 */
[----:B------:R-:W-:Y:S01]  /*8ec0*/  MUFU.EX2 R159, R159 ;  /* 0x0000009f009f7308 */ /* 0x000fe20000000800 */
[----:B-1----:R-:W-:-:S07]  /*8ed0*/  F2FP.BF16.F32.PACK_AB R192, R157, R156 ;  /* 0x0000009c9dc0723e */ /* 0x002fce00000010ff */
[----:B------:R-:W-:Y:S08]  /*8ee0*/  MUFU.EX2 R188, R188 ;  /* 0x000000bc00bc7308 */ /* 0x000ff00000000800 */
[----:B------:R-:W-:Y:S01]  /*8ef0*/  MUFU.EX2 R161, R161 ;  /* 0x000000a100a17308 */ /* 0x000fe20000000800 */
[----:B0-----:R-:W-:-:S07]  /*8f00*/  FMNMX.FTZ R4, R191, R4, !PT ;  /* 0x00000004bf047209 */ /* 0x001fce0007810000 */
[----:B------:R-:W-:Y:S01]  /*8f10*/  MUFU.EX2 R190, R190 ;  /* 0x000000be00be7308 */ /* 0x000fe20000000800 */
[C---:B------:R-:W-:Y:S01]  /*8f20*/  FADD.FTZ R2, -R4.reuse, R21 ;  /* 0x0000001504027221 */ /* 0x040fe20000010100 */
[----:B------:R-:W-:-:S03]  /*8f30*/  FMUL.FTZ R164, R4, UR7 ;  /* 0x0000000704a47c20 */ /* 0x000fc60008410000 */
[----:B------:R-:W-:Y:S01]  /*8f40*/  FMUL.FTZ R2, R2, UR7 ;  /* 0x0000000702027c20 */ /* 0x000fe20008410000 */
[--C-:B------:R-:W-:Y:S01]  /*8f50*/  FFMA.FTZ R197, R152, UR7, -R164.reuse ;  /* 0x0000000798c57c23 */ /* 0x100fe200080108a4 */
[--C-:B------:R-:W-:Y:S01]  /*8f60*/  FFMA.FTZ R152, R153, UR7, -R164.reuse ;  /* 0x0000000799987c23 */ /* 0x100fe200080108a4 */
[--C-:B------:R-:W-:Y:S01]  /*8f70*/  FFMA.FTZ R199, R154, UR7, -R164.reuse ;  /* 0x000000079ac77c23 */ /* 0x100fe200080108a4 */
[----:B------:R-:W-:Y:S02]  /*8f80*/  IMAD.U32 R153, RZ, RZ, UR6 ;  /* 0x00000006ff997e24 */ /* 0x000fe4000f8e00ff */
[--C-:B------:R-:W-:Y:S01]  /*8f90*/  FFMA.FTZ R160, R155, UR7, -R164.reuse ;  /* 0x000000079ba07c23 */ /* 0x100fe200080108a4 */
[----:B------:R-:W-:Y:S01]  /*8fa0*/  MUFU.EX2 R2, R2 ;  /* 0x0000000200027308 */ /* 0x000fe20000000800 */
[--C-:B------:R-:W-:Y:S01]  /*8fb0*/  FFMA.FTZ R193, R158, UR7, -R164.reuse ;  /* 0x000000079ec17c23 */ /* 0x100fe200080108a4 */
[--C-:B------:R-:W-:Y:S01]  /*8fc0*/  FFMA.FTZ R162, R162, UR7, -R164.reuse ;  /* 0x00000007a2a27c23 */ /* 0x100fe200080108a4 */
[----:B------:R-:W-:Y:S01]  /*8fd0*/  @!P1 IADD3 R153, R153, 0x30840, RZ ;  /* 0x0003084099999810 */ /* 0x000fe20007ffe0ff */
[--C-:B------:R-:W-:Y:S01]  /*8fe0*/  FFMA.FTZ R195, R163, UR7, -R164.reuse ;  /* 0x00000007a3c37c23 */ /* 0x100fe200080108a4 */
[--C-:B------:R-:W-:Y:S01]  /*8ff0*/  FFMA.FTZ R154, R166, UR7, -R164.reuse ;  /* 0x00000007a69a7c23 */ /* 0x100fe200080108a4 */
[----:B------:R-:W-:Y:S01]  /*9000*/  FADD.FTZ R166, R198, R17 ;  /* 0x00000011c6a67221 */ /* 0x000fe20000010000 */
[----:B------:R-:W-:Y:S01]  /*9010*/  @!P1 PRMT R153, RZ, 0x654, R153 ;  /* 0x00000654ff999816 */ /* 0x000fe20000000099 */
[----:B------:R-:W-:Y:S01]  /*9020*/  MUFU.EX2 R197, R197 ;  /* 0x000000c500c57308 */ /* 0x000fe20000000800 */
[--C-:B------:R-:W-:Y:S01]  /*9030*/  FFMA.FTZ R158, R170, UR7, -R164.reuse ;  /* 0x00000007aa9e7c23 */ /* 0x100fe200080108a4 */
[--C-:B------:R-:W-:Y:S01]  /*9040*/  FFMA.FTZ R191, R171, UR7, -R164.reuse ;  /* 0x00000007abbf7c23 */ /* 0x100fe200080108a4 */
[--C-:B------:R-:W-:Y:S01]  /*9050*/  FFMA.FTZ R174, R174, UR7, -R164.reuse ;  /* 0x00000007aeae7c23 */ /* 0x100fe200080108a4 */
[--C-:B------:R-:W-:Y:S01]  /*9060*/  FFMA.FTZ R175, R175, UR7, -R164.reuse ;  /* 0x00000007afaf7c23 */ /* 0x100fe200080108a4 */
[--C-:B------:R-:W-:Y:S01]  /*9070*/  FFMA.FTZ R177, R177, UR7, -R164.reuse ;  /* 0x00000007b1b17c23 */ /* 0x100fe200080108a4 */
[----:B------:R-:W-:Y:S01]  /*9080*/  FFMA.FTZ R178, R178, UR7, -R164 ;  /* 0x00000007b2b27c23 */ /* 0x000fe200080108a4 */
[----:B------:R-:W-:Y:S01]  /*9090*/  IMAD.U32 R155, RZ, RZ, UR14 ;  /* 0x0000000eff9b7e24 */ /* 0x000fe2000f8e00ff */
[----:B------:R-:W-:Y:S01]  /*90a0*/  MUFU.EX2 R152, R152 ;  /* 0x0000009800987308 */ /* 0x000fe20000000800 */
[----:B------:R-:W-:-:S02]  /*90b0*/  F2FP.BF16.F32.PACK_AB R198, R183, R198 ;  /* 0x000000c6b7c6723e */ /* 0x000fc400000010ff */
[----:B------:R-:W-:-:S05]  /*90c0*/  @!P1 VIADD R155, R155, 0x30860 ;  /* 0x000308609b9b9836 */ /* 0x000fca0000000000 */
[----:B------:R-:W-:Y:S01]  /*90d0*/  MUFU.EX2 R199, R199 ;  /* 0x000000c700c77308 */ /* 0x000fe20000000800 */
[----:B------:R-:W-:-:S07]  /*90e0*/  @!P1 PRMT R155, RZ, 0x654, R155 ;  /* 0x00000654ff9b9816 */ /* 0x000fce000000009b */
        /* <DEDUP_REMOVED lines=11> */
[----:B------:R-:W0:Y:S08]  /*91a0*/  MUFU.EX2 R177, R177 ;  /* 0x000000b100b17308 */ /* 0x000e300000000800 */
[----:B------:R-:W-:Y:S01]  /*91b0*/  MUFU.EX2 R21, R176 ;  /* 0x000000b000157308 */ /* 0x000fe20000000800 */
[----:B------:R-:W-:-:S02]  /*91c0*/  WARPGROUP.DEPBAR.LE gsb0, 0x0 ;  /* 0x00008000000079c5 */ /* 0x000fc40000010000 */
[----:B------:R1:W-:Y:S01]  /*91d0*/  @!P1 SYNCS.ARRIVE.TRANS64.RED.A1T0 RZ, [R153+URZ], RZ ;  /* 0x000000ff99ff99a7 */ /* 0x0003e2000810043f */
[--C-:B------:R-:W-:Y:S01]  /*91e0*/  FFMA.FTZ R184, R168, UR7, -R189.reuse ;  /* 0x00000007a8b87c23 */ /* 0x100fe200080108bd */
[----:B------:R-:W-:Y:S01]  /*91f0*/  FFMA.FTZ R186, R169, UR7, -R189 ;  /* 0x00000007a9ba7c23 */ /* 0x000fe200080108bd */
[--C-:B------:R-:W-:Y:S01]  /*9200*/  FFMA.FTZ R189, R167, UR7, -R164.reuse ;  /* 0x00000007a7bd7c23 */ /* 0x100fe200080108a4 */
[----:B------:R-:W-:Y:S01]  /*9210*/  FFMA.FTZ R164, R179, UR7, -R164 ;  /* 0x00000007b3a47c23 */ /* 0x000fe200080108a4 */
[----:B------:R-:W-:Y:S01]  /*9220*/  MUFU.EX2 R187, R178 ;  /* 0x000000b200bb7308 */ /* 0x000fe20000000800 */
[----:B0-----:R-:W-:Y:S01]  /*9230*/  F2FP.BF16.F32.PACK_AB R185, R177, R175 ;  /* 0x000000afb1b9723e */ /* 0x001fe200000010ff */
[----:B-1----:R-:W-:Y:S01]  /*9240*/  FFMA.FTZ R153, R2, R16, R197 ;  /* 0x0000001002997223 */ /* 0x002fe200000100c5 */
[C---:B------:R-:W-:Y:S01]  /*9250*/  F2FP.BF16.F32.PACK_AB R197, R152.reuse, R197 ;  /* 0x000000c598c5723e */ /* 0x040fe200000010ff */
[----:B------:R0:W-:Y:S02]  /*9260*/  @!P1 SYNCS.ARRIVE.TRANS64.RED.A1T0 RZ, [R155+URZ], RZ ;  /* 0x000000ff9bff99a7 */ /* 0x0001e4000810043f */
[----:B------:R-:W-:Y:S01]  /*9270*/  FADD.FTZ R16, R152, R153 ;  /* 0x0000009998107221 */ /* 0x000fe20000010000 */
[----:B------:R-:W-:Y:S01]  /*9280*/  FADD.FTZ R153, R183, R166 ;  /* 0x000000a6b7997221 */ /* 0x000fe20000010000 */
[----:B------:R-:W1:Y:S02]  /*9290*/  MUFU.EX2 R189, R189 ;  /* 0x000000bd00bd7308 */ /* 0x000e640000000800 */
[----:B------:R-:W-:Y:S01]  /*92a0*/  FADD.FTZ R17, R199, R16 ;  /* 0x00000010c7117221 */ /* 0x000fe20000010000 */
[----:B------:R-:W-:Y:S01]  /*92b0*/  FADD.FTZ R166, R156, R153 ;  /* 0x000000999ca67221 */ /* 0x000fe20000010000 */
[----:B------:R-:W-:-:S02]  /*92c0*/  F2FP.BF16.F32.PACK_AB R199, R160, R199 ;  /* 0x000000c7a0c7723e */ /* 0x000fc400000010ff */
[----:B------:R-:W-:Y:S01]  /*92d0*/  FADD.FTZ R16, R160, R17 ;  /* 0x00000011a0107221 */ /* 0x000fe20000010000 */
[----:B------:R-:W-:Y:S01]  /*92e0*/  FADD.FTZ R153, R157, R166 ;  /* 0x000000a69d997221 */ /* 0x000fe20000010000 */
[----:B------:R-:W2:Y:S02]  /*92f0*/  MUFU.EX2 R184, R184 ;  /* 0x000000b800b87308 */ /* 0x000ea40000000800 */
[----:B------:R-:W-:Y:S01]  /*9300*/  FADD.FTZ R17, R193, R16 ;  /* 0x00000010c1117221 */ /* 0x000fe20000010000 */
[----:B------:R-:W-:Y:S01]  /*9310*/  FADD.FTZ R166, R194, R153 ;  /* 0x00000099c2a67221 */ /* 0x000fe20000010000 */
[C---:B------:R-:W-:Y:S02]  /*9320*/  F2FP.BF16.F32.PACK_AB R193, R162.reuse, R193 ;  /* 0x000000c1a2c1723e */ /* 0x040fe400000010ff */
[----:B------:R-:W-:Y:S01]  /*9330*/  FADD.FTZ R16, R162, R17 ;  /* 0x00000011a2107221 */ /* 0x000fe20000010000 */
[C---:B------:R-:W-:Y:S01]  /*9340*/  FADD.FTZ R153, R159.reuse, R166 ;  /* 0x000000a69f997221 */ /* 0x040fe20000010000 */
[----:B------:R-:W3:Y:S01]  /*9350*/  MUFU.EX2 R186, R186 ;  /* 0x000000ba00ba7308 */ /* 0x000ee20000000800 */
[----:B------:R-:W-:Y:S01]  /*9360*/  F2FP.BF16.F32.PACK_AB R194, R159, R194 ;  /* 0x000000c29fc2723e */ /* 0x000fe200000010ff */
[----:B------:R-:W-:Y:S01]  /*9370*/  FADD.FTZ R17, R195, R16 ;  /* 0x00000010c3117221 */ /* 0x000fe20000010000 */
[----:B------:R-:W-:Y:S01]  /*9380*/  FADD.FTZ R152, R188, R153 ;  /* 0x00000099bc987221 */ /* 0x000fe20000010000 */
[----:B------:R-:W-:-:S02]  /*9390*/  F2FP.BF16.F32.PACK_AB R195, R154, R195 ;  /* 0x000000c39ac3723e */ /* 0x000fc400000010ff */
[----:B------:R-:W-:Y:S01]  /*93a0*/  FADD.FTZ R16, R154, R17 ;  /* 0x000000119a107221 */ /* 0x000fe20000010000 */
[C---:B------:R-:W-:Y:S01]  /*93b0*/  FADD.FTZ R153, R161.reuse, R152 ;  /* 0x00000098a1997221 */ /* 0x040fe20000010000 */
[----:B------:R-:W4:Y:S01]  /*93c0*/  MUFU.EX2 R164, R164 ;  /* 0x000000a400a47308 */ /* 0x000f220000000800 */
[----:B------:R-:W-:Y:S01]  /*93d0*/  F2FP.BF16.F32.PACK_AB R188, R161, R188 ;  /* 0x000000bca1bc723e */ /* 0x000fe200000010ff */
[----:B-1----:R-:W-:Y:S01]  /*93e0*/  FADD.FTZ R17, R189, R16 ;  /* 0x00000010bd117221 */ /* 0x002fe20000010000 */
[----:B------:R-:W-:Y:S01]  /*93f0*/  FADD.FTZ R152, R190, R153 ;  /* 0x00000099be987221 */ /* 0x000fe20000010000 */
[C---:B------:R-:W-:Y:S02]  /*9400*/  F2FP.BF16.F32.PACK_AB R189, R158.reuse, R189 ;  /* 0x000000bd9ebd723e */ /* 0x040fe400000010ff */
[----:B------:R-:W-:Y:S01]  /*9410*/  FADD.FTZ R16, R158, R17 ;  /* 0x000000119e107221 */ /* 0x000fe20000010000 */
[C---:B------:R-:W-:Y:S01]  /*9420*/  FADD.FTZ R17, R165.reuse, R152 ;  /* 0x00000098a5117221 */ /* 0x040fe20000010000 */
[----:B------:R-:W-:-:S02]  /*9430*/  F2FP.BF16.F32.PACK_AB R190, R165, R190 ;  /* 0x000000bea5be723e */ /* 0x000fc400000010ff */
[----:B------:R-:W-:Y:S01]  /*9440*/  FADD.FTZ R16, R191, R16 ;  /* 0x00000010bf107221 */ /* 0x000fe20000010000 */
[----:B--2---:R-:W-:Y:S01]  /*9450*/  FADD.FTZ R152, R184, R17 ;  /* 0x00000011b8987221 */ /* 0x004fe20000010000 */
[C---:B------:R-:W-:Y:S02]  /*9460*/  F2FP.BF16.F32.PACK_AB R191, R174.reuse, R191 ;  /* 0x000000bfaebf723e */ /* 0x040fe400000010ff */
[----:B------:R-:W-:Y:S01]  /*9470*/  FADD.FTZ R16, R174, R16 ;  /* 0x00000010ae107221 */ /* 0x000fe20000010000 */
[C---:B------:R-:W-:Y:S01]  /*9480*/  FADD.FTZ R17, R173.reuse, R152 ;  /* 0x00000098ad117221 */ /* 0x040fe20000010000 */
[----:B------:R-:W-:Y:S02]  /*9490*/  F2FP.BF16.F32.PACK_AB R184, R173, R184 ;  /* 0x000000b8adb8723e */ /* 0x000fe400000010ff */
[----:B------:R-:W-:Y:S01]  /*94a0*/  FADD.FTZ R16, R175, R16 ;  /* 0x00000010af107221 */ /* 0x000fe20000010000 */
[----:B---3--:R-:W-:Y:S01]  /*94b0*/  FADD.FTZ R152, R186, R17 ;  /* 0x00000011ba987221 */ /* 0x008fe20000010000 */
[----:B------:R-:W-:-:S02]  /*94c0*/  F2FP.BF16.F32.PACK_AB R186, R21, R186 ;  /* 0x000000ba15ba723e */ /* 0x000fc400000010ff */
[----:B------:R-:W-:Y:S01]  /*94d0*/  FADD.FTZ R16, R177, R16 ;  /* 0x00000010b1107221 */ /* 0x000fe20000010000 */
[----:B------:R-:W-:Y:S01]  /*94e0*/  FADD.FTZ R17, R21, R152 ;  /* 0x0000009815117221 */ /* 0x000fe20000010000 */
[----:B------:R-:W-:Y:S02]  /*94f0*/  IMAD.MOV.U32 R21, RZ, RZ, R4 ;  /* 0x000000ffff157224 */ /* 0x000fe400078e0004 */
[----:B------:R-:W-:Y:S01]  /*9500*/  FADD.FTZ R16, R187, R16 ;  /* 0x00000010bb107221 */ /* 0x000fe20000010000 */
[----:B----4-:R-:W-:-:S03]  /*9510*/  F2FP.BF16.F32.PACK_AB R187, R164, R187 ;  /* 0x000000bba4bb723e */ /* 0x010fc600000010ff */
[----:B------:R-:W-:Y:S01]  /*9520*/  FADD.FTZ R16, R164, R16 ;  /* 0x00000010a4107221 */ /* 0x000fe20000010000 */
[----:B0-----:R-:W-:Y:S06]  /*9530*/  @P2 BRA `(.L_x_1138) ;  /* 0xffffffdc00e82947 */ /* 0x001fec000383ffff */
.L_x_1129:
[----:B------:R-:W-:-:S13]  /*9540*/  ISETP.GE.AND P2, PT, R20, UR61, PT ;  /* 0x0000003d14007c0c */ /* 0x000fda000bf46270 */
[----:B------:R-:W-:Y:S05]  /*9550*/  @!P2 BRA `(.L_x_1139) ;  /* 0x0000002800cca947 */ /* 0x000fea0003800000 */
[----:B------:R-:W-:Y:S01]  /*9560*/  IMAD.MOV.U32 R202, RZ, RZ, R4 ;  /* 0x000000ffffca7224 */ /* 0x000fe200078e0004 */
[----:B------:R-:W-:Y:S01]  /*9570*/  UMOV UR38, UR36 ;  /* 0x0000002400267c82 */ /* 0x000fe20008000000 */
[----:B------:R-:W-:Y:S01]  /*9580*/  IMAD.IADD R4, R19, 0x1, -R22 ;  /* 0x0000000113047824 */ /* 0x000fe200078e0a16 */
[----:B------:R-:W-:Y:S01]  /*9590*/  UMOV UR4, UR37 ;  /* 0x0000002500047c82 */ /* 0x000fe20008000000 */
[----:B------:R-:W-:Y:S01]  /*95a0*/  IMAD.MOV.U32 R200, RZ, RZ, R5 ;  /* 0x000000ffffc87224 */ /* 0x000fe200078e0005 */
[----:B------:R-:W-:Y:S01]  /*95b0*/  ULDC UR50, c[0x0][0x9e4] ;  /* 0x0002790000327ab9 */ /* 0x000fe20000000800 */
[----:B------:R-:W-:Y:S01]  /*95c0*/  ULDC UR54, c[0x0][0x988] ;  /* 0x0002620000367ab9 */ /* 0x000fe20000000800 */
[----:B------:R-:W-:Y:S01]  /*95d0*/  IADD3 R203, R4, 0x8, R3 ;  /* 0x0000000804cb7810 */ /* 0x000fe20007ffe003 */
[----:B------:R-:W-:Y:S01]  /*95e0*/  ULDC UR5, c[0x0][0x9d8] ;  /* 0x0002760000057ab9 */ /* 0x000fe20000000800 */
[----:B------:R-:W-:Y:S01]  /*95f0*/  IADD3 R201, R3, R4, RZ ;  /* 0x0000000403c97210 */ /* 0x000fe20007ffe0ff */
[----:B------:R-:W-:Y:S01]  /*9600*/  ULDC UR55, c[0x0][0x9e0] ;  /* 0x0002780000377ab9 */ /* 0x000fe20000000800 */
[----:B------:R-:W-:-:S07]  /*9610*/  LOP3.LUT R21, RZ, R203, RZ, 0x33, !PT ;  /* 0x000000cbff157212 */ /* 0x000fce00078e33ff */
.L_x_1156:
[----:B------:R-:W-:-:S04]  /*9620*/  UIADD3 UR6, UR4, 0x1, URZ ;  /* 0x0000000104067890 */ /* 0x000fc8000fffe03f */
[----:B------:R-:W-:-:S04]  /*9630*/  UISETP.NE.AND UP0, UPT, UR6, 0x2, UPT ;  /* 0x000000020600788c */ /* 0x000fc8000bf05270 */
[----:B------:R-:W-:Y:S02]  /*9640*/  USEL UR36, URZ, 0x1, UP0 ;  /* 0x000000013f247887 */ /* 0x000fe40008000000 */
[----:B------:R-:W-:Y:S02]  /*9650*/  USEL UR37, UR6, URZ, UP0 ;  /* 0x0000003f06257287 */ /* 0x000fe40008000000 */
[----:B------:R-:W-:Y:S01]  /*9660*/  ULOP3.LUT UR36, UR38, UR36, URZ, 0x3c, !UPT ;  /* 0x0000002426247292 */ /* 0x000fe2000f8e3c3f */
[----:B------:R-:W-:Y:S11]  /*9670*/  @!P0 BRA `(.L_x_1140) ;  /* 0x0000000000048947 */ /* 0x000ff60003800000 */
[----:B------:R-:W-:Y:S01]  /*9680*/  BPT.TRAP 0x1 ;  /* 0x000000040000795c */ /* 0x000fe20000300000 */
.L_x_1140:
[----:B------:R-:W-:Y:S01]  /*9690*/  ULEA UR6, UR37, UR39, 0x3 ;  /* 0x0000002725067291 */ /* 0x000fe2000f8e183f */
[----:B------:R-:W-:-:S05]  /*96a0*/  IMAD.U32 R4, RZ, RZ, UR36 ;  /* 0x00000024ff047e24 */ /* 0x000fca000f8e00ff */
[----:B------:R-:W-:-:S04]  /*96b0*/  SHF.L.U32 R4, R4, 0x1f, RZ ;  /* 0x0000001f04047819 */ /* 0x000fc800000006ff */
[----:B------:R0:W1:Y:S01]  /*96c0*/  SYNCS.PHASECHK.TRANS64.TRYWAIT P2, [UR6+0x30830], R4 ;  /* 0x03083004ff0075a7 */ /* 0x0000620008040146 */
[----:B------:R-:W-:Y:S05]  /*96d0*/  @!P0 BRA `(.L_x_1141) ;  /* 0x0000000000048947 */ /* 0x000fea0003800000 */
[----:B------:R-:W-:Y:S01]  /*96e0*/  BPT.TRAP 0x1 ;  /* 0x000000040000795c */ /* 0x000fe20000300000 */
.L_x_1141:
[----:B-1----:R-:W-:Y:S05]  /*96f0*/  @P2 BRA `(.L_x_1142) ;  /* 0x0000000000082947 */ /* 0x002fea0003800000 */
[----:B------:R-:W1:Y:S02]  /*9700*/  SYNCS.PHASECHK.TRANS64.TRYWAIT P2, [UR6+0x30830], R4 ;  /* 0x03083004ff0075a7 */ /* 0x000e640008040146 */
[----:B-1----:R-:W-:Y:S05]  /*9710*/  @!P2 BRA `(.L_x_1143) ;  /* 0x000000c400d8a947 */ /* 0x002fea0003800000 */
.L_x_1142:
        /* <DEDUP_REMOVED lines=227> */
.L_x_1144:
[----:B------:R-:W-:Y:S01]  /*a550*/  ULEA UR14, UR4, UR39, 0x3 ;  /* 0x00000027040e7291 */ /* 0x000fe2000f8e183f */
[----:B------:R-:W-:-:S05]  /*a560*/  IMAD.U32 R0, RZ, RZ, UR38 ;  /* 0x00000026ff007e24 */ /* 0x000fca000f8e00ff */
[----:B------:R-:W-:-:S04]  /*a570*/  SHF.L.U32 R0, R0, 0x1f, RZ ;  /* 0x0000001f00007819 */ /* 0x000fc800000006ff */
[----:B------:R2:W3:Y:S01]  /*a580*/  SYNCS.PHASECHK.TRANS64.TRYWAIT P2, [UR14+0x30850], R0 ;  /* 0x03085000ff0075a7 */ /* 0x0004e2000804014e */
[----:B------:R-:W-:Y:S05]  /*a590*/  @!P0 BRA `(.L_x_1145) ;  /* 0x0000000000048947 */ /* 0x000fea0003800000 */
[----:B------:R-:W-:Y:S01]  /*a5a0*/  BPT.TRAP 0x1 ;  /* 0x000000040000795c */ /* 0x000fe20000300000 */
.L_x_1145:
[----:B---3--:R-:W-:Y:S05]  /*a5b0*/  @P2 BRA `(.L_x_1146) ;  /* 0x0000000000082947 */ /* 0x008fea0003800000 */
[----:B------:R-:W3:Y:S02]  /*a5c0*/  SYNCS.PHASECHK.TRANS64.TRYWAIT P2, [UR14+0x30850], R0 ;  /* 0x03085000ff0075a7 */ /* 0x000ee4000804014e */
[----:B---3--:R-:W-:Y:S05]  /*a5d0*/  @!P2 BRA `(.L_x_1147) ;  /* 0x000000b80040a947 */ /* 0x008fea0003800000 */
.L_x_1146:
[----:B------:R-:W-:Y:S01]  /*a5e0*/  UIADD3 UR7, UR39, 0x400, URZ ;  /* 0x0000040027077890 */ /* 0x000fe2000fffe03f */
[----:B------:R-:W-:Y:S01]  /*a5f0*/  WARPGROUP.ARRIVE ;  /* 0x00000000000079c5 */ /* 0x000fe20000000000 */
[----:B------:R-:W-:Y:S01]  /*a600*/  UMOV UR11, 0x40000040 ;  /* 0x40000040000b7882 */ /* 0x000fe20000000000 */
[----:B-12---:R-:W-:Y:S01]  /*a610*/  FMUL.FTZ R0, R154, UR5 ;  /* 0x000000059a007c20 */ /* 0x006fe20008410000 */
[----:B------:R-:W-:Y:S01]  /*a620*/  USHF.R.U32.HI UR7, URZ, 0x4, UR7 ;  /* 0x000000043f077899 */ /* 0x000fe20008011607 */
[----:B------:R-:W-:Y:S01]  /*a630*/  FMUL.FTZ R2, R155, UR5 ;  /* 0x000000059b027c20 */ /* 0x000fe20008410000 */
[----:B------:R-:W-:Y:S01]  /*a640*/  FMUL.FTZ R154, R162, UR5 ;  /* 0x00000005a29a7c20 */ /* 0x000fe20008410000 */
[----:B------:R-:W-:Y:S01]  /*a650*/  FMUL.FTZ R155, R163, UR5 ;  /* 0x00000005a39b7c20 */ /* 0x000fe20008410000 */
[----:B------:R-:W-:Y:S01]  /*a660*/  ULOP3.LUT UR7, UR7, 0x3fff, URZ, 0xc0, !UPT ;  /* 0x00003fff07077892 */ /* 0x000fe2000f8ec03f */
[----:B------:R-:W-:Y:S01]  /*a670*/  FMUL.FTZ R162, R178, UR5 ;  /* 0x00000005b2a27c20 */ /* 0x000fe20008410000 */
[----:B------:R-:W-:Y:S01]  /*a680*/  FMUL.FTZ R163, R179, UR5 ;  /* 0x00000005b3a37c20 */ /* 0x000fe20008410000 */
[----:B0-----:R-:W-:Y:S01]  /*a690*/  IMAD.U32 R4, RZ, RZ, UR6 ;  /* 0x00000006ff047e24 */ /* 0x001fe2000f8e00ff */
[----:B------:R-:W-:Y:S01]  /*a6a0*/  ULOP3.LUT UR7, UR7, 0x2000000, URZ, 0xfc, !UPT ;  /* 0x0200000007077892 */ /* 0x000fe2000f8efc3f */
[----:B------:R-:W0:Y:S02]  /*a6b0*/  MUFU.TANH R0, R0 ;  /* 0x0000000000007308 */ /* 0x000e240000002400 */
[----:B------:R-:W-:Y:S01]  /*a6c0*/  @!P1 VIADD R4, R4, 0x30840 ;  /* 0x0003084004049836 */ /* 0x000fe20000000000 */
[----:B------:R-:W-:-:S04]  /*a6d0*/  ULEA UR4, UR4, UR7, 0xb ;  /* 0x0000000704047291 */ /* 0x000fc8000f8e583f */
[----:B------:R-:W-:Y:S01]  /*a6e0*/  @!P1 PRMT R4, RZ, 0x654, R4 ;  /* 0x00000654ff049816 */ /* 0x000fe20000000004 */
[----:B------:R-:W1:Y:S02]  /*a6f0*/  MUFU.TANH R2, R2 ;  /* 0x0000000200027308 */ /* 0x000e640000002400 */
[----:B------:R-:W-:Y:S02]  /*a700*/  UMOV UR10, UR4 ;  /* 0x00000004000a7c82 */ /* 0x000fe40008000000 */
[----:B------:R-:W-:Y:S01]  /*a710*/  HGMMA.64x256x16.F32.BF16 R24, R196, gdesc[UR8].tnspB, R24, gsb0 ;  /* 0x43e00008c4187df0 */ /* 0x000fe20008001818 */
[----:B------:R-:W-:Y:S01]  /*a720*/  UIADD3 UR10, UR4, 0x80, URZ ;  /* 0x00000080040a7890 */ /* 0x000fe2000fffe03f */
[----:B------:R-:W-:Y:S02]  /*a730*/  UMOV UR11, 0x40000040 ;  /* 0x40000040000b7882 */ /* 0x000fe40000000000 */
[----:B------:R-:W2:Y:S08]  /*a740*/  MUFU.TANH R154, R154 ;  /* 0x0000009a009a7308 */ /* 0x000eb00000002400 */
[----:B------:R-:W3:Y:S08]  /*a750*/  MUFU.TANH R155, R155 ;  /* 0x0000009b009b7308 */ /* 0x000ef00000002400 */
[----:B------:R-:W4:Y:S08]  /*a760*/  MUFU.TANH R162, R162 ;  /* 0x000000a200a27308 */ /* 0x000f300000002400 */
[----:B------:R-:W0:Y:S01]  /*a770*/  MUFU.TANH R163, R163 ;  /* 0x000000a300a37308 */ /* 0x000e220000002400 */
[----:B------:R-:W-:-:S02]  /*a780*/  WARPGROUP.DEPBAR.LE gsb0, 0x0 ;  /* 0x00008000000079c5 */ /* 0x000fc40000010000 */
        /* <DEDUP_REMOVED lines=19> */
[----:B------:R-:W-:Y:S01]  /*a8c0*/  FMUL.FTZ R191, R165, UR5 ;  /* 0x00000005a5bf7c20 */ /* 0x000fe20008410000 */
[----:B------:R-:W-:Y:S01]  /*a8d0*/  FMUL.FTZ R158, R170, UR5 ;  /* 0x00000005aa9e7c20 */ /* 0x000fe20008410000 */
[----:B------:R-:W-:Y:S01]  /*a8e0*/  FMUL.FTZ R159, R171, UR5 ;  /* 0x00000005ab9f7c20 */ /* 0x000fe20008410000 */
[----:B------:R-:W-:Y:S01]  /*a8f0*/  FMUL.FTZ R170, R176, UR5 ;  /* 0x00000005b0aa7c20 */ /* 0x000fe20008410000 */
[----:B------:R-:W-:Y:S01]  /*a900*/  FMUL.FTZ R171, R177, UR5 ;  /* 0x00000005b1ab7c20 */ /* 0x000fe20008410000 */
[----:B------:R-:W-:Y:S01]  /*a910*/  FMUL.FTZ R164, R182, UR5 ;  /* 0x00000005b6a47c20 */ /* 0x000fe20008410000 */
[----:B------:R-:W-:Y:S01]  /*a920*/  FMUL.FTZ R165, R183, UR5 ;  /* 0x00000005b7a57c20 */ /* 0x000fe20008410000 */
        /* <DEDUP_REMOVED lines=17> */
[----:B------:R-:W-:Y:S02]  /*aa40*/  IMAD.SHL.U32 R172, R20, 0x40, RZ ;  /* 0x0000004014ac7824 */ /* 0x000fe400078e00ff */
        /* <DEDUP_REMOVED lines=10> */
[----:B------:R-:W-:Y:S01]  /*aaf0*/  IADD3 R5, R19, 0x1, -R172 ;  /* 0x0000000113057810 */ /* 0x000fe20007ffe8ac */
[----:B------:R-:W0:Y:S01]  /*ab00*/  MUFU.TANH R184, R184 ;  /* 0x000000b800b87308 */ /* 0x000e220000002400 */
[----:B------:R0:W-:Y:S03]  /*ab10*/  @!P1 SYNCS.ARRIVE.TRANS64.RED.A1T0 RZ, [R4+URZ], RZ ;  /* 0x000000ff04ff99a7 */ /* 0x0001e6000810043f */
[----:B------:R-:W-:-:S04]  /*ab20*/  IMAD.IADD R5, R5, 0x1, -R22 ;  /* 0x0000000105057824 */ /* 0x000fc800078e0a16 */
[----:B------:R-:W0:Y:S01]  /*ab30*/  MUFU.TANH R185, R185 ;  /* 0x000000b900b97308 */ /* 0x000e220000002400 */
[----:B------:R-:W-:-:S04]  /*ab40*/  IMAD R5, R18, -0x2, R5 ;  /* 0xfffffffe12057824 */ /* 0x000fc800078e0205 */
[C---:B------:R-:W-:Y:S02]  /*ab50*/  VIADD R178, R5.reuse, UR55 ;  /* 0x0000003705b27c36 */ /* 0x040fe40008000000 */
[----:B------:R-:W-:Y:S01]  /*ab60*/  VIADD R180, R5, UR51 ;  /* 0x0000003305b47c36 */ /* 0x000fe20008000000 */
[----:B------:R-:W0:Y:S02]  /*ab70*/  MUFU.TANH R186, R186 ;  /* 0x000000ba00ba7308 */ /* 0x000e240000002400 */
[C---:B------:R-:W-:Y:S01]  /*ab80*/  IADD3 R176, R3.reuse, R178, RZ ;  /* 0x000000b203b07210 */ /* 0x040fe20007ffe0ff */
[----:B------:R-:W-:-:S05]  /*ab90*/  IMAD.IADD R177, R3, 0x1, R180 ;  /* 0x0000000103b17824 */ /* 0x000fca00078e02b4 */
        /* <DEDUP_REMOVED lines=11> */
[----:B-1234-:R-:W-:Y:S05]  /*ac50*/  @!P6 BRA `(.L_x_1148) ;  /* 0x00000000005ce947 */ /* 0x01efea0003800000 */
[----:B------:R-:W-:Y:S01]  /*ac60*/  ISETP.GT.AND P2, PT, R201, -0x1, PT ;  /* 0xffffffffc900780c */ /* 0x000fe20003f44270 */
[----:B------:R-:W-:-:S12]  /*ac70*/  BSSY B0, `(.L_x_1149) ;  /* 0x0000011000007945 */ /* 0x000fd80003800000 */
[----:B------:R-:W-:Y:S05]  /*ac80*/  @P2 BRA `(.L_x_1150) ;  /* 0x0000000000242947 */ /* 0x000fea0003800000 */
[----:B------:R-:W-:Y:S01]  /*ac90*/  IMAD.U32 R179, RZ, RZ, UR50 ;  /* 0x00000032ffb37e24 */ /* 0x000fe2000f8e00ff */
[----:B------:R-:W-:-:S04]  /*aca0*/  IADD3 R175, R3, R19, -R22 ;  /* 0x0000001303af7210 */ /* 0x000fc80007ffe816 */
[----:B------:R-:W-:Y:S02]  /*acb0*/  ISETP.NE.AND P2, PT, R179, 0x1, PT ;  /* 0x00000001b300780c */ /* 0x000fe40003f45270 */
[----:B------:R-:W-:-:S11]  /*acc0*/  LOP3.LUT R175, RZ, R175, RZ, 0x33, !PT ;  /* 0x000000afffaf7212 */ /* 0x000fd600078e33ff */
[----:B0-----:R-:W0:Y:S02]  /*acd0*/  @P2 LDC.64 R4, c[0x0][0x9e8] ;  /* 0x00027a00ff042b82 */ /* 0x001e240000000a00 */
[----:B0-----:R-:W-:-:S05]  /*ace0*/  @P2 IMAD.HI.U32 R4, R175, R4, RZ ;  /* 0x00000004af042227 */ /* 0x001fca00078e00ff */
[----:B------:R-:W-:-:S04]  /*acf0*/  @P2 SHF.R.U32.HI R175, RZ, R5, R4 ;  /* 0x00000005ffaf2219 */ /* 0x000fc80000011604 */
[----:B------:R-:W-:Y:S01]  /*ad00*/  LOP3.LUT R175, RZ, R175, RZ, 0x33, !PT ;  /* 0x000000afffaf7212 */ /* 0x000fe200078e33ff */
[----:B------:R-:W-:Y:S06]  /*ad10*/  BRA `(.L_x_1151) ;  /* 0x0000000000187947 */ /* 0x000fec0003800000 */
.L_x_1150:
[----:B------:R-:W-:Y:S02]  /*ad20*/  IMAD.U32 R179, RZ, RZ, UR50 ;  /* 0x00000032ffb37e24 */ /* 0x000fe4000f8e00ff */
[----:B------:R-:W-:-:S03]  /*ad30*/  IMAD.MOV.U32 R175, RZ, RZ, R201 ;  /* 0x000000ffffaf7224 */ /* 0x000fc600078e00c9 */
[----:B------:R-:W-:-:S13]  /*ad40*/  ISETP.NE.AND P2, PT, R179, 0x1, PT ;  /* 0x00000001b300780c */ /* 0x000fda0003f45270 */
[----:B0-----:R-:W0:Y:S02]  /*ad50*/  @P2 LDC.64 R4, c[0x0][0x9e8] ;  /* 0x00027a00ff042b82 */ /* 0x001e240000000a00 */
[----:B0-----:R-:W-:-:S05]  /*ad60*/  @P2 IMAD.HI.U32 R4, R201, R4, RZ ;  /* 0x00000004c9042227 */ /* 0x001fca00078e00ff */
[----:B------:R-:W-:-:S07]  /*ad70*/  @P2 SHF.R.U32.HI R175, RZ, R5, R4 ;  /* 0x00000005ffaf2219 */ /* 0x000fce0000011604 */
.L_x_1151:
[----:B------:R-:W-:Y:S05]  /*ad80*/  BSYNC B0 ;  /* 0x0000000000007941 */ /* 0x000fea0003800000 */
.L_x_1149:
[----:B------:R-:W-:-:S04]  /*ad90*/  IMAD R5, R175, R179, -R172 ;  /* 0x000000b3af057224 */ /* 0x000fc800078e0aac */
[----:B------:R-:W-:-:S05]  /*ada0*/  IMAD R5, R18, -0x2, R5 ;  /* 0xfffffffe12057824 */ /* 0x000fca00078e0205 */
[----:B------:R-:W-:Y:S02]  /*adb0*/  VIADDMNMX R176, R5, R179, R176, PT ;  /* 0x000000b305b07246 */ /* 0x000fe400038001b0 */
[----:B------:R-:W-:-:S07]  /*adc0*/  VIMNMX R177, R177, R5, !PT ;  /* 0x00000005b1b17248 */ /* 0x000fce0007fe0100 */
.L_x_1148:
[----:B------:R-:W-:-:S04]  /*add0*/  ISETP.GT.AND P2, PT, R20, -0x1, PT ;  /* 0xffffffff1400780c */ /* 0x000fc80003f44270 */
[C---:B------:R-:W-:Y:S02]  /*ade0*/  ISETP.GT.AND P3, PT, R177.reuse, RZ, P2 ;  /* 0x000000ffb100720c */ /* 0x040fe40001764270 */
[C---:B------:R-:W-:Y:S02]  /*adf0*/  ISETP.GT.AND P5, PT, R177.reuse, 0x1, P2 ;  /* 0x00000001b100780c */ /* 0x040fe400017a4270 */
[----:B------:R-:W-:Y:S02]  /*ae00*/  ISETP.LT.OR P4, PT, R176, 0x1, P3 ;  /* 0x00000001b000780c */ /* 0x000fe40001f81670 */
[C---:B------:R-:W-:Y:S02]  /*ae10*/  ISETP.GT.AND P3, PT, R177.reuse, 0x8, P2 ;  /* 0x00000008b100780c */ /* 0x040fe40001764270 */
[----:B0-----:R-:W-:Y:S02]  /*ae20*/  FSEL R175, R188, -INF , !P4 ;  /* 0xff800000bcaf7808 */ /* 0x001fe40006000000 */
        /* <DEDUP_REMOVED lines=40> */
[--C-:B------:R-:W-:Y:S02]  /*b0b0*/  IADD3 R176, R178, 0x8, R3.reuse ;  /* 0x00000008b2b07810 */ /* 0x100fe40007ffe003 */
[----:B------:R-:W-:Y:S02]  /*b0c0*/  IADD3 R177, R180, 0x8, R3 ;  /* 0x00000008b4b17810 */ /* 0x000fe40007ffe003 */
[----:B------:R-:W-:-:S02]  /*b0d0*/  FSEL R171, R171, -INF , !P5 ;  /* 0xff800000abab7808 */ /* 0x000fc40006800000 */
[----:B------:R-:W-:Y:S02]  /*b0e0*/  FSEL R173, R173, -INF , !P3 ;  /* 0xff800000adad7808 */ /* 0x000fe40005800000 */
[----:B------:R-:W-:Y:S01]  /*b0f0*/  FSEL R174, R174, -INF , !P4 ;  /* 0xff800000aeae7808 */ /* 0x000fe20006000000 */
[----:B------:R-:W-:Y:S06]  /*b100*/  @!P6 BRA `(.L_x_1152) ;  /* 0x000000000058e947 */ /* 0x000fec0003800000 */
        /* <DEDUP_REMOVED lines=11> */
.L_x_1154:
[----:B------:R-:W-:Y:S02]  /*b1c0*/  IMAD.U32 R180, RZ, RZ, UR50 ;  /* 0x00000032ffb47e24 */ /* 0x000fe4000f8e00ff */
[----:B------:R-:W-:-:S03]  /*b1d0*/  IMAD.MOV.U32 R179, RZ, RZ, R203 ;  /* 0x000000ffffb37224 */ /* 0x000fc600078e00cb */
[----:B------:R-:W-:-:S13]  /*b1e0*/  ISETP.NE.AND P3, PT, R180, 0x1, PT ;  /* 0x00000001b400780c */ /* 0x000fda0003f65270 */
[----:B------:R-:W0:Y:S02]  /*b1f0*/  @P3 LDC.64 R4, c[0x0][0x9e8] ;  /* 0x00027a00ff043b82 */ /* 0x000e240000000a00 */
[----:B0-----:R-:W-:-:S05]  /*b200*/  @P3 IMAD.HI.U32 R4, R203, R4, RZ ;  /* 0x00000004cb043227 */ /* 0x001fca00078e00ff */
[----:B------:R-:W-:-:S07]  /*b210*/  @P3 SHF.R.U32.HI R179, RZ, R5, R4 ;  /* 0x00000005ffb33219 */ /* 0x000fce0000011604 */
.L_x_1155:
[----:B------:R-:W-:Y:S05]  /*b220*/  BSYNC B0 ;  /* 0x0000000000007941 */ /* 0x000fea0003800000 */
.L_x_1153:
[----:B------:R-:W-:-:S04]  /*b230*/  IMAD R5, R179, R180, -R172 ;  /* 0x000000b4b3057224 */ /* 0x000fc800078e0aac */
[----:B------:R-:W-:-:S05]  /*b240*/  IMAD R5, R18, -0x2, R5 ;  /* 0xfffffffe12057824 */ /* 0x000fca00078e0205 */
[----:B------:R-:W-:Y:S02]  /*b250*/  VIADDMNMX R176, R5, R180, R176, PT ;  /* 0x000000b405b07246 */ /* 0x000fe400038001b0 */
[----:B------:R-:W-:-:S07]  /*b260*/  VIMNMX R177, R177, R5, !PT ;  /* 0x00000005b1b17248 */ /* 0x000fce0007fe0100 */
.L_x_1152:
[----:B------:R-:W-:Y:S01]  /*b270*/  FMNMX.FTZ R4, R175, R200, !PT ;  /* 0x000000c8af047209 */ /* 0x000fe20007810000 */
[----:B------:R-:W-:Y:S01]  /*b280*/  UMOV UR7, UR54 ;  /* 0x0000003600077c82 */ /* 0x000fe20008000000 */
        /* <DEDUP_REMOVED lines=18> */
[----:B------:R-:W-:-:S02]  /*b3b0*/  FSEL R179, R0, -INF , !P3 ;  /* 0xff80000000b37808 */ /* 0x000fc40005800000 */
[----:B------:R-:W-:Y:S02]  /*b3c0*/  FMNMX.FTZ R5, R167, R4, !PT ;  /* 0x00000004a7057209 */ /* 0x000fe40007810000 */
[----:B------:R-:W-:Y:S02]  /*b3d0*/  ISETP.LT.OR P4, PT, R176, 0x9, P4 ;  /* 0x00000009b000780c */ /* 0x000fe40002781670 */
[----:B------:R-:W-:Y:S02]  /*b3e0*/  FMNMX.FTZ R4, R168, R5, !PT ;  /* 0x00000005a8047209 */ /* 0x000fe40007810000 */
[----:B------:R-:W-:Y:S02]  /*b3f0*/  FSEL R2, R153, -INF , !P5 ;  /* 0xff80000099027808 */ /* 0x000fe40006800000 */
[----:B------:R-:W-:Y:S02]  /*b400*/  FMNMX.FTZ R5, R169, R4, !PT ;  /* 0x00000004a9057209 */ /* 0x000fe40007810000 */
[----:B------:R-:W-:-:S02]  /*b410*/  ISETP.GT.AND P5, PT, R177, 0x11, P2 ;  /* 0x00000011b100780c */ /* 0x000fc400017a4270 */
[----:B------:R-:W-:Y:S02]  /*b420*/  FMNMX.FTZ R4, R170, R5, !PT ;  /* 0x00000005aa047209 */ /* 0x000fe40007810000 */
[----:B------:R-:W-:Y:S02]  /*b430*/  FMNMX.FTZ R153, R179, R202, !PT ;  /* 0x000000cab3997209 */ /* 0x000fe40007810000 */
[----:B------:R-:W-:Y:S02]  /*b440*/  FMNMX.FTZ R4, R171, R4, !PT ;  /* 0x00000004ab047209 */ /* 0x000fe40007810000 */
[----:B------:R-:W-:Y:S02]  /*b450*/  FSEL R152, R152, -INF , !P4 ;  /* 0xff80000098987808 */ /* 0x000fe40006000000 */
[----:B------:R-:W-:Y:S02]  /*b460*/  FMNMX.FTZ R5, R173, R4, !PT ;  /* 0x00000004ad057209 */ /* 0x000fe40007810000 */
[----:B------:R-:W-:-:S02]  /*b470*/  ISETP.GT.AND P4, PT, R177, 0x10, P2 ;  /* 0x00000010b100780c */ /* 0x000fc40001784270 */
[----:B------:R-:W-:Y:S02]  /*b480*/  FMNMX.FTZ R4, R174, R5, !PT ;  /* 0x00000005ae047209 */ /* 0x000fe40007810000 */
[----:B------:R-:W-:Y:S02]  /*b490*/  ISETP.LT.OR P5, PT, R176, 0x12, P5 ;  /* 0x00000012b000780c */ /* 0x000fe40002fa1670 */
[----:B------:R-:W-:Y:S01]  /*b4a0*/  FMNMX.FTZ R153, R172, R153, !PT ;  /* 0x00000099ac997209 */ /* 0x000fe20007810000 */
[----:B------:R-:W0:Y:S01]  /*b4b0*/  SHFL.BFLY PT, R5, R4, 0x2, 0x1f ;  /* 0x0c401f0004057f89 */ /* 0x000e2200000e0000 */
[----:B------:R-:W-:Y:S02]  /*b4c0*/  ISETP.LT.OR P4, PT, R176, 0x11, P4 ;  /* 0x00000011b000780c */ /* 0x000fe40002781670 */
[----:B------:R-:W-:Y:S02]  /*b4d0*/  FSEL R155, R155, -INF , !P5 ;  /* 0xff8000009b9b7808 */ /* 0x000fe40006800000 */
[----:B------:R-:W-:-:S02]  /*b4e0*/  FMNMX.FTZ R153, R152, R153, !PT ;  /* 0x0000009998997209 */ /* 0x000fc40007810000 */
[C---:B------:R-:W-:Y:S02]  /*b4f0*/  ISETP.GT.AND P5, PT, R177.reuse, 0x20, P2 ;  /* 0x00000020b100780c */ /* 0x040fe400017a4270 */
[----:B------:R-:W-:Y:S02]  /*b500*/  FSEL R154, R154, -INF , !P4 ;  /* 0xff8000009a9a7808 */ /* 0x000fe40006000000 */
[C---:B------:R-:W-:Y:S02]  /*b510*/  ISETP.GT.AND P3, PT, R177.reuse, 0x18, P2 ;  /* 0x00000018b100780c */ /* 0x040fe40001764270 */
[----:B------:R-:W-:Y:S02]  /*b520*/  FMNMX.FTZ R153, R2, R153, !PT ;  /* 0x0000009902997209 */ /* 0x000fe40007810000 */
[----:B------:R-:W-:Y:S02]  /*b530*/  ISETP.LT.OR P5, PT, R176, 0x21, P5 ;  /* 0x00000021b000780c */ /* 0x000fe40002fa1670 */
[----:B------:R-:W-:-:S02]  /*b540*/  ISETP.GT.AND P4, PT, R177, 0x19, P2 ;  /* 0x00000019b100780c */ /* 0x000fc40001784270 */
[----:B------:R-:W-:Y:S02]  /*b550*/  ISETP.LT.OR P3, PT, R176, 0x19, P3 ;  /* 0x00000019b000780c */ /* 0x000fe40001f61670 */
[----:B------:R-:W-:Y:S02]  /*b560*/  FMNMX.FTZ R0, R154, R153, !PT ;  /* 0x000000999a007209 */ /* 0x000fe40007810000 */
[----:B------:R-:W-:Y:S02]  /*b570*/  FSEL R158, R158, -INF , !P5 ;  /* 0xff8000009e9e7808 */ /* 0x000fe40006800000 */
[----:B0-----:R-:W-:Y:S02]  /*b580*/  FMNMX.FTZ R178, R4, R5, !PT ;  /* 0x0000000504b27209 */ /* 0x001fe40007810000 */
[----:B------:R-:W-:Y:S02]  /*b590*/  ISETP.LT.OR P4, PT, R176, 0x1a, P4 ;  /* 0x0000001ab000780c */ /* 0x000fe40002781670 */
[----:B------:R-:W-:Y:S01]  /*b5a0*/  FSEL R156, R156, -INF , !P3 ;  /* 0xff8000009c9c7808 */ /* 0x000fe20005800000 */
[----:B------:R-:W0:Y:S01]  /*b5b0*/  SHFL.BFLY PT, R5, R178, 0x1, 0x1f ;  /* 0x0c201f00b2057f89 */ /* 0x000e2200000e0000 */
[----:B------:R-:W-:-:S02]  /*b5c0*/  FMNMX.FTZ R153, R155, R0, !PT ;  /* 0x000000009b997209 */ /* 0x000fc40007810000 */
[----:B------:R-:W-:Y:S02]  /*b5d0*/  ISETP.GT.AND P3, PT, R177, 0x21, P2 ;  /* 0x00000021b100780c */ /* 0x000fe40001764270 */
[----:B------:R-:W-:Y:S02]  /*b5e0*/  FSEL R157, R157, -INF , !P4 ;  /* 0xff8000009d9d7808 */ /* 0x000fe40006000000 */
[----:B------:R-:W-:Y:S02]  /*b5f0*/  ISETP.GT.AND P4, PT, R177, 0x28, P2 ;  /* 0x00000028b100780c */ /* 0x000fe40001784270 */
[C---:B------:R-:W-:Y:S02]  /*b600*/  ISETP.LT.OR P3, PT, R176.reuse, 0x22, P3 ;  /* 0x00000022b000780c */ /* 0x040fe40001f61670 */
[----:B------:R-:W-:Y:S02]  /*b610*/  ISETP.LT.OR P4, PT, R176, 0x29, P4 ;  /* 0x00000029b000780c */ /* 0x000fe40002781670 */
[----:B------:R-:W-:-:S02]  /*b620*/  FSEL R159, R159, -INF , !P3 ;  /* 0xff8000009f9f7808 */ /* 0x000fc40005800000 */
[----:B------:R-:W-:Y:S02]  /*b630*/  ISETP.GT.AND P3, PT, R177, 0x29, P2 ;  /* 0x00000029b100780c */ /* 0x000fe40001764270 */
[----:B------:R-:W-:Y:S02]  /*b640*/  FSEL R161, R161, -INF , !P4 ;  /* 0xff800000a1a17808 */ /* 0x000fe40006000000 */
[----:B------:R-:W-:Y:S02]  /*b650*/  ISETP.GT.AND P4, PT, R177, 0x30, P2 ;  /* 0x00000030b100780c */ /* 0x000fe40001784270 */
[C---:B------:R-:W-:Y:S02]  /*b660*/  ISETP.LT.OR P3, PT, R176.reuse, 0x2a, P3 ;  /* 0x0000002ab000780c */ /* 0x040fe40001f61670 */
[----:B------:R-:W-:Y:S02]  /*b670*/  ISETP.LT.OR P4, PT, R176, 0x31, P4 ;  /* 0x00000031b000780c */ /* 0x000fe40002781670 */
[----:B0-----:R-:W-:-:S02]  /*b680*/  FMNMX.FTZ R5, R178, R5, !PT ;  /* 0x00000005b2057209 */ /* 0x001fc40007810000 */
[----:B------:R-:W-:Y:S02]  /*b690*/  FSEL R160, R160, -INF , !P3 ;  /* 0xff800000a0a07808 */ /* 0x000fe40005800000 */
[C---:B------:R-:W-:Y:S01]  /*b6a0*/  FSETP.NEU.FTZ.AND P5, PT, R5.reuse, -INF , PT ;  /* 0xff8000000500780b */ /* 0x040fe20003fbd000 */
[----:B------:R-:W-:Y:S01]  /*b6b0*/  FMUL.FTZ R4, R5, UR7 ;  /* 0x0000000705047c20 */ /* 0x000fe20008410000 */
[----:B------:R-:W-:Y:S02]  /*b6c0*/  ISETP.GT.AND P3, PT, R177, 0x31, P2 ;  /* 0x00000031b100780c */ /* 0x000fe40001764270 */
[----:B------:R-:W-:Y:S02]  /*b6d0*/  FSEL R162, R162, -INF , !P4 ;  /* 0xff800000a2a27808 */ /* 0x000fe40006000000 */
[----:B------:R-:W-:Y:S02]  /*b6e0*/  FSEL R0, R4, RZ, P5 ;  /* 0x000000ff04007208 */ /* 0x000fe40002800000 */
[----:B------:R-:W-:-:S02]  /*b6f0*/  FMNMX.FTZ R4, R156, R153, !PT ;  /* 0x000000999c047209 */ /* 0x000fc40007810000 */
[----:B------:R-:W-:Y:S01]  /*b700*/  ISETP.GT.AND P4, PT, R177, 0x38, P2 ;  /* 0x00000038b100780c */ /* 0x000fe20001784270 */
[--C-:B------:R-:W-:Y:S01]  /*b710*/  FFMA.FTZ R153, R175, UR7, -R0.reuse ;  /* 0x00000007af997c23 */ /* 0x100fe20008010800 */
[----:B------:R-:W-:Y:S01]  /*b720*/  FMNMX.FTZ R175, R157, R4, !PT ;  /* 0x000000049daf7209 */ /* 0x000fe20007810000 */
[--C-:B------:R-:W-:Y:S01]  /*b730*/  FFMA.FTZ R192, R186, UR7, -R0.reuse ;  /* 0x00000007bac07c23 */ /* 0x100fe20008010800 */
[----:B------:R-:W-:Y:S01]  /*b740*/  ISETP.LT.OR P3, PT, R176, 0x32, P3 ;  /* 0x00000032b000780c */ /* 0x000fe20001f61670 */
[--C-:B------:R-:W-:Y:S01]  /*b750*/  FFMA.FTZ R186, R173, UR7, -R0.reuse ;  /* 0x00000007adba7c23 */ /* 0x100fe20008010800 */
[----:B------:R-:W-:Y:S01]  /*b760*/  FMNMX.FTZ R4, R158, R175, !PT ;  /* 0x000000af9e047209 */ /* 0x000fe20007810000 */
[--C-:B------:R-:W-:Y:S01]  /*b770*/  FFMA.FTZ R198, R184, UR7, -R0.reuse ;  /* 0x00000007b8c67c23 */ /* 0x100fe20008010800 */
        /* <DEDUP_REMOVED lines=20> */
[----:B------:R-:W-:Y:S01]  /*b8c0*/  FSEL R175, R165, -INF , !P2 ;  /* 0xff800000a5af7808 */ /* 0x000fe20005000000 */
[--C-:B------:R-:W-:Y:S01]  /*b8d0*/  FFMA.FTZ R174, R174, UR7, -R0.reuse ;  /* 0x00000007aeae7c23 */ /* 0x100fe20008010800 */
[----:B------:R-:W-:Y:S01]  /*b8e0*/  FMNMX.FTZ R4, R164, R177, !PT ;  /* 0x000000b1a4047209 */ /* 0x000fe20007810000 */
[----:B------:R-:W-:Y:S01]  /*b8f0*/  FFMA.FTZ R177, R187, UR7, -R0 ;  /* 0x00000007bbb17c23 */ /* 0x000fe20008010800 */
[----:B------:R-:W-:Y:S01]  /*b900*/  FSEL R173, R5, RZ, P5 ;  /* 0x000000ff05ad7208 */ /* 0x000fe20002800000 */
[----:B------:R-:W-:Y:S01]  /*b910*/  MUFU.EX2 R153, R153 ;  /* 0x0000009900997308 */ /* 0x000fe20000000800 */
[----:B------:R-:W-:-:S03]  /*b920*/  FMNMX.FTZ R4, R175, R4, !PT ;  /* 0x00000004af047209 */ /* 0x000fc60007810000 */
[----:B------:R-:W-:Y:S01]  /*b930*/  FADD.FTZ R0, -R173, R200 ;  /* 0x000000c8ad007221 */ /* 0x000fe20000010100 */
[----:B------:R-:W-:Y:S01]  /*b940*/  IMAD.MOV.U32 R200, RZ, RZ, R5 ;  /* 0x000000ffffc87224 */ /* 0x000fe200078e0005 */
[----:B------:R-:W0:Y:S02]  /*b950*/  SHFL.BFLY PT, R183, R4, 0x2, 0x1f ;  /* 0x0c401f0004b77f89 */ /* 0x000e2400000e0000 */
[----:B------:R-:W-:Y:S01]  /*b960*/  FMUL.FTZ R0, R0, UR7 ;  /* 0x0000000700007c20 */ /* 0x000fe20008410000 */
[----:B------:R-:W-:Y:S08]  /*b970*/  MUFU.EX2 R196, R196 ;  /* 0x000000c400c47308 */ /* 0x000ff00000000800 */
[----:B------:R-:W1:Y:S08]  /*b980*/  MUFU.EX2 R0, R0 ;  /* 0x0000000000007308 */ /* 0x000e700000000800 */
[----:B------:R-:W2:Y:S01]  /*b990*/  MUFU.EX2 R198, R198 ;  /* 0x000000c600c67308 */ /* 0x000ea20000000800 */
[----:B0-----:R-:W-:-:S07]  /*b9a0*/  FMNMX.FTZ R183, R4, R183, !PT ;  /* 0x000000b704b77209 */ /* 0x001fce0007810000 */
[----:B------:R-:W0:Y:S01]  /*b9b0*/  MUFU.EX2 R165, R185 ;  /* 0x000000b900a57308 */ /* 0x000e220000000800 */
[----:B-1----:R-:W-:Y:S01]  /*b9c0*/  FFMA.FTZ R17, R0, R17, R153 ;  /* 0x0000001100117223 */ /* 0x002fe20000010099 */
[----:B------:R-:W1:Y:S03]  /*b9d0*/  SHFL.BFLY PT, R4, R183, 0x1, 0x1f ;  /* 0x0c201f00b7047f89 */ /* 0x000e6600000e0000 */
[C---:B------:R-:W-:Y:S01]  /*b9e0*/  FADD.FTZ R17, R196.reuse, R17 ;  /* 0x00000011c4117221 */ /* 0x040fe20000010000 */
[----:B------:R-:W-:Y:S02]  /*b9f0*/  F2FP.BF16.F32.PACK_AB R196, R196, R153 ;  /* 0x00000099c4c4723e */ /* 0x000fe400000010ff */
[----:B------:R-:W-:Y:S01]  /*ba00*/  MUFU.EX2 R192, R192 ;  /* 0x000000c000c07308 */ /* 0x000fe20000000800 */
[----:B--2---:R-:W-:-:S07]  /*ba10*/  FADD.FTZ R168, R198, R17 ;  /* 0x00000011c6a87221 */ /* 0x004fce0000010000 */
[----:B------:R-:W-:Y:S01]  /*ba20*/  MUFU.EX2 R177, R177 ;  /* 0x000000b100b17308 */ /* 0x000fe20000000800 */
[----:B0-----:R-:W-:-:S07]  /*ba30*/  F2FP.BF16.F32.PACK_AB R198, R165, R198 ;  /* 0x000000c6a5c6723e */ /* 0x001fce00000010ff */
[----:B------:R-:W-:Y:S01]  /*ba40*/  MUFU.EX2 R194, R194 ;  /* 0x000000c200c27308 */ /* 0x000fe20000000800 */
[----:B-1----:R-:W-:-:S04]  /*ba50*/  FMNMX.FTZ R4, R183, R4, !PT ;  /* 0x00000004b7047209 */ /* 0x002fc80007810000 */
[C---:B------:R-:W-:Y:S01]  /*ba60*/  FSETP.NEU.FTZ.AND P2, PT, R4.reuse, -INF , PT ;  /* 0xff8000000400780b */ /* 0x040fe20003f5d000 */
[----:B------:R-:W-:Y:S02]  /*ba70*/  FMUL.FTZ R183, R4, UR7 ;  /* 0x0000000704b77c20 */ /* 0x000fe40008410000 */
[----:B------:R-:W-:Y:S03]  /*ba80*/  MUFU.EX2 R181, R181 ;  /* 0x000000b500b57308 */ /* 0x000fe60000000800 */
[----:B------:R-:W-:-:S05]  /*ba90*/  FSEL R183, R183, RZ, P2 ;  /* 0x000000ffb7b77208 */ /* 0x000fca0001000000 */
[----:B------:R-:W-:Y:S01]  /*baa0*/  MUFU.EX2 R188, R188 ;  /* 0x000000bc00bc7308 */ /* 0x000fe20000000800 */
[--C-:B------:R-:W-:Y:S01]  /*bab0*/  FFMA.FTZ R193, R154, UR7, -R183.reuse ;  /* 0x000000079ac17c23 */ /* 0x100fe200080108b7 */
        /* <DEDUP_REMOVED lines=11> */
[----:B------:R-:W-:Y:S01]  /*bb70*/  FADD.FTZ R157, R165, R168 ;  /* 0x000000a8a59d7221 */ /* 0x000fe20000010000 */
[--C-:B------:R-:W-:Y:S01]  /*bb80*/  FFMA.FTZ R189, R158, UR7, -R183.reuse ;  /* 0x000000079ebd7c23 */ /* 0x100fe200080108b7 */
[--C-:B------:R-:W-:Y:S01]  /*bb90*/  FFMA.FTZ R158, R159, UR7, -R183.reuse ;  /* 0x000000079f9e7c23 */ /* 0x100fe200080108b7 */
[--C-:B------:R-:W-:Y:S01]  /*bba0*/  FFMA.FTZ R191, R161, UR7, -R183.reuse ;  /* 0x00000007a1bf7c23 */ /* 0x100fe200080108b7 */
[----:B------:R-:W-:Y:S01]  /*bbb0*/  MUFU.EX2 R197, R197 ;  /* 0x000000c500c57308 */ /* 0x000fe20000000800 */
[--C-:B------:R-:W-:Y:S01]  /*bbc0*/  FFMA.FTZ R185, R162, UR7, -R183.reuse ;  /* 0x00000007a2b97c23 */ /* 0x100fe200080108b7 */
[--C-:B------:R-:W-:Y:S01]  /*bbd0*/  FFMA.FTZ R163, R163, UR7, -R183.reuse ;  /* 0x00000007a3a37c23 */ /* 0x100fe200080108b7 */
[--C-:B------:R-:W-:Y:S01]  /*bbe0*/  FFMA.FTZ R164, R164, UR7, -R183.reuse ;  /* 0x00000007a4a47c23 */ /* 0x100fe200080108b7 */
[----:B------:R-:W-:Y:S01]  /*bbf0*/  FFMA.FTZ R175, R175, UR7, -R183 ;  /* 0x00000007afaf7c23 */ /* 0x000fe200080108b7 */
[C---:B------:R-:W-:Y:S01]  /*bc00*/  ISETP.GT.AND P2, PT, R20.reuse, UR61, PT ;  /* 0x0000003d14007c0c */ /* 0x040fe2000bf44270 */
[----:B------:R-:W-:-:S02]  /*bc10*/  VIADD R20, R20, 0xffffffff ;  /* 0xffffffff14147836 */ /* 0x000fc40000000000 */
[----:B------:R-:W0:Y:S01]  /*bc20*/  MUFU.EX2 R2, R155 ;  /* 0x0000009b00027308 */ /* 0x000e220000000800 */
[----:B------:R-:W-:-:S07]  /*bc30*/  IMAD.MOV.U32 R202, RZ, RZ, R4 ;  /* 0x000000ffffca7224 */ /* 0x000fce00078e0004 */
[----:B------:R-:W1:Y:S08]  /*bc40*/  MUFU.EX2 R166, R166 ;  /* 0x000000a600a67308 */ /* 0x000e700000000800 */
[----:B------:R-:W2:Y:S01]  /*bc50*/  MUFU.EX2 R199, R199 ;  /* 0x000000c700c77308 */ /* 0x000ea20000000800 */
[----:B0-----:R-:W-:Y:S01]  /*bc60*/  FFMA.FTZ R17, R2, R16, R197 ;  /* 0x0000001002117223 */ /* 0x001fe200000100c5 */
[----:B------:R-:W-:Y:S01]  /*bc70*/  FADD.FTZ R16, R192, R157 ;  /* 0x0000009dc0107221 */ /* 0x000fe20000010000 */
[----:B------:R-:W-:-:S02]  /*bc80*/  MOV R157, UR14 ;  /* 0x0000000e009d7c02 */ /* 0x000fc40008000f00 */
[C---:B------:R-:W-:Y:S01]  /*bc90*/  F2FP.BF16.F32.PACK_AB R192, R177.reuse, R192 ;  /* 0x000000c0b1c0723e */ /* 0x040fe200000010ff */
[----:B------:R-:W-:Y:S01]  /*bca0*/  FADD.FTZ R155, R177, R16 ;  /* 0x00000010b19b7221 */ /* 0x000fe20000010000 */
[----:B------:R-:W-:Y:S01]  /*bcb0*/  FFMA.FTZ R16, R160, UR7, -R183 ;  /* 0x00000007a0107c23 */ /* 0x000fe200080108b7 */
[----:B------:R-:W0:Y:S01]  /*bcc0*/  MUFU.EX2 R152, R152 ;  /* 0x0000009800987308 */ /* 0x000e220000000800 */
[C---:B-1----:R-:W-:Y:S01]  /*bcd0*/  FADD.FTZ R168, R166.reuse, R17 ;  /* 0x00000011a6a87221 */ /* 0x042fe20000010000 */
[----:B------:R-:W-:Y:S01]  /*bce0*/  @!P1 VIADD R157, R157, 0x30860 ;  /* 0x000308609d9d9836 */ /* 0x000fe20000000000 */
[----:B------:R-:W-:-:S04]  /*bcf0*/  F2FP.BF16.F32.PACK_AB R197, R166, R197 ;  /* 0x000000c5a6c5723e */ /* 0x000fc800000010ff */
[----:B------:R-:W-:Y:S01]  /*bd00*/  @!P1 PRMT R157, RZ, 0x654, R157 ;  /* 0x00000654ff9d9816 */ /* 0x000fe2000000009d */
[----:B------:R-:W1:Y:S01]  /*bd10*/  MUFU.EX2 R154, R154 ;  /* 0x0000009a009a7308 */ /* 0x000e620000000800 */
[----:B--2---:R-:W-:Y:S01]  /*bd20*/  FADD.FTZ R17, R199, R168 ;  /* 0x000000a8c7117221 */ /* 0x004fe20000010000 */
[----:B------:R-:W-:Y:S01]  /*bd30*/  FADD.FTZ R168, R194, R155 ;  /* 0x0000009bc2a87221 */ /* 0x000fe20000010000 */
[----:B------:R2:W-:Y:S01]  /*bd40*/  @!P1 SYNCS.ARRIVE.TRANS64.RED.A1T0 RZ, [R157+URZ], RZ ;  /* 0x000000ff9dff99a7 */ /* 0x0005e2000810043f */
[C---:B------:R-:W-:Y:S02]  /*bd50*/  F2FP.BF16.F32.PACK_AB R194, R181.reuse, R194 ;  /* 0x000000c2b5c2723e */ /* 0x040fe400000010ff */
[----:B------:R-:W-:Y:S02]  /*bd60*/  FADD.FTZ R155, R181, R168 ;  /* 0x000000a8b59b7221 */ /* 0x000fe40000010000 */
[----:B------:R-:W3:Y:S01]  /*bd70*/  MUFU.EX2 R195, R195 ;  /* 0x000000c300c37308 */ /* 0x000ee20000000800 */
[----:B0-----:R-:W-:Y:S01]  /*bd80*/  FADD.FTZ R160, R152, R17 ;  /* 0x0000001198a07221 */ /* 0x001fe20000010000 */
[----:B------:R-:W-:Y:S01]  /*bd90*/  FADD.FTZ R162, R188, R155 ;  /* 0x0000009bbca27221 */ /* 0x000fe20000010000 */
[----:B------:R-:W-:-:S02]  /*bda0*/  F2FP.BF16.F32.PACK_AB R199, R152, R199 ;  /* 0x000000c798c7723e */ /* 0x000fc400000010ff */
[----:B------:R-:W-:-:S03]  /*bdb0*/  FADD.FTZ R17, R193, R160 ;  /* 0x000000a0c1117221 */ /* 0x000fc60000010000 */
        /* <DEDUP_REMOVED lines=19> */
[----:B---3--:R-:W-:-:S07]  /*bef0*/  FADD.FTZ R17, R191, R160 ;  /* 0x000000a0bf117221 */ /* 0x008fce0000010000 */
[----:B------:R-:W3:Y:S01]  /*bf00*/  MUFU.EX2 R184, R184 ;  /* 0x000000b800b87308 */ /* 0x000ee20000000800 */
[C---:B0-----:R-:W-:Y:S01]  /*bf10*/  FADD.FTZ R153, R169.reuse, R162 ;  /* 0x000000a2a9997221 */ /* 0x041fe20000010000 */
[----:B------:R-:W-:-:S06]  /*bf20*/  F2FP.BF16.F32.PACK_AB R190, R169, R190 ;  /* 0x000000bea9be723e */ /* 0x000fcc00000010ff */
[----:B------:R-:W0:Y:S01]  /*bf30*/  MUFU.EX2 R185, R185 ;  /* 0x000000b900b97308 */ /* 0x000e220000000800 */
[C---:B-1----:R-:W-:Y:S01]  /*bf40*/  FADD.FTZ R160, R16.reuse, R17 ;  /* 0x0000001110a07221 */ /* 0x042fe20000010000 */
[----:B------:R-:W-:-:S06]  /*bf50*/  F2FP.BF16.F32.PACK_AB R191, R16, R191 ;  /* 0x000000bf10bf723e */ /* 0x000fcc00000010ff */
[----:B------:R-:W1:Y:S01]  /*bf60*/  MUFU.EX2 R171, R171 ;  /* 0x000000ab00ab7308 */ /* 0x000e620000000800 */
[----:B---3--:R-:W-:-:S07]  /*bf70*/  FADD.FTZ R162, R184, R153 ;  /* 0x00000099b8a27221 */ /* 0x008fce0000010000 */
        /* <DEDUP_REMOVED lines=11> */
[----:B-1----:R-:W-:Y:S01]  /*c030*/  FADD.FTZ R160, R187, R160 ;  /* 0x000000a0bba07221 */ /* 0x002fe20000010000 */
[C---:B---3--:R-:W-:Y:S01]  /*c040*/  FADD.FTZ R17, R173.reuse, R162 ;  /* 0x000000a2ad117221 */ /* 0x048fe20000010000 */
[----:B------:R-:W-:Y:S02]  /*c050*/  F2FP.BF16.F32.PACK_AB R186, R173, R186 ;  /* 0x000000baadba723e */ /* 0x000fe400000010ff */
[C---:B0-----:R-:W-:Y:S01]  /*c060*/  FADD.FTZ R16, R175.reuse, R160 ;  /* 0x000000a0af107221 */ /* 0x041fe20000010000 */
[----:B------:R-:W-:Y:S01]  /*c070*/  F2FP.BF16.F32.PACK_AB R187, R175, R187 ;  /* 0x000000bbafbb723e */ /* 0x000fe200000010ff */
[----:B--2---:R-:W-:Y:S06]  /*c080*/  @P2 BRA `(.L_x_1156) ;  /* 0xffffffd400642947 */ /* 0x004fec000383ffff */
.L_x_1139:
        /* <DEDUP_REMOVED lines=131> */
.L_x_1157:
[----:B------:R-:W-:Y:S01]  /*c8c0*/  ULEA UR5, UR37, UR39, 0x3 ;  /* 0x0000002725057291 */ /* 0x000fe2000f8e183f */
[----:B------:R-:W-:-:S05]  /*c8d0*/  IMAD.U32 R0, RZ, RZ, UR36 ;  /* 0x00000024ff007e24 */ /* 0x000fca000f8e00ff */
[----:B------:R-:W-:-:S04]  /*c8e0*/  SHF.L.U32 R0, R0, 0x1f, RZ ;  /* 0x0000001f00007819 */ /* 0x000fc800000006ff */
[----:B------:R0:W1:Y:S01]  /*c8f0*/  SYNCS.PHASECHK.TRANS64.TRYWAIT P2, [UR5+0x30850], R0 ;  /* 0x03085000ff0075a7 */ /* 0x0000620008040145 */
[----:B------:R-:W-:Y:S05]  /*c900*/  @!P0 BRA `(.L_x_1158) ;  /* 0x0000000000048947 */ /* 0x000fea0003800000 */
[----:B------:R-:W-:Y:S01]  /*c910*/  BPT.TRAP 0x1 ;  /* 0x000000040000795c */ /* 0x000fe20000300000 */
.L_x_1158:
[----:B-1----:R-:W-:Y:S05]  /*c920*/  @P2 BRA `(.L_x_1159) ;  /* 0x0000000000082947 */ /* 0x002fea0003800000 */
[----:B------:R-:W1:Y:S02]  /*c930*/  SYNCS.PHASECHK.TRANS64.TRYWAIT P0, [UR5+0x30850], R0 ;  /* 0x03085000ff0075a7 */ /* 0x000e640008000145 */
[----:B-1----:R-:W-:Y:S05]  /*c940*/  @!P0 BRA `(.L_x_1160) ;  /* 0x00000094007c8947 */ /* 0x002fea0003800000 */
.L_x_1159:
[----:B------:R-:W-:Y:S01]  /*c950*/  UIADD3 UR39, UR39, 0x400, URZ ;  /* 0x0000040027277890 */ /* 0x000fe2000fffe03f */
[----:B------:R-:W-:Y:S01]  /*c960*/  WARPGROUP.ARRIVE ;  /* 0x00000000000079c5 */ /* 0x000fe20000000000 */
[----:B------:R-:W-:Y:S01]  /*c970*/  UMOV UR11, 0x40000040 ;  /* 0x40000040000b7882 */ /* 0x000fe20000000000 */
[----:B-1----:R-:W1:Y:S01]  /*c980*/  SHFL.BFLY PT, R3, R16, 0x2, 0x1f ;  /* 0x0c401f0010037f89 */ /* 0x002e6200000e0000 */
[----:B------:R-:W-:Y:S01]  /*c990*/  USHF.R.U32.HI UR39, URZ, 0x4, UR39 ;  /* 0x000000043f277899 */ /* 0x000fe20008011627 */
[----:B------:R-:W-:Y:S01]  /*c9a0*/  IMAD.MOV.U32 R13, RZ, RZ, RZ ;  /* 0x000000ffff0d7224 */ /* 0x000fe200078e00ff */
[----:B------:R-:W-:Y:S01]  /*c9b0*/  R2UR UR8, R209 ;  /* 0x00000000d10872ca */ /* 0x000fe200000e0000 */
[----:B0-----:R-:W0:Y:S01]  /*c9c0*/  SHFL.BFLY PT, R0, R17, 0x2, 0x1f ;  /* 0x0c401f0011007f89 */ /* 0x001e2200000e0000 */
[----:B------:R-:W-:Y:S01]  /*c9d0*/  ULOP3.LUT UR39, UR39, 0x3fff, URZ, 0xc0, !UPT ;  /* 0x00003fff27277892 */ /* 0x000fe2000f8ec03f */
[----:B------:R-:W-:Y:S02]  /*c9e0*/  IMAD.U32 R11, RZ, RZ, UR5 ;  /* 0x00000005ff0b7e24 */ /* 0x000fe4000f8e00ff */
[----:B------:R-:W-:Y:S01]  /*c9f0*/  IMAD.U32 R6, RZ, RZ, UR7 ;  /* 0x00000007ff067e24 */ /* 0x000fe2000f8e00ff */
[----:B------:R-:W-:Y:S01]  /*ca00*/  ULOP3.LUT UR4, UR39, 0x2000000, URZ, 0xfc, !UPT ;  /* 0x0200000027047892 */ /* 0x000fe2000f8efc3f */
[----:B------:R-:W-:-:S03]  /*ca10*/  IMAD.U32 R12, RZ, RZ, UR7 ;  /* 0x00000007ff0c7e24 */ /* 0x000fc6000f8e00ff */
[----:B------:R-:W-:Y:S02]  /*ca20*/  ULEA UR4, UR37, UR4, 0xb ;  /* 0x0000000425047291 */ /* 0x000fe4000f8e583f */
[----:B------:R-:W-:Y:S02]  /*ca30*/  UIADD3 UR37, UR37, 0x1, URZ ;  /* 0x0000000125257890 */ /* 0x000fe4000fffe03f */
[----:B------:R-:W-:Y:S02]  /*ca40*/  UIADD3 UR6, UR4, 0x80, URZ ;  /* 0x0000008004067890 */ /* 0x000fe4000fffe03f */
[----:B------:R-:W-:Y:S01]  /*ca50*/  UIADD3 UR8, UR8, 0x1, URZ ;  /* 0x0000000108087890 */ /* 0x000fe2000fffe03f */
[----:B------:R-:W-:Y:S01]  /*ca60*/  UMOV UR10, UR4 ;  /* 0x00000004000a7c82 */ /* 0x000fe20008000000 */
[----:B------:R-:W-:-:S07]  /*ca70*/  UISETP.NE.AND UP0, UPT, UR37, 0x2, UPT ;  /* 0x000000022500788c */ /* 0x000fce000bf05270 */
[----:B------:R-:W-:Y:S01]  /*ca80*/  HGMMA.64x256x16.F32.BF16 R24, R196, gdesc[UR8].tnspB, R24, gsb0 ;  /* 0x43e00008c4187df0 */ /* 0x000fe20008001818 */
[----:B------:R-:W-:Y:S01]  /*ca90*/  UMOV UR10, UR6 ;  /* 0x00000006000a7c82 */ /* 0x000fe20008000000 */
[----:B------:R-:W-:Y:S01]  /*caa0*/  UMOV UR11, 0x40000040 ;  /* 0x40000040000b7882 */ /* 0x000fe20000000000 */
[----:B------:R-:W-:Y:S01]  /*cab0*/  UIADD3 UR6, UR4, 0x100, URZ ;  /* 0x0000010004067890 */ /* 0x000fe2000fffe03f */
[----:B-1----:R-:W-:Y:S01]  /*cac0*/  FADD.FTZ R2, R3, R16 ;  /* 0x0000001003027221 */ /* 0x002fe20000010000 */
[----:B------:R-:W-:Y:S01]  /*cad0*/  UIADD3 UR4, UR4, 0x180, URZ ;  /* 0x0000018004047890 */ /* 0x000fe2000fffe03f */
[----:B0-----:R-:W-:Y:S01]  /*cae0*/  FADD.FTZ R0, R0, R17 ;  /* 0x0000001100007221 */ /* 0x001fe20000010000 */
[----:B------:R-:W-:Y:S01]  /*caf0*/  IMAD.U32 R209, RZ, RZ, UR8 ;  /* 0x00000008ffd17e24 */ /* 0x000fe2000f8e00ff */
[----:B------:R-:W-:Y:S01]  /*cb00*/  USEL UR37, UR37, URZ, UP0 ;  /* 0x0000003f25257287 */ /* 0x000fe20008000000 */
[----:B------:R-:W0:Y:S04]  /*cb10*/  SHFL.BFLY PT, R7, R2, 0x1, 0x1f ;  /* 0x0c201f0002077f89 */ /* 0x000e2800000e0000 */
[----:B------:R-:W1:Y:S01]  /*cb20*/  SHFL.BFLY PT, R3, R0, 0x1, 0x1f ;  /* 0x0c201f0000037f89 */ /* 0x000e6200000e0000 */
[----:B0-----:R-:W-:Y:S01]  /*cb30*/  FADD.FTZ R10, R2, R7 ;  /* 0x00000007020a7221 */ /* 0x001fe20000010000 */
[----:B------:R-:W-:-:S02]  /*cb40*/  IMAD.MOV.U32 R7, RZ, RZ, RZ ;  /* 0x000000ffff077224 */ /* 0x000fc400078e00ff */
[----:B------:R-:W-:Y:S02]  /*cb50*/  IMAD.MOV.U32 R2, RZ, RZ, -0x800000 ;  /* 0xff800000ff027424 */ /* 0x000fe400078e00ff */
[----:B-1----:R-:W-:Y:S01]  /*cb60*/  FADD.FTZ R9, R0, R3 ;  /* 0x0000000300097221 */ /* 0x002fe20000010000 */
[----:B------:R-:W-:Y:S02]  /*cb70*/  FSETP.NE.FTZ.AND P2, PT, R10, RZ, PT ;  /* 0x000000ff0a00720b */ /* 0x000fe40003f55000 */
[----:B------:R-:W-:Y:S02]  /*cb80*/  MOV R0, 0xff800000 ;  /* 0xff80000000007802 */ /* 0x000fe40000000f00 */
[----:B------:R-:W-:-:S09]  /*cb90*/  FSETP.NE.FTZ.AND P0, PT, R9, RZ, PT ;  /* 0x000000ff0900720b */ /* 0x000fd20003f15000 */
[----:B------:R-:W-:Y:S01]  /*cba0*/  @P2 MUFU.LG2 R8, R10 ;  /* 0x0000000a00082308 */ /* 0x000fe20000000c00 */
[----:B------:R-:W-:-:S03]  /*cbb0*/  @P2 FMUL.FTZ R12, R12, 0.69314718246459960938 ;  /* 0x3f3172180c0c2820 */ /* 0x000fc60000410000 */
[----:B------:R-:W-:-:S04]  /*cbc0*/  @P0 FMUL.FTZ R6, R6, 0.69314718246459960938 ;  /* 0x3f31721806060820 */ /* 0x000fc80000410000 */
[----:B------:R-:W0:Y:S08]  /*cbd0*/  @P0 MUFU.LG2 R3, R9 ;  /* 0x0000000900030308 */ /* 0x000e300000000c00 */
[----:B------:R-:W1:Y:S08]  /*cbe0*/  @P2 MUFU.RCP R7, R10 ;  /* 0x0000000a00072308 */ /* 0x000e700000001000 */
[----:B------:R2:W3:Y:S01]  /*cbf0*/  @P0 MUFU.RCP R13, R9 ;  /* 0x00000009000d0308 */ /* 0x0004e20000001000 */
[----:B0-----:R-:W-:-:S04]  /*cc00*/  @P0 FMUL.FTZ R3, R3, 0.69314718246459960938 ;  /* 0x3f31721803030820 */ /* 0x001fc80000410000 */
[----:B------:R-:W-:Y:S01]  /*cc10*/  @P0 FFMA.FTZ R0, R6, R5, R3 ;  /* 0x0000000506000223 */ /* 0x000fe20000010003 */
[----:B------:R-:W-:Y:S01]  /*cc20*/  PLOP3.LUT P0, PT, PT, PT, PT, 0x8, 0x0 ;  /* 0x000000000000781c */ /* 0x000fe20003f0e170 */
[----:B--2---:R-:W-:Y:S01]  /*cc30*/  @P2 FMUL.FTZ R9, R8, 0.69314718246459960938 ;  /* 0x3f31721808092820 */ /* 0x004fe20000410000 */
[----:B------:R-:W-:-:S03]  /*cc40*/  @!P1 VIADD R8, R11, 0x30860 ;  /* 0x000308600b089836 */ /* 0x000fc60000000000 */
[----:B------:R-:W-:Y:S02]  /*cc50*/  @P2 FFMA.FTZ R2, R12, R4, R9 ;  /* 0x000000040c022223 */ /* 0x000fe40000010009 */
[----:B------:R-:W-:Y:S01]  /*cc60*/  @!P1 PRMT R16, RZ, 0x654, R8 ;  /* 0x00000654ff109816 */ /* 0x000fe20000000008 */
        /* <DEDUP_REMOVED lines=18> */
[-C--:B-1----:R-:W-:Y:S01]  /*cd90*/  FMUL.FTZ R159, R75, R7.reuse ;  /* 0x000000074b9f7220 */ /* 0x082fe20000410000 */
[----:B------:R-:W-:Y:S01]  /*cda0*/  FMUL.FTZ R157, R79, R7 ;  /* 0x000000074f9d7220 */ /* 0x000fe20000410000 */
[-C--:B---3--:R-:W-:Y:S01]  /*cdb0*/  FMUL.FTZ R5, R24, R13.reuse ;  /* 0x0000000d18057220 */ /* 0x088fe20000410000 */
[----:B------:R-:W-:Y:S01]  /*cdc0*/  FMUL.FTZ R6, R28, R13 ;  /* 0x0000000d1c067220 */ /* 0x000fe20000410000 */
        /* <DEDUP_REMOVED lines=125> */
.L_x_1090:
[----:B------:R-:W0:Y:S01]  /*d5a0*/  S2R R20, SR_CgaCtaId ;  /* 0x0000000000147919 */ /* 0x000e220000008800 */
[----:B------:R-:W-:Y:S01]  /*d5b0*/  MOV R19, 0x400 ;  /* 0x0000040000137802 */ /* 0x000fe20000000f00 */
[----:B------:R-:W-:Y:S01]  /*d5c0*/  BSSY B0, `(.L_x_1161) ;  /* 0x00002bc000007945 */ /* 0x000fe20003800000 */
[----:B------:R-:W-:Y:S02]  /*d5d0*/  BAR.SYNC.DEFER_BLOCKING 0x5, 0x120 ;  /* 0x0144800000007b1d */ /* 0x000fe40000010000 */
[----:B0-----:R-:W-:-:S05]  /*d5e0*/  LEA R19, R20, R19, 0x18 ;  /* 0x0000001314137211 */ /* 0x001fca00078ec0ff */
[----:B------:R-:W0:Y:S02]  /*d5f0*/  LDS.128 R200, [R19+0x308d0] ;  /* 0x0308d00013c87984 */ /* 0x000e240000000c00 */
[----:B0-----:R-:W-:Y:S02]  /*d600*/  R2UR UR6, R202 ;  /* 0x00000000ca0672ca */ /* 0x001fe400000e0000 */
[----:B------:R-:W-:Y:S01]  /*d610*/  R2UR UR5, R203 ;  /* 0x00000000cb0572ca */ /* 0x000fe200000e0000 */
[----:B------:R-:W-:Y:S06]  /*d620*/  BAR.ARV 0x4, 0x120 ;  /* 0x0104800000007b1d */ /* 0x000fec0000002000 */
[----:B------:R-:W-:Y:S08]  /*d630*/  @P0 BRA `(.L_x_1162) ;  /* 0x0000001c009c0947 */ /* 0x000ff00003800000 */
[----:B------:R-:W0:Y:S01]  /*d640*/  S2R R22, SR_SWINHI ;  /* 0x0000000000167919 */ /* 0x000e220000002f00 */
[----:B------:R-:W-:Y:S01]  /*d650*/  F2FP.BF16.F32.PACK_AB R4, R4, R5 ;  /* 0x000000050404723e */ /* 0x000fe200000010ff */
[----:B------:R-:W-:Y:S01]  /*d660*/  ULDC.64 UR8, c[0x0][0xbd8] ;  /* 0x0002f60000087ab9 */ /* 0x000fe20000000a00 */
[----:B------:R-:W-:Y:S01]  /*d670*/  F2FP.BF16.F32.PACK_AB R5, R175, R26 ;  /* 0x0000001aaf05723e */ /* 0x000fe200000010ff */
[----:B------:R-:W-:Y:S01]  /*d680*/  UISETP.NE.U32.AND UP0, UPT, UR8, URZ, UPT ;  /* 0x0000003f0800728c */ /* 0x000fe2000bf05070 */
[----:B------:R-:W-:Y:S01]  /*d690*/  F2FP.BF16.F32.PACK_AB R6, R29, R6 ;  /* 0x000000061d06723e */ /* 0x000fe200000010ff */
[----:B------:R-:W-:Y:S01]  /*d6a0*/  ULDC.64 UR10, c[0x0][0x208] ;  /* 0x00008200000a7ab9 */ /* 0x000fe20000000a00 */
[----:B------:R-:W-:Y:S01]  /*d6b0*/  F2FP.BF16.F32.PACK_AB R8, R8, R9 ;  /* 0x000000090808723e */ /* 0x000fe200000010ff */
[----:B------:R-:W-:Y:S01]  /*d6c0*/  UISETP.NE.AND.EX UP0, UPT, UR9, URZ, UPT, UP0 ;  /* 0x0000003f0900728c */ /* 0x000fe2000bf05300 */
[----:B------:R-:W-:Y:S02]  /*d6d0*/  F2FP.BF16.F32.PACK_AB R10, R10, R11 ;  /* 0x0000000b0a0a723e */ /* 0x000fe400000010ff */
[----:B------:R-:W-:Y:S01]  /*d6e0*/  F2FP.BF16.F32.PACK_AB R9, R169, R154 ;  /* 0x0000009aa909723e */ /* 0x000fe200000010ff */
[----:B------:R-:W-:Y:S01]  /*d6f0*/  ULDC.64 UR8, c[0x0][0xbd8] ;  /* 0x0002f60000087ab9 */ /* 0x000fe20000000a00 */
        /* <DEDUP_REMOVED lines=10> */
[----:B------:R-:W-:Y:S02]  /*d7a0*/  MOV R20, R19 ;  /* 0x0000001300147202 */ /* 0x000fe40000000f00 */
[----:B0-----:R-:W-:Y:S02]  /*d7b0*/  MOV R21, R22 ;  /* 0x0000001600157202 */ /* 0x001fe40000000f00 */
[----:B------:R-:W-:-:S02]  /*d7c0*/  F2FP.BF16.F32.PACK_AB R88, R89, R88 ;  /* 0x000000585958723e */ /* 0x000fc400000010ff */
[----:B------:R-:W-:Y:S01]  /*d7d0*/  F2FP.BF16.F32.PACK_AB R82, R85, R84 ;  /* 0x000000545552723e */ /* 0x000fe200000010ff */
[----:B------:R-:W-:Y:S01]  /*d7e0*/  IMAD.WIDE R66, R213, 0x2, R20 ;  /* 0x00000002d5427825 */ /* 0x000fe200078e0214 */
[----:B------:R-:W-:Y:S02]  /*d7f0*/  F2FP.BF16.F32.PACK_AB R83, R158, R83 ;  /* 0x000000539e53723e */ /* 0x000fe400000010ff */
[----:B------:R-:W-:Y:S02]  /*d800*/  F2FP.BF16.F32.PACK_AB R89, R75, R90 ;  /* 0x0000005a4b59723e */ /* 0x000fe400000010ff */
[C---:B------:R-:W-:Y:S02]  /*d810*/  IADD3 R22, P1, R66.reuse, 0x20, RZ ;  /* 0x0000002042167810 */ /* 0x040fe40007f3e0ff */
[C---:B------:R-:W-:Y:S02]  /*d820*/  LOP3.LUT R7, R66.reuse, 0x380, RZ, 0xc0, !PT ;  /* 0x0000038042077812 */ /* 0x040fe400078ec0ff */
[C---:B------:R-:W-:Y:S01]  /*d830*/  IADD3 R87, P0, R66.reuse, 0x40, RZ ;  /* 0x0000004042577810 */ /* 0x040fe20007f1e0ff */
[----:B------:R-:W-:Y:S01]  /*d840*/  IMAD.X R35, RZ, RZ, R67, P1 ;  /* 0x000000ffff237224 */ /* 0x000fe200008e0643 */
[----:B------:R-:W-:-:S02]  /*d850*/  IADD3 R95, P4, R66, 0x60, RZ ;  /* 0x00000060425f7810 */ /* 0x000fc40007f9e0ff */
        /* <DEDUP_REMOVED lines=12> */
[----:B------:R-:W-:-:S02]  /*d920*/  IADD3.X R43, RZ, R67, RZ, P3, !PT ;  /* 0x00000043ff2b7210 */ /* 0x000fc40001ffe4ff */
[C---:B------:R-:W-:Y:S02]  /*d930*/  IADD3 R54, P0, R66.reuse, 0x8020, RZ ;  /* 0x0000802042367810 */ /* 0x040fe40007f1e0ff */
        /* <DEDUP_REMOVED lines=8> */
[----:B------:R-:W-:Y:S01]  /*d9c0*/  IMAD.X R63, RZ, RZ, R67, P6 ;  /* 0x000000ffff3f7224 */ /* 0x000fe200030e0643 */
[----:B------:R-:W-:-:S02]  /*d9d0*/  IADD3 R102, P1, R66, 0xc060, RZ ;  /* 0x0000c06042667810 */ /* 0x000fc40007f3e0ff */
[----:B------:R-:W-:Y:S01]  /*d9e0*/  LOP3.LUT R66, R7, R66, RZ, 0x3c, !PT ;  /* 0x0000004207427212 */ /* 0x000fe200078e3cff */
[--C-:B------:R-:W-:Y:S01]  /*d9f0*/  IMAD.X R27, RZ, RZ, R67.reuse, P2 ;  /* 0x000000ffff1b7224 */ /* 0x100fe200010e0643 */
[----:B------:R-:W-:Y:S01]  /*da00*/  LOP3.LUT R7, R22, 0x380, RZ, 0xc0, !PT ;  /* 0x0000038016077812 */ /* 0x000fe200078ec0ff */
[----:B------:R-:W-:Y:S01]  /*da10*/  IMAD.X R31, RZ, RZ, R67, P1 ;  /* 0x000000ffff1f7224 */ /* 0x000fe200008e0643 */
[----:B------:R-:W-:Y:S02]  /*da20*/  LOP3.LUT R38, R87, 0x380, RZ, 0xc0, !PT ;  /* 0x0000038057267812 */ /* 0x000fe400078ec0ff */
[----:B------:R-:W-:Y:S02]  /*da30*/  SHF.R.U64 R7, R7, 0x3, RZ ;  /* 0x0000000307077819 */ /* 0x000fe400000012ff */
[----:B------:R-:W-:Y:S02]  /*da40*/  LOP3.LUT R40, R95, 0x380, RZ, 0xc0, !PT ;  /* 0x000003805f287812 */ /* 0x000fe400078ec0ff */
[----:B------:R-:W-:-:S02]  /*da50*/  LOP3.LUT R34, R7, R22, RZ, 0x3c, !PT ;  /* 0x0000001607227212 */ /* 0x000fc400078e3cff */
[----:B------:R-:W-:Y:S02]  /*da60*/  LOP3.LUT R7, R44, 0x380, RZ, 0xc0, !PT ;  /* 0x000003802c077812 */ /* 0x000fe400078ec0ff */
[----:B------:R-:W-:Y:S02]  /*da70*/  LOP3.LUT R22, R177, 0x380, RZ, 0xc0, !PT ;  /* 0x00000380b1167812 */ /* 0x000fe400078ec0ff */
[----:B------:R-:W-:Y:S02]  /*da80*/  SHF.R.U64 R7, R7, 0x3, RZ ;  /* 0x0000000307077819 */ /* 0x000fe400000012ff */
[----:B------:R-:W-:Y:S02]  /*da90*/  SHF.R.U64 R22, R22, 0x3, RZ ;  /* 0x0000000316167819 */ /* 0x000fe400000012ff */
[----:B------:R-:W-:Y:S02]  /*daa0*/  LOP3.LUT R44, R7, R44, RZ, 0x3c, !PT ;  /* 0x0000002c072c7212 */ /* 0x000fe400078e3cff */
[----:B------:R-:W-:-:S02]  /*dab0*/  LOP3.LUT R7, R54, 0x380, RZ, 0xc0, !PT ;  /* 0x0000038036077812 */ /* 0x000fc400078ec0ff */
[----:B------:R-:W-:Y:S02]  /*dac0*/  LOP3.LUT R46, R22, R177, RZ, 0x3c, !PT ;  /* 0x000000b1162e7212 */ /* 0x000fe400078e3cff */
[----:B------:R-:W-:Y:S02]  /*dad0*/  SHF.R.U64 R7, R7, 0x3, RZ ;  /* 0x0000000307077819 */ /* 0x000fe400000012ff */
[----:B------:R-:W-:Y:S02]  /*dae0*/  LOP3.LUT R22, R183, 0x380, RZ, 0xc0, !PT ;  /* 0x00000380b7167812 */ /* 0x000fe400078ec0ff */
[----:B------:R-:W-:Y:S02]  /*daf0*/  LOP3.LUT R54, R7, R54, RZ, 0x3c, !PT ;  /* 0x0000003607367212 */ /* 0x000fe400078e3cff */
[----:B------:R-:W-:Y:S02]  /*db00*/  LOP3.LUT R7, R102, 0x380, RZ, 0xc0, !PT ;  /* 0x0000038066077812 */ /* 0x000fe400078ec0ff */
[----:B------:R-:W-:-:S02]  /*db10*/  SHF.R.U64 R22, R22, 0x3, RZ ;  /* 0x0000000316167819 */ /* 0x000fc400000012ff */
[----:B------:R-:W-:Y:S02]  /*db20*/  LOP3.LUT R26, R191, 0x380, RZ, 0xc0, !PT ;  /* 0x00000380bf1a7812 */ /* 0x000fe400078ec0ff */
[----:B------:R-:W-:Y:S02]  /*db30*/  LOP3.LUT R42, R103, 0x380, RZ, 0xc0, !PT ;  /* 0x00000380672a7812 */ /* 0x000fe400078ec0ff */
[----:B------:R-:W-:Y:S02]  /*db40*/  SHF.R.U64 R29, R7, 0x3, RZ ;  /* 0x00000003071d7819 */ /* 0x000fe400000012ff */
[----:B------:R-:W-:Y:S02]  /*db50*/  SHF.R.U64 R38, R38, 0x3, RZ ;  /* 0x0000000326267819 */ /* 0x000fe400000012ff */
[----:B------:R-:W-:Y:S02]  /*db60*/  LOP3.LUT R56, R22, R183, RZ, 0x3c, !PT ;  /* 0x000000b716387212 */ /* 0x000fe400078e3cff */
[----:B------:R-:W-:-:S02]  /*db70*/  MOV R66, R66 ;  /* 0x0000004200427202 */ /* 0x000fc40000000f00 */
[----:B------:R-:W-:Y:S01]  /*db80*/  F2FP.BF16.F32.PACK_AB R7, R173, R30 ;  /* 0x0000001ead07723e */ /* 0x000fe200000010ff */
[----:B------:R-:W-:Y:S01]  /*db90*/  BAR.SYNC.DEFER_BLOCKING 0x1, 0x100 ;  /* 0x0044000000007b1d */ /* 0x000fe20000010000 */
[----:B------:R-:W-:Y:S02]  /*dba0*/  SHF.R.U64 R40, R40, 0x3, RZ ;  /* 0x0000000328287819 */ /* 0x000fe400000012ff */
[----:B------:R-:W-:Y:S02]  /*dbb0*/  LOP3.LUT R50, R179, 0x380, RZ, 0xc0, !PT ;  /* 0x00000380b3327812 */ /* 0x000fe400078ec0ff */
[----:B------:R-:W-:Y:S02]  /*dbc0*/  LOP3.LUT R22, R189, 0x380, RZ, 0xc0, !PT ;  /* 0x00000380bd167812 */ /* 0x000fe400078ec0ff */
[----:B------:R-:W-:Y:S02]  /*dbd0*/  SHF.R.U64 R26, R26, 0x3, RZ ;  /* 0x000000031a1a7819 */ /* 0x000fe400000012ff */
[----:B------:R-:W-:-:S02]  /*dbe0*/  SHF.R.U64 R42, R42, 0x3, RZ ;  /* 0x000000032a2a7819 */ /* 0x000fc400000012ff */
[----:B------:R-:W-:Y:S02]  /*dbf0*/  LOP3.LUT R52, R181, 0x380, RZ, 0xc0, !PT ;  /* 0x00000380b5347812 */ /* 0x000fe400078ec0ff */
[----:B------:R-:W-:Y:S02]  /*dc00*/  LOP3.LUT R38, R38, R87, RZ, 0x3c, !PT ;  /* 0x0000005726267212 */ /* 0x000fe400078e3cff */
[----:B------:R-:W-:Y:S02]  /*dc10*/  LOP3.LUT R40, R40, R95, RZ, 0x3c, !PT ;  /* 0x0000005f28287212 */ /* 0x000fe400078e3cff */
[----:B------:R-:W-:Y:S02]  /*dc20*/  SHF.R.U64 R50, R50, 0x3, RZ ;  /* 0x0000000332327819 */ /* 0x000fe400000012ff */
[----:B------:R-:W-:Y:S02]  /*dc30*/  LOP3.LUT R58, R185, 0x380, RZ, 0xc0, !PT ;  /* 0x00000380b93a7812 */ /* 0x000fe400078ec0ff */
[----:B------:R-:W-:-:S02]  /*dc40*/  SHF.R.U64 R22, R22, 0x3, RZ ;  /* 0x0000000316167819 */ /* 0x000fc400000012ff */
[----:B------:R-:W-:Y:S01]  /*dc50*/  LOP3.LUT R26, R26, R191, RZ, 0x3c, !PT ;  /* 0x000000bf1a1a7212 */ /* 0x000fe200078e3cff */
[----:B------:R0:W-:Y:S01]  /*dc60*/  STSM.16.M88.4 [R66], R4 ;  /* 0x0000000442007844 */ /* 0x0001e20000000200 */
[----:B------:R-:W-:Y:S02]  /*dc70*/  LOP3.LUT R42, R42, R103, RZ, 0x3c, !PT ;  /* 0x000000672a2a7212 */ /* 0x000fe400078e3cff */
[----:B------:R-:W-:Y:S02]  /*dc80*/  SHF.R.U64 R52, R52, 0x3, RZ ;  /* 0x0000000334347819 */ /* 0x000fe400000012ff */
[----:B------:R-:W-:Y:S02]  /*dc90*/  LOP3.LUT R62, R187, 0x380, RZ, 0xc0, !PT ;  /* 0x00000380bb3e7812 */ /* 0x000fe400078ec0ff */
[----:B------:R-:W-:Y:S02]  /*dca0*/  LOP3.LUT R30, R29, R102, RZ, 0x3c, !PT ;  /* 0x000000661d1e7212 */ /* 0x000fe400078e3cff */
[----:B------:R-:W-:-:S02]  /*dcb0*/  MOV R34, R34 ;  /* 0x0000002200227202 */ /* 0x000fc40000000f00 */
[----:B------:R-:W-:Y:S02]  /*dcc0*/  MOV R38, R38 ;  /* 0x0000002600267202 */ /* 0x000fe40000000f00 */
[----:B------:R-:W-:Y:S02]  /*dcd0*/  LOP3.LUT R50, R50, R179, RZ, 0x3c, !PT ;  /* 0x000000b332327212 */ /* 0x000fe400078e3cff */
[----:B------:R-:W-:Y:S02]  /*dce0*/  SHF.R.U64 R58, R58, 0x3, RZ ;  /* 0x000000033a3a7819 */ /* 0x000fe400000012ff */
[----:B0-----:R-:W-:Y:S02]  /*dcf0*/  F2FP.BF16.F32.PACK_AB R4, R33, R32 ;  /* 0x000000202104723e */ /* 0x001fe400000010ff */
[----:B------:R-:W-:Y:S02]  /*dd00*/  F2FP.BF16.F32.PACK_AB R5, R171, R156 ;  /* 0x0000009cab05723e */ /* 0x000fe400000010ff */
[----:B------:R-:W-:-:S02]  /*dd10*/  F2FP.BF16.F32.PACK_AB R6, R37, R36 ;  /* 0x000000242506723e */ /* 0x000fc400000010ff */
[----:B------:R-:W-:Y:S02]  /*dd20*/  F2FP.BF16.F32.PACK_AB R7, R166, R155 ;  /* 0x0000009ba607723e */ /* 0x000fe400000010ff */
[----:B------:R-:W-:Y:S02]  /*dd30*/  LOP3.LUT R64, R22, R189, RZ, 0x3c, !PT ;  /* 0x000000bd16407212 */ /* 0x000fe400078e3cff */
[----:B------:R-:W-:Y:S01]  /*dd40*/  MOV R40, R40 ;  /* 0x0000002800287202 */ /* 0x000fe20000000f00 */
[----:B------:R0:W-:Y:S01]  /*dd50*/  STSM.16.M88.4 [R34], R4 ;  /* 0x0000000422007844 */ /* 0x0001e20000000200 */
[----:B------:R-:W-:Y:S02]  /*dd60*/  MOV R32, R26 ;  /* 0x0000001a00207202 */ /* 0x000fe40000000f00 */
[----:B------:R-:W-:Y:S01]  /*dd70*/  LOP3.LUT R52, R52, R181, RZ, 0x3c, !PT ;  /* 0x000000b534347212 */ /* 0x000fe200078e3cff */
[----:B------:R-:W-:Y:S01]  /*dd80*/  STSM.16.M88.4 [R38], R8 ;  /* 0x0000000826007844 */ /* 0x000fe20000000200 */
[----:B------:R-:W-:-:S02]  /*dd90*/  SHF.R.U64 R62, R62, 0x3, RZ ;  /* 0x000000033e3e7819 */ /* 0x000fc400000012ff */
[----:B------:R-:W-:Y:S01]  /*dda0*/  MOV R42, R42 ;  /* 0x0000002a002a7202 */ /* 0x000fe20000000f00 */
[----:B------:R-:W-:Y:S01]  /*ddb0*/  STSM.16.M88.4 [R40], R12 ;  /* 0x0000000c28007844 */ /* 0x000fe20000000200 */
[----:B------:R-:W-:Y:S02]  /*ddc0*/  MOV R22, R30 ;  /* 0x0000001e00167202 */ /* 0x000fe40000000f00 */
[----:B------:R-:W-:Y:S02]  /*ddd0*/  F2FP.BF16.F32.PACK_AB R26, R61, R60 ;  /* 0x0000003c3d1a723e */ /* 0x000fe400000010ff */
[----:B------:R-:W-:Y:S02]  /*dde0*/  F2FP.BF16.F32.PACK_AB R27, R165, R48 ;  /* 0x00000030a51b723e */ /* 0x000fe400000010ff */
[----:B------:R-:W-:Y:S02]  /*ddf0*/  MOV R44, R44 ;  /* 0x0000002c002c7202 */ /* 0x000fe40000000f00 */
[----:B------:R-:W-:Y:S01]  /*de00*/  F2FP.BF16.F32.PACK_AB R29, R163, R16 ;  /* 0x00000010a31d723e */ /* 0x000fe200000010ff */
[----:B------:R-:W-:Y:S01]  /*de10*/  STSM.16.M88.4 [R42], R24 ;  /* 0x000000182a007844 */ /* 0x000fe20000000200 */
[----:B------:R-:W-:-:S02]  /*de20*/  F2FP.BF16.F32.PACK_AB R30, R69, R68 ;  /* 0x00000044451e723e */ /* 0x000fc400000010ff */
[----:B------:R-:W-:Y:S02]  /*de30*/  F2FP.BF16.F32.PACK_AB R31, R161, R70 ;  /* 0x00000046a11f723e */ /* 0x000fe400000010ff */
[----:B------:R-:W-:Y:S02]  /*de40*/  MOV R46, R46 ;  /* 0x0000002e002e7202 */ /* 0x000fe40000000f00 */
[----:B0-----:R-:W-:Y:S01]  /*de50*/  F2FP.BF16.F32.PACK_AB R4, R73, R72 ;  /* 0x000000484904723e */ /* 0x001fe200000010ff */
[----:B------:R-:W-:Y:S01]  /*de60*/  STSM.16.M88.4 [R44], R28 ;  /* 0x0000001c2c007844 */ /* 0x000fe20000000200 */
[----:B------:R-:W-:Y:S02]  /*de70*/  F2FP.BF16.F32.PACK_AB R5, R159, R74 ;  /* 0x0000004a9f05723e */ /* 0x000fe400000010ff */
[----:B------:R-:W-:Y:S02]  /*de80*/  F2FP.BF16.F32.PACK_AB R6, R77, R76 ;  /* 0x0000004c4d06723e */ /* 0x000fe400000010ff */
[----:B------:R-:W-:-:S02]  /*de90*/  F2FP.BF16.F32.PACK_AB R7, R157, R78 ;  /* 0x0000004e9d07723e */ /* 0x000fc400000010ff */
[----:B------:R-:W-:Y:S02]  /*dea0*/  LOP3.LUT R58, R58, R185, RZ, 0x3c, !PT ;  /* 0x000000b93a3a7212 */ /* 0x000fe400078e3cff */
[----:B------:R-:W-:Y:S01]  /*deb0*/  MOV R50, R50 ;  /* 0x0000003200327202 */ /* 0x000fe20000000f00 */
[----:B------:R0:W-:Y:S01]  /*dec0*/  STSM.16.M88.4 [R46], R4 ;  /* 0x000000042e007844 */ /* 0x0001e20000000200 */
[----:B------:R-:W-:Y:S02]  /*ded0*/  F2FP.BF16.F32.PACK_AB R96, R97, R96 ;  /* 0x000000606160723e */ /* 0x000fe400000010ff */
[----:B------:R-:W-:Y:S01]  /*dee0*/  LOP3.LUT R62, R62, R187, RZ, 0x3c, !PT ;  /* 0x000000bb3e3e7212 */ /* 0x000fe200078e3cff */
[----:B------:R1:W-:Y:S01]  /*def0*/  STSM.16.M88.4 [R50], R80 ;  /* 0x0000005032007844 */ /* 0x0003e20000000200 */
[----:B------:R-:W-:Y:S02]  /*df00*/  MOV R52, R52 ;  /* 0x0000003400347202 */ /* 0x000fe40000000f00 */
[----:B------:R-:W-:-:S02]  /*df10*/  F2FP.BF16.F32.PACK_AB R90, R93, R92 ;  /* 0x0000005c5d5a723e */ /* 0x000fc400000010ff */
[----:B------:R-:W-:Y:S02]  /*df20*/  F2FP.BF16.F32.PACK_AB R91, R94, R91 ;  /* 0x0000005b5e5b723e */ /* 0x000fe400000010ff */
[----:B------:R-:W-:Y:S02]  /*df30*/  F2FP.BF16.F32.PACK_AB R97, R71, R98 ;  /* 0x000000624761723e */ /* 0x000fe400000010ff */
[----:B------:R-:W-:Y:S01]  /*df40*/  F2FP.BF16.F32.PACK_AB R104, R105, R104 ;  /* 0x000000686968723e */ /* 0x000fe200000010ff */
[----:B------:R1:W-:Y:S01]  /*df50*/  STSM.16.M88.4 [R52], R88 ;  /* 0x0000005834007844 */ /* 0x0003e20000000200 */
[----:B------:R-:W-:Y:S02]  /*df60*/  IADD3.X R65, RZ, R67, RZ, P5, !PT ;  /* 0x00000043ff417210 */ /* 0x000fe40002ffe4ff */
[----:B------:R-:W-:Y:S02]  /*df70*/  MOV R54, R54 ;  /* 0x0000003600367202 */ /* 0x000fe40000000f00 */
[----:B------:R-:W-:-:S02]  /*df80*/  F2FP.BF16.F32.PACK_AB R98, R101, R100 ;  /* 0x000000646562723e */ /* 0x000fc400000010ff */
[----:B------:R-:W-:Y:S02]  /*df90*/  F2FP.BF16.F32.PACK_AB R99, R86, R99 ;  /* 0x000000635663723e */ /* 0x000fe400000010ff */
[----:B------:R-:W-:Y:S02]  /*dfa0*/  F2FP.BF16.F32.PACK_AB R105, R107, R106 ;  /* 0x0000006a6b69723e */ /* 0x000fe400000010ff */
[----:B------:R-:W-:Y:S01]  /*dfb0*/  F2FP.BF16.F32.PACK_AB R112, R113, R112 ;  /* 0x000000707170723e */ /* 0x000fe200000010ff */
[----:B------:R1:W-:Y:S01]  /*dfc0*/  STSM.16.M88.4 [R54], R96 ;  /* 0x0000006036007844 */ /* 0x0003e20000000200 */
[----:B------:R-:W-:Y:S02]  /*dfd0*/  MOV R56, R56 ;  /* 0x0000003800387202 */ /* 0x000fe40000000f00 */
        /* <DEDUP_REMOVED lines=11> */
[----:B------:R-:W-:Y:S02]  /*e090*/  MOV R62, R62 ;  /* 0x0000003e003e7202 */ /* 0x000fe40000000f00 */
[----:B------:R-:W-:Y:S02]  /*e0a0*/  F2FP.BF16.F32.PACK_AB R122, R125, R124 ;  /* 0x0000007c7d7a723e */ /* 0x000fe400000010ff */
        /* <DEDUP_REMOVED lines=8> */
[----:B------:R-:W-:Y:S01]  /*e130*/  F2FP.BF16.F32.PACK_AB R144, R145, R144 ;  /* 0x000000909190723e */ /* 0x000fe200000010ff */
[----:B------:R1:W-:Y:S01]  /*e140*/  STSM.16.M88.4 [R64], R128 ;  /* 0x0000008040007844 */ /* 0x0003e20000000200 */
[----:B------:R-:W-:Y:S02]  /*e150*/  F2FP.BF16.F32.PACK_AB R138, R141, R140 ;  /* 0x0000008c8d8a723e */ /* 0x000fe400000010ff */
[----:B------:R-:W-:-:S02]  /*e160*/  F2FP.BF16.F32.PACK_AB R139, R143, R142 ;  /* 0x0000008e8f8b723e */ /* 0x000fc400000010ff */
[----:B------:R-:W-:Y:S02]  /*e170*/  F2FP.BF16.F32.PACK_AB R145, R147, R146 ;  /* 0x000000929391723e */ /* 0x000fe400000010ff */
[----:B------:R-:W-:Y:S01]  /*e180*/  F2FP.BF16.F32.PACK_AB R146, R149, R148 ;  /* 0x000000949592723e */ /* 0x000fe200000010ff */
[----:B------:R1:W-:Y:S01]  /*e190*/  STSM.16.M88.4 [R32], R136 ;  /* 0x0000008820007844 */ /* 0x0003e20000000200 */
[----:B------:R-:W-:Y:S02]  /*e1a0*/  F2FP.BF16.F32.PACK_AB R147, R151, R150 ;  /* 0x000000969793723e */ /* 0x000fe400000010ff */
[----:B------:R-:W-:Y:S02]  /*e1b0*/  R2UR UR4, R208 ;  /* 0x00000000d00472ca */ /* 0x000fe400000e0000 */
[----:B------:R-:W-:Y:S01]  /*e1c0*/  PLOP3.LUT P1, PT, PT, PT, UP0, 0x80, 0x0 ;  /* 0x000000000000781c */ /* 0x000fe20003f2f008 */
[----:B------:R1:W-:Y:S10]  /*e1d0*/  STSM.16.M88.4 [R22], R144 ;  /* 0x0000009016007844 */ /* 0x0003f40000000200 */
[----:B------:R-:W-:-:S06]  /*e1e0*/  UIMAD.WIDE UR8, UR4, 0x4, UR8 ;  /* 0x00000004040878a5 */ /* 0x000fcc000f8e0208 */
[----:B0-----:R-:W-:Y:S02]  /*e1f0*/  IMAD.U32 R4, RZ, RZ, UR8 ;  /* 0x00000008ff047e24 */ /* 0x001fe4000f8e00ff */
[----:B------:R-:W-:Y:S01]  /*e200*/  IMAD.U32 R5, RZ, RZ, UR9 ;  /* 0x00000009ff057e24 */ /* 0x000fe2000f8e00ff */
[----:B------:R-:W-:Y:S06]  /*e210*/  BAR.SYNC.DEFER_BLOCKING 0x1, 0x100 ;  /* 0x0044000000007b1d */ /* 0x000fec0000010000 */
[----:B------:R-:W-:Y:S01]  /*e220*/  ULDC.64 UR8, c[0x0][0xbe0] ;  /* 0x0002f80000087ab9 */ /* 0x000fe20000000a00 */
[----:B------:R-:W2:Y:S01]  /*e230*/  @P1 LDG.E R3, desc[UR10][R4.64] ;  /* 0x0000000a04031981 */ /* 0x000ea2000c1e1900 */
[----:B------:R-:W-:Y:S01]  /*e240*/  UISETP.NE.U32.AND UP1, UPT, UR8, URZ, UPT ;  /* 0x0000003f0800728c */ /* 0x000fe2000bf25070 */
[----:B------:R-:W0:Y:S01]  /*e250*/  LDC R77, c[0x0][0xa88] ;  /* 0x0002a200ff4d7b82 */ /* 0x000e220000000800 */
[----:B------:R-:W-:-:S02]  /*e260*/  IMAD R7, R204, 0x40, R23 ;  /* 0x00000040cc077824 */ /* 0x000fc400078e0217 */
[----:B------:R-:W-:Y:S02]  /*e270*/  UISETP.NE.AND.EX UP1, UPT, UR9, URZ, UPT, UP1 ;  /* 0x0000003f0900728c */ /* 0x000fe4000bf25310 */
[----:B------:R-:W-:-:S04]  /*e280*/  IMAD.WIDE R20, R7, 0x2, R20 ;  /* 0x0000000207147825 */ /* 0x000fc800078e0214 */
[----:B------:R-:W-:Y:S02]  /*e290*/  PLOP3.LUT P2, PT, PT, PT, UP1, 0x80, 0x0 ;  /* 0x000000000000781c */ /* 0x000fe40003f4f018 */
[----:B------:R-:W-:-:S03]  /*e2a0*/  IADD3 R13, P0, R20, 0x1000, RZ ;  /* 0x00001000140d7810 */ /* 0x000fc60007f1e0ff */
[----:B------:R-:W-:Y:S02]  /*e2b0*/  @UP1 ULDC.64 UR8, c[0x0][0xbe0] ;  /* 0x0002f80000081ab9 */ /* 0x000fe40000000a00 */
[----:B------:R-:W-:-:S03]  /*e2c0*/  @UP1 UIMAD.WIDE UR8, UR4, 0x4, UR8 ;  /* 0x00000004040818a5 */ /* 0x000fc6000f8e0208 */
[----:B------:R-:W-:-:S03]  /*e2d0*/  UMOV UR4, URZ ;  /* 0x0000003f00047c82 */ /* 0x000fc60008000000 */
[----:B------:R-:W-:Y:S02]  /*e2e0*/  IMAD.U32 R6, RZ, RZ, UR8 ;  /* 0x00000008ff067e24 */ /* 0x000fe4000f8e00ff */
[----:B------:R-:W-:-:S05]  /*e2f0*/  IMAD.U32 R7, RZ, RZ, UR9 ;  /* 0x00000009ff077e24 */ /* 0x000fca000f8e00ff */
[----:B0-----:R1:W5:Y:S01]  /*e300*/  @P2 LDG.E R77, desc[UR10][R6.64] ;  /* 0x0000000a064d2981 */ /* 0x001362000c1e1900 */
[----:B--2---:R-:W-:Y:S01]  /*e310*/  @P1 R2UR UR4, R3 ;  /* 0x00000000030412ca */ /* 0x004fe200000e0000 */
[----:B-1----:R-:W-:-:S14]  /*e320*/  @P2 BRA `(.L_x_1163) ;  /* 0x0000000000142947 */ /* 0x002fdc0003800000 */
[----:B------:R-:W-:Y:S05]  /*e330*/  @!P1 BRA `(.L_x_1163) ;  /* 0x0000000000109947 */ /* 0x000fea0003800000 */
[----:B------:R-:W-:Y:S02]  /*e340*/  ULDC.64 UR8, c[0x0][0x208] ;  /* 0x0000820000087ab9 */ /* 0x000fe40000000a00 */
[----:B------:R-:W2:Y:S04]  /*e350*/  LDG.E R6, desc[UR8][R4.64] ;  /* 0x0000000804067981 */ /* 0x000ea8000c1e1900 */
[----:B-----5:R-:W2:Y:S02]  /*e360*/  LDG.E R77, desc[UR8][R4.64+0x4] ;  /* 0x00000408044d7981 */ /* 0x020ea4000c1e1900 */
[----:B--2---:R-:W-:-:S07]  /*e370*/  IMAD.IADD R77, R77, 0x1, -R6 ;  /* 0x000000014d4d7824 */ /* 0x004fce00078e0a06 */
.L_x_1163:
[----:B------:R-:W-:Y:S01]  /*e380*/  R2UR UR17, R207 ;  /* 0x00000000cf1172ca */ /* 0x000fe200000e0000 */
[----:B------:R-:W-:Y:S01]  /*e390*/  ULDC.64 UR12, c[0x0][0xb70] ;  /* 0x0002dc00000c7ab9 */ /* 0x000fe20000000a00 */
[----:B------:R-:W-:Y:S01]  /*e3a0*/  R2UR UR15, R208 ;  /* 0x00000000d00f72ca */ /* 0x000fe200000e0000 */
[----:B------:R-:W-:Y:S01]  /*e3b0*/  USHF.R.S32.HI UR11, URZ, 0x1f, UR4 ;  /* 0x0000001f3f0b7899 */ /* 0x000fe20008011404 */
[----:B------:R-:W-:Y:S01]  /*e3c0*/  IADD3 R5, P2, R20, 0x3000, RZ ;  /* 0x0000300014057810 */ /* 0x000fe20007f5e0ff */
[----:B------:R-:W-:Y:S01]  /*e3d0*/  UMOV UR10, UR4 ;  /* 0x00000004000a7c82 */ /* 0x000fe20008000000 */
[----:B------:R-:W-:Y:S01]  /*e3e0*/  LEA R10, R206, R211, 0x7 ;  /* 0x000000d3ce0a7211 */ /* 0x000fe200078e38ff */
[----:B------:R-:W-:Y:S01]  /*e3f0*/  ULDC.64 UR18, c[0x0][0x208] ;  /* 0x0000820000127ab9 */ /* 0x000fe20000000a00 */
[----:B------:R-:W-:Y:S02]  /*e400*/  LOP3.LUT R4, R5, 0x380, RZ, 0xc0, !PT ;  /* 0x0000038005047812 */ /* 0x000fe400078ec0ff */
[----:B------:R-:W-:-:S02]  /*e410*/  LOP3.LUT R12, R13, 0x380, RZ, 0xc0, !PT ;  /* 0x000003800d0c7812 */ /* 0x000fc400078ec0ff */
[----:B------:R-:W-:Y:S01]  /*e420*/  SHF.R.U64 R4, R4, 0x3, RZ ;  /* 0x0000000304047819 */ /* 0x000fe200000012ff */
[----:B------:R-:W-:Y:S01]  /*e430*/  USHF.R.S32.HI UR14, URZ, 0x1f, UR17 ;  /* 0x0000001f3f0e7899 */ /* 0x000fe20008011411 */
[----:B------:R-:W-:Y:S01]  /*e440*/  IADD3 R9, P1, R20, 0x2000, RZ ;  /* 0x0000200014097810 */ /* 0x000fe20007f3e0ff */
[----:B------:R-:W-:Y:S01]  /*e450*/  UIMAD.WIDE.U32 UR8, UR17, UR12, UR10 ;  /* 0x0000000c110872a5 */ /* 0x000fe2000f8e000a */
[----:B------:R-:W-:Y:S01]  /*e460*/  LOP3.LUT R4, R4, R5, RZ, 0x3c, !PT ;  /* 0x0000000504047212 */ /* 0x000fe200078e3cff */
[----:B------:R-:W-:Y:S01]  /*e470*/  UIMAD UR7, UR14, UR12, URZ ;  /* 0x0000000c0e0772a4 */ /* 0x000fe2000f8e023f */
[----:B------:R-:W-:Y:S02]  /*e480*/  SHF.R.S32.HI R3, RZ, 0x1f, R10 ;  /* 0x0000001fff037819 */ /* 0x000fe4000001140a */
[----:B------:R-:W-:Y:S01]  /*e490*/  SHF.R.U64 R12, R12, 0x3, RZ ;  /* 0x000000030c0c7819 */ /* 0x000fe200000012ff */
[----:B------:R-:W-:Y:S01]  /*e4a0*/  UIMAD UR10, UR17, UR13, UR7 ;  /* 0x0000000d110a72a4 */ /* 0x000fe2000f8e0207 */
[----:B------:R-:W-:Y:S01]  /*e4b0*/  LOP3.LUT R8, R9, 0x380, RZ, 0xc0, !PT ;  /* 0x0000038009087812 */ /* 0x000fe200078ec0ff */
[----:B------:R-:W-:Y:S01]  /*e4c0*/  USHF.R.S32.HI UR7, URZ, 0x1f, UR15 ;  /* 0x0000001f3f077899 */ /* 0x000fe2000801140f */
[----:B------:R-:W-:Y:S01]  /*e4d0*/  LOP3.LUT R12, R12, R13, RZ, 0x3c, !PT ;  /* 0x0000000d0c0c7212 */ /* 0x000fe200078e3cff */
[----:B------:R-:W-:Y:S01]  /*e4e0*/  ULDC.64 UR12, c[0x0][0xb78] ;  /* 0x0002de00000c7ab9 */ /* 0x000fe20000000a00 */
[----:B------:R-:W-:Y:S01]  /*e4f0*/  USEL UR15, UR15, URZ, !UP0 ;  /* 0x0000003f0f0f7287 */ /* 0x000fe2000c000000 */
[----:B------:R-:W-:Y:S01]  /*e500*/  SHF.R.U64 R8, R8, 0x3, RZ ;  /* 0x0000000308087819 */ /* 0x000fe200000012ff */
[----:B------:R-:W-:Y:S01]  /*e510*/  USEL UR16, UR7, URZ, !UP0 ;  /* 0x0000003f07107287 */ /* 0x000fe2000c000000 */
[--C-:B------:R-:W-:Y:S01]  /*e520*/  IMAD.X R13, RZ, RZ, R21.reuse, P0 ;  /* 0x000000ffff0d7224 */ /* 0x100fe200000e0615 */
[----:B------:R-:W-:Y:S01]  /*e530*/  UIADD3 UR9, UR9, UR10, URZ ;  /* 0x0000000a09097290 */ /* 0x000fe2000fffe03f */
[----:B------:R-:W-:Y:S01]  /*e540*/  IADD3 R69, P0, R20, 0x8000, RZ ;  /* 0x0000800014457810 */ /* 0x000fe20007f1e0ff */
[----:B------:R-:W-:Y:S01]  /*e550*/  UIMAD UR7, UR16, UR12, URZ ;  /* 0x0000000c100772a4 */ /* 0x000fe2000f8e023f */
[----:B------:R-:W-:Y:S01]  /*e560*/  LOP3.LUT R8, R8, R9, RZ, 0x3c, !PT ;  /* 0x0000000908087212 */ /* 0x000fe200078e3cff */
[----:B------:R-:W-:Y:S01]  /*e570*/  UIMAD.WIDE.U32 UR8, UR15, UR12, UR8 ;  /* 0x0000000c0f0872a5 */ /* 0x000fe2000f8e0008 */
[----:B------:R-:W-:Y:S01]  /*e580*/  IMAD.X R9, RZ, RZ, R21, P1 ;  /* 0x000000ffff097224 */ /* 0x000fe200008e0615 */
[----:B------:R-:W-:Y:S01]  /*e590*/  UIMAD UR7, UR15, UR13, UR7 ;  /* 0x0000000d0f0772a4 */ /* 0x000fe2000f8e0207 */
[----:B------:R-:W-:-:S02]  /*e5a0*/  IADD3 R61, P6, R20, 0x4000, RZ ;  /* 0x00004000143d7810 */ /* 0x000fc40007fde0ff */
[----:B------:R-:W-:Y:S02]  /*e5b0*/  IADD3 R37, P5, R20, 0x5000, RZ ;  /* 0x0000500014257810 */ /* 0x000fe40007fbe0ff */
[----:B------:R-:W-:Y:S01]  /*e5c0*/  IADD3 R5, P3, R10, UR8, RZ ;  /* 0x000000080a057c10 */ /* 0x000fe2000ff7e0ff */
[----:B------:R-:W-:Y:S01]  /*e5d0*/  IMAD.U32 R6, RZ, RZ, UR7 ;  /* 0x00000007ff067e24 */ /* 0x000fe2000f8e00ff */
[C---:B------:R-:W-:Y:S02]  /*e5e0*/  IADD3 R33, P4, R20.reuse, 0x6000, RZ ;  /* 0x0000600014217810 */ /* 0x040fe40007f9e0ff */
[----:B------:R-:W-:Y:S02]  /*e5f0*/  IADD3 R57, P1, R20, 0x9000, RZ ;  /* 0x0000900014397810 */ /* 0x000fe40007f3e0ff */
[----:B------:R-:W-:Y:S01]  /*e600*/  IADD3.X R6, R3, UR9, R6, P3, !PT ;  /* 0x0000000903067c10 */ /* 0x000fe20009ffe406 */
[----:B------:R-:W-:Y:S01]  /*e610*/  ULDC.64 UR8, c[0x0][0xb40] ;  /* 0x0002d00000087ab9 */ /* 0x000fe20000000a00 */
[----:B------:R-:W-:-:S02]  /*e620*/  LOP3.LUT R68, R69, 0x380, RZ, 0xc0, !PT ;  /* 0x0000038045447812 */ /* 0x000fc400078ec0ff */
[----:B------:R-:W-:Y:S02]  /*e630*/  LEA R16, P3, R5, UR8, 0x2 ;  /* 0x0000000805107c11 */ /* 0x000fe4000f8610ff */
[----:B------:R-:W-:Y:S02]  /*e640*/  LOP3.LUT R60, R61, 0x380, RZ, 0xc0, !PT ;  /* 0x000003803d3c7812 */ /* 0x000fe400078ec0ff */
[----:B------:R-:W-:Y:S01]  /*e650*/  LEA.HI.X R17, R5, UR9, R6, 0x2, P3 ;  /* 0x0000000905117c11 */ /* 0x000fe200098f1406 */
[----:B------:R-:W-:Y:S01]  /*e660*/  IMAD.X R5, RZ, RZ, R21, P2 ;  /* 0x000000ffff057224 */ /* 0x000fe200010e0615 */
[----:B------:R-:W-:Y:S01]  /*e670*/  IADD3 R25, P3, R20, 0x7000, RZ ;  /* 0x0000700014197810 */ /* 0x000fe20007f7e0ff */
[----:B------:R-:W-:Y:S01]  /*e680*/  VIADD R6, R10, 0x8 ;  /* 0x000000080a067836 */ /* 0x000fe20000000000 */
[----:B------:R-:W-:Y:S01]  /*e690*/  IADD3 R49, P2, R20, 0xa000, RZ ;  /* 0x0000a00014317810 */ /* 0x000fe20007f5e0ff */
[----:B------:R-:W-:Y:S01]  /*e6a0*/  ULDC.64 UR8, c[0x0][0xaa0] ;  /* 0x0002a80000087ab9 */ /* 0x000fe20000000a00 */
[----:B------:R-:W-:-:S02]  /*e6b0*/  LOP3.LUT R36, R37, 0x380, RZ, 0xc0, !PT ;  /* 0x0000038025247812 */ /* 0x000fc400078ec0ff */
[----:B------:R-:W-:Y:S02]  /*e6c0*/  LOP3.LUT R32, R33, 0x380, RZ, 0xc0, !PT ;  /* 0x0000038021207812 */ /* 0x000fe400078ec0ff */
[----:B------:R-:W-:Y:S02]  /*e6d0*/  LOP3.LUT R24, R25, 0x380, RZ, 0xc0, !PT ;  /* 0x0000038019187812 */ /* 0x000fe400078ec0ff */
[----:B------:R-:W-:Y:S02]  /*e6e0*/  LOP3.LUT R56, R57, 0x380, RZ, 0xc0, !PT ;  /* 0x0000038039387812 */ /* 0x000fe400078ec0ff */
[----:B------:R-:W-:Y:S02]  /*e6f0*/  SHF.R.U64 R68, R68, 0x3, RZ ;  /* 0x0000000344447819 */ /* 0x000fe400000012ff */
[----:B------:R-:W-:Y:S02]  /*e700*/  LOP3.LUT R48, R49, 0x380, RZ, 0xc0, !PT ;  /* 0x0000038031307812 */ /* 0x000fe400078ec0ff */
[----:B------:R-:W-:-:S02]  /*e710*/  SHF.R.U64 R60, R60, 0x3, RZ ;  /* 0x000000033c3c7819 */ /* 0x000fc400000012ff */
[----:B------:R-:W-:Y:S02]  /*e720*/  SHF.R.U64 R36, R36, 0x3, RZ ;  /* 0x0000000324247819 */ /* 0x000fe400000012ff */
[----:B------:R-:W-:Y:S02]  /*e730*/  SHF.R.U64 R32, R32, 0x3, RZ ;  /* 0x0000000320207819 */ /* 0x000fe400000012ff */
[----:B------:R-:W-:Y:S02]  /*e740*/  SHF.R.U64 R24, R24, 0x3, RZ ;  /* 0x0000000318187819 */ /* 0x000fe400000012ff */
[----:B------:R-:W-:Y:S02]  /*e750*/  SHF.R.U64 R56, R56, 0x3, RZ ;  /* 0x0000000338387819 */ /* 0x000fe400000012ff */
[----:B------:R-:W-:Y:S02]  /*e760*/  LOP3.LUT R68, R68, R69, RZ, 0x3c, !PT ;  /* 0x0000004544447212 */ /* 0x000fe400078e3cff */
[----:B------:R-:W-:-:S02]  /*e770*/  SHF.R.U64 R48, R48, 0x3, RZ ;  /* 0x0000000330307819 */ /* 0x000fc400000012ff */
[----:B------:R-:W-:Y:S02]  /*e780*/  IADD3.X R69, RZ, R21, RZ, P0, !PT ;  /* 0x00000015ff457210 */ /* 0x000fe400007fe4ff */
[----:B------:R-:W-:Y:S02]  /*e790*/  LOP3.LUT P0, RZ, R210, 0x3, RZ, 0xc0, !PT ;  /* 0x00000003d2ff7812 */ /* 0x000fe4000780c0ff */
        /* <DEDUP_REMOVED lines=12> */
[----:B------:R-:W-:-:S02]  /*e860*/  IADD3 R41, P6, R20, 0xb000, RZ ;  /* 0x0000b00014297810 */ /* 0x000fc40007fde0ff */
[C---:B------:R-:W-:Y:S02]  /*e870*/  IADD3 R73, P5, R20.reuse, 0xc000, RZ ;  /* 0x0000c00014497810 */ /* 0x040fe40007fbe0ff */
[C---:B------:R-:W-:Y:S02]  /*e880*/  IADD3 R65, P4, R20.reuse, 0xd000, RZ ;  /* 0x0000d00014417810 */ /* 0x040fe40007f9e0ff */
[----:B------:R-:W-:Y:S02]  /*e890*/  IADD3 R53, P3, R20, 0xe000, RZ ;  /* 0x0000e00014357810 */ /* 0x000fe40007f7e0ff */
[-C--:B-----5:R-:W-:Y:S02]  /*e8a0*/  ISETP.GE.OR P1, PT, R10, R77.reuse, P0 ;  /* 0x0000004d0a00720c */ /* 0x0a0fe40000726670 */
[----:B------:R-:W-:Y:S02]  /*e8b0*/  IADD3 R10, P2, R20, 0xf000, RZ ;  /* 0x0000f000140a7810 */ /* 0x000fe40007f5e0ff */
[----:B------:R-:W-:-:S02]  /*e8c0*/  ISETP.GE.OR P0, PT, R6, R77, P0 ;  /* 0x0000004d0600720c */ /* 0x000fc40000706670 */
[----:B------:R-:W-:Y:S01]  /*e8d0*/  LOP3.LUT R40, R41, 0x380, RZ, 0xc0, !PT ;  /* 0x0000038029287812 */ /* 0x000fe200078ec0ff */
[----:B------:R-:W-:Y:S01]  /*e8e0*/  IMAD.X R45, RZ, RZ, R21, P2 ;  /* 0x000000ffff2d7224 */ /* 0x000fe200010e0615 */
[----:B------:R-:W-:Y:S02]  /*e8f0*/  LOP3.LUT R72, R73, 0x380, RZ, 0xc0, !PT ;  /* 0x0000038049487812 */ /* 0x000fe400078ec0ff */
[----:B------:R-:W-:Y:S02]  /*e900*/  LOP3.LUT R64, R65, 0x380, RZ, 0xc0, !PT ;  /* 0x0000038041407812 */ /* 0x000fe400078ec0ff */
[----:B------:R-:W-:Y:S01]  /*e910*/  LOP3.LUT R52, R53, 0x380, RZ, 0xc0, !PT ;  /* 0x0000038035347812 */ /* 0x000fe200078ec0ff */
[----:B------:R-:W-:Y:S01]  /*e920*/  @!P1 STG.E desc[UR18][R16.64], R0 ;  /* 0x0000000010009986 */ /* 0x000fe2000c101912 */
[----:B------:R-:W-:Y:S02]  /*e930*/  LOP3.LUT R3, R10, 0x380, RZ, 0xc0, !PT ;  /* 0x000003800a037812 */ /* 0x000fe400078ec0ff */
[----:B------:R-:W-:Y:S01]  /*e940*/  LOP3.LUT R7, R20, 0x380, RZ, 0xc0, !PT ;  /* 0x0000038014077812 */ /* 0x000fe200078ec0ff */
[----:B------:R0:W-:Y:S01]  /*e950*/  @!P0 STG.E desc[UR18][R16.64+0x20], R2 ;  /* 0x0000200210008986 */ /* 0x0001e2000c101912 */
[----:B------:R-:W-:-:S02]  /*e960*/  SHF.R.U64 R40, R40, 0x3, RZ ;  /* 0x0000000328287819 */ /* 0x000fc400000012ff */
[----:B------:R-:W-:Y:S01]  /*e970*/  SHF.R.U64 R72, R72, 0x3, RZ ;  /* 0x0000000348487819 */ /* 0x000fe200000012ff */
[----:B------:R-:W-:Y:S01]  /*e980*/  UIMAD UR7, UR11, UR8, URZ ;  /* 0x000000080b0772a4 */ /* 0x000fe2000f8e023f */
[----:B------:R-:W-:Y:S01]  /*e990*/  SHF.R.U64 R64, R64, 0x3, RZ ;  /* 0x0000000340407819 */ /* 0x000fe200000012ff */
[----:B------:R-:W5:Y:S01]  /*e9a0*/  LD.E.128 R12, desc[UR18][R12.64] ;  /* 0x000000120c0c7980 */ /* 0x000f62000c101d00 */
[----:B------:R-:W-:Y:S02]  /*e9b0*/  SHF.R.U64 R52, R52, 0x3, RZ ;  /* 0x0000000334347819 */ /* 0x000fe400000012ff */
[----:B------:R-:W-:Y:S01]  /*e9c0*/  SHF.R.U64 R3, R3, 0x3, RZ ;  /* 0x0000000303037819 */ /* 0x000fe200000012ff */
[----:B------:R-:W5:Y:S01]  /*e9d0*/  LD.E.128 R60, desc[UR18][R60.64] ;  /* 0x000000123c3c7980 */ /* 0x000f62000c101d00 */
[----:B------:R-:W-:Y:S02]  /*e9e0*/  SHF.R.U64 R7, R7, 0x3, RZ ;  /* 0x0000000307077819 */ /* 0x000fe400000012ff */
        /* <DEDUP_REMOVED lines=8> */
[----:B------:R-:W-:Y:S01]  /*ea70*/  LOP3.LUT R44, R3, R10, RZ, 0x3c, !PT ;  /* 0x0000000a032c7212 */ /* 0x000fe200078e3cff */
[--C-:B0-----:R-:W-:Y:S01]  /*ea80*/  IMAD.MOV.U32 R2, RZ, RZ, R23.reuse ;  /* 0x000000ffff027224 */ /* 0x101fe200078e0017 */
[----:B------:R-:W-:Y:S01]  /*ea90*/  LOP3.LUT R20, R7, R20, RZ, 0x3c, !PT ;  /* 0x0000001407147212 */ /* 0x000fe200078e3cff */
[----:B------:R-:W5:Y:S01]  /*eaa0*/  LD.E.128 R8, desc[UR18][R8.64] ;  /* 0x0000001208087980 */ /* 0x000f62000c101d00 */
[----:B------:R-:W-:-:S02]  /*eab0*/  SHF.R.S32.HI R3, RZ, 0x1f, R23 ;  /* 0x0000001fff037819 */ /* 0x000fc40000011417 */
[----:B------:R-:W-:Y:S01]  /*eac0*/  MOV R17, UR8 ;  /* 0x0000000800117c02 */ /* 0x000fe20008000f00 */
[----:B------:R0:W5:Y:S01]  /*ead0*/  LD.E.128 R28, desc[UR18][R20.64] ;  /* 0x00000012141c7980 */ /* 0x000162000c101d00 */
[----:B------:R-:W-:-:S03]  /*eae0*/  UIMAD UR7, UR4, UR9, UR7 ;  /* 0x00000009040772a4 */ /* 0x000fc6000f8e0207 */
[----:B------:R-:W5:Y:S01]  /*eaf0*/  LD.E.128 R4, desc[UR18][R4.64] ;  /* 0x0000001204047980 */ /* 0x000f62000c101d00 */
[----:B------:R-:W-:Y:S01]  /*eb00*/  IMAD.WIDE.U32 R2, R17, UR4, R2 ;  /* 0x0000000411027c25 */ /* 0x000fe2000f8e0002 */
        /* <DEDUP_REMOVED lines=13> */
[----:B------:R-:W-:Y:S01]  /*ebe0*/  @!PT LDS RZ, [RZ] ;  /* 0x00000000fffff984 */ /* 0x000fe20000000800 */
[----:B------:R-:W-:Y:S01]  /*ebf0*/  @!PT LDS RZ, [RZ] ;  /* 0x00000000fffff984 */ /* 0x000fe20000000800 */
[----:B------:R-:W-:Y:S01]  /*ec00*/  @!PT LDS RZ, [RZ] ;  /* 0x00000000fffff984 */ /* 0x000fe20000000800 */
[----:B------:R-:W-:Y:S01]  /*ec10*/  @!PT LDS RZ, [RZ] ;  /* 0x00000000fffff984 */ /* 0x000fe20000000800 */
[----:B------:R1:W-:Y:S06]  /*ec20*/  MEMBAR.ALL.CTA ;  /* 0x0000000000007992 */ /* 0x0003ec0000008000 */
[----:B-1----:R-:W1:Y:S01]  /*ec30*/  FENCE.VIEW.ASYNC.S ;  /* 0x00000000000073c6 */ /* 0x002e620000000000 */
[----:B------:R-:W-:-:S02]  /*ec40*/  VIADD R3, R3, UR7 ;  /* 0x0000000703037c36 */ /* 0x000fc40008000000 */
[----:B------:R-:W-:Y:S01]  /*ec50*/  IMAD.U32 R17, RZ, RZ, UR8 ;  /* 0x00000008ff117e24 */ /* 0x000fe2000f8e00ff */
[----:B------:R-:W-:Y:S01]  /*ec60*/  UIMAD UR4, UR17, UR9, UR4 ;  /* 0x00000009110472a4 */ /* 0x000fe2000f8e0204 */
[----:B------:R-:W-:Y:S02]  /*ec70*/  IMAD R77, R206, -0x80, R77 ;  /* 0xffffff80ce4d7824 */ /* 0x000fe400078e024d */
[----:B------:R-:W-:Y:S01]  /*ec80*/  IMAD.WIDE.U32 R2, R17, UR17, R2 ;  /* 0x0000001111027c25 */ /* 0x000fe2000f8e0002 */
[----:B------:R-:W-:Y:S02]  /*ec90*/  ULDC.64 UR8, c[0x0][0xae8] ;  /* 0x0002ba0000087ab9 */ /* 0x000fe40000000a00 */
[CC--:B------:R-:W-:Y:S01]  /*eca0*/  ISETP.GE.AND P3, PT, R204.reuse, R77.reuse, PT ;  /* 0x0000004dcc00720c */ /* 0x0c0fe20003f66270 */
[----:B------:R-:W-:Y:S01]  /*ecb0*/  VIADD R3, R3, UR4 ;  /* 0x0000000403037c36 */ /* 0x000fe20008000000 */
[----:B------:R-:W-:Y:S01]  /*ecc0*/  UIMAD UR4, UR16, UR8, URZ ;  /* 0x00000008100472a4 */ /* 0x000fe2000f8e023f */
[C---:B------:R-:W-:Y:S01]  /*ecd0*/  VIADD R0, R204.reuse, 0x20 ;  /* 0x00000020cc007836 */ /* 0x040fe20000000000 */
[----:B------:R-:W-:Y:S01]  /*ece0*/  IADD3 R19, R19, 0x30820, RZ ;  /* 0x0003082013137810 */ /* 0x000fe20007ffe0ff */
[----:B0-----:R-:W-:Y:S01]  /*ecf0*/  IMAD.U32 R21, RZ, RZ, UR8 ;  /* 0x00000008ff157e24 */ /* 0x001fe2000f8e00ff */
[----:B------:R-:W-:Y:S01]  /*ed00*/  UIMAD UR4, UR15, UR9, UR4 ;  /* 0x000000090f0472a4 */ /* 0x000fe2000f8e0204 */
[----:B------:R-:W-:Y:S01]  /*ed10*/  VIADD R16, R204, 0x60 ;  /* 0x00000060cc107836 */ /* 0x000fe20000000000 */
[----:B------:R-:W-:Y:S01]  /*ed20*/  PRMT R19, RZ, 0x654, R19 ;  /* 0x00000654ff137816 */ /* 0x000fe20000000013 */
[----:B------:R-:W-:Y:S01]  /*ed30*/  IMAD.WIDE.U32 R20, R21, UR15, R2 ;  /* 0x0000000f15147c25 */ /* 0x000fe2000f8e0002 */
[----:B------:R-:W-:-:S02]  /*ed40*/  ISETP.GE.AND P0, PT, R0, R77, PT ;  /* 0x0000004d0000720c */ /* 0x000fc40003f06270 */
[--C-:B------:R-:W-:Y:S01]  /*ed50*/  SHF.R.S32.HI R205, RZ, 0x1f, R204.reuse ;  /* 0x0000001fffcd7819 */ /* 0x100fe200000114cc */
[----:B------:R-:W-:Y:S01]  /*ed60*/  VIADD R0, R204, 0x40 ;  /* 0x00000040cc007836 */ /* 0x000fe20000000000 */
[----:B-1----:R0:W-:Y:S01]  /*ed70*/  SYNCS.ARRIVE.TRANS64.RED.A1T0 RZ, [R19+URZ], RZ ;  /* 0x000000ff13ff79a7 */ /* 0x0021e2000810043f */
[----:B------:R-:W-:Y:S01]  /*ed80*/  VIADD R79, R21, UR4 ;  /* 0x00000004154f7c36 */ /* 0x000fe20008000000 */
[----:B------:R-:W-:Y:S01]  /*ed90*/  BSSY B1, `(.L_x_1164) ;  /* 0x000001c000017945 */ /* 0x000fe20003800000 */
[-C--:B------:R-:W-:Y:S01]  /*eda0*/  ISETP.GE.AND P2, PT, R16, R77.reuse, PT ;  /* 0x0000004d1000720c */ /* 0x080fe20003f46270 */
[----:B------:R-:W-:Y:S01]  /*edb0*/  IMAD.WIDE R16, R206, 0x80, R204 ;  /* 0x00000080ce107825 */ /* 0x000fe200078e02cc */
[----:B------:R-:W-:Y:S01]  /*edc0*/  ISETP.GE.AND P1, PT, R0, R77, PT ;  /* 0x0000004d0000720c */ /* 0x000fe20003f26270 */
[----:B------:R-:W-:-:S12]  /*edd0*/  @P3 BRA `(.L_x_1165) ;  /* 0x00000000005c3947 */ /* 0x000fd80003800000 */
[----:B------:R-:W-:Y:S01]  /*ede0*/  ULDC.64 UR8, c[0x0][0xad8] ;  /* 0x0002b60000087ab9 */ /* 0x000fe20000000a00 */
[----:B------:R-:W-:Y:S01]  /*edf0*/  IMAD.MOV.U32 R2, RZ, RZ, R20 ;  /* 0x000000ffff027224 */ /* 0x000fe200078e0014 */
[----:B------:R-:W-:Y:S01]  /*ee00*/  ULDC UR4, c[0x0][0xa8c] ;  /* 0x0002a30000047ab9 */ /* 0x000fe20000000800 */
[----:B0-----:R-:W-:Y:S01]  /*ee10*/  IMAD R19, R17, UR8, RZ ;  /* 0x0000000811137c24 */ /* 0x001fe2000f8e02ff */
[C---:B------:R-:W-:Y:S01]  /*ee20*/  ISETP.GE.AND P4, PT, R23.reuse, UR4, PT ;  /* 0x0000000417007c0c */ /* 0x040fe2000bf86270 */
[----:B------:R-:W-:Y:S01]  /*ee30*/  IMAD.MOV.U32 R3, RZ, RZ, R79 ;  /* 0x000000ffff037224 */ /* 0x000fe200078e004f */
[----:B------:R-:W-:Y:S01]  /*ee40*/  ULDC.64 UR10, c[0x0][0x208] ;  /* 0x00008200000a7ab9 */ /* 0x000fe20000000a00 */
[----:B------:R-:W-:Y:S02]  /*ee50*/  VIADD R0, R23, 0x40 ;  /* 0x0000004017007836 */ /* 0x000fe40000000000 */
        /* <DEDUP_REMOVED lines=15> */
.L_x_1165:
[----:B------:R-:W-:Y:S05]  /*ef50*/  BSYNC B1 ;  /* 0x0000000000017941 */ /* 0x000fea0003800000 */
.L_x_1164:
[----:B------:R-:W-:Y:S04]  /*ef60*/  BSSY B1, `(.L_x_1166) ;  /* 0x000001b000017945 */ /* 0x000fe80003800000 */
[----:B------:R-:W-:Y:S05]  /*ef70*/  @P0 BRA `(.L_x_1167) ;  /* 0x0000000000640947 */ /* 0x000fea0003800000 */
[----:B0-----:R-:W-:Y:S01]  /*ef80*/  IADD3 R19, P0, R16, 0x20, RZ ;  /* 0x0000002010137810 */ /* 0x001fe20007f1e0ff */
        /* <DEDUP_REMOVED lines=9> */
[C---:B------:R-:W-:Y:S01]  /*f020*/  ISETP.GE.AND P3, PT, R23.reuse, UR4, PT ;  /* 0x0000000417007c0c */ /* 0x040fe2000bf66270 */
[----:B------:R-:W-:Y:S01]  /*f030*/  IMAD R0, R0, UR8, RZ ;  /* 0x0000000800007c24 */ /* 0x000fe2000f8e02ff */
[----:B------:R-:W-:Y:S01]  /*f040*/  ULDC.64 UR10, c[0x0][0x208] ;  /* 0x00008200000a7ab9 */ /* 0x000fe20000000a00 */
[----:B------:R-:W-:-:S02]  /*f050*/  VIADD R22, R23, 0xc0 ;  /* 0x000000c017167836 */ /* 0x000fc40000000000 */
[----:B------:R-:W-:-:S03]  /*f060*/  IMAD.WIDE.U32 R2, R19, UR8, R2 ;  /* 0x0000000813027c25 */ /* 0x000fc6000f8e0002 */
[----:B------:R-:W-:Y:S01]  /*f070*/  ISETP.GE.AND P6, PT, R22, UR4, PT ;  /* 0x0000000416007c0c */ /* 0x000fe2000bfc6270 */
        /* <DEDUP_REMOVED lines=9> */
.L_x_1167:
[----:B------:R-:W-:Y:S05]  /*f110*/  BSYNC B1 ;  /* 0x0000000000017941 */ /* 0x000fea0003800000 */
.L_x_1166:
[----:B------:R-:W-:Y:S04]  /*f120*/  BSSY B1, `(.L_x_1168) ;  /* 0x000001b000017945 */ /* 0x000fe80003800000 */
[----:B------:R-:W-:Y:S05]  /*f130*/  @P1 BRA `(.L_x_1169) ;  /* 0x0000000000641947 */ /* 0x000fea0003800000 */
[----:B--2--5:R-:W-:Y:S01]  /*f140*/  IADD3 R13, P0, R16, 0x40, RZ ;  /* 0x00000040100d7810 */ /* 0x024fe20007f1e0ff */
        /* <DEDUP_REMOVED lines=9> */
[C---:B------:R-:W-:Y:S01]  /*f1e0*/  IADD3 R12, R23.reuse, 0xc0, RZ ;  /* 0x000000c0170c7810 */ /* 0x040fe20007ffe0ff */
        /* <DEDUP_REMOVED lines=14> */
.L_x_1169:
[----:B------:R-:W-:Y:S05]  /*f2d0*/  BSYNC B1 ;  /* 0x0000000000017941 */ /* 0x000fea0003800000 */
.L_x_1168:
[----:B------:R-:W-:Y:S05]  /*f2e0*/  @P2 BRA `(.L_x_1170) ;  /* 0x0000000c00a42947 */ /* 0x000fea0003800000 */
[----:B---3-5:R-:W-:Y:S01]  /*f2f0*/  IADD3 R9, P0, R16, 0x60, RZ ;  /* 0x0000006010097810 */ /* 0x028fe20007f1e0ff */
[C---:B------:R-:W-:Y:S01]  /*f300*/  VIADD R0, R23.reuse, 0x40 ;  /* 0x0000004017007836 */ /* 0x040fe20000000000 */
[----:B------:R-:W-:Y:S01]  /*f310*/  ULDC.64 UR8, c[0x0][0xad8] ;  /* 0x0002b60000087ab9 */ /* 0x000fe20000000a00 */
[----:B------:R-:W-:Y:S01]  /*f320*/  IMAD.MOV.U32 R2, RZ, RZ, R20 ;  /* 0x000000ffff027224 */ /* 0x000fe200078e0014 */
[----:B------:R-:W-:Y:S01]  /*f330*/  ULDC UR4, c[0x0][0xa8c] ;  /* 0x0002a30000047ab9 */ /* 0x000fe20000000800 */
[----:B------:R-:W-:Y:S01]  /*f340*/  IMAD.X R16, RZ, RZ, R17, P0 ;  /* 0x000000ffff107224 */ /* 0x000fe200000e0611 */
        /* <DEDUP_REMOVED lines=11> */
[----:B------:R-:W-:Y:S02]  /*f400*/  LEA R8, P0, R2, UR8, 0x1 ;  /* 0x0000000802087c11 */ /* 0x000fe4000f8008ff */
[----:B------:R-:W-:-:S04]  /*f410*/  IADD3 R3, R3, R9, RZ ;  /* 0x0000000903037210 */ /* 0x000fc80007ffe0ff */
        /* <DEDUP_REMOVED lines=9> */
.L_x_1162:
[----:B------:R-:W-:Y:S01]  /*f4b0*/  R2UR UR7, R208 ;  /* 0x00000000d00772ca */ /* 0x000fe200000e0000 */
[----:B------:R-:W-:Y:S01]  /*f4c0*/  ULDC.64 UR8, c[0x0][0xbd8] ;  /* 0x0002f60000087ab9 */ /* 0x000fe20000000a00 */
[----:B------:R-:W-:Y:S01]  /*f4d0*/  R2UR UR4, R207 ;  /* 0x00000000cf0472ca */ /* 0x000fe200000e0000 */
[----:B------:R-:W-:Y:S01]  /*f4e0*/  UISETP.NE.U32.AND UP0, UPT, UR8, URZ, UPT ;  /* 0x0000003f0800728c */ /* 0x000fe2000bf05070 */
[----:B------:R-:W-:Y:S01]  /*f4f0*/  IMAD.MOV.U32 R9, RZ, RZ, RZ ;  /* 0x000000ffff097224 */ /* 0x000fe200078e00ff */
[----:B------:R-:W-:Y:S02]  /*f500*/  ULDC.64 UR10, c[0x0][0x208] ;  /* 0x00008200000a7ab9 */ /* 0x000fe40000000a00 */
[----:B------:R-:W-:-:S03]  /*f510*/  UISETP.NE.AND.EX UP0, UPT, UR9, URZ, UPT, UP0 ;  /* 0x0000003f0900728c */ /* 0x000fc6000bf05300 */
[----:B------:R-:W-:-:S03]  /*f520*/  ULDC.64 UR8, c[0x0][0xbd8] ;  /* 0x0002f60000087ab9 */ /* 0x000fc60000000a00 */
[----:B------:R-:W-:Y:S01]  /*f530*/  UIMAD.WIDE UR8, UR7, 0x4, UR8 ;  /* 0x00000004070878a5 */ /* 0x000fe2000f8e0208 */
[----:B------:R-:W0:Y:S01]  /*f540*/  LDC R7, c[0x0][0xa88] ;  /* 0x0002a200ff077b82 */ /* 0x000e220000000800 */
[----:B------:R-:W-:-:S04]  /*f550*/  PLOP3.LUT P1, PT, PT, PT, UP0, 0x80, 0x0 ;  /* 0x000000000000781c */ /* 0x000fc80003f2f008 */
[----:B------:R-:W-:Y:S02]  /*f560*/  IMAD.U32 R2, RZ, RZ, UR8 ;  /* 0x00000008ff027e24 */ /* 0x000fe4000f8e00ff */
[----:B------:R-:W-:Y:S01]  /*f570*/  IMAD.U32 R3, RZ, RZ, UR9 ;  /* 0x00000009ff037e24 */ /* 0x000fe2000f8e00ff */
[----:B------:R-:W-:Y:S02]  /*f580*/  ULDC.64 UR8, c[0x0][0xbe0] ;  /* 0x0002f80000087ab9 */ /* 0x000fe40000000a00 */
[----:B------:R-:W-:-:S04]  /*f590*/  UISETP.NE.U32.AND UP1, UPT, UR8, URZ, UPT ;  /* 0x0000003f0800728c */ /* 0x000fc8000bf25070 */
[----:B------:R-:W-:Y:S01]  /*f5a0*/  UISETP.NE.AND.EX UP1, UPT, UR9, URZ, UPT, UP1 ;  /* 0x0000003f0900728c */ /* 0x000fe2000bf25310 */
[----:B------:R1:W5:Y:S05]  /*f5b0*/  @P1 LDG.E R9, desc[UR10][R2.64] ;  /* 0x0000000a02091981 */ /* 0x00036a000c1e1900 */
[----:B------:R-:W-:-:S05]  /*f5c0*/  PLOP3.LUT P2, PT, PT, PT, UP1, 0x80, 0x0 ;  /* 0x000000000000781c */ /* 0x000fca0003f4f018 */
[----:B------:R-:W-:Y:S02]  /*f5d0*/  @UP1 ULDC.64 UR8, c[0x0][0xbe0] ;  /* 0x0002f80000081ab9 */ /* 0x000fe40000000a00 */
[----:B------:R-:W-:-:S06]  /*f5e0*/  @UP1 UIMAD.WIDE UR8, UR7, 0x4, UR8 ;  /* 0x00000004070818a5 */ /* 0x000fcc000f8e0208 */
[----:B------:R-:W-:Y:S02]  /*f5f0*/  IMAD.U32 R4, RZ, RZ, UR8 ;  /* 0x00000008ff047e24 */ /* 0x000fe4000f8e00ff */
[----:B------:R-:W-:Y:S01]  /*f600*/  IMAD.U32 R5, RZ, RZ, UR9 ;  /* 0x00000009ff057e24 */ /* 0x000fe2000f8e00ff */
[----:B------:R-:W-:Y:S01]  /*f610*/  USHF.R.S32.HI UR8, URZ, 0x1f, UR4 ;  /* 0x0000001f3f087899 */ /* 0x000fe20008011404 */
[----:B------:R-:W-:-:S03]  /*f620*/  ISETP.GT.AND P0, PT, R215, 0x7f, PT ;  /* 0x0000007fd700780c */ /* 0x000fc60003f04270 */
[----:B0-----:R1:W5:Y:S01]  /*f630*/  @P2 LDG.E R7, desc[UR10][R4.64] ;  /* 0x0000000a04072981 */ /* 0x001362000c1e1900 */
[----:B------:R-:W-:Y:S09]  /*f640*/  @P2 BRA `(.L_x_1171) ;  /* 0x0000000000142947 */ /* 0x000ff20003800000 */
[----:B------:R-:W-:Y:S05]  /*f650*/  @!P1 BRA `(.L_x_1171) ;  /* 0x0000000000109947 */ /* 0x000fea0003800000 */
[----:B------:R-:W-:Y:S02]  /*f660*/  ULDC.64 UR10, c[0x0][0x208] ;  /* 0x00008200000a7ab9 */ /* 0x000fe40000000a00 */
[----:B------:R-:W2:Y:S04]  /*f670*/  LDG.E R0, desc[UR10][R2.64] ;  /* 0x0000000a02007981 */ /* 0x000ea8000c1e1900 */
[----:B-----5:R-:W2:Y:S02]  /*f680*/  LDG.E R7, desc[UR10][R2.64+0x4] ;  /* 0x0000040a02077981 */ /* 0x020ea4000c1e1900 */
[----:B--2---:R-:W-:-:S07]  /*f690*/  IMAD.IADD R7, R7, 0x1, -R0 ;  /* 0x0000000107077824 */ /* 0x004fce00078e0a00 */
.L_x_1171:
[----:B------:R-:W-:Y:S01]  /*f6a0*/  R2UR UR7, R208 ;  /* 0x00000000d00772ca */ /* 0x000fe200000e0000 */
[----:B------:R-:W-:Y:S01]  /*f6b0*/  BSSY B1, `(.L_x_1172) ;  /* 0x0000021000017945 */ /* 0x000fe20003800000 */
[----:B------:R-:W-:Y:S02]  /*f6c0*/  SHF.R.S32.HI R8, RZ, 0x1f, R23 ;  /* 0x0000001fff087819 */ /* 0x000fe40000011417 */
[----:B-----5:R-:W-:-:S09]  /*f6d0*/  SHF.R.S32.HI R6, RZ, 0x1f, R9 ;  /* 0x0000001fff067819 */ /* 0x020fd20000011409 */
[----:B------:R-:W-:Y:S02]  /*f6e0*/  USHF.R.S32.HI UR4, URZ, 0x1f, UR7 ;  /* 0x0000001f3f047899 */ /* 0x000fe40008011407 */
[----:B------:R-:W-:Y:S02]  /*f6f0*/  USEL UR10, UR7, URZ, !UP0 ;  /* 0x0000003f070a7287 */ /* 0x000fe4000c000000 */
[----:B------:R-:W-:Y:S01]  /*f700*/  USEL UR9, UR4, URZ, !UP0 ;  /* 0x0000003f04097287 */ /* 0x000fe2000c000000 */
[----:B------:R-:W-:Y:S11]  /*f710*/  @P0 BRA `(.L_x_1173) ;  /* 0x0000000000680947 */ /* 0x000ff60003800000 */
[----:B------:R-:W0:Y:S02]  /*f720*/  S2R R0, SR_TID.X ;  /* 0x0000000000007919 */ /* 0x000e240000002100 */
[----:B0-----:R-:W-:-:S05]  /*f730*/  IMAD R0, R206, 0x80, R0 ;  /* 0x00000080ce007824 */ /* 0x001fca00078e0200 */
[----:B------:R-:W-:-:S04]  /*f740*/  IADD3 R0, R0, -0x80, RZ ;  /* 0xffffff8000007810 */ /* 0x000fc80007ffe0ff */
        /* <DEDUP_REMOVED lines=12> */
[----:B------:R-:W-:Y:S01]  /*f810*/  UIMAD UR7, UR9, UR12, URZ ;  /* 0x0000000c090772a4 */ /* 0x000fe2000f8e023f */
[----:B------:R-:W-:Y:S02]  /*f820*/  VIADD R3, R3, UR4 ;  /* 0x0000000403037c36 */ /* 0x000fe40008000000 */
[----:B------:R-:W-:Y:S01]  /*f830*/  IMAD.U32 R5, RZ, RZ, UR12 ;  /* 0x0000000cff057e24 */ /* 0x000fe2000f8e00ff */
        /* <DEDUP_REMOVED lines=8> */
.L_x_1173:
[----:B------:R-:W-:Y:S05]  /*f8c0*/  BSYNC B1 ;  /* 0x0000000000017941 */ /* 0x000fea0003800000 */
.L_x_1172:
[----:B------:R-:W-:Y:S01]  /*f8d0*/  R2UR UR7, R207 ;  /* 0x00000000cf0772ca */ /* 0x000fe200000e0000 */
[----:B------:R-:W-:Y:S01]  /*f8e0*/  ULDC.64 UR12, c[0x0][0xaa0] ;  /* 0x0002a800000c7ab9 */ /* 0x000fe20000000a00 */
[----:B-1----:R-:W-:Y:S01]  /*f8f0*/  IMAD.MOV.U32 R2, RZ, RZ, R23 ;  /* 0x000000ffff027224 */ /* 0x002fe200078e0017 */
[----:B------:R-:W-:Y:S01]  /*f900*/  BSSY B1, `(.L_x_1174) ;  /* 0x0000034000017945 */ /* 0x000fe20003800000 */
[----:B0-----:R-:W-:Y:S02]  /*f910*/  IMAD.MOV.U32 R3, RZ, RZ, R8 ;  /* 0x000000ffff037224 */ /* 0x001fe400078e0008 */
[----:B------:R-:W-:Y:S02]  /*f920*/  IMAD R0, R6, UR12, RZ ;  /* 0x0000000c06007c24 */ /* 0x000fe4000f8e02ff */
[----:B------:R-:W-:-:S04]  /*f930*/  IMAD.WIDE.U32 R2, R9, UR12, R2 ;  /* 0x0000000c09027c25 */ /* 0x000fc8000f8e0002 */
[----:B------:R-:W-:Y:S01]  /*f940*/  IMAD R9, R9, UR13, R0 ;  /* 0x0000000d09097c24 */ /* 0x000fe2000f8e0200 */
[----:B------:R-:W-:Y:S01]  /*f950*/  ULDC.64 UR12, c[0x0][0xae0] ;  /* 0x0002b800000c7ab9 */ /* 0x000fe20000000a00 */
[----:B------:R-:W-:Y:S01]  /*f960*/  IMAD R11, R206, -0x80, R7 ;  /* 0xffffff80ce0b7824 */ /* 0x000fe200078e0207 */
[----:B------:R-:W-:Y:S02]  /*f970*/  UIMAD UR4, UR8, UR12, URZ ;  /* 0x0000000c080472a4 */ /* 0x000fe4000f8e023f */
[----:B------:R-:W-:Y:S01]  /*f980*/  MOV R5, UR12 ;  /* 0x0000000c00057c02 */ /* 0x000fe20008000f00 */
[----:B------:R-:W-:Y:S01]  /*f990*/  IMAD.IADD R3, R3, 0x1, R9 ;  /* 0x0000000103037824 */ /* 0x000fe200078e0209 */
[----:B------:R-:W-:Y:S01]  /*f9a0*/  SHF.R.S32.HI R7, RZ, 0x1f, R204 ;  /* 0x0000001fff077819 */ /* 0x000fe200000114cc */
[----:B------:R-:W-:Y:S01]  /*f9b0*/  UIMAD UR4, UR7, UR13, UR4 ;  /* 0x0000000d070472a4 */ /* 0x000fe2000f8e0204 */
[----:B------:R-:W-:Y:S01]  /*f9c0*/  ISETP.GE.AND P2, PT, R204, R11, PT ;  /* 0x0000000bcc00720c */ /* 0x000fe20003f46270 */
[----:B------:R-:W-:Y:S01]  /*f9d0*/  IMAD.WIDE.U32 R2, R5, UR7, R2 ;  /* 0x0000000705027c25 */ /* 0x000fe2000f8e0002 */
[----:B------:R-:W-:-:S03]  /*f9e0*/  ULDC.64 UR12, c[0x0][0xae8] ;  /* 0x0002ba00000c7ab9 */ /* 0x000fc60000000a00 */
[----:B------:R-:W-:Y:S01]  /*f9f0*/  VIADD R3, R3, UR4 ;  /* 0x0000000403037c36 */ /* 0x000fe20008000000 */
[----:B------:R-:W-:Y:S01]  /*fa00*/  UIMAD UR4, UR9, UR12, URZ ;  /* 0x0000000c090472a4 */ /* 0x000fe2000f8e023f */
[C---:B------:R-:W-:Y:S02]  /*fa10*/  VIADD R4, R204.reuse, 0x40 ;  /* 0x00000040cc047836 */ /* 0x040fe40000000000 */
[----:B------:R-:W-:Y:S01]  /*fa20*/  IMAD.U32 R5, RZ, RZ, UR12 ;  /* 0x0000000cff057e24 */ /* 0x000fe2000f8e00ff */
[----:B------:R-:W-:Y:S01]  /*fa30*/  UIMAD UR4, UR10, UR13, UR4 ;  /* 0x0000000d0a0472a4 */ /* 0x000fe2000f8e0204 */
[----:B------:R-:W-:Y:S01]  /*fa40*/  VIADD R0, R204, 0x20 ;  /* 0x00000020cc007836 */ /* 0x000fe20000000000 */
[----:B------:R-:W-:Y:S01]  /*fa50*/  ISETP.GE.AND P0, PT, R4, R11, PT ;  /* 0x0000000b0400720c */ /* 0x000fe20003f06270 */
[----:B------:R-:W-:-:S03]  /*fa60*/  IMAD.WIDE.U32 R4, R5, UR10, R2 ;  /* 0x0000000a05047c25 */ /* 0x000fc6000f8e0002 */
[----:B------:R-:W-:Y:S01]  /*fa70*/  ISETP.GE.AND P1, PT, R0, R11, PT ;  /* 0x0000000b0000720c */ /* 0x000fe20003f26270 */
[----:B------:R-:W-:Y:S02]  /*fa80*/  IMAD.MOV.U32 R6, RZ, RZ, R204 ;  /* 0x000000ffff067224 */ /* 0x000fe400078e00cc */
[----:B------:R-:W-:Y:S02]  /*fa90*/  VIADD R13, R5, UR4 ;  /* 0x00000004050d7c36 */ /* 0x000fe40008000000 */
[----:B------:R-:W-:-:S04]  /*faa0*/  IMAD.WIDE R6, R206, 0x80, R6 ;  /* 0x00000080ce067825 */ /* 0x000fc800078e0206 */
[----:B------:R-:W-:Y:S01]  /*fab0*/  VIADD R0, R204, 0x60 ;  /* 0x00000060cc007836 */ /* 0x000fe20000000000 */
[----:B------:R-:W-:Y:S06]  /*fac0*/  @P2 BRA `(.L_x_1175) ;  /* 0x00000000005c2947 */ /* 0x000fec0003800000 */
[C---:B------:R-:W-:Y:S01]  /*fad0*/  VIADD R2, R23.reuse, 0x40 ;  /* 0x0000004017027836 */ /* 0x040fe20000000000 */
[C---:B------:R-:W-:Y:S01]  /*fae0*/  IADD3 R3, R23.reuse, 0x80, RZ ;  /* 0x0000008017037810 */ /* 0x040fe20007ffe0ff */
[----:B------:R-:W-:Y:S01]  /*faf0*/  ULDC UR4, c[0x0][0xa8c] ;  /* 0x0002a30000047ab9 */ /* 0x000fe20000000800 */
[----:B------:R-:W-:Y:S01]  /*fb00*/  ULDC.64 UR8, c[0x0][0xad8] ;  /* 0x0002b60000087ab9 */ /* 0x000fe20000000a00 */
[----:B------:R-:W-:Y:S01]  /*fb10*/  VIADD R8, R23, 0xc0 ;  /* 0x000000c017087836 */ /* 0x000fe20000000000 */
[----:B------:R-:W-:Y:S01]  /*fb20*/  ISETP.GE.AND P4, PT, R2, UR4, PT ;  /* 0x0000000402007c0c */ /* 0x000fe2000bf86270 */
[----:B------:R-:W-:Y:S01]  /*fb30*/  IMAD R9, R7, UR8, RZ ;  /* 0x0000000807097c24 */ /* 0x000fe2000f8e02ff */
[----:B------:R-:W-:Y:S01]  /*fb40*/  ISETP.GE.AND P5, PT, R3, UR4, PT ;  /* 0x0000000403007c0c */ /* 0x000fe2000bfa6270 */
[----:B------:R-:W-:Y:S01]  /*fb50*/  IMAD.MOV.U32 R2, RZ, RZ, R4 ;  /* 0x000000ffff027224 */ /* 0x000fe200078e0004 */
[----:B------:R-:W-:Y:S01]  /*fb60*/  ISETP.GE.AND P3, PT, R23, UR4, PT ;  /* 0x0000000417007c0c */ /* 0x000fe2000bf66270 */
[----:B------:R-:W-:Y:S01]  /*fb70*/  IMAD.MOV.U32 R3, RZ, RZ, R13 ;  /* 0x000000ffff037224 */ /* 0x000fe200078e000d */
[----:B------:R-:W-:Y:S01]  /*fb80*/  ISETP.GE.AND P6, PT, R8, UR4, PT ;  /* 0x0000000408007c0c */ /* 0x000fe2000bfc6270 */
[C---:B------:R-:W-:Y:S01]  /*fb90*/  IMAD R9, R6.reuse, UR9, R9 ;  /* 0x0000000906097c24 */ /* 0x040fe2000f8e0209 */
[----:B------:R-:W-:Y:S01]  /*fba0*/  ULDC.64 UR10, c[0x0][0x208] ;  /* 0x00008200000a7ab9 */ /* 0x000fe20000000a00 */
        /* <DEDUP_REMOVED lines=9> */
.L_x_1175:
[----:B------:R-:W-:Y:S05]  /*fc40*/  BSYNC B1 ;  /* 0x0000000000017941 */ /* 0x000fea0003800000 */
.L_x_1174:
[----:B------:R-:W-:Y:S01]  /*fc50*/  BSSY B1, `(.L_x_1176) ;  /* 0x000001c000017945 */ /* 0x000fe20003800000 */
[----:B------:R-:W-:-:S03]  /*fc60*/  ISETP.GE.AND P2, PT, R0, R11, PT ;  /* 0x0000000b0000720c */ /* 0x000fc60003f46270 */
[----:B------:R-:W-:Y:S10]  /*fc70*/  @P1 BRA `(.L_x_1177) ;  /* 0x0000000000641947 */ /* 0x000ff40003800000 */
[----:B0-----:R-:W-:Y:S01]  /*fc80*/  IADD3 R9, P1, R6, 0x20, RZ ;  /* 0x0000002006097810 */ /* 0x001fe20007f3e0ff */
[C---:B------:R-:W-:Y:S01]  /*fc90*/  VIADD R2, R23.reuse, 0x40 ;  /* 0x0000004017027836 */ /* 0x040fe20000000000 */
[----:B------:R-:W-:Y:S01]  /*fca0*/  ULDC UR4, c[0x0][0xa8c] ;  /* 0x0002a30000047ab9 */ /* 0x000fe20000000800 */
[C---:B------:R-:W-:Y:S01]  /*fcb0*/  VIADD R3, R23.reuse, 0x80 ;  /* 0x0000008017037836 */ /* 0x040fe20000000000 */
[----:B------:R-:W-:Y:S01]  /*fcc0*/  ULDC.64 UR8, c[0x0][0xad8] ;  /* 0x0002b60000087ab9 */ /* 0x000fe20000000a00 */
[----:B------:R-:W-:Y:S01]  /*fcd0*/  IMAD.X R0, RZ, RZ, R7, P1 ;  /* 0x000000ffff007224 */ /* 0x000fe200008e0607 */
        /* <DEDUP_REMOVED lines=19> */
.L_x_1177:
[----:B------:R-:W-:Y:S05]  /*fe10*/  BSYNC B1 ;  /* 0x0000000000017941 */ /* 0x000fea0003800000 */
.L_x_1176:
[----:B------:R-:W-:Y:S04]  /*fe20*/  BSSY B1, `(.L_x_1178) ;  /* 0x000001b000017945 */ /* 0x000fe80003800000 */
[----:B------:R-:W-:Y:S05]  /*fe30*/  @P0 BRA `(.L_x_1179) ;  /* 0x0000000000640947 */ /* 0x000fea0003800000 */
[----:B01----:R-:W-:Y:S01]  /*fe40*/  IADD3 R9, P0, R6, 0x40, RZ ;  /* 0x0000004006097810 */ /* 0x003fe20007f1e0ff */
        /* <DEDUP_REMOVED lines=24> */
.L_x_1179:
[----:B------:R-:W-:Y:S05]  /*ffd0*/  BSYNC B1 ;  /* 0x0000000000017941 */ /* 0x000fea0003800000 */
.L_x_1178:
[----:B------:R-:W-:Y:S05]  /*ffe0*/  @P2 BRA `(.L_x_1170) ;  /* 0x0000000000642947 */ /* 0x000fea0003800000 */
[----:B------:R-:W-:Y:S01]  /*fff0*/  IADD3 R5, P0, R6, 0x60, RZ ;  /* 0x0000006006057810 */ /* 0x000fe20007f1e0ff */
[C---:B------:R-:W-:Y:S01]  /*10000*/  VIADD R0, R23.reuse, 0x40 ;  /* 0x0000004017007836 */ /* 0x040fe20000000000 */
[----:B------:R-:W-:Y:S01]  /*10010*/  ULDC UR4, c[0x0][0xa8c] ;  /* 0x0002a30000047ab9 */ /* 0x000fe20000000800 */
[----:B------:R-:W-:Y:S01]  /*10020*/  ULDC.64 UR8, c[0x0][0xad8] ;  /* 0x0002b60000087ab9 */ /* 0x000fe20000000a00 */
[----:B------:R-:W-:Y:S01]  /*10030*/  IMAD.MOV.U32 R2, RZ, RZ, R4 ;  /* 0x000000ffff027224 */ /* 0x000fe200078e0004 */
[C---:B------:R-:W-:Y:S01]  /*10040*/  ISETP.GE.AND P1, PT, R23.reuse, UR4, PT ;  /* 0x0000000417007c0c */ /* 0x040fe2000bf26270 */
[----:B------:R-:W-:Y:S01]  /*10050*/  IMAD.X R6, RZ, RZ, R7, P0 ;  /* 0x000000ffff067224 */ /* 0x000fe200000e0607 */
[----:B------:R-:W-:Y:S01]  /*10060*/  ISETP.GE.AND P2, PT, R0, UR4, PT ;  /* 0x0000000400007c0c */ /* 0x000fe2000bf46270 */
[----:B------:R-:W-:Y:S01]  /*10070*/  IMAD.MOV.U32 R3, RZ, RZ, R13 ;  /* 0x000000ffff037224 */ /* 0x000fe200078e000d */
[----:B------:R-:W-:Y:S01]  /*10080*/  ULDC.64 UR10, c[0x0][0x208] ;  /* 0x00008200000a7ab9 */ /* 0x000fe20000000a00 */
[----:B------:R-:W-:-:S02]  /*10090*/  VIADD R4, R23, 0x80 ;  /* 0x0000008017047836 */ /* 0x000fc40000000000 */
[----:B------:R-:W-:Y:S02]  /*100a0*/  IMAD R6, R6, UR8, RZ ;  /* 0x0000000806067c24 */ /* 0x000fe4000f8e02ff */
        /* <DEDUP_REMOVED lines=13> */
.L_x_1170:
[----:B------:R-:W-:Y:S05]  /*10180*/  BSYNC B0 ;  /* 0x0000000000007941 */ /* 0x000fea0003800000 */
.L_x_1161:
[----:B------:R-:W-:Y:S02]  /*10190*/  ULDC UR4, c[0x0][0xc14] ;  /* 0x0003050000047ab9 */ /* 0x000fe40000000800 */
[----:B------:R-:W-:-:S06]  /*101a0*/  UISETP.GE.AND UP0, UPT, UR5, UR4, UPT ;  /* 0x000000040500728c */ /* 0x000fcc000bf06270 */
[----:B------:R-:W-:-:S13]  /*101b0*/  PLOP3.LUT P0, PT, PT, PT, UP0, 0x80, 0x0 ;  /* 0x000000000000781c */ /* 0x000fda0003f0f008 */
[----:B------:R-:W-:Y:S05]  /*101c0*/  @!P0 BRA `(.L_x_1180) ;  /* 0xffffff0800f88947 */ /* 0x000fea000383ffff */
[----:B------:R-:W-:Y:S05]  /*101d0*/  EXIT ;  /* 0x000000000000794d */ /* 0x000fea0003800000 */
.L_x_1079:
        /* <DEDUP_REMOVED lines=9> */
[----:B------:R-:W-:Y:S01]  /*10270*/  IMAD.MOV.U32 R10, RZ, RZ, RZ ;  /* 0x000000ffff0a7224 */ /* 0x000fe200078e00ff */
        /* <DEDUP_REMOVED lines=13> */
[----:B------:R-:W-:-:S09]  /*10350*/  LOP3.LUT R0, R0, 0xfffffffe, RZ, 0xc0, !PT ;  /* 0xfffffffe00007812 */ /* 0x000fd200078ec0ff */
[----:B------:R-:W-:-:S04]  /*10360*/  @P1 LOP3.LUT R0, R0, 0x1, RZ, 0xfc, !PT ;  /* 0x0000000100001812 */ /* 0x000fc800078efcff */
[----:B------:R-:W-:-:S04]  /*10370*/  LOP3.LUT R0, R0, 0xffffffef, RZ, 0xc0, !PT ;  /* 0xffffffef00007812 */ /* 0x000fc800078ec0ff */
[----:B------:R-:W-:-:S04]  /*10380*/  @P0 LOP3.LUT R0, R0, 0x10, RZ, 0xfc, !PT ;  /* 0x0000001000000812 */ /* 0x000fc800078efcff */
[----:B------:R-:W-:Y:S01]  /*10390*/  LOP3.LUT R0, R0, 0xfffffff7, RZ, 0xc0, !PT ;  /* 0xfffffff700007812 */ /* 0x000fe200078ec0ff */
[----:B--2---:R-:W1:Y:S02]  /*103a0*/  SHFL.UP PT, R4, R10, 0x1, RZ ;  /* 0x042000000a047989 */ /* 0x004e6400000e00ff */
[----:B-1----:R-:W-:-:S04]  /*103b0*/  SEL R5, R4, RZ, P1 ;  /* 0x000000ff04057207 */ /* 0x002fc80000800000 */
[----:B------:R-:W-:-:S05]  /*103c0*/  IADD3 R5, R10, R5, RZ ;  /* 0x000000050a057210 */ /* 0x000fca0007ffe0ff */
[----:B------:R-:W1:Y:S02]  /*103d0*/  SHFL.UP PT, R4, R5, 0x2, RZ ;  /* 0x0440000005047989 */ /* 0x000e6400000e00ff */
[----:B-1----:R-:W-:Y:S02]  /*103e0*/  SEL R4, R4, RZ, P0 ;  /* 0x000000ff04047207 */ /* 0x002fe40000000000 */
[----:B------:R-:W-:-:S03]  /*103f0*/  ISETP.GE.U32.AND P0, PT, R7, 0x4, PT ;  /* 0x000000040700780c */ /* 0x000fc60003f06070 */
[----:B------:R-:W-:-:S05]  /*10400*/  IMAD.IADD R4, R5, 0x1, R4 ;  /* 0x0000000105047824 */ /* 0x000fca00078e0204 */
[----:B------:R-:W1:Y:S05]  /*10410*/  SHFL.UP PT, R6, R4, 0x4, RZ ;  /* 0x0480000004067989 */ /* 0x000e6a00000e00ff */
[----:B------:R-:W-:-:S04]  /*10420*/  @P0 LOP3.LUT R0, R0, 0x8, RZ, 0xfc, !PT ;  /* 0x0000000800000812 */ /* 0x000fc800078efcff */
[----:B------:R-:W-:Y:S02]  /*10430*/  LOP3.LUT R0, R0, 0xfffffffb, RZ, 0xc0, !PT ;  /* 0xfffffffb00007812 */ /* 0x000fe400078ec0ff */
[----:B-1----:R-:W-:Y:S01]  /*10440*/  SEL R3, R6, RZ, P0 ;  /* 0x000000ff06037207 */ /* 0x002fe20000000000 */
[----:B------:R-:W-:Y:S01]  /*10450*/  IMAD.MOV.U32 R6, RZ, RZ, RZ ;  /* 0x000000ffff067224 */ /* 0x000fe200078e00ff */
        /* <DEDUP_REMOVED lines=18> */
[----:B------:R-:W-:Y:S01]  /*10580*/  MOV R6, RZ ;  /* 0x000000ff00067202 */ /* 0x000fe20000000f00 */
[----:B------:R-:W-:Y:S01]  /*10590*/  ULDC UR5, c[0x0][0xc14] ;  /* 0x0003050000057ab9 */ /* 0x000fe20000000800 */
[----:B------:R-:W-:Y:S01]  /*105a0*/  ULDC UR7, c[0x0][0xc14] ;  /* 0x0003050000077ab9 */ /* 0x000fe20000000800 */
[----:B------:R-:W-:-:S05]  /*105b0*/  ULDC UR4, c[0x0][0xc10] ;  /* 0x0003040000047ab9 */ /* 0x000fca0000000800 */
.L_x_1185:
[----:B------:R-:W-:Y:S02]  /*105c0*/  VIADD R6, R6, 0x1f ;  /* 0x0000001f06067836 */ /* 0x000fe40000000000 */
[----:B------:R-:W-:-:S03]  /*105d0*/  IMAD.U32 R19, RZ, RZ, UR7 ;  /* 0x00000007ff137e24 */ /* 0x000fc6000f8e00ff */
[----:B------:R-:W-:-:S13]  /*105e0*/  ISETP.GE.AND P0, PT, R6, UR5, PT ;  /* 0x0000000506007c0c */ /* 0x000fda000bf06270 */
[----:B------:R-:W-:Y:S05]  /*105f0*/  @P0 BRA `(.L_x_1182) ;  /* 0x0000000400cc0947 */ /* 0x000fea0003800000 */
[----:B------:R-:W0:Y:S01]  /*10600*/  S2R R2, SR_TID.X ;  /* 0x0000000000027919 */ /* 0x000e220000002100 */
        /* <DEDUP_REMOVED lines=11> */
.L_x_1184:
[----:B------:R-:W-:Y:S05]  /*106c0*/  BSYNC B0 ;  /* 0x0000000000007941 */ /* 0x000fea0003800000 */
.L_x_1183:
        /* <DEDUP_REMOVED lines=18> */
[----:B0-----:R-:W-:-:S04]  /*107f0*/  SEL R9, R8, RZ, P0 ;  /* 0x000000ff08097207 */ /* 0x001fc80000000000 */
[----:B------:R-:W-:-:S05]  /*10800*/  IADD3 R4, R4, R9, RZ ;  /* 0x0000000904047210 */ /* 0x000fca0007ffe0ff */
[----:B------:R-:W0:Y:S02]  /*10810*/  SHFL.IDX PT, R3, R4, 0x1f, 0x1f ;  /* 0x03e01f0004037f89 */ /* 0x000e2400000e0000 */
[----:B0-----:R-:W-:-:S04]  /*10820*/  IMAD R2, R3, UR4, RZ ;  /* 0x0000000403027c24 */ /* 0x001fc8000f8e02ff */
[----:B------:R-:W-:-:S05]  /*10830*/  IMAD.IADD R5, R2, 0x1, R5 ;  /* 0x0000000102057824 */ /* 0x000fca00078e0205 */
[----:B------:R-:W-:-:S13]  /*10840*/  ISETP.GT.AND P0, PT, R5, UR6, PT ;  /* 0x0000000605007c0c */ /* 0x000fda000bf04270 */
[----:B------:R-:W-:Y:S05]  /*10850*/  @!P0 BRA `(.L_x_1185) ;  /* 0xfffffffc00588947 */ /* 0x000fea000383ffff */
.L_x_1181:
[----:B------:R-:W-:Y:S01]  /*10860*/  IMAD.IADD R7, R5, 0x1, -R2 ;  /* 0x0000000105077824 */ /* 0x000fe200078e0a02 */
[----:B------:R-:W-:-:S03]  /*10870*/  ULDC.64 UR8, c[0x0][0x208] ;  /* 0x0000820000087ab9 */ /* 0x000fc60000000a00 */
[----:B------:R-:W-:-:S05]  /*10880*/  IMAD R2, R4, UR4, R7 ;  /* 0x0000000404027c24 */ /* 0x000fca000f8e0207 */
[----:B------:R-:W-:Y:S02]  /*10890*/  ISETP.GT.AND P0, PT, R2, UR6, PT ;  /* 0x0000000602007c0c */ /* 0x000fe4000bf04270 */
[----:B------:R-:W0:Y:S11]  /*108a0*/  LDC.64 R2, c[0x0][0xc68] ;  /* 0x00031a00ff027b82 */ /* 0x000e360000000a00 */
[----:B------:R-:W-:-:S04]  /*108b0*/  VOTE.ANY R9, PT, !P0 ;  /* 0x0000000000097806 */ /* 0x000fc800040e0100 */
[----:B------:R-:W1:Y:S02]  /*108c0*/  POPC R5, R9 ;  /* 0x0000000900057309 */ /* 0x000e640000000000 */
[----:B-1----:R-:W-:-:S04]  /*108d0*/  IMAD.IADD R19, R5, 0x1, R6 ;  /* 0x0000000105137824 */ /* 0x002fc800078e0206 */
[----:B0-----:R-:W-:-:S05]  /*108e0*/  IMAD.WIDE R2, R19, 0x4, R2 ;  /* 0x0000000413027825 */ /* 0x001fca00078e0202 */
[----:B------:R-:W2:Y:S01]  /*108f0*/  LDG.E R8, desc[UR8][R2.64] ;  /* 0x0000000802087981 */ /* 0x000ea2000c1e1900 */
[----:B------:R-:W-:-:S03]  /*10900*/  ISETP.NE.AND P0, PT, R9, RZ, PT ;  /* 0x000000ff0900720c */ /* 0x000fc60003f05270 */
[----:B------:R-:W2:Y:S02]  /*10910*/  SHFL.IDX PT, R17, R10, R5, 0x1f ;  /* 0x00001f050a117589 */ /* 0x000ea400000e0000 */
[----:B--2---:R-:W-:-:S05]  /*10920*/  IMAD R6, R17, R8, RZ ;  /* 0x0000000811067224 */ /* 0x004fca00078e02ff */
[----:B------:R-:W-:-:S04]  /*10930*/  IABS R11, R6 ;  /* 0x00000006000b7213 */ /* 0x000fc80000000000 */
[----:B------:R-:W0:Y:S08]  /*10940*/  I2F.RP R12, R11 ;  /* 0x0000000b000c7306 */ /* 0x000e300000209400 */
[----:B0-----:R-:W0:Y:S02]  /*10950*/  MUFU.RCP R12, R12 ;  /* 0x0000000c000c7308 */ /* 0x001e240000001000 */
[----:B0-----:R-:W-:-:S06]  /*10960*/  VIADD R13, R12, 0xffffffe ;  /* 0x0ffffffe0c0d7836 */ /* 0x001fcc0000000000 */
[----:B------:R0:W1:Y:S01]  /*10970*/  F2I.FTZ.U32.TRUNC.NTZ R3, R13 ;  /* 0x0000000d00037305 */ /* 0x000062000021f000 */
[----:B------:R-:W-:Y:S05]  /*10980*/  @!P0 BRA `(.L_x_1186) ;  /* 0x0000000000088947 */ /* 0x000fea0003800000 */
[----:B------:R-:W-:-:S05]  /*10990*/  VIADD R5, R5, 0xffffffff ;  /* 0xffffffff05057836 */ /* 0x000fca0000000000 */
[----:B------:R2:W3:Y:S02]  /*109a0*/  SHFL.IDX PT, R16, R4, R5, 0x1f ;  /* 0x00001f0504107589 */ /* 0x0004e400000e0000 */
.L_x_1186:
[----:B-1----:R-:W-:Y:S01]  /*109b0*/  IMAD.MOV R2, RZ, RZ, -R3 ;  /* 0x000000ffff027224 */ /* 0x002fe200078e0a03 */
[----:B--2---:R-:W-:Y:S01]  /*109c0*/  IABS R4, R6 ;  /* 0x0000000600047213 */ /* 0x004fe20000000000 */
[----:B---3--:R-:W-:Y:S02]  /*109d0*/  IMAD R16, R16, UR4, R7 ;  /* 0x0000000410107c24 */ /* 0x008fe4000f8e0207 */
[----:B------:R-:W-:Y:S02]  /*109e0*/  IMAD R5, R2, R11, RZ ;  /* 0x0000000b02057224 */ /* 0x000fe400078e02ff */
[----:B------:R-:W-:Y:S02]  /*109f0*/  IMAD.MOV.U32 R2, RZ, RZ, RZ ;  /* 0x000000ffff027224 */ /* 0x000fe400078e00ff */
[----:B------:R-:W-:Y:S02]  /*10a00*/  IMAD.MOV R4, RZ, RZ, -R4 ;  /* 0x000000ffff047224 */ /* 0x000fe400078e0a04 */
[----:B------:R-:W-:Y:S01]  /*10a10*/  IMAD.HI.U32 R2, R3, R5, R2 ;  /* 0x0000000503027227 */ /* 0x000fe200078e0002 */
[----:B------:R-:W-:-:S04]  /*10a20*/  IADD3 R5, -R16, UR6, RZ ;  /* 0x0000000610057c10 */ /* 0x000fc8000fffe1ff */
[----:B------:R-:W-:-:S05]  /*10a30*/  IABS R3, R5 ;  /* 0x0000000500037213 */ /* 0x000fca0000000000 */
[----:B------:R-:W-:-:S04]  /*10a40*/  IMAD.HI.U32 R9, R2, R3, RZ ;  /* 0x0000000302097227 */ /* 0x000fc800078e00ff */
[----:B------:R-:W-:-:S05]  /*10a50*/  IMAD R2, R9, R4, R3 ;  /* 0x0000000409027224 */ /* 0x000fca00078e0203 */
[----:B------:R-:W-:-:S13]  /*10a60*/  ISETP.GT.U32.AND P0, PT, R11, R2, PT ;  /* 0x000000020b00720c */ /* 0x000fda0003f04070 */
[----:B------:R-:W-:Y:S01]  /*10a70*/  @!P0 IMAD.IADD R2, R2, 0x1, -R11 ;  /* 0x0000000102028824 */ /* 0x000fe200078e0a0b */
[----:B------:R-:W-:-:S04]  /*10a80*/  @!P0 IADD3 R9, R9, 0x1, RZ ;  /* 0x0000000109098810 */ /* 0x000fc80007ffe0ff */
[----:B------:R-:W-:Y:S02]  /*10a90*/  ISETP.GE.U32.AND P0, PT, R2, R11, PT ;  /* 0x0000000b0200720c */ /* 0x000fe40003f06070 */
[----:B------:R-:W-:-:S11]  /*10aa0*/  LOP3.LUT R2, R5, R6, RZ, 0x3c, !PT ;  /* 0x0000000605027212 */ /* 0x000fd600078e3cff */
[----:B------:R-:W-:Y:S01]  /*10ab0*/  @P0 VIADD R9, R9, 0x1 ;  /* 0x0000000109090836 */ /* 0x000fe20000000000 */
[----:B------:R-:W-:-:S13]  /*10ac0*/  ISETP.GE.AND P0, PT, R2, RZ, PT ;  /* 0x000000ff0200720c */ /* 0x000fda0003f06270 */
[----:B------:R-:W-:Y:S01]  /*10ad0*/  @!P0 IMAD.MOV R9, RZ, RZ, -R9 ;  /* 0x000000ffff098224 */ /* 0x000fe200078e0a09 */
[----:B------:R-:W-:-:S13]  /*10ae0*/  ISETP.NE.AND P0, PT, R6, RZ, PT ;  /* 0x000000ff0600720c */ /* 0x000fda0003f05270 */
[----:B------:R-:W-:-:S05]  /*10af0*/  @!P0 LOP3.LUT R9, RZ, R6, RZ, 0x33, !PT ;  /* 0x00000006ff098212 */ /* 0x000fca00078e33ff */
[----:B------:R-:W-:Y:S02]  /*10b00*/  IMAD R4, R8, R9, RZ ;  /* 0x0000000908047224 */ /* 0x000fe400078e02ff */
[----:B------:R-:W-:Y:S02]  /*10b10*/  IMAD.MOV R9, RZ, RZ, -R9 ;  /* 0x000000ffff097224 */ /* 0x000fe400078e0a09 */
[----:B------:R-:W-:Y:S02]  /*10b20*/  IMAD.MOV R3, RZ, RZ, -R4 ;  /* 0x000000ffff037224 */ /* 0x000fe400078e0a04 */
[----:B------:R-:W-:-:S03]  /*10b30*/  IMAD R5, R6, R9, R5 ;  /* 0x0000000906057224 */ /* 0x000fc600078e0205 */
[----:B------:R-:W-:Y:S01]  /*10b40*/  VIADDMNMX R8, R3, UR4, R8, PT ;  /* 0x0000000403087c46 */ /* 0x000fe2000b800108 */
[----:B------:R-:W-:-:S03]  /*10b50*/  IMAD.IADD R4, R5, 0x1, R4 ;  /* 0x0000000105047824 */ /* 0x000fc600078e0204 */
[----:B------:R-:W-:-:S04]  /*10b60*/  IABS R7, R8 ;  /* 0x0000000800077213 */ /* 0x000fc80000000000 */
[----:B------:R-:W1:Y:S08]  /*10b70*/  I2F.RP R10, R7 ;  /* 0x00000007000a7306 */ /* 0x000e700000209400 */
[----:B-1----:R-:W1:Y:S02]  /*10b80*/  MUFU.RCP R10, R10 ;  /* 0x0000000a000a7308 */ /* 0x002e640000001000 */
[----:B-1----:R-:W-:-:S06]  /*10b90*/  VIADD R2, R10, 0xffffffe ;  /* 0x0ffffffe0a027836 */ /* 0x002fcc0000000000 */
[----:B------:R1:W2:Y:S02]  /*10ba0*/  F2I.FTZ.U32.TRUNC.NTZ R3, R2 ;  /* 0x0000000200037305 */ /* 0x0002a4000021f000 */
[----:B-1----:R-:W-:Y:S02]  /*10bb0*/  IMAD.MOV.U32 R2, RZ, RZ, RZ ;  /* 0x000000ffff027224 */ /* 0x002fe400078e00ff */
[----:B--2---:R-:W-:-:S04]  /*10bc0*/  IMAD.MOV R6, RZ, RZ, -R3 ;  /* 0x000000ffff067224 */ /* 0x004fc800078e0a03 */
[----:B------:R-:W-:Y:S01]  /*10bd0*/  IMAD R9, R6, R7, RZ ;  /* 0x0000000706097224 */ /* 0x000fe200078e02ff */
[----:B------:R-:W-:-:S03]  /*10be0*/  IABS R6, R5 ;  /* 0x0000000500067213 */ /* 0x000fc60000000000 */
[----:B------:R-:W-:Y:S01]  /*10bf0*/  IMAD.HI.U32 R3, R3, R9, R2 ;  /* 0x0000000903037227 */ /* 0x000fe200078e0002 */
[----:B------:R-:W-:-:S04]  /*10c00*/  IABS R9, R8 ;  /* 0x0000000800097213 */ /* 0x000fc80000000000 */
[----:B------:R-:W-:Y:S01]  /*10c10*/  IADD3 R2, RZ, -R9, RZ ;  /* 0x80000009ff027210 */ /* 0x000fe20007ffe0ff */
[----:B------:R-:W-:-:S04]  /*10c20*/  IMAD.HI.U32 R3, R3, R6, RZ ;  /* 0x0000000603037227 */ /* 0x000fc800078e00ff */
[----:B------:R-:W-:-:S05]  /*10c30*/  IMAD R2, R3, R2, R6 ;  /* 0x0000000203027224 */ /* 0x000fca00078e0206 */
[----:B------:R-:W-:-:S13]  /*10c40*/  ISETP.GT.U32.AND P0, PT, R7, R2, PT ;  /* 0x000000020700720c */ /* 0x000fda0003f04070 */
[----:B------:R-:W-:Y:S02]  /*10c50*/  @!P0 IMAD.IADD R2, R2, 0x1, -R7 ;  /* 0x0000000102028824 */ /* 0x000fe400078e0a07 */
[----:B------:R-:W-:-:S03]  /*10c60*/  @!P0 VIADD R3, R3, 0x1 ;  /* 0x0000000103038836 */ /* 0x000fc60000000000 */
[----:B------:R-:W-:Y:S02]  /*10c70*/  ISETP.GE.U32.AND P0, PT, R2, R7, PT ;  /* 0x000000070200720c */ /* 0x000fe40003f06070 */
[----:B------:R-:W-:-:S11]  /*10c80*/  LOP3.LUT R2, R5, R8, RZ, 0x3c, !PT ;  /* 0x0000000805027212 */ /* 0x000fd600078e3cff */
[----:B------:R-:W-:Y:S01]  /*10c90*/  @P0 VIADD R3, R3, 0x1 ;  /* 0x0000000103030836 */ /* 0x000fe20000000000 */
[----:B------:R-:W-:-:S13]  /*10ca0*/  ISETP.GE.AND P0, PT, R2, RZ, PT ;  /* 0x000000ff0200720c */ /* 0x000fda0003f06270 */
[----:B------:R-:W-:Y:S01]  /*10cb0*/  @!P0 IMAD.MOV R3, RZ, RZ, -R3 ;  /* 0x000000ffff038224 */ /* 0x000fe200078e0a03 */
[----:B------:R-:W-:-:S13]  /*10cc0*/  ISETP.NE.AND P0, PT, R8, RZ, PT ;  /* 0x000000ff0800720c */ /* 0x000fda0003f05270 */
[----:B------:R-:W-:Y:S01]  /*10cd0*/  @!P0 LOP3.LUT R3, RZ, R8, RZ, 0x33, !PT ;  /* 0x00000008ff038212 */ /* 0x000fe200078e33ff */
[----:B------:R-:W-:-:S03]  /*10ce0*/  IMAD.MOV R8, RZ, RZ, -R8 ;  /* 0x000000ffff087224 */ /* 0x000fc600078e0a08 */
[----:B------:R-:W-:Y:S01]  /*10cf0*/  LOP3.LUT R2, RZ, R3, RZ, 0x33, !PT ;  /* 0x00000003ff027212 */ /* 0x000fe200078e33ff */
[----:B------:R-:W-:-:S04]  /*10d00*/  IMAD R18, R3, R8, R4 ;  /* 0x0000000803127224 */ /* 0x000fc800078e0204 */
[----:B------:R-:W-:Y:S01]  /*10d10*/  IMAD.IADD R17, R17, 0x1, R2 ;  /* 0x0000000111117824 */ /* 0x000fe200078e0202 */
[----:B------:R-:W-:Y:S06]  /*10d20*/  BRA `(.L_x_1187) ;  /* 0x00000000000c7947 */ /* 0x000fec0003800000 */
.L_x_1182:
[----:B------:R-:W-:Y:S01]  /*10d30*/  IMAD.MOV.U32 R17, RZ, RZ, RZ ;  /* 0x000000ffff117224 */ /* 0x000fe200078e00ff */
[----:B------:R-:W-:Y:S01]  /*10d40*/  MOV R16, UR6 ;  /* 0x0000000600107c02 */ /* 0x000fe20008000f00 */
[----:B------:R-:W-:-:S07]  /*10d50*/  IMAD.MOV.U32 R18, RZ, RZ, RZ ;  /* 0x000000ffff127224 */ /* 0x000fce00078e00ff */
.L_x_1187:
[----:B------:R-:W1:Y:S01]  /*10d60*/  S2R R2, SR_TID.X ;  /* 0x0000000000027919 */ /* 0x000e620000002100 */
[----:B------:R-:W-:Y:S01]  /*10d70*/  STL [R1], RZ ;  /* 0x000000ff01007387 */ /* 0x000fe20000100800 */
[----:B-1----:R-:W-:-:S04]  /*10d80*/  LOP3.LUT R2, R2, 0x1f, RZ, 0xc0, !PT ;  /* 0x0000001f02027812 */ /* 0x002fc800078ec0ff */
[----:B------:R-:W-:-:S13]  /*10d90*/  ISETP.NE.AND P0, PT, R2, RZ, PT ;  /* 0x000000ff0200720c */ /* 0x000fda0003f05270 */
[----:B------:R-:W1:Y:S01]  /*10da0*/  @!P0 S2R R3, SR_CgaCtaId ;  /* 0x0000000000038919 */ /* 0x000e620000008800 */
[----:B------:R-:W-:-:S04]  /*10db0*/  @!P0 MOV R0, 0x400 ;  /* 0x0000040000008802 */ /* 0x000fc80000000f00 */
[----:B-1----:R-:W-:-:S05]  /*10dc0*/  @!P0 LEA R0, R3, R0, 0x18 ;  /* 0x0000000003008211 */ /* 0x002fca00078ec0ff */
[----:B------:R1:W-:Y:S01]  /*10dd0*/  @!P0 STS.128 [R0+0x308d0], R16 ;  /* 0x0308d01000008388 */ /* 0x0003e20000000c00 */
[----:B------:R-:W-:Y:S06]  /*10de0*/  BAR.ARV 0x5, 0x120 ;  /* 0x0144800000007b1d */ /* 0x000fec0000002000 */
[----:B------:R-:W-:Y:S01]  /*10df0*/  ISETP.GE.AND P0, PT, R19, UR5, PT ;  /* 0x0000000513007c0c */ /* 0x000fe2000bf06270 */
[----:B-1----:R-:W-:-:S05]  /*10e00*/  IMAD.MOV.U32 R0, RZ, RZ, 0x1 ;  /* 0x00000001ff007424 */ /* 0x002fca00078e00ff */
[----:B------:R1:W-:Y:S04]  /*10e10*/  STL [R1+0x8], R0 ;  /* 0x0000080001007387 */ /* 0x0003e80000100800 */
[----:B------:R1:W-:Y:S03]  /*10e20*/  STL [R1+0x18], RZ ;  /* 0x000018ff01007387 */ /* 0x0003e60000100800 */
[----:B------:R-:W-:Y:S05]  /*10e30*/  @P0 BRA `(.L_x_1188) ;  /* 0x0000004800880947 */ /* 0x000fea0003800000 */
[----:B-1----:R-:W-:Y:S01]  /*10e40*/  IMAD.MOV.U32 R0, RZ, RZ, 0x1 ;  /* 0x00000001ff007424 */ /* 0x002fe200078e00ff */
[----:B------:R1:W-:Y:S01]  /*10e50*/  STL [R1+0x18], RZ ;  /* 0x000018ff01007387 */ /* 0x0003e20000100800 */
[----:B------:R-:W-:Y:S01]  /*10e60*/  ULDC UR38, c[0x0][0xc] ;  /* 0x0000030000267ab9 */ /* 0x000fe20000000800 */
[----:B------:R-:W-:Y:S02]  /*10e70*/  ULDC.64 UR36, c[0x0][0x198] ;  /* 0x0000660000247ab9 */ /* 0x000fe40000000a00 */
[----:B------:R1:W-:Y:S04]  /*10e80*/  STL [R1+0x8], R0 ;  /* 0x0000080001007387 */ /* 0x0003e80000100800 */
[----:B------:R1:W-:Y:S02]  /*10e90*/  STL [R1], RZ ;  /* 0x000000ff01007387 */ /* 0x0003e40000100800 */
.L_x_1264:
[----:B------:R-:W-:Y:S05]  /*10ea0*/  YIELD ;  /* 0x0000000000007946 */ /* 0x000fea0003800000 */
[----:B------:R-:W-:Y:S01]  /*10eb0*/  ULDC.64 UR4, c[0x0][0xa28] ;  /* 0x00028a0000047ab9 */ /* 0x000fe20000000a00 */
[----:B------:R-:W-:Y:S01]  /*10ec0*/  IMAD.MOV.U32 R4, RZ, RZ, RZ ;  /* 0x000000ffff047224 */ /* 0x000fe200078e00ff */
[----:B------:R-:W-:Y:S01]  /*10ed0*/  ISETP.NE.U32.AND P0, PT, RZ, UR4, PT ;  /* 0x00000004ff007c0c */ /* 0x000fe2000bf05070 */
[----:B------:R-:W-:-:S03]  /*10ee0*/  ULDC.64 UR6, c[0x0][0x208] ;  /* 0x0000820000067ab9 */ /* 0x000fc60000000a00 */
[----:B------:R-:W-:Y:S01]  /*10ef0*/  ISETP.NE.AND.EX P0, PT, RZ, UR5, PT, P0 ;  /* 0x00000005ff007c0c */ /* 0x000fe2000bf05300 */
[----:B------:R-:W-:-:S12]  /*10f00*/  ULDC.64 UR4, c[0x0][0xa00] ;  /* 0x0002800000047ab9 */ /* 0x000fd80000000a00 */
[----:B--2---:R-:W2:Y:S01]  /*10f10*/  @P0 LDC.64 R2, c[0x0][0xa28] ;  /* 0x00028a00ff020b82 */ /* 0x004ea20000000a00 */
[----:B------:R-:W-:Y:S01]  /*10f20*/  ISETP.NE.U32.AND P2, PT, RZ, UR4, PT ;  /* 0x00000004ff007c0c */ /* 0x000fe2000bf45070 */
[----:B--2---:R-:W-:-:S05]  /*10f30*/  @P0 IMAD.WIDE R2, R19, 0x4, R2 ;  /* 0x0000000413020825 */ /* 0x004fca00078e0202 */
[----:B------:R2:W5:Y:S01]  /*10f40*/  @P0 LDG.E R4, desc[UR6][R2.64] ;  /* 0x0000000602040981 */ /* 0x000562000c1e1900 */
[----:B------:R-:W-:Y:S01]  /*10f50*/  ISETP.NE.AND.EX P2, PT, RZ, UR5, PT, P2 ;  /* 0x00000005ff007c0c */ /* 0x000fe2000bf45320 */
[----:B-1----:R-:W-:Y:S01]  /*10f60*/  IMAD.MOV.U32 R0, RZ, RZ, RZ ;  /* 0x000000ffff007224 */ /* 0x002fe200078e00ff */
[----:B------:R-:W-:Y:S01]  /*10f70*/  ULDC.64 UR4, c[0x0][0xa18] ;  /* 0x0002860000047ab9 */ /* 0x000fe20000000a00 */
[----:B--2---:R-:W1:Y:S02]  /*10f80*/  LDC.64 R2, c[0x0][0xa00] ;  /* 0x00028000ff027b82 */ /* 0x004e640000000a00 */
[----:B-1----:R-:W-:-:S08]  /*10f90*/  IMAD.WIDE R2, R19, 0x4, R2 ;  /* 0x0000000413027825 */ /* 0x002fd000078e0202 */
[----:B------:R-:W2:Y:S01]  /*10fa0*/  @P2 LDG.E R0, desc[UR6][R2.64] ;  /* 0x0000000602002981 */ /* 0x000ea2000c1e1900 */
[----:B------:R-:W-:Y:S01]  /*10fb0*/  ISETP.NE.U32.AND P1, PT, RZ, UR4, PT ;  /* 0x00000004ff007c0c */ /* 0x000fe2000bf25070 */
[----:B------:R-:W-:-:S03]  /*10fc0*/  ULDC UR4, c[0x0][0x288] ;  /* 0x0000a20000047ab9 */ /* 0x000fc60000000800 */
[----:B------:R-:W-:-:S13]  /*10fd0*/  ISETP.NE.AND.EX P1, PT, RZ, UR5, PT, P1 ;  /* 0x00000005ff007c0c */ /* 0x000fda000bf25310 */
[----:B------:R-:W1:Y:S02]  /*10fe0*/  @P1 LDC.64 R6, c[0x0][0xa18] ;  /* 0x00028600ff061b82 */ /* 0x000e640000000a00 */
[----:B-1----:R-:W-:Y:S01]  /*10ff0*/  @P1 IMAD.WIDE R6, R19, 0x4, R6 ;  /* 0x0000000413061825 */ /* 0x002fe200078e0206 */
[----:B--2---:R1:W-:Y:S03]  /*11000*/  STL [R1+0x1c], R0 ;  /* 0x00001c0001007387 */ /* 0x0043e60000100800 */
[----:B-1----:R-:W-:Y:S01]  /*11010*/  IMAD.U32 R0, RZ, RZ, UR4 ;  /* 0x00000004ff007e24 */ /* 0x002fe2000f8e00ff */
[----:B------:R-:W-:Y:S02]  /*11020*/  ULDC.64 UR4, c[0x0][0x3f8] ;  /* 0x0000fe0000047ab9 */ /* 0x000fe40000000a00 */
[----:B------:R-:W-:-:S03]  /*11030*/  UISETP.NE.U32.AND UP0, UPT, UR4, URZ, UPT ;  /* 0x0000003f0400728c */ /* 0x000fc6000bf05070 */
[----:B------:R-:W-:Y:S01]  /*11040*/  ULDC UR4, c[0x0][0x404] ;  /* 0x0001010000047ab9 */ /* 0x000fe20000000800 */
[----:B------:R-:W-:Y:S01]  /*11050*/  UISETP.NE.AND.EX UP0, UPT, UR5, URZ, UPT, UP0 ;  /* 0x0000003f0500728c */ /* 0x000fe2000bf05300 */
[----:B------:R1:W5:Y:S01]  /*11060*/  @P1 LDG.E R0, desc[UR6][R6.64] ;  /* 0x0000000606001981 */ /* 0x000362000c1e1900 */
[----:B------:R-:W-:Y:S01]  /*11070*/  ULDC.64 UR6, c[0x0][0xa08] ;  /* 0x0002820000067ab9 */ /* 0x000fe20000000a00 */
[----:B------:R-:W-:Y:S01]  /*11080*/  ULDC UR5, c[0x0][0x2e0] ;  /* 0x0000b80000057ab9 */ /* 0x000fe20000000800 */
[----:B------:R-:W-:Y:S01]  /*11090*/  USEL UR4, UR4, 0x1, UP0 ;  /* 0x0000000104047887 */ /* 0x000fe20008000000 */
[----:B------:R-:W-:-:S03]  /*110a0*/  ISETP.NE.U32.AND P0, PT, RZ, UR6, PT ;  /* 0x00000006ff007c0c */ /* 0x000fc6000bf05070 */
[----:B------:R-:W-:Y:S01]  /*110b0*/  UIMAD UR4, UR4, UR5, URZ ;  /* 0x00000005040472a4 */ /* 0x000fe2000f8e023f */
[----:B------:R-:W-:-:S05]  /*110c0*/  ISETP.NE.AND.EX P0, PT, RZ, UR7, PT, P0 ;  /* 0x00000007ff007c0c */ /* 0x000fca000bf05300 */
[----:B------:R-:W-:Y:S01]  /*110d0*/  IMAD.U32 R5, RZ, RZ, UR4 ;  /* 0x00000004ff057e24 */ /* 0x000fe2000f8e00ff */
[----:B-1----:R-:W-:Y:S07]  /*110e0*/  @P1 BRA `(.L_x_1189) ;  /* 0x0000000000141947 */ /* 0x002fee0003800000 */
[----:B------:R-:W-:Y:S05]  /*110f0*/  @!P2 BRA `(.L_x_1189) ;  /* 0x000000000010a947 */ /* 0x000fea0003800000 */
[----:B------:R-:W-:Y:S02]  /*11100*/  ULDC.64 UR4, c[0x0][0x208] ;  /* 0x0000820000047ab9 */ /* 0x000fe40000000a00 */
[----:B------:R-:W2:Y:S04]  /*11110*/  LDG.E R7, desc[UR4][R2.64] ;  /* 0x0000000402077981 */ /* 0x000ea8000c1e1900 */
[----:B-----5:R-:W2:Y:S02]  /*11120*/  LDG.E R0, desc[UR4][R2.64+0x4] ;  /* 0x0000040402007981 */ /* 0x020ea4000c1e1900 */
[----:B--2---:R-:W-:-:S07]  /*11130*/  IMAD.IADD R0, R0, 0x1, -R7 ;  /* 0x0000000100007824 */ /* 0x004fce00078e0a07 */
.L_x_1189:
[----:B------:R-:W1:Y:S01]  /*11140*/  LDC.64 R2, c[0x0][0xa08] ;  /* 0x00028200ff027b82 */ /* 0x000e620000000a00 */
[----:B------:R-:W-:Y:S01]  /*11150*/  MOV R7, RZ ;  /* 0x000000ff00077202 */ /* 0x000fe20000000f00 */
[----:B------:R-:W-:Y:S01]  /*11160*/  ULDC.64 UR4, c[0x0][0x208] ;  /* 0x0000820000047ab9 */ /* 0x000fe20000000a00 */
[----:B-1----:R-:W-:-:S05]  /*11170*/  IMAD.WIDE R2, R19, 0x4, R2 ;  /* 0x0000000413027825 */ /* 0x002fca00078e0202 */
[----:B------:R-:W2:Y:S01]  /*11180*/  @P0 LDG.E R7, desc[UR4][R2.64] ;  /* 0x0000000402070981 */ /* 0x000ea2000c1e1900 */
[----:B------:R-:W-:Y:S02]  /*11190*/  ULDC.64 UR4, c[0x0][0xa20] ;  /* 0x0002880000047ab9 */ /* 0x000fe40000000a00 */
[----:B------:R-:W-:-:S04]  /*111a0*/  ISETP.NE.U32.AND P1, PT, RZ, UR4, PT ;  /* 0x00000004ff007c0c */ /* 0x000fc8000bf25070 */
[----:B------:R-:W-:Y:S01]  /*111b0*/  ISETP.NE.AND.EX P1, PT, RZ, UR5, PT, P1 ;  /* 0x00000005ff007c0c */ /* 0x000fe2000bf25310 */
[----:B--2--5:R-:W-:-:S05]  /*111c0*/  IMAD.IADD R6, R7, 0x1, R4 ;  /* 0x0000000107067824 */ /* 0x024fca00078e0204 */
[----:B------:R1:W-:Y:S07]  /*111d0*/  STL [R1+0x4], R6 ;  /* 0x0000040601007387 */ /* 0x0003ee0000100800 */
[----:B------:R-:W-:Y:S05]  /*111e0*/  @!P1 BRA `(.L_x_1190) ;  /* 0x0000000000149947 */ /* 0x000fea0003800000 */
[----:B------:R-:W2:Y:S01]  /*111f0*/  LDC.64 R2, c[0x0][0xa20] ;  /* 0x00028800ff027b82 */ /* 0x000ea20000000a00 */
[----:B------:R-:W-:Y:S01]  /*11200*/  ULDC.64 UR4, c[0x0][0x208] ;  /* 0x0000820000047ab9 */ /* 0x000fe20000000a00 */
[----:B--2---:R-:W-:-:S05]  /*11210*/  IMAD.WIDE R2, R19, 0x4, R2 ;  /* 0x0000000413027825 */ /* 0x004fca00078e0202 */
[----:B------:R2:W5:Y:S01]  /*11220*/  LDG.E R5, desc[UR4][R2.64] ;  /* 0x0000000402057981 */ /* 0x000562000c1e1900 */
[----:B------:R-:W-:Y:S05]  /*11230*/  BRA `(.L_x_1191) ;  /* 0x0000000000147947 */ /* 0x000fea0003800000 */
.L_x_1190:
[----:B------:R-:W-:Y:S05]  /*11240*/  @!P0 BRA `(.L_x_1191) ;  /* 0x0000000000108947 */ /* 0x000fea0003800000 */
[----:B------:R-:W-:Y:S02]  /*11250*/  ULDC.64 UR4, c[0x0][0x208] ;  /* 0x0000820000047ab9 */ /* 0x000fe40000000a00 */
[----:B-1----:R-:W2:Y:S04]  /*11260*/  LDG.E R6, desc[UR4][R2.64] ;  /* 0x0000000402067981 */ /* 0x002ea8000c1e1900 */
[----:B------:R-:W2:Y:S02]  /*11270*/  LDG.E R5, desc[UR4][R2.64+0x4] ;  /* 0x0000040402057981 */ /* 0x000ea4000c1e1900 */
[----:B--2---:R-:W-:-:S07]  /*11280*/  IMAD.IADD R5, R5, 0x1, -R6 ;  /* 0x0000000105057824 */ /* 0x004fce00078e0a06 */
.L_x_1191:
[----:B--2---:R-:W2:Y:S01]  /*11290*/  LDC.64 R2, c[0x0][0x9e0] ;  /* 0x00027800ff027b82 */ /* 0x004ea20000000a00 */
[----:B-----5:R-:W-:Y:S01]  /*112a0*/  IMAD.IADD R7, R5, 0x1, -R4 ;  /* 0x0000000105077824 */ /* 0x020fe200078e0a04 */
[----:B------:R-:W-:-:S04]  /*112b0*/  LEA R9, R17, 0x80, 0x7 ;  /* 0x0000008011097811 */ /* 0x000fc800078e38ff */
[----:B------:R-:W-:Y:S02]  /*112c0*/  IADD3 R9, R7, R9, -R0 ;  /* 0x0000000907097210 */ /* 0x000fe40007ffe800 */
[----:B--2---:R-:W-:-:S03]  /*112d0*/  ISETP.GE.AND P0, PT, R3, 0x1, PT ;  /* 0x000000010300780c */ /* 0x004fc60003f06270 */
[----:B------:R-:W-:-:S10]  /*112e0*/  IMAD.IADD R2, R9, 0x1, R2 ;  /* 0x0000000109027824 */ /* 0x000fd400078e0202 */
[----:B------:R-:W-:Y:S05]  /*112f0*/  @!P0 BRA `(.L_x_1192) ;  /* 0x0000000000488947 */ /* 0x000fea0003800000 */
[C---:B------:R-:W-:Y:S01]  /*11300*/  ISETP.GT.AND P1, PT, R9.reuse, RZ, PT ;  /* 0x000000ff0900720c */ /* 0x040fe20003f24270 */
[----:B------:R-:W-:Y:S01]  /*11310*/  BSSY B0, `(.L_x_1193) ;  /* 0x000000e000007945 */ /* 0x000fe20003800000 */
[----:B-1----:R-:W-:-:S11]  /*11320*/  VIADD R6, R9, 0xffffffff ;  /* 0xffffffff09067836 */ /* 0x002fd60000000000 */
[----:B------:R-:W-:Y:S05]  /*11330*/  @P1 BRA `(.L_x_1194) ;  /* 0x00000000001c1947 */ /* 0x000fea0003800000 */
[----:B------:R-:W-:Y:S01]  /*11340*/  ISETP.NE.AND P1, PT, R3, 0x1, PT ;  /* 0x000000010300780c */ /* 0x000fe20003f25270 */
[----:B------:R-:W-:-:S12]  /*11350*/  IMAD.MOV R9, RZ, RZ, -R9 ;  /* 0x000000ffff097224 */ /* 0x000fd800078e0a09 */
[----:B------:R-:W1:Y:S02]  /*11360*/  @P1 LDC.64 R4, c[0x0][0x9e8] ;  /* 0x00027a00ff041b82 */ /* 0x000e640000000a00 */
[----:B-1----:R-:W-:-:S05]  /*11370*/  @P1 IMAD.HI.U32 R4, R9, R4, RZ ;  /* 0x0000000409041227 */ /* 0x002fca00078e00ff */
[----:B------:R-:W-:-:S04]  /*11380*/  @P1 SHF.R.U32.HI R9, RZ, R5, R4 ;  /* 0x00000005ff091219 */ /* 0x000fc80000011604 */
[----:B------:R-:W-:Y:S01]  /*11390*/  LOP3.LUT R6, RZ, R9, RZ, 0x33, !PT ;  /* 0x00000009ff067212 */ /* 0x000fe200078e33ff */
[----:B------:R-:W-:Y:S06]  /*113a0*/  BRA `(.L_x_1195) ;  /* 0x0000000000107947 */ /* 0x000fec0003800000 */
.L_x_1194:
[----:B------:R-:W-:-:S13]  /*113b0*/  ISETP.NE.AND P1, PT, R3, 0x1, PT ;  /* 0x000000010300780c */ /* 0x000fda0003f25270 */
[----:B------:R-:W1:Y:S02]  /*113c0*/  @P1 LDC.64 R4, c[0x0][0x9e8] ;  /* 0x00027a00ff041b82 */ /* 0x000e640000000a00 */
[----:B-1----:R-:W-:-:S05]  /*113d0*/  @P1 IMAD.HI.U32 R4, R6, R4, RZ ;  /* 0x0000000406041227 */ /* 0x002fca00078e00ff */
[----:B------:R-:W-:-:S07]  /*113e0*/  @P1 SHF.R.U32.HI R6, RZ, R5, R4 ;  /* 0x00000005ff061219 */ /* 0x000fce0000011604 */
.L_x_1195:
[----:B------:R-:W-:Y:S05]  /*113f0*/  BSYNC B0 ;  /* 0x0000000000007941 */ /* 0x000fea0003800000 */
.L_x_1193:
[----:B------:R-:W-:-:S05]  /*11400*/  IMAD R5, R6, R3, R3 ;  /* 0x0000000306057224 */ /* 0x000fca00078e0203 */
[----:B------:R-:W-:-:S07]  /*11410*/  VIMNMX R2, R2, R5, PT ;  /* 0x0000000502027248 */ /* 0x000fce0003fe0100 */
.L_x_1192:
[----:B------:R-:W-:Y:S01]  /*11420*/  VIADD R2, R2, 0x3f ;  /* 0x0000003f02027836 */ /* 0x000fe20000000000 */
[----:B------:R-:W-:Y:S01]  /*11430*/  LEA R0, R17, -R0, 0x7 ;  /* 0x8000000011007211 */ /* 0x000fe200078e38ff */
[----:B------:R-:W-:-:S03]  /*11440*/  ULDC UR4, c[0x0][0x9dc] ;  /* 0x0002770000047ab9 */ /* 0x000fc60000000800 */
[----:B------:R-:W-:-:S04]  /*11450*/  SHF.R.S32.HI R5, RZ, 0x1f, R2 ;  /* 0x0000001fff057819 */ /* 0x000fc80000011402 */
[----:B------:R-:W-:Y:S01]  /*11460*/  LEA.HI R4, R5, R2, RZ, 0x6 ;  /* 0x0000000205047211 */ /* 0x000fe200078f30ff */
[----:B------:R-:W-:-:S03]  /*11470*/  VIADD R2, R7, 0x3f ;  /* 0x0000003f07027836 */ /* 0x000fc60000000000 */
[----:B------:R-:W-:Y:S02]  /*11480*/  SHF.R.S32.HI R4, RZ, 0x6, R4 ;  /* 0x00000006ff047819 */ /* 0x000fe40000011404 */
[----:B------:R-:W-:-:S04]  /*11490*/  SHF.R.S32.HI R5, RZ, 0x1f, R2 ;  /* 0x0000001fff057819 */ /* 0x000fc80000011402 */
[----:B------:R-:W-:Y:S01]  /*114a0*/  LEA.HI R5, R5, R2, RZ, 0x6 ;  /* 0x0000000205057211 */ /* 0x000fe200078f30ff */
[----:B------:R-:W-:-:S03]  /*114b0*/  IMAD.IADD R2, R7, 0x1, R0 ;  /* 0x0000000107027824 */ /* 0x000fc600078e0200 */
[----:B------:R-:W-:Y:S01]  /*114c0*/  SHF.R.S32.HI R5, RZ, 0x6, R5 ;  /* 0x00000006ff057819 */ /* 0x000fe20000011405 */
[----:B------:R-:W-:-:S03]  /*114d0*/  VIADD R0, R2, -UR4 ;  /* 0x8000000402007c36 */ /* 0x000fc60008000000 */
[----:B-1----:R-:W-:-:S05]  /*114e0*/  VIMNMX R6, R5, R4, PT ;  /* 0x0000000405067248 */ /* 0x002fca0003fe0100 */
[----:B------:R1:W-:Y:S01]  /*114f0*/  STL [R1+0x14], R6 ;  /* 0x0000140601007387 */ /* 0x0003e20000100800 */
[----:B------:R-:W-:Y:S05]  /*11500*/  @!P0 BRA `(.L_x_1196) ;  /* 0x0000000000448947 */ /* 0x000fea0003800000 */
[----:B------:R-:W-:Y:S01]  /*11510*/  ISETP.GT.AND P0, PT, R2, -0x1, PT ;  /* 0xffffffff0200780c */ /* 0x000fe20003f04270 */
[----:B------:R-:W-:-:S12]  /*11520*/  BSSY B0, `(.L_x_1197) ;  /* 0x000000d000007945 */ /* 0x000fd80003800000 */
[----:B------:R-:W-:Y:S05]  /*11530*/  @P0 BRA `(.L_x_1198) ;  /* 0x00000000001c0947 */ /* 0x000fea0003800000 */
[----:B------:R-:W-:Y:S02]  /*11540*/  ISETP.NE.AND P0, PT, R3, 0x1, PT ;  /* 0x000000010300780c */ /* 0x000fe40003f05270 */
[----:B------:R-:W-:-:S11]  /*11550*/  LOP3.LUT R7, RZ, R2, RZ, 0x33, !PT ;  /* 0x00000002ff077212 */ /* 0x000fd600078e33ff */
[----:B------:R-:W2:Y:S02]  /*11560*/  @P0 LDC.64 R4, c[0x0][0x9e8] ;  /* 0x00027a00ff040b82 */ /* 0x000ea40000000a00 */
[----:B--2---:R-:W-:-:S05]  /*11570*/  @P0 IMAD.HI.U32 R4, R7, R4, RZ ;  /* 0x0000000407040227 */ /* 0x004fca00078e00ff */
[----:B------:R-:W-:-:S04]  /*11580*/  @P0 SHF.R.U32.HI R7, RZ, R5, R4 ;  /* 0x00000005ff070219 */ /* 0x000fc80000011604 */
[----:B------:R-:W-:Y:S01]  /*11590*/  LOP3.LUT R2, RZ, R7, RZ, 0x33, !PT ;  /* 0x00000007ff027212 */ /* 0x000fe200078e33ff */
[----:B------:R-:W-:Y:S06]  /*115a0*/  BRA `(.L_x_1199) ;  /* 0x0000000000107947 */ /* 0x000fec0003800000 */
.L_x_1198:
[----:B------:R-:W-:-:S13]  /*115b0*/  ISETP.NE.AND P0, PT, R3, 0x1, PT ;  /* 0x000000010300780c */ /* 0x000fda0003f05270 */
[----:B------:R-:W2:Y:S02]  /*115c0*/  @P0 LDC.64 R4, c[0x0][0x9e8] ;  /* 0x00027a00ff040b82 */ /* 0x000ea40000000a00 */
[----:B--2---:R-:W-:-:S05]  /*115d0*/  @P0 IMAD.HI.U32 R4, R2, R4, RZ ;  /* 0x0000000402040227 */ /* 0x004fca00078e00ff */
[----:B------:R-:W-:-:S07]  /*115e0*/  @P0 SHF.R.U32.HI R2, RZ, R5, R4 ;  /* 0x00000005ff020219 */ /* 0x000fce0000011604 */
.L_x_1199:
[----:B------:R-:W-:Y:S05]  /*115f0*/  BSYNC B0 ;  /* 0x0000000000007941 */ /* 0x000fea0003800000 */
.L_x_1197:
[----:B------:R-:W-:-:S05]  /*11600*/  IMAD R3, R2, R3, RZ ;  /* 0x0000000302037224 */ /* 0x000fca00078e02ff */
[----:B------:R-:W-:-:S07]  /*11610*/  VIMNMX R0, R0, R3, !PT ;  /* 0x0000000300007248 */ /* 0x000fce0007fe0100 */
.L_x_1196:
[----:B------:R-:W-:Y:S01]  /*11620*/  SHF.R.S32.HI R3, RZ, 0x1f, R0 ;  /* 0x0000001fff037819 */ /* 0x000fe20000011400 */
[----:B------:R-:W-:Y:S03]  /*11630*/  BSSY B6, `(.L_x_1200) ;  /* 0x000035e000067945 */ /* 0x000fe60003800000 */
[----:B------:R-:W-:-:S04]  /*11640*/  LEA.HI R3, R3, R0, RZ, 0x6 ;  /* 0x0000000003037211 */ /* 0x000fc800078f30ff */
[----:B------:R-:W-:-:S04]  /*11650*/  SHF.R.S32.HI R3, RZ, 0x6, R3 ;  /* 0x00000006ff037819 */ /* 0x000fc80000011403 */
[----:B------:R-:W-:-:S04]  /*11660*/  VIMNMX R2, RZ, R3, !PT ;  /* 0x00000003ff027248 */ /* 0x000fc80007fe0100 */
[----:B------:R-:W-:Y:S01]  /*11670*/  ISETP.GT.AND P0, PT, R6, R2, PT ;  /* 0x000000020600720c */ /* 0x000fe20003f04270 */
[----:B------:R2:W-:-:S12]  /*11680*/  STL [R1+0x10], R2 ;  /* 0x0000100201007387 */ /* 0x0005d80000100800 */
[----:B--2---:R-:W-:Y:S05]  /*11690*/  @P0 BRA `(.L_x_1201) ;  /* 0x0000000000480947 */ /* 0x004fea0003800000 */
[----:B------:R-:W2:Y:S02]  /*116a0*/  S2R R2, SR_TID.X ;  /* 0x0000000000027919 */ /* 0x000ea40000002100 */
[----:B--2---:R-:W-:-:S04]  /*116b0*/  LOP3.LUT R2, R2, 0x1f, RZ, 0xc0, !PT ;  /* 0x0000001f02027812 */ /* 0x004fc800078ec0ff */
[----:B------:R-:W-:-:S13]  /*116c0*/  ISETP.NE.AND P1, PT, R2, RZ, PT ;  /* 0x000000ff0200720c */ /* 0x000fda0003f25270 */
[----:B------:R-:W-:Y:S05]  /*116d0*/  @P1 BRA `(.L_x_1202) ;  /* 0x00000034004c1947 */ /* 0x000fea0003800000 */
[----:B------:R-:W2:Y:S01]  /*116e0*/  S2R R7, SR_LANEID ;  /* 0x0000000000077919 */ /* 0x000ea20000000000 */
[----:B------:R-:W-:Y:S01]  /*116f0*/  VOTEU.ANY UR4, UPT, PT ;  /* 0x0000000000047886 */ /* 0x000fe200038e0100 */
[----:B------:R-:W3:Y:S01]  /*11700*/  LDC.64 R2, c[0x0][0xc38] ;  /* 0x00030e00ff027b82 */ /* 0x000ee20000000a00 */
[----:B------:R-:W2:Y:S01]  /*11710*/  FLO.U32 R0, UR4 ;  /* 0x0000000400007d00 */ /* 0x000ea200080e0000 */
[----:B------:R-:W-:-:S07]  /*11720*/  ULDC.64 UR6, c[0x0][0x208] ;  /* 0x0000820000067ab9 */ /* 0x000fce0000000a00 */
[----:B------:R-:W3:Y:S01]  /*11730*/  POPC R5, UR4 ;  /* 0x0000000400057d09 */ /* 0x000ee20008000000 */
[----:B--2---:R-:W-:-:S13]  /*11740*/  ISETP.EQ.U32.AND P0, PT, R0, R7, PT ;  /* 0x000000070000720c */ /* 0x004fda0003f02070 */
[----:B---3--:R-:W2:Y:S01]  /*11750*/  @P0 ATOMG.E.ADD.STRONG.GPU PT, R3, desc[UR6][R2.64], R5 ;  /* 0x00000005020309a8 */ /* 0x008ea200081ee1c6 */
[----:B------:R-:W3:Y:S02]  /*11760*/  S2R R4, SR_LTMASK ;  /* 0x0000000000047919 */ /* 0x000ee40000003900 */
[----:B---3--:R-:W-:-:S04]  /*11770*/  LOP3.LUT R4, R4, UR4, RZ, 0xc0, !PT ;  /* 0x0000000404047c12 */ /* 0x008fc8000f8ec0ff */
[----:B------:R-:W3:Y:S01]  /*11780*/  POPC R7, R4 ;  /* 0x0000000400077309 */ /* 0x000ee20000000000 */
[----:B--2---:R-:W3:Y:S02]  /*11790*/  SHFL.IDX PT, R0, R3, R0, 0x1f ;  /* 0x00001f0003007589 */ /* 0x004ee400000e0000 */
[----:B---3--:R-:W-:Y:S01]  /*117a0*/  IADD3 R16, R0, UR38, R7 ;  /* 0x0000002600107c10 */ /* 0x008fe2000fffe007 */
[----:B------:R-:W-:Y:S06]  /*117b0*/  BRA `(.L_x_1202) ;  /* 0x0000003400147947 */ /* 0x000fec0003800000 */
.L_x_1201:
[----:B------:R-:W2:Y:S01]  /*117c0*/  S2R R3, SR_CgaCtaId ;  /* 0x0000000000037919 */ /* 0x000ea20000008800 */
[----:B------:R-:W-:-:S04]  /*117d0*/  MOV R0, 0x400 ;  /* 0x0000040000007802 */ /* 0x000fc80000000f00 */
[----:B--2---:R-:W-:-:S05]  /*117e0*/  LEA R2, R3, R0, 0x18 ;  /* 0x0000000003027211 */ /* 0x004fca00078ec0ff */
[----:B------:R2:W-:Y:S01]  /*117f0*/  STL [R1+0xc], R2 ;  /* 0x00000c0201007387 */ /* 0x0005e20000100800 */
[----:B------:R-:W-:-:S05]  /*11800*/  VIADD R0, R2, 0x20400 ;  /* 0x0002040002007836 */ /* 0x000fca0000000000 */
[----:B------:R-:W-:-:S13]  /*11810*/  LOP3.LUT P0, RZ, R0, 0x3ff, RZ, 0xc0, !PT ;  /* 0x000003ff00ff7812 */ /* 0x000fda000780c0ff */
[----:B--2---:R-:W-:Y:S05]  /*11820*/  @!P0 BRA `(.L_x_1203) ;  /* 0x0000000000408947 */ /* 0x004fea0003800000 */
[----:B------:R-:W-:Y:S01]  /*11830*/  MOV R2, 0x0 ;  /* 0x0000000000027802 */ /* 0x000fe20000000f00 */
[----:B------:R-:W-:Y:S01]  /*11840*/  ULDC.64 UR6, c[0x4][0x1b8] ;  /* 0x01006e0000067ab9 */ /* 0x000fe20000000a00 */
[----:B------:R-:W-:Y:S01]  /*11850*/  ULDC.64 UR8, c[0x4][0x1c0] ;  /* 0x0100700000087ab9 */ /* 0x000fe20000000a00 */
[----:B------:R-:W-:Y:S01]  /*11860*/  ULDC.64 UR4, c[0x4][0x140] ;  /* 0x0100500000047ab9 */ /* 0x000fe20000000a00 */
[----:B------:R-:W-:Y:S01]  /*11870*/  IMAD.U32 R4, RZ, RZ, UR6 ;  /* 0x00000006ff047e24 */ /* 0x000fe2000f8e00ff */
[----:B------:R-:W-:Y:S01]  /*11880*/  MOV R11, UR5 ;  /* 0x00000005000b7c02 */ /* 0x000fe20008000f00 */
[----:B------:R-:W2:Y:S01]  /*11890*/  LDC.64 R2, c[0x4][R2] ;  /* 0x0100000002027b82 */ /* 0x000ea20000000a00 */
[----:B------:R-:W-:Y:S02]  /*118a0*/  IMAD.U32 R5, RZ, RZ, UR7 ;  /* 0x00000007ff057e24 */ /* 0x000fe4000f8e00ff */
[----:B-1----:R-:W-:Y:S02]  /*118b0*/  IMAD.U32 R6, RZ, RZ, UR8 ;  /* 0x00000008ff067e24 */ /* 0x002fe4000f8e00ff */
[----:B------:R-:W-:-:S02]  /*118c0*/  IMAD.U32 R7, RZ, RZ, UR9 ;  /* 0x00000009ff077e24 */ /* 0x000fc4000f8e00ff */
[----:B------:R-:W-:Y:S02]  /*118d0*/  IMAD.U32 R10, RZ, RZ, UR4 ;  /* 0x00000004ff0a7e24 */ /* 0x000fe4000f8e00ff */
[----:B------:R-:W-:Y:S02]  /*118e0*/  IMAD.MOV.U32 R8, RZ, RZ, 0x70 ;  /* 0x00000070ff087424 */ /* 0x000fe400078e00ff */
[----:B------:R-:W-:Y:S02]  /*118f0*/  IMAD.MOV.U32 R12, RZ, RZ, 0x1 ;  /* 0x00000001ff0c7424 */ /* 0x000fe400078e00ff */
[----:B0-----:R-:W-:-:S07]  /*11900*/  IMAD.MOV.U32 R13, RZ, RZ, RZ ;  /* 0x000000ffff0d7224 */ /* 0x001fce00078e00ff */
[----:B------:R-:W-:-:S07]  /*11910*/  LEPC R20, `(.L_x_1203) ;  /* 0x000000001014794e */ /* 0x000fce0000000000 */
[----:B--2---:R-:W-:Y:S05]  /*11920*/  CALL.ABS.NOINC R2 ;  /* 0x0000000002007343 */ /* 0x004fea0003c00000 */
.L_x_1203:
        /* <DEDUP_REMOVED lines=8> */
[----:B------:R2:W3:Y:S01]  /*119b0*/  LDC.64 R2, c[0x4][R0] ;  /* 0x0100000000027b82 */ /* 0x0004e20000000a00 */
[----:B------:R-:W-:Y:S01]  /*119c0*/  IMAD.U32 R4, RZ, RZ, UR6 ;  /* 0x00000006ff047e24 */ /* 0x000fe2000f8e00ff */
[----:B------:R-:W-:Y:S01]  /*119d0*/  MOV R10, UR4 ;  /* 0x00000004000a7c02 */ /* 0x000fe20008000f00 */
[----:B------:R-:W-:Y:S02]  /*119e0*/  IMAD.U32 R5, RZ, RZ, UR7 ;  /* 0x00000007ff057e24 */ /* 0x000fe4000f8e00ff */
[----:B-1----:R-:W-:Y:S02]  /*119f0*/  IMAD.U32 R6, RZ, RZ, UR8 ;  /* 0x00000008ff067e24 */ /* 0x002fe4000f8e00ff */
[----:B------:R-:W-:-:S02]  /*11a00*/  IMAD.U32 R7, RZ, RZ, UR9 ;  /* 0x00000009ff077e24 */ /* 0x000fc4000f8e00ff */
[----:B------:R-:W-:Y:S02]  /*11a10*/  IMAD.U32 R11, RZ, RZ, UR5 ;  /* 0x00000005ff0b7e24 */ /* 0x000fe4000f8e00ff */
[----:B------:R-:W-:Y:S02]  /*11a20*/  IMAD.MOV.U32 R8, RZ, RZ, 0x70 ;  /* 0x00000070ff087424 */ /* 0x000fe400078e00ff */
[----:B------:R-:W-:Y:S02]  /*11a30*/  IMAD.MOV.U32 R12, RZ, RZ, 0x1 ;  /* 0x00000001ff0c7424 */ /* 0x000fe400078e00ff */
[----:B0-2---:R-:W-:-:S07]  /*11a40*/  IMAD.MOV.U32 R13, RZ, RZ, RZ ;  /* 0x000000ffff0d7224 */ /* 0x005fce00078e00ff */
[----:B------:R-:W-:-:S07]  /*11a50*/  LEPC R20, `(.L_x_1205) ;  /* 0x000000001014794e */ /* 0x000fce0000000000 */
[----:B---3--:R-:W-:Y:S05]  /*11a60*/  CALL.ABS.NOINC R2 ;  /* 0x0000000002007343 */ /* 0x008fea0003c00000 */
.L_x_1205:
        /* <DEDUP_REMOVED lines=16> */
.L_x_1204:
[----:B-1----:R-:W2:Y:S01]  /*11b70*/  LDL.LU R6, [R1+0x1c] ;  /* 0x00001c0001067983 */ /* 0x002ea20000300800 */
[----:B------:R-:W1:Y:S01]  /*11b80*/  LDC R0, c[0x0][0x428] ;  /* 0x00010a00ff007b82 */ /* 0x000e620000000800 */
[----:B------:R-:W-:Y:S01]  /*11b90*/  IMAD.MOV.U32 R4, RZ, RZ, R18 ;  /* 0x000000ffff047224 */ /* 0x000fe200078e0012 */
[----:B------:R-:W-:Y:S01]  /*11ba0*/  ULDC.64 UR4, c[0x0][0x9f8] ;  /* 0x00027e0000047ab9 */ /* 0x000fe20000000a00 */
[----:B------:R-:W3:Y:S01]  /*11bb0*/  S2R R7, SR_TID.X ;  /* 0x0000000000077919 */ /* 0x000ee20000002100 */
[----:B------:R-:W-:Y:S01]  /*11bc0*/  ULDC.64 UR6, c[0x0][0x208] ;  /* 0x0000820000067ab9 */ /* 0x000fe20000000a00 */
[----:B-1----:R-:W-:Y:S02]  /*11bd0*/  ISETP.NE.AND P0, PT, R0, 0x1, PT ;  /* 0x000000010000780c */ /* 0x002fe40003f05270 */
[----:B---3--:R-:W-:-:S11]  /*11be0*/  LOP3.LUT R7, R7, 0x1f, RZ, 0xc0, !PT ;  /* 0x0000001f07077812 */ /* 0x008fd600078ec0ff */
[----:B------:R-:W1:Y:S08]  /*11bf0*/  @P0 LDC R3, c[0x0][0x42c] ;  /* 0x00010b00ff030b82 */ /* 0x000e700000000800 */
[----:B------:R-:W3:Y:S01]  /*11c00*/  @P0 LDC R5, c[0x0][0x430] ;  /* 0x00010c00ff050b82 */ /* 0x000ee20000000800 */
[----:B-1----:R-:W-:-:S05]  /*11c10*/  @P0 IMAD.HI.U32 R0, R18, R3, RZ ;  /* 0x0000000312000227 */ /* 0x002fca00078e00ff */
[----:B---3--:R-:W-:Y:S01]  /*11c20*/  @P0 SHF.R.U32.HI R4, RZ, R5, R0 ;  /* 0x00000005ff040219 */ /* 0x008fe20000011600 */
[----:B------:R-:W-:Y:S01]  /*11c30*/  IMAD.MOV.U32 R0, RZ, RZ, R19 ;  /* 0x000000ffff007224 */ /* 0x000fe200078e0013 */
[----:B------:R-:W-:-:S04]  /*11c40*/  ISETP.NE.U32.AND P0, PT, RZ, UR4, PT ;  /* 0x00000004ff007c0c */ /* 0x000fc8000bf05070 */
[----:B------:R-:W-:Y:S01]  /*11c50*/  ISETP.NE.AND.EX P0, PT, RZ, UR5, PT, P0 ;  /* 0x00000005ff007c0c */ /* 0x000fe2000bf05300 */
[----:B------:R-:W-:-:S12]  /*11c60*/  ULDC.64 UR4, c[0x0][0xa00] ;  /* 0x0002800000047ab9 */ /* 0x000fd80000000a00 */
[----:B------:R-:W1:Y:S01]  /*11c70*/  @P0 LDC.64 R2, c[0x0][0x9f8] ;  /* 0x00027e00ff020b82 */ /* 0x000e620000000a00 */
[----:B------:R-:W-:-:S04]  /*11c80*/  ISETP.NE.AND P6, PT, R7, RZ, PT ;  /* 0x000000ff0700720c */ /* 0x000fc80003fc5270 */
[----:B------:R-:W-:-:S09]  /*11c90*/  PLOP3.LUT P1, PT, P6, PT, PT, 0x8, 0x0 ;  /* 0x000000000000781c */ /* 0x000fd2000372e170 */
[----:B------:R-:W-:Y:S01]  /*11ca0*/  VOTEU.ALL UP1, P6 ;  /* 0x00000000003f7886 */ /* 0x000fe20003020000 */
[----:B-1----:R-:W-:-:S05]  /*11cb0*/  @P0 IMAD.WIDE R2, R19, 0x4, R2 ;  /* 0x0000000413020825 */ /* 0x002fca00078e0202 */
[----:B------:R1:W5:Y:S01]  /*11cc0*/  @P0 LDG.E R0, desc[UR6][R2.64] ;  /* 0x0000000602000981 */ /* 0x000362000c1e1900 */
[----:B------:R-:W-:Y:S01]  /*11cd0*/  ISETP.NE.U32.AND P0, PT, RZ, UR4, PT ;  /* 0x00000004ff007c0c */ /* 0x000fe2000bf05070 */
[----:B------:R-:W-:-:S03]  /*11ce0*/  @!UP1 UIADD3 UR8, UP0, UR36, 0x270, URZ ;  /* 0x0000027024089890 */ /* 0x000fc6000ff1e03f */
[----:B------:R-:W-:Y:S01]  /*11cf0*/  ISETP.NE.AND.EX P0, PT, RZ, UR5, PT, P0 ;  /* 0x00000005ff007c0c */ /* 0x000fe2000bf05300 */
[----:B------:R-:W-:-:S03]  /*11d00*/  @!UP1 UIADD3.X UR9, URZ, UR37, URZ, UP0, !UPT ;  /* 0x000000253f099290 */ /* 0x000fc600087fe43f */
[----:B------:R-:W-:Y:S01]  /*11d10*/  SEL R7, R19, RZ, !P0 ;  /* 0x000000ff13077207 */ /* 0x000fe20004000000 */
[----:B------:R-:W-:Y:S01]  /*11d20*/  VOTEU.ALL UP0, P6 ;  /* 0x00000000003f7886 */ /* 0x000fe20003000000 */
[----:B-12---:R-:W-:-:S07]  /*11d30*/  IMAD R8, R17, 0x80, R6 ;  /* 0x0000008011087824 */ /* 0x006fce00078e0206 */
.L_x_1206:
        /* <DEDUP_REMOVED lines=16> */
.L_x_1207:
        /* <DEDUP_REMOVED lines=15> */
.L_x_1208:
        /* <DEDUP_REMOVED lines=15> */
.L_x_1209:
        /* <DEDUP_REMOVED lines=9> */
[----:B------:R-:W2:Y:S01]  /*120b0*/  LDL R5, [R1+0x14] ;  /* 0x0000140001057983 */ /* 0x000ea20000100800 */
[----:B------:R-:W1:Y:S01]  /*120c0*/  LDC.64 R2, c[0x0][0x3f8] ;  /* 0x0000fe00ff027b82 */ /* 0x000e620000000a00 */
[----:B------:R-:W-:Y:S02]  /*120d0*/  ULDC.64 UR4, c[0x0][0xa08] ;  /* 0x0002820000047ab9 */ /* 0x000fe40000000a00 */
[----:B-1----:R-:W-:Y:S01]  /*120e0*/  LOP3.LUT P0, RZ, R2, UR4, RZ, 0xfc, !PT ;  /* 0x0000000402ff7c12 */ /* 0x002fe2000f80fcff */
[----:B------:R-:W-:-:S03]  /*120f0*/  UMOV UR4, 0xffffffff ;  /* 0xffffffff00047882 */ /* 0x000fc60000000000 */
[----:B------:R-:W-:-:S04]  /*12100*/  LOP3.LUT P0, RZ, R3, UR5, RZ, 0xfc, P0 ;  /* 0x0000000503ff7c12 */ /* 0x000fc8000800fcff */
[----:B-----5:R-:W-:Y:S01]  /*12110*/  SEL R6, R0, RZ, !P0 ;  /* 0x000000ff00067207 */ /* 0x020fe20004000000 */
[----:B--2---:R-:W-:Y:S01]  /*12120*/  VIADD R5, R5, 0xffffffff ;  /* 0xffffffff05057836 */ /* 0x004fe20000000000 */
[----:B------:R-:W-:Y:S07]  /*12130*/  BRA.DIV UR4, `(.L_x_1210) ;  /* 0x0000003e04987947 */ /* 0x000fee000b800000 */
.L_x_1280:
[----:B------:R-:W-:Y:S01]  /*12140*/  UMOV UR4, 0xffffffff ;  /* 0xffffffff00047882 */ /* 0x000fe20000000000 */
[----:B------:R-:W-:Y:S02]  /*12150*/  SHF.R.S32.HI R17, RZ, 0x1f, R0 ;  /* 0x0000001fff117819 */ /* 0x000fe40000011400 */
[----:B------:R-:W-:Y:S05]  /*12160*/  BRA.DIV UR4, `(.L_x_1211) ;  /* 0x0000003e04c07947 */ /* 0x000fea000b800000 */
[----:B------:R-:W-:-:S13]  /*12170*/  ELECT P6, URZ, PT ;  /* 0x00000000003f782f */ /* 0x000fda00038c0000 */
.L_x_1283:
[----:B------:R-:W-:Y:S05]  /*12180*/  @!P6 BRA `(.L_x_1212) ;  /* 0x00000004003ce947 */ /* 0x000fea0003800000 */
[----:B------:R-:W-:-:S04]  /*12190*/  ISETP.NE.U32.AND P0, PT, R2, RZ, PT ;  /* 0x000000ff0200720c */ /* 0x000fc80003f05070 */
[----:B------:R-:W-:-:S13]  /*121a0*/  ISETP.NE.AND.EX P0, PT, R3, RZ, PT, P0 ;  /* 0x000000ff0300720c */ /* 0x000fda0003f05300 */
[----:B------:R-:W-:Y:S05]  /*121b0*/  @!P0 BRA `(.L_x_1213) ;  /* 0x00000000004c8947 */ /* 0x000fea0003800000 */
        /* <DEDUP_REMOVED lines=9> */
[--C-:B------:R-:W-:Y:S02]  /*12250*/  IMAD.MOV R9, RZ, RZ, -R6.reuse ;  /* 0x000000ffff097224 */ /* 0x100fe400078e0a06 */
[----:B------:R-:W-:Y:S02]  /*12260*/  IMAD.MOV.U32 R10, RZ, RZ, R6 ;  /* 0x000000ffff0a7224 */ /* 0x000fe400078e0006 */
[----:B------:R-:W-:Y:S02]  /*12270*/  IMAD R5, R12, R9, R5 ;  /* 0x000000090c057224 */ /* 0x000fe400078e0205 */
[----:B------:R-:W-:Y:S02]  /*12280*/  IMAD R9, R17, UR4, RZ ;  /* 0x0000000411097c24 */ /* 0x000fe4000f8e02ff */
[----:B------:R-:W-:-:S04]  /*12290*/  IMAD.WIDE.U32 R10, R0, UR4, R10 ;  /* 0x00000004000a7c25 */ /* 0x000fc8000f8e000a */
[----:B------:R-:W-:Y:S01]  /*122a0*/  IMAD R9, R0, UR5, R9 ;  /* 0x0000000500097c24 */ /* 0x000fe2000f8e0209 */
[----:B------:R-:W-:-:S03]  /*122b0*/  LEA R12, P0, R10, R2, 0x2 ;  /* 0x000000020a0c7211 */ /* 0x000fc600078010ff */
[----:B------:R-:W-:-:S05]  /*122c0*/  IMAD.IADD R6, R11, 0x1, R9 ;  /* 0x000000010b067824 */ /* 0x000fca00078e0209 */
[----:B0-----:R-:W-:-:S05]  /*122d0*/  LEA.HI.X R13, R10, R3, R6, 0x2, P0 ;  /* 0x000000030a0d7211 */ /* 0x001fca00000f1406 */
[----:B------:R1:W5:Y:S02]  /*122e0*/  LDG.E R6, desc[UR6][R12.64] ;  /* 0x000000060c067981 */ /* 0x000364000c1e1900 */
.L_x_1213:
[----:B------:R-:W2:Y:S01]  /*122f0*/  LDL R9, [R1] ;  /* 0x0000000001097983 */ /* 0x000ea20000100800 */
[----:B------:R-:W-:-:S03]  /*12300*/  MOV R11, 0x400 ;  /* 0x00000400000b7802 */ /* 0x000fc60000000f00 */
[----:B------:R-:W3:Y:S01]  /*12310*/  LDL R10, [R1+0x8] ;  /* 0x00000800010a7983 */ /* 0x000ee20000100800 */
[----:B-1----:R-:W1:Y:S02]  /*12320*/  S2R R12, SR_CgaCtaId ;  /* 0x00000000000c7919 */ /* 0x002e640000008800 */
[----:B-1----:R-:W-:-:S05]  /*12330*/  LEA R11, R12, R11, 0x18 ;  /* 0x0000000b0c0b7211 */ /* 0x002fca00078ec0ff */
[----:B--2---:R-:W-:Y:S01]  /*12340*/  IMAD R9, R9, 0x8, R11 ;  /* 0x0000000809097824 */ /* 0x004fe200078e020b */
[----:B---3--:R-:W-:-:S04]  /*12350*/  SHF.L.U32 R10, R10, 0x1f, RZ ;  /* 0x0000001f0a0a7819 */ /* 0x008fc800000006ff */
[----:B------:R-:W1:Y:S02]  /*12360*/  SYNCS.PHASECHK.TRANS64.TRYWAIT P0, [R9+URZ+0x30840], R10 ;  /* 0x0308400a090075a7 */ /* 0x000e64000800017f */
[----:B-1----:R-:W-:Y:S05]  /*12370*/  @!P0 BRA `(.L_x_1214) ;  /* 0x0000003c005c8947 */ /* 0x002fea0003800000 */
.L_x_1284:
        /* <DEDUP_REMOVED lines=11> */
.L_x_1215:
[----:B------:R-:W2:Y:S01]  /*12430*/  LDL R11, [R1] ;  /* 0x00000000010b7983 */ /* 0x000ea20000100800 */
[----:B------:R-:W-:-:S03]  /*12440*/  MOV R12, 0x400 ;  /* 0x00000400000c7802 */ /* 0x000fc60000000f00 */
[----:B-1----:R-:W3:Y:S01]  /*12450*/  LDL R10, [R1+0x4] ;  /* 0x00000400010a7983 */ /* 0x002ee20000100800 */
[----:B0-----:R-:W0:Y:S01]  /*12460*/  S2R R13, SR_CgaCtaId ;  /* 0x00000000000d7919 */ /* 0x001e220000008800 */
[----:B------:R-:W-:Y:S02]  /*12470*/  R2UR UR9, R9 ;  /* 0x00000000090972ca */ /* 0x000fe400000e0000 */
[----:B------:R-:W-:Y:S01]  /*12480*/  R2UR UR11, R5 ;  /* 0x00000000050b72ca */ /* 0x000fe200000e0000 */
[----:B------:R-:W-:Y:S01]  /*12490*/  UIADD3 UR4, UP0, UR36, 0x370, URZ ;  /* 0x0000037024047890 */ /* 0x000fe2000ff1e03f */
[----:B------:R-:W-:Y:S02]  /*124a0*/  R2UR UR12, R4 ;  /* 0x00000000040c72ca */ /* 0x000fe400000e0000 */
[----:B-----5:R-:W-:Y:S02]  /*124b0*/  R2UR UR13, R6 ;  /* 0x00000000060d72ca */ /* 0x020fe400000e0000 */
[----:B0-----:R-:W-:-:S05]  /*124c0*/  LEA R12, R13, R12, 0x18 ;  /* 0x0000000c0d0c7211 */ /* 0x001fca00078ec0ff */
[----:B------:R-:W-:Y:S01]  /*124d0*/  UIADD3 UR9, UR9, 0x30830, URZ ;  /* 0x0003083009097890 */ /* 0x000fe2000fffe03f */
[----:B------:R-:W-:Y:S01]  /*124e0*/  UMOV UR10, URZ ;  /* 0x0000003f000a7c82 */ /* 0x000fe20008000000 */
[----:B------:R-:W-:Y:S01]  /*124f0*/  UMOV UR6, 0x0 ;  /* 0x0000000000067882 */ /* 0x000fe20000000000 */
[----:B------:R-:W-:Y:S01]  /*12500*/  UMOV UR7, 0x14f00000 ;  /* 0x14f0000000077882 */ /* 0x000fe20000000000 */
[----:B------:R-:W-:Y:S01]  /*12510*/  UMOV UR16, 0x40 ;  /* 0x0000004000107882 */ /* 0x000fe20000000000 */
[----:B--2---:R-:W-:Y:S01]  /*12520*/  IMAD R9, R11, 0x8000, R12 ;  /* 0x000080000b097824 */ /* 0x004fe200078e020c */
[----:B---3--:R-:W-:-:S04]  /*12530*/  R2UR UR5, R10 ;  /* 0x000000000a0572ca */ /* 0x008fc800000e0000 */
[----:B------:R-:W-:-:S09]  /*12540*/  R2UR UR14, R9 ;  /* 0x00000000090e72ca */ /* 0x000fd200000e0000 */
[----:B------:R-:W-:-:S04]  /*12550*/  ULEA UR11, UR11, UR5, 0x6 ;  /* 0x000000050b0b7291 */ /* 0x000fc8000f8e303f */
[----:B------:R-:W-:Y:S02]  /*12560*/  UIADD3 UR8, UR14, 0x20400, URZ ;  /* 0x000204000e087890 */ /* 0x000fe4000fffe03f */
        /* <DEDUP_REMOVED lines=17> */
.L_x_1212:
[----:B------:R-:W2:Y:S01]  /*12680*/  LDL.LU R12, [R1+0x18] ;  /* 0x00001800010c7983 */ /* 0x000ea20000300800 */
[----:B------:R-:W-:Y:S01]  /*12690*/  MOV R10, 0x400 ;  /* 0x00000400000a7802 */ /* 0x000fe20000000f00 */
[----:B------:R-:W-:Y:S05]  /*126a0*/  WARPSYNC.ALL ;  /* 0x0000000000007948 */ /* 0x000fea0003800000 */
[----:B------:R-:W1:Y:S01]  /*126b0*/  S2R R11, SR_CgaCtaId ;  /* 0x00000000000b7919 */ /* 0x000e620000008800 */
[----:B------:R-:W-:-:S13]  /*126c0*/  ELECT P0, URZ, PT ;  /* 0x00000000003f782f */ /* 0x000fda0003800000 */
[C---:B------:R-:W-:Y:S01]  /*126d0*/  @P0 R2UR UR13, R7.reuse ;  /* 0x00000000070d02ca */ /* 0x040fe200000e0000 */
[----:B------:R-:W-:Y:S01]  /*126e0*/  UIADD3 UR4, UP0, UR36, 0x270, URZ ;  /* 0x0000027024047890 */ /* 0x000fe2000ff1e03f */
[----:B------:R-:W-:Y:S01]  /*126f0*/  @P0 R2UR UR12, R18 ;  /* 0x00000000120c02ca */ /* 0x000fe200000e0000 */
[----:B------:R-:W-:Y:S01]  /*12700*/  UMOV UR6, 0x0 ;  /* 0x0000000000067882 */ /* 0x000fe20000000000 */
[----:B------:R-:W-:Y:S01]  /*12710*/  @P0 R2UR UR11, R8 ;  /* 0x00000000080b02ca */ /* 0x000fe200000e0000 */
        /* <DEDUP_REMOVED lines=13> */
[----:B-1----:R-:W-:Y:S01]  /*127f0*/  LEA R10, R11, R10, 0x18 ;  /* 0x0000000a0b0a7211 */ /* 0x002fe200078ec0ff */
        /* <DEDUP_REMOVED lines=9> */
[----:B---3--:R-:W-:Y:S01]  /*12890*/  @P0 R2UR UR13, R7 ;  /* 0x00000000070d02ca */ /* 0x008fe200000e0000 */
[----:B------:R-:W-:Y:S01]  /*128a0*/  UIADD3 UR8, UR24, 0x18400, URZ ;  /* 0x0001840018087890 */ /* 0x000fe2000fffe03f */
[----:B------:R-:W-:Y:S01]  /*128b0*/  @P0 R2UR UR12, R18 ;  /* 0x00000000120c02ca */ /* 0x000fe200000e0000 */
[----:B------:R-:W-:Y:S01]  /*128c0*/  UMOV UR10, 0x80 ;  /* 0x00000080000a7882 */ /* 0x000fe20000000000 */
[----:B------:R-:W-:Y:S01]  /*128d0*/  @P0 R2UR UR11, R8 ;  /* 0x00000000080b02ca */ /* 0x000fe200000e0000 */
[----:B------:R-:W-:Y:S01]  /*128e0*/  UMOV UR6, 0x0 ;  /* 0x0000000000067882 */ /* 0x000fe20000000000 */
[----:B------:R-:W-:-:S11]  /*128f0*/  UMOV UR7, 0x12f00000 ;  /* 0x12f0000000077882 */ /* 0x000fd60000000000 */
[----:B------:R3:W-:Y:S02]  /*12900*/  UTMALDG.4D [UR8], [UR4], desc[UR22] ;  /* 0x00001608040075b4 */ /* 0x0007e40008019000 */
[----:B---3--:R-:W-:Y:S01]  /*12910*/  @P0 R2UR UR13, R7 ;  /* 0x00000000070d02ca */ /* 0x008fe200000e0000 */
        /* <DEDUP_REMOVED lines=8> */
[----:B------:R-:W-:-:S04]  /*129a0*/  LOP3.LUT R7, R7, 0xfffffffe, RZ, 0xc0, !PT ;  /* 0xfffffffe07077812 */ /* 0x000fc800078ec0ff */
[----:B------:R-:W-:-:S04]  /*129b0*/  IADD3 R7, R12, -R7, RZ ;  /* 0x800000070c077210 */ /* 0x000fc80007ffe0ff */
[----:B------:R-:W-:-:S04]  /*129c0*/  SHF.L.U32 R7, R7, 0x1f, RZ ;  /* 0x0000001f07077819 */ /* 0x000fc800000006ff */
[----:B------:R-:W2:Y:S02]  /*129d0*/  SYNCS.PHASECHK.TRANS64.TRYWAIT P0, [R10+URZ+0x30820], R7 ;  /* 0x030820070a0075a7 */ /* 0x000ea4000800017f */
[----:B-12---:R-:W-:Y:S05]  /*129e0*/  @!P0 BRA `(.L_x_1217) ;  /* 0x0000003400d48947 */ /* 0x006fea0003800000 */
.L_x_1285:
[----:B------:R-:W-:Y:S05]  /*129f0*/  BSYNC B0 ;  /* 0x0000000000007941 */ /* 0x000fea0003800000 */
.L_x_1216:
[----:B------:R-:W2:Y:S04]  /*12a00*/  LDL R9, [R1+0x14] ;  /* 0x0000140001097983 */ /* 0x000ea80000100800 */
[----:B-1----:R-:W3:Y:S01]  /*12a10*/  LDL R8, [R1+0x10] ;  /* 0x0000100001087983 */ /* 0x002ee20000100800 */
[----:B------:R-:W-:Y:S01]  /*12a20*/  BSSY B0, `(.L_x_1218) ;  /* 0x00001c6000007945 */ /* 0x000fe20003800000 */
[----:B--2---:R-:W-:-:S05]  /*12a30*/  VIADD R7, R9, 0xfffffffe ;  /* 0xfffffffe09077836 */ /* 0x004fca0000000000 */
[----:B---3--:R-:W-:-:S13]  /*12a40*/  ISETP.GE.AND P0, PT, R7, R8, PT ;  /* 0x000000080700720c */ /* 0x008fda0003f06270 */
[----:B------:R-:W-:Y:S05]  /*12a50*/  @!P0 BRA `(.L_x_1219) ;  /* 0x0000001c00088947 */ /* 0x000fea0003800000 */
[----:B0-----:R-:W-:Y:S01]  /*12a60*/  LOP3.LUT R13, RZ, R8, RZ, 0x33, !PT ;  /* 0x00000008ff0d7212 */ /* 0x001fe200078e33ff */
[----:B------:R-:W-:Y:S01]  /*12a70*/  IMAD.MOV R8, RZ, RZ, -R9 ;  /* 0x000000ffff087224 */ /* 0x000fe200078e0a09 */
[----:B------:R-:W-:Y:S04]  /*12a80*/  BSSY B1, `(.L_x_1220) ;  /* 0x000009c000017945 */ /* 0x000fe80003800000 */
[----:B------:R-:W-:-:S05]  /*12a90*/  VIADDMNMX R13, R8, 0x1, R13, !PT ;  /* 0x00000001080d7846 */ /* 0x000fca000780010d */
[----:B------:R-:W-:-:S05]  /*12aa0*/  IMAD.IADD R8, R9, 0x1, R13 ;  /* 0x0000000109087824 */ /* 0x000fca00078e020d */
        /* <DEDUP_REMOVED lines=34> */
.L_x_1224:
[----:B0-----:R-:W0:Y:S01]  /*12cd0*/  S2R R3, SR_CgaCtaId ;  /* 0x0000000000037919 */ /* 0x001e220000008800 */
[----:B------:R-:W-:-:S04]  /*12ce0*/  MOV R2, 0x400 ;  /* 0x0000040000027802 */ /* 0x000fc80000000f00 */
[----:B0-----:R-:W-:Y:S02]  /*12cf0*/  LEA R2, R3, R2, 0x18 ;  /* 0x0000000203027211 */ /* 0x001fe400078ec0ff */
[----:B------:R-:W-:Y:S02]  /*12d00*/  SHF.L.U32 R3, R14, 0x1f, RZ ;  /* 0x0000001f0e037819 */ /* 0x000fe400000006ff */
[----:B------:R-:W-:-:S04]  /*12d10*/  LEA R2, R12, R2, 0x3 ;  /* 0x000000020c027211 */ /* 0x000fc800078e18ff */
[----:B------:R-:W0:Y:S02]  /*12d20*/  SYNCS.PHASECHK.TRANS64.TRYWAIT P0, [R2+URZ+0x30840], R3 ;  /* 0x03084003020075a7 */ /* 0x000e24000800017f */
[----:B0-----:R-:W-:Y:S05]  /*12d30*/  @!P0 BRA `(.L_x_1225) ;  /* 0x0000003400208947 */ /* 0x001fea0003800000 */
.L_x_1286:
        /* <DEDUP_REMOVED lines=11> */
.L_x_1226:
        /* <DEDUP_REMOVED lines=26> */
[----:B------:R-:W-:Y:S02]  /*12f90*/  ULEA UR11, UR11, UR5, 0x6 ;  /* 0x000000050b0b7291 */ /* 0x000fe4000f8e303f */
        /* <DEDUP_REMOVED lines=15> */
.L_x_1287:
        /* <DEDUP_REMOVED lines=13> */
.L_x_1228:
[----:B01----:R-:W2:Y:S01]  /*13160*/  LDL.LU R2, [R1] ;  /* 0x0000000001027983 */ /* 0x003ea20000300800 */
[----:B------:R-:W-:-:S03]  /*13170*/  MOV R10, 0x400 ;  /* 0x00000400000a7802 */ /* 0x000fc60000000f00 */
[----:B------:R-:W3:Y:S01]  /*13180*/  LDL R3, [R1+0x4] ;  /* 0x0000040001037983 */ /* 0x000ee20000100800 */
[----:B------:R-:W0:Y:S01]  /*13190*/  S2R R11, SR_CgaCtaId ;  /* 0x00000000000b7919 */ /* 0x000e220000008800 */
[----:B------:R-:W-:Y:S01]  /*131a0*/  R2UR UR11, R5 ;  /* 0x00000000050b72ca */ /* 0x000fe200000e0000 */
[----:B------:R-:W-:Y:S01]  /*131b0*/  UIADD3 UR4, UP0, UR36, 0x470, URZ ;  /* 0x0000047024047890 */ /* 0x000fe2000ff1e03f */
[----:B------:R-:W-:Y:S02]  /*131c0*/  R2UR UR13, R6 ;  /* 0x00000000060d72ca */ /* 0x000fe400000e0000 */
[----:B------:R-:W-:Y:S02]  /*131d0*/  R2UR UR12, R4 ;  /* 0x00000000040c72ca */ /* 0x000fe400000e0000 */
[----:B0-----:R-:W-:Y:S01]  /*131e0*/  LEA R10, R11, R10, 0x18 ;  /* 0x0000000a0b0a7211 */ /* 0x001fe200078ec0ff */
[----:B------:R-:W-:Y:S01]  /*131f0*/  UMOV UR10, URZ ;  /* 0x0000003f000a7c82 */ /* 0x000fe20008000000 */
[----:B------:R-:W-:Y:S01]  /*13200*/  UMOV UR6, 0x0 ;  /* 0x0000000000067882 */ /* 0x000fe20000000000 */
[----:B------:R-:W-:Y:S01]  /*13210*/  UMOV UR7, 0x14f00000 ;  /* 0x14f0000000077882 */ /* 0x000fe20000000000 */
[----:B------:R-:W-:Y:S01]  /*13220*/  UMOV UR17, 0x40 ;  /* 0x0000004000117882 */ /* 0x000fe20000000000 */
[----:B------:R-:W-:-:S02]  /*13230*/  IMAD.MOV.U32 R6, RZ, RZ, R8 ;  /* 0x000000ffff067224 */ /* 0x000fc400078e0008 */
[----:B------:R-:W-:Y:S02]  /*13240*/  IMAD.MOV.U32 R5, RZ, RZ, R7 ;  /* 0x000000ffff057224 */ /* 0x000fe400078e0007 */
[----:B--2---:R-:W-:-:S04]  /*13250*/  IMAD.MOV.U32 R9, RZ, RZ, R2 ;  /* 0x000000ffff097224 */ /* 0x004fc800078e0002 */
[----:B------:R-:W-:Y:S01]  /*13260*/  IMAD R2, R9, 0x8, R10 ;  /* 0x0000000809027824 */ /* 0x000fe200078e020a */
[----:B---3--:R-:W-:-:S04]  /*13270*/  R2UR UR5, R3 ;  /* 0x00000000030572ca */ /* 0x008fc800000e0000 */
[----:B------:R-:W-:Y:S02]  /*13280*/  R2UR UR9, R2 ;  /* 0x00000000020972ca */ /* 0x000fe400000e0000 */
[----:B------:R-:W-:-:S04]  /*13290*/  LEA R2, R9, R10, 0xf ;  /* 0x0000000a09027211 */ /* 0x000fc800078e78ff */
[----:B------:R-:W-:-:S03]  /*132a0*/  R2UR UR16, R2 ;  /* 0x00000000021072ca */ /* 0x000fc600000e0000 */
[----:B------:R-:W-:Y:S02]  /*132b0*/  ULEA UR11, UR11, UR5, 0x6 ;  /* 0x000000050b0b7291 */ /* 0x000fe4000f8e303f */
[----:B------:R-:W-:Y:S02]  /*132c0*/  UIADD3.X UR5, URZ, UR37, URZ, UP0, !UPT ;  /* 0x000000253f057290 */ /* 0x000fe400087fe43f */
[----:B------:R-:W-:-:S06]  /*132d0*/  UIADD3 UR9, UR9, 0x30850, URZ ;  /* 0x0003085009097890 */ /* 0x000fcc000fffe03f */
[----:B------:R-:W-:Y:S02]  /*132e0*/  UIADD3 UR8, UR16, 0x400, URZ ;  /* 0x0000040010087890 */ /* 0x000fe4000fffe03f */
        /* <DEDUP_REMOVED lines=16> */
.L_x_1223:
[----:B------:R-:W-:Y:S05]  /*133f0*/  BSYNC B2 ;  /* 0x0000000000027941 */ /* 0x000fea0003800000 */
.L_x_1222:
[----:B------:R-:W2:Y:S04]  /*13400*/  LDL R2, [R1+0x14] ;  /* 0x0000140001027983 */ /* 0x000ea80000100800 */
[----:B------:R0:W-:Y:S04]  /*13410*/  STL [R1], R12 ;  /* 0x0000000c01007387 */ /* 0x0001e80000100800 */
[----:B------:R0:W-:Y:S02]  /*13420*/  STL [R1+0x8], R14 ;  /* 0x0000080e01007387 */ /* 0x0001e40000100800 */
[----:B0-2---:R-:W-:-:S07]  /*13430*/  VIADD R7, R2, 0xfffffffd ;  /* 0xfffffffd02077836 */ /* 0x005fce0000000000 */
.L_x_1221:
[----:B------:R-:W-:Y:S05]  /*13440*/  BSYNC B1 ;  /* 0x0000000000017941 */ /* 0x000fea0003800000 */
.L_x_1220:
[----:B------:R-:W2:Y:S01]  /*13450*/  LDL.LU R2, [R1+0x14] ;  /* 0x0000140001027983 */ /* 0x000ea20000300800 */
[----:B------:R-:W-:Y:S01]  /*13460*/  VIADD R13, R13, 0xfffffffe ;  /* 0xfffffffe0d0d7836 */ /* 0x000fe20000000000 */
[----:B--2---:R-:W-:-:S04]  /*13470*/  LOP3.LUT R2, RZ, R2, RZ, 0x33, !PT ;  /* 0x00000002ff027212 */ /* 0x004fc800078e33ff */
[----:B------:R-:W-:-:S13]  /*13480*/  ISETP.NE.AND P0, PT, R13, R2, PT ;  /* 0x000000020d00720c */ /* 0x000fda0003f05270 */
[----:B------:R-:W-:Y:S05]  /*13490*/  @!P0 BRA `(.L_x_1219) ;  /* 0x0000001000788947 */ /* 0x000fea0003800000 */
[----:B------:R-:W-:-:S07]  /*134a0*/  IMAD.MOV.U32 R10, RZ, RZ, R6 ;  /* 0x000000ffff0a7224 */ /* 0x000fce00078e0006 */
.L_x_1243:
        /* <DEDUP_REMOVED lines=33> */
.L_x_1231:
[----:B------:R-:W1:Y:S01]  /*136c0*/  S2R R3, SR_CgaCtaId ;  /* 0x0000000000037919 */ /* 0x000e620000008800 */
[----:B------:R-:W-:-:S04]  /*136d0*/  MOV R2, 0x400 ;  /* 0x0000040000027802 */ /* 0x000fc80000000f00 */
[----:B-1----:R-:W-:Y:S02]  /*136e0*/  LEA R2, R3, R2, 0x18 ;  /* 0x0000000203027211 */ /* 0x002fe400078ec0ff */
[----:B------:R-:W-:-:S03]  /*136f0*/  SHF.L.U32 R3, R9, 0x1f, RZ ;  /* 0x0000001f09037819 */ /* 0x000fc600000006ff */
[----:B------:R-:W-:-:S04]  /*13700*/  IMAD R2, R8, 0x8, R2 ;  /* 0x0000000808027824 */ /* 0x000fc800078e0202 */
[----:B------:R-:W1:Y:S02]  /*13710*/  SYNCS.PHASECHK.TRANS64.TRYWAIT P0, [R2+URZ+0x30840], R3 ;  /* 0x03084003020075a7 */ /* 0x000e64000800017f */
[----:B-1----:R-:W-:Y:S05]  /*13720*/  @!P0 BRA `(.L_x_1232) ;  /* 0x0000002800cc8947 */ /* 0x002fea0003800000 */
.L_x_1288:
        /* <DEDUP_REMOVED lines=11> */
.L_x_1233:
[----:B------:R-:W2:Y:S04]  /*137e0*/  LDL R15, [R1+0x4] ;  /* 0x00000400010f7983 */ /* 0x000ea80000100800 */
[----:B------:R-:W3:Y:S01]  /*137f0*/  LDL.LU R14, [R1+0x8] ;  /* 0x00000800010e7983 */ /* 0x000ee20000300800 */
[----:B-1----:R-:W-:-:S03]  /*13800*/  MOV R3, 0x400 ;  /* 0x0000040000037802 */ /* 0x002fc60000000f00 */
        /* <DEDUP_REMOVED lines=39> */
.L_x_1289:
        /* <DEDUP_REMOVED lines=8> */
.L_x_1235:
[----:B0-----:R-:W2:Y:S01]  /*13b00*/  LDL.LU R2, [R1] ;  /* 0x0000000001027983 */ /* 0x001ea20000300800 */
[----:B------:R-:W-:-:S03]  /*13b10*/  MOV R13, 0x400 ;  /* 0x00000400000d7802 */ /* 0x000fc60000000f00 */
[----:B------:R-:W3:Y:S01]  /*13b20*/  LDL R11, [R1+0x4] ;  /* 0x00000400010b7983 */ /* 0x000ee20000100800 */
[----:B------:R-:W0:Y:S01]  /*13b30*/  S2R R14, SR_CgaCtaId ;  /* 0x00000000000e7919 */ /* 0x000e220000008800 */
[----:B------:R-:W-:Y:S02]  /*13b40*/  R2UR UR11, R5 ;  /* 0x00000000050b72ca */ /* 0x000fe400000e0000 */
[----:B------:R-:W-:Y:S01]  /*13b50*/  R2UR UR9, R3 ;  /* 0x00000000030972ca */ /* 0x000fe200000e0000 */
[----:B------:R-:W-:Y:S01]  /*13b60*/  UIADD3 UR4, UP0, UR36, 0x470, URZ ;  /* 0x0000047024047890 */ /* 0x000fe2000ff1e03f */
[----:B------:R-:W-:Y:S02]  /*13b70*/  R2UR UR13, R6 ;  /* 0x00000000060d72ca */ /* 0x000fe400000e0000 */
[----:B------:R-:W-:Y:S02]  /*13b80*/  R2UR UR12, R4 ;  /* 0x00000000040c72ca */ /* 0x000fe400000e0000 */
[----:B0-----:R-:W-:-:S07]  /*13b90*/  LEA R13, R14, R13, 0x18 ;  /* 0x0000000d0e0d7211 */ /* 0x001fce00078ec0ff */
[----:B------:R-:W-:Y:S01]  /*13ba0*/  UIADD3 UR9, UR9, 0x50, URZ ;  /* 0x0000005009097890 */ /* 0x000fe2000fffe03f */
[----:B------:R-:W-:Y:S01]  /*13bb0*/  UMOV UR10, URZ ;  /* 0x0000003f000a7c82 */ /* 0x000fe20008000000 */
[----:B------:R-:W-:Y:S01]  /*13bc0*/  UMOV UR6, 0x0 ;  /* 0x0000000000067882 */ /* 0x000fe20000000000 */
[----:B------:R-:W-:Y:S01]  /*13bd0*/  UMOV UR7, 0x14f00000 ;  /* 0x14f0000000077882 */ /* 0x000fe20000000000 */
[----:B------:R-:W-:Y:S01]  /*13be0*/  UMOV UR17, 0x40 ;  /* 0x0000004000117882 */ /* 0x000fe20000000000 */
[----:B------:R-:W-:Y:S01]  /*13bf0*/  MOV R5, R12 ;  /* 0x0000000c00057202 */ /* 0x000fe20000000f00 */
[----:B------:R-:W-:Y:S02]  /*13c00*/  IMAD.MOV.U32 R6, RZ, RZ, R10 ;  /* 0x000000ffff067224 */ /* 0x000fe400078e000a */
        /* <DEDUP_REMOVED lines=22> */
.L_x_1230:
[----:B------:R-:W-:Y:S05]  /*13d70*/  BSYNC B1 ;  /* 0x0000000000017941 */ /* 0x000fea0003800000 */
.L_x_1229:
[----:B------:R-:W-:Y:S01]  /*13d80*/  VIADD R3, R8, 0x1 ;  /* 0x0000000108037836 */ /* 0x000fe20000000000 */
[----:B------:R-:W-:Y:S01]  /*13d90*/  BSSY B1, `(.L_x_1236) ;  /* 0x000008a000017945 */ /* 0x000fe20003800000 */
[----:B------:R-:W-:-:S03]  /*13da0*/  VIADD R13, R7, 0xffffffff ;  /* 0xffffffff070d7836 */ /* 0x000fc60000000000 */
        /* <DEDUP_REMOVED lines=8> */
[----:B------:R-:W-:Y:S01]  /*13e30*/  IMAD.MOV.U32 R12, RZ, RZ, R13 ;  /* 0x000000ffff0c7224 */ /* 0x000fe200078e000d */
        /* <DEDUP_REMOVED lines=21> */
.L_x_1238:
[----:B------:R-:W2:Y:S01]  /*13f90*/  S2R R3, SR_CgaCtaId ;  /* 0x0000000000037919 */ /* 0x000ea20000008800 */
[----:B------:R-:W-:-:S04]  /*13fa0*/  MOV R2, 0x400 ;  /* 0x0000040000027802 */ /* 0x000fc80000000f00 */
[----:B--2---:R-:W-:Y:S02]  /*13fb0*/  LEA R2, R3, R2, 0x18 ;  /* 0x0000000203027211 */ /* 0x004fe400078ec0ff */
[----:B------:R-:W-:-:S03]  /*13fc0*/  SHF.L.U32 R3, R14, 0x1f, RZ ;  /* 0x0000001f0e037819 */ /* 0x000fc600000006ff */
[----:B------:R-:W-:-:S04]  /*13fd0*/  IMAD R2, R15, 0x8, R2 ;  /* 0x000000080f027824 */ /* 0x000fc800078e0202 */
[----:B------:R-:W2:Y:S02]  /*13fe0*/  SYNCS.PHASECHK.TRANS64.TRYWAIT P0, [R2+URZ+0x30840], R3 ;  /* 0x03084003020075a7 */ /* 0x000ea4000800017f */
[----:B--2---:R-:W-:Y:S05]  /*13ff0*/  @!P0 BRA `(.L_x_1239) ;  /* 0x0000002000c08947 */ /* 0x004fea0003800000 */
.L_x_1290:
        /* <DEDUP_REMOVED lines=11> */
.L_x_1240:
        /* <DEDUP_REMOVED lines=23> */
[----:B------:R-:W-:Y:S02]  /*14220*/  ULEA UR11, UR11, UR5, 0x6 ;  /* 0x000000050b0b7291 */ /* 0x000fe4000f8e303f */
[----:B------:R-:W-:Y:S02]  /*14230*/  UIADD3.X UR5, URZ, UR37, URZ, UP0, !UPT ;  /* 0x000000253f057290 */ /* 0x000fe400087fe43f */
[----:B------:R-:W-:Y:S02]  /*14240*/  UIADD3 UR8, UR14, 0x20400, URZ ;  /* 0x000204000e087890 */ /* 0x000fe4000fffe03f */
[----:B------:R-:W-:Y:S02]  /*14250*/  UIADD3 UR15, UR14, 0x22400, URZ ;  /* 0x000224000e0f7890 */ /* 0x000fe4000fffe03f */
[----:B------:R-:W-:-:S02]  /*14260*/  UIADD3 UR16, UR14, 0x24400, URZ ;  /* 0x000244000e107890 */ /* 0x000fc4000fffe03f */
[----:B------:R-:W-:-:S03]  /*14270*/  UIADD3 UR14, UR14, 0x26400, URZ ;  /* 0x000264000e0e7890 */ /* 0x000fc6000fffe03f */
[----:B------:R0:W-:Y:S01]  /*14280*/  UTMALDG.4D [UR8], [UR4], desc[UR6] ;  /* 0x00000608040075b4 */ /* 0x0001e20008019000 */
[----:B------:R-:W-:Y:S01]  /*14290*/  IMAD R2, R8, 0x8, R2 ;  /* 0x0000000808027824 */ /* 0x000fe200078e0202 */
        /* <DEDUP_REMOVED lines=11> */
.L_x_1291:
        /* <DEDUP_REMOVED lines=8> */
.L_x_1242:
[----:B-1----:R-:W2:Y:S01]  /*143d0*/  LDL R3, [R1+0x4] ;  /* 0x0000040001037983 */ /* 0x002ea20000100800 */
[----:B0-----:R-:W-:Y:S01]  /*143e0*/  MOV R9, 0x400 ;  /* 0x0000040000097802 */ /* 0x001fe20000000f00 */
[----:B------:R-:W0:Y:S01]  /*143f0*/  S2R R11, SR_CgaCtaId ;  /* 0x00000000000b7919 */ /* 0x000e220000008800 */
[----:B------:R-:W-:Y:S02]  /*14400*/  R2UR UR11, R5 ;  /* 0x00000000050b72ca */ /* 0x000fe400000e0000 */
        /* <DEDUP_REMOVED lines=16> */
[----:B------:R-:W-:Y:S02]  /*14510*/  IMAD.MOV.U32 R5, RZ, RZ, R12 ;  /* 0x000000ffff057224 */ /* 0x000fe400078e000c */
[----:B------:R-:W-:Y:S01]  /*14520*/  IMAD.MOV.U32 R6, RZ, RZ, R10 ;  /* 0x000000ffff067224 */ /* 0x000fe200078e000a */
[----:B--2---:R-:W-:-:S13]  /*14530*/  R2UR UR5, R3 ;  /* 0x00000000030572ca */ /* 0x004fda00000e0000 */
[----:B------:R-:W-:Y:S02]  /*14540*/  ULEA UR11, UR11, UR5, 0x6 ;  /* 0x000000050b0b7291 */ /* 0x000fe4000f8e303f */
        /* <DEDUP_REMOVED lines=14> */
.L_x_1237:
[----:B------:R-:W-:Y:S05]  /*14630*/  BSYNC B1 ;  /* 0x0000000000017941 */ /* 0x000fea0003800000 */
.L_x_1236:
[----:B------:R-:W2:Y:S01]  /*14640*/  LDL R2, [R1+0x10] ;  /* 0x0000100001027983 */ /* 0x000ea20000100800 */
[----:B------:R-:W-:Y:S02]  /*14650*/  IADD3 R7, R7, -0x2, RZ ;  /* 0xfffffffe07077810 */ /* 0x000fe40007ffe0ff */
[----:B--2---:R-:W-:-:S13]  /*14660*/  ISETP.GT.AND P0, PT, R13, R2, PT ;  /* 0x000000020d00720c */ /* 0x004fda0003f04270 */
[----:B------:R-:W-:Y:S05]  /*14670*/  @P0 BRA `(.L_x_1243) ;  /* 0xffffffec008c0947 */ /* 0x000fea000383ffff */
.L_x_1219:
[----:B------:R-:W-:Y:S05]  /*14680*/  BSYNC B0 ;  /* 0x0000000000007941 */ /* 0x000fea0003800000 */
.L_x_1218:
        /* <DEDUP_REMOVED lines=18> */
.L_x_1245:
[----:B------:R-:W-:Y:S05]  /*147b0*/  BSYNC B0 ;  /* 0x0000000000007941 */ /* 0x000fea0003800000 */
.L_x_1244:
        /* <DEDUP_REMOVED lines=11> */
.L_x_1292:
        /* <DEDUP_REMOVED lines=11> */
.L_x_1249:
[----:B------:R-:W2:Y:S01]  /*14920*/  LDL.LU R8, [R1+0x4] ;  /* 0x0000040001087983 */ /* 0x000ea20000300800 */
[----:B------:R-:W-:-:S03]  /*14930*/  MOV R2, 0x400 ;  /* 0x0000040000027802 */ /* 0x000fc60000000f00 */
[----:B-1----:R-:W3:Y:S01]  /*14940*/  LDL R0, [R1] ;  /* 0x0000000001007983 */ /* 0x002ee20000100800 */
[----:B------:R-:W1:Y:S01]  /*14950*/  S2R R7, SR_CgaCtaId ;  /* 0x0000000000077919 */ /* 0x000e620000008800 */
[----:B------:R-:W-:Y:S02]  /*14960*/  R2UR UR11, R5 ;  /* 0x00000000050b72ca */ /* 0x000fe400000e0000 */
[----:B------:R-:W-:Y:S01]  /*14970*/  R2UR UR9, R3 ;  /* 0x00000000030972ca */ /* 0x000fe200000e0000 */
[----:B------:R-:W-:Y:S01]  /*14980*/  UIADD3 UR4, UP0, UR36, 0x470, URZ ;  /* 0x0000047024047890 */ /* 0x000fe2000ff1e03f */
[----:B------:R-:W-:Y:S02]  /*14990*/  R2UR UR12, R4 ;  /* 0x00000000040c72ca */ /* 0x000fe400000e0000 */
[----:B------:R-:W-:Y:S02]  /*149a0*/  R2UR UR13, R6 ;  /* 0x00000000060d72ca */ /* 0x000fe400000e0000 */
[----:B-1----:R-:W-:-:S07]  /*149b0*/  LEA R2, R7, R2, 0x18 ;  /* 0x0000000207027211 */ /* 0x002fce00078ec0ff */
[----:B------:R-:W-:Y:S01]  /*149c0*/  UIADD3 UR9, UR9, 0x30850, URZ ;  /* 0x0003085009097890 */ /* 0x000fe2000fffe03f */
[----:B------:R-:W-:Y:S01]  /*149d0*/  UMOV UR10, URZ ;  /* 0x0000003f000a7c82 */ /* 0x000fe20008000000 */
[----:B------:R-:W-:Y:S01]  /*149e0*/  UMOV UR6, 0x0 ;  /* 0x0000000000067882 */ /* 0x000fe20000000000 */
[----:B------:R-:W-:Y:S01]  /*149f0*/  UMOV UR7, 0x14f00000 ;  /* 0x14f0000000077882 */ /* 0x000fe20000000000 */
[----:B------:R-:W-:Y:S01]  /*14a00*/  UMOV UR17, 0x40 ;  /* 0x0000004000117882 */ /* 0x000fe20000000000 */
[----:B--2---:R-:W-:Y:S01]  /*14a10*/  R2UR UR5, R8 ;  /* 0x00000000080572ca */ /* 0x004fe200000e0000 */
[----:B---3--:R-:W-:-:S05]  /*14a20*/  IMAD R0, R0, 0x8000, R2 ;  /* 0x0000800000007824 */ /* 0x008fca00078e0202 */
[----:B------:R-:W-:-:S07]  /*14a30*/  R2UR UR14, R0 ;  /* 0x00000000000e72ca */ /* 0x000fce00000e0000 */
[----:B------:R-:W-:Y:S02]  /*14a40*/  ULEA UR11, UR11, UR5, 0x6 ;  /* 0x000000050b0b7291 */ /* 0x000fe4000f8e303f */
[----:B------:R-:W-:-:S04]  /*14a50*/  UIADD3.X UR5, URZ, UR37, URZ, UP0, !UPT ;  /* 0x000000253f057290 */ /* 0x000fc800087fe43f */
        /* <DEDUP_REMOVED lines=17> */
.L_x_1247:
[----:B------:R-:W-:Y:S05]  /*14b70*/  BSYNC B0 ;  /* 0x0000000000007941 */ /* 0x000fea0003800000 */
.L_x_1246:
        /* <DEDUP_REMOVED lines=9> */
.L_x_1202:
[----:B------:R-:W-:Y:S05]  /*14c10*/  BSYNC B6 ;  /* 0x0000000000067941 */ /* 0x000fea0003800000 */
.L_x_1200:
[----:B------:R-:W-:-:S03]  /*14c20*/  UMOV UR4, 0xffffffff ;  /* 0xffffffff00047882 */ /* 0x000fc60000000000 */
[----:B------:R-:W-:Y:S05]  /*14c30*/  BRA.DIV UR4, `(.L_x_1250) ;  /* 0x0000001604ec7947 */ /* 0x000fea000b800000 */
[----:B------:R2:W3:Y:S04]  /*14c40*/  SHFL.IDX PT, R4, R16, RZ, 0x1f ;  /* 0x00001fff10047589 */ /* 0x0004e800000e0000 */
[----:B------:R-:W4:Y:S02]  /*14c50*/  SHFL.IDX PT, R16, R16, 0x1, 0x1f ;  /* 0x00201f0010107f89 */ /* 0x000f2400000e0000 */
.L_x_1296:
[----:B-1----:R-:W1:Y:S01]  /*14c60*/  S2R R0, SR_TID.X ;  /* 0x0000000000007919 */ /* 0x002e620000002100 */
[----:B------:R-:W-:Y:S01]  /*14c70*/  ULDC UR4, c[0x0][0xc14] ;  /* 0x0003050000047ab9 */ /* 0x000fe20000000800 */
[----:B------:R-:W-:Y:S01]  /*14c80*/  BSSY B0, `(.L_x_1251) ;  /* 0x000000c000007945 */ /* 0x000fe20003800000 */
[----:B------:R-:W-:Y:S01]  /*14c90*/  IMAD.MOV.U32 R17, RZ, RZ, RZ ;  /* 0x000000ffff117224 */ /* 0x000fe200078e00ff */
[----:B-1----:R-:W-:Y:S01]  /*14ca0*/  LOP3.LUT R6, R0, 0x1f, RZ, 0xc0, !PT ;  /* 0x0000001f00067812 */ /* 0x002fe200078ec0ff */
[----:B------:R-:W-:-:S03]  /*14cb0*/  IMAD.U32 R0, RZ, RZ, UR4 ;  /* 0x00000004ff007e24 */ /* 0x000fc6000f8e00ff */
[C---:B------:R-:W-:Y:S01]  /*14cc0*/  ISETP.NE.AND P0, PT, R6.reuse, 0x1f, PT ;  /* 0x0000001f0600780c */ /* 0x040fe20003f05270 */
[----:B------:R-:W-:-:S05]  /*14cd0*/  IMAD.IADD R5, R6, 0x1, R19 ;  /* 0x0000000106057824 */ /* 0x000fca00078e0213 */
[----:B------:R-:W-:-:S13]  /*14ce0*/  ISETP.GE.OR P0, PT, R5, R0, !P0 ;  /* 0x000000000500720c */ /* 0x000fda0004706670 */
[----:B------:R-:W-:Y:S05]  /*14cf0*/  @P0 BRA `(.L_x_1252) ;  /* 0x0000000000100947 */ /* 0x000fea0003800000 */
[----:B------:R-:W1:Y:S01]  /*14d00*/  LDC.64 R2, c[0x0][0xc58] ;  /* 0x00031600ff027b82 */ /* 0x000e620000000a00 */
[----:B------:R-:W-:Y:S01]  /*14d10*/  ULDC.64 UR4, c[0x0][0x208] ;  /* 0x0000820000047ab9 */ /* 0x000fe20000000a00 */
[----:B-1----:R-:W-:-:S05]  /*14d20*/  IMAD.WIDE R2, R5, 0x4, R2 ;  /* 0x0000000405027825 */ /* 0x002fca00078e0202 */
[----:B------:R1:W5:Y:S02]  /*14d30*/  LDG.E R17, desc[UR4][R2.64] ;  /* 0x0000000402117981 */ /* 0x000364000c1e1900 */
.L_x_1252:
[----:B------:R-:W-:Y:S05]  /*14d40*/  BSYNC B0 ;  /* 0x0000000000007941 */ /* 0x000fea0003800000 */
.L_x_1251:
[----:B------:R-:W-:-:S03]  /*14d50*/  UMOV UR4, 0xffffffff ;  /* 0xffffffff00047882 */ /* 0x000fc60000000000 */
[----:B------:R-:W-:Y:S05]  /*14d60*/  BRA.DIV UR4, `(.L_x_1253) ;  /* 0x0000001604ec7947 */ /* 0x000fea000b800000 */
[----:B0----5:R-:W0:Y:S01]  /*14d70*/  SHFL.UP PT, R14, R17, 0x1, RZ ;  /* 0x04200000110e7989 */ /* 0x021e2200000e00ff */
[C---:B------:R-:W-:Y:S02]  /*14d80*/  ISETP.NE.AND P0, PT, R6.reuse, RZ, PT ;  /* 0x000000ff0600720c */ /* 0x040fe40003f05270 */
[----:B------:R-:W-:Y:S02]  /*14d90*/  ISETP.GE.U32.AND P1, PT, R6, 0x2, PT ;  /* 0x000000020600780c */ /* 0x000fe40003f26070 */
[----:B0-----:R-:W-:Y:S02]  /*14da0*/  SEL R14, R14, RZ, P0 ;  /* 0x000000ff0e0e7207 */ /* 0x001fe40000000000 */
[----:B------:R-:W-:-:S03]  /*14db0*/  ISETP.GE.U32.AND P0, PT, R6, 0x4, PT ;  /* 0x000000040600780c */ /* 0x000fc60003f06070 */
[----:B------:R-:W-:-:S05]  /*14dc0*/  IMAD.IADD R13, R17, 0x1, R14 ;  /* 0x00000001110d7824 */ /* 0x000fca00078e020e */
[----:B------:R-:W1:Y:S02]  /*14dd0*/  SHFL.UP PT, R14, R13, 0x2, RZ ;  /* 0x044000000d0e7989 */ /* 0x000e6400000e00ff */
[----:B-1----:R-:W-:Y:S02]  /*14de0*/  SEL R2, R14, RZ, P1 ;  /* 0x000000ff0e027207 */ /* 0x002fe40000800000 */
[----:B------:R-:W-:Y:S02]  /*14df0*/  ISETP.GE.U32.AND P1, PT, R6, 0x8, PT ;  /* 0x000000080600780c */ /* 0x000fe40003f26070 */
[----:B------:R-:W-:-:S05]  /*14e00*/  IADD3 R2, R13, R2, RZ ;  /* 0x000000020d027210 */ /* 0x000fca0007ffe0ff */
        /* <DEDUP_REMOVED lines=10> */
[----:B------:R0:W1:Y:S02]  /*14eb0*/  SHFL.IDX PT, R14, R2, 0x1f, 0x1f ;  /* 0x03e01f00020e7f89 */ /* 0x00006400000e0000 */
.L_x_1304:
[----:B------:R-:W-:Y:S02]  /*14ec0*/  ULDC UR4, c[0x0][0xc10] ;  /* 0x0003040000047ab9 */ /* 0x000fe40000000800 */
[----:B------:R-:W-:-:S04]  /*14ed0*/  IMAD.U32 R5, RZ, RZ, UR4 ;  /* 0x00000004ff057e24 */ /* 0x000fc8000f8e00ff */
[----:B-1----:R-:W-:-:S04]  /*14ee0*/  IMAD R3, R14, R5, RZ ;  /* 0x000000050e037224 */ /* 0x002fc800078e02ff */
[----:B--2-4-:R-:W-:-:S05]  /*14ef0*/  IMAD.IADD R16, R16, 0x1, R3 ;  /* 0x0000000110107824 */ /* 0x014fca00078e0203 */
[----:B---3--:R-:W-:-:S13]  /*14f00*/  ISETP.GT.AND P0, PT, R16, R4, PT ;  /* 0x000000041000720c */ /* 0x008fda0003f04270 */
[----:B------:R-:W-:Y:S05]  /*14f10*/  @P0 BRA `(.L_x_1254) ;  /* 0x0000000000b80947 */ /* 0x000fea0003800000 */
[----:B------:R-:W1:Y:S02]  /*14f20*/  LDC R0, c[0x0][0xc14] ;  /* 0x00030500ff007b82 */ /* 0x000e640000000800 */
.L_x_1259:
[----:B------:R-:W-:-:S05]  /*14f30*/  VIADD R19, R19, 0x1f ;  /* 0x0000001f13137836 */ /* 0x000fca0000000000 */
        /* <DEDUP_REMOVED lines=12> */
[----:B0-----:R-:W-:-:S05]  /*15000*/  IMAD.WIDE R2, R5, 0x4, R2 ;  /* 0x0000000405027825 */ /* 0x001fca00078e0202 */
[----:B------:R0:W5:Y:S02]  /*15010*/  LDG.E R17, desc[UR4][R2.64] ;  /* 0x0000000402117981 */ /* 0x000164000c1e1900 */
.L_x_1257:
[----:B------:R-:W-:Y:S05]  /*15020*/  BSYNC B0 ;  /* 0x0000000000007941 */ /* 0x000fea0003800000 */
.L_x_1256:
[----:B------:R-:W-:-:S03]  /*15030*/  UMOV UR4, 0xffffffff ;  /* 0xffffffff00047882 */ /* 0x000fc60000000000 */
[----:B------:R-:W-:Y:S05]  /*15040*/  BRA.DIV UR4, `(.L_x_1258) ;  /* 0x0000001a04047947 */ /* 0x000fea000b800000 */
[----:B-----5:R-:W1:Y:S01]  /*15050*/  SHFL.UP PT, R14, R17, 0x1, RZ ;  /* 0x04200000110e7989 */ /* 0x020e6200000e00ff */
[C---:B------:R-:W-:Y:S02]  /*15060*/  ISETP.NE.AND P0, PT, R6.reuse, RZ, PT ;  /* 0x000000ff0600720c */ /* 0x040fe40003f05270 */
[----:B------:R-:W-:Y:S02]  /*15070*/  ISETP.GE.U32.AND P1, PT, R6, 0x2, PT ;  /* 0x000000020600780c */ /* 0x000fe40003f26070 */
        /* <DEDUP_REMOVED lines=18> */
.L_x_1312:
[----:B------:R-:W-:Y:S02]  /*151a0*/  ULDC UR4, c[0x0][0xc10] ;  /* 0x0003040000047ab9 */ /* 0x000fe40000000800 */
[----:B------:R-:W-:-:S04]  /*151b0*/  IMAD.U32 R5, RZ, RZ, UR4 ;  /* 0x00000004ff057e24 */ /* 0x000fc8000f8e00ff */
[----:B-1----:R-:W-:-:S04]  /*151c0*/  IMAD R3, R14, R5, RZ ;  /* 0x000000050e037224 */ /* 0x002fc800078e02ff */
[----:B------:R-:W-:-:S05]  /*151d0*/  IMAD.IADD R16, R3, 0x1, R16 ;  /* 0x0000000103107824 */ /* 0x000fca00078e0210 */
[----:B------:R-:W-:-:S13]  /*151e0*/  ISETP.GT.AND P0, PT, R16, R4, PT ;  /* 0x000000041000720c */ /* 0x000fda0003f04270 */
[----:B------:R-:W-:Y:S05]  /*151f0*/  @!P0 BRA `(.L_x_1259) ;  /* 0xfffffffc004c8947 */ /* 0x000fea000383ffff */
.L_x_1254:
        /* <DEDUP_REMOVED lines=8> */
.L_x_1316:
[----:B------:R-:W-:Y:S01]  /*15280*/  ISETP.NE.AND P0, PT, R3, RZ, PT ;  /* 0x000000ff0300720c */ /* 0x000fe20003f05270 */
[----:B------:R-:W-:-:S12]  /*15290*/  IMAD.MOV.U32 R7, RZ, RZ, RZ ;  /* 0x000000ffff077224 */ /* 0x000fd800078e00ff */
[----:B------:R-:W-:Y:S05]  /*152a0*/  @!P0 BRA `(.L_x_1261) ;  /* 0x0000000000108947 */ /* 0x000fea0003800000 */
[----:B------:R-:W-:Y:S01]  /*152b0*/  UMOV UR4, 0xffffffff ;  /* 0xffffffff00047882 */ /* 0x000fe20000000000 */
[----:B------:R-:W-:Y:S02]  /*152c0*/  IADD3 R12, R6, -0x1, RZ ;  /* 0xffffffff060c7810 */ /* 0x000fe40007ffe0ff */
[----:B------:R-:W-:Y:S05]  /*152d0*/  BRA.DIV UR4, `(.L_x_1262) ;  /* 0x0000001a04787947 */ /* 0x000fea000b800000 */
[----:B------:R3:W4:Y:S02]  /*152e0*/  SHFL.IDX PT, R7, R2, R12, 0x1f ;  /* 0x00001f0c02077589 */ /* 0x00072400000e0000 */
.L_x_1261:
[----:B0--3--:R-:W0:Y:S01]  /*152f0*/  LDC.64 R2, c[0x0][0xc68] ;  /* 0x00031a00ff027b82 */ /* 0x009e220000000a00 */
[----:B------:R-:W-:Y:S01]  /*15300*/  IMAD.IADD R19, R6, 0x1, R19 ;  /* 0x0000000106137824 */ /* 0x000fe200078e0213 */
[----:B------:R-:W-:-:S03]  /*15310*/  ULDC.64 UR4, c[0x0][0x208] ;  /* 0x0000820000047ab9 */ /* 0x000fc60000000a00 */
[----:B0-----:R-:W-:-:S05]  /*15320*/  IMAD.WIDE R2, R19, 0x4, R2 ;  /* 0x0000000413027825 */ /* 0x001fca00078e0202 */
[----:B------:R0:W1:Y:S01]  /*15330*/  LDG.E R8, desc[UR4][R2.64] ;  /* 0x0000000402087981 */ /* 0x000062000c1e1900 */
[----:B----4-:R-:W-:-:S04]  /*15340*/  IMAD R16, R7, R5, R16 ;  /* 0x0000000507107224 */ /* 0x010fc800078e0210 */
[----:B------:R-:W-:Y:S02]  /*15350*/  IMAD.IADD R7, R4, 0x1, -R16 ;  /* 0x0000000104077824 */ /* 0x000fe400078e0a10 */
[----:B0-----:R-:W-:Y:S02]  /*15360*/  IMAD.MOV.U32 R2, RZ, RZ, RZ ;  /* 0x000000ffff027224 */ /* 0x001fe400078e00ff */
[----:B-12---:R-:W-:-:S05]  /*15370*/  IMAD R6, R17, R8, RZ ;  /* 0x0000000811067224 */ /* 0x006fca00078e02ff */
[-C--:B------:R-:W-:Y:S02]  /*15380*/  IABS R9, R6.reuse ;  /* 0x0000000600097213 */ /* 0x080fe40000000000 */
[----:B------:R-:W-:Y:S02]  /*15390*/  IABS R4, R6 ;  /* 0x0000000600047213 */ /* 0x000fe40000000000 */
[----:B------:R-:W0:Y:S03]  /*153a0*/  I2F.RP R10, R9 ;  /* 0x00000009000a7306 */ /* 0x000e260000209400 */
[----:B------:R-:W-:-:S05]  /*153b0*/  IMAD.MOV R4, RZ, RZ, -R4 ;  /* 0x000000ffff047224 */ /* 0x000fca00078e0a04 */
[----:B0-----:R-:W0:Y:S02]  /*153c0*/  MUFU.RCP R10, R10 ;  /* 0x0000000a000a7308 */ /* 0x001e240000001000 */
[----:B0-----:R-:W-:-:S06]  /*153d0*/  VIADD R11, R10, 0xffffffe ;  /* 0x0ffffffe0a0b7836 */ /* 0x001fcc0000000000 */
[----:B------:R-:W0:Y:S02]  /*153e0*/  F2I.FTZ.U32.TRUNC.NTZ R3, R11 ;  /* 0x0000000b00037305 */ /* 0x000e24000021f000 */
[----:B0-----:R-:W-:-:S04]  /*153f0*/  IMAD.MOV R12, RZ, RZ, -R3 ;  /* 0x000000ffff0c7224 */ /* 0x001fc800078e0a03 */
[----:B------:R-:W-:-:S04]  /*15400*/  IMAD R13, R12, R9, RZ ;  /* 0x000000090c0d7224 */ /* 0x000fc800078e02ff */
[----:B------:R-:W-:Y:S01]  /*15410*/  IMAD.HI.U32 R2, R3, R13, R2 ;  /* 0x0000000d03027227 */ /* 0x000fe200078e0002 */
        /* <DEDUP_REMOVED lines=8> */
[----:B------:R-:W-:Y:S02]  /*154a0*/  @P0 IADD3 R2, R2, 0x1, RZ ;  /* 0x0000000102020810 */ /* 0x000fe40007ffe0ff */
[----:B------:R-:W-:-:S03]  /*154b0*/  ISETP.GE.AND P0, PT, R3, RZ, PT ;  /* 0x000000ff0300720c */ /* 0x000fc60003f06270 */
[----:B------:R-:W-:-:S10]  /*154c0*/  IMAD.MOV.U32 R9, RZ, RZ, R2 ;  /* 0x000000ffff097224 */ /* 0x000fd400078e0002 */
[----:B------:R-:W-:Y:S01]  /*154d0*/  @!P0 IMAD.MOV R9, RZ, RZ, -R9 ;  /* 0x000000ffff098224 */ /* 0x000fe200078e0a09 */
[----:B------:R-:W-:-:S13]  /*154e0*/  ISETP.NE.AND P0, PT, R6, RZ, PT ;  /* 0x000000ff0600720c */ /* 0x000fda0003f05270 */
[----:B------:R-:W-:-:S05]  /*154f0*/  @!P0 LOP3.LUT R9, RZ, R6, RZ, 0x33, !PT ;  /* 0x00000006ff098212 */ /* 0x000fca00078e33ff */
[----:B------:R-:W-:Y:S02]  /*15500*/  IMAD R4, R8, R9, RZ ;  /* 0x0000000908047224 */ /* 0x000fe400078e02ff */
[----:B------:R-:W-:Y:S02]  /*15510*/  IMAD.MOV R9, RZ, RZ, -R9 ;  /* 0x000000ffff097224 */ /* 0x000fe400078e0a09 */
[----:B------:R-:W-:Y:S02]  /*15520*/  IMAD.MOV R2, RZ, RZ, -R4 ;  /* 0x000000ffff027224 */ /* 0x000fe400078e0a04 */
[----:B------:R-:W-:-:S03]  /*15530*/  IMAD R7, R6, R9, R7 ;  /* 0x0000000906077224 */ /* 0x000fc600078e0207 */
[----:B------:R-:W-:Y:S01]  /*15540*/  VIADDMNMX R8, R2, R5, R8, PT ;  /* 0x0000000502087246 */ /* 0x000fe20003800108 */
[----:B------:R-:W-:-:S03]  /*15550*/  IMAD.IADD R4, R7, 0x1, R4 ;  /* 0x0000000107047824 */ /* 0x000fc600078e0204 */
[----:B------:R-:W-:-:S04]  /*15560*/  IABS R5, R8 ;  /* 0x0000000800057213 */ /* 0x000fc80000000000 */
[----:B------:R-:W0:Y:S08]  /*15570*/  I2F.RP R10, R5 ;  /* 0x00000005000a7306 */ /* 0x000e300000209400 */
[----:B0-----:R-:W0:Y:S02]  /*15580*/  MUFU.RCP R10, R10 ;  /* 0x0000000a000a7308 */ /* 0x001e240000001000 */
[----:B0-----:R-:W-:-:S06]  /*15590*/  VIADD R2, R10, 0xffffffe ;  /* 0x0ffffffe0a027836 */ /* 0x001fcc0000000000 */
[----:B------:R0:W1:Y:S02]  /*155a0*/  F2I.FTZ.U32.TRUNC.NTZ R3, R2 ;  /* 0x0000000200037305 */ /* 0x000064000021f000 */
[----:B0-----:R-:W-:Y:S02]  /*155b0*/  IMAD.MOV.U32 R2, RZ, RZ, RZ ;  /* 0x000000ffff027224 */ /* 0x001fe400078e00ff */
[----:B-1----:R-:W-:-:S04]  /*155c0*/  IMAD.MOV R6, RZ, RZ, -R3 ;  /* 0x000000ffff067224 */ /* 0x002fc800078e0a03 */
[----:B------:R-:W-:Y:S01]  /*155d0*/  IMAD R9, R6, R5, RZ ;  /* 0x0000000506097224 */ /* 0x000fe200078e02ff */
[----:B------:R-:W-:-:S03]  /*155e0*/  IABS R6, R7 ;  /* 0x0000000700067213 */ /* 0x000fc60000000000 */
[----:B------:R-:W-:Y:S01]  /*155f0*/  IMAD.HI.U32 R3, R3, R9, R2 ;  /* 0x0000000903037227 */ /* 0x000fe200078e0002 */
[----:B------:R-:W-:-:S05]  /*15600*/  IABS R9, R8 ;  /* 0x0000000800097213 */ /* 0x000fca0000000000 */
        /* <DEDUP_REMOVED lines=18> */
.L_x_1255:
[----:B------:R-:W-:Y:S01]  /*15730*/  UMOV UR4, URZ ;  /* 0x0000003f00047c82 */ /* 0x000fe20008000000 */
[----:B------:R-:W-:Y:S01]  /*15740*/  UMOV UR5, URZ ;  /* 0x0000003f00057c82 */ /* 0x000fe20008000000 */
[----:B------:R-:W-:Y:S01]  /*15750*/  ULDC UR6, c[0x0][0xc14] ;  /* 0x0003050000067ab9 */ /* 0x000fe20000000800 */
[----:B------:R-:W-:Y:S01]  /*15760*/  IMAD.MOV.U32 R16, RZ, RZ, R4 ;  /* 0x000000ffff107224 */ /* 0x000fe200078e0004 */
[----:B------:R-:W-:Y:S01]  /*15770*/  MOV R18, UR5 ;  /* 0x0000000500127c02 */ /* 0x000fe20008000f00 */
[----:B------:R-:W-:Y:S02]  /*15780*/  IMAD.U32 R17, RZ, RZ, UR4 ;  /* 0x00000004ff117e24 */ /* 0x000fe4000f8e00ff */
[----:B------:R-:W-:-:S07]  /*15790*/  IMAD.U32 R19, RZ, RZ, UR6 ;  /* 0x00000006ff137e24 */ /* 0x000fce000f8e00ff */
.L_x_1263:
        /* <DEDUP_REMOVED lines=12> */
.L_x_1188:
[----:B-1----:R-:W3:Y:S01]  /*15860*/  LDL.LU R0, [R1+0x18] ;  /* 0x0000180001007983 */ /* 0x002ee20000300800 */
[----:B------:R-:W-:Y:S01]  /*15870*/  BSSY B0, `(.L_x_1265) ;  /* 0x000000b000007945 */ /* 0x000fe20003800000 */
[----:B------:R-:W1:Y:S01]  /*15880*/  S2R R5, SR_CgaCtaId ;  /* 0x0000000000057919 */ /* 0x000e620000008800 */
[----:B---3--:R-:W-:-:S05]  /*15890*/  VIADD R0, R0, 0x1 ;  /* 0x0000000100007836 */ /* 0x008fca0000000000 */
[----:B--2---:R-:W-:-:S04]  /*158a0*/  LEA.HI R2, R0, R0, RZ, 0x1 ;  /* 0x0000000000027211 */ /* 0x004fc800078f08ff */
[----:B------:R-:W-:-:S05]  /*158b0*/  LOP3.LUT R3, R2, 0xfffffffe, RZ, 0xc0, !PT ;  /* 0xfffffffe02037812 */ /* 0x000fca00078ec0ff */
[----:B------:R-:W-:Y:S01]  /*158c0*/  IMAD.IADD R3, R0, 0x1, -R3 ;  /* 0x0000000100037824 */ /* 0x000fe200078e0a03 */
[----:B------:R-:W-:-:S04]  /*158d0*/  MOV R0, 0x400 ;  /* 0x0000040000007802 */ /* 0x000fc80000000f00 */
[----:B-1----:R-:W-:Y:S02]  /*158e0*/  LEA R0, R5, R0, 0x18 ;  /* 0x0000000005007211 */ /* 0x002fe400078ec0ff */
[----:B------:R-:W-:-:S04]  /*158f0*/  SHF.L.U32 R3, R3, 0x1f, RZ ;  /* 0x0000001f03037819 */ /* 0x000fc800000006ff */
[----:B------:R-:W1:Y:S02]  /*15900*/  SYNCS.PHASECHK.TRANS64.TRYWAIT P0, [R0+URZ+0x30820], R3 ;  /* 0x03082003000075a7 */ /* 0x000e64000800017f */
[----:B-1----:R-:W-:Y:S05]  /*15910*/  @!P0 BRA `(.L_x_1266) ;  /* 0x0000001400108947 */ /* 0x002fea0003800000 */
.L_x_1319:
[----:B------:R-:W-:Y:S05]  /*15920*/  BSYNC B0 ;  /* 0x0000000000007941 */ /* 0x000fea0003800000 */
.L_x_1265:
[----:B------:R-:W-:-:S03]  /*15930*/  UMOV UR4, 0xffffffff ;  /* 0xffffffff00047882 */ /* 0x000fc60000000000 */
[----:B------:R-:W-:Y:S05]  /*15940*/  BRA.DIV UR4, `(.L_x_1267) ;  /* 0x0000001604187947 */ /* 0x000fea000b800000 */
[----:B------:R-:W2:Y:S02]  /*15950*/  S2R R2, SR_TID.X ;  /* 0x0000000000027919 */ /* 0x000ea40000002100 */
[----:B--2---:R-:W-:-:S04]  /*15960*/  SHF.R.U32.HI R2, RZ, 0x5, R2 ;  /* 0x00000005ff027819 */ /* 0x004fc80000011602 */
[----:B------:R-:W-:-:S05]  /*15970*/  LOP3.LUT R2, R2, 0x3, RZ, 0xc0, !PT ;  /* 0x0000000302027812 */ /* 0x000fca00078ec0ff */
[----:B------:R2:W3:Y:S02]  /*15980*/  SHFL.IDX PT, R14, R2, RZ, 0x1f ;  /* 0x00001fff020e7589 */ /* 0x0004e400000e0000 */
.L_x_1322:
[----:B---3--:R-:W-:Y:S01]  /*15990*/  ISETP.NE.AND P0, PT, R14, RZ, PT ;  /* 0x000000ff0e00720c */ /* 0x008fe20003f05270 */
[----:B------:R-:W-:-:S12]  /*159a0*/  BSSY B0, `(.L_x_1268) ;  /* 0x0000029000007945 */ /* 0x000fd80003800000 */
[----:B------:R-:W-:Y:S05]  /*159b0*/  @P0 BRA `(.L_x_1269) ;  /* 0x00000000009c0947 */ /* 0x000fea0003800000 */
[----:B------:R-:W-:-:S03]  /*159c0*/  UMOV UR4, 0xffffffff ;  /* 0xffffffff00047882 */ /* 0x000fc60000000000 */
[----:B------:R-:W-:Y:S05]  /*159d0*/  BRA.DIV UR4, `(.L_x_1270) ;  /* 0x0000001604287947 */ /* 0x000fea000b800000 */
[----:B------:R-:W-:-:S13]  /*159e0*/  ELECT P6, URZ, PT ;  /* 0x00000000003f782f */ /* 0x000fda00038c0000 */
.L_x_1325:
        /* <DEDUP_REMOVED lines=8> */
.L_x_1271:
[----:B-1----:R-:W2:Y:S04]  /*15a70*/  LDL R3, [R1] ;  /* 0x0000000001037983 */ /* 0x002ea80000100800 */
[----:B------:R-:W3:Y:S01]  /*15a80*/  LDL.LU R7, [R1+0x8] ;  /* 0x0000080001077983 */ /* 0x000ee20000300800 */
[----:B------:R-:W-:-:S04]  /*15a90*/  VIADD R2, R0, 0x30840 ;  /* 0x0003084000027836 */ /* 0x000fc80000000000 */
[C---:B--2---:R-:W-:Y:S02]  /*15aa0*/  IMAD R6, R3.reuse, 0x8, R2 ;  /* 0x0000000803067824 */ /* 0x044fe400078e0202 */
[----:B------:R-:W-:Y:S01]  /*15ab0*/  VIADD R3, R3, 0x1 ;  /* 0x0000000103037836 */ /* 0x000fe20000000000 */
[----:B---3--:R-:W-:-:S04]  /*15ac0*/  SHF.L.U32 R5, R7, 0x1f, RZ ;  /* 0x0000001f07057819 */ /* 0x008fc800000006ff */
[C---:B------:R-:W-:Y:S01]  /*15ad0*/  ISETP.NE.AND P1, PT, R3.reuse, 0x2, PT ;  /* 0x000000020300780c */ /* 0x040fe20003f25270 */
[----:B------:R-:W1:Y:S03]  /*15ae0*/  SYNCS.PHASECHK.TRANS64.TRYWAIT P0, [R6+URZ], R5 ;  /* 0x00000005060075a7 */ /* 0x000e66000800017f */
[----:B------:R-:W-:Y:S02]  /*15af0*/  SEL R4, RZ, 0x1, P1 ;  /* 0x00000001ff047807 */ /* 0x000fe40000800000 */
[----:B------:R-:W-:Y:S02]  /*15b00*/  SEL R3, R3, RZ, P1 ;  /* 0x000000ff03037207 */ /* 0x000fe40000800000 */
[----:B------:R-:W-:-:S03]  /*15b10*/  LOP3.LUT R4, R7, R4, RZ, 0x3c, !PT ;  /* 0x0000000407047212 */ /* 0x000fc600078e3cff */
[----:B------:R-:W-:Y:S01]  /*15b20*/  IMAD R7, R3, 0x8, R2 ;  /* 0x0000000803077824 */ /* 0x000fe200078e0202 */
[----:B------:R-:W-:Y:S01]  /*15b30*/  SHF.L.U32 R2, R4, 0x1f, RZ ;  /* 0x0000001f04027819 */ /* 0x000fe200000006ff */
[----:B-1----:R-:W-:Y:S06]  /*15b40*/  @!P0 BRA `(.L_x_1272) ;  /* 0x0000001000ec8947 */ /* 0x002fec0003800000 */
.L_x_1326:
[----:B------:R-:W2:Y:S02]  /*15b50*/  SYNCS.PHASECHK.TRANS64.TRYWAIT P0, [R7+URZ], R2 ;  /* 0x00000002070075a7 */ /* 0x000ea4000800017f */
[----:B--2---:R-:W-:Y:S05]  /*15b60*/  @!P0 BRA `(.L_x_1273) ;  /* 0x0000001000f88947 */ /* 0x004fea0003800000 */
.L_x_1327:
[----:B------:R-:W-:Y:S05]  /*15b70*/  @!P2 BRA `(.L_x_1274) ;  /* 0x000000000004a947 */ /* 0x000fea0003800000 */
[----:B------:R-:W-:Y:S01]  /*15b80*/  BPT.TRAP 0x1 ;  /* 0x000000040000795c */ /* 0x000fe20000300000 */
.L_x_1274:
[----:B------:R-:W3:Y:S01]  /*15b90*/  LDL.LU R4, [R1] ;  /* 0x0000000001047983 */ /* 0x000ee20000300800 */
[----:B------:R-:W-:-:S05]  /*15ba0*/  IADD3 R0, R0, 0x30860, RZ ;  /* 0x0003086000007810 */ /* 0x000fca0007ffe0ff */
[----:B---3--:R-:W-:-:S04]  /*15bb0*/  IMAD R4, R4, 0x8, R0 ;  /* 0x0000000804047824 */ /* 0x008fc800078e0200 */
[----:B------:R-:W3:Y:S02]  /*15bc0*/  SYNCS.PHASECHK.TRANS64.TRYWAIT P0, [R4+URZ], R5 ;  /* 0x00000005040075a7 */ /* 0x000ee4000800017f */
[----:B---3--:R-:W-:Y:S05]  /*15bd0*/  @!P0 BRA `(.L_x_1275) ;  /* 0x0000001000f08947 */ /* 0x008fea0003800000 */
.L_x_1328:
[----:B------:R-:W-:-:S07]  /*15be0*/  IMAD R3, R3, 0x8, R0 ;  /* 0x0000000803037824 */ /* 0x000fce00078e0200 */
.L_x_1276:
[----:B----4-:R4:W0:Y:S02]  /*15bf0*/  SYNCS.PHASECHK.TRANS64.TRYWAIT P0, [R3+URZ], R2 ;  /* 0x00000002030075a7 */ /* 0x010824000800017f */
[----:B0-----:R-:W-:Y:S05]  /*15c00*/  @!P0 NANOSLEEP.SYNCS 0x989680 ;  /* 0x009896800000895d */ /* 0x001fea0003900000 */
[----:B------:R-:W0:Y:S02]  /*15c10*/  @!P0 SYNCS.PHASECHK.TRANS64 P0, [R3+URZ], R2 ;  /* 0x00000002030085a7 */ /* 0x000e24000800007f */
[----:B0-----:R-:W-:Y:S05]  /*15c20*/  @!P0 BRA `(.L_x_1276) ;  /* 0xfffffffc00f08947 */ /* 0x001fea000383ffff */
.L_x_1269:
[----:B------:R-:W-:Y:S05]  /*15c30*/  BSYNC B0 ;  /* 0x0000000000007941 */ /* 0x000fea0003800000 */
.L_x_1268:
[----:B------:R-:W-:Y:S05]  /*15c40*/  EXIT ;  /* 0x000000000000794d */ /* 0x000fea0003800000 */
.L_x_1092:
[----:B0-----:R-:W-:-:S04]  /*15c50*/  IMAD.U32 R3, RZ, RZ, UR39 ;  /* 0x00000027ff037e24 */ /* 0x001fc8000f8e00ff */
[----:B------:R0:W1:Y:S03]  /*15c60*/  SYNCS.PHASECHK.TRANS64.TRYWAIT P1, [R3+URZ+0x30800], R0 ;  /* 0x03080000030075a7 */ /* 0x000066000802017f */
[----:B-1----:R-:W-:Y:S05]  /*15c70*/  @!P1 NANOSLEEP.SYNCS 0x989680 ;  /* 0x009896800000995d */ /* 0x002fea0003900000 */
[----:B------:R-:W1:Y:S02]  /*15c80*/  @!P1 SYNCS.PHASECHK.TRANS64 P1, [R3+URZ+0x30800], R0 ;  /* 0x03080000030095a7 */ /* 0x000e64000802007f */
[----:B-1----:R-:W-:Y:S05]  /*15c90*/  @!P1 BRA `(.L_x_1092) ;  /* 0xfffffffc00ec9947 */ /* 0x002fea000383ffff */
[----:B------:R-:W-:Y:S05]  /*15ca0*/  BRA `(.L_x_1277) ;  /* 0xfffffec000087947 */ /* 0x000fea000383ffff */
.L_x_1096:
[----:B-1----:R1:W2:Y:S02]  /*15cb0*/  SYNCS.PHASECHK.TRANS64.TRYWAIT P2, [R5+URZ+0x30830], R0 ;  /* 0x03083000050075a7 */ /* 0x0022a4000804017f */
[----:B--2---:R-:W-:Y:S05]  /*15cc0*/  @!P2 NANOSLEEP.SYNCS 0x989680 ;  /* 0x009896800000a95d */ /* 0x004fea0003900000 */
[----:B------:R-:W2:Y:S02]  /*15cd0*/  @!P2 SYNCS.PHASECHK.TRANS64 P2, [R5+URZ+0x30830], R0 ;  /* 0x030830000500a5a7 */ /* 0x000ea4000804007f */
[----:B--2---:R-:W-:Y:S05]  /*15ce0*/  @!P2 BRA `(.L_x_1096) ;  /* 0xfffffffc00f0a947 */ /* 0x004fea000383ffff */
[----:B------:R-:W-:Y:S05]  /*15cf0*/  BRA `(.L_x_1095) ;  /* 0xfffffec0002c7947 */ /* 0x000fea000383ffff */
.L_x_1112:
[----:B-1----:R-:W-:-:S04]  /*15d00*/  IMAD.U32 R153, RZ, RZ, UR6 ;  /* 0x00000006ff997e24 */ /* 0x002fc8000f8e00ff */
[----:B------:R1:W2:Y:S03]  /*15d10*/  SYNCS.PHASECHK.TRANS64.TRYWAIT P2, [R153+URZ+0x30830], R152 ;  /* 0x03083098990075a7 */ /* 0x0002a6000804017f */
[----:B--2---:R-:W-:Y:S05]  /*15d20*/  @!P2 NANOSLEEP.SYNCS 0x989680 ;  /* 0x009896800000a95d */ /* 0x004fea0003900000 */
[----:B------:R-:W2:Y:S02]  /*15d30*/  @!P2 SYNCS.PHASECHK.TRANS64 P2, [R153+URZ+0x30830], R152 ;  /* 0x030830989900a5a7 */ /* 0x000ea4000804007f */
[----:B--2---:R-:W-:Y:S05]  /*15d40*/  @!P2 BRA `(.L_x_1112) ;  /* 0xfffffffc00eca947 */ /* 0x004fea000383ffff */
[----:B------:R-:W-:Y:S05]  /*15d50*/  BRA `(.L_x_1111) ;  /* 0xfffffee800d47947 */ /* 0x000fea000383ffff */
.L_x_1116:
[----:B-1----:R-:W-:-:S04]  /*15d60*/  IMAD.U32 R219, RZ, RZ, UR14 ;  /* 0x0000000effdb7e24 */ /* 0x002fc8000f8e00ff */
[----:B------:R1:W2:Y:S03]  /*15d70*/  SYNCS.PHASECHK.TRANS64.TRYWAIT P2, [R219+URZ+0x30850], R0 ;  /* 0x03085000db0075a7 */ /* 0x0002a6000804017f */
[----:B--2---:R-:W-:Y:S05]  /*15d80*/  @!P2 NANOSLEEP.SYNCS 0x989680 ;  /* 0x009896800000a95d */ /* 0x004fea0003900000 */
[----:B------:R-:W2:Y:S02]  /*15d90*/  @!P2 SYNCS.PHASECHK.TRANS64 P2, [R219+URZ+0x30850], R0 ;  /* 0x03085000db00a5a7 */ /* 0x000ea4000804007f */
[----:B--2---:R-:W-:Y:S05]  /*15da0*/  @!P2 BRA `(.L_x_1116) ;  /* 0xfffffffc00eca947 */ /* 0x004fea000383ffff */
[----:B------:R-:W-:Y:S05]  /*15db0*/  BRA `(.L_x_1115) ;  /* 0xfffffef8006c7947 */ /* 0x000fea000383ffff */
.L_x_1133:
[----:B-1----:R-:W-:-:S04]  /*15dc0*/  IMAD.U32 R5, RZ, RZ, UR6 ;  /* 0x00000006ff057e24 */ /* 0x002fc8000f8e00ff */
[----:B------:R1:W2:Y:S03]  /*15dd0*/  SYNCS.PHASECHK.TRANS64.TRYWAIT P2, [R5+URZ+0x30830], R4 ;  /* 0x03083004050075a7 */ /* 0x0002a6000804017f */
[----:B--2---:R-:W-:Y:S05]  /*15de0*/  @!P2 NANOSLEEP.SYNCS 0x989680 ;  /* 0x009896800000a95d */ /* 0x004fea0003900000 */
[----:B------:R-:W2:Y:S02]  /*15df0*/  @!P2 SYNCS.PHASECHK.TRANS64 P2, [R5+URZ+0x30830], R4 ;  /* 0x030830040500a5a7 */ /* 0x000ea4000804007f */
[----:B--2---:R-:W-:Y:S05]  /*15e00*/  @!P2 BRA `(.L_x_1133) ;  /* 0xfffffffc00eca947 */ /* 0x004fea000383ffff */
[----:B------:R-:W-:Y:S05]  /*15e10*/  BRA `(.L_x_1132) ;  /* 0xffffff1400f07947 */ /* 0x000fea000383ffff */
.L_x_1137:
[----:B-1----:R-:W-:-:S04]  /*15e20*/  IMAD.U32 R5, RZ, RZ, UR14 ;  /* 0x0000000eff057e24 */ /* 0x002fc8000f8e00ff */
[----:B------:R1:W3:Y:S03]  /*15e30*/  SYNCS.PHASECHK.TRANS64.TRYWAIT P2, [R5+URZ+0x30850], R0 ;  /* 0x03085000050075a7 */ /* 0x0002e6000804017f */
[----:B---3--:R-:W-:Y:S05]  /*15e40*/  @!P2 NANOSLEEP.SYNCS 0x989680 ;  /* 0x009896800000a95d */ /* 0x008fea0003900000 */
[----:B------:R-:W3:Y:S02]  /*15e50*/  @!P2 SYNCS.PHASECHK.TRANS64 P2, [R5+URZ+0x30850], R0 ;  /* 0x030850000500a5a7 */ /* 0x000ee4000804007f */
[----:B---3--:R-:W-:Y:S05]  /*15e60*/  @!P2 BRA `(.L_x_1137) ;  /* 0xfffffffc00eca947 */ /* 0x008fea000383ffff */
[----:B------:R-:W-:Y:S05]  /*15e70*/  BRA `(.L_x_1136) ;  /* 0xffffff2400887947 */ /* 0x000fea000383ffff */
.L_x_1143:
[----:B-1----:R-:W-:-:S04]  /*15e80*/  IMAD.U32 R5, RZ, RZ, UR6 ;  /* 0x00000006ff057e24 */ /* 0x002fc8000f8e00ff */
[----:B------:R1:W2:Y:S03]  /*15e90*/  SYNCS.PHASECHK.TRANS64.TRYWAIT P2, [R5+URZ+0x30830], R4 ;  /* 0x03083004050075a7 */ /* 0x0002a6000804017f */
[----:B--2---:R-:W-:Y:S05]  /*15ea0*/  @!P2 NANOSLEEP.SYNCS 0x989680 ;  /* 0x009896800000a95d */ /* 0x004fea0003900000 */
[----:B------:R-:W2:Y:S02]  /*15eb0*/  @!P2 SYNCS.PHASECHK.TRANS64 P2, [R5+URZ+0x30830], R4 ;  /* 0x030830040500a5a7 */ /* 0x000ea4000804007f */
[----:B--2---:R-:W-:Y:S05]  /*15ec0*/  @!P2 BRA `(.L_x_1143) ;  /* 0xfffffffc00eca947 */ /* 0x004fea000383ffff */
[----:B------:R-:W-:Y:S05]  /*15ed0*/  BRA `(.L_x_1142) ;  /* 0xffffff3800107947 */ /* 0x000fea000383ffff */
.L_x_1147:
[----:B-1----:R-:W-:-:S04]  /*15ee0*/  MOV R5, UR14 ;  /* 0x0000000e00057c02 */ /* 0x002fc80008000f00 */
[----:B------:R1:W3:Y:S03]  /*15ef0*/  SYNCS.PHASECHK.TRANS64.TRYWAIT P2, [R5+URZ+0x30850], R0 ;  /* 0x03085000050075a7 */ /* 0x0002e6000804017f */
[----:B---3--:R-:W-:Y:S05]  /*15f00*/  @!P2 NANOSLEEP.SYNCS 0x989680 ;  /* 0x009896800000a95d */ /* 0x008fea0003900000 */
[----:B------:R-:W3:Y:S02]  /*15f10*/  @!P2 SYNCS.PHASECHK.TRANS64 P2, [R5+URZ+0x30850], R0 ;  /* 0x030850000500a5a7 */ /* 0x000ee4000804007f */
[----:B---3--:R-:W-:Y:S05]  /*15f20*/  @!P2 BRA `(.L_x_1147) ;  /* 0xfffffffc00eca947 */ /* 0x008fea000383ffff */
[----:B------:R-:W-:Y:S05]  /*15f30*/  BRA `(.L_x_1146) ;  /* 0xffffff4400a87947 */ /* 0x000fea000383ffff */
.L_x_1160:
[----:B-1----:R-:W-:-:S04]  /*15f40*/  IMAD.U32 R3, RZ, RZ, UR5 ;  /* 0x00000005ff037e24 */ /* 0x002fc8000f8e00ff */
[----:B------:R1:W2:Y:S03]  /*15f50*/  SYNCS.PHASECHK.TRANS64.TRYWAIT P0, [R3+URZ+0x30850], R0 ;  /* 0x03085000030075a7 */ /* 0x0002a6000800017f */
[----:B--2---:R-:W-:Y:S05]  /*15f60*/  @!P0 NANOSLEEP.SYNCS 0x989680 ;  /* 0x009896800000895d */ /* 0x004fea0003900000 */
[----:B------:R-:W2:Y:S02]  /*15f70*/  @!P0 SYNCS.PHASECHK.TRANS64 P0, [R3+URZ+0x30850], R0 ;  /* 0x03085000030085a7 */ /* 0x000ea4000800007f */
[----:B--2---:R-:W-:Y:S05]  /*15f80*/  @!P0 BRA `(.L_x_1160) ;  /* 0xfffffffc00ec8947 */ /* 0x004fea000383ffff */
[----:B------:R-:W-:Y:S05]  /*15f90*/  BRA `(.L_x_1159) ;  /* 0xffffff68006c7947 */ /* 0x000fea000383ffff */
.L_x_1210:
[----:B------:R-:W1:Y:S01]  /*15fa0*/  S2R R9, SR_TID.X ;  /* 0x0000000000097919 */ /* 0x000e620000002100 */
[----:B------:R-:W-:Y:S01]  /*15fb0*/  BSSY B0, `(.L_x_1278) ;  /* 0x000000a000007945 */ /* 0x000fe20003800000 */
[----:B------:R-:W-:Y:S02]  /*15fc0*/  IMAD.MOV.U32 R12, RZ, RZ, RZ ;  /* 0x000000ffff0c7224 */ /* 0x000fe400078e00ff */
[----:B------:R-:W-:Y:S02]  /*15fd0*/  IMAD.MOV.U32 R11, RZ, RZ, 0x1f ;  /* 0x0000001fff0b7424 */ /* 0x000fe400078e00ff */
[----:B------:R-:W-:Y:S01]  /*15fe0*/  IMAD.MOV.U32 R15, RZ, RZ, -0x1 ;  /* 0xffffffffff0f7424 */ /* 0x000fe200078e00ff */
[----:B-1----:R-:W-:-:S04]  /*15ff0*/  SHF.R.U32.HI R9, RZ, 0x5, R9 ;  /* 0x00000005ff097819 */ /* 0x002fc80000011609 */
[----:B------:R-:W-:-:S05]  /*16000*/  LOP3.LUT R9, R9, 0x3, RZ, 0xc0, !PT ;  /* 0x0000000309097812 */ /* 0x000fca00078ec0ff */
[----:B0-----:R-:W-:-:S07]  /*16010*/  IMAD.MOV.U32 R13, RZ, RZ, R9 ;  /* 0x000000ffff0d7224 */ /* 0x001fce00078e0009 */
[----:B------:R-:W-:Y:S05]  /*16020*/  WARPSYNC.COLLECTIVE R15, `(.L_x_1279) ;  /* 0x000000000f087348 */ /* 0x000fea0003c00000 */
[----:B------:R0:W1:Y:S02]  /*16030*/  SHFL.IDX P6, R14, R13, R12, R11 ;  /* 0x0000000c0d0e7389 */ /* 0x00006400000c000b */
[----:B01----:R-:W-:Y:S01]  /*16040*/  ENDCOLLECTIVE ;  /* 0x000000000000791b */ /* 0x003fe20003800000 */
.L_x_1279:
[----:B------:R-:W-:Y:S05]  /*16050*/  BSYNC B0 ;  /* 0x0000000000007941 */ /* 0x000fea0003800000 */
.L_x_1278:
[----:B------:R-:W-:Y:S05]  /*16060*/  BRA `(.L_x_1280) ;  /* 0xffffffc000347947 */ /* 0x000fea000383ffff */
.L_x_1211:
[----:B------:R-:W-:Y:S01]  /*16070*/  BSSY B0, `(.L_x_1281) ;  /* 0x0000006000007945 */ /* 0x000fe20003800000 */
[----:B------:R-:W-:-:S07]  /*16080*/  IMAD.MOV.U32 R15, RZ, RZ, -0x1 ;  /* 0xffffffffff0f7424 */ /* 0x000fce00078e00ff */
[----:B0-----:R-:W-:Y:S05]  /*16090*/  WARPSYNC.COLLECTIVE R15, `(.L_x_1282) ;  /* 0x000000000f0c7348 */ /* 0x001fea0003c00000 */
[----:B------:R-:W-:Y:S02]  /*160a0*/  ELECT P6, UR62, PT ;  /* 0x00000000003e782f */ /* 0x000fe400038c0000 */
[----:B------:R-:W-:Y:S01]  /*160b0*/  MOV R14, UR62 ;  /* 0x0000003e000e7c02 */ /* 0x000fe20008000f00 */
[----:B0-----:R-:W-:Y:S10]  /*160c0*/  ENDCOLLECTIVE ;  /* 0x000000000000791b */ /* 0x001ff40003800000 */
.L_x_1282:
[----:B------:R-:W-:Y:S05]  /*160d0*/  BSYNC B0 ;  /* 0x0000000000007941 */ /* 0x000fea0003800000 */
.L_x_1281:
[----:B------:R-:W-:Y:S05]  /*160e0*/  BRA `(.L_x_1283) ;  /* 0xffffffc000247947 */ /* 0x000fea000383ffff */
.L_x_1214:
[----:B-1----:R1:W2:Y:S02]  /*160f0*/  SYNCS.PHASECHK.TRANS64.TRYWAIT P0, [R9+URZ+0x30840], R10 ;  /* 0x0308400a090075a7 */ /* 0x0022a4000800017f */
[----:B--2---:R-:W-:Y:S05]  /*16100*/  @!P0 NANOSLEEP.SYNCS 0x989680 ;  /* 0x009896800000895d */ /* 0x004fea0003900000 */
[----:B------:R-:W2:Y:S02]  /*16110*/  @!P0 SYNCS.PHASECHK.TRANS64 P0, [R9+URZ+0x30840], R10 ;  /* 0x0308400a090085a7 */ /* 0x000ea4000800007f */
[----:B--2---:R-:W-:Y:S05]  /*16120*/  @!P0 BRA `(.L_x_1214) ;  /* 0xfffffffc00f08947 */ /* 0x004fea000383ffff */
[----:B------:R-:W-:Y:S05]  /*16130*/  BRA `(.L_x_1284) ;  /* 0xffffffc000907947 */ /* 0x000fea000383ffff */
.L_x_1217:
        /* <DEDUP_REMOVED lines=8> */
.L_x_1225:
[----:B0-----:R0:W1:Y:S02]  /*161c0*/  SYNCS.PHASECHK.TRANS64.TRYWAIT P0, [R2+URZ+0x30840], R3 ;  /* 0x03084003020075a7 */ /* 0x001064000800017f */
[----:B-1----:R-:W-:Y:S05]  /*161d0*/  @!P0 NANOSLEEP.SYNCS 0x989680 ;  /* 0x009896800000895d */ /* 0x002fea0003900000 */
[----:B------:R-:W1:Y:S02]  /*161e0*/  @!P0 SYNCS.PHASECHK.TRANS64 P0, [R2+URZ+0x30840], R3 ;  /* 0x03084003020085a7 */ /* 0x000e64000800007f */
[----:B-1----:R-:W-:Y:S05]  /*161f0*/  @!P0 BRA `(.L_x_1225) ;  /* 0xfffffffc00f08947 */ /* 0x002fea000383ffff */
[----:B------:R-:W-:Y:S05]  /*16200*/  BRA `(.L_x_1286) ;  /* 0xffffffc800cc7947 */ /* 0x000fea000383ffff */
.L_x_1227:
[----:B0-----:R0:W1:Y:S02]  /*16210*/  SYNCS.PHASECHK.TRANS64.TRYWAIT P0, [R3+URZ+0x60], R2 ;  /* 0x00006002030075a7 */ /* 0x001064000800017f */
[----:B-1----:R-:W-:Y:S05]  /*16220*/  @!P0 NANOSLEEP.SYNCS 0x989680 ;  /* 0x009896800000895d */ /* 0x002fea0003900000 */
[----:B------:R-:W1:Y:S02]  /*16230*/  @!P0 SYNCS.PHASECHK.TRANS64 P0, [R3+URZ+0x60], R2 ;  /* 0x00006002030085a7 */ /* 0x000e64000800007f */
[----:B-1----:R-:W-:Y:S05]  /*16240*/  @!P0 BRA `(.L_x_1227) ;  /* 0xfffffffc00f08947 */ /* 0x002fea000383ffff */
[----:B------:R-:W-:Y:S05]  /*16250*/  BRA `(.L_x_1287) ;  /* 0xffffffcc008c7947 */ /* 0x000fea000383ffff */
.L_x_1232:
[----:B-1----:R1:W2:Y:S02]  /*16260*/  SYNCS.PHASECHK.TRANS64.TRYWAIT P0, [R2+URZ+0x30840], R3 ;  /* 0x03084003020075a7 */ /* 0x0022a4000800017f */
[----:B--2---:R-:W-:Y:S05]  /*16270*/  @!P0 NANOSLEEP.SYNCS 0x989680 ;  /* 0x009896800000895d */ /* 0x004fea0003900000 */
[----:B------:R-:W2:Y:S02]  /*16280*/  @!P0 SYNCS.PHASECHK.TRANS64 P0, [R2+URZ+0x30840], R3 ;  /* 0x03084003020085a7 */ /* 0x000ea4000800007f */
[----:B--2---:R-:W-:Y:S05]  /*16290*/  @!P0 BRA `(.L_x_1232) ;  /* 0xfffffffc00f08947 */ /* 0x004fea000383ffff */
[----:B------:R-:W-:Y:S05]  /*162a0*/  BRA `(.L_x_1288) ;  /* 0xffffffd400207947 */ /* 0x000fea000383ffff */
.L_x_1234:
[----:B0-----:R0:W1:Y:S02]  /*162b0*/  SYNCS.PHASECHK.TRANS64.TRYWAIT P1, [R3+URZ+0x60], R2 ;  /* 0x00006002030075a7 */ /* 0x001064000802017f */
[----:B-1----:R-:W-:Y:S05]  /*162c0*/  @!P1 NANOSLEEP.SYNCS 0x989680 ;  /* 0x009896800000995d */ /* 0x002fea0003900000 */
[----:B------:R-:W1:Y:S02]  /*162d0*/  @!P1 SYNCS.PHASECHK.TRANS64 P1, [R3+URZ+0x60], R2 ;  /* 0x00006002030095a7 */ /* 0x000e64000802007f */
[----:B-1----:R-:W-:Y:S05]  /*162e0*/  @!P1 BRA `(.L_x_1234) ;  /* 0xfffffffc00f09947 */ /* 0x002fea000383ffff */
[----:B------:R-:W-:Y:S05]  /*162f0*/  BRA `(.L_x_1289) ;  /* 0xffffffd400e07947 */ /* 0x000fea000383ffff */
.L_x_1239:
[----:B--2---:R2:W3:Y:S02]  /*16300*/  SYNCS.PHASECHK.TRANS64.TRYWAIT P0, [R2+URZ+0x30840], R3 ;  /* 0x03084003020075a7 */ /* 0x0044e4000800017f */
[----:B---3--:R-:W-:Y:S05]  /*16310*/  @!P0 NANOSLEEP.SYNCS 0x989680 ;  /* 0x009896800000895d */ /* 0x008fea0003900000 */
[----:B------:R-:W3:Y:S02]  /*16320*/  @!P0 SYNCS.PHASECHK.TRANS64 P0, [R2+URZ+0x30840], R3 ;  /* 0x03084003020085a7 */ /* 0x000ee4000800007f */
[----:B---3--:R-:W-:Y:S05]  /*16330*/  @!P0 BRA `(.L_x_1239) ;  /* 0xfffffffc00f08947 */ /* 0x008fea000383ffff */
[----:B------:R-:W-:Y:S05]  /*16340*/  BRA `(.L_x_1290) ;  /* 0xffffffdc002c7947 */ /* 0x000fea000383ffff */
.L_x_1241:
[----:B0-----:R0:W1:Y:S02]  /*16350*/  SYNCS.PHASECHK.TRANS64.TRYWAIT P1, [R2+URZ+0x60], R9 ;  /* 0x00006009020075a7 */ /* 0x001064000802017f */
[----:B-1----:R-:W-:Y:S05]  /*16360*/  @!P1 NANOSLEEP.SYNCS 0x989680 ;  /* 0x009896800000995d */ /* 0x002fea0003900000 */
[----:B------:R-:W1:Y:S02]  /*16370*/  @!P1 SYNCS.PHASECHK.TRANS64 P1, [R2+URZ+0x60], R9 ;  /* 0x00006009020095a7 */ /* 0x000e64000802007f */
[----:B-1----:R-:W-:Y:S05]  /*16380*/  @!P1 BRA `(.L_x_1241) ;  /* 0xfffffffc00f09947 */ /* 0x002fea000383ffff */
[----:B------:R-:W-:Y:S05]  /*16390*/  BRA `(.L_x_1291) ;  /* 0xffffffdc00ec7947 */ /* 0x000fea000383ffff */
.L_x_1248:
[----:B-1----:R1:W2:Y:S02]  /*163a0*/  SYNCS.PHASECHK.TRANS64.TRYWAIT P0, [R3+URZ+0x30860], R0 ;  /* 0x03086000030075a7 */ /* 0x0022a4000800017f */
[----:B--2---:R-:W-:Y:S05]  /*163b0*/  @!P0 NANOSLEEP.SYNCS 0x989680 ;  /* 0x009896800000895d */ /* 0x004fea0003900000 */
[----:B------:R-:W2:Y:S02]  /*163c0*/  @!P0 SYNCS.PHASECHK.TRANS64 P0, [R3+URZ+0x30860], R0 ;  /* 0x03086000030085a7 */ /* 0x000ea4000800007f */
[----:B--2---:R-:W-:Y:S05]  /*163d0*/  @!P0 BRA `(.L_x_1248) ;  /* 0xfffffffc00f08947 */ /* 0x004fea000383ffff */
[----:B------:R-:W-:Y:S05]  /*163e0*/  BRA `(.L_x_1292) ;  /* 0xffffffe400207947 */ /* 0x000fea000383ffff */
.L_x_1250:
        /* <DEDUP_REMOVED lines=8> */
.L_x_1294:
[----:B------:R-:W-:Y:S05]  /*16470*/  BSYNC B0 ;  /* 0x0000000000007941 */ /* 0x000fea0003800000 */
.L_x_1293:
        /* <DEDUP_REMOVED lines=8> */
.L_x_1295:
[----:B------:R-:W-:Y:S01]  /*16500*/  IMAD.MOV.U32 R16, RZ, RZ, R14 ;  /* 0x000000ffff107224 */ /* 0x000fe200078e000e */
[----:B------:R-:W-:Y:S06]  /*16510*/  BRA `(.L_x_1296) ;  /* 0xffffffe400d07947 */ /* 0x000fec000383ffff */
.L_x_1253:
[----:B------:R-:W-:Y:S01]  /*16520*/  BSSY B0, `(.L_x_1297) ;  /* 0x0000008000007945 */ /* 0x000fe20003800000 */
[----:B0----5:R-:W-:Y:S01]  /*16530*/  IMAD.MOV.U32 R13, RZ, RZ, R17 ;  /* 0x000000ffff0d7224 */ /* 0x021fe200078e0011 */
[----:B------:R-:W-:Y:S01]  /*16540*/  MOV R12, 0x1 ;  /* 0x00000001000c7802 */ /* 0x000fe20000000f00 */
[----:B------:R-:W-:Y:S02]  /*16550*/  IMAD.MOV.U32 R11, RZ, RZ, RZ ;  /* 0x000000ffff0b7224 */ /* 0x000fe400078e00ff */
[----:B------:R-:W-:-:S07]  /*16560*/  IMAD.MOV.U32 R15, RZ, RZ, -0x1 ;  /* 0xffffffffff0f7424 */ /* 0x000fce00078e00ff */
[----:B-1234-:R-:W-:Y:S05]  /*16570*/  WARPSYNC.COLLECTIVE R15, `(.L_x_1298) ;  /* 0x000000000f087348 */ /* 0x01efea0003c00000 */
[----:B------:R0:W0:Y:S02]  /*16580*/  SHFL.UP P6, R14, R13, R12, R11 ;  /* 0x0400000c0d0e7389 */ /* 0x00002400000c000b */
[----:B01234-:R-:W-:Y:S01]  /*16590*/  ENDCOLLECTIVE ;  /* 0x000000000000791b */ /* 0x01ffe20003800000 */
.L_x_1298:
[----:B------:R-:W-:Y:S05]  /*165a0*/  BSYNC B0 ;  /* 0x0000000000007941 */ /* 0x000fea0003800000 */
.L_x_1297:
[----:B------:R-:W-:Y:S01]  /*165b0*/  ISETP.NE.AND P0, PT, R6, RZ, PT ;  /* 0x000000ff0600720c */ /* 0x000fe20003f05270 */
        /* <DEDUP_REMOVED lines=9> */
.L_x_1299:
        /* <DEDUP_REMOVED lines=8> */
.L_x_1300:
        /* <DEDUP_REMOVED lines=8> */
.L_x_1301:
        /* <DEDUP_REMOVED lines=8> */
.L_x_1302:
        /* <DEDUP_REMOVED lines=8> */
.L_x_1303:
[----:B------:R-:W-:Y:S05]  /*16850*/  BRA `(.L_x_1304) ;  /* 0xffffffe400987947 */ /* 0x000fea000383ffff */
.L_x_1258:
[----:B------:R-:W-:Y:S01]  /*16860*/  BSSY B0, `(.L_x_1305) ;  /* 0x0000008000007945 */ /* 0x000fe20003800000 */
[----:B-----5:R-:W-:Y:S02]  /*16870*/  IMAD.MOV.U32 R13, RZ, RZ, R17 ;  /* 0x000000ffff0d7224 */ /* 0x020fe400078e0011 */
[----:B------:R-:W-:Y:S02]  /*16880*/  IMAD.MOV.U32 R12, RZ, RZ, 0x1 ;  /* 0x00000001ff0c7424 */ /* 0x000fe400078e00ff */
[----:B------:R-:W-:Y:S02]  /*16890*/  IMAD.MOV.U32 R11, RZ, RZ, RZ ;  /* 0x000000ffff0b7224 */ /* 0x000fe400078e00ff */
[----:B------:R-:W-:-:S07]  /*168a0*/  IMAD.MOV.U32 R15, RZ, RZ, -0x1 ;  /* 0xffffffffff0f7424 */ /* 0x000fce00078e00ff */
[----:B0-----:R-:W-:Y:S05]  /*168b0*/  WARPSYNC.COLLECTIVE R15, `(.L_x_1306) ;  /* 0x000000000f087348 */ /* 0x001fea0003c00000 */
[----:B------:R1:W2:Y:S02]  /*168c0*/  SHFL.UP P6, R14, R13, R12, R11 ;  /* 0x0400000c0d0e7389 */ /* 0x0002a400000c000b */
[----:B012---:R-:W-:Y:S01]  /*168d0*/  ENDCOLLECTIVE ;  /* 0x000000000000791b */ /* 0x007fe20003800000 */
.L_x_1306:
[----:B------:R-:W-:Y:S05]  /*168e0*/  BSYNC B0 ;  /* 0x0000000000007941 */ /* 0x000fea0003800000 */
.L_x_1305:
[----:B------:R-:W-:Y:S01]  /*168f0*/  ISETP.NE.AND P0, PT, R6, RZ, PT ;  /* 0x000000ff0600720c */ /* 0x000fe20003f05270 */
[----:B------:R-:W-:Y:S01]  /*16900*/  IMAD.MOV.U32 R12, RZ, RZ, 0x2 ;  /* 0x00000002ff0c7424 */ /* 0x000fe200078e00ff */
[----:B------:R-:W-:Y:S01]  /*16910*/  MOV R11, RZ ;  /* 0x000000ff000b7202 */ /* 0x000fe20000000f00 */
[----:B------:R-:W-:Y:S01]  /*16920*/  IMAD.MOV.U32 R15, RZ, RZ, -0x1 ;  /* 0xffffffffff0f7424 */ /* 0x000fe200078e00ff */
[----:B------:R-:W-:Y:S02]  /*16930*/  SEL R14, R14, RZ, P0 ;  /* 0x000000ff0e0e7207 */ /* 0x000fe40000000000 */
[----:B------:R-:W-:-:S03]  /*16940*/  ISETP.GE.U32.AND P0, PT, R6, 0x2, PT ;  /* 0x000000020600780c */ /* 0x000fc60003f06070 */
[----:B------:R-:W-:-:S10]  /*16950*/  IMAD.IADD R13, R17, 0x1, R14 ;  /* 0x00000001110d7824 */ /* 0x000fd400078e020e */
[----:B------:R-:W-:Y:S05]  /*16960*/  WARPSYNC.COLLECTIVE R15, `(.L_x_1307) ;  /* 0x000000000f087348 */ /* 0x000fea0003c00000 */
[----:B------:R0:W1:Y:S02]  /*16970*/  SHFL.UP P6, R14, R13, R12, R11 ;  /* 0x0400000c0d0e7389 */ /* 0x00006400000c000b */
[----:B01----:R-:W-:Y:S01]  /*16980*/  ENDCOLLECTIVE ;  /* 0x000000000000791b */ /* 0x003fe20003800000 */
.L_x_1307:
        /* <DEDUP_REMOVED lines=8> */
.L_x_1308:
        /* <DEDUP_REMOVED lines=8> */
.L_x_1309:
[----:B------:R-:W-:Y:S01]  /*16a90*/  IMAD.MOV.U32 R12, RZ, RZ, 0x10 ;  /* 0x00000010ff0c7424 */ /* 0x000fe200078e00ff */
[----:B------:R-:W-:Y:S02]  /*16aa0*/  SEL R14, R14, RZ, P0 ;  /* 0x000000ff0e0e7207 */ /* 0x000fe40000000000 */
[----:B------:R-:W-:Y:S02]  /*16ab0*/  ISETP.GE.U32.AND P0, PT, R6, 0x10, PT ;  /* 0x000000100600780c */ /* 0x000fe40003f06070 */
[----:B------:R-:W-:-:S05]  /*16ac0*/  IADD3 R5, R3, R14, RZ ;  /* 0x0000000e03057210 */ /* 0x000fca0007ffe0ff */
[----:B------:R-:W-:-:S07]  /*16ad0*/  IMAD.MOV.U32 R13, RZ, RZ, R5 ;  /* 0x000000ffff0d7224 */ /* 0x000fce00078e0005 */
[----:B------:R-:W-:Y:S05]  /*16ae0*/  WARPSYNC.COLLECTIVE R15, `(.L_x_1310) ;  /* 0x000000000f087348 */ /* 0x000fea0003c00000 */
[----:B------:R0:W1:Y:S02]  /*16af0*/  SHFL.UP P6, R14, R13, R12, R11 ;  /* 0x0400000c0d0e7389 */ /* 0x00006400000c000b */
[----:B01----:R-:W-:Y:S01]  /*16b00*/  ENDCOLLECTIVE ;  /* 0x000000000000791b */ /* 0x003fe20003800000 */
.L_x_1310:
        /* <DEDUP_REMOVED lines=8> */
.L_x_1311:
[----:B------:R-:W-:Y:S05]  /*16b90*/  BRA `(.L_x_1312) ;  /* 0xffffffe400807947 */ /* 0x000fea000383ffff */
.L_x_1260:
[----:B------:R-:W-:Y:S01]  /*16ba0*/  BSSY B0, `(.L_x_1313) ;  /* 0x0000006000007945 */ /* 0x000fe20003800000 */
[----:B------:R-:W-:Y:S01]  /*16bb0*/  PLOP3.LUT P6, PT, P6, PT, PT, 0x8, 0x0 ;  /* 0x000000000000781c */ /* 0x000fe200037ce170 */
[----:B------:R-:W-:-:S12]  /*16bc0*/  IMAD.MOV.U32 R15, RZ, RZ, -0x1 ;  /* 0xffffffffff0f7424 */ /* 0x000fd800078e00ff */
[----:B0-----:R-:W-:Y:S05]  /*16bd0*/  WARPSYNC.COLLECTIVE R15, `(.L_x_1314) ;  /* 0x000000000f087348 */ /* 0x001fea0003c00000 */
[----:B------:R-:W-:Y:S01]  /*16be0*/  VOTE.ANY R14, PT, P6 ;  /* 0x00000000000e7806 */ /* 0x000fe200030e0100 */
[----:B0-----:R-:W-:Y:S06]  /*16bf0*/  ENDCOLLECTIVE ;  /* 0x000000000000791b */ /* 0x001fec0003800000 */
.L_x_1314:
[----:B------:R-:W-:Y:S05]  /*16c00*/  BSYNC B0 ;  /* 0x0000000000007941 */ /* 0x000fea0003800000 */
.L_x_1313:
[----:B------:R-:W-:Y:S01]  /*16c10*/  MOV R3, R14 ;  /* 0x0000000e00037202 */ /* 0x000fe20000000f00 */
[----:B------:R-:W-:Y:S02]  /*16c20*/  IMAD.MOV.U32 R13, RZ, RZ, R17 ;  /* 0x000000ffff0d7224 */ /* 0x000fe400078e0011 */
[----:B------:R-:W-:Y:S01]  /*16c30*/  IMAD.MOV.U32 R11, RZ, RZ, 0x1f ;  /* 0x0000001fff0b7424 */ /* 0x000fe200078e00ff */
[----:B------:R-:W0:Y:S01]  /*16c40*/  POPC R6, R3 ;  /* 0x0000000300067309 */ /* 0x000e220000000000 */
[----:B------:R-:W-:Y:S02]  /*16c50*/  IMAD.MOV.U32 R15, RZ, RZ, -0x1 ;  /* 0xffffffffff0f7424 */ /* 0x000fe400078e00ff */
[----:B0-----:R-:W-:-:S07]  /*16c60*/  IMAD.MOV.U32 R12, RZ, RZ, R6 ;  /* 0x000000ffff0c7224 */ /* 0x001fce00078e0006 */
[----:B------:R-:W-:Y:S05]  /*16c70*/  WARPSYNC.COLLECTIVE R15, `(.L_x_1315) ;  /* 0x000000000f087348 */ /* 0x000fea0003c00000 */
[----:B------:R0:W1:Y:S02]  /*16c80*/  SHFL.IDX P6, R14, R13, R12, R11 ;  /* 0x0000000c0d0e7389 */ /* 0x00006400000c000b */
[----:B01----:R-:W-:Y:S01]  /*16c90*/  ENDCOLLECTIVE ;  /* 0x000000000000791b */ /* 0x003fe20003800000 */
.L_x_1315:
[----:B------:R-:W-:Y:S01]  /*16ca0*/  IMAD.MOV.U32 R17, RZ, RZ, R14 ;  /* 0x000000ffff117224 */ /* 0x000fe200078e000e */
[----:B------:R-:W-:Y:S06]  /*16cb0*/  BRA `(.L_x_1316) ;  /* 0xffffffe400707947 */ /* 0x000fec000383ffff */
.L_x_1262:
[----:B------:R-:W-:Y:S01]  /*16cc0*/  BSSY B0, `(.L_x_1317) ;  /* 0x0000007000007945 */ /* 0x000fe20003800000 */
[----:B------:R-:W-:Y:S01]  /*16cd0*/  IMAD.MOV.U32 R13, RZ, RZ, R2 ;  /* 0x000000ffff0d7224 */ /* 0x000fe200078e0002 */
[----:B------:R-:W-:Y:S01]  /*16ce0*/  MOV R15, 0xffffffff ;  /* 0xffffffff000f7802 */ /* 0x000fe20000000f00 */
[----:B------:R-:W-:-:S07]  /*16cf0*/  IMAD.MOV.U32 R11, RZ, RZ, 0x1f ;  /* 0x0000001fff0b7424 */ /* 0x000fce00078e00ff */
[----:B012---:R-:W-:Y:S05]  /*16d00*/  WARPSYNC.COLLECTIVE R15, `(.L_x_1318) ;  /* 0x000000000f087348 */ /* 0x007fea0003c00000 */
[----:B------:R3:W4:Y:S02]  /*16d10*/  SHFL.IDX P6, R14, R13, R12, R11 ;  /* 0x0000000c0d0e7389 */ /* 0x00072400000c000b */
[----:B01234-:R-:W-:Y:S01]  /*16d20*/  ENDCOLLECTIVE ;  /* 0x000000000000791b */ /* 0x01ffe20003800000 */
.L_x_1318:
[----:B------:R-:W-:Y:S05]  /*16d30*/  BSYNC B0 ;  /* 0x0000000000007941 */ /* 0x000fea0003800000 */
.L_x_1317:
[----:B------:R-:W-:Y:S01]  /*16d40*/  IMAD.MOV.U32 R7, RZ, RZ, R14 ;  /* 0x000000ffff077224 */ /* 0x000fe200078e000e */
[----:B------:R-:W-:Y:S06]  /*16d50*/  BRA `(.L_x_1261) ;  /* 0xffffffe400647947 */ /* 0x000fec000383ffff */
.L_x_1266:
[----:B-1----:R1:W2:Y:S02]  /*16d60*/  SYNCS.PHASECHK.TRANS64.TRYWAIT P0, [R0+URZ+0x30820], R3 ;  /* 0x03082003000075a7 */ /* 0x0022a4000800017f */
[----:B--2---:R-:W-:Y:S05]  /*16d70*/  @!P0 NANOSLEEP.SYNCS 0x989680 ;  /* 0x009896800000895d */ /* 0x004fea0003900000 */
[----:B------:R-:W2:Y:S02]  /*16d80*/  @!P0 SYNCS.PHASECHK.TRANS64 P0, [R0+URZ+0x30820], R3 ;  /* 0x03082003000085a7 */ /* 0x000ea4000800007f */
[----:B--2---:R-:W-:Y:S05]  /*16d90*/  @!P0 BRA `(.L_x_1266) ;  /* 0xfffffffc00f08947 */ /* 0x004fea000383ffff */
[----:B------:R-:W-:Y:S05]  /*16da0*/  BRA `(.L_x_1319) ;  /* 0xffffffe800dc7947 */ /* 0x000fea000383ffff */
.L_x_1267:
[----:B------:R-:W2:Y:S01]  /*16db0*/  S2R R2, SR_TID.X ;  /* 0x0000000000027919 */ /* 0x000ea20000002100 */
[----:B------:R-:W-:Y:S01]  /*16dc0*/  BSSY B0, `(.L_x_1320) ;  /* 0x000000a000007945 */ /* 0x000fe20003800000 */
[----:B------:R-:W-:Y:S02]  /*16dd0*/  IMAD.MOV.U32 R12, RZ, RZ, RZ ;  /* 0x000000ffff0c7224 */ /* 0x000fe400078e00ff */
[----:B------:R-:W-:Y:S02]  /*16de0*/  IMAD.MOV.U32 R11, RZ, RZ, 0x1f ;  /* 0x0000001fff0b7424 */ /* 0x000fe400078e00ff */
[----:B------:R-:W-:Y:S01]  /*16df0*/  IMAD.MOV.U32 R15, RZ, RZ, -0x1 ;  /* 0xffffffffff0f7424 */ /* 0x000fe200078e00ff */
[----:B--2---:R-:W-:-:S04]  /*16e00*/  SHF.R.U32.HI R2, RZ, 0x5, R2 ;  /* 0x00000005ff027819 */ /* 0x004fc80000011602 */
[----:B------:R-:W-:-:S05]  /*16e10*/  LOP3.LUT R2, R2, 0x3, RZ, 0xc0, !PT ;  /* 0x0000000302027812 */ /* 0x000fca00078ec0ff */
[----:B0-----:R-:W-:-:S07]  /*16e20*/  IMAD.MOV.U32 R13, RZ, RZ, R2 ;  /* 0x000000ffff0d7224 */ /* 0x001fce00078e0002 */
[----:B-1----:R-:W-:Y:S05]  /*16e30*/  WARPSYNC.COLLECTIVE R15, `(.L_x_1321) ;  /* 0x000000000f087348 */ /* 0x002fea0003c00000 */
[----:B------:R0:W2:Y:S02]  /*16e40*/  SHFL.IDX P6, R14, R13, R12, R11 ;  /* 0x0000000c0d0e7389 */ /* 0x0000a400000c000b */
[----:B012---:R-:W-:Y:S01]  /*16e50*/  ENDCOLLECTIVE ;  /* 0x000000000000791b */ /* 0x007fe20003800000 */
.L_x_1321:
[----:B------:R-:W-:Y:S05]  /*16e60*/  BSYNC B0 ;  /* 0x0000000000007941 */ /* 0x000fea0003800000 */
.L_x_1320:
[----:B------:R-:W-:Y:S05]  /*16e70*/  BRA `(.L_x_1322) ;  /* 0xffffffe800c47947 */ /* 0x000fea000383ffff */
.L_x_1270:
[----:B------:R-:W-:Y:S01]  /*16e80*/  BSSY B1, `(.L_x_1323) ;  /* 0x0000006000017945 */ /* 0x000fe20003800000 */
[----:B------:R-:W-:-:S07]  /*16e90*/  IMAD.MOV.U32 R15, RZ, RZ, -0x1 ;  /* 0xffffffffff0f7424 */ /* 0x000fce00078e00ff */
[----:B012---:R-:W-:Y:S05]  /*16ea0*/  WARPSYNC.COLLECTIVE R15, `(.L_x_1324) ;  /* 0x000000000f0c7348 */ /* 0x007fea0003c00000 */
[----:B------:R-:W-:Y:S02]  /*16eb0*/  ELECT P6, UR62, PT ;  /* 0x00000000003e782f */ /* 0x000fe400038c0000 */
[----:B------:R-:W-:Y:S01]  /*16ec0*/  MOV R14, UR62 ;  /* 0x0000003e000e7c02 */ /* 0x000fe20008000f00 */
[----:B012---:R-:W-:Y:S10]  /*16ed0*/  ENDCOLLECTIVE ;  /* 0x000000000000791b */ /* 0x007ff40003800000 */
.L_x_1324:
[----:B------:R-:W-:Y:S05]  /*16ee0*/  BSYNC B1 ;  /* 0x0000000000017941 */ /* 0x000fea0003800000 */
.L_x_1323:
[----:B------:R-:W-:Y:S05]  /*16ef0*/  BRA `(.L_x_1325) ;  /* 0xffffffe800bc7947 */ /* 0x000fea000383ffff */
.L_x_1272:
[----:B-1----:R1:W2:Y:S02]  /*16f00*/  SYNCS.PHASECHK.TRANS64.TRYWAIT P0, [R6+URZ], R5 ;  /* 0x00000005060075a7 */ /* 0x0022a4000800017f */
[----:B--2---:R-:W-:Y:S05]  /*16f10*/  @!P0 NANOSLEEP.SYNCS 0x989680 ;  /* 0x009896800000895d */ /* 0x004fea0003900000 */
[----:B------:R-:W2:Y:S02]  /*16f20*/  @!P0 SYNCS.PHASECHK.TRANS64 P0, [R6+URZ], R5 ;  /* 0x00000005060085a7 */ /* 0x000ea4000800007f */
[----:B--2---:R-:W-:Y:S05]  /*16f30*/  @!P0 BRA `(.L_x_1272) ;  /* 0xfffffffc00f08947 */ /* 0x004fea000383ffff */
[----:B------:R-:W-:Y:S05]  /*16f40*/  BRA `(.L_x_1326) ;  /* 0xffffffec00007947 */ /* 0x000fea000383ffff */
.L_x_1273:
[----:B--2---:R2:W3:Y:S02]  /*16f50*/  SYNCS.PHASECHK.TRANS64.TRYWAIT P0, [R7+URZ], R2 ;  /* 0x00000002070075a7 */ /* 0x0044e4000800017f */
[----:B---3--:R-:W-:Y:S05]  /*16f60*/  @!P0 NANOSLEEP.SYNCS 0x989680 ;  /* 0x009896800000895d */ /* 0x008fea0003900000 */
[----:B------:R-:W3:Y:S02]  /*16f70*/  @!P0 SYNCS.PHASECHK.TRANS64 P0, [R7+URZ], R2 ;  /* 0x00000002070085a7 */ /* 0x000ee4000800007f */
[----:B---3--:R-:W-:Y:S05]  /*16f80*/  @!P0 BRA `(.L_x_1273) ;  /* 0xfffffffc00f08947 */ /* 0x008fea000383ffff */
[----:B------:R-:W-:Y:S05]  /*16f90*/  BRA `(.L_x_1327) ;  /* 0xffffffe800f47947 */ /* 0x000fea000383ffff */
.L_x_1275:
[----:B---3--:R3:W4:Y:S02]  /*16fa0*/  SYNCS.PHASECHK.TRANS64.TRYWAIT P0, [R4+URZ], R5 ;  /* 0x00000005040075a7 */ /* 0x008724000800017f */
[----:B----4-:R-:W-:Y:S05]  /*16fb0*/  @!P0 NANOSLEEP.SYNCS 0x989680 ;  /* 0x009896800000895d */ /* 0x010fea0003900000 */
[----:B------:R-:W4:Y:S02]  /*16fc0*/  @!P0 SYNCS.PHASECHK.TRANS64 P0, [R4+URZ], R5 ;  /* 0x00000005040085a7 */ /* 0x000f24000800007f */
[----:B----4-:R-:W-:Y:S05]  /*16fd0*/  @!P0 BRA `(.L_x_1275) ;  /* 0xfffffffc00f08947 */ /* 0x010fea000383ffff */
[----:B------:R-:W-:Y:S05]  /*16fe0*/  BRA `(.L_x_1328) ;  /* 0xffffffe800fc7947 */ /* 0x000fea000383ffff */
.L_x_1329:
        /* <DEDUP_REMOVED lines=9> */
.L_x_12747:


//--------------------- .text._ZN7cutlass13device_kernelIN5flash11enable_sm90INS1_16FlashAttnFwdSm90INS1_25CollectiveMainloopFwdSm90ILi2EN4cute5tupleIJNS5_1CILi1EEES8_S8_EEENS6_IJNS7_ILi128EEENS7_ILi64EEENS7_ILi256EEEEEELi256ENS_10bfloat16_tEfNS_4arch4Sm90ELb0ELb1ELb1ELb1ELb0ELb1ELb0ELb1ELb1ELb0ELb0ELb0EEENS1_21CollectiveEpilogueFwdINS6_IJSA_SC_SB_EEES9_SE_SG_Li256ELb1ELb0ELb0ELb0EEENS1_36VarlenDynamicPersistentTileSchedulerILi128ELi64ELi256ELi32ELb0ELb0ELb1ELb1ELb0ELb1EEEEEEEEEvNT_6ParamsE --------------------------
	.section	.text._ZN7cutlass13device_kernelIN5flash11enable_sm90INS1_16FlashAttnFwdSm90INS1_25CollectiveMainloopFwdSm90ILi2EN4cute5tupleIJNS5_1CILi1EEES8_S8_EEENS6_IJNS7_ILi128EEENS7_ILi64EEENS7_ILi256EEEEEELi256ENS_10bfloat16_tEfNS_4arch4Sm90ELb0ELb1ELb1ELb1ELb0ELb1ELb0ELb1ELb1ELb0ELb0ELb0EEENS1_21CollectiveEpilogueFwdINS6_IJSA_SC_SB_EEES9_SE_SG_Li256ELb1ELb0ELb0ELb0EEENS1_36VarlenDynamicPersistentTileSchedulerILi128ELi64ELi256ELi32ELb0ELb0ELb1ELb1ELb0ELb1EEEEEEEEEvNT_6ParamsE,"ax",@progbits
	.align	128
.text._ZN7cutlass13device_kernelIN5flash11enable_sm90INS1_16FlashAttnFwdSm90INS1_25CollectiveMainloopFwdSm90ILi2EN4cute5tupleIJNS5_1CILi1EEES8_S8_EEENS6_IJNS7_ILi128EEENS7_ILi64EEENS7_ILi256EEEEEELi256ENS_10bfloat16_tEfNS_4arch4Sm90ELb0ELb1ELb1ELb1ELb0ELb1ELb0ELb1ELb1ELb0ELb0ELb0EEENS1_21CollectiveEpilogueFwdINS6_IJSA_SC_SB_EEES9_SE_SG_Li256ELb1ELb0ELb0ELb0EEENS1_36VarlenDynamicPersistentTileSchedulerILi128ELi64ELi256ELi32ELb0ELb0ELb1ELb1ELb0ELb1EEEEEEEEEvNT_6ParamsE:
        .type           _ZN7cutlass13device_kernelIN5flash11enable_sm90INS1_16FlashAttnFwdSm90INS1_25CollectiveMainloopFwdSm90ILi2EN4cute5tupleIJNS5_1CILi1EEES8_S8_EEENS6_IJNS7_ILi128EEENS7_ILi64EEENS7_ILi256EEEEEELi256ENS_10bfloat16_tEfNS_4arch4Sm90ELb0ELb1ELb1ELb1ELb0ELb1ELb0ELb1ELb1ELb0ELb0ELb0EEENS1_21CollectiveEpilogueFwdINS6_IJSA_SC_SB_EEES9_SE_SG_Li256ELb1ELb0ELb0ELb0EEENS1_36VarlenDynamicPersistentTileSchedulerILi128ELi64ELi256ELi32ELb0ELb0ELb1ELb1ELb0ELb1EEEEEEEEEvNT_6ParamsE,@function
        .size           _ZN7cutlass13device_kernelIN5flash11enable_sm90INS1_16FlashAttnFwdSm90INS1_25CollectiveMainloopFwdSm90ILi2EN4cute5tupleIJNS5_1CILi1EEES8_S8_EEENS6_IJNS7_ILi128EEENS7_ILi64EEENS7_ILi256EEEEEELi256ENS_10bfloat16_tEfNS_4arch4Sm90ELb0ELb1ELb1ELb1ELb0ELb1ELb0ELb1ELb1ELb0ELb0ELb0EEENS1_21CollectiveEpilogueFwdINS6_IJSA_SC_SB_EEES9_SE_SG_Li256ELb1ELb0ELb0ELb0EEENS1_36VarlenDynamicPersistentTileSchedulerILi128ELi64ELi256ELi32ELb0ELb0ELb1ELb1ELb0ELb1EEEEEEEEEvNT_6ParamsE,(.L_x_12748 - _ZN7cutlass13device_kernelIN5flash11enable_sm90INS1_16FlashAttnFwdSm90INS1_25CollectiveMainloopFwdSm90ILi2EN4cute5tupleIJNS5_1CILi1EEES8_S8_EEENS6_IJNS7_ILi128EEENS7_ILi64EEENS7_ILi256EEEEEELi256ENS_10bfloat16_tEfNS_4arch4Sm90ELb0ELb1ELb1ELb1ELb0ELb1ELb0ELb1ELb1ELb0ELb0ELb0EEENS1_21CollectiveEpilogueFwdINS6_IJSA_SC_SB_EEES9_SE_SG_Li256ELb1ELb0ELb0ELb0EEENS1_36VarlenDynamicPersistentTileSchedulerILi128ELi64ELi256ELi32ELb0ELb0ELb1ELb1ELb0ELb1EEEEEEEEEvNT_6ParamsE)
        .other          _ZN7cutlass13device_kernelIN5flash11enable_sm90INS1_16FlashAttnFwdSm90INS1_25CollectiveMainloopFwdSm90ILi2EN4cute5tupleIJNS5_1CILi1EEES8_S8_EEENS6_IJNS7_ILi128EEENS7_ILi64EEENS7_ILi256EEEEEELi256ENS_10bfloat16_tEfNS_4arch4Sm90ELb0ELb1ELb1ELb1ELb0ELb1ELb0ELb1ELb1ELb0ELb0ELb0EEENS1_21CollectiveEpilogueFwdINS6_IJSA_SC_SB_EEES9_SE_SG_Li256ELb1ELb0ELb0ELb0EEENS1_36VarlenDynamicPersistentTileSchedulerILi128ELi64ELi256ELi32ELb0ELb0ELb1ELb1ELb0ELb1EEEEEEEEEvNT_6ParamsE,@"STO_CUDA_ENTRY STV_DEFAULT"
_ZN7cutlass13device_kernelIN5flash11enable_sm90INS1_16FlashAttnFwdSm90INS1_25CollectiveMainloopFwdSm90ILi2EN4cute5tupleIJNS5_1CILi1EEES8_S8_EEENS6_IJNS7_ILi128EEENS7_ILi64EEENS7_ILi256EEEEEELi256ENS_10bfloat16_tEfNS_4arch4Sm90ELb0ELb1ELb1ELb1ELb0ELb1ELb0ELb1ELb1ELb0ELb0ELb0EEENS1_21CollectiveEpilogueFwdINS6_IJSA_SC_SB_EEES9_SE_SG_Li256ELb1ELb0ELb0ELb0EEENS1_36VarlenDynamicPersistentTileSchedulerILi128ELi64ELi256ELi32ELb0ELb0ELb1ELb1ELb0ELb1EEEEEEEEEvNT_6ParamsE:
        /* <DEDUP_REMOVED lines=27> */
.L_x_1331:
[----:B------:R-:W-:Y:S05]  /*01b0*/  BSYNC B0 ;  /* 0x0000000000007941 */ /* 0x000fea0003800000 */
.L_x_1330:
        /* <DEDUP_REMOVED lines=41> */
.L_x_1332:
        /* <DEDUP_REMOVED lines=22> */
.L_x_1333:
        /* <DEDUP_REMOVED lines=18> */
.L_x_1334:
        /* <DEDUP_REMOVED lines=22> */
.L_x_1335:
        /* <DEDUP_REMOVED lines=22> */
.L_x_1336:
[----:B0-----:R-:W-:Y:S01]  /*0990*/  UMOV UR4, 0x1 ;  /* 0x0000000100047882 */ /* 0x001fe20000000000 */
[----:B------:R-:W-:Y:S01]  /*09a0*/  PLOP3.LUT P0, PT, PT, PT, UP0, 0x80, 0x0 ;  /* 0x000000000000781c */ /* 0x000fe20003f0f008 */
[----:B------:R-:W-:Y:S01]  /*09b0*/  USEL UR4, UR4, 0x2, !UP0 ;  /* 0x0000000204047887 */ /* 0x000fe2000c000000 */
[----:B------:R-:W-:Y:S01]  /*09c0*/  NOP ;  /* 0x0000000000007918 */ /* 0x000fe20000000000 */
[----:B------:R-:W-:Y:S04]  /*09d0*/  BSSY B7, `(.L_x_1337) ;  /* 0x00028bf000077945 */ /* 0x000fe80003800000 */
[----:B------:R-:W-:-:S05]  /*09e0*/  IMAD.U32 R2, RZ, RZ, UR4 ;  /* 0x00000004ff027e24 */ /* 0x000fca000f8e00ff */
[----:B------:R0:W-:Y:S01]  /*09f0*/  STL [R1+0xa4], R2 ;  /* 0x0000a40201007387 */ /* 0x0001e20000100800 */
[----:B-12-4-:R-:W-:Y:S06]  /*0a00*/  BAR.SYNC.DEFER_BLOCKING 0x0 ;  /* 0x0000000000007b1d */ /* 0x016fec0000010000 */
[----:B------:R-:W-:Y:S05]  /*0a10*/  @!P0 BRA `(.L_x_1338) ;  /* 0x0000021800e48947 */ /* 0x000fea0003800000 */
.L_x_1339:
        /* <DEDUP_REMOVED lines=8> */
[----:B-1----:R-:W-:-:S06]  /*0aa0*/  ULEA UR4, UR5, UR4, 0x18 ;  /* 0x0000000405047291 */ /* 0x002fcc000f8ec03f */
[----:B------:R-:W-:Y:S01]  /*0ab0*/  IMAD.U32 R16, RZ, RZ, UR4 ;  /* 0x00000004ff107e24 */ /* 0x000fe2000f8e00ff */
[----:B------:R-:W-:-:S04]  /*0ac0*/  ULDC UR4, c[0x0][0xc14] ;  /* 0x0003050000047ab9 */ /* 0x000fc80000000800 */
[----:B------:R-:W1:Y:S01]  /*0ad0*/  LDS.128 R12, [R16+0x308d0] ;  /* 0x0308d000100c7984 */ /* 0x000e620000000c00 */
[----:B------:R-:W-:Y:S06]  /*0ae0*/  BAR.ARV 0x4, 0x120 ;  /* 0x0104800000007b1d */ /* 0x000fec0000002000 */
[----:B-1----:R-:W-:-:S13]  /*0af0*/  ISETP.GE.AND P0, PT, R15, UR4, PT ;  /* 0x000000040f007c0c */ /* 0x002fda000bf06270 */
[----:B------:R-:W-:Y:S05]  /*0b00*/  @P0 BRA `(.L_x_1340) ;  /* 0x0000028800ac0947 */ /* 0x000fea0003800000 */
[----:B0-----:R-:W2:Y:S01]  /*0b10*/  LDL R2, [R1+0xa4] ;  /* 0x0000a40001027983 */ /* 0x001ea20000100800 */
[----:B------:R-:W-:Y:S02]  /*0b20*/  IMAD.MOV.U32 R236, RZ, RZ, RZ ;  /* 0x000000ffffec7224 */ /* 0x000fe400078e00ff */
[----:B------:R-:W-:Y:S01]  /*0b30*/  IMAD.MOV.U32 R218, RZ, RZ, RZ ;  /* 0x000000ffffda7224 */ /* 0x000fe200078e00ff */
[----:B------:R-:W0:Y:S02]  /*0b40*/  S2R R0, SR_TID.X ;  /* 0x0000000000007919 */ /* 0x000e240000002100 */
[----:B0-----:R-:W-:-:S05]  /*0b50*/  VIADD R0, R0, 0xffffff80 ;  /* 0xffffff8000007836 */ /* 0x001fca0000000000 */
[----:B------:R-:W-:-:S04]  /*0b60*/  SHF.R.S32.HI R3, RZ, 0x1f, R0 ;  /* 0x0000001fff037819 */ /* 0x000fc80000011400 */
[CC--:B------:R-:W-:Y:S02]  /*0b70*/  LEA.HI R18, R3.reuse, R0.reuse, RZ, 0x3 ;  /* 0x0000000003127211 */ /* 0x0c0fe400078f18ff */
[CC--:B------:R-:W-:Y:S02]  /*0b80*/  LEA.HI R4, R3.reuse, R0.reuse, RZ, 0x4 ;  /* 0x0000000003047211 */ /* 0x0c0fe400078f20ff */
[----:B------:R-:W-:Y:S02]  /*0b90*/  LOP3.LUT R7, R18, 0xfffffff8, RZ, 0xc0, !PT ;  /* 0xfffffff812077812 */ /* 0x000fe400078ec0ff */
[CC--:B------:R-:W-:Y:S02]  /*0ba0*/  LEA.HI R6, R3.reuse, R0.reuse, RZ, 0x5 ;  /* 0x0000000003067211 */ /* 0x0c0fe400078f28ff */
[----:B------:R-:W-:Y:S01]  /*0bb0*/  LEA.HI R10, R3, R0, RZ, 0x6 ;  /* 0x00000000030a7211 */ /* 0x000fe200078f30ff */
[----:B------:R-:W-:Y:S01]  /*0bc0*/  IMAD.IADD R12, R0, 0x1, -R7 ;  /* 0x00000001000c7824 */ /* 0x000fe200078e0a07 */
[----:B------:R-:W-:Y:S01]  /*0bd0*/  SHF.R.S32.HI R7, RZ, 0x4, R4 ;  /* 0x00000004ff077819 */ /* 0x000fe20000011404 */
[----:B------:R-:W-:Y:S01]  /*0be0*/  IMAD.SHL.U32 R6, R6, 0x20, RZ ;  /* 0x0000002006067824 */ /* 0x000fe200078e00ff */
[----:B------:R-:W-:Y:S01]  /*0bf0*/  SHF.R.S32.HI R18, RZ, 0x3, R18 ;  /* 0x00000003ff127819 */ /* 0x000fe20000011412 */
[----:B------:R-:W-:-:S02]  /*0c00*/  IMAD.SHL.U32 R208, R12, 0x4, RZ ;  /* 0x000000040cd07824 */ /* 0x000fc400078e00ff */
[----:B------:R-:W-:Y:S01]  /*0c10*/  IMAD.SHL.U32 R228, R12, 0x8, RZ ;  /* 0x000000080ce47824 */ /* 0x000fe200078e00ff */
[----:B------:R-:W-:Y:S01]  /*0c20*/  LOP3.LUT R6, R6, 0xfffffc00, RZ, 0xc0, !PT ;  /* 0xfffffc0006067812 */ /* 0x000fe200078ec0ff */
[----:B------:R-:W-:Y:S02]  /*0c30*/  VIADD R237, R208, 0x40 ;  /* 0x00000040d0ed7836 */ /* 0x000fe40000000000 */
[----:B------:R-:W-:Y:S02]  /*0c40*/  VIADD R233, R18, 0x20 ;  /* 0x0000002012e97836 */ /* 0x000fe40000000000 */
[----:B------:R-:W-:Y:S02]  /*0c50*/  IMAD.IADD R225, R208, 0x1, R237 ;  /* 0x00000001d0e17824 */ /* 0x000fe400078e02ed */
[----:B------:R-:W-:Y:S02]  /*0c60*/  IMAD.SHL.U32 R26, R18, 0x40, RZ ;  /* 0x00000040121a7824 */ /* 0x000fe400078e00ff */
[----:B------:R-:W-:-:S05]  /*0c70*/  IMAD.SHL.U32 R10, R10, 0x8, RZ ;  /* 0x000000080a0a7824 */ /* 0x000fca00078e00ff */
[----:B------:R-:W-:Y:S02]  /*0c80*/  LOP3.LUT R10, R10, 0xfffffe00, RZ, 0xc0, !PT ;  /* 0xfffffe000a0a7812 */ /* 0x000fe400078ec0ff */
[----:B--2---:R-:W-:Y:S02]  /*0c90*/  R2UR UR4, R2 ;  /* 0x00000000020472ca */ /* 0x004fe400000e0000 */
[----:B------:R-:W-:-:S04]  /*0ca0*/  LEA.HI R2, R3, R0, RZ, 0x7 ;  /* 0x0000000003027211 */ /* 0x000fc800078f38ff */
[----:B------:R-:W-:Y:S02]  /*0cb0*/  LOP3.LUT R5, R2, 0xffffff80, RZ, 0xc0, !PT ;  /* 0xffffff8002057812 */ /* 0x000fe400078ec0ff */
[----:B------:R-:W-:-:S03]  /*0cc0*/  SHF.R.S32.HI R3, RZ, 0x7, R2 ;  /* 0x00000007ff037819 */ /* 0x000fc60000011402 */
[----:B------:R-:W-:Y:S01]  /*0cd0*/  IMAD.IADD R20, R0, 0x1, -R5 ;  /* 0x0000000100147824 */ /* 0x000fe200078e0a05 */
[C---:B------:R-:W-:Y:S01]  /*0ce0*/  LOP3.LUT R5, R4.reuse, 0x3fffff0, RZ, 0xc0, !PT ;  /* 0x03fffff004057812 */ /* 0x040fe200078ec0ff */
[----:B------:R-:W-:Y:S01]  /*0cf0*/  ULOP3.LUT UR4, UR4, 0x1, URZ, 0xfc, !UPT ;  /* 0x0000000104047892 */ /* 0x000fe2000f8efc3f */
[----:B------:R-:W-:Y:S02]  /*0d00*/  LEA.HI R4, R4, R7, RZ, 0x1 ;  /* 0x0000000704047211 */ /* 0x000fe400078f08ff */
[----:B------:R-:W-:Y:S01]  /*0d10*/  SHF.R.S32.HI R8, RZ, 0x1f, R20 ;  /* 0x0000001fff087819 */ /* 0x000fe20000011414 */
[----:B------:R-:W-:Y:S01]  /*0d20*/  IMAD.IADD R5, R0, 0x1, -R5 ;  /* 0x0000000100057824 */ /* 0x000fe200078e0a05 */
[----:B------:R-:W-:Y:S01]  /*0d30*/  LOP3.LUT R4, R4, 0x1ffffffe, RZ, 0xc0, !PT ;  /* 0x1ffffffe04047812 */ /* 0x000fe200078ec0ff */
[----:B------:R-:W-:Y:S01]  /*0d40*/  STL [R1+0x80], R20 ;  /* 0x0000801401007387 */ /* 0x000fe20000100800 */
[----:B------:R-:W-:Y:S01]  /*0d50*/  LEA.HI R9, R8, R20, RZ, 0x2 ;  /* 0x0000001408097211 */ /* 0x000fe200078f10ff */
[----:B------:R-:W-:Y:S01]  /*0d60*/  IMAD R5, R5, 0x40, R6 ;  /* 0x0000004005057824 */ /* 0x000fe200078e0206 */
[----:B------:R-:W-:Y:S01]  /*0d70*/  LEA.HI R2, R2, R3, RZ, 0x1 ;  /* 0x0000000302027211 */ /* 0x000fe200078f08ff */
[----:B------:R-:W-:Y:S01]  /*0d80*/  IMAD.IADD R4, R7, 0x1, -R4 ;  /* 0x0000000107047824 */ /* 0x000fe200078e0a04 */
[--C-:B------:R-:W-:Y:S01]  /*0d90*/  SHF.R.S32.HI R0, RZ, 0x2, R9.reuse ;  /* 0x00000002ff007819 */ /* 0x100fe20000011409 */
[C---:B------:R-:W-:Y:S01]  /*0da0*/  VIADD R7, R18.reuse, 0x40 ;  /* 0x0000004012077836 */ /* 0x040fe20000000000 */
[----:B------:R-:W-:Y:S01]  /*0db0*/  SHF.R.S32.HI R11, RZ, 0x1f, R9 ;  /* 0x0000001fff0b7819 */ /* 0x000fe20000011409 */
[----:B------:R-:W-:Y:S01]  /*0dc0*/  VIADD R6, R18, 0x60 ;  /* 0x0000006012067836 */ /* 0x000fe20000000000 */
[----:B------:R-:W-:Y:S01]  /*0dd0*/  LOP3.LUT R2, R2, 0x3fffffe, RZ, 0xc0, !PT ;  /* 0x03fffffe02027812 */ /* 0x000fe200078ec0ff */
[----:B------:R0:W-:Y:S01]  /*0de0*/  STL [R1+0x20], R12 ;  /* 0x0000200c01007387 */ /* 0x0001e20000100800 */
[----:B------:R-:W-:-:S02]  /*0df0*/  LEA.HI R11, R11, R0, RZ, 0x3 ;  /* 0x000000000b0b7211 */ /* 0x000fc400078f18ff */
[----:B------:R-:W-:Y:S01]  /*0e00*/  LEA.HI R8, R8, R20, RZ, 0x5 ;  /* 0x0000001408087211 */ /* 0x000fe200078f28ff */
[----:B------:R-:W-:Y:S01]  /*0e10*/  IMAD.IADD R2, R3, 0x1, -R2 ;  /* 0x0000000103027824 */ /* 0x000fe200078e0a02 */
[----:B------:R-:W-:Y:S02]  /*0e20*/  LOP3.LUT R11, R11, 0xfffffff8, RZ, 0xc0, !PT ;  /* 0xfffffff80b0b7812 */ /* 0x000fe400078ec0ff */
[----:B------:R-:W-:Y:S02]  /*0e30*/  SHF.R.S32.HI R3, RZ, 0x1f, R7 ;  /* 0x0000001fff037819 */ /* 0x000fe40000011407 */
[----:B------:R-:W-:Y:S01]  /*0e40*/  SHF.R.S32.HI R8, RZ, 0x5, R8 ;  /* 0x00000005ff087819 */ /* 0x000fe20000011408 */
[----:B------:R-:W-:Y:S01]  /*0e50*/  IMAD.IADD R11, R0, 0x1, -R11 ;  /* 0x00000001000b7824 */ /* 0x000fe200078e0a0b */
[----:B------:R-:W-:Y:S01]  /*0e60*/  LEA.HI R3, R3, R7, RZ, 0x3 ;  /* 0x0000000703037211 */ /* 0x000fe200078f18ff */
[----:B------:R-:W-:Y:S01]  /*0e70*/  IMAD R0, R4, 0x8, R5 ;  /* 0x0000000804007824 */ /* 0x000fe200078e0205 */
[----:B------:R-:W-:Y:S01]  /*0e80*/  SHF.R.S32.HI R5, RZ, 0x1f, R6 ;  /* 0x0000001fff057819 */ /* 0x000fe20000011406 */
[----:B------:R-:W-:Y:S01]  /*0e90*/  IMAD.SHL.U32 R4, R6, 0x40, RZ ;  /* 0x0000004006047824 */ /* 0x000fe200078e00ff */
[----:B------:R-:W-:Y:S01]  /*0ea0*/  LOP3.LUT R234, R9, 0x7ffffffc, RZ, 0xc0, !PT ;  /* 0x7ffffffc09ea7812 */ /* 0x000fe200078ec0ff */
[----:B------:R-:W-:Y:S01]  /*0eb0*/  IMAD R11, R8, 0x10, R11 ;  /* 0x00000010080b7824 */ /* 0x000fe200078e020b */
[----:B------:R1:W-:Y:S01]  /*0ec0*/  STL [R1+0xa0], R0 ;  /* 0x0000a00001007387 */ /* 0x0003e20000100800 */
[----:B------:R-:W-:Y:S01]  /*0ed0*/  LEA.HI R5, R5, R6, RZ, 0x3 ;  /* 0x0000000605057211 */ /* 0x000fe200078f18ff */
[----:B------:R-:W-:Y:S01]  /*0ee0*/  VIADD R9, R228, 0xc0 ;  /* 0x000000c0e4097836 */ /* 0x000fe20000000000 */
[----:B0-----:R-:W-:Y:S01]  /*0ef0*/  LOP3.LUT R12, R4, 0x1c0, RZ, 0xc0, !PT ;  /* 0x000001c0040c7812 */ /* 0x001fe200078ec0ff */
[----:B------:R-:W-:Y:S01]  /*0f00*/  STL [R1+0x74], R7 ;  /* 0x0000740701007387 */ /* 0x000fe20000100800 */
[----:B------:R-:W-:Y:S01]  /*0f10*/  SHF.R.S32.HI R4, RZ, 0x1f, R225 ;  /* 0x0000001fff047819 */ /* 0x000fe200000114e1 */
[----:B------:R-:W-:Y:S01]  /*0f20*/  IMAD.SHL.U32 R17, R5, 0x40, RZ ;  /* 0x0000004005117824 */ /* 0x000fe200078e00ff */
[----:B------:R-:W-:Y:S01]  /*0f30*/  LOP3.LUT R19, R12, 0x38, R228, 0xf8, !PT ;  /* 0x000000380c137812 */ /* 0x000fe200078ef8e4 */
[----:B------:R0:W-:Y:S01]  /*0f40*/  STL [R1+0x70], R6 ;  /* 0x0000700601007387 */ /* 0x0001e20000100800 */
[-C--:B------:R-:W-:Y:S01]  /*0f50*/  LEA.HI R5, R4, R225.reuse, RZ, 0x3 ;  /* 0x000000e104057211 */ /* 0x080fe200078f18ff */
[----:B-1----:R-:W-:Y:S01]  /*0f60*/  IMAD.SHL.U32 R0, R7, 0x40, RZ ;  /* 0x0000004007007824 */ /* 0x002fe200078e00ff */
[----:B------:R-:W-:Y:S01]  /*0f70*/  LOP3.LUT R22, R17, 0xfffffe00, RZ, 0xc0, !PT ;  /* 0xfffffe0011167812 */ /* 0x000fe200078ec0ff */
[----:B------:R-:W-:Y:S01]  /*0f80*/  IMAD.IADD R234, R20, 0x1, -R234 ;  /* 0x0000000114ea7824 */ /* 0x000fe200078e0aea */
[----:B------:R-:W-:-:S02]  /*0f90*/  LEA.HI R4, R4, R225, RZ, 0x6 ;  /* 0x000000e104047211 */ /* 0x000fc400078f30ff */
[----:B------:R-:W-:Y:S01]  /*0fa0*/  LOP3.LUT R0, R0, 0x1c0, RZ, 0xc0, !PT ;  /* 0x000001c000007812 */ /* 0x000fe200078ec0ff */
[----:B0-----:R-:W-:-:S03]  /*0fb0*/  IMAD.SHL.U32 R6, R3, 0x40, RZ ;  /* 0x0000004003067824 */ /* 0x001fc600078e00ff */
[----:B------:R-:W-:Y:S01]  /*0fc0*/  LOP3.LUT R3, R0, 0x38, R228, 0xf8, !PT ;  /* 0x0000003800037812 */ /* 0x000fe200078ef8e4 */
[----:B------:R-:W-:Y:S01]  /*0fd0*/  IMAD.SHL.U32 R4, R4, 0x80, RZ ;  /* 0x0000008004047824 */ /* 0x000fe200078e00ff */
[----:B------:R-:W-:Y:S02]  /*0fe0*/  SHF.R.U32.HI R8, RZ, 0x3, R0 ;  /* 0x00000003ff087819 */ /* 0x000fe40000011600 */
[----:B------:R-:W-:Y:S02]  /*0ff0*/  LOP3.LUT R25, R6, 0xfffffe00, RZ, 0xc0, !PT ;  /* 0xfffffe0006197812 */ /* 0x000fe400078ec0ff */
[----:B------:R-:W-:Y:S02]  /*1000*/  SHF.R.U32.HI R6, RZ, 0x3, R12 ;  /* 0x00000003ff067819 */ /* 0x000fe4000001160c */
[----:B------:R-:W-:Y:S01]  /*1010*/  LOP3.LUT R21, R25, R3, R8, 0xf6, !PT ;  /* 0x0000000319157212 */ /* 0x000fe200078ef608 */
[----:B------:R-:W-:Y:S01]  /*1020*/  STL [R1+0x7c], R25 ;  /* 0x00007c1901007387 */ /* 0x000fe20000100800 */
[----:B------:R-:W-:-:S02]  /*1030*/  LOP3.LUT R3, R12, 0x38, R5, 0xf8, !PT ;  /* 0x000000380c037812 */ /* 0x000fc400078ef805 */
[----:B------:R-:W-:Y:S01]  /*1040*/  LOP3.LUT R23, R22, R19, R6, 0xf6, !PT ;  /* 0x0000001316177212 */ /* 0x000fe200078ef606 */
[----:B------:R-:W-:Y:S01]  /*1050*/  STL [R1+0x78], R22 ;  /* 0x0000781601007387 */ /* 0x000fe20000100800 */
[----:B------:R-:W-:Y:S01]  /*1060*/  LOP3.LUT R19, R3, R6, RZ, 0x3c, !PT ;  /* 0x0000000603137212 */ /* 0x000fe200078e3cff */
[----:B------:R-:W-:Y:S01]  /*1070*/  IMAD R3, R2, 0x40, R11 ;  /* 0x0000004002037824 */ /* 0x000fe200078e020b */
[----:B------:R-:W-:Y:S02]  /*1080*/  SHF.R.S32.HI R2, RZ, 0x1f, R233 ;  /* 0x0000001fff027819 */ /* 0x000fe400000114e9 */
[----:B------:R-:W-:Y:S01]  /*1090*/  LOP3.LUT R7, R0, 0x38, R5, 0xf8, !PT ;  /* 0x0000003800077812 */ /* 0x000fe200078ef805 */
[----:B------:R-:W-:Y:S01]  /*10a0*/  IMAD.SHL.U32 R0, R233, 0x40, RZ ;  /* 0x00000040e9007824 */ /* 0x000fe200078e00ff */
[----:B------:R-:W-:Y:S01]  /*10b0*/  LEA.HI R2, R2, R233, RZ, 0x3 ;  /* 0x000000e902027211 */ /* 0x000fe200078f18ff */
[----:B------:R0:W-:Y:S01]  /*10c0*/  STL [R1+0x54], R3 ;  /* 0x0000540301007387 */ /* 0x0001e20000100800 */
[----:B------:R-:W-:-:S02]  /*10d0*/  LOP3.LUT R17, R7, R8, RZ, 0x3c, !PT ;  /* 0x0000000807117212 */ /* 0x000fc400078e3cff */
[----:B------:R-:W-:Y:S01]  /*10e0*/  LOP3.LUT R24, R0, 0x1c0, RZ, 0xc0, !PT ;  /* 0x000001c000187812 */ /* 0x000fe200078ec0ff */
[----:B------:R-:W-:Y:S01]  /*10f0*/  IMAD.SHL.U32 R2, R2, 0x40, RZ ;  /* 0x0000004002027824 */ /* 0x000fe200078e00ff */
[----:B------:R-:W-:Y:S01]  /*1100*/  LOP3.LUT R0, R5, 0x38, RZ, 0xc0, !PT ;  /* 0x0000003805007812 */ /* 0x000fe200078ec0ff */
[----:B------:R-:W-:Y:S01]  /*1110*/  STL [R1+0x38], R26 ;  /* 0x0000381a01007387 */ /* 0x000fe20000100800 */
[----:B------:R-:W-:Y:S02]  /*1120*/  SHF.R.U32.HI R8, RZ, 0x3, R24 ;  /* 0x00000003ff087819 */ /* 0x000fe40000011618 */
[----:B------:R-:W-:Y:S01]  /*1130*/  LOP3.LUT R6, R2, 0xfffffe00, RZ, 0xc0, !PT ;  /* 0xfffffe0002067812 */ /* 0x000fe200078ec0ff */
[----:B------:R-:W-:Y:S01]  /*1140*/  STL [R1+0x34], R24 ;  /* 0x0000341801007387 */ /* 0x000fe20000100800 */
[----:B0-----:R-:W-:Y:S01]  /*1150*/  LOP3.LUT R3, R26, 0x1c0, RZ, 0xc0, !PT ;  /* 0x000001c01a037812 */ /* 0x001fe200078ec0ff */
[----:B------:R-:W-:Y:S01]  /*1160*/  IMAD.U32 R2, RZ, RZ, UR4 ;  /* 0x00000004ff027e24 */ /* 0x000fe2000f8e00ff */
[----:B------:R-:W-:-:S02]  /*1170*/  LOP3.LUT R5, R24, 0x38, R5, 0xf8, !PT ;  /* 0x0000003818057812 */ /* 0x000fc400078ef805 */
[----:B------:R-:W-:Y:S02]  /*1180*/  SHF.R.U32.HI R12, RZ, 0x3, R3 ;  /* 0x00000003ff0c7819 */ /* 0x000fe40000011603 */
[----:B------:R-:W-:Y:S02]  /*1190*/  LOP3.LUT R0, R0, 0x1c0, R26, 0xf8, !PT ;  /* 0x000001c000007812 */ /* 0x000fe400078ef81a */
[----:B------:R-:W-:Y:S01]  /*11a0*/  LOP3.LUT R4, R4, 0xffffe000, RZ, 0xc0, !PT ;  /* 0xffffe00004047812 */ /* 0x000fe200078ec0ff */
[----:B------:R-:W-:Y:S01]  /*11b0*/  STL [R1+0x44], R12 ;  /* 0x0000440c01007387 */ /* 0x000fe20000100800 */
[----:B------:R-:W-:Y:S02]  /*11c0*/  LOP3.LUT R7, R5, R8, RZ, 0x3c, !PT ;  /* 0x0000000805077212 */ /* 0x000fe400078e3cff */
[----:B------:R-:W-:Y:S01]  /*11d0*/  LOP3.LUT R5, R0, R12, RZ, 0x3c, !PT ;  /* 0x0000000c00057212 */ /* 0x000fe200078e3cff */
[----:B------:R-:W-:Y:S01]  /*11e0*/  STL [R1+0x3c], R8 ;  /* 0x00003c0801007387 */ /* 0x000fe20000100800 */
[-C--:B------:R-:W-:Y:S01]  /*11f0*/  IADD3 R11, R17, R4.reuse, R25 ;  /* 0x00000004110b7210 */ /* 0x080fe20007ffe019 */
[----:B------:R-:W-:Y:S01]  /*1200*/  VIADD R0, R16, 0x10400 ;  /* 0x0001040010007836 */ /* 0x000fe20000000000 */
[-C--:B------:R-:W-:Y:S01]  /*1210*/  IADD3 R7, R7, R4.reuse, R6 ;  /* 0x0000000407077210 */ /* 0x080fe20007ffe006 */
[----:B------:R-:W-:Y:S01]  /*1220*/  STL [R1+0x40], R6 ;  /* 0x0000400601007387 */ /* 0x000fe20000100800 */
[-C--:B------:R-:W-:Y:S01]  /*1230*/  IADD3 R25, R19, R4.reuse, R22 ;  /* 0x0000000413197210 */ /* 0x080fe20007ffe016 */
[----:B------:R-:W-:Y:S01]  /*1240*/  IMAD.MOV.U32 R17, RZ, RZ, RZ ;  /* 0x000000ffff117224 */ /* 0x000fe200078e00ff */
[----:B------:R-:W-:Y:S01]  /*1250*/  IADD3 R5, R5, R4, R10 ;  /* 0x0000000405057210 */ /* 0x000fe20007ffe00a */
[----:B------:R-:W-:Y:S01]  /*1260*/  STL [R1+0x48], R10 ;  /* 0x0000480a01007387 */ /* 0x000fe20000100800 */
[----:B------:R-:W-:Y:S01]  /*1270*/  SHF.R.S32.HI R4, RZ, 0x1f, R233 ;  /* 0x0000001fff047819 */ /* 0x000fe200000114e9 */
[----:B------:R-:W-:Y:S01]  /*1280*/  IMAD.MOV.U32 R22, RZ, RZ, RZ ;  /* 0x000000ffff167224 */ /* 0x000fe200078e00ff */
[----:B------:R-:W-:Y:S01]  /*1290*/  LOP3.LUT R3, R3, 0x38, R228, 0xf8, !PT ;  /* 0x0000003803037812 */ /* 0x000fe200078ef8e4 */
[----:B------:R0:W-:Y:S01]  /*12a0*/  STL [R1+0x4], R13 ;  /* 0x0000040d01007387 */ /* 0x0001e20000100800 */
[----:B------:R-:W-:-:S03]  /*12b0*/  SHF.R.S32.HI R19, RZ, 0x1f, R18 ;  /* 0x0000001fff137819 */ /* 0x000fc60000011412 */
[----:B------:R-:W-:Y:S04]  /*12c0*/  STL [R1+0x8], R14 ;  /* 0x0000080e01007387 */ /* 0x000fe80000100800 */
[----:B------:R-:W-:Y:S01]  /*12d0*/  STL [R1+0xc], R15 ;  /* 0x00000c0f01007387 */ /* 0x000fe20000100800 */
[----:B0-----:R-:W-:-:S03]  /*12e0*/  VIADD R13, R208, 0x60 ;  /* 0x00000060d00d7836 */ /* 0x001fc60000000000 */
[----:B------:R-:W-:Y:S04]  /*12f0*/  STL [R1+0x68], RZ ;  /* 0x000068ff01007387 */ /* 0x000fe80000100800 */
[----:B------:R0:W-:Y:S04]  /*1300*/  STL [R1+0x30], R2 ;  /* 0x0000300201007387 */ /* 0x0001e80000100800 */
[----:B------:R1:W-:Y:S01]  /*1310*/  STL [R1+0x5c], R4 ;  /* 0x00005c0401007387 */ /* 0x0003e20000100800 */
[----:B0-----:R-:W-:Y:S02]  /*1320*/  VIADD R2, R208, 0x20 ;  /* 0x00000020d0027836 */ /* 0x001fe40000000000 */
[----:B-1----:R-:W-:-:S03]  /*1330*/  VIADD R4, R228, 0x80 ;  /* 0x00000080e4047836 */ /* 0x002fc60000000000 */
[----:B------:R0:W-:Y:S01]  /*1340*/  STL [R1+0x10], R2 ;  /* 0x0000100201007387 */ /* 0x0001e20000100800 */
[----:B------:R-:W-:-:S03]  /*1350*/  LOP3.LUT R4, R10, R3, R12, 0xf6, !PT ;  /* 0x000000030a047212 */ /* 0x000fc600078ef60c */
[----:B------:R-:W-:Y:S04]  /*1360*/  STL [R1+0x14], R13 ;  /* 0x0000140d01007387 */ /* 0x000fe80000100800 */
[----:B------:R-:W-:Y:S01]  /*1370*/  STL [R1+0x58], R4 ;  /* 0x0000580401007387 */ /* 0x000fe20000100800 */
[----:B0-----:R-:W-:-:S04]  /*1380*/  LOP3.LUT R2, R24, 0x38, R228, 0xf8, !PT ;  /* 0x0000003818027812 */ /* 0x001fc800078ef8e4 */
[----:B------:R-:W-:Y:S01]  /*1390*/  LOP3.LUT R3, R6, R2, R8, 0xf6, !PT ;  /* 0x0000000206037212 */ /* 0x000fe200078ef608 */
[--C-:B------:R-:W-:Y:S02]  /*13a0*/  IMAD R2, R21, 0x2, R0.reuse ;  /* 0x0000000215027824 */ /* 0x100fe400078e0200 */
[--C-:B------:R-:W-:Y:S02]  /*13b0*/  IMAD R6, R23, 0x2, R0.reuse ;  /* 0x0000000217067824 */ /* 0x100fe400078e0200 */
[--C-:B------:R-:W-:Y:S01]  /*13c0*/  IMAD R3, R3, 0x2, R0.reuse ;  /* 0x0000000203037824 */ /* 0x100fe200078e0200 */
[----:B------:R0:W-:Y:S04]  /*13d0*/  STL [R1+0x90], R2 ;  /* 0x0000900201007387 */ /* 0x0001e80000100800 */
[----:B------:R1:W-:Y:S04]  /*13e0*/  STL [R1+0x88], R6 ;  /* 0x0000880601007387 */ /* 0x0003e80000100800 */
[----:B------:R2:W-:Y:S01]  /*13f0*/  STL [R1+0x98], R3 ;  /* 0x0000980301007387 */ /* 0x0005e20000100800 */
[----:B0-----:R-:W-:-:S02]  /*1400*/  IMAD R2, R7, 0x2, R0 ;  /* 0x0000000207027824 */ /* 0x001fc400078e0200 */
[----:B-1----:R-:W-:-:S03]  /*1410*/  IMAD R6, R11, 0x2, R0 ;  /* 0x000000020b067824 */ /* 0x002fc600078e0200 */
[----:B------:R0:W-:Y:S01]  /*1420*/  STL [R1+0x94], R2 ;  /* 0x0000940201007387 */ /* 0x0001e20000100800 */
[----:B--2---:R-:W-:-:S03]  /*1430*/  IMAD R3, R25, 0x2, R0 ;  /* 0x0000000219037824 */ /* 0x004fc600078e0200 */
[----:B------:R1:W-:Y:S04]  /*1440*/  STL [R1+0x8c], R6 ;  /* 0x00008c0601007387 */ /* 0x0003e80000100800 */
[----:B------:R1:W-:Y:S01]  /*1450*/  STL [R1+0x84], R3 ;  /* 0x0000840301007387 */ /* 0x0003e20000100800 */
[--C-:B0-----:R-:W-:Y:S02]  /*1460*/  IMAD R2, R5, 0x2, R0.reuse ;  /* 0x0000000205027824 */ /* 0x101fe400078e0200 */
[----:B------:R-:W-:-:S05]  /*1470*/  IMAD R0, R4, 0x2, R0 ;  /* 0x0000000204007824 */ /* 0x000fca00078e0200 */
[----:B------:R1:W-:Y:S04]  /*1480*/  STL [R1+0x4c], R0 ;  /* 0x00004c0001007387 */ /* 0x0003e80000100800 */
[----:B------:R1:W-:Y:S02]  /*1490*/  STL [R1+0x9c], R2 ;  /* 0x00009c0201007387 */ /* 0x0003e40000100800 */
.L_x_1653:
[----:B-12--5:R-:W2:Y:S01]  /*14a0*/  LDL R12, [R1+0x4] ;  /* 0x00000400010c7983 */ /* 0x026ea20000100800 */
[----:B------:R-:W-:Y:S01]  /*14b0*/  ULDC.64 UR4, c[0x0][0xa28] ;  /* 0x00028a0000047ab9 */ /* 0x000fe20000000a00 */
[----:B0---4-:R-:W0:Y:S02]  /*14c0*/  LDC.64 R4, c[0x0][0xa08] ;  /* 0x00028200ff047b82 */ /* 0x011e240000000a00 */
[----:B------:R-:W3:Y:S04]  /*14d0*/  LDL R27, [R1+0x8] ;  /* 0x00000800011b7983 */ /* 0x000ee80000100800 */
[----:B------:R-:W4:Y:S01]  /*14e0*/  LDL R28, [R1+0xc] ;  /* 0x00000c00011c7983 */ /* 0x000f220000100800 */
[----:B------:R-:W-:-:S04]  /*14f0*/  ISETP.NE.U32.AND P0, PT, RZ, UR4, PT ;  /* 0x00000004ff007c0c */ /* 0x000fc8000bf05070 */
[----:B------:R-:W-:Y:S01]  /*1500*/  ISETP.NE.AND.EX P0, PT, RZ, UR5, PT, P0 ;  /* 0x00000005ff007c0c */ /* 0x000fe2000bf05300 */
[----:B------:R-:W-:Y:S02]  /*1510*/  ULDC.64 UR4, c[0x0][0xa18] ;  /* 0x0002860000047ab9 */ /* 0x000fe40000000a00 */
[----:B------:R-:W-:-:S04]  /*1520*/  ISETP.NE.U32.AND P1, PT, RZ, UR4, PT ;  /* 0x00000004ff007c0c */ /* 0x000fc8000bf25070 */
[----:B------:R-:W-:Y:S01]  /*1530*/  ISETP.NE.AND.EX P1, PT, RZ, UR5, PT, P1 ;  /* 0x00000005ff007c0c */ /* 0x000fe2000bf25310 */
[----:B------:R-:W-:-:S05]  /*1540*/  ULDC.64 UR4, c[0x0][0xa08] ;  /* 0x0002820000047ab9 */ /* 0x000fca0000000a00 */
[----:B-1----:R-:W1:Y:S08]  /*1550*/  @P0 LDC.64 R2, c[0x0][0xa28] ;  /* 0x00028a00ff020b82 */ /* 0x002e700000000a00 */
[----:B------:R-:W1:Y:S01]  /*1560*/  @P1 LDC.64 R6, c[0x0][0xa18] ;  /* 0x00028600ff061b82 */ /* 0x000e620000000a00 */
[----:B------:R-:W-:Y:S01]  /*1570*/  ISETP.NE.U32.AND P3, PT, RZ, UR4, PT ;  /* 0x00000004ff007c0c */ /* 0x000fe2000bf65070 */
[----:B------:R-:W-:-:S03]  /*1580*/  ULDC UR4, c[0x0][0x288] ;  /* 0x0000a20000047ab9 */ /* 0x000fc60000000800 */
[----:B------:R-:W-:Y:S01]  /*1590*/  ISETP.NE.AND.EX P3, PT, RZ, UR5, PT, P3 ;  /* 0x00000005ff007c0c */ /* 0x000fe2000bf65330 */
[----:B------:R-:W-:Y:S01]  /*15a0*/  IMAD.U32 R224, RZ, RZ, UR4 ;  /* 0x00000004ffe07e24 */ /* 0x000fe2000f8e00ff */
[----:B------:R-:W-:Y:S01]  /*15b0*/  ULDC.64 UR4, c[0x0][0x3f8] ;  /* 0x0000fe0000047ab9 */ /* 0x000fe20000000a00 */
[----:B------:R-:W-:Y:S01]  /*15c0*/  IMAD.MOV.U32 R0, RZ, RZ, RZ ;  /* 0x000000ffff007224 */ /* 0x000fe200078e00ff */
[----:B------:R-:W-:Y:S01]  /*15d0*/  UISETP.NE.U32.AND UP0, UPT, UR4, URZ, UPT ;  /* 0x0000003f0400728c */ /* 0x000fe2000bf05070 */
[----:B------:R-:W-:Y:S01]  /*15e0*/  IMAD.MOV.U32 R26, RZ, RZ, RZ ;  /* 0x000000ffff1a7224 */ /* 0x000fe200078e00ff */
[----:B------:R-:W-:Y:S01]  /*15f0*/  ULDC.64 UR6, c[0x0][0x208] ;  /* 0x0000820000067ab9 */ /* 0x000fe20000000a00 */
[----:B------:R-:W-:Y:S01]  /*1600*/  ULDC UR4, c[0x0][0x404] ;  /* 0x0001010000047ab9 */ /* 0x000fe20000000800 */
[----:B------:R-:W-:-:S03]  /*1610*/  UISETP.NE.AND.EX UP0, UPT, UR5, URZ, UPT, UP0 ;  /* 0x0000003f0500728c */ /* 0x000fc6000bf05300 */
[----:B------:R-:W-:Y:S01]  /*1620*/  ULDC UR5, c[0x0][0x2e0] ;  /* 0x0000b80000057ab9 */ /* 0x000fe20000000800 */
[----:B------:R-:W-:-:S04]  /*1630*/  USEL UR4, UR4, 0x1, UP0 ;  /* 0x0000000104047887 */ /* 0x000fc80008000000 */
[----:B------:R-:W-:-:S03]  /*1640*/  UIMAD UR4, UR4, UR5, URZ ;  /* 0x00000005040472a4 */ /* 0x000fc6000f8e023f */
[----:B------:R-:W-:Y:S01]  /*1650*/  ULDC UR5, c[0x0][0x338] ;  /* 0x0000ce0000057ab9 */ /* 0x000fe20000000800 */
[----:B--2---:R2:W-:Y:S04]  /*1660*/  STL [R1+0x6c], R12 ;  /* 0x00006c0c01007387 */ /* 0x0045e80000100800 */
[----:B---3--:R2:W-:Y:S04]  /*1670*/  STL [R1+0x60], R27 ;  /* 0x0000601b01007387 */ /* 0x0085e80000100800 */
[----:B----4-:R2:W-:Y:S01]  /*1680*/  STL [R1+0x64], R28 ;  /* 0x0000641c01007387 */ /* 0x0105e20000100800 */
[----:B0-----:R-:W-:-:S04]  /*1690*/  IMAD.WIDE R8, R28, 0x4, R4 ;  /* 0x000000041c087825 */ /* 0x001fc800078e0204 */
[C---:B-1----:R-:W-:Y:S01]  /*16a0*/  @P0 IMAD.WIDE R2, R28.reuse, 0x4, R2 ;  /* 0x000000041c020825 */ /* 0x042fe200078e0202 */
[----:B------:R2:W5:Y:S03]  /*16b0*/  @P3 LDG.E R26, desc[UR6][R8.64] ;  /* 0x00000006081a3981 */ /* 0x000566000c1e1900 */
[----:B------:R-:W-:Y:S01]  /*16c0*/  @P1 IMAD.WIDE R4, R28, 0x4, R6 ;  /* 0x000000041c041825 */ /* 0x000fe200078e0206 */
[----:B------:R2:W5:Y:S04]  /*16d0*/  @P0 LDG.E R0, desc[UR6][R2.64] ;  /* 0x0000000602000981 */ /* 0x000568000c1e1900 */
[----:B------:R2:W5:Y:S01]  /*16e0*/  @P1 LDG.E R224, desc[UR6][R4.64] ;  /* 0x0000000604e01981 */ /* 0x000562000c1e1900 */
[----:B------:R-:W-:-:S02]  /*16f0*/  ULDC.64 UR6, c[0x0][0xa20] ;  /* 0x0002880000067ab9 */ /* 0x000fc40000000a00 */
[----:B------:R-:W-:-:S04]  /*1700*/  ISETP.NE.U32.AND P2, PT, RZ, UR6, PT ;  /* 0x00000006ff007c0c */ /* 0x000fc8000bf45070 */
[----:B------:R-:W-:Y:S01]  /*1710*/  ISETP.NE.AND.EX P2, PT, RZ, UR7, PT, P2 ;  /* 0x00000007ff007c0c */ /* 0x000fe2000bf45320 */
[----:B------:R-:W-:-:S12]  /*1720*/  @P1 BRA `(.L_x_1341) ;  /* 0x0000000000281947 */ /* 0x000fd80003800000 */
[----:B------:R-:W-:Y:S02]  /*1730*/  ULDC.64 UR6, c[0x0][0xa00] ;  /* 0x0002800000067ab9 */ /* 0x000fe40000000a00 */
[----:B------:R-:W-:-:S04]  /*1740*/  ISETP.NE.U32.AND P0, PT, RZ, UR6, PT ;  /* 0x00000006ff007c0c */ /* 0x000fc8000bf05070 */
[----:B------:R-:W-:-:S13]  /*1750*/  ISETP.NE.AND.EX P0, PT, RZ, UR7, PT, P0 ;  /* 0x00000007ff007c0c */ /* 0x000fda000bf05300 */
[----:B------:R-:W-:Y:S05]  /*1760*/  @!P0 BRA `(.L_x_1341) ;  /* 0x0000000000188947 */ /* 0x000fea0003800000 */
[----:B--2---:R-:W0:Y:S01]  /*1770*/  LDC.64 R2, c[0x0][0xa00] ;  /* 0x00028000ff027b82 */ /* 0x004e220000000a00 */
[----:B------:R-:W-:Y:S01]  /*1780*/  ULDC.64 UR6, c[0x0][0x208] ;  /* 0x0000820000067ab9 */ /* 0x000fe20000000a00 */
[----:B0-----:R-:W-:-:S05]  /*1790*/  IMAD.WIDE R2, R28, 0x4, R2 ;  /* 0x000000041c027825 */ /* 0x001fca00078e0202 */
[----:B-----5:R-:W2:Y:S04]  /*17a0*/  LDG.E R224, desc[UR6][R2.64] ;  /* 0x0000000602e07981 */ /* 0x020ea8000c1e1900 */
[----:B------:R-:W2:Y:S02]  /*17b0*/  LDG.E R5, desc[UR6][R2.64+0x4] ;  /* 0x0000040602057981 */ /* 0x000ea4000c1e1900 */
[----:B--2---:R-:W-:-:S07]  /*17c0*/  IMAD.IADD R224, R5, 0x1, -R224 ;  /* 0x0000000105e07824 */ /* 0x004fce00078e0ae0 */
.L_x_1341:
[----:B--2---:R-:W-:Y:S02]  /*17d0*/  IMAD.U32 R2, RZ, RZ, UR5 ;  /* 0x00000005ff027e24 */ /* 0x004fe4000f8e00ff */
[----:B------:R-:W-:Y:S01]  /*17e0*/  IMAD.U32 R25, RZ, RZ, UR4 ;  /* 0x00000004ff197e24 */ /* 0x000fe2000f8e00ff */
[----:B------:R-:W-:Y:S06]  /*17f0*/  @!P2 BRA `(.L_x_1342) ;  /* 0x000000000014a947 */ /* 0x000fec0003800000 */
[----:B------:R-:W0:Y:S01]  /*1800*/  LDC.64 R4, c[0x0][0xa20] ;  /* 0x00028800ff047b82 */ /* 0x000e220000000a00 */
[----:B------:R-:W-:Y:S01]  /*1810*/  ULDC.64 UR4, c[0x0][0x208] ;  /* 0x0000820000047ab9 */ /* 0x000fe20000000a00 */
[----:B0-----:R-:W-:-:S05]  /*1820*/  IMAD.WIDE R4, R28, 0x4, R4 ;  /* 0x000000041c047825 */ /* 0x001fca00078e0204 */
[----:B------:R0:W5:Y:S01]  /*1830*/  LDG.E R25, desc[UR4][R4.64] ;  /* 0x0000000404197981 */ /* 0x000162000c1e1900 */
[----:B------:R-:W-:Y:S05]  /*1840*/  BRA `(.L_x_1343) ;  /* 0x0000000000147947 */ /* 0x000fea0003800000 */
.L_x_1342:
[----:B------:R-:W-:Y:S05]  /*1850*/  @!P3 BRA `(.L_x_1343) ;  /* 0x000000000010b947 */ /* 0x000fea0003800000 */
[----:B------:R-:W-:Y:S02]  /*1860*/  ULDC.64 UR4, c[0x0][0x208] ;  /* 0x0000820000047ab9 */ /* 0x000fe40000000a00 */
[----:B------:R-:W2:Y:S04]  /*1870*/  LDG.E R4, desc[UR4][R8.64] ;  /* 0x0000000408047981 */ /* 0x000ea8000c1e1900 */
[----:B------:R-:W2:Y:S02]  /*1880*/  LDG.E R25, desc[UR4][R8.64+0x4] ;  /* 0x0000040408197981 */ /* 0x000ea4000c1e1900 */
[----:B--2---:R-:W-:-:S07]  /*1890*/  IMAD.IADD R25, R25, 0x1, -R4 ;  /* 0x0000000119197824 */ /* 0x004fce00078e0a04 */
.L_x_1343:
[----:B------:R-:W-:Y:S01]  /*18a0*/  ULDC.64 UR4, c[0x0][0xa10] ;  /* 0x0002840000047ab9 */ /* 0x000fe20000000a00 */
[----:B------:R-:W-:Y:S01]  /*18b0*/  ULDC.64 UR6, c[0x0][0x208] ;  /* 0x0000820000067ab9 */ /* 0x000fe20000000a00 */
[----:B------:R-:W-:Y:S01]  /*18c0*/  ISETP.NE.U32.AND P0, PT, RZ, UR4, PT ;  /* 0x00000004ff007c0c */ /* 0x000fe2000bf05070 */
[----:B------:R-:W1:Y:S03]  /*18d0*/  LDC.64 R10, c[0x0][0x9e0] ;  /* 0x00027800ff0a7b82 */ /* 0x000e660000000a00 */
[----:B------:R-:W-:Y:S01]  /*18e0*/  ISETP.NE.AND.EX P0, PT, RZ, UR5, PT, P0 ;  /* 0x00000005ff007c0c */ /* 0x000fe2000bf05300 */
[----:B------:R-:W-:Y:S02]  /*18f0*/  ULDC.64 UR4, c[0x0][0xa30] ;  /* 0x00028c0000047ab9 */ /* 0x000fe40000000a00 */
[----:B------:R-:W-:-:S04]  /*1900*/  ISETP.NE.U32.AND P1, PT, RZ, UR4, PT ;  /* 0x00000004ff007c0c */ /* 0x000fc8000bf25070 */
[----:B------:R-:W-:-:S06]  /*1910*/  ISETP.NE.AND.EX P1, PT, RZ, UR5, PT, P1 ;  /* 0x00000005ff007c0c */ /* 0x000fcc000bf25310 */
[----:B0-----:R-:W0:Y:S08]  /*1920*/  @P0 LDC.64 R4, c[0x0][0xa10] ;  /* 0x00028400ff040b82 */ /* 0x001e300000000a00 */
[----:B------:R-:W2:Y:S01]  /*1930*/  @P1 LDC.64 R6, c[0x0][0xa30] ;  /* 0x00028c00ff061b82 */ /* 0x000ea20000000a00 */
[----:B0-----:R-:W-:-:S05]  /*1940*/  @P0 IMAD.WIDE R4, R28, 0x4, R4 ;  /* 0x000000041c040825 */ /* 0x001fca00078e0204 */
[----:B------:R-:W3:Y:S04]  /*1950*/  @P0 LDG.E R3, desc[UR6][R4.64] ;  /* 0x0000000604030981 */ /* 0x000ee8000c1e1900 */
[----:B------:R-:W3:Y:S01]  /*1960*/  @P0 LDG.E R8, desc[UR6][R4.64+0x4] ;  /* 0x0000040604080981 */ /* 0x000ee2000c1e1900 */
[----:B-----5:R-:W-:Y:S02]  /*1970*/  IMAD.MOV.U32 R100, RZ, RZ, R25 ;  /* 0x000000ffff647224 */ /* 0x020fe400078e0019 */
[----:B--2---:R-:W-:-:S04]  /*1980*/  @P1 IMAD.WIDE R6, R28, 0x4, R6 ;  /* 0x000000041c061825 */ /* 0x004fc800078e0206 */
[----:B------:R-:W-:Y:S01]  /*1990*/  IMAD.IADD R9, R25, 0x1, -R0 ;  /* 0x0000000119097824 */ /* 0x000fe200078e0a00 */
[----:B------:R0:W5:Y:S01]  /*19a0*/  @P1 LDG.E R100, desc[UR6][R6.64] ;  /* 0x0000000606641981 */ /* 0x000162000c1e1900 */
[----:B-1----:R-:W-:Y:S02]  /*19b0*/  ISETP.GE.AND P1, PT, R11, 0x1, PT ;  /* 0x000000010b00780c */ /* 0x002fe40003f26270 */
[----:B------:R-:W-:Y:S01]  /*19c0*/  LEA R103, R12, 0x80, 0x7 ;  /* 0x000000800c677811 */ /* 0x000fe200078e38ff */
[----:B---3--:R-:W-:-:S04]  /*19d0*/  @P0 IMAD.IADD R2, R8, 0x1, -R3 ;  /* 0x0000000108020824 */ /* 0x008fc800078e0a03 */
[----:B------:R-:W-:-:S04]  /*19e0*/  IMAD.IADD R219, R9, 0x1, R2 ;  /* 0x0000000109db7824 */ /* 0x000fc800078e0202 */
[C---:B------:R-:W-:Y:S01]  /*19f0*/  VIADD R0, R219.reuse, 0x3f ;  /* 0x0000003fdb007836 */ /* 0x040fe20000000000 */
[----:B------:R-:W-:-:S04]  /*1a00*/  IADD3 R103, R219, R103, -R224 ;  /* 0x00000067db677210 */ /* 0x000fc80007ffe8e0 */
[----:B------:R-:W-:-:S04]  /*1a10*/  SHF.R.S32.HI R3, RZ, 0x1f, R0 ;  /* 0x0000001fff037819 */ /* 0x000fc80000011400 */
[----:B------:R-:W-:Y:S01]  /*1a20*/  LEA.HI R3, R3, R0, RZ, 0x6 ;  /* 0x0000000003037211 */ /* 0x000fe200078f30ff */
[----:B------:R-:W-:-:S03]  /*1a30*/  IMAD.IADD R0, R103, 0x1, R10 ;  /* 0x0000000167007824 */ /* 0x000fc600078e020a */
[----:B------:R-:W-:Y:S01]  /*1a40*/  SHF.R.S32.HI R104, RZ, 0x6, R3 ;  /* 0x00000006ff687819 */ /* 0x000fe20000011403 */
[----:B0-----:R-:W-:Y:S06]  /*1a50*/  @!P1 BRA `(.L_x_1344) ;  /* 0x0000000000489947 */ /* 0x001fec0003800000 */
[C---:B------:R-:W-:Y:S01]  /*1a60*/  ISETP.GT.AND P0, PT, R103.reuse, RZ, PT ;  /* 0x000000ff6700720c */ /* 0x040fe20003f04270 */
[----:B------:R-:W-:Y:S01]  /*1a70*/  BSSY B0, `(.L_x_1345) ;  /* 0x000000e000007945 */ /* 0x000fe20003800000 */
[----:B------:R-:W-:-:S11]  /*1a80*/  VIADD R3, R103, 0xffffffff ;  /* 0xffffffff67037836 */ /* 0x000fd60000000000 */
        /* <DEDUP_REMOVED lines=8> */
.L_x_1346:
[----:B------:R-:W-:-:S13]  /*1b10*/  ISETP.NE.AND P0, PT, R11, 0x1, PT ;  /* 0x000000010b00780c */ /* 0x000fda0003f05270 */
[----:B------:R-:W0:Y:S02]  /*1b20*/  @P0 LDC.64 R4, c[0x0][0x9e8] ;  /* 0x00027a00ff040b82 */ /* 0x000e240000000a00 */
[----:B0-----:R-:W-:-:S05]  /*1b30*/  @P0 IMAD.HI.U32 R4, R3, R4, RZ ;  /* 0x0000000403040227 */ /* 0x001fca00078e00ff */
[----:B------:R-:W-:-:S07]  /*1b40*/  @P0 SHF.R.U32.HI R3, RZ, R5, R4 ;  /* 0x00000005ff030219 */ /* 0x000fce0000011604 */
.L_x_1347:
[----:B------:R-:W-:Y:S05]  /*1b50*/  BSYNC B0 ;  /* 0x0000000000007941 */ /* 0x000fea0003800000 */
.L_x_1345:
[----:B------:R-:W-:-:S05]  /*1b60*/  IMAD R3, R3, R11, R11 ;  /* 0x0000000b03037224 */ /* 0x000fca00078e020b */
[----:B------:R-:W-:-:S07]  /*1b70*/  VIMNMX R0, R0, R3, PT ;  /* 0x0000000300007248 */ /* 0x000fce0003fe0100 */
.L_x_1344:
[----:B------:R-:W-:Y:S01]  /*1b80*/  IMAD R4, R12, 0x80, -R224 ;  /* 0x000000800c047824 */ /* 0x000fe200078e0ae0 */
[----:B------:R-:W-:-:S03]  /*1b90*/  ULDC UR4, c[0x0][0x9dc] ;  /* 0x0002770000047ab9 */ /* 0x000fc60000000800 */
[----:B------:R-:W-:-:S04]  /*1ba0*/  IMAD.IADD R101, R219, 0x1, R4 ;  /* 0x00000001db657824 */ /* 0x000fc800078e0204 */
[----:B------:R-:W-:Y:S01]  /*1bb0*/  VIADD R3, R101, -UR4 ;  /* 0x8000000465037c36 */ /* 0x000fe20008000000 */
[----:B------:R-:W-:Y:S06]  /*1bc0*/  @!P1 BRA `(.L_x_1348) ;  /* 0x0000000000489947 */ /* 0x000fec0003800000 */
[----:B------:R-:W-:Y:S01]  /*1bd0*/  ISETP.GT.AND P0, PT, R101, -0x1, PT ;  /* 0xffffffff6500780c */ /* 0x000fe20003f04270 */
[----:B------:R-:W-:-:S12]  /*1be0*/  BSSY B0, `(.L_x_1349) ;  /* 0x000000e000007945 */ /* 0x000fd80003800000 */
        /* <DEDUP_REMOVED lines=8> */
.L_x_1350:
[----:B------:R-:W-:Y:S01]  /*1c70*/  ISETP.NE.AND P0, PT, R11, 0x1, PT ;  /* 0x000000010b00780c */ /* 0x000fe20003f05270 */
[----:B------:R-:W-:-:S12]  /*1c80*/  IMAD.MOV.U32 R4, RZ, RZ, R101 ;  /* 0x000000ffff047224 */ /* 0x000fd800078e0065 */
[----:B------:R-:W0:Y:S02]  /*1c90*/  @P0 LDC.64 R6, c[0x0][0x9e8] ;  /* 0x00027a00ff060b82 */ /* 0x000e240000000a00 */
[----:B0-----:R-:W-:-:S05]  /*1ca0*/  @P0 IMAD.HI.U32 R6, R101, R6, RZ ;  /* 0x0000000665060227 */ /* 0x001fca00078e00ff */
[----:B------:R-:W-:-:S07]  /*1cb0*/  @P0 SHF.R.U32.HI R4, RZ, R7, R6 ;  /* 0x00000007ff040219 */ /* 0x000fce0000011606 */
.L_x_1351:
[----:B------:R-:W-:Y:S05]  /*1cc0*/  BSYNC B0 ;  /* 0x0000000000007941 */ /* 0x000fea0003800000 */
.L_x_1349:
[----:B------:R-:W-:-:S05]  /*1cd0*/  IMAD R4, R4, R11, RZ ;  /* 0x0000000b04047224 */ /* 0x000fca00078e02ff */
[----:B------:R-:W-:-:S07]  /*1ce0*/  VIMNMX R3, R3, R4, !PT ;  /* 0x0000000403037248 */ /* 0x000fce0007fe0100 */
.L_x_1348:
[----:B------:R-:W-:Y:S01]  /*1cf0*/  VIADD R0, R0, 0x3f ;  /* 0x0000003f00007836 */ /* 0x000fe20000000000 */
[----:B------:R-:W-:-:S04]  /*1d00*/  SHF.R.S32.HI R4, RZ, 0x1f, R3 ;  /* 0x0000001fff047819 */ /* 0x000fc80000011403 */
[----:B------:R-:W-:Y:S02]  /*1d10*/  SHF.R.S32.HI R5, RZ, 0x1f, R0 ;  /* 0x0000001fff057819 */ /* 0x000fe40000011400 */
[----:B------:R-:W-:Y:S02]  /*1d20*/  LEA.HI R4, R4, R3, RZ, 0x6 ;  /* 0x0000000304047211 */ /* 0x000fe400078f30ff */
[----:B------:R-:W-:Y:S02]  /*1d30*/  LEA.HI R5, R5, R0, RZ, 0x6 ;  /* 0x0000000005057211 */ /* 0x000fe400078f30ff */
[----:B------:R-:W-:Y:S02]  /*1d40*/  SHF.R.S32.HI R4, RZ, 0x6, R4 ;  /* 0x00000006ff047819 */ /* 0x000fe40000011404 */
[----:B------:R-:W-:Y:S02]  /*1d50*/  SHF.R.S32.HI R5, RZ, 0x6, R5 ;  /* 0x00000006ff057819 */ /* 0x000fe40000011405 */
[----:B------:R-:W-:-:S02]  /*1d60*/  VIMNMX R4, RZ, R4, !PT ;  /* 0x00000004ff047248 */ /* 0x000fc40007fe0100 */
[----:B------:R-:W-:-:S03]  /*1d70*/  VIMNMX R5, R104, R5, PT ;  /* 0x0000000568057248 */ /* 0x000fc60003fe0100 */
[--C-:B------:R-:W-:Y:S02]  /*1d80*/  IMAD R4, R4, 0x40, -R9.reuse ;  /* 0x0000004004047824 */ /* 0x100fe400078e0a09 */
[----:B------:R-:W-:-:S03]  /*1d90*/  IMAD R5, R5, 0x40, -R9 ;  /* 0x0000004005057824 */ /* 0x000fc600078e0a09 */
[----:B------:R-:W-:Y:S02]  /*1da0*/  VIMNMX R4, RZ, R4, !PT ;  /* 0x00000004ff047248 */ /* 0x000fe40007fe0100 */
[----:B------:R-:W-:Y:S02]  /*1db0*/  VIMNMX R5, R5, R2, PT ;  /* 0x0000000205057248 */ /* 0x000fe40003fe0100 */
[----:B------:R-:W-:Y:S02]  /*1dc0*/  SHF.R.U32.HI R23, RZ, 0x6, R4 ;  /* 0x00000006ff177819 */ /* 0x000fe40000011604 */
[----:B------:R-:W-:-:S03]  /*1dd0*/  ISETP.GT.AND P0, PT, R5, R4, PT ;  /* 0x000000040500720c */ /* 0x000fc60003f04270 */
[----:B------:R-:W-:-:S10]  /*1de0*/  IMAD.MOV.U32 R24, RZ, RZ, R23 ;  /* 0x000000ffff187224 */ /* 0x000fd400078e0017 */
[----:B------:R-:W-:-:S05]  /*1df0*/  @P0 VIADD R0, R5, 0x3f ;  /* 0x0000003f05000836 */ /* 0x000fca0000000000 */
[----:B------:R-:W-:-:S04]  /*1e00*/  @P0 SHF.R.S32.HI R3, RZ, 0x1f, R0 ;  /* 0x0000001fff030819 */ /* 0x000fc80000011400 */
[----:B------:R-:W-:-:S04]  /*1e10*/  @P0 LEA.HI R3, R3, R0, RZ, 0x6 ;  /* 0x0000000003030211 */ /* 0x000fc800078f30ff */
[----:B------:R-:W-:Y:S02]  /*1e20*/  @P0 SHF.R.S32.HI R24, RZ, 0x6, R3 ;  /* 0x00000006ff180819 */ /* 0x000fe40000011403 */
[----:B------:R-:W-:Y:S02]  /*1e30*/  PLOP3.LUT P0, PT, PT, PT, PT, 0x80, 0x0 ;  /* 0x000000000000781c */ /* 0x000fe40003f0f070 */
[----:B------:R-:W-:-:S13]  /*1e40*/  ISETP.GT.AND P1, PT, R24, R23, PT ;  /* 0x000000171800720c */ /* 0x000fda0003f24270 */
[----:B------:R-:W-:Y:S05]  /*1e50*/  @!P1 BRA `(.L_x_1352) ;  /* 0x0000006800fc9947 */ /* 0x000fea0003800000 */
        /* <DEDUP_REMOVED lines=20> */
.L_x_1354:
[----:B------:R-:W-:Y:S05]  /*1fa0*/  BSYNC B6 ;  /* 0x0000000000067941 */ /* 0x000fea0003800000 */
.L_x_1353:
        /* <DEDUP_REMOVED lines=20> */
.L_x_1356:
[----:B------:R-:W-:Y:S05]  /*20f0*/  BSYNC B6 ;  /* 0x0000000000067941 */ /* 0x000fea0003800000 */
.L_x_1355:
[----:B------:R-:W-:Y:S01]  /*2100*/  ULDC.64 UR4, c[0x0][0x9f8] ;  /* 0x00027e0000047ab9 */ /* 0x000fe20000000a00 */
[----:B------:R-:W0:Y:S01]  /*2110*/  LDC R0, c[0x0][0x428] ;  /* 0x00010a00ff007b82 */ /* 0x000e220000000800 */
[----:B------:R-:W-:Y:S01]  /*2120*/  ISETP.NE.U32.AND P0, PT, RZ, UR4, PT ;  /* 0x00000004ff007c0c */ /* 0x000fe2000bf05070 */
[----:B------:R-:W-:Y:S01]  /*2130*/  IMAD.MOV.U32 R3, RZ, RZ, R28 ;  /* 0x000000ffff037224 */ /* 0x000fe200078e001c */
[----:B------:R-:W-:Y:S01]  /*2140*/  ULDC.64 UR6, c[0x0][0x208] ;  /* 0x0000820000067ab9 */ /* 0x000fe20000000a00 */
[----:B------:R-:W-:Y:S01]  /*2150*/  IMAD.MOV.U32 R7, RZ, RZ, R27 ;  /* 0x000000ffff077224 */ /* 0x000fe200078e001b */
[----:B------:R-:W-:Y:S01]  /*2160*/  ISETP.NE.AND.EX P0, PT, RZ, UR5, PT, P0 ;  /* 0x00000005ff007c0c */ /* 0x000fe2000bf05300 */
[----:B------:R-:W-:Y:S01]  /*2170*/  ULDC.64 UR4, c[0x0][0x2f8] ;  /* 0x0000be0000047ab9 */ /* 0x000fe20000000a00 */
[----:B------:R-:W2:Y:S01]  /*2180*/  LDL R34, [R1+0x38] ;  /* 0x0000380001227983 */ /* 0x000ea20000100800 */
[----:B------:R-:W-:Y:S01]  /*2190*/  IMAD.IADD R77, R26, 0x1, R25 ;  /* 0x000000011a4d7824 */ /* 0x000fe200078e0219 */
[----:B------:R-:W1:Y:S01]  /*21a0*/  LDC.64 R12, c[0x0][0x2f0] ;  /* 0x0000bc00ff0c7b82 */ /* 0x000e620000000a00 */
[----:B------:R-:W-:Y:S01]  /*21b0*/  VIADD R20, R228, 0x80 ;  /* 0x00000080e4147836 */ /* 0x000fe20000000000 */
[----:B------:R-:W3:Y:S01]  /*21c0*/  LDL R33, [R1+0x3c] ;  /* 0x00003c0001217983 */ /* 0x000ee20000100800 */
[----:B------:R-:W-:-:S03]  /*21d0*/  ULDC.64 UR8, c[0x0][0x320] ;  /* 0x0000c80000087ab9 */ /* 0x000fc60000000a00 */
[----:B------:R-:W4:Y:S02]  /*21e0*/  LDL R26, [R1+0x40] ;  /* 0x00004000011a7983 */ /* 0x000f240000100800 */
[----:B------:R-:W1:Y:S02]  /*21f0*/  LDC R32, c[0x0][0x3d4] ;  /* 0x0000f500ff207b82 */ /* 0x000e640000000800 */
[----:B------:R-:W4:Y:S06]  /*2200*/  LDL R14, [R1+0x48] ;  /* 0x00004800010e7983 */ /* 0x000f2c0000100800 */
[----:B------:R-:W0:Y:S02]  /*2210*/  @P0 LDC.64 R4, c[0x0][0x9f8] ;  /* 0x00027e00ff040b82 */ /* 0x000e240000000a00 */
[----:B0-----:R-:W-:Y:S01]  /*2220*/  @P0 IMAD.WIDE R4, R28, 0x4, R4 ;  /* 0x000000041c040825 */ /* 0x001fe200078e0204 */
[----:B------:R-:W-:-:S05]  /*2230*/  SHF.R.S32.HI R31, RZ, 0x1f, R77 ;  /* 0x0000001fff1f7819 */ /* 0x000fca000001144d */
[----:B------:R-:W0:Y:S01]  /*2240*/  LDC.64 R28, c[0x0][0x3d8] ;  /* 0x0000f600ff1c7b82 */ /* 0x000e220000000a00 */
[----:B------:R1:W2:Y:S01]  /*2250*/  @P0 LDG.E R3, desc[UR6][R4.64] ;  /* 0x0000000604030981 */ /* 0x0002a2000c1e1900 */
[----:B------:R-:W-:Y:S01]  /*2260*/  ISETP.NE.AND P0, PT, R0, 0x1, PT ;  /* 0x000000010000780c */ /* 0x000fe20003f05270 */
[----:B------:R-:W-:Y:S01]  /*2270*/  ULDC UR6, c[0x0][0x2e4] ;  /* 0x0000b90000067ab9 */ /* 0x000fe20000000800 */
[-C--:B-1----:R-:W-:Y:S01]  /*2280*/  IMAD R6, R31, R12.reuse, RZ ;  /* 0x0000000c1f067224 */ /* 0x082fe200078e02ff */
[----:B------:R-:W-:Y:S01]  /*2290*/  ISETP.GE.AND P1, PT, R225, UR6, PT ;  /* 0x00000006e1007c0c */ /* 0x000fe2000bf26270 */
[----:B------:R-:W-:-:S09]  /*22a0*/  IMAD.WIDE.U32 R4, R77, R12, RZ ;  /* 0x0000000c4d047225 */ /* 0x000fd200078e00ff */
[----:B------:R-:W1:Y:S08]  /*22b0*/  @P0 LDC R0, c[0x0][0x42c] ;  /* 0x00010b00ff000b82 */ /* 0x000e700000000800 */
[----:B------:R-:W0:Y:S01]  /*22c0*/  @P0 LDC R9, c[0x0][0x430] ;  /* 0x00010c00ff090b82 */ /* 0x000e220000000800 */
[----:B-1----:R-:W-:Y:S02]  /*22d0*/  @P0 IMAD.HI.U32 R0, R27, R0, RZ ;  /* 0x000000001b000227 */ /* 0x002fe400078e00ff */
[----:B------:R-:W4:Y:S03]  /*22e0*/  LDL R27, [R1+0x44] ;  /* 0x00004400011b7983 */ /* 0x000f260000100800 */
[----:B0-----:R-:W-:Y:S01]  /*22f0*/  @P0 SHF.R.U32.HI R7, RZ, R9, R0 ;  /* 0x00000009ff070219 */ /* 0x001fe20000011600 */
[----:B------:R-:W-:Y:S01]  /*2300*/  IMAD R9, R77, R13, R6 ;  /* 0x0000000d4d097224 */ /* 0x000fe200078e0206 */
[----:B------:R-:W-:-:S02]  /*2310*/  SEL R6, RZ, 0xffffffff, P1 ;  /* 0xffffffffff067807 */ /* 0x000fc40000800000 */
[----:B------:R-:W-:Y:S01]  /*2320*/  SHF.R.S32.HI R8, RZ, 0x1f, R7 ;  /* 0x0000001fff087819 */ /* 0x000fe20000011407 */
[----:B------:R-:W-:Y:S01]  /*2330*/  IMAD.IADD R5, R5, 0x1, R9 ;  /* 0x0000000105057824 */ /* 0x000fe200078e0209 */
[----:B------:R-:W-:Y:S01]  /*2340*/  ISETP.GE.AND P0, PT, R228, UR6, PT ;  /* 0x00000006e4007c0c */ /* 0x000fe2000bf06270 */
[----:B------:R-:W-:Y:S02]  /*2350*/  IMAD.SHL.U32 R9, R6, 0x2, RZ ;  /* 0x0000000206097824 */ /* 0x000fe400078e00ff */
[----:B------:R-:W-:Y:S01]  /*2360*/  IMAD R10, R8, UR4, RZ ;  /* 0x00000004080a7c24 */ /* 0x000fe2000f8e02ff */
[----:B------:R-:W-:Y:S01]  /*2370*/  SEL R0, RZ, 0x1, P0 ;  /* 0x00000001ff007807 */ /* 0x000fe20000000000 */
[C---:B------:R-:W-:Y:S01]  /*2380*/  IMAD.WIDE.U32 R4, R7.reuse, UR4, R4 ;  /* 0x0000000407047c25 */ /* 0x040fe2000f8e0004 */
[----:B------:R-:W-:Y:S02]  /*2390*/  ISETP.GE.AND P0, PT, R20, UR6, PT ;  /* 0x0000000614007c0c */ /* 0x000fe4000bf06270 */
[----:B------:R-:W0:Y:S01]  /*23a0*/  LDC.64 R20, c[0x0][0x3e8] ;  /* 0x0000fa00ff147b82 */ /* 0x000e220000000a00 */
[----:B------:R-:W-:Y:S01]  /*23b0*/  IMAD R11, R7, UR5, R10 ;  /* 0x00000005070b7c24 */ /* 0x000fe2000f8e020a */
[----:B------:R-:W-:Y:S01]  /*23c0*/  LOP3.LUT R0, R9, 0x2, R0, 0xe2, !PT ;  /* 0x0000000209007812 */ /* 0x000fe200078ee200 */
[----:B------:R-:W3:Y:S01]  /*23d0*/  LDL R10, [R1+0x34] ;  /* 0x00003400010a7983 */ /* 0x000ee20000100800 */
[----:B------:R-:W-:Y:S01]  /*23e0*/  ULDC.64 UR4, c[0x0][0xa08] ;  /* 0x0002820000047ab9 */ /* 0x000fe20000000a00 */
[----:B------:R-:W-:-:S02]  /*23f0*/  SEL R9, RZ, 0x4, P0 ;  /* 0x00000004ff097807 */ /* 0x000fc40000000000 */
[----:B------:R-:W-:Y:S02]  /*2400*/  ISETP.NE.U32.AND P0, PT, RZ, UR4, PT ;  /* 0x00000004ff007c0c */ /* 0x000fe4000bf05070 */
[----:B------:R-:W-:Y:S02]  /*2410*/  LOP3.LUT R30, R0, R9, RZ, 0xfc, !PT ;  /* 0x00000009001e7212 */ /* 0x000fe400078efcff */
[----:B------:R-:W-:Y:S01]  /*2420*/  ISETP.NE.AND.EX P0, PT, RZ, UR5, PT, P0 ;  /* 0x00000005ff007c0c */ /* 0x000fe2000bf05300 */
[----:B------:R-:W-:Y:S01]  /*2430*/  IMAD.IADD R5, R5, 0x1, R11 ;  /* 0x0000000105057824 */ /* 0x000fe200078e020b */
[----:B------:R-:W-:Y:S01]  /*2440*/  ULDC.64 UR4, c[0x0][0x300] ;  /* 0x0000c00000047ab9 */ /* 0x000fe20000000a00 */
[----:B------:R-:W-:Y:S01]  /*2450*/  SHF.R.S32.HI R229, RZ, 0x1f, R228 ;  /* 0x0000001fffe57819 */ /* 0x000fe200000114e4 */
[----:B------:R-:W-:-:S04]  /*2460*/  IMAD R6, R8, UR8, RZ ;  /* 0x0000000808067c24 */ /* 0x000fc8000f8e02ff */
[C---:B------:R-:W-:Y:S02]  /*2470*/  IMAD R25, R7.reuse, UR9, R6 ;  /* 0x0000000907197c24 */ /* 0x040fe4000f8e0206 */
[----:B------:R-:W-:Y:S01]  /*2480*/  IMAD.WIDE.U32 R6, R7, UR8, R228 ;  /* 0x0000000807067c25 */ /* 0x000fe2000f8e00e4 */
[----:B------:R-:W-:-:S03]  /*2490*/  ISETP.GE.AND P3, PT, R228, R32, PT ;  /* 0x00000020e400720c */ /* 0x000fc60003f66270 */
[----:B------:R-:W-:Y:S01]  /*24a0*/  IMAD.IADD R7, R7, 0x1, R25 ;  /* 0x0000000107077824 */ /* 0x000fe200078e0219 */
[----:B------:R-:W-:Y:S02]  /*24b0*/  SHF.R.S32.HI R209, RZ, 0x1f, R208 ;  /* 0x0000001fffd17819 */ /* 0x000fe400000114d0 */
[----:B------:R-:W-:Y:S01]  /*24c0*/  ISETP.GE.AND P2, PT, R225, R32, PT ;  /* 0x00000020e100720c */ /* 0x000fe20003f46270 */
[----:B------:R-:W-:-:S04]  /*24d0*/  IMAD.WIDE.U32 R78, R18, R28, R228 ;  /* 0x0000001c124e7225 */ /* 0x000fc800078e00e4 */
[----:B------:R-:W-:-:S04]  /*24e0*/  IMAD.WIDE.U32 R80, R18, R28, R208 ;  /* 0x0000001c12507225 */ /* 0x000fc800078e00d0 */
[----:B0-----:R-:W-:-:S04]  /*24f0*/  IMAD.WIDE.U32 R84, R18, R20, R208 ;  /* 0x0000001412547225 */ /* 0x001fc800078e00d0 */
[C---:B------:R-:W-:Y:S01]  /*2500*/  IMAD.WIDE.U32 R82, R18.reuse, R20, R228 ;  /* 0x0000001412527225 */ /* 0x040fe200078e00e4 */
[----:B------:R-:W0:Y:S01]  /*2510*/  S2R R108, SR_TID.X ;  /* 0x00000000006c7919 */ /* 0x000e220000002100 */
[----:B-----5:R-:W-:Y:S02]  /*2520*/  SHF.R.S32.HI R25, RZ, 0x1f, R100 ;  /* 0x0000001fff197819 */ /* 0x020fe40000011464 */
[----:B------:R-:W-:-:S05]  /*2530*/  IADD3 R76, P1, R18, R77, RZ ;  /* 0x0000004d124c7210 */ /* 0x000fca0007f3e0ff */
[----:B------:R-:W-:Y:S01]  /*2540*/  IMAD.X R77, R19, 0x1, R31, P1 ;  /* 0x00000001134d7824 */ /* 0x000fe200008e061f */
[----:B0-----:R-:W-:Y:S02]  /*2550*/  LEA.HI R108, R108, 0x8, RZ, 0x19 ;  /* 0x000000086c6c7811 */ /* 0x001fe400078fc8ff */
[----:B--2---:R-:W-:Y:S02]  /*2560*/  SHF.R.S32.HI R0, RZ, 0x1f, R3 ;  /* 0x0000001fff007819 */ /* 0x004fe40000011403 */
[----:B------:R-:W-:Y:S02]  /*2570*/  SEL R87, R3, RZ, !P0 ;  /* 0x000000ff03577207 */ /* 0x000fe40004000000 */
[----:B------:R-:W-:-:S03]  /*2580*/  SEL R0, R0, RZ, !P0 ;  /* 0x000000ff00007207 */ /* 0x000fc60004000000 */
[----:B------:R-:W-:-:S04]  /*2590*/  IMAD.WIDE.U32 R88, R87, UR4, R4 ;  /* 0x0000000457587c25 */ /* 0x000fc8000f8e0004 */
[C---:B------:R-:W-:Y:S02]  /*25a0*/  IMAD R4, R19.reuse, R12, RZ ;  /* 0x0000000c13047224 */ /* 0x040fe400078e02ff */
[----:B------:R-:W-:Y:S02]  /*25b0*/  IMAD R8, R0, UR4, RZ ;  /* 0x0000000400087c24 */ /* 0x000fe4000f8e02ff */
[C---:B------:R-:W-:Y:S02]  /*25c0*/  IMAD R15, R18.reuse, R13, R4 ;  /* 0x0000000d120f7224 */ /* 0x040fe400078e0204 */
[----:B------:R-:W-:Y:S02]  /*25d0*/  IMAD R3, R19, R20, RZ ;  /* 0x0000001413037224 */ /* 0x000fe400078e02ff */
[----:B------:R-:W-:Y:S01]  /*25e0*/  IMAD R11, R87, UR5, R8 ;  /* 0x00000005570b7c24 */ /* 0x000fe2000f8e0208 */
[----:B------:R-:W-:Y:S01]  /*25f0*/  ULDC.64 UR4, c[0x0][0x328] ;  /* 0x0000ca0000047ab9 */ /* 0x000fe20000000a00 */
[----:B------:R-:W-:-:S04]  /*2600*/  IMAD.WIDE.U32 R4, R18, R12, R228 ;  /* 0x0000000c12047225 */ /* 0x000fc800078e00e4 */
[----:B------:R-:W-:Y:S02]  /*2610*/  IMAD R8, R0, UR4, RZ ;  /* 0x0000000400087c24 */ /* 0x000fe4000f8e02ff */
[----:B------:R-:W-:Y:S01]  /*2620*/  IMAD R9, R18, R21, R3 ;  /* 0x0000001512097224 */ /* 0x000fe200078e0203 */
[----:B------:R-:W-:Y:S01]  /*2630*/  IADD3 R3, P0, R88, R4, RZ ;  /* 0x0000000458037210 */ /* 0x000fe20007f1e0ff */
[----:B------:R-:W-:Y:S02]  /*2640*/  IMAD.IADD R0, R89, 0x1, R11 ;  /* 0x0000000159007824 */ /* 0x000fe400078e020b */
[----:B------:R-:W-:-:S03]  /*2650*/  IMAD R97, R87, UR5, R8 ;  /* 0x0000000557617c24 */ /* 0x000fc6000f8e0208 */
[----:B------:R-:W-:Y:S01]  /*2660*/  IADD3.X R4, R0, R5, R15, P0, !PT ;  /* 0x0000000500047210 */ /* 0x000fe200007fe40f */
[----:B------:R-:W-:Y:S02]  /*2670*/  IMAD R5, R19, R28, RZ ;  /* 0x0000001c13057224 */ /* 0x000fe400078e02ff */
[----:B------:R-:W-:-:S04]  /*2680*/  IMAD.WIDE.U32 R86, R87, UR4, R6 ;  /* 0x0000000457567c25 */ /* 0x000fc8000f8e0006 */
[----:B------:R-:W-:Y:S01]  /*2690*/  IMAD R7, R18, R29, R5 ;  /* 0x0000001d12077224 */ /* 0x000fe200078e0205 */
[C---:B------:R-:W-:Y:S02]  /*26a0*/  SEL R5, R32.reuse, RZ, P3 ;  /* 0x000000ff20057207 */ /* 0x040fe40001800000 */
[----:B------:R-:W-:-:S03]  /*26b0*/  SEL R6, R32, RZ, P2 ;  /* 0x000000ff20067207 */ /* 0x000fc60001000000 */
[----:B------:R-:W-:Y:S02]  /*26c0*/  IMAD.IADD R5, R228, 0x1, R5 ;  /* 0x00000001e4057824 */ /* 0x000fe400078e0205 */
[----:B------:R-:W-:Y:S02]  /*26d0*/  IMAD.IADD R81, R81, 0x1, R7 ;  /* 0x0000000151517824 */ /* 0x000fe400078e0207 */
[----:B------:R-:W-:Y:S02]  /*26e0*/  IMAD.IADD R79, R7, 0x1, R79 ;  /* 0x00000001074f7824 */ /* 0x000fe400078e024f */
[----:B------:R-:W-:Y:S01]  /*26f0*/  IMAD.IADD R7, R225, 0x1, R6 ;  /* 0x00000001e1077824 */ /* 0x000fe200078e0206 */
[----:B------:R-:W-:-:S04]  /*2700*/  SHF.R.S32.HI R6, RZ, 0x1f, R5 ;  /* 0x0000001fff067819 */ /* 0x000fc80000011405 */
[CC--:B------:R-:W-:Y:S02]  /*2710*/  LEA.HI R35, R6.reuse, R5.reuse, RZ, 0x3 ;  /* 0x0000000506237211 */ /* 0x0c0fe400078f18ff */
[----:B------:R-:W-:Y:S02]  /*2720*/  LEA.HI R5, R6, R5, RZ, 0x6 ;  /* 0x0000000506057211 */ /* 0x000fe400078f30ff */
[----:B------:R-:W-:Y:S01]  /*2730*/  SHF.R.S32.HI R8, RZ, 0x1f, R7 ;  /* 0x0000001fff087819 */ /* 0x000fe20000011407 */
[----:B------:R-:W-:Y:S02]  /*2740*/  IMAD.IADD R85, R85, 0x1, R9 ;  /* 0x0000000155557824 */ /* 0x000fe400078e0209 */
[----:B------:R-:W-:Y:S01]  /*2750*/  IMAD.IADD R83, R9, 0x1, R83 ;  /* 0x0000000109537824 */ /* 0x000fe200078e0253 */
[CC--:B------:R-:W-:Y:S01]  /*2760*/  LEA.HI R9, R8.reuse, R7.reuse, RZ, 0x6 ;  /* 0x0000000708097211 */ /* 0x0c0fe200078f30ff */
[----:B------:R-:W-:Y:S01]  /*2770*/  IMAD.SHL.U32 R6, R5, 0x40, RZ ;  /* 0x0000004005067824 */ /* 0x000fe200078e00ff */
[----:B------:R-:W-:-:S02]  /*2780*/  LEA.HI R91, R8, R7, RZ, 0x3 ;  /* 0x00000007085b7211 */ /* 0x000fc400078f18ff */
[----:B------:R-:W-:Y:S02]  /*2790*/  LOP3.LUT R5, R35, 0x38, RZ, 0xc0, !PT ;  /* 0x0000003823057812 */ /* 0x000fe400078ec0ff */
[C---:B---3--:R-:W-:Y:S01]  /*27a0*/  LOP3.LUT R8, R10.reuse, 0x38, R35, 0xf8, !PT ;  /* 0x000000380a087812 */ /* 0x048fe200078ef823 */
[----:B------:R-:W-:Y:S01]  /*27b0*/  IMAD.SHL.U32 R9, R9, 0x40, RZ ;  /* 0x0000004009097824 */ /* 0x000fe200078e00ff */
[----:B------:R-:W-:Y:S02]  /*27c0*/  LOP3.LUT R7, R91, 0x38, RZ, 0xc0, !PT ;  /* 0x000000385b077812 */ /* 0x000fe400078ec0ff */
[----:B------:R-:W-:Y:S02]  /*27d0*/  LOP3.LUT R5, R5, 0x1c0, R34, 0xf8, !PT ;  /* 0x000001c005057812 */ /* 0x000fe400078ef822 */
[----:B------:R-:W-:Y:S02]  /*27e0*/  LOP3.LUT R10, R10, 0x38, R91, 0xf8, !PT ;  /* 0x000000380a0a7812 */ /* 0x000fe400078ef85b */
[----:B------:R-:W-:-:S02]  /*27f0*/  LOP3.LUT R11, R8, R33, RZ, 0x3c, !PT ;  /* 0x00000021080b7212 */ /* 0x000fc400078e3cff */
[----:B------:R-:W-:Y:S02]  /*2800*/  LOP3.LUT R6, R6, 0xfffff000, RZ, 0xc0, !PT ;  /* 0xfffff00006067812 */ /* 0x000fe400078ec0ff */
[----:B------:R-:W-:Y:S02]  /*2810*/  LOP3.LUT R8, R7, 0x1c0, R34, 0xf8, !PT ;  /* 0x000001c007087812 */ /* 0x000fe400078ef822 */
[----:B----4-:R-:W-:Y:S02]  /*2820*/  LOP3.LUT R7, R5, R27, RZ, 0x3c, !PT ;  /* 0x0000001b05077212 */ /* 0x010fe400078e3cff */
[----:B------:R-:W-:Y:S02]  /*2830*/  LOP3.LUT R9, R9, 0xfffff000, RZ, 0xc0, !PT ;  /* 0xfffff00009097812 */ /* 0x000fe400078ec0ff */
[----:B------:R-:W-:Y:S02]  /*2840*/  LOP3.LUT R10, R10, R33, RZ, 0x3c, !PT ;  /* 0x000000210a0a7212 */ /* 0x000fe400078e3cff */
[----:B------:R-:W-:-:S02]  /*2850*/  IADD3 R5, R11, R6, R26 ;  /* 0x000000060b057210 */ /* 0x000fc40007ffe01a */
[----:B------:R-:W-:Y:S02]  /*2860*/  LOP3.LUT R8, R8, R27, RZ, 0x3c, !PT ;  /* 0x0000001b08087212 */ /* 0x000fe400078e3cff */
[----:B------:R-:W-:Y:S02]  /*2870*/  IADD3 R6, R7, R6, R14 ;  /* 0x0000000607067210 */ /* 0x000fe40007ffe00e */
[-C--:B------:R-:W-:Y:S01]  /*2880*/  IADD3 R7, R10, R9.reuse, R26 ;  /* 0x000000090a077210 */ /* 0x080fe20007ffe01a */
[----:B------:R-:W-:Y:S01]  /*2890*/  VIADD R26, R228, 0xc0 ;  /* 0x000000c0e41a7836 */ /* 0x000fe20000000000 */
[----:B------:R-:W-:Y:S01]  /*28a0*/  IADD3 R8, R8, R9, R14 ;  /* 0x0000000908087210 */ /* 0x000fe20007ffe00e */
[C---:B------:R-:W-:Y:S02]  /*28b0*/  IMAD R14, R25.reuse, R20, RZ ;  /* 0x00000014190e7224 */ /* 0x040fe400078e02ff */
[----:B------:R-:W-:Y:S01]  /*28c0*/  IMAD R25, R25, R28, RZ ;  /* 0x0000001c19197224 */ /* 0x000fe200078e02ff */
[----:B------:R-:W-:Y:S01]  /*28d0*/  ISETP.GE.AND P0, PT, R26, UR6, PT ;  /* 0x000000061a007c0c */ /* 0x000fe2000bf06270 */
[----:B------:R-:W-:Y:S01]  /*28e0*/  IMAD R37, R100, R21, R14 ;  /* 0x0000001564257224 */ /* 0x000fe200078e020e */
[----:B------:R-:W-:Y:S01]  /*28f0*/  SHF.L.U64.HI R9, R12, 0x6, R13 ;  /* 0x000000060c097819 */ /* 0x000fe2000001020d */
[----:B------:R-:W-:Y:S01]  /*2900*/  IMAD R33, R100, R29, R25 ;  /* 0x0000001d64217224 */ /* 0x000fe200078e0219 */
[----:B------:R-:W-:-:S02]  /*2910*/  SHF.L.U64.HI R10, R12, 0x5, R13 ;  /* 0x000000050c0a7819 */ /* 0x000fc4000001020d */
[C-C-:B------:R-:W-:Y:S02]  /*2920*/  SHF.L.U64.HI R13, R20.reuse, 0x6, R21.reuse ;  /* 0x00000006140d7819 */ /* 0x140fe40000010215 */
[----:B------:R-:W-:Y:S02]  /*2930*/  SHF.L.U64.HI R14, R20, 0x5, R21 ;  /* 0x00000005140e7819 */ /* 0x000fe40000010215 */
[C-C-:B------:R-:W-:Y:S02]  /*2940*/  SHF.L.U64.HI R21, R28.reuse, 0x6, R29.reuse ;  /* 0x000000061c157819 */ /* 0x140fe4000001021d */
[----:B------:R-:W-:Y:S02]  /*2950*/  SHF.L.U64.HI R25, R28, 0x5, R29 ;  /* 0x000000051c197819 */ /* 0x000fe4000001021d */
[----:B------:R-:W-:Y:S01]  /*2960*/  SEL R29, RZ, 0x8, P0 ;  /* 0x00000008ff1d7807 */ /* 0x000fe20000000000 */
[----:B------:R-:W-:Y:S01]  /*2970*/  IMAD.WIDE.U32 R80, R100, R28, R80 ;  /* 0x0000001c64507225 */ /* 0x000fe200078e0050 */
[----:B------:R-:W-:-:S02]  /*2980*/  SHF.R.S32.HI R34, RZ, 0x3, R35 ;  /* 0x00000003ff227819 */ /* 0x000fc40000011423 */
[----:B------:R-:W-:Y:S01]  /*2990*/  LOP3.LUT R94, R30, R29, RZ, 0xfc, !PT ;  /* 0x0000001d1e5e7212 */ /* 0x000fe200078efcff */
[CC--:B------:R-:W-:Y:S01]  /*29a0*/  IMAD.WIDE.U32 R84, R100.reuse, R20.reuse, R84 ;  /* 0x0000001464547225 */ /* 0x0c0fe200078e0054 */
[----:B------:R-:W-:Y:S02]  /*29b0*/  SHF.R.S32.HI R90, RZ, 0x3, R91 ;  /* 0x00000003ff5a7819 */ /* 0x000fe4000001145b */
[----:B------:R-:W-:Y:S01]  /*29c0*/  LOP3.LUT R35, R35, 0xfffffff8, RZ, 0xc0, !PT ;  /* 0xfffffff823237812 */ /* 0x000fe200078ec0ff */
[----:B------:R-:W-:Y:S01]  /*29d0*/  IMAD.WIDE.U32 R82, R100, R20, R82 ;  /* 0x0000001464527225 */ /* 0x000fe200078e0052 */
[----:B------:R-:W-:-:S03]  /*29e0*/  LOP3.LUT R91, R91, 0xfffffff8, RZ, 0xc0, !PT ;  /* 0xfffffff85b5b7812 */ /* 0x000fc600078ec0ff */
[----:B------:R-:W-:Y:S01]  /*29f0*/  IMAD.WIDE.U32 R78, R100, R28, R78 ;  /* 0x0000001c644e7225 */ /* 0x000fe200078e004e */
[----:B------:R-:W-:-:S03]  /*2a00*/  LOP3.LUT R29, R30, 0x1, RZ, 0xc0, !PT ;  /* 0x000000011e1d7812 */ /* 0x000fc600078ec0ff */
[C---:B------:R-:W-:Y:S02]  /*2a10*/  IMAD.SHL.U32 R26, R28.reuse, 0x40, RZ ;  /* 0x000000401c1a7824 */ /* 0x040fe400078e00ff */
[----:B------:R-:W-:Y:S01]  /*2a20*/  IMAD.SHL.U32 R27, R28, 0x20, RZ ;  /* 0x000000201c1b7824 */ /* 0x000fe200078e00ff */
[----:B------:R-:W-:Y:S01]  /*2a30*/  LOP3.LUT R92, R94, 0x2, RZ, 0xc0, !PT ;  /* 0x000000025e5c7812 */ /* 0x000fe200078ec0ff */
[----:B------:R-:W-:Y:S01]  /*2a40*/  IMAD.SHL.U32 R28, R32, 0x2, RZ ;  /* 0x00000002201c7824 */ /* 0x000fe200078e00ff */
[----:B------:R-:W-:Y:S01]  /*2a50*/  LOP3.LUT R93, R94, 0x4, RZ, 0xc0, !PT ;  /* 0x000000045e5d7812 */ /* 0x000fe200078ec0ff */
[----:B------:R-:W-:Y:S01]  /*2a60*/  IMAD.SHL.U32 R11, R12, 0x40, RZ ;  /* 0x000000400c0b7824 */ /* 0x000fe200078e00ff */
[----:B------:R-:W-:Y:S01]  /*2a70*/  LOP3.LUT R94, R94, 0x8, RZ, 0xc0, !PT ;  /* 0x000000085e5e7812 */ /* 0x000fe200078ec0ff */
[----:B------:R-:W-:Y:S01]  /*2a80*/  IMAD.SHL.U32 R15, R20, 0x40, RZ ;  /* 0x00000040140f7824 */ /* 0x000fe200078e00ff */
[----:B------:R-:W-:Y:S01]  /*2a90*/  SHF.R.S32.HI R95, RZ, 0x1f, R35 ;  /* 0x0000001fff5f7819 */ /* 0x000fe20000011423 */
[----:B------:R-:W-:Y:S01]  /*2aa0*/  IMAD.IADD R32, R81, 0x1, R33 ;  /* 0x0000000151207824 */ /* 0x000fe200078e0221 */
[----:B------:R-:W-:Y:S01]  /*2ab0*/  SHF.R.S32.HI R96, RZ, 0x1f, R91 ;  /* 0x0000001fff607819 */ /* 0x000fe2000001145b */
[----:B------:R-:W-:-:S02]  /*2ac0*/  IMAD.SHL.U32 R12, R12, 0x20, RZ ;  /* 0x000000200c0c7824 */ /* 0x000fc400078e00ff */
[----:B------:R-:W-:Y:S02]  /*2ad0*/  IMAD.SHL.U32 R20, R20, 0x20, RZ ;  /* 0x0000002014147824 */ /* 0x000fe400078e00ff */
[----:B------:R-:W-:Y:S02]  /*2ae0*/  IMAD.IADD R30, R85, 0x1, R37 ;  /* 0x00000001551e7824 */ /* 0x000fe400078e0225 */
[----:B------:R-:W-:Y:S02]  /*2af0*/  IMAD.IADD R31, R37, 0x1, R83 ;  /* 0x00000001251f7824 */ /* 0x000fe400078e0253 */
[----:B------:R-:W-:Y:S02]  /*2b00*/  IMAD.IADD R33, R33, 0x1, R79 ;  /* 0x0000000121217824 */ /* 0x000fe400078e024f */
[----:B------:R-:W-:-:S07]  /*2b10*/  IMAD.IADD R97, R87, 0x1, R97 ;  /* 0x0000000157617824 */ /* 0x000fce00078e0261 */
.L_x_1432:
[----:B------:R-:W2:Y:S01]  /*2b20*/  LDL R41, [R1+0x58] ;  /* 0x0000580001297983 */ /* 0x000ea20000100800 */
[----:B------:R-:W0:Y:S01]  /*2b30*/  LDC R120, c[0x0][0x3d4] ;  /* 0x0000f500ff787b82 */ /* 0x000e220000000800 */
[----:B------:R-:W-:Y:S01]  /*2b40*/  VIADD R40, R24, 0xffffffff ;  /* 0xffffffff18287836 */ /* 0x000fe20000000000 */
[----:B------:R-:W-:Y:S05]  /*2b50*/  YIELD ;  /* 0x0000000000007946 */ /* 0x000fea0003800000 */
[----:B------:R-:W-:Y:S01]  /*2b60*/  SHF.R.S32.HI R39, RZ, 0x1f, R40 ;  /* 0x0000001fff277819 */ /* 0x000fe20000011428 */
[----:B------:R-:W1:Y:S01]  /*2b70*/  LDC.64 R106, c[0x0][0x2d8] ;  /* 0x0000b600ff6a7b82 */ /* 0x000e620000000a00 */
[-C--:B------:R-:W-:Y:S01]  /*2b80*/  IMAD R24, R9, R40.reuse, RZ ;  /* 0x0000002809187224 */ /* 0x080fe200078e02ff */
[----:B------:R-:W-:Y:S01]  /*2b90*/  BSSY B0, `(.L_x_1357) ;  /* 0x000057a000007945 */ /* 0x000fe20003800000 */
[----:B------:R-:W-:-:S04]  /*2ba0*/  IMAD.WIDE.U32 R112, R11, R40, RZ ;  /* 0x000000280b707225 */ /* 0x000fc800078e00ff */
[----:B------:R-:W-:Y:S01]  /*2bb0*/  IMAD R73, R39, R11, R24 ;  /* 0x0000000b27497224 */ /* 0x000fe200078e0218 */
[CC--:B------:R-:W-:Y:S02]  /*2bc0*/  IADD3 R37, P0, R3.reuse, R112.reuse, RZ ;  /* 0x0000007003257210 */ /* 0x0c0fe40007f1e0ff */
[----:B------:R-:W-:Y:S01]  /*2bd0*/  IADD3 R24, P4, P5, R3, R112, R12 ;  /* 0x0000007003187210 */ /* 0x000fe20007d9e00c */
[----:B------:R-:W-:-:S04]  /*2be0*/  IMAD.IADD R73, R113, 0x1, R73 ;  /* 0x0000000171497824 */ /* 0x000fc800078e0249 */
[----:B------:R-:W-:Y:S01]  /*2bf0*/  IMAD.X R38, R73, 0x1, R4, P0 ;  /* 0x0000000149267824 */ /* 0x000fe200000e0604 */
[----:B0-----:R-:W-:Y:S02]  /*2c00*/  ISETP.GE.AND P0, PT, R120, 0x1, PT ;  /* 0x000000017800780c */ /* 0x001fe40003f06270 */
[----:B------:R-:W-:Y:S02]  /*2c10*/  IADD3.X R36, R4, R73, R10, P4, P5 ;  /* 0x0000004904247210 */ /* 0x000fe400027ea40a */
[CC--:B-1----:R-:W-:Y:S02]  /*2c20*/  LEA R50, P1, R37.reuse, R106.reuse, 0x1 ;  /* 0x0000006a25327211 */ /* 0x0c2fe400078208ff */
[----:B------:R-:W-:Y:S02]  /*2c30*/  LEA R48, P6, R24, R106, 0x1 ;  /* 0x0000006a18307211 */ /* 0x000fe400078c08ff */
[----:B------:R-:W-:Y:S02]  /*2c40*/  LEA.HI.X R51, R37, R107, R38, 0x1, P1 ;  /* 0x0000006b25337211 */ /* 0x000fe400008f0c26 */
[----:B------:R-:W-:-:S02]  /*2c50*/  ISETP.GT.AND P1, PT, R40, R23, PT ;  /* 0x000000172800720c */ /* 0x000fc40003f24270 */
[----:B------:R-:W-:Y:S01]  /*2c60*/  LEA.HI.X R49, R24, R107, R36, 0x1, P6 ;  /* 0x0000006b18317211 */ /* 0x000fe200030f0c24 */
[----:B------:R-:W-:Y:S01]  /*2c70*/  IMAD.MOV.U32 R24, RZ, RZ, R40 ;  /* 0x000000ffff187224 */ /* 0x000fe200078e0028 */
[----:B------:R-:W-:Y:S01]  /*2c80*/  P2R R99, PR, RZ, 0x2 ;  /* 0x00000002ff637803 */ /* 0x000fe20000000000 */
[----:B--2---:R-:W-:-:S04]  /*2c90*/  IMAD R37, R17, 0x4000, R41 ;  /* 0x0000400011257824 */ /* 0x004fc800078e0229 */
[----:B------:R-:W-:Y:S01]  /*2ca0*/  IMAD R102, R37, 0x2, R16 ;  /* 0x0000000225667824 */ /* 0x000fe200078e0210 */
[----:B---3--:R-:W-:Y:S06]  /*2cb0*/  @!P0 BRA `(.L_x_1358) ;  /* 0x0000005000e48947 */ /* 0x008fec0003800000 */
[----:B------:R-:W-:Y:S01]  /*2cc0*/  ULDC.U8 UR4, c[0x0][0x3f0] ;  /* 0x0000fc0000047ab9 */ /* 0x000fe20000000000 */
[-C--:B------:R-:W-:Y:S01]  /*2cd0*/  IMAD R37, R21, R40.reuse, RZ ;  /* 0x0000002815257224 */ /* 0x080fe200078e02ff */
[----:B------:R-:W-:Y:S01]  /*2ce0*/  ISETP.NE.AND P0, PT, RZ, UR4, PT ;  /* 0x00000004ff007c0c */ /* 0x000fe2000bf05270 */
[----:B------:R-:W-:Y:S02]  /*2cf0*/  IMAD R36, R13, R40, RZ ;  /* 0x000000280d247224 */ /* 0x000fe400078e02ff */
[C---:B------:R-:W-:Y:S02]  /*2d00*/  IMAD R37, R39.reuse, R26, R37 ;  /* 0x0000001a27257224 */ /* 0x040fe400078e0225 */
[----:B------:R-:W-:Y:S02]  /*2d10*/  IMAD R105, R24, -0x40, R2 ;  /* 0xffffffc018697824 */ /* 0x000fe400078e0202 */
[----:B------:R-:W-:Y:S02]  /*2d20*/  IMAD R39, R39, R15, R36 ;  /* 0x0000000f27277224 */ /* 0x000fe400078e0224 */
[----:B------:R-:W-:Y:S01]  /*2d30*/  IMAD.WIDE.U32 R70, R26, R40, RZ ;  /* 0x000000281a467225 */ /* 0x000fe200078e00ff */
[----:B------:R-:W-:-:S03]  /*2d40*/  VIMNMX R105, R105, 0x40, PT ;  /* 0x0000004069697848 */ /* 0x000fc60003fe0100 */
[----:B------:R-:W-:-:S04]  /*2d50*/  IMAD.WIDE.U32 R68, R15, R40, RZ ;  /* 0x000000280f447225 */ /* 0x000fc800078e00ff */
[----:B------:R-:W-:Y:S02]  /*2d60*/  IMAD.IADD R98, R71, 0x1, R37 ;  /* 0x0000000147627824 */ /* 0x000fe400078e0225 */
[----:B------:R-:W-:Y:S01]  /*2d70*/  IMAD.IADD R109, R69, 0x1, R39 ;  /* 0x00000001456d7824 */ /* 0x000fe200078e0227 */
[----:B------:R-:W-:Y:S06]  /*2d80*/  @!P0 BRA `(.L_x_1359) ;  /* 0x0000002400c48947 */ /* 0x000fec0003800000 */
[----:B------:R0:W5:Y:S04]  /*2d90*/  LDL R115, [R1+0x10] ;  /* 0x0000100001737983 */ /* 0x0001680000100800 */
[----:B------:R0:W5:Y:S01]  /*2da0*/  LDL R114, [R1+0x14] ;  /* 0x0000140001727983 */ /* 0x0001620000100800 */
[----:B------:R-:W-:Y:S01]  /*2db0*/  ISETP.GE.AND P0, PT, R18, R105, PT ;  /* 0x000000691200720c */ /* 0x000fe20003f06270 */
[----:B------:R-:W-:Y:S01]  /*2dc0*/  BSSY B1, `(.L_x_1360) ;  /* 0x000002a000017945 */ /* 0x000fe20003800000 */
        /* <DEDUP_REMOVED lines=9> */
[----:B0-----:R-:W-:Y:S06]  /*2e60*/  @P0 BRA `(.L_x_1361) ;  /* 0x00000000007c0947 */ /* 0x001fec0003800000 */
[----:B------:R-:W-:Y:S01]  /*2e70*/  IADD3 R37, P1, R80, R70, RZ ;  /* 0x0000004650257210 */ /* 0x000fe20007f3e0ff */
[----:B------:R-:W-:Y:S01]  /*2e80*/  ULDC.64 UR4, c[0x0][0x3c8] ;  /* 0x0000f20000047ab9 */ /* 0x000fe20000000a00 */
[----:B------:R-:W-:Y:S02]  /*2e90*/  IADD3 R39, P4, R84, R68, RZ ;  /* 0x0000004454277210 */ /* 0x000fe40007f9e0ff */
[----:B------:R-:W-:Y:S02]  /*2ea0*/  CS2R R106, SRZ ;  /* 0x00000000006a7805 */ /* 0x000fe4000001ff00 */
[-C--:B------:R-:W-:Y:S01]  /*2eb0*/  ISETP.GE.AND P5, PT, R208, R120.reuse, PT ;  /* 0x00000078d000720c */ /* 0x080fe20003fa6270 */
[----:B------:R-:W-:Y:S01]  /*2ec0*/  IMAD.X R38, R98, 0x1, R32, P1 ;  /* 0x0000000162267824 */ /* 0x000fe200008e0620 */
[----:B------:R-:W-:Y:S01]  /*2ed0*/  LEA R36, P1, R37, UR4, 0x1 ;  /* 0x0000000425247c11 */ /* 0x000fe2000f8208ff */
[----:B------:R-:W-:Y:S01]  /*2ee0*/  IMAD.X R42, R109, 0x1, R30, P4 ;  /* 0x000000016d2a7824 */ /* 0x000fe200020e061e */
[----:B------:R-:W-:Y:S01]  /*2ef0*/  CS2R R110, SRZ ;  /* 0x00000000006e7805 */ /* 0x000fe2000001ff00 */
[----:B------:R-:W-:Y:S01]  /*2f00*/  ULDC.64 UR6, c[0x0][0x208] ;  /* 0x0000820000067ab9 */ /* 0x000fe20000000a00 */
[----:B------:R-:W-:Y:S01]  /*2f10*/  LEA.HI.X R37, R37, UR5, R38, 0x1, P1 ;  /* 0x0000000525257c11 */ /* 0x000fe200088f0c26 */
[----:B------:R-:W-:Y:S01]  /*2f20*/  ULDC.64 UR4, c[0x0][0x3e0] ;  /* 0x0000f80000047ab9 */ /* 0x000fe20000000a00 */
[----:B-----5:R-:W-:-:S02]  /*2f30*/  ISETP.GE.AND P4, PT, R115, R120, PT ;  /* 0x000000787300720c */ /* 0x020fc40003f86270 */
        /* <DEDUP_REMOVED lines=18> */
.L_x_1361:
[----:B------:R-:W-:Y:S05]  /*3060*/  BSYNC B1 ;  /* 0x0000000000017941 */ /* 0x000fea0003800000 */
.L_x_1360:
[----:B------:R-:W-:Y:S01]  /*3070*/  ISETP.GE.AND P4, PT, R233, R105, PT ;  /* 0x00000069e900720c */ /* 0x000fe20003f86270 */
[----:B------:R-:W-:Y:S01]  /*3080*/  BSSY B1, `(.L_x_1362) ;  /* 0x000002a000017945 */ /* 0x000fe20003800000 */
[----:B------:R-:W-:Y:S02]  /*3090*/  CS2R R44, SRZ ;  /* 0x00000000002c7805 */ /* 0x000fe4000001ff00 */
[----:B------:R-:W-:Y:S02]  /*30a0*/  CS2R R52, SRZ ;  /* 0x0000000000347805 */ /* 0x000fe4000001ff00 */
[----:B------:R-:W-:Y:S02]  /*30b0*/  CS2R R56, SRZ ;  /* 0x0000000000387805 */ /* 0x000fe4000001ff00 */
[----:B------:R-:W-:Y:S02]  /*30c0*/  CS2R R42, SRZ ;  /* 0x00000000002a7805 */ /* 0x000fe4000001ff00 */
[----:B------:R-:W-:-:S02]  /*30d0*/  CS2R R46, SRZ ;  /* 0x00000000002e7805 */ /* 0x000fc4000001ff00 */
[----:B------:R-:W-:Y:S01]  /*30e0*/  CS2R R54, SRZ ;  /* 0x0000000000367805 */ /* 0x000fe2000001ff00 */
[----:B-----5:R-:W-:Y:S01]  /*30f0*/  IMAD.MOV.U32 R112, RZ, RZ, R60 ;  /* 0x000000ffff707224 */ /* 0x020fe200078e003c */
[----:B------:R-:W-:Y:S01]  /*3100*/  CS2R R58, SRZ ;  /* 0x00000000003a7805 */ /* 0x000fe2000001ff00 */
[----:B------:R-:W-:Y:S01]  /*3110*/  IMAD.MOV.U32 R113, RZ, RZ, R61 ;  /* 0x000000ffff717224 */ /* 0x000fe200078e003d */
[----:B------:R-:W-:Y:S06]  /*3120*/  @P4 BRA `(.L_x_1363) ;  /* 0x00000000007c4947 */ /* 0x000fec0003800000 */
[----:B------:R-:W-:Y:S01]  /*3130*/  IADD3 R70, P1, P5, R80, R70, R27 ;  /* 0x0000004650467210 */ /* 0x000fe20007d3e01b */
[----:B------:R-:W-:Y:S01]  /*3140*/  ULDC.64 UR4, c[0x0][0x3c8] ;  /* 0x0000f20000047ab9 */ /* 0x000fe20000000a00 */
[----:B------:R-:W-:Y:S01]  /*3150*/  ULDC.64 UR6, c[0x0][0x3e0] ;  /* 0x0000f80000067ab9 */ /* 0x000fe20000000a00 */
[----:B------:R-:W-:Y:S02]  /*3160*/  CS2R R56, SRZ ;  /* 0x0000000000387805 */ /* 0x000fe4000001ff00 */
[----:B0-----:R-:W-:Y:S02]  /*3170*/  IADD3.X R37, R32, R98, R25, P1, P5 ;  /* 0x0000006220257210 */ /* 0x001fe40000fea419 */
        /* <DEDUP_REMOVED lines=26> */
.L_x_1363:
[----:B------:R-:W-:Y:S05]  /*3320*/  BSYNC B1 ;  /* 0x0000000000017941 */ /* 0x000fea0003800000 */
.L_x_1362:
[----:B01----:R-:W2:Y:S01]  /*3330*/  LDL R36, [R1+0x30] ;  /* 0x0000300001247983 */ /* 0x003ea20000100800 */
        /* <DEDUP_REMOVED lines=40> */
[----:B------:R-:W-:Y:S01]  /*35c0*/  PRMT R114, R37, 0x7610, R114 ;  /* 0x0000761025727816 */ /* 0x000fe20000000072 */
[----:B------:R-:W-:Y:S01]  /*35d0*/  IMAD.MOV.U32 R37, RZ, RZ, R55 ;  /* 0x000000ffff257224 */ /* 0x000fe200078e0037 */
[----:B------:R-:W-:Y:S01]  /*35e0*/  PRMT R115, R38, 0x7610, R115 ;  /* 0x0000761026737816 */ /* 0x000fe20000000073 */
[----:B------:R-:W-:-:S03]  /*35f0*/  IMAD.MOV.U32 R38, RZ, RZ, R58 ;  /* 0x000000ffff267224 */ /* 0x000fc600078e003a */
[----:B------:R-:W-:Y:S02]  /*3600*/  PRMT R119, R37, 0x7610, R119 ;  /* 0x0000761025777816 */ /* 0x000fe40000000077 */
[----:B------:R-:W-:Y:S02]  /*3610*/  PRMT R123, R38, 0x7610, R123 ;  /* 0x00007610267b7816 */ /* 0x000fe4000000007b */
[----:B--2---:R-:W-:Y:S01]  /*3620*/  R2UR UR4, R36 ;  /* 0x00000000240472ca */ /* 0x004fe200000e0000 */
[----:B------:R-:W-:-:S05]  /*3630*/  IMAD.MOV.U32 R36, RZ, RZ, R64 ;  /* 0x000000ffff247224 */ /* 0x000fca00078e0040 */
[----:B------:R-:W-:Y:S01]  /*3640*/  PRMT R132, R36, 0x7610, R132 ;  /* 0x0000761024847816 */ /* 0x000fe20000000084 */
[----:B------:R-:W-:-:S05]  /*3650*/  IMAD.MOV.U32 R36, RZ, RZ, R73 ;  /* 0x000000ffff247224 */ /* 0x000fca00078e0049 */
[----:B------:R-:W-:Y:S01]  /*3660*/  PRMT R69, R69, 0x5410, R36 ;  /* 0x0000541045457816 */ /* 0x000fe20000000024 */
[----:B------:R-:W-:Y:S01]  /*3670*/  IMAD.MOV.U32 R36, RZ, RZ, R63 ;  /* 0x000000ffff247224 */ /* 0x000fe200078e003f */
[----:B------:R-:W-:-:S04]  /*3680*/  UISETP.NE.AND UP0, UPT, UR4, 0x3, UPT ;  /* 0x000000030400788c */ /* 0x000fc8000bf05270 */
[----:B------:R-:W-:Y:S01]  /*3690*/  PRMT R128, R36, 0x7610, R128 ;  /* 0x0000761024807816 */ /* 0x000fe20000000080 */
[----:B------:R-:W-:Y:S01]  /*36a0*/  IMAD.MOV.U32 R36, RZ, RZ, R75 ;  /* 0x000000ffff247224 */ /* 0x000fe200078e004b */
[----:B------:R-:W-:-:S04]  /*36b0*/  PLOP3.LUT P1, PT, PT, PT, UP0, 0x80, 0x0 ;  /* 0x000000000000781c */ /* 0x000fc80003f2f008 */
[----:B------:R-:W-:Y:S01]  /*36c0*/  PRMT R144, R36, 0x7610, R144 ;  /* 0x0000761024907816 */ /* 0x000fe20000000090 */
[----:B------:R-:W-:-:S05]  /*36d0*/  IMAD.MOV.U32 R36, RZ, RZ, R41 ;  /* 0x000000ffff247224 */ /* 0x000fca00078e0029 */
[----:B------:R-:W-:Y:S01]  /*36e0*/  PRMT R69, R36, 0x7610, R69 ;  /* 0x0000761024457816 */ /* 0x000fe20000000045 */
[----:B------:R-:W-:-:S05]  /*36f0*/  IMAD.MOV.U32 R36, RZ, RZ, R53 ;  /* 0x000000ffff247224 */ /* 0x000fca00078e0035 */
[----:B------:R-:W-:Y:S01]  /*3700*/  PRMT R117, R36, 0x7610, R117 ;  /* 0x0000761024757816 */ /* 0x000fe20000000075 */
[----:B------:R-:W-:-:S05]  /*3710*/  IMAD.MOV.U32 R36, RZ, RZ, R43 ;  /* 0x000000ffff247224 */ /* 0x000fca00078e002b */
[----:B------:R-:W-:Y:S01]  /*3720*/  PRMT R71, R36, 0x7610, R71 ;  /* 0x0000761024477816 */ /* 0x000fe20000000047 */
[----:B------:R-:W-:-:S05]  /*3730*/  IMAD.MOV.U32 R36, RZ, RZ, R54 ;  /* 0x000000ffff247224 */ /* 0x000fca00078e0036 */
[----:B------:R-:W-:Y:S01]  /*3740*/  PRMT R118, R36, 0x7610, R118 ;  /* 0x0000761024767816 */ /* 0x000fe20000000076 */
[----:B------:R-:W-:Y:S06]  /*3750*/  @!P1 BRA `(.L_x_1364) ;  /* 0x0000000000049947 */ /* 0x000fec0003800000 */
[----:B------:R-:W-:Y:S01]  /*3760*/  BPT.TRAP 0x1 ;  /* 0x000000040000795c */ /* 0x000fe20000300000 */
.L_x_1364:
[----:B------:R-:W-:Y:S01]  /*3770*/  IMAD R98, R17, 0x8, R16 ;  /* 0x0000000811627824 */ /* 0x000fe200078e0210 */
[----:B------:R-:W-:Y:S01]  /*3780*/  SHF.L.U32 R109, R236, 0x1f, RZ ;  /* 0x0000001fec6d7819 */ /* 0x000fe200000006ff */
[----:B------:R-:W-:Y:S03]  /*3790*/  BSSY B1, `(.L_x_1365) ;  /* 0x0000003000017945 */ /* 0x000fe60003800000 */
[----:B------:R-:W0:Y:S02]  /*37a0*/  SYNCS.PHASECHK.TRANS64.TRYWAIT P5, [R98+URZ+0x30890], R109 ;  /* 0x0308906d620075a7 */ /* 0x000e2400080a017f */
[----:B0-----:R-:W-:Y:S05]  /*37b0*/  @!P5 BRA `(.L_x_1366) ;  /* 0x0000025c0088d947 */ /* 0x001fea0003800000 */
.L_x_1779:
[----:B------:R-:W-:Y:S05]  /*37c0*/  BSYNC B1 ;  /* 0x0000000000017941 */ /* 0x000fea0003800000 */
.L_x_1365:
        /* <DEDUP_REMOVED lines=30> */
[----:B------:R-:W-:Y:S01]  /*39b0*/  FMUL.FTZ R39, R39, R134 ;  /* 0x0000008627277220 */ /* 0x000fe20000410000 */
[----:B------:R-:W-:Y:S01]  /*39c0*/  LOP3.LUT R36, R36, 0xffff0000, RZ, 0xc0, !PT ;  /* 0xffff000024247812 */ /* 0x000fe200078ec0ff */
[C---:B------:R-:W-:Y:S01]  /*39d0*/  FMUL.FTZ R143, R107.reuse, R140 ;  /* 0x0000008c6b8f7220 */ /* 0x040fe20000410000 */
[----:B------:R-:W-:Y:S01]  /*39e0*/  FMUL.FTZ R107, R107, R136 ;  /* 0x000000886b6b7220 */ /* 0x000fe20000410000 */
[----:B------:R-:W-:Y:S01]  /*39f0*/  LOP3.LUT R139, R139, 0xffff0000, RZ, 0xc0, !PT ;  /* 0xffff00008b8b7812 */ /* 0x000fe200078ec0ff */
[----:B------:R-:W-:Y:S01]  /*3a00*/  IMAD.U32 R133, R133, 0x10000, RZ ;  /* 0x0001000085857824 */ /* 0x000fe200078e00ff */
[----:B------:R-:W-:Y:S01]  /*3a10*/  LOP3.LUT R135, R135, 0xffff0000, RZ, 0xc0, !PT ;  /* 0xffff000087877812 */ /* 0x000fe200078ec0ff */
[C---:B------:R-:W-:Y:S01]  /*3a20*/  FFMA.FTZ R141, R38.reuse, R134, -R141 ;  /* 0x00000086268d7223 */ /* 0x040fe2000001088d */
[----:B------:R-:W-:Y:S01]  /*3a30*/  FFMA.FTZ R138, R38, R138, R39 ;  /* 0x0000008a268a7223 */ /* 0x000fe20000010027 */
[----:B------:R-:W-:Y:S01]  /*3a40*/  FFMA.FTZ R143, R106, R136, -R143 ;  /* 0x000000886a8f7223 */ /* 0x000fe2000001088f */
[----:B------:R-:W-:Y:S01]  /*3a50*/  FMUL.FTZ R38, R36, R137 ;  /* 0x0000008924267220 */ /* 0x000fe20000410000 */
[----:B------:R-:W-:Y:S01]  /*3a60*/  FFMA.FTZ R106, R106, R140, R107 ;  /* 0x0000008c6a6a7223 */ /* 0x000fe2000001006b */
        /* <DEDUP_REMOVED lines=13> */
.L_x_1372:
[----:B------:R-:W-:Y:S05]  /*3b40*/  BSYNC B3 ;  /* 0x0000000000037941 */ /* 0x000fea0003800000 */
.L_x_1371:
[----:B------:R-:W-:Y:S02]  /*3b50*/  ULDC.64 UR4, c[0x0][0x208] ;  /* 0x0000820000047ab9 */ /* 0x000fe40000000a00 */
[----:B--2---:R1:W-:Y:S03]  /*3b60*/  STG.E.128 desc[UR4][R50.64], R36 ;  /* 0x0000002432007986 */ /* 0x0043e6000c101d04 */
.L_x_1370:
[----:B------:R-:W-:Y:S05]  /*3b70*/  BSYNC B2 ;  /* 0x0000000000027941 */ /* 0x000fea0003800000 */
.L_x_1369:
[----:B------:R-:W-:Y:S01]  /*3b80*/  ISETP.NE.AND P0, PT, R92, RZ, PT ;  /* 0x000000ff5c00720c */ /* 0x000fe20003f05270 */
[----:B------:R-:W-:-:S12]  /*3b90*/  BSSY B2, `(.L_x_1373) ;  /* 0x0000038000027945 */ /* 0x000fd80003800000 */
[----:B------:R-:W-:Y:S05]  /*3ba0*/  @!P0 BRA `(.L_x_1374) ;  /* 0x0000000000d88947 */ /* 0x000fea0003800000 */
[----:B------:R-:W2:Y:S01]  /*3bb0*/  LDL R106, [R1+0x10] ;  /* 0x00001000016a7983 */ /* 0x000ea20000100800 */
[----:B------:R-:W-:Y:S03]  /*3bc0*/  BSSY B3, `(.L_x_1375) ;  /* 0x0000032000037945 */ /* 0x000fe60003800000 */
[----:B-1----:R1:W3:Y:S01]  /*3bd0*/  LDS.128 R36, [R102+0x22400] ;  /* 0x0224000066247984 */ /* 0x0022e20000000c00 */
[----:B--2---:R-:W-:-:S13]  /*3be0*/  ISETP.GE.AND P0, PT, R106, R120, PT ;  /* 0x000000786a00720c */ /* 0x004fda0003f06270 */
[----:B-1-3--:R-:W-:Y:S05]  /*3bf0*/  @P0 BRA `(.L_x_1376) ;  /* 0x0000000000b80947 */ /* 0x00afea0003800000 */
[----:B------:R-:W-:Y:S01]  /*3c00*/  SHF.R.U64 R133, R74, 0x10, R75 ;  /* 0x000000104a857819 */ /* 0x000fe2000000124b */
[----:B------:R-:W-:Y:S01]  /*3c10*/  IMAD.U32 R74, R39, 0x10000, RZ ;  /* 0x00010000274a7824 */ /* 0x000fe200078e00ff */
        /* <DEDUP_REMOVED lines=44> */
.L_x_1376:
[----:B------:R-:W-:Y:S05]  /*3ee0*/  BSYNC B3 ;  /* 0x0000000000037941 */ /* 0x000fea0003800000 */
.L_x_1375:
[----:B------:R-:W-:Y:S02]  /*3ef0*/  ULDC.64 UR4, c[0x0][0x208] ;  /* 0x0000820000047ab9 */ /* 0x000fe40000000a00 */
[----:B------:R2:W-:Y:S03]  /*3f00*/  STG.E.128 desc[UR4][R50.64+0x80], R36 ;  /* 0x0000802432007986 */ /* 0x0005e6000c101d04 */
.L_x_1374:
[----:B------:R-:W-:Y:S05]  /*3f10*/  BSYNC B2 ;  /* 0x0000000000027941 */ /* 0x000fea0003800000 */
.L_x_1373:
[----:B------:R-:W-:Y:S01]  /*3f20*/  ISETP.NE.AND P0, PT, R93, RZ, PT ;  /* 0x000000ff5d00720c */ /* 0x000fe20003f05270 */
[----:B------:R-:W-:-:S12]  /*3f30*/  BSSY B2, `(.L_x_1377) ;  /* 0x0000037000027945 */ /* 0x000fd80003800000 */
[----:B------:R-:W-:Y:S05]  /*3f40*/  @!P0 BRA `(.L_x_1378) ;  /* 0x0000000000d48947 */ /* 0x000fea0003800000 */
[----:B-12---:R1:W2:Y:S01]  /*3f50*/  LDS.128 R36, [R102+0x24400] ;  /* 0x0244000066247984 */ /* 0x0062a20000000c00 */
        /* <DEDUP_REMOVED lines=12> */
[----:B------:R-:W-:Y:S01]  /*4020*/  LOP3.LUT R65, R38, 0xffff0000, RZ, 0xc0, !PT ;  /* 0xffff000026417812 */ /* 0x000fe200078ec0ff */
[----:B------:R-:W-:Y:S01]  /*4030*/  IMAD.U32 R73, R131, 0x10000, RZ ;  /* 0x0001000083497824 */ /* 0x000fe200078e00ff */
[----:B------:R-:W-:Y:S01]  /*4040*/  LOP3.LUT R67, R39, 0xffff0000, RZ, 0xc0, !PT ;  /* 0xffff000027437812 */ /* 0x000fe200078ec0ff */
[----:B------:R-:W-:Y:S01]  /*4050*/  IMAD.U32 R38, R37, 0x10000, RZ ;  /* 0x0001000025267824 */ /* 0x000fe200078e00ff */
[----:B------:R-:W-:Y:S01]  /*4060*/  PRMT R132, R132, 0x5410, R75 ;  /* 0x0000541084847816 */ /* 0x000fe2000000004b */
[----:B------:R-:W-:Y:S01]  /*4070*/  IMAD.U32 R75, R129, 0x10000, RZ ;  /* 0x00010000814b7824 */ /* 0x000fe200078e00ff */
        /* <DEDUP_REMOVED lines=31> */
.L_x_1380:
[----:B------:R-:W-:Y:S05]  /*4270*/  BSYNC B3 ;  /* 0x0000000000037941 */ /* 0x000fea0003800000 */
.L_x_1379:
[----:B------:R-:W-:Y:S02]  /*4280*/  ULDC.64 UR4, c[0x0][0x208] ;  /* 0x0000820000047ab9 */ /* 0x000fe40000000a00 */
[----:B--2---:R3:W-:Y:S03]  /*4290*/  STG.E.128 desc[UR4][R50.64+0x100], R36 ;  /* 0x0001002432007986 */ /* 0x0047e6000c101d04 */
.L_x_1378:
[----:B------:R-:W-:Y:S05]  /*42a0*/  BSYNC B2 ;  /* 0x0000000000027941 */ /* 0x000fea0003800000 */
.L_x_1377:
[----:B------:R-:W-:-:S13]  /*42b0*/  ISETP.NE.AND P0, PT, R94, RZ, PT ;  /* 0x000000ff5e00720c */ /* 0x000fda0003f05270 */
[----:B------:R-:W-:Y:S05]  /*42c0*/  @!P0 BRA `(.L_x_1368) ;  /* 0x0000000000d88947 */ /* 0x000fea0003800000 */
[----:B------:R-:W4:Y:S01]  /*42d0*/  LDL R64, [R1+0x14] ;  /* 0x0000140001407983 */ /* 0x000f220000100800 */
[----:B------:R-:W-:Y:S03]  /*42e0*/  BSSY B2, `(.L_x_1381) ;  /* 0x0000032000027945 */ /* 0x000fe60003800000 */
[----:B-123--:R1:W2:Y:S01]  /*42f0*/  LDS.128 R36, [R102+0x26400] ;  /* 0x0264000066247984 */ /* 0x00e2a20000000c00 */
[----:B----4-:R-:W-:-:S13]  /*4300*/  ISETP.GE.AND P0, PT, R64, R120, PT ;  /* 0x000000784000720c */ /* 0x010fda0003f06270 */
[----:B-12---:R-:W-:Y:S05]  /*4310*/  @P0 BRA `(.L_x_1382) ;  /* 0x0000000000b80947 */ /* 0x006fea0003800000 */
        /* <DEDUP_REMOVED lines=46> */
.L_x_1382:
[----:B------:R-:W-:Y:S05]  /*4600*/  BSYNC B2 ;  /* 0x0000000000027941 */ /* 0x000fea0003800000 */
.L_x_1381:
[----:B------:R-:W-:Y:S02]  /*4610*/  ULDC.64 UR4, c[0x0][0x208] ;  /* 0x0000820000047ab9 */ /* 0x000fe40000000a00 */
[----:B------:R4:W-:Y:S03]  /*4620*/  STG.E.128 desc[UR4][R50.64+0x180], R36 ;  /* 0x0001802432007986 */ /* 0x0009e6000c101d04 */
.L_x_1368:
[----:B------:R-:W-:Y:S05]  /*4630*/  BSYNC B1 ;  /* 0x0000000000017941 */ /* 0x000fea0003800000 */
.L_x_1367:
        /* <DEDUP_REMOVED lines=54> */
.L_x_1387:
[----:B------:R-:W-:Y:S05]  /*49a0*/  BSYNC B2 ;  /* 0x0000000000027941 */ /* 0x000fea0003800000 */
.L_x_1386:
[----:B------:R-:W-:Y:S02]  /*49b0*/  ULDC.64 UR4, c[0x0][0x208] ;  /* 0x0000820000047ab9 */ /* 0x000fe40000000a00 */
[----:B--2---:R1:W-:Y:S03]  /*49c0*/  STG.E.128 desc[UR4][R48.64], R36 ;  /* 0x0000002430007986 */ /* 0x0043e6000c101d04 */
.L_x_1385:
[----:B------:R-:W-:Y:S05]  /*49d0*/  BSYNC B1 ;  /* 0x0000000000017941 */ /* 0x000fea0003800000 */
.L_x_1384:
[----:B------:R-:W-:Y:S01]  /*49e0*/  ISETP.NE.AND P0, PT, R92, RZ, PT ;  /* 0x000000ff5c00720c */ /* 0x000fe20003f05270 */
[----:B------:R-:W-:-:S12]  /*49f0*/  BSSY B1, `(.L_x_1388) ;  /* 0x0000038000017945 */ /* 0x000fd80003800000 */
[----:B------:R-:W-:Y:S05]  /*4a00*/  @!P0 BRA `(.L_x_1389) ;  /* 0x0000000000d88947 */ /* 0x000fea0003800000 */
[----:B-1234-:R-:W2:Y:S01]  /*4a10*/  LDL R50, [R1+0x10] ;  /* 0x0000100001327983 */ /* 0x01eea20000100800 */
[----:B------:R-:W-:Y:S03]  /*4a20*/  BSSY B2, `(.L_x_1390) ;  /* 0x0000032000027945 */ /* 0x000fe60003800000 */
[----:B------:R1:W3:Y:S01]  /*4a30*/  LDS.128 R36, [R102+0x23400] ;  /* 0x0234000066247984 */ /* 0x0002e20000000c00 */
[----:B--2---:R-:W-:-:S13]  /*4a40*/  ISETP.GE.AND P0, PT, R50, R120, PT ;  /* 0x000000783200720c */ /* 0x004fda0003f06270 */
[----:B-1-3--:R-:W-:Y:S05]  /*4a50*/  @P0 BRA `(.L_x_1391) ;  /* 0x0000000000b80947 */ /* 0x00afea0003800000 */
[--C-:B------:R-:W-:Y:S01]  /*4a60*/  SHF.R.U64 R57, R54, 0x10, R55.reuse ;  /* 0x0000001036397819 */ /* 0x100fe20000001237 */
[----:B------:R-:W-:Y:S01]  /*4a70*/  IMAD.U32 R50, R38, 0x10000, RZ ;  /* 0x0001000026327824 */ /* 0x000fe200078e00ff */
        /* <DEDUP_REMOVED lines=44> */
.L_x_1391:
[----:B------:R-:W-:Y:S05]  /*4d40*/  BSYNC B2 ;  /* 0x0000000000027941 */ /* 0x000fea0003800000 */
.L_x_1390:
[----:B------:R-:W-:Y:S02]  /*4d50*/  ULDC.64 UR4, c[0x0][0x208] ;  /* 0x0000820000047ab9 */ /* 0x000fe40000000a00 */
[----:B------:R1:W-:Y:S03]  /*4d60*/  STG.E.128 desc[UR4][R48.64+0x80], R36 ;  /* 0x0000802430007986 */ /* 0x0003e6000c101d04 */
.L_x_1389:
[----:B------:R-:W-:Y:S05]  /*4d70*/  BSYNC B1 ;  /* 0x0000000000017941 */ /* 0x000fea0003800000 */
.L_x_1388:
        /* <DEDUP_REMOVED lines=53> */
.L_x_1395:
[----:B------:R-:W-:Y:S05]  /*50d0*/  BSYNC B2 ;  /* 0x0000000000027941 */ /* 0x000fea0003800000 */
.L_x_1394:
[----:B------:R-:W-:Y:S02]  /*50e0*/  ULDC.64 UR4, c[0x0][0x208] ;  /* 0x0000820000047ab9 */ /* 0x000fe40000000a00 */
[----:B--2---:R1:W-:Y:S03]  /*50f0*/  STG.E.128 desc[UR4][R48.64+0x100], R36 ;  /* 0x0001002430007986 */ /* 0x0043e6000c101d04 */
.L_x_1393:
[----:B------:R-:W-:Y:S05]  /*5100*/  BSYNC B1 ;  /* 0x0000000000017941 */ /* 0x000fea0003800000 */
.L_x_1392:
[----:B------:R-:W-:-:S13]  /*5110*/  ISETP.NE.AND P0, PT, R94, RZ, PT ;  /* 0x000000ff5e00720c */ /* 0x000fda0003f05270 */
[----:B------:R-:W-:Y:S05]  /*5120*/  @!P0 BRA `(.L_x_1383) ;  /* 0x0000003000808947 */ /* 0x000fea0003800000 */
[----:B------:R-:W5:Y:S01]  /*5130*/  LDL R44, [R1+0x14] ;  /* 0x00001400012c7983 */ /* 0x000f620000100800 */
[----:B------:R-:W-:Y:S03]  /*5140*/  BSSY B1, `(.L_x_1396) ;  /* 0x0000032000017945 */ /* 0x000fe60003800000 */
[----:B-1234-:R1:W2:Y:S01]  /*5150*/  LDS.128 R36, [R102+0x27400] ;  /* 0x0274000066247984 */ /* 0x01e2a20000000c00 */
[----:B-----5:R-:W-:-:S13]  /*5160*/  ISETP.GE.AND P0, PT, R44, R120, PT ;  /* 0x000000782c00720c */ /* 0x020fda0003f06270 */
[----:B-12---:R-:W-:Y:S05]  /*5170*/  @P0 BRA `(.L_x_1397) ;  /* 0x0000000000b80947 */ /* 0x006fea0003800000 */
[----:B------:R-:W-:Y:S02]  /*5180*/  SHF.R.U32.HI R44, RZ, 0x10, R43 ;  /* 0x00000010ff2c7819 */ /* 0x000fe4000001162b */
[----:B------:R-:W-:Y:S02]  /*5190*/  SHF.R.U32.HI R46, RZ, 0x10, R41 ;  /* 0x00000010ff2e7819 */ /* 0x000fe40000011629 */
[----:B------:R-:W-:Y:S01]  /*51a0*/  SHF.R.U64 R45, R42, 0x10, R43 ;  /* 0x000000102a2d7819 */ /* 0x000fe2000000122b */
[----:B------:R-:W-:Y:S01]  /*51b0*/  IMAD.U32 R42, R39, 0x10000, RZ ;  /* 0x00010000272a7824 */ /* 0x000fe200078e00ff */
        /* <DEDUP_REMOVED lines=42> */
.L_x_1397:
[----:B------:R-:W-:Y:S05]  /*5460*/  BSYNC B1 ;  /* 0x0000000000017941 */ /* 0x000fea0003800000 */
.L_x_1396:
[----:B------:R-:W-:Y:S02]  /*5470*/  ULDC.64 UR4, c[0x0][0x208] ;  /* 0x0000820000047ab9 */ /* 0x000fe40000000a00 */
[----:B------:R1:W-:Y:S01]  /*5480*/  STG.E.128 desc[UR4][R48.64+0x180], R36 ;  /* 0x0001802430007986 */ /* 0x0003e2000c101d04 */
[----:B------:R-:W-:Y:S05]  /*5490*/  BRA `(.L_x_1383) ;  /* 0x0000002c00a47947 */ /* 0x000fea0003800000 */
.L_x_1359:
        /* <DEDUP_REMOVED lines=37> */
.L_x_1399:
[----:B------:R-:W-:Y:S05]  /*56f0*/  BSYNC B1 ;  /* 0x0000000000017941 */ /* 0x000fea0003800000 */
.L_x_1398:
[----:B------:R-:W-:Y:S01]  /*5700*/  ISETP.GE.AND P0, PT, R233, R105, PT ;  /* 0x00000069e900720c */ /* 0x000fe20003f06270 */
[----:B------:R-:W-:Y:S01]  /*5710*/  BSSY B1, `(.L_x_1400) ;  /* 0x0000024000017945 */ /* 0x000fe20003800000 */
[----:B0-----:R-:W-:Y:S02]  /*5720*/  CS2R R52, SRZ ;  /* 0x0000000000347805 */ /* 0x001fe4000001ff00 */
        /* <DEDUP_REMOVED lines=34> */
.L_x_1401:
[----:B------:R-:W-:Y:S05]  /*5950*/  BSYNC B1 ;  /* 0x0000000000017941 */ /* 0x000fea0003800000 */
.L_x_1400:
[----:B0-----:R-:W2:Y:S01]  /*5960*/  LDL R68, [R1+0x30] ;  /* 0x0000300001447983 */ /* 0x001ea20000100800 */
        /* <DEDUP_REMOVED lines=67> */
.L_x_1402:
[----:B------:R-:W-:Y:S01]  /*5da0*/  IMAD R98, R17, 0x8, R16 ;  /* 0x0000000811627824 */ /* 0x000fe200078e0210 */
[----:B------:R-:W-:Y:S01]  /*5db0*/  SHF.L.U32 R109, R236, 0x1f, RZ ;  /* 0x0000001fec6d7819 */ /* 0x000fe200000006ff */
[----:B------:R-:W0:Y:S01]  /*5dc0*/  LDC R121, c[0x0][0x2e4] ;  /* 0x0000b900ff797b82 */ /* 0x000e220000000800 */
[----:B------:R-:W-:Y:S02]  /*5dd0*/  BSSY B1, `(.L_x_1403) ;  /* 0x0000004000017945 */ /* 0x000fe40003800000 */
[----:B------:R-:W1:Y:S05]  /*5de0*/  SYNCS.PHASECHK.TRANS64.TRYWAIT P5, [R98+URZ+0x30890], R109 ;  /* 0x0308906d620075a7 */ /* 0x000e6a00080a017f */
[----:B------:R-:W2:Y:S01]  /*5df0*/  LDC.64 R110, c[0x0][0x2f0] ;  /* 0x0000bc00ff6e7b82 */ /* 0x000ea20000000a00 */
[----:B-1----:R-:W-:Y:S05]  /*5e00*/  @!P5 BRA `(.L_x_1404) ;  /* 0x000002380008d947 */ /* 0x002fea0003800000 */
.L_x_1780:
[----:B------:R-:W-:Y:S05]  /*5e10*/  BSYNC B1 ;  /* 0x0000000000017941 */ /* 0x000fea0003800000 */
.L_x_1403:
        /* <DEDUP_REMOVED lines=11> */
[----:B------:R-:W2:Y:S04]  /*5ed0*/  LDL R117, [R1+0x38] ;  /* 0x0000380001757983 */ /* 0x000ea80000100800 */
[----:B------:R-:W3:Y:S04]  /*5ee0*/  LDL R116, [R1+0x44] ;  /* 0x0000440001747983 */ /* 0x000ee80000100800 */
[----:B------:R-:W4:Y:S01]  /*5ef0*/  LDL R75, [R1+0x48] ;  /* 0x00004800014b7983 */ /* 0x000f220000100800 */
[----:B------:R-:W-:Y:S01]  /*5f00*/  SEL R68, R28, R123, !P3 ;  /* 0x0000007b1c447207 */ /* 0x000fe20005800000 */
[----:B------:R-:W-:Y:S01]  /*5f10*/  BSSY B3, `(.L_x_1409) ;  /* 0x000007a000037945 */ /* 0x000fe20003800000 */
[----:B------:R-:W-:-:S02]  /*5f20*/  IADD3 R72, P4, P5, R88, R114, R35 ;  /* 0x0000007258487210 */ /* 0x000fc40007d9e023 */
[----:B------:R-:W-:Y:S02]  /*5f30*/  SHF.R.S32.HI R69, RZ, 0x1f, R68 ;  /* 0x0000001fff457819 */ /* 0x000fe40000011444 */
[----:B------:R-:W-:Y:S02]  /*5f40*/  IADD3.X R74, R0, R131, R95, P4, P5 ;  /* 0x00000083004a7210 */ /* 0x000fe400027ea45f */
[----:B------:R-:W-:-:S04]  /*5f50*/  LEA.HI R69, R69, R68, RZ, 0x4 ;  /* 0x0000004445457211 */ /* 0x000fc800078f20ff */
[----:B------:R-:W-:-:S05]  /*5f60*/  LEA.HI.SX32 R69, R69, R34, 0x1c ;  /* 0x0000002245457211 */ /* 0x000fca00078fe2ff */
[----:B------:R-:W-:-:S05]  /*5f70*/  IMAD.SHL.U32 R71, R69, 0x8, RZ ;  /* 0x0000000845477824 */ /* 0x000fca00078e00ff */
[----:B------:R-:W-:-:S13]  /*5f80*/  ISETP.GE.AND P4, PT, R71, R121, PT ;  /* 0x000000794700720c */ /* 0x000fda0003f86270 */
[--C-:B------:R-:W-:Y:S02]  /*5f90*/  @!P4 SHF.R.S32.HI R68, RZ, 0x1f, R71.reuse ;  /* 0x0000001fff44c819 */ /* 0x100fe40000011447 */
[----:B------:R-:W-:Y:S02]  /*5fa0*/  @!P4 IADD3 R70, P5, P6, R88, R114, R71 ;  /* 0x000000725846c210 */ /* 0x000fe40007ebe047 */
[----:B------:R-:W-:Y:S02]  /*5fb0*/  LOP3.LUT R71, R71, 0x38, RZ, 0xc0, !PT ;  /* 0x0000003847477812 */ /* 0x000fe400078ec0ff */
[----:B------:R-:W-:Y:S02]  /*5fc0*/  @!P4 IADD3.X R73, R0, R131, R68, P5, P6 ;  /* 0x000000830049c210 */ /* 0x000fe40002fec444 */
[----:B------:R-:W-:-:S04]  /*5fd0*/  SHF.R.S32.HI R68, RZ, 0x1f, R69 ;  /* 0x0000001fff447819 */ /* 0x000fc80000011445 */
[----:B------:R-:W-:Y:S01]  /*5fe0*/  LEA.HI R68, R68, R69, RZ, 0x3 ;  /* 0x0000004544447211 */ /* 0x000fe200078f18ff */
[----:B------:R-:W-:-:S04]  /*5ff0*/  IMAD R69, R17, 0x4000, R6 ;  /* 0x0000400011457824 */ /* 0x000fc800078e0206 */
[----:B------:R-:W-:Y:S02]  /*6000*/  IMAD.SHL.U32 R68, R68, 0x200, RZ ;  /* 0x0000020044447824 */ /* 0x000fe400078e00ff */
[----:B------:R-:W-:-:S03]  /*6010*/  IMAD R69, R69, 0x2, R16 ;  /* 0x0000000245457824 */ /* 0x000fc600078e0210 */
[----:B------:R-:W-:Y:S02]  /*6020*/  LOP3.LUT R68, R68, 0x7ffff000, RZ, 0xc0, !PT ;  /* 0x7ffff00044447812 */ /* 0x000fe400078ec0ff */
[----:B--2---:R-:W-:-:S04]  /*6030*/  LOP3.LUT R71, R71, 0x1c0, R117, 0xf8, !PT ;  /* 0x000001c047477812 */ /* 0x004fc800078ef875 */
[----:B---3--:R-:W-:Y:S02]  /*6040*/  LOP3.LUT R71, R71, R116, RZ, 0x3c, !PT ;  /* 0x0000007447477212 */ /* 0x008fe400078e3cff */
[C---:B------:R-:W-:Y:S02]  /*6050*/  LEA R116, P5, R72.reuse, R106, 0x1 ;  /* 0x0000006a48747211 */ /* 0x040fe400078a08ff */
[----:B----4-:R-:W-:Y:S02]  /*6060*/  IADD3 R68, R71, R68, R75 ;  /* 0x0000004447447210 */ /* 0x010fe40007ffe04b */
[----:B------:R-:W-:Y:S02]  /*6070*/  LEA.HI.X R117, R72, R107, R74, 0x1, P5 ;  /* 0x0000006b48757211 */ /* 0x000fe400028f0c4a */
[----:B------:R-:W-:Y:S01]  /*6080*/  @!P4 LEA R118, P5, R70, R106, 0x1 ;  /* 0x0000006a4676c211 */ /* 0x000fe200078a08ff */
[----:B------:R-:W-:-:S03]  /*6090*/  IMAD R71, R17, 0x4000, R68 ;  /* 0x0000400011477824 */ /* 0x000fc600078e0244 */
[----:B------:R-:W-:Y:S01]  /*60a0*/  @!P4 LEA.HI.X R119, R70, R107, R73, 0x1, P5 ;  /* 0x0000006b4677c211 */ /* 0x000fe200028f0c49 */
[----:B------:R-:W-:Y:S01]  /*60b0*/  IMAD R72, R71, 0x2, R16 ;  /* 0x0000000247487824 */ /* 0x000fe200078e0210 */
[----:B------:R-:W-:Y:S01]  /*60c0*/  ISETP.GE.AND P5, PT, R228, R120, PT ;  /* 0x00000078e400720c */ /* 0x000fe20003fa6270 */
[----:B------:R-:W0:Y:S04]  /*60d0*/  LDS.128 R68, [R69+0x20400] ;  /* 0x0204000045447984 */ /* 0x000e280000000c00 */
[----:B------:R-:W2:Y:S08]  /*60e0*/  LDS.128 R72, [R72+0x20400] ;  /* 0x0204000048487984 */ /* 0x000eb00000000c00 */
[----:B------:R-:W-:Y:S05]  /*60f0*/  @P5 BRA `(.L_x_1410) ;  /* 0x00000004006c5947 */ /* 0x000fea0003800000 */
[----:B------:R-:W-:Y:S01]  /*6100*/  SHF.R.U32.HI R156, RZ, 0x10, R49 ;  /* 0x00000010ff9c7819 */ /* 0x000fe20000011631 */
[----:B0-----:R-:W-:Y:S01]  /*6110*/  IMAD.U32 R149, R71, 0x10000, RZ ;  /* 0x0001000047957824 */ /* 0x001fe200078e00ff */
[----:B------:R-:W-:Y:S01]  /*6120*/  SHF.R.U32.HI R154, RZ, 0x10, R41 ;  /* 0x00000010ff9a7819 */ /* 0x000fe20000011629 */
[----:B--2---:R-:W-:Y:S01]  /*6130*/  IMAD.U32 R151, R75, 0x10000, RZ ;  /* 0x000100004b977824 */ /* 0x004fe200078e00ff */
[----:B------:R-:W-:Y:S01]  /*6140*/  SHF.R.U64 R155, R48, 0x10, R49 ;  /* 0x00000010309b7819 */ /* 0x000fe20000001231 */
[C---:B------:R-:W-:Y:S01]  /*6150*/  IMAD.U32 R49, R69.reuse, 0x10000, RZ ;  /* 0x0001000045317824 */ /* 0x040fe200078e00ff */
[----:B------:R-:W-:Y:S01]  /*6160*/  LOP3.LUT R148, R69, 0xffff0000, RZ, 0xc0, !PT ;  /* 0xffff000045947812 */ /* 0x000fe200078ec0ff */
[----:B------:R-:W-:Y:S01]  /*6170*/  IMAD.U32 R48, R73, 0x10000, RZ ;  /* 0x0001000049307824 */ /* 0x000fe200078e00ff */
[----:B------:R-:W-:Y:S01]  /*6180*/  SHF.R.U64 R157, R42, 0x10, R43 ;  /* 0x000000102a9d7819 */ /* 0x000fe2000000122b */
[----:B------:R-:W-:Y:S01]  /*6190*/  IMAD.U32 R42, R74, 0x10000, RZ ;  /* 0x000100004a2a7824 */ /* 0x000fe200078e00ff */
[----:B------:R-:W-:-:S02]  /*61a0*/  LOP3.LUT R69, R71, 0xffff0000, RZ, 0xc0, !PT ;  /* 0xffff000047457812 */ /* 0x000fc400078ec0ff */
[----:B------:R-:W-:Y:S02]  /*61b0*/  PRMT R156, R127, 0x5432, R156 ;  /* 0x000054327f9c7816 */ /* 0x000fe4000000009c */
[----:B------:R-:W-:Y:S02]  /*61c0*/  SHF.R.U32.HI R161, RZ, 0x10, R43 ;  /* 0x00000010ffa17819 */ /* 0x000fe4000001162b */
[----:B------:R-:W-:Y:S02]  /*61d0*/  PRMT R71, R126, 0x5432, R154 ;  /* 0x000054327e477816 */ /* 0x000fe4000000009a */
[----:B------:R-:W-:Y:S02]  /*61e0*/  SHF.R.U32.HI R158, RZ, 0x10, R51 ;  /* 0x00000010ff9e7819 */ /* 0x000fe40000011633 */
[----:B------:R-:W-:Y:S01]  /*61f0*/  SHF.R.U64 R160, R40, 0x10, R41 ;  /* 0x0000001028a07819 */ /* 0x000fe20000001229 */
[----:B------:R-:W-:Y:S01]  /*6200*/  IMAD.U32 R41, R68, 0x10000, RZ ;  /* 0x0001000044297824 */ /* 0x000fe200078e00ff */
[----:B------:R-:W-:Y:S01]  /*6210*/  PRMT R43, R122, 0x5432, R157 ;  /* 0x000054327a2b7816 */ /* 0x000fe2000000009d */
[----:B------:R-:W-:Y:S01]  /*6220*/  IMAD.U32 R157, R156, 0x10000, RZ ;  /* 0x000100009c9d7824 */ /* 0x000fe200078e00ff */
[----:B------:R-:W-:Y:S01]  /*6230*/  PRMT R154, R152, 0x5410, R161 ;  /* 0x00005410989a7816 */ /* 0x000fe200000000a1 */
[----:B------:R-:W-:Y:S01]  /*6240*/  IMAD.U32 R152, R71, 0x10000, RZ ;  /* 0x0001000047987824 */ /* 0x000fe200078e00ff */
[----:B------:R-:W-:Y:S01]  /*6250*/  LOP3.LUT R150, R73, 0xffff0000, RZ, 0xc0, !PT ;  /* 0xffff000049967812 */ /* 0x000fe200078ec0ff */
[----:B------:R-:W-:Y:S01]  /*6260*/  IMAD.U32 R40, R70, 0x10000, RZ ;  /* 0x0001000046287824 */ /* 0x000fe200078e00ff */
[----:B------:R-:W-:-:S02]  /*6270*/  PRMT R158, R153, 0x5410, R158 ;  /* 0x00005410999e7816 */ /* 0x000fc4000000009e */
[----:B------:R-:W-:Y:S01]  /*6280*/  PRMT R73, R125, 0x5432, R160 ;  /* 0x000054327d497816 */ /* 0x000fe200000000a0 */
[----:B------:R-:W-:Y:S01]  /*6290*/  FMUL.FTZ R160, R48, R157 ;  /* 0x0000009d30a07220 */ /* 0x000fe20000410000 */
[----:B------:R-:W-:Y:S01]  /*62a0*/  SHF.R.U64 R159, R50, 0x10, R51 ;  /* 0x00000010329f7819 */ /* 0x000fe20000001233 */
[----:B------:R-:W-:Y:S01]  /*62b0*/  IMAD.U32 R50, R72, 0x10000, RZ ;  /* 0x0001000048327824 */ /* 0x000fe200078e00ff */
[----:B------:R-:W-:Y:S01]  /*62c0*/  PRMT R155, R162, 0x5410, R155 ;  /* 0x00005410a29b7816 */ /* 0x000fe2000000009b */
[-C--:B------:R-:W-:Y:S01]  /*62d0*/  FMUL.FTZ R162, R48, R152.reuse ;  /* 0x0000009830a27220 */ /* 0x080fe20000410000 */
[----:B------:R-:W-:Y:S01]  /*62e0*/  LOP3.LUT R153, R156, 0xffff0000, RZ, 0xc0, !PT ;  /* 0xffff00009c997812 */ /* 0x000fe200078ec0ff */
[----:B------:R-:W-:Y:S01]  /*62f0*/  IMAD.U32 R156, R158, 0x10000, RZ ;  /* 0x000100009e9c7824 */ /* 0x000fe200078e00ff */
[----:B------:R-:W-:Y:S01]  /*6300*/  LOP3.LUT R71, R71, 0xffff0000, RZ, 0xc0, !PT ;  /* 0xffff000047477812 */ /* 0x000fe200078ec0ff */
[C---:B------:R-:W-:Y:S01]  /*6310*/  FFMA.FTZ R48, R49.reuse, R152, -R160 ;  /* 0x0000009831307223 */ /* 0x040fe200000108a0 */
[----:B------:R-:W-:Y:S01]  /*6320*/  PRMT R51, R124, 0x5432, R159 ;  /* 0x000054327c337816 */ /* 0x000fe2000000009f */
[C---:B------:R-:W-:Y:S01]  /*6330*/  FMUL.FTZ R159, R150.reuse, R153 ;  /* 0x00000099969f7220 */ /* 0x040fe20000410000 */
[----:B------:R-:W-:Y:S01]  /*6340*/  FFMA.FTZ R49, R49, R157, R162 ;  /* 0x0000009d31317223 */ /* 0x000fe200000100a2 */
[----:B------:R-:W-:Y:S01]  /*6350*/  FMUL.FTZ R157, R150, R71 ;  /* 0x00000047969d7220 */ /* 0x000fe20000410000 */
[----:B------:R-:W-:Y:S01]  /*6360*/  LOP3.LUT R75, R75, 0xffff0000, RZ, 0xc0, !PT ;  /* 0xffff00004b4b7812 */ /* 0x000fe200078ec0ff */
[----:B------:R-:W-:-:S02]  /*6370*/  IMAD.U32 R152, R154, 0x10000, RZ ;  /* 0x000100009a987824 */ /* 0x000fc400078e00ff */
[C---:B------:R-:W-:Y:S01]  /*6380*/  FMUL.FTZ R150, R151.reuse, R156 ;  /* 0x0000009c97967220 */ /* 0x040fe20000410000 */
[----:B------:R-:W-:Y:S01]  /*6390*/  LOP3.LUT R158, R158, 0xffff0000, RZ, 0xc0, !PT ;  /* 0xffff00009e9e7812 */ /* 0x000fe200078ec0ff */
[----:B------:R-:W-:Y:S01]  /*63a0*/  FFMA.FTZ R71, R148, R71, -R159 ;  /* 0x0000004794477223 */ /* 0x000fe2000001089f */
[----:B------:R-:W-:Y:S01]  /*63b0*/  LOP3.LUT R154, R154, 0xffff0000, RZ, 0xc0, !PT ;  /* 0xffff00009a9a7812 */ /* 0x000fe200078ec0ff */
[----:B------:R-:W-:Y:S01]  /*63c0*/  FFMA.FTZ R148, R148, R153, R157 ;  /* 0x0000009994947223 */ /* 0x000fe2000001009d */
[-C--:B------:R-:W-:Y:S01]  /*63d0*/  FMUL.FTZ R151, R151, R152.reuse ;  /* 0x0000009897977220 */ /* 0x080fe20000410000 */
[----:B------:R-:W-:Y:S01]  /*63e0*/  FFMA.FTZ R153, R149, R152, -R150 ;  /* 0x0000009895997223 */ /* 0x000fe20000010896 */
[----:B------:R-:W-:Y:S01]  /*63f0*/  FMUL.FTZ R152, R75, R158 ;  /* 0x0000009e4b987220 */ /* 0x000fe20000410000 */
[----:B------:R-:W-:Y:S01]  /*6400*/  IMAD.U32 R150, R155, 0x10000, RZ ;  /* 0x000100009b967824 */ /* 0x000fe200078e00ff */
[----:B------:R-:W-:Y:S01]  /*6410*/  LOP3.LUT R72, R72, 0xffff0000, RZ, 0xc0, !PT ;  /* 0xffff000048487812 */ /* 0x000fe200078ec0ff */
[----:B------:R-:W-:Y:S01]  /*6420*/  FMUL.FTZ R160, R75, R154 ;  /* 0x0000009a4ba07220 */ /* 0x000fe20000410000 */
[----:B------:R-:W-:Y:S01]  /*6430*/  LOP3.LUT R155, R155, 0xffff0000, RZ, 0xc0, !PT ;  /* 0xffff00009b9b7812 */ /* 0x000fe200078ec0ff */
[----:B------:R-:W-:Y:S01]  /*6440*/  FFMA.FTZ R156, R149, R156, R151 ;  /* 0x0000009c959c7223 */ /* 0x000fe20000010097 */
[----:B------:R-:W-:-:S02]  /*6450*/  IMAD.U32 R149, R73, 0x10000, RZ ;  /* 0x0001000049957824 */ /* 0x000fc400078e00ff */
[----:B------:R-:W-:Y:S01]  /*6460*/  FFMA.FTZ R154, R69, R154, -R152 ;  /* 0x0000009a459a7223 */ /* 0x000fe20000010898 */
[----:B------:R-:W-:Y:S01]  /*6470*/  LOP3.LUT R73, R73, 0xffff0000, RZ, 0xc0, !PT ;  /* 0xffff000049497812 */ /* 0x000fe200078ec0ff */
[----:B------:R-:W-:Y:S01]  /*6480*/  FMUL.FTZ R152, R50, R150 ;  /* 0x0000009632987220 */ /* 0x000fe20000410000 */
[----:B------:R-:W-:Y:S01]  /*6490*/  LOP3.LUT R68, R68, 0xffff0000, RZ, 0xc0, !PT ;  /* 0xffff000044447812 */ /* 0x000fe200078ec0ff */
[----:B------:R-:W-:Y:S01]  /*64a0*/  FFMA.FTZ R157, R69, R158, R160 ;  /* 0x0000009e459d7223 */ /* 0x000fe200000100a0 */
[----:B------:R-:W-:Y:S01]  /*64b0*/  FMUL.FTZ R69, R72, R155 ;  /* 0x0000009b48457220 */ /* 0x000fe20000410000 */
[-C--:B------:R-:W-:Y:S01]  /*64c0*/  FMUL.FTZ R75, R50, R149.reuse ;  /* 0x00000095324b7220 */ /* 0x080fe20000410000 */
[C---:B------:R-:W-:Y:S01]  /*64d0*/  FFMA.FTZ R152, R41.reuse, R149, -R152 ;  /* 0x0000009529987223 */ /* 0x040fe20000010898 */
[-C--:B------:R-:W-:Y:S01]  /*64e0*/  FMUL.FTZ R149, R72, R73.reuse ;  /* 0x0000004948957220 */ /* 0x080fe20000410000 */
[----:B------:R-:W-:Y:S01]  /*64f0*/  FFMA.FTZ R73, R68, R73, -R69 ;  /* 0x0000004944497223 */ /* 0x000fe20000010845 */
[----:B------:R-:W-:Y:S01]  /*6500*/  FFMA.FTZ R75, R41, R150, R75 ;  /* 0x00000096294b7223 */ /* 0x000fe2000001004b */
[----:B------:R-:W-:Y:S01]  /*6510*/  IMAD.U32 R69, R51, 0x10000, RZ ;  /* 0x0001000033457824 */ /* 0x000fe200078e00ff */
[----:B------:R-:W-:Y:S01]  /*6520*/  LOP3.LUT R74, R74, 0xffff0000, RZ, 0xc0, !PT ;  /* 0xffff00004a4a7812 */ /* 0x000fe200078ec0ff */
[----:B------:R-:W-:Y:S01]  /*6530*/  IMAD.U32 R41, R43, 0x10000, RZ ;  /* 0x000100002b297824 */ /* 0x000fe200078e00ff */
[----:B------:R-:W-:Y:S01]  /*6540*/  LOP3.LUT R51, R51, 0xffff0000, RZ, 0xc0, !PT ;  /* 0xffff000033337812 */ /* 0x000fe200078ec0ff */
[----:B------:R-:W-:Y:S01]  /*6550*/  FFMA.FTZ R68, R68, R155, R149 ;  /* 0x0000009b44447223 */ /* 0x000fe20000010095 */
[----:B------:R-:W-:Y:S01]  /*6560*/  LOP3.LUT R43, R43, 0xffff0000, RZ, 0xc0, !PT ;  /* 0xffff00002b2b7812 */ /* 0x000fe200078ec0ff */
[----:B------:R-:W-:Y:S01]  /*6570*/  FMUL.FTZ R149, R42, R69 ;  /* 0x000000452a957220 */ /* 0x000fe20000410000 */
[----:B------:R-:W-:Y:S01]  /*6580*/  LOP3.LUT R70, R70, 0xffff0000, RZ, 0xc0, !PT ;  /* 0xffff000046467812 */ /* 0x000fe200078ec0ff */
        /* <DEDUP_REMOVED lines=16> */
[----:B------:R-:W-:-:S02]  /*6690*/  F2FP.BF16.F32.PACK_AB R70, R40, R149 ;  /* 0x000000952846723e */ /* 0x000fc400000010ff */
[----:B------:R-:W-:-:S07]  /*66a0*/  F2FP.BF16.F32.PACK_AB R74, R51, R42 ;  /* 0x0000002a334a723e */ /* 0x000fce00000010ff */
.L_x_1410:
[----:B------:R-:W-:Y:S05]  /*66b0*/  BSYNC B3 ;  /* 0x0000000000037941 */ /* 0x000fea0003800000 */
.L_x_1409:
[----:B------:R-:W-:Y:S02]  /*66c0*/  ULDC.64 UR4, c[0x0][0x208] ;  /* 0x0000820000047ab9 */ /* 0x000fe40000000a00 */
[----:B0-----:R0:W-:Y:S04]  /*66d0*/  STG.E.128 desc[UR4][R116.64], R68 ;  /* 0x0000004474007986 */ /* 0x0011e8000c101d04 */
[----:B--2---:R0:W-:Y:S02]  /*66e0*/  @!P4 STG.E.128 desc[UR4][R118.64], R72 ;  /* 0x000000487600c986 */ /* 0x0041e4000c101d04 */
.L_x_1408:
[----:B------:R-:W-:Y:S05]  /*66f0*/  BSYNC B2 ;  /* 0x0000000000027941 */ /* 0x000fea0003800000 */
.L_x_1407:
[----:B------:R-:W-:-:S13]  /*6700*/  ISETP.NE.AND P4, PT, R92, RZ, PT ;  /* 0x000000ff5c00720c */ /* 0x000fda0003f85270 */
        /* <DEDUP_REMOVED lines=17> */
[----:B------:R-:W-:Y:S02]  /*6820*/  SHF.R.S32.HI R40, RZ, 0x1f, R41 ;  /* 0x0000001fff287819 */ /* 0x000fe40000011429 */
[----:B0-----:R-:W-:-:S02]  /*6830*/  LEA R68, P5, R42, R106, 0x1 ;  /* 0x0000006a2a447211 */ /* 0x001fc400078a08ff */
[----:B------:R-:W-:Y:S01]  /*6840*/  LEA.HI R40, R40, R41, RZ, 0x3 ;  /* 0x0000002928287211 */ /* 0x000fe200078f18ff */
[----:B------:R-:W-:Y:S01]  /*6850*/  IMAD R41, R17, 0x4000, R8 ;  /* 0x0000400011297824 */ /* 0x000fe200078e0208 */
[-C--:B------:R-:W-:Y:S02]  /*6860*/  LEA.HI.X R69, R42, R107.reuse, R48, 0x1, P5 ;  /* 0x0000006b2a457211 */ /* 0x080fe400028f0c30 */
[----:B------:R-:W-:Y:S01]  /*6870*/  @!P4 LEA R70, P5, R114, R106, 0x1 ;  /* 0x0000006a7246c211 */ /* 0x000fe200078a08ff */
[----:B------:R-:W-:Y:S02]  /*6880*/  IMAD.SHL.U32 R40, R40, 0x200, RZ ;  /* 0x0000020028287824 */ /* 0x000fe400078e00ff */
[----:B------:R-:W-:Y:S01]  /*6890*/  IMAD R41, R41, 0x2, R16 ;  /* 0x0000000229297824 */ /* 0x000fe200078e0210 */
[----:B------:R-:W-:Y:S02]  /*68a0*/  @!P4 LEA.HI.X R71, R114, R107, R131, 0x1, P5 ;  /* 0x0000006b7247c211 */ /* 0x000fe400028f0c83 */
[----:B------:R-:W-:-:S02]  /*68b0*/  LOP3.LUT R40, R40, 0x7ffff000, RZ, 0xc0, !PT ;  /* 0x7ffff00028287812 */ /* 0x000fc400078ec0ff */
[----:B------:R-:W-:Y:S02]  /*68c0*/  ISETP.GE.AND P5, PT, R225, R120, PT ;  /* 0x00000078e100720c */ /* 0x000fe40003fa6270 */
[----:B--2---:R-:W-:-:S04]  /*68d0*/  LOP3.LUT R43, R43, 0x1c0, R51, 0xf8, !PT ;  /* 0x000001c02b2b7812 */ /* 0x004fc800078ef833 */
[----:B---3--:R-:W-:-:S04]  /*68e0*/  LOP3.LUT R43, R43, R50, RZ, 0x3c, !PT ;  /* 0x000000322b2b7212 */ /* 0x008fc800078e3cff */
[----:B----4-:R-:W-:-:S05]  /*68f0*/  IADD3 R40, R43, R40, R49 ;  /* 0x000000282b287210 */ /* 0x010fca0007ffe031 */
[----:B------:R-:W-:-:S04]  /*6900*/  IMAD R43, R17, 0x4000, R40 ;  /* 0x00004000112b7824 */ /* 0x000fc800078e0228 */
[----:B------:R-:W-:Y:S02]  /*6910*/  IMAD R48, R43, 0x2, R16 ;  /* 0x000000022b307824 */ /* 0x000fe400078e0210 */
[----:B------:R-:W0:Y:S04]  /*6920*/  LDS.128 R40, [R41+0x20400] ;  /* 0x0204000029287984 */ /* 0x000e280000000c00 */
[----:B------:R-:W2:Y:S01]  /*6930*/  LDS.128 R48, [R48+0x20400] ;  /* 0x0204000030307984 */ /* 0x000ea20000000c00 */
[----:B------:R-:W-:Y:S05]  /*6940*/  @P5 BRA `(.L_x_1412) ;  /* 0x00000004006c5947 */ /* 0x000fea0003800000 */
[----:B------:R-:W-:Y:S02]  /*6950*/  SHF.R.U32.HI R72, RZ, 0x10, R45 ;  /* 0x00000010ff487819 */ /* 0x000fe4000001162d */
[----:B------:R-:W-:Y:S02]  /*6960*/  SHF.R.U32.HI R116, RZ, 0x10, R37 ;  /* 0x00000010ff747819 */ /* 0x000fe40000011625 */
[--C-:B------:R-:W-:Y:S01]  /*6970*/  SHF.R.U64 R73, R38, 0x10, R39.reuse ;  /* 0x0000001026497819 */ /* 0x100fe20000001227 */
[----:B0-----:R-:W-:Y:S01]  /*6980*/  IMAD.U32 R38, R40, 0x10000, RZ ;  /* 0x0001000028267824 */ /* 0x001fe200078e00ff */
[----:B------:R-:W-:Y:S02]  /*6990*/  PRMT R147, R147, 0x5410, R72 ;  /* 0x0000541093937816 */ /* 0x000fe40000000048 */
[----:B------:R-:W-:Y:S02]  /*69a0*/  PRMT R143, R143, 0x5410, R116 ;  /* 0x000054108f8f7816 */ /* 0x000fe40000000074 */
[----:B------:R-:W-:Y:S01]  /*69b0*/  SHF.R.U32.HI R114, RZ, 0x10, R39 ;  /* 0x00000010ff727819 */ /* 0x000fe20000011627 */
[----:B------:R-:W-:Y:S01]  /*69c0*/  IMAD.U32 R39, R41, 0x10000, RZ ;  /* 0x0001000029277824 */ /* 0x000fe200078e00ff */
[----:B------:R-:W-:Y:S01]  /*69d0*/  SHF.R.U64 R75, R46, 0x10, R47 ;  /* 0x000000102e4b7819 */ /* 0x000fe2000000122f */
[----:B--2---:R-:W-:Y:S01]  /*69e0*/  IMAD.U32 R46, R49, 0x10000, RZ ;  /* 0x00010000312e7824 */ /* 0x004fe200078e00ff */
[----:B------:R-:W-:Y:S01]  /*69f0*/  PRMT R140, R140, 0x5410, R73 ;  /* 0x000054108c8c7816 */ /* 0x000fe20000000049 */
[----:B------:R-:W-:Y:S01]  /*6a00*/  IMAD.U32 R73, R147, 0x10000, RZ ;  /* 0x0001000093497824 */ /* 0x000fe200078e00ff */
[----:B------:R-:W-:Y:S01]  /*6a10*/  SHF.R.U32.HI R74, RZ, 0x10, R47 ;  /* 0x00000010ff4a7819 */ /* 0x000fe2000001162f */
[----:B------:R-:W-:Y:S01]  /*6a20*/  IMAD.U32 R72, R143, 0x10000, RZ ;  /* 0x000100008f487824 */ /* 0x000fe200078e00ff */
[----:B------:R-:W-:Y:S01]  /*6a30*/  PRMT R141, R141, 0x5410, R114 ;  /* 0x000054108d8d7816 */ /* 0x000fe20000000072 */
[CC--:B------:R-:W-:Y:S01]  /*6a40*/  FMUL.FTZ R114, R46.reuse, R73.reuse ;  /* 0x000000492e727220 */ /* 0x0c0fe20000410000 */
[----:B------:R-:W-:Y:S01]  /*6a50*/  PRMT R145, R145, 0x5410, R74 ;  /* 0x0000541091917816 */ /* 0x000fe2000000004a */
[-C--:B------:R-:W-:Y:S01]  /*6a60*/  FMUL.FTZ R116, R46, R72.reuse ;  /* 0x000000482e747220 */ /* 0x080fe20000410000 */
[----:B------:R-:W-:Y:S01]  /*6a70*/  LOP3.LUT R47, R49, 0xffff0000, RZ, 0xc0, !PT ;  /* 0xffff0000312f7812 */ /* 0x000fe200078ec0ff */
[----:B------:R-:W-:Y:S01]  /*6a80*/  IMAD.U32 R49, R51, 0x10000, RZ ;  /* 0x0001000033317824 */ /* 0x000fe200078e00ff */
[----:B------:R-:W-:Y:S01]  /*6a90*/  LOP3.LUT R74, R147, 0xffff0000, RZ, 0xc0, !PT ;  /* 0xffff0000934a7812 */ /* 0x000fe200078ec0ff */
[C---:B------:R-:W-:Y:S01]  /*6aa0*/  FFMA.FTZ R116, R39.reuse, R73, R116 ;  /* 0x0000004927747223 */ /* 0x040fe20000010074 */
[----:B------:R-:W-:Y:S01]  /*6ab0*/  PRMT R144, R144, 0x5410, R75 ;  /* 0x0000541090907816 */ /* 0x000fe2000000004b */
[----:B------:R-:W-:Y:S01]  /*6ac0*/  FFMA.FTZ R75, R39, R72, -R114 ;  /* 0x00000048274b7223 */ /* 0x000fe20000010872 */
[----:B------:R-:W-:Y:S01]  /*6ad0*/  LOP3.LUT R46, R143, 0xffff0000, RZ, 0xc0, !PT ;  /* 0xffff00008f2e7812 */ /* 0x000fe200078ec0ff */
[----:B------:R-:W-:Y:S01]  /*6ae0*/  IMAD.U32 R72, R145, 0x10000, RZ ;  /* 0x0001000091487824 */ /* 0x000fe200078e00ff */
[----:B------:R-:W-:Y:S01]  /*6af0*/  LOP3.LUT R41, R41, 0xffff0000, RZ, 0xc0, !PT ;  /* 0xffff000029297812 */ /* 0x000fe200078ec0ff */
[----:B------:R-:W-:Y:S01]  /*6b00*/  FMUL.FTZ R114, R47, R74 ;  /* 0x0000004a2f727220 */ /* 0x000fe20000410000 */
[----:B------:R-:W-:Y:S01]  /*6b10*/  SHF.R.U64 R115, R44, 0x10, R45 ;  /* 0x000000102c737819 */ /* 0x000fe2000000122d */
[----:B------:R-:W-:Y:S01]  /*6b20*/  IMAD.U32 R39, R141, 0x10000, RZ ;  /* 0x000100008d277824 */ /* 0x000fe200078e00ff */
[----:B------:R-:W-:Y:S01]  /*6b30*/  SHF.R.U64 R117, R36, 0x10, R37 ;  /* 0x0000001024757819 */ /* 0x000fe20000001225 */
[----:B------:R-:W-:Y:S01]  /*6b40*/  FMUL.FTZ R148, R47, R46 ;  /* 0x0000002e2f947220 */ /* 0x000fe20000410000 */
[----:B------:R-:W-:Y:S01]  /*6b50*/  FMUL.FTZ R47, R49, R72 ;  /* 0x00000048312f7220 */ /* 0x000fe20000410000 */
[----:B------:R-:W-:Y:S01]  /*6b60*/  IMAD.U32 R44, R43, 0x10000, RZ ;  /* 0x000100002b2c7824 */ /* 0x000fe200078e00ff */
[----:B------:R-:W-:Y:S01]  /*6b70*/  PRMT R146, R146, 0x5410, R115 ;  /* 0x0000541092927816 */ /* 0x000fe20000000073 */
[----:B------:R-:W-:Y:S01]  /*6b80*/  FFMA.FTZ R118, R41, R46, -R114 ;  /* 0x0000002e29767223 */ /* 0x000fe20000010872 */
[-C--:B------:R-:W-:Y:S01]  /*6b90*/  FMUL.FTZ R49, R49, R39.reuse ;  /* 0x0000002731317220 */ /* 0x080fe20000410000 */
[----:B------:R-:W-:Y:S01]  /*6ba0*/  LOP3.LUT R51, R51, 0xffff0000, RZ, 0xc0, !PT ;  /* 0xffff000033337812 */ /* 0x000fe200078ec0ff */
[----:B------:R-:W-:Y:S01]  /*6bb0*/  FFMA.FTZ R73, R41, R74, R148 ;  /* 0x0000004a29497223 */ /* 0x000fe20000010094 */
[----:B------:R-:W-:Y:S01]  /*6bc0*/  PRMT R142, R142, 0x5410, R117 ;  /* 0x000054108e8e7816 */ /* 0x000fe20000000075 */
[C---:B------:R-:W-:Y:S01]  /*6bd0*/  FFMA.FTZ R74, R44.reuse, R39, -R47 ;  /* 0x000000272c4a7223 */ /* 0x040fe2000001082f */
[----:B------:R-:W-:Y:S01]  /*6be0*/  LOP3.LUT R114, R145, 0xffff0000, RZ, 0xc0, !PT ;  /* 0xffff000091727812 */ /* 0x000fe200078ec0ff */
[----:B------:R-:W-:Y:S01]  /*6bf0*/  FFMA.FTZ R72, R44, R72, R49 ;  /* 0x000000482c487223 */ /* 0x000fe20000010031 */
[----:B------:R-:W-:Y:S01]  /*6c00*/  LOP3.LUT R46, R141, 0xffff0000, RZ, 0xc0, !PT ;  /* 0xffff00008d2e7812 */ /* 0x000fe200078ec0ff */
[----:B------:R-:W-:Y:S01]  /*6c10*/  IMAD.U32 R45, R48, 0x10000, RZ ;  /* 0x00010000302d7824 */ /* 0x000fe200078e00ff */
[----:B------:R-:W-:Y:S01]  /*6c20*/  LOP3.LUT R43, R43, 0xffff0000, RZ, 0xc0, !PT ;  /* 0xffff00002b2b7812 */ /* 0x000fe200078ec0ff */
[----:B------:R-:W-:Y:S01]  /*6c30*/  IMAD.U32 R44, R146, 0x10000, RZ ;  /* 0x00010000922c7824 */ /* 0x000fe200078e00ff */
[----:B------:R-:W-:Y:S01]  /*6c40*/  LOP3.LUT R48, R48, 0xffff0000, RZ, 0xc0, !PT ;  /* 0xffff000030307812 */ /* 0x000fe200078ec0ff */
[----:B------:R-:W-:Y:S01]  /*6c50*/  FMUL.FTZ R148, R51, R114 ;  /* 0x0000007233947220 */ /* 0x000fe20000410000 */
[----:B------:R-:W-:-:S02]  /*6c60*/  IMAD.U32 R39, R142, 0x10000, RZ ;  /* 0x000100008e277824 */ /* 0x000fc400078e00ff */
[----:B------:R-:W-:Y:S01]  /*6c70*/  FMUL.FTZ R150, R51, R46 ;  /* 0x0000002e33967220 */ /* 0x000fe20000410000 */
[----:B------:R-:W-:Y:S01]  /*6c80*/  LOP3.LUT R47, R146, 0xffff0000, RZ, 0xc0, !PT ;  /* 0xffff0000922f7812 */ /* 0x000fe200078ec0ff */
[----:B------:R-:W-:Y:S01]  /*6c90*/  FMUL.FTZ R49, R45, R44 ;  /* 0x0000002c2d317220 */ /* 0x000fe20000410000 */
[----:B------:R-:W-:Y:S01]  /*6ca0*/  LOP3.LUT R40, R40, 0xffff0000, RZ, 0xc0, !PT ;  /* 0xffff000028287812 */ /* 0x000fe200078ec0ff */
[----:B------:R-:W-:Y:S01]  /*6cb0*/  FFMA.FTZ R115, R43, R46, -R148 ;  /* 0x0000002e2b737223 */ /* 0x000fe20000010894 */
[----:B------:R-:W-:Y:S01]  /*6cc0*/  LOP3.LUT R41, R142, 0xffff0000, RZ, 0xc0, !PT ;  /* 0xffff00008e297812 */ /* 0x000fe200078ec0ff */
[----:B------:R-:W-:Y:S01]  /*6cd0*/  FMUL.FTZ R45, R45, R39 ;  /* 0x000000272d2d7220 */ /* 0x000fe20000410000 */
[----:B------:R-:W-:Y:S01]  /*6ce0*/  FFMA.FTZ R117, R43, R114, R150 ;  /* 0x000000722b757223 */ /* 0x000fe20000010096 */
[----:B------:R-:W-:Y:S01]  /*6cf0*/  FMUL.FTZ R43, R48, R47 ;  /* 0x0000002f302b7220 */ /* 0x000fe20000410000 */
[----:B------:R-:W-:Y:S02]  /*6d00*/  IMAD.U32 R37, R50, 0x10000, RZ ;  /* 0x0001000032257824 */ /* 0x000fe400078e00ff */
[C---:B------:R-:W-:Y:S01]  /*6d10*/  FFMA.FTZ R45, R38.reuse, R44, R45 ;  /* 0x0000002c262d7223 */ /* 0x040fe2000001002d */
[----:B------:R-:W-:Y:S01]  /*6d20*/  FFMA.FTZ R49, R38, R39, -R49 ;  /* 0x0000002726317223 */ /* 0x000fe20000010831 */
[-C--:B------:R-:W-:Y:S01]  /*6d30*/  FMUL.FTZ R51, R48, R41.reuse ;  /* 0x0000002930337220 */ /* 0x080fe20000410000 */
[----:B------:R-:W-:Y:S01]  /*6d40*/  FFMA.FTZ R44, R40, R41, -R43 ;  /* 0x00000029282c7223 */ /* 0x000fe2000001082b */
[----:B------:R-:W-:Y:S01]  /*6d50*/  LOP3.LUT R50, R50, 0xffff0000, RZ, 0xc0, !PT ;  /* 0xffff000032327812 */ /* 0x000fe200078ec0ff */
[C---:B------:R-:W-:Y:S01]  /*6d60*/  IMAD.U32 R41, R144.reuse, 0x10000, RZ ;  /* 0x0001000090297824 */ /* 0x040fe200078e00ff */
[----:B------:R-:W-:Y:S01]  /*6d70*/  LOP3.LUT R43, R144, 0xffff0000, RZ, 0xc0, !PT ;  /* 0xffff0000902b7812 */ /* 0x000fe200078ec0ff */
[C---:B------:R-:W-:Y:S01]  /*6d80*/  IMAD.U32 R38, R140.reuse, 0x10000, RZ ;  /* 0x000100008c267824 */ /* 0x040fe200078e00ff */
[----:B------:R-:W-:Y:S01]  /*6d90*/  LOP3.LUT R39, R140, 0xffff0000, RZ, 0xc0, !PT ;  /* 0xffff00008c277812 */ /* 0x000fe200078ec0ff */
[----:B------:R-:W-:Y:S01]  /*6da0*/  FFMA.FTZ R40, R40, R47, R51 ;  /* 0x0000002f28287223 */ /* 0x000fe20000010033 */
[----:B------:R-:W-:-:S02]  /*6db0*/  IMAD.U32 R36, R42, 0x10000, RZ ;  /* 0x000100002a247824 */ /* 0x000fc400078e00ff */
[C---:B------:R-:W-:Y:S01]  /*6dc0*/  FMUL.FTZ R47, R37.reuse, R41 ;  /* 0x00000029252f7220 */ /* 0x040fe20000410000 */
[-C--:B------:R-:W-:Y:S01]  /*6dd0*/  FMUL.FTZ R46, R37, R38.reuse ;  /* 0x00000026252e7220 */ /* 0x080fe20000410000 */
[----:B------:R-:W-:Y:S01]  /*6de0*/  LOP3.LUT R42, R42, 0xffff0000, RZ, 0xc0, !PT ;  /* 0xffff00002a2a7812 */ /* 0x000fe200078ec0ff */
[C---:B------:R-:W-:Y:S01]  /*6df0*/  FMUL.FTZ R37, R50.reuse, R43 ;  /* 0x0000002b32257220 */ /* 0x040fe20000410000 */
[----:B------:R-:W-:Y:S01]  /*6e00*/  FMUL.FTZ R50, R50, R39 ;  /* 0x0000002732327220 */ /* 0x000fe20000410000 */
[C---:B------:R-:W-:Y:S01]  /*6e10*/  FFMA.FTZ R47, R36.reuse, R38, -R47 ;  /* 0x00000026242f7223 */ /* 0x040fe2000001082f */
[----:B------:R-:W-:Y:S01]  /*6e20*/  FFMA.FTZ R46, R36, R41, R46 ;  /* 0x00000029242e7223 */ /* 0x000fe2000001002e */
[C---:B------:R-:W-:Y:S01]  /*6e30*/  FFMA.FTZ R36, R42.reuse, R39, -R37 ;  /* 0x000000272a247223 */ /* 0x040fe20000010825 */
[----:B------:R-:W-:Y:S01]  /*6e40*/  FFMA.FTZ R43, R42, R43, R50 ;  /* 0x0000002b2a2b7223 */ /* 0x000fe20000010032 */
[----:B------:R-:W-:Y:S02]  /*6e50*/  F2FP.BF16.F32.PACK_AB R74, R115, R74 ;  /* 0x0000004a734a723e */ /* 0x000fe400000010ff */
        /* <DEDUP_REMOVED lines=10> */
.L_x_1412:
[----:B------:R-:W-:Y:S05]  /*6f00*/  BSYNC B2 ;  /* 0x0000000000027941 */ /* 0x000fea0003800000 */
.L_x_1411:
[----:B------:R-:W-:Y:S02]  /*6f10*/  ULDC.64 UR4, c[0x0][0x208] ;  /* 0x0000820000047ab9 */ /* 0x000fe40000000a00 */
[----:B0-----:R3:W-:Y:S04]  /*6f20*/  STG.E.128 desc[UR4][R68.64], R40 ;  /* 0x0000002844007986 */ /* 0x0017e8000c101d04 */
[----:B--2---:R3:W-:Y:S02]  /*6f30*/  @!P4 STG.E.128 desc[UR4][R70.64], R48 ;  /* 0x000000304600c986 */ /* 0x0047e4000c101d04 */
.L_x_1406:
[----:B------:R-:W-:Y:S05]  /*6f40*/  BSYNC B1 ;  /* 0x0000000000017941 */ /* 0x000fea0003800000 */
.L_x_1405:
[----:B------:R-:W4:Y:S01]  /*6f50*/  LDL R36, [R1+0x5c] ;  /* 0x00005c0001247983 */ /* 0x000f220000100800 */
[----:B--2---:R-:W-:-:S04]  /*6f60*/  IMAD.WIDE.U32 R112, R233, R110, R112 ;  /* 0x0000006ee9707225 */ /* 0x004fc800078e0070 */
[----:B----4-:R-:W-:-:S04]  /*6f70*/  IMAD R36, R36, R110, RZ ;  /* 0x0000006e24247224 */ /* 0x010fc800078e02ff */
[----:B---3--:R-:W-:Y:S01]  /*6f80*/  IMAD R49, R233, R111, R36 ;  /* 0x0000006fe9317224 */ /* 0x008fe200078e0224 */
[----:B------:R-:W-:Y:S06]  /*6f90*/  @P0 BRA `(.L_x_1383) ;  /* 0x0000001000e40947 */ /* 0x000fec0003800000 */
[----:B------:R-:W-:Y:S01]  /*6fa0*/  ISETP.NE.AND P0, PT, R29, RZ, PT ;  /* 0x000000ff1d00720c */ /* 0x000fe20003f05270 */
[----:B------:R-:W-:Y:S01]  /*6fb0*/  BSSY B1, `(.L_x_1413) ;  /* 0x0000083000017945 */ /* 0x000fe20003800000 */
[----:B------:R-:W-:-:S11]  /*6fc0*/  IMAD.IADD R49, R113, 0x1, R49 ;  /* 0x0000000171317824 */ /* 0x000fd600078e0231 */
[----:B------:R-:W-:Y:S05]  /*6fd0*/  @!P0 BRA `(.L_x_1414) ;  /* 0x0000000800008947 */ /* 0x000fea0003800000 */
[----:B------:R-:W2:Y:S04]  /*6fe0*/  LDL R39, [R1+0x34] ;  /* 0x0000340001277983 */ /* 0x000ea80000100800 */
[----:B------:R-:W3:Y:S04]  /*6ff0*/  LDL R41, [R1+0x3c] ;  /* 0x00003c0001297983 */ /* 0x000ee80000100800 */
[----:B------:R-:W4:Y:S01]  /*7000*/  LDL R40, [R1+0x40] ;  /* 0x0000400001287983 */ /* 0x000f220000100800 */
[----:B------:R-:W-:Y:S01]  /*7010*/  SEL R36, R28, R123, !P3 ;  /* 0x0000007b1c247207 */ /* 0x000fe20005800000 */
[----:B------:R-:W-:Y:S03]  /*7020*/  BSSY B2, `(.L_x_1415) ;  /* 0x0000078000027945 */ /* 0x000fe60003800000 */
[----:B------:R-:W-:-:S04]  /*7030*/  SHF.R.S32.HI R37, RZ, 0x1f, R36 ;  /* 0x0000001fff257819 */ /* 0x000fc80000011424 */
[----:B------:R-:W-:-:S04]  /*7040*/  LEA.HI R37, R37, R36, RZ, 0x4 ;  /* 0x0000002425257211 */ /* 0x000fc800078f20ff */
[----:B------:R-:W-:-:S04]  /*7050*/  LEA.HI.SX32 R37, R37, R34, 0x1c ;  /* 0x0000002225257211 */ /* 0x000fc800078fe2ff */
[----:B------:R-:W-:Y:S01]  /*7060*/  SHF.R.S32.HI R36, RZ, 0x1f, R37 ;  /* 0x0000001fff247819 */ /* 0x000fe20000011425 */
[----:B------:R-:W-:-:S03]  /*7070*/  IMAD.SHL.U32 R47, R37, 0x8, RZ ;  /* 0x00000008252f7824 */ /* 0x000fc600078e00ff */
[----:B------:R-:W-:Y:S02]  /*7080*/  LEA.HI R38, R36, R37, RZ, 0x3 ;  /* 0x0000002524267211 */ /* 0x000fe400078f18ff */
[----:B------:R-:W-:Y:S02]  /*7090*/  IADD3 R37, P4, P5, R88, R112, R35 ;  /* 0x0000007058257210 */ /* 0x000fe40007d9e023 */
[----:B------:R-:W-:-:S13]  /*70a0*/  ISETP.GE.AND P0, PT, R47, R121, PT ;  /* 0x000000792f00720c */ /* 0x000fda0003f06270 */
[--C-:B------:R-:W-:Y:S02]  /*70b0*/  @!P0 SHF.R.S32.HI R48, RZ, 0x1f, R47.reuse ;  /* 0x0000001fff308819 */ /* 0x100fe4000001142f */
[----:B--2---:R-:W-:Y:S01]  /*70c0*/  LOP3.LUT R36, R39, 0x38, R47, 0xf8, !PT ;  /* 0x0000003827247812 */ /* 0x004fe200078ef82f */
[----:B------:R-:W-:Y:S01]  /*70d0*/  IMAD.SHL.U32 R39, R38, 0x200, RZ ;  /* 0x0000020026277824 */ /* 0x000fe200078e00ff */
[----:B------:R-:W-:Y:S02]  /*70e0*/  IADD3.X R38, R0, R49, R95, P4, P5 ;  /* 0x0000003100267210 */ /* 0x000fe400027ea45f */
[----:B---3--:R-:W-:Y:S02]  /*70f0*/  LOP3.LUT R36, R36, R41, RZ, 0x3c, !PT ;  /* 0x0000002924247212 */ /* 0x008fe400078e3cff */
[----:B------:R-:W-:Y:S02]  /*7100*/  LOP3.LUT R39, R39, 0x7ffff000, RZ, 0xc0, !PT ;  /* 0x7ffff00027277812 */ /* 0x000fe400078ec0ff */
[----:B------:R-:W-:-:S02]  /*7110*/  LEA R44, P4, R37, R106, 0x1 ;  /* 0x0000006a252c7211 */ /* 0x000fc400078808ff */
[----:B----4-:R-:W-:Y:S02]  /*7120*/  IADD3 R36, R36, R39, R40 ;  /* 0x0000002724247210 */ /* 0x010fe40007ffe028 */
[----:B------:R-:W-:Y:S01]  /*7130*/  LEA.HI.X R45, R37, R107, R38, 0x1, P4 ;  /* 0x0000006b252d7211 */ /* 0x000fe200020f0c26 */
[C---:B------:R-:W-:Y:S01]  /*7140*/  IMAD R37, R17.reuse, 0x4000, R5 ;  /* 0x0000400011257824 */ /* 0x040fe200078e0205 */
[----:B------:R-:W-:Y:S01]  /*7150*/  @!P0 IADD3 R47, P4, P5, R88, R112, R47 ;  /* 0x00000070582f8210 */ /* 0x000fe20007d9e02f */
[----:B------:R-:W-:Y:S02]  /*7160*/  IMAD R39, R17, 0x4000, R36 ;  /* 0x0000400011277824 */ /* 0x000fe400078e0224 */
[----:B------:R-:W-:Y:S01]  /*7170*/  IMAD R37, R37, 0x2, R16 ;  /* 0x0000000225257824 */ /* 0x000fe200078e0210 */
[----:B------:R-:W-:Y:S01]  /*7180*/  @!P0 IADD3.X R48, R0, R49, R48, P4, P5 ;  /* 0x0000003100308210 */ /* 0x000fe200027ea430 */
[----:B------:R-:W-:Y:S01]  /*7190*/  IMAD R40, R39, 0x2, R16 ;  /* 0x0000000227287824 */ /* 0x000fe200078e0210 */
[----:B------:R-:W-:-:S02]  /*71a0*/  ISETP.GE.AND P5, PT, R228, R120, PT ;  /* 0x00000078e400720c */ /* 0x000fc40003fa6270 */
[C---:B------:R-:W-:Y:S01]  /*71b0*/  @!P0 LEA R46, P4, R47.reuse, R106, 0x1 ;  /* 0x0000006a2f2e8211 */ /* 0x040fe200078808ff */
[----:B------:R-:W2:Y:S03]  /*71c0*/  LDS.128 R36, [R37+0x20400] ;  /* 0x0204000025247984 */ /* 0x000ea60000000c00 */
[----:B------:R-:W-:Y:S01]  /*71d0*/  @!P0 LEA.HI.X R47, R47, R107, R48, 0x1, P4 ;  /* 0x0000006b2f2f8211 */ /* 0x000fe200020f0c30 */
[----:B------:R-:W3:Y:S06]  /*71e0*/  LDS.128 R40, [R40+0x20400] ;  /* 0x0204000028287984 */ /* 0x000eec0000000c00 */
[----:B------:R-:W-:Y:S05]  /*71f0*/  @P5 BRA `(.L_x_1416) ;  /* 0x0000000400685947 */ /* 0x000fea0003800000 */
[----:B0-----:R-:W-:Y:S01]  /*7200*/  SHF.R.U32.HI R70, RZ, 0x10, R65 ;  /* 0x00000010ff467819 */ /* 0x001fe20000011641 */
[----:B--2---:R-:W-:Y:S01]  /*7210*/  IMAD.U32 R48, R37, 0x10000, RZ ;  /* 0x0001000025307824 */ /* 0x004fe200078e00ff */
[--C-:B------:R-:W-:Y:S01]  /*7220*/  SHF.R.U32.HI R74, RZ, 0x10, R57.reuse ;  /* 0x00000010ff4a7819 */ /* 0x100fe20000011639 */
[----:B---3--:R-:W-:Y:S01]  /*7230*/  IMAD.U32 R51, R40, 0x10000, RZ ;  /* 0x0001000028337824 */ /* 0x008fe200078e00ff */
[----:B------:R-:W-:Y:S02]  /*7240*/  PRMT R139, R139, 0x5410, R70 ;  /* 0x000054108b8b7816 */ /* 0x000fe40000000046 */
[----:B------:R-:W-:Y:S02]  /*7250*/  PRMT R135, R135, 0x5410, R74 ;  /* 0x0000541087877816 */ /* 0x000fe4000000004a */
[----:B------:R-:W-:Y:S01]  /*7260*/  SHF.R.U64 R75, R56, 0x10, R57 ;  /* 0x00000010384b7819 */ /* 0x000fe20000001239 */
[----:B------:R-:W-:Y:S01]  /*7270*/  IMAD.U32 R57, R41, 0x10000, RZ ;  /* 0x0001000029397824 */ /* 0x000fe200078e00ff */
[----:B------:R-:W-:Y:S01]  /*7280*/  SHF.R.U64 R69, R66, 0x10, R67 ;  /* 0x0000001042457819 */ /* 0x000fe20000001243 */
[----:B------:R-:W-:Y:S01]  /*7290*/  IMAD.U32 R66, R139, 0x10000, RZ ;  /* 0x000100008b427824 */ /* 0x000fe200078e00ff */
[----:B------:R-:W-:Y:S01]  /*72a0*/  SHF.R.U64 R71, R64, 0x10, R65 ;  /* 0x0000001040477819 */ /* 0x000fe20000001241 */
[----:B------:R-:W-:Y:S01]  /*72b0*/  IMAD.U32 R65, R135, 0x10000, RZ ;  /* 0x0001000087417824 */ /* 0x000fe200078e00ff */
[----:B------:R-:W-:Y:S01]  /*72c0*/  SHF.R.U32.HI R68, RZ, 0x10, R67 ;  /* 0x00000010ff447819 */ /* 0x000fe20000011643 */
[----:B------:R-:W-:Y:S01]  /*72d0*/  FMUL.FTZ R67, R57, R66 ;  /* 0x0000004239437220 */ /* 0x000fe20000410000 */
[----:B------:R-:W-:-:S02]  /*72e0*/  SHF.R.U32.HI R72, RZ, 0x10, R59 ;  /* 0x00000010ff487819 */ /* 0x000fc4000001163b */
[----:B------:R-:W-:Y:S01]  /*72f0*/  SHF.R.U64 R73, R58, 0x10, R59 ;  /* 0x000000103a497819 */ /* 0x000fe2000000123b */
[-C--:B------:R-:W-:Y:S01]  /*7300*/  FFMA.FTZ R67, R48, R65.reuse, -R67 ;  /* 0x0000004130437223 */ /* 0x080fe20000010843 */
[----:B------:R-:W-:Y:S01]  /*7310*/  LOP3.LUT R58, R41, 0xffff0000, RZ, 0xc0, !PT ;  /* 0xffff0000293a7812 */ /* 0x000fe200078ec0ff */
[----:B------:R-:W-:Y:S01]  /*7320*/  IMAD.U32 R59, R43, 0x10000, RZ ;  /* 0x000100002b3b7824 */ /* 0x000fe200078e00ff */
[----:B------:R-:W-:Y:S02]  /*7330*/  LOP3.LUT R139, R139, 0xffff0000, RZ, 0xc0, !PT ;  /* 0xffff00008b8b7812 */ /* 0x000fe400078ec0ff */
[----:B------:R-:W-:Y:S01]  /*7340*/  PRMT R136, R136, 0x5410, R69 ;  /* 0x0000541088887816 */ /* 0x000fe20000000045 */
[----:B------:R-:W-:Y:S01]  /*7350*/  FMUL.FTZ R69, R57, R65 ;  /* 0x0000004139457220 */ /* 0x000fe20000410000 */
[----:B------:R-:W-:Y:S01]  /*7360*/  PRMT R137, R137, 0x5410, R68 ;  /* 0x0000541089897816 */ /* 0x000fe20000000044 */
[----:B------:R-:W-:Y:S01]  /*7370*/  FMUL.FTZ R65, R58, R139 ;  /* 0x0000008b3a417220 */ /* 0x000fe20000410000 */
[----:B------:R-:W-:Y:S01]  /*7380*/  PRMT R133, R133, 0x5410, R72 ;  /* 0x0000541085857816 */ /* 0x000fe20000000048 */
[----:B------:R-:W-:Y:S01]  /*7390*/  FFMA.FTZ R69, R48, R66, R69 ;  /* 0x0000004230457223 */ /* 0x000fe20000010045 */
[----:B------:R-:W-:Y:S01]  /*73a0*/  LOP3.LUT R135, R135, 0xffff0000, RZ, 0xc0, !PT ;  /* 0xffff000087877812 */ /* 0x000fe200078ec0ff */
[----:B------:R-:W-:Y:S01]  /*73b0*/  IMAD.U32 R57, R137, 0x10000, RZ ;  /* 0x0001000089397824 */ /* 0x000fe200078e00ff */
[----:B------:R-:W-:Y:S01]  /*73c0*/  LOP3.LUT R50, R37, 0xffff0000, RZ, 0xc0, !PT ;  /* 0xffff000025327812 */ /* 0x000fe200078ec0ff */
[----:B------:R-:W-:Y:S01]  /*73d0*/  IMAD.U32 R48, R133, 0x10000, RZ ;  /* 0x0001000085307824 */ /* 0x000fe200078e00ff */
[----:B------:R-:W-:Y:S01]  /*73e0*/  PRMT R138, R138, 0x5410, R71 ;  /* 0x000054108a8a7816 */ /* 0x000fe20000000047 */
[-C--:B------:R-:W-:Y:S01]  /*73f0*/  FMUL.FTZ R71, R58, R135.reuse ;  /* 0x000000873a477220 */ /* 0x080fe20000410000 */
[----:B------:R-:W-:Y:S01]  /*7400*/  LOP3.LUT R64, R43, 0xffff0000, RZ, 0xc0, !PT ;  /* 0xffff00002b407812 */ /* 0x000fe200078ec0ff */
[----:B------:R-:W-:Y:S01]  /*7410*/  FFMA.FTZ R58, R50, R135, -R65 ;  /* 0x00000087323a7223 */ /* 0x000fe20000010841 */
[----:B------:R-:W-:Y:S01]  /*7420*/  LOP3.LUT R137, R137, 0xffff0000, RZ, 0xc0, !PT ;  /* 0xffff000089897812 */ /* 0x000fe200078ec0ff */
[----:B------:R-:W-:Y:S01]  /*7430*/  FMUL.FTZ R65, R59, R57 ;  /* 0x000000393b417220 */ /* 0x000fe20000410000 */
[----:B------:R-:W-:Y:S01]  /*7440*/  LOP3.LUT R56, R40, 0xffff0000, RZ, 0xc0, !PT ;  /* 0xffff000028387812 */ /* 0x000fe200078ec0ff */
[----:B------:R-:W-:Y:S01]  /*7450*/  IMAD.U32 R40, R39, 0x10000, RZ ;  /* 0x0001000027287824 */ /* 0x000fe200078e00ff */
[----:B------:R-:W-:Y:S01]  /*7460*/  LOP3.LUT R133, R133, 0xffff0000, RZ, 0xc0, !PT ;  /* 0xffff000085857812 */ /* 0x000fe200078ec0ff */
[-C--:B------:R-:W-:Y:S01]  /*7470*/  FMUL.FTZ R70, R59, R48.reuse ;  /* 0x000000303b467220 */ /* 0x080fe20000410000 */
[----:B------:R-:W-:Y:S01]  /*7480*/  PRMT R134, R134, 0x5410, R75 ;  /* 0x0000541086867816 */ /* 0x000fe2000000004b */
[----:B------:R-:W-:Y:S01]  /*7490*/  FFMA.FTZ R66, R50, R139, R71 ;  /* 0x0000008b32427223 */ /* 0x000fe20000010047 */
[----:B------:R-:W-:Y:S01]  /*74a0*/  LOP3.LUT R41, R39, 0xffff0000, RZ, 0xc0, !PT ;  /* 0xffff000027297812 */ /* 0x000fe200078ec0ff */
[----:B------:R-:W-:Y:S01]  /*74b0*/  FMUL.FTZ R50, R64, R137 ;  /* 0x0000008940327220 */ /* 0x000fe20000410000 */
[----:B------:R-:W-:Y:S01]  /*74c0*/  FFMA.FTZ R68, R40, R48, -R65 ;  /* 0x0000003028447223 */ /* 0x000fe20000010841 */
[----:B------:R-:W-:Y:S01]  /*74d0*/  FMUL.FTZ R64, R64, R133 ;  /* 0x0000008540407220 */ /* 0x000fe20000410000 */
[----:B------:R-:W-:Y:S01]  /*74e0*/  LOP3.LUT R59, R138, 0xffff0000, RZ, 0xc0, !PT ;  /* 0xffff00008a3b7812 */ /* 0x000fe200078ec0ff */
[----:B------:R-:W-:Y:S01]  /*74f0*/  FFMA.FTZ R70, R40, R57, R70 ;  /* 0x0000003928467223 */ /* 0x000fe20000010046 */
[----:B------:R-:W-:Y:S01]  /*7500*/  IMAD.U32 R48, R138, 0x10000, RZ ;  /* 0x000100008a307824 */ /* 0x000fe200078e00ff */
[C---:B------:R-:W-:Y:S01]  /*7510*/  LOP3.LUT R57, R134.reuse, 0xffff0000, RZ, 0xc0, !PT ;  /* 0xffff000086397812 */ /* 0x040fe200078ec0ff */
[----:B------:R-:W-:-:S02]  /*7520*/  IMAD.U32 R40, R134, 0x10000, RZ ;  /* 0x0001000086287824 */ /* 0x000fc400078e00ff */
[C---:B------:R-:W-:Y:S01]  /*7530*/  FFMA.FTZ R133, R41.reuse, R133, -R50 ;  /* 0x0000008529857223 */ /* 0x040fe20000010832 */
[C---:B------:R-:W-:Y:S01]  /*7540*/  IMAD.U32 R37, R36.reuse, 0x10000, RZ ;  /* 0x0001000024257824 */ /* 0x040fe200078e00ff */
[----:B------:R-:W-:Y:S01]  /*7550*/  LOP3.LUT R36, R36, 0xffff0000, RZ, 0xc0, !PT ;  /* 0xffff000024247812 */ /* 0x000fe200078ec0ff */
[----:B------:R-:W-:Y:S01]  /*7560*/  FFMA.FTZ R137, R41, R137, R64 ;  /* 0x0000008929897223 */ /* 0x000fe20000010040 */
[C---:B------:R-:W-:Y:S01]  /*7570*/  FMUL.FTZ R50, R51.reuse, R48 ;  /* 0x0000003033327220 */ /* 0x040fe20000410000 */
[----:B------:R-:W-:Y:S01]  /*7580*/  FMUL.FTZ R41, R56, R59 ;  /* 0x0000003b38297220 */ /* 0x000fe20000410000 */
[-C--:B------:R-:W-:Y:S01]  /*7590*/  FMUL.FTZ R51, R51, R40.reuse ;  /* 0x0000002833337220 */ /* 0x080fe20000410000 */
[----:B------:R-:W-:Y:S01]  /*75a0*/  PRMT R132, R132, 0x5410, R73 ;  /* 0x0000541084847816 */ /* 0x000fe20000000049 */
[-C--:B------:R-:W-:Y:S01]  /*75b0*/  FMUL.FTZ R65, R56, R57.reuse ;  /* 0x0000003938417220 */ /* 0x080fe20000410000 */
[----:B------:R-:W-:Y:S02]  /*75c0*/  IMAD.U32 R43, R42, 0x10000, RZ ;  /* 0x000100002a2b7824 */ /* 0x000fe400078e00ff */
[----:B------:R-:W-:Y:S01]  /*75d0*/  FFMA.FTZ R57, R36, R57, -R41 ;  /* 0x0000003924397223 */ /* 0x000fe20000010829 */
[----:B------:R-:W-:Y:S01]  /*75e0*/  LOP3.LUT R42, R42, 0xffff0000, RZ, 0xc0, !PT ;  /* 0xffff00002a2a7812 */ /* 0x000fe200078ec0ff */
[C---:B------:R-:W-:Y:S01]  /*75f0*/  FFMA.FTZ R50, R37.reuse, R40, -R50 ;  /* 0x0000002825327223 */ /* 0x040fe20000010832 */
[----:B------:R-:W-:Y:S01]  /*7600*/  FFMA.FTZ R51, R37, R48, R51 ;  /* 0x0000003025337223 */ /* 0x000fe20000010033 */
[C---:B------:R-:W-:Y:S01]  /*7610*/  LOP3.LUT R41, R136.reuse, 0xffff0000, RZ, 0xc0, !PT ;  /* 0xffff000088297812 */ /* 0x040fe200078ec0ff */
[----:B------:R-:W-:Y:S01]  /*7620*/  IMAD.U32 R48, R136, 0x10000, RZ ;  /* 0x0001000088307824 */ /* 0x000fe200078e00ff */
[C---:B------:R-:W-:Y:S01]  /*7630*/  LOP3.LUT R37, R132.reuse, 0xffff0000, RZ, 0xc0, !PT ;  /* 0xffff000084257812 */ /* 0x040fe200078ec0ff */
[----:B------:R-:W-:-:S02]  /*7640*/  IMAD.U32 R40, R132, 0x10000, RZ ;  /* 0x0001000084287824 */ /* 0x000fc400078e00ff */
[----:B------:R-:W-:Y:S01]  /*7650*/  FFMA.FTZ R36, R36, R59, R65 ;  /* 0x0000003b24247223 */ /* 0x000fe20000010041 */
[C---:B------:R-:W-:Y:S01]  /*7660*/  IMAD.U32 R39, R38.reuse, 0x10000, RZ ;  /* 0x0001000026277824 */ /* 0x040fe200078e00ff */
[----:B------:R-:W-:Y:S01]  /*7670*/  LOP3.LUT R38, R38, 0xffff0000, RZ, 0xc0, !PT ;  /* 0xffff000026267812 */ /* 0x000fe200078ec0ff */
[C---:B------:R-:W-:Y:S01]  /*7680*/  FMUL.FTZ R56, R43.reuse, R48 ;  /* 0x000000302b387220 */ /* 0x040fe20000410000 */
        /* <DEDUP_REMOVED lines=10> */
[----:B------:R-:W-:Y:S01]  /*7730*/  F2FP.BF16.F32.PACK_AB R42, R42, R43 ;  /* 0x0000002b2a2a723e */ /* 0x000fe200000010ff */
[----:B------:R-:W-:Y:S01]  /*7740*/  IMAD.MOV.U32 R36, RZ, RZ, R50 ;  /* 0x000000ffff247224 */ /* 0x000fe200078e0032 */
[----:B------:R-:W-:Y:S01]  /*7750*/  F2FP.BF16.F32.PACK_AB R37, R58, R67 ;  /* 0x000000433a25723e */ /* 0x000fe200000010ff */
[----:B------:R-:W-:Y:S01]  /*7760*/  IMAD.MOV.U32 R43, RZ, RZ, R70 ;  /* 0x000000ffff2b7224 */ /* 0x000fe200078e0046 */
[----:B------:R-:W-:Y:S02]  /*7770*/  F2FP.BF16.F32.PACK_AB R39, R133, R68 ;  /* 0x000000448527723e */ /* 0x000fe400000010ff */
[----:B------:R-:W-:-:S02]  /*7780*/  F2FP.BF16.F32.PACK_AB R41, R66, R69 ;  /* 0x000000454229723e */ /* 0x000fc400000010ff */
[----:B------:R-:W-:-:S07]  /*7790*/  F2FP.BF16.F32.PACK_AB R38, R59, R56 ;  /* 0x000000383b26723e */ /* 0x000fce00000010ff */
.L_x_1416:
[----:B------:R-:W-:Y:S05]  /*77a0*/  BSYNC B2 ;  /* 0x0000000000027941 */ /* 0x000fea0003800000 */
.L_x_1415:
[----:B------:R-:W-:Y:S02]  /*77b0*/  ULDC.64 UR4, c[0x0][0x208] ;  /* 0x0000820000047ab9 */ /* 0x000fe40000000a00 */
[----:B--2---:R2:W-:Y:S04]  /*77c0*/  STG.E.128 desc[UR4][R44.64], R36 ;  /* 0x000000242c007986 */ /* 0x0045e8000c101d04 */
[----:B---3--:R2:W-:Y:S02]  /*77d0*/  @!P0 STG.E.128 desc[UR4][R46.64], R40 ;  /* 0x000000282e008986 */ /* 0x0085e4000c101d04 */
.L_x_1414:
[----:B------:R-:W-:Y:S05]  /*77e0*/  BSYNC B1 ;  /* 0x0000000000017941 */ /* 0x000fea0003800000 */
.L_x_1413:
[----:B------:R-:W-:-:S13]  /*77f0*/  ISETP.NE.AND P0, PT, R92, RZ, PT ;  /* 0x000000ff5c00720c */ /* 0x000fda0003f05270 */
[----:B------:R-:W-:Y:S05]  /*7800*/  @!P0 BRA `(.L_x_1383) ;  /* 0x0000000800c88947 */ /* 0x000fea0003800000 */
[----:B--2---:R-:W2:Y:S04]  /*7810*/  LDL R39, [R1+0x34] ;  /* 0x0000340001277983 */ /* 0x004ea80000100800 */
[----:B------:R-:W3:Y:S04]  /*7820*/  LDL R38, [R1+0x3c] ;  /* 0x00003c0001267983 */ /* 0x000ee80000100800 */
[----:B------:R-:W4:Y:S01]  /*7830*/  LDL R37, [R1+0x40] ;  /* 0x0000400001257983 */ /* 0x000f220000100800 */
[----:B------:R-:W-:Y:S01]  /*7840*/  SEL R123, R28, R123, !P2 ;  /* 0x0000007b1c7b7207 */ /* 0x000fe20005000000 */
[----:B------:R-:W-:Y:S01]  /*7850*/  BSSY B1, `(.L_x_1417) ;  /* 0x0000073000017945 */ /* 0x000fe20003800000 */
[----:B------:R-:W-:-:S02]  /*7860*/  IADD3 R45, P0, P4, R88, R112, R91 ;  /* 0x00000070582d7210 */ /* 0x000fc40007c1e05b */
[----:B------:R-:W-:Y:S02]  /*7870*/  SHF.R.S32.HI R36, RZ, 0x1f, R123 ;  /* 0x0000001fff247819 */ /* 0x000fe4000001147b */
[----:B------:R-:W-:Y:S02]  /*7880*/  IADD3.X R46, R0, R49, R96, P0, P4 ;  /* 0x00000031002e7210 */ /* 0x000fe400007e8460 */
[----:B------:R-:W-:Y:S02]  /*7890*/  LEA.HI R123, R36, R123, RZ, 0x4 ;  /* 0x0000007b247b7211 */ /* 0x000fe400078f20ff */
[----:B------:R-:W-:Y:S02]  /*78a0*/  ISETP.GE.AND P4, PT, R225, R120, PT ;  /* 0x00000078e100720c */ /* 0x000fe40003f86270 */
[----:B------:R-:W-:Y:S02]  /*78b0*/  LEA.HI.SX32 R123, R123, R90, 0x1c ;  /* 0x0000005a7b7b7211 */ /* 0x000fe400078fe2ff */
[----:B------:R-:W-:-:S02]  /*78c0*/  LEA R44, P0, R45, R106, 0x1 ;  /* 0x0000006a2d2c7211 */ /* 0x000fc400078008ff */
[----:B------:R-:W-:Y:S01]  /*78d0*/  SHF.R.S32.HI R36, RZ, 0x1f, R123 ;  /* 0x0000001fff247819 */ /* 0x000fe2000001147b */
[----:B------:R-:W-:Y:S01]  /*78e0*/  IMAD.SHL.U32 R47, R123, 0x8, RZ ;  /* 0x000000087b2f7824 */ /* 0x000fe200078e00ff */
[----:B------:R-:W-:Y:S02]  /*78f0*/  LEA.HI.X R45, R45, R107, R46, 0x1, P0 ;  /* 0x0000006b2d2d7211 */ /* 0x000fe400000f0c2e */
[----:B------:R-:W-:-:S05]  /*7900*/  LEA.HI R123, R36, R123, RZ, 0x3 ;  /* 0x0000007b247b7211 */ /* 0x000fca00078f18ff */
[----:B------:R-:W-:-:S05]  /*7910*/  IMAD.SHL.U32 R123, R123, 0x200, RZ ;  /* 0x000002007b7b7824 */ /* 0x000fca00078e00ff */
[----:B------:R-:W-:Y:S02]  /*7920*/  LOP3.LUT R123, R123, 0x7ffff000, RZ, 0xc0, !PT ;  /* 0x7ffff0007b7b7812 */ /* 0x000fe400078ec0ff */
[----:B--2---:R-:W-:-:S04]  /*7930*/  LOP3.LUT R36, R39, 0x38, R47, 0xf8, !PT ;  /* 0x0000003827247812 */ /* 0x004fc800078ef82f */
[----:B---3--:R-:W-:-:S04]  /*7940*/  LOP3.LUT R36, R36, R38, RZ, 0x3c, !PT ;  /* 0x0000002624247212 */ /* 0x008fc800078e3cff */
[----:B----4-:R-:W-:Y:S01]  /*7950*/  IADD3 R36, R36, R123, R37 ;  /* 0x0000007b24247210 */ /* 0x010fe20007ffe025 */
[----:B------:R-:W-:-:S04]  /*7960*/  IMAD R37, R17, 0x4000, R7 ;  /* 0x0000400011257824 */ /* 0x000fc800078e0207 */
[----:B------:R-:W-:Y:S02]  /*7970*/  IMAD R39, R17, 0x4000, R36 ;  /* 0x0000400011277824 */ /* 0x000fe400078e0224 */
[--C-:B------:R-:W-:Y:S02]  /*7980*/  IMAD R37, R37, 0x2, R16.reuse ;  /* 0x0000000225257824 */ /* 0x100fe400078e0210 */
[----:B------:R-:W-:-:S04]  /*7990*/  IMAD R40, R39, 0x2, R16 ;  /* 0x0000000227287824 */ /* 0x000fc800078e0210 */
[----:B------:R-:W2:Y:S04]  /*79a0*/  LDS.128 R36, [R37+0x20400] ;  /* 0x0204000025247984 */ /* 0x000ea80000000c00 */
[----:B------:R-:W3:Y:S01]  /*79b0*/  LDS.128 R40, [R40+0x20400] ;  /* 0x0204000028287984 */ /* 0x000ee20000000c00 */
[----:B------:R-:W-:Y:S05]  /*79c0*/  @P4 BRA `(.L_x_1418) ;  /* 0x00000004006c4947 */ /* 0x000fea0003800000 */
[--C-:B------:R-:W-:Y:S01]  /*79d0*/  SHF.R.U64 R58, R60, 0x10, R61.reuse ;  /* 0x000000103c3a7819 */ /* 0x100fe2000000123d */
[----:B--2---:R-:W-:Y:S01]  /*79e0*/  IMAD.U32 R46, R37, 0x10000, RZ ;  /* 0x00010000252e7824 */ /* 0x004fe200078e00ff */
[----:B------:R-:W-:Y:S01]  /*79f0*/  SHF.R.U32.HI R61, RZ, 0x10, R61 ;  /* 0x00000010ff3d7819 */ /* 0x000fe2000001163d */
[----:B---3--:R-:W-:Y:S01]  /*7a00*/  IMAD.U32 R50, R40, 0x10000, RZ ;  /* 0x0001000028327824 */ /* 0x008fe200078e00ff */
[----:B------:R-:W-:Y:S02]  /*7a10*/  SHF.R.U32.HI R65, RZ, 0x10, R53 ;  /* 0x00000010ff417819 */ /* 0x000fe40000011635 */
[----:B------:R-:W-:Y:S01]  /*7a20*/  SHF.R.U64 R59, R54, 0x10, R55 ;  /* 0x00000010363b7819 */ /* 0x000fe20000001237 */
[----:B------:R-:W-:Y:S01]  /*7a30*/  IMAD.U32 R54, R43, 0x10000, RZ ;  /* 0x000100002b367824 */ /* 0x000fe200078e00ff */
[----:B------:R-:W-:Y:S02]  /*7a40*/  PRMT R130, R130, 0x5410, R61 ;  /* 0x0000541082827816 */ /* 0x000fe4000000003d */
[----:B------:R-:W-:-:S02]  /*7a50*/  SHF.R.U32.HI R57, RZ, 0x10, R55 ;  /* 0x00000010ff397819 */ /* 0x000fc40000011637 */
[----:B------:R-:W-:Y:S02]  /*7a60*/  PRMT R126, R126, 0x5410, R65 ;  /* 0x000054107e7e7816 */ /* 0x000fe40000000041 */
[----:B------:R-:W-:Y:S01]  /*7a70*/  SHF.R.U64 R64, R52, 0x10, R53 ;  /* 0x0000001034407819 */ /* 0x000fe20000001235 */
[----:B------:R-:W-:Y:S01]  /*7a80*/  IMAD.U32 R52, R41, 0x10000, RZ ;  /* 0x0001000029347824 */ /* 0x000fe200078e00ff */
[----:B------:R-:W-:Y:S02]  /*7a90*/  SHF.R.U64 R56, R62, 0x10, R63 ;  /* 0x000000103e387819 */ /* 0x000fe4000000123f */
[----:B------:R-:W-:Y:S01]  /*7aa0*/  PRMT R122, R122, 0x5410, R59 ;  /* 0x000054107a7a7816 */ /* 0x000fe2000000003b */
[----:B------:R-:W-:Y:S01]  /*7ab0*/  IMAD.U32 R59, R130, 0x10000, RZ ;  /* 0x00010000823b7824 */ /* 0x000fe200078e00ff */
[----:B------:R-:W-:Y:S02]  /*7ac0*/  SHF.R.U32.HI R63, RZ, 0x10, R63 ;  /* 0x00000010ff3f7819 */ /* 0x000fe4000001163f */
[----:B------:R-:W-:Y:S01]  /*7ad0*/  PRMT R124, R124, 0x5410, R57 ;  /* 0x000054107c7c7816 */ /* 0x000fe20000000039 */
[----:B------:R-:W-:-:S02]  /*7ae0*/  IMAD.U32 R57, R126, 0x10000, RZ ;  /* 0x000100007e397824 */ /* 0x000fc400078e00ff */
[----:B------:R-:W-:Y:S01]  /*7af0*/  FMUL.FTZ R61, R52, R59 ;  /* 0x0000003b343d7220 */ /* 0x000fe20000410000 */
[----:B------:R-:W-:Y:S01]  /*7b00*/  PRMT R128, R128, 0x5410, R63 ;  /* 0x0000541080807816 */ /* 0x000fe2000000003f */
[-C--:B------:R-:W-:Y:S02]  /*7b10*/  FMUL.FTZ R63, R52, R57.reuse ;  /* 0x00000039343f7220 */ /* 0x080fe40000410000 */
[----:B------:R-:W-:Y:S01]  /*7b20*/  FFMA.FTZ R52, R46, R57, -R61 ;  /* 0x000000392e347223 */ /* 0x000fe2000001083d */
[----:B------:R-:W-:Y:S01]  /*7b30*/  LOP3.LUT R53, R41, 0xffff0000, RZ, 0xc0, !PT ;  /* 0xffff000029357812 */ /* 0x000fe200078ec0ff */
[----:B------:R-:W-:Y:S01]  /*7b40*/  IMAD.U32 R61, R128, 0x10000, RZ ;  /* 0x00010000803d7824 */ /* 0x000fe200078e00ff */
[----:B------:R-:W-:Y:S01]  /*7b50*/  LOP3.LUT R130, R130, 0xffff0000, RZ, 0xc0, !PT ;  /* 0xffff000082827812 */ /* 0x000fe200078ec0ff */
[----:B------:R-:W-:Y:S01]  /*7b60*/  IMAD.U32 R57, R124, 0x10000, RZ ;  /* 0x000100007c397824 */ /* 0x000fe200078e00ff */
[----:B------:R-:W-:Y:S01]  /*7b70*/  LOP3.LUT R126, R126, 0xffff0000, RZ, 0xc0, !PT ;  /* 0xffff00007e7e7812 */ /* 0x000fe200078ec0ff */
[----:B------:R-:W-:Y:S01]  /*7b80*/  FFMA.FTZ R63, R46, R59, R63 ;  /* 0x0000003b2e3f7223 */ /* 0x000fe2000001003f */
[----:B------:R-:W-:Y:S01]  /*7b90*/  LOP3.LUT R51, R40, 0xffff0000, RZ, 0xc0, !PT ;  /* 0xffff000028337812 */ /* 0x000fe200078ec0ff */
[C---:B------:R-:W-:Y:S01]  /*7ba0*/  FMUL.FTZ R59, R54.reuse, R61 ;  /* 0x0000003d363b7220 */ /* 0x040fe20000410000 */
[----:B------:R-:W-:Y:S01]  /*7bb0*/  LOP3.LUT R48, R37, 0xffff0000, RZ, 0xc0, !PT ;  /* 0xffff000025307812 */ /* 0x000fe200078ec0ff */
[----:B------:R-:W-:Y:S01]  /*7bc0*/  IMAD.U32 R40, R39, 0x10000, RZ ;  /* 0x0001000027287824 */ /* 0x000fe200078e00ff */
[----:B------:R-:W-:Y:S01]  /*7bd0*/  PRMT R125, R125, 0x5410, R64 ;  /* 0x000054107d7d7816 */ /* 0x000fe20000000040 */
[----:B------:R-:W-:Y:S01]  /*7be0*/  FMUL.FTZ R65, R53, R130 ;  /* 0x0000008235417220 */ /* 0x000fe20000410000 */
[-C--:B------:R-:W-:Y:S01]  /*7bf0*/  FMUL.FTZ R54, R54, R57.reuse ;  /* 0x0000003936367220 */ /* 0x080fe20000410000 */
[----:B------:R-:W-:Y:S01]  /*7c00*/  LOP3.LUT R55, R43, 0xffff0000, RZ, 0xc0, !PT ;  /* 0xffff00002b377812 */ /* 0x000fe200078ec0ff */
[-C--:B------:R-:W-:Y:S01]  /*7c10*/  FMUL.FTZ R53, R53, R126.reuse ;  /* 0x0000007e35357220 */ /* 0x080fe20000410000 */
[----:B------:R-:W-:Y:S01]  /*7c20*/  LOP3.LUT R128, R128, 0xffff0000, RZ, 0xc0, !PT ;  /* 0xffff000080807812 */ /* 0x000fe200078ec0ff */
[C---:B------:R-:W-:Y:S01]  /*7c30*/  FFMA.FTZ R59, R40.reuse, R57, -R59 ;  /* 0x00000039283b7223 */ /* 0x040fe2000001083b */
[----:B------:R-:W-:Y:S01]  /*7c40*/  PRMT R129, R129, 0x5410, R58 ;  /* 0x0000541081817816 */ /* 0x000fe2000000003a */
[----:B------:R-:W-:Y:S01]  /*7c50*/  FFMA.FTZ R54, R40, R61, R54 ;  /* 0x0000003d28367223 */ /* 0x000fe20000010036 */
[----:B------:R-:W-:Y:S01]  /*7c60*/  LOP3.LUT R124, R124, 0xffff0000, RZ, 0xc0, !PT ;  /* 0xffff00007c7c7812 */ /* 0x000fe200078ec0ff */
[C---:B------:R-:W-:Y:S01]  /*7c70*/  FFMA.FTZ R65, R48.reuse, R126, -R65 ;  /* 0x0000007e30417223 */ /* 0x040fe20000010841 */
[----:B------:R-:W-:Y:S01]  /*7c80*/  LOP3.LUT R41, R39, 0xffff0000, RZ, 0xc0, !PT ;  /* 0xffff000027297812 */ /* 0x000fe200078ec0ff */
[----:B------:R-:W-:Y:S01]  /*7c90*/  FFMA.FTZ R130, R48, R130, R53 ;  /* 0x0000008230827223 */ /* 0x000fe20000010035 */
[----:B------:R-:W-:-:S02]  /*7ca0*/  IMAD.U32 R40, R125, 0x10000, RZ ;  /* 0x000100007d287824 */ /* 0x000fc400078e00ff */
[----:B------:R-:W-:Y:S01]  /*7cb0*/  FMUL.FTZ R48, R55, R128 ;  /* 0x0000008037307220 */ /* 0x000fe20000410000 */
[----:B------:R-:W-:Y:S01]  /*7cc0*/  IMAD.U32 R46, R129, 0x10000, RZ ;  /* 0x00010000812e7824 */ /* 0x000fe200078e00ff */
[----:B------:R-:W-:Y:S01]  /*7cd0*/  PRMT R127, R127, 0x5410, R56 ;  /* 0x000054107f7f7816 */ /* 0x000fe20000000038 */
[----:B------:R-:W-:Y:S02]  /*7ce0*/  IMAD.U32 R37, R36, 0x10000, RZ ;  /* 0x0001000024257824 */ /* 0x000fe400078e00ff */
[----:B------:R-:W-:Y:S01]  /*7cf0*/  FMUL.FTZ R56, R55, R124 ;  /* 0x0000007c37387220 */ /* 0x000fe20000410000 */
[----:B------:R-:W-:Y:S01]  /*7d00*/  LOP3.LUT R129, R129, 0xffff0000, RZ, 0xc0, !PT ;  /* 0xffff000081817812 */ /* 0x000fe200078ec0ff */
[C---:B------:R-:W-:Y:S01]  /*7d10*/  FMUL.FTZ R53, R50.reuse, R40 ;  /* 0x0000002832357220 */ /* 0x040fe20000410000 */
[----:B------:R-:W-:Y:S01]  /*7d20*/  FFMA.FTZ R124, R41, R124, -R48 ;  /* 0x0000007c297c7223 */ /* 0x000fe20000010830 */
[----:B------:R-:W-:Y:S01]  /*7d30*/  LOP3.LUT R125, R125, 0xffff0000, RZ, 0xc0, !PT ;  /* 0xffff00007d7d7812 */ /* 0x000fe200078ec0ff */
[----:B------:R-:W-:Y:S01]  /*7d40*/  FMUL.FTZ R48, R50, R46 ;  /* 0x0000002e32307220 */ /* 0x000fe20000410000 */
[----:B------:R-:W-:Y:S01]  /*7d50*/  LOP3.LUT R36, R36, 0xffff0000, RZ, 0xc0, !PT ;  /* 0xffff000024247812 */ /* 0x000fe200078ec0ff */
[----:B------:R-:W-:Y:S01]  /*7d60*/  FFMA.FTZ R55, R41, R128, R56 ;  /* 0x0000008029377223 */ /* 0x000fe20000010038 */
[----:B------:R-:W-:Y:S01]  /*7d70*/  FFMA.FTZ R53, R37, R46, R53 ;  /* 0x0000002e25357223 */ /* 0x000fe20000010035 */
[----:B------:R-:W-:-:S02]  /*7d80*/  IMAD.U32 R43, R42, 0x10000, RZ ;  /* 0x000100002a2b7824 */ /* 0x000fc400078e00ff */
[----:B------:R-:W-:Y:S01]  /*7d90*/  FMUL.FTZ R41, R51, R129 ;  /* 0x0000008133297220 */ /* 0x000fe20000410000 */
[----:B------:R-:W-:Y:S01]  /*7da0*/  IMAD.U32 R46, R127, 0x10000, RZ ;  /* 0x000100007f2e7824 */ /* 0x000fe200078e00ff */
[----:B------:R-:W-:Y:S01]  /*7db0*/  LOP3.LUT R42, R42, 0xffff0000, RZ, 0xc0, !PT ;  /* 0xffff00002a2a7812 */ /* 0x000fe200078ec0ff */
[----:B------:R-:W-:Y:S01]  /*7dc0*/  FFMA.FTZ R48, R37, R40, -R48 ;  /* 0x0000002825307223 */ /* 0x000fe20000010830 */
[-C--:B------:R-:W-:Y:S01]  /*7dd0*/  FMUL.FTZ R51, R51, R125.reuse ;  /* 0x0000007d33337220 */ /* 0x080fe20000410000 */
[----:B------:R-:W-:Y:S01]  /*7de0*/  LOP3.LUT R127, R127, 0xffff0000, RZ, 0xc0, !PT ;  /* 0xffff00007f7f7812 */ /* 0x000fe200078ec0ff */
[C---:B------:R-:W-:Y:S01]  /*7df0*/  IMAD.U32 R40, R122.reuse, 0x10000, RZ ;  /* 0x000100007a287824 */ /* 0x040fe200078e00ff */
[----:B------:R-:W-:Y:S01]  /*7e00*/  LOP3.LUT R37, R122, 0xffff0000, RZ, 0xc0, !PT ;  /* 0xffff00007a257812 */ /* 0x000fe200078ec0ff */
[----:B------:R-:W-:Y:S01]  /*7e10*/  FFMA.FTZ R41, R36, R125, -R41 ;  /* 0x0000007d24297223 */ /* 0x000fe20000010829 */
[----:B------:R-:W-:Y:S02]  /*7e20*/  IMAD.U32 R39, R38, 0x10000, RZ ;  /* 0x0001000026277824 */ /* 0x000fe400078e00ff */
[----:B------:R-:W-:Y:S01]  /*7e30*/  FFMA.FTZ R36, R36, R129, R51 ;  /* 0x0000008124247223 */ /* 0x000fe20000010033 */
        /* <DEDUP_REMOVED lines=20> */
.L_x_1418:
[----:B------:R-:W-:Y:S05]  /*7f80*/  BSYNC B1 ;  /* 0x0000000000017941 */ /* 0x000fea0003800000 */
.L_x_1417:
        /* <DEDUP_REMOVED lines=12> */
.L_x_1358:
[----:B------:R-:W2:Y:S02]  /*8050*/  LDL R36, [R1+0x30] ;  /* 0x0000300001247983 */ /* 0x000ea40000100800 */
[----:B--2---:R-:W-:-:S13]  /*8060*/  R2UR UR4, R36 ;  /* 0x00000000240472ca */ /* 0x004fda00000e0000 */
[----:B------:R-:W-:-:S06]  /*8070*/  UISETP.NE.AND UP0, UPT, UR4, 0x3, UPT ;  /* 0x000000030400788c */ /* 0x000fcc000bf05270 */
[----:B------:R-:W-:-:S13]  /*8080*/  PLOP3.LUT P1, PT, PT, PT, UP0, 0x80, 0x0 ;  /* 0x000000000000781c */ /* 0x000fda0003f2f008 */
[----:B------:R-:W-:Y:S05]  /*8090*/  @!P1 BRA `(.L_x_1419) ;  /* 0x0000000000049947 */ /* 0x000fea0003800000 */
[----:B------:R-:W-:Y:S01]  /*80a0*/  BPT.TRAP 0x1 ;  /* 0x000000040000795c */ /* 0x000fe20000300000 */
.L_x_1419:
[----:B------:R-:W-:Y:S01]  /*80b0*/  IMAD R98, R17, 0x8, R16 ;  /* 0x0000000811627824 */ /* 0x000fe200078e0210 */
[----:B------:R-:W-:Y:S01]  /*80c0*/  SHF.L.U32 R109, R236, 0x1f, RZ ;  /* 0x0000001fec6d7819 */ /* 0x000fe200000006ff */
[----:B------:R-:W-:Y:S01]  /*80d0*/  IMAD R105, R24, -0x40, R2 ;  /* 0xffffffc018697824 */ /* 0x000fe200078e0202 */
[----:B------:R-:W-:Y:S02]  /*80e0*/  BSSY B1, `(.L_x_1420) ;  /* 0x0000005000017945 */ /* 0x000fe40003800000 */
[----:B------:R-:W0:Y:S02]  /*80f0*/  SYNCS.PHASECHK.TRANS64.TRYWAIT P0, [R98+URZ+0x30890], R109 ;  /* 0x0308906d620075a7 */ /* 0x000e24000800017f */
[----:B------:R-:W-:-:S04]  /*8100*/  VIMNMX R105, R105, 0x40, PT ;  /* 0x0000004069697848 */ /* 0x000fc80003fe0100 */
[----:B------:R-:W-:Y:S01]  /*8110*/  ISETP.GE.AND P4, PT, R18, R105, PT ;  /* 0x000000691200720c */ /* 0x000fe20003f86270 */
[----:B0-----:R-:W-:-:S12]  /*8120*/  @!P0 BRA `(.L_x_1421) ;  /* 0x0000021400548947 */ /* 0x001fd80003800000 */
.L_x_1781:
[----:B------:R-:W-:Y:S05]  /*8130*/  BSYNC B1 ;  /* 0x0000000000017941 */ /* 0x000fea0003800000 */
.L_x_1420:
[----:B------:R-:W-:Y:S04]  /*8140*/  BSSY B1, `(.L_x_1422) ;  /* 0x000000f000017945 */ /* 0x000fe80003800000 */
[----:B------:R-:W-:Y:S05]  /*8150*/  @P4 BRA `(.L_x_1423) ;  /* 0x0000000000344947 */ /* 0x000fea0003800000 */
[----:B------:R-:W-:Y:S01]  /*8160*/  ISETP.NE.AND P5, PT, R29, RZ, PT ;  /* 0x000000ff1d00720c */ /* 0x000fe20003fa5270 */
[----:B------:R-:W-:Y:S01]  /*8170*/  ULDC.64 UR4, c[0x0][0x208] ;  /* 0x0000820000047ab9 */ /* 0x000fe20000000a00 */
[----:B------:R-:W-:Y:S02]  /*8180*/  ISETP.NE.AND P4, PT, R92, RZ, PT ;  /* 0x000000ff5c00720c */ /* 0x000fe40003f85270 */
[----:B------:R-:W-:-:S09]  /*8190*/  ISETP.NE.AND P0, PT, R93, RZ, PT ;  /* 0x000000ff5d00720c */ /* 0x000fd20003f05270 */
[----:B------:R-:W1:Y:S04]  /*81a0*/  @P5 LDS.128 R36, [R102+0x20400] ;  /* 0x0204000066245984 */ /* 0x000e680000000c00 */
[----:B------:R-:W2:Y:S04]  /*81b0*/  @P0 LDS.128 R40, [R102+0x24400] ;  /* 0x0244000066280984 */ /* 0x000ea80000000c00 */
[----:B-1----:R-:W-:Y:S01]  /*81c0*/  @P5 STG.E.128 desc[UR4][R50.64], R36 ;  /* 0x0000002432005986 */ /* 0x002fe2000c101d04 */
[----:B------:R-:W-:-:S03]  /*81d0*/  ISETP.NE.AND P5, PT, R94, RZ, PT ;  /* 0x000000ff5e00720c */ /* 0x000fc60003fa5270 */
[----:B------:R-:W1:Y:S04]  /*81e0*/  @P4 LDS.128 R36, [R102+0x22400] ;  /* 0x0224000066244984 */ /* 0x000e680000000c00 */
[----:B--2---:R-:W-:Y:S06]  /*81f0*/  @P0 STG.E.128 desc[UR4][R50.64+0x100], R40 ;  /* 0x0001002832000986 */ /* 0x004fec000c101d04 */
[----:B------:R-:W2:Y:S04]  /*8200*/  @P5 LDS.128 R44, [R102+0x26400] ;  /* 0x02640000662c5984 */ /* 0x000ea80000000c00 */
[----:B-1----:R1:W-:Y:S04]  /*8210*/  @P4 STG.E.128 desc[UR4][R50.64+0x80], R36 ;  /* 0x0000802432004986 */ /* 0x0023e8000c101d04 */
[----:B--2---:R1:W-:Y:S02]  /*8220*/  @P5 STG.E.128 desc[UR4][R50.64+0x180], R44 ;  /* 0x0001802c32005986 */ /* 0x0043e4000c101d04 */
.L_x_1423:
[----:B------:R-:W-:Y:S05]  /*8230*/  BSYNC B1 ;  /* 0x0000000000017941 */ /* 0x000fea0003800000 */
.L_x_1422:
[----:B------:R-:W-:-:S13]  /*8240*/  ISETP.GE.AND P0, PT, R233, R105, PT ;  /* 0x00000069e900720c */ /* 0x000fda0003f06270 */
[----:B------:R-:W-:Y:S05]  /*8250*/  @P0 BRA `(.L_x_1383) ;  /* 0x0000000000340947 */ /* 0x000fea0003800000 */
[----:B------:R-:W-:Y:S01]  /*8260*/  ISETP.NE.AND P5, PT, R29, RZ, PT ;  /* 0x000000ff1d00720c */ /* 0x000fe20003fa5270 */
[----:B------:R-:W-:Y:S01]  /*8270*/  ULDC.64 UR4, c[0x0][0x208] ;  /* 0x0000820000047ab9 */ /* 0x000fe20000000a00 */
[----:B------:R-:W-:Y:S02]  /*8280*/  ISETP.NE.AND P4, PT, R92, RZ, PT ;  /* 0x000000ff5c00720c */ /* 0x000fe40003f85270 */
[----:B------:R-:W-:-:S09]  /*8290*/  ISETP.NE.AND P0, PT, R93, RZ, PT ;  /* 0x000000ff5d00720c */ /* 0x000fd20003f05270 */
[----:B-1----:R-:W1:Y:S04]  /*82a0*/  @P5 LDS.128 R36, [R102+0x21400] ;  /* 0x0214000066245984 */ /* 0x002e680000000c00 */
        /* <DEDUP_REMOVED lines=8> */
.L_x_1383:
[----:B------:R-:W-:Y:S05]  /*8330*/  BSYNC B0 ;  /* 0x0000000000007941 */ /* 0x000fea0003800000 */
.L_x_1357:
[----:B-1234-:R-:W1:Y:S01]  /*8340*/  S2R R36, SR_TID.X ;  /* 0x0000000000247919 */ /* 0x01ee620000002100 */
[----:B------:R-:W-:Y:S01]  /*8350*/  @!PT LDS RZ, [RZ] ;  /* 0x00000000fffff984 */ /* 0x000fe20000000800 */
[----:B------:R-:W-:Y:S01]  /*8360*/  @!PT LDS RZ, [RZ] ;  /* 0x00000000fffff984 */ /* 0x000fe20000000800 */
[----:B------:R-:W-:Y:S01]  /*8370*/  @!PT LDS RZ, [RZ] ;  /* 0x00000000fffff984 */ /* 0x000fe20000000800 */
[----:B------:R-:W-:Y:S01]  /*8380*/  @!PT LDS RZ, [RZ] ;  /* 0x00000000fffff984 */ /* 0x000fe20000000800 */
[----:B------:R2:W-:Y:S06]  /*8390*/  MEMBAR.ALL.CTA ;  /* 0x0000000000007992 */ /* 0x0005ec0000008000 */
[----:B--2---:R-:W2:Y:S01]  /*83a0*/  FENCE.VIEW.ASYNC.S ;  /* 0x00000000000073c6 */ /* 0x004ea20000000000 */
[----:B------:R-:W-:Y:S05]  /*83b0*/  WARPSYNC.ALL ;  /* 0x0000000000007948 */ /* 0x000fea0003800000 */
[----:B------:R-:W-:Y:S01]  /*83c0*/  BSSY B0, `(.L_x_1424) ;  /* 0x0000009000007945 */ /* 0x000fe20003800000 */
[----:B-1----:R-:W-:Y:S01]  /*83d0*/  LOP3.LUT R36, R36, 0x7f, RZ, 0xc0, !PT ;  /* 0x0000007f24247812 */ /* 0x002fe200078ec0ff */
[----:B--2---:R1:W-:Y:S03]  /*83e0*/  BAR.SYNC.DEFER_BLOCKING R108, 0x80 ;  /* 0x0002006c0000751d */ /* 0x0043e60000010000 */
[----:B------:R-:W-:-:S13]  /*83f0*/  ISETP.NE.AND P0, PT, R36, RZ, PT ;  /* 0x000000ff2400720c */ /* 0x000fda0003f05270 */
[----:B------:R-:W-:-:S05]  /*8400*/  @!P0 VIADD R36, R98, 0x308a0 ;  /* 0x000308a062248836 */ /* 0x000fca0000000000 */
[----:B------:R-:W-:-:S04]  /*8410*/  @!P0 PRMT R36, RZ, 0x654, R36 ;  /* 0x00000654ff248816 */ /* 0x000fc80000000024 */
[----:B------:R1:W-:Y:S01]  /*8420*/  @!P0 SYNCS.ARRIVE.TRANS64.RED.A1T0 RZ, [R36+URZ], RZ ;  /* 0x000000ff24ff89a7 */ /* 0x0003e2000810043f */
[----:B------:R-:W-:Y:S05]  /*8430*/  @!P1 BRA `(.L_x_1425) ;  /* 0x0000000000049947 */ /* 0x000fea0003800000 */
[----:B------:R-:W-:Y:S01]  /*8440*/  BPT.TRAP 0x1 ;  /* 0x000000040000795c */ /* 0x000fe20000300000 */
.L_x_1425:
[----:B------:R-:W-:Y:S05]  /*8450*/  BSYNC B0 ;  /* 0x0000000000007941 */ /* 0x000fea0003800000 */
.L_x_1424:
[----:B------:R-:W2:Y:S01]  /*8460*/  SYNCS.PHASECHK.TRANS64.TRYWAIT P1, [R98+URZ+0x308b0], R109 ;  /* 0x0308b06d620075a7 */ /* 0x000ea2000802017f */
[----:B------:R-:W-:Y:S01]  /*8470*/  ULDC.64 UR4, c[0x0][0x308] ;  /* 0x0000c20000047ab9 */ /* 0x000fe20000000a00 */
[----:B------:R-:W-:Y:S01]  /*8480*/  ULDC.64 UR60, c[0x0][0x318] ;  /* 0x0000c600003c7ab9 */ /* 0x000fe20000000a00 */
[----:B-1----:R-:W-:Y:S01]  /*8490*/  IMAD.U32 R36, RZ, RZ, UR5 ;  /* 0x00000005ff247e24 */ /* 0x002fe2000f8e00ff */
[----:B------:R-:W-:Y:S01]  /*84a0*/  BSSY B0, `(.L_x_1426) ;  /* 0x0000007000007945 */ /* 0x000fe20003800000 */
[----:B------:R-:W-:Y:S01]  /*84b0*/  IMAD.U32 R37, RZ, RZ, UR4 ;  /* 0x00000004ff257e24 */ /* 0x000fe2000f8e00ff */
[----:B------:R-:W-:Y:S01]  /*84c0*/  ISETP.GE.AND P4, PT, R18, R105, PT ;  /* 0x000000691200720c */ /* 0x000fe20003f86270 */
[----:B------:R-:W-:Y:S01]  /*84d0*/  IMAD.WIDE R48, R24, 0x40, R76 ;  /* 0x0000004018307825 */ /* 0x000fe200078e024c */
[----:B------:R1:W-:Y:S04]  /*84e0*/  STL [R1+0x18], R36 ;  /* 0x0000182401007387 */ /* 0x0003e80000100800 */
[----:B------:R1:W-:Y:S02]  /*84f0*/  STL [R1+0x1c], R37 ;  /* 0x00001c2501007387 */ /* 0x0003e40000100800 */
[----:B-12---:R-:W-:Y:S05]  /*8500*/  @!P1 BRA `(.L_x_1427) ;  /* 0x0000021000709947 */ /* 0x006fea0003800000 */
.L_x_1782:
[----:B------:R-:W-:Y:S05]  /*8510*/  BSYNC B0 ;  /* 0x0000000000007941 */ /* 0x000fea0003800000 */
.L_x_1426:
[----:B------:R-:W-:Y:S04]  /*8520*/  BSSY B0, `(.L_x_1428) ;  /* 0x000001e000007945 */ /* 0x000fe80003800000 */
[----:B------:R-:W-:Y:S05]  /*8530*/  @P4 BRA `(.L_x_1429) ;  /* 0x0000000000704947 */ /* 0x000fea0003800000 */
[----:B------:R-:W2:Y:S01]  /*8540*/  LDL R37, [R1+0x1c] ;  /* 0x00001c0001257983 */ /* 0x000ea20000100800 */
[----:B------:R-:W-:-:S03]  /*8550*/  ULDC UR6, c[0x0][0x2e4] ;  /* 0x0000b90000067ab9 */ /* 0x000fc60000000800 */
[----:B------:R-:W3:Y:S01]  /*8560*/  LDL R36, [R1+0x18] ;  /* 0x0000180001247983 */ /* 0x000ee20000100800 */
[----:B------:R-:W-:Y:S01]  /*8570*/  ISETP.GE.AND P5, PT, R228, UR6, PT ;  /* 0x00000006e4007c0c */ /* 0x000fe2000bfa6270 */
[----:B------:R-:W-:Y:S01]  /*8580*/  IMAD R43, R49, UR60, RZ ;  /* 0x0000003c312b7c24 */ /* 0x000fe2000f8e02ff */
[----:B------:R-:W-:Y:S01]  /*8590*/  ISETP.GE.AND P4, PT, R225, UR6, PT ;  /* 0x00000006e1007c0c */ /* 0x000fe2000bf86270 */
[----:B------:R-:W-:Y:S02]  /*85a0*/  IMAD.MOV.U32 R40, RZ, RZ, R86 ;  /* 0x000000ffff287224 */ /* 0x000fe400078e0056 */
[----:B------:R-:W-:Y:S02]  /*85b0*/  IMAD.MOV.U32 R41, RZ, RZ, R97 ;  /* 0x000000ffff297224 */ /* 0x000fe400078e0061 */
[C---:B------:R-:W-:Y:S02]  /*85c0*/  IMAD R43, R48.reuse, UR61, R43 ;  /* 0x0000003d302b7c24 */ /* 0x040fe4000f8e022b */
[----:B------:R-:W-:-:S04]  /*85d0*/  IMAD.WIDE.U32 R40, R48, UR60, R40 ;  /* 0x0000003c30287c25 */ /* 0x000fc8000f8e0028 */
[----:B------:R-:W-:Y:S02]  /*85e0*/  IMAD.IADD R41, R41, 0x1, R43 ;  /* 0x0000000129297824 */ /* 0x000fe400078e022b */
[C---:B------:R-:W-:Y:S02]  /*85f0*/  VIADD R44, R228.reuse, 0x80 ;  /* 0x00000080e42c7836 */ /* 0x040fe40000000000 */
[----:B------:R-:W-:Y:S01]  /*8600*/  VIADD R42, R228, 0xc0 ;  /* 0x000000c0e42a7836 */ /* 0x000fe20000000000 */
[----:B--2---:R-:W-:Y:S02]  /*8610*/  R2UR UR4, R37 ;  /* 0x00000000250472ca */ /* 0x004fe400000e0000 */
[----:B---3--:R-:W-:Y:S02]  /*8620*/  R2UR UR7, R36 ;  /* 0x00000000240772ca */ /* 0x008fe400000e0000 */
[----:B------:R-:W2:Y:S09]  /*8630*/  @!P5 LDS.128 R36, [R102+0x400] ;  /* 0x000400006624d984 */ /* 0x000eb20000000c00 */
[----:B------:R-:W-:Y:S01]  /*8640*/  LEA R50, P1, R40, UR4, 0x1 ;  /* 0x0000000428327c11 */ /* 0x000fe2000f8208ff */
[----:B------:R-:W-:-:S03]  /*8650*/  ULDC.64 UR4, c[0x0][0x208] ;  /* 0x0000820000047ab9 */ /* 0x000fc60000000a00 */
[----:B------:R-:W-:Y:S02]  /*8660*/  LEA.HI.X R51, R40, UR7, R41, 0x1, P1 ;  /* 0x0000000728337c11 */ /* 0x000fe400088f0c29 */
[----:B------:R-:W-:-:S03]  /*8670*/  ISETP.GE.AND P1, PT, R44, UR6, PT ;  /* 0x000000062c007c0c */ /* 0x000fc6000bf26270 */
[----:B--2---:R-:W-:Y:S01]  /*8680*/  @!P5 STG.E.128 desc[UR4][R50.64], R36 ;  /* 0x000000243200d986 */ /* 0x004fe2000c101d04 */
[----:B------:R-:W-:-:S03]  /*8690*/  ISETP.GE.AND P5, PT, R42, UR6, PT ;  /* 0x000000062a007c0c */ /* 0x000fc6000bfa6270 */
[----:B------:R-:W2:Y:S06]  /*86a0*/  @!P4 LDS.128 R36, [R102+0x2400] ;  /* 0x002400006624c984 */ /* 0x000eac0000000c00 */
[----:B------:R-:W3:Y:S04]  /*86b0*/  @!P1 LDS.128 R40, [R102+0x4400] ;  /* 0x0044000066289984 */ /* 0x000ee80000000c00 */
[----:B------:R-:W4:Y:S04]  /*86c0*/  @!P5 LDS.128 R44, [R102+0x6400] ;  /* 0x00640000662cd984 */ /* 0x000f280000000c00 */
[----:B--2---:R2:W-:Y:S04]  /*86d0*/  @!P4 STG.E.128 desc[UR4][R50.64+0x80], R36 ;  /* 0x000080243200c986 */ /* 0x0045e8000c101d04 */
[----:B---3--:R2:W-:Y:S04]  /*86e0*/  @!P1 STG.E.128 desc[UR4][R50.64+0x100], R40 ;  /* 0x0001002832009986 */ /* 0x0085e8000c101d04 */
[----:B----4-:R2:W-:Y:S02]  /*86f0*/  @!P5 STG.E.128 desc[UR4][R50.64+0x180], R44 ;  /* 0x0001802c3200d986 */ /* 0x0105e4000c101d04 */
.L_x_1429:
[----:B------:R-:W-:Y:S05]  /*8700*/  BSYNC B0 ;  /* 0x0000000000007941 */ /* 0x000fea0003800000 */
.L_x_1428:
[----:B------:R-:W-:Y:S01]  /*8710*/  ISETP.GE.AND P1, PT, R233, R105, PT ;  /* 0x00000069e900720c */ /* 0x000fe20003f26270 */
[----:B------:R-:W-:-:S12]  /*8720*/  BSSY B0, `(.L_x_1430) ;  /* 0x0000020000007945 */ /* 0x000fd80003800000 */
[----:B------:R-:W-:Y:S05]  /*8730*/  @P1 BRA `(.L_x_1431) ;  /* 0x0000000000781947 */ /* 0x000fea0003800000 */
[----:B--2---:R-:W2:Y:S01]  /*8740*/  LDL R36, [R1+0x18] ;  /* 0x0000180001247983 */ /* 0x004ea20000100800 */
[----:B------:R-:W-:-:S03]  /*8750*/  ULDC UR6, c[0x0][0x2e4] ;  /* 0x0000b90000067ab9 */ /* 0x000fc60000000800 */
[----:B------:R-:W3:Y:S01]  /*8760*/  LDL R37, [R1+0x1c] ;  /* 0x00001c0001257983 */ /* 0x000ee20000100800 */
[----:B------:R-:W-:Y:S01]  /*8770*/  ISETP.GE.AND P1, PT, R228, UR6, PT ;  /* 0x00000006e4007c0c */ /* 0x000fe2000bf26270 */
[----:B------:R-:W-:Y:S01]  /*8780*/  IMAD.MOV.U32 R40, RZ, RZ, R86 ;  /* 0x000000ffff287224 */ /* 0x000fe200078e0056 */
[----:B------:R-:W-:Y:S01]  /*8790*/  IADD3 R43, P4, R48, 0x20, RZ ;  /* 0x00000020302b7810 */ /* 0x000fe20007f9e0ff */
[----:B------:R-:W-:Y:S01]  /*87a0*/  IMAD.MOV.U32 R41, RZ, RZ, R97 ;  /* 0x000000ffff297224 */ /* 0x000fe200078e0061 */
[----:B------:R-:W-:Y:S01]  /*87b0*/  ISETP.GE.AND P5, PT, R225, UR6, PT ;  /* 0x00000006e1007c0c */ /* 0x000fe2000bfa6270 */
[----:B------:R-:W-:Y:S02]  /*87c0*/  VIADD R44, R228, 0x80 ;  /* 0x00000080e42c7836 */ /* 0x000fe40000000000 */
[----:B------:R-:W-:Y:S02]  /*87d0*/  IMAD.X R48, RZ, RZ, R49, P4 ;  /* 0x000000ffff307224 */ /* 0x000fe400020e0631 */
[----:B------:R-:W-:-:S04]  /*87e0*/  IMAD.WIDE.U32 R40, R43, UR60, R40 ;  /* 0x0000003c2b287c25 */ /* 0x000fc8000f8e0028 */
[----:B------:R-:W-:Y:S02]  /*87f0*/  IMAD R48, R48, UR60, RZ ;  /* 0x0000003c30307c24 */ /* 0x000fe4000f8e02ff */
[----:B------:R-:W-:Y:S02]  /*8800*/  VIADD R42, R228, 0xc0 ;  /* 0x000000c0e42a7836 */ /* 0x000fe40000000000 */
[----:B------:R-:W-:-:S04]  /*8810*/  IMAD R43, R43, UR61, R48 ;  /* 0x0000003d2b2b7c24 */ /* 0x000fc8000f8e0230 */
[----:B------:R-:W-:Y:S01]  /*8820*/  IMAD.IADD R41, R41, 0x1, R43 ;  /* 0x0000000129297824 */ /* 0x000fe200078e022b */
[----:B--2---:R-:W-:Y:S02]  /*8830*/  R2UR UR7, R36 ;  /* 0x00000000240772ca */ /* 0x004fe400000e0000 */
[----:B---3--:R-:W-:Y:S02]  /*8840*/  R2UR UR4, R37 ;  /* 0x00000000250472ca */ /* 0x008fe400000e0000 */
[----:B------:R-:W2:Y:S11]  /*8850*/  @!P1 LDS.128 R36, [R102+0x1400] ;  /* 0x0014000066249984 */ /* 0x000eb60000000c00 */
        /* <DEDUP_REMOVED lines=12> */
.L_x_1431:
[----:B------:R-:W-:Y:S05]  /*8920*/  BSYNC B0 ;  /* 0x0000000000007941 */ /* 0x000fea0003800000 */
.L_x_1430:
[----:B------:R-:W-:Y:S01]  /*8930*/  @!PT LDS RZ, [RZ] ;  /* 0x00000000fffff984 */ /* 0x000fe20000000800 */
[----:B------:R-:W-:Y:S01]  /*8940*/  @!PT LDS RZ, [RZ] ;  /* 0x00000000fffff984 */ /* 0x000fe20000000800 */
[----:B------:R-:W-:Y:S01]  /*8950*/  @!PT LDS RZ, [RZ] ;  /* 0x00000000fffff984 */ /* 0x000fe20000000800 */
[----:B------:R-:W-:Y:S01]  /*8960*/  @!PT LDS RZ, [RZ] ;  /* 0x00000000fffff984 */ /* 0x000fe20000000800 */
[----:B------:R3:W-:Y:S06]  /*8970*/  MEMBAR.ALL.CTA ;  /* 0x0000000000007992 */ /* 0x0007ec0000008000 */
[----:B---3--:R-:W3:Y:S02]  /*8980*/  FENCE.VIEW.ASYNC.S ;  /* 0x00000000000073c6 */ /* 0x008ee40000000000 */
[----:B---3--:R3:W-:Y:S01]  /*8990*/  BAR.SYNC.DEFER_BLOCKING R108, 0x80 ;  /* 0x0002006c0000751d */ /* 0x0087e20000010000 */
[----:B------:R-:W-:Y:S01]  /*89a0*/  ISETP.NE.AND P4, PT, R99, RZ, PT ;  /* 0x000000ff6300720c */ /* 0x000fe20003f85270 */
[----:B------:R-:W-:-:S02]  /*89b0*/  VIADD R17, R17, 0x1 ;  /* 0x0000000111117836 */ /* 0x000fc40000000000 */
[----:B01----:R-:W-:-:S03]  /*89c0*/  @!P0 VIADD R98, R98, 0x308c0 ;  /* 0x000308c062628836 */ /* 0x003fc60000000000 */
[C---:B------:R-:W-:Y:S02]  /*89d0*/  ISETP.NE.AND P1, PT, R17.reuse, 0x2, PT ;  /* 0x000000021100780c */ /* 0x040fe40003f25270 */
[----:B------:R-:W-:Y:S02]  /*89e0*/  @!P0 PRMT R98, RZ, 0x654, R98 ;  /* 0x00000654ff628816 */ /* 0x000fe40000000062 */
[----:B--2---:R-:W-:Y:S02]  /*89f0*/  SEL R37, RZ, 0x1, P1 ;  /* 0x00000001ff257807 */ /* 0x004fe40000800000 */
[----:B------:R-:W-:Y:S02]  /*8a00*/  SEL R17, R17, RZ, P1 ;  /* 0x000000ff11117207 */ /* 0x000fe40000800000 */
[----:B------:R-:W-:Y:S01]  /*8a10*/  LOP3.LUT R236, R236, R37, RZ, 0x3c, !PT ;  /* 0x00000025ecec7212 */ /* 0x000fe200078e3cff */
[----:B------:R3:W-:Y:S01]  /*8a20*/  @!P0 SYNCS.ARRIVE.TRANS64.RED.A1T0 RZ, [R98+URZ], RZ ;  /* 0x000000ff62ff89a7 */ /* 0x0007e2000810043f */
[----:B------:R-:W-:Y:S01]  /*8a30*/  PLOP3.LUT P0, PT, PT, PT, PT, 0x8, 0x0 ;  /* 0x000000000000781c */ /* 0x000fe20003f0e170 */
[----:B------:R-:W-:-:S12]  /*8a40*/  @P4 BRA `(.L_x_1432) ;  /* 0xffffffa000344947 */ /* 0x000fd8000383ffff */
.L_x_1352:
[----:B------:R-:W0:Y:S01]  /*8a50*/  LDC.64 R4, c[0x0][0x9e0] ;  /* 0x00027800ff047b82 */ /* 0x000e220000000a00 */
[----:B------:R-:W-:Y:S01]  /*8a60*/  BSSY B0, `(.L_x_1433) ;  /* 0x0000005000007945 */ /* 0x000fe20003800000 */
[----:B0-----:R-:W-:-:S03]  /*8a70*/  ISETP.GE.AND P1, PT, R5, 0x1, PT ;  /* 0x000000010500780c */ /* 0x001fc60003f26270 */
[----:B------:R-:W-:Y:S10]  /*8a80*/  @P0 BRA `(.L_x_1434) ;  /* 0x0000000000080947 */ /* 0x000ff40003800000 */
[----:B------:R-:W0:Y:S02]  /*8a90*/  FENCE.VIEW.ASYNC.G ;  /* 0x00000000000073c6 */ /* 0x000e240000000100 */
[----:B0-----:R-:W-:Y:S06]  /*8aa0*/  BAR.ARV 0xc, 0x120 ;  /* 0x0304800000007b1d */ /* 0x001fec0000002000 */
.L_x_1434:
[----:B------:R-:W-:Y:S05]  /*8ab0*/  BSYNC B0 ;  /* 0x0000000000007941 */ /* 0x000fea0003800000 */
.L_x_1433:
[----:B------:R-:W-:Y:S01]  /*8ac0*/  IMAD.IADD R0, R103, 0x1, R4 ;  /* 0x0000000167007824 */ /* 0x000fe200078e0204 */
[----:B------:R-:W-:Y:S06]  /*8ad0*/  @!P1 BRA `(.L_x_1435) ;  /* 0x0000000000489947 */ /* 0x000fec0003800000 */
        /* <DEDUP_REMOVED lines=11> */
.L_x_1437:
[----:B------:R-:W-:-:S13]  /*8b90*/  ISETP.NE.AND P0, PT, R5, 0x1, PT ;  /* 0x000000010500780c */ /* 0x000fda0003f05270 */
[----:B------:R-:W0:Y:S02]  /*8ba0*/  @P0 LDC.64 R6, c[0x0][0x9e8] ;  /* 0x00027a00ff060b82 */ /* 0x000e240000000a00 */
[----:B0-----:R-:W-:-:S05]  /*8bb0*/  @P0 IMAD.HI.U32 R4, R2, R6, RZ ;  /* 0x0000000602040227 */ /* 0x001fca00078e00ff */
[----:B------:R-:W-:-:S07]  /*8bc0*/  @P0 SHF.R.U32.HI R2, RZ, R7, R4 ;  /* 0x00000007ff020219 */ /* 0x000fce0000011604 */
.L_x_1438:
[----:B------:R-:W-:Y:S05]  /*8bd0*/  BSYNC B0 ;  /* 0x0000000000007941 */ /* 0x000fea0003800000 */
.L_x_1436:
[----:B------:R-:W-:-:S05]  /*8be0*/  IMAD R3, R2, R5, R5 ;  /* 0x0000000502037224 */ /* 0x000fca00078e0205 */
[----:B------:R-:W-:-:S07]  /*8bf0*/  VIMNMX R0, R0, R3, PT ;  /* 0x0000000300007248 */ /* 0x000fce0003fe0100 */
.L_x_1435:
[----:B------:R-:W-:Y:S01]  /*8c00*/  VIADD R0, R0, 0x3f ;  /* 0x0000003f00007836 */ /* 0x000fe20000000000 */
[----:B------:R-:W-:Y:S02]  /*8c10*/  ULDC UR4, c[0x0][0x9dc] ;  /* 0x0002770000047ab9 */ /* 0x000fe40000000800 */
[----:B------:R-:W-:Y:S02]  /*8c20*/  VIADD R2, R101, -UR4 ;  /* 0x8000000465027c36 */ /* 0x000fe40008000000 */
[----:B------:R-:W-:-:S04]  /*8c30*/  SHF.R.S32.HI R3, RZ, 0x1f, R0 ;  /* 0x0000001fff037819 */ /* 0x000fc80000011400 */
[----:B------:R-:W-:-:S04]  /*8c40*/  LEA.HI R3, R3, R0, RZ, 0x6 ;  /* 0x0000000003037211 */ /* 0x000fc800078f30ff */
[----:B------:R-:W-:-:S04]  /*8c50*/  SHF.R.S32.HI R3, RZ, 0x6, R3 ;  /* 0x00000006ff037819 */ /* 0x000fc80000011403 */
[----:B------:R-:W-:Y:S01]  /*8c60*/  VIMNMX R104, R104, R3, PT ;  /* 0x0000000368687248 */ /* 0x000fe20003fe0100 */
        /* <DEDUP_REMOVED lines=11> */
.L_x_1441:
[----:B------:R-:W-:-:S13]  /*8d20*/  ISETP.NE.AND P0, PT, R5, 0x1, PT ;  /* 0x000000010500780c */ /* 0x000fda0003f05270 */
[----:B------:R-:W0:Y:S02]  /*8d30*/  @P0 LDC.64 R6, c[0x0][0x9e8] ;  /* 0x00027a00ff060b82 */ /* 0x000e240000000a00 */
[----:B0-----:R-:W-:-:S05]  /*8d40*/  @P0 IMAD.HI.U32 R6, R101, R6, RZ ;  /* 0x0000000665060227 */ /* 0x001fca00078e00ff */
[----:B------:R-:W-:-:S07]  /*8d50*/  @P0 SHF.R.U32.HI R101, RZ, R7, R6 ;  /* 0x00000007ff650219 */ /* 0x000fce0000011606 */
.L_x_1442:
[----:B------:R-:W-:Y:S05]  /*8d60*/  BSYNC B0 ;  /* 0x0000000000007941 */ /* 0x000fea0003800000 */
.L_x_1440:
[----:B------:R-:W-:-:S05]  /*8d70*/  IMAD R101, R101, R5, RZ ;  /* 0x0000000565657224 */ /* 0x000fca00078e02ff */
[----:B------:R-:W-:-:S07]  /*8d80*/  VIMNMX R2, R2, R101, !PT ;  /* 0x0000006502027248 */ /* 0x000fce0007fe0100 */
.L_x_1439:
[----:B------:R-:W-:Y:S01]  /*8d90*/  SHF.R.S32.HI R3, RZ, 0x1f, R2 ;  /* 0x0000001fff037819 */ /* 0x000fe20000011402 */
[----:B------:R-:W-:Y:S01]  /*8da0*/  IMAD.MOV.U32 R0, RZ, RZ, RZ ;  /* 0x000000ffff007224 */ /* 0x000fe200078e00ff */
[----:B------:R-:W-:Y:S02]  /*8db0*/  PLOP3.LUT P0, PT, PT, PT, PT, 0x80, 0x0 ;  /* 0x000000000000781c */ /* 0x000fe40003f0f070 */
[----:B------:R-:W-:Y:S02]  /*8dc0*/  CS2R R4, SRZ ;  /* 0x0000000000047805 */ /* 0x000fe4000001ff00 */
[----:B------:R-:W-:Y:S02]  /*8dd0*/  LEA.HI R3, R3, R2, RZ, 0x6 ;  /* 0x0000000203037211 */ /* 0x000fe400078f30ff */
[----:B------:R-:W-:Y:S02]  /*8de0*/  CS2R R150, SRZ ;  /* 0x0000000000967805 */ /* 0x000fe4000001ff00 */
[----:B------:R-:W-:-:S02]  /*8df0*/  CS2R R148, SRZ ;  /* 0x0000000000947805 */ /* 0x000fc4000001ff00 */
[----:B------:R-:W-:Y:S02]  /*8e00*/  CS2R R146, SRZ ;  /* 0x0000000000927805 */ /* 0x000fe4000001ff00 */
[----:B------:R-:W-:Y:S02]  /*8e10*/  SHF.R.S32.HI R3, RZ, 0x6, R3 ;  /* 0x00000006ff037819 */ /* 0x000fe40000011403 */
[----:B------:R-:W-:Y:S02]  /*8e20*/  CS2R R144, SRZ ;  /* 0x0000000000907805 */ /* 0x000fe4000001ff00 */
[----:B------:R-:W-:Y:S02]  /*8e30*/  CS2R R142, SRZ ;  /* 0x00000000008e7805 */ /* 0x000fe4000001ff00 */
[----:B------:R-:W-:Y:S02]  /*8e40*/  CS2R R140, SRZ ;  /* 0x00000000008c7805 */ /* 0x000fe4000001ff00 */
[----:B------:R-:W-:-:S02]  /*8e50*/  VIMNMX R6, RZ, R3, !PT ;  /* 0x00000003ff067248 */ /* 0x000fc40007fe0100 */
[----:B------:R-:W-:Y:S02]  /*8e60*/  CS2R R138, SRZ ;  /* 0x00000000008a7805 */ /* 0x000fe4000001ff00 */
[----:B------:R-:W-:Y:S02]  /*8e70*/  CS2R R136, SRZ ;  /* 0x0000000000887805 */ /* 0x000fe4000001ff00 */
[----:B------:R-:W-:Y:S02]  /*8e80*/  CS2R R134, SRZ ;  /* 0x0000000000867805 */ /* 0x000fe4000001ff00 */
[----:B------:R-:W-:Y:S01]  /*8e90*/  ISETP.GT.AND P1, PT, R104, R6, PT ;  /* 0x000000066800720c */ /* 0x000fe20003f24270 */
[----:B------:R0:W-:Y:S01]  /*8ea0*/  STL [R1+0x50], R6 ;  /* 0x0000500601007387 */ /* 0x0001e20000100800 */
[----:B------:R-:W-:Y:S02]  /*8eb0*/  CS2R R132, SRZ ;  /* 0x0000000000847805 */ /* 0x000fe4000001ff00 */
[----:B------:R-:W-:-:S02]  /*8ec0*/  CS2R R120, SRZ ;  /* 0x0000000000787805 */ /* 0x000fc4000001ff00 */
[----:B------:R-:W-:Y:S02]  /*8ed0*/  CS2R R116, SRZ ;  /* 0x0000000000747805 */ /* 0x000fe4000001ff00 */
[----:B------:R-:W-:Y:S02]  /*8ee0*/  CS2R R128, SRZ ;  /* 0x0000000000807805 */ /* 0x000fe4000001ff00 */
[----:B------:R-:W-:Y:S02]  /*8ef0*/  CS2R R112, SRZ ;  /* 0x0000000000707805 */ /* 0x000fe4000001ff00 */
[----:B---3--:R-:W-:Y:S02]  /*8f00*/  CS2R R108, SRZ ;  /* 0x00000000006c7805 */ /* 0x008fe4000001ff00 */
        /* <DEDUP_REMOVED lines=12> */
[----:B------:R-:W-:Y:S01]  /*8fd0*/  CS2R R64, SRZ ;  /* 0x0000000000407805 */ /* 0x000fe2000001ff00 */
[----:B------:R-:W-:Y:S01]  /*8fe0*/  IMAD.MOV.U32 R105, RZ, RZ, RZ ;  /* 0x000000ffff697224 */ /* 0x000fe200078e00ff */
[----:B------:R-:W-:-:S02]  /*8ff0*/  CS2R R166, SRZ ;  /* 0x0000000000a67805 */ /* 0x000fc4000001ff00 */
[----:B------:R-:W-:Y:S02]  /*9000*/  CS2R R60, SRZ ;  /* 0x00000000003c7805 */ /* 0x000fe4000001ff00 */
[----:B------:R-:W-:Y:S01]  /*9010*/  CS2R R56, SRZ ;  /* 0x0000000000387805 */ /* 0x000fe2000001ff00 */
[----:B------:R-:W-:Y:S01]  /*9020*/  IMAD.MOV.U32 R101, RZ, RZ, RZ ;  /* 0x000000ffff657224 */ /* 0x000fe200078e00ff */
        /* <DEDUP_REMOVED lines=31> */
[----:B------:R-:W-:Y:S01]  /*9220*/  CS2R R24, SRZ ;  /* 0x0000000000187805 */ /* 0x000fe2000001ff00 */
[----:B0-----:R-:W-:Y:S06]  /*9230*/  @!P1 BRA `(.L_x_1443) ;  /* 0x00000168006c9947 */ /* 0x001fec0003800000 */
[----:B------:R-:W0:Y:S01]  /*9240*/  S2R R6, SR_TID.X ;  /* 0x0000000000067919 */ /* 0x000e220000002100 */
[----:B------:R-:W-:Y:S01]  /*9250*/  BSSY B6, `(.L_x_1444) ;  /* 0x0000020000067945 */ /* 0x000fe20003800000 */
[----:B0-----:R-:W-:-:S05]  /*9260*/  VIADD R0, R6, 0xffffff80 ;  /* 0xffffff8006007836 */ /* 0x001fca0000000000 */
[----:B------:R-:W-:-:S04]  /*9270*/  SHF.R.S32.HI R3, RZ, 0x1f, R0 ;  /* 0x0000001fff037819 */ /* 0x000fc80000011400 */
[----:B------:R-:W-:-:S04]  /*9280*/  LEA.HI R3, R3, R0, RZ, 0x7 ;  /* 0x0000000003037211 */ /* 0x000fc800078f38ff */
[----:B------:R-:W-:-:S06]  /*9290*/  SHF.R.S32.HI R0, RZ, 0x7, R3 ;  /* 0x00000007ff007819 */ /* 0x000fcc0000011403 */
[----:B------:R-:W0:Y:S02]  /*92a0*/  SHFL.IDX PT, R0, R0, RZ, 0x1f ;  /* 0x00001fff00007589 */ /* 0x000e2400000e0000 */
[----:B0-----:R-:W-:-:S04]  /*92b0*/  LEA.HI R2, R0, R0, RZ, 0x1 ;  /* 0x0000000000027211 */ /* 0x001fc800078f08ff */
[----:B------:R-:W-:Y:S01]  /*92c0*/  LOP3.LUT R3, R2, 0x1e, RZ, 0xc0, !PT ;  /* 0x0000001e02037812 */ /* 0x000fe200078ec0ff */
[----:B------:R-:W-:-:S04]  /*92d0*/  VIADD R2, R16, 0x10400 ;  /* 0x0001040010027836 */ /* 0x000fc80000000000 */
[----:B------:R-:W-:Y:S01]  /*92e0*/  IMAD.IADD R3, R0, 0x1, -R3 ;  /* 0x0000000100037824 */ /* 0x000fe200078e0a03 */
[----:B------:R-:W-:-:S03]  /*92f0*/  LOP3.LUT P0, RZ, R2, 0x3ff, RZ, 0xc0, !PT ;  /* 0x000003ff02ff7812 */ /* 0x000fc6000780c0ff */
[----:B------:R-:W-:Y:S01]  /*9300*/  IMAD R3, R3, 0x2000, R2 ;  /* 0x0000200003037824 */ /* 0x000fe200078e0202 */
[----:B------:R-:W-:-:S04]  /*9310*/  P2R R23, PR, RZ, 0x1 ;  /* 0x00000001ff177803 */ /* 0x000fc80000000000 */
        /* <DEDUP_REMOVED lines=19> */
.L_x_1445:
[----:B------:R-:W-:Y:S05]  /*9450*/  BSYNC B6 ;  /* 0x0000000000067941 */ /* 0x000fea0003800000 */
.L_x_1444:
        /* <DEDUP_REMOVED lines=13> */
.L_x_1449:
[----:B-1----:R1:W2:Y:S02]  /*9530*/  SYNCS.PHASECHK.TRANS64.TRYWAIT P0, [R16+URZ+0x30800], R3 ;  /* 0x03080003100075a7 */ /* 0x0022a4000800017f */
[----:B--2---:R-:W-:Y:S05]  /*9540*/  @!P0 NANOSLEEP.SYNCS 0x989680 ;  /* 0x009896800000895d */ /* 0x004fea0003900000 */
[----:B------:R-:W2:Y:S02]  /*9550*/  @!P0 SYNCS.PHASECHK.TRANS64 P0, [R16+URZ+0x30800], R3 ;  /* 0x03080003100085a7 */ /* 0x000ea4000800007f */
[----:B--2---:R-:W-:Y:S05]  /*9560*/  @!P0 BRA `(.L_x_1449) ;  /* 0xfffffffc00f08947 */ /* 0x004fea000383ffff */
.L_x_1448:
[----:B------:R-:W-:Y:S05]  /*9570*/  BSYNC B0 ;  /* 0x0000000000007941 */ /* 0x000fea0003800000 */
.L_x_1447:
[----:B------:R-:W-:Y:S05]  /*9580*/  BRA `(.L_x_1450) ;  /* 0x0000009c00987947 */ /* 0x000fea0003800000 */
.L_x_1446:
[----:B------:R-:W0:Y:S01]  /*9590*/  LDC.64 R12, c[0x0][0x3d8] ;  /* 0x0000f600ff0c7b82 */ /* 0x000e220000000a00 */
[----:B-----5:R-:W-:Y:S01]  /*95a0*/  SHF.R.S32.HI R3, RZ, 0x1f, R100 ;  /* 0x0000001fff037819 */ /* 0x020fe20000011464 */
[--C-:B------:R-:W-:Y:S01]  /*95b0*/  IMAD.MOV.U32 R4, RZ, RZ, R208.reuse ;  /* 0x000000ffff047224 */ /* 0x100fe200078e00d0 */
[----:B------:R-:W-:Y:S01]  /*95c0*/  SHF.R.S32.HI R5, RZ, 0x1f, R208 ;  /* 0x0000001fff057819 */ /* 0x000fe200000114d0 */
[----:B------:R-:W-:Y:S01]  /*95d0*/  BSSY B6, `(.L_x_1451) ;  /* 0x0000031000067945 */ /* 0x000fe20003800000 */
[----:B------:R-:W-:Y:S02]  /*95e0*/  ISETP.NE.AND P4, PT, R23, RZ, PT ;  /* 0x000000ff1700720c */ /* 0x000fe40003f85270 */
[----:B------:R-:W-:Y:S01]  /*95f0*/  SHF.R.S32.HI R229, RZ, 0x1f, R228 ;  /* 0x0000001fffe57819 */ /* 0x000fe200000114e4 */
[----:B------:R-:W1:Y:S01]  /*9600*/  LDC.64 R14, c[0x0][0x3e8] ;  /* 0x0000fa00ff0e7b82 */ /* 0x000e620000000a00 */
[-C--:B0-----:R-:W-:Y:S01]  /*9610*/  IMAD R6, R19, R12.reuse, RZ ;  /* 0x0000000c13067224 */ /* 0x081fe200078e02ff */
[----:B------:R-:W-:Y:S01]  /*9620*/  SHF.L.U64.HI R86, R12, 0x5, R13 ;  /* 0x000000050c567819 */ /* 0x000fe2000001020d */
[----:B------:R-:W-:-:S02]  /*9630*/  IMAD R0, R3, R12, RZ ;  /* 0x0000000c03007224 */ /* 0x000fc400078e02ff */
[C---:B------:R-:W-:Y:S02]  /*9640*/  IMAD R95, R18.reuse, R13, R6 ;  /* 0x0000000d125f7224 */ /* 0x040fe400078e0206 */
[----:B------:R-:W-:Y:S01]  /*9650*/  IMAD.WIDE.U32 R6, R18, R12, R4 ;  /* 0x0000000c12067225 */ /* 0x000fe200078e0004 */
[----:B-1----:R-:W-:-:S03]  /*9660*/  SHF.L.U64.HI R90, R14, 0x5, R15 ;  /* 0x000000050e5a7819 */ /* 0x002fc6000001020f */
[-C--:B------:R-:W-:Y:S02]  /*9670*/  IMAD R3, R3, R14.reuse, RZ ;  /* 0x0000000e03037224 */ /* 0x080fe400078e02ff */
[----:B------:R-:W-:Y:S02]  /*9680*/  IMAD R10, R19, R14, RZ ;  /* 0x0000000e130a7224 */ /* 0x000fe400078e02ff */
[----:B------:R-:W-:-:S04]  /*9690*/  IMAD.WIDE.U32 R82, R100, R12, RZ ;  /* 0x0000000c64527225 */ /* 0x000fc800078e00ff */
[----:B------:R-:W-:Y:S01]  /*96a0*/  IMAD R25, R100, R13, R0 ;  /* 0x0000000d64197224 */ /* 0x000fe200078e0200 */
[----:B------:R-:W-:Y:S01]  /*96b0*/  IADD3 R93, P0, R6, R82, RZ ;  /* 0x00000052065d7210 */ /* 0x000fe20007f1e0ff */
[C---:B------:R-:W-:Y:S02]  /*96c0*/  IMAD R3, R100.reuse, R15, R3 ;  /* 0x0000000f64037224 */ /* 0x040fe400078e0203 */
[----:B------:R-:W-:-:S04]  /*96d0*/  IMAD.WIDE.U32 R80, R100, R14, RZ ;  /* 0x0000000e64507225 */ /* 0x000fc800078e00ff */
[----:B------:R-:W-:-:S04]  /*96e0*/  IMAD.WIDE.U32 R4, R18, R14, R4 ;  /* 0x0000000e12047225 */ /* 0x000fc800078e0004 */
[----:B------:R-:W-:Y:S01]  /*96f0*/  IMAD R99, R18, R15, R10 ;  /* 0x0000000f12637224 */ /* 0x000fe200078e020a */
[----:B------:R-:W-:Y:S01]  /*9700*/  IADD3 R87, P1, R4, R80, RZ ;  /* 0x0000005004577210 */ /* 0x000fe20007f3e0ff */
[----:B------:R-:W-:-:S04]  /*9710*/  IMAD.WIDE.U32 R8, R18, R12, R228 ;  /* 0x0000000c12087225 */ /* 0x000fc800078e00e4 */
[----:B------:R-:W-:Y:S01]  /*9720*/  IMAD.WIDE.U32 R10, R18, R14, R228 ;  /* 0x0000000e120a7225 */ /* 0x000fe200078e00e4 */
[----:B------:R-:W-:-:S03]  /*9730*/  IADD3 R91, P2, R8, R82, RZ ;  /* 0x00000052085b7210 */ /* 0x000fc60007f5e0ff */
[----:B------:R-:W-:Y:S01]  /*9740*/  IMAD.IADD R25, R25, 0x1, R83 ;  /* 0x0000000119197824 */ /* 0x000fe200078e0253 */
[----:B------:R-:W-:Y:S01]  /*9750*/  IADD3 R23, P3, R10, R80, RZ ;  /* 0x000000500a177210 */ /* 0x000fe20007f7e0ff */
[----:B------:R-:W-:Y:S02]  /*9760*/  IMAD.IADD R27, R3, 0x1, R81 ;  /* 0x00000001031b7824 */ /* 0x000fe400078e0251 */
[----:B------:R-:W-:Y:S01]  /*9770*/  IMAD.SHL.U32 R88, R12, 0x20, RZ ;  /* 0x000000200c587824 */ /* 0x000fe200078e00ff */
[----:B------:R-:W-:Y:S01]  /*9780*/  IADD3.X R89, R25, R7, R95, P0, !PT ;  /* 0x0000000719597210 */ /* 0x000fe200007fe45f */
[----:B------:R-:W-:Y:S01]  /*9790*/  IMAD.SHL.U32 R92, R14, 0x20, RZ ;  /* 0x000000200e5c7824 */ /* 0x000fe200078e00ff */
[----:B------:R-:W-:Y:S02]  /*97a0*/  IADD3.X R97, R27, R5, R99, P1, !PT ;  /* 0x000000051b617210 */ /* 0x000fe40000ffe463 */
[----:B------:R-:W-:Y:S02]  /*97b0*/  IADD3.X R95, R25, R95, R9, P2, !PT ;  /* 0x0000005f195f7210 */ /* 0x000fe400017fe409 */
[----:B------:R-:W-:Y:S01]  /*97c0*/  IADD3.X R99, R27, R99, R11, P3, !PT ;  /* 0x000000631b637210 */ /* 0x000fe20001ffe40b */
        /* <DEDUP_REMOVED lines=17> */
.L_x_1452:
[----:B------:R-:W-:Y:S05]  /*98e0*/  BSYNC B6 ;  /* 0x0000000000067941 */ /* 0x000fea0003800000 */
.L_x_1451:
[----:B------:R-:W2:Y:S01]  /*98f0*/  LDL R94, [R1+0x4] ;  /* 0x00000400015e7983 */ /* 0x000ea20000100800 */
[----:B------:R-:W0:Y:S01]  /*9900*/  LDC.64 R84, c[0x0][0x3d8] ;  /* 0x0000f600ff547b82 */ /* 0x000e220000000a00 */
[----:B------:R-:W-:Y:S01]  /*9910*/  ULDC.U8 UR4, c[0x0][0x3f0] ;  /* 0x0000fc0000047ab9 */ /* 0x000fe20000000000 */
[----:B------:R-:W-:Y:S01]  /*9920*/  BSSY B0, `(.L_x_1453) ;  /* 0x00009a4000007945 */ /* 0x000fe20003800000 */
[----:B------:R-:W-:-:S05]  /*9930*/  ISETP.NE.AND P0, PT, RZ, UR4, PT ;  /* 0x00000004ff007c0c */ /* 0x000fca000bf05270 */
[----:B------:R-:W1:Y:S01]  /*9940*/  LDC.64 R14, c[0x0][0x3e8] ;  /* 0x0000fa00ff0e7b82 */ /* 0x000e620000000a00 */
[----:B--2---:R-:W-:Y:S01]  /*9950*/  SHF.R.S32.HI R3, RZ, 0x1f, R94 ;  /* 0x0000001fff037819 */ /* 0x004fe2000001145e */
[----:B0-----:R-:W-:-:S04]  /*9960*/  IMAD.WIDE.U32 R4, R94, R84, RZ ;  /* 0x000000545e047225 */ /* 0x001fc800078e00ff */
[C---:B------:R-:W-:Y:S02]  /*9970*/  IMAD R0, R3.reuse, R84, RZ ;  /* 0x0000005403007224 */ /* 0x040fe400078e02ff */
[-C--:B-1----:R-:W-:Y:S02]  /*9980*/  IMAD R8, R3, R14.reuse, RZ ;  /* 0x0000000e03087224 */ /* 0x082fe400078e02ff */
[C---:B------:R-:W-:Y:S02]  /*9990*/  IMAD R3, R94.reuse, R85, R0 ;  /* 0x000000555e037224 */ /* 0x040fe400078e0200 */
[----:B------:R-:W-:-:S04]  /*99a0*/  IMAD.WIDE.U32 R6, R94, R14, RZ ;  /* 0x0000000e5e067225 */ /* 0x000fc800078e00ff */
[C---:B------:R-:W-:Y:S02]  /*99b0*/  IMAD R9, R94.reuse, R15, R8 ;  /* 0x0000000f5e097224 */ /* 0x040fe400078e0208 */
[----:B------:R-:W-:Y:S02]  /*99c0*/  IMAD.IADD R5, R5, 0x1, R3 ;  /* 0x0000000105057824 */ /* 0x000fe400078e0203 */
[----:B------:R-:W-:Y:S02]  /*99d0*/  IMAD R0, R94, -0x80, R224 ;  /* 0xffffff805e007824 */ /* 0x000fe400078e02e0 */
[----:B------:R-:W-:Y:S01]  /*99e0*/  IMAD.IADD R3, R7, 0x1, R9 ;  /* 0x0000000107037824 */ /* 0x000fe200078e0209 */
[C---:B------:R-:W-:Y:S01]  /*99f0*/  SHF.L.U64.HI R13, R4.reuse, 0x7, R5 ;  /* 0x00000007040d7819 */ /* 0x040fe20000010205 */
[----:B------:R-:W-:Y:S01]  /*9a00*/  IMAD.SHL.U32 R12, R4, 0x80, RZ ;  /* 0x00000080040c7824 */ /* 0x000fe200078e00ff */
[----:B------:R-:W-:Y:S01]  /*9a10*/  VIMNMX R21, R0, 0x80, PT ;  /* 0x0000008000157848 */ /* 0x000fe20003fe0100 */
[C---:B------:R-:W-:Y:S01]  /*9a20*/  IMAD.SHL.U32 R10, R6.reuse, 0x80, RZ ;  /* 0x00000080060a7824 */ /* 0x040fe200078e00ff */
[----:B------:R-:W-:Y:S01]  /*9a30*/  SHF.L.U64.HI R11, R6, 0x7, R3 ;  /* 0x00000007060b7819 */ /* 0x000fe20000010203 */
[----:B------:R-:W-:Y:S06]  /*9a40*/  @!P0 BRA `(.L_x_1454) ;  /* 0x0000004800c88947 */ /* 0x000fec0003800000 */
[----:B------:R-:W2:Y:S01]  /*9a50*/  LDL R20, [R1+0x74] ;  /* 0x0000740001147983 */ /* 0x000ea20000100800 */
[-C--:B------:R-:W-:Y:S02]  /*9a60*/  ISETP.GE.AND P0, PT, R18, R21.reuse, PT ;  /* 0x000000151200720c */ /* 0x080fe40003f06270 */
[----:B------:R-:W-:Y:S01]  /*9a70*/  ISETP.GE.AND P1, PT, R233, R21, PT ;  /* 0x00000015e900720c */ /* 0x000fe20003f26270 */
[----:B------:R0:W5:Y:S04]  /*9a80*/  LDL R95, [R1+0x10] ;  /* 0x00001000015f7983 */ /* 0x0001680000100800 */
[----:B------:R0:W5:Y:S01]  /*9a90*/  LDL R91, [R1+0x14] ;  /* 0x00001400015b7983 */ /* 0x0001620000100800 */
[----:B------:R-:W-:Y:S01]  /*9aa0*/  BSSY B1, `(.L_x_1455) ;  /* 0x0000034000017945 */ /* 0x000fe20003800000 */
        /* <DEDUP_REMOVED lines=17> */
[----:B--2---:R-:W-:Y:S01]  /*9bc0*/  ISETP.GE.AND P2, PT, R20, R21, PT ;  /* 0x000000151400720c */ /* 0x004fe20003f46270 */
[----:B0-----:R-:W-:-:S12]  /*9bd0*/  @P0 BRA `(.L_x_1456) ;  /* 0x0000000000800947 */ /* 0x001fd80003800000 */
[----:B------:R-:W-:Y:S01]  /*9be0*/  IADD3 R7, P3, R12, R93, RZ ;  /* 0x0000005d0c077210 */ /* 0x000fe20007f7e0ff */
[----:B------:R-:W-:Y:S01]  /*9bf0*/  ULDC.64 UR4, c[0x0][0x3c8] ;  /* 0x0000f20000047ab9 */ /* 0x000fe20000000a00 */
[----:B------:R-:W-:Y:S01]  /*9c00*/  IADD3 R0, P4, R10, R87, RZ ;  /* 0x000000570a007210 */ /* 0x000fe20007f9e0ff */
[----:B------:R-:W-:Y:S01]  /*9c10*/  ULDC.64 UR6, c[0x0][0x3e0] ;  /* 0x0000f80000067ab9 */ /* 0x000fe20000000a00 */
[----:B------:R-:W-:Y:S01]  /*9c20*/  CS2R R78, SRZ ;  /* 0x00000000004e7805 */ /* 0x000fe2000001ff00 */
[----:B------:R-:W-:Y:S01]  /*9c30*/  IMAD.X R20, R13, 0x1, R89, P3 ;  /* 0x000000010d147824 */ /* 0x000fe200018e0659 */
[----:B------:R-:W-:Y:S01]  /*9c40*/  LEA R6, P3, R7, UR4, 0x1 ;  /* 0x0000000407067c11 */ /* 0x000fe2000f8608ff */
[----:B------:R-:W-:Y:S01]  /*9c50*/  IMAD.X R3, R11, 0x1, R97, P4 ;  /* 0x000000010b037824 */ /* 0x000fe200020e0661 */
[----:B------:R-:W-:Y:S01]  /*9c60*/  LEA R8, P4, R0, UR6, 0x1 ;  /* 0x0000000600087c11 */ /* 0x000fe2000f8808ff */
[----:B------:R-:W-:Y:S01]  /*9c70*/  ULDC UR4, c[0x0][0x3d4] ;  /* 0x0000f50000047ab9 */ /* 0x000fe20000000800 */
[----:B------:R-:W-:-:S02]  /*9c80*/  LEA.HI.X R7, R7, UR5, R20, 0x1, P3 ;  /* 0x0000000507077c11 */ /* 0x000fc400098f0c14 */
[----:B------:R-:W-:Y:S02]  /*9c90*/  CS2R R74, SRZ ;  /* 0x00000000004a7805 */ /* 0x000fe4000001ff00 */
[----:B------:R-:W-:Y:S02]  /*9ca0*/  LEA.HI.X R9, R0, UR7, R3, 0x1, P4 ;  /* 0x0000000700097c11 */ /* 0x000fe4000a0f0c03 */
[----:B------:R-:W-:Y:S02]  /*9cb0*/  CS2R R70, SRZ ;  /* 0x0000000000467805 */ /* 0x000fe4000001ff00 */
[----:B------:R-:W-:Y:S02]  /*9cc0*/  ISETP.GE.AND P3, PT, R208, UR4, PT ;  /* 0x00000004d0007c0c */ /* 0x000fe4000bf66270 */
[----:B------:R-:W-:Y:S02]  /*9cd0*/  CS2R R66, SRZ ;  /* 0x0000000000427805 */ /* 0x000fe4000001ff00 */
[----:B-----5:R-:W-:Y:S01]  /*9ce0*/  ISETP.GE.AND P4, PT, R95, UR4, PT ;  /* 0x000000045f007c0c */ /* 0x020fe2000bf86270 */
[----:B------:R-:W-:Y:S01]  /*9cf0*/  ULDC.64 UR8, c[0x0][0x208] ;  /* 0x0000820000087ab9 */ /* 0x000fe20000000a00 */
[----:B------:R-:W-:-:S02]  /*9d00*/  ISETP.GE.AND P5, PT, R237, UR4, PT ;  /* 0x00000004ed007c0c */ /* 0x000fc4000bfa6270 */
[----:B------:R-:W-:Y:S02]  /*9d10*/  ISETP.GE.AND P6, PT, R91, UR4, PT ;  /* 0x000000045b007c0c */ /* 0x000fe4000bfc6270 */
[----:B------:R-:W-:Y:S02]  /*9d20*/  CS2R R76, SRZ ;  /* 0x00000000004c7805 */ /* 0x000fe4000001ff00 */
[----:B------:R-:W-:Y:S02]  /*9d30*/  CS2R R72, SRZ ;  /* 0x0000000000487805 */ /* 0x000fe4000001ff00 */
[----:B------:R-:W-:Y:S02]  /*9d40*/  CS2R R68, SRZ ;  /* 0x0000000000447805 */ /* 0x000fe4000001ff00 */
[----:B------:R-:W-:Y:S01]  /*9d50*/  CS2R R64, SRZ ;  /* 0x0000000000407805 */ /* 0x000fe2000001ff00 */
        /* <DEDUP_REMOVED lines=8> */
.L_x_1456:
[----:B------:R-:W-:Y:S05]  /*9de0*/  BSYNC B1 ;  /* 0x0000000000017941 */ /* 0x000fea0003800000 */
.L_x_1455:
[----:B------:R-:W-:Y:S04]  /*9df0*/  BSSY B1, `(.L_x_1457) ;  /* 0x0000022000017945 */ /* 0x000fe80003800000 */
[----:B------:R-:W-:Y:S05]  /*9e00*/  @P1 BRA `(.L_x_1458) ;  /* 0x0000000000801947 */ /* 0x000fea0003800000 */
[----:B0-----:R-:W-:Y:S01]  /*9e10*/  IADD3 R7, P5, P6, R93, R88, R12 ;  /* 0x000000585d077210 */ /* 0x001fe20007ebe00c */
[----:B------:R-:W-:Y:S01]  /*9e20*/  ULDC.64 UR4, c[0x0][0x3c8] ;  /* 0x0000f20000047ab9 */ /* 0x000fe20000000a00 */
[----:B------:R-:W-:Y:S01]  /*9e30*/  IADD3 R0, P3, P4, R87, R92, R10 ;  /* 0x0000005c57007210 */ /* 0x000fe20007c7e00a */
[----:B------:R-:W-:Y:S01]  /*9e40*/  ULDC.64 UR6, c[0x0][0x3e0] ;  /* 0x0000f80000067ab9 */ /* 0x000fe20000000a00 */
[----:B------:R-:W-:Y:S02]  /*9e50*/  IADD3.X R20, R89, R86, R13, P5, P6 ;  /* 0x0000005659147210 */ /* 0x000fe40002fec40d */
[----:B------:R-:W-:Y:S02]  /*9e60*/  CS2R R62, SRZ ;  /* 0x00000000003e7805 */ /* 0x000fe4000001ff00 */
[----:B------:R-:W-:Y:S02]  /*9e70*/  IADD3.X R3, R97, R90, R11, P3, P4 ;  /* 0x0000005a61037210 */ /* 0x000fe40001fe840b */
[----:B------:R-:W-:-:S02]  /*9e80*/  CS2R R56, SRZ ;  /* 0x0000000000387805 */ /* 0x000fc4000001ff00 */
[C---:B------:R-:W-:Y:S01]  /*9e90*/  LEA R6, P5, R7.reuse, UR4, 0x1 ;  /* 0x0000000407067c11 */ /* 0x040fe2000f8a08ff */
[----:B------:R-:W-:Y:S01]  /*9ea0*/  ULDC UR4, c[0x0][0x3d4] ;  /* 0x0000f50000047ab9 */ /* 0x000fe20000000800 */
[C---:B------:R-:W-:Y:S02]  /*9eb0*/  LEA R8, P4, R0.reuse, UR6, 0x1 ;  /* 0x0000000600087c11 */ /* 0x040fe4000f8808ff */
[----:B------:R-:W-:Y:S02]  /*9ec0*/  CS2R R54, SRZ ;  /* 0x0000000000367805 */ /* 0x000fe4000001ff00 */
[----:B------:R-:W-:Y:S02]  /*9ed0*/  LEA.HI.X R7, R7, UR5, R20, 0x1, P5 ;  /* 0x0000000507077c11 */ /* 0x000fe4000a8f0c14 */
[----:B------:R-:W-:Y:S02]  /*9ee0*/  CS2R R48, SRZ ;  /* 0x0000000000307805 */ /* 0x000fe4000001ff00 */
[----:B------:R-:W-:Y:S01]  /*9ef0*/  LEA.HI.X R9, R0, UR7, R3, 0x1, P4 ;  /* 0x0000000700097c11 */ /* 0x000fe2000a0f0c03 */
[----:B------:R-:W-:Y:S01]  /*9f00*/  ULDC.64 UR8, c[0x0][0x208] ;  /* 0x0000820000087ab9 */ /* 0x000fe20000000a00 */
[----:B------:R-:W-:-:S02]  /*9f10*/  ISETP.GE.AND P3, PT, R208, UR4, PT ;  /* 0x00000004d0007c0c */ /* 0x000fc4000bf66270 */
[----:B-----5:R-:W-:Y:S02]  /*9f20*/  ISETP.GE.AND P4, PT, R95, UR4, PT ;  /* 0x000000045f007c0c */ /* 0x020fe4000bf86270 */
[----:B------:R-:W-:Y:S02]  /*9f30*/  ISETP.GE.AND P5, PT, R237, UR4, PT ;  /* 0x00000004ed007c0c */ /* 0x000fe4000bfa6270 */
[----:B------:R-:W-:Y:S02]  /*9f40*/  ISETP.GE.AND P6, PT, R91, UR4, PT ;  /* 0x000000045b007c0c */ /* 0x000fe4000bfc6270 */
        /* <DEDUP_REMOVED lines=12> */
.L_x_1458:
[----:B------:R-:W-:Y:S05]  /*a010*/  BSYNC B1 ;  /* 0x0000000000017941 */ /* 0x000fea0003800000 */
.L_x_1457:
[----:B------:R-:W-:Y:S01]  /*a020*/  BSSY B1, `(.L_x_1459) ;  /* 0x000002e000017945 */ /* 0x000fe20003800000 */
        /* <DEDUP_REMOVED lines=8> */
[----:B------:R-:W-:Y:S06]  /*a0b0*/  @P2 BRA `(.L_x_1460) ;  /* 0x0000000000902947 */ /* 0x000fec0003800000 */
[----:B01----:R-:W-:Y:S01]  /*a0c0*/  LEA R6, P3, R84, R12, 0x6 ;  /* 0x0000000c54067211 */ /* 0x003fe200078630ff */
[----:B------:R-:W-:Y:S01]  /*a0d0*/  ULDC.64 UR4, c[0x0][0x3c8] ;  /* 0x0000f20000047ab9 */ /* 0x000fe20000000a00 */
[----:B------:R-:W-:Y:S01]  /*a0e0*/  LEA R0, P4, R14, R10, 0x6 ;  /* 0x0000000a0e007211 */ /* 0x000fe200078830ff */
[----:B------:R-:W-:Y:S01]  /*a0f0*/  ULDC.64 UR6, c[0x0][0x3e0] ;  /* 0x0000f80000067ab9 */ /* 0x000fe20000000a00 */
[----:B------:R-:W-:Y:S02]  /*a100*/  IADD3 R7, P5, R6, R93, RZ ;  /* 0x0000005d06077210 */ /* 0x000fe40007fbe0ff */
[----:B------:R-:W-:Y:S02]  /*a110*/  CS2R R44, SRZ ;  /* 0x00000000002c7805 */ /* 0x000fe4000001ff00 */
[----:B------:R-:W-:Y:S02]  /*a120*/  LEA.HI.X R20, R84, R13, R85, 0x6, P3 ;  /* 0x0000000d54147211 */ /* 0x000fe400018f3455 */
[----:B------:R-:W-:-:S02]  /*a130*/  CS2R R40, SRZ ;  /* 0x0000000000287805 */ /* 0x000fc4000001ff00 */
[----:B------:R-:W-:Y:S02]  /*a140*/  IADD3 R0, P6, R0, R87, RZ ;  /* 0x0000005700007210 */ /* 0x000fe40007fde0ff */
[----:B------:R-:W-:Y:S02]  /*a150*/  CS2R R38, SRZ ;  /* 0x0000000000267805 */ /* 0x000fe4000001ff00 */
[----:B------:R-:W-:Y:S01]  /*a160*/  LEA.HI.X R8, R14, R11, R15, 0x6, P4 ;  /* 0x0000000b0e087211 */ /* 0x000fe200020f340f */
[----:B------:R-:W-:Y:S01]  /*a170*/  IMAD.X R20, R20, 0x1, R89, P5 ;  /* 0x0000000114147824 */ /* 0x000fe200028e0659 */
[C---:B------:R-:W-:Y:S01]  /*a180*/  LEA R6, P3, R7.reuse, UR4, 0x1 ;  /* 0x0000000407067c11 */ /* 0x040fe2000f8608ff */
[----:B------:R-:W-:Y:S01]  /*a190*/  ULDC UR4, c[0x0][0x3d4] ;  /* 0x0000f50000047ab9 */ /* 0x000fe20000000800 */
[----:B------:R-:W-:Y:S01]  /*a1a0*/  CS2R R34, SRZ ;  /* 0x0000000000227805 */ /* 0x000fe2000001ff00 */
[----:B------:R-:W-:Y:S01]  /*a1b0*/  IMAD.X R3, R8, 0x1, R97, P6 ;  /* 0x0000000108037824 */ /* 0x000fe200030e0661 */
[----:B------:R-:W-:Y:S01]  /*a1c0*/  LEA R8, P4, R0, UR6, 0x1 ;  /* 0x0000000600087c11 */ /* 0x000fe2000f8808ff */
[----:B------:R-:W-:Y:S01]  /*a1d0*/  ULDC.64 UR8, c[0x0][0x208] ;  /* 0x0000820000087ab9 */ /* 0x000fe20000000a00 */
[----:B------:R-:W-:-:S02]  /*a1e0*/  LEA.HI.X R7, R7, UR5, R20, 0x1, P3 ;  /* 0x0000000507077c11 */ /* 0x000fc400098f0c14 */
[----:B------:R-:W-:Y:S02]  /*a1f0*/  LEA.HI.X R9, R0, UR7, R3, 0x1, P4 ;  /* 0x0000000700097c11 */ /* 0x000fe4000a0f0c03 */
[----:B------:R-:W-:Y:S02]  /*a200*/  ISETP.GE.AND P3, PT, R208, UR4, PT ;  /* 0x00000004d0007c0c */ /* 0x000fe4000bf66270 */
[----:B-----5:R-:W-:Y:S02]  /*a210*/  ISETP.GE.AND P4, PT, R95, UR4, PT ;  /* 0x000000045f007c0c */ /* 0x020fe4000bf86270 */
[----:B------:R-:W-:Y:S02]  /*a220*/  ISETP.GE.AND P5, PT, R237, UR4, PT ;  /* 0x00000004ed007c0c */ /* 0x000fe4000bfa6270 */
[----:B------:R-:W-:Y:S02]  /*a230*/  ISETP.GE.AND P6, PT, R91, UR4, PT ;  /* 0x000000045b007c0c */ /* 0x000fe4000bfc6270 */
[----:B------:R-:W-:-:S02]  /*a240*/  CS2R R46, SRZ ;  /* 0x00000000002e7805 */ /* 0x000fc4000001ff00 */
        /* <DEDUP_REMOVED lines=11> */
.L_x_1460:
[----:B------:R-:W-:Y:S05]  /*a300*/  BSYNC B1 ;  /* 0x0000000000017941 */ /* 0x000fea0003800000 */
.L_x_1459:
[----:B------:R-:W3:Y:S01]  /*a310*/  LDL R0, [R1+0x70] ;  /* 0x0000700001007983 */ /* 0x000ee20000100800 */
[----:B-----5:R-:W-:Y:S01]  /*a320*/  IMAD.MOV.U32 R3, RZ, RZ, R67 ;  /* 0x000000ffff037224 */ /* 0x020fe200078e0043 */
[----:B------:R-:W4:Y:S01]  /*a330*/  LDC R23, c[0x0][0x428] ;  /* 0x00010a00ff177b82 */ /* 0x000f220000000800 */
[----:B012---:R-:W-:Y:S01]  /*a340*/  IMAD.MOV.U32 R6, RZ, RZ, R74 ;  /* 0x000000ffff067224 */ /* 0x007fe200078e004a */
        /* <DEDUP_REMOVED lines=26> */
[----:B------:R-:W-:Y:S02]  /*a4f0*/  PRMT R138, R3, 0x7610, R138 ;  /* 0x00007610038a7816 */ /* 0x000fe4000000008a */
[----:B------:R-:W-:Y:S02]  /*a500*/  CS2R R28, SRZ ;  /* 0x00000000001c7805 */ /* 0x000fe4000001ff00 */
[----:B------:R-:W-:Y:S02]  /*a510*/  CS2R R8, SRZ ;  /* 0x0000000000087805 */ /* 0x000fe4000001ff00 */
[----:B------:R-:W-:Y:S02]  /*a520*/  CS2R R26, SRZ ;  /* 0x00000000001a7805 */ /* 0x000fe4000001ff00 */
[----:B------:R-:W-:-:S02]  /*a530*/  CS2R R30, SRZ ;  /* 0x00000000001e7805 */ /* 0x000fc4000001ff00 */
[----:B---3--:R-:W-:Y:S01]  /*a540*/  ISETP.GE.AND P3, PT, R0, R21, PT ;  /* 0x000000150000720c */ /* 0x008fe20003f66270 */
[----:B------:R-:W-:Y:S01]  /*a550*/  IMAD.MOV.U32 R0, RZ, RZ, R66 ;  /* 0x000000ffff007224 */ /* 0x000fe200078e0042 */
[----:B------:R-:W-:-:S04]  /*a560*/  CS2R R20, SRZ ;  /* 0x0000000000147805 */ /* 0x000fc8000001ff00 */
        /* <DEDUP_REMOVED lines=9> */
[----:B----4-:R-:W-:Y:S06]  /*a600*/  @P3 BRA `(.L_x_1462) ;  /* 0x0000000000903947 */ /* 0x010fec0003800000 */
[----:B------:R-:W-:Y:S01]  /*a610*/  IMAD.WIDE.U32 R12, R84, 0x60, R12 ;  /* 0x00000060540c7825 */ /* 0x000fe200078e000c */
[----:B------:R-:W-:Y:S01]  /*a620*/  ULDC UR4, c[0x0][0x3d4] ;  /* 0x0000f50000047ab9 */ /* 0x000fe20000000800 */
[----:B------:R-:W-:Y:S01]  /*a630*/  ULDC.64 UR6, c[0x0][0x3c8] ;  /* 0x0000f20000067ab9 */ /* 0x000fe20000000a00 */
[----:B------:R-:W-:Y:S01]  /*a640*/  ULDC.64 UR8, c[0x0][0x3e0] ;  /* 0x0000f80000087ab9 */ /* 0x000fe20000000a00 */
[----:B------:R-:W-:Y:S01]  /*a650*/  IMAD.WIDE.U32 R10, R14, 0x60, R10 ;  /* 0x000000600e0a7825 */ /* 0x000fe200078e000a */
[----:B------:R-:W-:Y:S02]  /*a660*/  IADD3 R93, P4, R93, R12, RZ ;  /* 0x0000000c5d5d7210 */ /* 0x000fe40007f9e0ff */
[----:B------:R-:W-:Y:S02]  /*a670*/  CS2R R28, SRZ ;  /* 0x00000000001c7805 */ /* 0x000fe4000001ff00 */
[----:B------:R-:W-:Y:S01]  /*a680*/  CS2R R30, SRZ ;  /* 0x00000000001e7805 */ /* 0x000fe2000001ff00 */
[----:B------:R-:W-:Y:S01]  /*a690*/  IMAD R4, R85, 0x60, RZ ;  /* 0x0000006055047824 */ /* 0x000fe200078e02ff */
[----:B------:R-:W-:Y:S01]  /*a6a0*/  IADD3 R87, P5, R87, R10, RZ ;  /* 0x0000000a57577210 */ /* 0x000fe20007fbe0ff */
[----:B------:R-:W-:Y:S01]  /*a6b0*/  IMAD R0, R15, 0x60, RZ ;  /* 0x000000600f007824 */ /* 0x000fe200078e02ff */
[----:B------:R-:W-:-:S02]  /*a6c0*/  ULDC.64 UR10, c[0x0][0x208] ;  /* 0x00008200000a7ab9 */ /* 0x000fc40000000a00 */
[----:B------:R-:W-:Y:S02]  /*a6d0*/  IADD3.X R4, R89, R13, R4, P4, !PT ;  /* 0x0000000d59047210 */ /* 0x000fe400027fe404 */
[----:B------:R-:W-:Y:S02]  /*a6e0*/  ISETP.GE.AND P4, PT, R208, UR4, PT ;  /* 0x00000004d0007c0c */ /* 0x000fe4000bf86270 */
[----:B------:R-:W-:Y:S02]  /*a6f0*/  IADD3.X R0, R97, R11, R0, P5, !PT ;  /* 0x0000000b61007210 */ /* 0x000fe40002ffe400 */
[----:B------:R-:W-:Y:S02]  /*a700*/  LEA R10, P5, R93, UR6, 0x1 ;  /* 0x000000065d0a7c11 */ /* 0x000fe4000f8a08ff */
[----:B------:R-:W-:Y:S02]  /*a710*/  LEA R12, P6, R87, UR8, 0x1 ;  /* 0x00000008570c7c11 */ /* 0x000fe4000f8c08ff */
[----:B------:R-:W-:-:S02]  /*a720*/  LEA.HI.X R11, R93, UR7, R4, 0x1, P5 ;  /* 0x000000075d0b7c11 */ /* 0x000fc4000a8f0c04 */
[----:B------:R-:W-:Y:S02]  /*a730*/  LEA.HI.X R13, R87, UR9, R0, 0x1, P6 ;  /* 0x00000009570d7c11 */ /* 0x000fe4000b0f0c00 */
[----:B------:R-:W-:Y:S01]  /*a740*/  ISETP.GE.AND P6, PT, R95, UR4, PT ;  /* 0x000000045f007c0c */ /* 0x000fe2000bfc6270 */
[----:B------:R0:W5:Y:S01]  /*a750*/  @!P4 LDG.E.64 R28, desc[UR10][R10.64] ;  /* 0x0000000a0a1cc981 */ /* 0x000162000c1e1b00 */
[----:B------:R-:W-:-:S03]  /*a760*/  ISETP.GE.AND P5, PT, R237, UR4, PT ;  /* 0x00000004ed007c0c */ /* 0x000fc6000bfa6270 */
[----:B------:R0:W5:Y:S01]  /*a770*/  @!P4 LDG.E.64 R30, desc[UR10][R12.64] ;  /* 0x0000000a0c1ec981 */ /* 0x000162000c1e1b00 */
[----:B------:R-:W-:Y:S02]  /*a780*/  ISETP.GE.AND P4, PT, R91, UR4, PT ;  /* 0x000000045b007c0c */ /* 0x000fe4000bf86270 */
        /* <DEDUP_REMOVED lines=12> */
.L_x_1462:
[----:B------:R-:W-:Y:S05]  /*a850*/  BSYNC B1 ;  /* 0x0000000000017941 */ /* 0x000fea0003800000 */
.L_x_1461:
[----:B------:R-:W2:Y:S01]  /*a860*/  LDL R90, [R1+0x20] ;  /* 0x00002000015a7983 */ /* 0x000ea20000100800 */
[----:B------:R-:W-:Y:S01]  /*a870*/  IMAD.MOV.U32 R3, RZ, RZ, R54 ;  /* 0x000000ffff037224 */ /* 0x000fe200078e0036 */
[----:B------:R-:W-:Y:S01]  /*a880*/  ISETP.NE.AND P4, PT, R23, 0x1, PT ;  /* 0x000000011700780c */ /* 0x000fe20003f85270 */
[----:B------:R-:W-:Y:S01]  /*a890*/  IMAD.MOV.U32 R0, RZ, RZ, R49 ;  /* 0x000000ffff007224 */ /* 0x000fe200078e0031 */
[----:B------:R-:W-:Y:S01]  /*a8a0*/  ULDC.64 UR4, c[0x0][0x3c8] ;  /* 0x0000f20000047ab9 */ /* 0x000fe20000000a00 */
[----:B0-----:R-:W-:Y:S01]  /*a8b0*/  IMAD.MOV.U32 R11, RZ, RZ, R56 ;  /* 0x000000ffff0b7224 */ /* 0x001fe200078e0038 */
        /* <DEDUP_REMOVED lines=15> */
[----:B------:R-:W-:Y:S01]  /*a9b0*/  IMAD R0, R94, 0x80, R18 ;  /* 0x000000805e007824 */ /* 0x000fe200078e0212 */
[----:B------:R-:W-:Y:S01]  /*a9c0*/  PRMT R108, R11, 0x7610, R108 ;  /* 0x000076100b6c7816 */ /* 0x000fe2000000006c */
[----:B------:R-:W-:Y:S01]  /*a9d0*/  IMAD.MOV.U32 R10, RZ, RZ, R63 ;  /* 0x000000ffff0a7224 */ /* 0x000fe200078e003f */
[----:B------:R-:W-:Y:S01]  /*a9e0*/  PRMT R121, R3, 0x7610, R121 ;  /* 0x0000761003797816 */ /* 0x000fe20000000079 */
[----:B------:R-:W-:Y:S01]  /*a9f0*/  IMAD.MOV.U32 R11, RZ, RZ, R53 ;  /* 0x000000ffff0b7224 */ /* 0x000fe200078e0035 */
[----:B------:R-:W-:Y:S01]  /*aa00*/  ULDC.64 UR6, c[0x0][0x3e0] ;  /* 0x0000f80000067ab9 */ /* 0x000fe20000000a00 */
[----:B------:R-:W-:Y:S01]  /*aa10*/  IMAD.MOV.U32 R12, RZ, RZ, R58 ;  /* 0x000000ffff0c7224 */ /* 0x000fe200078e003a */
[----:B------:R-:W-:Y:S01]  /*aa20*/  PRMT R129, R10, 0x7610, R129 ;  /* 0x000076100a817816 */ /* 0x000fe20000000081 */
[----:B------:R-:W-:Y:S01]  /*aa30*/  IMAD.MOV.U32 R13, RZ, RZ, R61 ;  /* 0x000000ffff0d7224 */ /* 0x000fe200078e003d */
[----:B------:R-:W0:Y:S01]  /*aa40*/  @P4 LDC R10, c[0x0][0x42c] ;  /* 0x00010b00ff0a4b82 */ /* 0x000e220000000800 */
[----:B------:R-:W-:-:S02]  /*aa50*/  PRMT R113, R11, 0x7610, R113 ;  /* 0x000076100b717816 */ /* 0x000fc40000000071 */
[----:B------:R-:W-:Y:S01]  /*aa60*/  PRMT R120, R12, 0x7610, R120 ;  /* 0x000076100c787816 */ /* 0x000fe20000000078 */
[----:B------:R-:W-:Y:S01]  /*aa70*/  IMAD.MOV.U32 R12, RZ, RZ, R60 ;  /* 0x000000ffff0c7224 */ /* 0x000fe200078e003c */
[----:B------:R-:W-:-:S03]  /*aa80*/  PRMT R131, R13, 0x7610, R131 ;  /* 0x000076100d837816 */ /* 0x000fc60000000083 */
[----:B------:R-:W1:Y:S01]  /*aa90*/  @P4 LDC R11, c[0x0][0x430] ;  /* 0x00010c00ff0b4b82 */ /* 0x000e620000000800 */
[----:B------:R-:W-:Y:S01]  /*aaa0*/  PRMT R130, R12, 0x7610, R130 ;  /* 0x000076100c827816 */ /* 0x000fe20000000082 */
[----:B--2---:R-:W-:Y:S02]  /*aab0*/  IMAD R3, R90, 0x20, R0 ;  /* 0x000000205a037824 */ /* 0x004fe400078e0200 */
[----:B------:R-:W2:Y:S01]  /*aac0*/  LDL R90, [R1+0x68] ;  /* 0x00006800015a7983 */ /* 0x000ea20000100800 */
[----:B------:R-:W-:Y:S02]  /*aad0*/  IMAD.MOV.U32 R0, RZ, RZ, R34 ;  /* 0x000000ffff007224 */ /* 0x000fe400078e0022 */
[----:B------:R-:W-:Y:S02]  /*aae0*/  IMAD.MOV.U32 R12, RZ, RZ, R35 ;  /* 0x000000ffff0c7224 */ /* 0x000fe400078e0023 */
[----:B------:R-:W-:Y:S01]  /*aaf0*/  IMAD.MOV.U32 R13, RZ, RZ, R38 ;  /* 0x000000ffff0d7224 */ /* 0x000fe200078e0026 */
[----:B------:R-:W-:Y:S01]  /*ab00*/  PRMT R89, R0, 0x7610, R89 ;  /* 0x0000761000597816 */ /* 0x000fe20000000059 */
[----:B0-----:R-:W-:Y:S01]  /*ab10*/  @P4 IMAD.HI.U32 R0, R3, R10, RZ ;  /* 0x0000000a03004227 */ /* 0x001fe200078e00ff */
[----:B------:R-:W-:-:S02]  /*ab20*/  PRMT R88, R12, 0x7610, R88 ;  /* 0x000076100c587816 */ /* 0x000fc40000000058 */
[----:B------:R-:W-:Y:S01]  /*ab30*/  PRMT R91, R13, 0x7610, R91 ;  /* 0x000076100d5b7816 */ /* 0x000fe2000000005b */
[----:B------:R-:W-:Y:S01]  /*ab40*/  IMAD.MOV.U32 R12, RZ, RZ, R41 ;  /* 0x000000ffff0c7224 */ /* 0x000fe200078e0029 */
[----:B-1----:R-:W-:Y:S01]  /*ab50*/  @P4 SHF.R.U32.HI R3, RZ, R11, R0 ;  /* 0x0000000bff034219 */ /* 0x002fe20000011600 */
[----:B------:R-:W-:Y:S02]  /*ab60*/  IMAD.MOV.U32 R23, RZ, RZ, R39 ;  /* 0x000000ffff177224 */ /* 0x000fe400078e0027 */
[----:B------:R-:W-:Y:S01]  /*ab70*/  IMAD.MOV.U32 R10, RZ, RZ, R40 ;  /* 0x000000ffff0a7224 */ /* 0x000fe200078e0028 */
[----:B------:R-:W-:Y:S01]  /*ab80*/  PRMT R99, R12, 0x7610, R99 ;  /* 0x000076100c637816 */ /* 0x000fe20000000063 */
[----:B------:R-:W-:Y:S01]  /*ab90*/  IMAD.MOV.U32 R13, RZ, RZ, R44 ;  /* 0x000000ffff0d7224 */ /* 0x000fe200078e002c */
[----:B------:R-:W-:Y:S01]  /*aba0*/  SHF.R.S32.HI R11, RZ, 0x1f, R3 ;  /* 0x0000001fff0b7819 */ /* 0x000fe20000011403 */
        /* <DEDUP_REMOVED lines=8> */
[----:B------:R-:W-:Y:S01]  /*ac30*/  IMAD.WIDE.U32 R12, R3, R84, R82 ;  /* 0x00000054030c7225 */ /* 0x000fe200078e0052 */
[----:B------:R-:W-:-:S02]  /*ac40*/  PRMT R87, R0, 0x7610, R87 ;  /* 0x0000761000577816 */ /* 0x000fc40000000057 */
[----:B------:R-:W-:Y:S01]  /*ac50*/  PRMT R103, R23, 0x7610, R103 ;  /* 0x0000761017677816 */ /* 0x000fe20000000067 */
[C---:B------:R-:W-:Y:S01]  /*ac60*/  IMAD R84, R11.reuse, R84, RZ ;  /* 0x000000540b547224 */ /* 0x040fe200078e02ff */
[----:B------:R-:W-:Y:S01]  /*ac70*/  PRMT R86, R10, 0x7610, R86 ;  /* 0x000076100a567816 */ /* 0x000fe20000000056 */
[-C--:B------:R-:W-:Y:S02]  /*ac80*/  IMAD R0, R11, R14.reuse, RZ ;  /* 0x0000000e0b007224 */ /* 0x080fe400078e02ff */
[----:B------:R-:W-:Y:S02]  /*ac90*/  IMAD.MOV.U32 R10, RZ, RZ, R37 ;  /* 0x000000ffff0a7224 */ /* 0x000fe400078e0025 */
[----:B------:R-:W-:-:S03]  /*aca0*/  IMAD.WIDE.U32 R80, R3, R14, R80 ;  /* 0x0000000e03507225 */ /* 0x000fc600078e0050 */
[----:B------:R-:W-:Y:S01]  /*acb0*/  PRMT R100, R10, 0x7610, R100 ;  /* 0x000076100a647816 */ /* 0x000fe20000000064 */
[C---:B------:R-:W-:Y:S01]  /*acc0*/  IMAD R23, R3.reuse, R85, R84 ;  /* 0x0000005503177224 */ /* 0x040fe200078e0254 */
[----:B------:R-:W-:Y:S01]  /*acd0*/  LEA R10, P4, R12, UR4, 0x1 ;  /* 0x000000040c0a7c11 */ /* 0x000fe2000f8808ff */
[----:B------:R-:W-:Y:S01]  /*ace0*/  IMAD R3, R3, R15, R0 ;  /* 0x0000000f03037224 */ /* 0x000fe200078e0200 */
[----:B------:R-:W-:Y:S01]  /*acf0*/  LEA R0, P5, R80, UR6, 0x1 ;  /* 0x0000000650007c11 */ /* 0x000fe2000f8a08ff */
[----:B------:R-:W-:Y:S01]  /*ad00*/  IMAD.IADD R23, R13, 0x1, R23 ;  /* 0x000000010d177824 */ /* 0x000fe200078e0217 */
[----:B------:R-:W-:Y:S01]  /*ad10*/  UMOV UR4, 0xffffffff ;  /* 0xffffffff00047882 */ /* 0x000fe20000000000 */
[----:B------:R-:W-:Y:S02]  /*ad20*/  IMAD.IADD R3, R81, 0x1, R3 ;  /* 0x0000000151037824 */ /* 0x000fe400078e0203 */
[----:B------:R-:W-:Y:S01]  /*ad30*/  IMAD.MOV.U32 R11, RZ, RZ, R42 ;  /* 0x000000ffff0b7224 */ /* 0x000fe200078e002a */
[----:B------:R-:W-:Y:S01]  /*ad40*/  LEA.HI.X R23, R12, UR5, R23, 0x1, P4 ;  /* 0x000000050c177c11 */ /* 0x000fe2000a0f0c17 */
[----:B------:R-:W-:Y:S01]  /*ad50*/  IMAD.MOV.U32 R14, RZ, RZ, R43 ;  /* 0x000000ffff0e7224 */ /* 0x000fe200078e002b */
[----:B------:R-:W-:-:S02]  /*ad60*/  LEA.HI.X R3, R80, UR7, R3, 0x1, P5 ;  /* 0x0000000750037c11 */ /* 0x000fc4000a8f0c03 */
[----:B------:R-:W-:Y:S02]  /*ad70*/  PRMT R105, R11, 0x7610, R105 ;  /* 0x000076100b697816 */ /* 0x000fe40000000069 */
[----:B------:R-:W-:Y:S02]  /*ad80*/  PRMT R106, R14, 0x7610, R106 ;  /* 0x000076100e6a7816 */ /* 0x000fe4000000006a */
[----:B--2---:R-:W-:Y:S01]  /*ad90*/  LEA.HI R80, R90, R90, RZ, 0x1 ;  /* 0x0000005a5a507211 */ /* 0x004fe200078f08ff */
[----:B------:R-:W-:Y:S06]  /*ada0*/  BRA.DIV UR4, `(.L_x_1463) ;  /* 0x000001ea045c7947 */ /* 0x000fec000b800000 */
.L_x_1785:
[----:B------:R-:W-:-:S03]  /*adb0*/  UMOV UR4, 0xffffffff ;  /* 0xffffffff00047882 */ /* 0x000fc60000000000 */
[----:B------:R-:W-:Y:S05]  /*adc0*/  BRA.DIV UR4, `(.L_x_1464) ;  /* 0x000001ea047c7947 */ /* 0x000fea000b800000 */
.L_x_1788:
[----:B------:R-:W-:-:S03]  /*add0*/  UMOV UR4, 0xffffffff ;  /* 0xffffffff00047882 */ /* 0x000fc60000000000 */
[----:B------:R-:W-:Y:S05]  /*ade0*/  BRA.DIV UR4, `(.L_x_1465) ;  /* 0x000001ea049c7947 */ /* 0x000fea000b800000 */
.L_x_1791:
[----:B------:R-:W-:-:S03]  /*adf0*/  UMOV UR4, 0xffffffff ;  /* 0xffffffff00047882 */ /* 0x000fc60000000000 */
[----:B------:R-:W-:Y:S05]  /*ae00*/  BRA.DIV UR4, `(.L_x_1466) ;  /* 0x000001ea04bc7947 */ /* 0x000fea000b800000 */
.L_x_1794:
[----:B------:R-:W-:-:S03]  /*ae10*/  UMOV UR4, 0xffffffff ;  /* 0xffffffff00047882 */ /* 0x000fc60000000000 */
[----:B------:R-:W-:Y:S05]  /*ae20*/  BRA.DIV UR4, `(.L_x_1467) ;  /* 0x000001ea04dc7947 */ /* 0x000fea000b800000 */
.L_x_1797:
[----:B------:R-:W-:-:S03]  /*ae30*/  UMOV UR4, 0xffffffff ;  /* 0xffffffff00047882 */ /* 0x000fc60000000000 */
[----:B------:R-:W-:Y:S05]  /*ae40*/  BRA.DIV UR4, `(.L_x_1468) ;  /* 0x000001ea04fc7947 */ /* 0x000fea000b800000 */
.L_x_1800:
[----:B------:R-:W-:-:S03]  /*ae50*/  UMOV UR4, 0xffffffff ;  /* 0xffffffff00047882 */ /* 0x000fc60000000000 */
[----:B------:R-:W-:Y:S05]  /*ae60*/  BRA.DIV UR4, `(.L_x_1469) ;  /* 0x000001ee041c7947 */ /* 0x000fea000b800000 */
.L_x_1803:
[----:B------:R-:W-:-:S03]  /*ae70*/  UMOV UR4, 0xffffffff ;  /* 0xffffffff00047882 */ /* 0x000fc60000000000 */
[----:B------:R-:W-:Y:S05]  /*ae80*/  BRA.DIV UR4, `(.L_x_1470) ;  /* 0x000001ee043c7947 */ /* 0x000fea000b800000 */
.L_x_1806:
[----:B------:R-:W-:-:S03]  /*ae90*/  UMOV UR4, 0xffffffff ;  /* 0xffffffff00047882 */ /* 0x000fc60000000000 */
[----:B------:R-:W-:Y:S05]  /*aea0*/  BRA.DIV UR4, `(.L_x_1471) ;  /* 0x000001ee045c7947 */ /* 0x000fea000b800000 */
.L_x_1809:
[----:B------:R-:W-:-:S03]  /*aeb0*/  UMOV UR4, 0xffffffff ;  /* 0xffffffff00047882 */ /* 0x000fc60000000000 */
[----:B------:R-:W-:Y:S05]  /*aec0*/  BRA.DIV UR4, `(.L_x_1472) ;  /* 0x000001ee047c7947 */ /* 0x000fea000b800000 */
.L_x_1812:
[----:B------:R-:W-:-:S03]  /*aed0*/  UMOV UR4, 0xffffffff ;  /* 0xffffffff00047882 */ /* 0x000fc60000000000 */
[----:B------:R-:W-:Y:S05]  /*aee0*/  BRA.DIV UR4, `(.L_x_1473) ;  /* 0x000001ee049c7947 */ /* 0x000fea000b800000 */
.L_x_1815:
[----:B------:R-:W-:-:S03]  /*aef0*/  UMOV UR4, 0xffffffff ;  /* 0xffffffff00047882 */ /* 0x000fc60000000000 */
[----:B------:R-:W-:Y:S05]  /*af00*/  BRA.DIV UR4, `(.L_x_1474) ;  /* 0x000001ee04bc7947 */ /* 0x000fea000b800000 */
.L_x_1818:
[----:B------:R-:W-:-:S03]  /*af10*/  UMOV UR4, 0xffffffff ;  /* 0xffffffff00047882 */ /* 0x000fc60000000000 */
[----:B------:R-:W-:Y:S05]  /*af20*/  BRA.DIV UR4, `(.L_x_1475) ;  /* 0x000001ee04dc7947 */ /* 0x000fea000b800000 */
.L_x_1821:
[----:B------:R-:W-:Y:S01]  /*af30*/  UMOV UR4, 0xffffffff ;  /* 0xffffffff00047882 */ /* 0x000fe20000000000 */
[----:B------:R-:W-:Y:S02]  /*af40*/  LOP3.LUT R80, R80, 0xfffffffe, RZ, 0xc0, !PT ;  /* 0xfffffffe50507812 */ /* 0x000fe400078ec0ff */
[----:B------:R-:W-:Y:S05]  /*af50*/  BRA.DIV UR4, `(.L_x_1476) ;  /* 0x000001ee04f87947 */ /* 0x000fea000b800000 */
.L_x_1824:
[----:B------:R-:W-:Y:S01]  /*af60*/  UMOV UR4, 0xffffffff ;  /* 0xffffffff00047882 */ /* 0x000fe20000000000 */
[----:B------:R-:W-:Y:S02]  /*af70*/  IMAD.IADD R80, R90, 0x1, -R80 ;  /* 0x000000015a507824 */ /* 0x000fe400078e0a50 */
[----:B------:R-:W-:Y:S05]  /*af80*/  BRA.DIV UR4, `(.L_x_1477) ;  /* 0x000001f204147947 */ /* 0x000fea000b800000 */
.L_x_1827:
[----:B------:R-:W-:Y:S01]  /*af90*/  UMOV UR4, 0xffffffff ;  /* 0xffffffff00047882 */ /* 0x000fe20000000000 */
[----:B------:R-:W-:Y:S02]  /*afa0*/  SHF.L.U32 R97, R80, 0x1f, RZ ;  /* 0x0000001f50617819 */ /* 0x000fe400000006ff */
[----:B------:R-:W-:Y:S05]  /*afb0*/  BRA.DIV UR4, `(.L_x_1478) ;  /* 0x000001f204307947 */ /* 0x000fea000b800000 */
.L_x_1830:
[----:B------:R-:W0:Y:S01]  /*afc0*/  SYNCS.PHASECHK.TRANS64.TRYWAIT P4, [R16+URZ+0x30800], R97 ;  /* 0x03080061100075a7 */ /* 0x000e22000808017f */
[----:B------:R-:W-:Y:S01]  /*afd0*/  IMAD.MOV.U32 R0, RZ, RZ, R46 ;  /* 0x000000ffff007224 */ /* 0x000fe200078e002e */
[----:B------:R-:W-:Y:S01]  /*afe0*/  BSSY B1, `(.L_x_1479) ;  /* 0x0000023000017945 */ /* 0x000fe20003800000 */
[----:B------:R-:W-:Y:S02]  /*aff0*/  IMAD.MOV.U32 R3, RZ, RZ, R47 ;  /* 0x000000ffff037224 */ /* 0x000fe400078e002f */
        /* <DEDUP_REMOVED lines=32> */
[----:B0-----:R-:W-:Y:S06]  /*b200*/  @!P4 BRA `(.L_x_1480) ;  /* 0x000001ec00c4c947 */ /* 0x001fec0003800000 */
.L_x_1831:
[----:B------:R-:W-:Y:S05]  /*b210*/  BSYNC B1 ;  /* 0x0000000000017941 */ /* 0x000fea0003800000 */
.L_x_1479:
[----:B------:R-:W-:Y:S01]  /*b220*/  BSSY B1, `(.L_x_1481) ;  /* 0x00000ce000017945 */ /* 0x000fe20003800000 */
[----:B------:R-:W-:Y:S02]  /*b230*/  PRMT R96, R12, 0x7610, R96 ;  /* 0x000076100c607816 */ /* 0x000fe40000000060 */
[----:B0-----:R-:W-:Y:S01]  /*b240*/  PRMT R97, R13, 0x7610, R97 ;  /* 0x000076100d617816 */ /* 0x001fe20000000061 */
[----:B------:R-:W-:Y:S06]  /*b250*/  @P0 BRA `(.L_x_1482) ;  /* 0x0000000c00280947 */ /* 0x000fec0003800000 */
[----:B------:R-:W2:Y:S01]  /*b260*/  LDL R15, [R1+0x10] ;  /* 0x00001000010f7983 */ /* 0x000ea20000100800 */
[----:B------:R-:W0:Y:S03]  /*b270*/  LDC R12, c[0x0][0x3d4] ;  /* 0x0000f500ff0c7b82 */ /* 0x000e260000000800 */
[----:B------:R-:W3:Y:S04]  /*b280*/  LDL R14, [R1+0x14] ;  /* 0x00001400010e7983 */ /* 0x000ee80000100800 */
[----:B------:R1:W5:Y:S01]  /*b290*/  LDL R144, [R1+0x4c] ;  /* 0x00004c0001907983 */ /* 0x0003620000100800 */
[----:B------:R-:W-:Y:S01]  /*b2a0*/  BSSY B2, `(.L_x_1483) ;  /* 0x0000034000027945 */ /* 0x000fe20003800000 */
[----:B0-----:R-:W-:-:S02]  /*b2b0*/  ISETP.GE.AND P0, PT, R208, R12, PT ;  /* 0x0000000cd000720c */ /* 0x001fc40003f06270 */
[-C--:B------:R-:W-:Y:S02]  /*b2c0*/  ISETP.GE.AND P5, PT, R237, R12.reuse, PT ;  /* 0x0000000ced00720c */ /* 0x080fe40003fa6270 */
[-C--:B--2---:R-:W-:Y:S02]  /*b2d0*/  ISETP.GE.AND P4, PT, R15, R12.reuse, PT ;  /* 0x0000000c0f00720c */ /* 0x084fe40003f86270 */
[----:B---3--:R-:W-:-:S07]  /*b2e0*/  ISETP.GE.AND P6, PT, R14, R12, PT ;  /* 0x0000000c0e00720c */ /* 0x008fce0003fc6270 */
[----:B-1----:R-:W-:Y:S06]  /*b2f0*/  @P0 BRA `(.L_x_1484) ;  /* 0x0000000000b80947 */ /* 0x002fec0003800000 */
[----:B-----5:R-:W0:Y:S01]  /*b300*/  LDS.128 R12, [R144] ;  /* 0x00000000900c7984 */ /* 0x020e220000000c00 */
[--C-:B------:R-:W-:Y:S02]  /*b310*/  SHF.R.U64 R141, R78, 0x10, R79.reuse ;  /* 0x000000104e8d7819 */ /* 0x100fe4000000124f */
[----:B------:R-:W-:Y:S02]  /*b320*/  SHF.R.U32.HI R78, RZ, 0x10, R79 ;  /* 0x00000010ff4e7819 */ /* 0x000fe4000001164f */
[--C-:B------:R-:W-:Y:S02]  /*b330*/  SHF.R.U64 R79, R76, 0x10, R77.reuse ;  /* 0x000000104c4f7819 */ /* 0x100fe4000000124d */
[----:B------:R-:W-:Y:S02]  /*b340*/  SHF.R.U32.HI R76, RZ, 0x10, R77 ;  /* 0x00000010ff4c7819 */ /* 0x000fe4000001164d */
[----:B------:R-:W-:Y:S02]  /*b350*/  PRMT R137, R137, 0x5410, R78 ;  /* 0x0000541089897816 */ /* 0x000fe4000000004e */
[----:B------:R-:W-:-:S02]  /*b360*/  PRMT R139, R139, 0x5410, R76 ;  /* 0x000054108b8b7816 */ /* 0x000fc4000000004c */
[----:B------:R-:W-:Y:S02]  /*b370*/  PRMT R136, R136, 0x5410, R141 ;  /* 0x0000541088887816 */ /* 0x000fe4000000008d */
[----:B------:R-:W-:Y:S01]  /*b380*/  PRMT R140, R138, 0x5410, R79 ;  /* 0x000054108a8c7816 */ /* 0x000fe2000000004f */
[C---:B------:R-:W-:Y:S01]  /*b390*/  IMAD.U32 R141, R139.reuse, 0x10000, RZ ;  /* 0x000100008b8d7824 */ /* 0x040fe200078e00ff */
[----:B------:R-:W-:Y:S01]  /*b3a0*/  LOP3.LUT R139, R139, 0xffff0000, RZ, 0xc0, !PT ;  /* 0xffff00008b8b7812 */ /* 0x000fe200078ec0ff */
[C---:B------:R-:W-:Y:S01]  /*b3b0*/  IMAD.U32 R138, R137.reuse, 0x10000, RZ ;  /* 0x00010000898a7824 */ /* 0x040fe200078e00ff */
[----:B------:R-:W-:Y:S02]  /*b3c0*/  LOP3.LUT R137, R137, 0xffff0000, RZ, 0xc0, !PT ;  /* 0xffff000089897812 */ /* 0x000fe400078ec0ff */
[C---:B0-----:R-:W-:Y:S01]  /*b3d0*/  LOP3.LUT R77, R14.reuse, 0xffff0000, RZ, 0xc0, !PT ;  /* 0xffff00000e4d7812 */ /* 0x041fe200078ec0ff */
[----:B------:R-:W-:Y:S01]  /*b3e0*/  IMAD.U32 R76, R14, 0x10000, RZ ;  /* 0x000100000e4c7824 */ /* 0x000fe200078e00ff */
[C---:B------:R-:W-:Y:S01]  /*b3f0*/  LOP3.LUT R79, R15.reuse, 0xffff0000, RZ, 0xc0, !PT ;  /* 0xffff00000f4f7812 */ /* 0x040fe200078ec0ff */
[----:B------:R-:W-:-:S02]  /*b400*/  IMAD.U32 R78, R15, 0x10000, RZ ;  /* 0x000100000f4e7824 */ /* 0x000fc400078e00ff */
[C---:B------:R-:W-:Y:S01]  /*b410*/  FMUL.FTZ R143, R77.reuse, R141 ;  /* 0x0000008d4d8f7220 */ /* 0x040fe20000410000 */
[-C--:B------:R-:W-:Y:S01]  /*b420*/  FMUL.FTZ R142, R77, R138.reuse ;  /* 0x0000008a4d8e7220 */ /* 0x080fe20000410000 */
[C---:B------:R-:W-:Y:S01]  /*b430*/  FMUL.FTZ R77, R79.reuse, R139 ;  /* 0x0000008b4f4d7220 */ /* 0x040fe20000410000 */
[----:B------:R-:W-:Y:S02]  /*b440*/  IMAD.U32 R14, R12, 0x10000, RZ ;  /* 0x000100000c0e7824 */ /* 0x000fe400078e00ff */
[C---:B------:R-:W-:Y:S01]  /*b450*/  FFMA.FTZ R143, R76.reuse, R138, -R143 ;  /* 0x0000008a4c8f7223 */ /* 0x040fe2000001088f */
[----:B------:R-:W-:Y:S01]  /*b460*/  FFMA.FTZ R142, R76, R141, R142 ;  /* 0x0000008d4c8e7223 */ /* 0x000fe2000001008e */
[-C--:B------:R-:W-:Y:S01]  /*b470*/  FMUL.FTZ R141, R79, R137.reuse ;  /* 0x000000894f8d7220 */ /* 0x080fe20000410000 */
[----:B------:R-:W-:Y:S01]  /*b480*/  FFMA.FTZ R138, R78, R137, -R77 ;  /* 0x000000894e8a7223 */ /* 0x000fe2000001084d */
[C---:B------:R-:W-:Y:S01]  /*b490*/  IMAD.U32 R15, R13.reuse, 0x10000, RZ ;  /* 0x000100000d0f7824 */ /* 0x040fe200078e00ff */
        /* <DEDUP_REMOVED lines=8> */
[----:B------:R-:W-:Y:S01]  /*b520*/  FMUL.FTZ R76, R12, R77 ;  /* 0x0000004d0c4c7220 */ /* 0x000fe20000410000 */
[----:B------:R-:W-:-:S02]  /*b530*/  FMUL.FTZ R78, R13, R140 ;  /* 0x0000008c0d4e7220 */ /* 0x000fc40000410000 */
[-C--:B------:R-:W-:Y:S01]  /*b540*/  FMUL.FTZ R139, R13, R136.reuse ;  /* 0x000000880d8b7220 */ /* 0x080fe20000410000 */
[C---:B------:R-:W-:Y:S01]  /*b550*/  FFMA.FTZ R12, R14.reuse, R77, -R137 ;  /* 0x0000004d0e0c7223 */ /* 0x040fe20000010889 */
[----:B------:R-:W-:Y:S01]  /*b560*/  FFMA.FTZ R79, R14, R79, R76 ;  /* 0x0000004f0e4f7223 */ /* 0x000fe2000001004c */
[C---:B------:R-:W-:Y:S01]  /*b570*/  FFMA.FTZ R13, R15.reuse, R136, -R78 ;  /* 0x000000880f0d7223 */ /* 0x040fe2000001084e */
[----:B------:R-:W-:Y:S01]  /*b580*/  FFMA.FTZ R140, R15, R140, R139 ;  /* 0x0000008c0f8c7223 */ /* 0x000fe2000001008b */
[----:B------:R-:W-:Y:S02]  /*b590*/  F2FP.BF16.F32.PACK_AB R14, R142, R143 ;  /* 0x0000008f8e0e723e */ /* 0x000fe400000010ff */
[----:B------:R-:W-:Y:S02]  /*b5a0*/  F2FP.BF16.F32.PACK_AB R15, R141, R138 ;  /* 0x0000008a8d0f723e */ /* 0x000fe400000010ff */
[----:B------:R-:W-:Y:S02]  /*b5b0*/  F2FP.BF16.F32.PACK_AB R12, R79, R12 ;  /* 0x0000000c4f0c723e */ /* 0x000fe400000010ff */
[----:B------:R-:W-:-:S05]  /*b5c0*/  F2FP.BF16.F32.PACK_AB R13, R140, R13 ;  /* 0x0000000d8c0d723e */ /* 0x000fca00000010ff */
[----:B------:R0:W-:Y:S02]  /*b5d0*/  STS.128 [R144], R12 ;  /* 0x0000000c90007388 */ /* 0x0001e40000000c00 */
.L_x_1484:
[----:B------:R-:W-:Y:S05]  /*b5e0*/  BSYNC B2 ;  /* 0x0000000000027941 */ /* 0x000fea0003800000 */
.L_x_1483:
[----:B------:R-:W-:Y:S04]  /*b5f0*/  BSSY B2, `(.L_x_1485) ;  /* 0x0000030000027945 */ /* 0x000fe80003800000 */
[----:B------:R-:W-:Y:S05]  /*b600*/  @P4 BRA `(.L_x_1486) ;  /* 0x0000000000b84947 */ /* 0x000fea0003800000 */
[----:B0----5:R-:W0:Y:S01]  /*b610*/  LDS.128 R12, [R144+0x4000] ;  /* 0x00400000900c7984 */ /* 0x021e220000000c00 */
[----:B------:R-:W-:Y:S02]  /*b620*/  SHF.R.U64 R74, R74, 0x10, R75 ;  /* 0x000000104a4a7819 */ /* 0x000fe4000000124b */
[----:B------:R-:W-:Y:S02]  /*b630*/  SHF.R.U64 R72, R72, 0x10, R73 ;  /* 0x0000001048487819 */ /* 0x000fe40000001249 */
[----:B------:R-:W-:Y:S02]  /*b640*/  SHF.R.U32.HI R75, RZ, 0x10, R75 ;  /* 0x00000010ff4b7819 */ /* 0x000fe4000001164b */
[----:B------:R-:W-:Y:S02]  /*b650*/  SHF.R.U32.HI R73, RZ, 0x10, R73 ;  /* 0x00000010ff497819 */ /* 0x000fe40000011649 */
[----:B------:R-:W-:Y:S02]  /*b660*/  PRMT R134, R134, 0x5410, R75 ;  /* 0x0000541086867816 */ /* 0x000fe4000000004b */
[----:B------:R-:W-:-:S02]  /*b670*/  PRMT R132, R132, 0x5410, R73 ;  /* 0x0000541084847816 */ /* 0x000fc40000000049 */
[----:B------:R-:W-:Y:S01]  /*b680*/  PRMT R133, R133, 0x5410, R72 ;  /* 0x0000541085857816 */ /* 0x000fe20000000048 */
[C---:B------:R-:W-:Y:S01]  /*b690*/  IMAD.U32 R76, R134.reuse, 0x10000, RZ ;  /* 0x00010000864c7824 */ /* 0x040fe200078e00ff */
[----:B------:R-:W-:Y:S01]  /*b6a0*/  LOP3.LUT R134, R134, 0xffff0000, RZ, 0xc0, !PT ;  /* 0xffff000086867812 */ /* 0x000fe200078ec0ff */
[C---:B------:R-:W-:Y:S01]  /*b6b0*/  IMAD.U32 R77, R132.reuse, 0x10000, RZ ;  /* 0x00010000844d7824 */ /* 0x040fe200078e00ff */
[----:B------:R-:W-:Y:S02]  /*b6c0*/  LOP3.LUT R132, R132, 0xffff0000, RZ, 0xc0, !PT ;  /* 0xffff000084847812 */ /* 0x000fe400078ec0ff */
[----:B------:R-:W-:Y:S02]  /*b6d0*/  PRMT R135, R135, 0x5410, R74 ;  /* 0x0000541087877816 */ /* 0x000fe4000000004a */
[C---:B0-----:R-:W-:Y:S01]  /*b6e0*/  LOP3.LUT R73, R14.reuse, 0xffff0000, RZ, 0xc0, !PT ;  /* 0xffff00000e497812 */ /* 0x041fe200078ec0ff */
[----:B------:R-:W-:Y:S01]  /*b6f0*/  IMAD.U32 R72, R14, 0x10000, RZ ;  /* 0x000100000e487824 */ /* 0x000fe200078e00ff */
[C---:B------:R-:W-:Y:S01]  /*b700*/  LOP3.LUT R75, R15.reuse, 0xffff0000, RZ, 0xc0, !PT ;  /* 0xffff00000f4b7812 */ /* 0x040fe200078ec0ff */
[----:B------:R-:W-:-:S02]  /*b710*/  IMAD.U32 R74, R15, 0x10000, RZ ;  /* 0x000100000f4a7824 */ /* 0x000fc400078e00ff */
[C---:B------:R-:W-:Y:S01]  /*b720*/  FMUL.FTZ R78, R73.reuse, R76 ;  /* 0x0000004c494e7220 */ /* 0x040fe20000410000 */
[-C--:B------:R-:W-:Y:S01]  /*b730*/  FMUL.FTZ R79, R73, R77.reuse ;  /* 0x0000004d494f7220 */ /* 0x080fe20000410000 */
[----:B------:R-:W-:Y:S01]  /*b740*/  FMUL.FTZ R73, R75, R132 ;  /* 0x000000844b497220 */ /* 0x000fe20000410000 */
[----:B------:R-:W-:Y:S02]  /*b750*/  IMAD.U32 R14, R12, 0x10000, RZ ;  /* 0x000100000c0e7824 */ /* 0x000fe400078e00ff */
[C---:B------:R-:W-:Y:S01]  /*b760*/  FFMA.FTZ R137, R72.reuse, R77, R78 ;  /* 0x0000004d48897223 */ /* 0x040fe2000001004e */
[----:B------:R-:W-:Y:S02]  /*b770*/  IMAD.U32 R15, R13, 0x10000, RZ ;  /* 0x000100000d0f7824 */ /* 0x000fe400078e00ff */
[----:B------:R-:W-:Y:S01]  /*b780*/  FFMA.FTZ R136, R72, R76, -R79 ;  /* 0x0000004c48887223 */ /* 0x000fe2000001084f */
[-C--:B------:R-:W-:Y:S01]  /*b790*/  FMUL.FTZ R77, R75, R134.reuse ;  /* 0x000000864b4d7220 */ /* 0x080fe20000410000 */
[----:B------:R-:W-:Y:S01]  /*b7a0*/  LOP3.LUT R12, R12, 0xffff0000, RZ, 0xc0, !PT ;  /* 0xffff00000c0c7812 */ /* 0x000fe200078ec0ff */
[C---:B------:R-:W-:Y:S01]  /*b7b0*/  FFMA.FTZ R134, R74.reuse, R134, -R73 ;  /* 0x000000864a867223 */ /* 0x040fe20000010849 */
[----:B------:R-:W-:Y:S01]  /*b7c0*/  LOP3.LUT R13, R13, 0xffff0000, RZ, 0xc0, !PT ;  /* 0xffff00000d0d7812 */ /* 0x000fe200078ec0ff */
[C---:B------:R-:W-:Y:S01]  /*b7d0*/  IMAD.U32 R75, R133.reuse, 0x10000, RZ ;  /* 0x00010000854b7824 */ /* 0x040fe200078e00ff */
[----:B------:R-:W-:Y:S01]  /*b7e0*/  LOP3.LUT R76, R133, 0xffff0000, RZ, 0xc0, !PT ;  /* 0xffff0000854c7812 */ /* 0x000fe200078ec0ff */
[C---:B------:R-:W-:Y:S01]  /*b7f0*/  IMAD.U32 R73, R135.reuse, 0x10000, RZ ;  /* 0x0001000087497824 */ /* 0x040fe200078e00ff */
[----:B------:R-:W-:Y:S01]  /*b800*/  LOP3.LUT R72, R135, 0xffff0000, RZ, 0xc0, !PT ;  /* 0xffff000087487812 */ /* 0x000fe200078ec0ff */
        /* <DEDUP_REMOVED lines=14> */
.L_x_1486:
[----:B------:R-:W-:Y:S05]  /*b8f0*/  BSYNC B2 ;  /* 0x0000000000027941 */ /* 0x000fea0003800000 */
.L_x_1485:
[----:B------:R-:W-:Y:S04]  /*b900*/  BSSY B2, `(.L_x_1487) ;  /* 0x0000030000027945 */ /* 0x000fe80003800000 */
[----:B------:R-:W-:Y:S05]  /*b910*/  @P5 BRA `(.L_x_1488) ;  /* 0x0000000000b85947 */ /* 0x000fea0003800000 */
[----:B01---5:R-:W0:Y:S01]  /*b920*/  LDS.128 R12, [R144+0x8000] ;  /* 0x00800000900c7984 */ /* 0x023e220000000c00 */
[--C-:B------:R-:W-:Y:S02]  /*b930*/  SHF.R.U64 R73, R70, 0x10, R71.reuse ;  /* 0x0000001046497819 */ /* 0x100fe40000001247 */
[----:B------:R-:W-:Y:S02]  /*b940*/  SHF.R.U32.HI R70, RZ, 0x10, R71 ;  /* 0x00000010ff467819 */ /* 0x000fe40000011647 */
[--C-:B------:R-:W-:Y:S02]  /*b950*/  SHF.R.U64 R71, R68, 0x10, R69.reuse ;  /* 0x0000001044477819 */ /* 0x100fe40000001245 */
[----:B------:R-:W-:Y:S02]  /*b960*/  SHF.R.U32.HI R68, RZ, 0x10, R69 ;  /* 0x00000010ff447819 */ /* 0x000fe40000011645 */
[----:B------:R-:W-:Y:S02]  /*b970*/  PRMT R125, R125, 0x5410, R70 ;  /* 0x000054107d7d7816 */ /* 0x000fe40000000046 */
[----:B------:R-:W-:-:S02]  /*b980*/  PRMT R127, R127, 0x5410, R68 ;  /* 0x000054107f7f7816 */ /* 0x000fc40000000044 */
[----:B------:R-:W-:Y:S01]  /*b990*/  PRMT R124, R124, 0x5410, R73 ;  /* 0x000054107c7c7816 */ /* 0x000fe20000000049 */
[----:B------:R-:W-:Y:S01]  /*b9a0*/  IMAD.U32 R72, R125, 0x10000, RZ ;  /* 0x000100007d487824 */ /* 0x000fe200078e00ff */
[----:B------:R-:W-:Y:S01]  /*b9b0*/  PRMT R126, R126, 0x5410, R71 ;  /* 0x000054107e7e7816 */ /* 0x000fe20000000047 */
[C---:B------:R-:W-:Y:S01]  /*b9c0*/  IMAD.U32 R73, R127.reuse, 0x10000, RZ ;  /* 0x000100007f497824 */ /* 0x040fe200078e00ff */
[----:B------:R-:W-:Y:S02]  /*b9d0*/  LOP3.LUT R127, R127, 0xffff0000, RZ, 0xc0, !PT ;  /* 0xffff00007f7f7812 */ /* 0x000fe400078ec0ff */
[----:B------:R-:W-:Y:S02]  /*b9e0*/  LOP3.LUT R125, R125, 0xffff0000, RZ, 0xc0, !PT ;  /* 0xffff00007d7d7812 */ /* 0x000fe400078ec0ff */
[C---:B0-----:R-:W-:Y:S01]  /*b9f0*/  LOP3.LUT R69, R14.reuse, 0xffff0000, RZ, 0xc0, !PT ;  /* 0xffff00000e457812 */ /* 0x041fe200078ec0ff */
[----:B------:R-:W-:Y:S01]  /*ba00*/  IMAD.U32 R68, R14, 0x10000, RZ ;  /* 0x000100000e447824 */ /* 0x000fe200078e00ff */
[C---:B------:R-:W-:Y:S01]  /*ba10*/  LOP3.LUT R71, R15.reuse, 0xffff0000, RZ, 0xc0, !PT ;  /* 0xffff00000f477812 */ /* 0x040fe200078ec0ff */
[----:B------:R-:W-:-:S02]  /*ba20*/  IMAD.U32 R70, R15, 0x10000, RZ ;  /* 0x000100000f467824 */ /* 0x000fc400078e00ff */
[CC--:B------:R-:W-:Y:S01]  /*ba30*/  FMUL.FTZ R74, R69.reuse, R72.reuse ;  /* 0x00000048454a7220 */ /* 0x0c0fe20000410000 */
[----:B------:R-:W-:Y:S01]  /*ba40*/  FMUL.FTZ R75, R69, R73 ;  /* 0x00000049454b7220 */ /* 0x000fe20000410000 */
[C---:B------:R-:W-:Y:S01]  /*ba50*/  FMUL.FTZ R69, R71.reuse, R127 ;  /* 0x0000007f47457220 */ /* 0x040fe20000410000 */
[----:B------:R-:W-:Y:S02]  /*ba60*/  IMAD.U32 R14, R12, 0x10000, RZ ;  /* 0x000100000c0e7824 */ /* 0x000fe400078e00ff */
        /* <DEDUP_REMOVED lines=9> */
[----:B------:R-:W-:Y:S01]  /*bb00*/  FFMA.FTZ R72, R68, R72, -R75 ;  /* 0x0000004844487223 */ /* 0x000fe2000001084b */
        /* <DEDUP_REMOVED lines=15> */
.L_x_1488:
[----:B------:R-:W-:Y:S05]  /*bc00*/  BSYNC B2 ;  /* 0x0000000000027941 */ /* 0x000fea0003800000 */
.L_x_1487:
[----:B------:R-:W-:Y:S05]  /*bc10*/  @P6 BRA `(.L_x_1482) ;  /* 0x0000000000b86947 */ /* 0x000fea0003800000 */
[----:B012--5:R-:W0:Y:S01]  /*bc20*/  LDS.128 R12, [R144+0xc000] ;  /* 0x00c00000900c7984 */ /* 0x027e220000000c00 */
        /* <DEDUP_REMOVED lines=45> */
.L_x_1482:
[----:B------:R-:W-:Y:S05]  /*bf00*/  BSYNC B1 ;  /* 0x0000000000017941 */ /* 0x000fea0003800000 */
.L_x_1481:
[----:B------:R-:W-:Y:S04]  /*bf10*/  BSSY B1, `(.L_x_1489) ;  /* 0x00000cc000017945 */ /* 0x000fe80003800000 */
[----:B------:R-:W-:Y:S05]  /*bf20*/  @P1 BRA `(.L_x_1490) ;  /* 0x0000000c00281947 */ /* 0x000fea0003800000 */
[----:B0123--:R-:W2:Y:S01]  /*bf30*/  LDL R14, [R1+0x10] ;  /* 0x00001000010e7983 */ /* 0x00fea20000100800 */
        /* <DEDUP_REMOVED lines=9> */
[----:B-----5:R-:W0:Y:S01]  /*bfd0*/  LDS.128 R12, [R68+0x1000] ;  /* 0x00100000440c7984 */ /* 0x020e220000000c00 */
        /* <DEDUP_REMOVED lines=45> */
.L_x_1492:
[----:B------:R-:W-:Y:S05]  /*c2b0*/  BSYNC B2 ;  /* 0x0000000000027941 */ /* 0x000fea0003800000 */
.L_x_1491:
[----:B------:R-:W-:Y:S04]  /*c2c0*/  BSSY B2, `(.L_x_1493) ;  /* 0x0000030000027945 */ /* 0x000fe80003800000 */
[----:B------:R-:W-:Y:S05]  /*c2d0*/  @P1 BRA `(.L_x_1494) ;  /* 0x0000000000b81947 */ /* 0x000fea0003800000 */
[----:B0----5:R-:W0:Y:S01]  /*c2e0*/  LDS.128 R12, [R68+0x5000] ;  /* 0x00500000440c7984 */ /* 0x021e220000000c00 */
        /* <DEDUP_REMOVED lines=45> */
.L_x_1494:
[----:B------:R-:W-:Y:S05]  /*c5c0*/  BSYNC B2 ;  /* 0x0000000000027941 */ /* 0x000fea0003800000 */
.L_x_1493:
        /* <DEDUP_REMOVED lines=48> */
.L_x_1496:
[----:B------:R-:W-:Y:S05]  /*c8d0*/  BSYNC B2 ;  /* 0x0000000000027941 */ /* 0x000fea0003800000 */
.L_x_1495:
        /* <DEDUP_REMOVED lines=22> */
[C---:B------:R-:W-:Y:S01]  /*ca40*/  FFMA.FTZ R57, R48.reuse, R53, R56 ;  /* 0x0000003530397223 */ /* 0x040fe20000010038 */
[-C--:B------:R-:W-:Y:S01]  /*ca50*/  FMUL.FTZ R53, R51, R107.reuse ;  /* 0x0000006b33357220 */ /* 0x080fe20000410000 */
[C---:B------:R-:W-:Y:S02]  /*ca60*/  IMAD.U32 R15, R13.reuse, 0x10000, RZ ;  /* 0x000100000d0f7824 */ /* 0x040fe400078e00ff */
[----:B------:R-:W-:Y:S01]  /*ca70*/  FFMA.FTZ R54, R48, R52, -R55 ;  /* 0x0000003430367223 */ /* 0x000fe20000010837 */
[----:B------:R-:W-:Y:S01]  /*ca80*/  IMAD.U32 R51, R108, 0x10000, RZ ;  /* 0x000100006c337824 */ /* 0x000fe200078e00ff */
[----:B------:R-:W-:Y:S01]  /*ca90*/  LOP3.LUT R12, R12, 0xffff0000, RZ, 0xc0, !PT ;  /* 0xffff00000c0c7812 */ /* 0x000fe200078ec0ff */
[----:B------:R-:W-:Y:S01]  /*caa0*/  FFMA.FTZ R107, R50, R107, -R49 ;  /* 0x0000006b326b7223 */ /* 0x000fe20000010831 */
[----:B------:R-:W-:Y:S01]  /*cab0*/  LOP3.LUT R13, R13, 0xffff0000, RZ, 0xc0, !PT ;  /* 0xffff00000d0d7812 */ /* 0x000fe200078ec0ff */
[C---:B------:R-:W-:Y:S01]  /*cac0*/  IMAD.U32 R49, R101.reuse, 0x10000, RZ ;  /* 0x0001000065317824 */ /* 0x040fe200078e00ff */
        /* <DEDUP_REMOVED lines=15> */
[----:B------:R4:W-:Y:S02]  /*cbc0*/  STS.128 [R68+0xd000], R12 ;  /* 0x00d0000c44007388 */ /* 0x0009e40000000c00 */
.L_x_1490:
[----:B------:R-:W-:Y:S05]  /*cbd0*/  BSYNC B1 ;  /* 0x0000000000017941 */ /* 0x000fea0003800000 */
.L_x_1489:
[----:B------:R-:W-:Y:S04]  /*cbe0*/  BSSY B1, `(.L_x_1497) ;  /* 0x00000cc000017945 */ /* 0x000fe80003800000 */
[----:B------:R-:W-:Y:S05]  /*cbf0*/  @P2 BRA `(.L_x_1498) ;  /* 0x0000000c00282947 */ /* 0x000fea0003800000 */
[----:B01234-:R-:W2:Y:S01]  /*cc00*/  LDL R14, [R1+0x10] ;  /* 0x00001000010e7983 */ /* 0x01fea20000100800 */
        /* <DEDUP_REMOVED lines=55> */
.L_x_1500:
[----:B------:R-:W-:Y:S05]  /*cf80*/  BSYNC B2 ;  /* 0x0000000000027941 */ /* 0x000fea0003800000 */
.L_x_1499:
        /* <DEDUP_REMOVED lines=23> */
[----:B------:R-:W-:Y:S01]  /*d100*/  FFMA.FTZ R49, R40, R45, R48 ;  /* 0x0000002d28317223 */ /* 0x000fe20000010030 */
[-C--:B------:R-:W-:Y:S01]  /*d110*/  FMUL.FTZ R45, R43, R99.reuse ;  /* 0x000000632b2d7220 */ /* 0x080fe20000410000 */
[----:B------:R-:W-:Y:S01]  /*d120*/  FFMA.FTZ R99, R42, R99, -R41 ;  /* 0x000000632a637223 */ /* 0x000fe20000010829 */
[----:B------:R-:W-:Y:S02]  /*d130*/  IMAD.U32 R15, R13, 0x10000, RZ ;  /* 0x000100000d0f7824 */ /* 0x000fe400078e00ff */
[----:B------:R-:W-:Y:S01]  /*d140*/  FFMA.FTZ R46, R40, R44, -R47 ;  /* 0x0000002c282e7223 */ /* 0x000fe2000001082f */
        /* <DEDUP_REMOVED lines=8> */
[----:B------:R-:W-:-:S02]  /*d1d0*/  FMUL.FTZ R42, R12, R41 ;  /* 0x000000290c2a7220 */ /* 0x000fc40000410000 */
[C---:B------:R-:W-:Y:S01]  /*d1e0*/  FMUL.FTZ R44, R13.reuse, R40 ;  /* 0x000000280d2c7220 */ /* 0x040fe20000410000 */
[C---:B------:R-:W-:Y:S01]  /*d1f0*/  FFMA.FTZ R12, R14.reuse, R41, -R45 ;  /* 0x000000290e0c7223 */ /* 0x040fe2000001082d */
[-C--:B------:R-:W-:Y:S01]  /*d200*/  FMUL.FTZ R47, R13, R98.reuse ;  /* 0x000000620d2f7220 */ /* 0x080fe20000410000 */
[----:B------:R-:W-:Y:S01]  /*d210*/  FFMA.FTZ R43, R14, R43, R42 ;  /* 0x0000002b0e2b7223 */ /* 0x000fe2000001002a */
[----:B------:R-:W-:Y:S01]  /*d220*/  FFMA.FTZ R13, R15, R98, -R44 ;  /* 0x000000620f0d7223 */ /* 0x000fe2000001082c */
[----:B------:R-:W-:Y:S01]  /*d230*/  F2FP.BF16.F32.PACK_AB R14, R49, R46 ;  /* 0x0000002e310e723e */ /* 0x000fe200000010ff */
[----:B------:R-:W-:Y:S01]  /*d240*/  FFMA.FTZ R40, R15, R40, R47 ;  /* 0x000000280f287223 */ /* 0x000fe2000001002f */
[----:B------:R-:W-:Y:S02]  /*d250*/  F2FP.BF16.F32.PACK_AB R15, R106, R99 ;  /* 0x000000636a0f723e */ /* 0x000fe400000010ff */
[----:B------:R-:W-:Y:S02]  /*d260*/  F2FP.BF16.F32.PACK_AB R12, R43, R12 ;  /* 0x0000000c2b0c723e */ /* 0x000fe400000010ff */
[----:B------:R-:W-:-:S05]  /*d270*/  F2FP.BF16.F32.PACK_AB R13, R40, R13 ;  /* 0x0000000d280d723e */ /* 0x000fca00000010ff */
[----:B------:R1:W-:Y:S02]  /*d280*/  STS.128 [R52+0x6000], R12 ;  /* 0x0060000c34007388 */ /* 0x0003e40000000c00 */
.L_x_1502:
[----:B------:R-:W-:Y:S05]  /*d290*/  BSYNC B2 ;  /* 0x0000000000027941 */ /* 0x000fea0003800000 */
.L_x_1501:
[----:B------:R-:W-:Y:S04]  /*d2a0*/  BSSY B2, `(.L_x_1503) ;  /* 0x0000030000027945 */ /* 0x000fe80003800000 */
[----:B------:R-:W-:Y:S05]  /*d2b0*/  @P2 BRA `(.L_x_1504) ;  /* 0x0000000000b82947 */ /* 0x000fea0003800000 */
[----:B01---5:R-:W0:Y:S01]  /*d2c0*/  LDS.128 R12, [R52+0xa000] ;  /* 0x00a00000340c7984 */ /* 0x023e220000000c00 */
        /* <DEDUP_REMOVED lines=45> */
.L_x_1504:
[----:B------:R-:W-:Y:S05]  /*d5a0*/  BSYNC B2 ;  /* 0x0000000000027941 */ /* 0x000fea0003800000 */
.L_x_1503:
[----:B------:R-:W-:Y:S05]  /*d5b0*/  @P4 BRA `(.L_x_1498) ;  /* 0x0000000000b84947 */ /* 0x000fea0003800000 */
[----:B012--5:R-:W0:Y:S01]  /*d5c0*/  LDS.128 R12, [R52+0xe000] ;  /* 0x00e00000340c7984 */ /* 0x027e220000000c00 */
        /* <DEDUP_REMOVED lines=45> */
.L_x_1498:
[----:B------:R-:W-:Y:S05]  /*d8a0*/  BSYNC B1 ;  /* 0x0000000000017941 */ /* 0x000fea0003800000 */
.L_x_1497:
        /* <DEDUP_REMOVED lines=57> */
.L_x_1507:
[----:B------:R-:W-:Y:S05]  /*dc40*/  BSYNC B1 ;  /* 0x0000000000017941 */ /* 0x000fea0003800000 */
.L_x_1506:
        /* <DEDUP_REMOVED lines=48> */
.L_x_1509:
[----:B------:R-:W-:Y:S05]  /*df50*/  BSYNC B1 ;  /* 0x0000000000017941 */ /* 0x000fea0003800000 */
.L_x_1508:
[----:B------:R-:W-:Y:S04]  /*df60*/  BSSY B1, `(.L_x_1510) ;  /* 0x0000030000017945 */ /* 0x000fe80003800000 */
[----:B------:R-:W-:Y:S05]  /*df70*/  @P2 BRA `(.L_x_1511) ;  /* 0x0000000000b82947 */ /* 0x000fea0003800000 */
[----:B01---5:R-:W0:Y:S01]  /*df80*/  LDS.128 R12, [R36+0xb000] ;  /* 0x00b00000240c7984 */ /* 0x023e220000000c00 */
[----:B------:R-:W-:Y:S02]  /*df90*/  SHF.R.U64 R24, R6, 0x10, R7 ;  /* 0x0000001006187819 */ /* 0x000fe40000001207 */
[--C-:B------:R-:W-:Y:S02]  /*dfa0*/  SHF.R.U64 R6, R20, 0x10, R21.reuse ;  /* 0x0000001014067819 */ /* 0x100fe40000001215 */
        /* <DEDUP_REMOVED lines=9> */
[----:B------:R-:W-:Y:S01]  /*e040*/  PRMT R81, R81, 0x5410, R6 ;  /* 0x0000541051517816 */ /* 0x000fe20000000006 */
        /* <DEDUP_REMOVED lines=11> */
[----:B------:R-:W-:Y:S01]  /*e100*/  FFMA.FTZ R26, R20, R27, R14 ;  /* 0x0000001b141a7223 */ /* 0x000fe2000001000e */
[-C--:B------:R-:W-:Y:S01]  /*e110*/  FMUL.FTZ R20, R15, R80.reuse ;  /* 0x000000500f147220 */ /* 0x080fe20000410000 */
        /* <DEDUP_REMOVED lines=20> */
.L_x_1511:
[----:B------:R-:W-:Y:S05]  /*e260*/  BSYNC B1 ;  /* 0x0000000000017941 */ /* 0x000fea0003800000 */
.L_x_1510:
[----:B------:R-:W-:Y:S05]  /*e270*/  @P3 BRA `(.L_x_1505) ;  /* 0x0000005000383947 */ /* 0x000fea0003800000 */
[----:B012--5:R-:W0:Y:S01]  /*e280*/  LDS.128 R12, [R36+0xf000] ;  /* 0x00f00000240c7984 */ /* 0x027e220000000c00 */
[----:B------:R-:W-:Y:S02]  /*e290*/  SHF.R.U64 R7, R4, 0x10, R5 ;  /* 0x0000001004077819 */ /* 0x000fe40000001205 */
[----:B------:R-:W-:Y:S02]  /*e2a0*/  SHF.R.U32.HI R4, RZ, 0x10, R9 ;  /* 0x00000010ff047819 */ /* 0x000fe40000011609 */
[----:B------:R-:W-:Y:S02]  /*e2b0*/  SHF.R.U32.HI R6, RZ, 0x10, R5 ;  /* 0x00000010ff067819 */ /* 0x000fe40000011605 */
[----:B------:R-:W-:Y:S02]  /*e2c0*/  SHF.R.U64 R5, R8, 0x10, R9 ;  /* 0x0000001008057819 */ /* 0x000fe40000001209 */
[----:B------:R-:W-:Y:S02]  /*e2d0*/  PRMT R11, R11, 0x5410, R4 ;  /* 0x000054100b0b7816 */ /* 0x000fe40000000004 */
[----:B------:R-:W-:-:S02]  /*e2e0*/  PRMT R9, R3, 0x5410, R6 ;  /* 0x0000541003097816 */ /* 0x000fc40000000006 */
[----:B------:R-:W-:Y:S02]  /*e2f0*/  PRMT R20, R10, 0x5410, R5 ;  /* 0x000054100a147816 */ /* 0x000fe40000000005 */
[----:B------:R-:W-:Y:S01]  /*e300*/  PRMT R8, R0, 0x5410, R7 ;  /* 0x0000541000087816 */ /* 0x000fe20000000007 */
[----:B------:R-:W-:Y:S01]  /*e310*/  IMAD.U32 R10, R9, 0x10000, RZ ;  /* 0x00010000090a7824 */ /* 0x000fe200078e00ff */
[----:B------:R-:W-:Y:S02]  /*e320*/  LOP3.LUT R21, R11, 0xffff0000, RZ, 0xc0, !PT ;  /* 0xffff00000b157812 */ /* 0x000fe400078ec0ff */
[----:B------:R-:W-:Y:S01]  /*e330*/  LOP3.LUT R9, R9, 0xffff0000, RZ, 0xc0, !PT ;  /* 0xffff000009097812 */ /* 0x000fe200078ec0ff */
[C---:B0-----:R-:W-:Y:S01]  /*e340*/  IMAD.U32 R5, R14.reuse, 0x10000, RZ ;  /* 0x000100000e057824 */ /* 0x041fe200078e00ff */
[----:B------:R-:W-:Y:S01]  /*e350*/  LOP3.LUT R6, R14, 0xffff0000, RZ, 0xc0, !PT ;  /* 0xffff00000e067812 */ /* 0x000fe200078ec0ff */
[C---:B------:R-:W-:Y:S01]  /*e360*/  IMAD.U32 R7, R15.reuse, 0x10000, RZ ;  /* 0x000100000f077824 */ /* 0x040fe200078e00ff */
[----:B------:R-:W-:Y:S01]  /*e370*/  LOP3.LUT R14, R15, 0xffff0000, RZ, 0xc0, !PT ;  /* 0xffff00000f0e7812 */ /* 0x000fe200078ec0ff */
[----:B------:R-:W-:Y:S01]  /*e380*/  IMAD.U32 R15, R11, 0x10000, RZ ;  /* 0x000100000b0f7824 */ /* 0x000fe200078e00ff */
[C---:B------:R-:W-:Y:S01]  /*e390*/  LOP3.LUT R3, R12.reuse, 0xffff0000, RZ, 0xc0, !PT ;  /* 0xffff00000c037812 */ /* 0x040fe200078ec0ff */
[----:B------:R-:W-:Y:S01]  /*e3a0*/  IMAD.U32 R0, R12, 0x10000, RZ ;  /* 0x000100000c007824 */ /* 0x000fe200078e00ff */
[----:B------:R-:W-:Y:S01]  /*e3b0*/  LOP3.LUT R12, R13, 0xffff0000, RZ, 0xc0, !PT ;  /* 0xffff00000d0c7812 */ /* 0x000fe200078ec0ff */
[C---:B------:R-:W-:Y:S01]  /*e3c0*/  FMUL.FTZ R24, R6.reuse, R15 ;  /* 0x0000000f06187220 */ /* 0x040fe20000410000 */
[-C--:B------:R-:W-:Y:S01]  /*e3d0*/  FMUL.FTZ R6, R6, R10.reuse ;  /* 0x0000000a06067220 */ /* 0x080fe20000410000 */
[C---:B------:R-:W-:Y:S01]  /*e3e0*/  FMUL.FTZ R26, R14.reuse, R21 ;  /* 0x000000150e1a7220 */ /* 0x040fe20000410000 */
[----:B------:R-:W-:Y:S01]  /*e3f0*/  FMUL.FTZ R14, R14, R9 ;  /* 0x000000090e0e7220 */ /* 0x000fe20000410000 */
[C---:B------:R-:W-:Y:S01]  /*e400*/  FFMA.FTZ R24, R5.reuse, R10, -R24 ;  /* 0x0000000a05187223 */ /* 0x040fe20000010818 */
[----:B------:R-:W-:Y:S01]  /*e410*/  FFMA.FTZ R15, R5, R15, R6 ;  /* 0x0000000f050f7223 */ /* 0x000fe20000010006 */
[C---:B------:R-:W-:Y:S01]  /*e420*/  FFMA.FTZ R26, R7.reuse, R9, -R26 ;  /* 0x00000009071a7223 */ /* 0x040fe2000001081a */
[C---:B------:R-:W-:Y:S01]  /*e430*/  IMAD.U32 R6, R20.reuse, 0x10000, RZ ;  /* 0x0001000014067824 */ /* 0x040fe200078e00ff */
[----:B------:R-:W-:Y:S01]  /*e440*/  LOP3.LUT R11, R20, 0xffff0000, RZ, 0xc0, !PT ;  /* 0xffff0000140b7812 */ /* 0x000fe200078ec0ff */
[C---:B------:R-:W-:Y:S01]  /*e450*/  IMAD.U32 R5, R8.reuse, 0x10000, RZ ;  /* 0x0001000008057824 */ /* 0x040fe200078e00ff */
[----:B------:R-:W-:Y:S01]  /*e460*/  LOP3.LUT R9, R8, 0xffff0000, RZ, 0xc0, !PT ;  /* 0xffff000008097812 */ /* 0x000fe200078ec0ff */
[----:B------:R-:W-:Y:S01]  /*e470*/  FFMA.FTZ R21, R7, R21, R14 ;  /* 0x0000001507157223 */ /* 0x000fe2000001000e */
[----:B------:R-:W-:-:S02]  /*e480*/  IMAD.U32 R4, R13, 0x10000, RZ ;  /* 0x000100000d047824 */ /* 0x000fc400078e00ff */
[CC--:B------:R-:W-:Y:S01]  /*e490*/  FMUL.FTZ R7, R3.reuse, R6.reuse ;  /* 0x0000000603077220 */ /* 0x0c0fe20000410000 */
[----:B------:R-:W-:Y:S01]  /*e4a0*/  FMUL.FTZ R3, R3, R5 ;  /* 0x0000000503037220 */ /* 0x000fe20000410000 */
        /* <DEDUP_REMOVED lines=9> */
[----:B------:R-:W-:-:S05]  /*e540*/  F2FP.BF16.F32.PACK_AB R5, R12, R13 ;  /* 0x0000000d0c05723e */ /* 0x000fca00000010ff */
[----:B------:R0:W-:Y:S01]  /*e550*/  STS.128 [R36+0xf000], R4 ;  /* 0x00f0000424007388 */ /* 0x0001e20000000c00 */
[----:B------:R-:W-:Y:S05]  /*e560*/  BRA `(.L_x_1505) ;  /* 0x0000004c007c7947 */ /* 0x000fea0003800000 */
.L_x_1454:
[----:B------:R-:W2:Y:S04]  /*e570*/  LDL R3, [R1+0x74] ;  /* 0x0000740001037983 */ /* 0x000ea80000100800 */
[----:B------:R-:W3:Y:S01]  /*e580*/  LDL R0, [R1+0x70] ;  /* 0x0000700001007983 */ /* 0x000ee20000100800 */
[-C--:B------:R-:W-:Y:S01]  /*e590*/  ISETP.GE.AND P0, PT, R18, R21.reuse, PT ;  /* 0x000000151200720c */ /* 0x080fe20003f06270 */
[----:B------:R-:W-:Y:S01]  /*e5a0*/  BSSY B1, `(.L_x_1512) ;  /* 0x0000032000017945 */ /* 0x000fe20003800000 */
[----:B------:R-:W-:Y:S01]  /*e5b0*/  ISETP.GE.AND P1, PT, R233, R21, PT ;  /* 0x00000015e900720c */ /* 0x000fe20003f26270 */
[----:B------:R-:W-:Y:S01]  /*e5c0*/  IMAD.MOV.U32 R9, RZ, RZ, R27 ;  /* 0x000000ffff097224 */ /* 0x000fe200078e001b */
[----:B------:R-:W-:Y:S01]  /*e5d0*/  CS2R R34, SRZ ;  /* 0x0000000000227805 */ /* 0x000fe2000001ff00 */
[----:B------:R-:W-:Y:S01]  /*e5e0*/  IMAD.MOV.U32 R20, RZ, RZ, R82 ;  /* 0x000000ffff147224 */ /* 0x000fe200078e0052 */
[----:B------:R-:W-:Y:S01]  /*e5f0*/  CS2R R6, SRZ ;  /* 0x0000000000067805 */ /* 0x000fe2000001ff00 */
[----:B------:R-:W-:Y:S01]  /*e600*/  IMAD.MOV.U32 R8, RZ, RZ, R80 ;  /* 0x000000ffff087224 */ /* 0x000fe200078e0050 */
        /* <DEDUP_REMOVED lines=12> */
[----:B--2---:R-:W-:-:S02]  /*e6d0*/  ISETP.GE.AND P2, PT, R3, R21, PT ;  /* 0x000000150300720c */ /* 0x004fc40003f46270 */
[----:B---3--:R-:W-:Y:S01]  /*e6e0*/  ISETP.GE.AND P3, PT, R0, R21, PT ;  /* 0x000000150000720c */ /* 0x008fe20003f66270 */
[----:B------:R-:W-:Y:S01]  /*e6f0*/  IMAD.MOV.U32 R21, RZ, RZ, R25 ;  /* 0x000000ffff157224 */ /* 0x000fe200078e0019 */
[----:B------:R-:W-:Y:S01]  /*e700*/  CS2R R24, SRZ ;  /* 0x0000000000187805 */ /* 0x000fe2000001ff00 */
[----:B------:R-:W-:Y:S10]  /*e710*/  @P0 BRA `(.L_x_1513) ;  /* 0x0000000000680947 */ /* 0x000ff40003800000 */
[----:B------:R-:W-:Y:S01]  /*e720*/  IADD3 R3, P4, R12, R91, RZ ;  /* 0x0000005b0c037210 */ /* 0x000fe20007f9e0ff */
[----:B------:R-:W-:Y:S01]  /*e730*/  ULDC.64 UR4, c[0x0][0x3c8] ;  /* 0x0000f20000047ab9 */ /* 0x000fe20000000a00 */
[----:B------:R-:W-:Y:S01]  /*e740*/  IADD3 R0, P5, R10, R23, RZ ;  /* 0x000000170a007210 */ /* 0x000fe20007fbe0ff */
[----:B------:R-:W-:Y:S01]  /*e750*/  ULDC.64 UR6, c[0x0][0x3e0] ;  /* 0x0000f80000067ab9 */ /* 0x000fe20000000a00 */
[----:B------:R-:W-:Y:S01]  /*e760*/  CS2R R26, SRZ ;  /* 0x00000000001a7805 */ /* 0x000fe2000001ff00 */
[----:B------:R-:W-:Y:S01]  /*e770*/  IMAD.X R4, R13, 0x1, R95, P4 ;  /* 0x000000010d047824 */ /* 0x000fe200020e065f */
[----:B------:R-:W-:Y:S01]  /*e780*/  LEA R48, P4, R3, UR4, 0x1 ;  /* 0x0000000403307c11 */ /* 0x000fe2000f8808ff */
[----:B------:R-:W-:Y:S01]  /*e790*/  ULDC UR4, c[0x0][0x3d4] ;  /* 0x0000f50000047ab9 */ /* 0x000fe20000000800 */
[----:B------:R-:W-:Y:S02]  /*e7a0*/  CS2R R24, SRZ ;  /* 0x0000000000187805 */ /* 0x000fe4000001ff00 */
[----:B------:R-:W-:-:S02]  /*e7b0*/  ISETP.GE.AND P6, PT, R225, UR4, PT ;  /* 0x00000004e1007c0c */ /* 0x000fc4000bfc6270 */
[----:B------:R-:W-:Y:S02]  /*e7c0*/  CS2R R6, SRZ ;  /* 0x0000000000067805 */ /* 0x000fe4000001ff00 */
[----:B------:R-:W-:Y:S01]  /*e7d0*/  LEA.HI.X R49, R3, UR5, R4, 0x1, P4 ;  /* 0x0000000503317c11 */ /* 0x000fe2000a0f0c04 */
[----:B------:R-:W-:Y:S01]  /*e7e0*/  IMAD.X R3, R11, 0x1, R99, P5 ;  /* 0x000000010b037824 */ /* 0x000fe200028e0663 */
[----:B------:R-:W-:Y:S02]  /*e7f0*/  ISETP.GE.AND P5, PT, R228, UR4, PT ;  /* 0x00000004e4007c0c */ /* 0x000fe4000bfa6270 */
[----:B------:R-:W-:Y:S02]  /*e800*/  CS2R R4, SRZ ;  /* 0x0000000000047805 */ /* 0x000fe4000001ff00 */
[----:B------:R-:W-:Y:S02]  /*e810*/  LEA R52, P4, R0, UR6, 0x1 ;  /* 0x0000000600347c11 */ /* 0x000fe4000f8808ff */
[----:B------:R-:W-:-:S02]  /*e820*/  CS2R R46, SRZ ;  /* 0x00000000002e7805 */ /* 0x000fc4000001ff00 */
[----:B------:R-:W-:Y:S02]  /*e830*/  CS2R R44, SRZ ;  /* 0x00000000002c7805 */ /* 0x000fe4000001ff00 */
[----:B------:R-:W-:Y:S02]  /*e840*/  CS2R R30, SRZ ;  /* 0x00000000001e7805 */ /* 0x000fe4000001ff00 */
[----:B------:R-:W-:Y:S02]  /*e850*/  CS2R R28, SRZ ;  /* 0x00000000001c7805 */ /* 0x000fe4000001ff00 */
[----:B------:R-:W-:Y:S01]  /*e860*/  LEA.HI.X R53, R0, UR7, R3, 0x1, P4 ;  /* 0x0000000700357c11 */ /* 0x000fe2000a0f0c03 */
[----:B------:R-:W-:Y:S02]  /*e870*/  ULDC.64 UR8, c[0x0][0x208] ;  /* 0x0000820000087ab9 */ /* 0x000fe40000000a00 */
[----:B------:R0:W5:Y:S04]  /*e880*/  @!P6 LDG.E.128 R4, desc[UR8][R48.64+0x80] ;  /* 0x000080083004e981 */ /* 0x000168000c1e1d00 */
[----:B------:R0:W5:Y:S04]  /*e890*/  @!P5 LDG.E.128 R24, desc[UR8][R48.64] ;  /* 0x000000083018d981 */ /* 0x000168000c1e1d00 */
[----:B------:R0:W5:Y:S04]  /*e8a0*/  @!P5 LDG.E.128 R44, desc[UR8][R52.64] ;  /* 0x00000008342cd981 */ /* 0x000168000c1e1d00 */
[----:B------:R0:W5:Y:S02]  /*e8b0*/  @!P6 LDG.E.128 R28, desc[UR8][R52.64+0x80] ;  /* 0x00008008341ce981 */ /* 0x000164000c1e1d00 */
.L_x_1513:
[----:B------:R-:W-:Y:S05]  /*e8c0*/  BSYNC B1 ;  /* 0x0000000000017941 */ /* 0x000fea0003800000 */
.L_x_1512:
[----:B------:R-:W-:Y:S01]  /*e8d0*/  BSSY B1, `(.L_x_1514) ;  /* 0x000001f000017945 */ /* 0x000fe20003800000 */
[----:B-----5:R-:W-:Y:S01]  /*e8e0*/  IMAD.MOV.U32 R56, RZ, RZ, R6 ;  /* 0x000000ffff387224 */ /* 0x020fe200078e0006 */
[----:B0-----:R-:W-:Y:S01]  /*e8f0*/  CS2R R48, SRZ ;  /* 0x0000000000307805 */ /* 0x001fe2000001ff00 */
        /* <DEDUP_REMOVED lines=8> */
[----:B------:R-:W-:Y:S01]  /*e980*/  LEA R52, P4, R3, UR4, 0x1 ;  /* 0x0000000403347c11 */ /* 0x000fe2000f8808ff */
[----:B------:R-:W-:Y:S01]  /*e990*/  ULDC UR4, c[0x0][0x3d4] ;  /* 0x0000f50000047ab9 */ /* 0x000fe20000000800 */
[----:B------:R-:W-:-:S02]  /*e9a0*/  IADD3 R0, P5, P6, R23, R92, R10 ;  /* 0x0000005c17007210 */ /* 0x000fc40007ebe00a */
[----:B------:R-:W-:Y:S02]  /*e9b0*/  CS2R R34, SRZ ;  /* 0x0000000000227805 */ /* 0x000fe4000001ff00 */
[----:B------:R-:W-:Y:S02]  /*e9c0*/  LEA.HI.X R53, R3, UR5, R32, 0x1, P4 ;  /* 0x0000000503357c11 */ /* 0x000fe4000a0f0c20 */
[----:B------:R-:W-:Y:S02]  /*e9d0*/  CS2R R32, SRZ ;  /* 0x0000000000207805 */ /* 0x000fe4000001ff00 */
[----:B------:R-:W-:Y:S02]  /*e9e0*/  IADD3.X R3, R99, R90, R11, P5, P6 ;  /* 0x0000005a63037210 */ /* 0x000fe40002fec40b */
[----:B------:R-:W-:Y:S02]  /*e9f0*/  CS2R R50, SRZ ;  /* 0x0000000000327805 */ /* 0x000fe4000001ff00 */
[----:B------:R-:W-:-:S02]  /*ea00*/  ISETP.GE.AND P5, PT, R228, UR4, PT ;  /* 0x00000004e4007c0c */ /* 0x000fc4000bfa6270 */
[----:B------:R-:W-:Y:S02]  /*ea10*/  CS2R R48, SRZ ;  /* 0x0000000000307805 */ /* 0x000fe4000001ff00 */
[----:B------:R-:W-:Y:S02]  /*ea20*/  ISETP.GE.AND P6, PT, R225, UR4, PT ;  /* 0x00000004e1007c0c */ /* 0x000fe4000bfc6270 */
[----:B------:R-:W-:Y:S02]  /*ea30*/  CS2R R42, SRZ ;  /* 0x00000000002a7805 */ /* 0x000fe4000001ff00 */
[C---:B------:R-:W-:Y:S02]  /*ea40*/  LEA R54, P4, R0.reuse, UR6, 0x1 ;  /* 0x0000000600367c11 */ /* 0x040fe4000f8808ff */
[----:B------:R-:W-:Y:S01]  /*ea50*/  CS2R R40, SRZ ;  /* 0x0000000000287805 */ /* 0x000fe2000001ff00 */
[----:B------:R-:W-:Y:S01]  /*ea60*/  ULDC.64 UR8, c[0x0][0x208] ;  /* 0x0000820000087ab9 */ /* 0x000fe20000000a00 */
[----:B------:R-:W-:Y:S01]  /*ea70*/  LEA.HI.X R55, R0, UR7, R3, 0x1, P4 ;  /* 0x0000000700377c11 */ /* 0x000fe2000a0f0c03 */
[----:B------:R0:W5:Y:S04]  /*ea80*/  @!P5 LDG.E.128 R36, desc[UR8][R52.64] ;  /* 0x000000083424d981 */ /* 0x000168000c1e1d00 */
[----:B------:R0:W5:Y:S04]  /*ea90*/  @!P6 LDG.E.128 R32, desc[UR8][R52.64+0x80] ;  /* 0x000080083420e981 */ /* 0x000168000c1e1d00 */
[----:B------:R0:W5:Y:S04]  /*eaa0*/  @!P5 LDG.E.128 R48, desc[UR8][R54.64] ;  /* 0x000000083630d981 */ /* 0x000168000c1e1d00 */
[----:B------:R0:W5:Y:S02]  /*eab0*/  @!P6 LDG.E.128 R40, desc[UR8][R54.64+0x80] ;  /* 0x000080083628e981 */ /* 0x000164000c1e1d00 */
.L_x_1515:
[----:B------:R-:W-:Y:S05]  /*eac0*/  BSYNC B1 ;  /* 0x0000000000017941 */ /* 0x000fea0003800000 */
.L_x_1514:
[----:B------:R-:W-:Y:S01]  /*ead0*/  IMAD.MOV.U32 R0, RZ, RZ, R4 ;  /* 0x000000ffff007224 */ /* 0x000fe200078e0004 */
[----:B------:R-:W1:Y:S01]  /*eae0*/  LDC R98, c[0x0][0x428] ;  /* 0x00010a00ff627b82 */ /* 0x000e620000000800 */
[----:B------:R-:W-:Y:S01]  /*eaf0*/  IMAD.MOV.U32 R3, RZ, RZ, R5 ;  /* 0x000000ffff037224 */ /* 0x000fe200078e0005 */
[----:B------:R-:W-:Y:S01]  /*eb00*/  BSSY B1, `(.L_x_1516) ;  /* 0x0000050000017945 */ /* 0x000fe20003800000 */
        /* <DEDUP_REMOVED lines=23> */
[----:B------:R-:W-:-:S02]  /*ec80*/  PRMT R121, R56, 0x7610, R121 ;  /* 0x0000761038797816 */ /* 0x000fc40000000079 */
[----:B------:R-:W-:Y:S02]  /*ec90*/  CS2R R66, SRZ ;  /* 0x0000000000427805 */ /* 0x000fe4000001ff00 */
[----:B------:R-:W-:Y:S01]  /*eca0*/  PRMT R92, R92, 0x5410, R0 ;  /* 0x000054105c5c7816 */ /* 0x000fe20000000000 */
[----:B------:R-:W-:Y:S01]  /*ecb0*/  IMAD.MOV.U32 R0, RZ, RZ, R45 ;  /* 0x000000ffff007224 */ /* 0x000fe200078e002d */
[----:B------:R-:W-:Y:S01]  /*ecc0*/  PRMT R140, R3, 0x7610, R140 ;  /* 0x00007610038c7816 */ /* 0x000fe2000000008c */
[----:B------:R-:W-:Y:S01]  /*ecd0*/  IMAD.MOV.U32 R3, RZ, RZ, R34 ;  /* 0x000000ffff037224 */ /* 0x000fe200078e0022 */
[----:B------:R-:W-:Y:S02]  /*ece0*/  PRMT R122, R57, 0x7610, R122 ;  /* 0x00007610397a7816 */ /* 0x000fe4000000007a */
[----:B------:R-:W-:Y:S02]  /*ecf0*/  CS2R R54, SRZ ;  /* 0x0000000000367805 */ /* 0x000fe4000001ff00 */
[----:B------:R-:W-:-:S02]  /*ed00*/  PRMT R110, R52, 0x7610, R110 ;  /* 0x00007610346e7816 */ /* 0x000fc4000000006e */
[----:B------:R-:W-:Y:S02]  /*ed10*/  CS2R R52, SRZ ;  /* 0x0000000000347805 */ /* 0x000fe4000001ff00 */
[----:B------:R-:W-:Y:S02]  /*ed20*/  PRMT R139, R0, 0x7610, R139 ;  /* 0x00007610008b7816 */ /* 0x000fe4000000008b */
[----:B------:R-:W-:Y:S02]  /*ed30*/  CS2R R58, SRZ ;  /* 0x00000000003a7805 */ /* 0x000fe4000001ff00 */
[----:B------:R-:W-:Y:S02]  /*ed40*/  PRMT R109, R3, 0x7610, R109 ;  /* 0x00007610036d7816 */ /* 0x000fe4000000006d */
        /* <DEDUP_REMOVED lines=12> */
[----:B-1----:R-:W-:Y:S06]  /*ee10*/  @P2 BRA `(.L_x_1517) ;  /* 0x0000000000782947 */ /* 0x002fec0003800000 */
[----:B------:R-:W-:Y:S01]  /*ee20*/  LEA R0, P4, R84, R12, 0x6 ;  /* 0x0000000c54007211 */ /* 0x000fe200078830ff */
[----:B------:R-:W-:Y:S01]  /*ee30*/  ULDC.64 UR4, c[0x0][0x3c8] ;  /* 0x0000f20000047ab9 */ /* 0x000fe20000000a00 */
[----:B------:R-:W-:Y:S01]  /*ee40*/  ULDC.64 UR6, c[0x0][0x3e0] ;  /* 0x0000f80000067ab9 */ /* 0x000fe20000000a00 */
[----:B------:R-:W-:Y:S02]  /*ee50*/  CS2R R58, SRZ ;  /* 0x00000000003a7805 */ /* 0x000fe4000001ff00 */
[----:B------:R-:W-:Y:S02]  /*ee60*/  IADD3 R3, P5, R0, R91, RZ ;  /* 0x0000005b00037210 */ /* 0x000fe40007fbe0ff */
[----:B------:R-:W-:Y:S02]  /*ee70*/  CS2R R56, SRZ ;  /* 0x0000000000387805 */ /* 0x000fe4000001ff00 */
[----:B------:R-:W-:Y:S02]  /*ee80*/  LEA.HI.X R52, R84, R13, R85, 0x6, P4 ;  /* 0x0000000d54347211 */ /* 0x000fe400020f3455 */
[----:B------:R-:W-:-:S02]  /*ee90*/  CS2R R82, SRZ ;  /* 0x0000000000527805 */ /* 0x000fc4000001ff00 */
[----:B------:R-:W-:Y:S02]  /*eea0*/  LEA R0, P4, R14, R10, 0x6 ;  /* 0x0000000a0e007211 */ /* 0x000fe400078830ff */
[----:B------:R-:W-:Y:S02]  /*eeb0*/  CS2R R80, SRZ ;  /* 0x0000000000507805 */ /* 0x000fe4000001ff00 */
[----:B------:R-:W-:Y:S01]  /*eec0*/  CS2R R62, SRZ ;  /* 0x00000000003e7805 */ /* 0x000fe2000001ff00 */
[----:B------:R-:W-:Y:S01]  /*eed0*/  IMAD.X R52, R52, 0x1, R95, P5 ;  /* 0x0000000134347824 */ /* 0x000fe200028e065f */
[----:B------:R-:W-:Y:S01]  /*eee0*/  LEA R86, P5, R3, UR4, 0x1 ;  /* 0x0000000403567c11 */ /* 0x000fe2000f8a08ff */
[----:B------:R-:W-:Y:S01]  /*eef0*/  ULDC UR4, c[0x0][0x3d4] ;  /* 0x0000f50000047ab9 */ /* 0x000fe20000000800 */
[----:B------:R-:W-:Y:S02]  /*ef00*/  IADD3 R0, P6, R0, R23, RZ ;  /* 0x0000001700007210 */ /* 0x000fe40007fde0ff */
[----:B------:R-:W-:-:S02]  /*ef10*/  CS2R R60, SRZ ;  /* 0x00000000003c7805 */ /* 0x000fc4000001ff00 */
[----:B------:R-:W-:Y:S01]  /*ef20*/  LEA.HI.X R54, R14, R11, R15, 0x6, P4 ;  /* 0x0000000b0e367211 */ /* 0x000fe200020f340f */
[----:B------:R-:W-:Y:S01]  /*ef30*/  ULDC.64 UR8, c[0x0][0x208] ;  /* 0x0000820000087ab9 */ /* 0x000fe20000000a00 */
[----:B------:R-:W-:Y:S02]  /*ef40*/  LEA.HI.X R87, R3, UR5, R52, 0x1, P5 ;  /* 0x0000000503577c11 */ /* 0x000fe4000a8f0c34 */
[----:B------:R-:W-:Y:S02]  /*ef50*/  CS2R R52, SRZ ;  /* 0x0000000000347805 */ /* 0x000fe4000001ff00 */
[----:B------:R-:W-:Y:S01]  /*ef60*/  ISETP.GE.AND P5, PT, R228, UR4, PT ;  /* 0x00000004e4007c0c */ /* 0x000fe2000bfa6270 */
[----:B------:R-:W-:Y:S01]  /*ef70*/  IMAD.X R3, R54, 0x1, R99, P6 ;  /* 0x0000000136037824 */ /* 0x000fe200030e0663 */
[----:B------:R-:W-:Y:S02]  /*ef80*/  ISETP.GE.AND P6, PT, R225, UR4, PT ;  /* 0x00000004e1007c0c */ /* 0x000fe4000bfc6270 */
[----:B------:R-:W-:-:S02]  /*ef90*/  CS2R R54, SRZ ;  /* 0x0000000000367805 */ /* 0x000fc4000001ff00 */
[----:B------:R-:W-:-:S04]  /*efa0*/  LEA R88, P4, R0, UR6, 0x1 ;  /* 0x0000000600587c11 */ /* 0x000fc8000f8808ff */
[----:B------:R-:W-:-:S03]  /*efb0*/  LEA.HI.X R89, R0, UR7, R3, 0x1, P4 ;  /* 0x0000000700597c11 */ /* 0x000fc6000a0f0c03 */
[----:B------:R0:W5:Y:S04]  /*efc0*/  @!P5 LDG.E.128 R56, desc[UR8][R86.64] ;  /* 0x000000085638d981 */ /* 0x000168000c1e1d00 */
[----:B------:R0:W5:Y:S04]  /*efd0*/  @!P6 LDG.E.128 R52, desc[UR8][R86.64+0x80] ;  /* 0x000080085634e981 */ /* 0x000168000c1e1d00 */
[----:B------:R0:W5:Y:S04]  /*efe0*/  @!P5 LDG.E.128 R80, desc[UR8][R88.64] ;  /* 0x000000085850d981 */ /* 0x000168000c1e1d00 */
[----:B------:R0:W5:Y:S02]  /*eff0*/  @!P6 LDG.E.128 R60, desc[UR8][R88.64+0x80] ;  /* 0x00008008583ce981 */ /* 0x000164000c1e1d00 */
.L_x_1517:
[----:B------:R-:W-:Y:S05]  /*f000*/  BSYNC B1 ;  /* 0x0000000000017941 */ /* 0x000fea0003800000 */
.L_x_1516:
[----:B------:R-:W-:Y:S04]  /*f010*/  BSSY B1, `(.L_x_1518) ;  /* 0x0000020000017945 */ /* 0x000fe80003800000 */
[----:B------:R-:W-:Y:S05]  /*f020*/  @P3 BRA `(.L_x_1519) ;  /* 0x0000000000783947 */ /* 0x000fea0003800000 */
[----:B------:R-:W-:Y:S01]  /*f030*/  IMAD.WIDE.U32 R12, R84, 0x60, R12 ;  /* 0x00000060540c7825 */ /* 0x000fe200078e000c */
[----:B------:R-:W-:Y:S01]  /*f040*/  ULDC.64 UR4, c[0x0][0x3c8] ;  /* 0x0000f20000047ab9 */ /* 0x000fe20000000a00 */
[----:B------:R-:W-:Y:S01]  /*f050*/  ULDC.64 UR6, c[0x0][0x3e0] ;  /* 0x0000f80000067ab9 */ /* 0x000fe20000000a00 */
[----:B------:R-:W-:Y:S01]  /*f060*/  CS2R R70, SRZ ;  /* 0x0000000000467805 */ /* 0x000fe2000001ff00 */
[----:B------:R-:W-:Y:S01]  /*f070*/  IMAD.WIDE.U32 R10, R14, 0x60, R10 ;  /* 0x000000600e0a7825 */ /* 0x000fe200078e000a */
[----:B------:R-:W-:Y:S02]  /*f080*/  IADD3 R91, P4, R91, R12, RZ ;  /* 0x0000000c5b5b7210 */ /* 0x000fe40007f9e0ff */
[----:B------:R-:W-:Y:S02]  /*f090*/  CS2R R68, SRZ ;  /* 0x0000000000447805 */ /* 0x000fe4000001ff00 */
[----:B------:R-:W-:Y:S01]  /*f0a0*/  CS2R R66, SRZ ;  /* 0x0000000000427805 */ /* 0x000fe2000001ff00 */
[----:B------:R-:W-:Y:S01]  /*f0b0*/  IMAD R0, R85, 0x60, RZ ;  /* 0x0000006055007824 */ /* 0x000fe200078e02ff */
[----:B------:R-:W-:Y:S01]  /*f0c0*/  IADD3 R23, P5, R23, R10, RZ ;  /* 0x0000000a17177210 */ /* 0x000fe20007fbe0ff */
[----:B------:R-:W-:Y:S01]  /*f0d0*/  IMAD R3, R15, 0x60, RZ ;  /* 0x000000600f037824 */ /* 0x000fe200078e02ff */
[----:B------:R-:W-:-:S02]  /*f0e0*/  CS2R R64, SRZ ;  /* 0x0000000000407805 */ /* 0x000fc4000001ff00 */
[----:B------:R-:W-:Y:S02]  /*f0f0*/  CS2R R78, SRZ ;  /* 0x00000000004e7805 */ /* 0x000fe4000001ff00 */
[----:B------:R-:W-:Y:S02]  /*f100*/  IADD3.X R12, R95, R13, R0, P4, !PT ;  /* 0x0000000d5f0c7210 */ /* 0x000fe400027fe400 */
[----:B------:R-:W-:Y:S02]  /*f110*/  CS2R R76, SRZ ;  /* 0x00000000004c7805 */ /* 0x000fe4000001ff00 */
[----:B------:R-:W-:Y:S01]  /*f120*/  LEA R10, P4, R91, UR4, 0x1 ;  /* 0x000000045b0a7c11 */ /* 0x000fe2000f8808ff */
[----:B------:R-:W-:Y:S01]  /*f130*/  ULDC UR4, c[0x0][0x3d4] ;  /* 0x0000f50000047ab9 */ /* 0x000fe20000000800 */
[----:B------:R-:W-:Y:S02]  /*f140*/  IADD3.X R0, R99, R11, R3, P5, !PT ;  /* 0x0000000b63007210 */ /* 0x000fe40002ffe403 */
[----:B------:R-:W-:-:S02]  /*f150*/  CS2R R74, SRZ ;  /* 0x00000000004a7805 */ /* 0x000fc4000001ff00 */
[----:B------:R-:W-:Y:S02]  /*f160*/  ISETP.GE.AND P5, PT, R228, UR4, PT ;  /* 0x00000004e4007c0c */ /* 0x000fe4000bfa6270 */
[----:B------:R-:W-:Y:S02]  /*f170*/  CS2R R72, SRZ ;  /* 0x0000000000487805 */ /* 0x000fe4000001ff00 */
[----:B------:R-:W-:Y:S01]  /*f180*/  ISETP.GE.AND P6, PT, R225, UR4, PT ;  /* 0x00000004e1007c0c */ /* 0x000fe2000bfc6270 */
[----:B------:R-:W-:Y:S01]  /*f190*/  ULDC.64 UR8, c[0x0][0x208] ;  /* 0x0000820000087ab9 */ /* 0x000fe20000000a00 */
[----:B------:R-:W-:Y:S02]  /*f1a0*/  LEA.HI.X R11, R91, UR5, R12, 0x1, P4 ;  /* 0x000000055b0b7c11 */ /* 0x000fe4000a0f0c0c */
[----:B------:R-:W-:-:S04]  /*f1b0*/  LEA R12, P4, R23, UR6, 0x1 ;  /* 0x00000006170c7c11 */ /* 0x000fc8000f8808ff */
[----:B------:R-:W-:Y:S01]  /*f1c0*/  LEA.HI.X R13, R23, UR7, R0, 0x1, P4 ;  /* 0x00000007170d7c11 */ /* 0x000fe2000a0f0c00 */
[----:B------:R1:W5:Y:S04]  /*f1d0*/  @!P5 LDG.E.128 R68, desc[UR8][R10.64] ;  /* 0x000000080a44d981 */ /* 0x000368000c1e1d00 */
[----:B------:R1:W5:Y:S04]  /*f1e0*/  @!P6 LDG.E.128 R64, desc[UR8][R10.64+0x80] ;  /* 0x000080080a40e981 */ /* 0x000368000c1e1d00 */
[----:B------:R1:W5:Y:S04]  /*f1f0*/  @!P5 LDG.E.128 R76, desc[UR8][R12.64] ;  /* 0x000000080c4cd981 */ /* 0x000368000c1e1d00 */
[----:B------:R1:W5:Y:S02]  /*f200*/  @!P6 LDG.E.128 R72, desc[UR8][R12.64+0x80] ;  /* 0x000080080c48e981 */ /* 0x000364000c1e1d00 */
.L_x_1519:
[----:B------:R-:W-:Y:S05]  /*f210*/  BSYNC B1 ;  /* 0x0000000000017941 */ /* 0x000fea0003800000 */
.L_x_1518:
[----:B0-----:R-:W2:Y:S04]  /*f220*/  LDL R86, [R1+0x4] ;  /* 0x0000040001567983 */ /* 0x001ea80000100800 */
[----:B------:R-:W3:Y:S01]  /*f230*/  LDL R23, [R1+0x20] ;  /* 0x0000200001177983 */ /* 0x000ee20000100800 */
[----:B------:R-:W-:Y:S01]  /*f240*/  IMAD.MOV.U32 R3, RZ, RZ, R33 ;  /* 0x000000ffff037224 */ /* 0x000fe200078e0021 */
[----:B------:R-:W-:Y:S01]  /*f250*/  ISETP.NE.AND P4, PT, R98, 0x1, PT ;  /* 0x000000016200780c */ /* 0x000fe20003f85270 */
[----:B-1----:R-:W-:Y:S01]  /*f260*/  IMAD.MOV.U32 R11, RZ, RZ, R39 ;  /* 0x000000ffff0b7224 */ /* 0x002fe200078e0027 */
[----:B------:R-:W-:Y:S01]  /*f270*/  ULDC.64 UR4, c[0x0][0x3c8] ;  /* 0x0000f20000047ab9 */ /* 0x000fe20000000a00 */
        /* <DEDUP_REMOVED lines=14> */
[----:B------:R-:W0:Y:S01]  /*f360*/  @P4 LDC R0, c[0x0][0x42c] ;  /* 0x00010b00ff004b82 */ /* 0x000e220000000800 */
[----:B------:R-:W-:Y:S01]  /*f370*/  PRMT R129, R10, 0x7610, R129 ;  /* 0x000076100a817816 */ /* 0x000fe20000000081 */
[----:B------:R-:W-:Y:S01]  /*f380*/  IMAD.MOV.U32 R10, RZ, RZ, R42 ;  /* 0x000000ffff0a7224 */ /* 0x000fe200078e002a */
[----:B------:R-:W-:Y:S01]  /*f390*/  PRMT R133, R11, 0x7610, R133 ;  /* 0x000076100b857816 */ /* 0x000fe20000000085 */
[----:B-----5:R-:W-:Y:S01]  /*f3a0*/  IMAD.MOV.U32 R13, RZ, RZ, R54 ;  /* 0x000000ffff0d7224 */ /* 0x020fe200078e0036 */
[----:B------:R-:W-:Y:S01]  /*f3b0*/  ULDC.64 UR6, c[0x0][0x3e0] ;  /* 0x0000f80000067ab9 */ /* 0x000fe20000000a00 */
[----:B------:R-:W-:Y:S01]  /*f3c0*/  IMAD.MOV.U32 R12, RZ, RZ, R51 ;  /* 0x000000ffff0c7224 */ /* 0x000fe200078e0033 */
[----:B------:R-:W-:Y:S01]  /*f3d0*/  PRMT R116, R10, 0x7610, R116 ;  /* 0x000076100a747816 */ /* 0x000fe20000000074 */
[----:B------:R-:W1:Y:S01]  /*f3e0*/  @P4 LDC R11, c[0x0][0x430] ;  /* 0x00010c00ff0b4b82 */ /* 0x000e620000000800 */
[----:B------:R-:W-:Y:S01]  /*f3f0*/  IMAD.MOV.U32 R10, RZ, RZ, R41 ;  /* 0x000000ffff0a7224 */ /* 0x000fe200078e0029 */
[----:B------:R-:W-:-:S02]  /*f400*/  PRMT R88, R13, 0x7610, R88 ;  /* 0x000076100d587816 */ /* 0x000fc40000000058 */
[----:B------:R-:W-:Y:S02]  /*f410*/  PRMT R134, R12, 0x7610, R134 ;  /* 0x000076100c867816 */ /* 0x000fe40000000086 */
[----:B------:R-:W-:Y:S01]  /*f420*/  PRMT R119, R10, 0x7610, R119 ;  /* 0x000076100a777816 */ /* 0x000fe20000000077 */
[----:B------:R-:W-:Y:S02]  /*f430*/  IMAD.MOV.U32 R10, RZ, RZ, R48 ;  /* 0x000000ffff0a7224 */ /* 0x000fe400078e0030 */
[----:B--2---:R-:W-:-:S03]  /*f440*/  IMAD R3, R86, 0x80, R18 ;  /* 0x0000008056037824 */ /* 0x004fc600078e0212 */
[----:B------:R-:W-:Y:S01]  /*f450*/  PRMT R135, R10, 0x7610, R135 ;  /* 0x000076100a877816 */ /* 0x000fe20000000087 */
[----:B------:R-:W2:Y:S01]  /*f460*/  LDL R86, [R1+0x68] ;  /* 0x0000680001567983 */ /* 0x000ea20000100800 */
[----:B------:R-:W-:Y:S02]  /*f470*/  IMAD.MOV.U32 R10, RZ, RZ, R55 ;  /* 0x000000ffff0a7224 */ /* 0x000fe400078e0037 */
[----:B---3--:R-:W-:Y:S02]  /*f480*/  IMAD R3, R23, 0x20, R3 ;  /* 0x0000002017037824 */ /* 0x008fe400078e0203 */
[----:B------:R-:W-:Y:S01]  /*f490*/  IMAD.MOV.U32 R13, RZ, RZ, R53 ;  /* 0x000000ffff0d7224 */ /* 0x000fe200078e0035 */
[----:B------:R-:W-:Y:S01]  /*f4a0*/  PRMT R89, R10, 0x7610, R89 ;  /* 0x000076100a597816 */ /* 0x000fe20000000059 */
[----:B------:R-:W-:Y:S02]  /*f4b0*/  IMAD.MOV.U32 R12, RZ, RZ, R49 ;  /* 0x000000ffff0c7224 */ /* 0x000fe400078e0031 */
[----:B0-----:R-:W-:Y:S01]  /*f4c0*/  @P4 IMAD.HI.U32 R0, R3, R0, RZ ;  /* 0x0000000003004227 */ /* 0x001fe200078e00ff */
[----:B------:R-:W-:-:S02]  /*f4d0*/  PRMT R91, R13, 0x7610, R91 ;  /* 0x000076100d5b7816 */ /* 0x000fc4000000005b */
[----:B------:R-:W-:Y:S01]  /*f4e0*/  PRMT R136, R12, 0x7610, R136 ;  /* 0x000076100c887816 */ /* 0x000fe20000000088 */
[----:B------:R-:W-:Y:S02]  /*f4f0*/  IMAD.MOV.U32 R10, RZ, RZ, R59 ;  /* 0x000000ffff0a7224 */ /* 0x000fe400078e003b */
[----:B------:R-:W-:Y:S01]  /*f500*/  IMAD.MOV.U32 R13, RZ, RZ, R57 ;  /* 0x000000ffff0d7224 */ /* 0x000fe200078e0039 */
[----:B-1----:R-:W-:Y:S01]  /*f510*/  @P4 SHF.R.U32.HI R3, RZ, R11, R0 ;  /* 0x0000000bff034219 */ /* 0x002fe20000011600 */
[----:B------:R-:W-:Y:S01]  /*f520*/  IMAD.MOV.U32 R12, RZ, RZ, R52 ;  /* 0x000000ffff0c7224 */ /* 0x000fe200078e0034 */
[----:B------:R-:W-:Y:S01]  /*f530*/  PRMT R106, R10, 0x7610, R106 ;  /* 0x000076100a6a7816 */ /* 0x000fe2000000006a */
[----:B------:R-:W-:Y:S01]  /*f540*/  IMAD.MOV.U32 R10, RZ, RZ, R60 ;  /* 0x000000ffff0a7224 */ /* 0x000fe200078e003c */
[----:B------:R-:W-:Y:S01]  /*f550*/  PRMT R108, R13, 0x7610, R108 ;  /* 0x000076100d6c7816 */ /* 0x000fe2000000006c */
[----:B------:R-:W-:Y:S01]  /*f560*/  IMAD.MOV.U32 R11, RZ, RZ, R61 ;  /* 0x000000ffff0b7224 */ /* 0x000fe200078e003d */
[----:B------:R-:W-:Y:S01]  /*f570*/  SHF.R.S32.HI R13, RZ, 0x1f, R3 ;  /* 0x0000001fff0d7819 */ /* 0x000fe20000011403 */
[----:B------:R-:W-:Y:S01]  /*f580*/  IMAD.MOV.U32 R0, RZ, RZ, R63 ;  /* 0x000000ffff007224 */ /* 0x000fe200078e003f */
[----:B------:R-:W-:Y:S01]  /*f590*/  PRMT R90, R12, 0x7610, R90 ;  /* 0x000076100c5a7816 */ /* 0x000fe2000000005a */
[----:B------:R-:W-:Y:S01]  /*f5a0*/  IMAD.MOV.U32 R12, RZ, RZ, R56 ;  /* 0x000000ffff0c7224 */ /* 0x000fe200078e0038 */
[----:B------:R-:W-:-:S02]  /*f5b0*/  PRMT R94, R10, 0x7610, R94 ;  /* 0x000076100a5e7816 */ /* 0x000fc4000000005e */
[----:B------:R-:W-:Y:S01]  /*f5c0*/  PRMT R95, R11, 0x7610, R95 ;  /* 0x000076100b5f7816 */ /* 0x000fe2000000005f */
[----:B------:R-:W-:Y:S01]  /*f5d0*/  IMAD.WIDE.U32 R10, R3, R84, R20 ;  /* 0x00000054030a7225 */ /* 0x000fe200078e0014 */
[----:B------:R-:W-:-:S03]  /*f5e0*/  PRMT R93, R0, 0x7610, R93 ;  /* 0x00007610005d7816 */ /* 0x000fc6000000005d */
[C---:B------:R-:W-:Y:S01]  /*f5f0*/  IMAD R84, R13.reuse, R84, RZ ;  /* 0x000000540d547224 */ /* 0x040fe200078e02ff */
[----:B------:R-:W-:Y:S01]  /*f600*/  PRMT R107, R12, 0x7610, R107 ;  /* 0x000076100c6b7816 */ /* 0x000fe2000000006b */
[-C--:B------:R-:W-:Y:S02]  /*f610*/  IMAD R0, R13, R14.reuse, RZ ;  /* 0x0000000e0d007224 */ /* 0x080fe400078e02ff */
[----:B------:R-:W-:-:S04]  /*f620*/  IMAD.WIDE.U32 R12, R3, R14, R8 ;  /* 0x0000000e030c7225 */ /* 0x000fc800078e0008 */
[C---:B------:R-:W-:Y:S02]  /*f630*/  IMAD R9, R3.reuse, R85, R84 ;  /* 0x0000005503097224 */ /* 0x040fe400078e0254 */
[----:B------:R-:W-:Y:S02]  /*f640*/  IMAD R3, R3, R15, R0 ;  /* 0x0000000f03037224 */ /* 0x000fe400078e0200 */
[----:B------:R-:W-:Y:S01]  /*f650*/  IMAD.MOV.U32 R23, RZ, RZ, R58 ;  /* 0x000000ffff177224 */ /* 0x000fe200078e003a */
[----:B------:R-:W-:Y:S01]  /*f660*/  LEA R8, P4, R10, UR4, 0x1 ;  /* 0x000000040a087c11 */ /* 0x000fe2000f8808ff */
[----:B------:R-:W-:Y:S01]  /*f670*/  IMAD.IADD R9, R11, 0x1, R9 ;  /* 0x000000010b097824 */ /* 0x000fe200078e0209 */
[----:B------:R-:W-:Y:S01]  /*f680*/  LEA R0, P5, R12, UR6, 0x1 ;  /* 0x000000060c007c11 */ /* 0x000fe2000f8a08ff */
[----:B------:R-:W-:Y:S01]  /*f690*/  IMAD.IADD R3, R13, 0x1, R3 ;  /* 0x000000010d037824 */ /* 0x000fe200078e0203 */
[----:B------:R-:W-:Y:S01]  /*f6a0*/  PRMT R105, R23, 0x7610, R105 ;  /* 0x0000761017697816 */ /* 0x000fe20000000069 */
[----:B------:R-:W-:Y:S01]  /*f6b0*/  IMAD.MOV.U32 R23, RZ, RZ, R62 ;  /* 0x000000ffff177224 */ /* 0x000fe200078e003e */
[----:B------:R-:W-:Y:S01]  /*f6c0*/  UMOV UR4, 0xffffffff ;  /* 0xffffffff00047882 */ /* 0x000fe20000000000 */
[----:B------:R-:W-:-:S02]  /*f6d0*/  IMAD.MOV.U32 R20, RZ, RZ, R82 ;  /* 0x000000ffff147224 */ /* 0x000fc400078e0052 */
[----:B------:R-:W-:Y:S02]  /*f6e0*/  IMAD.MOV.U32 R14, RZ, RZ, R83 ;  /* 0x000000ffff0e7224 */ /* 0x000fe400078e0053 */
[----:B------:R-:W-:Y:S01]  /*f6f0*/  IMAD.MOV.U32 R15, RZ, RZ, R80 ;  /* 0x000000ffff0f7224 */ /* 0x000fe200078e0050 */
[----:B------:R-:W-:Y:S02]  /*f700*/  LEA.HI.X R9, R10, UR5, R9, 0x1, P4 ;  /* 0x000000050a097c11 */ /* 0x000fe4000a0f0c09 */
[----:B------:R-:W-:Y:S02]  /*f710*/  LEA.HI.X R3, R12, UR7, R3, 0x1, P5 ;  /* 0x000000070c037c11 */ /* 0x000fe4000a8f0c03 */
[----:B------:R-:W-:Y:S02]  /*f720*/  PRMT R92, R23, 0x7610, R92 ;  /* 0x00007610175c7816 */ /* 0x000fe4000000005c */
[----:B------:R-:W-:Y:S02]  /*f730*/  PRMT R111, R20, 0x7610, R111 ;  /* 0x00007610146f7816 */ /* 0x000fe4000000006f */
[----:B------:R-:W-:-:S02]  /*f740*/  PRMT R112, R14, 0x7610, R112 ;  /* 0x000076100e707816 */ /* 0x000fc40000000070 */
[----:B------:R-:W-:Y:S02]  /*f750*/  PRMT R113, R15, 0x7610, R113 ;  /* 0x000076100f717816 */ /* 0x000fe40000000071 */
[----:B--2---:R-:W-:Y:S01]  /*f760*/  LEA.HI R10, R86, R86, RZ, 0x1 ;  /* 0x00000056560a7211 */ /* 0x004fe200078f08ff */
[----:B------:R-:W-:Y:S06]  /*f770*/  BRA.DIV UR4, `(.L_x_1520) ;  /* 0x000001aa047c7947 */ /* 0x000fec000b800000 */
.L_x_1834:
[----:B------:R-:W-:-:S03]  /*f780*/  UMOV UR4, 0xffffffff ;  /* 0xffffffff00047882 */ /* 0x000fc60000000000 */
[----:B------:R-:W-:Y:S05]  /*f790*/  BRA.DIV UR4, `(.L_x_1521) ;  /* 0x000001aa049c7947 */ /* 0x000fea000b800000 */
.L_x_1837:
[----:B------:R-:W-:-:S03]  /*f7a0*/  UMOV UR4, 0xffffffff ;  /* 0xffffffff00047882 */ /* 0x000fc60000000000 */
[----:B------:R-:W-:Y:S05]  /*f7b0*/  BRA.DIV UR4, `(.L_x_1522) ;  /* 0x000001aa04bc7947 */ /* 0x000fea000b800000 */
.L_x_1840:
[----:B------:R-:W-:-:S03]  /*f7c0*/  UMOV UR4, 0xffffffff ;  /* 0xffffffff00047882 */ /* 0x000fc60000000000 */
[----:B------:R-:W-:Y:S05]  /*f7d0*/  BRA.DIV UR4, `(.L_x_1523) ;  /* 0x000001aa04dc7947 */ /* 0x000fea000b800000 */
.L_x_1843:
[----:B------:R-:W-:-:S03]  /*f7e0*/  UMOV UR4, 0xffffffff ;  /* 0xffffffff00047882 */ /* 0x000fc60000000000 */
[----:B------:R-:W-:Y:S05]  /*f7f0*/  BRA.DIV UR4, `(.L_x_1524) ;  /* 0x000001aa04fc7947 */ /* 0x000fea000b800000 */
.L_x_1846:
[----:B------:R-:W-:-:S03]  /*f800*/  UMOV UR4, 0xffffffff ;  /* 0xffffffff00047882 */ /* 0x000fc60000000000 */
[----:B------:R-:W-:Y:S05]  /*f810*/  BRA.DIV UR4, `(.L_x_1525) ;  /* 0x000001ae041c7947 */ /* 0x000fea000b800000 */
.L_x_1849:
[----:B------:R-:W-:-:S03]  /*f820*/  UMOV UR4, 0xffffffff ;  /* 0xffffffff00047882 */ /* 0x000fc60000000000 */
[----:B------:R-:W-:Y:S05]  /*f830*/  BRA.DIV UR4, `(.L_x_1526) ;  /* 0x000001ae043c7947 */ /* 0x000fea000b800000 */
.L_x_1852:
[----:B------:R-:W-:-:S03]  /*f840*/  UMOV UR4, 0xffffffff ;  /* 0xffffffff00047882 */ /* 0x000fc60000000000 */
[----:B------:R-:W-:Y:S05]  /*f850*/  BRA.DIV UR4, `(.L_x_1527) ;  /* 0x000001ae045c7947 */ /* 0x000fea000b800000 */
.L_x_1855:
[----:B------:R-:W-:-:S03]  /*f860*/  UMOV UR4, 0xffffffff ;  /* 0xffffffff00047882 */ /* 0x000fc60000000000 */
[----:B------:R-:W-:Y:S05]  /*f870*/  BRA.DIV UR4, `(.L_x_1528) ;  /* 0x000001ae047c7947 */ /* 0x000fea000b800000 */
.L_x_1858:
[----:B------:R-:W-:-:S03]  /*f880*/  UMOV UR4, 0xffffffff ;  /* 0xffffffff00047882 */ /* 0x000fc60000000000 */
[----:B------:R-:W-:Y:S05]  /*f890*/  BRA.DIV UR4, `(.L_x_1529) ;  /* 0x000001ae049c7947 */ /* 0x000fea000b800000 */
.L_x_1861:
[----:B------:R-:W-:-:S03]  /*f8a0*/  UMOV UR4, 0xffffffff ;  /* 0xffffffff00047882 */ /* 0x000fc60000000000 */
[----:B------:R-:W-:Y:S05]  /*f8b0*/  BRA.DIV UR4, `(.L_x_1530) ;  /* 0x000001ae04bc7947 */ /* 0x000fea000b800000 */
.L_x_1864:
[----:B------:R-:W-:-:S03]  /*f8c0*/  UMOV UR4, 0xffffffff ;  /* 0xffffffff00047882 */ /* 0x000fc60000000000 */
[----:B------:R-:W-:Y:S05]  /*f8d0*/  BRA.DIV UR4, `(.L_x_1531) ;  /* 0x000001ae04dc7947 */ /* 0x000fea000b800000 */
.L_x_1867:
[----:B------:R-:W-:-:S03]  /*f8e0*/  UMOV UR4, 0xffffffff ;  /* 0xffffffff00047882 */ /* 0x000fc60000000000 */
[----:B------:R-:W-:Y:S05]  /*f8f0*/  BRA.DIV UR4, `(.L_x_1532) ;  /* 0x000001ae04fc7947 */ /* 0x000fea000b800000 */
.L_x_1870:
[----:B------:R-:W-:Y:S01]  /*f900*/  UMOV UR4, 0xffffffff ;  /* 0xffffffff00047882 */ /* 0x000fe20000000000 */
[----:B------:R-:W-:Y:S02]  /*f910*/  LOP3.LUT R10, R10, 0xfffffffe, RZ, 0xc0, !PT ;  /* 0xfffffffe0a0a7812 */ /* 0x000fe400078ec0ff */
[----:B------:R-:W-:Y:S05]  /*f920*/  BRA.DIV UR4, `(.L_x_1533) ;  /* 0x000001b204187947 */ /* 0x000fea000b800000 */
.L_x_1873:
[----:B------:R-:W-:Y:S01]  /*f930*/  UMOV UR4, 0xffffffff ;  /* 0xffffffff00047882 */ /* 0x000fe20000000000 */
[----:B------:R-:W-:Y:S02]  /*f940*/  IMAD.IADD R9, R86, 0x1, -R10 ;  /* 0x0000000156097824 */ /* 0x000fe400078e0a0a */
[----:B------:R-:W-:Y:S05]  /*f950*/  BRA.DIV UR4, `(.L_x_1534) ;  /* 0x000001b204347947 */ /* 0x000fea000b800000 */
.L_x_1876:
[----:B------:R-:W-:Y:S01]  /*f960*/  UMOV UR4, 0xffffffff ;  /* 0xffffffff00047882 */ /* 0x000fe20000000000 */
[----:B------:R-:W-:Y:S01]  /*f970*/  SHF.L.U32 R9, R9, 0x1f, RZ ;  /* 0x0000001f09097819 */ /* 0x000fe200000006ff */
[----:B------:R-:W-:Y:S01]  /*f980*/  IMAD.MOV.U32 R3, RZ, RZ, R81 ;  /* 0x000000ffff037224 */ /* 0x000fe200078e0051 */
[----:B------:R-:W-:Y:S06]  /*f990*/  BRA.DIV UR4, `(.L_x_1535) ;  /* 0x000001b2044c7947 */ /* 0x000fec000b800000 */
.L_x_1879:
[----:B------:R-:W0:Y:S01]  /*f9a0*/  SYNCS.PHASECHK.TRANS64.TRYWAIT P4, [R16+URZ+0x30800], R9 ;  /* 0x03080009100075a7 */ /* 0x000e22000808017f */
[----:B------:R-:W-:Y:S01]  /*f9b0*/  IMAD.MOV.U32 R8, RZ, RZ, R67 ;  /* 0x000000ffff087224 */ /* 0x000fe200078e0043 */
[----:B------:R-:W-:Y:S01]  /*f9c0*/  PRMT R120, R3, 0x7610, R120 ;  /* 0x0000761003787816 */ /* 0x000fe20000000078 */
        /* <DEDUP_REMOVED lines=27> */
[----:B------:R-:W-:-:S02]  /*fb80*/  SHF.R.S32.HI R0, RZ, 0x1f, R225 ;  /* 0x0000001fff007819 */ /* 0x000fc400000114e1 */
[----:B------:R-:W-:Y:S01]  /*fb90*/  PRMT R100, R8, 0x7610, R100 ;  /* 0x0000761008647816 */ /* 0x000fe20000000064 */
[----:B------:R-:W-:Y:S01]  /*fba0*/  IMAD.MOV.U32 R8, RZ, RZ, R77 ;  /* 0x000000ffff087224 */ /* 0x000fe200078e004d */
[----:B------:R-:W-:Y:S02]  /*fbb0*/  PRMT R101, R10, 0x7610, R101 ;  /* 0x000076100a657816 */ /* 0x000fe40000000065 */
[----:B------:R-:W-:Y:S02]  /*fbc0*/  PRMT R102, R11, 0x7610, R102 ;  /* 0x000076100b667816 */ /* 0x000fe40000000066 */
[----:B------:R-:W-:Y:S01]  /*fbd0*/  LEA.HI R0, R0, R225, RZ, 0x3 ;  /* 0x000000e100007211 */ /* 0x000fe200078f18ff */
[----:B0-----:R-:W-:Y:S06]  /*fbe0*/  @!P4 BRA `(.L_x_1537) ;  /* 0x000001ac00e0c947 */ /* 0x001fec0003800000 */
.L_x_1880:
[----:B------:R-:W-:Y:S05]  /*fbf0*/  BSYNC B1 ;  /* 0x0000000000017941 */ /* 0x000fea0003800000 */
.L_x_1536:
[----:B------:R-:W-:Y:S01]  /*fc00*/  BSSY B1, `(.L_x_1538) ;  /* 0x00000df000017945 */ /* 0x000fe20003800000 */
[----:B------:R-:W-:Y:S02]  /*fc10*/  PRMT R103, R8, 0x7610, R103 ;  /* 0x0000761008677816 */ /* 0x000fe40000000067 */
[----:B------:R-:W-:Y:S01]  /*fc20*/  SHF.R.S32.HI R0, RZ, 0x3, R0 ;  /* 0x00000003ff007819 */ /* 0x000fe20000011400 */
[----:B------:R-:W-:Y:S06]  /*fc30*/  @P0 BRA `(.L_x_1539) ;  /* 0x0000000c006c0947 */ /* 0x000fec0003800000 */
[----:B------:R1:W5:Y:S01]  /*fc40*/  LDL R157, [R1+0x38] ;  /* 0x00003800019d7983 */ /* 0x0003620000100800 */
[----:B------:R-:W2:Y:S03]  /*fc50*/  LDC R137, c[0x0][0x3d4] ;  /* 0x0000f500ff897b82 */ /* 0x000ea60000000800 */
[----:B------:R1:W5:Y:S04]  /*fc60*/  LDL R156, [R1+0x44] ;  /* 0x00004400019c7983 */ /* 0x0003680000100800 */
[----:B------:R1:W5:Y:S01]  /*fc70*/  LDL R154, [R1+0x48] ;  /* 0x00004800019a7983 */ /* 0x0003620000100800 */
[----:B------:R-:W-:Y:S01]  /*fc80*/  BSSY B2, `(.L_x_1540) ;  /* 0x000006d000027945 */ /* 0x000fe20003800000 */
[----:B--2---:R-:W-:-:S02]  /*fc90*/  ISETP.GE.AND P0, PT, R228, R137, PT ;  /* 0x00000089e400720c */ /* 0x004fc40003f06270 */
[----:B------:R-:W-:-:S11]  /*fca0*/  ISETP.GE.AND P4, PT, R225, R137, PT ;  /* 0x00000089e100720c */ /* 0x000fd60003f86270 */
[----:B-1----:R-:W-:Y:S05]  /*fcb0*/  @P0 BRA `(.L_x_1541) ;  /* 0x0000000400a40947 */ /* 0x002fea0003800000 */
[----:B------:R-:W2:Y:S04]  /*fcc0*/  LDL R10, [R1+0x20] ;  /* 0x00002000010a7983 */ /* 0x000ea80000100800 */
[----:B------:R-:W3:Y:S01]  /*fcd0*/  LDL R158, [R1+0x4c] ;  /* 0x00004c00019e7983 */ /* 0x000ee20000100800 */
[----:B------:R-:W-:Y:S02]  /*fce0*/  SHF.R.U64 R141, R44, 0x10, R45 ;  /* 0x000000102c8d7819 */ /* 0x000fe4000000122d */
[--C-:B------:R-:W-:Y:S02]  /*fcf0*/  SHF.R.U64 R142, R24, 0x10, R25.reuse ;  /* 0x00000010188e7819 */ /* 0x100fe40000001219 */
[----:B------:R-:W-:Y:S02]  /*fd00*/  SHF.R.U32.HI R143, RZ, 0x10, R25 ;  /* 0x00000010ff8f7819 */ /* 0x000fe40000011619 */
[----:B------:R-:W-:-:S02]  /*fd10*/  SHF.R.U64 R25, R26, 0x10, R27 ;  /* 0x000000101a197819 */ /* 0x000fc4000000121b */
[----:B------:R-:W-:Y:S02]  /*fd20*/  SHF.R.U32.HI R24, RZ, 0x10, R27 ;  /* 0x00000010ff187819 */ /* 0x000fe4000001161b */
[----:B------:R-:W-:Y:S02]  /*fd30*/  SHF.R.U32.HI R150, RZ, 0x10, R45 ;  /* 0x00000010ff967819 */ /* 0x000fe4000001162d */
[----:B------:R-:W-:Y:S02]  /*fd40*/  PRMT R148, R140, 0x5410, R141 ;  /* 0x000054108c947816 */ /* 0x000fe4000000008d */
[--C-:B------:R-:W-:Y:S02]  /*fd50*/  SHF.R.U64 R27, R46, 0x10, R47.reuse ;  /* 0x000000102e1b7819 */ /* 0x100fe4000000122f */
[----:B------:R-:W-:Y:S01]  /*fd60*/  PRMT R45, R97, 0x5432, R142 ;  /* 0x00005432612d7816 */ /* 0x000fe2000000008e */
[----:B------:R-:W-:Y:S01]  /*fd70*/  IMAD.U32 R149, R148, 0x10000, RZ ;  /* 0x0001000094957824 */ /* 0x000fe200078e00ff */
[----:B------:R-:W-:-:S02]  /*fd80*/  SHF.R.U32.HI R47, RZ, 0x10, R47 ;  /* 0x00000010ff2f7819 */ /* 0x000fc4000001162f */
[----:B------:R-:W-:Y:S02]  /*fd90*/  PRMT R150, R139, 0x5410, R150 ;  /* 0x000054108b967816 */ /* 0x000fe40000000096 */
[----:B------:R-:W-:Y:S02]  /*fda0*/  PRMT R26, R90, 0x5432, R47 ;  /* 0x000054325a1a7816 */ /* 0x000fe4000000002f */
[----:B------:R-:W-:Y:S01]  /*fdb0*/  PRMT R44, R96, 0x5432, R143 ;  /* 0x00005432602c7816 */ /* 0x000fe2000000008f */
[----:B------:R-:W-:Y:S01]  /*fdc0*/  IMAD.U32 R151, R150, 0x10000, RZ ;  /* 0x0001000096977824 */ /* 0x000fe200078e00ff */
[----:B------:R-:W-:Y:S02]  /*fdd0*/  PRMT R24, R93, 0x5432, R24 ;  /* 0x000054325d187816 */ /* 0x000fe40000000018 */
[----:B------:R-:W-:Y:S02]  /*fde0*/  LOP3.LUT R148, R148, 0xffff0000, RZ, 0xc0, !PT ;  /* 0xffff000094947812 */ /* 0x000fe400078ec0ff */
[----:B------:R-:W-:-:S02]  /*fdf0*/  PRMT R27, R92, 0x5432, R27 ;  /* 0x000054325c1b7816 */ /* 0x000fc4000000001b */
[----:B------:R-:W-:Y:S02]  /*fe00*/  LOP3.LUT R150, R150, 0xffff0000, RZ, 0xc0, !PT ;  /* 0xffff000096967812 */ /* 0x000fe400078ec0ff */
[----:B------:R-:W-:Y:S02]  /*fe10*/  PRMT R25, R94, 0x5432, R25 ;  /* 0x000054325e197816 */ /* 0x000fe40000000019 */
[----:B--2---:R-:W-:-:S04]  /*fe20*/  LEA.HI R8, R137, R10, RZ, 0x1d ;  /* 0x0000000a89087211 */ /* 0x004fc800078fe8ff */
[----:B------:R-:W-:Y:S01]  /*fe30*/  SHF.R.S32.HI R11, RZ, 0x1f, R8 ;  /* 0x0000001fff0b7819 */ /* 0x000fe20000011408 */
[----:B0-----:R-:W-:-:S03]  /*fe40*/  IMAD.SHL.U32 R9, R8, 0x8, RZ ;  /* 0x0000000808097824 */ /* 0x001fc600078e00ff */
[----:B------:R-:W-:Y:S02]  /*fe50*/  LEA.HI R11, R11, R8, RZ, 0x3 ;  /* 0x000000080b0b7211 */ /* 0x000fe400078f18ff */
[----:B------:R-:W-:-:S03]  /*fe60*/  LOP3.LUT R9, R9, 0x38, RZ, 0xc0, !PT ;  /* 0x0000003809097812 */ /* 0x000fc600078ec0ff */
[----:B------:R-:W-:Y:S01]  /*fe70*/  IMAD.SHL.U32 R11, R11, 0x400, RZ ;  /* 0x000004000b0b7824 */ /* 0x000fe200078e00ff */
[----:B-----5:R-:W-:-:S04]  /*fe80*/  LOP3.LUT R9, R9, 0x1c0, R157, 0xf8, !PT ;  /* 0x000001c009097812 */ /* 0x020fc800078ef89d */
[----:B------:R-:W-:Y:S02]  /*fe90*/  LOP3.LUT R8, R9, R156, RZ, 0x3c, !PT ;  /* 0x0000009c09087212 */ /* 0x000fe400078e3cff */
[----:B------:R-:W-:-:S04]  /*fea0*/  LOP3.LUT R11, R11, 0x7fffe000, RZ, 0xc0, !PT ;  /* 0x7fffe0000b0b7812 */ /* 0x000fc800078ec0ff */
[----:B------:R-:W-:Y:S02]  /*feb0*/  IADD3 R13, R8, R11, R154 ;  /* 0x0000000b080d7210 */ /* 0x000fe40007ffe09a */
[----:B---3--:R-:W0:Y:S03]  /*fec0*/  LDS.128 R8, [R158] ;  /* 0x000000009e087984 */ /* 0x008e260000000c00 */
        /* <DEDUP_REMOVED lines=10> */
[----:B-1----:R-:W-:Y:S01]  /*ff70*/  IMAD.U32 R142, R12, 0x10000, RZ ;  /* 0x000100000c8e7824 */ /* 0x002fe200078e00ff */
[C---:B------:R-:W-:Y:S01]  /*ff80*/  LOP3.LUT R145, R13.reuse, 0xffff0000, RZ, 0xc0, !PT ;  /* 0xffff00000d917812 */ /* 0x040fe200078ec0ff */
[----:B------:R-:W-:Y:S01]  /*ff90*/  IMAD.U32 R144, R13, 0x10000, RZ ;  /* 0x000100000d907824 */ /* 0x000fe200078e00ff */
[----:B------:R-:W-:Y:S01]  /*ffa0*/  LOP3.LUT R11, R14, 0xffff0000, RZ, 0xc0, !PT ;  /* 0xffff00000e0b7812 */ /* 0x000fe200078ec0ff */
[----:B------:R-:W-:-:S02]  /*ffb0*/  IMAD.U32 R13, R45, 0x10000, RZ ;  /* 0x000100002d0d7824 */ /* 0x000fc400078e00ff */
[----:B------:R-:W-:Y:S01]  /*ffc0*/  FMUL.FTZ R153, R142, R149 ;  /* 0x000000958e997220 */ /* 0x000fe20000410000 */
[----:B------:R-:W-:Y:S01]  /*ffd0*/  IMAD.U32 R146, R14, 0x10000, RZ ;  /* 0x000100000e927824 */ /* 0x000fe200078e00ff */
[C---:B------:R-:W-:Y:S01]  /*ffe0*/  LOP3.LUT R14, R15.reuse, 0xffff0000, RZ, 0xc0, !PT ;  /* 0xffff00000f0e7812 */ /* 0x040fe200078ec0ff */
[-C--:B------:R-:W-:Y:S01]  /*fff0*/  FMUL.FTZ R155, R142, R13.reuse ;  /* 0x0000000d8e9b7220 */ /* 0x080fe20000410000 */
[----:B------:R-:W-:Y:S01]  /*10000*/  IMAD.U32 R147, R15, 0x10000, RZ ;  /* 0x000100000f937824 */ /* 0x000fe200078e00ff */
[----:B------:R-:W-:Y:S01]  /*10010*/  LOP3.LUT R143, R12, 0xffff0000, RZ, 0xc0, !PT ;  /* 0xffff00000c8f7812 */ /* 0x000fe200078ec0ff */
[----:B------:R-:W-:Y:S02]  /*10020*/  IMAD.U32 R15, R44, 0x10000, RZ ;  /* 0x000100002c0f7824 */ /* 0x000fe400078e00ff */
[----:B------:R-:W-:Y:S01]  /*10030*/  FFMA.FTZ R12, R46, R13, -R153 ;  /* 0x0000000d2e0c7223 */ /* 0x000fe20000010899 */
[----:B------:R-:W-:Y:S01]  /*10040*/  FMUL.FTZ R152, R144, R151 ;  /* 0x0000009790987220 */ /* 0x000fe20000410000 */
[----:B------:R-:W-:-:S02]  /*10050*/  IMAD.U32 R142, R26, 0x10000, RZ ;  /* 0x000100001a8e7824 */ /* 0x000fc400078e00ff */
[----:B------:R-:W-:Y:S01]  /*10060*/  FFMA.FTZ R13, R46, R149, R155 ;  /* 0x000000952e0d7223 */ /* 0x000fe2000001009b */
[----:B------:R-:W-:Y:S02]  /*10070*/  IMAD.U32 R46, R24, 0x10000, RZ ;  /* 0x00010000182e7824 */ /* 0x000fe400078e00ff */
[-C--:B------:R-:W-:Y:S01]  /*10080*/  FMUL.FTZ R144, R144, R15.reuse ;  /* 0x0000000f90907220 */ /* 0x080fe20000410000 */
[----:B------:R-:W-:Y:S01]  /*10090*/  FFMA.FTZ R15, R139, R15, -R152 ;  /* 0x0000000f8b0f7223 */ /* 0x000fe20000010898 */
[C---:B------:R-:W-:Y:S01]  /*100a0*/  FMUL.FTZ R152, R147.reuse, R142 ;  /* 0x0000008e93987220 */ /* 0x040fe20000410000 */
[-C--:B------:R-:W-:Y:S01]  /*100b0*/  FMUL.FTZ R147, R147, R46.reuse ;  /* 0x0000002e93937220 */ /* 0x080fe20000410000 */
[----:B------:R-:W-:Y:S01]  /*100c0*/  FFMA.FTZ R151, R139, R151, R144 ;  /* 0x000000978b977223 */ /* 0x000fe20000010090 */
[----:B------:R-:W-:Y:S01]  /*100d0*/  LOP3.LUT R44, R44, 0xffff0000, RZ, 0xc0, !PT ;  /* 0xffff00002c2c7812 */ /* 0x000fe200078ec0ff */
[----:B------:R-:W-:Y:S01]  /*100e0*/  FFMA.FTZ R152, R141, R46, -R152 ;  /* 0x0000002e8d987223 */ /* 0x000fe20000010898 */
[----:B------:R-:W-:Y:S01]  /*100f0*/  LOP3.LUT R46, R45, 0xffff0000, RZ, 0xc0, !PT ;  /* 0xffff00002d2e7812 */ /* 0x000fe200078ec0ff */
[----:B------:R-:W-:Y:S01]  /*10100*/  FFMA.FTZ R147, R141, R142, R147 ;  /* 0x0000008e8d937223 */ /* 0x000fe20000010093 */
[----:B------:R-:W-:Y:S01]  /*10110*/  FMUL.FTZ R142, R143, R148 ;  /* 0x000000948f8e7220 */ /* 0x000fe20000410000 */
[----:B------:R-:W-:Y:S01]  /*10120*/  FMUL.FTZ R141, R145, R150 ;  /* 0x00000096918d7220 */ /* 0x000fe20000410000 */
[----:B------:R-:W-:-:S02]  /*10130*/  IMAD.U32 R45, R25, 0x10000, RZ ;  /* 0x00010000192d7824 */ /* 0x000fc400078e00ff */
[-C--:B------:R-:W-:Y:S01]  /*10140*/  FMUL.FTZ R144, R143, R46.reuse ;  /* 0x0000002e8f907220 */ /* 0x080fe20000410000 */
[----:B------:R-:W-:Y:S01]  /*10150*/  FFMA.FTZ R139, R47, R46, -R142 ;  /* 0x0000002e2f8b7223 */ /* 0x000fe2000001088e */
[----:B------:R-:W-:Y:S02]  /*10160*/  IMAD.U32 R46, R27, 0x10000, RZ ;  /* 0x000100001b2e7824 */ /* 0x000fe400078e00ff */
[----:B------:R-:W-:Y:S01]  /*10170*/  FMUL.FTZ R145, R145, R44 ;  /* 0x0000002c91917220 */ /* 0x000fe20000410000 */
[----:B------:R-:W-:Y:S01]  /*10180*/  FFMA.FTZ R144, R47, R148, R144 ;  /* 0x000000942f907223 */ /* 0x000fe20000010090 */
[----:B------:R-:W-:Y:S01]  /*10190*/  FFMA.FTZ R142, R140, R44, -R141 ;  /* 0x0000002c8c8e7223 */ /* 0x000fe2000001088d */
[C---:B------:R-:W-:Y:S01]  /*101a0*/  FMUL.FTZ R148, R146.reuse, R46 ;  /* 0x0000002e92947220 */ /* 0x040fe20000410000 */
[-C--:B------:R-:W-:Y:S01]  /*101b0*/  FMUL.FTZ R146, R146, R45.reuse ;  /* 0x0000002d92927220 */ /* 0x080fe20000410000 */
[----:B------:R-:W-:Y:S01]  /*101c0*/  LOP3.LUT R44, R27, 0xffff0000, RZ, 0xc0, !PT ;  /* 0xffff00001b2c7812 */ /* 0x000fe200078ec0ff */
[----:B------:R-:W-:Y:S01]  /*101d0*/  FFMA.FTZ R140, R140, R150, R145 ;  /* 0x000000968c8c7223 */ /* 0x000fe20000010091 */
[----:B------:R-:W-:Y:S01]  /*101e0*/  FFMA.FTZ R148, R9, R45, -R148 ;  /* 0x0000002d09947223 */ /* 0x000fe20000010894 */
[----:B------:R-:W-:Y:S01]  /*101f0*/  LOP3.LUT R25, R25, 0xffff0000, RZ, 0xc0, !PT ;  /* 0xffff000019197812 */ /* 0x000fe200078ec0ff */
[----:B------:R-:W-:Y:S01]  /*10200*/  FFMA.FTZ R146, R9, R46, R146 ;  /* 0x0000002e09927223 */ /* 0x000fe20000010092 */
[----:B------:R-:W-:Y:S01]  /*10210*/  LOP3.LUT R45, R26, 0xffff0000, RZ, 0xc0, !PT ;  /* 0xffff00001a2d7812 */ /* 0x000fe200078ec0ff */
[C---:B------:R-:W-:Y:S01]  /*10220*/  FMUL.FTZ R9, R11.reuse, R44 ;  /* 0x0000002c0b097220 */ /* 0x040fe20000410000 */
[----:B------:R-:W-:Y:S01]  /*10230*/  LOP3.LUT R27, R24, 0xffff0000, RZ, 0xc0, !PT ;  /* 0xffff0000181b7812 */ /* 0x000fe200078ec0ff */
[----:B------:R-:W-:-:S02]  /*10240*/  FMUL.FTZ R11, R11, R25 ;  /* 0x000000190b0b7220 */ /* 0x000fc40000410000 */
[----:B------:R-:W-:Y:S01]  /*10250*/  FMUL.FTZ R47, R14, R45 ;  /* 0x0000002d0e2f7220 */ /* 0x000fe20000410000 */
[----:B------:R-:W-:Y:S01]  /*10260*/  FFMA.FTZ R25, R8, R25, -R9 ;  /* 0x0000001908197223 */ /* 0x000fe20000010809 */
[-C--:B------:R-:W-:Y:S01]  /*10270*/  FMUL.FTZ R14, R14, R27.reuse ;  /* 0x0000001b0e0e7220 */ /* 0x080fe20000410000 */
[----:B------:R-:W-:Y:S01]  /*10280*/  FFMA.FTZ R11, R8, R44, R11 ;  /* 0x0000002c080b7223 */ /* 0x000fe2000001000b */
[C---:B------:R-:W-:Y:S01]  /*10290*/  FFMA.FTZ R47, R10.reuse, R27, -R47 ;  /* 0x0000001b0a2f7223 */ /* 0x040fe2000001082f */
[----:B------:R-:W-:Y:S01]  /*102a0*/  F2FP.BF16.F32.PACK_AB R8, R139, R12 ;  /* 0x0000000c8b08723e */ /* 0x000fe200000010ff */
[----:B------:R-:W-:Y:S01]  /*102b0*/  FFMA.FTZ R24, R10, R45, R14 ;  /* 0x0000002d0a187223 */ /* 0x000fe2000001000e */
[----:B------:R-:W-:Y:S02]  /*102c0*/  F2FP.BF16.F32.PACK_AB R12, R144, R13 ;  /* 0x0000000d900c723e */ /* 0x000fe400000010ff */
[----:B------:R-:W-:Y:S02]  /*102d0*/  F2FP.BF16.F32.PACK_AB R14, R11, R146 ;  /* 0x000000920b0e723e */ /* 0x000fe400000010ff */
[----:B------:R-:W-:-:S02]  /*102e0*/  F2FP.BF16.F32.PACK_AB R9, R142, R15 ;  /* 0x0000000f8e09723e */ /* 0x000fc400000010ff */
[----:B------:R-:W-:Y:S02]  /*102f0*/  F2FP.BF16.F32.PACK_AB R10, R25, R148 ;  /* 0x00000094190a723e */ /* 0x000fe400000010ff */
[----:B------:R-:W-:Y:S02]  /*10300*/  F2FP.BF16.F32.PACK_AB R11, R47, R152 ;  /* 0x000000982f0b723e */ /* 0x000fe400000010ff */
[----:B------:R-:W-:Y:S02]  /*10310*/  F2FP.BF16.F32.PACK_AB R13, R140, R151 ;  /* 0x000000978c0d723e */ /* 0x000fe400000010ff */
[----:B------:R-:W-:Y:S01]  /*10320*/  F2FP.BF16.F32.PACK_AB R15, R24, R147 ;  /* 0x00000093180f723e */ /* 0x000fe200000010ff */
[----:B------:R1:W-:Y:S04]  /*10330*/  STS.128 [R158], R8 ;  /* 0x000000089e007388 */ /* 0x0003e80000000c00 */
[----:B------:R1:W-:Y:S02]  /*10340*/  STS.128 [R138+0x10400], R12 ;  /* 0x0104000c8a007388 */ /* 0x0003e40000000c00 */
.L_x_1541:
[----:B------:R-:W-:Y:S05]  /*10350*/  BSYNC B2 ;  /* 0x0000000000027941 */ /* 0x000fea0003800000 */
.L_x_1540:
[----:B------:R-:W-:Y:S05]  /*10360*/  @P4 BRA `(.L_x_1539) ;  /* 0x0000000400a04947 */ /* 0x000fea0003800000 */
[----:B------:R-:W2:Y:S01]  /*10370*/  LDL R46, [R1+0x9c] ;  /* 0x00009c00012e7983 */ /* 0x000ea20000100800 */
[----:B------:R-:W-:Y:S02]  /*10380*/  LEA.HI R137, R137, R0, RZ, 0x1d ;  /* 0x0000000089897211 */ /* 0x000fe400078fe8ff */
[----:B------:R-:W-:Y:S02]  /*10390*/  SHF.R.U64 R44, R4, 0x10, R5 ;  /* 0x00000010042c7819 */ /* 0x000fe40000001205 */
[----:B-1----:R-:W-:Y:S01]  /*103a0*/  SHF.R.S32.HI R10, RZ, 0x1f, R137 ;  /* 0x0000001fff0a7819 */ /* 0x002fe20000011489 */
[----:B------:R-:W-:Y:S01]  /*103b0*/  IMAD.SHL.U32 R8, R137, 0x8, RZ ;  /* 0x0000000889087824 */ /* 0x000fe200078e00ff */
[----:B------:R-:W-:Y:S02]  /*103c0*/  SHF.R.U64 R26, R6, 0x10, R7 ;  /* 0x00000010061a7819 */ /* 0x000fe40000001207 */
[----:B------:R-:W-:Y:S02]  /*103d0*/  LEA.HI R10, R10, R137, RZ, 0x3 ;  /* 0x000000890a0a7211 */ /* 0x000fe400078f18ff */
[----:B------:R-:W-:-:S02]  /*103e0*/  LOP3.LUT R8, R8, 0x38, RZ, 0xc0, !PT ;  /* 0x0000003808087812 */ /* 0x000fc400078ec0ff */
[----:B------:R-:W-:Y:S01]  /*103f0*/  SHF.R.U32.HI R5, RZ, 0x10, R5 ;  /* 0x00000010ff057819 */ /* 0x000fe20000011605 */
[----:B------:R-:W-:Y:S01]  /*10400*/  IMAD.SHL.U32 R10, R10, 0x400, RZ ;  /* 0x000004000a0a7824 */ /* 0x000fe200078e00ff */
[----:B-----5:R-:W-:Y:S02]  /*10410*/  LOP3.LUT R8, R8, 0x1c0, R157, 0xf8, !PT ;  /* 0x000001c008087812 */ /* 0x020fe400078ef89d */
[----:B------:R-:W-:Y:S02]  /*10420*/  SHF.R.U64 R6, R28, 0x10, R29 ;  /* 0x000000101c067819 */ /* 0x000fe4000000121d */
[----:B0-----:R-:W-:Y:S02]  /*10430*/  LOP3.LUT R9, R8, R156, RZ, 0x3c, !PT ;  /* 0x0000009c08097212 */ /* 0x001fe400078e3cff */
[----:B------:R-:W-:Y:S02]  /*10440*/  LOP3.LUT R10, R10, 0x7fffe000, RZ, 0xc0, !PT ;  /* 0x7fffe0000a0a7812 */ /* 0x000fe400078ec0ff */
[----:B------:R-:W-:-:S02]  /*10450*/  SHF.R.U64 R4, R30, 0x10, R31 ;  /* 0x000000101e047819 */ /* 0x000fc4000000121f */
[----:B------:R-:W-:Y:S02]  /*10460*/  IADD3 R13, R9, R10, R154 ;  /* 0x0000000a090d7210 */ /* 0x000fe40007ffe09a */
[----:B------:R-:W-:Y:S02]  /*10470*/  SHF.R.U32.HI R7, RZ, 0x10, R7 ;  /* 0x00000010ff077819 */ /* 0x000fe40000011607 */
[----:B------:R-:W-:Y:S01]  /*10480*/  PRMT R124, R124, 0x5410, R5 ;  /* 0x000054107c7c7816 */ /* 0x000fe20000000005 */
[----:B------:R-:W-:Y:S01]  /*10490*/  IMAD R24, R13, 0x2, R16 ;  /* 0x000000020d187824 */ /* 0x000fe200078e0210 */
[----:B------:R-:W-:Y:S02]  /*104a0*/  PRMT R127, R127, 0x5410, R6 ;  /* 0x000054107f7f7816 */ /* 0x000fe40000000006 */
[----:B------:R-:W-:Y:S02]  /*104b0*/  PRMT R125, R125, 0x5410, R4 ;  /* 0x000054107d7d7816 */ /* 0x000fe40000000004 */
[----:B------:R-:W0:Y:S01]  /*104c0*/  LDS.128 R12, [R24+0x10400] ;  /* 0x01040000180c7984 */ /* 0x000e220000000c00 */
[----:B------:R-:W-:Y:S01]  /*104d0*/  PRMT R122, R122, 0x5410, R7 ;  /* 0x000054107a7a7816 */ /* 0x000fe20000000007 */
[----:B------:R-:W-:Y:S01]  /*104e0*/  IMAD.U32 R30, R127, 0x10000, RZ ;  /* 0x000100007f1e7824 */ /* 0x000fe200078e00ff */
[----:B------:R-:W-:-:S02]  /*104f0*/  SHF.R.U32.HI R29, RZ, 0x10, R29 ;  /* 0x00000010ff1d7819 */ /* 0x000fc4000001161d */
[----:B------:R-:W-:Y:S02]  /*10500*/  PRMT R123, R123, 0x5410, R44 ;  /* 0x000054107b7b7816 */ /* 0x000fe4000000002c */
[----:B------:R-:W-:Y:S02]  /*10510*/  SHF.R.U32.HI R31, RZ, 0x10, R31 ;  /* 0x00000010ff1f7819 */ /* 0x000fe4000001161f */
[----:B------:R-:W-:Y:S01]  /*10520*/  PRMT R128, R128, 0x5410, R29 ;  /* 0x0000541080807816 */ /* 0x000fe2000000001d */
[----:B------:R-:W-:Y:S01]  /*10530*/  IMAD.U32 R29, R123, 0x10000, RZ ;  /* 0x000100007b1d7824 */ /* 0x000fe200078e00ff */
[----:B------:R-:W-:Y:S02]  /*10540*/  PRMT R126, R126, 0x5410, R31 ;  /* 0x000054107e7e7816 */ /* 0x000fe4000000001f */
[----:B------:R-:W-:Y:S01]  /*10550*/  PRMT R121, R121, 0x5410, R26 ;  /* 0x0000541079797816 */ /* 0x000fe2000000001a */
[----:B------:R-:W-:Y:S01]  /*10560*/  IMAD.U32 R31, R128, 0x10000, RZ ;  /* 0x00010000801f7824 */ /* 0x000fe200078e00ff */
[----:B------:R-:W-:-:S02]  /*10570*/  LOP3.LUT R127, R127, 0xffff0000, RZ, 0xc0, !PT ;  /* 0xffff00007f7f7812 */ /* 0x000fc400078ec0ff */
[----:B------:R-:W-:Y:S02]  /*10580*/  LOP3.LUT R123, R123, 0xffff0000, RZ, 0xc0, !PT ;  /* 0xffff00007b7b7812 */ /* 0x000fe400078ec0ff */
[----:B------:R-:W-:Y:S01]  /*10590*/  LOP3.LUT R128, R128, 0xffff0000, RZ, 0xc0, !PT ;  /* 0xffff000080807812 */ /* 0x000fe200078ec0ff */
[C---:B0-----:R-:W-:Y:S01]  /*105a0*/  IMAD.U32 R26, R13.reuse, 0x10000, RZ ;  /* 0x000100000d1a7824 */ /* 0x041fe200078e00ff */
[----:B------:R-:W-:Y:S01]  /*105b0*/  LOP3.LUT R13, R13, 0xffff0000, RZ, 0xc0, !PT ;  /* 0xffff00000d0d7812 */ /* 0x000fe200078ec0ff */
[C---:B------:R-:W-:Y:S01]  /*105c0*/  IMAD.U32 R28, R15.reuse, 0x10000, RZ ;  /* 0x000100000f1c7824 */ /* 0x040fe200078e00ff */
[----:B------:R-:W-:Y:S01]  /*105d0*/  LOP3.LUT R15, R15, 0xffff0000, RZ, 0xc0, !PT ;  /* 0xffff00000f0f7812 */ /* 0x000fe200078ec0ff */
[----:B------:R-:W-:Y:S01]  /*105e0*/  FMUL.FTZ R137, R26, R31 ;  /* 0x0000001f1a897220 */ /* 0x000fe20000410000 */
[C---:B------:R-:W-:Y:S01]  /*105f0*/  IMAD.U32 R27, R14.reuse, 0x10000, RZ ;  /* 0x000100000e1b7824 */ /* 0x040fe200078e00ff */
[----:B------:R-:W-:Y:S01]  /*10600*/  LOP3.LUT R14, R14, 0xffff0000, RZ, 0xc0, !PT ;  /* 0xffff00000e0e7812 */ /* 0x000fe200078ec0ff */
[----:B--2---:R-:W0:Y:S02]  /*10610*/  LDS.128 R8, [R46] ;  /* 0x000000002e087984 */ /* 0x004e240000000c00 */
        /* <DEDUP_REMOVED lines=8> */
[C---:B------:R-:W-:Y:S01]  /*106a0*/  IMAD.U32 R11, R12.reuse, 0x10000, RZ ;  /* 0x000100000c0b7824 */ /* 0x040fe200078e00ff */
[----:B------:R-:W-:-:S03]  /*106b0*/  LOP3.LUT R12, R12, 0xffff0000, RZ, 0xc0, !PT ;  /* 0xffff00000c0c7812 */ /* 0x000fc600078ec0ff */
[CC--:B------:R-:W-:Y:S01]  /*106c0*/  FMUL.FTZ R45, R11.reuse, R30.reuse ;  /* 0x0000001e0b2d7220 */ /* 0x0c0fe20000410000 */
[-C--:B------:R-:W-:Y:S01]  /*106d0*/  FMUL.FTZ R47, R11, R29.reuse ;  /* 0x0000001d0b2f7220 */ /* 0x080fe20000410000 */
[C---:B------:R-:W-:Y:S01]  /*106e0*/  IMAD.U32 R11, R124.reuse, 0x10000, RZ ;  /* 0x000100007c0b7824 */ /* 0x040fe200078e00ff */
[----:B------:R-:W-:Y:S01]  /*106f0*/  LOP3.LUT R124, R124, 0xffff0000, RZ, 0xc0, !PT ;  /* 0xffff00007c7c7812 */ /* 0x000fe200078ec0ff */
[----:B------:R-:W-:Y:S01]  /*10700*/  FFMA.FTZ R45, R4, R29, -R45 ;  /* 0x0000001d042d7223 */ /* 0x000fe2000001082d */
[----:B------:R-:W-:Y:S02]  /*10710*/  IMAD.U32 R29, R126, 0x10000, RZ ;  /* 0x000100007e1d7824 */ /* 0x000fe400078e00ff */
[----:B------:R-:W-:Y:S01]  /*10720*/  FFMA.FTZ R47, R4, R30, R47 ;  /* 0x0000001e042f7223 */ /* 0x000fe2000001002f */
[----:B------:R-:W-:Y:S01]  /*10730*/  FMUL.FTZ R139, R26, R11 ;  /* 0x0000000b1a8b7220 */ /* 0x000fe20000410000 */
[----:B------:R-:W-:Y:S02]  /*10740*/  IMAD.U32 R4, R122, 0x10000, RZ ;  /* 0x000100007a047824 */ /* 0x000fe400078e00ff */
[----:B------:R-:W-:Y:S01]  /*10750*/  FMUL.FTZ R26, R28, R29 ;  /* 0x0000001d1c1a7220 */ /* 0x000fe20000410000 */
[C---:B------:R-:W-:Y:S01]  /*10760*/  FFMA.FTZ R137, R6.reuse, R11, -R137 ;  /* 0x0000000b06897223 */ /* 0x040fe20000010889 */
[----:B------:R-:W-:Y:S01]  /*10770*/  FFMA.FTZ R139, R6, R31, R139 ;  /* 0x0000001f068b7223 */ /* 0x000fe2000001008b */
[-C--:B------:R-:W-:Y:S01]  /*10780*/  FMUL.FTZ R28, R28, R4.reuse ;  /* 0x000000041c1c7220 */ /* 0x080fe20000410000 */
[----:B------:R-:W-:Y:S01]  /*10790*/  FFMA.FTZ R30, R25, R4, -R26 ;  /* 0x00000004191e7223 */ /* 0x000fe2000001081a */
[----:B------:R-:W-:Y:S01]  /*107a0*/  FMUL.FTZ R4, R12, R127 ;  /* 0x0000007f0c047220 */ /* 0x000fe20000410000 */
[----:B------:R-:W-:-:S02]  /*107b0*/  IMAD.U32 R6, R125, 0x10000, RZ ;  /* 0x000100007d067824 */ /* 0x000fc400078e00ff */
[----:B------:R-:W-:Y:S01]  /*107c0*/  FMUL.FTZ R26, R12, R123 ;  /* 0x0000007b0c1a7220 */ /* 0x000fe20000410000 */
[----:B------:R-:W-:Y:S01]  /*107d0*/  FMUL.FTZ R11, R13, R128 ;  /* 0x000000800d0b7220 */ /* 0x000fe20000410000 */
[----:B------:R-:W-:Y:S01]  /*107e0*/  FFMA.FTZ R25, R25, R29, R28 ;  /* 0x0000001d19197223 */ /* 0x000fe2000001001c */
[----:B------:R-:W-:Y:S01]  /*107f0*/  FFMA.FTZ R12, R5, R123, -R4 ;  /* 0x0000007b050c7223 */ /* 0x000fe20000010804 */
[----:B------:R-:W-:Y:S01]  /*10800*/  FMUL.FTZ R13, R13, R124 ;  /* 0x0000007c0d0d7220 */ /* 0x000fe20000410000 */
[----:B------:R-:W-:Y:S02]  /*10810*/  IMAD.U32 R4, R121, 0x10000, RZ ;  /* 0x0001000079047824 */ /* 0x000fe400078e00ff */
[----:B------:R-:W-:Y:S01]  /*10820*/  FMUL.FTZ R28, R27, R6 ;  /* 0x000000061b1c7220 */ /* 0x000fe20000410000 */
[----:B------:R-:W-:Y:S01]  /*10830*/  LOP3.LUT R125, R125, 0xffff0000, RZ, 0xc0, !PT ;  /* 0xffff00007d7d7812 */ /* 0x000fe200078ec0ff */
[C---:B------:R-:W-:Y:S01]  /*10840*/  FFMA.FTZ R124, R8.reuse, R124, -R11 ;  /* 0x0000007c087c7223 */ /* 0x040fe2000001080b */
[----:B------:R-:W-:Y:S01]  /*10850*/  LOP3.LUT R121, R121, 0xffff0000, RZ, 0xc0, !PT ;  /* 0xffff000079797812 */ /* 0x000fe200078ec0ff */
[----:B------:R-:W-:Y:S01]  /*10860*/  FFMA.FTZ R128, R8, R128, R13 ;  /* 0x0000008008807223 */ /* 0x000fe2000001000d */
[----:B------:R-:W-:Y:S01]  /*10870*/  LOP3.LUT R126, R126, 0xffff0000, RZ, 0xc0, !PT ;  /* 0xffff00007e7e7812 */ /* 0x000fe200078ec0ff */
[-C--:B------:R-:W-:Y:S01]  /*10880*/  FMUL.FTZ R8, R27, R4.reuse ;  /* 0x000000041b087220 */ /* 0x080fe20000410000 */
[----:B------:R-:W-:Y:S01]  /*10890*/  LOP3.LUT R122, R122, 0xffff0000, RZ, 0xc0, !PT ;  /* 0xffff00007a7a7812 */ /* 0x000fe200078ec0ff */
[----:B------:R-:W-:Y:S01]  /*108a0*/  FFMA.FTZ R28, R7, R4, -R28 ;  /* 0x00000004071c7223 */ /* 0x000fe2000001081c */
[C---:B------:R-:W-:Y:S01]  /*108b0*/  FMUL.FTZ R4, R14.reuse, R125 ;  /* 0x0000007d0e047220 */ /* 0x040fe20000410000 */
[----:B------:R-:W-:Y:S01]  /*108c0*/  FFMA.FTZ R26, R5, R127, R26 ;  /* 0x0000007f051a7223 */ /* 0x000fe2000001001a */
[----:B------:R-:W-:Y:S01]  /*108d0*/  FMUL.FTZ R14, R14, R121 ;  /* 0x000000790e0e7220 */ /* 0x000fe20000410000 */
[C---:B------:R-:W-:Y:S01]  /*108e0*/  FMUL.FTZ R5, R15.reuse, R126 ;  /* 0x0000007e0f057220 */ /* 0x040fe20000410000 */
[----:B------:R-:W-:Y:S01]  /*108f0*/  FMUL.FTZ R15, R15, R122 ;  /* 0x0000007a0f0f7220 */ /* 0x000fe20000410000 */
[----:B------:R-:W-:Y:S01]  /*10900*/  FFMA.FTZ R7, R7, R6, R8 ;  /* 0x0000000607077223 */ /* 0x000fe20000010008 */
[C---:B------:R-:W-:Y:S01]  /*10910*/  FFMA.FTZ R14, R9.reuse, R125, R14 ;  /* 0x0000007d090e7223 */ /* 0x040fe2000001000e */
[----:B------:R-:W-:Y:S01]  /*10920*/  FFMA.FTZ R121, R9, R121, -R4 ;  /* 0x0000007909797223 */ /* 0x000fe20000010804 */
[C---:B------:R-:W-:Y:S01]  /*10930*/  FFMA.FTZ R11, R10.reuse, R122, -R5 ;  /* 0x0000007a0a0b7223 */ /* 0x040fe20000010805 */
        /* <DEDUP_REMOVED lines=8> */
[----:B------:R2:W-:Y:S01]  /*109c0*/  STS.128 [R46], R4 ;  /* 0x000000042e007388 */ /* 0x0005e20000000c00 */
[----:B------:R-:W-:-:S05]  /*109d0*/  F2FP.BF16.F32.PACK_AB R11, R126, R25 ;  /* 0x000000197e0b723e */ /* 0x000fca00000010ff */
[----:B------:R2:W-:Y:S02]  /*109e0*/  STS.128 [R24+0x10400], R8 ;  /* 0x0104000818007388 */ /* 0x0005e40000000c00 */
.L_x_1539:
[----:B------:R-:W-:Y:S05]  /*109f0*/  BSYNC B1 ;  /* 0x0000000000017941 */ /* 0x000fea0003800000 */
.L_x_1538:
[----:B------:R-:W-:Y:S04]  /*10a00*/  BSSY B1, `(.L_x_1542) ;  /* 0x00000db000017945 */ /* 0x000fe80003800000 */
[----:B------:R-:W-:Y:S05]  /*10a10*/  @P1 BRA `(.L_x_1543) ;  /* 0x0000000c00641947 */ /* 0x000fea0003800000 */
[----:B------:R3:W5:Y:S01]  /*10a20*/  LDL R121, [R1+0x34] ;  /* 0x0000340001797983 */ /* 0x0007620000100800 */
[----:B-1----:R-:W1:Y:S03]  /*10a30*/  LDC R13, c[0x0][0x3d4] ;  /* 0x0000f500ff0d7b82 */ /* 0x002e660000000800 */
[----:B------:R3:W5:Y:S04]  /*10a40*/  LDL R47, [R1+0x3c] ;  /* 0x00003c00012f7983 */ /* 0x0007680000100800 */
[----:B--2---:R3:W5:Y:S01]  /*10a50*/  LDL R46, [R1+0x40] ;  /* 0x00004000012e7983 */ /* 0x0047620000100800 */
[----:B------:R-:W-:Y:S01]  /*10a60*/  BSSY B2, `(.L_x_1544) ;  /* 0x000006c000027945 */ /* 0x000fe20003800000 */
[----:B-1----:R-:W-:-:S02]  /*10a70*/  ISETP.GE.AND P0, PT, R228, R13, PT ;  /* 0x0000000de400720c */ /* 0x002fc40003f06270 */
[----:B------:R-:W-:-:S11]  /*10a80*/  ISETP.GE.AND P1, PT, R225, R13, PT ;  /* 0x0000000de100720c */ /* 0x000fd60003f26270 */
[----:B---3--:R-:W-:Y:S05]  /*10a90*/  @P0 BRA `(.L_x_1545) ;  /* 0x0000000400a00947 */ /* 0x008fea0003800000 */
[----:B------:R-:W2:Y:S04]  /*10aa0*/  LDL R4, [R1+0x20] ;  /* 0x0000200001047983 */ /* 0x000ea80000100800 */
[----:B------:R-:W3:Y:S01]  /*10ab0*/  LDL R122, [R1+0x98] ;  /* 0x00009800017a7983 */ /* 0x000ee20000100800 */
[----:B------:R-:W-:Y:S02]  /*10ac0*/  SHF.R.U64 R28, R36, 0x10, R37 ;  /* 0x00000010241c7819 */ /* 0x000fe40000001225 */
[--C-:B------:R-:W-:Y:S02]  /*10ad0*/  SHF.R.U64 R24, R48, 0x10, R49.reuse ;  /* 0x0000001030187819 */ /* 0x100fe40000001231 */
[----:B------:R-:W-:Y:S02]  /*10ae0*/  SHF.R.U32.HI R49, RZ, 0x10, R49 ;  /* 0x00000010ff317819 */ /* 0x000fe40000011631 */
[----:B------:R-:W-:-:S02]  /*10af0*/  SHF.R.U32.HI R37, RZ, 0x10, R37 ;  /* 0x00000010ff257819 */ /* 0x000fc40000011625 */
[----:B------:R-:W-:Y:S02]  /*10b00*/  SHF.R.U64 R26, R38, 0x10, R39 ;  /* 0x00000010261a7819 */ /* 0x000fe40000001227 */
[----:B------:R-:W-:Y:S02]  /*10b10*/  PRMT R131, R131, 0x5410, R28 ;  /* 0x0000541083837816 */ /* 0x000fe4000000001c */
[----:B------:R-:W-:Y:S02]  /*10b20*/  PRMT R135, R135, 0x5410, R24 ;  /* 0x0000541087877816 */ /* 0x000fe40000000018 */
[----:B------:R-:W-:Y:S01]  /*10b30*/  SHF.R.U64 R14, R50, 0x10, R51 ;  /* 0x00000010320e7819 */ /* 0x000fe20000001233 */
[----:B------:R-:W-:Y:S01]  /*10b40*/  IMAD.U32 R31, R131, 0x10000, RZ ;  /* 0x00010000831f7824 */ /* 0x000fe200078e00ff */
[----:B------:R-:W-:Y:S02]  /*10b50*/  PRMT R136, R136, 0x5410, R49 ;  /* 0x0000541088887816 */ /* 0x000fe40000000031 */
[----:B------:R-:W-:-:S02]  /*10b60*/  SHF.R.U32.HI R39, RZ, 0x10, R39 ;  /* 0x00000010ff277819 */ /* 0x000fc40000011627 */
[----:B------:R-:W-:Y:S01]  /*10b70*/  SHF.R.U32.HI R51, RZ, 0x10, R51 ;  /* 0x00000010ff337819 */ /* 0x000fe20000011633 */
[----:B------:R-:W-:Y:S01]  /*10b80*/  IMAD.U32 R30, R136, 0x10000, RZ ;  /* 0x00010000881e7824 */ /* 0x000fe200078e00ff */
[----:B------:R-:W-:Y:S01]  /*10b90*/  PRMT R132, R132, 0x5410, R37 ;  /* 0x0000541084847816 */ /* 0x000fe20000000025 */
[----:B------:R-:W-:Y:S01]  /*10ba0*/  IMAD.U32 R37, R135, 0x10000, RZ ;  /* 0x0001000087257824 */ /* 0x000fe200078e00ff */
[----:B------:R-:W-:Y:S02]  /*10bb0*/  PRMT R129, R129, 0x5410, R26 ;  /* 0x0000541081817816 */ /* 0x000fe4000000001a */
[----:B------:R-:W-:Y:S02]  /*10bc0*/  PRMT R130, R130, 0x5410, R39 ;  /* 0x0000541082827816 */ /* 0x000fe40000000027 */
[----:B------:R-:W-:Y:S02]  /*10bd0*/  PRMT R133, R133, 0x5410, R14 ;  /* 0x0000541085857816 */ /* 0x000fe4000000000e */
[----:B------:R-:W-:-:S02]  /*10be0*/  PRMT R134, R134, 0x5410, R51 ;  /* 0x0000541086867816 */ /* 0x000fc40000000033 */
[----:B------:R-:W-:Y:S02]  /*10bf0*/  LOP3.LUT R135, R135, 0xffff0000, RZ, 0xc0, !PT ;  /* 0xffff000087877812 */ /* 0x000fe400078ec0ff */
[----:B------:R-:W-:Y:S01]  /*10c00*/  LOP3.LUT R131, R131, 0xffff0000, RZ, 0xc0, !PT ;  /* 0xffff000083837812 */ /* 0x000fe200078ec0ff */
[----:B------:R-:W-:Y:S01]  /*10c10*/  IMAD.U32 R36, R134, 0x10000, RZ ;  /* 0x0001000086247824 */ /* 0x000fe200078e00ff */
[----:B------:R-:W-:Y:S02]  /*10c20*/  LOP3.LUT R136, R136, 0xffff0000, RZ, 0xc0, !PT ;  /* 0xffff000088887812 */ /* 0x000fe400078ec0ff */
[----:B------:R-:W-:Y:S02]  /*10c30*/  LOP3.LUT R134, R134, 0xffff0000, RZ, 0xc0, !PT ;  /* 0xffff000086867812 */ /* 0x000fe400078ec0ff */
[----:B--2---:R-:W-:-:S04]  /*10c40*/  LEA.HI R4, R13, R4, RZ, 0x1d ;  /* 0x000000040d047211 */ /* 0x004fc800078fe8ff */
[----:B------:R-:W-:Y:S01]  /*10c50*/  SHF.R.S32.HI R7, RZ, 0x1f, R4 ;  /* 0x0000001fff077819 */ /* 0x000fe20000011404 */
[----:B------:R-:W-:-:S03]  /*10c60*/  IMAD.SHL.U32 R5, R4, 0x8, RZ ;  /* 0x0000000804057824 */ /* 0x000fc600078e00ff */
[----:B------:R-:W-:Y:S02]  /*10c70*/  LEA.HI R7, R7, R4, RZ, 0x3 ;  /* 0x0000000407077211 */ /* 0x000fe400078f18ff */
[----:B-----5:R-:W-:-:S03]  /*10c80*/  LOP3.LUT R4, R121, 0x38, R5, 0xf8, !PT ;  /* 0x0000003879047812 */ /* 0x020fc600078ef805 */
[----:B------:R-:W-:Y:S01]  /*10c90*/  IMAD.SHL.U32 R7, R7, 0x400, RZ ;  /* 0x0000040007077824 */ /* 0x000fe200078e00ff */
[----:B------:R-:W-:-:S04]  /*10ca0*/  LOP3.LUT R4, R4, R47, RZ, 0x3c, !PT ;  /* 0x0000002f04047212 */ /* 0x000fc800078e3cff */
[----:B------:R-:W-:-:S04]  /*10cb0*/  LOP3.LUT R7, R7, 0x7fffe000, RZ, 0xc0, !PT ;  /* 0x7fffe00007077812 */ /* 0x000fc800078ec0ff */
[----:B0-----:R-:W-:Y:S02]  /*10cc0*/  IADD3 R9, R4, R7, R46 ;  /* 0x0000000704097210 */ /* 0x001fe40007ffe02e */
        /* <DEDUP_REMOVED lines=17> */
[----:B------:R-:W-:-:S02]  /*10de0*/  IMAD.U32 R26, R132, 0x10000, RZ ;  /* 0x00010000841a7824 */ /* 0x000fc400078e00ff */
[----:B------:R-:W-:Y:S01]  /*10df0*/  FMUL.FTZ R38, R27, R30 ;  /* 0x0000001e1b267220 */ /* 0x000fe20000410000 */
[----:B------:R-:W-:Y:S02]  /*10e00*/  IMAD.U32 R29, R11, 0x10000, RZ ;  /* 0x000100000b1d7824 */ /* 0x000fe400078e00ff */
[C---:B------:R-:W-:Y:S01]  /*10e10*/  FFMA.FTZ R39, R14.reuse, R31, -R39 ;  /* 0x0000001f0e277223 */ /* 0x040fe20000010827 */
[----:B------:R-:W-:Y:S01]  /*10e20*/  FFMA.FTZ R45, R14, R37, R45 ;  /* 0x000000250e2d7223 */ /* 0x000fe2000001002d */
[----:B------:R-:W-:Y:S02]  /*10e30*/  IMAD.U32 R14, R130, 0x10000, RZ ;  /* 0x00010000820e7824 */ /* 0x000fe400078e00ff */
[-C--:B------:R-:W-:Y:S01]  /*10e40*/  FMUL.FTZ R44, R27, R26.reuse ;  /* 0x0000001a1b2c7220 */ /* 0x080fe20000410000 */
[----:B------:R-:W-:Y:S01]  /*10e50*/  FFMA.FTZ R38, R15, R26, -R38 ;  /* 0x0000001a0f267223 */ /* 0x000fe20000010826 */
[C---:B------:R-:W-:Y:S01]  /*10e60*/  FMUL.FTZ R26, R29.reuse, R36 ;  /* 0x000000241d1a7220 */ /* 0x040fe20000410000 */
[----:B------:R-:W-:Y:S01]  /*10e70*/  FMUL.FTZ R29, R29, R14 ;  /* 0x0000000e1d1d7220 */ /* 0x000fe20000410000 */
[----:B------:R-:W-:Y:S01]  /*10e80*/  FFMA.FTZ R44, R15, R30, R44 ;  /* 0x0000001e0f2c7223 */ /* 0x000fe2000001002c */
[----:B------:R-:W-:Y:S01]  /*10e90*/  LOP3.LUT R132, R132, 0xffff0000, RZ, 0xc0, !PT ;  /* 0xffff000084847812 */ /* 0x000fe200078ec0ff */
[C---:B------:R-:W-:Y:S01]  /*10ea0*/  FMUL.FTZ R15, R8.reuse, R135 ;  /* 0x00000087080f7220 */ /* 0x040fe20000410000 */
[C---:B------:R-:W-:Y:S01]  /*10eb0*/  FFMA.FTZ R30, R25.reuse, R14, -R26 ;  /* 0x0000000e191e7223 */ /* 0x040fe2000001081a */
[----:B------:R-:W-:Y:S01]  /*10ec0*/  FFMA.FTZ R36, R25, R36, R29 ;  /* 0x0000002419247223 */ /* 0x000fe2000001001d */
[----:B------:R-:W-:Y:S01]  /*10ed0*/  FMUL.FTZ R27, R8, R131 ;  /* 0x00000083081b7220 */ /* 0x000fe20000410000 */
[----:B------:R-:W-:-:S02]  /*10ee0*/  IMAD.U32 R28, R10, 0x10000, RZ ;  /* 0x000100000a1c7824 */ /* 0x000fc400078e00ff */
[C---:B------:R-:W-:Y:S01]  /*10ef0*/  FFMA.FTZ R8, R4.reuse, R131, -R15 ;  /* 0x0000008304087223 */ /* 0x040fe2000001080f */
[----:B------:R-:W-:Y:S02]  /*10f00*/  IMAD.U32 R25, R133, 0x10000, RZ ;  /* 0x0001000085197824 */ /* 0x000fe400078e00ff */
[C---:B------:R-:W-:Y:S01]  /*10f10*/  FMUL.FTZ R26, R9.reuse, R136 ;  /* 0x00000088091a7220 */ /* 0x040fe20000410000 */
[-C--:B------:R-:W-:Y:S01]  /*10f20*/  FMUL.FTZ R29, R9, R132.reuse ;  /* 0x00000084091d7220 */ /* 0x080fe20000410000 */
[----:B------:R-:W-:Y:S02]  /*10f30*/  IMAD.U32 R15, R129, 0x10000, RZ ;  /* 0x00010000810f7824 */ /* 0x000fe400078e00ff */
[----:B------:R-:W-:Y:S01]  /*10f40*/  FFMA.FTZ R14, R4, R135, R27 ;  /* 0x00000087040e7223 */ /* 0x000fe2000001001b */
[----:B------:R-:W-:Y:S01]  /*10f50*/  FMUL.FTZ R27, R28, R25 ;  /* 0x000000191c1b7220 */ /* 0x000fe20000410000 */
[C---:B------:R-:W-:Y:S01]  /*10f60*/  FFMA.FTZ R9, R5.reuse, R132, -R26 ;  /* 0x0000008405097223 */ /* 0x040fe2000001081a */
[----:B------:R-:W-:Y:S01]  /*10f70*/  FFMA.FTZ R29, R5, R136, R29 ;  /* 0x00000088051d7223 */ /* 0x000fe2000001001d */
        /* <DEDUP_REMOVED lines=9> */
[----:B------:R-:W-:-:S02]  /*11010*/  FMUL.FTZ R5, R10, R133 ;  /* 0x000000850a057220 */ /* 0x000fc40000410000 */
[-C--:B------:R-:W-:Y:S02]  /*11020*/  FMUL.FTZ R4, R10, R129.reuse ;  /* 0x000000810a047220 */ /* 0x080fe40000410000 */
[-C--:B------:R-:W-:Y:S01]  /*11030*/  FMUL.FTZ R15, R11, R130.reuse ;  /* 0x000000820b0f7220 */ /* 0x080fe20000410000 */
[C---:B------:R-:W-:Y:S01]  /*11040*/  FFMA.FTZ R10, R6.reuse, R129, -R5 ;  /* 0x00000081060a7223 */ /* 0x040fe20000010805 */
[C---:B------:R-:W-:Y:S01]  /*11050*/  FFMA.FTZ R11, R7.reuse, R130, -R26 ;  /* 0x00000082070b7223 */ /* 0x040fe2000001081a */
[----:B------:R-:W-:Y:S01]  /*11060*/  FFMA.FTZ R133, R6, R133, R4 ;  /* 0x0000008506857223 */ /* 0x000fe20000010004 */
[----:B------:R-:W-:Y:S01]  /*11070*/  FFMA.FTZ R15, R7, R134, R15 ;  /* 0x00000086070f7223 */ /* 0x000fe2000001000f */
[----:B------:R-:W-:Y:S02]  /*11080*/  F2FP.BF16.F32.PACK_AB R4, R8, R39 ;  /* 0x000000270804723e */ /* 0x000fe400000010ff */
[----:B------:R-:W-:Y:S02]  /*11090*/  F2FP.BF16.F32.PACK_AB R5, R9, R38 ;  /* 0x000000260905723e */ /* 0x000fe400000010ff */
[----:B------:R-:W-:-:S02]  /*110a0*/  F2FP.BF16.F32.PACK_AB R6, R10, R27 ;  /* 0x0000001b0a06723e */ /* 0x000fc400000010ff */
[----:B------:R-:W-:Y:S02]  /*110b0*/  F2FP.BF16.F32.PACK_AB R7, R11, R30 ;  /* 0x0000001e0b07723e */ /* 0x000fe400000010ff */
[----:B------:R-:W-:Y:S02]  /*110c0*/  F2FP.BF16.F32.PACK_AB R8, R14, R45 ;  /* 0x0000002d0e08723e */ /* 0x000fe400000010ff */
[----:B------:R-:W-:Y:S01]  /*110d0*/  F2FP.BF16.F32.PACK_AB R9, R29, R44 ;  /* 0x0000002c1d09723e */ /* 0x000fe200000010ff */
[----:B------:R1:W-:Y:S01]  /*110e0*/  STS.128 [R122], R4 ;  /* 0x000000047a007388 */ /* 0x0003e20000000c00 */
[----:B------:R-:W-:Y:S02]  /*110f0*/  F2FP.BF16.F32.PACK_AB R10, R133, R24 ;  /* 0x00000018850a723e */ /* 0x000fe400000010ff */
[----:B------:R-:W-:-:S05]  /*11100*/  F2FP.BF16.F32.PACK_AB R11, R15, R36 ;  /* 0x000000240f0b723e */ /* 0x000fca00000010ff */
[----:B------:R1:W-:Y:S02]  /*11110*/  STS.128 [R12+0x10400], R8 ;  /* 0x010400080c007388 */ /* 0x0003e40000000c00 */
.L_x_1545:
[----:B------:R-:W-:Y:S05]  /*11120*/  BSYNC B2 ;  /* 0x0000000000027941 */ /* 0x000fea0003800000 */
.L_x_1544:
        /* <DEDUP_REMOVED lines=8> */
[----:B-----5:R-:W-:-:S02]  /*111b0*/  LOP3.LUT R4, R121, 0x38, R4, 0xf8, !PT ;  /* 0x0000003879047812 */ /* 0x020fc400078ef804 */
[----:B------:R-:W-:Y:S01]  /*111c0*/  SHF.R.U32.HI R32, RZ, 0x10, R33 ;  /* 0x00000010ff207819 */ /* 0x000fe20000011621 */
[----:B------:R-:W-:Y:S01]  /*111d0*/  IMAD.SHL.U32 R6, R6, 0x400, RZ ;  /* 0x0000040006067824 */ /* 0x000fe200078e00ff */
[----:B------:R-:W-:Y:S02]  /*111e0*/  LOP3.LUT R4, R4, R47, RZ, 0x3c, !PT ;  /* 0x0000002f04047212 */ /* 0x000fe400078e3cff */
[----:B------:R-:W-:Y:S02]  /*111f0*/  PRMT R114, R114, 0x5410, R25 ;  /* 0x0000541072727816 */ /* 0x000fe40000000019 */
[----:B0-----:R-:W-:Y:S02]  /*11200*/  LOP3.LUT R9, R6, 0x7fffe000, RZ, 0xc0, !PT ;  /* 0x7fffe00006097812 */ /* 0x001fe400078ec0ff */
[----:B------:R-:W-:Y:S01]  /*11210*/  PRMT R118, R118, 0x5410, R15 ;  /* 0x0000541076767816 */ /* 0x000fe2000000000f */
[----:B------:R-:W-:Y:S01]  /*11220*/  IMAD.U32 R30, R114, 0x10000, RZ ;  /* 0x00010000721e7824 */ /* 0x000fe200078e00ff */
[----:B------:R-:W-:-:S02]  /*11230*/  IADD3 R9, R4, R9, R46 ;  /* 0x0000000904097210 */ /* 0x000fc40007ffe02e */
[----:B------:R-:W-:Y:S02]  /*11240*/  SHF.R.U64 R13, R42, 0x10, R43 ;  /* 0x000000102a0d7819 */ /* 0x000fe4000000122b */
[----:B------:R-:W-:Y:S01]  /*11250*/  SHF.R.U32.HI R40, RZ, 0x10, R41 ;  /* 0x00000010ff287819 */ /* 0x000fe20000011629 */
[----:B------:R-:W-:Y:S01]  /*11260*/  IMAD R12, R9, 0x2, R16 ;  /* 0x00000002090c7824 */ /* 0x000fe200078e0210 */
[----:B------:R-:W-:Y:S02]  /*11270*/  SHF.R.U32.HI R42, RZ, 0x10, R43 ;  /* 0x00000010ff2a7819 */ /* 0x000fe4000001162b */
[--C-:B------:R-:W-:Y:S02]  /*11280*/  SHF.R.U64 R14, R34, 0x10, R35.reuse ;  /* 0x00000010220e7819 */ /* 0x100fe40000001223 */
[----:B------:R-:W0:Y:S01]  /*11290*/  LDS.128 R8, [R12+0x10400] ;  /* 0x010400000c087984 */ /* 0x000e220000000c00 */
[----:B------:R-:W-:Y:S01]  /*112a0*/  PRMT R115, R115, 0x5410, R32 ;  /* 0x0000541073737816 */ /* 0x000fe20000000020 */
[----:B------:R-:W-:Y:S01]  /*112b0*/  IMAD.U32 R32, R118, 0x10000, RZ ;  /* 0x0001000076207824 */ /* 0x000fe200078e00ff */
[----:B------:R-:W-:-:S02]  /*112c0*/  SHF.R.U32.HI R35, RZ, 0x10, R35 ;  /* 0x00000010ff237819 */ /* 0x000fc40000011623 */
[----:B------:R-:W-:Y:S02]  /*112d0*/  PRMT R119, R119, 0x5410, R40 ;  /* 0x0000541077777816 */ /* 0x000fe40000000028 */
[----:B------:R-:W-:Y:S02]  /*112e0*/  PRMT R117, R117, 0x5410, R42 ;  /* 0x0000541075757816 */ /* 0x000fe4000000002a */
[----:B------:R-:W-:Y:S01]  /*112f0*/  PRMT R116, R116, 0x5410, R13 ;  /* 0x0000541074747816 */ /* 0x000fe2000000000d */
[----:B------:R-:W-:Y:S01]  /*11300*/  IMAD.U32 R29, R119, 0x10000, RZ ;  /* 0x00010000771d7824 */ /* 0x000fe200078e00ff */
[----:B------:R-:W-:Y:S01]  /*11310*/  PRMT R110, R110, 0x5410, R35 ;  /* 0x000054106e6e7816 */ /* 0x000fe20000000023 */
[----:B------:R-:W-:Y:S01]  /*11320*/  IMAD.U32 R31, R117, 0x10000, RZ ;  /* 0x00010000751f7824 */ /* 0x000fe200078e00ff */
[----:B------:R-:W-:Y:S01]  /*11330*/  PRMT R109, R109, 0x5410, R14 ;  /* 0x000054106d6d7816 */ /* 0x000fe2000000000e */
[C---:B0-----:R-:W-:Y:S01]  /*11340*/  IMAD.U32 R25, R8.reuse, 0x10000, RZ ;  /* 0x0001000008197824 */ /* 0x041fe200078e00ff */
[----:B------:R-:W-:Y:S01]  /*11350*/  LOP3.LUT R8, R8, 0xffff0000, RZ, 0xc0, !PT ;  /* 0xffff000008087812 */ /* 0x000fe200078ec0ff */
[C---:B------:R-:W-:Y:S01]  /*11360*/  IMAD.U32 R26, R9.reuse, 0x10000, RZ ;  /* 0x00010000091a7824 */ /* 0x040fe200078e00ff */
[----:B------:R-:W-:Y:S01]  /*11370*/  LOP3.LUT R9, R9, 0xffff0000, RZ, 0xc0, !PT ;  /* 0xffff000009097812 */ /* 0x000fe200078ec0ff */
[C---:B------:R-:W-:Y:S01]  /*11380*/  FMUL.FTZ R34, R25.reuse, R32 ;  /* 0x0000002019227220 */ /* 0x040fe20000410000 */
[----:B------:R-:W-:Y:S01]  /*11390*/  FMUL.FTZ R36, R25, R30 ;  /* 0x0000001e19247220 */ /* 0x000fe20000410000 */
[----:B------:R-:W-:-:S02]  /*113a0*/  IMAD.U32 R28, R11, 0x10000, RZ ;  /* 0x000100000b1c7824 */ /* 0x000fc400078e00ff */
[----:B------:R-:W-:Y:S01]  /*113b0*/  FMUL.FTZ R33, R26, R29 ;  /* 0x0000001d1a217220 */ /* 0x000fe20000410000 */
[----:B------:R-:W-:Y:S01]  /*113c0*/  IMAD.U32 R25, R115, 0x10000, RZ ;  /* 0x0001000073197824 */ /* 0x000fe200078e00ff */
[----:B------:R-:W-:Y:S01]  /*113d0*/  LOP3.LUT R11, R11, 0xffff0000, RZ, 0xc0, !PT ;  /* 0xffff00000b0b7812 */ /* 0x000fe200078ec0ff */
[----:B------:R-:W-:Y:S01]  /*113e0*/  FMUL.FTZ R37, R28, R31 ;  /* 0x0000001f1c257220 */ /* 0x000fe20000410000 */
[----:B------:R-:W-:Y:S02]  /*113f0*/  IMAD.U32 R27, R10, 0x10000, RZ ;  /* 0x000100000a1b7824 */ /* 0x000fe400078e00ff */
[----:B------:R-:W-:Y:S01]  /*11400*/  FMUL.FTZ R35, R26, R25 ;  /* 0x000000191a237220 */ /* 0x000fe20000410000 */
[----:B------:R-:W-:Y:S01]  /*11410*/  IMAD.U32 R26, R116, 0x10000, RZ ;  /* 0x00010000741a7824 */ /* 0x000fe200078e00ff */
[----:B------:R-:W-:Y:S01]  /*11420*/  LOP3.LUT R10, R10, 0xffff0000, RZ, 0xc0, !PT ;  /* 0xffff00000a0a7812 */ /* 0x000fe200078ec0ff */
[----:B--2---:R-:W0:Y:S02]  /*11430*/  LDS.128 R4, [R38] ;  /* 0x0000000026047984 */ /* 0x004e240000000c00 */
        /* <DEDUP_REMOVED lines=8> */
[----:B------:R-:W-:Y:S01]  /*114c0*/  IMAD.U32 R24, R7, 0x10000, RZ ;  /* 0x0001000007187824 */ /* 0x000fe200078e00ff */
[----:B------:R-:W-:Y:S01]  /*114d0*/  LOP3.LUT R25, R118, 0xffff0000, RZ, 0xc0, !PT ;  /* 0xffff000076197812 */ /* 0x000fe200078ec0ff */
[----:B------:R-:W-:Y:S01]  /*114e0*/  FMUL.FTZ R28, R28, R13 ;  /* 0x0000000d1c1c7220 */ /* 0x000fe20000410000 */
[----:B------:R-:W-:Y:S01]  /*114f0*/  FFMA.FTZ R35, R14, R29, R35 ;  /* 0x0000001d0e237223 */ /* 0x000fe20000010023 */
[----:B------:R-:W-:Y:S01]  /*11500*/  FFMA.FTZ R37, R24, R13, -R37 ;  /* 0x0000000d18257223 */ /* 0x000fe20000010825 */
[----:B------:R-:W-:Y:S01]  /*11510*/  LOP3.LUT R13, R114, 0xffff0000, RZ, 0xc0, !PT ;  /* 0xffff0000720d7812 */ /* 0x000fe200078ec0ff */
[----:B------:R-:W-:Y:S01]  /*11520*/  FFMA.FTZ R30, R24, R31, R28 ;  /* 0x0000001f181e7223 */ /* 0x000fe2000001001c */
[----:B------:R-:W-:Y:S01]  /*11530*/  LOP3.LUT R24, R119, 0xffff0000, RZ, 0xc0, !PT ;  /* 0xffff000077187812 */ /* 0x000fe200078ec0ff */
[C---:B------:R-:W-:Y:S01]  /*11540*/  FMUL.FTZ R29, R8.reuse, R25 ;  /* 0x00000019081d7220 */ /* 0x040fe20000410000 */
[----:B------:R-:W-:Y:S01]  /*11550*/  LOP3.LUT R14, R115, 0xffff0000, RZ, 0xc0, !PT ;  /* 0xffff0000730e7812 */ /* 0x000fe200078ec0ff */
[----:B------:R-:W-:Y:S01]  /*11560*/  FMUL.FTZ R31, R8, R13 ;  /* 0x0000000d081f7220 */ /* 0x000fe20000410000 */
[----:B------:R-:W-:-:S02]  /*11570*/  IMAD.U32 R15, R6, 0x10000, RZ ;  /* 0x00010000060f7824 */ /* 0x000fc400078e00ff */
[C---:B------:R-:W-:Y:S01]  /*11580*/  FMUL.FTZ R28, R9.reuse, R24 ;  /* 0x00000018091c7220 */ /* 0x040fe20000410000 */
[C---:B------:R-:W-:Y:S01]  /*11590*/  FFMA.FTZ R29, R4.reuse, R13, -R29 ;  /* 0x0000000d041d7223 */ /* 0x040fe2000001081d */
[----:B------:R-:W-:Y:S01]  /*115a0*/  FMUL.FTZ R9, R9, R14 ;  /* 0x0000000e09097220 */ /* 0x000fe20000410000 */
[----:B------:R-:W-:Y:S01]  /*115b0*/  FFMA.FTZ R31, R4, R25, R31 ;  /* 0x00000019041f7223 */ /* 0x000fe2000001001f */
[----:B------:R-:W-:Y:S02]  /*115c0*/  IMAD.U32 R8, R109, 0x10000, RZ ;  /* 0x000100006d087824 */ /* 0x000fe400078e00ff */
[----:B------:R-:W-:Y:S01]  /*115d0*/  FMUL.FTZ R4, R27, R26 ;  /* 0x0000001a1b047220 */ /* 0x000fe20000410000 */
[C---:B------:R-:W-:Y:S01]  /*115e0*/  FFMA.FTZ R28, R5.reuse, R14, -R28 ;  /* 0x0000000e051c7223 */ /* 0x040fe2000001081c */
[----:B------:R-:W-:Y:S01]  /*115f0*/  FFMA.FTZ R24, R5, R24, R9 ;  /* 0x0000001805187223 */ /* 0x000fe20000010009 */
[----:B------:R-:W-:Y:S01]  /*11600*/  LOP3.LUT R5, R116, 0xffff0000, RZ, 0xc0, !PT ;  /* 0xffff000074057812 */ /* 0x000fe200078ec0ff */
[-C--:B------:R-:W-:Y:S01]  /*11610*/  FFMA.FTZ R13, R15, R8.reuse, -R4 ;  /* 0x000000080f0d7223 */ /* 0x080fe20000010804 */
[----:B------:R-:W-:Y:S01]  /*11620*/  FMUL.FTZ R14, R27, R8 ;  /* 0x000000081b0e7220 */ /* 0x000fe20000410000 */
[----:B------:R-:W-:-:S02]  /*11630*/  LOP3.LUT R109, R109, 0xffff0000, RZ, 0xc0, !PT ;  /* 0xffff00006d6d7812 */ /* 0x000fc400078ec0ff */
[----:B------:R-:W-:Y:S01]  /*11640*/  LOP3.LUT R4, R117, 0xffff0000, RZ, 0xc0, !PT ;  /* 0xffff000075047812 */ /* 0x000fe200078ec0ff */
[----:B------:R-:W-:Y:S01]  /*11650*/  FFMA.FTZ R14, R15, R26, R14 ;  /* 0x0000001a0f0e7223 */ /* 0x000fe2000001000e */
[----:B------:R-:W-:Y:S01]  /*11660*/  LOP3.LUT R110, R110, 0xffff0000, RZ, 0xc0, !PT ;  /* 0xffff00006e6e7812 */ /* 0x000fe200078ec0ff */
[----:B------:R-:W-:Y:S01]  /*11670*/  FMUL.FTZ R9, R10, R5 ;  /* 0x000000050a097220 */ /* 0x000fe20000410000 */
[----:B------:R-:W-:Y:S01]  /*11680*/  LOP3.LUT R6, R6, 0xffff0000, RZ, 0xc0, !PT ;  /* 0xffff000006067812 */ /* 0x000fe200078ec0ff */
[-C--:B------:R-:W-:Y:S01]  /*11690*/  FMUL.FTZ R8, R10, R109.reuse ;  /* 0x0000006d0a087220 */ /* 0x080fe20000410000 */
[----:B------:R-:W-:Y:S01]  /*116a0*/  LOP3.LUT R7, R7, 0xffff0000, RZ, 0xc0, !PT ;  /* 0xffff000007077812 */ /* 0x000fe200078ec0ff */
        /* <DEDUP_REMOVED lines=16> */
.L_x_1543:
[----:B------:R-:W-:Y:S05]  /*117b0*/  BSYNC B1 ;  /* 0x0000000000017941 */ /* 0x000fea0003800000 */
.L_x_1542:
[----:B------:R-:W-:Y:S04]  /*117c0*/  BSSY B1, `(.L_x_1546) ;  /* 0x00000dd000017945 */ /* 0x000fe80003800000 */
[----:B------:R-:W-:Y:S05]  /*117d0*/  @P2 BRA `(.L_x_1547) ;  /* 0x0000000c006c2947 */ /* 0x000fea0003800000 */
[----:B-123--:R-:W2:Y:S01]  /*117e0*/  LDL R4, [R1+0x74] ;  /* 0x0000740001047983 */ /* 0x00eea20000100800 */
[----:B------:R-:W1:Y:S03]  /*117f0*/  LDC R39, c[0x0][0x3d4] ;  /* 0x0000f500ff277b82 */ /* 0x000e660000000800 */
[----:B------:R3:W5:Y:S01]  /*11800*/  LDL R41, [R1+0x7c] ;  /* 0x00007c0001297983 */ /* 0x0007620000100800 */
[----:B------:R-:W-:Y:S01]  /*11810*/  BSSY B2, `(.L_x_1548) ;  /* 0x000006f000027945 */ /* 0x000fe20003800000 */
[-C--:B-1----:R-:W-:Y:S02]  /*11820*/  ISETP.GE.AND P0, PT, R228, R39.reuse, PT ;  /* 0x00000027e400720c */ /* 0x082fe40003f06270 */
[----:B------:R-:W-:Y:S01]  /*11830*/  ISETP.GE.AND P1, PT, R225, R39, PT ;  /* 0x00000027e100720c */ /* 0x000fe20003f26270 */
[----:B--2---:R-:W-:-:S05]  /*11840*/  IMAD.SHL.U32 R4, R4, 0x40, RZ ;  /* 0x0000004004047824 */ /* 0x004fca00078e00ff */
[----:B------:R-:W-:-:S04]  /*11850*/  LOP3.LUT R38, R4, 0x1c0, RZ, 0xc0, !PT ;  /* 0x000001c004267812 */ /* 0x000fc800078ec0ff */
[----:B------:R-:W-:Y:S01]  /*11860*/  SHF.R.U32.HI R12, RZ, 0x3, R38 ;  /* 0x00000003ff0c7819 */ /* 0x000fe20000011626 */
[----:B---3--:R-:W-:Y:S06]  /*11870*/  @P0 BRA `(.L_x_1549) ;  /* 0x0000000400a00947 */ /* 0x008fec0003800000 */
[----:B------:R-:W2:Y:S04]  /*11880*/  LDL R5, [R1+0x20] ;  /* 0x0000200001057983 */ /* 0x000ea80000100800 */
[----:B------:R-:W3:Y:S01]  /*11890*/  LDL R40, [R1+0x90] ;  /* 0x0000900001287983 */ /* 0x000ee20000100800 */
[----:B------:R-:W-:Y:S02]  /*118a0*/  SHF.R.U64 R28, R56, 0x10, R57 ;  /* 0x00000010381c7819 */ /* 0x000fe40000001239 */
[--C-:B------:R-:W-:Y:S02]  /*118b0*/  SHF.R.U64 R24, R80, 0x10, R81.reuse ;  /* 0x0000001050187819 */ /* 0x100fe40000001251 */
[----:B------:R-:W-:Y:S02]  /*118c0*/  SHF.R.U32.HI R81, RZ, 0x10, R81 ;  /* 0x00000010ff517819 */ /* 0x000fe40000011651 */
[----:B------:R-:W-:-:S02]  /*118d0*/  SHF.R.U64 R26, R58, 0x10, R59 ;  /* 0x000000103a1a7819 */ /* 0x000fc4000000123b */
[----:B------:R-:W-:Y:S02]  /*118e0*/  PRMT R107, R107, 0x5410, R28 ;  /* 0x000054106b6b7816 */ /* 0x000fe4000000001c */
[----:B------:R-:W-:Y:S02]  /*118f0*/  PRMT R113, R113, 0x5410, R24 ;  /* 0x0000541071717816 */ /* 0x000fe40000000018 */
[----:B------:R-:W-:Y:S01]  /*11900*/  SHF.R.U32.HI R57, RZ, 0x10, R57 ;  /* 0x00000010ff397819 */ /* 0x000fe20000011639 */
[----:B------:R-:W-:Y:S01]  /*11910*/  IMAD.U32 R31, R107, 0x10000, RZ ;  /* 0x000100006b1f7824 */ /* 0x000fe200078e00ff */
[----:B------:R-:W-:Y:S01]  /*11920*/  SHF.R.U64 R14, R82, 0x10, R83 ;  /* 0x00000010520e7819 */ /* 0x000fe20000001253 */
[----:B------:R-:W-:Y:S01]  /*11930*/  IMAD.U32 R33, R113, 0x10000, RZ ;  /* 0x0001000071217824 */ /* 0x000fe200078e00ff */
[----:B------:R-:W-:Y:S02]  /*11940*/  PRMT R120, R120, 0x5410, R81 ;  /* 0x0000541078787816 */ /* 0x000fe40000000051 */
[----:B------:R-:W-:-:S02]  /*11950*/  SHF.R.U32.HI R83, RZ, 0x10, R83 ;  /* 0x00000010ff537819 */ /* 0x000fc40000011653 */
[----:B------:R-:W-:Y:S01]  /*11960*/  PRMT R105, R105, 0x5410, R26 ;  /* 0x0000541069697816 */ /* 0x000fe2000000001a */
[----:B------:R-:W-:Y:S01]  /*11970*/  IMAD.U32 R30, R120, 0x10000, RZ ;  /* 0x00010000781e7824 */ /* 0x000fe200078e00ff */
[----:B------:R-:W-:Y:S02]  /*11980*/  SHF.R.U32.HI R59, RZ, 0x10, R59 ;  /* 0x00000010ff3b7819 */ /* 0x000fe4000001163b */
[----:B------:R-:W-:Y:S02]  /*11990*/  PRMT R108, R108, 0x5410, R57 ;  /* 0x000054106c6c7816 */ /* 0x000fe40000000039 */
[----:B------:R-:W-:Y:S02]  /*119a0*/  PRMT R111, R111, 0x5410, R14 ;  /* 0x000054106f6f7816 */ /* 0x000fe4000000000e */
[----:B------:R-:W-:Y:S02]  /*119b0*/  PRMT R112, R112, 0x5410, R83 ;  /* 0x0000541070707816 */ /* 0x000fe40000000053 */
[----:B------:R-:W-:-:S02]  /*119c0*/  PRMT R106, R106, 0x5410, R59 ;  /* 0x000054106a6a7816 */ /* 0x000fc4000000003b */
[----:B------:R-:W-:Y:S01]  /*119d0*/  LOP3.LUT R113, R113, 0xffff0000, RZ, 0xc0, !PT ;  /* 0xffff000071717812 */ /* 0x000fe200078ec0ff */
[----:B------:R-:W-:Y:S01]  /*119e0*/  IMAD.U32 R32, R112, 0x10000, RZ ;  /* 0x0001000070207824 */ /* 0x000fe200078e00ff */
[----:B------:R-:W-:Y:S02]  /*119f0*/  LOP3.LUT R107, R107, 0xffff0000, RZ, 0xc0, !PT ;  /* 0xffff00006b6b7812 */ /* 0x000fe400078ec0ff */
[----:B------:R-:W-:Y:S02]  /*11a00*/  LOP3.LUT R120, R120, 0xffff0000, RZ, 0xc0, !PT ;  /* 0xffff000078787812 */ /* 0x000fe400078ec0ff */
[----:B------:R-:W-:Y:S02]  /*11a10*/  LOP3.LUT R112, R112, 0xffff0000, RZ, 0xc0, !PT ;  /* 0xffff000070707812 */ /* 0x000fe400078ec0ff */
[----:B--2---:R-:W-:-:S04]  /*11a20*/  LEA.HI R4, R39, R5, RZ, 0x1d ;  /* 0x0000000527047211 */ /* 0x004fc800078fe8ff */
[----:B------:R-:W-:Y:S01]  /*11a30*/  SHF.R.S32.HI R7, RZ, 0x1f, R4 ;  /* 0x0000001fff077819 */ /* 0x000fe20000011404 */
[----:B------:R-:W-:-:S03]  /*11a40*/  IMAD.SHL.U32 R5, R4, 0x8, RZ ;  /* 0x0000000804057824 */ /* 0x000fc600078e00ff */
[----:B------:R-:W-:Y:S02]  /*11a50*/  LEA.HI R7, R7, R4, RZ, 0x3 ;  /* 0x0000000407077211 */ /* 0x000fe400078f18ff */
[----:B------:R-:W-:-:S03]  /*11a60*/  LOP3.LUT R5, R38, 0x38, R5, 0xf8, !PT ;  /* 0x0000003826057812 */ /* 0x000fc600078ef805 */
[----:B------:R-:W-:Y:S01]  /*11a70*/  IMAD.SHL.U32 R7, R7, 0x400, RZ ;  /* 0x0000040007077824 */ /* 0x000fe200078e00ff */
[----:B------:R-:W-:-:S04]  /*11a80*/  LOP3.LUT R5, R5, R12, RZ, 0x3c, !PT ;  /* 0x0000000c05057212 */ /* 0x000fc800078e3cff */
[----:B------:R-:W-:-:S04]  /*11a90*/  LOP3.LUT R4, R7, 0x7fffe000, RZ, 0xc0, !PT ;  /* 0x7fffe00007047812 */ /* 0x000fc800078ec0ff */
[----:B0----5:R-:W-:Y:S02]  /*11aa0*/  IADD3 R9, R5, R4, R41 ;  /* 0x0000000405097210 */ /* 0x021fe40007ffe029 */
        /* <DEDUP_REMOVED lines=69> */
.L_x_1549:
[----:B------:R-:W-:Y:S05]  /*11f00*/  BSYNC B2 ;  /* 0x0000000000027941 */ /* 0x000fea0003800000 */
.L_x_1548:
[----:B------:R-:W-:Y:S05]  /*11f10*/  @P1 BRA `(.L_x_1547) ;  /* 0x00000004009c1947 */ /* 0x000fea0003800000 */
[----:B-1----:R-:W2:Y:S01]  /*11f20*/  LDL R40, [R1+0x8c] ;  /* 0x00008c0001287983 */ /* 0x002ea20000100800 */
[----:B------:R-:W-:Y:S02]  /*11f30*/  LEA.HI R39, R39, R0, RZ, 0x1d ;  /* 0x0000000027277211 */ /* 0x000fe400078fe8ff */
[----:B------:R-:W-:Y:S02]  /*11f40*/  SHF.R.U64 R27, R52, 0x10, R53 ;  /* 0x00000010341b7819 */ /* 0x000fe40000001235 */
[----:B------:R-:W-:Y:S01]  /*11f50*/  SHF.R.S32.HI R4, RZ, 0x1f, R39 ;  /* 0x0000001fff047819 */ /* 0x000fe20000011427 */
[----:B------:R-:W-:Y:S01]  /*11f60*/  IMAD.SHL.U32 R5, R39, 0x8, RZ ;  /* 0x0000000827057824 */ /* 0x000fe200078e00ff */
[----:B------:R-:W-:Y:S02]  /*11f70*/  SHF.R.U64 R15, R60, 0x10, R61 ;  /* 0x000000103c0f7819 */ /* 0x000fe4000000123d */
[----:B------:R-:W-:Y:S02]  /*11f80*/  LEA.HI R4, R4, R39, RZ, 0x3 ;  /* 0x0000002704047211 */ /* 0x000fe400078f18ff */
[----:B------:R-:W-:-:S02]  /*11f90*/  LOP3.LUT R5, R38, 0x38, R5, 0xf8, !PT ;  /* 0x0000003826057812 */ /* 0x000fc400078ef805 */
[----:B------:R-:W-:Y:S01]  /*11fa0*/  SHF.R.U64 R25, R54, 0x10, R55 ;  /* 0x0000001036197819 */ /* 0x000fe20000001237 */
[----:B------:R-:W-:Y:S01]  /*11fb0*/  IMAD.SHL.U32 R4, R4, 0x400, RZ ;  /* 0x0000040004047824 */ /* 0x000fe200078e00ff */
[----:B------:R-:W-:Y:S02]  /*11fc0*/  LOP3.LUT R5, R5, R12, RZ, 0x3c, !PT ;  /* 0x0000000c05057212 */ /* 0x000fe400078e3cff */
[----:B------:R-:W-:Y:S02]  /*11fd0*/  PRMT R90, R90, 0x5410, R27 ;  /* 0x000054105a5a7816 */ /* 0x000fe4000000001b */
[----:B------:R-:W-:Y:S02]  /*11fe0*/  LOP3.LUT R4, R4, 0x7fffe000, RZ, 0xc0, !PT ;  /* 0x7fffe00004047812 */ /* 0x000fe400078ec0ff */
[----:B------:R-:W-:Y:S01]  /*11ff0*/  PRMT R94, R94, 0x5410, R15 ;  /* 0x000054105e5e7816 */ /* 0x000fe2000000000f */
[----:B------:R-:W-:Y:S01]  /*12000*/  IMAD.U32 R30, R90, 0x10000, RZ ;  /* 0x000100005a1e7824 */ /* 0x000fe200078e00ff */
[----:B0----5:R-:W-:-:S02]  /*12010*/  IADD3 R9, R5, R4, R41 ;  /* 0x0000000405097210 */ /* 0x021fc40007ffe029 */
[----:B------:R-:W-:Y:S01]  /*12020*/  SHF.R.U64 R13, R62, 0x10, R63 ;  /* 0x000000103e0d7819 */ /* 0x000fe2000000123f */
[----:B------:R-:W-:Y:S01]  /*12030*/  IMAD.U32 R32, R94, 0x10000, RZ ;  /* 0x000100005e207824 */ /* 0x000fe200078e00ff */
[----:B------:R-:W-:Y:S01]  /*12040*/  SHF.R.U32.HI R60, RZ, 0x10, R61 ;  /* 0x00000010ff3c7819 */ /* 0x000fe2000001163d */
[----:B------:R-:W-:Y:S01]  /*12050*/  IMAD R12, R9, 0x2, R16 ;  /* 0x00000002090c7824 */ /* 0x000fe200078e0210 */
[----:B------:R-:W-:Y:S02]  /*12060*/  SHF.R.U32.HI R62, RZ, 0x10, R63 ;  /* 0x00000010ff3e7819 */ /* 0x000fe4000001163f */
[----:B------:R-:W-:Y:S02]  /*12070*/  PRMT R88, R88, 0x5410, R25 ;  /* 0x0000541058587816 */ /* 0x000fe40000000019 */
[----:B------:R-:W0:Y:S01]  /*12080*/  LDS.128 R8, [R12+0x10400] ;  /* 0x010400000c087984 */ /* 0x000e220000000c00 */
[----:B------:R-:W-:Y:S02]  /*12090*/  SHF.R.U32.HI R54, RZ, 0x10, R55 ;  /* 0x00000010ff367819 */ /* 0x000fe40000011637 */
        /* <DEDUP_REMOVED lines=52> */
[-C--:B------:R-:W-:Y:S01]  /*123e0*/  FMUL.FTZ R14, R27, R8.reuse ;  /* 0x000000081b0e7220 */ /* 0x080fe20000410000 */
[----:B------:R-:W-:Y:S01]  /*123f0*/  FFMA.FTZ R13, R15, R8, -R4 ;  /* 0x000000080f0d7223 */ /* 0x000fe20000010804 */
[----:B------:R-:W-:-:S02]  /*12400*/  LOP3.LUT R9, R92, 0xffff0000, RZ, 0xc0, !PT ;  /* 0xffff00005c097812 */ /* 0x000fc400078ec0ff */
[----:B------:R-:W-:Y:S01]  /*12410*/  LOP3.LUT R5, R88, 0xffff0000, RZ, 0xc0, !PT ;  /* 0xffff000058057812 */ /* 0x000fe200078ec0ff */
[----:B------:R-:W-:Y:S01]  /*12420*/  FFMA.FTZ R14, R15, R26, R14 ;  /* 0x0000001a0f0e7223 */ /* 0x000fe2000001000e */
[----:B------:R-:W-:Y:S01]  /*12430*/  LOP3.LUT R8, R93, 0xffff0000, RZ, 0xc0, !PT ;  /* 0xffff00005d087812 */ /* 0x000fe200078ec0ff */
[C---:B------:R-:W-:Y:S01]  /*12440*/  FMUL.FTZ R15, R10.reuse, R9 ;  /* 0x000000090a0f7220 */ /* 0x040fe20000410000 */
[----:B------:R-:W-:Y:S01]  /*12450*/  LOP3.LUT R4, R89, 0xffff0000, RZ, 0xc0, !PT ;  /* 0xffff000059047812 */ /* 0x000fe200078ec0ff */
[-C--:B------:R-:W-:Y:S01]  /*12460*/  FMUL.FTZ R26, R10, R5.reuse ;  /* 0x000000050a1a7220 */ /* 0x080fe20000410000 */
[----:B------:R-:W-:Y:S01]  /*12470*/  LOP3.LUT R6, R6, 0xffff0000, RZ, 0xc0, !PT ;  /* 0xffff000006067812 */ /* 0x000fe200078ec0ff */
[----:B------:R-:W-:Y:S01]  /*12480*/  FMUL.FTZ R32, R11, R8 ;  /* 0x000000080b207220 */ /* 0x000fe20000410000 */
[----:B------:R-:W-:Y:S01]  /*12490*/  LOP3.LUT R7, R7, 0xffff0000, RZ, 0xc0, !PT ;  /* 0xffff000007077812 */ /* 0x000fe200078ec0ff */
[-C--:B------:R-:W-:Y:S02]  /*124a0*/  FMUL.FTZ R25, R11, R4.reuse ;  /* 0x000000040b197220 */ /* 0x080fe40000410000 */
        /* <DEDUP_REMOVED lines=14> */
.L_x_1547:
[----:B------:R-:W-:Y:S05]  /*12590*/  BSYNC B1 ;  /* 0x0000000000017941 */ /* 0x000fea0003800000 */
.L_x_1546:
[----:B------:R-:W-:Y:S05]  /*125a0*/  @P3 BRA `(.L_x_1505) ;  /* 0x0000000c006c3947 */ /* 0x000fea0003800000 */
[----:B-1234-:R-:W2:Y:S01]  /*125b0*/  LDL R4, [R1+0x70] ;  /* 0x0000700001047983 */ /* 0x01eea20000100800 */
[----:B------:R-:W1:Y:S03]  /*125c0*/  LDC R39, c[0x0][0x3d4] ;  /* 0x0000f500ff277b82 */ /* 0x000e660000000800 */
[----:B------:R3:W5:Y:S01]  /*125d0*/  LDL R40, [R1+0x78] ;  /* 0x0000780001287983 */ /* 0x0007620000100800 */
[----:B------:R-:W-:Y:S01]  /*125e0*/  BSSY B1, `(.L_x_1550) ;  /* 0x000006f000017945 */ /* 0x000fe20003800000 */
[-C--:B-1----:R-:W-:Y:S02]  /*125f0*/  ISETP.GE.AND P0, PT, R228, R39.reuse, PT ;  /* 0x00000027e400720c */ /* 0x082fe40003f06270 */
[----:B------:R-:W-:Y:S01]  /*12600*/  ISETP.GE.AND P1, PT, R225, R39, PT ;  /* 0x00000027e100720c */ /* 0x000fe20003f26270 */
[----:B--2---:R-:W-:-:S05]  /*12610*/  IMAD.SHL.U32 R4, R4, 0x40, RZ ;  /* 0x0000004004047824 */ /* 0x004fca00078e00ff */
[----:B------:R-:W-:-:S04]  /*12620*/  LOP3.LUT R38, R4, 0x1c0, RZ, 0xc0, !PT ;  /* 0x000001c004267812 */ /* 0x000fc800078ec0ff */
[----:B-----5:R-:W-:Y:S01]  /*12630*/  SHF.R.U32.HI R41, RZ, 0x3, R38 ;  /* 0x00000003ff297819 */ /* 0x020fe20000011626 */
[----:B---3--:R-:W-:Y:S06]  /*12640*/  @P0 BRA `(.L_x_1551) ;  /* 0x0000000400a00947 */ /* 0x008fec0003800000 */
[----:B------:R-:W2:Y:S04]  /*12650*/  LDL R5, [R1+0x20] ;  /* 0x0000200001057983 */ /* 0x000ea80000100800 */
[----:B------:R-:W3:Y:S01]  /*12660*/  LDL R42, [R1+0x88] ;  /* 0x00008800012a7983 */ /* 0x000ee20000100800 */
[----:B------:R-:W-:Y:S02]  /*12670*/  SHF.R.U64 R27, R68, 0x10, R69 ;  /* 0x00000010441b7819 */ /* 0x000fe40000001245 */
[----:B------:R-:W-:Y:S02]  /*12680*/  SHF.R.U64 R15, R76, 0x10, R77 ;  /* 0x000000104c0f7819 */ /* 0x000fe4000000124d */
[----:B------:R-:W-:Y:S02]  /*12690*/  SHF.R.U64 R25, R70, 0x10, R71 ;  /* 0x0000001046197819 */ /* 0x000fe40000001247 */
[----:B------:R-:W-:-:S02]  /*126a0*/  PRMT R98, R98, 0x5410, R27 ;  /* 0x0000541062627816 */ /* 0x000fc4000000001b */
[----:B------:R-:W-:Y:S02]  /*126b0*/  PRMT R102, R102, 0x5410, R15 ;  /* 0x0000541066667816 */ /* 0x000fe4000000000f */
[----:B------:R-:W-:Y:S01]  /*126c0*/  SHF.R.U64 R13, R78, 0x10, R79 ;  /* 0x000000104e0d7819 */ /* 0x000fe2000000124f */
[----:B------:R-:W-:Y:S01]  /*126d0*/  IMAD.U32 R30, R98, 0x10000, RZ ;  /* 0x00010000621e7824 */ /* 0x000fe200078e00ff */
[----:B------:R-:W-:Y:S01]  /*126e0*/  SHF.R.U32.HI R76, RZ, 0x10, R77 ;  /* 0x00000010ff4c7819 */ /* 0x000fe2000001164d */
[----:B------:R-:W-:Y:S01]  /*126f0*/  IMAD.U32 R32, R102, 0x10000, RZ ;  /* 0x0001000066207824 */ /* 0x000fe200078e00ff */
[----:B------:R-:W-:Y:S02]  /*12700*/  SHF.R.U32.HI R78, RZ, 0x10, R79 ;  /* 0x00000010ff4e7819 */ /* 0x000fe4000001164f */
[----:B------:R-:W-:Y:S02]  /*12710*/  PRMT R96, R96, 0x5410, R25 ;  /* 0x0000541060607816 */ /* 0x000fe40000000019 */
[----:B------:R-:W-:-:S02]  /*12720*/  SHF.R.U32.HI R70, RZ, 0x10, R71 ;  /* 0x00000010ff467819 */ /* 0x000fc40000011647 */
[----:B------:R-:W-:Y:S02]  /*12730*/  SHF.R.U32.HI R68, RZ, 0x10, R69 ;  /* 0x00000010ff447819 */ /* 0x000fe40000011645 */
[----:B------:R-:W-:Y:S02]  /*12740*/  PRMT R103, R103, 0x5410, R76 ;  /* 0x0000541067677816 */ /* 0x000fe4000000004c */
[----:B------:R-:W-:Y:S02]  /*12750*/  PRMT R101, R101, 0x5410, R78 ;  /* 0x0000541065657816 */ /* 0x000fe4000000004e */
[----:B------:R-:W-:Y:S01]  /*12760*/  PRMT R100, R100, 0x5410, R13 ;  /* 0x0000541064647816 */ /* 0x000fe2000000000d */
[----:B------:R-:W-:Y:S01]  /*12770*/  IMAD.U32 R29, R103, 0x10000, RZ ;  /* 0x00010000671d7824 */ /* 0x000fe200078e00ff */
[----:B------:R-:W-:Y:S01]  /*12780*/  PRMT R97, R97, 0x5410, R70 ;  /* 0x0000541061617816 */ /* 0x000fe20000000046 */
[----:B------:R-:W-:Y:S01]  /*12790*/  IMAD.U32 R31, R101, 0x10000, RZ ;  /* 0x00010000651f7824 */ /* 0x000fe200078e00ff */
[----:B------:R-:W-:-:S02]  /*127a0*/  PRMT R99, R99, 0x5410, R68 ;  /* 0x0000541063637816 */ /* 0x000fc40000000044 */
        /* <DEDUP_REMOVED lines=30> */
[----:B------:R-:W-:Y:S02]  /*12990*/  IMAD.U32 R13, R97, 0x10000, RZ ;  /* 0x00010000610d7824 */ /* 0x000fe400078e00ff */
[C---:B------:R-:W-:Y:S01]  /*129a0*/  FMUL.FTZ R37, R28.reuse, R31 ;  /* 0x0000001f1c257220 */ /* 0x040fe20000410000 */
[----:B------:R-:W-:Y:S01]  /*129b0*/  IMAD.U32 R25, R99, 0x10000, RZ ;  /* 0x0001000063197824 */ /* 0x000fe200078e00ff */
[----:B------:R-:W-:Y:S01]  /*129c0*/  LOP3.LUT R11, R11, 0xffff0000, RZ, 0xc0, !PT ;  /* 0xffff00000b0b7812 */ /* 0x000fe200078ec0ff */
[-C--:B------:R-:W-:Y:S01]  /*129d0*/  FMUL.FTZ R28, R28, R13.reuse ;  /* 0x0000000d1c1c7220 */ /* 0x080fe20000410000 */
[----:B------:R-:W-:Y:S01]  /*129e0*/  FFMA.FTZ R37, R24, R13, -R37 ;  /* 0x0000000d18257223 */ /* 0x000fe20000010825 */
[-C--:B------:R-:W-:Y:S01]  /*129f0*/  FMUL.FTZ R35, R26, R25.reuse ;  /* 0x000000191a237220 */ /* 0x080fe20000410000 */
[----:B------:R-:W-:Y:S01]  /*12a00*/  FFMA.FTZ R33, R14, R25, -R33 ;  /* 0x000000190e217223 */ /* 0x000fe20000010821 */
[----:B------:R-:W-:Y:S01]  /*12a10*/  LOP3.LUT R25, R102, 0xffff0000, RZ, 0xc0, !PT ;  /* 0xffff000066197812 */ /* 0x000fe200078ec0ff */
[----:B------:R-:W-:Y:S01]  /*12a20*/  FFMA.FTZ R30, R24, R31, R28 ;  /* 0x0000001f181e7223 */ /* 0x000fe2000001001c */
        /* <DEDUP_REMOVED lines=8> */
[----:B------:R-:W-:Y:S02]  /*12ab0*/  IMAD.U32 R26, R100, 0x10000, RZ ;  /* 0x00010000641a7824 */ /* 0x000fe400078e00ff */
        /* <DEDUP_REMOVED lines=16> */
[-C--:B------:R-:W-:Y:S02]  /*12bc0*/  FMUL.FTZ R26, R10, R5.reuse ;  /* 0x000000050a1a7220 */ /* 0x080fe40000410000 */
[C---:B------:R-:W-:Y:S01]  /*12bd0*/  FMUL.FTZ R32, R11.reuse, R8 ;  /* 0x000000080b207220 */ /* 0x040fe20000410000 */
[C---:B------:R-:W-:Y:S01]  /*12be0*/  FFMA.FTZ R10, R6.reuse, R5, -R15 ;  /* 0x00000005060a7223 */ /* 0x040fe2000001080f */
[-C--:B------:R-:W-:Y:S01]  /*12bf0*/  FMUL.FTZ R25, R11, R4.reuse ;  /* 0x000000040b197220 */ /* 0x080fe20000410000 */
[----:B------:R-:W-:Y:S01]  /*12c00*/  FFMA.FTZ R11, R6, R9, R26 ;  /* 0x00000009060b7223 */ /* 0x000fe2000001001a */
[----:B------:R-:W-:Y:S01]  /*12c10*/  FFMA.FTZ R32, R7, R4, -R32 ;  /* 0x0000000407207223 */ /* 0x000fe20000010820 */
[----:B------:R-:W-:Y:S01]  /*12c20*/  F2FP.BF16.F32.PACK_AB R4, R29, R34 ;  /* 0x000000221d04723e */ /* 0x000fe200000010ff */
        /* <DEDUP_REMOVED lines=10> */
.L_x_1551:
[----:B------:R-:W-:Y:S05]  /*12cd0*/  BSYNC B1 ;  /* 0x0000000000017941 */ /* 0x000fea0003800000 */
.L_x_1550:
        /* <DEDUP_REMOVED lines=8> */
[----:B------:R-:W-:-:S02]  /*12d60*/  LOP3.LUT R0, R38, 0x38, R4, 0xf8, !PT ;  /* 0x0000003826007812 */ /* 0x000fc400078ef804 */
[----:B------:R-:W-:Y:S01]  /*12d70*/  PRMT R86, R86, 0x5410, R15 ;  /* 0x0000541056567816 */ /* 0x000fe2000000000f */
[----:B------:R-:W-:Y:S01]  /*12d80*/  IMAD.SHL.U32 R5, R5, 0x400, RZ ;  /* 0x0000040005057824 */ /* 0x000fe200078e00ff */
[----:B------:R-:W-:Y:S02]  /*12d90*/  LOP3.LUT R0, R0, R41, RZ, 0x3c, !PT ;  /* 0x0000002900007212 */ /* 0x000fe400078e3cff */
[----:B------:R-:W-:Y:S01]  /*12da0*/  SHF.R.U64 R12, R66, 0x10, R67 ;  /* 0x00000010420c7819 */ /* 0x000fe20000001243 */
[----:B------:R-:W-:Y:S01]  /*12db0*/  IMAD.U32 R30, R86, 0x10000, RZ ;  /* 0x00010000561e7824 */ /* 0x000fe200078e00ff */
[----:B------:R-:W-:Y:S02]  /*12dc0*/  LOP3.LUT R5, R5, 0x7fffe000, RZ, 0xc0, !PT ;  /* 0x7fffe00005057812 */ /* 0x000fe400078ec0ff */
[----:B------:R-:W-:Y:S02]  /*12dd0*/  SHF.R.U64 R13, R74, 0x10, R75 ;  /* 0x000000104a0d7819 */ /* 0x000fe4000000124b */
[----:B0-----:R-:W-:-:S02]  /*12de0*/  IADD3 R9, R0, R5, R40 ;  /* 0x0000000500097210 */ /* 0x001fc40007ffe028 */
[----:B------:R-:W-:Y:S02]  /*12df0*/  PRMT R24, R21, 0x5410, R24 ;  /* 0x0000541015187816 */ /* 0x000fe40000000018 */
[----:B------:R-:W-:Y:S01]  /*12e00*/  SHF.R.U32.HI R72, RZ, 0x10, R73 ;  /* 0x00000010ff487819 */ /* 0x000fe20000011649 */
[----:B------:R-:W-:Y:S01]  /*12e10*/  IMAD R0, R9, 0x2, R16 ;  /* 0x0000000209007824 */ /* 0x000fe200078e0210 */
[----:B------:R-:W-:Y:S01]  /*12e20*/  SHF.R.U32.HI R74, RZ, 0x10, R75 ;  /* 0x00000010ff4a7819 */ /* 0x000fe2000001164b */
[----:B------:R-:W-:Y:S01]  /*12e30*/  IMAD.U32 R26, R24, 0x10000, RZ ;  /* 0x00010000181a7824 */ /* 0x000fe200078e00ff */
[----:B------:R-:W-:Y:S02]  /*12e40*/  SHF.R.U32.HI R64, RZ, 0x10, R65 ;  /* 0x00000010ff407819 */ /* 0x000fe40000011641 */
[----:B------:R-:W0:Y:S01]  /*12e50*/  LDS.128 R8, [R0+0x10400] ;  /* 0x0104000000087984 */ /* 0x000e220000000c00 */
[----:B------:R-:W-:Y:S02]  /*12e60*/  PRMT R27, R3, 0x5410, R12 ;  /* 0x00005410031b7816 */ /* 0x000fe4000000000c */
[----:B------:R-:W-:-:S02]  /*12e70*/  SHF.R.U32.HI R67, RZ, 0x10, R67 ;  /* 0x00000010ff437819 */ /* 0x000fc40000011643 */
[----:B------:R-:W-:Y:S02]  /*12e80*/  PRMT R87, R87, 0x5410, R72 ;  /* 0x0000541057577816 */ /* 0x000fe40000000048 */
[----:B------:R-:W-:Y:S02]  /*12e90*/  PRMT R85, R85, 0x5410, R74 ;  /* 0x0000541055557816 */ /* 0x000fe4000000004a */
[----:B------:R-:W-:Y:S01]  /*12ea0*/  PRMT R25, R23, 0x5410, R64 ;  /* 0x0000541017197816 */ /* 0x000fe20000000040 */
[----:B------:R-:W-:Y:S01]  /*12eb0*/  IMAD.U32 R29, R87, 0x10000, RZ ;  /* 0x00010000571d7824 */ /* 0x000fe200078e00ff */
[----:B------:R-:W-:Y:S02]  /*12ec0*/  PRMT R28, R20, 0x5410, R67 ;  /* 0x00005410141c7816 */ /* 0x000fe40000000043 */
        /* <DEDUP_REMOVED lines=11> */
[C---:B------:R-:W-:Y:S01]  /*12f80*/  IMAD.U32 R21, R10.reuse, 0x10000, RZ ;  /* 0x000100000a157824 */ /* 0x040fe200078e00ff */
[----:B------:R-:W-:Y:S01]  /*12f90*/  LOP3.LUT R10, R10, 0xffff0000, RZ, 0xc0, !PT ;  /* 0xffff00000a0a7812 */ /* 0x000fe200078ec0ff */
[----:B------:R-:W-:Y:S01]  /*12fa0*/  FMUL.FTZ R33, R20, R15 ;  /* 0x0000000f14217220 */ /* 0x000fe20000410000 */
[----:B------:R-:W-:Y:S01]  /*12fb0*/  IMAD.U32 R20, R84, 0x10000, RZ ;  /* 0x0001000054147824 */ /* 0x000fe200078e00ff */
[----:B--2---:R-:W0:Y:S02]  /*12fc0*/  LDS.128 R4, [R36] ;  /* 0x0000000024047984 */ /* 0x004e240000000c00 */
[C---:B0-----:R-:W-:Y:S01]  /*12fd0*/  IMAD.U32 R3, R4.reuse, 0x10000, RZ ;  /* 0x0001000004037824 */ /* 0x041fe200078e00ff */
[----:B------:R-:W-:Y:S01]  /*12fe0*/  LOP3.LUT R4, R4, 0xffff0000, RZ, 0xc0, !PT ;  /* 0xffff000004047812 */ /* 0x000fe200078ec0ff */
[C---:B------:R-:W-:Y:S01]  /*12ff0*/  IMAD.U32 R12, R5.reuse, 0x10000, RZ ;  /* 0x00010000050c7824 */ /* 0x040fe200078e00ff */
[----:B------:R-:W-:Y:S01]  /*13000*/  LOP3.LUT R5, R5, 0xffff0000, RZ, 0xc0, !PT ;  /* 0xffff000005057812 */ /* 0x000fe200078ec0ff */
[----:B------:R-:W-:Y:S01]  /*13010*/  FFMA.FTZ R32, R3, R26, -R32 ;  /* 0x0000001a03207223 */ /* 0x000fe20000010820 */
[----:B------:R-:W-:-:S02]  /*13020*/  IMAD.U32 R26, R85, 0x10000, RZ ;  /* 0x00010000551a7824 */ /* 0x000fc400078e00ff */
[----:B------:R-:W-:Y:S01]  /*13030*/  FFMA.FTZ R34, R3, R30, R34 ;  /* 0x0000001e03227223 */ /* 0x000fe20000010022 */
[----:B------:R-:W-:Y:S02]  /*13040*/  IMAD.U32 R14, R7, 0x10000, RZ ;  /* 0x00010000070e7824 */ /* 0x000fe400078e00ff */
[----:B------:R-:W-:Y:S01]  /*13050*/  FFMA.FTZ R31, R12, R15, -R31 ;  /* 0x0000000f0c1f7223 */ /* 0x000fe2000001081f */
[----:B------:R-:W-:Y:S02]  /*13060*/  IMAD.U32 R3, R28, 0x10000, RZ ;  /* 0x000100001c037824 */ /* 0x000fe400078e00ff */
[C---:B------:R-:W-:Y:S01]  /*13070*/  FMUL.FTZ R35, R23.reuse, R26 ;  /* 0x0000001a17237220 */ /* 0x040fe20000410000 */
[----:B------:R-:W-:Y:S01]  /*13080*/  LOP3.LUT R15, R86, 0xffff0000, RZ, 0xc0, !PT ;  /* 0xffff0000560f7812 */ /* 0x000fe200078ec0ff */
[----:B------:R-:W-:Y:S01]  /*13090*/  FFMA.FTZ R33, R12, R29, R33 ;  /* 0x0000001d0c217223 */ /* 0x000fe20000010021 */
[-C--:B------:R-:W-:Y:S01]  /*130a0*/  FMUL.FTZ R23, R23, R3.reuse ;  /* 0x0000000317177220 */ /* 0x080fe20000410000 */
[----:B------:R-:W-:Y:S01]  /*130b0*/  FFMA.FTZ R35, R14, R3, -R35 ;  /* 0x000000030e237223 */ /* 0x000fe20000010823 */
[----:B------:R-:W-:Y:S01]  /*130c0*/  LOP3.LUT R3, R24, 0xffff0000, RZ, 0xc0, !PT ;  /* 0xffff000018037812 */ /* 0x000fe200078ec0ff */
[----:B------:R-:W-:-:S02]  /*130d0*/  IMAD.U32 R13, R6, 0x10000, RZ ;  /* 0x00010000060d7824 */ /* 0x000fc400078e00ff */
[----:B------:R-:W-:Y:S01]  /*130e0*/  FFMA.FTZ R29, R14, R26, R23 ;  /* 0x0000001a0e1d7223 */ /* 0x000fe20000010017 */
[----:B------:R-:W-:Y:S01]  /*130f0*/  LOP3.LUT R12, R25, 0xffff0000, RZ, 0xc0, !PT ;  /* 0xffff0000190c7812 */ /* 0x000fe200078ec0ff */
[C---:B------:R-:W-:Y:S01]  /*13100*/  FMUL.FTZ R23, R8.reuse, R15 ;  /* 0x0000000f08177220 */ /* 0x040fe20000410000 */
[----:B------:R-:W-:Y:S01]  /*13110*/  LOP3.LUT R14, R87, 0xffff0000, RZ, 0xc0, !PT ;  /* 0xffff0000570e7812 */ /* 0x000fe200078ec0ff */
[-C--:B------:R-:W-:Y:S01]  /*13120*/  FMUL.FTZ R25, R8, R3.reuse ;  /* 0x0000000308197220 */ /* 0x080fe20000410000 */
[----:B------:R-:W-:Y:S02]  /*13130*/  IMAD.U32 R8, R27, 0x10000, RZ ;  /* 0x000100001b087824 */ /* 0x000fe400078e00ff */
[----:B------:R-:W-:Y:S01]  /*13140*/  FFMA.FTZ R23, R4, R3, -R23 ;  /* 0x0000000304177223 */ /* 0x000fe20000010817 */
[----:B------:R-:W-:Y:S01]  /*13150*/  LOP3.LUT R3, R84, 0xffff0000, RZ, 0xc0, !PT ;  /* 0xffff000054037812 */ /* 0x000fe200078ec0ff */
[----:B------:R-:W-:Y:S01]  /*13160*/  FMUL.FTZ R24, R9, R14 ;  /* 0x0000000e09187220 */ /* 0x000fe20000410000 */
[----:B------:R-:W-:Y:S01]  /*13170*/  FFMA.FTZ R25, R4, R15, R25 ;  /* 0x0000000f04197223 */ /* 0x000fe20000010019 */
[----:B------:R-:W-:Y:S01]  /*13180*/  FMUL.FTZ R4, R21, R20 ;  /* 0x0000001415047220 */ /* 0x000fe20000410000 */
[-C--:B------:R-:W-:Y:S01]  /*13190*/  FMUL.FTZ R9, R9, R12.reuse ;  /* 0x0000000c09097220 */ /* 0x080fe20000410000 */
[----:B------:R-:W-:Y:S01]  /*131a0*/  FFMA.FTZ R24, R5, R12, -R24 ;  /* 0x0000000c05187223 */ /* 0x000fe20000010818 */
[----:B------:R-:W-:Y:S01]  /*131b0*/  LOP3.LUT R27, R27, 0xffff0000, RZ, 0xc0, !PT ;  /* 0xffff00001b1b7812 */ /* 0x000fe200078ec0ff */
[----:B------:R-:W-:Y:S01]  /*131c0*/  FFMA.FTZ R12, R13, R8, -R4 ;  /* 0x000000080d0c7223 */ /* 0x000fe20000010804 */
[----:B------:R-:W-:Y:S01]  /*131d0*/  LOP3.LUT R4, R85, 0xffff0000, RZ, 0xc0, !PT ;  /* 0xffff000055047812 */ /* 0x000fe200078ec0ff */
[----:B------:R-:W-:Y:S01]  /*131e0*/  FFMA.FTZ R14, R5, R14, R9 ;  /* 0x0000000e050e7223 */ /* 0x000fe20000010009 */
[----:B------:R-:W-:Y:S01]  /*131f0*/  LOP3.LUT R28, R28, 0xffff0000, RZ, 0xc0, !PT ;  /* 0xffff00001c1c7812 */ /* 0x000fe200078ec0ff */
[----:B------:R-:W-:Y:S01]  /*13200*/  FMUL.FTZ R26, R21, R8 ;  /* 0x00000008151a7220 */ /* 0x000fe20000410000 */
[----:B------:R-:W-:Y:S01]  /*13210*/  LOP3.LUT R6, R6, 0xffff0000, RZ, 0xc0, !PT ;  /* 0xffff000006067812 */ /* 0x000fe200078ec0ff */
[C---:B------:R-:W-:Y:S01]  /*13220*/  FMUL.FTZ R5, R10.reuse, R3 ;  /* 0x000000030a057220 */ /* 0x040fe20000410000 */
[----:B------:R-:W-:Y:S01]  /*13230*/  LOP3.LUT R7, R7, 0xffff0000, RZ, 0xc0, !PT ;  /* 0xffff000007077812 */ /* 0x000fe200078ec0ff */
[C---:B------:R-:W-:Y:S01]  /*13240*/  FMUL.FTZ R8, R11.reuse, R4 ;  /* 0x000000040b087220 */ /* 0x040fe20000410000 */
[-C--:B------:R-:W-:Y:S01]  /*13250*/  FMUL.FTZ R10, R10, R27.reuse ;  /* 0x0000001b0a0a7220 */ /* 0x080fe20000410000 */
[----:B------:R-:W-:Y:S01]  /*13260*/  FMUL.FTZ R11, R11, R28 ;  /* 0x0000001c0b0b7220 */ /* 0x000fe20000410000 */
[----:B------:R-:W-:Y:S01]  /*13270*/  FFMA.FTZ R26, R13, R20, R26 ;  /* 0x000000140d1a7223 */ /* 0x000fe2000001001a */
        /* <DEDUP_REMOVED lines=14> */
.L_x_1505:
[----:B------:R-:W-:Y:S05]  /*13360*/  BSYNC B0 ;  /* 0x0000000000007941 */ /* 0x000fea0003800000 */
.L_x_1453:
[----:B------:R-:W-:Y:S01]  /*13370*/  @!PT LDS RZ, [RZ] ;  /* 0x00000000fffff984 */ /* 0x000fe20000000800 */
[----:B------:R-:W-:Y:S01]  /*13380*/  @!PT LDS RZ, [RZ] ;  /* 0x00000000fffff984 */ /* 0x000fe20000000800 */
[----:B------:R-:W-:Y:S01]  /*13390*/  @!PT LDS RZ, [RZ] ;  /* 0x00000000fffff984 */ /* 0x000fe20000000800 */
[----:B------:R-:W-:Y:S01]  /*133a0*/  @!PT LDS RZ, [RZ] ;  /* 0x00000000fffff984 */ /* 0x000fe20000000800 */
[----:B------:R1:W-:Y:S06]  /*133b0*/  MEMBAR.ALL.CTA ;  /* 0x0000000000007992 */ /* 0x0003ec0000008000 */
[----:B-1----:R-:W1:Y:S01]  /*133c0*/  FENCE.VIEW.ASYNC.S ;  /* 0x00000000000073c6 */ /* 0x002e620000000000 */
[----:B------:R-:W-:Y:S05]  /*133d0*/  WARPSYNC.ALL ;  /* 0x0000000000007948 */ /* 0x000fea0003800000 */
[----:B-1----:R-:W-:Y:S06]  /*133e0*/  BAR.SYNC.DEFER_BLOCKING 0xd, 0x100 ;  /* 0x0344000000007b1d */ /* 0x002fec0000010000 */
.L_x_1450:
[----:B0-----:R-:W2:Y:S02]  /*133f0*/  LDL R0, [R1+0x30] ;  /* 0x0000300001007983 */ /* 0x001ea40000100800 */
[----:B--2---:R-:W-:-:S13]  /*13400*/  R2UR UR4, R0 ;  /* 0x00000000000472ca */ /* 0x004fda00000e0000 */
[----:B------:R-:W-:-:S05]  /*13410*/  IMAD.U32 R0, RZ, RZ, UR4 ;  /* 0x00000004ff007e24 */ /* 0x000fca000f8e00ff */
[----:B------:R-:W-:-:S13]  /*13420*/  ISETP.NE.AND P0, PT, R0, 0x3, PT ;  /* 0x000000030000780c */ /* 0x000fda0003f05270 */
[----:B------:R-:W-:Y:S05]  /*13430*/  @!P0 BRA `(.L_x_1552) ;  /* 0x0000000000048947 */ /* 0x000fea0003800000 */
[----:B------:R-:W-:Y:S01]  /*13440*/  BPT.TRAP 0x1 ;  /* 0x000000040000795c */ /* 0x000fe20000300000 */
.L_x_1552:
[----:B------:R-:W-:Y:S01]  /*13450*/  IMAD R23, R22, 0x8, R16 ;  /* 0x0000000816177824 */ /* 0x000fe200078e0210 */
[----:B------:R-:W-:-:S04]  /*13460*/  SHF.L.U32 R0, R218, 0x1f, RZ ;  /* 0x0000001fda007819 */ /* 0x000fc800000006ff */
[----:B------:R0:W2:Y:S01]  /*13470*/  SYNCS.PHASECHK.TRANS64.TRYWAIT P2, [R23+URZ+0x30830], R0 ;  /* 0x03083000170075a7 */ /* 0x0000a2000804017f */
[----:B------:R-:W-:Y:S05]  /*13480*/  @!P0 BRA `(.L_x_1553) ;  /* 0x0000000000048947 */ /* 0x000fea0003800000 */
[----:B------:R-:W-:Y:S01]  /*13490*/  BPT.TRAP 0x1 ;  /* 0x000000040000795c */ /* 0x000fe20000300000 */
.L_x_1553:
[----:B-1----:R-:W1:Y:S02]  /*134a0*/  S2R R3, SR_TID.X ;  /* 0x0000000000037919 */ /* 0x002e640000002100 */
[----:B-1----:R-:W-:-:S04]  /*134b0*/  LOP3.LUT R3, R3, 0x7f, RZ, 0xc0, !PT ;  /* 0x0000007f03037812 */ /* 0x002fc800078ec0ff */
[----:B------:R-:W-:Y:S01]  /*134c0*/  ISETP.NE.AND P1, PT, R3, RZ, PT ;  /* 0x000000ff0300720c */ /* 0x000fe20003f25270 */
[----:B--2---:R-:W-:-:S12]  /*134d0*/  @P2 BRA `(.L_x_1554) ;  /* 0x0000000000082947 */ /* 0x004fd80003800000 */
[----:B------:R-:W1:Y:S02]  /*134e0*/  SYNCS.PHASECHK.TRANS64.TRYWAIT P2, [R23+URZ+0x30830], R0 ;  /* 0x03083000170075a7 */ /* 0x000e64000804017f */
[----:B-1----:R-:W-:Y:S05]  /*134f0*/  @!P2 BRA `(.L_x_1555) ;  /* 0x0000017400b0a947 */ /* 0x002fea0003800000 */
.L_x_1554:
[----:B------:R-:W-:Y:S05]  /*13500*/  WARPSYNC.ALL ;  /* 0x0000000000007948 */ /* 0x000fea0003800000 */
[----:B01----:R-:W-:Y:S01]  /*13510*/  VIADD R0, R16, 0x20400 ;  /* 0x0002040010007836 */ /* 0x003fe20000000000 */
[----:B---34-:R-:W-:-:S04]  /*13520*/  LOP3.LUT R6, R2, 0x10000, RZ, 0xfc, !PT ;  /* 0x0001000002067812 */ /* 0x018fc800078efcff */
[----:B------:R-:W-:-:S04]  /*13530*/  SHF.R.U32.HI R0, RZ, 0x4, R0 ;  /* 0x00000004ff007819 */ /* 0x000fc80000011600 */
[----:B------:R-:W-:-:S04]  /*13540*/  LOP3.LUT R0, R0, 0x3fff, RZ, 0xc0, !PT ;  /* 0x00003fff00007812 */ /* 0x000fc800078ec0ff */
[----:B------:R-:W-:Y:S01]  /*13550*/  LOP3.LUT R4, R0, 0x10000, RZ, 0xfc, !PT ;  /* 0x0001000000047812 */ /* 0x000fe200078efcff */
[----:B------:R-:W-:Y:S02]  /*13560*/  IMAD.MOV.U32 R7, RZ, RZ, 0x40000040 ;  /* 0x40000040ff077424 */ /* 0x000fe400078e00ff */
[----:B------:R-:W-:Y:S02]  /*13570*/  IMAD.MOV.U32 R3, RZ, RZ, 0x40000040 ;  /* 0x40000040ff037424 */ /* 0x000fe400078e00ff */
[----:B------:R-:W-:Y:S01]  /*13580*/  IMAD R2, R22, 0x800, R4 ;  /* 0x0000080016027824 */ /* 0x000fe200078e0204 */
[----:B------:R-:W-:Y:S01]  /*13590*/  R2UR UR4, R6 ;  /* 0x00000000060472ca */ /* 0x000fe200000e0000 */
[----:B-----5:R-:W-:Y:S01]  /*135a0*/  WARPGROUP.ARRIVE ;  /* 0x00000000000079c5 */ /* 0x020fe20000000000 */
[----:B------:R-:W-:Y:S01]  /*135b0*/  R2UR UR5, R7 ;  /* 0x00000000070572ca */ /* 0x000fe200000e0000 */
[----:B------:R0:W-:Y:S01]  /*135c0*/  STL [R1+0xc], R4 ;  /* 0x00000c0401007387 */ /* 0x0001e20000100800 */
[----:B------:R-:W-:-:S02]  /*135d0*/  R2UR UR6, R2 ;  /* 0x00000000020672ca */ /* 0x000fc400000e0000 */
[----:B------:R-:W-:Y:S01]  /*135e0*/  R2UR UR7, R3 ;  /* 0x00000000030772ca */ /* 0x000fe200000e0000 */
[----:B------:R-:W-:Y:S01]  /*135f0*/  VIADD R222, R6, 0x2 ;  /* 0x0000000206de7836 */ /* 0x000fe20000000000 */
[----:B------:R-:W2:Y:S01]  /*13600*/  LDL R65, [R1+0x54] ;  /* 0x0000540001417983 */ /* 0x000ea20000100800 */
[----:B------:R-:W-:Y:S02]  /*13610*/  IMAD.MOV.U32 R223, RZ, RZ, 0x40000040 ;  /* 0x40000040ffdf7424 */ /* 0x000fe400078e00ff */
[----:B------:R-:W-:Y:S01]  /*13620*/  IMAD.MOV.U32 R5, RZ, RZ, 0x40000040 ;  /* 0x40000040ff057424 */ /* 0x000fe200078e00ff */
[----:B------:R-:W2:Y:S01]  /*13630*/  LDL R74, [R1+0x4] ;  /* 0x00000400014a7983 */ /* 0x000ea20000100800 */
[----:B0-----:R-:W-:Y:S02]  /*13640*/  VIADD R4, R2, 0x2 ;  /* 0x0000000202047836 */ /* 0x001fe40000000000 */
[----:B------:R-:W-:Y:S02]  /*13650*/  VIADD R220, R6, 0x4 ;  /* 0x0000000406dc7836 */ /* 0x000fe40000000000 */
[----:B------:R-:W-:-:S02]  /*13660*/  IMAD.MOV.U32 R221, RZ, RZ, 0x40000040 ;  /* 0x40000040ffdd7424 */ /* 0x000fc400078e00ff */
[----:B------:R-:W-:Y:S01]  /*13670*/  HGMMA.64x64x16.F32.BF16 R24, gdesc[UR4], RZ, !UPT, gsb0 ;  /* 0x00e00000041879f0 */ /* 0x000fe2000c0018ff */
[----:B------:R-:W-:Y:S01]  /*13680*/  R2UR UR4, R222 ;  /* 0x00000000de0472ca */ /* 0x000fe200000e0000 */
[----:B------:R-:W-:Y:S01]  /*13690*/  VIADD R216, R6, 0x6 ;  /* 0x0000000606d87836 */ /* 0x000fe20000000000 */
[----:B------:R-:W-:Y:S01]  /*136a0*/  R2UR UR5, R223 ;  /* 0x00000000df0572ca */ /* 0x000fe200000e0000 */
[----:B------:R-:W-:Y:S01]  /*136b0*/  IMAD.MOV.U32 R217, RZ, RZ, 0x40000040 ;  /* 0x40000040ffd97424 */ /* 0x000fe200078e00ff */
[----:B------:R-:W-:Y:S01]  /*136c0*/  R2UR UR6, R4 ;  /* 0x00000000040672ca */ /* 0x000fe200000e0000 */
[----:B------:R-:W-:Y:S01]  /*136d0*/  VIADD R4, R2, 0x4 ;  /* 0x0000000402047836 */ /* 0x000fe20000000000 */
[----:B------:R-:W-:Y:S01]  /*136e0*/  R2UR UR7, R5 ;  /* 0x00000000050772ca */ /* 0x000fe200000e0000 */
[----:B------:R-:W-:Y:S02]  /*136f0*/  IMAD.MOV.U32 R5, RZ, RZ, 0x40000040 ;  /* 0x40000040ff057424 */ /* 0x000fe400078e00ff */
[----:B------:R-:W-:-:S02]  /*13700*/  VIADD R214, R6, 0x400 ;  /* 0x0000040006d67836 */ /* 0x000fc40000000000 */
[----:B------:R-:W-:Y:S02]  /*13710*/  IMAD.MOV.U32 R215, RZ, RZ, 0x40000040 ;  /* 0x40000040ffd77424 */ /* 0x000fe400078e00ff */
[C---:B------:R-:W-:Y:S02]  /*13720*/  VIADD R212, R6.reuse, 0x402 ;  /* 0x0000040206d47836 */ /* 0x040fe40000000000 */
[----:B------:R-:W-:Y:S02]  /*13730*/  IMAD.MOV.U32 R213, RZ, RZ, 0x40000040 ;  /* 0x40000040ffd57424 */ /* 0x000fe400078e00ff */
[C---:B------:R-:W-:Y:S02]  /*13740*/  VIADD R210, R6.reuse, 0x404 ;  /* 0x0000040406d27836 */ /* 0x040fe40000000000 */
        /* <DEDUP_REMOVED lines=17> */
[----:B------:R-:W-:Y:S02]  /*13860*/  VIADD R8, R6, 0xc06 ;  /* 0x00000c0606087836 */ /* 0x000fe40000000000 */
[----:B------:R-:W-:Y:S02]  /*13870*/  IMAD.MOV.U32 R9, RZ, RZ, 0x40000040 ;  /* 0x40000040ff097424 */ /* 0x000fe400078e00ff */
[----:B------:R-:W-:-:S02]  /*13880*/  IMAD.MOV.U32 R3, RZ, RZ, 0x40000040 ;  /* 0x40000040ff037424 */ /* 0x000fc400078e00ff */
[----:B------:R-:W-:-:S05]  /*13890*/  @!P1 VIADD R23, R23, 0x30840 ;  /* 0x0003084017179836 */ /* 0x000fca0000000000 */
[----:B------:R-:W-:Y:S01]  /*138a0*/  @!P1 PRMT R23, RZ, 0x654, R23 ;  /* 0x00000654ff179816 */ /* 0x000fe20000000017 */
[----:B------:R-:W-:Y:S02]  /*138b0*/  WARPGROUP.DEPBAR.LE gsb0, 0x0 ;  /* 0x00008000000079c5 */ /* 0x000fe40000010000 */
[----:B------:R-:W-:-:S06]  /*138c0*/  WARPGROUP.ARRIVE ;  /* 0x00000000000079c5 */ /* 0x000fcc0000000000 */
[----:B------:R-:W-:Y:S01]  /*138d0*/  HGMMA.64x64x16.F32.BF16 R24, gdesc[UR4], R24, gsb0 ;  /* 0x00e00000041879f0 */ /* 0x000fe20008001818 */
[----:B------:R-:W-:Y:S02]  /*138e0*/  R2UR UR4, R220 ;  /* 0x00000000dc0472ca */ /* 0x000fe400000e0000 */
[----:B------:R-:W-:Y:S02]  /*138f0*/  R2UR UR5, R221 ;  /* 0x00000000dd0572ca */ /* 0x000fe400000e0000 */
[----:B------:R-:W-:Y:S01]  /*13900*/  R2UR UR6, R4 ;  /* 0x00000000040672ca */ /* 0x000fe200000e0000 */
[----:B------:R-:W-:Y:S01]  /*13910*/  VIADD R4, R2, 0x6 ;  /* 0x0000000602047836 */ /* 0x000fe20000000000 */
[----:B------:R-:W-:Y:S01]  /*13920*/  R2UR UR7, R5 ;  /* 0x00000000050772ca */ /* 0x000fe200000e0000 */
[----:B------:R-:W-:Y:S01]  /*13930*/  IMAD.MOV.U32 R5, RZ, RZ, 0x40000040 ;  /* 0x40000040ff057424 */ /* 0x000fe200078e00ff */
[----:B------:R-:W-:Y:S02]  /*13940*/  WARPGROUP.DEPBAR.LE gsb0, 0x0 ;  /* 0x00008000000079c5 */ /* 0x000fe40000010000 */
[----:B------:R-:W-:-:S09]  /*13950*/  WARPGROUP.ARRIVE ;  /* 0x00000000000079c5 */ /* 0x000fd20000000000 */
        /* <DEDUP_REMOVED lines=15> */
[----:B------:R-:W-:Y:S02]  /*13a50*/  IMAD.MOV.U32 R5, RZ, RZ, 0x40000040 ;  /* 0x40000040ff057424 */ /* 0x000fe400078e00ff */
[----:B--2---:R-:W-:Y:S01]  /*13a60*/  IMAD R231, R74, 0x80, R65 ;  /* 0x000000804ae77824 */ /* 0x004fe200078e0241 */
[----:B------:R-:W-:-:S02]  /*13a70*/  WARPGROUP.DEPBAR.LE gsb0, 0x0 ;  /* 0x00008000000079c5 */ /* 0x000fc40000010000 */
[----:B------:R-:W-:-:S07]  /*13a80*/  WARPGROUP.ARRIVE ;  /* 0x00000000000079c5 */ /* 0x000fce0000000000 */
        /* <DEDUP_REMOVED lines=76> */
[C---:B------:R-:W-:Y:S01]  /*13f50*/  VIADD R4, R2.reuse, 0x604 ;  /* 0x0000060402047836 */ /* 0x040fe20000000000 */
[----:B------:R-:W-:Y:S01]  /*13f60*/  R2UR UR7, R5 ;  /* 0x00000000050772ca */ /* 0x000fe200000e0000 */
[----:B------:R-:W-:Y:S02]  /*13f70*/  IMAD.MOV.U32 R5, RZ, RZ, 0x40000040 ;  /* 0x40000040ff057424 */ /* 0x000fe400078e00ff */
[----:B------:R-:W-:Y:S01]  /*13f80*/  VIADD R2, R2, 0x606 ;  /* 0x0000060602027836 */ /* 0x000fe20000000000 */
[----:B------:R-:W-:-:S02]  /*13f90*/  WARPGROUP.DEPBAR.LE gsb0, 0x0 ;  /* 0x00008000000079c5 */ /* 0x000fc40000010000 */
[----:B------:R-:W-:-:S07]  /*13fa0*/  WARPGROUP.ARRIVE ;  /* 0x00000000000079c5 */ /* 0x000fce0000000000 */
[----:B------:R-:W-:Y:S01]  /*13fb0*/  HGMMA.64x64x16.F32.BF16 R24, gdesc[UR4], R24, gsb0 ;  /* 0x00e00000041879f0 */ /* 0x000fe20008001818 */
[----:B------:R-:W-:Y:S02]  /*13fc0*/  R2UR UR4, R10 ;  /* 0x000000000a0472ca */ /* 0x000fe400000e0000 */
[----:B------:R-:W-:Y:S02]  /*13fd0*/  R2UR UR5, R11 ;  /* 0x000000000b0572ca */ /* 0x000fe400000e0000 */
[----:B------:R-:W-:Y:S02]  /*13fe0*/  R2UR UR6, R4 ;  /* 0x00000000040672ca */ /* 0x000fe400000e0000 */
[----:B------:R-:W-:Y:S01]  /*13ff0*/  R2UR UR7, R5 ;  /* 0x00000000050772ca */ /* 0x000fe200000e0000 */
[----:B------:R-:W-:Y:S02]  /*14000*/  WARPGROUP.DEPBAR.LE gsb0, 0x0 ;  /* 0x00008000000079c5 */ /* 0x000fe40000010000 */
[----:B------:R-:W-:-:S10]  /*14010*/  WARPGROUP.ARRIVE ;  /* 0x00000000000079c5 */ /* 0x000fd40000000000 */
        /* <DEDUP_REMOVED lines=15> */
[----:B------:R0:W1:Y:S01]  /*14110*/  MUFU.TANH R57, R25 ;  /* 0x0000001900397308 */ /* 0x0000620000002400 */
[----:B------:R-:W-:-:S02]  /*14120*/  IMAD.MOV.U32 R27, RZ, RZ, -0x40 ;  /* 0xffffffc0ff1b7424 */ /* 0x000fc400078e00ff */
[----:B------:R-:W-:Y:S01]  /*14130*/  FMUL.FTZ R28, R28, UR4 ;  /* 0x000000041c1c7c20 */ /* 0x000fe20008410000 */
[----:B------:R-:W-:Y:S01]  /*14140*/  FMUL.FTZ R32, R32, UR4 ;  /* 0x0000000420207c20 */ /* 0x000fe20008410000 */
[----:B------:R-:W-:Y:S01]  /*14150*/  FMUL.FTZ R3, R30, UR4 ;  /* 0x000000041e037c20 */ /* 0x000fe20008410000 */
[----:B------:R-:W-:Y:S01]  /*14160*/  FMUL.FTZ R30, R31, UR4 ;  /* 0x000000041f1e7c20 */ /* 0x000fe20008410000 */
[----:B------:R-:W-:Y:S01]  /*14170*/  FMUL.FTZ R0, R26, UR4 ;  /* 0x000000041a007c20 */ /* 0x000fe20008410000 */
[----:B------:R-:W-:Y:S01]  /*14180*/  FMUL.FTZ R29, R29, UR4 ;  /* 0x000000041d1d7c20 */ /* 0x000fe20008410000 */
[----:B------:R2:W3:Y:S01]  /*14190*/  MUFU.TANH R61, R38 ;  /* 0x00000026003d7308 */ /* 0x0004e20000002400 */
[----:B0-----:R-:W0:Y:S01]  /*141a0*/  LDC.64 R24, c[0x0][0x9e0] ;  /* 0x00027800ff187b82 */ /* 0x001e220000000a00 */
[----:B------:R-:W-:Y:S01]  /*141b0*/  FMUL.FTZ R33, R33, UR4 ;  /* 0x0000000421217c20 */ /* 0x000fe20008410000 */
[----:B------:R-:W-:Y:S01]  /*141c0*/  FMUL.FTZ R34, R34, UR4 ;  /* 0x0000000422227c20 */ /* 0x000fe20008410000 */
[----:B------:R-:W-:Y:S01]  /*141d0*/  FMUL.FTZ R35, R35, UR4 ;  /* 0x0000000423237c20 */ /* 0x000fe20008410000 */
[----:B------:R-:W-:Y:S01]  /*141e0*/  FMUL.FTZ R37, R37, UR4 ;  /* 0x0000000425257c20 */ /* 0x000fe20008410000 */
[----:B------:R-:W-:Y:S01]  /*141f0*/  FMUL.FTZ R40, R40, UR4 ;  /* 0x0000000428287c20 */ /* 0x000fe20008410000 */
[----:B------:R-:W-:Y:S01]  /*14200*/  FMUL.FTZ R42, R42, UR4 ;  /* 0x000000042a2a7c20 */ /* 0x000fe20008410000 */
[----:B------:R4:W0:Y:S01]  /*14210*/  MUFU.TANH R58, R28 ;  /* 0x0000001c003a7308 */ /* 0x0008220000002400 */
[----:B--2---:R-:W-:-:S02]  /*14220*/  IMAD R38, R104, R27, 0x40 ;  /* 0x0000004068267424 */ /* 0x004fc400078e021b */
[----:B------:R-:W-:Y:S01]  /*14230*/  FMUL.FTZ R44, R44, UR4 ;  /* 0x000000042c2c7c20 */ /* 0x000fe20008410000 */
[----:B------:R-:W-:Y:S01]  /*14240*/  FMUL.FTZ R45, R45, UR4 ;  /* 0x000000042d2d7c20 */ /* 0x000fe20008410000 */
[----:B------:R-:W-:Y:S01]  /*14250*/  FMUL.FTZ R46, R46, UR4 ;  /* 0x000000042e2e7c20 */ /* 0x000fe20008410000 */
[----:B------:R-:W-:Y:S02]  /*14260*/  IMAD.IADD R27, R219, 0x1, R38 ;  /* 0x00000001db1b7824 */ /* 0x000fe400078e0226 */
[----:B------:R-:W-:Y:S01]  /*14270*/  FMUL.FTZ R48, R48, UR4 ;  /* 0x0000000430307c20 */ /* 0x000fe20008410000 */
[----:B------:R-:W-:Y:S01]  /*14280*/  FMUL.FTZ R49, R49, UR4 ;  /* 0x0000000431317c20 */ /* 0x000fe20008410000 */
[----:B------:R2:W0:Y:S01]  /*14290*/  MUFU.TANH R31, R32 ;  /* 0x00000020001f7308 */ /* 0x0004220000002400 */
[----:B------:R-:W-:Y:S01]  /*142a0*/  FMUL.FTZ R5, R50, UR4 ;  /* 0x0000000432057c20 */ /* 0x000fe20008410000 */
[----:B------:R-:W-:Y:S01]  /*142b0*/  FMUL.FTZ R4, R51, UR4 ;  /* 0x0000000433047c20 */ /* 0x000fe20008410000 */
[----:B------:R-:W-:Y:S01]  /*142c0*/  FMUL.FTZ R52, R52, UR4 ;  /* 0x0000000434347c20 */ /* 0x000fe20008410000 */
[----:B------:R-:W-:Y:S01]  /*142d0*/  FMUL.FTZ R53, R53, UR4 ;  /* 0x0000000435357c20 */ /* 0x000fe20008410000 */
[----:B----4-:R-:W-:Y:S01]  /*142e0*/  FMUL.FTZ R28, R54, UR4 ;  /* 0x00000004361c7c20 */ /* 0x010fe20008410000 */
[----:B------:R-:W-:Y:S01]  /*142f0*/  FMUL.FTZ R36, R36, UR4 ;  /* 0x0000000424247c20 */ /* 0x000fe20008410000 */
[----:B------:R-:W-:Y:S01]  /*14300*/  FMUL.FTZ R39, R39, UR4 ;  /* 0x0000000427277c20 */ /* 0x000fe20008410000 */
[----:B------:R-:W-:Y:S01]  /*14310*/  FMUL.FTZ R41, R41, UR4 ;  /* 0x0000000429297c20 */ /* 0x000fe20008410000 */
[----:B--2---:R-:W-:Y:S01]  /*14320*/  FMUL.FTZ R32, R55, UR4 ;  /* 0x0000000437207c20 */ /* 0x004fe20008410000 */
[----:B------:R-:W-:Y:S01]  /*14330*/  FMUL.FTZ R47, R47, UR4 ;  /* 0x000000042f2f7c20 */ /* 0x000fe20008410000 */
[----:B------:R2:W-:Y:S01]  /*14340*/  @!P1 SYNCS.ARRIVE.TRANS64.RED.A1T0 RZ, [R23+URZ], RZ ;  /* 0x000000ff17ff99a7 */ /* 0x0005e2000810043f */
[----:B0-----:R-:W-:Y:S01]  /*14350*/  ISETP.GE.AND P2, PT, R25, 0x1, PT ;  /* 0x000000011900780c */ /* 0x001fe20003f46270 */
[----:B------:R-:W0:Y:S01]  /*14360*/  MUFU.TANH R59, R35 ;  /* 0x00000023003b7308 */ /* 0x000e220000002400 */
[----:B------:R-:W-:Y:S01]  /*14370*/  FMUL.FTZ R43, R43, UR4 ;  /* 0x000000042b2b7c20 */ /* 0x000fe20008410000 */
[----:B------:R-:W-:Y:S01]  /*14380*/  IMAD.U32 R26, RZ, RZ, UR8 ;  /* 0x00000008ff1a7e24 */ /* 0x000fe2000f8e00ff */
[----:B------:R-:W-:-:S02]  /*14390*/  LEA R50, R104, 0xffffffc0, 0x6 ;  /* 0xffffffc068327811 */ /* 0x000fc400078e30ff */
[----:B--2---:R-:W-:Y:S02]  /*143a0*/  IADD3 R23, -R224, 0x1, R27 ;  /* 0x00000001e0177810 */ /* 0x004fe40007ffe11b */
[----:B------:R2:W-:Y:S01]  /*143b0*/  STL [R1+0x24], R26 ;  /* 0x0000241a01007387 */ /* 0x0005e20000100800 */
[----:B------:R-:W4:Y:S02]  /*143c0*/  MUFU.TANH R56, R56 ;  /* 0x0000003800387308 */ /* 0x000f240000002400 */
[----:B------:R-:W-:-:S04]  /*143d0*/  IMAD R23, R234, -0x2, R23 ;  /* 0xfffffffeea177824 */ /* 0x000fc800078e0217 */
[C---:B------:R-:W-:Y:S02]  /*143e0*/  IMAD.IADD R54, R23.reuse, 0x1, R24 ;  /* 0x0000000117367824 */ /* 0x040fe400078e0218 */
[----:B------:R-:W0:Y:S01]  /*143f0*/  MUFU.TANH R0, R0 ;  /* 0x0000000000007308 */ /* 0x000e220000002400 */
[----:B------:R-:W-:-:S07]  /*14400*/  VIADD R66, R23, UR8 ;  /* 0x0000000817427c36 */ /* 0x000fce0008000000 */
        /* <DEDUP_REMOVED lines=24> */
[----:B------:R1:W0:Y:S02]  /*14590*/  MUFU.TANH R63, R43 ;  /* 0x0000002b003f7308 */ /* 0x0002240000002400 */
[----:B-1----:R-:W-:-:S02]  /*145a0*/  IMAD R43, R234, -0x2, R27 ;  /* 0xfffffffeea2b7824 */ /* 0x002fc400078e021b */
[----:B------:R-:W-:-:S03]  /*145b0*/  IMAD.IADD R27, R66, 0x1, R231 ;  /* 0x00000001421b7824 */ /* 0x000fc600078e02e7 */
[----:B--2---:R-:W-:Y:S01]  /*145c0*/  VIADDMNMX R26, R231, R54, R43, PT ;  /* 0x00000036e71a7246 */ /* 0x004fe2000380012b */
[----:B---34-:R-:W-:Y:S06]  /*145d0*/  @!P2 BRA `(.L_x_1556) ;  /* 0x000000000050a947 */ /* 0x018fec0003800000 */
[----:B------:R-:W-:Y:S01]  /*145e0*/  IADD3 R23, -R224, R219, R231 ;  /* 0x000000dbe0177210 */ /* 0x000fe20007ffe1e7 */
[----:B------:R-:W-:Y:S03]  /*145f0*/  BSSY B0, `(.L_x_1557) ;  /* 0x000000e000007945 */ /* 0x000fe60003800000 */
[----:B------:R-:W-:-:S13]  /*14600*/  ISETP.GT.AND P3, PT, R23, -0x1, PT ;  /* 0xffffffff1700780c */ /* 0x000fda0003f64270 */
[----:B------:R-:W-:Y:S05]  /*14610*/  @P3 BRA `(.L_x_1558) ;  /* 0x00000000001c3947 */ /* 0x000fea0003800000 */
[----:B------:R-:W-:Y:S02]  /*14620*/  ISETP.NE.AND P3, PT, R25, 0x1, PT ;  /* 0x000000011900780c */ /* 0x000fe40003f65270 */
[----:B------:R-:W-:-:S11]  /*14630*/  LOP3.LUT R23, RZ, R23, RZ, 0x33, !PT ;  /* 0x00000017ff177212 */ /* 0x000fd600078e33ff */
[----:B------:R-:W1:Y:S02]  /*14640*/  @P3 LDC.64 R68, c[0x0][0x9e8] ;  /* 0x00027a00ff443b82 */ /* 0x000e640000000a00 */
[----:B-1----:R-:W-:-:S05]  /*14650*/  @P3 IMAD.HI.U32 R36, R23, R68, RZ ;  /* 0x0000004417243227 */ /* 0x002fca00078e00ff */
[----:B------:R-:W-:-:S04]  /*14660*/  @P3 SHF.R.U32.HI R23, RZ, R69, R36 ;  /* 0x00000045ff173219 */ /* 0x000fc80000011624 */
[----:B------:R-:W-:Y:S01]  /*14670*/  LOP3.LUT R23, RZ, R23, RZ, 0x33, !PT ;  /* 0x00000017ff177212 */ /* 0x000fe200078e33ff */
[----:B------:R-:W-:Y:S06]  /*14680*/  BRA `(.L_x_1559) ;  /* 0x0000000000107947 */ /* 0x000fec0003800000 */
.L_x_1558:
[----:B------:R-:W-:-:S13]  /*14690*/  ISETP.NE.AND P3, PT, R25, 0x1, PT ;  /* 0x000000011900780c */ /* 0x000fda0003f65270 */
[----:B------:R-:W1:Y:S02]  /*146a0*/  @P3 LDC.64 R68, c[0x0][0x9e8] ;  /* 0x00027a00ff443b82 */ /* 0x000e640000000a00 */
[----:B-1----:R-:W-:-:S05]  /*146b0*/  @P3 IMAD.HI.U32 R36, R23, R68, RZ ;  /* 0x0000004417243227 */ /* 0x002fca00078e00ff */
[----:B------:R-:W-:-:S07]  /*146c0*/  @P3 SHF.R.U32.HI R23, RZ, R69, R36 ;  /* 0x00000045ff173219 */ /* 0x000fce0000011624 */
.L_x_1559:
[----:B------:R-:W-:Y:S05]  /*146d0*/  BSYNC B0 ;  /* 0x0000000000007941 */ /* 0x000fea0003800000 */
.L_x_1557:
[----:B------:R-:W-:-:S04]  /*146e0*/  IMAD R23, R23, R25, -R50 ;  /* 0x0000001917177224 */ /* 0x000fc800078e0a32 */
[----:B------:R-:W-:-:S05]  /*146f0*/  IMAD R36, R234, -0x2, R23 ;  /* 0xfffffffeea247824 */ /* 0x000fca00078e0217 */
[----:B------:R-:W-:Y:S02]  /*14700*/  VIMNMX R27, R27, R36, !PT ;  /* 0x000000241b1b7248 */ /* 0x000fe40007fe0100 */
[----:B------:R-:W-:-:S07]  /*14710*/  VIADDMNMX R26, R36, R25, R26, PT ;  /* 0x00000019241a7246 */ /* 0x000fce000380011a */
.L_x_1556:
[C---:B------:R-:W-:Y:S02]  /*14720*/  ISETP.GE.AND P3, PT, R38.reuse, 0x2, PT ;  /* 0x000000022600780c */ /* 0x040fe40003f66270 */
[----:B------:R-:W-:Y:S02]  /*14730*/  ISETP.GE.AND P4, PT, R38, 0x9, PT ;  /* 0x000000092600780c */ /* 0x000fe40003f86270 */
[C---:B------:R-:W-:Y:S02]  /*14740*/  ISETP.GT.AND P6, PT, R27.reuse, 0x1, !P3 ;  /* 0x000000011b00780c */ /* 0x040fe40005fc4270 */
[----:B------:R-:W-:Y:S02]  /*14750*/  ISETP.GT.AND P5, PT, R27, 0x8, !P4 ;  /* 0x000000081b00780c */ /* 0x000fe400067a4270 */
[C---:B------:R-:W-:Y:S02]  /*14760*/  ISETP.LT.OR P6, PT, R26.reuse, 0x2, P6 ;  /* 0x000000021a00780c */ /* 0x040fe400037c1670 */
[----:B------:R-:W-:-:S02]  /*14770*/  ISETP.LT.OR P5, PT, R26, 0x9, P5 ;  /* 0x000000091a00780c */ /* 0x000fc40002fa1670 */
[----:B------:R-:W-:Y:S02]  /*14780*/  FSEL R67, R57, -INF , !P6 ;  /* 0xff80000039437808 */ /* 0x000fe40007000000 */
[----:B------:R-:W-:Y:S02]  /*14790*/  ISETP.GE.AND P6, PT, R38, 0xa, PT ;  /* 0x0000000a2600780c */ /* 0x000fe40003fc6270 */
[----:B------:R-:W-:Y:S02]  /*147a0*/  FSEL R69, R58, -INF , !P5 ;  /* 0xff8000003a457808 */ /* 0x000fe40006800000 */
[----:B------:R-:W-:Y:S02]  /*147b0*/  ISETP.GT.AND P5, PT, R27, 0x9, !P6 ;  /* 0x000000091b00780c */ /* 0x000fe400077a4270 */
[----:B------:R-:W-:Y:S02]  /*147c0*/  P2R R47, PR, RZ, 0x40 ;  /* 0x00000040ff2f7803 */ /* 0x000fe40000000000 */
[----:B------:R-:W-:-:S02]  /*147d0*/  ISETP.LT.OR P5, PT, R26, 0xa, P5 ;  /* 0x0000000a1a00780c */ /* 0x000fc40002fa1670 */
[----:B------:R-:W-:Y:S02]  /*147e0*/  ISETP.GE.AND P6, PT, R38, 0x11, PT ;  /* 0x000000112600780c */ /* 0x000fe40003fc6270 */
[----:B0-----:R-:W-:Y:S02]  /*147f0*/  FSEL R73, R29, -INF , !P5 ;  /* 0xff8000001d497808 */ /* 0x001fe40006800000 */
        /* <DEDUP_REMOVED lines=10> */
[C---:B------:R-:W-:Y:S02]  /*148a0*/  ISETP.GT.AND P5, PT, R27.reuse, 0x18, !P6 ;  /* 0x000000181b00780c */ /* 0x040fe400077a4270 */
        /* <DEDUP_REMOVED lines=47> */
[----:B------:R-:W-:Y:S02]  /*14ba0*/  ISETP.GE.AND P6, PT, R38, 0x3a, PT ;  /* 0x0000003a2600780c */ /* 0x000fe40003fc6270 */
[----:B------:R-:W-:Y:S02]  /*14bb0*/  IADD3 R38, R66, 0x8, R231 ;  /* 0x0000000842267810 */ /* 0x000fe40007ffe0e7 */
[----:B------:R-:W-:Y:S02]  /*14bc0*/  P2R R52, PR, RZ, 0x40 ;  /* 0x00000040ff347803 */ /* 0x000fe40000000000 */
[----:B------:R-:W-:-:S04]  /*14bd0*/  ISETP.GT.AND P6, PT, R27, 0x39, !P6 ;  /* 0x000000391b00780c */ /* 0x000fc800077c4270 */
[----:B------:R-:W-:Y:S01]  /*14be0*/  ISETP.LT.OR P6, PT, R26, 0x3a, P6 ;  /* 0x0000003a1a00780c */ /* 0x000fe200037c1670 */
[----:B------:R-:W-:-:S03]  /*14bf0*/  VIADD R26, R231, 0x8 ;  /* 0x00000008e71a7836 */ /* 0x000fc60000000000 */
[----:B------:R-:W-:Y:S02]  /*14c00*/  FSEL R29, R53, -INF , !P6 ;  /* 0xff800000351d7808 */ /* 0x000fe40007000000 */
[----:B------:R-:W-:Y:S01]  /*14c10*/  VIADDMNMX R36, R26, R54, R43, PT ;  /* 0x000000361a247246 */ /* 0x000fe2000380012b */
[----:B------:R-:W-:Y:S06]  /*14c20*/  @!P2 BRA `(.L_x_1560) ;  /* 0x000000000054a947 */ /* 0x000fec0003800000 */
[----:B------:R-:W-:Y:S01]  /*14c30*/  IADD3 R27, R219, 0x8, R231 ;  /* 0x00000008db1b7810 */ /* 0x000fe20007ffe0e7 */
[----:B------:R-:W-:Y:S04]  /*14c40*/  BSSY B0, `(.L_x_1561) ;  /* 0x000000f000007945 */ /* 0x000fe80003800000 */
[----:B------:R-:W-:-:S05]  /*14c50*/  IMAD.IADD R40, R27, 0x1, -R224 ;  /* 0x000000011b287824 */ /* 0x000fca00078e0ae0 */
        /* <DEDUP_REMOVED lines=9> */
.L_x_1562:
[----:B------:R-:W-:-:S13]  /*14cf0*/  ISETP.NE.AND P6, PT, R25, 0x1, PT ;  /* 0x000000011900780c */ /* 0x000fda0003fc5270 */
[----:B------:R-:W0:Y:S02]  /*14d00*/  @P6 LDC.64 R26, c[0x0][0x9e8] ;  /* 0x00027a00ff1a6b82 */ /* 0x000e240000000a00 */
[----:B0-----:R-:W-:-:S05]  /*14d10*/  @P6 IMAD.HI.U32 R26, R40, R26, RZ ;  /* 0x0000001a281a6227 */ /* 0x001fca00078e00ff */
[----:B------:R-:W-:-:S07]  /*14d20*/  @P6 SHF.R.U32.HI R40, RZ, R27, R26 ;  /* 0x0000001bff286219 */ /* 0x000fce000001161a */
.L_x_1563:
[----:B------:R-:W-:Y:S05]  /*14d30*/  BSYNC B0 ;  /* 0x0000000000007941 */ /* 0x000fea0003800000 */
.L_x_1561:
[----:B------:R-:W-:-:S04]  /*14d40*/  IMAD R27, R40, R25, -R50 ;  /* 0x00000019281b7224 */ /* 0x000fc800078e0a32 */
[----:B------:R-:W-:-:S05]  /*14d50*/  IMAD R27, R234, -0x2, R27 ;  /* 0xfffffffeea1b7824 */ /* 0x000fca00078e021b */
[----:B------:R-:W-:Y:S02]  /*14d60*/  VIMNMX R38, R38, R27, !PT ;  /* 0x0000001b26267248 */ /* 0x000fe40007fe0100 */
[----:B------:R-:W-:-:S07]  /*14d70*/  VIADDMNMX R36, R27, R25, R36, PT ;  /* 0x000000191b247246 */ /* 0x000fce0003800124 */
.L_x_1560:
[C---:B------:R-:W-:Y:S01]  /*14d80*/  ISETP.GT.AND P3, PT, R38.reuse, 0x1, !P3 ;  /* 0x000000012600780c */ /* 0x040fe20005f64270 */
[----:B------:R-:W-:Y:S01]  /*14d90*/  ULDC UR4, c[0x0][0x988] ;  /* 0x0002620000047ab9 */ /* 0x000fe20000000800 */
[----:B------:R-:W-:Y:S01]  /*14da0*/  ISETP.GT.AND P4, PT, R38, 0x8, !P4 ;  /* 0x000000082600780c */ /* 0x000fe20006784270 */
[----:B------:R-:W-:Y:S01]  /*14db0*/  IMAD.IADD R152, R219, 0x1, -R224 ;  /* 0x00000001db987824 */ /* 0x000fe200078e0ae0 */
[C---:B------:R-:W-:Y:S02]  /*14dc0*/  ISETP.LT.OR P3, PT, R36.reuse, 0x2, P3 ;  /* 0x000000022400780c */ /* 0x040fe40001f61670 */
[----:B------:R-:W-:Y:S02]  /*14dd0*/  ISETP.LT.OR P4, PT, R36, 0x9, P4 ;  /* 0x000000092400780c */ /* 0x000fe40002781670 */
[----:B------:R-:W-:Y:S01]  /*14de0*/  FSEL R26, R2, -INF , !P3 ;  /* 0xff800000021a7808 */ /* 0x000fe20005800000 */
[----:B------:R-:W-:Y:S01]  /*14df0*/  IMAD.U32 R2, RZ, RZ, UR4 ;  /* 0x00000004ff027e24 */ /* 0x000fe2000f8e00ff */
[----:B------:R-:W-:Y:S01]  /*14e00*/  ISETP.NE.AND P3, PT, R47, RZ, PT ;  /* 0x000000ff2f00720c */ /* 0x000fe20003f65270 */
[----:B------:R-:W-:Y:S01]  /*14e10*/  STL [R1+0x8], R152 ;  /* 0x0000089801007387 */ /* 0x000fe20000100800 */
[----:B------:R-:W-:-:S02]  /*14e20*/  FSEL R45, R3, -INF , !P4 ;  /* 0xff800000032d7808 */ /* 0x000fc40006000000 */
[----:B------:R-:W-:Y:S02]  /*14e30*/  ISETP.GT.AND P3, PT, R38, 0x9, !P3 ;  /* 0x000000092600780c */ /* 0x000fe40005f64270 */
[----:B------:R-:W-:Y:S02]  /*14e40*/  ISETP.NE.AND P4, PT, R71, RZ, PT ;  /* 0x000000ff4700720c */ /* 0x000fe40003f85270 */
[----:B------:R-:W-:Y:S02]  /*14e50*/  ISETP.LT.OR P3, PT, R36, 0xa, P3 ;  /* 0x0000000a2400780c */ /* 0x000fe40001f61670 */
[----:B------:R-:W-:Y:S02]  /*14e60*/  ISETP.NE.AND P6, PT, R44, RZ, PT ;  /* 0x000000ff2c00720c */ /* 0x000fe40003fc5270 */
[----:B------:R-:W-:Y:S02]  /*14e70*/  FSEL R47, R30, -INF , !P3 ;  /* 0xff8000001e2f7808 */ /* 0x000fe40005800000 */
[----:B------:R-:W-:-:S02]  /*14e80*/  ISETP.NE.AND P3, PT, R51, RZ, PT ;  /* 0x000000ff3300720c */ /* 0x000fc40003f65270 */
[C---:B------:R-:W-:Y:S02]  /*14e90*/  ISETP.GT.AND P5, PT, R38.reuse, 0x38, !P5 ;  /* 0x000000382600780c */ /* 0x040fe40006fa4270 */
[----:B------:R-:W-:Y:S02]  /*14ea0*/  ISETP.GT.AND P3, PT, R38, 0x10, !P3 ;  /* 0x000000102600780c */ /* 0x000fe40005f64270 */
[C---:B------:R-:W-:Y:S02]  /*14eb0*/  ISETP.LT.OR P5, PT, R36.reuse, 0x39, P5 ;  /* 0x000000392400780c */ /* 0x040fe40002fa1670 */
[----:B------:R-:W-:-:S04]  /*14ec0*/  ISETP.LT.OR P3, PT, R36, 0x11, P3 ;  /* 0x000000112400780c */ /* 0x000fc80001f61670 */
[----:B------:R-:W-:Y:S02]  /*14ed0*/  FSEL R49, R34, -INF , !P3 ;  /* 0xff80000022317808 */ /* 0x000fe40005800000 */
[----:B------:R-:W-:-:S04]  /*14ee0*/  ISETP.NE.AND P3, PT, R55, RZ, PT ;  /* 0x000000ff3700720c */ /* 0x000fc80003f65270 */
[----:B------:R-:W-:-:S04]  /*14ef0*/  ISETP.GT.AND P3, PT, R38, 0x11, !P3 ;  /* 0x000000112600780c */ /* 0x000fc80005f64270 */
        /* <DEDUP_REMOVED lines=22> */
[----:B------:R-:W-:Y:S02]  /*15060*/  ISETP.GT.AND P3, PT, R38, 0x29, !P4 ;  /* 0x000000292600780c */ /* 0x000fe40006764270 */
[----:B------:R-:W-:Y:S02]  /*15070*/  ISETP.NE.AND P4, PT, R48, RZ, PT ;  /* 0x000000ff3000720c */ /* 0x000fe40003f85270 */
[----:B------:R-:W-:Y:S02]  /*15080*/  ISETP.LT.OR P3, PT, R36, 0x2a, P3 ;  /* 0x0000002a2400780c */ /* 0x000fe40001f61670 */
[----:B------:R-:W-:Y:S02]  /*15090*/  ISETP.GT.AND P4, PT, R38, 0x31, !P4 ;  /* 0x000000312600780c */ /* 0x000fe40006784270 */
[----:B------:R-:W-:-:S02]  /*150a0*/  FSEL R27, R64, -INF , !P3 ;  /* 0xff800000401b7808 */ /* 0x000fc40005800000 */
[----:B------:R-:W-:Y:S02]  /*150b0*/  ISETP.GT.AND P3, PT, R38, RZ, !P6 ;  /* 0x000000ff2600720c */ /* 0x000fe40007764270 */
[----:B------:R-:W-:Y:S02]  /*150c0*/  ISETP.NE.AND P6, PT, R52, RZ, PT ;  /* 0x000000ff3400720c */ /* 0x000fe40003fc5270 */
[C---:B------:R-:W-:Y:S02]  /*150d0*/  ISETP.LT.OR P3, PT, R36.reuse, 0x1, P3 ;  /* 0x000000012400780c */ /* 0x040fe40001f61670 */
[----:B------:R-:W-:Y:S02]  /*150e0*/  ISETP.LT.OR P4, PT, R36, 0x32, P4 ;  /* 0x000000322400780c */ /* 0x000fe40002781670 */
[----:B------:R-:W-:Y:S02]  /*150f0*/  FSEL R43, R0, -INF , !P3 ;  /* 0xff800000002b7808 */ /* 0x000fe40005800000 */
[----:B------:R-:W-:-:S02]  /*15100*/  FMNMX.FTZ R0, R65, R67, !PT ;  /* 0x0000004341007209 */ /* 0x000fc40007810000 */
[----:B------:R-:W-:Y:S02]  /*15110*/  ISETP.GT.AND P6, PT, R38, 0x39, !P6 ;  /* 0x000000392600780c */ /* 0x000fe400077c4270 */
[----:B------:R-:W-:Y:S02]  /*15120*/  FMNMX.FTZ R0, R69, R0, !PT ;  /* 0x0000000045007209 */ /* 0x000fe40007810000 */
[----:B------:R-:W-:Y:S02]  /*15130*/  FSEL R63, R4, -INF , !P4 ;  /* 0xff800000043f7808 */ /* 0x000fe40006000000 */
[----:B------:R-:W-:Y:S02]  /*15140*/  FMNMX.FTZ R0, R73, R0, !PT ;  /* 0x0000000049007209 */ /* 0x000fe40007810000 */
[----:B------:R-:W-:Y:S02]  /*15150*/  ISETP.LT.OR P6, PT, R36, 0x3a, P6 ;  /* 0x0000003a2400780c */ /* 0x000fe400037c1670 */
        /* <DEDUP_REMOVED lines=11> */
[----:B------:R-:W-:-:S05]  /*15210*/  FMNMX.FTZ R30, R29, R0, !PT ;  /* 0x000000001d1e7209 */ /* 0x000fca0007810000 */
[----:B------:R-:W0:Y:S02]  /*15220*/  SHFL.BFLY PT, R3, R30, 0x2, 0x1f ;  /* 0x0c401f001e037f89 */ /* 0x000e2400000e0000 */
[----:B0-----:R-:W-:-:S05]  /*15230*/  FMNMX.FTZ R34, R30, R3, !PT ;  /* 0x000000031e227209 */ /* 0x001fca0007810000 */
[----:B------:R-:W0:Y:S02]  /*15240*/  SHFL.BFLY PT, R3, R34, 0x1, 0x1f ;  /* 0x0c201f0022037f89 */ /* 0x000e2400000e0000 */
[----:B0-----:R-:W-:-:S04]  /*15250*/  FMNMX.FTZ R3, R34, R3, !PT ;  /* 0x0000000322037209 */ /* 0x001fc80007810000 */
        /* <DEDUP_REMOVED lines=8> */
[----:B------:R-:W-:Y:S01]  /*152e0*/  ISETP.GT.AND P3, PT, R38, 0x30, !P3 ;  /* 0x000000302600780c */ /* 0x000fe20005f64270 */
[--C-:B------:R-:W-:Y:S01]  /*152f0*/  FFMA.FTZ R34, R75, R2, -R40.reuse ;  /* 0x000000024b227223 */ /* 0x100fe20000010828 */
[----:B------:R-:W-:Y:S01]  /*15300*/  FMNMX.FTZ R0, R47, R0, !PT ;  /* 0x000000002f007209 */ /* 0x000fe20007810000 */
[----:B------:R-:W-:Y:S01]  /*15310*/  MUFU.EX2 R71, R4 ;  /* 0x0000000400477308 */ /* 0x000fe20000000800 */
[----:B------:R-:W-:Y:S01]  /*15320*/  ISETP.LT.OR P3, PT, R36, 0x31, P3 ;  /* 0x000000312400780c */ /* 0x000fe20001f61670 */
[--C-:B------:R-:W-:Y:S01]  /*15330*/  FFMA.FTZ R36, R77, R2, -R40.reuse ;  /* 0x000000024d247223 */ /* 0x100fe20000010828 */
[----:B------:R-:W-:Y:S01]  /*15340*/  FMNMX.FTZ R0, R49, R0, !PT ;  /* 0x0000000031007209 */ /* 0x000fe20007810000 */
[-CC-:B------:R-:W-:Y:S01]  /*15350*/  FFMA.FTZ R29, R29, R2.reuse, -R40.reuse ;  /* 0x000000021d1d7223 */ /* 0x180fe20000010828 */
[----:B------:R-:W-:Y:S01]  /*15360*/  FSEL R5, R5, -INF , !P3 ;  /* 0xff80000005057808 */ /* 0x000fe20005800000 */
[--C-:B------:R-:W-:Y:S01]  /*15370*/  FFMA.FTZ R38, R79, R2, -R40.reuse ;  /* 0x000000024f267223 */ /* 0x100fe20000010828 */
[----:B------:R-:W-:Y:S01]  /*15380*/  FMNMX.FTZ R0, R51, R0, !PT ;  /* 0x0000000033007209 */ /* 0x000fe20007810000 */
[----:B------:R-:W0:Y:S01]  /*15390*/  MUFU.EX2 R30, R30 ;  /* 0x0000001e001e7308 */ /* 0x000e220000000800 */
[----:B------:R-:W-:Y:S01]  /*153a0*/  FSEL R65, R28, -INF , !P5 ;  /* 0xff8000001c417808 */ /* 0x000fe20006800000 */
[--C-:B------:R-:W-:Y:S01]  /*153b0*/  FFMA.FTZ R28, R69, R2, -R40.reuse ;  /* 0x00000002451c7223 */ /* 0x100fe20000010828 */
[----:B------:R-:W-:Y:S01]  /*153c0*/  FMNMX.FTZ R0, R53, R0, !PT ;  /* 0x0000000035007209 */ /* 0x000fe20007810000 */
[-CC-:B------:R-:W-:Y:S01]  /*153d0*/  FFMA.FTZ R42, R81, R2.reuse, -R40.reuse ;  /* 0x00000002512a7223 */ /* 0x180fe20000010828 */
[----:B------:R-:W-:Y:S01]  /*153e0*/  FSEL R67, R32, -INF , !P6 ;  /* 0xff80000020437808 */ /* 0x000fe20007000000 */
        /* <DEDUP_REMOVED lines=10> */
[----:B------:R-:W1:Y:S01]  /*15490*/  MUFU.EX2 R73, R32 ;  /* 0x0000002000497308 */ /* 0x000e620000000800 */
[-CC-:B------:R-:W-:Y:S01]  /*154a0*/  FFMA.FTZ R33, R33, R2.reuse, -R40.reuse ;  /* 0x0000000221217223 */ /* 0x180fe20000010828 */
[----:B------:R-:W-:Y:S01]  /*154b0*/  FFMA.FTZ R23, R23, R2, -R40 ;  /* 0x0000000217177223 */ /* 0x000fe20000010828 */
[----:B------:R-:W-:-:S02]  /*154c0*/  FMNMX.FTZ R0, R61, R0, !PT ;  /* 0x000000003d007209 */ /* 0x000fc40007810000 */
[----:B0-----:R-:W-:Y:S02]  /*154d0*/  F2FP.BF16.F32.PACK_AB R196, R71, R30 ;  /* 0x0000001e47c4723e */ /* 0x001fe400000010ff */
        /* <DEDUP_REMOVED lines=8> */
[----:B------:R1:W-:Y:S04]  /*15560*/  MUFU.EX2 R186, R29 ;  /* 0x0000001d00ba7308 */ /* 0x0003e80000000800 */
[----:B------:R-:W2:Y:S04]  /*15570*/  SHFL.BFLY PT, R69, R0, 0x2, 0x1f ;  /* 0x0c401f0000457f89 */ /* 0x000ea800000e0000 */
[----:B------:R-:W-:Y:S01]  /*15580*/  MUFU.EX2 R38, R38 ;  /* 0x0000002600267308 */ /* 0x000fe20000000800 */
[----:B-1----:R-:W-:Y:S01]  /*15590*/  FADD.FTZ R29, R30, R71 ;  /* 0x000000471e1d7221 */ /* 0x002fe20000010000 */
[----:B0-----:R-:W-:-:S03]  /*155a0*/  F2FP.BF16.F32.PACK_AB R192, R75, R34 ;  /* 0x000000224bc0723e */ /* 0x001fc600000010ff */
[----:B------:R-:W-:-:S03]  /*155b0*/  FADD.FTZ R44, R28, R29 ;  /* 0x0000001d1c2c7221 */ /* 0x000fc60000010000 */
[----:B------:R-:W0:Y:S01]  /*155c0*/  MUFU.EX2 R77, R42 ;  /* 0x0000002a004d7308 */ /* 0x000e220000000800 */
[----:B------:R-:W-:-:S04]  /*155d0*/  FADD.FTZ R29, R73, R44 ;  /* 0x0000002c491d7221 */ /* 0x000fc80000010000 */
[----:B------:R-:W-:-:S03]  /*155e0*/  FADD.FTZ R46, R34, R29 ;  /* 0x0000001d222e7221 */ /* 0x000fc60000010000 */
[----:B------:R-:W1:Y:S01]  /*155f0*/  MUFU.EX2 R41, R41 ;  /* 0x0000002900297308 */ /* 0x000e620000000800 */
[----:B--2---:R-:W-:-:S07]  /*15600*/  FMNMX.FTZ R69, R0, R69, !PT ;  /* 0x0000004500457209 */ /* 0x004fce0007810000 */
[----:B------:R-:W2:Y:S01]  /*15610*/  MUFU.EX2 R188, R39 ;  /* 0x0000002700bc7308 */ /* 0x000ea20000000800 */
[----:B------:R-:W3:Y:S01]  /*15620*/  SHFL.BFLY PT, R4, R69, 0x1, 0x1f ;  /* 0x0c201f0045047f89 */ /* 0x000ee200000e0000 */
[----:B0-----:R-:W-:-:S06]  /*15630*/  F2FP.BF16.F32.PACK_AB R194, R77, R38 ;  /* 0x000000264dc2723e */ /* 0x001fcc00000010ff */
[----:B------:R0:W-:Y:S08]  /*15640*/  MUFU.EX2 R184, R31 ;  /* 0x0000001f00b87308 */ /* 0x0001f00000000800 */
[----:B------:R-:W-:Y:S01]  /*15650*/  MUFU.EX2 R37, R37 ;  /* 0x0000002500257308 */ /* 0x000fe20000000800 */
[----:B0-----:R-:W-:-:S04]  /*15660*/  FADD.FTZ R31, R75, R46 ;  /* 0x0000002e4b1f7221 */ /* 0x001fc80000010000 */
[----:B------:R-:W-:-:S03]  /*15670*/  FADD.FTZ R48, R38, R31 ;  /* 0x0000001f26307221 */ /* 0x000fc60000010000 */
[----:B------:R-:W-:Y:S01]  /*15680*/  MUFU.EX2 R190, R35 ;  /* 0x0000002300be7308 */ /* 0x000fe20000000800 */
[----:B---3--:R-:W-:Y:S01]  /*15690*/  FMNMX.FTZ R4, R69, R4, !PT ;  /* 0x0000000445047209 */ /* 0x008fe20007810000 */
[----:B------:R-:W-:-:S03]  /*156a0*/  FADD.FTZ R48, R77, R48 ;  /* 0x000000304d307221 */ /* 0x000fc60000010000 */
[C---:B------:R-:W-:Y:S01]  /*156b0*/  FSETP.NEU.FTZ.AND P3, PT, R4.reuse, -INF , PT ;  /* 0xff8000000400780b */ /* 0x040fe20003f7d000 */
[----:B------:R-:W-:Y:S01]  /*156c0*/  FMUL.FTZ R0, R4, R2 ;  /* 0x0000000204007220 */ /* 0x000fe20000410000 */
[----:B-1----:R-:W-:Y:S01]  /*156d0*/  FADD.FTZ R31, R41, R48 ;  /* 0x00000030291f7221 */ /* 0x002fe20000010000 */
[----:B------:R-:W-:Y:S03]  /*156e0*/  MUFU.EX2 R33, R33 ;  /* 0x0000002100217308 */ /* 0x000fe60000000800 */
[----:B------:R-:W-:Y:S01]  /*156f0*/  FSEL R0, R0, RZ, P3 ;  /* 0x000000ff00007208 */ /* 0x000fe20001800000 */
[C---:B--2---:R-:W-:Y:S01]  /*15700*/  FADD.FTZ R48, R188.reuse, R31 ;  /* 0x0000001fbc307221 */ /* 0x044fe20000010000 */
[----:B------:R-:W-:-:S03]  /*15710*/  F2FP.BF16.F32.PACK_AB R188, R188, R41 ;  /* 0x00000029bcbc723e */ /* 0x000fc600000010ff */
        /* <DEDUP_REMOVED lines=17> */
[----:B------:R-:W-:-:S05]  /*15830*/  FFMA.FTZ R67, R67, R2, -R0 ;  /* 0x0000000243437223 */ /* 0x000fca0000010800 */
[----:B------:R-:W1:Y:S08]  /*15840*/  MUFU.EX2 R45, R45 ;  /* 0x0000002d002d7308 */ /* 0x000e700000000800 */
[----:B------:R-:W2:Y:S01]  /*15850*/  MUFU.EX2 R32, R47 ;  /* 0x0000002f00207308 */ /* 0x000ea20000000800 */
[----:B0-----:R-:W-:Y:S01]  /*15860*/  FADD.FTZ R44, R43, R26 ;  /* 0x0000001a2b2c7221 */ /* 0x001fe20000010000 */
[----:B------:R-:W-:-:S06]  /*15870*/  F2FP.BF16.F32.PACK_AB R197, R26, R43 ;  /* 0x0000002b1ac5723e */ /* 0x000fcc00000010ff */
        /* <DEDUP_REMOVED lines=8> */
[C---:B-1----:R-:W-:Y:S01]  /*15900*/  FADD.FTZ R46, R36.reuse, R29 ;  /* 0x0000001d242e7221 */ /* 0x042fe20000010000 */
[----:B------:R-:W-:Y:S01]  /*15910*/  FADD.FTZ R29, R37, R48 ;  /* 0x00000030251d7221 */ /* 0x000fe20000010000 */
[----:B------:R-:W-:-:S03]  /*15920*/  F2FP.BF16.F32.PACK_AB R193, R36, R49 ;  /* 0x0000003124c1723e */ /* 0x000fc600000010ff */
[C---:B------:R-:W-:Y:S01]  /*15930*/  FADD.FTZ R30, R190.reuse, R29 ;  /* 0x0000001dbe1e7221 */ /* 0x040fe20000010000 */
[----:B------:R-:W-:Y:S01]  /*15940*/  F2FP.BF16.F32.PACK_AB R190, R190, R37 ;  /* 0x00000025bebe723e */ /* 0x000fe200000010ff */
[----:B------:R-:W-:Y:S02]  /*15950*/  MUFU.EX2 R57, R57 ;  /* 0x0000003900397308 */ /* 0x000fe40000000800 */
[----:B------:R-:W-:-:S04]  /*15960*/  FADD.FTZ R29, R33, R30 ;  /* 0x0000001e211d7221 */ /* 0x000fc80000010000 */
[C---:B------:R-:W-:Y:S01]  /*15970*/  FADD.FTZ R30, R184.reuse, R29 ;  /* 0x0000001db81e7221 */ /* 0x040fe20000010000 */
[----:B------:R-:W-:Y:S01]  /*15980*/  F2FP.BF16.F32.PACK_AB R184, R184, R33 ;  /* 0x00000021b8b8723e */ /* 0x000fe200000010ff */
[----:B------:R-:W1:Y:S01]  /*15990*/  MUFU.EX2 R42, R59 ;  /* 0x0000003b002a7308 */ /* 0x000e620000000800 */
[----:B0-----:R-:W-:-:S07]  /*159a0*/  F2FP.BF16.F32.PACK_AB R195, R40, R53 ;  /* 0x0000003528c3723e */ /* 0x001fce00000010ff */
[----:B------:R-:W-:Y:S08]  /*159b0*/  MUFU.EX2 R61, R61 ;  /* 0x0000003d003d7308 */ /* 0x000ff00000000800 */
[----:B------:R0:W2:Y:S01]  /*159c0*/  MUFU.EX2 R44, R27 ;  /* 0x0000001b002c7308 */ /* 0x0000a20000000800 */
[----:B-1----:R-:W-:-:S07]  /*159d0*/  F2FP.BF16.F32.PACK_AB R189, R42, R57 ;  /* 0x000000392abd723e */ /* 0x002fce00000010ff */
[----:B------:R-:W1:Y:S01]  /*159e0*/  MUFU.EX2 R23, R23 ;  /* 0x0000001700177308 */ /* 0x000e620000000800 */
[----:B0-----:R-:W-:-:S04]  /*159f0*/  FADD.FTZ R27, R53, R46 ;  /* 0x0000002e351b7221 */ /* 0x001fc80000010000 */
[----:B------:R-:W-:-:S03]  /*15a00*/  FADD.FTZ R46, R40, R27 ;  /* 0x0000001b282e7221 */ /* 0x000fc60000010000 */
[----:B------:R-:W0:Y:S01]  /*15a10*/  MUFU.EX2 R5, R5 ;  /* 0x0000000500057308 */ /* 0x000e220000000800 */
[----:B------:R-:W-:Y:S01]  /*15a20*/  FADD.FTZ R27, R57, R46 ;  /* 0x0000002e391b7221 */ /* 0x000fe20000010000 */
[----:B--2---:R-:W-:-:S03]  /*15a30*/  F2FP.BF16.F32.PACK_AB R191, R44, R61 ;  /* 0x0000003d2cbf723e */ /* 0x004fc600000010ff */
[----:B------:R-:W-:-:S03]  /*15a40*/  FADD.FTZ R28, R42, R27 ;  /* 0x0000001b2a1c7221 */ /* 0x000fc60000010000 */
[----:B------:R-:W2:Y:S01]  /*15a50*/  MUFU.EX2 R0, R63 ;  /* 0x0000003f00007308 */ /* 0x000ea20000000800 */
[----:B------:R-:W-:Y:S01]  /*15a60*/  FADD.FTZ R27, R61, R28 ;  /* 0x0000001c3d1b7221 */ /* 0x000fe20000010000 */
[----:B-1----:R-:W-:-:S03]  /*15a70*/  FADD.FTZ R227, R23, R30 ;  /* 0x0000001e17e37221 */ /* 0x002fc60000010000 */
[----:B------:R-:W-:Y:S01]  /*15a80*/  FADD.FTZ R30, R44, R27 ;  /* 0x0000001b2c1e7221 */ /* 0x000fe20000010000 */
[C---:B------:R-:W-:Y:S01]  /*15a90*/  FADD.FTZ R227, R186.reuse, R227 ;  /* 0x000000e3bae37221 */ /* 0x040fe20000010000 */
[----:B------:R-:W-:Y:S01]  /*15aa0*/  F2FP.BF16.F32.PACK_AB R186, R186, R23 ;  /* 0x00000017baba723e */ /* 0x000fe200000010ff */
[----:B------:R-:W1:Y:S01]  /*15ab0*/  MUFU.EX2 R65, R65 ;  /* 0x0000004100417308 */ /* 0x000e620000000800 */
[----:B0-----:R-:W-:Y:S01]  /*15ac0*/  FADD.FTZ R23, R5, R30 ;  /* 0x0000001e05177221 */ /* 0x001fe20000010000 */
[----:B------:R-:W-:-:S04]  /*15ad0*/  IMAD R27, R74, 0x80, R152 ;  /* 0x000000804a1b7824 */ /* 0x000fc800078e0298 */
[----:B------:R-:W-:Y:S02]  /*15ae0*/  IMAD.IADD R24, R27, 0x1, R24 ;  /* 0x000000011b187824 */ /* 0x000fe400078e0218 */
[----:B------:R-:W0:Y:S01]  /*15af0*/  MUFU.EX2 R28, R67 ;  /* 0x00000043001c7308 */ /* 0x000e220000000800 */
[C---:B--2---:R-:W-:Y:S01]  /*15b00*/  FADD.FTZ R26, R0.reuse, R23 ;  /* 0x00000017001a7221 */ /* 0x044fe20000010000 */
[----:B------:R-:W-:Y:S01]  /*15b10*/  F2FP.BF16.F32.PACK_AB R185, R0, R5 ;  /* 0x0000000500b9723e */ /* 0x000fe200000010ff */
[----:B------:R-:W-:Y:S02]  /*15b20*/  VIADD R5, R104, 0xfffffffe ;  /* 0xfffffffe68057836 */ /* 0x000fe40000000000 */
[----:B-1----:R-:W-:-:S04]  /*15b30*/  FADD.FTZ R23, R65, R26 ;  /* 0x0000001a41177221 */ /* 0x002fc80000010000 */
[C---:B0-----:R-:W-:Y:S01]  /*15b40*/  FADD.FTZ R226, R28.reuse, R23 ;  /* 0x000000171ce27221 */ /* 0x041fe20000010000 */
[----:B------:R-:W-:Y:S01]  /*15b50*/  F2FP.BF16.F32.PACK_AB R187, R28, R65 ;  /* 0x000000411cbb723e */ /* 0x000fe200000010ff */
        /* <DEDUP_REMOVED lines=12> */
.L_x_1566:
[----:B------:R-:W-:-:S13]  /*15c20*/  ISETP.NE.AND P3, PT, R25, 0x1, PT ;  /* 0x000000011900780c */ /* 0x000fda0003f65270 */
[----:B------:R-:W0:Y:S02]  /*15c30*/  @P3 LDC.64 R26, c[0x0][0x9e8] ;  /* 0x00027a00ff1a3b82 */ /* 0x000e240000000a00 */
[----:B0-----:R-:W-:-:S05]  /*15c40*/  @P3 IMAD.HI.U32 R26, R0, R26, RZ ;  /* 0x0000001a001a3227 */ /* 0x001fca00078e00ff */
[----:B------:R-:W-:-:S07]  /*15c50*/  @P3 SHF.R.U32.HI R0, RZ, R27, R26 ;  /* 0x0000001bff003219 */ /* 0x000fce000001161a */
.L_x_1567:
[----:B------:R-:W-:Y:S05]  /*15c60*/  BSYNC B0 ;  /* 0x0000000000007941 */ /* 0x000fea0003800000 */
.L_x_1565:
[----:B------:R-:W-:-:S05]  /*15c70*/  IMAD R25, R0, R25, R25 ;  /* 0x0000001900197224 */ /* 0x000fca00078e0219 */
[----:B------:R-:W-:-:S07]  /*15c80*/  VIMNMX R24, R24, R25, PT ;  /* 0x0000001918187248 */ /* 0x000fce0003fe0100 */
.L_x_1564:
[----:B------:R-:W2:Y:S01]  /*15c90*/  LDL R25, [R1+0x50] ;  /* 0x0000500001197983 */ /* 0x000ea20000100800 */
[----:B------:R-:W-:Y:S01]  /*15ca0*/  SHF.R.S32.HI R23, RZ, 0x1f, R24 ;  /* 0x0000001fff177819 */ /* 0x000fe20000011418 */
[----:B------:R-:W-:Y:S01]  /*15cb0*/  BSSY B1, `(.L_x_1568) ;  /* 0x000033d000017945 */ /* 0x000fe20003800000 */
[----:B------:R-:W-:Y:S01]  /*15cc0*/  IMAD.MOV.U32 R0, RZ, RZ, 0x3f800000 ;  /* 0x3f800000ff007424 */ /* 0x000fe200078e00ff */
[----:B------:R-:W-:Y:S02]  /*15cd0*/  CS2R R150, SRZ ;  /* 0x0000000000967805 */ /* 0x000fe4000001ff00 */
[----:B------:R-:W-:Y:S01]  /*15ce0*/  LEA.HI R24, R23, R24, RZ, 0x6 ;  /* 0x0000001817187211 */ /* 0x000fe200078f30ff */
[----:B------:R-:W-:Y:S01]  /*15cf0*/  IMAD.MOV.U32 R23, RZ, RZ, 0x3f800000 ;  /* 0x3f800000ff177424 */ /* 0x000fe200078e00ff */
[----:B------:R-:W-:Y:S02]  /*15d00*/  CS2R R148, SRZ ;  /* 0x0000000000947805 */ /* 0x000fe4000001ff00 */
[----:B------:R-:W-:-:S02]  /*15d10*/  CS2R R146, SRZ ;  /* 0x0000000000927805 */ /* 0x000fc4000001ff00 */
[----:B------:R-:W-:Y:S02]  /*15d20*/  SHF.R.S32.HI R24, RZ, 0x6, R24 ;  /* 0x00000006ff187819 */ /* 0x000fe40000011418 */
        /* <DEDUP_REMOVED lines=60> */
[----:B--2---:R-:W-:-:S04]  /*160f0*/  VIMNMX R25, R25, R24, !PT ;  /* 0x0000001819197248 */ /* 0x004fc80007fe0100 */
[----:B------:R-:W-:Y:S01]  /*16100*/  ISETP.GE.AND P3, PT, R5, R25, PT ;  /* 0x000000190500720c */ /* 0x000fe20003f66270 */
[----:B------:R0:W-:Y:S02]  /*16110*/  STL [R1+0x2c], R25 ;  /* 0x00002c1901007387 */ /* 0x0001e40000100800 */
[----:B0-----:R-:W-:-:S10]  /*16120*/  CS2R R24, SRZ ;  /* 0x0000000000187805 */ /* 0x001fd4000001ff00 */
[----:B------:R-:W-:Y:S05]  /*16130*/  @!P3 BRA `(.L_x_1569) ;  /* 0x0000002c00d0b947 */ /* 0x000fea0003800000 */
[----:B------:R-:W-:Y:S01]  /*16140*/  IMAD.IADD R2, R231, 0x1, R152 ;  /* 0x00000001e7027824 */ /* 0x000fe200078e0298 */
[----:B------:R-:W-:Y:S01]  /*16150*/  BSSY B0, `(.L_x_1570) ;  /* 0x00002ee000007945 */ /* 0x000fe20003800000 */
[----:B------:R-:W-:Y:S02]  /*16160*/  IMAD.MOV.U32 R0, RZ, RZ, 0x3f800000 ;  /* 0x3f800000ff007424 */ /* 0x000fe400078e00ff */
[----:B------:R-:W-:Y:S01]  /*16170*/  IMAD.MOV.U32 R151, RZ, RZ, RZ ;  /* 0x000000ffff977224 */ /* 0x000fe200078e00ff */
[----:B------:R0:W-:Y:S01]  /*16180*/  STL [R1+0x28], R2 ;  /* 0x0000280201007387 */ /* 0x0001e20000100800 */
[----:B------:R-:W-:-:S07]  /*16190*/  VIADD R230, R2, 0x8 ;  /* 0x0000000802e67836 */ /* 0x000fce0000000000 */
.L_x_1589:
[----:B------:R-:W-:-:S05]  /*161a0*/  VIADD R229, R22, 0x1 ;  /* 0x0000000116e57836 */ /* 0x000fca0000000000 */
[----:B------:R-:W-:-:S04]  /*161b0*/  ISETP.NE.AND P3, PT, R229, 0x2, PT ;  /* 0x00000002e500780c */ /* 0x000fc80003f65270 */
[----:B------:R-:W-:Y:S02]  /*161c0*/  SEL R232, RZ, 0x1, P3 ;  /* 0x00000001ffe87807 */ /* 0x000fe40001800000 */
[----:B------:R-:W-:Y:S02]  /*161d0*/  SEL R229, R229, RZ, P3 ;  /* 0x000000ffe5e57207 */ /* 0x000fe40001800000 */
[----:B------:R-:W-:Y:S01]  /*161e0*/  LOP3.LUT R232, R218, R232, RZ, 0x3c, !PT ;  /* 0x000000e8dae87212 */ /* 0x000fe200078e3cff */
[----:B------:R-:W-:Y:S06]  /*161f0*/  @!P0 BRA `(.L_x_1571) ;  /* 0x0000000000048947 */ /* 0x000fec0003800000 */
[----:B------:R-:W-:Y:S01]  /*16200*/  BPT.TRAP 0x1 ;  /* 0x000000040000795c */ /* 0x000fe20000300000 */
.L_x_1571:
[----:B0-----:R-:W-:Y:S01]  /*16210*/  IMAD R2, R229, 0x8, R16 ;  /* 0x00000008e5027824 */ /* 0x001fe200078e0210 */
[----:B------:R-:W-:-:S04]  /*16220*/  SHF.L.U32 R152, R232, 0x1f, RZ ;  /* 0x0000001fe8987819 */ /* 0x000fc800000006ff */
[----:B------:R0:W1:Y:S01]  /*16230*/  SYNCS.PHASECHK.TRANS64.TRYWAIT P3, [R2+URZ+0x30830], R152 ;  /* 0x03083098020075a7 */ /* 0x000062000806017f */
[----:B------:R-:W-:Y:S05]  /*16240*/  @!P0 BRA `(.L_x_1572) ;  /* 0x0000000000048947 */ /* 0x000fea0003800000 */
[----:B------:R-:W-:Y:S01]  /*16250*/  BPT.TRAP 0x1 ;  /* 0x000000040000795c */ /* 0x000fe20000300000 */
.L_x_1572:
[----:B------:R-:W2:Y:S01]  /*16260*/  LDL R153, [R1+0xc] ;  /* 0x00000c0001997983 */ /* 0x000ea20000100800 */
[----:B------:R-:W-:Y:S01]  /*16270*/  BSSY B2, `(.L_x_1573) ;  /* 0x0000007000027945 */ /* 0x000fe20003800000 */
[----:B--2---:R-:W-:-:S04]  /*16280*/  IMAD R158, R229, 0x800, R153 ;  /* 0x00000800e59e7824 */ /* 0x004fc800078e0299 */
[C---:B------:R-:W-:Y:S02]  /*16290*/  VIADD R156, R158.reuse, 0x2 ;  /* 0x000000029e9c7836 */ /* 0x040fe40000000000 */
[----:B------:R-:W-:Y:S01]  /*162a0*/  VIADD R155, R158, 0x4 ;  /* 0x000000049e9b7836 */ /* 0x000fe20000000000 */
[----:B-1----:R-:W-:Y:S06]  /*162b0*/  @P3 BRA `(.L_x_1574) ;  /* 0x0000000000083947 */ /* 0x002fec0003800000 */
[----:B------:R-:W1:Y:S02]  /*162c0*/  SYNCS.PHASECHK.TRANS64.TRYWAIT P3, [R2+URZ+0x30830], R152 ;  /* 0x03083098020075a7 */ /* 0x000e64000806017f */
[----:B-1----:R-:W-:Y:S05]  /*162d0*/  @!P3 BRA `(.L_x_1575) ;  /* 0x00000148004cb947 */ /* 0x002fea0003800000 */
.L_x_1574:
[----:B------:R-:W-:Y:S05]  /*162e0*/  BSYNC B2 ;  /* 0x0000000000027941 */ /* 0x000fea0003800000 */
.L_x_1573:
[----:B01----:R-:W-:Y:S02]  /*162f0*/  IMAD.MOV.U32 R152, RZ, RZ, R158 ;  /* 0x000000ffff987224 */ /* 0x003fe400078e009e */
[-C--:B------:R-:W-:Y:S01]  /*16300*/  FMUL.FTZ R24, R24, R23.reuse ;  /* 0x0000001718187220 */ /* 0x080fe20000410000 */
[----:B------:R-:W-:Y:S02]  /*16310*/  VIADD R154, R158, 0x6 ;  /* 0x000000069e9a7836 */ /* 0x000fe40000000000 */
[-C--:B------:R-:W-:Y:S01]  /*16320*/  FMUL.FTZ R25, R25, R23.reuse ;  /* 0x0000001719197220 */ /* 0x080fe20000410000 */
[----:B------:R-:W-:Y:S01]  /*16330*/  IMAD.MOV.U32 R153, RZ, RZ, 0x40000040 ;  /* 0x40000040ff997424 */ /* 0x000fe200078e00ff */
[----:B------:R-:W-:Y:S01]  /*16340*/  R2UR UR6, R152 ;  /* 0x00000000980672ca */ /* 0x000fe200000e0000 */
[----:B------:R-:W-:Y:S01]  /*16350*/  IMAD.MOV.U32 R152, RZ, RZ, R156 ;  /* 0x000000ffff987224 */ /* 0x000fe200078e009c */
[----:B------:R-:W-:Y:S01]  /*16360*/  R2UR UR10, R154 ;  /* 0x000000009a0a72ca */ /* 0x000fe200000e0000 */
[C---:B------:R-:W-:Y:S01]  /*16370*/  VIADD R156, R158.reuse, 0x204 ;  /* 0x000002049e9c7836 */ /* 0x040fe20000000000 */
[----:B------:R-:W-:Y:S01]  /*16380*/  R2UR UR5, R153 ;  /* 0x00000000990572ca */ /* 0x000fe200000e0000 */
[----:B------:R-:W-:Y:S01]  /*16390*/  VIADD R154, R158, 0x202 ;  /* 0x000002029e9a7836 */ /* 0x000fe20000000000 */
[----:B------:R-:W-:Y:S01]  /*163a0*/  R2UR UR4, R152 ;  /* 0x00000000980472ca */ /* 0x000fe200000e0000 */
[----:B------:R-:W-:Y:S01]  /*163b0*/  IMAD.MOV.U32 R152, RZ, RZ, R155 ;  /* 0x000000ffff987224 */ /* 0x000fe200078e009b */
[----:B------:R-:W-:Y:S01]  /*163c0*/  R2UR UR22, R156 ;  /* 0x000000009c1672ca */ /* 0x000fe200000e0000 */
[----:B------:R-:W-:Y:S01]  /*163d0*/  IMAD.MOV.U32 R155, RZ, RZ, 0x40000040 ;  /* 0x40000040ff9b7424 */ /* 0x000fe200078e00ff */
[----:B------:R-:W-:Y:S01]  /*163e0*/  R2UR UR18, R154 ;  /* 0x000000009a1272ca */ /* 0x000fe200000e0000 */
[----:B------:R-:W-:Y:S01]  /*163f0*/  VIADD R156, R158, 0x400 ;  /* 0x000004009e9c7836 */ /* 0x000fe20000000000 */
[----:B------:R-:W-:Y:S01]  /*16400*/  R2UR UR8, R152 ;  /* 0x00000000980872ca */ /* 0x000fe200000e0000 */
[C---:B------:R-:W-:Y:S01]  /*16410*/  VIADD R152, R158.reuse, 0x200 ;  /* 0x000002009e987836 */ /* 0x040fe20000000000 */
[----:B------:R-:W-:Y:S01]  /*16420*/  R2UR UR11, R155 ;  /* 0x000000009b0b72ca */ /* 0x000fe200000e0000 */
[----:B------:R-:W-:Y:S01]  /*16430*/  VIADD R154, R158, 0x402 ;  /* 0x000004029e9a7836 */ /* 0x000fe20000000000 */
[----:B------:R-:W-:Y:S01]  /*16440*/  R2UR UR30, R156 ;  /* 0x000000009c1e72ca */ /* 0x000fe200000e0000 */
[----:B------:R-:W-:Y:S01]  /*16450*/  VIADD R156, R158, 0x406 ;  /* 0x000004069e9c7836 */ /* 0x000fe20000000000 */
[----:B------:R-:W-:Y:S01]  /*16460*/  R2UR UR14, R152 ;  /* 0x00000000980e72ca */ /* 0x000fe200000e0000 */
[----:B------:R-:W-:Y:S01]  /*16470*/  VIADD R152, R158, 0x206 ;  /* 0x000002069e987836 */ /* 0x000fe20000000000 */
[----:B------:R-:W-:Y:S01]  /*16480*/  MOV R235, UR10 ;  /* 0x0000000a00eb7c02 */ /* 0x000fe20008000f00 */
[----:B------:R-:W-:Y:S01]  /*16490*/  UMOV UR10, UR4 ;  /* 0x00000004000a7c82 */ /* 0x000fe20008000000 */
[----:B------:R-:W-:Y:S01]  /*164a0*/  R2UR UR7, R153 ;  /* 0x00000000990772ca */ /* 0x000fe200000e0000 */
[----:B------:R-:W-:Y:S01]  /*164b0*/  IMAD.MOV.U32 R157, RZ, RZ, 0x40000040 ;  /* 0x40000040ff9d7424 */ /* 0x000fe200078e00ff */
[----:B------:R-:W-:Y:S01]  /*164c0*/  R2UR UR26, R152 ;  /* 0x00000000981a72ca */ /* 0x000fe200000e0000 */
[----:B------:R-:W-:Y:S01]  /*164d0*/  VIADD R152, R158, 0x404 ;  /* 0x000004049e987836 */ /* 0x000fe20000000000 */
[----:B------:R-:W-:Y:S01]  /*164e0*/  R2UR UR34, R154 ;  /* 0x000000009a2272ca */ /* 0x000fe200000e0000 */
[----:B------:R-:W-:Y:S01]  /*164f0*/  VIADD R154, R158, 0x604 ;  /* 0x000006049e9a7836 */ /* 0x000fe20000000000 */
[----:B------:R-:W-:Y:S01]  /*16500*/  MOV R159, UR11 ;  /* 0x0000000b009f7c02 */ /* 0x000fe20008000f00 */
[----:B------:R-:W-:Y:S01]  /*16510*/  UMOV UR11, UR5 ;  /* 0x00000005000b7c82 */ /* 0x000fe20008000000 */
[----:B------:R-:W-:Y:S01]  /*16520*/  R2UR UR38, R152 ;  /* 0x00000000982672ca */ /* 0x000fe200000e0000 */
[----:B------:R-:W-:Y:S01]  /*16530*/  VIADD R152, R158, 0x600 ;  /* 0x000006009e987836 */ /* 0x000fe20000000000 */
[----:B------:R-:W-:Y:S01]  /*16540*/  R2UR UR42, R156 ;  /* 0x000000009c2a72ca */ /* 0x000fe200000e0000 */
[----:B------:R-:W-:Y:S01]  /*16550*/  VIADD R156, R158, 0x602 ;  /* 0x000006029e9c7836 */ /* 0x000fe20000000000 */
[----:B------:R-:W-:Y:S01]  /*16560*/  R2UR UR4, R6 ;  /* 0x00000000060472ca */ /* 0x000fe200000e0000 */
[-C--:B------:R-:W-:Y:S01]  /*16570*/  FMUL.FTZ R28, R28, R23.reuse ;  /* 0x000000171c1c7220 */ /* 0x080fe20000410000 */
[----:B------:R-:W-:Y:S01]  /*16580*/  R2UR UR46, R152 ;  /* 0x00000000982e72ca */ /* 0x000fe200000e0000 */
[----:B------:R-:W-:Y:S01]  /*16590*/  VIADD R152, R158, 0x606 ;  /* 0x000006069e987836 */ /* 0x000fe20000000000 */
[----:B------:R-:W-:Y:S01]  /*165a0*/  R2UR UR5, R7 ;  /* 0x00000000070572ca */ /* 0x000fe200000e0000 */
        /* <DEDUP_REMOVED lines=61> */
[C---:B------:R-:W-:Y:S01]  /*16980*/  R2UR UR9, R153.reuse ;  /* 0x00000000990972ca */ /* 0x040fe200000e0000 */
[----:B------:R-:W-:Y:S01]  /*16990*/  IMAD.MOV.U32 R23, RZ, RZ, R159 ;  /* 0x000000ffff177224 */ /* 0x000fe200078e009f */
[----:B------:R-:W-:Y:S01]  /*169a0*/  R2UR UR15, R153 ;  /* 0x00000000990f72ca */ /* 0x000fe200000e0000 */
[-C--:B------:R-:W-:Y:S01]  /*169b0*/  FMUL.FTZ R26, R26, R0.reuse ;  /* 0x000000001a1a7220 */ /* 0x080fe20000410000 */
        /* <DEDUP_REMOVED lines=28> */
[----:B------:R-:W-:Y:S01]  /*16b80*/  WARPGROUP.ARRIVE ;  /* 0x00000000000079c5 */ /* 0x000fe20000000000 */
[----:B------:R-:W-:Y:S01]  /*16b90*/  R2UR UR12, R214 ;  /* 0x00000000d60c72ca */ /* 0x000fe200000e0000 */
[-C--:B------:R-:W-:Y:S01]  /*16ba0*/  FMUL.FTZ R55, R55, R0.reuse ;  /* 0x0000000037377220 */ /* 0x080fe20000410000 */
[----:B------:R-:W-:Y:S01]  /*16bb0*/  R2UR UR13, R215 ;  /* 0x00000000d70d72ca */ /* 0x000fe200000e0000 */
[-C--:B------:R-:W-:Y:S01]  /*16bc0*/  FMUL.FTZ R58, R58, R0.reuse ;  /* 0x000000003a3a7220 */ /* 0x080fe20000410000 */
[----:B------:R-:W-:Y:S01]  /*16bd0*/  R2UR UR16, R212 ;  /* 0x00000000d41072ca */ /* 0x000fe200000e0000 */
[----:B------:R-:W-:Y:S01]  /*16be0*/  HGMMA.64x64x16.F32.BF16 R152, gdesc[UR4], RZ, !UPT, gsb0 ;  /* 0x00e00000049879f0 */ /* 0x000fe2000c0018ff */
[----:B------:R-:W-:Y:S01]  /*16bf0*/  UMOV UR6, UR8 ;  /* 0x0000000800067c82 */ /* 0x000fe20008000000 */
[----:B------:R-:W-:Y:S01]  /*16c00*/  UMOV UR7, UR9 ;  /* 0x0000000900077c82 */ /* 0x000fe20008000000 */
        /* <DEDUP_REMOVED lines=75> */
[----:B------:R-:W-:Y:S02]  /*170c0*/  R2UR UR11, R23 ;  /* 0x00000000170b72ca */ /* 0x000fe400000e0000 */
[----:B------:R-:W-:Y:S02]  /*170d0*/  R2UR UR10, R235 ;  /* 0x00000000eb0a72ca */ /* 0x000fe400000e0000 */
[----:B------:R-:W-:Y:S02]  /*170e0*/  R2UR UR8, R216 ;  /* 0x00000000d80872ca */ /* 0x000fe400000e0000 */
[----:B------:R-:W-:Y:S01]  /*170f0*/  R2UR UR9, R217 ;  /* 0x00000000d90972ca */ /* 0x000fe200000e0000 */
        /* <DEDUP_REMOVED lines=45> */
.L_x_1576:
[----:B------:R-:W-:Y:S01]  /*173d0*/  SHF.L.U32 R23, R218, 0x1f, RZ ;  /* 0x0000001fda177819 */ /* 0x000fe200000006ff */
[----:B------:R-:W-:-:S04]  /*173e0*/  IMAD R0, R22, 0x8, R16 ;  /* 0x0000000816007824 */ /* 0x000fc800078e0210 */
[----:B------:R0:W1:Y:S01]  /*173f0*/  SYNCS.PHASECHK.TRANS64.TRYWAIT P3, [R0+URZ+0x30850], R23 ;  /* 0x03085017000075a7 */ /* 0x000062000806017f */
[----:B------:R-:W-:Y:S05]  /*17400*/  @!P0 BRA `(.L_x_1577) ;  /* 0x0000000000048947 */ /* 0x000fea0003800000 */
[----:B------:R-:W-:Y:S01]  /*17410*/  BPT.TRAP 0x1 ;  /* 0x000000040000795c */ /* 0x000fe20000300000 */
.L_x_1577:
[----:B------:R-:W-:Y:S04]  /*17420*/  BSSY B2, `(.L_x_1578) ;  /* 0x0000004000027945 */ /* 0x000fe80003800000 */
[----:B-1----:R-:W-:Y:S05]  /*17430*/  @P3 BRA `(.L_x_1579) ;  /* 0x0000000000083947 */ /* 0x002fea0003800000 */
[----:B------:R-:W1:Y:S02]  /*17440*/  SYNCS.PHASECHK.TRANS64.TRYWAIT P3, [R0+URZ+0x30850], R23 ;  /* 0x03085017000075a7 */ /* 0x000e64000806017f */
[----:B-1----:R-:W-:Y:S05]  /*17450*/  @!P3 BRA `(.L_x_1580) ;  /* 0x000001380000b947 */ /* 0x002fea0003800000 */
.L_x_1579:
[----:B------:R-:W-:Y:S05]  /*17460*/  BSYNC B2 ;  /* 0x0000000000027941 */ /* 0x000fea0003800000 */
.L_x_1578:
[----:B01----:R-:W-:Y:S01]  /*17470*/  VIADD R23, R16, 0x400 ;  /* 0x0000040010177836 */ /* 0x003fe20000000000 */
[----:B------:R-:W-:Y:S01]  /*17480*/  WARPGROUP.ARRIVE ;  /* 0x00000000000079c5 */ /* 0x000fe20000000000 */
[----:B------:R-:W2:Y:S01]  /*17490*/  LDL R218, [R1+0x24] ;  /* 0x0000240001da7983 */ /* 0x000ea20000100800 */
[----:B------:R-:W-:Y:S01]  /*174a0*/  @!P1 VIADD R2, R2, 0x30840 ;  /* 0x0003084002029836 */ /* 0x000fe20000000000 */
[----:B------:R-:W-:Y:S01]  /*174b0*/  ULDC UR5, c[0x0][0x9d8] ;  /* 0x0002760000057ab9 */ /* 0x000fe20000000800 */
[----:B------:R-:W-:Y:S01]  /*174c0*/  SHF.R.U32.HI R23, RZ, 0x4, R23 ;  /* 0x00000004ff177819 */ /* 0x000fe20000011617 */
[----:B------:R-:W-:Y:S01]  /*174d0*/  FMUL.FTZ R161, R161, UR5 ;  /* 0x00000005a1a17c20 */ /* 0x000fe20008410000 */
[----:B------:R-:W-:Y:S01]  /*174e0*/  FMUL.FTZ R169, R169, UR5 ;  /* 0x00000005a9a97c20 */ /* 0x000fe20008410000 */
[----:B------:R-:W-:Y:S01]  /*174f0*/  @!P1 PRMT R2, RZ, 0x654, R2 ;  /* 0x00000654ff029816 */ /* 0x000fe20000000002 */
[----:B------:R-:W-:Y:S01]  /*17500*/  FMUL.FTZ R173, R173, UR5 ;  /* 0x00000005adad7c20 */ /* 0x000fe20008410000 */
[----:B------:R-:W-:Y:S01]  /*17510*/  LOP3.LUT R23, R23, 0x3fff, RZ, 0xc0, !PT ;  /* 0x00003fff17177812 */ /* 0x000fe200078ec0ff */
[----:B------:R-:W-:Y:S01]  /*17520*/  FMUL.FTZ R177, R177, UR5 ;  /* 0x00000005b1b17c20 */ /* 0x000fe20008410000 */
[----:B------:R-:W0:Y:S02]  /*17530*/  MUFU.TANH R161, R161 ;  /* 0x000000a100a17308 */ /* 0x000e240000002400 */
[----:B------:R-:W-:-:S05]  /*17540*/  LOP3.LUT R23, R23, 0x2000000, RZ, 0xfc, !PT ;  /* 0x0200000017177812 */ /* 0x000fca00078efcff */
[----:B------:R-:W-:Y:S01]  /*17550*/  IMAD R22, R22, 0x800, R23 ;  /* 0x0000080016167824 */ /* 0x000fe200078e0217 */
[----:B------:R-:W1:Y:S01]  /*17560*/  MUFU.TANH R169, R169 ;  /* 0x000000a900a97308 */ /* 0x000e620000002400 */
[----:B------:R-:W-:-:S03]  /*17570*/  IMAD.MOV.U32 R23, RZ, RZ, 0x40000040 ;  /* 0x40000040ff177424 */ /* 0x000fc600078e00ff */
[----:B------:R-:W-:Y:S02]  /*17580*/  R2UR UR6, R22 ;  /* 0x00000000160672ca */ /* 0x000fe400000e0000 */
[----:B------:R-:W-:Y:S01]  /*17590*/  R2UR UR7, R23 ;  /* 0x00000000170772ca */ /* 0x000fe200000e0000 */
[----:B------:R-:W-:Y:S01]  /*175a0*/  IMAD.MOV.U32 R23, RZ, RZ, 0x40000040 ;  /* 0x40000040ff177424 */ /* 0x000fe200078e00ff */
[----:B------:R-:W3:Y:S08]  /*175b0*/  MUFU.TANH R173, R173 ;  /* 0x000000ad00ad7308 */ /* 0x000ef00000002400 */
[----:B------:R-:W4:Y:S03]  /*175c0*/  MUFU.TANH R177, R177 ;  /* 0x000000b100b17308 */ /* 0x000f260000002400 */
[----:B------:R-:W-:Y:S01]  /*175d0*/  HGMMA.64x256x16.F32.BF16 R24, R196, gdesc[UR4].tnspB, R24, gsb0 ;  /* 0x43e00004c4187df0 */ /* 0x000fe20008001818 */
[----:B--2---:R-:W-:-:S02]  /*175e0*/  R2UR UR4, R218 ;  /* 0x00000000da0472ca */ /* 0x004fc400000e0000 */
[----:B------:R-:W-:Y:S02]  /*175f0*/  WARPGROUP.DEPBAR.LE gsb0, 0x0 ;  /* 0x00008000000079c5 */ /* 0x000fe40000010000 */
[----:B------:R-:W-:Y:S01]  /*17600*/  VIADD R196, R22, 0x80 ;  /* 0x0000008016c47836 */ /* 0x000fe20000000000 */
[----:B------:R-:W-:Y:S01]  /*17610*/  WARPGROUP.ARRIVE ;  /* 0x00000000000079c5 */ /* 0x000fe20000000000 */
[----:B------:R-:W-:-:S03]  /*17620*/  IMAD.MOV.U32 R197, RZ, RZ, 0x40000040 ;  /* 0x40000040ffc57424 */ /* 0x000fc600078e00ff */
[----:B------:R-:W-:Y:S02]  /*17630*/  R2UR UR6, R196 ;  /* 0x00000000c40672ca */ /* 0x000fe400000e0000 */
[----:B------:R-:W-:-:S15]  /*17640*/  R2UR UR7, R197 ;  /* 0x00000000c50772ca */ /* 0x000fde00000e0000 */
[----:B------:R-:W-:-:S01]  /*17650*/  NOP ;  /* 0x0000000000007918 */ /* 0x000fc20000000000 */
[----:B------:R-:W-:Y:S03]  /*17660*/  HGMMA.64x256x16.F32.BF16 R24, R192, gdesc[UR4].tnspB, R24, gsb0 ;  /* 0x43e00004c0187df0 */ /* 0x000fe60008001818 */
[----:B------:R-:W-:Y:S02]  /*17670*/  WARPGROUP.DEPBAR.LE gsb0, 0x0 ;  /* 0x00008000000079c5 */ /* 0x000fe40000010000 */
[C---:B------:R-:W-:Y:S01]  /*17680*/  VIADD R192, R22.reuse, 0x100 ;  /* 0x0000010016c07836 */ /* 0x040fe20000000000 */
[----:B------:R-:W-:Y:S01]  /*17690*/  WARPGROUP.ARRIVE ;  /* 0x00000000000079c5 */ /* 0x000fe20000000000 */
[----:B------:R-:W-:Y:S02]  /*176a0*/  IMAD.MOV.U32 R193, RZ, RZ, 0x40000040 ;  /* 0x40000040ffc17424 */ /* 0x000fe400078e00ff */
[----:B------:R-:W-:Y:S01]  /*176b0*/  VIADD R22, R22, 0x180 ;  /* 0x0000018016167836 */ /* 0x000fe20000000000 */
[----:B------:R-:W-:-:S02]  /*176c0*/  R2UR UR6, R192 ;  /* 0x00000000c00672ca */ /* 0x000fc400000e0000 */
[----:B------:R-:W-:-:S15]  /*176d0*/  R2UR UR7, R193 ;  /* 0x00000000c10772ca */ /* 0x000fde00000e0000 */
[----:B------:R-:W-:-:S01]  /*176e0*/  NOP ;  /* 0x0000000000007918 */ /* 0x000fc20000000000 */
        /* <DEDUP_REMOVED lines=17> */
[----:B------:R-:W2:Y:S08]  /*17800*/  MUFU.TANH R23, R23 ;  /* 0x0000001700177308 */ /* 0x000eb00000002400 */
        /* <DEDUP_REMOVED lines=14> */
[----:B------:R-:W-:-:S06]  /*178f0*/  WARPGROUP.ARRIVE ;  /* 0x00000000000079c5 */ /* 0x000fcc0000000000 */
[----:B------:R-:W-:Y:S03]  /*17900*/  HGMMA.64x256x16.F32.BF16 R24, R184, gdesc[UR4].tnspB, R24, gsb0 ;  /* 0x43e00004b8187df0 */ /* 0x000fe60008001818 */
[----:B------:R-:W-:Y:S02]  /*17910*/  WARPGROUP.DEPBAR.LE gsb0, 0x0 ;  /* 0x00008000000079c5 */ /* 0x000fe40000010000 */
[----:B------:R-:W-:Y:S01]  /*17920*/  FMUL.FTZ R185, R164, UR5 ;  /* 0x00000005a4b97c20 */ /* 0x000fe20008410000 */
[----:B------:R5:W-:Y:S01]  /*17930*/  @!P1 SYNCS.ARRIVE.TRANS64.RED.A1T0 RZ, [R2+URZ], RZ ;  /* 0x000000ff02ff99a7 */ /* 0x000be2000810043f */
[----:B------:R-:W-:Y:S01]  /*17940*/  FMUL.FTZ R164, R167, UR5 ;  /* 0x00000005a7a47c20 */ /* 0x000fe20008410000 */
[----:B------:R-:W-:Y:S01]  /*17950*/  FMUL.FTZ R186, R165, UR5 ;  /* 0x00000005a5ba7c20 */ /* 0x000fe20008410000 */
[----:B------:R-:W-:Y:S01]  /*17960*/  FMUL.FTZ R167, R168, UR5 ;  /* 0x00000005a8a77c20 */ /* 0x000fe20008410000 */
[----:B------:R-:W-:Y:S01]  /*17970*/  FMUL.FTZ R165, R170, UR5 ;  /* 0x00000005aaa57c20 */ /* 0x000fe20008410000 */
[----:B------:R-:W-:Y:S01]  /*17980*/  FMUL.FTZ R187, R172, UR5 ;  /* 0x00000005acbb7c20 */ /* 0x000fe20008410000 */
[----:B------:R-:W-:Y:S01]  /*17990*/  FMUL.FTZ R168, R174, UR5 ;  /* 0x00000005aea87c20 */ /* 0x000fe20008410000 */
[----:B------:R-:W-:Y:S01]  /*179a0*/  FMUL.FTZ R170, R175, UR5 ;  /* 0x00000005afaa7c20 */ /* 0x000fe20008410000 */
[----:B-----5:R-:W-:-:S02]  /*179b0*/  IMAD.SHL.U32 R2, R5, 0x40, RZ ;  /* 0x0000004005027824 */ /* 0x020fc400078e00ff */
        /* <DEDUP_REMOVED lines=8> */
[----:B------:R-:W-:-:S03]  /*17a40*/  ULDC UR5, c[0x0][0x9e0] ;  /* 0x0002780000057ab9 */ /* 0x000fc60000000800 */
[----:B------:R-:W-:-:S04]  /*17a50*/  IMAD.IADD R156, R156, 0x1, -R224 ;  /* 0x000000019c9c7824 */ /* 0x000fc800078e0ae0 */
[----:B------:R-:W0:Y:S01]  /*17a60*/  MUFU.TANH R184, R184 ;  /* 0x000000b800b87308 */ /* 0x000e220000002400 */
[----:B------:R-:W-:-:S04]  /*17a70*/  IMAD R156, R234, -0x2, R156 ;  /* 0xfffffffeea9c7824 */ /* 0x000fc800078e029c */
        /* <DEDUP_REMOVED lines=17> */
[----:B------:R-:W2:Y:S01]  /*17b90*/  LDL R218, [R1+0x8] ;  /* 0x0000080001da7983 */ /* 0x000ea20000100800 */
[----:B------:R-:W-:Y:S01]  /*17ba0*/  BSSY B2, `(.L_x_1582) ;  /* 0x0000013000027945 */ /* 0x000fe20003800000 */
[----:B--2---:R-:W-:-:S05]  /*17bb0*/  IMAD.IADD R188, R231, 0x1, R218 ;  /* 0x00000001e7bc7824 */ /* 0x004fca00078e02da */
[----:B------:R-:W-:-:S13]  /*17bc0*/  ISETP.GT.AND P3, PT, R188, -0x1, PT ;  /* 0xffffffffbc00780c */ /* 0x000fda0003f64270 */
[----:B------:R-:W-:Y:S05]  /*17bd0*/  @P3 BRA `(.L_x_1583) ;  /* 0x0000000000243947 */ /* 0x000fea0003800000 */
[----:B------:R-:W-:Y:S01]  /*17be0*/  ULDC UR4, c[0x0][0x9e4] ;  /* 0x0002790000047ab9 */ /* 0x000fe20000000800 */
[----:B------:R-:W-:Y:S01]  /*17bf0*/  LOP3.LUT R188, RZ, R188, RZ, 0x33, !PT ;  /* 0x000000bcffbc7212 */ /* 0x000fe200078e33ff */
[----:B------:R-:W-:-:S05]  /*17c00*/  IMAD.U32 R189, RZ, RZ, UR4 ;  /* 0x00000004ffbd7e24 */ /* 0x000fca000f8e00ff */
[----:B------:R-:W-:-:S13]  /*17c10*/  ISETP.NE.AND P3, PT, R189, 0x1, PT ;  /* 0x00000001bd00780c */ /* 0x000fda0003f65270 */
[----:B------:R-:W1:Y:S02]  /*17c20*/  @P3 LDC.64 R156, c[0x0][0x9e8] ;  /* 0x00027a00ff9c3b82 */ /* 0x000e640000000a00 */
[----:B-1----:R-:W-:-:S05]  /*17c30*/  @P3 IMAD.HI.U32 R156, R188, R156, RZ ;  /* 0x0000009cbc9c3227 */ /* 0x002fca00078e00ff */
[----:B------:R-:W-:-:S04]  /*17c40*/  @P3 SHF.R.U32.HI R188, RZ, R157, R156 ;  /* 0x0000009dffbc3219 */ /* 0x000fc8000001169c */
[----:B------:R-:W-:Y:S01]  /*17c50*/  LOP3.LUT R188, RZ, R188, RZ, 0x33, !PT ;  /* 0x000000bcffbc7212 */ /* 0x000fe200078e33ff */
[----:B------:R-:W-:Y:S06]  /*17c60*/  BRA `(.L_x_1584) ;  /* 0x0000000000187947 */ /* 0x000fec0003800000 */
.L_x_1583:
[----:B------:R-:W-:Y:S02]  /*17c70*/  ULDC UR4, c[0x0][0x9e4] ;  /* 0x0002790000047ab9 */ /* 0x000fe40000000800 */
[----:B------:R-:W-:-:S05]  /*17c80*/  IMAD.U32 R189, RZ, RZ, UR4 ;  /* 0x00000004ffbd7e24 */ /* 0x000fca000f8e00ff */
[----:B------:R-:W-:-:S13]  /*17c90*/  ISETP.NE.AND P3, PT, R189, 0x1, PT ;  /* 0x00000001bd00780c */ /* 0x000fda0003f65270 */
[----:B------:R-:W1:Y:S02]  /*17ca0*/  @P3 LDC.64 R156, c[0x0][0x9e8] ;  /* 0x00027a00ff9c3b82 */ /* 0x000e640000000a00 */
[----:B-1----:R-:W-:-:S05]  /*17cb0*/  @P3 IMAD.HI.U32 R156, R188, R156, RZ ;  /* 0x0000009cbc9c3227 */ /* 0x002fca00078e00ff */
[----:B------:R-:W-:-:S07]  /*17cc0*/  @P3 SHF.R.U32.HI R188, RZ, R157, R156 ;  /* 0x0000009dffbc3219 */ /* 0x000fce000001169c */
.L_x_1584:
[----:B------:R-:W-:Y:S05]  /*17cd0*/  BSYNC B2 ;  /* 0x0000000000027941 */ /* 0x000fea0003800000 */
.L_x_1582:
[----:B------:R-:W-:-:S04]  /*17ce0*/  IMAD R188, R188, R189, -R2 ;  /* 0x000000bdbcbc7224 */ /* 0x000fc800078e0a02 */
[----:B------:R-:W-:-:S05]  /*17cf0*/  IMAD R188, R234, -0x2, R188 ;  /* 0xfffffffeeabc7824 */ /* 0x000fca00078e02bc */
[----:B------:R-:W-:Y:S02]  /*17d00*/  VIMNMX R180, R180, R188, !PT ;  /* 0x000000bcb4b47248 */ /* 0x000fe40007fe0100 */
[----:B------:R-:W-:-:S07]  /*17d10*/  VIADDMNMX R181, R188, R189, R181, PT ;  /* 0x000000bdbcb57246 */ /* 0x000fce00038001b5 */
.L_x_1581:
[----:B------:R-:W-:Y:S02]  /*17d20*/  ISETP.GT.AND P3, PT, R5, -0x1, PT ;  /* 0xffffffff0500780c */ /* 0x000fe40003f64270 */
[----:B------:R-:W-:Y:S02]  /*17d30*/  IADD3 R183, R183, 0x8, R231 ;  /* 0x00000008b7b77810 */ /* 0x000fe40007ffe0e7 */
[C---:B------:R-:W-:Y:S02]  /*17d40*/  ISETP.GT.AND P4, PT, R180.reuse, RZ, P3 ;  /* 0x000000ffb400720c */ /* 0x040fe40001f84270 */
[C---:B------:R-:W-:Y:S02]  /*17d50*/  ISETP.GT.AND P6, PT, R180.reuse, 0x1, P3 ;  /* 0x00000001b400780c */ /* 0x040fe40001fc4270 */
[----:B------:R-:W-:Y:S02]  /*17d60*/  ISETP.LT.OR P5, PT, R181, 0x1, P4 ;  /* 0x00000001b500780c */ /* 0x000fe400027a1670 */
[----:B------:R-:W-:-:S02]  /*17d70*/  ISETP.GT.AND P4, PT, R180, 0x8, P3 ;  /* 0x00000008b400780c */ /* 0x000fc40001f84270 */
[----:B------:R-:W-:Y:S02]  /*17d80*/  FSEL R23, R23, -INF , !P5 ;  /* 0xff80000017177808 */ /* 0x000fe40006800000 */
[----:B------:R-:W-:Y:S02]  /*17d90*/  ISETP.GT.AND P5, PT, R180, 0x9, P3 ;  /* 0x00000009b400780c */ /* 0x000fe40001fa4270 */
[C---:B------:R-:W-:Y:S02]  /*17da0*/  ISETP.LT.OR P6, PT, R181.reuse, 0x2, P6 ;  /* 0x00000002b500780c */ /* 0x040fe400037c1670 */
[C---:B------:R-:W-:Y:S02]  /*17db0*/  ISETP.LT.OR P4, PT, R181.reuse, 0x9, P4 ;  /* 0x00000009b500780c */ /* 0x040fe40002781670 */
[----:B------:R-:W-:Y:S02]  /*17dc0*/  ISETP.LT.OR P5, PT, R181, 0xa, P5 ;  /* 0x0000000ab500780c */ /* 0x000fe40002fa1670 */
[----:B0-----:R-:W-:-:S02]  /*17dd0*/  FSEL R152, R152, -INF , !P6 ;  /* 0xff80000098987808 */ /* 0x001fc40007000000 */
[----:B------:R-:W-:Y:S02]  /*17de0*/  FSEL R154, R154, -INF , !P4 ;  /* 0xff8000009a9a7808 */ /* 0x000fe40006000000 */
[----:B------:R-:W-:Y:S02]  /*17df0*/  FSEL R184, R184, -INF , !P5 ;  /* 0xff800000b8b87808 */ /* 0x000fe40006800000 */
[C---:B------:R-:W-:Y:S02]  /*17e00*/  ISETP.GT.AND P6, PT, R180.reuse, 0x10, P3 ;  /* 0x00000010b400780c */ /* 0x040fe40001fc4270 */
[C---:B------:R-:W-:Y:S02]  /*17e10*/  ISETP.GT.AND P4, PT, R180.reuse, 0x11, P3 ;  /* 0x00000011b400780c */ /* 0x040fe40001f84270 */
        /* <DEDUP_REMOVED lines=10> */
[C---:B------:R-:W-:Y:S02]  /*17ec0*/  ISETP.LT.OR P6, PT, R181.reuse, 0x1a, P6 ;  /* 0x0000001ab500780c */ /* 0x040fe400037c1670 */
[C---:B------:R-:W-:Y:S02]  /*17ed0*/  ISETP.LT.OR P4, PT, R181.reuse, 0x21, P4 ;  /* 0x00000021b500780c */ /* 0x040fe40002781670 */
[----:B------:R-:W-:Y:S02]  /*17ee0*/  ISETP.LT.OR P5, PT, R181, 0x22, P5 ;  /* 0x00000022b500780c */ /* 0x000fe40002fa1670 */
[----:B------:R-:W-:-:S02]  /*17ef0*/  FSEL R186, R186, -INF , !P6 ;  /* 0xff800000baba7808 */ /* 0x000fc40007000000 */
        /* <DEDUP_REMOVED lines=17> */
[----:B------:R-:W-:-:S02]  /*18010*/  IADD3 R182, R182, 0x8, R231 ;  /* 0x00000008b6b67810 */ /* 0x000fc40007ffe0e7 */
[----:B------:R-:W-:Y:S02]  /*18020*/  FSEL R177, R177, -INF , !P6 ;  /* 0xff800000b1b17808 */ /* 0x000fe40007000000 */
[----:B------:R-:W-:Y:S02]  /*18030*/  FSEL R178, R178, -INF , !P4 ;  /* 0xff800000b2b27808 */ /* 0x000fe40006000000 */
[----:B------:R-:W-:Y:S01]  /*18040*/  FSEL R179, R179, -INF , !P5 ;  /* 0xff800000b3b37808 */ /* 0x000fe20006800000 */
[----:B------:R-:W-:Y:S06]  /*18050*/  @!P2 BRA `(.L_x_1585) ;  /* 0x000000000068a947 */ /* 0x000fec0003800000 */
[----:B------:R-:W-:Y:S01]  /*18060*/  ISETP.GT.AND P4, PT, R230, -0x1, PT ;  /* 0xffffffffe600780c */ /* 0x000fe20003f84270 */
[----:B------:R-:W-:-:S12]  /*18070*/  BSSY B2, `(.L_x_1586) ;  /* 0x0000014000027945 */ /* 0x000fd80003800000 */
[----:B------:R-:W-:Y:S05]  /*18080*/  @P4 BRA `(.L_x_1587) ;  /* 0x00000000002c4947 */ /* 0x000fea0003800000 */
[----:B------:R-:W2:Y:S01]  /*18090*/  LDL R188, [R1+0x28] ;  /* 0x0000280001bc7983 */ /* 0x000ea20000100800 */
[----:B------:R-:W-:Y:S02]  /*180a0*/  ULDC UR4, c[0x0][0x9e4] ;  /* 0x0002790000047ab9 */ /* 0x000fe40000000800 */
[----:B------:R-:W-:-:S05]  /*180b0*/  IMAD.U32 R180, RZ, RZ, UR4 ;  /* 0x00000004ffb47e24 */ /* 0x000fca000f8e00ff */
[----:B------:R-:W-:-:S13]  /*180c0*/  ISETP.NE.AND P4, PT, R180, 0x1, PT ;  /* 0x00000001b400780c */ /* 0x000fda0003f85270 */
[----:B------:R-:W0:Y:S01]  /*180d0*/  @P4 LDC.64 R156, c[0x0][0x9e8] ;  /* 0x00027a00ff9c4b82 */ /* 0x000e220000000a00 */
[----:B--2---:R-:W-:-:S05]  /*180e0*/  VIADD R181, R188, 0x8 ;  /* 0x00000008bcb57836 */ /* 0x004fca0000000000 */
[----:B------:R-:W-:-:S05]  /*180f0*/  LOP3.LUT R181, RZ, R181, RZ, 0x33, !PT ;  /* 0x000000b5ffb57212 */ /* 0x000fca00078e33ff */
[----:B0-----:R-:W-:-:S05]  /*18100*/  @P4 IMAD.HI.U32 R156, R181, R156, RZ ;  /* 0x0000009cb59c4227 */ /* 0x001fca00078e00ff */
[----:B------:R-:W-:-:S04]  /*18110*/  @P4 SHF.R.U32.HI R181, RZ, R157, R156 ;  /* 0x0000009dffb54219 */ /* 0x000fc8000001169c */
[----:B------:R-:W-:Y:S01]  /*18120*/  LOP3.LUT R181, RZ, R181, RZ, 0x33, !PT ;  /* 0x000000b5ffb57212 */ /* 0x000fe200078e33ff */
[----:B------:R-:W-:Y:S06]  /*18130*/  BRA `(.L_x_1588) ;  /* 0x00000000001c7947 */ /* 0x000fec0003800000 */
.L_x_1587:
[----:B------:R-:W-:Y:S01]  /*18140*/  ULDC UR4, c[0x0][0x9e4] ;  /* 0x0002790000047ab9 */ /* 0x000fe20000000800 */
[----:B------:R-:W-:Y:S02]  /*18150*/  IMAD.MOV.U32 R181, RZ, RZ, R230 ;  /* 0x000000ffffb57224 */ /* 0x000fe400078e00e6 */
[----:B------:R-:W-:-:S05]  /*18160*/  IMAD.U32 R180, RZ, RZ, UR4 ;  /* 0x00000004ffb47e24 */ /* 0x000fca000f8e00ff */
[----:B------:R-:W-:-:S13]  /*18170*/  ISETP.NE.AND P4, PT, R180, 0x1, PT ;  /* 0x00000001b400780c */ /* 0x000fda0003f85270 */
[----:B------:R-:W0:Y:S02]  /*18180*/  @P4 LDC.64 R156, c[0x0][0x9e8] ;  /* 0x00027a00ff9c4b82 */ /* 0x000e240000000a00 */
[----:B0-----:R-:W-:-:S05]  /*18190*/  @P4 IMAD.HI.U32 R156, R230, R156, RZ ;  /* 0x0000009ce69c4227 */ /* 0x001fca00078e00ff */
[----:B------:R-:W-:-:S07]  /*181a0*/  @P4 SHF.R.U32.HI R181, RZ, R157, R156 ;  /* 0x0000009dffb54219 */ /* 0x000fce000001169c */
.L_x_1588:
[----:B------:R-:W-:Y:S05]  /*181b0*/  BSYNC B2 ;  /* 0x0000000000027941 */ /* 0x000fea0003800000 */
.L_x_1586:
[----:B------:R-:W-:-:S04]  /*181c0*/  IMAD R2, R181, R180, -R2 ;  /* 0x000000b4b5027224 */ /* 0x000fc800078e0a02 */
[----:B------:R-:W-:-:S05]  /*181d0*/  IMAD R2, R234, -0x2, R2 ;  /* 0xfffffffeea027824 */ /* 0x000fca00078e0202 */
[----:B------:R-:W-:Y:S02]  /*181e0*/  VIMNMX R182, R182, R2, !PT ;  /* 0x00000002b6b67248 */ /* 0x000fe40007fe0100 */
[----:B------:R-:W-:-:S07]  /*181f0*/  VIADDMNMX R183, R2, R180, R183, PT ;  /* 0x000000b402b77246 */ /* 0x000fce00038001b7 */
.L_x_1585:
[----:B------:R-:W-:Y:S01]  /*18200*/  @!P1 VIADD R0, R0, 0x30860 ;  /* 0x0003086000009836 */ /* 0x000fe20000000000 */
[----:B------:R-:W2:Y:S01]  /*18210*/  LDL R180, [R1+0x2c] ;  /* 0x00002c0001b47983 */ /* 0x000ea20000100800 */
[----:B------:R-:W-:Y:S01]  /*18220*/  ULDC UR4, c[0x0][0x988] ;  /* 0x0002620000047ab9 */ /* 0x000fe20000000800 */
[C---:B------:R-:W-:Y:S01]  /*18230*/  ISETP.GT.AND P6, PT, R182.reuse, 0x9, P3 ;  /* 0x00000009b600780c */ /* 0x040fe20001fc4270 */
[----:B------:R-:W-:Y:S01]  /*18240*/  IMAD.MOV.U32 R218, RZ, RZ, R232 ;  /* 0x000000ffffda7224 */ /* 0x000fe200078e00e8 */
[----:B------:R-:W-:Y:S02]  /*18250*/  @!P1 PRMT R0, RZ, 0x654, R0 ;  /* 0x00000654ff009816 */ /* 0x000fe40000000000 */
[----:B------:R-:W-:Y:S02]  /*18260*/  ISETP.LT.OR P6, PT, R183, 0xa, P6 ;  /* 0x0000000ab700780c */ /* 0x000fe400037c1670 */
[----:B------:R0:W-:Y:S01]  /*18270*/  @!P1 SYNCS.ARRIVE.TRANS64.RED.A1T0 RZ, [R0+URZ], RZ ;  /* 0x000000ff00ff99a7 */ /* 0x0001e2000810043f */
[----:B------:R-:W-:-:S02]  /*18280*/  ISETP.GT.AND P5, PT, R182, 0x1, P3 ;  /* 0x00000001b600780c */ /* 0x000fc40001fa4270 */
[----:B------:R-:W-:Y:S02]  /*18290*/  FSEL R158, R158, -INF , !P6 ;  /* 0xff8000009e9e7808 */ /* 0x000fe40007000000 */
[----:B------:R-:W-:Y:S02]  /*182a0*/  ISETP.GT.AND P6, PT, R182, 0x18, P3 ;  /* 0x00000018b600780c */ /* 0x000fe40001fc4270 */
[----:B------:R-:W-:Y:S02]  /*182b0*/  ISETP.LT.OR P5, PT, R183, 0x2, P5 ;  /* 0x00000002b700780c */ /* 0x000fe40002fa1670 */
[----:B0-----:R-:W-:Y:S02]  /*182c0*/  FMNMX.FTZ R0, R23, R3, !PT ;  /* 0x0000000317007209 */ /* 0x001fe40007810000 */
[----:B------:R-:W-:Y:S02]  /*182d0*/  ISETP.LT.OR P6, PT, R183, 0x19, P6 ;  /* 0x00000019b700780c */ /* 0x000fe400037c1670 */
[----:B------:R-:W-:-:S02]  /*182e0*/  FMNMX.FTZ R0, R152, R0, !PT ;  /* 0x0000000098007209 */ /* 0x000fc40007810000 */
[----:B------:R-:W-:Y:S02]  /*182f0*/  FSEL R163, R163, -INF , !P6 ;  /* 0xff800000a3a37808 */ /* 0x000fe40007000000 */
[----:B------:R-:W-:Y:S02]  /*18300*/  FMNMX.FTZ R0, R154, R0, !PT ;  /* 0x000000009a007209 */ /* 0x000fe40007810000 */
[----:B------:R-:W-:Y:S02]  /*18310*/  ISETP.GT.AND P6, PT, R182, 0x21, P3 ;  /* 0x00000021b600780c */ /* 0x000fe40001fc4270 */
[----:B------:R-:W-:Y:S02]  /*18320*/  FMNMX.FTZ R0, R184, R0, !PT ;  /* 0x00000000b8007209 */ /* 0x000fe40007810000 */
[----:B------:R-:W-:Y:S02]  /*18330*/  ISETP.LT.OR P6, PT, R183, 0x22, P6 ;  /* 0x00000022b700780c */ /* 0x000fe400037c1670 */
[----:B------:R-:W-:-:S02]  /*18340*/  FMNMX.FTZ R0, R159, R0, !PT ;  /* 0x000000009f007209 */ /* 0x000fc40007810000 */
[----:B------:R-:W-:Y:S02]  /*18350*/  FSEL R166, R166, -INF , !P6 ;  /* 0xff800000a6a67808 */ /* 0x000fe40007000000 */
[----:B------:R-:W-:Y:S02]  /*18360*/  FMNMX.FTZ R0, R161, R0, !PT ;  /* 0x00000000a1007209 */ /* 0x000fe40007810000 */
[----:B------:R-:W-:Y:S02]  /*18370*/  ISETP.GT.AND P6, PT, R182, RZ, P3 ;  /* 0x000000ffb600720c */ /* 0x000fe40001fc4270 */
[----:B------:R-:W-:Y:S02]  /*18380*/  FMNMX.FTZ R0, R185, R0, !PT ;  /* 0x00000000b9007209 */ /* 0x000fe40007810000 */
[----:B------:R-:W-:Y:S02]  /*18390*/  ISETP.LT.OR P6, PT, R183, 0x1, P6 ;  /* 0x00000001b700780c */ /* 0x000fe400037c1670 */
[----:B------:R-:W-:-:S02]  /*183a0*/  FMNMX.FTZ R0, R186, R0, !PT ;  /* 0x00000000ba007209 */ /* 0x000fc40007810000 */
[----:B------:R-:W-:Y:S02]  /*183b0*/  FSEL R22, R22, -INF , !P6 ;  /* 0xff80000016167808 */ /* 0x000fe40007000000 */
[----:B------:R-:W-:Y:S02]  /*183c0*/  FMNMX.FTZ R0, R167, R0, !PT ;  /* 0x00000000a7007209 */ /* 0x000fe40007810000 */
[----:B------:R-:W-:Y:S02]  /*183d0*/  FSEL R153, R153, -INF , !P5 ;  /* 0xff80000099997808 */ /* 0x000fe40006800000 */
[----:B------:R-:W-:Y:S02]  /*183e0*/  FMNMX.FTZ R0, R169, R0, !PT ;  /* 0x00000000a9007209 */ /* 0x000fe40007810000 */
[----:B------:R-:W-:Y:S02]  /*183f0*/  ISETP.GT.AND P5, PT, R182, 0x10, P3 ;  /* 0x00000010b600780c */ /* 0x000fe40001fa4270 */
[----:B------:R-:W-:-:S02]  /*18400*/  FMNMX.FTZ R0, R187, R0, !PT ;  /* 0x00000000bb007209 */ /* 0x000fc40007810000 */
[----:B------:R-:W-:Y:S02]  /*18410*/  ISETP.LT.OR P5, PT, R183, 0x11, P5 ;  /* 0x00000011b700780c */ /* 0x000fe40002fa1670 */
        /* <DEDUP_REMOVED lines=9> */
[C---:B------:R-:W-:Y:S02]  /*184b0*/  ISETP.GT.AND P5, PT, R182.reuse, 0x28, P3 ;  /* 0x00000028b600780c */ /* 0x040fe40001fa4270 */
[----:B------:R-:W-:Y:S01]  /*184c0*/  ISETP.GT.AND P6, PT, R182, 0x38, P3 ;  /* 0x00000038b600780c */ /* 0x000fe20001fc4270 */
[----:B------:R-:W0:Y:S01]  /*184d0*/  SHFL.BFLY PT, R2, R0, 0x2, 0x1f ;  /* 0x0c401f0000027f89 */ /* 0x000e2200000e0000 */
[----:B------:R-:W-:-:S02]  /*184e0*/  ISETP.LT.OR P5, PT, R183, 0x29, P5 ;  /* 0x00000029b700780c */ /* 0x000fc40002fa1670 */
[----:B------:R-:W-:Y:S02]  /*184f0*/  ISETP.LT.OR P6, PT, R183, 0x39, P6 ;  /* 0x00000039b700780c */ /* 0x000fe400037c1670 */
[----:B------:R-:W-:Y:S02]  /*18500*/  FSEL R168, R168, -INF , !P5 ;  /* 0xff800000a8a87808 */ /* 0x000fe40006800000 */
[----:B------:R-:W-:Y:S02]  /*18510*/  ISETP.GT.AND P5, PT, R182, 0x30, P3 ;  /* 0x00000030b600780c */ /* 0x000fe40001fa4270 */
[----:B------:R-:W-:Y:S02]  /*18520*/  FSEL R175, R175, -INF , !P6 ;  /* 0xff800000afaf7808 */ /* 0x000fe40007000000 */
[----:B------:R-:W-:-:S04]  /*18530*/  ISETP.LT.OR P5, PT, R183, 0x31, P5 ;  /* 0x00000031b700780c */ /* 0x000fc80002fa1670 */
[----:B------:R-:W-:Y:S02]  /*18540*/  FSEL R171, R171, -INF , !P5 ;  /* 0xff800000abab7808 */ /* 0x000fe40006800000 */
[----:B0-----:R-:W-:-:S05]  /*18550*/  FMNMX.FTZ R2, R0, R2, !PT ;  /* 0x0000000200027209 */ /* 0x001fca0007810000 */
[----:B------:R-:W0:Y:S02]  /*18560*/  SHFL.BFLY PT, R156, R2, 0x1, 0x1f ;  /* 0x0c201f00029c7f89 */ /* 0x000e2400000e0000 */
[----:B0-----:R-:W-:Y:S01]  /*18570*/  FMNMX.FTZ R156, R2, R156, !PT ;  /* 0x0000009c029c7209 */ /* 0x001fe20007810000 */
[----:B------:R-:W-:-:S03]  /*18580*/  IMAD.U32 R2, RZ, RZ, UR4 ;  /* 0x00000004ff027e24 */ /* 0x000fc6000f8e00ff */
[----:B------:R-:W-:-:S04]  /*18590*/  FSETP.NEU.FTZ.AND P4, PT, R156, -INF , PT ;  /* 0xff8000009c00780b */ /* 0x000fc80003f9d000 */
[----:B------:R-:W-:-:S05]  /*185a0*/  FSEL R0, R156, RZ, P4 ;  /* 0x000000ff9c007208 */ /* 0x000fca0002000000 */
[----:B------:R-:W-:Y:S01]  /*185b0*/  FADD.FTZ R3, -R0, R3 ;  /* 0x0000000300037221 */ /* 0x000fe20000010100 */
[----:B------:R-:W-:-:S03]  /*185c0*/  FMUL.FTZ R0, R156, R2 ;  /* 0x000000029c007220 */ /* 0x000fc60000410000 */
[----:B------:R-:W-:Y:S02]  /*185d0*/  FMUL.FTZ R3, R3, R2 ;  /* 0x0000000203037220 */ /* 0x000fe40000410000 */
[----:B------:R-:W-:Y:S02]  /*185e0*/  FSEL R0, R0, RZ, P4 ;  /* 0x000000ff00007208 */ /* 0x000fe40002000000 */
[----:B------:R-:W-:-:S03]  /*185f0*/  ISETP.GT.AND P4, PT, R182, 0x8, P3 ;  /* 0x00000008b600780c */ /* 0x000fc60001f84270 */
[-CC-:B------:R-:W-:Y:S01]  /*18600*/  FFMA.FTZ R23, R23, R2.reuse, -R0.reuse ;  /* 0x0000000217177223 */ /* 0x180fe20000010800 */
[-CC-:B------:R-:W-:Y:S01]  /*18610*/  FFMA.FTZ R152, R152, R2.reuse, -R0.reuse ;  /* 0x0000000298987223 */ /* 0x180fe20000010800 */
[----:B------:R-:W-:Y:S01]  /*18620*/  ISETP.LT.OR P4, PT, R183, 0x9, P4 ;  /* 0x00000009b700780c */ /* 0x000fe20002781670 */
[-CC-:B------:R-:W-:Y:S01]  /*18630*/  FFMA.FTZ R154, R154, R2.reuse, -R0.reuse ;  /* 0x000000029a9a7223 */ /* 0x180fe20000010800 */
[----:B------:R-:W-:Y:S01]  /*18640*/  MUFU.EX2 R196, R23 ;  /* 0x0000001700c47308 */ /* 0x000fe20000000800 */
[-CC-:B------:R-:W-:Y:S01]  /*18650*/  FFMA.FTZ R184, R184, R2.reuse, -R0.reuse ;  /* 0x00000002b8b87223 */ /* 0x180fe20000010800 */
[----:B------:R-:W-:Y:S01]  /*18660*/  FSEL R155, R155, -INF , !P4 ;  /* 0xff8000009b9b7808 */ /* 0x000fe20006000000 */
[-CC-:B------:R-:W-:Y:S01]  /*18670*/  FFMA.FTZ R159, R159, R2.reuse, -R0.reuse ;  /* 0x000000029f9f7223 */ /* 0x180fe20000010800 */
[----:B------:R-:W-:Y:S01]  /*18680*/  ISETP.GT.AND P4, PT, R182, 0x11, P3 ;  /* 0x00000011b600780c */ /* 0x000fe20001f84270 */
[-CC-:B------:R-:W-:Y:S01]  /*18690*/  FFMA.FTZ R161, R161, R2.reuse, -R0.reuse ;  /* 0x00000002a1a17223 */ /* 0x180fe20000010800 */
[-CC-:B------:R-:W-:Y:S01]  /*186a0*/  FFMA.FTZ R185, R185, R2.reuse, -R0.reuse ;  /* 0x00000002b9b97223 */ /* 0x180fe20000010800 */
[-CC-:B------:R-:W-:Y:S01]  /*186b0*/  FFMA.FTZ R186, R186, R2.reuse, -R0.reuse ;  /* 0x00000002baba7223 */ /* 0x180fe20000010800 */
[----:B------:R-:W0:Y:S01]  /*186c0*/  MUFU.EX2 R23, R3 ;  /* 0x0000000300177308 */ /* 0x000e220000000800 */
[----:B------:R-:W-:Y:S01]  /*186d0*/  ISETP.LT.OR P4, PT, R183, 0x12, P4 ;  /* 0x00000012b700780c */ /* 0x000fe20002781670 */
[-CC-:B------:R-:W-:Y:S01]  /*186e0*/  FFMA.FTZ R167, R167, R2.reuse, -R0.reuse ;  /* 0x00000002a7a77223 */ /* 0x180fe20000010800 */
[-CC-:B------:R-:W-:Y:S01]  /*186f0*/  FFMA.FTZ R169, R169, R2.reuse, -R0.reuse ;  /* 0x00000002a9a97223 */ /* 0x180fe20000010800 */
[-CC-:B------:R-:W-:Y:S01]  /*18700*/  FFMA.FTZ R187, R187, R2.reuse, -R0.reuse ;  /* 0x00000002bbbb7223 */ /* 0x180fe20000010800 */
[----:B------:R-:W-:Y:S01]  /*18710*/  FSEL R162, R162, -INF , !P4 ;  /* 0xff800000a2a27808 */ /* 0x000fe20006000000 */
[-CC-:B------:R-:W-:Y:S01]  /*18720*/  FFMA.FTZ R173, R173, R2.reuse, -R0.reuse ;  /* 0x00000002adad7223 */ /* 0x180fe20000010800 */
[----:B------:R-:W-:Y:S01]  /*18730*/  ISETP.GT.AND P4, PT, R182, 0x20, P3 ;  /* 0x00000020b600780c */ /* 0x000fe20001f84270 */
[----:B------:R-:W1:Y:S01]  /*18740*/  MUFU.EX2 R152, R152 ;  /* 0x0000009800987308 */ /* 0x000e620000000800 */
[-CC-:B------:R-:W-:Y:S01]  /*18750*/  FFMA.FTZ R174, R174, R2.reuse, -R0.reuse ;  /* 0x00000002aeae7223 */ /* 0x180fe20000010800 */
[-CC-:B------:R-:W-:Y:S01]  /*18760*/  FFMA.FTZ R177, R177, R2.reuse, -R0.reuse ;  /* 0x00000002b1b17223 */ /* 0x180fe20000010800 */
[----:B------:R-:W-:Y:S01]  /*18770*/  ISETP.LT.OR P4, PT, R183, 0x21, P4 ;  /* 0x00000021b700780c */ /* 0x000fe20002781670 */
[-CC-:B------:R-:W-:Y:S01]  /*18780*/  FFMA.FTZ R178, R178, R2.reuse, -R0.reuse ;  /* 0x00000002b2b27223 */ /* 0x180fe20000010800 */
[----:B------:R-:W-:-:S02]  /*18790*/  FFMA.FTZ R0, R179, R2, -R0 ;  /* 0x00000002b3007223 */ /* 0x000fc40000010800 */
[----:B------:R-:W-:Y:S01]  /*187a0*/  FSEL R165, R165, -INF , !P4 ;  /* 0xff800000a5a57808 */ /* 0x000fe20006000000 */
[----:B------:R-:W-:Y:S01]  /*187b0*/  MUFU.EX2 R154, R154 ;  /* 0x0000009a009a7308 */ /* 0x000fe20000000800 */
[----:B0-----:R-:W-:Y:S01]  /*187c0*/  FFMA.FTZ R3, R23, R227, R196 ;  /* 0x000000e317037223 */ /* 0x001fe200000100c4 */
[----:B------:R-:W-:-:S04]  /*187d0*/  ISETP.GT.AND P4, PT, R182, 0x29, P3 ;  /* 0x00000029b600780c */ /* 0x000fc80001f84270 */
[----:B------:R-:W-:Y:S02]  /*187e0*/  ISETP.LT.OR P4, PT, R183, 0x2a, P4 ;  /* 0x0000002ab700780c */ /* 0x000fe40002781670 */
[----:B------:R-:W0:Y:S01]  /*187f0*/  MUFU.EX2 R184, R184 ;  /* 0x000000b800b87308 */ /* 0x000e220000000800 */
[C---:B-1----:R-:W-:Y:S01]  /*18800*/  FADD.FTZ R3, R152.reuse, R3 ;  /* 0x0000000398037221 */ /* 0x042fe20000010000 */
[----:B------:R-:W-:Y:S02]  /*18810*/  F2FP.BF16.F32.PACK_AB R196, R152, R196 ;  /* 0x000000c498c4723e */ /* 0x000fe400000010ff */
[----:B------:R-:W-:Y:S02]  /*18820*/  FMNMX.FTZ R152, R22, R4, !PT ;  /* 0x0000000416987209 */ /* 0x000fe40007810000 */
[----:B------:R-:W-:Y:S02]  /*18830*/  FSEL R170, R170, -INF , !P4 ;  /* 0xff800000aaaa7808 */ /* 0x000fe40006000000 */
[----:B------:R-:W-:Y:S01]  /*18840*/  FMNMX.FTZ R152, R153, R152, !PT ;  /* 0x0000009899987209 */ /* 0x000fe20007810000 */
[----:B------:R-:W-:Y:S01]  /*18850*/  MUFU.EX2 R159, R159 ;  /* 0x0000009f009f7308 */ /* 0x000fe20000000800 */
[----:B------:R-:W-:-:S02]  /*18860*/  ISETP.GT.AND P4, PT, R182, 0x31, P3 ;  /* 0x00000031b600780c */ /* 0x000fc40001f84270 */
[----:B------:R-:W-:Y:S02]  /*18870*/  FMNMX.FTZ R152, R155, R152, !PT ;  /* 0x000000989b987209 */ /* 0x000fe40007810000 */
[----:B------:R-:W-:Y:S02]  /*18880*/  ISETP.LT.OR P4, PT, R183, 0x32, P4 ;  /* 0x00000032b700780c */ /* 0x000fe40002781670 */
[----:B------:R-:W-:Y:S01]  /*18890*/  FMNMX.FTZ R152, R158, R152, !PT ;  /* 0x000000989e987209 */ /* 0x000fe20007810000 */
[----:B------:R-:W1:Y:S01]  /*188a0*/  MUFU.EX2 R161, R161 ;  /* 0x000000a100a17308 */ /* 0x000e620000000800 */
[----:B------:R-:W-:Y:S02]  /*188b0*/  ISETP.GT.AND P3, PT, R182, 0x39, P3 ;  /* 0x00000039b600780c */ /* 0x000fe40001f64270 */
[----:B------:R-:W-:Y:S02]  /*188c0*/  FMNMX.FTZ R152, R160, R152, !PT ;  /* 0x00000098a0987209 */ /* 0x000fe40007810000 */
[----:B------:R-:W-:-:S02]  /*188d0*/  FSEL R172, R172, -INF , !P4 ;  /* 0xff800000acac7808 */ /* 0x000fc40006000000 */
[----:B------:R-:W-:Y:S01]  /*188e0*/  FMNMX.FTZ R152, R162, R152, !PT ;  /* 0x00000098a2987209 */ /* 0x000fe20007810000 */
[----:B------:R-:W-:Y:S01]  /*188f0*/  MUFU.EX2 R185, R185 ;  /* 0x000000b900b97308 */ /* 0x000fe20000000800 */
[----:B------:R-:W-:Y:S02]  /*18900*/  ISETP.LT.OR P3, PT, R183, 0x3a, P3 ;  /* 0x0000003ab700780c */ /* 0x000fe40001f61670 */
[----:B------:R-:W-:Y:S02]  /*18910*/  FMNMX.FTZ R152, R163, R152, !PT ;  /* 0x00000098a3987209 */ /* 0x000fe40007810000 */
[----:B------:R-:W-:Y:S02]  /*18920*/  FSEL R176, R176, -INF , !P3 ;  /* 0xff800000b0b07808 */ /* 0x000fe40005800000 */
[----:B------:R-:W-:Y:S01]  /*18930*/  FMNMX.FTZ R152, R164, R152, !PT ;  /* 0x00000098a4987209 */ /* 0x000fe20007810000 */
[----:B------:R-:W3:Y:S01]  /*18940*/  MUFU.EX2 R186, R186 ;  /* 0x000000ba00ba7308 */ /* 0x000ee20000000800 */
[----:B0-----:R-:W-:-:S02]  /*18950*/  F2FP.BF16.F32.PACK_AB R198, R184, R154 ;  /* 0x0000009ab8c6723e */ /* 0x001fc400000010ff */
[----:B------:R-:W-:Y:S02]  /*18960*/  FMNMX.FTZ R152, R165, R152, !PT ;  /* 0x00000098a5987209 */ /* 0x000fe40007810000 */
[----:B-1----:R-:W-:Y:S02]  /*18970*/  F2FP.BF16.F32.PACK_AB R192, R161, R159 ;  /* 0x0000009fa1c0723e */ /* 0x002fe400000010ff */
[----:B------:R-:W-:Y:S01]  /*18980*/  FMNMX.FTZ R152, R166, R152, !PT ;  /* 0x00000098a6987209 */ /* 0x000fe20007810000 */
[----:B------:R-:W-:Y:S03]  /*18990*/  MUFU.EX2 R167, R167 ;  /* 0x000000a700a77308 */ /* 0x000fe60000000800 */
[----:B------:R-:W-:-:S04]  /*189a0*/  FMNMX.FTZ R152, R168, R152, !PT ;  /* 0x00000098a8987209 */ /* 0x000fc80007810000 */
[----:B------:R-:W-:Y:S01]  /*189b0*/  FMNMX.FTZ R152, R170, R152, !PT ;  /* 0x00000098aa987209 */ /* 0x000fe20007810000 */
[----:B------:R-:W0:Y:S01]  /*189c0*/  MUFU.EX2 R169, R169 ;  /* 0x000000a900a97308 */ /* 0x000e220000000800 */
[----:B---3--:R-:W-:Y:S02]  /*189d0*/  F2FP.BF16.F32.PACK_AB R194, R186, R185 ;  /* 0x000000b9bac2723e */ /* 0x008fe400000010ff */
[----:B------:R-:W-:-:S04]  /*189e0*/  FMNMX.FTZ R152, R171, R152, !PT ;  /* 0x00000098ab987209 */ /* 0x000fc80007810000 */
[----:B------:R-:W-:Y:S01]  /*189f0*/  FMNMX.FTZ R152, R172, R152, !PT ;  /* 0x00000098ac987209 */ /* 0x000fe20007810000 */
[----:B------:R-:W-:Y:S03]  /*18a00*/  MUFU.EX2 R187, R187 ;  /* 0x000000bb00bb7308 */ /* 0x000fe60000000800 */
[----:B------:R-:W-:-:S04]  /*18a10*/  FMNMX.FTZ R152, R175, R152, !PT ;  /* 0x00000098af987209 */ /* 0x000fc80007810000 */
[----:B------:R-:W-:Y:S01]  /*18a20*/  FMNMX.FTZ R157, R176, R152, !PT ;  /* 0x00000098b09d7209 */ /* 0x000fe20007810000 */
[----:B------:R-:W1:Y:S01]  /*18a30*/  MUFU.EX2 R173, R173 ;  /* 0x000000ad00ad7308 */ /* 0x000e620000000800 */
[----:B0-----:R-:W-:-:S03]  /*18a40*/  F2FP.BF16.F32.PACK_AB R188, R169, R167 ;  /* 0x000000a7a9bc723e */ /* 0x001fc600000010ff */
[----:B------:R-:W0:Y:S04]  /*18a50*/  SHFL.BFLY PT, R152, R157, 0x2, 0x1f ;  /* 0x0c401f009d987f89 */ /* 0x000e2800000e0000 */
[----:B------:R-:W-:Y:S08]  /*18a60*/  MUFU.EX2 R174, R174 ;  /* 0x000000ae00ae7308 */ /* 0x000ff00000000800 */
[----:B------:R-:W3:Y:S01]  /*18a70*/  MUFU.EX2 R177, R177 ;  /* 0x000000b100b17308 */ /* 0x000ee20000000800 */
[----:B-1----:R-:W-:-:S07]  /*18a80*/  F2FP.BF16.F32.PACK_AB R190, R173, R187 ;  /* 0x000000bbadbe723e */ /* 0x002fce00000010ff */
[----:B------:R-:W-:Y:S01]  /*18a90*/  MUFU.EX2 R178, R178 ;  /* 0x000000b200b27308 */ /* 0x000fe20000000800 */
[----:B0-----:R-:W-:-:S05]  /*18aa0*/  FMNMX.FTZ R157, R157, R152, !PT ;  /* 0x000000989d9d7209 */ /* 0x001fca0007810000 */
[----:B------:R-:W0:Y:S02]  /*18ab0*/  SHFL.BFLY PT, R152, R157, 0x1, 0x1f ;  /* 0x0c201f009d987f89 */ /* 0x000e2400000e0000 */
[----:B0-----:R-:W-:Y:S02]  /*18ac0*/  FMNMX.FTZ R152, R157, R152, !PT ;  /* 0x000000989d987209 */ /* 0x001fe40007810000 */
[----:B------:R0:W1:Y:S02]  /*18ad0*/  MUFU.EX2 R157, R0 ;  /* 0x00000000009d7308 */ /* 0x0000640000000800 */
[C---:B------:R-:W-:Y:S01]  /*18ae0*/  FSETP.NEU.FTZ.AND P3, PT, R152.reuse, -INF , PT ;  /* 0xff8000009800780b */ /* 0x040fe20003f7d000 */
[----:B------:R-:W-:-:S05]  /*18af0*/  FMUL.FTZ R179, R152, R2 ;  /* 0x0000000298b37220 */ /* 0x000fca0000410000 */
[----:B------:R-:W-:Y:S01]  /*18b00*/  FSEL R179, R179, RZ, P3 ;  /* 0x000000ffb3b37208 */ /* 0x000fe20001800000 */
[----:B0-----:R-:W-:Y:S01]  /*18b10*/  FADD.FTZ R0, R154, R3 ;  /* 0x000000039a007221 */ /* 0x001fe20000010000 */
[----:B------:R-:W-:Y:S02]  /*18b20*/  FSEL R3, R152, RZ, P3 ;  /* 0x000000ff98037208 */ /* 0x000fe40001800000 */
[----:B--2---:R-:W-:Y:S01]  /*18b30*/  ISETP.GT.AND P3, PT, R5, R180, PT ;  /* 0x000000b40500720c */ /* 0x004fe20003f64270 */
[----:B------:R-:W-:Y:S01]  /*18b40*/  FADD.FTZ R0, R184, R0 ;  /* 0x00000000b8007221 */ /* 0x000fe20000010000 */
[-CC-:B------:R-:W-:Y:S01]  /*18b50*/  FFMA.FTZ R22, R22, R2.reuse, -R179.reuse ;  /* 0x0000000216167223 */ /* 0x180fe200000108b3 */
[----:B------:R-:W-:Y:S01]  /*18b60*/  FADD.FTZ R3, -R3, R4 ;  /* 0x0000000403037221 */ /* 0x000fe20000010100 */
[-CC-:B------:R-:W-:Y:S01]  /*18b70*/  FFMA.FTZ R153, R153, R2.reuse, -R179.reuse ;  /* 0x0000000299997223 */ /* 0x180fe200000108b3 */
[----:B------:R-:W-:Y:S01]  /*18b80*/  FADD.FTZ R0, R159, R0 ;  /* 0x000000009f007221 */ /* 0x000fe20000010000 */
[-CC-:B------:R-:W-:Y:S01]  /*18b90*/  FFMA.FTZ R155, R155, R2.reuse, -R179.reuse ;  /* 0x000000029b9b7223 */ /* 0x180fe200000108b3 */
[-C--:B------:R-:W-:Y:S01]  /*18ba0*/  FMUL.FTZ R3, R3, R2.reuse ;  /* 0x0000000203037220 */ /* 0x080fe20000410000 */
[----:B------:R-:W-:Y:S01]  /*18bb0*/  MUFU.EX2 R22, R22 ;  /* 0x0000001600167308 */ /* 0x000fe20000000800 */
[----:B------:R-:W-:Y:S01]  /*18bc0*/  FADD.FTZ R0, R161, R0 ;  /* 0x00000000a1007221 */ /* 0x000fe20000010000 */
[-CC-:B------:R-:W-:Y:S01]  /*18bd0*/  FFMA.FTZ R158, R158, R2.reuse, -R179.reuse ;  /* 0x000000029e9e7223 */ /* 0x180fe200000108b3 */
[-CC-:B------:R-:W-:Y:S01]  /*18be0*/  FFMA.FTZ R160, R160, R2.reuse, -R179.reuse ;  /* 0x00000002a0a07223 */ /* 0x180fe200000108b3 */
[-CC-:B------:R-:W-:Y:S01]  /*18bf0*/  FFMA.FTZ R162, R162, R2.reuse, -R179.reuse ;  /* 0x00000002a2a27223 */ /* 0x180fe200000108b3 */
[----:B------:R-:W-:Y:S01]  /*18c00*/  FADD.FTZ R4, R185, R0 ;  /* 0x00000000b9047221 */ /* 0x000fe20000010000 */
        /* <DEDUP_REMOVED lines=8> */
[----:B------:R-:W-:Y:S01]  /*18c90*/  FADD.FTZ R4, R186, R4 ;  /* 0x00000004ba047221 */ /* 0x000fe20000010000 */
[-CC-:B------:R-:W-:Y:S01]  /*18ca0*/  FFMA.FTZ R172, R172, R2.reuse, -R179.reuse ;  /* 0x00000002acac7223 */ /* 0x180fe200000108b3 */
[----:B------:R-:W2:Y:S01]  /*18cb0*/  MUFU.EX2 R153, R153 ;  /* 0x0000009900997308 */ /* 0x000ea20000000800 */
[-CC-:B------:R-:W-:Y:S01]  /*18cc0*/  FFMA.FTZ R175, R175, R2.reuse, -R179.reuse ;  /* 0x00000002afaf7223 */ /* 0x180fe200000108b3 */
[----:B------:R-:W-:Y:S01]  /*18cd0*/  FADD.FTZ R4, R167, R4 ;  /* 0x00000004a7047221 */ /* 0x000fe20000010000 */
[----:B------:R-:W-:Y:S01]  /*18ce0*/  FFMA.FTZ R176, R176, R2, -R179 ;  /* 0x00000002b0b07223 */ /* 0x000fe200000108b3 */
[----:B---3--:R-:W-:Y:S01]  /*18cf0*/  F2FP.BF16.F32.PACK_AB R184, R177, R174 ;  /* 0x000000aeb1b8723e */ /* 0x008fe200000010ff */
[----:B------:R-:W-:-:S02]  /*18d00*/  VIADD R5, R5, 0xffffffff ;  /* 0xffffffff05057836 */ /* 0x000fc40000000000 */
[----:B------:R-:W-:Y:S01]  /*18d10*/  FADD.FTZ R4, R169, R4 ;  /* 0x00000004a9047221 */ /* 0x000fe20000010000 */
[----:B-1----:R-:W-:Y:S01]  /*18d20*/  F2FP.BF16.F32.PACK_AB R186, R157, R178 ;  /* 0x000000b29dba723e */ /* 0x002fe200000010ff */
[----:B------:R-:W1:Y:S01]  /*18d30*/  MUFU.EX2 R155, R155 ;  /* 0x0000009b009b7308 */ /* 0x000e620000000800 */
[----:B0-----:R-:W-:Y:S01]  /*18d40*/  FFMA.FTZ R226, R0, R226, R22 ;  /* 0x000000e200e27223 */ /* 0x001fe20000010016 */
[----:B------:R-:W-:Y:S01]  /*18d50*/  FADD.FTZ R4, R187, R4 ;  /* 0x00000004bb047221 */ /* 0x000fe20000010000 */
[----:B------:R-:W-:-:S03]  /*18d60*/  IMAD.MOV.U32 R3, RZ, RZ, R156 ;  /* 0x000000ffff037224 */ /* 0x000fc600078e009c */
[----:B------:R-:W-:Y:S02]  /*18d70*/  FADD.FTZ R4, R173, R4 ;  /* 0x00000004ad047221 */ /* 0x000fe40000010000 */
[----:B------:R-:W0:Y:S01]  /*18d80*/  MUFU.EX2 R158, R158 ;  /* 0x0000009e009e7308 */ /* 0x000e220000000800 */
[C---:B--2---:R-:W-:Y:S01]  /*18d90*/  FADD.FTZ R226, R153.reuse, R226 ;  /* 0x000000e299e27221 */ /* 0x044fe20000010000 */
[----:B------:R-:W-:Y:S01]  /*18da0*/  FADD.FTZ R4, R174, R4 ;  /* 0x00000004ae047221 */ /* 0x000fe20000010000 */
[----:B------:R-:W-:Y:S01]  /*18db0*/  F2FP.BF16.F32.PACK_AB R197, R153, R22 ;  /* 0x0000001699c5723e */ /* 0x000fe200000010ff */
[----:B------:R-:W-:Y:S02]  /*18dc0*/  IMAD.MOV.U32 R22, RZ, RZ, R229 ;  /* 0x000000ffff167224 */ /* 0x000fe400078e00e5 */
[----:B------:R-:W-:Y:S02]  /*18dd0*/  FADD.FTZ R4, R177, R4 ;  /* 0x00000004b1047221 */ /* 0x000fe40000010000 */
[----:B------:R-:W2:Y:S01]  /*18de0*/  MUFU.EX2 R160, R160 ;  /* 0x000000a000a07308 */ /* 0x000ea20000000800 */
[----:B-1----:R-:W-:Y:S01]  /*18df0*/  FADD.FTZ R226, R155, R226 ;  /* 0x000000e29be27221 */ /* 0x002fe20000010000 */
[----:B------:R-:W-:-:S04]  /*18e00*/  FADD.FTZ R4, R178, R4 ;  /* 0x00000004b2047221 */ /* 0x000fc80000010000 */
[----:B------:R-:W-:Y:S01]  /*18e10*/  FADD.FTZ R227, R157, R4 ;  /* 0x000000049de37221 */ /* 0x000fe20000010000 */
[----:B------:R-:W-:Y:S01]  /*18e20*/  IMAD.MOV.U32 R4, RZ, RZ, R152 ;  /* 0x000000ffff047224 */ /* 0x000fe200078e0098 */
[----:B------:R-:W1:Y:S01]  /*18e30*/  MUFU.EX2 R162, R162 ;  /* 0x000000a200a27308 */ /* 0x000e620000000800 */
[C---:B0-----:R-:W-:Y:S01]  /*18e40*/  FADD.FTZ R226, R158.reuse, R226 ;  /* 0x000000e29ee27221 */ /* 0x041fe20000010000 */
[----:B------:R-:W-:-:S06]  /*18e50*/  F2FP.BF16.F32.PACK_AB R199, R158, R155 ;  /* 0x0000009b9ec7723e */ /* 0x000fcc00000010ff */
[----:B------:R-:W0:Y:S01]  /*18e60*/  MUFU.EX2 R163, R163 ;  /* 0x000000a300a37308 */ /* 0x000e220000000800 */
[----:B--2---:R-:W-:-:S07]  /*18e70*/  FADD.FTZ R226, R160, R226 ;  /* 0x000000e2a0e27221 */ /* 0x004fce0000010000 */
[----:B------:R-:W2:Y:S01]  /*18e80*/  MUFU.EX2 R164, R164 ;  /* 0x000000a400a47308 */ /* 0x000ea20000000800 */
[C---:B-1----:R-:W-:Y:S01]  /*18e90*/  FADD.FTZ R226, R162.reuse, R226 ;  /* 0x000000e2a2e27221 */ /* 0x042fe20000010000 */
[----:B------:R-:W-:-:S06]  /*18ea0*/  F2FP.BF16.F32.PACK_AB R193, R162, R160 ;  /* 0x000000a0a2c1723e */ /* 0x000fcc00000010ff */
[----:B------:R-:W1:Y:S01]  /*18eb0*/  MUFU.EX2 R165, R165 ;  /* 0x000000a500a57308 */ /* 0x000e620000000800 */
[----:B0-----:R-:W-:-:S07]  /*18ec0*/  FADD.FTZ R226, R163, R226 ;  /* 0x000000e2a3e27221 */ /* 0x001fce0000010000 */
[----:B------:R-:W0:Y:S01]  /*18ed0*/  MUFU.EX2 R166, R166 ;  /* 0x000000a600a67308 */ /* 0x000e220000000800 */
[C---:B--2---:R-:W-:Y:S01]  /*18ee0*/  FADD.FTZ R226, R164.reuse, R226 ;  /* 0x000000e2a4e27221 */ /* 0x044fe20000010000 */
[----:B------:R-:W-:-:S06]  /*18ef0*/  F2FP.BF16.F32.PACK_AB R195, R164, R163 ;  /* 0x000000a3a4c3723e */ /* 0x000fcc00000010ff */
[----:B------:R-:W2:Y:S01]  /*18f00*/  MUFU.EX2 R168, R168 ;  /* 0x000000a800a87308 */ /* 0x000ea20000000800 */
[----:B-1----:R-:W-:-:S07]  /*18f10*/  FADD.FTZ R226, R165, R226 ;  /* 0x000000e2a5e27221 */ /* 0x002fce0000010000 */
        /* <DEDUP_REMOVED lines=12> */
[----:B------:R-:W-:-:S03]  /*18fe0*/  F2FP.BF16.F32.PACK_AB R185, R172, R171 ;  /* 0x000000abacb9723e */ /* 0x000fc600000010ff */
[----:B-1----:R-:W-:-:S04]  /*18ff0*/  FADD.FTZ R226, R175, R226 ;  /* 0x000000e2afe27221 */ /* 0x002fc80000010000 */
[C---:B0-----:R-:W-:Y:S01]  /*19000*/  FADD.FTZ R226, R176.reuse, R226 ;  /* 0x000000e2b0e27221 */ /* 0x041fe20000010000 */
[----:B------:R-:W-:Y:S01]  /*19010*/  F2FP.BF16.F32.PACK_AB R187, R176, R175 ;  /* 0x000000afb0bb723e */ /* 0x000fe200000010ff */
[----:B------:R-:W-:Y:S06]  /*19020*/  @P3 BRA `(.L_x_1589) ;  /* 0xffffffd0005c3947 */ /* 0x000fec000383ffff */
[----:B------:R-:W-:Y:S05]  /*19030*/  BSYNC B0 ;  /* 0x0000000000007941 */ /* 0x000fea0003800000 */
.L_x_1570:
[----:B------:R-:W-:Y:S02]  /*19040*/  IMAD.MOV.U32 R4, RZ, RZ, R152 ;  /* 0x000000ffff047224 */ /* 0x000fe400078e0098 */
[----:B------:R-:W-:Y:S02]  /*19050*/  IMAD.MOV.U32 R3, RZ, RZ, R156 ;  /* 0x000000ffff037224 */ /* 0x000fe400078e009c */
[----:B------:R-:W-:Y:S02]  /*19060*/  IMAD.MOV.U32 R22, RZ, RZ, R229 ;  /* 0x000000ffff167224 */ /* 0x000fe400078e00e5 */
[----:B------:R-:W-:-:S07]  /*19070*/  IMAD.MOV.U32 R218, RZ, RZ, R232 ;  /* 0x000000ffffda7224 */ /* 0x000fce00078e00e8 */
.L_x_1569:
[----:B------:R-:W-:Y:S05]  /*19080*/  BSYNC B1 ;  /* 0x0000000000017941 */ /* 0x000fea0003800000 */
.L_x_1568:
[----:B------:R-:W2:Y:S01]  /*19090*/  LDL R152, [R1+0x4] ;  /* 0x0000040001987983 */ /* 0x000ea20000100800 */
[----:B------:R-:W0:Y:S01]  /*190a0*/  LDC R156, c[0x0][0x9e4] ;  /* 0x00027900ff9c7b82 */ /* 0x000e220000000800 */
[----:B------:R-:W-:Y:S01]  /*190b0*/  IADD3 R155, R219, 0x80, -R224 ;  /* 0x00000080db9b7810 */ /* 0x000fe20007ffe8e0 */
[----:B------:R-:W-:Y:S01]  /*190c0*/  ULDC UR4, c[0x0][0x9dc] ;  /* 0x0002770000047ab9 */ /* 0x000fe20000000800 */
[----:B0-----:R-:W-:-:S03]  /*190d0*/  ISETP.GE.AND P5, PT, R156, 0x1, PT ;  /* 0x000000019c00780c */ /* 0x001fc60003fa6270 */
[----:B--2---:R-:W-:-:S04]  /*190e0*/  IMAD R155, R152, 0x80, R155 ;  /* 0x00000080989b7824 */ /* 0x004fc800078e029b */
[----:B------:R-:W-:-:S06]  /*190f0*/  VIADD R154, R155, -UR4 ;  /* 0x800000049b9a7c36 */ /* 0x000fcc0008000000 */
[----:B------:R-:W-:Y:S05]  /*19100*/  @!P5 BRA `(.L_x_1590) ;  /* 0x000000000044d947 */ /* 0x000fea0003800000 */
        /* <DEDUP_REMOVED lines=10> */
.L_x_1592:
[----:B------:R-:W-:-:S13]  /*191b0*/  ISETP.NE.AND P2, PT, R156, 0x1, PT ;  /* 0x000000019c00780c */ /* 0x000fda0003f45270 */
[----:B------:R-:W0:Y:S02]  /*191c0*/  @P2 LDC.64 R152, c[0x0][0x9e8] ;  /* 0x00027a00ff982b82 */ /* 0x000e240000000a00 */
[----:B0-----:R-:W-:-:S05]  /*191d0*/  @P2 IMAD.HI.U32 R152, R155, R152, RZ ;  /* 0x000000989b982227 */ /* 0x001fca00078e00ff */
[----:B------:R-:W-:-:S07]  /*191e0*/  @P2 SHF.R.U32.HI R155, RZ, R153, R152 ;  /* 0x00000099ff9b2219 */ /* 0x000fce0000011698 */
.L_x_1593:
[----:B------:R-:W-:Y:S05]  /*191f0*/  BSYNC B0 ;  /* 0x0000000000007941 */ /* 0x000fea0003800000 */
.L_x_1591:
[----:B------:R-:W-:-:S05]  /*19200*/  IMAD R155, R155, R156, RZ ;  /* 0x0000009c9b9b7224 */ /* 0x000fca00078e02ff */
[----:B------:R-:W-:-:S07]  /*19210*/  VIMNMX R154, R154, R155, !PT ;  /* 0x0000009b9a9a7248 */ /* 0x000fce0007fe0100 */
.L_x_1590:
[----:B------:R-:W2:Y:S01]  /*19220*/  LDL R153, [R1+0x50] ;  /* 0x0000500001997983 */ /* 0x000ea20000100800 */
[----:B------:R-:W-:Y:S01]  /*19230*/  VIADD R154, R154, 0x3f ;  /* 0x0000003f9a9a7836 */ /* 0x000fe20000000000 */
[----:B------:R-:W-:Y:S04]  /*19240*/  BSSY B0, `(.L_x_1594) ;  /* 0x000024e000007945 */ /* 0x000fe80003800000 */
[----:B------:R-:W-:-:S04]  /*19250*/  SHF.R.S32.HI R152, RZ, 0x1f, R154 ;  /* 0x0000001fff987819 */ /* 0x000fc8000001149a */
[----:B------:R-:W-:-:S04]  /*19260*/  LEA.HI R152, R152, R154, RZ, 0x6 ;  /* 0x0000009a98987211 */ /* 0x000fc800078f30ff */
[----:B------:R-:W-:-:S04]  /*19270*/  SHF.R.S32.HI R152, RZ, 0x6, R152 ;  /* 0x00000006ff987819 */ /* 0x000fc80000011498 */
[----:B--2---:R-:W-:-:S04]  /*19280*/  VIMNMX R153, R153, R152, !PT ;  /* 0x0000009899997248 */ /* 0x004fc80007fe0100 */
[----:B------:R-:W-:Y:S01]  /*19290*/  ISETP.GE.AND P2, PT, R5, R153, PT ;  /* 0x000000990500720c */ /* 0x000fe20003f46270 */
[----:B------:R0:W-:-:S12]  /*192a0*/  STL [R1], R153 ;  /* 0x0000009901007387 */ /* 0x0001d80000100800 */
[----:B0-----:R-:W-:Y:S05]  /*192b0*/  @!P2 BRA `(.L_x_1595) ;  /* 0x000000240018a947 */ /* 0x001fea0003800000 */
[----:B------:R-:W-:Y:S01]  /*192c0*/  BSSY B1, `(.L_x_1596) ;  /* 0x0000244000017945 */ /* 0x000fe20003800000 */
[----:B------:R-:W-:Y:S02]  /*192d0*/  IMAD.MOV.U32 R231, RZ, RZ, R5 ;  /* 0x000000ffffe77224 */ /* 0x000fe400078e0005 */
[----:B------:R-:W-:Y:S02]  /*192e0*/  IMAD.MOV.U32 R230, RZ, RZ, R4 ;  /* 0x000000ffffe67224 */ /* 0x000fe400078e0004 */
[----:B------:R-:W-:Y:S02]  /*192f0*/  IMAD.MOV.U32 R229, RZ, RZ, R3 ;  /* 0x000000ffffe57224 */ /* 0x000fe400078e0003 */
[----:B------:R-:W-:Y:S02]  /*19300*/  IMAD.MOV.U32 R232, RZ, RZ, R218 ;  /* 0x000000ffffe87224 */ /* 0x000fe400078e00da */
[----:B------:R-:W-:-:S07]  /*19310*/  IMAD.MOV.U32 R5, RZ, RZ, R22 ;  /* 0x000000ffff057224 */ /* 0x000fce00078e0016 */
.L_x_1607:
[----:B------:R-:W-:-:S05]  /*19320*/  VIADD R22, R5, 0x1 ;  /* 0x0000000105167836 */ /* 0x000fca0000000000 */
[----:B------:R-:W-:-:S04]  /*19330*/  ISETP.NE.AND P2, PT, R22, 0x2, PT ;  /* 0x000000021600780c */ /* 0x000fc80003f45270 */
[----:B------:R-:W-:Y:S02]  /*19340*/  SEL R218, RZ, 0x1, P2 ;  /* 0x00000001ffda7807 */ /* 0x000fe40001000000 */
[----:B------:R-:W-:Y:S02]  /*19350*/  SEL R22, R22, RZ, P2 ;  /* 0x000000ff16167207 */ /* 0x000fe40001000000 */
[----:B------:R-:W-:Y:S01]  /*19360*/  LOP3.LUT R218, R232, R218, RZ, 0x3c, !PT ;  /* 0x000000dae8da7212 */ /* 0x000fe200078e3cff */
[----:B------:R-:W-:Y:S06]  /*19370*/  @!P0 BRA `(.L_x_1597) ;  /* 0x0000000000048947 */ /* 0x000fec0003800000 */
[----:B------:R-:W-:Y:S01]  /*19380*/  BPT.TRAP 0x1 ;  /* 0x000000040000795c */ /* 0x000fe20000300000 */
.L_x_1597:
[----:B------:R-:W-:Y:S01]  /*19390*/  IMAD R2, R22, 0x8, R16 ;  /* 0x0000000816027824 */ /* 0x000fe200078e0210 */
[----:B------:R-:W-:-:S04]  /*193a0*/  SHF.L.U32 R3, R218, 0x1f, RZ ;  /* 0x0000001fda037819 */ /* 0x000fc800000006ff */
[----:B------:R0:W1:Y:S01]  /*193b0*/  SYNCS.PHASECHK.TRANS64.TRYWAIT P2, [R2+URZ+0x30830], R3 ;  /* 0x03083003020075a7 */ /* 0x000062000804017f */
[----:B------:R-:W-:Y:S05]  /*193c0*/  @!P0 BRA `(.L_x_1598) ;  /* 0x0000000000048947 */ /* 0x000fea0003800000 */
[----:B------:R-:W-:Y:S01]  /*193d0*/  BPT.TRAP 0x1 ;  /* 0x000000040000795c */ /* 0x000fe20000300000 */
.L_x_1598:
        /* <DEDUP_REMOVED lines=8> */
.L_x_1600:
[----:B------:R-:W-:Y:S05]  /*19460*/  BSYNC B2 ;  /* 0x0000000000027941 */ /* 0x000fea0003800000 */
.L_x_1599:
[----:B01----:R-:W-:Y:S01]  /*19470*/  IMAD.MOV.U32 R2, RZ, RZ, R156 ;  /* 0x000000ffff027224 */ /* 0x003fe200078e009c */
[----:B------:R-:W-:Y:S01]  /*19480*/  R2UR UR12, R214 ;  /* 0x00000000d60c72ca */ /* 0x000fe200000e0000 */
[----:B------:R-:W-:Y:S01]  /*19490*/  VIADD R152, R156, 0x6 ;  /* 0x000000069c987836 */ /* 0x000fe20000000000 */
[----:B------:R-:W-:Y:S01]  /*194a0*/  R2UR UR13, R215 ;  /* 0x00000000d70d72ca */ /* 0x000fe200000e0000 */
[----:B------:R-:W-:Y:S01]  /*194b0*/  IMAD.MOV.U32 R3, RZ, RZ, 0x40000040 ;  /* 0x40000040ff037424 */ /* 0x000fe200078e00ff */
[----:B------:R-:W-:Y:S01]  /*194c0*/  R2UR UR6, R2 ;  /* 0x00000000020672ca */ /* 0x000fe200000e0000 */
[----:B------:R-:W-:Y:S01]  /*194d0*/  IMAD.MOV.U32 R2, RZ, RZ, R153 ;  /* 0x000000ffff027224 */ /* 0x000fe200078e0099 */
[----:B------:R-:W-:Y:S01]  /*194e0*/  R2UR UR10, R152 ;  /* 0x00000000980a72ca */ /* 0x000fe200000e0000 */
[----:B------:R-:W-:Y:S01]  /*194f0*/  IMAD.MOV.U32 R153, RZ, RZ, 0x40000040 ;  /* 0x40000040ff997424 */ /* 0x000fe200078e00ff */
[----:B------:R-:W-:Y:S01]  /*19500*/  R2UR UR5, R3 ;  /* 0x00000000030572ca */ /* 0x000fe200000e0000 */
[----:B------:R-:W-:Y:S01]  /*19510*/  VIADD R154, R156, 0x204 ;  /* 0x000002049c9a7836 */ /* 0x000fe20000000000 */
[----:B------:R-:W-:Y:S01]  /*19520*/  R2UR UR4, R2 ;  /* 0x00000000020472ca */ /* 0x000fe200000e0000 */
[----:B------:R-:W-:Y:S01]  /*19530*/  IMAD.MOV.U32 R2, RZ, RZ, R4 ;  /* 0x000000ffff027224 */ /* 0x000fe200078e0004 */
[----:B------:R-:W-:Y:S01]  /*19540*/  R2UR UR11, R153 ;  /* 0x00000000990b72ca */ /* 0x000fe200000e0000 */
[----:B------:R-:W-:Y:S01]  /*19550*/  VIADD R152, R156, 0x202 ;  /* 0x000002029c987836 */ /* 0x000fe20000000000 */
        /* <DEDUP_REMOVED lines=12> */
[----:B------:R-:W-:Y:S01]  /*19620*/  MOV R235, UR11 ;  /* 0x0000000b00eb7c02 */ /* 0x000fe20008000f00 */
[----:B------:R-:W-:Y:S01]  /*19630*/  UMOV UR11, UR5 ;  /* 0x00000005000b7c82 */ /* 0x000fe20008000000 */
[----:B------:R-:W-:Y:S01]  /*19640*/  R2UR UR26, R2 ;  /* 0x00000000021a72ca */ /* 0x000fe200000e0000 */
[----:B------:R-:W-:Y:S01]  /*19650*/  VIADD R2, R156, 0x404 ;  /* 0x000004049c027836 */ /* 0x000fe20000000000 */
[----:B------:R-:W-:Y:S01]  /*19660*/  R2UR UR7, R3 ;  /* 0x00000000030772ca */ /* 0x000fe200000e0000 */
[----:B------:R-:W-:Y:S01]  /*19670*/  IMAD.MOV.U32 R155, RZ, RZ, 0x40000040 ;  /* 0x40000040ff9b7424 */ /* 0x000fe200078e00ff */
[----:B------:R-:W-:Y:S01]  /*19680*/  R2UR UR34, R152 ;  /* 0x00000000982272ca */ /* 0x000fe200000e0000 */
[----:B------:R-:W-:Y:S01]  /*19690*/  VIADD R152, R156, 0x604 ;  /* 0x000006049c987836 */ /* 0x000fe20000000000 */
[----:B------:R-:W-:Y:S01]  /*196a0*/  R2UR UR38, R2 ;  /* 0x00000000022672ca */ /* 0x000fe200000e0000 */
[----:B------:R-:W-:Y:S01]  /*196b0*/  VIADD R2, R156, 0x600 ;  /* 0x000006009c027836 */ /* 0x000fe20000000000 */
[----:B------:R-:W-:Y:S01]  /*196c0*/  R2UR UR42, R154 ;  /* 0x000000009a2a72ca */ /* 0x000fe200000e0000 */
[----:B------:R-:W-:Y:S01]  /*196d0*/  VIADD R154, R156, 0x602 ;  /* 0x000006029c9a7836 */ /* 0x000fe20000000000 */
[----:B------:R-:W-:Y:S01]  /*196e0*/  R2UR UR4, R6 ;  /* 0x00000000060472ca */ /* 0x000fe200000e0000 */
[-C--:B------:R-:W-:Y:S01]  /*196f0*/  FMUL.FTZ R24, R24, R23.reuse ;  /* 0x0000001718187220 */ /* 0x080fe20000410000 */
[----:B------:R-:W-:Y:S01]  /*19700*/  R2UR UR5, R7 ;  /* 0x00000000070572ca */ /* 0x000fe200000e0000 */
[-C--:B------:R-:W-:Y:S01]  /*19710*/  FMUL.FTZ R25, R25, R23.reuse ;  /* 0x0000001719197220 */ /* 0x080fe20000410000 */
[----:B------:R-:W-:Y:S01]  /*19720*/  R2UR UR46, R2 ;  /* 0x00000000022e72ca */ /* 0x000fe200000e0000 */
[----:B------:R-:W-:Y:S01]  /*19730*/  VIADD R2, R156, 0x606 ;  /* 0x000006069c027836 */ /* 0x000fe20000000000 */
        /* <DEDUP_REMOVED lines=26> */
[----:B------:R-:W-:Y:S01]  /*198e0*/  R2UR UR8, R222 ;  /* 0x00000000de0872ca */ /* 0x000fe200000e0000 */
[-C--:B------:R-:W-:Y:S01]  /*198f0*/  FMUL.FTZ R49, R49, R23.reuse ;  /* 0x0000001731317220 */ /* 0x080fe20000410000 */
[----:B------:R-:W-:Y:S01]  /*19900*/  R2UR UR4, R220 ;  /* 0x00000000dc0472ca */ /* 0x000fe200000e0000 */
[-C--:B------:R-:W-:Y:S01]  /*19910*/  FMUL.FTZ R52, R52, R23.reuse ;  /* 0x0000001734347220 */ /* 0x080fe20000410000 */
[----:B------:R-:W-:Y:S01]  /*19920*/  R2UR UR5, R221 ;  /* 0x00000000dd0572ca */ /* 0x000fe200000e0000 */
[-C--:B------:R-:W-:Y:S01]  /*19930*/  FMUL.FTZ R53, R53, R23.reuse ;  /* 0x0000001735357220 */ /* 0x080fe20000410000 */
        /* <DEDUP_REMOVED lines=77> */
[-C--:B------:R-:W-:Y:S01]  /*19e10*/  FMUL.FTZ R145, R145, R23.reuse ;  /* 0x0000001791917220 */ /* 0x080fe20000410000 */
[----:B------:R-:W-:Y:S01]  /*19e20*/  R2UR UR10, R4 ;  /* 0x00000000040a72ca */ /* 0x000fe200000e0000 */
[-C--:B------:R-:W-:Y:S01]  /*19e30*/  FMUL.FTZ R148, R148, R23.reuse ;  /* 0x0000001794947220 */ /* 0x080fe20000410000 */
[----:B------:R-:W-:Y:S01]  /*19e40*/  R2UR UR8, R216 ;  /* 0x00000000d80872ca */ /* 0x000fe200000e0000 */
[----:B------:R-:W-:Y:S01]  /*19e50*/  FMUL.FTZ R149, R149, R23 ;  /* 0x0000001795957220 */ /* 0x000fe20000410000 */
        /* <DEDUP_REMOVED lines=110> */
.L_x_1602:
[----:B------:R-:W-:Y:S01]  /*1a540*/  SHF.L.U32 R0, R232, 0x1f, RZ ;  /* 0x0000001fe8007819 */ /* 0x000fe200000006ff */
[----:B------:R-:W-:-:S04]  /*1a550*/  IMAD R232, R5, 0x8, R16 ;  /* 0x0000000805e87824 */ /* 0x000fc800078e0210 */
[----:B------:R0:W1:Y:S01]  /*1a560*/  SYNCS.PHASECHK.TRANS64.TRYWAIT P2, [R232+URZ+0x30850], R0 ;  /* 0x03085000e80075a7 */ /* 0x000062000804017f */
[----:B------:R-:W-:Y:S05]  /*1a570*/  @!P0 BRA `(.L_x_1603) ;  /* 0x0000000000048947 */ /* 0x000fea0003800000 */
[----:B------:R-:W-:Y:S01]  /*1a580*/  BPT.TRAP 0x1 ;  /* 0x000000040000795c */ /* 0x000fe20000300000 */
.L_x_1603:
[----:B------:R-:W-:Y:S04]  /*1a590*/  BSSY B2, `(.L_x_1604) ;  /* 0x0000004000027945 */ /* 0x000fe80003800000 */
[----:B-1----:R-:W-:Y:S05]  /*1a5a0*/  @P2 BRA `(.L_x_1605) ;  /* 0x0000000000082947 */ /* 0x002fea0003800000 */
[----:B------:R-:W1:Y:S02]  /*1a5b0*/  SYNCS.PHASECHK.TRANS64.TRYWAIT P2, [R232+URZ+0x30850], R0 ;  /* 0x03085000e80075a7 */ /* 0x000e64000804017f */
[----:B-1----:R-:W-:Y:S05]  /*1a5c0*/  @!P2 BRA `(.L_x_1606) ;  /* 0x0000010400cca947 */ /* 0x002fea0003800000 */
.L_x_1605:
[----:B------:R-:W-:Y:S05]  /*1a5d0*/  BSYNC B2 ;  /* 0x0000000000027941 */ /* 0x000fea0003800000 */
.L_x_1604:
[----:B01----:R-:W-:Y:S01]  /*1a5e0*/  VIADD R0, R16, 0x400 ;  /* 0x0000040010007836 */ /* 0x003fe20000000000 */
[----:B------:R-:W2:Y:S01]  /*1a5f0*/  LDL R235, [R1] ;  /* 0x0000000001eb7983 */ /* 0x000ea20000100800 */
[----:B------:R-:W-:Y:S01]  /*1a600*/  IMAD.MOV.U32 R3, RZ, RZ, 0x40000040 ;  /* 0x40000040ff037424 */ /* 0x000fe200078e00ff */
[----:B------:R-:W-:Y:S01]  /*1a610*/  WARPGROUP.ARRIVE ;  /* 0x00000000000079c5 */ /* 0x000fe20000000000 */
[----:B------:R-:W-:Y:S01]  /*1a620*/  ULDC UR4, c[0x0][0x9d8] ;  /* 0x0002760000047ab9 */ /* 0x000fe20000000800 */
[----:B------:R-:W-:Y:S01]  /*1a630*/  SHF.R.U32.HI R0, RZ, 0x4, R0 ;  /* 0x00000004ff007819 */ /* 0x000fe20000011600 */
[----:B------:R-:W-:Y:S01]  /*1a640*/  FMUL.FTZ R162, R162, UR4 ;  /* 0x00000004a2a27c20 */ /* 0x000fe20008410000 */
[----:B------:R-:W-:Y:S01]  /*1a650*/  R2UR UR7, R3 ;  /* 0x00000000030772ca */ /* 0x000fe200000e0000 */
[----:B------:R-:W-:Y:S01]  /*1a660*/  IMAD.MOV.U32 R3, RZ, RZ, 0x40000040 ;  /* 0x40000040ff037424 */ /* 0x000fe200078e00ff */
[----:B------:R-:W-:Y:S01]  /*1a670*/  LOP3.LUT R0, R0, 0x3fff, RZ, 0xc0, !PT ;  /* 0x00003fff00007812 */ /* 0x000fe200078ec0ff */
[----:B------:R-:W-:Y:S01]  /*1a680*/  FMUL.FTZ R163, R163, UR4 ;  /* 0x00000004a3a37c20 */ /* 0x000fe20008410000 */
[----:B------:R-:W-:Y:S01]  /*1a690*/  FMUL.FTZ R166, R166, UR4 ;  /* 0x00000004a6a67c20 */ /* 0x000fe20008410000 */
[----:B------:R-:W-:Y:S01]  /*1a6a0*/  MUFU.TANH R162, R162 ;  /* 0x000000a200a27308 */ /* 0x000fe20000002400 */
[----:B------:R-:W-:Y:S01]  /*1a6b0*/  LOP3.LUT R0, R0, 0x2000000, RZ, 0xfc, !PT ;  /* 0x0200000000007812 */ /* 0x000fe200078efcff */
[----:B------:R-:W-:Y:S01]  /*1a6c0*/  FMUL.FTZ R167, R167, UR4 ;  /* 0x00000004a7a77c20 */ /* 0x000fe20008410000 */
[----:B------:R-:W-:Y:S01]  /*1a6d0*/  FMUL.FTZ R170, R170, UR4 ;  /* 0x00000004aaaa7c20 */ /* 0x000fe20008410000 */
[----:B------:R-:W-:Y:S01]  /*1a6e0*/  FMUL.FTZ R171, R171, UR4 ;  /* 0x00000004abab7c20 */ /* 0x000fe20008410000 */
[----:B------:R-:W-:Y:S01]  /*1a6f0*/  FMUL.FTZ R174, R174, UR4 ;  /* 0x00000004aeae7c20 */ /* 0x000fe20008410000 */
[----:B------:R-:W-:-:S02]  /*1a700*/  IMAD R2, R5, 0x800, R0 ;  /* 0x0000080005027824 */ /* 0x000fc400078e0200 */
[----:B------:R-:W-:Y:S01]  /*1a710*/  FMUL.FTZ R0, R152, UR4 ;  /* 0x0000000498007c20 */ /* 0x000fe20008410000 */
[----:B------:R-:W-:Y:S02]  /*1a720*/  IMAD.MOV.U32 R5, RZ, RZ, 0x40000040 ;  /* 0x40000040ff057424 */ /* 0x000fe400078e00ff */
[----:B------:R-:W-:Y:S01]  /*1a730*/  FMUL.FTZ R152, R155, UR4 ;  /* 0x000000049b987c20 */ /* 0x000fe20008410000 */
[C---:B------:R-:W-:Y:S01]  /*1a740*/  VIADD R4, R2.reuse, 0x80 ;  /* 0x0000008002047836 */ /* 0x040fe20000000000 */
[----:B------:R-:W-:Y:S01]  /*1a750*/  R2UR UR6, R2 ;  /* 0x00000000020672ca */ /* 0x000fe200000e0000 */
[----:B------:R-:W-:Y:S01]  /*1a760*/  FMUL.FTZ R155, R157, UR4 ;  /* 0x000000049d9b7c20 */ /* 0x000fe20008410000 */
[----:B------:R-:W-:Y:S01]  /*1a770*/  MUFU.TANH R0, R0 ;  /* 0x0000000000007308 */ /* 0x000fe20000002400 */
[----:B------:R-:W-:Y:S01]  /*1a780*/  FMUL.FTZ R157, R160, UR4 ;  /* 0x00000004a09d7c20 */ /* 0x000fe20008410000 */
[----:B------:R-:W-:Y:S01]  /*1a790*/  FMUL.FTZ R160, R165, UR4 ;  /* 0x00000004a5a07c20 */ /* 0x000fe20008410000 */
[----:B------:R-:W-:Y:S01]  /*1a7a0*/  FMUL.FTZ R165, R172, UR4 ;  /* 0x00000004aca57c20 */ /* 0x000fe20008410000 */
[----:B------:R-:W-:Y:S01]  /*1a7b0*/  FMUL.FTZ R172, R180, UR4 ;  /* 0x00000004b4ac7c20 */ /* 0x000fe20008410000 */
[----:B------:R-:W-:Y:S01]  /*1a7c0*/  FMUL.FTZ R175, R175, UR4 ;  /* 0x00000004afaf7c20 */ /* 0x000fe20008410000 */
[----:B------:R-:W-:Y:S01]  /*1a7d0*/  FMUL.FTZ R180, R183, UR4 ;  /* 0x00000004b7b47c20 */ /* 0x000fe20008410000 */
[----:B------:R-:W-:Y:S01]  /*1a7e0*/  @!P1 VIADD R232, R232, 0x30860 ;  /* 0x00030860e8e89836 */ /* 0x000fe20000000000 */
[----:B------:R-:W-:Y:S03]  /*1a7f0*/  MUFU.TANH R155, R155 ;  /* 0x0000009b009b7308 */ /* 0x000fe60000002400 */
[----:B------:R-:W-:Y:S01]  /*1a800*/  HGMMA.64x256x16.F32.BF16 R24, R196, gdesc[UR4].tnspB, R24, gsb0 ;  /* 0x43e00004c4187df0 */ /* 0x000fe20008001818 */
[----:B------:R-:W-:Y:S01]  /*1a810*/  R2UR UR6, R4 ;  /* 0x00000000040672ca */ /* 0x000fe200000e0000 */
[C---:B------:R-:W-:Y:S01]  /*1a820*/  VIADD R4, R2.reuse, 0x100 ;  /* 0x0000010002047836 */ /* 0x040fe20000000000 */
[----:B------:R-:W-:Y:S01]  /*1a830*/  R2UR UR7, R5 ;  /* 0x00000000050772ca */ /* 0x000fe200000e0000 */
[----:B------:R-:W-:Y:S01]  /*1a840*/  IMAD.MOV.U32 R5, RZ, RZ, 0x40000040 ;  /* 0x40000040ff057424 */ /* 0x000fe200078e00ff */
[----:B------:R-:W-:Y:S01]  /*1a850*/  MUFU.TANH R157, R157 ;  /* 0x0000009d009d7308 */ /* 0x000fe20000002400 */
[----:B------:R-:W-:Y:S01]  /*1a860*/  VIADD R2, R2, 0x180 ;  /* 0x0000018002027836 */ /* 0x000fe20000000000 */
        /* <DEDUP_REMOVED lines=13> */
[C---:B--2---:R-:W-:Y:S01]  /*1a940*/  ISETP.GT.AND P2, PT, R231.reuse, R235, PT ;  /* 0x000000ebe700720c */ /* 0x044fe20003f44270 */
[----:B------:R-:W-:Y:S01]  /*1a950*/  VIADD R231, R231, 0xffffffff ;  /* 0xffffffffe7e77836 */ /* 0x000fe20000000000 */
[----:B------:R-:W-:-:S02]  /*1a960*/  WARPGROUP.DEPBAR.LE gsb0, 0x0 ;  /* 0x00008000000079c5 */ /* 0x000fc40000010000 */
[----:B------:R-:W-:-:S06]  /*1a970*/  WARPGROUP.ARRIVE ;  /* 0x00000000000079c5 */ /* 0x000fcc0000000000 */
        /* <DEDUP_REMOVED lines=21> */
[----:B------:R-:W-:-:S03]  /*1aad0*/  ULDC UR4, c[0x0][0x988] ;  /* 0x0002620000047ab9 */ /* 0x000fc60000000800 */
        /* <DEDUP_REMOVED lines=8> */
[----:B------:R-:W0:Y:S08]  /*1ab60*/  MUFU.TANH R5, R5 ;  /* 0x0000000500057308 */ /* 0x000e300000002400 */
[----:B------:R-:W1:Y:S08]  /*1ab70*/  MUFU.TANH R153, R153 ;  /* 0x0000009900997308 */ /* 0x000e700000002400 */
[----:B------:R-:W2:Y:S01]  /*1ab80*/  MUFU.TANH R156, R156 ;  /* 0x0000009c009c7308 */ /* 0x000ea20000002400 */
[----:B0-----:R-:W-:-:S04]  /*1ab90*/  FMNMX.FTZ R23, R5, R230, !PT ;  /* 0x000000e605177209 */ /* 0x001fc80007810000 */
[----:B------:R-:W-:-:S03]  /*1aba0*/  FMNMX.FTZ R23, R152, R23, !PT ;  /* 0x0000001798177209 */ /* 0x000fc60007810000 */
[----:B------:R-:W0:Y:S01]  /*1abb0*/  MUFU.TANH R177, R177 ;  /* 0x000000b100b17308 */ /* 0x000e220000002400 */
[----:B-1----:R-:W-:-:S07]  /*1abc0*/  FMNMX.FTZ R23, R153, R23, !PT ;  /* 0x0000001799177209 */ /* 0x002fce0007810000 */
[----:B------:R-:W1:Y:S01]  /*1abd0*/  MUFU.TANH R178, R178 ;  /* 0x000000b200b27308 */ /* 0x000e620000002400 */
[----:B--2---:R-:W-:-:S04]  /*1abe0*/  FMNMX.FTZ R23, R156, R23, !PT ;  /* 0x000000179c177209 */ /* 0x004fc80007810000 */
[----:B------:R-:W-:-:S03]  /*1abf0*/  FMNMX.FTZ R23, R162, R23, !PT ;  /* 0x00000017a2177209 */ /* 0x000fc60007810000 */
[----:B------:R-:W2:Y:S01]  /*1ac00*/  MUFU.TANH R179, R179 ;  /* 0x000000b300b37308 */ /* 0x000ea20000002400 */
[----:B------:R-:W-:-:S04]  /*1ac10*/  FMNMX.FTZ R23, R163, R23, !PT ;  /* 0x00000017a3177209 */ /* 0x000fc80007810000 */
[----:B------:R-:W-:-:S04]  /*1ac20*/  FMNMX.FTZ R23, R166, R23, !PT ;  /* 0x00000017a6177209 */ /* 0x000fc80007810000 */
[----:B------:R-:W-:-:S04]  /*1ac30*/  FMNMX.FTZ R182, R167, R23, !PT ;  /* 0x00000017a7b67209 */ /* 0x000fc80007810000 */
[----:B------:R-:W-:-:S04]  /*1ac40*/  FMNMX.FTZ R182, R170, R182, !PT ;  /* 0x000000b6aab67209 */ /* 0x000fc80007810000 */
[----:B------:R-:W-:-:S04]  /*1ac50*/  FMNMX.FTZ R182, R171, R182, !PT ;  /* 0x000000b6abb67209 */ /* 0x000fc80007810000 */
[----:B------:R-:W-:-:S04]  /*1ac60*/  FMNMX.FTZ R182, R174, R182, !PT ;  /* 0x000000b6aeb67209 */ /* 0x000fc80007810000 */
[----:B------:R-:W-:-:S04]  /*1ac70*/  FMNMX.FTZ R182, R175, R182, !PT ;  /* 0x000000b6afb67209 */ /* 0x000fc80007810000 */
[----:B0-----:R-:W-:-:S04]  /*1ac80*/  FMNMX.FTZ R182, R177, R182, !PT ;  /* 0x000000b6b1b67209 */ /* 0x001fc80007810000 */
[----:B-1----:R-:W-:Y:S01]  /*1ac90*/  FMNMX.FTZ R182, R178, R182, !PT ;  /* 0x000000b6b2b67209 */ /* 0x002fe20007810000 */
[----:B------:R-:W-:Y:S02]  /*1aca0*/  WARPGROUP.DEPBAR.LE gsb0, 0x0 ;  /* 0x00008000000079c5 */ /* 0x000fe40000010000 */
[----:B------:R-:W-:-:S06]  /*1acb0*/  WARPGROUP.ARRIVE ;  /* 0x00000000000079c5 */ /* 0x000fcc0000000000 */
[----:B------:R-:W-:Y:S01]  /*1acc0*/  HGMMA.64x256x16.F32.BF16 R24, R188, gdesc[UR4].tnspB, R24, gsb0 ;  /* 0x43e00004bc187df0 */ /* 0x000fe20008001818 */
[----:B------:R-:W-:Y:S02]  /*1acd0*/  R2UR UR6, R2 ;  /* 0x00000000020672ca */ /* 0x000fe400000e0000 */
[----:B------:R-:W-:Y:S02]  /*1ace0*/  FMNMX.FTZ R2, R0, R229, !PT ;  /* 0x000000e500027209 */ /* 0x000fe40007810000 */
[----:B------:R-:W-:Y:S02]  /*1acf0*/  R2UR UR7, R3 ;  /* 0x00000000030772ca */ /* 0x000fe400000e0000 */
        /* <DEDUP_REMOVED lines=18> */
[----:B0-----:R-:W-:Y:S01]  /*1ae20*/  FMNMX.FTZ R3, R3, R2, !PT ;  /* 0x0000000203037209 */ /* 0x001fe20007810000 */
[----:B------:R-:W-:-:S04]  /*1ae30*/  IMAD.U32 R2, RZ, RZ, UR4 ;  /* 0x00000004ff027e24 */ /* 0x000fc8000f8e00ff */
[----:B------:R-:W-:Y:S01]  /*1ae40*/  FADD.FTZ R181, -R3, R229 ;  /* 0x000000e503b57221 */ /* 0x000fe20000010100 */
[----:B------:R-:W-:-:S03]  /*1ae50*/  IMAD.MOV.U32 R229, RZ, RZ, R3 ;  /* 0x000000ffffe57224 */ /* 0x000fc600078e0003 */
[----:B------:R-:W-:-:S04]  /*1ae60*/  FMUL.FTZ R181, R181, R2 ;  /* 0x00000002b5b57220 */ /* 0x000fc80000410000 */
[----:B------:R0:W-:Y:S02]  /*1ae70*/  MUFU.EX2 R23, R181 ;  /* 0x000000b500177308 */ /* 0x0001e40000000800 */
[----:B0-----:R-:W-:-:S04]  /*1ae80*/  FMUL.FTZ R181, R3, R2 ;  /* 0x0000000203b57220 */ /* 0x001fc80000410000 */
[--C-:B------:R-:W-:Y:S01]  /*1ae90*/  FFMA.FTZ R183, R0, R2, -R181.reuse ;  /* 0x0000000200b77223 */ /* 0x100fe200000108b5 */
[----:B--2---:R-:W-:Y:S01]  /*1aea0*/  FMNMX.FTZ R0, R179, R182, !PT ;  /* 0x000000b6b3007209 */ /* 0x004fe20007810000 */
[-CC-:B------:R-:W-:Y:S01]  /*1aeb0*/  FFMA.FTZ R196, R4, R2.reuse, -R181.reuse ;  /* 0x0000000204c47223 */ /* 0x180fe200000108b5 */
[-CC-:B------:R-:W-:Y:S01]  /*1aec0*/  FFMA.FTZ R198, R154, R2.reuse, -R181.reuse ;  /* 0x000000029ac67223 */ /* 0x180fe200000108b5 */
[--C-:B------:R-:W-:Y:S01]  /*1aed0*/  FFMA.FTZ R155, R155, R2, -R181.reuse ;  /* 0x000000029b9b7223 */ /* 0x100fe200000108b5 */
[----:B------:R-:W-:Y:S01]  /*1aee0*/  FMNMX.FTZ R0, R180, R0, !PT ;  /* 0x00000000b4007209 */ /* 0x000fe20007810000 */
[----:B------:R-:W0:Y:S01]  /*1aef0*/  MUFU.EX2 R183, R183 ;  /* 0x000000b700b77308 */ /* 0x000e220000000800 */
[-CC-:B------:R-:W-:Y:S01]  /*1af00*/  FFMA.FTZ R192, R157, R2.reuse, -R181.reuse ;  /* 0x000000029dc07223 */ /* 0x180fe200000108b5 */
[-CC-:B------:R-:W-:Y:S01]  /*1af10*/  FFMA.FTZ R154, R158, R2.reuse, -R181.reuse ;  /* 0x000000029e9a7223 */ /* 0x180fe200000108b5 */
[-CC-:B------:R-:W-:Y:S01]  /*1af20*/  FFMA.FTZ R157, R164, R2.reuse, -R181.reuse ;  /* 0x00000002a49d7223 */ /* 0x180fe200000108b5 */
[----:B------:R-:W1:Y:S01]  /*1af30*/  SHFL.BFLY PT, R4, R0, 0x2, 0x1f ;  /* 0x0c401f0000047f89 */ /* 0x000e6200000e0000 */
[-CC-:B------:R-:W-:Y:S01]  /*1af40*/  FFMA.FTZ R194, R159, R2.reuse, -R181.reuse ;  /* 0x000000029fc27223 */ /* 0x180fe200000108b5 */
[-CC-:B------:R-:W-:Y:S01]  /*1af50*/  FFMA.FTZ R158, R168, R2.reuse, -R181.reuse ;  /* 0x00000002a89e7223 */ /* 0x180fe200000108b5 */
[----:B------:R-:W-:Y:S01]  /*1af60*/  FFMA.FTZ R159, R173, R2, -R181 ;  /* 0x00000002ad9f7223 */ /* 0x000fe200000108b5 */
[----:B------:R-:W2:Y:S08]  /*1af70*/  MUFU.EX2 R196, R196 ;  /* 0x000000c400c47308 */ /* 0x000eb00000000800 */
[----:B------:R-:W3:Y:S01]  /*1af80*/  MUFU.EX2 R198, R198 ;  /* 0x000000c600c67308 */ /* 0x000ee20000000800 */
[----:B0-----:R-:W-:-:S07]  /*1af90*/  FFMA.FTZ R164, R23, R227, R183 ;  /* 0x000000e317a47223 */ /* 0x001fce00000100b7 */
[----:B------:R0:W4:Y:S01]  /*1afa0*/  MUFU.EX2 R182, R155 ;  /* 0x0000009b00b67308 */ /* 0x0001220000000800 */
[C---:B--2---:R-:W-:Y:S01]  /*1afb0*/  FADD.FTZ R164, R196.reuse, R164 ;  /* 0x000000a4c4a47221 */ /* 0x044fe20000010000 */
[----:B------:R-:W-:Y:S02]  /*1afc0*/  F2FP.BF16.F32.PACK_AB R196, R196, R183 ;  /* 0x000000b7c4c4723e */ /* 0x000fe400000010ff */
[----:B-1----:R-:W-:-:S04]  /*1afd0*/  FMNMX.FTZ R0, R0, R4, !PT ;  /* 0x0000000400007209 */ /* 0x002fc80007810000 */
[----:B------:R-:W1:Y:S01]  /*1afe0*/  MUFU.EX2 R192, R192 ;  /* 0x000000c000c07308 */ /* 0x000e620000000800 */
[----:B------:R-:W2:Y:S01]  /*1aff0*/  SHFL.BFLY PT, R4, R0, 0x1, 0x1f ;  /* 0x0c201f0000047f89 */ /* 0x000ea200000e0000 */
[-CC-:B0-----:R-:W-:Y:S01]  /*1b000*/  FFMA.FTZ R155, R160, R2.reuse, -R181.reuse ;  /* 0x00000002a09b7223 */ /* 0x181fe200000108b5 */
[----:B------:R-:W-:-:S05]  /*1b010*/  FFMA.FTZ R160, R176, R2, -R181 ;  /* 0x00000002b0a07223 */ /* 0x000fca00000108b5 */
[----:B------:R-:W0:Y:S08]  /*1b020*/  MUFU.EX2 R154, R154 ;  /* 0x0000009a009a7308 */ /* 0x000e300000000800 */
[----:B------:R-:W-:Y:S08]  /*1b030*/  MUFU.EX2 R194, R194 ;  /* 0x000000c200c27308 */ /* 0x000ff00000000800 */
[----:B------:R-:W-:Y:S01]  /*1b040*/  MUFU.EX2 R155, R155 ;  /* 0x0000009b009b7308 */ /* 0x000fe20000000800 */
[----:B--2---:R-:W-:-:S05]  /*1b050*/  FMNMX.FTZ R4, R0, R4, !PT ;  /* 0x0000000400047209 */ /* 0x004fca0007810000 */
[----:B------:R-:W-:Y:S01]  /*1b060*/  FADD.FTZ R0, -R4, R230 ;  /* 0x000000e604007221 */ /* 0x000fe20000010100 */
[----:B------:R-:W-:Y:S01]  /*1b070*/  IMAD.MOV.U32 R230, RZ, RZ, R4 ;  /* 0x000000ffffe67224 */ /* 0x000fe200078e0004 */
[----:B------:R-:W-:Y:S02]  /*1b080*/  MUFU.EX2 R157, R157 ;  /* 0x0000009d009d7308 */ /* 0x000fe40000000800 */
[----:B------:R-:W-:-:S06]  /*1b090*/  FMUL.FTZ R0, R0, R2 ;  /* 0x0000000200007220 */ /* 0x000fcc0000410000 */
[----:B------:R-:W-:Y:S08]  /*1b0a0*/  MUFU.EX2 R0, R0 ;  /* 0x0000000000007308 */ /* 0x000ff00000000800 */
[----:B------:R-:W-:Y:S08]  /*1b0b0*/  MUFU.EX2 R158, R158 ;  /* 0x0000009e009e7308 */ /* 0x000ff00000000800 */
[----:B------:R-:W-:Y:S08]  /*1b0c0*/  MUFU.EX2 R159, R159 ;  /* 0x0000009f009f7308 */ /* 0x000ff00000000800 */
[----:B------:R-:W-:Y:S01]  /*1b0d0*/  MUFU.EX2 R160, R160 ;  /* 0x000000a000a07308 */ /* 0x000fe20000000800 */
[----:B------:R-:W-:-:S02]  /*1b0e0*/  WARPGROUP.DEPBAR.LE gsb0, 0x0 ;  /* 0x00008000000079c5 */ /* 0x000fc40000010000 */
[----:B------:R-:W-:Y:S01]  /*1b0f0*/  WARPGROUP.ARRIVE ;  /* 0x00000000000079c5 */ /* 0x000fe20000000000 */
[-CC-:B------:R-:W-:Y:S01]  /*1b100*/  FFMA.FTZ R188, R161, R2.reuse, -R181.reuse ;  /* 0x00000002a1bc7223 */ /* 0x180fe200000108b5 */
[-C--:B------:R-:W-:Y:S01]  /*1b110*/  FMUL.FTZ R161, R4, R2.reuse ;  /* 0x0000000204a17220 */ /* 0x080fe20000410000 */
[----:B------:R-:W-:Y:S01]  /*1b120*/  FFMA.FTZ R190, R165, R2, -R181 ;  /* 0x00000002a5be7223 */ /* 0x000fe200000108b5 */
[----:B---3--:R-:W-:Y:S01]  /*1b130*/  FADD.FTZ R165, R198, R164 ;  /* 0x000000a4c6a57221 */ /* 0x008fe20000010000 */
[----:B----4-:R-:W-:Y:S01]  /*1b140*/  F2FP.BF16.F32.PACK_AB R198, R182, R198 ;  /* 0x000000c6b6c6723e */ /* 0x010fe200000010ff */
[----:B------:R-:W-:Y:S01]  /*1b150*/  HGMMA.64x256x16.F32.BF16 R24, R184, gdesc[UR4].tnspB, R24, gsb0 ;  /* 0x43e00004b8187df0 */ /* 0x000fe20008001818 */
[-CC-:B------:R-:W-:Y:S01]  /*1b160*/  FFMA.FTZ R197, R5, R2.reuse, -R161.reuse ;  /* 0x0000000205c57223 */ /* 0x180fe200000108a1 */
[-CC-:B------:R-:W-:Y:S01]  /*1b170*/  FFMA.FTZ R5, R152, R2.reuse, -R161.reuse ;  /* 0x0000000298057223 */ /* 0x180fe200000108a1 */
[-CC-:B------:R-:W-:Y:S01]  /*1b180*/  FFMA.FTZ R199, R153, R2.reuse, -R161.reuse ;  /* 0x0000000299c77223 */ /* 0x180fe200000108a1 */
[----:B------:R-:W-:Y:S01]  /*1b190*/  FFMA.FTZ R152, R156, R2, -R161 ;  /* 0x000000029c987223 */ /* 0x000fe200000108a1 */
[----:B------:R-:W-:-:S02]  /*1b1a0*/  @!P1 IMAD R153, R22, 0x8, R16 ;  /* 0x0000000816999824 */ /* 0x000fc400078e0210 */
[-CC-:B------:R-:W-:Y:S01]  /*1b1b0*/  FFMA.FTZ R193, R162, R2.reuse, -R161.reuse ;  /* 0x00000002a2c17223 */ /* 0x180fe200000108a1 */
[----:B------:R-:W2:Y:S01]  /*1b1c0*/  MUFU.EX2 R197, R197 ;  /* 0x000000c500c57308 */ /* 0x000ea20000000800 */
[-CC-:B------:R-:W-:Y:S01]  /*1b1d0*/  FFMA.FTZ R163, R163, R2.reuse, -R161.reuse ;  /* 0x00000002a3a37223 */ /* 0x180fe200000108a1 */
[----:B------:R-:W-:Y:S02]  /*1b1e0*/  @!P1 VIADD R156, R153, 0x30840 ;  /* 0x00030840999c9836 */ /* 0x000fe40000000000 */
[-CC-:B------:R-:W-:Y:S01]  /*1b1f0*/  FFMA.FTZ R195, R166, R2.reuse, -R161.reuse ;  /* 0x00000002a6c37223 */ /* 0x180fe200000108a1 */
[-C--:B------:R-:W-:Y:S01]  /*1b200*/  FFMA.FTZ R189, R170, R2.reuse, -R161 ;  /* 0x00000002aabd7223 */ /* 0x080fe200000108a1 */
[----:B------:R-:W-:Y:S01]  /*1b210*/  FADD.FTZ R165, R182, R165 ;  /* 0x000000a5b6a57221 */ /* 0x000fe20000010000 */
[-C--:B------:R-:W-:Y:S01]  /*1b220*/  FFMA.FTZ R162, R171, R2.reuse, -R161 ;  /* 0x00000002aba27223 */ /* 0x080fe200000108a1 */
[----:B------:R-:W-:Y:S01]  /*1b230*/  @!P1 PRMT R156, RZ, 0x654, R156 ;  /* 0x00000654ff9c9816 */ /* 0x000fe2000000009c */
[----:B------:R-:W3:Y:S01]  /*1b240*/  MUFU.EX2 R5, R5 ;  /* 0x0000000500057308 */ /* 0x000ee20000000800 */
[----:B-1----:R-:W-:Y:S01]  /*1b250*/  FADD.FTZ R166, R192, R165 ;  /* 0x000000a5c0a67221 */ /* 0x002fe20000010000 */
[-CC-:B------:R-:W-:Y:S01]  /*1b260*/  FFMA.FTZ R191, R174, R2.reuse, -R161.reuse ;  /* 0x00000002aebf7223 */ /* 0x180fe200000108a1 */
[-CC-:B------:R-:W-:Y:S01]  /*1b270*/  FFMA.FTZ R178, R178, R2.reuse, -R161.reuse ;  /* 0x00000002b2b27223 */ /* 0x180fe200000108a1 */
[----:B------:R-:W-:Y:S01]  /*1b280*/  FFMA.FTZ R179, R179, R2, -R161 ;  /* 0x00000002b3b37223 */ /* 0x000fe200000108a1 */
[----:B0-----:R-:W-:-:S03]  /*1b290*/  F2FP.BF16.F32.PACK_AB R192, R154, R192 ;  /* 0x000000c09ac0723e */ /* 0x001fc600000010ff */
[----:B------:R-:W0:Y:S01]  /*1b2a0*/  MUFU.EX2 R199, R199 ;  /* 0x000000c700c77308 */ /* 0x000e220000000800 */
[----:B--2---:R-:W-:-:S07]  /*1b2b0*/  FFMA.FTZ R226, R0, R226, R197 ;  /* 0x000000e200e27223 */ /* 0x004fce00000100c5 */
[----:B------:R-:W1:Y:S01]  /*1b2c0*/  MUFU.EX2 R152, R152 ;  /* 0x0000009800987308 */ /* 0x000e620000000800 */
[C---:B---3--:R-:W-:Y:S01]  /*1b2d0*/  FADD.FTZ R226, R5.reuse, R226 ;  /* 0x000000e205e27221 */ /* 0x048fe20000010000 */
[----:B------:R-:W-:Y:S01]  /*1b2e0*/  F2FP.BF16.F32.PACK_AB R197, R5, R197 ;  /* 0x000000c505c5723e */ /* 0x000fe200000010ff */
[----:B------:R-:W-:-:S05]  /*1b2f0*/  IMAD.MOV.U32 R5, RZ, RZ, R22 ;  /* 0x000000ffff057224 */ /* 0x000fca00078e0016 */
[----:B------:R-:W2:Y:S01]  /*1b300*/  MUFU.EX2 R193, R193 ;  /* 0x000000c100c17308 */ /* 0x000ea20000000800 */
[----:B0-----:R-:W-:-:S07]  /*1b310*/  FADD.FTZ R164, R199, R226 ;  /* 0x000000e2c7a47221 */ /* 0x001fce0000010000 */
[----:B------:R0:W3:Y:S01]  /*1b320*/  MUFU.EX2 R153, R163 ;  /* 0x000000a300997308 */ /* 0x0000e20000000800 */
[C---:B-1----:R-:W-:Y:S01]  /*1b330*/  FADD.FTZ R164, R152.reuse, R164 ;  /* 0x000000a498a47221 */ /* 0x042fe20000010000 */
[----:B------:R-:W-:-:S06]  /*1b340*/  F2FP.BF16.F32.PACK_AB R199, R152, R199 ;  /* 0x000000c798c7723e */ /* 0x000fcc00000010ff */
[----:B------:R-:W1:Y:S01]  /*1b350*/  MUFU.EX2 R195, R195 ;  /* 0x000000c300c37308 */ /* 0x000e620000000800 */
[----:B--2---:R-:W-:Y:S01]  /*1b360*/  FADD.FTZ R165, R193, R164 ;  /* 0x000000a4c1a57221 */ /* 0x004fe20000010000 */
[----:B------:R-:W-:Y:S01]  /*1b370*/  FADD.FTZ R164, R154, R166 ;  /* 0x000000a69aa47221 */ /* 0x000fe20000010000 */
[----:B0-----:R-:W-:-:S03]  /*1b380*/  FFMA.FTZ R163, R175, R2, -R161 ;  /* 0x00000002afa37223 */ /* 0x001fc600000108a1 */
[----:B------:R-:W-:Y:S01]  /*1b390*/  FADD.FTZ R164, R194, R164 ;  /* 0x000000a4c2a47221 */ /* 0x000fe20000010000 */
[----:B------:R-:W-:Y:S01]  /*1b3a0*/  F2FP.BF16.F32.PACK_AB R194, R155, R194 ;  /* 0x000000c29bc2723e */ /* 0x000fe200000010ff */
[----:B------:R-:W0:Y:S01]  /*1b3b0*/  MUFU.EX2 R188, R188 ;  /* 0x000000bc00bc7308 */ /* 0x000e220000000800 */
[----:B---3--:R-:W-:Y:S01]  /*1b3c0*/  FADD.FTZ R165, R153, R165 ;  /* 0x000000a599a57221 */ /* 0x008fe20000010000 */
[----:B------:R-:W-:Y:S01]  /*1b3d0*/  FADD.FTZ R166, R155, R164 ;  /* 0x000000a49ba67221 */ /* 0x000fe20000010000 */
[----:B------:R-:W-:-:S05]  /*1b3e0*/  F2FP.BF16.F32.PACK_AB R193, R153, R193 ;  /* 0x000000c199c1723e */ /* 0x000fca00000010ff */
[----:B------:R-:W-:Y:S01]  /*1b3f0*/  MUFU.EX2 R189, R189 ;  /* 0x000000bd00bd7308 */ /* 0x000fe20000000800 */
[----:B-1----:R-:W-:-:S07]  /*1b400*/  FADD.FTZ R165, R195, R165 ;  /* 0x000000a5c3a57221 */ /* 0x002fce0000010000 */
[----:B------:R-:W-:Y:S01]  /*1b410*/  MUFU.EX2 R162, R162 ;  /* 0x000000a200a27308 */ /* 0x000fe20000000800 */
[----:B0-----:R-:W-:Y:S01]  /*1b420*/  FADD.FTZ R166, R188, R166 ;  /* 0x000000a6bca67221 */ /* 0x001fe20000010000 */
[----:B------:R-:W-:-:S03]  /*1b430*/  F2FP.BF16.F32.PACK_AB R188, R157, R188 ;  /* 0x000000bc9dbc723e */ /* 0x000fc600000010ff */
[----:B------:R-:W-:-:S03]  /*1b440*/  FADD.FTZ R166, R157, R166 ;  /* 0x000000a69da67221 */ /* 0x000fc60000010000 */
[----:B------:R-:W0:Y:S08]  /*1b450*/  MUFU.EX2 R190, R190 ;  /* 0x000000be00be7308 */ /* 0x000e300000000800 */
[----:B------:R-:W-:Y:S08]  /*1b460*/  MUFU.EX2 R191, R191 ;  /* 0x000000bf00bf7308 */ /* 0x000ff00000000800 */
[----:B------:R-:W-:Y:S01]  /*1b470*/  MUFU.EX2 R163, R163 ;  /* 0x000000a300a37308 */ /* 0x000fe20000000800 */
[----:B0-----:R-:W-:Y:S01]  /*1b480*/  FADD.FTZ R166, R190, R166 ;  /* 0x000000a6bea67221 */ /* 0x001fe20000010000 */
[----:B------:R-:W-:-:S03]  /*1b490*/  F2FP.BF16.F32.PACK_AB R190, R158, R190 ;  /* 0x000000be9ebe723e */ /* 0x000fc600000010ff */
[----:B------:R-:W-:-:S03]  /*1b4a0*/  FADD.FTZ R166, R158, R166 ;  /* 0x000000a69ea67221 */ /* 0x000fc60000010000 */
[----:B------:R-:W-:Y:S08]  /*1b4b0*/  MUFU.EX2 R178, R178 ;  /* 0x000000b200b27308 */ /* 0x000ff00000000800 */
[----:B------:R-:W-:Y:S01]  /*1b4c0*/  MUFU.EX2 R179, R179 ;  /* 0x000000b300b37308 */ /* 0x000fe20000000800 */
[----:B------:R-:W-:Y:S02]  /*1b4d0*/  WARPGROUP.DEPBAR.LE gsb0, 0x0 ;  /* 0x00008000000079c5 */ /* 0x000fe40000010000 */
[----:B------:R0:W-:Y:S01]  /*1b4e0*/  @!P1 SYNCS.ARRIVE.TRANS64.RED.A1T0 RZ, [R156+URZ], RZ ;  /* 0x000000ff9cff99a7 */ /* 0x0001e2000810043f */
[-C--:B------:R-:W-:Y:S01]  /*1b4f0*/  FFMA.FTZ R184, R169, R2.reuse, -R181 ;  /* 0x00000002a9b87223 */ /* 0x080fe200000108b5 */
[-C--:B------:R-:W-:Y:S01]  /*1b500*/  FFMA.FTZ R185, R177, R2.reuse, -R161 ;  /* 0x00000002b1b97223 */ /* 0x080fe200000108a1 */
[----:B------:R-:W-:-:S04]  /*1b510*/  FFMA.FTZ R186, R172, R2, -R181 ;  /* 0x00000002acba7223 */ /* 0x000fc800000108b5 */
[----:B------:R-:W1:Y:S01]  /*1b520*/  MUFU.EX2 R184, R184 ;  /* 0x000000b800b87308 */ /* 0x000e620000000800 */
[-CC-:B0-----:R-:W-:Y:S01]  /*1b530*/  FFMA.FTZ R156, R167, R2.reuse, -R161.reuse ;  /* 0x00000002a79c7223 */ /* 0x181fe200000108a1 */
[----:B------:R-:W-:Y:S01]  /*1b540*/  FFMA.FTZ R161, R180, R2, -R161 ;  /* 0x00000002b4a17223 */ /* 0x000fe200000108a1 */
[----:B------:R0:W-:Y:S05]  /*1b550*/  @!P1 SYNCS.ARRIVE.TRANS64.RED.A1T0 RZ, [R232+URZ], RZ ;  /* 0x000000ffe8ff99a7 */ /* 0x0001ea000810043f */
[----:B------:R-:W2:Y:S01]  /*1b560*/  MUFU.EX2 R156, R156 ;  /* 0x0000009c009c7308 */ /* 0x000ea20000000800 */
[----:B0-----:R-:W-:-:S07]  /*1b570*/  IMAD.MOV.U32 R232, RZ, RZ, R218 ;  /* 0x000000ffffe87224 */ /* 0x001fce00078e00da */
[----:B------:R-:W-:Y:S01]  /*1b580*/  MUFU.EX2 R185, R185 ;  /* 0x000000b900b97308 */ /* 0x000fe20000000800 */
[----:B-1----:R-:W-:Y:S01]  /*1b590*/  FADD.FTZ R166, R184, R166 ;  /* 0x000000a6b8a67221 */ /* 0x002fe20000010000 */
[----:B------:R-:W-:-:S03]  /*1b5a0*/  F2FP.BF16.F32.PACK_AB R184, R159, R184 ;  /* 0x000000b89fb8723e */ /* 0x000fc600000010ff */
[----:B------:R-:W-:-:S03]  /*1b5b0*/  FADD.FTZ R166, R159, R166 ;  /* 0x000000a69fa67221 */ /* 0x000fc60000010000 */
[----:B------:R-:W0:Y:S01]  /*1b5c0*/  MUFU.EX2 R186, R186 ;  /* 0x000000ba00ba7308 */ /* 0x000e220000000800 */
[C---:B--2---:R-:W-:Y:S01]  /*1b5d0*/  FADD.FTZ R164, R156.reuse, R165 ;  /* 0x000000a59ca47221 */ /* 0x044fe20000010000 */
[----:B------:R-:W-:-:S03]  /*1b5e0*/  F2FP.BF16.F32.PACK_AB R195, R156, R195 ;  /* 0x000000c39cc3723e */ /* 0x000fc600000010ff */
[----:B------:R-:W-:Y:S01]  /*1b5f0*/  FADD.FTZ R164, R189, R164 ;  /* 0x000000a4bda47221 */ /* 0x000fe20000010000 */
[C---:B------:R-:W-:Y:S02]  /*1b600*/  F2FP.BF16.F32.PACK_AB R189, R162.reuse, R189 ;  /* 0x000000bda2bd723e */ /* 0x040fe400000010ff */
[----:B------:R-:W1:Y:S01]  /*1b610*/  MUFU.EX2 R161, R161 ;  /* 0x000000a100a17308 */ /* 0x000e620000000800 */
[----:B------:R-:W-:-:S04]  /*1b620*/  FADD.FTZ R164, R162, R164 ;  /* 0x000000a4a2a47221 */ /* 0x000fc80000010000 */
[----:B------:R-:W-:Y:S01]  /*1b630*/  FADD.FTZ R164, R191, R164 ;  /* 0x000000a4bfa47221 */ /* 0x000fe20000010000 */
[----:B------:R-:W-:-:S03]  /*1b640*/  F2FP.BF16.F32.PACK_AB R191, R163, R191 ;  /* 0x000000bfa3bf723e */ /* 0x000fc600000010ff */
[----:B------:R-:W-:Y:S01]  /*1b650*/  FADD.FTZ R164, R163, R164 ;  /* 0x000000a4a3a47221 */ /* 0x000fe20000010000 */
[----:B0-----:R-:W-:Y:S01]  /*1b660*/  FADD.FTZ R166, R186, R166 ;  /* 0x000000a6baa67221 */ /* 0x001fe20000010000 */
[----:B------:R-:W-:Y:S02]  /*1b670*/  F2FP.BF16.F32.PACK_AB R186, R160, R186 ;  /* 0x000000baa0ba723e */ /* 0x000fe400000010ff */
[----:B------:R-:W-:Y:S01]  /*1b680*/  FADD.FTZ R164, R185, R164 ;  /* 0x000000a4b9a47221 */ /* 0x000fe20000010000 */
[----:B------:R-:W-:Y:S01]  /*1b690*/  F2FP.BF16.F32.PACK_AB R185, R178, R185 ;  /* 0x000000b9b2b9723e */ /* 0x000fe200000010ff */
[----:B------:R-:W-:Y:S02]  /*1b6a0*/  FADD.FTZ R227, R160, R166 ;  /* 0x000000a6a0e37221 */ /* 0x000fe40000010000 */
[----:B------:R-:W-:Y:S01]  /*1b6b0*/  FADD.FTZ R164, R178, R164 ;  /* 0x000000a4b2a47221 */ /* 0x000fe20000010000 */
[----:B-1----:R-:W-:-:S03]  /*1b6c0*/  F2FP.BF16.F32.PACK_AB R187, R161, R179 ;  /* 0x000000b3a1bb723e */ /* 0x002fc600000010ff */
[----:B------:R-:W-:-:S04]  /*1b6d0*/  FADD.FTZ R164, R179, R164 ;  /* 0x000000a4b3a47221 */ /* 0x000fc80000010000 */
[----:B------:R-:W-:Y:S01]  /*1b6e0*/  FADD.FTZ R226, R161, R164 ;  /* 0x000000a4a1e27221 */ /* 0x000fe20000010000 */
[----:B------:R-:W-:Y:S06]  /*1b6f0*/  @P2 BRA `(.L_x_1607) ;  /* 0xffffffdc00082947 */ /* 0x000fec000383ffff */
[----:B------:R-:W-:Y:S05]  /*1b700*/  BSYNC B1 ;  /* 0x0000000000017941 */ /* 0x000fea0003800000 */
.L_x_1596:
[----:B------:R-:W-:-:S07]  /*1b710*/  IMAD.MOV.U32 R5, RZ, RZ, R231 ;  /* 0x000000ffff057224 */ /* 0x000fce00078e00e7 */
.L_x_1595:
[----:B------:R-:W-:Y:S05]  /*1b720*/  BSYNC B0 ;  /* 0x0000000000007941 */ /* 0x000fea0003800000 */
.L_x_1594:
[----:B------:R-:W2:Y:S01]  /*1b730*/  LDL R152, [R1+0x50] ;  /* 0x0000500001987983 */ /* 0x000ea20000100800 */
[----:B------:R-:W-:Y:S01]  /*1b740*/  BSSY B0, `(.L_x_1608) ;  /* 0x00002f8000007945 */ /* 0x000fe20003800000 */
[----:B--2---:R-:W-:-:S13]  /*1b750*/  ISETP.GE.AND P2, PT, R5, R152, PT ;  /* 0x000000980500720c */ /* 0x004fda0003f46270 */
[----:B------:R-:W-:Y:S05]  /*1b760*/  @!P2 BRA `(.L_x_1609) ;  /* 0x0000002c00d4a947 */ /* 0x000fea0003800000 */
[----:B------:R-:W2:Y:S04]  /*1b770*/  LDL R153, [R1+0x54] ;  /* 0x0000540001997983 */ /* 0x000ea80000100800 */
[----:B------:R-:W2:Y:S01]  /*1b780*/  LDL R152, [R1+0x4] ;  /* 0x0000040001987983 */ /* 0x000ea20000100800 */
[----:B------:R-:W-:Y:S02]  /*1b790*/  IMAD.MOV.U32 R229, RZ, RZ, R4 ;  /* 0x000000ffffe57224 */ /* 0x000fe400078e0004 */
[----:B------:R-:W-:Y:S02]  /*1b7a0*/  IMAD.MOV.U32 R230, RZ, RZ, R3 ;  /* 0x000000ffffe67224 */ /* 0x000fe400078e0003 */
[----:B------:R-:W-:Y:S02]  /*1b7b0*/  IMAD.MOV.U32 R235, RZ, RZ, R218 ;  /* 0x000000ffffeb7224 */ /* 0x000fe400078e00da */
[----:B------:R-:W-:-:S02]  /*1b7c0*/  IMAD.MOV.U32 R232, RZ, RZ, R22 ;  /* 0x000000ffffe87224 */ /* 0x000fc400078e0016 */
[----:B--2---:R-:W-:-:S04]  /*1b7d0*/  IMAD R231, R152, 0x80, R153 ;  /* 0x0000008098e77824 */ /* 0x004fc800078e0299 */
[----:B------:R-:W-:-:S05]  /*1b7e0*/  VIADD R231, R231, 0x8 ;  /* 0x00000008e7e77836 */ /* 0x000fca0000000000 */
[----:B------:R-:W-:-:S07]  /*1b7f0*/  IADD3 R231, R231, R219, -R224 ;  /* 0x000000dbe7e77210 */ /* 0x000fce0007ffe8e0 */
.L_x_1628:
[----:B------:R-:W-:-:S05]  /*1b800*/  VIADD R2, R232, 0x1 ;  /* 0x00000001e8027836 */ /* 0x000fca0000000000 */
[----:B------:R-:W-:-:S04]  /*1b810*/  ISETP.NE.AND P2, PT, R2, 0x2, PT ;  /* 0x000000020200780c */ /* 0x000fc80003f45270 */
[----:B------:R-:W-:Y:S02]  /*1b820*/  SEL R2, R2, RZ, P2 ;  /* 0x000000ff02027207 */ /* 0x000fe40001000000 */
[----:B------:R-:W-:-:S03]  /*1b830*/  SEL R218, RZ, 0x1, P2 ;  /* 0x00000001ffda7807 */ /* 0x000fc60001000000 */
[----:B------:R-:W-:Y:S01]  /*1b840*/  IMAD.MOV.U32 R22, RZ, RZ, R2 ;  /* 0x000000ffff167224 */ /* 0x000fe200078e0002 */
[----:B------:R-:W-:Y:S01]  /*1b850*/  LOP3.LUT R218, R235, R218, RZ, 0x3c, !PT ;  /* 0x000000daebda7212 */ /* 0x000fe200078e3cff */
[----:B------:R-:W-:Y:S06]  /*1b860*/  @!P0 BRA `(.L_x_1610) ;  /* 0x0000000000048947 */ /* 0x000fec0003800000 */
[----:B------:R-:W-:Y:S01]  /*1b870*/  BPT.TRAP 0x1 ;  /* 0x000000040000795c */ /* 0x000fe20000300000 */
.L_x_1610:
[----:B------:R-:W-:Y:S01]  /*1b880*/  IMAD R4, R2, 0x8, R16 ;  /* 0x0000000802047824 */ /* 0x000fe200078e0210 */
[----:B------:R-:W-:-:S04]  /*1b890*/  SHF.L.U32 R2, R218, 0x1f, RZ ;  /* 0x0000001fda027819 */ /* 0x000fc800000006ff */
[----:B------:R0:W1:Y:S01]  /*1b8a0*/  SYNCS.PHASECHK.TRANS64.TRYWAIT P2, [R4+URZ+0x30830], R2 ;  /* 0x03083002040075a7 */ /* 0x000062000804017f */
[----:B------:R-:W-:Y:S05]  /*1b8b0*/  @!P0 BRA `(.L_x_1611) ;  /* 0x0000000000048947 */ /* 0x000fea0003800000 */
[----:B------:R-:W-:Y:S01]  /*1b8c0*/  BPT.TRAP 0x1 ;  /* 0x000000040000795c */ /* 0x000fe20000300000 */
.L_x_1611:
        /* <DEDUP_REMOVED lines=8> */
.L_x_1613:
[----:B------:R-:W-:Y:S05]  /*1b950*/  BSYNC B1 ;  /* 0x0000000000017941 */ /* 0x000fea0003800000 */
.L_x_1612:
        /* <DEDUP_REMOVED lines=45> */
[C---:B------:R-:W-:Y:S01]  /*1bc30*/  R2UR UR9, R3.reuse ;  /* 0x00000000030972ca */ /* 0x040fe200000e0000 */
[-C--:B------:R-:W-:Y:S01]  /*1bc40*/  FMUL.FTZ R28, R28, R23.reuse ;  /* 0x000000171c1c7220 */ /* 0x080fe20000410000 */
        /* <DEDUP_REMOVED lines=9> */
[----:B------:R-:W-:Y:S01]  /*1bce0*/  IMAD.MOV.U32 R2, RZ, RZ, R157 ;  /* 0x000000ffff027224 */ /* 0x000fe200078e009d */
[----:B------:R-:W-:Y:S01]  /*1bcf0*/  R2UR UR59, R3 ;  /* 0x00000000033b72ca */ /* 0x000fe200000e0000 */
[----:B------:R-:W-:Y:S01]  /*1bd00*/  IMAD.MOV.U32 R3, RZ, RZ, R158 ;  /* 0x000000ffff037224 */ /* 0x000fe200078e009e */
[----:B------:R-:W-:Y:S01]  /*1bd10*/  R2UR UR19, R153 ;  /* 0x00000000991372ca */ /* 0x000fe200000e0000 */
[-C--:B------:R-:W-:Y:S01]  /*1bd20*/  FMUL.FTZ R37, R37, R23.reuse ;  /* 0x0000001725257220 */ /* 0x080fe20000410000 */
[C---:B------:R-:W-:Y:S01]  /*1bd30*/  R2UR UR23, R155.reuse ;  /* 0x000000009b1772ca */ /* 0x040fe200000e0000 */
        /* <DEDUP_REMOVED lines=209> */
.L_x_1615:
[----:B------:R-:W-:Y:S01]  /*1ca50*/  SHF.L.U32 R2, R235, 0x1f, RZ ;  /* 0x0000001feb027819 */ /* 0x000fe200000006ff */
[----:B------:R-:W-:-:S04]  /*1ca60*/  IMAD R0, R232, 0x8, R16 ;  /* 0x00000008e8007824 */ /* 0x000fc800078e0210 */
[----:B------:R0:W1:Y:S01]  /*1ca70*/  SYNCS.PHASECHK.TRANS64.TRYWAIT P2, [R0+URZ+0x30850], R2 ;  /* 0x03085002000075a7 */ /* 0x000062000804017f */
[----:B------:R-:W-:Y:S05]  /*1ca80*/  @!P0 BRA `(.L_x_1616) ;  /* 0x0000000000048947 */ /* 0x000fea0003800000 */
[----:B------:R-:W-:Y:S01]  /*1ca90*/  BPT.TRAP 0x1 ;  /* 0x000000040000795c */ /* 0x000fe20000300000 */
.L_x_1616:
[----:B------:R-:W-:Y:S04]  /*1caa0*/  BSSY B1, `(.L_x_1617) ;  /* 0x0000004000017945 */ /* 0x000fe80003800000 */
[----:B-1----:R-:W-:Y:S05]  /*1cab0*/  @P2 BRA `(.L_x_1618) ;  /* 0x0000000000082947 */ /* 0x002fea0003800000 */
[----:B------:R-:W1:Y:S02]  /*1cac0*/  SYNCS.PHASECHK.TRANS64.TRYWAIT P2, [R0+URZ+0x30850], R2 ;  /* 0x03085002000075a7 */ /* 0x000e64000804017f */
[----:B-1----:R-:W-:Y:S05]  /*1cad0*/  @!P2 BRA `(.L_x_1619) ;  /* 0x000000e000b0a947 */ /* 0x002fea0003800000 */
.L_x_1618:
[----:B------:R-:W-:Y:S05]  /*1cae0*/  BSYNC B1 ;  /* 0x0000000000017941 */ /* 0x000fea0003800000 */
.L_x_1617:
[----:B01----:R-:W-:Y:S01]  /*1caf0*/  VIADD R2, R16, 0x400 ;  /* 0x0000040010027836 */ /* 0x003fe20000000000 */
[----:B------:R-:W2:Y:S01]  /*1cb00*/  LDL R23, [R1+0x24] ;  /* 0x0000240001177983 */ /* 0x000ea20000100800 */
[----:B------:R-:W-:Y:S01]  /*1cb10*/  IMAD.MOV.U32 R3, RZ, RZ, 0x40000040 ;  /* 0x40000040ff037424 */ /* 0x000fe200078e00ff */
[----:B------:R-:W-:Y:S01]  /*1cb20*/  WARPGROUP.ARRIVE ;  /* 0x00000000000079c5 */ /* 0x000fe20000000000 */
[----:B------:R-:W-:Y:S01]  /*1cb30*/  ULDC UR8, c[0x0][0x9d8] ;  /* 0x0002760000087ab9 */ /* 0x000fe20000000800 */
[----:B------:R-:W-:Y:S01]  /*1cb40*/  SHF.R.U32.HI R2, RZ, 0x4, R2 ;  /* 0x00000004ff027819 */ /* 0x000fe20000011602 */
[----:B------:R-:W3:Y:S01]  /*1cb50*/  LDL R235, [R1+0x4] ;  /* 0x0000040001eb7983 */ /* 0x000ee20000100800 */
[----:B------:R-:W-:Y:S01]  /*1cb60*/  @!P1 VIADD R4, R4, 0x30840 ;  /* 0x0003084004049836 */ /* 0x000fe20000000000 */
[----:B------:R-:W-:Y:S01]  /*1cb70*/  ULDC UR5, c[0x0][0x9e0] ;  /* 0x0002780000057ab9 */ /* 0x000fe20000000800 */
[----:B------:R-:W-:-:S04]  /*1cb80*/  LOP3.LUT R2, R2, 0x3fff, RZ, 0xc0, !PT ;  /* 0x00003fff02027812 */ /* 0x000fc800078ec0ff */
[----:B------:R-:W-:-:S05]  /*1cb90*/  LOP3.LUT R2, R2, 0x2000000, RZ, 0xfc, !PT ;  /* 0x0200000002027812 */ /* 0x000fca00078efcff */
[----:B------:R-:W-:Y:S01]  /*1cba0*/  IMAD R2, R232, 0x800, R2 ;  /* 0x00000800e8027824 */ /* 0x000fe200078e0202 */
[----:B------:R-:W-:Y:S01]  /*1cbb0*/  R2UR UR7, R3 ;  /* 0x00000000030772ca */ /* 0x000fe200000e0000 */
[----:B------:R-:W3:Y:S03]  /*1cbc0*/  LDL R232, [R1+0x54] ;  /* 0x0000540001e87983 */ /* 0x000ee60000100800 */
[----:B------:R-:W-:-:S13]  /*1cbd0*/  R2UR UR6, R2 ;  /* 0x00000000020672ca */ /* 0x000fda00000e0000 */
[----:B------:R-:W-:Y:S01]  /*1cbe0*/  HGMMA.64x256x16.F32.BF16 R24, R196, gdesc[UR4].tnspB, R24, gsb0 ;  /* 0x43e00004c4187df0 */ /* 0x000fe20008001818 */
[----:B--2---:R-:W-:Y:S02]  /*1cbf0*/  R2UR UR4, R23 ;  /* 0x00000000170472ca */ /* 0x004fe400000e0000 */
[----:B------:R-:W-:Y:S02]  /*1cc00*/  WARPGROUP.DEPBAR.LE gsb0, 0x0 ;  /* 0x00008000000079c5 */ /* 0x000fe40000010000 */
[----:B------:R-:W-:Y:S02]  /*1cc10*/  VIADD R196, R2, 0x80 ;  /* 0x0000008002c47836 */ /* 0x000fe40000000000 */
[----:B------:R-:W-:-:S03]  /*1cc20*/  IMAD.MOV.U32 R197, RZ, RZ, 0x40000040 ;  /* 0x40000040ffc57424 */ /* 0x000fc600078e00ff */
[----:B------:R-:W-:Y:S02]  /*1cc30*/  R2UR UR6, R196 ;  /* 0x00000000c40672ca */ /* 0x000fe400000e0000 */
[----:B------:R-:W-:Y:S01]  /*1cc40*/  R2UR UR7, R197 ;  /* 0x00000000c50772ca */ /* 0x000fe200000e0000 */
[----:B------:R-:W-:-:S15]  /*1cc50*/  WARPGROUP.ARRIVE ;  /* 0x00000000000079c5 */ /* 0x000fde0000000000 */
[----:B------:R-:W-:Y:S01]  /*1cc60*/  HGMMA.64x256x16.F32.BF16 R24, R192, gdesc[UR4].tnspB, R24, gsb0 ;  /* 0x43e00004c0187df0 */ /* 0x000fe20008001818 */
[----:B------:R-:W-:Y:S02]  /*1cc70*/  IMAD.MOV.U32 R3, RZ, RZ, 0x40000040 ;  /* 0x40000040ff037424 */ /* 0x000fe400078e00ff */
[----:B------:R-:W-:Y:S02]  /*1cc80*/  WARPGROUP.DEPBAR.LE gsb0, 0x0 ;  /* 0x00008000000079c5 */ /* 0x000fe40000010000 */
[----:B------:R-:W-:Y:S02]  /*1cc90*/  VIADD R192, R2, 0x100 ;  /* 0x0000010002c07836 */ /* 0x000fe40000000000 */
[----:B------:R-:W-:-:S03]  /*1cca0*/  IMAD.MOV.U32 R193, RZ, RZ, 0x40000040 ;  /* 0x40000040ffc17424 */ /* 0x000fc600078e00ff */
[----:B------:R-:W-:Y:S02]  /*1ccb0*/  R2UR UR6, R192 ;  /* 0x00000000c00672ca */ /* 0x000fe400000e0000 */
[----:B------:R-:W-:Y:S01]  /*1ccc0*/  R2UR UR7, R193 ;  /* 0x00000000c10772ca */ /* 0x000fe200000e0000 */
[----:B------:R-:W-:-:S15]  /*1ccd0*/  WARPGROUP.ARRIVE ;  /* 0x00000000000079c5 */ /* 0x000fde0000000000 */
[----:B------:R-:W-:Y:S01]  /*1cce0*/  HGMMA.64x256x16.F32.BF16 R24, R188, gdesc[UR4].tnspB, R24, gsb0 ;  /* 0x43e00004bc187df0 */ /* 0x000fe20008001818 */
[----:B------:R-:W-:Y:S01]  /*1ccf0*/  VIADD R2, R2, 0x180 ;  /* 0x0000018002027836 */ /* 0x000fe20000000000 */
[----:B------:R-:W-:-:S04]  /*1cd00*/  R2UR UR7, R3 ;  /* 0x00000000030772ca */ /* 0x000fc800000e0000 */
[----:B------:R-:W-:Y:S01]  /*1cd10*/  R2UR UR6, R2 ;  /* 0x00000000020672ca */ /* 0x000fe200000e0000 */
[----:B------:R-:W-:Y:S01]  /*1cd20*/  FMUL.FTZ R3, R153, UR8 ;  /* 0x0000000899037c20 */ /* 0x000fe20008410000 */
[----:B------:R-:W-:Y:S01]  /*1cd30*/  FMUL.FTZ R23, R155, UR8 ;  /* 0x000000089b177c20 */ /* 0x000fe20008410000 */
[----:B------:R-:W-:Y:S01]  /*1cd40*/  FMUL.FTZ R153, R158, UR8 ;  /* 0x000000089e997c20 */ /* 0x000fe20008410000 */
[----:B------:R-:W-:Y:S01]  /*1cd50*/  FMUL.FTZ R155, R159, UR8 ;  /* 0x000000089f9b7c20 */ /* 0x000fe20008410000 */
[----:B------:R-:W-:Y:S01]  /*1cd60*/  @!P1 PRMT R4, RZ, 0x654, R4 ;  /* 0x00000654ff049816 */ /* 0x000fe20000000004 */
        /* <DEDUP_REMOVED lines=18> */
[----:B------:R-:W1:Y:S08]  /*1ce90*/  MUFU.TANH R3, R3 ;  /* 0x0000000300037308 */ /* 0x000e700000002400 */
[----:B------:R-:W2:Y:S08]  /*1cea0*/  MUFU.TANH R152, R152 ;  /* 0x0000009800987308 */ /* 0x000eb00000002400 */
[----:B------:R-:W4:Y:S08]  /*1ceb0*/  MUFU.TANH R23, R23 ;  /* 0x0000001700177308 */ /* 0x000f300000002400 */
[----:B------:R-:W0:Y:S08]  /*1cec0*/  MUFU.TANH R154, R154 ;  /* 0x0000009a009a7308 */ /* 0x000e300000002400 */
[----:B------:R-:W0:Y:S08]  /*1ced0*/  MUFU.TANH R153, R153 ;  /* 0x0000009900997308 */ /* 0x000e300000002400 */
[----:B------:R-:W0:Y:S01]  /*1cee0*/  MUFU.TANH R155, R155 ;  /* 0x0000009b009b7308 */ /* 0x000e220000002400 */
[----:B------:R-:W-:-:S02]  /*1cef0*/  WARPGROUP.DEPBAR.LE gsb0, 0x0 ;  /* 0x00008000000079c5 */ /* 0x000fc40000010000 */
[----:B------:R-:W-:-:S06]  /*1cf00*/  WARPGROUP.ARRIVE ;  /* 0x00000000000079c5 */ /* 0x000fcc0000000000 */
[----:B------:R-:W-:Y:S01]  /*1cf10*/  HGMMA.64x256x16.F32.BF16 R24, R184, gdesc[UR4].tnspB, R24, gsb0 ;  /* 0x43e00004b8187df0 */ /* 0x000fe20008001818 */
        /* <DEDUP_REMOVED lines=14> */
[----:B---3--:R-:W-:Y:S01]  /*1d000*/  IMAD R180, R235, 0x80, R232 ;  /* 0x00000080ebb47824 */ /* 0x008fe200078e02e8 */
[----:B------:R-:W-:-:S02]  /*1d010*/  WARPGROUP.DEPBAR.LE gsb0, 0x0 ;  /* 0x00008000000079c5 */ /* 0x000fc40000010000 */
[----:B------:R-:W-:Y:S01]  /*1d020*/  FMUL.FTZ R185, R161, UR8 ;  /* 0x00000008a1b97c20 */ /* 0x000fe20008410000 */
        /* <DEDUP_REMOVED lines=8> */
[----:B------:R3:W-:Y:S01]  /*1d0b0*/  @!P1 SYNCS.ARRIVE.TRANS64.RED.A1T0 RZ, [R4+URZ], RZ ;  /* 0x000000ff04ff99a7 */ /* 0x0007e2000810043f */
[----:B------:R-:W-:Y:S01]  /*1d0c0*/  FMUL.FTZ R184, R157, UR8 ;  /* 0x000000089db87c20 */ /* 0x000fe20008410000 */
[----:B------:R-:W-:Y:S01]  /*1d0d0*/  FMUL.FTZ R179, R181, UR8 ;  /* 0x00000008b5b37c20 */ /* 0x000fe20008410000 */
[----:B------:R-:W-:Y:S01]  /*1d0e0*/  IADD3 R156, R219, 0x1, -R177 ;  /* 0x00000001db9c7810 */ /* 0x000fe20007ffe8b1 */
[----:B---3--:R-:W-:-:S04]  /*1d0f0*/  FMUL.FTZ R4, R182, UR8 ;  /* 0x00000008b6047c20 */ /* 0x008fc80008410000 */
[----:B------:R-:W-:Y:S01]  /*1d100*/  IMAD.IADD R156, R156, 0x1, -R224 ;  /* 0x000000019c9c7824 */ /* 0x000fe200078e0ae0 */
[----:B------:R-:W3:Y:S03]  /*1d110*/  MUFU.TANH R184, R184 ;  /* 0x000000b800b87308 */ /* 0x000ee60000002400 */
[----:B------:R-:W-:-:S05]  /*1d120*/  IMAD R183, R234, -0x2, R156 ;  /* 0xfffffffeeab77824 */ /* 0x000fca00078e029c */
        /* <DEDUP_REMOVED lines=11> */
[----:B------:R-:W-:-:S02]  /*1d1e0*/  VIADD R183, R183, UR4 ;  /* 0x00000004b7b77c36 */ /* 0x000fc40008000000 */
[C---:B------:R-:W-:Y:S02]  /*1d1f0*/  IMAD.IADD R182, R180.reuse, 0x1, R187 ;  /* 0x00000001b4b67824 */ /* 0x040fe400078e02bb */
[----:B------:R-:W-:Y:S01]  /*1d200*/  IMAD.IADD R181, R180, 0x1, R183 ;  /* 0x00000001b4b57824 */ /* 0x000fe200078e02b7 */
[----:B-1234-:R-:W-:Y:S06]  /*1d210*/  @!P5 BRA `(.L_x_1620) ;  /* 0x000000000064d947 */ /* 0x01efec0003800000 */
[----:B------:R-:W-:Y:S01]  /*1d220*/  IADD3 R189, R180, R219, -R224 ;  /* 0x000000dbb4bd7210 */ /* 0x000fe20007ffe8e0 */
[----:B------:R-:W-:Y:S03]  /*1d230*/  BSSY B1, `(.L_x_1621) ;  /* 0x0000013000017945 */ /* 0x000fe60003800000 */
        /* <DEDUP_REMOVED lines=11> */
.L_x_1622:
[----:B------:R-:W-:Y:S01]  /*1d2f0*/  ULDC UR4, c[0x0][0x9e4] ;  /* 0x0002790000047ab9 */ /* 0x000fe20000000800 */
[----:B------:R-:W-:Y:S01]  /*1d300*/  IADD3 R189, R180, R219, -R224 ;  /* 0x000000dbb4bd7210 */ /* 0x000fe20007ffe8e0 */
[----:B------:R-:W-:-:S05]  /*1d310*/  IMAD.U32 R188, RZ, RZ, UR4 ;  /* 0x00000004ffbc7e24 */ /* 0x000fca000f8e00ff */
[----:B------:R-:W-:-:S13]  /*1d320*/  ISETP.NE.AND P2, PT, R188, 0x1, PT ;  /* 0x00000001bc00780c */ /* 0x000fda0003f45270 */
[----:B------:R-:W1:Y:S02]  /*1d330*/  @P2 LDC.64 R156, c[0x0][0x9e8] ;  /* 0x00027a00ff9c2b82 */ /* 0x000e640000000a00 */
[----:B-1----:R-:W-:-:S05]  /*1d340*/  @P2 IMAD.HI.U32 R156, R189, R156, RZ ;  /* 0x0000009cbd9c2227 */ /* 0x002fca00078e00ff */
[----:B------:R-:W-:-:S07]  /*1d350*/  @P2 SHF.R.U32.HI R189, RZ, R157, R156 ;  /* 0x0000009dffbd2219 */ /* 0x000fce000001169c */
.L_x_1623:
[----:B------:R-:W-:Y:S05]  /*1d360*/  BSYNC B1 ;  /* 0x0000000000017941 */ /* 0x000fea0003800000 */
.L_x_1621:
[----:B------:R-:W-:-:S04]  /*1d370*/  IMAD R189, R189, R188, -R177 ;  /* 0x000000bcbdbd7224 */ /* 0x000fc800078e0ab1 */
[----:B------:R-:W-:-:S05]  /*1d380*/  IMAD R189, R234, -0x2, R189 ;  /* 0xfffffffeeabd7824 */ /* 0x000fca00078e02bd */
[----:B------:R-:W-:Y:S02]  /*1d390*/  VIMNMX R181, R181, R189, !PT ;  /* 0x000000bdb5b57248 */ /* 0x000fe40007fe0100 */
[----:B------:R-:W-:-:S07]  /*1d3a0*/  VIADDMNMX R182, R189, R188, R182, PT ;  /* 0x000000bcbdb67246 */ /* 0x000fce00038001b6 */
.L_x_1620:
[----:B------:R-:W-:Y:S02]  /*1d3b0*/  ISETP.GT.AND P2, PT, R5, -0x1, PT ;  /* 0xffffffff0500780c */ /* 0x000fe40003f44270 */
[----:B------:R-:W-:Y:S02]  /*1d3c0*/  IADD3 R187, R187, 0x8, R180 ;  /* 0x00000008bbbb7810 */ /* 0x000fe40007ffe0b4 */
[C---:B------:R-:W-:Y:S02]  /*1d3d0*/  ISETP.GT.AND P3, PT, R181.reuse, RZ, P2 ;  /* 0x000000ffb500720c */ /* 0x040fe40001764270 */
[C---:B------:R-:W-:Y:S02]  /*1d3e0*/  ISETP.GT.AND P6, PT, R181.reuse, 0x1, P2 ;  /* 0x00000001b500780c */ /* 0x040fe400017c4270 */
[----:B------:R-:W-:Y:S02]  /*1d3f0*/  ISETP.LT.OR P4, PT, R182, 0x1, P3 ;  /* 0x00000001b600780c */ /* 0x000fe40001f81670 */
[----:B------:R-:W-:-:S02]  /*1d400*/  ISETP.GT.AND P3, PT, R181, 0x8, P2 ;  /* 0x00000008b500780c */ /* 0x000fc40001764270 */
[----:B0-----:R-:W-:Y:S02]  /*1d410*/  FSEL R156, R2, -INF , !P4 ;  /* 0xff800000029c7808 */ /* 0x001fe40006000000 */
        /* <DEDUP_REMOVED lines=48> */
[----:B------:R-:W-:Y:S01]  /*1d720*/  ULDC UR4, c[0x0][0x9e4] ;  /* 0x0002790000047ab9 */ /* 0x000fe20000000800 */
[----:B------:R-:W-:Y:S02]  /*1d730*/  VIADD R180, R180, 0x8 ;  /* 0x00000008b4b47836 */ /* 0x000fe40000000000 */
[----:B------:R-:W-:-:S03]  /*1d740*/  IMAD.U32 R181, RZ, RZ, UR4 ;  /* 0x00000004ffb57e24 */ /* 0x000fc6000f8e00ff */
[----:B------:R-:W-:Y:S02]  /*1d750*/  IADD3 R180, R180, R219, -R224 ;  /* 0x000000dbb4b47210 */ /* 0x000fe40007ffe8e0 */
[----:B------:R-:W-:Y:S02]  /*1d760*/  ISETP.NE.AND P3, PT, R181, 0x1, PT ;  /* 0x00000001b500780c */ /* 0x000fe40003f65270 */
[----:B------:R-:W-:-:S11]  /*1d770*/  LOP3.LUT R180, RZ, R180, RZ, 0x33, !PT ;  /* 0x000000b4ffb47212 */ /* 0x000fd600078e33ff */
[----:B------:R-:W0:Y:S02]  /*1d780*/  @P3 LDC.64 R2, c[0x0][0x9e8] ;  /* 0x00027a00ff023b82 */ /* 0x000e240000000a00 */
[----:B0-----:R-:W-:-:S05]  /*1d790*/  @P3 IMAD.HI.U32 R2, R180, R2, RZ ;  /* 0x00000002b4023227 */ /* 0x001fca00078e00ff */
[----:B------:R-:W-:-:S04]  /*1d7a0*/  @P3 SHF.R.U32.HI R180, RZ, R3, R2 ;  /* 0x00000003ffb43219 */ /* 0x000fc80000011602 */
[----:B------:R-:W-:Y:S01]  /*1d7b0*/  LOP3.LUT R180, RZ, R180, RZ, 0x33, !PT ;  /* 0x000000b4ffb47212 */ /* 0x000fe200078e33ff */
[----:B------:R-:W-:Y:S06]  /*1d7c0*/  BRA `(.L_x_1627) ;  /* 0x00000000001c7947 */ /* 0x000fec0003800000 */
.L_x_1626:
[----:B------:R-:W-:Y:S01]  /*1d7d0*/  ULDC UR4, c[0x0][0x9e4] ;  /* 0x0002790000047ab9 */ /* 0x000fe20000000800 */
[----:B------:R-:W-:Y:S02]  /*1d7e0*/  IMAD.MOV.U32 R180, RZ, RZ, R231 ;  /* 0x000000ffffb47224 */ /* 0x000fe400078e00e7 */
[----:B------:R-:W-:-:S05]  /*1d7f0*/  IMAD.U32 R181, RZ, RZ, UR4 ;  /* 0x00000004ffb57e24 */ /* 0x000fca000f8e00ff */
[----:B------:R-:W-:-:S13]  /*1d800*/  ISETP.NE.AND P3, PT, R181, 0x1, PT ;  /* 0x00000001b500780c */ /* 0x000fda0003f65270 */
[----:B------:R-:W0:Y:S02]  /*1d810*/  @P3 LDC.64 R2, c[0x0][0x9e8] ;  /* 0x00027a00ff023b82 */ /* 0x000e240000000a00 */
[----:B0-----:R-:W-:-:S05]  /*1d820*/  @P3 IMAD.HI.U32 R2, R231, R2, RZ ;  /* 0x00000002e7023227 */ /* 0x001fca00078e00ff */
[----:B------:R-:W-:-:S07]  /*1d830*/  @P3 SHF.R.U32.HI R180, RZ, R3, R2 ;  /* 0x00000003ffb43219 */ /* 0x000fce0000011602 */
.L_x_1627:
[----:B------:R-:W-:Y:S05]  /*1d840*/  BSYNC B1 ;  /* 0x0000000000017941 */ /* 0x000fea0003800000 */
.L_x_1625:
[----:B------:R-:W-:-:S04]  /*1d850*/  IMAD R177, R180, R181, -R177 ;  /* 0x000000b5b4b17224 */ /* 0x000fc800078e0ab1 */
[----:B------:R-:W-:-:S05]  /*1d860*/  IMAD R177, R234, -0x2, R177 ;  /* 0xfffffffeeab17824 */ /* 0x000fca00078e02b1 */
[----:B------:R-:W-:Y:S02]  /*1d870*/  VIMNMX R183, R183, R177, !PT ;  /* 0x000000b1b7b77248 */ /* 0x000fe40007fe0100 */
[----:B------:R-:W-:-:S07]  /*1d880*/  VIADDMNMX R187, R177, R181, R187, PT ;  /* 0x000000b5b1bb7246 */ /* 0x000fce00038001bb */
.L_x_1624:
[----:B------:R-:W-:Y:S01]  /*1d890*/  @!P1 VIADD R0, R0, 0x30860 ;  /* 0x0003086000009836 */ /* 0x000fe20000000000 */
[----:B------:R-:W2:Y:S01]  /*1d8a0*/  LDL R181, [R1+0x50] ;  /* 0x0000500001b57983 */ /* 0x000ea20000100800 */
[----:B------:R-:W-:Y:S01]  /*1d8b0*/  ULDC UR4, c[0x0][0x988] ;  /* 0x0002620000047ab9 */ /* 0x000fe20000000800 */
[----:B------:R-:W-:Y:S01]  /*1d8c0*/  ISETP.GT.AND P6, PT, R183, 0x9, P2 ;  /* 0x00000009b700780c */ /* 0x000fe200017c4270 */
[----:B------:R-:W-:Y:S01]  /*1d8d0*/  IMAD.MOV.U32 R235, RZ, RZ, R218 ;  /* 0x000000ffffeb7224 */ /* 0x000fe200078e00da */
[----:B------:R-:W-:Y:S01]  /*1d8e0*/  @!P1 PRMT R0, RZ, 0x654, R0 ;  /* 0x00000654ff009816 */ /* 0x000fe20000000000 */
[----:B------:R-:W-:Y:S01]  /*1d8f0*/  IMAD.MOV.U32 R232, RZ, RZ, R22 ;  /* 0x000000ffffe87224 */ /* 0x000fe200078e0016 */
[----:B------:R-:W-:Y:S02]  /*1d900*/  ISETP.LT.OR P6, PT, R187, 0xa, P6 ;  /* 0x0000000abb00780c */ /* 0x000fe400037c1670 */
[----:B------:R0:W-:Y:S01]  /*1d910*/  @!P1 SYNCS.ARRIVE.TRANS64.RED.A1T0 RZ, [R0+URZ], RZ ;  /* 0x000000ff00ff99a7 */ /* 0x0001e2000810043f */
[----:B------:R-:W-:-:S02]  /*1d920*/  ISETP.GT.AND P4, PT, R183, 0x1, P2 ;  /* 0x00000001b700780c */ /* 0x000fc40001784270 */
[----:B------:R-:W-:Y:S02]  /*1d930*/  FSEL R155, R155, -INF , !P6 ;  /* 0xff8000009b9b7808 */ /* 0x000fe40007000000 */
[----:B------:R-:W-:Y:S02]  /*1d940*/  ISETP.GT.AND P6, PT, R183, 0x18, P2 ;  /* 0x00000018b700780c */ /* 0x000fe400017c4270 */
[C---:B------:R-:W-:Y:S02]  /*1d950*/  ISETP.LT.OR P4, PT, R187.reuse, 0x2, P4 ;  /* 0x00000002bb00780c */ /* 0x040fe40002781670 */
        /* <DEDUP_REMOVED lines=17> */
[----:B------:R-:W-:Y:S02]  /*1da70*/  ISETP.GT.AND P6, PT, R183, 0x38, P2 ;  /* 0x00000038b700780c */ /* 0x000fe400017c4270 */
[----:B------:R-:W-:Y:S02]  /*1da80*/  FMNMX.FTZ R0, R169, R0, !PT ;  /* 0x00000000a9007209 */ /* 0x000fe40007810000 */
[----:B------:R-:W-:Y:S02]  /*1da90*/  ISETP.LT.OR P6, PT, R187, 0x39, P6 ;  /* 0x00000039bb00780c */ /* 0x000fe400037c1670 */
        /* <DEDUP_REMOVED lines=10> */
[----:B------:R-:W-:-:S03]  /*1db40*/  IMAD.U32 R2, RZ, RZ, UR4 ;  /* 0x00000004ff027e24 */ /* 0x000fc6000f8e00ff */
[C---:B------:R-:W-:Y:S01]  /*1db50*/  FSETP.NEU.FTZ.AND P3, PT, R3.reuse, -INF , PT ;  /* 0xff8000000300780b */ /* 0x040fe20003f7d000 */
[----:B------:R-:W-:-:S03]  /*1db60*/  FMUL.FTZ R0, R3, R2 ;  /* 0x0000000203007220 */ /* 0x000fc60000410000 */
[----:B------:R-:W-:Y:S02]  /*1db70*/  FSEL R177, R3, RZ, P3 ;  /* 0x000000ff03b17208 */ /* 0x000fe40001800000 */
[----:B------:R-:W-:Y:S02]  /*1db80*/  FSEL R0, R0, RZ, P3 ;  /* 0x000000ff00007208 */ /* 0x000fe40001800000 */
[----:B------:R-:W-:Y:S01]  /*1db90*/  ISETP.GT.AND P3, PT, R183, 0x8, P2 ;  /* 0x00000008b700780c */ /* 0x000fe20001764270 */
[----:B------:R-:W-:Y:S01]  /*1dba0*/  FADD.FTZ R177, -R177, R230 ;  /* 0x000000e6b1b17221 */ /* 0x000fe20000010100 */
[----:B------:R-:W-:Y:S02]  /*1dbb0*/  IMAD.MOV.U32 R230, RZ, RZ, R3 ;  /* 0x000000ffffe67224 */ /* 0x000fe400078e0003 */
[-CC-:B------:R-:W-:Y:S01]  /*1dbc0*/  FFMA.FTZ R156, R156, R2.reuse, -R0.reuse ;  /* 0x000000029c9c7223 */ /* 0x180fe20000010800 */
[-CC-:B------:R-:W-:Y:S01]  /*1dbd0*/  FFMA.FTZ R157, R157, R2.reuse, -R0.reuse ;  /* 0x000000029d9d7223 */ /* 0x180fe20000010800 */
[-C--:B------:R-:W-:Y:S01]  /*1dbe0*/  FMUL.FTZ R177, R177, R2.reuse ;  /* 0x00000002b1b17220 */ /* 0x080fe20000410000 */
[-CC-:B------:R-:W-:Y:S01]  /*1dbf0*/  FFMA.FTZ R154, R154, R2.reuse, -R0.reuse ;  /* 0x000000029a9a7223 */ /* 0x180fe20000010800 */
        /* <DEDUP_REMOVED lines=12> */
[----:B------:R-:W-:Y:S01]  /*1dcc0*/  FFMA.FTZ R0, R179, R2, -R0 ;  /* 0x00000002b3007223 */ /* 0x000fe20000010800 */
[----:B------:R-:W-:Y:S01]  /*1dcd0*/  FSEL R179, R23, -INF , !P4 ;  /* 0xff80000017b37808 */ /* 0x000fe20006000000 */
[----:B------:R-:W-:Y:S01]  /*1dce0*/  MUFU.EX2 R156, R156 ;  /* 0x0000009c009c7308 */ /* 0x000fe20000000800 */
[----:B------:R-:W-:-:S02]  /*1dcf0*/  ISETP.LT.OR P3, PT, R187, 0x9, P3 ;  /* 0x00000009bb00780c */ /* 0x000fc40001f61670 */
[----:B------:R-:W-:Y:S02]  /*1dd00*/  ISETP.GT.AND P4, PT, R183, 0x10, P2 ;  /* 0x00000010b700780c */ /* 0x000fe40001784270 */
[----:B------:R-:W-:Y:S02]  /*1dd10*/  FSEL R153, R153, -INF , !P3 ;  /* 0xff80000099997808 */ /* 0x000fe40005800000 */
[----:B------:R-:W-:Y:S01]  /*1dd20*/  ISETP.GT.AND P3, PT, R183, 0x11, P2 ;  /* 0x00000011b700780c */ /* 0x000fe20001764270 */
[----:B------:R-:W0:Y:S01]  /*1dd30*/  MUFU.EX2 R23, R177 ;  /* 0x000000b100177308 */ /* 0x000e220000000800 */
[C---:B------:R-:W-:Y:S02]  /*1dd40*/  ISETP.LT.OR P4, PT, R187.reuse, 0x11, P4 ;  /* 0x00000011bb00780c */ /* 0x040fe40002781670 */
[----:B------:R-:W-:Y:S02]  /*1dd50*/  ISETP.LT.OR P3, PT, R187, 0x12, P3 ;  /* 0x00000012bb00780c */ /* 0x000fe40001f61670 */
[----:B------:R-:W-:-:S02]  /*1dd60*/  FSEL R158, R158, -INF , !P4 ;  /* 0xff8000009e9e7808 */ /* 0x000fc40006000000 */
[C---:B------:R-:W-:Y:S01]  /*1dd70*/  ISETP.GT.AND P4, PT, R183.reuse, 0x19, P2 ;  /* 0x00000019b700780c */ /* 0x040fe20001784270 */
[----:B------:R0:W1:Y:S01]  /*1dd80*/  MUFU.EX2 R196, R157 ;  /* 0x0000009d00c47308 */ /* 0x0000620000000800 */
[----:B------:R-:W-:Y:S02]  /*1dd90*/  FSEL R160, R160, -INF , !P3 ;  /* 0xff800000a0a07808 */ /* 0x000fe40005800000 */
[----:B------:R-:W-:Y:S02]  /*1dda0*/  ISETP.GT.AND P3, PT, R183, 0x20, P2 ;  /* 0x00000020b700780c */ /* 0x000fe40001764270 */
[C---:B------:R-:W-:Y:S02]  /*1ddb0*/  ISETP.LT.OR P4, PT, R187.reuse, 0x1a, P4 ;  /* 0x0000001abb00780c */ /* 0x040fe40002781670 */
[----:B------:R-:W-:Y:S01]  /*1ddc0*/  ISETP.LT.OR P3, PT, R187, 0x21, P3 ;  /* 0x00000021bb00780c */ /* 0x000fe20001f61670 */
[----:B------:R-:W-:Y:S01]  /*1ddd0*/  MUFU.EX2 R154, R154 ;  /* 0x0000009a009a7308 */ /* 0x000fe20000000800 */
[----:B0-----:R-:W-:Y:S01]  /*1dde0*/  FFMA.FTZ R157, R23, R227, R156 ;  /* 0x000000e3179d7223 */ /* 0x001fe2000001009c */
[----:B------:R-:W-:-:S02]  /*1ddf0*/  FSEL R162, R162, -INF , !P4 ;  /* 0xff800000a2a27808 */ /* 0x000fc40006000000 */
[----:B------:R-:W-:Y:S02]  /*1de00*/  ISETP.GT.AND P4, PT, R183, 0x28, P2 ;  /* 0x00000028b700780c */ /* 0x000fe40001784270 */
[----:B------:R-:W-:Y:S02]  /*1de10*/  FSEL R163, R163, -INF , !P3 ;  /* 0xff800000a3a37808 */ /* 0x000fe40005800000 */
[----:B------:R-:W-:Y:S01]  /*1de20*/  ISETP.GT.AND P3, PT, R183, 0x29, P2 ;  /* 0x00000029b700780c */ /* 0x000fe20001764270 */
[C---:B-1----:R-:W-:Y:S01]  /*1de30*/  FADD.FTZ R157, R196.reuse, R157 ;  /* 0x0000009dc49d7221 */ /* 0x042fe20000010000 */
[----:B------:R-:W-:Y:S01]  /*1de40*/  F2FP.BF16.F32.PACK_AB R196, R196, R156 ;  /* 0x0000009cc4c4723e */ /* 0x000fe200000010ff */
[----:B------:R-:W0:Y:S01]  /*1de50*/  MUFU.EX2 R184, R184 ;  /* 0x000000b800b87308 */ /* 0x000e220000000800 */
[----:B------:R-:W-:Y:S02]  /*1de60*/  FMNMX.FTZ R156, R152, R229, !PT ;  /* 0x000000e5989c7209 */ /* 0x000fe40007810000 */
[----:B------:R-:W-:-:S02]  /*1de70*/  ISETP.LT.OR P4, PT, R187, 0x29, P4 ;  /* 0x00000029bb00780c */ /* 0x000fc40002781670 */
[----:B------:R-:W-:Y:S02]  /*1de80*/  FMNMX.FTZ R156, R179, R156, !PT ;  /* 0x0000009cb39c7209 */ /* 0x000fe40007810000 */
[----:B------:R-:W-:Y:S01]  /*1de90*/  ISETP.LT.OR P3, PT, R187, 0x2a, P3 ;  /* 0x0000002abb00780c */ /* 0x000fe20001f61670 */
[----:B------:R-:W-:Y:S01]  /*1dea0*/  MUFU.EX2 R159, R159 ;  /* 0x0000009f009f7308 */ /* 0x000fe20000000800 */
[----:B------:R-:W-:Y:S02]  /*1deb0*/  FMNMX.FTZ R156, R153, R156, !PT ;  /* 0x0000009c999c7209 */ /* 0x000fe40007810000 */
[----:B------:R-:W-:Y:S02]  /*1dec0*/  FSEL R166, R166, -INF , !P4 ;  /* 0xff800000a6a67808 */ /* 0x000fe40006000000 */
[----:B------:R-:W-:Y:S02]  /*1ded0*/  FMNMX.FTZ R156, R155, R156, !PT ;  /* 0x0000009c9b9c7209 */ /* 0x000fe40007810000 */
[----:B------:R-:W-:Y:S01]  /*1dee0*/  ISETP.GT.AND P4, PT, R183, 0x30, P2 ;  /* 0x00000030b700780c */ /* 0x000fe20001784270 */
[----:B------:R-:W1:Y:S01]  /*1def0*/  MUFU.EX2 R185, R185 ;  /* 0x000000b900b97308 */ /* 0x000e620000000800 */
[----:B------:R-:W-:-:S02]  /*1df00*/  FMNMX.FTZ R156, R158, R156, !PT ;  /* 0x0000009c9e9c7209 */ /* 0x000fc40007810000 */
[----:B------:R-:W-:Y:S02]  /*1df10*/  FSEL R168, R168, -INF , !P3 ;  /* 0xff800000a8a87808 */ /* 0x000fe40005800000 */
[----:B------:R-:W-:Y:S02]  /*1df20*/  FMNMX.FTZ R156, R160, R156, !PT ;  /* 0x0000009ca09c7209 */ /* 0x000fe40007810000 */
[----:B------:R-:W-:Y:S01]  /*1df30*/  ISETP.GT.AND P3, PT, R183, 0x31, P2 ;  /* 0x00000031b700780c */ /* 0x000fe20001764270 */
[----:B------:R-:W-:Y:S01]  /*1df40*/  MUFU.EX2 R186, R186 ;  /* 0x000000ba00ba7308 */ /* 0x000fe20000000800 */
[----:B------:R-:W-:Y:S02]  /*1df50*/  FMNMX.FTZ R156, R161, R156, !PT ;  /* 0x0000009ca19c7209 */ /* 0x000fe40007810000 */
[----:B------:R-:W-:Y:S02]  /*1df60*/  ISETP.LT.OR P4, PT, R187, 0x31, P4 ;  /* 0x00000031bb00780c */ /* 0x000fe40002781670 */
[----:B------:R-:W-:-:S02]  /*1df70*/  FMNMX.FTZ R156, R162, R156, !PT ;  /* 0x0000009ca29c7209 */ /* 0x000fc40007810000 */
[----:B------:R-:W-:Y:S01]  /*1df80*/  ISETP.LT.OR P3, PT, R187, 0x32, P3 ;  /* 0x00000032bb00780c */ /* 0x000fe20001f61670 */
[----:B------:R-:W3:Y:S01]  /*1df90*/  MUFU.EX2 R165, R165 ;  /* 0x000000a500a57308 */ /* 0x000ee20000000800 */
[----:B------:R-:W-:Y:S02]  /*1dfa0*/  FMNMX.FTZ R156, R163, R156, !PT ;  /* 0x0000009ca39c7209 */ /* 0x000fe40007810000 */
[----:B------:R-:W-:Y:S02]  /*1dfb0*/  FSEL R170, R170, -INF , !P4 ;  /* 0xff800000aaaa7808 */ /* 0x000fe40006000000 */
[----:B------:R-:W-:Y:S02]  /*1dfc0*/  FMNMX.FTZ R156, R164, R156, !PT ;  /* 0x0000009ca49c7209 */ /* 0x000fe40007810000 */
[----:B------:R-:W-:Y:S01]  /*1dfd0*/  ISETP.GT.AND P2, PT, R183, 0x39, P2 ;  /* 0x00000039b700780c */ /* 0x000fe20001744270 */
[----:B------:R-:W-:Y:S01]  /*1dfe0*/  MUFU.EX2 R167, R167 ;  /* 0x000000a700a77308 */ /* 0x000fe20000000800 */
[----:B------:R-:W-:-:S02]  /*1dff0*/  FMNMX.FTZ R156, R166, R156, !PT ;  /* 0x0000009ca69c7209 */ /* 0x000fc40007810000 */
[----:B------:R-:W-:Y:S02]  /*1e000*/  FSEL R171, R171, -INF , !P3 ;  /* 0xff800000abab7808 */ /* 0x000fe40005800000 */
[----:B------:R-:W-:Y:S02]  /*1e010*/  FMNMX.FTZ R156, R168, R156, !PT ;  /* 0x0000009ca89c7209 */ /* 0x000fe40007810000 */
[----:B------:R-:W-:Y:S01]  /*1e020*/  ISETP.LT.OR P2, PT, R187, 0x3a, P2 ;  /* 0x0000003abb00780c */ /* 0x000fe20001741670 */
[----:B------:R-:W4:Y:S01]  /*1e030*/  MUFU.EX2 R169, R169 ;  /* 0x000000a900a97308 */ /* 0x000f220000000800 */
[----:B------:R-:W-:Y:S02]  /*1e040*/  FMNMX.FTZ R177, R170, R156, !PT ;  /* 0x0000009caab17209 */ /* 0x000fe40007810000 */
[----:B------:R-:W-:Y:S02]  /*1e050*/  FSEL R156, R4, -INF , !P6 ;  /* 0xff800000049c7808 */ /* 0x000fe40007000000 */
[----:B------:R-:W-:-:S02]  /*1e060*/  FMNMX.FTZ R177, R171, R177, !PT ;  /* 0x000000b1abb17209 */ /* 0x000fc40007810000 */
[----:B------:R-:W-:Y:S01]  /*1e070*/  FSEL R175, R175, -INF , !P2 ;  /* 0xff800000afaf7808 */ /* 0x000fe20005000000 */
[----:B------:R-:W-:Y:S01]  /*1e080*/  MUFU.EX2 R172, R172 ;  /* 0x000000ac00ac7308 */ /* 0x000fe20000000800 */
[----:B------:R-:W-:Y:S02]  /*1e090*/  FMNMX.FTZ R177, R156, R177, !PT ;  /* 0x000000b19cb17209 */ /* 0x000fe40007810000 */
[----:B0-----:R-:W-:Y:S02]  /*1e0a0*/  F2FP.BF16.F32.PACK_AB R198, R184, R154 ;  /* 0x0000009ab8c6723e */ /* 0x001fe400000010ff */
[----:B------:R-:W-:Y:S02]  /*1e0b0*/  FMNMX.FTZ R177, R175, R177, !PT ;  /* 0x000000b1afb17209 */ /* 0x000fe40007810000 */
[----:B-1----:R-:W-:Y:S01]  /*1e0c0*/  F2FP.BF16.F32.PACK_AB R192, R185, R159 ;  /* 0x0000009fb9c0723e */ /* 0x002fe200000010ff */
[----:B------:R-:W0:Y:S01]  /*1e0d0*/  MUFU.EX2 R173, R173 ;  /* 0x000000ad00ad7308 */ /* 0x000e220000000800 */
[----:B---3--:R-:W-:Y:S01]  /*1e0e0*/  F2FP.BF16.F32.PACK_AB R194, R165, R186 ;  /* 0x000000baa5c2723e */ /* 0x008fe200000010ff */
[----:B------:R-:W1:Y:S01]  /*1e0f0*/  SHFL.BFLY PT, R4, R177, 0x2, 0x1f ;  /* 0x0c401f00b1047f89 */ /* 0x000e6200000e0000 */
[----:B----4-:R-:W-:-:S05]  /*1e100*/  F2FP.BF16.F32.PACK_AB R188, R169, R167 ;  /* 0x000000a7a9bc723e */ /* 0x010fca00000010ff */
[----:B------:R-:W-:Y:S08]  /*1e110*/  MUFU.EX2 R174, R174 ;  /* 0x000000ae00ae7308 */ /* 0x000ff00000000800 */
[----:B------:R-:W3:Y:S01]  /*1e120*/  MUFU.EX2 R176, R176 ;  /* 0x000000b000b07308 */ /* 0x000ee20000000800 */
[----:B0-----:R-:W-:-:S07]  /*1e130*/  F2FP.BF16.F32.PACK_AB R190, R173, R172 ;  /* 0x000000acadbe723e */ /* 0x001fce00000010ff */
[----:B------:R-:W-:Y:S01]  /*1e140*/  MUFU.EX2 R178, R178 ;  /* 0x000000b200b27308 */ /* 0x000fe20000000800 */
[----:B-1----:R-:W-:-:S05]  /*1e150*/  FMNMX.FTZ R177, R177, R4, !PT ;  /* 0x00000004b1b17209 */ /* 0x002fca0007810000 */
        /* <DEDUP_REMOVED lines=12> */
[-C--:B------:R-:W-:Y:S01]  /*1e220*/  FFMA.FTZ R179, R179, R2.reuse, -R180 ;  /* 0x00000002b3b37223 */ /* 0x080fe200000108b4 */
[----:B------:R-:W-:Y:S01]  /*1e230*/  FADD.FTZ R0, R159, R0 ;  /* 0x000000009f007221 */ /* 0x000fe20000010000 */
[-C--:B------:R-:W-:Y:S01]  /*1e240*/  FFMA.FTZ R153, R153, R2.reuse, -R180 ;  /* 0x0000000299997223 */ /* 0x080fe200000108b4 */
[-C--:B------:R-:W-:Y:S01]  /*1e250*/  FMUL.FTZ R154, R154, R2.reuse ;  /* 0x000000029a9a7220 */ /* 0x080fe20000410000 */
[----:B------:R-:W-:Y:S01]  /*1e260*/  MUFU.EX2 R152, R152 ;  /* 0x0000009800987308 */ /* 0x000fe20000000800 */
[----:B------:R-:W-:Y:S01]  /*1e270*/  FADD.FTZ R0, R185, R0 ;  /* 0x00000000b9007221 */ /* 0x000fe20000010000 */
[-CC-:B------:R-:W-:Y:S01]  /*1e280*/  FFMA.FTZ R155, R155, R2.reuse, -R180.reuse ;  /* 0x000000029b9b7223 */ /* 0x180fe200000108b4 */
[-CC-:B------:R-:W-:Y:S01]  /*1e290*/  FFMA.FTZ R158, R158, R2.reuse, -R180.reuse ;  /* 0x000000029e9e7223 */ /* 0x180fe200000108b4 */
[-C--:B------:R-:W-:Y:S01]  /*1e2a0*/  FFMA.FTZ R160, R160, R2.reuse, -R180 ;  /* 0x00000002a0a07223 */ /* 0x080fe200000108b4 */
[----:B------:R-:W-:Y:S01]  /*1e2b0*/  FADD.FTZ R0, R186, R0 ;  /* 0x00000000ba007221 */ /* 0x000fe20000010000 */
[-CC-:B------:R-:W-:Y:S01]  /*1e2c0*/  FFMA.FTZ R161, R161, R2.reuse, -R180.reuse ;  /* 0x00000002a1a17223 */ /* 0x180fe200000108b4 */
[-C--:B------:R-:W-:Y:S01]  /*1e2d0*/  FFMA.FTZ R162, R162, R2.reuse, -R180 ;  /* 0x00000002a2a27223 */ /* 0x080fe200000108b4 */
[----:B------:R-:W0:Y:S01]  /*1e2e0*/  MUFU.EX2 R179, R179 ;  /* 0x000000b300b37308 */ /* 0x000e220000000800 */
[----:B------:R-:W-:Y:S01]  /*1e2f0*/  FADD.FTZ R0, R165, R0 ;  /* 0x00000000a5007221 */ /* 0x000fe20000010000 */
[-CC-:B------:R-:W-:Y:S01]  /*1e300*/  FFMA.FTZ R163, R163, R2.reuse, -R180.reuse ;  /* 0x00000002a3a37223 */ /* 0x180fe200000108b4 */
[-CC-:B------:R-:W-:Y:S01]  /*1e310*/  FFMA.FTZ R164, R164, R2.reuse, -R180.reuse ;  /* 0x00000002a4a47223 */ /* 0x180fe200000108b4 */
[-C--:B------:R-:W-:Y:S01]  /*1e320*/  FFMA.FTZ R166, R166, R2.reuse, -R180 ;  /* 0x00000002a6a67223 */ /* 0x080fe200000108b4 */
[----:B------:R-:W-:Y:S01]  /*1e330*/  FADD.FTZ R157, R167, R0 ;  /* 0x00000000a79d7221 */ /* 0x000fe20000010000 */
[-CC-:B------:R-:W-:Y:S01]  /*1e340*/  FFMA.FTZ R168, R168, R2.reuse, -R180.reuse ;  /* 0x00000002a8a87223 */ /* 0x180fe200000108b4 */
[-CC-:B------:R-:W-:Y:S01]  /*1e350*/  FFMA.FTZ R170, R170, R2.reuse, -R180.reuse ;  /* 0x00000002aaaa7223 */ /* 0x180fe200000108b4 */
[----:B------:R2:W4:Y:S01]  /*1e360*/  MUFU.EX2 R0, R154 ;  /* 0x0000009a00007308 */ /* 0x0005220000000800 */
[-CC-:B------:R-:W-:Y:S01]  /*1e370*/  FFMA.FTZ R171, R171, R2.reuse, -R180.reuse ;  /* 0x00000002abab7223 */ /* 0x180fe200000108b4 */
[-CC-:B------:R-:W-:Y:S01]  /*1e380*/  FFMA.FTZ R156, R156, R2.reuse, -R180.reuse ;  /* 0x000000029c9c7223 */ /* 0x180fe200000108b4 */
[----:B------:R-:W-:Y:S01]  /*1e390*/  FADD.FTZ R157, R169, R157 ;  /* 0x0000009da99d7221 */ /* 0x000fe20000010000 */
[----:B------:R-:W-:Y:S01]  /*1e3a0*/  FFMA.FTZ R175, R175, R2, -R180 ;  /* 0x00000002afaf7223 */ /* 0x000fe200000108b4 */
[----:B---3--:R-:W-:Y:S01]  /*1e3b0*/  F2FP.BF16.F32.PACK_AB R184, R176, R174 ;  /* 0x000000aeb0b8723e */ /* 0x008fe200000010ff */
[----:B------:R-:W-:-:S02]  /*1e3c0*/  VIADD R5, R5, 0xffffffff ;  /* 0xffffffff05057836 */ /* 0x000fc40000000000 */
[----:B------:R-:W-:Y:S01]  /*1e3d0*/  FADD.FTZ R157, R172, R157 ;  /* 0x0000009dac9d7221 */ /* 0x000fe20000010000 */
[----:B------:R-:W3:Y:S01]  /*1e3e0*/  MUFU.EX2 R153, R153 ;  /* 0x0000009900997308 */ /* 0x000ee20000000800 */
[----:B-1----:R-:W-:Y:S01]  /*1e3f0*/  F2FP.BF16.F32.PACK_AB R186, R177, R178 ;  /* 0x000000b2b1ba723e */ /* 0x002fe200000010ff */
[----:B------:R-:W-:Y:S02]  /*1e400*/  IMAD.MOV.U32 R229, RZ, RZ, R4 ;  /* 0x000000ffffe57224 */ /* 0x000fe400078e0004 */
[----:B------:R-:W-:Y:S01]  /*1e410*/  FADD.FTZ R157, R173, R157 ;  /* 0x0000009dad9d7221 */ /* 0x000fe20000010000 */
[----:B0-----:R-:W-:-:S03]  /*1e420*/  F2FP.BF16.F32.PACK_AB R197, R179, R152 ;  /* 0x00000098b3c5723e */ /* 0x001fc600000010ff */
[----:B--2---:R-:W-:Y:S01]  /*1e430*/  FADD.FTZ R154, R174, R157 ;  /* 0x0000009dae9a7221 */ /* 0x004fe20000010000 */
[----:B------:R-:W0:Y:S01]  /*1e440*/  MUFU.EX2 R155, R155 ;  /* 0x0000009b009b7308 */ /* 0x000e220000000800 */
[----:B----4-:R-:W-:Y:S02]  /*1e450*/  FFMA.FTZ R226, R0, R226, R152 ;  /* 0x000000e200e27223 */ /* 0x010fe40000010098 */
[----:B------:R-:W-:Y:S02]  /*1e460*/  FADD.FTZ R154, R176, R154 ;  /* 0x0000009ab09a7221 */ /* 0x000fe40000010000 */
[----:B------:R-:W-:Y:S02]  /*1e470*/  FADD.FTZ R226, R179, R226 ;  /* 0x000000e2b3e27221 */ /* 0x000fe40000010000 */
[----:B------:R-:W-:Y:S01]  /*1e480*/  FADD.FTZ R154, R178, R154 ;  /* 0x0000009ab29a7221 */ /* 0x000fe20000010000 */
[----:B------:R-:W1:Y:S01]  /*1e490*/  MUFU.EX2 R158, R158 ;  /* 0x0000009e009e7308 */ /* 0x000e620000000800 */
[----:B---3--:R-:W-:-:S02]  /*1e4a0*/  FADD.FTZ R226, R153, R226 ;  /* 0x000000e299e27221 */ /* 0x008fc40000010000 */
[----:B------:R-:W-:-:S05]  /*1e4b0*/  FADD.FTZ R227, R177, R154 ;  /* 0x0000009ab1e37221 */ /* 0x000fca0000010000 */
        /* <DEDUP_REMOVED lines=27> */
[----:B------:R-:W-:-:S03]  /*1e670*/  F2FP.BF16.F32.PACK_AB R185, R171, R170 ;  /* 0x000000aaabb9723e */ /* 0x000fc600000010ff */
[----:B--2---:R-:W-:-:S04]  /*1e680*/  FADD.FTZ R226, R156, R226 ;  /* 0x000000e29ce27221 */ /* 0x004fc80000010000 */
[C---:B0-----:R-:W-:Y:S01]  /*1e690*/  FADD.FTZ R226, R175.reuse, R226 ;  /* 0x000000e2afe27221 */ /* 0x041fe20000010000 */
[----:B------:R-:W-:Y:S01]  /*1e6a0*/  F2FP.BF16.F32.PACK_AB R187, R175, R156 ;  /* 0x0000009cafbb723e */ /* 0x000fe200000010ff */
[----:B------:R-:W-:Y:S06]  /*1e6b0*/  @P2 BRA `(.L_x_1628) ;  /* 0xffffffd000502947 */ /* 0x000fec000383ffff */
.L_x_1609:
[----:B------:R-:W-:Y:S05]  /*1e6c0*/  BSYNC B0 ;  /* 0x0000000000007941 */ /* 0x000fea0003800000 */
.L_x_1608:
        /* <DEDUP_REMOVED lines=131> */
.L_x_1629:
[----:B------:R-:W-:Y:S01]  /*1ef00*/  IMAD R12, R22, 0x8, R16 ;  /* 0x00000008160c7824 */ /* 0x000fe200078e0210 */
[----:B------:R-:W-:-:S04]  /*1ef10*/  SHF.L.U32 R5, R218, 0x1f, RZ ;  /* 0x0000001fda057819 */ /* 0x000fc800000006ff */
[----:B------:R0:W1:Y:S01]  /*1ef20*/  SYNCS.PHASECHK.TRANS64.TRYWAIT P2, [R12+URZ+0x30850], R5 ;  /* 0x030850050c0075a7 */ /* 0x000062000804017f */
[----:B------:R-:W-:Y:S05]  /*1ef30*/  @!P0 BRA `(.L_x_1630) ;  /* 0x0000000000048947 */ /* 0x000fea0003800000 */
[----:B------:R-:W-:Y:S01]  /*1ef40*/  BPT.TRAP 0x1 ;  /* 0x000000040000795c */ /* 0x000fe20000300000 */
.L_x_1630:
        /* <DEDUP_REMOVED lines=9> */
.L_x_1632:
[----:B------:R-:W-:Y:S05]  /*1efe0*/  BSYNC B0 ;  /* 0x0000000000007941 */ /* 0x000fea0003800000 */
.L_x_1631:
[----:B------:R-:W-:Y:S01]  /*1eff0*/  IMAD.MOV.U32 R6, RZ, RZ, R0 ;  /* 0x000000ffff067224 */ /* 0x000fe200078e0000 */
[----:B------:R-:W2:Y:S01]  /*1f000*/  LDL.LU R16, [R1+0x68] ;  /* 0x0000680001107983 */ /* 0x000ea20000300800 */
[----:B------:R-:W-:Y:S01]  /*1f010*/  IMAD.MOV.U32 R7, RZ, RZ, 0x40000040 ;  /* 0x40000040ff077424 */ /* 0x000fe200078e00ff */
[----:B------:R-:W-:Y:S01]  /*1f020*/  WARPGROUP.ARRIVE ;  /* 0x00000000000079c5 */ /* 0x000fe20000000000 */
[----:B------:R-:W-:Y:S01]  /*1f030*/  VIADD R22, R22, 0x1 ;  /* 0x0000000116167836 */ /* 0x000fe20000000000 */
[----:B------:R-:W-:Y:S01]  /*1f040*/  R2UR UR6, R6 ;  /* 0x00000000060672ca */ /* 0x000fe200000e0000 */
[----:B------:R-:W-:Y:S01]  /*1f050*/  VIADD R6, R0, 0x80 ;  /* 0x0000008000067836 */ /* 0x000fe20000000000 */
[----:B------:R-:W-:Y:S01]  /*1f060*/  R2UR UR7, R7 ;  /* 0x00000000070772ca */ /* 0x000fe200000e0000 */
[----:B------:R-:W-:Y:S01]  /*1f070*/  IMAD.MOV.U32 R7, RZ, RZ, 0x40000040 ;  /* 0x40000040ff077424 */ /* 0x000fe200078e00ff */
[----:B01----:R-:W-:Y:S01]  /*1f080*/  SHFL.BFLY PT, R5, R226, 0x2, 0x1f ;  /* 0x0c401f00e2057f89 */ /* 0x003fe200000e0000 */
[----:B------:R-:W-:Y:S01]  /*1f090*/  ISETP.NE.AND P2, PT, R22, 0x2, PT ;  /* 0x000000021600780c */ /* 0x000fe20003f45270 */
[----:B------:R-:W-:-:S03]  /*1f0a0*/  @!P1 VIADD R12, R12, 0x30860 ;  /* 0x000308600c0c9836 */ /* 0x000fc60000000000 */
[----:B------:R-:W-:Y:S02]  /*1f0b0*/  SEL R22, R22, RZ, P2 ;  /* 0x000000ff16167207 */ /* 0x000fe40001000000 */
[----:B------:R-:W-:-:S04]  /*1f0c0*/  @!P1 PRMT R12, RZ, 0x654, R12 ;  /* 0x00000654ff0c9816 */ /* 0x000fc8000000000c */
[----:B------:R-:W-:Y:S01]  /*1f0d0*/  HGMMA.64x256x16.F32.BF16 R24, R196, gdesc[UR4].tnspB, R24, gsb0 ;  /* 0x43e00004c4187df0 */ /* 0x000fe20008001818 */
[----:B------:R-:W-:Y:S01]  /*1f0e0*/  R2UR UR6, R6 ;  /* 0x00000000060672ca */ /* 0x000fe200000e0000 */
[----:B------:R-:W-:Y:S01]  /*1f0f0*/  VIADD R6, R0, 0x100 ;  /* 0x0000010000067836 */ /* 0x000fe20000000000 */
[----:B------:R-:W-:Y:S01]  /*1f100*/  R2UR UR7, R7 ;  /* 0x00000000070772ca */ /* 0x000fe200000e0000 */
[----:B------:R-:W-:Y:S01]  /*1f110*/  IMAD.MOV.U32 R7, RZ, RZ, 0x40000040 ;  /* 0x40000040ff077424 */ /* 0x000fe200078e00ff */
[----:B------:R-:W-:Y:S02]  /*1f120*/  WARPGROUP.DEPBAR.LE gsb0, 0x0 ;  /* 0x00008000000079c5 */ /* 0x000fe40000010000 */
[----:B------:R-:W-:-:S15]  /*1f130*/  WARPGROUP.ARRIVE ;  /* 0x00000000000079c5 */ /* 0x000fde0000000000 */
[----:B------:R-:W-:-:S06]  /*1f140*/  NOP ;  /* 0x0000000000007918 */ /* 0x000fcc0000000000 */
[----:B------:R-:W-:Y:S01]  /*1f150*/  HGMMA.64x256x16.F32.BF16 R24, R192, gdesc[UR4].tnspB, R24, gsb0 ;  /* 0x43e00004c0187df0 */ /* 0x000fe20008001818 */
[----:B------:R-:W-:Y:S01]  /*1f160*/  R2UR UR6, R6 ;  /* 0x00000000060672ca */ /* 0x000fe200000e0000 */
[----:B------:R-:W-:Y:S01]  /*1f170*/  VIADD R6, R0, 0x180 ;  /* 0x0000018000067836 */ /* 0x000fe20000000000 */
[----:B------:R-:W-:Y:S01]  /*1f180*/  R2UR UR7, R7 ;  /* 0x00000000070772ca */ /* 0x000fe200000e0000 */
[----:B------:R-:W-:Y:S01]  /*1f190*/  IMAD.MOV.U32 R7, RZ, RZ, 0x40000040 ;  /* 0x40000040ff077424 */ /* 0x000fe200078e00ff */
[----:B------:R-:W0:Y:S01]  /*1f1a0*/  SHFL.BFLY PT, R0, R227, 0x2, 0x1f ;  /* 0x0c401f00e3007f89 */ /* 0x000e2200000e0000 */
[----:B--2---:R-:W-:-:S05]  /*1f1b0*/  VIADD R16, R16, 0x1 ;  /* 0x0000000110107836 */ /* 0x004fca0000000000 */
[----:B------:R-:W-:Y:S01]  /*1f1c0*/  STL [R1+0x68], R16 ;  /* 0x0000681001007387 */ /* 0x000fe20000100800 */
[----:B0-----:R-:W-:Y:S01]  /*1f1d0*/  FADD.FTZ R0, R0, R227 ;  /* 0x000000e300007221 */ /* 0x001fe20000010000 */
[----:B------:R-:W-:Y:S02]  /*1f1e0*/  WARPGROUP.DEPBAR.LE gsb0, 0x0 ;  /* 0x00008000000079c5 */ /* 0x000fe40000010000 */
[----:B------:R-:W-:-:S13]  /*1f1f0*/  WARPGROUP.ARRIVE ;  /* 0x00000000000079c5 */ /* 0x000fda0000000000 */
[----:B------:R-:W-:Y:S01]  /*1f200*/  HGMMA.64x256x16.F32.BF16 R24, R188, gdesc[UR4].tnspB, R24, gsb0 ;  /* 0x43e00004bc187df0 */ /* 0x000fe20008001818 */
[----:B------:R-:W-:Y:S01]  /*1f210*/  R2UR UR6, R6 ;  /* 0x00000000060672ca */ /* 0x000fe200000e0000 */
[----:B------:R-:W-:Y:S01]  /*1f220*/  FADD.FTZ R6, R5, R226 ;  /* 0x000000e205067221 */ /* 0x000fe20000010000 */
[----:B------:R-:W-:Y:S01]  /*1f230*/  R2UR UR7, R7 ;  /* 0x00000000070772ca */ /* 0x000fe200000e0000 */
[----:B------:R-:W0:Y:S04]  /*1f240*/  SHFL.BFLY PT, R5, R0, 0x1, 0x1f ;  /* 0x0c201f0000057f89 */ /* 0x000e2800000e0000 */
[----:B------:R-:W1:Y:S01]  /*1f250*/  SHFL.BFLY PT, R7, R6, 0x1, 0x1f ;  /* 0x0c201f0006077f89 */ /* 0x000e6200000e0000 */
[----:B0-----:R-:W-:Y:S01]  /*1f260*/  FADD.FTZ R13, R0, R5 ;  /* 0x00000005000d7221 */ /* 0x001fe20000010000 */
[----:B------:R-:W-:Y:S01]  /*1f270*/  SEL R5, RZ, 0x1, P2 ;  /* 0x00000001ff057807 */ /* 0x000fe20001000000 */
[----:B------:R-:W-:-:S02]  /*1f280*/  IMAD.MOV.U32 R0, RZ, RZ, -0x800000 ;  /* 0xff800000ff007424 */ /* 0x000fc400078e00ff */
[----:B-1----:R-:W-:Y:S01]  /*1f290*/  FADD.FTZ R14, R6, R7 ;  /* 0x00000007060e7221 */ /* 0x002fe20000010000 */
[----:B------:R-:W-:Y:S02]  /*1f2a0*/  FSETP.NE.FTZ.AND P0, PT, R13, RZ, PT ;  /* 0x000000ff0d00720b */ /* 0x000fe40003f15000 */
[----:B------:R-:W-:Y:S02]  /*1f2b0*/  CS2R R6, SRZ ;  /* 0x0000000000067805 */ /* 0x000fe4000001ff00 */
[----:B------:R-:W-:Y:S01]  /*1f2c0*/  LOP3.LUT R218, R218, R5, RZ, 0x3c, !PT ;  /* 0x00000005dada7212 */ /* 0x000fe200078e3cff */
[----:B------:R-:W-:Y:S01]  /*1f2d0*/  IMAD.MOV.U32 R5, RZ, RZ, -0x800000 ;  /* 0xff800000ff057424 */ /* 0x000fe200078e00ff */
[----:B------:R-:W-:-:S07]  /*1f2e0*/  FSETP.NE.FTZ.AND P3, PT, R14, RZ, PT ;  /* 0x000000ff0e00720b */ /* 0x000fce0003f75000 */
[----:B------:R-:W0:Y:S01]  /*1f2f0*/  @P0 MUFU.LG2 R9, R13 ;  /* 0x0000000d00090308 */ /* 0x000e220000000c00 */
[----:B------:R-:W-:-:S05]  /*1f300*/  @P0 FMUL.FTZ R8, R2, 0.69314718246459960938 ;  /* 0x3f31721802080820 */ /* 0x000fca0000410000 */
[----:B------:R-:W-:Y:S02]  /*1f310*/  @P3 FMUL.FTZ R2, R2, 0.69314718246459960938 ;  /* 0x3f31721802023820 */ /* 0x000fe40000410000 */
[----:B------:R-:W1:Y:S08]  /*1f320*/  @P3 MUFU.LG2 R10, R14 ;  /* 0x0000000e000a3308 */ /* 0x000e700000000c00 */
[----:B------:R-:W2:Y:S01]  /*1f330*/  @P0 MUFU.RCP R7, R13 ;  /* 0x0000000d00070308 */ /* 0x000ea20000001000 */
[----:B0-----:R-:W-:-:S04]  /*1f340*/  @P0 FMUL.FTZ R9, R9, 0.69314718246459960938 ;  /* 0x3f31721809090820 */ /* 0x001fc80000410000 */
[----:B------:R-:W-:Y:S01]  /*1f350*/  @P0 FFMA.FTZ R5, R8, R3, R9 ;  /* 0x0000000308050223 */ /* 0x000fe20000010009 */
[----:B------:R-:W-:Y:S02]  /*1f360*/  PLOP3.LUT P0, PT, PT, PT, PT, 0x8, 0x0 ;  /* 0x000000000000781c */ /* 0x000fe40003f0e170 */
[----:B------:R-:W0:Y:S01]  /*1f370*/  @P3 MUFU.RCP R6, R14 ;  /* 0x0000000e00063308 */ /* 0x000e220000001000 */
[----:B-1----:R-:W-:-:S04]  /*1f380*/  @P3 FMUL.FTZ R11, R10, 0.69314718246459960938 ;  /* 0x3f3172180a0b3820 */ /* 0x002fc80000410000 */
[----:B------:R-:W-:Y:S01]  /*1f390*/  @P3 FFMA.FTZ R0, R2, R4, R11 ;  /* 0x0000000402003223 */ /* 0x000fe2000001000b */
[----:B------:R-:W-:Y:S02]  /*1f3a0*/  WARPGROUP.DEPBAR.LE gsb0, 0x0 ;  /* 0x00008000000079c5 */ /* 0x000fe40000010000 */
[----:B------:R-:W-:-:S06]  /*1f3b0*/  WARPGROUP.ARRIVE ;  /* 0x00000000000079c5 */ /* 0x000fcc0000000000 */
[----:B------:R-:W-:Y:S03]  /*1f3c0*/  HGMMA.64x256x16.F32.BF16 R24, R184, gdesc[UR4].tnspB, R24, gsb0 ;  /* 0x43e00004b8187df0 */ /* 0x000fe60008001818 */
[----:B------:R-:W-:Y:S02]  /*1f3d0*/  WARPGROUP.DEPBAR.LE gsb0, 0x0 ;  /* 0x00008000000079c5 */ /* 0x000fe40000010000 */
[-C--:B--2---:R-:W-:Y:S01]  /*1f3e0*/  FMUL.FTZ R153, R48, R7.reuse ;  /* 0x0000000730997220 */ /* 0x084fe20000410000 */
[-C--:B------:R-:W-:Y:S01]  /*1f3f0*/  FMUL.FTZ R154, R52, R7.reuse ;  /* 0x00000007349a7220 */ /* 0x080fe20000410000 */
[-C--:B------:R-:W-:Y:S01]  /*1f400*/  FMUL.FTZ R152, R44, R7.reuse ;  /* 0x000000072c987220 */ /* 0x080fe20000410000 */
[-C--:B0-----:R-:W-:Y:S01]  /*1f410*/  FMUL.FTZ R52, R27, R6.reuse ;  /* 0x000000061b347220 */ /* 0x081fe20000410000 */
[-C--:B------:R-:W-:Y:S01]  /*1f420*/  FMUL.FTZ R48, R31, R6.reuse ;  /* 0x000000061f307220 */ /* 0x080fe20000410000 */
        /* <DEDUP_REMOVED lines=124> */
.L_x_1443:
[----:B------:R-:W0:Y:S08]  /*1fbf0*/  S2UR UR5, SR_CgaCtaId ;  /* 0x00000000000579c3 */ /* 0x000e300000008800 */
[----:B------:R-:W-:Y:S06]  /*1fc00*/  BAR.SYNC.DEFER_BLOCKING 0x5, 0x120 ;  /* 0x0144800000007b1d */ /* 0x000fec0000010000 */
[----:B------:R-:W-:Y:S01]  /*1fc10*/  UMOV UR4, 0x400 ;  /* 0x0000040000047882 */ /* 0x000fe20000000000 */
[----:B------:R-:W-:Y:S01]  /*1fc20*/  BSSY B0, `(.L_x_1634) ;  /* 0x0000293000007945 */ /* 0x000fe20003800000 */
[----:B0-----:R-:W-:-:S06]  /*1fc30*/  ULEA UR4, UR5, UR4, 0x18 ;  /* 0x0000000405047291 */ /* 0x001fcc000f8ec03f */
[----:B------:R-:W-:-:S05]  /*1fc40*/  IMAD.U32 R16, RZ, RZ, UR4 ;  /* 0x00000004ff107e24 */ /* 0x000fca000f8e00ff */
[----:B------:R-:W0:Y:S04]  /*1fc50*/  LDS.128 R172, [R16+0x308d0] ;  /* 0x0308d00010ac7984 */ /* 0x000e280000000c00 */
[----:B0-----:R0:W-:Y:S04]  /*1fc60*/  STL.64 [R1], R172 ;  /* 0x000000ac01007387 */ /* 0x0011e80000100a00 */
[----:B------:R0:W-:Y:S01]  /*1fc70*/  STL.64 [R1+0x8], R174 ;  /* 0x000008ae01007387 */ /* 0x0001e20000100a00 */
[----:B------:R-:W-:Y:S06]  /*1fc80*/  BAR.ARV 0x4, 0x120 ;  /* 0x0104800000007b1d */ /* 0x000fec0000002000 */
[----:B------:R-:W-:Y:S05]  /*1fc90*/  @P0 BRA `(.L_x_1635) ;  /* 0x0000001c00540947 */ /* 0x000fea0003800000 */
[----:B------:R-:W2:Y:S04]  /*1fca0*/  LDL R6, [R1+0xa0] ;  /* 0x0000a00001067983 */ /* 0x000ea80000100800 */
[----:B0-----:R-:W3:Y:S04]  /*1fcb0*/  LDL R174, [R1+0x64] ;  /* 0x0000640001ae7983 */ /* 0x001ee80000100800 */
[----:B------:R-:W4:Y:S04]  /*1fcc0*/  LDL R178, [R1+0x38] ;  /* 0x0000380001b27983 */ /* 0x000f280000100800 */
[----:B------:R-:W4:Y:S01]  /*1fcd0*/  LDL R176, [R1+0x20] ;  /* 0x0000200001b07983 */ /* 0x000f220000100800 */
[----:B------:R-:W0:Y:S01]  /*1fce0*/  S2R R7, SR_SWINHI ;  /* 0x0000000000077919 */ /* 0x000e220000002f00 */
[----:B------:R-:W-:Y:S01]  /*1fcf0*/  F2FP.BF16.F32.PACK_AB R24, R25, R24 ;  /* 0x000000181918723e */ /* 0x000fe200000010ff */
[----:B------:R-:W-:Y:S01]  /*1fd00*/  ULDC.64 UR4, c[0x0][0xbd8] ;  /* 0x0002f60000047ab9 */ /* 0x000fe20000000a00 */
[----:B------:R-:W-:-:S02]  /*1fd10*/  MOV R2, R16 ;  /* 0x0000001000027202 */ /* 0x000fc40000000f00 */
[----:B0-----:R-:W-:Y:S02]  /*1fd20*/  MOV R3, R7 ;  /* 0x0000000700037202 */ /* 0x001fe40000000f00 */
        /* <DEDUP_REMOVED lines=33> */
[----:B------:R-:W-:Y:S01]  /*1ff40*/  F2FP.BF16.F32.PACK_AB R147, R151, R150 ;  /* 0x000000969793723e */ /* 0x000fe200000010ff */
[----:B------:R-:W-:Y:S01]  /*1ff50*/  ULDC.64 UR6, c[0x0][0x208] ;  /* 0x0000820000067ab9 */ /* 0x000fe20000000a00 */
[----:B--2---:R-:W-:-:S03]  /*1ff60*/  IMAD.WIDE R130, R6, 0x2, R2 ;  /* 0x0000000206827825 */ /* 0x004fc600078e0202 */
[----:B------:R-:W-:-:S04]  /*1ff70*/  IADD3 R38, P0, R130, 0x40, RZ ;  /* 0x0000004082267810 */ /* 0x000fc80007f1e0ff */
[----:B------:R-:W-:Y:S02]  /*1ff80*/  LOP3.LUT R173, R38, 0x380, RZ, 0xc0, !PT ;  /* 0x0000038026ad7812 */ /* 0x000fe400078ec0ff */
[----:B------:R-:W-:Y:S02]  /*1ff90*/  IADD3 R54, P6, R130, 0x4020, RZ ;  /* 0x0000402082367810 */ /* 0x000fe40007fde0ff */
[----:B------:R-:W-:-:S04]  /*1ffa0*/  SHF.R.U64 R173, R173, 0x3, RZ ;  /* 0x00000003adad7819 */ /* 0x000fc800000012ff */
[----:B------:R-:W-:Y:S02]  /*1ffb0*/  LOP3.LUT R38, R173, R38, RZ, 0x3c, !PT ;  /* 0x00000026ad267212 */ /* 0x000fe400078e3cff */
[----:B------:R-:W-:Y:S02]  /*1ffc0*/  LOP3.LUT R173, R54, 0x380, RZ, 0xc0, !PT ;  /* 0x0000038036ad7812 */ /* 0x000fe400078ec0ff */
[C---:B------:R-:W-:Y:S01]  /*1ffd0*/  IADD3 R20, P1, R130.reuse, 0x20, RZ ;  /* 0x0000002082147810 */ /* 0x040fe20007f3e0ff */
[--C-:B------:R-:W-:Y:S01]  /*1ffe0*/  IMAD.X R39, RZ, RZ, R131.reuse, P0 ;  /* 0x000000ffff277224 */ /* 0x100fe200000e0683 */
[----:B------:R-:W-:Y:S02]  /*1fff0*/  SHF.R.U64 R173, R173, 0x3, RZ ;  /* 0x00000003adad7819 */ /* 0x000fe400000012ff */
[C---:B------:R-:W-:Y:S01]  /*20000*/  IADD3 R106, P0, R130.reuse, 0x8020, RZ ;  /* 0x00008020826a7810 */ /* 0x040fe20007f1e0ff */
[----:B------:R-:W-:Y:S01]  /*20010*/  IMAD.X R21, RZ, RZ, R131, P1 ;  /* 0x000000ffff157224 */ /* 0x000fe200008e0683 */
[----:B------:R-:W-:-:S02]  /*20020*/  IADD3 R46, P4, R130, 0x60, RZ ;  /* 0x00000060822e7810 */ /* 0x000fc40007f9e0ff */
[C---:B------:R-:W-:Y:S02]  /*20030*/  IADD3 R58, P5, R130.reuse, 0x4040, RZ ;  /* 0x00004040823a7810 */ /* 0x040fe40007fbe0ff */
[----:B------:R-:W-:Y:S02]  /*20040*/  IADD3 R102, P1, R130, 0x8000, RZ ;  /* 0x0000800082667810 */ /* 0x000fe40007f3e0ff */
[----:B------:R-:W-:Y:S02]  /*20050*/  LOP3.LUT R54, R173, R54, RZ, 0x3c, !PT ;  /* 0x00000036ad367212 */ /* 0x000fe400078e3cff */
[----:B------:R-:W-:Y:S02]  /*20060*/  LOP3.LUT R173, R106, 0x380, RZ, 0xc0, !PT ;  /* 0x000003806aad7812 */ /* 0x000fe400078ec0ff */
[----:B------:R-:W-:Y:S01]  /*20070*/  IADD3 R50, P3, R130, 0x4000, RZ ;  /* 0x0000400082327810 */ /* 0x000fe20007f7e0ff */
[--C-:B------:R-:W-:Y:S01]  /*20080*/  IMAD.X R59, RZ, RZ, R131.reuse, P5 ;  /* 0x000000ffff3b7224 */ /* 0x100fe200028e0683 */
[----:B------:R-:W-:Y:S01]  /*20090*/  LOP3.LUT R122, R46, 0x380, RZ, 0xc0, !PT ;  /* 0x000003802e7a7812 */ /* 0x000fe200078ec0ff */
[----:B------:R-:W-:Y:S01]  /*200a0*/  IMAD.X R103, RZ, RZ, R131, P1 ;  /* 0x000000ffff677224 */ /* 0x000fe200008e0683 */
[----:B------:R-:W-:-:S02]  /*200b0*/  LOP3.LUT R7, R130, 0x380, RZ, 0xc0, !PT ;  /* 0x0000038082077812 */ /* 0x000fc400078ec0ff */
[C---:B------:R-:W-:Y:S02]  /*200c0*/  IADD3 R6, P5, R130.reuse, 0xc020, RZ ;  /* 0x0000c02082067810 */ /* 0x040fe40007fbe0ff */
[----:B------:R-:W-:Y:S01]  /*200d0*/  SHF.R.U64 R173, R173, 0x3, RZ ;  /* 0x00000003adad7819 */ /* 0x000fe200000012ff */
[----:B------:R-:W-:Y:S01]  /*200e0*/  IMAD.X R51, RZ, RZ, R131, P3 ;  /* 0x000000ffff337224 */ /* 0x000fe200018e0683 */
[C---:B------:R-:W-:Y:S02]  /*200f0*/  IADD3 R62, P2, R130.reuse, 0x4060, RZ ;  /* 0x00004060823e7810 */ /* 0x040fe40007f5e0ff */
[----:B------:R-:W-:Y:S02]  /*20100*/  IADD3 R104, P1, R130, 0xc060, RZ ;  /* 0x0000c06082687810 */ /* 0x000fe40007f3e0ff */
[----:B------:R-:W-:Y:S02]  /*20110*/  LOP3.LUT R172, R20, 0x380, RZ, 0xc0, !PT ;  /* 0x0000038014ac7812 */ /* 0x000fe400078ec0ff */
[----:B------:R-:W-:-:S02]  /*20120*/  SHF.R.U64 R122, R122, 0x3, RZ ;  /* 0x000000037a7a7819 */ /* 0x000fc400000012ff */
[----:B------:R-:W-:Y:S02]  /*20130*/  IADD3 R114, P3, R130, 0x8060, RZ ;  /* 0x0000806082727810 */ /* 0x000fe40007f7e0ff */
[----:B------:R-:W-:Y:S02]  /*20140*/  SHF.R.U64 R7, R7, 0x3, RZ ;  /* 0x0000000307077819 */ /* 0x000fe400000012ff */
[----:B------:R-:W-:Y:S02]  /*20150*/  LOP3.LUT R106, R173, R106, RZ, 0x3c, !PT ;  /* 0x0000006aad6a7212 */ /* 0x000fe400078e3cff */
[----:B------:R-:W-:Y:S01]  /*20160*/  LOP3.LUT R52, R6, 0x380, RZ, 0xc0, !PT ;  /* 0x0000038006347812 */ /* 0x000fe200078ec0ff */
[--C-:B------:R-:W-:Y:S01]  /*20170*/  IMAD.X R47, RZ, RZ, R131.reuse, P4 ;  /* 0x000000ffff2f7224 */ /* 0x100fe200020e0683 */
[----:B------:R-:W-:Y:S01]  /*20180*/  SHF.R.U64 R172, R172, 0x3, RZ ;  /* 0x00000003acac7819 */ /* 0x000fe200000012ff */
[--C-:B------:R-:W-:Y:S01]  /*20190*/  IMAD.X R55, RZ, RZ, R131.reuse, P6 ;  /* 0x000000ffff377224 */ /* 0x100fe200030e0683 */
[----:B------:R-:W-:Y:S01]  /*201a0*/  LOP3.LUT R175, R58, 0x380, RZ, 0xc0, !PT ;  /* 0x000003803aaf7812 */ /* 0x000fe200078ec0ff */
[----:B------:R-:W-:Y:S01]  /*201b0*/  IMAD.X R63, RZ, RZ, R131, P2 ;  /* 0x000000ffff3f7224 */ /* 0x000fe200010e0683 */
[----:B------:R-:W-:-:S02]  /*201c0*/  LOP3.LUT R173, R104, 0x380, RZ, 0xc0, !PT ;  /* 0x0000038068ad7812 */ /* 0x000fc400078ec0ff */
[----:B------:R-:W-:Y:S02]  /*201d0*/  LOP3.LUT R46, R122, R46, RZ, 0x3c, !PT ;  /* 0x0000002e7a2e7212 */ /* 0x000fe400078e3cff */
[----:B------:R-:W-:Y:S01]  /*201e0*/  LOP3.LUT R177, R62, 0x380, RZ, 0xc0, !PT ;  /* 0x000003803eb17812 */ /* 0x000fe200078ec0ff */
[----:B------:R-:W-:Y:S01]  /*201f0*/  IMAD.X R115, RZ, RZ, R131, P3 ;  /* 0x000000ffff737224 */ /* 0x000fe200018e0683 */
[C---:B------:R-:W-:Y:S02]  /*20200*/  IADD3 R110, P4, R130.reuse, 0x8040, RZ ;  /* 0x00008040826e7810 */ /* 0x040fe40007f9e0ff */
[C---:B------:R-:W-:Y:S02]  /*20210*/  IADD3 R118, P6, R130.reuse, 0xc000, RZ ;  /* 0x0000c00082767810 */ /* 0x040fe40007fde0ff */
[----:B-----5:R-:W-:Y:S02]  /*20220*/  IADD3 R100, P2, R130, 0xc040, RZ ;  /* 0x0000c04082647810 */ /* 0x020fe40007f5e0ff */
[----:B------:R-:W-:-:S02]  /*20230*/  LOP3.LUT R126, R50, 0x380, RZ, 0xc0, !PT ;  /* 0x00000380327e7812 */ /* 0x000fc400078ec0ff */
[----:B------:R-:W-:Y:S02]  /*20240*/  LOP3.LUT R122, R102, 0x380, RZ, 0xc0, !PT ;  /* 0x00000380667a7812 */ /* 0x000fe400078ec0ff */
[----:B------:R-:W-:Y:S02]  /*20250*/  LOP3.LUT R130, R7, R130, RZ, 0x3c, !PT ;  /* 0x0000008207827212 */ /* 0x000fe400078e3cff */
[----:B------:R-:W-:Y:S02]  /*20260*/  SHF.R.U64 R29, R52, 0x3, RZ ;  /* 0x00000003341d7819 */ /* 0x000fe400000012ff */
[----:B------:R-:W-:Y:S02]  /*20270*/  LOP3.LUT R20, R172, R20, RZ, 0x3c, !PT ;  /* 0x00000014ac147212 */ /* 0x000fe400078e3cff */
[----:B------:R-:W-:Y:S02]  /*20280*/  SHF.R.U64 R175, R175, 0x3, RZ ;  /* 0x00000003afaf7819 */ /* 0x000fe400000012ff */
[----:B------:R-:W-:-:S02]  /*20290*/  SHF.R.U64 R173, R173, 0x3, RZ ;  /* 0x00000003adad7819 */ /* 0x000fc400000012ff */
[----:B------:R-:W-:Y:S02]  /*202a0*/  ISETP.NE.U32.AND P3, PT, RZ, UR4, PT ;  /* 0x00000004ff007c0c */ /* 0x000fe4000bf65070 */
[----:B------:R-:W-:Y:S02]  /*202b0*/  SHF.R.U64 R177, R177, 0x3, RZ ;  /* 0x00000003b1b17819 */ /* 0x000fe400000012ff */
[----:B------:R-:W-:Y:S02]  /*202c0*/  SHF.R.U64 R126, R126, 0x3, RZ ;  /* 0x000000037e7e7819 */ /* 0x000fe400000012ff */
[----:B------:R-:W-:Y:S01]  /*202d0*/  SHF.R.U64 R179, R122, 0x3, RZ ;  /* 0x000000037ab37819 */ /* 0x000fe200000012ff */
[----:B------:R-:W-:Y:S01]  /*202e0*/  IMAD.X R7, RZ, RZ, R131, P1 ;  /* 0x000000ffff077224 */ /* 0x000fe200008e0683 */
[----:B------:R-:W-:Y:S01]  /*202f0*/  MOV R130, R130 ;  /* 0x0000008200827202 */ /* 0x000fe20000000f00 */
[----:B------:R-:W-:Y:S01]  /*20300*/  BAR.SYNC.DEFER_BLOCKING 0x1, 0x100 ;  /* 0x0044000000007b1d */ /* 0x000fe20000010000 */
[----:B------:R-:W-:-:S02]  /*20310*/  LOP3.LUT R122, R29, R6, RZ, 0x3c, !PT ;  /* 0x000000061d7a7212 */ /* 0x000fc400078e3cff */
[----:B------:R-:W-:Y:S02]  /*20320*/  LOP3.LUT R58, R175, R58, RZ, 0x3c, !PT ;  /* 0x0000003aaf3a7212 */ /* 0x000fe400078e3cff */
[----:B------:R-:W-:Y:S02]  /*20330*/  LOP3.LUT R6, R173, R104, RZ, 0x3c, !PT ;  /* 0x00000068ad067212 */ /* 0x000fe400078e3cff */
[----:B------:R-:W-:Y:S02]  /*20340*/  MOV R21, R20 ;  /* 0x0000001400157202 */ /* 0x000fe40000000f00 */
[----:B------:R-:W-:Y:S01]  /*20350*/  ISETP.NE.AND.EX P3, PT, RZ, UR5, PT, P3 ;  /* 0x00000005ff007c0c */ /* 0x000fe2000bf65330 */
[----:B------:R-:W-:Y:S01]  /*20360*/  ULDC.64 UR4, c[0x0][0xbe0] ;  /* 0x0002f80000047ab9 */ /* 0x000fe20000000a00 */
[----:B------:R-:W-:Y:S01]  /*20370*/  LOP3.LUT R62, R177, R62, RZ, 0x3c, !PT ;  /* 0x0000003eb13e7212 */ /* 0x000fe200078e3cff */
[----:B------:R-:W-:Y:S01]  /*20380*/  IMAD.X R127, RZ, RZ, R131, P2 ;  /* 0x000000ffff7f7224 */ /* 0x000fe200010e0683 */
[----:B------:R-:W-:-:S02]  /*20390*/  LOP3.LUT R175, R110, 0x380, RZ, 0xc0, !PT ;  /* 0x000003806eaf7812 */ /* 0x000fc400078ec0ff */
[----:B------:R-:W-:Y:S02]  /*203a0*/  MOV R38, R38 ;  /* 0x0000002600267202 */ /* 0x000fe40000000f00 */
[----:B------:R-:W-:Y:S02]  /*203b0*/  LOP3.LUT R50, R126, R50, RZ, 0x3c, !PT ;  /* 0x000000327e327212 */ /* 0x000fe400078e3cff */
[----:B------:R-:W-:Y:S02]  /*203c0*/  LOP3.LUT R177, R114, 0x380, RZ, 0xc0, !PT ;  /* 0x0000038072b17812 */ /* 0x000fe400078ec0ff */
[----:B------:R-:W-:Y:S02]  /*203d0*/  MOV R46, R46 ;  /* 0x0000002e002e7202 */ /* 0x000fe40000000f00 */
[----:B------:R-:W-:Y:S01]  /*203e0*/  LOP3.LUT R102, R179, R102, RZ, 0x3c, !PT ;  /* 0x00000066b3667212 */ /* 0x000fe200078e3cff */
[----:B------:R0:W-:Y:S01]  /*203f0*/  STSM.16.M88.4 [R130], R24 ;  /* 0x0000001882007844 */ /* 0x0001e20000000200 */
[----:B------:R-:W-:Y:S01]  /*20400*/  ISETP.NE.U32.AND P2, PT, RZ, UR4, PT ;  /* 0x00000004ff007c0c */ /* 0x000fe2000bf45070 */
[--C-:B------:R-:W-:Y:S01]  /*20410*/  IMAD.X R107, RZ, RZ, R131.reuse, P0 ;  /* 0x000000ffff6b7224 */ /* 0x100fe200000e0683 */
[----:B------:R-:W-:Y:S01]  /*20420*/  LOP3.LUT R179, R118, 0x380, RZ, 0xc0, !PT ;  /* 0x0000038076b37812 */ /* 0x000fe200078ec0ff */
[--C-:B------:R-:W-:Y:S01]  /*20430*/  IMAD.X R111, RZ, RZ, R131.reuse, P4 ;  /* 0x000000ffff6f7224 */ /* 0x100fe200020e0683 */
[----:B------:R-:W-:Y:S01]  /*20440*/  SHF.R.U64 R175, R175, 0x3, RZ ;  /* 0x00000003afaf7819 */ /* 0x000fe200000012ff */
[--C-:B------:R-:W-:Y:S01]  /*20450*/  IMAD.X R119, RZ, RZ, R131.reuse, P6 ;  /* 0x000000ffff777224 */ /* 0x100fe200030e0683 */
[----:B------:R-:W-:Y:S01]  /*20460*/  MOV R20, R6 ;  /* 0x0000000600147202 */ /* 0x000fe20000000f00 */
[----:B------:R-:W-:Y:S01]  /*20470*/  IMAD.X R123, RZ, RZ, R131, P5 ;  /* 0x000000ffff7b7224 */ /* 0x000fe200028e0683 */
[----:B------:R-:W-:Y:S01]  /*20480*/  STSM.16.M88.4 [R21], R32 ;  /* 0x0000002015007844 */ /* 0x000fe20000000200 */
[----:B------:R-:W-:Y:S01]  /*20490*/  SHF.R.U64 R177, R177, 0x3, RZ ;  /* 0x00000003b1b17819 */ /* 0x000fe200000012ff */
[----:B------:R-:W3:Y:S01]  /*204a0*/  LDC.64 R6, c[0x0][0xbd8] ;  /* 0x0002f600ff067b82 */ /* 0x000ee20000000a00 */
[----:B------:R-:W-:Y:S01]  /*204b0*/  LOP3.LUT R131, R100, 0x380, RZ, 0xc0, !PT ;  /* 0x0000038064837812 */ /* 0x000fe200078ec0ff */
[----:B------:R-:W-:Y:S01]  /*204c0*/  STSM.16.M88.4 [R38], R40 ;  /* 0x0000002826007844 */ /* 0x000fe20000000200 */
[----:B------:R-:W-:-:S02]  /*204d0*/  MOV R50, R50 ;  /* 0x0000003200327202 */ /* 0x000fc40000000f00 */
[----:B------:R-:W-:Y:S01]  /*204e0*/  MOV R54, R54 ;  /* 0x0000003600367202 */ /* 0x000fe20000000f00 */
[----:B------:R1:W-:Y:S01]  /*204f0*/  STSM.16.M88.4 [R46], R8 ;  /* 0x000000082e007844 */ /* 0x0003e20000000200 */
[----:B0-----:R-:W-:Y:S02]  /*20500*/  F2FP.BF16.F32.PACK_AB R24, R65, R157 ;  /* 0x0000009d4118723e */ /* 0x001fe400000010ff */
[----:B------:R-:W-:Y:S02]  /*20510*/  F2FP.BF16.F32.PACK_AB R25, R67, R66 ;  /* 0x000000424319723e */ /* 0x000fe400000010ff */
[----:B------:R-:W-:Y:S02]  /*20520*/  F2FP.BF16.F32.PACK_AB R26, R69, R158 ;  /* 0x0000009e451a723e */ /* 0x000fe400000010ff */
[----:B------:R-:W-:Y:S02]  /*20530*/  F2FP.BF16.F32.PACK_AB R27, R71, R70 ;  /* 0x00000046471b723e */ /* 0x000fe400000010ff */
[----:B------:R-:W-:-:S02]  /*20540*/  ISETP.NE.AND.EX P2, PT, RZ, UR5, PT, P2 ;  /* 0x00000005ff007c0c */ /* 0x000fc4000bf45320 */
[----:B------:R-:W-:Y:S02]  /*20550*/  SHF.R.U64 R179, R179, 0x3, RZ ;  /* 0x00000003b3b37819 */ /* 0x000fe400000012ff */
[----:B------:R-:W-:Y:S02]  /*20560*/  MOV R58, R58 ;  /* 0x0000003a003a7202 */ /* 0x000fe40000000f00 */
[----:B------:R-:W-:Y:S02]  /*20570*/  LOP3.LUT R110, R175, R110, RZ, 0x3c, !PT ;  /* 0x0000006eaf6e7212 */ /* 0x000fe400078e3cff */
[----:B-1----:R-:W-:Y:S02]  /*20580*/  F2FP.BF16.F32.PACK_AB R8, R73, R159 ;  /* 0x0000009f4908723e */ /* 0x002fe400000010ff */
[----:B------:R-:W-:Y:S02]  /*20590*/  F2FP.BF16.F32.PACK_AB R9, R75, R74 ;  /* 0x0000004a4b09723e */ /* 0x000fe400000010ff */
[----:B------:R-:W-:-:S02]  /*205a0*/  F2FP.BF16.F32.PACK_AB R10, R77, R160 ;  /* 0x000000a04d0a723e */ /* 0x000fc400000010ff */
[----:B------:R-:W-:Y:S01]  /*205b0*/  F2FP.BF16.F32.PACK_AB R11, R79, R78 ;  /* 0x0000004e4f0b723e */ /* 0x000fe200000010ff */
[----:B------:R-:W-:Y:S01]  /*205c0*/  STSM.16.M88.4 [R50], R12 ;  /* 0x0000000c32007844 */ /* 0x000fe20000000200 */
[----:B------:R-:W-:Y:S02]  /*205d0*/  LOP3.LUT R114, R177, R114, RZ, 0x3c, !PT ;  /* 0x00000072b1727212 */ /* 0x000fe400078e3cff */
[----:B------:R-:W-:Y:S02]  /*205e0*/  SHF.R.U64 R131, R131, 0x3, RZ ;  /* 0x0000000383837819 */ /* 0x000fe400000012ff */
[----:B------:R-:W-:Y:S02]  /*205f0*/  MOV R62, R62 ;  /* 0x0000003e003e7202 */ /* 0x000fe40000000f00 */
[----:B------:R-:W-:Y:S01]  /*20600*/  F2FP.BF16.F32.PACK_AB R29, R83, R82 ;  /* 0x00000052531d723e */ /* 0x000fe200000010ff */
[----:B------:R-:W-:Y:S01]  /*20610*/  STSM.16.M88.4 [R54], R24 ;  /* 0x0000001836007844 */ /* 0x000fe20000000200 */
[----:B------:R-:W-:-:S02]  /*20620*/  MOV R102, R102 ;  /* 0x0000006600667202 */ /* 0x000fc40000000f00 */
[----:B------:R-:W-:Y:S02]  /*20630*/  F2FP.BF16.F32.PACK_AB R32, R89, R163 ;  /* 0x000000a35920723e */ /* 0x000fe400000010ff */
[----:B------:R-:W-:Y:S02]  /*20640*/  F2FP.BF16.F32.PACK_AB R33, R91, R90 ;  /* 0x0000005a5b21723e */ /* 0x000fe400000010ff */
[----:B------:R-:W-:Y:S02]  /*20650*/  F2FP.BF16.F32.PACK_AB R34, R93, R164 ;  /* 0x000000a45d22723e */ /* 0x000fe400000010ff */
[----:B------:R-:W-:Y:S01]  /*20660*/  F2FP.BF16.F32.PACK_AB R35, R95, R94 ;  /* 0x0000005e5f23723e */ /* 0x000fe200000010ff */
[----:B------:R0:W-:Y:S01]  /*20670*/  STSM.16.M88.4 [R58], R8 ;  /* 0x000000083a007844 */ /* 0x0001e20000000200 */
[----:B------:R-:W-:Y:S02]  /*20680*/  LOP3.LUT R118, R179, R118, RZ, 0x3c, !PT ;  /* 0x00000076b3767212 */ /* 0x000fe400078e3cff */
[----:B------:R-:W-:-:S02]  /*20690*/  MOV R106, R106 ;  /* 0x0000006a006a7202 */ /* 0x000fc40000000f00 */
[----:B------:R-:W-:Y:S02]  /*206a0*/  F2FP.BF16.F32.PACK_AB R38, R101, R166 ;  /* 0x000000a66526723e */ /* 0x000fe400000010ff */
[----:B------:R-:W-:Y:S02]  /*206b0*/  F2FP.BF16.F32.PACK_AB R39, R60, R56 ;  /* 0x000000383c27723e */ /* 0x000fe400000010ff */
[----:B------:R-:W-:Y:S02]  /*206c0*/  MOV R110, R110 ;  /* 0x0000006e006e7202 */ /* 0x000fe40000000f00 */
[----:B------:R-:W-:Y:S02]  /*206d0*/  F2FP.BF16.F32.PACK_AB R40, R105, R167 ;  /* 0x000000a76928723e */ /* 0x000fe400000010ff */
[----:B------:R-:W-:Y:S02]  /*206e0*/  F2FP.BF16.F32.PACK_AB R41, R68, R64 ;  /* 0x000000404429723e */ /* 0x000fe400000010ff */
[----:B------:R-:W-:-:S02]  /*206f0*/  F2FP.BF16.F32.PACK_AB R42, R109, R168 ;  /* 0x000000a86d2a723e */ /* 0x000fc400000010ff */
[----:B------:R-:W-:Y:S01]  /*20700*/  F2FP.BF16.F32.PACK_AB R43, R76, R72 ;  /* 0x000000484c2b723e */ /* 0x000fe200000010ff */
[----:B------:R-:W-:Y:S01]  /*20710*/  STSM.16.M88.4 [R62], R28 ;  /* 0x0000001c3e007844 */ /* 0x000fe20000000200 */
[----:B------:R-:W-:Y:S02]  /*20720*/  LOP3.LUT R126, R131, R100, RZ, 0x3c, !PT ;  /* 0x00000064837e7212 */ /* 0x000fe400078e3cff */
[----:B------:R-:W-:Y:S02]  /*20730*/  MOV R114, R114 ;  /* 0x0000007200727202 */ /* 0x000fe40000000f00 */
[----:B0-----:R-:W-:Y:S02]  /*20740*/  F2FP.BF16.F32.PACK_AB R8, R113, R169 ;  /* 0x000000a97108723e */ /* 0x001fe400000010ff */
[----:B------:R-:W-:Y:S02]  /*20750*/  F2FP.BF16.F32.PACK_AB R9, R84, R80 ;  /* 0x000000505409723e */ /* 0x000fe400000010ff */
[----:B------:R-:W-:-:S02]  /*20760*/  F2FP.BF16.F32.PACK_AB R10, R117, R170 ;  /* 0x000000aa750a723e */ /* 0x000fc400000010ff */
[----:B------:R-:W-:Y:S01]  /*20770*/  F2FP.BF16.F32.PACK_AB R11, R88, R87 ;  /* 0x00000057580b723e */ /* 0x000fe200000010ff */
[----:B------:R-:W-:Y:S01]  /*20780*/  STSM.16.M88.4 [R102], R32 ;  /* 0x0000002066007844 */ /* 0x000fe20000000200 */
[----:B------:R-:W-:Y:S02]  /*20790*/  MOV R118, R118 ;  /* 0x0000007600767202 */ /* 0x000fe40000000f00 */
[----:B------:R-:W-:Y:S01]  /*207a0*/  F2FP.BF16.F32.PACK_AB R12, R121, R171 ;  /* 0x000000ab790c723e */ /* 0x000fe200000010ff */
[----:B------:R-:W-:Y:S01]  /*207b0*/  STSM.16.M88.4 [R106], R36 ;  /* 0x000000246a007844 */ /* 0x000fe20000000200 */
[----:B------:R-:W-:Y:S02]  /*207c0*/  F2FP.BF16.F32.PACK_AB R13, R96, R92 ;  /* 0x0000005c600d723e */ /* 0x000fe400000010ff */
[----:B------:R-:W-:Y:S02]  /*207d0*/  F2FP.BF16.F32.PACK_AB R14, R125, R124 ;  /* 0x0000007c7d0e723e */ /* 0x000fe400000010ff */
[----:B------:R-:W-:Y:S01]  /*207e0*/  F2FP.BF16.F32.PACK_AB R15, R112, R108 ;  /* 0x0000006c700f723e */ /* 0x000fe200000010ff */
[----:B------:R-:W-:Y:S01]  /*207f0*/  STSM.16.M88.4 [R110], R40 ;  /* 0x000000286e007844 */ /* 0x000fe20000000200 */
[----:B------:R-:W-:-:S02]  /*20800*/  MOV R122, R122 ;  /* 0x0000007a007a7202 */ /* 0x000fc40000000f00 */
[----:B------:R-:W-:Y:S02]  /*20810*/  F2FP.BF16.F32.PACK_AB R130, R133, R132 ;  /* 0x000000848582723e */ /* 0x000fe400000010ff */
[----:B------:R-:W-:Y:S01]  /*20820*/  F2FP.BF16.F32.PACK_AB R131, R135, R134 ;  /* 0x000000868783723e */ /* 0x000fe200000010ff */
[----:B------:R0:W-:Y:S01]  /*20830*/  STSM.16.M88.4 [R114], R8 ;  /* 0x0000000872007844 */ /* 0x0001e20000000200 */
[----:B------:R-:W-:-:S03]  /*20840*/  MOV R126, R126 ;  /* 0x0000007e007e7202 */ /* 0x000fc60000000f00 */
[----:B------:R1:W-:Y:S04]  /*20850*/  STSM.16.M88.4 [R118], R12 ;  /* 0x0000000c76007844 */ /* 0x0003e80000000200 */
[----:B------:R-:W-:Y:S04]  /*20860*/  STSM.16.M88.4 [R122], R128 ;  /* 0x000000807a007844 */ /* 0x000fe80000000200 */
[----:B------:R-:W-:Y:S01]  /*20870*/  STSM.16.M88.4 [R126], R136 ;  /* 0x000000887e007844 */ /* 0x000fe20000000200 */
[----:B0-----:R-:W0:Y:S03]  /*20880*/  @P2 LDC.64 R8, c[0x0][0xbe0] ;  /* 0x0002f800ff082b82 */ /* 0x001e260000000a00 */
[----:B------:R2:W-:Y:S01]  /*20890*/  STSM.16.M88.4 [R20], R144 ;  /* 0x0000009014007844 */ /* 0x0005e20000000200 */
[----:B---3--:R-:W-:-:S04]  /*208a0*/  IMAD.WIDE R10, R174, 0x4, R6 ;  /* 0x00000004ae0a7825 */ /* 0x008fc800078e0206 */
[----:B----4-:R-:W-:-:S04]  /*208b0*/  IMAD R7, R176, 0x8, R178 ;  /* 0x00000008b0077824 */ /* 0x010fc800078e02b2 */
[----:B------:R-:W-:Y:S01]  /*208c0*/  IMAD.WIDE R6, R7, 0x2, R2 ;  /* 0x0000000207067825 */ /* 0x000fe200078e0202 */
[----:B------:R-:W-:Y:S01]  /*208d0*/  ULDC UR4, c[0x0][0xa88] ;  /* 0x0002a20000047ab9 */ /* 0x000fe20000000800 */
[----:B------:R-:W-:Y:S01]  /*208e0*/  BAR.SYNC.DEFER_BLOCKING 0x1, 0x100 ;  /* 0x0044000000007b1d */ /* 0x000fe20000010000 */
[----:B-1----:R-:W-:Y:S01]  /*208f0*/  IADD3 R15, P0, R6, 0x1000, RZ ;  /* 0x00001000060f7810 */ /* 0x002fe20007f1e0ff */
[----:B------:R-:W-:Y:S02]  /*20900*/  IMAD.MOV.U32 R21, RZ, RZ, RZ ;  /* 0x000000ffff157224 */ /* 0x000fe400078e00ff */
[----:B--2---:R-:W-:Y:S01]  /*20910*/  IMAD.U32 R20, RZ, RZ, UR4 ;  /* 0x00000004ff147e24 */ /* 0x004fe2000f8e00ff */
[----:B------:R-:W-:Y:S01]  /*20920*/  LOP3.LUT R4, R15, 0x380, RZ, 0xc0, !PT ;  /* 0x000003800f047812 */ /* 0x000fe200078ec0ff */
[----:B0-----:R-:W-:-:S03]  /*20930*/  @P2 IMAD.WIDE R2, R174, 0x4, R8 ;  /* 0x00000004ae022825 */ /* 0x001fc600078e0208 */
[----:B------:R-:W-:Y:S02]  /*20940*/  SHF.R.U64 R8, R4, 0x3, RZ ;  /* 0x0000000304087819 */ /* 0x000fe400000012ff */
[----:B------:R-:W-:Y:S02]  /*20950*/  IADD3 R13, P1, R6, 0x2000, RZ ;  /* 0x00002000060d7810 */ /* 0x000fe40007f3e0ff */
[----:B------:R-:W-:Y:S01]  /*20960*/  LOP3.LUT R8, R8, R15, RZ, 0x3c, !PT ;  /* 0x0000000f08087212 */ /* 0x000fe200078e3cff */
[----:B------:R0:W5:Y:S04]  /*20970*/  @P3 LDG.E R21, desc[UR6][R10.64] ;  /* 0x000000060a153981 */ /* 0x000168000c1e1900 */
[----:B------:R0:W5:Y:S01]  /*20980*/  @P2 LDG.E R20, desc[UR6][R2.64] ;  /* 0x0000000602142981 */ /* 0x000162000c1e1900 */
[----:B------:R-:W-:Y:S05]  /*20990*/  @P2 BRA `(.L_x_1636) ;  /* 0x0000000000142947 */ /* 0x000fea0003800000 */
[----:B------:R-:W-:Y:S05]  /*209a0*/  @!P3 BRA `(.L_x_1636) ;  /* 0x000000000010b947 */ /* 0x000fea0003800000 */
[----:B------:R-:W-:Y:S02]  /*209b0*/  ULDC.64 UR4, c[0x0][0x208] ;  /* 0x0000820000047ab9 */ /* 0x000fe40000000a00 */
[----:B0-----:R-:W2:Y:S04]  /*209c0*/  LDG.E R3, desc[UR4][R10.64] ;  /* 0x000000040a037981 */ /* 0x001ea8000c1e1900 */
[----:B-----5:R-:W2:Y:S02]  /*209d0*/  LDG.E R20, desc[UR4][R10.64+0x4] ;  /* 0x000004040a147981 */ /* 0x020ea4000c1e1900 */
[----:B--2---:R-:W-:-:S07]  /*209e0*/  IMAD.IADD R20, R20, 0x1, -R3 ;  /* 0x0000000114147824 */ /* 0x004fce00078e0a03 */
.L_x_1636:
[----:B------:R-:W2:Y:S01]  /*209f0*/  LDL R14, [R1+0x54] ;  /* 0x00005400010e7983 */ /* 0x000ea20000100800 */
[----:B------:R-:W-:-:S03]  /*20a00*/  ULDC.64 UR4, c[0x0][0xb70] ;  /* 0x0002dc0000047ab9 */ /* 0x000fc60000000a00 */
[----:B------:R-:W3:Y:S04]  /*20a10*/  LDL.LU R81, [R1+0x60] ;  /* 0x0000600001517983 */ /* 0x000ee80000300800 */
[----:B------:R-:W2:Y:S01]  /*20a20*/  LDL.LU R78, [R1+0x6c] ;  /* 0x00006c00014e7983 */ /* 0x000ea20000300800 */
[--C-:B0----5:R-:W-:Y:S01]  /*20a30*/  SHF.R.S32.HI R3, RZ, 0x1f, R21.reuse ;  /* 0x0000001fff037819 */ /* 0x121fe20000011415 */
[----:B------:R-:W-:Y:S01]  /*20a40*/  IMAD.MOV.U32 R2, RZ, RZ, R21 ;  /* 0x000000ffff027224 */ /* 0x000fe200078e0015 */
[----:B------:R-:W-:Y:S01]  /*20a50*/  SHF.R.S32.HI R4, RZ, 0x1f, R174 ;  /* 0x0000001fff047819 */ /* 0x000fe200000114ae */
[----:B------:R-:W4:Y:S01]  /*20a60*/  LDL R80, [R1+0x74] ;  /* 0x0000740001507983 */ /* 0x000f220000100800 */
[----:B------:R-:W-:Y:S02]  /*20a70*/  SEL R77, R174, RZ, !P3 ;  /* 0x000000ffae4d7207 */ /* 0x000fe40005800000 */
[----:B------:R-:W-:Y:S01]  /*20a80*/  SEL R76, R4, RZ, !P3 ;  /* 0x000000ff044c7207 */ /* 0x000fe20005800000 */
[----:B------:R-:W4:Y:S01]  /*20a90*/  LDL R79, [R1+0x70] ;  /* 0x00007000014f7983 */ /* 0x000f220000100800 */
[----:B------:R-:W-:-:S02]  /*20aa0*/  IADD3 R25, P2, R6, 0x3000, RZ ;  /* 0x0000300006197810 */ /* 0x000fc40007f5e0ff */
[----:B------:R-:W-:Y:S02]  /*20ab0*/  LOP3.LUT R12, R13, 0x380, RZ, 0xc0, !PT ;  /* 0x000003800d0c7812 */ /* 0x000fe400078ec0ff */
[----:B------:R-:W-:Y:S02]  /*20ac0*/  LOP3.LUT R24, R25, 0x380, RZ, 0xc0, !PT ;  /* 0x0000038019187812 */ /* 0x000fe400078ec0ff */
[----:B------:R-:W-:Y:S02]  /*20ad0*/  SHF.R.U64 R12, R12, 0x3, RZ ;  /* 0x000000030c0c7819 */ /* 0x000fe400000012ff */
[----:B------:R-:W-:Y:S02]  /*20ae0*/  SHF.R.U64 R24, R24, 0x3, RZ ;  /* 0x0000000318187819 */ /* 0x000fe400000012ff */
[----:B------:R-:W-:Y:S02]  /*20af0*/  LOP3.LUT R12, R12, R13, RZ, 0x3c, !PT ;  /* 0x0000000d0c0c7212 */ /* 0x000fe400078e3cff */
[----:B------:R-:W-:-:S02]  /*20b00*/  IADD3 R29, P6, R6, 0x4000, RZ ;  /* 0x00004000061d7810 */ /* 0x000fc40007fde0ff */
[C---:B------:R-:W-:Y:S02]  /*20b10*/  IADD3 R33, P5, R6.reuse, 0x5000, RZ ;  /* 0x0000500006217810 */ /* 0x040fe40007fbe0ff */
[----:B------:R-:W-:Y:S01]  /*20b20*/  IADD3 R37, P4, R6, 0x6000, RZ ;  /* 0x0000600006257810 */ /* 0x000fe20007f9e0ff */
[----:B------:R-:W-:Y:S01]  /*20b30*/  ULDC.64 UR6, c[0x0][0x208] ;  /* 0x0000820000067ab9 */ /* 0x000fe20000000a00 */
[----:B------:R-:W-:Y:S02]  /*20b40*/  LOP3.LUT R24, R24, R25, RZ, 0x3c, !PT ;  /* 0x0000001918187212 */ /* 0x000fe400078e3cff */
[----:B------:R-:W-:Y:S01]  /*20b50*/  SHF.R.S32.HI R229, RZ, 0x1f, R228 ;  /* 0x0000001fffe57819 */ /* 0x000fe200000114e4 */
[----:B------:R-:W-:Y:S01]  /*20b60*/  BSSY B1, `(.L_x_1637) ;  /* 0x000009c000017945 */ /* 0x000fe20003800000 */
[----:B------:R-:W-:Y:S01]  /*20b70*/  VIADD R82, R228, 0x80 ;  /* 0x00000080e4527836 */ /* 0x000fe20000000000 */
[----:B---3--:R-:W-:Y:S01]  /*20b80*/  SHF.R.S32.HI R23, RZ, 0x1f, R81 ;  /* 0x0000001fff177819 */ /* 0x008fe20000011451 */
[----:B------:R-:W-:-:S04]  /*20b90*/  IMAD.WIDE.U32 R10, R81, UR4, R2 ;  /* 0x00000004510a7c25 */ /* 0x000fc8000f8e0002 */
[----:B--2---:R-:W-:Y:S02]  /*20ba0*/  IMAD R15, R78, 0x80, R14 ;  /* 0x000000804e0f7824 */ /* 0x004fe400078e020e */
[----:B------:R-:W2:Y:S01]  /*20bb0*/  LDL R14, [R1+0x80] ;  /* 0x00008000010e7983 */ /* 0x000ea20000100800 */
[----:B------:R-:W-:-:S04]  /*20bc0*/  IMAD R9, R23, UR4, RZ ;  /* 0x0000000417097c24 */ /* 0x000fc8000f8e02ff */
[----:B------:R-:W-:Y:S01]  /*20bd0*/  IMAD R9, R81, UR5, R9 ;  /* 0x0000000551097c24 */ /* 0x000fe2000f8e0209 */
[----:B------:R-:W-:Y:S02]  /*20be0*/  ULDC.64 UR4, c[0x0][0xb78] ;  /* 0x0002de0000047ab9 */ /* 0x000fe40000000a00 */
[----:B------:R-:W-:Y:S02]  /*20bf0*/  IMAD R2, R76, UR4, RZ ;  /* 0x000000044c027c24 */ /* 0x000fe4000f8e02ff */
[----:B------:R-:W-:Y:S02]  /*20c00*/  IMAD.IADD R11, R11, 0x1, R9 ;  /* 0x000000010b0b7824 */ /* 0x000fe400078e0209 */
[----:B------:R-:W-:Y:S01]  /*20c10*/  IMAD.WIDE.U32 R10, R77, UR4, R10 ;  /* 0x000000044d0a7c25 */ /* 0x000fe2000f8e000a */
[----:B------:R-:W-:-:S03]  /*20c20*/  SHF.R.S32.HI R9, RZ, 0x1f, R15 ;  /* 0x0000001fff097819 */ /* 0x000fc6000001140f */
[----:B------:R-:W-:Y:S01]  /*20c30*/  IMAD R4, R77, UR5, R2 ;  /* 0x000000054d047c24 */ /* 0x000fe2000f8e0202 */
[----:B------:R-:W-:Y:S01]  /*20c40*/  IADD3 R2, P3, R15, R10, RZ ;  /* 0x0000000a0f027210 */ /* 0x000fe20007f7e0ff */
[----:B------:R-:W-:-:S03]  /*20c50*/  ULDC.64 UR4, c[0x0][0xb40] ;  /* 0x0002d00000047ab9 */ /* 0x000fc60000000a00 */
[----:B------:R-:W-:Y:S02]  /*20c60*/  IADD3.X R9, R9, R11, R4, P3, !PT ;  /* 0x0000000b09097210 */ /* 0x000fe40001ffe404 */
[----:B------:R-:W-:-:S04]  /*20c70*/  LEA R54, P3, R2, UR4, 0x2 ;  /* 0x0000000402367c11 */ /* 0x000fc8000f8610ff */
[----:B------:R-:W-:Y:S01]  /*20c80*/  LEA.HI.X R55, R2, UR5, R9, 0x2, P3 ;  /* 0x0000000502377c11 */ /* 0x000fe200098f1409 */
[--C-:B------:R-:W-:Y:S01]  /*20c90*/  IMAD.X R9, RZ, RZ, R7.reuse, P0 ;  /* 0x000000ffff097224 */ /* 0x100fe200000e0607 */
[C---:B------:R-:W-:Y:S01]  /*20ca0*/  IADD3 R45, P0, R6.reuse, 0x8000, RZ ;  /* 0x00008000062d7810 */ /* 0x040fe20007f1e0ff */
[--C-:B------:R-:W-:Y:S01]  /*20cb0*/  IMAD.X R13, RZ, RZ, R7.reuse, P1 ;  /* 0x000000ffff0d7224 */ /* 0x100fe200008e0607 */
[C---:B------:R-:W-:Y:S01]  /*20cc0*/  IADD3 R41, P3, R6.reuse, 0x7000, RZ ;  /* 0x0000700006297810 */ /* 0x040fe20007f7e0ff */
[----:B------:R-:W-:Y:S01]  /*20cd0*/  IMAD.X R25, RZ, RZ, R7, P2 ;  /* 0x000000ffff197224 */ /* 0x000fe200010e0607 */
[----:B------:R-:W-:Y:S02]  /*20ce0*/  IADD3 R49, P1, R6, 0x9000, RZ ;  /* 0x0000900006317810 */ /* 0x000fe40007f3e0ff */
[----:B------:R-:W-:Y:S02]  /*20cf0*/  LOP3.LUT R28, R29, 0x380, RZ, 0xc0, !PT ;  /* 0x000003801d1c7812 */ /* 0x000fe400078ec0ff */
[----:B------:R-:W-:-:S02]  /*20d00*/  LOP3.LUT R32, R33, 0x380, RZ, 0xc0, !PT ;  /* 0x0000038021207812 */ /* 0x000fc400078ec0ff */
[----:B------:R-:W-:Y:S01]  /*20d10*/  LOP3.LUT R36, R37, 0x380, RZ, 0xc0, !PT ;  /* 0x0000038025247812 */ /* 0x000fe200078ec0ff */
[----:B------:R-:W-:Y:S01]  /*20d20*/  VIADD R11, R15, 0x8 ;  /* 0x000000080f0b7836 */ /* 0x000fe20000000000 */
[----:B------:R-:W-:Y:S01]  /*20d30*/  LOP3.LUT R44, R45, 0x380, RZ, 0xc0, !PT ;  /* 0x000003802d2c7812 */ /* 0x000fe200078ec0ff */
[----:B------:R-:W-:Y:S01]  /*20d40*/  ULDC.64 UR4, c[0x0][0xaa0] ;  /* 0x0002a80000047ab9 */ /* 0x000fe20000000a00 */
[----:B------:R-:W-:Y:S02]  /*20d50*/  IADD3 R53, P2, R6, 0xa000, RZ ;  /* 0x0000a00006357810 */ /* 0x000fe40007f5e0ff */
[----:B------:R-:W-:Y:S02]  /*20d60*/  LOP3.LUT R40, R41, 0x380, RZ, 0xc0, !PT ;  /* 0x0000038029287812 */ /* 0x000fe400078ec0ff */
[----:B------:R-:W-:Y:S02]  /*20d70*/  LOP3.LUT R48, R49, 0x380, RZ, 0xc0, !PT ;  /* 0x0000038031307812 */ /* 0x000fe400078ec0ff */
[----:B------:R-:W-:-:S02]  /*20d80*/  SHF.R.U64 R44, R44, 0x3, RZ ;  /* 0x000000032c2c7819 */ /* 0x000fc400000012ff */
[----:B------:R-:W-:Y:S02]  /*20d90*/  LOP3.LUT R52, R53, 0x380, RZ, 0xc0, !PT ;  /* 0x0000038035347812 */ /* 0x000fe400078ec0ff */
[----:B------:R-:W-:Y:S02]  /*20da0*/  SHF.R.U64 R28, R28, 0x3, RZ ;  /* 0x000000031c1c7819 */ /* 0x000fe400000012ff */
[----:B------:R-:W-:Y:S02]  /*20db0*/  SHF.R.U64 R32, R32, 0x3, RZ ;  /* 0x0000000320207819 */ /* 0x000fe400000012ff */
[----:B------:R-:W-:Y:S02]  /*20dc0*/  SHF.R.U64 R36, R36, 0x3, RZ ;  /* 0x0000000324247819 */ /* 0x000fe400000012ff */
[----:B------:R-:W-:Y:S02]  /*20dd0*/  SHF.R.U64 R40, R40, 0x3, RZ ;  /* 0x0000000328287819 */ /* 0x000fe400000012ff */
[----:B------:R-:W-:-:S02]  /*20de0*/  SHF.R.U64 R48, R48, 0x3, RZ ;  /* 0x0000000330307819 */ /* 0x000fc400000012ff */
[----:B------:R-:W-:Y:S01]  /*20df0*/  LOP3.LUT R44, R44, R45, RZ, 0x3c, !PT ;  /* 0x0000002d2c2c7212 */ /* 0x000fe200078e3cff */
[--C-:B------:R-:W-:Y:S01]  /*20e00*/  IMAD.X R45, RZ, RZ, R7.reuse, P0 ;  /* 0x000000ffff2d7224 */ /* 0x100fe200000e0607 */
        /* <DEDUP_REMOVED lines=16> */
[C---:B------:R-:W-:Y:S02]  /*20f10*/  IADD3 R69, P3, R6.reuse, 0xe000, RZ ;  /* 0x0000e00006457810 */ /* 0x040fe40007f7e0ff */
[----:B------:R-:W-:Y:S02]  /*20f20*/  LOP3.LUT R2, R6, 0x380, RZ, 0xc0, !PT ;  /* 0x0000038006027812 */ /* 0x000fe400078ec0ff */
[----:B------:R-:W-:Y:S02]  /*20f30*/  LOP3.LUT R56, R57, 0x380, RZ, 0xc0, !PT ;  /* 0x0000038039387812 */ /* 0x000fe400078ec0ff */
[----:B------:R-:W-:-:S02]  /*20f40*/  LOP3.LUT R60, R61, 0x380, RZ, 0xc0, !PT ;  /* 0x000003803d3c7812 */ /* 0x000fc400078ec0ff */
[----:B------:R-:W-:Y:S02]  /*20f50*/  LOP3.LUT R64, R65, 0x380, RZ, 0xc0, !PT ;  /* 0x0000038041407812 */ /* 0x000fe400078ec0ff */
[----:B------:R-:W-:Y:S02]  /*20f60*/  LOP3.LUT R68, R69, 0x380, RZ, 0xc0, !PT ;  /* 0x0000038045447812 */ /* 0x000fe400078ec0ff */
[----:B------:R-:W-:Y:S02]  /*20f70*/  SHF.R.U64 R56, R56, 0x3, RZ ;  /* 0x0000000338387819 */ /* 0x000fe400000012ff */
[----:B------:R-:W-:Y:S02]  /*20f80*/  SHF.R.U64 R60, R60, 0x3, RZ ;  /* 0x000000033c3c7819 */ /* 0x000fe400000012ff */
[----:B------:R-:W-:Y:S02]  /*20f90*/  SHF.R.U64 R64, R64, 0x3, RZ ;  /* 0x0000000340407819 */ /* 0x000fe400000012ff */
[----:B------:R-:W-:-:S02]  /*20fa0*/  SHF.R.U64 R68, R68, 0x3, RZ ;  /* 0x0000000344447819 */ /* 0x000fc400000012ff */
        /* <DEDUP_REMOVED lines=8> */
[----:B--2---:R-:W-:-:S04]  /*21030*/  LOP3.LUT P0, RZ, R14, 0x3, RZ, 0xc0, !PT ;  /* 0x000000030eff7812 */ /* 0x004fc8000780c0ff */
[-C--:B------:R-:W-:Y:S02]  /*21040*/  ISETP.GE.OR P1, PT, R15, R20.reuse, P0 ;  /* 0x000000140f00720c */ /* 0x080fe40000726670 */
[----:B------:R-:W-:Y:S02]  /*21050*/  IADD3 R15, P2, R6, 0xf000, RZ ;  /* 0x0000f000060f7810 */ /* 0x000fe40007f5e0ff */
[----:B------:R-:W-:Y:S02]  /*21060*/  ISETP.GE.OR P0, PT, R11, R20, P0 ;  /* 0x000000140b00720c */ /* 0x000fe40000706670 */
[----:B------:R-:W-:Y:S02]  /*21070*/  SHF.R.U64 R11, R2, 0x3, RZ ;  /* 0x00000003020b7819 */ /* 0x000fe400000012ff */
[----:B------:R-:W-:-:S04]  /*21080*/  LOP3.LUT R2, R15, 0x380, RZ, 0xc0, !PT ;  /* 0x000003800f027812 */ /* 0x000fc800078ec0ff */
[----:B------:R-:W-:Y:S01]  /*21090*/  SHF.R.U64 R2, R2, 0x3, RZ ;  /* 0x0000000302027819 */ /* 0x000fe200000012ff */
[----:B------:R-:W-:Y:S01]  /*210a0*/  IMAD.X R73, RZ, RZ, R7, P2 ;  /* 0x000000ffff497224 */ /* 0x000fe200010e0607 */
[----:B------:R-:W-:Y:S02]  /*210b0*/  LOP3.LUT R6, R11, R6, RZ, 0x3c, !PT ;  /* 0x000000060b067212 */ /* 0x000fe400078e3cff */
[----:B------:R-:W-:Y:S01]  /*210c0*/  LOP3.LUT R72, R2, R15, RZ, 0x3c, !PT ;  /* 0x0000000f02487212 */ /* 0x000fe200078e3cff */
[----:B------:R0:W-:Y:S04]  /*210d0*/  @!P1 STG.E desc[UR6][R54.64], R5 ;  /* 0x0000000536009986 */ /* 0x0001e8000c101906 */
[----:B------:R1:W-:Y:S04]  /*210e0*/  @!P0 STG.E desc[UR6][R54.64+0x20], R0 ;  /* 0x0000200036008986 */ /* 0x0003e8000c101906 */
[----:B------:R-:W5:Y:S04]  /*210f0*/  LD.E.128 R8, desc[UR6][R8.64] ;  /* 0x0000000608087980 */ /* 0x000f68000c101d00 */
[----:B0-----:R-:W5:Y:S04]  /*21100*/  LD.E.128 R4, desc[UR6][R6.64] ;  /* 0x0000000606047980 */ /* 0x001f68000c101d00 */
[----:B------:R-:W5:Y:S01]  /*21110*/  LD.E.128 R12, desc[UR6][R12.64] ;  /* 0x000000060c0c7980 */ /* 0x000f62000c101d00 */
[----:B-1----:R-:W-:-:S03]  /*21120*/  IMAD R0, R3, UR4, RZ ;  /* 0x0000000403007c24 */ /* 0x002fc6000f8e02ff */
[----:B------:R-:W5:Y:S01]  /*21130*/  LD.E.128 R24, desc[UR6][R24.64] ;  /* 0x0000000618187980 */ /* 0x000f62000c101d00 */
[----:B------:R-:W-:-:S03]  /*21140*/  IMAD.WIDE.U32 R2, R21, UR4, R228 ;  /* 0x0000000415027c25 */ /* 0x000fc6000f8e00e4 */
        /* <DEDUP_REMOVED lines=12> */
[----:B------:R-:W-:Y:S01]  /*21210*/  IMAD R21, R21, UR5, R0 ;  /* 0x0000000515157c24 */ /* 0x000fe2000f8e0200 */
[----:B------:R-:W-:Y:S01]  /*21220*/  ULDC.64 UR4, c[0x0][0xae0] ;  /* 0x0002b80000047ab9 */ /* 0x000fe20000000a00 */
[----:B------:R-:W-:Y:S01]  /*21230*/  @!PT LDS RZ, [RZ] ;  /* 0x00000000fffff984 */ /* 0x000fe20000000800 */
[----:B------:R-:W-:Y:S01]  /*21240*/  @!PT LDS RZ, [RZ] ;  /* 0x00000000fffff984 */ /* 0x000fe20000000800 */
[----:B------:R-:W-:Y:S01]  /*21250*/  @!PT LDS RZ, [RZ] ;  /* 0x00000000fffff984 */ /* 0x000fe20000000800 */
[----:B------:R-:W-:Y:S01]  /*21260*/  @!PT LDS RZ, [RZ] ;  /* 0x00000000fffff984 */ /* 0x000fe20000000800 */
[----:B------:R0:W-:Y:S06]  /*21270*/  MEMBAR.ALL.CTA ;  /* 0x0000000000007992 */ /* 0x0001ec0000008000 */
[----:B0-----:R-:W0:Y:S01]  /*21280*/  FENCE.VIEW.ASYNC.S ;  /* 0x00000000000073c6 */ /* 0x001e220000000000 */
[----:B------:R-:W-:-:S02]  /*21290*/  IMAD R0, R23, UR4, RZ ;  /* 0x0000000417007c24 */ /* 0x000fc4000f8e02ff */
[----:B------:R-:W-:Y:S02]  /*212a0*/  IMAD R23, R78, -0x80, R20 ;  /* 0xffffff804e177824 */ /* 0x000fe400078e0214 */
[----:B------:R-:W-:-:S03]  /*212b0*/  IMAD.IADD R3, R3, 0x1, R21 ;  /* 0x0000000103037824 */ /* 0x000fc600078e0215 */
[----:B------:R-:W-:Y:S01]  /*212c0*/  ISETP.GE.AND P3, PT, R18, R23, PT ;  /* 0x000000171200720c */ /* 0x000fe20003f66270 */
[C---:B------:R-:W-:Y:S02]  /*212d0*/  IMAD R21, R81.reuse, UR5, R0 ;  /* 0x0000000551157c24 */ /* 0x040fe4000f8e0200 */
[----:B------:R-:W-:Y:S01]  /*212e0*/  IMAD.WIDE.U32 R2, R81, UR4, R2 ;  /* 0x0000000451027c25 */ /* 0x000fe2000f8e0002 */
[----:B------:R-:W-:-:S03]  /*212f0*/  ULDC.64 UR4, c[0x0][0xae8] ;  /* 0x0002ba0000047ab9 */ /* 0x000fc60000000a00 */
[----:B------:R-:W-:Y:S02]  /*21300*/  VIADD R0, R16, 0x30820 ;  /* 0x0003082010007836 */ /* 0x000fe40000000000 */
[----:B------:R-:W-:Y:S02]  /*21310*/  IMAD R20, R76, UR4, RZ ;  /* 0x000000044c147c24 */ /* 0x000fe4000f8e02ff */
[----:B------:R-:W-:Y:S01]  /*21320*/  IMAD.IADD R3, R3, 0x1, R21 ;  /* 0x0000000103037824 */ /* 0x000fe200078e0215 */
[----:B------:R-:W-:Y:S02]  /*21330*/  PRMT R0, RZ, 0x654, R0 ;  /* 0x00000654ff007816 */ /* 0x000fe40000000000 */
[-C--:B------:R-:W-:Y:S02]  /*21340*/  ISETP.GE.AND P0, PT, R233, R23.reuse, PT ;  /* 0x00000017e900720c */ /* 0x080fe40003f06270 */
[-C--:B----4-:R-:W-:Y:S01]  /*21350*/  ISETP.GE.AND P1, PT, R80, R23.reuse, PT ;  /* 0x000000175000720c */ /* 0x090fe20003f26270 */
[----:B0-----:R0:W-:Y:S01]  /*21360*/  SYNCS.ARRIVE.TRANS64.RED.A1T0 RZ, [R0+URZ], RZ ;  /* 0x000000ff00ff79a7 */ /* 0x0011e2000810043f */
[----:B------:R-:W-:Y:S01]  /*21370*/  ISETP.GE.AND P2, PT, R79, R23, PT ;  /* 0x000000174f00720c */ /* 0x000fe20003f46270 */
[----:B------:R-:W-:-:S02]  /*21380*/  IMAD R23, R77, UR5, R20 ;  /* 0x000000054d177c24 */ /* 0x000fc4000f8e0214 */
[----:B------:R-:W-:-:S04]  /*21390*/  IMAD.WIDE.U32 R76, R77, UR4, R2 ;  /* 0x000000044d4c7c25 */ /* 0x000fc8000f8e0002 */
[----:B------:R-:W-:-:S04]  /*213a0*/  IMAD.WIDE R20, R78, 0x80, R18 ;  /* 0x000000804e147825 */ /* 0x000fc800078e0212 */
[----:B------:R-:W-:Y:S02]  /*213b0*/  VIADD R80, R228, 0xc0 ;  /* 0x000000c0e4507836 */ /* 0x000fe40000000000 */
[----:B------:R-:W-:Y:S01]  /*213c0*/  IMAD.IADD R81, R77, 0x1, R23 ;  /* 0x000000014d517824 */ /* 0x000fe200078e0217 */
[----:B0-----:R-:W-:Y:S06]  /*213d0*/  @P3 BRA `(.L_x_1638) ;  /* 0x0000000000503947 */ /* 0x001fec0003800000 */
        /* <DEDUP_REMOVED lines=20> */
.L_x_1638:
[----:B------:R-:W-:Y:S05]  /*21520*/  BSYNC B1 ;  /* 0x0000000000017941 */ /* 0x000fea0003800000 */
.L_x_1637:
[----:B------:R-:W-:Y:S04]  /*21530*/  BSSY B1, `(.L_x_1639) ;  /* 0x0000018000017945 */ /* 0x000fe80003800000 */
[----:B------:R-:W-:Y:S05]  /*21540*/  @P0 BRA `(.L_x_1640) ;  /* 0x0000000000580947 */ /* 0x000fea0003800000 */
[----:B0----5:R-:W-:Y:S01]  /*21550*/  IADD3 R5, P0, R20, 0x20, RZ ;  /* 0x0000002014057810 */ /* 0x021fe20007f1e0ff */
        /* <DEDUP_REMOVED lines=21> */
.L_x_1640:
[----:B------:R-:W-:Y:S05]  /*216b0*/  BSYNC B1 ;  /* 0x0000000000017941 */ /* 0x000fea0003800000 */
.L_x_1639:
[----:B------:R-:W-:Y:S04]  /*216c0*/  BSSY B1, `(.L_x_1641) ;  /* 0x0000018000017945 */ /* 0x000fe80003800000 */
[----:B------:R-:W-:Y:S05]  /*216d0*/  @P1 BRA `(.L_x_1642) ;  /* 0x0000000000581947 */ /* 0x000fea0003800000 */
[----:B01---5:R-:W-:Y:S01]  /*216e0*/  IADD3 R5, P0, R20, 0x40, RZ ;  /* 0x0000004014057810 */ /* 0x023fe20007f1e0ff */
        /* <DEDUP_REMOVED lines=21> */
.L_x_1642:
[----:B------:R-:W-:Y:S05]  /*21840*/  BSYNC B1 ;  /* 0x0000000000017941 */ /* 0x000fea0003800000 */
.L_x_1641:
[----:B------:R-:W-:Y:S05]  /*21850*/  @P2 BRA `(.L_x_1643) ;  /* 0x0000000c003c2947 */ /* 0x000fea0003800000 */
[----:B012--5:R-:W-:Y:S01]  /*21860*/  IADD3 R5, P0, R20, 0x60, RZ ;  /* 0x0000006014057810 */ /* 0x027fe20007f1e0ff */
        /* <DEDUP_REMOVED lines=9> */
[----:B------:R-:W-:-:S02]  /*21900*/  ULDC.64 UR8, c[0x0][0x208] ;  /* 0x0000820000087ab9 */ /* 0x000fc40000000a00 */
[----:B------:R-:W-:-:S04]  /*21910*/  IMAD R20, R20, UR6, RZ ;  /* 0x0000000614147c24 */ /* 0x000fc8000f8e02ff */
        /* <DEDUP_REMOVED lines=13> */
.L_x_1635:
[----:B------:R-:W2:Y:S01]  /*219f0*/  LDL R10, [R1+0x64] ;  /* 0x00006400010a7983 */ /* 0x000ea20000100800 */
[----:B------:R-:W-:Y:S01]  /*21a00*/  ULDC.64 UR4, c[0x0][0xbd8] ;  /* 0x0002f60000047ab9 */ /* 0x000fe20000000a00 */
[----:B------:R-:W2:Y:S01]  /*21a10*/  LDC.64 R2, c[0x0][0xbd8] ;  /* 0x0002f600ff027b82 */ /* 0x000ea20000000a00 */
[----:B------:R-:W-:Y:S01]  /*21a20*/  ISETP.NE.U32.AND P0, PT, RZ, UR4, PT ;  /* 0x00000004ff007c0c */ /* 0x000fe2000bf05070 */
[----:B------:R-:W-:Y:S01]  /*21a30*/  IMAD.MOV.U32 R7, RZ, RZ, RZ ;  /* 0x000000ffff077224 */ /* 0x000fe200078e00ff */
[----:B------:R-:W-:Y:S02]  /*21a40*/  ULDC.64 UR6, c[0x0][0x208] ;  /* 0x0000820000067ab9 */ /* 0x000fe40000000a00 */
[----:B------:R-:W-:Y:S01]  /*21a50*/  ISETP.NE.AND.EX P0, PT, RZ, UR5, PT, P0 ;  /* 0x00000005ff007c0c */ /* 0x000fe2000bf05300 */
[----:B------:R-:W-:Y:S02]  /*21a60*/  ULDC.64 UR4, c[0x0][0xbe0] ;  /* 0x0002f80000047ab9 */ /* 0x000fe40000000a00 */
[----:B------:R-:W-:-:S04]  /*21a70*/  ISETP.NE.U32.AND P1, PT, RZ, UR4, PT ;  /* 0x00000004ff007c0c */ /* 0x000fc8000bf25070 */
[----:B------:R-:W-:Y:S01]  /*21a80*/  ISETP.NE.AND.EX P1, PT, RZ, UR5, PT, P1 ;  /* 0x00000005ff007c0c */ /* 0x000fe2000bf25310 */
[----:B------:R-:W1:-:S12]  /*21a90*/  S2R R8, SR_TID.X ;  /* 0x0000000000087919 */ /* 0x000e580000002100 */
[----:B------:R-:W3:Y:S01]  /*21aa0*/  @P1 LDC.64 R4, c[0x0][0xbe0] ;  /* 0x0002f800ff041b82 */ /* 0x000ee20000000a00 */
[----:B------:R-:W-:Y:S02]  /*21ab0*/  ULDC UR4, c[0x0][0xa88] ;  /* 0x0002a20000047ab9 */ /* 0x000fe40000000800 */
[----:B------:R-:W-:Y:S02]  /*21ac0*/  IMAD.U32 R0, RZ, RZ, UR4 ;  /* 0x00000004ff007e24 */ /* 0x000fe4000f8e00ff */
[----:B-1----:R-:W-:-:S05]  /*21ad0*/  VIADD R6, R8, 0xffffff80 ;  /* 0xffffff8008067836 */ /* 0x002fca0000000000 */
[----:B------:R-:W-:Y:S01]  /*21ae0*/  ISETP.GT.AND P2, PT, R6, 0x7f, PT ;  /* 0x0000007f0600780c */ /* 0x000fe20003f44270 */
[----:B--2---:R-:W-:-:S04]  /*21af0*/  IMAD.WIDE R2, R10, 0x4, R2 ;  /* 0x000000040a027825 */ /* 0x004fc800078e0202 */
[----:B---3--:R-:W-:Y:S01]  /*21b00*/  @P1 IMAD.WIDE R4, R10, 0x4, R4 ;  /* 0x000000040a041825 */ /* 0x008fe200078e0204 */
        /* <DEDUP_REMOVED lines=8> */
.L_x_1644:
[----:B------:R-:W2:Y:S04]  /*21b90*/  LDL R14, [R1+0x60] ;  /* 0x00006000010e7983 */ /* 0x000ea80000100800 */
[----:B------:R3:W5:Y:S01]  /*21ba0*/  LDL R12, [R1+0x6c] ;  /* 0x00006c00010c7983 */ /* 0x0007620000100800 */
[----:B-1----:R-:W-:Y:S01]  /*21bb0*/  SHF.R.S32.HI R2, RZ, 0x1f, R10 ;  /* 0x0000001fff027819 */ /* 0x002fe2000001140a */
[----:B------:R-:W-:Y:S01]  /*21bc0*/  BSSY B1, `(.L_x_1645) ;  /* 0x000001d000017945 */ /* 0x000fe20003800000 */
[----:B------:R-:W-:Y:S02]  /*21bd0*/  SEL R11, R10, RZ, !P0 ;  /* 0x000000ff0a0b7207 */ /* 0x000fe40004000000 */
[----:B------:R-:W-:Y:S02]  /*21be0*/  SHF.R.S32.HI R229, RZ, 0x1f, R228 ;  /* 0x0000001fffe57819 */ /* 0x000fe400000114e4 */
[----:B------:R-:W-:-:S02]  /*21bf0*/  SEL R10, R2, RZ, !P0 ;  /* 0x000000ff020a7207 */ /* 0x000fc40004000000 */
[----:B-----5:R-:W-:Y:S02]  /*21c00*/  SHF.R.S32.HI R6, RZ, 0x1f, R7 ;  /* 0x0000001fff067819 */ /* 0x020fe40000011407 */
[----:B--2---:R-:W-:Y:S01]  /*21c10*/  SHF.R.S32.HI R9, RZ, 0x1f, R14 ;  /* 0x0000001fff097819 */ /* 0x004fe2000001140e */
[----:B---3--:R-:W-:Y:S06]  /*21c20*/  @P2 BRA `(.L_x_1646) ;  /* 0x0000000000582947 */ /* 0x008fec0003800000 */
[----:B------:R-:W-:-:S04]  /*21c30*/  IMAD R2, R12, 0x80, R8 ;  /* 0x000000800c027824 */ /* 0x000fc800078e0208 */
        /* <DEDUP_REMOVED lines=21> */
.L_x_1646:
[----:B------:R-:W-:Y:S05]  /*21d90*/  BSYNC B1 ;  /* 0x0000000000017941 */ /* 0x000fea0003800000 */
.L_x_1645:
[----:B------:R-:W2:Y:S01]  /*21da0*/  LDL R13, [R1+0x74] ;  /* 0x00007400010d7983 */ /* 0x000ea20000100800 */
[----:B------:R-:W-:Y:S01]  /*21db0*/  ULDC.64 UR4, c[0x0][0xaa0] ;  /* 0x0002a80000047ab9 */ /* 0x000fe20000000a00 */
[----:B------:R-:W-:Y:S01]  /*21dc0*/  IMAD R8, R12, -0x80, R0 ;  /* 0xffffff800c087824 */ /* 0x000fe200078e0200 */
[----:B------:R-:W-:Y:S01]  /*21dd0*/  BSSY B1, `(.L_x_1647) ;  /* 0x000002c000017945 */ /* 0x000fe20003800000 */
[----:B-1----:R-:W-:Y:S02]  /*21de0*/  IMAD R4, R6, UR4, RZ ;  /* 0x0000000406047c24 */ /* 0x002fe4000f8e02ff */
[----:B------:R-:W-:Y:S01]  /*21df0*/  IMAD.WIDE.U32 R2, R7, UR4, R228 ;  /* 0x0000000407027c25 */ /* 0x000fe2000f8e00e4 */
[-C--:B------:R-:W-:Y:S02]  /*21e00*/  ISETP.GE.AND P2, PT, R18, R8.reuse, PT ;  /* 0x000000081200720c */ /* 0x080fe40003f46270 */
[----:B------:R-:W-:Y:S01]  /*21e10*/  ISETP.GE.AND P1, PT, R233, R8, PT ;  /* 0x00000008e900720c */ /* 0x000fe20003f26270 */
[----:B------:R-:W-:Y:S01]  /*21e20*/  IMAD R7, R7, UR5, R4 ;  /* 0x0000000507077c24 */ /* 0x000fe2000f8e0204 */
[----:B------:R-:W-:Y:S01]  /*21e30*/  ULDC.64 UR4, c[0x0][0xae0] ;  /* 0x0002b80000047ab9 */ /* 0x000fe20000000a00 */
[----:B------:R-:W-:-:S02]  /*21e40*/  VIADD R15, R228, 0x80 ;  /* 0x00000080e40f7836 */ /* 0x000fc40000000000 */
[----:B------:R-:W-:Y:S02]  /*21e50*/  IMAD R4, R9, UR4, RZ ;  /* 0x0000000409047c24 */ /* 0x000fe4000f8e02ff */
[----:B------:R-:W-:Y:S02]  /*21e60*/  IMAD.IADD R3, R3, 0x1, R7 ;  /* 0x0000000103037824 */ /* 0x000fe400078e0207 */
[C---:B------:R-:W-:Y:S02]  /*21e70*/  IMAD R5, R14.reuse, UR5, R4 ;  /* 0x000000050e057c24 */ /* 0x040fe4000f8e0204 */
[----:B------:R-:W-:Y:S01]  /*21e80*/  IMAD.WIDE.U32 R2, R14, UR4, R2 ;  /* 0x000000040e027c25 */ /* 0x000fe2000f8e0002 */
[----:B------:R-:W-:-:S03]  /*21e90*/  ULDC.64 UR4, c[0x0][0xae8] ;  /* 0x0002ba0000047ab9 */ /* 0x000fc60000000a00 */
[----:B------:R-:W-:Y:S02]  /*21ea0*/  IMAD.IADD R3, R3, 0x1, R5 ;  /* 0x0000000103037824 */ /* 0x000fe400078e0205 */
[----:B------:R-:W-:Y:S02]  /*21eb0*/  IMAD R0, R10, UR4, RZ ;  /* 0x000000040a007c24 */ /* 0x000fe4000f8e02ff */
[----:B------:R-:W-:-:S04]  /*21ec0*/  IMAD.WIDE.U32 R4, R11, UR4, R2 ;  /* 0x000000040b047c25 */ /* 0x000fc8000f8e0002 */
[----:B------:R-:W-:Y:S02]  /*21ed0*/  IMAD R9, R11, UR5, R0 ;  /* 0x000000050b097c24 */ /* 0x000fe4000f8e0200 */
[----:B------:R-:W-:Y:S02]  /*21ee0*/  IMAD.MOV.U32 R2, RZ, RZ, R18 ;  /* 0x000000ffff027224 */ /* 0x000fe400078e0012 */
[----:B------:R-:W-:Y:S02]  /*21ef0*/  IMAD.MOV.U32 R3, RZ, RZ, R19 ;  /* 0x000000ffff037224 */ /* 0x000fe400078e0013 */
[----:B------:R-:W-:Y:S02]  /*21f00*/  VIADD R14, R228, 0xc0 ;  /* 0x000000c0e40e7836 */ /* 0x000fe40000000000 */
[----:B------:R-:W-:-:S04]  /*21f10*/  IMAD.WIDE R6, R12, 0x80, R2 ;  /* 0x000000800c067825 */ /* 0x000fc800078e0202 */
[----:B------:R-:W-:Y:S01]  /*21f20*/  IMAD.IADD R11, R5, 0x1, R9 ;  /* 0x00000001050b7824 */ /* 0x000fe200078e0209 */
[----:B--2---:R-:W-:Y:S01]  /*21f30*/  ISETP.GE.AND P0, PT, R13, R8, PT ;  /* 0x000000080d00720c */ /* 0x004fe20003f06270 */
[----:B------:R-:W-:-:S12]  /*21f40*/  @P2 BRA `(.L_x_1648) ;  /* 0x0000000000502947 */ /* 0x000fd80003800000 */
[----:B------:R-:W-:Y:S01]  /*21f50*/  ULDC.64 UR6, c[0x0][0xad8] ;  /* 0x0002b60000067ab9 */ /* 0x000fe20000000a00 */
[----:B------:R-:W-:Y:S01]  /*21f60*/  IMAD.MOV.U32 R2, RZ, RZ, R4 ;  /* 0x000000ffff027224 */ /* 0x000fe200078e0004 */
[----:B------:R-:W-:Y:S01]  /*21f70*/  ULDC UR4, c[0x0][0xa8c] ;  /* 0x0002a30000047ab9 */ /* 0x000fe20000000800 */
[----:B------:R-:W-:Y:S01]  /*21f80*/  IMAD R9, R7, UR6, RZ ;  /* 0x0000000607097c24 */ /* 0x000fe2000f8e02ff */
[----:B------:R-:W-:Y:S01]  /*21f90*/  ISETP.GE.AND P3, PT, R228, UR4, PT ;  /* 0x00000004e4007c0c */ /* 0x000fe2000bf66270 */
[----:B------:R-:W-:Y:S01]  /*21fa0*/  IMAD.MOV.U32 R3, RZ, RZ, R11 ;  /* 0x000000ffff037224 */ /* 0x000fe200078e000b */
[----:B------:R-:W-:Y:S01]  /*21fb0*/  ISETP.GE.AND P4, PT, R225, UR4, PT ;  /* 0x00000004e1007c0c */ /* 0x000fe2000bf86270 */
[C---:B------:R-:W-:Y:S01]  /*21fc0*/  IMAD R9, R6.reuse, UR7, R9 ;  /* 0x0000000706097c24 */ /* 0x040fe2000f8e0209 */
        /* <DEDUP_REMOVED lines=12> */
.L_x_1648:
[----:B------:R-:W-:Y:S05]  /*22090*/  BSYNC B1 ;  /* 0x0000000000017941 */ /* 0x000fea0003800000 */
.L_x_1647:
[----:B------:R-:W2:Y:S01]  /*220a0*/  LDL R0, [R1+0x70] ;  /* 0x0000700001007983 */ /* 0x000ea20000100800 */
[----:B------:R-:W-:Y:S01]  /*220b0*/  BSSY B1, `(.L_x_1649) ;  /* 0x0000019000017945 */ /* 0x000fe20003800000 */
[----:B--2---:R-:W-:-:S03]  /*220c0*/  ISETP.GE.AND P2, PT, R0, R8, PT ;  /* 0x000000080000720c */ /* 0x004fc60003f46270 */
[----:B------:R-:W-:Y:S10]  /*220d0*/  @P1 BRA `(.L_x_1650) ;  /* 0x0000000000581947 */ /* 0x000ff40003800000 */
        /* <DEDUP_REMOVED lines=22> */
.L_x_1650:
[----:B------:R-:W-:Y:S05]  /*22240*/  BSYNC B1 ;  /* 0x0000000000017941 */ /* 0x000fea0003800000 */
.L_x_1649:
[----:B------:R-:W-:Y:S04]  /*22250*/  BSSY B1, `(.L_x_1651) ;  /* 0x0000018000017945 */ /* 0x000fe80003800000 */
[----:B------:R-:W-:Y:S05]  /*22260*/  @P0 BRA `(.L_x_1652) ;  /* 0x0000000000580947 */ /* 0x000fea0003800000 */
        /* <DEDUP_REMOVED lines=22> */
.L_x_1652:
[----:B------:R-:W-:Y:S05]  /*223d0*/  BSYNC B1 ;  /* 0x0000000000017941 */ /* 0x000fea0003800000 */
.L_x_1651:
        /* <DEDUP_REMOVED lines=23> */
.L_x_1643:
[----:B------:R-:W-:Y:S05]  /*22550*/  BSYNC B0 ;  /* 0x0000000000007941 */ /* 0x000fea0003800000 */
.L_x_1634:
[----:B------:R-:W3:Y:S01]  /*22560*/  LDL R0, [R1+0xc] ;  /* 0x00000c0001007983 */ /* 0x000ee20000100800 */
[----:B------:R-:W-:Y:S02]  /*22570*/  ULDC UR4, c[0x0][0xc14] ;  /* 0x0003050000047ab9 */ /* 0x000fe40000000800 */
[----:B---3--:R-:W-:-:S13]  /*22580*/  ISETP.GE.AND P0, PT, R0, UR4, PT ;  /* 0x0000000400007c0c */ /* 0x008fda000bf06270 */
[----:B------:R-:W-:Y:S05]  /*22590*/  @!P0 BRA `(.L_x_1653) ;  /* 0xfffffdec00c08947 */ /* 0x000fea000383ffff */
[----:B------:R-:W-:Y:S05]  /*225a0*/  BRA `(.L_x_1340) ;  /* 0x0000007000047947 */ /* 0x000fea0003800000 */
.L_x_1338:
[----:B------:R-:W-:-:S08]  /*225b0*/  NOP ;  /* 0x0000000000007918 */ /* 0x000fd00000000000 */
[----:B0-----:R-:W0:-:S00]  /*225c0*/  USETMAXREG.DEALLOC.CTAPOOL 0x18 ;  /* 0x00000018000079c8 */ /* 0x001e0000080e0500 */
[----:B0-----:R-:W-:-:S06]  /*225d0*/  LOP3.LUT R0, R0, 0x3, RZ, 0xc0, !PT ;  /* 0x0000000300007812 */ /* 0x001fcc00078ec0ff */
[----:B------:R-:W0:Y:S02]  /*225e0*/  SHFL.IDX PT, R0, R0, RZ, 0x1f ;  /* 0x00001fff00007589 */ /* 0x000e2400000e0000 */
[----:B0-----:R-:W-:-:S13]  /*225f0*/  ISETP.NE.AND P0, PT, R0, RZ, PT ;  /* 0x000000ff0000720c */ /* 0x001fda0003f05270 */
[----:B------:R-:W-:Y:S05]  /*22600*/  @P0 BRA `(.L_x_1340) ;  /* 0x0000006c00ec0947 */ /* 0x000fea0003800000 */
[----:B------:R-:W2:Y:S01]  /*22610*/  LDL.LU R6, [R1+0x14] ;  /* 0x0000140001067983 */ /* 0x000ea20000300800 */
[----:B------:R-:W-:Y:S01]  /*22620*/  ULDC UR5, c[0x0][0xc14] ;  /* 0x0003050000057ab9 */ /* 0x000fe20000000800 */
[----:B------:R-:W0:Y:S01]  /*22630*/  S2R R2, SR_TID.X ;  /* 0x0000000000027919 */ /* 0x000e220000002100 */
[----:B------:R-:W-:Y:S01]  /*22640*/  CS2R R16, SRZ ;  /* 0x0000000000107805 */ /* 0x000fe2000001ff00 */
[----:B------:R-:W-:Y:S01]  /*22650*/  ULDC.64 UR6, c[0x0][0x208] ;  /* 0x0000820000067ab9 */ /* 0x000fe20000000a00 */
[----:B------:R-:W-:Y:S01]  /*22660*/  ULDC UR4, c[0x0][0xc10] ;  /* 0x0003040000047ab9 */ /* 0x000fe20000000800 */
[----:B0-----:R-:W-:-:S04]  /*22670*/  LOP3.LUT R7, R2, 0x1f, RZ, 0xc0, !PT ;  /* 0x0000001f02077812 */ /* 0x001fc800078ec0ff */
[----:B------:R-:W-:Y:S02]  /*22680*/  ISETP.NE.AND P0, PT, R7, 0x1f, PT ;  /* 0x0000001f0700780c */ /* 0x000fe40003f05270 */
[----:B--2---:R-:W-:-:S11]  /*22690*/  LOP3.LUT R6, R6, 0xffffff7f, RZ, 0xc0, !PT ;  /* 0xffffff7f06067812 */ /* 0x004fd600078ec0ff */
[----:B------:R-:W-:Y:S02]  /*226a0*/  @P0 LOP3.LUT R6, R6, 0x80, RZ, 0xfc, !PT ;  /* 0x0000008006060812 */ /* 0x000fe400078efcff */
[----:B------:R-:W-:-:S13]  /*226b0*/  ISETP.GE.OR P0, PT, R7, UR5, !P0 ;  /* 0x0000000507007c0c */ /* 0x000fda000c706670 */
[----:B------:R-:W0:Y:S02]  /*226c0*/  @!P0 LDC.64 R2, c[0x0][0xc58] ;  /* 0x00031600ff028b82 */ /* 0x000e240000000a00 */
[----:B0-----:R-:W-:-:S05]  /*226d0*/  @!P0 IMAD.WIDE.U32 R2, R7, 0x4, R2 ;  /* 0x0000000407028825 */ /* 0x001fca00078e0002 */
[----:B------:R-:W2:Y:S01]  /*226e0*/  @!P0 LDG.E R17, desc[UR6][R2.64] ;  /* 0x0000000602118981 */ /* 0x000ea2000c1e1900 */
[C---:B------:R-:W-:Y:S02]  /*226f0*/  ISETP.NE.AND P1, PT, R7.reuse, RZ, PT ;  /* 0x000000ff0700720c */ /* 0x040fe40003f25270 */
[----:B------:R-:W-:Y:S02]  /*22700*/  ISETP.GE.U32.AND P0, PT, R7, 0x2, PT ;  /* 0x000000020700780c */ /* 0x000fe40003f06070 */
[----:B------:R-:W-:-:S09]  /*22710*/  LOP3.LUT R6, R6, 0xfffffffe, RZ, 0xc0, !PT ;  /* 0xfffffffe06067812 */ /* 0x000fd200078ec0ff */
[----:B------:R-:W-:-:S04]  /*22720*/  @P1 LOP3.LUT R6, R6, 0x1, RZ, 0xfc, !PT ;  /* 0x0000000106061812 */ /* 0x000fc800078efcff */
[----:B------:R-:W-:-:S04]  /*22730*/  LOP3.LUT R6, R6, 0xffffffdf, RZ, 0xc0, !PT ;  /* 0xffffffdf06067812 */ /* 0x000fc800078ec0ff */
[----:B------:R-:W-:-:S04]  /*22740*/  @P0 LOP3.LUT R6, R6, 0x20, RZ, 0xfc, !PT ;  /* 0x0000002006060812 */ /* 0x000fc800078efcff */
[----:B------:R-:W-:Y:S01]  /*22750*/  LOP3.LUT R6, R6, 0xffffffef, RZ, 0xc0, !PT ;  /* 0xffffffef06067812 */ /* 0x000fe200078ec0ff */
[----:B------:R-:W0:Y:S01]  /*22760*/  S2UR UR6, SR_CTAID.X ;  /* 0x00000000000679c3 */ /* 0x000e220000002500 */
[----:B------:R-:W-:Y:S01]  /*22770*/  IMAD.MOV.U32 R19, RZ, RZ, RZ ;  /* 0x000000ffff137224 */ /* 0x000fe200078e00ff */
[----:B--2---:R-:W1:Y:S02]  /*22780*/  SHFL.UP PT, R0, R17, 0x1, RZ ;  /* 0x0420000011007989 */ /* 0x004e6400000e00ff */
[----:B-1----:R-:W-:-:S05]  /*22790*/  SEL R0, R0, RZ, P1 ;  /* 0x000000ff00007207 */ /* 0x002fca0000800000 */
[----:B------:R-:W-:-:S05]  /*227a0*/  IMAD.IADD R0, R17, 0x1, R0 ;  /* 0x0000000111007824 */ /* 0x000fca00078e0200 */
[----:B------:R-:W1:Y:S02]  /*227b0*/  SHFL.UP PT, R4, R0, 0x2, RZ ;  /* 0x0440000000047989 */ /* 0x000e6400000e00ff */
[----:B-1----:R-:W-:-:S05]  /*227c0*/  SEL R5, R4, RZ, P0 ;  /* 0x000000ff04057207 */ /* 0x002fca0000000000 */
[----:B------:R-:W-:-:S05]  /*227d0*/  IMAD.IADD R5, R0, 0x1, R5 ;  /* 0x0000000100057824 */ /* 0x000fca00078e0205 */
[----:B------:R-:W1:Y:S01]  /*227e0*/  SHFL.UP PT, R4, R5, 0x4, RZ ;  /* 0x0480000005047989 */ /* 0x000e6200000e00ff */
[----:B------:R-:W-:-:S04]  /*227f0*/  ISETP.GE.U32.AND P0, PT, R7, 0x4, PT ;  /* 0x000000040700780c */ /* 0x000fc80003f06070 */
[----:B-1----:R-:W-:-:S05]  /*22800*/  SEL R4, R4, RZ, P0 ;  /* 0x000000ff04047207 */ /* 0x002fca0000000000 */
[----:B------:R-:W-:-:S05]  /*22810*/  IMAD.IADD R4, R5, 0x1, R4 ;  /* 0x0000000105047824 */ /* 0x000fca00078e0204 */
[----:B------:R-:W1:Y:S01]  /*22820*/  SHFL.UP PT, R2, R4, 0x8, RZ ;  /* 0x0500000004027989 */ /* 0x000e6200000e00ff */
[----:B------:R-:W-:Y:S02]  /*22830*/  @P0 LOP3.LUT R6, R6, 0x10, RZ, 0xfc, !PT ;  /* 0x0000001006060812 */ /* 0x000fe400078efcff */
[----:B------:R-:W-:-:S04]  /*22840*/  ISETP.GE.U32.AND P0, PT, R7, 0x8, PT ;  /* 0x000000080700780c */ /* 0x000fc80003f06070 */
[----:B-1----:R-:W-:-:S05]  /*22850*/  SEL R3, R2, RZ, P0 ;  /* 0x000000ff02037207 */ /* 0x002fca0000000000 */
[----:B------:R-:W-:-:S05]  /*22860*/  IMAD.IADD R3, R4, 0x1, R3 ;  /* 0x0000000104037824 */ /* 0x000fca00078e0203 */
[----:B------:R-:W1:Y:S01]  /*22870*/  SHFL.UP PT, R0, R3, 0x10, RZ ;  /* 0x0600000003007989 */ /* 0x000e6200000e00ff */
[----:B------:R-:W-:-:S04]  /*22880*/  LOP3.LUT R6, R6, 0xfffffff7, RZ, 0xc0, !PT ;  /* 0xfffffff706067812 */ /* 0x000fc800078ec0ff */
[----:B------:R-:W-:Y:S02]  /*22890*/  @P0 LOP3.LUT R6, R6, 0x8, RZ, 0xfc, !PT ;  /* 0x0000000806060812 */ /* 0x000fe400078efcff */
[----:B------:R-:W-:-:S04]  /*228a0*/  ISETP.GE.U32.AND P0, PT, R7, 0x10, PT ;  /* 0x000000100700780c */ /* 0x000fc80003f06070 */
[----:B-1----:R-:W-:-:S05]  /*228b0*/  SEL R0, R0, RZ, P0 ;  /* 0x000000ff00007207 */ /* 0x002fca0000000000 */
[----:B------:R-:W-:-:S05]  /*228c0*/  IMAD.IADD R0, R3, 0x1, R0 ;  /* 0x0000000103007824 */ /* 0x000fca00078e0200 */
[----:B------:R-:W1:Y:S01]  /*228d0*/  SHFL.IDX PT, R2, R0, 0x1f, 0x1f ;  /* 0x03e01f0000027f89 */ /* 0x000e6200000e0000 */
[----:B------:R-:W-:-:S04]  /*228e0*/  LOP3.LUT R6, R6, 0xfffffffb, RZ, 0xc0, !PT ;  /* 0xfffffffb06067812 */ /* 0x000fc800078ec0ff */
[----:B------:R-:W-:-:S05]  /*228f0*/  @P0 LOP3.LUT R6, R6, 0x4, RZ, 0xfc, !PT ;  /* 0x0000000406060812 */ /* 0x000fca00078efcff */
[----:B------:R2:W-:Y:S01]  /*22900*/  STL [R1+0x14], R6 ;  /* 0x0000140601007387 */ /* 0x0005e20000100800 */
[----:B-1----:R-:W-:-:S05]  /*22910*/  IMAD R4, R2, UR4, RZ ;  /* 0x0000000402047c24 */ /* 0x002fca000f8e02ff */
[----:B0-----:R-:W-:Y:S01]  /*22920*/  ISETP.GT.AND P0, PT, R4, UR6, PT ;  /* 0x0000000604007c0c */ /* 0x001fe2000bf04270 */
[----:B------:R-:W-:-:S12]  /*22930*/  IMAD.MOV.U32 R5, RZ, RZ, R4 ;  /* 0x000000ffff057224 */ /* 0x000fd800078e0004 */
[----:B--2---:R-:W-:Y:S05]  /*22940*/  @P0 BRA `(.L_x_1654) ;  /* 0x0000000000c00947 */ /* 0x004fea0003800000 */
[----:B------:R-:W-:Y:S01]  /*22950*/  IMAD.MOV.U32 R4, RZ, RZ, R5 ;  /* 0x000000ffff047224 */ /* 0x000fe200078e0005 */
[----:B------:R-:W-:Y:S01]  /*22960*/  ULDC UR5, c[0x0][0xc14] ;  /* 0x0003050000057ab9 */ /* 0x000fe20000000800 */
[----:B------:R-:W-:Y:S01]  /*22970*/  IMAD.MOV.U32 R19, RZ, RZ, RZ ;  /* 0x000000ffff137224 */ /* 0x000fe200078e00ff */
[----:B------:R-:W-:Y:S01]  /*22980*/  ULDC UR7, c[0x0][0xc14] ;  /* 0x0003050000077ab9 */ /* 0x000fe20000000800 */
[----:B------:R-:W-:-:S05]  /*22990*/  ULDC UR4, c[0x0][0xc10] ;  /* 0x0003040000047ab9 */ /* 0x000fca0000000800 */
.L_x_1658:
        /* <DEDUP_REMOVED lines=17> */
.L_x_1657:
[----:B------:R-:W-:Y:S05]  /*22ab0*/  BSYNC B0 ;  /* 0x0000000000007941 */ /* 0x000fea0003800000 */
.L_x_1656:
[----:B-----5:R-:W1:Y:S01]  /*22ac0*/  SHFL.UP PT, R0, R17, 0x1, RZ ;  /* 0x0420000011007989 */ /* 0x020e6200000e00ff */
[C---:B------:R-:W-:Y:S02]  /*22ad0*/  ISETP.NE.AND P0, PT, R6.reuse, RZ, PT ;  /* 0x000000ff0600720c */ /* 0x040fe40003f05270 */
[----:B------:R-:W-:Y:S02]  /*22ae0*/  ISETP.GE.U32.AND P1, PT, R6, 0x2, PT ;  /* 0x000000020600780c */ /* 0x000fe40003f26070 */
[----:B-1----:R-:W-:Y:S02]  /*22af0*/  SEL R0, R0, RZ, P0 ;  /* 0x000000ff00007207 */ /* 0x002fe40000000000 */
[----:B------:R-:W-:-:S03]  /*22b00*/  ISETP.GE.U32.AND P0, PT, R6, 0x4, PT ;  /* 0x000000040600780c */ /* 0x000fc60003f06070 */
[----:B------:R-:W-:-:S05]  /*22b10*/  IMAD.IADD R0, R17, 0x1, R0 ;  /* 0x0000000111007824 */ /* 0x000fca00078e0200 */
[----:B0-----:R-:W0:Y:S02]  /*22b20*/  SHFL.UP PT, R2, R0, 0x2, RZ ;  /* 0x0440000000027989 */ /* 0x001e2400000e00ff */
        /* <DEDUP_REMOVED lines=18> */
.L_x_1654:
        /* <DEDUP_REMOVED lines=21> */
.L_x_1659:
[----:B-12---:R-:W-:Y:S02]  /*22da0*/  IMAD.MOV R0, RZ, RZ, -R3 ;  /* 0x000000ffff007224 */ /* 0x006fe400078e0a03 */
[----:B---3--:R-:W-:Y:S02]  /*22db0*/  IMAD R16, R16, UR4, R5 ;  /* 0x0000000410107c24 */ /* 0x008fe4000f8e0205 */
[----:B------:R-:W-:Y:S02]  /*22dc0*/  IMAD R5, R0, R9, RZ ;  /* 0x0000000900057224 */ /* 0x000fe400078e02ff */
[----:B------:R-:W-:-:S04]  /*22dd0*/  IMAD.MOV.U32 R2, RZ, RZ, RZ ;  /* 0x000000ffff027224 */ /* 0x000fc800078e00ff */
[----:B------:R-:W-:Y:S01]  /*22de0*/  IMAD.HI.U32 R2, R3, R5, R2 ;  /* 0x0000000503027227 */ /* 0x000fe200078e0002 */
[----:B------:R-:W-:Y:S02]  /*22df0*/  IADD3 R5, -R16, UR6, RZ ;  /* 0x0000000610057c10 */ /* 0x000fe4000fffe1ff */
[----:B------:R-:W-:Y:S02]  /*22e00*/  IABS R3, R6 ;  /* 0x0000000600037213 */ /* 0x000fe40000000000 */
[----:B------:R-:W-:-:S03]  /*22e10*/  IABS R0, R5 ;  /* 0x0000000500007213 */ /* 0x000fc60000000000 */
[----:B------:R-:W-:Y:S02]  /*22e20*/  IMAD.MOV R3, RZ, RZ, -R3 ;  /* 0x000000ffff037224 */ /* 0x000fe400078e0a03 */
        /* <DEDUP_REMOVED lines=17> */
[----:B------:R-:W-:Y:S01]  /*22f40*/  IMAD.IADD R0, R5, 0x1, R0 ;  /* 0x0000000105007824 */ /* 0x000fe200078e0200 */
[----:B------:R-:W-:Y:S02]  /*22f50*/  IABS R6, R5 ;  /* 0x0000000500067213 */ /* 0x000fe40000000000 */
[----:B------:R-:W-:-:S04]  /*22f60*/  IABS R4, R8 ;  /* 0x0000000800047213 */ /* 0x000fc80000000000 */
[----:B------:R-:W1:Y:S08]  /*22f70*/  I2F.RP R9, R4 ;  /* 0x0000000400097306 */ /* 0x000e700000209400 */
[----:B-1----:R-:W1:Y:S02]  /*22f80*/  MUFU.RCP R9, R9 ;  /* 0x0000000900097308 */ /* 0x002e640000001000 */
[----:B-1----:R-:W-:-:S06]  /*22f90*/  VIADD R2, R9, 0xffffffe ;  /* 0x0ffffffe09027836 */ /* 0x002fcc0000000000 */
[----:B------:R1:W2:Y:S02]  /*22fa0*/  F2I.FTZ.U32.TRUNC.NTZ R3, R2 ;  /* 0x0000000200037305 */ /* 0x0002a4000021f000 */
[----:B-1----:R-:W-:Y:S02]  /*22fb0*/  IMAD.MOV.U32 R2, RZ, RZ, RZ ;  /* 0x000000ffff027224 */ /* 0x002fe400078e00ff */
[----:B--2---:R-:W-:-:S04]  /*22fc0*/  IMAD.MOV R7, RZ, RZ, -R3 ;  /* 0x000000ffff077224 */ /* 0x004fc800078e0a03 */
[----:B------:R-:W-:-:S04]  /*22fd0*/  IMAD R7, R7, R4, RZ ;  /* 0x0000000407077224 */ /* 0x000fc800078e02ff */
[----:B------:R-:W-:Y:S01]  /*22fe0*/  IMAD.HI.U32 R3, R3, R7, R2 ;  /* 0x0000000703037227 */ /* 0x000fe200078e0002 */
[-C--:B------:R-:W-:Y:S02]  /*22ff0*/  IABS R7, R8.reuse ;  /* 0x0000000800077213 */ /* 0x080fe40000000000 */
[----:B------:R-:W-:-:S03]  /*23000*/  LOP3.LUT R2, R5, R8, RZ, 0x3c, !PT ;  /* 0x0000000805027212 */ /* 0x000fc600078e3cff */
[----:B------:R-:W-:Y:S02]  /*23010*/  IMAD.MOV R7, RZ, RZ, -R7 ;  /* 0x000000ffff077224 */ /* 0x000fe400078e0a07 */
[----:B------:R-:W-:-:S04]  /*23020*/  IMAD.HI.U32 R3, R3, R6, RZ ;  /* 0x0000000603037227 */ /* 0x000fc800078e00ff */
[----:B------:R-:W-:-:S05]  /*23030*/  IMAD R7, R3, R7, R6 ;  /* 0x0000000703077224 */ /* 0x000fca00078e0206 */
        /* <DEDUP_REMOVED lines=8> */
[----:B------:R-:W-:Y:S01]  /*230c0*/  @!P0 LOP3.LUT R3, RZ, R8, RZ, 0x33, !PT ;  /* 0x00000008ff038212 */ /* 0x000fe200078e33ff */
[----:B------:R-:W-:-:S04]  /*230d0*/  IMAD.MOV R8, RZ, RZ, -R8 ;  /* 0x000000ffff087224 */ /* 0x000fc800078e0a08 */
[----:B------:R-:W-:Y:S01]  /*230e0*/  IMAD R18, R3, R8, R0 ;  /* 0x0000000803127224 */ /* 0x000fe200078e0200 */
[----:B------:R-:W-:-:S05]  /*230f0*/  LOP3.LUT R0, RZ, R3, RZ, 0x33, !PT ;  /* 0x00000003ff007212 */ /* 0x000fca00078e33ff */
[----:B------:R-:W-:Y:S01]  /*23100*/  IMAD.IADD R17, R17, 0x1, R0 ;  /* 0x0000000111117824 */ /* 0x000fe200078e0200 */
[----:B------:R-:W-:Y:S06]  /*23110*/  BRA `(.L_x_1660) ;  /* 0x00000000000c7947 */ /* 0x000fec0003800000 */
.L_x_1655:
[----:B------:R-:W-:Y:S02]  /*23120*/  IMAD.MOV.U32 R17, RZ, RZ, RZ ;  /* 0x000000ffff117224 */ /* 0x000fe400078e00ff */
[----:B------:R-:W-:Y:S02]  /*23130*/  IMAD.U32 R16, RZ, RZ, UR6 ;  /* 0x00000006ff107e24 */ /* 0x000fe4000f8e00ff */
[----:B------:R-:W-:-:S07]  /*23140*/  IMAD.MOV.U32 R18, RZ, RZ, RZ ;  /* 0x000000ffff127224 */ /* 0x000fce00078e00ff */
.L_x_1660:
[----:B------:R-:W2:Y:S01]  /*23150*/  LDL.LU R2, [R1+0x14] ;  /* 0x0000140001027983 */ /* 0x000ea20000300800 */
[----:B------:R-:W1:Y:S02]  /*23160*/  S2R R4, SR_TID.X ;  /* 0x0000000000047919 */ /* 0x000e640000002100 */
[----:B-1----:R-:W-:-:S04]  /*23170*/  LOP3.LUT R5, R4, 0x1f, RZ, 0xc0, !PT ;  /* 0x0000001f04057812 */ /* 0x002fc800078ec0ff */
[----:B------:R-:W-:-:S13]  /*23180*/  ISETP.NE.AND P0, PT, R5, RZ, PT ;  /* 0x000000ff0500720c */ /* 0x000fda0003f05270 */
[----:B------:R-:W1:Y:S01]  /*23190*/  @!P0 S2R R3, SR_CgaCtaId ;  /* 0x0000000000038919 */ /* 0x000e620000008800 */
[----:B------:R-:W-:-:S04]  /*231a0*/  @!P0 MOV R0, 0x400 ;  /* 0x0000040000008802 */ /* 0x000fc80000000f00 */
[----:B-1----:R-:W-:-:S05]  /*231b0*/  @!P0 LEA R0, R3, R0, 0x18 ;  /* 0x0000000003008211 */ /* 0x002fca00078ec0ff */
[----:B------:R1:W-:Y:S02]  /*231c0*/  @!P0 STS.128 [R0+0x308d0], R16 ;  /* 0x0308d01000008388 */ /* 0x0003e40000000c00 */
[----:B-1----:R-:W-:Y:S01]  /*231d0*/  IMAD.MOV.U32 R0, RZ, RZ, 0x1 ;  /* 0x00000001ff007424 */ /* 0x002fe200078e00ff */
        /* <DEDUP_REMOVED lines=9> */
[----:B------:R-:W2:Y:S01]  /*23270*/  LDL R6, [R1+0xa4] ;  /* 0x0000a40001067983 */ /* 0x000ea20000100800 */
[----:B------:R-:W-:Y:S01]  /*23280*/  LOP3.LUT R4, R4, 0x7f, RZ, 0xc0, !PT ;  /* 0x0000007f04047812 */ /* 0x000fe200078ec0ff */
[----:B-1----:R-:W-:Y:S01]  /*23290*/  IMAD.MOV.U32 R0, RZ, RZ, 0x1 ;  /* 0x00000001ff007424 */ /* 0x002fe200078e00ff */
[----:B------:R-:W-:Y:S01]  /*232a0*/  ISETP.NE.AND P1, PT, R5, RZ, PT ;  /* 0x000000ff0500720c */ /* 0x000fe20003f25270 */
[----:B------:R1:W-:Y:S01]  /*232b0*/  STL [R1+0x28], RZ ;  /* 0x000028ff01007387 */ /* 0x0003e20000100800 */
[C---:B------:R-:W-:Y:S01]  /*232c0*/  ISETP.NE.AND P2, PT, R4.reuse, RZ, PT ;  /* 0x000000ff0400720c */ /* 0x040fe20003f45270 */
[----:B------:R-:W-:Y:S01]  /*232d0*/  ULDC.64 UR36, c[0x0][0x198] ;  /* 0x0000660000247ab9 */ /* 0x000fe20000000a00 */
[----:B------:R-:W-:Y:S01]  /*232e0*/  ISETP.NE.OR P0, PT, R4, RZ, !P1 ;  /* 0x000000ff0400720c */ /* 0x000fe20004f05670 */
[----:B------:R1:W-:Y:S01]  /*232f0*/  STL [R1+0x10], R0 ;  /* 0x0000100001007387 */ /* 0x0003e20000100800 */
[----:B------:R-:W-:Y:S01]  /*23300*/  LOP3.LUT R2, R2, 0xffffffbf, RZ, 0xc0, !PT ;  /* 0xffffffbf02027812 */ /* 0x000fe200078ec0ff */
[----:B------:R-:W-:-:S02]  /*23310*/  ULDC UR39, c[0x0][0xc] ;  /* 0x0000030000277ab9 */ /* 0x000fc40000000800 */
[----:B------:R1:W-:Y:S01]  /*23320*/  STL [R1+0xc], RZ ;  /* 0x00000cff01007387 */ /* 0x0003e20000100800 */
[----:B------:R-:W-:-:S03]  /*23330*/  LOP3.LUT R2, R2, 0xfffffffd, RZ, 0xc0, !PT ;  /* 0xfffffffd02027812 */ /* 0x000fc600078ec0ff */
[----:B------:R1:W-:Y:S02]  /*23340*/  STL [R1], RZ ;  /* 0x000000ff01007387 */ /* 0x0003e40000100800 */
[----:B------:R-:W-:Y:S02]  /*23350*/  @P2 LOP3.LUT R2, R2, 0x2, RZ, 0xfc, !PT ;  /* 0x0000000202022812 */ /* 0x000fe400078efcff */
[----:B------:R1:W-:Y:S02]  /*23360*/  STL [R1+0x8], R0 ;  /* 0x0000080001007387 */ /* 0x0003e40000100800 */
[----:B------:R-:W-:-:S05]  /*23370*/  @P0 LOP3.LUT R2, R2, 0x40, RZ, 0xfc, !PT ;  /* 0x0000004002020812 */ /* 0x000fca00078efcff */
[----:B------:R1:W-:Y:S01]  /*23380*/  STL [R1+0x14], R2 ;  /* 0x0000140201007387 */ /* 0x0003e20000100800 */
[----:B--2---:R-:W-:-:S13]  /*23390*/  R2UR UR4, R6 ;  /* 0x00000000060472ca */ /* 0x004fda00000e0000 */
[----:B-1----:R-:W-:-:S12]  /*233a0*/  ULOP3.LUT UR38, UR4, 0x2, URZ, 0xfc, !UPT ;  /* 0x0000000204267892 */ /* 0x002fd8000f8efc3f */
.L_x_1768:
[----:B------:R-:W-:Y:S05]  /*233b0*/  YIELD ;  /* 0x0000000000007946 */ /* 0x000fea0003800000 */
[----:B------:R-:W-:Y:S01]  /*233c0*/  ULDC.64 UR4, c[0x0][0xa28] ;  /* 0x00028a0000047ab9 */ /* 0x000fe20000000a00 */
[----:B------:R-:W-:Y:S01]  /*233d0*/  IMAD.MOV.U32 R8, RZ, RZ, RZ ;  /* 0x000000ffff087224 */ /* 0x000fe200078e00ff */
[----:B------:R-:W-:Y:S01]  /*233e0*/  ISETP.NE.U32.AND P0, PT, RZ, UR4, PT ;  /* 0x00000004ff007c0c */ /* 0x000fe2000bf05070 */
[----:B------:R-:W-:Y:S01]  /*233f0*/  ULDC.64 UR6, c[0x0][0x208] ;  /* 0x0000820000067ab9 */ /* 0x000fe20000000a00 */
[----:B------:R-:W-:Y:S01]  /*23400*/  IMAD.MOV.U32 R0, RZ, RZ, RZ ;  /* 0x000000ffff007224 */ /* 0x000fe200078e00ff */
[----:B------:R-:W-:Y:S01]  /*23410*/  ULDC.64 UR8, c[0x0][0xa08] ;  /* 0x0002820000087ab9 */ /* 0x000fe20000000a00 */
[----:B------:R-:W-:Y:S01]  /*23420*/  ISETP.NE.AND.EX P0, PT, RZ, UR5, PT, P0 ;  /* 0x00000005ff007c0c */ /* 0x000fe2000bf05300 */
[----:B------:R-:W-:Y:S01]  /*23430*/  ULDC.64 UR4, c[0x0][0xa00] ;  /* 0x0002800000047ab9 */ /* 0x000fe20000000a00 */
[----:B------:R-:W-:-:S11]  /*23440*/  ULDC.64 UR10, c[0x0][0xa10] ;  /* 0x00028400000a7ab9 */ /* 0x000fd60000000a00 */
[----:B--2---:R-:W1:Y:S01]  /*23450*/  @P0 LDC.64 R2, c[0x0][0xa28] ;  /* 0x00028a00ff020b82 */ /* 0x004e620000000a00 */
[----:B------:R-:W-:Y:S01]  /*23460*/  ISETP.NE.U32.AND P2, PT, RZ, UR4, PT ;  /* 0x00000004ff007c0c */ /* 0x000fe2000bf45070 */
[----:B-1----:R-:W-:-:S05]  /*23470*/  @P0 IMAD.WIDE R2, R19, 0x4, R2 ;  /* 0x0000000413020825 */ /* 0x002fca00078e0202 */
[----:B------:R1:W5:Y:S01]  /*23480*/  @P0 LDG.E R8, desc[UR6][R2.64] ;  /* 0x0000000602080981 */ /* 0x000362000c1e1900 */
[----:B------:R-:W-:Y:S01]  /*23490*/  ISETP.NE.AND.EX P2, PT, RZ, UR5, PT, P2 ;  /* 0x00000005ff007c0c */ /* 0x000fe2000bf45320 */
[----:B------:R-:W-:Y:S01]  /*234a0*/  ULDC.64 UR4, c[0x0][0xa18] ;  /* 0x0002860000047ab9 */ /* 0x000fe20000000a00 */
[----:B-1----:R-:W1:Y:S02]  /*234b0*/  LDC.64 R2, c[0x0][0xa00] ;  /* 0x00028000ff027b82 */ /* 0x002e640000000a00 */
[----:B-1----:R-:W-:-:S09]  /*234c0*/  IMAD.WIDE R2, R19, 0x4, R2 ;  /* 0x0000000413027825 */ /* 0x002fd200078e0202 */
[----:B------:R-:W2:Y:S01]  /*234d0*/  @P2 LDG.E R0, desc[UR6][R2.64] ;  /* 0x0000000602002981 */ /* 0x000ea2000c1e1900 */
[----:B------:R-:W-:Y:S01]  /*234e0*/  ISETP.NE.U32.AND P0, PT, RZ, UR4, PT ;  /* 0x00000004ff007c0c */ /* 0x000fe2000bf05070 */
[----:B------:R-:W-:-:S03]  /*234f0*/  ULDC UR4, c[0x0][0x288] ;  /* 0x0000a20000047ab9 */ /* 0x000fc60000000800 */
[----:B------:R-:W-:-:S13]  /*23500*/  ISETP.NE.AND.EX P0, PT, RZ, UR5, PT, P0 ;  /* 0x00000005ff007c0c */ /* 0x000fda000bf05300 */
[----:B------:R-:W1:Y:S01]  /*23510*/  @P0 LDC.64 R4, c[0x0][0xa18] ;  /* 0x00028600ff040b82 */ /* 0x000e620000000a00 */
[----:B------:R-:W-:-:S04]  /*23520*/  ISETP.NE.U32.AND P1, PT, RZ, UR8, PT ;  /* 0x00000008ff007c0c */ /* 0x000fc8000bf25070 */
[----:B------:R-:W-:Y:S02]  /*23530*/  ISETP.NE.AND.EX P3, PT, RZ, UR9, PT, P1 ;  /* 0x00000009ff007c0c */ /* 0x000fe4000bf65310 */
[----:B------:R-:W-:-:S04]  /*23540*/  ISETP.NE.U32.AND P1, PT, RZ, UR10, PT ;  /* 0x0000000aff007c0c */ /* 0x000fc8000bf25070 */
[----:B------:R-:W-:Y:S01]  /*23550*/  ISETP.NE.AND.EX P1, PT, RZ, UR11, PT, P1 ;  /* 0x0000000bff007c0c */ /* 0x000fe2000bf25310 */
        /* <DEDUP_REMOVED lines=8> */
[----:B------:R-:W-:Y:S01]  /*235e0*/  ULDC UR6, c[0x0][0x338] ;  /* 0x0000ce0000067ab9 */ /* 0x000fe20000000800 */
[----:B------:R-:W-:Y:S01]  /*235f0*/  ULDC UR5, c[0x0][0x2e0] ;  /* 0x0000b80000057ab9 */ /* 0x000fe20000000800 */
[----:B------:R-:W-:Y:S01]  /*23600*/  USEL UR4, UR4, 0x1, UP0 ;  /* 0x0000000104047887 */ /* 0x000fe20008000000 */
[----:B------:R-:W-:-:S03]  /*23610*/  IMAD.U32 R10, RZ, RZ, UR6 ;  /* 0x00000006ff0a7e24 */ /* 0x000fc6000f8e00ff */
[----:B------:R-:W-:-:S06]  /*23620*/  UIMAD UR4, UR4, UR5, URZ ;  /* 0x00000005040472a4 */ /* 0x000fcc000f8e023f */
[----:B-1----:R-:W-:Y:S01]  /*23630*/  IMAD.U32 R5, RZ, RZ, UR4 ;  /* 0x00000004ff057e24 */ /* 0x002fe2000f8e00ff */
[----:B------:R-:W-:Y:S06]  /*23640*/  @P0 BRA `(.L_x_1662) ;  /* 0x0000000000140947 */ /* 0x000fec0003800000 */
[----:B------:R-:W-:Y:S05]  /*23650*/  @!P2 BRA `(.L_x_1662) ;  /* 0x000000000010a947 */ /* 0x000fea0003800000 */
[----:B------:R-:W-:Y:S02]  /*23660*/  ULDC.64 UR4, c[0x0][0x208] ;  /* 0x0000820000047ab9 */ /* 0x000fe40000000a00 */
[----:B-----5:R-:W2:Y:S04]  /*23670*/  LDG.E R0, desc[UR4][R2.64] ;  /* 0x0000000402007981 */ /* 0x020ea8000c1e1900 */
[----:B------:R-:W2:Y:S02]  /*23680*/  LDG.E R7, desc[UR4][R2.64+0x4] ;  /* 0x0000040402077981 */ /* 0x000ea4000c1e1900 */
[----:B--2---:R-:W-:-:S07]  /*23690*/  IMAD.IADD R0, R7, 0x1, -R0 ;  /* 0x0000000107007824 */ /* 0x004fce00078e0a00 */
.L_x_1662:
[----:B------:R-:W1:Y:S01]  /*236a0*/  LDC.64 R6, c[0x0][0xa08] ;  /* 0x00028200ff067b82 */ /* 0x000e620000000a00 */
[----:B------:R-:W-:Y:S01]  /*236b0*/  IMAD.MOV.U32 R9, RZ, RZ, RZ ;  /* 0x000000ffff097224 */ /* 0x000fe200078e00ff */
[----:B------:R-:W-:-:S06]  /*236c0*/  ULDC.64 UR4, c[0x0][0x208] ;  /* 0x0000820000047ab9 */ /* 0x000fcc0000000a00 */
[----:B------:R-:W2:Y:S01]  /*236d0*/  LDC.64 R2, c[0x0][0xa10] ;  /* 0x00028400ff027b82 */ /* 0x000ea20000000a00 */
[----:B-1----:R-:W-:-:S05]  /*236e0*/  IMAD.WIDE R6, R19, 0x4, R6 ;  /* 0x0000000413067825 */ /* 0x002fca00078e0206 */
[----:B------:R-:W3:Y:S01]  /*236f0*/  @P3 LDG.E R9, desc[UR4][R6.64] ;  /* 0x0000000406093981 */ /* 0x000ee2000c1e1900 */
[----:B------:R-:W-:Y:S02]  /*23700*/  IMAD.MOV.U32 R4, RZ, RZ, RZ ;  /* 0x000000ffff047224 */ /* 0x000fe400078e00ff */
[----:B--2---:R-:W-:-:S05]  /*23710*/  IMAD.WIDE R2, R19, 0x4, R2 ;  /* 0x0000000413027825 */ /* 0x004fca00078e0202 */
[----:B------:R1:W5:Y:S01]  /*23720*/  @P1 LDG.E R4, desc[UR4][R2.64] ;  /* 0x0000000402041981 */ /* 0x000362000c1e1900 */
[----:B------:R-:W-:Y:S02]  /*23730*/  ULDC.64 UR4, c[0x0][0xa20] ;  /* 0x0002880000047ab9 */ /* 0x000fe40000000a00 */
[----:B------:R-:W-:-:S04]  /*23740*/  ISETP.NE.U32.AND P0, PT, RZ, UR4, PT ;  /* 0x00000004ff007c0c */ /* 0x000fc8000bf05070 */
[----:B------:R-:W-:Y:S01]  /*23750*/  ISETP.NE.AND.EX P0, PT, RZ, UR5, PT, P0 ;  /* 0x00000005ff007c0c */ /* 0x000fe2000bf05300 */
[----:B---3-5:R-:W-:-:S05]  /*23760*/  IMAD.IADD R9, R9, 0x1, R8 ;  /* 0x0000000109097824 */ /* 0x028fca00078e0208 */
[----:B------:R1:W-:Y:S07]  /*23770*/  STL [R1+0x4], R9 ;  /* 0x0000040901007387 */ /* 0x0003ee0000100800 */
[----:B------:R-:W-:Y:S05]  /*23780*/  @!P0 BRA `(.L_x_1663) ;  /* 0x0000000000148947 */ /* 0x000fea0003800000 */
[----:B------:R-:W2:Y:S01]  /*23790*/  LDC.64 R6, c[0x0][0xa20] ;  /* 0x00028800ff067b82 */ /* 0x000ea20000000a00 */
[----:B------:R-:W-:Y:S01]  /*237a0*/  ULDC.64 UR4, c[0x0][0x208] ;  /* 0x0000820000047ab9 */ /* 0x000fe20000000a00 */
[----:B--2---:R-:W-:-:S05]  /*237b0*/  IMAD.WIDE R6, R19, 0x4, R6 ;  /* 0x0000000413067825 */ /* 0x004fca00078e0206 */
[----:B------:R2:W5:Y:S01]  /*237c0*/  LDG.E R5, desc[UR4][R6.64] ;  /* 0x0000000406057981 */ /* 0x000562000c1e1900 */
[----:B------:R-:W-:Y:S05]  /*237d0*/  BRA `(.L_x_1664) ;  /* 0x0000000000147947 */ /* 0x000fea0003800000 */
.L_x_1663:
[----:B------:R-:W-:Y:S05]  /*237e0*/  @!P3 BRA `(.L_x_1664) ;  /* 0x000000000010b947 */ /* 0x000fea0003800000 */
[----:B------:R-:W-:Y:S02]  /*237f0*/  ULDC.64 UR4, c[0x0][0x208] ;  /* 0x0000820000047ab9 */ /* 0x000fe40000000a00 */
[----:B------:R-:W2:Y:S04]  /*23800*/  LDG.E R5, desc[UR4][R6.64] ;  /* 0x0000000406057981 */ /* 0x000ea8000c1e1900 */
[----:B------:R-:W2:Y:S02]  /*23810*/  LDG.E R6, desc[UR4][R6.64+0x4] ;  /* 0x0000040406067981 */ /* 0x000ea4000c1e1900 */
[----:B--2---:R-:W-:-:S07]  /*23820*/  IMAD.IADD R5, R6, 0x1, -R5 ;  /* 0x0000000106057824 */ /* 0x004fce00078e0a05 */
.L_x_1664:
[----:B------:R-:W-:Y:S02]  /*23830*/  ULDC.64 UR4, c[0x0][0x208] ;  /* 0x0000820000047ab9 */ /* 0x000fe40000000a00 */
[----:B--2---:R-:W2:Y:S04]  /*23840*/  @P1 LDG.E R6, desc[UR4][R2.64] ;  /* 0x0000000402061981 */ /* 0x004ea8000c1e1900 */
[----:B-1----:R-:W2:Y:S01]  /*23850*/  @P1 LDG.E R2, desc[UR4][R2.64+0x4] ;  /* 0x0000040402021981 */ /* 0x002ea2000c1e1900 */
[----:B-----5:R-:W-:Y:S01]  /*23860*/  IMAD.IADD R8, R5, 0x1, -R8 ;  /* 0x0000000105087824 */ /* 0x020fe200078e0a08 */
[----:B------:R-:W-:Y:S01]  /*23870*/  LEA R20, R17, 0x80, 0x7 ;  /* 0x0000008011147811 */ /* 0x000fe200078e38ff */
[----:B--2---:R-:W-:-:S04]  /*23880*/  @P1 IMAD.IADD R10, R2, 0x1, -R6 ;  /* 0x00000001020a1824 */ /* 0x004fc800078e0a06 */
[----:B------:R-:W-:-:S04]  /*23890*/  IMAD.IADD R5, R8, 0x1, R10 ;  /* 0x0000000108057824 */ /* 0x000fc800078e020a */
[C---:B------:R-:W-:Y:S01]  /*238a0*/  VIADD R21, R5.reuse, 0x3f ;  /* 0x0000003f05157836 */ /* 0x040fe20000000000 */
[----:B------:R-:W-:-:S04]  /*238b0*/  IADD3 R20, R5, R20, -R0 ;  /* 0x0000001405147210 */ /* 0x000fc80007ffe800 */
[----:B------:R-:W-:-:S04]  /*238c0*/  SHF.R.S32.HI R2, RZ, 0x1f, R21 ;  /* 0x0000001fff027819 */ /* 0x000fc80000011415 */
[----:B------:R-:W-:Y:S02]  /*238d0*/  LEA.HI R21, R2, R21, RZ, 0x6 ;  /* 0x0000001502157211 */ /* 0x000fe400078f30ff */
[----:B------:R-:W1:Y:S02]  /*238e0*/  LDC.64 R2, c[0x0][0x9e0] ;  /* 0x00027800ff027b82 */ /* 0x000e640000000a00 */
[----:B------:R-:W-:Y:S02]  /*238f0*/  SHF.R.S32.HI R21, RZ, 0x6, R21 ;  /* 0x00000006ff157819 */ /* 0x000fe40000011415 */
[----:B-1----:R-:W-:Y:S01]  /*23900*/  ISETP.GE.AND P2, PT, R3, 0x1, PT ;  /* 0x000000010300780c */ /* 0x002fe20003f46270 */
[----:B------:R-:W-:-:S12]  /*23910*/  IMAD.IADD R2, R20, 0x1, R2 ;  /* 0x0000000114027824 */ /* 0x000fd800078e0202 */
[----:B------:R-:W-:Y:S05]  /*23920*/  @!P2 BRA `(.L_x_1665) ;  /* 0x000000000048a947 */ /* 0x000fea0003800000 */
[C---:B------:R-:W-:Y:S01]  /*23930*/  ISETP.GT.AND P0, PT, R20.reuse, RZ, PT ;  /* 0x000000ff1400720c */ /* 0x040fe20003f04270 */
[----:B------:R-:W-:Y:S01]  /*23940*/  BSSY B0, `(.L_x_1666) ;  /* 0x000000e000007945 */ /* 0x000fe20003800000 */
[----:B------:R-:W-:-:S11]  /*23950*/  VIADD R9, R20, 0xffffffff ;  /* 0xffffffff14097836 */ /* 0x000fd60000000000 */
        /* <DEDUP_REMOVED lines=8> */
.L_x_1667:
[----:B------:R-:W-:-:S13]  /*239e0*/  ISETP.NE.AND P0, PT, R3, 0x1, PT ;  /* 0x000000010300780c */ /* 0x000fda0003f05270 */
[----:B------:R-:W1:Y:S02]  /*239f0*/  @P0 LDC.64 R6, c[0x0][0x9e8] ;  /* 0x00027a00ff060b82 */ /* 0x000e640000000a00 */
[----:B-1----:R-:W-:-:S05]  /*23a00*/  @P0 IMAD.HI.U32 R6, R9, R6, RZ ;  /* 0x0000000609060227 */ /* 0x002fca00078e00ff */
[----:B------:R-:W-:-:S07]  /*23a10*/  @P0 SHF.R.U32.HI R9, RZ, R7, R6 ;  /* 0x00000007ff090219 */ /* 0x000fce0000011606 */
.L_x_1668:
[----:B------:R-:W-:Y:S05]  /*23a20*/  BSYNC B0 ;  /* 0x0000000000007941 */ /* 0x000fea0003800000 */
.L_x_1666:
[----:B------:R-:W-:-:S05]  /*23a30*/  IMAD R9, R9, R3, R3 ;  /* 0x0000000309097224 */ /* 0x000fca00078e0203 */
[----:B------:R-:W-:-:S07]  /*23a40*/  VIMNMX R2, R2, R9, PT ;  /* 0x0000000902027248 */ /* 0x000fce0003fe0100 */
.L_x_1665:
        /* <DEDUP_REMOVED lines=15> */
.L_x_1671:
[----:B------:R-:W-:Y:S01]  /*23b40*/  ISETP.NE.AND P0, PT, R3, 0x1, PT ;  /* 0x000000010300780c */ /* 0x000fe20003f05270 */
[----:B------:R-:W-:-:S12]  /*23b50*/  IMAD.MOV.U32 R9, RZ, RZ, R0 ;  /* 0x000000ffff097224 */ /* 0x000fd800078e0000 */
[----:B------:R-:W1:Y:S02]  /*23b60*/  @P0 LDC.64 R6, c[0x0][0x9e8] ;  /* 0x00027a00ff060b82 */ /* 0x000e640000000a00 */
[----:B-1----:R-:W-:-:S05]  /*23b70*/  @P0 IMAD.HI.U32 R6, R0, R6, RZ ;  /* 0x0000000600060227 */ /* 0x002fca00078e00ff */
[----:B------:R-:W-:-:S07]  /*23b80*/  @P0 SHF.R.U32.HI R9, RZ, R7, R6 ;  /* 0x00000007ff090219 */ /* 0x000fce0000011606 */
.L_x_1672:
[----:B------:R-:W-:Y:S05]  /*23b90*/  BSYNC B0 ;  /* 0x0000000000007941 */ /* 0x000fea0003800000 */
.L_x_1670:
[----:B------:R-:W-:-:S05]  /*23ba0*/  IMAD R3, R9, R3, RZ ;  /* 0x0000000309037224 */ /* 0x000fca00078e02ff */
[----:B------:R-:W-:-:S07]  /*23bb0*/  VIMNMX R5, R5, R3, !PT ;  /* 0x0000000305057248 */ /* 0x000fce0007fe0100 */
.L_x_1669:
[----:B------:R-:W-:Y:S01]  /*23bc0*/  VIADD R2, R2, 0x3f ;  /* 0x0000003f02027836 */ /* 0x000fe20000000000 */
[----:B------:R-:W-:Y:S01]  /*23bd0*/  BSSY B0, `(.L_x_1673) ;  /* 0x0000103000007945 */ /* 0x000fe20003800000 */
[----:B------:R-:W-:-:S03]  /*23be0*/  PLOP3.LUT P2, PT, PT, PT, PT, 0x80, 0x0 ;  /* 0x000000000000781c */ /* 0x000fc60003f4f070 */
[----:B------:R-:W-:-:S04]  /*23bf0*/  SHF.R.S32.HI R3, RZ, 0x1f, R2 ;  /* 0x0000001fff037819 */ /* 0x000fc80000011402 */
[----:B------:R-:W-:Y:S02]  /*23c00*/  LEA.HI R3, R3, R2, RZ, 0x6 ;  /* 0x0000000203037211 */ /* 0x000fe400078f30ff */
[----:B------:R-:W-:Y:S02]  /*23c10*/  SHF.R.S32.HI R2, RZ, 0x1f, R5 ;  /* 0x0000001fff027819 */ /* 0x000fe40000011405 */
[----:B------:R-:W-:Y:S02]  /*23c20*/  SHF.R.S32.HI R3, RZ, 0x6, R3 ;  /* 0x00000006ff037819 */ /* 0x000fe40000011403 */
[----:B------:R-:W-:Y:S02]  /*23c30*/  LEA.HI R2, R2, R5, RZ, 0x6 ;  /* 0x0000000502027211 */ /* 0x000fe400078f30ff */
[----:B------:R-:W-:Y:S02]  /*23c40*/  VIMNMX R3, R21, R3, PT ;  /* 0x0000000315037248 */ /* 0x000fe40003fe0100 */
[----:B------:R-:W-:-:S03]  /*23c50*/  SHF.R.S32.HI R2, RZ, 0x6, R2 ;  /* 0x00000006ff027819 */ /* 0x000fc60000011402 */
[----:B------:R-:W-:Y:S01]  /*23c60*/  IMAD R3, R3, 0x40, -R8 ;  /* 0x0000004003037824 */ /* 0x000fe200078e0a08 */
[----:B------:R-:W-:-:S04]  /*23c70*/  VIMNMX R2, RZ, R2, !PT ;  /* 0x00000002ff027248 */ /* 0x000fc80007fe0100 */
[----:B------:R-:W-:Y:S01]  /*23c80*/  VIMNMX R3, R3, R10, PT ;  /* 0x0000000a03037248 */ /* 0x000fe20003fe0100 */
[----:B------:R-:W-:-:S05]  /*23c90*/  IMAD R2, R2, 0x40, -R8 ;  /* 0x0000004002027824 */ /* 0x000fca00078e0a08 */
[----:B------:R-:W-:-:S04]  /*23ca0*/  VIMNMX R5, RZ, R2, !PT ;  /* 0x00000002ff057248 */ /* 0x000fc80007fe0100 */
[----:B------:R-:W-:Y:S02]  /*23cb0*/  ISETP.GT.AND P0, PT, R3, R5, PT ;  /* 0x000000050300720c */ /* 0x000fe40003f04270 */
[----:B------:R-:W-:-:S05]  /*23cc0*/  SHF.R.U32.HI R5, RZ, 0x6, R5 ;  /* 0x00000006ff057819 */ /* 0x000fca0000011605 */
[----:B------:R-:W-:-:S06]  /*23cd0*/  IMAD.MOV.U32 R6, RZ, RZ, R5 ;  /* 0x000000ffff067224 */ /* 0x000fcc00078e0005 */
[----:B------:R-:W-:-:S05]  /*23ce0*/  @P0 VIADD R2, R3, 0x3f ;  /* 0x0000003f03020836 */ /* 0x000fca0000000000 */
[----:B------:R-:W-:-:S04]  /*23cf0*/  @P0 SHF.R.S32.HI R3, RZ, 0x1f, R2 ;  /* 0x0000001fff030819 */ /* 0x000fc80000011402 */
[----:B------:R-:W-:-:S04]  /*23d00*/  @P0 LEA.HI R3, R3, R2, RZ, 0x6 ;  /* 0x0000000203030211 */ /* 0x000fc800078f30ff */
[----:B------:R-:W-:-:S04]  /*23d10*/  @P0 SHF.R.S32.HI R6, RZ, 0x6, R3 ;  /* 0x00000006ff060819 */ /* 0x000fc80000011403 */
[----:B------:R-:W-:-:S13]  /*23d20*/  ISETP.GT.AND P0, PT, R6, R5, PT ;  /* 0x000000050600720c */ /* 0x000fda0003f04270 */
[----:B------:R-:W-:Y:S05]  /*23d30*/  @!P0 BRA `(.L_x_1674) ;  /* 0x0000000c00b08947 */ /* 0x000fea0003800000 */
[----:B------:R-:W1:Y:S01]  /*23d40*/  LDC R2, c[0x0][0x428] ;  /* 0x00010a00ff027b82 */ /* 0x000e620000000800 */
[----:B------:R-:W-:Y:S01]  /*23d50*/  UMOV UR4, 0xffffffff ;  /* 0xffffffff00047882 */ /* 0x000fe20000000000 */
[----:B------:R-:W-:Y:S01]  /*23d60*/  IMAD.MOV.U32 R3, RZ, RZ, R18 ;  /* 0x000000ffff037224 */ /* 0x000fe200078e0012 */
[----:B-1----:R-:W-:-:S13]  /*23d70*/  ISETP.NE.AND P0, PT, R2, 0x1, PT ;  /* 0x000000010200780c */ /* 0x002fda0003f05270 */
[----:B------:R-:W1:Y:S08]  /*23d80*/  @P0 LDC R2, c[0x0][0x42c] ;  /* 0x00010b00ff020b82 */ /* 0x000e700000000800 */
[----:B------:R-:W2:Y:S01]  /*23d90*/  @P0 LDC R7, c[0x0][0x430] ;  /* 0x00010c00ff070b82 */ /* 0x000ea20000000800 */
[----:B-1----:R-:W-:-:S05]  /*23da0*/  @P0 IMAD.HI.U32 R2, R18, R2, RZ ;  /* 0x0000000212020227 */ /* 0x002fca00078e00ff */
[----:B--2---:R-:W-:Y:S02]  /*23db0*/  @P0 SHF.R.U32.HI R3, RZ, R7, R2 ;  /* 0x00000007ff030219 */ /* 0x004fe40000011602 */
[----:B------:R-:W-:Y:S01]  /*23dc0*/  SEL R2, R19, RZ, !P1 ;  /* 0x000000ff13027207 */ /* 0x000fe20004800000 */
[----:B------:R-:W-:Y:S06]  /*23dd0*/  BRA.DIV UR4, `(.L_x_1675) ;  /* 0x0000007204187947 */ /* 0x000fec000b800000 */
.L_x_1883:
[----:B------:R-:W-:-:S03]  /*23de0*/  UMOV UR4, 0xffffffff ;  /* 0xffffffff00047882 */ /* 0x000fc60000000000 */
[----:B------:R-:W-:Y:S05]  /*23df0*/  BRA.DIV UR4, `(.L_x_1676) ;  /* 0x0000007204447947 */ /* 0x000fea000b800000 */
[----:B------:R-:W-:-:S13]  /*23e00*/  ELECT P6, URZ, PT ;  /* 0x00000000003f782f */ /* 0x000fda00038c0000 */
.L_x_1886:
[----:B------:R-:W2:Y:S01]  /*23e10*/  LDL R7, [R1+0x28] ;  /* 0x0000280001077983 */ /* 0x000ea20000100800 */
[----:B------:R-:W-:Y:S01]  /*23e20*/  BSSY B1, `(.L_x_1677) ;  /* 0x000000b000017945 */ /* 0x000fe20003800000 */
[----:B0-----:R-:W0:Y:S01]  /*23e30*/  S2R R11, SR_CgaCtaId ;  /* 0x00000000000b7919 */ /* 0x001e220000008800 */
        /* <DEDUP_REMOVED lines=9> */
.L_x_1887:
[----:B------:R-:W-:Y:S05]  /*23ed0*/  BSYNC B1 ;  /* 0x0000000000017941 */ /* 0x000fea0003800000 */
.L_x_1677:
        /* <DEDUP_REMOVED lines=8> */
.L_x_1888:
        /* <DEDUP_REMOVED lines=11> */
.L_x_1682:
[----:B-1----:R-:W2:Y:S01]  /*24010*/  LDL R8, [R1+0xc] ;  /* 0x00000c0001087983 */ /* 0x002ea20000100800 */
[----:B------:R-:W-:Y:S01]  /*24020*/  R2UR UR9, R7 ;  /* 0x00000000070972ca */ /* 0x000fe200000e0000 */
[----:B------:R-:W-:Y:S01]  /*24030*/  UIADD3 UR4, UP0, UR36, 0x570, URZ ;  /* 0x0000057024047890 */ /* 0x000fe2000ff1e03f */
[----:B------:R-:W-:Y:S01]  /*24040*/  R2UR UR12, R3 ;  /* 0x00000000030c72ca */ /* 0x000fe200000e0000 */
[----:B------:R-:W-:Y:S01]  /*24050*/  UMOV UR10, URZ ;  /* 0x0000003f000a7c82 */ /* 0x000fe20008000000 */
[----:B------:R-:W-:Y:S01]  /*24060*/  R2UR UR13, R2 ;  /* 0x00000000020d72ca */ /* 0x000fe200000e0000 */
[----:B------:R-:W-:Y:S01]  /*24070*/  UIADD3.X UR5, URZ, UR37, URZ, UP0, !UPT ;  /* 0x000000253f057290 */ /* 0x000fe200087fe43f */
[----:B------:R-:W-:Y:S01]  /*24080*/  UMOV UR6, 0x0 ;  /* 0x0000000000067882 */ /* 0x000fe20000000000 */
[----:B------:R-:W-:Y:S01]  /*24090*/  UMOV UR7, 0x12f00000 ;  /* 0x12f0000000077882 */ /* 0x000fe20000000000 */
[----:B------:R-:W-:-:S05]  /*240a0*/  UMOV UR17, 0x40 ;  /* 0x0000004000117882 */ /* 0x000fca0000000000 */
[----:B------:R-:W-:Y:S01]  /*240b0*/  UIADD3 UR9, UR9, 0x30890, URZ ;  /* 0x0003089009097890 */ /* 0x000fe2000fffe03f */
[----:B--2---:R-:W-:-:S05]  /*240c0*/  IMAD R8, R8, 0x8000, R11 ;  /* 0x0000800008087824 */ /* 0x004fca00078e020b */
[----:B------:R-:W-:Y:S01]  /*240d0*/  R2UR UR14, R8 ;  /* 0x00000000080e72ca */ /* 0x000fe200000e0000 */
[----:B------:R-:W-:-:S04]  /*240e0*/  IMAD R8, R6, 0x40, R4 ;  /* 0x0000004006087824 */ /* 0x000fc800078e0204 */
[----:B------:R-:W-:-:S05]  /*240f0*/  VIADD R8, R8, 0xffffffc0 ;  /* 0xffffffc008087836 */ /* 0x000fca0000000000 */
[----:B------:R-:W-:-:S03]  /*24100*/  R2UR UR11, R8 ;  /* 0x00000000080b72ca */ /* 0x000fc600000e0000 */
[----:B------:R-:W-:Y:S02]  /*24110*/  UIADD3 UR8, UR14, 0x20400, URZ ;  /* 0x000204000e087890 */ /* 0x000fe4000fffe03f */
[----:B------:R-:W-:Y:S02]  /*24120*/  UIADD3 UR15, UR14, 0x22400, URZ ;  /* 0x000224000e0f7890 */ /* 0x000fe4000fffe03f */
[----:B------:R-:W-:Y:S02]  /*24130*/  UIADD3 UR16, UR14, 0x24400, URZ ;  /* 0x000244000e107890 */ /* 0x000fe4000fffe03f */
[----:B------:R-:W-:-:S04]  /*24140*/  UIADD3 UR14, UR14, 0x26400, URZ ;  /* 0x000264000e0e7890 */ /* 0x000fc8000fffe03f */
        /* <DEDUP_REMOVED lines=14> */
.L_x_1889:
[----:B------:R-:W0:Y:S02]  /*24230*/  LDL R10, [R1+0xc] ;  /* 0x00000c00010a7983 */ /* 0x000e240000100800 */
[----:B01----:R-:W-:Y:S01]  /*24240*/  IMAD.SHL.U32 R9, R10, 0x4000, RZ ;  /* 0x000040000a097824 */ /* 0x003fe200078e00ff */
[----:B------:R-:W-:Y:S06]  /*24250*/  @P1 BRA `(.L_x_1684) ;  /* 0x00000000001c1947 */ /* 0x000fec0003800000 */
[----:B------:R-:W0:Y:S02]  /*24260*/  S2R R10, SR_TID.X ;  /* 0x00000000000a7919 */ /* 0x000e240000002100 */
[----:B0-----:R-:W-:-:S04]  /*24270*/  LOP3.LUT R10, R10, 0x1f, RZ, 0xc0, !PT ;  /* 0x0000001f0a0a7812 */ /* 0x001fc800078ec0ff */
[----:B------:R-:W-:Y:S01]  /*24280*/  ISETP.NE.AND P0, PT, R10, RZ, PT ;  /* 0x000000ff0a00720c */ /* 0x000fe20003f05270 */
[----:B------:R-:W-:-:S04]  /*24290*/  IMAD.MOV.U32 R10, RZ, RZ, 0x8000 ;  /* 0x00008000ff0a7424 */ /* 0x000fc800078e00ff */
[----:B------:R0:W-:Y:S08]  /*242a0*/  SYNCS.ARRIVE.TRANS64 RZ, [R7+URZ+0x308b0], R10 ;  /* 0x0308b00a07ff79a7 */ /* 0x0001f0000800003f */
[----:B------:R-:W-:Y:S05]  /*242b0*/  @!P0 BRA `(.L_x_1684) ;  /* 0x0000000000048947 */ /* 0x000fea0003800000 */
[----:B------:R-:W-:Y:S01]  /*242c0*/  BPT.TRAP 0x1 ;  /* 0x000000040000795c */ /* 0x000fe20000300000 */
.L_x_1684:
[----:B------:R-:W-:Y:S01]  /*242d0*/  IMAD R9, R9, 0x2, R11 ;  /* 0x0000000209097824 */ /* 0x000fe200078e020b */
        /* <DEDUP_REMOVED lines=11> */
[----:B------:R-:W-:-:S04]  /*24390*/  UIADD3 UR9, UR9, 0x308b0, URZ ;  /* 0x000308b009097890 */ /* 0x000fc8000fffe03f */
        /* <DEDUP_REMOVED lines=17> */
.L_x_1680:
[----:B------:R-:W-:Y:S05]  /*244b0*/  BSYNC B1 ;  /* 0x0000000000017941 */ /* 0x000fea0003800000 */
.L_x_1679:
[----:B0-----:R-:W2:Y:S04]  /*244c0*/  LDL.LU R7, [R1+0xc] ;  /* 0x00000c0001077983 */ /* 0x001ea80000300800 */
[----:B------:R-:W3:Y:S01]  /*244d0*/  LDL.LU R9, [R1+0x10] ;  /* 0x0000100001097983 */ /* 0x000ee20000300800 */
[----:B------:R-:W-:Y:S01]  /*244e0*/  VIADD R6, R6, 0xfffffffe ;  /* 0xfffffffe06067836 */ /* 0x000fe20000000000 */
[----:B------:R-:W-:Y:S01]  /*244f0*/  PLOP3.LUT P2, PT, PT, PT, PT, 0x8, 0x0 ;  /* 0x000000000000781c */ /* 0x000fe20003f4e170 */
[----:B--2---:R-:W-:-:S05]  /*24500*/  VIADD R7, R7, 0x1 ;  /* 0x0000000107077836 */ /* 0x004fca0000000000 */
[----:B------:R-:W-:-:S04]  /*24510*/  ISETP.NE.AND P0, PT, R7, 0x2, PT ;  /* 0x000000020700780c */ /* 0x000fc80003f05270 */
[----:B------:R-:W-:Y:S02]  /*24520*/  SEL R8, RZ, 0x1, P0 ;  /* 0x00000001ff087807 */ /* 0x000fe40000000000 */
[----:B------:R-:W-:Y:S02]  /*24530*/  SEL R7, R7, RZ, P0 ;  /* 0x000000ff07077207 */ /* 0x000fe40000000000 */
[----:B---3--:R-:W-:Y:S02]  /*24540*/  LOP3.LUT R9, R9, R8, RZ, 0x3c, !PT ;  /* 0x0000000809097212 */ /* 0x008fe400078e3cff */
[----:B------:R-:W-:-:S03]  /*24550*/  ISETP.GE.AND P0, PT, R6, R5, PT ;  /* 0x000000050600720c */ /* 0x000fc60003f06270 */
[----:B------:R1:W-:Y:S04]  /*24560*/  STL [R1+0x10], R9 ;  /* 0x0000100901007387 */ /* 0x0003e80000100800 */
[----:B------:R1:W-:Y:S06]  /*24570*/  STL [R1+0xc], R7 ;  /* 0x00000c0701007387 */ /* 0x0003ec0000100800 */
[----:B------:R-:W-:Y:S05]  /*24580*/  @!P0 BRA `(.L_x_1674) ;  /* 0x00000004009c8947 */ /* 0x000fea0003800000 */
.L_x_1691:
[----:B------:R-:W-:Y:S05]  /*24590*/  YIELD ;  /* 0x0000000000007946 */ /* 0x000fea0003800000 */
[----:B------:R-:W-:Y:S04]  /*245a0*/  BSSY B1, `(.L_x_1685) ;  /* 0x0000059000017945 */ /* 0x000fe80003800000 */
[----:B--2---:R-:W-:Y:S05]  /*245b0*/  @!P6 BRA `(.L_x_1686) ;  /* 0x00000004005ce947 */ /* 0x004fea0003800000 */
[----:B-1----:R-:W2:Y:S04]  /*245c0*/  LDL R7, [R1+0xc] ;  /* 0x00000c0001077983 */ /* 0x002ea80000100800 */
[----:B------:R-:W3:Y:S01]  /*245d0*/  LDL R8, [R1+0x10] ;  /* 0x0000100001087983 */ /* 0x000ee20000100800 */
[----:B--2---:R-:W-:Y:S01]  /*245e0*/  IMAD R7, R7, 0x8, R11 ;  /* 0x0000000807077824 */ /* 0x004fe200078e020b */
[----:B---3--:R-:W-:-:S04]  /*245f0*/  SHF.L.U32 R8, R8, 0x1f, RZ ;  /* 0x0000001f08087819 */ /* 0x008fc800000006ff */
[----:B------:R-:W0:Y:S02]  /*24600*/  SYNCS.PHASECHK.TRANS64.TRYWAIT P0, [R7+URZ+0x308a0], R8 ;  /* 0x0308a008070075a7 */ /* 0x000e24000800017f */
[----:B0-----:R-:W-:Y:S05]  /*24610*/  @!P0 BRA `(.L_x_1687) ;  /* 0x0000006800988947 */ /* 0x001fea0003800000 */
.L_x_1890:
        /* <DEDUP_REMOVED lines=11> */
.L_x_1688:
[----:B-1----:R-:W2:Y:S01]  /*246d0*/  LDL R9, [R1+0xc] ;  /* 0x00000c0001097983 */ /* 0x002ea20000100800 */
[----:B------:R-:W-:Y:S01]  /*246e0*/  R2UR UR9, R7 ;  /* 0x00000000070972ca */ /* 0x000fe200000e0000 */
[----:B------:R-:W-:Y:S01]  /*246f0*/  IMAD R10, R6, 0x40, R4 ;  /* 0x00000040060a7824 */ /* 0x000fe200078e0204 */
        /* <DEDUP_REMOVED lines=8> */
[----:B------:R-:W-:-:S03]  /*24780*/  UMOV UR17, 0x40 ;  /* 0x0000004000117882 */ /* 0x000fc60000000000 */
        /* <DEDUP_REMOVED lines=21> */
.L_x_1891:
        /* <DEDUP_REMOVED lines=8> */
.L_x_1690:
        /* <DEDUP_REMOVED lines=29> */
.L_x_1686:
[----:B------:R-:W-:Y:S05]  /*24b30*/  BSYNC B1 ;  /* 0x0000000000017941 */ /* 0x000fea0003800000 */
.L_x_1685:
[----:B01----:R-:W2:Y:S04]  /*24b40*/  LDL.LU R7, [R1+0xc] ;  /* 0x00000c0001077983 */ /* 0x003ea80000300800 */
[----:B------:R-:W3:Y:S01]  /*24b50*/  LDL.LU R9, [R1+0x10] ;  /* 0x0000100001097983 */ /* 0x000ee20000300800 */
[----:B--2---:R-:W-:-:S05]  /*24b60*/  VIADD R7, R7, 0x1 ;  /* 0x0000000107077836 */ /* 0x004fca0000000000 */
[----:B------:R-:W-:-:S04]  /*24b70*/  ISETP.NE.AND P0, PT, R7, 0x2, PT ;  /* 0x000000020700780c */ /* 0x000fc80003f05270 */
[----:B------:R-:W-:Y:S02]  /*24b80*/  SEL R8, RZ, 0x1, P0 ;  /* 0x00000001ff087807 */ /* 0x000fe40000000000 */
[----:B------:R-:W-:Y:S02]  /*24b90*/  SEL R7, R7, RZ, P0 ;  /* 0x000000ff07077207 */ /* 0x000fe40000000000 */
[----:B---3--:R-:W-:Y:S02]  /*24ba0*/  LOP3.LUT R9, R9, R8, RZ, 0x3c, !PT ;  /* 0x0000000809097212 */ /* 0x008fe400078e3cff */
[C---:B------:R-:W-:Y:S01]  /*24bb0*/  ISETP.GT.AND P0, PT, R6.reuse, R5, PT ;  /* 0x000000050600720c */ /* 0x040fe20003f04270 */
[----:B------:R-:W-:Y:S02]  /*24bc0*/  VIADD R6, R6, 0xffffffff ;  /* 0xffffffff06067836 */ /* 0x000fe40000000000 */
[----:B------:R2:W-:Y:S04]  /*24bd0*/  STL [R1+0x10], R9 ;  /* 0x0000100901007387 */ /* 0x0005e80000100800 */
[----:B------:R2:W-:Y:S06]  /*24be0*/  STL [R1+0xc], R7 ;  /* 0x00000c0701007387 */ /* 0x0005ec0000100800 */
[----:B------:R-:W-:Y:S05]  /*24bf0*/  @P0 BRA `(.L_x_1691) ;  /* 0xfffffff800640947 */ /* 0x000fea000383ffff */
.L_x_1674:
[----:B------:R-:W-:Y:S05]  /*24c00*/  BSYNC B0 ;  /* 0x0000000000007941 */ /* 0x000fea0003800000 */
.L_x_1673:
[----:B------:R-:W3:Y:S01]  /*24c10*/  LDC.64 R2, c[0x0][0x9e0] ;  /* 0x00027800ff027b82 */ /* 0x000ee20000000a00 */
[----:B------:R-:W-:Y:S07]  /*24c20*/  @!P2 WARPSYNC.ALL ;  /* 0x000000000000a948 */ /* 0x000fee0003800000 */
[----:B------:R-:W-:Y:S01]  /*24c30*/  @!P2 BAR.SYNC.DEFER_BLOCKING 0xc, 0x120 ;  /* 0x030480000000ab1d */ /* 0x000fe20000010000 */
[----:B---3--:R-:W-:Y:S01]  /*24c40*/  ISETP.GE.AND P0, PT, R3, 0x1, PT ;  /* 0x000000010300780c */ /* 0x008fe20003f06270 */
        /* <DEDUP_REMOVED lines=8> */
[----:B------:R-:W3:Y:S02]  /*24cd0*/  @P1 LDC.64 R4, c[0x0][0x9e8] ;  /* 0x00027a00ff041b82 */ /* 0x000ee40000000a00 */
[----:B---3--:R-:W-:-:S05]  /*24ce0*/  @P1 IMAD.HI.U32 R4, R6, R4, RZ ;  /* 0x0000000406041227 */ /* 0x008fca00078e00ff */
[----:B------:R-:W-:-:S04]  /*24cf0*/  @P1 SHF.R.U32.HI R6, RZ, R5, R4 ;  /* 0x00000005ff061219 */ /* 0x000fc80000011604 */
[----:B------:R-:W-:Y:S01]  /*24d00*/  LOP3.LUT R6, RZ, R6, RZ, 0x33, !PT ;  /* 0x00000006ff067212 */ /* 0x000fe200078e33ff */
[----:B------:R-:W-:Y:S06]  /*24d10*/  BRA `(.L_x_1695) ;  /* 0x0000000000107947 */ /* 0x000fec0003800000 */
.L_x_1694:
[----:B------:R-:W-:-:S13]  /*24d20*/  ISETP.NE.AND P1, PT, R3, 0x1, PT ;  /* 0x000000010300780c */ /* 0x000fda0003f25270 */
[----:B------:R-:W3:Y:S02]  /*24d30*/  @P1 LDC.64 R4, c[0x0][0x9e8] ;  /* 0x00027a00ff041b82 */ /* 0x000ee40000000a00 */
[----:B---3--:R-:W-:-:S05]  /*24d40*/  @P1 IMAD.HI.U32 R4, R6, R4, RZ ;  /* 0x0000000406041227 */ /* 0x008fca00078e00ff */
[----:B------:R-:W-:-:S07]  /*24d50*/  @P1 SHF.R.U32.HI R6, RZ, R5, R4 ;  /* 0x00000005ff061219 */ /* 0x000fce0000011604 */
.L_x_1695:
[----:B------:R-:W-:Y:S05]  /*24d60*/  BSYNC B0 ;  /* 0x0000000000007941 */ /* 0x000fea0003800000 */
.L_x_1693:
[----:B------:R-:W-:-:S05]  /*24d70*/  IMAD R5, R6, R3, R3 ;  /* 0x0000000306057224 */ /* 0x000fca00078e0203 */
[----:B------:R-:W-:-:S07]  /*24d80*/  VIMNMX R2, R2, R5, PT ;  /* 0x0000000502027248 */ /* 0x000fce0003fe0100 */
.L_x_1692:
[----:B------:R-:W-:Y:S01]  /*24d90*/  VIADD R2, R2, 0x3f ;  /* 0x0000003f02027836 */ /* 0x000fe20000000000 */
[----:B------:R-:W-:-:S04]  /*24da0*/  ULDC UR4, c[0x0][0x9dc] ;  /* 0x0002770000047ab9 */ /* 0x000fc80000000800 */
[----:B------:R-:W-:-:S04]  /*24db0*/  SHF.R.S32.HI R5, RZ, 0x1f, R2 ;  /* 0x0000001fff057819 */ /* 0x000fc80000011402 */
[----:B------:R-:W-:-:S04]  /*24dc0*/  LEA.HI R5, R5, R2, RZ, 0x6 ;  /* 0x0000000205057211 */ /* 0x000fc800078f30ff */
[----:B------:R-:W-:-:S04]  /*24dd0*/  SHF.R.S32.HI R2, RZ, 0x6, R5 ;  /* 0x00000006ff027819 */ /* 0x000fc80000011405 */
[----:B------:R-:W-:Y:S01]  /*24de0*/  VIMNMX R6, R21, R2, PT ;  /* 0x0000000215067248 */ /* 0x000fe20003fe0100 */
[----:B------:R-:W-:-:S04]  /*24df0*/  VIADD R2, R0, -UR4 ;  /* 0x8000000400027c36 */ /* 0x000fc80008000000 */
[----:B------:R3:W-:Y:S01]  /*24e00*/  STL [R1+0x24], R6 ;  /* 0x0000240601007387 */ /* 0x0007e20000100800 */
[----:B------:R-:W-:Y:S05]  /*24e10*/  @!P0 BRA `(.L_x_1696) ;  /* 0x0000000000448947 */ /* 0x000fea0003800000 */
[----:B------:R-:W-:Y:S01]  /*24e20*/  ISETP.GT.AND P0, PT, R0, -0x1, PT ;  /* 0xffffffff0000780c */ /* 0x000fe20003f04270 */
[----:B------:R-:W-:-:S12]  /*24e30*/  BSSY B0, `(.L_x_1697) ;  /* 0x000000d000007945 */ /* 0x000fd80003800000 */
[----:B------:R-:W-:Y:S05]  /*24e40*/  @P0 BRA `(.L_x_1698) ;  /* 0x00000000001c0947 */ /* 0x000fea0003800000 */
[----:B------:R-:W-:Y:S02]  /*24e50*/  ISETP.NE.AND P0, PT, R3, 0x1, PT ;  /* 0x000000010300780c */ /* 0x000fe40003f05270 */
[----:B------:R-:W-:-:S11]  /*24e60*/  LOP3.LUT R0, RZ, R0, RZ, 0x33, !PT ;  /* 0x00000000ff007212 */ /* 0x000fd600078e33ff */
[----:B------:R-:W4:Y:S02]  /*24e70*/  @P0 LDC.64 R4, c[0x0][0x9e8] ;  /* 0x00027a00ff040b82 */ /* 0x000f240000000a00 */
[----:B----4-:R-:W-:-:S05]  /*24e80*/  @P0 IMAD.HI.U32 R4, R0, R4, RZ ;  /* 0x0000000400040227 */ /* 0x010fca00078e00ff */
[----:B------:R-:W-:-:S04]  /*24e90*/  @P0 SHF.R.U32.HI R0, RZ, R5, R4 ;  /* 0x00000005ff000219 */ /* 0x000fc80000011604 */
[----:B------:R-:W-:Y:S01]  /*24ea0*/  LOP3.LUT R0, RZ, R0, RZ, 0x33, !PT ;  /* 0x00000000ff007212 */ /* 0x000fe200078e33ff */
[----:B------:R-:W-:Y:S06]  /*24eb0*/  BRA `(.L_x_1699) ;  /* 0x0000000000107947 */ /* 0x000fec0003800000 */
.L_x_1698:
[----:B------:R-:W-:-:S13]  /*24ec0*/  ISETP.NE.AND P0, PT, R3, 0x1, PT ;  /* 0x000000010300780c */ /* 0x000fda0003f05270 */
[----:B------:R-:W4:Y:S02]  /*24ed0*/  @P0 LDC.64 R4, c[0x0][0x9e8] ;  /* 0x00027a00ff040b82 */ /* 0x000f240000000a00 */
[----:B----4-:R-:W-:-:S05]  /*24ee0*/  @P0 IMAD.HI.U32 R4, R0, R4, RZ ;  /* 0x0000000400040227 */ /* 0x010fca00078e00ff */
[----:B------:R-:W-:-:S07]  /*24ef0*/  @P0 SHF.R.U32.HI R0, RZ, R5, R4 ;  /* 0x00000005ff000219 */ /* 0x000fce0000011604 */
.L_x_1699:
[----:B------:R-:W-:Y:S05]  /*24f00*/  BSYNC B0 ;  /* 0x0000000000007941 */ /* 0x000fea0003800000 */
.L_x_1697:
[----:B------:R-:W-:-:S05]  /*24f10*/  IMAD R3, R0, R3, RZ ;  /* 0x0000000300037224 */ /* 0x000fca00078e02ff */
[----:B------:R-:W-:-:S07]  /*24f20*/  VIMNMX R2, R2, R3, !PT ;  /* 0x0000000302027248 */ /* 0x000fce0007fe0100 */
.L_x_1696:
[----:B------:R-:W-:Y:S01]  /*24f30*/  SHF.R.S32.HI R3, RZ, 0x1f, R2 ;  /* 0x0000001fff037819 */ /* 0x000fe20000011402 */
[----:B------:R-:W-:Y:S03]  /*24f40*/  BSSY B6, `(.L_x_1700) ;  /* 0x0000367000067945 */ /* 0x000fe60003800000 */
[----:B------:R-:W-:-:S04]  /*24f50*/  LEA.HI R3, R3, R2, RZ, 0x6 ;  /* 0x0000000203037211 */ /* 0x000fc800078f30ff */
[----:B------:R-:W-:-:S04]  /*24f60*/  SHF.R.S32.HI R3, RZ, 0x6, R3 ;  /* 0x00000006ff037819 */ /* 0x000fc80000011403 */
[----:B------:R-:W-:-:S04]  /*24f70*/  VIMNMX R0, RZ, R3, !PT ;  /* 0x00000003ff007248 */ /* 0x000fc80007fe0100 */
[----:B------:R-:W-:Y:S01]  /*24f80*/  ISETP.GT.AND P0, PT, R6, R0, PT ;  /* 0x000000000600720c */ /* 0x000fe20003f04270 */
[----:B------:R4:W-:-:S12]  /*24f90*/  STL [R1+0x18], R0 ;  /* 0x0000180001007387 */ /* 0x0009d80000100800 */
[----:B----4-:R-:W-:Y:S05]  /*24fa0*/  @P0 BRA `(.L_x_1701) ;  /* 0x0000000000480947 */ /* 0x010fea0003800000 */
[----:B------:R-:W4:Y:S02]  /*24fb0*/  S2R R0, SR_TID.X ;  /* 0x0000000000007919 */ /* 0x000f240000002100 */
[----:B----4-:R-:W-:-:S04]  /*24fc0*/  LOP3.LUT R0, R0, 0x1f, RZ, 0xc0, !PT ;  /* 0x0000001f00007812 */ /* 0x010fc800078ec0ff */
[----:B------:R-:W-:-:S13]  /*24fd0*/  ISETP.NE.AND P1, PT, R0, RZ, PT ;  /* 0x000000ff0000720c */ /* 0x000fda0003f25270 */
[----:B------:R-:W-:Y:S05]  /*24fe0*/  @P1 BRA `(.L_x_1702) ;  /* 0x0000003400701947 */ /* 0x000fea0003800000 */
[----:B-12---:R-:W1:Y:S01]  /*24ff0*/  S2R R7, SR_LANEID ;  /* 0x0000000000077919 */ /* 0x006e620000000000 */
        /* <DEDUP_REMOVED lines=11> */
[----:B-1----:R-:W-:Y:S01]  /*250b0*/  IADD3 R16, R0, UR39, R7 ;  /* 0x0000002700107c10 */ /* 0x002fe2000fffe007 */
[----:B------:R-:W-:Y:S06]  /*250c0*/  BRA `(.L_x_1702) ;  /* 0x0000003400387947 */ /* 0x000fec0003800000 */
.L_x_1701:
[----:B------:R-:W4:Y:S01]  /*250d0*/  S2R R3, SR_CgaCtaId ;  /* 0x0000000000037919 */ /* 0x000f220000008800 */
[----:B------:R-:W-:-:S04]  /*250e0*/  MOV R0, 0x400 ;  /* 0x0000040000007802 */ /* 0x000fc80000000f00 */
[----:B----4-:R-:W-:-:S05]  /*250f0*/  LEA R2, R3, R0, 0x18 ;  /* 0x0000000003027211 */ /* 0x010fca00078ec0ff */
[----:B------:R4:W-:Y:S01]  /*25100*/  STL [R1+0x20], R2 ;  /* 0x0000200201007387 */ /* 0x0009e20000100800 */
[----:B------:R-:W-:-:S05]  /*25110*/  VIADD R0, R2, 0x20400 ;  /* 0x0002040002007836 */ /* 0x000fca0000000000 */
[----:B------:R-:W-:-:S13]  /*25120*/  LOP3.LUT P0, RZ, R0, 0x3ff, RZ, 0xc0, !PT ;  /* 0x000003ff00ff7812 */ /* 0x000fda000780c0ff */
[----:B----4-:R-:W-:Y:S05]  /*25130*/  @!P0 BRA `(.L_x_1703) ;  /* 0x0000000000408947 */ /* 0x010fea0003800000 */
[----:B------:R-:W-:Y:S01]  /*25140*/  MOV R2, 0x0 ;  /* 0x0000000000027802 */ /* 0x000fe20000000f00 */
[----:B------:R-:W-:Y:S01]  /*25150*/  ULDC.64 UR6, c[0x4][0x1b8] ;  /* 0x01006e0000067ab9 */ /* 0x000fe20000000a00 */
[----:B------:R-:W-:Y:S01]  /*25160*/  ULDC.64 UR8, c[0x4][0x1c0] ;  /* 0x0100700000087ab9 */ /* 0x000fe20000000a00 */
[----:B------:R-:W-:Y:S01]  /*25170*/  ULDC.64 UR4, c[0x4][0x140] ;  /* 0x0100500000047ab9 */ /* 0x000fe20000000a00 */
[----:B------:R-:W-:Y:S02]  /*25180*/  IMAD.U32 R4, RZ, RZ, UR6 ;  /* 0x00000006ff047e24 */ /* 0x000fe4000f8e00ff */
[----:B------:R-:W4:Y:S01]  /*25190*/  LDC.64 R2, c[0x4][R2] ;  /* 0x0100000002027b82 */ /* 0x000f220000000a00 */
[----:B------:R-:W-:Y:S02]  /*251a0*/  IMAD.U32 R5, RZ, RZ, UR7 ;  /* 0x00000007ff057e24 */ /* 0x000fe4000f8e00ff */
[----:B---3--:R-:W-:Y:S02]  /*251b0*/  IMAD.U32 R6, RZ, RZ, UR8 ;  /* 0x00000008ff067e24 */ /* 0x008fe4000f8e00ff */
[----:B-12---:R-:W-:-:S02]  /*251c0*/  IMAD.U32 R7, RZ, RZ, UR9 ;  /* 0x00000009ff077e24 */ /* 0x006fc4000f8e00ff */
[----:B------:R-:W-:Y:S02]  /*251d0*/  IMAD.U32 R10, RZ, RZ, UR4 ;  /* 0x00000004ff0a7e24 */ /* 0x000fe4000f8e00ff */
[----:B0-----:R-:W-:Y:S02]  /*251e0*/  IMAD.U32 R11, RZ, RZ, UR5 ;  /* 0x00000005ff0b7e24 */ /* 0x001fe4000f8e00ff */
[----:B------:R-:W-:Y:S02]  /*251f0*/  IMAD.MOV.U32 R8, RZ, RZ, 0x70 ;  /* 0x00000070ff087424 */ /* 0x000fe400078e00ff */
[----:B------:R-:W-:Y:S02]  /*25200*/  IMAD.MOV.U32 R12, RZ, RZ, 0x1 ;  /* 0x00000001ff0c7424 */ /* 0x000fe400078e00ff */
[----:B------:R-:W-:-:S07]  /*25210*/  IMAD.MOV.U32 R13, RZ, RZ, RZ ;  /* 0x000000ffff0d7224 */ /* 0x000fce00078e00ff */
[----:B------:R-:W-:-:S07]  /*25220*/  LEPC R20, `(.L_x_1703) ;  /* 0x000000001014794e */ /* 0x000fce0000000000 */
[----:B----4-:R-:W-:Y:S05]  /*25230*/  CALL.ABS.NOINC R2 ;  /* 0x0000000002007343 */ /* 0x010fea0003c00000 */
.L_x_1703:
[----:B------:R-:W4:Y:S02]  /*25240*/  LDL R2, [R1+0x20] ;  /* 0x0000200001027983 */ /* 0x000f240000100800 */
[----:B----4-:R-:W-:-:S05]  /*25250*/  VIADD R0, R2, 0x400 ;  /* 0x0000040002007836 */ /* 0x010fca0000000000 */
[----:B------:R-:W-:-:S13]  /*25260*/  LOP3.LUT P0, RZ, R0, 0x3ff, RZ, 0xc0, !PT ;  /* 0x000003ff00ff7812 */ /* 0x000fda000780c0ff */
[----:B------:R-:W-:Y:S05]  /*25270*/  @!P0 BRA `(.L_x_1704) ;  /* 0x0000000000808947 */ /* 0x000fea0003800000 */
[----:B------:R-:W-:Y:S01]  /*25280*/  MOV R0, 0x0 ;  /* 0x0000000000007802 */ /* 0x000fe20000000f00 */
[----:B------:R-:W-:Y:S01]  /*25290*/  ULDC.64 UR6, c[0x4][0x1b8] ;  /* 0x01006e0000067ab9 */ /* 0x000fe20000000a00 */
[----:B------:R-:W-:Y:S01]  /*252a0*/  ULDC.64 UR8, c[0x4][0x1c0] ;  /* 0x0100700000087ab9 */ /* 0x000fe20000000a00 */
[----:B------:R-:W-:Y:S01]  /*252b0*/  ULDC.64 UR4, c[0x4][0x148] ;  /* 0x0100520000047ab9 */ /* 0x000fe20000000a00 */
[----:B------:R4:W4:Y:S01]  /*252c0*/  LDC.64 R2, c[0x4][R0] ;  /* 0x0100000000027b82 */ /* 0x0009220000000a00 */
[----:B------:R-:W-:Y:S02]  /*252d0*/  IMAD.U32 R4, RZ, RZ, UR6 ;  /* 0x00000006ff047e24 */ /* 0x000fe4000f8e00ff */
        /* <DEDUP_REMOVED lines=10> */
.L_x_1705:
        /* <DEDUP_REMOVED lines=16> */
.L_x_1704:
[----:B------:R-:W4:Y:S01]  /*25480*/  LDL.LU R4, [R1+0x2c] ;  /* 0x00002c0001047983 */ /* 0x000f220000300800 */
[----:B------:R-:W0:Y:S01]  /*25490*/  LDC R0, c[0x0][0x428] ;  /* 0x00010a00ff007b82 */ /* 0x000e220000000800 */
[----:B------:R-:W-:Y:S01]  /*254a0*/  ULDC.64 UR4, c[0x0][0x9f8] ;  /* 0x00027e0000047ab9 */ /* 0x000fe20000000a00 */
[----:B------:R-:W-:Y:S01]  /*254b0*/  IMAD.MOV.U32 R5, RZ, RZ, R19 ;  /* 0x000000ffff057224 */ /* 0x000fe200078e0013 */
[----:B------:R-:W-:Y:S01]  /*254c0*/  ULDC.64 UR6, c[0x0][0x208] ;  /* 0x0000820000067ab9 */ /* 0x000fe20000000a00 */
[----:B0-----:R-:W-:Y:S01]  /*254d0*/  ISETP.NE.AND P0, PT, R0, 0x1, PT ;  /* 0x000000010000780c */ /* 0x001fe20003f05270 */
[----:B------:R-:W-:-:S12]  /*254e0*/  IMAD.MOV.U32 R0, RZ, RZ, R18 ;  /* 0x000000ffff007224 */ /* 0x000fd800078e0012 */
[----:B------:R-:W0:Y:S08]  /*254f0*/  @P0 LDC R3, c[0x0][0x42c] ;  /* 0x00010b00ff030b82 */ /* 0x000e300000000800 */
[----:B------:R-:W1:Y:S01]  /*25500*/  @P0 LDC R2, c[0x0][0x430] ;  /* 0x00010c00ff020b82 */ /* 0x000e620000000800 */
[----:B0-----:R-:W-:-:S05]  /*25510*/  @P0 IMAD.HI.U32 R3, R18, R3, RZ ;  /* 0x0000000312030227 */ /* 0x001fca00078e00ff */
[----:B-1----:R-:W-:Y:S02]  /*25520*/  @P0 SHF.R.U32.HI R0, RZ, R2, R3 ;  /* 0x00000002ff000219 */ /* 0x002fe40000011603 */
[----:B------:R-:W-:-:S04]  /*25530*/  ISETP.NE.U32.AND P0, PT, RZ, UR4, PT ;  /* 0x00000004ff007c0c */ /* 0x000fc8000bf05070 */
[----:B------:R-:W-:Y:S01]  /*25540*/  ISETP.NE.AND.EX P0, PT, RZ, UR5, PT, P0 ;  /* 0x00000005ff007c0c */ /* 0x000fe2000bf05300 */
[----:B------:R-:W-:-:S12]  /*25550*/  ULDC.64 UR4, c[0x0][0xa00] ;  /* 0x0002800000047ab9 */ /* 0x000fd80000000a00 */
[----:B--23--:R-:W0:Y:S02]  /*25560*/  @P0 LDC.64 R6, c[0x0][0x9f8] ;  /* 0x00027e00ff060b82 */ /* 0x00ce240000000a00 */
[----:B0-----:R-:W-:-:S05]  /*25570*/  @P0 IMAD.WIDE R6, R19, 0x4, R6 ;  /* 0x0000000413060825 */ /* 0x001fca00078e0206 */
[----:B------:R0:W5:Y:S01]  /*25580*/  @P0 LDG.E R5, desc[UR6][R6.64] ;  /* 0x0000000606050981 */ /* 0x000162000c1e1900 */
[----:B------:R-:W-:-:S04]  /*25590*/  ISETP.NE.U32.AND P0, PT, RZ, UR4, PT ;  /* 0x00000004ff007c0c */ /* 0x000fc8000bf05070 */
[----:B------:R-:W-:-:S04]  /*255a0*/  ISETP.NE.AND.EX P0, PT, RZ, UR5, PT, P0 ;  /* 0x00000005ff007c0c */ /* 0x000fc8000bf05300 */
[----:B------:R-:W-:Y:S01]  /*255b0*/  SEL R2, R19, RZ, !P0 ;  /* 0x000000ff13027207 */ /* 0x000fe20004000000 */
[----:B----4-:R-:W-:Y:S02]  /*255c0*/  IMAD R3, R17, 0x80, R4 ;  /* 0x0000008011037824 */ /* 0x010fe400078e0204 */
[----:B------:R-:W1:Y:S02]  /*255d0*/  S2R R4, SR_TID.X ;  /* 0x0000000000047919 */ /* 0x000e640000002100 */
[----:B-1----:R-:W-:-:S04]  /*255e0*/  LOP3.LUT R4, R4, 0x1f, RZ, 0xc0, !PT ;  /* 0x0000001f04047812 */ /* 0x002fc800078ec0ff */
[----:B------:R-:W-:-:S04]  /*255f0*/  ISETP.NE.AND P6, PT, R4, RZ, PT ;  /* 0x000000ff0400720c */ /* 0x000fc80003fc5270 */
[----:B------:R-:W-:-:S09]  /*25600*/  PLOP3.LUT P1, PT, P6, PT, PT, 0x8, 0x0 ;  /* 0x000000000000781c */ /* 0x000fd2000372e170 */
[----:B------:R-:W-:-:S05]  /*25610*/  VOTEU.ALL UP1, P6 ;  /* 0x00000000003f7886 */ /* 0x000fca0003020000 */
[----:B------:R-:W-:-:S04]  /*25620*/  @!UP1 UIADD3 UR8, UP0, UR36, 0x270, URZ ;  /* 0x0000027024089890 */ /* 0x000fc8000ff1e03f */
[----:B------:R-:W-:-:S03]  /*25630*/  @!UP1 UIADD3.X UR9, URZ, UR37, URZ, UP0, !UPT ;  /* 0x000000253f099290 */ /* 0x000fc600087fe43f */
[----:B0-----:R-:W-:-:S09]  /*25640*/  VOTEU.ALL UP0, P6 ;  /* 0x00000000003f7886 */ /* 0x001fd20003000000 */
.L_x_1706:
        /* <DEDUP_REMOVED lines=16> */
.L_x_1707:
        /* <DEDUP_REMOVED lines=15> */
.L_x_1708:
        /* <DEDUP_REMOVED lines=15> */
.L_x_1709:
        /* <DEDUP_REMOVED lines=9> */
[----:B------:R-:W2:Y:S01]  /*259c0*/  LDL R4, [R1+0x24] ;  /* 0x0000240001047983 */ /* 0x000ea20000100800 */
[----:B------:R-:W0:Y:S01]  /*259d0*/  LDC.64 R8, c[0x0][0x3f8] ;  /* 0x0000fe00ff087b82 */ /* 0x000e220000000a00 */
[----:B------:R-:W-:Y:S02]  /*259e0*/  ULDC.64 UR4, c[0x0][0xa08] ;  /* 0x0002820000047ab9 */ /* 0x000fe40000000a00 */
[----:B0-----:R-:W-:Y:S01]  /*259f0*/  LOP3.LUT P0, RZ, R8, UR4, RZ, 0xfc, !PT ;  /* 0x0000000408ff7c12 */ /* 0x001fe2000f80fcff */
[----:B------:R-:W-:-:S03]  /*25a00*/  UMOV UR4, 0xffffffff ;  /* 0xffffffff00047882 */ /* 0x000fc60000000000 */
[----:B------:R-:W-:-:S04]  /*25a10*/  LOP3.LUT P0, RZ, R9, UR5, RZ, 0xfc, P0 ;  /* 0x0000000509ff7c12 */ /* 0x000fc8000800fcff */
[----:B-----5:R-:W-:Y:S01]  /*25a20*/  SEL R6, R5, RZ, !P0 ;  /* 0x000000ff05067207 */ /* 0x020fe20004000000 */
[----:B--2---:R-:W-:Y:S01]  /*25a30*/  VIADD R4, R4, 0xffffffff ;  /* 0xffffffff04047836 */ /* 0x004fe20000000000 */
[----:B------:R-:W-:Y:S07]  /*25a40*/  BRA.DIV UR4, `(.L_x_1710) ;  /* 0x0000005604b47947 */ /* 0x000fee000b800000 */
.L_x_1894:
[----:B------:R-:W-:Y:S01]  /*25a50*/  UMOV UR4, 0xffffffff ;  /* 0xffffffff00047882 */ /* 0x000fe20000000000 */
[----:B------:R-:W-:Y:S02]  /*25a60*/  SHF.R.S32.HI R17, RZ, 0x1f, R5 ;  /* 0x0000001fff117819 */ /* 0x000fe40000011405 */
[----:B------:R-:W-:Y:S05]  /*25a70*/  BRA.DIV UR4, `(.L_x_1711) ;  /* 0x0000005604dc7947 */ /* 0x000fea000b800000 */
[----:B------:R-:W-:-:S13]  /*25a80*/  ELECT P6, URZ, PT ;  /* 0x00000000003f782f */ /* 0x000fda00038c0000 */
.L_x_1897:
[----:B------:R-:W-:Y:S05]  /*25a90*/  @!P6 BRA `(.L_x_1712) ;  /* 0x000000040038e947 */ /* 0x000fea0003800000 */
[----:B------:R-:W-:-:S04]  /*25aa0*/  ISETP.NE.U32.AND P0, PT, R8, RZ, PT ;  /* 0x000000ff0800720c */ /* 0x000fc80003f05070 */
        /* <DEDUP_REMOVED lines=17> */
[----:B------:R-:W-:-:S04]  /*25bc0*/  LEA R10, P0, R6, R8, 0x2 ;  /* 0x00000008060a7211 */ /* 0x000fc800078010ff */
[----:B------:R-:W-:-:S05]  /*25bd0*/  LEA.HI.X R11, R6, R9, R7, 0x2, P0 ;  /* 0x00000009060b7211 */ /* 0x000fca00000f1407 */
[----:B------:R0:W5:Y:S04]  /*25be0*/  LDG.E R6, desc[UR6][R10.64] ;  /* 0x000000060a067981 */ /* 0x000168000c1e1900 */
.L_x_1713:
        /* <DEDUP_REMOVED lines=9> */
.L_x_1898:
        /* <DEDUP_REMOVED lines=11> */
.L_x_1715:
[----:B------:R-:W2:Y:S01]  /*25d30*/  LDL R11, [R1] ;  /* 0x00000000010b7983 */ /* 0x000ea20000100800 */
[----:B------:R-:W-:-:S03]  /*25d40*/  MOV R12, 0x400 ;  /* 0x00000400000c7802 */ /* 0x000fc60000000f00 */
[----:B0-----:R-:W3:Y:S01]  /*25d50*/  LDL R10, [R1+0x4] ;  /* 0x00000400010a7983 */ /* 0x001ee20000100800 */
[----:B------:R-:W0:Y:S01]  /*25d60*/  S2R R13, SR_CgaCtaId ;  /* 0x00000000000d7919 */ /* 0x000e220000008800 */
        /* <DEDUP_REMOVED lines=33> */
.L_x_1712:
        /* <DEDUP_REMOVED lines=55> */
.L_x_1899:
[----:B------:R-:W-:Y:S05]  /*262f0*/  BSYNC B0 ;  /* 0x0000000000007941 */ /* 0x000fea0003800000 */
.L_x_1716:
[----:B0-----:R-:W2:Y:S04]  /*26300*/  LDL R3, [R1+0x24] ;  /* 0x0000240001037983 */ /* 0x001ea80000100800 */
[----:B------:R-:W3:Y:S01]  /*26310*/  LDL R10, [R1+0x18] ;  /* 0x00001800010a7983 */ /* 0x000ee20000100800 */
[----:B------:R-:W-:Y:S01]  /*26320*/  BSSY B0, `(.L_x_1718) ;  /* 0x00001cd000007945 */ /* 0x000fe20003800000 */
[----:B--2---:R-:W-:-:S05]  /*26330*/  VIADD R7, R3, 0xfffffffe ;  /* 0xfffffffe03077836 */ /* 0x004fca0000000000 */
[----:B---3--:R-:W-:-:S13]  /*26340*/  ISETP.GE.AND P0, PT, R7, R10, PT ;  /* 0x0000000a0700720c */ /* 0x008fda0003f06270 */
[----:B------:R-:W-:Y:S05]  /*26350*/  @!P0 BRA `(.L_x_1719) ;  /* 0x0000001c00248947 */ /* 0x000fea0003800000 */
[----:B------:R-:W-:Y:S01]  /*26360*/  IMAD.MOV R13, RZ, RZ, -R3 ;  /* 0x000000ffff0d7224 */ /* 0x000fe200078e0a03 */
[----:B------:R-:W-:Y:S01]  /*26370*/  LOP3.LUT R2, RZ, R10, RZ, 0x33, !PT ;  /* 0x0000000aff027212 */ /* 0x000fe200078e33ff */
[----:B------:R-:W-:Y:S03]  /*26380*/  BSSY B1, `(.L_x_1720) ;  /* 0x000009a000017945 */ /* 0x000fe60003800000 */
        /* <DEDUP_REMOVED lines=36> */
.L_x_1724:
[----:B0-----:R-:W0:Y:S01]  /*265d0*/  S2R R8, SR_CgaCtaId ;  /* 0x0000000000087919 */ /* 0x001e220000008800 */
[----:B------:R-:W-:-:S04]  /*265e0*/  MOV R3, 0x400 ;  /* 0x0000040000037802 */ /* 0x000fc80000000f00 */
[----:B0-----:R-:W-:Y:S02]  /*265f0*/  LEA R3, R8, R3, 0x18 ;  /* 0x0000000308037211 */ /* 0x001fe400078ec0ff */
[----:B------:R-:W-:-:S03]  /*26600*/  SHF.L.U32 R8, R14, 0x1f, RZ ;  /* 0x0000001f0e087819 */ /* 0x000fc600000006ff */
[----:B------:R-:W-:-:S04]  /*26610*/  IMAD R3, R12, 0x8, R3 ;  /* 0x000000080c037824 */ /* 0x000fc800078e0203 */
[----:B------:R-:W0:Y:S02]  /*26620*/  SYNCS.PHASECHK.TRANS64.TRYWAIT P0, [R3+URZ+0x30840], R8 ;  /* 0x03084008030075a7 */ /* 0x000e24000800017f */
[----:B0-----:R-:W-:Y:S05]  /*26630*/  @!P0 BRA `(.L_x_1725) ;  /* 0x0000004c00408947 */ /* 0x001fea0003800000 */
.L_x_1900:
        /* <DEDUP_REMOVED lines=11> */
.L_x_1726:
[----:B------:R-:W2:Y:S04]  /*266f0*/  LDL R15, [R1+0x4] ;  /* 0x00000400010f7983 */ /* 0x000ea80000100800 */
[----:B0-----:R-:W3:Y:S01]  /*26700*/  LDL.LU R8, [R1+0x8] ;  /* 0x0000080001087983 */ /* 0x001ee20000300800 */
        /* <DEDUP_REMOVED lines=39> */
.L_x_1901:
        /* <DEDUP_REMOVED lines=10> */
.L_x_1728:
[----:B------:R-:W2:Y:S02]  /*26a20*/  LDL R8, [R1+0x14] ;  /* 0x0000140001087983 */ /* 0x000ea40000100800 */
[----:B--2---:R-:W-:-:S13]  /*26a30*/  LOP3.LUT P0, RZ, R8, 0x40, RZ, 0xc0, !PT ;  /* 0x0000004008ff7812 */ /* 0x004fda000780c0ff */
[----:B------:R-:W-:Y:S05]  /*26a40*/  @P0 BRA `(.L_x_1729) ;  /* 0x0000000000040947 */ /* 0x000fea0003800000 */
[----:B------:R-:W-:Y:S01]  /*26a50*/  BPT.TRAP 0x1 ;  /* 0x000000040000795c */ /* 0x000fe20000300000 */
.L_x_1729:
[----:B------:R-:W2:Y:S01]  /*26a60*/  LDL.LU R9, [R1] ;  /* 0x0000000001097983 */ /* 0x000ea20000300800 */
        /* <DEDUP_REMOVED lines=28> */
[----:B------:R0:W-:Y:S01]  /*26c30*/  UTMALDG.4D [UR8], [UR4], desc[UR6] ;  /* 0x00000608040075b4 */ /* 0x0001e20008019000 */
[----:B------:R-:W-:Y:S01]  /*26c40*/  IMAD.MOV.U32 R4, RZ, RZ, R7 ;  /* 0x000000ffff047224 */ /* 0x000fe200078e0007 */
        /* <DEDUP_REMOVED lines=8> */
.L_x_1723:
[----:B------:R-:W-:Y:S05]  /*26cd0*/  BSYNC B2 ;  /* 0x0000000000027941 */ /* 0x000fea0003800000 */
.L_x_1722:
[----:B------:R-:W2:Y:S04]  /*26ce0*/  LDL R2, [R1+0x24] ;  /* 0x0000240001027983 */ /* 0x000ea80000100800 */
[----:B------:R0:W-:Y:S04]  /*26cf0*/  STL [R1+0x8], R14 ;  /* 0x0000080e01007387 */ /* 0x0001e80000100800 */
[----:B------:R0:W-:Y:S02]  /*26d00*/  STL [R1], R12 ;  /* 0x0000000c01007387 */ /* 0x0001e40000100800 */
[----:B0-2---:R-:W-:-:S07]  /*26d10*/  VIADD R7, R2, 0xfffffffd ;  /* 0xfffffffd02077836 */ /* 0x005fce0000000000 */
.L_x_1721:
[----:B------:R-:W-:Y:S05]  /*26d20*/  BSYNC B1 ;  /* 0x0000000000017941 */ /* 0x000fea0003800000 */
.L_x_1720:
[----:B------:R-:W2:Y:S01]  /*26d30*/  LDL.LU R2, [R1+0x24] ;  /* 0x0000240001027983 */ /* 0x000ea20000300800 */
[----:B------:R-:W-:Y:S01]  /*26d40*/  VIADD R13, R13, 0xfffffffe ;  /* 0xfffffffe0d0d7836 */ /* 0x000fe20000000000 */
[----:B--2---:R-:W-:-:S04]  /*26d50*/  LOP3.LUT R2, RZ, R2, RZ, 0x33, !PT ;  /* 0x00000002ff027212 */ /* 0x004fc800078e33ff */
[----:B------:R-:W-:-:S13]  /*26d60*/  ISETP.NE.AND P0, PT, R13, R2, PT ;  /* 0x000000020d00720c */ /* 0x000fda0003f05270 */
[----:B------:R-:W-:Y:S05]  /*26d70*/  @!P0 BRA `(.L_x_1719) ;  /* 0x00000010009c8947 */ /* 0x000fea0003800000 */
[----:B------:R-:W-:-:S07]  /*26d80*/  IMAD.MOV.U32 R13, RZ, RZ, R6 ;  /* 0x000000ffff0d7224 */ /* 0x000fce00078e0006 */
.L_x_1746:
        /* <DEDUP_REMOVED lines=24> */
[--C-:B------:R-:W-:Y:S01]  /*26f10*/  SHF.R.S32.HI R3, RZ, 0x1f, R2.reuse ;  /* 0x0000001fff037819 */ /* 0x100fe20000011402 */
[----:B------:R-:W-:Y:S02]  /*26f20*/  IMAD.MOV R12, RZ, RZ, -R2 ;  /* 0x000000ffff0c7224 */ /* 0x000fe400078e0a02 */
[C---:B------:R-:W-:Y:S02]  /*26f30*/  IMAD R10, R5.reuse, UR7, R10 ;  /* 0x00000007050a7c24 */ /* 0x040fe4000f8e020a */
[----:B------:R-:W-:-:S04]  /*26f40*/  IMAD.WIDE.U32 R2, R5, UR6, R2 ;  /* 0x0000000605027c25 */ /* 0x000fc8000f8e0002 */
[----:B------:R-:W-:Y:S01]  /*26f50*/  IMAD.IADD R3, R10, 0x1, R3 ;  /* 0x000000010a037824 */ /* 0x000fe200078e0203 */
[----:B------:R-:W-:Y:S01]  /*26f60*/  LEA R10, P0, R2, UR4, 0x2 ;  /* 0x00000004020a7c11 */ /* 0x000fe2000f8010ff */
[----:B------:R-:W-:-:S03]  /*26f70*/  IMAD R12, R11, R12, R7 ;  /* 0x0000000c0b0c7224 */ /* 0x000fc600078e0207 */
[----:B------:R-:W-:-:S05]  /*26f80*/  LEA.HI.X R11, R2, UR5, R3, 0x2, P0 ;  /* 0x00000005020b7c11 */ /* 0x000fca00080f1403 */
[----:B------:R0:W5:Y:S04]  /*26f90*/  LDG.E R13, desc[UR8][R10.64] ;  /* 0x000000080a0d7981 */ /* 0x000168000c1e1900 */
.L_x_1732:
[----:B------:R-:W1:Y:S01]  /*26fa0*/  S2R R3, SR_CgaCtaId ;  /* 0x0000000000037919 */ /* 0x000e620000008800 */
[----:B------:R-:W-:-:S04]  /*26fb0*/  MOV R2, 0x400 ;  /* 0x0000040000027802 */ /* 0x000fc80000000f00 */
[----:B-1----:R-:W-:Y:S02]  /*26fc0*/  LEA R2, R3, R2, 0x18 ;  /* 0x0000000203027211 */ /* 0x002fe400078ec0ff */
[----:B------:R-:W-:-:S03]  /*26fd0*/  SHF.L.U32 R3, R9, 0x1f, RZ ;  /* 0x0000001f09037819 */ /* 0x000fc600000006ff */
[----:B------:R-:W-:-:S04]  /*26fe0*/  IMAD R2, R8, 0x8, R2 ;  /* 0x0000000808027824 */ /* 0x000fc800078e0202 */
[----:B------:R-:W1:Y:S02]  /*26ff0*/  SYNCS.PHASECHK.TRANS64.TRYWAIT P0, [R2+URZ+0x30840], R3 ;  /* 0x03084003020075a7 */ /* 0x000e64000800017f */
[----:B-1----:R-:W-:Y:S05]  /*27000*/  @!P0 BRA `(.L_x_1733) ;  /* 0x0000004000f48947 */ /* 0x002fea0003800000 */
.L_x_1902:
        /* <DEDUP_REMOVED lines=11> */
.L_x_1734:
        /* <DEDUP_REMOVED lines=41> */
.L_x_1903:
        /* <DEDUP_REMOVED lines=10> */
.L_x_1736:
[----:B------:R-:W2:Y:S02]  /*273f0*/  LDL R3, [R1+0x14] ;  /* 0x0000140001037983 */ /* 0x000ea40000100800 */
[----:B--2---:R-:W-:-:S13]  /*27400*/  LOP3.LUT P0, RZ, R3, 0x40, RZ, 0xc0, !PT ;  /* 0x0000004003ff7812 */ /* 0x004fda000780c0ff */
[----:B------:R-:W-:Y:S05]  /*27410*/  @P0 BRA `(.L_x_1737) ;  /* 0x0000000000040947 */ /* 0x000fea0003800000 */
[----:B------:R-:W-:Y:S01]  /*27420*/  BPT.TRAP 0x1 ;  /* 0x000000040000795c */ /* 0x000fe20000300000 */
.L_x_1737:
        /* <DEDUP_REMOVED lines=39> */
.L_x_1731:
[----:B------:R-:W-:Y:S05]  /*276a0*/  BSYNC B1 ;  /* 0x0000000000017941 */ /* 0x000fea0003800000 */
.L_x_1730:
        /* <DEDUP_REMOVED lines=31> */
[----:B------:R-:W-:-:S06]  /*278a0*/  LEA.HI.X R13, R2, UR5, R3, 0x2, P0 ;  /* 0x00000005020d7c11 */ /* 0x000fcc00080f1403 */
[----:B------:R1:W5:Y:S03]  /*278b0*/  LDG.E R13, desc[UR8][R12.64] ;  /* 0x000000080c0d7981 */ /* 0x000366000c1e1900 */
.L_x_1740:
[----:B------:R-:W2:Y:S01]  /*278c0*/  S2R R3, SR_CgaCtaId ;  /* 0x0000000000037919 */ /* 0x000ea20000008800 */
[----:B------:R-:W-:-:S04]  /*278d0*/  MOV R2, 0x400 ;  /* 0x0000040000027802 */ /* 0x000fc80000000f00 */
[----:B--2---:R-:W-:Y:S02]  /*278e0*/  LEA R2, R3, R2, 0x18 ;  /* 0x0000000203027211 */ /* 0x004fe400078ec0ff */
[----:B------:R-:W-:-:S03]  /*278f0*/  SHF.L.U32 R3, R14, 0x1f, RZ ;  /* 0x0000001f0e037819 */ /* 0x000fc600000006ff */
[----:B------:R-:W-:-:S04]  /*27900*/  IMAD R2, R15, 0x8, R2 ;  /* 0x000000080f027824 */ /* 0x000fc800078e0202 */
[----:B------:R-:W2:Y:S02]  /*27910*/  SYNCS.PHASECHK.TRANS64.TRYWAIT P0, [R2+URZ+0x30840], R3 ;  /* 0x03084003020075a7 */ /* 0x000ea4000800017f */
[----:B--2---:R-:W-:Y:S05]  /*27920*/  @!P0 BRA `(.L_x_1741) ;  /* 0x0000003800d48947 */ /* 0x004fea0003800000 */
.L_x_1904:
        /* <DEDUP_REMOVED lines=11> */
.L_x_1742:
        /* <DEDUP_REMOVED lines=40> */
.L_x_1905:
        /* <DEDUP_REMOVED lines=10> */
.L_x_1744:
[----:B------:R-:W2:Y:S02]  /*27d00*/  LDL R3, [R1+0x14] ;  /* 0x0000140001037983 */ /* 0x000ea40000100800 */
[----:B--2---:R-:W-:-:S13]  /*27d10*/  LOP3.LUT P0, RZ, R3, 0x40, RZ, 0xc0, !PT ;  /* 0x0000004003ff7812 */ /* 0x004fda000780c0ff */
[----:B------:R-:W-:Y:S05]  /*27d20*/  @P0 BRA `(.L_x_1745) ;  /* 0x0000000000040947 */ /* 0x000fea0003800000 */
[----:B------:R-:W-:Y:S01]  /*27d30*/  BPT.TRAP 0x1 ;  /* 0x000000040000795c */ /* 0x000fe20000300000 */
.L_x_1745:
[----:B------:R-:W2:Y:S01]  /*27d40*/  LDL R3, [R1+0x4] ;  /* 0x0000040001037983 */ /* 0x000ea20000100800 */
        /* <DEDUP_REMOVED lines=37> */
.L_x_1739:
[----:B------:R-:W-:Y:S05]  /*27fa0*/  BSYNC B1 ;  /* 0x0000000000017941 */ /* 0x000fea0003800000 */
.L_x_1738:
[----:B------:R-:W2:Y:S01]  /*27fb0*/  LDL R2, [R1+0x18] ;  /* 0x0000180001027983 */ /* 0x000ea20000100800 */
[----:B------:R-:W-:Y:S01]  /*27fc0*/  VIADD R7, R7, 0xfffffffe ;  /* 0xfffffffe07077836 */ /* 0x000fe20000000000 */
[----:B--2---:R-:W-:-:S13]  /*27fd0*/  ISETP.GT.AND P0, PT, R11, R2, PT ;  /* 0x000000020b00720c */ /* 0x004fda0003f04270 */
[----:B------:R-:W-:Y:S05]  /*27fe0*/  @P0 BRA `(.L_x_1746) ;  /* 0xffffffec00680947 */ /* 0x000fea000383ffff */
.L_x_1719:
[----:B------:R-:W-:Y:S05]  /*27ff0*/  BSYNC B0 ;  /* 0x0000000000007941 */ /* 0x000fea0003800000 */
.L_x_1718:
        /* <DEDUP_REMOVED lines=14> */
[----:B-1----:R-:W-:-:S06]  /*280e0*/  LOP3.LUT R8, R8, UR4, RZ, 0xc0, !PT ;  /* 0x0000000408087c12 */ /* 0x002fcc000f8ec0ff */
[----:B------:R-:W1:Y:S01]  /*280f0*/  POPC R8, R8 ;  /* 0x0000000800087309 */ /* 0x000e620000000000 */
[----:B--2---:R-:W1:Y:S02]  /*28100*/  SHFL.IDX PT, R5, R2, R5, 0x1f ;  /* 0x00001f0502057589 */ /* 0x004e6400000e0000 */
[----:B-1----:R-:W-:-:S07]  /*28110*/  IADD3 R16, R5, UR39, R8 ;  /* 0x0000002705107c10 */ /* 0x002fce000fffe008 */
.L_x_1748:
[----:B------:R-:W-:Y:S05]  /*28120*/  BSYNC B0 ;  /* 0x0000000000007941 */ /* 0x000fea0003800000 */
.L_x_1747:
        /* <DEDUP_REMOVED lines=11> */
.L_x_1906:
        /* <DEDUP_REMOVED lines=10> */
.L_x_1752:
[----:B------:R-:W2:Y:S02]  /*28280*/  LDL R2, [R1+0x14] ;  /* 0x0000140001027983 */ /* 0x000ea40000100800 */
[----:B--2---:R-:W-:-:S13]  /*28290*/  LOP3.LUT P0, RZ, R2, 0x40, RZ, 0xc0, !PT ;  /* 0x0000004002ff7812 */ /* 0x004fda000780c0ff */
[----:B------:R-:W-:Y:S05]  /*282a0*/  @P0 BRA `(.L_x_1753) ;  /* 0x0000000000040947 */ /* 0x000fea0003800000 */
[----:B------:R-:W-:Y:S01]  /*282b0*/  BPT.TRAP 0x1 ;  /* 0x000000040000795c */ /* 0x000fe20000300000 */
.L_x_1753:
[----:B------:R-:W2:Y:S01]  /*282c0*/  LDL.LU R8, [R1+0x4] ;  /* 0x0000040001087983 */ /* 0x000ea20000300800 */
[----:B------:R-:W-:-:S03]  /*282d0*/  MOV R5, 0x400 ;  /* 0x0000040000057802 */ /* 0x000fc60000000f00 */
[----:B------:R-:W3:Y:S01]  /*282e0*/  LDL R2, [R1] ;  /* 0x0000000001027983 */ /* 0x000ee20000100800 */
        /* <DEDUP_REMOVED lines=34> */
.L_x_1750:
[----:B------:R-:W-:Y:S05]  /*28510*/  BSYNC B0 ;  /* 0x0000000000007941 */ /* 0x000fea0003800000 */
.L_x_1749:
        /* <DEDUP_REMOVED lines=9> */
.L_x_1702:
[----:B------:R-:W-:Y:S05]  /*285b0*/  BSYNC B6 ;  /* 0x0000000000067941 */ /* 0x000fea0003800000 */
.L_x_1700:
[----:B------:R-:W-:-:S03]  /*285c0*/  UMOV UR4, 0xffffffff ;  /* 0xffffffff00047882 */ /* 0x000fc60000000000 */
[----:B------:R-:W-:Y:S05]  /*285d0*/  BRA.DIV UR4, `(.L_x_1754) ;  /* 0x0000002e04e47947 */ /* 0x000fea000b800000 */
[----:B------:R0:W0:Y:S04]  /*285e0*/  SHFL.IDX PT, R4, R16, RZ, 0x1f ;  /* 0x00001fff10047589 */ /* 0x00002800000e0000 */
[----:B------:R-:W0:Y:S02]  /*285f0*/  SHFL.IDX PT, R16, R16, 0x1, 0x1f ;  /* 0x00201f0010107f89 */ /* 0x000e2400000e0000 */
.L_x_1910:
[----:B----4-:R-:W1:Y:S01]  /*28600*/  S2R R0, SR_TID.X ;  /* 0x0000000000007919 */ /* 0x010e620000002100 */
[----:B------:R-:W-:Y:S01]  /*28610*/  ULDC UR4, c[0x0][0xc14] ;  /* 0x0003050000047ab9 */ /* 0x000fe20000000800 */
[----:B------:R-:W-:Y:S01]  /*28620*/  BSSY B0, `(.L_x_1755) ;  /* 0x000000c000007945 */ /* 0x000fe20003800000 */
[----:B------:R-:W-:Y:S01]  /*28630*/  IMAD.MOV.U32 R17, RZ, RZ, RZ ;  /* 0x000000ffff117224 */ /* 0x000fe200078e00ff */
[----:B-12---:R-:W-:Y:S01]  /*28640*/  LOP3.LUT R7, R0, 0x1f, RZ, 0xc0, !PT ;  /* 0x0000001f00077812 */ /* 0x006fe200078ec0ff */
        /* <DEDUP_REMOVED lines=9> */
.L_x_1756:
[----:B------:R-:W-:Y:S05]  /*286e0*/  BSYNC B0 ;  /* 0x0000000000007941 */ /* 0x000fea0003800000 */
.L_x_1755:
[----:B------:R-:W-:-:S03]  /*286f0*/  UMOV UR4, 0xffffffff ;  /* 0xffffffff00047882 */ /* 0x000fc60000000000 */
[----:B------:R-:W-:Y:S05]  /*28700*/  BRA.DIV UR4, `(.L_x_1757) ;  /* 0x0000002e04e47947 */ /* 0x000fea000b800000 */
        /* <DEDUP_REMOVED lines=9> */
[----:B-1----:R-:W-:-:S05]  /*287a0*/  IMAD.IADD R3, R13, 0x1, R14 ;  /* 0x000000010d037824 */ /* 0x002fca00078e020e */
[----:B------:R-:W0:Y:S02]  /*287b0*/  SHFL.UP PT, R14, R3, 0x4, RZ ;  /* 0x04800000030e7989 */ /* 0x000e2400000e00ff */
[----:B0-----:R-:W-:Y:S02]  /*287c0*/  SEL R14, R14, RZ, P0 ;  /* 0x000000ff0e0e7207 */ /* 0x001fe40000000000 */
[----:B------:R-:W-:-:S03]  /*287d0*/  ISETP.GE.U32.AND P0, PT, R7, 0x10, PT ;  /* 0x000000100700780c */ /* 0x000fc60003f06070 */
[----:B------:R-:W-:-:S05]  /*287e0*/  IMAD.IADD R5, R3, 0x1, R14 ;  /* 0x0000000103057824 */ /* 0x000fca00078e020e */
[----:B------:R-:W3:Y:S02]  /*287f0*/  SHFL.UP PT, R14, R5, 0x8, RZ ;  /* 0x05000000050e7989 */ /* 0x000ee400000e00ff */
[----:B---3--:R-:W-:-:S05]  /*28800*/  SEL R6, R14, RZ, P1 ;  /* 0x000000ff0e067207 */ /* 0x008fca0000800000 */
[----:B------:R-:W-:-:S05]  /*28810*/  IMAD.IADD R6, R5, 0x1, R6 ;  /* 0x0000000105067824 */ /* 0x000fca00078e0206 */
[----:B------:R-:W0:Y:S02]  /*28820*/  SHFL.UP PT, R14, R6, 0x10, RZ ;  /* 0x06000000060e7989 */ /* 0x000e2400000e00ff */
[----:B0-----:R-:W-:-:S05]  /*28830*/  SEL R7, R14, RZ, P0 ;  /* 0x000000ff0e077207 */ /* 0x001fca0000000000 */
[----:B------:R-:W-:-:S05]  /*28840*/  IMAD.IADD R2, R6, 0x1, R7 ;  /* 0x0000000106027824 */ /* 0x000fca00078e0207 */
[----:B------:R0:W1:Y:S02]  /*28850*/  SHFL.IDX PT, R14, R2, 0x1f, 0x1f ;  /* 0x03e01f00020e7f89 */ /* 0x00006400000e0000 */
.L_x_1918:
[----:B------:R-:W-:Y:S02]  /*28860*/  ULDC UR4, c[0x0][0xc10] ;  /* 0x0003040000047ab9 */ /* 0x000fe40000000800 */
[----:B------:R-:W-:-:S04]  /*28870*/  IMAD.U32 R5, RZ, RZ, UR4 ;  /* 0x00000004ff057e24 */ /* 0x000fc8000f8e00ff */
[----:B-1----:R-:W-:-:S04]  /*28880*/  IMAD R3, R14, R5, RZ ;  /* 0x000000050e037224 */ /* 0x002fc800078e02ff */
[----:B------:R-:W-:-:S05]  /*28890*/  IMAD.IADD R16, R16, 0x1, R3 ;  /* 0x0000000110107824 */ /* 0x000fca00078e0203 */
[----:B------:R-:W-:-:S13]  /*288a0*/  ISETP.GT.AND P0, PT, R16, R4, PT ;  /* 0x000000041000720c */ /* 0x000fda0003f04270 */
[----:B------:R-:W-:Y:S05]  /*288b0*/  @P0 BRA `(.L_x_1758) ;  /* 0x0000000000b80947 */ /* 0x000fea0003800000 */
[----:B------:R-:W1:Y:S02]  /*288c0*/  LDC R0, c[0x0][0xc14] ;  /* 0x00030500ff007b82 */ /* 0x000e640000000800 */
.L_x_1763:
        /* <DEDUP_REMOVED lines=15> */
.L_x_1761:
[----:B------:R-:W-:Y:S05]  /*289c0*/  BSYNC B0 ;  /* 0x0000000000007941 */ /* 0x000fea0003800000 */
.L_x_1760:
        /* <DEDUP_REMOVED lines=11> */
[----:B0-----:R-:W-:-:S05]  /*28a80*/  IMAD.IADD R3, R13, 0x1, R14 ;  /* 0x000000010d037824 */ /* 0x001fca00078e020e */
        /* <DEDUP_REMOVED lines=11> */
.L_x_1926:
[----:B------:R-:W-:Y:S02]  /*28b40*/  ULDC UR4, c[0x0][0xc10] ;  /* 0x0003040000047ab9 */ /* 0x000fe40000000800 */
[----:B------:R-:W-:-:S04]  /*28b50*/  IMAD.U32 R5, RZ, RZ, UR4 ;  /* 0x00000004ff057e24 */ /* 0x000fc8000f8e00ff */
[----:B-1----:R-:W-:-:S04]  /*28b60*/  IMAD R3, R14, R5, RZ ;  /* 0x000000050e037224 */ /* 0x002fc800078e02ff */
[----:B------:R-:W-:-:S05]  /*28b70*/  IMAD.IADD R16, R3, 0x1, R16 ;  /* 0x0000000103107824 */ /* 0x000fca00078e0210 */
[----:B------:R-:W-:-:S13]  /*28b80*/  ISETP.GT.AND P0, PT, R16, R4, PT ;  /* 0x000000041000720c */ /* 0x000fda0003f04270 */
[----:B------:R-:W-:Y:S05]  /*28b90*/  @!P0 BRA `(.L_x_1763) ;  /* 0xfffffffc004c8947 */ /* 0x000fea000383ffff */
.L_x_1758:
        /* <DEDUP_REMOVED lines=8> */
.L_x_1930:
[----:B------:R-:W-:Y:S01]  /*28c20*/  ISETP.NE.AND P0, PT, R3, RZ, PT ;  /* 0x000000ff0300720c */ /* 0x000fe20003f05270 */
[----:B------:R-:W-:-:S12]  /*28c30*/  IMAD.MOV.U32 R7, RZ, RZ, RZ ;  /* 0x000000ffff077224 */ /* 0x000fd800078e00ff */
[----:B------:R-:W-:Y:S05]  /*28c40*/  @!P0 BRA `(.L_x_1765) ;  /* 0x0000000000108947 */ /* 0x000fea0003800000 */
[----:B------:R-:W-:Y:S01]  /*28c50*/  UMOV UR4, 0xffffffff ;  /* 0xffffffff00047882 */ /* 0x000fe20000000000 */
[----:B------:R-:W-:Y:S02]  /*28c60*/  VIADD R12, R6, 0xffffffff ;  /* 0xffffffff060c7836 */ /* 0x000fe40000000000 */
[----:B------:R-:W-:Y:S05]  /*28c70*/  BRA.DIV UR4, `(.L_x_1766) ;  /* 0x0000003204707947 */ /* 0x000fea000b800000 */
[----:B------:R3:W4:Y:S02]  /*28c80*/  SHFL.IDX PT, R7, R2, R12, 0x1f ;  /* 0x00001f0c02077589 */ /* 0x00072400000e0000 */
.L_x_1765:
[----:B0--3--:R-:W0:Y:S01]  /*28c90*/  LDC.64 R2, c[0x0][0xc68] ;  /* 0x00031a00ff027b82 */ /* 0x009e220000000a00 */
[----:B------:R-:W-:Y:S01]  /*28ca0*/  IMAD.IADD R19, R6, 0x1, R19 ;  /* 0x0000000106137824 */ /* 0x000fe200078e0213 */
[----:B------:R-:W-:-:S03]  /*28cb0*/  ULDC.64 UR4, c[0x0][0x208] ;  /* 0x0000820000047ab9 */ /* 0x000fc60000000a00 */
[----:B0-----:R-:W-:-:S05]  /*28cc0*/  IMAD.WIDE R2, R19, 0x4, R2 ;  /* 0x0000000413027825 */ /* 0x001fca00078e0202 */
[----:B------:R-:W1:Y:S01]  /*28cd0*/  LDG.E R9, desc[UR4][R2.64] ;  /* 0x0000000402097981 */ /* 0x000e62000c1e1900 */
[----:B----4-:R-:W-:Y:S02]  /*28ce0*/  IMAD R16, R7, R5, R16 ;  /* 0x0000000507107224 */ /* 0x010fe400078e0210 */
[----:B-12---:R-:W-:-:S05]  /*28cf0*/  IMAD R6, R17, R9, RZ ;  /* 0x0000000911067224 */ /* 0x006fca00078e02ff */
[----:B------:R-:W-:-:S04]  /*28d00*/  IABS R8, R6 ;  /* 0x0000000600087213 */ /* 0x000fc80000000000 */
[----:B------:R-:W0:Y:S08]  /*28d10*/  I2F.RP R11, R8 ;  /* 0x00000008000b7306 */ /* 0x000e300000209400 */
[----:B0-----:R-:W0:Y:S02]  /*28d20*/  MUFU.RCP R11, R11 ;  /* 0x0000000b000b7308 */ /* 0x001e240000001000 */
[----:B0-----:R-:W-:-:S06]  /*28d30*/  VIADD R12, R11, 0xffffffe ;  /* 0x0ffffffe0b0c7836 */ /* 0x001fcc0000000000 */
[----:B------:R-:W0:Y:S02]  /*28d40*/  F2I.FTZ.U32.TRUNC.NTZ R3, R12 ;  /* 0x0000000c00037305 */ /* 0x000e24000021f000 */
[----:B0-----:R-:W-:-:S04]  /*28d50*/  IMAD.MOV R2, RZ, RZ, -R3 ;  /* 0x000000ffff027224 */ /* 0x001fc800078e0a03 */
[----:B------:R-:W-:Y:S02]  /*28d60*/  IMAD R10, R2, R8, RZ ;  /* 0x00000008020a7224 */ /* 0x000fe400078e02ff */
[----:B------:R-:W-:-:S04]  /*28d70*/  IMAD.MOV.U32 R2, RZ, RZ, RZ ;  /* 0x000000ffff027224 */ /* 0x000fc800078e00ff */
[----:B------:R-:W-:-:S04]  /*28d80*/  IMAD.HI.U32 R10, R3, R10, R2 ;  /* 0x0000000a030a7227 */ /* 0x000fc800078e0002 */
[----:B------:R-:W-:Y:S01]  /*28d90*/  IMAD.IADD R2, R4, 0x1, -R16 ;  /* 0x0000000104027824 */ /* 0x000fe200078e0a10 */
[----:B------:R-:W-:-:S04]  /*28da0*/  IABS R4, R6 ;  /* 0x0000000600047213 */ /* 0x000fc80000000000 */
[----:B------:R-:W-:Y:S01]  /*28db0*/  IABS R3, R2 ;  /* 0x0000000200037213 */ /* 0x000fe20000000000 */
[----:B------:R-:W-:-:S04]  /*28dc0*/  IMAD.MOV R4, RZ, RZ, -R4 ;  /* 0x000000ffff047224 */ /* 0x000fc800078e0a04 */
        /* <DEDUP_REMOVED lines=17> */
[----:B------:R-:W-:-:S04]  /*28ee0*/  VIADDMNMX R9, R8, R5, R9, PT ;  /* 0x0000000508097246 */ /* 0x000fc80003800109 */
        /* <DEDUP_REMOVED lines=8> */
[----:B------:R-:W-:Y:S01]  /*28f70*/  IMAD.HI.U32 R11, R3, R11, R2 ;  /* 0x0000000b030b7227 */ /* 0x000fe200078e0002 */
[----:B------:R-:W-:Y:S02]  /*28f80*/  IABS R2, R4 ;  /* 0x0000000400027213 */ /* 0x000fe40000000000 */
[----:B------:R-:W-:-:S03]  /*28f90*/  IABS R3, R9 ;  /* 0x0000000900037213 */ /* 0x000fc60000000000 */
[----:B------:R-:W-:-:S04]  /*28fa0*/  IMAD.HI.U32 R11, R11, R2, RZ ;  /* 0x000000020b0b7227 */ /* 0x000fc800078e00ff */
[----:B------:R-:W-:-:S04]  /*28fb0*/  IMAD.MOV R3, RZ, RZ, -R3 ;  /* 0x000000ffff037224 */ /* 0x000fc800078e0a03 */
[----:B------:R-:W-:-:S05]  /*28fc0*/  IMAD R2, R11, R3, R2 ;  /* 0x000000030b027224 */ /* 0x000fca00078e0202 */
[----:B------:R-:W-:-:S13]  /*28fd0*/  ISETP.GT.U32.AND P0, PT, R5, R2, PT ;  /* 0x000000020500720c */ /* 0x000fda0003f04070 */
[----:B------:R-:W-:Y:S02]  /*28fe0*/  @!P0 IMAD.IADD R2, R2, 0x1, -R5 ;  /* 0x0000000102028824 */ /* 0x000fe400078e0a05 */
[----:B------:R-:W-:-:S03]  /*28ff0*/  @!P0 VIADD R11, R11, 0x1 ;  /* 0x000000010b0b8836 */ /* 0x000fc60000000000 */
[----:B------:R-:W-:Y:S02]  /*29000*/  ISETP.GE.U32.AND P0, PT, R2, R5, PT ;  /* 0x000000050200720c */ /* 0x000fe40003f06070 */
[C---:B------:R-:W-:Y:S01]  /*29010*/  LOP3.LUT R2, R4.reuse, R9, RZ, 0x3c, !PT ;  /* 0x0000000904027212 */ /* 0x040fe200078e3cff */
[----:B------:R-:W-:-:S10]  /*29020*/  IMAD.IADD R4, R4, 0x1, R7 ;  /* 0x0000000104047824 */ /* 0x000fd400078e0207 */
        /* <DEDUP_REMOVED lines=10> */
.L_x_1759:
[----:B------:R-:W-:Y:S01]  /*290d0*/  UMOV UR4, URZ ;  /* 0x0000003f00047c82 */ /* 0x000fe20008000000 */
[----:B------:R-:W-:Y:S01]  /*290e0*/  UMOV UR5, URZ ;  /* 0x0000003f00057c82 */ /* 0x000fe20008000000 */
[----:B------:R-:W-:Y:S01]  /*290f0*/  ULDC UR6, c[0x0][0xc14] ;  /* 0x0003050000067ab9 */ /* 0x000fe20000000800 */
[----:B------:R-:W-:Y:S02]  /*29100*/  IMAD.MOV.U32 R16, RZ, RZ, R4 ;  /* 0x000000ffff107224 */ /* 0x000fe400078e0004 */
[----:B------:R-:W-:Y:S02]  /*29110*/  IMAD.U32 R17, RZ, RZ, UR4 ;  /* 0x00000004ff117e24 */ /* 0x000fe4000f8e00ff */
[----:B------:R-:W-:Y:S02]  /*29120*/  IMAD.U32 R18, RZ, RZ, UR5 ;  /* 0x00000005ff127e24 */ /* 0x000fe4000f8e00ff */
[----:B------:R-:W-:-:S07]  /*29130*/  IMAD.U32 R19, RZ, RZ, UR6 ;  /* 0x00000006ff137e24 */ /* 0x000fce000f8e00ff */
.L_x_1767:
        /* <DEDUP_REMOVED lines=12> */
.L_x_1661:
        /* <DEDUP_REMOVED lines=12> */
.L_x_1933:
[----:B------:R-:W-:Y:S05]  /*292c0*/  BSYNC B0 ;  /* 0x0000000000007941 */ /* 0x000fea0003800000 */
.L_x_1769:
[----:B------:R-:W-:-:S03]  /*292d0*/  UMOV UR4, 0xffffffff ;  /* 0xffffffff00047882 */ /* 0x000fc60000000000 */
[----:B------:R-:W-:Y:S05]  /*292e0*/  BRA.DIV UR4, `(.L_x_1771) ;  /* 0x0000002e04107947 */ /* 0x000fea000b800000 */
[----:B------:R-:W2:Y:S02]  /*292f0*/  S2R R2, SR_TID.X ;  /* 0x0000000000027919 */ /* 0x000ea40000002100 */
[----:B--2---:R-:W-:-:S04]  /*29300*/  SHF.R.U32.HI R2, RZ, 0x5, R2 ;  /* 0x00000005ff027819 */ /* 0x004fc80000011602 */
[----:B------:R-:W-:-:S05]  /*29310*/  LOP3.LUT R2, R2, 0x3, RZ, 0xc0, !PT ;  /* 0x0000000302027812 */ /* 0x000fca00078ec0ff */
[----:B------:R2:W3:Y:S02]  /*29320*/  SHFL.IDX PT, R14, R2, RZ, 0x1f ;  /* 0x00001fff020e7589 */ /* 0x0004e400000e0000 */
.L_x_1936:
[----:B---3--:R-:W-:-:S13]  /*29330*/  ISETP.NE.AND P0, PT, R14, RZ, PT ;  /* 0x000000ff0e00720c */ /* 0x008fda0003f05270 */
[----:B------:R-:W-:Y:S05]  /*29340*/  @P0 BRA `(.L_x_1340) ;  /* 0x00000000009c0947 */ /* 0x000fea0003800000 */
[----:B------:R-:W-:-:S03]  /*29350*/  UMOV UR4, 0xffffffff ;  /* 0xffffffff00047882 */ /* 0x000fc60000000000 */
[----:B------:R-:W-:Y:S05]  /*29360*/  BRA.DIV UR4, `(.L_x_1772) ;  /* 0x0000002e04247947 */ /* 0x000fea000b800000 */
[----:B------:R-:W-:-:S13]  /*29370*/  ELECT P6, URZ, PT ;  /* 0x00000000003f782f */ /* 0x000fda00038c0000 */
.L_x_1939:
        /* <DEDUP_REMOVED lines=8> */
.L_x_1773:
        /* <DEDUP_REMOVED lines=14> */
.L_x_1940:
[----:B------:R-:W2:Y:S02]  /*294e0*/  SYNCS.PHASECHK.TRANS64.TRYWAIT P0, [R7+URZ], R2 ;  /* 0x00000002070075a7 */ /* 0x000ea4000800017f */
[----:B--2---:R-:W-:Y:S05]  /*294f0*/  @!P0 BRA `(.L_x_1775) ;  /* 0x0000002800f48947 */ /* 0x004fea0003800000 */
.L_x_1941:
[----:B------:R-:W-:Y:S05]  /*29500*/  @!P2 BRA `(.L_x_1776) ;  /* 0x000000000004a947 */ /* 0x000fea0003800000 */
[----:B------:R-:W-:Y:S01]  /*29510*/  BPT.TRAP 0x1 ;  /* 0x000000040000795c */ /* 0x000fe20000300000 */
.L_x_1776:
[----:B------:R-:W3:Y:S01]  /*29520*/  LDL.LU R4, [R1] ;  /* 0x0000000001047983 */ /* 0x000ee20000300800 */
[----:B------:R-:W-:-:S04]  /*29530*/  VIADD R0, R0, 0x30860 ;  /* 0x0003086000007836 */ /* 0x000fc80000000000 */
[----:B---3--:R-:W-:-:S04]  /*29540*/  IMAD R4, R4, 0x8, R0 ;  /* 0x0000000804047824 */ /* 0x008fc800078e0200 */
[----:B------:R-:W3:Y:S02]  /*29550*/  SYNCS.PHASECHK.TRANS64.TRYWAIT P0, [R4+URZ], R5 ;  /* 0x00000005040075a7 */ /* 0x000ee4000800017f */
[----:B---3--:R-:W-:Y:S05]  /*29560*/  @!P0 BRA `(.L_x_1777) ;  /* 0x0000002800ec8947 */ /* 0x008fea0003800000 */
.L_x_1942:
[----:B------:R-:W-:-:S07]  /*29570*/  IMAD R3, R3, 0x8, R0 ;  /* 0x0000000803037824 */ /* 0x000fce00078e0200 */
.L_x_1778:
[----:B----4-:R4:W0:Y:S02]  /*29580*/  SYNCS.PHASECHK.TRANS64.TRYWAIT P0, [R3+URZ], R2 ;  /* 0x00000002030075a7 */ /* 0x010824000800017f */
[----:B0-----:R-:W-:Y:S05]  /*29590*/  @!P0 NANOSLEEP.SYNCS 0x989680 ;  /* 0x009896800000895d */ /* 0x001fea0003900000 */
[----:B------:R-:W0:Y:S02]  /*295a0*/  @!P0 SYNCS.PHASECHK.TRANS64 P0, [R3+URZ], R2 ;  /* 0x00000002030085a7 */ /* 0x000e24000800007f */
[----:B0-----:R-:W-:Y:S05]  /*295b0*/  @!P0 BRA `(.L_x_1778) ;  /* 0xfffffffc00f08947 */ /* 0x001fea000383ffff */
.L_x_1340:
[----:B------:R-:W-:Y:S05]  /*295c0*/  BSYNC B7 ;  /* 0x0000000000077941 */ /* 0x000fea0003800000 */
.L_x_1337:
[----:B------:R-:W-:Y:S05]  /*295d0*/  EXIT ;  /* 0x000000000000794d */ /* 0x000fea0003800000 */
.L_x_1366:
[----:B0-----:R0:W1:Y:S02]  /*295e0*/  SYNCS.PHASECHK.TRANS64.TRYWAIT P5, [R98+URZ+0x30890], R109 ;  /* 0x0308906d620075a7 */ /* 0x00106400080a017f */
[----:B-1----:R-:W-:Y:S05]  /*295f0*/  @!P5 NANOSLEEP.SYNCS 0x989680 ;  /* 0x009896800000d95d */ /* 0x002fea0003900000 */
[----:B------:R-:W1:Y:S02]  /*29600*/  @!P5 SYNCS.PHASECHK.TRANS64 P5, [R98+URZ+0x30890], R109 ;  /* 0x0308906d6200d5a7 */ /* 0x000e6400080a007f */
[----:B-1----:R-:W-:Y:S05]  /*29610*/  @!P5 BRA `(.L_x_1366) ;  /* 0xfffffffc00f0d947 */ /* 0x002fea000383ffff */
[----:B------:R-:W-:Y:S05]  /*29620*/  BRA `(.L_x_1779) ;  /* 0xfffffda000647947 */ /* 0x000fea000383ffff */
.L_x_1404:
[----:B-1----:R1:W3:Y:S02]  /*29630*/  SYNCS.PHASECHK.TRANS64.TRYWAIT P5, [R98+URZ+0x30890], R109 ;  /* 0x0308906d620075a7 */ /* 0x0022e400080a017f */
[----:B---3--:R-:W-:Y:S05]  /*29640*/  @!P5 NANOSLEEP.SYNCS 0x989680 ;  /* 0x009896800000d95d */ /* 0x008fea0003900000 */
[----:B------:R-:W3:Y:S02]  /*29650*/  @!P5 SYNCS.PHASECHK.TRANS64 P5, [R98+URZ+0x30890], R109 ;  /* 0x0308906d6200d5a7 */ /* 0x000ee400080a007f */
[----:B---3--:R-:W-:Y:S05]  /*29660*/  @!P5 BRA `(.L_x_1404) ;  /* 0xfffffffc00f0d947 */ /* 0x008fea000383ffff */
[----:B------:R-:W-:Y:S05]  /*29670*/  BRA `(.L_x_1780) ;  /* 0xfffffdc400e47947 */ /* 0x000fea000383ffff */
.L_x_1421:
[----:B0-----:R0:W1:Y:S02]  /*29680*/  SYNCS.PHASECHK.TRANS64.TRYWAIT P0, [R98+URZ+0x30890], R109 ;  /* 0x0308906d620075a7 */ /* 0x001064000800017f */
[----:B-1----:R-:W-:Y:S05]  /*29690*/  @!P0 NANOSLEEP.SYNCS 0x989680 ;  /* 0x009896800000895d */ /* 0x002fea0003900000 */
[----:B------:R-:W1:Y:S02]  /*296a0*/  @!P0 SYNCS.PHASECHK.TRANS64 P0, [R98+URZ+0x30890], R109 ;  /* 0x0308906d620085a7 */ /* 0x000e64000800007f */
[----:B-1----:R-:W-:Y:S05]  /*296b0*/  @!P0 BRA `(.L_x_1421) ;  /* 0xfffffffc00f08947 */ /* 0x002fea000383ffff */
[----:B------:R-:W-:Y:S05]  /*296c0*/  BRA `(.L_x_1781) ;  /* 0xfffffde800987947 */ /* 0x000fea000383ffff */
.L_x_1427:
[----:B-1----:R1:W2:Y:S02]  /*296d0*/  SYNCS.PHASECHK.TRANS64.TRYWAIT P1, [R98+URZ+0x308b0], R109 ;  /* 0x0308b06d620075a7 */ /* 0x0022a4000802017f */
[----:B--2---:R-:W-:Y:S05]  /*296e0*/  @!P1 NANOSLEEP.SYNCS 0x989680 ;  /* 0x009896800000995d */ /* 0x004fea0003900000 */
[----:B------:R-:W2:Y:S02]  /*296f0*/  @!P1 SYNCS.PHASECHK.TRANS64 P1, [R98+URZ+0x308b0], R109 ;  /* 0x0308b06d620095a7 */ /* 0x000ea4000802007f */
[----:B--2---:R-:W-:Y:S05]  /*29700*/  @!P1 BRA `(.L_x_1427) ;  /* 0xfffffffc00f09947 */ /* 0x004fea000383ffff */
[----:B------:R-:W-:Y:S05]  /*29710*/  BRA `(.L_x_1782) ;  /* 0xfffffdec007c7947 */ /* 0x000fea000383ffff */
.L_x_1463:
[----:B------:R-:W-:Y:S01]  /*29720*/  BSSY B1, `(.L_x_1783) ;  /* 0x0000008000017945 */ /* 0x000fe20003800000 */
[----:B------:R-:W-:Y:S02]  /*29730*/  IMAD.MOV.U32 R13, RZ, RZ, R23 ;  /* 0x000000ffff0d7224 */ /* 0x000fe400078e0017 */
[----:B------:R-:W-:Y:S02]  /*29740*/  IMAD.MOV.U32 R12, RZ, RZ, RZ ;  /* 0x000000ffff0c7224 */ /* 0x000fe400078e00ff */
[----:B------:R-:W-:Y:S02]  /*29750*/  IMAD.MOV.U32 R11, RZ, RZ, 0x181f ;  /* 0x0000181fff0b7424 */ /* 0x000fe400078e00ff */
[----:B------:R-:W-:-:S07]  /*29760*/  IMAD.MOV.U32 R15, RZ, RZ, -0x1 ;  /* 0xffffffffff0f7424 */ /* 0x000fce00078e00ff */
[----:B-----5:R-:W-:Y:S05]  /*29770*/  WARPSYNC.COLLECTIVE R15, `(.L_x_1784) ;  /* 0x000000000f087348 */ /* 0x020fea0003c00000 */
[----:B------:R0:W1:Y:S02]  /*29780*/  SHFL.IDX P6, R14, R13, R12, R11 ;  /* 0x0000000c0d0e7389 */ /* 0x00006400000c000b */
[----:B01---5:R-:W-:Y:S01]  /*29790*/  ENDCOLLECTIVE ;  /* 0x000000000000791b */ /* 0x023fe20003800000 */
.L_x_1784:
[----:B------:R-:W-:Y:S05]  /*297a0*/  BSYNC B1 ;  /* 0x0000000000017941 */ /* 0x000fea0003800000 */
.L_x_1783:
[----:B------:R-:W-:Y:S05]  /*297b0*/  BRA `(.L_x_1785) ;  /* 0xfffffe14007c7947 */ /* 0x000fea000383ffff */
.L_x_1464:
        /* <DEDUP_REMOVED lines=8> */
.L_x_1787:
[----:B------:R-:W-:Y:S05]  /*29840*/  BSYNC B1 ;  /* 0x0000000000017941 */ /* 0x000fea0003800000 */
.L_x_1786:
[----:B------:R-:W-:Y:S05]  /*29850*/  BRA `(.L_x_1788) ;  /* 0xfffffe14005c7947 */ /* 0x000fea000383ffff */
.L_x_1465:
        /* <DEDUP_REMOVED lines=8> */
.L_x_1790:
[----:B------:R-:W-:Y:S05]  /*298e0*/  BSYNC B1 ;  /* 0x0000000000017941 */ /* 0x000fea0003800000 */
.L_x_1789:
[----:B------:R-:W-:Y:S05]  /*298f0*/  BRA `(.L_x_1791) ;  /* 0xfffffe14003c7947 */ /* 0x000fea000383ffff */
.L_x_1466:
        /* <DEDUP_REMOVED lines=8> */
.L_x_1793:
[----:B------:R-:W-:Y:S05]  /*29980*/  BSYNC B1 ;  /* 0x0000000000017941 */ /* 0x000fea0003800000 */
.L_x_1792:
[----:B------:R-:W-:Y:S05]  /*29990*/  BRA `(.L_x_1794) ;  /* 0xfffffe14001c7947 */ /* 0x000fea000383ffff */
.L_x_1467:
[----:B------:R-:W-:Y:S01]  /*299a0*/  BSSY B1, `(.L_x_1795) ;  /* 0x0000008000017945 */ /* 0x000fe20003800000 */
[----:B------:R-:W-:Y:S02]  /*299b0*/  IMAD.MOV.U32 R13, RZ, RZ, R23 ;  /* 0x000000ffff0d7224 */ /* 0x000fe400078e0017 */
[----:B------:R-:W-:Y:S02]  /*299c0*/  IMAD.MOV.U32 R12, RZ, RZ, 0x1 ;  /* 0x00000001ff0c7424 */ /* 0x000fe400078e00ff */
[----:B------:R-:W-:Y:S02]  /*299d0*/  IMAD.MOV.U32 R11, RZ, RZ, 0x181f ;  /* 0x0000181fff0b7424 */ /* 0x000fe400078e00ff */
[----:B------:R-:W-:-:S07]  /*299e0*/  IMAD.MOV.U32 R15, RZ, RZ, -0x1 ;  /* 0xffffffffff0f7424 */ /* 0x000fce00078e00ff */
[----:B-----5:R-:W-:Y:S05]  /*299f0*/  WARPSYNC.COLLECTIVE R15, `(.L_x_1796) ;  /* 0x000000000f087348 */ /* 0x020fea0003c00000 */
[----:B------:R0:W1:Y:S02]  /*29a00*/  SHFL.IDX P6, R14, R13, R12, R11 ;  /* 0x0000000c0d0e7389 */ /* 0x00006400000c000b */
[----:B01---5:R-:W-:Y:S01]  /*29a10*/  ENDCOLLECTIVE ;  /* 0x000000000000791b */ /* 0x023fe20003800000 */
.L_x_1796:
[----:B------:R-:W-:Y:S05]  /*29a20*/  BSYNC B1 ;  /* 0x0000000000017941 */ /* 0x000fea0003800000 */
.L_x_1795:
[----:B------:R-:W-:Y:S05]  /*29a30*/  BRA `(.L_x_1797) ;  /* 0xfffffe1000fc7947 */ /* 0x000fea000383ffff */
.L_x_1468:
        /* <DEDUP_REMOVED lines=8> */
.L_x_1799:
[----:B------:R-:W-:Y:S05]  /*29ac0*/  BSYNC B1 ;  /* 0x0000000000017941 */ /* 0x000fea0003800000 */
.L_x_1798:
[----:B------:R-:W-:Y:S05]  /*29ad0*/  BRA `(.L_x_1800) ;  /* 0xfffffe1000dc7947 */ /* 0x000fea000383ffff */
.L_x_1469:
        /* <DEDUP_REMOVED lines=8> */
.L_x_1802:
[----:B------:R-:W-:Y:S05]  /*29b60*/  BSYNC B1 ;  /* 0x0000000000017941 */ /* 0x000fea0003800000 */
.L_x_1801:
[----:B------:R-:W-:Y:S05]  /*29b70*/  BRA `(.L_x_1803) ;  /* 0xfffffe1000bc7947 */ /* 0x000fea000383ffff */
.L_x_1470:
        /* <DEDUP_REMOVED lines=8> */
.L_x_1805:
[----:B------:R-:W-:Y:S05]  /*29c00*/  BSYNC B1 ;  /* 0x0000000000017941 */ /* 0x000fea0003800000 */
.L_x_1804:
[----:B------:R-:W-:Y:S05]  /*29c10*/  BRA `(.L_x_1806) ;  /* 0xfffffe10009c7947 */ /* 0x000fea000383ffff */
.L_x_1471:
        /* <DEDUP_REMOVED lines=8> */
.L_x_1808:
[----:B------:R-:W-:Y:S05]  /*29ca0*/  BSYNC B1 ;  /* 0x0000000000017941 */ /* 0x000fea0003800000 */
.L_x_1807:
[----:B------:R-:W-:Y:S05]  /*29cb0*/  BRA `(.L_x_1809) ;  /* 0xfffffe10007c7947 */ /* 0x000fea000383ffff */
.L_x_1472:
        /* <DEDUP_REMOVED lines=8> */
.L_x_1811:
[----:B------:R-:W-:Y:S05]  /*29d40*/  BSYNC B1 ;  /* 0x0000000000017941 */ /* 0x000fea0003800000 */
.L_x_1810:
[----:B------:R-:W-:Y:S05]  /*29d50*/  BRA `(.L_x_1812) ;  /* 0xfffffe10005c7947 */ /* 0x000fea000383ffff */
.L_x_1473:
        /* <DEDUP_REMOVED lines=8> */
.L_x_1814:
[----:B------:R-:W-:Y:S05]  /*29de0*/  BSYNC B1 ;  /* 0x0000000000017941 */ /* 0x000fea0003800000 */
.L_x_1813:
[----:B------:R-:W-:Y:S05]  /*29df0*/  BRA `(.L_x_1815) ;  /* 0xfffffe10003c7947 */ /* 0x000fea000383ffff */
.L_x_1474:
        /* <DEDUP_REMOVED lines=8> */
.L_x_1817:
[----:B------:R-:W-:Y:S05]  /*29e80*/  BSYNC B1 ;  /* 0x0000000000017941 */ /* 0x000fea0003800000 */
.L_x_1816:
[----:B------:R-:W-:Y:S05]  /*29e90*/  BRA `(.L_x_1818) ;  /* 0xfffffe10001c7947 */ /* 0x000fea000383ffff */
.L_x_1475:
        /* <DEDUP_REMOVED lines=8> */
.L_x_1820:
[----:B------:R-:W-:Y:S05]  /*29f20*/  BSYNC B1 ;  /* 0x0000000000017941 */ /* 0x000fea0003800000 */
.L_x_1819:
[----:B------:R-:W-:Y:S05]  /*29f30*/  BRA `(.L_x_1821) ;  /* 0xfffffe0c00fc7947 */ /* 0x000fea000383ffff */
.L_x_1476:
        /* <DEDUP_REMOVED lines=8> */
.L_x_1823:
[----:B------:R-:W-:Y:S05]  /*29fc0*/  BSYNC B1 ;  /* 0x0000000000017941 */ /* 0x000fea0003800000 */
.L_x_1822:
[----:B------:R-:W-:Y:S05]  /*29fd0*/  BRA `(.L_x_1824) ;  /* 0xfffffe0c00e07947 */ /* 0x000fea000383ffff */
.L_x_1477:
        /* <DEDUP_REMOVED lines=8> */
.L_x_1826:
[----:B------:R-:W-:Y:S05]  /*2a060*/  BSYNC B1 ;  /* 0x0000000000017941 */ /* 0x000fea0003800000 */
.L_x_1825:
[----:B------:R-:W-:Y:S05]  /*2a070*/  BRA `(.L_x_1827) ;  /* 0xfffffe0c00c47947 */ /* 0x000fea000383ffff */
.L_x_1478:
        /* <DEDUP_REMOVED lines=8> */
.L_x_1829:
[----:B------:R-:W-:Y:S05]  /*2a100*/  BSYNC B1 ;  /* 0x0000000000017941 */ /* 0x000fea0003800000 */
.L_x_1828:
[----:B------:R-:W-:Y:S05]  /*2a110*/  BRA `(.L_x_1830) ;  /* 0xfffffe0c00a87947 */ /* 0x000fea000383ffff */
.L_x_1480:
[----:B0-----:R0:W1:Y:S02]  /*2a120*/  SYNCS.PHASECHK.TRANS64.TRYWAIT P4, [R16+URZ+0x30800], R97 ;  /* 0x03080061100075a7 */ /* 0x001064000808017f */
[----:B-1----:R-:W-:Y:S05]  /*2a130*/  @!P4 NANOSLEEP.SYNCS 0x989680 ;  /* 0x009896800000c95d */ /* 0x002fea0003900000 */
[----:B------:R-:W1:Y:S02]  /*2a140*/  @!P4 SYNCS.PHASECHK.TRANS64 P4, [R16+URZ+0x30800], R97 ;  /* 0x030800611000c5a7 */ /* 0x000e64000808007f */
[----:B-1----:R-:W-:Y:S05]  /*2a150*/  @!P4 BRA `(.L_x_1480) ;  /* 0xfffffffc00f0c947 */ /* 0x002fea000383ffff */
[----:B------:R-:W-:Y:S05]  /*2a160*/  BRA `(.L_x_1831) ;  /* 0xfffffe1000287947 */ /* 0x000fea000383ffff */
.L_x_1520:
        /* <DEDUP_REMOVED lines=8> */
.L_x_1833:
[----:B------:R-:W-:Y:S05]  /*2a1f0*/  BSYNC B1 ;  /* 0x0000000000017941 */ /* 0x000fea0003800000 */
.L_x_1832:
[----:B------:R-:W-:Y:S05]  /*2a200*/  BRA `(.L_x_1834) ;  /* 0xfffffe54005c7947 */ /* 0x000fea000383ffff */
.L_x_1521:
        /* <DEDUP_REMOVED lines=8> */
.L_x_1836:
[----:B------:R-:W-:Y:S05]  /*2a290*/  BSYNC B1 ;  /* 0x0000000000017941 */ /* 0x000fea0003800000 */
.L_x_1835:
[----:B------:R-:W-:Y:S05]  /*2a2a0*/  BRA `(.L_x_1837) ;  /* 0xfffffe54003c7947 */ /* 0x000fea000383ffff */
.L_x_1522:
        /* <DEDUP_REMOVED lines=8> */
.L_x_1839:
[----:B------:R-:W-:Y:S05]  /*2a330*/  BSYNC B1 ;  /* 0x0000000000017941 */ /* 0x000fea0003800000 */
.L_x_1838:
[----:B------:R-:W-:Y:S05]  /*2a340*/  BRA `(.L_x_1840) ;  /* 0xfffffe54001c7947 */ /* 0x000fea000383ffff */
.L_x_1523:
        /* <DEDUP_REMOVED lines=8> */
.L_x_1842:
[----:B------:R-:W-:Y:S05]  /*2a3d0*/  BSYNC B1 ;  /* 0x0000000000017941 */ /* 0x000fea0003800000 */
.L_x_1841:
[----:B------:R-:W-:Y:S05]  /*2a3e0*/  BRA `(.L_x_1843) ;  /* 0xfffffe5000fc7947 */ /* 0x000fea000383ffff */
.L_x_1524:
[----:B------:R-:W-:Y:S01]  /*2a3f0*/  BSSY B1, `(.L_x_1844) ;  /* 0x0000008000017945 */ /* 0x000fe20003800000 */
[----:B------:R-:W-:Y:S02]  /*2a400*/  IMAD.MOV.U32 R13, RZ, RZ, R9 ;  /* 0x000000ffff0d7224 */ /* 0x000fe400078e0009 */
[----:B------:R-:W-:Y:S02]  /*2a410*/  IMAD.MOV.U32 R12, RZ, RZ, 0x1 ;  /* 0x00000001ff0c7424 */ /* 0x000fe400078e00ff */
[----:B------:R-:W-:Y:S02]  /*2a420*/  IMAD.MOV.U32 R11, RZ, RZ, 0x181f ;  /* 0x0000181fff0b7424 */ /* 0x000fe400078e00ff */
[----:B------:R-:W-:-:S07]  /*2a430*/  IMAD.MOV.U32 R15, RZ, RZ, -0x1 ;  /* 0xffffffffff0f7424 */ /* 0x000fce00078e00ff */
[----:B------:R-:W-:Y:S05]  /*2a440*/  WARPSYNC.COLLECTIVE R15, `(.L_x_1845) ;  /* 0x000000000f087348 */ /* 0x000fea0003c00000 */
[----:B------:R0:W1:Y:S02]  /*2a450*/  SHFL.IDX P6, R14, R13, R12, R11 ;  /* 0x0000000c0d0e7389 */ /* 0x00006400000c000b */
[----:B01----:R-:W-:Y:S01]  /*2a460*/  ENDCOLLECTIVE ;  /* 0x000000000000791b */ /* 0x003fe20003800000 */
.L_x_1845:
[----:B------:R-:W-:Y:S05]  /*2a470*/  BSYNC B1 ;  /* 0x0000000000017941 */ /* 0x000fea0003800000 */
.L_x_1844:
[----:B------:R-:W-:Y:S05]  /*2a480*/  BRA `(.L_x_1846) ;  /* 0xfffffe5000dc7947 */ /* 0x000fea000383ffff */
.L_x_1525:
        /* <DEDUP_REMOVED lines=8> */
.L_x_1848:
[----:B------:R-:W-:Y:S05]  /*2a510*/  BSYNC B1 ;  /* 0x0000000000017941 */ /* 0x000fea0003800000 */
.L_x_1847:
[----:B------:R-:W-:Y:S05]  /*2a520*/  BRA `(.L_x_1849) ;  /* 0xfffffe5000bc7947 */ /* 0x000fea000383ffff */
.L_x_1526:
        /* <DEDUP_REMOVED lines=8> */
.L_x_1851:
[----:B------:R-:W-:Y:S05]  /*2a5b0*/  BSYNC B1 ;  /* 0x0000000000017941 */ /* 0x000fea0003800000 */
.L_x_1850:
[----:B------:R-:W-:Y:S05]  /*2a5c0*/  BRA `(.L_x_1852) ;  /* 0xfffffe50009c7947 */ /* 0x000fea000383ffff */
.L_x_1527:
        /* <DEDUP_REMOVED lines=8> */
.L_x_1854:
[----:B------:R-:W-:Y:S05]  /*2a650*/  BSYNC B1 ;  /* 0x0000000000017941 */ /* 0x000fea0003800000 */
.L_x_1853:
[----:B------:R-:W-:Y:S05]  /*2a660*/  BRA `(.L_x_1855) ;  /* 0xfffffe50007c7947 */ /* 0x000fea000383ffff */
.L_x_1528:
        /* <DEDUP_REMOVED lines=8> */
.L_x_1857:
[----:B------:R-:W-:Y:S05]  /*2a6f0*/  BSYNC B1 ;  /* 0x0000000000017941 */ /* 0x000fea0003800000 */
.L_x_1856:
[----:B------:R-:W-:Y:S05]  /*2a700*/  BRA `(.L_x_1858) ;  /* 0xfffffe50005c7947 */ /* 0x000fea000383ffff */
.L_x_1529:
        /* <DEDUP_REMOVED lines=8> */
.L_x_1860:
[----:B------:R-:W-:Y:S05]  /*2a790*/  BSYNC B1 ;  /* 0x0000000000017941 */ /* 0x000fea0003800000 */
.L_x_1859:
[----:B------:R-:W-:Y:S05]  /*2a7a0*/  BRA `(.L_x_1861) ;  /* 0xfffffe50003c7947 */ /* 0x000fea000383ffff */
.L_x_1530:
        /* <DEDUP_REMOVED lines=8> */
.L_x_1863:
[----:B------:R-:W-:Y:S05]  /*2a830*/  BSYNC B1 ;  /* 0x0000000000017941 */ /* 0x000fea0003800000 */
.L_x_1862:
[----:B------:R-:W-:Y:S05]  /*2a840*/  BRA `(.L_x_1864) ;  /* 0xfffffe50001c7947 */ /* 0x000fea000383ffff */
.L_x_1531:
        /* <DEDUP_REMOVED lines=8> */
.L_x_1866:
[----:B------:R-:W-:Y:S05]  /*2a8d0*/  BSYNC B1 ;  /* 0x0000000000017941 */ /* 0x000fea0003800000 */
.L_x_1865:
[----:B------:R-:W-:Y:S05]  /*2a8e0*/  BRA `(.L_x_1867) ;  /* 0xfffffe4c00fc7947 */ /* 0x000fea000383ffff */
.L_x_1532:
        /* <DEDUP_REMOVED lines=8> */
.L_x_1869:
[----:B------:R-:W-:Y:S05]  /*2a970*/  BSYNC B1 ;  /* 0x0000000000017941 */ /* 0x000fea0003800000 */
.L_x_1868:
[----:B------:R-:W-:Y:S05]  /*2a980*/  BRA `(.L_x_1870) ;  /* 0xfffffe4c00dc7947 */ /* 0x000fea000383ffff */
.L_x_1533:
        /* <DEDUP_REMOVED lines=8> */
.L_x_1872:
[----:B------:R-:W-:Y:S05]  /*2aa10*/  BSYNC B1 ;  /* 0x0000000000017941 */ /* 0x000fea0003800000 */
.L_x_1871:
[----:B------:R-:W-:Y:S05]  /*2aa20*/  BRA `(.L_x_1873) ;  /* 0xfffffe4c00c07947 */ /* 0x000fea000383ffff */
.L_x_1534:
        /* <DEDUP_REMOVED lines=8> */
.L_x_1875:
[----:B------:R-:W-:Y:S05]  /*2aab0*/  BSYNC B1 ;  /* 0x0000000000017941 */ /* 0x000fea0003800000 */
.L_x_1874:
[----:B------:R-:W-:Y:S05]  /*2aac0*/  BRA `(.L_x_1876) ;  /* 0xfffffe4c00a47947 */ /* 0x000fea000383ffff */
.L_x_1535:
        /* <DEDUP_REMOVED lines=8> */
.L_x_1878:
[----:B------:R-:W-:Y:S05]  /*2ab50*/  BSYNC B1 ;  /* 0x0000000000017941 */ /* 0x000fea0003800000 */
.L_x_1877:
[----:B------:R-:W-:Y:S05]  /*2ab60*/  BRA `(.L_x_1879) ;  /* 0xfffffe4c008c7947 */ /* 0x000fea000383ffff */
.L_x_1537:
[----:B0-----:R0:W1:Y:S02]  /*2ab70*/  SYNCS.PHASECHK.TRANS64.TRYWAIT P4, [R16+URZ+0x30800], R9 ;  /* 0x03080009100075a7 */ /* 0x001064000808017f */
[----:B-1----:R-:W-:Y:S05]  /*2ab80*/  @!P4 NANOSLEEP.SYNCS 0x989680 ;  /* 0x009896800000c95d */ /* 0x002fea0003900000 */
[----:B------:R-:W1:Y:S02]  /*2ab90*/  @!P4 SYNCS.PHASECHK.TRANS64 P4, [R16+URZ+0x30800], R9 ;  /* 0x030800091000c5a7 */ /* 0x000e64000808007f */
[----:B-1----:R-:W-:Y:S05]  /*2aba0*/  @!P4 BRA `(.L_x_1537) ;  /* 0xfffffffc00f0c947 */ /* 0x002fea000383ffff */
[----:B------:R-:W-:Y:S05]  /*2abb0*/  BRA `(.L_x_1880) ;  /* 0xfffffe50000c7947 */ /* 0x000fea000383ffff */
.L_x_1555:
[----:B-1----:R1:W2:Y:S02]  /*2abc0*/  SYNCS.PHASECHK.TRANS64.TRYWAIT P2, [R23+URZ+0x30830], R0 ;  /* 0x03083000170075a7 */ /* 0x0022a4000804017f */
[----:B--2---:R-:W-:Y:S05]  /*2abd0*/  @!P2 NANOSLEEP.SYNCS 0x989680 ;  /* 0x009896800000a95d */ /* 0x004fea0003900000 */
[----:B------:R-:W2:Y:S02]  /*2abe0*/  @!P2 SYNCS.PHASECHK.TRANS64 P2, [R23+URZ+0x30830], R0 ;  /* 0x030830001700a5a7 */ /* 0x000ea4000804007f */
[----:B--2---:R-:W-:Y:S05]  /*2abf0*/  @!P2 BRA `(.L_x_1555) ;  /* 0xfffffffc00f0a947 */ /* 0x004fea000383ffff */
[----:B------:R-:W-:Y:S05]  /*2ac00*/  BRA `(.L_x_1554) ;  /* 0xfffffe88003c7947 */ /* 0x000fea000383ffff */
.L_x_1575:
[----:B-1----:R1:W2:Y:S02]  /*2ac10*/  SYNCS.PHASECHK.TRANS64.TRYWAIT P3, [R2+URZ+0x30830], R152 ;  /* 0x03083098020075a7 */ /* 0x0022a4000806017f */
[----:B--2---:R-:W-:Y:S05]  /*2ac20*/  @!P3 NANOSLEEP.SYNCS 0x989680 ;  /* 0x009896800000b95d */ /* 0x004fea0003900000 */
[----:B------:R-:W2:Y:S02]  /*2ac30*/  @!P3 SYNCS.PHASECHK.TRANS64 P3, [R2+URZ+0x30830], R152 ;  /* 0x030830980200b5a7 */ /* 0x000ea4000806007f */
[----:B--2---:R-:W-:Y:S05]  /*2ac40*/  @!P3 BRA `(.L_x_1575) ;  /* 0xfffffffc00f0b947 */ /* 0x004fea000383ffff */
[----:B------:R-:W-:Y:S05]  /*2ac50*/  BRA `(.L_x_1574) ;  /* 0xfffffeb400a07947 */ /* 0x000fea000383ffff */
.L_x_1580:
[----:B-1----:R1:W2:Y:S02]  /*2ac60*/  SYNCS.PHASECHK.TRANS64.TRYWAIT P3, [R0+URZ+0x30850], R23 ;  /* 0x03085017000075a7 */ /* 0x0022a4000806017f */
[----:B--2---:R-:W-:Y:S05]  /*2ac70*/  @!P3 NANOSLEEP.SYNCS 0x989680 ;  /* 0x009896800000b95d */ /* 0x004fea0003900000 */
[----:B------:R-:W2:Y:S02]  /*2ac80*/  @!P3 SYNCS.PHASECHK.TRANS64 P3, [R0+URZ+0x30850], R23 ;  /* 0x030850170000b5a7 */ /* 0x000ea4000806007f */
[----:B--2---:R-:W-:Y:S05]  /*2ac90*/  @!P3 BRA `(.L_x_1580) ;  /* 0xfffffffc00f0b947 */ /* 0x004fea000383ffff */
[----:B------:R-:W-:Y:S05]  /*2aca0*/  BRA `(.L_x_1579) ;  /* 0xfffffec400ec7947 */ /* 0x000fea000383ffff */
.L_x_1601:
[----:B-1----:R1:W2:Y:S02]  /*2acb0*/  SYNCS.PHASECHK.TRANS64.TRYWAIT P2, [R2+URZ+0x30830], R3 ;  /* 0x03083003020075a7 */ /* 0x0022a4000804017f */
[----:B--2---:R-:W-:Y:S05]  /*2acc0*/  @!P2 NANOSLEEP.SYNCS 0x989680 ;  /* 0x009896800000a95d */ /* 0x004fea0003900000 */
[----:B------:R-:W2:Y:S02]  /*2acd0*/  @!P2 SYNCS.PHASECHK.TRANS64 P2, [R2+URZ+0x30830], R3 ;  /* 0x030830030200a5a7 */ /* 0x000ea4000804007f */
[----:B--2---:R-:W-:Y:S05]  /*2ace0*/  @!P2 BRA `(.L_x_1601) ;  /* 0xfffffffc00f0a947 */ /* 0x004fea000383ffff */
[----:B------:R-:W-:Y:S05]  /*2acf0*/  BRA `(.L_x_1600) ;  /* 0xfffffee400d87947 */ /* 0x000fea000383ffff */
.L_x_1606:
[----:B-1----:R1:W2:Y:S02]  /*2ad00*/  SYNCS.PHASECHK.TRANS64.TRYWAIT P2, [R232+URZ+0x30850], R0 ;  /* 0x03085000e80075a7 */ /* 0x0022a4000804017f */
[----:B--2---:R-:W-:Y:S05]  /*2ad10*/  @!P2 NANOSLEEP.SYNCS 0x989680 ;  /* 0x009896800000a95d */ /* 0x004fea0003900000 */
[----:B------:R-:W2:Y:S02]  /*2ad20*/  @!P2 SYNCS.PHASECHK.TRANS64 P2, [R232+URZ+0x30850], R0 ;  /* 0x03085000e800a5a7 */ /* 0x000ea4000804007f */
[----:B--2---:R-:W-:Y:S05]  /*2ad30*/  @!P2 BRA `(.L_x_1606) ;  /* 0xfffffffc00f0a947 */ /* 0x004fea000383ffff */
[----:B------:R-:W-:Y:S05]  /*2ad40*/  BRA `(.L_x_1605) ;  /* 0xfffffef800207947 */ /* 0x000fea000383ffff */
.L_x_1614:
[----:B-1----:R1:W2:Y:S02]  /*2ad50*/  SYNCS.PHASECHK.TRANS64.TRYWAIT P2, [R4+URZ+0x30830], R2 ;  /* 0x03083002040075a7 */ /* 0x0022a4000804017f */
[----:B--2---:R-:W-:Y:S05]  /*2ad60*/  @!P2 NANOSLEEP.SYNCS 0x989680 ;  /* 0x009896800000a95d */ /* 0x004fea0003900000 */
[----:B------:R-:W2:Y:S02]  /*2ad70*/  @!P2 SYNCS.PHASECHK.TRANS64 P2, [R4+URZ+0x30830], R2 ;  /* 0x030830020400a5a7 */ /* 0x000ea4000804007f */
[----:B--2---:R-:W-:Y:S05]  /*2ad80*/  @!P2 BRA `(.L_x_1614) ;  /* 0xfffffffc00f0a947 */ /* 0x004fea000383ffff */
[----:B------:R-:W-:Y:S05]  /*2ad90*/  BRA `(.L_x_1613) ;  /* 0xffffff0800ec7947 */ /* 0x000fea000383ffff */
.L_x_1619:
[----:B-1----:R1:W2:Y:S02]  /*2ada0*/  SYNCS.PHASECHK.TRANS64.TRYWAIT P2, [R0+URZ+0x30850], R2 ;  /* 0x03085002000075a7 */ /* 0x0022a4000804017f */
[----:B--2---:R-:W-:Y:S05]  /*2adb0*/  @!P2 NANOSLEEP.SYNCS 0x989680 ;  /* 0x009896800000a95d */ /* 0x004fea0003900000 */
[----:B------:R-:W2:Y:S02]  /*2adc0*/  @!P2 SYNCS.PHASECHK.TRANS64 P2, [R0+URZ+0x30850], R2 ;  /* 0x030850020000a5a7 */ /* 0x000ea4000804007f */
[----:B--2---:R-:W-:Y:S05]  /*2add0*/  @!P2 BRA `(.L_x_1619) ;  /* 0xfffffffc00f0a947 */ /* 0x004fea000383ffff */
[----:B------:R-:W-:Y:S05]  /*2ade0*/  BRA `(.L_x_1618) ;  /* 0xffffff1c003c7947 */ /* 0x000fea000383ffff */
.L_x_1633:
[----:B-1----:R1:W2:Y:S02]  /*2adf0*/  SYNCS.PHASECHK.TRANS64.TRYWAIT P0, [R12+URZ+0x30850], R5 ;  /* 0x030850050c0075a7 */ /* 0x0022a4000800017f */
[----:B--2---:R-:W-:Y:S05]  /*2ae00*/  @!P0 NANOSLEEP.SYNCS 0x989680 ;  /* 0x009896800000895d */ /* 0x004fea0003900000 */
[----:B------:R-:W2:Y:S02]  /*2ae10*/  @!P0 SYNCS.PHASECHK.TRANS64 P0, [R12+URZ+0x30850], R5 ;  /* 0x030850050c0085a7 */ /* 0x000ea4000800007f */
[----:B--2---:R-:W-:Y:S05]  /*2ae20*/  @!P0 BRA `(.L_x_1633) ;  /* 0xfffffffc00f08947 */ /* 0x004fea000383ffff */
[----:B------:R-:W-:Y:S05]  /*2ae30*/  BRA `(.L_x_1632) ;  /* 0xffffff4000687947 */ /* 0x000fea000383ffff */
.L_x_1675:
[----:B------:R-:W1:Y:S01]  /*2ae40*/  S2R R9, SR_TID.X ;  /* 0x0000000000097919 */ /* 0x000e620000002100 */
[----:B------:R-:W-:Y:S01]  /*2ae50*/  BSSY B1, `(.L_x_1881) ;  /* 0x000000a000017945 */ /* 0x000fe20003800000 */
[----:B------:R-:W-:Y:S02]  /*2ae60*/  IMAD.MOV.U32 R12, RZ, RZ, RZ ;  /* 0x000000ffff0c7224 */ /* 0x000fe400078e00ff */
[----:B0-----:R-:W-:Y:S02]  /*2ae70*/  IMAD.MOV.U32 R11, RZ, RZ, 0x1f ;  /* 0x0000001fff0b7424 */ /* 0x001fe400078e00ff */
[----:B------:R-:W-:Y:S01]  /*2ae80*/  IMAD.MOV.U32 R15, RZ, RZ, -0x1 ;  /* 0xffffffffff0f7424 */ /* 0x000fe200078e00ff */
[----:B-1----:R-:W-:-:S04]  /*2ae90*/  SHF.R.U32.HI R9, RZ, 0x5, R9 ;  /* 0x00000005ff097819 */ /* 0x002fc80000011609 */
[----:B------:R-:W-:-:S05]  /*2aea0*/  LOP3.LUT R9, R9, 0x3, RZ, 0xc0, !PT ;  /* 0x0000000309097812 */ /* 0x000fca00078ec0ff */
[----:B------:R-:W-:-:S07]  /*2aeb0*/  IMAD.MOV.U32 R13, RZ, RZ, R9 ;  /* 0x000000ffff0d7224 */ /* 0x000fce00078e0009 */
[----:B------:R-:W-:Y:S05]  /*2aec0*/  WARPSYNC.COLLECTIVE R15, `(.L_x_1882) ;  /* 0x000000000f087348 */ /* 0x000fea0003c00000 */
[----:B------:R0:W1:Y:S02]  /*2aed0*/  SHFL.IDX P6, R14, R13, R12, R11 ;  /* 0x0000000c0d0e7389 */ /* 0x00006400000c000b */
[----:B01----:R-:W-:Y:S01]  /*2aee0*/  ENDCOLLECTIVE ;  /* 0x000000000000791b */ /* 0x003fe20003800000 */
.L_x_1882:
[----:B------:R-:W-:Y:S05]  /*2aef0*/  BSYNC B1 ;  /* 0x0000000000017941 */ /* 0x000fea0003800000 */
.L_x_1881:
[----:B------:R-:W-:Y:S05]  /*2af00*/  BRA `(.L_x_1883) ;  /* 0xffffff8c00b47947 */ /* 0x000fea000383ffff */
.L_x_1676:
[----:B------:R-:W-:Y:S01]  /*2af10*/  BSSY B1, `(.L_x_1884) ;  /* 0x0000006000017945 */ /* 0x000fe20003800000 */
[----:B------:R-:W-:-:S07]  /*2af20*/  IMAD.MOV.U32 R15, RZ, RZ, -0x1 ;  /* 0xffffffffff0f7424 */ /* 0x000fce00078e00ff */
[----:B0-----:R-:W-:Y:S05]  /*2af30*/  WARPSYNC.COLLECTIVE R15, `(.L_x_1885) ;  /* 0x000000000f0c7348 */ /* 0x001fea0003c00000 */
[----:B------:R-:W-:Y:S02]  /*2af40*/  ELECT P6, UR62, PT ;  /* 0x00000000003e782f */ /* 0x000fe400038c0000 */
[----:B------:R-:W-:Y:S01]  /*2af50*/  MOV R14, UR62 ;  /* 0x0000003e000e7c02 */ /* 0x000fe20008000f00 */
[----:B0-----:R-:W-:Y:S10]  /*2af60*/  ENDCOLLECTIVE ;  /* 0x000000000000791b */ /* 0x001ff40003800000 */
.L_x_1885:
[----:B------:R-:W-:Y:S05]  /*2af70*/  BSYNC B1 ;  /* 0x0000000000017941 */ /* 0x000fea0003800000 */
.L_x_1884:
[----:B------:R-:W-:Y:S05]  /*2af80*/  BRA `(.L_x_1886) ;  /* 0xffffff8c00a07947 */ /* 0x000fea000383ffff */
.L_x_1678:
[----:B0-----:R0:W1:Y:S02]  /*2af90*/  SYNCS.PHASECHK.TRANS64.TRYWAIT P0, [R11+URZ+0x30820], R7 ;  /* 0x030820070b0075a7 */ /* 0x001064000800017f */
[----:B-1----:R-:W-:Y:S05]  /*2afa0*/  @!P0 NANOSLEEP.SYNCS 0x989680 ;  /* 0x009896800000895d */ /* 0x002fea0003900000 */
[----:B------:R-:W1:Y:S02]  /*2afb0*/  @!P0 SYNCS.PHASECHK.TRANS64 P0, [R11+URZ+0x30820], R7 ;  /* 0x030820070b0085a7 */ /* 0x000e64000800007f */
[----:B-1----:R-:W-:Y:S05]  /*2afc0*/  @!P0 BRA `(.L_x_1678) ;  /* 0xfffffffc00f08947 */ /* 0x002fea000383ffff */
[----:B------:R-:W-:Y:S05]  /*2afd0*/  BRA `(.L_x_1887) ;  /* 0xffffff8c00bc7947 */ /* 0x000fea000383ffff */
.L_x_1681:
[----:B0-----:R0:W1:Y:S02]  /*2afe0*/  SYNCS.PHASECHK.TRANS64.TRYWAIT P0, [R7+URZ+0x308a0], R9 ;  /* 0x0308a009070075a7 */ /* 0x001064000800017f */
[----:B-1----:R-:W-:Y:S05]  /*2aff0*/  @!P0 NANOSLEEP.SYNCS 0x989680 ;  /* 0x009896800000895d */ /* 0x002fea0003900000 */
[----:B------:R-:W1:Y:S02]  /*2b000*/  @!P0 SYNCS.PHASECHK.TRANS64 P0, [R7+URZ+0x308a0], R9 ;  /* 0x0308a009070085a7 */ /* 0x000e64000800007f */
[----:B-1----:R-:W-:Y:S05]  /*2b010*/  @!P0 BRA `(.L_x_1681) ;  /* 0xfffffffc00f08947 */ /* 0x002fea000383ffff */
[----:B------:R-:W-:Y:S05]  /*2b020*/  BRA `(.L_x_1888) ;  /* 0xffffff8c00cc7947 */ /* 0x000fea000383ffff */
.L_x_1683:
[----:B-1----:R1:W2:Y:S02]  /*2b030*/  SYNCS.PHASECHK.TRANS64.TRYWAIT P0, [R7+URZ+0x308c0], R9 ;  /* 0x0308c009070075a7 */ /* 0x0022a4000800017f */
[----:B--2---:R-:W-:Y:S05]  /*2b040*/  @!P0 NANOSLEEP.SYNCS 0x989680 ;  /* 0x009896800000895d */ /* 0x004fea0003900000 */
[----:B------:R-:W2:Y:S02]  /*2b050*/  @!P0 SYNCS.PHASECHK.TRANS64 P0, [R7+URZ+0x308c0], R9 ;  /* 0x0308c009070085a7 */ /* 0x000ea4000800007f */
[----:B--2---:R-:W-:Y:S05]  /*2b060*/  @!P0 BRA `(.L_x_1683) ;  /* 0xfffffffc00f08947 */ /* 0x004fea000383ffff */
[----:B------:R-:W-:Y:S05]  /*2b070*/  BRA `(.L_x_1889) ;  /* 0xffffff90006c7947 */ /* 0x000fea000383ffff */
.L_x_1687:
[----:B0-----:R0:W1:Y:S02]  /*2b080*/  SYNCS.PHASECHK.TRANS64.TRYWAIT P0, [R7+URZ+0x308a0], R8 ;  /* 0x0308a008070075a7 */ /* 0x001064000800017f */
[----:B-1----:R-:W-:Y:S05]  /*2b090*/  @!P0 NANOSLEEP.SYNCS 0x989680 ;  /* 0x009896800000895d */ /* 0x002fea0003900000 */
[----:B------:R-:W1:Y:S02]  /*2b0a0*/  @!P0 SYNCS.PHASECHK.TRANS64 P0, [R7+URZ+0x308a0], R8 ;  /* 0x0308a008070085a7 */ /* 0x000e64000800007f */
[----:B-1----:R-:W-:Y:S05]  /*2b0b0*/  @!P0 BRA `(.L_x_1687) ;  /* 0xfffffffc00f08947 */ /* 0x002fea000383ffff */
[----:B------:R-:W-:Y:S05]  /*2b0c0*/  BRA `(.L_x_1890) ;  /* 0xffffff9400547947 */ /* 0x000fea000383ffff */
.L_x_1689:
[----:B-1----:R1:W2:Y:S02]  /*2b0d0*/  SYNCS.PHASECHK.TRANS64.TRYWAIT P1, [R7+URZ+0x308c0], R8 ;  /* 0x0308c008070075a7 */ /* 0x0022a4000802017f */
[----:B--2---:R-:W-:Y:S05]  /*2b0e0*/  @!P1 NANOSLEEP.SYNCS 0x989680 ;  /* 0x009896800000995d */ /* 0x004fea0003900000 */
[----:B------:R-:W2:Y:S02]  /*2b0f0*/  @!P1 SYNCS.PHASECHK.TRANS64 P1, [R7+URZ+0x308c0], R8 ;  /* 0x0308c008070095a7 */ /* 0x000ea4000802007f */
[----:B--2---:R-:W-:Y:S05]  /*2b100*/  @!P1 BRA `(.L_x_1689) ;  /* 0xfffffffc00f09947 */ /* 0x004fea000383ffff */
[----:B------:R-:W-:Y:S05]  /*2b110*/  BRA `(.L_x_1891) ;  /* 0xffffff9400f07947 */ /* 0x000fea000383ffff */
.L_x_1710:
[----:B------:R-:W0:Y:S01]  /*2b120*/  S2R R7, SR_TID.X ;  /* 0x0000000000077919 */ /* 0x000e220000002100 */
[----:B------:R-:W-:Y:S01]  /*2b130*/  BSSY B0, `(.L_x_1892) ;  /* 0x000000a000007945 */ /* 0x000fe20003800000 */
[----:B------:R-:W-:Y:S02]  /*2b140*/  IMAD.MOV.U32 R12, RZ, RZ, RZ ;  /* 0x000000ffff0c7224 */ /* 0x000fe400078e00ff */
        /* <DEDUP_REMOVED lines=8> */
.L_x_1893:
[----:B------:R-:W-:Y:S05]  /*2b1d0*/  BSYNC B0 ;  /* 0x0000000000007941 */ /* 0x000fea0003800000 */
.L_x_1892:
[----:B------:R-:W-:Y:S05]  /*2b1e0*/  BRA `(.L_x_1894) ;  /* 0xffffffa800187947 */ /* 0x000fea000383ffff */
.L_x_1711:
[----:B------:R-:W-:Y:S01]  /*2b1f0*/  BSSY B0, `(.L_x_1895) ;  /* 0x0000006000007945 */ /* 0x000fe20003800000 */
[----:B------:R-:W-:-:S07]  /*2b200*/  IMAD.MOV.U32 R15, RZ, RZ, -0x1 ;  /* 0xffffffffff0f7424 */ /* 0x000fce00078e00ff */
[----:B------:R-:W-:Y:S05]  /*2b210*/  WARPSYNC.COLLECTIVE R15, `(.L_x_1896) ;  /* 0x000000000f0c7348 */ /* 0x000fea0003c00000 */
[----:B------:R-:W-:Y:S02]  /*2b220*/  ELECT P6, UR62, PT ;  /* 0x00000000003e782f */ /* 0x000fe400038c0000 */
[----:B------:R-:W-:Y:S01]  /*2b230*/  MOV R14, UR62 ;  /* 0x0000003e000e7c02 */ /* 0x000fe20008000f00 */
[----:B------:R-:W-:Y:S10]  /*2b240*/  ENDCOLLECTIVE ;  /* 0x000000000000791b */ /* 0x000ff40003800000 */
.L_x_1896:
[----:B------:R-:W-:Y:S05]  /*2b250*/  BSYNC B0 ;  /* 0x0000000000007941 */ /* 0x000fea0003800000 */
.L_x_1895:
[----:B------:R-:W-:Y:S05]  /*2b260*/  BRA `(.L_x_1897) ;  /* 0xffffffa800087947 */ /* 0x000fea000383ffff */
.L_x_1714:
[----:B0-----:R0:W1:Y:S02]  /*2b270*/  SYNCS.PHASECHK.TRANS64.TRYWAIT P0, [R7+URZ+0x30840], R10 ;  /* 0x0308400a070075a7 */ /* 0x001064000800017f */
[----:B-1----:R-:W-:Y:S05]  /*2b280*/  @!P0 NANOSLEEP.SYNCS 0x989680 ;  /* 0x009896800000895d */ /* 0x002fea0003900000 */
[----:B------:R-:W1:Y:S02]  /*2b290*/  @!P0 SYNCS.PHASECHK.TRANS64 P0, [R7+URZ+0x30840], R10 ;  /* 0x0308400a070085a7 */ /* 0x000e64000800007f */
[----:B-1----:R-:W-:Y:S05]  /*2b2a0*/  @!P0 BRA `(.L_x_1714) ;  /* 0xfffffffc00f08947 */ /* 0x002fea000383ffff */
[----:B------:R-:W-:Y:S05]  /*2b2b0*/  BRA `(.L_x_1898) ;  /* 0xffffffa800707947 */ /* 0x000fea000383ffff */
.L_x_1717:
        /* <DEDUP_REMOVED lines=8> */
.L_x_1725:
[----:B0-----:R0:W1:Y:S02]  /*2b340*/  SYNCS.PHASECHK.TRANS64.TRYWAIT P0, [R3+URZ+0x30840], R8 ;  /* 0x03084008030075a7 */ /* 0x001064000800017f */
[----:B-1----:R-:W-:Y:S05]  /*2b350*/  @!P0 NANOSLEEP.SYNCS 0x989680 ;  /* 0x009896800000895d */ /* 0x002fea0003900000 */
[----:B------:R-:W1:Y:S02]  /*2b360*/  @!P0 SYNCS.PHASECHK.TRANS64 P0, [R3+URZ+0x30840], R8 ;  /* 0x03084008030085a7 */ /* 0x000e64000800007f */
[----:B-1----:R-:W-:Y:S05]  /*2b370*/  @!P0 BRA `(.L_x_1725) ;  /* 0xfffffffc00f08947 */ /* 0x002fea000383ffff */
[----:B------:R-:W-:Y:S05]  /*2b380*/  BRA `(.L_x_1900) ;  /* 0xffffffb000ac7947 */ /* 0x000fea000383ffff */
.L_x_1727:
[----:B0-----:R0:W1:Y:S02]  /*2b390*/  SYNCS.PHASECHK.TRANS64.TRYWAIT P0, [R3+URZ+0x30860], R8 ;  /* 0x03086008030075a7 */ /* 0x001064000800017f */
[----:B-1----:R-:W-:Y:S05]  /*2b3a0*/  @!P0 NANOSLEEP.SYNCS 0x989680 ;  /* 0x009896800000895d */ /* 0x002fea0003900000 */
[----:B------:R-:W1:Y:S02]  /*2b3b0*/  @!P0 SYNCS.PHASECHK.TRANS64 P0, [R3+URZ+0x30860], R8 ;  /* 0x03086008030085a7 */ /* 0x000e64000800007f */
[----:B-1----:R-:W-:Y:S05]  /*2b3c0*/  @!P0 BRA `(.L_x_1727) ;  /* 0xfffffffc00f08947 */ /* 0x002fea000383ffff */
[----:B------:R-:W-:Y:S05]  /*2b3d0*/  BRA `(.L_x_1901) ;  /* 0xffffffb400687947 */ /* 0x000fea000383ffff */
.L_x_1733:
[----:B-1----:R1:W2:Y:S02]  /*2b3e0*/  SYNCS.PHASECHK.TRANS64.TRYWAIT P0, [R2+URZ+0x30840], R3 ;  /* 0x03084003020075a7 */ /* 0x0022a4000800017f */
[----:B--2---:R-:W-:Y:S05]  /*2b3f0*/  @!P0 NANOSLEEP.SYNCS 0x989680 ;  /* 0x009896800000895d */ /* 0x004fea0003900000 */
[----:B------:R-:W2:Y:S02]  /*2b400*/  @!P0 SYNCS.PHASECHK.TRANS64 P0, [R2+URZ+0x30840], R3 ;  /* 0x03084003020085a7 */ /* 0x000ea4000800007f */
[----:B--2---:R-:W-:Y:S05]  /*2b410*/  @!P0 BRA `(.L_x_1733) ;  /* 0xfffffffc00f08947 */ /* 0x004fea000383ffff */
[----:B------:R-:W-:Y:S05]  /*2b420*/  BRA `(.L_x_1902) ;  /* 0xffffffb800f87947 */ /* 0x000fea000383ffff */
.L_x_1735:
[----:B0-----:R0:W1:Y:S02]  /*2b430*/  SYNCS.PHASECHK.TRANS64.TRYWAIT P0, [R2+URZ+0x30860], R3 ;  /* 0x03086003020075a7 */ /* 0x001064000800017f */
[----:B-1----:R-:W-:Y:S05]  /*2b440*/  @!P0 NANOSLEEP.SYNCS 0x989680 ;  /* 0x009896800000895d */ /* 0x002fea0003900000 */
[----:B------:R-:W1:Y:S02]  /*2b450*/  @!P0 SYNCS.PHASECHK.TRANS64 P0, [R2+URZ+0x30860], R3 ;  /* 0x03086003020085a7 */ /* 0x000e64000800007f */
[----:B-1----:R-:W-:Y:S05]  /*2b460*/  @!P0 BRA `(.L_x_1735) ;  /* 0xfffffffc00f08947 */ /* 0x002fea000383ffff */
[----:B------:R-:W-:Y:S05]  /*2b470*/  BRA `(.L_x_1903) ;  /* 0xffffffbc00b47947 */ /* 0x000fea000383ffff */
.L_x_1741:
[----:B--2---:R2:W3:Y:S02]  /*2b480*/  SYNCS.PHASECHK.TRANS64.TRYWAIT P0, [R2+URZ+0x30840], R3 ;  /* 0x03084003020075a7 */ /* 0x0044e4000800017f */
[----:B---3--:R-:W-:Y:S05]  /*2b490*/  @!P0 NANOSLEEP.SYNCS 0x989680 ;  /* 0x009896800000895d */ /* 0x008fea0003900000 */
[----:B------:R-:W3:Y:S02]  /*2b4a0*/  @!P0 SYNCS.PHASECHK.TRANS64 P0, [R2+URZ+0x30840], R3 ;  /* 0x03084003020085a7 */ /* 0x000ee4000800007f */
[----:B---3--:R-:W-:Y:S05]  /*2b4b0*/  @!P0 BRA `(.L_x_1741) ;  /* 0xfffffffc00f08947 */ /* 0x008fea000383ffff */
[----:B------:R-:W-:Y:S05]  /*2b4c0*/  BRA `(.L_x_1904) ;  /* 0xffffffc400187947 */ /* 0x000fea000383ffff */
.L_x_1743:
[----:B0-----:R0:W1:Y:S02]  /*2b4d0*/  SYNCS.PHASECHK.TRANS64.TRYWAIT P0, [R2+URZ+0x30860], R9 ;  /* 0x03086009020075a7 */ /* 0x001064000800017f */
[----:B-1----:R-:W-:Y:S05]  /*2b4e0*/  @!P0 NANOSLEEP.SYNCS 0x989680 ;  /* 0x009896800000895d */ /* 0x002fea0003900000 */
[----:B------:R-:W1:Y:S02]  /*2b4f0*/  @!P0 SYNCS.PHASECHK.TRANS64 P0, [R2+URZ+0x30860], R9 ;  /* 0x03086009020085a7 */ /* 0x000e64000800007f */
[----:B-1----:R-:W-:Y:S05]  /*2b500*/  @!P0 BRA `(.L_x_1743) ;  /* 0xfffffffc00f08947 */ /* 0x002fea000383ffff */
[----:B------:R-:W-:Y:S05]  /*2b510*/  BRA `(.L_x_1905) ;  /* 0xffffffc400d07947 */ /* 0x000fea000383ffff */
.L_x_1751:
[----:B-1----:R1:W2:Y:S02]  /*2b520*/  SYNCS.PHASECHK.TRANS64.TRYWAIT P0, [R3+URZ+0x30860], R2 ;  /* 0x03086002030075a7 */ /* 0x0022a4000800017f */
[----:B--2---:R-:W-:Y:S05]  /*2b530*/  @!P0 NANOSLEEP.SYNCS 0x989680 ;  /* 0x009896800000895d */ /* 0x004fea0003900000 */
[----:B------:R-:W2:Y:S02]  /*2b540*/  @!P0 SYNCS.PHASECHK.TRANS64 P0, [R3+URZ+0x30860], R2 ;  /* 0x03086002030085a7 */ /* 0x000ea4000800007f */
[----:B--2---:R-:W-:Y:S05]  /*2b550*/  @!P0 BRA `(.L_x_1751) ;  /* 0xfffffffc00f08947 */ /* 0x004fea000383ffff */
[----:B------:R-:W-:Y:S05]  /*2b560*/  BRA `(.L_x_1906) ;  /* 0xffffffcc001c7947 */ /* 0x000fea000383ffff */
.L_x_1754:
[----:B------:R-:W-:Y:S01]  /*2b570*/  BSSY B0, `(.L_x_1907) ;  /* 0x0000008000007945 */ /* 0x000fe20003800000 */
[----:B------:R-:W-:Y:S02]  /*2b580*/  IMAD.MOV.U32 R13, RZ, RZ, R16 ;  /* 0x000000ffff0d7224 */ /* 0x000fe400078e0010 */
[----:B------:R-:W-:Y:S02]  /*2b590*/  IMAD.MOV.U32 R12, RZ, RZ, RZ ;  /* 0x000000ffff0c7224 */ /* 0x000fe400078e00ff */
[----:B0-----:R-:W-:Y:S02]  /*2b5a0*/  IMAD.MOV.U32 R11, RZ, RZ, 0x1f ;  /* 0x0000001fff0b7424 */ /* 0x001fe400078e00ff */
[----:B------:R-:W-:-:S07]  /*2b5b0*/  IMAD.MOV.U32 R15, RZ, RZ, -0x1 ;  /* 0xffffffffff0f7424 */ /* 0x000fce00078e00ff */
[----:B-1234-:R-:W-:Y:S05]  /*2b5c0*/  WARPSYNC.COLLECTIVE R15, `(.L_x_1908) ;  /* 0x000000000f087348 */ /* 0x01efea0003c00000 */
[----:B------:R0:W0:Y:S02]  /*2b5d0*/  SHFL.IDX P6, R14, R13, R12, R11 ;  /* 0x0000000c0d0e7389 */ /* 0x00002400000c000b */
[----:B01234-:R-:W-:Y:S01]  /*2b5e0*/  ENDCOLLECTIVE ;  /* 0x000000000000791b */ /* 0x01ffe20003800000 */
.L_x_1908:
[----:B------:R-:W-:Y:S05]  /*2b5f0*/  BSYNC B0 ;  /* 0x0000000000007941 */ /* 0x000fea0003800000 */
.L_x_1907:
        /* <DEDUP_REMOVED lines=8> */
.L_x_1909:
[----:B------:R-:W-:Y:S01]  /*2b680*/  IMAD.MOV.U32 R16, RZ, RZ, R14 ;  /* 0x000000ffff107224 */ /* 0x000fe200078e000e */
[----:B------:R-:W-:Y:S06]  /*2b690*/  BRA `(.L_x_1910) ;  /* 0xffffffcc00d87947 */ /* 0x000fec000383ffff */
.L_x_1757:
[----:B------:R-:W-:Y:S01]  /*2b6a0*/  BSSY B0, `(.L_x_1911) ;  /* 0x0000008000007945 */ /* 0x000fe20003800000 */
[----:B-----5:R-:W-:Y:S02]  /*2b6b0*/  IMAD.MOV.U32 R13, RZ, RZ, R17 ;  /* 0x000000ffff0d7224 */ /* 0x020fe400078e0011 */
[----:B------:R-:W-:Y:S02]  /*2b6c0*/  IMAD.MOV.U32 R12, RZ, RZ, 0x1 ;  /* 0x00000001ff0c7424 */ /* 0x000fe400078e00ff */
[----:B0-----:R-:W-:Y:S02]  /*2b6d0*/  IMAD.MOV.U32 R11, RZ, RZ, RZ ;  /* 0x000000ffff0b7224 */ /* 0x001fe400078e00ff */
[----:B------:R-:W-:-:S07]  /*2b6e0*/  IMAD.MOV.U32 R15, RZ, RZ, -0x1 ;  /* 0xffffffffff0f7424 */ /* 0x000fce00078e00ff */
[----:B-1-3--:R-:W-:Y:S05]  /*2b6f0*/  WARPSYNC.COLLECTIVE R15, `(.L_x_1912) ;  /* 0x000000000f087348 */ /* 0x00afea0003c00000 */
[----:B------:R0:W2:Y:S02]  /*2b700*/  SHFL.UP P6, R14, R13, R12, R11 ;  /* 0x0400000c0d0e7389 */ /* 0x0000a400000c000b */
[----:B0123--:R-:W-:Y:S01]  /*2b710*/  ENDCOLLECTIVE ;  /* 0x000000000000791b */ /* 0x00ffe20003800000 */
.L_x_1912:
[----:B------:R-:W-:Y:S05]  /*2b720*/  BSYNC B0 ;  /* 0x0000000000007941 */ /* 0x000fea0003800000 */
.L_x_1911:
        /* <DEDUP_REMOVED lines=10> */
.L_x_1913:
        /* <DEDUP_REMOVED lines=8> */
.L_x_1914:
        /* <DEDUP_REMOVED lines=8> */
.L_x_1915:
        /* <DEDUP_REMOVED lines=8> */
.L_x_1916:
        /* <DEDUP_REMOVED lines=8> */
.L_x_1917:
[----:B------:R-:W-:Y:S05]  /*2b9d0*/  BRA `(.L_x_1918) ;  /* 0xffffffcc00a07947 */ /* 0x000fea000383ffff */
.L_x_1762:
        /* <DEDUP_REMOVED lines=8> */
.L_x_1920:
[----:B------:R-:W-:Y:S05]  /*2ba60*/  BSYNC B0 ;  /* 0x0000000000007941 */ /* 0x000fea0003800000 */
.L_x_1919:
        /* <DEDUP_REMOVED lines=10> */
.L_x_1921:
        /* <DEDUP_REMOVED lines=8> */
.L_x_1922:
        /* <DEDUP_REMOVED lines=8> */
.L_x_1923:
        /* <DEDUP_REMOVED lines=8> */
.L_x_1924:
        /* <DEDUP_REMOVED lines=8> */
.L_x_1925:
[----:B------:R-:W-:Y:S05]  /*2bd10*/  BRA `(.L_x_1926) ;  /* 0xffffffcc00887947 */ /* 0x000fea000383ffff */
.L_x_1764:
[----:B------:R-:W-:Y:S01]  /*2bd20*/  BSSY B0, `(.L_x_1927) ;  /* 0x0000006000007945 */ /* 0x000fe20003800000 */
[----:B------:R-:W-:Y:S01]  /*2bd30*/  PLOP3.LUT P6, PT, P6, PT, PT, 0x8, 0x0 ;  /* 0x000000000000781c */ /* 0x000fe200037ce170 */
[----:B------:R-:W-:-:S12]  /*2bd40*/  IMAD.MOV.U32 R15, RZ, RZ, -0x1 ;  /* 0xffffffffff0f7424 */ /* 0x000fd800078e00ff */
[----:B0-----:R-:W-:Y:S05]  /*2bd50*/  WARPSYNC.COLLECTIVE R15, `(.L_x_1928) ;  /* 0x000000000f087348 */ /* 0x001fea0003c00000 */
[----:B------:R-:W-:Y:S01]  /*2bd60*/  VOTE.ANY R14, PT, P6 ;  /* 0x00000000000e7806 */ /* 0x000fe200030e0100 */
[----:B0-----:R-:W-:Y:S06]  /*2bd70*/  ENDCOLLECTIVE ;  /* 0x000000000000791b */ /* 0x001fec0003800000 */
.L_x_1928:
[----:B------:R-:W-:Y:S05]  /*2bd80*/  BSYNC B0 ;  /* 0x0000000000007941 */ /* 0x000fea0003800000 */
.L_x_1927:
[----:B------:R-:W-:Y:S02]  /*2bd90*/  IMAD.MOV.U32 R3, RZ, RZ, R14 ;  /* 0x000000ffff037224 */ /* 0x000fe400078e000e */
[----:B------:R-:W-:Y:S02]  /*2bda0*/  IMAD.MOV.U32 R13, RZ, RZ, R17 ;  /* 0x000000ffff0d7224 */ /* 0x000fe400078e0011 */
[----:B------:R-:W0:Y:S01]  /*2bdb0*/  POPC R6, R3 ;  /* 0x0000000300067309 */ /* 0x000e220000000000 */
[----:B------:R-:W-:Y:S02]  /*2bdc0*/  IMAD.MOV.U32 R11, RZ, RZ, 0x1f ;  /* 0x0000001fff0b7424 */ /* 0x000fe400078e00ff */
[----:B------:R-:W-:Y:S02]  /*2bdd0*/  IMAD.MOV.U32 R15, RZ, RZ, -0x1 ;  /* 0xffffffffff0f7424 */ /* 0x000fe400078e00ff */
[----:B0-----:R-:W-:-:S07]  /*2bde0*/  IMAD.MOV.U32 R12, RZ, RZ, R6 ;  /* 0x000000ffff0c7224 */ /* 0x001fce00078e0006 */
[----:B------:R-:W-:Y:S05]  /*2bdf0*/  WARPSYNC.COLLECTIVE R15, `(.L_x_1929) ;  /* 0x000000000f087348 */ /* 0x000fea0003c00000 */
[----:B------:R0:W1:Y:S02]  /*2be00*/  SHFL.IDX P6, R14, R13, R12, R11 ;  /* 0x0000000c0d0e7389 */ /* 0x00006400000c000b */
[----:B01----:R-:W-:Y:S01]  /*2be10*/  ENDCOLLECTIVE ;  /* 0x000000000000791b */ /* 0x003fe20003800000 */
.L_x_1929:
[----:B------:R-:W-:Y:S01]  /*2be20*/  IMAD.MOV.U32 R17, RZ, RZ, R14 ;  /* 0x000000ffff117224 */ /* 0x000fe200078e000e */
[----:B------:R-:W-:Y:S06]  /*2be30*/  BRA `(.L_x_1930) ;  /* 0xffffffcc00787947 */ /* 0x000fec000383ffff */
.L_x_1766:
[----:B------:R-:W-:Y:S01]  /*2be40*/  BSSY B0, `(.L_x_1931) ;  /* 0x0000007000007945 */ /* 0x000fe20003800000 */
[----:B------:R-:W-:Y:S02]  /*2be50*/  IMAD.MOV.U32 R13, RZ, RZ, R2 ;  /* 0x000000ffff0d7224 */ /* 0x000fe400078e0002 */
[----:B------:R-:W-:Y:S02]  /*2be60*/  IMAD.MOV.U32 R11, RZ, RZ, 0x1f ;  /* 0x0000001fff0b7424 */ /* 0x000fe400078e00ff */
[----:B------:R-:W-:-:S07]  /*2be70*/  IMAD.MOV.U32 R15, RZ, RZ, -0x1 ;  /* 0xffffffffff0f7424 */ /* 0x000fce00078e00ff */
[----:B012---:R-:W-:Y:S05]  /*2be80*/  WARPSYNC.COLLECTIVE R15, `(.L_x_1932) ;  /* 0x000000000f087348 */ /* 0x007fea0003c00000 */
[----:B------:R3:W4:Y:S02]  /*2be90*/  SHFL.IDX P6, R14, R13, R12, R11 ;  /* 0x0000000c0d0e7389 */ /* 0x00072400000c000b */
[----:B01234-:R-:W-:Y:S01]  /*2bea0*/  ENDCOLLECTIVE ;  /* 0x000000000000791b */ /* 0x01ffe20003800000 */
.L_x_1932:
[----:B------:R-:W-:Y:S05]  /*2beb0*/  BSYNC B0 ;  /* 0x0000000000007941 */ /* 0x000fea0003800000 */
.L_x_1931:
[----:B------:R-:W-:Y:S01]  /*2bec0*/  IMAD.MOV.U32 R7, RZ, RZ, R14 ;  /* 0x000000ffff077224 */ /* 0x000fe200078e000e */
[----:B------:R-:W-:Y:S06]  /*2bed0*/  BRA `(.L_x_1765) ;  /* 0xffffffcc006c7947 */ /* 0x000fec000383ffff */
.L_x_1770:
[----:B-1----:R1:W2:Y:S02]  /*2bee0*/  SYNCS.PHASECHK.TRANS64.TRYWAIT P0, [R0+URZ+0x30820], R3 ;  /* 0x03082003000075a7 */ /* 0x0022a4000800017f */
[----:B--2---:R-:W-:Y:S05]  /*2bef0*/  @!P0 NANOSLEEP.SYNCS 0x989680 ;  /* 0x009896800000895d */ /* 0x004fea0003900000 */
[----:B------:R-:W2:Y:S02]  /*2bf00*/  @!P0 SYNCS.PHASECHK.TRANS64 P0, [R0+URZ+0x30820], R3 ;  /* 0x03082003000085a7 */ /* 0x000ea4000800007f */
[----:B--2---:R-:W-:Y:S05]  /*2bf10*/  @!P0 BRA `(.L_x_1770) ;  /* 0xfffffffc00f08947 */ /* 0x004fea000383ffff */
[----:B------:R-:W-:Y:S05]  /*2bf20*/  BRA `(.L_x_1933) ;  /* 0xffffffd000e47947 */ /* 0x000fea000383ffff */
.L_x_1771:
[----:B------:R-:W2:Y:S01]  /*2bf30*/  S2R R2, SR_TID.X ;  /* 0x0000000000027919 */ /* 0x000ea20000002100 */
[----:B------:R-:W-:Y:S01]  /*2bf40*/  BSSY B0, `(.L_x_1934) ;  /* 0x000000a000007945 */ /* 0x000fe20003800000 */
[----:B------:R-:W-:Y:S02]  /*2bf50*/  IMAD.MOV.U32 R12, RZ, RZ, RZ ;  /* 0x000000ffff0c7224 */ /* 0x000fe400078e00ff */
[----:B0-----:R-:W-:Y:S02]  /*2bf60*/  IMAD.MOV.U32 R11, RZ, RZ, 0x1f ;  /* 0x0000001fff0b7424 */ /* 0x001fe400078e00ff */
[----:B------:R-:W-:Y:S01]  /*2bf70*/  IMAD.MOV.U32 R15, RZ, RZ, -0x1 ;  /* 0xffffffffff0f7424 */ /* 0x000fe200078e00ff */
[----:B--2---:R-:W-:-:S04]  /*2bf80*/  SHF.R.U32.HI R2, RZ, 0x5, R2 ;  /* 0x00000005ff027819 */ /* 0x004fc80000011602 */
[----:B------:R-:W-:-:S05]  /*2bf90*/  LOP3.LUT R2, R2, 0x3, RZ, 0xc0, !PT ;  /* 0x0000000302027812 */ /* 0x000fca00078ec0ff */
[----:B------:R-:W-:-:S07]  /*2bfa0*/  IMAD.MOV.U32 R13, RZ, RZ, R2 ;  /* 0x000000ffff0d7224 */ /* 0x000fce00078e0002 */
[----:B-1----:R-:W-:Y:S05]  /*2bfb0*/  WARPSYNC.COLLECTIVE R15, `(.L_x_1935) ;  /* 0x000000000f087348 */ /* 0x002fea0003c00000 */
[----:B------:R0:W2:Y:S02]  /*2bfc0*/  SHFL.IDX P6, R14, R13, R12, R11 ;  /* 0x0000000c0d0e7389 */ /* 0x0000a400000c000b */
[----:B012---:R-:W-:Y:S01]  /*2bfd0*/  ENDCOLLECTIVE ;  /* 0x000000000000791b */ /* 0x007fe20003800000 */
.L_x_1935:
[----:B------:R-:W-:Y:S05]  /*2bfe0*/  BSYNC B0 ;  /* 0x0000000000007941 */ /* 0x000fea0003800000 */
.L_x_1934:
[----:B------:R-:W-:Y:S05]  /*2bff0*/  BRA `(.L_x_1936) ;  /* 0xffffffd000cc7947 */ /* 0x000fea000383ffff */
.L_x_1772:
[----:B------:R-:W-:Y:S01]  /*2c000*/  BSSY B0, `(.L_x_1937) ;  /* 0x0000006000007945 */ /* 0x000fe20003800000 */
[----:B------:R-:W-:-:S07]  /*2c010*/  IMAD.MOV.U32 R15, RZ, RZ, -0x1 ;  /* 0xffffffffff0f7424 */ /* 0x000fce00078e00ff */
[----:B012---:R-:W-:Y:S05]  /*2c020*/  WARPSYNC.COLLECTIVE R15, `(.L_x_1938) ;  /* 0x000000000f0c7348 */ /* 0x007fea0003c00000 */
[----:B------:R-:W-:Y:S02]  /*2c030*/  ELECT P6, UR62, PT ;  /* 0x00000000003e782f */ /* 0x000fe400038c0000 */
[----:B------:R-:W-:Y:S01]  /*2c040*/  MOV R14, UR62 ;  /* 0x0000003e000e7c02 */ /* 0x000fe20008000f00 */
[----:B012---:R-:W-:Y:S10]  /*2c050*/  ENDCOLLECTIVE ;  /* 0x000000000000791b */ /* 0x007ff40003800000 */
.L_x_1938:
[----:B------:R-:W-:Y:S05]  /*2c060*/  BSYNC B0 ;  /* 0x0000000000007941 */ /* 0x000fea0003800000 */
.L_x_1937:
[----:B------:R-:W-:Y:S05]  /*2c070*/  BRA `(.L_x_1939) ;  /* 0xffffffd000c07947 */ /* 0x000fea000383ffff */
.L_x_1774:
[----:B-1----:R1:W2:Y:S02]  /*2c080*/  SYNCS.PHASECHK.TRANS64.TRYWAIT P0, [R6+URZ], R5 ;  /* 0x00000005060075a7 */ /* 0x0022a4000800017f */
[----:B--2---:R-:W-:Y:S05]  /*2c090*/  @!P0 NANOSLEEP.SYNCS 0x989680 ;  /* 0x009896800000895d */ /* 0x004fea0003900000 */
[----:B------:R-:W2:Y:S02]  /*2c0a0*/  @!P0 SYNCS.PHASECHK.TRANS64 P0, [R6+URZ], R5 ;  /* 0x00000005060085a7 */ /* 0x000ea4000800007f */
[----:B--2---:R-:W-:Y:S05]  /*2c0b0*/  @!P0 BRA `(.L_x_1774) ;  /* 0xfffffffc00f08947 */ /* 0x004fea000383ffff */
[----:B------:R-:W-:Y:S05]  /*2c0c0*/  BRA `(.L_x_1940) ;  /* 0xffffffd400047947 */ /* 0x000fea000383ffff */
.L_x_1775:
[----:B--2---:R2:W3:Y:S02]  /*2c0d0*/  SYNCS.PHASECHK.TRANS64.TRYWAIT P0, [R7+URZ], R2 ;  /* 0x00000002070075a7 */ /* 0x0044e4000800017f */
[----:B---3--:R-:W-:Y:S05]  /*2c0e0*/  @!P0 NANOSLEEP.SYNCS 0x989680 ;  /* 0x009896800000895d */ /* 0x008fea0003900000 */
[----:B------:R-:W3:Y:S02]  /*2c0f0*/  @!P0 SYNCS.PHASECHK.TRANS64 P0, [R7+URZ], R2 ;  /* 0x00000002070085a7 */ /* 0x000ee4000800007f */
[----:B---3--:R-:W-:Y:S05]  /*2c100*/  @!P0 BRA `(.L_x_1775) ;  /* 0xfffffffc00f08947 */ /* 0x008fea000383ffff */
[----:B------:R-:W-:Y:S05]  /*2c110*/  BRA `(.L_x_1941) ;  /* 0xffffffd000f87947 */ /* 0x000fea000383ffff */
.L_x_1777:
[----:B---3--:R3:W4:Y:S02]  /*2c120*/  SYNCS.PHASECHK.TRANS64.TRYWAIT P0, [R4+URZ], R5 ;  /* 0x00000005040075a7 */ /* 0x008724000800017f */
[----:B----4-:R-:W-:Y:S05]  /*2c130*/  @!P0 NANOSLEEP.SYNCS 0x989680 ;  /* 0x009896800000895d */ /* 0x010fea0003900000 */
[----:B------:R-:W4:Y:S02]  /*2c140*/  @!P0 SYNCS.PHASECHK.TRANS64 P0, [R4+URZ], R5 ;  /* 0x00000005040085a7 */ /* 0x000f24000800007f */
[----:B----4-:R-:W-:Y:S05]  /*2c150*/  @!P0 BRA `(.L_x_1777) ;  /* 0xfffffffc00f08947 */ /* 0x010fea000383ffff */
[----:B------:R-:W-:Y:S05]  /*2c160*/  BRA `(.L_x_1942) ;  /* 0xffffffd400007947 */ /* 0x000fea000383ffff */
.L_x_1943:
        /* <DEDUP_REMOVED lines=9> */
.L_x_12748:


//--------------------- .text._ZN7cutlass13device_kernelIN5flash11enable_sm90INS1_16FlashAttnFwdSm90INS1_25CollectiveMainloopFwdSm90ILi2EN4cute5tupleIJNS5_1CILi1EEES8_S8_EEENS6_IJNS7_ILi128EEENS7_ILi80EEENS7_ILi256EEEEEELi256ENS_10bfloat16_tEfNS_4arch4Sm90ELb1ELb0ELb1ELb0ELb0ELb0ELb0ELb1ELb1ELb0ELb0ELb0EEENS1_21CollectiveEpilogueFwdINS6_IJSA_SC_SB_EEES9_SE_SG_Li256ELb0ELb0ELb0ELb0EEENS1_30DynamicPersistentTileSchedulerILi256ELi32ELb0ELb0ELb1EEEEEEEEEvNT_6ParamsE --------------------------
	.section	.text._ZN7cutlass13device_kernelIN5flash11enable_sm90INS1_16FlashAttnFwdSm90INS1_25CollectiveMainloopFwdSm90ILi2EN4cute5tupleIJNS5_1CILi1EEES8_S8_EEENS6_IJNS7_ILi128EEENS7_ILi80EEENS7_ILi256EEEEEELi256ENS_10bfloat16_tEfNS_4arch4Sm90ELb1ELb0ELb1ELb0ELb0ELb0ELb0ELb1ELb1ELb0ELb0ELb0EEENS1_21CollectiveEpilogueFwdINS6_IJSA_SC_SB_EEES9_SE_SG_Li256ELb0ELb0ELb0ELb0EEENS1_30DynamicPersistentTileSchedulerILi256ELi32ELb0ELb0ELb1EEEEEEEEEvNT_6ParamsE,"ax",@progbits
	.align	128
.text._ZN7cutlass13device_kernelIN5flash11enable_sm90INS1_16FlashAttnFwdSm90INS1_25CollectiveMainloopFwdSm90ILi2EN4cute5tupleIJNS5_1CILi1EEES8_S8_EEENS6_IJNS7_ILi128EEENS7_ILi80EEENS7_ILi256EEEEEELi256ENS_10bfloat16_tEfNS_4arch4Sm90ELb1ELb0ELb1ELb0ELb0ELb0ELb0ELb1ELb1ELb0ELb0ELb0EEENS1_21CollectiveEpilogueFwdINS6_IJSA_SC_SB_EEES9_SE_SG_Li256ELb0ELb0ELb0ELb0EEENS1_30DynamicPersistentTileSchedulerILi256ELi32ELb0ELb0ELb1EEEEEEEEEvNT_6ParamsE:
        .type           _ZN7cutlass13device_kernelIN5flash11enable_sm90INS1_16FlashAttnFwdSm90INS1_25CollectiveMainloopFwdSm90ILi2EN4cute5tupleIJNS5_1CILi1EEES8_S8_EEENS6_IJNS7_ILi128EEENS7_ILi80EEENS7_ILi256EEEEEELi256ENS_10bfloat16_tEfNS_4arch4Sm90ELb1ELb0ELb1ELb0ELb0ELb0ELb0ELb1ELb1ELb0ELb0ELb0EEENS1_21CollectiveEpilogueFwdINS6_IJSA_SC_SB_EEES9_SE_SG_Li256ELb0ELb0ELb0ELb0EEENS1_30DynamicPersistentTileSchedulerILi256ELi32ELb0ELb0ELb1EEEEEEEEEvNT_6ParamsE,@function
        .size           _ZN7cutlass13device_kernelIN5flash11enable_sm90INS1_16FlashAttnFwdSm90INS1_25CollectiveMainloopFwdSm90ILi2EN4cute5tupleIJNS5_1CILi1EEES8_S8_EEENS6_IJNS7_ILi128EEENS7_ILi80EEENS7_ILi256EEEEEELi256ENS_10bfloat16_tEfNS_4arch4Sm90ELb1ELb0ELb1ELb0ELb0ELb0ELb0ELb1ELb1ELb0ELb0ELb0EEENS1_21CollectiveEpilogueFwdINS6_IJSA_SC_SB_EEES9_SE_SG_Li256ELb0ELb0ELb0ELb0EEENS1_30DynamicPersistentTileSchedulerILi256ELi32ELb0ELb0ELb1EEEEEEEEEvNT_6ParamsE,(.L_x_12749 - _ZN7cutlass13device_kernelIN5flash11enable_sm90INS1_16FlashAttnFwdSm90INS1_25CollectiveMainloopFwdSm90ILi2EN4cute5tupleIJNS5_1CILi1EEES8_S8_EEENS6_IJNS7_ILi128EEENS7_ILi80EEENS7_ILi256EEEEEELi256ENS_10bfloat16_tEfNS_4arch4Sm90ELb1ELb0ELb1ELb0ELb0ELb0ELb0ELb1ELb1ELb0ELb0ELb0EEENS1_21CollectiveEpilogueFwdINS6_IJSA_SC_SB_EEES9_SE_SG_Li256ELb0ELb0ELb0ELb0EEENS1_30DynamicPersistentTileSchedulerILi256ELi32ELb0ELb0ELb1EEEEEEEEEvNT_6ParamsE)
        .other          _ZN7cutlass13device_kernelIN5flash11enable_sm90INS1_16FlashAttnFwdSm90INS1_25CollectiveMainloopFwdSm90ILi2EN4cute5tupleIJNS5_1CILi1EEES8_S8_EEENS6_IJNS7_ILi128EEENS7_ILi80EEENS7_ILi256EEEEEELi256ENS_10bfloat16_tEfNS_4arch4Sm90ELb1ELb0ELb1ELb0ELb0ELb0ELb0ELb1ELb1ELb0ELb0ELb0EEENS1_21CollectiveEpilogueFwdINS6_IJSA_SC_SB_EEES9_SE_SG_Li256ELb0ELb0ELb0ELb0EEENS1_30DynamicPersistentTileSchedulerILi256ELi32ELb0ELb0ELb1EEEEEEEEEvNT_6ParamsE,@"STO_CUDA_ENTRY STV_DEFAULT"
_ZN7cutlass13device_kernelIN5flash11enable_sm90INS1_16FlashAttnFwdSm90INS1_25CollectiveMainloopFwdSm90ILi2EN4cute5tupleIJNS5_1CILi1EEES8_S8_EEENS6_IJNS7_ILi128EEENS7_ILi80EEENS7_ILi256EEEEEELi256ENS_10bfloat16_tEfNS_4arch4Sm90ELb1ELb0ELb1ELb0ELb0ELb0ELb0ELb1ELb1ELb0ELb0ELb0EEENS1_21CollectiveEpilogueFwdINS6_IJSA_SC_SB_EEES9_SE_SG_Li256ELb0ELb0ELb0ELb0EEENS1_30DynamicPersistentTileSchedulerILi256ELi32ELb0ELb0ELb1EEEEEEEEEvNT_6ParamsE:
        /* <DEDUP_REMOVED lines=24> */
.L_x_1945:
[----:B------:R-:W-:Y:S05]  /*0180*/  BSYNC B0 ;  /* 0x0000000000007941 */ /* 0x000fea0003800000 */
.L_x_1944:
        /* <DEDUP_REMOVED lines=37> */
.L_x_1946:
        /* <DEDUP_REMOVED lines=22> */
.L_x_1947:
        /* <DEDUP_REMOVED lines=18> */
.L_x_1948:
        /* <DEDUP_REMOVED lines=22> */
.L_x_1949:
        /* <DEDUP_REMOVED lines=22> */
.L_x_1950:
        /* <DEDUP_REMOVED lines=8> */
.L_x_1952:
        /* <DEDUP_REMOVED lines=14> */
[----:B-1----:R-:W1:Y:S05]  /*0a80*/  S2R R2, SR_TID.X ;  /* 0x0000000000027919 */ /* 0x002e6a0000002100 */
[----:B------:R-:W4:Y:S01]  /*0a90*/  S2UR UR6, SR_SWINHI ;  /* 0x00000000000679c3 */ /* 0x000f220000002f00 */
[----:B---3--:R-:W-:-:S07]  /*0aa0*/  ULEA UR60, UR4, UR60, 0x18 ;  /* 0x0000003c043c7291 */ /* 0x008fce000f8ec03f */
[----:B------:R-:W-:Y:S01]  /*0ab0*/  UMOV UR4, UR60 ;  /* 0x0000003c00047c82 */ /* 0x000fe20008000000 */
[----:B----4-:R-:W-:Y:S01]  /*0ac0*/  UMOV UR5, UR6 ;  /* 0x0000000600057c82 */ /* 0x010fe20008000000 */
[----:B------:R-:W-:Y:S01]  /*0ad0*/  IMAD.U32 R22, RZ, RZ, UR4 ;  /* 0x00000004ff167e24 */ /* 0x000fe2000f8e00ff */
[----:B-1----:R-:W-:Y:S01]  /*0ae0*/  IADD3 R224, R2, -0x80, RZ ;  /* 0xffffff8002e07810 */ /* 0x002fe20007ffe0ff */
[----:B------:R-:W-:Y:S01]  /*0af0*/  IMAD.U32 R23, RZ, RZ, UR5 ;  /* 0x00000005ff177e24 */ /* 0x000fe2000f8e00ff */
[----:B------:R-:W-:Y:S01]  /*0b00*/  UMOV UR4, UR7 ;  /* 0x0000000700047c82 */ /* 0x000fe20008000000 */
[----:B--2---:R-:W-:Y:S02]  /*0b10*/  R2UR UR8, R3 ;  /* 0x00000000030872ca */ /* 0x004fe400000e0000 */
[----:B------:R-:W-:-:S04]  /*0b20*/  SHF.R.S32.HI R3, RZ, 0x1f, R224 ;  /* 0x0000001fff037819 */ /* 0x000fc800000114e0 */
[CC--:B------:R-:W-:Y:S02]  /*0b30*/  LEA.HI R2, R3.reuse, R224.reuse, RZ, 0x4 ;  /* 0x000000e003027211 */ /* 0x0c0fe400078f20ff */
[CC--:B------:R-:W-:Y:S02]  /*0b40*/  LEA.HI R0, R3.reuse, R224.reuse, RZ, 0x7 ;  /* 0x000000e003007211 */ /* 0x0c0fe400078f38ff */
[----:B------:R-:W-:Y:S02]  /*0b50*/  SHF.R.S32.HI R5, RZ, 0x4, R2 ;  /* 0x00000004ff057819 */ /* 0x000fe40000011402 */
[----:B------:R-:W-:Y:S01]  /*0b60*/  LOP3.LUT R7, R0, 0xffffff80, RZ, 0xc0, !PT ;  /* 0xffffff8000077812 */ /* 0x000fe200078ec0ff */
[----:B------:R-:W-:Y:S01]  /*0b70*/  ULOP3.LUT UR5, UR8, 0x1, URZ, 0xfc, !UPT ;  /* 0x0000000108057892 */ /* 0x000fe2000f8efc3f */
[----:B------:R-:W-:Y:S02]  /*0b80*/  LEA.HI R4, R2, R5, RZ, 0x1 ;  /* 0x0000000502047211 */ /* 0x000fe400078f08ff */
[----:B------:R-:W-:Y:S01]  /*0b90*/  LEA.HI R222, R3, R224, RZ, 0x5 ;  /* 0x000000e003de7211 */ /* 0x000fe200078f28ff */
[----:B------:R-:W-:Y:S01]  /*0ba0*/  IMAD.IADD R220, R224, 0x1, -R7 ;  /* 0x00000001e0dc7824 */ /* 0x000fe200078e0a07 */
[----:B------:R-:W-:Y:S01]  /*0bb0*/  LOP3.LUT R4, R4, 0x1ffffffe, RZ, 0xc0, !PT ;  /* 0x1ffffffe04047812 */ /* 0x000fe200078ec0ff */
[----:B------:R-:W-:Y:S01]  /*0bc0*/  IMAD.U32 R223, RZ, RZ, UR5 ;  /* 0x00000005ffdf7e24 */ /* 0x000fe2000f8e00ff */
[----:B------:R-:W-:Y:S01]  /*0bd0*/  SHF.R.S32.HI R222, RZ, 0x5, R222 ;  /* 0x00000005ffde7819 */ /* 0x000fe200000114de */
[----:B------:R-:W-:Y:S01]  /*0be0*/  UMOV UR5, URZ ;  /* 0x0000003f00057c82 */ /* 0x000fe20008000000 */
[----:B------:R-:W-:Y:S01]  /*0bf0*/  SHF.R.S32.HI R7, RZ, 0x1f, R220 ;  /* 0x0000001fff077819 */ /* 0x000fe200000114dc */
[----:B------:R-:W-:Y:S01]  /*0c00*/  IMAD.IADD R4, R5, 0x1, -R4 ;  /* 0x0000000105047824 */ /* 0x000fe200078e0a04 */
[----:B------:R-:W-:Y:S01]  /*0c10*/  LOP3.LUT R5, R2, 0x3fffff0, RZ, 0xc0, !PT ;  /* 0x03fffff002057812 */ /* 0x000fe200078ec0ff */
[----:B------:R-:W-:Y:S01]  /*0c20*/  IMAD.U32 R219, RZ, RZ, UR5 ;  /* 0x00000005ffdb7e24 */ /* 0x000fe2000f8e00ff */
[----:B------:R-:W-:-:S02]  /*0c30*/  LEA.HI R2, R7, R220, RZ, 0x2 ;  /* 0x000000dc07027211 */ /* 0x000fc400078f10ff */
[----:B------:R-:W-:Y:S02]  /*0c40*/  IADD3 R5, R224, -R5, RZ ;  /* 0x80000005e0057210 */ /* 0x000fe40007ffe0ff */
[--C-:B------:R-:W-:Y:S02]  /*0c50*/  SHF.R.S32.HI R6, RZ, 0x2, R2.reuse ;  /* 0x00000002ff067819 */ /* 0x100fe40000011402 */
[----:B------:R-:W-:Y:S01]  /*0c60*/  SHF.R.S32.HI R9, RZ, 0x1f, R2 ;  /* 0x0000001fff097819 */ /* 0x000fe20000011402 */
[----:B------:R-:W-:Y:S01]  /*0c70*/  IMAD R5, R222, 0x10, R5 ;  /* 0x00000010de057824 */ /* 0x000fe200078e0205 */
[----:B------:R-:W-:Y:S02]  /*0c80*/  SHF.R.S32.HI R221, RZ, 0x7, R0 ;  /* 0x00000007ffdd7819 */ /* 0x000fe40000011400 */
[----:B------:R-:W-:Y:S01]  /*0c90*/  LEA.HI R9, R9, R6, RZ, 0x3 ;  /* 0x0000000609097211 */ /* 0x000fe200078f18ff */
[----:B------:R-:W-:Y:S01]  /*0ca0*/  IMAD R5, R5, 0x8, R4 ;  /* 0x0000000805057824 */ /* 0x000fe200078e0204 */
[----:B------:R-:W-:-:S02]  /*0cb0*/  LEA.HI R7, R7, R220, RZ, 0x5 ;  /* 0x000000dc07077211 */ /* 0x000fc400078f28ff */
[----:B------:R-:W-:Y:S02]  /*0cc0*/  LOP3.LUT R9, R9, 0xfffffff8, RZ, 0xc0, !PT ;  /* 0xfffffff809097812 */ /* 0x000fe400078ec0ff */
[----:B------:R-:W-:Y:S02]  /*0cd0*/  LEA.HI R0, R0, R221, RZ, 0x1 ;  /* 0x000000dd00007211 */ /* 0x000fe400078f08ff */
[----:B------:R-:W-:Y:S02]  /*0ce0*/  IADD3 R6, R6, -R9, RZ ;  /* 0x8000000906067210 */ /* 0x000fe40007ffe0ff */
[----:B------:R-:W-:Y:S02]  /*0cf0*/  SHF.R.S32.HI R7, RZ, 0x5, R7 ;  /* 0x00000005ff077819 */ /* 0x000fe40000011407 */
[----:B------:R-:W-:Y:S02]  /*0d00*/  LOP3.LUT R0, R0, 0x3fffffe, RZ, 0xc0, !PT ;  /* 0x03fffffe00007812 */ /* 0x000fe400078ec0ff */
[----:B------:R-:W-:Y:S01]  /*0d10*/  SHF.L.U32 R5, R5, 0x3, RZ ;  /* 0x0000000305057819 */ /* 0x000fe200000006ff */
[----:B------:R-:W-:Y:S01]  /*0d20*/  IMAD R7, R7, 0x10, R6 ;  /* 0x0000001007077824 */ /* 0x000fe200078e0206 */
[----:B------:R-:W-:Y:S01]  /*0d30*/  LEA.HI R3, R3, R224, RZ, 0x3 ;  /* 0x000000e003037211 */ /* 0x000fe200078f18ff */
[----:B------:R-:W-:Y:S01]  /*0d40*/  IMAD.IADD R0, R221, 0x1, -R0 ;  /* 0x00000001dd007824 */ /* 0x000fe200078e0a00 */
[----:B------:R-:W-:Y:S01]  /*0d50*/  MOV R16, UR5 ;  /* 0x0000000500107c02 */ /* 0x000fe20008000f00 */
[----:B------:R-:W-:Y:S01]  /*0d60*/  IMAD.WIDE R22, R5, 0x2, R22 ;  /* 0x0000000205167825 */ /* 0x000fe200078e0216 */
[----:B------:R-:W-:-:S02]  /*0d70*/  LOP3.LUT R5, R3, 0x1ffffff8, RZ, 0xc0, !PT ;  /* 0x1ffffff803057812 */ /* 0x000fc400078ec0ff */
[----:B------:R-:W-:Y:S02]  /*0d80*/  LEA R215, R0, R7, 0x6 ;  /* 0x0000000700d77211 */ /* 0x000fe400078e30ff */
[----:B------:R-:W-:Y:S01]  /*0d90*/  LOP3.LUT R7, R2, 0x7ffffffc, RZ, 0xc0, !PT ;  /* 0x7ffffffc02077812 */ /* 0x000fe200078ec0ff */
[----:B------:R-:W-:Y:S01]  /*0da0*/  IMAD.IADD R5, R224, 0x1, -R5 ;  /* 0x00000001e0057824 */ /* 0x000fe200078e0a05 */
[----:B------:R-:W-:-:S03]  /*0db0*/  SHF.R.S32.HI R216, RZ, 0x3, R3 ;  /* 0x00000003ffd87819 */ /* 0x000fc60000011403 */
[----:B------:R-:W-:Y:S01]  /*0dc0*/  IMAD.IADD R214, R220, 0x1, -R7 ;  /* 0x00000001dcd67824 */ /* 0x000fe200078e0a07 */
[----:B------:R-:W-:-:S07]  /*0dd0*/  SHF.L.U32 R212, R5, 0x3, RZ ;  /* 0x0000000305d47819 */ /* 0x000fce00000006ff */
.L_x_1999:
        /* <DEDUP_REMOVED lines=21> */
.L_x_1953:
        /* <DEDUP_REMOVED lines=8> */
.L_x_1954:
[----:B------:R-:W-:Y:S01]  /*0fb0*/  R2UR UR5, R218 ;  /* 0x00000000da0572ca */ /* 0x000fe200000e0000 */
[----:B------:R-:W-:Y:S01]  /*0fc0*/  ULDC.64 UR10, c[0x0][0x3f8] ;  /* 0x0000fe00000a7ab9 */ /* 0x000fe20000000a00 */
[----:B------:R-:W-:Y:S01]  /*0fd0*/  UIADD3 UR9, UR7, -UR4, URZ ;  /* 0x8000000407097290 */ /* 0x000fe2000fffe03f */
[----:B------:R-:W-:Y:S01]  /*0fe0*/  PLOP3.LUT P0, PT, PT, PT, PT, 0x80, 0x0 ;  /* 0x000000000000781c */ /* 0x000fe20003f0f070 */
[----:B------:R-:W-:Y:S01]  /*0ff0*/  UISETP.NE.U32.AND UP0, UPT, UR10, URZ, UPT ;  /* 0x0000003f0a00728c */ /* 0x000fe2000bf05070 */
[----:B------:R-:W-:Y:S01]  /*1000*/  CS2R R2, SRZ ;  /* 0x0000000000027805 */ /* 0x000fe2000001ff00 */
[----:B------:R-:W-:Y:S01]  /*1010*/  ULDC UR41, c[0x0][0x404] ;  /* 0x0001010000297ab9 */ /* 0x000fe20000000800 */
[----:B------:R-:W-:Y:S01]  /*1020*/  ULDC UR6, c[0x0][0x2e0] ;  /* 0x0000b80000067ab9 */ /* 0x000fe20000000800 */
[----:B------:R-:W-:Y:S01]  /*1030*/  UISETP.NE.AND.EX UP0, UPT, UR11, URZ, UPT, UP0 ;  /* 0x0000003f0b00728c */ /* 0x000fe2000bf05300 */
[----:B------:R-:W-:Y:S01]  /*1040*/  MOV R0, RZ ;  /* 0x000000ff00007202 */ /* 0x000fe20000000f00 */
[----:B------:R-:W-:Y:S01]  /*1050*/  ULDC UR7, c[0x0][0x288] ;  /* 0x0000a20000077ab9 */ /* 0x000fe20000000800 */
[----:B------:R-:W-:Y:S01]  /*1060*/  ULDC UR43, c[0x0][0xdb8] ;  /* 0x00036e00002b7ab9 */ /* 0x000fe20000000800 */
[----:B------:R-:W-:Y:S01]  /*1070*/  USEL UR41, UR41, 0x1, UP0 ;  /* 0x0000000129297887 */ /* 0x000fe20008000000 */
[----:B------:R-:W-:Y:S01]  /*1080*/  CS2R R150, SRZ ;  /* 0x0000000000967805 */ /* 0x000fe2000001ff00 */
[----:B------:R-:W-:Y:S01]  /*1090*/  ULOP3.LUT UR4, URZ, UR5, URZ, 0x33, !UPT ;  /* 0x000000053f047292 */ /* 0x000fe2000f8e333f */
[----:B------:R-:W-:Y:S01]  /*10a0*/  CS2R R148, SRZ ;  /* 0x0000000000947805 */ /* 0x000fe2000001ff00 */
[----:B------:R-:W-:Y:S01]  /*10b0*/  UIMAD UR41, UR41, UR6, URZ ;  /* 0x00000006292972a4 */ /* 0x000fe2000f8e023f */
[----:B------:R-:W-:Y:S01]  /*10c0*/  CS2R R146, SRZ ;  /* 0x0000000000927805 */ /* 0x000fe2000001ff00 */
[----:B------:R-:W-:Y:S01]  /*10d0*/  ULDC UR5, c[0x0][0xdac] ;  /* 0x00036b0000057ab9 */ /* 0x000fe20000000800 */
[----:B------:R-:W-:Y:S01]  /*10e0*/  UISETP.NE.AND UP1, UPT, UR43, 0x1, UPT ;  /* 0x000000012b00788c */ /* 0x000fe2000bf25270 */
[----:B------:R-:W-:Y:S01]  /*10f0*/  CS2R R144, SRZ ;  /* 0x0000000000907805 */ /* 0x000fe2000001ff00 */
[----:B------:R-:W-:Y:S01]  /*1100*/  UIADD3 UR4, UR4, UR5, URZ ;  /* 0x0000000504047290 */ /* 0x000fe2000fffe03f */
[----:B------:R-:W-:Y:S01]  /*1110*/  CS2R R142, SRZ ;  /* 0x00000000008e7805 */ /* 0x000fe2000001ff00 */
[----:B------:R-:W-:Y:S01]  /*1120*/  ULDC UR10, c[0x0][0xdc4] ;  /* 0x00037100000a7ab9 */ /* 0x000fe20000000800 */
[----:B------:R-:W-:Y:S01]  /*1130*/  CS2R R140, SRZ ;  /* 0x00000000008c7805 */ /* 0x000fe2000001ff00 */
[----:B------:R-:W-:Y:S01]  /*1140*/  USHF.L.U32 UR42, UR4, 0x7, URZ ;  /* 0x00000007042a7899 */ /* 0x000fe2000800063f */
[----:B------:R-:W-:Y:S01]  /*1150*/  CS2R R138, SRZ ;  /* 0x00000000008a7805 */ /* 0x000fe2000001ff00 */
[----:B------:R-:W-:Y:S01]  /*1160*/  UIADD3 UR4, UR41, 0x4f, URZ ;  /* 0x0000004f29047890 */ /* 0x000fe2000fffe03f */
[----:B------:R-:W-:Y:S01]  /*1170*/  CS2R R136, SRZ ;  /* 0x0000000000887805 */ /* 0x000fe2000001ff00 */
[----:B------:R-:W-:Y:S01]  /*1180*/  UIADD3 UR5, UR42, 0xcf, -UR7 ;  /* 0x000000cf2a057890 */ /* 0x000fe2000fffe807 */
[----:B------:R-:W-:Y:S01]  /*1190*/  CS2R R134, SRZ ;  /* 0x0000000000867805 */ /* 0x000fe2000001ff00 */
[----:B------:R-:W-:Y:S01]  /*11a0*/  UIMAD UR9, UR8, UR10, UR9 ;  /* 0x0000000a080972a4 */ /* 0x000fe2000f8e0209 */
[----:B------:R-:W-:Y:S01]  /*11b0*/  CS2R R132, SRZ ;  /* 0x0000000000847805 */ /* 0x000fe2000001ff00 */
[----:B------:R-:W-:Y:S01]  /*11c0*/  UIADD3 UR6, UR41, UR5, URZ ;  /* 0x0000000529067290 */ /* 0x000fe2000fffe03f */
[----:B------:R-:W-:Y:S01]  /*11d0*/  CS2R R130, SRZ ;  /* 0x0000000000827805 */ /* 0x000fe2000001ff00 */
[----:B------:R-:W-:Y:S01]  /*11e0*/  UIMAD.WIDE UR4, UR4, 0x66666667, URZ ;  /* 0x66666667040478a5 */ /* 0x000fe2000f8e023f */
[----:B------:R-:W-:Y:S01]  /*11f0*/  CS2R R128, SRZ ;  /* 0x0000000000807805 */ /* 0x000fe2000001ff00 */
[----:B------:R-:W-:Y:S01]  /*1200*/  UIMAD.WIDE UR6, UR6, 0x66666667, URZ ;  /* 0x66666667060678a5 */ /* 0x000fe2000f8e023f */
[----:B------:R-:W-:Y:S01]  /*1210*/  CS2R R126, SRZ ;  /* 0x00000000007e7805 */ /* 0x000fe2000001ff00 */
[----:B------:R-:W-:Y:S01]  /*1220*/  USHF.R.U32.HI UR4, URZ, 0x1f, UR5 ;  /* 0x0000001f3f047899 */ /* 0x000fe20008011605 */
[----:B------:R-:W-:Y:S01]  /*1230*/  CS2R R124, SRZ ;  /* 0x00000000007c7805 */ /* 0x000fe2000001ff00 */
[----:B------:R-:W-:Y:S01]  /*1240*/  USHF.R.U32.HI UR6, URZ, 0x1f, UR7 ;  /* 0x0000001f3f067899 */ /* 0x000fe20008011607 */
[----:B------:R-:W-:Y:S01]  /*1250*/  CS2R R122, SRZ ;  /* 0x00000000007a7805 */ /* 0x000fe2000001ff00 */
[----:B------:R-:W-:Y:S01]  /*1260*/  ULEA.HI.SX32 UR47, UR5, UR4, 0x1b ;  /* 0x00000004052f7291 */ /* 0x000fe2000f8fda3f */
[----:B------:R-:W-:Y:S01]  /*1270*/  CS2R R120, SRZ ;  /* 0x0000000000787805 */ /* 0x000fe2000001ff00 */
[----:B------:R-:W-:Y:S01]  /*1280*/  ULEA.HI.SX32 UR6, UR7, UR6, 0x1b ;  /* 0x0000000607067291 */ /* 0x000fe2000f8fda3f */
[----:B------:R-:W-:Y:S01]  /*1290*/  CS2R R118, SRZ ;  /* 0x0000000000767805 */ /* 0x000fe2000001ff00 */
[----:B------:R-:W-:Y:S01]  /*12a0*/  @UP1 ULDC UR8, c[0x0][0xdbc] ;  /* 0x00036f0000081ab9 */ /* 0x000fe20000000800 */
[----:B------:R-:W-:Y:S01]  /*12b0*/  @UP1 ULDC UR7, c[0x0][0xdc0] ;  /* 0x0003700000071ab9 */ /* 0x000fe20000000800 */
[----:B------:R-:W-:Y:S01]  /*12c0*/  UISETP.LT.AND UP0, UPT, UR47, UR6, UPT ;  /* 0x000000062f00728c */ /* 0x000fe2000bf01270 */
[----:B------:R-:W-:Y:S01]  /*12d0*/  CS2R R116, SRZ ;  /* 0x0000000000747805 */ /* 0x000fe2000001ff00 */
[----:B------:R-:W-:Y:S01]  /*12e0*/  UIMAD.WIDE.U32 UR4, UR9, UR8, URZ ;  /* 0x00000008090472a5 */ /* 0x000fe2000f8e003f */
[----:B------:R-:W-:Y:S01]  /*12f0*/  CS2R R114, SRZ ;  /* 0x0000000000727805 */ /* 0x000fe2000001ff00 */
[----:B------:R-:W-:Y:S01]  /*1300*/  USEL UR47, UR47, UR6, UP0 ;  /* 0x000000062f2f7287 */ /* 0x000fe20008000000 */
[----:B------:R-:W-:Y:S01]  /*1310*/  CS2R R112, SRZ ;  /* 0x0000000000707805 */ /* 0x000fe2000001ff00 */
[----:B------:R-:W-:Y:S01]  /*1320*/  UMOV UR44, UR9 ;  /* 0x00000009002c7c82 */ /* 0x000fe20008000000 */
[----:B------:R-:W-:Y:S01]  /*1330*/  @UP1 USHF.R.U32.HI UR44, URZ, UR7, UR5 ;  /* 0x000000073f2c1299 */ /* 0x000fe20008011605 */
[----:B------:R-:W-:Y:S01]  /*1340*/  CS2R R110, SRZ ;  /* 0x00000000006e7805 */ /* 0x000fe2000001ff00 */
[----:B------:R-:W-:Y:S01]  /*1350*/  UISETP.GE.AND UP0, UPT, UR47, 0x1, UPT ;  /* 0x000000012f00788c */ /* 0x000fe2000bf06270 */
[----:B------:R-:W-:Y:S01]  /*1360*/  CS2R R108, SRZ ;  /* 0x00000000006c7805 */ /* 0x000fe2000001ff00 */
[----:B------:R-:W-:Y:S01]  /*1370*/  UIADD3 UR4, -UR44, URZ, URZ ;  /* 0x0000003f2c047290 */ /* 0x000fe2000fffe13f */
[----:B------:R-:W-:-:S02]  /*1380*/  CS2R R106, SRZ ;  /* 0x00000000006a7805 */ /* 0x000fc4000001ff00 */
[----:B------:R-:W-:Y:S01]  /*1390*/  CS2R R104, SRZ ;  /* 0x0000000000687805 */ /* 0x000fe2000001ff00 */
[----:B------:R-:W-:Y:S01]  /*13a0*/  IMAD.MOV.U32 R102, RZ, RZ, RZ ;  /* 0x000000ffff667224 */ /* 0x000fe200078e00ff */
[----:B------:R-:W-:Y:S01]  /*13b0*/  PLOP3.LUT P1, PT, PT, PT, UP0, 0x80, 0x0 ;  /* 0x000000000000781c */ /* 0x000fe20003f2f008 */
[----:B------:R-:W-:Y:S01]  /*13c0*/  UIMAD UR43, UR43, UR4, UR9 ;  /* 0x000000042b2b72a4 */ /* 0x000fe2000f8e0209 */
        /* <DEDUP_REMOVED lines=39> */
[----:B------:R-:W-:Y:S01]  /*1640*/  MOV R4, RZ ;  /* 0x000000ff00047202 */ /* 0x000fe20000000f00 */
        /* <DEDUP_REMOVED lines=29> */
.L_x_1956:
[----:B------:R-:W-:Y:S02]  /*1820*/  R2UR UR6, R219 ;  /* 0x00000000db0672ca */ /* 0x000fe400000e0000 */
[----:B------:R-:W-:-:S11]  /*1830*/  R2UR UR5, R223 ;  /* 0x00000000df0572ca */ /* 0x000fd600000e0000 */
[----:B------:R-:W-:Y:S02]  /*1840*/  ULEA.HI UR4, UR6, UR6, URZ, 0x1 ;  /* 0x0000000606047291 */ /* 0x000fe4000f8f083f */
[----:B------:R-:W-:Y:S02]  /*1850*/  IMAD.U32 R2, RZ, RZ, UR5 ;  /* 0x00000005ff027e24 */ /* 0x000fe4000f8e00ff */
[----:B------:R-:W-:-:S03]  /*1860*/  ULOP3.LUT UR4, UR4, 0xfffffffe, URZ, 0xc0, !UPT ;  /* 0xfffffffe04047892 */ /* 0x000fc6000f8ec03f */
[----:B------:R-:W-:Y:S01]  /*1870*/  ISETP.NE.AND P0, PT, R2, 0x3, PT ;  /* 0x000000030200780c */ /* 0x000fe20003f05270 */
[----:B------:R-:W-:-:S06]  /*1880*/  UIADD3 UR4, UR6, -UR4, URZ ;  /* 0x8000000406047290 */ /* 0x000fcc000fffe03f */
[----:B------:R-:W-:-:S05]  /*1890*/  IMAD.U32 R0, RZ, RZ, UR4 ;  /* 0x00000004ff007e24 */ /* 0x000fca000f8e00ff */
[----:B------:R-:W-:-:S04]  /*18a0*/  SHF.L.U32 R0, R0, 0x1f, RZ ;  /* 0x0000001f00007819 */ /* 0x000fc800000006ff */
[----:B------:R-:W1:Y:S02]  /*18b0*/  SYNCS.PHASECHK.TRANS64.TRYWAIT P1, [UR60+0x38800], R0 ;  /* 0x03880000ff0075a7 */ /* 0x000e64000802017c */
[----:B-1----:R-:W-:Y:S05]  /*18c0*/  @!P1 BRA `(.L_x_1957) ;  /* 0x0000012c00349947 */ /* 0x002fea0003800000 */
.L_x_2058:
[----:B------:R-:W-:Y:S05]  /*18d0*/  @!P0 BRA `(.L_x_1958) ;  /* 0x0000000000048947 */ /* 0x000fea0003800000 */
[----:B------:R-:W-:Y:S01]  /*18e0*/  BPT.TRAP 0x1 ;  /* 0x000000040000795c */ /* 0x000fe20000300000 */
.L_x_1958:
[----:B------:R-:W-:Y:S02]  /*18f0*/  R2UR UR4, R16 ;  /* 0x00000000100472ca */ /* 0x000fe400000e0000 */
[----:B-1----:R-:W-:-:S04]  /*1900*/  MOV R0, UR46 ;  /* 0x0000002e00007c02 */ /* 0x002fc80008000f00 */
[----:B------:R-:W-:-:S07]  /*1910*/  LEA R0, R0, UR60, 0x3 ;  /* 0x0000003c00007c11 */ /* 0x000fce000f8e18ff */
[----:B------:R-:W-:-:S05]  /*1920*/  IMAD.U32 R3, RZ, RZ, UR4 ;  /* 0x00000004ff037e24 */ /* 0x000fca000f8e00ff */
[----:B------:R-:W-:-:S04]  /*1930*/  SHF.L.U32 R3, R3, 0x1f, RZ ;  /* 0x0000001f03037819 */ /* 0x000fc800000006ff */
[----:B------:R1:W2:Y:S01]  /*1940*/  SYNCS.PHASECHK.TRANS64.TRYWAIT P2, [R0+URZ+0x38830], R3 ;  /* 0x03883003000075a7 */ /* 0x0002a2000804017f */
[----:B------:R-:W-:Y:S05]  /*1950*/  @!P0 BRA `(.L_x_1959) ;  /* 0x0000000000048947 */ /* 0x000fea0003800000 */
[----:B------:R-:W-:Y:S01]  /*1960*/  BPT.TRAP 0x1 ;  /* 0x000000040000795c */ /* 0x000fe20000300000 */
.L_x_1959:
[----:B------:R-:W3:Y:S01]  /*1970*/  S2R R2, SR_TID.X ;  /* 0x0000000000027919 */ /* 0x000ee20000002100 */
[----:B------:R-:W-:Y:S01]  /*1980*/  IMAD.MOV.U32 R151, RZ, RZ, RZ ;  /* 0x000000ffff977224 */ /* 0x000fe200078e00ff */
[----:B---3--:R-:W-:Y:S01]  /*1990*/  LOP3.LUT P1, RZ, R2, 0x7f, RZ, 0xc0, !PT ;  /* 0x0000007f02ff7812 */ /* 0x008fe2000782c0ff */
[----:B--2---:R-:W-:-:S12]  /*19a0*/  @P2 BRA `(.L_x_1960) ;  /* 0x0000000000082947 */ /* 0x004fd80003800000 */
[----:B------:R-:W2:Y:S02]  /*19b0*/  SYNCS.PHASECHK.TRANS64.TRYWAIT P2, [R0+URZ+0x38830], R3 ;  /* 0x03883003000075a7 */ /* 0x000ea4000804017f */
[----:B--2---:R-:W-:Y:S05]  /*19c0*/  @!P2 BRA `(.L_x_1961) ;  /* 0x0000012c000ca947 */ /* 0x004fea0003800000 */
.L_x_1960:
[----:B------:R-:W-:Y:S05]  /*19d0*/  WARPSYNC.ALL ;  /* 0x0000000000007948 */ /* 0x000fea0003800000 */
[----:B------:R-:W-:Y:S01]  /*19e0*/  UIADD3 UR4, UR60, 0x24400, URZ ;  /* 0x000244003c047890 */ /* 0x000fe2000fffe03f */
[----:B------:R-:W-:Y:S01]  /*19f0*/  WARPGROUP.ARRIVE ;  /* 0x00000000000079c5 */ /* 0x000fe20000000000 */
[----:B------:R-:W-:Y:S01]  /*1a00*/  ULOP3.LUT UR5, UR36, 0x10000, URZ, 0xfc, !UPT ;  /* 0x0001000024057892 */ /* 0x000fe2000f8efc3f */
[----:B------:R-:W-:Y:S01]  /*1a10*/  MOV R2, UR43 ;  /* 0x0000002b00027c02 */ /* 0x000fe20008000f00 */
[----:B------:R-:W-:Y:S01]  /*1a20*/  USHF.R.U32.HI UR4, URZ, 0x4, UR4 ;  /* 0x000000043f047899 */ /* 0x000fe20008011604 */
[----:B-12---:R-:W-:Y:S01]  /*1a30*/  MOV R3, UR42 ;  /* 0x0000002a00037c02 */ /* 0x006fe20008000f00 */
[----:B------:R-:W-:Y:S01]  /*1a40*/  UMOV UR9, 0x40000040 ;  /* 0x4000004000097882 */ /* 0x000fe20000000000 */
[----:B------:R-:W-:Y:S01]  /*1a50*/  UMOV UR11, 0x40000040 ;  /* 0x40000040000b7882 */ /* 0x000fe20000000000 */
[----:B------:R-:W-:Y:S01]  /*1a60*/  ULOP3.LUT UR4, UR4, 0x3fff, URZ, 0xc0, !UPT ;  /* 0x00003fff04047892 */ /* 0x000fe2000f8ec03f */
[----:B------:R-:W-:Y:S01]  /*1a70*/  IMAD.U32 R19, RZ, RZ, UR9 ;  /* 0x00000009ff137e24 */ /* 0x000fe2000f8e00ff */
[----:B------:R-:W-:Y:S01]  /*1a80*/  UMOV UR8, UR5 ;  /* 0x0000000500087c82 */ /* 0x000fe20008000000 */
[----:B------:R-:W-:Y:S01]  /*1a90*/  UMOV UR21, UR9 ;  /* 0x0000000900157c82 */ /* 0x000fe20008000000 */
[----:B------:R-:W-:Y:S01]  /*1aa0*/  ULOP3.LUT UR40, UR4, 0x10000, URZ, 0xfc, !UPT ;  /* 0x0001000004287892 */ /* 0x000fe2000f8efc3f */
[----:B------:R-:W-:Y:S01]  /*1ab0*/  MOV R18, UR8 ;  /* 0x0000000800127c02 */ /* 0x000fe20008000f00 */
[----:B------:R-:W-:Y:S01]  /*1ac0*/  UMOV UR20, UR8 ;  /* 0x0000000800147c82 */ /* 0x000fe20008000000 */
[----:B------:R-:W-:Y:S01]  /*1ad0*/  UMOV UR13, UR21 ;  /* 0x00000015000d7c82 */ /* 0x000fe20008000000 */
[----:B------:R-:W-:Y:S01]  /*1ae0*/  UIMAD UR4, UR46, 0xa00, UR40 ;  /* 0x00000a002e0478a4 */ /* 0x000fe2000f8e0228 */
[----:B------:R-:W-:Y:S01]  /*1af0*/  MOV R4, UR41 ;  /* 0x0000002900047c02 */ /* 0x000fe20008000f00 */
[----:B------:R-:W-:Y:S01]  /*1b00*/  UMOV UR12, UR20 ;  /* 0x00000014000c7c82 */ /* 0x000fe20008000000 */
[----:B------:R-:W-:Y:S01]  /*1b10*/  UMOV UR15, 0x40000040 ;  /* 0x40000040000f7882 */ /* 0x000fe20000000000 */
[----:B------:R-:W-:Y:S01]  /*1b20*/  UIADD3 UR14, UR4, 0x100, URZ ;  /* 0x00000100040e7890 */ /* 0x000fe2000fffe03f */
[----:B------:R-:W-:Y:S01]  /*1b30*/  MOV R5, UR40 ;  /* 0x0000002800057c02 */ /* 0x000fe20008000f00 */
[----:B------:R-:W-:Y:S01]  /*1b40*/  UIADD3 UR18, UR4, 0x180, URZ ;  /* 0x0000018004127890 */ /* 0x000fe2000fffe03f */
[----:B------:R-:W-:Y:S01]  /*1b50*/  @!P1 IADD3 R0, R0, 0x38840, RZ ;  /* 0x0003884000009810 */ /* 0x000fe20007ffe0ff */
[----:B------:R-:W-:Y:S01]  /*1b60*/  UMOV UR10, UR4 ;  /* 0x00000004000a7c82 */ /* 0x000fe20008000000 */
[----:B------:R-:W-:Y:S01]  /*1b70*/  UMOV UR16, UR20 ;  /* 0x0000001400107c82 */ /* 0x000fe20008000000 */
[----:B------:R-:W-:Y:S01]  /*1b80*/  HGMMA.64x16x16.F32.BF16 R56, gdesc[UR8], RZ, !UPT, gsb0 ;  /* 0x00200000083879f0 */ /* 0x000fe2000c0018ff */
[----:B------:R-:W-:Y:S01]  /*1b90*/  UIADD3 UR10, UR4, 0x80, URZ ;  /* 0x00000080040a7890 */ /* 0x000fe2000fffe03f */
[----:B------:R-:W-:Y:S01]  /*1ba0*/  @!P1 PRMT R0, RZ, 0x654, R0 ;  /* 0x00000654ff009816 */ /* 0x000fe20000000000 */
[----:B------:R-:W-:Y:S01]  /*1bb0*/  UMOV UR8, UR20 ;  /* 0x0000001400087c82 */ /* 0x000fe20008000000 */
[----:B------:R-:W-:Y:S01]  /*1bc0*/  UMOV UR9, UR21 ;  /* 0x0000001500097c82 */ /* 0x000fe20008000000 */
[----:B------:R-:W-:Y:S01]  /*1bd0*/  UMOV UR11, 0x40000040 ;  /* 0x40000040000b7882 */ /* 0x000fe20000000000 */
[----:B------:R-:W-:Y:S01]  /*1be0*/  UMOV UR17, UR21 ;  /* 0x0000001500117c82 */ /* 0x000fe20008000000 */
[----:B------:R-:W-:Y:S01]  /*1bf0*/  UMOV UR19, 0x40000040 ;  /* 0x4000004000137882 */ /* 0x000fe20000000000 */
        /* <DEDUP_REMOVED lines=101> */
[----:B------:R-:W-:Y:S01]  /*2250*/  IMAD.MOV.U32 R77, RZ, RZ, R151 ;  /* 0x000000ffff4d7224 */ /* 0x000fe200078e0097 */
[----:B------:R-:W-:Y:S01]  /*2260*/  MOV R72, R151 ;  /* 0x0000009700487202 */ /* 0x000fe20000000f00 */
        /* <DEDUP_REMOVED lines=16> */
[----:B------:R-:W-:Y:S01]  /*2370*/  UIADD3 UR6, UR5, 0x4, URZ ;  /* 0x0000000405067890 */ /* 0x000fe2000fffe03f */
[--C-:B------:R-:W-:Y:S01]  /*2380*/  IMAD.MOV.U32 R69, RZ, RZ, R151.reuse ;  /* 0x000000ffff457224 */ /* 0x100fe200078e0097 */
[----:B------:R-:W-:Y:S01]  /*2390*/  UIADD3 UR7, UR4, 0x4, URZ ;  /* 0x0000000404077890 */ /* 0x000fe2000fffe03f */
[--C-:B------:R-:W-:Y:S01]  /*23a0*/  IMAD.MOV.U32 R67, RZ, RZ, R151.reuse ;  /* 0x000000ffff437224 */ /* 0x100fe200078e0097 */
[----:B------:R-:W-:Y:S01]  /*23b0*/  MOV R66, R151 ;  /* 0x0000009700427202 */ /* 0x000fe20000000f00 */
[----:B------:R-:W-:Y:S01]  /*23c0*/  IMAD.MOV.U32 R65, RZ, RZ, R151 ;  /* 0x000000ffff417224 */ /* 0x000fe200078e0097 */
        /* <DEDUP_REMOVED lines=205> */
[----:B------:R-:W-:Y:S01]  /*30a0*/  ULDC UR11, c[0x0][0x288] ;  /* 0x0000a200000b7ab9 */ /* 0x000fe20000000800 */
        /* <DEDUP_REMOVED lines=260> */
[----:B------:R-:W-:Y:S02]  /*40f0*/  R2UR UR42, R3 ;  /* 0x00000000032a72ca */ /* 0x000fe400000e0000 */
[----:B------:R-:W-:Y:S02]  /*4100*/  R2UR UR40, R5 ;  /* 0x00000000052872ca */ /* 0x000fe400000e0000 */
[----:B------:R-:W-:-:S09]  /*4110*/  R2UR UR43, R2 ;  /* 0x00000000022b72ca */ /* 0x000fd200000e0000 */
        /* <DEDUP_REMOVED lines=11> */
[----:B------:R-:W-:Y:S01]  /*41d0*/  UIMAD UR5, UR47, -0x50, UR41 ;  /* 0xffffffb02f0578a4 */ /* 0x000fe2000f8e0229 */
[----:B------:R-:W-:Y:S01]  /*41e0*/  IMAD.U32 R7, RZ, RZ, UR57 ;  /* 0x00000039ff077e24 */ /* 0x000fe2000f8e00ff */
[----:B------:R-:W-:Y:S01]  /*41f0*/  UMOV UR7, 0x40000040 ;  /* 0x4000004000077882 */ /* 0x000fe20000000000 */
[----:B------:R-:W-:-:S02]  /*4200*/  UIADD3 UR47, UR47, -0x2, URZ ;  /* 0xfffffffe2f2f7890 */ /* 0x000fc4000fffe03f */
[----:B------:R-:W-:Y:S02]  /*4210*/  UIADD3 UR15, -UR11, 0x51, UR5 ;  /* 0x000000510b0f7890 */ /* 0x000fe4000fffe105 */
[----:B------:R-:W-:-:S03]  /*4220*/  UIADD3 UR14, UR5, 0x50, URZ ;  /* 0x00000050050e7890 */ /* 0x000fc6000fffe03f */
[----:B------:R-:W-:Y:S01]  /*4230*/  UMOV UR5, UR19 ;  /* 0x0000001300057c82 */ /* 0x000fe20008000000 */
[----:B------:R-:W-:Y:S02]  /*4240*/  MOV R3, UR15 ;  /* 0x0000000f00037c02 */ /* 0x000fe40008000f00 */
[----:B------:R-:W-:-:S03]  /*4250*/  IMAD.U32 R5, RZ, RZ, UR14 ;  /* 0x0000000eff057e24 */ /* 0x000fc6000f8e00ff */
[C---:B------:R-:W-:Y:S02]  /*4260*/  IMAD R3, R214.reuse, -0x2, R3 ;  /* 0xfffffffed6037824 */ /* 0x040fe400078e0203 */
[----:B------:R-:W-:-:S03]  /*4270*/  IMAD R2, R214, -0x2, R5 ;  /* 0xfffffffed6027824 */ /* 0x000fc600078e0205 */
[----:B------:R-:W-:-:S04]  /*4280*/  IADD3 R5, R3, 0x8, R4 ;  /* 0x0000000803057810 */ /* 0x000fc80007ffe004 */
[----:B------:R-:W-:Y:S02]  /*4290*/  VIMNMX R5, R2, R5, PT ;  /* 0x0000000502057248 */ /* 0x000fe40003fe0100 */
[----:B------:R-:W-:Y:S02]  /*42a0*/  VIADDMNMX R2, R4, R3, R2, PT ;  /* 0x0000000304027246 */ /* 0x000fe40003800102 */
[C---:B------:R-:W-:Y:S02]  /*42b0*/  ISETP.GT.AND P2, PT, R5.reuse, RZ, PT ;  /* 0x000000ff0500720c */ /* 0x040fe40003f44270 */
[C---:B------:R-:W-:Y:S02]  /*42c0*/  ISETP.GT.AND P3, PT, R5.reuse, 0x1, PT ;  /* 0x000000010500780c */ /* 0x040fe40003f64270 */
[----:B------:R-:W-:Y:S02]  /*42d0*/  ISETP.GT.AND P4, PT, R5, 0x8, PT ;  /* 0x000000080500780c */ /* 0x000fe40003f84270 */
[----:B------:R-:W-:Y:S01]  /*42e0*/  ISETP.GT.AND P5, PT, R2, 0x9, PT ;  /* 0x000000090200780c */ /* 0x000fe20003fa4270 */
        /* <DEDUP_REMOVED lines=35> */
[----:B------:R-:W-:-:S05]  /*4520*/  ISETP.GT.AND P2, PT, R5, 0x9, PT ;  /* 0x000000090500780c */ /* 0x000fca0003f44270 */
[----:B------:R-:W1:Y:S01]  /*4530*/  MUFU.TANH R63, R63 ;  /* 0x0000003f003f7308 */ /* 0x000e620000002400 */
[----:B--2---:R-:W-:Y:S02]  /*4540*/  FSEL R59, R59, -INF , P3 ;  /* 0xff8000003b3b7808 */ /* 0x004fe40001800000 */
[----:B------:R-:W-:Y:S02]  /*4550*/  ISETP.GT.AND P3, PT, R5, 0x10, PT ;  /* 0x000000100500780c */ /* 0x000fe40003f64270 */
[----:B------:R-:W-:-:S03]  /*4560*/  FMNMX.FTZ R17, R58, R59, !PT ;  /* 0x0000003b3a117209 */ /* 0x000fc60007810000 */
[----:B------:R-:W-:Y:S01]  /*4570*/  MUFU.TANH R56, R56 ;  /* 0x0000003800387308 */ /* 0x000fe20000002400 */
[----:B---3--:R-:W-:Y:S02]  /*4580*/  FSEL R62, R62, -INF , P4 ;  /* 0xff8000003e3e7808 */ /* 0x008fe40002000000 */
[----:B------:R-:W-:Y:S02]  /*4590*/  ISETP.GT.AND P4, PT, R2, 0x8, PT ;  /* 0x000000080200780c */ /* 0x000fe40003f84270 */
[----:B------:R-:W-:-:S03]  /*45a0*/  FMNMX.FTZ R20, R62, R17, !PT ;  /* 0x000000113e147209 */ /* 0x000fc60007810000 */
[----:B------:R-:W-:Y:S01]  /*45b0*/  MUFU.TANH R57, R57 ;  /* 0x0000003900397308 */ /* 0x000fe20000002400 */
[----:B-1----:R-:W-:Y:S02]  /*45c0*/  FSEL R63, R63, -INF , P2 ;  /* 0xff8000003f3f7808 */ /* 0x002fe40001000000 */
[----:B------:R-:W-:Y:S02]  /*45d0*/  ISETP.GT.AND P2, PT, R5, 0x11, PT ;  /* 0x000000110500780c */ /* 0x000fe40003f44270 */
[----:B------:R-:W-:-:S03]  /*45e0*/  FMNMX.FTZ R17, R63, R20, !PT ;  /* 0x000000143f117209 */ /* 0x000fc60007810000 */
[----:B------:R-:W1:Y:S01]  /*45f0*/  MUFU.TANH R60, R60 ;  /* 0x0000003c003c7308 */ /* 0x000e620000002400 */
        /* <DEDUP_REMOVED lines=16> */
[----:B------:R-:W-:Y:S01]  /*4700*/  FMUL.FTZ R53, R53, UR10 ;  /* 0x0000000a35357c20 */ /* 0x000fe20008410000 */
[----:B------:R-:W3:Y:S01]  /*4710*/  MUFU.TANH R51, R51 ;  /* 0x0000003300337308 */ /* 0x000ee20000002400 */
[----:B-1----:R-:W-:-:S02]  /*4720*/  FSEL R60, R60, -INF , P4 ;  /* 0xff8000003c3c7808 */ /* 0x002fc40002000000 */
[----:B------:R-:W-:-:S05]  /*4730*/  ISETP.GT.AND P4, PT, R2, 0x19, PT ;  /* 0x000000190200780c */ /* 0x000fca0003f84270 */
[----:B------:R-:W1:Y:S01]  /*4740*/  MUFU.TANH R54, R54 ;  /* 0x0000003600367308 */ /* 0x000e620000002400 */
[----:B--2---:R-:W-:Y:S02]  /*4750*/  FSEL R50, R50, -INF , P3 ;  /* 0xff80000032327808 */ /* 0x004fe40001800000 */
[----:B------:R-:W-:Y:S02]  /*4760*/  ISETP.GT.AND P3, PT, R5, 0x18, PT ;  /* 0x000000180500780c */ /* 0x000fe40003f64270 */
[----:B------:R-:W-:-:S03]  /*4770*/  FMNMX.FTZ R20, R50, R17, !PT ;  /* 0x0000001132147209 */ /* 0x000fc60007810000 */
[----:B------:R-:W2:Y:S01]  /*4780*/  MUFU.TANH R55, R55 ;  /* 0x0000003700377308 */ /* 0x000ea20000002400 */
[----:B---3--:R-:W-:Y:S02]  /*4790*/  FSEL R51, R51, -INF , P2 ;  /* 0xff80000033337808 */ /* 0x008fe40001000000 */
[----:B------:R-:W-:Y:S02]  /*47a0*/  ISETP.GT.AND P2, PT, R5, 0x19, PT ;  /* 0x000000190500780c */ /* 0x000fe40003f44270 */
[----:B------:R-:W-:-:S03]  /*47b0*/  FMNMX.FTZ R17, R51, R20, !PT ;  /* 0x0000001433117209 */ /* 0x000fc60007810000 */
[----:B------:R-:W3:Y:S01]  /*47c0*/  MUFU.TANH R61, R61 ;  /* 0x0000003d003d7308 */ /* 0x000ee20000002400 */
[----:B-1----:R-:W-:Y:S02]  /*47d0*/  FSEL R54, R54, -INF , P3 ;  /* 0xff80000036367808 */ /* 0x002fe40001800000 */
[----:B------:R-:W-:Y:S02]  /*47e0*/  ISETP.GT.AND P3, PT, R5, 0x20, PT ;  /* 0x000000200500780c */ /* 0x000fe40003f64270 */
[----:B------:R-:W-:-:S03]  /*47f0*/  FMNMX.FTZ R20, R54, R17, !PT ;  /* 0x0000001136147209 */ /* 0x000fc60007810000 */
[----:B------:R-:W-:Y:S01]  /*4800*/  MUFU.TANH R48, R48 ;  /* 0x0000003000307308 */ /* 0x000fe20000002400 */
[----:B--2---:R-:W-:Y:S02]  /*4810*/  FSEL R55, R55, -INF , P2 ;  /* 0xff80000037377808 */ /* 0x004fe40001000000 */
[----:B------:R-:W-:Y:S02]  /*4820*/  ISETP.GT.AND P2, PT, R5, 0x21, PT ;  /* 0x000000210500780c */ /* 0x000fe40003f44270 */
[----:B------:R-:W-:-:S03]  /*4830*/  FMNMX.FTZ R17, R55, R20, !PT ;  /* 0x0000001437117209 */ /* 0x000fc60007810000 */
[----:B------:R-:W-:Y:S01]  /*4840*/  MUFU.TANH R49, R49 ;  /* 0x0000003100317308 */ /* 0x000fe20000002400 */
[----:B---3--:R-:W-:Y:S01]  /*4850*/  FSEL R61, R61, -INF , P5 ;  /* 0xff8000003d3d7808 */ /* 0x008fe20002800000 */
[----:B------:R-:W-:Y:S02]  /*4860*/  WARPGROUP.DEPBAR.LE gsb0, 0x0 ;  /* 0x00008000000079c5 */ /* 0x000fe40000010000 */
[----:B------:R-:W-:Y:S01]  /*4870*/  WARPGROUP.ARRIVE ;  /* 0x00000000000079c5 */ /* 0x000fe20000000000 */
[----:B------:R-:W-:Y:S01]  /*4880*/  FMUL.FTZ R42, R42, UR10 ;  /* 0x0000000a2a2a7c20 */ /* 0x000fe20008410000 */
[----:B------:R-:W-:Y:S01]  /*4890*/  FMUL.FTZ R43, R43, UR10 ;  /* 0x0000000a2b2b7c20 */ /* 0x000fe20008410000 */
[----:B------:R-:W-:Y:S01]  /*48a0*/  FMUL.FTZ R46, R46, UR10 ;  /* 0x0000000a2e2e7c20 */ /* 0x000fe20008410000 */
[----:B------:R-:W-:Y:S01]  /*48b0*/  FMUL.FTZ R47, R47, UR10 ;  /* 0x0000000a2f2f7c20 */ /* 0x000fe20008410000 */
[----:B------:R-:W1:Y:S01]  /*48c0*/  MUFU.TANH R52, R52 ;  /* 0x0000003400347308 */ /* 0x000e620000002400 */
[----:B------:R-:W-:Y:S01]  /*48d0*/  HGMMA.64x16x16.F32.BF16 R32, gdesc[UR56], R32, gsb0 ;  /* 0x00200000382079f0 */ /* 0x000fe20008001820 */
[----:B------:R-:W-:Y:S01]  /*48e0*/  FMUL.FTZ R40, R40, UR10 ;  /* 0x0000000a28287c20 */ /* 0x000fe20008410000 */
[----:B------:R-:W-:Y:S01]  /*48f0*/  FMUL.FTZ R41, R41, UR10 ;  /* 0x0000000a29297c20 */ /* 0x000fe20008410000 */
[----:B------:R-:W-:Y:S01]  /*4900*/  FMUL.FTZ R44, R44, UR10 ;  /* 0x0000000a2c2c7c20 */ /* 0x000fe20008410000 */
[----:B------:R-:W-:Y:S01]  /*4910*/  ISETP.GT.AND P5, PT, R2, 0x18, PT ;  /* 0x000000180200780c */ /* 0x000fe20003fa4270 */
[----:B------:R-:W-:-:S02]  /*4920*/  FMUL.FTZ R45, R45, UR10 ;  /* 0x0000000a2d2d7c20 */ /* 0x000fc40008410000 */
[----:B------:R-:W2:Y:S08]  /*4930*/  MUFU.TANH R42, R42 ;  /* 0x0000002a002a7308 */ /* 0x000eb00000002400 */
[----:B------:R-:W3:Y:S01]  /*4940*/  MUFU.TANH R43, R43 ;  /* 0x0000002b002b7308 */ /* 0x000ee20000002400 */
[----:B-1----:R-:W-:-:S07]  /*4950*/  FSEL R52, R52, -INF , P5 ;  /* 0xff80000034347808 */ /* 0x002fce0002800000 */
        /* <DEDUP_REMOVED lines=14> */
[----:B------:R-:W-:Y:S01]  /*4a40*/  ISETP.GT.AND P2, PT, R5, 0x31, PT ;  /* 0x000000310500780c */ /* 0x000fe20003f44270 */
[----:B------:R-:W-:Y:S02]  /*4a50*/  WARPGROUP.DEPBAR.LE gsb0, 0x0 ;  /* 0x00008000000079c5 */ /* 0x000fe40000010000 */
[----:B------:R-:W-:Y:S01]  /*4a60*/  WARPGROUP.ARRIVE ;  /* 0x00000000000079c5 */ /* 0x000fe20000000000 */
[----:B------:R-:W-:Y:S01]  /*4a70*/  FMUL.FTZ R34, R34, UR10 ;  /* 0x0000000a22227c20 */ /* 0x000fe20008410000 */
[----:B------:R-:W-:Y:S01]  /*4a80*/  FMUL.FTZ R35, R35, UR10 ;  /* 0x0000000a23237c20 */ /* 0x000fe20008410000 */
[----:B------:R-:W-:Y:S01]  /*4a90*/  FMUL.FTZ R38, R38, UR10 ;  /* 0x0000000a26267c20 */ /* 0x000fe20008410000 */
[----:B------:R-:W-:Y:S01]  /*4aa0*/  FMUL.FTZ R39, R39, UR10 ;  /* 0x0000000a27277c20 */ /* 0x000fe20008410000 */
[----:B------:R-:W-:Y:S01]  /*4ab0*/  FMNMX.FTZ R17, R47, R20, !PT ;  /* 0x000000142f117209 */ /* 0x000fe20007810000 */
[----:B------:R-:W-:Y:S01]  /*4ac0*/  HGMMA.64x16x16.F32.BF16 R24, gdesc[UR4], R24, gsb0 ;  /* 0x00200000041879f0 */ /* 0x000fe20008001818 */
[----:B------:R-:W1:Y:S01]  /*4ad0*/  MUFU.TANH R34, R34 ;  /* 0x0000002200227308 */ /* 0x000e620000002400 */
[----:B------:R-:W-:Y:S01]  /*4ae0*/  ULDC UR4, c[0x0][0x988] ;  /* 0x0002620000047ab9 */ /* 0x000fe20000000800 */
[----:B------:R-:W-:Y:S01]  /*4af0*/  FMUL.FTZ R32, R32, UR10 ;  /* 0x0000000a20207c20 */ /* 0x000fe20008410000 */
[----:B---3--:R-:W-:Y:S01]  /*4b00*/  FSEL R53, R53, -INF , P4 ;  /* 0xff80000035357808 */ /* 0x008fe20002000000 */
[----:B------:R-:W-:Y:S01]  /*4b10*/  FMUL.FTZ R33, R33, UR10 ;  /* 0x0000000a21217c20 */ /* 0x000fe20008410000 */
[----:B------:R-:W-:Y:S01]  /*4b20*/  FMUL.FTZ R36, R36, UR10 ;  /* 0x0000000a24247c20 */ /* 0x000fe20008410000 */
[----:B------:R-:W-:Y:S01]  /*4b30*/  FMUL.FTZ R37, R37, UR10 ;  /* 0x0000000a25257c20 */ /* 0x000fe20008410000 */
[----:B------:R-:W-:Y:S01]  /*4b40*/  UIADD3 UR6, UR42, -UR11, UR41 ;  /* 0x8000000b2a067290 */ /* 0x000fe2000fffe029 */
[----:B------:R-:W2:Y:S03]  /*4b50*/  MUFU.TANH R35, R35 ;  /* 0x0000002300237308 */ /* 0x000ea60000002400 */
[----:B------:R-:W-:-:S04]  /*4b60*/  UIMAD.WIDE UR6, UR6, 0x66666667, URZ ;  /* 0x66666667060678a5 */ /* 0x000fc8000f8e023f */
[----:B------:R-:W-:Y:S01]  /*4b70*/  USHF.R.U32.HI UR5, URZ, 0x1f, UR7 ;  /* 0x0000001f3f057899 */ /* 0x000fe20008011607 */
[----:B------:R-:W3:Y:S01]  /*4b80*/  MUFU.TANH R38, R38 ;  /* 0x0000002600267308 */ /* 0x000ee20000002400 */
[----:B-1----:R-:W-:Y:S02]  /*4b90*/  FSEL R34, R34, -INF , P3 ;  /* 0xff80000022227808 */ /* 0x002fe40001800000 */
[----:B------:R-:W-:Y:S01]  /*4ba0*/  ISETP.GT.AND P3, PT, R5, 0x38, PT ;  /* 0x000000380500780c */ /* 0x000fe20003f64270 */
[----:B------:R-:W-:Y:S01]  /*4bb0*/  ULEA.HI.SX32 UR5, UR7, UR5, 0x1b ;  /* 0x0000000507057291 */ /* 0x000fe2000f8fda3f */
[----:B------:R-:W-:-:S03]  /*4bc0*/  FMNMX.FTZ R20, R34, R17, !PT ;  /* 0x0000001122147209 */ /* 0x000fc60007810000 */
[----:B------:R-:W1:Y:S01]  /*4bd0*/  MUFU.TANH R39, R39 ;  /* 0x0000002700277308 */ /* 0x000e620000002400 */
[----:B--2---:R-:W-:Y:S01]  /*4be0*/  FSEL R35, R35, -INF , P2 ;  /* 0xff80000023237808 */ /* 0x004fe20001000000 */
[----:B------:R-:W-:Y:S01]  /*4bf0*/  UISETP.LT.AND UP0, UPT, URZ, UR5, UPT ;  /* 0x000000053f00728c */ /* 0x000fe2000bf01270 */
[----:B------:R-:W-:Y:S02]  /*4c00*/  ISETP.GT.AND P2, PT, R5, 0x39, PT ;  /* 0x000000390500780c */ /* 0x000fe40003f44270 */
[----:B------:R-:W-:Y:S01]  /*4c10*/  FMNMX.FTZ R17, R35, R20, !PT ;  /* 0x0000001423117209 */ /* 0x000fe20007810000 */
[----:B------:R-:W-:Y:S02]  /*4c20*/  USEL UR18, URZ, UR5, !UP0 ;  /* 0x000000053f127287 */ /* 0x000fe4000c000000 */
[----:B------:R-:W-:Y:S01]  /*4c30*/  MUFU.TANH R41, R41 ;  /* 0x0000002900297308 */ /* 0x000fe20000002400 */
[----:B---3--:R-:W-:Y:S01]  /*4c40*/  FSEL R38, R38, -INF , P3 ;  /* 0xff80000026267808 */ /* 0x008fe20001800000 */
[----:B------:R-:W-:Y:S01]  /*4c50*/  UISETP.GE.AND UP0, UPT, UR47, UR18, UPT ;  /* 0x000000122f00728c */ /* 0x000fe2000bf06270 */
[----:B------:R-:W-:-:S02]  /*4c60*/  ISETP.GT.AND P3, PT, R5, 0x40, PT ;  /* 0x000000400500780c */ /* 0x000fc40003f64270 */
[----:B------:R-:W-:Y:S02]  /*4c70*/  FMNMX.FTZ R20, R38, R17, !PT ;  /* 0x0000001126147209 */ /* 0x000fe40007810000 */
[----:B------:R-:W-:Y:S01]  /*4c80*/  MOV R226, UR18 ;  /* 0x0000001200e27c02 */ /* 0x000fe20008000f00 */
[----:B------:R-:W-:Y:S01]  /*4c90*/  MUFU.TANH R44, R44 ;  /* 0x0000002c002c7308 */ /* 0x000fe20000002400 */
[----:B-1----:R-:W-:Y:S02]  /*4ca0*/  FSEL R39, R39, -INF , P2 ;  /* 0xff80000027277808 */ /* 0x002fe40001000000 */
[----:B------:R-:W-:Y:S02]  /*4cb0*/  ISETP.GT.AND P2, PT, R5, 0x41, PT ;  /* 0x000000410500780c */ /* 0x000fe40003f44270 */
[----:B------:R-:W-:-:S03]  /*4cc0*/  FMNMX.FTZ R17, R39, R20, !PT ;  /* 0x0000001427117209 */ /* 0x000fc60007810000 */
[----:B------:R-:W-:Y:S01]  /*4cd0*/  MUFU.TANH R45, R45 ;  /* 0x0000002d002d7308 */ /* 0x000fe20000002400 */
[----:B------:R-:W-:Y:S02]  /*4ce0*/  WARPGROUP.DEPBAR.LE gsb0, 0x0 ;  /* 0x00008000000079c5 */ /* 0x000fe40000010000 */
[----:B------:R-:W-:Y:S01]  /*4cf0*/  FMUL.FTZ R26, R26, UR10 ;  /* 0x0000000a1a1a7c20 */ /* 0x000fe20008410000 */
[----:B------:R-:W-:Y:S01]  /*4d00*/  FMUL.FTZ R27, R27, UR10 ;  /* 0x0000000a1b1b7c20 */ /* 0x000fe20008410000 */
[----:B------:R-:W-:Y:S01]  /*4d10*/  FMUL.FTZ R30, R30, UR10 ;  /* 0x0000000a1e1e7c20 */ /* 0x000fe20008410000 */
[----:B------:R-:W-:Y:S02]  /*4d20*/  FMUL.FTZ R31, R31, UR10 ;  /* 0x0000000a1f1f7c20 */ /* 0x000fe40008410000 */
[----:B------:R-:W-:Y:S01]  /*4d30*/  MUFU.TANH R32, R32 ;  /* 0x0000002000207308 */ /* 0x000fe20000002400 */
[----:B------:R-:W-:Y:S01]  /*4d40*/  FMUL.FTZ R24, R24, UR10 ;  /* 0x0000000a18187c20 */ /* 0x000fe20008410000 */
[----:B------:R-:W-:Y:S01]  /*4d50*/  FMUL.FTZ R25, R25, UR10 ;  /* 0x0000000a19197c20 */ /* 0x000fe20008410000 */
[----:B------:R-:W-:Y:S01]  /*4d60*/  FMUL.FTZ R28, R28, UR10 ;  /* 0x0000000a1c1c7c20 */ /* 0x000fe20008410000 */
[----:B------:R-:W-:Y:S01]  /*4d70*/  FMUL.FTZ R29, R29, UR10 ;  /* 0x0000000a1d1d7c20 */ /* 0x000fe20008410000 */
[----:B------:R1:W-:Y:S03]  /*4d80*/  @!P1 SYNCS.ARRIVE.TRANS64.RED.A1T0 RZ, [R0+URZ], RZ ;  /* 0x000000ff00ff99a7 */ /* 0x0003e6000810043f */
[----:B------:R-:W2:Y:S08]  /*4d90*/  MUFU.TANH R26, R26 ;  /* 0x0000001a001a7308 */ /* 0x000eb00000002400 */
[----:B------:R-:W3:Y:S08]  /*4da0*/  MUFU.TANH R27, R27 ;  /* 0x0000001b001b7308 */ /* 0x000ef00000002400 */
[----:B------:R-:W4:Y:S01]  /*4db0*/  MUFU.TANH R30, R30 ;  /* 0x0000001e001e7308 */ /* 0x000f220000002400 */
[----:B--2---:R-:W-:-:S02]  /*4dc0*/  FSEL R26, R26, -INF , P3 ;  /* 0xff8000001a1a7808 */ /* 0x004fc40001800000 */
[----:B------:R-:W-:Y:S02]  /*4dd0*/  ISETP.GT.AND P3, PT, R5, 0x48, PT ;  /* 0x000000480500780c */ /* 0x000fe40003f64270 */
[----:B------:R-:W-:-:S03]  /*4de0*/  FMNMX.FTZ R20, R26, R17, !PT ;  /* 0x000000111a147209 */ /* 0x000fc60007810000 */
[----:B------:R-:W2:Y:S01]  /*4df0*/  MUFU.TANH R31, R31 ;  /* 0x0000001f001f7308 */ /* 0x000ea20000002400 */
[----:B---3--:R-:W-:Y:S02]  /*4e00*/  FSEL R27, R27, -INF , P2 ;  /* 0xff8000001b1b7808 */ /* 0x008fe40001000000 */
[----:B------:R-:W-:Y:S02]  /*4e10*/  ISETP.GT.AND P2, PT, R5, 0x49, PT ;  /* 0x000000490500780c */ /* 0x000fe40003f44270 */
[----:B------:R-:W-:-:S03]  /*4e20*/  FMNMX.FTZ R5, R27, R20, !PT ;  /* 0x000000141b057209 */ /* 0x000fc60007810000 */
[----:B------:R-:W-:Y:S01]  /*4e30*/  MUFU.TANH R33, R33 ;  /* 0x0000002100217308 */ /* 0x000fe20000002400 */
[----:B----4-:R-:W-:Y:S02]  /*4e40*/  FSEL R30, R30, -INF , P3 ;  /* 0xff8000001e1e7808 */ /* 0x010fe40001800000 */
[----:B------:R-:W-:Y:S02]  /*4e50*/  ISETP.GT.AND P3, PT, R2, 0x1, PT ;  /* 0x000000010200780c */ /* 0x000fe40003f64270 */
[----:B------:R-:W-:Y:S02]  /*4e60*/  FMNMX.FTZ R20, R30, R5, !PT ;  /* 0x000000051e147209 */ /* 0x000fe40007810000 */
[----:B------:R-:W-:Y:S01]  /*4e70*/  FSEL R57, R57, -INF , P3 ;  /* 0xff80000039397808 */ /* 0x000fe20001800000 */
[----:B------:R-:W3:Y:S01]  /*4e80*/  MUFU.TANH R36, R36 ;  /* 0x0000002400247308 */ /* 0x000ee20000002400 */
[----:B--2---:R-:W-:Y:S02]  /*4e90*/  FSEL R31, R31, -INF , P2 ;  /* 0xff8000001f1f7808 */ /* 0x004fe40001000000 */
[----:B------:R-:W-:-:S02]  /*4ea0*/  ISETP.GT.AND P2, PT, R2, RZ, PT ;  /* 0x000000ff0200720c */ /* 0x000fc40003f44270 */
[----:B------:R-:W-:Y:S02]  /*4eb0*/  FMNMX.FTZ R20, R31, R20, !PT ;  /* 0x000000141f147209 */ /* 0x000fe40007810000 */
[----:B------:R-:W-:Y:S01]  /*4ec0*/  FSEL R56, R56, -INF , P2 ;  /* 0xff80000038387808 */ /* 0x000fe20001000000 */
[----:B------:R-:W-:Y:S01]  /*4ed0*/  MUFU.TANH R37, R37 ;  /* 0x0000002500257308 */ /* 0x000fe20000002400 */
[C---:B------:R-:W-:Y:S01]  /*4ee0*/  ISETP.GT.AND P2, PT, R2.reuse, 0x10, PT ;  /* 0x000000100200780c */ /* 0x040fe20003f44270 */
[----:B------:R-:W2:Y:S01]  /*4ef0*/  SHFL.BFLY PT, R5, R20, 0x2, 0x1f ;  /* 0x0c401f0014057f89 */ /* 0x000ea200000e0000 */
[----:B------:R-:W-:Y:S02]  /*4f00*/  ISETP.GT.AND P3, PT, R2, 0x11, PT ;  /* 0x000000110200780c */ /* 0x000fe40003f64270 */
[----:B------:R-:W-:Y:S02]  /*4f10*/  FSEL R48, R48, -INF , P2 ;  /* 0xff80000030307808 */ /* 0x000fe40001000000 */
[----:B------:R-:W-:Y:S01]  /*4f20*/  FSEL R49, R49, -INF , P3 ;  /* 0xff80000031317808 */ /* 0x000fe20001800000 */
[----:B------:R-:W4:Y:S01]  /*4f30*/  MUFU.TANH R24, R24 ;  /* 0x0000001800187308 */ /* 0x000f220000002400 */
[----:B------:R-:W-:-:S04]  /*4f40*/  ISETP.GT.AND P2, PT, R2, 0x20, PT ;  /* 0x000000200200780c */ /* 0x000fc80003f44270 */
[----:B------:R-:W-:Y:S02]  /*4f50*/  FSEL R40, R40, -INF , P2 ;  /* 0xff80000028287808 */ /* 0x000fe40001000000 */
[----:B------:R-:W-:Y:S01]  /*4f60*/  ISETP.GT.AND P2, PT, R2, 0x28, PT ;  /* 0x000000280200780c */ /* 0x000fe20003f44270 */
[----:B------:R-:W-:Y:S03]  /*4f70*/  MUFU.TANH R25, R25 ;  /* 0x0000001900197308 */ /* 0x000fe60000002400 */
[----:B------:R-:W-:Y:S02]  /*4f80*/  FSEL R44, R44, -INF , P2 ;  /* 0xff8000002c2c7808 */ /* 0x000fe40001000000 */
[----:B------:R-:W-:-:S03]  /*4f90*/  ISETP.GT.AND P2, PT, R2, 0x30, PT ;  /* 0x000000300200780c */ /* 0x000fc60003f44270 */
[----:B------:R-:W5:Y:S01]  /*4fa0*/  MUFU.TANH R28, R28 ;  /* 0x0000001c001c7308 */ /* 0x000f620000002400 */
[----:B------:R-:W-:Y:S02]  /*4fb0*/  FSEL R32, R32, -INF , P2 ;  /* 0xff80000020207808 */ /* 0x000fe40001000000 */
[----:B--2---:R-:W-:Y:S02]  /*4fc0*/  FMNMX.FTZ R5, R20, R5, !PT ;  /* 0x0000000514057209 */ /* 0x004fe40007810000 */
[----:B------:R-:W-:-:S03]  /*4fd0*/  ISETP.GT.AND P2, PT, R2, 0x38, PT ;  /* 0x000000380200780c */ /* 0x000fc60003f44270 */
[----:B------:R-:W2:Y:S01]  /*4fe0*/  SHFL.BFLY PT, R20, R5, 0x1, 0x1f ;  /* 0x0c201f0005147f89 */ /* 0x000ea200000e0000 */
[----:B---3--:R-:W-:Y:S01]  /*4ff0*/  FSEL R36, R36, -INF , P2 ;  /* 0xff80000024247808 */ /* 0x008fe20001000000 */
[----:B------:R-:W3:Y:S01]  /*5000*/  MUFU.TANH R29, R29 ;  /* 0x0000001d001d7308 */ /* 0x000ee20000002400 */
[----:B------:R-:W-:-:S04]  /*5010*/  ISETP.GT.AND P2, PT, R2, 0x40, PT ;  /* 0x000000400200780c */ /* 0x000fc80003f44270 */
[----:B----4-:R-:W-:Y:S02]  /*5020*/  FSEL R24, R24, -INF , P2 ;  /* 0xff80000018187808 */ /* 0x010fe40001000000 */
[----:B------:R-:W-:-:S04]  /*5030*/  ISETP.GT.AND P2, PT, R2, 0x48, PT ;  /* 0x000000480200780c */ /* 0x000fc80003f44270 */
[----:B-----5:R-:W-:Y:S02]  /*5040*/  FSEL R28, R28, -INF , P2 ;  /* 0xff8000001c1c7808 */ /* 0x020fe40001000000 */
[----:B--2---:R-:W-:Y:S02]  /*5050*/  FMNMX.FTZ R3, R5, R20, !PT ;  /* 0x0000001405037209 */ /* 0x004fe40007810000 */
[----:B------:R-:W-:Y:S02]  /*5060*/  FMNMX.FTZ R5, R56, R57, !PT ;  /* 0x0000003938057209 */ /* 0x000fe40007810000 */
[C---:B------:R-:W-:Y:S01]  /*5070*/  FSETP.NEU.FTZ.AND P3, PT, R3.reuse, -INF , PT ;  /* 0xff8000000300780b */ /* 0x040fe20003f7d000 */
[----:B------:R-:W-:Y:S01]  /*5080*/  FMUL.FTZ R17, R3, UR4 ;  /* 0x0000000403117c20 */ /* 0x000fe20008410000 */
[----:B------:R-:W-:-:S04]  /*5090*/  FMNMX.FTZ R4, R60, R5, !PT ;  /* 0x000000053c047209 */ /* 0x000fc80007810000 */
[----:B------:R-:W-:Y:S02]  /*50a0*/  FMNMX.FTZ R5, R61, R4, !PT ;  /* 0x000000043d057209 */ /* 0x000fe40007810000 */
[----:B------:R-:W-:Y:S02]  /*50b0*/  FSEL R17, R17, RZ, P3 ;  /* 0x000000ff11117208 */ /* 0x000fe40001800000 */
[----:B------:R-:W-:Y:S02]  /*50c0*/  FMNMX.FTZ R4, R48, R5, !PT ;  /* 0x0000000530047209 */ /* 0x000fe40007810000 */
[----:B------:R-:W-:Y:S01]  /*50d0*/  ISETP.GT.AND P3, PT, R2, 0x21, PT ;  /* 0x000000210200780c */ /* 0x000fe20003f64270 */
[--C-:B------:R-:W-:Y:S01]  /*50e0*/  FFMA.FTZ R58, R58, UR4, -R17.reuse ;  /* 0x000000043a3a7c23 */ /* 0x100fe20008010811 */
[----:B------:R-:W-:Y:S01]  /*50f0*/  FMNMX.FTZ R5, R49, R4, !PT ;  /* 0x0000000431057209 */ /* 0x000fe20007810000 */
[--C-:B------:R-:W-:Y:S01]  /*5100*/  FFMA.FTZ R59, R59, UR4, -R17.reuse ;  /* 0x000000043b3b7c23 */ /* 0x100fe20008010811 */
[----:B------:R-:W-:Y:S01]  /*5110*/  FSEL R41, R41, -INF , P3 ;  /* 0xff80000029297808 */ /* 0x000fe20001800000 */
[--C-:B------:R-:W-:Y:S01]  /*5120*/  FFMA.FTZ R62, R62, UR4, -R17.reuse ;  /* 0x000000043e3e7c23 */ /* 0x100fe20008010811 */
[----:B------:R-:W-:Y:S01]  /*5130*/  FMNMX.FTZ R4, R52, R5, !PT ;  /* 0x0000000534047209 */ /* 0x000fe20007810000 */
[----:B------:R-:W-:Y:S01]  /*5140*/  MUFU.EX2 R58, R58 ;  /* 0x0000003a003a7308 */ /* 0x000fe20000000800 */
[----:B------:R-:W-:Y:S01]  /*5150*/  ISETP.GT.AND P3, PT, R2, 0x29, PT ;  /* 0x000000290200780c */ /* 0x000fe20003f64270 */
[--C-:B------:R-:W-:Y:S01]  /*5160*/  FFMA.FTZ R63, R63, UR4, -R17.reuse ;  /* 0x000000043f3f7c23 */ /* 0x100fe20008010811 */
[----:B------:R-:W-:Y:S01]  /*5170*/  FMNMX.FTZ R5, R53, R4, !PT ;  /* 0x0000000435057209 */ /* 0x000fe20007810000 */
[--C-:B------:R-:W-:Y:S01]  /*5180*/  FFMA.FTZ R50, R50, UR4, -R17.reuse ;  /* 0x0000000432327c23 */ /* 0x100fe20008010811 */
[----:B------:R-:W-:Y:S01]  /*5190*/  FSEL R45, R45, -INF , P3 ;  /* 0xff8000002d2d7808 */ /* 0x000fe20001800000 */
[--C-:B------:R-:W-:Y:S01]  /*51a0*/  FFMA.FTZ R51, R51, UR4, -R17.reuse ;  /* 0x0000000433337c23 */ /* 0x100fe20008010811 */
[----:B------:R-:W-:Y:S01]  /*51b0*/  FMNMX.FTZ R4, R40, R5, !PT ;  /* 0x0000000528047209 */ /* 0x000fe20007810000 */
[----:B------:R-:W2:Y:S01]  /*51c0*/  MUFU.EX2 R59, R59 ;  /* 0x0000003b003b7308 */ /* 0x000ea20000000800 */
        /* <DEDUP_REMOVED lines=15> */
[----:B------:R-:W4:Y:S01]  /*52c0*/  MUFU.EX2 R63, R63 ;  /* 0x0000003f003f7308 */ /* 0x000f220000000800 */
        /* <DEDUP_REMOVED lines=12> */
[----:B---3--:R-:W-:Y:S01]  /*5390*/  FSEL R29, R29, -INF , P3 ;  /* 0xff8000001d1d7808 */ /* 0x008fe20001800000 */
[--C-:B------:R-:W-:Y:S01]  /*53a0*/  FFMA.FTZ R27, R27, UR4, -R17.reuse ;  /* 0x000000041b1b7c23 */ /* 0x100fe20008010811 */
[----:B------:R-:W-:Y:S01]  /*53b0*/  FMNMX.FTZ R4, R24, R5, !PT ;  /* 0x0000000518047209 */ /* 0x000fe20007810000 */
[----:B------:R-:W3:Y:S01]  /*53c0*/  MUFU.EX2 R51, R51 ;  /* 0x0000003300337308 */ /* 0x000ee20000000800 */
[--C-:B------:R-:W-:Y:S01]  /*53d0*/  FFMA.FTZ R30, R30, UR4, -R17.reuse ;  /* 0x000000041e1e7c23 */ /* 0x100fe20008010811 */
[----:B------:R-:W-:Y:S01]  /*53e0*/  FFMA.FTZ R17, R31, UR4, -R17 ;  /* 0x000000041f117c23 */ /* 0x000fe20008010811 */
[----:B------:R-:W-:-:S02]  /*53f0*/  FMNMX.FTZ R5, R25, R4, !PT ;  /* 0x0000000419057209 */ /* 0x000fc40007810000 */
[----:B--2---:R-:W-:Y:S02]  /*5400*/  F2FP.BF16.F32.PACK_AB R209, R59, R58 ;  /* 0x0000003a3bd1723e */ /* 0x004fe400000010ff */
[----:B------:R-:W-:Y:S01]  /*5410*/  FMNMX.FTZ R2, R28, R5, !PT ;  /* 0x000000051c027209 */ /* 0x000fe20007810000 */
[----:B------:R-:W-:Y:S01]  /*5420*/  MUFU.EX2 R54, R54 ;  /* 0x0000003600367308 */ /* 0x000fe20000000800 */
[----:B----4-:R-:W-:Y:S02]  /*5430*/  F2FP.BF16.F32.PACK_AB R211, R63, R62 ;  /* 0x0000003e3fd3723e */ /* 0x010fe400000010ff */
[----:B------:R-:W-:Y:S02]  /*5440*/  FMNMX.FTZ R2, R29, R2, !PT ;  /* 0x000000021d027209 */ /* 0x000fe40007810000 */
[----:B------:R-:W-:-:S03]  /*5450*/  MOV R31, R151 ;  /* 0x00000097001f7202 */ /* 0x000fc60000000f00 */
[----:B------:R-:W2:Y:S01]  /*5460*/  SHFL.BFLY PT, R5, R2, 0x2, 0x1f ;  /* 0x0c401f0002057f89 */ /* 0x000ea200000e0000 */
[----:B------:R-:W4:Y:S01]  /*5470*/  MUFU.EX2 R55, R55 ;  /* 0x0000003700377308 */ /* 0x000f220000000800 */
[----:B---3--:R-:W-:-:S07]  /*5480*/  F2FP.BF16.F32.PACK_AB R205, R51, R50 ;  /* 0x0000003233cd723e */ /* 0x008fce00000010ff */
[----:B------:R-:W-:Y:S08]  /*5490*/  MUFU.EX2 R42, R42 ;  /* 0x0000002a002a7308 */ /* 0x000ff00000000800 */
[----:B------:R-:W3:Y:S01]  /*54a0*/  MUFU.EX2 R43, R43 ;  /* 0x0000002b002b7308 */ /* 0x000ee20000000800 */
[----:B----4-:R-:W-:Y:S02]  /*54b0*/  F2FP.BF16.F32.PACK_AB R207, R55, R54 ;  /* 0x0000003637cf723e */ /* 0x010fe400000010ff */
[----:B--2---:R-:W-:-:S05]  /*54c0*/  FMNMX.FTZ R5, R2, R5, !PT ;  /* 0x0000000502057209 */ /* 0x004fca0007810000 */
[----:B------:R-:W-:Y:S01]  /*54d0*/  MUFU.EX2 R46, R46 ;  /* 0x0000002e002e7308 */ /* 0x000fe20000000800 */
[----:B------:R-:W2:Y:S07]  /*54e0*/  SHFL.BFLY PT, R4, R5, 0x1, 0x1f ;  /* 0x0c201f0005047f89 */ /* 0x000eae00000e0000 */
[----:B------:R-:W4:Y:S01]  /*54f0*/  MUFU.EX2 R47, R47 ;  /* 0x0000002f002f7308 */ /* 0x000f220000000800 */
[----:B---3--:R-:W-:-:S07]  /*5500*/  F2FP.BF16.F32.PACK_AB R201, R43, R42 ;  /* 0x0000002a2bc9723e */ /* 0x008fce00000010ff */
[----:B------:R-:W-:Y:S08]  /*5510*/  MUFU.EX2 R34, R34 ;  /* 0x0000002200227308 */ /* 0x000ff00000000800 */
[----:B------:R-:W3:Y:S01]  /*5520*/  MUFU.EX2 R35, R35 ;  /* 0x0000002300237308 */ /* 0x000ee20000000800 */
[----:B----4-:R-:W-:Y:S02]  /*5530*/  F2FP.BF16.F32.PACK_AB R203, R47, R46 ;  /* 0x0000002e2fcb723e */ /* 0x010fe400000010ff */
[----:B--2---:R-:W-:Y:S01]  /*5540*/  FMNMX.FTZ R4, R5, R4, !PT ;  /* 0x0000000405047209 */ /* 0x004fe20007810000 */
[----:B------:R-:W-:Y:S01]  /*5550*/  FADD.FTZ R5, R58, R59 ;  /* 0x0000003b3a057221 */ /* 0x000fe20000010000 */
[----:B------:R-:W-:Y:S01]  /*5560*/  IMAD.MOV.U32 R59, RZ, RZ, R151 ;  /* 0x000000ffff3b7224 */ /* 0x000fe200078e0097 */
[----:B------:R-:W-:-:S02]  /*5570*/  MOV R58, R151 ;  /* 0x00000097003a7202 */ /* 0x000fc40000000f00 */
[----:B------:R-:W-:Y:S01]  /*5580*/  MUFU.EX2 R38, R38 ;  /* 0x0000002600267308 */ /* 0x000fe20000000800 */
[C---:B------:R-:W-:Y:S01]  /*5590*/  FMUL.FTZ R2, R4.reuse, UR4 ;  /* 0x0000000404027c20 */ /* 0x040fe20008410000 */
[----:B------:R-:W-:Y:S01]  /*55a0*/  FSETP.NEU.FTZ.AND P2, PT, R4, -INF , PT ;  /* 0xff8000000400780b */ /* 0x000fe20003f5d000 */
[----:B------:R-:W-:Y:S01]  /*55b0*/  FADD.FTZ R20, R62, R5 ;  /* 0x000000053e147221 */ /* 0x000fe20000010000 */
[----:B------:R-:W-:Y:S02]  /*55c0*/  MOV R62, R151 ;  /* 0x00000097003e7202 */ /* 0x000fe40000000f00 */
[----:B------:R-:W-:Y:S01]  /*55d0*/  FSEL R2, R2, RZ, P2 ;  /* 0x000000ff02027208 */ /* 0x000fe20001000000 */
[----:B------:R-:W-:Y:S01]  /*55e0*/  FADD.FTZ R5, R63, R20 ;  /* 0x000000143f057221 */ /* 0x000fe20000010000 */
[----:B------:R-:W-:Y:S01]  /*55f0*/  MUFU.EX2 R39, R39 ;  /* 0x0000002700277308 */ /* 0x000fe20000000800 */
        /* <DEDUP_REMOVED lines=10> */
[----:B------:R-:W-:Y:S01]  /*56a0*/  FADD.FTZ R20, R50, R5 ;  /* 0x0000000532147221 */ /* 0x000fe20000010000 */
[--C-:B------:R-:W-:Y:S01]  /*56b0*/  FFMA.FTZ R53, R53, UR4, -R2.reuse ;  /* 0x0000000435357c23 */ /* 0x100fe20008010802 */
[--C-:B------:R-:W-:Y:S01]  /*56c0*/  FFMA.FTZ R40, R40, UR4, -R2.reuse ;  /* 0x0000000428287c23 */ /* 0x100fe20008010802 */
[----:B------:R-:W-:Y:S01]  /*56d0*/  FFMA.FTZ R41, R41, UR4, -R2 ;  /* 0x0000000429297c23 */ /* 0x000fe20008010802 */
[----:B------:R-:W-:Y:S01]  /*56e0*/  FADD.FTZ R21, R51, R20 ;  /* 0x0000001433157221 */ /* 0x000fe20000010000 */
[--C-:B------:R-:W-:Y:S01]  /*56f0*/  FFMA.FTZ R44, R44, UR4, -R2.reuse ;  /* 0x000000042c2c7c23 */ /* 0x100fe20008010802 */
[----:B------:R-:W2:Y:S01]  /*5700*/  MUFU.EX2 R57, R57 ;  /* 0x0000003900397308 */ /* 0x000ea20000000800 */
[--C-:B------:R-:W-:Y:S01]  /*5710*/  FFMA.FTZ R45, R45, UR4, -R2.reuse ;  /* 0x000000042d2d7c23 */ /* 0x100fe20008010802 */
[----:B------:R-:W-:Y:S01]  /*5720*/  FADD.FTZ R64, R54, R21 ;  /* 0x0000001536407221 */ /* 0x000fe20000010000 */
[--C-:B------:R-:W-:Y:S01]  /*5730*/  FFMA.FTZ R32, R32, UR4, -R2.reuse ;  /* 0x0000000420207c23 */ /* 0x100fe20008010802 */
[--C-:B------:R-:W-:Y:S01]  /*5740*/  FFMA.FTZ R33, R33, UR4, -R2.reuse ;  /* 0x0000000421217c23 */ /* 0x100fe20008010802 */
[----:B------:R-:W-:Y:S01]  /*5750*/  FFMA.FTZ R36, R36, UR4, -R2 ;  /* 0x0000000424247c23 */ /* 0x000fe20008010802 */
[----:B------:R-:W-:Y:S01]  /*5760*/  FADD.FTZ R21, R55, R64 ;  /* 0x0000004037157221 */ /* 0x000fe20000010000 */
[--C-:B------:R-:W-:Y:S01]  /*5770*/  FFMA.FTZ R37, R37, UR4, -R2.reuse ;  /* 0x0000000425257c23 */ /* 0x100fe20008010802 */
[----:B------:R-:W4:Y:S01]  /*5780*/  MUFU.EX2 R60, R60 ;  /* 0x0000003c003c7308 */ /* 0x000f220000000800 */
[--C-:B------:R-:W-:Y:S01]  /*5790*/  FFMA.FTZ R24, R24, UR4, -R2.reuse ;  /* 0x0000000418187c23 */ /* 0x100fe20008010802 */
[----:B------:R-:W-:Y:S01]  /*57a0*/  FADD.FTZ R64, R42, R21 ;  /* 0x000000152a407221 */ /* 0x000fe20000010000 */
[--C-:B------:R-:W-:Y:S01]  /*57b0*/  FFMA.FTZ R25, R25, UR4, -R2.reuse ;  /* 0x0000000419197c23 */ /* 0x100fe20008010802 */
[--C-:B------:R-:W-:Y:S01]  /*57c0*/  FFMA.FTZ R28, R28, UR4, -R2.reuse ;  /* 0x000000041c1c7c23 */ /* 0x100fe20008010802 */
[----:B------:R-:W-:Y:S01]  /*57d0*/  FFMA.FTZ R2, R29, UR4, -R2 ;  /* 0x000000041d027c23 */ /* 0x000fe20008010802 */
[----:B------:R-:W-:Y:S01]  /*57e0*/  FADD.FTZ R21, R43, R64 ;  /* 0x000000402b157221 */ /* 0x000fe20000010000 */
[----:B---3--:R-:W-:Y:S01]  /*57f0*/  F2FP.BF16.F32.PACK_AB R197, R35, R34 ;  /* 0x0000002223c5723e */ /* 0x008fe200000010ff */
[----:B------:R-:W3:Y:S01]  /*5800*/  MUFU.EX2 R61, R61 ;  /* 0x0000003d003d7308 */ /* 0x000ee20000000800 */
[----:B--2---:R-:W-:Y:S01]  /*5810*/  FADD.FTZ R5, R56, R57 ;  /* 0x0000003938057221 */ /* 0x004fe20000010000 */
[----:B-1----:R-:W-:Y:S01]  /*5820*/  FADD.FTZ R0, R46, R21 ;  /* 0x000000152e007221 */ /* 0x002fe20000010000 */
[----:B------:R-:W-:Y:S01]  /*5830*/  F2FP.BF16.F32.PACK_AB R199, R39, R38 ;  /* 0x0000002627c7723e */ /* 0x000fe200000010ff */
[----:B------:R-:W-:Y:S01]  /*5840*/  IMAD.MOV.U32 R55, RZ, RZ, R151 ;  /* 0x000000ffff377224 */ /* 0x000fe200078e0097 */
[----:B------:R-:W-:Y:S01]  /*5850*/  F2FP.BF16.F32.PACK_AB R208, R57, R56 ;  /* 0x0000003839d0723e */ /* 0x000fe200000010ff */
[----:B------:R-:W-:Y:S01]  /*5860*/  FADD.FTZ R21, R47, R0 ;  /* 0x000000002f157221 */ /* 0x000fe20000010000 */
[-C--:B------:R-:W-:Y:S01]  /*5870*/  MOV R64, R151.reuse ;  /* 0x0000009700407202 */ /* 0x080fe20000000f00 */
[----:B------:R-:W1:Y:S01]  /*5880*/  MUFU.EX2 R48, R48 ;  /* 0x0000003000307308 */ /* 0x000e620000000800 */
[----:B----4-:R-:W-:Y:S01]  /*5890*/  FADD.FTZ R20, R60, R5 ;  /* 0x000000053c147221 */ /* 0x010fe20000010000 */
[--C-:B------:R-:W-:Y:S01]  /*58a0*/  IMAD.MOV.U32 R57, RZ, RZ, R151.reuse ;  /* 0x000000ffff397224 */ /* 0x100fe200078e0097 */
[-C--:B------:R-:W-:Y:S01]  /*58b0*/  MOV R56, R151.reuse ;  /* 0x0000009700387202 */ /* 0x080fe20000000f00 */
[--C-:B------:R-:W-:Y:S01]  /*58c0*/  IMAD.MOV.U32 R51, RZ, RZ, R151.reuse ;  /* 0x000000ffff337224 */ /* 0x100fe200078e0097 */
[-C--:B------:R-:W-:Y:S01]  /*58d0*/  MOV R54, R151.reuse ;  /* 0x0000009700367202 */ /* 0x080fe20000000f00 */
[--C-:B------:R-:W-:Y:S01]  /*58e0*/  IMAD.MOV.U32 R47, RZ, RZ, R151.reuse ;  /* 0x000000ffff2f7224 */ /* 0x100fe200078e0097 */
[-C--:B------:R-:W-:Y:S01]  /*58f0*/  MOV R50, R151.reuse ;  /* 0x0000009700327202 */ /* 0x080fe20000000f00 */
[----:B------:R-:W2:Y:S01]  /*5900*/  MUFU.EX2 R49, R49 ;  /* 0x0000003100317308 */ /* 0x000ea20000000800 */
[C---:B---3--:R-:W-:Y:S01]  /*5910*/  FADD.FTZ R5, R61.reuse, R20 ;  /* 0x000000143d057221 */ /* 0x048fe20000010000 */
[----:B------:R-:W-:Y:S01]  /*5920*/  F2FP.BF16.F32.PACK_AB R210, R61, R60 ;  /* 0x0000003c3dd2723e */ /* 0x000fe200000010ff */
[--C-:B------:R-:W-:Y:S01]  /*5930*/  IMAD.MOV.U32 R61, RZ, RZ, R151.reuse ;  /* 0x000000ffff3d7224 */ /* 0x100fe200078e0097 */
[-C--:B------:R-:W-:Y:S01]  /*5940*/  MOV R60, R151.reuse ;  /* 0x00000097003c7202 */ /* 0x080fe20000000f00 */
[----:B------:R-:W-:Y:S01]  /*5950*/  IMAD.MOV.U32 R43, RZ, RZ, R151 ;  /* 0x000000ffff2b7224 */ /* 0x000fe200078e0097 */
[----:B------:R-:W-:-:S02]  /*5960*/  MOV R46, R151 ;  /* 0x00000097002e7202 */ /* 0x000fc40000000f00 */
[----:B------:R-:W3:Y:S01]  /*5970*/  MUFU.EX2 R52, R52 ;  /* 0x0000003400347308 */ /* 0x000ee20000000800 */
[----:B-1----:R-:W-:Y:S01]  /*5980*/  FADD.FTZ R20, R48, R5 ;  /* 0x0000000530147221 */ /* 0x002fe20000010000 */
[----:B------:R-:W-:-:S06]  /*5990*/  MOV R42, R151 ;  /* 0x00000097002a7202 */ /* 0x000fcc0000000f00 */
[----:B------:R-:W1:Y:S01]  /*59a0*/  MUFU.EX2 R53, R53 ;  /* 0x0000003500357308 */ /* 0x000e620000000800 */
[C---:B--2---:R-:W-:Y:S01]  /*59b0*/  FADD.FTZ R5, R49.reuse, R20 ;  /* 0x0000001431057221 */ /* 0x044fe20000010000 */
[----:B------:R-:W-:Y:S01]  /*59c0*/  F2FP.BF16.F32.PACK_AB R204, R49, R48 ;  /* 0x0000003031cc723e */ /* 0x000fe200000010ff */
[----:B------:R-:W-:Y:S01]  /*59d0*/  IMAD.MOV.U32 R49, RZ, RZ, R151 ;  /* 0x000000ffff317224 */ /* 0x000fe200078e0097 */
[----:B------:R-:W-:-:S04]  /*59e0*/  MOV R48, R151 ;  /* 0x0000009700307202 */ /* 0x000fc80000000f00 */
[----:B------:R-:W2:Y:S01]  /*59f0*/  MUFU.EX2 R40, R40 ;  /* 0x0000002800287308 */ /* 0x000ea20000000800 */
[----:B---3--:R-:W-:-:S07]  /*5a00*/  FADD.FTZ R20, R52, R5 ;  /* 0x0000000534147221 */ /* 0x008fce0000010000 */
[----:B------:R-:W3:Y:S01]  /*5a10*/  MUFU.EX2 R41, R41 ;  /* 0x0000002900297308 */ /* 0x000ee20000000800 */
[C---:B-1----:R-:W-:Y:S01]  /*5a20*/  FADD.FTZ R5, R53.reuse, R20 ;  /* 0x0000001435057221 */ /* 0x042fe20000010000 */
[----:B------:R-:W-:Y:S01]  /*5a30*/  FADD.FTZ R20, R34, R21 ;  /* 0x0000001522147221 */ /* 0x000fe20000010000 */
[----:B------:R-:W-:Y:S01]  /*5a40*/  F2FP.BF16.F32.PACK_AB R206, R53, R52 ;  /* 0x0000003435ce723e */ /* 0x000fe200000010ff */
[--C-:B------:R-:W-:Y:S01]  /*5a50*/  IMAD.MOV.U32 R53, RZ, RZ, R151.reuse ;  /* 0x000000ffff357224 */ /* 0x100fe200078e0097 */
[-C--:B------:R-:W-:Y:S01]  /*5a60*/  MOV R52, R151.reuse ;  /* 0x0000009700347202 */ /* 0x080fe20000000f00 */
[----:B------:R-:W-:Y:S01]  /*5a70*/  FADD.FTZ R21, R35, R20 ;  /* 0x0000001423157221 */ /* 0x000fe20000010000 */
[----:B------:R-:W-:Y:S01]  /*5a80*/  IMAD.MOV.U32 R35, RZ, RZ, R151 ;  /* 0x000000ffff237224 */ /* 0x000fe200078e0097 */
[----:B------:R-:W1:Y:S01]  /*5a90*/  MUFU.EX2 R44, R44 ;  /* 0x0000002c002c7308 */ /* 0x000e620000000800 */
[----:B--2---:R-:W-:Y:S01]  /*5aa0*/  FADD.FTZ R0, R40, R5 ;  /* 0x0000000528007221 */ /* 0x004fe20000010000 */
[----:B------:R-:W-:Y:S01]  /*5ab0*/  FADD.FTZ R20, R38, R21 ;  /* 0x0000001526147221 */ /* 0x000fe20000010000 */
[----:B------:R-:W-:Y:S01]  /*5ac0*/  MOV R38, R151 ;  /* 0x0000009700267202 */ /* 0x000fe20000000f00 */
[----:B------:R-:W-:-:S02]  /*5ad0*/  IMAD.MOV.U32 R34, RZ, RZ, R151 ;  /* 0x000000ffff227224 */ /* 0x000fc400078e0097 */
[----:B------:R-:W-:Y:S01]  /*5ae0*/  FADD.FTZ R21, R39, R20 ;  /* 0x0000001427157221 */ /* 0x000fe20000010000 */
[--C-:B------:R-:W-:Y:S01]  /*5af0*/  IMAD.MOV.U32 R39, RZ, RZ, R151.reuse ;  /* 0x000000ffff277224 */ /* 0x100fe200078e0097 */
[----:B------:R-:W2:Y:S01]  /*5b00*/  MUFU.EX2 R45, R45 ;  /* 0x0000002d002d7308 */ /* 0x000ea20000000800 */
[C---:B---3--:R-:W-:Y:S01]  /*5b10*/  FADD.FTZ R5, R41.reuse, R0 ;  /* 0x0000000029057221 */ /* 0x048fe20000010000 */
[----:B------:R-:W-:Y:S01]  /*5b20*/  F2FP.BF16.F32.PACK_AB R200, R41, R40 ;  /* 0x0000002829c8723e */ /* 0x000fe200000010ff */
[----:B------:R-:W-:Y:S01]  /*5b30*/  IMAD.MOV.U32 R41, RZ, RZ, R151 ;  /* 0x000000ffff297224 */ /* 0x000fe200078e0097 */
[----:B------:R-:W-:-:S04]  /*5b40*/  MOV R40, R151 ;  /* 0x0000009700287202 */ /* 0x000fc80000000f00 */
[----:B------:R-:W3:Y:S01]  /*5b50*/  MUFU.EX2 R32, R32 ;  /* 0x0000002000207308 */ /* 0x000ee20000000800 */
[----:B-1----:R-:W-:-:S07]  /*5b60*/  FADD.FTZ R0, R44, R5 ;  /* 0x000000052c007221 */ /* 0x002fce0000010000 */
        /* <DEDUP_REMOVED lines=22> */
[----:B--2---:R-:W-:-:S07]  /*5cd0*/  FADD.FTZ R20, R30, R21 ;  /* 0x000000151e147221 */ /* 0x004fce0000010000 */
[----:B------:R-:W2:Y:S01]  /*5ce0*/  MUFU.EX2 R17, R17 ;  /* 0x0000001100117308 */ /* 0x000ea20000000800 */
[C---:B---3--:R-:W-:Y:S01]  /*5cf0*/  FADD.FTZ R29, R37.reuse, R0 ;  /* 0x00000000251d7221 */ /* 0x048fe20000010000 */
[----:B------:R-:W-:Y:S01]  /*5d00*/  F2FP.BF16.F32.PACK_AB R198, R37, R36 ;  /* 0x0000002425c6723e */ /* 0x000fe200000010ff */
[----:B------:R-:W-:Y:S01]  /*5d10*/  IMAD.MOV.U32 R37, RZ, RZ, R151 ;  /* 0x000000ffff257224 */ /* 0x000fe200078e0097 */
[----:B------:R-:W-:-:S04]  /*5d20*/  MOV R36, R151 ;  /* 0x0000009700247202 */ /* 0x000fc80000000f00 */
[----:B------:R-:W3:Y:S01]  /*5d30*/  MUFU.EX2 R25, R25 ;  /* 0x0000001900197308 */ /* 0x000ee20000000800 */
[----:B-1----:R-:W-:Y:S01]  /*5d40*/  FADD.FTZ R0, R24, R29 ;  /* 0x0000001d18007221 */ /* 0x002fe20000010000 */
[----:B------:R-:W-:-:S06]  /*5d50*/  MOV R29, R151 ;  /* 0x00000097001d7202 */ /* 0x000fcc0000000f00 */
[----:B------:R-:W1:Y:S01]  /*5d60*/  MUFU.EX2 R28, R28 ;  /* 0x0000001c001c7308 */ /* 0x000e620000000800 */
[C---:B--2---:R-:W-:Y:S01]  /*5d70*/  FADD.FTZ R5, R17.reuse, R20 ;  /* 0x0000001411057221 */ /* 0x044fe20000010000 */
[----:B------:R-:W-:Y:S01]  /*5d80*/  F2FP.BF16.F32.PACK_AB R195, R17, R30 ;  /* 0x0000001e11c3723e */ /* 0x000fe200000010ff */
[----:B------:R-:W-:-:S05]  /*5d90*/  IMAD.MOV.U32 R30, RZ, RZ, R151 ;  /* 0x000000ffff1e7224 */ /* 0x000fca00078e0097 */
[----:B------:R2:W4:Y:S01]  /*5da0*/  MUFU.EX2 R21, R2 ;  /* 0x0000000200157308 */ /* 0x0005220000000800 */
[C---:B---3--:R-:W-:Y:S01]  /*5db0*/  FADD.FTZ R17, R25.reuse, R0 ;  /* 0x0000000019117221 */ /* 0x048fe20000010000 */
[----:B------:R-:W-:Y:S01]  /*5dc0*/  F2FP.BF16.F32.PACK_AB R192, R25, R24 ;  /* 0x0000001819c0723e */ /* 0x000fe200000010ff */
[----:B------:R-:W-:Y:S01]  /*5dd0*/  IMAD.MOV.U32 R24, RZ, RZ, R151 ;  /* 0x000000ffff187224 */ /* 0x000fe200078e0097 */
[----:B------:R-:W-:Y:S01]  /*5de0*/  MOV R25, R151 ;  /* 0x0000009700197202 */ /* 0x000fe20000000f00 */
[----:B-1----:R-:W-:Y:S01]  /*5df0*/  FADD.FTZ R0, R28, R17 ;  /* 0x000000111c007221 */ /* 0x002fe20000010000 */
[----:B--2---:R-:W-:-:S03]  /*5e00*/  IMAD.MOV.U32 R2, RZ, RZ, 0x3f800000 ;  /* 0x3f800000ff027424 */ /* 0x004fc600078e00ff */
[C---:B----4-:R-:W-:Y:S01]  /*5e10*/  FADD.FTZ R17, R21.reuse, R0 ;  /* 0x0000000015117221 */ /* 0x050fe20000010000 */
[----:B------:R-:W-:Y:S01]  /*5e20*/  F2FP.BF16.F32.PACK_AB R194, R21, R28 ;  /* 0x0000001c15c2723e */ /* 0x000fe200000010ff */
[----:B------:R-:W-:Y:S02]  /*5e30*/  IMAD.MOV.U32 R0, RZ, RZ, 0x3f800000 ;  /* 0x3f800000ff007424 */ /* 0x000fe400078e00ff */
[----:B------:R-:W-:Y:S01]  /*5e40*/  IMAD.MOV.U32 R28, RZ, RZ, R151 ;  /* 0x000000ffff1c7224 */ /* 0x000fe200078e0097 */
[----:B------:R-:W-:Y:S06]  /*5e50*/  @!P2 BRA `(.L_x_1962) ;  /* 0x0000004400a8a947 */ /* 0x000fec0003800000 */
[----:B------:R-:W-:Y:S01]  /*5e60*/  R2UR UR61, R16 ;  /* 0x00000000103d72ca */ /* 0x000fe200000e0000 */
[----:B------:R-:W-:Y:S01]  /*5e70*/  ULDC.64 UR4, c[0x0][0x3f8] ;  /* 0x0000fe0000047ab9 */ /* 0x000fe20000000a00 */
[----:B------:R-:W-:Y:S01]  /*5e80*/  MOV R20, R3 ;  /* 0x0000000300147202 */ /* 0x000fe20000000f00 */
        /* <DEDUP_REMOVED lines=66> */
[----:B------:R-:W-:Y:S01]  /*62b0*/  IMAD.U32 R225, RZ, RZ, UR4 ;  /* 0x00000004ffe17e24 */ /* 0x000fe2000f8e00ff */
[----:B------:R-:W-:Y:S01]  /*62c0*/  MOV R227, UR5 ;  /* 0x0000000500e37c02 */ /* 0x000fe20008000f00 */
[----:B------:R-:W-:Y:S01]  /*62d0*/  UMOV UR45, UR47 ;  /* 0x0000002f002d7c82 */ /* 0x000fe20008000000 */
[----:B------:R-:W-:-:S05]  /*62e0*/  UMOV UR41, UR46 ;  /* 0x0000002e00297c82 */ /* 0x000fca0008000000 */
.L_x_1971:
        /* <DEDUP_REMOVED lines=8> */
.L_x_1963:
[----:B------:R-:W-:Y:S01]  /*6370*/  R2UR UR4, R16 ;  /* 0x00000000100472ca */ /* 0x000fe200000e0000 */
[----:B------:R-:W-:-:S12]  /*6380*/  ULEA UR47, UR46, UR60, 0x3 ;  /* 0x0000003c2e2f7291 */ /* 0x000fd8000f8e183f */
[----:B------:R-:W-:-:S04]  /*6390*/  MOV R3, UR4 ;  /* 0x0000000400037c02 */ /* 0x000fc80008000f00 */
[----:B------:R-:W-:-:S04]  /*63a0*/  SHF.L.U32 R3, R3, 0x1f, RZ ;  /* 0x0000001f03037819 */ /* 0x000fc800000006ff */
[----:B------:R1:W2:Y:S01]  /*63b0*/  SYNCS.PHASECHK.TRANS64.TRYWAIT P2, [UR47+0x38830], R3 ;  /* 0x03883003ff0075a7 */ /* 0x0002a2000804016f */
[----:B------:R-:W-:Y:S05]  /*63c0*/  @!P0 BRA `(.L_x_1964) ;  /* 0x0000000000048947 */ /* 0x000fea0003800000 */
[----:B------:R-:W-:Y:S01]  /*63d0*/  BPT.TRAP 0x1 ;  /* 0x000000040000795c */ /* 0x000fe20000300000 */
.L_x_1964:
[----:B--2---:R-:W-:Y:S05]  /*63e0*/  @P2 BRA `(.L_x_1965) ;  /* 0x0000000000082947 */ /* 0x004fea0003800000 */
[----:B------:R-:W2:Y:S02]  /*63f0*/  SYNCS.PHASECHK.TRANS64.TRYWAIT P2, [UR47+0x38830], R3 ;  /* 0x03883003ff0075a7 */ /* 0x000ea4000804016f */
[----:B--2---:R-:W-:Y:S05]  /*6400*/  @!P2 BRA `(.L_x_1966) ;  /* 0x000000e00090a947 */ /* 0x004fea0003800000 */
.L_x_1965:
[----:B------:R-:W-:Y:S01]  /*6410*/  R2UR UR10, R18 ;  /* 0x00000000120a72ca */ /* 0x000fe200000e0000 */
[----:B------:R-:W-:Y:S01]  /*6420*/  UIMAD UR4, UR46, 0xa00, UR40 ;  /* 0x00000a002e0478a4 */ /* 0x000fe2000f8e0228 */
[----:B------:R-:W-:Y:S01]  /*6430*/  R2UR UR11, R19 ;  /* 0x00000000130b72ca */ /* 0x000fe200000e0000 */
[----:B------:R-:W-:Y:S01]  /*6440*/  WARPGROUP.ARRIVE ;  /* 0x00000000000079c5 */ /* 0x000fe20000000000 */
[----:B------:R-:W-:Y:S01]  /*6450*/  UMOV UR59, 0x40000040 ;  /* 0x40000040003b7882 */ /* 0x000fe20000000000 */
[----:B------:R-:W-:Y:S01]  /*6460*/  R2UR UR6, R14 ;  /* 0x000000000e0672ca */ /* 0x000fe200000e0000 */
[----:B------:R-:W-:Y:S01]  /*6470*/  UIADD3 UR18, UR4, 0x286, URZ ;  /* 0x0000028604127890 */ /* 0x000fe2000fffe03f */
[----:B------:R-:W-:Y:S01]  /*6480*/  R2UR UR7, R15 ;  /* 0x000000000f0772ca */ /* 0x000fe200000e0000 */
[----:B------:R-:W-:Y:S01]  /*6490*/  UMOV UR58, UR4 ;  /* 0x00000004003a7c82 */ /* 0x000fe20008000000 */
[----:B------:R-:W-:Y:S01]  /*64a0*/  R2UR UR14, R12 ;  /* 0x000000000c0e72ca */ /* 0x000fe200000e0000 */
[----:B------:R-:W-:Y:S01]  /*64b0*/  UMOV UR19, 0x40000040 ;  /* 0x4000004000137882 */ /* 0x000fe20000000000 */
[----:B------:R-:W-:Y:S01]  /*64c0*/  R2UR UR15, R13 ;  /* 0x000000000d0f72ca */ /* 0x000fe200000e0000 */
[----:B------:R-:W-:Y:S01]  /*64d0*/  UIADD3 UR22, UR4, 0x500, URZ ;  /* 0x0000050004167890 */ /* 0x000fe2000fffe03f */
[-C--:B------:R-:W-:Y:S01]  /*64e0*/  FMUL.FTZ R24, R24, R0.reuse ;  /* 0x0000000018187220 */ /* 0x080fe20000410000 */
[----:B------:R-:W-:Y:S01]  /*64f0*/  UMOV UR56, UR10 ;  /* 0x0000000a00387c82 */ /* 0x000fe20008000000 */
[----:B------:R-:W-:Y:S01]  /*6500*/  UMOV UR57, UR11 ;  /* 0x0000000b00397c82 */ /* 0x000fe20008000000 */
[----:B------:R-:W-:Y:S01]  /*6510*/  UMOV UR23, 0x40000040 ;  /* 0x4000004000177882 */ /* 0x000fe20000000000 */
[----:B------:R-:W-:Y:S01]  /*6520*/  HGMMA.64x16x16.F32.BF16 R184, gdesc[UR56], RZ, !UPT, gsb0 ;  /* 0x0020000038b879f0 */ /* 0x000fe2000c0018ff */
[----:B------:R-:W-:Y:S01]  /*6530*/  UIADD3 UR58, UR4, 0x80, URZ ;  /* 0x00000080043a7890 */ /* 0x000fe2000fffe03f */
[-C--:B------:R-:W-:Y:S01]  /*6540*/  FMUL.FTZ R25, R25, R0.reuse ;  /* 0x0000000019197220 */ /* 0x080fe20000410000 */
[----:B------:R-:W-:Y:S01]  /*6550*/  UMOV UR59, 0x40000040 ;  /* 0x40000040003b7882 */ /* 0x000fe20000000000 */
[----:B------:R-:W-:Y:S01]  /*6560*/  UMOV UR56, UR10 ;  /* 0x0000000a00387c82 */ /* 0x000fe20008000000 */
[----:B------:R-:W-:Y:S01]  /*6570*/  UMOV UR57, UR11 ;  /* 0x0000000b00397c82 */ /* 0x000fe20008000000 */
        /* <DEDUP_REMOVED lines=56> */
[----:B------:R-:W-:Y:S01]  /*6900*/  UMOV UR59, 0x40000040 ;  /* 0x40000040003b7882 */ /* 0x000fe20000000000 */
[----:B------:R-:W-:Y:S01]  /*6910*/  UMOV UR56, UR10 ;  /* 0x0000000a00387c82 */ /* 0x000fe20008000000 */
[----:B------:R-:W-:Y:S01]  /*6920*/  UMOV UR57, UR11 ;  /* 0x0000000b00397c82 */ /* 0x000fe20008000000 */
        /* <DEDUP_REMOVED lines=97> */
[----:B------:R-:W-:Y:S01]  /*6f40*/  UMOV UR59, 0x40000040 ;  /* 0x40000040003b7882 */ /* 0x000fe20000000000 */
[----:B------:R-:W-:Y:S01]  /*6f50*/  UMOV UR56, UR10 ;  /* 0x0000000a00387c82 */ /* 0x000fe20008000000 */
[----:B------:R-:W-:Y:S01]  /*6f60*/  UMOV UR57, UR11 ;  /* 0x0000000b00397c82 */ /* 0x000fe20008000000 */
[----:B------:R-:W-:Y:S02]  /*6f70*/  R2UR UR10, R10 ;  /* 0x000000000a0a72ca */ /* 0x000fe400000e0000 */
[----:B------:R-:W-:Y:S01]  /*6f80*/  R2UR UR11, R11 ;  /* 0x000000000b0b72ca */ /* 0x000fe200000e0000 */
[----:B------:R-:W-:Y:S02]  /*6f90*/  WARPGROUP.DEPBAR.LE gsb0, 0x0 ;  /* 0x00008000000079c5 */ /* 0x000fe40000010000 */
[----:B------:R-:W-:-:S06]  /*6fa0*/  WARPGROUP.ARRIVE ;  /* 0x00000000000079c5 */ /* 0x000fcc0000000000 */
[----:B------:R-:W-:Y:S01]  /*6fb0*/  HGMMA.64x16x16.F32.BF16 R152, gdesc[UR56], RZ, !UPT, gsb0 ;  /* 0x00200000389879f0 */ /* 0x000fe2000c0018ff */
[----:B------:R-:W-:Y:S01]  /*6fc0*/  UIADD3 UR58, UR4, 0x2, URZ ;  /* 0x00000002043a7890 */ /* 0x000fe2000fffe03f */
[----:B------:R-:W-:Y:S01]  /*6fd0*/  UMOV UR59, 0x40000040 ;  /* 0x40000040003b7882 */ /* 0x000fe20000000000 */
[----:B------:R-:W-:Y:S01]  /*6fe0*/  UMOV UR56, UR6 ;  /* 0x0000000600387c82 */ /* 0x000fe20008000000 */
[----:B------:R-:W-:Y:S01]  /*6ff0*/  UMOV UR57, UR7 ;  /* 0x0000000700397c82 */ /* 0x000fe20008000000 */
[----:B------:R-:W-:Y:S02]  /*7000*/  WARPGROUP.DEPBAR.LE gsb0, 0x0 ;  /* 0x00008000000079c5 */ /* 0x000fe40000010000 */
[----:B------:R-:W-:-:S06]  /*7010*/  WARPGROUP.ARRIVE ;  /* 0x00000000000079c5 */ /* 0x000fcc0000000000 */
[----:B------:R-:W-:Y:S01]  /*7020*/  HGMMA.64x16x16.F32.BF16 R184, gdesc[UR56], R184, gsb0 ;  /* 0x0020000038b879f0 */ /* 0x000fe200080018b8 */
        /* <DEDUP_REMOVED lines=62> */
[----:B------:R-:W-:Y:S01]  /*7410*/  UIADD3 UR14, UR4, 0x284, URZ ;  /* 0x00000284040e7890 */ /* 0x000fe2000fffe03f */
[----:B------:R-:W-:Y:S01]  /*7420*/  UMOV UR15, 0x40000040 ;  /* 0x40000040000f7882 */ /* 0x000fe20000000000 */
        /* <DEDUP_REMOVED lines=345> */
.L_x_1967:
[----:B------:R-:W-:Y:S01]  /*89c0*/  ULEA UR5, UR41, UR60, 0x3 ;  /* 0x0000003c29057291 */ /* 0x000fe2000f8e183f */
[----:B------:R-:W-:-:S05]  /*89d0*/  IMAD.U32 R0, RZ, RZ, UR61 ;  /* 0x0000003dff007e24 */ /* 0x000fca000f8e00ff */
[----:B------:R-:W-:-:S04]  /*89e0*/  SHF.L.U32 R0, R0, 0x1f, RZ ;  /* 0x0000001f00007819 */ /* 0x000fc800000006ff */
[----:B------:R3:W4:Y:S01]  /*89f0*/  SYNCS.PHASECHK.TRANS64.TRYWAIT P2, [UR5+0x38850], R0 ;  /* 0x03885000ff0075a7 */ /* 0x0007220008040145 */
[----:B------:R-:W-:Y:S05]  /*8a00*/  @!P0 BRA `(.L_x_1968) ;  /* 0x0000000000048947 */ /* 0x000fea0003800000 */
[----:B------:R-:W-:Y:S01]  /*8a10*/  BPT.TRAP 0x1 ;  /* 0x000000040000795c */ /* 0x000fe20000300000 */
.L_x_1968:
[----:B----4-:R-:W-:Y:S05]  /*8a20*/  @P2 BRA `(.L_x_1969) ;  /* 0x0000000000082947 */ /* 0x010fea0003800000 */
[----:B------:R-:W4:Y:S02]  /*8a30*/  SYNCS.PHASECHK.TRANS64.TRYWAIT P2, [UR5+0x38850], R0 ;  /* 0x03885000ff0075a7 */ /* 0x000f240008040145 */
[----:B----4-:R-:W-:Y:S05]  /*8a40*/  @!P2 BRA `(.L_x_1970) ;  /* 0x000000bc0018a947 */ /* 0x010fea0003800000 */
.L_x_1969:
[----:B------:R-:W-:Y:S01]  /*8a50*/  UIADD3 UR4, UR60, 0x400, URZ ;  /* 0x000004003c047890 */ /* 0x000fe2000fffe03f */
[----:B------:R-:W-:Y:S01]  /*8a60*/  WARPGROUP.ARRIVE ;  /* 0x00000000000079c5 */ /* 0x000fe20000000000 */
[----:B------:R-:W-:Y:S01]  /*8a70*/  UMOV UR7, 0x40000040 ;  /* 0x4000004000077882 */ /* 0x000fe20000000000 */
[----:B------:R-:W-:Y:S01]  /*8a80*/  UMOV UR11, 0x40000040 ;  /* 0x40000040000b7882 */ /* 0x000fe20000000000 */
[----:B------:R-:W-:Y:S01]  /*8a90*/  USHF.R.U32.HI UR4, URZ, 0x4, UR4 ;  /* 0x000000043f047899 */ /* 0x000fe20008011604 */
[----:B------:R-:W-:Y:S02]  /*8aa0*/  R2UR UR15, R225 ;  /* 0x00000000e10f72ca */ /* 0x000fe400000e0000 */
[----:B------:R-:W-:Y:S01]  /*8ab0*/  R2UR UR14, R227 ;  /* 0x00000000e30e72ca */ /* 0x000fe200000e0000 */
[----:B------:R-:W-:Y:S01]  /*8ac0*/  ULOP3.LUT UR4, UR4, 0x3fff, URZ, 0xc0, !UPT ;  /* 0x00003fff04047892 */ /* 0x000fe2000f8ec03f */
[----:B------:R-:W-:-:S03]  /*8ad0*/  R2UR UR61, R16 ;  /* 0x00000000103d72ca */ /* 0x000fc600000e0000 */
[----:B------:R-:W-:-:S04]  /*8ae0*/  ULOP3.LUT UR4, UR4, 0x2800000, URZ, 0xfc, !UPT ;  /* 0x0280000004047892 */ /* 0x000fc8000f8efc3f */
[----:B------:R-:W-:Y:S02]  /*8af0*/  UIMAD UR6, UR41, 0xa00, UR4 ;  /* 0x00000a00290678a4 */ /* 0x000fe4000f8e0204 */
[----:B------:R-:W-:Y:S02]  /*8b00*/  UISETP.NE.U32.AND UP0, UPT, UR15, URZ, UPT ;  /* 0x0000003f0f00728c */ /* 0x000fe4000bf05070 */
[----:B------:R-:W-:Y:S02]  /*8b10*/  UIADD3 UR10, UR6, 0x80, URZ ;  /* 0x00000080060a7890 */ /* 0x000fe4000fffe03f */
[----:B------:R-:W-:Y:S02]  /*8b20*/  UIMAD UR4, UR45, -0x50, UR42 ;  /* 0xffffffb02d0478a4 */ /* 0x000fe4000f8e022a */
[----:B------:R-:W-:-:S07]  /*8b30*/  UISETP.NE.AND.EX UP0, UPT, UR14, URZ, UPT, UP0 ;  /* 0x0000003f0e00728c */ /* 0x000fce000bf05300 */
[----:B------:R-:W-:Y:S01]  /*8b40*/  HGMMA.64x256x16.F32.BF16 R24, R208, gdesc[UR4].tnspB, R24, gsb0 ;  /* 0x43e00004d0187df0 */ /* 0x000fe20008001818 */
[----:B------:R-:W-:Y:S01]  /*8b50*/  UIADD3 UR4, UR4, 0x1, URZ ;  /* 0x0000000104047890 */ /* 0x000fe2000fffe03f */
[----:B------:R-:W-:Y:S01]  /*8b60*/  ULDC UR14, c[0x0][0x404] ;  /* 0x00010100000e7ab9 */ /* 0x000fe20000000800 */
[----:B------:R-:W-:Y:S01]  /*8b70*/  UMOV UR41, UR46 ;  /* 0x0000002e00297c82 */ /* 0x000fe20008000000 */
[----:B------:R-:W-:Y:S01]  /*8b80*/  USEL UR7, UR14, 0x1, UP0 ;  /* 0x000000010e077887 */ /* 0x000fe20008000000 */
[----:B------:R-:W-:-:S13]  /*8b90*/  R2UR UR14, R226 ;  /* 0x00000000e20e72ca */ /* 0x000fda00000e0000 */
[----:B------:R-:W-:Y:S02]  /*8ba0*/  UISETP.GT.AND UP0, UPT, UR45, UR14, UPT ;  /* 0x0000000e2d00728c */ /* 0x000fe4000bf04270 */
[----:B------:R-:W-:Y:S01]  /*8bb0*/  UIADD3 UR45, UR45, -0x1, URZ ;  /* 0xffffffff2d2d7890 */ /* 0x000fe2000fffe03f */
        /* <DEDUP_REMOVED lines=9> */
[----:B------:R-:W-:Y:S01]  /*8c50*/  ULDC UR10, c[0x0][0x2e0] ;  /* 0x0000b800000a7ab9 */ /* 0x000fe20000000800 */
[----:B------:R-:W-:Y:S01]  /*8c60*/  UMOV UR11, 0x40000040 ;  /* 0x40000040000b7882 */ /* 0x000fe20000000000 */
[----:B------:R-:W-:Y:S02]  /*8c70*/  UIMAD UR7, UR7, UR10, UR4 ;  /* 0x0000000a070772a4 */ /* 0x000fe4000f8e0204 */
[----:B------:R-:W-:Y:S01]  /*8c80*/  UIADD3 UR10, UR6, 0x180, URZ ;  /* 0x00000180060a7890 */ /* 0x000fe2000fffe03f */
[----:B------:R-:W-:Y:S01]  /*8c90*/  ULDC UR4, c[0x0][0x9d8] ;  /* 0x0002760000047ab9 */ /* 0x000fe20000000800 */
[----:B------:R-:W-:Y:S01]  /*8ca0*/  UIADD3 UR6, UR6, 0x200, URZ ;  /* 0x0000020006067890 */ /* 0x000fe2000fffe03f */
[----:B------:R-:W-:Y:S01]  /*8cb0*/  FMUL.FTZ R2, R187, UR4 ;  /* 0x00000004bb027c20 */ /* 0x000fe20008410000 */
[----:B------:R-:W-:Y:S01]  /*8cc0*/  FMUL.FTZ R187, R189, UR4 ;  /* 0x00000004bdbb7c20 */ /* 0x000fe20008410000 */
[----:B-1-3--:R-:W-:Y:S01]  /*8cd0*/  FMUL.FTZ R0, R186, UR4 ;  /* 0x00000004ba007c20 */ /* 0x00afe20008410000 */
[----:B------:R-:W1:Y:S01]  /*8ce0*/  LDC R189, c[0x0][0x288] ;  /* 0x0000a200ffbd7b82 */ /* 0x000e620000000800 */
[----:B--2---:R-:W-:Y:S01]  /*8cf0*/  FMUL.FTZ R4, R184, UR4 ;  /* 0x00000004b8047c20 */ /* 0x004fe20008410000 */
        /* <DEDUP_REMOVED lines=14> */
[----:B------:R-:W3:Y:S01]  /*8de0*/  MUFU.TANH R185, R185 ;  /* 0x000000b900b97308 */ /* 0x000ee20000002400 */
[----:B------:R-:W-:Y:S01]  /*8df0*/  FMUL.FTZ R179, R183, UR4 ;  /* 0x00000004b7b37c20 */ /* 0x000fe20008410000 */
[----:B------:R-:W-:Y:S01]  /*8e00*/  FMUL.FTZ R183, R172, UR4 ;  /* 0x00000004acb77c20 */ /* 0x000fe20008410000 */
[----:B------:R-:W-:Y:S01]  /*8e10*/  FMUL.FTZ R172, R160, UR4 ;  /* 0x00000004a0ac7c20 */ /* 0x000fe20008410000 */
[----:B------:R-:W-:Y:S01]  /*8e20*/  FMUL.FTZ R174, R174, UR4 ;  /* 0x00000004aeae7c20 */ /* 0x000fe20008410000 */
[----:B------:R-:W-:Y:S01]  /*8e30*/  FMUL.FTZ R175, R175, UR4 ;  /* 0x00000004afaf7c20 */ /* 0x000fe20008410000 */
[----:B------:R-:W-:Y:S01]  /*8e40*/  FMUL.FTZ R162, R162, UR4 ;  /* 0x00000004a2a27c20 */ /* 0x000fe20008410000 */
[----:B------:R-:W-:Y:S01]  /*8e50*/  FMUL.FTZ R163, R163, UR4 ;  /* 0x00000004a3a37c20 */ /* 0x000fe20008410000 */
[----:B-1----:R-:W-:Y:S01]  /*8e60*/  IADD3 R169, -R189, UR7, RZ ;  /* 0x00000007bda97c10 */ /* 0x002fe2000fffe1ff */
[----:B------:R-:W1:Y:S01]  /*8e70*/  MUFU.TANH R186, R186 ;  /* 0x000000ba00ba7308 */ /* 0x000e620000002400 */
[----:B------:R-:W-:Y:S01]  /*8e80*/  FMUL.FTZ R166, R166, UR4 ;  /* 0x00000004a6a67c20 */ /* 0x000fe20008410000 */
[----:B------:R-:W-:Y:S01]  /*8e90*/  FMUL.FTZ R167, R167, UR4 ;  /* 0x00000004a7a77c20 */ /* 0x000fe20008410000 */
[----:B------:R-:W-:Y:S01]  /*8ea0*/  FMUL.FTZ R154, R154, UR4 ;  /* 0x000000049a9a7c20 */ /* 0x000fe20008410000 */
[----:B------:R-:W-:-:S02]  /*8eb0*/  IMAD R168, R214, -0x2, R169 ;  /* 0xfffffffed6a87824 */ /* 0x000fc400078e02a9 */
[----:B------:R-:W-:Y:S01]  /*8ec0*/  FMUL.FTZ R155, R155, UR4 ;  /* 0x000000049b9b7c20 */ /* 0x000fe20008410000 */
[----:B------:R-:W-:Y:S01]  /*8ed0*/  FMUL.FTZ R158, R158, UR4 ;  /* 0x000000049e9e7c20 */ /* 0x000fe20008410000 */
[----:B------:R-:W-:Y:S01]  /*8ee0*/  UMOV UR7, 0x40000040 ;  /* 0x4000004000077882 */ /* 0x000fe20000000000 */
[----:B------:R-:W4:Y:S01]  /*8ef0*/  MUFU.TANH R187, R187 ;  /* 0x000000bb00bb7308 */ /* 0x000f220000002400 */
[----:B------:R-:W-:-:S04]  /*8f00*/  IADD3 R189, R215, R168, RZ ;  /* 0x000000a8d7bd7210 */ /* 0x000fc80007ffe0ff */
[C---:B------:R-:W-:Y:S02]  /*8f10*/  ISETP.GT.AND P2, PT, R189.reuse, RZ, PT ;  /* 0x000000ffbd00720c */ /* 0x040fe40003f44270 */
[C---:B------:R-:W-:Y:S01]  /*8f20*/  ISETP.GT.AND P3, PT, R189.reuse, 0x1, PT ;  /* 0x00000001bd00780c */ /* 0x040fe20003f64270 */
[----:B------:R-:W5:Y:S01]  /*8f30*/  MUFU.TANH R188, R188 ;  /* 0x000000bc00bc7308 */ /* 0x000f620000002400 */
[----:B--2---:R-:W-:Y:S02]  /*8f40*/  FSEL R160, R4, -INF , P2 ;  /* 0xff80000004a07808 */ /* 0x004fe40001000000 */
[----:B------:R-:W-:Y:S02]  /*8f50*/  ISETP.GT.AND P2, PT, R189, 0x8, PT ;  /* 0x00000008bd00780c */ /* 0x000fe40003f44270 */
[----:B---3--:R-:W-:Y:S01]  /*8f60*/  FSEL R168, R185, -INF , P3 ;  /* 0xff800000b9a87808 */ /* 0x008fe20001800000 */
[----:B------:R-:W-:Y:S01]  /*8f70*/  FMUL.FTZ R185, R161, UR4 ;  /* 0x00000004a1b97c20 */ /* 0x000fe20008410000 */
[----:B------:R-:W-:Y:S01]  /*8f80*/  FMNMX.FTZ R169, R160, R21, !PT ;  /* 0x00000015a0a97209 */ /* 0x000fe20007810000 */
[----:B------:R-:W-:Y:S01]  /*8f90*/  MUFU.TANH R190, R190 ;  /* 0x000000be00be7308 */ /* 0x000fe20000002400 */
[----:B-1----:R-:W-:-:S02]  /*8fa0*/  FSEL R161, R186, -INF , P2 ;  /* 0xff800000baa17808 */ /* 0x002fc40001000000 */
[C---:B------:R-:W-:Y:S02]  /*8fb0*/  ISETP.GT.AND P3, PT, R189.reuse, 0x9, PT ;  /* 0x00000009bd00780c */ /* 0x040fe40003f64270 */
[----:B------:R-:W-:Y:S02]  /*8fc0*/  FMNMX.FTZ R186, R168, R169, !PT ;  /* 0x000000a9a8ba7209 */ /* 0x000fe40007810000 */
[----:B------:R-:W-:Y:S01]  /*8fd0*/  ISETP.GT.AND P2, PT, R189, 0x10, PT ;  /* 0x00000010bd00780c */ /* 0x000fe20003f44270 */
[----:B------:R-:W1:Y:S01]  /*8fe0*/  MUFU.TANH R191, R191 ;  /* 0x000000bf00bf7308 */ /* 0x000e620000002400 */
[----:B----4-:R-:W-:Y:S01]  /*8ff0*/  FSEL R169, R187, -INF , P3 ;  /* 0xff800000bba97808 */ /* 0x010fe20001800000 */
[----:B------:R-:W-:Y:S01]  /*9000*/  FMUL.FTZ R187, R165, UR4 ;  /* 0x00000004a5bb7c20 */ /* 0x000fe20008410000 */
[----:B------:R-:W-:-:S05]  /*9010*/  ISETP.GT.AND P3, PT, R189, 0x11, PT ;  /* 0x00000011bd00780c */ /* 0x000fca0003f64270 */
[----:B------:R-:W2:Y:S08]  /*9020*/  MUFU.TANH R180, R180 ;  /* 0x000000b400b47308 */ /* 0x000eb00000002400 */
[----:B------:R-:W3:Y:S08]  /*9030*/  MUFU.TANH R181, R181 ;  /* 0x000000b500b57308 */ /* 0x000ef00000002400 */
[----:B------:R5:W-:Y:S08]  /*9040*/  MUFU.TANH R4, R172 ;  /* 0x000000ac00047308 */ /* 0x000bf00000002400 */
[----:B------:R-:W4:Y:S01]  /*9050*/  MUFU.TANH R182, R182 ;  /* 0x000000b600b67308 */ /* 0x000f220000002400 */
[----:B-----5:R-:W-:-:S02]  /*9060*/  FSEL R172, R188, -INF , P2 ;  /* 0xff800000bcac7808 */ /* 0x020fc40001000000 */
[----:B------:R-:W-:-:S04]  /*9070*/  ISETP.GT.AND P2, PT, R189, 0x18, PT ;  /* 0x00000018bd00780c */ /* 0x000fc80003f44270 */
[----:B-1----:R-:W-:Y:S01]  /*9080*/  FSEL R165, R191, -INF , P2 ;  /* 0xff800000bfa57808 */ /* 0x002fe20001000000 */
[----:B------:R-:W1:Y:S01]  /*9090*/  MUFU.TANH R183, R183 ;  /* 0x000000b700b77308 */ /* 0x000e620000002400 */
[----:B------:R-:W-:-:S07]  /*90a0*/  ISETP.GT.AND P2, PT, R189, 0x20, PT ;  /* 0x00000020bd00780c */ /* 0x000fce0003f44270 */
        /* <DEDUP_REMOVED lines=21> */
[----:B------:R-:W-:Y:S01]  /*9200*/  FMNMX.FTZ R202, R161, R186, !PT ;  /* 0x000000baa1ca7209 */ /* 0x000fe20007810000 */
[----:B------:R-:W-:Y:S01]  /*9210*/  FMUL.FTZ R200, R173, UR4 ;  /* 0x00000004adc87c20 */ /* 0x000fe20008410000 */
[----:B------:R-:W-:Y:S01]  /*9220*/  FMUL.FTZ R186, R164, UR4 ;  /* 0x00000004a4ba7c20 */ /* 0x000fe20008410000 */
[----:B------:R-:W-:Y:S01]  /*9230*/  FSEL R164, R190, -INF , P3 ;  /* 0xff800000bea47808 */ /* 0x000fe20001800000 */
[----:B------:R-:W-:Y:S01]  /*9240*/  FMUL.FTZ R190, R153, UR4 ;  /* 0x0000000499be7c20 */ /* 0x000fe20008410000 */
[----:B------:R-:W-:Y:S01]  /*9250*/  HGMMA.64x256x16.F32.BF16 R24, R196, gdesc[UR8].tnspB, R24, gsb0 ;  /* 0x43e00008c4187df0 */ /* 0x000fe20008001818 */
[----:B------:R-:W-:Y:S01]  /*9260*/  FMNMX.FTZ R173, R169, R202, !PT ;  /* 0x000000caa9ad7209 */ /* 0x000fe20007810000 */
[----:B------:R-:W5:Y:S01]  /*9270*/  MUFU.TANH R200, R200 ;  /* 0x000000c800c87308 */ /* 0x000f620000002400 */
[----:B------:R-:W-:Y:S02]  /*9280*/  ISETP.GT.AND P3, PT, R189, 0x19, PT ;  /* 0x00000019bd00780c */ /* 0x000fe40003f64270 */
[----:B------:R-:W-:-:S04]  /*9290*/  FMNMX.FTZ R173, R172, R173, !PT ;  /* 0x000000adacad7209 */ /* 0x000fc80007810000 */
[----:B------:R-:W-:Y:S01]  /*92a0*/  FMNMX.FTZ R188, R164, R173, !PT ;  /* 0x000000ada4bc7209 */ /* 0x000fe20007810000 */
[----:B------:R-:W5:Y:S01]  /*92b0*/  MUFU.TANH R186, R186 ;  /* 0x000000ba00ba7308 */ /* 0x000f620000002400 */
[----:B--2---:R-:W-:Y:S02]  /*92c0*/  FSEL R173, R180, -INF , P3 ;  /* 0xff800000b4ad7808 */ /* 0x004fe40001800000 */
[----:B------:R-:W-:Y:S01]  /*92d0*/  FMNMX.FTZ R180, R165, R188, !PT ;  /* 0x000000bca5b47209 */ /* 0x000fe20007810000 */
[----:B------:R-:W-:Y:S01]  /*92e0*/  FMUL.FTZ R188, R152, UR4 ;  /* 0x0000000498bc7c20 */ /* 0x000fe20008410000 */
[----:B---3--:R-:W-:Y:S02]  /*92f0*/  FSEL R152, R181, -INF , P2 ;  /* 0xff800000b5987808 */ /* 0x008fe40001000000 */
[----:B------:R-:W-:Y:S01]  /*9300*/  ISETP.GT.AND P3, PT, R189, 0x21, PT ;  /* 0x00000021bd00780c */ /* 0x000fe20003f64270 */
[----:B------:R-:W-:Y:S01]  /*9310*/  MUFU.TANH R190, R190 ;  /* 0x000000be00be7308 */ /* 0x000fe20000002400 */
[----:B------:R-:W-:-:S02]  /*9320*/  FMNMX.FTZ R181, R173, R180, !PT ;  /* 0x000000b4adb57209 */ /* 0x000fc40007810000 */
[C---:B------:R-:W-:Y:S02]  /*9330*/  ISETP.GT.AND P2, PT, R189.reuse, 0x28, PT ;  /* 0x00000028bd00780c */ /* 0x040fe40003f44270 */
[----:B----4-:R-:W-:Y:S02]  /*9340*/  FSEL R180, R182, -INF , P3 ;  /* 0xff800000b6b47808 */ /* 0x010fe40001800000 */
[----:B------:R-:W-:Y:S01]  /*9350*/  FMNMX.FTZ R191, R152, R181, !PT ;  /* 0x000000b598bf7209 */ /* 0x000fe20007810000 */
[----:B------:R-:W2:Y:S01]  /*9360*/  MUFU.TANH R188, R188 ;  /* 0x000000bc00bc7308 */ /* 0x000ea20000002400 */
[----:B------:R-:W-:Y:S02]  /*9370*/  ISETP.GT.AND P3, PT, R189, 0x29, PT ;  /* 0x00000029bd00780c */ /* 0x000fe40003f64270 */
[----:B-1----:R-:W-:Y:S02]  /*9380*/  FSEL R181, R183, -INF , P2 ;  /* 0xff800000b7b57808 */ /* 0x002fe40001000000 */
[----:B------:R-:W-:Y:S01]  /*9390*/  FMNMX.FTZ R182, R180, R191, !PT ;  /* 0x000000bfb4b67209 */ /* 0x000fe20007810000 */
[----:B------:R-:W-:Y:S01]  /*93a0*/  FMUL.FTZ R191, R156, UR4 ;  /* 0x000000049cbf7c20 */ /* 0x000fe20008410000 */
[----:B------:R-:W-:-:S02]  /*93b0*/  ISETP.GT.AND P2, PT, R189, 0x30, PT ;  /* 0x00000030bd00780c */ /* 0x000fc40003f44270 */
[----:B-----5:R-:W-:Y:S02]  /*93c0*/  FSEL R153, R200, -INF , P3 ;  /* 0xff800000c8997808 */ /* 0x020fe40001800000 */
[----:B------:R-:W-:Y:S01]  /*93d0*/  FMNMX.FTZ R182, R181, R182, !PT ;  /* 0x000000b6b5b67209 */ /* 0x000fe20007810000 */
[----:B------:R-:W1:Y:S01]  /*93e0*/  MUFU.TANH R191, R191 ;  /* 0x000000bf00bf7308 */ /* 0x000e620000002400 */
[----:B------:R-:W-:Y:S02]  /*93f0*/  ISETP.GT.AND P3, PT, R189, 0x31, PT ;  /* 0x00000031bd00780c */ /* 0x000fe40003f64270 */
[----:B------:R-:W-:Y:S01]  /*9400*/  FSEL R156, R4, -INF , P2 ;  /* 0xff800000049c7808 */ /* 0x000fe20001000000 */
[----:B------:R-:W-:Y:S01]  /*9410*/  FMUL.FTZ R4, R157, UR4 ;  /* 0x000000049d047c20 */ /* 0x000fe20008410000 */
[----:B------:R-:W-:Y:S02]  /*9420*/  FMNMX.FTZ R183, R153, R182, !PT ;  /* 0x000000b699b77209 */ /* 0x000fe40007810000 */
[----:B------:R-:W-:-:S02]  /*9430*/  ISETP.GT.AND P2, PT, R189, 0x38, PT ;  /* 0x00000038bd00780c */ /* 0x000fc40003f44270 */
[----:B------:R-:W-:Y:S01]  /*9440*/  FSEL R182, R185, -INF , P3 ;  /* 0xff800000b9b67808 */ /* 0x000fe20001800000 */
[----:B------:R-:W3:Y:S01]  /*9450*/  MUFU.TANH R4, R4 ;  /* 0x0000000400047308 */ /* 0x000ee20000002400 */
[----:B------:R-:W-:Y:S02]  /*9460*/  FMNMX.FTZ R183, R156, R183, !PT ;  /* 0x000000b79cb77209 */ /* 0x000fe40007810000 */
[----:B------:R-:W-:Y:S02]  /*9470*/  FSEL R157, R186, -INF , P2 ;  /* 0xff800000ba9d7808 */ /* 0x000fe40001000000 */
[C---:B------:R-:W-:Y:S02]  /*9480*/  ISETP.GT.AND P3, PT, R189.reuse, 0x39, PT ;  /* 0x00000039bd00780c */ /* 0x040fe40003f64270 */
[----:B------:R-:W-:Y:S02]  /*9490*/  FMNMX.FTZ R186, R182, R183, !PT ;  /* 0x000000b7b6ba7209 */ /* 0x000fe40007810000 */
[----:B------:R-:W-:-:S02]  /*94a0*/  ISETP.GT.AND P2, PT, R189, 0x40, PT ;  /* 0x00000040bd00780c */ /* 0x000fc40003f44270 */
[----:B------:R-:W-:Y:S01]  /*94b0*/  FSEL R183, R187, -INF , P3 ;  /* 0xff800000bbb77808 */ /* 0x000fe20001800000 */
[----:B------:R-:W-:Y:S01]  /*94c0*/  FMUL.FTZ R187, R170, UR4 ;  /* 0x00000004aabb7c20 */ /* 0x000fe20008410000 */
[----:B------:R-:W-:Y:S02]  /*94d0*/  FMNMX.FTZ R186, R157, R186, !PT ;  /* 0x000000ba9dba7209 */ /* 0x000fe40007810000 */
[----:B------:R-:W-:Y:S02]  /*94e0*/  ISETP.GT.AND P3, PT, R189, 0x41, PT ;  /* 0x00000041bd00780c */ /* 0x000fe40003f64270 */
[----:B--2---:R-:W-:Y:S01]  /*94f0*/  FSEL R170, R188, -INF , P2 ;  /* 0xff800000bcaa7808 */ /* 0x004fe20001000000 */
[----:B------:R-:W-:Y:S01]  /*9500*/  FMUL.FTZ R188, R171, UR4 ;  /* 0x00000004abbc7c20 */ /* 0x000fe20008410000 */
[----:B------:R-:W-:Y:S01]  /*9510*/  FMNMX.FTZ R201, R183, R186, !PT ;  /* 0x000000bab7c97209 */ /* 0x000fe20007810000 */
[----:B------:R-:W2:Y:S01]  /*9520*/  MUFU.TANH R187, R187 ;  /* 0x000000bb00bb7308 */ /* 0x000ea20000002400 */
[----:B------:R-:W-:-:S02]  /*9530*/  ISETP.GT.AND P2, PT, R189, 0x48, PT ;  /* 0x00000048bd00780c */ /* 0x000fc40003f44270 */
[----:B------:R-:W-:Y:S02]  /*9540*/  FSEL R185, R190, -INF , P3 ;  /* 0xff800000beb97808 */ /* 0x000fe40001800000 */
[----:B------:R-:W-:Y:S02]  /*9550*/  FMNMX.FTZ R190, R170, R201, !PT ;  /* 0x000000c9aabe7209 */ /* 0x000fe40007810000 */
[C---:B------:R-:W-:Y:S01]  /*9560*/  ISETP.GT.AND P3, PT, R189.reuse, 0x49, PT ;  /* 0x00000049bd00780c */ /* 0x040fe20003f64270 */
[----:B------:R-:W-:Y:S01]  /*9570*/  VIADD R189, R189, 0x8 ;  /* 0x00000008bdbd7836 */ /* 0x000fe20000000000 */
[----:B-1----:R-:W-:Y:S01]  /*9580*/  FSEL R186, R191, -INF , P2 ;  /* 0xff800000bfba7808 */ /* 0x002fe20001000000 */
[----:B------:R-:W1:Y:S01]  /*9590*/  MUFU.TANH R188, R188 ;  /* 0x000000bc00bc7308 */ /* 0x000e620000002400 */
[----:B------:R-:W-:Y:S02]  /*95a0*/  FMNMX.FTZ R191, R185, R190, !PT ;  /* 0x000000beb9bf7209 */ /* 0x000fe40007810000 */
[----:B---3--:R-:W-:-:S02]  /*95b0*/  FSEL R171, R4, -INF , P3 ;  /* 0xff80000004ab7808 */ /* 0x008fc40001800000 */
[----:B------:R-:W-:Y:S02]  /*95c0*/  FMNMX.FTZ R4, R186, R191, !PT ;  /* 0x000000bfba047209 */ /* 0x000fe40007810000 */
[----:B------:R-:W-:Y:S02]  /*95d0*/  ISETP.GT.AND P2, PT, R189, RZ, PT ;  /* 0x000000ffbd00720c */ /* 0x000fe40003f44270 */
[----:B------:R-:W-:Y:S02]  /*95e0*/  FMNMX.FTZ R4, R171, R4, !PT ;  /* 0x00000004ab047209 */ /* 0x000fe40007810000 */
[C---:B------:R-:W-:Y:S02]  /*95f0*/  ISETP.GT.AND P3, PT, R189.reuse, 0x1, PT ;  /* 0x00000001bd00780c */ /* 0x040fe40003f64270 */
[----:B------:R-:W-:Y:S01]  /*9600*/  ISETP.GT.AND P4, PT, R189, 0x8, PT ;  /* 0x00000008bd00780c */ /* 0x000fe20003f84270 */
[----:B------:R-:W3:Y:S01]  /*9610*/  SHFL.BFLY PT, R191, R4, 0x2, 0x1f ;  /* 0x0c401f0004bf7f89 */ /* 0x000ee200000e0000 */
[----:B------:R-:W-:-:S02]  /*9620*/  FSEL R2, R2, -INF , P3 ;  /* 0xff80000002027808 */ /* 0x000fc40001800000 */
[C---:B------:R-:W-:Y:S02]  /*9630*/  ISETP.GT.AND P5, PT, R189.reuse, 0x9, PT ;  /* 0x00000009bd00780c */ /* 0x040fe40003fa4270 */
[C---:B------:R-:W-:Y:S02]  /*9640*/  ISETP.GT.AND P3, PT, R189.reuse, 0x10, PT ;  /* 0x00000010bd00780c */ /* 0x040fe40003f64270 */
[----:B------:R-:W-:Y:S02]  /*9650*/  FSEL R184, R184, -INF , P5 ;  /* 0xff800000b8b87808 */ /* 0x000fe40002800000 */
[----:B------:R-:W-:Y:S02]  /*9660*/  FSEL R176, R176, -INF , P3 ;  /* 0xff800000b0b07808 */ /* 0x000fe40001800000 */
[----:B------:R-:W-:-:S04]  /*9670*/  ISETP.GT.AND P3, PT, R189, 0x18, PT ;  /* 0x00000018bd00780c */ /* 0x000fc80003f64270 */
[----:B------:R-:W-:Y:S02]  /*9680*/  FSEL R178, R178, -INF , P3 ;  /* 0xff800000b2b27808 */ /* 0x000fe40001800000 */
[----:B------:R-:W-:-:S04]  /*9690*/  ISETP.GT.AND P3, PT, R189, 0x20, PT ;  /* 0x00000020bd00780c */ /* 0x000fc80003f64270 */
[----:B--2---:R-:W-:Y:S02]  /*96a0*/  FSEL R187, R187, -INF , P3 ;  /* 0xff800000bbbb7808 */ /* 0x004fe40001800000 */
[----:B------:R-:W-:Y:S02]  /*96b0*/  ISETP.GT.AND P3, PT, R189, 0x28, PT ;  /* 0x00000028bd00780c */ /* 0x000fe40003f64270 */
[----:B---3--:R-:W-:Y:S01]  /*96c0*/  FMNMX.FTZ R190, R4, R191, !PT ;  /* 0x000000bf04be7209 */ /* 0x008fe20007810000 */
[----:B------:R-:W-:Y:S01]  /*96d0*/  FMUL.FTZ R191, R159, UR4 ;  /* 0x000000049fbf7c20 */ /* 0x000fe20008410000 */
[----:B------:R-:W-:Y:S01]  /*96e0*/  FSEL R159, R0, -INF , P2 ;  /* 0xff800000009f7808 */ /* 0x000fe20001000000 */
[----:B------:R-:W-:Y:S01]  /*96f0*/  ULDC UR4, c[0x0][0x988] ;  /* 0x0002620000047ab9 */ /* 0x000fe20000000800 */
[----:B------:R-:W-:Y:S01]  /*9700*/  FSEL R174, R174, -INF , P3 ;  /* 0xff800000aeae7808 */ /* 0x000fe20001800000 */
[----:B------:R-:W2:Y:S01]  /*9710*/  SHFL.BFLY PT, R201, R190, 0x1, 0x1f ;  /* 0x0c201f00bec97f89 */ /* 0x000ea200000e0000 */
[----:B------:R-:W-:Y:S01]  /*9720*/  ISETP.GT.AND P3, PT, R189, 0x30, PT ;  /* 0x00000030bd00780c */ /* 0x000fe20003f64270 */
[----:B------:R-:W3:Y:S03]  /*9730*/  MUFU.TANH R191, R191 ;  /* 0x000000bf00bf7308 */ /* 0x000ee60000002400 */
[----:B------:R-:W-:-:S02]  /*9740*/  FSEL R162, R162, -INF , P3 ;  /* 0xff800000a2a27808 */ /* 0x000fc40001800000 */
[----:B------:R-:W-:-:S04]  /*9750*/  ISETP.GT.AND P3, PT, R189, 0x38, PT ;  /* 0x00000038bd00780c */ /* 0x000fc80003f64270 */
[----:B------:R-:W-:Y:S02]  /*9760*/  FSEL R166, R166, -INF , P3 ;  /* 0xff800000a6a67808 */ /* 0x000fe40001800000 */
[----:B------:R-:W-:-:S04]  /*9770*/  ISETP.GT.AND P3, PT, R189, 0x40, PT ;  /* 0x00000040bd00780c */ /* 0x000fc80003f64270 */
[----:B------:R-:W-:Y:S02]  /*9780*/  FSEL R154, R154, -INF , P3 ;  /* 0xff8000009a9a7808 */ /* 0x000fe40001800000 */
[----:B------:R-:W-:-:S04]  /*9790*/  ISETP.GT.AND P3, PT, R189, 0x48, PT ;  /* 0x00000048bd00780c */ /* 0x000fc80003f64270 */
[----:B------:R-:W-:Y:S02]  /*97a0*/  FSEL R158, R158, -INF , P3 ;  /* 0xff8000009e9e7808 */ /* 0x000fe40001800000 */
[----:B--2---:R-:W-:Y:S02]  /*97b0*/  FMNMX.FTZ R4, R190, R201, !PT ;  /* 0x000000c9be047209 */ /* 0x004fe40007810000 */
[----:B------:R-:W-:Y:S02]  /*97c0*/  FSEL R190, R3, -INF , P4 ;  /* 0xff80000003be7808 */ /* 0x000fe40002000000 */
[C---:B------:R-:W-:Y:S01]  /*97d0*/  FSETP.NEU.FTZ.AND P2, PT, R4.reuse, -INF , PT ;  /* 0xff8000000400780b */ /* 0x040fe20003f5d000 */
[----:B------:R-:W-:Y:S01]  /*97e0*/  FMUL.FTZ R0, R4, UR4 ;  /* 0x0000000404007c20 */ /* 0x000fe20008410000 */
[----:B------:R-:W-:-:S04]  /*97f0*/  ISETP.GT.AND P4, PT, R189, 0x11, PT ;  /* 0x00000011bd00780c */ /* 0x000fc80003f84270 */
[----:B------:R-:W-:-:S05]  /*9800*/  FSEL R0, R0, RZ, P2 ;  /* 0x000000ff00007208 */ /* 0x000fca0001000000 */
[--C-:B------:R-:W-:Y:S01]  /*9810*/  FFMA.FTZ R3, R160, UR4, -R0.reuse ;  /* 0x00000004a0037c23 */ /* 0x100fe20008010800 */
[----:B------:R-:W-:Y:S01]  /*9820*/  FSEL R160, R177, -INF , P4 ;  /* 0xff800000b1a07808 */ /* 0x000fe20002000000 */
[--C-:B------:R-:W-:Y:S01]  /*9830*/  FFMA.FTZ R208, R168, UR4, -R0.reuse ;  /* 0x00000004a8d07c23 */ /* 0x100fe20008010800 */
[----:B------:R-:W-:Y:S01]  /*9840*/  ISETP.GT.AND P4, PT, R189, 0x19, PT ;  /* 0x00000019bd00780c */ /* 0x000fe20003f84270 */
[----:B------:R-:W-:Y:S01]  /*9850*/  MUFU.EX2 R177, R3 ;  /* 0x0000000300b17308 */ /* 0x000fe20000000800 */
[--C-:B------:R-:W-:Y:S01]  /*9860*/  FFMA.FTZ R210, R161, UR4, -R0.reuse ;  /* 0x00000004a1d27c23 */ /* 0x100fe20008010800 */
[--C-:B------:R-:W-:Y:S01]  /*9870*/  FFMA.FTZ R161, R169, UR4, -R0.reuse ;  /* 0x00000004a9a17c23 */ /* 0x100fe20008010800 */
[----:B------:R-:W-:Y:S01]  /*9880*/  FSEL R179, R179, -INF , P4 ;  /* 0xff800000b3b37808 */ /* 0x000fe20002000000 */
[--C-:B------:R-:W-:Y:S01]  /*9890*/  FFMA.FTZ R169, R164, UR4, -R0.reuse ;  /* 0x00000004a4a97c23 */ /* 0x100fe20008010800 */
[----:B------:R-:W-:Y:S01]  /*98a0*/  ISETP.GT.AND P4, PT, R189, 0x21, PT ;  /* 0x00000021bd00780c */ /* 0x000fe20003f84270 */
[--C-:B------:R-:W-:Y:S01]  /*98b0*/  FFMA.FTZ R204, R172, UR4, -R0.reuse ;  /* 0x00000004accc7c23 */ /* 0x100fe20008010800 */
[--C-:B------:R-:W-:Y:S01]  /*98c0*/  FFMA.FTZ R200, R152, UR4, -R0.reuse ;  /* 0x0000000498c87c23 */ /* 0x100fe20008010800 */
[--C-:B------:R-:W-:Y:S01]  /*98d0*/  FFMA.FTZ R206, R165, UR4, -R0.reuse ;  /* 0x00000004a5ce7c23 */ /* 0x100fe20008010800 */
[----:B-1----:R-:W-:Y:S01]  /*98e0*/  FSEL R188, R188, -INF , P4 ;  /* 0xff800000bcbc7808 */ /* 0x002fe20002000000 */
[--C-:B------:R-:W-:Y:S01]  /*98f0*/  FFMA.FTZ R152, R170, UR4, -R0.reuse ;  /* 0x00000004aa987c23 */ /* 0x100fe20008010800 */
[----:B------:R-:W-:Y:S01]  /*9900*/  ISETP.GT.AND P4, PT, R189, 0x29, PT ;  /* 0x00000029bd00780c */ /* 0x000fe20003f84270 */
[--C-:B------:R-:W-:Y:S01]  /*9910*/  FFMA.FTZ R165, R173, UR4, -R0.reuse ;  /* 0x00000004ada57c23 */ /* 0x100fe20008010800 */
[--C-:B------:R-:W-:Y:S01]  /*9920*/  FFMA.FTZ R202, R181, UR4, -R0.reuse ;  /* 0x00000004b5ca7c23 */ /* 0x100fe20008010800 */
[--C-:B------:R-:W-:Y:S01]  /*9930*/  FFMA.FTZ R170, R171, UR4, -R0.reuse ;  /* 0x00000004abaa7c23 */ /* 0x100fe20008010800 */
[----:B------:R-:W-:Y:S01]  /*9940*/  FSEL R175, R175, -INF , P4 ;  /* 0xff800000afaf7808 */ /* 0x000fe20002000000 */
[--C-:B------:R-:W-:Y:S01]  /*9950*/  FFMA.FTZ R153, R153, UR4, -R0.reuse ;  /* 0x0000000499997c23 */ /* 0x100fe20008010800 */
[----:B------:R-:W-:Y:S01]  /*9960*/  ISETP.GT.AND P4, PT, R189, 0x31, PT ;  /* 0x00000031bd00780c */ /* 0x000fe20003f84270 */
[--C-:B------:R-:W-:Y:S01]  /*9970*/  FFMA.FTZ R173, R182, UR4, -R0.reuse ;  /* 0x00000004b6ad7c23 */ /* 0x100fe20008010800 */
[----:B------:R-:W-:Y:S01]  /*9980*/  FFMA.FTZ R181, R185, UR4, -R0 ;  /* 0x00000004b9b57c23 */ /* 0x000fe20008010800 */
[----:B------:R-:W-:Y:S01]  /*9990*/  MUFU.EX2 R208, R208 ;  /* 0x000000d000d07308 */ /* 0x000fe20000000800 */
[----:B------:R-:W-:-:S02]  /*99a0*/  FSEL R163, R163, -INF , P4 ;  /* 0xff800000a3a37808 */ /* 0x000fc40002000000 */
[----:B------:R-:W-:-:S04]  /*99b0*/  ISETP.GT.AND P4, PT, R189, 0x39, PT ;  /* 0x00000039bd00780c */ /* 0x000fc80003f84270 */
[----:B------:R-:W-:Y:S01]  /*99c0*/  FSEL R164, R167, -INF , P4 ;  /* 0xff800000a7a47808 */ /* 0x000fe20002000000 */
[----:B------:R-:W-:Y:S01]  /*99d0*/  MUFU.EX2 R210, R210 ;  /* 0x000000d200d27308 */ /* 0x000fe20000000800 */
[----:B------:R-:W-:-:S04]  /*99e0*/  ISETP.GT.AND P4, PT, R189, 0x41, PT ;  /* 0x00000041bd00780c */ /* 0x000fc80003f84270 */
[----:B------:R-:W-:Y:S02]  /*99f0*/  FSEL R155, R155, -INF , P4 ;  /* 0xff8000009b9b7808 */ /* 0x000fe40002000000 */
[----:B------:R-:W-:Y:S01]  /*9a00*/  ISETP.GT.AND P4, PT, R189, 0x49, PT ;  /* 0x00000049bd00780c */ /* 0x000fe20003f84270 */
[----:B------:R1:W-:Y:S03]  /*9a10*/  MUFU.EX2 R167, R169 ;  /* 0x000000a900a77308 */ /* 0x0003e60000000800 */
[----:B---3--:R-:W-:-:S05]  /*9a20*/  FSEL R191, R191, -INF , P4 ;  /* 0xff800000bfbf7808 */ /* 0x008fca0002000000 */
[----:B------:R-:W-:Y:S01]  /*9a30*/  MUFU.EX2 R161, R161 ;  /* 0x000000a100a17308 */ /* 0x000fe20000000800 */
[----:B-1----:R-:W-:-:S07]  /*9a40*/  FFMA.FTZ R169, R180, UR4, -R0 ;  /* 0x00000004b4a97c23 */ /* 0x002fce0008010800 */
        /* <DEDUP_REMOVED lines=8> */
[----:B------:R-:W-:Y:S01]  /*9ad0*/  FMNMX.FTZ R197, R159, R20, !PT ;  /* 0x000000149fc57209 */ /* 0x000fe20007810000 */
[----:B------:R-:W-:Y:S01]  /*9ae0*/  WARPGROUP.ARRIVE ;  /* 0x00000000000079c5 */ /* 0x000fe20000000000 */
[--C-:B------:R-:W-:Y:S01]  /*9af0*/  FFMA.FTZ R196, R156, UR4, -R0.reuse ;  /* 0x000000049cc47c23 */ /* 0x100fe20008010800 */
[--C-:B------:R-:W-:Y:S01]  /*9b00*/  FFMA.FTZ R198, R157, UR4, -R0.reuse ;  /* 0x000000049dc67c23 */ /* 0x100fe20008010800 */
[----:B------:R-:W-:Y:S01]  /*9b10*/  FMNMX.FTZ R197, R2, R197, !PT ;  /* 0x000000c502c57209 */ /* 0x000fe20007810000 */
[--C-:B------:R-:W-:Y:S01]  /*9b20*/  FFMA.FTZ R157, R183, UR4, -R0.reuse ;  /* 0x00000004b79d7c23 */ /* 0x100fe20008010800 */
[----:B------:R-:W-:Y:S01]  /*9b30*/  FFMA.FTZ R156, R186, UR4, -R0 ;  /* 0x00000004ba9c7c23 */ /* 0x000fe20008010800 */
[----:B------:R-:W-:Y:S01]  /*9b40*/  HGMMA.64x256x16.F32.BF16 R24, R192, gdesc[UR4].tnspB, R24, gsb0 ;  /* 0x43e00004c0187df0 */ /* 0x000fe20008001818 */
        /* <DEDUP_REMOVED lines=21> */
[----:B------:R-:W-:-:S04]  /*9ca0*/  FMNMX.FTZ R168, R154, R3, !PT ;  /* 0x000000039aa87209 */ /* 0x000fc80007810000 */
[----:B------:R-:W-:-:S04]  /*9cb0*/  FMNMX.FTZ R3, R155, R168, !PT ;  /* 0x000000a89b037209 */ /* 0x000fc80007810000 */
[----:B------:R-:W-:-:S04]  /*9cc0*/  FMNMX.FTZ R168, R158, R3, !PT ;  /* 0x000000039ea87209 */ /* 0x000fc80007810000 */
[----:B------:R-:W-:-:S05]  /*9cd0*/  FMNMX.FTZ R168, R191, R168, !PT ;  /* 0x000000a8bfa87209 */ /* 0x000fca0007810000 */
[----:B------:R-:W1:Y:S02]  /*9ce0*/  SHFL.BFLY PT, R3, R168, 0x2, 0x1f ;  /* 0x0c401f00a8037f89 */ /* 0x000e6400000e0000 */
[----:B-1----:R-:W-:Y:S02]  /*9cf0*/  FMNMX.FTZ R172, R168, R3, !PT ;  /* 0x00000003a8ac7209 */ /* 0x002fe40007810000 */
[----:B------:R-:W-:-:S03]  /*9d00*/  FSEL R168, R4, RZ, P2 ;  /* 0x000000ff04a87208 */ /* 0x000fc60001000000 */
[----:B------:R-:W1:Y:S02]  /*9d10*/  SHFL.BFLY PT, R3, R172, 0x1, 0x1f ;  /* 0x0c201f00ac037f89 */ /* 0x000e6400000e0000 */
[----:B------:R-:W-:Y:S02]  /*9d20*/  FADD.FTZ R168, -R168, R21 ;  /* 0x00000015a8a87221 */ /* 0x000fe40000010100 */
[----:B------:R-:W-:Y:S02]  /*9d30*/  MUFU.EX2 R21, R170 ;  /* 0x000000aa00157308 */ /* 0x000fe40000000800 */
[----:B------:R-:W-:-:S06]  /*9d40*/  FMUL.FTZ R0, R168, UR4 ;  /* 0x00000004a8007c20 */ /* 0x000fcc0008410000 */
[----:B------:R-:W2:Y:S01]  /*9d50*/  MUFU.EX2 R0, R0 ;  /* 0x0000000000007308 */ /* 0x000ea20000000800 */
[----:B-1----:R-:W-:-:S04]  /*9d60*/  FMNMX.FTZ R3, R172, R3, !PT ;  /* 0x00000003ac037209 */ /* 0x002fc80007810000 */
[C---:B------:R-:W-:Y:S01]  /*9d70*/  FSETP.NEU.FTZ.AND P2, PT, R3.reuse, -INF , PT ;  /* 0xff8000000300780b */ /* 0x040fe20003f5d000 */
[----:B------:R-:W-:Y:S01]  /*9d80*/  FMUL.FTZ R171, R3, UR4 ;  /* 0x0000000403ab7c20 */ /* 0x000fe20008410000 */
[----:B--2---:R-:W-:-:S04]  /*9d90*/  FFMA.FTZ R17, R0, R17, R177 ;  /* 0x0000001100117223 */ /* 0x004fc800000100b1 */
[----:B------:R-:W-:Y:S01]  /*9da0*/  FSEL R171, R171, RZ, P2 ;  /* 0x000000ffabab7208 */ /* 0x000fe20001000000 */
[C---:B------:R-:W-:Y:S01]  /*9db0*/  FADD.FTZ R17, R208.reuse, R17 ;  /* 0x00000011d0117221 */ /* 0x040fe20000010000 */
[----:B------:R-:W-:-:S03]  /*9dc0*/  F2FP.BF16.F32.PACK_AB R208, R208, R177 ;  /* 0x000000b1d0d0723e */ /* 0x000fc600000010ff */
        /* <DEDUP_REMOVED lines=8> */
[----:B------:R-:W-:Y:S01]  /*9e50*/  FADD.FTZ R176, R210, R17 ;  /* 0x00000011d2b07221 */ /* 0x000fe20000010000 */
[--C-:B------:R-:W-:Y:S01]  /*9e60*/  FFMA.FTZ R203, R174, UR4, -R171.reuse ;  /* 0x00000004aecb7c23 */ /* 0x100fe200080108ab */
[----:B------:R-:W-:Y:S01]  /*9e70*/  FMUL.FTZ R159, R159, UR4 ;  /* 0x000000049f9f7c20 */ /* 0x000fe20008410000 */
[--C-:B------:R-:W-:Y:S01]  /*9e80*/  FFMA.FTZ R174, R175, UR4, -R171.reuse ;  /* 0x00000004afae7c23 */ /* 0x100fe200080108ab */
[----:B------:R-:W-:Y:S01]  /*9e90*/  FADD.FTZ R175, R161, R176 ;  /* 0x000000b0a1af7221 */ /* 0x000fe20000010000 */
[--C-:B------:R-:W-:Y:S01]  /*9ea0*/  FFMA.FTZ R160, R160, UR4, -R171.reuse ;  /* 0x00000004a0a07c23 */ /* 0x100fe200080108ab */
[----:B------:R-:W-:Y:S01]  /*9eb0*/  FFMA.FTZ R207, R178, UR4, -R171 ;  /* 0x00000004b2cf7c23 */ /* 0x000fe200080108ab */
[----:B------:R1:W2:Y:S01]  /*9ec0*/  MUFU.EX2 R2, R159 ;  /* 0x0000009f00027308 */ /* 0x0002a20000000800 */
[----:B------:R-:W-:Y:S01]  /*9ed0*/  FADD.FTZ R176, R204, R175 ;  /* 0x000000afccb07221 */ /* 0x000fe20000010000 */
[--C-:B------:R-:W-:Y:S01]  /*9ee0*/  FFMA.FTZ R172, R179, UR4, -R171.reuse ;  /* 0x00000004b3ac7c23 */ /* 0x100fe200080108ab */
[----:B------:R-:W-:Y:S01]  /*9ef0*/  MOV R17, UR47 ;  /* 0x0000002f00117c02 */ /* 0x000fe20008000f00 */
[--C-:B------:R-:W-:Y:S01]  /*9f00*/  FFMA.FTZ R201, R187, UR4, -R171.reuse ;  /* 0x00000004bbc97c23 */ /* 0x100fe200080108ab */
[--C-:B------:R-:W-:Y:S01]  /*9f10*/  FFMA.FTZ R188, R188, UR4, -R171.reuse ;  /* 0x00000004bcbc7c23 */ /* 0x100fe200080108ab */
[--C-:B------:R-:W-:Y:S01]  /*9f20*/  FFMA.FTZ R199, R166, UR4, -R171.reuse ;  /* 0x00000004a6c77c23 */ /* 0x100fe200080108ab */
[----:B------:R-:W-:Y:S01]  /*9f30*/  FFMA.FTZ R197, R162, UR4, -R171 ;  /* 0x00000004a2c57c23 */ /* 0x000fe200080108ab */
[----:B------:R-:W3:Y:S01]  /*9f40*/  MUFU.EX2 R168, R168 ;  /* 0x000000a800a87308 */ /* 0x000ee20000000800 */
[----:B-1----:R-:W-:Y:S01]  /*9f50*/  FADD.FTZ R159, R167, R176 ;  /* 0x000000b0a79f7221 */ /* 0x002fe20000010000 */
[----:B------:R-:W-:-:S02]  /*9f60*/  @!P1 VIADD R17, R17, 0x38840 ;  /* 0x0003884011119836 */ /* 0x000fc40000000000 */
[--C-:B------:R-:W-:Y:S01]  /*9f70*/  FFMA.FTZ R162, R163, UR4, -R171.reuse ;  /* 0x00000004a3a27c23 */ /* 0x100fe200080108ab */
[----:B------:R-:W-:Y:S01]  /*9f80*/  FFMA.FTZ R164, R164, UR4, -R171 ;  /* 0x00000004a4a47c23 */ /* 0x000fe200080108ab */
[----:B------:R-:W-:Y:S01]  /*9f90*/  FADD.FTZ R178, R206, R159 ;  /* 0x0000009fceb27221 */ /* 0x000fe20000010000 */
[----:B------:R-:W-:Y:S01]  /*9fa0*/  FFMA.FTZ R155, R155, UR4, -R171 ;  /* 0x000000049b9b7c23 */ /* 0x000fe200080108ab */
[----:B------:R-:W-:Y:S01]  /*9fb0*/  @!P1 PRMT R17, RZ, 0x654, R17 ;  /* 0x00000654ff119816 */ /* 0x000fe20000000011 */
[----:B------:R-:W1:Y:S01]  /*9fc0*/  MUFU.EX2 R211, R211 ;  /* 0x000000d300d37308 */ /* 0x000e620000000800 */
[----:B--2---:R-:W-:Y:S01]  /*9fd0*/  FFMA.FTZ R5, R2, R5, R209 ;  /* 0x0000000502057223 */ /* 0x004fe200000100d1 */
[----:B------:R-:W-:Y:S01]  /*9fe0*/  FFMA.FTZ R158, R158, UR4, -R171 ;  /* 0x000000049e9e7c23 */ /* 0x000fe200080108ab */
[----:B------:R-:W-:Y:S02]  /*9ff0*/  MOV R159, UR5 ;  /* 0x00000005009f7c02 */ /* 0x000fe40008000f00 */
[----:B------:R-:W-:-:S02]  /*a000*/  PLOP3.LUT P2, PT, PT, PT, UP0, 0x80, 0x0 ;  /* 0x000000000000781c */ /* 0x000fc40003f4f008 */
[----:B------:R-:W-:Y:S01]  /*a010*/  F2FP.BF16.F32.PACK_AB R210, R161, R210 ;  /* 0x000000d2a1d2723e */ /* 0x000fe200000010ff */
[----:B------:R-:W2:Y:S01]  /*a020*/  MUFU.EX2 R170, R170 ;  /* 0x000000aa00aa7308 */ /* 0x000ea20000000800 */
[C---:B---3--:R-:W-:Y:S01]  /*a030*/  FADD.FTZ R176, R168.reuse, R5 ;  /* 0x00000005a8b07221 */ /* 0x048fe20000010000 */
[----:B------:R-:W-:Y:S01]  /*a040*/  @!P1 VIADD R159, R159, 0x38860 ;  /* 0x000388609f9f9836 */ /* 0x000fe20000000000 */
[----:B------:R-:W-:Y:S02]  /*a050*/  F2FP.BF16.F32.PACK_AB R204, R167, R204 ;  /* 0x000000cca7cc723e */ /* 0x000fe400000010ff */
[----:B------:R-:W-:Y:S02]  /*a060*/  F2FP.BF16.F32.PACK_AB R206, R165, R206 ;  /* 0x000000cea5ce723e */ /* 0x000fe400000010ff */
[----:B------:R-:W-:Y:S01]  /*a070*/  @!P1 PRMT R159, RZ, 0x654, R159 ;  /* 0x00000654ff9f9816 */ /* 0x000fe2000000009f */
[----:B------:R-:W3:Y:S01]  /*a080*/  MUFU.EX2 R205, R205 ;  /* 0x000000cd00cd7308 */ /* 0x000ee20000000800 */
[----:B-1----:R-:W-:Y:S01]  /*a090*/  FADD.FTZ R5, R211, R176 ;  /* 0x000000b0d3057221 */ /* 0x002fe20000010000 */
[----:B------:R-:W-:-:S06]  /*a0a0*/  F2FP.BF16.F32.PACK_AB R209, R168, R209 ;  /* 0x000000d1a8d1723e */ /* 0x000fcc00000010ff */
        /* <DEDUP_REMOVED lines=14> */
[----:B-1----:R-:W-:-:S07]  /*a190*/  FADD.FTZ R5, R201, R166 ;  /* 0x000000a6c9057221 */ /* 0x002fce0000010000 */
[----:B------:R-:W1:Y:S01]  /*a1a0*/  MUFU.EX2 R174, R174 ;  /* 0x000000ae00ae7308 */ /* 0x000e620000000800 */
[C---:B--2---:R-:W-:Y:S01]  /*a1b0*/  FADD.FTZ R166, R20.reuse, R5 ;  /* 0x0000000514a67221 */ /* 0x044fe20000010000 */
[----:B------:R-:W-:Y:S01]  /*a1c0*/  F2FP.BF16.F32.PACK_AB R201, R20, R201 ;  /* 0x000000c914c9723e */ /* 0x000fe200000010ff */
[----:B------:R-:W-:-:S05]  /*a1d0*/  IMAD.MOV.U32 R20, RZ, RZ, R3 ;  /* 0x000000ffff147224 */ /* 0x000fca00078e0003 */
[----:B------:R-:W2:Y:S01]  /*a1e0*/  MUFU.EX2 R197, R197 ;  /* 0x000000c500c57308 */ /* 0x000ea20000000800 */
[----:B---3--:R-:W-:-:S07]  /*a1f0*/  FADD.FTZ R5, R203, R166 ;  /* 0x000000a6cb057221 */ /* 0x008fce0000010000 */
[----:B------:R-:W3:Y:S01]  /*a200*/  MUFU.EX2 R162, R162 ;  /* 0x000000a200a27308 */ /* 0x000ee20000000800 */
[----:B-1----:R-:W-:-:S07]  /*a210*/  F2FP.BF16.F32.PACK_AB R203, R174, R203 ;  /* 0x000000cbaecb723e */ /* 0x002fce00000010ff */
[----:B------:R-:W1:Y:S01]  /*a220*/  MUFU.EX2 R199, R199 ;  /* 0x000000c700c77308 */ /* 0x000e620000000800 */
[----:B------:R-:W-:Y:S02]  /*a230*/  WARPGROUP.DEPBAR.LE gsb0, 0x0 ;  /* 0x00008000000079c5 */ /* 0x000fe40000010000 */
[----:B------:R4:W-:Y:S01]  /*a240*/  @!P1 SYNCS.ARRIVE.TRANS64.RED.A1T0 RZ, [R17+URZ], RZ ;  /* 0x000000ff11ff99a7 */ /* 0x0009e2000810043f */
[--C-:B------:R-:W-:Y:S01]  /*a250*/  FFMA.FTZ R193, R154, UR4, -R171.reuse ;  /* 0x000000049ac17c23 */ /* 0x100fe200080108ab */
[----:B------:R-:W-:Y:S01]  /*a260*/  FFMA.FTZ R171, R191, UR4, -R171 ;  /* 0x00000004bfab7c23 */ /* 0x000fe200080108ab */
[----:B------:R-:W-:Y:S02]  /*a270*/  F2FP.BF16.F32.PACK_AB R192, R181, R152 ;  /* 0x00000098b5c0723e */ /* 0x000fe400000010ff */
[----:B------:R5:W1:Y:S01]  /*a280*/  MUFU.EX2 R154, R164 ;  /* 0x000000a4009a7308 */ /* 0x000a620000000800 */
[----:B------:R-:W-:Y:S01]  /*a290*/  F2FP.BF16.F32.PACK_AB R194, R21, R156 ;  /* 0x0000009c15c2723e */ /* 0x000fe200000010ff */
[----:B----4-:R-:W-:Y:S01]  /*a2a0*/  FADD.FTZ R17, R165, R178 ;  /* 0x000000b2a5117221 */ /* 0x010fe20000010000 */
[----:B------:R4:W-:Y:S03]  /*a2b0*/  @!P1 SYNCS.ARRIVE.TRANS64.RED.A1T0 RZ, [R159+URZ], RZ ;  /* 0x000000ff9fff99a7 */ /* 0x0009e6000810043f */
[----:B------:R-:W-:-:S02]  /*a2c0*/  FADD.FTZ R178, R200, R17 ;  /* 0x00000011c8b27221 */ /* 0x000fc40000010000 */
[----:B------:R-:W4:Y:S01]  /*a2d0*/  MUFU.EX2 R193, R193 ;  /* 0x000000c100c17308 */ /* 0x000f220000000800 */
[----:B-----5:R-:W-:Y:S01]  /*a2e0*/  FADD.FTZ R164, R174, R5 ;  /* 0x00000005aea47221 */ /* 0x020fe20000010000 */
[C---:B------:R-:W-:Y:S01]  /*a2f0*/  F2FP.BF16.F32.PACK_AB R200, R169.reuse, R200 ;  /* 0x000000c8a9c8723e */ /* 0x040fe200000010ff */
[----:B------:R-:W-:Y:S02]  /*a300*/  FADD.FTZ R17, R169, R178 ;  /* 0x000000b2a9117221 */ /* 0x000fe40000010000 */
[----:B--2---:R-:W-:Y:S01]  /*a310*/  FADD.FTZ R5, R197, R164 ;  /* 0x000000a4c5057221 */ /* 0x004fe20000010000 */
[----:B---3--:R-:W-:Y:S01]  /*a320*/  F2FP.BF16.F32.PACK_AB R197, R162, R197 ;  /* 0x000000c5a2c5723e */ /* 0x008fe200000010ff */
[----:B------:R-:W-:Y:S01]  /*a330*/  FADD.FTZ R176, R202, R17 ;  /* 0x00000011cab07221 */ /* 0x000fe20000010000 */
[----:B------:R-:W2:Y:S01]  /*a340*/  MUFU.EX2 R155, R155 ;  /* 0x0000009b009b7308 */ /* 0x000ea20000000800 */
[----:B------:R-:W-:Y:S01]  /*a350*/  FADD.FTZ R164, R162, R5 ;  /* 0x00000005a2a47221 */ /* 0x000fe20000010000 */
[C---:B------:R-:W-:Y:S01]  /*a360*/  F2FP.BF16.F32.PACK_AB R202, R153.reuse, R202 ;  /* 0x000000ca99ca723e */ /* 0x040fe200000010ff */
[----:B------:R-:W-:-:S02]  /*a370*/  FADD.FTZ R17, R153, R176 ;  /* 0x000000b099117221 */ /* 0x000fc40000010000 */
[----:B-1----:R-:W-:Y:S01]  /*a380*/  FADD.FTZ R5, R199, R164 ;  /* 0x000000a4c7057221 */ /* 0x002fe20000010000 */
[----:B------:R-:W-:Y:S01]  /*a390*/  F2FP.BF16.F32.PACK_AB R199, R154, R199 ;  /* 0x000000c79ac7723e */ /* 0x000fe200000010ff */
[----:B------:R-:W-:Y:S01]  /*a3a0*/  FADD.FTZ R176, R196, R17 ;  /* 0x00000011c4b07221 */ /* 0x000fe20000010000 */
[----:B------:R-:W1:Y:S01]  /*a3b0*/  MUFU.EX2 R195, R158 ;  /* 0x0000009e00c37308 */ /* 0x000e620000000800 */
[C---:B------:R-:W-:Y:S02]  /*a3c0*/  F2FP.BF16.F32.PACK_AB R196, R173.reuse, R196 ;  /* 0x000000c4adc4723e */ /* 0x040fe400000010ff */
[----:B------:R-:W-:-:S04]  /*a3d0*/  FADD.FTZ R17, R173, R176 ;  /* 0x000000b0ad117221 */ /* 0x000fc80000010000 */
[----:B------:R-:W-:Y:S01]  /*a3e0*/  FADD.FTZ R176, R198, R17 ;  /* 0x00000011c6b07221 */ /* 0x000fe20000010000 */
[----:B------:R-:W3:Y:S01]  /*a3f0*/  MUFU.EX2 R171, R171 ;  /* 0x000000ab00ab7308 */ /* 0x000ee20000000800 */
[C---:B------:R-:W-:Y:S02]  /*a400*/  F2FP.BF16.F32.PACK_AB R198, R157.reuse, R198 ;  /* 0x000000c69dc6723e */ /* 0x040fe400000010ff */
[----:B------:R-:W-:-:S04]  /*a410*/  FADD.FTZ R17, R157, R176 ;  /* 0x000000b09d117221 */ /* 0x000fc80000010000 */
[----:B------:R-:W-:Y:S01]  /*a420*/  FADD.FTZ R166, R152, R17 ;  /* 0x0000001198a67221 */ /* 0x000fe20000010000 */
[----:B------:R-:W-:-:S03]  /*a430*/  FADD.FTZ R152, R154, R5 ;  /* 0x000000059a987221 */ /* 0x000fc60000010000 */
[----:B------:R-:W-:Y:S01]  /*a440*/  FADD.FTZ R17, R181, R166 ;  /* 0x000000a6b5117221 */ /* 0x000fe20000010000 */
[----:B----4-:R-:W-:Y:S01]  /*a450*/  FADD.FTZ R152, R193, R152 ;  /* 0x00000098c1987221 */ /* 0x010fe20000010000 */
[C---:B--2---:R-:W-:Y:S02]  /*a460*/  F2FP.BF16.F32.PACK_AB R193, R155.reuse, R193 ;  /* 0x000000c19bc1723e */ /* 0x044fe400000010ff */
[----:B------:R-:W-:Y:S01]  /*a470*/  FADD.FTZ R166, R156, R17 ;  /* 0x000000119ca67221 */ /* 0x000fe20000010000 */
[----:B------:R-:W-:-:S03]  /*a480*/  FADD.FTZ R152, R155, R152 ;  /* 0x000000989b987221 */ /* 0x000fc60000010000 */
[----:B------:R-:W-:Y:S01]  /*a490*/  FADD.FTZ R17, R21, R166 ;  /* 0x000000a615117221 */ /* 0x000fe20000010000 */
[----:B-1----:R-:W-:Y:S01]  /*a4a0*/  FADD.FTZ R152, R195, R152 ;  /* 0x00000098c3987221 */ /* 0x002fe20000010000 */
[C---:B---3--:R-:W-:Y:S02]  /*a4b0*/  F2FP.BF16.F32.PACK_AB R195, R171.reuse, R195 ;  /* 0x000000c3abc3723e */ /* 0x048fe400000010ff */
[----:B------:R-:W-:Y:S01]  /*a4c0*/  MOV R21, R4 ;  /* 0x0000000400157202 */ /* 0x000fe20000000f00 */
[----:B------:R-:W-:Y:S01]  /*a4d0*/  FADD.FTZ R5, R171, R152 ;  /* 0x00000098ab057221 */ /* 0x000fe20000010000 */
[----:B------:R-:W-:Y:S06]  /*a4e0*/  @P2 BRA `(.L_x_1971) ;  /* 0xffffffbc00802947 */ /* 0x000fec000383ffff */
[----:B------:R-:W-:-:S05]  /*a4f0*/  UMOV UR47, UR45 ;  /* 0x0000002d002f7c82 */ /* 0x000fca0008000000 */
.L_x_1962:
[----:B------:R-:W-:-:S13]  /*a500*/  ISETP.LE.AND P2, PT, RZ, UR47, PT ;  /* 0x0000002fff007c0c */ /* 0x000fda000bf43270 */
[----:B------:R-:W-:Y:S05]  /*a510*/  @!P2 BRA `(.L_x_1972) ;  /* 0x0000003c000ca947 */ /* 0x000fea0003800000 */
[----:B------:R-:W-:Y:S01]  /*a520*/  R2UR UR61, R16 ;  /* 0x00000000103d72ca */ /* 0x000fe200000e0000 */
[----:B------:R-:W-:Y:S01]  /*a530*/  IMAD.MOV.U32 R21, RZ, RZ, R4 ;  /* 0x000000ffff157224 */ /* 0x000fe200078e0004 */
[----:B------:R-:W-:Y:S01]  /*a540*/  MOV R20, R3 ;  /* 0x0000000300147202 */ /* 0x000fe20000000f00 */
[----:B------:R-:W-:Y:S01]  /*a550*/  UMOV UR45, UR46 ;  /* 0x0000002e002d7c82 */ /* 0x000fe20008000000 */
[----:B------:R-:W-:-:S11]  /*a560*/  ULDC UR41, c[0x0][0x9d8] ;  /* 0x0002760000297ab9 */ /* 0x000fd60000000800 */
.L_x_1981:
[----:B------:R-:W-:-:S04]  /*a570*/  UIADD3 UR46, UR45, 0x1, URZ ;  /* 0x000000012d2e7890 */ /* 0x000fc8000fffe03f */
[----:B------:R-:W-:-:S04]  /*a580*/  UISETP.NE.AND UP0, UPT, UR46, 0x2, UPT ;  /* 0x000000022e00788c */ /* 0x000fc8000bf05270 */
[----:B------:R-:W-:Y:S02]  /*a590*/  USEL UR4, URZ, 0x1, UP0 ;  /* 0x000000013f047887 */ /* 0x000fe40008000000 */
[----:B------:R-:W-:Y:S02]  /*a5a0*/  USEL UR46, UR46, URZ, UP0 ;  /* 0x0000003f2e2e7287 */ /* 0x000fe40008000000 */
[----:B------:R-:W-:-:S06]  /*a5b0*/  ULOP3.LUT UR4, UR61, UR4, URZ, 0x3c, !UPT ;  /* 0x000000043d047292 */ /* 0x000fcc000f8e3c3f */
[----:B------:R-:W-:Y:S01]  /*a5c0*/  MOV R16, UR4 ;  /* 0x0000000400107c02 */ /* 0x000fe20008000f00 */
[----:B------:R-:W-:Y:S06]  /*a5d0*/  @!P0 BRA `(.L_x_1973) ;  /* 0x0000000000048947 */ /* 0x000fec0003800000 */
[----:B------:R-:W-:Y:S01]  /*a5e0*/  BPT.TRAP 0x1 ;  /* 0x000000040000795c */ /* 0x000fe20000300000 */
.L_x_1973:
[----:B------:R-:W-:Y:S01]  /*a5f0*/  R2UR UR5, R16 ;  /* 0x00000000100572ca */ /* 0x000fe200000e0000 */
[----:B------:R-:W-:-:S12]  /*a600*/  ULEA UR4, UR46, UR60, 0x3 ;  /* 0x0000003c2e047291 */ /* 0x000fd8000f8e183f */
[----:B------:R-:W-:-:S05]  /*a610*/  IMAD.U32 R3, RZ, RZ, UR5 ;  /* 0x00000005ff037e24 */ /* 0x000fca000f8e00ff */
[----:B------:R-:W-:-:S04]  /*a620*/  SHF.L.U32 R3, R3, 0x1f, RZ ;  /* 0x0000001f03037819 */ /* 0x000fc800000006ff */
[----:B------:R1:W2:Y:S01]  /*a630*/  SYNCS.PHASECHK.TRANS64.TRYWAIT P2, [UR4+0x38830], R3 ;  /* 0x03883003ff0075a7 */ /* 0x0002a20008040144 */
[----:B------:R-:W-:Y:S05]  /*a640*/  @!P0 BRA `(.L_x_1974) ;  /* 0x0000000000048947 */ /* 0x000fea0003800000 */
[----:B------:R-:W-:Y:S01]  /*a650*/  BPT.TRAP 0x1 ;  /* 0x000000040000795c */ /* 0x000fe20000300000 */
.L_x_1974:
[----:B--2---:R-:W-:Y:S05]  /*a660*/  @P2 BRA `(.L_x_1975) ;  /* 0x0000000000082947 */ /* 0x004fea0003800000 */
[----:B------:R-:W2:Y:S02]  /*a670*/  SYNCS.PHASECHK.TRANS64.TRYWAIT P2, [UR4+0x38830], R3 ;  /* 0x03883003ff0075a7 */ /* 0x000ea40008040144 */
[----:B--2---:R-:W-:Y:S05]  /*a680*/  @!P2 BRA `(.L_x_1976) ;  /* 0x000000a00020a947 */ /* 0x004fea0003800000 */
.L_x_1975:
        /* <DEDUP_REMOVED lines=604> */
.L_x_1977:
[----:B------:R-:W-:Y:S01]  /*cc50*/  ULEA UR5, UR45, UR60, 0x3 ;  /* 0x0000003c2d057291 */ /* 0x000fe2000f8e183f */
[----:B------:R-:W-:-:S04]  /*cc60*/  MOV R0, UR61 ;  /* 0x0000003d00007c02 */ /* 0x000fc80008000f00 */
[----:B------:R-:W-:-:S04]  /*cc70*/  SHF.L.U32 R0, R0, 0x1f, RZ ;  /* 0x0000001f00007819 */ /* 0x000fc800000006ff */
[----:B------:R3:W4:Y:S01]  /*cc80*/  SYNCS.PHASECHK.TRANS64.TRYWAIT P2, [UR5+0x38850], R0 ;  /* 0x03885000ff0075a7 */ /* 0x0007220008040145 */
[----:B------:R-:W-:Y:S05]  /*cc90*/  @!P0 BRA `(.L_x_1978) ;  /* 0x0000000000048947 */ /* 0x000fea0003800000 */
[----:B------:R-:W-:Y:S01]  /*cca0*/  BPT.TRAP 0x1 ;  /* 0x000000040000795c */ /* 0x000fe20000300000 */
.L_x_1978:
[----:B----4-:R-:W-:Y:S05]  /*ccb0*/  @P2 BRA `(.L_x_1979) ;  /* 0x0000000000082947 */ /* 0x010fea0003800000 */
[----:B------:R-:W4:Y:S02]  /*ccc0*/  SYNCS.PHASECHK.TRANS64.TRYWAIT P2, [UR5+0x38850], R0 ;  /* 0x03885000ff0075a7 */ /* 0x000f240008040145 */
[----:B----4-:R-:W-:Y:S05]  /*ccd0*/  @!P2 BRA `(.L_x_1980) ;  /* 0x0000007800a4a947 */ /* 0x010fea0003800000 */
.L_x_1979:
[----:B------:R-:W-:Y:S01]  /*cce0*/  UIADD3 UR4, UR60, 0x400, URZ ;  /* 0x000004003c047890 */ /* 0x000fe2000fffe03f */
[----:B------:R-:W-:Y:S01]  /*ccf0*/  WARPGROUP.ARRIVE ;  /* 0x00000000000079c5 */ /* 0x000fe20000000000 */
[----:B------:R-:W-:Y:S01]  /*cd00*/  UMOV UR7, 0x40000040 ;  /* 0x4000004000077882 */ /* 0x000fe20000000000 */
[----:B------:R-:W-:Y:S01]  /*cd10*/  FMUL.FTZ R2, R184, UR41 ;  /* 0x00000029b8027c20 */ /* 0x000fe20008410000 */
[----:B------:R-:W-:Y:S01]  /*cd20*/  USHF.R.U32.HI UR4, URZ, 0x4, UR4 ;  /* 0x000000043f047899 */ /* 0x000fe20008011604 */
[----:B-12---:R-:W-:Y:S01]  /*cd30*/  FMUL.FTZ R3, R185, UR41 ;  /* 0x00000029b9037c20 */ /* 0x006fe20008410000 */
[----:B------:R-:W-:Y:S01]  /*cd40*/  FMUL.FTZ R184, R187, UR41 ;  /* 0x00000029bbb87c20 */ /* 0x000fe20008410000 */
[----:B------:R-:W-:Y:S01]  /*cd50*/  FMUL.FTZ R187, R188, UR41 ;  /* 0x00000029bcbb7c20 */ /* 0x000fe20008410000 */
[----:B------:R-:W-:Y:S01]  /*cd60*/  ULOP3.LUT UR4, UR4, 0x3fff, URZ, 0xc0, !UPT ;  /* 0x00003fff04047892 */ /* 0x000fe2000f8ec03f */
[----:B------:R-:W3:Y:S01]  /*cd70*/  MUFU.TANH R2, R2 ;  /* 0x0000000200027308 */ /* 0x000ee20000002400 */
[----:B------:R-:W-:Y:S01]  /*cd80*/  FMUL.FTZ R188, R189, UR41 ;  /* 0x00000029bdbc7c20 */ /* 0x000fe20008410000 */
[----:B------:R-:W-:Y:S01]  /*cd90*/  FMUL.FTZ R185, R186, UR41 ;  /* 0x00000029bab97c20 */ /* 0x000fe20008410000 */
[----:B------:R-:W-:Y:S01]  /*cda0*/  ULOP3.LUT UR4, UR4, 0x2800000, URZ, 0xfc, !UPT ;  /* 0x0280000004047892 */ /* 0x000fe2000f8efc3f */
[----:B------:R-:W-:Y:S01]  /*cdb0*/  FMUL.FTZ R186, R190, UR41 ;  /* 0x00000029beba7c20 */ /* 0x000fe20008410000 */
[----:B------:R-:W-:Y:S01]  /*cdc0*/  FMUL.FTZ R190, R176, UR41 ;  /* 0x00000029b0be7c20 */ /* 0x000fe20008410000 */
[----:B------:R-:W-:Y:S01]  /*cdd0*/  FMUL.FTZ R177, R177, UR41 ;  /* 0x00000029b1b17c20 */ /* 0x000fe20008410000 */
[----:B------:R-:W-:Y:S01]  /*cde0*/  UIMAD UR10, UR45, 0xa00, UR4 ;  /* 0x00000a002d0a78a4 */ /* 0x000fe2000f8e0204 */
[----:B------:R-:W1:Y:S01]  /*cdf0*/  MUFU.TANH R3, R3 ;  /* 0x0000000300037308 */ /* 0x000e620000002400 */
        /* <DEDUP_REMOVED lines=9> */
[----:B------:R-:W2:Y:S01]  /*ce90*/  MUFU.TANH R187, R187 ;  /* 0x000000bb00bb7308 */ /* 0x000ea20000002400 */
[----:B------:R-:W-:Y:S01]  /*cea0*/  UMOV UR7, 0x40000040 ;  /* 0x4000004000077882 */ /* 0x000fe20000000000 */
[----:B---3--:R-:W-:Y:S01]  /*ceb0*/  FMNMX.FTZ R0, R2, R21, !PT ;  /* 0x0000001502007209 */ /* 0x008fe20007810000 */
[----:B------:R-:W-:Y:S01]  /*cec0*/  FMUL.FTZ R168, R169, UR41 ;  /* 0x00000029a9a87c20 */ /* 0x000fe20008410000 */
[----:B------:R-:W-:Y:S01]  /*ced0*/  FMUL.FTZ R169, R172, UR41 ;  /* 0x00000029aca97c20 */ /* 0x000fe20008410000 */
[----:B------:R-:W-:Y:S01]  /*cee0*/  FMUL.FTZ R172, R173, UR41 ;  /* 0x00000029adac7c20 */ /* 0x000fe20008410000 */
[----:B------:R-:W-:Y:S01]  /*cef0*/  FMUL.FTZ R160, R160, UR41 ;  /* 0x00000029a0a07c20 */ /* 0x000fe20008410000 */
[----:B-1----:R-:W-:Y:S01]  /*cf00*/  FMNMX.FTZ R0, R3, R0, !PT ;  /* 0x0000000003007209 */ /* 0x002fe20007810000 */
        /* <DEDUP_REMOVED lines=9> */
[----:B--2---:R-:W-:Y:S01]  /*cfa0*/  FMNMX.FTZ R173, R187, R0, !PT ;  /* 0x00000000bbad7209 */ /* 0x004fe20007810000 */
[----:B------:R-:W-:Y:S01]  /*cfb0*/  FMUL.FTZ R170, R170, UR41 ;  /* 0x00000029aaaa7c20 */ /* 0x000fe20008410000 */
[----:B------:R-:W-:Y:S01]  /*cfc0*/  ULDC UR11, c[0x0][0x988] ;  /* 0x00026200000b7ab9 */ /* 0x000fe20000000800 */
[----:B------:R-:W-:Y:S01]  /*cfd0*/  FMUL.FTZ R171, R171, UR41 ;  /* 0x00000029abab7c20 */ /* 0x000fe20008410000 */
[----:B------:R-:W-:Y:S01]  /*cfe0*/  UMOV UR4, UR11 ;  /* 0x0000000b00047c82 */ /* 0x000fe20008000000 */
[----:B------:R-:W-:Y:S01]  /*cff0*/  FMUL.FTZ R174, R174, UR41 ;  /* 0x00000029aeae7c20 */ /* 0x000fe20008410000 */
[----:B------:R-:W-:Y:S01]  /*d000*/  FMUL.FTZ R175, R175, UR41 ;  /* 0x00000029afaf7c20 */ /* 0x000fe20008410000 */
[----:B------:R-:W2:Y:S01]  /*d010*/  MUFU.TANH R177, R177 ;  /* 0x000000b100b17308 */ /* 0x000ea20000002400 */
[----:B-1----:R-:W-:Y:S01]  /*d020*/  FMNMX.FTZ R173, R188, R173, !PT ;  /* 0x000000adbcad7209 */ /* 0x002fe20007810000 */
[----:B------:R-:W-:Y:S01]  /*d030*/  FMUL.FTZ R162, R162, UR41 ;  /* 0x00000029a2a27c20 */ /* 0x000fe20008410000 */
[----:B------:R-:W-:Y:S01]  /*d040*/  FMUL.FTZ R163, R163, UR41 ;  /* 0x00000029a3a37c20 */ /* 0x000fe20008410000 */
[----:B------:R-:W-:Y:S01]  /*d050*/  FMUL.FTZ R166, R166, UR41 ;  /* 0x00000029a6a67c20 */ /* 0x000fe20008410000 */
[----:B------:R-:W-:Y:S01]  /*d060*/  FMUL.FTZ R167, R167, UR41 ;  /* 0x00000029a7a77c20 */ /* 0x000fe20008410000 */
[----:B------:R-:W-:Y:S01]  /*d070*/  FMUL.FTZ R154, R154, UR41 ;  /* 0x000000299a9a7c20 */ /* 0x000fe20008410000 */
[----:B------:R-:W-:Y:S01]  /*d080*/  FMUL.FTZ R155, R155, UR41 ;  /* 0x000000299b9b7c20 */ /* 0x000fe20008410000 */
[----:B------:R-:W1:Y:S01]  /*d090*/  MUFU.TANH R180, R180 ;  /* 0x000000b400b47308 */ /* 0x000e620000002400 */
[----:B---3--:R-:W-:Y:S01]  /*d0a0*/  FMNMX.FTZ R0, R190, R173, !PT ;  /* 0x000000adbe007209 */ /* 0x008fe20007810000 */
[----:B------:R-:W-:Y:S01]  /*d0b0*/  FMUL.FTZ R158, R158, UR41 ;  /* 0x000000299e9e7c20 */ /* 0x000fe20008410000 */
[----:B------:R-:W-:Y:S01]  /*d0c0*/  FMUL.FTZ R159, R159, UR41 ;  /* 0x000000299f9f7c20 */ /* 0x000fe20008410000 */
[----:B------:R-:W-:Y:S01]  /*d0d0*/  ISETP.LT.AND P2, PT, RZ, UR47, PT ;  /* 0x0000002fff007c0c */ /* 0x000fe2000bf41270 */
[----:B------:R-:W-:Y:S01]  /*d0e0*/  UMOV UR45, UR46 ;  /* 0x0000002e002d7c82 */ /* 0x000fe20008000000 */
[----:B------:R-:W-:-:S02]  /*d0f0*/  R2UR UR61, R16 ;  /* 0x00000000103d72ca */ /* 0x000fc400000e0000 */
[----:B------:R-:W3:Y:S01]  /*d100*/  MUFU.TANH R181, R181 ;  /* 0x000000b500b57308 */ /* 0x000ee20000002400 */
[----:B--2---:R-:W-:-:S07]  /*d110*/  FMNMX.FTZ R173, R177, R0, !PT ;  /* 0x00000000b1ad7209 */ /* 0x004fce0007810000 */
[----:B------:R-:W2:Y:S01]  /*d120*/  MUFU.TANH R182, R182 ;  /* 0x000000b600b67308 */ /* 0x000ea20000002400 */
[----:B-1----:R-:W-:-:S07]  /*d130*/  FMNMX.FTZ R0, R180, R173, !PT ;  /* 0x000000adb4007209 */ /* 0x002fce0007810000 */
[----:B------:R-:W1:Y:S01]  /*d140*/  MUFU.TANH R168, R168 ;  /* 0x000000a800a87308 */ /* 0x000e620000002400 */
[----:B---3--:R-:W-:-:S07]  /*d150*/  FMNMX.FTZ R173, R181, R0, !PT ;  /* 0x00000000b5ad7209 */ /* 0x008fce0007810000 */
        /* <DEDUP_REMOVED lines=9> */
[----:B-1----:R-:W-:Y:S01]  /*d1f0*/  FMNMX.FTZ R0, R160, R173, !PT ;  /* 0x000000ada0007209 */ /* 0x002fe20007810000 */
[----:B------:R-:W-:-:S06]  /*d200*/  FMUL.FTZ R173, R157, UR41 ;  /* 0x000000299dad7c20 */ /* 0x000fcc0008410000 */
[----:B------:R-:W1:Y:S01]  /*d210*/  MUFU.TANH R165, R165 ;  /* 0x000000a500a57308 */ /* 0x000e620000002400 */
[----:B---3--:R-:W-:-:S07]  /*d220*/  FMNMX.FTZ R157, R161, R0, !PT ;  /* 0x00000000a19d7209 */ /* 0x008fce0007810000 */
[----:B------:R-:W3:Y:S01]  /*d230*/  MUFU.TANH R152, R152 ;  /* 0x0000009800987308 */ /* 0x000ee20000002400 */
[----:B--2---:R-:W-:Y:S01]  /*d240*/  FMNMX.FTZ R0, R164, R157, !PT ;  /* 0x0000009da4007209 */ /* 0x004fe20007810000 */
[----:B------:R-:W-:-:S06]  /*d250*/  FMUL.FTZ R157, R183, UR41 ;  /* 0x00000029b79d7c20 */ /* 0x000fcc0008410000 */
        /* <DEDUP_REMOVED lines=9> */
[----:B---3--:R-:W-:-:S05]  /*d2f0*/  FMNMX.FTZ R0, R173, R0, !PT ;  /* 0x00000000ad007209 */ /* 0x008fca0007810000 */
[----:B------:R-:W3:Y:S02]  /*d300*/  SHFL.BFLY PT, R183, R0, 0x2, 0x1f ;  /* 0x0c401f0000b77f89 */ /* 0x000ee400000e0000 */
[----:B------:R-:W4:Y:S08]  /*d310*/  MUFU.TANH R186, R186 ;  /* 0x000000ba00ba7308 */ /* 0x000f300000002400 */
[----:B------:R-:W5:Y:S08]  /*d320*/  MUFU.TANH R189, R189 ;  /* 0x000000bd00bd7308 */ /* 0x000f700000002400 */
[----:B------:R-:W5:Y:S01]  /*d330*/  MUFU.TANH R176, R176 ;  /* 0x000000b000b07308 */ /* 0x000f620000002400 */
[----:B---3--:R-:W-:-:S07]  /*d340*/  FMNMX.FTZ R183, R0, R183, !PT ;  /* 0x000000b700b77209 */ /* 0x008fce0007810000 */
[----:B------:R-:W3:Y:S01]  /*d350*/  MUFU.TANH R178, R178 ;  /* 0x000000b200b27308 */ /* 0x000ee20000002400 */
[----:B------:R-:W2:Y:S07]  /*d360*/  SHFL.BFLY PT, R4, R183, 0x1, 0x1f ;  /* 0x0c201f00b7047f89 */ /* 0x000eae00000e0000 */
[----:B------:R-:W3:Y:S08]  /*d370*/  MUFU.TANH R179, R179 ;  /* 0x000000b300b37308 */ /* 0x000ef00000002400 */
[----:B------:R-:W3:Y:S08]  /*d380*/  MUFU.TANH R157, R157 ;  /* 0x0000009d009d7308 */ /* 0x000ef00000002400 */
[----:B------:R-:W3:Y:S01]  /*d390*/  MUFU.TANH R170, R170 ;  /* 0x000000aa00aa7308 */ /* 0x000ee20000002400 */
[----:B--2---:R-:W-:-:S02]  /*d3a0*/  FMNMX.FTZ R4, R183, R4, !PT ;  /* 0x00000004b7047209 */ /* 0x004fc40007810000 */
[----:B------:R-:W-:-:S03]  /*d3b0*/  FMNMX.FTZ R183, R185, R20, !PT ;  /* 0x00000014b9b77209 */ /* 0x000fc60007810000 */
[----:B------:R-:W-:Y:S01]  /*d3c0*/  FADD.FTZ R0, -R4, R21 ;  /* 0x0000001504007221 */ /* 0x000fe20000010100 */
[----:B-1----:R-:W-:Y:S01]  /*d3d0*/  FMNMX.FTZ R183, R184, R183, !PT ;  /* 0x000000b7b8b77209 */ /* 0x002fe20007810000 */
[----:B------:R-:W1:Y:S02]  /*d3e0*/  MUFU.TANH R171, R171 ;  /* 0x000000ab00ab7308 */ /* 0x000e640000002400 */
[----:B------:R-:W-:-:S06]  /*d3f0*/  FMUL.FTZ R0, R0, UR4 ;  /* 0x0000000400007c20 */ /* 0x000fcc0008410000 */
[----:B------:R-:W2:Y:S08]  /*d400*/  MUFU.TANH R174, R174 ;  /* 0x000000ae00ae7308 */ /* 0x000eb00000002400 */
[----:B------:R-:W2:Y:S08]  /*d410*/  MUFU.TANH R175, R175 ;  /* 0x000000af00af7308 */ /* 0x000eb00000002400 */
[----:B------:R-:W2:Y:S08]  /*d420*/  MUFU.TANH R162, R162 ;  /* 0x000000a200a27308 */ /* 0x000eb00000002400 */
[----:B------:R-:W2:Y:S08]  /*d430*/  MUFU.TANH R163, R163 ;  /* 0x000000a300a37308 */ /* 0x000eb00000002400 */
[----:B------:R-:W2:Y:S08]  /*d440*/  MUFU.TANH R166, R166 ;  /* 0x000000a600a67308 */ /* 0x000eb00000002400 */
[----:B------:R-:W2:Y:S01]  /*d450*/  MUFU.TANH R167, R167 ;  /* 0x000000a700a77308 */ /* 0x000ea20000002400 */
[----:B------:R-:W-:-:S02]  /*d460*/  WARPGROUP.DEPBAR.LE gsb0, 0x0 ;  /* 0x00008000000079c5 */ /* 0x000fc40000010000 */
[----:B------:R-:W-:-:S05]  /*d470*/  WARPGROUP.ARRIVE ;  /* 0x00000000000079c5 */ /* 0x000fca0000000000 */
[----:B------:R-:W2:Y:S01]  /*d480*/  MUFU.TANH R154, R154 ;  /* 0x0000009a009a7308 */ /* 0x000ea20000002400 */
[----:B------:R-:W-:Y:S01]  /*d490*/  HGMMA.64x256x16.F32.BF16 R24, R204, gdesc[UR4].tnspB, R24, gsb0 ;  /* 0x43e00004cc187df0 */ /* 0x000fe20008001818 */
[----:B------:R-:W-:Y:S01]  /*d4a0*/  UIADD3 UR6, UR10, 0x100, URZ ;  /* 0x000001000a067890 */ /* 0x000fe2000fffe03f */
[----:B------:R-:W-:-:S05]  /*d4b0*/  UMOV UR7, 0x40000040 ;  /* 0x4000004000077882 */ /* 0x000fca0000000000 */
[----:B------:R-:W2:Y:S08]  /*d4c0*/  MUFU.TANH R155, R155 ;  /* 0x0000009b009b7308 */ /* 0x000eb00000002400 */
[----:B------:R-:W2:Y:S08]  /*d4d0*/  MUFU.TANH R158, R158 ;  /* 0x0000009e009e7308 */ /* 0x000eb00000002400 */
[----:B------:R-:W2:Y:S08]  /*d4e0*/  MUFU.TANH R159, R159 ;  /* 0x0000009f009f7308 */ /* 0x000eb00000002400 */
[----:B------:R-:W-:Y:S01]  /*d4f0*/  MUFU.EX2 R0, R0 ;  /* 0x0000000000007308 */ /* 0x000fe20000000800 */
        /* <DEDUP_REMOVED lines=13> */
[----:B----4-:R-:W-:Y:S01]  /*d5d0*/  FMNMX.FTZ R196, R186, R183, !PT ;  /* 0x000000b7bac47209 */ /* 0x010fe20007810000 */
[----:B------:R-:W-:-:S03]  /*d5e0*/  FMUL.FTZ R199, R4, UR4 ;  /* 0x0000000404c77c20 */ /* 0x000fc60008410000 */
[----:B-----5:R-:W-:-:S15]  /*d5f0*/  FMNMX.FTZ R21, R189, R196, !PT ;  /* 0x000000c4bd157209 */ /* 0x020fde0007810000 */
[----:B------:R-:W-:-:S03]  /*d600*/  NOP ;  /* 0x0000000000007918 */ /* 0x000fc60000000000 */
[----:B------:R-:W-:Y:S01]  /*d610*/  HGMMA.64x256x16.F32.BF16 R24, R192, gdesc[UR4].tnspB, R24, gsb0 ;  /* 0x43e00004c0187df0 */ /* 0x000fe20008001818 */
[--C-:B------:R-:W-:Y:S01]  /*d620*/  FFMA.FTZ R183, R2, UR4, -R199.reuse ;  /* 0x0000000402b77c23 */ /* 0x100fe200080108c7 */
[--C-:B------:R-:W-:Y:S01]  /*d630*/  FFMA.FTZ R208, R3, UR4, -R199.reuse ;  /* 0x0000000403d07c23 */ /* 0x100fe200080108c7 */
[----:B------:R-:W-:Y:S01]  /*d640*/  FMNMX.FTZ R21, R176, R21, !PT ;  /* 0x00000015b0157209 */ /* 0x000fe20007810000 */
[--C-:B------:R-:W-:Y:S01]  /*d650*/  FFMA.FTZ R196, R160, UR4, -R199.reuse ;  /* 0x00000004a0c47c23 */ /* 0x100fe200080108c7 */
[--C-:B------:R-:W-:Y:S01]  /*d660*/  FFMA.FTZ R202, R169, UR4, -R199.reuse ;  /* 0x00000004a9ca7c23 */ /* 0x100fe200080108c7 */
[--C-:B------:R-:W-:Y:S01]  /*d670*/  FFMA.FTZ R169, R172, UR4, -R199.reuse ;  /* 0x00000004aca97c23 */ /* 0x100fe200080108c7 */
[----:B---3--:R-:W-:Y:S01]  /*d680*/  FMNMX.FTZ R2, R178, R21, !PT ;  /* 0x00000015b2027209 */ /* 0x008fe20007810000 */
        /* <DEDUP_REMOVED lines=15> */
[----:B-1----:R-:W-:Y:S01]  /*d780*/  FMNMX.FTZ R3, R171, R2, !PT ;  /* 0x00000002ab037209 */ /* 0x002fe20007810000 */
[--C-:B------:R-:W-:Y:S01]  /*d790*/  FFMA.FTZ R187, R161, UR4, -R199.reuse ;  /* 0x00000004a1bb7c23 */ /* 0x100fe200080108c7 */
[--C-:B------:R-:W-:Y:S01]  /*d7a0*/  FFMA.FTZ R161, R165, UR4, -R199.reuse ;  /* 0x00000004a5a17c23 */ /* 0x100fe200080108c7 */
[--C-:B------:R-:W-:Y:S01]  /*d7b0*/  FFMA.FTZ R206, R180, UR4, -R199.reuse ;  /* 0x00000004b4ce7c23 */ /* 0x100fe200080108c7 */
[----:B--2---:R-:W-:Y:S01]  /*d7c0*/  FMNMX.FTZ R2, R174, R3, !PT ;  /* 0x00000003ae027209 */ /* 0x004fe20007810000 */
[----:B------:R-:W-:Y:S01]  /*d7d0*/  MUFU.EX2 R210, R210 ;  /* 0x000000d200d27308 */ /* 0x000fe20000000800 */
[--C-:B------:R-:W-:Y:S01]  /*d7e0*/  FFMA.FTZ R200, R182, UR4, -R199.reuse ;  /* 0x00000004b6c87c23 */ /* 0x100fe200080108c7 */
[----:B------:R-:W-:Y:S01]  /*d7f0*/  FFMA.FTZ R173, R173, UR4, -R199 ;  /* 0x00000004adad7c23 */ /* 0x000fe200080108c7 */
        /* <DEDUP_REMOVED lines=12> */
[----:B------:R-:W-:-:S05]  /*d8c0*/  FMNMX.FTZ R2, R159, R2, !PT ;  /* 0x000000029f027209 */ /* 0x000fca0007810000 */
[----:B------:R-:W1:Y:S01]  /*d8d0*/  SHFL.BFLY PT, R3, R2, 0x2, 0x1f ;  /* 0x0c401f0002037f89 */ /* 0x000e6200000e0000 */
[----:B------:R-:W-:Y:S08]  /*d8e0*/  MUFU.EX2 R191, R191 ;  /* 0x000000bf00bf7308 */ /* 0x000ff00000000800 */
[----:B------:R-:W-:Y:S08]  /*d8f0*/  MUFU.EX2 R200, R200 ;  /* 0x000000c800c87308 */ /* 0x000ff00000000800 */
[----:B------:R-:W-:Y:S01]  /*d900*/  MUFU.EX2 R181, R181 ;  /* 0x000000b500b57308 */ /* 0x000fe20000000800 */
[----:B-1----:R-:W-:-:S07]  /*d910*/  FMNMX.FTZ R160, R2, R3, !PT ;  /* 0x0000000302a07209 */ /* 0x002fce0007810000 */
[----:B------:R-:W-:Y:S01]  /*d920*/  MUFU.EX2 R202, R202 ;  /* 0x000000ca00ca7308 */ /* 0x000fe20000000800 */
[----:B------:R-:W1:Y:S07]  /*d930*/  SHFL.BFLY PT, R3, R160, 0x1, 0x1f ;  /* 0x0c201f00a0037f89 */ /* 0x000e6e00000e0000 */
[----:B------:R-:W-:Y:S08]  /*d940*/  MUFU.EX2 R169, R169 ;  /* 0x000000a900a97308 */ /* 0x000ff00000000800 */
[----:B------:R-:W-:Y:S08]  /*d950*/  MUFU.EX2 R196, R196 ;  /* 0x000000c400c47308 */ /* 0x000ff00000000800 */
[----:B------:R-:W-:Y:S01]  /*d960*/  MUFU.EX2 R187, R187 ;  /* 0x000000bb00bb7308 */ /* 0x000fe20000000800 */
[----:B-1----:R-:W-:-:S07]  /*d970*/  FMNMX.FTZ R3, R160, R3, !PT ;  /* 0x00000003a0037209 */ /* 0x002fce0007810000 */
        /* <DEDUP_REMOVED lines=12> */
[----:B------:R-:W-:Y:S01]  /*da40*/  @!P1 LEA R157, R157, UR60, 0x3 ;  /* 0x0000003c9d9d9c11 */ /* 0x000fe2000f8e18ff */
[--C-:B------:R-:W-:Y:S01]  /*da50*/  FFMA.FTZ R168, R178, UR4, -R156.reuse ;  /* 0x00000004b2a87c23 */ /* 0x100fe2000801089c */
[--C-:B------:R-:W-:Y:S01]  /*da60*/  FFMA.FTZ R207, R179, UR4, -R156.reuse ;  /* 0x00000004b3cf7c23 */ /* 0x100fe2000801089c */
[--C-:B------:R-:W-:Y:S01]  /*da70*/  FFMA.FTZ R201, R170, UR4, -R156.reuse ;  /* 0x00000004aac97c23 */ /* 0x100fe2000801089c */
[----:B------:R-:W-:Y:S01]  /*da80*/  @!P1 IADD3 R157, R157, 0x38840, RZ ;  /* 0x000388409d9d9810 */ /* 0x000fe20007ffe0ff */
[----:B------:R-:W1:Y:S01]  /*da90*/  MUFU.EX2 R209, R209 ;  /* 0x000000d100d17308 */ /* 0x000e620000000800 */
[--C-:B------:R-:W-:Y:S01]  /*daa0*/  FFMA.FTZ R199, R166, UR4, -R156.reuse ;  /* 0x00000004a6c77c23 */ /* 0x100fe2000801089c */
[--C-:B------:R-:W-:Y:S01]  /*dab0*/  FFMA.FTZ R170, R171, UR4, -R156.reuse ;  /* 0x00000004abaa7c23 */ /* 0x100fe2000801089c */
[----:B------:R-:W-:Y:S01]  /*dac0*/  @!P1 PRMT R157, RZ, 0x654, R157 ;  /* 0x00000654ff9d9816 */ /* 0x000fe2000000009d */
[--C-:B------:R-:W-:Y:S01]  /*dad0*/  FFMA.FTZ R203, R174, UR4, -R156.reuse ;  /* 0x00000004aecb7c23 */ /* 0x100fe2000801089c */
[--C-:B------:R-:W-:Y:S01]  /*dae0*/  FFMA.FTZ R174, R175, UR4, -R156.reuse ;  /* 0x00000004afae7c23 */ /* 0x100fe2000801089c */
[--C-:B------:R-:W-:Y:S01]  /*daf0*/  FFMA.FTZ R167, R167, UR4, -R156.reuse ;  /* 0x00000004a7a77c23 */ /* 0x100fe2000801089c */
[--C-:B------:R-:W-:Y:S01]  /*db00*/  FFMA.FTZ R155, R155, UR4, -R156.reuse ;  /* 0x000000049b9b7c23 */ /* 0x100fe2000801089c */
[----:B------:R-:W2:Y:S01]  /*db10*/  MUFU.EX2 R160, R160 ;  /* 0x000000a000a07308 */ /* 0x000ea20000000800 */
[----:B------:R-:W-:Y:S01]  /*db20*/  FFMA.FTZ R158, R158, UR4, -R156 ;  /* 0x000000049e9e7c23 */ /* 0x000fe2000801089c */
[----:B------:R-:W-:Y:S01]  /*db30*/  IMAD.U32 R171, RZ, RZ, UR5 ;  /* 0x00000005ffab7e24 */ /* 0x000fe2000f8e00ff */
[----:B------:R-:W-:-:S04]  /*db40*/  UIADD3 UR5, UR47, -0x1, URZ ;  /* 0xffffffff2f057890 */ /* 0x000fc8000fffe03f */
[----:B------:R-:W-:Y:S01]  /*db50*/  @!P1 IADD3 R171, R171, 0x38860, RZ ;  /* 0x00038860abab9810 */ /* 0x000fe20007ffe0ff */
[----:B------:R-:W-:Y:S01]  /*db60*/  MUFU.EX2 R211, R211 ;  /* 0x000000d300d37308 */ /* 0x000fe20000000800 */
[----:B-1----:R-:W-:Y:S01]  /*db70*/  FFMA.FTZ R165, R2, R5, R209 ;  /* 0x0000000502a57223 */ /* 0x002fe200000100d1 */
[----:B------:R-:W-:Y:S01]  /*db80*/  UMOV UR47, UR5 ;  /* 0x00000005002f7c82 */ /* 0x000fe20008000000 */
[----:B------:R-:W-:-:S05]  /*db90*/  @!P1 PRMT R171, RZ, 0x654, R171 ;  /* 0x00000654ffab9816 */ /* 0x000fca00000000ab */
[----:B------:R-:W-:Y:S01]  /*dba0*/  MUFU.EX2 R164, R164 ;  /* 0x000000a400a47308 */ /* 0x000fe20000000800 */
[C---:B--2---:R-:W-:Y:S01]  /*dbb0*/  FADD.FTZ R176, R160.reuse, R165 ;  /* 0x000000a5a0b07221 */ /* 0x044fe20000010000 */
[----:B------:R-:W-:-:S06]  /*dbc0*/  F2FP.BF16.F32.PACK_AB R209, R160, R209 ;  /* 0x000000d1a0d1723e */ /* 0x000fcc00000010ff */
        /* <DEDUP_REMOVED lines=11> */
[----:B------:R-:W1:Y:S01]  /*dc80*/  MUFU.EX2 R152, R152 ;  /* 0x0000009800987308 */ /* 0x000e620000000800 */
[----:B------:R-:W-:-:S02]  /*dc90*/  WARPGROUP.DEPBAR.LE gsb0, 0x0 ;  /* 0x00008000000079c5 */ /* 0x000fc40000010000 */
[----:B------:R2:W-:Y:S05]  /*dca0*/  @!P1 SYNCS.ARRIVE.TRANS64.RED.A1T0 RZ, [R157+URZ], RZ ;  /* 0x000000ff9dff99a7 */ /* 0x0005ea000810043f */
[----:B------:R-:W-:Y:S01]  /*dcb0*/  MUFU.EX2 R155, R155 ;  /* 0x0000009b009b7308 */ /* 0x000fe20000000800 */
[----:B--2---:R-:W-:Y:S01]  /*dcc0*/  FFMA.FTZ R157, R0, R17, R183 ;  /* 0x00000011009d7223 */ /* 0x004fe200000100b7 */
[--C-:B------:R-:W-:Y:S01]  /*dcd0*/  FFMA.FTZ R17, R162, UR4, -R156.reuse ;  /* 0x00000004a2117c23 */ /* 0x100fe2000801089c */
[----:B------:R-:W-:-:S05]  /*dce0*/  FFMA.FTZ R162, R163, UR4, -R156 ;  /* 0x00000004a3a27c23 */ /* 0x000fca000801089c */
[----:B------:R-:W-:Y:S01]  /*dcf0*/  MUFU.EX2 R153, R153 ;  /* 0x0000009900997308 */ /* 0x000fe20000000800 */
[----:B------:R-:W-:Y:S01]  /*dd00*/  FADD.FTZ R157, R208, R157 ;  /* 0x0000009dd09d7221 */ /* 0x000fe20000010000 */
[----:B-1----:R-:W-:Y:S01]  /*dd10*/  F2FP.BF16.F32.PACK_AB R192, R152, R21 ;  /* 0x0000001598c0723e */ /* 0x002fe200000010ff */
[----:B------:R1:W-:Y:S01]  /*dd20*/  @!P1 SYNCS.ARRIVE.TRANS64.RED.A1T0 RZ, [R171+URZ], RZ ;  /* 0x000000ffabff99a7 */ /* 0x0003e2000810043f */
[----:B------:R-:W-:Y:S01]  /*dd30*/  F2FP.BF16.F32.PACK_AB R208, R208, R183 ;  /* 0x000000b7d0d0723e */ /* 0x000fe200000010ff */
[----:B------:R-:W-:Y:S01]  /*dd40*/  FADD.FTZ R178, R210, R157 ;  /* 0x0000009dd2b27221 */ /* 0x000fe20000010000 */
[----:B------:R-:W-:Y:S01]  /*dd50*/  FADD.FTZ R157, R211, R176 ;  /* 0x000000b0d39d7221 */ /* 0x000fe20000010000 */
[C---:B------:R-:W-:Y:S01]  /*dd60*/  F2FP.BF16.F32.PACK_AB R211, R164.reuse, R211 ;  /* 0x000000d3a4d3723e */ /* 0x040fe200000010ff */
[----:B------:R2:W-:Y:S01]  /*dd70*/  MUFU.EX2 R5, R17 ;  /* 0x0000001100057308 */ /* 0x0005e20000000800 */
[C---:B------:R-:W-:Y:S01]  /*dd80*/  FADD.FTZ R163, R197.reuse, R178 ;  /* 0x000000b2c5a37221 */ /* 0x040fe20000010000 */
[----:B------:R-:W-:Y:S01]  /*dd90*/  FADD.FTZ R166, R164, R157 ;  /* 0x0000009da4a67221 */ /* 0x000fe20000010000 */
[----:B------:R-:W-:-:S02]  /*dda0*/  F2FP.BF16.F32.PACK_AB R210, R197, R210 ;  /* 0x000000d2c5d2723e */ /* 0x000fc400000010ff */
[----:B------:R-:W-:Y:S01]  /*ddb0*/  FADD.FTZ R176, R204, R163 ;  /* 0x000000a3ccb07221 */ /* 0x000fe20000010000 */
[----:B------:R-:W-:Y:S01]  /*ddc0*/  FADD.FTZ R157, R205, R166 ;  /* 0x000000a6cd9d7221 */ /* 0x000fe20000010000 */
[C---:B------:R-:W-:Y:S01]  /*ddd0*/  F2FP.BF16.F32.PACK_AB R204, R177.reuse, R204 ;  /* 0x000000ccb1cc723e */ /* 0x040fe200000010ff */
[----:B------:R-:W3:Y:S01]  /*dde0*/  MUFU.EX2 R162, R162 ;  /* 0x000000a200a27308 */ /* 0x000ee20000000800 */
[----:B--2---:R-:W-:Y:S01]  /*ddf0*/  FFMA.FTZ R17, R154, UR4, -R156 ;  /* 0x000000049a117c23 */ /* 0x004fe2000801089c */
[----:B------:R-:W-:Y:S01]  /*de00*/  FADD.FTZ R163, R177, R176 ;  /* 0x000000b0b1a37221 */ /* 0x000fe20000010000 */
[C---:B------:R-:W-:Y:S01]  /*de10*/  FADD.FTZ R154, R168.reuse, R157 ;  /* 0x0000009da89a7221 */ /* 0x040fe20000010000 */
[----:B------:R-:W-:Y:S01]  /*de20*/  FFMA.FTZ R156, R159, UR4, -R156 ;  /* 0x000000049f9c7c23 */ /* 0x000fe2000801089c */
[----:B------:R-:W-:Y:S01]  /*de30*/  F2FP.BF16.F32.PACK_AB R205, R168, R205 ;  /* 0x000000cda8cd723e */ /* 0x000fe200000010ff */
[----:B------:R-:W-:Y:S01]  /*de40*/  FADD.FTZ R166, R206, R163 ;  /* 0x000000a3cea67221 */ /* 0x000fe20000010000 */
[----:B------:R-:W-:Y:S01]  /*de50*/  FADD.FTZ R157, R207, R154 ;  /* 0x0000009acf9d7221 */ /* 0x000fe20000010000 */
[----:B------:R-:W-:Y:S01]  /*de60*/  MUFU.EX2 R158, R158 ;  /* 0x0000009e009e7308 */ /* 0x000fe20000000800 */
[C---:B------:R-:W-:Y:S01]  /*de70*/  F2FP.BF16.F32.PACK_AB R206, R191.reuse, R206 ;  /* 0x000000cebfce723e */ /* 0x040fe200000010ff */
[----:B------:R-:W-:Y:S01]  /*de80*/  FADD.FTZ R159, R191, R166 ;  /* 0x000000a6bf9f7221 */ /* 0x000fe20000010000 */
[C---:B------:R-:W-:Y:S01]  /*de90*/  FADD.FTZ R166, R172.reuse, R157 ;  /* 0x0000009daca67221 */ /* 0x040fe20000010000 */
[----:B------:R-:W-:-:S02]  /*dea0*/  F2FP.BF16.F32.PACK_AB R207, R172, R207 ;  /* 0x000000cfaccf723e */ /* 0x000fc400000010ff */
[----:B------:R-:W-:Y:S01]  /*deb0*/  FADD.FTZ R176, R200, R159 ;  /* 0x0000009fc8b07221 */ /* 0x000fe20000010000 */
[----:B------:R-:W-:Y:S01]  /*dec0*/  FADD.FTZ R157, R201, R166 ;  /* 0x000000a6c99d7221 */ /* 0x000fe20000010000 */
[----:B------:R-:W2:Y:S01]  /*ded0*/  MUFU.EX2 R154, R167 ;  /* 0x000000a7009a7308 */ /* 0x000ea20000000800 */
[----:B---3--:R-:W-:Y:S01]  /*dee0*/  F2FP.BF16.F32.PACK_AB R197, R162, R5 ;  /* 0x00000005a2c5723e */ /* 0x008fe200000010ff */
[C---:B------:R-:W-:Y:S01]  /*def0*/  FADD.FTZ R159, R181.reuse, R176 ;  /* 0x000000b0b59f7221 */ /* 0x040fe20000010000 */
[----:B------:R-:W-:Y:S01]  /*df00*/  FADD.FTZ R160, R170, R157 ;  /* 0x0000009daaa07221 */ /* 0x000fe20000010000 */
[----:B------:R-:W-:Y:S02]  /*df10*/  F2FP.BF16.F32.PACK_AB R200, R181, R200 ;  /* 0x000000c8b5c8723e */ /* 0x000fe400000010ff */
[----:B------:R-:W-:Y:S01]  /*df20*/  FADD.FTZ R164, R202, R159 ;  /* 0x0000009fcaa47221 */ /* 0x000fe20000010000 */
[----:B------:R-:W-:Y:S01]  /*df30*/  FADD.FTZ R157, R203, R160 ;  /* 0x000000a0cb9d7221 */ /* 0x000fe20000010000 */
[----:B------:R3:W4:Y:S01]  /*df40*/  MUFU.EX2 R166, R17 ;  /* 0x0000001100a67308 */ /* 0x0007220000000800 */
[----:B------:R-:W-:Y:S01]  /*df50*/  F2FP.BF16.F32.PACK_AB R201, R170, R201 ;  /* 0x000000c9aac9723e */ /* 0x000fe200000010ff */
[C---:B------:R-:W-:Y:S01]  /*df60*/  FADD.FTZ R159, R169.reuse, R164 ;  /* 0x000000a4a99f7221 */ /* 0x040fe20000010000 */
[----:B------:R-:W-:Y:S01]  /*df70*/  FADD.FTZ R160, R174, R157 ;  /* 0x0000009daea07221 */ /* 0x000fe20000010000 */
[----:B------:R-:W-:-:S02]  /*df80*/  F2FP.BF16.F32.PACK_AB R202, R169, R202 ;  /* 0x000000caa9ca723e */ /* 0x000fc400000010ff */
[----:B------:R-:W-:Y:S01]  /*df90*/  FADD.FTZ R164, R196, R159 ;  /* 0x0000009fc4a47221 */ /* 0x000fe20000010000 */
[----:B------:R-:W-:Y:S01]  /*dfa0*/  F2FP.BF16.F32.PACK_AB R203, R174, R203 ;  /* 0x000000cbaecb723e */ /* 0x000fe200000010ff */
[----:B------:R-:W5:Y:S01]  /*dfb0*/  MUFU.EX2 R20, R173 ;  /* 0x000000ad00147308 */ /* 0x000f620000000800 */
[----:B---3--:R-:W-:Y:S01]  /*dfc0*/  FADD.FTZ R17, R5, R160 ;  /* 0x000000a005117221 */ /* 0x008fe20000010000 */
[C---:B------:R-:W-:Y:S01]  /*dfd0*/  FADD.FTZ R157, R187.reuse, R164 ;  /* 0x000000a4bb9d7221 */ /* 0x040fe20000010000 */
[----:B------:R-:W-:Y:S02]  /*dfe0*/  F2FP.BF16.F32.PACK_AB R196, R187, R196 ;  /* 0x000000c4bbc4723e */ /* 0x000fe400000010ff */
[----:B------:R-:W-:Y:S01]  /*dff0*/  FADD.FTZ R160, R162, R17 ;  /* 0x00000011a2a07221 */ /* 0x000fe20000010000 */
[----:B------:R-:W-:Y:S01]  /*e000*/  FADD.FTZ R164, R198, R157 ;  /* 0x0000009dc6a47221 */ /* 0x000fe20000010000 */
[----:B------:R-:W-:Y:S01]  /*e010*/  F2FP.BF16.F32.PACK_AB R198, R161, R198 ;  /* 0x000000c6a1c6723e */ /* 0x000fe200000010ff */
[----:B------:R-:W3:Y:S01]  /*e020*/  MUFU.EX2 R156, R156 ;  /* 0x0000009c009c7308 */ /* 0x000ee20000000800 */
[----:B------:R-:W-:Y:S01]  /*e030*/  FADD.FTZ R17, R199, R160 ;  /* 0x000000a0c7117221 */ /* 0x000fe20000010000 */
[----:B------:R-:W-:Y:S01]  /*e040*/  FADD.FTZ R164, R161, R164 ;  /* 0x000000a4a1a47221 */ /* 0x000fe20000010000 */
[----:B--2---:R-:W-:-:S02]  /*e050*/  F2FP.BF16.F32.PACK_AB R199, R154, R199 ;  /* 0x000000c79ac7723e */ /* 0x004fc400000010ff */
[----:B------:R-:W-:Y:S01]  /*e060*/  FADD.FTZ R17, R154, R17 ;  /* 0x000000119a117221 */ /* 0x000fe20000010000 */
[----:B------:R-:W-:Y:S01]  /*e070*/  FADD.FTZ R5, R21, R164 ;  /* 0x000000a415057221 */ /* 0x000fe20000010000 */
[C---:B----4-:R-:W-:Y:S02]  /*e080*/  F2FP.BF16.F32.PACK_AB R193, R155.reuse, R166 ;  /* 0x000000a69bc1723e */ /* 0x050fe400000010ff */
[----:B------:R-:W-:Y:S01]  /*e090*/  FADD.FTZ R17, R166, R17 ;  /* 0x00000011a6117221 */ /* 0x000fe20000010000 */
[----:B------:R-:W-:Y:S01]  /*e0a0*/  FADD.FTZ R154, R152, R5 ;  /* 0x00000005989a7221 */ /* 0x000fe20000010000 */
[----:B-----5:R-:W-:Y:S02]  /*e0b0*/  F2FP.BF16.F32.PACK_AB R194, R20, R153 ;  /* 0x0000009914c2723e */ /* 0x020fe400000010ff */
[----:B------:R-:W-:Y:S01]  /*e0c0*/  FADD.FTZ R17, R155, R17 ;  /* 0x000000119b117221 */ /* 0x000fe20000010000 */
[----:B------:R-:W-:-:S03]  /*e0d0*/  FADD.FTZ R5, R153, R154 ;  /* 0x0000009a99057221 */ /* 0x000fc60000010000 */
[----:B------:R-:W-:Y:S01]  /*e0e0*/  FADD.FTZ R21, R158, R17 ;  /* 0x000000119e157221 */ /* 0x000fe20000010000 */
[----:B------:R-:W-:Y:S01]  /*e0f0*/  FADD.FTZ R17, R20, R5 ;  /* 0x0000000514117221 */ /* 0x000fe20000010000 */
[C---:B---3--:R-:W-:Y:S01]  /*e100*/  F2FP.BF16.F32.PACK_AB R195, R156.reuse, R158 ;  /* 0x0000009e9cc3723e */ /* 0x048fe200000010ff */
[----:B------:R-:W-:Y:S02]  /*e110*/  IMAD.MOV.U32 R20, RZ, RZ, R3 ;  /* 0x000000ffff147224 */ /* 0x000fe400078e0003 */
[----:B------:R-:W-:Y:S01]  /*e120*/  FADD.FTZ R5, R156, R21 ;  /* 0x000000159c057221 */ /* 0x000fe20000010000 */
[----:B------:R-:W-:Y:S01]  /*e130*/  MOV R21, R4 ;  /* 0x0000000400157202 */ /* 0x000fe20000000f00 */
[----:B-1----:R-:W-:Y:S06]  /*e140*/  @P2 BRA `(.L_x_1981) ;  /* 0xffffffc400082947 */ /* 0x002fec000383ffff */
.L_x_1972:
        /* <DEDUP_REMOVED lines=131> */
.L_x_1982:
[----:B------:R-:W-:Y:S01]  /*e980*/  R2UR UR6, R16 ;  /* 0x00000000100672ca */ /* 0x000fe200000e0000 */
[----:B------:R-:W-:-:S12]  /*e990*/  ULEA UR5, UR46, UR60, 0x3 ;  /* 0x0000003c2e057291 */ /* 0x000fd8000f8e183f */
[----:B------:R-:W-:-:S05]  /*e9a0*/  IMAD.U32 R0, RZ, RZ, UR6 ;  /* 0x00000006ff007e24 */ /* 0x000fca000f8e00ff */
[----:B------:R-:W-:-:S04]  /*e9b0*/  SHF.L.U32 R0, R0, 0x1f, RZ ;  /* 0x0000001f00007819 */ /* 0x000fc800000006ff */
[----:B------:R1:W2:Y:S01]  /*e9c0*/  SYNCS.PHASECHK.TRANS64.TRYWAIT P2, [UR5+0x38850], R0 ;  /* 0x03885000ff0075a7 */ /* 0x0002a20008040145 */
[----:B------:R-:W-:Y:S05]  /*e9d0*/  @!P0 BRA `(.L_x_1983) ;  /* 0x0000000000048947 */ /* 0x000fea0003800000 */
[----:B------:R-:W-:Y:S01]  /*e9e0*/  BPT.TRAP 0x1 ;  /* 0x000000040000795c */ /* 0x000fe20000300000 */
.L_x_1983:
[----:B--2---:R-:W-:Y:S05]  /*e9f0*/  @P2 BRA `(.L_x_1984) ;  /* 0x0000000000082947 */ /* 0x004fea0003800000 */
[----:B------:R-:W2:Y:S02]  /*ea00*/  SYNCS.PHASECHK.TRANS64.TRYWAIT P0, [UR5+0x38850], R0 ;  /* 0x03885000ff0075a7 */ /* 0x000ea40008000145 */
[----:B--2---:R-:W-:Y:S05]  /*ea10*/  @!P0 BRA `(.L_x_1985) ;  /* 0x0000005c006c8947 */ /* 0x004fea0003800000 */
.L_x_1984:
[----:B------:R-:W-:Y:S01]  /*ea20*/  UIADD3 UR60, UR60, 0x400, URZ ;  /* 0x000004003c3c7890 */ /* 0x000fe2000fffe03f */
[----:B------:R-:W-:Y:S01]  /*ea30*/  WARPGROUP.ARRIVE ;  /* 0x00000000000079c5 */ /* 0x000fe20000000000 */
[----:B------:R-:W-:Y:S01]  /*ea40*/  UMOV UR7, 0x40000040 ;  /* 0x4000004000077882 */ /* 0x000fe20000000000 */
[----:B------:R-:W-:Y:S01]  /*ea50*/  UMOV UR11, 0x40000040 ;  /* 0x40000040000b7882 */ /* 0x000fe20000000000 */
[----:B------:R-:W-:Y:S01]  /*ea60*/  USHF.R.U32.HI UR60, URZ, 0x4, UR60 ;  /* 0x000000043f3c7899 */ /* 0x000fe2000801163c */
[----:B------:R-:W3:Y:S01]  /*ea70*/  SHFL.BFLY PT, R2, R5, 0x2, 0x1f ;  /* 0x0c401f0005027f89 */ /* 0x000ee200000e0000 */
[----:B------:R-:W-:Y:S02]  /*ea80*/  R2UR UR12, R219 ;  /* 0x00000000db0c72ca */ /* 0x000fe400000e0000 */
[----:B------:R-:W-:Y:S01]  /*ea90*/  ULOP3.LUT UR60, UR60, 0x3fff, URZ, 0xc0, !UPT ;  /* 0x00003fff3c3c7892 */ /* 0x000fe2000f8ec03f */
[----:B-12---:R-:W1:Y:S01]  /*eaa0*/  SHFL.BFLY PT, R0, R17, 0x2, 0x1f ;  /* 0x0c401f0011007f89 */ /* 0x006e6200000e0000 */
[----:B------:R-:W-:-:S02]  /*eab0*/  R2UR UR9, R16 ;  /* 0x00000000100972ca */ /* 0x000fc400000e0000 */
[----:B------:R-:W-:Y:S01]  /*eac0*/  ULOP3.LUT UR6, UR60, 0x2800000, URZ, 0xfc, !UPT ;  /* 0x028000003c067892 */ /* 0x000fe2000f8efc3f */
[----:B------:R-:W-:Y:S02]  /*ead0*/  MOV R13, UR4 ;  /* 0x00000004000d7c02 */ /* 0x000fe40008000f00 */
[----:B------:R-:W-:Y:S01]  /*eae0*/  MOV R12, UR5 ;  /* 0x00000005000c7c02 */ /* 0x000fe20008000f00 */
[----:B------:R-:W-:Y:S02]  /*eaf0*/  UIMAD UR6, UR46, 0xa00, UR6 ;  /* 0x00000a002e0678a4 */ /* 0x000fe4000f8e0206 */
[----:B------:R-:W-:Y:S02]  /*eb00*/  UIADD3 UR46, UR46, 0x1, URZ ;  /* 0x000000012e2e7890 */ /* 0x000fe4000fffe03f */
[----:B------:R-:W-:Y:S02]  /*eb10*/  UIADD3 UR8, UR6, 0x80, URZ ;  /* 0x0000008006087890 */ /* 0x000fe4000fffe03f */
[----:B------:R-:W-:-:S02]  /*eb20*/  UISETP.NE.AND UP0, UPT, UR46, 0x2, UPT ;  /* 0x000000022e00788c */ /* 0x000fc4000bf05270 */
[----:B------:R-:W-:Y:S01]  /*eb30*/  UIADD3 UR12, UR12, 0x1, URZ ;  /* 0x000000010c0c7890 */ /* 0x000fe2000fffe03f */
[----:B------:R-:W-:Y:S01]  /*eb40*/  HGMMA.64x256x16.F32.BF16 R24, R208, gdesc[UR4].tnspB, R24, gsb0 ;  /* 0x43e00004d0187df0 */ /* 0x000fe20008001818 */
[----:B------:R-:W-:Y:S01]  /*eb50*/  UMOV UR7, 0x40000040 ;  /* 0x4000004000077882 */ /* 0x000fe20000000000 */
[----:B------:R-:W-:Y:S01]  /*eb60*/  UMOV UR10, UR8 ;  /* 0x00000008000a7c82 */ /* 0x000fe20008000000 */
[----:B------:R-:W-:Y:S01]  /*eb70*/  UIADD3 UR8, UR6, 0x100, URZ ;  /* 0x0000010006087890 */ /* 0x000fe2000fffe03f */
[----:B---3--:R-:W-:Y:S01]  /*eb80*/  FADD.FTZ R2, R2, R5 ;  /* 0x0000000502027221 */ /* 0x008fe20000010000 */
[----:B------:R-:W-:Y:S01]  /*eb90*/  IMAD.MOV.U32 R5, RZ, RZ, RZ ;  /* 0x000000ffff057224 */ /* 0x000fe200078e00ff */
[----:B------:R-:W-:Y:S01]  /*eba0*/  MOV R219, UR12 ;  /* 0x0000000c00db7c02 */ /* 0x000fe20008000f00 */
[----:B------:R-:W-:Y:S01]  /*ebb0*/  USEL UR46, UR46, URZ, UP0 ;  /* 0x0000003f2e2e7287 */ /* 0x000fe20008000000 */
[----:B-1----:R-:W-:Y:S01]  /*ebc0*/  FADD.FTZ R0, R0, R17 ;  /* 0x0000001100007221 */ /* 0x002fe20000010000 */
[----:B------:R-:W1:Y:S04]  /*ebd0*/  SHFL.BFLY PT, R9, R2, 0x1, 0x1f ;  /* 0x0c201f0002097f89 */ /* 0x000e6800000e0000 */
[----:B------:R-:W2:Y:S01]  /*ebe0*/  SHFL.BFLY PT, R7, R0, 0x1, 0x1f ;  /* 0x0c201f0000077f89 */ /* 0x000ea200000e0000 */
[----:B-1----:R-:W-:Y:S01]  /*ebf0*/  FADD.FTZ R11, R2, R9 ;  /* 0x00000009020b7221 */ /* 0x002fe20000010000 */
[----:B------:R-:W-:Y:S01]  /*ec00*/  MOV R9, UR4 ;  /* 0x0000000400097c02 */ /* 0x000fe20008000f00 */
[----:B------:R-:W-:Y:S01]  /*ec10*/  USEL UR4, URZ, 0x1, UP0 ;  /* 0x000000013f047887 */ /* 0x000fe20008000000 */
[----:B------:R-:W-:-:S02]  /*ec20*/  IMAD.MOV.U32 R2, RZ, RZ, -0x800000 ;  /* 0xff800000ff027424 */ /* 0x000fc400078e00ff */
[----:B--2---:R-:W-:Y:S01]  /*ec30*/  FADD.FTZ R10, R0, R7 ;  /* 0x00000007000a7221 */ /* 0x004fe20000010000 */
[----:B------:R-:W-:Y:S01]  /*ec40*/  FSETP.NE.FTZ.AND P2, PT, R11, RZ, PT ;  /* 0x000000ff0b00720b */ /* 0x000fe20003f55000 */
[----:B------:R-:W-:Y:S01]  /*ec50*/  ULOP3.LUT UR9, UR9, UR4, URZ, 0x3c, !UPT ;  /* 0x0000000409097292 */ /* 0x000fe2000f8e3c3f */
[----:B------:R-:W-:Y:S01]  /*ec60*/  MOV R7, RZ ;  /* 0x000000ff00077202 */ /* 0x000fe20000000f00 */
[----:B------:R-:W-:Y:S01]  /*ec70*/  IMAD.MOV.U32 R0, RZ, RZ, -0x800000 ;  /* 0xff800000ff007424 */ /* 0x000fe200078e00ff */
[----:B------:R-:W-:-:S03]  /*ec80*/  FSETP.NE.FTZ.AND P0, PT, R10, RZ, PT ;  /* 0x000000ff0a00720b */ /* 0x000fc60003f15000 */
[----:B------:R-:W-:-:S06]  /*ec90*/  IMAD.U32 R16, RZ, RZ, UR9 ;  /* 0x00000009ff107e24 */ /* 0x000fcc000f8e00ff */
[----:B------:R-:W1:Y:S01]  /*eca0*/  @P2 MUFU.LG2 R8, R11 ;  /* 0x0000000b00082308 */ /* 0x000e620000000c00 */
[----:B------:R-:W-:-:S03]  /*ecb0*/  @P2 FMUL.FTZ R13, R13, 0.69314718246459960938 ;  /* 0x3f3172180d0d2820 */ /* 0x000fc60000410000 */
[----:B------:R-:W-:-:S04]  /*ecc0*/  @P0 FMUL.FTZ R9, R9, 0.69314718246459960938 ;  /* 0x3f31721809090820 */ /* 0x000fc80000410000 */
[----:B------:R-:W-:Y:S08]  /*ecd0*/  @P2 MUFU.RCP R5, R11 ;  /* 0x0000000b00052308 */ /* 0x000ff00000001000 */
[----:B------:R-:W2:Y:S01]  /*ece0*/  @P0 MUFU.LG2 R6, R10 ;  /* 0x0000000a00060308 */ /* 0x000ea20000000c00 */
[----:B-1----:R-:W-:-:S04]  /*ecf0*/  @P2 FMUL.FTZ R8, R8, 0.69314718246459960938 ;  /* 0x3f31721808082820 */ /* 0x002fc80000410000 */
[----:B------:R-:W-:-:S03]  /*ed00*/  @P2 FFMA.FTZ R2, R13, R3, R8 ;  /* 0x000000030d022223 */ /* 0x000fc60000010008 */
[----:B------:R1:W3:Y:S02]  /*ed10*/  @P0 MUFU.RCP R7, R10 ;  /* 0x0000000a00070308 */ /* 0x0002e40000001000 */
[----:B-1----:R-:W-:Y:S02]  /*ed20*/  @!P1 VIADD R10, R12, 0x38860 ;  /* 0x000388600c0a9836 */ /* 0x002fe40000000000 */
[----:B--2---:R-:W-:-:S03]  /*ed30*/  @P0 FMUL.FTZ R6, R6, 0.69314718246459960938 ;  /* 0x3f31721806060820 */ /* 0x004fc60000410000 */
[----:B------:R-:W-:Y:S01]  /*ed40*/  @!P1 PRMT R3, RZ, 0x654, R10 ;  /* 0x00000654ff039816 */ /* 0x000fe2000000000a */
[----:B------:R-:W-:Y:S01]  /*ed50*/  @P0 FFMA.FTZ R0, R9, R4, R6 ;  /* 0x0000000409000223 */ /* 0x000fe20000010006 */
[----:B------:R-:W-:Y:S01]  /*ed60*/  PLOP3.LUT P0, PT, PT, PT, PT, 0x8, 0x0 ;  /* 0x000000000000781c */ /* 0x000fe20003f0e170 */
        /* <DEDUP_REMOVED lines=18> */
[----:B------:R-:W-:-:S15]  /*ee90*/  WARPGROUP.ARRIVE ;  /* 0x00000000000079c5 */ /* 0x000fde0000000000 */
[----:B------:R-:W-:-:S08]  /*eea0*/  NOP ;  /* 0x0000000000007918 */ /* 0x000fd00000000000 */
[----:B------:R-:W-:Y:S03]  /*eeb0*/  HGMMA.64x256x16.F32.BF16 R24, R192, gdesc[UR4].tnspB, R24, gsb0 ;  /* 0x43e00004c0187df0 */ /* 0x000fe60008001818 */
[----:B------:R-:W-:Y:S02]  /*eec0*/  WARPGROUP.DEPBAR.LE gsb0, 0x0 ;  /* 0x00008000000079c5 */ /* 0x000fe40000010000 */
[-C--:B------:R-:W-:Y:S01]  /*eed0*/  FMUL.FTZ R163, R83, R5.reuse ;  /* 0x0000000553a37220 */ /* 0x080fe20000410000 */
[-C--:B------:R-:W-:Y:S01]  /*eee0*/  FMUL.FTZ R83, R86, R5.reuse ;  /* 0x0000000556537220 */ /* 0x080fe20000410000 */
[-C--:B------:R-:W-:Y:S01]  /*eef0*/  FMUL.FTZ R86, R87, R5.reuse ;  /* 0x0000000557567220 */ /* 0x080fe20000410000 */
[-C--:B------:R-:W-:Y:S01]  /*ef00*/  FMUL.FTZ R87, R91, R5.reuse ;  /* 0x000000055b577220 */ /* 0x080fe20000410000 */
[-C--:B------:R-:W-:Y:S01]  /*ef10*/  FMUL.FTZ R91, R94, R5.reuse ;  /* 0x000000055e5b7220 */ /* 0x080fe20000410000 */
[----:B------:R-:W-:Y:S01]  /*ef20*/  FMUL.FTZ R94, R95, R5 ;  /* 0x000000055f5e7220 */ /* 0x000fe20000410000 */
[-C--:B---3--:R-:W-:Y:S01]  /*ef30*/  FMUL.FTZ R4, R24, R7.reuse ;  /* 0x0000000718047220 */ /* 0x088fe20000410000 */
        /* <DEDUP_REMOVED lines=122> */
.L_x_1955:
        /* <DEDUP_REMOVED lines=9> */
[----:B------:R-:W-:Y:S01]  /*f770*/  BAR.SYNC.DEFER_BLOCKING 0x1, 0x100 ;  /* 0x0044000000007b1d */ /* 0x000fe20000010000 */
[C---:B------:R-:W-:Y:S01]  /*f780*/  IADD3 R31, P3, R22.reuse, 0x4000, RZ ;  /* 0x00004000161f7810 */ /* 0x040fe20007f7e0ff */
[----:B------:R-:W-:Y:S01]  /*f790*/  USHF.R.S32.HI UR5, URZ, 0x1f, UR43 ;  /* 0x0000001f3f057899 */ /* 0x000fe2000801142b */
[----:B------:R-:W-:Y:S02]  /*f7a0*/  LOP3.LUT R26, R27, 0x380, RZ, 0xc0, !PT ;  /* 0x000003801b1a7812 */ /* 0x000fe400078ec0ff */
[C---:B------:R-:W-:Y:S01]  /*f7b0*/  IADD3 R19, P6, R22.reuse, 0x20, RZ ;  /* 0x0000002016137810 */ /* 0x040fe20007fde0ff */
[----:B------:R-:W-:Y:S01]  /*f7c0*/  ULDC UR10, c[0x0][0xa88] ;  /* 0x0002a200000a7ab9 */ /* 0x000fe20000000800 */
[----:B------:R-:W-:Y:S01]  /*f7d0*/  IADD3 R21, P5, R22, 0x40, RZ ;  /* 0x0000004016157810 */ /* 0x000fe20007fbe0ff */
[----:B------:R-:W-:Y:S01]  /*f7e0*/  ULDC.64 UR6, c[0x0][0xb70] ;  /* 0x0002dc0000067ab9 */ /* 0x000fe20000000a00 */
[----:B------:R-:W-:Y:S01]  /*f7f0*/  LOP3.LUT R30, R31, 0x380, RZ, 0xc0, !PT ;  /* 0x000003801f1e7812 */ /* 0x000fe200078ec0ff */
[----:B------:R-:W-:Y:S01]  /*f800*/  UIMAD UR5, UR5, UR6, URZ ;  /* 0x00000006050572a4 */ /* 0x000fe2000f8e023f */
[----:B------:R-:W-:Y:S01]  /*f810*/  SHF.R.U64 R26, R26, 0x3, RZ ;  /* 0x000000031a1a7819 */ /* 0x000fe200000012ff */
[----:B------:R-:W-:Y:S01]  /*f820*/  UIMAD.WIDE.U32 UR8, UR43, UR6, URZ ;  /* 0x000000062b0872a5 */ /* 0x000fe2000f8e003f */
[----:B------:R-:W-:Y:S01]  /*f830*/  LOP3.LUT R18, R19, 0x380, RZ, 0xc0, !PT ;  /* 0x0000038013127812 */ /* 0x000fe200078ec0ff */
[----:B------:R-:W-:Y:S01]  /*f840*/  UIMAD UR5, UR43, UR7, UR5 ;  /* 0x000000072b0572a4 */ /* 0x000fe2000f8e0205 */
[----:B------:R-:W-:Y:S01]  /*f850*/  IADD3 R35, P2, R22, 0x4020, RZ ;  /* 0x0000402016237810 */ /* 0x000fe20007f5e0ff */
[----:B------:R-:W-:Y:S01]  /*f860*/  ULDC.64 UR12, c[0x0][0x208] ;  /* 0x00008200000c7ab9 */ /* 0x000fe20000000a00 */
[----:B------:R-:W-:Y:S01]  /*f870*/  LOP3.LUT R20, R21, 0x380, RZ, 0xc0, !PT ;  /* 0x0000038015147812 */ /* 0x000fe200078ec0ff */
[----:B------:R-:W-:Y:S01]  /*f880*/  UIADD3 UR5, UR9, UR5, URZ ;  /* 0x0000000509057290 */ /* 0x000fe2000fffe03f */
[----:B------:R-:W-:Y:S01]  /*f890*/  SHF.R.U64 R30, R30, 0x3, RZ ;  /* 0x000000031e1e7819 */ /* 0x000fe200000012ff */
[----:B------:R-:W-:Y:S01]  /*f8a0*/  ULDC.64 UR6, c[0x0][0xb40] ;  /* 0x0002d00000067ab9 */ /* 0x000fe20000000a00 */
[----:B------:R-:W-:-:S02]  /*f8b0*/  LOP3.LUT R26, R26, R27, RZ, 0x3c, !PT ;  /* 0x0000001b1a1a7212 */ /* 0x000fc400078e3cff */
[----:B------:R-:W-:Y:S02]  /*f8c0*/  IADD3.X R27, RZ, R23, RZ, P4, !PT ;  /* 0x00000017ff1b7210 */ /* 0x000fe400027fe4ff */
[----:B------:R-:W-:Y:S02]  /*f8d0*/  SHF.R.U64 R18, R18, 0x3, RZ ;  /* 0x0000000312127819 */ /* 0x000fe400000012ff */
[----:B------:R-:W-:Y:S02]  /*f8e0*/  IADD3 R47, P4, R22, 0x8000, RZ ;  /* 0x00008000162f7810 */ /* 0x000fe40007f9e0ff */
[----:B------:R-:W-:Y:S02]  /*f8f0*/  LOP3.LUT R34, R35, 0x380, RZ, 0xc0, !PT ;  /* 0x0000038023227812 */ /* 0x000fe400078ec0ff */
[----:B------:R-:W-:Y:S02]  /*f900*/  SHF.R.U64 R20, R20, 0x3, RZ ;  /* 0x0000000314147819 */ /* 0x000fe400000012ff */
[----:B------:R-:W-:Y:S01]  /*f910*/  LOP3.LUT R30, R30, R31, RZ, 0x3c, !PT ;  /* 0x0000001f1e1e7212 */ /* 0x000fe200078e3cff */
[----:B------:R-:W-:Y:S01]  /*f920*/  IMAD.X R31, RZ, RZ, R23, P3 ;  /* 0x000000ffff1f7224 */ /* 0x000fe200018e0617 */
[----:B------:R-:W-:-:S02]  /*f930*/  IADD3 R103, R215, UR42, RZ ;  /* 0x0000002ad7677c10 */ /* 0x000fc4000fffe0ff */
[----:B------:R-:W-:Y:S02]  /*f940*/  LOP3.LUT R18, R18, R19, RZ, 0x3c, !PT ;  /* 0x0000001312127212 */ /* 0x000fe400078e3cff */
[----:B------:R-:W-:Y:S01]  /*f950*/  LOP3.LUT R46, R47, 0x380, RZ, 0xc0, !PT ;  /* 0x000003802f2e7812 */ /* 0x000fe200078ec0ff */
[----:B------:R-:W-:Y:S01]  /*f960*/  VIADD R5, R103, 0x8 ;  /* 0x0000000867057836 */ /* 0x000fe20000000000 */
[----:B------:R-:W-:Y:S02]  /*f970*/  SHF.R.U64 R34, R34, 0x3, RZ ;  /* 0x0000000322227819 */ /* 0x000fe400000012ff */
[----:B------:R-:W-:Y:S02]  /*f980*/  IADD3 R51, P3, R22, 0x8020, RZ ;  /* 0x0000802016337810 */ /* 0x000fe40007f7e0ff */
[----:B------:R-:W-:Y:S02]  /*f990*/  IADD3.X R19, RZ, R23, RZ, P6, !PT ;  /* 0x00000017ff137210 */ /* 0x000fe400037fe4ff */
[----:B------:R-:W-:Y:S01]  /*f9a0*/  LOP3.LUT R20, R20, R21, RZ, 0x3c, !PT ;  /* 0x0000001514147212 */ /* 0x000fe200078e3cff */
[----:B------:R-:W-:Y:S01]  /*f9b0*/  IMAD.X R21, RZ, RZ, R23, P5 ;  /* 0x000000ffff157224 */ /* 0x000fe200028e0617 */
[----:B------:R-:W-:-:S02]  /*f9c0*/  IADD3 R39, P6, R22, 0x4040, RZ ;  /* 0x0000404016277810 */ /* 0x000fc40007fde0ff */
[C---:B------:R-:W-:Y:S02]  /*f9d0*/  LOP3.LUT R67, R22.reuse, 0x380, RZ, 0xc0, !PT ;  /* 0x0000038016437812 */ /* 0x040fe400078ec0ff */
[----:B------:R-:W-:Y:S02]  /*f9e0*/  IADD3 R43, P5, R22, 0x4060, RZ ;  /* 0x00004060162b7810 */ /* 0x000fe40007fbe0ff */
[----:B------:R-:W-:Y:S02]  /*f9f0*/  SHF.R.U64 R46, R46, 0x3, RZ ;  /* 0x000000032e2e7819 */ /* 0x000fe400000012ff */
[----:B------:R-:W-:Y:S02]  /*fa00*/  LOP3.LUT R34, R34, R35, RZ, 0x3c, !PT ;  /* 0x0000002322227212 */ /* 0x000fe400078e3cff */
[----:B------:R-:W-:Y:S02]  /*fa10*/  LOP3.LUT R50, R51, 0x380, RZ, 0xc0, !PT ;  /* 0x0000038033327812 */ /* 0x000fe400078ec0ff */
[----:B------:R-:W-:-:S02]  /*fa20*/  LOP3.LUT P0, RZ, R220, 0x3, RZ, 0xc0, !PT ;  /* 0x00000003dcff7812 */ /* 0x000fc4000780c0ff */
[----:B------:R-:W-:Y:S02]  /*fa30*/  IADD3.X R35, RZ, R23, RZ, P2, !PT ;  /* 0x00000017ff237210 */ /* 0x000fe400017fe4ff */
[----:B------:R-:W-:Y:S02]  /*fa40*/  LOP3.LUT R38, R39, 0x380, RZ, 0xc0, !PT ;  /* 0x0000038027267812 */ /* 0x000fe400078ec0ff */
[----:B------:R-:W-:Y:S02]  /*fa50*/  IADD3 R55, P2, R22, 0x8040, RZ ;  /* 0x0000804016377810 */ /* 0x000fe40007f5e0ff */
[----:B------:R-:W-:Y:S02]  /*fa60*/  SHF.R.U64 R67, R67, 0x3, RZ ;  /* 0x0000000343437819 */ /* 0x000fe400000012ff */
[----:B------:R-:W-:Y:S02]  /*fa70*/  LOP3.LUT R42, R43, 0x380, RZ, 0xc0, !PT ;  /* 0x000003802b2a7812 */ /* 0x000fe400078ec0ff */
[----:B------:R-:W-:-:S02]  /*fa80*/  LOP3.LUT R46, R46, R47, RZ, 0x3c, !PT ;  /* 0x0000002f2e2e7212 */ /* 0x000fc400078e3cff */
[----:B------:R-:W-:Y:S02]  /*fa90*/  SHF.R.U64 R50, R50, 0x3, RZ ;  /* 0x0000000332327819 */ /* 0x000fe400000012ff */
[----:B------:R-:W-:Y:S02]  /*faa0*/  ISETP.GE.OR P1, PT, R5, UR10, P0 ;  /* 0x0000000a05007c0c */ /* 0x000fe40008726670 */
[----:B------:R-:W-:Y:S02]  /*fab0*/  IADD3.X R47, RZ, R23, RZ, P4, !PT ;  /* 0x00000017ff2f7210 */ /* 0x000fe400027fe4ff */
[----:B------:R-:W-:Y:S02]  /*fac0*/  SHF.R.U64 R38, R38, 0x3, RZ ;  /* 0x0000000326267819 */ /* 0x000fe400000012ff */
[----:B------:R-:W-:Y:S02]  /*fad0*/  LOP3.LUT R54, R55, 0x380, RZ, 0xc0, !PT ;  /* 0x0000038037367812 */ /* 0x000fe400078ec0ff */
[----:B------:R-:W-:-:S02]  /*fae0*/  IADD3 R75, P4, R22, 0xc020, RZ ;  /* 0x0000c020164b7810 */ /* 0x000fc40007f9e0ff */
[----:B------:R-:W-:Y:S02]  /*faf0*/  F2FP.BF16.F32.PACK_AB R5, R165, R162 ;  /* 0x000000a2a505723e */ /* 0x000fe400000010ff */
[----:B------:R-:W-:Y:S01]  /*fb00*/  LOP3.LUT R66, R67, R22, RZ, 0x3c, !PT ;  /* 0x0000001643427212 */ /* 0x000fe200078e3cff */
[--C-:B------:R-:W-:Y:S01]  /*fb10*/  IMAD.MOV.U32 R67, RZ, RZ, R23.reuse ;  /* 0x000000ffff437224 */ /* 0x100fe200078e0017 */
[----:B------:R-:W-:Y:S02]  /*fb20*/  MOV R165, R20 ;  /* 0x0000001400a57202 */ /* 0x000fe40000000f00 */
[----:B------:R-:W-:Y:S01]  /*fb30*/  SHF.R.U64 R42, R42, 0x3, RZ ;  /* 0x000000032a2a7819 */ /* 0x000fe200000012ff */
[----:B------:R-:W1:Y:S01]  /*fb40*/  LDC.64 R20, c[0x0][0xb78] ;  /* 0x0002de00ff147b82 */ /* 0x000e620000000a00 */
[----:B------:R-:W-:Y:S01]  /*fb50*/  LOP3.LUT R50, R50, R51, RZ, 0x3c, !PT ;  /* 0x0000003332327212 */ /* 0x000fe200078e3cff */
[----:B------:R-:W-:Y:S01]  /*fb60*/  IMAD.X R51, RZ, RZ, R23, P3 ;  /* 0x000000ffff337224 */ /* 0x000fe200018e0617 */
[----:B------:R-:W-:-:S02]  /*fb70*/  F2FP.BF16.F32.PACK_AB R4, R25, R4 ;  /* 0x000000041904723e */ /* 0x000fc400000010ff */
[----:B------:R-:W-:Y:S01]  /*fb80*/  LOP3.LUT R38, R38, R39, RZ, 0x3c, !PT ;  /* 0x0000002726267212 */ /* 0x000fe200078e3cff */
[----:B------:R-:W-:Y:S01]  /*fb90*/  IMAD.X R39, RZ, RZ, R23, P6 ;  /* 0x000000ffff277224 */ /* 0x000fe200030e0617 */
[----:B------:R-:W-:Y:S02]  /*fba0*/  SHF.R.U64 R54, R54, 0x3, RZ ;  /* 0x0000000336367819 */ /* 0x000fe400000012ff */
[----:B------:R-:W-:Y:S02]  /*fbb0*/  IADD3 R25, P3, R22, 0xc040, RZ ;  /* 0x0000c04016197810 */ /* 0x000fe40007f7e0ff */
[----:B------:R-:W-:Y:S02]  /*fbc0*/  LOP3.LUT R74, R75, 0x380, RZ, 0xc0, !PT ;  /* 0x000003804b4a7812 */ /* 0x000fe400078ec0ff */
[----:B------:R-:W-:Y:S02]  /*fbd0*/  LOP3.LUT R42, R42, R43, RZ, 0x3c, !PT ;  /* 0x0000002b2a2a7212 */ /* 0x000fe400078e3cff */
[----:B------:R-:W-:-:S02]  /*fbe0*/  IADD3 R59, P6, R22, 0x8060, RZ ;  /* 0x00008060163b7810 */ /* 0x000fc40007fde0ff */
[----:B------:R-:W-:Y:S02]  /*fbf0*/  IADD3.X R43, RZ, R23, RZ, P5, !PT ;  /* 0x00000017ff2b7210 */ /* 0x000fe40002ffe4ff */
[----:B------:R-:W-:Y:S02]  /*fc00*/  MOV R67, R66 ;  /* 0x0000004200437202 */ /* 0x000fe40000000f00 */
[----:B------:R-:W-:Y:S02]  /*fc10*/  IADD3 R63, P5, R22, 0xc000, RZ ;  /* 0x0000c000163f7810 */ /* 0x000fe40007fbe0ff */
[----:B------:R-:W-:Y:S02]  /*fc20*/  LOP3.LUT R54, R54, R55, RZ, 0x3c, !PT ;  /* 0x0000003736367212 */ /* 0x000fe400078e3cff */
[----:B------:R-:W-:Y:S02]  /*fc30*/  LOP3.LUT R66, R25, 0x380, RZ, 0xc0, !PT ;  /* 0x0000038019427812 */ /* 0x000fe400078ec0ff */
[----:B------:R-:W-:-:S02]  /*fc40*/  F2FP.BF16.F32.PACK_AB R6, R29, R6 ;  /* 0x000000061d06723e */ /* 0x000fc400000010ff */
[----:B------:R-:W-:Y:S02]  /*fc50*/  SHF.R.U64 R74, R74, 0x3, RZ ;  /* 0x000000034a4a7819 */ /* 0x000fe400000012ff */
[----:B------:R-:W-:Y:S02]  /*fc60*/  F2FP.BF16.F32.PACK_AB R7, R164, R7 ;  /* 0x00000007a407723e */ /* 0x000fe400000010ff */
[----:B------:R-:W-:Y:S02]  /*fc70*/  IADD3.X R55, RZ, R23, RZ, P2, !PT ;  /* 0x00000017ff377210 */ /* 0x000fe400017fe4ff */
[----:B------:R-:W-:Y:S01]  /*fc80*/  LOP3.LUT R58, R59, 0x380, RZ, 0xc0, !PT ;  /* 0x000003803b3a7812 */ /* 0x000fe200078ec0ff */
[----:B------:R2:W-:Y:S01]  /*fc90*/  STSM.16.M88.4 [R67], R4 ;  /* 0x0000000443007844 */ /* 0x0005e20000000200 */
[----:B------:R-:W-:Y:S02]  /*fca0*/  IADD3 R71, P2, R22, 0xc060, RZ ;  /* 0x0000c06016477810 */ /* 0x000fe40007f5e0ff */
[----:B------:R-:W-:-:S02]  /*fcb0*/  LOP3.LUT R62, R63, 0x380, RZ, 0xc0, !PT ;  /* 0x000003803f3e7812 */ /* 0x000fc400078ec0ff */
[----:B------:R-:W-:Y:S02]  /*fcc0*/  SHF.R.U64 R66, R66, 0x3, RZ ;  /* 0x0000000342427819 */ /* 0x000fe400000012ff */
[----:B------:R-:W-:Y:S01]  /*fcd0*/  LOP3.LUT R74, R74, R75, RZ, 0x3c, !PT ;  /* 0x0000004b4a4a7212 */ /* 0x000fe200078e3cff */
[----:B------:R-:W-:Y:S01]  /*fce0*/  IMAD.X R75, RZ, RZ, R23, P4 ;  /* 0x000000ffff4b7224 */ /* 0x000fe200020e0617 */
[----:B------:R-:W-:Y:S02]  /*fcf0*/  SHF.R.U64 R58, R58, 0x3, RZ ;  /* 0x000000033a3a7819 */ /* 0x000fe400000012ff */
[----:B------:R-:W-:Y:S02]  /*fd00*/  LOP3.LUT R70, R71, 0x380, RZ, 0xc0, !PT ;  /* 0x0000038047467812 */ /* 0x000fe400078ec0ff */
[----:B------:R-:W-:Y:S01]  /*fd10*/  MOV R166, R18 ;  /* 0x0000001200a67202 */ /* 0x000fe20000000f00 */
[----:B------:R-:W-:Y:S01]  /*fd20*/  IMAD.U32 R19, RZ, RZ, UR9 ;  /* 0x00000009ff137e24 */ /* 0x000fe2000f8e00ff */
[----:B------:R-:W-:-:S02]  /*fd30*/  F2FP.BF16.F32.PACK_AB R8, R41, R8 ;  /* 0x000000082908723e */ /* 0x000fc400000010ff */
[----:B--2---:R-:W-:Y:S02]  /*fd40*/  F2FP.BF16.F32.PACK_AB R4, R33, R32 ;  /* 0x000000202104723e */ /* 0x004fe400000010ff */
[----:B------:R-:W-:Y:S02]  /*fd50*/  F2FP.BF16.F32.PACK_AB R5, R153, R56 ;  /* 0x000000389905723e */ /* 0x000fe400000010ff */
[----:B------:R-:W-:Y:S02]  /*fd60*/  F2FP.BF16.F32.PACK_AB R6, R37, R36 ;  /* 0x000000242506723e */ /* 0x000fe400000010ff */
[----:B------:R-:W-:Y:S02]  /*fd70*/  F2FP.BF16.F32.PACK_AB R7, R155, R52 ;  /* 0x000000349b07723e */ /* 0x000fe400000010ff */
[----:B------:R-:W-:Y:S02]  /*fd80*/  F2FP.BF16.F32.PACK_AB R9, R64, R9 ;  /* 0x000000094009723e */ /* 0x000fe400000010ff */
[----:B------:R-:W-:Y:S01]  /*fd90*/  F2FP.BF16.F32.PACK_AB R10, R45, R10 ;  /* 0x0000000a2d0a723e */ /* 0x000fe200000010ff */
[----:B------:R1:W-:Y:S01]  /*fda0*/  STSM.16.M88.4 [R166], R4 ;  /* 0x00000004a6007844 */ /* 0x0003e20000000200 */
[----:B------:R-:W-:-:S02]  /*fdb0*/  F2FP.BF16.F32.PACK_AB R11, R152, R11 ;  /* 0x0000000b980b723e */ /* 0x000fc400000010ff */
[----:B------:R-:W-:Y:S02]  /*fdc0*/  SHF.R.U64 R62, R62, 0x3, RZ ;  /* 0x000000033e3e7819 */ /* 0x000fe400000012ff */
[----:B------:R-:W-:Y:S01]  /*fdd0*/  LOP3.LUT R66, R66, R25, RZ, 0x3c, !PT ;  /* 0x0000001942427212 */ /* 0x000fe200078e3cff */
[----:B------:R-:W-:Y:S01]  /*fde0*/  STSM.16.M88.4 [R165], R8 ;  /* 0x00000008a5007844 */ /* 0x000fe20000000200 */
[----:B------:R-:W-:Y:S02]  /*fdf0*/  MOV R164, R26 ;  /* 0x0000001a00a47202 */ /* 0x000fe40000000f00 */
[----:B------:R-:W-:Y:S02]  /*fe00*/  F2FP.BF16.F32.PACK_AB R12, R49, R12 ;  /* 0x0000000c310c723e */ /* 0x000fe400000010ff */
[----:B------:R-:W-:Y:S02]  /*fe10*/  F2FP.BF16.F32.PACK_AB R13, R154, R13 ;  /* 0x0000000d9a0d723e */ /* 0x000fe400000010ff */
[----:B------:R-:W-:-:S02]  /*fe20*/  F2FP.BF16.F32.PACK_AB R14, R53, R14 ;  /* 0x0000000e350e723e */ /* 0x000fc400000010ff */
[----:B------:R-:W-:Y:S02]  /*fe30*/  F2FP.BF16.F32.PACK_AB R15, R156, R15 ;  /* 0x0000000f9c0f723e */ /* 0x000fe400000010ff */
[----:B------:R-:W-:Y:S02]  /*fe40*/  MOV R162, R30 ;  /* 0x0000001e00a27202 */ /* 0x000fe40000000f00 */
[----:B------:R-:W-:Y:S01]  /*fe50*/  MOV R35, R34 ;  /* 0x0000002200237202 */ /* 0x000fe20000000f00 */
[----:B------:R-:W-:Y:S01]  /*fe60*/  STSM.16.M88.4 [R164], R12 ;  /* 0x0000000ca4007844 */ /* 0x000fe20000000200 */
[----:B------:R-:W-:Y:S02]  /*fe70*/  F2FP.BF16.F32.PACK_AB R24, R57, R24 ;  /* 0x000000183918723e */ /* 0x000fe400000010ff */
[----:B------:R-:W-:Y:S02]  /*fe80*/  F2FP.BF16.F32.PACK_AB R25, R157, R48 ;  /* 0x000000309d19723e */ /* 0x000fe400000010ff */
[----:B------:R-:W-:-:S02]  /*fe90*/  F2FP.BF16.F32.PACK_AB R26, R61, R60 ;  /* 0x0000003c3d1a723e */ /* 0x000fc400000010ff */
[----:B------:R-:W-:Y:S02]  /*fea0*/  F2FP.BF16.F32.PACK_AB R27, R159, R44 ;  /* 0x0000002c9f1b723e */ /* 0x000fe400000010ff */
[----:B------:R-:W-:Y:S01]  /*feb0*/  LOP3.LUT R58, R58, R59, RZ, 0x3c, !PT ;  /* 0x0000003b3a3a7212 */ /* 0x000fe200078e3cff */
[----:B------:R-:W-:Y:S01]  /*fec0*/  IMAD.X R59, RZ, RZ, R23, P6 ;  /* 0x000000ffff3b7224 */ /* 0x000fe200030e0617 */
[----:B------:R-:W-:Y:S01]  /*fed0*/  SHF.R.U64 R70, R70, 0x3, RZ ;  /* 0x0000000346467819 */ /* 0x000fe200000012ff */
[----:B------:R-:W-:Y:S01]  /*fee0*/  STSM.16.M88.4 [R162], R24 ;  /* 0x00000018a2007844 */ /* 0x000fe20000000200 */
[----:B------:R-:W-:Y:S02]  /*fef0*/  MOV R34, R74 ;  /* 0x0000004a00227202 */ /* 0x000fe40000000f00 */
[----:B------:R-:W-:Y:S02]  /*ff00*/  F2FP.BF16.F32.PACK_AB R28, R65, R28 ;  /* 0x0000001c411c723e */ /* 0x000fe400000010ff */
[----:B------:R-:W-:-:S02]  /*ff10*/  F2FP.BF16.F32.PACK_AB R29, R161, R40 ;  /* 0x00000028a11d723e */ /* 0x000fc400000010ff */
[----:B------:R-:W-:Y:S02]  /*ff20*/  F2FP.BF16.F32.PACK_AB R30, R69, R68 ;  /* 0x00000044451e723e */ /* 0x000fe400000010ff */
[----:B------:R-:W-:Y:S02]  /*ff30*/  F2FP.BF16.F32.PACK_AB R31, R158, R17 ;  /* 0x000000119e1f723e */ /* 0x000fe400000010ff */
[----:B------:R-:W-:Y:S02]  /*ff40*/  F2FP.BF16.F32.PACK_AB R72, R73, R72 ;  /* 0x000000484948723e */ /* 0x000fe400000010ff */
[----:B------:R-:W-:Y:S01]  /*ff50*/  F2FP.BF16.F32.PACK_AB R80, R81, R80 ;  /* 0x000000505150723e */ /* 0x000fe200000010ff */
[----:B------:R-:W-:Y:S01]  /*ff60*/  STSM.16.M88.4 [R35], R28 ;  /* 0x0000001c23007844 */ /* 0x000fe20000000200 */
[----:B------:R-:W-:Y:S02]  /*ff70*/  MOV R38, R38 ;  /* 0x0000002600267202 */ /* 0x000fe40000000f00 */
[----:B------:R-:W-:Y:S01]  /*ff80*/  MOV R19, UR5 ;  /* 0x0000000500137c02 */ /* 0x000fe20008000f00 */
[----:B------:R-:W-:Y:S01]  /*ff90*/  USHF.R.S32.HI UR5, URZ, 0x1f, UR44 ;  /* 0x0000001f3f057899 */ /* 0x000fe2000801142c */
[----:B------:R-:W-:-:S02]  /*ffa0*/  F2FP.BF16.F32.PACK_AB R73, R160, R3 ;  /* 0x00000003a049723e */ /* 0x000fc400000010ff */
[----:B------:R-:W-:Y:S02]  /*ffb0*/  F2FP.BF16.F32.PACK_AB R74, R77, R76 ;  /* 0x0000004c4d4a723e */ /* 0x000fe400000010ff */
[----:B------:R-:W-:Y:S01]  /*ffc0*/  F2FP.BF16.F32.PACK_AB R75, R79, R78 ;  /* 0x0000004e4f4b723e */ /* 0x000fe200000010ff */
[----:B-1----:R-:W-:Y:S01]  /*ffd0*/  IMAD R4, R20, UR5, RZ ;  /* 0x0000000514047c24 */ /* 0x002fe2000f8e02ff */
[----:B------:R-:W-:Y:S02]  /*ffe0*/  F2FP.BF16.F32.PACK_AB R81, R163, R82 ;  /* 0x00000052a351723e */ /* 0x000fe400000010ff */
[----:B------:R-:W-:Y:S01]  /*fff0*/  F2FP.BF16.F32.PACK_AB R88, R89, R88 ;  /* 0x000000585958723e */ /* 0x000fe200000010ff */
[----:B------:R-:W-:Y:S01]  /*10000*/  STSM.16.M88.4 [R38], R72 ;  /* 0x0000004826007844 */ /* 0x000fe20000000200 */
[----:B------:R-:W-:Y:S01]  /*10010*/  LOP3.LUT R62, R62, R63, RZ, 0x3c, !PT ;  /* 0x0000003f3e3e7212 */ /* 0x000fe200078e3cff */
[----:B------:R-:W-:Y:S01]  /*10020*/  IMAD R4, R21, UR44, R4 ;  /* 0x0000002c15047c24 */ /* 0x000fe2000f8e0204 */
[----:B------:R-:W-:-:S02]  /*10030*/  MOV R42, R42 ;  /* 0x0000002a002a7202 */ /* 0x000fc40000000f00 */
[----:B------:R-:W-:Y:S02]  /*10040*/  F2FP.BF16.F32.PACK_AB R82, R85, R84 ;  /* 0x000000545552723e */ /* 0x000fe400000010ff */
[----:B------:R-:W-:Y:S02]  /*10050*/  F2FP.BF16.F32.PACK_AB R83, R86, R83 ;  /* 0x000000535653723e */ /* 0x000fe400000010ff */
[----:B------:R-:W-:Y:S02]  /*10060*/  F2FP.BF16.F32.PACK_AB R89, R87, R90 ;  /* 0x0000005a5759723e */ /* 0x000fe400000010ff */
[----:B------:R-:W-:Y:S01]  /*10070*/  F2FP.BF16.F32.PACK_AB R96, R97, R96 ;  /* 0x000000606160723e */ /* 0x000fe200000010ff */
[----:B------:R-:W-:Y:S01]  /*10080*/  STSM.16.M88.4 [R42], R80 ;  /* 0x000000502a007844 */ /* 0x000fe20000000200 */
[----:B------:R-:W-:Y:S02]  /*10090*/  MOV R46, R46 ;  /* 0x0000002e002e7202 */ /* 0x000fe40000000f00 */
[----:B------:R-:W-:-:S02]  /*100a0*/  IADD3.X R63, RZ, R23, RZ, P5, !PT ;  /* 0x00000017ff3f7210 */ /* 0x000fc40002ffe4ff */
[----:B------:R-:W-:Y:S02]  /*100b0*/  MOV R18, UR8 ;  /* 0x0000000800127c02 */ /* 0x000fe40008000f00 */
[----:B------:R-:W-:Y:S02]  /*100c0*/  F2FP.BF16.F32.PACK_AB R90, R93, R92 ;  /* 0x0000005c5d5a723e */ /* 0x000fe400000010ff */
[----:B------:R-:W-:Y:S01]  /*100d0*/  F2FP.BF16.F32.PACK_AB R91, R94, R91 ;  /* 0x0000005b5e5b723e */ /* 0x000fe200000010ff */
[----:B------:R-:W-:Y:S01]  /*100e0*/  IMAD.WIDE.U32 R18, R20, UR44, R18 ;  /* 0x0000002c14127c25 */ /* 0x000fe2000f8e0012 */
[----:B------:R-:W-:Y:S02]  /*100f0*/  F2FP.BF16.F32.PACK_AB R97, R95, R98 ;  /* 0x000000625f61723e */ /* 0x000fe400000010ff */
[----:B------:R-:W-:Y:S01]  /*10100*/  F2FP.BF16.F32.PACK_AB R104, R105, R104 ;  /* 0x000000686968723e */ /* 0x000fe200000010ff */
[----:B------:R-:W-:Y:S01]  /*10110*/  STSM.16.M88.4 [R46], R88 ;  /* 0x000000582e007844 */ /* 0x000fe20000000200 */
[----:B------:R-:W-:Y:S01]  /*10120*/  LOP3.LUT R70, R70, R71, RZ, 0x3c, !PT ;  /* 0x0000004746467212 */ /* 0x000fe200078e3cff */
[----:B------:R-:W-:Y:S01]  /*10130*/  IMAD.X R71, RZ, RZ, R23, P2 ;  /* 0x000000ffff477224 */ /* 0x000fe200010e0617 */
        /* <DEDUP_REMOVED lines=34> */
[----:B------:R-:W-:Y:S01]  /*10360*/  MOV R70, R70 ;  /* 0x0000004600467202 */ /* 0x000fe20000000f00 */
[----:B------:R-:W-:Y:S01]  /*10370*/  STSM.16.M88.4 [R66], R136 ;  /* 0x0000008842007844 */ /* 0x000fe20000000200 */
[----:B------:R-:W-:Y:S02]  /*10380*/  F2FP.BF16.F32.PACK_AB R146, R149, R148 ;  /* 0x000000949592723e */ /* 0x000fe400000010ff */
[----:B------:R-:W-:-:S02]  /*10390*/  F2FP.BF16.F32.PACK_AB R147, R151, R150 ;  /* 0x000000969793723e */ /* 0x000fc400000010ff */
        /* <DEDUP_REMOVED lines=50> */
.L_x_1989:
[----:B------:R-:W-:Y:S05]  /*106c0*/  BSYNC B0 ;  /* 0x0000000000007941 */ /* 0x000fea0003800000 */
.L_x_1988:
[----:B------:R-:W-:Y:S05]  /*106d0*/  BRA `(.L_x_1987) ;  /* 0x0000000800947947 */ /* 0x000fea0003800000 */
.L_x_1986:
        /* <DEDUP_REMOVED lines=31> */
[----:B------:R-:W-:Y:S02]  /*108d0*/  LEA.HI.X R5, R2, UR9, R3, 0x2, P0 ;  /* 0x0000000902057c11 */ /* 0x000fe400080f1403 */
[----:B------:R-:W-:-:S05]  /*108e0*/  MOV R3, 0xff800000 ;  /* 0xff80000000037802 */ /* 0x000fca0000000f00 */
[----:B------:R1:W-:Y:S02]  /*108f0*/  STG.E desc[UR10][R4.64], R3 ;  /* 0x0000000304007986 */ /* 0x0003e4000c10190a */
.L_x_1991:
[----:B------:R-:W-:Y:S05]  /*10900*/  BSYNC B0 ;  /* 0x0000000000007941 */ /* 0x000fea0003800000 */
.L_x_1990:
[----:B------:R-:W-:Y:S01]  /*10910*/  R2UR UR7, R218 ;  /* 0x00000000da0772ca */ /* 0x000fe200000e0000 */
[----:B------:R-:W-:Y:S01]  /*10920*/  ULDC UR5, c[0x0][0xa88] ;  /* 0x0002a20000057ab9 */ /* 0x000fe20000000800 */
[C---:B------:R-:W-:Y:S01]  /*10930*/  VIADD R0, R216.reuse, 0x20 ;  /* 0x00000020d8007836 */ /* 0x040fe20000000000 */
[----:B------:R-:W-:Y:S01]  /*10940*/  UIADD3 UR42, -UR42, UR5, URZ ;  /* 0x000000052a2a7290 */ /* 0x000fe2000fffe13f */
[----:B-1----:R-:W-:Y:S01]  /*10950*/  IMAD R3, R9, UR43, R8 ;  /* 0x0000002b09037c24 */ /* 0x002fe2000f8e0208 */
[----:B------:R-:W-:Y:S01]  /*10960*/  SHF.R.S32.HI R217, RZ, 0x1f, R216 ;  /* 0x0000001fffd97819 */ /* 0x000fe200000114d8 */
[----:B------:R-:W-:Y:S01]  /*10970*/  BSSY B0, `(.L_x_1992) ;  /* 0x0000026000007945 */ /* 0x000fe20003800000 */
[C---:B------:R-:W-:Y:S01]  /*10980*/  IADD3 R2, R216.reuse, 0x40, RZ ;  /* 0x00000040d8027810 */ /* 0x040fe20007ffe0ff */
        /* <DEDUP_REMOVED lines=9> */
[----:B--2---:R-:W-:-:S04]  /*10a20*/  IADD3 R5, R14, UR5, RZ ;  /* 0x000000050e057c10 */ /* 0x004fc8000fffe0ff */
[----:B------:R-:W-:Y:S01]  /*10a30*/  IADD3 R11, R7, R3, RZ ;  /* 0x00000003070b7210 */ /* 0x000fe20007ffe0ff */
        /* <DEDUP_REMOVED lines=17> */
[----:B------:R-:W-:-:S02]  /*10b50*/  ULDC.64 UR6, c[0x0][0xa80] ;  /* 0x0002a00000067ab9 */ /* 0x000fc40000000a00 */
[----:B------:R-:W-:Y:S02]  /*10b60*/  LEA R12, P6, R2, UR6, 0x1 ;  /* 0x00000006020c7c11 */ /* 0x000fe4000f8c08ff */
[----:B------:R-:W-:-:S04]  /*10b70*/  IADD3 R3, R3, R9, RZ ;  /* 0x0000000903037210 */ /* 0x000fc80007ffe0ff */
[----:B------:R-:W-:-:S05]  /*10b80*/  LEA.HI.X R13, R2, UR7, R3, 0x1, P6 ;  /* 0x00000007020d7c11 */ /* 0x000fca000b0f0c03 */
[----:B------:R1:W-:Y:S04]  /*10b90*/  @!P2 STG.E.128 desc[UR8][R12.64], RZ ;  /* 0x000000ff0c00a986 */ /* 0x0003e8000c101d08 */
[----:B------:R1:W-:Y:S04]  /*10ba0*/  @!P3 STG.E.128 desc[UR8][R12.64+0x80], RZ ;  /* 0x000080ff0c00b986 */ /* 0x0003e8000c101d08 */
[----:B------:R1:W-:Y:S04]  /*10bb0*/  @!P4 STG.E.128 desc[UR8][R12.64+0x100], RZ ;  /* 0x000100ff0c00c986 */ /* 0x0003e8000c101d08 */
[----:B------:R1:W-:Y:S02]  /*10bc0*/  @!P5 STG.E.128 desc[UR8][R12.64+0x180], RZ ;  /* 0x000180ff0c00d986 */ /* 0x0003e4000c101d08 */
.L_x_1993:
[----:B------:R-:W-:Y:S05]  /*10bd0*/  BSYNC B0 ;  /* 0x0000000000007941 */ /* 0x000fea0003800000 */
.L_x_1992:
        /* <DEDUP_REMOVED lines=10> */
[----:B------:R-:W-:Y:S01]  /*10c80*/  ULDC.64 UR8, c[0x0][0x208] ;  /* 0x0000820000087ab9 */ /* 0x000fe20000000a00 */
[----:B------:R-:W-:Y:S01]  /*10c90*/  ISETP.GE.AND P4, PT, R2, UR5, PT ;  /* 0x0000000502007c0c */ /* 0x000fe2000bf86270 */
[----:B------:R-:W-:Y:S01]  /*10ca0*/  IMAD.MOV.U32 R2, RZ, RZ, R6 ;  /* 0x000000ffff027224 */ /* 0x000fe200078e0006 */
[----:B------:R-:W-:Y:S01]  /*10cb0*/  MOV R3, R11 ;  /* 0x0000000b00037202 */ /* 0x000fe20000000f00 */
[----:B------:R-:W-:Y:S01]  /*10cc0*/  IMAD R0, R0, UR6, RZ ;  /* 0x0000000600007c24 */ /* 0x000fe2000f8e02ff */
[----:B------:R-:W-:-:S02]  /*10cd0*/  IADD3 R8, R212, 0xc0, RZ ;  /* 0x000000c0d4087810 */ /* 0x000fc40007ffe0ff */
[----:B------:R-:W-:Y:S01]  /*10ce0*/  ISETP.GE.AND P3, PT, R212, UR5, PT ;  /* 0x00000005d4007c0c */ /* 0x000fe2000bf66270 */
[----:B------:R-:W-:Y:S01]  /*10cf0*/  IMAD.WIDE.U32 R2, R9, UR6, R2 ;  /* 0x0000000609027c25 */ /* 0x000fe2000f8e0002 */
        /* <DEDUP_REMOVED lines=10> */
.L_x_1995:
[----:B------:R-:W-:Y:S05]  /*10da0*/  BSYNC B0 ;  /* 0x0000000000007941 */ /* 0x000fea0003800000 */
.L_x_1994:
[----:B------:R-:W-:Y:S04]  /*10db0*/  BSSY B0, `(.L_x_1996) ;  /* 0x000001b000007945 */ /* 0x000fe80003800000 */
[----:B------:R-:W-:Y:S05]  /*10dc0*/  @P1 BRA `(.L_x_1997) ;  /* 0x0000000000641947 */ /* 0x000fea0003800000 */
[----:B--2---:R-:W-:Y:S01]  /*10dd0*/  IADD3 R9, P0, R4, 0x40, RZ ;  /* 0x0000004004097810 */ /* 0x004fe20007f1e0ff */
[C---:B------:R-:W-:Y:S01]  /*10de0*/  VIADD R3, R212.reuse, 0x80 ;  /* 0x00000080d4037836 */ /* 0x040fe20000000000 */
[----:B------:R-:W-:Y:S01]  /*10df0*/  IADD3 R2, R212, 0x40, RZ ;  /* 0x00000040d4027810 */ /* 0x000fe20007ffe0ff */
[----:B------:R-:W-:Y:S01]  /*10e00*/  ULDC UR5, c[0x0][0xa8c] ;  /* 0x0002a30000057ab9 */ /* 0x000fe20000000800 */
        /* <DEDUP_REMOVED lines=21> */
.L_x_1997:
[----:B------:R-:W-:Y:S05]  /*10f60*/  BSYNC B0 ;  /* 0x0000000000007941 */ /* 0x000fea0003800000 */
.L_x_1996:
[----:B------:R-:W-:Y:S04]  /*10f70*/  BSSY B0, `(.L_x_1987) ;  /* 0x000001b000007945 */ /* 0x000fe80003800000 */
[----:B------:R-:W-:Y:S05]  /*10f80*/  @P2 BRA `(.L_x_1998) ;  /* 0x0000000000642947 */ /* 0x000fea0003800000 */
[----:B------:R-:W-:Y:S01]  /*10f90*/  IADD3 R7, P0, R4, 0x60, RZ ;  /* 0x0000006004077810 */ /* 0x000fe20007f1e0ff */
[----:B------:R-:W-:Y:S01]  /*10fa0*/  VIADD R0, R212, 0x40 ;  /* 0x00000040d4007836 */ /* 0x000fe20000000000 */
[----:B------:R-:W-:Y:S01]  /*10fb0*/  MOV R3, R11 ;  /* 0x0000000b00037202 */ /* 0x000fe20000000f00 */
[----:B------:R-:W-:Y:S01]  /*10fc0*/  ULDC UR5, c[0x0][0xa8c] ;  /* 0x0002a30000057ab9 */ /* 0x000fe20000000800 */
[----:B------:R-:W-:Y:S01]  /*10fd0*/  IADD3.X R4, RZ, R5, RZ, P0, !PT ;  /* 0x00000005ff047210 */ /* 0x000fe200007fe4ff */
[----:B------:R-:W-:Y:S01]  /*10fe0*/  ULDC.64 UR6, c[0x0][0xad8] ;  /* 0x0002b60000067ab9 */ /* 0x000fe20000000a00 */
[----:B------:R-:W-:Y:S01]  /*10ff0*/  IMAD.MOV.U32 R2, RZ, RZ, R6 ;  /* 0x000000ffff027224 */ /* 0x000fe200078e0006 */
[----:B------:R-:W-:Y:S01]  /*11000*/  ISETP.GE.AND P2, PT, R0, UR5, PT ;  /* 0x0000000500007c0c */ /* 0x000fe2000bf46270 */
[C---:B------:R-:W-:Y:S01]  /*11010*/  VIADD R5, R212.reuse, 0x80 ;  /* 0x00000080d4057836 */ /* 0x040fe20000000000 */
[----:B------:R-:W-:Y:S01]  /*11020*/  IADD3 R0, R212, 0xc0, RZ ;  /* 0x000000c0d4007810 */ /* 0x000fe20007ffe0ff */
[----:B------:R-:W-:Y:S01]  /*11030*/  IMAD R4, R4, UR6, RZ ;  /* 0x0000000604047c24 */ /* 0x000fe2000f8e02ff */
[----:B------:R-:W-:Y:S01]  /*11040*/  ISETP.GE.AND P1, PT, R212, UR5, PT ;  /* 0x00000005d4007c0c */ /* 0x000fe2000bf26270 */
[----:B------:R-:W-:Y:S01]  /*11050*/  IMAD.WIDE.U32 R2, R7, UR6, R2 ;  /* 0x0000000607027c25 */ /* 0x000fe2000f8e0002 */
[----:B------:R-:W-:Y:S01]  /*11060*/  ISETP.GE.AND P3, PT, R5, UR5, PT ;  /* 0x0000000505007c0c */ /* 0x000fe2000bf66270 */
[----:B------:R-:W-:Y:S01]  /*11070*/  ULDC.64 UR8, c[0x0][0x208] ;  /* 0x0000820000087ab9 */ /* 0x000fe20000000a00 */
[----:B------:R-:W-:Y:S01]  /*11080*/  ISETP.GE.AND P4, PT, R0, UR5, PT ;  /* 0x0000000500007c0c */ /* 0x000fe2000bf86270 */
[----:B------:R-:W-:Y:S01]  /*11090*/  IMAD R7, R7, UR7, R4 ;  /* 0x0000000707077c24 */ /* 0x000fe2000f8e0204 */
[----:B------:R-:W-:-:S02]  /*110a0*/  ULDC.64 UR6, c[0x0][0xa80] ;  /* 0x0002a00000067ab9 */ /* 0x000fc40000000a00 */
[----:B------:R-:W-:Y:S01]  /*110b0*/  LEA R4, P0, R2, UR6, 0x1 ;  /* 0x0000000602047c11 */ /* 0x000fe2000f8008ff */
[----:B------:R-:W-:-:S05]  /*110c0*/  IMAD.IADD R3, R3, 0x1, R7 ;  /* 0x0000000103037824 */ /* 0x000fca00078e0207 */
[----:B------:R-:W-:-:S05]  /*110d0*/  LEA.HI.X R5, R2, UR7, R3, 0x1, P0 ;  /* 0x0000000702057c11 */ /* 0x000fca00080f0c03 */
[----:B------:R4:W-:Y:S04]  /*110e0*/  @!P1 STG.E.128 desc[UR8][R4.64], RZ ;  /* 0x000000ff04009986 */ /* 0x0009e8000c101d08 */
[----:B------:R4:W-:Y:S04]  /*110f0*/  @!P2 STG.E.128 desc[UR8][R4.64+0x80], RZ ;  /* 0x000080ff0400a986 */ /* 0x0009e8000c101d08 */
[----:B------:R4:W-:Y:S04]  /*11100*/  @!P3 STG.E.128 desc[UR8][R4.64+0x100], RZ ;  /* 0x000100ff0400b986 */ /* 0x0009e8000c101d08 */
[----:B------:R4:W-:Y:S02]  /*11110*/  @!P4 STG.E.128 desc[UR8][R4.64+0x180], RZ ;  /* 0x000180ff0400c986 */ /* 0x0009e4000c101d08 */
.L_x_1998:
[----:B------:R-:W-:Y:S05]  /*11120*/  BSYNC B0 ;  /* 0x0000000000007941 */ /* 0x000fea0003800000 */
.L_x_1987:
[----:B------:R-:W5:Y:S02]  /*11130*/  LDC R0, c[0x0][0xda8] ;  /* 0x00036a00ff007b82 */ /* 0x000f640000000800 */
[----:B-----5:R-:W-:-:S13]  /*11140*/  ISETP.LE.AND P0, PT, R0, UR4, PT ;  /* 0x0000000400007c0c */ /* 0x020fda000bf03270 */
[----:B------:R-:W-:Y:S05]  /*11150*/  @!P0 BRA `(.L_x_1999) ;  /* 0xfffffefc00208947 */ /* 0x000fea000383ffff */
[----:B------:R-:W-:Y:S05]  /*11160*/  EXIT ;  /* 0x000000000000794d */ /* 0x000fea0003800000 */
.L_x_1951:
        /* <DEDUP_REMOVED lines=8> */
[----:B------:R-:W-:Y:S01]  /*111f0*/  MOV R17, 0x1 ;  /* 0x0000000100117802 */ /* 0x000fe20000000f00 */
[----:B------:R-:W-:-:S05]  /*11200*/  IMAD.MOV.U32 R16, RZ, RZ, RZ ;  /* 0x000000ffff107224 */ /* 0x000fca00078e00ff */
[----:B------:R-:W1:Y:S02]  /*11210*/  LDC R0, c[0x0][0xda8] ;  /* 0x00036a00ff007b82 */ /* 0x000e640000000800 */
[----:B-1----:R-:W-:-:S13]  /*11220*/  ISETP.LE.AND P0, PT, R0, UR4, PT ;  /* 0x0000000400007c0c */ /* 0x002fda000bf03270 */
[----:B------:R-:W-:Y:S05]  /*11230*/  @P0 BRA `(.L_x_2000) ;  /* 0x0000003000000947 */ /* 0x000fea0003800000 */
[----:B------:R-:W1:Y:S01]  /*11240*/  S2R R2, SR_TID.X ;  /* 0x0000000000027919 */ /* 0x000e620000002100 */
[----:B------:R-:W-:Y:S01]  /*11250*/  MOV R18, UR4 ;  /* 0x0000000400127c02 */ /* 0x000fe20008000f00 */
[----:B------:R-:W-:Y:S01]  /*11260*/  IMAD.MOV.U32 R16, RZ, RZ, RZ ;  /* 0x000000ffff107224 */ /* 0x000fe200078e00ff */
[----:B------:R-:W-:Y:S01]  /*11270*/  MOV R17, 0x1 ;  /* 0x0000000100117802 */ /* 0x000fe20000000f00 */
[----:B------:R-:W-:Y:S01]  /*11280*/  ULDC UR50, c[0x0][0xc] ;  /* 0x0000030000327ab9 */ /* 0x000fe20000000800 */
[----:B------:R-:W-:Y:S01]  /*11290*/  ULDC.64 UR42, c[0x0][0x198] ;  /* 0x00006600002a7ab9 */ /* 0x000fe20000000a00 */
[----:B------:R-:W-:Y:S01]  /*112a0*/  UMOV UR49, URZ ;  /* 0x0000003f00317c82 */ /* 0x000fe20008000000 */
[----:B-1----:R-:W-:-:S07]  /*112b0*/  LOP3.LUT R19, R2, 0x1f, RZ, 0xc0, !PT ;  /* 0x0000001f02137812 */ /* 0x002fce00078ec0ff */
.L_x_2048:
        /* <DEDUP_REMOVED lines=21> */
.L_x_2001:
[----:B------:R-:W-:Y:S01]  /*11410*/  ULDC UR9, c[0x0][0xdc4] ;  /* 0x0003710000097ab9 */ /* 0x000fe20000000800 */
[----:B------:R-:W-:Y:S01]  /*11420*/  UMOV UR6, UR7 ;  /* 0x0000000700067c82 */ /* 0x000fe20008000000 */
[----:B------:R-:W-:-:S11]  /*11430*/  UISETP.NE.AND UP0, UPT, UR9, 0x1, UPT ;  /* 0x000000010900788c */ /* 0x000fd6000bf05270 */
[----:B------:R-:W-:Y:S02]  /*11440*/  @UP0 ULDC.64 UR10, c[0x0][0xdc8] ;  /* 0x00037200000a0ab9 */ /* 0x000fe40000000a00 */
[----:B------:R-:W-:-:S04]  /*11450*/  UIMAD.WIDE.U32 UR4, UR7, UR10, URZ ;  /* 0x0000000a070472a5 */ /* 0x000fc8000f8e003f */
[----:B------:R-:W-:-:S04]  /*11460*/  @UP0 USHF.R.U32.HI UR6, URZ, UR11, UR5 ;  /* 0x0000000b3f060299 */ /* 0x000fc80008011605 */
[----:B------:R-:W-:-:S12]  /*11470*/  UIMAD UR4, UR6, UR9, URZ ;  /* 0x00000009060472a4 */ /* 0x000fd8000f8e023f */
.L_x_2002:
[----:B------:R-:W-:Y:S01]  /*11480*/  ULDC.64 UR10, c[0x0][0x3f8] ;  /* 0x0000fe00000a7ab9 */ /* 0x000fe20000000a00 */
[----:B------:R-:W-:Y:S01]  /*11490*/  ULOP3.LUT UR6, URZ, UR6, URZ, 0x33, !UPT ;  /* 0x000000063f067292 */ /* 0x000fe2000f8e333f */
[----:B------:R-:W-:Y:S01]  /*114a0*/  BSSY B6, `(.L_x_2003) ;  /* 0x00002ca000067945 */ /* 0x000fe20003800000 */
[----:B------:R-:W-:Y:S02]  /*114b0*/  UISETP.NE.U32.AND UP0, UPT, UR10, URZ, UPT ;  /* 0x0000003f0a00728c */ /* 0x000fe4000bf05070 */
[----:B------:R-:W-:Y:S02]  /*114c0*/  UIADD3 UR9, UR7, -UR4, URZ ;  /* 0x8000000407097290 */ /* 0x000fe4000fffe03f */
[----:B------:R-:W-:Y:S01]  /*114d0*/  UISETP.NE.AND.EX UP0, UPT, UR11, URZ, UPT, UP0 ;  /* 0x0000003f0b00728c */ /* 0x000fe2000bf05300 */
[----:B------:R-:W-:Y:S01]  /*114e0*/  ULDC UR4, c[0x0][0xdac] ;  /* 0x00036b0000047ab9 */ /* 0x000fe20000000800 */
[----:B------:R-:W-:Y:S01]  /*114f0*/  ULDC UR5, c[0x0][0x404] ;  /* 0x0001010000057ab9 */ /* 0x000fe20000000800 */
[----:B------:R-:W-:Y:S01]  /*11500*/  UIADD3 UR6, UR6, UR4, URZ ;  /* 0x0000000406067290 */ /* 0x000fe2000fffe03f */
[----:B------:R-:W-:-:S02]  /*11510*/  ULDC UR7, c[0x0][0x2e0] ;  /* 0x0000b80000077ab9 */ /* 0x000fc40000000800 */
[----:B------:R-:W-:Y:S01]  /*11520*/  ULDC UR4, c[0x0][0x288] ;  /* 0x0000a20000047ab9 */ /* 0x000fe20000000800 */
[----:B------:R-:W-:Y:S02]  /*11530*/  USHF.L.U32 UR45, UR6, 0x7, URZ ;  /* 0x00000007062d7899 */ /* 0x000fe4000800063f */
[----:B------:R-:W-:Y:S02]  /*11540*/  USEL UR6, UR5, 0x1, UP0 ;  /* 0x0000000105067887 */ /* 0x000fe40008000000 */
[----:B------:R-:W-:Y:S02]  /*11550*/  UIADD3 UR5, UR45, 0xcf, -UR4 ;  /* 0x000000cf2d057890 */ /* 0x000fe4000fffe804 */
[----:B------:R-:W-:Y:S02]  /*11560*/  UIMAD UR4, UR6, UR7, 0x4f ;  /* 0x0000004f060474a4 */ /* 0x000fe4000f8e0207 */
[----:B------:R-:W-:Y:S02]  /*11570*/  UIMAD UR6, UR6, UR7, UR5 ;  /* 0x00000007060672a4 */ /* 0x000fe4000f8e0205 */
[----:B------:R-:W-:Y:S01]  /*11580*/  UIMAD.WIDE UR4, UR4, 0x66666667, URZ ;  /* 0x66666667040478a5 */ /* 0x000fe2000f8e023f */
[----:B------:R-:W-:Y:S01]  /*11590*/  ULDC UR10, c[0x0][0xdc4] ;  /* 0x00037100000a7ab9 */ /* 0x000fe20000000800 */
[----:B------:R-:W-:-:S02]  /*115a0*/  UIMAD.WIDE UR6, UR6, 0x66666667, URZ ;  /* 0x66666667060678a5 */ /* 0x000fc4000f8e023f */
[----:B------:R-:W-:Y:S02]  /*115b0*/  UIMAD UR10, UR8, UR10, UR9 ;  /* 0x0000000a080a72a4 */ /* 0x000fe4000f8e0209 */
[----:B------:R-:W-:Y:S01]  /*115c0*/  USHF.R.U32.HI UR6, URZ, 0x1f, UR7 ;  /* 0x0000001f3f067899 */ /* 0x000fe20008011607 */
[----:B------:R-:W-:Y:S01]  /*115d0*/  UMOV UR8, UR5 ;  /* 0x0000000500087c82 */ /* 0x000fe20008000000 */
[----:B------:R-:W-:Y:S01]  /*115e0*/  ULDC UR11, c[0x0][0xdb8] ;  /* 0x00036e00000b7ab9 */ /* 0x000fe20000000800 */
[----:B------:R-:W-:Y:S02]  /*115f0*/  USHF.R.U32.HI UR9, URZ, 0x1f, UR8 ;  /* 0x0000001f3f097899 */ /* 0x000fe40008011608 */
[----:B------:R-:W-:Y:S02]  /*11600*/  ULEA.HI.SX32 UR6, UR7, UR6, 0x1b ;  /* 0x0000000607067291 */ /* 0x000fe4000f8fda3f */
[----:B------:R-:W-:Y:S02]  /*11610*/  ULEA.HI.SX32 UR9, UR8, UR9, 0x1b ;  /* 0x0000000908097291 */ /* 0x000fe4000f8fda3f */
[----:B------:R-:W-:-:S02]  /*11620*/  UISETP.NE.AND UP1, UPT, UR11, 0x1, UPT ;  /* 0x000000010b00788c */ /* 0x000fc4000bf25270 */
[----:B------:R-:W-:Y:S01]  /*11630*/  UISETP.LT.AND UP0, UPT, UR9, UR6, UPT ;  /* 0x000000060900728c */ /* 0x000fe2000bf01270 */
[----:B------:R-:W-:-:S03]  /*11640*/  UMOV UR47, UR10 ;  /* 0x0000000a002f7c82 */ /* 0x000fc60008000000 */
[----:B------:R-:W-:-:S05]  /*11650*/  USEL UR41, UR9, UR6, UP0 ;  /* 0x0000000609297287 */ /* 0x000fca0008000000 */
[----:B------:R-:W-:Y:S01]  /*11660*/  @UP1 ULDC UR12, c[0x0][0xdbc] ;  /* 0x00036f00000c1ab9 */ /* 0x000fe20000000800 */
[----:B------:R-:W-:Y:S01]  /*11670*/  ISETP.LT.AND P0, PT, RZ, UR41, PT ;  /* 0x00000029ff007c0c */ /* 0x000fe2000bf01270 */
[----:B------:R-:W-:Y:S01]  /*11680*/  UIMAD.WIDE.U32 UR4, UR10, UR12, URZ ;  /* 0x0000000c0a0472a5 */ /* 0x000fe2000f8e003f */
[----:B------:R-:W-:-:S03]  /*11690*/  @UP1 ULDC UR7, c[0x0][0xdc0] ;  /* 0x0003700000071ab9 */ /* 0x000fc60000000800 */
[----:B------:R-:W-:-:S04]  /*116a0*/  @UP1 USHF.R.U32.HI UR47, URZ, UR7, UR5 ;  /* 0x000000073f2f1299 */ /* 0x000fc80008011605 */
[----:B------:R-:W-:-:S04]  /*116b0*/  UIADD3 UR46, -UR47, URZ, URZ ;  /* 0x0000003f2f2e7290 */ /* 0x000fc8000fffe13f */
[----:B------:R-:W-:Y:S01]  /*116c0*/  UIMAD UR46, UR11, UR46, UR10 ;  /* 0x0000002e0b2e72a4 */ /* 0x000fe2000f8e020a */
[----:B------:R-:W-:Y:S11]  /*116d0*/  @P0 BRA `(.L_x_2004) ;  /* 0x0000000000440947 */ /* 0x000ff60003800000 */
[----:B------:R-:W-:Y:S01]  /*116e0*/  ISETP.NE.AND P0, PT, R19, RZ, PT ;  /* 0x000000ff1300720c */ /* 0x000fe20003f05270 */
[----:B------:R-:W-:-:S12]  /*116f0*/  IMAD.MOV.U32 R13, RZ, RZ, R18 ;  /* 0x000000ffff0d7224 */ /* 0x000fd800078e0012 */
        /* <DEDUP_REMOVED lines=15> */
.L_x_2004:
        /* <DEDUP_REMOVED lines=23> */
.L_x_2006:
        /* <DEDUP_REMOVED lines=12> */
[----:B------:R-:W-:Y:S01]  /*11a20*/  MOV R7, UR9 ;  /* 0x0000000900077c02 */ /* 0x000fe20008000f00 */
[----:B------:R-:W-:Y:S01]  /*11a30*/  IMAD.U32 R10, RZ, RZ, UR4 ;  /* 0x00000004ff0a7e24 */ /* 0x000fe2000f8e00ff */
[----:B------:R-:W-:Y:S01]  /*11a40*/  MOV R11, UR5 ;  /* 0x00000005000b7c02 */ /* 0x000fe20008000f00 */
[----:B------:R-:W-:Y:S01]  /*11a50*/  IMAD.MOV.U32 R8, RZ, RZ, 0x70 ;  /* 0x00000070ff087424 */ /* 0x000fe200078e00ff */
[----:B------:R-:W-:Y:S01]  /*11a60*/  MOV R12, 0x1 ;  /* 0x00000001000c7802 */ /* 0x000fe20000000f00 */
[----:B-1----:R-:W-:-:S07]  /*11a70*/  IMAD.MOV.U32 R13, RZ, RZ, RZ ;  /* 0x000000ffff0d7224 */ /* 0x002fce00078e00ff */
[----:B------:R-:W-:-:S07]  /*11a80*/  LEPC R20, `(.L_x_2008) ;  /* 0x000000001014794e */ /* 0x000fce0000000000 */
[----:B--2---:R-:W-:Y:S05]  /*11a90*/  CALL.ABS.NOINC R2 ;  /* 0x0000000002007343 */ /* 0x004fea0003c00000 */
.L_x_2008:
        /* <DEDUP_REMOVED lines=16> */
.L_x_2007:
[----:B------:R-:W-:Y:S01]  /*11ba0*/  ULDC.64 UR4, c[0x0][0x9f8] ;  /* 0x00027e0000047ab9 */ /* 0x000fe20000000a00 */
[----:B------:R-:W-:Y:S01]  /*11bb0*/  IMAD.U32 R5, RZ, RZ, UR47 ;  /* 0x0000002fff057e24 */ /* 0x000fe2000f8e00ff */
[----:B------:R-:W-:Y:S01]  /*11bc0*/  ISETP.NE.U32.AND P0, PT, RZ, UR4, PT ;  /* 0x00000004ff007c0c */ /* 0x000fe2000bf05070 */
[----:B------:R-:W-:Y:S01]  /*11bd0*/  ULDC.64 UR6, c[0x0][0x208] ;  /* 0x0000820000067ab9 */ /* 0x000fe20000000a00 */
[----:B------:R-:W-:Y:S01]  /*11be0*/  MOV R0, UR47 ;  /* 0x0000002f00007c02 */ /* 0x000fe20008000f00 */
[----:B------:R-:W1:Y:S01]  /*11bf0*/  LDC R4, c[0x0][0x428] ;  /* 0x00010a00ff047b82 */ /* 0x000e620000000800 */
[----:B------:R-:W-:-:S13]  /*11c00*/  ISETP.NE.AND.EX P0, PT, RZ, UR5, PT, P0 ;  /* 0x00000005ff007c0c */ /* 0x000fda000bf05300 */
[----:B------:R-:W2:Y:S02]  /*11c10*/  @P0 LDC.64 R2, c[0x0][0x9f8] ;  /* 0x00027e00ff020b82 */ /* 0x000ea40000000a00 */
[----:B--2---:R-:W-:-:S05]  /*11c20*/  @P0 IMAD.WIDE R2, R5, 0x4, R2 ;  /* 0x0000000405020825 */ /* 0x004fca00078e0202 */
[----:B------:R2:W3:Y:S01]  /*11c30*/  @P0 LDG.E R0, desc[UR6][R2.64] ;  /* 0x0000000602000981 */ /* 0x0004e2000c1e1900 */
[----:B-1----:R-:W-:Y:S01]  /*11c40*/  ISETP.NE.AND P0, PT, R4, 0x1, PT ;  /* 0x000000010400780c */ /* 0x002fe20003f05270 */
[----:B------:R-:W-:Y:S01]  /*11c50*/  IMAD.U32 R4, RZ, RZ, UR46 ;  /* 0x0000002eff047e24 */ /* 0x000fe2000f8e00ff */
[----:B------:R-:W-:Y:S01]  /*11c60*/  ISETP.NE.AND P1, PT, R19, RZ, PT ;  /* 0x000000ff1300720c */ /* 0x000fe20003f25270 */
[----:B------:R-:W-:Y:S01]  /*11c70*/  UMOV UR44, URZ ;  /* 0x0000003f002c7c82 */ /* 0x000fe20008000000 */
[----:B------:R-:W-:Y:S01]  /*11c80*/  UMOV UR8, 0x40 ;  /* 0x0000004000087882 */ /* 0x000fe20000000000 */
[----:B------:R-:W-:Y:S01]  /*11c90*/  UMOV UR9, UR45 ;  /* 0x0000002d00097c82 */ /* 0x000fe20008000000 */
[----:B------:R-:W-:Y:S01]  /*11ca0*/  UMOV UR10, UR46 ;  /* 0x0000002e000a7c82 */ /* 0x000fe20008000000 */
[----:B------:R-:W-:Y:S01]  /*11cb0*/  UMOV UR11, UR47 ;  /* 0x0000002f000b7c82 */ /* 0x000fe20008000000 */
[----:B------:R-:W-:Y:S01]  /*11cc0*/  UMOV UR12, 0x80 ;  /* 0x00000080000c7882 */ /* 0x000fe20000000000 */
[----:B--2---:R-:W1:Y:S01]  /*11cd0*/  LDC.64 R2, c[0x0][0x3f8] ;  /* 0x0000fe00ff027b82 */ /* 0x004e620000000a00 */
[----:B------:R-:W-:Y:S01]  /*11ce0*/  UMOV UR13, UR45 ;  /* 0x0000002d000d7c82 */ /* 0x000fe20008000000 */
[----:B------:R-:W-:Y:S01]  /*11cf0*/  UMOV UR14, UR46 ;  /* 0x0000002e000e7c82 */ /* 0x000fe20008000000 */
[----:B------:R-:W-:Y:S01]  /*11d00*/  UMOV UR15, UR47 ;  /* 0x0000002f000f7c82 */ /* 0x000fe20008000000 */
[----:B------:R-:W-:Y:S01]  /*11d10*/  UMOV UR16, 0xc0 ;  /* 0x000000c000107882 */ /* 0x000fe20000000000 */
[----:B------:R-:W-:Y:S01]  /*11d20*/  UMOV UR17, UR45 ;  /* 0x0000002d00117c82 */ /* 0x000fe20008000000 */
[----:B------:R-:W-:Y:S01]  /*11d30*/  VOTEU.ALL UP1, P1 ;  /* 0x00000000003f7886 */ /* 0x000fe20000820000 */
[----:B------:R-:W-:Y:S01]  /*11d40*/  UMOV UR18, UR46 ;  /* 0x0000002e00127c82 */ /* 0x000fe20008000000 */
[----:B------:R-:W2:Y:S01]  /*11d50*/  @P0 LDC R5, c[0x0][0x42c] ;  /* 0x00010b00ff050b82 */ /* 0x000ea20000000800 */
[----:B------:R-:W-:Y:S01]  /*11d60*/  UMOV UR19, UR47 ;  /* 0x0000002f00137c82 */ /* 0x000fe20008000000 */
[----:B------:R-:W-:Y:S01]  /*11d70*/  UMOV UR6, 0xffffffff ;  /* 0xffffffff00067882 */ /* 0x000fe20000000000 */
[----:B------:R-:W-:-:S04]  /*11d80*/  @!UP1 UIADD3 UR4, UP0, UR42, 0x270, URZ ;  /* 0x000002702a049890 */ /* 0x000fc8000ff1e03f */
[----:B------:R-:W-:Y:S01]  /*11d90*/  @!UP1 UIADD3.X UR5, URZ, UR43, URZ, UP0, !UPT ;  /* 0x0000002b3f059290 */ /* 0x000fe200087fe43f */
[----:B------:R-:W4:Y:S08]  /*11da0*/  @P0 LDC R6, c[0x0][0x430] ;  /* 0x00010c00ff060b82 */ /* 0x000f300000000800 */
[----:B------:R1:W-:Y:S01]  /*11db0*/  @!UP1 UTMAPF.L2.4D [UR44], [UR4] ;  /* 0x0000002c040095b8 */ /* 0x0003e20008018000 */
[----:B--2---:R-:W-:Y:S01]  /*11dc0*/  @P0 IMAD.HI.U32 R5, R5, UR46, RZ ;  /* 0x0000002e05050c27 */ /* 0x004fe2000f8e00ff */
[----:B------:R2:W-:Y:S04]  /*11dd0*/  @!UP1 UTMAPF.L2.4D [UR8], [UR4] ;  /* 0x00000008040095b8 */ /* 0x0005e80008018000 */
[----:B----4-:R-:W-:Y:S01]  /*11de0*/  @P0 SHF.R.U32.HI R4, RZ, R6, R5 ;  /* 0x00000006ff040219 */ /* 0x010fe20000011605 */
[----:B------:R2:W-:Y:S01]  /*11df0*/  @!UP1 UTMAPF.L2.4D [UR12], [UR4] ;  /* 0x0000000c040095b8 */ /* 0x0005e20008018000 */
[----:B-1----:R-:W-:-:S02]  /*11e00*/  ISETP.NE.U32.AND P0, PT, R2, RZ, PT ;  /* 0x000000ff0200720c */ /* 0x002fc40003f05070 */
[----:B------:R-:W-:Y:S02]  /*11e10*/  MOV R5, UR41 ;  /* 0x0000002900057c02 */ /* 0x000fe40008000f00 */
[----:B------:R-:W-:Y:S01]  /*11e20*/  ISETP.NE.AND.EX P0, PT, R3, RZ, PT, P0 ;  /* 0x000000ff0300720c */ /* 0x000fe20003f05300 */
[----:B------:R2:W-:Y:S02]  /*11e30*/  @!UP1 UTMAPF.L2.4D [UR16], [UR4] ;  /* 0x00000010040095b8 */ /* 0x0005e40008018000 */
[----:B------:R-:W-:Y:S01]  /*11e40*/  VIADD R5, R5, 0xffffffff ;  /* 0xffffffff05057836 */ /* 0x000fe20000000000 */
[----:B---3--:R-:W-:Y:S01]  /*11e50*/  SEL R6, R0, RZ, !P0 ;  /* 0x000000ff00067207 */ /* 0x008fe20004000000 */
[----:B--2---:R-:W-:Y:S08]  /*11e60*/  BRA.DIV UR6, `(.L_x_2009) ;  /* 0x0000002a06707947 */ /* 0x004ff0000b800000 */
.L_x_2060:
[----:B------:R-:W-:Y:S01]  /*11e70*/  UMOV UR4, 0xffffffff ;  /* 0xffffffff00047882 */ /* 0x000fe20000000000 */
[----:B------:R-:W-:Y:S02]  /*11e80*/  SHF.R.S32.HI R12, RZ, 0x1f, R0 ;  /* 0x0000001fff0c7819 */ /* 0x000fe40000011400 */
[----:B------:R-:W-:Y:S05]  /*11e90*/  BRA.DIV UR4, `(.L_x_2010) ;  /* 0x0000002a04907947 */ /* 0x000fea000b800000 */
[----:B------:R-:W-:-:S13]  /*11ea0*/  ELECT P6, URZ, PT ;  /* 0x00000000003f782f */ /* 0x000fda00038c0000 */
.L_x_2063:
[----:B------:R-:W-:Y:S05]  /*11eb0*/  @!P6 BRA `(.L_x_2011) ;  /* 0x000000040004e947 */ /* 0x000fea0003800000 */
[----:B------:R-:W-:Y:S01]  /*11ec0*/  MOV R6, R0 ;  /* 0x0000000000067202 */ /* 0x000fe20000000f00 */
[----:B------:R-:W-:Y:S06]  /*11ed0*/  @!P0 BRA `(.L_x_2012) ;  /* 0x00000000004c8947 */ /* 0x000fec0003800000 */
[----:B------:R-:W1:Y:S01]  /*11ee0*/  LDC R11, c[0x0][0x41c] ;  /* 0x00010700ff0b7b82 */ /* 0x000e620000000800 */
[----:B------:R-:W-:Y:S01]  /*11ef0*/  IMAD.MOV.U32 R10, RZ, RZ, R5 ;  /* 0x000000ffff0a7224 */ /* 0x000fe200078e0005 */
        /* <DEDUP_REMOVED lines=8> */
[----:B------:R-:W-:Y:S02]  /*11f80*/  SHF.R.S32.HI R7, RZ, 0x1f, R10 ;  /* 0x0000001fff077819 */ /* 0x000fe4000001140a */
[----:B------:R-:W-:-:S05]  /*11f90*/  MOV R6, R10 ;  /* 0x0000000a00067202 */ /* 0x000fca0000000f00 */
[----:B------:R-:W-:-:S04]  /*11fa0*/  IMAD.WIDE.U32 R6, R0, UR4, R6 ;  /* 0x0000000400067c25 */ /* 0x000fc8000f8e0006 */
[----:B------:R-:W-:Y:S01]  /*11fb0*/  IMAD.IADD R7, R7, 0x1, R9 ;  /* 0x0000000107077824 */ /* 0x000fe200078e0209 */
[----:B------:R-:W-:-:S04]  /*11fc0*/  LEA R8, P2, R6, R2, 0x2 ;  /* 0x0000000206087211 */ /* 0x000fc800078410ff */
[----:B------:R-:W-:-:S05]  /*11fd0*/  LEA.HI.X R9, R6, R3, R7, 0x2, P2 ;  /* 0x0000000306097211 */ /* 0x000fca00010f1407 */
[----:B------:R1:W5:Y:S01]  /*11fe0*/  LDG.E R6, desc[UR6][R8.64] ;  /* 0x0000000608067981 */ /* 0x000362000c1e1900 */
[----:B------:R-:W-:-:S05]  /*11ff0*/  IADD3 R10, -R10, RZ, RZ ;  /* 0x000000ff0a0a7210 */ /* 0x000fca0007ffe1ff */
[----:B------:R-:W-:-:S07]  /*12000*/  IMAD R5, R11, R10, R5 ;  /* 0x0000000a0b057224 */ /* 0x000fce00078e0205 */
.L_x_2012:
[----:B------:R-:W2:Y:S01]  /*12010*/  S2R R7, SR_TID.X ;  /* 0x0000000000077919 */ /* 0x000ea20000002100 */
[----:B-1----:R-:W-:Y:S02]  /*12020*/  LEA R8, R16, UR40, 0x3 ;  /* 0x0000002810087c11 */ /* 0x002fe4000f8e18ff */
[----:B--2---:R-:W-:Y:S02]  /*12030*/  LOP3.LUT R9, R7, 0x7f, RZ, 0xc0, !PT ;  /* 0x0000007f07097812 */ /* 0x004fe400078ec0ff */
[----:B------:R-:W-:Y:S02]  /*12040*/  SHF.L.U32 R7, R17, 0x1f, RZ ;  /* 0x0000001f11077819 */ /* 0x000fe400000006ff */
[----:B------:R-:W-:Y:S02]  /*12050*/  ISETP.NE.AND P3, PT, R9, RZ, PT ;  /* 0x000000ff0900720c */ /* 0x000fe40003f65270 */
[----:B------:R-:W1:Y:S02]  /*12060*/  SYNCS.PHASECHK.TRANS64.TRYWAIT P2, [R8+URZ+0x38840], R7 ;  /* 0x03884007080075a7 */ /* 0x000e64000804017f */
[----:B-1----:R-:W-:Y:S09]  /*12070*/  @!P2 BRA `(.L_x_2013) ;  /* 0x000000280038a947 */ /* 0x002ff20003800000 */
.L_x_2064:
[----:B------:R-:W-:Y:S05]  /*12080*/  @P3 BRA `(.L_x_2014) ;  /* 0x0000000000143947 */ /* 0x000fea0003800000 */
[----:B------:R-:W-:Y:S01]  /*12090*/  ISETP.NE.AND P2, PT, R19, RZ, PT ;  /* 0x000000ff1300720c */ /* 0x000fe20003f45270 */
[----:B-1----:R-:W-:-:S04]  /*120a0*/  IMAD.MOV.U32 R7, RZ, RZ, 0xa000 ;  /* 0x0000a000ff077424 */ /* 0x002fc800078e00ff */
[----:B------:R2:W-:Y:S08]  /*120b0*/  SYNCS.ARRIVE.TRANS64 RZ, [R8+URZ+0x38830], R7 ;  /* 0x0388300708ff79a7 */ /* 0x0005f0000800003f */
[----:B------:R-:W-:Y:S05]  /*120c0*/  @!P2 BRA `(.L_x_2014) ;  /* 0x000000000004a947 */ /* 0x000fea0003800000 */
[----:B------:R-:W-:Y:S01]  /*120d0*/  BPT.TRAP 0x1 ;  /* 0x000000040000795c */ /* 0x000fe20000300000 */
.L_x_2014:
        /* <DEDUP_REMOVED lines=11> */
[----:B------:R-:W-:Y:S02]  /*12190*/  UIMAD UR14, UR14, 0xa000, UR40 ;  /* 0x0000a0000e0e78a4 */ /* 0x000fe4000f8e0228 */
[----:B------:R-:W-:Y:S02]  /*121a0*/  UIADD3 UR9, UR9, 0x38830, URZ ;  /* 0x0003883009097890 */ /* 0x000fe4000fffe03f */
[----:B------:R-:W-:Y:S02]  /*121b0*/  UIMAD UR11, UR11, 0x50, URZ ;  /* 0x000000500b0b78a4 */ /* 0x000fe4000f8e023f */
[----:B------:R-:W-:Y:S02]  /*121c0*/  UIADD3 UR8, UR14, 0x24400, URZ ;  /* 0x000244000e087890 */ /* 0x000fe4000fffe03f */
[----:B------:R-:W-:Y:S02]  /*121d0*/  UIADD3 UR15, UR14, 0x26c00, URZ ;  /* 0x00026c000e0f7890 */ /* 0x000fe4000fffe03f */
[----:B------:R-:W-:-:S02]  /*121e0*/  UIADD3 UR17, UR14, 0x29400, URZ ;  /* 0x000294000e117890 */ /* 0x000fc4000fffe03f */
[----:B------:R-:W-:-:S03]  /*121f0*/  UIADD3 UR18, UR14, 0x2bc00, URZ ;  /* 0x0002bc000e127890 */ /* 0x000fc6000fffe03f */
[----:B------:R3:W-:Y:S01]  /*12200*/  UTMALDG.4D [UR8], [UR4], desc[UR6] ;  /* 0x00000608040075b4 */ /* 0x0007e20008019000 */
[----:B------:R-:W-:Y:S01]  /*12210*/  UMOV UR14, 0x80 ;  /* 0x00000080000e7882 */ /* 0x000fe20000000000 */
[----:B---3--:R-:W-:Y:S01]  /*12220*/  UMOV UR8, UR15 ;  /* 0x0000000f00087c82 */ /* 0x008fe20008000000 */
[----:B------:R-:W-:Y:S02]  /*12230*/  UMOV UR10, UR16 ;  /* 0x00000010000a7c82 */ /* 0x000fe40008000000 */
[----:B------:R3:W-:Y:S02]  /*12240*/  UTMALDG.4D [UR8], [UR4], desc[UR6] ;  /* 0x00000608040075b4 */ /* 0x0007e40008019000 */
[----:B---3--:R-:W-:Y:S01]  /*12250*/  UMOV UR8, UR17 ;  /* 0x0000001100087c82 */ /* 0x008fe20008000000 */
[----:B------:R-:W-:Y:S01]  /*12260*/  UMOV UR10, UR14 ;  /* 0x0000000e000a7c82 */ /* 0x000fe20008000000 */
[----:B------:R-:W-:Y:S01]  /*12270*/  UMOV UR14, 0xc0 ;  /* 0x000000c0000e7882 */ /* 0x000fe20000000000 */
[----:B------:R3:W-:Y:S02]  /*12280*/  UTMALDG.4D [UR8], [UR4], desc[UR6] ;  /* 0x00000608040075b4 */ /* 0x0007e40008019000 */
[----:B---3--:R-:W-:Y:S01]  /*12290*/  UMOV UR8, UR18 ;  /* 0x0000001200087c82 */ /* 0x008fe20008000000 */
[----:B------:R-:W-:-:S02]  /*122a0*/  UMOV UR10, UR14 ;  /* 0x0000000e000a7c82 */ /* 0x000fc40008000000 */
[----:B------:R3:W-:Y:S02]  /*122b0*/  UTMALDG.4D [UR8], [UR4], desc[UR6] ;  /* 0x00000608040075b4 */ /* 0x0007e40008019000 */
[----:B---3--:R-:W-:Y:S01]  /*122c0*/  NOP ;  /* 0x0000000000007918 */ /* 0x008fe20000000000 */
.L_x_2011:
        /* <DEDUP_REMOVED lines=9> */
[----:B-12---:R-:W-:Y:S01]  /*12360*/  @P2 MOV R7, 0x10000 ;  /* 0x0001000000072802 */ /* 0x006fe20000000f00 */
        /* <DEDUP_REMOVED lines=13> */
[----:B-1----:R-:W-:Y:S01]  /*12440*/  IMAD.U32 R7, RZ, RZ, UR14 ;  /* 0x0000000eff077e24 */ /* 0x002fe2000f8e00ff */
        /* <DEDUP_REMOVED lines=21> */
.L_x_2065:
[----:B------:R-:W-:-:S06]  /*125a0*/  UISETP.GE.AND UP0, UPT, UR41, 0x2, UPT ;  /* 0x000000022900788c */ /* 0x000fcc000bf06270 */
[----:B------:R-:W-:-:S13]  /*125b0*/  PLOP3.LUT P2, PT, PT, PT, UP0, 0x80, 0x0 ;  /* 0x000000000000781c */ /* 0x000fda0003f4f008 */
[----:B------:R-:W-:Y:S05]  /*125c0*/  @!P2 BRA `(.L_x_2016) ;  /* 0x0000001400c8a947 */ /* 0x000fea0003800000 */
[----:B------:R-:W-:Y:S02]  /*125d0*/  ULOP3.LUT UR4, UR41, 0x1, URZ, 0xc0, !UPT ;  /* 0x0000000129047892 */ /* 0x000fe4000f8ec03f */
[----:B------:R-:W-:Y:S02]  /*125e0*/  UIADD3 UR48, UR41, -0x2, URZ ;  /* 0xfffffffe29307890 */ /* 0x000fe4000fffe03f */
[----:B------:R-:W-:Y:S01]  /*125f0*/  UISETP.NE.U32.AND UP0, UPT, UR4, 0x1, UPT ;  /* 0x000000010400788c */ /* 0x000fe2000bf05070 */
[----:B------:R-:W-:-:S03]  /*12600*/  ULDC.64 UR38, c[0x0][0x408] ;  /* 0x0001020000267ab9 */ /* 0x000fc60000000a00 */
[----:B-1----:R-:W-:Y:S02]  /*12610*/  MOV R7, UR48 ;  /* 0x0000003000077c02 */ /* 0x002fe40008000f00 */
[----:B------:R-:W-:-:S13]  /*12620*/  PLOP3.LUT P2, PT, PT, PT, UP0, 0x80, 0x0 ;  /* 0x000000000000781c */ /* 0x000fda0003f4f008 */
[----:B------:R-:W-:Y:S05]  /*12630*/  @!P2 BRA `(.L_x_2017) ;  /* 0x0000000400f0a947 */ /* 0x000fea0003800000 */
        /* <DEDUP_REMOVED lines=8> */
[----:B------:R-:W-:Y:S01]  /*126c0*/  IMAD.U32 R8, RZ, RZ, UR48 ;  /* 0x00000030ff087e24 */ /* 0x000fe2000f8e00ff */
[----:B------:R-:W-:Y:S06]  /*126d0*/  @!P0 BRA `(.L_x_2020) ;  /* 0x0000000000548947 */ /* 0x000fec0003800000 */
[----:B------:R-:W-:Y:S01]  /*126e0*/  ULDC UR7, c[0x0][0x41c] ;  /* 0x0001070000077ab9 */ /* 0x000fe20000000800 */
[----:B------:R-:W-:Y:S01]  /*126f0*/  UMOV UR6, UR48 ;  /* 0x0000003000067c82 */ /* 0x000fe20008000000 */
[----:B------:R-:W-:Y:S01]  /*12700*/  UISETP.NE.AND UP0, UPT, UR7, 0x1, UPT ;  /* 0x000000010700788c */ /* 0x000fe2000bf05270 */
[----:B------:R-:W-:-:S10]  /*12710*/  ULDC.64 UR10, c[0x0][0x208] ;  /* 0x00008200000a7ab9 */ /* 0x000fd40000000a00 */
[----:B------:R-:W-:Y:S02]  /*12720*/  @UP0 ULDC.64 UR8, c[0x0][0x420] ;  /* 0x0001080000080ab9 */ /* 0x000fe40000000a00 */
[----:B------:R-:W-:-:S04]  /*12730*/  UIMAD.WIDE.U32 UR4, UR48, UR8, URZ ;  /* 0x00000008300472a5 */ /* 0x000fc8000f8e003f */
[----:B------:R-:W-:-:S03]  /*12740*/  @UP0 USHF.R.U32.HI UR6, URZ, UR9, UR5 ;  /* 0x000000093f060299 */ /* 0x000fc60008011605 */
[----:B------:R-:W-:Y:S01]  /*12750*/  ULDC.64 UR8, c[0x0][0x408] ;  /* 0x0001020000087ab9 */ /* 0x000fe20000000a00 */
[----:B------:R-:W-:Y:S01]  /*12760*/  USHF.R.S32.HI UR4, URZ, 0x1f, UR6 ;  /* 0x0000001f3f047899 */ /* 0x000fe20008011406 */
[----:B------:R-:W-:Y:S01]  /*12770*/  IMAD R11, R12, UR8, RZ ;  /* 0x000000080c0b7c24 */ /* 0x000fe2000f8e02ff */
[----:B------:R-:W-:-:S03]  /*12780*/  MOV R8, UR6 ;  /* 0x0000000600087c02 */ /* 0x000fc60008000f00 */
[C---:B------:R-:W-:Y:S02]  /*12790*/  IMAD R11, R0.reuse, UR9, R11 ;  /* 0x00000009000b7c24 */ /* 0x040fe4000f8e020b */
[----:B------:R-:W-:Y:S02]  /*127a0*/  IMAD.U32 R9, RZ, RZ, UR4 ;  /* 0x00000004ff097e24 */ /* 0x000fe4000f8e00ff */
[----:B------:R-:W-:-:S03]  /*127b0*/  IMAD.WIDE.U32 R8, R0, UR8, R8 ;  /* 0x0000000800087c25 */ /* 0x000fc6000f8e0008 */
[----:B------:R-:W-:Y:S02]  /*127c0*/  LEA R2, P2, R8, R2, 0x2 ;  /* 0x0000000208027211 */ /* 0x000fe400078410ff */
[----:B------:R-:W-:-:S04]  /*127d0*/  IADD3 R9, R11, R9, RZ ;  /* 0x000000090b097210 */ /* 0x000fc80007ffe0ff */
[----:B------:R-:W-:-:S05]  /*127e0*/  LEA.HI.X R3, R8, R3, R9, 0x2, P2 ;  /* 0x0000000308037211 */ /* 0x000fca00010f1409 */
[----:B------:R1:W5:Y:S01]  /*127f0*/  LDG.E R9, desc[UR10][R2.64] ;  /* 0x0000000a02097981 */ /* 0x000362000c1e1900 */
[----:B------:R-:W-:-:S04]  /*12800*/  UIADD3 UR4, -UR6, URZ, URZ ;  /* 0x0000003f06047290 */ /* 0x000fc8000fffe13f */
[----:B------:R-:W-:-:S06]  /*12810*/  UIMAD UR4, UR7, UR4, UR48 ;  /* 0x00000004070472a4 */ /* 0x000fcc000f8e0230 */
[----:B-1----:R-:W-:-:S07]  /*12820*/  IMAD.U32 R8, RZ, RZ, UR4 ;  /* 0x00000004ff087e24 */ /* 0x002fce000f8e00ff */
.L_x_2020:
[----:B------:R-:W1:Y:S01]  /*12830*/  S2R R2, SR_TID.X ;  /* 0x0000000000027919 */ /* 0x000e620000002100 */
[----:B------:R-:W-:Y:S02]  /*12840*/  LEA R3, R7, UR40, 0x3 ;  /* 0x0000002807037c11 */ /* 0x000fe4000f8e18ff */
[----:B-1----:R-:W-:Y:S02]  /*12850*/  LOP3.LUT R11, R2, 0x7f, RZ, 0xc0, !PT ;  /* 0x0000007f020b7812 */ /* 0x002fe400078ec0ff */
[----:B------:R-:W-:Y:S02]  /*12860*/  SHF.L.U32 R2, R10, 0x1f, RZ ;  /* 0x0000001f0a027819 */ /* 0x000fe400000006ff */
[----:B------:R-:W-:Y:S02]  /*12870*/  ISETP.NE.AND P2, PT, R11, RZ, PT ;  /* 0x000000ff0b00720c */ /* 0x000fe40003f45270 */
[----:B------:R-:W1:Y:S02]  /*12880*/  SYNCS.PHASECHK.TRANS64.TRYWAIT P3, [R3+URZ+0x38840], R2 ;  /* 0x03884002030075a7 */ /* 0x000e64000806017f */
[----:B-1----:R-:W-:Y:S09]  /*12890*/  @!P3 BRA `(.L_x_2021) ;  /* 0x00000020005cb947 */ /* 0x002ff20003800000 */
.L_x_2066:
[----:B------:R-:W-:Y:S05]  /*128a0*/  @P2 BRA `(.L_x_2022) ;  /* 0x0000000000142947 */ /* 0x000fea0003800000 */
[----:B------:R-:W-:Y:S02]  /*128b0*/  ISETP.NE.AND P3, PT, R19, RZ, PT ;  /* 0x000000ff1300720c */ /* 0x000fe40003f65270 */
[----:B-1----:R-:W-:-:S04]  /*128c0*/  MOV R2, 0xa000 ;  /* 0x0000a00000027802 */ /* 0x002fc80000000f00 */
[----:B------:R2:W-:Y:S07]  /*128d0*/  SYNCS.ARRIVE.TRANS64 RZ, [R3+URZ+0x38830], R2 ;  /* 0x0388300203ff79a7 */ /* 0x0005ee000800003f */
[----:B------:R-:W-:Y:S05]  /*128e0*/  @!P3 BRA `(.L_x_2022) ;  /* 0x000000000004b947 */ /* 0x000fea0003800000 */
[----:B------:R-:W-:Y:S01]  /*128f0*/  BPT.TRAP 0x1 ;  /* 0x000000040000795c */ /* 0x000fe20000300000 */
.L_x_2022:
        /* <DEDUP_REMOVED lines=12> */
[----:B-12---:R-:W-:Y:S01]  /*129c0*/  SHF.L.U32 R3, R17, 0x1f, RZ ;  /* 0x0000001f11037819 */ /* 0x006fe200000006ff */
[----:B------:R-:W-:-:S02]  /*129d0*/  UIMAD UR14, UR14, 0xa000, UR40 ;  /* 0x0000a0000e0e78a4 */ /* 0x000fc4000f8e0228 */
[----:B------:R-:W-:Y:S02]  /*129e0*/  UIADD3 UR9, UR9, 0x38830, URZ ;  /* 0x0003883009097890 */ /* 0x000fe4000fffe03f */
[----:B------:R-:W-:Y:S01]  /*129f0*/  UIMAD UR11, UR11, 0x50, URZ ;  /* 0x000000500b0b78a4 */ /* 0x000fe2000f8e023f */
        /* <DEDUP_REMOVED lines=19> */
.L_x_2067:
[----:B------:R-:W-:Y:S05]  /*12b30*/  @P2 BRA `(.L_x_2024) ;  /* 0x0000000000182947 */ /* 0x000fea0003800000 */
[----:B------:R-:W-:Y:S01]  /*12b40*/  ISETP.NE.AND P2, PT, R19, RZ, PT ;  /* 0x000000ff1300720c */ /* 0x000fe20003f45270 */
[----:B-1----:R-:W-:Y:S01]  /*12b50*/  IMAD.MOV.U32 R3, RZ, RZ, 0xa000 ;  /* 0x0000a000ff037424 */ /* 0x002fe200078e00ff */
[----:B------:R-:W-:-:S04]  /*12b60*/  LEA R2, R16, UR40, 0x3 ;  /* 0x0000002810027c11 */ /* 0x000fc8000f8e18ff */
[----:B------:R2:W-:Y:S07]  /*12b70*/  SYNCS.ARRIVE.TRANS64 RZ, [R2+URZ+0x38850], R3 ;  /* 0x0388500302ff79a7 */ /* 0x0005ee000800003f */
[----:B------:R-:W-:Y:S05]  /*12b80*/  @!P2 BRA `(.L_x_2024) ;  /* 0x000000000004a947 */ /* 0x000fea0003800000 */
[----:B------:R-:W-:Y:S01]  /*12b90*/  BPT.TRAP 0x1 ;  /* 0x000000040000795c */ /* 0x000fe20000300000 */
.L_x_2024:
        /* <DEDUP_REMOVED lines=10> */
[----:B------:R-:W-:Y:S01]  /*12c40*/  MOV R6, R9 ;  /* 0x0000000900067202 */ /* 0x000fe20000000f00 */
[----:B------:R-:W-:-:S02]  /*12c50*/  IMAD.MOV.U32 R5, RZ, RZ, R8 ;  /* 0x000000ffff057224 */ /* 0x000fc400078e0008 */
[----:B------:R-:W-:Y:S02]  /*12c60*/  UIMAD UR16, UR9, 0xa000, UR40 ;  /* 0x0000a000091078a4 */ /* 0x000fe4000f8e0228 */
[----:B------:R-:W-:Y:S02]  /*12c70*/  ULEA UR9, UR9, UR40, 0x3 ;  /* 0x0000002809097291 */ /* 0x000fe4000f8e183f */
[----:B------:R-:W-:Y:S02]  /*12c80*/  UIMAD UR11, UR11, 0x50, URZ ;  /* 0x000000500b0b78a4 */ /* 0x000fe4000f8e023f */
[----:B------:R-:W-:Y:S02]  /*12c90*/  UIADD3 UR8, UR16, 0x400, URZ ;  /* 0x0000040010087890 */ /* 0x000fe4000fffe03f */
[----:B------:R-:W-:Y:S02]  /*12ca0*/  UIADD3 UR9, UR9, 0x38850, URZ ;  /* 0x0003885009097890 */ /* 0x000fe4000fffe03f */
[----:B------:R-:W-:-:S02]  /*12cb0*/  UIADD3 UR14, UR16, 0x2c00, URZ ;  /* 0x00002c00100e7890 */ /* 0x000fc4000fffe03f */
[----:B------:R-:W-:Y:S02]  /*12cc0*/  UIADD3 UR15, UR16, 0x5400, URZ ;  /* 0x00005400100f7890 */ /* 0x000fe4000fffe03f */
[----:B------:R-:W-:-:S03]  /*12cd0*/  UIADD3 UR16, UR16, 0x7c00, URZ ;  /* 0x00007c0010107890 */ /* 0x000fc6000fffe03f */
[----:B------:R3:W-:Y:S02]  /*12ce0*/  UTMALDG.4D [UR8], [UR4], desc[UR6] ;  /* 0x00000608040075b4 */ /* 0x0007e40008019000 */
[----:B---3--:R-:W-:Y:S01]  /*12cf0*/  UMOV UR8, UR14 ;  /* 0x0000000e00087c82 */ /* 0x008fe20008000000 */
[----:B------:R-:W-:Y:S01]  /*12d00*/  UMOV UR10, UR17 ;  /* 0x00000011000a7c82 */ /* 0x000fe20008000000 */
[----:B------:R-:W-:Y:S01]  /*12d10*/  UMOV UR14, 0x80 ;  /* 0x00000080000e7882 */ /* 0x000fe20000000000 */
        /* <DEDUP_REMOVED lines=9> */
.L_x_2019:
[----:B------:R-:W-:Y:S05]  /*12db0*/  BSYNC B0 ;  /* 0x0000000000007941 */ /* 0x000fea0003800000 */
.L_x_2018:
[----:B------:R-:W-:Y:S01]  /*12dc0*/  UIADD3 UR4, UR41, -0x3, URZ ;  /* 0xfffffffd29047890 */ /* 0x000fe2000fffe03f */
[----:B------:R-:W-:Y:S01]  /*12dd0*/  MOV R16, R7 ;  /* 0x0000000700107202 */ /* 0x000fe20000000f00 */
[----:B------:R-:W-:-:S04]  /*12de0*/  IMAD.MOV.U32 R17, RZ, RZ, R10 ;  /* 0x000000ffff117224 */ /* 0x000fc800078e000a */
[----:B------:R-:W-:-:S07]  /*12df0*/  MOV R7, UR4 ;  /* 0x0000000400077c02 */ /* 0x000fce0008000f00 */
.L_x_2017:
[----:B------:R-:W-:Y:S01]  /*12e00*/  ISETP.NE.AND P2, PT, RZ, UR48, PT ;  /* 0x00000030ff007c0c */ /* 0x000fe2000bf45270 */
[----:B------:R-:W-:-:S12]  /*12e10*/  BSSY B0, `(.L_x_2016) ;  /* 0x00000ed000007945 */ /* 0x000fd80003800000 */
[----:B------:R-:W-:Y:S05]  /*12e20*/  @!P2 BRA `(.L_x_2025) ;  /* 0x0000000c00aca947 */ /* 0x000fea0003800000 */
[----:B------:R-:W-:-:S07]  /*12e30*/  IMAD.MOV.U32 R8, RZ, RZ, R6 ;  /* 0x000000ffff087224 */ /* 0x000fce00078e0006 */
.L_x_2040:
[----:B------:R-:W-:Y:S01]  /*12e40*/  IADD3 R10, R16, 0x1, RZ ;  /* 0x00000001100a7810 */ /* 0x000fe20007ffe0ff */
[----:B------:R-:W-:Y:S05]  /*12e50*/  YIELD ;  /* 0x0000000000007946 */ /* 0x000fea0003800000 */
[----:B------:R-:W-:Y:S01]  /*12e60*/  ISETP.NE.AND P2, PT, R10, 0x2, PT ;  /* 0x000000020a00780c */ /* 0x000fe20003f45270 */
[----:B------:R-:W-:Y:S03]  /*12e70*/  BSSY B1, `(.L_x_2026) ;  /* 0x0000070000017945 */ /* 0x000fe60003800000 */
[----:B-12---:R-:W-:-:S02]  /*12e80*/  SEL R2, RZ, 0x1, P2 ;  /* 0x00000001ff027807 */ /* 0x006fc40001000000 */
        /* <DEDUP_REMOVED lines=17> */
[----:B------:R-:W1:Y:S01]  /*12fa0*/  LDC.64 R8, c[0x0][0x3f8] ;  /* 0x0000fe00ff087b82 */ /* 0x000e620000000a00 */
[----:B------:R-:W-:-:S05]  /*12fb0*/  IMAD.WIDE.U32 R2, R0, UR38, R2 ;  /* 0x0000002600027c25 */ /* 0x000fca000f8e0002 */
[----:B------:R-:W-:Y:S02]  /*12fc0*/  IADD3 R14, R14, R3, RZ ;  /* 0x000000030e0e7210 */ /* 0x000fe40007ffe0ff */
[----:B-1----:R-:W-:-:S04]  /*12fd0*/  LEA R8, P2, R2, R8, 0x2 ;  /* 0x0000000802087211 */ /* 0x002fc800078410ff */
[----:B------:R-:W-:-:S05]  /*12fe0*/  LEA.HI.X R9, R2, R9, R14, 0x2, P2 ;  /* 0x0000000902097211 */ /* 0x000fca00010f140e */
[----:B------:R1:W5:Y:S04]  /*12ff0*/  LDG.E R8, desc[UR4][R8.64] ;  /* 0x0000000408087981 */ /* 0x000368000c1e1900 */
.L_x_2028:
[----:B------:R-:W1:Y:S01]  /*13000*/  S2R R2, SR_TID.X ;  /* 0x0000000000027919 */ /* 0x000e620000002100 */
[----:B------:R-:W-:Y:S02]  /*13010*/  LEA R3, R10, UR40, 0x3 ;  /* 0x000000280a037c11 */ /* 0x000fe4000f8e18ff */
[----:B-1----:R-:W-:Y:S02]  /*13020*/  LOP3.LUT R9, R2, 0x7f, RZ, 0xc0, !PT ;  /* 0x0000007f02097812 */ /* 0x002fe400078ec0ff */
[----:B------:R-:W-:Y:S02]  /*13030*/  SHF.L.U32 R2, R11, 0x1f, RZ ;  /* 0x0000001f0b027819 */ /* 0x000fe400000006ff */
[----:B------:R-:W-:Y:S02]  /*13040*/  ISETP.NE.AND P2, PT, R9, RZ, PT ;  /* 0x000000ff0900720c */ /* 0x000fe40003f45270 */
[----:B------:R-:W1:Y:S02]  /*13050*/  SYNCS.PHASECHK.TRANS64.TRYWAIT P3, [R3+URZ+0x38840], R2 ;  /* 0x03884002030075a7 */ /* 0x000e64000806017f */
[----:B-1----:R-:W-:Y:S09]  /*13060*/  @!P3 BRA `(.L_x_2029) ;  /* 0x000000180090b947 */ /* 0x002ff20003800000 */
.L_x_2068:
[----:B------:R-:W-:Y:S05]  /*13070*/  @P2 BRA `(.L_x_2030) ;  /* 0x0000000000142947 */ /* 0x000fea0003800000 */
[----:B------:R-:W-:Y:S01]  /*13080*/  ISETP.NE.AND P3, PT, R19, RZ, PT ;  /* 0x000000ff1300720c */ /* 0x000fe20003f65270 */
[----:B-1----:R-:W-:-:S04]  /*13090*/  IMAD.MOV.U32 R2, RZ, RZ, 0xa000 ;  /* 0x0000a000ff027424 */ /* 0x002fc800078e00ff */
[----:B------:R2:W-:Y:S08]  /*130a0*/  SYNCS.ARRIVE.TRANS64 RZ, [R3+URZ+0x38830], R2 ;  /* 0x0388300203ff79a7 */ /* 0x0005f0000800003f */
[----:B------:R-:W-:Y:S05]  /*130b0*/  @!P3 BRA `(.L_x_2030) ;  /* 0x000000000004b947 */ /* 0x000fea0003800000 */
[----:B------:R-:W-:Y:S01]  /*130c0*/  BPT.TRAP 0x1 ;  /* 0x000000040000795c */ /* 0x000fe20000300000 */
.L_x_2030:
        /* <DEDUP_REMOVED lines=13> */
[----:B------:R-:W-:-:S02]  /*131a0*/  UIMAD UR14, UR14, 0xa000, UR40 ;  /* 0x0000a0000e0e78a4 */ /* 0x000fc4000f8e0228 */
[----:B------:R-:W-:Y:S02]  /*131b0*/  UIADD3 UR9, UR9, 0x38830, URZ ;  /* 0x0003883009097890 */ /* 0x000fe4000fffe03f */
[----:B------:R-:W-:Y:S01]  /*131c0*/  UIMAD UR11, UR11, 0x50, URZ ;  /* 0x000000500b0b78a4 */ /* 0x000fe2000f8e023f */
[----:B-12---:R-:W-:Y:S01]  /*131d0*/  LEA R2, R16, UR19, 0x3 ;  /* 0x0000001310027c11 */ /* 0x006fe2000f8e18ff */
        /* <DEDUP_REMOVED lines=18> */
.L_x_2069:
[----:B------:R-:W-:Y:S05]  /*13300*/  @P2 BRA `(.L_x_2032) ;  /* 0x0000000000142947 */ /* 0x000fea0003800000 */
[----:B------:R-:W-:Y:S02]  /*13310*/  ISETP.NE.AND P2, PT, R19, RZ, PT ;  /* 0x000000ff1300720c */ /* 0x000fe40003f45270 */
[----:B------:R-:W-:-:S04]  /*13320*/  MOV R3, 0xa000 ;  /* 0x0000a00000037802 */ /* 0x000fc80000000f00 */
[----:B------:R2:W-:Y:S07]  /*13330*/  SYNCS.ARRIVE.TRANS64 RZ, [R2+URZ+0x50], R3 ;  /* 0x0000500302ff79a7 */ /* 0x0005ee000800003f */
[----:B------:R-:W-:Y:S05]  /*13340*/  @!P2 BRA `(.L_x_2032) ;  /* 0x000000000004a947 */ /* 0x000fea0003800000 */
[----:B------:R-:W-:Y:S01]  /*13350*/  BPT.TRAP 0x1 ;  /* 0x000000040000795c */ /* 0x000fe20000300000 */
.L_x_2032:
        /* <DEDUP_REMOVED lines=13> */
[----:B------:R-:W-:-:S02]  /*13430*/  UIMAD UR14, UR14, 0xa000, UR40 ;  /* 0x0000a0000e0e78a4 */ /* 0x000fc4000f8e0228 */
[----:B------:R-:W-:Y:S02]  /*13440*/  UIMAD UR11, UR11, 0x50, URZ ;  /* 0x000000500b0b78a4 */ /* 0x000fe4000f8e023f */
[----:B------:R-:W-:Y:S02]  /*13450*/  UIADD3 UR9, UR9, 0x50, URZ ;  /* 0x0000005009097890 */ /* 0x000fe4000fffe03f */
[----:B------:R-:W-:Y:S02]  /*13460*/  UIADD3 UR8, UR14, 0x400, URZ ;  /* 0x000004000e087890 */ /* 0x000fe4000fffe03f */
[----:B------:R-:W-:Y:S02]  /*13470*/  UIADD3 UR15, UR14, 0x2c00, URZ ;  /* 0x00002c000e0f7890 */ /* 0x000fe4000fffe03f */
        /* <DEDUP_REMOVED lines=15> */
.L_x_2027:
[----:B------:R-:W-:Y:S05]  /*13570*/  BSYNC B1 ;  /* 0x0000000000017941 */ /* 0x000fea0003800000 */
.L_x_2026:
[----:B------:R-:W-:Y:S01]  /*13580*/  VIADD R16, R10, 0x1 ;  /* 0x000000010a107836 */ /* 0x000fe20000000000 */
[----:B------:R-:W-:Y:S04]  /*13590*/  BSSY B1, `(.L_x_2033) ;  /* 0x0000071000017945 */ /* 0x000fe80003800000 */
[----:B------:R-:W-:-:S04]  /*135a0*/  ISETP.NE.AND P2, PT, R16, 0x2, PT ;  /* 0x000000021000780c */ /* 0x000fc80003f45270 */
[----:B-12---:R-:W-:Y:S02]  /*135b0*/  SEL R2, RZ, 0x1, P2 ;  /* 0x00000001ff027807 */ /* 0x006fe40001000000 */
[----:B------:R-:W-:Y:S02]  /*135c0*/  SEL R16, R16, RZ, P2 ;  /* 0x000000ff10107207 */ /* 0x000fe40001000000 */
[----:B------:R-:W-:Y:S01]  /*135d0*/  LOP3.LUT R17, R11, R2, RZ, 0x3c, !PT ;  /* 0x000000020b117212 */ /* 0x000fe200078e3cff */
[----:B------:R-:W-:Y:S06]  /*135e0*/  @!P6 BRA `(.L_x_2034) ;  /* 0x0000000400ace947 */ /* 0x000fec0003800000 */
[----:B------:R-:W-:Y:S01]  /*135f0*/  IADD3 R13, R7, -0x1, RZ ;  /* 0xffffffff070d7810 */ /* 0x000fe20007ffe0ff */
[----:B------:R-:W-:Y:S06]  /*13600*/  @!P0 BRA `(.L_x_2035) ;  /* 0x0000000000488947 */ /* 0x000fec0003800000 */
[----:B------:R-:W1:Y:S01]  /*13610*/  LDC R8, c[0x0][0x41c] ;  /* 0x00010700ff087b82 */ /* 0x000e620000000800 */
        /* <DEDUP_REMOVED lines=17> */
.L_x_2035:
[----:B------:R-:W1:Y:S01]  /*13730*/  S2R R2, SR_TID.X ;  /* 0x0000000000027919 */ /* 0x000e620000002100 */
[----:B------:R-:W-:Y:S02]  /*13740*/  SHF.L.U32 R3, R17, 0x1f, RZ ;  /* 0x0000001f11037819 */ /* 0x000fe400000006ff */
[----:B-1----:R-:W-:Y:S02]  /*13750*/  LOP3.LUT R9, R2, 0x7f, RZ, 0xc0, !PT ;  /* 0x0000007f02097812 */ /* 0x002fe400078ec0ff */
[----:B------:R-:W-:Y:S02]  /*13760*/  LEA R2, R16, UR40, 0x3 ;  /* 0x0000002810027c11 */ /* 0x000fe4000f8e18ff */
[----:B------:R-:W-:Y:S02]  /*13770*/  ISETP.NE.AND P2, PT, R9, RZ, PT ;  /* 0x000000ff0900720c */ /* 0x000fe40003f45270 */
[----:B------:R-:W1:Y:S02]  /*13780*/  SYNCS.PHASECHK.TRANS64.TRYWAIT P3, [R2+URZ+0x38840], R3 ;  /* 0x03884003020075a7 */ /* 0x000e64000806017f */
[----:B-1----:R-:W-:Y:S09]  /*13790*/  @!P3 BRA `(.L_x_2036) ;  /* 0x0000001000ecb947 */ /* 0x002ff20003800000 */
.L_x_2070:
[----:B------:R-:W-:Y:S05]  /*137a0*/  @P2 BRA `(.L_x_2037) ;  /* 0x0000000000142947 */ /* 0x000fea0003800000 */
[----:B------:R-:W-:Y:S02]  /*137b0*/  ISETP.NE.AND P3, PT, R19, RZ, PT ;  /* 0x000000ff1300720c */ /* 0x000fe40003f65270 */
[----:B-1----:R-:W-:-:S04]  /*137c0*/  MOV R3, 0xa000 ;  /* 0x0000a00000037802 */ /* 0x002fc80000000f00 */
[----:B------:R2:W-:Y:S07]  /*137d0*/  SYNCS.ARRIVE.TRANS64 RZ, [R2+URZ+0x38830], R3 ;  /* 0x0388300302ff79a7 */ /* 0x0005ee000800003f */
[----:B------:R-:W-:Y:S05]  /*137e0*/  @!P3 BRA `(.L_x_2037) ;  /* 0x000000000004b947 */ /* 0x000fea0003800000 */
[----:B------:R-:W-:Y:S01]  /*137f0*/  BPT.TRAP 0x1 ;  /* 0x000000040000795c */ /* 0x000fe20000300000 */
.L_x_2037:
        /* <DEDUP_REMOVED lines=13> */
[----:B------:R-:W-:Y:S01]  /*138d0*/  UIMAD UR14, UR9, 0xa000, UR40 ;  /* 0x0000a000090e78a4 */ /* 0x000fe2000f8e0228 */
[----:B-12---:R-:W-:Y:S01]  /*138e0*/  LEA R2, R10, UR19, 0x3 ;  /* 0x000000130a027c11 */ /* 0x006fe2000f8e18ff */
[----:B------:R-:W-:-:S02]  /*138f0*/  ULEA UR9, UR9, UR19, 0x3 ;  /* 0x0000001309097291 */ /* 0x000fc4000f8e183f */
[----:B------:R-:W-:Y:S02]  /*13900*/  UIMAD UR11, UR11, 0x50, URZ ;  /* 0x000000500b0b78a4 */ /* 0x000fe4000f8e023f */
        /* <DEDUP_REMOVED lines=18> */
.L_x_2071:
[----:B------:R-:W-:Y:S05]  /*13a30*/  @P2 BRA `(.L_x_2039) ;  /* 0x0000000000142947 */ /* 0x000fea0003800000 */
[----:B------:R-:W-:Y:S01]  /*13a40*/  ISETP.NE.AND P2, PT, R19, RZ, PT ;  /* 0x000000ff1300720c */ /* 0x000fe20003f45270 */
[----:B------:R-:W-:-:S04]  /*13a50*/  IMAD.MOV.U32 R3, RZ, RZ, 0xa000 ;  /* 0x0000a000ff037424 */ /* 0x000fc800078e00ff */
[----:B------:R2:W-:Y:S08]  /*13a60*/  SYNCS.ARRIVE.TRANS64 RZ, [R2+URZ+0x50], R3 ;  /* 0x0000500302ff79a7 */ /* 0x0005f0000800003f */
[----:B------:R-:W-:Y:S05]  /*13a70*/  @!P2 BRA `(.L_x_2039) ;  /* 0x000000000004a947 */ /* 0x000fea0003800000 */
[----:B------:R-:W-:Y:S01]  /*13a80*/  BPT.TRAP 0x1 ;  /* 0x000000040000795c */ /* 0x000fe20000300000 */
.L_x_2039:
        /* <DEDUP_REMOVED lines=11> */
[----:B------:R-:W-:Y:S01]  /*13b40*/  MOV R5, R13 ;  /* 0x0000000d00057202 */ /* 0x000fe20000000f00 */
[----:B------:R-:W-:Y:S01]  /*13b50*/  IMAD.MOV.U32 R6, RZ, RZ, R8 ;  /* 0x000000ffff067224 */ /* 0x000fe200078e0008 */
        /* <DEDUP_REMOVED lines=20> */
.L_x_2034:
[----:B------:R-:W-:Y:S05]  /*13ca0*/  BSYNC B1 ;  /* 0x0000000000017941 */ /* 0x000fea0003800000 */
.L_x_2033:
[C---:B------:R-:W-:Y:S02]  /*13cb0*/  ISETP.GT.AND P2, PT, R7.reuse, 0x1, PT ;  /* 0x000000010700780c */ /* 0x040fe40003f44270 */
[----:B------:R-:W-:-:S11]  /*13cc0*/  IADD3 R7, R7, -0x2, RZ ;  /* 0xfffffffe07077810 */ /* 0x000fd60007ffe0ff */
[----:B------:R-:W-:Y:S05]  /*13cd0*/  @P2 BRA `(.L_x_2040) ;  /* 0xfffffff000582947 */ /* 0x000fea000383ffff */
.L_x_2025:
[----:B------:R-:W-:Y:S05]  /*13ce0*/  BSYNC B0 ;  /* 0x0000000000007941 */ /* 0x000fea0003800000 */
.L_x_2016:
[----:B------:R-:W-:Y:S04]  /*13cf0*/  BSSY B0, `(.L_x_2041) ;  /* 0x000000f000007945 */ /* 0x000fe80003800000 */
[----:B------:R-:W-:Y:S05]  /*13d00*/  @P1 BRA `(.L_x_2042) ;  /* 0x0000000000341947 */ /* 0x000fea0003800000 */
[----:B-1----:R-:W1:Y:S01]  /*13d10*/  S2R R7, SR_LANEID ;  /* 0x0000000000077919 */ /* 0x002e620000000000 */
[----:B------:R-:W-:Y:S01]  /*13d20*/  VOTEU.ANY UR4, UPT, PT ;  /* 0x0000000000047886 */ /* 0x000fe200038e0100 */
[----:B--2---:R-:W2:Y:S01]  /*13d30*/  LDC.64 R2, c[0x0][0xdf0] ;  /* 0x00037c00ff027b82 */ /* 0x004ea20000000a00 */
        /* <DEDUP_REMOVED lines=10> */
.L_x_2042:
[----:B------:R-:W-:Y:S05]  /*13de0*/  BSYNC B0 ;  /* 0x0000000000007941 */ /* 0x000fea0003800000 */
.L_x_2041:
[----:B------:R-:W-:Y:S04]  /*13df0*/  BSSY B0, `(.L_x_2043) ;  /* 0x000002e000007945 */ /* 0x000fe80003800000 */
[----:B------:R-:W-:Y:S05]  /*13e00*/  @!P6 BRA `(.L_x_2044) ;  /* 0x0000000000b0e947 */ /* 0x000fea0003800000 */
[----:B------:R-:W3:Y:S01]  /*13e10*/  S2R R0, SR_TID.X ;  /* 0x0000000000007919 */ /* 0x000ee20000002100 */
[----:B-12---:R-:W-:Y:S02]  /*13e20*/  LEA R3, R16, UR40, 0x3 ;  /* 0x0000002810037c11 */ /* 0x006fe4000f8e18ff */
[----:B---3--:R-:W-:Y:S02]  /*13e30*/  LOP3.LUT R2, R0, 0x7f, RZ, 0xc0, !PT ;  /* 0x0000007f00027812 */ /* 0x008fe400078ec0ff */
[----:B------:R-:W-:Y:S02]  /*13e40*/  SHF.L.U32 R0, R17, 0x1f, RZ ;  /* 0x0000001f11007819 */ /* 0x000fe400000006ff */
[----:B------:R-:W-:Y:S02]  /*13e50*/  ISETP.NE.AND P1, PT, R2, RZ, PT ;  /* 0x000000ff0200720c */ /* 0x000fe40003f25270 */
[----:B------:R-:W1:Y:S02]  /*13e60*/  SYNCS.PHASECHK.TRANS64.TRYWAIT P0, [R3+URZ+0x38860], R0 ;  /* 0x03886000030075a7 */ /* 0x000e64000800017f */
[----:B-1----:R-:W-:Y:S09]  /*13e70*/  @!P0 BRA `(.L_x_2045) ;  /* 0x0000000c005c8947 */ /* 0x002ff20003800000 */
.L_x_2072:
[----:B------:R-:W-:Y:S05]  /*13e80*/  @P1 BRA `(.L_x_2046) ;  /* 0x0000000000141947 */ /* 0x000fea0003800000 */
[----:B------:R-:W-:Y:S01]  /*13e90*/  ISETP.NE.AND P0, PT, R19, RZ, PT ;  /* 0x000000ff1300720c */ /* 0x000fe20003f05270 */
[----:B-1----:R-:W-:-:S04]  /*13ea0*/  IMAD.MOV.U32 R0, RZ, RZ, 0xa000 ;  /* 0x0000a000ff007424 */ /* 0x002fc800078e00ff */
[----:B------:R2:W-:Y:S08]  /*13eb0*/  SYNCS.ARRIVE.TRANS64 RZ, [R3+URZ+0x38850], R0 ;  /* 0x0388500003ff79a7 */ /* 0x0005f0000800003f */
[----:B------:R-:W-:Y:S05]  /*13ec0*/  @!P0 BRA `(.L_x_2046) ;  /* 0x0000000000048947 */ /* 0x000fea0003800000 */
[----:B------:R-:W-:Y:S01]  /*13ed0*/  BPT.TRAP 0x1 ;  /* 0x000000040000795c */ /* 0x000fe20000300000 */
.L_x_2046:
        /* <DEDUP_REMOVED lines=11> */
[----:B------:R-:W-:Y:S02]  /*13f90*/  UIMAD UR14, UR14, 0xa000, UR40 ;  /* 0x0000a0000e0e78a4 */ /* 0x000fe4000f8e0228 */
[----:B------:R-:W-:Y:S02]  /*13fa0*/  UIMAD UR11, UR11, 0x50, URZ ;  /* 0x000000500b0b78a4 */ /* 0x000fe4000f8e023f */
[----:B------:R-:W-:Y:S02]  /*13fb0*/  UIADD3 UR9, UR9, 0x38850, URZ ;  /* 0x0003885009097890 */ /* 0x000fe4000fffe03f */
[----:B------:R-:W-:Y:S02]  /*13fc0*/  UIADD3 UR8, UR14, 0x400, URZ ;  /* 0x000004000e087890 */ /* 0x000fe4000fffe03f */
[----:B------:R-:W-:Y:S02]  /*13fd0*/  UIADD3 UR15, UR14, 0x2c00, URZ ;  /* 0x00002c000e0f7890 */ /* 0x000fe4000fffe03f */
[----:B------:R-:W-:-:S02]  /*13fe0*/  UIADD3 UR16, UR14, 0x5400, URZ ;  /* 0x000054000e107890 */ /* 0x000fc4000fffe03f */
        /* <DEDUP_REMOVED lines=14> */
.L_x_2044:
[----:B------:R-:W-:Y:S05]  /*140d0*/  BSYNC B0 ;  /* 0x0000000000007941 */ /* 0x000fea0003800000 */
.L_x_2043:
[----:B------:R-:W-:Y:S01]  /*140e0*/  IADD3 R16, R16, 0x1, RZ ;  /* 0x0000000110107810 */ /* 0x000fe20007ffe0ff */
[----:B------:R-:W-:-:S03]  /*140f0*/  IMAD.MOV.U32 R13, RZ, RZ, R18 ;  /* 0x000000ffff0d7224 */ /* 0x000fc600078e0012 */
[----:B------:R-:W-:-:S04]  /*14100*/  ISETP.NE.AND P0, PT, R16, 0x2, PT ;  /* 0x000000021000780c */ /* 0x000fc80003f05270 */
[----:B-12---:R-:W-:Y:S02]  /*14110*/  SEL R0, RZ, 0x1, P0 ;  /* 0x00000001ff007807 */ /* 0x006fe40000000000 */
[----:B------:R-:W-:Y:S02]  /*14120*/  SEL R16, R16, RZ, P0 ;  /* 0x000000ff10107207 */ /* 0x000fe40000000000 */
[----:B------:R-:W-:-:S07]  /*14130*/  LOP3.LUT R17, R17, R0, RZ, 0x3c, !PT ;  /* 0x0000000011117212 */ /* 0x000fce00078e3cff */
.L_x_2005:
[----:B------:R-:W-:Y:S05]  /*14140*/  BSYNC B6 ;  /* 0x0000000000067941 */ /* 0x000fea0003800000 */
.L_x_2003:
[----:B------:R-:W-:-:S03]  /*14150*/  UMOV UR4, 0xffffffff ;  /* 0xffffffff00047882 */ /* 0x000fc60000000000 */
[----:B------:R-:W-:Y:S05]  /*14160*/  BRA.DIV UR4, `(.L_x_2047) ;  /* 0x0000000a04b47947 */ /* 0x000fea000b800000 */
[----:B------:R1:W2:Y:S02]  /*14170*/  SHFL.IDX PT, R14, R13, RZ, 0x1f ;  /* 0x00001fff0d0e7589 */ /* 0x0002a400000e0000 */
.L_x_2075:
[----:B------:R-:W-:Y:S01]  /*14180*/  ISETP.NE.AND P0, PT, R19, RZ, PT ;  /* 0x000000ff1300720c */ /* 0x000fe20003f05270 */
[----:B------:R-:W-:Y:S05]  /*14190*/  WARPSYNC.ALL ;  /* 0x0000000000007948 */ /* 0x000fea0003800000 */
[----:B------:R-:W-:Y:S01]  /*141a0*/  BAR.SYNC.DEFER_BLOCKING 0x4, 0x120 ;  /* 0x0104800000007b1d */ /* 0x000fe20000010000 */
[----:B--2---:R-:W-:-:S05]  /*141b0*/  MOV R18, R14 ;  /* 0x0000000e00127202 */ /* 0x004fca0000000f00 */
[----:B------:R-:W-:Y:S01]  /*141c0*/  ULDC UR4, c[0x0][0xda8] ;  /* 0x00036a0000047ab9 */ /* 0x000fe20000000800 */
[----:B------:R-:W-:Y:S01]  /*141d0*/  @!P0 MOV R0, 0x400 ;  /* 0x0000040000008802 */ /* 0x000fe20000000f00 */
[----:B------:R-:W2:Y:S03]  /*141e0*/  @!P0 S2R R3, SR_CgaCtaId ;  /* 0x0000000000038919 */ /* 0x000ea60000008800 */
[----:B--2---:R-:W-:-:S05]  /*141f0*/  @!P0 LEA R0, R3, R0, 0x18 ;  /* 0x0000000003008211 */ /* 0x004fca00078ec0ff */
[----:B------:R2:W-:Y:S01]  /*14200*/  @!P0 STS [R0+0x388d0], R13 ;  /* 0x0388d00d00008388 */ /* 0x0005e20000000800 */
[----:B------:R-:W-:Y:S06]  /*14210*/  BAR.ARV 0x5, 0x120 ;  /* 0x0144800000007b1d */ /* 0x000fec0000002000 */
[----:B------:R-:W-:-:S13]  /*14220*/  ISETP.GE.AND P0, PT, R18, UR4, PT ;  /* 0x0000000412007c0c */ /* 0x000fda000bf06270 */
[----:B--2---:R-:W-:Y:S05]  /*14230*/  @!P0 BRA `(.L_x_2048) ;  /* 0xffffffd000208947 */ /* 0x004fea000383ffff */
.L_x_2000:
[----:B------:R-:W2:Y:S01]  /*14240*/  S2R R3, SR_CgaCtaId ;  /* 0x0000000000037919 */ /* 0x000ea20000008800 */
[----:B------:R-:W-:Y:S01]  /*14250*/  UIADD3 UR49, UR49, 0x1, URZ ;  /* 0x0000000131317890 */ /* 0x000fe2000fffe03f */
[----:B------:R-:W-:-:S03]  /*14260*/  MOV R0, 0x400 ;  /* 0x0000040000007802 */ /* 0x000fc60000000f00 */
[----:B------:R-:W-:-:S04]  /*14270*/  ULEA.HI UR4, UR49, UR49, URZ, 0x1 ;  /* 0x0000003131047291 */ /* 0x000fc8000f8f083f */
[----:B------:R-:W-:-:S04]  /*14280*/  ULOP3.LUT UR4, UR4, 0xfffffffe, URZ, 0xc0, !UPT ;  /* 0xfffffffe04047892 */ /* 0x000fc8000f8ec03f */
[----:B------:R-:W-:Y:S01]  /*14290*/  UIADD3 UR4, UR49, -UR4, URZ ;  /* 0x8000000431047290 */ /* 0x000fe2000fffe03f */
[----:B--2---:R-:W-:-:S05]  /*142a0*/  LEA R7, R3, R0, 0x18 ;  /* 0x0000000003077211 */ /* 0x004fca00078ec0ff */
[----:B------:R-:W-:-:S05]  /*142b0*/  IMAD.U32 R0, RZ, RZ, UR4 ;  /* 0x00000004ff007e24 */ /* 0x000fca000f8e00ff */
[----:B------:R-:W-:-:S04]  /*142c0*/  SHF.L.U32 R0, R0, 0x1f, RZ ;  /* 0x0000001f00007819 */ /* 0x000fc800000006ff */
[----:B------:R-:W2:Y:S02]  /*142d0*/  SYNCS.PHASECHK.TRANS64.TRYWAIT P0, [R7+URZ+0x38820], R0 ;  /* 0x03882000070075a7 */ /* 0x000ea4000800017f */
[----:B--2---:R-:W-:Y:S05]  /*142e0*/  @!P0 BRA `(.L_x_2049) ;  /* 0x0000000800788947 */ /* 0x004fea0003800000 */
.L_x_2076:
        /* <DEDUP_REMOVED lines=12> */
[----:B------:R-:W-:-:S04]  /*143b0*/  MOV R0, UR4 ;  /* 0x0000000400007c02 */ /* 0x000fc80008000f00 */
[----:B------:R-:W-:-:S13]  /*143c0*/  ISETP.NE.AND P2, PT, R0, 0x3, PT ;  /* 0x000000030000780c */ /* 0x000fda0003f45270 */
[----:B------:R-:W-:Y:S05]  /*143d0*/  @!P2 BRA `(.L_x_2052) ;  /* 0x000000000004a947 */ /* 0x000fea0003800000 */
[----:B------:R-:W-:Y:S01]  /*143e0*/  BPT.TRAP 0x1 ;  /* 0x000000040000795c */ /* 0x000fe20000300000 */
.L_x_2052:
        /* <DEDUP_REMOVED lines=9> */
[----:B------:R-:W-:Y:S02]  /*14480*/  SHF.L.U32 R0, R17, 0x1f, RZ ;  /* 0x0000001f11007819 */ /* 0x000fe400000006ff */
[----:B------:R-:W-:Y:S01]  /*14490*/  LEA R3, R2, R3, 0x3 ;  /* 0x0000000302037211 */ /* 0x000fe200078e18ff */
[----:B--2---:R-:W-:Y:S06]  /*144a0*/  @!P0 BRA `(.L_x_2053) ;  /* 0x00000008001c8947 */ /* 0x004fec0003800000 */
.L_x_2077:
[----:B------:R-:W3:Y:S02]  /*144b0*/  SYNCS.PHASECHK.TRANS64.TRYWAIT P0, [R3+URZ], R0 ;  /* 0x00000000030075a7 */ /* 0x000ee4000800017f */
[----:B---3--:R-:W-:Y:S05]  /*144c0*/  @!P0 BRA `(.L_x_2054) ;  /* 0x0000000800288947 */ /* 0x008fea0003800000 */
.L_x_2078:
[----:B------:R-:W-:Y:S05]  /*144d0*/  @!P2 BRA `(.L_x_2055) ;  /* 0x000000000004a947 */ /* 0x000fea0003800000 */
[----:B------:R-:W-:Y:S01]  /*144e0*/  BPT.TRAP 0x1 ;  /* 0x000000040000795c */ /* 0x000fe20000300000 */
.L_x_2055:
[----:B---3--:R-:W-:-:S05]  /*144f0*/  VIADD R3, R7, 0x38860 ;  /* 0x0003886007037836 */ /* 0x008fca0000000000 */
[----:B--2---:R-:W-:-:S04]  /*14500*/  LEA R5, R16, R3, 0x3 ;  /* 0x0000000310057211 */ /* 0x004fc800078e18ff */
[----:B------:R-:W2:Y:S02]  /*14510*/  SYNCS.PHASECHK.TRANS64.TRYWAIT P0, [R5+URZ], R4 ;  /* 0x00000004050075a7 */ /* 0x000ea4000800017f */
[----:B--2---:R-:W-:Y:S05]  /*14520*/  @!P0 BRA `(.L_x_2056) ;  /* 0x0000000800248947 */ /* 0x004fea0003800000 */
.L_x_2079:
[----:B------:R-:W-:-:S07]  /*14530*/  IMAD R3, R2, 0x8, R3 ;  /* 0x0000000802037824 */ /* 0x000fce00078e0203 */
.L_x_2057:
[----:B---3--:R3:W4:Y:S02]  /*14540*/  SYNCS.PHASECHK.TRANS64.TRYWAIT P0, [R3+URZ], R0 ;  /* 0x00000000030075a7 */ /* 0x008724000800017f */
[----:B----4-:R-:W-:Y:S05]  /*14550*/  @!P0 NANOSLEEP.SYNCS 0x989680 ;  /* 0x009896800000895d */ /* 0x010fea0003900000 */
[----:B------:R-:W4:Y:S02]  /*14560*/  @!P0 SYNCS.PHASECHK.TRANS64 P0, [R3+URZ], R0 ;  /* 0x00000000030085a7 */ /* 0x000f24000800007f */
[----:B----4-:R-:W-:Y:S05]  /*14570*/  @!P0 BRA `(.L_x_2057) ;  /* 0xfffffffc00f08947 */ /* 0x010fea000383ffff */
.L_x_2051:
[----:B------:R-:W-:Y:S05]  /*14580*/  BSYNC B0 ;  /* 0x0000000000007941 */ /* 0x000fea0003800000 */
.L_x_2050:
[----:B------:R-:W-:Y:S05]  /*14590*/  EXIT ;  /* 0x000000000000794d */ /* 0x000fea0003800000 */
.L_x_1957:
[----:B-1----:R-:W-:-:S04]  /*145a0*/  MOV R3, UR60 ;  /* 0x0000003c00037c02 */ /* 0x002fc80008000f00 */
[----:B------:R1:W2:Y:S03]  /*145b0*/  SYNCS.PHASECHK.TRANS64.TRYWAIT P1, [R3+URZ+0x38800], R0 ;  /* 0x03880000030075a7 */ /* 0x0002a6000802017f */
[----:B--2---:R-:W-:Y:S05]  /*145c0*/  @!P1 NANOSLEEP.SYNCS 0x989680 ;  /* 0x009896800000995d */ /* 0x004fea0003900000 */
[----:B------:R-:W2:Y:S02]  /*145d0*/  @!P1 SYNCS.PHASECHK.TRANS64 P1, [R3+URZ+0x38800], R0 ;  /* 0x03880000030095a7 */ /* 0x000ea4000802007f */
[----:B--2---:R-:W-:Y:S05]  /*145e0*/  @!P1 BRA `(.L_x_1957) ;  /* 0xfffffffc00ec9947 */ /* 0x004fea000383ffff */
[----:B------:R-:W-:Y:S05]  /*145f0*/  BRA `(.L_x_2058) ;  /* 0xfffffed000b47947 */ /* 0x000fea000383ffff */
.L_x_1961:
[----:B--2---:R2:W3:Y:S02]  /*14600*/  SYNCS.PHASECHK.TRANS64.TRYWAIT P2, [R0+URZ+0x38830], R3 ;  /* 0x03883003000075a7 */ /* 0x0044e4000804017f */
[----:B---3--:R-:W-:Y:S05]  /*14610*/  @!P2 NANOSLEEP.SYNCS 0x989680 ;  /* 0x009896800000a95d */ /* 0x008fea0003900000 */
[----:B------:R-:W3:Y:S02]  /*14620*/  @!P2 SYNCS.PHASECHK.TRANS64 P2, [R0+URZ+0x38830], R3 ;  /* 0x038830030000a5a7 */ /* 0x000ee4000804007f */
[----:B---3--:R-:W-:Y:S05]  /*14630*/  @!P2 BRA `(.L_x_1961) ;  /* 0xfffffffc00f0a947 */ /* 0x008fea000383ffff */
[----:B------:R-:W-:Y:S05]  /*14640*/  BRA `(.L_x_1960) ;  /* 0xfffffed000e07947 */ /* 0x000fea000383ffff */
.L_x_1966:
[----:B--2---:R-:W-:-:S04]  /*14650*/  IMAD.U32 R4, RZ, RZ, UR47 ;  /* 0x0000002fff047e24 */ /* 0x004fc8000f8e00ff */
[----:B------:R2:W3:Y:S03]  /*14660*/  SYNCS.PHASECHK.TRANS64.TRYWAIT P2, [R4+URZ+0x38830], R3 ;  /* 0x03883003040075a7 */ /* 0x0004e6000804017f */
[----:B---3--:R-:W-:Y:S05]  /*14670*/  @!P2 NANOSLEEP.SYNCS 0x989680 ;  /* 0x009896800000a95d */ /* 0x008fea0003900000 */
[----:B------:R-:W3:Y:S02]  /*14680*/  @!P2 SYNCS.PHASECHK.TRANS64 P2, [R4+URZ+0x38830], R3 ;  /* 0x038830030400a5a7 */ /* 0x000ee4000804007f */
[----:B---3--:R-:W-:Y:S05]  /*14690*/  @!P2 BRA `(.L_x_1966) ;  /* 0xfffffffc00eca947 */ /* 0x008fea000383ffff */
[----:B------:R-:W-:Y:S05]  /*146a0*/  BRA `(.L_x_1965) ;  /* 0xffffff1c00587947 */ /* 0x000fea000383ffff */
.L_x_1970:
[----:B-12---:R-:W-:-:S04]  /*146b0*/  MOV R3, UR5 ;  /* 0x0000000500037c02 */ /* 0x006fc80008000f00 */
[----:B------:R1:W2:Y:S03]  /*146c0*/  SYNCS.PHASECHK.TRANS64.TRYWAIT P2, [R3+URZ+0x38850], R0 ;  /* 0x03885000030075a7 */ /* 0x0002a6000804017f */
[----:B--2---:R-:W-:Y:S05]  /*146d0*/  @!P2 NANOSLEEP.SYNCS 0x989680 ;  /* 0x009896800000a95d */ /* 0x004fea0003900000 */
[----:B------:R-:W2:Y:S02]  /*146e0*/  @!P2 SYNCS.PHASECHK.TRANS64 P2, [R3+URZ+0x38850], R0 ;  /* 0x038850000300a5a7 */ /* 0x000ea4000804007f */
[----:B--2---:R-:W-:Y:S05]  /*146f0*/  @!P2 BRA `(.L_x_1970) ;  /* 0xfffffffc00eca947 */ /* 0x004fea000383ffff */
[----:B------:R-:W-:Y:S05]  /*14700*/  BRA `(.L_x_1969) ;  /* 0xffffff4000d07947 */ /* 0x000fea000383ffff */
.L_x_1976:
[----:B--2---:R-:W-:-:S04]  /*14710*/  IMAD.U32 R4, RZ, RZ, UR4 ;  /* 0x00000004ff047e24 */ /* 0x004fc8000f8e00ff */
[----:B------:R2:W3:Y:S03]  /*14720*/  SYNCS.PHASECHK.TRANS64.TRYWAIT P2, [R4+URZ+0x38830], R3 ;  /* 0x03883003040075a7 */ /* 0x0004e6000804017f */
[----:B---3--:R-:W-:Y:S05]  /*14730*/  @!P2 NANOSLEEP.SYNCS 0x989680 ;  /* 0x009896800000a95d */ /* 0x008fea0003900000 */
[----:B------:R-:W3:Y:S02]  /*14740*/  @!P2 SYNCS.PHASECHK.TRANS64 P2, [R4+URZ+0x38830], R3 ;  /* 0x038830030400a5a7 */ /* 0x000ee4000804007f */
[----:B---3--:R-:W-:Y:S05]  /*14750*/  @!P2 BRA `(.L_x_1976) ;  /* 0xfffffffc00eca947 */ /* 0x008fea000383ffff */
[----:B------:R-:W-:Y:S05]  /*14760*/  BRA `(.L_x_1975) ;  /* 0xffffff5c00c87947 */ /* 0x000fea000383ffff */
.L_x_1980:
[----:B-12---:R-:W-:-:S04]  /*14770*/  MOV R3, UR5 ;  /* 0x0000000500037c02 */ /* 0x006fc80008000f00 */
[----:B------:R1:W2:Y:S03]  /*14780*/  SYNCS.PHASECHK.TRANS64.TRYWAIT P2, [R3+URZ+0x38850], R0 ;  /* 0x03885000030075a7 */ /* 0x0002a6000804017f */
[----:B--2---:R-:W-:Y:S05]  /*14790*/  @!P2 NANOSLEEP.SYNCS 0x989680 ;  /* 0x009896800000a95d */ /* 0x004fea0003900000 */
[----:B------:R-:W2:Y:S02]  /*147a0*/  @!P2 SYNCS.PHASECHK.TRANS64 P2, [R3+URZ+0x38850], R0 ;  /* 0x038850000300a5a7 */ /* 0x000ea4000804007f */
[----:B--2---:R-:W-:Y:S05]  /*147b0*/  @!P2 BRA `(.L_x_1980) ;  /* 0xfffffffc00eca947 */ /* 0x004fea000383ffff */
[----:B------:R-:W-:Y:S05]  /*147c0*/  BRA `(.L_x_1979) ;  /* 0xffffff8400447947 */ /* 0x000fea000383ffff */
.L_x_1985:
[----:B--2---:R-:W-:-:S04]  /*147d0*/  IMAD.U32 R7, RZ, RZ, UR5 ;  /* 0x00000005ff077e24 */ /* 0x004fc8000f8e00ff */
[----:B------:R2:W3:Y:S03]  /*147e0*/  SYNCS.PHASECHK.TRANS64.TRYWAIT P0, [R7+URZ+0x38850], R0 ;  /* 0x03885000070075a7 */ /* 0x0004e6000800017f */
[----:B---3--:R-:W-:Y:S05]  /*147f0*/  @!P0 NANOSLEEP.SYNCS 0x989680 ;  /* 0x009896800000895d */ /* 0x008fea0003900000 */
[----:B------:R-:W3:Y:S02]  /*14800*/  @!P0 SYNCS.PHASECHK.TRANS64 P0, [R7+URZ+0x38850], R0 ;  /* 0x03885000070085a7 */ /* 0x000ee4000800007f */
[----:B---3--:R-:W-:Y:S05]  /*14810*/  @!P0 BRA `(.L_x_1985) ;  /* 0xfffffffc00ec8947 */ /* 0x008fea000383ffff */
[----:B------:R-:W-:Y:S05]  /*14820*/  BRA `(.L_x_1984) ;  /* 0xffffffa0007c7947 */ /* 0x000fea000383ffff */
.L_x_2009:
[----:B------:R-:W1:Y:S01]  /*14830*/  S2R R7, SR_TID.X ;  /* 0x0000000000077919 */ /* 0x000e620000002100 */
[----:B------:R-:W-:Y:S01]  /*14840*/  IMAD.MOV.U32 R12, RZ, RZ, RZ ;  /* 0x000000ffff0c7224 */ /* 0x000fe200078e00ff */
[----:B------:R-:W-:Y:S01]  /*14850*/  MOV R11, 0x1f ;  /* 0x0000001f000b7802 */ /* 0x000fe20000000f00 */
[----:B------:R-:W-:Y:S01]  /*14860*/  IMAD.MOV.U32 R15, RZ, RZ, -0x1 ;  /* 0xffffffffff0f7424 */ /* 0x000fe200078e00ff */
[----:B-1----:R-:W-:-:S04]  /*14870*/  SHF.R.U32.HI R7, RZ, 0x5, R7 ;  /* 0x00000005ff077819 */ /* 0x002fc80000011607 */
[----:B------:R-:W-:-:S04]  /*14880*/  LOP3.LUT R7, R7, 0x3, RZ, 0xc0, !PT ;  /* 0x0000000307077812 */ /* 0x000fc800078ec0ff */
[----:B------:R-:W-:-:S07]  /*14890*/  MOV R13, R7 ;  /* 0x00000007000d7202 */ /* 0x000fce0000000f00 */
[----:B------:R-:W-:Y:S05]  /*148a0*/  WARPSYNC.COLLECTIVE R15, `(.L_x_2059) ;  /* 0x000000000f087348 */ /* 0x000fea0003c00000 */
[----:B------:R1:W2:Y:S02]  /*148b0*/  SHFL.IDX P6, R14, R13, R12, R11 ;  /* 0x0000000c0d0e7389 */ /* 0x0002a400000c000b */
[----:B-12---:R-:W-:Y:S01]  /*148c0*/  ENDCOLLECTIVE ;  /* 0x000000000000791b */ /* 0x006fe20003800000 */
.L_x_2059:
[----:B------:R-:W-:Y:S05]  /*148d0*/  BRA `(.L_x_2060) ;  /* 0xffffffd400647947 */ /* 0x000fea000383ffff */
.L_x_2010:
[----:B------:R-:W-:Y:S01]  /*148e0*/  BSSY B0, `(.L_x_2061) ;  /* 0x0000006000007945 */ /* 0x000fe20003800000 */
[----:B------:R-:W-:-:S07]  /*148f0*/  MOV R15, 0xffffffff ;  /* 0xffffffff000f7802 */ /* 0x000fce0000000f00 */
[----:B------:R-:W-:Y:S05]  /*14900*/  WARPSYNC.COLLECTIVE R15, `(.L_x_2062) ;  /* 0x000000000f0c7348 */ /* 0x000fea0003c00000 */
[----:B------:R-:W-:Y:S02]  /*14910*/  ELECT P6, UR62, PT ;  /* 0x00000000003e782f */ /* 0x000fe400038c0000 */
[----:B------:R-:W-:Y:S01]  /*14920*/  MOV R14, UR62 ;  /* 0x0000003e000e7c02 */ /* 0x000fe20008000f00 */
[----:B------:R-:W-:Y:S10]  /*14930*/  ENDCOLLECTIVE ;  /* 0x000000000000791b */ /* 0x000ff40003800000 */
.L_x_2062:
[----:B------:R-:W-:Y:S05]  /*14940*/  BSYNC B0 ;  /* 0x0000000000007941 */ /* 0x000fea0003800000 */
.L_x_2061:
[----:B------:R-:W-:Y:S05]  /*14950*/  BRA `(.L_x_2063) ;  /* 0xffffffd400547947 */ /* 0x000fea000383ffff */
.L_x_2013:
[----:B-1----:R1:W2:Y:S02]  /*14960*/  SYNCS.PHASECHK.TRANS64.TRYWAIT P2, [R8+URZ+0x38840], R7 ;  /* 0x03884007080075a7 */ /* 0x0022a4000804017f */
[----:B--2---:R-:W-:Y:S05]  /*14970*/  @!P2 NANOSLEEP.SYNCS 0x989680 ;  /* 0x009896800000a95d */ /* 0x004fea0003900000 */
[----:B------:R-:W2:Y:S02]  /*14980*/  @!P2 SYNCS.PHASECHK.TRANS64 P2, [R8+URZ+0x38840], R7 ;  /* 0x038840070800a5a7 */ /* 0x000ea4000804007f */
[----:B--2---:R-:W-:Y:S05]  /*14990*/  @!P2 BRA `(.L_x_2013) ;  /* 0xfffffffc00f0a947 */ /* 0x004fea000383ffff */
[----:B------:R-:W-:Y:S05]  /*149a0*/  BRA `(.L_x_2064) ;  /* 0xffffffd400b47947 */ /* 0x000fea000383ffff */
.L_x_2015:
[----:B-1----:R-:W-:-:S04]  /*149b0*/  IMAD.U32 R8, RZ, RZ, UR40 ;  /* 0x00000028ff087e24 */ /* 0x002fc8000f8e00ff */
[----:B------:R1:W2:Y:S03]  /*149c0*/  SYNCS.PHASECHK.TRANS64.TRYWAIT P2, [R8+URZ+0x38820], R7 ;  /* 0x03882007080075a7 */ /* 0x0002a6000804017f */
[----:B--2---:R-:W-:Y:S05]  /*149d0*/  @!P2 NANOSLEEP.SYNCS 0x989680 ;  /* 0x009896800000a95d */ /* 0x004fea0003900000 */
[----:B------:R-:W2:Y:S02]  /*149e0*/  @!P2 SYNCS.PHASECHK.TRANS64 P2, [R8+URZ+0x38820], R7 ;  /* 0x038820070800a5a7 */ /* 0x000ea4000804007f */
[----:B--2---:R-:W-:Y:S05]  /*149f0*/  @!P2 BRA `(.L_x_2015) ;  /* 0xfffffffc00eca947 */ /* 0x004fea000383ffff */
[----:B------:R-:W-:Y:S05]  /*14a00*/  BRA `(.L_x_2065) ;  /* 0xffffffd800e47947 */ /* 0x000fea000383ffff */
.L_x_2021:
[----:B-1----:R1:W2:Y:S02]  /*14a10*/  SYNCS.PHASECHK.TRANS64.TRYWAIT P3, [R3+URZ+0x38840], R2 ;  /* 0x03884002030075a7 */ /* 0x0022a4000806017f */
[----:B--2---:R-:W-:Y:S05]  /*14a20*/  @!P3 NANOSLEEP.SYNCS 0x989680 ;  /* 0x009896800000b95d */ /* 0x004fea0003900000 */
[----:B------:R-:W2:Y:S02]  /*14a30*/  @!P3 SYNCS.PHASECHK.TRANS64 P3, [R3+URZ+0x38840], R2 ;  /* 0x038840020300b5a7 */ /* 0x000ea4000806007f */
[----:B--2---:R-:W-:Y:S05]  /*14a40*/  @!P3 BRA `(.L_x_2021) ;  /* 0xfffffffc00f0b947 */ /* 0x004fea000383ffff */
[----:B------:R-:W-:Y:S05]  /*14a50*/  BRA `(.L_x_2066) ;  /* 0xffffffdc00907947 */ /* 0x000fea000383ffff */
.L_x_2023:
[----:B-1----:R1:W2:Y:S02]  /*14a60*/  SYNCS.PHASECHK.TRANS64.TRYWAIT P3, [R2+URZ+0x60], R3 ;  /* 0x00006003020075a7 */ /* 0x0022a4000806017f */
[----:B--2---:R-:W-:Y:S05]  /*14a70*/  @!P3 NANOSLEEP.SYNCS 0x989680 ;  /* 0x009896800000b95d */ /* 0x004fea0003900000 */
[----:B------:R-:W2:Y:S02]  /*14a80*/  @!P3 SYNCS.PHASECHK.TRANS64 P3, [R2+URZ+0x60], R3 ;  /* 0x000060030200b5a7 */ /* 0x000ea4000806007f */
[----:B--2---:R-:W-:Y:S05]  /*14a90*/  @!P3 BRA `(.L_x_2023) ;  /* 0xfffffffc00f0b947 */ /* 0x004fea000383ffff */
[----:B------:R-:W-:Y:S05]  /*14aa0*/  BRA `(.L_x_2067) ;  /* 0xffffffe000207947 */ /* 0x000fea000383ffff */
.L_x_2029:
[----:B-1----:R1:W2:Y:S02]  /*14ab0*/  SYNCS.PHASECHK.TRANS64.TRYWAIT P3, [R3+URZ+0x38840], R2 ;  /* 0x03884002030075a7 */ /* 0x0022a4000806017f */
[----:B--2---:R-:W-:Y:S05]  /*14ac0*/  @!P3 NANOSLEEP.SYNCS 0x989680 ;  /* 0x009896800000b95d */ /* 0x004fea0003900000 */
[----:B------:R-:W2:Y:S02]  /*14ad0*/  @!P3 SYNCS.PHASECHK.TRANS64 P3, [R3+URZ+0x38840], R2 ;  /* 0x038840020300b5a7 */ /* 0x000ea4000806007f */
[----:B--2---:R-:W-:Y:S05]  /*14ae0*/  @!P3 BRA `(.L_x_2029) ;  /* 0xfffffffc00f0b947 */ /* 0x004fea000383ffff */
[----:B------:R-:W-:Y:S05]  /*14af0*/  BRA `(.L_x_2068) ;  /* 0xffffffe4005c7947 */ /* 0x000fea000383ffff */
.L_x_2031:
[----:B-1----:R1:W2:Y:S02]  /*14b00*/  SYNCS.PHASECHK.TRANS64.TRYWAIT P3, [R2+URZ+0x60], R17 ;  /* 0x00006011020075a7 */ /* 0x0022a4000806017f */
[----:B--2---:R-:W-:Y:S05]  /*14b10*/  @!P3 NANOSLEEP.SYNCS 0x989680 ;  /* 0x009896800000b95d */ /* 0x004fea0003900000 */
[----:B------:R-:W2:Y:S02]  /*14b20*/  @!P3 SYNCS.PHASECHK.TRANS64 P3, [R2+URZ+0x60], R17 ;  /* 0x000060110200b5a7 */ /* 0x000ea4000806007f */
[----:B--2---:R-:W-:Y:S05]  /*14b30*/  @!P3 BRA `(.L_x_2031) ;  /* 0xfffffffc00f0b947 */ /* 0x004fea000383ffff */
[----:B------:R-:W-:Y:S05]  /*14b40*/  BRA `(.L_x_2069) ;  /* 0xffffffe400ec7947 */ /* 0x000fea000383ffff */
.L_x_2036:
[----:B-1----:R1:W2:Y:S02]  /*14b50*/  SYNCS.PHASECHK.TRANS64.TRYWAIT P3, [R2+URZ+0x38840], R3 ;  /* 0x03884003020075a7 */ /* 0x0022a4000806017f */
[----:B--2---:R-:W-:Y:S05]  /*14b60*/  @!P3 NANOSLEEP.SYNCS 0x989680 ;  /* 0x009896800000b95d */ /* 0x004fea0003900000 */
[----:B------:R-:W2:Y:S02]  /*14b70*/  @!P3 SYNCS.PHASECHK.TRANS64 P3, [R2+URZ+0x38840], R3 ;  /* 0x038840030200b5a7 */ /* 0x000ea4000806007f */
[----:B--2---:R-:W-:Y:S05]  /*14b80*/  @!P3 BRA `(.L_x_2036) ;  /* 0xfffffffc00f0b947 */ /* 0x004fea000383ffff */
[----:B------:R-:W-:Y:S05]  /*14b90*/  BRA `(.L_x_2070) ;  /* 0xffffffec00007947 */ /* 0x000fea000383ffff */
.L_x_2038:
[----:B-1----:R1:W2:Y:S02]  /*14ba0*/  SYNCS.PHASECHK.TRANS64.TRYWAIT P3, [R2+URZ+0x60], R11 ;  /* 0x0000600b020075a7 */ /* 0x0022a4000806017f */
[----:B--2---:R-:W-:Y:S05]  /*14bb0*/  @!P3 NANOSLEEP.SYNCS 0x989680 ;  /* 0x009896800000b95d */ /* 0x004fea0003900000 */
[----:B------:R-:W2:Y:S02]  /*14bc0*/  @!P3 SYNCS.PHASECHK.TRANS64 P3, [R2+URZ+0x60], R11 ;  /* 0x0000600b0200b5a7 */ /* 0x000ea4000806007f */
[----:B--2---:R-:W-:Y:S05]  /*14bd0*/  @!P3 BRA `(.L_x_2038) ;  /* 0xfffffffc00f0b947 */ /* 0x004fea000383ffff */
[----:B------:R-:W-:Y:S05]  /*14be0*/  BRA `(.L_x_2071) ;  /* 0xffffffec00907947 */ /* 0x000fea000383ffff */
.L_x_2045:
[----:B-1----:R1:W2:Y:S02]  /*14bf0*/  SYNCS.PHASECHK.TRANS64.TRYWAIT P0, [R3+URZ+0x38860], R0 ;  /* 0x03886000030075a7 */ /* 0x0022a4000800017f */
[----:B--2---:R-:W-:Y:S05]  /*14c00*/  @!P0 NANOSLEEP.SYNCS 0x989680 ;  /* 0x009896800000895d */ /* 0x004fea0003900000 */
[----:B------:R-:W2:Y:S02]  /*14c10*/  @!P0 SYNCS.PHASECHK.TRANS64 P0, [R3+URZ+0x38860], R0 ;  /* 0x03886000030085a7 */ /* 0x000ea4000800007f */
[----:B--2---:R-:W-:Y:S05]  /*14c20*/  @!P0 BRA `(.L_x_2045) ;  /* 0xfffffffc00f08947 */ /* 0x004fea000383ffff */
[----:B------:R-:W-:Y:S05]  /*14c30*/  BRA `(.L_x_2072) ;  /* 0xfffffff000907947 */ /* 0x000fea000383ffff */
.L_x_2047:
[----:B------:R-:W-:Y:S01]  /*14c40*/  BSSY B0, `(.L_x_2073) ;  /* 0x0000007000007945 */ /* 0x000fe20003800000 */
[----:B------:R-:W-:Y:S01]  /*14c50*/  MOV R12, RZ ;  /* 0x000000ff000c7202 */ /* 0x000fe20000000f00 */
[----:B------:R-:W-:Y:S01]  /*14c60*/  IMAD.MOV.U32 R11, RZ, RZ, 0x1f ;  /* 0x0000001fff0b7424 */ /* 0x000fe200078e00ff */
[----:B------:R-:W-:-:S07]  /*14c70*/  MOV R15, 0xffffffff ;  /* 0xffffffff000f7802 */ /* 0x000fce0000000f00 */
[----:B------:R-:W-:Y:S05]  /*14c80*/  WARPSYNC.COLLECTIVE R15, `(.L_x_2074) ;  /* 0x000000000f087348 */ /* 0x000fea0003c00000 */
[----:B------:R1:W2:Y:S02]  /*14c90*/  SHFL.IDX P6, R14, R13, R12, R11 ;  /* 0x0000000c0d0e7389 */ /* 0x0002a400000c000b */
[----:B-12---:R-:W-:Y:S01]  /*14ca0*/  ENDCOLLECTIVE ;  /* 0x000000000000791b */ /* 0x006fe20003800000 */
.L_x_2074:
[----:B------:R-:W-:Y:S05]  /*14cb0*/  BSYNC B0 ;  /* 0x0000000000007941 */ /* 0x000fea0003800000 */
.L_x_2073:
[----:B------:R-:W-:Y:S05]  /*14cc0*/  BRA `(.L_x_2075) ;  /* 0xfffffff4002c7947 */ /* 0x000fea000383ffff */
.L_x_2049:
[----:B--2---:R2:W3:Y:S02]  /*14cd0*/  SYNCS.PHASECHK.TRANS64.TRYWAIT P0, [R7+URZ+0x38820], R0 ;  /* 0x03882000070075a7 */ /* 0x0044e4000800017f */
[----:B---3--:R-:W-:Y:S05]  /*14ce0*/  @!P0 NANOSLEEP.SYNCS 0x989680 ;  /* 0x009896800000895d */ /* 0x008fea0003900000 */
[----:B------:R-:W3:Y:S02]  /*14cf0*/  @!P0 SYNCS.PHASECHK.TRANS64 P0, [R7+URZ+0x38820], R0 ;  /* 0x03882000070085a7 */ /* 0x000ee4000800007f */
[----:B---3--:R-:W-:Y:S05]  /*14d00*/  @!P0 BRA `(.L_x_2049) ;  /* 0xfffffffc00f08947 */ /* 0x008fea000383ffff */
[----:B------:R-:W-:Y:S05]  /*14d10*/  BRA `(.L_x_2076) ;  /* 0xfffffff400747947 */ /* 0x000fea000383ffff */
.L_x_2053:
[----:B--2---:R2:W3:Y:S02]  /*14d20*/  SYNCS.PHASECHK.TRANS64.TRYWAIT P0, [R5+URZ], R4 ;  /* 0x00000004050075a7 */ /* 0x0044e4000800017f */
[----:B---3--:R-:W-:Y:S05]  /*14d30*/  @!P0 NANOSLEEP.SYNCS 0x989680 ;  /* 0x009896800000895d */ /* 0x008fea0003900000 */
[----:B------:R-:W3:Y:S02]  /*14d40*/  @!P0 SYNCS.PHASECHK.TRANS64 P0, [R5+URZ], R4 ;  /* 0x00000004050085a7 */ /* 0x000ee4000800007f */
[----:B---3--:R-:W-:Y:S05]  /*14d50*/  @!P0 BRA `(.L_x_2053) ;  /* 0xfffffffc00f08947 */ /* 0x008fea000383ffff */
[----:B------:R-:W-:Y:S05]  /*14d60*/  BRA `(.L_x_2077) ;  /* 0xfffffff400d07947 */ /* 0x000fea000383ffff */
.L_x_2054:
[----:B---3--:R3:W4:Y:S02]  /*14d70*/  SYNCS.PHASECHK.TRANS64.TRYWAIT P0, [R3+URZ], R0 ;  /* 0x00000000030075a7 */ /* 0x008724000800017f */
[----:B----4-:R-:W-:Y:S05]  /*14d80*/  @!P0 NANOSLEEP.SYNCS 0x989680 ;  /* 0x009896800000895d */ /* 0x010fea0003900000 */
[----:B------:R-:W4:Y:S02]  /*14d90*/  @!P0 SYNCS.PHASECHK.TRANS64 P0, [R3+URZ], R0 ;  /* 0x00000000030085a7 */ /* 0x000f24000800007f */
[----:B----4-:R-:W-:Y:S05]  /*14da0*/  @!P0 BRA `(.L_x_2054) ;  /* 0xfffffffc00f08947 */ /* 0x010fea000383ffff */
[----:B------:R-:W-:Y:S05]  /*14db0*/  BRA `(.L_x_2078) ;  /* 0xfffffff400c47947 */ /* 0x000fea000383ffff */
.L_x_2056:
[----:B--2---:R2:W3:Y:S02]  /*14dc0*/  SYNCS.PHASECHK.TRANS64.TRYWAIT P0, [R5+URZ], R4 ;  /* 0x00000004050075a7 */ /* 0x0044e4000800017f */
[----:B---3--:R-:W-:Y:S05]  /*14dd0*/  @!P0 NANOSLEEP.SYNCS 0x989680 ;  /* 0x009896800000895d */ /* 0x008fea0003900000 */
[----:B------:R-:W3:Y:S02]  /*14de0*/  @!P0 SYNCS.PHASECHK.TRANS64 P0, [R5+URZ], R4 ;  /* 0x00000004050085a7 */ /* 0x000ee4000800007f */
[----:B---3--:R-:W-:Y:S05]  /*14df0*/  @!P0 BRA `(.L_x_2056) ;  /* 0xfffffffc00f08947 */ /* 0x008fea000383ffff */
[----:B------:R-:W-:Y:S05]  /*14e00*/  BRA `(.L_x_2079) ;  /* 0xfffffff400c87947 */ /* 0x000fea000383ffff */
.L_x_2080:
        /* <DEDUP_REMOVED lines=15> */
.L_x_12749:


//--------------------- .text._ZN7cutlass13device_kernelIN5flash11enable_sm90INS1_16FlashAttnFwdSm90INS1_25CollectiveMainloopFwdSm90ILi2EN4cute5tupleIJNS5_1CILi1EEES8_S8_EEENS6_IJNS7_ILi128EEENS7_ILi80EEENS7_ILi256EEEEEELi256ENS_10bfloat16_tEfNS_4arch4Sm90ELb1ELb0ELb1ELb1ELb0ELb0ELb0ELb1ELb1ELb0ELb0ELb0EEENS1_21CollectiveEpilogueFwdINS6_IJSA_SC_SB_EEES9_SE_SG_Li256ELb1ELb0ELb0ELb0EEENS1_36VarlenDynamicPersistentTileSchedulerILi128ELi80ELi256ELi32ELb0ELb0ELb1ELb1ELb1ELb1EEEEEEEEEvNT_6ParamsE --------------------------
	.section	.text._ZN7cutlass13device_kernelIN5flash11enable_sm90INS1_16FlashAttnFwdSm90INS1_25CollectiveMainloopFwdSm90ILi2EN4cute5tupleIJNS5_1CILi1EEES8_S8_EEENS6_IJNS7_ILi128EEENS7_ILi80EEENS7_ILi256EEEEEELi256ENS_10bfloat16_tEfNS_4arch4Sm90ELb1ELb0ELb1ELb1ELb0ELb0ELb0ELb1ELb1ELb0ELb0ELb0EEENS1_21CollectiveEpilogueFwdINS6_IJSA_SC_SB_EEES9_SE_SG_Li256ELb1ELb0ELb0ELb0EEENS1_36VarlenDynamicPersistentTileSchedulerILi128ELi80ELi256ELi32ELb0ELb0ELb1ELb1ELb1ELb1EEEEEEEEEvNT_6ParamsE,"ax",@progbits
	.align	128
.text._ZN7cutlass13device_kernelIN5flash11enable_sm90INS1_16FlashAttnFwdSm90INS1_25CollectiveMainloopFwdSm90ILi2EN4cute5tupleIJNS5_1CILi1EEES8_S8_EEENS6_IJNS7_ILi128EEENS7_ILi80EEENS7_ILi256EEEEEELi256ENS_10bfloat16_tEfNS_4arch4Sm90ELb1ELb0ELb1ELb1ELb0ELb0ELb0ELb1ELb1ELb0ELb0ELb0EEENS1_21CollectiveEpilogueFwdINS6_IJSA_SC_SB_EEES9_SE_SG_Li256ELb1ELb0ELb0ELb0EEENS1_36VarlenDynamicPersistentTileSchedulerILi128ELi80ELi256ELi32ELb0ELb0ELb1ELb1ELb1ELb1EEEEEEEEEvNT_6ParamsE:
        .type           _ZN7cutlass13device_kernelIN5flash11enable_sm90INS1_16FlashAttnFwdSm90INS1_25CollectiveMainloopFwdSm90ILi2EN4cute5tupleIJNS5_1CILi1EEES8_S8_EEENS6_IJNS7_ILi128EEENS7_ILi80EEENS7_ILi256EEEEEELi256ENS_10bfloat16_tEfNS_4arch4Sm90ELb1ELb0ELb1ELb1ELb0ELb0ELb0ELb1ELb1ELb0ELb0ELb0EEENS1_21CollectiveEpilogueFwdINS6_IJSA_SC_SB_EEES9_SE_SG_Li256ELb1ELb0ELb0ELb0EEENS1_36VarlenDynamicPersistentTileSchedulerILi128ELi80ELi256ELi32ELb0ELb0ELb1ELb1ELb1ELb1EEEEEEEEEvNT_6ParamsE,@function
        .size           _ZN7cutlass13device_kernelIN5flash11enable_sm90INS1_16FlashAttnFwdSm90INS1_25CollectiveMainloopFwdSm90ILi2EN4cute5tupleIJNS5_1CILi1EEES8_S8_EEENS6_IJNS7_ILi128EEENS7_ILi80EEENS7_ILi256EEEEEELi256ENS_10bfloat16_tEfNS_4arch4Sm90ELb1ELb0ELb1ELb1ELb0ELb0ELb0ELb1ELb1ELb0ELb0ELb0EEENS1_21CollectiveEpilogueFwdINS6_IJSA_SC_SB_EEES9_SE_SG_Li256ELb1ELb0ELb0ELb0EEENS1_36VarlenDynamicPersistentTileSchedulerILi128ELi80ELi256ELi32ELb0ELb0ELb1ELb1ELb1ELb1EEEEEEEEEvNT_6ParamsE,(.L_x_12750 - _ZN7cutlass13device_kernelIN5flash11enable_sm90INS1_16FlashAttnFwdSm90INS1_25CollectiveMainloopFwdSm90ILi2EN4cute5tupleIJNS5_1CILi1EEES8_S8_EEENS6_IJNS7_ILi128EEENS7_ILi80EEENS7_ILi256EEEEEELi256ENS_10bfloat16_tEfNS_4arch4Sm90ELb1ELb0ELb1ELb1ELb0ELb0ELb0ELb1ELb1ELb0ELb0ELb0EEENS1_21CollectiveEpilogueFwdINS6_IJSA_SC_SB_EEES9_SE_SG_Li256ELb1ELb0ELb0ELb0EEENS1_36VarlenDynamicPersistentTileSchedulerILi128ELi80ELi256ELi32ELb0ELb0ELb1ELb1ELb1ELb1EEEEEEEEEvNT_6ParamsE)
        .other          _ZN7cutlass13device_kernelIN5flash11enable_sm90INS1_16FlashAttnFwdSm90INS1_25CollectiveMainloopFwdSm90ILi2EN4cute5tupleIJNS5_1CILi1EEES8_S8_EEENS6_IJNS7_ILi128EEENS7_ILi80EEENS7_ILi256EEEEEELi256ENS_10bfloat16_tEfNS_4arch4Sm90ELb1ELb0ELb1ELb1ELb0ELb0ELb0ELb1ELb1ELb0ELb0ELb0EEENS1_21CollectiveEpilogueFwdINS6_IJSA_SC_SB_EEES9_SE_SG_Li256ELb1ELb0ELb0ELb0EEENS1_36VarlenDynamicPersistentTileSchedulerILi128ELi80ELi256ELi32ELb0ELb0ELb1ELb1ELb1ELb1EEEEEEEEEvNT_6ParamsE,@"STO_CUDA_ENTRY STV_DEFAULT"
_ZN7cutlass13device_kernelIN5flash11enable_sm90INS1_16FlashAttnFwdSm90INS1_25CollectiveMainloopFwdSm90ILi2EN4cute5tupleIJNS5_1CILi1EEES8_S8_EEENS6_IJNS7_ILi128EEENS7_ILi80EEENS7_ILi256EEEEEELi256ENS_10bfloat16_tEfNS_4arch4Sm90ELb1ELb0ELb1ELb1ELb0ELb0ELb0ELb1ELb1ELb0ELb0ELb0EEENS1_21CollectiveEpilogueFwdINS6_IJSA_SC_SB_EEES9_SE_SG_Li256ELb1ELb0ELb0ELb0EEENS1_36VarlenDynamicPersistentTileSchedulerILi128ELi80ELi256ELi32ELb0ELb0ELb1ELb1ELb1ELb1EEEEEEEEEvNT_6ParamsE:
        /* <DEDUP_REMOVED lines=21> */
.L_x_2082:
[----:B------:R-:W-:Y:S05]  /*0150*/  BSYNC B0 ;  /* 0x0000000000007941 */ /* 0x000fea0003800000 */
.L_x_2081:
        /* <DEDUP_REMOVED lines=41> */
.L_x_2083:
        /* <DEDUP_REMOVED lines=22> */
.L_x_2084:
        /* <DEDUP_REMOVED lines=18> */
.L_x_2085:
        /* <DEDUP_REMOVED lines=22> */
.L_x_2086:
        /* <DEDUP_REMOVED lines=22> */
.L_x_2087:
        /* <DEDUP_REMOVED lines=8> */
.L_x_2089:
        /* <DEDUP_REMOVED lines=17> */
[----:B------:R-:W0:Y:S11]  /*0ac0*/  S2R R0, SR_TID.X ;  /* 0x0000000000007919 */ /* 0x000e360000002100 */
[----:B------:R-:W-:Y:S01]  /*0ad0*/  IMAD.U32 R22, RZ, RZ, UR5 ;  /* 0x00000005ff167e24 */ /* 0x000fe2000f8e00ff */
[----:B------:R-:W-:Y:S01]  /*0ae0*/  R2UR UR5, R14 ;  /* 0x000000000e0572ca */ /* 0x000fe200000e0000 */
[----:B0-----:R-:W-:-:S05]  /*0af0*/  VIADD R225, R0, 0xffffff80 ;  /* 0xffffff8000e17836 */ /* 0x001fca0000000000 */
[----:B------:R-:W-:-:S04]  /*0b00*/  SHF.R.S32.HI R0, RZ, 0x1f, R225 ;  /* 0x0000001fff007819 */ /* 0x000fc800000114e1 */
[CC--:B------:R-:W-:Y:S02]  /*0b10*/  LEA.HI R3, R0.reuse, R225.reuse, RZ, 0x7 ;  /* 0x000000e100037211 */ /* 0x0c0fe400078f38ff */
[----:B------:R-:W-:Y:S02]  /*0b20*/  LEA.HI R4, R0, R225, RZ, 0x5 ;  /* 0x000000e100047211 */ /* 0x000fe400078f28ff */
[----:B------:R-:W-:Y:S02]  /*0b30*/  SHF.R.S32.HI R222, RZ, 0x7, R3 ;  /* 0x00000007ffde7819 */ /* 0x000fe40000011403 */
[----:B--2---:R-:W-:Y:S02]  /*0b40*/  R2UR UR4, R2 ;  /* 0x00000000020472ca */ /* 0x004fe400000e0000 */
[C---:B------:R-:W-:Y:S02]  /*0b50*/  LOP3.LUT R2, R3.reuse, 0xffffff80, RZ, 0xc0, !PT ;  /* 0xffffff8003027812 */ /* 0x040fe400078ec0ff */
[----:B------:R-:W-:-:S03]  /*0b60*/  LEA.HI R3, R3, R222, RZ, 0x1 ;  /* 0x000000de03037211 */ /* 0x000fc600078f08ff */
[----:B------:R-:W-:Y:S01]  /*0b70*/  IMAD.IADD R221, R225, 0x1, -R2 ;  /* 0x00000001e1dd7824 */ /* 0x000fe200078e0a02 */
[----:B------:R-:W-:-:S04]  /*0b80*/  LOP3.LUT R3, R3, 0x3fffffe, RZ, 0xc0, !PT ;  /* 0x03fffffe03037812 */ /* 0x000fc800078ec0ff */
[----:B------:R-:W-:Y:S01]  /*0b90*/  SHF.R.S32.HI R8, RZ, 0x1f, R221 ;  /* 0x0000001fff087819 */ /* 0x000fe200000114dd */
[----:B------:R-:W-:Y:S01]  /*0ba0*/  ULOP3.LUT UR4, UR4, 0x1, URZ, 0xfc, !UPT ;  /* 0x0000000104047892 */ /* 0x000fe2000f8efc3f */
[----:B------:R-:W-:Y:S02]  /*0bb0*/  IADD3 R3, R222, -R3, RZ ;  /* 0x80000003de037210 */ /* 0x000fe40007ffe0ff */
[CC--:B------:R-:W-:Y:S02]  /*0bc0*/  LEA.HI R9, R8.reuse, R221.reuse, RZ, 0x2 ;  /* 0x000000dd08097211 */ /* 0x0c0fe400078f10ff */
[----:B------:R-:W-:Y:S01]  /*0bd0*/  LEA.HI R8, R8, R221, RZ, 0x5 ;  /* 0x000000dd08087211 */ /* 0x000fe200078f28ff */
[----:B------:R-:W-:Y:S01]  /*0be0*/  IMAD.U32 R224, RZ, RZ, UR4 ;  /* 0x00000004ffe07e24 */ /* 0x000fe2000f8e00ff */
[--C-:B------:R-:W-:Y:S01]  /*0bf0*/  SHF.R.S32.HI R5, RZ, 0x2, R9.reuse ;  /* 0x00000002ff057819 */ /* 0x100fe20000011409 */
[----:B------:R-:W-:Y:S01]  /*0c00*/  UMOV UR4, URZ ;  /* 0x0000003f00047c82 */ /* 0x000fe20008000000 */
[----:B------:R-:W-:Y:S01]  /*0c10*/  SHF.R.S32.HI R2, RZ, 0x1f, R9 ;  /* 0x0000001fff027819 */ /* 0x000fe20000011409 */
[----:B------:R-:W-:Y:S01]  /*0c20*/  IMAD.U32 R220, RZ, RZ, UR4 ;  /* 0x00000004ffdc7e24 */ /* 0x000fe2000f8e00ff */
[----:B------:R-:W-:Y:S01]  /*0c30*/  SHF.R.S32.HI R8, RZ, 0x5, R8 ;  /* 0x00000005ff087819 */ /* 0x000fe20000011408 */
[----:B------:R-:W-:Y:S01]  /*0c40*/  IMAD.U32 R16, RZ, RZ, UR4 ;  /* 0x00000004ff107e24 */ /* 0x000fe2000f8e00ff */
[----:B------:R-:W-:-:S02]  /*0c50*/  LEA.HI R2, R2, R5, RZ, 0x3 ;  /* 0x0000000502027211 */ /* 0x000fc400078f18ff */
[----:B------:R-:W-:Y:S02]  /*0c60*/  LOP3.LUT R214, R9, 0x7ffffffc, RZ, 0xc0, !PT ;  /* 0x7ffffffc09d67812 */ /* 0x000fe400078ec0ff */
[----:B------:R-:W-:Y:S02]  /*0c70*/  LOP3.LUT R6, R2, 0xfffffff8, RZ, 0xc0, !PT ;  /* 0xfffffff802067812 */ /* 0x000fe400078ec0ff */
[CC--:B------:R-:W-:Y:S01]  /*0c80*/  LEA.HI R2, R0.reuse, R225.reuse, RZ, 0x4 ;  /* 0x000000e100027211 */ /* 0x0c0fe200078f20ff */
[----:B------:R-:W-:Y:S01]  /*0c90*/  IMAD.IADD R214, R221, 0x1, -R214 ;  /* 0x00000001ddd67824 */ /* 0x000fe200078e0ad6 */
[----:B------:R-:W-:Y:S01]  /*0ca0*/  LEA.HI R0, R0, R225, RZ, 0x3 ;  /* 0x000000e100007211 */ /* 0x000fe200078f18ff */
[----:B------:R-:W-:Y:S01]  /*0cb0*/  IMAD.IADD R11, R5, 0x1, -R6 ;  /* 0x00000001050b7824 */ /* 0x000fe200078e0a06 */
[----:B------:R-:W-:Y:S02]  /*0cc0*/  SHF.R.S32.HI R5, RZ, 0x4, R2 ;  /* 0x00000004ff057819 */ /* 0x000fe40000011402 */
[----:B------:R-:W-:Y:S01]  /*0cd0*/  SHF.L.U32 R6, R4, 0x5, RZ ;  /* 0x0000000504067819 */ /* 0x000fe200000006ff */
[----:B------:R-:W-:Y:S01]  /*0ce0*/  IMAD R8, R8, 0x10, R11 ;  /* 0x0000001008087824 */ /* 0x000fe200078e020b */
[----:B------:R-:W-:-:S02]  /*0cf0*/  LOP3.LUT R4, R2, 0x3fffff0, RZ, 0xc0, !PT ;  /* 0x03fffff002047812 */ /* 0x000fc400078ec0ff */
[----:B------:R-:W-:Y:S01]  /*0d00*/  LEA.HI R2, R2, R5, RZ, 0x1 ;  /* 0x0000000502027211 */ /* 0x000fe200078f08ff */
[----:B------:R-:W-:Y:S01]  /*0d10*/  IMAD R215, R3, 0x40, R8 ;  /* 0x0000004003d77824 */ /* 0x000fe200078e0208 */
[----:B------:R-:W-:Y:S01]  /*0d20*/  LOP3.LUT R7, R6, 0xfffffc00, RZ, 0xc0, !PT ;  /* 0xfffffc0006077812 */ /* 0x000fe200078ec0ff */
[----:B------:R-:W-:Y:S01]  /*0d30*/  IMAD.IADD R4, R225, 0x1, -R4 ;  /* 0x00000001e1047824 */ /* 0x000fe200078e0a04 */
[----:B------:R-:W-:Y:S02]  /*0d40*/  LOP3.LUT R2, R2, 0x1ffffffe, RZ, 0xc0, !PT ;  /* 0x1ffffffe02027812 */ /* 0x000fe400078ec0ff */
[----:B------:R-:W-:Y:S01]  /*0d50*/  SHF.R.S32.HI R212, RZ, 0x3, R0 ;  /* 0x00000003ffd47819 */ /* 0x000fe20000011400 */
[----:B------:R-:W-:Y:S02]  /*0d60*/  IMAD R7, R4, 0x40, R7 ;  /* 0x0000004004077824 */ /* 0x000fe400078e0207 */
[----:B------:R-:W-:-:S04]  /*0d70*/  IMAD.IADD R2, R5, 0x1, -R2 ;  /* 0x0000000105027824 */ /* 0x000fc800078e0a02 */
[----:B------:R-:W-:Y:S01]  /*0d80*/  IMAD R223, R2, 0x8, R7 ;  /* 0x0000000802df7824 */ /* 0x000fe200078e0207 */
[----:B------:R-:W-:Y:S01]  /*0d90*/  LOP3.LUT R2, R0, 0x1ffffff8, RZ, 0xc0, !PT ;  /* 0x1ffffff800027812 */ /* 0x000fe200078ec0ff */
[----:B------:R-:W-:-:S04]  /*0da0*/  IMAD.MOV.U32 R7, RZ, RZ, R15 ;  /* 0x000000ffff077224 */ /* 0x000fc800078e000f */
[----:B------:R-:W-:-:S05]  /*0db0*/  IMAD.IADD R2, R225, 0x1, -R2 ;  /* 0x00000001e1027824 */ /* 0x000fca00078e0a02 */
[----:B------:R-:W-:-:S07]  /*0dc0*/  SHF.L.U32 R18, R2, 0x3, RZ ;  /* 0x0000000302127819 */ /* 0x000fce00000006ff */
.L_x_2143:
        /* <DEDUP_REMOVED lines=15> */
[----:B------:R-:W-:-:S04]  /*0ec0*/  @UP0 ULEA UR6, UP2, UR4, UR6, 0x2 ;  /* 0x0000000604060291 */ /* 0x000fc8000f84103f */
[----:B------:R-:W-:Y:S02]  /*0ed0*/  @UP0 ULEA.HI.X UR7, UR4, UR7, UR12, 0x2, UP2 ;  /* 0x0000000704070291 */ /* 0x000fe400090f140c */
[----:B------:R-:W-:Y:S01]  /*0ee0*/  IMAD.U32 R218, RZ, RZ, UR12 ;  /* 0x0000000cffda7e24 */ /* 0x000fe2000f8e00ff */
[----:B------:R-:W-:Y:S01]  /*0ef0*/  @UP1 ULEA UR8, UP0, UR4, UR8, 0x2 ;  /* 0x0000000804081291 */ /* 0x000fe2000f80103f */
[----:B------:R-:W-:-:S03]  /*0f00*/  MOV R2, UR6 ;  /* 0x0000000600027c02 */ /* 0x000fc60008000f00 */
[----:B------:R-:W-:Y:S01]  /*0f10*/  @UP1 ULEA.HI.X UR9, UR4, UR9, UR12, 0x2, UP0 ;  /* 0x0000000904091291 */ /* 0x000fe200080f140c */
[----:B------:R-:W-:Y:S01]  /*0f20*/  IMAD.U32 R3, RZ, RZ, UR7 ;  /* 0x00000007ff037e24 */ /* 0x000fe2000f8e00ff */
[----:B------:R-:W-:Y:S01]  /*0f30*/  ULDC.64 UR6, c[0x0][0x3f8] ;  /* 0x0000fe0000067ab9 */ /* 0x000fe20000000a00 */
[----:B---34-:R-:W-:-:S03]  /*0f40*/  IMAD.U32 R4, RZ, RZ, UR8 ;  /* 0x00000008ff047e24 */ /* 0x018fc6000f8e00ff */
[----:B------:R-:W-:Y:S01]  /*0f50*/  IMAD.U32 R5, RZ, RZ, UR9 ;  /* 0x00000009ff057e24 */ /* 0x000fe2000f8e00ff */
[----:B------:R-:W2:Y:S01]  /*0f60*/  @P0 LDG.E R2, desc[UR10][R2.64] ;  /* 0x0000000a02020981 */ /* 0x000ea2000c1e1900 */
[----:B------:R-:W-:Y:S01]  /*0f70*/  UISETP.NE.U32.AND UP0, UPT, UR6, URZ, UPT ;  /* 0x0000003f0600728c */ /* 0x000fe2000bf05070 */
[----:B------:R-:W-:Y:S02]  /*0f80*/  ULDC UR8, c[0x0][0x2e0] ;  /* 0x0000b80000087ab9 */ /* 0x000fe40000000800 */
[----:B------:R-:W3:Y:S01]  /*0f90*/  @P2 LDG.E R4, desc[UR10][R4.64] ;  /* 0x0000000a04042981 */ /* 0x000ee2000c1e1900 */
[----:B------:R-:W-:Y:S01]  /*0fa0*/  ULDC UR9, c[0x0][0x288] ;  /* 0x0000a20000097ab9 */ /* 0x000fe20000000800 */
[----:B------:R-:W-:Y:S01]  /*0fb0*/  UISETP.NE.AND.EX UP0, UPT, UR7, URZ, UPT, UP0 ;  /* 0x0000003f0700728c */ /* 0x000fe2000bf05300 */
[----:B------:R-:W-:Y:S01]  /*0fc0*/  IMAD.U32 R217, RZ, RZ, UR5 ;  /* 0x00000005ffd97e24 */ /* 0x000fe2000f8e00ff */
[----:B------:R-:W-:Y:S01]  /*0fd0*/  ULDC UR6, c[0x0][0x404] ;  /* 0x0001010000067ab9 */ /* 0x000fe20000000800 */
[----:B------:R-:W-:Y:S01]  /*0fe0*/  ULDC.64 UR10, c[0x0][0xa20] ;  /* 0x00028800000a7ab9 */ /* 0x000fe20000000a00 */
[----:B------:R-:W-:Y:S01]  /*0ff0*/  USEL UR6, UR6, 0x1, UP0 ;  /* 0x0000000106067887 */ /* 0x000fe20008000000 */
[----:B------:R-:W-:Y:S01]  /*1000*/  ISETP.NE.U32.AND P1, PT, RZ, UR10, PT ;  /* 0x0000000aff007c0c */ /* 0x000fe2000bf25070 */
[----:B------:R-:W-:-:S02]  /*1010*/  UMOV UR4, URZ ;  /* 0x0000003f00047c82 */ /* 0x000fc40008000000 */
[----:B------:R-:W-:Y:S01]  /*1020*/  UIMAD UR8, UR6, UR8, URZ ;  /* 0x00000008060872a4 */ /* 0x000fe2000f8e023f */
[----:B------:R-:W-:Y:S02]  /*1030*/  ISETP.NE.AND.EX P1, PT, RZ, UR11, PT, P1 ;  /* 0x0000000bff007c0c */ /* 0x000fe4000bf25310 */
[----:B--2---:R-:W-:Y:S02]  /*1040*/  @P0 R2UR UR4, R2 ;  /* 0x00000000020402ca */ /* 0x004fe400000e0000 */
[----:B---3--:R-:W-:-:S13]  /*1050*/  @P2 R2UR UR9, R4 ;  /* 0x00000000040922ca */ /* 0x008fda00000e0000 */
[----:B------:R-:W-:Y:S01]  /*1060*/  IMAD.U32 R19, RZ, RZ, UR9 ;  /* 0x00000009ff137e24 */ /* 0x000fe2000f8e00ff */
[----:B-1---5:R-:W-:Y:S06]  /*1070*/  @P2 BRA `(.L_x_2090) ;  /* 0x0000000000402947 */ /* 0x022fec0003800000 */
        /* <DEDUP_REMOVED lines=14> */
[----:B------:R-:W-:-:S06]  /*1160*/  UIADD3 UR5, -UR5, UR6, URZ ;  /* 0x0000000605057290 */ /* 0x000fcc000fffe13f */
[----:B------:R-:W-:-:S07]  /*1170*/  IMAD.U32 R19, RZ, RZ, UR5 ;  /* 0x00000005ff137e24 */ /* 0x000fce000f8e00ff */
.L_x_2090:
[----:B------:R-:W-:-:S13]  /*1180*/  R2UR UR5, R22 ;  /* 0x00000000160572ca */ /* 0x000fda00000e0000 */
[----:B------:R-:W-:Y:S01]  /*1190*/  IMAD.U32 R219, RZ, RZ, UR5 ;  /* 0x00000005ffdb7e24 */ /* 0x000fe2000f8e00ff */
[----:B------:R-:W-:Y:S06]  /*11a0*/  @!P1 BRA `(.L_x_2091) ;  /* 0x0000000000289947 */ /* 0x000fec0003800000 */
[----:B------:R-:W-:Y:S01]  /*11b0*/  R2UR UR6, R216 ;  /* 0x00000000d80672ca */ /* 0x000fe200000e0000 */
[----:B------:R-:W-:Y:S01]  /*11c0*/  ULDC.64 UR8, c[0x0][0x208] ;  /* 0x0000820000087ab9 */ /* 0x000fe20000000a00 */
[----:B------:R-:W-:-:S11]  /*11d0*/  R2UR UR7, R218 ;  /* 0x00000000da0772ca */ /* 0x000fd600000e0000 */
[----:B------:R-:W-:-:S04]  /*11e0*/  ULEA UR5, UP0, UR6, UR10, 0x2 ;  /* 0x0000000a06057291 */ /* 0x000fc8000f80103f */
[----:B------:R-:W-:Y:S02]  /*11f0*/  ULEA.HI.X UR6, UR6, UR11, UR7, 0x2, UP0 ;  /* 0x0000000b06067291 */ /* 0x000fe400080f1407 */
[----:B------:R-:W-:-:S04]  /*1200*/  IMAD.U32 R2, RZ, RZ, UR5 ;  /* 0x00000005ff027e24 */ /* 0x000fc8000f8e00ff */
[----:B------:R-:W-:-:S05]  /*1210*/  IMAD.U32 R3, RZ, RZ, UR6 ;  /* 0x00000006ff037e24 */ /* 0x000fca000f8e00ff */
[----:B------:R-:W2:Y:S02]  /*1220*/  LDG.E R2, desc[UR8][R2.64] ;  /* 0x0000000802027981 */ /* 0x000ea4000c1e1900 */
[----:B--2---:R-:W-:Y:S01]  /*1230*/  R2UR UR8, R2 ;  /* 0x00000000020872ca */ /* 0x004fe200000e0000 */
[----:B------:R-:W-:-:S14]  /*1240*/  BRA `(.L_x_2092) ;  /* 0x00000000003c7947 */ /* 0x000fdc0003800000 */
.L_x_2091:
        /* <DEDUP_REMOVED lines=15> */
.L_x_2092:
[----:B------:R-:W-:Y:S01]  /*1340*/  R2UR UR5, R22 ;  /* 0x00000000160572ca */ /* 0x000fe200000e0000 */
[----:B------:R-:W-:Y:S01]  /*1350*/  UIADD3 UR6, -UR4, UR8, URZ ;  /* 0x0000000804067290 */ /* 0x000fe2000fffe13f */
[----:B------:R-:W-:Y:S01]  /*1360*/  R2UR UR7, R19 ;  /* 0x00000000130772ca */ /* 0x000fe200000e0000 */
[----:B------:R-:W-:Y:S01]  /*1370*/  IMAD.MOV.U32 R0, RZ, RZ, RZ ;  /* 0x000000ffff007224 */ /* 0x000fe200078e00ff */
[----:B------:R-:W-:Y:S01]  /*1380*/  PLOP3.LUT P0, PT, PT, PT, PT, 0x80, 0x0 ;  /* 0x000000000000781c */ /* 0x000fe20003f0f070 */
[----:B------:R-:W-:Y:S01]  /*1390*/  UIADD3 UR4, UR6, 0x4f, URZ ;  /* 0x0000004f06047890 */ /* 0x000fe2000fffe03f */
[----:B------:R-:W-:Y:S01]  /*13a0*/  CS2R R2, SRZ ;  /* 0x0000000000027805 */ /* 0x000fe2000001ff00 */
[----:B------:R-:W-:Y:S01]  /*13b0*/  IMAD.U32 R23, RZ, RZ, UR6 ;  /* 0x00000006ff177e24 */ /* 0x000fe2000f8e00ff */
[----:B------:R-:W-:Y:S02]  /*13c0*/  CS2R R150, SRZ ;  /* 0x0000000000967805 */ /* 0x000fe4000001ff00 */
[----:B------:R-:W-:-:S02]  /*13d0*/  CS2R R148, SRZ ;  /* 0x0000000000947805 */ /* 0x000fc4000001ff00 */
[----:B------:R-:W-:Y:S02]  /*13e0*/  CS2R R146, SRZ ;  /* 0x0000000000927805 */ /* 0x000fe4000001ff00 */
[----:B------:R-:W-:Y:S02]  /*13f0*/  CS2R R144, SRZ ;  /* 0x0000000000907805 */ /* 0x000fe4000001ff00 */
[----:B------:R-:W-:Y:S01]  /*1400*/  CS2R R142, SRZ ;  /* 0x00000000008e7805 */ /* 0x000fe2000001ff00 */
[----:B------:R-:W-:Y:S01]  /*1410*/  ULEA UR5, UR5, 0xcf, 0x7 ;  /* 0x000000cf05057891 */ /* 0x000fe2000f8e383f */
[----:B------:R-:W-:Y:S02]  /*1420*/  CS2R R140, SRZ ;  /* 0x00000000008c7805 */ /* 0x000fe4000001ff00 */
[----:B------:R-:W-:Y:S02]  /*1430*/  CS2R R138, SRZ ;  /* 0x00000000008a7805 */ /* 0x000fe4000001ff00 */
[----:B------:R-:W-:Y:S01]  /*1440*/  CS2R R136, SRZ ;  /* 0x0000000000887805 */ /* 0x000fe2000001ff00 */
[----:B------:R-:W-:Y:S01]  /*1450*/  UIADD3 UR6, UR6, UR5, -UR7 ;  /* 0x0000000506067290 */ /* 0x000fe2000fffe807 */
        /* <DEDUP_REMOVED lines=12> */
[----:B------:R-:W-:-:S02]  /*1520*/  CS2R R122, SRZ ;  /* 0x00000000007a7805 */ /* 0x000fc4000001ff00 */
[----:B------:R-:W-:Y:S02]  /*1530*/  CS2R R120, SRZ ;  /* 0x0000000000787805 */ /* 0x000fe4000001ff00 */
[----:B------:R-:W-:Y:S01]  /*1540*/  CS2R R118, SRZ ;  /* 0x0000000000767805 */ /* 0x000fe2000001ff00 */
[----:B------:R-:W-:Y:S01]  /*1550*/  UISETP.LT.AND UP0, UPT, UR4, UR6, UPT ;  /* 0x000000060400728c */ /* 0x000fe2000bf01270 */
[----:B------:R-:W-:Y:S02]  /*1560*/  CS2R R116, SRZ ;  /* 0x0000000000747805 */ /* 0x000fe4000001ff00 */
[----:B------:R-:W-:Y:S02]  /*1570*/  CS2R R114, SRZ ;  /* 0x0000000000727805 */ /* 0x000fe4000001ff00 */
[----:B------:R-:W-:Y:S01]  /*1580*/  CS2R R112, SRZ ;  /* 0x0000000000707805 */ /* 0x000fe2000001ff00 */
[----:B------:R-:W-:Y:S01]  /*1590*/  USEL UR61, UR4, UR6, UP0 ;  /* 0x00000006043d7287 */ /* 0x000fe20008000000 */
[----:B------:R-:W-:-:S02]  /*15a0*/  CS2R R110, SRZ ;  /* 0x00000000006e7805 */ /* 0x000fc4000001ff00 */
[----:B------:R-:W-:Y:S01]  /*15b0*/  CS2R R108, SRZ ;  /* 0x00000000006c7805 */ /* 0x000fe2000001ff00 */
[----:B------:R-:W-:Y:S01]  /*15c0*/  IMAD.MOV.U32 R170, RZ, RZ, RZ ;  /* 0x000000ffffaa7224 */ /* 0x000fe200078e00ff */
[----:B------:R-:W-:Y:S01]  /*15d0*/  UISETP.GE.AND UP0, UPT, UR61, 0x1, UPT ;  /* 0x000000013d00788c */ /* 0x000fe2000bf06270 */
[----:B------:R-:W-:Y:S02]  /*15e0*/  CS2R R168, SRZ ;  /* 0x0000000000a87805 */ /* 0x000fe4000001ff00 */
[----:B------:R-:W-:Y:S02]  /*15f0*/  CS2R R104, SRZ ;  /* 0x0000000000687805 */ /* 0x000fe4000001ff00 */
[----:B------:R-:W-:Y:S02]  /*1600*/  CS2R R166, SRZ ;  /* 0x0000000000a67805 */ /* 0x000fe4000001ff00 */
[----:B------:R-:W-:Y:S02]  /*1610*/  CS2R R100, SRZ ;  /* 0x0000000000647805 */ /* 0x000fe4000001ff00 */
[----:B------:R-:W-:-:S02]  /*1620*/  CS2R R164, SRZ ;  /* 0x0000000000a47805 */ /* 0x000fc4000001ff00 */
[----:B------:R-:W-:Y:S02]  /*1630*/  PLOP3.LUT P1, PT, PT, PT, UP0, 0x80, 0x0 ;  /* 0x000000000000781c */ /* 0x000fe40003f2f008 */
        /* <DEDUP_REMOVED lines=35> */
[----:B------:R-:W-:-:S02]  /*1870*/  CS2R R28, SRZ ;  /* 0x00000000001c7805 */ /* 0x000fc4000001ff00 */
[----:B------:R-:W-:Y:S01]  /*1880*/  CS2R R24, SRZ ;  /* 0x0000000000187805 */ /* 0x000fe2000001ff00 */
[----:B------:R-:W-:Y:S06]  /*1890*/  @!P1 BRA `(.L_x_2093) ;  /* 0x000000e000909947 */ /* 0x000fec0003800000 */
[----:B------:R-:W0:Y:S01]  /*18a0*/  SHFL.IDX PT, R0, R222, RZ, 0x1f ;  /* 0x00001fffde007589 */ /* 0x000e2200000e0000 */
[----:B------:R-:W1:Y:S01]  /*18b0*/  S2UR UR7, SR_CgaCtaId ;  /* 0x00000000000779c3 */ /* 0x000e620000008800 */
[----:B------:R-:W-:Y:S01]  /*18c0*/  UMOV UR6, 0x400 ;  /* 0x0000040000067882 */ /* 0x000fe20000000000 */
[----:B0-----:R-:W-:Y:S01]  /*18d0*/  R2UR UR4, R0 ;  /* 0x00000000000472ca */ /* 0x001fe200000e0000 */
[----:B-1----:R-:W-:-:S04]  /*18e0*/  ULEA UR8, UR7, UR6, 0x18 ;  /* 0x0000000607087291 */ /* 0x002fc8000f8ec03f */
[----:B------:R-:W-:Y:S02]  /*18f0*/  UIADD3 UR6, UR8, 0x14400, URZ ;  /* 0x0001440008067890 */ /* 0x000fe4000fffe03f */
[----:B------:R-:W-:Y:S02]  /*1900*/  IMAD.U32 R17, RZ, RZ, UR8 ;  /* 0x00000008ff117e24 */ /* 0x000fe4000f8e00ff */
        /* <DEDUP_REMOVED lines=14> */
[----:B------:R-:W-:Y:S01]  /*19f0*/  IMAD.U32 R5, RZ, RZ, UR5 ;  /* 0x00000005ff057e24 */ /* 0x000fe2000f8e00ff */
[----:B------:R-:W-:Y:S01]  /*1a00*/  ULDC.64 UR4, c[0x4][0x1c0] ;  /* 0x0100700000047ab9 */ /* 0x000fe20000000a00 */
[----:B------:R-:W-:Y:S01]  /*1a10*/  MOV R10, UR6 ;  /* 0x00000006000a7c02 */ /* 0x000fe20008000f00 */
        /* <DEDUP_REMOVED lines=8> */
.L_x_2094:
[----:B------:R-:W-:Y:S02]  /*1aa0*/  R2UR UR7, R220 ;  /* 0x00000000dc0772ca */ /* 0x000fe400000e0000 */
[----:B------:R-:W-:Y:S02]  /*1ab0*/  R2UR UR6, R17 ;  /* 0x00000000110672ca */ /* 0x000fe400000e0000 */
[----:B------:R-:W-:-:S09]  /*1ac0*/  R2UR UR5, R224 ;  /* 0x00000000e00572ca */ /* 0x000fd200000e0000 */
[----:B------:R-:W-:-:S04]  /*1ad0*/  ULEA.HI UR4, UR7, UR7, URZ, 0x1 ;  /* 0x0000000707047291 */ /* 0x000fc8000f8f083f */
[----:B------:R-:W-:Y:S01]  /*1ae0*/  ULOP3.LUT UR4, UR4, 0xfffffffe, URZ, 0xc0, !UPT ;  /* 0xfffffffe04047892 */ /* 0x000fe2000f8ec03f */
[----:B------:R-:W-:-:S03]  /*1af0*/  MOV R2, UR5 ;  /* 0x0000000500027c02 */ /* 0x000fc60008000f00 */
[----:B------:R-:W-:Y:S01]  /*1b00*/  UIADD3 UR4, UR7, -UR4, URZ ;  /* 0x8000000407047290 */ /* 0x000fe2000fffe03f */
[----:B------:R-:W-:-:S05]  /*1b10*/  ISETP.NE.AND P0, PT, R2, 0x3, PT ;  /* 0x000000030200780c */ /* 0x000fca0003f05270 */
[----:B------:R-:W-:-:S05]  /*1b20*/  IMAD.U32 R0, RZ, RZ, UR4 ;  /* 0x00000004ff007e24 */ /* 0x000fca000f8e00ff */
[----:B------:R-:W-:-:S04]  /*1b30*/  SHF.L.U32 R0, R0, 0x1f, RZ ;  /* 0x0000001f00007819 */ /* 0x000fc800000006ff */
[----:B------:R-:W0:Y:S02]  /*1b40*/  SYNCS.PHASECHK.TRANS64.TRYWAIT P1, [UR6+0x38800], R0 ;  /* 0x03880000ff0075a7 */ /* 0x000e240008020146 */
[----:B0-----:R-:W-:Y:S05]  /*1b50*/  @!P1 BRA `(.L_x_2095) ;  /* 0x0000016400249947 */ /* 0x001fea0003800000 */
.L_x_2232:
[----:B------:R-:W-:Y:S05]  /*1b60*/  @!P0 BRA `(.L_x_2096) ;  /* 0x0000000000048947 */ /* 0x000fea0003800000 */
[----:B------:R-:W-:Y:S01]  /*1b70*/  BPT.TRAP 0x1 ;  /* 0x000000040000795c */ /* 0x000fe20000300000 */
.L_x_2096:
[----:B------:R-:W-:Y:S01]  /*1b80*/  R2UR UR5, R16 ;  /* 0x00000000100572ca */ /* 0x000fe200000e0000 */
[----:B0-----:R-:W-:Y:S01]  /*1b90*/  IMAD.U32 R0, RZ, RZ, UR60 ;  /* 0x0000003cff007e24 */ /* 0x001fe2000f8e00ff */
[----:B------:R-:W-:-:S11]  /*1ba0*/  R2UR UR4, R17 ;  /* 0x00000000110472ca */ /* 0x000fd600000e0000 */
[----:B------:R-:W-:Y:S02]  /*1bb0*/  IMAD.U32 R3, RZ, RZ, UR5 ;  /* 0x00000005ff037e24 */ /* 0x000fe4000f8e00ff */
[----:B------:R-:W-:-:S03]  /*1bc0*/  LEA R0, R0, UR4, 0x3 ;  /* 0x0000000400007c11 */ /* 0x000fc6000f8e18ff */
[----:B------:R-:W-:-:S04]  /*1bd0*/  SHF.L.U32 R3, R3, 0x1f, RZ ;  /* 0x0000001f03037819 */ /* 0x000fc800000006ff */
[----:B------:R0:W1:Y:S01]  /*1be0*/  SYNCS.PHASECHK.TRANS64.TRYWAIT P2, [R0+URZ+0x38830], R3 ;  /* 0x03883003000075a7 */ /* 0x000062000804017f */
[----:B------:R-:W-:Y:S05]  /*1bf0*/  @!P0 BRA `(.L_x_2097) ;  /* 0x0000000000048947 */ /* 0x000fea0003800000 */
[----:B------:R-:W-:Y:S01]  /*1c00*/  BPT.TRAP 0x1 ;  /* 0x000000040000795c */ /* 0x000fe20000300000 */
.L_x_2097:
[----:B------:R-:W2:Y:S01]  /*1c10*/  S2R R2, SR_TID.X ;  /* 0x0000000000027919 */ /* 0x000ea20000002100 */
[----:B------:R-:W-:Y:S01]  /*1c20*/  IMAD.MOV.U32 R151, RZ, RZ, RZ ;  /* 0x000000ffff977224 */ /* 0x000fe200078e00ff */
[----:B--2---:R-:W-:Y:S01]  /*1c30*/  LOP3.LUT P1, RZ, R2, 0x7f, RZ, 0xc0, !PT ;  /* 0x0000007f02ff7812 */ /* 0x004fe2000782c0ff */
[----:B-1----:R-:W-:-:S12]  /*1c40*/  @P2 BRA `(.L_x_2098) ;  /* 0x0000000000082947 */ /* 0x002fd80003800000 */
[----:B------:R-:W1:Y:S02]  /*1c50*/  SYNCS.PHASECHK.TRANS64.TRYWAIT P2, [R0+URZ+0x38830], R3 ;  /* 0x03883003000075a7 */ /* 0x000e64000804017f */
[----:B-1----:R-:W-:Y:S05]  /*1c60*/  @!P2 BRA `(.L_x_2099) ;  /* 0x0000016000fca947 */ /* 0x002fea0003800000 */
.L_x_2098:
        /* <DEDUP_REMOVED lines=15> */
[----:B01----:R-:W-:Y:S01]  /*1d60*/  @!P1 VIADD R0, R0, 0x38840 ;  /* 0x0003884000009836 */ /* 0x003fe20000000000 */
[----:B------:R-:W-:Y:S01]  /*1d70*/  UMOV UR16, UR20 ;  /* 0x0000001400107c82 */ /* 0x000fe20008000000 */
[----:B------:R-:W-:Y:S01]  /*1d80*/  UMOV UR17, UR21 ;  /* 0x0000001500117c82 */ /* 0x000fe20008000000 */
[----:B------:R-:W-:Y:S01]  /*1d90*/  USHF.R.U32.HI UR4, URZ, 0x4, UR4 ;  /* 0x000000043f047899 */ /* 0x000fe20008011604 */
[--C-:B------:R-:W-:Y:S01]  /*1da0*/  IMAD.MOV.U32 R150, RZ, RZ, R151.reuse ;  /* 0x000000ffff967224 */ /* 0x100fe200078e0097 */
[----:B------:R-:W-:Y:S01]  /*1db0*/  UMOV UR19, 0x40000040 ;  /* 0x4000004000137882 */ /* 0x000fe20000000000 */
[----:B------:R-:W-:Y:S01]  /*1dc0*/  UMOV UR23, 0x40000040 ;  /* 0x4000004000177882 */ /* 0x000fe20000000000 */
[----:B------:R-:W-:Y:S01]  /*1dd0*/  ULOP3.LUT UR4, UR4, 0x3fff, URZ, 0xc0, !UPT ;  /* 0x00003fff04047892 */ /* 0x000fe2000f8ec03f */
[----:B------:R-:W-:Y:S01]  /*1de0*/  @!P1 PRMT R0, RZ, 0x654, R0 ;  /* 0x00000654ff009816 */ /* 0x000fe20000000000 */
[----:B------:R-:W-:Y:S01]  /*1df0*/  UMOV UR27, 0x40000040 ;  /* 0x40000040001b7882 */ /* 0x000fe20000000000 */
[----:B------:R-:W-:Y:S01]  /*1e00*/  UMOV UR31, 0x40000040 ;  /* 0x40000040001f7882 */ /* 0x000fe20000000000 */
[----:B------:R-:W-:Y:S01]  /*1e10*/  ULOP3.LUT UR6, UR4, 0x10000, URZ, 0xfc, !UPT ;  /* 0x0001000004067892 */ /* 0x000fe2000f8efc3f */
[--C-:B------:R-:W-:Y:S01]  /*1e20*/  IMAD.MOV.U32 R149, RZ, RZ, R151.reuse ;  /* 0x000000ffff957224 */ /* 0x100fe200078e0097 */
[----:B------:R-:W-:Y:S01]  /*1e30*/  UMOV UR35, 0x40000040 ;  /* 0x4000004000237882 */ /* 0x000fe20000000000 */
[----:B------:R-:W-:Y:S01]  /*1e40*/  UMOV UR39, 0x40000040 ;  /* 0x4000004000277882 */ /* 0x000fe20000000000 */
[----:B------:R-:W-:Y:S01]  /*1e50*/  UIMAD UR4, UR60, 0xa00, UR6 ;  /* 0x00000a003c0478a4 */ /* 0x000fe2000f8e0206 */
[--C-:B------:R-:W-:Y:S01]  /*1e60*/  IMAD.MOV.U32 R148, RZ, RZ, R151.reuse ;  /* 0x000000ffff947224 */ /* 0x100fe200078e0097 */
[----:B------:R-:W-:Y:S01]  /*1e70*/  UMOV UR43, 0x40000040 ;  /* 0x40000040002b7882 */ /* 0x000fe20000000000 */
[----:B------:R-:W-:Y:S01]  /*1e80*/  IMAD.U32 R15, RZ, RZ, UR6 ;  /* 0x00000006ff0f7e24 */ /* 0x000fe2000f8e00ff */
[----:B------:R-:W-:Y:S01]  /*1e90*/  UIADD3 UR14, UR4, 0x100, URZ ;  /* 0x00000100040e7890 */ /* 0x000fe2000fffe03f */
[-C--:B------:R-:W-:Y:S01]  /*1ea0*/  MOV R147, R151.reuse ;  /* 0x0000009700937202 */ /* 0x080fe20000000f00 */
        /* <DEDUP_REMOVED lines=59> */
[----:B------:R-:W-:Y:S01]  /*2260*/  MOV R69, R151 ;  /* 0x0000009700457202 */ /* 0x000fe20000000f00 */
[--C-:B------:R-:W-:Y:S02]  /*2270*/  IMAD.MOV.U32 R120, RZ, RZ, R151.reuse ;  /* 0x000000ffff787224 */ /* 0x100fe400078e0097 */
        /* <DEDUP_REMOVED lines=251> */
[----:B------:R-:W-:Y:S02]  /*3230*/  R2UR UR19, R23 ;  /* 0x00000000171372ca */ /* 0x000fe400000e0000 */
[----:B------:R-:W-:-:S13]  /*3240*/  R2UR UR18, R22 ;  /* 0x00000000161272ca */ /* 0x000fda00000e0000 */
[----:B------:R-:W-:-:S04]  /*3250*/  IMAD.U32 R4, RZ, RZ, UR18 ;  /* 0x00000012ff047e24 */ /* 0x000fc8000f8e00ff */
[----:B------:R-:W-:Y:S01]  /*3260*/  IMAD R4, R4, 0x80, R215 ;  /* 0x0000008004047824 */ /* 0x000fe200078e02d7 */
        /* <DEDUP_REMOVED lines=257> */
[----:B------:R-:W-:Y:S01]  /*4280*/  R2UR UR12, R3 ;  /* 0x00000000030c72ca */ /* 0x000fe200000e0000 */
[----:B------:R-:W-:Y:S01]  /*4290*/  UIADD3 UR15, UR61, -0x2, URZ ;  /* 0xfffffffe3d0f7890 */ /* 0x000fe2000fffe03f */
[----:B------:R-:W-:-:S05]  /*42a0*/  R2UR UR13, R2 ;  /* 0x00000000020d72ca */ /* 0x000fca00000e0000 */
[----:B------:R-:W-:Y:S01]  /*42b0*/  MOV R227, UR15 ;  /* 0x0000000f00e37c02 */ /* 0x000fe20008000f00 */
        /* <DEDUP_REMOVED lines=11> */
[----:B------:R-:W-:Y:S01]  /*4370*/  UIMAD UR5, UR61, -0x50, UR19 ;  /* 0xffffffb03d0578a4 */ /* 0x000fe2000f8e0213 */
[----:B------:R-:W-:-:S03]  /*4380*/  UMOV UR7, 0x40000040 ;  /* 0x4000004000077882 */ /* 0x000fc60000000000 */
[----:B------:R-:W-:Y:S02]  /*4390*/  UIADD3 UR11, -UR22, 0x51, UR5 ;  /* 0x00000051160b7890 */ /* 0x000fe4000fffe105 */
[----:B------:R-:W-:-:S03]  /*43a0*/  UIADD3 UR14, UR5, 0x50, URZ ;  /* 0x00000050050e7890 */ /* 0x000fc6000fffe03f */
[----:B------:R-:W-:Y:S01]  /*43b0*/  UMOV UR5, UR27 ;  /* 0x0000001b00057c82 */ /* 0x000fe20008000000 */
[----:B------:R-:W-:Y:S02]  /*43c0*/  IMAD.U32 R3, RZ, RZ, UR11 ;  /* 0x0000000bff037e24 */ /* 0x000fe4000f8e00ff */
[----:B------:R-:W-:Y:S02]  /*43d0*/  IMAD.U32 R5, RZ, RZ, UR14 ;  /* 0x0000000eff057e24 */ /* 0x000fe4000f8e00ff */
        /* <DEDUP_REMOVED lines=43> */
[----:B0-----:R-:W-:Y:S02]  /*4690*/  FSEL R58, R58, -INF , P2 ;  /* 0xff8000003a3a7808 */ /* 0x001fe40001000000 */
[----:B------:R-:W-:-:S05]  /*46a0*/  ISETP.GT.AND P2, PT, R5, 0x9, PT ;  /* 0x000000090500780c */ /* 0x000fca0003f44270 */
[----:B------:R-:W0:Y:S01]  /*46b0*/  MUFU.TANH R63, R63 ;  /* 0x0000003f003f7308 */ /* 0x000e220000002400 */
        /* <DEDUP_REMOVED lines=8> */
[----:B0-----:R-:W-:Y:S02]  /*4740*/  FSEL R63, R63, -INF , P2 ;  /* 0xff8000003f3f7808 */ /* 0x001fe40001000000 */
[----:B------:R-:W-:Y:S02]  /*4750*/  ISETP.GT.AND P2, PT, R5, 0x11, PT ;  /* 0x000000110500780c */ /* 0x000fe40003f44270 */
[----:B------:R-:W-:-:S03]  /*4760*/  FMNMX.FTZ R21, R63, R14, !PT ;  /* 0x0000000e3f157209 */ /* 0x000fc60007810000 */
[----:B------:R-:W0:Y:S01]  /*4770*/  MUFU.TANH R60, R60 ;  /* 0x0000003c003c7308 */ /* 0x000e220000002400 */
        /* <DEDUP_REMOVED lines=16> */
[----:B------:R-:W-:Y:S01]  /*4880*/  FMUL.FTZ R53, R53, UR10 ;  /* 0x0000000a35357c20 */ /* 0x000fe20008410000 */
[----:B------:R-:W2:Y:S01]  /*4890*/  MUFU.TANH R51, R51 ;  /* 0x0000003300337308 */ /* 0x000ea20000002400 */
[----:B0-----:R-:W-:-:S02]  /*48a0*/  FSEL R60, R60, -INF , P4 ;  /* 0xff8000003c3c7808 */ /* 0x001fc40002000000 */
[----:B------:R-:W-:-:S05]  /*48b0*/  ISETP.GT.AND P4, PT, R2, 0x19, PT ;  /* 0x000000190200780c */ /* 0x000fca0003f84270 */
[----:B------:R-:W0:Y:S01]  /*48c0*/  MUFU.TANH R54, R54 ;  /* 0x0000003600367308 */ /* 0x000e220000002400 */
[----:B-1----:R-:W-:Y:S02]  /*48d0*/  FSEL R50, R50, -INF , P3 ;  /* 0xff80000032327808 */ /* 0x002fe40001800000 */
[----:B------:R-:W-:Y:S02]  /*48e0*/  ISETP.GT.AND P3, PT, R5, 0x18, PT ;  /* 0x000000180500780c */ /* 0x000fe40003f64270 */
[----:B------:R-:W-:-:S03]  /*48f0*/  FMNMX.FTZ R14, R50, R21, !PT ;  /* 0x00000015320e7209 */ /* 0x000fc60007810000 */
[----:B------:R-:W1:Y:S01]  /*4900*/  MUFU.TANH R55, R55 ;  /* 0x0000003700377308 */ /* 0x000e620000002400 */
[----:B--2---:R-:W-:Y:S02]  /*4910*/  FSEL R51, R51, -INF , P2 ;  /* 0xff80000033337808 */ /* 0x004fe40001000000 */
[----:B------:R-:W-:Y:S02]  /*4920*/  ISETP.GT.AND P2, PT, R5, 0x19, PT ;  /* 0x000000190500780c */ /* 0x000fe40003f44270 */
[----:B------:R-:W-:-:S03]  /*4930*/  FMNMX.FTZ R21, R51, R14, !PT ;  /* 0x0000000e33157209 */ /* 0x000fc60007810000 */
[----:B------:R-:W2:Y:S01]  /*4940*/  MUFU.TANH R61, R61 ;  /* 0x0000003d003d7308 */ /* 0x000ea20000002400 */
[----:B0-----:R-:W-:Y:S02]  /*4950*/  FSEL R54, R54, -INF , P3 ;  /* 0xff80000036367808 */ /* 0x001fe40001800000 */
[----:B------:R-:W-:Y:S02]  /*4960*/  ISETP.GT.AND P3, PT, R5, 0x20, PT ;  /* 0x000000200500780c */ /* 0x000fe40003f64270 */
[----:B------:R-:W-:-:S03]  /*4970*/  FMNMX.FTZ R14, R54, R21, !PT ;  /* 0x00000015360e7209 */ /* 0x000fc60007810000 */
[----:B------:R-:W-:Y:S01]  /*4980*/  MUFU.TANH R48, R48 ;  /* 0x0000003000307308 */ /* 0x000fe20000002400 */
[----:B-1----:R-:W-:Y:S02]  /*4990*/  FSEL R55, R55, -INF , P2 ;  /* 0xff80000037377808 */ /* 0x002fe40001000000 */
[----:B------:R-:W-:Y:S02]  /*49a0*/  ISETP.GT.AND P2, PT, R5, 0x21, PT ;  /* 0x000000210500780c */ /* 0x000fe40003f44270 */
[----:B------:R-:W-:-:S03]  /*49b0*/  FMNMX.FTZ R21, R55, R14, !PT ;  /* 0x0000000e37157209 */ /* 0x000fc60007810000 */
[----:B------:R-:W-:Y:S01]  /*49c0*/  MUFU.TANH R49, R49 ;  /* 0x0000003100317308 */ /* 0x000fe20000002400 */
[----:B--2---:R-:W-:Y:S01]  /*49d0*/  FSEL R61, R61, -INF , P5 ;  /* 0xff8000003d3d7808 */ /* 0x004fe20002800000 */
[----:B------:R-:W-:Y:S02]  /*49e0*/  WARPGROUP.DEPBAR.LE gsb0, 0x0 ;  /* 0x00008000000079c5 */ /* 0x000fe40000010000 */
[----:B------:R-:W-:Y:S01]  /*49f0*/  WARPGROUP.ARRIVE ;  /* 0x00000000000079c5 */ /* 0x000fe20000000000 */
[----:B------:R-:W-:Y:S01]  /*4a00*/  FMUL.FTZ R42, R42, UR10 ;  /* 0x0000000a2a2a7c20 */ /* 0x000fe20008410000 */
[----:B------:R-:W-:Y:S01]  /*4a10*/  FMUL.FTZ R43, R43, UR10 ;  /* 0x0000000a2b2b7c20 */ /* 0x000fe20008410000 */
[----:B------:R-:W-:Y:S01]  /*4a20*/  FMUL.FTZ R46, R46, UR10 ;  /* 0x0000000a2e2e7c20 */ /* 0x000fe20008410000 */
[----:B------:R-:W-:Y:S01]  /*4a30*/  FMUL.FTZ R47, R47, UR10 ;  /* 0x0000000a2f2f7c20 */ /* 0x000fe20008410000 */
[----:B------:R-:W0:Y:S01]  /*4a40*/  MUFU.TANH R52, R52 ;  /* 0x0000003400347308 */ /* 0x000e220000002400 */
[----:B------:R-:W-:Y:S01]  /*4a50*/  HGMMA.64x16x16.F32.BF16 R32, gdesc[UR56], R32, gsb0 ;  /* 0x00200000382079f0 */ /* 0x000fe20008001820 */
[----:B------:R-:W-:Y:S01]  /*4a60*/  FMUL.FTZ R40, R40, UR10 ;  /* 0x0000000a28287c20 */ /* 0x000fe20008410000 */
[----:B------:R-:W-:Y:S01]  /*4a70*/  FMUL.FTZ R41, R41, UR10 ;  /* 0x0000000a29297c20 */ /* 0x000fe20008410000 */
[----:B------:R-:W-:Y:S01]  /*4a80*/  FMUL.FTZ R44, R44, UR10 ;  /* 0x0000000a2c2c7c20 */ /* 0x000fe20008410000 */
[----:B------:R-:W-:Y:S01]  /*4a90*/  ISETP.GT.AND P5, PT, R2, 0x18, PT ;  /* 0x000000180200780c */ /* 0x000fe20003fa4270 */
[----:B------:R-:W-:-:S02]  /*4aa0*/  FMUL.FTZ R45, R45, UR10 ;  /* 0x0000000a2d2d7c20 */ /* 0x000fc40008410000 */
[----:B------:R-:W1:Y:S08]  /*4ab0*/  MUFU.TANH R42, R42 ;  /* 0x0000002a002a7308 */ /* 0x000e700000002400 */
[----:B------:R-:W2:Y:S01]  /*4ac0*/  MUFU.TANH R43, R43 ;  /* 0x0000002b002b7308 */ /* 0x000ea20000002400 */
[----:B0-----:R-:W-:-:S07]  /*4ad0*/  FSEL R52, R52, -INF , P5 ;  /* 0xff80000034347808 */ /* 0x001fce0002800000 */
        /* <DEDUP_REMOVED lines=23> */
[----:B------:R-:W0:Y:S01]  /*4c50*/  MUFU.TANH R34, R34 ;  /* 0x0000002200227308 */ /* 0x000e220000002400 */
[----:B------:R-:W-:Y:S01]  /*4c60*/  ULDC UR5, c[0x0][0x988] ;  /* 0x0002620000057ab9 */ /* 0x000fe20000000800 */
[----:B------:R-:W-:Y:S01]  /*4c70*/  FMUL.FTZ R32, R32, UR10 ;  /* 0x0000000a20207c20 */ /* 0x000fe20008410000 */
[----:B--2---:R-:W-:Y:S01]  /*4c80*/  FSEL R53, R53, -INF , P4 ;  /* 0xff80000035357808 */ /* 0x004fe20002000000 */
[----:B------:R-:W-:Y:S01]  /*4c90*/  FMUL.FTZ R33, R33, UR10 ;  /* 0x0000000a21217c20 */ /* 0x000fe20008410000 */
[----:B------:R-:W-:Y:S01]  /*4ca0*/  FMUL.FTZ R36, R36, UR10 ;  /* 0x0000000a24247c20 */ /* 0x000fe20008410000 */
[----:B------:R-:W-:Y:S01]  /*4cb0*/  FMUL.FTZ R37, R37, UR10 ;  /* 0x0000000a25257c20 */ /* 0x000fe20008410000 */
[----:B------:R-:W-:Y:S01]  /*4cc0*/  UIADD3 UR4, UR19, -UR22, URZ ;  /* 0x8000001613047290 */ /* 0x000fe2000fffe03f */
[----:B------:R-:W1:Y:S03]  /*4cd0*/  MUFU.TANH R35, R35 ;  /* 0x0000002300237308 */ /* 0x000e660000002400 */
[----:B------:R-:W-:-:S04]  /*4ce0*/  ULEA UR4, UR18, UR4, 0x7 ;  /* 0x0000000412047291 */ /* 0x000fc8000f8e383f */
[----:B------:R-:W-:Y:S01]  /*4cf0*/  UIMAD.WIDE UR6, UR4, 0x66666667, URZ ;  /* 0x66666667040678a5 */ /* 0x000fe2000f8e023f */
[----:B------:R-:W2:Y:S01]  /*4d00*/  MUFU.TANH R38, R38 ;  /* 0x0000002600267308 */ /* 0x000ea20000002400 */
[----:B0-----:R-:W-:Y:S02]  /*4d10*/  FSEL R34, R34, -INF , P3 ;  /* 0xff80000022227808 */ /* 0x001fe40001800000 */
[----:B------:R-:W-:Y:S01]  /*4d20*/  ISETP.GT.AND P3, PT, R5, 0x38, PT ;  /* 0x000000380500780c */ /* 0x000fe20003f64270 */
[----:B------:R-:W-:Y:S01]  /*4d30*/  USHF.R.U32.HI UR4, URZ, 0x1f, UR7 ;  /* 0x0000001f3f047899 */ /* 0x000fe20008011607 */
[----:B------:R-:W-:-:S03]  /*4d40*/  FMNMX.FTZ R14, R34, R21, !PT ;  /* 0x00000015220e7209 */ /* 0x000fc60007810000 */
[----:B------:R-:W0:Y:S01]  /*4d50*/  MUFU.TANH R39, R39 ;  /* 0x0000002700277308 */ /* 0x000e220000002400 */
[----:B-1----:R-:W-:Y:S01]  /*4d60*/  FSEL R35, R35, -INF , P2 ;  /* 0xff80000023237808 */ /* 0x002fe20001000000 */
[----:B------:R-:W-:Y:S01]  /*4d70*/  ULEA.HI.SX32 UR4, UR7, UR4, 0x1b ;  /* 0x0000000407047291 */ /* 0x000fe2000f8fda3f */
[----:B------:R-:W-:Y:S02]  /*4d80*/  ISETP.GT.AND P2, PT, R5, 0x39, PT ;  /* 0x000000390500780c */ /* 0x000fe40003f44270 */
[----:B------:R-:W-:Y:S01]  /*4d90*/  FMNMX.FTZ R21, R35, R14, !PT ;  /* 0x0000000e23157209 */ /* 0x000fe20007810000 */
[----:B------:R-:W-:Y:S02]  /*4da0*/  UISETP.LT.AND UP0, UPT, URZ, UR4, UPT ;  /* 0x000000043f00728c */ /* 0x000fe4000bf01270 */
[----:B------:R-:W-:Y:S01]  /*4db0*/  MUFU.TANH R41, R41 ;  /* 0x0000002900297308 */ /* 0x000fe20000002400 */
[----:B--2---:R-:W-:Y:S02]  /*4dc0*/  FSEL R38, R38, -INF , P3 ;  /* 0xff80000026267808 */ /* 0x004fe40001800000 */
[----:B------:R-:W-:-:S02]  /*4dd0*/  ISETP.GT.AND P3, PT, R5, 0x40, PT ;  /* 0x000000400500780c */ /* 0x000fc40003f64270 */
[----:B------:R-:W-:-:S03]  /*4de0*/  FMNMX.FTZ R14, R38, R21, !PT ;  /* 0x00000015260e7209 */ /* 0x000fc60007810000 */
[----:B------:R-:W-:Y:S01]  /*4df0*/  MUFU.TANH R44, R44 ;  /* 0x0000002c002c7308 */ /* 0x000fe20000002400 */
[----:B0-----:R-:W-:Y:S02]  /*4e00*/  FSEL R39, R39, -INF , P2 ;  /* 0xff80000027277808 */ /* 0x001fe40001000000 */
        /* <DEDUP_REMOVED lines=13> */
[----:B------:R0:W-:Y:S01]  /*4ee0*/  @!P1 SYNCS.ARRIVE.TRANS64.RED.A1T0 RZ, [R0+URZ], RZ ;  /* 0x000000ff00ff99a7 */ /* 0x0001e2000810043f */
[----:B------:R-:W-:-:S02]  /*4ef0*/  USEL UR10, URZ, UR4, !UP0 ;  /* 0x000000043f0a7287 */ /* 0x000fc4000c000000 */
[----:B------:R-:W1:Y:S02]  /*4f00*/  MUFU.TANH R26, R26 ;  /* 0x0000001a001a7308 */ /* 0x000e640000002400 */
[----:B------:R-:W-:Y:S02]  /*4f10*/  UISETP.GE.AND UP0, UPT, UR15, UR10, UPT ;  /* 0x0000000a0f00728c */ /* 0x000fe4000bf06270 */
[----:B------:R-:W-:-:S04]  /*4f20*/  IMAD.U32 R226, RZ, RZ, UR10 ;  /* 0x0000000affe27e24 */ /* 0x000fc8000f8e00ff */
[----:B------:R-:W2:Y:S08]  /*4f30*/  MUFU.TANH R27, R27 ;  /* 0x0000001b001b7308 */ /* 0x000eb00000002400 */
[----:B------:R-:W3:Y:S01]  /*4f40*/  MUFU.TANH R30, R30 ;  /* 0x0000001e001e7308 */ /* 0x000ee20000002400 */
[----:B-1----:R-:W-:Y:S02]  /*4f50*/  FSEL R26, R26, -INF , P3 ;  /* 0xff8000001a1a7808 */ /* 0x002fe40001800000 */
[----:B------:R-:W-:-:S02]  /*4f60*/  ISETP.GT.AND P3, PT, R5, 0x48, PT ;  /* 0x000000480500780c */ /* 0x000fc40003f64270 */
[----:B------:R-:W-:-:S03]  /*4f70*/  FMNMX.FTZ R14, R26, R21, !PT ;  /* 0x000000151a0e7209 */ /* 0x000fc60007810000 */
[----:B------:R-:W1:Y:S01]  /*4f80*/  MUFU.TANH R31, R31 ;  /* 0x0000001f001f7308 */ /* 0x000e620000002400 */
[----:B--2---:R-:W-:Y:S02]  /*4f90*/  FSEL R27, R27, -INF , P2 ;  /* 0xff8000001b1b7808 */ /* 0x004fe40001000000 */
[----:B------:R-:W-:Y:S02]  /*4fa0*/  ISETP.GT.AND P2, PT, R5, 0x49, PT ;  /* 0x000000490500780c */ /* 0x000fe40003f44270 */
[----:B------:R-:W-:-:S03]  /*4fb0*/  FMNMX.FTZ R5, R27, R14, !PT ;  /* 0x0000000e1b057209 */ /* 0x000fc60007810000 */
[----:B------:R-:W-:Y:S01]  /*4fc0*/  MUFU.TANH R33, R33 ;  /* 0x0000002100217308 */ /* 0x000fe20000002400 */
[----:B---3--:R-:W-:Y:S02]  /*4fd0*/  FSEL R30, R30, -INF , P3 ;  /* 0xff8000001e1e7808 */ /* 0x008fe40001800000 */
[----:B------:R-:W-:Y:S02]  /*4fe0*/  ISETP.GT.AND P3, PT, R2, 0x1, PT ;  /* 0x000000010200780c */ /* 0x000fe40003f64270 */
[----:B------:R-:W-:Y:S02]  /*4ff0*/  FMNMX.FTZ R14, R30, R5, !PT ;  /* 0x000000051e0e7209 */ /* 0x000fe40007810000 */
[----:B------:R-:W-:Y:S01]  /*5000*/  FSEL R57, R57, -INF , P3 ;  /* 0xff80000039397808 */ /* 0x000fe20001800000 */
[----:B------:R-:W2:Y:S01]  /*5010*/  MUFU.TANH R36, R36 ;  /* 0x0000002400247308 */ /* 0x000ea20000002400 */
[----:B-1----:R-:W-:Y:S02]  /*5020*/  FSEL R31, R31, -INF , P2 ;  /* 0xff8000001f1f7808 */ /* 0x002fe40001000000 */
[----:B------:R-:W-:-:S02]  /*5030*/  ISETP.GT.AND P2, PT, R2, RZ, PT ;  /* 0x000000ff0200720c */ /* 0x000fc40003f44270 */
[----:B------:R-:W-:Y:S02]  /*5040*/  FMNMX.FTZ R14, R31, R14, !PT ;  /* 0x0000000e1f0e7209 */ /* 0x000fe40007810000 */
[----:B------:R-:W-:Y:S01]  /*5050*/  FSEL R56, R56, -INF , P2 ;  /* 0xff80000038387808 */ /* 0x000fe20001000000 */
[----:B------:R-:W-:Y:S01]  /*5060*/  MUFU.TANH R37, R37 ;  /* 0x0000002500257308 */ /* 0x000fe20000002400 */
[C---:B------:R-:W-:Y:S01]  /*5070*/  ISETP.GT.AND P2, PT, R2.reuse, 0x10, PT ;  /* 0x000000100200780c */ /* 0x040fe20003f44270 */
[----:B------:R-:W1:Y:S01]  /*5080*/  SHFL.BFLY PT, R5, R14, 0x2, 0x1f ;  /* 0x0c401f000e057f89 */ /* 0x000e6200000e0000 */
[----:B------:R-:W-:Y:S02]  /*5090*/  ISETP.GT.AND P3, PT, R2, 0x11, PT ;  /* 0x000000110200780c */ /* 0x000fe40003f64270 */
[----:B------:R-:W-:Y:S02]  /*50a0*/  FSEL R48, R48, -INF , P2 ;  /* 0xff80000030307808 */ /* 0x000fe40001000000 */
[----:B------:R-:W-:Y:S01]  /*50b0*/  FSEL R49, R49, -INF , P3 ;  /* 0xff80000031317808 */ /* 0x000fe20001800000 */
[----:B------:R-:W3:Y:S01]  /*50c0*/  MUFU.TANH R24, R24 ;  /* 0x0000001800187308 */ /* 0x000ee20000002400 */
[----:B------:R-:W-:-:S04]  /*50d0*/  ISETP.GT.AND P2, PT, R2, 0x20, PT ;  /* 0x000000200200780c */ /* 0x000fc80003f44270 */
[----:B------:R-:W-:Y:S02]  /*50e0*/  FSEL R40, R40, -INF , P2 ;  /* 0xff80000028287808 */ /* 0x000fe40001000000 */
[----:B------:R-:W-:Y:S01]  /*50f0*/  ISETP.GT.AND P2, PT, R2, 0x28, PT ;  /* 0x000000280200780c */ /* 0x000fe20003f44270 */
[----:B------:R-:W-:Y:S03]  /*5100*/  MUFU.TANH R25, R25 ;  /* 0x0000001900197308 */ /* 0x000fe60000002400 */
[----:B------:R-:W-:Y:S02]  /*5110*/  FSEL R44, R44, -INF , P2 ;  /* 0xff8000002c2c7808 */ /* 0x000fe40001000000 */
[----:B------:R-:W-:-:S03]  /*5120*/  ISETP.GT.AND P2, PT, R2, 0x30, PT ;  /* 0x000000300200780c */ /* 0x000fc60003f44270 */
[----:B------:R-:W4:Y:S01]  /*5130*/  MUFU.TANH R28, R28 ;  /* 0x0000001c001c7308 */ /* 0x000f220000002400 */
[----:B------:R-:W-:Y:S02]  /*5140*/  FSEL R32, R32, -INF , P2 ;  /* 0xff80000020207808 */ /* 0x000fe40001000000 */
[----:B-1----:R-:W-:Y:S02]  /*5150*/  FMNMX.FTZ R5, R14, R5, !PT ;  /* 0x000000050e057209 */ /* 0x002fe40007810000 */
[----:B------:R-:W-:-:S03]  /*5160*/  ISETP.GT.AND P2, PT, R2, 0x38, PT ;  /* 0x000000380200780c */ /* 0x000fc60003f44270 */
[----:B------:R-:W1:Y:S01]  /*5170*/  SHFL.BFLY PT, R14, R5, 0x1, 0x1f ;  /* 0x0c201f00050e7f89 */ /* 0x000e6200000e0000 */
[----:B--2---:R-:W-:Y:S01]  /*5180*/  FSEL R36, R36, -INF , P2 ;  /* 0xff80000024247808 */ /* 0x004fe20001000000 */
[----:B------:R-:W2:Y:S01]  /*5190*/  MUFU.TANH R29, R29 ;  /* 0x0000001d001d7308 */ /* 0x000ea20000002400 */
[----:B------:R-:W-:-:S04]  /*51a0*/  ISETP.GT.AND P2, PT, R2, 0x40, PT ;  /* 0x000000400200780c */ /* 0x000fc80003f44270 */
[----:B---3--:R-:W-:Y:S02]  /*51b0*/  FSEL R24, R24, -INF , P2 ;  /* 0xff80000018187808 */ /* 0x008fe40001000000 */
[----:B------:R-:W-:-:S04]  /*51c0*/  ISETP.GT.AND P2, PT, R2, 0x48, PT ;  /* 0x000000480200780c */ /* 0x000fc80003f44270 */
[----:B----4-:R-:W-:Y:S02]  /*51d0*/  FSEL R28, R28, -INF , P2 ;  /* 0xff8000001c1c7808 */ /* 0x010fe40001000000 */
[----:B-1----:R-:W-:Y:S02]  /*51e0*/  FMNMX.FTZ R3, R5, R14, !PT ;  /* 0x0000000e05037209 */ /* 0x002fe40007810000 */
        /* <DEDUP_REMOVED lines=22> */
[----:B------:R-:W1:Y:S01]  /*5350*/  MUFU.EX2 R59, R59 ;  /* 0x0000003b003b7308 */ /* 0x000e620000000800 */
        /* <DEDUP_REMOVED lines=15> */
[----:B------:R-:W3:Y:S01]  /*5450*/  MUFU.EX2 R63, R63 ;  /* 0x0000003f003f7308 */ /* 0x000ee20000000800 */
        /* <DEDUP_REMOVED lines=12> */
[----:B--2---:R-:W-:Y:S01]  /*5520*/  FSEL R29, R29, -INF , P3 ;  /* 0xff8000001d1d7808 */ /* 0x004fe20001800000 */
[--C-:B------:R-:W-:Y:S01]  /*5530*/  FFMA.FTZ R27, R27, UR5, -R14.reuse ;  /* 0x000000051b1b7c23 */ /* 0x100fe2000801080e */
[----:B------:R-:W-:Y:S01]  /*5540*/  FMNMX.FTZ R4, R24, R5, !PT ;  /* 0x0000000518047209 */ /* 0x000fe20007810000 */
[--C-:B------:R-:W-:Y:S01]  /*5550*/  FFMA.FTZ R30, R30, UR5, -R14.reuse ;  /* 0x000000051e1e7c23 */ /* 0x100fe2000801080e */
[----:B------:R-:W2:Y:S01]  /*5560*/  MUFU.EX2 R51, R51 ;  /* 0x0000003300337308 */ /* 0x000ea20000000800 */
[----:B------:R-:W-:Y:S01]  /*5570*/  FFMA.FTZ R14, R31, UR5, -R14 ;  /* 0x000000051f0e7c23 */ /* 0x000fe2000801080e */
[----:B------:R-:W-:Y:S01]  /*5580*/  FMNMX.FTZ R5, R25, R4, !PT ;  /* 0x0000000419057209 */ /* 0x000fe20007810000 */
[----:B------:R-:W-:Y:S01]  /*5590*/  IMAD.MOV.U32 R31, RZ, RZ, R151 ;  /* 0x000000ffff1f7224 */ /* 0x000fe200078e0097 */
[----:B-1----:R-:W-:-:S02]  /*55a0*/  F2FP.BF16.F32.PACK_AB R209, R59, R58 ;  /* 0x0000003a3bd1723e */ /* 0x002fc400000010ff */
[----:B------:R-:W-:Y:S02]  /*55b0*/  FMNMX.FTZ R2, R28, R5, !PT ;  /* 0x000000051c027209 */ /* 0x000fe40007810000 */
[----:B------:R-:W-:Y:S01]  /*55c0*/  MUFU.EX2 R54, R54 ;  /* 0x0000003600367308 */ /* 0x000fe20000000800 */
[----:B---3--:R-:W-:Y:S02]  /*55d0*/  F2FP.BF16.F32.PACK_AB R211, R63, R62 ;  /* 0x0000003e3fd3723e */ /* 0x008fe400000010ff */
[----:B------:R-:W-:-:S05]  /*55e0*/  FMNMX.FTZ R2, R29, R2, !PT ;  /* 0x000000021d027209 */ /* 0x000fca0007810000 */
[----:B------:R-:W1:Y:S01]  /*55f0*/  SHFL.BFLY PT, R5, R2, 0x2, 0x1f ;  /* 0x0c401f0002057f89 */ /* 0x000e6200000e0000 */
[----:B------:R-:W-:Y:S01]  /*5600*/  MUFU.EX2 R195, R14 ;  /* 0x0000000e00c37308 */ /* 0x000fe20000000800 */
[----:B--2---:R-:W-:-:S07]  /*5610*/  F2FP.BF16.F32.PACK_AB R205, R51, R50 ;  /* 0x0000003233cd723e */ /* 0x004fce00000010ff */
[----:B------:R-:W2:Y:S08]  /*5620*/  MUFU.EX2 R55, R55 ;  /* 0x0000003700377308 */ /* 0x000eb00000000800 */
[----:B------:R-:W-:Y:S01]  /*5630*/  MUFU.EX2 R42, R42 ;  /* 0x0000002a002a7308 */ /* 0x000fe20000000800 */
[----:B-1----:R-:W-:-:S07]  /*5640*/  FMNMX.FTZ R5, R2, R5, !PT ;  /* 0x0000000502057209 */ /* 0x002fce0007810000 */
[----:B------:R-:W1:Y:S01]  /*5650*/  MUFU.EX2 R43, R43 ;  /* 0x0000002b002b7308 */ /* 0x000e620000000800 */
[----:B--2---:R-:W-:Y:S01]  /*5660*/  F2FP.BF16.F32.PACK_AB R207, R55, R54 ;  /* 0x0000003637cf723e */ /* 0x004fe200000010ff */
[----:B------:R-:W2:Y:S06]  /*5670*/  SHFL.BFLY PT, R4, R5, 0x1, 0x1f ;  /* 0x0c201f0005047f89 */ /* 0x000eac00000e0000 */
[----:B------:R-:W-:Y:S08]  /*5680*/  MUFU.EX2 R46, R46 ;  /* 0x0000002e002e7308 */ /* 0x000ff00000000800 */
[----:B------:R-:W3:Y:S01]  /*5690*/  MUFU.EX2 R47, R47 ;  /* 0x0000002f002f7308 */ /* 0x000ee20000000800 */
[----:B-1----:R-:W-:-:S07]  /*56a0*/  F2FP.BF16.F32.PACK_AB R201, R43, R42 ;  /* 0x0000002a2bc9723e */ /* 0x002fce00000010ff */
[----:B------:R-:W-:Y:S01]  /*56b0*/  MUFU.EX2 R34, R34 ;  /* 0x0000002200227308 */ /* 0x000fe20000000800 */
[----:B--2---:R-:W-:Y:S01]  /*56c0*/  FMNMX.FTZ R4, R5, R4, !PT ;  /* 0x0000000405047209 */ /* 0x004fe20007810000 */
[----:B------:R-:W-:Y:S01]  /*56d0*/  FADD.FTZ R5, R58, R59 ;  /* 0x0000003b3a057221 */ /* 0x000fe20000010000 */
[----:B------:R-:W-:Y:S01]  /*56e0*/  IMAD.MOV.U32 R59, RZ, RZ, R151 ;  /* 0x000000ffff3b7224 */ /* 0x000fe200078e0097 */
[----:B------:R-:W-:-:S04]  /*56f0*/  MOV R58, R151 ;  /* 0x00000097003a7202 */ /* 0x000fc80000000f00 */
[----:B------:R-:W1:Y:S01]  /*5700*/  MUFU.EX2 R35, R35 ;  /* 0x0000002300237308 */ /* 0x000e620000000800 */
[C---:B------:R-:W-:Y:S01]  /*5710*/  FMUL.FTZ R2, R4.reuse, UR5 ;  /* 0x0000000504027c20 */ /* 0x040fe20008410000 */
[----:B------:R-:W-:Y:S01]  /*5720*/  FSETP.NEU.FTZ.AND P2, PT, R4, -INF , PT ;  /* 0xff8000000400780b */ /* 0x000fe20003f5d000 */
[----:B------:R-:W-:Y:S01]  /*5730*/  FADD.FTZ R14, R62, R5 ;  /* 0x000000053e0e7221 */ /* 0x000fe20000010000 */
[----:B---3--:R-:W-:Y:S01]  /*5740*/  F2FP.BF16.F32.PACK_AB R203, R47, R46 ;  /* 0x0000002e2fcb723e */ /* 0x008fe200000010ff */
[----:B------:R-:W-:Y:S01]  /*5750*/  IMAD.MOV.U32 R62, RZ, RZ, R151 ;  /* 0x000000ffff3e7224 */ /* 0x000fe200078e0097 */
[----:B------:R-:W-:Y:S01]  /*5760*/  FSEL R2, R2, RZ, P2 ;  /* 0x000000ff02027208 */ /* 0x000fe20001000000 */
[----:B------:R-:W-:Y:S01]  /*5770*/  FADD.FTZ R5, R63, R14 ;  /* 0x0000000e3f057221 */ /* 0x000fe20000010000 */
[----:B------:R-:W-:Y:S01]  /*5780*/  MUFU.EX2 R38, R38 ;  /* 0x0000002600267308 */ /* 0x000fe20000000800 */
[----:B------:R-:W-:Y:S02]  /*5790*/  PLOP3.LUT P2, PT, PT, PT, UP0, 0x80, 0x0 ;  /* 0x000000000000781c */ /* 0x000fe40003f4f008 */
[--C-:B------:R-:W-:Y:S01]  /*57a0*/  FFMA.FTZ R56, R56, UR5, -R2.reuse ;  /* 0x0000000538387c23 */ /* 0x100fe20008010802 */
[--C-:B------:R-:W-:Y:S01]  /*57b0*/  FFMA.FTZ R57, R57, UR5, -R2.reuse ;  /* 0x0000000539397c23 */ /* 0x100fe20008010802 */
[--C-:B------:R-:W-:Y:S01]  /*57c0*/  FFMA.FTZ R60, R60, UR5, -R2.reuse ;  /* 0x000000053c3c7c23 */ /* 0x100fe20008010802 */
[--C-:B------:R-:W-:Y:S01]  /*57d0*/  FFMA.FTZ R61, R61, UR5, -R2.reuse ;  /* 0x000000053d3d7c23 */ /* 0x100fe20008010802 */
[--C-:B------:R-:W-:Y:S01]  /*57e0*/  FFMA.FTZ R48, R48, UR5, -R2.reuse ;  /* 0x0000000530307c23 */ /* 0x100fe20008010802 */
[--C-:B------:R-:W-:Y:S01]  /*57f0*/  FFMA.FTZ R49, R49, UR5, -R2.reuse ;  /* 0x0000000531317c23 */ /* 0x100fe20008010802 */
[----:B------:R-:W-:Y:S01]  /*5800*/  MUFU.EX2 R56, R56 ;  /* 0x0000003800387308 */ /* 0x000fe20000000800 */
[----:B------:R-:W-:Y:S01]  /*5810*/  FADD.FTZ R14, R50, R5 ;  /* 0x00000005320e7221 */ /* 0x000fe20000010000 */
[--C-:B------:R-:W-:Y:S01]  /*5820*/  FFMA.FTZ R52, R52, UR5, -R2.reuse ;  /* 0x0000000534347c23 */ /* 0x100fe20008010802 */
[--C-:B------:R-:W-:Y:S01]  /*5830*/  FFMA.FTZ R53, R53, UR5, -R2.reuse ;  /* 0x0000000535357c23 */ /* 0x100fe20008010802 */
[----:B------:R-:W-:Y:S01]  /*5840*/  FFMA.FTZ R40, R40, UR5, -R2 ;  /* 0x0000000528287c23 */ /* 0x000fe20008010802 */
[----:B------:R-:W-:Y:S01]  /*5850*/  FADD.FTZ R21, R51, R14 ;  /* 0x0000000e33157221 */ /* 0x000fe20000010000 */
[--C-:B------:R-:W-:Y:S01]  /*5860*/  FFMA.FTZ R41, R41, UR5, -R2.reuse ;  /* 0x0000000529297c23 */ /* 0x100fe20008010802 */
[--C-:B------:R-:W-:Y:S01]  /*5870*/  FFMA.FTZ R44, R44, UR5, -R2.reuse ;  /* 0x000000052c2c7c23 */ /* 0x100fe20008010802 */
[----:B------:R-:W2:Y:S01]  /*5880*/  MUFU.EX2 R57, R57 ;  /* 0x0000003900397308 */ /* 0x000ea20000000800 */
[----:B------:R-:W-:Y:S01]  /*5890*/  FADD.FTZ R20, R54, R21 ;  /* 0x0000001536147221 */ /* 0x000fe20000010000 */
[--C-:B------:R-:W-:Y:S01]  /*58a0*/  FFMA.FTZ R45, R45, UR5, -R2.reuse ;  /* 0x000000052d2d7c23 */ /* 0x100fe20008010802 */
[--C-:B------:R-:W-:Y:S01]  /*58b0*/  FFMA.FTZ R32, R32, UR5, -R2.reuse ;  /* 0x0000000520207c23 */ /* 0x100fe20008010802 */
[----:B------:R-:W-:Y:S01]  /*58c0*/  FFMA.FTZ R33, R33, UR5, -R2 ;  /* 0x0000000521217c23 */ /* 0x000fe20008010802 */
[----:B------:R-:W-:Y:S01]  /*58d0*/  FADD.FTZ R21, R55, R20 ;  /* 0x0000001437157221 */ /* 0x000fe20000010000 */
[--C-:B------:R-:W-:Y:S01]  /*58e0*/  FFMA.FTZ R36, R36, UR5, -R2.reuse ;  /* 0x0000000524247c23 */ /* 0x100fe20008010802 */
[--C-:B------:R-:W-:Y:S01]  /*58f0*/  FFMA.FTZ R37, R37, UR5, -R2.reuse ;  /* 0x0000000525257c23 */ /* 0x100fe20008010802 */
[----:B------:R-:W3:Y:S01]  /*5900*/  MUFU.EX2 R60, R60 ;  /* 0x0000003c003c7308 */ /* 0x000ee20000000800 */
[----:B------:R-:W-:Y:S01]  /*5910*/  FADD.FTZ R20, R42, R21 ;  /* 0x000000152a147221 */ /* 0x000fe20000010000 */
[--C-:B------:R-:W-:Y:S01]  /*5920*/  FFMA.FTZ R24, R24, UR5, -R2.reuse ;  /* 0x0000000518187c23 */ /* 0x100fe20008010802 */
[--C-:B------:R-:W-:Y:S01]  /*5930*/  FFMA.FTZ R25, R25, UR5, -R2.reuse ;  /* 0x0000000519197c23 */ /* 0x100fe20008010802 */
[----:B------:R-:W-:Y:S01]  /*5940*/  FFMA.FTZ R28, R28, UR5, -R2 ;  /* 0x000000051c1c7c23 */ /* 0x000fe20008010802 */
[----:B------:R-:W-:Y:S01]  /*5950*/  FADD.FTZ R21, R43, R20 ;  /* 0x000000142b157221 */ /* 0x000fe20000010000 */
[----:B------:R-:W-:Y:S01]  /*5960*/  FFMA.FTZ R2, R29, UR5, -R2 ;  /* 0x000000051d027c23 */ /* 0x000fe20008010802 */
[----:B-1----:R-:W-:Y:S01]  /*5970*/  F2FP.BF16.F32.PACK_AB R197, R35, R34 ;  /* 0x0000002223c5723e */ /* 0x002fe200000010ff */
[----:B------:R-:W1:Y:S01]  /*5980*/  MUFU.EX2 R61, R61 ;  /* 0x0000003d003d7308 */ /* 0x000e620000000800 */
[----:B--2---:R-:W-:Y:S01]  /*5990*/  FADD.FTZ R5, R56, R57 ;  /* 0x0000003938057221 */ /* 0x004fe20000010000 */
[----:B------:R-:W-:Y:S01]  /*59a0*/  F2FP.BF16.F32.PACK_AB R208, R57, R56 ;  /* 0x0000003839d0723e */ /* 0x000fe200000010ff */
[--C-:B------:R-:W-:Y:S01]  /*59b0*/  IMAD.MOV.U32 R57, RZ, RZ, R151.reuse ;  /* 0x000000ffff397224 */ /* 0x100fe200078e0097 */
[-C--:B------:R-:W-:Y:S01]  /*59c0*/  MOV R63, R151.reuse ;  /* 0x00000097003f7202 */ /* 0x080fe20000000f00 */
[--C-:B------:R-:W-:Y:S01]  /*59d0*/  IMAD.MOV.U32 R56, RZ, RZ, R151.reuse ;  /* 0x000000ffff387224 */ /* 0x100fe200078e0097 */
[-C--:B------:R-:W-:Y:S01]  /*59e0*/  MOV R43, R151.reuse ;  /* 0x00000097002b7202 */ /* 0x080fe20000000f00 */
[----:B------:R-:W-:Y:S01]  /*59f0*/  IMAD.MOV.U32 R55, RZ, RZ, R151 ;  /* 0x000000ffff377224 */ /* 0x000fe200078e0097 */
[----:B------:R-:W2:Y:S01]  /*5a00*/  MUFU.EX2 R48, R48 ;  /* 0x0000003000307308 */ /* 0x000ea20000000800 */
[----:B---3--:R-:W-:Y:S01]  /*5a10*/  FADD.FTZ R14, R60, R5 ;  /* 0x000000053c0e7221 */ /* 0x008fe20000010000 */
[--C-:B------:R-:W-:Y:S01]  /*5a20*/  IMAD.MOV.U32 R54, RZ, RZ, R151.reuse ;  /* 0x000000ffff367224 */ /* 0x100fe200078e0097 */
[----:B------:R-:W-:Y:S01]  /*5a30*/  MOV R29, R151 ;  /* 0x00000097001d7202 */ /* 0x000fe20000000f00 */
[----:B------:R-:W-:-:S02]  /*5a40*/  IMAD.MOV.U32 R51, RZ, RZ, R151 ;  /* 0x000000ffff337224 */ /* 0x000fc400078e0097 */
[--C-:B------:R-:W-:Y:S02]  /*5a50*/  IMAD.MOV.U32 R50, RZ, RZ, R151.reuse ;  /* 0x000000ffff327224 */ /* 0x100fe400078e0097 */
[----:B------:R-:W3:Y:S01]  /*5a60*/  MUFU.EX2 R49, R49 ;  /* 0x0000003100317308 */ /* 0x000ee20000000800 */
[C---:B-1----:R-:W-:Y:S01]  /*5a70*/  FADD.FTZ R5, R61.reuse, R14 ;  /* 0x0000000e3d057221 */ /* 0x042fe20000010000 */
[----:B------:R-:W-:Y:S01]  /*5a80*/  F2FP.BF16.F32.PACK_AB R210, R61, R60 ;  /* 0x0000003c3dd2723e */ /* 0x000fe200000010ff */
[--C-:B------:R-:W-:Y:S02]  /*5a90*/  IMAD.MOV.U32 R61, RZ, RZ, R151.reuse ;  /* 0x000000ffff3d7224 */ /* 0x100fe400078e0097 */
[--C-:B------:R-:W-:Y:S02]  /*5aa0*/  IMAD.MOV.U32 R60, RZ, RZ, R151.reuse ;  /* 0x000000ffff3c7224 */ /* 0x100fe400078e0097 */
[----:B------:R-:W-:Y:S01]  /*5ab0*/  IMAD.MOV.U32 R42, RZ, RZ, R151 ;  /* 0x000000ffff2a7224 */ /* 0x000fe200078e0097 */
[----:B------:R-:W0:Y:S01]  /*5ac0*/  MUFU.EX2 R52, R52 ;  /* 0x0000003400347308 */ /* 0x000e220000000800 */
[----:B--2---:R-:W-:-:S07]  /*5ad0*/  FADD.FTZ R14, R48, R5 ;  /* 0x00000005300e7221 */ /* 0x004fce0000010000 */
[----:B------:R-:W1:Y:S01]  /*5ae0*/  MUFU.EX2 R53, R53 ;  /* 0x0000003500357308 */ /* 0x000e620000000800 */
[C---:B---3--:R-:W-:Y:S01]  /*5af0*/  FADD.FTZ R5, R49.reuse, R14 ;  /* 0x0000000e31057221 */ /* 0x048fe20000010000 */
[----:B------:R-:W-:Y:S01]  /*5b00*/  FADD.FTZ R14, R46, R21 ;  /* 0x000000152e0e7221 */ /* 0x000fe20000010000 */
[----:B------:R-:W-:Y:S01]  /*5b10*/  F2FP.BF16.F32.PACK_AB R204, R49, R48 ;  /* 0x0000003031cc723e */ /* 0x000fe200000010ff */
[--C-:B------:R-:W-:Y:S01]  /*5b20*/  IMAD.MOV.U32 R49, RZ, RZ, R151.reuse ;  /* 0x000000ffff317224 */ /* 0x100fe200078e0097 */
[-C--:B------:R-:W-:Y:S01]  /*5b30*/  MOV R48, R151.reuse ;  /* 0x0000009700307202 */ /* 0x080fe20000000f00 */
[----:B------:R-:W-:Y:S01]  /*5b40*/  FADD.FTZ R21, R47, R14 ;  /* 0x0000000e2f157221 */ /* 0x000fe20000010000 */
[----:B------:R-:W-:Y:S01]  /*5b50*/  IMAD.MOV.U32 R47, RZ, RZ, R151 ;  /* 0x000000ffff2f7224 */ /* 0x000fe200078e0097 */
[----:B------:R-:W2:Y:S01]  /*5b60*/  MUFU.EX2 R40, R40 ;  /* 0x0000002800287308 */ /* 0x000ea20000000800 */
[----:B0-----:R-:W-:Y:S01]  /*5b70*/  FADD.FTZ R0, R52, R5 ;  /* 0x0000000534007221 */ /* 0x001fe20000010000 */
[----:B------:R-:W-:Y:S01]  /*5b80*/  FADD.FTZ R14, R34, R21 ;  /* 0x00000015220e7221 */ /* 0x000fe20000010000 */
[----:B------:R-:W-:Y:S01]  /*5b90*/  IMAD.MOV.U32 R46, RZ, RZ, R151 ;  /* 0x000000ffff2e7224 */ /* 0x000fe200078e0097 */
[----:B------:R-:W-:-:S02]  /*5ba0*/  MOV R34, R151 ;  /* 0x0000009700227202 */ /* 0x000fc40000000f00 */
[----:B------:R-:W-:Y:S01]  /*5bb0*/  FADD.FTZ R21, R35, R14 ;  /* 0x0000000e23157221 */ /* 0x000fe20000010000 */
[----:B------:R-:W-:Y:S01]  /*5bc0*/  IMAD.MOV.U32 R35, RZ, RZ, R151 ;  /* 0x000000ffff237224 */ /* 0x000fe200078e0097 */
[----:B------:R-:W0:Y:S01]  /*5bd0*/  MUFU.EX2 R41, R41 ;  /* 0x0000002900297308 */ /* 0x000e220000000800 */
[C---:B-1----:R-:W-:Y:S01]  /*5be0*/  FADD.FTZ R5, R53.reuse, R0 ;  /* 0x0000000035057221 */ /* 0x042fe20000010000 */
[----:B------:R-:W-:Y:S01]  /*5bf0*/  FADD.FTZ R14, R38, R21 ;  /* 0x00000015260e7221 */ /* 0x000fe20000010000 */
[----:B------:R-:W-:Y:S01]  /*5c00*/  F2FP.BF16.F32.PACK_AB R206, R53, R52 ;  /* 0x0000003435ce723e */ /* 0x000fe200000010ff */
[----:B------:R-:W-:Y:S01]  /*5c10*/  IMAD.MOV.U32 R52, RZ, RZ, R151 ;  /* 0x000000ffff347224 */ /* 0x000fe200078e0097 */
[----:B------:R-:W-:-:S03]  /*5c20*/  MOV R53, R151 ;  /* 0x0000009700357202 */ /* 0x000fc60000000f00 */
        /* <DEDUP_REMOVED lines=10> */
[C---:B--2---:R-:W-:Y:S01]  /*5cd0*/  FADD.FTZ R21, R39.reuse, R14 ;  /* 0x0000000e27157221 */ /* 0x044fe20000010000 */
[----:B------:R-:W-:Y:S01]  /*5ce0*/  F2FP.BF16.F32.PACK_AB R199, R39, R38 ;  /* 0x0000002627c7723e */ /* 0x000fe200000010ff */
[----:B------:R-:W-:Y:S01]  /*5cf0*/  IMAD.MOV.U32 R39, RZ, RZ, R151 ;  /* 0x000000ffff277224 */ /* 0x000fe200078e0097 */
[----:B------:R-:W-:-:S04]  /*5d00*/  MOV R38, R151 ;  /* 0x0000009700267202 */ /* 0x000fc80000000f00 */
        /* <DEDUP_REMOVED lines=12> */
[----:B------:R-:W-:-:S05]  /*5dd0*/  IMAD.MOV.U32 R26, RZ, RZ, R151 ;  /* 0x000000ffff1a7224 */ /* 0x000fca00078e0097 */
[----:B------:R-:W0:Y:S01]  /*5de0*/  MUFU.EX2 R30, R30 ;  /* 0x0000001e001e7308 */ /* 0x000e220000000800 */
[C---:B-1----:R-:W-:Y:S01]  /*5df0*/  FADD.FTZ R5, R33.reuse, R0 ;  /* 0x0000000021057221 */ /* 0x042fe20000010000 */
[----:B------:R-:W-:Y:S01]  /*5e00*/  F2FP.BF16.F32.PACK_AB R196, R33, R32 ;  /* 0x0000002021c4723e */ /* 0x000fe200000010ff */
[--C-:B------:R-:W-:Y:S02]  /*5e10*/  IMAD.MOV.U32 R33, RZ, RZ, R151.reuse ;  /* 0x000000ffff217224 */ /* 0x100fe400078e0097 */
[----:B------:R-:W-:-:S03]  /*5e20*/  IMAD.MOV.U32 R32, RZ, RZ, R151 ;  /* 0x000000ffff207224 */ /* 0x000fc600078e0097 */
[----:B------:R-:W1:Y:S01]  /*5e30*/  MUFU.EX2 R37, R37 ;  /* 0x0000002500257308 */ /* 0x000e620000000800 */
[----:B--2---:R-:W-:-:S07]  /*5e40*/  FADD.FTZ R0, R36, R5 ;  /* 0x0000000524007221 */ /* 0x004fce0000010000 */
[----:B------:R-:W2:Y:S01]  /*5e50*/  MUFU.EX2 R24, R24 ;  /* 0x0000001800187308 */ /* 0x000ea20000000800 */
[----:B0-----:R-:W-:-:S04]  /*5e60*/  FADD.FTZ R14, R30, R21 ;  /* 0x000000151e0e7221 */ /* 0x001fc80000010000 */
[C---:B------:R-:W-:Y:S01]  /*5e70*/  FADD.FTZ R5, R195.reuse, R14 ;  /* 0x0000000ec3057221 */ /* 0x040fe20000010000 */
[----:B------:R-:W-:Y:S01]  /*5e80*/  F2FP.BF16.F32.PACK_AB R195, R195, R30 ;  /* 0x0000001ec3c3723e */ /* 0x000fe200000010ff */
[--C-:B------:R-:W-:Y:S01]  /*5e90*/  IMAD.MOV.U32 R30, RZ, RZ, R151.reuse ;  /* 0x000000ffff1e7224 */ /* 0x100fe200078e0097 */
[----:B------:R-:W0:Y:S01]  /*5ea0*/  MUFU.EX2 R25, R25 ;  /* 0x0000001900197308 */ /* 0x000e220000000800 */
[C---:B-1----:R-:W-:Y:S01]  /*5eb0*/  FADD.FTZ R27, R37.reuse, R0 ;  /* 0x00000000251b7221 */ /* 0x042fe20000010000 */
[----:B------:R-:W-:Y:S01]  /*5ec0*/  F2FP.BF16.F32.PACK_AB R198, R37, R36 ;  /* 0x0000002425c6723e */ /* 0x000fe200000010ff */
[--C-:B------:R-:W-:Y:S02]  /*5ed0*/  IMAD.MOV.U32 R37, RZ, RZ, R151.reuse ;  /* 0x000000ffff257224 */ /* 0x100fe400078e0097 */
[----:B------:R-:W-:-:S03]  /*5ee0*/  IMAD.MOV.U32 R36, RZ, RZ, R151 ;  /* 0x000000ffff247224 */ /* 0x000fc600078e0097 */
[----:B------:R-:W1:Y:S01]  /*5ef0*/  MUFU.EX2 R28, R28 ;  /* 0x0000001c001c7308 */ /* 0x000e620000000800 */
[----:B--2---:R-:W-:-:S07]  /*5f00*/  FADD.FTZ R0, R24, R27 ;  /* 0x0000001b18007221 */ /* 0x004fce0000010000 */
[----:B------:R2:W3:Y:S01]  /*5f10*/  MUFU.EX2 R21, R2 ;  /* 0x0000000200157308 */ /* 0x0004e20000000800 */
[C---:B0-----:R-:W-:Y:S01]  /*5f20*/  FADD.FTZ R27, R25.reuse, R0 ;  /* 0x00000000191b7221 */ /* 0x041fe20000010000 */
[----:B------:R-:W-:Y:S01]  /*5f30*/  F2FP.BF16.F32.PACK_AB R192, R25, R24 ;  /* 0x0000001819c0723e */ /* 0x000fe200000010ff */
[----:B------:R-:W-:Y:S01]  /*5f40*/  IMAD.MOV.U32 R0, RZ, RZ, 0x3f800000 ;  /* 0x3f800000ff007424 */ /* 0x000fe200078e00ff */
[----:B------:R-:W-:Y:S01]  /*5f50*/  MOV R24, R151 ;  /* 0x0000009700187202 */ /* 0x000fe20000000f00 */
[----:B------:R-:W-:Y:S02]  /*5f60*/  IMAD.MOV.U32 R25, RZ, RZ, R151 ;  /* 0x000000ffff197224 */ /* 0x000fe400078e0097 */
[----:B-1----:R-:W-:Y:S01]  /*5f70*/  FADD.FTZ R14, R28, R27 ;  /* 0x0000001b1c0e7221 */ /* 0x002fe20000010000 */
[----:B--2---:R-:W-:Y:S02]  /*5f80*/  IMAD.MOV.U32 R2, RZ, RZ, 0x3f800000 ;  /* 0x3f800000ff027424 */ /* 0x004fe400078e00ff */
[--C-:B------:R-:W-:Y:S01]  /*5f90*/  IMAD.MOV.U32 R27, RZ, RZ, R151.reuse ;  /* 0x000000ffff1b7224 */ /* 0x100fe200078e0097 */
[C---:B---3--:R-:W-:Y:S01]  /*5fa0*/  F2FP.BF16.F32.PACK_AB R194, R21.reuse, R28 ;  /* 0x0000001c15c2723e */ /* 0x048fe200000010ff */
[----:B------:R-:W-:Y:S01]  /*5fb0*/  FADD.FTZ R14, R21, R14 ;  /* 0x0000000e150e7221 */ /* 0x000fe20000010000 */
[----:B------:R-:W-:Y:S01]  /*5fc0*/  IMAD.MOV.U32 R28, RZ, RZ, R151 ;  /* 0x000000ffff1c7224 */ /* 0x000fe200078e0097 */
[----:B------:R-:W-:Y:S06]  /*5fd0*/  @!P2 BRA `(.L_x_2100) ;  /* 0x000000440078a947 */ /* 0x000fec0003800000 */
[----:B------:R-:W-:Y:S01]  /*5fe0*/  R2UR UR5, R227 ;  /* 0x00000000e30572ca */ /* 0x000fe200000e0000 */
[----:B------:R-:W-:Y:S01]  /*5ff0*/  IMAD.MOV.U32 R21, RZ, RZ, R3 ;  /* 0x000000ffff157224 */ /* 0x000fe200078e0003 */
[----:B------:R-:W-:Y:S01]  /*6000*/  R2UR UR4, R16 ;  /* 0x00000000100472ca */ /* 0x000fe200000e0000 */
[----:B------:R-:W-:Y:S01]  /*6010*/  IMAD.MOV.U32 R20, RZ, RZ, R4 ;  /* 0x000000ffff147224 */ /* 0x000fe200078e0004 */
[----:B------:R-:W-:Y:S01]  /*6020*/  CS2R R150, SRZ ;  /* 0x0000000000967805 */ /* 0x000fe2000001ff00 */
[----:B------:R-:W-:Y:S01]  /*6030*/  IMAD.U32 R228, RZ, RZ, UR60 ;  /* 0x0000003cffe47e24 */ /* 0x000fe2000f8e00ff */
[----:B------:R-:W-:Y:S01]  /*6040*/  CS2R R146, SRZ ;  /* 0x0000000000927805 */ /* 0x000fe2000001ff00 */
[----:B------:R-:W-:Y:S01]  /*6050*/  IMAD.MOV.U32 R2, RZ, RZ, 0x3f800000 ;  /* 0x3f800000ff027424 */ /* 0x000fe200078e00ff */
[----:B------:R-:W-:Y:S02]  /*6060*/  CS2R R142, SRZ ;  /* 0x00000000008e7805 */ /* 0x000fe4000001ff00 */
[----:B------:R-:W-:-:S02]  /*6070*/  CS2R R138, SRZ ;  /* 0x00000000008a7805 */ /* 0x000fc4000001ff00 */
[----:B------:R-:W-:Y:S02]  /*6080*/  CS2R R134, SRZ ;  /* 0x0000000000867805 */ /* 0x000fe4000001ff00 */
[----:B------:R-:W-:Y:S02]  /*6090*/  CS2R R130, SRZ ;  /* 0x0000000000827805 */ /* 0x000fe4000001ff00 */
[----:B------:R-:W-:Y:S01]  /*60a0*/  CS2R R126, SRZ ;  /* 0x00000000007e7805 */ /* 0x000fe2000001ff00 */
[----:B------:R-:W-:Y:S01]  /*60b0*/  IMAD.U32 R229, RZ, RZ, UR5 ;  /* 0x00000005ffe57e24 */ /* 0x000fe2000f8e00ff */
[----:B------:R-:W-:Y:S02]  /*60c0*/  CS2R R122, SRZ ;  /* 0x00000000007a7805 */ /* 0x000fe4000001ff00 */
[----:B------:R-:W-:Y:S02]  /*60d0*/  MOV R230, UR4 ;  /* 0x0000000400e67c02 */ /* 0x000fe40008000f00 */
        /* <DEDUP_REMOVED lines=57> */
.L_x_2109:
[----:B------:R-:W-:Y:S02]  /*6470*/  R2UR UR4, R228 ;  /* 0x00000000e40472ca */ /* 0x000fe400000e0000 */
[----:B------:R-:W-:-:S11]  /*6480*/  R2UR UR6, R230 ;  /* 0x00000000e60672ca */ /* 0x000fd600000e0000 */
        /* <DEDUP_REMOVED lines=8> */
.L_x_2101:
[----:B------:R-:W-:Y:S02]  /*6510*/  R2UR UR4, R17 ;  /* 0x00000000110472ca */ /* 0x000fe400000e0000 */
[----:B------:R-:W-:-:S11]  /*6520*/  R2UR UR5, R16 ;  /* 0x00000000100572ca */ /* 0x000fd600000e0000 */
[----:B------:R-:W-:Y:S02]  /*6530*/  ULEA UR4, UR60, UR4, 0x3 ;  /* 0x000000043c047291 */ /* 0x000fe4000f8e183f */
[----:B------:R-:W-:-:S04]  /*6540*/  IMAD.U32 R3, RZ, RZ, UR5 ;  /* 0x00000005ff037e24 */ /* 0x000fc8000f8e00ff */
[----:B------:R-:W-:Y:S01]  /*6550*/  IMAD.U32 R227, RZ, RZ, UR4 ;  /* 0x00000004ffe37e24 */ /* 0x000fe2000f8e00ff */
[----:B------:R-:W-:-:S04]  /*6560*/  SHF.L.U32 R3, R3, 0x1f, RZ ;  /* 0x0000001f03037819 */ /* 0x000fc800000006ff */
[----:B------:R0:W1:Y:S01]  /*6570*/  SYNCS.PHASECHK.TRANS64.TRYWAIT P2, [UR4+0x38830], R3 ;  /* 0x03883003ff0075a7 */ /* 0x0000620008040144 */
[----:B------:R-:W-:Y:S05]  /*6580*/  @!P0 BRA `(.L_x_2102) ;  /* 0x0000000000048947 */ /* 0x000fea0003800000 */
[----:B------:R-:W-:Y:S01]  /*6590*/  BPT.TRAP 0x1 ;  /* 0x000000040000795c */ /* 0x000fe20000300000 */
.L_x_2102:
[----:B-1----:R-:W-:Y:S05]  /*65a0*/  @P2 BRA `(.L_x_2103) ;  /* 0x00000000000c2947 */ /* 0x002fea0003800000 */
[----:B------:R-:W-:-:S13]  /*65b0*/  R2UR UR4, R227 ;  /* 0x00000000e30472ca */ /* 0x000fda00000e0000 */
[----:B------:R-:W1:Y:S02]  /*65c0*/  SYNCS.PHASECHK.TRANS64.TRYWAIT P2, [UR4+0x38830], R3 ;  /* 0x03883003ff0075a7 */ /* 0x000e640008040144 */
[----:B-1----:R-:W-:Y:S05]  /*65d0*/  @!P2 BRA `(.L_x_2104) ;  /* 0x0000011800b4a947 */ /* 0x002fea0003800000 */
.L_x_2103:
        /* <DEDUP_REMOVED lines=580> */
.L_x_2105:
[----:B------:R-:W-:Y:S02]  /*8a20*/  R2UR UR6, R17 ;  /* 0x00000000110672ca */ /* 0x000fe400000e0000 */
[----:B------:R-:W-:Y:S02]  /*8a30*/  R2UR UR4, R228 ;  /* 0x00000000e40472ca */ /* 0x000fe400000e0000 */
[----:B------:R-:W-:-:S11]  /*8a40*/  R2UR UR5, R230 ;  /* 0x00000000e60572ca */ /* 0x000fd600000e0000 */
[----:B------:R-:W-:Y:S02]  /*8a50*/  ULEA UR4, UR4, UR6, 0x3 ;  /* 0x0000000604047291 */ /* 0x000fe4000f8e183f */
[----:B------:R-:W-:-:S04]  /*8a60*/  MOV R0, UR5 ;  /* 0x0000000500007c02 */ /* 0x000fc80008000f00 */
[----:B------:R-:W-:-:S04]  /*8a70*/  SHF.L.U32 R0, R0, 0x1f, RZ ;  /* 0x0000001f00007819 */ /* 0x000fc800000006ff */
[----:B------:R2:W3:Y:S01]  /*8a80*/  SYNCS.PHASECHK.TRANS64.TRYWAIT P2, [UR4+0x38850], R0 ;  /* 0x03885000ff0075a7 */ /* 0x0004e20008040144 */
[----:B------:R-:W-:Y:S05]  /*8a90*/  @!P0 BRA `(.L_x_2106) ;  /* 0x0000000000048947 */ /* 0x000fea0003800000 */
[----:B------:R-:W-:Y:S01]  /*8aa0*/  BPT.TRAP 0x1 ;  /* 0x000000040000795c */ /* 0x000fe20000300000 */
.L_x_2106:
[----:B---3--:R-:W-:Y:S05]  /*8ab0*/  @P2 BRA `(.L_x_2107) ;  /* 0x0000000000082947 */ /* 0x008fea0003800000 */
[----:B------:R-:W3:Y:S02]  /*8ac0*/  SYNCS.PHASECHK.TRANS64.TRYWAIT P2, [UR4+0x38850], R0 ;  /* 0x03885000ff0075a7 */ /* 0x000ee40008040144 */
[----:B---3--:R-:W-:Y:S05]  /*8ad0*/  @!P2 BRA `(.L_x_2108) ;  /* 0x000000f40090a947 */ /* 0x008fea0003800000 */
.L_x_2107:
[----:B------:R-:W-:Y:S01]  /*8ae0*/  R2UR UR5, R17 ;  /* 0x00000000110572ca */ /* 0x000fe200000e0000 */
[----:B------:R-:W-:Y:S01]  /*8af0*/  WARPGROUP.ARRIVE ;  /* 0x00000000000079c5 */ /* 0x000fe20000000000 */
[----:B------:R-:W-:Y:S01]  /*8b00*/  R2UR UR6, R228 ;  /* 0x00000000e40672ca */ /* 0x000fe200000e0000 */
[----:B------:R-:W-:Y:S01]  /*8b10*/  UMOV UR7, 0x40000040 ;  /* 0x4000004000077882 */ /* 0x000fe20000000000 */
[----:B------:R-:W-:Y:S01]  /*8b20*/  R2UR UR18, R22 ;  /* 0x00000000161272ca */ /* 0x000fe200000e0000 */
[----:B0-2---:R-:W-:Y:S01]  /*8b30*/  FMUL.FTZ R0, R186, UR61 ;  /* 0x0000003dba007c20 */ /* 0x005fe20008410000 */
[----:B------:R-:W-:Y:S01]  /*8b40*/  R2UR UR11, R229 ;  /* 0x00000000e50b72ca */ /* 0x000fe200000e0000 */
[----:B------:R-:W-:Y:S01]  /*8b50*/  FMUL.FTZ R186, R188, UR61 ;  /* 0x0000003dbcba7c20 */ /* 0x000fe20008410000 */
[----:B------:R-:W-:Y:S01]  /*8b60*/  R2UR UR15, R23 ;  /* 0x00000000170f72ca */ /* 0x000fe200000e0000 */
[----:B------:R-:W-:Y:S01]  /*8b70*/  FMUL.FTZ R188, R189, UR61 ;  /* 0x0000003dbdbc7c20 */ /* 0x000fe20008410000 */
[----:B------:R-:W-:Y:S01]  /*8b80*/  R2UR UR14, R19 ;  /* 0x00000000130e72ca */ /* 0x000fe200000e0000 */
[----:B------:R-:W-:Y:S01]  /*8b90*/  FMUL.FTZ R189, R176, UR61 ;  /* 0x0000003db0bd7c20 */ /* 0x000fe20008410000 */
[----:B------:R-:W-:Y:S01]  /*8ba0*/  FMUL.FTZ R176, R178, UR61 ;  /* 0x0000003db2b07c20 */ /* 0x000fe20008410000 */
[----:B------:R-:W-:Y:S01]  /*8bb0*/  UIADD3 UR5, UR5, 0x400, URZ ;  /* 0x0000040005057890 */ /* 0x000fe2000fffe03f */
[----:B------:R-:W-:Y:S01]  /*8bc0*/  FMUL.FTZ R185, R185, UR61 ;  /* 0x0000003db9b97c20 */ /* 0x000fe20008410000 */
[----:B------:R-:W-:Y:S01]  /*8bd0*/  FMUL.FTZ R178, R182, UR61 ;  /* 0x0000003db6b27c20 */ /* 0x000fe20008410000 */
[----:B------:R-:W-:Y:S01]  /*8be0*/  FMUL.FTZ R182, R169, UR61 ;  /* 0x0000003da9b67c20 */ /* 0x000fe20008410000 */
[----:B------:R-:W-:Y:S01]  /*8bf0*/  USHF.R.U32.HI UR5, URZ, 0x4, UR5 ;  /* 0x000000043f057899 */ /* 0x000fe20008011605 */
[----:B------:R-:W-:Y:S01]  /*8c00*/  IMAD.MOV.U32 R169, RZ, RZ, -0x2 ;  /* 0xfffffffeffa97424 */ /* 0x000fe200078e00ff */
[----:B------:R-:W-:Y:S01]  /*8c10*/  MUFU.TANH R186, R186 ;  /* 0x000000ba00ba7308 */ /* 0x000fe20000002400 */
[----:B-1----:R-:W-:Y:S01]  /*8c20*/  FMUL.FTZ R3, R190, UR61 ;  /* 0x0000003dbe037c20 */ /* 0x002fe20008410000 */
[----:B------:R-:W-:Y:S01]  /*8c30*/  ULOP3.LUT UR5, UR5, 0x3fff, URZ, 0xc0, !UPT ;  /* 0x00003fff05057892 */ /* 0x000fe2000f8ec03f */
[----:B------:R-:W-:Y:S01]  /*8c40*/  FMUL.FTZ R190, R177, UR61 ;  /* 0x0000003db1be7c20 */ /* 0x000fe20008410000 */
[----:B------:R-:W-:Y:S01]  /*8c50*/  FMUL.FTZ R2, R187, UR61 ;  /* 0x0000003dbb027c20 */ /* 0x000fe20008410000 */
[----:B------:R-:W-:Y:S01]  /*8c60*/  FMUL.FTZ R177, R179, UR61 ;  /* 0x0000003db3b17c20 */ /* 0x000fe20008410000 */
[----:B------:R-:W-:Y:S01]  /*8c70*/  ULOP3.LUT UR5, UR5, 0x2800000, URZ, 0xfc, !UPT ;  /* 0x0280000005057892 */ /* 0x000fe2000f8efc3f */
[----:B------:R-:W-:Y:S01]  /*8c80*/  FMUL.FTZ R179, R183, UR61 ;  /* 0x0000003db7b37c20 */ /* 0x000fe20008410000 */
[----:B------:R-:W-:Y:S01]  /*8c90*/  MUFU.TANH R185, R185 ;  /* 0x000000b900b97308 */ /* 0x000fe20000002400 */
[----:B------:R-:W-:Y:S01]  /*8ca0*/  FMUL.FTZ R183, R172, UR61 ;  /* 0x0000003dacb77c20 */ /* 0x000fe20008410000 */
[----:B------:R-:W-:Y:S01]  /*8cb0*/  UIMAD UR10, UR6, 0xa00, UR5 ;  /* 0x00000a00060a78a4 */ /* 0x000fe2000f8e0205 */
[----:B------:R-:W-:Y:S01]  /*8cc0*/  FMUL.FTZ R174, R174, UR61 ;  /* 0x0000003daeae7c20 */ /* 0x000fe20008410000 */
[----:B------:R-:W-:Y:S01]  /*8cd0*/  USHF.L.U32 UR5, UR18, 0x7, URZ ;  /* 0x0000000712057899 */ /* 0x000fe2000800063f */
[----:B------:R-:W-:Y:S01]  /*8ce0*/  FMUL.FTZ R175, R175, UR61 ;  /* 0x0000003dafaf7c20 */ /* 0x000fe20008410000 */
[----:B------:R-:W-:Y:S01]  /*8cf0*/  FMUL.FTZ R162, R162, UR61 ;  /* 0x0000003da2a27c20 */ /* 0x000fe20008410000 */
[----:B------:R-:W-:Y:S01]  /*8d00*/  FMUL.FTZ R163, R163, UR61 ;  /* 0x0000003da3a37c20 */ /* 0x000fe20008410000 */
[----:B------:R-:W-:Y:S01]  /*8d10*/  UIMAD UR5, UR11, -0x50, UR5 ;  /* 0xffffffb00b0578a4 */ /* 0x000fe2000f8e0205 */
[----:B------:R-:W-:Y:S01]  /*8d20*/  MUFU.TANH R188, R188 ;  /* 0x000000bc00bc7308 */ /* 0x000fe20000002400 */
[----:B------:R-:W-:Y:S01]  /*8d30*/  UMOV UR6, UR10 ;  /* 0x0000000a00067c82 */ /* 0x000fe20008000000 */
[----:B------:R-:W-:-:S06]  /*8d40*/  FMUL.FTZ R166, R166, UR61 ;  /* 0x0000003da6a67c20 */ /* 0x000fcc0008410000 */
[----:B------:R-:W-:Y:S01]  /*8d50*/  HGMMA.64x256x16.F32.BF16 R24, R208, gdesc[UR4].tnspB, R24, gsb0 ;  /* 0x43e00004d0187df0 */ /* 0x000fe20008001818 */
[----:B------:R-:W-:Y:S01]  /*8d60*/  UIADD3 UR6, UR10, 0x80, URZ ;  /* 0x000000800a067890 */ /* 0x000fe2000fffe03f */
[----:B------:R-:W-:Y:S01]  /*8d70*/  FMUL.FTZ R167, R167, UR61 ;  /* 0x0000003da7a77c20 */ /* 0x000fe20008410000 */
[----:B------:R-:W-:Y:S01]  /*8d80*/  UMOV UR7, 0x40000040 ;  /* 0x4000004000077882 */ /* 0x000fe20000000000 */
[----:B------:R-:W-:Y:S01]  /*8d90*/  UIADD3 UR5, UR5, 0x1, UR15 ;  /* 0x0000000105057890 */ /* 0x000fe2000fffe00f */
[----:B------:R-:W-:Y:S01]  /*8da0*/  MUFU.TANH R189, R189 ;  /* 0x000000bd00bd7308 */ /* 0x000fe20000002400 */
[----:B------:R-:W-:Y:S01]  /*8db0*/  FMUL.FTZ R154, R154, UR61 ;  /* 0x0000003d9a9a7c20 */ /* 0x000fe20008410000 */
[----:B------:R-:W-:Y:S01]  /*8dc0*/  FMUL.FTZ R155, R155, UR61 ;  /* 0x0000003d9b9b7c20 */ /* 0x000fe20008410000 */
[----:B------:R-:W-:Y:S01]  /*8dd0*/  UIADD3 UR5, UR5, -UR14, URZ ;  /* 0x8000000e05057290 */ /* 0x000fe2000fffe03f */
[----:B------:R-:W-:Y:S01]  /*8de0*/  FMUL.FTZ R158, R158, UR61 ;  /* 0x0000003d9e9e7c20 */ /* 0x000fe20008410000 */
[----:B------:R-:W-:Y:S01]  /*8df0*/  IMAD.U32 R228, RZ, RZ, UR60 ;  /* 0x0000003cffe47e24 */ /* 0x000fe2000f8e00ff */
[----:B------:R-:W-:-:S02]  /*8e00*/  ULDC UR14, c[0x0][0x988] ;  /* 0x00026200000e7ab9 */ /* 0x000fc40000000800 */
[----:B------:R-:W-:Y:S01]  /*8e10*/  MUFU.TANH R190, R190 ;  /* 0x000000be00be7308 */ /* 0x000fe20000002400 */
[----:B------:R-:W-:Y:S01]  /*8e20*/  IMAD R4, R214, R169, UR5 ;  /* 0x00000005d6047e24 */ /* 0x000fe2000f8e02a9 */
[----:B------:R-:W-:Y:S01]  /*8e30*/  UMOV UR5, UR14 ;  /* 0x0000000e00057c82 */ /* 0x000fe20008000000 */
[----:B------:R-:W-:Y:S02]  /*8e40*/  R2UR UR14, R227 ;  /* 0x00000000e30e72ca */ /* 0x000fe400000e0000 */
[----:B------:R-:W-:-:S03]  /*8e50*/  IMAD.IADD R4, R215, 0x1, R4 ;  /* 0x00000001d7047824 */ /* 0x000fc600078e0204 */
[----:B------:R-:W-:Y:S02]  /*8e60*/  MUFU.TANH R182, R182 ;  /* 0x000000b600b67308 */ /* 0x000fe40000002400 */
[C---:B------:R-:W-:Y:S02]  /*8e70*/  ISETP.GT.AND P2, PT, R4.reuse, RZ, PT ;  /* 0x000000ff0400720c */ /* 0x040fe40003f44270 */
[----:B------:R-:W-:-:S04]  /*8e80*/  ISETP.GT.AND P3, PT, R4, 0x1, PT ;  /* 0x000000010400780c */ /* 0x000fc80003f64270 */
        /* <DEDUP_REMOVED lines=31> */
[----:B------:R-:W-:Y:S01]  /*9080*/  UIADD3 UR6, UR10, 0x180, URZ ;  /* 0x000001800a067890 */ /* 0x000fe2000fffe03f */
[----:B------:R-:W0:Y:S01]  /*9090*/  MUFU.TANH R204, R204 ;  /* 0x000000cc00cc7308 */ /* 0x000e220000002400 */
[----:B------:R-:W-:-:S07]  /*90a0*/  UMOV UR7, 0x40000040 ;  /* 0x4000004000077882 */ /* 0x000fce0000000000 */
[----:B------:R-:W1:Y:S08]  /*90b0*/  MUFU.TANH R191, R191 ;  /* 0x000000bf00bf7308 */ /* 0x000e700000002400 */
[----:B------:R-:W2:Y:S01]  /*90c0*/  MUFU.TANH R180, R180 ;  /* 0x000000b400b47308 */ /* 0x000ea20000002400 */
[----:B0-----:R-:W-:Y:S02]  /*90d0*/  FSEL R187, R204, -INF , P2 ;  /* 0xff800000ccbb7808 */ /* 0x001fe40001000000 */
[----:B------:R-:W-:-:S02]  /*90e0*/  ISETP.GT.AND P2, PT, R4, 0x8, PT ;  /* 0x000000080400780c */ /* 0x000fc40003f44270 */
[----:B------:R-:W-:Y:S02]  /*90f0*/  FMNMX.FTZ R169, R187, R20, !PT ;  /* 0x00000014bba97209 */ /* 0x000fe40007810000 */
[----:B------:R-:W-:Y:S01]  /*9100*/  FSEL R168, R186, -INF , P2 ;  /* 0xff800000baa87808 */ /* 0x000fe20001000000 */
[----:B------:R-:W0:Y:S01]  /*9110*/  MUFU.TANH R181, R181 ;  /* 0x000000b500b57308 */ /* 0x000e220000002400 */
[----:B------:R-:W-:Y:S01]  /*9120*/  ISETP.GT.AND P2, PT, R4, 0x10, PT ;  /* 0x000000100400780c */ /* 0x000fe20003f44270 */
[----:B------:R-:W-:-:S06]  /*9130*/  FMUL.FTZ R186, R164, UR61 ;  /* 0x0000003da4ba7c20 */ /* 0x000fcc0008410000 */
[----:B------:R-:W-:Y:S08]  /*9140*/  MUFU.TANH R186, R186 ;  /* 0x000000ba00ba7308 */ /* 0x000ff00000002400 */
[----:B------:R-:W-:Y:S01]  /*9150*/  MUFU.TANH R184, R184 ;  /* 0x000000b800b87308 */ /* 0x000fe20000002400 */
[----:B------:R-:W-:Y:S02]  /*9160*/  WARPGROUP.DEPBAR.LE gsb0, 0x0 ;  /* 0x00008000000079c5 */ /* 0x000fe40000010000 */
[----:B------:R-:W-:Y:S01]  /*9170*/  WARPGROUP.ARRIVE ;  /* 0x00000000000079c5 */ /* 0x000fe20000000000 */
[----:B------:R-:W-:Y:S01]  /*9180*/  FMUL.FTZ R201, R160, UR61 ;  /* 0x0000003da0c97c20 */ /* 0x000fe20008410000 */
[----:B------:R-:W-:Y:S01]  /*9190*/  FSEL R160, R185, -INF , P3 ;  /* 0xff800000b9a07808 */ /* 0x000fe20001800000 */
[----:B------:R-:W-:Y:S01]  /*91a0*/  FMUL.FTZ R185, R161, UR61 ;  /* 0x0000003da1b97c20 */ /* 0x000fe20008410000 */
[----:B------:R-:W-:Y:S01]  /*91b0*/  ISETP.GT.AND P3, PT, R4, 0x9, PT ;  /* 0x000000090400780c */ /* 0x000fe20003f64270 */
[----:B------:R-:W-:Y:S01]  /*91c0*/  FMUL.FTZ R200, R173, UR61 ;  /* 0x0000003dadc87c20 */ /* 0x000fe20008410000 */
[----:B------:R-:W-:Y:S01]  /*91d0*/  HGMMA.64x256x16.F32.BF16 R24, R196, gdesc[UR4].tnspB, R24, gsb0 ;  /* 0x43e00004c4187df0 */ /* 0x000fe20008001818 */
[----:B------:R-:W-:Y:S01]  /*91e0*/  FMNMX.FTZ R169, R160, R169, !PT ;  /* 0x000000a9a0a97209 */ /* 0x000fe20007810000 */
[----:B------:R-:W-:Y:S01]  /*91f0*/  MUFU.TANH R201, R201 ;  /* 0x000000c900c97308 */ /* 0x000fe20000002400 */
[----:B------:R-:W-:Y:S01]  /*9200*/  FSEL R161, R188, -INF , P3 ;  /* 0xff800000bca17808 */ /* 0x000fe20001800000 */
[----:B------:R-:W-:Y:S01]  /*9210*/  FMUL.FTZ R188, R165, UR61 ;  /* 0x0000003da5bc7c20 */ /* 0x000fe20008410000 */
[----:B------:R-:W-:Y:S01]  /*9220*/  FMNMX.FTZ R172, R168, R169, !PT ;  /* 0x000000a9a8ac7209 */ /* 0x000fe20007810000 */
[----:B------:R-:W-:Y:S01]  /*9230*/  UIADD3 UR6, UR10, 0x200, URZ ;  /* 0x000002000a067890 */ /* 0x000fe2000fffe03f */
[----:B------:R-:W-:Y:S01]  /*9240*/  ISETP.GT.AND P3, PT, R4, 0x11, PT ;  /* 0x000000110400780c */ /* 0x000fe20003f64270 */
[----:B------:R-:W-:Y:S01]  /*9250*/  UMOV UR7, 0x40000040 ;  /* 0x4000004000077882 */ /* 0x000fe20000000000 */
[----:B------:R-:W-:Y:S01]  /*9260*/  FSEL R169, R189, -INF , P2 ;  /* 0xff800000bda97808 */ /* 0x000fe20001000000 */
[----:B------:R-:W3:Y:S01]  /*9270*/  MUFU.TANH R200, R200 ;  /* 0x000000c800c87308 */ /* 0x000ee20000002400 */
[----:B------:R-:W-:Y:S01]  /*9280*/  FMNMX.FTZ R172, R161, R172, !PT ;  /* 0x000000aca1ac7209 */ /* 0x000fe20007810000 */
[----:B------:R-:W-:Y:S01]  /*9290*/  FMUL.FTZ R189, R152, UR61 ;  /* 0x0000003d98bd7c20 */ /* 0x000fe20008410000 */
[----:B------:R-:W-:-:S02]  /*92a0*/  ISETP.GT.AND P2, PT, R4, 0x18, PT ;  /* 0x000000180400780c */ /* 0x000fc40003f44270 */
[----:B------:R-:W-:Y:S02]  /*92b0*/  FSEL R164, R190, -INF , P3 ;  /* 0xff800000bea47808 */ /* 0x000fe40001800000 */
[----:B------:R-:W-:Y:S01]  /*92c0*/  FMNMX.FTZ R173, R169, R172, !PT ;  /* 0x000000aca9ad7209 */ /* 0x000fe20007810000 */
[----:B------:R-:W4:Y:S01]  /*92d0*/  MUFU.TANH R185, R185 ;  /* 0x000000b900b97308 */ /* 0x000f220000002400 */
[----:B------:R-:W-:Y:S02]  /*92e0*/  ISETP.GT.AND P3, PT, R4, 0x19, PT ;  /* 0x000000190400780c */ /* 0x000fe40003f64270 */
[----:B-1----:R-:W-:Y:S02]  /*92f0*/  FSEL R165, R191, -INF , P2 ;  /* 0xff800000bfa57808 */ /* 0x002fe40001000000 */
[----:B------:R-:W-:Y:S02]  /*9300*/  FMNMX.FTZ R190, R164, R173, !PT ;  /* 0x000000ada4be7209 */ /* 0x000fe40007810000 */
[----:B------:R-:W-:Y:S01]  /*9310*/  ISETP.GT.AND P2, PT, R4, 0x20, PT ;  /* 0x000000200400780c */ /* 0x000fe20003f44270 */
[----:B------:R-:W1:Y:S01]  /*9320*/  MUFU.TANH R188, R188 ;  /* 0x000000bc00bc7308 */ /* 0x000e620000002400 */
[----:B--2---:R-:W-:-:S02]  /*9330*/  FSEL R172, R180, -INF , P3 ;  /* 0xff800000b4ac7808 */ /* 0x004fc40001800000 */
[----:B------:R-:W-:Y:S02]  /*9340*/  FMNMX.FTZ R173, R165, R190, !PT ;  /* 0x000000bea5ad7209 */ /* 0x000fe40007810000 */
[----:B0-----:R-:W-:Y:S02]  /*9350*/  FSEL R152, R181, -INF , P2 ;  /* 0xff800000b5987808 */ /* 0x001fe40001000000 */
[----:B------:R-:W-:Y:S01]  /*9360*/  ISETP.GT.AND P3, PT, R4, 0x21, PT ;  /* 0x000000210400780c */ /* 0x000fe20003f64270 */
[----:B------:R-:W0:Y:S01]  /*9370*/  MUFU.TANH R189, R189 ;  /* 0x000000bd00bd7308 */ /* 0x000e220000002400 */
[----:B------:R-:W-:Y:S02]  /*9380*/  FMNMX.FTZ R181, R172, R173, !PT ;  /* 0x000000adacb57209 */ /* 0x000fe40007810000 */
[----:B------:R-:W-:Y:S02]  /*9390*/  ISETP.GT.AND P2, PT, R4, 0x28, PT ;  /* 0x000000280400780c */ /* 0x000fe40003f44270 */
[----:B------:R-:W-:Y:S01]  /*93a0*/  FSEL R173, R182, -INF , P3 ;  /* 0xff800000b6ad7808 */ /* 0x000fe20001800000 */
[----:B------:R-:W-:Y:S01]  /*93b0*/  FMUL.FTZ R182, R153, UR61 ;  /* 0x0000003d99b67c20 */ /* 0x000fe20008410000 */
[----:B------:R-:W-:-:S02]  /*93c0*/  FMNMX.FTZ R190, R152, R181, !PT ;  /* 0x000000b598be7209 */ /* 0x000fc40007810000 */
[----:B------:R-:W-:Y:S02]  /*93d0*/  ISETP.GT.AND P3, PT, R4, 0x29, PT ;  /* 0x000000290400780c */ /* 0x000fe40003f64270 */
[----:B------:R-:W-:Y:S02]  /*93e0*/  FSEL R180, R183, -INF , P2 ;  /* 0xff800000b7b47808 */ /* 0x000fe40001000000 */
[----:B------:R-:W-:Y:S01]  /*93f0*/  FMNMX.FTZ R181, R173, R190, !PT ;  /* 0x000000beadb57209 */ /* 0x000fe20007810000 */
[----:B------:R-:W-:Y:S01]  /*9400*/  FMUL.FTZ R190, R156, UR61 ;  /* 0x0000003d9cbe7c20 */ /* 0x000fe20008410000 */
[----:B---3--:R-:W-:Y:S01]  /*9410*/  FSEL R153, R200, -INF , P3 ;  /* 0xff800000c8997808 */ /* 0x008fe20001800000 */
[----:B------:R2:W3:Y:S01]  /*9420*/  MUFU.TANH R183, R182 ;  /* 0x000000b600b77308 */ /* 0x0004e20000002400 */
[----:B------:R-:W-:Y:S02]  /*9430*/  ISETP.GT.AND P2, PT, R4, 0x30, PT ;  /* 0x000000300400780c */ /* 0x000fe40003f44270 */
[----:B------:R-:W-:-:S02]  /*9440*/  FMNMX.FTZ R200, R180, R181, !PT ;  /* 0x000000b5b4c87209 */ /* 0x000fc40007810000 */
[C---:B------:R-:W-:Y:S02]  /*9450*/  ISETP.GT.AND P3, PT, R4.reuse, 0x31, PT ;  /* 0x000000310400780c */ /* 0x040fe40003f64270 */
[----:B------:R-:W-:Y:S01]  /*9460*/  FSEL R156, R201, -INF , P2 ;  /* 0xff800000c99c7808 */ /* 0x000fe20001000000 */
[----:B------:R-:W5:Y:S01]  /*9470*/  MUFU.TANH R190, R190 ;  /* 0x000000be00be7308 */ /* 0x000f620000002400 */
[----:B------:R-:W-:Y:S02]  /*9480*/  FMNMX.FTZ R191, R153, R200, !PT ;  /* 0x000000c899bf7209 */ /* 0x000fe40007810000 */
[----:B------:R-:W-:Y:S02]  /*9490*/  ISETP.GT.AND P2, PT, R4, 0x38, PT ;  /* 0x000000380400780c */ /* 0x000fe40003f44270 */
[----:B----4-:R-:W-:Y:S01]  /*94a0*/  FSEL R181, R185, -INF , P3 ;  /* 0xff800000b9b57808 */ /* 0x010fe20001800000 */
[----:B------:R-:W-:Y:S01]  /*94b0*/  FMUL.FTZ R185, R157, UR61 ;  /* 0x0000003d9db97c20 */ /* 0x000fe20008410000 */
[----:B--2---:R-:W-:-:S02]  /*94c0*/  FMNMX.FTZ R182, R156, R191, !PT ;  /* 0x000000bf9cb67209 */ /* 0x004fc40007810000 */
[----:B------:R-:W-:Y:S02]  /*94d0*/  ISETP.GT.AND P3, PT, R4, 0x39, PT ;  /* 0x000000390400780c */ /* 0x000fe40003f64270 */
[----:B------:R-:W-:Y:S02]  /*94e0*/  FSEL R157, R186, -INF , P2 ;  /* 0xff800000ba9d7808 */ /* 0x000fe40001000000 */
[----:B------:R-:W-:Y:S01]  /*94f0*/  FMNMX.FTZ R200, R181, R182, !PT ;  /* 0x000000b6b5c87209 */ /* 0x000fe20007810000 */
[----:B------:R5:W2:Y:S01]  /*9500*/  MUFU.TANH R186, R185 ;  /* 0x000000b900ba7308 */ /* 0x000aa20000002400 */
[----:B------:R-:W-:Y:S02]  /*9510*/  ISETP.GT.AND P2, PT, R4, 0x40, PT ;  /* 0x000000400400780c */ /* 0x000fe40003f44270 */
[----:B-1----:R-:W-:Y:S01]  /*9520*/  FSEL R182, R188, -INF , P3 ;  /* 0xff800000bcb67808 */ /* 0x002fe20001800000 */
[----:B------:R-:W-:Y:S01]  /*9530*/  FMUL.FTZ R188, R170, UR61 ;  /* 0x0000003daabc7c20 */ /* 0x000fe20008410000 */
[----:B------:R-:W-:-:S02]  /*9540*/  FMNMX.FTZ R191, R157, R200, !PT ;  /* 0x000000c89dbf7209 */ /* 0x000fc40007810000 */
[----:B------:R-:W-:Y:S02]  /*9550*/  ISETP.GT.AND P3, PT, R4, 0x41, PT ;  /* 0x000000410400780c */ /* 0x000fe40003f64270 */
[----:B0-----:R-:W-:Y:S01]  /*9560*/  FSEL R170, R189, -INF , P2 ;  /* 0xff800000bdaa7808 */ /* 0x001fe20001000000 */
[----:B------:R-:W-:Y:S01]  /*9570*/  FMUL.FTZ R189, R171, UR61 ;  /* 0x0000003dabbd7c20 */ /* 0x000fe20008410000 */
[----:B------:R-:W-:Y:S01]  /*9580*/  FMNMX.FTZ R191, R182, R191, !PT ;  /* 0x000000bfb6bf7209 */ /* 0x000fe20007810000 */
[----:B------:R-:W0:Y:S01]  /*9590*/  MUFU.TANH R188, R188 ;  /* 0x000000bc00bc7308 */ /* 0x000e220000002400 */
[----:B------:R-:W-:Y:S02]  /*95a0*/  ISETP.GT.AND P2, PT, R4, 0x48, PT ;  /* 0x000000480400780c */ /* 0x000fe40003f44270 */
[----:B---3--:R-:W-:Y:S02]  /*95b0*/  FSEL R183, R183, -INF , P3 ;  /* 0xff800000b7b77808 */ /* 0x008fe40001800000 */
[----:B------:R-:W-:-:S02]  /*95c0*/  FMNMX.FTZ R200, R170, R191, !PT ;  /* 0x000000bfaac87209 */ /* 0x000fc40007810000 */
[----:B------:R-:W-:Y:S01]  /*95d0*/  ISETP.GT.AND P3, PT, R4, 0x49, PT ;  /* 0x000000490400780c */ /* 0x000fe20003f64270 */
[----:B------:R-:W1:Y:S01]  /*95e0*/  MUFU.TANH R189, R189 ;  /* 0x000000bd00bd7308 */ /* 0x000e620000002400 */
[----:B-----5:R-:W-:Y:S01]  /*95f0*/  FSEL R185, R190, -INF , P2 ;  /* 0xff800000beb97808 */ /* 0x020fe20001000000 */
[----:B------:R-:W-:Y:S01]  /*9600*/  VIADD R190, R4, 0x8 ;  /* 0x0000000804be7836 */ /* 0x000fe20000000000 */
[----:B------:R-:W-:Y:S02]  /*9610*/  FMNMX.FTZ R200, R183, R200, !PT ;  /* 0x000000c8b7c87209 */ /* 0x000fe40007810000 */
[----:B--2---:R-:W-:Y:S02]  /*9620*/  FSEL R171, R186, -INF , P3 ;  /* 0xff800000baab7808 */ /* 0x004fe40001800000 */
[----:B------:R-:W-:Y:S02]  /*9630*/  FMNMX.FTZ R200, R185, R200, !PT ;  /* 0x000000c8b9c87209 */ /* 0x000fe40007810000 */
[----:B------:R-:W-:-:S02]  /*9640*/  ISETP.GT.AND P2, PT, R190, RZ, PT ;  /* 0x000000ffbe00720c */ /* 0x000fc40003f44270 */
[----:B------:R-:W-:Y:S02]  /*9650*/  FMNMX.FTZ R200, R171, R200, !PT ;  /* 0x000000c8abc87209 */ /* 0x000fe40007810000 */
[C---:B------:R-:W-:Y:S02]  /*9660*/  ISETP.GT.AND P3, PT, R190.reuse, 0x1, PT ;  /* 0x00000001be00780c */ /* 0x040fe40003f64270 */
[----:B------:R-:W-:Y:S01]  /*9670*/  ISETP.GT.AND P4, PT, R190, 0x8, PT ;  /* 0x00000008be00780c */ /* 0x000fe20003f84270 */
[----:B------:R-:W2:Y:S01]  /*9680*/  SHFL.BFLY PT, R191, R200, 0x2, 0x1f ;  /* 0x0c401f00c8bf7f89 */ /* 0x000ea200000e0000 */
[----:B------:R-:W-:Y:S02]  /*9690*/  FSEL R2, R2, -INF , P3 ;  /* 0xff80000002027808 */ /* 0x000fe40001800000 */
[C---:B------:R-:W-:Y:S02]  /*96a0*/  ISETP.GT.AND P5, PT, R190.reuse, 0x9, PT ;  /* 0x00000009be00780c */ /* 0x040fe40003fa4270 */
[----:B------:R-:W-:-:S02]  /*96b0*/  ISETP.GT.AND P3, PT, R190, 0x10, PT ;  /* 0x00000010be00780c */ /* 0x000fc40003f64270 */
[----:B------:R-:W-:Y:S02]  /*96c0*/  FSEL R184, R184, -INF , P5 ;  /* 0xff800000b8b87808 */ /* 0x000fe40002800000 */
[----:B------:R-:W-:Y:S02]  /*96d0*/  FSEL R176, R176, -INF , P3 ;  /* 0xff800000b0b07808 */ /* 0x000fe40001800000 */
[----:B------:R-:W-:-:S04]  /*96e0*/  ISETP.GT.AND P3, PT, R190, 0x18, PT ;  /* 0x00000018be00780c */ /* 0x000fc80003f64270 */
[----:B------:R-:W-:Y:S02]  /*96f0*/  FSEL R178, R178, -INF , P3 ;  /* 0xff800000b2b27808 */ /* 0x000fe40001800000 */
[----:B------:R-:W-:Y:S02]  /*9700*/  ISETP.GT.AND P3, PT, R190, 0x20, PT ;  /* 0x00000020be00780c */ /* 0x000fe40003f64270 */
[----:B--2---:R-:W-:Y:S01]  /*9710*/  FMNMX.FTZ R186, R200, R191, !PT ;  /* 0x000000bfc8ba7209 */ /* 0x004fe20007810000 */
[----:B------:R-:W-:Y:S01]  /*9720*/  FMUL.FTZ R191, R159, UR61 ;  /* 0x0000003d9fbf7c20 */ /* 0x000fe20008410000 */
[----:B------:R-:W-:Y:S02]  /*9730*/  FSEL R159, R3, -INF , P4 ;  /* 0xff800000039f7808 */ /* 0x000fe40002000000 */
[----:B------:R-:W-:Y:S01]  /*9740*/  ISETP.GT.AND P4, PT, R190, 0x11, PT ;  /* 0x00000011be00780c */ /* 0x000fe20003f84270 */
[----:B------:R-:W2:Y:S02]  /*9750*/  SHFL.BFLY PT, R201, R186, 0x1, 0x1f ;  /* 0x0c201f00bac97f89 */ /* 0x000ea400000e0000 */
[----:B------:R-:W3:Y:S01]  /*9760*/  MUFU.TANH R191, R191 ;  /* 0x000000bf00bf7308 */ /* 0x000ee20000002400 */
[----:B--2---:R-:W-:-:S02]  /*9770*/  FMNMX.FTZ R4, R186, R201, !PT ;  /* 0x000000c9ba047209 */ /* 0x004fc40007810000 */
[----:B------:R-:W-:Y:S02]  /*9780*/  FSEL R186, R0, -INF , P2 ;  /* 0xff80000000ba7808 */ /* 0x000fe40001000000 */
[C---:B------:R-:W-:Y:S01]  /*9790*/  FSETP.NEU.FTZ.AND P2, PT, R4.reuse, -INF , PT ;  /* 0xff8000000400780b */ /* 0x040fe20003f5d000 */
[----:B------:R-:W-:-:S05]  /*97a0*/  FMUL.FTZ R0, R4, UR5 ;  /* 0x0000000504007c20 */ /* 0x000fca0008410000 */
[----:B------:R-:W-:-:S05]  /*97b0*/  FSEL R0, R0, RZ, P2 ;  /* 0x000000ff00007208 */ /* 0x000fca0001000000 */
[--C-:B------:R-:W-:Y:S01]  /*97c0*/  FFMA.FTZ R208, R160, UR5, -R0.reuse ;  /* 0x00000005a0d07c23 */ /* 0x100fe20008010800 */
[----:B0-----:R-:W-:Y:S01]  /*97d0*/  FSEL R160, R188, -INF , P3 ;  /* 0xff800000bca07808 */ /* 0x001fe20001800000 */
        /* <DEDUP_REMOVED lines=14> */
[----:B------:R-:W-:Y:S01]  /*98c0*/  FFMA.FTZ R171, R171, UR5, -R0 ;  /* 0x00000005abab7c23 */ /* 0x000fe20008010800 */
[----:B------:R-:W-:Y:S02]  /*98d0*/  MUFU.EX2 R208, R208 ;  /* 0x000000d000d07308 */ /* 0x000fe40000000800 */
[----:B------:R-:W-:-:S02]  /*98e0*/  FSEL R166, R166, -INF , P3 ;  /* 0xff800000a6a67808 */ /* 0x000fc40001800000 */
[----:B------:R-:W-:-:S04]  /*98f0*/  ISETP.GT.AND P3, PT, R190, 0x40, PT ;  /* 0x00000040be00780c */ /* 0x000fc80003f64270 */
[----:B------:R-:W-:Y:S01]  /*9900*/  FSEL R154, R154, -INF , P3 ;  /* 0xff8000009a9a7808 */ /* 0x000fe20001800000 */
[----:B------:R-:W-:Y:S01]  /*9910*/  MUFU.EX2 R210, R210 ;  /* 0x000000d200d27308 */ /* 0x000fe20000000800 */
[----:B------:R-:W-:-:S04]  /*9920*/  ISETP.GT.AND P3, PT, R190, 0x48, PT ;  /* 0x00000048be00780c */ /* 0x000fc80003f64270 */
[----:B------:R-:W-:-:S03]  /*9930*/  FSEL R158, R158, -INF , P3 ;  /* 0xff8000009e9e7808 */ /* 0x000fc60001800000 */
        /* <DEDUP_REMOVED lines=14> */
[----:B------:R-:W-:Y:S01]  /*9a20*/  FFMA.FTZ R197, R187, UR5, -R0 ;  /* 0x00000005bbc57c23 */ /* 0x000fe20008010800 */
[----:B------:R-:W-:Y:S01]  /*9a30*/  FSEL R187, R177, -INF , P4 ;  /* 0xff800000b1bb7808 */ /* 0x000fe20002000000 */
[----:B------:R-:W-:Y:S01]  /*9a40*/  HGMMA.64x256x16.F32.BF16 R24, R192, gdesc[UR4].tnspB, R24, gsb0 ;  /* 0x43e00004c0187df0 */ /* 0x000fe20008001818 */
[----:B------:R-:W-:Y:S01]  /*9a50*/  FMNMX.FTZ R3, R159, R196, !PT ;  /* 0x000000c49f037209 */ /* 0x000fe20007810000 */
[----:B------:R-:W-:Y:S01]  /*9a60*/  MUFU.EX2 R177, R197 ;  /* 0x000000c500b17308 */ /* 0x000fe20000000800 */
[----:B------:R-:W-:-:S02]  /*9a70*/  ISETP.GT.AND P4, PT, R190, 0x19, PT ;  /* 0x00000019be00780c */ /* 0x000fc40003f84270 */
[----:B------:R-:W-:Y:S02]  /*9a80*/  FMNMX.FTZ R3, R184, R3, !PT ;  /* 0x00000003b8037209 */ /* 0x000fe40007810000 */
[----:B------:R-:W-:Y:S02]  /*9a90*/  FSEL R179, R179, -INF , P4 ;  /* 0xff800000b3b37808 */ /* 0x000fe40002000000 */
[----:B------:R-:W-:Y:S01]  /*9aa0*/  FMNMX.FTZ R196, R176, R3, !PT ;  /* 0x00000003b0c47209 */ /* 0x000fe20007810000 */
[----:B------:R-:W-:Y:S01]  /*9ab0*/  MUFU.EX2 R198, R198 ;  /* 0x000000c600c67308 */ /* 0x000fe20000000800 */
[----:B------:R-:W-:Y:S02]  /*9ac0*/  ISETP.GT.AND P4, PT, R190, 0x21, PT ;  /* 0x00000021be00780c */ /* 0x000fe40003f84270 */
[----:B------:R-:W-:Y:S02]  /*9ad0*/  FMNMX.FTZ R3, R187, R196, !PT ;  /* 0x000000c4bb037209 */ /* 0x000fe40007810000 */
[----:B-1----:R-:W-:-:S02]  /*9ae0*/  FSEL R168, R189, -INF , P4 ;  /* 0xff800000bda87808 */ /* 0x002fc40002000000 */
[----:B------:R-:W-:Y:S01]  /*9af0*/  FMNMX.FTZ R196, R178, R3, !PT ;  /* 0x00000003b2c47209 */ /* 0x000fe20007810000 */
[----:B------:R-:W-:Y:S01]  /*9b00*/  MUFU.EX2 R157, R157 ;  /* 0x0000009d009d7308 */ /* 0x000fe20000000800 */
[----:B------:R-:W-:Y:S02]  /*9b10*/  ISETP.GT.AND P4, PT, R190, 0x29, PT ;  /* 0x00000029be00780c */ /* 0x000fe40003f84270 */
[----:B------:R-:W-:Y:S01]  /*9b20*/  FMNMX.FTZ R3, R179, R196, !PT ;  /* 0x000000c4b3037209 */ /* 0x000fe20007810000 */
[--C-:B------:R-:W-:Y:S01]  /*9b30*/  FFMA.FTZ R196, R156, UR5, -R0.reuse ;  /* 0x000000059cc47c23 */ /* 0x100fe20008010800 */
[----:B------:R-:W-:Y:S01]  /*9b40*/  FSEL R175, R175, -INF , P4 ;  /* 0xff800000afaf7808 */ /* 0x000fe20002000000 */
[----:B------:R-:W-:Y:S01]  /*9b50*/  FFMA.FTZ R156, R185, UR5, -R0 ;  /* 0x00000005b99c7c23 */ /* 0x000fe20008010800 */
[----:B------:R-:W-:Y:S02]  /*9b60*/  FMNMX.FTZ R3, R160, R3, !PT ;  /* 0x00000003a0037209 */ /* 0x000fe40007810000 */
[----:B------:R-:W-:Y:S01]  /*9b70*/  ISETP.GT.AND P4, PT, R190, 0x31, PT ;  /* 0x00000031be00780c */ /* 0x000fe20003f84270 */
[----:B------:R-:W-:Y:S01]  /*9b80*/  MUFU.EX2 R196, R196 ;  /* 0x000000c400c47308 */ /* 0x000fe20000000800 */
[----:B------:R-:W-:-:S02]  /*9b90*/  FMNMX.FTZ R3, R168, R3, !PT ;  /* 0x00000003a8037209 */ /* 0x000fc40007810000 */
[----:B------:R-:W-:Y:S02]  /*9ba0*/  FSEL R163, R163, -INF , P4 ;  /* 0xff800000a3a37808 */ /* 0x000fe40002000000 */
[----:B------:R-:W-:Y:S02]  /*9bb0*/  FMNMX.FTZ R188, R174, R3, !PT ;  /* 0x00000003aebc7209 */ /* 0x000fe40007810000 */
[----:B------:R-:W-:Y:S01]  /*9bc0*/  ISETP.GT.AND P4, PT, R190, 0x39, PT ;  /* 0x00000039be00780c */ /* 0x000fe20003f84270 */
[----:B------:R-:W-:Y:S01]  /*9bd0*/  MUFU.EX2 R156, R156 ;  /* 0x0000009c009c7308 */ /* 0x000fe20000000800 */
[----:B------:R-:W-:Y:S02]  /*9be0*/  FMNMX.FTZ R3, R175, R188, !PT ;  /* 0x000000bcaf037209 */ /* 0x000fe40007810000 */
[----:B------:R-:W-:Y:S02]  /*9bf0*/  FSEL R164, R167, -INF , P4 ;  /* 0xff800000a7a47808 */ /* 0x000fe40002000000 */
[----:B------:R-:W-:-:S02]  /*9c00*/  FMNMX.FTZ R188, R162, R3, !PT ;  /* 0x00000003a2bc7209 */ /* 0x000fc40007810000 */
[----:B------:R-:W-:Y:S01]  /*9c10*/  ISETP.GT.AND P4, PT, R190, 0x41, PT ;  /* 0x00000041be00780c */ /* 0x000fe20003f84270 */
[----:B------:R0:W-:Y:S01]  /*9c20*/  MUFU.EX2 R167, R169 ;  /* 0x000000a900a77308 */ /* 0x0001e20000000800 */
[----:B------:R-:W-:Y:S02]  /*9c30*/  FMNMX.FTZ R3, R163, R188, !PT ;  /* 0x000000bca3037209 */ /* 0x000fe40007810000 */
[----:B------:R-:W-:Y:S02]  /*9c40*/  FSEL R155, R155, -INF , P4 ;  /* 0xff8000009b9b7808 */ /* 0x000fe40002000000 */
[----:B------:R-:W-:Y:S02]  /*9c50*/  FMNMX.FTZ R3, R166, R3, !PT ;  /* 0x00000003a6037209 */ /* 0x000fe40007810000 */
[----:B------:R-:W-:Y:S02]  /*9c60*/  ISETP.GT.AND P4, PT, R190, 0x49, PT ;  /* 0x00000049be00780c */ /* 0x000fe40003f84270 */
[----:B------:R-:W-:Y:S01]  /*9c70*/  FMNMX.FTZ R3, R164, R3, !PT ;  /* 0x00000003a4037209 */ /* 0x000fe20007810000 */
[--C-:B0-----:R-:W-:Y:S01]  /*9c80*/  FFMA.FTZ R169, R173, UR5, -R0.reuse ;  /* 0x00000005ada97c23 */ /* 0x101fe20008010800 */
[----:B---3--:R-:W-:Y:S01]  /*9c90*/  FSEL R172, R191, -INF , P4 ;  /* 0xff800000bfac7808 */ /* 0x008fe20002000000 */
[--C-:B------:R-:W-:Y:S01]  /*9ca0*/  FFMA.FTZ R173, R181, UR5, -R0.reuse ;  /* 0x00000005b5ad7c23 */ /* 0x100fe20008010800 */
[----:B------:R-:W-:Y:S01]  /*9cb0*/  FMNMX.FTZ R188, R154, R3, !PT ;  /* 0x000000039abc7209 */ /* 0x000fe20007810000 */
[----:B------:R-:W-:Y:S01]  /*9cc0*/  FFMA.FTZ R181, R183, UR5, -R0 ;  /* 0x00000005b7b57c23 */ /* 0x000fe20008010800 */
[----:B------:R-:W-:Y:S01]  /*9cd0*/  FSEL R183, R4, RZ, P2 ;  /* 0x000000ff04b77208 */ /* 0x000fe20001000000 */
[----:B------:R-:W-:Y:S01]  /*9ce0*/  MUFU.EX2 R169, R169 ;  /* 0x000000a900a97308 */ /* 0x000fe20000000800 */
[----:B------:R-:W-:-:S02]  /*9cf0*/  FMNMX.FTZ R3, R155, R188, !PT ;  /* 0x000000bc9b037209 */ /* 0x000fc40007810000 */
[----:B------:R-:W-:Y:S01]  /*9d00*/  R2UR UR6, R226 ;  /* 0x00000000e20672ca */ /* 0x000fe200000e0000 */
[----:B------:R-:W-:Y:S01]  /*9d10*/  FADD.FTZ R183, -R183, R20 ;  /* 0x00000014b7b77221 */ /* 0x000fe20000010100 */
[----:B------:R-:W-:-:S03]  /*9d20*/  FMNMX.FTZ R3, R158, R3, !PT ;  /* 0x000000039e037209 */ /* 0x000fc60007810000 */
[----:B------:R-:W-:Y:S01]  /*9d30*/  MUFU.EX2 R173, R173 ;  /* 0x000000ad00ad7308 */ /* 0x000fe20000000800 */
[----:B------:R-:W-:-:S05]  /*9d40*/  FMNMX.FTZ R3, R172, R3, !PT ;  /* 0x00000003ac037209 */ /* 0x000fca0007810000 */
[----:B------:R-:W0:Y:S02]  /*9d50*/  SHFL.BFLY PT, R152, R3, 0x2, 0x1f ;  /* 0x0c401f0003987f89 */ /* 0x000e2400000e0000 */
[----:B------:R-:W-:Y:S01]  /*9d60*/  MUFU.EX2 R181, R181 ;  /* 0x000000b500b57308 */ /* 0x000fe20000000800 */
[----:B------:R-:W-:Y:S01]  /*9d70*/  UISETP.GT.AND UP0, UPT, UR11, UR6, UPT ;  /* 0x000000060b00728c */ /* 0x000fe2000bf04270 */
[----:B------:R-:W-:-:S13]  /*9d80*/  R2UR UR6, R16 ;  /* 0x00000000100672ca */ /* 0x000fda00000e0000 */
[----:B------:R-:W-:Y:S02]  /*9d90*/  MOV R230, UR6 ;  /* 0x0000000600e67c02 */ /* 0x000fe40008000f00 */
[----:B0-----:R-:W-:Y:S01]  /*9da0*/  FMNMX.FTZ R180, R3, R152, !PT ;  /* 0x0000009803b47209 */ /* 0x001fe20007810000 */
[----:B------:R-:W-:Y:S01]  /*9db0*/  FFMA.FTZ R152, R170, UR5, -R0 ;  /* 0x00000005aa987c23 */ /* 0x000fe20008010800 */
[----:B------:R-:W-:-:S03]  /*9dc0*/  FMUL.FTZ R0, R183, UR5 ;  /* 0x00000005b7007c20 */ /* 0x000fc60008410000 */
[----:B------:R-:W0:Y:S02]  /*9dd0*/  SHFL.BFLY PT, R3, R180, 0x1, 0x1f ;  /* 0x0c201f00b4037f89 */ /* 0x000e2400000e0000 */
[----:B------:R-:W-:Y:S08]  /*9de0*/  MUFU.EX2 R152, R152 ;  /* 0x0000009800987308 */ /* 0x000ff00000000800 */
[----:B------:R-:W1:Y:S01]  /*9df0*/  MUFU.EX2 R0, R0 ;  /* 0x0000000000007308 */ /* 0x000e620000000800 */
[----:B0-----:R-:W-:-:S04]  /*9e00*/  FMNMX.FTZ R3, R180, R3, !PT ;  /* 0x00000003b4037209 */ /* 0x001fc80007810000 */
[C---:B------:R-:W-:Y:S01]  /*9e10*/  FSETP.NEU.FTZ.AND P2, PT, R3.reuse, -INF , PT ;  /* 0xff8000000300780b */ /* 0x040fe20003f5d000 */
[----:B------:R-:W-:-:S05]  /*9e20*/  FMUL.FTZ R20, R3, UR5 ;  /* 0x0000000503147c20 */ /* 0x000fca0008410000 */
[----:B------:R-:W-:-:S05]  /*9e30*/  FSEL R183, R20, RZ, P2 ;  /* 0x000000ff14b77208 */ /* 0x000fca0001000000 */
[--C-:B------:R-:W-:Y:S01]  /*9e40*/  FFMA.FTZ R20, R2, UR5, -R183.reuse ;  /* 0x0000000502147c23 */ /* 0x100fe200080108b7 */
[----:B------:R-:W-:Y:S01]  /*9e50*/  FSEL R2, R3, RZ, P2 ;  /* 0x000000ff03027208 */ /* 0x000fe20001000000 */
[--C-:B------:R-:W-:Y:S01]  /*9e60*/  FFMA.FTZ R209, R186, UR5, -R183.reuse ;  /* 0x00000005bad17c23 */ /* 0x100fe200080108b7 */
[--C-:B------:R-:W-:Y:S01]  /*9e70*/  FFMA.FTZ R211, R159, UR5, -R183.reuse ;  /* 0x000000059fd37c23 */ /* 0x100fe200080108b7 */
[----:B------:R-:W-:Y:S01]  /*9e80*/  FFMA.FTZ R170, R184, UR5, -R183 ;  /* 0x00000005b8aa7c23 */ /* 0x000fe200080108b7 */
[----:B------:R-:W-:Y:S02]  /*9e90*/  IMAD.U32 R159, RZ, RZ, UR14 ;  /* 0x0000000eff9f7e24 */ /* 0x000fe4000f8e00ff */
[----:B------:R-:W-:Y:S01]  /*9ea0*/  FADD.FTZ R2, -R2, R21 ;  /* 0x0000001502027221 */ /* 0x000fe20000010100 */
[----:B-1----:R-:W-:Y:S01]  /*9eb0*/  FFMA.FTZ R21, R0, R14, R177 ;  /* 0x0000000e00157223 */ /* 0x002fe200000100b1 */
[----:B------:R-:W-:Y:S01]  /*9ec0*/  MUFU.EX2 R209, R209 ;  /* 0x000000d100d17308 */ /* 0x000fe20000000800 */
[----:B------:R-:W-:Y:S01]  /*9ed0*/  FFMA.FTZ R205, R176, UR5, -R183 ;  /* 0x00000005b0cd7c23 */ /* 0x000fe200080108b7 */
[----:B------:R-:W-:Y:S01]  /*9ee0*/  FMUL.FTZ R2, R2, UR5 ;  /* 0x0000000502027c20 */ /* 0x000fe20008410000 */
[----:B------:R-:W-:Y:S01]  /*9ef0*/  FADD.FTZ R21, R208, R21 ;  /* 0x00000015d0157221 */ /* 0x000fe20000010000 */
[--C-:B------:R-:W-:Y:S01]  /*9f00*/  FFMA.FTZ R176, R187, UR5, -R183.reuse ;  /* 0x00000005bbb07c23 */ /* 0x100fe200080108b7 */
[--C-:B------:R-:W-:Y:S01]  /*9f10*/  FFMA.FTZ R207, R178, UR5, -R183.reuse ;  /* 0x00000005b2cf7c23 */ /* 0x100fe200080108b7 */
[----:B------:R-:W-:Y:S01]  /*9f20*/  FFMA.FTZ R178, R179, UR5, -R183 ;  /* 0x00000005b3b27c23 */ /* 0x000fe200080108b7 */
[----:B------:R-:W-:Y:S01]  /*9f30*/  FADD.FTZ R14, R210, R21 ;  /* 0x00000015d20e7221 */ /* 0x000fe20000010000 */
[----:B------:R-:W0:Y:S01]  /*9f40*/  MUFU.EX2 R2, R2 ;  /* 0x0000000200027308 */ /* 0x000e220000000800 */
[--C-:B------:R-:W-:Y:S01]  /*9f50*/  FFMA.FTZ R201, R160, UR5, -R183.reuse ;  /* 0x00000005a0c97c23 */ /* 0x100fe200080108b7 */
[--C-:B------:R-:W-:Y:S01]  /*9f60*/  FFMA.FTZ R203, R174, UR5, -R183.reuse ;  /* 0x00000005aecb7c23 */ /* 0x100fe200080108b7 */
[----:B------:R-:W-:Y:S01]  /*9f70*/  FADD.FTZ R21, R161, R14 ;  /* 0x0000000ea1157221 */ /* 0x000fe20000010000 */
[----:B------:R-:W-:Y:S01]  /*9f80*/  @!P1 IADD3 R14, R159, 0x38840, RZ ;  /* 0x000388409f0e9810 */ /* 0x000fe20007ffe0ff */
[--C-:B------:R-:W-:Y:S01]  /*9f90*/  FFMA.FTZ R160, R168, UR5, -R183.reuse ;  /* 0x00000005a8a07c23 */ /* 0x100fe200080108b7 */
[----:B------:R-:W-:Y:S01]  /*9fa0*/  FFMA.FTZ R168, R175, UR5, -R183 ;  /* 0x00000005afa87c23 */ /* 0x000fe200080108b7 */
[----:B------:R-:W-:Y:S01]  /*9fb0*/  FADD.FTZ R174, R204, R21 ;  /* 0x00000015ccae7221 */ /* 0x000fe20000010000 */
[----:B------:R-:W1:Y:S01]  /*9fc0*/  MUFU.EX2 R20, R20 ;  /* 0x0000001400147308 */ /* 0x000e620000000800 */
[----:B------:R-:W-:Y:S01]  /*9fd0*/  @!P1 PRMT R14, RZ, 0x654, R14 ;  /* 0x00000654ff0e9816 */ /* 0x000fe2000000000e */
[--C-:B------:R-:W-:Y:S01]  /*9fe0*/  FFMA.FTZ R197, R162, UR5, -R183.reuse ;  /* 0x00000005a2c57c23 */ /* 0x100fe200080108b7 */
[----:B------:R-:W-:Y:S01]  /*9ff0*/  FADD.FTZ R21, R167, R174 ;  /* 0x000000aea7157221 */ /* 0x000fe20000010000 */
[--C-:B------:R-:W-:Y:S01]  /*a000*/  FFMA.FTZ R162, R163, UR5, -R183.reuse ;  /* 0x00000005a3a27c23 */ /* 0x100fe200080108b7 */
[--C-:B------:R-:W-:Y:S01]  /*a010*/  FFMA.FTZ R199, R166, UR5, -R183.reuse ;  /* 0x00000005a6c77c23 */ /* 0x100fe200080108b7 */
[----:B------:R-:W-:Y:S01]  /*a020*/  FFMA.FTZ R164, R164, UR5, -R183 ;  /* 0x00000005a4a47c23 */ /* 0x000fe200080108b7 */
[----:B------:R-:W-:Y:S01]  /*a030*/  FADD.FTZ R174, R206, R21 ;  /* 0x00000015ceae7221 */ /* 0x000fe20000010000 */
[----:B------:R-:W2:Y:S01]  /*a040*/  MUFU.EX2 R211, R211 ;  /* 0x000000d300d37308 */ /* 0x000ea20000000800 */
[----:B0-----:R-:W-:Y:S01]  /*a050*/  FFMA.FTZ R5, R2, R5, R209 ;  /* 0x0000000502057223 */ /* 0x001fe200000100d1 */
[--C-:B------:R-:W-:Y:S01]  /*a060*/  FFMA.FTZ R155, R155, UR5, -R183.reuse ;  /* 0x000000059b9b7c23 */ /* 0x100fe200080108b7 */
[----:B------:R-:W-:Y:S01]  /*a070*/  FADD.FTZ R21, R165, R174 ;  /* 0x000000aea5157221 */ /* 0x000fe20000010000 */
[--C-:B------:R-:W-:Y:S01]  /*a080*/  FFMA.FTZ R158, R158, UR5, -R183.reuse ;  /* 0x000000059e9e7c23 */ /* 0x100fe200080108b7 */
[----:B------:R-:W-:Y:S01]  /*a090*/  FFMA.FTZ R172, R172, UR5, -R183 ;  /* 0x00000005acac7c23 */ /* 0x000fe200080108b7 */
[----:B------:R-:W-:-:S02]  /*a0a0*/  IMAD.U32 R159, RZ, RZ, UR4 ;  /* 0x00000004ff9f7e24 */ /* 0x000fc4000f8e00ff */
[----:B------:R-:W-:Y:S01]  /*a0b0*/  FADD.FTZ R174, R200, R21 ;  /* 0x00000015c8ae7221 */ /* 0x000fe20000010000 */
[----:B------:R-:W0:Y:S01]  /*a0c0*/  MUFU.EX2 R170, R170 ;  /* 0x000000aa00aa7308 */ /* 0x000e220000000800 */
[----:B------:R-:W-:Y:S01]  /*a0d0*/  PLOP3.LUT P2, PT, PT, PT, UP0, 0x80, 0x0 ;  /* 0x000000000000781c */ /* 0x000fe20003f4f008 */
[----:B------:R-:W-:Y:S02]  /*a0e0*/  @!P1 VIADD R159, R159, 0x38860 ;  /* 0x000388609f9f9836 */ /* 0x000fe40000000000 */
[----:B------:R-:W-:Y:S01]  /*a0f0*/  FADD.FTZ R21, R169, R174 ;  /* 0x000000aea9157221 */ /* 0x000fe20000010000 */
[----:B------:R-:W-:Y:S01]  /*a100*/  UIADD3 UR4, UR11, -0x1, URZ ;  /* 0xffffffff0b047890 */ /* 0x000fe2000fffe03f */
[----:B-1----:R-:W-:Y:S02]  /*a110*/  F2FP.BF16.F32.PACK_AB R209, R20, R209 ;  /* 0x000000d114d1723e */ /* 0x002fe400000010ff */
[----:B------:R-:W-:Y:S01]  /*a120*/  FADD.FTZ R166, R202, R21 ;  /* 0x00000015caa67221 */ /* 0x000fe20000010000 */
[----:B------:R-:W1:Y:S01]  /*a130*/  MUFU.EX2 R205, R205 ;  /* 0x000000cd00cd7308 */ /* 0x000e620000000800 */
[----:B------:R-:W-:Y:S01]  /*a140*/  @!P1 PRMT R159, RZ, 0x654, R159 ;  /* 0x00000654ff9f9816 */ /* 0x000fe2000000009f */
[----:B------:R-:W-:-:S02]  /*a150*/  IMAD.U32 R229, RZ, RZ, UR4 ;  /* 0x00000004ffe57e24 */ /* 0x000fc4000f8e00ff */
[----:B------:R-:W-:Y:S01]  /*a160*/  FADD.FTZ R21, R153, R166 ;  /* 0x000000a699157221 */ /* 0x000fe20000010000 */
[----:B------:R-:W-:Y:S02]  /*a170*/  F2FP.BF16.F32.PACK_AB R208, R208, R177 ;  /* 0x000000b1d0d0723e */ /* 0x000fe400000010ff */
[----:B------:R-:W-:Y:S01]  /*a180*/  F2FP.BF16.F32.PACK_AB R210, R161, R210 ;  /* 0x000000d2a1d2723e */ /* 0x000fe200000010ff */
[----:B------:R-:W-:Y:S01]  /*a190*/  FADD.FTZ R166, R196, R21 ;  /* 0x00000015c4a67221 */ /* 0x000fe20000010000 */
[----:B------:R-:W3:Y:S01]  /*a1a0*/  MUFU.EX2 R176, R176 ;  /* 0x000000b000b07308 */ /* 0x000ee20000000800 */
[----:B------:R-:W-:Y:S02]  /*a1b0*/  F2FP.BF16.F32.PACK_AB R204, R167, R204 ;  /* 0x000000cca7cc723e */ /* 0x000fe400000010ff */
[----:B------:R-:W-:Y:S01]  /*a1c0*/  FADD.FTZ R21, R173, R166 ;  /* 0x000000a6ad157221 */ /* 0x000fe20000010000 */
[----:B------:R-:W-:Y:S02]  /*a1d0*/  F2FP.BF16.F32.PACK_AB R206, R165, R206 ;  /* 0x000000cea5ce723e */ /* 0x000fe400000010ff */
[----:B------:R-:W-:Y:S01]  /*a1e0*/  F2FP.BF16.F32.PACK_AB R200, R169, R200 ;  /* 0x000000c8a9c8723e */ /* 0x000fe200000010ff */
[----:B------:R-:W-:Y:S01]  /*a1f0*/  FADD.FTZ R166, R198, R21 ;  /* 0x00000015c6a67221 */ /* 0x000fe20000010000 */
[----:B------:R-:W4:Y:S01]  /*a200*/  MUFU.EX2 R207, R207 ;  /* 0x000000cf00cf7308 */ /* 0x000f220000000800 */
[----:B------:R-:W-:-:S02]  /*a210*/  F2FP.BF16.F32.PACK_AB R202, R153, R202 ;  /* 0x000000ca99ca723e */ /* 0x000fc400000010ff */
[----:B------:R-:W-:Y:S01]  /*a220*/  FADD.FTZ R21, R157, R166 ;  /* 0x000000a69d157221 */ /* 0x000fe20000010000 */
[----:B------:R-:W-:Y:S02]  /*a230*/  F2FP.BF16.F32.PACK_AB R196, R173, R196 ;  /* 0x000000c4adc4723e */ /* 0x000fe400000010ff */
[----:B------:R-:W-:Y:S02]  /*a240*/  F2FP.BF16.F32.PACK_AB R198, R157, R198 ;  /* 0x000000c69dc6723e */ /* 0x000fe400000010ff */
[----:B------:R-:W5:Y:S08]  /*a250*/  MUFU.EX2 R178, R178 ;  /* 0x000000b200b27308 */ /* 0x000f700000000800 */
[----:B------:R-:W5:Y:S08]  /*a260*/  MUFU.EX2 R201, R201 ;  /* 0x000000c900c97308 */ /* 0x000f700000000800 */
[----:B------:R-:W5:Y:S08]  /*a270*/  MUFU.EX2 R160, R160 ;  /* 0x000000a000a07308 */ /* 0x000f700000000800 */
[----:B------:R-:W5:Y:S08]  /*a280*/  MUFU.EX2 R203, R203 ;  /* 0x000000cb00cb7308 */ /* 0x000f700000000800 */
[----:B------:R-:W5:Y:S08]  /*a290*/  MUFU.EX2 R168, R168 ;  /* 0x000000a800a87308 */ /* 0x000f700000000800 */
[----:B------:R-:W5:Y:S08]  /*a2a0*/  MUFU.EX2 R197, R197 ;  /* 0x000000c500c57308 */ /* 0x000f700000000800 */
[----:B------:R-:W5:Y:S01]  /*a2b0*/  MUFU.EX2 R162, R162 ;  /* 0x000000a200a27308 */ /* 0x000f620000000800 */
[----:B------:R-:W-:-:S02]  /*a2c0*/  WARPGROUP.DEPBAR.LE gsb0, 0x0 ;  /* 0x00008000000079c5 */ /* 0x000fc40000010000 */
[----:B------:R2:W-:Y:S05]  /*a2d0*/  @!P1 SYNCS.ARRIVE.TRANS64.RED.A1T0 RZ, [R14+URZ], RZ ;  /* 0x000000ff0eff99a7 */ /* 0x0005ea000810043f */
[----:B------:R-:W5:Y:S01]  /*a2e0*/  MUFU.EX2 R199, R199 ;  /* 0x000000c700c77308 */ /* 0x000f620000000800 */
[----:B------:R-:W-:Y:S01]  /*a2f0*/  FFMA.FTZ R193, R154, UR5, -R183 ;  /* 0x000000059ac17c23 */ /* 0x000fe200080108b7 */
[----:B------:R-:W-:Y:S02]  /*a300*/  F2FP.BF16.F32.PACK_AB R192, R181, R152 ;  /* 0x00000098b5c0723e */ /* 0x000fe400000010ff */
[----:B------:R-:W-:Y:S01]  /*a310*/  F2FP.BF16.F32.PACK_AB R194, R171, R156 ;  /* 0x0000009cabc2723e */ /* 0x000fe200000010ff */
[----:B--2---:R-:W-:-:S03]  /*a320*/  FADD.FTZ R14, R20, R5 ;  /* 0x00000005140e7221 */ /* 0x004fc60000010000 */
[----:B------:R2:W5:Y:S01]  /*a330*/  MUFU.EX2 R154, R164 ;  /* 0x000000a4009a7308 */ /* 0x0005620000000800 */
[----:B------:R1:W-:Y:S01]  /*a340*/  @!P1 SYNCS.ARRIVE.TRANS64.RED.A1T0 RZ, [R159+URZ], RZ ;  /* 0x000000ff9fff99a7 */ /* 0x0003e2000810043f */
[----:B------:R-:W-:Y:S02]  /*a350*/  IMAD.MOV.U32 R20, RZ, RZ, R4 ;  /* 0x000000ffff147224 */ /* 0x000fe400078e0004 */
[----:B------:R-:W-:Y:S01]  /*a360*/  FADD.FTZ R5, R211, R14 ;  /* 0x0000000ed3057221 */ /* 0x000fe20000010000 */
[----:B0-----:R-:W-:-:S03]  /*a370*/  F2FP.BF16.F32.PACK_AB R211, R170, R211 ;  /* 0x000000d3aad3723e */ /* 0x001fc600000010ff */
[----:B------:R-:W-:Y:S01]  /*a380*/  FADD.FTZ R14, R170, R5 ;  /* 0x00000005aa0e7221 */ /* 0x000fe20000010000 */
[----:B------:R-:W0:Y:S01]  /*a390*/  MUFU.EX2 R193, R193 ;  /* 0x000000c100c17308 */ /* 0x000e220000000800 */
[----:B--2---:R-:W-:Y:S02]  /*a3a0*/  FADD.FTZ R164, R152, R21 ;  /* 0x0000001598a47221 */ /* 0x004fe40000010000 */
[----:B-1----:R-:W-:Y:S01]  /*a3b0*/  FADD.FTZ R5, R205, R14 ;  /* 0x0000000ecd057221 */ /* 0x002fe20000010000 */
[C---:B---3--:R-:W-:Y:S01]  /*a3c0*/  F2FP.BF16.F32.PACK_AB R205, R176.reuse, R205 ;  /* 0x000000cdb0cd723e */ /* 0x048fe200000010ff */
[----:B------:R-:W-:Y:S02]  /*a3d0*/  FADD.FTZ R21, R181, R164 ;  /* 0x000000a4b5157221 */ /* 0x000fe40000010000 */
[----:B------:R-:W-:Y:S01]  /*a3e0*/  FADD.FTZ R14, R176, R5 ;  /* 0x00000005b00e7221 */ /* 0x000fe20000010000 */
[----:B------:R-:W1:Y:S01]  /*a3f0*/  MUFU.EX2 R155, R155 ;  /* 0x0000009b009b7308 */ /* 0x000e620000000800 */
[----:B------:R-:W-:Y:S01]  /*a400*/  FADD.FTZ R164, R156, R21 ;  /* 0x000000159ca47221 */ /* 0x000fe20000010000 */
[----:B------:R-:W-:-:S02]  /*a410*/  IMAD.MOV.U32 R21, RZ, RZ, R3 ;  /* 0x000000ffff157224 */ /* 0x000fc400078e0003 */
[----:B----4-:R-:W-:Y:S01]  /*a420*/  FADD.FTZ R5, R207, R14 ;  /* 0x0000000ecf057221 */ /* 0x010fe20000010000 */
[----:B-----5:R-:W-:-:S03]  /*a430*/  F2FP.BF16.F32.PACK_AB R207, R178, R207 ;  /* 0x000000cfb2cf723e */ /* 0x020fc600000010ff */
[----:B------:R-:W-:Y:S01]  /*a440*/  FADD.FTZ R14, R178, R5 ;  /* 0x00000005b20e7221 */ /* 0x000fe20000010000 */
[----:B------:R-:W2:Y:S03]  /*a450*/  MUFU.EX2 R195, R158 ;  /* 0x0000009e00c37308 */ /* 0x000ea60000000800 */
[----:B------:R-:W-:Y:S01]  /*a460*/  FADD.FTZ R5, R201, R14 ;  /* 0x0000000ec9057221 */ /* 0x000fe20000010000 */
[----:B------:R-:W-:-:S03]  /*a470*/  F2FP.BF16.F32.PACK_AB R201, R160, R201 ;  /* 0x000000c9a0c9723e */ /* 0x000fc600000010ff */
[----:B------:R-:W-:Y:S01]  /*a480*/  FADD.FTZ R14, R160, R5 ;  /* 0x00000005a00e7221 */ /* 0x000fe20000010000 */
[----:B------:R-:W3:Y:S03]  /*a490*/  MUFU.EX2 R172, R172 ;  /* 0x000000ac00ac7308 */ /* 0x000ee60000000800 */
[----:B------:R-:W-:Y:S01]  /*a4a0*/  FADD.FTZ R5, R203, R14 ;  /* 0x0000000ecb057221 */ /* 0x000fe20000010000 */
[----:B------:R-:W-:-:S03]  /*a4b0*/  F2FP.BF16.F32.PACK_AB R203, R168, R203 ;  /* 0x000000cba8cb723e */ /* 0x000fc600000010ff */
[----:B------:R-:W-:-:S04]  /*a4c0*/  FADD.FTZ R14, R168, R5 ;  /* 0x00000005a80e7221 */ /* 0x000fc80000010000 */
[----:B------:R-:W-:Y:S01]  /*a4d0*/  FADD.FTZ R5, R197, R14 ;  /* 0x0000000ec5057221 */ /* 0x000fe20000010000 */
[----:B------:R-:W-:-:S03]  /*a4e0*/  F2FP.BF16.F32.PACK_AB R197, R162, R197 ;  /* 0x000000c5a2c5723e */ /* 0x000fc600000010ff */
[----:B------:R-:W-:-:S04]  /*a4f0*/  FADD.FTZ R14, R162, R5 ;  /* 0x00000005a20e7221 */ /* 0x000fc80000010000 */
[----:B------:R-:W-:Y:S01]  /*a500*/  FADD.FTZ R5, R199, R14 ;  /* 0x0000000ec7057221 */ /* 0x000fe20000010000 */
[----:B------:R-:W-:Y:S01]  /*a510*/  FADD.FTZ R14, R171, R164 ;  /* 0x000000a4ab0e7221 */ /* 0x000fe20000010000 */
[C---:B------:R-:W-:Y:S02]  /*a520*/  F2FP.BF16.F32.PACK_AB R199, R154.reuse, R199 ;  /* 0x000000c79ac7723e */ /* 0x040fe400000010ff */
[----:B------:R-:W-:-:S04]  /*a530*/  FADD.FTZ R152, R154, R5 ;  /* 0x000000059a987221 */ /* 0x000fc80000010000 */
[----:B0-----:R-:W-:Y:S01]  /*a540*/  FADD.FTZ R152, R193, R152 ;  /* 0x00000098c1987221 */ /* 0x001fe20000010000 */
[----:B-1----:R-:W-:-:S03]  /*a550*/  F2FP.BF16.F32.PACK_AB R193, R155, R193 ;  /* 0x000000c19bc1723e */ /* 0x002fc600000010ff */
[----:B------:R-:W-:-:S04]  /*a560*/  FADD.FTZ R152, R155, R152 ;  /* 0x000000989b987221 */ /* 0x000fc80000010000 */
[----:B--2---:R-:W-:Y:S01]  /*a570*/  FADD.FTZ R152, R195, R152 ;  /* 0x00000098c3987221 */ /* 0x004fe20000010000 */
[----:B---3--:R-:W-:-:S03]  /*a580*/  F2FP.BF16.F32.PACK_AB R195, R172, R195 ;  /* 0x000000c3acc3723e */ /* 0x008fc600000010ff */
[----:B------:R-:W-:Y:S01]  /*a590*/  FADD.FTZ R5, R172, R152 ;  /* 0x00000098ac057221 */ /* 0x000fe20000010000 */
[----:B------:R-:W-:Y:S06]  /*a5a0*/  @P2 BRA `(.L_x_2109) ;  /* 0xffffffbc00b02947 */ /* 0x000fec000383ffff */
[----:B------:R-:W-:-:S07]  /*a5b0*/  IMAD.U32 R227, RZ, RZ, UR4 ;  /* 0x00000004ffe37e24 */ /* 0x000fce000f8e00ff */
.L_x_2100:
[----:B------:R-:W-:-:S13]  /*a5c0*/  R2UR UR4, R227 ;  /* 0x00000000e30472ca */ /* 0x000fda00000e0000 */
[----:B------:R-:W-:-:S13]  /*a5d0*/  ISETP.LE.AND P2, PT, RZ, UR4, PT ;  /* 0x00000004ff007c0c */ /* 0x000fda000bf43270 */
[----:B------:R-:W-:Y:S05]  /*a5e0*/  @!P2 BRA `(.L_x_2110) ;  /* 0x0000003c00cca947 */ /* 0x000fea0003800000 */
[----:B------:R-:W-:Y:S01]  /*a5f0*/  R2UR UR4, R16 ;  /* 0x00000000100472ca */ /* 0x000fe200000e0000 */
[----:B------:R-:W-:Y:S01]  /*a600*/  IMAD.MOV.U32 R20, RZ, RZ, R3 ;  /* 0x000000ffff147224 */ /* 0x000fe200078e0003 */
[----:B------:R-:W-:Y:S01]  /*a610*/  MOV R19, R4 ;  /* 0x0000000400137202 */ /* 0x000fe20000000f00 */
[----:B------:R-:W-:Y:S01]  /*a620*/  IMAD.U32 R22, RZ, RZ, UR60 ;  /* 0x0000003cff167e24 */ /* 0x000fe2000f8e00ff */
[----:B------:R-:W-:-:S09]  /*a630*/  ULDC UR61, c[0x0][0x9d8] ;  /* 0x00027600003d7ab9 */ /* 0x000fd20000000800 */
[----:B------:R-:W-:-:S07]  /*a640*/  IMAD.U32 R21, RZ, RZ, UR4 ;  /* 0x00000004ff157e24 */ /* 0x000fce000f8e00ff */
.L_x_2119:
        /* <DEDUP_REMOVED lines=10> */
.L_x_2111:
[----:B------:R-:W-:Y:S02]  /*a6f0*/  R2UR UR4, R17 ;  /* 0x00000000110472ca */ /* 0x000fe400000e0000 */
[----:B------:R-:W-:-:S11]  /*a700*/  R2UR UR5, R16 ;  /* 0x00000000100572ca */ /* 0x000fd600000e0000 */
[----:B------:R-:W-:Y:S02]  /*a710*/  ULEA UR4, UR60, UR4, 0x3 ;  /* 0x000000043c047291 */ /* 0x000fe4000f8e183f */
[----:B------:R-:W-:-:S05]  /*a720*/  IMAD.U32 R3, RZ, RZ, UR5 ;  /* 0x00000005ff037e24 */ /* 0x000fca000f8e00ff */
[----:B------:R-:W-:-:S04]  /*a730*/  SHF.L.U32 R3, R3, 0x1f, RZ ;  /* 0x0000001f03037819 */ /* 0x000fc800000006ff */
[----:B------:R0:W1:Y:S01]  /*a740*/  SYNCS.PHASECHK.TRANS64.TRYWAIT P2, [UR4+0x38830], R3 ;  /* 0x03883003ff0075a7 */ /* 0x0000620008040144 */
[----:B------:R-:W-:Y:S05]  /*a750*/  @!P0 BRA `(.L_x_2112) ;  /* 0x0000000000048947 */ /* 0x000fea0003800000 */
[----:B------:R-:W-:Y:S01]  /*a760*/  BPT.TRAP 0x1 ;  /* 0x000000040000795c */ /* 0x000fe20000300000 */
.L_x_2112:
[----:B-1----:R-:W-:Y:S05]  /*a770*/  @P2 BRA `(.L_x_2113) ;  /* 0x0000000000082947 */ /* 0x002fea0003800000 */
[----:B------:R-:W1:Y:S02]  /*a780*/  SYNCS.PHASECHK.TRANS64.TRYWAIT P2, [UR4+0x38830], R3 ;  /* 0x03883003ff0075a7 */ /* 0x000e640008040144 */
[----:B-1----:R-:W-:Y:S05]  /*a790*/  @!P2 BRA `(.L_x_2114) ;  /* 0x000000d80078a947 */ /* 0x002fea0003800000 */
.L_x_2113:
        /* <DEDUP_REMOVED lines=617> */
[----:B------:R-:W-:-:S03]  /*ce30*/  UIADD3 UR6, UR4, 0x906, URZ ;  /* 0x0000090604067890 */ /* 0x000fc6000fffe03f */
        /* <DEDUP_REMOVED lines=25> */
.L_x_2115:
        /* <DEDUP_REMOVED lines=9> */
.L_x_2116:
[----:B---3--:R-:W-:Y:S05]  /*d060*/  @P2 BRA `(.L_x_2117) ;  /* 0x0000000000082947 */ /* 0x008fea0003800000 */
[----:B------:R-:W3:Y:S02]  /*d070*/  SYNCS.PHASECHK.TRANS64.TRYWAIT P2, [UR4+0x38850], R0 ;  /* 0x03885000ff0075a7 */ /* 0x000ee40008040144 */
[----:B---3--:R-:W-:Y:S05]  /*d080*/  @!P2 BRA `(.L_x_2118) ;  /* 0x000000b00054a947 */ /* 0x008fea0003800000 */
.L_x_2117:
[----:B------:R-:W-:Y:S01]  /*d090*/  R2UR UR11, R17 ;  /* 0x00000000110b72ca */ /* 0x000fe200000e0000 */
[----:B------:R-:W-:Y:S01]  /*d0a0*/  WARPGROUP.ARRIVE ;  /* 0x00000000000079c5 */ /* 0x000fe20000000000 */
[----:B------:R-:W-:Y:S01]  /*d0b0*/  R2UR UR6, R22 ;  /* 0x00000000160672ca */ /* 0x000fe200000e0000 */
[----:B------:R-:W-:Y:S01]  /*d0c0*/  UMOV UR7, 0x40000040 ;  /* 0x4000004000077882 */ /* 0x000fe20000000000 */
[----:B------:R-:W-:Y:S01]  /*d0d0*/  FMUL.FTZ R2, R184, UR61 ;  /* 0x0000003db8027c20 */ /* 0x000fe20008410000 */
[----:B01----:R-:W-:Y:S01]  /*d0e0*/  FMUL.FTZ R3, R185, UR61 ;  /* 0x0000003db9037c20 */ /* 0x003fe20008410000 */
[----:B------:R-:W-:Y:S01]  /*d0f0*/  FMUL.FTZ R184, R188, UR61 ;  /* 0x0000003dbcb87c20 */ /* 0x000fe20008410000 */
[----:B------:R-:W-:Y:S01]  /*d100*/  FMUL.FTZ R185, R189, UR61 ;  /* 0x0000003dbdb97c20 */ /* 0x000fe20008410000 */
[----:B------:R-:W-:Y:S01]  /*d110*/  FMUL.FTZ R176, R176, UR61 ;  /* 0x0000003db0b07c20 */ /* 0x000fe20008410000 */
[----:B------:R-:W-:Y:S01]  /*d120*/  FMUL.FTZ R22, R187, UR61 ;  /* 0x0000003dbb167c20 */ /* 0x000fe20008410000 */
[----:B------:R-:W2:Y:S01]  /*d130*/  MUFU.TANH R2, R2 ;  /* 0x0000000200027308 */ /* 0x000ea20000002400 */
[----:B------:R-:W-:Y:S01]  /*d140*/  FMUL.FTZ R187, R177, UR61 ;  /* 0x0000003db1bb7c20 */ /* 0x000fe20008410000 */
[----:B------:R-:W-:Y:S01]  /*d150*/  FMUL.FTZ R177, R178, UR61 ;  /* 0x0000003db2b17c20 */ /* 0x000fe20008410000 */
[----:B------:R-:W-:Y:S01]  /*d160*/  UIADD3 UR5, UR11, 0x400, URZ ;  /* 0x000004000b057890 */ /* 0x000fe2000fffe03f */
[----:B------:R-:W-:Y:S01]  /*d170*/  FMUL.FTZ R178, R179, UR61 ;  /* 0x0000003db3b27c20 */ /* 0x000fe20008410000 */
[----:B------:R-:W-:Y:S01]  /*d180*/  FMUL.FTZ R179, R182, UR61 ;  /* 0x0000003db6b37c20 */ /* 0x000fe20008410000 */
[----:B------:R-:W-:Y:S01]  /*d190*/  FMUL.FTZ R182, R168, UR61 ;  /* 0x0000003da8b67c20 */ /* 0x000fe20008410000 */
[----:B------:R-:W-:Y:S01]  /*d1a0*/  USHF.R.U32.HI UR5, URZ, 0x4, UR5 ;  /* 0x000000043f057899 */ /* 0x000fe20008011605 */
[----:B------:R-:W0:Y:S01]  /*d1b0*/  MUFU.TANH R3, R3 ;  /* 0x0000000300037308 */ /* 0x000e220000002400 */
[----:B------:R-:W-:Y:S01]  /*d1c0*/  FMUL.FTZ R180, R180, UR61 ;  /* 0x0000003db4b47c20 */ /* 0x000fe20008410000 */
[----:B------:R-:W-:Y:S01]  /*d1d0*/  FMUL.FTZ R168, R169, UR61 ;  /* 0x0000003da9a87c20 */ /* 0x000fe20008410000 */
[----:B------:R-:W-:Y:S01]  /*d1e0*/  ULOP3.LUT UR5, UR5, 0x3fff, URZ, 0xc0, !UPT ;  /* 0x00003fff05057892 */ /* 0x000fe2000f8ec03f */
[----:B------:R-:W-:Y:S01]  /*d1f0*/  FMUL.FTZ R169, R172, UR61 ;  /* 0x0000003daca97c20 */ /* 0x000fe20008410000 */
[----:B------:R-:W-:Y:S01]  /*d200*/  FMUL.FTZ R172, R173, UR61 ;  /* 0x0000003dadac7c20 */ /* 0x000fe20008410000 */
[----:B------:R-:W-:Y:S01]  /*d210*/  FMUL.FTZ R181, R181, UR61 ;  /* 0x0000003db5b57c20 */ /* 0x000fe20008410000 */
[----:B------:R-:W-:Y:S01]  /*d220*/  ULOP3.LUT UR5, UR5, 0x2800000, URZ, 0xfc, !UPT ;  /* 0x0280000005057892 */ /* 0x000fe2000f8efc3f */
[----:B------:R-:W1:Y:S01]  /*d230*/  MUFU.TANH R184, R184 ;  /* 0x000000b800b87308 */ /* 0x000e620000002400 */
[----:B--2---:R-:W-:Y:S01]  /*d240*/  FMNMX.FTZ R0, R2, R19, !PT ;  /* 0x0000001302007209 */ /* 0x004fe20007810000 */
[----:B------:R-:W-:Y:S01]  /*d250*/  FMUL.FTZ R160, R160, UR61 ;  /* 0x0000003da0a07c20 */ /* 0x000fe20008410000 */
[----:B------:R-:W-:Y:S01]  /*d260*/  UIMAD UR10, UR6, 0xa00, UR5 ;  /* 0x00000a00060a78a4 */ /* 0x000fe2000f8e0205 */
[----:B------:R-:W-:Y:S01]  /*d270*/  FMUL.FTZ R161, R161, UR61 ;  /* 0x0000003da1a17c20 */ /* 0x000fe20008410000 */
[----:B------:R-:W-:Y:S01]  /*d280*/  FMUL.FTZ R164, R164, UR61 ;  /* 0x0000003da4a47c20 */ /* 0x000fe20008410000 */
[----:B------:R-:W-:Y:S01]  /*d290*/  FMUL.FTZ R165, R165, UR61 ;  /* 0x0000003da5a57c20 */ /* 0x000fe20008410000 */
[----:B------:R-:W-:Y:S01]  /*d2a0*/  FMUL.FTZ R188, R156, UR61 ;  /* 0x0000003d9cbc7c20 */ /* 0x000fe20008410000 */
[----:B------:R-:W2:Y:S01]  /*d2b0*/  MUFU.TANH R185, R185 ;  /* 0x000000b900b97308 */ /* 0x000ea20000002400 */
[----:B0-----:R-:W-:Y:S01]  /*d2c0*/  FMNMX.FTZ R173, R3, R0, !PT ;  /* 0x0000000003ad7209 */ /* 0x001fe20007810000 */
[----:B------:R-:W-:Y:S01]  /*d2d0*/  UMOV UR6, UR10 ;  /* 0x0000000a00067c82 */ /* 0x000fe20008000000 */
[----:B------:R-:W-:Y:S01]  /*d2e0*/  FMUL.FTZ R156, R157, UR61 ;  /* 0x0000003d9d9c7c20 */ /* 0x000fe20008410000 */
[----:B------:R-:W-:Y:S01]  /*d2f0*/  HGMMA.64x256x16.F32.BF16 R24, R208, gdesc[UR4].tnspB, R24, gsb0 ;  /* 0x43e00004d0187df0 */ /* 0x000fe20008001818 */
[----:B------:R-:W-:Y:S01]  /*d300*/  UIADD3 UR6, UR10, 0x80, URZ ;  /* 0x000000800a067890 */ /* 0x000fe2000fffe03f */
[----:B------:R-:W-:Y:S01]  /*d310*/  FMUL.FTZ R157, R170, UR61 ;  /* 0x0000003daa9d7c20 */ /* 0x000fe20008410000 */
[----:B------:R-:W-:Y:S01]  /*d320*/  UMOV UR7, 0x40000040 ;  /* 0x4000004000077882 */ /* 0x000fe20000000000 */
[----:B------:R-:W0:Y:S01]  /*d330*/  MUFU.TANH R176, R176 ;  /* 0x000000b000b07308 */ /* 0x000e220000002400 */
        /* <DEDUP_REMOVED lines=9> */
[----:B------:R-:W-:Y:S01]  /*d3d0*/  ULDC UR14, c[0x0][0x988] ;  /* 0x00026200000e7ab9 */ /* 0x000fe20000000800 */
[----:B------:R-:W-:Y:S01]  /*d3e0*/  FMUL.FTZ R162, R162, UR61 ;  /* 0x0000003da2a27c20 */ /* 0x000fe20008410000 */
[----:B------:R-:W-:Y:S01]  /*d3f0*/  UMOV UR5, UR14 ;  /* 0x0000000e00057c82 */ /* 0x000fe20008000000 */
[----:B------:R-:W-:Y:S01]  /*d400*/  FMUL.FTZ R163, R163, UR61 ;  /* 0x0000003da3a37c20 */ /* 0x000fe20008410000 */
[----:B------:R-:W-:Y:S01]  /*d410*/  FMUL.FTZ R166, R166, UR61 ;  /* 0x0000003da6a67c20 */ /* 0x000fe20008410000 */
[----:B------:R-:W-:Y:S01]  /*d420*/  FMUL.FTZ R167, R167, UR61 ;  /* 0x0000003da7a77c20 */ /* 0x000fe20008410000 */
[----:B------:R-:W2:Y:S01]  /*d430*/  MUFU.TANH R180, R180 ;  /* 0x000000b400b47308 */ /* 0x000ea20000002400 */
[----:B0-----:R-:W-:Y:S01]  /*d440*/  FMNMX.FTZ R0, R176, R173, !PT ;  /* 0x000000adb0007209 */ /* 0x001fe20007810000 */
[----:B------:R-:W-:Y:S01]  /*d450*/  FMUL.FTZ R154, R154, UR61 ;  /* 0x0000003d9a9a7c20 */ /* 0x000fe20008410000 */
[----:B------:R-:W-:Y:S01]  /*d460*/  FMUL.FTZ R155, R155, UR61 ;  /* 0x0000003d9b9b7c20 */ /* 0x000fe20008410000 */
[----:B------:R-:W-:Y:S01]  /*d470*/  FMUL.FTZ R158, R158, UR61 ;  /* 0x0000003d9e9e7c20 */ /* 0x000fe20008410000 */
[----:B------:R-:W-:-:S03]  /*d480*/  FMUL.FTZ R159, R159, UR61 ;  /* 0x0000003d9f9f7c20 */ /* 0x000fc60008410000 */
[----:B------:R-:W0:Y:S01]  /*d490*/  MUFU.TANH R181, R181 ;  /* 0x000000b500b57308 */ /* 0x000e220000002400 */
[----:B-1----:R-:W-:-:S07]  /*d4a0*/  FMNMX.FTZ R173, R187, R0, !PT ;  /* 0x00000000bbad7209 */ /* 0x002fce0007810000 */
[----:B------:R-:W1:Y:S01]  /*d4b0*/  MUFU.TANH R182, R182 ;  /* 0x000000b600b67308 */ /* 0x000e620000002400 */
[----:B--2---:R-:W-:Y:S01]  /*d4c0*/  FMNMX.FTZ R0, R180, R173, !PT ;  /* 0x000000adb4007209 */ /* 0x004fe20007810000 */
[----:B------:R-:W-:Y:S01]  /*d4d0*/  FMUL.FTZ R173, R152, UR61 ;  /* 0x0000003d98ad7c20 */ /* 0x000fe20008410000 */
[----:B------:R-:W-:-:S05]  /*d4e0*/  FMUL.FTZ R152, R153, UR61 ;  /* 0x0000003d99987c20 */ /* 0x000fca0008410000 */
        /* <DEDUP_REMOVED lines=15> */
[----:B-1----:R-:W-:Y:S01]  /*d5e0*/  FMNMX.FTZ R0, R164, R153, !PT ;  /* 0x00000099a4007209 */ /* 0x002fe20007810000 */
[----:B------:R-:W-:-:S06]  /*d5f0*/  FMUL.FTZ R153, R183, UR61 ;  /* 0x0000003db7997c20 */ /* 0x000fcc0008410000 */
        /* <DEDUP_REMOVED lines=9> */
[----:B0-----:R-:W-:-:S05]  /*d690*/  FMNMX.FTZ R183, R156, R183, !PT ;  /* 0x000000b79cb77209 */ /* 0x001fca0007810000 */
[----:B------:R-:W0:Y:S02]  /*d6a0*/  SHFL.BFLY PT, R0, R183, 0x2, 0x1f ;  /* 0x0c401f00b7007f89 */ /* 0x000e2400000e0000 */
[----:B------:R-:W3:Y:S08]  /*d6b0*/  MUFU.TANH R23, R23 ;  /* 0x0000001700177308 */ /* 0x000ef00000002400 */
[----:B------:R-:W4:Y:S08]  /*d6c0*/  MUFU.TANH R186, R186 ;  /* 0x000000ba00ba7308 */ /* 0x000f300000002400 */
[----:B------:R-:W5:Y:S01]  /*d6d0*/  MUFU.TANH R177, R177 ;  /* 0x000000b100b17308 */ /* 0x000f620000002400 */
[----:B0-----:R-:W-:-:S07]  /*d6e0*/  FMNMX.FTZ R0, R183, R0, !PT ;  /* 0x00000000b7007209 */ /* 0x001fce0007810000 */
[----:B------:R-:W0:Y:S01]  /*d6f0*/  MUFU.TANH R178, R178 ;  /* 0x000000b200b27308 */ /* 0x000e220000002400 */
[----:B------:R-:W1:Y:S07]  /*d700*/  SHFL.BFLY PT, R175, R0, 0x1, 0x1f ;  /* 0x0c201f0000af7f89 */ /* 0x000e6e00000e0000 */
[----:B------:R-:W0:Y:S08]  /*d710*/  MUFU.TANH R179, R179 ;  /* 0x000000b300b37308 */ /* 0x000e300000002400 */
[----:B------:R-:W0:Y:S08]  /*d720*/  MUFU.TANH R153, R153 ;  /* 0x0000009900997308 */ /* 0x000e300000002400 */
[----:B------:R-:W0:Y:S01]  /*d730*/  MUFU.TANH R157, R157 ;  /* 0x0000009d009d7308 */ /* 0x000e220000002400 */
[----:B-1----:R-:W-:-:S02]  /*d740*/  FMNMX.FTZ R4, R0, R175, !PT ;  /* 0x000000af00047209 */ /* 0x002fc40007810000 */
[----:B------:R-:W-:-:S03]  /*d750*/  FMNMX.FTZ R175, R21, R20, !PT ;  /* 0x0000001415af7209 */ /* 0x000fc60007810000 */
[----:B------:R-:W-:Y:S01]  /*d760*/  FADD.FTZ R19, -R4, R19 ;  /* 0x0000001304137221 */ /* 0x000fe20000010100 */
[----:B--2---:R-:W-:Y:S01]  /*d770*/  FMNMX.FTZ R0, R22, R175, !PT ;  /* 0x000000af16007209 */ /* 0x004fe20007810000 */
[----:B------:R-:W-:Y:S01]  /*d780*/  FMUL.FTZ R191, R4, UR5 ;  /* 0x0000000504bf7c20 */ /* 0x000fe20008410000 */
[----:B------:R-:W1:Y:S01]  /*d790*/  MUFU.TANH R170, R170 ;  /* 0x000000aa00aa7308 */ /* 0x000e620000002400 */
[----:B------:R-:W-:Y:S01]  /*d7a0*/  FMUL.FTZ R183, R19, UR5 ;  /* 0x0000000513b77c20 */ /* 0x000fe20008410000 */
[----:B---3--:R-:W-:Y:S01]  /*d7b0*/  FMNMX.FTZ R19, R23, R0, !PT ;  /* 0x0000000017137209 */ /* 0x008fe20007810000 */
[--C-:B------:R-:W-:Y:S01]  /*d7c0*/  FFMA.FTZ R175, R2, UR5, -R191.reuse ;  /* 0x0000000502af7c23 */ /* 0x100fe200080108bf */
[--C-:B------:R-:W-:Y:S01]  /*d7d0*/  FFMA.FTZ R189, R185, UR5, -R191.reuse ;  /* 0x00000005b9bd7c23 */ /* 0x100fe200080108bf */
[--C-:B------:R-:W-:Y:S01]  /*d7e0*/  FFMA.FTZ R185, R161, UR5, -R191.reuse ;  /* 0x00000005a1b97c23 */ /* 0x100fe200080108bf */
[----:B----4-:R-:W-:Y:S01]  /*d7f0*/  FMNMX.FTZ R190, R186, R19, !PT ;  /* 0x00000013babe7209 */ /* 0x010fe20007810000 */
[--C-:B------:R-:W-:Y:S01]  /*d800*/  FFMA.FTZ R161, R165, UR5, -R191.reuse ;  /* 0x00000005a5a17c23 */ /* 0x100fe200080108bf */
[----:B------:R-:W2:Y:S01]  /*d810*/  MUFU.TANH R171, R171 ;  /* 0x000000ab00ab7308 */ /* 0x000ea20000002400 */
[--C-:B------:R-:W-:Y:S01]  /*d820*/  FFMA.FTZ R165, R156, UR5, -R191.reuse ;  /* 0x000000059ca57c23 */ /* 0x100fe200080108bf */
[----:B-----5:R-:W-:Y:S01]  /*d830*/  FMNMX.FTZ R19, R177, R190, !PT ;  /* 0x000000beb1137209 */ /* 0x020fe20007810000 */
[----:B------:R-:W-:-:S03]  /*d840*/  FFMA.FTZ R152, R152, UR5, -R191 ;  /* 0x0000000598987c23 */ /* 0x000fc600080108bf */
[----:B0-----:R-:W-:Y:S01]  /*d850*/  FMNMX.FTZ R2, R178, R19, !PT ;  /* 0x00000013b2027209 */ /* 0x001fe20007810000 */
[----:B------:R-:W-:Y:S01]  /*d860*/  FFMA.FTZ R19, R173, UR5, -R191 ;  /* 0x00000005ad137c23 */ /* 0x000fe200080108bf */
[----:B------:R-:W0:Y:S02]  /*d870*/  MUFU.TANH R174, R174 ;  /* 0x000000ae00ae7308 */ /* 0x000e240000002400 */
[----:B------:R-:W-:-:S04]  /*d880*/  FMNMX.FTZ R2, R179, R2, !PT ;  /* 0x00000002b3027209 */ /* 0x000fc80007810000 */
[----:B------:R-:W-:Y:S02]  /*d890*/  FMNMX.FTZ R2, R153, R2, !PT ;  /* 0x0000000299027209 */ /* 0x000fe40007810000 */
[----:B------:R-:W3:Y:S08]  /*d8a0*/  MUFU.TANH R162, R162 ;  /* 0x000000a200a27308 */ /* 0x000ef00000002400 */
[----:B------:R-:W4:Y:S08]  /*d8b0*/  MUFU.TANH R163, R163 ;  /* 0x000000a300a37308 */ /* 0x000f300000002400 */
[----:B------:R-:W5:Y:S08]  /*d8c0*/  MUFU.TANH R166, R166 ;  /* 0x000000a600a67308 */ /* 0x000f700000002400 */
[----:B------:R-:W5:Y:S08]  /*d8d0*/  MUFU.TANH R167, R167 ;  /* 0x000000a700a77308 */ /* 0x000f700000002400 */
[----:B------:R-:W5:Y:S01]  /*d8e0*/  MUFU.TANH R154, R154 ;  /* 0x0000009a009a7308 */ /* 0x000f620000002400 */
[----:B------:R-:W-:-:S02]  /*d8f0*/  WARPGROUP.DEPBAR.LE gsb0, 0x0 ;  /* 0x00008000000079c5 */ /* 0x000fc40000010000 */
[----:B------:R-:W-:Y:S01]  /*d900*/  WARPGROUP.ARRIVE ;  /* 0x00000000000079c5 */ /* 0x000fe20000000000 */
[----:B------:R-:W-:Y:S01]  /*d910*/  FFMA.FTZ R208, R3, UR5, -R191 ;  /* 0x0000000503d07c23 */ /* 0x000fe200080108bf */
[----:B------:R-:W-:-:S03]  /*d920*/  FMNMX.FTZ R3, R157, R2, !PT ;  /* 0x000000029d037209 */ /* 0x000fc60007810000 */
[----:B------:R-:W5:Y:S01]  /*d930*/  MUFU.TANH R155, R155 ;  /* 0x0000009b009b7308 */ /* 0x000f620000002400 */
[----:B------:R-:W-:Y:S01]  /*d940*/  FFMA.FTZ R210, R184, UR5, -R191 ;  /* 0x00000005b8d27c23 */ /* 0x000fe200080108bf */
[----:B------:R-:W-:Y:S01]  /*d950*/  HGMMA.64x256x16.F32.BF16 R24, R204, gdesc[UR4].tnspB, R24, gsb0 ;  /* 0x43e00004cc187df0 */ /* 0x000fe20008001818 */
[----:B------:R-:W-:Y:S01]  /*d960*/  UIADD3 UR6, UR10, 0x100, URZ ;  /* 0x000001000a067890 */ /* 0x000fe2000fffe03f */
[----:B-1----:R-:W-:Y:S01]  /*d970*/  FMNMX.FTZ R2, R170, R3, !PT ;  /* 0x00000003aa027209 */ /* 0x002fe20007810000 */
[----:B------:R-:W-:-:S03]  /*d980*/  UMOV UR7, 0x40000040 ;  /* 0x4000004000077882 */ /* 0x000fc60000000000 */
[----:B------:R-:W1:Y:S01]  /*d990*/  MUFU.TANH R158, R158 ;  /* 0x0000009e009e7308 */ /* 0x000e620000002400 */
[----:B--2---:R-:W-:-:S04]  /*d9a0*/  FMNMX.FTZ R3, R171, R2, !PT ;  /* 0x00000002ab037209 */ /* 0x004fc80007810000 */
[----:B0-----:R-:W-:-:S03]  /*d9b0*/  FMNMX.FTZ R3, R174, R3, !PT ;  /* 0x00000003ae037209 */ /* 0x001fc60007810000 */
[----:B------:R-:W0:Y:S01]  /*d9c0*/  MUFU.TANH R159, R159 ;  /* 0x0000009f009f7308 */ /* 0x000e220000002400 */
[----:B---3--:R-:W-:-:S04]  /*d9d0*/  FMNMX.FTZ R2, R162, R3, !PT ;  /* 0x00000003a2027209 */ /* 0x008fc80007810000 */
[----:B----4-:R-:W-:-:S03]  /*d9e0*/  FMNMX.FTZ R3, R163, R2, !PT ;  /* 0x00000002a3037209 */ /* 0x010fc60007810000 */
[----:B------:R2:W-:Y:S01]  /*d9f0*/  MUFU.EX2 R0, R183 ;  /* 0x000000b700007308 */ /* 0x0005e20000000800 */
[----:B-----5:R-:W-:-:S04]  /*da00*/  FMNMX.FTZ R2, R166, R3, !PT ;  /* 0x00000003a6027209 */ /* 0x020fc80007810000 */
[----:B------:R-:W-:-:S03]  /*da10*/  FMNMX.FTZ R3, R167, R2, !PT ;  /* 0x00000002a7037209 */ /* 0x000fc60007810000 */
[----:B------:R-:W-:Y:S01]  /*da20*/  MUFU.EX2 R175, R175 ;  /* 0x000000af00af7308 */ /* 0x000fe20000000800 */
[----:B------:R-:W-:Y:S01]  /*da30*/  FMNMX.FTZ R2, R154, R3, !PT ;  /* 0x000000039a027209 */ /* 0x000fe20007810000 */
[--C-:B--2---:R-:W-:Y:S01]  /*da40*/  FFMA.FTZ R183, R187, UR5, -R191.reuse ;  /* 0x00000005bbb77c23 */ /* 0x104fe200080108bf */
[--C-:B------:R-:W-:Y:S01]  /*da50*/  FFMA.FTZ R187, R181, UR5, -R191.reuse ;  /* 0x00000005b5bb7c23 */ /* 0x100fe200080108bf */
[----:B------:R-:W-:Y:S01]  /*da60*/  FFMA.FTZ R181, R168, UR5, -R191 ;  /* 0x00000005a8b57c23 */ /* 0x000fe200080108bf */
[----:B------:R-:W-:-:S03]  /*da70*/  FMNMX.FTZ R3, R155, R2, !PT ;  /* 0x000000029b037209 */ /* 0x000fc60007810000 */
[----:B------:R-:W-:Y:S01]  /*da80*/  MUFU.EX2 R208, R208 ;  /* 0x000000d000d07308 */ /* 0x000fe20000000800 */
[----:B-1----:R-:W-:-:S04]  /*da90*/  FMNMX.FTZ R2, R158, R3, !PT ;  /* 0x000000039e027209 */ /* 0x002fc80007810000 */
[----:B0-----:R-:W-:-:S03]  /*daa0*/  FMNMX.FTZ R2, R159, R2, !PT ;  /* 0x000000029f027209 */ /* 0x001fc60007810000 */
[----:B------:R-:W-:Y:S02]  /*dab0*/  MUFU.EX2 R210, R210 ;  /* 0x000000d200d27308 */ /* 0x000fe40000000800 */
[----:B------:R-:W0:Y:S06]  /*dac0*/  SHFL.BFLY PT, R3, R2, 0x2, 0x1f ;  /* 0x0c401f0002037f89 */ /* 0x000e2c00000e0000 */
        /* <DEDUP_REMOVED lines=14> */
[----:B------:R-:W-:Y:S02]  /*dbb0*/  IMAD.U32 R21, RZ, RZ, UR60 ;  /* 0x0000003cff157e24 */ /* 0x000fe4000f8e00ff */
[--C-:B------:R-:W-:Y:S01]  /*dbc0*/  FFMA.FTZ R22, R22, UR5, -R20.reuse ;  /* 0x0000000516167c23 */ /* 0x100fe20008010814 */
[--C-:B------:R-:W-:Y:S01]  /*dbd0*/  FFMA.FTZ R211, R23, UR5, -R20.reuse ;  /* 0x0000000517d37c23 */ /* 0x100fe20008010814 */
[--C-:B------:R-:W-:Y:S01]  /*dbe0*/  FFMA.FTZ R156, R186, UR5, -R20.reuse ;  /* 0x00000005ba9c7c23 */ /* 0x100fe20008010814 */
[----:B------:R-:W-:Y:S01]  /*dbf0*/  MUFU.EX2 R2, R2 ;  /* 0x0000000200027308 */ /* 0x000fe20000000800 */
[----:B------:R-:W-:Y:S01]  /*dc00*/  @!P1 LEA R21, R21, UR11, 0x3 ;  /* 0x0000000b15159c11 */ /* 0x000fe2000f8e18ff */
[--C-:B------:R-:W-:Y:S01]  /*dc10*/  FFMA.FTZ R168, R153, UR5, -R20.reuse ;  /* 0x0000000599a87c23 */ /* 0x100fe20008010814 */
[--C-:B------:R-:W-:Y:S01]  /*dc20*/  FFMA.FTZ R170, R170, UR5, -R20.reuse ;  /* 0x00000005aaaa7c23 */ /* 0x100fe20008010814 */
[--C-:B------:R-:W-:Y:S01]  /*dc30*/  FFMA.FTZ R167, R167, UR5, -R20.reuse ;  /* 0x00000005a7a77c23 */ /* 0x100fe20008010814 */
[----:B------:R-:W-:Y:S01]  /*dc40*/  FFMA.FTZ R154, R154, UR5, -R20 ;  /* 0x000000059a9a7c23 */ /* 0x000fe20008010814 */
[----:B------:R-:W-:-:S02]  /*dc50*/  @!P1 VIADD R21, R21, 0x38840 ;  /* 0x0003884015159836 */ /* 0x000fc40000000000 */
[--C-:B------:R-:W-:Y:S01]  /*dc60*/  FFMA.FTZ R155, R155, UR5, -R20.reuse ;  /* 0x000000059b9b7c23 */ /* 0x100fe20008010814 */
[----:B------:R-:W0:Y:S01]  /*dc70*/  MUFU.EX2 R209, R209 ;  /* 0x000000d100d17308 */ /* 0x000e220000000800 */
[--C-:B------:R-:W-:Y:S01]  /*dc80*/  FFMA.FTZ R158, R158, UR5, -R20.reuse ;  /* 0x000000059e9e7c23 */ /* 0x100fe20008010814 */
[----:B------:R-:W-:Y:S01]  /*dc90*/  FFMA.FTZ R159, R159, UR5, -R20 ;  /* 0x000000059f9f7c23 */ /* 0x000fe20008010814 */
[----:B------:R-:W-:Y:S01]  /*dca0*/  @!P1 PRMT R21, RZ, 0x654, R21 ;  /* 0x00000654ff159816 */ /* 0x000fe20000000015 */
[----:B------:R-:W-:-:S04]  /*dcb0*/  IMAD.U32 R23, RZ, RZ, UR4 ;  /* 0x00000004ff177e24 */ /* 0x000fc8000f8e00ff */
[----:B------:R-:W1:Y:S01]  /*dcc0*/  MUFU.EX2 R22, R22 ;  /* 0x0000001600167308 */ /* 0x000e620000000800 */
[----:B------:R-:W-:-:S05]  /*dcd0*/  @!P1 VIADD R23, R23, 0x38860 ;  /* 0x0003886017179836 */ /* 0x000fca0000000000 */
[----:B------:R-:W-:Y:S02]  /*dce0*/  @!P1 PRMT R23, RZ, 0x654, R23 ;  /* 0x00000654ff179816 */ /* 0x000fe40000000017 */
[----:B------:R-:W2:Y:S01]  /*dcf0*/  MUFU.EX2 R211, R211 ;  /* 0x000000d300d37308 */ /* 0x000ea20000000800 */
[----:B0-----:R-:W-:-:S07]  /*dd00*/  FFMA.FTZ R5, R2, R5, R209 ;  /* 0x0000000502057223 */ /* 0x001fce00000100d1 */
[----:B------:R-:W0:Y:S01]  /*dd10*/  MUFU.EX2 R156, R156 ;  /* 0x0000009c009c7308 */ /* 0x000e220000000800 */
[----:B-1----:R-:W-:-:S07]  /*dd20*/  F2FP.BF16.F32.PACK_AB R209, R22, R209 ;  /* 0x000000d116d1723e */ /* 0x002fce00000010ff */
        /* <DEDUP_REMOVED lines=8> */
[----:B------:R-:W-:Y:S01]  /*ddb0*/  WARPGROUP.ARRIVE ;  /* 0x00000000000079c5 */ /* 0x000fe20000000000 */
[--C-:B------:R-:W-:Y:S01]  /*ddc0*/  FFMA.FTZ R204, R176, UR5, -R191.reuse ;  /* 0x00000005b0cc7c23 */ /* 0x100fe200080108bf */
[--C-:B------:R-:W-:Y:S01]  /*ddd0*/  FFMA.FTZ R205, R177, UR5, -R20.reuse ;  /* 0x00000005b1cd7c23 */ /* 0x100fe20008010814 */
[----:B------:R-:W-:Y:S01]  /*dde0*/  FFMA.FTZ R206, R180, UR5, -R191 ;  /* 0x00000005b4ce7c23 */ /* 0x000fe200080108bf */
[----:B------:R-:W-:Y:S02]  /*ddf0*/  FFMA.FTZ R207, R179, UR5, -R20 ;  /* 0x00000005b3cf7c23 */ /* 0x000fe40008010814 */
[----:B------:R-:W-:Y:S01]  /*de00*/  HGMMA.64x256x16.F32.BF16 R24, R200, gdesc[UR4].tnspB, R24, gsb0 ;  /* 0x43e00004c8187df0 */ /* 0x000fe20008001818 */
[----:B------:R-:W-:Y:S01]  /*de10*/  UIADD3 UR6, UR10, 0x180, URZ ;  /* 0x000001800a067890 */ /* 0x000fe2000fffe03f */
[----:B------:R-:W-:Y:S01]  /*de20*/  MUFU.EX2 R204, R204 ;  /* 0x000000cc00cc7308 */ /* 0x000fe20000000800 */
[----:B------:R-:W-:-:S07]  /*de30*/  UMOV UR7, 0x40000040 ;  /* 0x4000004000077882 */ /* 0x000fce0000000000 */
[----:B------:R-:W1:Y:S08]  /*de40*/  MUFU.EX2 R205, R205 ;  /* 0x000000cd00cd7308 */ /* 0x000e700000000800 */
[----:B------:R-:W-:Y:S08]  /*de50*/  MUFU.EX2 R206, R206 ;  /* 0x000000ce00ce7308 */ /* 0x000ff00000000800 */
[----:B------:R-:W-:Y:S01]  /*de60*/  MUFU.EX2 R207, R207 ;  /* 0x000000cf00cf7308 */ /* 0x000fe20000000800 */
[----:B------:R-:W-:-:S02]  /*de70*/  WARPGROUP.DEPBAR.LE gsb0, 0x0 ;  /* 0x00008000000079c5 */ /* 0x000fc40000010000 */
[----:B------:R-:W-:Y:S01]  /*de80*/  WARPGROUP.ARRIVE ;  /* 0x00000000000079c5 */ /* 0x000fe20000000000 */
[--C-:B------:R-:W-:Y:S01]  /*de90*/  FFMA.FTZ R202, R169, UR5, -R191.reuse ;  /* 0x00000005a9ca7c23 */ /* 0x100fe200080108bf */
[--C-:B------:R-:W-:Y:S01]  /*dea0*/  FFMA.FTZ R169, R172, UR5, -R191.reuse ;  /* 0x00000005aca97c23 */ /* 0x100fe200080108bf */
[--C-:B------:R-:W-:Y:S01]  /*deb0*/  FFMA.FTZ R172, R174, UR5, -R20.reuse ;  /* 0x00000005aeac7c23 */ /* 0x100fe20008010814 */
[----:B------:R-:W-:Y:S01]  /*dec0*/  FFMA.FTZ R200, R182, UR5, -R191 ;  /* 0x00000005b6c87c23 */ /* 0x000fe200080108bf */
[--C-:B------:R-:W-:Y:S01]  /*ded0*/  FFMA.FTZ R201, R157, UR5, -R20.reuse ;  /* 0x000000059dc97c23 */ /* 0x100fe20008010814 */
[----:B------:R-:W-:Y:S01]  /*dee0*/  HGMMA.64x256x16.F32.BF16 R24, R196, gdesc[UR4].tnspB, R24, gsb0 ;  /* 0x43e00004c4187df0 */ /* 0x000fe20008001818 */
[----:B------:R-:W-:Y:S01]  /*def0*/  UIADD3 UR6, UR10, 0x200, URZ ;  /* 0x000002000a067890 */ /* 0x000fe2000fffe03f */
[----:B------:R-:W-:Y:S01]  /*df00*/  FFMA.FTZ R203, R171, UR5, -R20 ;  /* 0x00000005abcb7c23 */ /* 0x000fe20008010814 */
[----:B------:R-:W-:Y:S01]  /*df10*/  UMOV UR7, 0x40000040 ;  /* 0x4000004000077882 */ /* 0x000fe20000000000 */
        /* <DEDUP_REMOVED lines=8> */
[----:B------:R-:W-:Y:S01]  /*dfa0*/  FFMA.FTZ R198, R164, UR5, -R191 ;  /* 0x00000005a4c67c23 */ /* 0x000fe200080108bf */
[--C-:B------:R-:W-:Y:S01]  /*dfb0*/  FFMA.FTZ R164, R178, UR5, -R20.reuse ;  /* 0x00000005b2a47c23 */ /* 0x100fe20008010814 */
[--C-:B------:R-:W-:Y:S01]  /*dfc0*/  FFMA.FTZ R197, R162, UR5, -R20.reuse ;  /* 0x00000005a2c57c23 */ /* 0x100fe20008010814 */
[----:B------:R-:W-:Y:S01]  /*dfd0*/  FADD.FTZ R162, R22, R5 ;  /* 0x0000000516a27221 */ /* 0x000fe20000010000 */
[----:B------:R-:W-:Y:S01]  /*dfe0*/  FFMA.FTZ R199, R166, UR5, -R20 ;  /* 0x00000005a6c77c23 */ /* 0x000fe20008010814 */
[----:B------:R-:W-:Y:S01]  /*dff0*/  HGMMA.64x256x16.F32.BF16 R24, R192, gdesc[UR4].tnspB, R24, gsb0 ;  /* 0x43e00004c0187df0 */ /* 0x000fe20008001818 */
[--C-:B------:R-:W-:Y:S01]  /*e000*/  FFMA.FTZ R196, R160, UR5, -R191.reuse ;  /* 0x00000005a0c47c23 */ /* 0x100fe200080108bf */
[----:B------:R-:W3:Y:S01]  /*e010*/  MUFU.EX2 R164, R164 ;  /* 0x000000a400a47308 */ /* 0x000ee20000000800 */
[----:B--2---:R-:W-:Y:S01]  /*e020*/  FADD.FTZ R5, R211, R162 ;  /* 0x000000a2d3057221 */ /* 0x004fe20000010000 */
[----:B0-----:R-:W-:Y:S01]  /*e030*/  F2FP.BF16.F32.PACK_AB R211, R156, R211 ;  /* 0x000000d39cd3723e */ /* 0x001fe200000010ff */
[----:B------:R-:W-:Y:S01]  /*e040*/  FFMA.FTZ R160, R188, UR5, -R191 ;  /* 0x00000005bca07c23 */ /* 0x000fe200080108bf */
[----:B------:R-:W-:Y:S01]  /*e050*/  R2UR UR6, R227 ;  /* 0x00000000e30672ca */ /* 0x000fe200000e0000 */
[----:B------:R-:W-:-:S03]  /*e060*/  FADD.FTZ R162, R156, R5 ;  /* 0x000000059ca27221 */ /* 0x000fc60000010000 */
[----:B------:R-:W-:Y:S01]  /*e070*/  MUFU.EX2 R196, R196 ;  /* 0x000000c400c47308 */ /* 0x000fe20000000800 */
[----:B-1----:R-:W-:-:S07]  /*e080*/  FADD.FTZ R5, R205, R162 ;  /* 0x000000a2cd057221 */ /* 0x002fce0000010000 */
[----:B------:R-:W0:Y:S01]  /*e090*/  MUFU.EX2 R197, R197 ;  /* 0x000000c500c57308 */ /* 0x000e220000000800 */
[----:B---3--:R-:W-:Y:S01]  /*e0a0*/  FADD.FTZ R162, R164, R5 ;  /* 0x00000005a4a27221 */ /* 0x008fe20000010000 */
[----:B------:R-:W-:Y:S02]  /*e0b0*/  UIADD3 UR4, UR6, -0x1, URZ ;  /* 0xffffffff06047890 */ /* 0x000fe4000fffe03f */
[----:B------:R-:W-:Y:S01]  /*e0c0*/  ISETP.LT.AND P2, PT, RZ, UR6, PT ;  /* 0x00000006ff007c0c */ /* 0x000fe2000bf41270 */
[----:B------:R-:W-:Y:S01]  /*e0d0*/  FADD.FTZ R5, R207, R162 ;  /* 0x000000a2cf057221 */ /* 0x000fe20000010000 */
[----:B------:R-:W-:Y:S02]  /*e0e0*/  R2UR UR6, R16 ;  /* 0x00000000100672ca */ /* 0x000fe400000e0000 */
[----:B------:R-:W-:Y:S01]  /*e0f0*/  MUFU.EX2 R198, R198 ;  /* 0x000000c600c67308 */ /* 0x000fe20000000800 */
[----:B------:R-:W-:Y:S01]  /*e100*/  FADD.FTZ R162, R168, R5 ;  /* 0x00000005a8a27221 */ /* 0x000fe20000010000 */
[----:B------:R-:W-:Y:S01]  /*e110*/  IMAD.U32 R227, RZ, RZ, UR4 ;  /* 0x00000004ffe37e24 */ /* 0x000fe2000f8e00ff */
[----:B------:R-:W-:-:S02]  /*e120*/  F2FP.BF16.F32.PACK_AB R205, R164, R205 ;  /* 0x000000cda4cd723e */ /* 0x000fc400000010ff */
[----:B------:R-:W-:Y:S01]  /*e130*/  FADD.FTZ R5, R201, R162 ;  /* 0x000000a2c9057221 */ /* 0x000fe20000010000 */
[----:B------:R-:W-:Y:S02]  /*e140*/  F2FP.BF16.F32.PACK_AB R207, R168, R207 ;  /* 0x000000cfa8cf723e */ /* 0x000fe400000010ff */
[----:B------:R-:W-:Y:S01]  /*e150*/  MUFU.EX2 R199, R199 ;  /* 0x000000c700c77308 */ /* 0x000fe20000000800 */
[C---:B------:R-:W-:Y:S01]  /*e160*/  FADD.FTZ R22, R170.reuse, R5 ;  /* 0x00000005aa167221 */ /* 0x040fe20000010000 */
[----:B------:R-:W-:-:S03]  /*e170*/  F2FP.BF16.F32.PACK_AB R201, R170, R201 ;  /* 0x000000c9aac9723e */ /* 0x000fc600000010ff */
[----:B------:R-:W-:Y:S01]  /*e180*/  FADD.FTZ R5, R203, R22 ;  /* 0x00000016cb057221 */ /* 0x000fe20000010000 */
[C---:B------:R-:W-:Y:S02]  /*e190*/  F2FP.BF16.F32.PACK_AB R203, R172.reuse, R203 ;  /* 0x000000cbaccb723e */ /* 0x040fe400000010ff */
[----:B------:R-:W1:Y:S01]  /*e1a0*/  MUFU.EX2 R162, R154 ;  /* 0x0000009a00a27308 */ /* 0x000e620000000800 */
[----:B------:R-:W-:-:S04]  /*e1b0*/  FADD.FTZ R22, R172, R5 ;  /* 0x00000005ac167221 */ /* 0x000fc80000010000 */
[----:B0-----:R-:W-:-:S03]  /*e1c0*/  FADD.FTZ R5, R197, R22 ;  /* 0x00000016c5057221 */ /* 0x001fc60000010000 */
[----:B------:R-:W0:Y:S01]  /*e1d0*/  MUFU.EX2 R160, R160 ;  /* 0x000000a000a07308 */ /* 0x000e220000000800 */
[----:B------:R-:W-:Y:S02]  /*e1e0*/  WARPGROUP.DEPBAR.LE gsb0, 0x0 ;  /* 0x00008000000079c5 */ /* 0x000fe40000010000 */
[----:B------:R2:W-:Y:S01]  /*e1f0*/  @!P1 SYNCS.ARRIVE.TRANS64.RED.A1T0 RZ, [R21+URZ], RZ ;  /* 0x000000ff15ff99a7 */ /* 0x0005e2000810043f */
[----:B------:R-:W-:Y:S02]  /*e200*/  F2FP.BF16.F32.PACK_AB R192, R152, R19 ;  /* 0x0000001398c0723e */ /* 0x000fe400000010ff */
[----:B-1----:R-:W-:Y:S02]  /*e210*/  F2FP.BF16.F32.PACK_AB R193, R155, R162 ;  /* 0x000000a29bc1723e */ /* 0x002fe400000010ff */
[----:B0-----:R-:W-:Y:S02]  /*e220*/  F2FP.BF16.F32.PACK_AB R194, R165, R160 ;  /* 0x000000a0a5c2723e */ /* 0x001fe400000010ff */
[----:B------:R-:W-:Y:S01]  /*e230*/  F2FP.BF16.F32.PACK_AB R195, R159, R158 ;  /* 0x0000009e9fc3723e */ /* 0x000fe200000010ff */
[----:B--2---:R-:W-:Y:S01]  /*e240*/  FFMA.FTZ R21, R0, R14, R175 ;  /* 0x0000000e00157223 */ /* 0x004fe200000100af */
[----:B------:R-:W-:Y:S01]  /*e250*/  FFMA.FTZ R14, R163, UR5, -R20 ;  /* 0x00000005a30e7c23 */ /* 0x000fe20008010814 */
[----:B------:R0:W-:Y:S01]  /*e260*/  @!P1 SYNCS.ARRIVE.TRANS64.RED.A1T0 RZ, [R23+URZ], RZ ;  /* 0x000000ff17ff99a7 */ /* 0x0001e2000810043f */
[----:B------:R-:W-:Y:S01]  /*e270*/  MUFU.EX2 R20, R167 ;  /* 0x000000a700147308 */ /* 0x000fe20000000800 */
[C---:B------:R-:W-:Y:S01]  /*e280*/  FADD.FTZ R21, R208.reuse, R21 ;  /* 0x00000015d0157221 */ /* 0x040fe20000010000 */
[----:B------:R-:W-:-:S03]  /*e290*/  F2FP.BF16.F32.PACK_AB R208, R208, R175 ;  /* 0x000000afd0d0723e */ /* 0x000fc600000010ff */
[----:B------:R-:W-:Y:S01]  /*e2a0*/  FADD.FTZ R174, R210, R21 ;  /* 0x00000015d2ae7221 */ /* 0x000fe20000010000 */
[C---:B------:R-:W-:Y:S02]  /*e2b0*/  F2FP.BF16.F32.PACK_AB R210, R189.reuse, R210 ;  /* 0x000000d2bdd2723e */ /* 0x040fe400000010ff */
[----:B------:R-:W1:Y:S01]  /*e2c0*/  MUFU.EX2 R14, R14 ;  /* 0x0000000e000e7308 */ /* 0x000e620000000800 */
[----:B------:R-:W-:-:S04]  /*e2d0*/  FADD.FTZ R21, R189, R174 ;  /* 0x000000aebd157221 */ /* 0x000fc80000010000 */
[----:B------:R-:W-:Y:S01]  /*e2e0*/  FADD.FTZ R166, R204, R21 ;  /* 0x00000015cca67221 */ /* 0x000fe20000010000 */
[----:B------:R-:W-:-:S03]  /*e2f0*/  F2FP.BF16.F32.PACK_AB R204, R183, R204 ;  /* 0x000000ccb7cc723e */ /* 0x000fc600000010ff */
[----:B------:R-:W-:-:S04]  /*e300*/  FADD.FTZ R21, R183, R166 ;  /* 0x000000a6b7157221 */ /* 0x000fc80000010000 */
[----:B------:R-:W-:Y:S01]  /*e310*/  FADD.FTZ R166, R206, R21 ;  /* 0x00000015cea67221 */ /* 0x000fe20000010000 */
[----:B------:R-:W-:-:S03]  /*e320*/  F2FP.BF16.F32.PACK_AB R206, R187, R206 ;  /* 0x000000cebbce723e */ /* 0x000fc600000010ff */
[----:B------:R-:W-:Y:S01]  /*e330*/  FADD.FTZ R21, R187, R166 ;  /* 0x000000a6bb157221 */ /* 0x000fe20000010000 */
[C---:B-1----:R-:W-:Y:S01]  /*e340*/  FADD.FTZ R22, R14.reuse, R5 ;  /* 0x000000050e167221 */ /* 0x042fe20000010000 */
[----:B------:R-:W-:Y:S02]  /*e350*/  F2FP.BF16.F32.PACK_AB R197, R14, R197 ;  /* 0x000000c50ec5723e */ /* 0x000fe400000010ff */
[----:B------:R-:W-:Y:S01]  /*e360*/  FADD.FTZ R166, R200, R21 ;  /* 0x00000015c8a67221 */ /* 0x000fe20000010000 */
[----:B------:R-:W-:Y:S01]  /*e370*/  FADD.FTZ R5, R199, R22 ;  /* 0x00000016c7057221 */ /* 0x000fe20000010000 */
[C---:B------:R-:W-:Y:S01]  /*e380*/  F2FP.BF16.F32.PACK_AB R199, R20.reuse, R199 ;  /* 0x000000c714c7723e */ /* 0x040fe200000010ff */
[----:B------:R-:W-:Y:S02]  /*e390*/  IMAD.U32 R22, RZ, RZ, UR60 ;  /* 0x0000003cff167e24 */ /* 0x000fe4000f8e00ff */
[C---:B------:R-:W-:Y:S01]  /*e3a0*/  FADD.FTZ R21, R181.reuse, R166 ;  /* 0x000000a6b5157221 */ /* 0x040fe20000010000 */
[----:B------:R-:W-:Y:S01]  /*e3b0*/  FADD.FTZ R5, R20, R5 ;  /* 0x0000000514057221 */ /* 0x000fe20000010000 */
[----:B------:R-:W-:-:S02]  /*e3c0*/  F2FP.BF16.F32.PACK_AB R200, R181, R200 ;  /* 0x000000c8b5c8723e */ /* 0x000fc400000010ff */
[----:B------:R-:W-:Y:S01]  /*e3d0*/  FADD.FTZ R156, R202, R21 ;  /* 0x00000015ca9c7221 */ /* 0x000fe20000010000 */
[----:B------:R-:W-:Y:S01]  /*e3e0*/  FADD.FTZ R5, R162, R5 ;  /* 0x00000005a2057221 */ /* 0x000fe20000010000 */
[C---:B------:R-:W-:Y:S02]  /*e3f0*/  F2FP.BF16.F32.PACK_AB R202, R169.reuse, R202 ;  /* 0x000000caa9ca723e */ /* 0x040fe400000010ff */
[----:B------:R-:W-:Y:S01]  /*e400*/  FADD.FTZ R21, R169, R156 ;  /* 0x0000009ca9157221 */ /* 0x000fe20000010000 */
[----:B------:R-:W-:Y:S01]  /*e410*/  FADD.FTZ R5, R155, R5 ;  /* 0x000000059b057221 */ /* 0x000fe20000010000 */
[----:B------:R-:W-:Y:S02]  /*e420*/  MOV R20, R3 ;  /* 0x0000000300147202 */ /* 0x000fe40000000f00 */
[----:B------:R-:W-:Y:S01]  /*e430*/  FADD.FTZ R154, R196, R21 ;  /* 0x00000015c49a7221 */ /* 0x000fe20000010000 */
[----:B------:R-:W-:Y:S01]  /*e440*/  FADD.FTZ R5, R158, R5 ;  /* 0x000000059e057221 */ /* 0x000fe20000010000 */
[----:B------:R-:W-:-:S02]  /*e450*/  F2FP.BF16.F32.PACK_AB R196, R185, R196 ;  /* 0x000000c4b9c4723e */ /* 0x000fc400000010ff */
[----:B------:R-:W-:Y:S01]  /*e460*/  FADD.FTZ R21, R185, R154 ;  /* 0x0000009ab9157221 */ /* 0x000fe20000010000 */
[----:B------:R-:W-:-:S03]  /*e470*/  FADD.FTZ R5, R159, R5 ;  /* 0x000000059f057221 */ /* 0x000fc60000010000 */
[----:B------:R-:W-:Y:S01]  /*e480*/  FADD.FTZ R154, R198, R21 ;  /* 0x00000015c69a7221 */ /* 0x000fe20000010000 */
[----:B------:R-:W-:-:S03]  /*e490*/  F2FP.BF16.F32.PACK_AB R198, R161, R198 ;  /* 0x000000c6a1c6723e */ /* 0x000fc600000010ff */
[----:B------:R-:W-:-:S04]  /*e4a0*/  FADD.FTZ R154, R161, R154 ;  /* 0x0000009aa19a7221 */ /* 0x000fc80000010000 */
[----:B------:R-:W-:Y:S01]  /*e4b0*/  FADD.FTZ R21, R19, R154 ;  /* 0x0000009a13157221 */ /* 0x000fe20000010000 */
[----:B------:R-:W-:-:S03]  /*e4c0*/  IMAD.MOV.U32 R19, RZ, RZ, R4 ;  /* 0x000000ffff137224 */ /* 0x000fc600078e0004 */
[----:B------:R-:W-:-:S04]  /*e4d0*/  FADD.FTZ R21, R152, R21 ;  /* 0x0000001598157221 */ /* 0x000fc80000010000 */
[----:B------:R-:W-:Y:S01]  /*e4e0*/  FADD.FTZ R14, R160, R21 ;  /* 0x00000015a00e7221 */ /* 0x000fe20000010000 */
[----:B------:R-:W-:-:S03]  /*e4f0*/  IMAD.U32 R21, RZ, RZ, UR6 ;  /* 0x00000006ff157e24 */ /* 0x000fc6000f8e00ff */
[----:B------:R-:W-:Y:S01]  /*e500*/  FADD.FTZ R14, R165, R14 ;  /* 0x0000000ea50e7221 */ /* 0x000fe20000010000 */
[----:B0-----:R-:W-:Y:S06]  /*e510*/  @P2 BRA `(.L_x_2119) ;  /* 0xffffffc0004c2947 */ /* 0x001fec000383ffff */
.L_x_2110:
        /* <DEDUP_REMOVED lines=131> */
.L_x_2120:
[----:B------:R-:W-:Y:S02]  /*ed50*/  R2UR UR6, R17 ;  /* 0x00000000110672ca */ /* 0x000fe400000e0000 */
[----:B------:R-:W-:-:S11]  /*ed60*/  R2UR UR4, R16 ;  /* 0x00000000100472ca */ /* 0x000fd600000e0000 */
[----:B------:R-:W-:Y:S02]  /*ed70*/  ULEA UR7, UR60, UR6, 0x3 ;  /* 0x000000063c077291 */ /* 0x000fe4000f8e183f */
[----:B------:R-:W-:-:S04]  /*ed80*/  MOV R0, UR4 ;  /* 0x0000000400007c02 */ /* 0x000fc80008000f00 */
[----:B------:R-:W-:-:S04]  /*ed90*/  SHF.L.U32 R0, R0, 0x1f, RZ ;  /* 0x0000001f00007819 */ /* 0x000fc800000006ff */
[----:B------:R0:W1:Y:S01]  /*eda0*/  SYNCS.PHASECHK.TRANS64.TRYWAIT P2, [UR7+0x38850], R0 ;  /* 0x03885000ff0075a7 */ /* 0x0000620008040147 */
[----:B------:R-:W-:Y:S05]  /*edb0*/  @!P0 BRA `(.L_x_2121) ;  /* 0x0000000000048947 */ /* 0x000fea0003800000 */
[----:B------:R-:W-:Y:S01]  /*edc0*/  BPT.TRAP 0x1 ;  /* 0x000000040000795c */ /* 0x000fe20000300000 */
.L_x_2121:
[----:B-1----:R-:W-:Y:S05]  /*edd0*/  @P2 BRA `(.L_x_2122) ;  /* 0x0000000000082947 */ /* 0x002fea0003800000 */
[----:B------:R-:W1:Y:S02]  /*ede0*/  SYNCS.PHASECHK.TRANS64.TRYWAIT P0, [UR7+0x38850], R0 ;  /* 0x03885000ff0075a7 */ /* 0x000e640008000147 */
[----:B-1----:R-:W-:Y:S05]  /*edf0*/  @!P0 BRA `(.L_x_2123) ;  /* 0x0000009400108947 */ /* 0x002fea0003800000 */
.L_x_2122:
[----:B------:R-:W-:Y:S01]  /*ee00*/  R2UR UR4, R17 ;  /* 0x00000000110472ca */ /* 0x000fe200000e0000 */
[----:B------:R-:W-:Y:S01]  /*ee10*/  WARPGROUP.ARRIVE ;  /* 0x00000000000079c5 */ /* 0x000fe20000000000 */
[----:B------:R-:W-:Y:S01]  /*ee20*/  UMOV UR11, 0x40000040 ;  /* 0x40000040000b7882 */ /* 0x000fe20000000000 */
[----:B01----:R-:W0:Y:S01]  /*ee30*/  SHFL.BFLY PT, R0, R5, 0x2, 0x1f ;  /* 0x0c401f0005007f89 */ /* 0x003e2200000e0000 */
[----:B------:R-:W-:Y:S01]  /*ee40*/  IMAD.MOV.U32 R6, RZ, RZ, RZ ;  /* 0x000000ffff067224 */ /* 0x000fe200078e00ff */
[----:B------:R-:W-:Y:S01]  /*ee50*/  R2UR UR9, R220 ;  /* 0x00000000dc0972ca */ /* 0x000fe200000e0000 */
[----:B------:R-:W-:Y:S01]  /*ee60*/  IMAD.U32 R12, RZ, RZ, UR7 ;  /* 0x00000007ff0c7e24 */ /* 0x000fe2000f8e00ff */
[----:B------:R-:W1:Y:S01]  /*ee70*/  SHFL.BFLY PT, R7, R14, 0x2, 0x1f ;  /* 0x0c401f000e077f89 */ /* 0x000e6200000e0000 */
[----:B------:R-:W-:Y:S02]  /*ee80*/  R2UR UR8, R16 ;  /* 0x00000000100872ca */ /* 0x000fe400000e0000 */
[----:B------:R-:W-:-:S03]  /*ee90*/  MOV R13, UR5 ;  /* 0x00000005000d7c02 */ /* 0x000fc60008000f00 */
[----:B------:R-:W-:-:S04]  /*eea0*/  UIADD3 UR4, UR4, 0x400, URZ ;  /* 0x0000040004047890 */ /* 0x000fc8000fffe03f */
[----:B------:R-:W-:Y:S02]  /*eeb0*/  USHF.R.U32.HI UR4, URZ, 0x4, UR4 ;  /* 0x000000043f047899 */ /* 0x000fe40008011604 */
[----:B------:R-:W-:Y:S02]  /*eec0*/  UIADD3 UR9, UR9, 0x1, URZ ;  /* 0x0000000109097890 */ /* 0x000fe4000fffe03f */
[----:B------:R-:W-:-:S04]  /*eed0*/  ULOP3.LUT UR4, UR4, 0x3fff, URZ, 0xc0, !UPT ;  /* 0x00003fff04047892 */ /* 0x000fc8000f8ec03f */
[----:B------:R-:W-:Y:S01]  /*eee0*/  ULOP3.LUT UR4, UR4, 0x2800000, URZ, 0xfc, !UPT ;  /* 0x0280000004047892 */ /* 0x000fe2000f8efc3f */
[----:B------:R-:W-:Y:S02]  /*eef0*/  IMAD.U32 R220, RZ, RZ, UR9 ;  /* 0x00000009ffdc7e24 */ /* 0x000fe4000f8e00ff */
[----:B0-----:R-:W-:Y:S01]  /*ef00*/  FADD.FTZ R2, R0, R5 ;  /* 0x0000000500027221 */ /* 0x001fe20000010000 */
[----:B------:R-:W-:Y:S01]  /*ef10*/  IMAD.MOV.U32 R5, RZ, RZ, RZ ;  /* 0x000000ffff057224 */ /* 0x000fe200078e00ff */
[----:B------:R-:W-:Y:S01]  /*ef20*/  UIMAD UR4, UR60, 0xa00, UR4 ;  /* 0x00000a003c0478a4 */ /* 0x000fe2000f8e0204 */
[----:B-1----:R-:W-:Y:S02]  /*ef30*/  FADD.FTZ R7, R7, R14 ;  /* 0x0000000e07077221 */ /* 0x002fe40000010000 */
[----:B------:R-:W0:Y:S01]  /*ef40*/  SHFL.BFLY PT, R9, R2, 0x1, 0x1f ;  /* 0x0c201f0002097f89 */ /* 0x000e2200000e0000 */
[----:B------:R-:W-:Y:S02]  /*ef50*/  UIADD3 UR6, UR4, 0x80, URZ ;  /* 0x0000008004067890 */ /* 0x000fe4000fffe03f */
[----:B------:R-:W-:Y:S01]  /*ef60*/  UIADD3 UR60, UR60, 0x1, URZ ;  /* 0x000000013c3c7890 */ /* 0x000fe2000fffe03f */
[----:B------:R-:W1:Y:S01]  /*ef70*/  SHFL.BFLY PT, R0, R7, 0x1, 0x1f ;  /* 0x0c201f0007007f89 */ /* 0x000e6200000e0000 */
[----:B------:R-:W-:-:S02]  /*ef80*/  UMOV UR10, UR4 ;  /* 0x00000004000a7c82 */ /* 0x000fc40008000000 */
[----:B------:R-:W-:Y:S01]  /*ef90*/  HGMMA.64x256x16.F32.BF16 R24, R208, gdesc[UR8].tnspB, R24, gsb0 ;  /* 0x43e00008d0187df0 */ /* 0x000fe20008001818 */
[----:B------:R-:W-:Y:S01]  /*efa0*/  UMOV UR10, UR6 ;  /* 0x00000006000a7c82 */ /* 0x000fe20008000000 */
[----:B------:R-:W-:Y:S01]  /*efb0*/  UMOV UR11, 0x40000040 ;  /* 0x40000040000b7882 */ /* 0x000fe20000000000 */
[----:B------:R-:W-:Y:S02]  /*efc0*/  UIADD3 UR6, UR4, 0x100, URZ ;  /* 0x0000010004067890 */ /* 0x000fe4000fffe03f */
[----:B------:R-:W-:-:S04]  /*efd0*/  UISETP.NE.AND UP0, UPT, UR60, 0x2, UPT ;  /* 0x000000023c00788c */ /* 0x000fc8000bf05270 */
[----:B------:R-:W-:Y:S01]  /*efe0*/  USEL UR60, UR60, URZ, UP0 ;  /* 0x0000003f3c3c7287 */ /* 0x000fe20008000000 */
[----:B0-----:R-:W-:Y:S01]  /*eff0*/  FADD.FTZ R11, R2, R9 ;  /* 0x00000009020b7221 */ /* 0x001fe20000010000 */
[----:B------:R-:W-:Y:S02]  /*f000*/  IMAD.MOV.U32 R2, RZ, RZ, -0x800000 ;  /* 0xff800000ff027424 */ /* 0x000fe400078e00ff */
[----:B-1----:R-:W-:Y:S02]  /*f010*/  FADD.FTZ R10, R7, R0 ;  /* 0x00000000070a7221 */ /* 0x002fe40000010000 */
[----:B------:R-:W-:Y:S01]  /*f020*/  FSETP.NE.FTZ.AND P2, PT, R11, RZ, PT ;  /* 0x000000ff0b00720b */ /* 0x000fe20003f55000 */
[----:B------:R-:W-:Y:S02]  /*f030*/  IMAD.U32 R7, RZ, RZ, UR5 ;  /* 0x00000005ff077e24 */ /* 0x000fe4000f8e00ff */
[----:B------:R-:W-:Y:S01]  /*f040*/  IMAD.MOV.U32 R0, RZ, RZ, -0x800000 ;  /* 0xff800000ff007424 */ /* 0x000fe200078e00ff */
[----:B------:R-:W-:-:S09]  /*f050*/  FSETP.NE.FTZ.AND P0, PT, R10, RZ, PT ;  /* 0x000000ff0a00720b */ /* 0x000fd20003f15000 */
[----:B------:R-:W0:Y:S01]  /*f060*/  @P2 MUFU.LG2 R9, R11 ;  /* 0x0000000b00092308 */ /* 0x000e220000000c00 */
[----:B------:R-:W-:-:S03]  /*f070*/  @P2 FMUL.FTZ R13, R13, 0.69314718246459960938 ;  /* 0x3f3172180d0d2820 */ /* 0x000fc60000410000 */
[----:B------:R-:W-:-:S04]  /*f080*/  @P0 FMUL.FTZ R7, R7, 0.69314718246459960938 ;  /* 0x3f31721807070820 */ /* 0x000fc80000410000 */
[----:B------:R-:W-:Y:S08]  /*f090*/  @P0 MUFU.RCP R6, R10 ;  /* 0x0000000a00060308 */ /* 0x000ff00000001000 */
[----:B------:R0:W1:Y:S08]  /*f0a0*/  @P0 MUFU.LG2 R8, R10 ;  /* 0x0000000a00080308 */ /* 0x0000700000000c00 */
[----:B------:R-:W2:Y:S01]  /*f0b0*/  @P2 MUFU.RCP R5, R11 ;  /* 0x0000000b00052308 */ /* 0x000ea20000001000 */
[----:B0-----:R-:W-:Y:S01]  /*f0c0*/  @P2 FMUL.FTZ R10, R9, 0.69314718246459960938 ;  /* 0x3f317218090a2820 */ /* 0x001fe20000410000 */
[----:B------:R-:W-:-:S03]  /*f0d0*/  @!P1 VIADD R9, R12, 0x38860 ;  /* 0x000388600c099836 */ /* 0x000fc60000000000 */
[----:B------:R-:W-:Y:S02]  /*f0e0*/  @P2 FFMA.FTZ R0, R13, R3, R10 ;  /* 0x000000030d002223 */ /* 0x000fe4000001000a */
[----:B------:R-:W-:Y:S01]  /*f0f0*/  @!P1 PRMT R9, RZ, 0x654, R9 ;  /* 0x00000654ff099816 */ /* 0x000fe20000000009 */
[----:B-1----:R-:W-:-:S04]  /*f100*/  @P0 FMUL.FTZ R8, R8, 0.69314718246459960938 ;  /* 0x3f31721808080820 */ /* 0x002fc80000410000 */
        /* <DEDUP_REMOVED lines=22> */
[----:B------:R-:W-:-:S06]  /*f270*/  ULOP3.LUT UR8, UR8, UR4, URZ, 0x3c, !UPT ;  /* 0x0000000408087292 */ /* 0x000fcc000f8e3c3f */
[----:B------:R-:W-:Y:S01]  /*f280*/  MOV R16, UR8 ;  /* 0x0000000800107c02 */ /* 0x000fe20008000f00 */
[----:B------:R-:W-:Y:S02]  /*f290*/  WARPGROUP.DEPBAR.LE gsb0, 0x0 ;  /* 0x00008000000079c5 */ /* 0x000fe40000010000 */
[----:B------:R-:W-:-:S12]  /*f2a0*/  WARPGROUP.ARRIVE ;  /* 0x00000000000079c5 */ /* 0x000fd80000000000 */
[----:B------:R-:W-:Y:S03]  /*f2b0*/  HGMMA.64x256x16.F32.BF16 R24, R192, gdesc[UR8].tnspB, R24, gsb0 ;  /* 0x43e00008c0187df0 */ /* 0x000fe60008001818 */
[----:B------:R-:W-:Y:S02]  /*f2c0*/  WARPGROUP.DEPBAR.LE gsb0, 0x0 ;  /* 0x00008000000079c5 */ /* 0x000fe40000010000 */
[----:B------:R0:W-:Y:S01]  /*f2d0*/  @!P1 SYNCS.ARRIVE.TRANS64.RED.A1T0 RZ, [R9+URZ], RZ ;  /* 0x000000ff09ff99a7 */ /* 0x0001e2000810043f */
[-C--:B--2---:R-:W-:Y:S01]  /*f2e0*/  FMUL.FTZ R3, R83, R5.reuse ;  /* 0x0000000553037220 */ /* 0x084fe20000410000 */
        /* <DEDUP_REMOVED lines=127> */
.L_x_2093:
[----:B------:R-:W0:Y:S01]  /*fae0*/  S2R R4, SR_CgaCtaId ;  /* 0x0000000000047919 */ /* 0x000e220000008800 */
[----:B------:R-:W-:Y:S01]  /*faf0*/  MOV R19, 0x400 ;  /* 0x0000040000137802 */ /* 0x000fe20000000f00 */
[----:B------:R-:W-:Y:S01]  /*fb00*/  BSSY B0, `(.L_x_2124) ;  /* 0x00002ce000007945 */ /* 0x000fe20003800000 */
[----:B------:R-:W-:Y:S02]  /*fb10*/  BAR.SYNC.DEFER_BLOCKING 0x5, 0x120 ;  /* 0x0144800000007b1d */ /* 0x000fe40000010000 */
[----:B0-----:R-:W-:-:S05]  /*fb20*/  LEA R19, R4, R19, 0x18 ;  /* 0x0000001304137211 */ /* 0x001fca00078ec0ff */
[----:B------:R-:W0:Y:S02]  /*fb30*/  LDS.128 R4, [R19+0x388d0] ;  /* 0x0388d00013047984 */ /* 0x000e240000000c00 */
[----:B0-----:R-:W-:Y:S02]  /*fb40*/  R2UR UR4, R5 ;  /* 0x00000000050472ca */ /* 0x001fe400000e0000 */
[----:B------:R-:W-:-:S11]  /*fb50*/  R2UR UR5, R6 ;  /* 0x00000000060572ca */ /* 0x000fd600000e0000 */
[----:B------:R-:W-:Y:S01]  /*fb60*/  IMAD.U32 R22, RZ, RZ, UR4 ;  /* 0x00000004ff167e24 */ /* 0x000fe2000f8e00ff */
[----:B------:R-:W-:Y:S06]  /*fb70*/  BAR.ARV 0x4, 0x120 ;  /* 0x0104800000007b1d */ /* 0x000fec0000002000 */
[----:B------:R-:W-:Y:S05]  /*fb80*/  @P0 BRA `(.L_x_2125) ;  /* 0x0000001c00c00947 */ /* 0x000fea0003800000 */
        /* <DEDUP_REMOVED lines=29> */
[----:B------:R-:W-:-:S02]  /*fd60*/  IADD3 R173, P0, R106, 0x40, RZ ;  /* 0x000000406aad7810 */ /* 0x000fc40007f1e0ff */
[C---:B------:R-:W-:Y:S01]  /*fd70*/  IADD3 R175, P4, R106.reuse, 0x60, RZ ;  /* 0x000000606aaf7810 */ /* 0x040fe20007f9e0ff */
[--C-:B------:R-:W-:Y:S01]  /*fd80*/  IMAD.X R11, RZ, RZ, R107.reuse, P1 ;  /* 0x000000ffff0b7224 */ /* 0x100fe200008e066b */
[C---:B------:R-:W-:Y:S01]  /*fd90*/  LOP3.LUT R9, R106.reuse, 0x380, RZ, 0xc0, !PT ;  /* 0x000003806a097812 */ /* 0x040fe200078ec0ff */
[--C-:B------:R-:W-:Y:S01]  /*fda0*/  IMAD.X R13, RZ, RZ, R107.reuse, P0 ;  /* 0x000000ffff0d7224 */ /* 0x100fe200000e066b */
[C---:B------:R-:W-:Y:S01]  /*fdb0*/  IADD3 R177, P3, R106.reuse, 0x4000, RZ ;  /* 0x000040006ab17810 */ /* 0x040fe20007f7e0ff */
[--C-:B------:R-:W-:Y:S01]  /*fdc0*/  IMAD.X R15, RZ, RZ, R107.reuse, P4 ;  /* 0x000000ffff0f7224 */ /* 0x100fe200020e066b */
[C---:B------:R-:W-:Y:S02]  /*fdd0*/  IADD3 R179, P6, R106.reuse, 0x4020, RZ ;  /* 0x000040206ab37810 */ /* 0x040fe40007fde0ff */
[C---:B------:R-:W-:Y:S02]  /*fde0*/  IADD3 R181, P5, R106.reuse, 0x4040, RZ ;  /* 0x000040406ab57810 */ /* 0x040fe40007fbe0ff */
[C---:B------:R-:W-:Y:S01]  /*fdf0*/  IADD3 R183, P2, R106.reuse, 0x4060, RZ ;  /* 0x000040606ab77810 */ /* 0x040fe20007f5e0ff */
[--C-:B------:R-:W-:Y:S01]  /*fe00*/  IMAD.X R31, RZ, RZ, R107.reuse, P6 ;  /* 0x000000ffff1f7224 */ /* 0x100fe200030e066b */
[----:B------:R-:W-:Y:S01]  /*fe10*/  IADD3 R185, P1, R106, 0x8000, RZ ;  /* 0x000080006ab97810 */ /* 0x000fe20007f3e0ff */
[--C-:B------:R-:W-:Y:S01]  /*fe20*/  IMAD.X R39, RZ, RZ, R107.reuse, P5 ;  /* 0x000000ffff277224 */ /* 0x100fe200028e066b */
[----:B------:R-:W-:Y:S01]  /*fe30*/  LOP3.LUT R10, R171, 0x380, RZ, 0xc0, !PT ;  /* 0x00000380ab0a7812 */ /* 0x000fe200078ec0ff */
[--C-:B------:R-:W-:Y:S01]  /*fe40*/  IMAD.X R47, RZ, RZ, R107.reuse, P2 ;  /* 0x000000ffff2f7224 */ /* 0x100fe200010e066b */
[----:B------:R-:W-:Y:S01]  /*fe50*/  LOP3.LUT R12, R173, 0x380, RZ, 0xc0, !PT ;  /* 0x00000380ad0c7812 */ /* 0x000fe200078ec0ff */
[----:B------:R-:W-:Y:S01]  /*fe60*/  IMAD.X R55, RZ, RZ, R107, P1 ;  /* 0x000000ffff377224 */ /* 0x000fe200008e066b */
[----:B------:R-:W-:-:S02]  /*fe70*/  LOP3.LUT R14, R175, 0x380, RZ, 0xc0, !PT ;  /* 0x00000380af0e7812 */ /* 0x000fc400078ec0ff */
[----:B------:R-:W-:Y:S02]  /*fe80*/  SHF.R.U64 R9, R9, 0x3, RZ ;  /* 0x0000000309097819 */ /* 0x000fe400000012ff */
[----:B------:R-:W-:Y:S02]  /*fe90*/  LOP3.LUT R20, R177, 0x380, RZ, 0xc0, !PT ;  /* 0x00000380b1147812 */ /* 0x000fe400078ec0ff */
[----:B------:R-:W-:Y:S02]  /*fea0*/  IADD3 R187, P0, R106, 0x8020, RZ ;  /* 0x000080206abb7810 */ /* 0x000fe40007f1e0ff */
[----:B------:R-:W-:Y:S02]  /*feb0*/  SHF.R.U64 R10, R10, 0x3, RZ ;  /* 0x000000030a0a7819 */ /* 0x000fe400000012ff */
[----:B------:R-:W-:Y:S02]  /*fec0*/  LOP3.LUT R30, R179, 0x380, RZ, 0xc0, !PT ;  /* 0x00000380b31e7812 */ /* 0x000fe400078ec0ff */
[----:B------:R-:W-:-:S02]  /*fed0*/  IADD3 R189, P4, R106, 0x8040, RZ ;  /* 0x000080406abd7810 */ /* 0x000fc40007f9e0ff */
[----:B------:R-:W-:Y:S02]  /*fee0*/  IADD3.X R21, RZ, R107, RZ, P3, !PT ;  /* 0x0000006bff157210 */ /* 0x000fe40001ffe4ff */
[----:B------:R-:W-:Y:S01]  /*fef0*/  SHF.R.U64 R12, R12, 0x3, RZ ;  /* 0x000000030c0c7819 */ /* 0x000fe200000012ff */
[--C-:B------:R-:W-:Y:S01]  /*ff00*/  IMAD.X R71, RZ, RZ, R107.reuse, P4 ;  /* 0x000000ffff477224 */ /* 0x100fe200020e066b */
[----:B------:R-:W-:Y:S02]  /*ff10*/  LOP3.LUT R38, R181, 0x380, RZ, 0xc0, !PT ;  /* 0x00000380b5267812 */ /* 0x000fe400078ec0ff */
[C---:B------:R-:W-:Y:S02]  /*ff20*/  IADD3 R191, P3, R106.reuse, 0x8060, RZ ;  /* 0x000080606abf7810 */ /* 0x040fe40007f7e0ff */
[C---:B------:R-:W-:Y:S02]  /*ff30*/  IADD3 R193, P6, R106.reuse, 0xc000, RZ ;  /* 0x0000c0006ac17810 */ /* 0x040fe40007fde0ff */
[C---:B------:R-:W-:Y:S01]  /*ff40*/  IADD3 R6, P5, R106.reuse, 0xc020, RZ ;  /* 0x0000c0206a067810 */ /* 0x040fe20007fbe0ff */
[--C-:B------:R-:W-:Y:S01]  /*ff50*/  IMAD.X R79, RZ, RZ, R107.reuse, P3 ;  /* 0x000000ffff4f7224 */ /* 0x100fe200018e066b */
[C---:B------:R-:W-:Y:S01]  /*ff60*/  IADD3 R102, P2, R106.reuse, 0xc040, RZ ;  /* 0x0000c0406a667810 */ /* 0x040fe20007f5e0ff */
[--C-:B------:R-:W-:Y:S01]  /*ff70*/  IMAD.X R95, RZ, RZ, R107.reuse, P6 ;  /* 0x000000ffff5f7224 */ /* 0x100fe200030e066b */
[----:B------:R-:W-:Y:S01]  /*ff80*/  IADD3 R23, P1, R106, 0xc060, RZ ;  /* 0x0000c0606a177810 */ /* 0x000fe20007f3e0ff */
[----:B------:R-:W-:Y:S01]  /*ff90*/  IMAD.X R99, RZ, RZ, R107, P5 ;  /* 0x000000ffff637224 */ /* 0x000fe200028e066b */
[----:B------:R-:W-:-:S02]  /*ffa0*/  SHF.R.U64 R14, R14, 0x3, RZ ;  /* 0x000000030e0e7819 */ /* 0x000fc400000012ff */
[----:B------:R-:W-:Y:S02]  /*ffb0*/  LOP3.LUT R46, R183, 0x380, RZ, 0xc0, !PT ;  /* 0x00000380b72e7812 */ /* 0x000fe400078ec0ff */
[----:B------:R-:W-:Y:S01]  /*ffc0*/  LOP3.LUT R106, R9, R106, RZ, 0x3c, !PT ;  /* 0x0000006a096a7212 */ /* 0x000fe200078e3cff */
[----:B------:R-:W-:Y:S01]  /*ffd0*/  IMAD.X R9, RZ, RZ, R107, P1 ;  /* 0x000000ffff097224 */ /* 0x000fe200008e066b */
[----:B------:R-:W-:Y:S02]  /*ffe0*/  SHF.R.U64 R20, R20, 0x3, RZ ;  /* 0x0000000314147819 */ /* 0x000fe400000012ff */
[----:B------:R-:W-:Y:S02]  /*fff0*/  LOP3.LUT R54, R185, 0x380, RZ, 0xc0, !PT ;  /* 0x00000380b9367812 */ /* 0x000fe400078ec0ff */
[----:B------:R-:W-:Y:S02]  /*10000*/  LOP3.LUT R10, R10, R171, RZ, 0x3c, !PT ;  /* 0x000000ab0a0a7212 */ /* 0x000fe400078e3cff */
[----:B------:R-:W-:-:S02]  /*10010*/  SHF.R.U64 R30, R30, 0x3, RZ ;  /* 0x000000031e1e7819 */ /* 0x000fc400000012ff */
[----:B------:R-:W-:Y:S02]  /*10020*/  LOP3.LUT R62, R187, 0x380, RZ, 0xc0, !PT ;  /* 0x00000380bb3e7812 */ /* 0x000fe400078ec0ff */
[----:B------:R-:W-:Y:S02]  /*10030*/  LOP3.LUT R12, R12, R173, RZ, 0x3c, !PT ;  /* 0x000000ad0c0c7212 */ /* 0x000fe400078e3cff */
[----:B------:R-:W-:Y:S02]  /*10040*/  SHF.R.U64 R38, R38, 0x3, RZ ;  /* 0x0000000326267819 */ /* 0x000fe400000012ff */
[----:B------:R-:W-:Y:S02]  /*10050*/  LOP3.LUT R70, R189, 0x380, RZ, 0xc0, !PT ;  /* 0x00000380bd467812 */ /* 0x000fe400078ec0ff */
[----:B------:R-:W-:Y:S02]  /*10060*/  LOP3.LUT R14, R14, R175, RZ, 0x3c, !PT ;  /* 0x000000af0e0e7212 */ /* 0x000fe400078e3cff */
[----:B------:R-:W-:-:S02]  /*10070*/  SHF.R.U64 R46, R46, 0x3, RZ ;  /* 0x000000032e2e7819 */ /* 0x000fc400000012ff */
[----:B------:R-:W-:Y:S02]  /*10080*/  LOP3.LUT R78, R191, 0x380, RZ, 0xc0, !PT ;  /* 0x00000380bf4e7812 */ /* 0x000fe400078ec0ff */
[-C--:B------:R-:W-:Y:S02]  /*10090*/  IADD3.X R63, RZ, R107.reuse, RZ, P0, !PT ;  /* 0x0000006bff3f7210 */ /* 0x080fe400007fe4ff */
[----:B------:R-:W-:Y:S02]  /*100a0*/  IADD3.X R103, RZ, R107, RZ, P2, !PT ;  /* 0x0000006bff677210 */ /* 0x000fe400017fe4ff */
[----:B------:R-:W-:Y:S02]  /*100b0*/  LOP3.LUT R20, R20, R177, RZ, 0x3c, !PT ;  /* 0x000000b114147212 */ /* 0x000fe400078e3cff */
[----:B------:R-:W-:Y:S02]  /*100c0*/  SHF.R.U64 R54, R54, 0x3, RZ ;  /* 0x0000000336367819 */ /* 0x000fe400000012ff */
[----:B------:R-:W-:-:S02]  /*100d0*/  LOP3.LUT R94, R193, 0x380, RZ, 0xc0, !PT ;  /* 0x00000380c15e7812 */ /* 0x000fc400078ec0ff */
[----:B------:R-:W-:Y:S01]  /*100e0*/  MOV R106, R106 ;  /* 0x0000006a006a7202 */ /* 0x000fe20000000f00 */
[----:B------:R-:W-:Y:S01]  /*100f0*/  BAR.SYNC.DEFER_BLOCKING 0x1, 0x100 ;  /* 0x0044000000007b1d */ /* 0x000fe20000010000 */
[----:B------:R-:W-:Y:S02]  /*10100*/  LOP3.LUT R30, R30, R179, RZ, 0x3c, !PT ;  /* 0x000000b31e1e7212 */ /* 0x000fe400078e3cff */
[----:B------:R-:W-:Y:S02]  /*10110*/  SHF.R.U64 R62, R62, 0x3, RZ ;  /* 0x000000033e3e7819 */ /* 0x000fe400000012ff */
[----:B------:R-:W-:Y:S02]  /*10120*/  LOP3.LUT R98, R6, 0x380, RZ, 0xc0, !PT ;  /* 0x0000038006627812 */ /* 0x000fe400078ec0ff */
[----:B------:R-:W-:Y:S02]  /*10130*/  LOP3.LUT R107, R102, 0x380, RZ, 0xc0, !PT ;  /* 0x00000380666b7812 */ /* 0x000fe400078ec0ff */
[----:B------:R-:W-:-:S02]  /*10140*/  MOV R10, R10 ;  /* 0x0000000a000a7202 */ /* 0x000fc40000000f00 */
[----:B------:R-:W-:Y:S02]  /*10150*/  LOP3.LUT R38, R38, R181, RZ, 0x3c, !PT ;  /* 0x000000b526267212 */ /* 0x000fe400078e3cff */
[----:B------:R-:W-:Y:S02]  /*10160*/  SHF.R.U64 R70, R70, 0x3, RZ ;  /* 0x0000000346467819 */ /* 0x000fe400000012ff */
[----:B------:R-:W-:Y:S02]  /*10170*/  MOV R12, R12 ;  /* 0x0000000c000c7202 */ /* 0x000fe40000000f00 */
[----:B------:R-:W-:Y:S02]  /*10180*/  LOP3.LUT R46, R46, R183, RZ, 0x3c, !PT ;  /* 0x000000b72e2e7212 */ /* 0x000fe400078e3cff */
[----:B------:R-:W-:Y:S02]  /*10190*/  SHF.R.U64 R78, R78, 0x3, RZ ;  /* 0x000000034e4e7819 */ /* 0x000fe400000012ff */
[----:B------:R-:W-:-:S02]  /*101a0*/  LOP3.LUT R163, R23, 0x380, RZ, 0xc0, !PT ;  /* 0x0000038017a37812 */ /* 0x000fc400078ec0ff */
[----:B------:R-:W-:Y:S01]  /*101b0*/  MOV R14, R14 ;  /* 0x0000000e000e7202 */ /* 0x000fe20000000f00 */
[----:B------:R0:W-:Y:S01]  /*101c0*/  STSM.16.M88.4 [R106], R24 ;  /* 0x000000186a007844 */ /* 0x0001e20000000200 */
[----:B------:R-:W-:Y:S02]  /*101d0*/  LOP3.LUT R54, R54, R185, RZ, 0x3c, !PT ;  /* 0x000000b936367212 */ /* 0x000fe400078e3cff */
[----:B------:R-:W-:Y:S01]  /*101e0*/  SHF.R.U64 R94, R94, 0x3, RZ ;  /* 0x000000035e5e7819 */ /* 0x000fe200000012ff */
[----:B------:R1:W-:Y:S01]  /*101f0*/  STSM.16.M88.4 [R10], R32 ;  /* 0x000000200a007844 */ /* 0x0003e20000000200 */
[----:B------:R-:W-:Y:S02]  /*10200*/  MOV R20, R20 ;  /* 0x0000001400147202 */ /* 0x000fe40000000f00 */
[----:B------:R-:W-:Y:S01]  /*10210*/  F2FP.BF16.F32.PACK_AB R59, R155, R59 ;  /* 0x0000003b9b3b723e */ /* 0x000fe200000010ff */
[----:B------:R2:W-:Y:S01]  /*10220*/  STSM.16.M88.4 [R12], R40 ;  /* 0x000000280c007844 */ /* 0x0005e20000000200 */
[----:B------:R-:W-:-:S02]  /*10230*/  F2FP.BF16.F32.PACK_AB R65, R154, R66 ;  /* 0x000000429a41723e */ /* 0x000fc400000010ff */
[----:B------:R-:W-:Y:S01]  /*10240*/  F2FP.BF16.F32.PACK_AB R72, R73, R72 ;  /* 0x000000484948723e */ /* 0x000fe200000010ff */
[----:B------:R2:W-:Y:S01]  /*10250*/  STSM.16.M88.4 [R14], R48 ;  /* 0x000000300e007844 */ /* 0x0005e20000000200 */
[----:B------:R-:W-:Y:S02]  /*10260*/  LOP3.LUT R62, R62, R187, RZ, 0x3c, !PT ;  /* 0x000000bb3e3e7212 */ /* 0x000fe400078e3cff */
[----:B------:R-:W-:Y:S01]  /*10270*/  SHF.R.U64 R29, R98, 0x3, RZ ;  /* 0x00000003621d7819 */ /* 0x000fe200000012ff */
[----:B------:R2:W-:Y:S01]  /*10280*/  STSM.16.M88.4 [R20], R56 ;  /* 0x0000003814007844 */ /* 0x0005e20000000200 */
[----:B------:R-:W-:Y:S02]  /*10290*/  SHF.R.U64 R107, R107, 0x3, RZ ;  /* 0x000000036b6b7819 */ /* 0x000fe400000012ff */
[----:B------:R-:W-:Y:S02]  /*102a0*/  MOV R30, R30 ;  /* 0x0000001e001e7202 */ /* 0x000fe40000000f00 */
[----:B------:R-:W-:-:S02]  /*102b0*/  F2FP.BF16.F32.PACK_AB R66, R69, R68 ;  /* 0x000000444542723e */ /* 0x000fc400000010ff */
[----:B------:R-:W-:Y:S02]  /*102c0*/  F2FP.BF16.F32.PACK_AB R67, R153, R67 ;  /* 0x000000439943723e */ /* 0x000fe400000010ff */
[----:B------:R-:W-:Y:S02]  /*102d0*/  F2FP.BF16.F32.PACK_AB R73, R152, R74 ;  /* 0x0000004a9849723e */ /* 0x000fe400000010ff */
[----:B------:R-:W-:Y:S01]  /*102e0*/  F2FP.BF16.F32.PACK_AB R80, R81, R80 ;  /* 0x000000505150723e */ /* 0x000fe200000010ff */
[----:B------:R2:W-:Y:S01]  /*102f0*/  STSM.16.M88.4 [R30], R64 ;  /* 0x000000401e007844 */ /* 0x0005e20000000200 */
[----:B------:R-:W-:Y:S02]  /*10300*/  R2UR UR6, R218 ;  /* 0x00000000da0672ca */ /* 0x000fe400000e0000 */
[----:B------:R-:W-:Y:S02]  /*10310*/  R2UR UR4, R216 ;  /* 0x00000000d80472ca */ /* 0x000fe400000e0000 */
[----:B------:R-:W-:-:S02]  /*10320*/  LOP3.LUT R70, R70, R189, RZ, 0x3c, !PT ;  /* 0x000000bd46467212 */ /* 0x000fc400078e3cff */
[----:B------:R-:W-:Y:S02]  /*10330*/  MOV R38, R38 ;  /* 0x0000002600267202 */ /* 0x000fe40000000f00 */
[----:B------:R-:W-:Y:S02]  /*10340*/  F2FP.BF16.F32.PACK_AB R74, R77, R76 ;  /* 0x0000004c4d4a723e */ /* 0x000fe400000010ff */
[----:B------:R-:W-:Y:S02]  /*10350*/  F2FP.BF16.F32.PACK_AB R75, R17, R75 ;  /* 0x0000004b114b723e */ /* 0x000fe400000010ff */
[----:B------:R-:W-:Y:S02]  /*10360*/  F2FP.BF16.F32.PACK_AB R81, R3, R82 ;  /* 0x000000520351723e */ /* 0x000fe400000010ff */
[----:B------:R-:W-:Y:S01]  /*10370*/  LOP3.LUT R78, R78, R191, RZ, 0x3c, !PT ;  /* 0x000000bf4e4e7212 */ /* 0x000fe200078e3cff */
[----:B------:R2:W-:Y:S01]  /*10380*/  STSM.16.M88.4 [R38], R72 ;  /* 0x0000004826007844 */ /* 0x0005e20000000200 */
[----:B------:R-:W-:Y:S01]  /*10390*/  SHF.R.U64 R28, R163, 0x3, RZ ;  /* 0x00000003a31c7819 */ /* 0x000fe200000012ff */
[----:B------:R-:W-:Y:S01]  /*103a0*/  USHF.L.U64.HI UR11, UR4, 0x2, UR6 ;  /* 0x00000002040b7899 */ /* 0x000fe20008010206 */
[----:B------:R-:W-:Y:S01]  /*103b0*/  MOV R46, R46 ;  /* 0x0000002e002e7202 */ /* 0x000fe20000000f00 */
[----:B------:R-:W-:Y:S01]  /*103c0*/  USHF.L.U32 UR10, UR4, 0x2, URZ ;  /* 0x00000002040a7899 */ /* 0x000fe2000800063f */
[----:B------:R-:W-:Y:S01]  /*103d0*/  F2FP.BF16.F32.PACK_AB R82, R85, R84 ;  /* 0x000000545552723e */ /* 0x000fe200000010ff */
[----:B------:R-:W-:Y:S01]  /*103e0*/  ULDC.64 UR6, c[0x0][0xbd8] ;  /* 0x0002f60000067ab9 */ /* 0x000fe20000000a00 */
[----:B------:R-:W-:Y:S01]  /*103f0*/  F2FP.BF16.F32.PACK_AB R83, R83, R86 ;  /* 0x000000565353723e */ /* 0x000fe200000010ff */
[----:B------:R-:W-:Y:S01]  /*10400*/  UISETP.NE.U32.AND UP1, UPT, UR6, URZ, UPT ;  /* 0x0000003f0600728c */ /* 0x000fe2000bf25070 */
[----:B------:R-:W-:Y:S01]  /*10410*/  LOP3.LUT R94, R94, R193, RZ, 0x3c, !PT ;  /* 0x000000c15e5e7212 */ /* 0x000fe200078e3cff */
[----:B------:R-:W-:Y:S01]  /*10420*/  UIADD3 UR4, UP2, UR10, UR6, URZ ;  /* 0x000000060a047290 */ /* 0x000fe2000ff5e03f */
[----:B------:R-:W-:Y:S01]  /*10430*/  MOV R54, R54 ;  /* 0x0000003600367202 */ /* 0x000fe20000000f00 */
[----:B------:R2:W-:Y:S01]  /*10440*/  STSM.16.M88.4 [R46], R80 ;  /* 0x000000502e007844 */ /* 0x0005e20000000200 */
[----:B------:R-:W-:Y:S01]  /*10450*/  F2FP.BF16.F32.PACK_AB R84, R89, R88 ;  /* 0x000000585954723e */ /* 0x000fe200000010ff */
[----:B------:R-:W-:Y:S01]  /*10460*/  UISETP.NE.AND.EX UP1, UPT, UR7, URZ, UPT, UP1 ;  /* 0x0000003f0700728c */ /* 0x000fe2000bf25310 */
[----:B------:R-:W-:Y:S01]  /*10470*/  F2FP.BF16.F32.PACK_AB R85, R91, R90 ;  /* 0x0000005a5b55723e */ /* 0x000fe200000010ff */
[----:B------:R-:W-:Y:S01]  /*10480*/  @UP0 UIADD3 UR6, UP3, UR10, UR8, URZ ;  /* 0x000000080a060290 */ /* 0x000fe2000ff7e03f */
[----:B------:R-:W-:Y:S01]  /*10490*/  F2FP.BF16.F32.PACK_AB R86, R93, R92 ;  /* 0x0000005c5d56723e */ /* 0x000fe200000010ff */
[----:B------:R-:W-:Y:S01]  /*104a0*/  UIADD3.X UR8, UR11, UR7, URZ, UP2, !UPT ;  /* 0x000000070b087290 */ /* 0x000fe200097fe43f */
[----:B------:R-:W-:Y:S01]  /*104b0*/  F2FP.BF16.F32.PACK_AB R87, R164, R87 ;  /* 0x00000057a457723e */ /* 0x000fe200000010ff */
[----:B------:R-:W-:Y:S01]  /*104c0*/  @UP0 UIADD3.X UR7, UR11, UR9, URZ, UP3, !UPT ;  /* 0x000000090b070290 */ /* 0x000fe20009ffe43f */
[----:B------:R-:W-:-:S02]  /*104d0*/  F2FP.BF16.F32.PACK_AB R165, R166, R165 ;  /* 0x000000a5a6a5723e */ /* 0x000fc400000010ff */
[----:B------:R-:W-:Y:S01]  /*104e0*/  LOP3.LUT R98, R29, R6, RZ, 0x3c, !PT ;  /* 0x000000061d627212 */ /* 0x000fe200078e3cff */
[----:B------:R2:W-:Y:S01]  /*104f0*/  STSM.16.M88.4 [R54], R84 ;  /* 0x0000005436007844 */ /* 0x0005e20000000200 */
[----:B------:R-:W-:Y:S02]  /*10500*/  LOP3.LUT R102, R107, R102, RZ, 0x3c, !PT ;  /* 0x000000666b667212 */ /* 0x000fe400078e3cff */
[----:B------:R-:W-:Y:S02]  /*10510*/  MOV R62, R62 ;  /* 0x0000003e003e7202 */ /* 0x000fe40000000f00 */
[----:B------:R-:W-:Y:S02]  /*10520*/  F2FP.BF16.F32.PACK_AB R164, R97, R96 ;  /* 0x0000006061a4723e */ /* 0x000fe400000010ff */
[----:B------:R-:W-:Y:S02]  /*10530*/  F2FP.BF16.F32.PACK_AB R166, R101, R100 ;  /* 0x0000006465a6723e */ /* 0x000fe400000010ff */
[----:B------:R-:W-:-:S02]  /*10540*/  F2FP.BF16.F32.PACK_AB R167, R168, R167 ;  /* 0x000000a7a8a7723e */ /* 0x000fc400000010ff */
[----:B------:R-:W-:Y:S02]  /*10550*/  F2FP.BF16.F32.PACK_AB R104, R105, R104 ;  /* 0x000000686968723e */ /* 0x000fe400000010ff */
[----:B------:R-:W-:Y:S01]  /*10560*/  F2FP.BF16.F32.PACK_AB R112, R113, R112 ;  /* 0x000000707170723e */ /* 0x000fe200000010ff */
[----:B------:R2:W-:Y:S01]  /*10570*/  STSM.16.M88.4 [R62], R164 ;  /* 0x000000a43e007844 */ /* 0x0005e20000000200 */
[----:B------:R-:W-:Y:S02]  /*10580*/  MOV R70, R70 ;  /* 0x0000004600467202 */ /* 0x000fe40000000f00 */
[----:B------:R-:W-:Y:S02]  /*10590*/  F2FP.BF16.F32.PACK_AB R105, R170, R169 ;  /* 0x000000a9aa69723e */ /* 0x000fe400000010ff */
[----:B0-----:R-:W-:Y:S02]  /*105a0*/  F2FP.BF16.F32.PACK_AB R106, R109, R108 ;  /* 0x0000006c6d6a723e */ /* 0x001fe400000010ff */
[----:B------:R-:W-:-:S02]  /*105b0*/  F2FP.BF16.F32.PACK_AB R107, R111, R110 ;  /* 0x0000006e6f6b723e */ /* 0x000fc400000010ff */
[----:B------:R-:W-:Y:S02]  /*105c0*/  F2FP.BF16.F32.PACK_AB R113, R115, R114 ;  /* 0x000000727371723e */ /* 0x000fe400000010ff */
[----:B------:R-:W-:Y:S01]  /*105d0*/  F2FP.BF16.F32.PACK_AB R120, R121, R120 ;  /* 0x000000787978723e */ /* 0x000fe200000010ff */
[----:B------:R2:W-:Y:S01]  /*105e0*/  STSM.16.M88.4 [R70], R104 ;  /* 0x0000006846007844 */ /* 0x0005e20000000200 */
[----:B------:R-:W-:Y:S02]  /*105f0*/  LOP3.LUT R8, R28, R23, RZ, 0x3c, !PT ;  /* 0x000000171c087212 */ /* 0x000fe400078e3cff */
        /* <DEDUP_REMOVED lines=22> */
[----:B------:R-:W-:Y:S01]  /*10760*/  MOV R6, R8 ;  /* 0x0000000800067202 */ /* 0x000fe20000000f00 */
[----:B------:R2:W-:Y:S01]  /*10770*/  STSM.16.M88.4 [R102], R136 ;  /* 0x0000008866007844 */ /* 0x0005e20000000200 */
[----:B------:R-:W-:Y:S02]  /*10780*/  F2FP.BF16.F32.PACK_AB R146, R149, R148 ;  /* 0x000000949592723e */ /* 0x000fe400000010ff */
[----:B------:R-:W-:-:S02]  /*10790*/  PLOP3.LUT P1, PT, PT, PT, UP1, 0x80, 0x0 ;  /* 0x000000000000781c */ /* 0x000fc40003f2f018 */
[----:B------:R-:W-:Y:S01]  /*107a0*/  PLOP3.LUT P2, PT, PT, PT, UP0, 0x80, 0x0 ;  /* 0x000000000000781c */ /* 0x000fe20003f4f008 */
[----:B-1----:R-:W-:Y:S01]  /*107b0*/  IMAD.U32 R10, RZ, RZ, UR6 ;  /* 0x00000006ff0a7e24 */ /* 0x002fe2000f8e00ff */
[----:B------:R-:W-:Y:S01]  /*107c0*/  F2FP.BF16.F32.PACK_AB R147, R151, R150 ;  /* 0x000000969793723e */ /* 0x000fe200000010ff */
[----:B------:R-:W-:Y:S01]  /*107d0*/  IMAD.U32 R8, RZ, RZ, UR4 ;  /* 0x00000004ff087e24 */ /* 0x000fe2000f8e00ff */
[----:B------:R-:W-:Y:S01]  /*107e0*/  MOV R11, UR7 ;  /* 0x00000007000b7c02 */ /* 0x000fe20008000f00 */
[----:B------:R-:W-:Y:S02]  /*107f0*/  IMAD.U32 R9, RZ, RZ, UR8 ;  /* 0x00000008ff097e24 */ /* 0x000fe4000f8e00ff */
[----:B------:R2:W-:Y:S01]  /*10800*/  STSM.16.M88.4 [R6], R144 ;  /* 0x0000009006007844 */ /* 0x0005e20000000200 */
[----:B------:R-:W-:Y:S06]  /*10810*/  BAR.SYNC.DEFER_BLOCKING 0x1, 0x100 ;  /* 0x0044000000007b1d */ /* 0x000fec0000010000 */
[----:B------:R-:W3:Y:S04]  /*10820*/  @P1 LDG.E R3, desc[UR12][R8.64] ;  /* 0x0000000c08031981 */ /* 0x000ee8000c1e1900 */
[----:B------:R-:W4:Y:S01]  /*10830*/  @P2 LDG.E R10, desc[UR12][R10.64] ;  /* 0x0000000c0a0a2981 */ /* 0x000f22000c1e1900 */
[----:B------:R-:W-:Y:S01]  /*10840*/  IMAD R13, R212, 0x40, R18 ;  /* 0x00000040d40d7824 */ /* 0x000fe200078e0212 */
[----:B------:R-:W-:Y:S01]  /*10850*/  UMOV UR4, URZ ;  /* 0x0000003f00047c82 */ /* 0x000fe20008000000 */
[----:B------:R-:W-:-:S02]  /*10860*/  ULDC UR10, c[0x0][0xa88] ;  /* 0x0002a200000a7ab9 */ /* 0x000fc40000000800 */
[----:B------:R-:W-:-:S03]  /*10870*/  IMAD.WIDE R4, R13, 0x2, R4 ;  /* 0x000000020d047825 */ /* 0x000fc600078e0204 */
[----:B------:R-:W-:Y:S02]  /*10880*/  IADD3 R25, P0, R4, 0x1000, RZ ;  /* 0x0000100004197810 */ /* 0x000fe40007f1e0ff */
[----:B---3--:R-:W-:Y:S02]  /*10890*/  @P1 R2UR UR4, R3 ;  /* 0x00000000030412ca */ /* 0x008fe400000e0000 */
[----:B----4-:R-:W-:Y:S01]  /*108a0*/  @P2 R2UR UR10, R10 ;  /* 0x000000000a0a22ca */ /* 0x010fe200000e0000 */
[----:B--2---:R-:W-:-:S14]  /*108b0*/  @P2 BRA `(.L_x_2126) ;  /* 0x00000000001c2947 */ /* 0x004fdc0003800000 */
[----:B------:R-:W-:Y:S05]  /*108c0*/  @!P1 BRA `(.L_x_2126) ;  /* 0x0000000000189947 */ /* 0x000fea0003800000 */
[----:B------:R-:W-:Y:S02]  /*108d0*/  ULDC.64 UR6, c[0x0][0x208] ;  /* 0x0000820000067ab9 */ /* 0x000fe40000000a00 */
[----:B------:R-:W2:Y:S04]  /*108e0*/  LDG.E R6, desc[UR6][R8.64] ;  /* 0x0000000608067981 */ /* 0x000ea8000c1e1900 */
[----:B------:R-:W3:Y:S01]  /*108f0*/  LDG.E R3, desc[UR6][R8.64+0x4] ;  /* 0x0000040608037981 */ /* 0x000ee2000c1e1900 */
[----:B--2---:R-:W-:Y:S02]  /*10900*/  R2UR UR6, R6 ;  /* 0x00000000060672ca */ /* 0x004fe400000e0000 */
[----:B---3--:R-:W-:-:S13]  /*10910*/  R2UR UR10, R3 ;  /* 0x00000000030a72ca */ /* 0x008fda00000e0000 */
[----:B------:R-:W-:-:S12]  /*10920*/  UIADD3 UR10, -UR6, UR10, URZ ;  /* 0x0000000a060a7290 */ /* 0x000fd8000fffe13f */
.L_x_2126:
[----:B------:R-:W-:Y:S01]  /*10930*/  R2UR UR18, R217 ;  /* 0x00000000d91272ca */ /* 0x000fe200000e0000 */
[----:B------:R-:W-:Y:S01]  /*10940*/  ULDC.64 UR12, c[0x0][0xb70] ;  /* 0x0002dc00000c7ab9 */ /* 0x000fe20000000a00 */
[----:B------:R-:W-:Y:S01]  /*10950*/  R2UR UR16, R218 ;  /* 0x00000000da1072ca */ /* 0x000fe200000e0000 */
[----:B------:R-:W-:Y:S01]  /*10960*/  USHF.R.S32.HI UR9, URZ, 0x1f, UR4 ;  /* 0x0000001f3f097899 */ /* 0x000fe20008011404 */
[----:B------:R-:W-:Y:S01]  /*10970*/  R2UR UR15, R216 ;  /* 0x00000000d80f72ca */ /* 0x000fe200000e0000 */
[----:B------:R-:W-:Y:S01]  /*10980*/  UMOV UR8, UR4 ;  /* 0x0000000400087c82 */ /* 0x000fe20008000000 */
[----:B------:R-:W-:Y:S01]  /*10990*/  R2UR UR17, R219 ;  /* 0x00000000db1172ca */ /* 0x000fe200000e0000 */
[----:B------:R-:W-:Y:S01]  /*109a0*/  ULDC.64 UR20, c[0x0][0x208] ;  /* 0x0000820000147ab9 */ /* 0x000fe20000000a00 */
[----:B------:R-:W-:Y:S02]  /*109b0*/  IADD3 R9, P2, R4, 0x3000, RZ ;  /* 0x0000300004097810 */ /* 0x000fe40007f5e0ff */
[----:B------:R-:W-:-:S02]  /*109c0*/  LOP3.LUT R24, R25, 0x380, RZ, 0xc0, !PT ;  /* 0x0000038019187812 */ /* 0x000fc400078ec0ff */
[----:B------:R-:W-:Y:S01]  /*109d0*/  IADD3 R13, P1, R4, 0x2000, RZ ;  /* 0x00002000040d7810 */ /* 0x000fe20007f3e0ff */
[----:B------:R-:W-:Y:S01]  /*109e0*/  USHF.R.S32.HI UR14, URZ, 0x1f, UR18 ;  /* 0x0000001f3f0e7899 */ /* 0x000fe20008011412 */
[----:B------:R-:W-:Y:S01]  /*109f0*/  LOP3.LUT R8, R9, 0x380, RZ, 0xc0, !PT ;  /* 0x0000038009087812 */ /* 0x000fe200078ec0ff */
[----:B------:R-:W-:Y:S01]  /*10a00*/  USEL UR16, UR16, URZ, !UP1 ;  /* 0x0000003f10107287 */ /* 0x000fe2000c800000 */
[----:B------:R-:W-:Y:S01]  /*10a10*/  SHF.R.U64 R24, R24, 0x3, RZ ;  /* 0x0000000318187819 */ /* 0x000fe200000012ff */
[----:B------:R-:W-:Y:S01]  /*10a20*/  UIMAD UR11, UR14, UR12, URZ ;  /* 0x0000000c0e0b72a4 */ /* 0x000fe2000f8e023f */
[----:B------:R-:W-:Y:S01]  /*10a30*/  LOP3.LUT R12, R13, 0x380, RZ, 0xc0, !PT ;  /* 0x000003800d0c7812 */ /* 0x000fe200078ec0ff */
[----:B------:R-:W-:Y:S01]  /*10a40*/  UIMAD.WIDE.U32 UR6, UR18, UR12, UR8 ;  /* 0x0000000c120672a5 */ /* 0x000fe2000f8e0008 */
[----:B------:R-:W-:Y:S01]  /*10a50*/  IMAD.U32 R10, RZ, RZ, UR17 ;  /* 0x00000011ff0a7e24 */ /* 0x000fe2000f8e00ff */
[----:B------:R-:W-:Y:S01]  /*10a60*/  UIMAD UR11, UR18, UR13, UR11 ;  /* 0x0000000d120b72a4 */ /* 0x000fe2000f8e020b */
[----:B------:R-:W-:Y:S01]  /*10a70*/  SHF.R.U64 R8, R8, 0x3, RZ ;  /* 0x0000000308087819 */ /* 0x000fe200000012ff */
[----:B------:R-:W-:Y:S01]  /*10a80*/  USEL UR15, UR15, URZ, !UP1 ;  /* 0x0000003f0f0f7287 */ /* 0x000fe2000c800000 */
[----:B------:R-:W-:Y:S01]  /*10a90*/  IMAD R10, R10, 0x80, R215 ;  /* 0x000000800a0a7824 */ /* 0x000fe200078e02d7 */
[----:B------:R-:W-:Y:S01]  /*10aa0*/  ULDC.64 UR12, c[0x0][0xb78] ;  /* 0x0002de00000c7ab9 */ /* 0x000fe20000000a00 */
[----:B------:R-:W-:Y:S01]  /*10ab0*/  UIADD3 UR7, UR7, UR11, URZ ;  /* 0x0000000b07077290 */ /* 0x000fe2000fffe03f */
[----:B------:R-:W-:Y:S01]  /*10ac0*/  LOP3.LUT R24, R24, R25, RZ, 0x3c, !PT ;  /* 0x0000001918187212 */ /* 0x000fe200078e3cff */
[----:B------:R-:W-:Y:S01]  /*10ad0*/  UIMAD UR8, UR16, UR12, URZ ;  /* 0x0000000c100872a4 */ /* 0x000fe2000f8e023f */
[----:B------:R-:W-:Y:S01]  /*10ae0*/  SHF.R.S32.HI R3, RZ, 0x1f, R10 ;  /* 0x0000001fff037819 */ /* 0x000fe2000001140a */
[----:B------:R-:W-:Y:S01]  /*10af0*/  UIMAD.WIDE.U32 UR6, UR15, UR12, UR6 ;  /* 0x0000000c0f0672a5 */ /* 0x000fe2000f8e0006 */
[----:B------:R-:W-:Y:S01]  /*10b00*/  SHF.R.U64 R12, R12, 0x3, RZ ;  /* 0x000000030c0c7819 */ /* 0x000fe200000012ff */
[----:B------:R-:W-:Y:S01]  /*10b10*/  UIMAD UR8, UR15, UR13, UR8 ;  /* 0x0000000d0f0872a4 */ /* 0x000fe2000f8e0208 */
[----:B------:R-:W-:-:S02]  /*10b20*/  IADD3.X R25, RZ, R5, RZ, P0, !PT ;  /* 0x00000005ff197210 */ /* 0x000fc400007fe4ff */
[----:B------:R-:W-:Y:S01]  /*10b30*/  IADD3 R73, P0, R4, 0x8000, RZ ;  /* 0x0000800004497810 */ /* 0x000fe20007f1e0ff */
[----:B------:R-:W-:Y:S01]  /*10b40*/  ULDC.64 UR12, c[0x0][0xaa0] ;  /* 0x0002a800000c7ab9 */ /* 0x000fe20000000a00 */
[----:B------:R-:W-:Y:S01]  /*10b50*/  IADD3 R6, P3, R10, UR6, RZ ;  /* 0x000000060a067c10 */ /* 0x000fe2000ff7e0ff */
[----:B------:R-:W-:Y:S01]  /*10b60*/  IMAD.U32 R14, RZ, RZ, UR8 ;  /* 0x00000008ff0e7e24 */ /* 0x000fe2000f8e00ff */
[----:B------:R-:W-:Y:S01]  /*10b70*/  LOP3.LUT R8, R8, R9, RZ, 0x3c, !PT ;  /* 0x0000000908087212 */ /* 0x000fe200078e3cff */
[--C-:B------:R-:W-:Y:S01]  /*10b80*/  IMAD.X R9, RZ, RZ, R5.reuse, P2 ;  /* 0x000000ffff097224 */ /* 0x100fe200010e0605 */
[----:B------:R-:W-:Y:S01]  /*10b90*/  LOP3.LUT R12, R12, R13, RZ, 0x3c, !PT ;  /* 0x0000000d0c0c7212 */ /* 0x000fe200078e3cff */
[----:B------:R-:W-:Y:S01]  /*10ba0*/  IMAD.X R13, RZ, RZ, R5, P1 ;  /* 0x000000ffff0d7224 */ /* 0x000fe200008e0605 */
[----:B------:R-:W-:Y:S01]  /*10bb0*/  IADD3.X R3, R3, UR7, R14, P3, !PT ;  /* 0x0000000703037c10 */ /* 0x000fe20009ffe40e */
[----:B------:R-:W-:Y:S01]  /*10bc0*/  ULDC.64 UR6, c[0x0][0xb40] ;  /* 0x0002d00000067ab9 */ /* 0x000fe20000000a00 */
[----:B------:R-:W-:-:S02]  /*10bd0*/  IADD3 R65, P6, R4, 0x4000, RZ ;  /* 0x0000400004417810 */ /* 0x000fc40007fde0ff */
        /* <DEDUP_REMOVED lines=9> */
[----:B------:R-:W-:Y:S02]  /*10c70*/  LOP3.LUT R64, R65, 0x380, RZ, 0xc0, !PT ;  /* 0x0000038041407812 */ /* 0x000fe400078ec0ff */
        /* <DEDUP_REMOVED lines=9> */
[----:B------:R-:W-:Y:S02]  /*10d10*/  SHF.R.U64 R28, R28, 0x3, RZ ;  /* 0x000000031c1c7819 */ /* 0x000fe400000012ff */
[----:B------:R-:W-:Y:S02]  /*10d20*/  SHF.R.U64 R48, R48, 0x3, RZ ;  /* 0x0000000330307819 */ /* 0x000fe400000012ff */
[----:B------:R-:W-:Y:S02]  /*10d30*/  SHF.R.U64 R60, R60, 0x3, RZ ;  /* 0x000000033c3c7819 */ /* 0x000fe400000012ff */
[----:B------:R-:W-:Y:S01]  /*10d40*/  LOP3.LUT R72, R72, R73, RZ, 0x3c, !PT ;  /* 0x0000004948487212 */ /* 0x000fe200078e3cff */
[--C-:B------:R-:W-:Y:S01]  /*10d50*/  IMAD.X R73, RZ, RZ, R5.reuse, P0 ;  /* 0x000000ffff497224 */ /* 0x100fe200000e0605 */
[----:B------:R-:W-:Y:S01]  /*10d60*/  LOP3.LUT R64, R64, R65, RZ, 0x3c, !PT ;  /* 0x0000004140407212 */ /* 0x000fe200078e3cff */
[--C-:B------:R-:W-:Y:S01]  /*10d70*/  IMAD.X R65, RZ, RZ, R5.reuse, P6 ;  /* 0x000000ffff417224 */ /* 0x100fe200030e0605 */
[----:B------:R-:W-:Y:S01]  /*10d80*/  LOP3.LUT R52, R52, R53, RZ, 0x3c, !PT ;  /* 0x0000003534347212 */ /* 0x000fe200078e3cff */
[----:B------:R-:W-:Y:S01]  /*10d90*/  IMAD.X R53, RZ, RZ, R5, P5 ;  /* 0x000000ffff357224 */ /* 0x000fe200028e0605 */
[----:B------:R-:W-:-:S02]  /*10da0*/  LOP3.LUT R36, R36, R37, RZ, 0x3c, !PT ;  /* 0x0000002524247212 */ /* 0x000fc400078e3cff */
[----:B------:R-:W-:Y:S01]  /*10db0*/  LOP3.LUT R28, R28, R29, RZ, 0x3c, !PT ;  /* 0x0000001d1c1c7212 */ /* 0x000fe200078e3cff */
[--C-:B------:R-:W-:Y:S01]  /*10dc0*/  IMAD.X R29, RZ, RZ, R5.reuse, P3 ;  /* 0x000000ffff1d7224 */ /* 0x100fe200018e0605 */
[----:B------:R-:W-:Y:S02]  /*10dd0*/  LOP3.LUT P0, RZ, R221, 0x3, RZ, 0xc0, !PT ;  /* 0x00000003ddff7812 */ /* 0x000fe4000780c0ff */
[----:B------:R-:W-:Y:S02]  /*10de0*/  LOP3.LUT R48, R48, R49, RZ, 0x3c, !PT ;  /* 0x0000003130307212 */ /* 0x000fe400078e3cff */
[----:B------:R-:W-:Y:S02]  /*10df0*/  IADD3.X R37, RZ, R5, RZ, P4, !PT ;  /* 0x00000005ff257210 */ /* 0x000fe400027fe4ff */
[----:B------:R-:W-:Y:S01]  /*10e00*/  LOP3.LUT R60, R60, R61, RZ, 0x3c, !PT ;  /* 0x0000003d3c3c7212 */ /* 0x000fe200078e3cff */
[----:B------:R-:W-:Y:S01]  /*10e10*/  IMAD.X R61, RZ, RZ, R5, P1 ;  /* 0x000000ffff3d7224 */ /* 0x000fe200008e0605 */
[----:B------:R-:W-:-:S02]  /*10e20*/  IADD3 R41, P6, R4, 0xb000, RZ ;  /* 0x0000b00004297810 */ /* 0x000fc40007fde0ff */
[C---:B------:R-:W-:Y:S02]  /*10e30*/  IADD3 R77, P5, R4.reuse, 0xc000, RZ ;  /* 0x0000c000044d7810 */ /* 0x040fe40007fbe0ff */
[C---:B------:R-:W-:Y:S02]  /*10e40*/  IADD3 R69, P4, R4.reuse, 0xd000, RZ ;  /* 0x0000d00004457810 */ /* 0x040fe40007f9e0ff */
[C---:B------:R-:W-:Y:S02]  /*10e50*/  IADD3 R57, P3, R4.reuse, 0xe000, RZ ;  /* 0x0000e00004397810 */ /* 0x040fe40007f7e0ff */
[----:B------:R-:W-:Y:S02]  /*10e60*/  IADD3.X R49, RZ, R5, RZ, P2, !PT ;  /* 0x00000005ff317210 */ /* 0x000fe400017fe4ff */
[----:B------:R-:W-:Y:S02]  /*10e70*/  IADD3 R6, P2, R4, 0xf000, RZ ;  /* 0x0000f00004067810 */ /* 0x000fe40007f5e0ff */
[----:B------:R-:W-:-:S02]  /*10e80*/  ISETP.GE.OR P1, PT, R10, UR10, P0 ;  /* 0x0000000a0a007c0c */ /* 0x000fc40008726670 */
[----:B------:R-:W-:Y:S02]  /*10e90*/  ISETP.GE.OR P0, PT, R3, UR10, P0 ;  /* 0x0000000a03007c0c */ /* 0x000fe40008706670 */
[----:B------:R-:W-:Y:S02]  /*10ea0*/  LOP3.LUT R40, R41, 0x380, RZ, 0xc0, !PT ;  /* 0x0000038029287812 */ /* 0x000fe400078ec0ff */
[----:B------:R-:W-:Y:S02]  /*10eb0*/  LOP3.LUT R76, R77, 0x380, RZ, 0xc0, !PT ;  /* 0x000003804d4c7812 */ /* 0x000fe400078ec0ff */
[----:B------:R-:W-:Y:S02]  /*10ec0*/  LOP3.LUT R68, R69, 0x380, RZ, 0xc0, !PT ;  /* 0x0000038045447812 */ /* 0x000fe400078ec0ff */
[----:B------:R-:W-:Y:S02]  /*10ed0*/  LOP3.LUT R56, R57, 0x380, RZ, 0xc0, !PT ;  /* 0x0000038039387812 */ /* 0x000fe400078ec0ff */
[----:B------:R-:W-:Y:S01]  /*10ee0*/  LOP3.LUT R11, R4, 0x380, RZ, 0xc0, !PT ;  /* 0x00000380040b7812 */ /* 0x000fe200078ec0ff */
[----:B------:R0:W-:Y:S01]  /*10ef0*/  @!P1 STG.E desc[UR20][R20.64], R2 ;  /* 0x0000000214009986 */ /* 0x0001e2000c101914 */
[----:B------:R-:W-:-:S02]  /*10f00*/  LOP3.LUT R3, R6, 0x380, RZ, 0xc0, !PT ;  /* 0x0000038006037812 */ /* 0x000fc400078ec0ff */
[----:B------:R-:W-:Y:S01]  /*10f10*/  SHF.R.U64 R40, R40, 0x3, RZ ;  /* 0x0000000328287819 */ /* 0x000fe200000012ff */
[----:B------:R1:W-:Y:S01]  /*10f20*/  @!P0 STG.E desc[UR20][R20.64+0x20], R0 ;  /* 0x0000200014008986 */ /* 0x0003e2000c101914 */
[----:B------:R-:W-:Y:S02]  /*10f30*/  SHF.R.U64 R76, R76, 0x3, RZ ;  /* 0x000000034c4c7819 */ /* 0x000fe400000012ff */
[----:B------:R-:W-:Y:S01]  /*10f40*/  SHF.R.U64 R68, R68, 0x3, RZ ;  /* 0x0000000344447819 */ /* 0x000fe200000012ff */
[----:B------:R-:W-:Y:S01]  /*10f50*/  UIMAD UR6, UR9, UR12, URZ ;  /* 0x0000000c090672a4 */ /* 0x000fe2000f8e023f */
[----:B------:R-:W-:Y:S01]  /*10f60*/  SHF.R.U64 R56, R56, 0x3, RZ ;  /* 0x0000000338387819 */ /* 0x000fe200000012ff */
[----:B------:R-:W5:Y:S01]  /*10f70*/  LD.E.128 R24, desc[UR20][R24.64] ;  /* 0x0000001418187980 */ /* 0x000f62000c101d00 */
[----:B------:R-:W-:Y:S02]  /*10f80*/  SHF.R.U64 R11, R11, 0x3, RZ ;  /* 0x000000030b0b7819 */ /* 0x000fe400000012ff */
[----:B------:R-:W-:Y:S01]  /*10f90*/  IADD3.X R45, RZ, R5, RZ, P2, !PT ;  /* 0x00000005ff2d7210 */ /* 0x000fe200017fe4ff */
[--C-:B0-----:R-:W-:Y:S01]  /*10fa0*/  IMAD.MOV.U32 R2, RZ, RZ, R18.reuse ;  /* 0x000000ffff027224 */ /* 0x101fe200078e0012 */
[----:B------:R-:W-:Y:S01]  /*10fb0*/  SHF.R.U64 R3, R3, 0x3, RZ ;  /* 0x0000000303037819 */ /* 0x000fe200000012ff */
[----:B------:R-:W5:Y:S01]  /*10fc0*/  LD.E.128 R12, desc[UR20][R12.64] ;  /* 0x000000140c0c7980 */ /* 0x000f62000c101d00 */
        /* <DEDUP_REMOVED lines=9> */
[----:B------:R-:W5:Y:S01]  /*11060*/  LD.E.128 R64, desc[UR20][R64.64] ;  /* 0x0000001440407980 */ /* 0x000f62000c101d00 */
[----:B------:R-:W-:Y:S01]  /*11070*/  LOP3.LUT R44, R3, R6, RZ, 0x3c, !PT ;  /* 0x00000006032c7212 */ /* 0x000fe200078e3cff */
[----:B------:R-:W-:Y:S01]  /*11080*/  ULDC.64 UR8, c[0x0][0xae0] ;  /* 0x0002b80000087ab9 */ /* 0x000fe20000000a00 */
[----:B------:R-:W-:Y:S01]  /*11090*/  SHF.R.S32.HI R3, RZ, 0x1f, R18 ;  /* 0x0000001fff037819 */ /* 0x000fe20000011412 */
[----:B------:R0:W5:Y:S01]  /*110a0*/  LD.E.128 R32, desc[UR20][R4.64] ;  /* 0x0000001404207980 */ /* 0x000162000c101d00 */
[----:B------:R-:W-:-:S03]  /*110b0*/  UIMAD UR6, UR4, UR13, UR6 ;  /* 0x0000000d040672a4 */ /* 0x000fc6000f8e0206 */
[----:B------:R-:W5:Y:S04]  /*110c0*/  LD.E.128 R8, desc[UR20][R8.64] ;  /* 0x0000001408087980 */ /* 0x000f68000c101d00 */
[----:B------:R-:W5:Y:S01]  /*110d0*/  LD.E.128 R52, desc[UR20][R52.64] ;  /* 0x0000001434347980 */ /* 0x000f62000c101d00 */
[----:B0-----:R-:W-:-:S03]  /*110e0*/  IMAD.U32 R5, RZ, RZ, UR12 ;  /* 0x0000000cff057e24 */ /* 0x001fc6000f8e00ff */
[----:B------:R-:W5:Y:S04]  /*110f0*/  LD.E.128 R36, desc[UR20][R36.64] ;  /* 0x0000001424247980 */ /* 0x000f68000c101d00 */
        /* <DEDUP_REMOVED lines=15> */
[----:B0-----:R-:W0:Y:S01]  /*111f0*/  FENCE.VIEW.ASYNC.S ;  /* 0x00000000000073c6 */ /* 0x001e220000000000 */
[----:B------:R-:W-:Y:S01]  /*11200*/  UIMAD UR4, UR14, UR8, URZ ;  /* 0x000000080e0472a4 */ /* 0x000fe2000f8e023f */
[----:B------:R-:W-:Y:S01]  /*11210*/  VIADD R3, R3, UR6 ;  /* 0x0000000603037c36 */ /* 0x000fe20008000000 */
[----:B------:R-:W-:Y:S01]  /*11220*/  UIMAD UR10, UR17, -0x80, UR10 ;  /* 0xffffff80110a78a4 */ /* 0x000fe2000f8e020a */
[----:B------:R-:W-:Y:S01]  /*11230*/  IMAD.U32 R5, RZ, RZ, UR8 ;  /* 0x00000008ff057e24 */ /* 0x000fe2000f8e00ff */
[----:B------:R-:W-:Y:S01]  /*11240*/  UIMAD UR4, UR18, UR9, UR4 ;  /* 0x00000009120472a4 */ /* 0x000fe2000f8e0204 */
[----:B------:R-:W-:-:S02]  /*11250*/  ULDC.64 UR6, c[0x0][0xae8] ;  /* 0x0002ba0000067ab9 */ /* 0x000fc40000000a00 */
[----:B------:R-:W-:Y:S01]  /*11260*/  IMAD.WIDE.U32 R2, R5, UR18, R2 ;  /* 0x0000001205027c25 */ /* 0x000fe2000f8e0002 */
[----:B------:R-:W-:-:S03]  /*11270*/  ISETP.GE.AND P3, PT, R212, UR10, PT ;  /* 0x0000000ad4007c0c */ /* 0x000fc6000bf66270 */
[----:B------:R-:W-:Y:S01]  /*11280*/  VIADD R3, R3, UR4 ;  /* 0x0000000403037c36 */ /* 0x000fe20008000000 */
[----:B------:R-:W-:Y:S01]  /*11290*/  UIMAD UR4, UR16, UR6, URZ ;  /* 0x00000006100472a4 */ /* 0x000fe2000f8e023f */
[----:B------:R-:W-:Y:S01]  /*112a0*/  VIADD R19, R19, 0x38820 ;  /* 0x0003882013137836 */ /* 0x000fe20000000000 */
[----:B-1----:R-:W-:Y:S01]  /*112b0*/  MOV R21, UR6 ;  /* 0x0000000600157c02 */ /* 0x002fe20008000f00 */
[C---:B------:R-:W-:Y:S01]  /*112c0*/  VIADD R5, R212.reuse, 0x60 ;  /* 0x00000060d4057836 */ /* 0x040fe20000000000 */
[----:B------:R-:W-:Y:S02]  /*112d0*/  UIMAD UR4, UR15, UR7, UR4 ;  /* 0x000000070f0472a4 */ /* 0x000fe4000f8e0204 */
[----:B------:R-:W-:Y:S01]  /*112e0*/  PRMT R19, RZ, 0x654, R19 ;  /* 0x00000654ff137816 */ /* 0x000fe20000000013 */
[----:B------:R-:W-:Y:S01]  /*112f0*/  IMAD.WIDE.U32 R20, R21, UR15, R2 ;  /* 0x0000000f15147c25 */ /* 0x000fe2000f8e0002 */
[----:B------:R-:W-:Y:S02]  /*11300*/  ISETP.GE.AND P2, PT, R5, UR10, PT ;  /* 0x0000000a05007c0c */ /* 0x000fe4000bf46270 */
[--C-:B------:R-:W-:Y:S01]  /*11310*/  SHF.R.S32.HI R213, RZ, 0x1f, R212.reuse ;  /* 0x0000001fffd57819 */ /* 0x100fe200000114d4 */
[C---:B------:R-:W-:Y:S01]  /*11320*/  VIADD R4, R212.reuse, 0x40 ;  /* 0x00000040d4047836 */ /* 0x040fe20000000000 */
[----:B------:R-:W-:Y:S01]  /*11330*/  IADD3 R0, R212, 0x20, RZ ;  /* 0x00000020d4007810 */ /* 0x000fe20007ffe0ff */
[----:B------:R-:W-:Y:S01]  /*11340*/  IMAD.U32 R5, RZ, RZ, UR17 ;  /* 0x00000011ff057e24 */ /* 0x000fe2000f8e00ff */
[----:B0-----:R0:W-:Y:S01]  /*11350*/  SYNCS.ARRIVE.TRANS64.RED.A1T0 RZ, [R19+URZ], RZ ;  /* 0x000000ff13ff79a7 */ /* 0x0011e2000810043f */
[----:B------:R-:W-:Y:S01]  /*11360*/  BSSY B1, `(.L_x_2127) ;  /* 0x000001d000017945 */ /* 0x000fe20003800000 */
[----:B------:R-:W-:Y:S01]  /*11370*/  ISETP.GE.AND P1, PT, R4, UR10, PT ;  /* 0x0000000a04007c0c */ /* 0x000fe2000bf26270 */
[----:B------:R-:W-:Y:S01]  /*11380*/  IMAD.WIDE R4, R5, 0x80, R212 ;  /* 0x0000008005047825 */ /* 0x000fe200078e02d4 */
[----:B------:R-:W-:-:S03]  /*11390*/  ISETP.GE.AND P0, PT, R0, UR10, PT ;  /* 0x0000000a00007c0c */ /* 0x000fc6000bf06270 */
[----:B0-----:R-:W-:Y:S01]  /*113a0*/  VIADD R19, R21, UR4 ;  /* 0x0000000415137c36 */ /* 0x001fe20008000000 */
[----:B------:R-:W-:Y:S09]  /*113b0*/  @P3 BRA `(.L_x_2128) ;  /* 0x00000000005c3947 */ /* 0x000ff20003800000 */
        /* <DEDUP_REMOVED lines=23> */
.L_x_2128:
[----:B------:R-:W-:Y:S05]  /*11530*/  BSYNC B1 ;  /* 0x0000000000017941 */ /* 0x000fea0003800000 */
.L_x_2127:
[----:B------:R-:W-:Y:S04]  /*11540*/  BSSY B1, `(.L_x_2129) ;  /* 0x000001b000017945 */ /* 0x000fe80003800000 */
[----:B------:R-:W-:Y:S05]  /*11550*/  @P0 BRA `(.L_x_2130) ;  /* 0x0000000000640947 */ /* 0x000fea0003800000 */
        /* <DEDUP_REMOVED lines=18> */
[----:B0----5:R-:W-:Y:S02]  /*11680*/  LEA R32, P0, R2, UR6, 0x1 ;  /* 0x0000000602207c11 */ /* 0x021fe4000f8008ff */
[----:B------:R-:W-:-:S04]  /*11690*/  IADD3 R3, R3, R17, RZ ;  /* 0x0000001103037210 */ /* 0x000fc80007ffe0ff */
[----:B------:R-:W-:-:S05]  /*116a0*/  LEA.HI.X R33, R2, UR7, R3, 0x1, P0 ;  /* 0x0000000702217c11 */ /* 0x000fca00080f0c03 */
[----:B------:R1:W-:Y:S04]  /*116b0*/  @!P3 STG.E.128 desc[UR8][R32.64], R24 ;  /* 0x000000182000b986 */ /* 0x0003e8000c101d08 */
[----:B------:R1:W-:Y:S04]  /*116c0*/  @!P4 STG.E.128 desc[UR8][R32.64+0x80], R52 ;  /* 0x000080342000c986 */ /* 0x0003e8000c101d08 */
[----:B------:R1:W-:Y:S04]  /*116d0*/  @!P5 STG.E.128 desc[UR8][R32.64+0x100], R60 ;  /* 0x0001003c2000d986 */ /* 0x0003e8000c101d08 */
[----:B------:R1:W-:Y:S02]  /*116e0*/  @!P6 STG.E.128 desc[UR8][R32.64+0x180], R68 ;  /* 0x000180442000e986 */ /* 0x0003e4000c101d08 */
.L_x_2130:
[----:B------:R-:W-:Y:S05]  /*116f0*/  BSYNC B1 ;  /* 0x0000000000017941 */ /* 0x000fea0003800000 */
.L_x_2129:
        /* <DEDUP_REMOVED lines=27> */
.L_x_2132:
[----:B------:R-:W-:Y:S05]  /*118b0*/  BSYNC B1 ;  /* 0x0000000000017941 */ /* 0x000fea0003800000 */
.L_x_2131:
[----:B------:R-:W-:Y:S05]  /*118c0*/  @P2 BRA `(.L_x_2133) ;  /* 0x0000000c00c42947 */ /* 0x000fea0003800000 */
[----:B--2--5:R-:W-:Y:S01]  /*118d0*/  IADD3 R13, P0, R4, 0x60, RZ ;  /* 0x00000060040d7810 */ /* 0x024fe20007f1e0ff */
[----:B------:R-:W-:Y:S01]  /*118e0*/  VIADD R0, R18, 0x40 ;  /* 0x0000004012007836 */ /* 0x000fe20000000000 */
[----:B------:R-:W-:Y:S01]  /*118f0*/  MOV R3, R19 ;  /* 0x0000001300037202 */ /* 0x000fe20000000f00 */
[----:B------:R-:W-:Y:S01]  /*11900*/  ULDC.64 UR6, c[0x0][0xad8] ;  /* 0x0002b60000067ab9 */ /* 0x000fe20000000a00 */
[----:B------:R-:W-:Y:S01]  /*11910*/  IMAD.MOV.U32 R2, RZ, RZ, R20 ;  /* 0x000000ffff027224 */ /* 0x000fe200078e0014 */
[----:B------:R-:W-:Y:S01]  /*11920*/  ULDC UR4, c[0x0][0xa8c] ;  /* 0x0002a30000047ab9 */ /* 0x000fe20000000800 */
[----:B------:R-:W-:Y:S01]  /*11930*/  IMAD.X R4, RZ, RZ, R5, P0 ;  /* 0x000000ffff047224 */ /* 0x000fe200000e0605 */
[----:B------:R-:W-:Y:S01]  /*11940*/  ISETP.GE.AND P2, PT, R0, UR4, PT ;  /* 0x0000000400007c0c */ /* 0x000fe2000bf46270 */
[C---:B------:R-:W-:Y:S01]  /*11950*/  VIADD R0, R18.reuse, 0x80 ;  /* 0x0000008012007836 */ /* 0x040fe20000000000 */
[----:B------:R-:W-:Y:S01]  /*11960*/  ISETP.GE.AND P1, PT, R18, UR4, PT ;  /* 0x0000000412007c0c */ /* 0x000fe2000bf26270 */
[----:B------:R-:W-:Y:S01]  /*11970*/  IMAD R4, R4, UR6, RZ ;  /* 0x0000000604047c24 */ /* 0x000fe2000f8e02ff */
[----:B------:R-:W-:Y:S01]  /*11980*/  ULDC.64 UR8, c[0x0][0x208] ;  /* 0x0000820000087ab9 */ /* 0x000fe20000000a00 */
[----:B------:R-:W-:Y:S01]  /*11990*/  IMAD.WIDE.U32 R2, R13, UR6, R2 ;  /* 0x000000060d027c25 */ /* 0x000fe2000f8e0002 */
[----:B------:R-:W-:-:S03]  /*119a0*/  ISETP.GE.AND P3, PT, R0, UR4, PT ;  /* 0x0000000400007c0c */ /* 0x000fc6000bf66270 */
        /* <DEDUP_REMOVED lines=14> */
.L_x_2125:
[----:B------:R-:W-:Y:S01]  /*11a90*/  R2UR UR8, R218 ;  /* 0x00000000da0872ca */ /* 0x000fe200000e0000 */
[----:B------:R-:W-:Y:S01]  /*11aa0*/  ULDC.64 UR6, c[0x0][0xbe0] ;  /* 0x0002f80000067ab9 */ /* 0x000fe20000000a00 */
[----:B------:R-:W-:Y:S01]  /*11ab0*/  R2UR UR4, R216 ;  /* 0x00000000d80472ca */ /* 0x000fe200000e0000 */
[----:B------:R-:W-:Y:S01]  /*11ac0*/  UISETP.NE.U32.AND UP0, UPT, UR6, URZ, UPT ;  /* 0x0000003f0600728c */ /* 0x000fe2000bf05070 */
[----:B------:R-:W-:-:S03]  /*11ad0*/  ULDC.64 UR12, c[0x0][0x208] ;  /* 0x00008200000c7ab9 */ /* 0x000fc60000000a00 */
[----:B------:R-:W-:-:S06]  /*11ae0*/  UISETP.NE.AND.EX UP1, UPT, UR7, URZ, UPT, UP0 ;  /* 0x0000003f0700728c */ /* 0x000fcc000bf25300 */
[----:B------:R-:W-:Y:S02]  /*11af0*/  PLOP3.LUT P2, PT, PT, PT, UP1, 0x80, 0x0 ;  /* 0x000000000000781c */ /* 0x000fe40003f4f018 */
[----:B------:R-:W-:Y:S02]  /*11b00*/  USHF.L.U64.HI UR10, UR4, 0x2, UR8 ;  /* 0x00000002040a7899 */ /* 0x000fe40008010208 */
[----:B------:R-:W-:Y:S01]  /*11b10*/  USHF.L.U32 UR4, UR4, 0x2, URZ ;  /* 0x0000000204047899 */ /* 0x000fe2000800063f */
[----:B------:R-:W-:-:S03]  /*11b20*/  ULDC.64 UR8, c[0x0][0xbd8] ;  /* 0x0002f60000087ab9 */ /* 0x000fc60000000a00 */
[----:B------:R-:W-:Y:S02]  /*11b30*/  @UP1 UIADD3 UR6, UP2, UR4, UR6, URZ ;  /* 0x0000000604061290 */ /* 0x000fe4000ff5e03f */
[----:B------:R-:W-:Y:S02]  /*11b40*/  UISETP.NE.U32.AND UP0, UPT, UR8, URZ, UPT ;  /* 0x0000003f0800728c */ /* 0x000fe4000bf05070 */
[----:B------:R-:W-:Y:S02]  /*11b50*/  @UP1 UIADD3.X UR7, UR10, UR7, URZ, UP2, !UPT ;  /* 0x000000070a071290 */ /* 0x000fe400097fe43f */
[----:B------:R-:W-:Y:S01]  /*11b60*/  MOV R4, UR6 ;  /* 0x0000000600047c02 */ /* 0x000fe20008000f00 */
[----:B------:R-:W-:Y:S02]  /*11b70*/  UISETP.NE.AND.EX UP0, UPT, UR9, URZ, UPT, UP0 ;  /* 0x0000003f0900728c */ /* 0x000fe4000bf05300 */
[----:B------:R-:W-:Y:S01]  /*11b80*/  UIADD3 UR4, UP1, UR4, UR8, URZ ;  /* 0x0000000804047290 */ /* 0x000fe2000ff3e03f */
[----:B------:R-:W-:-:S03]  /*11b90*/  IMAD.U32 R5, RZ, RZ, UR7 ;  /* 0x00000007ff057e24 */ /* 0x000fc6000f8e00ff */
[----:B------:R-:W-:Y:S01]  /*11ba0*/  PLOP3.LUT P1, PT, PT, PT, UP0, 0x80, 0x0 ;  /* 0x000000000000781c */ /* 0x000fe20003f2f008 */
[----:B------:R-:W-:Y:S01]  /*11bb0*/  UIADD3.X UR6, UR10, UR9, URZ, UP1, !UPT ;  /* 0x000000090a067290 */ /* 0x000fe20008ffe43f */
[----:B------:R-:W2:Y:S01]  /*11bc0*/  @P2 LDG.E R4, desc[UR12][R4.64] ;  /* 0x0000000c04042981 */ /* 0x000ea2000c1e1900 */
[----:B------:R-:W-:Y:S02]  /*11bd0*/  IMAD.MOV.U32 R9, RZ, RZ, RZ ;  /* 0x000000ffff097224 */ /* 0x000fe400078e00ff */
[----:B------:R-:W-:Y:S02]  /*11be0*/  IMAD.U32 R2, RZ, RZ, UR4 ;  /* 0x00000004ff027e24 */ /* 0x000fe4000f8e00ff */
[----:B------:R-:W-:Y:S01]  /*11bf0*/  IMAD.U32 R3, RZ, RZ, UR6 ;  /* 0x00000006ff037e24 */ /* 0x000fe2000f8e00ff */
[----:B------:R-:W-:Y:S01]  /*11c00*/  ULDC UR4, c[0x0][0xa88] ;  /* 0x0002a20000047ab9 */ /* 0x000fe20000000800 */
[----:B------:R-:W-:-:S04]  /*11c10*/  ISETP.GT.AND P0, PT, R225, 0x7f, PT ;  /* 0x0000007fe100780c */ /* 0x000fc80003f04270 */
[----:B------:R0:W5:Y:S01]  /*11c20*/  @P1 LDG.E R9, desc[UR12][R2.64] ;  /* 0x0000000c02091981 */ /* 0x000162000c1e1900 */
[----:B--2---:R-:W-:Y:S01]  /*11c30*/  @P2 R2UR UR4, R4 ;  /* 0x00000000040422ca */ /* 0x004fe200000e0000 */
[----:B0-----:R-:W-:-:S14]  /*11c40*/  @P2 BRA `(.L_x_2134) ;  /* 0x00000000001c2947 */ /* 0x001fdc0003800000 */
[----:B------:R-:W-:Y:S05]  /*11c50*/  @!P1 BRA `(.L_x_2134) ;  /* 0x0000000000189947 */ /* 0x000fea0003800000 */
[----:B------:R-:W-:Y:S02]  /*11c60*/  ULDC.64 UR6, c[0x0][0x208] ;  /* 0x0000820000067ab9 */ /* 0x000fe40000000a00 */
[----:B------:R-:W2:Y:S04]  /*11c70*/  LDG.E R4, desc[UR6][R2.64] ;  /* 0x0000000602047981 */ /* 0x000ea8000c1e1900 */
[----:B------:R-:W3:Y:S01]  /*11c80*/  LDG.E R0, desc[UR6][R2.64+0x4] ;  /* 0x0000040602007981 */ /* 0x000ee2000c1e1900 */
[----:B--2---:R-:W-:Y:S02]  /*11c90*/  R2UR UR6, R4 ;  /* 0x00000000040672ca */ /* 0x004fe400000e0000 */
[----:B---3--:R-:W-:-:S13]  /*11ca0*/  R2UR UR4, R0 ;  /* 0x00000000000472ca */ /* 0x008fda00000e0000 */
[----:B------:R-:W-:-:S12]  /*11cb0*/  UIADD3 UR4, -UR6, UR4, URZ ;  /* 0x0000000406047290 */ /* 0x000fd8000fffe13f */
.L_x_2134:
        /* <DEDUP_REMOVED lines=10> */
[----:B------:R-:W0:Y:S01]  /*11d60*/  S2R R2, SR_TID.X ;  /* 0x0000000000027919 */ /* 0x000e220000002100 */
[----:B------:R-:W-:-:S13]  /*11d70*/  R2UR UR6, R219 ;  /* 0x00000000db0672ca */ /* 0x000fda00000e0000 */
[----:B------:R-:W-:-:S05]  /*11d80*/  MOV R0, UR6 ;  /* 0x0000000600007c02 */ /* 0x000fca0008000f00 */
[----:B0-----:R-:W-:-:S04]  /*11d90*/  IMAD R0, R0, 0x80, R2 ;  /* 0x0000008000007824 */ /* 0x001fc800078e0202 */
[----:B------:R-:W-:-:S05]  /*11da0*/  VIADD R0, R0, 0xffffff80 ;  /* 0xffffff8000007836 */ /* 0x000fca0000000000 */
[----:B------:R-:W-:-:S13]  /*11db0*/  ISETP.GE.AND P0, PT, R0, UR4, PT ;  /* 0x0000000400007c0c */ /* 0x000fda000bf06270 */
[----:B------:R-:W-:Y:S05]  /*11dc0*/  @P0 BRA `(.L_x_2136) ;  /* 0x0000000000540947 */ /* 0x000fea0003800000 */
[----:B------:R-:W-:Y:S01]  /*11dd0*/  R2UR UR7, R217 ;  /* 0x00000000d90772ca */ /* 0x000fe200000e0000 */
[----:B------:R-:W-:Y:S01]  /*11de0*/  ULDC.64 UR12, c[0x0][0xb70] ;  /* 0x0002dc00000c7ab9 */ /* 0x000fe20000000a00 */
[C---:B------:R-:W-:Y:S01]  /*11df0*/  IADD3 R2, P0, R0.reuse, R9, RZ ;  /* 0x0000000900027210 */ /* 0x040fe20007f1e0ff */
        /* <DEDUP_REMOVED lines=18> */
.L_x_2136:
[----:B------:R-:W-:Y:S05]  /*11f20*/  BSYNC B1 ;  /* 0x0000000000017941 */ /* 0x000fea0003800000 */
.L_x_2135:
[----:B------:R-:W-:Y:S01]  /*11f30*/  R2UR UR11, R219 ;  /* 0x00000000db0b72ca */ /* 0x000fe200000e0000 */
[----:B------:R-:W-:Y:S01]  /*11f40*/  ULDC.64 UR6, c[0x0][0xaa0] ;  /* 0x0002a80000067ab9 */ /* 0x000fe20000000a00 */
[----:B------:R-:W-:Y:S01]  /*11f50*/  R2UR UR14, R217 ;  /* 0x00000000d90e72ca */ /* 0x000fe200000e0000 */
[----:B------:R-:W-:Y:S01]  /*11f60*/  IMAD R0, R6, UR6, RZ ;  /* 0x0000000606007c24 */ /* 0x000fe2000f8e02ff */
[----:B------:R-:W-:Y:S01]  /*11f70*/  ULDC.64 UR12, c[0x0][0xae0] ;  /* 0x0002b800000c7ab9 */ /* 0x000fe20000000a00 */
[C---:B0-----:R-:W-:Y:S01]  /*11f80*/  IMAD.WIDE.U32 R2, R9.reuse, UR6, R18 ;  /* 0x0000000609027c25 */ /* 0x041fe2000f8e0012 */
[----:B------:R-:W-:Y:S01]  /*11f90*/  UIMAD UR6, UR8, UR12, URZ ;  /* 0x0000000c080672a4 */ /* 0x000fe2000f8e023f */
[----:B------:R-:W-:Y:S01]  /*11fa0*/  MOV R8, R212 ;  /* 0x000000d400087202 */ /* 0x000fe20000000f00 */
[----:B------:R-:W-:Y:S01]  /*11fb0*/  BSSY B1, `(.L_x_2137) ;  /* 0x000002f000017945 */ /* 0x000fe20003800000 */
[----:B------:R-:W-:Y:S01]  /*11fc0*/  IMAD R9, R9, UR7, R0 ;  /* 0x0000000709097c24 */ /* 0x000fe2000f8e0200 */
[----:B------:R-:W-:Y:S01]  /*11fd0*/  IADD3 R0, R212, 0x20, RZ ;  /* 0x00000020d4007810 */ /* 0x000fe20007ffe0ff */
[----:B------:R-:W-:-:S02]  /*11fe0*/  IMAD.U32 R5, RZ, RZ, UR12 ;  /* 0x0000000cff057e24 */ /* 0x000fc4000f8e00ff */
[----:B------:R-:W-:Y:S01]  /*11ff0*/  UIMAD UR7, UR11, -0x80, UR4 ;  /* 0xffffff800b0778a4 */ /* 0x000fe2000f8e0204 */
[----:B------:R-:W-:Y:S01]  /*12000*/  IMAD.IADD R3, R3, 0x1, R9 ;  /* 0x0000000103037824 */ /* 0x000fe200078e0209 */
[----:B------:R-:W-:Y:S01]  /*12010*/  UIMAD UR6, UR14, UR13, UR6 ;  /* 0x0000000d0e0672a4 */ /* 0x000fe2000f8e0206 */
[C---:B------:R-:W-:Y:S01]  /*12020*/  VIADD R4, R212.reuse, 0x40 ;  /* 0x00000040d4047836 */ /* 0x040fe20000000000 */
[----:B------:R-:W-:Y:S01]  /*12030*/  SHF.R.S32.HI R9, RZ, 0x1f, R212 ;  /* 0x0000001fff097819 */ /* 0x000fe200000114d4 */
[----:B------:R-:W-:Y:S01]  /*12040*/  IMAD.WIDE.U32 R2, R5, UR14, R2 ;  /* 0x0000000e05027c25 */ /* 0x000fe2000f8e0002 */
[----:B------:R-:W-:Y:S01]  /*12050*/  ULDC.64 UR12, c[0x0][0xae8] ;  /* 0x0002ba00000c7ab9 */ /* 0x000fe20000000a00 */
[----:B------:R-:W-:Y:S01]  /*12060*/  ISETP.GE.AND P2, PT, R212, UR7, PT ;  /* 0x00000007d4007c0c */ /* 0x000fe2000bf46270 */
[----:B------:R-:W-:Y:S01]  /*12070*/  UIMAD UR4, UR10, UR12, URZ ;  /* 0x0000000c0a0472a4 */ /* 0x000fe2000f8e023f */
[----:B------:R-:W-:Y:S01]  /*12080*/  VIADD R3, R3, UR6 ;  /* 0x0000000603037c36 */ /* 0x000fe20008000000 */
[----:B------:R-:W-:Y:S01]  /*12090*/  ISETP.GE.AND P0, PT, R4, UR7, PT ;  /* 0x0000000704007c0c */ /* 0x000fe2000bf06270 */
[----:B------:R-:W-:Y:S01]  /*120a0*/  IMAD.U32 R5, RZ, RZ, UR12 ;  /* 0x0000000cff057e24 */ /* 0x000fe2000f8e00ff */
[----:B------:R-:W-:Y:S01]  /*120b0*/  UIMAD UR4, UR9, UR13, UR4 ;  /* 0x0000000d090472a4 */ /* 0x000fe2000f8e0204 */
[----:B------:R-:W-:Y:S01]  /*120c0*/  IMAD.U32 R11, RZ, RZ, UR11 ;  /* 0x0000000bff0b7e24 */ /* 0x000fe2000f8e00ff */
[----:B------:R-:W-:Y:S01]  /*120d0*/  ISETP.GE.AND P1, PT, R0, UR7, PT ;  /* 0x0000000700007c0c */ /* 0x000fe2000bf26270 */
[----:B------:R-:W-:-:S04]  /*120e0*/  IMAD.WIDE.U32 R4, R5, UR9, R2 ;  /* 0x0000000905047c25 */ /* 0x000fc8000f8e0002 */
[----:B------:R-:W-:Y:S02]  /*120f0*/  VIADD R13, R5, UR4 ;  /* 0x00000004050d7c36 */ /* 0x000fe40008000000 */
[----:B------:R-:W-:-:S04]  /*12100*/  IMAD.WIDE R8, R11, 0x80, R8 ;  /* 0x000000800b087825 */ /* 0x000fc800078e0208 */
[----:B------:R-:W-:Y:S01]  /*12110*/  VIADD R6, R212, 0x60 ;  /* 0x00000060d4067836 */ /* 0x000fe20000000000 */
[----:B------:R-:W-:Y:S06]  /*12120*/  @P2 BRA `(.L_x_2138) ;  /* 0x00000000005c2947 */ /* 0x000fec0003800000 */
[C---:B------:R-:W-:Y:S01]  /*12130*/  VIADD R2, R18.reuse, 0x80 ;  /* 0x0000008012027836 */ /* 0x040fe20000000000 */
[----:B------:R-:W-:Y:S01]  /*12140*/  ULDC UR4, c[0x0][0xa8c] ;  /* 0x0002a30000047ab9 */ /* 0x000fe20000000800 */
[----:B------:R-:W-:Y:S01]  /*12150*/  VIADD R0, R18, 0x40 ;  /* 0x0000004012007836 */ /* 0x000fe20000000000 */
[----:B------:R-:W-:Y:S01]  /*12160*/  ULDC.64 UR8, c[0x0][0xad8] ;  /* 0x0002b60000087ab9 */ /* 0x000fe20000000a00 */
[----:B------:R-:W-:Y:S01]  /*12170*/  IMAD.MOV.U32 R3, RZ, RZ, R13 ;  /* 0x000000ffff037224 */ /* 0x000fe200078e000d */
[----:B------:R-:W-:Y:S01]  /*12180*/  ISETP.GE.AND P5, PT, R2, UR4, PT ;  /* 0x0000000402007c0c */ /* 0x000fe2000bfa6270 */
[----:B------:R-:W-:Y:S01]  /*12190*/  IMAD R11, R9, UR8, RZ ;  /* 0x00000008090b7c24 */ /* 0x000fe2000f8e02ff */
[----:B------:R-:W-:Y:S01]  /*121a0*/  ISETP.GE.AND P4, PT, R0, UR4, PT ;  /* 0x0000000400007c0c */ /* 0x000fe2000bf86270 */
[----:B------:R-:W-:Y:S01]  /*121b0*/  IMAD.MOV.U32 R2, RZ, RZ, R4 ;  /* 0x000000ffff027224 */ /* 0x000fe200078e0004 */
[----:B------:R-:W-:Y:S01]  /*121c0*/  IADD3 R0, R18, 0xc0, RZ ;  /* 0x000000c012007810 */ /* 0x000fe20007ffe0ff */
        /* <DEDUP_REMOVED lines=13> */
.L_x_2138:
[----:B------:R-:W-:Y:S05]  /*122a0*/  BSYNC B1 ;  /* 0x0000000000017941 */ /* 0x000fea0003800000 */
.L_x_2137:
[----:B------:R-:W-:Y:S01]  /*122b0*/  BSSY B1, `(.L_x_2139) ;  /* 0x000001c000017945 */ /* 0x000fe20003800000 */
[----:B------:R-:W-:-:S03]  /*122c0*/  ISETP.GE.AND P2, PT, R6, UR7, PT ;  /* 0x0000000706007c0c */ /* 0x000fc6000bf46270 */
[----:B------:R-:W-:Y:S10]  /*122d0*/  @P1 BRA `(.L_x_2140) ;  /* 0x0000000000641947 */ /* 0x000ff40003800000 */
        /* <DEDUP_REMOVED lines=25> */
.L_x_2140:
[----:B------:R-:W-:Y:S05]  /*12470*/  BSYNC B1 ;  /* 0x0000000000017941 */ /* 0x000fea0003800000 */
.L_x_2139:
        /* <DEDUP_REMOVED lines=27> */
.L_x_2142:
[----:B------:R-:W-:Y:S05]  /*12630*/  BSYNC B1 ;  /* 0x0000000000017941 */ /* 0x000fea0003800000 */
.L_x_2141:
[----:B------:R-:W-:Y:S05]  /*12640*/  @P2 BRA `(.L_x_2133) ;  /* 0x0000000000642947 */ /* 0x000fea0003800000 */
[----:B------:R-:W-:Y:S01]  /*12650*/  IADD3 R5, P0, R8, 0x60, RZ ;  /* 0x0000006008057810 */ /* 0x000fe20007f1e0ff */
[----:B------:R-:W-:Y:S01]  /*12660*/  ULDC UR4, c[0x0][0xa8c] ;  /* 0x0002a30000047ab9 */ /* 0x000fe20000000800 */
[C---:B------:R-:W-:Y:S01]  /*12670*/  IADD3 R0, R18.reuse, 0x40, RZ ;  /* 0x0000004012007810 */ /* 0x040fe20007ffe0ff */
[----:B------:R-:W-:Y:S01]  /*12680*/  ULDC.64 UR6, c[0x0][0xad8] ;  /* 0x0002b60000067ab9 */ /* 0x000fe20000000a00 */
[----:B------:R-:W-:Y:S01]  /*12690*/  IMAD.MOV.U32 R2, RZ, RZ, R4 ;  /* 0x000000ffff027224 */ /* 0x000fe200078e0004 */
[----:B------:R-:W-:Y:S01]  /*126a0*/  ISETP.GE.AND P1, PT, R18, UR4, PT ;  /* 0x0000000412007c0c */ /* 0x000fe2000bf26270 */
        /* <DEDUP_REMOVED lines=19> */
.L_x_2133:
[----:B------:R-:W-:Y:S05]  /*127e0*/  BSYNC B0 ;  /* 0x0000000000007941 */ /* 0x000fea0003800000 */
.L_x_2124:
[----:B------:R-:W-:Y:S02]  /*127f0*/  ULDC UR4, c[0x0][0xc14] ;  /* 0x0003050000047ab9 */ /* 0x000fe40000000800 */
[----:B------:R-:W-:-:S13]  /*12800*/  ISETP.GE.AND P0, PT, R7, UR4, PT ;  /* 0x0000000407007c0c */ /* 0x000fda000bf06270 */
[----:B------:R-:W-:Y:S05]  /*12810*/  @!P0 BRA `(.L_x_2143) ;  /* 0xfffffee4006c8947 */ /* 0x000fea000383ffff */
[----:B------:R-:W-:Y:S05]  /*12820*/  EXIT ;  /* 0x000000000000794d */ /* 0x000fea0003800000 */
.L_x_2088:
        /* <DEDUP_REMOVED lines=50> */
[----:B-1----:R-:W-:-:S04]  /*12b50*/  SEL R5, R5, RZ, P0 ;  /* 0x000000ff05057207 */ /* 0x002fc80000000000 */
[----:B------:R-:W-:-:S05]  /*12b60*/  IADD3 R4, R2, R5, RZ ;  /* 0x0000000502047210 */ /* 0x000fca0007ffe0ff */
        /* <DEDUP_REMOVED lines=10> */
.L_x_2148:
        /* <DEDUP_REMOVED lines=16> */
.L_x_2147:
[----:B------:R-:W-:Y:S05]  /*12d10*/  BSYNC B0 ;  /* 0x0000000000007941 */ /* 0x000fea0003800000 */
.L_x_2146:
[----:B0----5:R-:W0:Y:S01]  /*12d20*/  SHFL.UP PT, R2, R10, 0x1, RZ ;  /* 0x042000000a027989 */ /* 0x021e2200000e00ff */
[C---:B------:R-:W-:Y:S02]  /*12d30*/  ISETP.NE.AND P0, PT, R8.reuse, RZ, PT ;  /* 0x000000ff0800720c */ /* 0x040fe40003f05270 */
[----:B------:R-:W-:Y:S02]  /*12d40*/  ISETP.GE.U32.AND P1, PT, R8, 0x2, PT ;  /* 0x000000020800780c */ /* 0x000fe40003f26070 */
[----:B0-----:R-:W-:Y:S02]  /*12d50*/  SEL R3, R2, RZ, P0 ;  /* 0x000000ff02037207 */ /* 0x001fe40000000000 */
        /* <DEDUP_REMOVED lines=17> */
[----:B0-----:R-:W-:-:S05]  /*12e70*/  IMAD R2, R3, UR4, RZ ;  /* 0x0000000403027c24 */ /* 0x001fca000f8e02ff */
[----:B------:R-:W-:-:S04]  /*12e80*/  IADD3 R5, R2, R5, RZ ;  /* 0x0000000502057210 */ /* 0x000fc80007ffe0ff */
[----:B------:R-:W-:-:S13]  /*12e90*/  ISETP.GT.AND P0, PT, R5, UR6, PT ;  /* 0x0000000605007c0c */ /* 0x000fda000bf04270 */
[----:B------:R-:W-:Y:S05]  /*12ea0*/  @!P0 BRA `(.L_x_2148) ;  /* 0xfffffffc00588947 */ /* 0x000fea000383ffff */
.L_x_2144:
        /* <DEDUP_REMOVED lines=21> */
.L_x_2149:
[----:B-1----:R-:W-:Y:S01]  /*13000*/  IADD3 R2, RZ, -R3, RZ ;  /* 0x80000003ff027210 */ /* 0x002fe20007ffe0ff */
[----:B---3--:R-:W-:Y:S01]  /*13010*/  IMAD R16, R16, UR4, R7 ;  /* 0x0000000410107c24 */ /* 0x008fe2000f8e0207 */
[----:B--2---:R-:W-:-:S03]  /*13020*/  IABS R4, R6 ;  /* 0x0000000600047213 */ /* 0x004fc60000000000 */
        /* <DEDUP_REMOVED lines=9> */
[----:B------:R-:W-:Y:S02]  /*130c0*/  @!P0 IMAD.IADD R2, R2, 0x1, -R11 ;  /* 0x0000000102028824 */ /* 0x000fe400078e0a0b */
[----:B------:R-:W-:-:S03]  /*130d0*/  @!P0 VIADD R9, R9, 0x1 ;  /* 0x0000000109098836 */ /* 0x000fc60000000000 */
[----:B------:R-:W-:Y:S02]  /*130e0*/  ISETP.GE.U32.AND P0, PT, R2, R11, PT ;  /* 0x0000000b0200720c */ /* 0x000fe40003f06070 */
[----:B------:R-:W-:-:S11]  /*130f0*/  LOP3.LUT R2, R5, R6, RZ, 0x3c, !PT ;  /* 0x0000000605027212 */ /* 0x000fd600078e3cff */
[----:B------:R-:W-:Y:S02]  /*13100*/  @P0 IADD3 R9, R9, 0x1, RZ ;  /* 0x0000000109090810 */ /* 0x000fe40007ffe0ff */
        /* <DEDUP_REMOVED lines=15> */
[----:B-1----:R-:W-:Y:S01]  /*13200*/  IMAD.MOV.U32 R2, RZ, RZ, RZ ;  /* 0x000000ffff027224 */ /* 0x002fe200078e00ff */
[----:B--2---:R-:W-:-:S05]  /*13210*/  IADD3 R6, RZ, -R3, RZ ;  /* 0x80000003ff067210 */ /* 0x004fca0007ffe0ff */
        /* <DEDUP_REMOVED lines=22> */
.L_x_2145:
[----:B------:R-:W-:Y:S01]  /*13380*/  MOV R17, RZ ;  /* 0x000000ff00117202 */ /* 0x000fe20000000f00 */
[----:B------:R-:W-:Y:S02]  /*13390*/  IMAD.U32 R16, RZ, RZ, UR6 ;  /* 0x00000006ff107e24 */ /* 0x000fe4000f8e00ff */
[----:B------:R-:W-:-:S07]  /*133a0*/  IMAD.MOV.U32 R18, RZ, RZ, RZ ;  /* 0x000000ffff127224 */ /* 0x000fce00078e00ff */
.L_x_2150:
[----:B------:R-:W1:Y:S01]  /*133b0*/  S2R R2, SR_TID.X ;  /* 0x0000000000027919 */ /* 0x000e620000002100 */
[----:B------:R-:W-:Y:S01]  /*133c0*/  STL [R1+0x20], RZ ;  /* 0x000020ff01007387 */ /* 0x000fe20000100800 */
        /* <DEDUP_REMOVED lines=10> */
[----:B------:R1:W-:Y:S03]  /*13470*/  STL [R1], RZ ;  /* 0x000000ff01007387 */ /* 0x0003e60000100800 */
[----:B------:R-:W-:Y:S05]  /*13480*/  @P0 BRA `(.L_x_2151) ;  /* 0x0000004400dc0947 */ /* 0x000fea0003800000 */
[----:B-1----:R-:W-:Y:S01]  /*13490*/  IMAD.MOV.U32 R0, RZ, RZ, 0x1 ;  /* 0x00000001ff007424 */ /* 0x002fe200078e00ff */
[----:B------:R1:W-:Y:S01]  /*134a0*/  STL [R1], RZ ;  /* 0x000000ff01007387 */ /* 0x0003e20000100800 */
[----:B------:R-:W-:Y:S01]  /*134b0*/  ULDC UR38, c[0x0][0xc] ;  /* 0x0000030000267ab9 */ /* 0x000fe20000000800 */
[----:B------:R-:W-:Y:S02]  /*134c0*/  ULDC.64 UR36, c[0x0][0x198] ;  /* 0x0000660000247ab9 */ /* 0x000fe40000000a00 */
[----:B------:R1:W-:Y:S04]  /*134d0*/  STL [R1+0x8], R0 ;  /* 0x0000080001007387 */ /* 0x0003e80000100800 */
[----:B------:R1:W-:Y:S02]  /*134e0*/  STL [R1+0x20], RZ ;  /* 0x000020ff01007387 */ /* 0x0003e40000100800 */
.L_x_2219:
[----:B--2---:R-:W2:Y:S01]  /*134f0*/  LDC.64 R2, c[0x0][0xc60] ;  /* 0x00031800ff027b82 */ /* 0x004ea20000000a00 */
[----:B------:R-:W-:Y:S01]  /*13500*/  ULDC.64 UR4, c[0x0][0x208] ;  /* 0x0000820000047ab9 */ /* 0x000fe20000000a00 */
[----:B--2---:R-:W-:-:S05]  /*13510*/  IMAD.WIDE R2, R19, 0x4, R2 ;  /* 0x0000000413027825 */ /* 0x004fca00078e0202 */
[----:B------:R-:W2:Y:S01]  /*13520*/  LDG.E R5, desc[UR4][R2.64] ;  /* 0x0000000402057981 */ /* 0x000ea2000c1e1900 */
[----:B------:R-:W-:Y:S05]  /*13530*/  YIELD ;  /* 0x0000000000007946 */ /* 0x000fea0003800000 */
[----:B------:R-:W-:Y:S01]  /*13540*/  ULDC.64 UR4, c[0x0][0xa28] ;  /* 0x00028a0000047ab9 */ /* 0x000fe20000000a00 */
[----:B-1----:R-:W-:Y:S01]  /*13550*/  MOV R0, RZ ;  /* 0x000000ff00007202 */ /* 0x002fe20000000f00 */
[----:B------:R-:W-:Y:S01]  /*13560*/  ULDC.64 UR8, c[0x0][0x208] ;  /* 0x0000820000087ab9 */ /* 0x000fe20000000a00 */
[----:B------:R-:W-:Y:S01]  /*13570*/  ISETP.NE.U32.AND P0, PT, RZ, UR4, PT ;  /* 0x00000004ff007c0c */ /* 0x000fe2000bf05070 */
[----:B------:R-:W-:Y:S01]  /*13580*/  IMAD.MOV.U32 R6, RZ, RZ, RZ ;  /* 0x000000ffff067224 */ /* 0x000fe200078e00ff */
[----:B------:R-:W-:-:S02]  /*13590*/  ULDC.64 UR6, c[0x0][0xa08] ;  /* 0x0002820000067ab9 */ /* 0x000fc40000000a00 */
[----:B------:R-:W-:Y:S02]  /*135a0*/  ISETP.NE.AND.EX P0, PT, RZ, UR5, PT, P0 ;  /* 0x00000005ff007c0c */ /* 0x000fe4000bf05300 */
[----:B--2---:R-:W-:Y:S01]  /*135b0*/  SHF.R.S32.HI R4, RZ, 0x1f, R5 ;  /* 0x0000001fff047819 */ /* 0x004fe20000011405 */
[----:B------:R-:W-:-:S10]  /*135c0*/  IMAD.SHL.U32 R11, R5, 0x4, RZ ;  /* 0x00000004050b7824 */ /* 0x000fd400078e00ff */
[C---:B------:R-:W-:Y:S01]  /*135d0*/  @P0 LEA R2, P1, R5.reuse, UR4, 0x2 ;  /* 0x0000000405020c11 */ /* 0x040fe2000f8210ff */
[----:B------:R1:W-:Y:S03]  /*135e0*/  STL [R1+0x10], R5 ;  /* 0x0000100501007387 */ /* 0x0003e60000100800 */
[C-C-:B------:R-:W-:Y:S01]  /*135f0*/  @P0 LEA.HI.X R3, R5.reuse, UR5, R4.reuse, 0x2, P1 ;  /* 0x0000000505030c11 */ /* 0x140fe200088f1404 */
[----:B------:R-:W-:Y:S02]  /*13600*/  ULDC.64 UR4, c[0x0][0xa18] ;  /* 0x0002860000047ab9 */ /* 0x000fe40000000a00 */
[----:B------:R-:W-:Y:S02]  /*13610*/  ISETP.NE.U32.AND P1, PT, RZ, UR4, PT ;  /* 0x00000004ff007c0c */ /* 0x000fe4000bf25070 */
[----:B------:R2:W5:Y:S01]  /*13620*/  @P0 LDG.E R0, desc[UR8][R2.64] ;  /* 0x0000000802000981 */ /* 0x000562000c1e1900 */
[----:B------:R-:W-:-:S02]  /*13630*/  SHF.L.U64.HI R10, R5, 0x2, R4 ;  /* 0x00000002050a7819 */ /* 0x000fc40000010204 */
[----:B------:R-:W-:Y:S01]  /*13640*/  ISETP.NE.AND.EX P1, PT, RZ, UR5, PT, P1 ;  /* 0x00000005ff007c0c */ /* 0x000fe2000bf25310 */
[----:B------:R-:W-:Y:S04]  /*13650*/  STL [R1+0x18], R11 ;  /* 0x0000180b01007387 */ /* 0x000fe80000100800 */
[----:B------:R-:W-:Y:S08]  /*13660*/  STL [R1+0x1c], R10 ;  /* 0x00001c0a01007387 */ /* 0x000ff00000100800 */
[----:B------:R-:W-:-:S04]  /*13670*/  @P1 IADD3 R8, P0, R11, UR4, RZ ;  /* 0x000000040b081c10 */ /* 0x000fc8000ff1e0ff */
[C---:B------:R-:W-:Y:S01]  /*13680*/  @P1 IADD3.X R9, R10.reuse, UR5, RZ, P0, !PT ;  /* 0x000000050a091c10 */ /* 0x040fe200087fe4ff */
[----:B------:R-:W-:Y:S02]  /*13690*/  ULDC.64 UR4, c[0x0][0xa00] ;  /* 0x0002800000047ab9 */ /* 0x000fe40000000a00 */
[----:B------:R-:W-:Y:S02]  /*136a0*/  ISETP.NE.U32.AND P2, PT, RZ, UR4, PT ;  /* 0x00000004ff007c0c */ /* 0x000fe4000bf45070 */
[C---:B--2---:R-:W-:Y:S02]  /*136b0*/  IADD3 R2, P0, R11.reuse, UR4, RZ ;  /* 0x000000040b027c10 */ /* 0x044fe4000ff1e0ff */
[----:B------:R-:W-:Y:S02]  /*136c0*/  ISETP.NE.AND.EX P2, PT, RZ, UR5, PT, P2 ;  /* 0x00000005ff007c0c */ /* 0x000fe4000bf45320 */
[----:B------:R-:W-:Y:S01]  /*136d0*/  IADD3.X R3, R10, UR5, RZ, P0, !PT ;  /* 0x000000050a037c10 */ /* 0x000fe200087fe4ff */
[----:B------:R-:W-:Y:S01]  /*136e0*/  ULDC UR4, c[0x0][0x288] ;  /* 0x0000a20000047ab9 */ /* 0x000fe20000000800 */
[----:B------:R-:W-:-:S04]  /*136f0*/  IADD3 R4, P0, R11, UR6, RZ ;  /* 0x000000060b047c10 */ /* 0x000fc8000ff1e0ff */
[----:B-1----:R-:W-:-:S05]  /*13700*/  IADD3.X R5, R10, UR7, RZ, P0, !PT ;  /* 0x000000070a057c10 */ /* 0x002fca00087fe4ff */
[----:B------:R-:W2:Y:S01]  /*13710*/  @P2 LDG.E R6, desc[UR8][R2.64] ;  /* 0x0000000802062981 */ /* 0x000ea2000c1e1900 */
[----:B------:R-:W-:-:S04]  /*13720*/  ISETP.NE.U32.AND P0, PT, RZ, UR6, PT ;  /* 0x00000006ff007c0c */ /* 0x000fc8000bf05070 */
[----:B------:R-:W-:Y:S01]  /*13730*/  ISETP.NE.AND.EX P0, PT, RZ, UR7, PT, P0 ;  /* 0x00000007ff007c0c */ /* 0x000fe2000bf05300 */
[----:B--2---:R1:W-:Y:S02]  /*13740*/  STL [R1+0x24], R6 ;  /* 0x0000240601007387 */ /* 0x0043e40000100800 */
[----:B-1----:R-:W-:Y:S01]  /*13750*/  IMAD.U32 R6, RZ, RZ, UR4 ;  /* 0x00000004ff067e24 */ /* 0x002fe2000f8e00ff */
[----:B------:R-:W-:Y:S02]  /*13760*/  ULDC.64 UR4, c[0x0][0x3f8] ;  /* 0x0000fe0000047ab9 */ /* 0x000fe40000000a00 */
[----:B------:R-:W-:-:S03]  /*13770*/  UISETP.NE.U32.AND UP0, UPT, UR4, URZ, UPT ;  /* 0x0000003f0400728c */ /* 0x000fc6000bf05070 */
[----:B------:R-:W-:Y:S01]  /*13780*/  ULDC UR4, c[0x0][0x404] ;  /* 0x0001010000047ab9 */ /* 0x000fe20000000800 */
[----:B------:R-:W-:Y:S01]  /*13790*/  UISETP.NE.AND.EX UP0, UPT, UR5, URZ, UPT, UP0 ;  /* 0x0000003f0500728c */ /* 0x000fe2000bf05300 */
[----:B------:R1:W5:Y:S02]  /*137a0*/  @P1 LDG.E R6, desc[UR8][R8.64] ;  /* 0x0000000808061981 */ /* 0x000364000c1e1900 */
[----:B------:R-:W-:Y:S01]  /*137b0*/  ULDC UR5, c[0x0][0x2e0] ;  /* 0x0000b80000057ab9 */ /* 0x000fe20000000800 */
[----:B------:R-:W-:-:S04]  /*137c0*/  USEL UR4, UR4, 0x1, UP0 ;  /* 0x0000000104047887 */ /* 0x000fc80008000000 */
[----:B------:R-:W-:-:S06]  /*137d0*/  UIMAD UR4, UR4, UR5, URZ ;  /* 0x00000005040472a4 */ /* 0x000fcc000f8e023f */
[----:B------:R-:W-:Y:S01]  /*137e0*/  IMAD.U32 R7, RZ, RZ, UR4 ;  /* 0x00000004ff077e24 */ /* 0x000fe2000f8e00ff */
[----:B-1----:R-:W-:Y:S06]  /*137f0*/  @P1 BRA `(.L_x_2152) ;  /* 0x0000000000141947 */ /* 0x002fec0003800000 */
[----:B------:R-:W-:Y:S05]  /*13800*/  @!P2 BRA `(.L_x_2152) ;  /* 0x000000000010a947 */ /* 0x000fea0003800000 */
[----:B------:R-:W-:Y:S02]  /*13810*/  ULDC.64 UR4, c[0x0][0x208] ;  /* 0x0000820000047ab9 */ /* 0x000fe40000000a00 */
[----:B-----5:R-:W2:Y:S04]  /*13820*/  LDG.E R6, desc[UR4][R2.64] ;  /* 0x0000000402067981 */ /* 0x020ea8000c1e1900 */
[----:B------:R-:W2:Y:S02]  /*13830*/  LDG.E R9, desc[UR4][R2.64+0x4] ;  /* 0x0000040402097981 */ /* 0x000ea4000c1e1900 */
[----:B--2---:R-:W-:-:S07]  /*13840*/  IADD3 R6, -R6, R9, RZ ;  /* 0x0000000906067210 */ /* 0x004fce0007ffe1ff */
.L_x_2152:
[----:B------:R-:W-:Y:S01]  /*13850*/  IMAD.MOV.U32 R3, RZ, RZ, RZ ;  /* 0x000000ffff037224 */ /* 0x000fe200078e00ff */
[----:B------:R-:W-:-:S05]  /*13860*/  ULDC.64 UR4, c[0x0][0x208] ;  /* 0x0000820000047ab9 */ /* 0x000fca0000000a00 */
[----:B------:R-:W2:Y:S01]  /*13870*/  @P0 LDG.E R3, desc[UR4][R4.64] ;  /* 0x0000000404030981 */ /* 0x000ea2000c1e1900 */
[----:B------:R-:W-:Y:S02]  /*13880*/  ULDC.64 UR4, c[0x0][0xa20] ;  /* 0x0002880000047ab9 */ /* 0x000fe40000000a00 */
[----:B------:R-:W-:-:S04]  /*13890*/  ISETP.NE.U32.AND P1, PT, RZ, UR4, PT ;  /* 0x00000004ff007c0c */ /* 0x000fc8000bf25070 */
[----:B------:R-:W-:Y:S01]  /*138a0*/  ISETP.NE.AND.EX P1, PT, RZ, UR5, PT, P1 ;  /* 0x00000005ff007c0c */ /* 0x000fe2000bf25310 */
[----:B--2--5:R-:W-:-:S05]  /*138b0*/  IMAD.IADD R2, R3, 0x1, R0 ;  /* 0x0000000103027824 */ /* 0x024fca00078e0200 */
[----:B------:R1:W-:Y:S07]  /*138c0*/  STL [R1+0x4], R2 ;  /* 0x0000040201007387 */ /* 0x0003ee0000100800 */
[----:B------:R-:W-:Y:S05]  /*138d0*/  @!P1 BRA `(.L_x_2153) ;  /* 0x0000000000149947 */ /* 0x000fea0003800000 */
[----:B-1----:R-:W-:Y:S01]  /*138e0*/  IADD3 R2, P0, R11, UR4, RZ ;  /* 0x000000040b027c10 */ /* 0x002fe2000ff1e0ff */
[----:B------:R-:W-:-:S03]  /*138f0*/  ULDC.64 UR6, c[0x0][0x208] ;  /* 0x0000820000067ab9 */ /* 0x000fc60000000a00 */
[----:B------:R-:W-:-:S05]  /*13900*/  IADD3.X R3, R10, UR5, RZ, P0, !PT ;  /* 0x000000050a037c10 */ /* 0x000fca00087fe4ff */
[----:B------:R2:W5:Y:S01]  /*13910*/  LDG.E R7, desc[UR6][R2.64] ;  /* 0x0000000602077981 */ /* 0x000562000c1e1900 */
[----:B------:R-:W-:Y:S05]  /*13920*/  BRA `(.L_x_2154) ;  /* 0x0000000000147947 */ /* 0x000fea0003800000 */
.L_x_2153:
[----:B------:R-:W-:Y:S05]  /*13930*/  @!P0 BRA `(.L_x_2154) ;  /* 0x0000000000108947 */ /* 0x000fea0003800000 */
[----:B------:R-:W-:Y:S02]  /*13940*/  ULDC.64 UR4, c[0x0][0x208] ;  /* 0x0000820000047ab9 */ /* 0x000fe40000000a00 */
[----:B------:R-:W2:Y:S04]  /*13950*/  LDG.E R7, desc[UR4][R4.64] ;  /* 0x0000000404077981 */ /* 0x000ea8000c1e1900 */
[----:B-1----:R-:W2:Y:S02]  /*13960*/  LDG.E R2, desc[UR4][R4.64+0x4] ;  /* 0x0000040404027981 */ /* 0x002ea4000c1e1900 */
[----:B--2---:R-:W-:-:S07]  /*13970*/  IMAD.IADD R7, R2, 0x1, -R7 ;  /* 0x0000000102077824 */ /* 0x004fce00078e0a07 */
.L_x_2154:
[----:B-----5:R-:W-:Y:S01]  /*13980*/  IMAD.IADD R7, R7, 0x1, -R0 ;  /* 0x0000000107077824 */ /* 0x020fe200078e0a00 */
[----:B------:R-:W-:Y:S01]  /*13990*/  LEA R0, R17, 0xcf, 0x7 ;  /* 0x000000cf11007811 */ /* 0x000fe200078e38ff */
[----:B------:R-:W-:Y:S03]  /*139a0*/  BSSY B6, `(.L_x_2155) ;  /* 0x0000361000067945 */ /* 0x000fe60003800000 */
[C---:B------:R-:W-:Y:S02]  /*139b0*/  IADD3 R0, R7.reuse, R0, -R6 ;  /* 0x0000000007007210 */ /* 0x040fe40007ffe806 */
[----:B------:R-:W-:-:S03]  /*139c0*/  IADD3 R7, R7, 0x4f, RZ ;  /* 0x0000004f07077810 */ /* 0x000fc60007ffe0ff */
[----:B-12---:R-:W-:-:S04]  /*139d0*/  IMAD.HI R2, R0, 0x66666667, RZ ;  /* 0x6666666700027827 */ /* 0x006fc800078e02ff */
[----:B------:R-:W-:Y:S01]  /*139e0*/  IMAD.HI R7, R7, 0x66666667, RZ ;  /* 0x6666666707077827 */ /* 0x000fe200078e02ff */
[----:B------:R-:W-:-:S04]  /*139f0*/  SHF.R.U32.HI R3, RZ, 0x1f, R2 ;  /* 0x0000001fff037819 */ /* 0x000fc80000011602 */
[----:B------:R-:W-:Y:S02]  /*13a00*/  SHF.R.U32.HI R0, RZ, 0x1f, R7 ;  /* 0x0000001fff007819 */ /* 0x000fe40000011607 */
[----:B------:R-:W-:Y:S02]  /*13a10*/  LEA.HI.SX32 R3, R2, R3, 0x1b ;  /* 0x0000000302037211 */ /* 0x000fe400078fdaff */
[----:B------:R-:W-:-:S04]  /*13a20*/  LEA.HI.SX32 R0, R7, R0, 0x1b ;  /* 0x0000000007007211 */ /* 0x000fc800078fdaff */
[----:B------:R-:W-:-:S04]  /*13a30*/  VIMNMX R4, R0, R3, PT ;  /* 0x0000000300047248 */ /* 0x000fc80003fe0100 */
[----:B------:R-:W-:Y:S01]  /*13a40*/  ISETP.GT.AND P0, PT, R4, RZ, PT ;  /* 0x000000ff0400720c */ /* 0x000fe20003f04270 */
[----:B------:R1:W-:-:S12]  /*13a50*/  STL [R1+0x14], R4 ;  /* 0x0000140401007387 */ /* 0x0003d80000100800 */
[----:B-1----:R-:W-:Y:S05]  /*13a60*/  @P0 BRA `(.L_x_2156) ;  /* 0x0000000000480947 */ /* 0x002fea0003800000 */
[----:B------:R-:W1:Y:S02]  /*13a70*/  S2R R4, SR_TID.X ;  /* 0x0000000000047919 */ /* 0x000e640000002100 */
        /* <DEDUP_REMOVED lines=17> */
.L_x_2156:
        /* <DEDUP_REMOVED lines=15> */
[----:B0-----:R-:W-:Y:S01]  /*13c80*/  MOV R13, RZ ;  /* 0x000000ff000d7202 */ /* 0x001fe20000000f00 */
[----:B------:R-:W-:Y:S02]  /*13c90*/  IMAD.U32 R6, RZ, RZ, UR8 ;  /* 0x00000008ff067e24 */ /* 0x000fe4000f8e00ff */
[----:B------:R-:W-:-:S02]  /*13ca0*/  IMAD.U32 R10, RZ, RZ, UR4 ;  /* 0x00000004ff0a7e24 */ /* 0x000fc4000f8e00ff */
[----:B------:R-:W-:Y:S02]  /*13cb0*/  IMAD.U32 R11, RZ, RZ, UR5 ;  /* 0x00000005ff0b7e24 */ /* 0x000fe4000f8e00ff */
[----:B------:R-:W-:Y:S02]  /*13cc0*/  IMAD.MOV.U32 R8, RZ, RZ, 0x70 ;  /* 0x00000070ff087424 */ /* 0x000fe400078e00ff */
[----:B------:R-:W-:-:S07]  /*13cd0*/  IMAD.MOV.U32 R12, RZ, RZ, 0x1 ;  /* 0x00000001ff0c7424 */ /* 0x000fce00078e00ff */
[----:B------:R-:W-:-:S07]  /*13ce0*/  LEPC R20, `(.L_x_2158) ;  /* 0x000000001014794e */ /* 0x000fce0000000000 */
[----:B-1----:R-:W-:Y:S05]  /*13cf0*/  CALL.ABS.NOINC R2 ;  /* 0x0000000002007343 */ /* 0x002fea0003c00000 */
.L_x_2158:
        /* <DEDUP_REMOVED lines=12> */
[----:B0-----:R-:W-:Y:S01]  /*13dc0*/  MOV R13, RZ ;  /* 0x000000ff000d7202 */ /* 0x001fe20000000f00 */
[----:B------:R-:W-:Y:S02]  /*13dd0*/  IMAD.U32 R6, RZ, RZ, UR8 ;  /* 0x00000008ff067e24 */ /* 0x000fe4000f8e00ff */
[----:B------:R-:W-:-:S02]  /*13de0*/  IMAD.U32 R10, RZ, RZ, UR4 ;  /* 0x00000004ff0a7e24 */ /* 0x000fc4000f8e00ff */
[----:B------:R-:W-:Y:S02]  /*13df0*/  IMAD.U32 R11, RZ, RZ, UR5 ;  /* 0x00000005ff0b7e24 */ /* 0x000fe4000f8e00ff */
[----:B------:R-:W-:Y:S02]  /*13e00*/  IMAD.MOV.U32 R8, RZ, RZ, 0x70 ;  /* 0x00000070ff087424 */ /* 0x000fe400078e00ff */
[----:B-1----:R-:W-:-:S07]  /*13e10*/  IMAD.MOV.U32 R12, RZ, RZ, 0x1 ;  /* 0x00000001ff0c7424 */ /* 0x002fce00078e00ff */
[----:B------:R-:W-:-:S07]  /*13e20*/  LEPC R20, `(.L_x_2160) ;  /* 0x000000001014794e */ /* 0x000fce0000000000 */
[----:B--2---:R-:W-:Y:S05]  /*13e30*/  CALL.ABS.NOINC R2 ;  /* 0x0000000002007343 */ /* 0x004fea0003c00000 */
.L_x_2160:
        /* <DEDUP_REMOVED lines=16> */
.L_x_2159:
        /* <DEDUP_REMOVED lines=18> */
[----:B------:R-:W1:Y:S01]  /*14060*/  LDC R0, c[0x0][0x428] ;  /* 0x00010a00ff007b82 */ /* 0x000e620000000800 */
[----:B----4-:R-:W-:-:S06]  /*14070*/  MOV R4, R7 ;  /* 0x0000000700047202 */ /* 0x010fcc0000000f00 */
[----:B------:R2:W5:Y:S01]  /*14080*/  @P0 LDG.E R4, desc[UR6][R2.64] ;  /* 0x0000000602040981 */ /* 0x000562000c1e1900 */
[----:B------:R-:W-:Y:S01]  /*14090*/  IMAD R17, R17, 0x80, R8 ;  /* 0x0000008011117824 */ /* 0x000fe200078e0208 */
[----:B------:R-:W-:Y:S02]  /*140a0*/  PLOP3.LUT P1, PT, P6, PT, PT, 0x8, 0x0 ;  /* 0x000000000000781c */ /* 0x000fe4000372e170 */
[----:B-1----:R-:W-:Y:S01]  /*140b0*/  ISETP.NE.AND P0, PT, R0, 0x1, PT ;  /* 0x000000010000780c */ /* 0x002fe20003f05270 */
[----:B------:R-:W-:-:S12]  /*140c0*/  IMAD.MOV.U32 R0, RZ, RZ, R18 ;  /* 0x000000ffff007224 */ /* 0x000fd800078e0012 */
[----:B------:R-:W1:Y:S08]  /*140d0*/  @P0 LDC R5, c[0x0][0x42c] ;  /* 0x00010b00ff050b82 */ /* 0x000e700000000800 */
[----:B------:R-:W3:Y:S01]  /*140e0*/  @P0 LDC R6, c[0x0][0x430] ;  /* 0x00010c00ff060b82 */ /* 0x000ee20000000800 */
[----:B-1----:R-:W-:-:S05]  /*140f0*/  @P0 IMAD.HI.U32 R5, R18, R5, RZ ;  /* 0x0000000512050227 */ /* 0x002fca00078e00ff */
[----:B---3--:R-:W-:Y:S02]  /*14100*/  @P0 SHF.R.U32.HI R0, RZ, R6, R5 ;  /* 0x00000006ff000219 */ /* 0x008fe40000011605 */
[----:B------:R-:W-:-:S04]  /*14110*/  ISETP.NE.U32.AND P0, PT, RZ, UR4, PT ;  /* 0x00000004ff007c0c */ /* 0x000fc8000bf05070 */
[----:B------:R-:W-:-:S04]  /*14120*/  ISETP.NE.AND.EX P0, PT, RZ, UR5, PT, P0 ;  /* 0x00000005ff007c0c */ /* 0x000fc8000bf05300 */
[----:B--2---:R-:W-:-:S09]  /*14130*/  SEL R7, R7, RZ, !P0 ;  /* 0x000000ff07077207 */ /* 0x004fd20004000000 */
.L_x_2161:
        /* <DEDUP_REMOVED lines=16> */
.L_x_2162:
        /* <DEDUP_REMOVED lines=15> */
.L_x_2163:
        /* <DEDUP_REMOVED lines=15> */
.L_x_2164:
        /* <DEDUP_REMOVED lines=18> */
.L_x_2235:
[----:B------:R-:W-:Y:S01]  /*14540*/  UMOV UR4, 0xffffffff ;  /* 0xffffffff00047882 */ /* 0x000fe20000000000 */
[----:B0-----:R-:W-:Y:S02]  /*14550*/  SHF.R.S32.HI R13, RZ, 0x1f, R4 ;  /* 0x0000001fff0d7819 */ /* 0x001fe40000011404 */
[----:B------:R-:W-:Y:S05]  /*14560*/  BRA.DIV UR4, `(.L_x_2166) ;  /* 0x0000003e04807947 */ /* 0x000fea000b800000 */
[----:B------:R-:W-:-:S13]  /*14570*/  ELECT P6, URZ, PT ;  /* 0x00000000003f782f */ /* 0x000fda00038c0000 */
.L_x_2238:
[----:B------:R-:W-:Y:S05]  /*14580*/  @!P6 BRA `(.L_x_2167) ;  /* 0x00000004003ce947 */ /* 0x000fea0003800000 */
[----:B------:R-:W-:-:S04]  /*14590*/  ISETP.NE.U32.AND P0, PT, R2, RZ, PT ;  /* 0x000000ff0200720c */ /* 0x000fc80003f05070 */
        /* <DEDUP_REMOVED lines=10> */
[----:B------:R-:W-:Y:S02]  /*14640*/  IADD3 R8, -R6, RZ, RZ ;  /* 0x000000ff06087210 */ /* 0x000fe40007ffe1ff */
[----:B------:R-:W-:-:S03]  /*14650*/  SHF.R.S32.HI R9, RZ, 0x1f, R6 ;  /* 0x0000001fff097819 */ /* 0x000fc60000011406 */
[----:B------:R-:W-:Y:S02]  /*14660*/  IMAD R5, R10, R8, R5 ;  /* 0x000000080a057224 */ /* 0x000fe400078e0205 */
[----:B------:R-:W-:-:S04]  /*14670*/  IMAD R8, R13, UR4, RZ ;  /* 0x000000040d087c24 */ /* 0x000fc8000f8e02ff */
[----:B------:R-:W-:Y:S02]  /*14680*/  IMAD R10, R4, UR5, R8 ;  /* 0x00000005040a7c24 */ /* 0x000fe4000f8e0208 */
[----:B------:R-:W-:-:S04]  /*14690*/  IMAD.MOV.U32 R8, RZ, RZ, R6 ;  /* 0x000000ffff087224 */ /* 0x000fc800078e0006 */
[----:B------:R-:W-:-:S04]  /*146a0*/  IMAD.WIDE.U32 R8, R4, UR4, R8 ;  /* 0x0000000404087c25 */ /* 0x000fc8000f8e0008 */
[----:B------:R-:W-:Y:S01]  /*146b0*/  IMAD.IADD R6, R9, 0x1, R10 ;  /* 0x0000000109067824 */ /* 0x000fe200078e020a */
[----:B------:R-:W-:-:S04]  /*146c0*/  LEA R10, P0, R8, R2, 0x2 ;  /* 0x00000002080a7211 */ /* 0x000fc800078010ff */
[----:B------:R-:W-:-:S05]  /*146d0*/  LEA.HI.X R11, R8, R3, R6, 0x2, P0 ;  /* 0x00000003080b7211 */ /* 0x000fca00000f1406 */
[----:B------:R0:W5:Y:S04]  /*146e0*/  LDG.E R6, desc[UR6][R10.64] ;  /* 0x000000060a067981 */ /* 0x000168000c1e1900 */
.L_x_2168:
        /* <DEDUP_REMOVED lines=9> */
.L_x_2239:
        /* <DEDUP_REMOVED lines=11> */
.L_x_2170:
        /* <DEDUP_REMOVED lines=18> */
[----:B------:R-:W-:-:S04]  /*14950*/  UIMAD UR11, UR11, 0x50, UR5 ;  /* 0x000000500b0b78a4 */ /* 0x000fc8000f8e0205 */
        /* <DEDUP_REMOVED lines=18> */
.L_x_2167:
[----:B------:R-:W2:Y:S01]  /*14a80*/  LDL.LU R11, [R1+0x20] ;  /* 0x00002000010b7983 */ /* 0x000ea20000300800 */
[----:B------:R-:W-:Y:S01]  /*14a90*/  MOV R9, 0x400 ;  /* 0x0000040000097802 */ /* 0x000fe20000000f00 */
[----:B------:R-:W-:Y:S05]  /*14aa0*/  WARPSYNC.ALL ;  /* 0x0000000000007948 */ /* 0x000fea0003800000 */
[----:B------:R-:W0:Y:S01]  /*14ab0*/  S2R R10, SR_CgaCtaId ;  /* 0x00000000000a7919 */ /* 0x000e220000008800 */
[----:B------:R-:W-:-:S13]  /*14ac0*/  ELECT P0, URZ, PT ;  /* 0x00000000003f782f */ /* 0x000fda0003800000 */
[----:B------:R-:W-:Y:S01]  /*14ad0*/  @P0 R2UR UR13, R7 ;  /* 0x00000000070d02ca */ /* 0x000fe200000e0000 */
[----:B------:R-:W-:Y:S01]  /*14ae0*/  UIADD3 UR4, UP0, UR36, 0x270, URZ ;  /* 0x0000027024047890 */ /* 0x000fe2000ff1e03f */
[C---:B------:R-:W-:Y:S01]  /*14af0*/  @P0 R2UR UR12, R18.reuse ;  /* 0x00000000120c02ca */ /* 0x040fe200000e0000 */
        /* <DEDUP_REMOVED lines=9> */
[----:B------:R-:W-:Y:S01]  /*14b90*/  UMOV UR15, 0x12f00000 ;  /* 0x12f00000000f7882 */ /* 0x000fe20000000000 */
[----:B------:R-:W-:Y:S01]  /*14ba0*/  @P0 MOV R8, 0x10000 ;  /* 0x0001000000080802 */ /* 0x000fe20000000f00 */
        /* <DEDUP_REMOVED lines=36> */
.L_x_2240:
[----:B------:R-:W-:Y:S05]  /*14df0*/  BSYNC B0 ;  /* 0x0000000000007941 */ /* 0x000fea0003800000 */
.L_x_2171:
[----:B0-----:R-:W2:Y:S01]  /*14e00*/  LDL R8, [R1+0x14] ;  /* 0x0000140001087983 */ /* 0x001ea20000100800 */
[----:B------:R-:W-:Y:S01]  /*14e10*/  BSSY B0, `(.L_x_2173) ;  /* 0x00001c1000007945 */ /* 0x000fe20003800000 */
[----:B--2---:R-:W-:-:S13]  /*14e20*/  ISETP.GE.AND P0, PT, R8, 0x2, PT ;  /* 0x000000020800780c */ /* 0x004fda0003f06270 */
[----:B------:R-:W-:Y:S05]  /*14e30*/  @!P0 BRA `(.L_x_2174) ;  /* 0x0000001800f88947 */ /* 0x000fea0003800000 */
[C---:B------:R-:W-:Y:S01]  /*14e40*/  LOP3.LUT R7, R8.reuse, 0x1, RZ, 0xc0, !PT ;  /* 0x0000000108077812 */ /* 0x040fe200078ec0ff */
[----:B------:R-:W-:Y:S01]  /*14e50*/  VIADD R10, R8, 0xfffffffe ;  /* 0xfffffffe080a7836 */ /* 0x000fe20000000000 */
[----:B------:R-:W-:Y:S02]  /*14e60*/  BSSY B1, `(.L_x_2175) ;  /* 0x000009c000017945 */ /* 0x000fe40003800000 */
[----:B------:R-:W-:Y:S01]  /*14e70*/  ISETP.NE.U32.AND P0, PT, R7, 0x1, PT ;  /* 0x000000010700780c */ /* 0x000fe20003f05070 */
[----:B------:R-:W-:-:S12]  /*14e80*/  IMAD.MOV.U32 R7, RZ, RZ, R10 ;  /* 0x000000ffff077224 */ /* 0x000fd800078e000a */
[----:B------:R-:W-:Y:S05]  /*14e90*/  @!P0 BRA `(.L_x_2176) ;  /* 0x0000000800608947 */ /* 0x000fea0003800000 */
        /* <DEDUP_REMOVED lines=10> */
[----:B------:R-:W-:Y:S02]  /*14f40*/  IMAD.MOV.U32 R8, RZ, RZ, R6 ;  /* 0x000000ffff087224 */ /* 0x000fe400078e0006 */
[----:B------:R-:W-:Y:S01]  /*14f50*/  IMAD.MOV.U32 R7, RZ, RZ, R10 ;  /* 0x000000ffff077224 */ /* 0x000fe200078e000a */
        /* <DEDUP_REMOVED lines=11> */
[--C-:B------:R-:W-:Y:S01]  /*15010*/  SHF.R.S32.HI R9, RZ, 0x1f, R7.reuse ;  /* 0x0000001fff097819 */ /* 0x100fe20000011407 */
[C---:B------:R-:W-:Y:S02]  /*15020*/  IMAD R14, R4.reuse, UR5, R8 ;  /* 0x00000005040e7c24 */ /* 0x040fe4000f8e0208 */
[--C-:B------:R-:W-:Y:S02]  /*15030*/  IMAD.MOV.U32 R8, RZ, RZ, R7.reuse ;  /* 0x000000ffff087224 */ /* 0x100fe400078e0007 */
[----:B------:R-:W-:Y:S02]  /*15040*/  IMAD.MOV R7, RZ, RZ, -R7 ;  /* 0x000000ffff077224 */ /* 0x000fe400078e0a07 */
[----:B------:R-:W-:-:S04]  /*15050*/  IMAD.WIDE.U32 R8, R4, UR4, R8 ;  /* 0x0000000404087c25 */ /* 0x000fc8000f8e0008 */
[----:B------:R-:W-:Y:S01]  /*15060*/  IMAD R7, R15, R7, R10 ;  /* 0x000000070f077224 */ /* 0x000fe200078e020a */
[----:B------:R-:W-:Y:S02]  /*15070*/  IADD3 R14, R14, R9, RZ ;  /* 0x000000090e0e7210 */ /* 0x000fe40007ffe0ff */
[----:B------:R-:W-:-:S04]  /*15080*/  LEA R2, P0, R8, R2, 0x2 ;  /* 0x0000000208027211 */ /* 0x000fc800078010ff */
[----:B------:R-:W-:-:S05]  /*15090*/  LEA.HI.X R3, R8, R3, R14, 0x2, P0 ;  /* 0x0000000308037211 */ /* 0x000fca00000f140e */
[----:B------:R0:W5:Y:S04]  /*150a0*/  LDG.E R8, desc[UR6][R2.64] ;  /* 0x0000000602087981 */ /* 0x000168000c1e1900 */
.L_x_2179:
[----:B0-----:R-:W0:Y:S01]  /*150b0*/  S2R R3, SR_CgaCtaId ;  /* 0x0000000000037919 */ /* 0x001e220000008800 */
[----:B------:R-:W-:-:S04]  /*150c0*/  MOV R2, 0x400 ;  /* 0x0000040000027802 */ /* 0x000fc80000000f00 */
[----:B0-----:R-:W-:Y:S02]  /*150d0*/  LEA R2, R3, R2, 0x18 ;  /* 0x0000000203027211 */ /* 0x001fe400078ec0ff */
[----:B------:R-:W-:-:S03]  /*150e0*/  SHF.L.U32 R3, R12, 0x1f, RZ ;  /* 0x0000001f0c037819 */ /* 0x000fc600000006ff */
[----:B------:R-:W-:-:S04]  /*150f0*/  IMAD R2, R11, 0x8, R2 ;  /* 0x000000080b027824 */ /* 0x000fc800078e0202 */
[----:B------:R-:W0:Y:S02]  /*15100*/  SYNCS.PHASECHK.TRANS64.TRYWAIT P0, [R2+URZ+0x38840], R3 ;  /* 0x03884003020075a7 */ /* 0x000e24000800017f */
[----:B0-----:R-:W-:Y:S05]  /*15110*/  @!P0 BRA `(.L_x_2180) ;  /* 0x0000003000e88947 */ /* 0x001fea0003800000 */
.L_x_2241:
        /* <DEDUP_REMOVED lines=11> */
.L_x_2181:
        /* <DEDUP_REMOVED lines=42> */
.L_x_2242:
        /* <DEDUP_REMOVED lines=13> */
.L_x_2183:
        /* <DEDUP_REMOVED lines=13> */
[----:B------:R-:W-:Y:S01]  /*15610*/  MOV R6, R8 ;  /* 0x0000000800067202 */ /* 0x000fe20000000f00 */
[----:B------:R-:W-:-:S02]  /*15620*/  IMAD.MOV.U32 R5, RZ, RZ, R7 ;  /* 0x000000ffff057224 */ /* 0x000fc400078e0007 */
[----:B--2---:R-:W-:-:S04]  /*15630*/  IMAD.MOV.U32 R9, RZ, RZ, R2 ;  /* 0x000000ffff097224 */ /* 0x004fc800078e0002 */
[----:B------:R-:W-:-:S05]  /*15640*/  IMAD R2, R9, 0x8, R14 ;  /* 0x0000000809027824 */ /* 0x000fca00078e020e */
[----:B------:R-:W-:Y:S01]  /*15650*/  R2UR UR9, R2 ;  /* 0x00000000020972ca */ /* 0x000fe200000e0000 */
[----:B------:R-:W-:Y:S01]  /*15660*/  IMAD R2, R9, 0xa000, R14 ;  /* 0x0000a00009027824 */ /* 0x000fe200078e020e */
[----:B---3--:R-:W-:-:S04]  /*15670*/  R2UR UR5, R3 ;  /* 0x00000000030572ca */ /* 0x008fc800000e0000 */
        /* <DEDUP_REMOVED lines=21> */
.L_x_2178:
[----:B------:R-:W-:Y:S05]  /*157d0*/  BSYNC B2 ;  /* 0x0000000000027941 */ /* 0x000fea0003800000 */
.L_x_2177:
[----:B------:R-:W2:Y:S04]  /*157e0*/  LDL.LU R2, [R1+0x14] ;  /* 0x0000140001027983 */ /* 0x000ea80000300800 */
[----:B------:R0:W-:Y:S04]  /*157f0*/  STL [R1], R11 ;  /* 0x0000000b01007387 */ /* 0x0001e80000100800 */
[----:B------:R0:W-:Y:S02]  /*15800*/  STL [R1+0x8], R12 ;  /* 0x0000080c01007387 */ /* 0x0001e40000100800 */
[----:B0-2---:R-:W-:-:S07]  /*15810*/  VIADD R7, R2, 0xfffffffd ;  /* 0xfffffffd02077836 */ /* 0x005fce0000000000 */
.L_x_2176:
[----:B------:R-:W-:Y:S05]  /*15820*/  BSYNC B1 ;  /* 0x0000000000017941 */ /* 0x000fea0003800000 */
.L_x_2175:
[----:B------:R-:W-:-:S13]  /*15830*/  ISETP.NE.AND P0, PT, R10, RZ, PT ;  /* 0x000000ff0a00720c */ /* 0x000fda0003f05270 */
[----:B------:R-:W-:Y:S05]  /*15840*/  @!P0 BRA `(.L_x_2174) ;  /* 0x0000001000748947 */ /* 0x000fea0003800000 */
[----:B------:R-:W-:-:S07]  /*15850*/  IMAD.MOV.U32 R10, RZ, RZ, R6 ;  /* 0x000000ffff0a7224 */ /* 0x000fce00078e0006 */
.L_x_2198:
        /* <DEDUP_REMOVED lines=33> */
.L_x_2186:
[----:B------:R-:W1:Y:S01]  /*15a70*/  S2R R3, SR_CgaCtaId ;  /* 0x0000000000037919 */ /* 0x000e620000008800 */
[----:B------:R-:W-:-:S04]  /*15a80*/  MOV R2, 0x400 ;  /* 0x0000040000027802 */ /* 0x000fc80000000f00 */
[----:B-1----:R-:W-:Y:S02]  /*15a90*/  LEA R2, R3, R2, 0x18 ;  /* 0x0000000203027211 */ /* 0x002fe400078ec0ff */
[----:B------:R-:W-:-:S03]  /*15aa0*/  SHF.L.U32 R3, R9, 0x1f, RZ ;  /* 0x0000001f09037819 */ /* 0x000fc600000006ff */
[----:B------:R-:W-:-:S04]  /*15ab0*/  IMAD R2, R8, 0x8, R2 ;  /* 0x0000000808027824 */ /* 0x000fc800078e0202 */
[----:B------:R-:W1:Y:S02]  /*15ac0*/  SYNCS.PHASECHK.TRANS64.TRYWAIT P0, [R2+URZ+0x38840], R3 ;  /* 0x03884003020075a7 */ /* 0x000e64000800017f */
[----:B-1----:R-:W-:Y:S05]  /*15ad0*/  @!P0 BRA `(.L_x_2187) ;  /* 0x0000002800a08947 */ /* 0x002fea0003800000 */
.L_x_2243:
[----:B0-----:R-:W0:Y:S02]  /*15ae0*/  S2R R11, SR_TID.X ;  /* 0x00000000000b7919 */ /* 0x001e240000002100 */
[----:B0-----:R-:W-:-:S04]  /*15af0*/  LOP3.LUT R11, R11, 0x7f, RZ, 0xc0, !PT ;  /* 0x0000007f0b0b7812 */ /* 0x001fc800078ec0ff */
[----:B------:R-:W-:-:S13]  /*15b00*/  ISETP.NE.AND P0, PT, R11, RZ, PT ;  /* 0x000000ff0b00720c */ /* 0x000fda0003f05270 */
[----:B------:R-:W-:Y:S05]  /*15b10*/  @P0 BRA `(.L_x_2188) ;  /* 0x00000000001c0947 */ /* 0x000fea0003800000 */
[----:B------:R-:W0:Y:S01]  /*15b20*/  S2R R11, SR_TID.X ;  /* 0x00000000000b7919 */ /* 0x000e220000002100 */
[----:B-1----:R-:W-:-:S04]  /*15b30*/  MOV R3, 0xa000 ;  /* 0x0000a00000037802 */ /* 0x002fc80000000f00 */
[----:B------:R2:W-:Y:S01]  /*15b40*/  SYNCS.ARRIVE.TRANS64 RZ, [R2+URZ+0x38830], R3 ;  /* 0x0388300302ff79a7 */ /* 0x0005e2000800003f */
[----:B0-----:R-:W-:-:S04]  /*15b50*/  LOP3.LUT R11, R11, 0x1f, RZ, 0xc0, !PT ;  /* 0x0000001f0b0b7812 */ /* 0x001fc800078ec0ff */
[----:B------:R-:W-:-:S13]  /*15b60*/  ISETP.NE.AND P1, PT, R11, RZ, PT ;  /* 0x000000ff0b00720c */ /* 0x000fda0003f25270 */
[----:B--2---:R-:W-:Y:S05]  /*15b70*/  @!P1 BRA `(.L_x_2188) ;  /* 0x0000000000049947 */ /* 0x004fea0003800000 */
[----:B------:R-:W-:Y:S01]  /*15b80*/  BPT.TRAP 0x1 ;  /* 0x000000040000795c */ /* 0x000fe20000300000 */
.L_x_2188:
        /* <DEDUP_REMOVED lines=42> */
.L_x_2244:
        /* <DEDUP_REMOVED lines=8> */
.L_x_2190:
        /* <DEDUP_REMOVED lines=15> */
[----:B------:R-:W-:Y:S01]  /*15fa0*/  IMAD.MOV.U32 R5, RZ, RZ, R12 ;  /* 0x000000ffff057224 */ /* 0x000fe200078e000c */
[----:B------:R-:W-:Y:S01]  /*15fb0*/  MOV R6, R10 ;  /* 0x0000000a00067202 */ /* 0x000fe20000000f00 */
        /* <DEDUP_REMOVED lines=22> */
.L_x_2185:
[----:B------:R-:W-:Y:S05]  /*16120*/  BSYNC B1 ;  /* 0x0000000000017941 */ /* 0x000fea0003800000 */
.L_x_2184:
        /* <DEDUP_REMOVED lines=27> */
[----:B------:R-:W-:-:S05]  /*162e0*/  IMAD.WIDE.U32 R2, R4, UR6, R2 ;  /* 0x0000000604027c25 */ /* 0x000fca000f8e0002 */
[----:B------:R-:W-:Y:S02]  /*162f0*/  IADD3 R3, R10, R3, RZ ;  /* 0x000000030a037210 */ /* 0x000fe40007ffe0ff */
[----:B------:R-:W-:-:S04]  /*16300*/  LEA R10, P0, R2, UR4, 0x2 ;  /* 0x00000004020a7c11 */ /* 0x000fc8000f8010ff */
[----:B------:R-:W-:-:S05]  /*16310*/  LEA.HI.X R11, R2, UR5, R3, 0x2, P0 ;  /* 0x00000005020b7c11 */ /* 0x000fca00080f1403 */
[----:B------:R1:W5:Y:S04]  /*16320*/  LDG.E R10, desc[UR8][R10.64] ;  /* 0x000000080a0a7981 */ /* 0x000368000c1e1900 */
.L_x_2193:
[----:B------:R-:W2:Y:S01]  /*16330*/  S2R R3, SR_CgaCtaId ;  /* 0x0000000000037919 */ /* 0x000ea20000008800 */
[----:B------:R-:W-:-:S04]  /*16340*/  MOV R2, 0x400 ;  /* 0x0000040000027802 */ /* 0x000fc80000000f00 */
[----:B--2---:R-:W-:Y:S02]  /*16350*/  LEA R2, R3, R2, 0x18 ;  /* 0x0000000203027211 */ /* 0x004fe400078ec0ff */
[----:B------:R-:W-:-:S03]  /*16360*/  SHF.L.U32 R3, R14, 0x1f, RZ ;  /* 0x0000001f0e037819 */ /* 0x000fc600000006ff */
[----:B------:R-:W-:-:S04]  /*16370*/  IMAD R2, R15, 0x8, R2 ;  /* 0x000000080f027824 */ /* 0x000fc800078e0202 */
[----:B------:R-:W2:Y:S02]  /*16380*/  SYNCS.PHASECHK.TRANS64.TRYWAIT P0, [R2+URZ+0x38840], R3 ;  /* 0x03884003020075a7 */ /* 0x000ea4000800017f */
[----:B--2---:R-:W-:Y:S05]  /*16390*/  @!P0 BRA `(.L_x_2194) ;  /* 0x0000002000988947 */ /* 0x004fea0003800000 */
.L_x_2245:
        /* <DEDUP_REMOVED lines=11> */
.L_x_2195:
        /* <DEDUP_REMOVED lines=42> */
.L_x_2246:
        /* <DEDUP_REMOVED lines=8> */
.L_x_2197:
        /* <DEDUP_REMOVED lines=38> */
.L_x_2192:
[----:B------:R-:W-:Y:S05]  /*169d0*/  BSYNC B1 ;  /* 0x0000000000017941 */ /* 0x000fea0003800000 */
.L_x_2191:
[C---:B------:R-:W-:Y:S01]  /*169e0*/  ISETP.GT.AND P0, PT, R7.reuse, 0x1, PT ;  /* 0x000000010700780c */ /* 0x040fe20003f04270 */
[----:B------:R-:W-:-:S05]  /*169f0*/  VIADD R2, R7, 0xfffffffe ;  /* 0xfffffffe07027836 */ /* 0x000fca0000000000 */
[----:B------:R-:W-:-:S07]  /*16a00*/  MOV R7, R2 ;  /* 0x0000000200077202 */ /* 0x000fce0000000f00 */
[----:B------:R-:W-:Y:S05]  /*16a10*/  @P0 BRA `(.L_x_2198) ;  /* 0xffffffec00900947 */ /* 0x000fea000383ffff */
.L_x_2174:
[----:B------:R-:W-:Y:S05]  /*16a20*/  BSYNC B0 ;  /* 0x0000000000007941 */ /* 0x000fea0003800000 */
.L_x_2173:
        /* <DEDUP_REMOVED lines=18> */
.L_x_2200:
[----:B------:R-:W-:Y:S05]  /*16b50*/  BSYNC B0 ;  /* 0x0000000000007941 */ /* 0x000fea0003800000 */
.L_x_2199:
        /* <DEDUP_REMOVED lines=11> */
.L_x_2247:
        /* <DEDUP_REMOVED lines=11> */
.L_x_2204:
[----:B-1----:R-:W2:Y:S01]  /*16cc0*/  LDL R2, [R1] ;  /* 0x0000000001027983 */ /* 0x002ea20000100800 */
[----:B------:R-:W-:-:S03]  /*16cd0*/  MOV R7, 0x400 ;  /* 0x0000040000077802 */ /* 0x000fc60000000f00 */
[----:B------:R-:W3:Y:S01]  /*16ce0*/  LDL.LU R4, [R1+0x4] ;  /* 0x0000040001047983 */ /* 0x000ee20000300800 */
        /* <DEDUP_REMOVED lines=34> */
.L_x_2202:
[----:B------:R-:W-:Y:S05]  /*16f10*/  BSYNC B0 ;  /* 0x0000000000007941 */ /* 0x000fea0003800000 */
.L_x_2201:
        /* <DEDUP_REMOVED lines=9> */
.L_x_2157:
[----:B------:R-:W-:Y:S05]  /*16fb0*/  BSYNC B6 ;  /* 0x0000000000067941 */ /* 0x000fea0003800000 */
.L_x_2155:
[----:B------:R-:W-:-:S03]  /*16fc0*/  UMOV UR4, 0xffffffff ;  /* 0xffffffff00047882 */ /* 0x000fc60000000000 */
[----:B------:R-:W-:Y:S05]  /*16fd0*/  BRA.DIV UR4, `(.L_x_2205) ;  /* 0x0000001604c47947 */ /* 0x000fea000b800000 */
[----:B------:R2:W3:Y:S04]  /*16fe0*/  SHFL.IDX PT, R4, R16, RZ, 0x1f ;  /* 0x00001fff10047589 */ /* 0x0004e800000e0000 */
[----:B------:R-:W4:Y:S02]  /*16ff0*/  SHFL.IDX PT, R16, R16, 0x1, 0x1f ;  /* 0x00201f0010107f89 */ /* 0x000f2400000e0000 */
.L_x_2251:
[----:B-1----:R-:W1:Y:S01]  /*17000*/  S2R R0, SR_TID.X ;  /* 0x0000000000007919 */ /* 0x002e620000002100 */
[----:B------:R-:W-:Y:S01]  /*17010*/  ULDC UR4, c[0x0][0xc14] ;  /* 0x0003050000047ab9 */ /* 0x000fe20000000800 */
[----:B------:R-:W-:Y:S01]  /*17020*/  BSSY B0, `(.L_x_2206) ;  /* 0x000000c000007945 */ /* 0x000fe20003800000 */
[----:B------:R-:W-:Y:S01]  /*17030*/  IMAD.MOV.U32 R17, RZ, RZ, RZ ;  /* 0x000000ffff117224 */ /* 0x000fe200078e00ff */
[----:B-1----:R-:W-:Y:S02]  /*17040*/  LOP3.LUT R6, R0, 0x1f, RZ, 0xc0, !PT ;  /* 0x0000001f00067812 */ /* 0x002fe400078ec0ff */
[----:B------:R-:W-:Y:S02]  /*17050*/  MOV R0, UR4 ;  /* 0x0000000400007c02 */ /* 0x000fe40008000f00 */
        /* <DEDUP_REMOVED lines=8> */
.L_x_2207:
[----:B------:R-:W-:Y:S05]  /*170e0*/  BSYNC B0 ;  /* 0x0000000000007941 */ /* 0x000fea0003800000 */
.L_x_2206:
        /* <DEDUP_REMOVED lines=23> */
.L_x_2259:
[----:B------:R-:W-:Y:S02]  /*17260*/  ULDC UR4, c[0x0][0xc10] ;  /* 0x0003040000047ab9 */ /* 0x000fe40000000800 */
[----:B------:R-:W-:-:S04]  /*17270*/  IMAD.U32 R5, RZ, RZ, UR4 ;  /* 0x00000004ff057e24 */ /* 0x000fc8000f8e00ff */
[----:B-1----:R-:W-:-:S04]  /*17280*/  IMAD R3, R14, R5, RZ ;  /* 0x000000050e037224 */ /* 0x002fc800078e02ff */
[----:B--2-4-:R-:W-:-:S05]  /*17290*/  IMAD.IADD R16, R16, 0x1, R3 ;  /* 0x0000000110107824 */ /* 0x014fca00078e0203 */
[----:B---3--:R-:W-:-:S13]  /*172a0*/  ISETP.GT.AND P0, PT, R16, R4, PT ;  /* 0x000000041000720c */ /* 0x008fda0003f04270 */
[----:B------:R-:W-:Y:S05]  /*172b0*/  @P0 BRA `(.L_x_2209) ;  /* 0x0000000000b80947 */ /* 0x000fea0003800000 */
[----:B------:R-:W1:Y:S02]  /*172c0*/  LDC R0, c[0x0][0xc14] ;  /* 0x00030500ff007b82 */ /* 0x000e640000000800 */
.L_x_2214:
[----:B------:R-:W-:-:S05]  /*172d0*/  VIADD R19, R19, 0x1f ;  /* 0x0000001f13137836 */ /* 0x000fca0000000000 */
[----:B-1----:R-:W-:-:S13]  /*172e0*/  ISETP.GE.AND P0, PT, R19, R0, PT ;  /* 0x000000001300720c */ /* 0x002fda0003f06270 */
[----:B------:R-:W-:Y:S05]  /*172f0*/  @P0 BRA `(.L_x_2210) ;  /* 0x0000000400f40947 */ /* 0x000fea0003800000 */
[----:B0-----:R-:W0:Y:S01]  /*17300*/  S2R R2, SR_TID.X ;  /* 0x0000000000027919 */ /* 0x001e220000002100 */
[----:B------:R-:W-:Y:S01]  /*17310*/  BSSY B0, `(.L_x_2211) ;  /* 0x000000b000007945 */ /* 0x000fe20003800000 */
[----:B------:R-:W-:Y:S01]  /*17320*/  IMAD.MOV.U32 R17, RZ, RZ, RZ ;  /* 0x000000ffff117224 */ /* 0x000fe200078e00ff */
[----:B0-----:R-:W-:-:S04]  /*17330*/  LOP3.LUT R6, R2, 0x1f, RZ, 0xc0, !PT ;  /* 0x0000001f02067812 */ /* 0x001fc800078ec0ff */
[C---:B------:R-:W-:Y:S02]  /*17340*/  ISETP.NE.AND P1, PT, R6.reuse, 0x1f, PT ;  /* 0x0000001f0600780c */ /* 0x040fe40003f25270 */
[----:B------:R-:W-:-:S04]  /*17350*/  IADD3 R5, R6, R19, RZ ;  /* 0x0000001306057210 */ /* 0x000fc80007ffe0ff */
[----:B------:R-:W-:-:S13]  /*17360*/  ISETP.GE.OR P0, PT, R5, R0, !P1 ;  /* 0x000000000500720c */ /* 0x000fda0004f06670 */
[----:B------:R-:W-:Y:S05]  /*17370*/  @P0 BRA `(.L_x_2212) ;  /* 0x0000000000100947 */ /* 0x000fea0003800000 */
[----:B------:R-:W0:Y:S01]  /*17380*/  LDC.64 R2, c[0x0][0xc58] ;  /* 0x00031600ff027b82 */ /* 0x000e220000000a00 */
[----:B------:R-:W-:Y:S01]  /*17390*/  ULDC.64 UR4, c[0x0][0x208] ;  /* 0x0000820000047ab9 */ /* 0x000fe20000000a00 */
[----:B0-----:R-:W-:-:S05]  /*173a0*/  IMAD.WIDE R2, R5, 0x4, R2 ;  /* 0x0000000405027825 */ /* 0x001fca00078e0202 */
[----:B------:R0:W5:Y:S02]  /*173b0*/  LDG.E R17, desc[UR4][R2.64] ;  /* 0x0000000402117981 */ /* 0x000164000c1e1900 */
.L_x_2212:
[----:B------:R-:W-:Y:S05]  /*173c0*/  BSYNC B0 ;  /* 0x0000000000007941 */ /* 0x000fea0003800000 */
.L_x_2211:
        /* <DEDUP_REMOVED lines=23> */
.L_x_2267:
[----:B------:R-:W-:Y:S02]  /*17540*/  ULDC UR4, c[0x0][0xc10] ;  /* 0x0003040000047ab9 */ /* 0x000fe40000000800 */
[----:B------:R-:W-:-:S04]  /*17550*/  IMAD.U32 R5, RZ, RZ, UR4 ;  /* 0x00000004ff057e24 */ /* 0x000fc8000f8e00ff */
[----:B-1----:R-:W-:-:S04]  /*17560*/  IMAD R3, R14, R5, RZ ;  /* 0x000000050e037224 */ /* 0x002fc800078e02ff */
[----:B------:R-:W-:-:S05]  /*17570*/  IMAD.IADD R16, R3, 0x1, R16 ;  /* 0x0000000103107824 */ /* 0x000fca00078e0210 */
[----:B------:R-:W-:-:S13]  /*17580*/  ISETP.GT.AND P0, PT, R16, R4, PT ;  /* 0x000000041000720c */ /* 0x000fda0003f04270 */
[----:B------:R-:W-:Y:S05]  /*17590*/  @!P0 BRA `(.L_x_2214) ;  /* 0xfffffffc004c8947 */ /* 0x000fea000383ffff */
.L_x_2209:
        /* <DEDUP_REMOVED lines=8> */
.L_x_2271:
[----:B------:R-:W-:Y:S02]  /*17620*/  ISETP.NE.AND P0, PT, R3, RZ, PT ;  /* 0x000000ff0300720c */ /* 0x000fe40003f05270 */
[----:B------:R-:W-:-:S11]  /*17630*/  MOV R7, RZ ;  /* 0x000000ff00077202 */ /* 0x000fd60000000f00 */
[----:B------:R-:W-:Y:S05]  /*17640*/  @!P0 BRA `(.L_x_2216) ;  /* 0x0000000000108947 */ /* 0x000fea0003800000 */
[----:B------:R-:W-:Y:S01]  /*17650*/  UMOV UR4, 0xffffffff ;  /* 0xffffffff00047882 */ /* 0x000fe20000000000 */
[----:B------:R-:W-:Y:S02]  /*17660*/  VIADD R12, R6, 0xffffffff ;  /* 0xffffffff060c7836 */ /* 0x000fe40000000000 */
[----:B------:R-:W-:Y:S05]  /*17670*/  BRA.DIV UR4, `(.L_x_2217) ;  /* 0x0000001a04507947 */ /* 0x000fea000b800000 */
[----:B------:R3:W4:Y:S02]  /*17680*/  SHFL.IDX PT, R7, R2, R12, 0x1f ;  /* 0x00001f0c02077589 */ /* 0x00072400000e0000 */
.L_x_2216:
[----:B0--3--:R-:W0:Y:S01]  /*17690*/  LDC.64 R2, c[0x0][0xc68] ;  /* 0x00031a00ff027b82 */ /* 0x009e220000000a00 */
[----:B------:R-:W-:Y:S01]  /*176a0*/  IMAD.IADD R19, R6, 0x1, R19 ;  /* 0x0000000106137824 */ /* 0x000fe200078e0213 */
[----:B------:R-:W-:-:S03]  /*176b0*/  ULDC.64 UR4, c[0x0][0x208] ;  /* 0x0000820000047ab9 */ /* 0x000fc60000000a00 */
[----:B0-----:R-:W-:-:S05]  /*176c0*/  IMAD.WIDE R2, R19, 0x4, R2 ;  /* 0x0000000413027825 */ /* 0x001fca00078e0202 */
[----:B------:R0:W1:Y:S01]  /*176d0*/  LDG.E R8, desc[UR4][R2.64] ;  /* 0x0000000402087981 */ /* 0x000062000c1e1900 */
[----:B----4-:R-:W-:-:S04]  /*176e0*/  IMAD R16, R7, R5, R16 ;  /* 0x0000000507107224 */ /* 0x010fc800078e0210 */
[----:B------:R-:W-:Y:S01]  /*176f0*/  IMAD.IADD R7, R4, 0x1, -R16 ;  /* 0x0000000104077824 */ /* 0x000fe200078e0a10 */
[----:B0-----:R-:W-:Y:S01]  /*17700*/  MOV R2, RZ ;  /* 0x000000ff00027202 */ /* 0x001fe20000000f00 */
        /* <DEDUP_REMOVED lines=25> */
[----:B------:R-:W-:Y:S01]  /*178a0*/  IMAD R4, R8, R9, RZ ;  /* 0x0000000908047224 */ /* 0x000fe200078e02ff */
[----:B------:R-:W-:-:S03]  /*178b0*/  IADD3 R9, -R9, RZ, RZ ;  /* 0x000000ff09097210 */ /* 0x000fc60007ffe1ff */
        /* <DEDUP_REMOVED lines=30> */
[----:B------:R-:W-:-:S03]  /*17aa0*/  IMAD R18, R3, R8, R4 ;  /* 0x0000000803127224 */ /* 0x000fc600078e0204 */
[----:B------:R-:W-:Y:S01]  /*17ab0*/  IADD3 R17, R17, R2, RZ ;  /* 0x0000000211117210 */ /* 0x000fe20007ffe0ff */
[----:B------:R-:W-:Y:S06]  /*17ac0*/  BRA `(.L_x_2218) ;  /* 0x00000000001c7947 */ /* 0x000fec0003800000 */
.L_x_2210:
[----:B------:R-:W-:Y:S01]  /*17ad0*/  UMOV UR4, URZ ;  /* 0x0000003f00047c82 */ /* 0x000fe20008000000 */
[----:B------:R-:W-:Y:S01]  /*17ae0*/  UMOV UR5, URZ ;  /* 0x0000003f00057c82 */ /* 0x000fe20008000000 */
[----:B------:R-:W-:Y:S01]  /*17af0*/  ULDC UR6, c[0x0][0xc14] ;  /* 0x0003050000067ab9 */ /* 0x000fe20000000800 */
[----:B------:R-:W-:Y:S02]  /*17b00*/  IMAD.MOV.U32 R16, RZ, RZ, R4 ;  /* 0x000000ffff107224 */ /* 0x000fe400078e0004 */
[----:B------:R-:W-:Y:S02]  /*17b10*/  IMAD.U32 R17, RZ, RZ, UR4 ;  /* 0x00000004ff117e24 */ /* 0x000fe4000f8e00ff */
[----:B------:R-:W-:Y:S02]  /*17b20*/  IMAD.U32 R18, RZ, RZ, UR5 ;  /* 0x00000005ff127e24 */ /* 0x000fe4000f8e00ff */
[----:B------:R-:W-:-:S07]  /*17b30*/  IMAD.U32 R19, RZ, RZ, UR6 ;  /* 0x00000006ff137e24 */ /* 0x000fce000f8e00ff */
.L_x_2218:
        /* <DEDUP_REMOVED lines=12> */
.L_x_2151:
[----:B-1----:R-:W3:Y:S01]  /*17c00*/  LDL.LU R0, [R1+0x20] ;  /* 0x0000200001007983 */ /* 0x002ee20000300800 */
[----:B------:R-:W-:Y:S01]  /*17c10*/  BSSY B0, `(.L_x_2220) ;  /* 0x000000b000007945 */ /* 0x000fe20003800000 */
[----:B------:R-:W1:Y:S01]  /*17c20*/  S2R R5, SR_CgaCtaId ;  /* 0x0000000000057919 */ /* 0x000e620000008800 */
[----:B---3--:R-:W-:-:S04]  /*17c30*/  IADD3 R0, R0, 0x1, RZ ;  /* 0x0000000100007810 */ /* 0x008fc80007ffe0ff */
        /* <DEDUP_REMOVED lines=8> */
.L_x_2274:
[----:B------:R-:W-:Y:S05]  /*17cc0*/  BSYNC B0 ;  /* 0x0000000000007941 */ /* 0x000fea0003800000 */
.L_x_2220:
[----:B------:R-:W-:-:S03]  /*17cd0*/  UMOV UR4, 0xffffffff ;  /* 0xffffffff00047882 */ /* 0x000fc60000000000 */
[----:B------:R-:W-:Y:S05]  /*17ce0*/  BRA.DIV UR4, `(.L_x_2222) ;  /* 0x0000001204f07947 */ /* 0x000fea000b800000 */
[----:B------:R-:W2:Y:S02]  /*17cf0*/  S2R R2, SR_TID.X ;  /* 0x0000000000027919 */ /* 0x000ea40000002100 */
[----:B--2---:R-:W-:-:S04]  /*17d00*/  SHF.R.U32.HI R2, RZ, 0x5, R2 ;  /* 0x00000005ff027819 */ /* 0x004fc80000011602 */
[----:B------:R-:W-:-:S05]  /*17d10*/  LOP3.LUT R2, R2, 0x3, RZ, 0xc0, !PT ;  /* 0x0000000302027812 */ /* 0x000fca00078ec0ff */
[----:B------:R2:W3:Y:S02]  /*17d20*/  SHFL.IDX PT, R14, R2, RZ, 0x1f ;  /* 0x00001fff020e7589 */ /* 0x0004e400000e0000 */
.L_x_2277:
[----:B---3--:R-:W-:Y:S01]  /*17d30*/  ISETP.NE.AND P0, PT, R14, RZ, PT ;  /* 0x000000ff0e00720c */ /* 0x008fe20003f05270 */
[----:B------:R-:W-:-:S12]  /*17d40*/  BSSY B0, `(.L_x_2223) ;  /* 0x0000029000007945 */ /* 0x000fd80003800000 */
[----:B------:R-:W-:Y:S05]  /*17d50*/  @P0 BRA `(.L_x_2224) ;  /* 0x00000000009c0947 */ /* 0x000fea0003800000 */
[----:B------:R-:W-:-:S03]  /*17d60*/  UMOV UR4, 0xffffffff ;  /* 0xffffffff00047882 */ /* 0x000fc60000000000 */
[----:B------:R-:W-:Y:S05]  /*17d70*/  BRA.DIV UR4, `(.L_x_2225) ;  /* 0x0000001604007947 */ /* 0x000fea000b800000 */
[----:B------:R-:W-:-:S13]  /*17d80*/  ELECT P6, URZ, PT ;  /* 0x00000000003f782f */ /* 0x000fda00038c0000 */
.L_x_2280:
        /* <DEDUP_REMOVED lines=8> */
.L_x_2226:
[----:B-1----:R-:W2:Y:S04]  /*17e10*/  LDL R3, [R1] ;  /* 0x0000000001037983 */ /* 0x002ea80000100800 */
[----:B------:R-:W3:Y:S01]  /*17e20*/  LDL.LU R7, [R1+0x8] ;  /* 0x0000080001077983 */ /* 0x000ee20000300800 */
[----:B------:R-:W-:-:S04]  /*17e30*/  VIADD R2, R0, 0x38840 ;  /* 0x0003884000027836 */ /* 0x000fc80000000000 */
[C---:B--2---:R-:W-:Y:S01]  /*17e40*/  IMAD R6, R3.reuse, 0x8, R2 ;  /* 0x0000000803067824 */ /* 0x044fe200078e0202 */
[----:B------:R-:W-:Y:S02]  /*17e50*/  IADD3 R3, R3, 0x1, RZ ;  /* 0x0000000103037810 */ /* 0x000fe40007ffe0ff */
[----:B---3--:R-:W-:Y:S02]  /*17e60*/  SHF.L.U32 R5, R7, 0x1f, RZ ;  /* 0x0000001f07057819 */ /* 0x008fe400000006ff */
[C---:B------:R-:W-:Y:S02]  /*17e70*/  ISETP.NE.AND P1, PT, R3.reuse, 0x2, PT ;  /* 0x000000020300780c */ /* 0x040fe40003f25270 */
[----:B------:R-:W1:Y:S02]  /*17e80*/  SYNCS.PHASECHK.TRANS64.TRYWAIT P0, [R6+URZ], R5 ;  /* 0x00000005060075a7 */ /* 0x000e64000800017f */
[----:B------:R-:W-:Y:S02]  /*17e90*/  SEL R4, RZ, 0x1, P1 ;  /* 0x00000001ff047807 */ /* 0x000fe40000800000 */
[----:B------:R-:W-:-:S02]  /*17ea0*/  SEL R3, R3, RZ, P1 ;  /* 0x000000ff03037207 */ /* 0x000fc40000800000 */
[----:B------:R-:W-:-:S03]  /*17eb0*/  LOP3.LUT R4, R7, R4, RZ, 0x3c, !PT ;  /* 0x0000000407047212 */ /* 0x000fc600078e3cff */
[----:B------:R-:W-:Y:S01]  /*17ec0*/  IMAD R7, R3, 0x8, R2 ;  /* 0x0000000803077824 */ /* 0x000fe200078e0202 */
[----:B------:R-:W-:Y:S01]  /*17ed0*/  SHF.L.U32 R2, R4, 0x1f, RZ ;  /* 0x0000001f04027819 */ /* 0x000fe200000006ff */
[----:B-1----:R-:W-:Y:S06]  /*17ee0*/  @!P0 BRA `(.L_x_2227) ;  /* 0x0000001000c48947 */ /* 0x002fec0003800000 */
.L_x_2281:
[----:B------:R-:W2:Y:S02]  /*17ef0*/  SYNCS.PHASECHK.TRANS64.TRYWAIT P0, [R7+URZ], R2 ;  /* 0x00000002070075a7 */ /* 0x000ea4000800017f */
[----:B--2---:R-:W-:Y:S05]  /*17f00*/  @!P0 BRA `(.L_x_2228) ;  /* 0x0000001000d08947 */ /* 0x004fea0003800000 */
.L_x_2282:
[----:B------:R-:W-:Y:S05]  /*17f10*/  @!P2 BRA `(.L_x_2229) ;  /* 0x000000000004a947 */ /* 0x000fea0003800000 */
[----:B------:R-:W-:Y:S01]  /*17f20*/  BPT.TRAP 0x1 ;  /* 0x000000040000795c */ /* 0x000fe20000300000 */
.L_x_2229:
[----:B------:R-:W3:Y:S01]  /*17f30*/  LDL.LU R4, [R1] ;  /* 0x0000000001047983 */ /* 0x000ee20000300800 */
[----:B------:R-:W-:-:S04]  /*17f40*/  VIADD R0, R0, 0x38860 ;  /* 0x0003886000007836 */ /* 0x000fc80000000000 */
[----:B---3--:R-:W-:-:S04]  /*17f50*/  IMAD R4, R4, 0x8, R0 ;  /* 0x0000000804047824 */ /* 0x008fc800078e0200 */
[----:B------:R-:W3:Y:S02]  /*17f60*/  SYNCS.PHASECHK.TRANS64.TRYWAIT P0, [R4+URZ], R5 ;  /* 0x00000005040075a7 */ /* 0x000ee4000800017f */
[----:B---3--:R-:W-:Y:S05]  /*17f70*/  @!P0 BRA `(.L_x_2230) ;  /* 0x0000001000c88947 */ /* 0x008fea0003800000 */
.L_x_2283:
[----:B------:R-:W-:-:S07]  /*17f80*/  IMAD R3, R3, 0x8, R0 ;  /* 0x0000000803037824 */ /* 0x000fce00078e0200 */
.L_x_2231:
[----:B----4-:R4:W0:Y:S02]  /*17f90*/  SYNCS.PHASECHK.TRANS64.TRYWAIT P0, [R3+URZ], R2 ;  /* 0x00000002030075a7 */ /* 0x010824000800017f */
[----:B0-----:R-:W-:Y:S05]  /*17fa0*/  @!P0 NANOSLEEP.SYNCS 0x989680 ;  /* 0x009896800000895d */ /* 0x001fea0003900000 */
[----:B------:R-:W0:Y:S02]  /*17fb0*/  @!P0 SYNCS.PHASECHK.TRANS64 P0, [R3+URZ], R2 ;  /* 0x00000002030085a7 */ /* 0x000e24000800007f */
[----:B0-----:R-:W-:Y:S05]  /*17fc0*/  @!P0 BRA `(.L_x_2231) ;  /* 0xfffffffc00f08947 */ /* 0x001fea000383ffff */
.L_x_2224:
[----:B------:R-:W-:Y:S05]  /*17fd0*/  BSYNC B0 ;  /* 0x0000000000007941 */ /* 0x000fea0003800000 */
.L_x_2223:
[----:B------:R-:W-:Y:S05]  /*17fe0*/  EXIT ;  /* 0x000000000000794d */ /* 0x000fea0003800000 */
.L_x_2095:
[----:B------:R-:W-:-:S13]  /*17ff0*/  R2UR UR4, R17 ;  /* 0x00000000110472ca */ /* 0x000fda00000e0000 */
[----:B0-----:R-:W-:-:S04]  /*18000*/  MOV R3, UR4 ;  /* 0x0000000400037c02 */ /* 0x001fc80008000f00 */
[----:B------:R0:W1:Y:S03]  /*18010*/  SYNCS.PHASECHK.TRANS64.TRYWAIT P1, [R3+URZ+0x38800], R0 ;  /* 0x03880000030075a7 */ /* 0x000066000802017f */
[----:B-1----:R-:W-:Y:S05]  /*18020*/  @!P1 NANOSLEEP.SYNCS 0x989680 ;  /* 0x009896800000995d */ /* 0x002fea0003900000 */
[----:B------:R-:W1:Y:S02]  /*18030*/  @!P1 SYNCS.PHASECHK.TRANS64 P1, [R3+URZ+0x38800], R0 ;  /* 0x03880000030095a7 */ /* 0x000e64000802007f */
[----:B-1----:R-:W-:Y:S05]  /*18040*/  @!P1 BRA `(.L_x_2095) ;  /* 0xfffffffc00e89947 */ /* 0x002fea000383ffff */
[----:B------:R-:W-:Y:S05]  /*18050*/  BRA `(.L_x_2232) ;  /* 0xfffffe9800c07947 */ /* 0x000fea000383ffff */
.L_x_2099:
[----:B-1----:R1:W2:Y:S02]  /*18060*/  SYNCS.PHASECHK.TRANS64.TRYWAIT P2, [R0+URZ+0x38830], R3 ;  /* 0x03883003000075a7 */ /* 0x0022a4000804017f */
[----:B--2---:R-:W-:Y:S05]  /*18070*/  @!P2 NANOSLEEP.SYNCS 0x989680 ;  /* 0x009896800000a95d */ /* 0x004fea0003900000 */
[----:B------:R-:W2:Y:S02]  /*18080*/  @!P2 SYNCS.PHASECHK.TRANS64 P2, [R0+URZ+0x38830], R3 ;  /* 0x038830030000a5a7 */ /* 0x000ea4000804007f */
[----:B--2---:R-:W-:Y:S05]  /*18090*/  @!P2 BRA `(.L_x_2099) ;  /* 0xfffffffc00f0a947 */ /* 0x004fea000383ffff */
[----:B------:R-:W-:Y:S05]  /*180a0*/  BRA `(.L_x_2098) ;  /* 0xfffffe9800f07947 */ /* 0x000fea000383ffff */
.L_x_2104:
[----:B------:R-:W-:-:S13]  /*180b0*/  R2UR UR4, R227 ;  /* 0x00000000e30472ca */ /* 0x000fda00000e0000 */
[----:B-1----:R-:W-:-:S04]  /*180c0*/  IMAD.U32 R4, RZ, RZ, UR4 ;  /* 0x00000004ff047e24 */ /* 0x002fc8000f8e00ff */
[----:B------:R1:W2:Y:S03]  /*180d0*/  SYNCS.PHASECHK.TRANS64.TRYWAIT P2, [R4+URZ+0x38830], R3 ;  /* 0x03883003040075a7 */ /* 0x0002a6000804017f */
[----:B--2---:R-:W-:Y:S05]  /*180e0*/  @!P2 NANOSLEEP.SYNCS 0x989680 ;  /* 0x009896800000a95d */ /* 0x004fea0003900000 */
[----:B------:R-:W2:Y:S02]  /*180f0*/  @!P2 SYNCS.PHASECHK.TRANS64 P2, [R4+URZ+0x38830], R3 ;  /* 0x038830030400a5a7 */ /* 0x000ea4000804007f */
[----:B--2---:R-:W-:Y:S05]  /*18100*/  @!P2 BRA `(.L_x_2104) ;  /* 0xfffffffc00e8a947 */ /* 0x004fea000383ffff */
[----:B------:R-:W-:Y:S05]  /*18110*/  BRA `(.L_x_2103) ;  /* 0xfffffee400307947 */ /* 0x000fea000383ffff */
.L_x_2108:
[----:B01----:R-:W-:-:S04]  /*18120*/  IMAD.U32 R3, RZ, RZ, UR4 ;  /* 0x00000004ff037e24 */ /* 0x003fc8000f8e00ff */
[----:B------:R0:W1:Y:S03]  /*18130*/  SYNCS.PHASECHK.TRANS64.TRYWAIT P2, [R3+URZ+0x38850], R0 ;  /* 0x03885000030075a7 */ /* 0x000066000804017f */
[----:B-1----:R-:W-:Y:S05]  /*18140*/  @!P2 NANOSLEEP.SYNCS 0x989680 ;  /* 0x009896800000a95d */ /* 0x002fea0003900000 */
[----:B------:R-:W1:Y:S02]  /*18150*/  @!P2 SYNCS.PHASECHK.TRANS64 P2, [R3+URZ+0x38850], R0 ;  /* 0x038850000300a5a7 */ /* 0x000e64000804007f */
[----:B-1----:R-:W-:Y:S05]  /*18160*/  @!P2 BRA `(.L_x_2108) ;  /* 0xfffffffc00eca947 */ /* 0x002fea000383ffff */
[----:B------:R-:W-:Y:S05]  /*18170*/  BRA `(.L_x_2107) ;  /* 0xffffff0800587947 */ /* 0x000fea000383ffff */
.L_x_2114:
[----:B-1----:R-:W-:-:S04]  /*18180*/  IMAD.U32 R4, RZ, RZ, UR4 ;  /* 0x00000004ff047e24 */ /* 0x002fc8000f8e00ff */
[----:B------:R1:W2:Y:S03]  /*18190*/  SYNCS.PHASECHK.TRANS64.TRYWAIT P2, [R4+URZ+0x38830], R3 ;  /* 0x03883003040075a7 */ /* 0x0002a6000804017f */
[----:B--2---:R-:W-:Y:S05]  /*181a0*/  @!P2 NANOSLEEP.SYNCS 0x989680 ;  /* 0x009896800000a95d */ /* 0x004fea0003900000 */
[----:B------:R-:W2:Y:S02]  /*181b0*/  @!P2 SYNCS.PHASECHK.TRANS64 P2, [R4+URZ+0x38830], R3 ;  /* 0x038830030400a5a7 */ /* 0x000ea4000804007f */
[----:B--2---:R-:W-:Y:S05]  /*181c0*/  @!P2 BRA `(.L_x_2114) ;  /* 0xfffffffc00eca947 */ /* 0x004fea000383ffff */
[----:B------:R-:W-:Y:S05]  /*181d0*/  BRA `(.L_x_2113) ;  /* 0xffffff2400707947 */ /* 0x000fea000383ffff */
.L_x_2118:
[----:B01----:R-:W-:-:S04]  /*181e0*/  IMAD.U32 R3, RZ, RZ, UR4 ;  /* 0x00000004ff037e24 */ /* 0x003fc8000f8e00ff */
[----:B------:R0:W1:Y:S03]  /*181f0*/  SYNCS.PHASECHK.TRANS64.TRYWAIT P2, [R3+URZ+0x38850], R0 ;  /* 0x03885000030075a7 */ /* 0x000066000804017f */
[----:B-1----:R-:W-:Y:S05]  /*18200*/  @!P2 NANOSLEEP.SYNCS 0x989680 ;  /* 0x009896800000a95d */ /* 0x002fea0003900000 */
[----:B------:R-:W1:Y:S02]  /*18210*/  @!P2 SYNCS.PHASECHK.TRANS64 P2, [R3+URZ+0x38850], R0 ;  /* 0x038850000300a5a7 */ /* 0x000e64000804007f */
[----:B-1----:R-:W-:Y:S05]  /*18220*/  @!P2 BRA `(.L_x_2118) ;  /* 0xfffffffc00eca947 */ /* 0x002fea000383ffff */
[----:B------:R-:W-:Y:S05]  /*18230*/  BRA `(.L_x_2117) ;  /* 0xffffff4c00947947 */ /* 0x000fea000383ffff */
.L_x_2123:
[----:B-1----:R-:W-:-:S04]  /*18240*/  MOV R7, UR7 ;  /* 0x0000000700077c02 */ /* 0x002fc80008000f00 */
[----:B------:R1:W2:Y:S03]  /*18250*/  SYNCS.PHASECHK.TRANS64.TRYWAIT P0, [R7+URZ+0x38850], R0 ;  /* 0x03885000070075a7 */ /* 0x0002a6000800017f */
[----:B--2---:R-:W-:Y:S05]  /*18260*/  @!P0 NANOSLEEP.SYNCS 0x989680 ;  /* 0x009896800000895d */ /* 0x004fea0003900000 */
[----:B------:R-:W2:Y:S02]  /*18270*/  @!P0 SYNCS.PHASECHK.TRANS64 P0, [R7+URZ+0x38850], R0 ;  /* 0x03885000070085a7 */ /* 0x000ea4000800007f */
[----:B--2---:R-:W-:Y:S05]  /*18280*/  @!P0 BRA `(.L_x_2123) ;  /* 0xfffffffc00ec8947 */ /* 0x004fea000383ffff */
[----:B------:R-:W-:Y:S05]  /*18290*/  BRA `(.L_x_2122) ;  /* 0xffffff6800d87947 */ /* 0x000fea000383ffff */
.L_x_2165:
        /* <DEDUP_REMOVED lines=11> */
.L_x_2234:
[----:B------:R-:W-:Y:S05]  /*18350*/  BSYNC B0 ;  /* 0x0000000000007941 */ /* 0x000fea0003800000 */
.L_x_2233:
[----:B------:R-:W-:Y:S05]  /*18360*/  BRA `(.L_x_2235) ;  /* 0xffffffc000747947 */ /* 0x000fea000383ffff */
.L_x_2166:
[----:B------:R-:W-:Y:S01]  /*18370*/  BSSY B0, `(.L_x_2236) ;  /* 0x0000006000007945 */ /* 0x000fe20003800000 */
[----:B------:R-:W-:-:S07]  /*18380*/  MOV R15, 0xffffffff ;  /* 0xffffffff000f7802 */ /* 0x000fce0000000f00 */
[----:B------:R-:W-:Y:S05]  /*18390*/  WARPSYNC.COLLECTIVE R15, `(.L_x_2237) ;  /* 0x000000000f0c7348 */ /* 0x000fea0003c00000 */
[----:B------:R-:W-:Y:S02]  /*183a0*/  ELECT P6, UR62, PT ;  /* 0x00000000003e782f */ /* 0x000fe400038c0000 */
[----:B------:R-:W-:Y:S01]  /*183b0*/  MOV R14, UR62 ;  /* 0x0000003e000e7c02 */ /* 0x000fe20008000f00 */
[----:B------:R-:W-:Y:S10]  /*183c0*/  ENDCOLLECTIVE ;  /* 0x000000000000791b */ /* 0x000ff40003800000 */
.L_x_2237:
[----:B------:R-:W-:Y:S05]  /*183d0*/  BSYNC B0 ;  /* 0x0000000000007941 */ /* 0x000fea0003800000 */
.L_x_2236:
[----:B------:R-:W-:Y:S05]  /*183e0*/  BRA `(.L_x_2238) ;  /* 0xffffffc000647947 */ /* 0x000fea000383ffff */
.L_x_2169:
[----:B0-----:R0:W1:Y:S02]  /*183f0*/  SYNCS.PHASECHK.TRANS64.TRYWAIT P0, [R8+URZ+0x38840], R9 ;  /* 0x03884009080075a7 */ /* 0x001064000800017f */
[----:B-1----:R-:W-:Y:S05]  /*18400*/  @!P0 NANOSLEEP.SYNCS 0x989680 ;  /* 0x009896800000895d */ /* 0x002fea0003900000 */
[----:B------:R-:W1:Y:S02]  /*18410*/  @!P0 SYNCS.PHASECHK.TRANS64 P0, [R8+URZ+0x38840], R9 ;  /* 0x03884009080085a7 */ /* 0x000e64000800007f */
[----:B-1----:R-:W-:Y:S05]  /*18420*/  @!P0 BRA `(.L_x_2169) ;  /* 0xfffffffc00f08947 */ /* 0x002fea000383ffff */
[----:B------:R-:W-:Y:S05]  /*18430*/  BRA `(.L_x_2239) ;  /* 0xffffffc000d07947 */ /* 0x000fea000383ffff */
.L_x_2172:
        /* <DEDUP_REMOVED lines=8> */
.L_x_2180:
[----:B0-----:R0:W1:Y:S02]  /*184c0*/  SYNCS.PHASECHK.TRANS64.TRYWAIT P0, [R2+URZ+0x38840], R3 ;  /* 0x03884003020075a7 */ /* 0x001064000800017f */
[----:B-1----:R-:W-:Y:S05]  /*184d0*/  @!P0 NANOSLEEP.SYNCS 0x989680 ;  /* 0x009896800000895d */ /* 0x002fea0003900000 */
[----:B------:R-:W1:Y:S02]  /*184e0*/  @!P0 SYNCS.PHASECHK.TRANS64 P0, [R2+URZ+0x38840], R3 ;  /* 0x03884003020085a7 */ /* 0x000e64000800007f */
[----:B-1----:R-:W-:Y:S05]  /*184f0*/  @!P0 BRA `(.L_x_2180) ;  /* 0xfffffffc00f08947 */ /* 0x002fea000383ffff */
[----:B------:R-:W-:Y:S05]  /*18500*/  BRA `(.L_x_2241) ;  /* 0xffffffcc00047947 */ /* 0x000fea000383ffff */
.L_x_2182:
[----:B0-----:R0:W1:Y:S02]  /*18510*/  SYNCS.PHASECHK.TRANS64.TRYWAIT P0, [R3+URZ+0x60], R2 ;  /* 0x00006002030075a7 */ /* 0x001064000800017f */
[----:B-1----:R-:W-:Y:S05]  /*18520*/  @!P0 NANOSLEEP.SYNCS 0x989680 ;  /* 0x009896800000895d */ /* 0x002fea0003900000 */
[----:B------:R-:W1:Y:S02]  /*18530*/  @!P0 SYNCS.PHASECHK.TRANS64 P0, [R3+URZ+0x60], R2 ;  /* 0x00006002030085a7 */ /* 0x000e64000800007f */
[----:B-1----:R-:W-:Y:S05]  /*18540*/  @!P0 BRA `(.L_x_2182) ;  /* 0xfffffffc00f08947 */ /* 0x002fea000383ffff */
[----:B------:R-:W-:Y:S05]  /*18550*/  BRA `(.L_x_2242) ;  /* 0xffffffcc00c47947 */ /* 0x000fea000383ffff */
.L_x_2187:
[----:B-1----:R1:W2:Y:S02]  /*18560*/  SYNCS.PHASECHK.TRANS64.TRYWAIT P0, [R2+URZ+0x38840], R3 ;  /* 0x03884003020075a7 */ /* 0x0022a4000800017f */
[----:B--2---:R-:W-:Y:S05]  /*18570*/  @!P0 NANOSLEEP.SYNCS 0x989680 ;  /* 0x009896800000895d */ /* 0x004fea0003900000 */
[----:B------:R-:W2:Y:S02]  /*18580*/  @!P0 SYNCS.PHASECHK.TRANS64 P0, [R2+URZ+0x38840], R3 ;  /* 0x03884003020085a7 */ /* 0x000ea4000800007f */
[----:B--2---:R-:W-:Y:S05]  /*18590*/  @!P0 BRA `(.L_x_2187) ;  /* 0xfffffffc00f08947 */ /* 0x004fea000383ffff */
[----:B------:R-:W-:Y:S05]  /*185a0*/  BRA `(.L_x_2243) ;  /* 0xffffffd4004c7947 */ /* 0x000fea000383ffff */
.L_x_2189:
[----:B0-----:R0:W1:Y:S02]  /*185b0*/  SYNCS.PHASECHK.TRANS64.TRYWAIT P1, [R3+URZ+0x60], R2 ;  /* 0x00006002030075a7 */ /* 0x001064000802017f */
[----:B-1----:R-:W-:Y:S05]  /*185c0*/  @!P1 NANOSLEEP.SYNCS 0x989680 ;  /* 0x009896800000995d */ /* 0x002fea0003900000 */
[----:B------:R-:W1:Y:S02]  /*185d0*/  @!P1 SYNCS.PHASECHK.TRANS64 P1, [R3+URZ+0x60], R2 ;  /* 0x00006002030095a7 */ /* 0x000e64000802007f */
[----:B-1----:R-:W-:Y:S05]  /*185e0*/  @!P1 BRA `(.L_x_2189) ;  /* 0xfffffffc00f09947 */ /* 0x002fea000383ffff */
[----:B------:R-:W-:Y:S05]  /*185f0*/  BRA `(.L_x_2244) ;  /* 0xffffffd8000c7947 */ /* 0x000fea000383ffff */
.L_x_2194:
[----:B--2---:R2:W3:Y:S02]  /*18600*/  SYNCS.PHASECHK.TRANS64.TRYWAIT P0, [R2+URZ+0x38840], R3 ;  /* 0x03884003020075a7 */ /* 0x0044e4000800017f */
[----:B---3--:R-:W-:Y:S05]  /*18610*/  @!P0 NANOSLEEP.SYNCS 0x989680 ;  /* 0x009896800000895d */ /* 0x008fea0003900000 */
[----:B------:R-:W3:Y:S02]  /*18620*/  @!P0 SYNCS.PHASECHK.TRANS64 P0, [R2+URZ+0x38840], R3 ;  /* 0x03884003020085a7 */ /* 0x000ee4000800007f */
[----:B---3--:R-:W-:Y:S05]  /*18630*/  @!P0 BRA `(.L_x_2194) ;  /* 0xfffffffc00f08947 */ /* 0x008fea000383ffff */
[----:B------:R-:W-:Y:S05]  /*18640*/  BRA `(.L_x_2245) ;  /* 0xffffffdc00547947 */ /* 0x000fea000383ffff */
.L_x_2196:
[----:B0-----:R0:W1:Y:S02]  /*18650*/  SYNCS.PHASECHK.TRANS64.TRYWAIT P1, [R2+URZ+0x60], R9 ;  /* 0x00006009020075a7 */ /* 0x001064000802017f */
[----:B-1----:R-:W-:Y:S05]  /*18660*/  @!P1 NANOSLEEP.SYNCS 0x989680 ;  /* 0x009896800000995d */ /* 0x002fea0003900000 */
[----:B------:R-:W1:Y:S02]  /*18670*/  @!P1 SYNCS.PHASECHK.TRANS64 P1, [R2+URZ+0x60], R9 ;  /* 0x00006009020095a7 */ /* 0x000e64000802007f */
[----:B-1----:R-:W-:Y:S05]  /*18680*/  @!P1 BRA `(.L_x_2196) ;  /* 0xfffffffc00f09947 */ /* 0x002fea000383ffff */
[----:B------:R-:W-:Y:S05]  /*18690*/  BRA `(.L_x_2246) ;  /* 0xffffffe000147947 */ /* 0x000fea000383ffff */
.L_x_2203:
[----:B-1----:R1:W2:Y:S02]  /*186a0*/  SYNCS.PHASECHK.TRANS64.TRYWAIT P0, [R3+URZ+0x38860], R2 ;  /* 0x03886002030075a7 */ /* 0x0022a4000800017f */
[----:B--2---:R-:W-:Y:S05]  /*186b0*/  @!P0 NANOSLEEP.SYNCS 0x989680 ;  /* 0x009896800000895d */ /* 0x004fea0003900000 */
[----:B------:R-:W2:Y:S02]  /*186c0*/  @!P0 SYNCS.PHASECHK.TRANS64 P0, [R3+URZ+0x38860], R2 ;  /* 0x03886002030085a7 */ /* 0x000ea4000800007f */
[----:B--2---:R-:W-:Y:S05]  /*186d0*/  @!P0 BRA `(.L_x_2203) ;  /* 0xfffffffc00f08947 */ /* 0x004fea000383ffff */
[----:B------:R-:W-:Y:S05]  /*186e0*/  BRA `(.L_x_2247) ;  /* 0xffffffe400487947 */ /* 0x000fea000383ffff */
.L_x_2205:
[----:B------:R-:W-:Y:S01]  /*186f0*/  BSSY B0, `(.L_x_2248) ;  /* 0x0000008000007945 */ /* 0x000fe20003800000 */
[----:B0-----:R-:W-:Y:S02]  /*18700*/  IMAD.MOV.U32 R13, RZ, RZ, R16 ;  /* 0x000000ffff0d7224 */ /* 0x001fe400078e0010 */
[----:B------:R-:W-:Y:S02]  /*18710*/  IMAD.MOV.U32 R12, RZ, RZ, RZ ;  /* 0x000000ffff0c7224 */ /* 0x000fe400078e00ff */
[----:B------:R-:W-:Y:S02]  /*18720*/  IMAD.MOV.U32 R11, RZ, RZ, 0x1f ;  /* 0x0000001fff0b7424 */ /* 0x000fe400078e00ff */
[----:B------:R-:W-:-:S07]  /*18730*/  IMAD.MOV.U32 R15, RZ, RZ, -0x1 ;  /* 0xffffffffff0f7424 */ /* 0x000fce00078e00ff */
[----:B-1----:R-:W-:Y:S05]  /*18740*/  WARPSYNC.COLLECTIVE R15, `(.L_x_2249) ;  /* 0x000000000f087348 */ /* 0x002fea0003c00000 */
[----:B------:R0:W2:Y:S02]  /*18750*/  SHFL.IDX P6, R14, R13, R12, R11 ;  /* 0x0000000c0d0e7389 */ /* 0x0000a400000c000b */
[----:B012---:R-:W-:Y:S01]  /*18760*/  ENDCOLLECTIVE ;  /* 0x000000000000791b */ /* 0x007fe20003800000 */
.L_x_2249:
[----:B------:R-:W-:Y:S05]  /*18770*/  BSYNC B0 ;  /* 0x0000000000007941 */ /* 0x000fea0003800000 */
.L_x_2248:
[----:B------:R-:W-:Y:S01]  /*18780*/  IMAD.MOV.U32 R13, RZ, RZ, R16 ;  /* 0x000000ffff0d7224 */ /* 0x000fe200078e0010 */
[----:B------:R-:W-:Y:S01]  /*18790*/  MOV R4, R14 ;  /* 0x0000000e00047202 */ /* 0x000fe20000000f00 */
[----:B------:R-:W-:Y:S02]  /*187a0*/  IMAD.MOV.U32 R12, RZ, RZ, 0x1 ;  /* 0x00000001ff0c7424 */ /* 0x000fe400078e00ff */
[----:B------:R-:W-:Y:S02]  /*187b0*/  IMAD.MOV.U32 R11, RZ, RZ, 0x1f ;  /* 0x0000001fff0b7424 */ /* 0x000fe400078e00ff */
[----:B------:R-:W-:-:S07]  /*187c0*/  IMAD.MOV.U32 R15, RZ, RZ, -0x1 ;  /* 0xffffffffff0f7424 */ /* 0x000fce00078e00ff */
[----:B------:R-:W-:Y:S05]  /*187d0*/  WARPSYNC.COLLECTIVE R15, `(.L_x_2250) ;  /* 0x000000000f087348 */ /* 0x000fea0003c00000 */
[----:B------:R0:W1:Y:S02]  /*187e0*/  SHFL.IDX P6, R14, R13, R12, R11 ;  /* 0x0000000c0d0e7389 */ /* 0x00006400000c000b */
[----:B01----:R-:W-:Y:S01]  /*187f0*/  ENDCOLLECTIVE ;  /* 0x000000000000791b */ /* 0x003fe20003800000 */
.L_x_2250:
[----:B------:R-:W-:Y:S01]  /*18800*/  MOV R16, R14 ;  /* 0x0000000e00107202 */ /* 0x000fe20000000f00 */
[----:B------:R-:W-:Y:S06]  /*18810*/  BRA `(.L_x_2251) ;  /* 0xffffffe400f87947 */ /* 0x000fec000383ffff */
.L_x_2208:
[----:B------:R-:W-:Y:S01]  /*18820*/  BSSY B0, `(.L_x_2252) ;  /* 0x0000008000007945 */ /* 0x000fe20003800000 */
[----:B0----5:R-:W-:Y:S02]  /*18830*/  IMAD.MOV.U32 R13, RZ, RZ, R17 ;  /* 0x000000ffff0d7224 */ /* 0x021fe400078e0011 */
[----:B------:R-:W-:Y:S02]  /*18840*/  IMAD.MOV.U32 R12, RZ, RZ, 0x1 ;  /* 0x00000001ff0c7424 */ /* 0x000fe400078e00ff */
[----:B------:R-:W-:Y:S02]  /*18850*/  IMAD.MOV.U32 R11, RZ, RZ, RZ ;  /* 0x000000ffff0b7224 */ /* 0x000fe400078e00ff */
[----:B------:R-:W-:-:S07]  /*18860*/  IMAD.MOV.U32 R15, RZ, RZ, -0x1 ;  /* 0xffffffffff0f7424 */ /* 0x000fce00078e00ff */
[----:B-1234-:R-:W-:Y:S05]  /*18870*/  WARPSYNC.COLLECTIVE R15, `(.L_x_2253) ;  /* 0x000000000f087348 */ /* 0x01efea0003c00000 */
[----:B------:R0:W0:Y:S02]  /*18880*/  SHFL.UP P6, R14, R13, R12, R11 ;  /* 0x0400000c0d0e7389 */ /* 0x00002400000c000b */
[----:B01234-:R-:W-:Y:S01]  /*18890*/  ENDCOLLECTIVE ;  /* 0x000000000000791b */ /* 0x01ffe20003800000 */
.L_x_2253:
[----:B------:R-:W-:Y:S05]  /*188a0*/  BSYNC B0 ;  /* 0x0000000000007941 */ /* 0x000fea0003800000 */
.L_x_2252:
[----:B------:R-:W-:Y:S01]  /*188b0*/  ISETP.NE.AND P0, PT, R6, RZ, PT ;  /* 0x000000ff0600720c */ /* 0x000fe20003f05270 */
        /* <DEDUP_REMOVED lines=9> */
.L_x_2254:
        /* <DEDUP_REMOVED lines=8> */
.L_x_2255:
        /* <DEDUP_REMOVED lines=8> */
.L_x_2256:
        /* <DEDUP_REMOVED lines=8> */
.L_x_2257:
        /* <DEDUP_REMOVED lines=8> */
.L_x_2258:
[----:B------:R-:W-:Y:S05]  /*18b50*/  BRA `(.L_x_2259) ;  /* 0xffffffe400c07947 */ /* 0x000fea000383ffff */
.L_x_2213:
[----:B------:R-:W-:Y:S01]  /*18b60*/  BSSY B0, `(.L_x_2260) ;  /* 0x0000008000007945 */ /* 0x000fe20003800000 */
[----:B-----5:R-:W-:Y:S01]  /*18b70*/  IMAD.MOV.U32 R13, RZ, RZ, R17 ;  /* 0x000000ffff0d7224 */ /* 0x020fe200078e0011 */
[----:B------:R-:W-:Y:S01]  /*18b80*/  MOV R15, 0xffffffff ;  /* 0xffffffff000f7802 */ /* 0x000fe20000000f00 */
[----:B------:R-:W-:Y:S02]  /*18b90*/  IMAD.MOV.U32 R12, RZ, RZ, 0x1 ;  /* 0x00000001ff0c7424 */ /* 0x000fe400078e00ff */
[----:B------:R-:W-:-:S07]  /*18ba0*/  IMAD.MOV.U32 R11, RZ, RZ, RZ ;  /* 0x000000ffff0b7224 */ /* 0x000fce00078e00ff */
[----:B0-----:R-:W-:Y:S05]  /*18bb0*/  WARPSYNC.COLLECTIVE R15, `(.L_x_2261) ;  /* 0x000000000f087348 */ /* 0x001fea0003c00000 */
[----:B------:R1:W2:Y:S02]  /*18bc0*/  SHFL.UP P6, R14, R13, R12, R11 ;  /* 0x0400000c0d0e7389 */ /* 0x0002a400000c000b */
[----:B012---:R-:W-:Y:S01]  /*18bd0*/  ENDCOLLECTIVE ;  /* 0x000000000000791b */ /* 0x007fe20003800000 */
.L_x_2261:
[----:B------:R-:W-:Y:S05]  /*18be0*/  BSYNC B0 ;  /* 0x0000000000007941 */ /* 0x000fea0003800000 */
.L_x_2260:
        /* <DEDUP_REMOVED lines=10> */
.L_x_2262:
        /* <DEDUP_REMOVED lines=8> */
.L_x_2263:
        /* <DEDUP_REMOVED lines=8> */
.L_x_2264:
        /* <DEDUP_REMOVED lines=8> */
.L_x_2265:
[----:B------:R-:W-:Y:S02]  /*18e10*/  IMAD.MOV.U32 R12, RZ, RZ, 0x1f ;  /* 0x0000001fff0c7424 */ /* 0x000fe400078e00ff */
[----:B------:R-:W-:Y:S01]  /*18e20*/  IMAD.MOV.U32 R11, RZ, RZ, 0x1f ;  /* 0x0000001fff0b7424 */ /* 0x000fe200078e00ff */
[----:B------:R-:W-:-:S05]  /*18e30*/  SEL R2, R14, RZ, P0 ;  /* 0x000000ff0e027207 */ /* 0x000fca0000000000 */
[----:B------:R-:W-:-:S05]  /*18e40*/  IMAD.IADD R2, R5, 0x1, R2 ;  /* 0x0000000105027824 */ /* 0x000fca00078e0202 */
[----:B------:R-:W-:-:S07]  /*18e50*/  MOV R13, R2 ;  /* 0x00000002000d7202 */ /* 0x000fce0000000f00 */
[----:B------:R-:W-:Y:S05]  /*18e60*/  WARPSYNC.COLLECTIVE R15, `(.L_x_2266) ;  /* 0x000000000f087348 */ /* 0x000fea0003c00000 */
[----:B------:R0:W1:Y:S02]  /*18e70*/  SHFL.IDX P6, R14, R13, R12, R11 ;  /* 0x0000000c0d0e7389 */ /* 0x00006400000c000b */
[----:B01----:R-:W-:Y:S01]  /*18e80*/  ENDCOLLECTIVE ;  /* 0x000000000000791b */ /* 0x003fe20003800000 */
.L_x_2266:
[----:B------:R-:W-:Y:S05]  /*18e90*/  BRA `(.L_x_2267) ;  /* 0xffffffe400a87947 */ /* 0x000fea000383ffff */
.L_x_2215:
[----:B------:R-:W-:Y:S01]  /*18ea0*/  BSSY B0, `(.L_x_2268) ;  /* 0x0000006000007945 */ /* 0x000fe20003800000 */
[----:B------:R-:W-:Y:S01]  /*18eb0*/  PLOP3.LUT P6, PT, P6, PT, PT, 0x8, 0x0 ;  /* 0x000000000000781c */ /* 0x000fe200037ce170 */
[----:B------:R-:W-:-:S12]  /*18ec0*/  IMAD.MOV.U32 R15, RZ, RZ, -0x1 ;  /* 0xffffffffff0f7424 */ /* 0x000fd800078e00ff */
[----:B0-----:R-:W-:Y:S05]  /*18ed0*/  WARPSYNC.COLLECTIVE R15, `(.L_x_2269) ;  /* 0x000000000f087348 */ /* 0x001fea0003c00000 */
[----:B------:R-:W-:Y:S01]  /*18ee0*/  VOTE.ANY R14, PT, P6 ;  /* 0x00000000000e7806 */ /* 0x000fe200030e0100 */
[----:B0-----:R-:W-:Y:S06]  /*18ef0*/  ENDCOLLECTIVE ;  /* 0x000000000000791b */ /* 0x001fec0003800000 */
.L_x_2269:
[----:B------:R-:W-:Y:S05]  /*18f00*/  BSYNC B0 ;  /* 0x0000000000007941 */ /* 0x000fea0003800000 */
.L_x_2268:
        /* <DEDUP_REMOVED lines=9> */
.L_x_2270:
[----:B------:R-:W-:Y:S01]  /*18fa0*/  IMAD.MOV.U32 R17, RZ, RZ, R14 ;  /* 0x000000ffff117224 */ /* 0x000fe200078e000e */
[----:B------:R-:W-:Y:S06]  /*18fb0*/  BRA `(.L_x_2271) ;  /* 0xffffffe400987947 */ /* 0x000fec000383ffff */
.L_x_2217:
[----:B------:R-:W-:Y:S01]  /*18fc0*/  BSSY B0, `(.L_x_2272) ;  /* 0x0000007000007945 */ /* 0x000fe20003800000 */
[----:B------:R-:W-:Y:S01]  /*18fd0*/  MOV R13, R2 ;  /* 0x00000002000d7202 */ /* 0x000fe20000000f00 */
[----:B------:R-:W-:Y:S02]  /*18fe0*/  IMAD.MOV.U32 R11, RZ, RZ, 0x1f ;  /* 0x0000001fff0b7424 */ /* 0x000fe400078e00ff */
[----:B------:R-:W-:-:S07]  /*18ff0*/  IMAD.MOV.U32 R15, RZ, RZ, -0x1 ;  /* 0xffffffffff0f7424 */ /* 0x000fce00078e00ff */
[----:B012---:R-:W-:Y:S05]  /*19000*/  WARPSYNC.COLLECTIVE R15, `(.L_x_2273) ;  /* 0x000000000f087348 */ /* 0x007fea0003c00000 */
[----:B------:R3:W4:Y:S02]  /*19010*/  SHFL.IDX P6, R14, R13, R12, R11 ;  /* 0x0000000c0d0e7389 */ /* 0x00072400000c000b */
[----:B01234-:R-:W-:Y:S01]  /*19020*/  ENDCOLLECTIVE ;  /* 0x000000000000791b */ /* 0x01ffe20003800000 */
.L_x_2273:
[----:B------:R-:W-:Y:S05]  /*19030*/  BSYNC B0 ;  /* 0x0000000000007941 */ /* 0x000fea0003800000 */
.L_x_2272:
[----:B------:R-:W-:Y:S01]  /*19040*/  IMAD.MOV.U32 R7, RZ, RZ, R14 ;  /* 0x000000ffff077224 */ /* 0x000fe200078e000e */
[----:B------:R-:W-:Y:S06]  /*19050*/  BRA `(.L_x_2216) ;  /* 0xffffffe4008c7947 */ /* 0x000fec000383ffff */
.L_x_2221:
[----:B-1----:R1:W2:Y:S02]  /*19060*/  SYNCS.PHASECHK.TRANS64.TRYWAIT P0, [R0+URZ+0x38820], R3 ;  /* 0x03882003000075a7 */ /* 0x0022a4000800017f */
[----:B--2---:R-:W-:Y:S05]  /*19070*/  @!P0 NANOSLEEP.SYNCS 0x989680 ;  /* 0x009896800000895d */ /* 0x004fea0003900000 */
[----:B------:R-:W2:Y:S02]  /*19080*/  @!P0 SYNCS.PHASECHK.TRANS64 P0, [R0+URZ+0x38820], R3 ;  /* 0x03882003000085a7 */ /* 0x000ea4000800007f */
[----:B--2---:R-:W-:Y:S05]  /*19090*/  @!P0 BRA `(.L_x_2221) ;  /* 0xfffffffc00f08947 */ /* 0x004fea000383ffff */
[----:B------:R-:W-:Y:S05]  /*190a0*/  BRA `(.L_x_2274) ;  /* 0xffffffec00047947 */ /* 0x000fea000383ffff */
.L_x_2222:
[----:B------:R-:W2:Y:S01]  /*190b0*/  S2R R2, SR_TID.X ;  /* 0x0000000000027919 */ /* 0x000ea20000002100 */
[----:B------:R-:W-:Y:S01]  /*190c0*/  BSSY B0, `(.L_x_2275) ;  /* 0x000000a000007945 */ /* 0x000fe20003800000 */
[----:B------:R-:W-:Y:S01]  /*190d0*/  MOV R12, RZ ;  /* 0x000000ff000c7202 */ /* 0x000fe20000000f00 */
        /* <DEDUP_REMOVED lines=8> */
.L_x_2276:
[----:B------:R-:W-:Y:S05]  /*19160*/  BSYNC B0 ;  /* 0x0000000000007941 */ /* 0x000fea0003800000 */
.L_x_2275:
[----:B------:R-:W-:Y:S05]  /*19170*/  BRA `(.L_x_2277) ;  /* 0xffffffe800ec7947 */ /* 0x000fea000383ffff */
.L_x_2225:
[----:B------:R-:W-:Y:S01]  /*19180*/  BSSY B1, `(.L_x_2278) ;  /* 0x0000006000017945 */ /* 0x000fe20003800000 */
[----:B------:R-:W-:-:S07]  /*19190*/  IMAD.MOV.U32 R15, RZ, RZ, -0x1 ;  /* 0xffffffffff0f7424 */ /* 0x000fce00078e00ff */
[----:B012---:R-:W-:Y:S05]  /*191a0*/  WARPSYNC.COLLECTIVE R15, `(.L_x_2279) ;  /* 0x000000000f0c7348 */ /* 0x007fea0003c00000 */
[----:B------:R-:W-:Y:S02]  /*191b0*/  ELECT P6, UR62, PT ;  /* 0x00000000003e782f */ /* 0x000fe400038c0000 */
[----:B------:R-:W-:Y:S01]  /*191c0*/  MOV R14, UR62 ;  /* 0x0000003e000e7c02 */ /* 0x000fe20008000f00 */
[----:B012---:R-:W-:Y:S10]  /*191d0*/  ENDCOLLECTIVE ;  /* 0x000000000000791b */ /* 0x007ff40003800000 */
.L_x_2279:
[----:B------:R-:W-:Y:S05]  /*191e0*/  BSYNC B1 ;  /* 0x0000000000017941 */ /* 0x000fea0003800000 */
.L_x_2278:
[----:B------:R-:W-:Y:S05]  /*191f0*/  BRA `(.L_x_2280) ;  /* 0xffffffe800e47947 */ /* 0x000fea000383ffff */
.L_x_2227:
[----:B-1----:R1:W2:Y:S02]  /*19200*/  SYNCS.PHASECHK.TRANS64.TRYWAIT P0, [R6+URZ], R5 ;  /* 0x00000005060075a7 */ /* 0x0022a4000800017f */
[----:B--2---:R-:W-:Y:S05]  /*19210*/  @!P0 NANOSLEEP.SYNCS 0x989680 ;  /* 0x009896800000895d */ /* 0x004fea0003900000 */
[----:B------:R-:W2:Y:S02]  /*19220*/  @!P0 SYNCS.PHASECHK.TRANS64 P0, [R6+URZ], R5 ;  /* 0x00000005060085a7 */ /* 0x000ea4000800007f */
[----:B--2---:R-:W-:Y:S05]  /*19230*/  @!P0 BRA `(.L_x_2227) ;  /* 0xfffffffc00f08947 */ /* 0x004fea000383ffff */
[----:B------:R-:W-:Y:S05]  /*19240*/  BRA `(.L_x_2281) ;  /* 0xffffffec00287947 */ /* 0x000fea000383ffff */
.L_x_2228:
[----:B--2---:R2:W3:Y:S02]  /*19250*/  SYNCS.PHASECHK.TRANS64.TRYWAIT P0, [R7+URZ], R2 ;  /* 0x00000002070075a7 */ /* 0x0044e4000800017f */
[----:B---3--:R-:W-:Y:S05]  /*19260*/  @!P0 NANOSLEEP.SYNCS 0x989680 ;  /* 0x009896800000895d */ /* 0x008fea0003900000 */
[----:B------:R-:W3:Y:S02]  /*19270*/  @!P0 SYNCS.PHASECHK.TRANS64 P0, [R7+URZ], R2 ;  /* 0x00000002070085a7 */ /* 0x000ee4000800007f */
[----:B---3--:R-:W-:Y:S05]  /*19280*/  @!P0 BRA `(.L_x_2228) ;  /* 0xfffffffc00f08947 */ /* 0x008fea000383ffff */
[----:B------:R-:W-:Y:S05]  /*19290*/  BRA `(.L_x_2282) ;  /* 0xffffffec001c7947 */ /* 0x000fea000383ffff */
.L_x_2230:
[----:B---3--:R3:W4:Y:S02]  /*192a0*/  SYNCS.PHASECHK.TRANS64.TRYWAIT P0, [R4+URZ], R5 ;  /* 0x00000005040075a7 */ /* 0x008724000800017f */
[----:B----4-:R-:W-:Y:S05]  /*192b0*/  @!P0 NANOSLEEP.SYNCS 0x989680 ;  /* 0x009896800000895d */ /* 0x010fea0003900000 */
[----:B------:R-:W4:Y:S02]  /*192c0*/  @!P0 SYNCS.PHASECHK.TRANS64 P0, [R4+URZ], R5 ;  /* 0x00000005040085a7 */ /* 0x000f24000800007f */
[----:B----4-:R-:W-:Y:S05]  /*192d0*/  @!P0 BRA `(.L_x_2230) ;  /* 0xfffffffc00f08947 */ /* 0x010fea000383ffff */
[----:B------:R-:W-:Y:S05]  /*192e0*/  BRA `(.L_x_2283) ;  /* 0xffffffec00247947 */ /* 0x000fea000383ffff */
.L_x_2284:
        /* <DEDUP_REMOVED lines=9> */
.L_x_12750:


//--------------------- .text._ZN7cutlass13device_kernelIN5flash11enable_sm90INS1_16FlashAttnFwdSm90INS1_25CollectiveMainloopFwdSm90ILi2EN4cute5tupleIJNS5_1CILi1EEES8_S8_EEENS6_IJNS7_ILi128EEENS7_ILi80EEENS7_ILi256EEEEEELi256ENS_10bfloat16_tEfNS_4arch4Sm90ELb1ELb0ELb1ELb1ELb0ELb1ELb0ELb1ELb1ELb0ELb0ELb0EEENS1_21CollectiveEpilogueFwdINS6_IJSA_SC_SB_EEES9_SE_SG_Li256ELb1ELb0ELb0ELb0EEENS1_36VarlenDynamicPersistentTileSchedulerILi128ELi80ELi256ELi32ELb0ELb0ELb1ELb1ELb1ELb1EEEEEEEEEvNT_6ParamsE --------------------------
	.section	.text._ZN7cutlass13device_kernelIN5flash11enable_sm90INS1_16FlashAttnFwdSm90INS1_25CollectiveMainloopFwdSm90ILi2EN4cute5tupleIJNS5_1CILi1EEES8_S8_EEENS6_IJNS7_ILi128EEENS7_ILi80EEENS7_ILi256EEEEEELi256ENS_10bfloat16_tEfNS_4arch4Sm90ELb1ELb0ELb1ELb1ELb0ELb1ELb0ELb1ELb1ELb0ELb0ELb0EEENS1_21CollectiveEpilogueFwdINS6_IJSA_SC_SB_EEES9_SE_SG_Li256ELb1ELb0ELb0ELb0EEENS1_36VarlenDynamicPersistentTileSchedulerILi128ELi80ELi256ELi32ELb0ELb0ELb1ELb1ELb1ELb1EEEEEEEEEvNT_6ParamsE,"ax",@progbits
	.align	128
.text._ZN7cutlass13device_kernelIN5flash11enable_sm90INS1_16FlashAttnFwdSm90INS1_25CollectiveMainloopFwdSm90ILi2EN4cute5tupleIJNS5_1CILi1EEES8_S8_EEENS6_IJNS7_ILi128EEENS7_ILi80EEENS7_ILi256EEEEEELi256ENS_10bfloat16_tEfNS_4arch4Sm90ELb1ELb0ELb1ELb1ELb0ELb1ELb0ELb1ELb1ELb0ELb0ELb0EEENS1_21CollectiveEpilogueFwdINS6_IJSA_SC_SB_EEES9_SE_SG_Li256ELb1ELb0ELb0ELb0EEENS1_36VarlenDynamicPersistentTileSchedulerILi128ELi80ELi256ELi32ELb0ELb0ELb1ELb1ELb1ELb1EEEEEEEEEvNT_6ParamsE:
        .type           _ZN7cutlass13device_kernelIN5flash11enable_sm90INS1_16FlashAttnFwdSm90INS1_25CollectiveMainloopFwdSm90ILi2EN4cute5tupleIJNS5_1CILi1EEES8_S8_EEENS6_IJNS7_ILi128EEENS7_ILi80EEENS7_ILi256EEEEEELi256ENS_10bfloat16_tEfNS_4arch4Sm90ELb1ELb0ELb1ELb1ELb0ELb1ELb0ELb1ELb1ELb0ELb0ELb0EEENS1_21CollectiveEpilogueFwdINS6_IJSA_SC_SB_EEES9_SE_SG_Li256ELb1ELb0ELb0ELb0EEENS1_36VarlenDynamicPersistentTileSchedulerILi128ELi80ELi256ELi32ELb0ELb0ELb1ELb1ELb1ELb1EEEEEEEEEvNT_6ParamsE,@function
        .size           _ZN7cutlass13device_kernelIN5flash11enable_sm90INS1_16FlashAttnFwdSm90INS1_25CollectiveMainloopFwdSm90ILi2EN4cute5tupleIJNS5_1CILi1EEES8_S8_EEENS6_IJNS7_ILi128EEENS7_ILi80EEENS7_ILi256EEEEEELi256ENS_10bfloat16_tEfNS_4arch4Sm90ELb1ELb0ELb1ELb1ELb0ELb1ELb0ELb1ELb1ELb0ELb0ELb0EEENS1_21CollectiveEpilogueFwdINS6_IJSA_SC_SB_EEES9_SE_SG_Li256ELb1ELb0ELb0ELb0EEENS1_36VarlenDynamicPersistentTileSchedulerILi128ELi80ELi256ELi32ELb0ELb0ELb1ELb1ELb1ELb1EEEEEEEEEvNT_6ParamsE,(.L_x_12751 - _ZN7cutlass13device_kernelIN5flash11enable_sm90INS1_16FlashAttnFwdSm90INS1_25CollectiveMainloopFwdSm90ILi2EN4cute5tupleIJNS5_1CILi1EEES8_S8_EEENS6_IJNS7_ILi128EEENS7_ILi80EEENS7_ILi256EEEEEELi256ENS_10bfloat16_tEfNS_4arch4Sm90ELb1ELb0ELb1ELb1ELb0ELb1ELb0ELb1ELb1ELb0ELb0ELb0EEENS1_21CollectiveEpilogueFwdINS6_IJSA_SC_SB_EEES9_SE_SG_Li256ELb1ELb0ELb0ELb0EEENS1_36VarlenDynamicPersistentTileSchedulerILi128ELi80ELi256ELi32ELb0ELb0ELb1ELb1ELb1ELb1EEEEEEEEEvNT_6ParamsE)
        .other          _ZN7cutlass13device_kernelIN5flash11enable_sm90INS1_16FlashAttnFwdSm90INS1_25CollectiveMainloopFwdSm90ILi2EN4cute5tupleIJNS5_1CILi1EEES8_S8_EEENS6_IJNS7_ILi128EEENS7_ILi80EEENS7_ILi256EEEEEELi256ENS_10bfloat16_tEfNS_4arch4Sm90ELb1ELb0ELb1ELb1ELb0ELb1ELb0ELb1ELb1ELb0ELb0ELb0EEENS1_21CollectiveEpilogueFwdINS6_IJSA_SC_SB_EEES9_SE_SG_Li256ELb1ELb0ELb0ELb0EEENS1_36VarlenDynamicPersistentTileSchedulerILi128ELi80ELi256ELi32ELb0ELb0ELb1ELb1ELb1ELb1EEEEEEEEEvNT_6ParamsE,@"STO_CUDA_ENTRY STV_DEFAULT"
_ZN7cutlass13device_kernelIN5flash11enable_sm90INS1_16FlashAttnFwdSm90INS1_25CollectiveMainloopFwdSm90ILi2EN4cute5tupleIJNS5_1CILi1EEES8_S8_EEENS6_IJNS7_ILi128EEENS7_ILi80EEENS7_ILi256EEEEEELi256ENS_10bfloat16_tEfNS_4arch4Sm90ELb1ELb0ELb1ELb1ELb0ELb1ELb0ELb1ELb1ELb0ELb0ELb0EEENS1_21CollectiveEpilogueFwdINS6_IJSA_SC_SB_EEES9_SE_SG_Li256ELb1ELb0ELb0ELb0EEENS1_36VarlenDynamicPersistentTileSchedulerILi128ELi80ELi256ELi32ELb0ELb0ELb1ELb1ELb1ELb1EEEEEEEEEvNT_6ParamsE:
        /* <DEDUP_REMOVED lines=27> */
.L_x_2286:
[----:B------:R-:W-:Y:S05]  /*01b0*/  BSYNC B0 ;  /* 0x0000000000007941 */ /* 0x000fea0003800000 */
.L_x_2285:
        /* <DEDUP_REMOVED lines=41> */
.L_x_2287:
        /* <DEDUP_REMOVED lines=22> */
.L_x_2288:
        /* <DEDUP_REMOVED lines=18> */
.L_x_2289:
        /* <DEDUP_REMOVED lines=22> */
.L_x_2290:
        /* <DEDUP_REMOVED lines=22> */
.L_x_2291:
[----:B0-----:R-:W-:Y:S01]  /*0990*/  UMOV UR4, 0x1 ;  /* 0x0000000100047882 */ /* 0x001fe20000000000 */
[----:B------:R-:W-:Y:S01]  /*09a0*/  PLOP3.LUT P0, PT, PT, PT, UP0, 0x80, 0x0 ;  /* 0x000000000000781c */ /* 0x000fe20003f0f008 */
[----:B------:R-:W-:Y:S01]  /*09b0*/  USEL UR4, UR4, 0x2, !UP0 ;  /* 0x0000000204047887 */ /* 0x000fe2000c000000 */
[----:B------:R-:W-:Y:S01]  /*09c0*/  NOP ;  /* 0x0000000000007918 */ /* 0x000fe20000000000 */
[----:B------:R-:W-:Y:S01]  /*09d0*/  ULDC.64 UR60, c[0x0][0x208] ;  /* 0x00008200003c7ab9 */ /* 0x000fe20000000a00 */
[----:B------:R-:W-:Y:S03]  /*09e0*/  BSSY B7, `(.L_x_2292) ;  /* 0x0002e89000077945 */ /* 0x000fe60003800000 */
[----:B------:R-:W-:-:S05]  /*09f0*/  IMAD.U32 R2, RZ, RZ, UR4 ;  /* 0x00000004ff027e24 */ /* 0x000fca000f8e00ff */
[----:B------:R0:W-:Y:S01]  /*0a00*/  STL [R1+0x9c], R2 ;  /* 0x00009c0201007387 */ /* 0x0001e20000100800 */
[----:B-12-4-:R-:W-:Y:S06]  /*0a10*/  BAR.SYNC.DEFER_BLOCKING 0x0 ;  /* 0x0000000000007b1d */ /* 0x016fec0000010000 */
[----:B------:R-:W-:Y:S05]  /*0a20*/  @!P0 BRA `(.L_x_2293) ;  /* 0x0000027c00d88947 */ /* 0x000fea0003800000 */
.L_x_2294:
        /* <DEDUP_REMOVED lines=16> */
[----:B------:R-:W-:Y:S01]  /*0b30*/  R2UR UR4, R16 ;  /* 0x00000000100472ca */ /* 0x000fe200000e0000 */
[----:B------:R-:W-:Y:S01]  /*0b40*/  IMAD.MOV.U32 R17, RZ, RZ, RZ ;  /* 0x000000ffff117224 */ /* 0x000fe200078e00ff */
[----:B------:R-:W0:Y:S01]  /*0b50*/  S2R R0, SR_TID.X ;  /* 0x0000000000007919 */ /* 0x000e220000002100 */
[----:B------:R-:W-:Y:S02]  /*0b60*/  IMAD.MOV.U32 R221, RZ, RZ, RZ ;  /* 0x000000ffffdd7224 */ /* 0x000fe400078e00ff */
[----:B------:R-:W-:Y:S02]  /*0b70*/  IMAD.MOV.U32 R219, RZ, RZ, RZ ;  /* 0x000000ffffdb7224 */ /* 0x000fe400078e00ff */
[----:B------:R-:W-:-:S06]  /*0b80*/  IMAD.MOV.U32 R214, RZ, RZ, RZ ;  /* 0x000000ffffd67224 */ /* 0x000fcc00078e00ff */
[----:B------:R-:W-:Y:S01]  /*0b90*/  UIADD3 UR4, UR4, 0x14400, URZ ;  /* 0x0001440004047890 */ /* 0x000fe2000fffe03f */
        /* <DEDUP_REMOVED lines=8> */
[----:B------:R-:W-:Y:S01]  /*0c20*/  LOP3.LUT R7, R18, 0xfffffff8, RZ, 0xc0, !PT ;  /* 0xfffffff812077812 */ /* 0x000fe200078ec0ff */
[----:B------:R-:W-:Y:S01]  /*0c30*/  IMAD.SHL.U32 R5, R4, 0x20, RZ ;  /* 0x0000002004057824 */ /* 0x000fe200078e00ff */
[----:B------:R-:W-:Y:S01]  /*0c40*/  SHF.R.S32.HI R18, RZ, 0x3, R18 ;  /* 0x00000003ff127819 */ /* 0x000fe20000011412 */
[----:B------:R-:W-:Y:S01]  /*0c50*/  IMAD.SHL.U32 R10, R10, 0x8, RZ ;  /* 0x000000080a0a7824 */ /* 0x000fe200078e00ff */
[----:B------:R-:W-:-:S02]  /*0c60*/  SHF.R.S32.HI R9, RZ, 0x1f, R6 ;  /* 0x0000001fff097819 */ /* 0x000fc40000011406 */
[----:B------:R-:W-:Y:S01]  /*0c70*/  SHF.R.S32.HI R19, RZ, 0x1f, R18 ;  /* 0x0000001fff137819 */ /* 0x000fe20000011412 */
[C---:B------:R-:W-:Y:S01]  /*0c80*/  IMAD.SHL.U32 R234, R18.reuse, 0x40, RZ ;  /* 0x0000004012ea7824 */ /* 0x040fe200078e00ff */
[CC--:B------:R-:W-:Y:S01]  /*0c90*/  LEA.HI R8, R9.reuse, R6.reuse, RZ, 0x2 ;  /* 0x0000000609087211 */ /* 0x0c0fe200078f10ff */
[C---:B------:R-:W-:Y:S01]  /*0ca0*/  VIADD R218, R18.reuse, 0x20 ;  /* 0x0000002012da7836 */ /* 0x040fe20000000000 */
[----:B------:R-:W-:Y:S01]  /*0cb0*/  LEA.HI R9, R9, R6, RZ, 0x5 ;  /* 0x0000000609097211 */ /* 0x000fe200078f28ff */
[----:B------:R-:W-:Y:S01]  /*0cc0*/  VIADD R220, R18, 0x40 ;  /* 0x0000004012dc7836 */ /* 0x000fe20000000000 */
[----:B------:R-:W-:Y:S01]  /*0cd0*/  SHF.R.S32.HI R11, RZ, 0x1f, R8 ;  /* 0x0000001fff0b7819 */ /* 0x000fe20000011408 */
[----:B------:R-:W-:Y:S01]  /*0ce0*/  IMAD.SHL.U32 R229, R218, 0x40, RZ ;  /* 0x00000040dae57824 */ /* 0x000fe200078e00ff */
[----:B------:R-:W-:Y:S01]  /*0cf0*/  SHF.R.S32.HI R9, RZ, 0x5, R9 ;  /* 0x00000005ff097819 */ /* 0x000fe20000011409 */
[----:B------:R-:W-:Y:S01]  /*0d00*/  IMAD.SHL.U32 R228, R220, 0x40, RZ ;  /* 0x00000040dce47824 */ /* 0x000fe200078e00ff */
[----:B------:R-:W-:-:S02]  /*0d10*/  LOP3.LUT R236, R10, 0xfffffe00, RZ, 0xc0, !PT ;  /* 0xfffffe000aec7812 */ /* 0x000fc400078ec0ff */
[----:B------:R-:W-:Y:S02]  /*0d20*/  LOP3.LUT R229, R229, 0x1c0, RZ, 0xc0, !PT ;  /* 0x000001c0e5e57812 */ /* 0x000fe400078ec0ff */
[----:B------:R-:W-:Y:S02]  /*0d30*/  LOP3.LUT R228, R228, 0x1c0, RZ, 0xc0, !PT ;  /* 0x000001c0e4e47812 */ /* 0x000fe400078ec0ff */
[----:B------:R-:W-:Y:S02]  /*0d40*/  SHF.R.U32.HI R233, RZ, 0x3, R229 ;  /* 0x00000003ffe97819 */ /* 0x000fe400000116e5 */
[----:B------:R-:W-:Y:S02]  /*0d50*/  SHF.R.U32.HI R232, RZ, 0x3, R228 ;  /* 0x00000003ffe87819 */ /* 0x000fe400000116e4 */
[----:B--2---:R-:W-:Y:S02]  /*0d60*/  R2UR UR5, R2 ;  /* 0x00000000020572ca */ /* 0x004fe400000e0000 */
[----:B------:R-:W-:-:S04]  /*0d70*/  LEA.HI R2, R3, R222, RZ, 0x4 ;  /* 0x000000de03027211 */ /* 0x000fc800078f20ff */
[----:B------:R-:W-:-:S05]  /*0d80*/  LOP3.LUT R3, R2, 0x3fffff0, RZ, 0xc0, !PT ;  /* 0x03fffff002037812 */ /* 0x000fca00078ec0ff */
[C---:B------:R-:W-:Y:S01]  /*0d90*/  IMAD.IADD R4, R222.reuse, 0x1, -R3 ;  /* 0x00000001de047824 */ /* 0x040fe200078e0a03 */
[----:B------:R-:W-:Y:S01]  /*0da0*/  SHF.R.S32.HI R3, RZ, 0x7, R0 ;  /* 0x00000007ff037819 */ /* 0x000fe20000011400 */
[----:B------:R-:W-:Y:S01]  /*0db0*/  IMAD.IADD R222, R222, 0x1, -R7 ;  /* 0x00000001dede7824 */ /* 0x000fe200078e0a07 */
[----:B------:R-:W-:Y:S01]  /*0dc0*/  LOP3.LUT R7, R5, 0xfffffc00, RZ, 0xc0, !PT ;  /* 0xfffffc0005077812 */ /* 0x000fe200078ec0ff */
[----:B------:R-:W-:Y:S01]  /*0dd0*/  ULOP3.LUT UR5, UR5, 0x1, URZ, 0xfc, !UPT ;  /* 0x0000000105057892 */ /* 0x000fe2000f8efc3f */
[----:B------:R-:W-:Y:S01]  /*0de0*/  SHF.R.S32.HI R5, RZ, 0x4, R2 ;  /* 0x00000004ff057819 */ /* 0x000fe20000011402 */
[----:B------:R-:W-:Y:S01]  /*0df0*/  IMAD.SHL.U32 R22, R222, 0x4, RZ ;  /* 0x00000004de167824 */ /* 0x000fe200078e00ff */
[----:B------:R-:W-:Y:S01]  /*0e00*/  LEA.HI R0, R0, R3, RZ, 0x1 ;  /* 0x0000000300007211 */ /* 0x000fe200078f08ff */
[----:B------:R-:W-:Y:S01]  /*0e10*/  IMAD R7, R4, 0x40, R7 ;  /* 0x0000004004077824 */ /* 0x000fe200078e0207 */
[----:B------:R-:W-:Y:S01]  /*0e20*/  LEA.HI R2, R2, R5, RZ, 0x1 ;  /* 0x0000000502027211 */ /* 0x000fe200078f08ff */
[----:B------:R-:W-:Y:S01]  /*0e30*/  VIADD R215, R22, 0x40 ;  /* 0x0000004016d77836 */ /* 0x000fe20000000000 */
[----:B------:R-:W-:Y:S01]  /*0e40*/  LOP3.LUT R0, R0, 0x3fffffe, RZ, 0xc0, !PT ;  /* 0x03fffffe00007812 */ /* 0x000fe200078ec0ff */
[----:B------:R-:W-:Y:S01]  /*0e50*/  IMAD.SHL.U32 R213, R222, 0x8, RZ ;  /* 0x00000008ded57824 */ /* 0x000fe200078e00ff */
[----:B------:R-:W-:Y:S01]  /*0e60*/  SHF.R.S32.HI R4, RZ, 0x2, R8 ;  /* 0x00000002ff047819 */ /* 0x000fe20000011408 */
[----:B------:R-:W-:Y:S01]  /*0e70*/  IMAD.IADD R212, R22, 0x1, R215 ;  /* 0x0000000116d47824 */ /* 0x000fe200078e02d7 */
[----:B------:R-:W-:Y:S01]  /*0e80*/  LOP3.LUT R2, R2, 0x1ffffffe, RZ, 0xc0, !PT ;  /* 0x1ffffffe02027812 */ /* 0x000fe200078ec0ff */
[----:B------:R-:W-:Y:S01]  /*0e90*/  IMAD.IADD R0, R3, 0x1, -R0 ;  /* 0x0000000103007824 */ /* 0x000fe200078e0a00 */
[----:B------:R-:W-:Y:S01]  /*0ea0*/  LEA.HI R11, R11, R4, RZ, 0x3 ;  /* 0x000000040b0b7211 */ /* 0x000fe200078f18ff */
[C---:B------:R-:W-:Y:S01]  /*0eb0*/  VIADD R216, R22.reuse, 0x20 ;  /* 0x0000002016d87836 */ /* 0x040fe20000000000 */
[----:B------:R-:W-:Y:S01]  /*0ec0*/  SHF.R.S32.HI R3, RZ, 0x1f, R212 ;  /* 0x0000001fff037819 */ /* 0x000fe200000114d4 */
[----:B------:R-:W-:Y:S01]  /*0ed0*/  IMAD.IADD R2, R5, 0x1, -R2 ;  /* 0x0000000105027824 */ /* 0x000fe200078e0a02 */
[----:B------:R-:W-:Y:S01]  /*0ee0*/  LOP3.LUT R11, R11, 0xfffffff8, RZ, 0xc0, !PT ;  /* 0xfffffff80b0b7812 */ /* 0x000fe200078ec0ff */
[----:B------:R-:W-:Y:S01]  /*0ef0*/  VIADD R217, R22, 0x60 ;  /* 0x0000006016d97836 */ /* 0x000fe20000000000 */
[CC--:B------:R-:W-:Y:S01]  /*0f00*/  LEA.HI R5, R3.reuse, R212.reuse, RZ, 0x3 ;  /* 0x000000d403057211 */ /* 0x0c0fe200078f18ff */
[----:B------:R-:W-:Y:S01]  /*0f10*/  IMAD R2, R2, 0x8, R7 ;  /* 0x0000000802027824 */ /* 0x000fe200078e0207 */
[----:B------:R-:W-:Y:S01]  /*0f20*/  LEA.HI R3, R3, R212, RZ, 0x6 ;  /* 0x000000d403037211 */ /* 0x000fe200078f30ff */
[----:B------:R-:W-:Y:S01]  /*0f30*/  IMAD.IADD R4, R4, 0x1, -R11 ;  /* 0x0000000104047824 */ /* 0x000fe200078e0a0b */
[----:B------:R-:W-:-:S02]  /*0f40*/  LOP3.LUT R5, R5, 0x38, RZ, 0xc0, !PT ;  /* 0x0000003805057812 */ /* 0x000fc400078ec0ff */
[----:B------:R0:W-:Y:S01]  /*0f50*/  STL [R1+0x98], R2 ;  /* 0x0000980201007387 */ /* 0x0001e20000100800 */
[----:B------:R-:W-:Y:S01]  /*0f60*/  IMAD.SHL.U32 R7, R3, 0x80, RZ ;  /* 0x0000008003077824 */ /* 0x000fe200078e00ff */
[----:B------:R-:W-:Y:S01]  /*0f70*/  LOP3.LUT R3, R8, 0x7ffffffc, RZ, 0xc0, !PT ;  /* 0x7ffffffc08037812 */ /* 0x000fe200078ec0ff */
[----:B------:R-:W-:Y:S01]  /*0f80*/  IMAD R9, R9, 0x10, R4 ;  /* 0x0000001009097824 */ /* 0x000fe200078e0204 */
[----:B------:R-:W-:Y:S02]  /*0f90*/  LOP3.LUT R4, R5, 0x1c0, R234, 0xf8, !PT ;  /* 0x000001c005047812 */ /* 0x000fe400078ef8ea */
[----:B------:R-:W-:Y:S01]  /*0fa0*/  LOP3.LUT R7, R7, 0xffffe000, RZ, 0xc0, !PT ;  /* 0xffffe00007077812 */ /* 0x000fe200078ec0ff */
[----:B------:R-:W-:Y:S01]  /*0fb0*/  IMAD.IADD R3, R6, 0x1, -R3 ;  /* 0x0000000106037824 */ /* 0x000fe200078e0a03 */
[----:B------:R-:W-:Y:S01]  /*0fc0*/  SHF.R.S32.HI R8, RZ, 0x1f, R218 ;  /* 0x0000001fff087819 */ /* 0x000fe200000114da */
[----:B------:R-:W-:Y:S01]  /*0fd0*/  IMAD R0, R0, 0x40, R9 ;  /* 0x0000004000007824 */ /* 0x000fe200078e0209 */
[----:B0-----:R-:W-:Y:S01]  /*0fe0*/  LOP3.LUT R2, R234, 0x1c0, RZ, 0xc0, !PT ;  /* 0x000001c0ea027812 */ /* 0x001fe200078ec0ff */
[----:B------:R-:W-:Y:S01]  /*0ff0*/  VIADD R6, R18, 0x60 ;  /* 0x0000006012067836 */ /* 0x000fe20000000000 */
[----:B------:R-:W-:Y:S01]  /*1000*/  STL [R1+0x68], R3 ;  /* 0x0000680301007387 */ /* 0x000fe20000100800 */
[----:B------:R-:W-:-:S02]  /*1010*/  SHF.R.S32.HI R5, RZ, 0x1f, R220 ;  /* 0x0000001fff057819 */ /* 0x000fc400000114dc */
[----:B------:R-:W-:Y:S01]  /*1020*/  SHF.R.U32.HI R235, RZ, 0x3, R2 ;  /* 0x00000003ffeb7819 */ /* 0x000fe20000011602 */
[----:B------:R0:W-:Y:S01]  /*1030*/  STL [R1+0x6c], R0 ;  /* 0x00006c0001007387 */ /* 0x0001e20000100800 */
[----:B------:R-:W-:Y:S02]  /*1040*/  LOP3.LUT R2, R2, 0x38, R213, 0xf8, !PT ;  /* 0x0000003802027812 */ /* 0x000fe400078ef8d5 */
[----:B------:R-:W-:Y:S01]  /*1050*/  LOP3.LUT R4, R4, R235, RZ, 0x3c, !PT ;  /* 0x000000eb04047212 */ /* 0x000fe200078e3cff */
[----:B------:R-:W-:Y:S01]  /*1060*/  STL [R1+0x84], RZ ;  /* 0x000084ff01007387 */ /* 0x000fe20000100800 */
[----:B------:R-:W-:Y:S02]  /*1070*/  LOP3.LUT R2, R236, R2, R235, 0xf6, !PT ;  /* 0x00000002ec027212 */ /* 0x000fe400078ef6eb */
[----:B------:R-:W-:Y:S02]  /*1080*/  IADD3 R4, R4, R7, R236 ;  /* 0x0000000704047210 */ /* 0x000fe40007ffe0ec */
[----:B------:R-:W-:Y:S01]  /*1090*/  SHF.R.S32.HI R7, RZ, 0x1f, R220 ;  /* 0x0000001fff077819 */ /* 0x000fe200000114dc */
[----:B0-----:R-:W-:Y:S01]  /*10a0*/  IMAD.U32 R0, RZ, RZ, UR5 ;  /* 0x00000005ff007e24 */ /* 0x001fe2000f8e00ff */
[----:B------:R-:W-:-:S02]  /*10b0*/  SHF.R.S32.HI R3, RZ, 0x1f, R218 ;  /* 0x0000001fff037819 */ /* 0x000fc400000114da */
[----:B------:R-:W-:Y:S02]  /*10c0*/  LEA.HI R5, R5, R220, RZ, 0x3 ;  /* 0x000000dc05057211 */ /* 0x000fe400078f18ff */
[----:B------:R0:W-:Y:S01]  /*10d0*/  STL [R1+0x60], R0 ;  /* 0x0000600001007387 */ /* 0x0001e20000100800 */
[----:B------:R-:W-:Y:S02]  /*10e0*/  LEA.HI R3, R3, R218, RZ, 0x3 ;  /* 0x000000da03037211 */ /* 0x000fe400078f18ff */
[----:B------:R-:W-:-:S03]  /*10f0*/  IMAD.SHL.U32 R5, R5, 0x40, RZ ;  /* 0x0000004005057824 */ /* 0x000fc600078e00ff */
[----:B------:R-:W-:Y:S02]  /*1100*/  IMAD.SHL.U32 R3, R3, 0x40, RZ ;  /* 0x0000004003037824 */ /* 0x000fe400078e00ff */
[----:B------:R-:W-:Y:S01]  /*1110*/  LOP3.LUT R231, R5, 0xfffffe00, RZ, 0xc0, !PT ;  /* 0xfffffe0005e77812 */ /* 0x000fe200078ec0ff */
[----:B0-----:R-:W-:Y:S02]  /*1120*/  IMAD.U32 R0, RZ, RZ, UR4 ;  /* 0x00000004ff007e24 */ /* 0x001fe4000f8e00ff */
[----:B------:R-:W-:-:S03]  /*1130*/  LOP3.LUT R230, R3, 0xfffffe00, RZ, 0xc0, !PT ;  /* 0xfffffe0003e67812 */ /* 0x000fc600078ec0ff */
[----:B------:R0:W-:Y:S04]  /*1140*/  STL [R1+0x80], R0 ;  /* 0x0000800001007387 */ /* 0x0001e80000100800 */
[----:B------:R1:W-:Y:S04]  /*1150*/  STL [R1+0x8c], R6 ;  /* 0x00008c0601007387 */ /* 0x0003e80000100800 */
[----:B------:R-:W-:Y:S01]  /*1160*/  STL [R1+0x74], R8 ;  /* 0x0000740801007387 */ /* 0x000fe20000100800 */
[----:B0-----:R-:W-:-:S03]  /*1170*/  SHF.R.S32.HI R0, RZ, 0x1f, R6 ;  /* 0x0000001fff007819 */ /* 0x001fc60000011406 */
[----:B------:R0:W-:Y:S01]  /*1180*/  STL [R1+0x70], R7 ;  /* 0x0000700701007387 */ /* 0x0001e20000100800 */
[----:B------:R-:W-:Y:S01]  /*1190*/  LEA.HI R0, R0, R6, RZ, 0x3 ;  /* 0x0000000600007211 */ /* 0x000fe200078f18ff */
[C---:B-1----:R-:W-:Y:S02]  /*11a0*/  VIADD R6, R213.reuse, 0xc0 ;  /* 0x000000c0d5067836 */ /* 0x042fe40000000000 */
[----:B------:R1:W-:Y:S02]  /*11b0*/  STL [R1+0x64], R2 ;  /* 0x0000640201007387 */ /* 0x0003e40000100800 */
[----:B------:R-:W-:Y:S02]  /*11c0*/  IMAD.SHL.U32 R0, R0, 0x40, RZ ;  /* 0x0000004000007824 */ /* 0x000fe400078e00ff */
[----:B0-----:R-:W-:-:S03]  /*11d0*/  VIADD R7, R213, 0x80 ;  /* 0x00000080d5077836 */ /* 0x001fc60000000000 */
[----:B-1----:R-:W-:Y:S02]  /*11e0*/  LOP3.LUT R2, R0, 0xfffffe00, RZ, 0xc0, !PT ;  /* 0xfffffe0000027812 */ /* 0x002fe400078ec0ff */
[----:B------:R-:W-:-:S05]  /*11f0*/  LEA R0, R4, UR4, 0x1 ;  /* 0x0000000404007c11 */ /* 0x000fca000f8e08ff */
[----:B------:R0:W-:Y:S04]  /*1200*/  STL [R1+0x94], R0 ;  /* 0x0000940001007387 */ /* 0x0001e80000100800 */
[----:B------:R0:W-:Y:S02]  /*1210*/  STL [R1+0x90], R2 ;  /* 0x0000900201007387 */ /* 0x0001e40000100800 */
.L_x_2575:
[----:B0-----:R-:W0:Y:S01]  /*1220*/  LDC.64 R2, c[0x0][0xc60] ;  /* 0x00031800ff027b82 */ /* 0x001e220000000a00 */
        /* <DEDUP_REMOVED lines=13> */
[C---:B------:R-:W-:Y:S02]  /*1300*/  IMAD.SHL.U32 R28, R8.reuse, 0x4, RZ ;  /* 0x00000004081c7824 */ /* 0x040fe400078e00ff */
[C---:B------:R-:W-:Y:S01]  /*1310*/  @P2 LEA R2, P3, R8.reuse, UR4, 0x2 ;  /* 0x0000000408022c11 */ /* 0x040fe2000f8610ff */
[----:B------:R0:W-:Y:S01]  /*1320*/  STL [R1+0x78], R8 ;  /* 0x0000780801007387 */ /* 0x0001e20000100800 */
[C-C-:B------:R-:W-:Y:S02]  /*1330*/  SHF.L.U64.HI R29, R8.reuse, 0x2, R0.reuse ;  /* 0x00000002081d7819 */ /* 0x140fe40000010200 */
[----:B------:R-:W-:Y:S01]  /*1340*/  @P2 LEA.HI.X R3, R8, UR5, R0, 0x2, P3 ;  /* 0x0000000508032c11 */ /* 0x000fe200098f1400 */
[----:B------:R-:W-:Y:S01]  /*1350*/  IMAD.MOV.U32 R0, RZ, RZ, RZ ;  /* 0x000000ffff007224 */ /* 0x000fe200078e00ff */
[C---:B------:R-:W-:Y:S01]  /*1360*/  IADD3 R6, P4, R28.reuse, UR8, RZ ;  /* 0x000000081c067c10 */ /* 0x040fe2000ff9e0ff */
[----:B------:R-:W-:Y:S01]  /*1370*/  ULDC UR4, c[0x0][0x288] ;  /* 0x0000a20000047ab9 */ /* 0x000fe20000000800 */
[----:B------:R0:W-:Y:S04]  /*1380*/  STL [R1+0x88], R225 ;  /* 0x000088e101007387 */ /* 0x0001e80000100800 */
[----:B------:R0:W5:Y:S01]  /*1390*/  @P2 LDG.E R0, desc[UR60][R2.64] ;  /* 0x0000003c02002981 */ /* 0x000162000c1e1900 */
[----:B------:R-:W-:Y:S01]  /*13a0*/  @P1 IADD3 R4, P2, R28, UR6, RZ ;  /* 0x000000061c041c10 */ /* 0x000fe2000ff5e0ff */
[----:B------:R-:W-:Y:S01]  /*13b0*/  IMAD.U32 R227, RZ, RZ, UR4 ;  /* 0x00000004ffe37e24 */ /* 0x000fe2000f8e00ff */
[C---:B------:R-:W-:Y:S01]  /*13c0*/  IADD3.X R7, R29.reuse, UR9, RZ, P4, !PT ;  /* 0x000000091d077c10 */ /* 0x040fe2000a7fe4ff */
[----:B------:R0:W-:Y:S01]  /*13d0*/  STL [R1+0x7c], R226 ;  /* 0x00007ce201007387 */ /* 0x0001e20000100800 */
[----:B------:R-:W-:Y:S01]  /*13e0*/  @P1 IADD3.X R5, R29, UR7, RZ, P2, !PT ;  /* 0x000000071d051c10 */ /* 0x000fe200097fe4ff */
[----:B------:R-:W-:Y:S01]  /*13f0*/  ULDC.64 UR4, c[0x0][0x3f8] ;  /* 0x0000fe0000047ab9 */ /* 0x000fe20000000a00 */
[----:B------:R-:W-:Y:S01]  /*1400*/  ULDC.64 UR6, c[0x0][0xa20] ;  /* 0x0002880000067ab9 */ /* 0x000fe20000000a00 */
[----:B------:R0:W5:Y:S01]  /*1410*/  @P0 LDG.E R26, desc[UR60][R6.64] ;  /* 0x0000003c061a0981 */ /* 0x000162000c1e1900 */
[----:B------:R-:W-:-:S03]  /*1420*/  ULDC UR8, c[0x0][0x2e0] ;  /* 0x0000b80000087ab9 */ /* 0x000fc60000000800 */
[----:B------:R0:W5:Y:S01]  /*1430*/  @P1 LDG.E R227, desc[UR60][R4.64] ;  /* 0x0000003c04e31981 */ /* 0x000162000c1e1900 */
[----:B------:R-:W-:Y:S01]  /*1440*/  UISETP.NE.U32.AND UP0, UPT, UR4, URZ, UPT ;  /* 0x0000003f0400728c */ /* 0x000fe2000bf05070 */
[----:B------:R-:W-:Y:S02]  /*1450*/  ISETP.NE.U32.AND P2, PT, RZ, UR6, PT ;  /* 0x00000006ff007c0c */ /* 0x000fe4000bf45070 */
[----:B------:R-:W-:Y:S01]  /*1460*/  ULDC UR4, c[0x0][0x404] ;  /* 0x0001010000047ab9 */ /* 0x000fe20000000800 */
[----:B------:R-:W-:-:S04]  /*1470*/  UISETP.NE.AND.EX UP0, UPT, UR5, URZ, UPT, UP0 ;  /* 0x0000003f0500728c */ /* 0x000fc8000bf05300 */
[----:B------:R-:W-:Y:S01]  /*1480*/  USEL UR4, UR4, 0x1, UP0 ;  /* 0x0000000104047887 */ /* 0x000fe20008000000 */
[----:B------:R-:W-:Y:S01]  /*1490*/  ISETP.NE.AND.EX P2, PT, RZ, UR7, PT, P2 ;  /* 0x00000007ff007c0c */ /* 0x000fe2000bf45320 */
[----:B------:R-:W-:Y:S02]  /*14a0*/  ULDC UR9, c[0x0][0x338] ;  /* 0x0000ce0000097ab9 */ /* 0x000fe40000000800 */
[----:B------:R-:W-:Y:S01]  /*14b0*/  UIMAD UR8, UR4, UR8, URZ ;  /* 0x00000008040872a4 */ /* 0x000fe2000f8e023f */
[----:B------:R-:W-:Y:S01]  /*14c0*/  IMAD.MOV.U32 R25, RZ, RZ, R8 ;  /* 0x000000ffff197224 */ /* 0x000fe200078e0008 */
[----:B0-----:R-:W-:Y:S10]  /*14d0*/  @P1 BRA `(.L_x_2296) ;  /* 0x0000000000241947 */ /* 0x001ff40003800000 */
[----:B------:R-:W-:Y:S02]  /*14e0*/  ULDC.64 UR4, c[0x0][0xa00] ;  /* 0x0002800000047ab9 */ /* 0x000fe40000000a00 */
[----:B------:R-:W-:-:S04]  /*14f0*/  ISETP.NE.U32.AND P1, PT, RZ, UR4, PT ;  /* 0x00000004ff007c0c */ /* 0x000fc8000bf25070 */
[----:B------:R-:W-:-:S13]  /*1500*/  ISETP.NE.AND.EX P1, PT, RZ, UR5, PT, P1 ;  /* 0x00000005ff007c0c */ /* 0x000fda000bf25310 */
[----:B------:R-:W-:Y:S05]  /*1510*/  @!P1 BRA `(.L_x_2296) ;  /* 0x0000000000149947 */ /* 0x000fea0003800000 */
[----:B------:R-:W0:Y:S02]  /*1520*/  LDC.64 R2, c[0x0][0xa00] ;  /* 0x00028000ff027b82 */ /* 0x000e240000000a00 */
[----:B0-----:R-:W-:-:S05]  /*1530*/  IMAD.WIDE R2, R25, 0x4, R2 ;  /* 0x0000000419027825 */ /* 0x001fca00078e0202 */
[----:B-----5:R-:W2:Y:S04]  /*1540*/  LDG.E R227, desc[UR60][R2.64] ;  /* 0x0000003c02e37981 */ /* 0x020ea8000c1e1900 */
[----:B------:R-:W2:Y:S02]  /*1550*/  LDG.E R4, desc[UR60][R2.64+0x4] ;  /* 0x0000043c02047981 */ /* 0x000ea4000c1e1900 */
[----:B--2---:R-:W-:-:S07]  /*1560*/  IMAD.IADD R227, R4, 0x1, -R227 ;  /* 0x0000000104e37824 */ /* 0x004fce00078e0ae3 */
.L_x_2296:
[----:B------:R-:W-:Y:S02]  /*1570*/  IMAD.U32 R2, RZ, RZ, UR9 ;  /* 0x00000009ff027e24 */ /* 0x000fe4000f8e00ff */
[----:B------:R-:W-:Y:S01]  /*1580*/  IMAD.U32 R27, RZ, RZ, UR8 ;  /* 0x00000008ff1b7e24 */ /* 0x000fe2000f8e00ff */
[----:B------:R-:W-:Y:S06]  /*1590*/  @!P2 BRA `(.L_x_2297) ;  /* 0x000000000010a947 */ /* 0x000fec0003800000 */
[----:B------:R-:W-:-:S04]  /*15a0*/  IADD3 R4, P0, R28, UR6, RZ ;  /* 0x000000061c047c10 */ /* 0x000fc8000ff1e0ff */
[----:B------:R-:W-:-:S05]  /*15b0*/  IADD3.X R5, R29, UR7, RZ, P0, !PT ;  /* 0x000000071d057c10 */ /* 0x000fca00087fe4ff */
[----:B------:R0:W5:Y:S01]  /*15c0*/  LDG.E R27, desc[UR60][R4.64] ;  /* 0x0000003c041b7981 */ /* 0x000162000c1e1900 */
[----:B------:R-:W-:Y:S05]  /*15d0*/  BRA `(.L_x_2298) ;  /* 0x0000000000107947 */ /* 0x000fea0003800000 */
.L_x_2297:
[----:B------:R-:W-:Y:S05]  /*15e0*/  @!P0 BRA `(.L_x_2298) ;  /* 0x00000000000c8947 */ /* 0x000fea0003800000 */
[----:B------:R-:W2:Y:S04]  /*15f0*/  LDG.E R4, desc[UR60][R6.64] ;  /* 0x0000003c06047981 */ /* 0x000ea8000c1e1900 */
[----:B------:R-:W2:Y:S02]  /*1600*/  LDG.E R27, desc[UR60][R6.64+0x4] ;  /* 0x0000043c061b7981 */ /* 0x000ea4000c1e1900 */
[----:B--2---:R-:W-:-:S07]  /*1610*/  IMAD.IADD R27, R27, 0x1, -R4 ;  /* 0x000000011b1b7824 */ /* 0x004fce00078e0a04 */
.L_x_2298:
[----:B------:R-:W-:Y:S02]  /*1620*/  ULDC.64 UR4, c[0x0][0xa10] ;  /* 0x0002840000047ab9 */ /* 0x000fe40000000a00 */
[----:B------:R-:W-:-:S04]  /*1630*/  ISETP.NE.U32.AND P0, PT, RZ, UR4, PT ;  /* 0x00000004ff007c0c */ /* 0x000fc8000bf05070 */
[----:B------:R-:W-:Y:S01]  /*1640*/  ISETP.NE.AND.EX P0, PT, RZ, UR5, PT, P0 ;  /* 0x00000005ff007c0c */ /* 0x000fe2000bf05300 */
[----:B------:R-:W-:-:S12]  /*1650*/  ULDC.64 UR4, c[0x0][0xa30] ;  /* 0x00028c0000047ab9 */ /* 0x000fd80000000a00 */
[----:B0-----:R-:W0:Y:S02]  /*1660*/  @P0 LDC.64 R4, c[0x0][0xa10] ;  /* 0x00028400ff040b82 */ /* 0x001e240000000a00 */
[----:B0-----:R-:W-:-:S05]  /*1670*/  @P0 IMAD.WIDE R4, R25, 0x4, R4 ;  /* 0x0000000419040825 */ /* 0x001fca00078e0204 */
[----:B------:R-:W2:Y:S04]  /*1680*/  @P0 LDG.E R3, desc[UR60][R4.64] ;  /* 0x0000003c04030981 */ /* 0x000ea8000c1e1900 */
[----:B------:R0:W2:Y:S01]  /*1690*/  @P0 LDG.E R8, desc[UR60][R4.64+0x4] ;  /* 0x0000043c04080981 */ /* 0x0000a2000c1e1900 */
[----:B------:R-:W-:Y:S01]  /*16a0*/  ISETP.NE.U32.AND P1, PT, RZ, UR4, PT ;  /* 0x00000004ff007c0c */ /* 0x000fe2000bf25070 */
[----:B-----5:R-:W-:-:S03]  /*16b0*/  IMAD.MOV.U32 R144, RZ, RZ, R27 ;  /* 0x000000ffff907224 */ /* 0x020fc600078e001b */
[----:B------:R-:W-:-:S13]  /*16c0*/  ISETP.NE.AND.EX P1, PT, RZ, UR5, PT, P1 ;  /* 0x00000005ff007c0c */ /* 0x000fda000bf25310 */
[----:B------:R-:W-:-:S04]  /*16d0*/  @P1 IADD3 R6, P2, R28, UR4, RZ ;  /* 0x000000041c061c10 */ /* 0x000fc8000ff5e0ff */
[----:B------:R-:W-:-:S05]  /*16e0*/  @P1 IADD3.X R7, R29, UR5, RZ, P2, !PT ;  /* 0x000000051d071c10 */ /* 0x000fca00097fe4ff */
[----:B------:R1:W5:Y:S01]  /*16f0*/  @P1 LDG.E R144, desc[UR60][R6.64] ;  /* 0x0000003c06901981 */ /* 0x000362000c1e1900 */
[----:B------:R-:W-:Y:S01]  /*1700*/  IMAD.IADD R9, R27, 0x1, -R0 ;  /* 0x000000011b097824 */ /* 0x000fe200078e0a00 */
[----:B0-----:R-:W-:Y:S02]  /*1710*/  LEA R4, R225, 0xcf, 0x7 ;  /* 0x000000cfe1047811 */ /* 0x001fe400078e38ff */
[----:B------:R-:W-:Y:S01]  /*1720*/  PLOP3.LUT P2, PT, PT, PT, PT, 0x80, 0x0 ;  /* 0x000000000000781c */ /* 0x000fe20003f4f070 */
[----:B------:R-:W-:-:S05]  /*1730*/  IMAD.MOV R124, RZ, RZ, -R9 ;  /* 0x000000ffff7c7224 */ /* 0x000fca00078e0a09 */
[----:B------:R-:W-:Y:S01]  /*1740*/  VIMNMX R124, RZ, R124, !PT ;  /* 0x0000007cff7c7248 */ /* 0x000fe20007fe0100 */
[----:B--2---:R-:W-:-:S04]  /*1750*/  @P0 IMAD.IADD R2, R8, 0x1, -R3 ;  /* 0x0000000108020824 */ /* 0x004fc800078e0a03 */
[----:B------:R-:W-:-:S04]  /*1760*/  IMAD.IADD R237, R9, 0x1, R2 ;  /* 0x0000000109ed7824 */ /* 0x000fc800078e0202 */
[C---:B------:R-:W-:Y:S01]  /*1770*/  VIADD R0, R237.reuse, 0x4f ;  /* 0x0000004fed007836 */ /* 0x040fe20000000000 */
[----:B------:R-:W-:-:S03]  /*1780*/  IADD3 R4, R237, R4, -R227 ;  /* 0x00000004ed047210 */ /* 0x000fc60007ffe8e3 */
[----:B------:R-:W-:-:S04]  /*1790*/  IMAD.HI R0, R0, 0x66666667, RZ ;  /* 0x6666666700007827 */ /* 0x000fc800078e02ff */
[----:B------:R-:W-:Y:S01]  /*17a0*/  IMAD.HI R4, R4, 0x66666667, RZ ;  /* 0x6666666704047827 */ /* 0x000fe200078e02ff */
[----:B------:R-:W-:-:S04]  /*17b0*/  SHF.R.U32.HI R3, RZ, 0x1f, R0 ;  /* 0x0000001fff037819 */ /* 0x000fc80000011600 */
[----:B------:R-:W-:Y:S02]  /*17c0*/  SHF.R.U32.HI R5, RZ, 0x1f, R4 ;  /* 0x0000001fff057819 */ /* 0x000fe40000011604 */
[----:B------:R-:W-:Y:S02]  /*17d0*/  LEA.HI.SX32 R3, R0, R3, 0x1b ;  /* 0x0000000300037211 */ /* 0x000fe400078fdaff */
[----:B------:R-:W-:-:S04]  /*17e0*/  LEA.HI.SX32 R4, R4, R5, 0x1b ;  /* 0x0000000504047211 */ /* 0x000fc800078fdaff */
[----:B------:R-:W-:-:S05]  /*17f0*/  VIMNMX R177, R3, R4, PT ;  /* 0x0000000403b17248 */ /* 0x000fca0003fe0100 */
        /* <DEDUP_REMOVED lines=11> */
[----:B-1----:R-:W-:Y:S05]  /*18b0*/  @!P0 BRA `(.L_x_2299) ;  /* 0x0000009400548947 */ /* 0x002fea0003800000 */
        /* <DEDUP_REMOVED lines=20> */
.L_x_2301:
[----:B------:R-:W-:Y:S05]  /*1a00*/  BSYNC B6 ;  /* 0x0000000000067941 */ /* 0x000fea0003800000 */
.L_x_2300:
        /* <DEDUP_REMOVED lines=20> */
.L_x_2303:
[----:B------:R-:W-:Y:S05]  /*1b50*/  BSYNC B6 ;  /* 0x0000000000067941 */ /* 0x000fea0003800000 */
.L_x_2302:
[----:B------:R-:W-:Y:S01]  /*1b60*/  ULDC.64 UR4, c[0x0][0x9f8] ;  /* 0x00027e0000047ab9 */ /* 0x000fe20000000a00 */
[----:B------:R-:W0:Y:S01]  /*1b70*/  LDC R0, c[0x0][0x428] ;  /* 0x00010a00ff007b82 */ /* 0x000e220000000800 */
[----:B------:R-:W-:-:S07]  /*1b80*/  ISETP.NE.U32.AND P0, PT, RZ, UR4, PT ;  /* 0x00000004ff007c0c */ /* 0x000fce000bf05070 */
[----:B------:R-:W1:Y:S01]  /*1b90*/  LDC.64 R98, c[0x0][0x2f0] ;  /* 0x0000bc00ff627b82 */ /* 0x000e620000000a00 */
[----:B------:R-:W-:Y:S01]  /*1ba0*/  ISETP.NE.AND.EX P0, PT, RZ, UR5, PT, P0 ;  /* 0x00000005ff007c0c */ /* 0x000fe2000bf05300 */
[----:B------:R-:W-:Y:S01]  /*1bb0*/  IMAD.IADD R113, R26, 0x1, R27 ;  /* 0x000000011a717824 */ /* 0x000fe200078e021b */
[----:B------:R-:W-:Y:S01]  /*1bc0*/  ULDC UR8, c[0x0][0x2e4] ;  /* 0x0000b90000087ab9 */ /* 0x000fe20000000800 */
[----:B------:R-:W-:Y:S01]  /*1bd0*/  VIADD R20, R213, 0x80 ;  /* 0x00000080d5147836 */ /* 0x000fe20000000000 */
[----:B------:R-:W-:-:S03]  /*1be0*/  ULDC.64 UR6, c[0x0][0x320] ;  /* 0x0000c80000067ab9 */ /* 0x000fc60000000a00 */
[----:B------:R-:W2:Y:S06]  /*1bf0*/  LDC.64 R104, c[0x0][0x3e8] ;  /* 0x0000fa00ff687b82 */ /* 0x000eac0000000a00 */
[----:B------:R-:W-:Y:S02]  /*1c00*/  @P0 IADD3 R4, P1, R28, UR4, RZ ;  /* 0x000000041c040c10 */ /* 0x000fe4000ff3e0ff */
[----:B------:R-:W3:Y:S02]  /*1c10*/  LDC.64 R110, c[0x0][0x3d8] ;  /* 0x0000f600ff6e7b82 */ /* 0x000ee40000000a00 */
[----:B------:R-:W-:Y:S01]  /*1c20*/  @P0 IADD3.X R5, R29, UR5, RZ, P1, !PT ;  /* 0x000000051d050c10 */ /* 0x000fe20008ffe4ff */
[----:B------:R-:W-:-:S04]  /*1c30*/  ULDC.64 UR4, c[0x0][0x2f8] ;  /* 0x0000be0000047ab9 */ /* 0x000fc80000000a00 */
[----:B------:R4:W3:Y:S01]  /*1c40*/  @P0 LDG.E R25, desc[UR60][R4.64] ;  /* 0x0000003c04190981 */ /* 0x0008e2000c1e1900 */
[----:B0-----:R-:W-:Y:S01]  /*1c50*/  ISETP.NE.AND P0, PT, R0, 0x1, PT ;  /* 0x000000010000780c */ /* 0x001fe20003f05270 */
[----:B------:R-:W0:Y:S01]  /*1c60*/  LDC R117, c[0x0][0x3d4] ;  /* 0x0000f500ff757b82 */ /* 0x000e220000000800 */
[----:B------:R-:W-:Y:S01]  /*1c70*/  SHF.R.S32.HI R21, RZ, 0x1f, R113 ;  /* 0x0000001fff157819 */ /* 0x000fe20000011471 */
[----:B------:R-:W0:Y:S01]  /*1c80*/  S2R R147, SR_TID.X ;  /* 0x0000000000937919 */ /* 0x000e220000002100 */
[----:B------:R-:W-:Y:S01]  /*1c90*/  ISETP.GE.AND P1, PT, R212, UR8, PT ;  /* 0x00000008d4007c0c */ /* 0x000fe2000bf26270 */
[----:B------:R-:W-:Y:S01]  /*1ca0*/  VIADD R12, R213, 0xc0 ;  /* 0x000000c0d50c7836 */ /* 0x000fe20000000000 */
[----:B------:R-:W-:Y:S01]  /*1cb0*/  SHF.R.S32.HI R23, RZ, 0x1f, R22 ;  /* 0x0000001fff177819 */ /* 0x000fe20000011416 */
[-C--:B-1----:R-:W-:Y:S01]  /*1cc0*/  IMAD R6, R21, R98.reuse, RZ ;  /* 0x0000006215067224 */ /* 0x082fe200078e02ff */
[----:B------:R-:W-:Y:S01]  /*1cd0*/  IADD3 R112, P3, R18, R113, RZ ;  /* 0x0000007112707210 */ /* 0x000fe20007f7e0ff */
[----:B----4-:R-:W-:Y:S01]  /*1ce0*/  IMAD.WIDE.U32 R4, R113, R98, RZ ;  /* 0x0000006271047225 */ /* 0x010fe200078e00ff */
[----:B------:R-:W-:-:S02]  /*1cf0*/  ISETP.GE.AND P2, PT, R12, UR8, PT ;  /* 0x000000080c007c0c */ /* 0x000fc4000bf46270 */
[----:B------:R-:W-:Y:S01]  /*1d00*/  SHF.L.U64.HI R128, R98, 0x5, R99 ;  /* 0x0000000562807819 */ /* 0x000fe20000010263 */
[----:B------:R-:W1:Y:S01]  /*1d10*/  @P0 LDC R3, c[0x0][0x42c] ;  /* 0x00010b00ff030b82 */ /* 0x000e620000000800 */
[----:B--2---:R-:W-:Y:S01]  /*1d20*/  IMAD.WIDE.U32 R100, R18, R104, R22 ;  /* 0x0000006812647225 */ /* 0x004fe200078e0016 */
[----:B------:R-:W-:Y:S02]  /*1d30*/  SHF.L.U64.HI R130, R98, 0x6, R99 ;  /* 0x0000000662827819 */ /* 0x000fe40000010263 */
[----:B---3--:R-:W-:Y:S01]  /*1d40*/  SHF.L.U64.HI R30, R110, 0x5, R111 ;  /* 0x000000056e1e7819 */ /* 0x008fe2000001026f */
[----:B------:R-:W-:Y:S01]  /*1d50*/  IMAD.WIDE.U32 R106, R18, R110, R22 ;  /* 0x0000006e126a7225 */ /* 0x000fe200078e0016 */
[C---:B------:R-:W-:Y:S02]  /*1d60*/  SHF.L.U64.HI R29, R110.reuse, 0x6, R111 ;  /* 0x000000066e1d7819 */ /* 0x040fe4000001026f */
[----:B------:R-:W2:Y:S01]  /*1d70*/  @P0 LDC R7, c[0x0][0x430] ;  /* 0x00010c00ff070b82 */ /* 0x000ea20000000800 */
[----:B------:R-:W-:Y:S01]  /*1d80*/  IMAD.SHL.U32 R28, R110, 0x20, RZ ;  /* 0x000000206e1c7824 */ /* 0x000fe200078e00ff */
[--C-:B------:R-:W-:Y:S01]  /*1d90*/  SHF.L.U64.HI R34, R104, 0x5, R105.reuse ;  /* 0x0000000568227819 */ /* 0x100fe20000010269 */
[----:B------:R-:W-:Y:S01]  /*1da0*/  IMAD.SHL.U32 R27, R110, 0x40, RZ ;  /* 0x000000406e1b7824 */ /* 0x000fe200078e00ff */
[----:B------:R-:W-:Y:S01]  /*1db0*/  SHF.L.U64.HI R33, R104, 0x6, R105 ;  /* 0x0000000668217819 */ /* 0x000fe20000010269 */
[----:B------:R-:W-:-:S02]  /*1dc0*/  IMAD R125, R99, 0x50, RZ ;  /* 0x00000050637d7824 */ /* 0x000fc400078e02ff */
[C---:B------:R-:W-:Y:S02]  /*1dd0*/  IMAD.SHL.U32 R129, R98.reuse, 0x20, RZ ;  /* 0x0000002062817824 */ /* 0x040fe400078e00ff */
[----:B------:R-:W-:Y:S02]  /*1de0*/  IMAD.SHL.U32 R131, R98, 0x40, RZ ;  /* 0x0000004062837824 */ /* 0x000fe400078e00ff */
[----:B------:R-:W-:Y:S02]  /*1df0*/  IMAD R127, R105, 0x50, RZ ;  /* 0x00000050697f7824 */ /* 0x000fe400078e02ff */
[C---:B------:R-:W-:Y:S01]  /*1e00*/  IMAD.SHL.U32 R32, R104.reuse, 0x20, RZ ;  /* 0x0000002068207824 */ /* 0x040fe200078e00ff */
[----:B0-----:R-:W-:Y:S01]  /*1e10*/  LEA.HI R147, R147, 0x8, RZ, 0x19 ;  /* 0x0000000893937811 */ /* 0x001fe200078fc8ff */
[----:B------:R-:W-:Y:S02]  /*1e20*/  IMAD.SHL.U32 R31, R104, 0x40, RZ ;  /* 0x00000040681f7824 */ /* 0x000fe400078e00ff */
[----:B-1----:R-:W-:-:S04]  /*1e30*/  @P0 IMAD.HI.U32 R0, R226, R3, RZ ;  /* 0x00000003e2000227 */ /* 0x002fc800078e00ff */
[----:B------:R-:W-:Y:S02]  /*1e40*/  IMAD R3, R113, R99, R6 ;  /* 0x0000006371037224 */ /* 0x000fe400078e0206 */
[----:B------:R-:W-:Y:S01]  /*1e50*/  IMAD.X R113, R19, 0x1, R21, P3 ;  /* 0x0000000113717824 */ /* 0x000fe200018e0615 */
[----:B--2---:R-:W-:Y:S01]  /*1e60*/  @P0 SHF.R.U32.HI R226, RZ, R7, R0 ;  /* 0x00000007ffe20219 */ /* 0x004fe20000011600 */
[----:B------:R-:W-:Y:S01]  /*1e70*/  IMAD.IADD R5, R5, 0x1, R3 ;  /* 0x0000000105057824 */ /* 0x000fe200078e0203 */
[----:B------:R-:W-:Y:S02]  /*1e80*/  SEL R3, RZ, 0xffffffff, P1 ;  /* 0xffffffffff037807 */ /* 0x000fe40000800000 */
[----:B------:R-:W-:Y:S01]  /*1e90*/  SHF.R.S32.HI R6, RZ, 0x1f, R226 ;  /* 0x0000001fff067819 */ /* 0x000fe200000114e2 */
[----:B------:R-:W-:Y:S01]  /*1ea0*/  IMAD.WIDE.U32 R4, R226, UR4, R4 ;  /* 0x00000004e2047c25 */ /* 0x000fe2000f8e0004 */
[----:B------:R-:W-:Y:S02]  /*1eb0*/  ISETP.GE.AND P0, PT, R213, UR8, PT ;  /* 0x00000008d5007c0c */ /* 0x000fe4000bf06270 */
[----:B------:R-:W-:Y:S01]  /*1ec0*/  ISETP.GE.AND P1, PT, R212, R117, PT ;  /* 0x00000075d400720c */ /* 0x000fe20003f26270 */
        /* <DEDUP_REMOVED lines=12> */
[C---:B------:R-:W-:Y:S01]  /*1f90*/  IMAD R6, R19.reuse, R104, RZ ;  /* 0x0000006813067224 */ /* 0x040fe200078e02ff */
        /* <DEDUP_REMOVED lines=12> */
[----:B------:R-:W-:-:S04]  /*2060*/  IMAD.WIDE.U32 R102, R18, R104, R4 ;  /* 0x0000006812667225 */ /* 0x000fc800078e0004 */
[----:B------:R-:W-:Y:S01]  /*2070*/  IMAD.WIDE.U32 R108, R18, R110, R4 ;  /* 0x0000006e126c7225 */ /* 0x000fe200078e0004 */
[----:B------:R-:W-:-:S03]  /*2080*/  SEL R5, R117, RZ, P1 ;  /* 0x000000ff75057207 */ /* 0x000fc60000800000 */
[----:B------:R-:W-:Y:S02]  /*2090*/  IMAD.IADD R9, R9, 0x1, R15 ;  /* 0x0000000109097824 */ /* 0x000fe400078e020f */
        /* <DEDUP_REMOVED lines=11> */
[----:B------:R-:W-:Y:S01]  /*2150*/  IADD3 R36, P0, R38, R6, RZ ;  /* 0x0000000626247210 */ /* 0x000fe20007f1e0ff */
[----:B------:R-:W-:Y:S02]  /*2160*/  IMAD.IADD R6, R212, 0x1, R5 ;  /* 0x00000001d4067824 */ /* 0x000fe400078e0205 */
        /* <DEDUP_REMOVED lines=17> */
[----:B------:R-:W-:-:S03]  /*2280*/  SHF.R.S32.HI R5, RZ, 0x1f, R0 ;  /* 0x0000001fff057819 */ /* 0x000fc60000011400 */
[----:B------:R-:W-:Y:S01]  /*2290*/  IMAD.WIDE.U32 R108, R144, R110, R108 ;  /* 0x0000006e906c7225 */ /* 0x000fe200078e006c */
[CC--:B------:R-:W-:Y:S02]  /*22a0*/  LEA.HI R4, R5.reuse, R0.reuse, RZ, 0x6 ;  /* 0x0000000005047211 */ /* 0x0c0fe400078f30ff */
[----:B------:R-:W-:Y:S02]  /*22b0*/  LEA.HI R5, R5, R0, RZ, 0x3 ;  /* 0x0000000005057211 */ /* 0x000fe400078f18ff */
[CC--:B------:R-:W-:Y:S02]  /*22c0*/  LEA.HI R0, R7.reuse, R6.reuse, RZ, 0x6 ;  /* 0x0000000607007211 */ /* 0x0c0fe400078f30ff */
[----:B------:R-:W-:Y:S02]  /*22d0*/  LEA.HI R6, R7, R6, RZ, 0x3 ;  /* 0x0000000607067211 */ /* 0x000fe400078f18ff */
[----:B------:R-:W-:Y:S02]  /*22e0*/  SHF.R.S32.HI R13, RZ, 0x6, R0 ;  /* 0x00000006ff0d7819 */ /* 0x000fe40000011400 */
[----:B------:R-:W-:-:S02]  /*22f0*/  LOP3.LUT R0, R229, 0x38, R6, 0xf8, !PT ;  /* 0x00000038e5007812 */ /* 0x000fc400078ef806 */
[----:B------:R-:W-:Y:S01]  /*2300*/  SHF.R.S32.HI R9, RZ, 0x6, R4 ;  /* 0x00000006ff097819 */ /* 0x000fe20000011404 */
[----:B------:R-:W-:Y:S01]  /*2310*/  IMAD R140, R13, 0x1400, R230 ;  /* 0x000014000d8c7824 */ /* 0x000fe200078e02e6 */
[--C-:B------:R-:W-:Y:S01]  /*2320*/  LOP3.LUT R4, R229, 0x38, R5.reuse, 0xf8, !PT ;  /* 0x00000038e5047812 */ /* 0x100fe200078ef805 */
[----:B------:R-:W-:Y:S01]  /*2330*/  IMAD R142, R13, 0x1400, R236 ;  /* 0x000014000d8e7824 */ /* 0x000fe200078e02ec */
[-C--:B------:R-:W-:Y:S01]  /*2340*/  LOP3.LUT R11, R0, R233.reuse, RZ, 0x3c, !PT ;  /* 0x000000e9000b7212 */ /* 0x080fe200078e3cff */
[C---:B------:R-:W-:Y:S01]  /*2350*/  IMAD R141, R9.reuse, 0x1400, R230 ;  /* 0x00001400098d7824 */ /* 0x040fe200078e02e6 */
[----:B------:R-:W-:Y:S01]  /*2360*/  LOP3.LUT R7, R228, 0x38, R5, 0xf8, !PT ;  /* 0x00000038e4077812 */ /* 0x000fe200078ef805 */
[C---:B------:R-:W-:Y:S01]  /*2370*/  IMAD R143, R9.reuse, 0x1400, R236 ;  /* 0x00001400098f7824 */ /* 0x040fe200078e02ec */
[----:B------:R-:W-:Y:S01]  /*2380*/  LOP3.LUT R4, R4, R233, RZ, 0x3c, !PT ;  /* 0x000000e904047212 */ /* 0x000fe200078e3cff */
[----:B------:R-:W-:Y:S01]  /*2390*/  IMAD.IADD R140, R140, 0x1, R11 ;  /* 0x000000018c8c7824 */ /* 0x000fe200078e020b */
[----:B------:R-:W-:Y:S01]  /*23a0*/  LOP3.LUT R11, R6, 0x38, RZ, 0xc0, !PT ;  /* 0x00000038060b7812 */ /* 0x000fe200078ec0ff */
[--C-:B------:R-:W-:Y:S01]  /*23b0*/  IMAD R133, R9, 0x1400, R231.reuse ;  /* 0x0000140009857824 */ /* 0x100fe200078e02e7 */
[----:B------:R-:W-:Y:S01]  /*23c0*/  LOP3.LUT R8, R7, R232, RZ, 0x3c, !PT ;  /* 0x000000e807087212 */ /* 0x000fe200078e3cff */
[----:B------:R-:W-:Y:S01]  /*23d0*/  IMAD.IADD R141, R141, 0x1, R4 ;  /* 0x000000018d8d7824 */ /* 0x000fe200078e0204 */
[----:B------:R-:W-:Y:S01]  /*23e0*/  LOP3.LUT R7, R5, 0x38, RZ, 0xc0, !PT ;  /* 0x0000003805077812 */ /* 0x000fe200078ec0ff */
[----:B------:R-:W-:Y:S01]  /*23f0*/  IMAD R132, R13, 0x1400, R231 ;  /* 0x000014000d847824 */ /* 0x000fe200078e02e7 */
[----:B------:R-:W-:Y:S01]  /*2400*/  LOP3.LUT R4, R11, 0x1c0, R234, 0xf8, !PT ;  /* 0x000001c00b047812 */ /* 0x000fe200078ef8ea */
[----:B------:R-:W-:Y:S01]  /*2410*/  IMAD.IADD R133, R133, 0x1, R8 ;  /* 0x0000000185857824 */ /* 0x000fe200078e0208 */
[----:B------:R-:W-:-:S02]  /*2420*/  LOP3.LUT R0, R7, 0x1c0, R234, 0xf8, !PT ;  /* 0x000001c007007812 */ /* 0x000fc400078ef8ea */
[-C--:B------:R-:W-:Y:S02]  /*2430*/  LOP3.LUT R7, R4, R235.reuse, RZ, 0x3c, !PT ;  /* 0x000000eb04077212 */ /* 0x080fe400078e3cff */
[----:B------:R-:W-:Y:S02]  /*2440*/  LOP3.LUT R0, R0, R235, RZ, 0x3c, !PT ;  /* 0x000000eb00007212 */ /* 0x000fe400078e3cff */
[----:B------:R-:W-:Y:S01]  /*2450*/  LOP3.LUT R15, R228, 0x38, R6, 0xf8, !PT ;  /* 0x00000038e40f7812 */ /* 0x000fe200078ef806 */
[----:B------:R-:W-:Y:S01]  /*2460*/  IMAD.IADD R142, R142, 0x1, R7 ;  /* 0x000000018e8e7824 */ /* 0x000fe200078e0207 */
[----:B------:R-:W-:Y:S02]  /*2470*/  SHF.R.S32.HI R7, RZ, 0x1f, R144 ;  /* 0x0000001fff077819 */ /* 0x000fe40000011490 */
[----:B------:R-:W-:Y:S02]  /*2480*/  IADD3 R143, R143, R0, RZ ;  /* 0x000000008f8f7210 */ /* 0x000fe40007ffe0ff */
[----:B------:R-:W-:Y:S01]  /*2490*/  LOP3.LUT R15, R15, R232, RZ, 0x3c, !PT ;  /* 0x000000e80f0f7212 */ /* 0x000fe200078e3cff */
[----:B------:R-:W-:Y:S01]  /*24a0*/  IMAD R0, R7, R104, RZ ;  /* 0x0000006807007224 */ /* 0x000fe200078e02ff */
[----:B------:R-:W-:-:S02]  /*24b0*/  LOP3.LUT R13, R5, 0xfffffff8, RZ, 0xc0, !PT ;  /* 0xfffffff8050d7812 */ /* 0x000fc400078ec0ff */
[----:B------:R-:W-:Y:S01]  /*24c0*/  LOP3.LUT R11, R6, 0xfffffff8, RZ, 0xc0, !PT ;  /* 0xfffffff8060b7812 */ /* 0x000fe200078ec0ff */
[----:B------:R-:W-:Y:S01]  /*24d0*/  IMAD R9, R144, R105, R0 ;  /* 0x0000006990097224 */ /* 0x000fe200078e0200 */
[----:B------:R-:W-:Y:S01]  /*24e0*/  SHF.R.S32.HI R14, RZ, 0x3, R5 ;  /* 0x00000003ff0e7819 */ /* 0x000fe20000011405 */
[----:B------:R-:W-:Y:S01]  /*24f0*/  IMAD R0, R7, R110, RZ ;  /* 0x0000006e07007224 */ /* 0x000fe200078e02ff */
[----:B------:R-:W-:Y:S01]  /*2500*/  SHF.R.S32.HI R12, RZ, 0x3, R6 ;  /* 0x00000003ff0c7819 */ /* 0x000fe20000011406 */
[----:B------:R-:W-:Y:S01]  /*2510*/  IMAD.IADD R132, R132, 0x1, R15 ;  /* 0x0000000184847824 */ /* 0x000fe200078e020f */
[----:B------:R-:W-:Y:S01]  /*2520*/  SHF.R.S32.HI R6, RZ, 0x1f, R11 ;  /* 0x0000001fff067819 */ /* 0x000fe2000001140b */
[----:B------:R-:W-:Y:S01]  /*2530*/  IMAD R15, R144, R111, R0 ;  /* 0x0000006f900f7224 */ /* 0x000fe200078e0200 */
[----:B------:R-:W-:Y:S01]  /*2540*/  SEL R0, RZ, 0x8, P2 ;  /* 0x00000008ff007807 */ /* 0x000fe20001000000 */
[----:B------:R-:W-:Y:S02]  /*2550*/  IMAD R7, R111, 0x50, RZ ;  /* 0x000000506f077824 */ /* 0x000fe400078e02ff */
[----:B------:R-:W-:Y:S01]  /*2560*/  IMAD.WIDE.U32 R110, R110, 0x50, RZ ;  /* 0x000000506e6e7825 */ /* 0x000fe200078e00ff */
[----:B------:R-:W-:-:S03]  /*2570*/  LOP3.LUT R0, R3, R0, RZ, 0xfc, !PT ;  /* 0x0000000003007212 */ /* 0x000fc600078efcff */
[----:B------:R-:W-:Y:S01]  /*2580*/  IMAD.WIDE.U32 R104, R104, 0x50, RZ ;  /* 0x0000005068687825 */ /* 0x000fe200078e00ff */
[C---:B------:R-:W-:Y:S02]  /*2590*/  LOP3.LUT R10, R0.reuse, 0x2, RZ, 0xc0, !PT ;  /* 0x00000002000a7812 */ /* 0x040fe400078ec0ff */
[C---:B------:R-:W-:Y:S01]  /*25a0*/  LOP3.LUT R8, R0.reuse, 0x8, RZ, 0xc0, !PT ;  /* 0x0000000800087812 */ /* 0x040fe200078ec0ff */
[----:B------:R-:W-:Y:S01]  /*25b0*/  IMAD.IADD R126, R111, 0x1, R7 ;  /* 0x000000016f7e7824 */ /* 0x000fe200078e0207 */
[----:B------:R-:W-:Y:S01]  /*25c0*/  SHF.R.S32.HI R7, RZ, 0x1f, R13 ;  /* 0x0000001fff077819 */ /* 0x000fe2000001140d */
[----:B------:R-:W-:Y:S02]  /*25d0*/  IMAD.IADD R25, R101, 0x1, R9 ;  /* 0x0000000165197824 */ /* 0x000fe400078e0209 */
[----:B------:R-:W-:Y:S01]  /*25e0*/  IMAD.IADD R21, R9, 0x1, R103 ;  /* 0x0000000109157824 */ /* 0x000fe200078e0267 */
[----:B------:R-:W-:Y:S01]  /*25f0*/  LOP3.LUT R9, R0, 0x4, RZ, 0xc0, !PT ;  /* 0x0000000400097812 */ /* 0x000fe200078ec0ff */
[----:B------:R-:W-:-:S02]  /*2600*/  IMAD.IADD R20, R107, 0x1, R15 ;  /* 0x000000016b147824 */ /* 0x000fc400078e020f */
[----:B------:R-:W-:Y:S02]  /*2610*/  IMAD.IADD R127, R105, 0x1, R127 ;  /* 0x00000001697f7824 */ /* 0x000fe400078e027f */
[----:B------:R-:W-:Y:S02]  /*2620*/  IMAD.IADD R15, R15, 0x1, R109 ;  /* 0x000000010f0f7824 */ /* 0x000fe400078e026d */
[----:B------:R-:W-:-:S07]  /*2630*/  IMAD.IADD R5, R97, 0x1, R41 ;  /* 0x0000000161057824 */ /* 0x000fce00078e0229 */
.L_x_2411:
[----:B--23--:R-:W2:Y:S01]  /*2640*/  LDL R43, [R1+0x64] ;  /* 0x00006400012b7983 */ /* 0x00cea20000100800 */
[----:B------:R-:W0:Y:S01]  /*2650*/  LDC.64 R118, c[0x0][0x2d8] ;  /* 0x0000b600ff767b82 */ /* 0x000e220000000a00 */
[----:B------:R-:W-:Y:S01]  /*2660*/  VIADD R45, R24, 0xffffffff ;  /* 0xffffffff182d7836 */ /* 0x000fe20000000000 */
[----:B------:R-:W-:Y:S05]  /*2670*/  YIELD ;  /* 0x0000000000007946 */ /* 0x000fea0003800000 */
[----:B------:R-:W-:Y:S01]  /*2680*/  SHF.R.S32.HI R42, RZ, 0x1f, R45 ;  /* 0x0000001fff2a7819 */ /* 0x000fe2000001142d */
[----:B------:R-:W1:Y:S01]  /*2690*/  LDC R116, c[0x0][0x3d4] ;  /* 0x0000f500ff747b82 */ /* 0x000e620000000800 */
[-C--:B------:R-:W-:Y:S01]  /*26a0*/  IMAD R3, R125, R45.reuse, RZ ;  /* 0x0000002d7d037224 */ /* 0x080fe200078e02ff */
[----:B------:R-:W-:Y:S01]  /*26b0*/  BSSY B0, `(.L_x_2304) ;  /* 0x00007db000007945 */ /* 0x000fe20003800000 */
[----:B------:R-:W-:-:S04]  /*26c0*/  IMAD.WIDE.U32 R122, R98, R45, RZ ;  /* 0x0000002d627a7225 */ /* 0x000fc800078e00ff */
[----:B------:R-:W-:Y:S01]  /*26d0*/  IMAD R3, R42, R98, R3 ;  /* 0x000000622a037224 */ /* 0x000fe200078e0203 */
[CC--:B------:R-:W-:Y:S02]  /*26e0*/  IADD3 R40, P2, R36.reuse, R122.reuse, RZ ;  /* 0x0000007a24287210 */ /* 0x0c0fe40007f5e0ff */
[CC--:B------:R-:W-:Y:S01]  /*26f0*/  IADD3 R0, P3, P4, R36.reuse, R122.reuse, R131 ;  /* 0x0000007a24007210 */ /* 0x0c0fe20007c7e083 */
[----:B------:R-:W-:Y:S01]  /*2700*/  IMAD.IADD R92, R123, 0x1, R3 ;  /* 0x000000017b5c7824 */ /* 0x000fe200078e0203 */
[----:B------:R-:W-:-:S03]  /*2710*/  IADD3 R4, P5, P6, R36, R122, R129 ;  /* 0x0000007a24047210 */ /* 0x000fc60007ebe081 */
[----:B------:R-:W-:Y:S01]  /*2720*/  IMAD.X R41, R92, 0x1, R35, P2 ;  /* 0x000000015c297824 */ /* 0x000fe200010e0623 */
[C---:B0-----:R-:W-:Y:S02]  /*2730*/  LEA R52, P2, R0.reuse, R118, 0x1 ;  /* 0x0000007600347211 */ /* 0x041fe400078408ff */
[CC--:B------:R-:W-:Y:S02]  /*2740*/  IADD3.X R3, R35.reuse, R92.reuse, R130, P3, P4 ;  /* 0x0000005c23037210 */ /* 0x0c0fe40001fe8482 */
[----:B------:R-:W-:Y:S02]  /*2750*/  IADD3.X R24, R35, R92, R128, P5, P6 ;  /* 0x0000005c23187210 */ /* 0x000fe40002fec480 */
[----:B------:R-:W-:Y:S02]  /*2760*/  LEA.HI.X R53, R0, R119, R3, 0x1, P2 ;  /* 0x0000007700357211 */ /* 0x000fe400010f0c03 */
[----:B-1----:R-:W-:Y:S02]  /*2770*/  ISETP.GE.AND P2, PT, R116, 0x1, PT ;  /* 0x000000017400780c */ /* 0x002fe40003f46270 */
[----:B------:R-:W-:-:S02]  /*2780*/  LEA R54, P5, R4, R118, 0x1 ;  /* 0x0000007604367211 */ /* 0x000fc400078a08ff */
[----:B-----5:R-:W-:Y:S02]  /*2790*/  LEA R60, P6, R40, R118, 0x1 ;  /* 0x00000076283c7211 */ /* 0x020fe400078c08ff */
[----:B------:R-:W-:Y:S02]  /*27a0*/  ISETP.GT.AND P3, PT, R45, R124, PT ;  /* 0x0000007c2d00720c */ /* 0x000fe40003f64270 */
[-C--:B------:R-:W-:Y:S01]  /*27b0*/  LEA.HI.X R55, R4, R119.reuse, R24, 0x1, P5 ;  /* 0x0000007704377211 */ /* 0x080fe200028f0c18 */
[----:B------:R-:W-:Y:S01]  /*27c0*/  IMAD.MOV.U32 R24, RZ, RZ, R45 ;  /* 0x000000ffff187224 */ /* 0x000fe200078e002d */
[----:B------:R-:W-:Y:S02]  /*27d0*/  LEA.HI.X R61, R40, R119, R41, 0x1, P6 ;  /* 0x00000077283d7211 */ /* 0x000fe400030f0c29 */
[----:B------:R-:W-:Y:S01]  /*27e0*/  P2R R114, PR, RZ, 0x8 ;  /* 0x00000008ff727803 */ /* 0x000fe20000000000 */
[----:B--2---:R-:W-:-:S04]  /*27f0*/  IMAD R3, R17, 0x5000, R43 ;  /* 0x0000500011037824 */ /* 0x004fc800078e022b */
[----:B------:R-:W-:Y:S01]  /*2800*/  IMAD R4, R3, 0x2, R16 ;  /* 0x0000000203047824 */ /* 0x000fe200078e0210 */
[----:B------:R-:W-:Y:S06]  /*2810*/  @!P2 BRA `(.L_x_2305) ;  /* 0x000000780020a947 */ /* 0x000fec0003800000 */
[----:B------:R-:W-:Y:S01]  /*2820*/  ULDC.U8 UR4, c[0x0][0x3f0] ;  /* 0x0000fc0000047ab9 */ /* 0x000fe20000000000 */
[-C--:B------:R-:W-:Y:S01]  /*2830*/  IMAD R3, R126, R45.reuse, RZ ;  /* 0x0000002d7e037224 */ /* 0x080fe200078e02ff */
[----:B------:R-:W-:Y:S01]  /*2840*/  ISETP.NE.AND P2, PT, RZ, UR4, PT ;  /* 0x00000004ff007c0c */ /* 0x000fe2000bf45270 */
[-C--:B------:R-:W-:Y:S02]  /*2850*/  IMAD R43, R127, R45.reuse, RZ ;  /* 0x0000002d7f2b7224 */ /* 0x080fe400078e02ff */
[----:B------:R-:W-:Y:S02]  /*2860*/  IMAD R41, R42, R110, R3 ;  /* 0x0000006e2a297224 */ /* 0x000fe400078e0203 */
        /* <DEDUP_REMOVED lines=24> */
[----:B------:R-:W-:Y:S01]  /*29f0*/  ISETP.GE.AND P5, PT, R22, R116, PT ;  /* 0x000000741600720c */ /* 0x000fe20003fa6270 */
[----:B------:R-:W-:Y:S01]  /*2a00*/  IMAD.X R42, R0, 0x1, R20, P2 ;  /* 0x00000001002a7824 */ /* 0x000fe200010e0614 */
[----:B------:R-:W-:Y:S01]  /*2a10*/  LEA R40, P2, R41, UR4, 0x1 ;  /* 0x0000000429287c11 */ /* 0x000fe2000f8408ff */
[----:B------:R-:W-:Y:S01]  /*2a20*/  IMAD.X R44, R115, 0x1, R25, P4 ;  /* 0x00000001732c7824 */ /* 0x000fe200020e0619 */
[----:B------:R-:W-:-:S02]  /*2a30*/  CS2R R122, SRZ ;  /* 0x00000000007a7805 */ /* 0x000fc4000001ff00 */
[-C--:B------:R-:W-:Y:S02]  /*2a40*/  ISETP.GE.AND P4, PT, R216, R116.reuse, PT ;  /* 0x00000074d800720c */ /* 0x080fe40003f86270 */
[----:B------:R-:W-:Y:S01]  /*2a50*/  LEA.HI.X R41, R41, UR5, R42, 0x1, P2 ;  /* 0x0000000529297c11 */ /* 0x000fe200090f0c2a */
[----:B------:R-:W-:Y:S02]  /*2a60*/  ULDC.64 UR4, c[0x0][0x3e0] ;  /* 0x0000f80000047ab9 */ /* 0x000fe40000000a00 */
[C---:B------:R-:W-:Y:S02]  /*2a70*/  LEA R42, P2, R43.reuse, UR4, 0x1 ;  /* 0x000000042b2a7c11 */ /* 0x040fe4000f8408ff */
[----:B------:R0:W5:Y:S02]  /*2a80*/  @!P5 LDG.E.64 R120, desc[UR60][R40.64] ;  /* 0x0000003c2878d981 */ /* 0x000164000c1e1b00 */
        /* <DEDUP_REMOVED lines=16> */
.L_x_2308:
[----:B------:R-:W-:Y:S05]  /*2b90*/  BSYNC B1 ;  /* 0x0000000000017941 */ /* 0x000fea0003800000 */
.L_x_2307:
        /* <DEDUP_REMOVED lines=33> */
[----:B------:R-:W-:Y:S02]  /*2db0*/  CS2R R74, SRZ ;  /* 0x00000000004a7805 */ /* 0x000fe4000001ff00 */
[----:B------:R-:W-:Y:S02]  /*2dc0*/  CS2R R78, SRZ ;  /* 0x00000000004e7805 */ /* 0x000fe4000001ff00 */
[----:B------:R-:W-:-:S02]  /*2dd0*/  PRMT R186, R40, 0x7610, R186 ;  /* 0x0000761028ba7816 */ /* 0x000fc400000000ba */
[----:B------:R-:W-:Y:S02]  /*2de0*/  CS2R R68, SRZ ;  /* 0x0000000000447805 */ /* 0x000fe4000001ff00 */
[----:B------:R-:W-:Y:S02]  /*2df0*/  PRMT R153, R41, 0x7610, R153 ;  /* 0x0000761029997816 */ /* 0x000fe40000000099 */
[----:B------:R-:W-:Y:S02]  /*2e00*/  CS2R R72, SRZ ;  /* 0x0000000000487805 */ /* 0x000fe4000001ff00 */
[----:B------:R-:W-:Y:S02]  /*2e10*/  CS2R R76, SRZ ;  /* 0x00000000004c7805 */ /* 0x000fe4000001ff00 */
        /* <DEDUP_REMOVED lines=32> */
.L_x_2310:
[----:B------:R-:W-:Y:S05]  /*3020*/  BSYNC B1 ;  /* 0x0000000000017941 */ /* 0x000fea0003800000 */
.L_x_2309:
        /* <DEDUP_REMOVED lines=42> */
.L_x_2312:
[----:B------:R-:W-:Y:S05]  /*32d0*/  BSYNC B1 ;  /* 0x0000000000017941 */ /* 0x000fea0003800000 */
.L_x_2311:
[----:B------:R-:W2:Y:S01]  /*32e0*/  LDL R0, [R1+0x60] ;  /* 0x0000600001007983 */ /* 0x000ea20000100800 */
[----:B01----:R-:W-:Y:S01]  /*32f0*/  IMAD.MOV.U32 R40, RZ, RZ, R70 ;  /* 0x000000ffff287224 */ /* 0x003fe200078e0046 */
        /* <DEDUP_REMOVED lines=67> */
.L_x_2313:
[----:B------:R-:W-:Y:S01]  /*3730*/  IMAD R0, R17, 0x8, R16 ;  /* 0x0000000811007824 */ /* 0x000fe200078e0210 */
[----:B------:R-:W-:Y:S01]  /*3740*/  SHF.L.U32 R115, R221, 0x1f, RZ ;  /* 0x0000001fdd737819 */ /* 0x000fe200000006ff */
[----:B------:R-:W-:Y:S03]  /*3750*/  BSSY B1, `(.L_x_2314) ;  /* 0x0000003000017945 */ /* 0x000fe60003800000 */
[----:B------:R-:W0:Y:S02]  /*3760*/  SYNCS.PHASECHK.TRANS64.TRYWAIT P6, [R0+URZ+0x38890], R115 ;  /* 0x03889073000075a7 */ /* 0x000e2400080c017f */
[----:B0-----:R-:W-:Y:S05]  /*3770*/  @!P6 BRA `(.L_x_2315) ;  /* 0x000002b800c4e947 */ /* 0x001fea0003800000 */
.L_x_2685:
[----:B------:R-:W-:Y:S05]  /*3780*/  BSYNC B1 ;  /* 0x0000000000017941 */ /* 0x000fea0003800000 */
.L_x_2314:
        /* <DEDUP_REMOVED lines=9> */
[----:B------:R-:W-:Y:S02]  /*3820*/  SHF.R.U64 R148, R120, 0x10, R121 ;  /* 0x0000001078947819 */ /* 0x000fe40000001279 */
[--C-:B------:R-:W-:Y:S02]  /*3830*/  SHF.R.U64 R149, R122, 0x10, R123.reuse ;  /* 0x000000107a957819 */ /* 0x100fe4000000127b */
[----:B------:R-:W-:Y:S02]  /*3840*/  SHF.R.U32.HI R151, RZ, 0x10, R123 ;  /* 0x00000010ff977819 */ /* 0x000fe4000001167b */
[----:B------:R-:W-:Y:S01]  /*3850*/  SHF.R.U32.HI R150, RZ, 0x10, R121 ;  /* 0x00000010ff967819 */ /* 0x000fe20000011679 */
[----:B--2---:R-:W-:Y:S01]  /*3860*/  IMAD.U32 R121, R42, 0x10000, RZ ;  /* 0x000100002a797824 */ /* 0x004fe200078e00ff */
[----:B------:R-:W-:Y:S02]  /*3870*/  PRMT R122, R137, 0x5432, R148 ;  /* 0x00005432897a7816 */ /* 0x000fe40000000094 */
[----:B------:R-:W-:-:S02]  /*3880*/  PRMT R148, R152, 0x5410, R149 ;  /* 0x0000541098947816 */ /* 0x000fc40000000095 */
[----:B------:R-:W-:Y:S01]  /*3890*/  PRMT R149, R153, 0x5410, R151 ;  /* 0x0000541099957816 */ /* 0x000fe20000000097 */
[----:B------:R-:W-:Y:S01]  /*38a0*/  IMAD.U32 R151, R40, 0x10000, RZ ;  /* 0x0001000028977824 */ /* 0x000fe200078e00ff */
[----:B------:R-:W-:Y:S01]  /*38b0*/  PRMT R123, R136, 0x5432, R150 ;  /* 0x00005432887b7816 */ /* 0x000fe20000000096 */
[C---:B------:R-:W-:Y:S01]  /*38c0*/  IMAD.U32 R150, R41.reuse, 0x10000, RZ ;  /* 0x0001000029967824 */ /* 0x040fe200078e00ff */
[----:B------:R-:W-:Y:S01]  /*38d0*/  LOP3.LUT R154, R41, 0xffff0000, RZ, 0xc0, !PT ;  /* 0xffff0000299a7812 */ /* 0x000fe200078ec0ff */
[----:B------:R-:W-:Y:S01]  /*38e0*/  IMAD.U32 R152, R149, 0x10000, RZ ;  /* 0x0001000095987824 */ /* 0x000fe200078e00ff */
[----:B------:R-:W-:Y:S01]  /*38f0*/  LOP3.LUT R42, R42, 0xffff0000, RZ, 0xc0, !PT ;  /* 0xffff00002a2a7812 */ /* 0x000fe200078ec0ff */
[----:B------:R-:W-:Y:S01]  /*3900*/  IMAD.U32 R153, R123, 0x10000, RZ ;  /* 0x000100007b997824 */ /* 0x000fe200078e00ff */
[C---:B------:R-:W-:Y:S01]  /*3910*/  LOP3.LUT R41, R148.reuse, 0xffff0000, RZ, 0xc0, !PT ;  /* 0xffff000094297812 */ /* 0x040fe200078ec0ff */
[----:B------:R-:W-:Y:S01]  /*3920*/  IMAD.U32 R148, R148, 0x10000, RZ ;  /* 0x0001000094947824 */ /* 0x000fe200078e00ff */
[----:B------:R-:W-:Y:S01]  /*3930*/  LOP3.LUT R155, R122, 0xffff0000, RZ, 0xc0, !PT ;  /* 0xffff00007a9b7812 */ /* 0x000fe200078ec0ff */
[-C--:B------:R-:W-:Y:S01]  /*3940*/  FMUL.FTZ R162, R42, R152.reuse ;  /* 0x000000982aa27220 */ /* 0x080fe20000410000 */
[----:B------:R-:W-:Y:S01]  /*3950*/  LOP3.LUT R120, R43, 0xffff0000, RZ, 0xc0, !PT ;  /* 0xffff00002b787812 */ /* 0x000fe200078ec0ff */
[----:B------:R-:W-:Y:S01]  /*3960*/  FMUL.FTZ R157, R154, R41 ;  /* 0x000000299a9d7220 */ /* 0x000fe20000410000 */
[----:B------:R-:W-:Y:S01]  /*3970*/  FMUL.FTZ R42, R42, R153 ;  /* 0x000000992a2a7220 */ /* 0x000fe20000410000 */
[----:B------:R-:W-:Y:S01]  /*3980*/  FMUL.FTZ R154, R154, R155 ;  /* 0x0000009b9a9a7220 */ /* 0x000fe20000410000 */
[----:B------:R-:W-:Y:S01]  /*3990*/  LOP3.LUT R149, R149, 0xffff0000, RZ, 0xc0, !PT ;  /* 0xffff000095957812 */ /* 0x000fe200078ec0ff */
[----:B------:R-:W-:Y:S01]  /*39a0*/  IMAD.U32 R122, R122, 0x10000, RZ ;  /* 0x000100007a7a7824 */ /* 0x000fe200078e00ff */
[----:B------:R-:W-:Y:S01]  /*39b0*/  LOP3.LUT R123, R123, 0xffff0000, RZ, 0xc0, !PT ;  /* 0xffff00007b7b7812 */ /* 0x000fe200078ec0ff */
[C---:B------:R-:W-:Y:S01]  /*39c0*/  FFMA.FTZ R162, R121.reuse, R153, -R162 ;  /* 0x0000009979a27223 */ /* 0x040fe200000108a2 */
[----:B------:R-:W-:Y:S01]  /*39d0*/  LOP3.LUT R40, R40, 0xffff0000, RZ, 0xc0, !PT ;  /* 0xffff000028287812 */ /* 0x000fe200078ec0ff */
[C---:B------:R-:W-:Y:S01]  /*39e0*/  FFMA.FTZ R157, R150.reuse, R155, -R157 ;  /* 0x0000009b969d7223 */ /* 0x040fe2000001089d */
[----:B------:R-:W-:Y:S01]  /*39f0*/  FFMA.FTZ R154, R150, R41, R154 ;  /* 0x00000029969a7223 */ /* 0x000fe2000001009a */
[----:B------:R-:W-:Y:S01]  /*3a00*/  FFMA.FTZ R121, R121, R152, R42 ;  /* 0x0000009879797223 */ /* 0x000fe2000001002a */
[----:B------:R-:W-:-:S02]  /*3a10*/  IMAD.U32 R43, R43, 0x10000, RZ ;  /* 0x000100002b2b7824 */ /* 0x000fc400078e00ff */
        /* <DEDUP_REMOVED lines=8> */
[----:B------:R-:W-:Y:S02]  /*3aa0*/  F2FP.BF16.F32.PACK_AB R154, R154, R157 ;  /* 0x0000009d9a9a723e */ /* 0x000fe400000010ff */
[----:B------:R-:W-:-:S02]  /*3ab0*/  F2FP.BF16.F32.PACK_AB R43, R43, R42 ;  /* 0x0000002a2b2b723e */ /* 0x000fc400000010ff */
[----:B------:R-:W-:Y:S01]  /*3ac0*/  F2FP.BF16.F32.PACK_AB R40, R41, R120 ;  /* 0x000000782928723e */ /* 0x000fe200000010ff */
[----:B------:R-:W-:Y:S01]  /*3ad0*/  IMAD.MOV.U32 R41, RZ, RZ, R154 ;  /* 0x000000ffff297224 */ /* 0x000fe200078e009a */
[----:B------:R-:W-:-:S07]  /*3ae0*/  F2FP.BF16.F32.PACK_AB R42, R121, R162 ;  /* 0x000000a2792a723e */ /* 0x000fce00000010ff */
.L_x_2321:
[----:B------:R-:W-:Y:S05]  /*3af0*/  BSYNC B3 ;  /* 0x0000000000037941 */ /* 0x000fea0003800000 */
.L_x_2320:
[----:B--2---:R1:W-:Y:S02]  /*3b00*/  STG.E.128 desc[UR60][R60.64], R40 ;  /* 0x000000283c007986 */ /* 0x0043e4000c101d3c */
.L_x_2319:
[----:B------:R-:W-:Y:S05]  /*3b10*/  BSYNC B2 ;  /* 0x0000000000027941 */ /* 0x000fea0003800000 */
.L_x_2318:
        /* <DEDUP_REMOVED lines=51> */
[----:B------:R-:W-:-:S07]  /*3e50*/  MOV R42, R154 ;  /* 0x0000009a002a7202 */ /* 0x000fce0000000f00 */
.L_x_2325:
[----:B------:R-:W-:Y:S05]  /*3e60*/  BSYNC B3 ;  /* 0x0000000000037941 */ /* 0x000fea0003800000 */
.L_x_2324:
[----:B--2---:R2:W-:Y:S02]  /*3e70*/  STG.E.128 desc[UR60][R60.64+0x80], R40 ;  /* 0x000080283c007986 */ /* 0x0045e4000c101d3c */
.L_x_2323:
[----:B------:R-:W-:Y:S05]  /*3e80*/  BSYNC B2 ;  /* 0x0000000000027941 */ /* 0x000fea0003800000 */
.L_x_2322:
        /* <DEDUP_REMOVED lines=12> */
[----:B------:R-:W-:Y:S01]  /*3f50*/  SHF.R.U32.HI R95, RZ, 0x10, R87 ;  /* 0x00000010ff5f7819 */ /* 0x000fe20000011657 */
[----:B------:R-:W-:Y:S01]  /*3f60*/  IMAD.U32 R87, R42, 0x10000, RZ ;  /* 0x000100002a577824 */ /* 0x000fe200078e00ff */
[----:B------:R-:W-:Y:S01]  /*3f70*/  PRMT R94, R134, 0x5432, R92 ;  /* 0x00005432865e7816 */ /* 0x000fe2000000005c */
[----:B------:R-:W-:Y:S01]  /*3f80*/  IMAD.U32 R92, R41, 0x10000, RZ ;  /* 0x00010000295c7824 */ /* 0x000fe200078e00ff */
[----:B------:R-:W-:-:S02]  /*3f90*/  PRMT R93, R185, 0x5410, R93 ;  /* 0x00005410b95d7816 */ /* 0x000fc4000000005d */
[----:B------:R-:W-:Y:S02]  /*3fa0*/  LOP3.LUT R122, R41, 0xffff0000, RZ, 0xc0, !PT ;  /* 0xffff0000297a7812 */ /* 0x000fe400078ec0ff */
[----:B------:R-:W-:Y:S01]  /*3fb0*/  PRMT R180, R180, 0x5410, R95 ;  /* 0x00005410b4b47816 */ /* 0x000fe2000000005f */
[----:B------:R-:W-:Y:S01]  /*3fc0*/  IMAD.U32 R119, R93, 0x10000, RZ ;  /* 0x000100005d777824 */ /* 0x000fe200078e00ff */
[----:B------:R-:W-:Y:S02]  /*3fd0*/  LOP3.LUT R41, R94, 0xffff0000, RZ, 0xc0, !PT ;  /* 0xffff00005e297812 */ /* 0x000fe400078ec0ff */
[----:B------:R-:W-:Y:S01]  /*3fe0*/  LOP3.LUT R95, R179, 0xffff0000, RZ, 0xc0, !PT ;  /* 0xffff0000b35f7812 */ /* 0x000fe200078ec0ff */
[----:B------:R-:W-:Y:S01]  /*3ff0*/  IMAD.U32 R120, R180, 0x10000, RZ ;  /* 0x00010000b4787824 */ /* 0x000fe200078e00ff */
[----:B------:R-:W-:Y:S01]  /*4000*/  LOP3.LUT R42, R42, 0xffff0000, RZ, 0xc0, !PT ;  /* 0xffff00002a2a7812 */ /* 0x000fe200078ec0ff */
[C---:B------:R-:W-:Y:S01]  /*4010*/  FMUL.FTZ R121, R122.reuse, R41 ;  /* 0x000000297a797220 */ /* 0x040fe20000410000 */
[----:B------:R-:W-:Y:S01]  /*4020*/  LOP3.LUT R86, R43, 0xffff0000, RZ, 0xc0, !PT ;  /* 0xffff00002b567812 */ /* 0x000fe200078ec0ff */
[----:B------:R-:W-:Y:S01]  /*4030*/  FMUL.FTZ R122, R122, R95 ;  /* 0x0000005f7a7a7220 */ /* 0x000fe20000410000 */
[----:B------:R-:W-:Y:S01]  /*4040*/  LOP3.LUT R93, R93, 0xffff0000, RZ, 0xc0, !PT ;  /* 0xffff00005d5d7812 */ /* 0x000fe200078ec0ff */
[C---:B------:R-:W-:Y:S01]  /*4050*/  FMUL.FTZ R148, R42.reuse, R119 ;  /* 0x000000772a947220 */ /* 0x040fe20000410000 */
[----:B------:R-:W-:Y:S01]  /*4060*/  FMUL.FTZ R42, R42, R120 ;  /* 0x000000782a2a7220 */ /* 0x000fe20000410000 */
[----:B------:R-:W-:Y:S01]  /*4070*/  LOP3.LUT R40, R40, 0xffff0000, RZ, 0xc0, !PT ;  /* 0xffff000028287812 */ /* 0x000fe200078ec0ff */
[----:B------:R-:W-:Y:S01]  /*4080*/  FFMA.FTZ R122, R92, R41, R122 ;  /* 0x000000295c7a7223 */ /* 0x000fe2000001007a */
[----:B------:R-:W-:Y:S01]  /*4090*/  LOP3.LUT R180, R180, 0xffff0000, RZ, 0xc0, !PT ;  /* 0xffff0000b4b47812 */ /* 0x000fe200078ec0ff */
[----:B------:R-:W-:-:S02]  /*40a0*/  IMAD.U32 R41, R94, 0x10000, RZ ;  /* 0x000100005e297824 */ /* 0x000fc400078e00ff */
[----:B------:R-:W-:Y:S01]  /*40b0*/  FFMA.FTZ R148, R87, R120, -R148 ;  /* 0x0000007857947223 */ /* 0x000fe20000010894 */
[----:B------:R-:W-:Y:S02]  /*40c0*/  IMAD.U32 R179, R179, 0x10000, RZ ;  /* 0x00010000b3b37824 */ /* 0x000fe400078e00ff */
[----:B------:R-:W-:Y:S01]  /*40d0*/  FFMA.FTZ R87, R87, R119, R42 ;  /* 0x0000007757577223 */ /* 0x000fe2000001002a */
[----:B------:R-:W-:Y:S02]  /*40e0*/  IMAD.U32 R43, R43, 0x10000, RZ ;  /* 0x000100002b2b7824 */ /* 0x000fe400078e00ff */
[----:B------:R-:W-:Y:S01]  /*40f0*/  FFMA.FTZ R121, R92, R95, -R121 ;  /* 0x0000005f5c797223 */ /* 0x000fe20000010879 */
        /* <DEDUP_REMOVED lines=12> */
.L_x_2329:
[----:B------:R-:W-:Y:S05]  /*41c0*/  BSYNC B3 ;  /* 0x0000000000037941 */ /* 0x000fea0003800000 */
.L_x_2328:
[----:B--2---:R3:W-:Y:S02]  /*41d0*/  STG.E.128 desc[UR60][R60.64+0x100], R40 ;  /* 0x000100283c007986 */ /* 0x0047e4000c101d3c */
.L_x_2327:
[----:B------:R-:W-:Y:S05]  /*41e0*/  BSYNC B2 ;  /* 0x0000000000027941 */ /* 0x000fea0003800000 */
.L_x_2326:
[----:B------:R-:W-:-:S13]  /*41f0*/  ISETP.NE.AND P3, PT, R8, RZ, PT ;  /* 0x000000ff0800720c */ /* 0x000fda0003f65270 */
[----:B------:R-:W-:Y:S05]  /*4200*/  @!P3 BRA `(.L_x_2317) ;  /* 0x0000000000d0b947 */ /* 0x000fea0003800000 */
[----:B-123--:R1:W2:Y:S01]  /*4210*/  LDS.128 R40, [R4+0x2bc00] ;  /* 0x02bc000004287984 */ /* 0x00e2a20000000c00 */
[----:B------:R-:W-:Y:S01]  /*4220*/  ISETP.GE.AND P3, PT, R217, R116, PT ;  /* 0x00000074d900720c */ /* 0x000fe20003f66270 */
[----:B------:R-:W-:-:S12]  /*4230*/  BSSY B2, `(.L_x_2330) ;  /* 0x0000030000027945 */ /* 0x000fd80003800000 */
[----:B-1----:R-:W-:Y:S05]  /*4240*/  @P3 BRA `(.L_x_2331) ;  /* 0x0000000000b83947 */ /* 0x002fea0003800000 */
[--C-:B------:R-:W-:Y:S01]  /*4250*/  SHF.R.U64 R84, R84, 0x10, R85.reuse ;  /* 0x0000001054547819 */ /* 0x100fe20000001255 */
[----:B--2---:R-:W-:Y:S01]  /*4260*/  IMAD.U32 R86, R41, 0x10000, RZ ;  /* 0x0001000029567824 */ /* 0x004fe200078e00ff */
[----:B------:R-:W-:Y:S02]  /*4270*/  SHF.R.U32.HI R85, RZ, 0x10, R85 ;  /* 0x00000010ff557819 */ /* 0x000fe40000011655 */
[--C-:B------:R-:W-:Y:S02]  /*4280*/  SHF.R.U32.HI R87, RZ, 0x10, R83.reuse ;  /* 0x00000010ff577819 */ /* 0x100fe40000011653 */
        /* <DEDUP_REMOVED lines=8> */
[----:B------:R-:W-:Y:S02]  /*4310*/  PRMT R176, R176, 0x5410, R93 ;  /* 0x00005410b0b07816 */ /* 0x000fe4000000005d */
[----:B------:R-:W-:Y:S01]  /*4320*/  LOP3.LUT R85, R41, 0xffff0000, RZ, 0xc0, !PT ;  /* 0xffff000029557812 */ /* 0x000fe200078ec0ff */
[----:B------:R-:W-:Y:S01]  /*4330*/  FMUL.FTZ R119, R83, R84 ;  /* 0x0000005453777220 */ /* 0x000fe20000410000 */
[----:B------:R-:W-:Y:S01]  /*4340*/  LOP3.LUT R93, R183, 0xffff0000, RZ, 0xc0, !PT ;  /* 0xffff0000b75d7812 */ /* 0x000fe200078ec0ff */
[----:B------:R-:W-:Y:S01]  /*4350*/  IMAD.U32 R41, R40, 0x10000, RZ ;  /* 0x0001000028297824 */ /* 0x000fe200078e00ff */
[----:B------:R-:W-:Y:S01]  /*4360*/  LOP3.LUT R92, R176, 0xffff0000, RZ, 0xc0, !PT ;  /* 0xffff0000b05c7812 */ /* 0x000fe200078ec0ff */
[----:B------:R-:W-:Y:S01]  /*4370*/  FMUL.FTZ R83, R83, R87 ;  /* 0x0000005753537220 */ /* 0x000fe20000410000 */
[----:B------:R-:W-:Y:S01]  /*4380*/  LOP3.LUT R42, R43, 0xffff0000, RZ, 0xc0, !PT ;  /* 0xffff00002b2a7812 */ /* 0x000fe200078ec0ff */
[----:B------:R-:W-:Y:S01]  /*4390*/  FMUL.FTZ R95, R85, R93 ;  /* 0x0000005d555f7220 */ /* 0x000fe20000410000 */
[----:B------:R-:W-:Y:S01]  /*43a0*/  LOP3.LUT R184, R184, 0xffff0000, RZ, 0xc0, !PT ;  /* 0xffff0000b8b87812 */ /* 0x000fe200078ec0ff */
[----:B------:R-:W-:Y:S01]  /*43b0*/  IMAD.U32 R183, R183, 0x10000, RZ ;  /* 0x00010000b7b77824 */ /* 0x000fe200078e00ff */
[----:B------:R-:W-:Y:S01]  /*43c0*/  LOP3.LUT R178, R178, 0xffff0000, RZ, 0xc0, !PT ;  /* 0xffff0000b2b27812 */ /* 0x000fe200078ec0ff */
[----:B------:R-:W-:Y:S01]  /*43d0*/  FMUL.FTZ R94, R85, R92 ;  /* 0x0000005c555e7220 */ /* 0x000fe20000410000 */
[----:B------:R-:W-:Y:S01]  /*43e0*/  LOP3.LUT R40, R40, 0xffff0000, RZ, 0xc0, !PT ;  /* 0xffff000028287812 */ /* 0x000fe200078ec0ff */
[----:B------:R-:W-:Y:S01]  /*43f0*/  FFMA.FTZ R87, R82, R87, -R119 ;  /* 0x0000005752577223 */ /* 0x000fe20000010877 */
[----:B------:R-:W-:-:S02]  /*4400*/  IMAD.U32 R176, R176, 0x10000, RZ ;  /* 0x00010000b0b07824 */ /* 0x000fc400078e00ff */
[----:B------:R-:W-:Y:S01]  /*4410*/  FFMA.FTZ R82, R82, R84, R83 ;  /* 0x0000005452527223 */ /* 0x000fe20000010053 */
[C---:B------:R-:W-:Y:S01]  /*4420*/  FMUL.FTZ R84, R42.reuse, R184 ;  /* 0x000000b82a547220 */ /* 0x040fe20000410000 */
[----:B------:R-:W-:Y:S01]  /*4430*/  FMUL.FTZ R83, R42, R178 ;  /* 0x000000b22a537220 */ /* 0x000fe20000410000 */
[----:B------:R-:W-:Y:S01]  /*4440*/  FFMA.FTZ R85, R86, R92, -R95 ;  /* 0x0000005c56557223 */ /* 0x000fe2000001085f */
[----:B------:R-:W-:Y:S01]  /*4450*/  FMUL.FTZ R42, R40, R183 ;  /* 0x000000b7282a7220 */ /* 0x000fe20000410000 */
[----:B------:R-:W-:Y:S01]  /*4460*/  FFMA.FTZ R86, R86, R93, R94 ;  /* 0x0000005d56567223 */ /* 0x000fe2000001005e */
[-C--:B------:R-:W-:Y:S01]  /*4470*/  FMUL.FTZ R40, R40, R176.reuse ;  /* 0x000000b028287220 */ /* 0x080fe20000410000 */
[----:B------:R-:W-:Y:S02]  /*4480*/  IMAD.U32 R43, R43, 0x10000, RZ ;  /* 0x000100002b2b7824 */ /* 0x000fe400078e00ff */
[C---:B------:R-:W-:Y:S01]  /*4490*/  FFMA.FTZ R42, R41.reuse, R176, -R42 ;  /* 0x000000b0292a7223 */ /* 0x040fe2000001082a */
[----:B------:R-:W-:Y:S01]  /*44a0*/  F2FP.BF16.F32.PACK_AB R82, R82, R87 ;  /* 0x000000575252723e */ /* 0x000fe200000010ff */
[----:B------:R-:W-:Y:S01]  /*44b0*/  FFMA.FTZ R41, R41, R183, R40 ;  /* 0x000000b729297223 */ /* 0x000fe20000010028 */
[C---:B------:R-:W-:Y:S01]  /*44c0*/  FFMA.FTZ R84, R43.reuse, R178, -R84 ;  /* 0x000000b22b547223 */ /* 0x040fe20000010854 */
[----:B------:R-:W-:Y:S01]  /*44d0*/  FFMA.FTZ R83, R43, R184, R83 ;  /* 0x000000b82b537223 */ /* 0x000fe20000010053 */
[----:B------:R-:W-:-:S02]  /*44e0*/  F2FP.BF16.F32.PACK_AB R85, R86, R85 ;  /* 0x000000555655723e */ /* 0x000fc400000010ff */
[----:B------:R-:W-:Y:S01]  /*44f0*/  F2FP.BF16.F32.PACK_AB R40, R41, R42 ;  /* 0x0000002a2928723e */ /* 0x000fe200000010ff */
[----:B------:R-:W-:Y:S01]  /*4500*/  IMAD.MOV.U32 R42, RZ, RZ, R82 ;  /* 0x000000ffff2a7224 */ /* 0x000fe200078e0052 */
[----:B------:R-:W-:Y:S01]  /*4510*/  F2FP.BF16.F32.PACK_AB R43, R83, R84 ;  /* 0x00000054532b723e */ /* 0x000fe200000010ff */
[----:B------:R-:W-:-:S07]  /*4520*/  IMAD.MOV.U32 R41, RZ, RZ, R85 ;  /* 0x000000ffff297224 */ /* 0x000fce00078e0055 */
.L_x_2331:
[----:B------:R-:W-:Y:S05]  /*4530*/  BSYNC B2 ;  /* 0x0000000000027941 */ /* 0x000fea0003800000 */
.L_x_2330:
[----:B--2---:R4:W-:Y:S02]  /*4540*/  STG.E.128 desc[UR60][R60.64+0x180], R40 ;  /* 0x000180283c007986 */ /* 0x0049e4000c101d3c */
.L_x_2317:
[----:B------:R-:W-:Y:S05]  /*4550*/  BSYNC B1 ;  /* 0x0000000000017941 */ /* 0x000fea0003800000 */
.L_x_2316:
        /* <DEDUP_REMOVED lines=13> */
[----:B------:R-:W-:Y:S01]  /*4630*/  SHF.R.U32.HI R82, RZ, 0x10, R79 ;  /* 0x00000010ff527819 */ /* 0x000fe2000001164f */
[----:B------:R-:W-:Y:S01]  /*4640*/  IMAD.U32 R79, R41, 0x10000, RZ ;  /* 0x00010000294f7824 */ /* 0x000fe200078e00ff */
[----:B------:R-:W-:Y:S02]  /*4650*/  PRMT R188, R188, 0x5410, R81 ;  /* 0x00005410bcbc7816 */ /* 0x000fe40000000051 */
[----:B------:R-:W-:-:S02]  /*4660*/  PRMT R174, R174, 0x5410, R83 ;  /* 0x00005410aeae7816 */ /* 0x000fc40000000053 */
[----:B------:R-:W-:Y:S01]  /*4670*/  PRMT R175, R175, 0x5410, R82 ;  /* 0x00005410afaf7816 */ /* 0x000fe20000000052 */
[----:B------:R-:W-:Y:S01]  /*4680*/  IMAD.U32 R83, R188, 0x10000, RZ ;  /* 0x00010000bc537824 */ /* 0x000fe200078e00ff */
[----:B------:R-:W-:Y:S02]  /*4690*/  PRMT R187, R187, 0x5410, R78 ;  /* 0x00005410bbbb7816 */ /* 0x000fe4000000004e */
[----:B------:R-:W-:Y:S01]  /*46a0*/  LOP3.LUT R61, R42, 0xffff0000, RZ, 0xc0, !PT ;  /* 0xffff00002a3d7812 */ /* 0x000fe200078ec0ff */
        /* <DEDUP_REMOVED lines=10> */
[----:B------:R-:W-:Y:S01]  /*4750*/  FMUL.FTZ R85, R78, R80 ;  /* 0x000000504e557220 */ /* 0x000fe20000410000 */
[----:B------:R-:W-:Y:S01]  /*4760*/  LOP3.LUT R175, R175, 0xffff0000, RZ, 0xc0, !PT ;  /* 0xffff0000afaf7812 */ /* 0x000fe200078ec0ff */
[----:B------:R-:W-:Y:S01]  /*4770*/  IMAD.U32 R187, R187, 0x10000, RZ ;  /* 0x00010000bbbb7824 */ /* 0x000fe200078e00ff */
[----:B------:R-:W-:Y:S01]  /*4780*/  LOP3.LUT R78, R40, 0xffff0000, RZ, 0xc0, !PT ;  /* 0xffff0000284e7812 */ /* 0x000fe200078ec0ff */
[----:B------:R-:W-:Y:S01]  /*4790*/  FFMA.FTZ R87, R60, R81, -R87 ;  /* 0x000000513c577223 */ /* 0x000fe20000010857 */
[----:B------:R-:W-:-:S02]  /*47a0*/  IMAD.U32 R174, R174, 0x10000, RZ ;  /* 0x00010000aeae7824 */ /* 0x000fc400078e00ff */
[C---:B------:R-:W-:Y:S01]  /*47b0*/  FFMA.FTZ R40, R79.reuse, R80, -R84 ;  /* 0x000000504f287223 */ /* 0x040fe20000010854 */
[----:B------:R-:W-:Y:S01]  /*47c0*/  FFMA.FTZ R60, R60, R83, R61 ;  /* 0x000000533c3c7223 */ /* 0x000fe2000001003d */
[C---:B------:R-:W-:Y:S01]  /*47d0*/  FMUL.FTZ R80, R42.reuse, R188 ;  /* 0x000000bc2a507220 */ /* 0x040fe20000410000 */
[----:B------:R-:W-:Y:S01]  /*47e0*/  FMUL.FTZ R61, R42, R175 ;  /* 0x000000af2a3d7220 */ /* 0x000fe20000410000 */
[C---:B------:R-:W-:Y:S01]  /*47f0*/  FMUL.FTZ R42, R78.reuse, R187 ;  /* 0x000000bb4e2a7220 */ /* 0x040fe20000410000 */
        /* <DEDUP_REMOVED lines=13> */
.L_x_2337:
[----:B------:R-:W-:Y:S05]  /*48d0*/  BSYNC B3 ;  /* 0x0000000000037941 */ /* 0x000fea0003800000 */
.L_x_2336:
[----:B--2---:R1:W-:Y:S02]  /*48e0*/  STG.E.128 desc[UR60][R54.64], R40 ;  /* 0x0000002836007986 */ /* 0x0043e4000c101d3c */
.L_x_2335:
[----:B------:R-:W-:Y:S05]  /*48f0*/  BSYNC B2 ;  /* 0x0000000000027941 */ /* 0x000fea0003800000 */
.L_x_2334:
[----:B------:R-:W-:Y:S01]  /*4900*/  ISETP.NE.AND P3, PT, R10, RZ, PT ;  /* 0x000000ff0a00720c */ /* 0x000fe20003f65270 */
[----:B------:R-:W-:-:S12]  /*4910*/  BSSY B2, `(.L_x_2338) ;  /* 0x0000035000027945 */ /* 0x000fd80003800000 */
[----:B------:R-:W-:Y:S05]  /*4920*/  @!P3 BRA `(.L_x_2339) ;  /* 0x0000000000ccb947 */ /* 0x000fea0003800000 */
[----:B-1234-:R1:W2:Y:S01]  /*4930*/  LDS.128 R40, [R4+0x27c00] ;  /* 0x027c000004287984 */ /* 0x01e2a20000000c00 */
[----:B------:R-:W-:Y:S01]  /*4940*/  ISETP.GE.AND P3, PT, R216, R116, PT ;  /* 0x00000074d800720c */ /* 0x000fe20003f66270 */
[----:B------:R-:W-:-:S12]  /*4950*/  BSSY B3, `(.L_x_2340) ;  /* 0x000002f000037945 */ /* 0x000fd80003800000 */
[----:B-1----:R-:W-:Y:S05]  /*4960*/  @P3 BRA `(.L_x_2341) ;  /* 0x0000000000b43947 */ /* 0x002fea0003800000 */
[--C-:B------:R-:W-:Y:S02]  /*4970*/  SHF.R.U64 R61, R76, 0x10, R77.reuse ;  /* 0x000000104c3d7819 */ /* 0x100fe4000000124d */
[----:B------:R-:W-:Y:S02]  /*4980*/  SHF.R.U32.HI R76, RZ, 0x10, R77 ;  /* 0x00000010ff4c7819 */ /* 0x000fe4000001164d */
[--C-:B------:R-:W-:Y:S02]  /*4990*/  SHF.R.U32.HI R78, RZ, 0x10, R75.reuse ;  /* 0x00000010ff4e7819 */ /* 0x100fe4000001164b */
[----:B------:R-:W-:Y:S01]  /*49a0*/  SHF.R.U64 R79, R74, 0x10, R75 ;  /* 0x000000104a4f7819 */ /* 0x000fe2000000124b */
[----:B--2---:R-:W-:Y:S01]  /*49b0*/  IMAD.U32 R74, R42, 0x10000, RZ ;  /* 0x000100002a4a7824 */ /* 0x004fe200078e00ff */
[----:B------:R-:W-:Y:S02]  /*49c0*/  PRMT R173, R173, 0x5410, R76 ;  /* 0x00005410adad7816 */ /* 0x000fe4000000004c */
[----:B------:R-:W-:-:S02]  /*49d0*/  PRMT R171, R171, 0x5410, R78 ;  /* 0x00005410abab7816 */ /* 0x000fc4000000004e */
[----:B------:R-:W-:Y:S02]  /*49e0*/  PRMT R172, R172, 0x5410, R61 ;  /* 0x00005410acac7816 */ /* 0x000fe4000000003d */
[----:B------:R-:W-:Y:S01]  /*49f0*/  LOP3.LUT R75, R42, 0xffff0000, RZ, 0xc0, !PT ;  /* 0xffff00002a4b7812 */ /* 0x000fe200078ec0ff */
[----:B------:R-:W-:Y:S01]  /*4a00*/  IMAD.U32 R77, R171, 0x10000, RZ ;  /* 0x00010000ab4d7824 */ /* 0x000fe200078e00ff */
[----:B------:R-:W-:Y:S01]  /*4a10*/  PRMT R170, R170, 0x5410, R79 ;  /* 0x00005410aaaa7816 */ /* 0x000fe2000000004f */
        /* <DEDUP_REMOVED lines=8> */
[----:B------:R-:W-:Y:S01]  /*4aa0*/  FMUL.FTZ R80, R61, R78 ;  /* 0x0000004e3d507220 */ /* 0x000fe20000410000 */
[-C--:B------:R-:W-:Y:S01]  /*4ab0*/  FMUL.FTZ R75, R75, R77.reuse ;  /* 0x0000004d4b4b7220 */ /* 0x080fe20000410000 */
[----:B------:R-:W-:Y:S01]  /*4ac0*/  LOP3.LUT R173, R173, 0xffff0000, RZ, 0xc0, !PT ;  /* 0xffff0000adad7812 */ /* 0x000fe200078ec0ff */
[----:B------:R-:W-:Y:S01]  /*4ad0*/  IMAD.U32 R41, R40, 0x10000, RZ ;  /* 0x0001000028297824 */ /* 0x000fe200078e00ff */
[----:B------:R-:W-:Y:S01]  /*4ae0*/  LOP3.LUT R171, R171, 0xffff0000, RZ, 0xc0, !PT ;  /* 0xffff0000abab7812 */ /* 0x000fe200078ec0ff */
[----:B------:R-:W-:Y:S01]  /*4af0*/  FFMA.FTZ R81, R74, R77, -R81 ;  /* 0x0000004d4a517223 */ /* 0x000fe20000010851 */
[-C--:B------:R-:W-:Y:S01]  /*4b00*/  FMUL.FTZ R61, R61, R76.reuse ;  /* 0x0000004c3d3d7220 */ /* 0x080fe20000410000 */
[----:B------:R-:W-:Y:S01]  /*4b10*/  LOP3.LUT R40, R40, 0xffff0000, RZ, 0xc0, !PT ;  /* 0xffff000028287812 */ /* 0x000fe200078ec0ff */
[----:B------:R-:W-:Y:S01]  /*4b20*/  FFMA.FTZ R80, R43, R76, -R80 ;  /* 0x0000004c2b507223 */ /* 0x000fe20000010850 */
[----:B------:R-:W-:Y:S01]  /*4b30*/  FFMA.FTZ R74, R74, R79, R75 ;  /* 0x0000004f4a4a7223 */ /* 0x000fe2000001004b */
[----:B------:R-:W-:-:S02]  /*4b40*/  IMAD.U32 R172, R172, 0x10000, RZ ;  /* 0x00010000acac7824 */ /* 0x000fc400078e00ff */
[----:B------:R-:W-:Y:S01]  /*4b50*/  FMUL.FTZ R75, R60, R173 ;  /* 0x000000ad3c4b7220 */ /* 0x000fe20000410000 */
        /* <DEDUP_REMOVED lines=12> */
[----:B------:R-:W-:Y:S01]  /*4c20*/  F2FP.BF16.F32.PACK_AB R42, R74, R81 ;  /* 0x000000514a2a723e */ /* 0x000fe200000010ff */
[----:B------:R-:W-:-:S07]  /*4c30*/  IMAD.MOV.U32 R43, RZ, RZ, R75 ;  /* 0x000000ffff2b7224 */ /* 0x000fce00078e004b */
.L_x_2341:
[----:B------:R-:W-:Y:S05]  /*4c40*/  BSYNC B3 ;  /* 0x0000000000037941 */ /* 0x000fea0003800000 */
.L_x_2340:
[----:B--2---:R1:W-:Y:S02]  /*4c50*/  STG.E.128 desc[UR60][R54.64+0x80], R40 ;  /* 0x0000802836007986 */ /* 0x0043e4000c101d3c */
.L_x_2339:
[----:B------:R-:W-:Y:S05]  /*4c60*/  BSYNC B2 ;  /* 0x0000000000027941 */ /* 0x000fea0003800000 */
.L_x_2338:
        /* <DEDUP_REMOVED lines=35> */
[----:B------:R-:W-:Y:S01]  /*4ea0*/  FFMA.FTZ R60, R60, R75, R61 ;  /* 0x0000004b3c3c7223 */ /* 0x000fe2000001003d */
[----:B------:R-:W-:-:S02]  /*4eb0*/  IMAD.U32 R168, R168, 0x10000, RZ ;  /* 0x00010000a8a87824 */ /* 0x000fc400078e00ff */
[----:B------:R-:W-:Y:S01]  /*4ec0*/  FMUL.FTZ R61, R71, R169 ;  /* 0x000000a9473d7220 */ /* 0x000fe20000410000 */
[----:B------:R-:W-:Y:S02]  /*4ed0*/  IMAD.U32 R167, R167, 0x10000, RZ ;  /* 0x00010000a7a77824 */ /* 0x000fe400078e00ff */
        /* <DEDUP_REMOVED lines=14> */
.L_x_2345:
[----:B------:R-:W-:Y:S05]  /*4fc0*/  BSYNC B3 ;  /* 0x0000000000037941 */ /* 0x000fea0003800000 */
.L_x_2344:
[----:B--2---:R1:W-:Y:S02]  /*4fd0*/  STG.E.128 desc[UR60][R54.64+0x100], R40 ;  /* 0x0001002836007986 */ /* 0x0043e4000c101d3c */
.L_x_2343:
[----:B------:R-:W-:Y:S05]  /*4fe0*/  BSYNC B2 ;  /* 0x0000000000027941 */ /* 0x000fea0003800000 */
.L_x_2342:
[----:B------:R-:W-:-:S13]  /*4ff0*/  ISETP.NE.AND P3, PT, R8, RZ, PT ;  /* 0x000000ff0800720c */ /* 0x000fda0003f65270 */
        /* <DEDUP_REMOVED lines=39> */
[CC--:B------:R-:W-:Y:S01]  /*5270*/  FMUL.FTZ R42, R40.reuse, R164.reuse ;  /* 0x000000a4282a7220 */ /* 0x0c0fe20000410000 */
        /* <DEDUP_REMOVED lines=11> */
.L_x_2347:
[----:B------:R-:W-:Y:S05]  /*5330*/  BSYNC B2 ;  /* 0x0000000000027941 */ /* 0x000fea0003800000 */
.L_x_2346:
[----:B--2---:R1:W-:Y:S02]  /*5340*/  STG.E.128 desc[UR60][R54.64+0x180], R40 ;  /* 0x0001802836007986 */ /* 0x0043e4000c101d3c */
.L_x_2333:
[----:B------:R-:W-:Y:S05]  /*5350*/  BSYNC B1 ;  /* 0x0000000000017941 */ /* 0x000fea0003800000 */
.L_x_2332:
        /* <DEDUP_REMOVED lines=54> */
.L_x_2352:
[----:B------:R-:W-:Y:S05]  /*56c0*/  BSYNC B2 ;  /* 0x0000000000027941 */ /* 0x000fea0003800000 */
.L_x_2351:
[----:B--2---:R1:W-:Y:S02]  /*56d0*/  STG.E.128 desc[UR60][R52.64], R40 ;  /* 0x0000002834007986 */ /* 0x0043e4000c101d3c */
.L_x_2350:
[----:B------:R-:W-:Y:S05]  /*56e0*/  BSYNC B1 ;  /* 0x0000000000017941 */ /* 0x000fea0003800000 */
.L_x_2349:
        /* <DEDUP_REMOVED lines=53> */
.L_x_2356:
[----:B------:R-:W-:Y:S05]  /*5a40*/  BSYNC B2 ;  /* 0x0000000000027941 */ /* 0x000fea0003800000 */
.L_x_2355:
[----:B--2---:R1:W-:Y:S02]  /*5a50*/  STG.E.128 desc[UR60][R52.64+0x80], R40 ;  /* 0x0000802834007986 */ /* 0x0043e4000c101d3c */
.L_x_2354:
[----:B------:R-:W-:Y:S05]  /*5a60*/  BSYNC B1 ;  /* 0x0000000000017941 */ /* 0x000fea0003800000 */
.L_x_2353:
        /* <DEDUP_REMOVED lines=53> */
.L_x_2360:
[----:B------:R-:W-:Y:S05]  /*5dc0*/  BSYNC B2 ;  /* 0x0000000000027941 */ /* 0x000fea0003800000 */
.L_x_2359:
[----:B--2---:R1:W-:Y:S02]  /*5dd0*/  STG.E.128 desc[UR60][R52.64+0x100], R40 ;  /* 0x0001002834007986 */ /* 0x0043e4000c101d3c */
.L_x_2358:
[----:B------:R-:W-:Y:S05]  /*5de0*/  BSYNC B1 ;  /* 0x0000000000017941 */ /* 0x000fea0003800000 */
.L_x_2357:
        /* <DEDUP_REMOVED lines=21> */
[C---:B------:R-:W-:Y:S01]  /*5f40*/  LOP3.LUT R48, R91.reuse, 0xffff0000, RZ, 0xc0, !PT ;  /* 0xffff00005b307812 */ /* 0x040fe200078ec0ff */
        /* <DEDUP_REMOVED lines=30> */
.L_x_2362:
[----:B------:R-:W-:Y:S05]  /*6130*/  BSYNC B1 ;  /* 0x0000000000017941 */ /* 0x000fea0003800000 */
.L_x_2361:
[----:B--2---:R1:W-:Y:S01]  /*6140*/  STG.E.128 desc[UR60][R52.64+0x180], R40 ;  /* 0x0001802834007986 */ /* 0x0043e2000c101d3c */
[----:B------:R-:W-:Y:S05]  /*6150*/  BRA `(.L_x_2348) ;  /* 0x0000004000c07947 */ /* 0x000fea0003800000 */
.L_x_2306:
        /* <DEDUP_REMOVED lines=32> */
[----:B------:R0:W5:Y:S04]  /*6360*/  @!P4 LDG.E.128 R40, desc[UR60][R56.64+0x80] ;  /* 0x0000803c3828c981 */ /* 0x000168000c1e1d00 */
[----:B------:R0:W5:Y:S04]  /*6370*/  @!P3 LDG.E.128 R44, desc[UR60][R56.64] ;  /* 0x0000003c382cb981 */ /* 0x000168000c1e1d00 */
[----:B------:R0:W5:Y:S04]  /*6380*/  @!P3 LDG.E.128 R52, desc[UR60][R60.64] ;  /* 0x0000003c3c34b981 */ /* 0x000168000c1e1d00 */
[----:B------:R0:W5:Y:S02]  /*6390*/  @!P4 LDG.E.128 R48, desc[UR60][R60.64+0x80] ;  /* 0x0000803c3c30c981 */ /* 0x000164000c1e1d00 */
.L_x_2364:
[----:B------:R-:W-:Y:S05]  /*63a0*/  BSYNC B1 ;  /* 0x0000000000017941 */ /* 0x000fea0003800000 */
.L_x_2363:
        /* <DEDUP_REMOVED lines=27> */
[----:B------:R-:W-:Y:S01]  /*6560*/  PRMT R165, R60, 0x7610, R165 ;  /* 0x000076103ca57816 */ /* 0x000fe200000000a5 */
[----:B------:R-:W-:Y:S01]  /*6570*/  IMAD.MOV.U32 R57, RZ, RZ, R54 ;  /* 0x000000ffff397224 */ /* 0x000fe200078e0036 */
[----:B------:R-:W-:Y:S02]  /*6580*/  CS2R R60, SRZ ;  /* 0x00000000003c7805 */ /* 0x000fe4000001ff00 */
[----:B------:R-:W-:Y:S02]  /*6590*/  CS2R R64, SRZ ;  /* 0x0000000000407805 */ /* 0x000fe4000001ff00 */
[----:B------:R-:W-:Y:S01]  /*65a0*/  PRMT R182, R182, 0x5410, R56 ;  /* 0x00005410b6b67816 */ /* 0x000fe20000000038 */
[----:B------:R-:W-:Y:S01]  /*65b0*/  IMAD.MOV.U32 R56, RZ, RZ, R55 ;  /* 0x000000ffff387224 */ /* 0x000fe200078e0037 */
[----:B------:R-:W-:Y:S01]  /*65c0*/  PRMT R166, R57, 0x7610, R166 ;  /* 0x0000761039a67816 */ /* 0x000fe200000000a6 */
[----:B------:R-:W-:Y:S01]  /*65d0*/  IMAD.MOV.U32 R57, RZ, RZ, R53 ;  /* 0x000000ffff397224 */ /* 0x000fe200078e0035 */
[----:B------:R-:W-:-:S02]  /*65e0*/  CS2R R70, SRZ ;  /* 0x0000000000467805 */ /* 0x000fc4000001ff00 */
[----:B------:R-:W-:Y:S02]  /*65f0*/  CS2R R68, SRZ ;  /* 0x0000000000447805 */ /* 0x000fe4000001ff00 */
[----:B------:R-:W-:Y:S02]  /*6600*/  PRMT R167, R167, 0x5410, R56 ;  /* 0x00005410a7a77816 */ /* 0x000fe40000000038 */
[----:B------:R-:W-:Y:S02]  /*6610*/  PRMT R183, R183, 0x5410, R57 ;  /* 0x00005410b7b77816 */ /* 0x000fe40000000039 */
        /* <DEDUP_REMOVED lines=14> */
[----:B------:R-:W-:Y:S02]  /*6700*/  LEA R72, P4, R58, UR4, 0x1 ;  /* 0x000000043a487c11 */ /* 0x000fe4000f8808ff */
        /* <DEDUP_REMOVED lines=11> */
.L_x_2366:
[----:B------:R-:W-:Y:S05]  /*67c0*/  BSYNC B1 ;  /* 0x0000000000017941 */ /* 0x000fea0003800000 */
.L_x_2365:
        /* <DEDUP_REMOVED lines=14> */
[----:B------:R-:W-:Y:S02]  /*68b0*/  ULDC.64 UR6, c[0x0][0x3e0] ;  /* 0x0000f80000067ab9 */ /* 0x000fe40000000a00 */
        /* <DEDUP_REMOVED lines=17> */
.L_x_2368:
[----:B------:R-:W-:Y:S05]  /*69d0*/  BSYNC B1 ;  /* 0x0000000000017941 */ /* 0x000fea0003800000 */
.L_x_2367:
[----:B------:R-:W2:Y:S01]  /*69e0*/  LDL R0, [R1+0x60] ;  /* 0x0000600001007983 */ /* 0x000ea20000100800 */
[----:B0-----:R-:W-:Y:S01]  /*69f0*/  IMAD.MOV.U32 R88, RZ, RZ, R56 ;  /* 0x000000ffff587224 */ /* 0x001fe200078e0038 */
[----:B------:R-:W-:Y:S01]  /*6a00*/  PRMT R169, R93, 0x7610, R169 ;  /* 0x000076105da97816 */ /* 0x000fe200000000a9 */
[----:B------:R-:W-:Y:S02]  /*6a10*/  IMAD.MOV.U32 R89, RZ, RZ, R57 ;  /* 0x000000ffff597224 */ /* 0x000fe400078e0039 */
[----:B------:R-:W-:-:S03]  /*6a20*/  IMAD.MOV.U32 R90, RZ, RZ, R62 ;  /* 0x000000ffff5a7224 */ /* 0x000fc600078e003e */
        /* <DEDUP_REMOVED lines=10> */
[----:B------:R-:W-:-:S03]  /*6ad0*/  IMAD.MOV.U32 R90, RZ, RZ, R70 ;  /* 0x000000ffff5a7224 */ /* 0x000fc600078e0046 */
[----:B------:R-:W-:Y:S01]  /*6ae0*/  PRMT R172, R88, 0x5410, R89 ;  /* 0x0000541058ac7816 */ /* 0x000fe20000000059 */
[----:B------:R-:W-:Y:S02]  /*6af0*/  IMAD.MOV.U32 R88, RZ, RZ, R68 ;  /* 0x000000ffff587224 */ /* 0x000fe400078e0044 */
[----:B------:R-:W-:-:S03]  /*6b00*/  IMAD.MOV.U32 R89, RZ, RZ, R69 ;  /* 0x000000ffff597224 */ /* 0x000fc600078e0045 */
[----:B------:R-:W-:Y:S01]  /*6b10*/  PRMT R176, R176, 0x5410, R88 ;  /* 0x00005410b0b07816 */ /* 0x000fe20000000058 */
[----:B-----5:R-:W-:Y:S01]  /*6b20*/  IMAD.MOV.U32 R88, RZ, RZ, R72 ;  /* 0x000000ffff587224 */ /* 0x020fe200078e0048 */
[----:B--2---:R-:W-:Y:S01]  /*6b30*/  R2UR UR4, R0 ;  /* 0x00000000000472ca */ /* 0x004fe200000e0000 */
[----:B------:R-:W-:-:S05]  /*6b40*/  IMAD.MOV.U32 R0, RZ, RZ, R59 ;  /* 0x000000ffff007224 */ /* 0x000fca00078e003b */
[----:B------:R-:W-:Y:S01]  /*6b50*/  PRMT R169, R169, 0x5410, R0 ;  /* 0x00005410a9a97816 */ /* 0x000fe20000000000 */
[----:B------:R-:W-:-:S05]  /*6b60*/  IMAD.MOV.U32 R0, RZ, RZ, R63 ;  /* 0x000000ffff007224 */ /* 0x000fca00078e003f */
[----:B------:R-:W-:Y:S01]  /*6b70*/  PRMT R173, R0, 0x7610, R173 ;  /* 0x0000761000ad7816 */ /* 0x000fe200000000ad */
[----:B------:R-:W-:Y:S01]  /*6b80*/  IMAD.MOV.U32 R0, RZ, RZ, R67 ;  /* 0x000000ffff007224 */ /* 0x000fe200078e0043 */
[----:B------:R-:W-:Y:S02]  /*6b90*/  UISETP.NE.AND UP0, UPT, UR4, 0x3, UPT ;  /* 0x000000030400788c */ /* 0x000fe4000bf05270 */
[----:B------:R-:W-:Y:S01]  /*6ba0*/  PRMT R173, R173, 0x5410, R90 ;  /* 0x00005410adad7816 */ /* 0x000fe2000000005a */
[----:B------:R-:W-:Y:S01]  /*6bb0*/  IMAD.MOV.U32 R90, RZ, RZ, R74 ;  /* 0x000000ffff5a7224 */ /* 0x000fe200078e004a */
[----:B------:R-:W-:Y:S01]  /*6bc0*/  PRMT R171, R171, 0x5410, R0 ;  /* 0x00005410abab7816 */ /* 0x000fe20000000000 */
[----:B------:R-:W-:Y:S01]  /*6bd0*/  IMAD.MOV.U32 R0, RZ, RZ, R71 ;  /* 0x000000ffff007224 */ /* 0x000fe200078e0047 */
[----:B------:R-:W-:Y:S02]  /*6be0*/  PLOP3.LUT P2, PT, PT, PT, UP0, 0x80, 0x0 ;  /* 0x000000000000781c */ /* 0x000fe40003f4f008 */
        /* <DEDUP_REMOVED lines=28> */
.L_x_2369:
[----:B------:R-:W-:Y:S01]  /*6db0*/  IMAD R0, R17, 0x8, R16 ;  /* 0x0000000811007824 */ /* 0x000fe200078e0210 */
[----:B------:R-:W-:Y:S01]  /*6dc0*/  SHF.L.U32 R115, R221, 0x1f, RZ ;  /* 0x0000001fdd737819 */ /* 0x000fe200000006ff */
[----:B------:R-:W0:Y:S01]  /*6dd0*/  LDC R145, c[0x0][0x2e4] ;  /* 0x0000b900ff917b82 */ /* 0x000e220000000800 */
[----:B------:R-:W-:Y:S02]  /*6de0*/  BSSY B1, `(.L_x_2370) ;  /* 0x0000004000017945 */ /* 0x000fe40003800000 */
[----:B------:R-:W1:Y:S05]  /*6df0*/  SYNCS.PHASECHK.TRANS64.TRYWAIT P6, [R0+URZ+0x38890], R115 ;  /* 0x03889073000075a7 */ /* 0x000e6a00080c017f */
[----:B------:R-:W2:Y:S01]  /*6e00*/  LDC.64 R120, c[0x0][0x2f0] ;  /* 0x0000bc00ff787b82 */ /* 0x000ea20000000a00 */
[----:B-1----:R-:W-:Y:S05]  /*6e10*/  @!P6 BRA `(.L_x_2371) ;  /* 0x000002840030e947 */ /* 0x002fea0003800000 */
.L_x_2686:
[----:B------:R-:W-:Y:S05]  /*6e20*/  BSYNC B1 ;  /* 0x0000000000017941 */ /* 0x000fea0003800000 */
.L_x_2370:
        /* <DEDUP_REMOVED lines=22> */
[----:B------:R-:W-:Y:S02]  /*6f90*/  @!P5 IADD3 R90, P1, P6, R38, R134, R89 ;  /* 0x00000086265ad210 */ /* 0x000fe40007e3e059 */
[----:B------:R-:W-:Y:S02]  /*6fa0*/  LOP3.LUT R89, R89, 0x38, RZ, 0xc0, !PT ;  /* 0x0000003859597812 */ /* 0x000fe400078ec0ff */
[----:B------:R-:W-:Y:S02]  /*6fb0*/  @!P5 IADD3.X R91, R37, R155, R91, P1, P6 ;  /* 0x0000009b255bd210 */ /* 0x000fe40000fec45b */
[----:B------:R-:W-:Y:S02]  /*6fc0*/  LEA R136, P6, R92, R118, 0x1 ;  /* 0x000000765c887211 */ /* 0x000fe400078c08ff */
[----:B------:R-:W-:-:S02]  /*6fd0*/  LOP3.LUT R89, R89, 0x1c0, R234, 0xf8, !PT ;  /* 0x000001c059597812 */ /* 0x000fc400078ef8ea */
[----:B------:R-:W-:Y:S02]  /*6fe0*/  LEA.HI.X R137, R92, R119, R93, 0x1, P6 ;  /* 0x000000775c897211 */ /* 0x000fe400030f0c5d */
[C---:B------:R-:W-:Y:S02]  /*6ff0*/  @!P5 LEA R138, P6, R90.reuse, R118, 0x1 ;  /* 0x000000765a8ad211 */ /* 0x040fe400078c08ff */
[----:B------:R-:W-:Y:S02]  /*7000*/  LOP3.LUT R89, R89, R235, RZ, 0x3c, !PT ;  /* 0x000000eb59597212 */ /* 0x000fe400078e3cff */
[----:B------:R-:W-:Y:S02]  /*7010*/  @!P5 LEA.HI.X R139, R90, R119, R91, 0x1, P6 ;  /* 0x000000775a8bd211 */ /* 0x000fe400030f0c5b */
[----:B------:R-:W-:Y:S02]  /*7020*/  SHF.R.S32.HI R90, RZ, 0x1f, R88 ;  /* 0x0000001fff5a7819 */ /* 0x000fe40000011458 */
[----:B------:R-:W-:-:S02]  /*7030*/  ISETP.NE.AND P1, PT, R94, RZ, PT ;  /* 0x000000ff5e00720c */ /* 0x000fc40003f25270 */
[----:B------:R-:W-:Y:S01]  /*7040*/  LEA.HI R90, R90, R88, RZ, 0x3 ;  /* 0x000000585a5a7211 */ /* 0x000fe200078f18ff */
[----:B------:R-:W-:Y:S01]  /*7050*/  IMAD R88, R17, 0x5000, R143 ;  /* 0x0000500011587824 */ /* 0x000fe200078e028f */
[----:B------:R-:W-:Y:S02]  /*7060*/  ISETP.GE.AND P6, PT, R213, R116, PT ;  /* 0x00000074d500720c */ /* 0x000fe40003fc6270 */
[----:B------:R-:W-:Y:S01]  /*7070*/  SHF.R.S32.HI R90, RZ, 0x3, R90 ;  /* 0x00000003ff5a7819 */ /* 0x000fe2000001145a */
[----:B------:R-:W-:-:S04]  /*7080*/  IMAD R88, R88, 0x2, R16 ;  /* 0x0000000258587824 */ /* 0x000fc800078e0210 */
[----:B------:R-:W-:-:S04]  /*7090*/  IMAD R90, R90, 0x1400, R236 ;  /* 0x000014005a5a7824 */ /* 0x000fc800078e02ec */
[----:B------:R-:W-:-:S04]  /*70a0*/  IMAD.IADD R89, R90, 0x1, R89 ;  /* 0x000000015a597824 */ /* 0x000fc800078e0259 */
[----:B------:R-:W-:Y:S02]  /*70b0*/  IMAD R92, R17, 0x5000, R89 ;  /* 0x00005000115c7824 */ /* 0x000fe400078e0259 */
[----:B------:R-:W0:Y:S02]  /*70c0*/  LDS.128 R88, [R88+0x24400] ;  /* 0x0244000058587984 */ /* 0x000e240000000c00 */
[----:B------:R-:W-:-:S06]  /*70d0*/  IMAD R92, R92, 0x2, R16 ;  /* 0x000000025c5c7824 */ /* 0x000fcc00078e0210 */
        /* <DEDUP_REMOVED lines=8> */
[----:B------:R-:W-:Y:S01]  /*7160*/  SHF.R.U32.HI R52, RZ, 0x10, R53 ;  /* 0x00000010ff347819 */ /* 0x000fe20000011635 */
[----:B------:R-:W-:Y:S01]  /*7170*/  IMAD.U32 R160, R90, 0x10000, RZ ;  /* 0x000100005aa07824 */ /* 0x000fe200078e00ff */
[--C-:B------:R-:W-:Y:S02]  /*7180*/  SHF.R.U64 R44, R44, 0x10, R45.reuse ;  /* 0x000000102c2c7819 */ /* 0x100fe4000000122d */
[----:B------:R-:W-:-:S02]  /*7190*/  SHF.R.U32.HI R45, RZ, 0x10, R45 ;  /* 0x00000010ff2d7819 */ /* 0x000fc4000001162d */
[----:B------:R-:W-:Y:S02]  /*71a0*/  PRMT R52, R183, 0x5432, R52 ;  /* 0x00005432b7347816 */ /* 0x000fe40000000034 */
[----:B------:R-:W-:Y:S02]  /*71b0*/  SHF.R.U64 R53, R54, 0x10, R55 ;  /* 0x0000001036357819 */ /* 0x000fe40000001237 */
[C---:B------:R-:W-:Y:S02]  /*71c0*/  PRMT R45, R164.reuse, 0x5410, R45 ;  /* 0x00005410a42d7816 */ /* 0x040fe4000000002d */
[----:B------:R-:W-:Y:S01]  /*71d0*/  PRMT R46, R164, 0x5432, R46 ;  /* 0x00005432a42e7816 */ /* 0x000fe2000000002e */
[----:B------:R-:W-:Y:S01]  /*71e0*/  IMAD.U32 R164, R52, 0x10000, RZ ;  /* 0x0001000034a47824 */ /* 0x000fe200078e00ff */
[----:B------:R-:W-:Y:S01]  /*71f0*/  SHF.R.U32.HI R54, RZ, 0x10, R55 ;  /* 0x00000010ff367819 */ /* 0x000fe20000011637 */
[----:B------:R-:W-:Y:S01]  /*7200*/  IMAD.U32 R55, R89, 0x10000, RZ ;  /* 0x0001000059377824 */ /* 0x000fe200078e00ff */
[----:B------:R-:W-:-:S02]  /*7210*/  PRMT R44, R166, 0x5432, R44 ;  /* 0x00005432a62c7816 */ /* 0x000fc4000000002c */
[----:B------:R-:W-:Y:S01]  /*7220*/  LOP3.LUT R159, R93, 0xffff0000, RZ, 0xc0, !PT ;  /* 0xffff00005d9f7812 */ /* 0x000fe200078ec0ff */
[----:B------:R-:W-:Y:S01]  /*7230*/  IMAD.U32 R93, R92, 0x10000, RZ ;  /* 0x000100005c5d7824 */ /* 0x000fe200078e00ff */
[C---:B------:R-:W-:Y:S02]  /*7240*/  PRMT R156, R165.reuse, 0x5432, R156 ;  /* 0x00005432a59c7816 */ /* 0x040fe4000000009c */
[----:B------:R-:W-:Y:S01]  /*7250*/  PRMT R47, R165, 0x5410, R47 ;  /* 0x00005410a52f7816 */ /* 0x000fe2000000002f */
[----:B------:R-:W-:Y:S01]  /*7260*/  IMAD.U32 R165, R45, 0x10000, RZ ;  /* 0x000100002da57824 */ /* 0x000fe200078e00ff */
[----:B------:R-:W-:Y:S01]  /*7270*/  PRMT R166, R166, 0x5410, R53 ;  /* 0x00005410a6a67816 */ /* 0x000fe20000000035 */
        /* <DEDUP_REMOVED lines=8> */
[C---:B------:R-:W-:Y:S01]  /*7300*/  IMAD.U32 R165, R54.reuse, 0x10000, RZ ;  /* 0x0001000036a57824 */ /* 0x040fe200078e00ff */
[----:B------:R-:W-:Y:S01]  /*7310*/  LOP3.LUT R95, R95, 0xffff0000, RZ, 0xc0, !PT ;  /* 0xffff00005f5f7812 */ /* 0x000fe200078ec0ff */
[-C--:B------:R-:W-:Y:S01]  /*7320*/  FMUL.FTZ R159, R159, R45.reuse ;  /* 0x0000002d9f9f7220 */ /* 0x080fe20000410000 */
[----:B------:R-:W-:Y:S01]  /*7330*/  LOP3.LUT R54, R54, 0xffff0000, RZ, 0xc0, !PT ;  /* 0xffff000036367812 */ /* 0x000fe200078ec0ff */
[----:B------:R-:W-:Y:S01]  /*7340*/  FFMA.FTZ R158, R55, R164, R158 ;  /* 0x000000a4379e7223 */ /* 0x000fe2000001009e */
[----:B------:R-:W-:Y:S01]  /*7350*/  FFMA.FTZ R167, R157, R45, -R167 ;  /* 0x0000002d9da77223 */ /* 0x000fe200000108a7 */
[----:B------:R-:W-:-:S02]  /*7360*/  IMAD.U32 R55, R156, 0x10000, RZ ;  /* 0x000100009c377824 */ /* 0x000fc400078e00ff */
[----:B------:R-:W-:Y:S01]  /*7370*/  FMUL.FTZ R45, R163, R165 ;  /* 0x000000a5a32d7220 */ /* 0x000fe20000410000 */
[----:B------:R-:W-:Y:S01]  /*7380*/  LOP3.LUT R91, R91, 0xffff0000, RZ, 0xc0, !PT ;  /* 0xffff00005b5b7812 */ /* 0x000fe200078ec0ff */
[----:B------:R-:W-:Y:S01]  /*7390*/  FFMA.FTZ R159, R157, R52, R159 ;  /* 0x000000349d9f7223 */ /* 0x000fe2000001009f */
[----:B------:R-:W-:Y:S01]  /*73a0*/  LOP3.LUT R156, R156, 0xffff0000, RZ, 0xc0, !PT ;  /* 0xffff00009c9c7812 */ /* 0x000fe200078ec0ff */
[----:B------:R-:W-:Y:S01]  /*73b0*/  FMUL.FTZ R157, R95, R54 ;  /* 0x000000365f9d7220 */ /* 0x000fe20000410000 */
[-C--:B------:R-:W-:Y:S01]  /*73c0*/  FMUL.FTZ R163, R163, R55.reuse ;  /* 0x00000037a3a37220 */ /* 0x080fe20000410000 */
[----:B------:R-:W-:Y:S01]  /*73d0*/  FFMA.FTZ R45, R161, R55, -R45 ;  /* 0x00000037a12d7223 */ /* 0x000fe2000001082d */
[----:B------:R-:W-:Y:S02]  /*73e0*/  IMAD.U32 R55, R47, 0x10000, RZ ;  /* 0x000100002f377824 */ /* 0x000fe400078e00ff */
[-C--:B------:R-:W-:Y:S01]  /*73f0*/  FMUL.FTZ R95, R95, R156.reuse ;  /* 0x0000009c5f5f7220 */ /* 0x080fe20000410000 */
[----:B------:R-:W-:Y:S01]  /*7400*/  FFMA.FTZ R157, R91, R156, -R157 ;  /* 0x0000009c5b9d7223 */ /* 0x000fe2000001089d */
[C---:B------:R-:W-:Y:S01]  /*7410*/  IMAD.U32 R52, R44.reuse, 0x10000, RZ ;  /* 0x000100002c347824 */ /* 0x040fe200078e00ff */
[----:B------:R-:W-:Y:S01]  /*7420*/  LOP3.LUT R156, R44, 0xffff0000, RZ, 0xc0, !PT ;  /* 0xffff00002c9c7812 */ /* 0x000fe200078ec0ff */
[----:B------:R-:W-:Y:S01]  /*7430*/  IMAD.U32 R89, R88, 0x10000, RZ ;  /* 0x0001000058597824 */ /* 0x000fe200078e00ff */
[----:B------:R-:W-:Y:S01]  /*7440*/  LOP3.LUT R92, R92, 0xffff0000, RZ, 0xc0, !PT ;  /* 0xffff00005c5c7812 */ /* 0x000fe200078ec0ff */
[----:B------:R-:W-:Y:S01]  /*7450*/  FMUL.FTZ R44, R93, R55 ;  /* 0x000000375d2c7220 */ /* 0x000fe20000410000 */
[----:B------:R-:W-:Y:S01]  /*7460*/  LOP3.LUT R47, R47, 0xffff0000, RZ, 0xc0, !PT ;  /* 0xffff00002f2f7812 */ /* 0x000fe200078ec0ff */
[----:B------:R-:W-:Y:S01]  /*7470*/  FMUL.FTZ R93, R93, R52 ;  /* 0x000000345d5d7220 */ /* 0x000fe20000410000 */
[----:B------:R-:W-:Y:S01]  /*7480*/  LOP3.LUT R162, R90, 0xffff0000, RZ, 0xc0, !PT ;  /* 0xffff00005aa27812 */ /* 0x000fe200078ec0ff */
[----:B------:R-:W-:Y:S01]  /*7490*/  FFMA.FTZ R95, R91, R54, R95 ;  /* 0x000000365b5f7223 */ /* 0x000fe2000001005f */
[----:B------:R-:W-:Y:S01]  /*74a0*/  FFMA.FTZ R44, R89, R52, -R44 ;  /* 0x00000034592c7223 */ /* 0x000fe2000001082c */
[----:B------:R-:W-:Y:S01]  /*74b0*/  LOP3.LUT R88, R88, 0xffff0000, RZ, 0xc0, !PT ;  /* 0xffff000058587812 */ /* 0x000fe200078ec0ff */
[----:B------:R-:W-:-:S02]  /*74c0*/  IMAD.U32 R90, R94, 0x10000, RZ ;  /* 0x000100005e5a7824 */ /* 0x000fc400078e00ff */
[----:B------:R-:W-:Y:S01]  /*74d0*/  FMUL.FTZ R54, R92, R47 ;  /* 0x0000002f5c367220 */ /* 0x000fe20000410000 */
[----:B------:R-:W-:Y:S01]  /*74e0*/  IMAD.U32 R52, R166, 0x10000, RZ ;  /* 0x00010000a6347824 */ /* 0x000fe200078e00ff */
[----:B------:R-:W-:Y:S01]  /*74f0*/  LOP3.LUT R94, R94, 0xffff0000, RZ, 0xc0, !PT ;  /* 0xffff00005e5e7812 */ /* 0x000fe200078ec0ff */
[-C--:B------:R-:W-:Y:S01]  /*7500*/  FMUL.FTZ R92, R92, R156.reuse ;  /* 0x0000009c5c5c7220 */ /* 0x080fe20000410000 */
[----:B------:R-:W-:Y:S01]  /*7510*/  LOP3.LUT R166, R166, 0xffff0000, RZ, 0xc0, !PT ;  /* 0xffff0000a6a67812 */ /* 0x000fe200078ec0ff */
[----:B------:R-:W-:Y:S01]  /*7520*/  FFMA.FTZ R93, R89, R55, R93 ;  /* 0x00000037595d7223 */ /* 0x000fe2000001005d */
[----:B------:R-:W-:Y:S02]  /*7530*/  IMAD.U32 R55, R46, 0x10000, RZ ;  /* 0x000100002e377824 */ /* 0x000fe400078e00ff */
[----:B------:R-:W-:Y:S01]  /*7540*/  FFMA.FTZ R54, R88, R156, -R54 ;  /* 0x0000009c58367223 */ /* 0x000fe20000010836 */
        /* <DEDUP_REMOVED lines=23> */
[----:B------:R-:W-:-:S07]  /*76c0*/  IMAD.MOV.U32 R90, RZ, RZ, R47 ;  /* 0x000000ffff5a7224 */ /* 0x000fce00078e002f */
.L_x_2377:
[----:B------:R-:W-:Y:S05]  /*76d0*/  BSYNC B3 ;  /* 0x0000000000037941 */ /* 0x000fea0003800000 */
.L_x_2376:
[----:B0-----:R0:W-:Y:S04]  /*76e0*/  STG.E.128 desc[UR60][R136.64], R88 ;  /* 0x0000005888007986 */ /* 0x0011e8000c101d3c */
[----:B--2---:R0:W-:Y:S02]  /*76f0*/  @!P5 STG.E.128 desc[UR60][R138.64], R92 ;  /* 0x0000005c8a00d986 */ /* 0x0041e4000c101d3c */
.L_x_2375:
[----:B------:R-:W-:Y:S05]  /*7700*/  BSYNC B2 ;  /* 0x0000000000027941 */ /* 0x000fea0003800000 */
.L_x_2374:
        /* <DEDUP_REMOVED lines=16> */
[----:B0-----:R-:W-:Y:S02]  /*7810*/  LEA R88, P6, R47, R118, 0x1 ;  /* 0x000000762f587211 */ /* 0x001fe400078c08ff */
[----:B------:R-:W-:-:S02]  /*7820*/  ISETP.NE.AND P0, PT, R52, RZ, PT ;  /* 0x000000ff3400720c */ /* 0x000fc40003f05270 */
[----:B------:R-:W-:Y:S02]  /*7830*/  LEA.HI.X R89, R47, R119, R46, 0x1, P6 ;  /* 0x000000772f597211 */ /* 0x000fe400030f0c2e */
[----:B------:R-:W-:Y:S02]  /*7840*/  SHF.R.S32.HI R47, RZ, 0x1f, R44 ;  /* 0x0000001fff2f7819 */ /* 0x000fe4000001142c */
[----:B------:R-:W-:Y:S02]  /*7850*/  @!P5 LEA R90, P6, R134, R118, 0x1 ;  /* 0x00000076865ad211 */ /* 0x000fe400078c08ff */
[----:B------:R-:W-:Y:S02]  /*7860*/  LEA.HI R47, R47, R44, RZ, 0x3 ;  /* 0x0000002c2f2f7211 */ /* 0x000fe400078f18ff */
[----:B------:R-:W-:Y:S02]  /*7870*/  LOP3.LUT R44, R45, 0x1c0, R234, 0xf8, !PT ;  /* 0x000001c02d2c7812 */ /* 0x000fe400078ef8ea */
[----:B------:R-:W-:-:S02]  /*7880*/  SHF.R.S32.HI R47, RZ, 0x3, R47 ;  /* 0x00000003ff2f7819 */ /* 0x000fc4000001142f */
[----:B------:R-:W-:Y:S02]  /*7890*/  LOP3.LUT R44, R44, R235, RZ, 0x3c, !PT ;  /* 0x000000eb2c2c7212 */ /* 0x000fe400078e3cff */
[----:B------:R-:W-:Y:S01]  /*78a0*/  @!P5 LEA.HI.X R91, R134, R119, R155, 0x1, P6 ;  /* 0x00000077865bd211 */ /* 0x000fe200030f0c9b */
[----:B------:R-:W-:Y:S01]  /*78b0*/  IMAD R47, R47, 0x1400, R236 ;  /* 0x000014002f2f7824 */ /* 0x000fe200078e02ec */
[----:B------:R-:W-:-:S03]  /*78c0*/  ISETP.GE.AND P6, PT, R212, R116, PT ;  /* 0x00000074d400720c */ /* 0x000fc60003fc6270 */
        /* <DEDUP_REMOVED lines=17> */
[----:B------:R-:W-:Y:S02]  /*79e0*/  PRMT R48, R182, 0x5432, R48 ;  /* 0x00005432b6307816 */ /* 0x000fe40000000030 */
[----:B------:R-:W-:Y:S02]  /*79f0*/  SHF.R.U64 R49, R50, 0x10, R51 ;  /* 0x0000001032317819 */ /* 0x000fe40000001233 */
[----:B------:R-:W-:Y:S01]  /*7a00*/  PRMT R41, R180, 0x5410, R41 ;  /* 0x00005410b4297816 */ /* 0x000fe20000000029 */
[----:B------:R-:W-:Y:S01]  /*7a10*/  IMAD.U32 R138, R48, 0x10000, RZ ;  /* 0x00010000308a7824 */ /* 0x000fe200078e00ff */
[----:B------:R-:W-:Y:S01]  /*7a20*/  SHF.R.U32.HI R50, RZ, 0x10, R51 ;  /* 0x00000010ff327819 */ /* 0x000fe20000011633 */
[----:B------:R-:W-:Y:S01]  /*7a30*/  IMAD.U32 R51, R45, 0x10000, RZ ;  /* 0x000100002d337824 */ /* 0x000fe200078e00ff */
[----:B------:R-:W-:Y:S01]  /*7a40*/  LOP3.LUT R95, R53, 0xffff0000, RZ, 0xc0, !PT ;  /* 0xffff0000355f7812 */ /* 0x000fe200078ec0ff */
        /* <DEDUP_REMOVED lines=41> */
[C---:B------:R-:W-:Y:S01]  /*7ce0*/  FFMA.FTZ R40, R45.reuse, R48, -R40 ;  /* 0x000000302d287223 */ /* 0x040fe20000010828 */
[----:B------:R-:W-:Y:S01]  /*7cf0*/  PRMT R42, R180, 0x5432, R42 ;  /* 0x00005432b42a7816 */ /* 0x000fe2000000002a */
[----:B------:R-:W-:Y:S01]  /*7d00*/  FFMA.FTZ R53, R45, R51, R53 ;  /* 0x000000332d357223 */ /* 0x000fe20000010035 */
[----:B------:R-:W-:Y:S01]  /*7d10*/  LOP3.LUT R44, R44, 0xffff0000, RZ, 0xc0, !PT ;  /* 0xffff00002c2c7812 */ /* 0x000fe200078ec0ff */
[----:B------:R-:W-:-:S02]  /*7d20*/  IMAD.U32 R46, R54, 0x10000, RZ ;  /* 0x00010000362e7824 */ /* 0x000fc400078e00ff */
[-C--:B------:R-:W-:Y:S01]  /*7d30*/  FMUL.FTZ R47, R52, R43.reuse ;  /* 0x0000002b342f7220 */ /* 0x080fe20000410000 */
[C---:B------:R-:W-:Y:S01]  /*7d40*/  IMAD.U32 R45, R155.reuse, 0x10000, RZ ;  /* 0x000100009b2d7824 */ /* 0x040fe200078e00ff */
[----:B------:R-:W-:Y:S01]  /*7d50*/  LOP3.LUT R54, R54, 0xffff0000, RZ, 0xc0, !PT ;  /* 0xffff000036367812 */ /* 0x000fe200078ec0ff */
[-C--:B------:R-:W-:Y:S01]  /*7d60*/  FMUL.FTZ R52, R52, R92.reuse ;  /* 0x0000005c34347220 */ /* 0x080fe20000410000 */
[----:B------:R-:W-:Y:S01]  /*7d70*/  LOP3.LUT R155, R155, 0xffff0000, RZ, 0xc0, !PT ;  /* 0xffff00009b9b7812 */ /* 0x000fe200078ec0ff */
[----:B------:R-:W-:Y:S02]  /*7d80*/  IMAD.U32 R48, R42, 0x10000, RZ ;  /* 0x000100002a307824 */ /* 0x000fe400078e00ff */
[----:B------:R-:W-:Y:S01]  /*7d90*/  FFMA.FTZ R47, R44, R92, -R47 ;  /* 0x0000005c2c2f7223 */ /* 0x000fe2000001082f */
[----:B------:R-:W-:Y:S01]  /*7da0*/  LOP3.LUT R42, R42, 0xffff0000, RZ, 0xc0, !PT ;  /* 0xffff00002a2a7812 */ /* 0x000fe200078ec0ff */
        /* <DEDUP_REMOVED lines=22> */
[----:B------:R-:W-:-:S07]  /*7f10*/  IMAD.MOV.U32 R47, RZ, RZ, R41 ;  /* 0x000000ffff2f7224 */ /* 0x000fce00078e0029 */
.L_x_2379:
[----:B------:R-:W-:Y:S05]  /*7f20*/  BSYNC B2 ;  /* 0x0000000000027941 */ /* 0x000fea0003800000 */
.L_x_2378:
[----:B0-----:R3:W-:Y:S04]  /*7f30*/  STG.E.128 desc[UR60][R88.64], R44 ;  /* 0x0000002c58007986 */ /* 0x0017e8000c101d3c */
[----:B--2---:R3:W-:Y:S02]  /*7f40*/  @!P5 STG.E.128 desc[UR60][R90.64], R52 ;  /* 0x000000345a00d986 */ /* 0x0047e4000c101d3c */
.L_x_2373:
[----:B------:R-:W-:Y:S05]  /*7f50*/  BSYNC B1 ;  /* 0x0000000000017941 */ /* 0x000fea0003800000 */
.L_x_2372:
[----:B------:R-:W-:Y:S04]  /*7f60*/  BSSY B1, `(.L_x_2380) ;  /* 0x000010a000017945 */ /* 0x000fe80003800000 */
[----:B------:R-:W-:Y:S05]  /*7f70*/  @P3 BRA `(.L_x_2381) ;  /* 0x0000001000203947 */ /* 0x000fea0003800000 */
[----:B------:R-:W4:Y:S01]  /*7f80*/  LDL R40, [R1+0x74] ;  /* 0x0000740001287983 */ /* 0x000f220000100800 */
[----:B------:R-:W-:Y:S01]  /*7f90*/  ISETP.NE.AND P3, PT, R26, RZ, PT ;  /* 0x000000ff1a00720c */ /* 0x000fe20003f65270 */
[-C--:B--2---:R-:W-:Y:S01]  /*7fa0*/  IMAD.WIDE.U32 R48, R218, R120.reuse, R122 ;  /* 0x00000078da307225 */ /* 0x084fe200078e007a */
[----:B------:R-:W-:Y:S03]  /*7fb0*/  BSSY B2, `(.L_x_2382) ;  /* 0x0000085000027945 */ /* 0x000fe60003800000 */
[----:B----4-:R-:W-:-:S04]  /*7fc0*/  IMAD R40, R40, R120, RZ ;  /* 0x0000007828287224 */ /* 0x010fc800078e02ff */
[----:B------:R-:W-:-:S04]  /*7fd0*/  IMAD R41, R218, R121, R40 ;  /* 0x00000079da297224 */ /* 0x000fc800078e0228 */
[----:B---3--:R-:W-:Y:S01]  /*7fe0*/  IMAD.IADD R54, R49, 0x1, R41 ;  /* 0x0000000131367824 */ /* 0x008fe200078e0229 */
[----:B------:R-:W-:Y:S06]  /*7ff0*/  @!P3 BRA `(.L_x_2383) ;  /* 0x000000080000b947 */ /* 0x000fec0003800000 */
        /* <DEDUP_REMOVED lines=43> */
[--C-:B------:R-:W-:Y:S01]  /*82b0*/  SHF.R.U64 R69, R70, 0x10, R71.reuse ;  /* 0x0000001046457819 */ /* 0x100fe20000001247 */
[----:B------:R-:W-:Y:S01]  /*82c0*/  IMAD.U32 R136, R60, 0x10000, RZ ;  /* 0x000100003c887824 */ /* 0x000fe200078e00ff */
[----:B------:R-:W-:Y:S01]  /*82d0*/  SHF.R.U32.HI R70, RZ, 0x10, R71 ;  /* 0x00000010ff467819 */ /* 0x000fe20000011647 */
[C---:B------:R-:W-:Y:S01]  /*82e0*/  IMAD.U32 R134, R68.reuse, 0x10000, RZ ;  /* 0x0001000044867824 */ /* 0x040fe200078e00ff */
[----:B------:R-:W-:Y:S01]  /*82f0*/  LOP3.LUT R90, R45, 0xffff0000, RZ, 0xc0, !PT ;  /* 0xffff00002d5a7812 */ /* 0x000fe200078ec0ff */
[----:B------:R-:W-:Y:S01]  /*8300*/  IMAD.U32 R71, R41, 0x10000, RZ ;  /* 0x0001000029477824 */ /* 0x000fe200078e00ff */
[----:B------:R-:W-:Y:S01]  /*8310*/  LOP3.LUT R95, R68, 0xffff0000, RZ, 0xc0, !PT ;  /* 0xffff0000445f7812 */ /* 0x000fe200078ec0ff */
[C---:B------:R-:W-:Y:S01]  /*8320*/  FMUL.FTZ R138, R89.reuse, R134 ;  /* 0x00000086598a7220 */ /* 0x040fe20000410000 */
[----:B------:R-:W-:Y:S01]  /*8330*/  SHF.R.U32.HI R63, RZ, 0x10, R63 ;  /* 0x00000010ff3f7819 */ /* 0x000fe2000001163f */
[-C--:B------:R-:W-:Y:S01]  /*8340*/  FMUL.FTZ R68, R89, R136.reuse ;  /* 0x0000008859447220 */ /* 0x080fe20000410000 */
[----:B------:R-:W-:Y:S01]  /*8350*/  PRMT R174, R174, 0x5410, R70 ;  /* 0x00005410aeae7816 */ /* 0x000fe20000000046 */
[----:B------:R-:W-:Y:S01]  /*8360*/  FMUL.FTZ R89, R90, R95 ;  /* 0x0000005f5a597220 */ /* 0x000fe20000410000 */
[----:B------:R-:W-:Y:S01]  /*8370*/  LOP3.LUT R88, R41, 0xffff0000, RZ, 0xc0, !PT ;  /* 0xffff000029587812 */ /* 0x000fe200078ec0ff */
[----:B------:R-:W-:Y:S01]  /*8380*/  FFMA.FTZ R138, R71, R136, -R138 ;  /* 0x00000088478a7223 */ /* 0x000fe2000001088a */
[----:B------:R-:W-:Y:S01]  /*8390*/  LOP3.LUT R135, R60, 0xffff0000, RZ, 0xc0, !PT ;  /* 0xffff00003c877812 */ /* 0x000fe200078ec0ff */
[----:B------:R-:W-:Y:S01]  /*83a0*/  IMAD.U32 R60, R174, 0x10000, RZ ;  /* 0x00010000ae3c7824 */ /* 0x000fe200078e00ff */
[----:B------:R-:W-:Y:S01]  /*83b0*/  PRMT R63, R173, 0x5410, R63 ;  /* 0x00005410ad3f7816 */ /* 0x000fe2000000003f */
[----:B------:R-:W-:Y:S01]  /*83c0*/  FFMA.FTZ R68, R71, R134, R68 ;  /* 0x0000008647447223 */ /* 0x000fe20000010044 */
[----:B------:R-:W-:Y:S01]  /*83d0*/  PRMT R62, R176, 0x5432, R62 ;  /* 0x00005432b03e7816 */ /* 0x000fe2000000003e */
[-C--:B------:R-:W-:Y:S01]  /*83e0*/  FMUL.FTZ R71, R90, R135.reuse ;  /* 0x000000875a477220 */ /* 0x080fe20000410000 */
[----:B------:R-:W-:Y:S01]  /*83f0*/  FFMA.FTZ R89, R88, R135, -R89 ;  /* 0x0000008758597223 */ /* 0x000fe20000010859 */
[----:B------:R-:W-:-:S02]  /*8400*/  IMAD.U32 R70, R63, 0x10000, RZ ;  /* 0x000100003f467824 */ /* 0x000fc400078e00ff */
[----:B------:R-:W-:Y:S01]  /*8410*/  FMUL.FTZ R135, R93, R60 ;  /* 0x0000003c5d877220 */ /* 0x000fe20000410000 */
[----:B------:R-:W-:Y:S01]  /*8420*/  PRMT R55, R175, 0x5410, R55 ;  /* 0x00005410af377816 */ /* 0x000fe20000000037 */
[----:B------:R-:W-:Y:S01]  /*8430*/  FFMA.FTZ R71, R88, R95, R71 ;  /* 0x0000005f58477223 */ /* 0x000fe20000010047 */
[-C--:B------:R-:W-:Y:S01]  /*8440*/  FMUL.FTZ R93, R93, R70.reuse ;  /* 0x000000465d5d7220 */ /* 0x080fe20000410000 */
[----:B------:R-:W-:Y:S01]  /*8450*/  FFMA.FTZ R135, R92, R70, -R135 ;  /* 0x000000465c877223 */ /* 0x000fe20000010887 */
[----:B------:R-:W-:Y:S01]  /*8460*/  LOP3.LUT R47, R47, 0xffff0000, RZ, 0xc0, !PT ;  /* 0xffff00002f2f7812 */ /* 0x000fe200078ec0ff */
[----:B------:R-:W-:Y:S01]  /*8470*/  IMAD.U32 R45, R44, 0x10000, RZ ;  /* 0x000100002c2d7824 */ /* 0x000fe200078e00ff */
[----:B------:R-:W-:Y:S01]  /*8480*/  LOP3.LUT R174, R174, 0xffff0000, RZ, 0xc0, !PT ;  /* 0xffff0000aeae7812 */ /* 0x000fe200078ec0ff */
[----:B------:R-:W-:Y:S01]  /*8490*/  IMAD.U32 R88, R62, 0x10000, RZ ;  /* 0x000100003e587824 */ /* 0x000fe200078e00ff */
[----:B------:R-:W-:Y:S01]  /*84a0*/  LOP3.LUT R70, R63, 0xffff0000, RZ, 0xc0, !PT ;  /* 0xffff00003f467812 */ /* 0x000fe200078ec0ff */
[----:B------:R-:W-:Y:S01]  /*84b0*/  FFMA.FTZ R60, R92, R60, R93 ;  /* 0x0000003c5c3c7223 */ /* 0x000fe2000001005d */
[----:B------:R-:W-:-:S02]  /*84c0*/  IMAD.U32 R90, R55, 0x10000, RZ ;  /* 0x00010000375a7824 */ /* 0x000fc400078e00ff */
[C---:B------:R-:W-:Y:S01]  /*84d0*/  FMUL.FTZ R134, R47.reuse, R174 ;  /* 0x000000ae2f867220 */ /* 0x040fe20000410000 */
[----:B------:R-:W-:Y:S01]  /*84e0*/  LOP3.LUT R44, R44, 0xffff0000, RZ, 0xc0, !PT ;  /* 0xffff00002c2c7812 */ /* 0x000fe200078ec0ff */
[----:B------:R-:W-:Y:S01]  /*84f0*/  FMUL.FTZ R92, R47, R70 ;  /* 0x000000462f5c7220 */ /* 0x000fe20000410000 */
[----:B------:R-:W-:Y:S01]  /*8500*/  LOP3.LUT R47, R62, 0xffff0000, RZ, 0xc0, !PT ;  /* 0xffff00003e2f7812 */ /* 0x000fe200078ec0ff */
[----:B------:R-:W-:Y:S01]  /*8510*/  IMAD.U32 R41, R40, 0x10000, RZ ;  /* 0x0001000028297824 */ /* 0x000fe200078e00ff */
[----:B------:R-:W-:Y:S01]  /*8520*/  LOP3.LUT R55, R55, 0xffff0000, RZ, 0xc0, !PT ;  /* 0xffff000037377812 */ /* 0x000fe200078ec0ff */
[----:B------:R-:W-:Y:S01]  /*8530*/  FMUL.FTZ R62, R45, R88 ;  /* 0x000000582d3e7220 */ /* 0x000fe20000410000 */
[----:B------:R-:W-:Y:S01]  /*8540*/  PRMT R69, R173, 0x5432, R69 ;  /* 0x00005432ad457816 */ /* 0x000fe20000000045 */
[-C--:B------:R-:W-:Y:S01]  /*8550*/  FMUL.FTZ R45, R45, R90.reuse ;  /* 0x0000005a2d2d7220 */ /* 0x080fe20000410000 */
[----:B------:R-:W-:Y:S01]  /*8560*/  PRMT R61, R175, 0x5432, R61 ;  /* 0x00005432af3d7816 */ /* 0x000fe2000000003d */
[----:B------:R-:W-:Y:S01]  /*8570*/  FMUL.FTZ R63, R44, R47 ;  /* 0x0000002f2c3f7220 */ /* 0x000fe20000410000 */
[----:B------:R-:W-:Y:S01]  /*8580*/  LOP3.LUT R40, R40, 0xffff0000, RZ, 0xc0, !PT ;  /* 0xffff000028287812 */ /* 0x000fe200078ec0ff */
[----:B------:R-:W-:Y:S01]  /*8590*/  FFMA.FTZ R90, R41, R90, -R62 ;  /* 0x0000005a295a7223 */ /* 0x000fe2000001083e */
[----:B------:R-:W-:Y:S01]  /*85a0*/  LOP3.LUT R43, R43, 0xffff0000, RZ, 0xc0, !PT ;  /* 0xffff00002b2b7812 */ /* 0x000fe200078ec0ff */
[-C--:B------:R-:W-:Y:S01]  /*85b0*/  FMUL.FTZ R93, R44, R55.reuse ;  /* 0x000000372c5d7220 */ /* 0x080fe20000410000 */
[----:B------:R-:W-:Y:S01]  /*85c0*/  FFMA.FTZ R41, R41, R88, R45 ;  /* 0x0000005829297223 */ /* 0x000fe2000001002d */
[----:B------:R-:W-:Y:S01]  /*85d0*/  IMAD.U32 R44, R69, 0x10000, RZ ;  /* 0x00010000452c7824 */ /* 0x000fe200078e00ff */
[----:B------:R-:W-:Y:S01]  /*85e0*/  LOP3.LUT R46, R46, 0xffff0000, RZ, 0xc0, !PT ;  /* 0xffff00002e2e7812 */ /* 0x000fe200078ec0ff */
[----:B------:R-:W-:Y:S01]  /*85f0*/  IMAD.U32 R45, R61, 0x10000, RZ ;  /* 0x000100003d2d7824 */ /* 0x000fe200078e00ff */
[----:B------:R-:W-:Y:S01]  /*8600*/  LOP3.LUT R69, R69, 0xffff0000, RZ, 0xc0, !PT ;  /* 0xffff000045457812 */ /* 0x000fe200078ec0ff */
[C---:B------:R-:W-:Y:S01]  /*8610*/  FFMA.FTZ R55, R40.reuse, R55, -R63 ;  /* 0x0000003728377223 */ /* 0x040fe2000001083f */
[----:B------:R-:W-:Y:S01]  /*8620*/  LOP3.LUT R61, R61, 0xffff0000, RZ, 0xc0, !PT ;  /* 0xffff00003d3d7812 */ /* 0x000fe200078ec0ff */
[C---:B------:R-:W-:Y:S01]  /*8630*/  FFMA.FTZ R70, R43.reuse, R70, -R134 ;  /* 0x000000462b467223 */ /* 0x040fe20000010886 */
[----:B------:R-:W-:Y:S01]  /*8640*/  FFMA.FTZ R40, R40, R47, R93 ;  /* 0x0000002f28287223 */ /* 0x000fe2000001005d */
[----:B------:R-:W-:Y:S01]  /*8650*/  LOP3.LUT R42, R42, 0xffff0000, RZ, 0xc0, !PT ;  /* 0xffff00002a2a7812 */ /* 0x000fe200078ec0ff */
[----:B------:R-:W-:Y:S01]  /*8660*/  FFMA.FTZ R43, R43, R174, R92 ;  /* 0x000000ae2b2b7223 */ /* 0x000fe2000001005c */
[C---:B------:R-:W-:Y:S01]  /*8670*/  FMUL.FTZ R47, R94.reuse, R45 ;  /* 0x0000002d5e2f7220 */ /* 0x040fe20000410000 */
[-C--:B------:R-:W-:Y:S01]  /*8680*/  FMUL.FTZ R62, R94, R44.reuse ;  /* 0x0000002c5e3e7220 */ /* 0x080fe20000410000 */
[C---:B------:R-:W-:Y:S01]  /*8690*/  FMUL.FTZ R63, R46.reuse, R69 ;  /* 0x000000452e3f7220 */ /* 0x040fe20000410000 */
[----:B------:R-:W-:Y:S01]  /*86a0*/  FMUL.FTZ R46, R46, R61 ;  /* 0x0000003d2e2e7220 */ /* 0x000fe20000410000 */
[C---:B------:R-:W-:Y:S01]  /*86b0*/  FFMA.FTZ R47, R91.reuse, R44, R47 ;  /* 0x0000002c5b2f7223 */ /* 0x040fe2000001002f */
[----:B------:R-:W-:Y:S01]  /*86c0*/  FFMA.FTZ R45, R91, R45, -R62 ;  /* 0x0000002d5b2d7223 */ /* 0x000fe2000001083e */
[C---:B------:R-:W-:Y:S01]  /*86d0*/  FFMA.FTZ R44, R42.reuse, R61, -R63 ;  /* 0x0000003d2a2c7223 */ /* 0x040fe2000001083f */
[----:B------:R-:W-:Y:S01]  /*86e0*/  F2FP.BF16.F32.PACK_AB R60, R43, R60 ;  /* 0x0000003c2b3c723e */ /* 0x000fe200000010ff */
[----:B------:R-:W-:Y:S01]  /*86f0*/  FFMA.FTZ R46, R42, R69, R46 ;  /* 0x000000452a2e7223 */ /* 0x000fe2000001002e */
[----:B------:R-:W-:-:S02]  /*8700*/  F2FP.BF16.F32.PACK_AB R43, R40, R41 ;  /* 0x00000029282b723e */ /* 0x000fc400000010ff */
[----:B------:R-:W-:Y:S02]  /*8710*/  F2FP.BF16.F32.PACK_AB R89, R89, R138 ;  /* 0x0000008a5959723e */ /* 0x000fe400000010ff */
[----:B------:R-:W-:Y:S02]  /*8720*/  F2FP.BF16.F32.PACK_AB R70, R70, R135 ;  /* 0x000000874646723e */ /* 0x000fe400000010ff */
[----:B------:R-:W-:Y:S01]  /*8730*/  F2FP.BF16.F32.PACK_AB R68, R71, R68 ;  /* 0x000000444744723e */ /* 0x000fe200000010ff */
[----:B------:R-:W-:Y:S01]  /*8740*/  IMAD.MOV.U32 R41, RZ, RZ, R89 ;  /* 0x000000ffff297224 */ /* 0x000fe200078e0059 */
[----:B------:R-:W-:Y:S02]  /*8750*/  F2FP.BF16.F32.PACK_AB R88, R55, R90 ;  /* 0x0000005a3758723e */ /* 0x000fe400000010ff */
[----:B------:R-:W-:Y:S01]  /*8760*/  F2FP.BF16.F32.PACK_AB R42, R44, R45 ;  /* 0x0000002d2c2a723e */ /* 0x000fe200000010ff */
[----:B------:R-:W-:Y:S01]  /*8770*/  IMAD.MOV.U32 R44, RZ, RZ, R43 ;  /* 0x000000ffff2c7224 */ /* 0x000fe200078e002b */
[----:B------:R-:W-:Y:S01]  /*8780*/  F2FP.BF16.F32.PACK_AB R46, R46, R47 ;  /* 0x0000002f2e2e723e */ /* 0x000fe200000010ff */
[----:B------:R-:W-:-:S02]  /*8790*/  IMAD.MOV.U32 R40, RZ, RZ, R88 ;  /* 0x000000ffff287224 */ /* 0x000fc400078e0058 */
[----:B------:R-:W-:Y:S02]  /*87a0*/  IMAD.MOV.U32 R45, RZ, RZ, R68 ;  /* 0x000000ffff2d7224 */ /* 0x000fe400078e0044 */
[----:B------:R-:W-:Y:S02]  /*87b0*/  IMAD.MOV.U32 R43, RZ, RZ, R70 ;  /* 0x000000ffff2b7224 */ /* 0x000fe400078e0046 */
[----:B------:R-:W-:-:S07]  /*87c0*/  IMAD.MOV.U32 R47, RZ, RZ, R60 ;  /* 0x000000ffff2f7224 */ /* 0x000fce00078e003c */
.L_x_2385:
[----:B------:R-:W-:Y:S05]  /*87d0*/  BSYNC B3 ;  /* 0x0000000000037941 */ /* 0x000fea0003800000 */
.L_x_2384:
[----:B--2---:R2:W-:Y:S04]  /*87e0*/  STG.E.128 desc[UR60][R50.64], R40 ;  /* 0x0000002832007986 */ /* 0x0045e8000c101d3c */
[----:B---3--:R2:W-:Y:S02]  /*87f0*/  @!P3 STG.E.128 desc[UR60][R52.64], R44 ;  /* 0x0000002c3400b986 */ /* 0x0085e4000c101d3c */
.L_x_2383:
[----:B------:R-:W-:Y:S05]  /*8800*/  BSYNC B2 ;  /* 0x0000000000027941 */ /* 0x000fea0003800000 */
.L_x_2382:
        /* <DEDUP_REMOVED lines=13> */
[----:B------:R-:W-:-:S05]  /*88e0*/  SHF.R.S32.HI R41, RZ, 0x3, R46 ;  /* 0x00000003ff297819 */ /* 0x000fca000001142e */
[----:B------:R-:W-:-:S06]  /*88f0*/  IMAD R41, R41, 0x1400, R230 ;  /* 0x0000140029297824 */ /* 0x000fcc00078e02e6 */
[--C-:B------:R-:W-:Y:S02]  /*8900*/  @!P3 SHF.R.S32.HI R43, RZ, 0x1f, R40.reuse ;  /* 0x0000001fff2bb819 */ /* 0x100fe40000011428 */
[--C-:B------:R-:W-:Y:S02]  /*8910*/  @!P3 IADD3 R42, P5, P6, R38, R48, R40.reuse ;  /* 0x00000030262ab210 */ /* 0x100fe40007ebe028 */
[----:B------:R-:W-:Y:S02]  /*8920*/  LOP3.LUT R40, R229, 0x38, R40, 0xf8, !PT ;  /* 0x00000038e5287812 */ /* 0x000fe400078ef828 */
[----:B------:R-:W-:Y:S02]  /*8930*/  @!P3 IADD3.X R54, R37, R54, R43, P5, P6 ;  /* 0x000000362536b210 */ /* 0x000fe40002fec42b */
[----:B------:R-:W-:Y:S02]  /*8940*/  LOP3.LUT R40, R40, R233, RZ, 0x3c, !PT ;  /* 0x000000e928287212 */ /* 0x000fe400078e3cff */
[----:B------:R-:W-:-:S03]  /*8950*/  LEA R48, P5, R44, R118, 0x1 ;  /* 0x000000762c307211 */ /* 0x000fc600078a08ff */
[----:B------:R-:W-:Y:S01]  /*8960*/  IMAD.IADD R40, R41, 0x1, R40 ;  /* 0x0000000129287824 */ /* 0x000fe200078e0228 */
[-C--:B------:R-:W-:Y:S01]  /*8970*/  LEA.HI.X R49, R44, R119.reuse, R45, 0x1, P5 ;  /* 0x000000772c317211 */ /* 0x080fe200028f0c2d */
[C---:B------:R-:W-:Y:S01]  /*8980*/  IMAD R41, R17.reuse, 0x5000, R140 ;  /* 0x0000500011297824 */ /* 0x040fe200078e028c */
[C---:B------:R-:W-:Y:S01]  /*8990*/  @!P3 LEA R50, P5, R42.reuse, R118, 0x1 ;  /* 0x000000762a32b211 */ /* 0x040fe200078a08ff */
[----:B------:R-:W-:Y:S02]  /*89a0*/  IMAD R43, R17, 0x5000, R40 ;  /* 0x00005000112b7824 */ /* 0x000fe400078e0228 */
[----:B------:R-:W-:Y:S01]  /*89b0*/  IMAD R41, R41, 0x2, R16 ;  /* 0x0000000229297824 */ /* 0x000fe200078e0210 */
[----:B------:R-:W-:Y:S01]  /*89c0*/  @!P3 LEA.HI.X R51, R42, R119, R54, 0x1, P5 ;  /* 0x000000772a33b211 */ /* 0x000fe200028f0c36 */
[----:B------:R-:W-:Y:S01]  /*89d0*/  IMAD R44, R43, 0x2, R16 ;  /* 0x000000022b2c7824 */ /* 0x000fe200078e0210 */
[----:B------:R-:W-:-:S03]  /*89e0*/  ISETP.GE.AND P5, PT, R212, R116, PT ;  /* 0x00000074d400720c */ /* 0x000fc60003fa6270 */
[----:B------:R-:W2:Y:S04]  /*89f0*/  LDS.128 R40, [R41+0x24400] ;  /* 0x0244000029287984 */ /* 0x000ea80000000c00 */
[----:B------:R-:W3:Y:S06]  /*8a00*/  LDS.128 R44, [R44+0x24400] ;  /* 0x024400002c2c7984 */ /* 0x000eec0000000c00 */
[----:B------:R-:W-:Y:S05]  /*8a10*/  @P5 BRA `(.L_x_2387) ;  /* 0x00000004006c5947 */ /* 0x000fea0003800000 */
[----:B------:R-:W-:Y:S01]  /*8a20*/  SHF.R.U64 R61, R64, 0x10, R65 ;  /* 0x00000010403d7819 */ /* 0x000fe20000001241 */
[----:B---3--:R-:W-:Y:S01]  /*8a30*/  IMAD.U32 R63, R45, 0x10000, RZ ;  /* 0x000100002d3f7824 */ /* 0x008fe200078e00ff */
[----:B------:R-:W-:Y:S01]  /*8a40*/  SHF.R.U64 R69, R56, 0x10, R57 ;  /* 0x0000001038457819 */ /* 0x000fe20000001239 */
[----:B------:R-:W-:Y:S01]  /*8a50*/  IMAD.U32 R62, R47, 0x10000, RZ ;  /* 0x000100002f3e7824 */ /* 0x000fe200078e00ff */
[----:B------:R-:W-:Y:S01]  /*8a60*/  SHF.R.U32.HI R65, RZ, 0x10, R65 ;  /* 0x00000010ff417819 */ /* 0x000fe20000011641 */
[----:B--2---:R-:W-:Y:S01]  /*8a70*/  IMAD.U32 R55, R43, 0x10000, RZ ;  /* 0x000100002b377824 */ /* 0x004fe200078e00ff */
[----:B------:R-:W-:Y:S02]  /*8a80*/  SHF.R.U32.HI R57, RZ, 0x10, R57 ;  /* 0x00000010ff397819 */ /* 0x000fe40000011639 */
[----:B------:R-:W-:Y:S02]  /*8a90*/  PRMT R56, R170, 0x5410, R69 ;  /* 0x00005410aa387816 */ /* 0x000fe40000000045 */
[----:B------:R-:W-:-:S02]  /*8aa0*/  PRMT R64, R172, 0x5432, R65 ;  /* 0x00005432ac407816 */ /* 0x000fc40000000041 */
[----:B------:R-:W-:Y:S02]  /*8ab0*/  PRMT R170, R170, 0x5432, R57 ;  /* 0x00005432aaaa7816 */ /* 0x000fe40000000039 */
[--C-:B------:R-:W-:Y:S01]  /*8ac0*/  SHF.R.U64 R60, R66, 0x10, R67.reuse ;  /* 0x00000010423c7819 */ /* 0x100fe20000001243 */
[----:B------:R-:W-:Y:S01]  /*8ad0*/  IMAD.U32 R65, R64, 0x10000, RZ ;  /* 0x0001000040417824 */ /* 0x000fe200078e00ff */
[----:B------:R-:W-:Y:S02]  /*8ae0*/  SHF.R.U32.HI R66, RZ, 0x10, R67 ;  /* 0x00000010ff427819 */ /* 0x000fe40000011643 */
[----:B------:R-:W-:Y:S01]  /*8af0*/  PRMT R172, R172, 0x5410, R61 ;  /* 0x00005410acac7816 */ /* 0x000fe2000000003d */
[----:B------:R-:W-:Y:S01]  /*8b00*/  IMAD.U32 R61, R170, 0x10000, RZ ;  /* 0x00010000aa3d7824 */ /* 0x000fe200078e00ff */
[--C-:B------:R-:W-:Y:S01]  /*8b10*/  SHF.R.U32.HI R68, RZ, 0x10, R59.reuse ;  /* 0x00000010ff447819 */ /* 0x100fe2000001163b */
[----:B------:R-:W-:Y:S01]  /*8b20*/  FMUL.FTZ R67, R63, R65 ;  /* 0x000000413f437220 */ /* 0x000fe20000410000 */
[----:B------:R-:W-:Y:S01]  /*8b30*/  SHF.R.U64 R70, R58, 0x10, R59 ;  /* 0x000000103a467819 */ /* 0x000fe2000000123b */
[----:B------:R-:W-:Y:S01]  /*8b40*/  IMAD.U32 R58, R41, 0x10000, RZ ;  /* 0x00010000293a7824 */ /* 0x000fe200078e00ff */
[----:B------:R-:W-:Y:S01]  /*8b50*/  PRMT R60, R171, 0x5410, R60 ;  /* 0x00005410ab3c7816 */ /* 0x000fe2000000003c */
[-C--:B------:R-:W-:Y:S01]  /*8b60*/  FMUL.FTZ R63, R63, R61.reuse ;  /* 0x0000003d3f3f7220 */ /* 0x080fe20000410000 */
[----:B------:R-:W-:Y:S01]  /*8b70*/  PRMT R171, R171, 0x5432, R66 ;  /* 0x00005432abab7816 */ /* 0x000fe20000000042 */
[C---:B------:R-:W-:Y:S01]  /*8b80*/  FFMA.FTZ R61, R58.reuse, R61, -R67 ;  /* 0x0000003d3a3d7223 */ /* 0x040fe20000010843 */
[----:B------:R-:W-:Y:S01]  /*8b90*/  PRMT R68, R169, 0x5432, R68 ;  /* 0x00005432a9447816 */ /* 0x000fe20000000044 */
        /* <DEDUP_REMOVED lines=9> */
[----:B------:R-:W-:Y:S01]  /*8c30*/  PRMT R57, R169, 0x5410, R70 ;  /* 0x00005410a9397816 */ /* 0x000fe20000000046 */
        /* <DEDUP_REMOVED lines=8> */
[----:B------:R-:W-:Y:S01]  /*8cc0*/  LOP3.LUT R52, R43, 0xffff0000, RZ, 0xc0, !PT ;  /* 0xffff00002b347812 */ /* 0x000fe200078ec0ff */
[C---:B------:R-:W-:Y:S01]  /*8cd0*/  FFMA.FTZ R54, R55.reuse, R63, -R70 ;  /* 0x0000003f37367223 */ /* 0x040fe20000010846 */
[----:B------:R-:W-:Y:S01]  /*8ce0*/  FFMA.FTZ R55, R55, R67, R62 ;  /* 0x0000004337377223 */ /* 0x000fe2000001003e */
[----:B------:R-:W-:Y:S01]  /*8cf0*/  FMUL.FTZ R63, R47, R171 ;  /* 0x000000ab2f3f7220 */ /* 0x000fe20000410000 */
[----:B------:R-:W-:-:S02]  /*8d00*/  IMAD.U32 R66, R172, 0x10000, RZ ;  /* 0x00010000ac427824 */ /* 0x000fc400078e00ff */
[-C--:B------:R-:W-:Y:S01]  /*8d10*/  FMUL.FTZ R65, R47, R68.reuse ;  /* 0x000000442f417220 */ /* 0x080fe20000410000 */
[C---:B------:R-:W-:Y:S01]  /*8d20*/  IMAD.U32 R62, R56.reuse, 0x10000, RZ ;  /* 0x00010000383e7824 */ /* 0x040fe200078e00ff */
[----:B------:R-:W-:Y:S01]  /*8d30*/  LOP3.LUT R47, R56, 0xffff0000, RZ, 0xc0, !PT ;  /* 0xffff0000382f7812 */ /* 0x000fe200078ec0ff */
[----:B------:R-:W-:Y:S01]  /*8d40*/  FFMA.FTZ R69, R52, R68, -R63 ;  /* 0x0000004434457223 */ /* 0x000fe2000001083f */
[C---:B------:R-:W-:Y:S01]  /*8d50*/  FMUL.FTZ R56, R45.reuse, R66 ;  /* 0x000000422d387220 */ /* 0x040fe20000410000 */
[----:B------:R-:W-:Y:S01]  /*8d60*/  IMAD.U32 R41, R40, 0x10000, RZ ;  /* 0x0001000028297824 */ /* 0x000fe200078e00ff */
[----:B------:R-:W-:Y:S01]  /*8d70*/  LOP3.LUT R44, R44, 0xffff0000, RZ, 0xc0, !PT ;  /* 0xffff00002c2c7812 */ /* 0x000fe200078ec0ff */
[-C--:B------:R-:W-:Y:S01]  /*8d80*/  FMUL.FTZ R45, R45, R62.reuse ;  /* 0x0000003e2d2d7220 */ /* 0x080fe20000410000 */
[----:B------:R-:W-:Y:S01]  /*8d90*/  LOP3.LUT R63, R172, 0xffff0000, RZ, 0xc0, !PT ;  /* 0xffff0000ac3f7812 */ /* 0x000fe200078ec0ff */
[----:B------:R-:W-:Y:S01]  /*8da0*/  IMAD.U32 R43, R42, 0x10000, RZ ;  /* 0x000100002a2b7824 */ /* 0x000fe200078e00ff */
[----:B------:R-:W-:Y:S01]  /*8db0*/  LOP3.LUT R40, R40, 0xffff0000, RZ, 0xc0, !PT ;  /* 0xffff000028287812 */ /* 0x000fe200078ec0ff */
[----:B------:R-:W-:Y:S01]  /*8dc0*/  FFMA.FTZ R68, R52, R171, R65 ;  /* 0x000000ab34447223 */ /* 0x000fe20000010041 */
[----:B------:R-:W-:Y:S01]  /*8dd0*/  LOP3.LUT R53, R42, 0xffff0000, RZ, 0xc0, !PT ;  /* 0xffff00002a357812 */ /* 0x000fe200078ec0ff */
[C---:B------:R-:W-:Y:S01]  /*8de0*/  FFMA.FTZ R56, R41.reuse, R62, -R56 ;  /* 0x0000003e29387223 */ /* 0x040fe20000010838 */
[----:B------:R-:W-:Y:S01]  /*8df0*/  FFMA.FTZ R45, R41, R66, R45 ;  /* 0x00000042292d7223 */ /* 0x000fe2000001002d */
[----:B------:R-:W-:-:S02]  /*8e00*/  IMAD.U32 R42, R46, 0x10000, RZ ;  /* 0x000100002e2a7824 */ /* 0x000fc400078e00ff */
[C---:B------:R-:W-:Y:S01]  /*8e10*/  FMUL.FTZ R65, R44.reuse, R63 ;  /* 0x0000003f2c417220 */ /* 0x040fe20000410000 */
[-C--:B------:R-:W-:Y:S01]  /*8e20*/  FMUL.FTZ R67, R44, R47.reuse ;  /* 0x0000002f2c437220 */ /* 0x080fe20000410000 */
[C---:B------:R-:W-:Y:S01]  /*8e30*/  IMAD.U32 R41, R57.reuse, 0x10000, RZ ;  /* 0x0001000039297824 */ /* 0x040fe200078e00ff */
[----:B------:R-:W-:Y:S01]  /*8e40*/  LOP3.LUT R46, R46, 0xffff0000, RZ, 0xc0, !PT ;  /* 0xffff00002e2e7812 */ /* 0x000fe200078ec0ff */
[----:B------:R-:W-:Y:S01]  /*8e50*/  IMAD.U32 R44, R60, 0x10000, RZ ;  /* 0x000100003c2c7824 */ /* 0x000fe200078e00ff */
[----:B------:R-:W-:Y:S01]  /*8e60*/  LOP3.LUT R57, R57, 0xffff0000, RZ, 0xc0, !PT ;  /* 0xffff000039397812 */ /* 0x000fe200078ec0ff */
[----:B------:R-:W-:Y:S01]  /*8e70*/  FFMA.FTZ R65, R40, R47, -R65 ;  /* 0x0000002f28417223 */ /* 0x000fe20000010841 */
[----:B------:R-:W-:Y:S01]  /*8e80*/  LOP3.LUT R60, R60, 0xffff0000, RZ, 0xc0, !PT ;  /* 0xffff00003c3c7812 */ /* 0x000fe200078ec0ff */
[----:B------:R-:W-:Y:S01]  /*8e90*/  FFMA.FTZ R40, R40, R63, R67 ;  /* 0x0000003f28287223 */ /* 0x000fe20000010043 */
[C---:B------:R-:W-:Y:S01]  /*8ea0*/  FMUL.FTZ R52, R42.reuse, R44 ;  /* 0x0000002c2a347220 */ /* 0x040fe20000410000 */
[----:B------:R-:W-:Y:S01]  /*8eb0*/  FMUL.FTZ R47, R42, R41 ;  /* 0x000000292a2f7220 */ /* 0x000fe20000410000 */
[C---:B------:R-:W-:Y:S01]  /*8ec0*/  FMUL.FTZ R63, R46.reuse, R57 ;  /* 0x000000392e3f7220 */ /* 0x040fe20000410000 */
[----:B------:R-:W-:Y:S01]  /*8ed0*/  FMUL.FTZ R42, R46, R60 ;  /* 0x0000003c2e2a7220 */ /* 0x000fe20000410000 */
[C---:B------:R-:W-:Y:S01]  /*8ee0*/  FFMA.FTZ R52, R43.reuse, R41, -R52 ;  /* 0x000000292b347223 */ /* 0x040fe20000010834 */
[----:B------:R-:W-:Y:S01]  /*8ef0*/  FFMA.FTZ R47, R43, R44, R47 ;  /* 0x0000002c2b2f7223 */ /* 0x000fe2000001002f */
[C---:B------:R-:W-:Y:S01]  /*8f00*/  FFMA.FTZ R60, R53.reuse, R60, R63 ;  /* 0x0000003c353c7223 */ /* 0x040fe2000001003f */
[----:B------:R-:W-:Y:S01]  /*8f10*/  FFMA.FTZ R57, R53, R57, -R42 ;  /* 0x0000003935397223 */ /* 0x000fe2000001082a */
[----:B------:R-:W-:-:S02]  /*8f20*/  F2FP.BF16.F32.PACK_AB R58, R59, R58 ;  /* 0x0000003a3b3a723e */ /* 0x000fc400000010ff */
        /* <DEDUP_REMOVED lines=10> */
.L_x_2387:
[----:B------:R-:W-:Y:S05]  /*8fd0*/  BSYNC B2 ;  /* 0x0000000000027941 */ /* 0x000fea0003800000 */
.L_x_2386:
[----:B--2---:R4:W-:Y:S04]  /*8fe0*/  STG.E.128 desc[UR60][R48.64], R40 ;  /* 0x0000002830007986 */ /* 0x0049e8000c101d3c */
[----:B---3--:R4:W-:Y:S02]  /*8ff0*/  @!P3 STG.E.128 desc[UR60][R50.64], R44 ;  /* 0x0000002c3200b986 */ /* 0x0089e4000c101d3c */
.L_x_2381:
[----:B------:R-:W-:Y:S05]  /*9000*/  BSYNC B1 ;  /* 0x0000000000017941 */ /* 0x000fea0003800000 */
.L_x_2380:
[----:B--2-4-:R-:W2:Y:S01]  /*9010*/  LDL R40, [R1+0x70] ;  /* 0x0000700001287983 */ /* 0x014ea20000100800 */
[----:B------:R-:W-:-:S04]  /*9020*/  IMAD.WIDE.U32 R122, R220, R120, R122 ;  /* 0x00000078dc7a7225 */ /* 0x000fc800078e007a */
[----:B--2---:R-:W-:-:S04]  /*9030*/  IMAD R40, R40, R120, RZ ;  /* 0x0000007828287224 */ /* 0x004fc800078e02ff */
        /* <DEDUP_REMOVED lines=18> */
[----:B------:R-:W-:Y:S02]  /*9160*/  LOP3.LUT R41, R228, 0x38, R51, 0xf8, !PT ;  /* 0x00000038e4297812 */ /* 0x000fe400078ef833 */
[----:B------:R-:W-:Y:S02]  /*9170*/  SHF.R.S32.HI R40, RZ, 0x3, R40 ;  /* 0x00000003ff287819 */ /* 0x000fe40000011428 */
[----:B------:R-:W-:Y:S02]  /*9180*/  LOP3.LUT R41, R41, R232, RZ, 0x3c, !PT ;  /* 0x000000e829297212 */ /* 0x000fe400078e3cff */
[----:B------:R-:W-:Y:S01]  /*9190*/  ISETP.GE.AND P3, PT, R51, R145, PT ;  /* 0x000000913300720c */ /* 0x000fe20003f66270 */
[----:B------:R-:W-:-:S04]  /*91a0*/  IMAD R40, R40, 0x1400, R231 ;  /* 0x0000140028287824 */ /* 0x000fc800078e02e7 */
[----:B------:R-:W-:Y:S02]  /*91b0*/  IMAD.IADD R40, R40, 0x1, R41 ;  /* 0x0000000128287824 */ /* 0x000fe400078e0229 */
[C---:B------:R-:W-:Y:S02]  /*91c0*/  IMAD R41, R17.reuse, 0x5000, R133 ;  /* 0x0000500011297824 */ /* 0x040fe400078e0285 */
[----:B------:R-:W-:Y:S02]  /*91d0*/  IMAD R43, R17, 0x5000, R40 ;  /* 0x00005000112b7824 */ /* 0x000fe400078e0228 */
[--C-:B------:R-:W-:Y:S02]  /*91e0*/  IMAD R41, R41, 0x2, R16.reuse ;  /* 0x0000000229297824 */ /* 0x100fe400078e0210 */
[----:B------:R-:W-:Y:S01]  /*91f0*/  IMAD R44, R43, 0x2, R16 ;  /* 0x000000022b2c7824 */ /* 0x000fe200078e0210 */
[--C-:B------:R-:W-:Y:S02]  /*9200*/  @!P3 SHF.R.S32.HI R54, RZ, 0x1f, R51.reuse ;  /* 0x0000001fff36b819 */ /* 0x100fe40000011433 */
[----:B------:R-:W-:Y:S01]  /*9210*/  @!P3 IADD3 R51, P4, P5, R38, R122, R51 ;  /* 0x0000007a2633b210 */ /* 0x000fe20007d9e033 */
[----:B------:R-:W2:Y:S03]  /*9220*/  LDS.128 R40, [R41+0x24400] ;  /* 0x0244000029287984 */ /* 0x000ea60000000c00 */
[----:B------:R-:W-:Y:S01]  /*9230*/  @!P3 IADD3.X R54, R37, R52, R54, P4, P5 ;  /* 0x000000342536b210 */ /* 0x000fe200027ea436 */
[----:B------:R-:W3:Y:S01]  /*9240*/  LDS.128 R44, [R44+0x24400] ;  /* 0x024400002c2c7984 */ /* 0x000ee20000000c00 */
[----:B------:R-:W-:-:S02]  /*9250*/  ISETP.GE.AND P5, PT, R213, R116, PT ;  /* 0x00000074d500720c */ /* 0x000fc40003fa6270 */
[----:B------:R-:W-:-:S04]  /*9260*/  @!P3 LEA R50, P4, R51, R118, 0x1 ;  /* 0x000000763332b211 */ /* 0x000fc800078808ff */
[----:B------:R-:W-:-:S07]  /*9270*/  @!P3 LEA.HI.X R51, R51, R119, R54, 0x1, P4 ;  /* 0x000000773333b211 */ /* 0x000fce00020f0c36 */
[----:B------:R-:W-:Y:S05]  /*9280*/  @P5 BRA `(.L_x_2391) ;  /* 0x0000000400705947 */ /* 0x000fea0003800000 */
[--C-:B------:R-:W-:Y:S01]  /*9290*/  SHF.R.U64 R65, R84, 0x10, R85.reuse ;  /* 0x0000001054417819 */ /* 0x100fe20000001255 */
[----:B---3--:R-:W-:Y:S01]  /*92a0*/  IMAD.U32 R59, R45, 0x10000, RZ ;  /* 0x000100002d3b7824 */ /* 0x008fe200078e00ff */
[----:B------:R-:W-:Y:S01]  /*92b0*/  SHF.R.U32.HI R85, RZ, 0x10, R85 ;  /* 0x00000010ff557819 */ /* 0x000fe20000011655 */
[----:B------:R-:W-:Y:S01]  /*92c0*/  IMAD.U32 R61, R47, 0x10000, RZ ;  /* 0x000100002f3d7824 */ /* 0x000fe200078e00ff */
[--C-:B------:R-:W-:Y:S01]  /*92d0*/  SHF.R.U64 R63, R76, 0x10, R77.reuse ;  /* 0x000000104c3f7819 */ /* 0x100fe2000000124d */
[----:B--2---:R-:W-:Y:S01]  /*92e0*/  IMAD.U32 R55, R41, 0x10000, RZ ;  /* 0x0001000029377824 */ /* 0x004fe200078e00ff */
[----:B------:R-:W-:Y:S01]  /*92f0*/  LOP3.LUT R60, R45, 0xffff0000, RZ, 0xc0, !PT ;  /* 0xffff00002d3c7812 */ /* 0x000fe200078ec0ff */
[----:B------:R-:W-:Y:S01]  /*9300*/  IMAD.U32 R58, R43, 0x10000, RZ ;  /* 0x000100002b3a7824 */ /* 0x000fe200078e00ff */
[----:B------:R-:W-:Y:S01]  /*9310*/  SHF.R.U32.HI R77, RZ, 0x10, R77 ;  /* 0x00000010ff4d7819 */ /* 0x000fe2000001164d */
[----:B------:R-:W-:Y:S01]  /*9320*/  IMAD.U32 R54, R44, 0x10000, RZ ;  /* 0x000100002c367824 */ /* 0x000fe200078e00ff */
[----:B------:R-:W-:Y:S01]  /*9330*/  PRMT R45, R168, 0x5432, R85 ;  /* 0x00005432a82d7816 */ /* 0x000fe20000000055 */
[----:B------:R-:W-:Y:S01]  /*9340*/  IMAD.U32 R53, R40, 0x10000, RZ ;  /* 0x0001000028357824 */ /* 0x000fe200078e00ff */
[----:B------:R-:W-:-:S02]  /*9350*/  PRMT R63, R152, 0x5432, R63 ;  /* 0x00005432983f7816 */ /* 0x000fc4000000003f */
[----:B------:R-:W-:Y:S01]  /*9360*/  SHF.R.U64 R64, R78, 0x10, R79 ;  /* 0x000000104e407819 */ /* 0x000fe2000000124f */
[----:B------:R-:W-:Y:S01]  /*9370*/  IMAD.U32 R66, R45, 0x10000, RZ ;  /* 0x000100002d427824 */ /* 0x000fe200078e00ff */
[----:B------:R-:W-:Y:S02]  /*9380*/  SHF.R.U64 R67, R86, 0x10, R87 ;  /* 0x0000001056437819 */ /* 0x000fe40000001257 */
[----:B------:R-:W-:Y:S01]  /*9390*/  PRMT R152, R152, 0x5410, R77 ;  /* 0x0000541098987816 */ /* 0x000fe2000000004d */
[----:B------:R-:W-:Y:S01]  /*93a0*/  FMUL.FTZ R68, R59, R66 ;  /* 0x000000423b447220 */ /* 0x000fe20000410000 */
[----:B------:R-:W-:Y:S02]  /*93b0*/  SHF.R.U32.HI R87, RZ, 0x10, R87 ;  /* 0x00000010ff577819 */ /* 0x000fe40000011657 */
[----:B------:R-:W-:Y:S02]  /*93c0*/  SHF.R.U32.HI R78, RZ, 0x10, R79 ;  /* 0x00000010ff4e7819 */ /* 0x000fe4000001164f */
[----:B------:R-:W-:-:S02]  /*93d0*/  LOP3.LUT R62, R47, 0xffff0000, RZ, 0xc0, !PT ;  /* 0xffff00002f3e7812 */ /* 0x000fc400078ec0ff */
[----:B------:R-:W-:Y:S01]  /*93e0*/  PRMT R47, R153, 0x5432, R64 ;  /* 0x00005432992f7816 */ /* 0x000fe20000000040 */
[----:B------:R-:W-:Y:S01]  /*93f0*/  IMAD.U32 R64, R152, 0x10000, RZ ;  /* 0x0001000098407824 */ /* 0x000fe200078e00ff */
[C---:B------:R-:W-:Y:S02]  /*9400*/  PRMT R67, R154.reuse, 0x5410, R67 ;  /* 0x000054109a437816 */ /* 0x040fe40000000043 */
[----:B------:R-:W-:Y:S01]  /*9410*/  PRMT R154, R154, 0x5432, R87 ;  /* 0x000054329a9a7816 */ /* 0x000fe20000000057 */
[-C--:B------:R-:W-:Y:S01]  /*9420*/  FMUL.FTZ R70, R59, R64.reuse ;  /* 0x000000403b467220 */ /* 0x080fe20000410000 */
[----:B------:R-:W-:Y:S02]  /*9430*/  PRMT R153, R153, 0x5410, R78 ;  /* 0x0000541099997816 */ /* 0x000fe4000000004e */
[----:B------:R-:W-:Y:S02]  /*9440*/  PRMT R168, R168, 0x5410, R65 ;  /* 0x00005410a8a87816 */ /* 0x000fe40000000041 */
[----:B------:R-:W-:Y:S01]  /*9450*/  LOP3.LUT R65, R45, 0xffff0000, RZ, 0xc0, !PT ;  /* 0xffff00002d417812 */ /* 0x000fe200078ec0ff */
[----:B------:R-:W-:Y:S01]  /*9460*/  FFMA.FTZ R45, R55, R64, -R68 ;  /* 0x00000040372d7223 */ /* 0x000fe20000010844 */
[----:B------:R-:W-:Y:S01]  /*9470*/  LOP3.LUT R152, R152, 0xffff0000, RZ, 0xc0, !PT ;  /* 0xffff000098987812 */ /* 0x000fe200078ec0ff */
[----:B------:R-:W-:Y:S01]  /*9480*/  IMAD.U32 R64, R154, 0x10000, RZ ;  /* 0x000100009a407824 */ /* 0x000fe200078e00ff */
[----:B------:R-:W-:Y:S01]  /*9490*/  LOP3.LUT R57, R41, 0xffff0000, RZ, 0xc0, !PT ;  /* 0xffff000029397812 */ /* 0x000fe200078ec0ff */
[----:B------:R-:W-:-:S02]  /*94a0*/  IMAD.U32 R59, R153, 0x10000, RZ ;  /* 0x00010000993b7824 */ /* 0x000fc400078e00ff */
[C---:B------:R-:W-:Y:S01]  /*94b0*/  FMUL.FTZ R68, R60.reuse, R65 ;  /* 0x000000413c447220 */ /* 0x040fe20000410000 */
[C---:B------:R-:W-:Y:S01]  /*94c0*/  FMUL.FTZ R71, R61.reuse, R64 ;  /* 0x000000403d477220 */ /* 0x040fe20000410000 */
[----:B------:R-:W-:Y:S01]  /*94d0*/  FMUL.FTZ R60, R60, R152 ;  /* 0x000000983c3c7220 */ /* 0x000fe20000410000 */
[----:B------:R-:W-:Y:S01]  /*94e0*/  FMUL.FTZ R61, R61, R59 ;  /* 0x0000003b3d3d7220 */ /* 0x000fe20000410000 */
[----:B------:R-:W-:Y:S01]  /*94f0*/  LOP3.LUT R69, R154, 0xffff0000, RZ, 0xc0, !PT ;  /* 0xffff00009a457812 */ /* 0x000fe200078ec0ff */
[----:B------:R-:W-:Y:S01]  /*9500*/  FFMA.FTZ R55, R55, R66, R70 ;  /* 0x0000004237377223 */ /* 0x000fe20000010046 */
[C---:B------:R-:W-:Y:S01]  /*9510*/  FFMA.FTZ R68, R57.reuse, R152, -R68 ;  /* 0x0000009839447223 */ /* 0x040fe20000010844 */
[----:B------:R-:W-:Y:S01]  /*9520*/  FFMA.FTZ R66, R57, R65, R60 ;  /* 0x0000004139427223 */ /* 0x000fe2000001003c */
[C---:B------:R-:W-:Y:S01]  /*9530*/  FFMA.FTZ R71, R58.reuse, R59, -R71 ;  /* 0x0000003b3a477223 */ /* 0x040fe20000010847 */
[----:B------:R-:W-:Y:S01]  /*9540*/  LOP3.LUT R153, R153, 0xffff0000, RZ, 0xc0, !PT ;  /* 0xffff000099997812 */ /* 0x000fe200078ec0ff */
[----:B------:R-:W-:Y:S01]  /*9550*/  FFMA.FTZ R64, R58, R64, R61 ;  /* 0x000000403a407223 */ /* 0x000fe2000001003d */
[----:B------:R-:W-:Y:S01]  /*9560*/  LOP3.LUT R56, R43, 0xffff0000, RZ, 0xc0, !PT ;  /* 0xffff00002b387812 */ /* 0x000fe200078ec0ff */
[----:B------:R-:W-:-:S02]  /*9570*/  IMAD.U32 R57, R63, 0x10000, RZ ;  /* 0x000100003f397824 */ /* 0x000fc400078e00ff */
[----:B------:R-:W-:Y:S01]  /*9580*/  FMUL.FTZ R59, R62, R69 ;  /* 0x000000453e3b7220 */ /* 0x000fe20000410000 */
[----:B------:R-:W-:Y:S02]  /*9590*/  IMAD.U32 R58, R168, 0x10000, RZ ;  /* 0x00010000a83a7824 */ /* 0x000fe400078e00ff */
[----:B------:R-:W-:Y:S01]  /*95a0*/  FMUL.FTZ R65, R62, R153 ;  /* 0x000000993e417220 */ /* 0x000fe20000410000 */
[----:B------:R-:W-:Y:S01]  /*95b0*/  FMUL.FTZ R61, R54, R57 ;  /* 0x00000039363d7220 */ /* 0x000fe20000410000 */
[----:B------:R-:W-:Y:S01]  /*95c0*/  FFMA.FTZ R62, R56, R153, -R59 ;  /* 0x00000099383e7223 */ /* 0x000fe2000001083b */
[-C--:B------:R-:W-:Y:S01]  /*95d0*/  FMUL.FTZ R60, R54, R58.reuse ;  /* 0x0000003a363c7220 */ /* 0x080fe20000410000 */
[----:B------:R-:W-:Y:S01]  /*95e0*/  LOP3.LUT R44, R44, 0xffff0000, RZ, 0xc0, !PT ;  /* 0xffff00002c2c7812 */ /* 0x000fe200078ec0ff */
[----:B------:R-:W-:Y:S01]  /*95f0*/  IMAD.U32 R41, R42, 0x10000, RZ ;  /* 0x000100002a297824 */ /* 0x000fe200078e00ff */
[----:B------:R-:W-:Y:S01]  /*9600*/  LOP3.LUT R59, R168, 0xffff0000, RZ, 0xc0, !PT ;  /* 0xffff0000a83b7812 */ /* 0x000fe200078ec0ff */
[----:B------:R-:W-:Y:S01]  /*9610*/  FFMA.FTZ R60, R53, R57, -R60 ;  /* 0x00000039353c7223 */ /* 0x000fe2000001083c */
[----:B------:R-:W-:Y:S01]  /*9620*/  LOP3.LUT R63, R63, 0xffff0000, RZ, 0xc0, !PT ;  /* 0xffff00003f3f7812 */ /* 0x000fe200078ec0ff */
[----:B------:R-:W-:Y:S01]  /*9630*/  FFMA.FTZ R61, R53, R58, R61 ;  /* 0x0000003a353d7223 */ /* 0x000fe2000001003d */
[----:B------:R-:W-:Y:S01]  /*9640*/  LOP3.LUT R43, R42, 0xffff0000, RZ, 0xc0, !PT ;  /* 0xffff00002a2b7812 */ /* 0x000fe200078ec0ff */
[C---:B------:R-:W-:Y:S01]  /*9650*/  IMAD.U32 R42, R46.reuse, 0x10000, RZ ;  /* 0x000100002e2a7824 */ /* 0x040fe200078e00ff */
[----:B------:R-:W-:Y:S01]  /*9660*/  LOP3.LUT R46, R46, 0xffff0000, RZ, 0xc0, !PT ;  /* 0xffff00002e2e7812 */ /* 0x000fe200078ec0ff */
[----:B------:R-:W-:-:S02]  /*9670*/  IMAD.U32 R53, R67, 0x10000, RZ ;  /* 0x0001000043357824 */ /* 0x000fc400078e00ff */
[----:B------:R-:W-:Y:S01]  /*9680*/  FFMA.FTZ R69, R56, R69, R65 ;  /* 0x0000004538457223 */ /* 0x000fe20000010041 */
[----:B------:R-:W-:Y:S01]  /*9690*/  LOP3.LUT R67, R67, 0xffff0000, RZ, 0xc0, !PT ;  /* 0xffff000043437812 */ /* 0x000fe200078ec0ff */
[C---:B------:R-:W-:Y:S01]  /*96a0*/  FMUL.FTZ R65, R44.reuse, R59 ;  /* 0x0000003b2c417220 */ /* 0x040fe20000410000 */
[----:B------:R-:W-:Y:S01]  /*96b0*/  FMUL.FTZ R57, R44, R63 ;  /* 0x0000003f2c397220 */ /* 0x000fe20000410000 */
[C---:B------:R-:W-:Y:S01]  /*96c0*/  IMAD.U32 R44, R47.reuse, 0x10000, RZ ;  /* 0x000100002f2c7824 */ /* 0x040fe200078e00ff */
[----:B------:R-:W-:Y:S01]  /*96d0*/  LOP3.LUT R47, R47, 0xffff0000, RZ, 0xc0, !PT ;  /* 0xffff00002f2f7812 */ /* 0x000fe200078ec0ff */
[----:B------:R-:W-:Y:S01]  /*96e0*/  FMUL.FTZ R54, R42, R53 ;  /* 0x000000352a367220 */ /* 0x000fe20000410000 */
[----:B------:R-:W-:Y:S01]  /*96f0*/  LOP3.LUT R40, R40, 0xffff0000, RZ, 0xc0, !PT ;  /* 0xffff000028287812 */ /* 0x000fe200078ec0ff */
[----:B------:R-:W-:Y:S01]  /*9700*/  FMUL.FTZ R56, R46, R67 ;  /* 0x000000432e387220 */ /* 0x000fe20000410000 */
[-C--:B------:R-:W-:Y:S01]  /*9710*/  FMUL.FTZ R42, R42, R44.reuse ;  /* 0x0000002c2a2a7220 */ /* 0x080fe20000410000 */
[-C--:B------:R-:W-:Y:S01]  /*9720*/  FMUL.FTZ R46, R46, R47.reuse ;  /* 0x0000002f2e2e7220 */ /* 0x080fe20000410000 */
[----:B------:R-:W-:Y:S01]  /*9730*/  FFMA.FTZ R54, R41, R44, -R54 ;  /* 0x0000002c29367223 */ /* 0x000fe20000010836 */
[----:B------:R-:W-:Y:S01]  /*9740*/  FFMA.FTZ R47, R43, R47, -R56 ;  /* 0x0000002f2b2f7223 */ /* 0x000fe20000010838 */
[C---:B------:R-:W-:Y:S01]  /*9750*/  FFMA.FTZ R65, R40.reuse, R63, -R65 ;  /* 0x0000003f28417223 */ /* 0x040fe20000010841 */
[----:B------:R-:W-:Y:S01]  /*9760*/  FFMA.FTZ R42, R41, R53, R42 ;  /* 0x00000035292a7223 */ /* 0x000fe2000001002a */
        /* <DEDUP_REMOVED lines=14> */
.L_x_2391:
[----:B------:R-:W-:Y:S05]  /*9850*/  BSYNC B2 ;  /* 0x0000000000027941 */ /* 0x000fea0003800000 */
.L_x_2390:
[----:B--2---:R2:W-:Y:S04]  /*9860*/  STG.E.128 desc[UR60][R48.64], R40 ;  /* 0x0000002830007986 */ /* 0x0045e8000c101d3c */
[----:B---3--:R2:W-:Y:S02]  /*9870*/  @!P3 STG.E.128 desc[UR60][R50.64], R44 ;  /* 0x0000002c3200b986 */ /* 0x0085e4000c101d3c */
.L_x_2389:
[----:B------:R-:W-:Y:S05]  /*9880*/  BSYNC B1 ;  /* 0x0000000000017941 */ /* 0x000fea0003800000 */
.L_x_2388:
        /* <DEDUP_REMOVED lines=14> */
[----:B------:R-:W-:Y:S02]  /*9970*/  LEA.HI R40, R40, R41, RZ, 0x3 ;  /* 0x0000002928287211 */ /* 0x000fe400078f18ff */
[----:B------:R-:W-:-:S02]  /*9980*/  LOP3.LUT R41, R228, 0x38, R51, 0xf8, !PT ;  /* 0x00000038e4297812 */ /* 0x000fc400078ef833 */
[----:B------:R-:W-:Y:S02]  /*9990*/  SHF.R.S32.HI R40, RZ, 0x3, R40 ;  /* 0x00000003ff287819 */ /* 0x000fe40000011428 */
[----:B------:R-:W-:-:S03]  /*99a0*/  LOP3.LUT R41, R41, R232, RZ, 0x3c, !PT ;  /* 0x000000e829297212 */ /* 0x000fc600078e3cff */
[----:B------:R-:W-:-:S04]  /*99b0*/  IMAD R40, R40, 0x1400, R231 ;  /* 0x0000140028287824 */ /* 0x000fc800078e02e7 */
[----:B------:R-:W-:Y:S02]  /*99c0*/  IMAD.IADD R40, R40, 0x1, R41 ;  /* 0x0000000128287824 */ /* 0x000fe400078e0229 */
[C---:B------:R-:W-:Y:S02]  /*99d0*/  IMAD R41, R17.reuse, 0x5000, R132 ;  /* 0x0000500011297824 */ /* 0x040fe400078e0284 */
[----:B------:R-:W-:-:S03]  /*99e0*/  IMAD R43, R17, 0x5000, R40 ;  /* 0x00005000112b7824 */ /* 0x000fc600078e0228 */
[----:B------:R-:W-:Y:S01]  /*99f0*/  LEA R41, R41, R16, 0x1 ;  /* 0x0000001029297211 */ /* 0x000fe200078e08ff */
[----:B------:R-:W-:-:S05]  /*9a00*/  IMAD R44, R43, 0x2, R16 ;  /* 0x000000022b2c7824 */ /* 0x000fca00078e0210 */
[----:B------:R-:W2:Y:S04]  /*9a10*/  LDS.128 R40, [R41+0x24400] ;  /* 0x0244000029287984 */ /* 0x000ea80000000c00 */
[----:B------:R-:W3:Y:S01]  /*9a20*/  LDS.128 R44, [R44+0x24400] ;  /* 0x024400002c2c7984 */ /* 0x000ee20000000c00 */
[----:B------:R-:W-:Y:S05]  /*9a30*/  @P4 BRA `(.L_x_2393) ;  /* 0x00000004006c4947 */ /* 0x000fea0003800000 */
[--C-:B------:R-:W-:Y:S01]  /*9a40*/  SHF.R.U64 R66, R80, 0x10, R81.reuse ;  /* 0x0000001050427819 */ /* 0x100fe20000001251 */
[----:B---3--:R-:W-:Y:S01]  /*9a50*/  IMAD.U32 R56, R45, 0x10000, RZ ;  /* 0x000100002d387824 */ /* 0x008fe200078e00ff */
[----:B------:R-:W-:Y:S01]  /*9a60*/  SHF.R.U32.HI R80, RZ, 0x10, R81 ;  /* 0x00000010ff507819 */ /* 0x000fe20000011651 */
[----:B--2---:R-:W-:Y:S01]  /*9a70*/  IMAD.U32 R53, R41, 0x10000, RZ ;  /* 0x0001000029357824 */ /* 0x004fe200078e00ff */
[--C-:B------:R-:W-:Y:S01]  /*9a80*/  SHF.R.U64 R60, R72, 0x10, R73.reuse ;  /* 0x00000010483c7819 */ /* 0x100fe20000001249 */
[----:B------:R-:W-:Y:S01]  /*9a90*/  IMAD.U32 R58, R47, 0x10000, RZ ;  /* 0x000100002f3a7824 */ /* 0x000fe200078e00ff */
[----:B------:R-:W-:Y:S01]  /*9aa0*/  SHF.R.U32.HI R72, RZ, 0x10, R73 ;  /* 0x00000010ff487819 */ /* 0x000fe20000011649 */
[----:B------:R-:W-:Y:S01]  /*9ab0*/  IMAD.U32 R50, R40, 0x10000, RZ ;  /* 0x0001000028327824 */ /* 0x000fe200078e00ff */
[----:B------:R-:W-:Y:S02]  /*9ac0*/  PRMT R63, R151, 0x5432, R80 ;  /* 0x00005432973f7816 */ /* 0x000fe40000000050 */
[----:B------:R-:W-:-:S02]  /*9ad0*/  PRMT R60, R149, 0x5410, R60 ;  /* 0x00005410953c7816 */ /* 0x000fc4000000003c */
[----:B------:R-:W-:Y:S01]  /*9ae0*/  SHF.R.U64 R61, R74, 0x10, R75 ;  /* 0x000000104a3d7819 */ /* 0x000fe2000000124b */
[----:B------:R-:W-:Y:S01]  /*9af0*/  IMAD.U32 R64, R63, 0x10000, RZ ;  /* 0x000100003f407824 */ /* 0x000fe200078e00ff */
[--C-:B------:R-:W-:Y:S02]  /*9b00*/  SHF.R.U64 R65, R82, 0x10, R83.reuse ;  /* 0x0000001052417819 */ /* 0x100fe40000001253 */
[----:B------:R-:W-:Y:S02]  /*9b10*/  PRMT R149, R149, 0x5432, R72 ;  /* 0x0000543295957816 */ /* 0x000fe40000000048 */
[----:B------:R-:W-:Y:S02]  /*9b20*/  SHF.R.U32.HI R83, RZ, 0x10, R83 ;  /* 0x00000010ff537819 */ /* 0x000fe40000011653 */
[----:B------:R-:W-:Y:S01]  /*9b30*/  PRMT R62, R148, 0x5432, R61 ;  /* 0x00005432943e7816 */ /* 0x000fe2000000003d */
[----:B------:R-:W-:Y:S01]  /*9b40*/  IMAD.U32 R61, R149, 0x10000, RZ ;  /* 0x00010000953d7824 */ /* 0x000fe200078e00ff */
[----:B------:R-:W-:Y:S01]  /*9b50*/  PRMT R151, R151, 0x5410, R66 ;  /* 0x0000541097977816 */ /* 0x000fe20000000042 */
[-C--:B------:R-:W-:Y:S01]  /*9b60*/  FMUL.FTZ R66, R56, R64.reuse ;  /* 0x0000004038427220 */ /* 0x080fe20000410000 */
[----:B------:R-:W-:Y:S01]  /*9b70*/  PRMT R65, R150, 0x5410, R65 ;  /* 0x0000541096417816 */ /* 0x000fe20000000041 */
[-C--:B------:R-:W-:Y:S01]  /*9b80*/  FMUL.FTZ R56, R56, R61.reuse ;  /* 0x0000003d38387220 */ /* 0x080fe20000410000 */
[----:B------:R-:W-:Y:S01]  /*9b90*/  SHF.R.U32.HI R75, RZ, 0x10, R75 ;  /* 0x00000010ff4b7819 */ /* 0x000fe2000001164b */
[C---:B------:R-:W-:Y:S01]  /*9ba0*/  FFMA.FTZ R66, R53.reuse, R61, -R66 ;  /* 0x0000003d35427223 */ /* 0x040fe20000010842 */
[----:B------:R-:W-:Y:S01]  /*9bb0*/  PRMT R150, R150, 0x5432, R83 ;  /* 0x0000543296967816 */ /* 0x000fe20000000053 */
[----:B------:R-:W-:Y:S01]  /*9bc0*/  FFMA.FTZ R64, R53, R64, R56 ;  /* 0x0000004035407223 */ /* 0x000fe20000010038 */
[----:B------:R-:W-:-:S02]  /*9bd0*/  PRMT R148, R148, 0x5410, R75 ;  /* 0x0000541094947816 */ /* 0x000fc4000000004b */
[----:B------:R-:W-:Y:S01]  /*9be0*/  LOP3.LUT R57, R45, 0xffff0000, RZ, 0xc0, !PT ;  /* 0xffff00002d397812 */ /* 0x000fe200078ec0ff */
[----:B------:R-:W-:Y:S01]  /*9bf0*/  IMAD.U32 R61, R150, 0x10000, RZ ;  /* 0x00010000963d7824 */ /* 0x000fe200078e00ff */
[----:B------:R-:W-:Y:S01]  /*9c00*/  LOP3.LUT R63, R63, 0xffff0000, RZ, 0xc0, !PT ;  /* 0xffff00003f3f7812 */ /* 0x000fe200078ec0ff */
[----:B------:R-:W-:Y:S01]  /*9c10*/  IMAD.U32 R45, R44, 0x10000, RZ ;  /* 0x000100002c2d7824 */ /* 0x000fe200078e00ff */
[----:B------:R-:W-:Y:S01]  /*9c20*/  LOP3.LUT R149, R149, 0xffff0000, RZ, 0xc0, !PT ;  /* 0xffff000095957812 */ /* 0x000fe200078ec0ff */
[----:B------:R-:W-:Y:S01]  /*9c30*/  IMAD.U32 R53, R148, 0x10000, RZ ;  /* 0x0001000094357824 */ /* 0x000fe200078e00ff */
[----:B------:R-:W-:Y:S01]  /*9c40*/  LOP3.LUT R55, R44, 0xffff0000, RZ, 0xc0, !PT ;  /* 0xffff00002c377812 */ /* 0x000fe200078ec0ff */
[----:B------:R-:W-:Y:S02]  /*9c50*/  IMAD.U32 R44, R43, 0x10000, RZ ;  /* 0x000100002b2c7824 */ /* 0x000fe400078e00ff */
[----:B------:R-:W-:Y:S01]  /*9c60*/  FMUL.FTZ R69, R58, R61 ;  /* 0x0000003d3a457220 */ /* 0x000fe20000410000 */
[----:B------:R-:W-:Y:S01]  /*9c70*/  LOP3.LUT R54, R41, 0xffff0000, RZ, 0xc0, !PT ;  /* 0xffff000029367812 */ /* 0x000fe200078ec0ff */
[----:B------:R-:W-:Y:S01]  /*9c80*/  FMUL.FTZ R67, R57, R63 ;  /* 0x0000003f39437220 */ /* 0x000fe20000410000 */
[----:B------:R-:W-:Y:S01]  /*9c90*/  LOP3.LUT R59, R47, 0xffff0000, RZ, 0xc0, !PT ;  /* 0xffff00002f3b7812 */ /* 0x000fe200078ec0ff */
[----:B------:R-:W-:Y:S01]  /*9ca0*/  FMUL.FTZ R57, R57, R149 ;  /* 0x0000009539397220 */ /* 0x000fe20000410000 */
[----:B------:R-:W-:Y:S01]  /*9cb0*/  LOP3.LUT R150, R150, 0xffff0000, RZ, 0xc0, !PT ;  /* 0xffff000096967812 */ /* 0x000fe200078ec0ff */
[-C--:B------:R-:W-:Y:S01]  /*9cc0*/  FMUL.FTZ R58, R58, R53.reuse ;  /* 0x000000353a3a7220 */ /* 0x080fe20000410000 */
[----:B------:R-:W-:Y:S01]  /*9cd0*/  FFMA.FTZ R69, R44, R53, -R69 ;  /* 0x000000352c457223 */ /* 0x000fe20000010845 */
[----:B------:R-:W-:Y:S01]  /*9ce0*/  LOP3.LUT R148, R148, 0xffff0000, RZ, 0xc0, !PT ;  /* 0xffff000094947812 */ /* 0x000fe200078ec0ff */
[----:B------:R-:W-:Y:S01]  /*9cf0*/  IMAD.U32 R53, R151, 0x10000, RZ ;  /* 0x0001000097357824 */ /* 0x000fe200078e00ff */
[----:B------:R-:W-:Y:S01]  /*9d00*/  LOP3.LUT R43, R43, 0xffff0000, RZ, 0xc0, !PT ;  /* 0xffff00002b2b7812 */ /* 0x000fe200078ec0ff */
[C---:B------:R-:W-:Y:S01]  /*9d10*/  FFMA.FTZ R67, R54.reuse, R149, -R67 ;  /* 0x0000009536437223 */ /* 0x040fe20000010843 */
[----:B------:R-:W-:Y:S01]  /*9d20*/  FFMA.FTZ R63, R54, R63, R57 ;  /* 0x0000003f363f7223 */ /* 0x000fe20000010039 */
[----:B------:R-:W-:Y:S01]  /*9d30*/  FMUL.FTZ R54, R59, R150 ;  /* 0x000000963b367220 */ /* 0x000fe20000410000 */
[----:B------:R-:W-:Y:S01]  /*9d40*/  FFMA.FTZ R61, R44, R61, R58 ;  /* 0x0000003d2c3d7223 */ /* 0x000fe2000001003a */
[----:B------:R-:W-:-:S02]  /*9d50*/  IMAD.U32 R44, R60, 0x10000, RZ ;  /* 0x000100003c2c7824 */ /* 0x000fc400078e00ff */
[-C--:B------:R-:W-:Y:S01]  /*9d60*/  FMUL.FTZ R57, R45, R53.reuse ;  /* 0x000000352d397220 */ /* 0x080fe20000410000 */
[-C--:B------:R-:W-:Y:S01]  /*9d70*/  FMUL.FTZ R58, R59, R148.reuse ;  /* 0x000000943b3a7220 */ /* 0x080fe20000410000 */
[----:B------:R-:W-:Y:S01]  /*9d80*/  FFMA.FTZ R148, R43, R148, -R54 ;  /* 0x000000942b947223 */ /* 0x000fe20000010836 */
[----:B------:R-:W-:Y:S01]  /*9d90*/  LOP3.LUT R54, R151, 0xffff0000, RZ, 0xc0, !PT ;  /* 0xffff000097367812 */ /* 0x000fe200078ec0ff */
[-C--:B------:R-:W-:Y:S01]  /*9da0*/  FMUL.FTZ R56, R45, R44.reuse ;  /* 0x0000002c2d387220 */ /* 0x080fe20000410000 */
[----:B------:R-:W-:Y:S01]  /*9db0*/  FFMA.FTZ R57, R50, R44, -R57 ;  /* 0x0000002c32397223 */ /* 0x000fe20000010839 */
[----:B------:R-:W-:Y:S01]  /*9dc0*/  IMAD.U32 R47, R46, 0x10000, RZ ;  /* 0x000100002e2f7824 */ /* 0x000fe200078e00ff */
[----:B------:R-:W-:Y:S01]  /*9dd0*/  LOP3.LUT R60, R60, 0xffff0000, RZ, 0xc0, !PT ;  /* 0xffff00003c3c7812 */ /* 0x000fe200078ec0ff */
[----:B------:R-:W-:Y:S01]  /*9de0*/  IMAD.U32 R44, R65, 0x10000, RZ ;  /* 0x00010000412c7824 */ /* 0x000fe200078e00ff */
[----:B------:R-:W-:Y:S01]  /*9df0*/  LOP3.LUT R46, R46, 0xffff0000, RZ, 0xc0, !PT ;  /* 0xffff00002e2e7812 */ /* 0x000fe200078ec0ff */
[----:B------:R-:W-:Y:S01]  /*9e00*/  FFMA.FTZ R150, R43, R150, R58 ;  /* 0x000000962b967223 */ /* 0x000fe2000001003a */
[----:B------:R-:W-:Y:S01]  /*9e10*/  LOP3.LUT R65, R65, 0xffff0000, RZ, 0xc0, !PT ;  /* 0xffff000041417812 */ /* 0x000fe200078ec0ff */
[----:B------:R-:W-:Y:S01]  /*9e20*/  IMAD.U32 R43, R62, 0x10000, RZ ;  /* 0x000100003e2b7824 */ /* 0x000fe200078e00ff */
[----:B------:R-:W-:Y:S01]  /*9e30*/  LOP3.LUT R41, R40, 0xffff0000, RZ, 0xc0, !PT ;  /* 0xffff000028297812 */ /* 0x000fe200078ec0ff */
[----:B------:R-:W-:Y:S01]  /*9e40*/  FMUL.FTZ R58, R55, R54 ;  /* 0x00000036373a7220 */ /* 0x000fe20000410000 */
[----:B------:R-:W-:Y:S01]  /*9e50*/  LOP3.LUT R45, R62, 0xffff0000, RZ, 0xc0, !PT ;  /* 0xffff00003e2d7812 */ /* 0x000fe200078ec0ff */
[----:B------:R-:W-:Y:S01]  /*9e60*/  FFMA.FTZ R56, R50, R53, R56 ;  /* 0x0000003532387223 */ /* 0x000fe20000010038 */
[----:B------:R-:W-:-:S02]  /*9e70*/  IMAD.U32 R40, R42, 0x10000, RZ ;  /* 0x000100002a287824 */ /* 0x000fc400078e00ff */
[----:B------:R-:W-:Y:S01]  /*9e80*/  FMUL.FTZ R50, R55, R60 ;  /* 0x0000003c37327220 */ /* 0x000fe20000410000 */
[C---:B------:R-:W-:Y:S01]  /*9e90*/  FMUL.FTZ R53, R47.reuse, R44 ;  /* 0x0000002c2f357220 */ /* 0x040fe20000410000 */
[----:B------:R-:W-:Y:S01]  /*9ea0*/  LOP3.LUT R42, R42, 0xffff0000, RZ, 0xc0, !PT ;  /* 0xffff00002a2a7812 */ /* 0x000fe200078ec0ff */
[----:B------:R-:W-:Y:S01]  /*9eb0*/  FMUL.FTZ R47, R47, R43 ;  /* 0x0000002b2f2f7220 */ /* 0x000fe20000410000 */
[C---:B------:R-:W-:Y:S01]  /*9ec0*/  FMUL.FTZ R55, R46.reuse, R65 ;  /* 0x000000412e377220 */ /* 0x040fe20000410000 */
[C---:B------:R-:W-:Y:S01]  /*9ed0*/  FFMA.FTZ R58, R41.reuse, R60, -R58 ;  /* 0x0000003c293a7223 */ /* 0x040fe2000001083a */
        /* <DEDUP_REMOVED lines=17> */
.L_x_2393:
[----:B------:R-:W-:Y:S05]  /*9ff0*/  BSYNC B1 ;  /* 0x0000000000017941 */ /* 0x000fea0003800000 */
.L_x_2392:
[----:B--2---:R2:W-:Y:S01]  /*a000*/  STG.E.128 desc[UR60][R48.64], R40 ;  /* 0x0000002830007986 */ /* 0x0045e2000c101d3c */
[----:B------:R-:W-:-:S13]  /*a010*/  ISETP.GE.AND P3, PT, R51, R145, PT ;  /* 0x000000913300720c */ /* 0x000fda0003f66270 */
[----:B------:R-:W-:Y:S05]  /*a020*/  @P3 BRA `(.L_x_2348) ;  /* 0x00000004000c3947 */ /* 0x000fea0003800000 */
[--C-:B------:R-:W-:Y:S02]  /*a030*/  IADD3 R122, P3, P4, R38, R122, R51.reuse ;  /* 0x0000007a267a7210 */ /* 0x100fe40007c7e033 */
[----:B------:R-:W-:-:S04]  /*a040*/  SHF.R.S32.HI R51, RZ, 0x1f, R51 ;  /* 0x0000001fff337819 */ /* 0x000fc80000011433 */
[----:B------:R-:W-:Y:S02]  /*a050*/  IADD3.X R52, R37, R52, R51, P3, P4 ;  /* 0x0000003425347210 */ /* 0x000fe40001fe8433 */
[----:B------:R-:W-:-:S04]  /*a060*/  LEA R118, P3, R122, R118, 0x1 ;  /* 0x000000767a767211 */ /* 0x000fc800078608ff */
[----:B------:R-:W-:-:S05]  /*a070*/  LEA.HI.X R119, R122, R119, R52, 0x1, P3 ;  /* 0x000000777a777211 */ /* 0x000fca00018f0c34 */
[----:B---3--:R3:W-:Y:S01]  /*a080*/  STG.E.128 desc[UR60][R118.64], R44 ;  /* 0x0000002c76007986 */ /* 0x0087e2000c101d3c */
[----:B------:R-:W-:Y:S05]  /*a090*/  BRA `(.L_x_2348) ;  /* 0x0000000000f07947 */ /* 0x000fea0003800000 */
.L_x_2305:
[----:B------:R-:W2:Y:S02]  /*a0a0*/  LDL R40, [R1+0x60] ;  /* 0x0000600001287983 */ /* 0x000ea40000100800 */
[----:B--2---:R-:W-:-:S13]  /*a0b0*/  R2UR UR4, R40 ;  /* 0x00000000280472ca */ /* 0x004fda00000e0000 */
[----:B------:R-:W-:-:S06]  /*a0c0*/  UISETP.NE.AND UP0, UPT, UR4, 0x3, UPT ;  /* 0x000000030400788c */ /* 0x000fcc000bf05270 */
[----:B------:R-:W-:-:S13]  /*a0d0*/  PLOP3.LUT P2, PT, PT, PT, UP0, 0x80, 0x0 ;  /* 0x000000000000781c */ /* 0x000fda0003f4f008 */
[----:B------:R-:W-:Y:S05]  /*a0e0*/  @!P2 BRA `(.L_x_2394) ;  /* 0x000000000004a947 */ /* 0x000fea0003800000 */
[----:B------:R-:W-:Y:S01]  /*a0f0*/  BPT.TRAP 0x1 ;  /* 0x000000040000795c */ /* 0x000fe20000300000 */
.L_x_2394:
        /* <DEDUP_REMOVED lines=8> */
.L_x_2687:
[----:B------:R-:W-:Y:S05]  /*a180*/  BSYNC B1 ;  /* 0x0000000000017941 */ /* 0x000fea0003800000 */
.L_x_2395:
[----:B------:R-:W-:Y:S04]  /*a190*/  BSSY B1, `(.L_x_2397) ;  /* 0x000000e000017945 */ /* 0x000fe80003800000 */
[----:B------:R-:W-:Y:S05]  /*a1a0*/  @P4 BRA `(.L_x_2398) ;  /* 0x0000000000304947 */ /* 0x000fea0003800000 */
[----:B------:R-:W-:Y:S02]  /*a1b0*/  ISETP.NE.AND P5, PT, R26, RZ, PT ;  /* 0x000000ff1a00720c */ /* 0x000fe40003fa5270 */
        /* <DEDUP_REMOVED lines=11> */
.L_x_2398:
[----:B------:R-:W-:Y:S05]  /*a270*/  BSYNC B1 ;  /* 0x0000000000017941 */ /* 0x000fea0003800000 */
.L_x_2397:
[----:B------:R-:W-:Y:S01]  /*a280*/  ISETP.GE.AND P3, PT, R218, R3, PT ;  /* 0x00000003da00720c */ /* 0x000fe20003f66270 */
[----:B------:R-:W-:-:S12]  /*a290*/  BSSY B1, `(.L_x_2399) ;  /* 0x000000e000017945 */ /* 0x000fd80003800000 */
[----:B------:R-:W-:Y:S05]  /*a2a0*/  @P3 BRA `(.L_x_2400) ;  /* 0x0000000000303947 */ /* 0x000fea0003800000 */
[----:B------:R-:W-:Y:S02]  /*a2b0*/  ISETP.NE.AND P5, PT, R26, RZ, PT ;  /* 0x000000ff1a00720c */ /* 0x000fe40003fa5270 */
        /* <DEDUP_REMOVED lines=11> */
.L_x_2400:
[----:B------:R-:W-:Y:S05]  /*a370*/  BSYNC B1 ;  /* 0x0000000000017941 */ /* 0x000fea0003800000 */
.L_x_2399:
[----:B------:R-:W-:-:S13]  /*a380*/  ISETP.GE.AND P3, PT, R220, R3, PT ;  /* 0x00000003dc00720c */ /* 0x000fda0003f66270 */
[----:B------:R-:W-:Y:S05]  /*a390*/  @P3 BRA `(.L_x_2348) ;  /* 0x0000000000303947 */ /* 0x000fea0003800000 */
[----:B------:R-:W-:Y:S02]  /*a3a0*/  ISETP.NE.AND P5, PT, R26, RZ, PT ;  /* 0x000000ff1a00720c */ /* 0x000fe40003fa5270 */
[----:B------:R-:W-:Y:S02]  /*a3b0*/  ISETP.NE.AND P4, PT, R10, RZ, PT ;  /* 0x000000ff0a00720c */ /* 0x000fe40003f85270 */
[----:B------:R-:W-:-:S09]  /*a3c0*/  ISETP.NE.AND P3, PT, R9, RZ, PT ;  /* 0x000000ff0900720c */ /* 0x000fd20003f65270 */
[----:B-1-3--:R-:W1:Y:S04]  /*a3d0*/  @P5 LDS.128 R40, [R4+0x26400] ;  /* 0x0264000004285984 */ /* 0x00ae680000000c00 */
        /* <DEDUP_REMOVED lines=8> */
.L_x_2348:
[----:B------:R-:W-:Y:S05]  /*a460*/  BSYNC B0 ;  /* 0x0000000000007941 */ /* 0x000fea0003800000 */
.L_x_2304:
        /* <DEDUP_REMOVED lines=17> */
.L_x_2402:
[----:B------:R-:W-:Y:S05]  /*a580*/  BSYNC B0 ;  /* 0x0000000000007941 */ /* 0x000fea0003800000 */
.L_x_2401:
[----:B------:R-:W2:Y:S01]  /*a590*/  SYNCS.PHASECHK.TRANS64.TRYWAIT P2, [R0+URZ+0x388b0], R115 ;  /* 0x0388b073000075a7 */ /* 0x000ea2000804017f */
[----:B------:R-:W-:Y:S01]  /*a5a0*/  ULDC.64 UR6, c[0x0][0x318] ;  /* 0x0000c60000067ab9 */ /* 0x000fe20000000a00 */
[----:B------:R-:W-:Y:S01]  /*a5b0*/  ULDC.64 UR4, c[0x0][0x308] ;  /* 0x0000c20000047ab9 */ /* 0x000fe20000000a00 */
[----:B-1----:R-:W-:Y:S01]  /*a5c0*/  IMAD.U32 R40, RZ, RZ, UR6 ;  /* 0x00000006ff287e24 */ /* 0x002fe2000f8e00ff */
[----:B------:R-:W-:Y:S01]  /*a5d0*/  BSSY B0, `(.L_x_2403) ;  /* 0x000000b000007945 */ /* 0x000fe20003800000 */
[----:B------:R-:W-:Y:S01]  /*a5e0*/  IMAD.U32 R42, RZ, RZ, UR7 ;  /* 0x00000007ff2a7e24 */ /* 0x000fe2000f8e00ff */
[----:B------:R-:W-:Y:S01]  /*a5f0*/  ISETP.GE.AND P4, PT, R18, R3, PT ;  /* 0x000000031200720c */ /* 0x000fe20003f86270 */
[----:B------:R-:W-:Y:S01]  /*a600*/  IMAD.U32 R41, RZ, RZ, UR4 ;  /* 0x00000004ff297e24 */ /* 0x000fe2000f8e00ff */
[----:B------:R1:W-:Y:S01]  /*a610*/  STL [R1+0x5c], R40 ;  /* 0x00005c2801007387 */ /* 0x0003e20000100800 */
[----:B------:R-:W-:-:S03]  /*a620*/  IMAD.WIDE R52, R24, 0x50, R112 ;  /* 0x0000005018347825 */ /* 0x000fc600078e0270 */
[----:B------:R3:W-:Y:S01]  /*a630*/  STL [R1+0x58], R42 ;  /* 0x0000582a01007387 */ /* 0x0007e20000100800 */
[----:B-1----:R-:W-:-:S05]  /*a640*/  IMAD.U32 R40, RZ, RZ, UR5 ;  /* 0x00000005ff287e24 */ /* 0x002fca000f8e00ff */
[----:B------:R3:W-:Y:S04]  /*a650*/  STL [R1+0x50], R40 ;  /* 0x0000502801007387 */ /* 0x0007e80000100800 */
[----:B------:R3:W-:Y:S02]  /*a660*/  STL [R1+0x54], R41 ;  /* 0x0000542901007387 */ /* 0x0007e40000100800 */
[----:B--23--:R-:W-:Y:S05]  /*a670*/  @!P2 BRA `(.L_x_2404) ;  /* 0x0000024c0040a947 */ /* 0x00cfea0003800000 */
.L_x_2688:
[----:B------:R-:W-:Y:S05]  /*a680*/  BSYNC B0 ;  /* 0x0000000000007941 */ /* 0x000fea0003800000 */
.L_x_2403:
[----:B------:R-:W-:Y:S04]  /*a690*/  BSSY B0, `(.L_x_2405) ;  /* 0x0000021000007945 */ /* 0x000fe80003800000 */
[----:B------:R-:W-:Y:S05]  /*a6a0*/  @P4 BRA `(.L_x_2406) ;  /* 0x00000000007c4947 */ /* 0x000fea0003800000 */
[----:B------:R-:W2:Y:S01]  /*a6b0*/  LDL R43, [R1+0x5c] ;  /* 0x00005c00012b7983 */ /* 0x000ea20000100800 */
[----:B------:R-:W-:-:S03]  /*a6c0*/  ULDC UR4, c[0x0][0x2e4] ;  /* 0x0000b90000047ab9 */ /* 0x000fc60000000800 */
[----:B------:R-:W3:Y:S04]  /*a6d0*/  LDL R42, [R1+0x58] ;  /* 0x00005800012a7983 */ /* 0x000ee80000100800 */
[----:B------:R-:W4:Y:S04]  /*a6e0*/  LDL R41, [R1+0x54] ;  /* 0x0000540001297983 */ /* 0x000f280000100800 */
[----:B------:R-:W5:Y:S01]  /*a6f0*/  LDL R40, [R1+0x50] ;  /* 0x0000500001287983 */ /* 0x000f620000100800 */
[----:B------:R-:W-:Y:S01]  /*a700*/  ISETP.GE.AND P5, PT, R213, UR4, PT ;  /* 0x00000004d5007c0c */ /* 0x000fe2000bfa6270 */
[----:B------:R-:W-:Y:S01]  /*a710*/  IMAD.MOV.U32 R44, RZ, RZ, R96 ;  /* 0x000000ffff2c7224 */ /* 0x000fe200078e0060 */
[----:B------:R-:W-:Y:S01]  /*a720*/  ISETP.GE.AND P4, PT, R212, UR4, PT ;  /* 0x00000004d4007c0c */ /* 0x000fe2000bf86270 */
[----:B------:R-:W-:-:S02]  /*a730*/  IMAD.MOV.U32 R45, RZ, RZ, R5 ;  /* 0x000000ffff2d7224 */ /* 0x000fc400078e0005 */
[C---:B------:R-:W-:Y:S02]  /*a740*/  VIADD R48, R213.reuse, 0x80 ;  /* 0x00000080d5307836 */ /* 0x040fe40000000000 */
[----:B------:R-:W-:Y:S01]  /*a750*/  VIADD R46, R213, 0xc0 ;  /* 0x000000c0d52e7836 */ /* 0x000fe20000000000 */
[----:B--2---:R-:W-:Y:S02]  /*a760*/  R2UR UR8, R43 ;  /* 0x000000002b0872ca */ /* 0x004fe400000e0000 */
[----:B---3--:R-:W-:Y:S02]  /*a770*/  R2UR UR7, R42 ;  /* 0x000000002a0772ca */ /* 0x008fe400000e0000 */
[----:B----4-:R-:W-:Y:S02]  /*a780*/  R2UR UR6, R41 ;  /* 0x00000000290672ca */ /* 0x010fe400000e0000 */
[----:B-----5:R-:W-:-:S07]  /*a790*/  R2UR UR5, R40 ;  /* 0x00000000280572ca */ /* 0x020fce00000e0000 */
[----:B------:R-:W-:Y:S01]  /*a7a0*/  IMAD R47, R53, UR8, RZ ;  /* 0x00000008352f7c24 */ /* 0x000fe2000f8e02ff */
[----:B------:R-:W2:Y:S01]  /*a7b0*/  @!P5 LDS.128 R40, [R4+0x400] ;  /* 0x000400000428d984 */ /* 0x000ea20000000c00 */
[----:B------:R-:W-:-:S04]  /*a7c0*/  IMAD.WIDE.U32 R44, R52, UR8, R44 ;  /* 0x00000008342c7c25 */ /* 0x000fc8000f8e002c */
[----:B------:R-:W-:Y:S01]  /*a7d0*/  IMAD R47, R52, UR7, R47 ;  /* 0x00000007342f7c24 */ /* 0x000fe2000f8e022f */
[----:B------:R-:W-:-:S03]  /*a7e0*/  LEA R54, P2, R44, UR6, 0x1 ;  /* 0x000000062c367c11 */ /* 0x000fc6000f8408ff */
[----:B------:R-:W-:-:S05]  /*a7f0*/  IMAD.IADD R45, R45, 0x1, R47 ;  /* 0x000000012d2d7824 */ /* 0x000fca00078e022f */
        /* <DEDUP_REMOVED lines=10> */
.L_x_2406:
[----:B------:R-:W-:Y:S05]  /*a8a0*/  BSYNC B0 ;  /* 0x0000000000007941 */ /* 0x000fea0003800000 */
.L_x_2405:
[----:B------:R3:W5:Y:S04]  /*a8b0*/  LDL R61, [R1+0x5c] ;  /* 0x00005c00013d7983 */ /* 0x0007680000100800 */
[----:B------:R3:W5:Y:S04]  /*a8c0*/  LDL R60, [R1+0x58] ;  /* 0x00005800013c7983 */ /* 0x0007680000100800 */
[----:B------:R3:W5:Y:S04]  /*a8d0*/  LDL R59, [R1+0x54] ;  /* 0x00005400013b7983 */ /* 0x0007680000100800 */
[----:B------:R3:W5:Y:S01]  /*a8e0*/  LDL R58, [R1+0x50] ;  /* 0x00005000013a7983 */ /* 0x0007620000100800 */
[----:B------:R-:W-:Y:S01]  /*a8f0*/  ISETP.GE.AND P2, PT, R218, R3, PT ;  /* 0x00000003da00720c */ /* 0x000fe20003f46270 */
[----:B------:R-:W-:Y:S01]  /*a900*/  BSSY B0, `(.L_x_2407) ;  /* 0x000001f000007945 */ /* 0x000fe20003800000 */
[----:B------:R-:W-:-:S02]  /*a910*/  VIADD R56, R213, 0xc0 ;  /* 0x000000c0d5387836 */ /* 0x000fc40000000000 */
[----:B------:R-:W-:-:S09]  /*a920*/  VIADD R57, R213, 0x80 ;  /* 0x00000080d5397836 */ /* 0x000fd20000000000 */
[----:B---3--:R-:W-:Y:S05]  /*a930*/  @P2 BRA `(.L_x_2408) ;  /* 0x00000000006c2947 */ /* 0x008fea0003800000 */
[----:B------:R-:W-:Y:S01]  /*a940*/  ULDC UR4, c[0x0][0x2e4] ;  /* 0x0000b90000047ab9 */ /* 0x000fe20000000800 */
[----:B-----5:R-:W-:Y:S01]  /*a950*/  R2UR UR8, R61 ;  /* 0x000000003d0872ca */ /* 0x020fe200000e0000 */
[----:B--2---:R-:W-:Y:S01]  /*a960*/  IMAD.MOV.U32 R45, RZ, RZ, R5 ;  /* 0x000000ffff2d7224 */ /* 0x004fe200078e0005 */
[----:B------:R-:W-:Y:S02]  /*a970*/  ISETP.GE.AND P2, PT, R213, UR4, PT ;  /* 0x00000004d5007c0c */ /* 0x000fe4000bf46270 */
[----:B------:R-:W-:Y:S02]  /*a980*/  IADD3 R47, P4, R52, 0x20, RZ ;  /* 0x00000020342f7810 */ /* 0x000fe40007f9e0ff */
[----:B------:R-:W-:Y:S02]  /*a990*/  R2UR UR7, R60 ;  /* 0x000000003c0772ca */ /* 0x000fe400000e0000 */
[----:B------:R-:W-:Y:S01]  /*a9a0*/  R2UR UR6, R59 ;  /* 0x000000003b0672ca */ /* 0x000fe200000e0000 */
[----:B------:R-:W-:Y:S01]  /*a9b0*/  IMAD.X R44, RZ, RZ, R53, P4 ;  /* 0x000000ffff2c7224 */ /* 0x000fe200020e0635 */
[----:B------:R-:W-:-:S02]  /*a9c0*/  R2UR UR5, R58 ;  /* 0x000000003a0572ca */ /* 0x000fc400000e0000 */
[----:B------:R-:W-:Y:S01]  /*a9d0*/  ISETP.GE.AND P5, PT, R212, UR4, PT ;  /* 0x00000004d4007c0c */ /* 0x000fe2000bfa6270 */
[----:B------:R-:W-:Y:S02]  /*a9e0*/  IMAD R46, R44, UR8, RZ ;  /* 0x000000082c2e7c24 */ /* 0x000fe4000f8e02ff */
[----:B------:R-:W2:Y:S01]  /*a9f0*/  @!P2 LDS.128 R40, [R4+0x1400] ;  /* 0x001400000428a984 */ /* 0x000ea20000000c00 */
[----:B------:R-:W-:-:S04]  /*aa00*/  IMAD.MOV.U32 R44, RZ, RZ, R96 ;  /* 0x000000ffff2c7224 */ /* 0x000fc800078e0060 */
[----:B------:R-:W-:-:S04]  /*aa10*/  IMAD.WIDE.U32 R44, R47, UR8, R44 ;  /* 0x000000082f2c7c25 */ /* 0x000fc8000f8e002c */
[----:B------:R-:W-:Y:S01]  /*aa20*/  IMAD R47, R47, UR7, R46 ;  /* 0x000000072f2f7c24 */ /* 0x000fe2000f8e022e */
[----:B------:R-:W-:-:S03]  /*aa30*/  LEA R54, P4, R44, UR6, 0x1 ;  /* 0x000000062c367c11 */ /* 0x000fc6000f8808ff */
[----:B------:R-:W-:-:S05]  /*aa40*/  IMAD.IADD R45, R45, 0x1, R47 ;  /* 0x000000012d2d7824 */ /* 0x000fca00078e022f */
[----:B------:R-:W-:Y:S02]  /*aa50*/  LEA.HI.X R55, R44, UR5, R45, 0x1, P4 ;  /* 0x000000052c377c11 */ /* 0x000fe4000a0f0c2d */
[----:B------:R-:W-:-:S13]  /*aa60*/  ISETP.GE.AND P4, PT, R57, UR4, PT ;  /* 0x0000000439007c0c */ /* 0x000fda000bf86270 */
[----:B------:R-:W3:Y:S04]  /*aa70*/  @!P4 LDS.128 R44, [R4+0x6400] ;  /* 0x00640000042cc984 */ /* 0x000ee80000000c00 */
[----:B--2---:R-:W-:Y:S01]  /*aa80*/  @!P2 STG.E.128 desc[UR60][R54.64], R40 ;  /* 0x000000283600a986 */ /* 0x004fe2000c101d3c */
[----:B------:R-:W-:-:S03]  /*aa90*/  ISETP.GE.AND P2, PT, R56, UR4, PT ;  /* 0x0000000438007c0c */ /* 0x000fc6000bf46270 */
[----:B------:R-:W2:Y:S10]  /*aaa0*/  @!P5 LDS.128 R40, [R4+0x3c00] ;  /* 0x003c00000428d984 */ /* 0x000eb40000000c00 */
[----:B------:R-:W4:Y:S04]  /*aab0*/  @!P2 LDS.128 R48, [R4+0x8c00] ;  /* 0x008c00000430a984 */ /* 0x000f280000000c00 */
[----:B---3--:R3:W-:Y:S04]  /*aac0*/  @!P4 STG.E.128 desc[UR60][R54.64+0x100], R44 ;  /* 0x0001002c3600c986 */ /* 0x0087e8000c101d3c */
[----:B--2---:R3:W-:Y:S04]  /*aad0*/  @!P5 STG.E.128 desc[UR60][R54.64+0x80], R40 ;  /* 0x000080283600d986 */ /* 0x0047e8000c101d3c */
[----:B----4-:R3:W-:Y:S02]  /*aae0*/  @!P2 STG.E.128 desc[UR60][R54.64+0x180], R48 ;  /* 0x000180303600a986 */ /* 0x0107e4000c101d3c */
.L_x_2408:
[----:B------:R-:W-:Y:S05]  /*aaf0*/  BSYNC B0 ;  /* 0x0000000000007941 */ /* 0x000fea0003800000 */
.L_x_2407:
[----:B------:R-:W-:Y:S01]  /*ab00*/  ISETP.GE.AND P2, PT, R220, R3, PT ;  /* 0x00000003dc00720c */ /* 0x000fe20003f46270 */
[----:B------:R-:W-:-:S12]  /*ab10*/  BSSY B0, `(.L_x_2409) ;  /* 0x000001d000007945 */ /* 0x000fd80003800000 */
[----:B------:R-:W-:Y:S05]  /*ab20*/  @P2 BRA `(.L_x_2410) ;  /* 0x00000000006c2947 */ /* 0x000fea0003800000 */
[----:B------:R-:W-:Y:S01]  /*ab30*/  ULDC UR4, c[0x0][0x2e4] ;  /* 0x0000b90000047ab9 */ /* 0x000fe20000000800 */
[----:B-----5:R-:W-:Y:S01]  /*ab40*/  R2UR UR8, R61 ;  /* 0x000000003d0872ca */ /* 0x020fe200000e0000 */
[----:B--23--:R-:W-:Y:S01]  /*ab50*/  IMAD.MOV.U32 R44, RZ, RZ, R96 ;  /* 0x000000ffff2c7224 */ /* 0x00cfe200078e0060 */
[----:B------:R-:W-:Y:S01]  /*ab60*/  ISETP.GE.AND P2, PT, R213, UR4, PT ;  /* 0x00000004d5007c0c */ /* 0x000fe2000bf46270 */
[----:B------:R-:W-:Y:S01]  /*ab70*/  IMAD.MOV.U32 R45, RZ, RZ, R5 ;  /* 0x000000ffff2d7224 */ /* 0x000fe200078e0005 */
[----:B------:R-:W-:Y:S02]  /*ab80*/  R2UR UR7, R60 ;  /* 0x000000003c0772ca */ /* 0x000fe400000e0000 */
[----:B------:R-:W-:Y:S02]  /*ab90*/  IADD3 R3, P4, R52, 0x40, RZ ;  /* 0x0000004034037810 */ /* 0x000fe40007f9e0ff */
[----:B------:R-:W-:Y:S02]  /*aba0*/  R2UR UR6, R59 ;  /* 0x000000003b0672ca */ /* 0x000fe400000e0000 */
[----:B------:R-:W-:Y:S01]  /*abb0*/  R2UR UR5, R58 ;  /* 0x000000003a0572ca */ /* 0x000fe200000e0000 */
[----:B------:R-:W-:Y:S01]  /*abc0*/  IMAD.X R52, RZ, RZ, R53, P4 ;  /* 0x000000ffff347224 */ /* 0x000fe200020e0635 */
[----:B------:R-:W-:Y:S01]  /*abd0*/  ISETP.GE.AND P5, PT, R212, UR4, PT ;  /* 0x00000004d4007c0c */ /* 0x000fe2000bfa6270 */
[----:B------:R-:W-:-:S02]  /*abe0*/  IMAD.WIDE.U32 R44, R3, UR8, R44 ;  /* 0x00000008032c7c25 */ /* 0x000fc4000f8e002c */
[----:B------:R-:W2:Y:S02]  /*abf0*/  @!P2 LDS.128 R40, [R4+0x2400] ;  /* 0x002400000428a984 */ /* 0x000ea40000000c00 */
[----:B------:R-:W-:-:S04]  /*ac00*/  IMAD R52, R52, UR8, RZ ;  /* 0x0000000834347c24 */ /* 0x000fc8000f8e02ff */
[----:B------:R-:W-:Y:S01]  /*ac10*/  IMAD R3, R3, UR7, R52 ;  /* 0x0000000703037c24 */ /* 0x000fe2000f8e0234 */
[----:B------:R-:W-:-:S03]  /*ac20*/  LEA R52, P4, R44, UR6, 0x1 ;  /* 0x000000062c347c11 */ /* 0x000fc6000f8808ff */
[----:B------:R-:W-:-:S05]  /*ac30*/  IMAD.IADD R3, R45, 0x1, R3 ;  /* 0x000000012d037824 */ /* 0x000fca00078e0203 */
[----:B------:R-:W-:Y:S02]  /*ac40*/  LEA.HI.X R53, R44, UR5, R3, 0x1, P4 ;  /* 0x000000052c357c11 */ /* 0x000fe4000a0f0c03 */
[----:B------:R-:W-:Y:S01]  /*ac50*/  ISETP.GE.AND P4, PT, R57, UR4, PT ;  /* 0x0000000439007c0c */ /* 0x000fe2000bf86270 */
[----:B------:R-:W3:Y:S04]  /*ac60*/  @!P5 LDS.128 R44, [R4+0x4c00] ;  /* 0x004c0000042cd984 */ /* 0x000ee80000000c00 */
[----:B--2---:R-:W-:Y:S01]  /*ac70*/  @!P2 STG.E.128 desc[UR60][R52.64], R40 ;  /* 0x000000283400a986 */ /* 0x004fe2000c101d3c */
[----:B------:R-:W-:-:S07]  /*ac80*/  ISETP.GE.AND P2, PT, R56, UR4, PT ;  /* 0x0000000438007c0c */ /* 0x000fce000bf46270 */
[----:B------:R-:W2:Y:S06]  /*ac90*/  @!P4 LDS.128 R40, [R4+0x7400] ;  /* 0x007400000428c984 */ /* 0x000eac0000000c00 */
[----:B------:R-:W4:Y:S04]  /*aca0*/  @!P2 LDS.128 R48, [R4+0x9c00] ;  /* 0x009c00000430a984 */ /* 0x000f280000000c00 */
[----:B---3--:R3:W-:Y:S04]  /*acb0*/  @!P5 STG.E.128 desc[UR60][R52.64+0x80], R44 ;  /* 0x0000802c3400d986 */ /* 0x0087e8000c101d3c */
[----:B--2---:R3:W-:Y:S04]  /*acc0*/  @!P4 STG.E.128 desc[UR60][R52.64+0x100], R40 ;  /* 0x000100283400c986 */ /* 0x0047e8000c101d3c */
[----:B----4-:R3:W-:Y:S02]  /*acd0*/  @!P2 STG.E.128 desc[UR60][R52.64+0x180], R48 ;  /* 0x000180303400a986 */ /* 0x0107e4000c101d3c */
.L_x_2410:
[----:B------:R-:W-:Y:S05]  /*ace0*/  BSYNC B0 ;  /* 0x0000000000007941 */ /* 0x000fea0003800000 */
.L_x_2409:
[----:B------:R-:W-:Y:S01]  /*acf0*/  @!PT LDS RZ, [RZ] ;  /* 0x00000000fffff984 */ /* 0x000fe20000000800 */
[----:B------:R-:W-:Y:S01]  /*ad00*/  @!PT LDS RZ, [RZ] ;  /* 0x00000000fffff984 */ /* 0x000fe20000000800 */
[----:B------:R-:W-:Y:S01]  /*ad10*/  @!PT LDS RZ, [RZ] ;  /* 0x00000000fffff984 */ /* 0x000fe20000000800 */
[----:B------:R-:W-:Y:S01]  /*ad20*/  @!PT LDS RZ, [RZ] ;  /* 0x00000000fffff984 */ /* 0x000fe20000000800 */
[----:B------:R4:W-:Y:S06]  /*ad30*/  MEMBAR.ALL.CTA ;  /* 0x0000000000007992 */ /* 0x0009ec0000008000 */
[----:B----4-:R-:W4:Y:S01]  /*ad40*/  FENCE.VIEW.ASYNC.S ;  /* 0x00000000000073c6 */ /* 0x010f220000000000 */
[----:B01----:R-:W-:Y:S01]  /*ad50*/  @!P3 VIADD R0, R0, 0x388c0 ;  /* 0x000388c00000b836 */ /* 0x003fe20000000000 */
[----:B----4-:R0:W-:Y:S01]  /*ad60*/  BAR.SYNC.DEFER_BLOCKING R147, 0x80 ;  /* 0x000200930000751d */ /* 0x0101e20000010000 */
[----:B------:R-:W-:Y:S01]  /*ad70*/  ISETP.NE.AND P4, PT, R114, RZ, PT ;  /* 0x000000ff7200720c */ /* 0x000fe20003f85270 */
[----:B------:R-:W-:-:S02]  /*ad80*/  VIADD R17, R17, 0x1 ;  /* 0x0000000111117836 */ /* 0x000fc40000000000 */
[----:B------:R-:W-:Y:S02]  /*ad90*/  @!P3 PRMT R0, RZ, 0x654, R0 ;  /* 0x00000654ff00b816 */ /* 0x000fe40000000000 */
[----:B------:R-:W-:Y:S02]  /*ada0*/  PLOP3.LUT P2, PT, PT, PT, PT, 0x8, 0x0 ;  /* 0x000000000000781c */ /* 0x000fe40003f4e170 */
[----:B------:R1:W-:Y:S01]  /*adb0*/  @!P3 SYNCS.ARRIVE.TRANS64.RED.A1T0 RZ, [R0+URZ], RZ ;  /* 0x000000ff00ffb9a7 */ /* 0x0003e2000810043f */
[----:B------:R-:W-:-:S04]  /*adc0*/  ISETP.NE.AND P3, PT, R17, 0x2, PT ;  /* 0x000000021100780c */ /* 0x000fc80003f65270 */
[----:B------:R-:W-:Y:S02]  /*add0*/  SEL R17, R17, RZ, P3 ;  /* 0x000000ff11117207 */ /* 0x000fe40001800000 */
[----:B-1----:R-:W-:-:S04]  /*ade0*/  SEL R0, RZ, 0x1, P3 ;  /* 0x00000001ff007807 */ /* 0x002fc80001800000 */
[----:B------:R-:W-:Y:S01]  /*adf0*/  LOP3.LUT R221, R221, R0, RZ, 0x3c, !PT ;  /* 0x00000000dddd7212 */ /* 0x000fe200078e3cff */
[----:B0-----:R-:W-:Y:S06]  /*ae00*/  @P4 BRA `(.L_x_2411) ;  /* 0xffffff78000c4947 */ /* 0x001fec000383ffff */
.L_x_2299:
        /* <DEDUP_REMOVED lines=8> */
[----:B------:R-:W-:Y:S01]  /*ae90*/  IMAD.MOV.U32 R145, RZ, RZ, RZ ;  /* 0x000000ffff917224 */ /* 0x000fe200078e00ff */
        /* <DEDUP_REMOVED lines=15> */
[----:B-----5:R-:W-:Y:S02]  /*af90*/  CS2R R60, SRZ ;  /* 0x00000000003c7805 */ /* 0x020fe4000001ff00 */
[----:B------:R-:W-:Y:S02]  /*afa0*/  CS2R R154, SRZ ;  /* 0x00000000009a7805 */ /* 0x000fe4000001ff00 */
[----:B------:R-:W-:Y:S02]  /*afb0*/  CS2R R56, SRZ ;  /* 0x0000000000387805 */ /* 0x000fe4000001ff00 */
[----:B--23--:R-:W-:Y:S02]  /*afc0*/  CS2R R50, SRZ ;  /* 0x0000000000327805 */ /* 0x00cfe4000001ff00 */
        /* <DEDUP_REMOVED lines=32> */
[----:B------:R-:W-:Y:S01]  /*b1d0*/  IMAD.MOV.U32 R54, RZ, RZ, RZ ;  /* 0x000000ffff367224 */ /* 0x000fe200078e00ff */
[----:B------:R-:W-:-:S02]  /*b1e0*/  CS2R R12, SRZ ;  /* 0x00000000000c7805 */ /* 0x000fc4000001ff00 */
[----:B------:R-:W-:Y:S01]  /*b1f0*/  CS2R R10, SRZ ;  /* 0x00000000000a7805 */ /* 0x000fe2000001ff00 */
[----:B------:R-:W-:Y:S01]  /*b200*/  IMAD.MOV.U32 R24, RZ, RZ, RZ ;  /* 0x000000ffff187224 */ /* 0x000fe200078e00ff */
[----:B------:R-:W-:Y:S01]  /*b210*/  CS2R R8, SRZ ;  /* 0x0000000000087805 */ /* 0x000fe2000001ff00 */
[----:B------:R-:W-:Y:S01]  /*b220*/  IMAD.MOV.U32 R43, RZ, RZ, RZ ;  /* 0x000000ffff2b7224 */ /* 0x000fe200078e00ff */
[----:B------:R-:W-:Y:S02]  /*b230*/  CS2R R38, SRZ ;  /* 0x0000000000267805 */ /* 0x000fe4000001ff00 */
[----:B------:R-:W-:Y:S01]  /*b240*/  CS2R R34, SRZ ;  /* 0x0000000000227805 */ /* 0x000fe2000001ff00 */
[----:B------:R-:W-:Y:S02]  /*b250*/  IMAD.MOV.U32 R31, RZ, RZ, RZ ;  /* 0x000000ffff1f7224 */ /* 0x000fe400078e00ff */
[----:B------:R-:W-:Y:S02]  /*b260*/  IMAD.MOV.U32 R7, RZ, RZ, RZ ;  /* 0x000000ffff077224 */ /* 0x000fe400078e00ff */
[----:B------:R-:W-:-:S02]  /*b270*/  IMAD.MOV.U32 R27, RZ, RZ, RZ ;  /* 0x000000ffff1b7224 */ /* 0x000fc400078e00ff */
[----:B------:R-:W-:Y:S01]  /*b280*/  IMAD.MOV.U32 R5, RZ, RZ, RZ ;  /* 0x000000ffff057224 */ /* 0x000fe200078e00ff */
[----:B------:R-:W-:Y:S06]  /*b290*/  @P2 BRA `(.L_x_2413) ;  /* 0x0000000000082947 */ /* 0x000fec0003800000 */
[----:B------:R-:W0:Y:S02]  /*b2a0*/  FENCE.VIEW.ASYNC.G ;  /* 0x00000000000073c6 */ /* 0x000e240000000100 */
[----:B0-----:R-:W-:Y:S06]  /*b2b0*/  BAR.ARV 0xc, 0x120 ;  /* 0x0304800000007b1d */ /* 0x001fec0000002000 */
.L_x_2413:
[----:B------:R-:W-:Y:S05]  /*b2c0*/  BSYNC B0 ;  /* 0x0000000000007941 */ /* 0x000fea0003800000 */
.L_x_2412:
[----:B------:R-:W-:Y:S02]  /*b2d0*/  IMAD.MOV.U32 R25, RZ, RZ, RZ ;  /* 0x000000ffff197224 */ /* 0x000fe400078e00ff */
[----:B------:R-:W-:Y:S01]  /*b2e0*/  IMAD.MOV.U32 R4, RZ, RZ, RZ ;  /* 0x000000ffff047224 */ /* 0x000fe200078e00ff */
[----:B------:R-:W-:Y:S06]  /*b2f0*/  @!P1 BRA `(.L_x_2414) ;  /* 0x000001ac005c9947 */ /* 0x000fec0003800000 */
[----:B------:R-:W2:Y:S01]  /*b300*/  LDL R20, [R1+0x80] ;  /* 0x0000800001147983 */ /* 0x000ea20000100800 */
[----:B------:R-:W0:Y:S02]  /*b310*/  S2R R6, SR_TID.X ;  /* 0x0000000000067919 */ /* 0x000e240000002100 */
[----:B0-----:R-:W-:-:S05]  /*b320*/  VIADD R0, R6, 0xffffff80 ;  /* 0xffffff8006007836 */ /* 0x001fca0000000000 */
[----:B------:R-:W-:-:S04]  /*b330*/  SHF.R.S32.HI R3, RZ, 0x1f, R0 ;  /* 0x0000001fff037819 */ /* 0x000fc80000011400 */
[----:B------:R-:W-:-:S04]  /*b340*/  LEA.HI R3, R3, R0, RZ, 0x7 ;  /* 0x0000000003037211 */ /* 0x000fc800078f38ff */
[----:B------:R-:W-:-:S06]  /*b350*/  SHF.R.S32.HI R0, RZ, 0x7, R3 ;  /* 0x00000007ff007819 */ /* 0x000fcc0000011403 */
[----:B------:R-:W0:Y:S02]  /*b360*/  SHFL.IDX PT, R0, R0, RZ, 0x1f ;  /* 0x00001fff00007589 */ /* 0x000e2400000e0000 */
[----:B0-----:R-:W-:-:S04]  /*b370*/  LEA.HI R2, R0, R0, RZ, 0x1 ;  /* 0x0000000000027211 */ /* 0x001fc800078f08ff */
[----:B------:R-:W-:-:S05]  /*b380*/  LOP3.LUT R3, R2, 0x1e, RZ, 0xc0, !PT ;  /* 0x0000001e02037812 */ /* 0x000fca00078ec0ff */
[----:B------:R-:W-:Y:S01]  /*b390*/  IMAD.IADD R3, R0, 0x1, -R3 ;  /* 0x0000000100037824 */ /* 0x000fe200078e0a03 */
[----:B--2---:R-:W-:-:S13]  /*b3a0*/  R2UR UR4, R20 ;  /* 0x00000000140472ca */ /* 0x004fda00000e0000 */
[----:B------:R-:W-:Y:S02]  /*b3b0*/  ULOP3.LUT UP0, URZ, UR4, 0x9f, URZ, 0xc0, !UPT ;  /* 0x0000009f043f7892 */ /* 0x000fe4000f80c03f */
[----:B------:R-:W-:-:S04]  /*b3c0*/  LEA R3, R3, UR4, 0xd ;  /* 0x0000000403037c11 */ /* 0x000fc8000f8e68ff */
[----:B------:R-:W-:Y:S02]  /*b3d0*/  SHF.R.U32.HI R2, RZ, 0x4, R3 ;  /* 0x00000004ff027819 */ /* 0x000fe40000011603 */
[----:B------:R-:W-:Y:S02]  /*b3e0*/  PLOP3.LUT P0, PT, PT, PT, UP0, 0x80, 0x0 ;  /* 0x000000000000781c */ /* 0x000fe40003f0f008 */
[----:B------:R-:W-:-:S11]  /*b3f0*/  LOP3.LUT R2, R2, 0x3fff, RZ, 0xc0, !PT ;  /* 0x00003fff02027812 */ /* 0x000fd600078ec0ff */
        /* <DEDUP_REMOVED lines=17> */
.L_x_2415:
        /* <DEDUP_REMOVED lines=13> */
.L_x_2419:
[----:B-1----:R1:W2:Y:S02]  /*b5e0*/  SYNCS.PHASECHK.TRANS64.TRYWAIT P0, [R16+URZ+0x38800], R3 ;  /* 0x03880003100075a7 */ /* 0x0022a4000800017f */
[----:B--2---:R-:W-:Y:S05]  /*b5f0*/  @!P0 NANOSLEEP.SYNCS 0x989680 ;  /* 0x009896800000895d */ /* 0x004fea0003900000 */
[----:B------:R-:W2:Y:S02]  /*b600*/  @!P0 SYNCS.PHASECHK.TRANS64 P0, [R16+URZ+0x38800], R3 ;  /* 0x03880003100085a7 */ /* 0x000ea4000800007f */
[----:B--2---:R-:W-:Y:S05]  /*b610*/  @!P0 BRA `(.L_x_2419) ;  /* 0xfffffffc00f08947 */ /* 0x004fea000383ffff */
.L_x_2418:
[----:B------:R-:W-:Y:S05]  /*b620*/  BSYNC B0 ;  /* 0x0000000000007941 */ /* 0x000fea0003800000 */
.L_x_2417:
[----:B------:R-:W-:Y:S05]  /*b630*/  BRA `(.L_x_2420) ;  /* 0x0000009c00847947 */ /* 0x000fea0003800000 */
.L_x_2416:
[----:B------:R-:W2:Y:S01]  /*b640*/  LDL R24, [R1+0x80] ;  /* 0x0000800001187983 */ /* 0x000ea20000100800 */
[----:B------:R-:W0:Y:S01]  /*b650*/  LDC.64 R10, c[0x0][0x3d8] ;  /* 0x0000f600ff0a7b82 */ /* 0x000e220000000a00 */
[----:B------:R-:W-:Y:S01]  /*b660*/  SHF.R.S32.HI R3, RZ, 0x1f, R144 ;  /* 0x0000001fff037819 */ /* 0x000fe20000011490 */
[--C-:B------:R-:W-:Y:S01]  /*b670*/  IMAD.MOV.U32 R4, RZ, RZ, R22.reuse ;  /* 0x000000ffff047224 */ /* 0x100fe200078e0016 */
[----:B------:R-:W-:Y:S02]  /*b680*/  SHF.R.S32.HI R5, RZ, 0x1f, R22 ;  /* 0x0000001fff057819 */ /* 0x000fe40000011416 */
[----:B------:R-:W-:-:S03]  /*b690*/  SHF.R.S32.HI R9, RZ, 0x1f, R213 ;  /* 0x0000001fff097819 */ /* 0x000fc600000114d5 */
[----:B------:R-:W1:Y:S01]  /*b6a0*/  LDC.64 R12, c[0x0][0x3e8] ;  /* 0x0000fa00ff0c7b82 */ /* 0x000e620000000a00 */
[-C--:B0-----:R-:W-:Y:S01]  /*b6b0*/  IMAD R0, R3, R10.reuse, RZ ;  /* 0x0000000a03007224 */ /* 0x081fe200078e02ff */
[----:B------:R-:W-:Y:S01]  /*b6c0*/  SHF.L.U64.HI R88, R10, 0x5, R11 ;  /* 0x000000050a587819 */ /* 0x000fe2000001020b */
[-C--:B------:R-:W-:Y:S02]  /*b6d0*/  IMAD R8, R19, R10.reuse, RZ ;  /* 0x0000000a13087224 */ /* 0x080fe400078e02ff */
[----:B------:R-:W-:-:S04]  /*b6e0*/  IMAD.WIDE.U32 R82, R144, R10, RZ ;  /* 0x0000000a90527225 */ /* 0x000fc800078e00ff */
[----:B------:R-:W-:Y:S01]  /*b6f0*/  IMAD R25, R144, R11, R0 ;  /* 0x0000000b90197224 */ /* 0x000fe200078e0200 */
[----:B-1----:R-:W-:Y:S01]  /*b700*/  SHF.L.U64.HI R94, R12, 0x5, R13 ;  /* 0x000000050c5e7819 */ /* 0x002fe2000001020d */
[----:B------:R-:W-:-:S04]  /*b710*/  IMAD.WIDE.U32 R6, R18, R10, R4 ;  /* 0x0000000a12067225 */ /* 0x000fc800078e0004 */
[----:B------:R-:W-:Y:S01]  /*b720*/  IMAD R101, R18, R11, R8 ;  /* 0x0000000b12657224 */ /* 0x000fe200078e0208 */
[----:B------:R-:W-:Y:S01]  /*b730*/  IADD3 R87, P0, R6, R82, RZ ;  /* 0x0000005206577210 */ /* 0x000fe20007f1e0ff */
[----:B------:R-:W-:Y:S02]  /*b740*/  IMAD.IADD R25, R25, 0x1, R83 ;  /* 0x0000000119197824 */ /* 0x000fe400078e0253 */
[----:B------:R-:W-:Y:S02]  /*b750*/  IMAD.MOV.U32 R8, RZ, RZ, R213 ;  /* 0x000000ffff087224 */ /* 0x000fe400078e00d5 */
[----:B------:R-:W-:Y:S01]  /*b760*/  IMAD R3, R3, R12, RZ ;  /* 0x0000000c03037224 */ /* 0x000fe200078e02ff */
[----:B------:R-:W-:Y:S01]  /*b770*/  IADD3.X R89, R25, R7, R101, P0, !PT ;  /* 0x0000000719597210 */ /* 0x000fe200007fe465 */
[----:B------:R-:W-:-:S04]  /*b780*/  IMAD.WIDE.U32 R6, R18, R10, R8 ;  /* 0x0000000a12067225 */ /* 0x000fc800078e0008 */
[----:B------:R-:W-:Y:S01]  /*b790*/  IMAD R0, R19, R12, RZ ;  /* 0x0000000c13007224 */ /* 0x000fe200078e02ff */
[----:B------:R-:W-:Y:S01]  /*b7a0*/  IADD3 R99, P1, R6, R82, RZ ;  /* 0x0000005206637210 */ /* 0x000fe20007f3e0ff */
[C---:B------:R-:W-:Y:S02]  /*b7b0*/  IMAD R3, R144.reuse, R13, R3 ;  /* 0x0000000d90037224 */ /* 0x040fe400078e0203 */
[----:B------:R-:W-:Y:S01]  /*b7c0*/  IMAD.WIDE.U32 R90, R144, R12, RZ ;  /* 0x0000000c905a7225 */ /* 0x000fe200078e00ff */
[----:B------:R-:W-:-:S03]  /*b7d0*/  IADD3.X R101, R25, R101, R7, P1, !PT ;  /* 0x0000006519657210 */ /* 0x000fc60000ffe407 */
[----:B------:R-:W-:-:S04]  /*b7e0*/  IMAD.WIDE.U32 R4, R18, R12, R4 ;  /* 0x0000000c12047225 */ /* 0x000fc800078e0004 */
[----:B------:R-:W-:Y:S01]  /*b7f0*/  IMAD.WIDE.U32 R8, R18, R12, R8 ;  /* 0x0000000c12087225 */ /* 0x000fe200078e0008 */
[----:B------:R-:W-:-:S03]  /*b800*/  IADD3 R93, P0, R4, R90, RZ ;  /* 0x0000005a045d7210 */ /* 0x000fc60007f1e0ff */
[----:B------:R-:W-:Y:S01]  /*b810*/  IMAD R0, R18, R13, R0 ;  /* 0x0000000d12007224 */ /* 0x000fe200078e0200 */
[----:B------:R-:W-:Y:S01]  /*b820*/  IADD3 R97, P2, R8, R90, RZ ;  /* 0x0000005a08617210 */ /* 0x000fe20007f5e0ff */
[----:B------:R-:W-:Y:S02]  /*b830*/  IMAD.IADD R27, R3, 0x1, R91 ;  /* 0x00000001031b7824 */ /* 0x000fe400078e025b */
[----:B------:R-:W-:Y:S02]  /*b840*/  IMAD.SHL.U32 R92, R10, 0x20, RZ ;  /* 0x000000200a5c7824 */ /* 0x000fe400078e00ff */
[----:B------:R-:W-:Y:S01]  /*b850*/  IMAD.SHL.U32 R96, R12, 0x20, RZ ;  /* 0x000000200c607824 */ /* 0x000fe200078e00ff */
[C---:B------:R-:W-:Y:S02]  /*b860*/  IADD3.X R95, R27.reuse, R5, R0, P0, !PT ;  /* 0x000000051b5f7210 */ /* 0x040fe400007fe400 */
[----:B------:R-:W-:Y:S02]  /*b870*/  IADD3.X R103, R27, R0, R9, P2, !PT ;  /* 0x000000001b677210 */ /* 0x000fe400017fe409 */
        /* <DEDUP_REMOVED lines=20> */
.L_x_2421:
[----:B------:R-:W2:Y:S01]  /*b9c0*/  LDL R20, [R1+0x64] ;  /* 0x0000640001147983 */ /* 0x000ea20000100800 */
[----:B------:R-:W0:Y:S01]  /*b9d0*/  LDC.64 R84, c[0x0][0x3d8] ;  /* 0x0000f600ff547b82 */ /* 0x000e220000000a00 */
[----:B------:R-:W-:Y:S01]  /*b9e0*/  SHF.R.S32.HI R3, RZ, 0x1f, R225 ;  /* 0x0000001fff037819 */ /* 0x000fe200000114e1 */
[----:B------:R-:W-:Y:S01]  /*b9f0*/  ULDC.U8 UR4, c[0x0][0x3f0] ;  /* 0x0000fc0000047ab9 */ /* 0x000fe20000000000 */
[----:B------:R-:W-:Y:S01]  /*ba00*/  R2UR UR5, R24 ;  /* 0x00000000180572ca */ /* 0x000fe200000e0000 */
[----:B------:R-:W-:Y:S01]  /*ba10*/  BSSY B0, `(.L_x_2422) ;  /* 0x000099b000007945 */ /* 0x000fe20003800000 */
[----:B------:R-:W-:-:S03]  /*ba20*/  ISETP.NE.AND P0, PT, RZ, UR4, PT ;  /* 0x00000004ff007c0c */ /* 0x000fc6000bf05270 */
[----:B------:R-:W1:Y:S01]  /*ba30*/  LDC.64 R14, c[0x0][0x3e8] ;  /* 0x0000fa00ff0e7b82 */ /* 0x000e620000000a00 */
[-C--:B0-----:R-:W-:Y:S02]  /*ba40*/  IMAD R0, R3, R84.reuse, RZ ;  /* 0x0000005403007224 */ /* 0x081fe400078e02ff */
[----:B------:R-:W-:-:S04]  /*ba50*/  IMAD.WIDE.U32 R4, R225, R84, RZ ;  /* 0x00000054e1047225 */ /* 0x000fc800078e00ff */
[----:B------:R-:W-:Y:S02]  /*ba60*/  IMAD.SHL.U32 R12, R4, 0x80, RZ ;  /* 0x00000080040c7824 */ /* 0x000fe400078e00ff */
[-C--:B-1----:R-:W-:Y:S02]  /*ba70*/  IMAD R8, R3, R14.reuse, RZ ;  /* 0x0000000e03087224 */ /* 0x082fe400078e02ff */
[C---:B------:R-:W-:Y:S02]  /*ba80*/  IMAD R3, R225.reuse, R85, R0 ;  /* 0x00000055e1037224 */ /* 0x040fe400078e0200 */
[----:B------:R-:W-:-:S04]  /*ba90*/  IMAD.WIDE.U32 R6, R225, R14, RZ ;  /* 0x0000000ee1067225 */ /* 0x000fc800078e00ff */
[----:B------:R-:W-:Y:S02]  /*baa0*/  IMAD R9, R225, R15, R8 ;  /* 0x0000000fe1097224 */ /* 0x000fe400078e0208 */
[----:B------:R-:W-:Y:S02]  /*bab0*/  IMAD.IADD R5, R5, 0x1, R3 ;  /* 0x0000000105057824 */ /* 0x000fe400078e0203 */
[----:B------:R-:W-:Y:S02]  /*bac0*/  IMAD R0, R225, -0x80, R227 ;  /* 0xffffff80e1007824 */ /* 0x000fe400078e02e3 */
[----:B------:R-:W-:Y:S01]  /*bad0*/  IMAD.IADD R3, R7, 0x1, R9 ;  /* 0x0000000107037824 */ /* 0x000fe200078e0209 */
[----:B------:R-:W-:Y:S01]  /*bae0*/  SHF.L.U64.HI R13, R4, 0x7, R5 ;  /* 0x00000007040d7819 */ /* 0x000fe20000010205 */
[----:B------:R-:W-:Y:S01]  /*baf0*/  IMAD.SHL.U32 R10, R6, 0x80, RZ ;  /* 0x00000080060a7824 */ /* 0x000fe200078e00ff */
[----:B------:R-:W-:Y:S02]  /*bb00*/  VIMNMX R29, R0, 0x80, PT ;  /* 0x00000080001d7848 */ /* 0x000fe40003fe0100 */
[----:B------:R-:W-:-:S02]  /*bb10*/  SHF.L.U64.HI R11, R6, 0x7, R3 ;  /* 0x00000007060b7819 */ /* 0x000fc40000010203 */
[----:B--2---:R-:W-:Y:S01]  /*bb20*/  LEA R21, R20, UR5, 0x1 ;  /* 0x0000000514157c11 */ /* 0x004fe2000f8e08ff */
[----:B------:R-:W-:Y:S06]  /*bb30*/  @!P0 BRA `(.L_x_2423) ;  /* 0x0000004800788947 */ /* 0x000fec0003800000 */
[-C--:B------:R-:W-:Y:S01]  /*bb40*/  ISETP.GE.AND P0, PT, R18, R29.reuse, PT ;  /* 0x0000001d1200720c */ /* 0x080fe20003f06270 */
[----:B------:R-:W-:Y:S01]  /*bb50*/  BSSY B1, `(.L_x_2424) ;  /* 0x0000034000017945 */ /* 0x000fe20003800000 */
[-C--:B------:R-:W-:Y:S02]  /*bb60*/  ISETP.GE.AND P1, PT, R218, R29.reuse, PT ;  /* 0x0000001dda00720c */ /* 0x080fe40003f26270 */
[----:B------:R-:W-:Y:S02]  /*bb70*/  CS2R R50, SRZ ;  /* 0x0000000000327805 */ /* 0x000fe4000001ff00 */
[----:B------:R-:W-:Y:S02]  /*bb80*/  ISETP.GE.AND P2, PT, R220, R29, PT ;  /* 0x0000001ddc00720c */ /* 0x000fe40003f46270 */
        /* <DEDUP_REMOVED lines=33> */
[----:B------:R-:W-:-:S02]  /*bda0*/  ISETP.GE.AND P4, PT, R216, UR4, PT ;  /* 0x00000004d8007c0c */ /* 0x000fc4000bf86270 */
[----:B------:R-:W-:Y:S02]  /*bdb0*/  ISETP.GE.AND P5, PT, R215, UR4, PT ;  /* 0x00000004d7007c0c */ /* 0x000fe4000bfa6270 */
        /* <DEDUP_REMOVED lines=13> */
.L_x_2425:
[----:B------:R-:W-:Y:S05]  /*be90*/  BSYNC B1 ;  /* 0x0000000000017941 */ /* 0x000fea0003800000 */
.L_x_2424:
        /* <DEDUP_REMOVED lines=10> */
[C---:B------:R-:W-:Y:S02]  /*bf40*/  LEA R6, P5, R7.reuse, UR6, 0x1 ;  /* 0x0000000607067c11 */ /* 0x040fe4000f8a08ff */
[----:B------:R-:W-:Y:S02]  /*bf50*/  CS2R R54, SRZ ;  /* 0x0000000000367805 */ /* 0x000fe4000001ff00 */
[C---:B------:R-:W-:Y:S01]  /*bf60*/  LEA R8, P4, R0.reuse, UR4, 0x1 ;  /* 0x0000000400087c11 */ /* 0x040fe2000f8808ff */
[----:B------:R-:W-:Y:S01]  /*bf70*/  ULDC UR4, c[0x0][0x3d4] ;  /* 0x0000f50000047ab9 */ /* 0x000fe20000000800 */
[----:B------:R-:W-:Y:S02]  /*bf80*/  LEA.HI.X R7, R7, UR7, R20, 0x1, P5 ;  /* 0x0000000707077c11 */ /* 0x000fe4000a8f0c14 */
[----:B------:R-:W-:Y:S02]  /*bf90*/  CS2R R50, SRZ ;  /* 0x0000000000327805 */ /* 0x000fe4000001ff00 */
[----:B------:R-:W-:-:S02]  /*bfa0*/  LEA.HI.X R9, R0, UR5, R3, 0x1, P4 ;  /* 0x0000000500097c11 */ /* 0x000fc4000a0f0c03 */
[----:B------:R-:W-:Y:S02]  /*bfb0*/  ISETP.GE.AND P3, PT, R22, UR4, PT ;  /* 0x0000000416007c0c */ /* 0x000fe4000bf66270 */
[----:B------:R-:W-:Y:S02]  /*bfc0*/  ISETP.GE.AND P4, PT, R216, UR4, PT ;  /* 0x00000004d8007c0c */ /* 0x000fe4000bf86270 */
[----:B------:R-:W-:Y:S02]  /*bfd0*/  ISETP.GE.AND P5, PT, R215, UR4, PT ;  /* 0x00000004d7007c0c */ /* 0x000fe4000bfa6270 */
[----:B------:R-:W-:Y:S02]  /*bfe0*/  ISETP.GE.AND P6, PT, R217, UR4, PT ;  /* 0x00000004d9007c0c */ /* 0x000fe4000bfc6270 */
[----:B------:R-:W-:Y:S02]  /*bff0*/  CS2R R62, SRZ ;  /* 0x00000000003e7805 */ /* 0x000fe4000001ff00 */
[----:B------:R-:W-:-:S02]  /*c000*/  CS2R R58, SRZ ;  /* 0x00000000003a7805 */ /* 0x000fc4000001ff00 */
        /* <DEDUP_REMOVED lines=10> */
.L_x_2427:
[----:B------:R-:W-:Y:S05]  /*c0b0*/  BSYNC B1 ;  /* 0x0000000000017941 */ /* 0x000fea0003800000 */
.L_x_2426:
        /* <DEDUP_REMOVED lines=22> */
[C---:B------:R-:W-:Y:S02]  /*c220*/  LEA R6, P3, R7.reuse, UR6, 0x1 ;  /* 0x0000000607067c11 */ /* 0x040fe4000f8608ff */
[----:B------:R-:W-:Y:S01]  /*c230*/  CS2R R34, SRZ ;  /* 0x0000000000227805 */ /* 0x000fe2000001ff00 */
[----:B------:R-:W-:Y:S01]  /*c240*/  IMAD.X R3, R8, 0x1, R95, P6 ;  /* 0x0000000108037824 */ /* 0x000fe200030e065f */
[----:B------:R-:W-:Y:S01]  /*c250*/  LEA R8, P4, R0, UR4, 0x1 ;  /* 0x0000000400087c11 */ /* 0x000fe2000f8808ff */
[----:B------:R-:W-:Y:S01]  /*c260*/  ULDC UR4, c[0x0][0x3d4] ;  /* 0x0000f50000047ab9 */ /* 0x000fe20000000800 */
[----:B------:R-:W-:-:S02]  /*c270*/  LEA.HI.X R7, R7, UR7, R20, 0x1, P3 ;  /* 0x0000000707077c11 */ /* 0x000fc400098f0c14 */
[----:B------:R-:W-:Y:S02]  /*c280*/  LEA.HI.X R9, R0, UR5, R3, 0x1, P4 ;  /* 0x0000000500097c11 */ /* 0x000fe4000a0f0c03 */
[----:B------:R-:W-:Y:S02]  /*c290*/  ISETP.GE.AND P3, PT, R22, UR4, PT ;  /* 0x0000000416007c0c */ /* 0x000fe4000bf66270 */
[----:B------:R-:W-:Y:S02]  /*c2a0*/  ISETP.GE.AND P4, PT, R216, UR4, PT ;  /* 0x00000004d8007c0c */ /* 0x000fe4000bf86270 */
        /* <DEDUP_REMOVED lines=14> */
.L_x_2429:
[----:B------:R-:W-:Y:S05]  /*c390*/  BSYNC B1 ;  /* 0x0000000000017941 */ /* 0x000fea0003800000 */
.L_x_2428:
        /* <DEDUP_REMOVED lines=58> */
[----:B------:R-:W-:-:S03]  /*c740*/  IMAD R0, R15, 0x60, RZ ;  /* 0x000000600f007824 */ /* 0x000fc600078e02ff */
        /* <DEDUP_REMOVED lines=24> */
.L_x_2431:
[----:B------:R-:W-:Y:S05]  /*c8d0*/  BSYNC B1 ;  /* 0x0000000000017941 */ /* 0x000fea0003800000 */
.L_x_2430:
[----:B------:R-:W2:Y:S01]  /*c8e0*/  LDL R92, [R1+0x84] ;  /* 0x00008400015c7983 */ /* 0x000ea20000100800 */
[----:B------:R-:W-:Y:S01]  /*c8f0*/  ISETP.NE.AND P4, PT, R20, 0x1, PT ;  /* 0x000000011400780c */ /* 0x000fe20003f85270 */
[----:B0-----:R-:W-:Y:S01]  /*c900*/  IMAD.MOV.U32 R11, RZ, RZ, R60 ;  /* 0x000000ffff0b7224 */ /* 0x001fe200078e003c */
[----:B------:R-:W-:Y:S01]  /*c910*/  ULDC.64 UR4, c[0x0][0x3c8] ;  /* 0x0000f20000047ab9 */ /* 0x000fe20000000a00 */
[----:B------:R-:W-:Y:S01]  /*c920*/  IMAD.MOV.U32 R0, RZ, RZ, R51 ;  /* 0x000000ffff007224 */ /* 0x000fe200078e0033 */
        /* <DEDUP_REMOVED lines=12> */
[----:B------:R-:W0:Y:S01]  /*c9f0*/  @P4 LDC R0, c[0x0][0x42c] ;  /* 0x00010b00ff004b82 */ /* 0x000e220000000800 */
[----:B------:R-:W-:Y:S01]  /*ca00*/  PRMT R112, R10, 0x7610, R112 ;  /* 0x000076100a707816 */ /* 0x000fe20000000070 */
[----:B------:R-:W-:Y:S01]  /*ca10*/  IMAD.MOV.U32 R10, RZ, RZ, R65 ;  /* 0x000000ffff0a7224 */ /* 0x000fe200078e0041 */
[----:B------:R-:W-:Y:S01]  /*ca20*/  PRMT R114, R11, 0x7610, R114 ;  /* 0x000076100b727816 */ /* 0x000fe20000000072 */
[----:B------:R-:W-:Y:S01]  /*ca30*/  IMAD.MOV.U32 R12, RZ, RZ, R58 ;  /* 0x000000ffff0c7224 */ /* 0x000fe200078e003a */
[----:B------:R-:W-:Y:S01]  /*ca40*/  PRMT R129, R3, 0x7610, R129 ;  /* 0x0000761003817816 */ /* 0x000fe20000000081 */
[----:B------:R-:W-:Y:S01]  /*ca50*/  IMAD.MOV.U32 R3, RZ, RZ, R53 ;  /* 0x000000ffff037224 */ /* 0x000fe200078e0035 */
[----:B------:R-:W-:Y:S01]  /*ca60*/  PRMT R130, R10, 0x7610, R130 ;  /* 0x000076100a827816 */ /* 0x000fe20000000082 */
[----:B------:R-:W1:Y:S01]  /*ca70*/  @P4 LDC R11, c[0x0][0x430] ;  /* 0x00010c00ff0b4b82 */ /* 0x000e620000000800 */
        /* <DEDUP_REMOVED lines=8> */
[----:B------:R-:W-:-:S02]  /*cb00*/  IMAD.MOV.U32 R13, RZ, RZ, R63 ;  /* 0x000000ffff0d7224 */ /* 0x000fc400078e003f */
[----:B------:R-:W-:Y:S01]  /*cb10*/  IMAD.MOV.U32 R12, RZ, RZ, R35 ;  /* 0x000000ffff0c7224 */ /* 0x000fe200078e0023 */
[----:B------:R-:W-:Y:S01]  /*cb20*/  PRMT R122, R10, 0x7610, R122 ;  /* 0x000076100a7a7816 */ /* 0x000fe2000000007a */
[----:B------:R-:W-:Y:S01]  /*cb30*/  IMAD R3, R222, 0x20, R3 ;  /* 0x00000020de037824 */ /* 0x000fe200078e0203 */
[----:B------:R-:W-:Y:S01]  /*cb40*/  PRMT R132, R13, 0x7610, R132 ;  /* 0x000076100d847816 */ /* 0x000fe20000000084 */
[----:B------:R-:W-:Y:S01]  /*cb50*/  IMAD.MOV.U32 R10, RZ, RZ, R34 ;  /* 0x000000ffff0a7224 */ /* 0x000fe200078e0022 */
[----:B------:R-:W-:Y:S01]  /*cb60*/  PRMT R86, R12, 0x7610, R86 ;  /* 0x000076100c567816 */ /* 0x000fe20000000056 */
[----:B0-----:R-:W-:-:S03]  /*cb70*/  @P4 IMAD.HI.U32 R0, R3, R0, RZ ;  /* 0x0000000003004227 */ /* 0x001fc600078e00ff */
        /* <DEDUP_REMOVED lines=29> */
[----:B------:R-:W-:Y:S01]  /*cd50*/  IMAD.MOV.U32 R20, RZ, RZ, R47 ;  /* 0x000000ffff147224 */ /* 0x000fe200078e002f */
[----:B------:R-:W-:Y:S01]  /*cd60*/  UMOV UR4, 0xffffffff ;  /* 0xffffffff00047882 */ /* 0x000fe20000000000 */
[----:B------:R-:W-:Y:S02]  /*cd70*/  IMAD.IADD R11, R13, 0x1, R11 ;  /* 0x000000010d0b7824 */ /* 0x000fe400078e020b */
[----:B------:R-:W-:Y:S01]  /*cd80*/  IMAD.IADD R3, R83, 0x1, R3 ;  /* 0x0000000153037824 */ /* 0x000fe200078e0203 */
[----:B------:R-:W-:Y:S01]  /*cd90*/  PRMT R105, R20, 0x7610, R105 ;  /* 0x0000761014697816 */ /* 0x000fe20000000069 */
        /* <DEDUP_REMOVED lines=8> */
.L_x_2691:
[----:B------:R-:W-:-:S03]  /*ce20*/  UMOV UR4, 0xffffffff ;  /* 0xffffffff00047882 */ /* 0x000fc60000000000 */
[----:B------:R-:W-:Y:S05]  /*ce30*/  BRA.DIV UR4, `(.L_x_2433) ;  /* 0x00000226048c7947 */ /* 0x000fea000b800000 */
.L_x_2694:
[----:B------:R-:W-:-:S03]  /*ce40*/  UMOV UR4, 0xffffffff ;  /* 0xffffffff00047882 */ /* 0x000fc60000000000 */
[----:B------:R-:W-:Y:S05]  /*ce50*/  BRA.DIV UR4, `(.L_x_2434) ;  /* 0x0000022604ac7947 */ /* 0x000fea000b800000 */
.L_x_2697:
[----:B------:R-:W-:-:S03]  /*ce60*/  UMOV UR4, 0xffffffff ;  /* 0xffffffff00047882 */ /* 0x000fc60000000000 */
[----:B------:R-:W-:Y:S05]  /*ce70*/  BRA.DIV UR4, `(.L_x_2435) ;  /* 0x0000022604cc7947 */ /* 0x000fea000b800000 */
.L_x_2700:
[----:B------:R-:W-:-:S03]  /*ce80*/  UMOV UR4, 0xffffffff ;  /* 0xffffffff00047882 */ /* 0x000fc60000000000 */
[----:B------:R-:W-:Y:S05]  /*ce90*/  BRA.DIV UR4, `(.L_x_2436) ;  /* 0x0000022604ec7947 */ /* 0x000fea000b800000 */
.L_x_2703:
[----:B------:R-:W-:-:S03]  /*cea0*/  UMOV UR4, 0xffffffff ;  /* 0xffffffff00047882 */ /* 0x000fc60000000000 */
[----:B------:R-:W-:Y:S05]  /*ceb0*/  BRA.DIV UR4, `(.L_x_2437) ;  /* 0x0000022a040c7947 */ /* 0x000fea000b800000 */
.L_x_2706:
[----:B------:R-:W-:-:S03]  /*cec0*/  UMOV UR4, 0xffffffff ;  /* 0xffffffff00047882 */ /* 0x000fc60000000000 */
[----:B------:R-:W-:Y:S05]  /*ced0*/  BRA.DIV UR4, `(.L_x_2438) ;  /* 0x0000022a042c7947 */ /* 0x000fea000b800000 */
.L_x_2709:
[----:B------:R-:W-:-:S03]  /*cee0*/  UMOV UR4, 0xffffffff ;  /* 0xffffffff00047882 */ /* 0x000fc60000000000 */
[----:B------:R-:W-:Y:S05]  /*cef0*/  BRA.DIV UR4, `(.L_x_2439) ;  /* 0x0000022a044c7947 */ /* 0x000fea000b800000 */
.L_x_2712:
[----:B------:R-:W-:-:S03]  /*cf00*/  UMOV UR4, 0xffffffff ;  /* 0xffffffff00047882 */ /* 0x000fc60000000000 */
[----:B------:R-:W-:Y:S05]  /*cf10*/  BRA.DIV UR4, `(.L_x_2440) ;  /* 0x0000022a046c7947 */ /* 0x000fea000b800000 */
.L_x_2715:
[----:B------:R-:W-:-:S03]  /*cf20*/  UMOV UR4, 0xffffffff ;  /* 0xffffffff00047882 */ /* 0x000fc60000000000 */
[----:B------:R-:W-:Y:S05]  /*cf30*/  BRA.DIV UR4, `(.L_x_2441) ;  /* 0x0000022a048c7947 */ /* 0x000fea000b800000 */
.L_x_2718:
[----:B------:R-:W-:-:S03]  /*cf40*/  UMOV UR4, 0xffffffff ;  /* 0xffffffff00047882 */ /* 0x000fc60000000000 */
[----:B------:R-:W-:Y:S05]  /*cf50*/  BRA.DIV UR4, `(.L_x_2442) ;  /* 0x0000022a04ac7947 */ /* 0x000fea000b800000 */
.L_x_2721:
[----:B------:R-:W-:-:S03]  /*cf60*/  UMOV UR4, 0xffffffff ;  /* 0xffffffff00047882 */ /* 0x000fc60000000000 */
[----:B------:R-:W-:Y:S05]  /*cf70*/  BRA.DIV UR4, `(.L_x_2443) ;  /* 0x0000022a04cc7947 */ /* 0x000fea000b800000 */
.L_x_2724:
[----:B------:R-:W-:-:S03]  /*cf80*/  UMOV UR4, 0xffffffff ;  /* 0xffffffff00047882 */ /* 0x000fc60000000000 */
[----:B------:R-:W-:Y:S05]  /*cf90*/  BRA.DIV UR4, `(.L_x_2444) ;  /* 0x0000022a04ec7947 */ /* 0x000fea000b800000 */
.L_x_2727:
[----:B------:R-:W-:Y:S01]  /*cfa0*/  UMOV UR4, 0xffffffff ;  /* 0xffffffff00047882 */ /* 0x000fe20000000000 */
[----:B------:R-:W-:Y:S02]  /*cfb0*/  LOP3.LUT R82, R82, 0xfffffffe, RZ, 0xc0, !PT ;  /* 0xfffffffe52527812 */ /* 0x000fe400078ec0ff */
[----:B------:R-:W-:Y:S05]  /*cfc0*/  BRA.DIV UR4, `(.L_x_2445) ;  /* 0x0000022e04087947 */ /* 0x000fea000b800000 */
.L_x_2730:
[----:B------:R-:W-:Y:S01]  /*cfd0*/  UMOV UR4, 0xffffffff ;  /* 0xffffffff00047882 */ /* 0x000fe20000000000 */
[----:B------:R-:W-:Y:S02]  /*cfe0*/  IMAD.IADD R82, R92, 0x1, -R82 ;  /* 0x000000015c527824 */ /* 0x000fe400078e0a52 */
[----:B------:R-:W-:Y:S05]  /*cff0*/  BRA.DIV UR4, `(.L_x_2446) ;  /* 0x0000022e04247947 */ /* 0x000fea000b800000 */
.L_x_2733:
[----:B------:R-:W-:Y:S01]  /*d000*/  UMOV UR4, 0xffffffff ;  /* 0xffffffff00047882 */ /* 0x000fe20000000000 */
[----:B------:R-:W-:Y:S02]  /*d010*/  SHF.L.U32 R99, R82, 0x1f, RZ ;  /* 0x0000001f52637819 */ /* 0x000fe400000006ff */
[----:B------:R-:W-:Y:S05]  /*d020*/  BRA.DIV UR4, `(.L_x_2447) ;  /* 0x0000022e04407947 */ /* 0x000fea000b800000 */
.L_x_2736:
        /* <DEDUP_REMOVED lines=37> */
.L_x_2737:
[----:B------:R-:W-:Y:S05]  /*d280*/  BSYNC B1 ;  /* 0x0000000000017941 */ /* 0x000fea0003800000 */
.L_x_2448:
[----:B------:R-:W-:Y:S01]  /*d290*/  BSSY B1, `(.L_x_2450) ;  /* 0x00000cb000017945 */ /* 0x000fe20003800000 */
[----:B------:R-:W-:Y:S02]  /*d2a0*/  PRMT R98, R12, 0x7610, R98 ;  /* 0x000076100c627816 */ /* 0x000fe40000000062 */
[----:B0-----:R-:W-:Y:S01]  /*d2b0*/  PRMT R99, R13, 0x7610, R99 ;  /* 0x000076100d637816 */ /* 0x001fe20000000063 */
[----:B------:R-:W-:Y:S06]  /*d2c0*/  @P0 BRA `(.L_x_2451) ;  /* 0x0000000c001c0947 */ /* 0x000fec0003800000 */
[----:B------:R-:W0:Y:S01]  /*d2d0*/  LDC R12, c[0x0][0x3d4] ;  /* 0x0000f500ff0c7b82 */ /* 0x000e220000000800 */
[----:B------:R-:W-:Y:S01]  /*d2e0*/  BSSY B2, `(.L_x_2452) ;  /* 0x0000034000027945 */ /* 0x000fe20003800000 */
[-C--:B0-----:R-:W-:Y:S02]  /*d2f0*/  ISETP.GE.AND P0, PT, R22, R12.reuse, PT ;  /* 0x0000000c1600720c */ /* 0x081fe40003f06270 */
[-C--:B------:R-:W-:Y:S02]  /*d300*/  ISETP.GE.AND P4, PT, R216, R12.reuse, PT ;  /* 0x0000000cd800720c */ /* 0x080fe40003f86270 */
[-C--:B------:R-:W-:Y:S02]  /*d310*/  ISETP.GE.AND P5, PT, R215, R12.reuse, PT ;  /* 0x0000000cd700720c */ /* 0x080fe40003fa6270 */
[----:B------:R-:W-:-:S07]  /*d320*/  ISETP.GE.AND P6, PT, R217, R12, PT ;  /* 0x0000000cd900720c */ /* 0x000fce0003fc6270 */
[----:B------:R-:W-:Y:S06]  /*d330*/  @P0 BRA `(.L_x_2453) ;  /* 0x0000000000b80947 */ /* 0x000fec0003800000 */
[----:B------:R-:W0:Y:S01]  /*d340*/  LDS.128 R12, [R21] ;  /* 0x00000000150c7984 */ /* 0x000e220000000c00 */
[--C-:B------:R-:W-:Y:S02]  /*d350*/  SHF.R.U64 R78, R78, 0x10, R79.reuse ;  /* 0x000000104e4e7819 */ /* 0x100fe4000000124f */
[----:B------:R-:W-:Y:S02]  /*d360*/  SHF.R.U32.HI R79, RZ, 0x10, R79 ;  /* 0x00000010ff4f7819 */ /* 0x000fe4000001164f */
[--C-:B------:R-:W-:Y:S02]  /*d370*/  SHF.R.U64 R80, R80, 0x10, R81.reuse ;  /* 0x0000001050507819 */ /* 0x100fe40000001251 */
[----:B------:R-:W-:Y:S02]  /*d380*/  SHF.R.U32.HI R81, RZ, 0x10, R81 ;  /* 0x00000010ff517819 */ /* 0x000fe40000011651 */
[----:B------:R-:W-:Y:S02]  /*d390*/  PRMT R140, R140, 0x5410, R79 ;  /* 0x000054108c8c7816 */ /* 0x000fe4000000004f */
[----:B------:R-:W-:-:S02]  /*d3a0*/  PRMT R138, R138, 0x5410, R81 ;  /* 0x000054108a8a7816 */ /* 0x000fc40000000051 */
[----:B------:R-:W-:Y:S01]  /*d3b0*/  PRMT R141, R139, 0x5410, R78 ;  /* 0x000054108b8d7816 */ /* 0x000fe2000000004e */
[C---:B------:R-:W-:Y:S01]  /*d3c0*/  IMAD.U32 R142, R140.reuse, 0x10000, RZ ;  /* 0x000100008c8e7824 */ /* 0x040fe200078e00ff */
[----:B------:R-:W-:Y:S01]  /*d3d0*/  LOP3.LUT R140, R140, 0xffff0000, RZ, 0xc0, !PT ;  /* 0xffff00008c8c7812 */ /* 0x000fe200078ec0ff */
[C---:B------:R-:W-:Y:S01]  /*d3e0*/  IMAD.U32 R139, R138.reuse, 0x10000, RZ ;  /* 0x000100008a8b7824 */ /* 0x040fe200078e00ff */
[----:B------:R-:W-:Y:S02]  /*d3f0*/  PRMT R137, R137, 0x5410, R80 ;  /* 0x0000541089897816 */ /* 0x000fe40000000050 */
        /* <DEDUP_REMOVED lines=9> */
[C---:B------:R-:W-:Y:S01]  /*d490*/  FFMA.FTZ R143, R78.reuse, R139, -R143 ;  /* 0x0000008b4e8f7223 */ /* 0x040fe2000001088f */
[----:B------:R-:W-:Y:S02]  /*d4a0*/  IMAD.U32 R15, R13, 0x10000, RZ ;  /* 0x000100000d0f7824 */ /* 0x000fe400078e00ff */
        /* <DEDUP_REMOVED lines=23> */
.L_x_2453:
[----:B------:R-:W-:Y:S05]  /*d620*/  BSYNC B2 ;  /* 0x0000000000027941 */ /* 0x000fea0003800000 */
.L_x_2452:
[----:B------:R-:W-:Y:S04]  /*d630*/  BSSY B2, `(.L_x_2454) ;  /* 0x0000030000027945 */ /* 0x000fe80003800000 */
[----:B------:R-:W-:Y:S05]  /*d640*/  @P4 BRA `(.L_x_2455) ;  /* 0x0000000000b84947 */ /* 0x000fea0003800000 */
[----:B0-----:R-:W0:Y:S01]  /*d650*/  LDS.128 R12, [R21+0x4000] ;  /* 0x00400000150c7984 */ /* 0x001e220000000c00 */
        /* <DEDUP_REMOVED lines=45> */
.L_x_2455:
[----:B------:R-:W-:Y:S05]  /*d930*/  BSYNC B2 ;  /* 0x0000000000027941 */ /* 0x000fea0003800000 */
.L_x_2454:
[----:B------:R-:W-:Y:S04]  /*d940*/  BSSY B2, `(.L_x_2456) ;  /* 0x0000030000027945 */ /* 0x000fe80003800000 */
[----:B------:R-:W-:Y:S05]  /*d950*/  @P5 BRA `(.L_x_2457) ;  /* 0x0000000000b85947 */ /* 0x000fea0003800000 */
[----:B01----:R-:W0:Y:S01]  /*d960*/  LDS.128 R12, [R21+0x8000] ;  /* 0x00800000150c7984 */ /* 0x003e220000000c00 */
        /* <DEDUP_REMOVED lines=45> */
.L_x_2457:
[----:B------:R-:W-:Y:S05]  /*dc40*/  BSYNC B2 ;  /* 0x0000000000027941 */ /* 0x000fea0003800000 */
.L_x_2456:
[----:B------:R-:W-:Y:S05]  /*dc50*/  @P6 BRA `(.L_x_2451) ;  /* 0x0000000000b86947 */ /* 0x000fea0003800000 */
[----:B012---:R-:W0:Y:S01]  /*dc60*/  LDS.128 R12, [R21+0xc000] ;  /* 0x00c00000150c7984 */ /* 0x007e220000000c00 */
        /* <DEDUP_REMOVED lines=13> */
[C---:B------:R-:W-:Y:S01]  /*dd40*/  IMAD.U32 R68, R15.reuse, 0x10000, RZ ;  /* 0x000100000f447824 */ /* 0x040fe200078e00ff */
[----:B------:R-:W-:Y:S01]  /*dd50*/  LOP3.LUT R69, R15, 0xffff0000, RZ, 0xc0, !PT ;  /* 0xffff00000f457812 */ /* 0x000fe200078ec0ff */
[----:B------:R-:W-:Y:S01]  /*dd60*/  IMAD.U32 R15, R13, 0x10000, RZ ;  /* 0x000100000d0f7824 */ /* 0x000fe200078e00ff */
[----:B------:R-:W-:Y:S01]  /*dd70*/  SHF.L.U32 R66, R14, 0x10, RZ ;  /* 0x000000100e427819 */ /* 0x000fe200000006ff */
[C---:B------:R-:W-:Y:S01]  /*dd80*/  FMUL.FTZ R72, R67.reuse, R70 ;  /* 0x0000004643487220 */ /* 0x040fe20000410000 */
[----:B------:R-:W-:Y:S01]  /*dd90*/  FMUL.FTZ R73, R67, R71 ;  /* 0x0000004743497220 */ /* 0x000fe20000410000 */
[----:B------:R-:W-:Y:S01]  /*dda0*/  FMUL.FTZ R67, R69, R118 ;  /* 0x0000007645437220 */ /* 0x000fe20000410000 */
[----:B------:R-:W-:-:S02]  /*ddb0*/  IMAD.U32 R14, R12, 0x10000, RZ ;  /* 0x000100000c0e7824 */ /* 0x000fc400078e00ff */
[C---:B------:R-:W-:Y:S01]  /*ddc0*/  FFMA.FTZ R75, R66.reuse, R71, R72 ;  /* 0x00000047424b7223 */ /* 0x040fe20000010048 */
        /* <DEDUP_REMOVED lines=23> */
.L_x_2451:
[----:B------:R-:W-:Y:S05]  /*df40*/  BSYNC B1 ;  /* 0x0000000000017941 */ /* 0x000fea0003800000 */
.L_x_2450:
[----:B------:R-:W-:Y:S04]  /*df50*/  BSSY B1, `(.L_x_2458) ;  /* 0x00000c9000017945 */ /* 0x000fe80003800000 */
[----:B------:R-:W-:Y:S05]  /*df60*/  @P1 BRA `(.L_x_2459) ;  /* 0x0000000c001c1947 */ /* 0x000fea0003800000 */
[----:B0123--:R-:W0:Y:S01]  /*df70*/  LDC R12, c[0x0][0x3d4] ;  /* 0x0000f500ff0c7b82 */ /* 0x00fe220000000800 */
[----:B------:R-:W-:Y:S01]  /*df80*/  BSSY B2, `(.L_x_2460) ;  /* 0x0000034000027945 */ /* 0x000fe20003800000 */
[-C--:B0-----:R-:W-:Y:S02]  /*df90*/  ISETP.GE.AND P0, PT, R22, R12.reuse, PT ;  /* 0x0000000c1600720c */ /* 0x081fe40003f06270 */
[-C--:B------:R-:W-:Y:S02]  /*dfa0*/  ISETP.GE.AND P1, PT, R216, R12.reuse, PT ;  /* 0x0000000cd800720c */ /* 0x080fe40003f26270 */
[-C--:B------:R-:W-:Y:S02]  /*dfb0*/  ISETP.GE.AND P4, PT, R215, R12.reuse, PT ;  /* 0x0000000cd700720c */ /* 0x080fe40003f86270 */
[----:B------:R-:W-:-:S07]  /*dfc0*/  ISETP.GE.AND P5, PT, R217, R12, PT ;  /* 0x0000000cd900720c */ /* 0x000fce0003fa6270 */
[----:B------:R-:W-:Y:S06]  /*dfd0*/  @P0 BRA `(.L_x_2461) ;  /* 0x0000000000b80947 */ /* 0x000fec0003800000 */
[----:B------:R-:W0:Y:S01]  /*dfe0*/  LDS.128 R12, [R21+0x1000] ;  /* 0x00100000150c7984 */ /* 0x000e220000000c00 */
        /* <DEDUP_REMOVED lines=45> */
.L_x_2461:
[----:B------:R-:W-:Y:S05]  /*e2c0*/  BSYNC B2 ;  /* 0x0000000000027941 */ /* 0x000fea0003800000 */
.L_x_2460:
        /* <DEDUP_REMOVED lines=48> */
.L_x_2463:
[----:B------:R-:W-:Y:S05]  /*e5d0*/  BSYNC B2 ;  /* 0x0000000000027941 */ /* 0x000fea0003800000 */
.L_x_2462:
        /* <DEDUP_REMOVED lines=48> */
.L_x_2465:
[----:B------:R-:W-:Y:S05]  /*e8e0*/  BSYNC B2 ;  /* 0x0000000000027941 */ /* 0x000fea0003800000 */
.L_x_2464:
        /* <DEDUP_REMOVED lines=47> */
.L_x_2459:
[----:B------:R-:W-:Y:S05]  /*ebe0*/  BSYNC B1 ;  /* 0x0000000000017941 */ /* 0x000fea0003800000 */
.L_x_2458:
[----:B------:R-:W-:Y:S04]  /*ebf0*/  BSSY B1, `(.L_x_2466) ;  /* 0x00000c9000017945 */ /* 0x000fe80003800000 */
        /* <DEDUP_REMOVED lines=54> */
.L_x_2469:
[----:B------:R-:W-:Y:S05]  /*ef60*/  BSYNC B2 ;  /* 0x0000000000027941 */ /* 0x000fea0003800000 */
.L_x_2468:
[----:B------:R-:W-:Y:S04]  /*ef70*/  BSSY B2, `(.L_x_2470) ;  /* 0x0000030000027945 */ /* 0x000fe80003800000 */
[----:B------:R-:W-:Y:S05]  /*ef80*/  @P1 BRA `(.L_x_2471) ;  /* 0x0000000000b81947 */ /* 0x000fea0003800000 */
[----:B0-----:R-:W0:Y:S01]  /*ef90*/  LDS.128 R12, [R21+0x6000] ;  /* 0x00600000150c7984 */ /* 0x001e220000000c00 */
        /* <DEDUP_REMOVED lines=45> */
.L_x_2471:
[----:B------:R-:W-:Y:S05]  /*f270*/  BSYNC B2 ;  /* 0x0000000000027941 */ /* 0x000fea0003800000 */
.L_x_2470:
        /* <DEDUP_REMOVED lines=48> */
.L_x_2473:
[----:B------:R-:W-:Y:S05]  /*f580*/  BSYNC B2 ;  /* 0x0000000000027941 */ /* 0x000fea0003800000 */
.L_x_2472:
[----:B------:R-:W-:Y:S05]  /*f590*/  @P4 BRA `(.L_x_2467) ;  /* 0x0000000000b84947 */ /* 0x000fea0003800000 */
[----:B012---:R-:W0:Y:S01]  /*f5a0*/  LDS.128 R12, [R21+0xe000] ;  /* 0x00e00000150c7984 */ /* 0x007e220000000c00 */
        /* <DEDUP_REMOVED lines=17> */
[----:B------:R-:W-:Y:S01]  /*f6c0*/  FMUL.FTZ R41, R35, R39 ;  /* 0x0000002723297220 */ /* 0x000fe20000410000 */
[C---:B------:R-:W-:Y:S01]  /*f6d0*/  FMUL.FTZ R35, R37.reuse, R89 ;  /* 0x0000005925237220 */ /* 0x040fe20000410000 */
[----:B------:R-:W-:Y:S02]  /*f6e0*/  IMAD.U32 R14, R12, 0x10000, RZ ;  /* 0x000100000c0e7824 */ /* 0x000fe400078e00ff */
[C---:B------:R-:W-:Y:S01]  /*f6f0*/  FFMA.FTZ R43, R34.reuse, R39, R42 ;  /* 0x00000027222b7223 */ /* 0x040fe2000001002a */
[----:B------:R-:W-:Y:S01]  /*f700*/  FMUL.FTZ R39, R37, R86 ;  /* 0x0000005625277220 */ /* 0x000fe20000410000 */
        /* <DEDUP_REMOVED lines=23> */
.L_x_2467:
[----:B------:R-:W-:Y:S05]  /*f880*/  BSYNC B1 ;  /* 0x0000000000017941 */ /* 0x000fea0003800000 */
.L_x_2466:
        /* <DEDUP_REMOVED lines=54> */
.L_x_2476:
[----:B------:R-:W-:Y:S05]  /*fbf0*/  BSYNC B1 ;  /* 0x0000000000017941 */ /* 0x000fea0003800000 */
.L_x_2475:
        /* <DEDUP_REMOVED lines=48> */
.L_x_2478:
[----:B------:R-:W-:Y:S05]  /*ff00*/  BSYNC B1 ;  /* 0x0000000000017941 */ /* 0x000fea0003800000 */
.L_x_2477:
[----:B------:R-:W-:Y:S04]  /*ff10*/  BSSY B1, `(.L_x_2479) ;  /* 0x0000030000017945 */ /* 0x000fe80003800000 */
[----:B------:R-:W-:Y:S05]  /*ff20*/  @P2 BRA `(.L_x_2480) ;  /* 0x0000000000b82947 */ /* 0x000fea0003800000 */
[----:B01----:R-:W0:Y:S01]  /*ff30*/  LDS.128 R12, [R21+0xb000] ;  /* 0x00b00000150c7984 */ /* 0x003e220000000c00 */
        /* <DEDUP_REMOVED lines=19> */
[-C--:B------:R-:W-:Y:S01]  /*10070*/  FMUL.FTZ R14, R14, R25.reuse ;  /* 0x000000190e0e7220 */ /* 0x080fe20000410000 */
[-C--:B------:R-:W-:Y:S01]  /*10080*/  FMUL.FTZ R31, R15, R26.reuse ;  /* 0x0000001a0f1f7220 */ /* 0x080fe20000410000 */
[----:B------:R-:W-:Y:S01]  /*10090*/  SHF.L.U32 R12, R13, 0x10, RZ ;  /* 0x000000100d0c7819 */ /* 0x000fe200000006ff */
[C---:B------:R-:W-:Y:S01]  /*100a0*/  FFMA.FTZ R29, R20.reuse, R25, -R29 ;  /* 0x00000019141d7223 */ /* 0x040fe2000001081d */
[----:B------:R-:W-:Y:S01]  /*100b0*/  FMUL.FTZ R25, R15, R83 ;  /* 0x000000530f197220 */ /* 0x000fe20000410000 */
[----:B------:R-:W-:Y:S01]  /*100c0*/  FFMA.FTZ R28, R20, R27, R14 ;  /* 0x0000001b141c7223 */ /* 0x000fe2000001000e */
[----:B------:R-:W-:Y:S01]  /*100d0*/  IMAD.U32 R15, R82, 0x10000, RZ ;  /* 0x00010000520f7824 */ /* 0x000fe200078e00ff */
[----:B------:R-:W-:Y:S01]  /*100e0*/  LOP3.LUT R13, R13, 0xffff0000, RZ, 0xc0, !PT ;  /* 0xffff00000d0d7812 */ /* 0x000fe200078ec0ff */
[----:B------:R-:W-:Y:S01]  /*100f0*/  IMAD.U32 R14, R84, 0x10000, RZ ;  /* 0x00010000540e7824 */ /* 0x000fe200078e00ff */
[----:B------:R-:W-:Y:S01]  /*10100*/  LOP3.LUT R82, R82, 0xffff0000, RZ, 0xc0, !PT ;  /* 0xffff000052527812 */ /* 0x000fe200078ec0ff */
[----:B------:R-:W-:Y:S01]  /*10110*/  FFMA.FTZ R31, R24, R83, -R31 ;  /* 0x00000053181f7223 */ /* 0x000fe2000001081f */
[----:B------:R-:W-:Y:S01]  /*10120*/  LOP3.LUT R84, R84, 0xffff0000, RZ, 0xc0, !PT ;  /* 0xffff000054547812 */ /* 0x000fe200078ec0ff */
[----:B------:R-:W-:Y:S01]  /*10130*/  FFMA.FTZ R24, R24, R26, R25 ;  /* 0x0000001a18187223 */ /* 0x000fe20000010019 */
        /* <DEDUP_REMOVED lines=13> */
.L_x_2480:
[----:B------:R-:W-:Y:S05]  /*10210*/  BSYNC B1 ;  /* 0x0000000000017941 */ /* 0x000fea0003800000 */
.L_x_2479:
[----:B------:R-:W-:Y:S05]  /*10220*/  @P3 BRA `(.L_x_2474) ;  /* 0x0000005000643947 */ /* 0x000fea0003800000 */
[----:B012---:R-:W0:Y:S01]  /*10230*/  LDS.128 R12, [R21+0xf000] ;  /* 0x00f00000150c7984 */ /* 0x007e220000000c00 */
        /* <DEDUP_REMOVED lines=20> */
[----:B------:R-:W-:Y:S01]  /*10380*/  FMUL.FTZ R6, R6, R10 ;  /* 0x0000000a06067220 */ /* 0x000fe20000410000 */
        /* <DEDUP_REMOVED lines=25> */
.L_x_2423:
[----:B------:R-:W2:Y:S01]  /*10520*/  LDL R0, [R1+0x8c] ;  /* 0x00008c0001007983 */ /* 0x000ea20000100800 */
[-C--:B------:R-:W-:Y:S01]  /*10530*/  ISETP.GE.AND P0, PT, R18, R29.reuse, PT ;  /* 0x0000001d1200720c */ /* 0x080fe20003f06270 */
[----:B------:R-:W-:Y:S01]  /*10540*/  BSSY B1, `(.L_x_2481) ;  /* 0x0000031000017945 */ /* 0x000fe20003800000 */
[-C--:B------:R-:W-:Y:S01]  /*10550*/  ISETP.GE.AND P1, PT, R218, R29.reuse, PT ;  /* 0x0000001dda00720c */ /* 0x080fe20003f26270 */
[----:B------:R-:W-:Y:S01]  /*10560*/  IMAD.MOV.U32 R87, RZ, RZ, R25 ;  /* 0x000000ffff577224 */ /* 0x000fe200078e0019 */
        /* <DEDUP_REMOVED lines=42> */
[----:B------:R0:W5:Y:S04]  /*10810*/  @!P6 LDG.E.128 R44, desc[UR60][R50.64+0x80] ;  /* 0x0000803c322ce981 */ /* 0x000168000c1e1d00 */
[----:B------:R0:W5:Y:S04]  /*10820*/  @!P5 LDG.E.128 R4, desc[UR60][R50.64] ;  /* 0x0000003c3204d981 */ /* 0x000168000c1e1d00 */
[----:B------:R0:W5:Y:S04]  /*10830*/  @!P5 LDG.E.128 R28, desc[UR60][R52.64] ;  /* 0x0000003c341cd981 */ /* 0x000168000c1e1d00 */
[----:B------:R0:W5:Y:S02]  /*10840*/  @!P6 LDG.E.128 R24, desc[UR60][R52.64+0x80] ;  /* 0x0000803c3418e981 */ /* 0x000164000c1e1d00 */
.L_x_2482:
[----:B------:R-:W-:Y:S05]  /*10850*/  BSYNC B1 ;  /* 0x0000000000017941 */ /* 0x000fea0003800000 */
.L_x_2481:
        /* <DEDUP_REMOVED lines=24> */
[----:B------:R-:W-:Y:S02]  /*109e0*/  CS2R R32, SRZ ;  /* 0x0000000000207805 */ /* 0x000fe4000001ff00 */
[----:B------:R-:W-:Y:S01]  /*109f0*/  LEA.HI.X R55, R0, UR7, R3, 0x1, P4 ;  /* 0x0000000700377c11 */ /* 0x000fe2000a0f0c03 */
[----:B------:R0:W5:Y:S04]  /*10a00*/  @!P5 LDG.E.128 R40, desc[UR60][R52.64] ;  /* 0x0000003c3428d981 */ /* 0x000168000c1e1d00 */
[----:B------:R0:W5:Y:S04]  /*10a10*/  @!P6 LDG.E.128 R48, desc[UR60][R52.64+0x80] ;  /* 0x0000803c3430e981 */ /* 0x000168000c1e1d00 */
[----:B------:R0:W5:Y:S04]  /*10a20*/  @!P5 LDG.E.128 R36, desc[UR60][R54.64] ;  /* 0x0000003c3624d981 */ /* 0x000168000c1e1d00 */
[----:B------:R0:W5:Y:S02]  /*10a30*/  @!P6 LDG.E.128 R32, desc[UR60][R54.64+0x80] ;  /* 0x0000803c3620e981 */ /* 0x000164000c1e1d00 */
.L_x_2484:
[----:B------:R-:W-:Y:S05]  /*10a40*/  BSYNC B1 ;  /* 0x0000000000017941 */ /* 0x000fea0003800000 */
.L_x_2483:
[----:B------:R-:W-:Y:S01]  /*10a50*/  IMAD.MOV.U32 R0, RZ, RZ, R6 ;  /* 0x000000ffff007224 */ /* 0x000fe200078e0006 */
[----:B------:R-:W1:Y:S01]  /*10a60*/  LDC R96, c[0x0][0x428] ;  /* 0x00010a00ff607b82 */ /* 0x000e620000000800 */
        /* <DEDUP_REMOVED lines=32> */
[----:B0-----:R-:W-:Y:S02]  /*10c70*/  CS2R R54, SRZ ;  /* 0x0000000000367805 */ /* 0x001fe4000001ff00 */
        /* <DEDUP_REMOVED lines=34> */
[----:B------:R-:W-:Y:S02]  /*10ea0*/  LEA.HI.X R52, R14, R11, R15, 0x6, P4 ;  /* 0x0000000b0e347211 */ /* 0x000fe400020f340f */
[----:B------:R-:W-:Y:S02]  /*10eb0*/  CS2R R54, SRZ ;  /* 0x0000000000367805 */ /* 0x000fe4000001ff00 */
[----:B------:R-:W-:Y:S02]  /*10ec0*/  LEA.HI.X R89, R3, UR5, R20, 0x1, P5 ;  /* 0x0000000503597c11 */ /* 0x000fe4000a8f0c14 */
        /* <DEDUP_REMOVED lines=10> */
.L_x_2486:
[----:B------:R-:W-:Y:S05]  /*10f70*/  BSYNC B1 ;  /* 0x0000000000017941 */ /* 0x000fea0003800000 */
.L_x_2485:
        /* <DEDUP_REMOVED lines=23> */
[----:B------:R-:W-:Y:S02]  /*110f0*/  ISETP.GE.AND P6, PT, R212, UR6, PT ;  /* 0x00000006d4007c0c */ /* 0x000fe4000bfc6270 */
[----:B------:R-:W-:Y:S02]  /*11100*/  LEA.HI.X R11, R99, UR7, R12, 0x1, P4 ;  /* 0x00000007630b7c11 */ /* 0x000fe4000a0f0c0c */
[----:B------:R-:W-:-:S04]  /*11110*/  LEA R12, P4, R97, UR4, 0x1 ;  /* 0x00000004610c7c11 */ /* 0x000fc8000f8808ff */
[----:B------:R-:W-:Y:S01]  /*11120*/  LEA.HI.X R13, R97, UR5, R0, 0x1, P4 ;  /* 0x00000005610d7c11 */ /* 0x000fe2000a0f0c00 */
[----:B------:R1:W5:Y:S04]  /*11130*/  @!P5 LDG.E.128 R72, desc[UR60][R10.64] ;  /* 0x0000003c0a48d981 */ /* 0x000368000c1e1d00 */
[----:B------:R1:W5:Y:S04]  /*11140*/  @!P6 LDG.E.128 R76, desc[UR60][R10.64+0x80] ;  /* 0x0000803c0a4ce981 */ /* 0x000368000c1e1d00 */
[----:B------:R1:W5:Y:S04]  /*11150*/  @!P5 LDG.E.128 R68, desc[UR60][R12.64] ;  /* 0x0000003c0c44d981 */ /* 0x000368000c1e1d00 */
[----:B------:R1:W5:Y:S02]  /*11160*/  @!P6 LDG.E.128 R64, desc[UR60][R12.64+0x80] ;  /* 0x0000803c0c40e981 */ /* 0x000364000c1e1d00 */
.L_x_2488:
[----:B------:R-:W-:Y:S05]  /*11170*/  BSYNC B1 ;  /* 0x0000000000017941 */ /* 0x000fea0003800000 */
.L_x_2487:
[----:B0-----:R-:W2:Y:S01]  /*11180*/  LDL R88, [R1+0x84] ;  /* 0x0000840001587983 */ /* 0x001ea20000100800 */
[----:B------:R-:W-:Y:S01]  /*11190*/  ISETP.NE.AND P4, PT, R96, 0x1, PT ;  /* 0x000000016000780c */ /* 0x000fe20003f85270 */
[----:B-1----:R-:W-:Y:S01]  /*111a0*/  IMAD.MOV.U32 R11, RZ, RZ, R39 ;  /* 0x000000ffff0b7224 */ /* 0x002fe200078e0027 */
        /* <DEDUP_REMOVED lines=18> */
[----:B-----5:R-:W-:Y:S01]  /*112d0*/  IMAD.MOV.U32 R13, RZ, RZ, R54 ;  /* 0x000000ffff0d7224 */ /* 0x020fe200078e0036 */
        /* <DEDUP_REMOVED lines=42> */
[C---:B------:R-:W-:Y:S01]  /*11580*/  IMAD.WIDE.U32 R12, R3.reuse, R14, R8 ;  /* 0x0000000e030c7225 */ /* 0x040fe200078e0008 */
[----:B------:R-:W-:Y:S01]  /*11590*/  LEA R8, P4, R10, UR4, 0x1 ;  /* 0x000000040a087c11 */ /* 0x000fe2000f8808ff */
[----:B------:R-:W-:Y:S02]  /*115a0*/  UMOV UR4, 0xffffffff ;  /* 0xffffffff00047882 */ /* 0x000fe40000000000 */
[C---:B------:R-:W-:Y:S02]  /*115b0*/  IMAD R9, R3.reuse, R85, R84 ;  /* 0x0000005503097224 */ /* 0x040fe400078e0254 */
[----:B------:R-:W-:Y:S01]  /*115c0*/  IMAD R3, R3, R15, R0 ;  /* 0x0000000f03037224 */ /* 0x000fe200078e0200 */
[----:B------:R-:W-:Y:S01]  /*115d0*/  LEA R0, P5, R12, UR6, 0x1 ;  /* 0x000000060c007c11 */ /* 0x000fe2000f8a08ff */
[----:B------:R-:W-:-:S02]  /*115e0*/  IMAD.MOV.U32 R20, RZ, RZ, R60 ;  /* 0x000000ffff147224 */ /* 0x000fc400078e003c */
[----:B------:R-:W-:Y:S02]  /*115f0*/  IMAD.IADD R9, R11, 0x1, R9 ;  /* 0x000000010b097824 */ /* 0x000fe400078e0209 */
[----:B------:R-:W-:Y:S01]  /*11600*/  IMAD.IADD R3, R13, 0x1, R3 ;  /* 0x000000010d037824 */ /* 0x000fe200078e0203 */
[----:B------:R-:W-:Y:S01]  /*11610*/  PRMT R111, R20, 0x7610, R111 ;  /* 0x00007610146f7816 */ /* 0x000fe2000000006f */
[----:B------:R-:W-:Y:S01]  /*11620*/  IMAD.MOV.U32 R20, RZ, RZ, R80 ;  /* 0x000000ffff147224 */ /* 0x000fe200078e0050 */
[----:B------:R-:W-:Y:S01]  /*11630*/  LEA.HI.X R9, R10, UR5, R9, 0x1, P4 ;  /* 0x000000050a097c11 */ /* 0x000fe2000a0f0c09 */
[----:B------:R-:W-:Y:S01]  /*11640*/  IMAD.MOV.U32 R14, RZ, RZ, R81 ;  /* 0x000000ffff0e7224 */ /* 0x000fe200078e0051 */
[----:B------:R-:W-:Y:S01]  /*11650*/  LEA.HI.X R3, R12, UR7, R3, 0x1, P5 ;  /* 0x000000070c037c11 */ /* 0x000fe2000a8f0c03 */
[----:B------:R-:W-:Y:S01]  /*11660*/  IMAD.MOV.U32 R15, RZ, RZ, R82 ;  /* 0x000000ffff0f7224 */ /* 0x000fe200078e0052 */
[----:B------:R-:W-:Y:S02]  /*11670*/  PRMT R104, R20, 0x7610, R104 ;  /* 0x0000761014687816 */ /* 0x000fe40000000068 */
[----:B------:R-:W-:-:S02]  /*11680*/  PRMT R105, R14, 0x7610, R105 ;  /* 0x000076100e697816 */ /* 0x000fc40000000069 */
[----:B------:R-:W-:Y:S02]  /*11690*/  PRMT R106, R15, 0x7610, R106 ;  /* 0x000076100f6a7816 */ /* 0x000fe4000000006a */
[----:B--2---:R-:W-:Y:S01]  /*116a0*/  LEA.HI R10, R88, R88, RZ, 0x1 ;  /* 0x00000058580a7211 */ /* 0x004fe200078f08ff */
[----:B------:R-:W-:Y:S06]  /*116b0*/  BRA.DIV UR4, `(.L_x_2489) ;  /* 0x000001e604d87947 */ /* 0x000fec000b800000 */
.L_x_2740:
[----:B------:R-:W-:-:S03]  /*116c0*/  UMOV UR4, 0xffffffff ;  /* 0xffffffff00047882 */ /* 0x000fc60000000000 */
[----:B------:R-:W-:Y:S05]  /*116d0*/  BRA.DIV UR4, `(.L_x_2490) ;  /* 0x000001e604f87947 */ /* 0x000fea000b800000 */
.L_x_2743:
[----:B------:R-:W-:-:S03]  /*116e0*/  UMOV UR4, 0xffffffff ;  /* 0xffffffff00047882 */ /* 0x000fc60000000000 */
[----:B------:R-:W-:Y:S05]  /*116f0*/  BRA.DIV UR4, `(.L_x_2491) ;  /* 0x000001ea04187947 */ /* 0x000fea000b800000 */
.L_x_2746:
[----:B------:R-:W-:-:S03]  /*11700*/  UMOV UR4, 0xffffffff ;  /* 0xffffffff00047882 */ /* 0x000fc60000000000 */
[----:B------:R-:W-:Y:S05]  /*11710*/  BRA.DIV UR4, `(.L_x_2492) ;  /* 0x000001ea04387947 */ /* 0x000fea000b800000 */
.L_x_2749:
[----:B------:R-:W-:-:S03]  /*11720*/  UMOV UR4, 0xffffffff ;  /* 0xffffffff00047882 */ /* 0x000fc60000000000 */
[----:B------:R-:W-:Y:S05]  /*11730*/  BRA.DIV UR4, `(.L_x_2493) ;  /* 0x000001ea04587947 */ /* 0x000fea000b800000 */
.L_x_2752:
[----:B------:R-:W-:-:S03]  /*11740*/  UMOV UR4, 0xffffffff ;  /* 0xffffffff00047882 */ /* 0x000fc60000000000 */
[----:B------:R-:W-:Y:S05]  /*11750*/  BRA.DIV UR4, `(.L_x_2494) ;  /* 0x000001ea04787947 */ /* 0x000fea000b800000 */
.L_x_2755:
[----:B------:R-:W-:-:S03]  /*11760*/  UMOV UR4, 0xffffffff ;  /* 0xffffffff00047882 */ /* 0x000fc60000000000 */
[----:B------:R-:W-:Y:S05]  /*11770*/  BRA.DIV UR4, `(.L_x_2495) ;  /* 0x000001ea04987947 */ /* 0x000fea000b800000 */
.L_x_2758:
[----:B------:R-:W-:-:S03]  /*11780*/  UMOV UR4, 0xffffffff ;  /* 0xffffffff00047882 */ /* 0x000fc60000000000 */
[----:B------:R-:W-:Y:S05]  /*11790*/  BRA.DIV UR4, `(.L_x_2496) ;  /* 0x000001ea04b87947 */ /* 0x000fea000b800000 */
.L_x_2761:
[----:B------:R-:W-:-:S03]  /*117a0*/  UMOV UR4, 0xffffffff ;  /* 0xffffffff00047882 */ /* 0x000fc60000000000 */
[----:B------:R-:W-:Y:S05]  /*117b0*/  BRA.DIV UR4, `(.L_x_2497) ;  /* 0x000001ea04d87947 */ /* 0x000fea000b800000 */
.L_x_2764:
[----:B------:R-:W-:-:S03]  /*117c0*/  UMOV UR4, 0xffffffff ;  /* 0xffffffff00047882 */ /* 0x000fc60000000000 */
[----:B------:R-:W-:Y:S05]  /*117d0*/  BRA.DIV UR4, `(.L_x_2498) ;  /* 0x000001ea04f87947 */ /* 0x000fea000b800000 */
.L_x_2767:
[----:B------:R-:W-:-:S03]  /*117e0*/  UMOV UR4, 0xffffffff ;  /* 0xffffffff00047882 */ /* 0x000fc60000000000 */
[----:B------:R-:W-:Y:S05]  /*117f0*/  BRA.DIV UR4, `(.L_x_2499) ;  /* 0x000001ee04187947 */ /* 0x000fea000b800000 */
.L_x_2770:
[----:B------:R-:W-:-:S03]  /*11800*/  UMOV UR4, 0xffffffff ;  /* 0xffffffff00047882 */ /* 0x000fc60000000000 */
[----:B------:R-:W-:Y:S05]  /*11810*/  BRA.DIV UR4, `(.L_x_2500) ;  /* 0x000001ee04387947 */ /* 0x000fea000b800000 */
.L_x_2773:
[----:B------:R-:W-:-:S03]  /*11820*/  UMOV UR4, 0xffffffff ;  /* 0xffffffff00047882 */ /* 0x000fc60000000000 */
[----:B------:R-:W-:Y:S05]  /*11830*/  BRA.DIV UR4, `(.L_x_2501) ;  /* 0x000001ee04587947 */ /* 0x000fea000b800000 */
.L_x_2776:
[----:B------:R-:W-:Y:S01]  /*11840*/  UMOV UR4, 0xffffffff ;  /* 0xffffffff00047882 */ /* 0x000fe20000000000 */
[----:B------:R-:W-:Y:S02]  /*11850*/  LOP3.LUT R10, R10, 0xfffffffe, RZ, 0xc0, !PT ;  /* 0xfffffffe0a0a7812 */ /* 0x000fe400078ec0ff */
[----:B------:R-:W-:Y:S05]  /*11860*/  BRA.DIV UR4, `(.L_x_2502) ;  /* 0x000001ee04747947 */ /* 0x000fea000b800000 */
.L_x_2779:
[----:B------:R-:W-:Y:S01]  /*11870*/  UMOV UR4, 0xffffffff ;  /* 0xffffffff00047882 */ /* 0x000fe20000000000 */
[----:B------:R-:W-:Y:S02]  /*11880*/  IMAD.IADD R9, R88, 0x1, -R10 ;  /* 0x0000000158097824 */ /* 0x000fe400078e0a0a */
[----:B------:R-:W-:Y:S05]  /*11890*/  BRA.DIV UR4, `(.L_x_2503) ;  /* 0x000001ee04907947 */ /* 0x000fea000b800000 */
.L_x_2782:
[----:B------:R-:W-:Y:S01]  /*118a0*/  UMOV UR4, 0xffffffff ;  /* 0xffffffff00047882 */ /* 0x000fe20000000000 */
[----:B------:R-:W-:Y:S01]  /*118b0*/  SHF.L.U32 R9, R9, 0x1f, RZ ;  /* 0x0000001f09097819 */ /* 0x000fe200000006ff */
[----:B------:R-:W-:Y:S01]  /*118c0*/  IMAD.MOV.U32 R3, RZ, RZ, R83 ;  /* 0x000000ffff037224 */ /* 0x000fe200078e0053 */
[----:B------:R-:W-:Y:S06]  /*118d0*/  BRA.DIV UR4, `(.L_x_2504) ;  /* 0x000001ee04a87947 */ /* 0x000fec000b800000 */
.L_x_2785:
[----:B------:R-:W0:Y:S01]  /*118e0*/  SYNCS.PHASECHK.TRANS64.TRYWAIT P4, [R16+URZ+0x38800], R9 ;  /* 0x03880009100075a7 */ /* 0x000e22000808017f */
[----:B------:R-:W-:Y:S01]  /*118f0*/  PRMT R115, R3, 0x7610, R115 ;  /* 0x0000761003737816 */ /* 0x000fe20000000073 */
[----:B------:R-:W-:Y:S01]  /*11900*/  IMAD.MOV.U32 R3, RZ, RZ, R67 ;  /* 0x000000ffff037224 */ /* 0x000fe200078e0043 */
[----:B------:R-:W-:Y:S01]  /*11910*/  BSSY B1, `(.L_x_2505) ;  /* 0x0000022000017945 */ /* 0x000fe20003800000 */
        /* <DEDUP_REMOVED lines=27> */
[----:B------:R-:W-:Y:S02]  /*11ad0*/  PRMT R88, R3, 0x7610, R88 ;  /* 0x0000761003587816 */ /* 0x000fe40000000058 */
[----:B------:R-:W-:Y:S01]  /*11ae0*/  PRMT R89, R8, 0x7610, R89 ;  /* 0x0000761008597816 */ /* 0x000fe20000000059 */
[----:B------:R-:W-:Y:S01]  /*11af0*/  IMAD.MOV.U32 R8, RZ, RZ, R79 ;  /* 0x000000ffff087224 */ /* 0x000fe200078e004f */
[----:B------:R-:W-:Y:S02]  /*11b00*/  PRMT R90, R10, 0x7610, R90 ;  /* 0x000076100a5a7816 */ /* 0x000fe4000000005a */
[----:B------:R-:W-:Y:S01]  /*11b10*/  LEA.HI R3, R0, R212, RZ, 0x3 ;  /* 0x000000d400037211 */ /* 0x000fe200078f18ff */
[----:B0-----:R-:W-:Y:S06]  /*11b20*/  @!P4 BRA `(.L_x_2506) ;  /* 0x000001ec003cc947 */ /* 0x001fec0003800000 */
.L_x_2786:
[----:B------:R-:W-:Y:S05]  /*11b30*/  BSYNC B1 ;  /* 0x0000000000017941 */ /* 0x000fea0003800000 */
.L_x_2505:
[----:B------:R-:W-:Y:S01]  /*11b40*/  BSSY B1, `(.L_x_2507) ;  /* 0x00000da000017945 */ /* 0x000fe20003800000 */
[----:B------:R-:W-:Y:S02]  /*11b50*/  PRMT R91, R8, 0x7610, R91 ;  /* 0x00007610085b7816 */ /* 0x000fe4000000005b */
[----:B------:R-:W-:Y:S01]  /*11b60*/  SHF.R.S32.HI R20, RZ, 0x3, R3 ;  /* 0x00000003ff147819 */ /* 0x000fe20000011403 */
[----:B------:R-:W-:Y:S06]  /*11b70*/  @P0 BRA `(.L_x_2508) ;  /* 0x0000000c00580947 */ /* 0x000fec0003800000 */
[----:B------:R-:W1:Y:S01]  /*11b80*/  LDC R141, c[0x0][0x3d4] ;  /* 0x0000f500ff8d7b82 */ /* 0x000e620000000800 */
[----:B------:R-:W-:Y:S01]  /*11b90*/  BSSY B2, `(.L_x_2509) ;  /* 0x000006b000027945 */ /* 0x000fe20003800000 */
[-C--:B-1----:R-:W-:Y:S02]  /*11ba0*/  ISETP.GE.AND P0, PT, R213, R141.reuse, PT ;  /* 0x0000008dd500720c */ /* 0x082fe40003f06270 */
[----:B------:R-:W-:-:S11]  /*11bb0*/  ISETP.GE.AND P4, PT, R212, R141, PT ;  /* 0x0000008dd400720c */ /* 0x000fd60003f86270 */
[----:B------:R-:W-:Y:S05]  /*11bc0*/  @P0 BRA `(.L_x_2510) ;  /* 0x00000004009c0947 */ /* 0x000fea0003800000 */
[----:B------:R-:W-:Y:S02]  /*11bd0*/  LEA.HI R8, R141, R222, RZ, 0x1d ;  /* 0x000000de8d087211 */ /* 0x000fe400078fe8ff */
[----:B------:R-:W-:Y:S02]  /*11be0*/  SHF.R.U64 R146, R28, 0x10, R29 ;  /* 0x000000101c927819 */ /* 0x000fe4000000121d */
[----:B------:R-:W-:Y:S01]  /*11bf0*/  SHF.R.S32.HI R11, RZ, 0x1f, R8 ;  /* 0x0000001fff0b7819 */ /* 0x000fe20000011408 */
[----:B0-----:R-:W-:Y:S01]  /*11c00*/  IMAD.SHL.U32 R9, R8, 0x8, RZ ;  /* 0x0000000808097824 */ /* 0x001fe200078e00ff */
[----:B------:R-:W-:Y:S02]  /*11c10*/  SHF.R.U64 R4, R4, 0x10, R5 ;  /* 0x0000001004047819 */ /* 0x000fe40000001205 */
[----:B------:R-:W-:Y:S02]  /*11c20*/  LEA.HI R11, R11, R8, RZ, 0x3 ;  /* 0x000000080b0b7211 */ /* 0x000fe400078f18ff */
[----:B------:R-:W-:-:S02]  /*11c30*/  LOP3.LUT R9, R9, 0x38, RZ, 0xc0, !PT ;  /* 0x0000003809097812 */ /* 0x000fc400078ec0ff */
[----:B------:R-:W-:Y:S01]  /*11c40*/  SHF.R.U32.HI R147, RZ, 0x10, R5 ;  /* 0x00000010ff937819 */ /* 0x000fe20000011605 */
[----:B------:R-:W-:Y:S01]  /*11c50*/  IMAD.SHL.U32 R11, R11, 0x400, RZ ;  /* 0x000004000b0b7824 */ /* 0x000fe200078e00ff */
[----:B------:R-:W-:Y:S02]  /*11c60*/  LOP3.LUT R8, R9, 0x1c0, R234, 0xf8, !PT ;  /* 0x000001c009087812 */ /* 0x000fe400078ef8ea */
[----:B------:R-:W-:Y:S02]  /*11c70*/  PRMT R145, R145, 0x5410, R146 ;  /* 0x0000541091917816 */ /* 0x000fe40000000092 */
[----:B------:R-:W-:Y:S02]  /*11c80*/  LOP3.LUT R8, R8, R235, RZ, 0x3c, !PT ;  /* 0x000000eb08087212 */ /* 0x000fe400078e3cff */
[----:B------:R-:W-:Y:S01]  /*11c90*/  LOP3.LUT R11, R11, 0x7fffe000, RZ, 0xc0, !PT ;  /* 0x7fffe0000b0b7812 */ /* 0x000fe200078ec0ff */
[----:B------:R-:W-:Y:S01]  /*11ca0*/  IMAD.U32 R152, R145, 0x10000, RZ ;  /* 0x0001000091987824 */ /* 0x000fe200078e00ff */
[----:B------:R-:W-:-:S02]  /*11cb0*/  PRMT R5, R95, 0x5432, R4 ;  /* 0x000054325f057816 */ /* 0x000fc40000000004 */
[----:B------:R-:W-:Y:S02]  /*11cc0*/  IADD3 R13, R8, R11, R236 ;  /* 0x0000000b080d7210 */ /* 0x000fe40007ffe0ec */
[----:B------:R-:W0:Y:S01]  /*11cd0*/  LDS.128 R8, [R21] ;  /* 0x0000000015087984 */ /* 0x000e220000000c00 */
[----:B------:R-:W-:Y:S01]  /*11ce0*/  SHF.R.U32.HI R29, RZ, 0x10, R29 ;  /* 0x00000010ff1d7819 */ /* 0x000fe2000001161d */
[----:B------:R-:W-:Y:S01]  /*11cf0*/  IMAD.U32 R151, R5, 0x10000, RZ ;  /* 0x0001000005977824 */ /* 0x000fe200078e00ff */
[--C-:B------:R-:W-:Y:S01]  /*11d00*/  SHF.R.U64 R28, R30, 0x10, R31.reuse ;  /* 0x000000101e1c7819 */ /* 0x100fe2000000121f */
[----:B------:R-:W-:Y:S01]  /*11d10*/  IMAD R140, R13, 0x2, R16 ;  /* 0x000000020d8c7824 */ /* 0x000fe200078e0210 */
[----:B------:R-:W-:Y:S02]  /*11d20*/  SHF.R.U32.HI R31, RZ, 0x10, R31 ;  /* 0x00000010ff1f7819 */ /* 0x000fe4000001161f */
[----:B------:R-:W-:Y:S02]  /*11d30*/  PRMT R4, R94, 0x5432, R147 ;  /* 0x000054325e047816 */ /* 0x000fe40000000093 */
[----:B------:R-:W1:Y:S01]  /*11d40*/  LDS.128 R12, [R140+0x14400] ;  /* 0x014400008c0c7984 */ /* 0x000e620000000c00 */
[----:B------:R-:W-:-:S02]  /*11d50*/  SHF.R.U64 R6, R6, 0x10, R7 ;  /* 0x0000001006067819 */ /* 0x000fc40000001207 */
        /* <DEDUP_REMOVED lines=9> */
[----:B------:R-:W-:Y:S01]  /*11df0*/  PRMT R6, R93, 0x5432, R6 ;  /* 0x000054325d067816 */ /* 0x000fe20000000006 */
[C---:B0-----:R-:W-:Y:S01]  /*11e00*/  IMAD.U32 R148, R9.reuse, 0x10000, RZ ;  /* 0x0001000009947824 */ /* 0x041fe200078e00ff */
[----:B------:R-:W-:Y:S01]  /*11e10*/  LOP3.LUT R29, R9, 0xffff0000, RZ, 0xc0, !PT ;  /* 0xffff0000091d7812 */ /* 0x000fe200078ec0ff */
[----:B------:R-:W-:Y:S01]  /*11e20*/  IMAD.U32 R146, R8, 0x10000, RZ ;  /* 0x0001000008927824 */ /* 0x000fe200078e00ff */
[C---:B------:R-:W-:Y:S01]  /*11e30*/  LOP3.LUT R9, R10.reuse, 0xffff0000, RZ, 0xc0, !PT ;  /* 0xffff00000a097812 */ /* 0x040fe200078ec0ff */
[----:B------:R-:W-:Y:S01]  /*11e40*/  IMAD.U32 R28, R10, 0x10000, RZ ;  /* 0x000100000a1c7824 */ /* 0x000fe200078e00ff */
[C---:B------:R-:W-:Y:S02]  /*11e50*/  SHF.L.U32 R31, R11.reuse, 0x10, RZ ;  /* 0x000000100b1f7819 */ /* 0x040fe400000006ff */
[----:B------:R-:W-:Y:S01]  /*11e60*/  LOP3.LUT R10, R11, 0xffff0000, RZ, 0xc0, !PT ;  /* 0xffff00000b0a7812 */ /* 0x000fe200078ec0ff */
[C---:B-1----:R-:W-:Y:S01]  /*11e70*/  IMAD.U32 R147, R12.reuse, 0x10000, RZ ;  /* 0x000100000c937824 */ /* 0x042fe200078e00ff */
[----:B------:R-:W-:Y:S01]  /*11e80*/  LOP3.LUT R30, R12, 0xffff0000, RZ, 0xc0, !PT ;  /* 0xffff00000c1e7812 */ /* 0x000fe200078ec0ff */
[----:B------:R-:W-:Y:S01]  /*11e90*/  IMAD.U32 R149, R13, 0x10000, RZ ;  /* 0x000100000d957824 */ /* 0x000fe200078e00ff */
[C---:B------:R-:W-:Y:S01]  /*11ea0*/  LOP3.LUT R11, R14.reuse, 0xffff0000, RZ, 0xc0, !PT ;  /* 0xffff00000e0b7812 */ /* 0x040fe200078ec0ff */
[C---:B------:R-:W-:Y:S01]  /*11eb0*/  FMUL.FTZ R155, R147.reuse, R152 ;  /* 0x00000098939b7220 */ /* 0x040fe20000410000 */
[----:B------:R-:W-:Y:S01]  /*11ec0*/  FMUL.FTZ R157, R147, R151 ;  /* 0x00000097939d7220 */ /* 0x000fe20000410000 */
[----:B------:R-:W-:Y:S01]  /*11ed0*/  IMAD.U32 R12, R14, 0x10000, RZ ;  /* 0x000100000e0c7824 */ /* 0x000fe200078e00ff */
[C---:B------:R-:W-:Y:S01]  /*11ee0*/  LOP3.LUT R14, R15.reuse, 0xffff0000, RZ, 0xc0, !PT ;  /* 0xffff00000f0e7812 */ /* 0x040fe200078ec0ff */
[----:B------:R-:W-:Y:S01]  /*11ef0*/  IMAD.U32 R147, R4, 0x10000, RZ ;  /* 0x0001000004937824 */ /* 0x000fe200078e00ff */
[----:B------:R-:W-:Y:S01]  /*11f00*/  LOP3.LUT R8, R8, 0xffff0000, RZ, 0xc0, !PT ;  /* 0xffff000008087812 */ /* 0x000fe200078ec0ff */
[----:B------:R-:W-:-:S02]  /*11f10*/  IMAD.U32 R150, R15, 0x10000, RZ ;  /* 0x000100000f967824 */ /* 0x000fc400078e00ff */
[C---:B------:R-:W-:Y:S01]  /*11f20*/  FFMA.FTZ R15, R146.reuse, R151, -R155 ;  /* 0x00000097920f7223 */ /* 0x040fe2000001089b */
[----:B------:R-:W-:Y:S01]  /*11f30*/  FFMA.FTZ R146, R146, R152, R157 ;  /* 0x0000009892927223 */ /* 0x000fe2000001009d */
[C---:B------:R-:W-:Y:S01]  /*11f40*/  FMUL.FTZ R155, R149.reuse, R153 ;  /* 0x00000099959b7220 */ /* 0x040fe20000410000 */
[-C--:B------:R-:W-:Y:S01]  /*11f50*/  FMUL.FTZ R157, R149, R147.reuse ;  /* 0x00000093959d7220 */ /* 0x080fe20000410000 */
[----:B------:R-:W-:Y:S02]  /*11f60*/  IMAD.U32 R151, R7, 0x10000, RZ ;  /* 0x0001000007977824 */ /* 0x000fe400078e00ff */
[----:B------:R-:W-:Y:S01]  /*11f70*/  FMUL.FTZ R152, R150, R154 ;  /* 0x0000009a96987220 */ /* 0x000fe20000410000 */
[----:B------:R-:W-:Y:S01]  /*11f80*/  LOP3.LUT R149, R145, 0xffff0000, RZ, 0xc0, !PT ;  /* 0xffff000091957812 */ /* 0x000fe200078ec0ff */
[----:B------:R-:W-:Y:S01]  /*11f90*/  FFMA.FTZ R147, R148, R147, -R155 ;  /* 0x0000009394937223 */ /* 0x000fe2000001089b */
[-C--:B------:R-:W-:Y:S01]  /*11fa0*/  FMUL.FTZ R155, R150, R151.reuse ;  /* 0x00000097969b7220 */ /* 0x080fe20000410000 */
[----:B------:R-:W-:Y:S01]  /*11fb0*/  FFMA.FTZ R145, R31, R151, -R152 ;  /* 0x000000971f917223 */ /* 0x000fe20000010898 */
[----:B------:R-:W-:Y:S01]  /*11fc0*/  LOP3.LUT R13, R13, 0xffff0000, RZ, 0xc0, !PT ;  /* 0xffff00000d0d7812 */ /* 0x000fe200078ec0ff */
[----:B------:R-:W-:Y:S01]  /*11fd0*/  FMUL.FTZ R151, R30, R149 ;  /* 0x000000951e977220 */ /* 0x000fe20000410000 */
[----:B------:R-:W-:Y:S01]  /*11fe0*/  FFMA.FTZ R148, R148, R153, R157 ;  /* 0x0000009994947223 */ /* 0x000fe2000001009d */
[----:B------:R-:W-:Y:S01]  /*11ff0*/  LOP3.LUT R150, R4, 0xffff0000, RZ, 0xc0, !PT ;  /* 0xffff000004967812 */ /* 0x000fe200078ec0ff */
[-C--:B------:R-:W-:Y:S01]  /*12000*/  FMUL.FTZ R153, R30, R5.reuse ;  /* 0x000000051e997220 */ /* 0x080fe20000410000 */
[----:B------:R-:W-:Y:S01]  /*12010*/  FFMA.FTZ R4, R8, R5, -R151 ;  /* 0x0000000508047223 */ /* 0x000fe20000010897 */
[----:B------:R-:W-:-:S02]  /*12020*/  IMAD.U32 R151, R143, 0x10000, RZ ;  /* 0x000100008f977824 */ /* 0x000fc400078e00ff */
[C---:B------:R-:W-:Y:S01]  /*12030*/  FMUL.FTZ R30, R13.reuse, R144 ;  /* 0x000000900d1e7220 */ /* 0x040fe20000410000 */
[-C--:B------:R-:W-:Y:S01]  /*12040*/  FMUL.FTZ R13, R13, R150.reuse ;  /* 0x000000960d0d7220 */ /* 0x080fe20000410000 */
[----:B------:R-:W-:Y:S01]  /*12050*/  FFMA.FTZ R153, R8, R149, R153 ;  /* 0x0000009508997223 */ /* 0x000fe20000010099 */
[----:B------:R-:W-:Y:S02]  /*12060*/  IMAD.U32 R5, R6, 0x10000, RZ ;  /* 0x0001000006057824 */ /* 0x000fe400078e00ff */
[C---:B------:R-:W-:Y:S01]  /*12070*/  FMUL.FTZ R149, R12.reuse, R151 ;  /* 0x000000970c957220 */ /* 0x040fe20000410000 */
[C---:B------:R-:W-:Y:S01]  /*12080*/  FFMA.FTZ R30, R29.reuse, R150, -R30 ;  /* 0x000000961d1e7223 */ /* 0x040fe2000001081e */
[----:B------:R-:W-:Y:S01]  /*12090*/  FFMA.FTZ R13, R29, R144, R13 ;  /* 0x000000901d0d7223 */ /* 0x000fe2000001000d */
[-C--:B------:R-:W-:Y:S01]  /*120a0*/  FMUL.FTZ R29, R12, R5.reuse ;  /* 0x000000050c1d7220 */ /* 0x080fe20000410000 */
[----:B------:R-:W-:Y:S01]  /*120b0*/  FFMA.FTZ R149, R28, R5, -R149 ;  /* 0x000000051c957223 */ /* 0x000fe20000010895 */
[----:B------:R-:W-:Y:S01]  /*120c0*/  LOP3.LUT R8, R143, 0xffff0000, RZ, 0xc0, !PT ;  /* 0xffff00008f087812 */ /* 0x000fe200078ec0ff */
[----:B------:R-:W-:Y:S01]  /*120d0*/  FFMA.FTZ R31, R31, R154, R155 ;  /* 0x0000009a1f1f7223 */ /* 0x000fe2000001009b */
[----:B------:R-:W-:Y:S01]  /*120e0*/  LOP3.LUT R5, R142, 0xffff0000, RZ, 0xc0, !PT ;  /* 0xffff00008e057812 */ /* 0x000fe200078ec0ff */
[----:B------:R-:W-:Y:S01]  /*120f0*/  FFMA.FTZ R29, R28, R151, R29 ;  /* 0x000000971c1d7223 */ /* 0x000fe2000001001d */
[----:B------:R-:W-:Y:S01]  /*12100*/  LOP3.LUT R6, R6, 0xffff0000, RZ, 0xc0, !PT ;  /* 0xffff000006067812 */ /* 0x000fe200078ec0ff */
[----:B------:R-:W-:Y:S01]  /*12110*/  FMUL.FTZ R12, R11, R8 ;  /* 0x000000080b0c7220 */ /* 0x000fe20000410000 */
[----:B------:R-:W-:Y:S01]  /*12120*/  LOP3.LUT R7, R7, 0xffff0000, RZ, 0xc0, !PT ;  /* 0xffff000007077812 */ /* 0x000fe200078ec0ff */
[----:B------:R-:W-:Y:S01]  /*12130*/  FMUL.FTZ R143, R14, R5 ;  /* 0x000000050e8f7220 */ /* 0x000fe20000410000 */
[----:B------:R-:W-:Y:S01]  /*12140*/  F2FP.BF16.F32.PACK_AB R4, R4, R15 ;  /* 0x0000000f0404723e */ /* 0x000fe200000010ff */
[-C--:B------:R-:W-:Y:S01]  /*12150*/  FMUL.FTZ R11, R11, R6.reuse ;  /* 0x000000060b0b7220 */ /* 0x080fe20000410000 */
[C---:B------:R-:W-:Y:S01]  /*12160*/  FFMA.FTZ R6, R9.reuse, R6, -R12 ;  /* 0x0000000609067223 */ /* 0x040fe2000001080c */
[-C--:B------:R-:W-:Y:S01]  /*12170*/  FMUL.FTZ R28, R14, R7.reuse ;  /* 0x000000070e1c7220 */ /* 0x080fe20000410000 */
[C---:B------:R-:W-:Y:S01]  /*12180*/  FFMA.FTZ R14, R10.reuse, R7, -R143 ;  /* 0x000000070a0e7223 */ /* 0x040fe2000001088f */
[----:B------:R-:W-:Y:S01]  /*12190*/  FFMA.FTZ R12, R9, R8, R11 ;  /* 0x00000008090c7223 */ /* 0x000fe2000001000b */
[----:B------:R-:W-:Y:S01]  /*121a0*/  F2FP.BF16.F32.PACK_AB R8, R153, R146 ;  /* 0x000000929908723e */ /* 0x000fe200000010ff */
[----:B------:R-:W-:Y:S01]  /*121b0*/  FFMA.FTZ R28, R10, R5, R28 ;  /* 0x000000050a1c7223 */ /* 0x000fe2000001001c */
[----:B------:R-:W-:-:S02]  /*121c0*/  F2FP.BF16.F32.PACK_AB R5, R30, R147 ;  /* 0x000000931e05723e */ /* 0x000fc400000010ff */
[----:B------:R-:W-:Y:S02]  /*121d0*/  F2FP.BF16.F32.PACK_AB R6, R6, R149 ;  /* 0x000000950606723e */ /* 0x000fe400000010ff */
[----:B------:R-:W-:Y:S02]  /*121e0*/  F2FP.BF16.F32.PACK_AB R7, R14, R145 ;  /* 0x000000910e07723e */ /* 0x000fe400000010ff */
[----:B------:R-:W-:Y:S02]  /*121f0*/  F2FP.BF16.F32.PACK_AB R9, R13, R148 ;  /* 0x000000940d09723e */ /* 0x000fe400000010ff */
[----:B------:R-:W-:Y:S01]  /*12200*/  F2FP.BF16.F32.PACK_AB R10, R12, R29 ;  /* 0x0000001d0c0a723e */ /* 0x000fe200000010ff */
[----:B------:R1:W-:Y:S01]  /*12210*/  STS.128 [R21], R4 ;  /* 0x0000000415007388 */ /* 0x0003e20000000c00 */
[----:B------:R-:W-:-:S05]  /*12220*/  F2FP.BF16.F32.PACK_AB R11, R28, R31 ;  /* 0x0000001f1c0b723e */ /* 0x000fca00000010ff */
[----:B------:R1:W-:Y:S02]  /*12230*/  STS.128 [R140+0x14400], R8 ;  /* 0x014400088c007388 */ /* 0x0003e40000000c00 */
.L_x_2510:
[----:B------:R-:W-:Y:S05]  /*12240*/  BSYNC B2 ;  /* 0x0000000000027941 */ /* 0x000fea0003800000 */
.L_x_2509:
        /* <DEDUP_REMOVED lines=9> */
[--C-:B------:R-:W-:Y:S01]  /*122e0*/  SHF.R.U64 R21, R46, 0x10, R47.reuse ;  /* 0x000000102e157819 */ /* 0x100fe2000000122f */
[----:B------:R-:W-:Y:S01]  /*122f0*/  IMAD.SHL.U32 R6, R6, 0x400, RZ ;  /* 0x0000040006067824 */ /* 0x000fe200078e00ff */
[----:B------:R-:W-:Y:S02]  /*12300*/  LOP3.LUT R4, R5, 0x1c0, R234, 0xf8, !PT ;  /* 0x000001c005047812 */ /* 0x000fe400078ef8ea */
[----:B------:R-:W-:Y:S02]  /*12310*/  SHF.R.U32.HI R46, RZ, 0x10, R47 ;  /* 0x00000010ff2e7819 */ /* 0x000fe4000001162f */
[----:B------:R-:W-:Y:S02]  /*12320*/  LOP3.LUT R4, R4, R235, RZ, 0x3c, !PT ;  /* 0x000000eb04047212 */ /* 0x000fe400078e3cff */
[----:B------:R-:W-:Y:S02]  /*12330*/  LOP3.LUT R5, R6, 0x7fffe000, RZ, 0xc0, !PT ;  /* 0x7fffe00006057812 */ /* 0x000fe400078ec0ff */
[----:B------:R-:W-:-:S02]  /*12340*/  PRMT R136, R136, 0x5410, R15 ;  /* 0x0000541088887816 */ /* 0x000fc4000000000f */
[----:B0-----:R-:W-:Y:S02]  /*12350*/  IADD3 R9, R4, R5, R236 ;  /* 0x0000000504097210 */ /* 0x001fe40007ffe0ec */
[--C-:B------:R-:W-:Y:S02]  /*12360*/  SHF.R.U64 R13, R26, 0x10, R27.reuse ;  /* 0x000000101a0d7819 */ /* 0x100fe4000000121b */
[----:B------:R-:W-:Y:S01]  /*12370*/  SHF.R.U32.HI R26, RZ, 0x10, R27 ;  /* 0x00000010ff1a7819 */ /* 0x000fe2000001161b */
[----:B------:R-:W-:Y:S01]  /*12380*/  IMAD R12, R9, 0x2, R16 ;  /* 0x00000002090c7824 */ /* 0x000fe200078e0210 */
[----:B------:R-:W-:Y:S02]  /*12390*/  PRMT R132, R132, 0x5410, R29 ;  /* 0x0000541084847816 */ /* 0x000fe4000000001d */
[----:B------:R-:W-:Y:S02]  /*123a0*/  SHF.R.U32.HI R44, RZ, 0x10, R45 ;  /* 0x00000010ff2c7819 */ /* 0x000fe4000001162d */
[----:B------:R-:W0:Y:S01]  /*123b0*/  LDS.128 R8, [R12+0x14400] ;  /* 0x014400000c087984 */ /* 0x000e220000000c00 */
[----:B------:R-:W-:-:S02]  /*123c0*/  SHF.R.U32.HI R24, RZ, 0x10, R25 ;  /* 0x00000010ff187819 */ /* 0x000fc40000011619 */
[----:B------:R-:W-:Y:S01]  /*123d0*/  PRMT R139, R139, 0x5410, R46 ;  /* 0x000054108b8b7816 */ /* 0x000fe2000000002e */
[----:B------:R-:W-:Y:S01]  /*123e0*/  IMAD.U32 R46, R136, 0x10000, RZ ;  /* 0x00010000882e7824 */ /* 0x000fe200078e00ff */
[----:B------:R-:W-:Y:S02]  /*123f0*/  PRMT R135, R135, 0x5410, R26 ;  /* 0x0000541087877816 */ /* 0x000fe4000000001a */
[----:B------:R-:W-:Y:S02]  /*12400*/  PRMT R133, R133, 0x5410, R44 ;  /* 0x0000541085857816 */ /* 0x000fe4000000002c */
[----:B------:R-:W-:Y:S01]  /*12410*/  PRMT R134, R134, 0x5410, R13 ;  /* 0x0000541086867816 */ /* 0x000fe2000000000d */
[----:B------:R-:W-:Y:S01]  /*12420*/  IMAD.U32 R31, R135, 0x10000, RZ ;  /* 0x00010000871f7824 */ /* 0x000fe200078e00ff */
[----:B------:R-:W-:Y:S02]  /*12430*/  PRMT R137, R137, 0x5410, R24 ;  /* 0x0000541089897816 */ /* 0x000fe40000000018 */
[----:B------:R-:W-:-:S02]  /*12440*/  PRMT R138, R138, 0x5410, R21 ;  /* 0x000054108a8a7816 */ /* 0x000fc40000000015 */
[----:B------:R-:W-:Y:S01]  /*12450*/  LOP3.LUT R135, R135, 0xffff0000, RZ, 0xc0, !PT ;  /* 0xffff000087877812 */ /* 0x000fe200078ec0ff */
[C---:B------:R-:W-:Y:S01]  /*12460*/  IMAD.U32 R140, R137.reuse, 0x10000, RZ ;  /* 0x00010000898c7824 */ /* 0x040fe200078e00ff */
[----:B------:R-:W-:Y:S01]  /*12470*/  LOP3.LUT R137, R137, 0xffff0000, RZ, 0xc0, !PT ;  /* 0xffff000089897812 */ /* 0x000fe200078ec0ff */
[C---:B0-----:R-:W-:Y:S01]  /*12480*/  IMAD.U32 R25, R8.reuse, 0x10000, RZ ;  /* 0x0001000008197824 */ /* 0x041fe200078e00ff */
[----:B------:R-:W-:Y:S01]  /*12490*/  LOP3.LUT R26, R8, 0xffff0000, RZ, 0xc0, !PT ;  /* 0xffff0000081a7812 */ /* 0x000fe200078ec0ff */
[----:B------:R-:W-:Y:S01]  /*124a0*/  IMAD.U32 R8, R132, 0x10000, RZ ;  /* 0x0001000084087824 */ /* 0x000fe200078e00ff */
[----:B------:R-:W-:Y:S01]  /*124b0*/  LOP3.LUT R28, R9, 0xffff0000, RZ, 0xc0, !PT ;  /* 0xffff0000091c7812 */ /* 0x000fe200078ec0ff */
[----:B------:R-:W-:Y:S01]  /*124c0*/  FMUL.FTZ R44, R25, R46 ;  /* 0x0000002e192c7220 */ /* 0x000fe20000410000 */
[----:B------:R-:W-:Y:S02]  /*124d0*/  IMAD.U32 R27, R9, 0x10000, RZ ;  /* 0x00010000091b7824 */ /* 0x000fe400078e00ff */
[----:B------:R-:W-:Y:S01]  /*124e0*/  FMUL.FTZ R142, R25, R8 ;  /* 0x00000008198e7220 */ /* 0x000fe20000410000 */
[----:B------:R-:W-:Y:S01]  /*124f0*/  IMAD.U32 R30, R11, 0x10000, RZ ;  /* 0x000100000b1e7824 */ /* 0x000fe200078e00ff */
[----:B------:R-:W-:Y:S01]  /*12500*/  LOP3.LUT R25, R136, 0xffff0000, RZ, 0xc0, !PT ;  /* 0xffff000088197812 */ /* 0x000fe200078ec0ff */
[----:B------:R-:W-:Y:S01]  /*12510*/  FMUL.FTZ R144, R27, R140 ;  /* 0x0000008c1b907220 */ /* 0x000fe20000410000 */
[----:B------:R-:W-:Y:S01]  /*12520*/  IMAD.U32 R29, R10, 0x10000, RZ ;  /* 0x000100000a1d7824 */ /* 0x000fe200078e00ff */
[----:B--2---:R-:W0:Y:S02]  /*12530*/  LDS.128 R4, [R143] ;  /* 0x000000008f047984 */ /* 0x004e240000000c00 */
[C---:B0-----:R-:W-:Y:S01]  /*12540*/  IMAD.U32 R13, R4.reuse, 0x10000, RZ ;  /* 0x00010000040d7824 */ /* 0x041fe200078e00ff */
[----:B------:R-:W-:Y:S01]  /*12550*/  LOP3.LUT R14, R4, 0xffff0000, RZ, 0xc0, !PT ;  /* 0xffff0000040e7812 */ /* 0x000fe200078ec0ff */
[----:B------:R-:W-:Y:S01]  /*12560*/  IMAD.U32 R24, R7, 0x10000, RZ ;  /* 0x0001000007187824 */ /* 0x000fe200078e00ff */
[----:B------:R-:W-:Y:S01]  /*12570*/  LOP3.LUT R21, R5, 0xffff0000, RZ, 0xc0, !PT ;  /* 0xffff000005157812 */ /* 0x000fe200078ec0ff */
[----:B------:R-:W-:Y:S01]  /*12580*/  FFMA.FTZ R8, R13, R8, -R44 ;  /* 0x000000080d087223 */ /* 0x000fe2000001082c */
[----:B------:R-:W-:-:S02]  /*12590*/  IMAD.U32 R44, R133, 0x10000, RZ ;  /* 0x00010000852c7824 */ /* 0x000fc400078e00ff */
[----:B------:R-:W-:Y:S01]  /*125a0*/  FFMA.FTZ R9, R13, R46, R142 ;  /* 0x0000002e0d097223 */ /* 0x000fe2000001008e */
[----:B------:R-:W-:Y:S01]  /*125b0*/  IMAD.U32 R13, R139, 0x10000, RZ ;  /* 0x000100008b0d7824 */ /* 0x000fe200078e00ff */
[----:B------:R-:W-:Y:S01]  /*125c0*/  LOP3.LUT R4, R6, 0xffff0000, RZ, 0xc0, !PT ;  /* 0xffff000006047812 */ /* 0x000fe200078ec0ff */
[----:B------:R-:W-:Y:S01]  /*125d0*/  FMUL.FTZ R46, R27, R44 ;  /* 0x0000002c1b2e7220 */ /* 0x000fe20000410000 */
[C---:B------:R-:W-:Y:S01]  /*125e0*/  FMUL.FTZ R27, R30.reuse, R31 ;  /* 0x0000001f1e1b7220 */ /* 0x040fe20000410000 */
[----:B------:R-:W-:Y:S02]  /*125f0*/  IMAD.U32 R15, R5, 0x10000, RZ ;  /* 0x00010000050f7824 */ /* 0x000fe400078e00ff */
[-C--:B------:R-:W-:Y:S01]  /*12600*/  FMUL.FTZ R30, R30, R13.reuse ;  /* 0x0000000d1e1e7220 */ /* 0x080fe20000410000 */
[----:B------:R-:W-:Y:S02]  /*12610*/  IMAD.U32 R5, R6, 0x10000, RZ ;  /* 0x0001000006057824 */ /* 0x000fe400078e00ff */
        /* <DEDUP_REMOVED lines=8> */
[C---:B------:R-:W-:Y:S01]  /*126a0*/  FMUL.FTZ R27, R26.reuse, R13 ;  /* 0x0000000d1a1b7220 */ /* 0x040fe20000410000 */
[----:B------:R-:W-:Y:S01]  /*126b0*/  LOP3.LUT R10, R11, 0xffff0000, RZ, 0xc0, !PT ;  /* 0xffff00000b0a7812 */ /* 0x000fe200078ec0ff */
[----:B------:R-:W-:Y:S01]  /*126c0*/  FFMA.FTZ R11, R15, R44, -R144 ;  /* 0x0000002c0f0b7223 */ /* 0x000fe20000010890 */
[----:B------:R-:W-:Y:S01]  /*126d0*/  FMUL.FTZ R15, R26, R25 ;  /* 0x000000191a0f7220 */ /* 0x000fe20000410000 */
[----:B------:R-:W-:Y:S01]  /*126e0*/  FMUL.FTZ R28, R28, R133 ;  /* 0x000000851c1c7220 */ /* 0x000fe20000410000 */
[----:B------:R-:W-:-:S02]  /*126f0*/  IMAD.U32 R26, R134, 0x10000, RZ ;  /* 0x00010000861a7824 */ /* 0x000fc400078e00ff */
[C---:B------:R-:W-:Y:S01]  /*12700*/  FFMA.FTZ R30, R21.reuse, R133, -R30 ;  /* 0x00000085151e7223 */ /* 0x040fe2000001081e */
[----:B------:R-:W-:Y:S02]  /*12710*/  IMAD.U32 R24, R138, 0x10000, RZ ;  /* 0x000100008a187824 */ /* 0x000fe400078e00ff */
[----:B------:R-:W-:Y:S01]  /*12720*/  FFMA.FTZ R21, R21, R137, R28 ;  /* 0x0000008915157223 */ /* 0x000fe2000001001c */
[C---:B------:R-:W-:Y:S01]  /*12730*/  FMUL.FTZ R44, R29.reuse, R26 ;  /* 0x0000001a1d2c7220 */ /* 0x040fe20000410000 */
[----:B------:R-:W-:Y:S01]  /*12740*/  LOP3.LUT R134, R134, 0xffff0000, RZ, 0xc0, !PT ;  /* 0xffff000086867812 */ /* 0x000fe200078ec0ff */
[-C--:B------:R-:W-:Y:S01]  /*12750*/  FMUL.FTZ R28, R29, R24.reuse ;  /* 0x000000181d1c7220 */ /* 0x080fe20000410000 */
[----:B------:R-:W-:Y:S01]  /*12760*/  LOP3.LUT R138, R138, 0xffff0000, RZ, 0xc0, !PT ;  /* 0xffff00008a8a7812 */ /* 0x000fe200078ec0ff */
[C---:B------:R-:W-:Y:S01]  /*12770*/  FFMA.FTZ R15, R14.reuse, R13, -R15 ;  /* 0x0000000d0e0f7223 */ /* 0x040fe2000001080f */
[----:B------:R-:W-:Y:S01]  /*12780*/  LOP3.LUT R139, R139, 0xffff0000, RZ, 0xc0, !PT ;  /* 0xffff00008b8b7812 */ /* 0x000fe200078ec0ff */
[C---:B------:R-:W-:Y:S01]  /*12790*/  FFMA.FTZ R44, R5.reuse, R24, -R44 ;  /* 0x00000018052c7223 */ /* 0x040fe2000001082c */
[----:B------:R-:W-:Y:S01]  /*127a0*/  FFMA.FTZ R28, R5, R26, R28 ;  /* 0x0000001a051c7223 */ /* 0x000fe2000001001c */
[----:B------:R-:W-:Y:S01]  /*127b0*/  FFMA.FTZ R14, R14, R25, R27 ;  /* 0x000000190e0e7223 */ /* 0x000fe2000001001b */
[C---:B------:R-:W-:Y:S01]  /*127c0*/  FMUL.FTZ R5, R7.reuse, R134 ;  /* 0x0000008607057220 */ /* 0x040fe20000410000 */
[C---:B------:R-:W-:Y:S01]  /*127d0*/  FMUL.FTZ R25, R10.reuse, R135 ;  /* 0x000000870a197220 */ /* 0x040fe20000410000 */
        /* <DEDUP_REMOVED lines=16> */
.L_x_2508:
[----:B------:R-:W-:Y:S05]  /*128e0*/  BSYNC B1 ;  /* 0x0000000000017941 */ /* 0x000fea0003800000 */
.L_x_2507:
[----:B------:R-:W-:Y:S04]  /*128f0*/  BSSY B1, `(.L_x_2511) ;  /* 0x00000e2000017945 */ /* 0x000fe80003800000 */
[----:B------:R-:W-:Y:S05]  /*12900*/  @P1 BRA `(.L_x_2512) ;  /* 0x0000000c00801947 */ /* 0x000fea0003800000 */
[----:B------:R3:W5:Y:S01]  /*12910*/  LDL R45, [R1+0x80] ;  /* 0x00008000012d7983 */ /* 0x0007620000100800 */
[----:B------:R-:W4:Y:S01]  /*12920*/  LDC R13, c[0x0][0x3d4] ;  /* 0x0000f500ff0d7b82 */ /* 0x000f220000000800 */
[----:B------:R-:W-:Y:S01]  /*12930*/  BSSY B2, `(.L_x_2513) ;  /* 0x000006e000027945 */ /* 0x000fe20003800000 */
[-C--:B----4-:R-:W-:Y:S02]  /*12940*/  ISETP.GE.AND P0, PT, R213, R13.reuse, PT ;  /* 0x0000000dd500720c */ /* 0x090fe40003f06270 */
[----:B------:R-:W-:-:S11]  /*12950*/  ISETP.GE.AND P1, PT, R212, R13, PT ;  /* 0x0000000dd400720c */ /* 0x000fd60003f26270 */
[----:B---3--:R-:W-:Y:S05]  /*12960*/  @P0 BRA `(.L_x_2514) ;  /* 0x0000000400a80947 */ /* 0x008fea0003800000 */
[----:B-12---:R-:W-:Y:S02]  /*12970*/  LEA.HI R4, R13, R222, RZ, 0x1d ;  /* 0x000000de0d047211 */ /* 0x006fe400078fe8ff */
[----:B-----5:R-:W-:Y:S02]  /*12980*/  R2UR UR4, R45 ;  /* 0x000000002d0472ca */ /* 0x020fe400000e0000 */
[----:B------:R-:W-:Y:S01]  /*12990*/  SHF.R.S32.HI R5, RZ, 0x1f, R4 ;  /* 0x0000001fff057819 */ /* 0x000fe20000011404 */
[----:B------:R-:W-:Y:S01]  /*129a0*/  IMAD.SHL.U32 R6, R4, 0x8, RZ ;  /* 0x0000000804067824 */ /* 0x000fe200078e00ff */
[----:B------:R-:W-:Y:S02]  /*129b0*/  LOP3.LUT R7, R229, 0x38, R213, 0xf8, !PT ;  /* 0x00000038e5077812 */ /* 0x000fe400078ef8d5 */
[----:B------:R-:W-:Y:S02]  /*129c0*/  LEA.HI R5, R5, R4, RZ, 0x3 ;  /* 0x0000000405057211 */ /* 0x000fe400078f18ff */
[----:B------:R-:W-:-:S02]  /*129d0*/  LOP3.LUT R4, R229, 0x38, R6, 0xf8, !PT ;  /* 0x00000038e5047812 */ /* 0x000fc400078ef806 */
[----:B------:R-:W-:Y:S01]  /*129e0*/  LOP3.LUT R7, R230, R7, R233, 0xf6, !PT ;  /* 0x00000007e6077212 */ /* 0x000fe200078ef6e9 */
[----:B------:R-:W-:Y:S01]  /*129f0*/  IMAD.SHL.U32 R6, R5, 0x400, RZ ;  /* 0x0000040005067824 */ /* 0x000fe200078e00ff */
[----:B------:R-:W-:Y:S02]  /*12a00*/  LOP3.LUT R5, R4, R233, RZ, 0x3c, !PT ;  /* 0x000000e904057212 */ /* 0x000fe400078e3cff */
[----:B------:R-:W-:Y:S02]  /*12a10*/  LEA R12, R7, UR4, 0x1 ;  /* 0x00000004070c7c11 */ /* 0x000fe4000f8e08ff */
[----:B------:R-:W-:Y:S02]  /*12a20*/  LOP3.LUT R6, R6, 0x7fffe000, RZ, 0xc0, !PT ;  /* 0x7fffe00006067812 */ /* 0x000fe400078ec0ff */
[----:B------:R-:W-:Y:S02]  /*12a30*/  SHF.R.U64 R21, R36, 0x10, R37 ;  /* 0x0000001024157819 */ /* 0x000fe40000001225 */
[----:B0-----:R-:W-:-:S02]  /*12a40*/  IADD3 R9, R5, R6, R230 ;  /* 0x0000000605097210 */ /* 0x001fc40007ffe0e6 */
[----:B------:R-:W0:Y:S01]  /*12a50*/  LDS.128 R4, [R12] ;  /* 0x000000000c047984 */ /* 0x000e220000000c00 */
[----:B------:R-:W-:Y:S02]  /*12a60*/  SHF.R.U64 R27, R40, 0x10, R41 ;  /* 0x00000010281b7819 */ /* 0x000fe40000001229 */
[----:B------:R-:W-:Y:S01]  /*12a70*/  IMAD R14, R9, 0x2, R16 ;  /* 0x00000002090e7824 */ /* 0x000fe200078e0210 */
[----:B------:R-:W-:Y:S02]  /*12a80*/  SHF.R.U32.HI R36, RZ, 0x10, R37 ;  /* 0x00000010ff247819 */ /* 0x000fe40000011625 */
[----:B------:R-:W-:Y:S02]  /*12a90*/  PRMT R126, R126, 0x5410, R21 ;  /* 0x000054107e7e7816 */ /* 0x000fe40000000015 */
[----:B------:R-:W1:Y:S01]  /*12aa0*/  LDS.128 R8, [R14+0x14400] ;  /* 0x014400000e087984 */ /* 0x000e620000000c00 */
[----:B------:R-:W-:Y:S02]  /*12ab0*/  SHF.R.U64 R15, R38, 0x10, R39 ;  /* 0x00000010260f7819 */ /* 0x000fe40000001227 */
[----:B------:R-:W-:Y:S01]  /*12ac0*/  PRMT R128, R128, 0x5410, R27 ;  /* 0x0000541080807816 */ /* 0x000fe2000000001b */
[----:B------:R-:W-:Y:S01]  /*12ad0*/  IMAD.U32 R31, R126, 0x10000, RZ ;  /* 0x000100007e1f7824 */ /* 0x000fe200078e00ff */
[----:B------:R-:W-:-:S02]  /*12ae0*/  SHF.R.U32.HI R40, RZ, 0x10, R41 ;  /* 0x00000010ff287819 */ /* 0x000fc40000011629 */
[----:B------:R-:W-:Y:S01]  /*12af0*/  SHF.R.U32.HI R38, RZ, 0x10, R39 ;  /* 0x00000010ff267819 */ /* 0x000fe20000011627 */
[----:B------:R-:W-:Y:S01]  /*12b00*/  IMAD.U32 R30, R128, 0x10000, RZ ;  /* 0x00010000801e7824 */ /* 0x000fe200078e00ff */
[----:B------:R-:W-:Y:S02]  /*12b10*/  PRMT R127, R127, 0x5410, R36 ;  /* 0x000054107f7f7816 */ /* 0x000fe40000000024 */
[--C-:B------:R-:W-:Y:S02]  /*12b20*/  SHF.R.U64 R25, R42, 0x10, R43.reuse ;  /* 0x000000102a197819 */ /* 0x100fe4000000122b */
[----:B------:R-:W-:Y:S01]  /*12b30*/  SHF.R.U32.HI R42, RZ, 0x10, R43 ;  /* 0x00000010ff2a7819 */ /* 0x000fe2000001162b */
[----:B------:R-:W-:Y:S01]  /*12b40*/  IMAD.U32 R36, R127, 0x10000, RZ ;  /* 0x000100007f247824 */ /* 0x000fe200078e00ff */
[----:B------:R-:W-:Y:S02]  /*12b50*/  PRMT R129, R129, 0x5410, R40 ;  /* 0x0000541081817816 */ /* 0x000fe40000000028 */
[----:B------:R-:W-:-:S02]  /*12b60*/  PRMT R124, R124, 0x5410, R15 ;  /* 0x000054107c7c7816 */ /* 0x000fc4000000000f */
[----:B------:R-:W-:Y:S02]  /*12b70*/  PRMT R125, R125, 0x5410, R38 ;  /* 0x000054107d7d7816 */ /* 0x000fe40000000026 */
[----:B------:R-:W-:Y:S02]  /*12b80*/  PRMT R131, R131, 0x5410, R42 ;  /* 0x0000541083837816 */ /* 0x000fe4000000002a */
[----:B------:R-:W-:Y:S01]  /*12b90*/  PRMT R130, R130, 0x5410, R25 ;  /* 0x0000541082827816 */ /* 0x000fe20000000019 */
        /* <DEDUP_REMOVED lines=16> */
[----:B------:R-:W-:Y:S01]  /*12ca0*/  FFMA.FTZ R37, R15, R30, -R38 ;  /* 0x0000001e0f257223 */ /* 0x000fe20000010826 */
[----:B------:R-:W-:Y:S02]  /*12cb0*/  IMAD.U32 R29, R11, 0x10000, RZ ;  /* 0x000100000b1d7824 */ /* 0x000fe400078e00ff */
[-C--:B------:R-:W-:Y:S01]  /*12cc0*/  FMUL.FTZ R44, R27, R26.reuse ;  /* 0x0000001a1b2c7220 */ /* 0x080fe20000410000 */
[----:B------:R-:W-:Y:S02]  /*12cd0*/  IMAD.U32 R38, R125, 0x10000, RZ ;  /* 0x000100007d267824 */ /* 0x000fe400078e00ff */
[----:B------:R-:W-:Y:S01]  /*12ce0*/  FFMA.FTZ R42, R21, R26, -R42 ;  /* 0x0000001a152a7223 */ /* 0x000fe2000001082a */
[----:B------:R-:W-:Y:S01]  /*12cf0*/  IMAD.U32 R30, R131, 0x10000, RZ ;  /* 0x00010000831e7824 */ /* 0x000fe200078e00ff */
[----:B------:R-:W-:Y:S01]  /*12d00*/  LOP3.LUT R27, R126, 0xffff0000, RZ, 0xc0, !PT ;  /* 0xffff00007e1b7812 */ /* 0x000fe200078ec0ff */
[----:B------:R-:W-:Y:S01]  /*12d10*/  FMUL.FTZ R26, R29, R38 ;  /* 0x000000261d1a7220 */ /* 0x000fe20000410000 */
[----:B------:R-:W-:Y:S01]  /*12d20*/  FFMA.FTZ R40, R15, R31, R40 ;  /* 0x0000001f0f287223 */ /* 0x000fe20000010028 */
[-C--:B------:R-:W-:Y:S01]  /*12d30*/  FMUL.FTZ R29, R29, R30.reuse ;  /* 0x0000001e1d1d7220 */ /* 0x080fe20000410000 */
[----:B------:R-:W-:Y:S01]  /*12d40*/  LOP3.LUT R15, R128, 0xffff0000, RZ, 0xc0, !PT ;  /* 0xffff0000800f7812 */ /* 0x000fe200078ec0ff */
[----:B------:R-:W-:Y:S01]  /*12d50*/  FFMA.FTZ R41, R25, R30, -R26 ;  /* 0x0000001e19297223 */ /* 0x000fe2000001081a */
[----:B------:R-:W-:Y:S01]  /*12d60*/  LOP3.LUT R30, R127, 0xffff0000, RZ, 0xc0, !PT ;  /* 0xffff00007f1e7812 */ /* 0x000fe200078ec0ff */
[----:B------:R-:W-:Y:S01]  /*12d70*/  FFMA.FTZ R44, R21, R36, R44 ;  /* 0x00000024152c7223 */ /* 0x000fe2000001002c */
[----:B------:R-:W-:Y:S01]  /*12d80*/  LOP3.LUT R26, R129, 0xffff0000, RZ, 0xc0, !PT ;  /* 0xffff0000811a7812 */ /* 0x000fe200078ec0ff */
[C---:B------:R-:W-:Y:S01]  /*12d90*/  FMUL.FTZ R21, R8.reuse, R27 ;  /* 0x0000001b08157220 */ /* 0x040fe20000410000 */
[----:B------:R-:W-:Y:S01]  /*12da0*/  FFMA.FTZ R38, R25, R38, R29 ;  /* 0x0000002619267223 */ /* 0x000fe2000001001d */
[-C--:B------:R-:W-:Y:S01]  /*12db0*/  FMUL.FTZ R25, R8, R15.reuse ;  /* 0x0000000f08197220 */ /* 0x080fe20000410000 */
[C---:B------:R-:W-:Y:S01]  /*12dc0*/  FMUL.FTZ R8, R9.reuse, R30 ;  /* 0x0000001e09087220 */ /* 0x040fe20000410000 */
[----:B------:R-:W-:Y:S01]  /*12dd0*/  FFMA.FTZ R36, R4, R15, -R21 ;  /* 0x0000000f04247223 */ /* 0x000fe20000010815 */
[----:B------:R-:W-:Y:S01]  /*12de0*/  FMUL.FTZ R9, R9, R26 ;  /* 0x0000001a09097220 */ /* 0x000fe20000410000 */
[----:B------:R-:W-:-:S02]  /*12df0*/  IMAD.U32 R28, R10, 0x10000, RZ ;  /* 0x000100000a1c7824 */ /* 0x000fc400078e00ff */
[----:B------:R-:W-:Y:S01]  /*12e00*/  FFMA.FTZ R25, R4, R27, R25 ;  /* 0x0000001b04197223 */ /* 0x000fe20000010019 */
[----:B------:R-:W-:Y:S02]  /*12e10*/  IMAD.U32 R21, R124, 0x10000, RZ ;  /* 0x000100007c157824 */ /* 0x000fe400078e00ff */
[C---:B------:R-:W-:Y:S01]  /*12e20*/  FFMA.FTZ R27, R5.reuse, R26, -R8 ;  /* 0x0000001a051b7223 */ /* 0x040fe20000010808 */
[----:B------:R-:W-:Y:S02]  /*12e30*/  IMAD.U32 R15, R130, 0x10000, RZ ;  /* 0x00010000820f7824 */ /* 0x000fe400078e00ff */
[----:B------:R-:W-:Y:S01]  /*12e40*/  FFMA.FTZ R29, R5, R30, R9 ;  /* 0x0000001e051d7223 */ /* 0x000fe20000010009 */
[----:B------:R-:W-:Y:S01]  /*12e50*/  LOP3.LUT R10, R10, 0xffff0000, RZ, 0xc0, !PT ;  /* 0xffff00000a0a7812 */ /* 0x000fe200078ec0ff */
[C---:B------:R-:W-:Y:S01]  /*12e60*/  FMUL.FTZ R31, R28.reuse, R21 ;  /* 0x000000151c1f7220 */ /* 0x040fe20000410000 */
        /* <DEDUP_REMOVED lines=10> */
[-C--:B------:R-:W-:Y:S01]  /*12f10*/  FMUL.FTZ R24, R10, R5.reuse ;  /* 0x000000050a187220 */ /* 0x080fe20000410000 */
[C---:B------:R-:W-:Y:S01]  /*12f20*/  FFMA.FTZ R10, R6.reuse, R5, -R15 ;  /* 0x00000005060a7223 */ /* 0x040fe2000001080f */
[-C--:B------:R-:W-:Y:S01]  /*12f30*/  FMUL.FTZ R11, R11, R4.reuse ;  /* 0x000000040b0b7220 */ /* 0x080fe20000410000 */
[C---:B------:R-:W-:Y:S01]  /*12f40*/  FFMA.FTZ R26, R7.reuse, R4, -R26 ;  /* 0x00000004071a7223 */ /* 0x040fe2000001081a */
        /* <DEDUP_REMOVED lines=12> */
.L_x_2514:
[----:B------:R-:W-:Y:S05]  /*13010*/  BSYNC B2 ;  /* 0x0000000000027941 */ /* 0x000fea0003800000 */
.L_x_2513:
[----:B------:R-:W-:Y:S05]  /*13020*/  @P1 BRA `(.L_x_2512) ;  /* 0x0000000400b81947 */ /* 0x000fea0003800000 */
[----:B------:R-:W-:Y:S02]  /*13030*/  LEA.HI R13, R13, R20, RZ, 0x1d ;  /* 0x000000140d0d7211 */ /* 0x000fe400078fe8ff */
[----:B-123--:R-:W-:Y:S02]  /*13040*/  LEA.HI R5, R0, R212, RZ, 0x6 ;  /* 0x000000d400057211 */ /* 0x00efe400078f30ff */
[----:B------:R-:W-:Y:S02]  /*13050*/  SHF.R.S32.HI R4, RZ, 0x1f, R13 ;  /* 0x0000001fff047819 */ /* 0x000fe4000001140d */
[----:B-----5:R-:W-:Y:S01]  /*13060*/  R2UR UR4, R45 ;  /* 0x000000002d0472ca */ /* 0x020fe200000e0000 */
[----:B------:R-:W-:Y:S01]  /*13070*/  IMAD.SHL.U32 R6, R5, 0x80, RZ ;  /* 0x0000008005067824 */ /* 0x000fe200078e00ff */
[----:B------:R-:W-:Y:S01]  /*13080*/  LEA.HI R5, R4, R13, RZ, 0x3 ;  /* 0x0000000d04057211 */ /* 0x000fe200078f18ff */
[----:B------:R-:W-:Y:S01]  /*13090*/  IMAD.SHL.U32 R4, R13, 0x8, RZ ;  /* 0x000000080d047824 */ /* 0x000fe200078e00ff */
[----:B------:R-:W-:-:S02]  /*130a0*/  LOP3.LUT R8, R229, 0x38, R3, 0xf8, !PT ;  /* 0x00000038e5087812 */ /* 0x000fc400078ef803 */
[----:B------:R-:W-:Y:S01]  /*130b0*/  LOP3.LUT R7, R6, 0xffffe000, RZ, 0xc0, !PT ;  /* 0xffffe00006077812 */ /* 0x000fe200078ec0ff */
[----:B------:R-:W-:Y:S01]  /*130c0*/  IMAD.SHL.U32 R6, R5, 0x400, RZ ;  /* 0x0000040005067824 */ /* 0x000fe200078e00ff */
[----:B------:R-:W-:Y:S02]  /*130d0*/  LOP3.LUT R4, R229, 0x38, R4, 0xf8, !PT ;  /* 0x00000038e5047812 */ /* 0x000fe400078ef804 */
[-C--:B------:R-:W-:Y:S02]  /*130e0*/  LOP3.LUT R8, R8, R233.reuse, RZ, 0x3c, !PT ;  /* 0x000000e908087212 */ /* 0x080fe400078e3cff */
[----:B------:R-:W-:Y:S02]  /*130f0*/  LOP3.LUT R5, R4, R233, RZ, 0x3c, !PT ;  /* 0x000000e904057212 */ /* 0x000fe400078e3cff */
[----:B------:R-:W-:Y:S02]  /*13100*/  LOP3.LUT R6, R6, 0x7fffe000, RZ, 0xc0, !PT ;  /* 0x7fffe00006067812 */ /* 0x000fe400078ec0ff */
[----:B------:R-:W-:-:S02]  /*13110*/  IADD3 R7, R8, R7, R230 ;  /* 0x0000000708077210 */ /* 0x000fc40007ffe0e6 */
[----:B------:R-:W-:Y:S02]  /*13120*/  IADD3 R13, R5, R6, R230 ;  /* 0x00000006050d7210 */ /* 0x000fe40007ffe0e6 */
[----:B------:R-:W-:Y:S02]  /*13130*/  LEA R12, R7, UR4, 0x1 ;  /* 0x00000004070c7c11 */ /* 0x000fe4000f8e08ff */
[----:B------:R-:W-:Y:S01]  /*13140*/  SHF.R.U64 R21, R32, 0x10, R33 ;  /* 0x0000001020157819 */ /* 0x000fe20000001221 */
[----:B------:R-:W-:Y:S01]  /*13150*/  IMAD R13, R13, 0x2, R16 ;  /* 0x000000020d0d7824 */ /* 0x000fe200078e0210 */
[----:B------:R-:W-:Y:S01]  /*13160*/  SHF.R.U64 R27, R48, 0x10, R49 ;  /* 0x00000010301b7819 */ /* 0x000fe20000001231 */
[----:B------:R-:W1:Y:S01]  /*13170*/  LDS.128 R4, [R12] ;  /* 0x000000000c047984 */ /* 0x000e620000000c00 */
[----:B------:R-:W-:Y:S02]  /*13180*/  SHF.R.U64 R25, R50, 0x10, R51 ;  /* 0x0000001032197819 */ /* 0x000fe40000001233 */
[----:B------:R-:W-:Y:S01]  /*13190*/  PRMT R118, R118, 0x5410, R21 ;  /* 0x0000541076767816 */ /* 0x000fe20000000015 */
[----:B0-----:R-:W0:Y:S01]  /*131a0*/  LDS.128 R8, [R13+0x14400] ;  /* 0x014400000d087984 */ /* 0x001e220000000c00 */
[----:B------:R-:W-:-:S02]  /*131b0*/  SHF.R.U32.HI R32, RZ, 0x10, R33 ;  /* 0x00000010ff207819 */ /* 0x000fc40000011621 */
[----:B------:R-:W-:Y:S01]  /*131c0*/  PRMT R120, R120, 0x5410, R27 ;  /* 0x0000541078787816 */ /* 0x000fe2000000001b */
[----:B------:R-:W-:Y:S01]  /*131d0*/  IMAD.U32 R30, R118, 0x10000, RZ ;  /* 0x00010000761e7824 */ /* 0x000fe200078e00ff */
[----:B------:R-:W-:Y:S02]  /*131e0*/  SHF.R.U32.HI R48, RZ, 0x10, R49 ;  /* 0x00000010ff307819 */ /* 0x000fe40000011631 */
[----:B------:R-:W-:Y:S01]  /*131f0*/  SHF.R.U64 R15, R34, 0x10, R35 ;  /* 0x00000010220f7819 */ /* 0x000fe20000001223 */
[----:B------:R-:W-:Y:S01]  /*13200*/  IMAD.U32 R29, R120, 0x10000, RZ ;  /* 0x00010000781d7824 */ /* 0x000fe200078e00ff */
[----:B------:R-:W-:Y:S02]  /*13210*/  PRMT R122, R122, 0x5410, R25 ;  /* 0x000054107a7a7816 */ /* 0x000fe40000000019 */
[----:B------:R-:W-:Y:S02]  /*13220*/  SHF.R.U32.HI R34, RZ, 0x10, R35 ;  /* 0x00000010ff227819 */ /* 0x000fe40000011623 */
[----:B------:R-:W-:-:S02]  /*13230*/  SHF.R.U32.HI R50, RZ, 0x10, R51 ;  /* 0x00000010ff327819 */ /* 0x000fc40000011633 */
[----:B------:R-:W-:Y:S02]  /*13240*/  PRMT R119, R119, 0x5410, R32 ;  /* 0x0000541077777816 */ /* 0x000fe40000000020 */
[----:B------:R-:W-:Y:S02]  /*13250*/  PRMT R121, R121, 0x5410, R48 ;  /* 0x0000541079797816 */ /* 0x000fe40000000030 */
[----:B------:R-:W-:Y:S01]  /*13260*/  PRMT R117, R117, 0x5410, R34 ;  /* 0x0000541075757816 */ /* 0x000fe20000000022 */
[----:B------:R-:W-:Y:S01]  /*13270*/  IMAD.U32 R31, R119, 0x10000, RZ ;  /* 0x00010000771f7824 */ /* 0x000fe200078e00ff */
[----:B------:R-:W-:Y:S02]  /*13280*/  PRMT R123, R123, 0x5410, R50 ;  /* 0x000054107b7b7816 */ /* 0x000fe40000000032 */
[----:B------:R-:W-:Y:S01]  /*13290*/  PRMT R116, R116, 0x5410, R15 ;  /* 0x0000541074747816 */ /* 0x000fe2000000000f */
[C---:B-1----:R-:W-:Y:S01]  /*132a0*/  IMAD.U32 R14, R4.reuse, 0x10000, RZ ;  /* 0x00010000040e7824 */ /* 0x042fe200078e00ff */
[----:B------:R-:W-:Y:S01]  /*132b0*/  LOP3.LUT R4, R4, 0xffff0000, RZ, 0xc0, !PT ;  /* 0xffff000004047812 */ /* 0x000fe200078ec0ff */
[C---:B------:R-:W-:Y:S01]  /*132c0*/  IMAD.U32 R15, R5.reuse, 0x10000, RZ ;  /* 0x00010000050f7824 */ /* 0x040fe200078e00ff */
[----:B------:R-:W-:Y:S01]  /*132d0*/  LOP3.LUT R5, R5, 0xffff0000, RZ, 0xc0, !PT ;  /* 0xffff000005057812 */ /* 0x000fe200078ec0ff */
        /* <DEDUP_REMOVED lines=12> */
[----:B------:R-:W-:Y:S01]  /*133a0*/  FFMA.FTZ R35, R14, R30, R35 ;  /* 0x0000001e0e237223 */ /* 0x000fe20000010023 */
[----:B------:R-:W-:Y:S02]  /*133b0*/  IMAD.U32 R29, R123, 0x10000, RZ ;  /* 0x000100007b1d7824 */ /* 0x000fe400078e00ff */
[----:B------:R-:W-:Y:S01]  /*133c0*/  FFMA.FTZ R34, R15, R25, -R34 ;  /* 0x000000190f227223 */ /* 0x000fe20000010822 */
[----:B------:R-:W-:Y:S01]  /*133d0*/  FMUL.FTZ R37, R28, R33 ;  /* 0x000000211c257220 */ /* 0x000fe20000410000 */
[----:B------:R-:W-:-:S02]  /*133e0*/  IMAD.U32 R24, R7, 0x10000, RZ ;  /* 0x0001000007187824 */ /* 0x000fc400078e00ff */
[----:B------:R-:W-:Y:S01]  /*133f0*/  FMUL.FTZ R28, R28, R29 ;  /* 0x0000001d1c1c7220 */ /* 0x000fe20000410000 */
[----:B------:R-:W-:Y:S01]  /*13400*/  FFMA.FTZ R30, R15, R31, R26 ;  /* 0x0000001f0f1e7223 */ /* 0x000fe2000001001a */
[----:B------:R-:W-:Y:S01]  /*13410*/  LOP3.LUT R25, R118, 0xffff0000, RZ, 0xc0, !PT ;  /* 0xffff000076197812 */ /* 0x000fe200078ec0ff */
        /* <DEDUP_REMOVED lines=15> */
[----:B------:R-:W-:Y:S02]  /*13510*/  IMAD.U32 R8, R122, 0x10000, RZ ;  /* 0x000100007a087824 */ /* 0x000fe400078e00ff */
        /* <DEDUP_REMOVED lines=10> */
[----:B------:R-:W-:Y:S02]  /*135c0*/  LOP3.LUT R8, R117, 0xffff0000, RZ, 0xc0, !PT ;  /* 0xffff000075087812 */ /* 0x000fe400078ec0ff */
[----:B------:R-:W-:Y:S01]  /*135d0*/  LOP3.LUT R4, R123, 0xffff0000, RZ, 0xc0, !PT ;  /* 0xffff00007b047812 */ /* 0x000fe200078ec0ff */
[----:B------:R-:W-:Y:S01]  /*135e0*/  FMUL.FTZ R10, R10, R5 ;  /* 0x000000050a0a7220 */ /* 0x000fe20000410000 */
[----:B------:R-:W-:Y:S01]  /*135f0*/  LOP3.LUT R6, R6, 0xffff0000, RZ, 0xc0, !PT ;  /* 0xffff000006067812 */ /* 0x000fe200078ec0ff */
[----:B------:R-:W-:Y:S01]  /*13600*/  FMUL.FTZ R26, R11, R8 ;  /* 0x000000080b1a7220 */ /* 0x000fe20000410000 */
[----:B------:R-:W-:Y:S01]  /*13610*/  LOP3.LUT R7, R7, 0xffff0000, RZ, 0xc0, !PT ;  /* 0xffff000007077812 */ /* 0x000fe200078ec0ff */
[----:B------:R-:W-:-:S02]  /*13620*/  FMUL.FTZ R27, R11, R4 ;  /* 0x000000040b1b7220 */ /* 0x000fc40000410000 */
[C---:B------:R-:W-:Y:S01]  /*13630*/  FFMA.FTZ R21, R6.reuse, R5, -R21 ;  /* 0x0000000506157223 */ /* 0x040fe20000010815 */
[----:B------:R-:W-:Y:S01]  /*13640*/  FFMA.FTZ R11, R6, R9, R10 ;  /* 0x00000009060b7223 */ /* 0x000fe2000001000a */
[C---:B------:R-:W-:Y:S01]  /*13650*/  FFMA.FTZ R26, R7.reuse, R4, -R26 ;  /* 0x00000004071a7223 */ /* 0x040fe2000001081a */
[----:B------:R-:W-:Y:S01]  /*13660*/  FFMA.FTZ R36, R7, R8, R27 ;  /* 0x0000000807247223 */ /* 0x000fe2000001001b */
[----:B------:R-:W-:Y:S02]  /*13670*/  F2FP.BF16.F32.PACK_AB R4, R29, R32 ;  /* 0x000000201d04723e */ /* 0x000fe400000010ff */
[----:B------:R-:W-:Y:S02]  /*13680*/  F2FP.BF16.F32.PACK_AB R5, R15, R34 ;  /* 0x000000220f05723e */ /* 0x000fe400000010ff */
[----:B------:R-:W-:Y:S02]  /*13690*/  F2FP.BF16.F32.PACK_AB R6, R21, R14 ;  /* 0x0000000e1506723e */ /* 0x000fe400000010ff */
[----:B------:R-:W-:-:S02]  /*136a0*/  F2FP.BF16.F32.PACK_AB R10, R11, R24 ;  /* 0x000000180b0a723e */ /* 0x000fc400000010ff */
[----:B------:R-:W-:Y:S02]  /*136b0*/  F2FP.BF16.F32.PACK_AB R7, R26, R37 ;  /* 0x000000251a07723e */ /* 0x000fe400000010ff */
[----:B------:R-:W-:Y:S02]  /*136c0*/  F2FP.BF16.F32.PACK_AB R8, R28, R35 ;  /* 0x000000231c08723e */ /* 0x000fe400000010ff */
[----:B------:R-:W-:Y:S01]  /*136d0*/  F2FP.BF16.F32.PACK_AB R9, R25, R30 ;  /* 0x0000001e1909723e */ /* 0x000fe200000010ff */
[----:B------:R4:W-:Y:S01]  /*136e0*/  STS.128 [R12], R4 ;  /* 0x000000040c007388 */ /* 0x0009e20000000c00 */
[----:B------:R-:W-:-:S05]  /*136f0*/  F2FP.BF16.F32.PACK_AB R11, R36, R33 ;  /* 0x00000021240b723e */ /* 0x000fca00000010ff */
[----:B------:R4:W-:Y:S02]  /*13700*/  STS.128 [R13+0x14400], R8 ;  /* 0x014400080d007388 */ /* 0x0009e40000000c00 */
.L_x_2512:
[----:B------:R-:W-:Y:S05]  /*13710*/  BSYNC B1 ;  /* 0x0000000000017941 */ /* 0x000fea0003800000 */
.L_x_2511:
[----:B------:R-:W-:Y:S04]  /*13720*/  BSSY B1, `(.L_x_2515) ;  /* 0x00000e2000017945 */ /* 0x000fe80003800000 */
[----:B------:R-:W-:Y:S05]  /*13730*/  @P2 BRA `(.L_x_2516) ;  /* 0x0000000c00802947 */ /* 0x000fea0003800000 */
[----:B------:R0:W5:Y:S01]  /*13740*/  LDL R35, [R1+0x80] ;  /* 0x0000800001237983 */ /* 0x0001620000100800 */
[----:B----4-:R-:W4:Y:S01]  /*13750*/  LDC R13, c[0x0][0x3d4] ;  /* 0x0000f500ff0d7b82 */ /* 0x010f220000000800 */
[----:B------:R-:W-:Y:S01]  /*13760*/  BSSY B2, `(.L_x_2517) ;  /* 0x000006e000027945 */ /* 0x000fe20003800000 */
[-C--:B----4-:R-:W-:Y:S02]  /*13770*/  ISETP.GE.AND P0, PT, R213, R13.reuse, PT ;  /* 0x0000000dd500720c */ /* 0x090fe40003f06270 */
[----:B------:R-:W-:-:S11]  /*13780*/  ISETP.GE.AND P1, PT, R212, R13, PT ;  /* 0x0000000dd400720c */ /* 0x000fd60003f26270 */
[----:B0-----:R-:W-:Y:S05]  /*13790*/  @P0 BRA `(.L_x_2518) ;  /* 0x0000000400a80947 */ /* 0x001fea0003800000 */
[----:B-123--:R-:W-:Y:S02]  /*137a0*/  LEA.HI R4, R13, R222, RZ, 0x1d ;  /* 0x000000de0d047211 */ /* 0x00efe400078fe8ff */
[----:B-----5:R-:W-:Y:S02]  /*137b0*/  R2UR UR4, R35 ;  /* 0x00000000230472ca */ /* 0x020fe400000e0000 */
[----:B------:R-:W-:Y:S01]  /*137c0*/  SHF.R.S32.HI R7, RZ, 0x1f, R4 ;  /* 0x0000001fff077819 */ /* 0x000fe20000011404 */
[----:B------:R-:W-:Y:S01]  /*137d0*/  IMAD.SHL.U32 R5, R4, 0x8, RZ ;  /* 0x0000000804057824 */ /* 0x000fe200078e00ff */
[C---:B------:R-:W-:Y:S02]  /*137e0*/  LOP3.LUT R6, R228.reuse, 0x38, R213, 0xf8, !PT ;  /* 0x00000038e4067812 */ /* 0x040fe400078ef8d5 */
        /* <DEDUP_REMOVED lines=8> */
[----:B------:R-:W-:-:S02]  /*13870*/  IADD3 R9, R4, R7, R231 ;  /* 0x0000000704097210 */ /* 0x000fc40007ffe0e7 */
[----:B------:R-:W0:Y:S01]  /*13880*/  LDS.128 R4, [R12] ;  /* 0x000000000c047984 */ /* 0x000e220000000c00 */
[----:B------:R-:W-:Y:S02]  /*13890*/  SHF.R.U64 R30, R60, 0x10, R61 ;  /* 0x000000103c1e7819 */ /* 0x000fe4000000123d */
[----:B------:R-:W-:Y:S01]  /*138a0*/  IMAD R14, R9, 0x2, R16 ;  /* 0x00000002090e7824 */ /* 0x000fe200078e0210 */
[----:B------:R-:W-:Y:S02]  /*138b0*/  SHF.R.U32.HI R57, RZ, 0x10, R57 ;  /* 0x00000010ff397819 */ /* 0x000fe40000011639 */
[----:B------:R-:W-:Y:S02]  /*138c0*/  PRMT R109, R109, 0x5410, R26 ;  /* 0x000054106d6d7816 */ /* 0x000fe4000000001a */
[----:B------:R-:W1:Y:S01]  /*138d0*/  LDS.128 R8, [R14+0x14400] ;  /* 0x014400000e087984 */ /* 0x000e620000000c00 */
[----:B------:R-:W-:Y:S02]  /*138e0*/  PRMT R111, R111, 0x5410, R30 ;  /* 0x000054106f6f7816 */ /* 0x000fe4000000001e */
[----:B------:R-:W-:Y:S01]  /*138f0*/  SHF.R.U32.HI R61, RZ, 0x10, R61 ;  /* 0x00000010ff3d7819 */ /* 0x000fe2000001163d */
[----:B------:R-:W-:Y:S01]  /*13900*/  IMAD.U32 R31, R109, 0x10000, RZ ;  /* 0x000100006d1f7824 */ /* 0x000fe200078e00ff */
[----:B------:R-:W-:Y:S01]  /*13910*/  SHF.R.U64 R24, R58, 0x10, R59 ;  /* 0x000000103a187819 */ /* 0x000fe2000000123b */
[----:B------:R-:W-:Y:S01]  /*13920*/  IMAD.U32 R30, R111, 0x10000, RZ ;  /* 0x000100006f1e7824 */ /* 0x000fe200078e00ff */
[----:B------:R-:W-:-:S02]  /*13930*/  PRMT R110, R110, 0x5410, R57 ;  /* 0x000054106e6e7816 */ /* 0x000fc40000000039 */
[----:B------:R-:W-:Y:S02]  /*13940*/  SHF.R.U64 R28, R62, 0x10, R63 ;  /* 0x000000103e1c7819 */ /* 0x000fe4000000123f */
[----:B------:R-:W-:Y:S01]  /*13950*/  SHF.R.U32.HI R59, RZ, 0x10, R59 ;  /* 0x00000010ff3b7819 */ /* 0x000fe2000001163b */
[----:B------:R-:W-:Y:S01]  /*13960*/  IMAD.U32 R32, R110, 0x10000, RZ ;  /* 0x000100006e207824 */ /* 0x000fe200078e00ff */
[----:B------:R-:W-:Y:S02]  /*13970*/  SHF.R.U32.HI R63, RZ, 0x10, R63 ;  /* 0x00000010ff3f7819 */ /* 0x000fe4000001163f */
[----:B------:R-:W-:Y:S02]  /*13980*/  PRMT R112, R112, 0x5410, R61 ;  /* 0x0000541070707816 */ /* 0x000fe4000000003d */
[----:B------:R-:W-:Y:S02]  /*13990*/  PRMT R108, R108, 0x5410, R59 ;  /* 0x000054106c6c7816 */ /* 0x000fe4000000003b */
[----:B------:R-:W-:-:S02]  /*139a0*/  PRMT R114, R114, 0x5410, R63 ;  /* 0x0000541072727816 */ /* 0x000fc4000000003f */
[----:B------:R-:W-:Y:S02]  /*139b0*/  LOP3.LUT R109, R109, 0xffff0000, RZ, 0xc0, !PT ;  /* 0xffff00006d6d7812 */ /* 0x000fe400078ec0ff */
[----:B------:R-:W-:Y:S02]  /*139c0*/  LOP3.LUT R111, R111, 0xffff0000, RZ, 0xc0, !PT ;  /* 0xffff00006f6f7812 */ /* 0x000fe400078ec0ff */
[----:B------:R-:W-:Y:S02]  /*139d0*/  LOP3.LUT R110, R110, 0xffff0000, RZ, 0xc0, !PT ;  /* 0xffff00006e6e7812 */ /* 0x000fe400078ec0ff */
        /* <DEDUP_REMOVED lines=23> */
[----:B------:R-:W-:Y:S02]  /*13b50*/  IMAD.U32 R30, R114, 0x10000, RZ ;  /* 0x00010000721e7824 */ /* 0x000fe400078e00ff */
[----:B------:R-:W-:Y:S01]  /*13b60*/  FFMA.FTZ R36, R15, R31, R36 ;  /* 0x0000001f0f247223 */ /* 0x000fe20000010024 */
[C---:B------:R-:W-:Y:S01]  /*13b70*/  FMUL.FTZ R26, R29.reuse, R34 ;  /* 0x000000221d1a7220 */ /* 0x040fe20000410000 */
[----:B------:R-:W-:Y:S01]  /*13b80*/  LOP3.LUT R112, R112, 0xffff0000, RZ, 0xc0, !PT ;  /* 0xffff000070707812 */ /* 0x000fe200078ec0ff */
[-C--:B------:R-:W-:Y:S01]  /*13b90*/  FMUL.FTZ R29, R29, R30.reuse ;  /* 0x0000001e1d1d7220 */ /* 0x080fe20000410000 */
[C---:B------:R-:W-:Y:S01]  /*13ba0*/  FMUL.FTZ R15, R8.reuse, R109 ;  /* 0x0000006d080f7220 */ /* 0x040fe20000410000 */
[----:B------:R-:W-:Y:S01]  /*13bb0*/  FFMA.FTZ R30, R25, R30, -R26 ;  /* 0x0000001e191e7223 */ /* 0x000fe2000001081a */
[----:B------:R-:W-:Y:S01]  /*13bc0*/  FMUL.FTZ R26, R9, R110 ;  /* 0x0000006e091a7220 */ /* 0x000fe20000410000 */
[----:B------:R-:W-:Y:S01]  /*13bd0*/  FFMA.FTZ R34, R25, R34, R29 ;  /* 0x0000002219227223 */ /* 0x000fe2000001001d */
[-C--:B------:R-:W-:Y:S01]  /*13be0*/  FMUL.FTZ R25, R8, R111.reuse ;  /* 0x0000006f08197220 */ /* 0x080fe20000410000 */
[----:B------:R-:W-:Y:S01]  /*13bf0*/  FFMA.FTZ R8, R4, R111, -R15 ;  /* 0x0000006f04087223 */ /* 0x000fe2000001080f */
[----:B------:R-:W-:Y:S01]  /*13c00*/  FMUL.FTZ R27, R9, R112 ;  /* 0x00000070091b7220 */ /* 0x000fe20000410000 */
[----:B------:R-:W-:-:S02]  /*13c10*/  IMAD.U32 R28, R10, 0x10000, RZ ;  /* 0x000100000a1c7824 */ /* 0x000fc400078e00ff */
[----:B------:R-:W-:Y:S01]  /*13c20*/  FFMA.FTZ R40, R21, R32, R40 ;  /* 0x0000002015287223 */ /* 0x000fe20000010028 */
[----:B------:R-:W-:Y:S02]  /*13c30*/  IMAD.U32 R15, R113, 0x10000, RZ ;  /* 0x00010000710f7824 */ /* 0x000fe400078e00ff */
[----:B------:R-:W-:Y:S01]  /*13c40*/  FFMA.FTZ R9, R5, R112, -R26 ;  /* 0x0000007005097223 */ /* 0x000fe2000001081a */
[----:B------:R-:W-:Y:S02]  /*13c50*/  IMAD.U32 R21, R107, 0x10000, RZ ;  /* 0x000100006b157824 */ /* 0x000fe400078e00ff */
[----:B------:R-:W-:Y:S01]  /*13c60*/  FFMA.FTZ R27, R5, R110, R27 ;  /* 0x0000006e051b7223 */ /* 0x000fe2000001001b */
[----:B------:R-:W-:Y:S01]  /*13c70*/  LOP3.LUT R10, R10, 0xffff0000, RZ, 0xc0, !PT ;  /* 0xffff00000a0a7812 */ /* 0x000fe200078ec0ff */
[C---:B------:R-:W-:Y:S01]  /*13c80*/  FMUL.FTZ R5, R28.reuse, R15 ;  /* 0x0000000f1c057220 */ /* 0x040fe20000410000 */
[----:B------:R-:W-:Y:S01]  /*13c90*/  LOP3.LUT R11, R11, 0xffff0000, RZ, 0xc0, !PT ;  /* 0xffff00000b0b7812 */ /* 0x000fe200078ec0ff */
[-C--:B------:R-:W-:Y:S01]  /*13ca0*/  FMUL.FTZ R29, R28, R21.reuse ;  /* 0x000000151c1d7220 */ /* 0x080fe20000410000 */
[----:B------:R-:W-:Y:S01]  /*13cb0*/  LOP3.LUT R107, R107, 0xffff0000, RZ, 0xc0, !PT ;  /* 0xffff00006b6b7812 */ /* 0x000fe200078ec0ff */
[----:B------:R-:W-:Y:S01]  /*13cc0*/  FFMA.FTZ R21, R24, R21, R5 ;  /* 0x0000001518157223 */ /* 0x000fe20000010005 */
[----:B------:R-:W-:Y:S01]  /*13cd0*/  LOP3.LUT R108, R108, 0xffff0000, RZ, 0xc0, !PT ;  /* 0xffff00006c6c7812 */ /* 0x000fe200078ec0ff */
[----:B------:R-:W-:Y:S01]  /*13ce0*/  FFMA.FTZ R25, R4, R109, R25 ;  /* 0x0000006d04197223 */ /* 0x000fe20000010019 */
[----:B------:R-:W-:Y:S01]  /*13cf0*/  LOP3.LUT R113, R113, 0xffff0000, RZ, 0xc0, !PT ;  /* 0xffff000071717812 */ /* 0x000fe200078ec0ff */
[----:B------:R-:W-:Y:S01]  /*13d00*/  FFMA.FTZ R29, R24, R15, -R29 ;  /* 0x0000000f181d7223 */ /* 0x000fe2000001081d */
[----:B------:R-:W-:Y:S01]  /*13d10*/  LOP3.LUT R114, R114, 0xffff0000, RZ, 0xc0, !PT ;  /* 0xffff000072727812 */ /* 0x000fe200078ec0ff */
[C---:B------:R-:W-:Y:S01]  /*13d20*/  FMUL.FTZ R5, R10.reuse, R107 ;  /* 0x0000006b0a057220 */ /* 0x040fe20000410000 */
[----:B------:R-:W-:Y:S01]  /*13d30*/  FMUL.FTZ R26, R11, R108 ;  /* 0x0000006c0b1a7220 */ /* 0x000fe20000410000 */
[----:B------:R-:W-:-:S02]  /*13d40*/  FMUL.FTZ R4, R10, R113 ;  /* 0x000000710a047220 */ /* 0x000fc40000410000 */
[-C--:B------:R-:W-:Y:S01]  /*13d50*/  FMUL.FTZ R15, R11, R114.reuse ;  /* 0x000000720b0f7220 */ /* 0x080fe20000410000 */
[C---:B------:R-:W-:Y:S01]  /*13d60*/  FFMA.FTZ R10, R6.reuse, R113, -R5 ;  /* 0x00000071060a7223 */ /* 0x040fe20000010805 */
[C---:B------:R-:W-:Y:S01]  /*13d70*/  FFMA.FTZ R11, R7.reuse, R114, -R26 ;  /* 0x00000072070b7223 */ /* 0x040fe2000001081a */
[----:B------:R-:W-:Y:S01]  /*13d80*/  FFMA.FTZ R24, R6, R107, R4 ;  /* 0x0000006b06187223 */ /* 0x000fe20000010004 */
[----:B------:R-:W-:Y:S01]  /*13d90*/  FFMA.FTZ R15, R7, R108, R15 ;  /* 0x0000006c070f7223 */ /* 0x000fe2000001000f */
[----:B------:R-:W-:Y:S02]  /*13da0*/  F2FP.BF16.F32.PACK_AB R4, R8, R33 ;  /* 0x000000210804723e */ /* 0x000fe400000010ff */
        /* <DEDUP_REMOVED lines=9> */
.L_x_2518:
[----:B------:R-:W-:Y:S05]  /*13e40*/  BSYNC B2 ;  /* 0x0000000000027941 */ /* 0x000fea0003800000 */
.L_x_2517:
[----:B------:R-:W-:Y:S05]  /*13e50*/  @P1 BRA `(.L_x_2516) ;  /* 0x0000000400b81947 */ /* 0x000fea0003800000 */
[----:B------:R-:W-:Y:S02]  /*13e60*/  LEA.HI R13, R13, R20, RZ, 0x1d ;  /* 0x000000140d0d7211 */ /* 0x000fe400078fe8ff */
[----:B0123--:R-:W-:Y:S02]  /*13e70*/  LEA.HI R5, R0, R212, RZ, 0x6 ;  /* 0x000000d400057211 */ /* 0x00ffe400078f30ff */
[----:B------:R-:W-:Y:S02]  /*13e80*/  SHF.R.S32.HI R4, RZ, 0x1f, R13 ;  /* 0x0000001fff047819 */ /* 0x000fe4000001140d */
[----:B-----5:R-:W-:Y:S01]  /*13e90*/  R2UR UR4, R35 ;  /* 0x00000000230472ca */ /* 0x020fe200000e0000 */
[----:B------:R-:W-:Y:S01]  /*13ea0*/  IMAD.SHL.U32 R6, R5, 0x80, RZ ;  /* 0x0000008005067824 */ /* 0x000fe200078e00ff */
[----:B------:R-:W-:Y:S01]  /*13eb0*/  LEA.HI R4, R4, R13, RZ, 0x3 ;  /* 0x0000000d04047211 */ /* 0x000fe200078f18ff */
[----:B------:R-:W-:Y:S01]  /*13ec0*/  IMAD.SHL.U32 R5, R13, 0x8, RZ ;  /* 0x000000080d057824 */ /* 0x000fe200078e00ff */
[----:B------:R-:W-:-:S02]  /*13ed0*/  LOP3.LUT R7, R228, 0x38, R3, 0xf8, !PT ;  /* 0x00000038e4077812 */ /* 0x000fc400078ef803 */
[----:B------:R-:W-:Y:S02]  /*13ee0*/  LOP3.LUT R8, R6, 0xffffe000, RZ, 0xc0, !PT ;  /* 0xffffe00006087812 */ /* 0x000fe400078ec0ff */
[----:B------:R-:W-:Y:S02]  /*13ef0*/  LOP3.LUT R5, R228, 0x38, R5, 0xf8, !PT ;  /* 0x00000038e4057812 */ /* 0x000fe400078ef805 */
[----:B------:R-:W-:Y:S02]  /*13f00*/  SHF.L.U32 R6, R4, 0xa, RZ ;  /* 0x0000000a04067819 */ /* 0x000fe400000006ff */
[-C--:B------:R-:W-:Y:S02]  /*13f10*/  LOP3.LUT R4, R5, R232.reuse, RZ, 0x3c, !PT ;  /* 0x000000e805047212 */ /* 0x080fe400078e3cff */
[----:B------:R-:W-:Y:S02]  /*13f20*/  LOP3.LUT R6, R6, 0x7fffe000, RZ, 0xc0, !PT ;  /* 0x7fffe00006067812 */ /* 0x000fe400078ec0ff */
[----:B------:R-:W-:-:S02]  /*13f30*/  LOP3.LUT R7, R7, R232, RZ, 0x3c, !PT ;  /* 0x000000e807077212 */ /* 0x000fc400078e3cff */
[--C-:B------:R-:W-:Y:S02]  /*13f40*/  IADD3 R9, R4, R6, R231.reuse ;  /* 0x0000000604097210 */ /* 0x100fe40007ffe0e7 */
[----:B------:R-:W-:Y:S02]  /*13f50*/  IADD3 R7, R7, R8, R231 ;  /* 0x0000000807077210 */ /* 0x000fe40007ffe0e7 */
[----:B------:R-:W-:Y:S01]  /*13f60*/  SHF.R.U64 R24, R52, 0x10, R53 ;  /* 0x0000001034187819 */ /* 0x000fe20000001235 */
[----:B------:R-:W-:Y:S01]  /*13f70*/  IMAD R12, R9, 0x2, R16 ;  /* 0x00000002090c7824 */ /* 0x000fe200078e0210 */
[----:B------:R-:W-:Y:S02]  /*13f80*/  LEA R35, R7, UR4, 0x1 ;  /* 0x0000000407237c11 */ /* 0x000fe4000f8e08ff */
[----:B------:R-:W-:Y:S02]  /*13f90*/  SHF.R.U64 R15, R80, 0x10, R81 ;  /* 0x00000010500f7819 */ /* 0x000fe40000001251 */
[----:B------:R-:W0:Y:S01]  /*13fa0*/  LDS.128 R8, [R12+0x14400] ;  /* 0x014400000c087984 */ /* 0x000e220000000c00 */
[----:B------:R-:W-:-:S02]  /*13fb0*/  SHF.R.U32.HI R53, RZ, 0x10, R53 ;  /* 0x00000010ff357819 */ /* 0x000fc40000011635 */
[----:B------:R-:W-:Y:S01]  /*13fc0*/  PRMT R93, R93, 0x5410, R24 ;  /* 0x000054105d5d7816 */ /* 0x000fe20000000018 */
[----:B------:R-:W1:Y:S01]  /*13fd0*/  LDS.128 R4, [R35] ;  /* 0x0000000023047984 */ /* 0x000e620000000c00 */
[----:B------:R-:W-:Y:S02]  /*13fe0*/  PRMT R104, R104, 0x5410, R15 ;  /* 0x0000541068687816 */ /* 0x000fe4000000000f */
[----:B------:R-:W-:Y:S01]  /*13ff0*/  SHF.R.U32.HI R80, RZ, 0x10, R81 ;  /* 0x00000010ff507819 */ /* 0x000fe20000011651 */
[----:B------:R-:W-:Y:S01]  /*14000*/  IMAD.U32 R29, R93, 0x10000, RZ ;  /* 0x000100005d1d7824 */ /* 0x000fe200078e00ff */
[----:B------:R-:W-:Y:S01]  /*14010*/  SHF.R.U64 R13, R82, 0x10, R83 ;  /* 0x00000010520d7819 */ /* 0x000fe20000001253 */
[----:B------:R-:W-:Y:S01]  /*14020*/  IMAD.U32 R28, R104, 0x10000, RZ ;  /* 0x00010000681c7824 */ /* 0x000fe200078e00ff */
[----:B------:R-:W-:Y:S02]  /*14030*/  SHF.R.U64 R14, R54, 0x10, R55 ;  /* 0x00000010360e7819 */ /* 0x000fe40000001237 */
[----:B------:R-:W-:-:S02]  /*14040*/  PRMT R92, R92, 0x5410, R53 ;  /* 0x000054105c5c7816 */ /* 0x000fc40000000035 */
[----:B------:R-:W-:Y:S02]  /*14050*/  SHF.R.U32.HI R82, RZ, 0x10, R83 ;  /* 0x00000010ff527819 */ /* 0x000fe40000011653 */
[----:B------:R-:W-:Y:S01]  /*14060*/  SHF.R.U32.HI R55, RZ, 0x10, R55 ;  /* 0x00000010ff377819 */ /* 0x000fe20000011637 */
[----:B------:R-:W-:Y:S01]  /*14070*/  IMAD.U32 R30, R92, 0x10000, RZ ;  /* 0x000100005c1e7824 */ /* 0x000fe200078e00ff */
[----:B------:R-:W-:Y:S02]  /*14080*/  PRMT R105, R105, 0x5410, R80 ;  /* 0x0000541069697816 */ /* 0x000fe40000000050 */
[----:B------:R-:W-:Y:S02]  /*14090*/  PRMT R106, R106, 0x5410, R13 ;  /* 0x000054106a6a7816 */ /* 0x000fe4000000000d */
[----:B------:R-:W-:Y:S02]  /*140a0*/  PRMT R115, R115, 0x5410, R82 ;  /* 0x0000541073737816 */ /* 0x000fe40000000052 */
[----:B------:R-:W-:-:S02]  /*140b0*/  PRMT R94, R94, 0x5410, R55 ;  /* 0x000054105e5e7816 */ /* 0x000fc40000000037 */
[----:B------:R-:W-:Y:S02]  /*140c0*/  PRMT R95, R95, 0x5410, R14 ;  /* 0x000054105f5f7816 */ /* 0x000fe4000000000e */
[----:B------:R-:W-:Y:S02]  /*140d0*/  LOP3.LUT R93, R93, 0xffff0000, RZ, 0xc0, !PT ;  /* 0xffff00005d5d7812 */ /* 0x000fe400078ec0ff */
[----:B------:R-:W-:Y:S01]  /*140e0*/  LOP3.LUT R92, R92, 0xffff0000, RZ, 0xc0, !PT ;  /* 0xffff00005c5c7812 */ /* 0x000fe200078ec0ff */
[C---:B0-----:R-:W-:Y:S01]  /*140f0*/  IMAD.U32 R24, R8.reuse, 0x10000, RZ ;  /* 0x0001000008187824 */ /* 0x041fe200078e00ff */
[----:B------:R-:W-:Y:S01]  /*14100*/  LOP3.LUT R8, R8, 0xffff0000, RZ, 0xc0, !PT ;  /* 0xffff000008087812 */ /* 0x000fe200078ec0ff */
[C---:B------:R-:W-:Y:S01]  /*14110*/  IMAD.U32 R25, R9.reuse, 0x10000, RZ ;  /* 0x0001000009197824 */ /* 0x040fe200078e00ff */
[----:B------:R-:W-:Y:S01]  /*14120*/  LOP3.LUT R9, R9, 0xffff0000, RZ, 0xc0, !PT ;  /* 0xffff000009097812 */ /* 0x000fe200078ec0ff */
[----:B-1----:R-:W-:Y:S02]  /*14130*/  IMAD.U32 R13, R4, 0x10000, RZ ;  /* 0x00010000040d7824 */ /* 0x002fe400078e00ff */
[C---:B------:R-:W-:Y:S01]  /*14140*/  FMUL.FTZ R32, R24.reuse, R29 ;  /* 0x0000001d18207220 */ /* 0x040fe20000410000 */
[----:B------:R-:W-:Y:S01]  /*14150*/  FMUL.FTZ R34, R24, R28 ;  /* 0x0000001c18227220 */ /* 0x000fe20000410000 */
[----:B------:R-:W-:-:S02]  /*14160*/  IMAD.U32 R14, R5, 0x10000, RZ ;  /* 0x00010000050e7824 */ /* 0x000fc400078e00ff */
[----:B------:R-:W-:Y:S01]  /*14170*/  FMUL.FTZ R33, R25, R30 ;  /* 0x0000001e19217220 */ /* 0x000fe20000410000 */
[----:B------:R-:W-:Y:S01]  /*14180*/  FFMA.FTZ R31, R13, R28, -R32 ;  /* 0x0000001c0d1f7223 */ /* 0x000fe20000010820 */
[----:B------:R-:W-:Y:S02]  /*14190*/  IMAD.U32 R24, R105, 0x10000, RZ ;  /* 0x0001000069187824 */ /* 0x000fe400078e00ff */
[----:B------:R-:W-:Y:S01]  /*141a0*/  FFMA.FTZ R34, R13, R29, R34 ;  /* 0x0000001d0d227223 */ /* 0x000fe20000010022 */
[----:B------:R-:W-:Y:S01]  /*141b0*/  IMAD.U32 R27, R11, 0x10000, RZ ;  /* 0x000100000b1b7824 */ /* 0x000fe200078e00ff */
[----:B------:R-:W-:Y:S01]  /*141c0*/  LOP3.LUT R4, R4, 0xffff0000, RZ, 0xc0, !PT ;  /* 0xffff000004047812 */ /* 0x000fe200078ec0ff */
[----:B------:R-:W-:Y:S02]  /*141d0*/  IMAD.U32 R32, R94, 0x10000, RZ ;  /* 0x000100005e207824 */ /* 0x000fe400078e00ff */
[----:B------:R-:W-:Y:S01]  /*141e0*/  FMUL.FTZ R25, R25, R24 ;  /* 0x0000001819197220 */ /* 0x000fe20000410000 */
[----:B------:R-:W-:-:S02]  /*141f0*/  IMAD.U32 R28, R115, 0x10000, RZ ;  /* 0x00010000731c7824 */ /* 0x000fc400078e00ff */
[----:B------:R-:W-:Y:S01]  /*14200*/  FFMA.FTZ R33, R14, R24, -R33 ;  /* 0x000000180e217223 */ /* 0x000fe20000010821 */
[----:B------:R-:W-:Y:S02]  /*14210*/  IMAD.U32 R21, R7, 0x10000, RZ ;  /* 0x0001000007157824 */ /* 0x000fe400078e00ff */
[C---:B------:R-:W-:Y:S01]  /*14220*/  FMUL.FTZ R24, R27.reuse, R32 ;  /* 0x000000201b187220 */ /* 0x040fe20000410000 */
[----:B------:R-:W-:Y:S01]  /*14230*/  FMUL.FTZ R29, R27, R28 ;  /* 0x0000001c1b1d7220 */ /* 0x000fe20000410000 */
[----:B------:R-:W-:Y:S01]  /*14240*/  LOP3.LUT R13, R104, 0xffff0000, RZ, 0xc0, !PT ;  /* 0xffff0000680d7812 */ /* 0x000fe200078ec0ff */
[----:B------:R-:W-:Y:S01]  /*14250*/  FFMA.FTZ R30, R14, R30, R25 ;  /* 0x0000001e0e1e7223 */ /* 0x000fe20000010019 */
[C---:B------:R-:W-:Y:S01]  /*14260*/  FFMA.FTZ R27, R21.reuse, R28, -R24 ;  /* 0x0000001c151b7223 */ /* 0x040fe20000010818 */
[----:B------:R-:W-:Y:S01]  /*14270*/  FFMA.FTZ R29, R21, R32, R29 ;  /* 0x00000020151d7223 */ /* 0x000fe2000001001d */
[C---:B------:R-:W-:Y:S01]  /*14280*/  FMUL.FTZ R21, R8.reuse, R93 ;  /* 0x0000005d08157220 */ /* 0x040fe20000410000 */
[----:B------:R-:W-:Y:S01]  /*14290*/  LOP3.LUT R14, R105, 0xffff0000, RZ, 0xc0, !PT ;  /* 0xffff0000690e7812 */ /* 0x000fe200078ec0ff */
[----:B------:R-:W-:Y:S01]  /*142a0*/  FMUL.FTZ R25, R8, R13 ;  /* 0x0000000d08197220 */ /* 0x000fe20000410000 */
[----:B------:R-:W-:-:S02]  /*142b0*/  IMAD.U32 R26, R10, 0x10000, RZ ;  /* 0x000100000a1a7824 */ /* 0x000fc400078e00ff */
[C---:B------:R-:W-:Y:S01]  /*142c0*/  FFMA.FTZ R24, R4.reuse, R13, -R21 ;  /* 0x0000000d04187223 */ /* 0x040fe20000010815 */
[----:B------:R-:W-:Y:S01]  /*142d0*/  IMAD.U32 R13, R95, 0x10000, RZ ;  /* 0x000100005f0d7824 */ /* 0x000fe200078e00ff */
[----:B------:R-:W-:Y:S01]  /*142e0*/  LOP3.LUT R5, R5, 0xffff0000, RZ, 0xc0, !PT ;  /* 0xffff000005057812 */ /* 0x000fe200078ec0ff */
[C---:B------:R-:W-:Y:S01]  /*142f0*/  FMUL.FTZ R28, R9.reuse, R92 ;  /* 0x0000005c091c7220 */ /* 0x040fe20000410000 */
[----:B------:R-:W-:Y:S01]  /*14300*/  FFMA.FTZ R25, R4, R93, R25 ;  /* 0x0000005d04197223 */ /* 0x000fe20000010019 */
[----:B------:R-:W-:Y:S02]  /*14310*/  IMAD.U32 R15, R6, 0x10000, RZ ;  /* 0x00010000060f7824 */ /* 0x000fe400078e00ff */
[-C--:B------:R-:W-:Y:S01]  /*14320*/  FMUL.FTZ R9, R9, R14.reuse ;  /* 0x0000000e09097220 */ /* 0x080fe20000410000 */
[----:B------:R-:W-:Y:S02]  /*14330*/  IMAD.U32 R8, R106, 0x10000, RZ ;  /* 0x000100006a087824 */ /* 0x000fe400078e00ff */
[----:B------:R-:W-:Y:S01]  /*14340*/  FMUL.FTZ R4, R26, R13 ;  /* 0x0000000d1a047220 */ /* 0x000fe20000410000 */
[C---:B------:R-:W-:Y:S01]  /*14350*/  FFMA.FTZ R28, R5.reuse, R14, -R28 ;  /* 0x0000000e051c7223 */ /* 0x040fe2000001081c */
[----:B------:R-:W-:Y:S01]  /*14360*/  LOP3.LUT R10, R10, 0xffff0000, RZ, 0xc0, !PT ;  /* 0xffff00000a0a7812 */ /* 0x000fe200078ec0ff */
        /* <DEDUP_REMOVED lines=8> */
[----:B------:R-:W-:Y:S01]  /*143f0*/  FMUL.FTZ R13, R10, R95 ;  /* 0x0000005f0a0d7220 */ /* 0x000fe20000410000 */
[----:B------:R-:W-:Y:S01]  /*14400*/  LOP3.LUT R4, R115, 0xffff0000, RZ, 0xc0, !PT ;  /* 0xffff000073047812 */ /* 0x000fe200078ec0ff */
[----:B------:R-:W-:Y:S01]  /*14410*/  FMUL.FTZ R8, R11, R94 ;  /* 0x0000005e0b087220 */ /* 0x000fe20000410000 */
[----:B------:R-:W-:Y:S01]  /*14420*/  LOP3.LUT R6, R6, 0xffff0000, RZ, 0xc0, !PT ;  /* 0xffff000006067812 */ /* 0x000fe200078ec0ff */
[-C--:B------:R-:W-:Y:S01]  /*14430*/  FMUL.FTZ R10, R10, R5.reuse ;  /* 0x000000050a0a7220 */ /* 0x080fe20000410000 */
[----:B------:R-:W-:Y:S01]  /*14440*/  LOP3.LUT R7, R7, 0xffff0000, RZ, 0xc0, !PT ;  /* 0xffff000007077812 */ /* 0x000fe200078ec0ff */
[----:B------:R-:W-:Y:S01]  /*14450*/  FMUL.FTZ R11, R11, R4 ;  /* 0x000000040b0b7220 */ /* 0x000fe20000410000 */
[----:B------:R-:W-:Y:S01]  /*14460*/  F2FP.BF16.F32.PACK_AB R9, R9, R30 ;  /* 0x0000001e0909723e */ /* 0x000fe200000010ff */
        /* <DEDUP_REMOVED lines=13> */
.L_x_2516:
[----:B------:R-:W-:Y:S05]  /*14540*/  BSYNC B1 ;  /* 0x0000000000017941 */ /* 0x000fea0003800000 */
.L_x_2515:
[----:B------:R-:W-:Y:S05]  /*14550*/  @P3 BRA `(.L_x_2474) ;  /* 0x0000000c00983947 */ /* 0x000fea0003800000 */
[----:B01234-:R-:W2:Y:S01]  /*14560*/  LDL R4, [R1+0x8c] ;  /* 0x00008c0001047983 */ /* 0x01fea20000100800 */
[----:B------:R-:W0:Y:S03]  /*14570*/  LDC R37, c[0x0][0x3d4] ;  /* 0x0000f500ff257b82 */ /* 0x000e260000000800 */
[----:B------:R-:W3:Y:S04]  /*14580*/  LDL R5, [R1+0x80] ;  /* 0x0000800001057983 */ /* 0x000ee80000100800 */
[----:B------:R1:W5:Y:S01]  /*14590*/  LDL R41, [R1+0x90] ;  /* 0x0000900001297983 */ /* 0x0003620000100800 */
[----:B------:R-:W-:Y:S01]  /*145a0*/  BSSY B1, `(.L_x_2519) ;  /* 0x0000072000017945 */ /* 0x000fe20003800000 */
[----:B0-----:R-:W-:-:S02]  /*145b0*/  ISETP.GE.AND P0, PT, R213, R37, PT ;  /* 0x00000025d500720c */ /* 0x001fc40003f06270 */
[----:B------:R-:W-:Y:S01]  /*145c0*/  ISETP.GE.AND P1, PT, R212, R37, PT ;  /* 0x00000025d400720c */ /* 0x000fe20003f26270 */
[----:B--2---:R-:W-:-:S05]  /*145d0*/  IMAD.SHL.U32 R4, R4, 0x40, RZ ;  /* 0x0000004004047824 */ /* 0x004fca00078e00ff */
[----:B------:R-:W-:Y:S01]  /*145e0*/  LOP3.LUT R38, R4, 0x1c0, RZ, 0xc0, !PT ;  /* 0x000001c004267812 */ /* 0x000fe200078ec0ff */
[----:B---3--:R-:W-:-:S03]  /*145f0*/  IMAD.MOV.U32 R42, RZ, RZ, R5 ;  /* 0x000000ffff2a7224 */ /* 0x008fc600078e0005 */
[----:B------:R-:W-:Y:S01]  /*14600*/  SHF.R.U32.HI R39, RZ, 0x3, R38 ;  /* 0x00000003ff277819 */ /* 0x000fe20000011626 */
[----:B-1----:R-:W-:Y:S06]  /*14610*/  @P0 BRA `(.L_x_2520) ;  /* 0x0000000400a80947 */ /* 0x002fec0003800000 */
[----:B------:R-:W-:Y:S02]  /*14620*/  LEA.HI R4, R37, R222, RZ, 0x1d ;  /* 0x000000de25047211 */ /* 0x000fe400078fe8ff */
[----:B------:R-:W-:Y:S02]  /*14630*/  R2UR UR4, R42 ;  /* 0x000000002a0472ca */ /* 0x000fe400000e0000 */
[----:B------:R-:W-:Y:S01]  /*14640*/  SHF.R.S32.HI R7, RZ, 0x1f, R4 ;  /* 0x0000001fff077819 */ /* 0x000fe20000011404 */
[----:B------:R-:W-:Y:S01]  /*14650*/  IMAD.SHL.U32 R5, R4, 0x8, RZ ;  /* 0x0000000804057824 */ /* 0x000fe200078e00ff */
[C---:B------:R-:W-:Y:S02]  /*14660*/  LOP3.LUT R6, R38.reuse, 0x38, R213, 0xf8, !PT ;  /* 0x0000003826067812 */ /* 0x040fe400078ef8d5 */
[----:B------:R-:W-:Y:S02]  /*14670*/  LEA.HI R7, R7, R4, RZ, 0x3 ;  /* 0x0000000407077211 */ /* 0x000fe400078f18ff */
[----:B------:R-:W-:-:S02]  /*14680*/  LOP3.LUT R4, R38, 0x38, R5, 0xf8, !PT ;  /* 0x0000003826047812 */ /* 0x000fc400078ef805 */
[----:B-----5:R-:W-:Y:S01]  /*14690*/  LOP3.LUT R6, R41, R6, R39, 0xf6, !PT ;  /* 0x0000000629067212 */ /* 0x020fe200078ef627 */
        /* <DEDUP_REMOVED lines=45> */
[----:B------:R-:W-:Y:S01]  /*14970*/  FFMA.FTZ R34, R13, R29, R34 ;  /* 0x0000001d0d227223 */ /* 0x000fe20000010022 */
[----:B------:R-:W-:Y:S02]  /*14980*/  IMAD.U32 R32, R97, 0x10000, RZ ;  /* 0x0001000061207824 */ /* 0x000fe400078e00ff */
[-C--:B------:R-:W-:Y:S01]  /*14990*/  FMUL.FTZ R13, R25, R24.reuse ;  /* 0x00000018190d7220 */ /* 0x080fe20000410000 */
[----:B------:R-:W-:Y:S02]  /*149a0*/  IMAD.U32 R28, R103, 0x10000, RZ ;  /* 0x00010000671c7824 */ /* 0x000fe400078e00ff */
[----:B------:R-:W-:Y:S01]  /*149b0*/  FFMA.FTZ R33, R14, R24, -R33 ;  /* 0x000000180e217223 */ /* 0x000fe20000010821 */
[C---:B------:R-:W-:Y:S01]  /*149c0*/  FMUL.FTZ R24, R27.reuse, R32 ;  /* 0x000000201b187220 */ /* 0x040fe20000410000 */
[----:B------:R-:W-:Y:S01]  /*149d0*/  LOP3.LUT R25, R98, 0xffff0000, RZ, 0xc0, !PT ;  /* 0xffff000062197812 */ /* 0x000fe200078ec0ff */
[----:B------:R-:W-:Y:S01]  /*149e0*/  FMUL.FTZ R27, R27, R28 ;  /* 0x0000001c1b1b7220 */ /* 0x000fe20000410000 */
[----:B------:R-:W-:Y:S01]  /*149f0*/  FFMA.FTZ R30, R14, R30, R13 ;  /* 0x0000001e0e1e7223 */ /* 0x000fe2000001000d */
[C---:B------:R-:W-:Y:S01]  /*14a00*/  FFMA.FTZ R29, R21.reuse, R28, -R24 ;  /* 0x0000001c151d7223 */ /* 0x040fe20000010818 */
[----:B------:R-:W-:Y:S01]  /*14a10*/  LOP3.LUT R13, R100, 0xffff0000, RZ, 0xc0, !PT ;  /* 0xffff0000640d7812 */ /* 0x000fe200078ec0ff */
[----:B------:R-:W-:Y:S01]  /*14a20*/  FFMA.FTZ R35, R21, R32, R27 ;  /* 0x0000002015237223 */ /* 0x000fe2000001001b */
[----:B------:R-:W-:Y:S01]  /*14a30*/  FMUL.FTZ R21, R8, R25 ;  /* 0x0000001908157220 */ /* 0x000fe20000410000 */
[----:B------:R-:W-:Y:S01]  /*14a40*/  LOP3.LUT R24, R99, 0xffff0000, RZ, 0xc0, !PT ;  /* 0xffff000063187812 */ /* 0x000fe200078ec0ff */
[----:B------:R-:W-:Y:S01]  /*14a50*/  IMAD.U32 R26, R10, 0x10000, RZ ;  /* 0x000100000a1a7824 */ /* 0x000fe200078e00ff */
        /* <DEDUP_REMOVED lines=21> */
[-C--:B------:R-:W-:Y:S01]  /*14bb0*/  FMUL.FTZ R10, R10, R5.reuse ;  /* 0x000000050a0a7220 */ /* 0x080fe20000410000 */
[----:B------:R-:W-:Y:S01]  /*14bc0*/  FFMA.FTZ R13, R6, R5, -R13 ;  /* 0x00000005060d7223 */ /* 0x000fe2000001080d */
[C---:B------:R-:W-:Y:S01]  /*14bd0*/  FMUL.FTZ R24, R11.reuse, R8 ;  /* 0x000000080b187220 */ /* 0x040fe20000410000 */
[----:B------:R-:W-:Y:S01]  /*14be0*/  F2FP.BF16.F32.PACK_AB R5, R32, R33 ;  /* 0x000000212005723e */ /* 0x000fe200000010ff */
[-C--:B------:R-:W-:Y:S01]  /*14bf0*/  FMUL.FTZ R15, R11, R4.reuse ;  /* 0x000000040b0f7220 */ /* 0x080fe20000410000 */
[----:B------:R-:W-:Y:S01]  /*14c00*/  FFMA.FTZ R11, R6, R9, R10 ;  /* 0x00000009060b7223 */ /* 0x000fe2000001000a */
[C---:B------:R-:W-:Y:S01]  /*14c10*/  FFMA.FTZ R24, R7.reuse, R4, -R24 ;  /* 0x0000000407187223 */ /* 0x040fe20000010818 */
        /* <DEDUP_REMOVED lines=10> */
.L_x_2520:
[----:B------:R-:W-:Y:S05]  /*14cc0*/  BSYNC B1 ;  /* 0x0000000000017941 */ /* 0x000fea0003800000 */
.L_x_2519:
[----:B------:R-:W-:Y:S05]  /*14cd0*/  @P1 BRA `(.L_x_2474) ;  /* 0x0000000400b81947 */ /* 0x000fea0003800000 */
[----:B------:R-:W-:Y:S02]  /*14ce0*/  LEA.HI R20, R37, R20, RZ, 0x1d ;  /* 0x0000001425147211 */ /* 0x000fe400078fe8ff */
[----:B------:R-:W-:Y:S02]  /*14cf0*/  LEA.HI R0, R0, R212, RZ, 0x6 ;  /* 0x000000d400007211 */ /* 0x000fe400078f30ff */
[----:B0-----:R-:W-:Y:S02]  /*14d00*/  LOP3.LUT R6, R38, 0x38, R3, 0xf8, !PT ;  /* 0x0000003826067812 */ /* 0x001fe400078ef803 */
[----:B------:R-:W-:Y:S01]  /*14d10*/  SHF.R.S32.HI R3, RZ, 0x1f, R20 ;  /* 0x0000001fff037819 */ /* 0x000fe20000011414 */
[----:B------:R-:W-:Y:S01]  /*14d20*/  IMAD.SHL.U32 R4, R0, 0x80, RZ ;  /* 0x0000008000047824 */ /* 0x000fe200078e00ff */
[----:B------:R-:W-:Y:S01]  /*14d30*/  R2UR UR4, R42 ;  /* 0x000000002a0472ca */ /* 0x000fe200000e0000 */
[----:B------:R-:W-:Y:S01]  /*14d40*/  IMAD.SHL.U32 R0, R20, 0x8, RZ ;  /* 0x0000000814007824 */ /* 0x000fe200078e00ff */
[----:B------:R-:W-:-:S02]  /*14d50*/  LEA.HI R3, R3, R20, RZ, 0x3 ;  /* 0x0000001403037211 */ /* 0x000fc400078f18ff */
[-C--:B------:R-:W-:Y:S02]  /*14d60*/  LOP3.LUT R5, R6, R39.reuse, RZ, 0x3c, !PT ;  /* 0x0000002706057212 */ /* 0x080fe400078e3cff */
[----:B------:R-:W-:Y:S01]  /*14d70*/  LOP3.LUT R0, R38, 0x38, R0, 0xf8, !PT ;  /* 0x0000003826007812 */ /* 0x000fe200078ef800 */
[----:B------:R-:W-:Y:S01]  /*14d80*/  IMAD.SHL.U32 R3, R3, 0x400, RZ ;  /* 0x0000040003037824 */ /* 0x000fe200078e00ff */
[----:B------:R-:W-:Y:S02]  /*14d90*/  LOP3.LUT R4, R4, 0xffffe000, RZ, 0xc0, !PT ;  /* 0xffffe00004047812 */ /* 0x000fe400078ec0ff */
[----:B------:R-:W-:Y:S02]  /*14da0*/  LOP3.LUT R0, R0, R39, RZ, 0x3c, !PT ;  /* 0x0000002700007212 */ /* 0x000fe400078e3cff */
[----:B------:R-:W-:Y:S02]  /*14db0*/  LOP3.LUT R3, R3, 0x7fffe000, RZ, 0xc0, !PT ;  /* 0x7fffe00003037812 */ /* 0x000fe400078ec0ff */
[----:B-----5:R-:W-:-:S02]  /*14dc0*/  IADD3 R4, R5, R4, R41 ;  /* 0x0000000405047210 */ /* 0x020fc40007ffe029 */
[----:B------:R-:W-:Y:S02]  /*14dd0*/  IADD3 R3, R0, R3, R41 ;  /* 0x0000000300037210 */ /* 0x000fe40007ffe029 */
[----:B------:R-:W-:Y:S02]  /*14de0*/  LEA R30, R4, UR4, 0x1 ;  /* 0x00000004041e7c11 */ /* 0x000fe4000f8e08ff */
[----:B------:R-:W-:Y:S01]  /*14df0*/  SHF.R.U64 R12, R64, 0x10, R65 ;  /* 0x00000010400c7819 */ /* 0x000fe20000001241 */
[----:B------:R-:W-:Y:S01]  /*14e00*/  IMAD R3, R3, 0x2, R16 ;  /* 0x0000000203037824 */ /* 0x000fe200078e0210 */
[----:B------:R-:W-:Y:S01]  /*14e10*/  SHF.R.U64 R15, R76, 0x10, R77 ;  /* 0x000000104c0f7819 */ /* 0x000fe2000000124d */
[----:B------:R-:W0:Y:S01]  /*14e20*/  LDS.128 R4, [R30] ;  /* 0x000000001e047984 */ /* 0x000e220000000c00 */
[----:B------:R-:W-:Y:S02]  /*14e30*/  SHF.R.U32.HI R65, RZ, 0x10, R65 ;  /* 0x00000010ff417819 */ /* 0x000fe40000011641 */
[----:B------:R-:W-:Y:S01]  /*14e40*/  PRMT R85, R85, 0x5410, R12 ;  /* 0x0000541055557816 */ /* 0x000fe2000000000c */
[----:B------:R-:W1:Y:S01]  /*14e50*/  LDS.128 R8, [R3+0x14400] ;  /* 0x0144000003087984 */ /* 0x000e620000000c00 */
[----:B------:R-:W-:-:S02]  /*14e60*/  PRMT R88, R88, 0x5410, R15 ;  /* 0x0000541058587816 */ /* 0x000fc4000000000f */
[----:B------:R-:W-:Y:S01]  /*14e70*/  SHF.R.U32.HI R76, RZ, 0x10, R77 ;  /* 0x00000010ff4c7819 */ /* 0x000fe2000001164d */
[----:B------:R-:W-:Y:S01]  /*14e80*/  IMAD.U32 R26, R85, 0x10000, RZ ;  /* 0x00010000551a7824 */ /* 0x000fe200078e00ff */
[----:B------:R-:W-:Y:S01]  /*14e90*/  SHF.R.U64 R0, R66, 0x10, R67 ;  /* 0x0000001042007819 */ /* 0x000fe20000001243 */
[----:B------:R-:W-:Y:S01]  /*14ea0*/  IMAD.U32 R25, R88, 0x10000, RZ ;  /* 0x0001000058197824 */ /* 0x000fe200078e00ff */
[----:B------:R-:W-:Y:S02]  /*14eb0*/  PRMT R84, R84, 0x5410, R65 ;  /* 0x0000541054547816 */ /* 0x000fe40000000041 */
[----:B------:R-:W-:Y:S02]  /*14ec0*/  SHF.R.U32.HI R67, RZ, 0x10, R67 ;  /* 0x00000010ff437819 */ /* 0x000fe40000011643 */
[----:B------:R-:W-:Y:S01]  /*14ed0*/  SHF.R.U64 R13, R78, 0x10, R79 ;  /* 0x000000104e0d7819 */ /* 0x000fe2000000124f */
[----:B------:R-:W-:Y:S01]  /*14ee0*/  IMAD.U32 R27, R84, 0x10000, RZ ;  /* 0x00010000541b7824 */ /* 0x000fe200078e00ff */
[----:B------:R-:W-:-:S02]  /*14ef0*/  PRMT R89, R89, 0x5410, R76 ;  /* 0x0000541059597816 */ /* 0x000fc4000000004c */
[----:B------:R-:W-:Y:S02]  /*14f00*/  PRMT R87, R87, 0x5410, R0 ;  /* 0x0000541057577816 */ /* 0x000fe40000000000 */
[----:B------:R-:W-:Y:S02]  /*14f10*/  SHF.R.U32.HI R78, RZ, 0x10, R79 ;  /* 0x00000010ff4e7819 */ /* 0x000fe4000001164f */
[----:B------:R-:W-:Y:S02]  /*14f20*/  PRMT R86, R86, 0x5410, R67 ;  /* 0x0000541056567816 */ /* 0x000fe40000000043 */
[----:B------:R-:W-:Y:S02]  /*14f30*/  PRMT R91, R91, 0x5410, R78 ;  /* 0x000054105b5b7816 */ /* 0x000fe4000000004e */
[----:B------:R-:W-:Y:S02]  /*14f40*/  LOP3.LUT R85, R85, 0xffff0000, RZ, 0xc0, !PT ;  /* 0xffff000055557812 */ /* 0x000fe400078ec0ff */
[----:B------:R-:W-:-:S02]  /*14f50*/  LOP3.LUT R84, R84, 0xffff0000, RZ, 0xc0, !PT ;  /* 0xffff000054547812 */ /* 0x000fc400078ec0ff */
[----:B------:R-:W-:Y:S01]  /*14f60*/  PRMT R90, R90, 0x5410, R13 ;  /* 0x000054105a5a7816 */ /* 0x000fe2000000000d */
[C---:B0-----:R-:W-:Y:S01]  /*14f70*/  IMAD.U32 R0, R4.reuse, 0x10000, RZ ;  /* 0x0001000004007824 */ /* 0x041fe200078e00ff */
        /* <DEDUP_REMOVED lines=18> */
[----:B------:R-:W-:-:S02]  /*150a0*/  IMAD.U32 R25, R91, 0x10000, RZ ;  /* 0x000100005b197824 */ /* 0x000fc400078e00ff */
[----:B------:R-:W-:Y:S01]  /*150b0*/  FMUL.FTZ R15, R24, R29 ;  /* 0x0000001d180f7220 */ /* 0x000fe20000410000 */
[----:B------:R-:W-:Y:S01]  /*150c0*/  LOP3.LUT R0, R89, 0xffff0000, RZ, 0xc0, !PT ;  /* 0xffff000059007812 */ /* 0x000fe200078ec0ff */
[----:B------:R-:W-:Y:S01]  /*150d0*/  FFMA.FTZ R35, R12, R27, R35 ;  /* 0x0000001b0c237223 */ /* 0x000fe20000010023 */
[-C--:B------:R-:W-:Y:S01]  /*150e0*/  FMUL.FTZ R24, R24, R25.reuse ;  /* 0x0000001918187220 */ /* 0x080fe20000410000 */
[----:B------:R-:W-:Y:S01]  /*150f0*/  FFMA.FTZ R26, R14, R25, -R15 ;  /* 0x000000190e1a7223 */ /* 0x000fe2000001080f */
[----:B------:R-:W-:Y:S01]  /*15100*/  LOP3.LUT R15, R88, 0xffff0000, RZ, 0xc0, !PT ;  /* 0xffff0000580f7812 */ /* 0x000fe200078ec0ff */
[----:B------:R-:W-:Y:S01]  /*15110*/  FMUL.FTZ R25, R8, R85 ;  /* 0x0000005508197220 */ /* 0x000fe20000410000 */
[C---:B------:R-:W-:Y:S01]  /*15120*/  FMUL.FTZ R20, R9.reuse, R84 ;  /* 0x0000005409147220 */ /* 0x040fe20000410000 */
[----:B------:R-:W-:Y:S02]  /*15130*/  IMAD.U32 R21, R10, 0x10000, RZ ;  /* 0x000100000a157824 */ /* 0x000fe400078e00ff */
[----:B------:R-:W-:Y:S01]  /*15140*/  FMUL.FTZ R9, R9, R0 ;  /* 0x0000000009097220 */ /* 0x000fe20000410000 */
[----:B------:R-:W-:Y:S01]  /*15150*/  FMUL.FTZ R27, R8, R15 ;  /* 0x0000000f081b7220 */ /* 0x000fe20000410000 */
[----:B------:R-:W-:-:S02]  /*15160*/  IMAD.U32 R12, R87, 0x10000, RZ ;  /* 0x00010000570c7824 */ /* 0x000fc400078e00ff */
[----:B------:R-:W-:Y:S01]  /*15170*/  FFMA.FTZ R29, R14, R29, R24 ;  /* 0x0000001d0e1d7223 */ /* 0x000fe20000010018 */
[----:B------:R-:W-:Y:S02]  /*15180*/  IMAD.U32 R8, R90, 0x10000, RZ ;  /* 0x000100005a087824 */ /* 0x000fe400078e00ff */
[C---:B------:R-:W-:Y:S01]  /*15190*/  FFMA.FTZ R25, R4.reuse, R15, -R25 ;  /* 0x0000000f04197223 */ /* 0x040fe20000010819 */
[----:B------:R-:W-:Y:S01]  /*151a0*/  FFMA.FTZ R14, R4, R85, R27 ;  /* 0x00000055040e7223 */ /* 0x000fe2000001001b */
[----:B------:R-:W-:Y:S01]  /*151b0*/  IMAD.U32 R13, R6, 0x10000, RZ ;  /* 0x00010000060d7824 */ /* 0x000fe200078e00ff */
[----:B------:R-:W-:Y:S01]  /*151c0*/  LOP3.LUT R10, R10, 0xffff0000, RZ, 0xc0, !PT ;  /* 0xffff00000a0a7812 */ /* 0x000fe200078ec0ff */
[----:B------:R-:W-:Y:S01]  /*151d0*/  FMUL.FTZ R4, R21, R12 ;  /* 0x0000000c15047220 */ /* 0x000fe20000410000 */
[----:B------:R-:W-:Y:S01]  /*151e0*/  LOP3.LUT R11, R11, 0xffff0000, RZ, 0xc0, !PT ;  /* 0xffff00000b0b7812 */ /* 0x000fe200078ec0ff */
        /* <DEDUP_REMOVED lines=14> */
[-C--:B------:R-:W-:Y:S01]  /*152d0*/  FMUL.FTZ R13, R11, R0.reuse ;  /* 0x000000000b0d7220 */ /* 0x080fe20000410000 */
[----:B------:R-:W-:Y:S01]  /*152e0*/  FFMA.FTZ R10, R6, R5, -R9 ;  /* 0x00000005060a7223 */ /* 0x000fe20000010809 */
[----:B------:R-:W-:Y:S01]  /*152f0*/  F2FP.BF16.F32.PACK_AB R5, R20, R33 ;  /* 0x000000211405723e */ /* 0x000fe200000010ff */
        /* <DEDUP_REMOVED lines=8> */
[----:B------:R0:W-:Y:S01]  /*15380*/  STS.128 [R30], R4 ;  /* 0x000000041e007388 */ /* 0x0001e20000000c00 */
[----:B------:R-:W-:Y:S02]  /*15390*/  F2FP.BF16.F32.PACK_AB R10, R87, R24 ;  /* 0x00000018570a723e */ /* 0x000fe400000010ff */
[----:B------:R-:W-:-:S05]  /*153a0*/  F2FP.BF16.F32.PACK_AB R11, R86, R29 ;  /* 0x0000001d560b723e */ /* 0x000fca00000010ff */
[----:B------:R0:W-:Y:S02]  /*153b0*/  STS.128 [R3+0x14400], R8 ;  /* 0x0144000803007388 */ /* 0x0001e40000000c00 */
.L_x_2474:
[----:B------:R-:W-:Y:S05]  /*153c0*/  BSYNC B0 ;  /* 0x0000000000007941 */ /* 0x000fea0003800000 */
.L_x_2422:
        /* <DEDUP_REMOVED lines=8> */
.L_x_2420:
[----:B------:R-:W2:Y:S02]  /*15450*/  LDL R0, [R1+0x60] ;  /* 0x0000600001007983 */ /* 0x000ea40000100800 */
[----:B--2---:R-:W-:-:S13]  /*15460*/  R2UR UR4, R0 ;  /* 0x00000000000472ca */ /* 0x004fda00000e0000 */
[----:B------:R-:W-:-:S05]  /*15470*/  IMAD.U32 R0, RZ, RZ, UR4 ;  /* 0x00000004ff007e24 */ /* 0x000fca000f8e00ff */
[----:B------:R-:W-:-:S13]  /*15480*/  ISETP.NE.AND P0, PT, R0, 0x3, PT ;  /* 0x000000030000780c */ /* 0x000fda0003f05270 */
[----:B------:R-:W-:Y:S05]  /*15490*/  @!P0 BRA `(.L_x_2521) ;  /* 0x0000000000048947 */ /* 0x000fea0003800000 */
[----:B------:R-:W-:Y:S01]  /*154a0*/  BPT.TRAP 0x1 ;  /* 0x000000040000795c */ /* 0x000fe20000300000 */
.L_x_2521:
[----:B------:R-:W-:Y:S01]  /*154b0*/  IMAD R0, R214, 0x8, R16 ;  /* 0x00000008d6007824 */ /* 0x000fe200078e0210 */
[----:B01----:R-:W-:-:S04]  /*154c0*/  SHF.L.U32 R3, R219, 0x1f, RZ ;  /* 0x0000001fdb037819 */ /* 0x003fc800000006ff */
[----:B------:R0:W1:Y:S01]  /*154d0*/  SYNCS.PHASECHK.TRANS64.TRYWAIT P2, [R0+URZ+0x38830], R3 ;  /* 0x03883003000075a7 */ /* 0x000062000804017f */
[----:B------:R-:W-:Y:S05]  /*154e0*/  @!P0 BRA `(.L_x_2522) ;  /* 0x0000000000048947 */ /* 0x000fea0003800000 */
[----:B------:R-:W-:Y:S01]  /*154f0*/  BPT.TRAP 0x1 ;  /* 0x000000040000795c */ /* 0x000fe20000300000 */
.L_x_2522:
[----:B---34-:R-:W2:Y:S01]  /*15500*/  S2R R4, SR_TID.X ;  /* 0x0000000000047919 */ /* 0x018ea20000002100 */
[----:B------:R-:W-:Y:S01]  /*15510*/  IMAD.MOV.U32 R151, RZ, RZ, RZ ;  /* 0x000000ffff977224 */ /* 0x000fe200078e00ff */
[----:B--2---:R-:W-:-:S04]  /*15520*/  LOP3.LUT R4, R4, 0x7f, RZ, 0xc0, !PT ;  /* 0x0000007f04047812 */ /* 0x004fc800078ec0ff */
[----:B------:R-:W-:Y:S01]  /*15530*/  ISETP.NE.AND P1, PT, R4, RZ, PT ;  /* 0x000000ff0400720c */ /* 0x000fe20003f25270 */
[----:B-1----:R-:W-:-:S12]  /*15540*/  @P2 BRA `(.L_x_2523) ;  /* 0x0000000000082947 */ /* 0x002fd80003800000 */
[----:B------:R-:W1:Y:S02]  /*15550*/  SYNCS.PHASECHK.TRANS64.TRYWAIT P2, [R0+URZ+0x38830], R3 ;  /* 0x03883003000075a7 */ /* 0x000e64000804017f */
[----:B-1----:R-:W-:Y:S05]  /*15560*/  @!P2 BRA `(.L_x_2524) ;  /* 0x000001b000c0a947 */ /* 0x002fea0003800000 */
.L_x_2523:
[----:B------:R-:W-:Y:S05]  /*15570*/  WARPSYNC.ALL ;  /* 0x0000000000007948 */ /* 0x000fea0003800000 */
[----:B01----:R-:W-:Y:S01]  /*15580*/  VIADD R3, R16, 0x24400 ;  /* 0x0002440010037836 */ /* 0x003fe20000000000 */
[----:B------:R-:W-:Y:S01]  /*15590*/  R2UR UR20, R2 ;  /* 0x00000000021472ca */ /* 0x000fe200000e0000 */
[----:B------:R-:W-:Y:S01]  /*155a0*/  IMAD.MOV.U32 R5, RZ, RZ, 0x40000040 ;  /* 0x40000040ff057424 */ /* 0x000fe200078e00ff */
[----:B------:R-:W-:Y:S01]  /*155b0*/  WARPGROUP.ARRIVE ;  /* 0x00000000000079c5 */ /* 0x000fe20000000000 */
[----:B------:R-:W-:Y:S01]  /*155c0*/  UMOV UR5, 0x40000040 ;  /* 0x4000004000057882 */ /* 0x000fe20000000000 */
[----:B------:R-:W-:Y:S01]  /*155d0*/  SHF.R.U32.HI R3, RZ, 0x4, R3 ;  /* 0x00000004ff037819 */ /* 0x000fe20000011603 */
[----:B------:R-:W-:Y:S01]  /*155e0*/  UMOV UR17, UR5 ;  /* 0x0000000500117c82 */ /* 0x000fe20008000000 */
[----:B------:R-:W-:Y:S01]  /*155f0*/  R2UR UR7, R5 ;  /* 0x00000000050772ca */ /* 0x000fe200000e0000 */
[----:B------:R-:W-:Y:S01]  /*15600*/  IMAD.U32 R11, RZ, RZ, UR5 ;  /* 0x00000005ff0b7e24 */ /* 0x000fe2000f8e00ff */
[----:B------:R-:W-:Y:S01]  /*15610*/  LOP3.LUT R3, R3, 0x3fff, RZ, 0xc0, !PT ;  /* 0x00003fff03037812 */ /* 0x000fe200078ec0ff */
[----:B------:R-:W-:Y:S01]  /*15620*/  IMAD.MOV.U32 R7, RZ, RZ, 0x40000040 ;  /* 0x40000040ff077424 */ /* 0x000fe200078e00ff */
[----:B------:R-:W-:Y:S01]  /*15630*/  UMOV UR9, UR17 ;  /* 0x0000001100097c82 */ /* 0x000fe20008000000 */
[----:B------:R-:W-:Y:S01]  /*15640*/  UMOV UR13, UR17 ;  /* 0x00000011000d7c82 */ /* 0x000fe20008000000 */
[----:B------:R-:W-:Y:S01]  /*15650*/  LOP3.LUT R223, R3, 0x10000, RZ, 0xfc, !PT ;  /* 0x0001000003df7812 */ /* 0x000fe200078efcff */
[----:B------:R-:W-:Y:S01]  /*15660*/  ULOP3.LUT UR20, UR20, 0x10000, URZ, 0xfc, !UPT ;  /* 0x0001000014147892 */ /* 0x000fe2000f8efc3f */
[----:B------:R-:W-:Y:S01]  /*15670*/  IMAD.MOV.U32 R3, RZ, RZ, 0x40000040 ;  /* 0x40000040ff037424 */ /* 0x000fe200078e00ff */
[----:B------:R-:W-:Y:S01]  /*15680*/  R2UR UR11, R7 ;  /* 0x00000000070b72ca */ /* 0x000fe200000e0000 */
[----:B------:R-:W-:Y:S01]  /*15690*/  IMAD.MOV.U32 R7, RZ, RZ, 0x40000040 ;  /* 0x40000040ff077424 */ /* 0x000fe200078e00ff */
[----:B------:R-:W-:Y:S01]  /*156a0*/  UMOV UR25, 0x40000040 ;  /* 0x4000004000197882 */ /* 0x000fe20000000000 */
[----:B------:R-:W-:-:S02]  /*156b0*/  IMAD R4, R214, 0xa00, R223 ;  /* 0x00000a00d6047824 */ /* 0x000fc400078e02df */
[----:B------:R-:W-:Y:S01]  /*156c0*/  UMOV UR4, UR20 ;  /* 0x0000001400047c82 */ /* 0x000fe20008000000 */
[----:B------:R-:W-:Y:S01]  /*156d0*/  R2UR UR19, R7 ;  /* 0x00000000071372ca */ /* 0x000fe200000e0000 */
[C---:B------:R-:W-:Y:S01]  /*156e0*/  VIADD R2, R4.reuse, 0x80 ;  /* 0x0000008004027836 */ /* 0x040fe20000000000 */
[C---:B------:R-:W-:Y:S01]  /*156f0*/  R2UR UR6, R4.reuse ;  /* 0x00000000040672ca */ /* 0x040fe200000e0000 */
[----:B------:R-:W-:Y:S01]  /*15700*/  UMOV UR16, UR4 ;  /* 0x0000000400107c82 */ /* 0x000fe20008000000 */
[----:B------:R-:W-:Y:S01]  /*15710*/  IMAD.U32 R10, RZ, RZ, UR4 ;  /* 0x00000004ff0a7e24 */ /* 0x000fe2000f8e00ff */
[----:B------:R-:W-:Y:S01]  /*15720*/  UMOV UR8, UR16 ;  /* 0x0000001000087c82 */ /* 0x000fe20008000000 */
[C---:B------:R-:W-:Y:S01]  /*15730*/  VIADD R6, R4.reuse, 0x100 ;  /* 0x0000010004067836 */ /* 0x040fe20000000000 */
[----:B------:R-:W-:Y:S01]  /*15740*/  UMOV UR12, UR16 ;  /* 0x00000010000c7c82 */ /* 0x000fe20008000000 */
[----:B------:R-:W-:Y:S01]  /*15750*/  VIADD R8, R4, 0x2 ;  /* 0x0000000204087836 */ /* 0x000fe20000000000 */
[----:B------:R0:W-:Y:S01]  /*15760*/  STL.64 [R1+0x48], R10 ;  /* 0x0000480a01007387 */ /* 0x0001e20000100a00 */
[----:B------:R-:W-:Y:S01]  /*15770*/  IMAD.MOV.U32 R9, RZ, RZ, 0x40000040 ;  /* 0x40000040ff097424 */ /* 0x000fe200078e00ff */
[----:B------:R-:W-:Y:S01]  /*15780*/  R2UR UR10, R6 ;  /* 0x00000000060a72ca */ /* 0x000fe200000e0000 */
[----:B------:R-:W-:Y:S01]  /*15790*/  VIADD R6, R4, 0x200 ;  /* 0x0000020004067836 */ /* 0x000fe20000000000 */
[----:B------:R-:W-:Y:S01]  /*157a0*/  R2UR UR26, R8 ;  /* 0x00000000081a72ca */ /* 0x000fe200000e0000 */
[----:B------:R-:W-:Y:S01]  /*157b0*/  IMAD.MOV.U32 R7, RZ, RZ, 0x40000040 ;  /* 0x40000040ff077424 */ /* 0x000fe200078e00ff */
        /* <DEDUP_REMOVED lines=13> */
[----:B------:R-:W-:-:S02]  /*15890*/  IMAD.MOV.U32 R3, RZ, RZ, 0x40000040 ;  /* 0x40000040ff037424 */ /* 0x000fc400078e00ff */
[----:B------:R-:W-:Y:S02]  /*158a0*/  VIADD R8, R4, 0x4 ;  /* 0x0000000404087836 */ /* 0x000fe40000000000 */
[----:B------:R-:W-:Y:S02]  /*158b0*/  IMAD.MOV.U32 R9, RZ, RZ, 0x40000040 ;  /* 0x40000040ff097424 */ /* 0x000fe400078e00ff */
[----:B0-----:R-:W-:Y:S01]  /*158c0*/  IMAD.U32 R11, RZ, RZ, UR25 ;  /* 0x00000019ff0b7e24 */ /* 0x001fe2000f8e00ff */
[----:B------:R-:W-:Y:S02]  /*158d0*/  WARPGROUP.DEPBAR.LE gsb0, 0x0 ;  /* 0x00008000000079c5 */ /* 0x000fe40000010000 */
[----:B------:R-:W-:-:S06]  /*158e0*/  WARPGROUP.ARRIVE ;  /* 0x00000000000079c5 */ /* 0x000fcc0000000000 */
[----:B------:R-:W-:Y:S01]  /*158f0*/  HGMMA.64x16x16.F32.BF16 R48, gdesc[UR4], RZ, !UPT, gsb0 ;  /* 0x00200000043079f0 */ /* 0x000fe2000c0018ff */
[----:B------:R-:W-:-:S07]  /*15900*/  UIADD3 UR4, UR20, 0x2, URZ ;  /* 0x0000000214047890 */ /* 0x000fce000fffe03f */
[----:B------:R-:W-:Y:S02]  /*15910*/  UMOV UR24, UR4 ;  /* 0x0000000400187c82 */ /* 0x000fe40008000000 */
[----:B------:R-:W-:-:S05]  /*15920*/  IMAD.U32 R10, RZ, RZ, UR24 ;  /* 0x00000018ff0a7e24 */ /* 0x000fca000f8e00ff */
[----:B------:R0:W-:Y:S01]  /*15930*/  STL.64 [R1+0x40], R10 ;  /* 0x0000400a01007387 */ /* 0x0001e20000100a00 */
[----:B------:R-:W-:Y:S02]  /*15940*/  WARPGROUP.DEPBAR.LE gsb0, 0x0 ;  /* 0x00008000000079c5 */ /* 0x000fe40000010000 */
[----:B-----5:R-:W-:-:S06]  /*15950*/  WARPGROUP.ARRIVE ;  /* 0x00000000000079c5 */ /* 0x020fcc0000000000 */
[----:B------:R-:W-:Y:S01]  /*15960*/  HGMMA.64x16x16.F32.BF16 R40, gdesc[UR8], RZ, !UPT, gsb0 ;  /* 0x00200000082879f0 */ /* 0x000fe2000c0018ff */
[----:B------:R-:W-:Y:S01]  /*15970*/  UMOV UR8, UR24 ;  /* 0x0000001800087c82 */ /* 0x000fe20008000000 */
[----:B------:R-:W-:Y:S01]  /*15980*/  UMOV UR9, UR25 ;  /* 0x0000001900097c82 */ /* 0x000fe20008000000 */
[----:B------:R-:W-:Y:S01]  /*15990*/  UMOV UR4, UR8 ;  /* 0x0000000800047c82 */ /* 0x000fe20008000000 */
[----:B------:R-:W-:Y:S01]  /*159a0*/  UMOV UR5, UR9 ;  /* 0x0000000900057c82 */ /* 0x000fe20008000000 */
        /* <DEDUP_REMOVED lines=341> */
[----:B------:R-:W-:-:S04]  /*16f00*/  R2UR UR7, R3 ;  /* 0x00000000030772ca */ /* 0x000fc800000e0000 */
[----:B------:R-:W-:Y:S02]  /*16f10*/  UMOV UR24, UR4 ;  /* 0x0000000400187c82 */ /* 0x000fe40008000000 */
[----:B------:R-:W-:Y:S01]  /*16f20*/  IMAD.U32 R10, RZ, RZ, UR24 ;  /* 0x00000018ff0a7e24 */ /* 0x000fe2000f8e00ff */
[----:B------:R-:W-:Y:S02]  /*16f30*/  WARPGROUP.DEPBAR.LE gsb0, 0x0 ;  /* 0x00008000000079c5 */ /* 0x000fe40000010000 */
[----:B------:R-:W-:Y:S01]  /*16f40*/  WARPGROUP.ARRIVE ;  /* 0x00000000000079c5 */ /* 0x000fe20000000000 */
[----:B------:R-:W-:Y:S01]  /*16f50*/  VIADD R2, R4, 0x582 ;  /* 0x0000058204027836 */ /* 0x000fe20000000000 */
[----:B------:R-:W-:Y:S01]  /*16f60*/  UIADD3 UR56, UR20, 0x804, URZ ;  /* 0x0000080414387890 */ /* 0x000fe2000fffe03f */
[----:B------:R-:W-:Y:S01]  /*16f70*/  IMAD.MOV.U32 R3, RZ, RZ, 0x40000040 ;  /* 0x40000040ff037424 */ /* 0x000fe200078e00ff */
[----:B------:R-:W-:Y:S01]  /*16f80*/  UMOV UR57, 0x40000040 ;  /* 0x4000004000397882 */ /* 0x000fe20000000000 */
[----:B------:R-:W-:Y:S01]  /*16f90*/  UIADD3 UR52, UR20, 0x806, URZ ;  /* 0x0000080614347890 */ /* 0x000fe2000fffe03f */
[----:B------:R-:W-:Y:S01]  /*16fa0*/  HGMMA.64x16x16.F32.BF16 R32, gdesc[UR8], R32, gsb0 ;  /* 0x00200000082079f0 */ /* 0x000fe20008001820 */
[----:B------:R-:W-:Y:S01]  /*16fb0*/  UMOV UR8, UR24 ;  /* 0x0000001800087c82 */ /* 0x000fe20008000000 */
[----:B------:R-:W-:Y:S01]  /*16fc0*/  UMOV UR9, UR25 ;  /* 0x0000001900097c82 */ /* 0x000fe20008000000 */
[----:B------:R-:W-:Y:S01]  /*16fd0*/  UMOV UR16, UR8 ;  /* 0x0000000800107c82 */ /* 0x000fe20008000000 */
[----:B------:R-:W-:Y:S01]  /*16fe0*/  UMOV UR17, UR9 ;  /* 0x0000000900117c82 */ /* 0x000fe20008000000 */
[----:B------:R-:W-:Y:S01]  /*16ff0*/  UMOV UR4, UR8 ;  /* 0x0000000800047c82 */ /* 0x000fe20008000000 */
[----:B------:R-:W-:Y:S01]  /*17000*/  UMOV UR5, UR9 ;  /* 0x0000000900057c82 */ /* 0x000fe20008000000 */
[----:B------:R-:W-:Y:S01]  /*17010*/  UMOV UR53, 0x40000040 ;  /* 0x4000004000357882 */ /* 0x000fe20000000000 */
[----:B------:R-:W-:Y:S01]  /*17020*/  UIADD3 UR48, UR20, 0xc00, URZ ;  /* 0x00000c0014307890 */ /* 0x000fe2000fffe03f */
[----:B------:R0:W-:Y:S01]  /*17030*/  STL.64 [R1+0x8], R10 ;  /* 0x0000080a01007387 */ /* 0x0001e20000100a00 */
[----:B------:R-:W-:Y:S01]  /*17040*/  UMOV UR49, 0x40000040 ;  /* 0x4000004000317882 */ /* 0x000fe20000000000 */
[----:B------:R-:W-:Y:S01]  /*17050*/  UIADD3 UR44, UR20, 0xc02, URZ ;  /* 0x00000c02142c7890 */ /* 0x000fe2000fffe03f */
[----:B------:R-:W-:Y:S01]  /*17060*/  UMOV UR45, 0x40000040 ;  /* 0x40000040002d7882 */ /* 0x000fe20000000000 */
[----:B------:R-:W-:Y:S01]  /*17070*/  UIADD3 UR40, UR20, 0xc04, URZ ;  /* 0x00000c0414287890 */ /* 0x000fe2000fffe03f */
[----:B------:R-:W2:Y:S01]  /*17080*/  LDL R13, [R1+0x6c] ;  /* 0x00006c00010d7983 */ /* 0x000ea20000100800 */
[----:B------:R-:W-:-:S03]  /*17090*/  UMOV UR41, 0x40000040 ;  /* 0x4000004000297882 */ /* 0x000fc60000000000 */
[----:B0-----:R-:W3:Y:S01]  /*170a0*/  LDL R11, [R1+0x68] ;  /* 0x00006800010b7983 */ /* 0x001ee20000100800 */
        /* <DEDUP_REMOVED lines=9> */
[----:B------:R-:W-:Y:S02]  /*17140*/  R2UR UR10, R6 ;  /* 0x00000000060a72ca */ /* 0x000fe400000e0000 */
[----:B------:R-:W-:Y:S01]  /*17150*/  R2UR UR11, R7 ;  /* 0x00000000070b72ca */ /* 0x000fe200000e0000 */
[----:B------:R-:W-:Y:S02]  /*17160*/  WARPGROUP.DEPBAR.LE gsb0, 0x0 ;  /* 0x00008000000079c5 */ /* 0x000fe40000010000 */
[----:B------:R-:W-:-:S06]  /*17170*/  WARPGROUP.ARRIVE ;  /* 0x00000000000079c5 */ /* 0x000fcc0000000000 */
[----:B------:R-:W-:Y:S01]  /*17180*/  HGMMA.64x16x16.F32.BF16 R56, gdesc[UR24], R56, gsb0 ;  /* 0x00200000183879f0 */ /* 0x000fe20008001838 */
[----:B------:R-:W-:Y:S01]  /*17190*/  R2UR UR26, R8 ;  /* 0x00000000081a72ca */ /* 0x000fe200000e0000 */
[----:B------:R-:W-:Y:S01]  /*171a0*/  UMOV UR25, 0x40000040 ;  /* 0x4000004000197882 */ /* 0x000fe20000000000 */
[----:B------:R-:W-:Y:S01]  /*171b0*/  R2UR UR27, R9 ;  /* 0x00000000091b72ca */ /* 0x000fe200000e0000 */
[----:B------:R-:W-:Y:S02]  /*171c0*/  WARPGROUP.DEPBAR.LE gsb0, 0x0 ;  /* 0x00008000000079c5 */ /* 0x000fe40000010000 */
[----:B------:R-:W-:Y:S01]  /*171d0*/  WARPGROUP.ARRIVE ;  /* 0x00000000000079c5 */ /* 0x000fe20000000000 */
[C---:B------:R-:W-:Y:S02]  /*171e0*/  VIADD R6, R4.reuse, 0x602 ;  /* 0x0000060204067836 */ /* 0x040fe40000000000 */
[----:B------:R-:W-:Y:S02]  /*171f0*/  IMAD.MOV.U32 R7, RZ, RZ, 0x40000040 ;  /* 0x40000040ff077424 */ /* 0x000fe400078e00ff */
[----:B------:R-:W-:Y:S01]  /*17200*/  VIADD R8, R4, 0x504 ;  /* 0x0000050404087836 */ /* 0x000fe20000000000 */
[----:B------:R-:W-:Y:S01]  /*17210*/  HGMMA.64x16x16.F32.BF16 R48, gdesc[UR16], R48, gsb0 ;  /* 0x00200000103079f0 */ /* 0x000fe20008001830 */
[----:B------:R-:W-:Y:S01]  /*17220*/  UIADD3 UR36, UR20, 0xc06, URZ ;  /* 0x00000c0614247890 */ /* 0x000fe2000fffe03f */
[----:B------:R-:W-:Y:S01]  /*17230*/  IMAD.U32 R15, RZ, RZ, UR25 ;  /* 0x00000019ff0f7e24 */ /* 0x000fe2000f8e00ff */
[----:B------:R-:W-:-:S02]  /*17240*/  WARPGROUP.DEPBAR.LE gsb0, 0x0 ;  /* 0x00008000000079c5 */ /* 0x000fc40000010000 */
[----:B------:R-:W-:-:S06]  /*17250*/  WARPGROUP.ARRIVE ;  /* 0x00000000000079c5 */ /* 0x000fcc0000000000 */
[----:B------:R-:W-:Y:S01]  /*17260*/  HGMMA.64x16x16.F32.BF16 R40, gdesc[UR12], R40, gsb0 ;  /* 0x002000000c2879f0 */ /* 0x000fe20008001828 */
[----:B------:R-:W-:-:S07]  /*17270*/  UIADD3 UR12, UR20, 0x802, URZ ;  /* 0x00000802140c7890 */ /* 0x000fce000fffe03f */
[----:B------:R-:W-:Y:S01]  /*17280*/  UMOV UR24, UR12 ;  /* 0x0000000c00187c82 */ /* 0x000fe20008000000 */
[----:B------:R-:W-:Y:S01]  /*17290*/  R2UR UR18, R2 ;  /* 0x00000000021272ca */ /* 0x000fe200000e0000 */
[----:B------:R-:W-:Y:S02]  /*172a0*/  WARPGROUP.DEPBAR.LE gsb0, 0x0 ;  /* 0x00008000000079c5 */ /* 0x000fe40000010000 */
[----:B------:R-:W-:Y:S01]  /*172b0*/  WARPGROUP.ARRIVE ;  /* 0x00000000000079c5 */ /* 0x000fe20000000000 */
[----:B------:R-:W-:Y:S01]  /*172c0*/  R2UR UR19, R3 ;  /* 0x00000000031372ca */ /* 0x000fe200000e0000 */
[----:B------:R-:W-:Y:S01]  /*172d0*/  IMAD.MOV.U32 R9, RZ, RZ, 0x40000040 ;  /* 0x40000040ff097424 */ /* 0x000fe200078e00ff */
[----:B------:R-:W-:Y:S01]  /*172e0*/  R2UR UR14, R6 ;  /* 0x00000000060e72ca */ /* 0x000fe200000e0000 */
[----:B------:R-:W-:Y:S01]  /*172f0*/  UMOV UR37, 0x40000040 ;  /* 0x4000004000257882 */ /* 0x000fe20000000000 */
[----:B------:R-:W-:Y:S01]  /*17300*/  R2UR UR15, R7 ;  /* 0x00000000070f72ca */ /* 0x000fe200000e0000 */
[----:B------:R-:W-:Y:S01]  /*17310*/  HGMMA.64x16x16.F32.BF16 R32, gdesc[UR4], R32, gsb0 ;  /* 0x00200000042079f0 */ /* 0x000fe20008001820 */
[----:B------:R-:W-:Y:S01]  /*17320*/  R2UR UR58, R8 ;  /* 0x00000000083a72ca */ /* 0x000fe200000e0000 */
[----:B------:R-:W-:Y:S01]  /*17330*/  IMAD.U32 R14, RZ, RZ, UR24 ;  /* 0x00000018ff0e7e24 */ /* 0x000fe2000f8e00ff */
[----:B------:R-:W-:-:S02]  /*17340*/  WARPGROUP.DEPBAR.LE gsb0, 0x0 ;  /* 0x00008000000079c5 */ /* 0x000fc40000010000 */
        /* <DEDUP_REMOVED lines=12> */
[----:B------:R-:W-:Y:S01]  /*17410*/  UMOV UR12, UR4 ;  /* 0x00000004000c7c82 */ /* 0x000fe20008000000 */
[----:B------:R-:W-:Y:S01]  /*17420*/  UMOV UR13, UR5 ;  /* 0x00000005000d7c82 */ /* 0x000fe20008000000 */
[----:B------:R-:W-:Y:S01]  /*17430*/  VIADD R2, R4, 0x682 ;  /* 0x0000068204027836 */ /* 0x000fe20000000000 */
[----:B------:R-:W-:Y:S02]  /*17440*/  WARPGROUP.DEPBAR.LE gsb0, 0x0 ;  /* 0x00008000000079c5 */ /* 0x000fe40000010000 */
[----:B------:R-:W-:-:S06]  /*17450*/  WARPGROUP.ARRIVE ;  /* 0x00000000000079c5 */ /* 0x000fcc0000000000 */
[----:B------:R-:W-:Y:S01]  /*17460*/  HGMMA.64x16x16.F32.BF16 R40, gdesc[UR12], R40, gsb0 ;  /* 0x002000000c2879f0 */ /* 0x000fe20008001828 */
[----:B------:R-:W-:Y:S01]  /*17470*/  IMAD.MOV.U32 R3, RZ, RZ, 0x40000040 ;  /* 0x40000040ff037424 */ /* 0x000fe200078e00ff */
[----:B------:R-:W-:-:S04]  /*17480*/  R2UR UR10, R2 ;  /* 0x00000000020a72ca */ /* 0x000fc800000e0000 */
        /* <DEDUP_REMOVED lines=13> */
[----:B------:R-:W-:Y:S01]  /*17560*/  R2UR UR59, R9 ;  /* 0x00000000093b72ca */ /* 0x000fe200000e0000 */
[----:B------:R-:W-:Y:S01]  /*17570*/  VIADD R2, R4, 0x584 ;  /* 0x0000058404027836 */ /* 0x000fe20000000000 */
[----:B------:R-:W-:Y:S01]  /*17580*/  MOV R3, 0x40000040 ;  /* 0x4000004000037802 */ /* 0x000fe20000000f00 */
[----:B------:R-:W-:Y:S02]  /*17590*/  WARPGROUP.DEPBAR.LE gsb0, 0x0 ;  /* 0x00008000000079c5 */ /* 0x000fe40000010000 */
[----:B------:R-:W-:-:S08]  /*175a0*/  WARPGROUP.ARRIVE ;  /* 0x00000000000079c5 */ /* 0x000fd00000000000 */
[----:B------:R-:W-:Y:S01]  /*175b0*/  HGMMA.64x16x16.F32.BF16 R56, gdesc[UR56], R56, gsb0 ;  /* 0x00200000383879f0 */ /* 0x000fe20008001838 */
        /* <DEDUP_REMOVED lines=171> */
[----:B------:R-:W-:Y:S01]  /*18070*/  IMAD.MOV.U32 R3, RZ, RZ, 0x40000040 ;  /* 0x40000040ff037424 */ /* 0x000fe200078e00ff */
[----:B------:R-:W-:Y:S01]  /*18080*/  UMOV UR16, UR40 ;  /* 0x0000002800107c82 */ /* 0x000fe20008000000 */
[----:B------:R-:W-:Y:S01]  /*18090*/  UMOV UR17, UR41 ;  /* 0x0000002900117c82 */ /* 0x000fe20008000000 */
[----:B------:R-:W-:Y:S01]  /*180a0*/  R2UR UR18, R2 ;  /* 0x00000000021272ca */ /* 0x000fe200000e0000 */
[C---:B------:R-:W-:Y:S01]  /*180b0*/  VIADD R6, R4.reuse, 0x884 ;  /* 0x0000088404067836 */ /* 0x040fe20000000000 */
[----:B------:R-:W-:Y:S01]  /*180c0*/  R2UR UR19, R3 ;  /* 0x00000000031372ca */ /* 0x000fe200000e0000 */
[----:B------:R-:W-:Y:S01]  /*180d0*/  IMAD.MOV.U32 R7, RZ, RZ, 0x40000040 ;  /* 0x40000040ff077424 */ /* 0x000fe200078e00ff */
[----:B------:R-:W-:Y:S01]  /*180e0*/  UMOV UR12, UR40 ;  /* 0x00000028000c7c82 */ /* 0x000fe20008000000 */
[----:B------:R-:W-:Y:S01]  /*180f0*/  UMOV UR13, UR41 ;  /* 0x00000029000d7c82 */ /* 0x000fe20008000000 */
[----:B------:R-:W-:Y:S01]  /*18100*/  UMOV UR8, UR40 ;  /* 0x0000002800087c82 */ /* 0x000fe20008000000 */
[----:B------:R-:W-:Y:S01]  /*18110*/  UMOV UR9, UR41 ;  /* 0x0000002900097c82 */ /* 0x000fe20008000000 */
[----:B------:R-:W-:Y:S01]  /*18120*/  UMOV UR4, UR40 ;  /* 0x0000002800047c82 */ /* 0x000fe20008000000 */
[----:B------:R-:W-:Y:S01]  /*18130*/  UMOV UR5, UR41 ;  /* 0x0000002900057c82 */ /* 0x000fe20008000000 */
[----:B------:R-:W-:-:S02]  /*18140*/  VIADD R8, R4, 0x786 ;  /* 0x0000078604087836 */ /* 0x000fc40000000000 */
[----:B--2---:R-:W-:Y:S01]  /*18150*/  IMAD R13, R225, 0x80, R13 ;  /* 0x00000080e10d7824 */ /* 0x004fe200078e020d */
[----:B------:R0:W-:Y:S01]  /*18160*/  STL.64 [R1], R14 ;  /* 0x0000000e01007387 */ /* 0x0001e20000100a00 */
[----:B------:R-:W-:Y:S01]  /*18170*/  IMAD.MOV.U32 R9, RZ, RZ, 0x40000040 ;  /* 0x40000040ff097424 */ /* 0x000fe200078e00ff */
[----:B------:R-:W-:Y:S01]  /*18180*/  ULDC UR42, c[0x0][0x988] ;  /* 0x00026200002a7ab9 */ /* 0x000fe20000000800 */
[----:B------:R-:W-:Y:S01]  /*18190*/  @!P1 VIADD R0, R0, 0x38840 ;  /* 0x0003884000009836 */ /* 0x000fe20000000000 */
[----:B------:R-:W-:Y:S01]  /*181a0*/  ULDC UR43, c[0x0][0x988] ;  /* 0x00026200002b7ab9 */ /* 0x000fe20000000800 */
        /* <DEDUP_REMOVED lines=15> */
[----:B------:R-:W-:Y:S01]  /*182a0*/  VIADD R6, R4, 0x984 ;  /* 0x0000098404067836 */ /* 0x000fe20000000000 */
[----:B------:R-:W-:Y:S01]  /*182b0*/  R2UR UR38, R8 ;  /* 0x00000000082672ca */ /* 0x000fe200000e0000 */
[----:B------:R-:W-:Y:S01]  /*182c0*/  IMAD.MOV.U32 R7, RZ, RZ, 0x40000040 ;  /* 0x40000040ff077424 */ /* 0x000fe200078e00ff */
[----:B------:R-:W-:Y:S01]  /*182d0*/  R2UR UR39, R9 ;  /* 0x00000000092772ca */ /* 0x000fe200000e0000 */
[----:B------:R-:W-:Y:S01]  /*182e0*/  VIADD R2, R4, 0x806 ;  /* 0x0000080604027836 */ /* 0x000fe20000000000 */
[----:B------:R-:W-:Y:S01]  /*182f0*/  R2UR UR6, R6 ;  /* 0x00000000060672ca */ /* 0x000fe200000e0000 */
[----:B------:R-:W-:Y:S01]  /*18300*/  IMAD.MOV.U32 R3, RZ, RZ, 0x40000040 ;  /* 0x40000040ff037424 */ /* 0x000fe200078e00ff */
[----:B------:R-:W-:Y:S01]  /*18310*/  R2UR UR7, R7 ;  /* 0x00000000070772ca */ /* 0x000fe200000e0000 */
[----:B------:R-:W-:Y:S01]  /*18320*/  ULDC UR8, c[0x0][0x9d8] ;  /* 0x0002760000087ab9 */ /* 0x000fe20000000800 */
[----:B------:R-:W-:-:S02]  /*18330*/  WARPGROUP.DEPBAR.LE gsb0, 0x0 ;  /* 0x00008000000079c5 */ /* 0x000fc40000010000 */
[----:B------:R-:W-:-:S09]  /*18340*/  WARPGROUP.ARRIVE ;  /* 0x00000000000079c5 */ /* 0x000fd20000000000 */
        /* <DEDUP_REMOVED lines=8> */
[C---:B------:R-:W-:Y:S01]  /*183d0*/  VIADD R6, R4.reuse, 0x886 ;  /* 0x0000088604067836 */ /* 0x040fe20000000000 */
[----:B------:R-:W-:Y:S01]  /*183e0*/  @!P1 PRMT R0, RZ, 0x654, R0 ;  /* 0x00000654ff009816 */ /* 0x000fe20000000000 */
[----:B------:R-:W-:Y:S01]  /*183f0*/  IMAD.MOV.U32 R7, RZ, RZ, 0x40000040 ;  /* 0x40000040ff077424 */ /* 0x000fe200078e00ff */
[----:B------:R-:W-:Y:S01]  /*18400*/  ULDC UR38, c[0x0][0x9d8] ;  /* 0x0002760000267ab9 */ /* 0x000fe20000000800 */
[----:B------:R-:W-:Y:S01]  /*18410*/  VIADD R8, R4, 0x906 ;  /* 0x0000090604087836 */ /* 0x000fe20000000000 */
[----:B------:R-:W-:Y:S01]  /*18420*/  ULDC UR39, c[0x0][0x9d8] ;  /* 0x0002760000277ab9 */ /* 0x000fe20000000800 */
[----:B------:R-:W-:-:S02]  /*18430*/  WARPGROUP.DEPBAR.LE gsb0, 0x0 ;  /* 0x00008000000079c5 */ /* 0x000fc40000010000 */
[----:B------:R-:W-:-:S06]  /*18440*/  WARPGROUP.ARRIVE ;  /* 0x00000000000079c5 */ /* 0x000fcc0000000000 */
        /* <DEDUP_REMOVED lines=20> */
[----:B------:R-:W-:Y:S01]  /*18590*/  IMAD R4, R177, -0x50, R237 ;  /* 0xffffffb0b1047824 */ /* 0x000fe200078e02ed */
[----:B------:R-:W-:Y:S01]  /*185a0*/  UMOV UR4, UR36 ;  /* 0x0000002400047c82 */ /* 0x000fe20008000000 */
[----:B------:R-:W-:Y:S01]  /*185b0*/  UMOV UR5, UR37 ;  /* 0x0000002500057c82 */ /* 0x000fe20008000000 */
[----:B------:R-:W-:Y:S01]  /*185c0*/  FMUL.FTZ R58, R58, UR8 ;  /* 0x000000083a3a7c20 */ /* 0x000fe20008410000 */
[----:B------:R-:W-:Y:S01]  /*185d0*/  FMUL.FTZ R59, R59, UR8 ;  /* 0x000000083b3b7c20 */ /* 0x000fe20008410000 */
[----:B------:R-:W-:Y:S01]  /*185e0*/  IADD3 R3, -R227, 0x51, R4 ;  /* 0x00000051e3037810 */ /* 0x000fe20007ffe104 */
[----:B------:R-:W-:Y:S01]  /*185f0*/  FMUL.FTZ R62, R62, UR8 ;  /* 0x000000083e3e7c20 */ /* 0x000fe20008410000 */
[----:B------:R-:W-:-:S02]  /*18600*/  VIADD R4, R4, 0x50 ;  /* 0x0000005004047836 */ /* 0x000fc40000000000 */
[----:B------:R-:W1:Y:S01]  /*18610*/  MUFU.TANH R58, R58 ;  /* 0x0000003a003a7308 */ /* 0x000e620000002400 */
[----:B---3--:R-:W-:Y:S02]  /*18620*/  IMAD R64, R11, -0x2, R3 ;  /* 0xfffffffe0b407824 */ /* 0x008fe400078e0203 */
[----:B------:R-:W-:Y:S01]  /*18630*/  FMUL.FTZ R63, R63, UR8 ;  /* 0x000000083f3f7c20 */ /* 0x000fe20008410000 */
[----:B------:R-:W-:-:S04]  /*18640*/  IMAD R11, R11, -0x2, R4 ;  /* 0xfffffffe0b0b7824 */ /* 0x000fc800078e0204 */
[----:B------:R-:W2:Y:S01]  /*18650*/  MUFU.TANH R59, R59 ;  /* 0x0000003b003b7308 */ /* 0x000ea20000002400 */
[----:B------:R-:W-:Y:S01]  /*18660*/  IADD3 R4, R64, 0x8, R13 ;  /* 0x0000000840047810 */ /* 0x000fe20007ffe00d */
[----:B------:R-:W-:Y:S01]  /*18670*/  FMUL.FTZ R50, R50, UR8 ;  /* 0x0000000832327c20 */ /* 0x000fe20008410000 */
[----:B------:R-:W-:Y:S02]  /*18680*/  WARPGROUP.DEPBAR.LE gsb0, 0x0 ;  /* 0x00008000000079c5 */ /* 0x000fe40000010000 */
[----:B------:R-:W-:-:S06]  /*18690*/  WARPGROUP.ARRIVE ;  /* 0x00000000000079c5 */ /* 0x000fcc0000000000 */
[----:B------:R-:W-:Y:S01]  /*186a0*/  HGMMA.64x16x16.F32.BF16 R24, gdesc[UR4], R24, gsb0 ;  /* 0x00200000041879f0 */ /* 0x000fe20008001818 */
[----:B------:R-:W3:Y:S01]  /*186b0*/  MUFU.TANH R62, R62 ;  /* 0x0000003e003e7308 */ /* 0x000ee20000002400 */
[----:B0-----:R-:W-:Y:S01]  /*186c0*/  VIMNMX R15, R11, R4, PT ;  /* 0x000000040b0f7248 */ /* 0x001fe20003fe0100 */
[----:B------:R-:W-:-:S06]  /*186d0*/  FMUL.FTZ R51, R51, UR8 ;  /* 0x0000000833337c20 */ /* 0x000fcc0008410000 */
[----:B------:R-:W0:Y:S01]  /*186e0*/  MUFU.TANH R20, R63 ;  /* 0x0000003f00147308 */ /* 0x000e220000002400 */
[C---:B------:R-:W-:Y:S01]  /*186f0*/  ISETP.GT.AND P2, PT, R15.reuse, RZ, PT ;  /* 0x000000ff0f00720c */ /* 0x040fe20003f44270 */
[----:B------:R-:W-:Y:S01]  /*18700*/  FMUL.FTZ R54, R54, UR8 ;  /* 0x0000000836367c20 */ /* 0x000fe20008410000 */
[----:B------:R-:W-:-:S05]  /*18710*/  ISETP.GT.AND P3, PT, R15, 0x1, PT ;  /* 0x000000010f00780c */ /* 0x000fca0003f64270 */
[----:B------:R-:W4:Y:S01]  /*18720*/  MUFU.TANH R12, R50 ;  /* 0x00000032000c7308 */ /* 0x000f220000002400 */
[----:B------:R-:W-:Y:S01]  /*18730*/  ISETP.GT.AND P4, PT, R15, 0x8, PT ;  /* 0x000000080f00780c */ /* 0x000fe20003f84270 */
[----:B------:R-:W-:Y:S01]  /*18740*/  FMUL.FTZ R55, R55, UR8 ;  /* 0x0000000837377c20 */ /* 0x000fe20008410000 */
[----:B-1----:R-:W-:Y:S01]  /*18750*/  FSEL R74, R58, -INF , P2 ;  /* 0xff8000003a4a7808 */ /* 0x002fe20001000000 */
[----:B------:R-:W-:Y:S01]  /*18760*/  FMUL.FTZ R42, R42, UR8 ;  /* 0x000000082a2a7c20 */ /* 0x000fe20008410000 */
[----:B--2---:R-:W-:Y:S01]  /*18770*/  FSEL R59, R59, -INF , P3 ;  /* 0xff8000003b3b7808 */ /* 0x004fe20001800000 */
[----:B------:R-:W-:Y:S01]  /*18780*/  FMUL.FTZ R43, R43, UR8 ;  /* 0x000000082b2b7c20 */ /* 0x000fe20008410000 */
[----:B------:R-:W-:Y:S01]  /*18790*/  FMUL.FTZ R46, R46, UR8 ;  /* 0x000000082e2e7c20 */ /* 0x000fe20008410000 */
[----:B------:R-:W1:Y:S01]  /*187a0*/  MUFU.TANH R10, R51 ;  /* 0x00000033000a7308 */ /* 0x000e620000002400 */
[----:B------:R-:W-:Y:S01]  /*187b0*/  ISETP.GT.AND P2, PT, R15, 0x9, PT ;  /* 0x000000090f00780c */ /* 0x000fe20003f44270 */
[----:B------:R-:W-:Y:S01]  /*187c0*/  FMUL.FTZ R47, R47, UR8 ;  /* 0x000000082f2f7c20 */ /* 0x000fe20008410000 */
[----:B---3--:R-:W-:Y:S01]  /*187d0*/  FSEL R78, R62, -INF , P4 ;  /* 0xff8000003e4e7808 */ /* 0x008fe20002000000 */
[----:B------:R-:W-:Y:S01]  /*187e0*/  FMUL.FTZ R34, R34, UR8 ;  /* 0x0000000822227c20 */ /* 0x000fe20008410000 */
[----:B------:R-:W-:Y:S01]  /*187f0*/  FMNMX.FTZ R9, R74, R59, !PT ;  /* 0x0000003b4a097209 */ /* 0x000fe20007810000 */
[----:B------:R-:W-:Y:S01]  /*18800*/  FMUL.FTZ R35, R35, UR8 ;  /* 0x0000000823237c20 */ /* 0x000fe20008410000 */
[----:B------:R-:W-:Y:S01]  /*18810*/  FMUL.FTZ R38, R38, UR8 ;  /* 0x0000000826267c20 */ /* 0x000fe20008410000 */
[----:B------:R-:W2:Y:S01]  /*18820*/  MUFU.TANH R54, R54 ;  /* 0x0000003600367308 */ /* 0x000ea20000002400 */
[----:B------:R-:W-:Y:S01]  /*18830*/  ISETP.GT.AND P3, PT, R15, 0x10, PT ;  /* 0x000000100f00780c */ /* 0x000fe20003f64270 */
[----:B------:R-:W-:Y:S01]  /*18840*/  FMUL.FTZ R39, R39, UR8 ;  /* 0x0000000827277c20 */ /* 0x000fe20008410000 */
[----:B0-----:R-:W-:Y:S01]  /*18850*/  FSEL R20, R20, -INF , P2 ;  /* 0xff80000014147808 */ /* 0x001fe20001000000 */
[----:B------:R-:W-:Y:S01]  /*18860*/  FMUL.FTZ R2, R56, UR8 ;  /* 0x0000000838027c20 */ /* 0x000fe20008410000 */
[----:B------:R-:W-:Y:S01]  /*18870*/  FMNMX.FTZ R9, R78, R9, !PT ;  /* 0x000000094e097209 */ /* 0x000fe20007810000 */
[----:B------:R-:W-:Y:S01]  /*18880*/  FMUL.FTZ R7, R60, UR8 ;  /* 0x000000083c077c20 */ /* 0x000fe20008410000 */
[----:B------:R-:W-:Y:S01]  /*18890*/  FMUL.FTZ R5, R57, UR8 ;  /* 0x0000000839057c20 */ /* 0x000fe20008410000 */
[----:B------:R-:W0:Y:S01]  /*188a0*/  MUFU.TANH R14, R55 ;  /* 0x00000037000e7308 */ /* 0x000e220000002400 */
[----:B------:R-:W-:Y:S01]  /*188b0*/  ISETP.GT.AND P2, PT, R15, 0x11, PT ;  /* 0x000000110f00780c */ /* 0x000fe20003f44270 */
[----:B------:R-:W-:Y:S01]  /*188c0*/  FMUL.FTZ R6, R61, UR8 ;  /* 0x000000083d067c20 */ /* 0x000fe20008410000 */
[----:B----4-:R-:W-:Y:S01]  /*188d0*/  FSEL R12, R12, -INF , P3 ;  /* 0xff8000000c0c7808 */ /* 0x010fe20001800000 */
[----:B------:R-:W-:Y:S01]  /*188e0*/  FMUL.FTZ R49, R49, UR8 ;  /* 0x0000000831317c20 */ /* 0x000fe20008410000 */
[----:B------:R-:W-:Y:S01]  /*188f0*/  FMNMX.FTZ R9, R20, R9, !PT ;  /* 0x0000000914097209 */ /* 0x000fe20007810000 */
[----:B------:R-:W-:Y:S01]  /*18900*/  FMUL.FTZ R52, R52, UR8 ;  /* 0x0000000834347c20 */ /* 0x000fe20008410000 */
[----:B------:R-:W-:Y:S01]  /*18910*/  FMUL.FTZ R53, R53, UR8 ;  /* 0x0000000835357c20 */ /* 0x000fe20008410000 */
[----:B------:R-:W3:Y:S01]  /*18920*/  MUFU.TANH R42, R42 ;  /* 0x0000002a002a7308 */ /* 0x000ee20000002400 */
[----:B------:R-:W-:Y:S01]  /*18930*/  ISETP.GT.AND P3, PT, R15, 0x18, PT ;  /* 0x000000180f00780c */ /* 0x000fe20003f64270 */
[----:B------:R-:W-:Y:S01]  /*18940*/  FMUL.FTZ R40, R40, UR8 ;  /* 0x0000000828287c20 */ /* 0x000fe20008410000 */
[----:B-1----:R-:W-:Y:S01]  /*18950*/  FSEL R10, R10, -INF , P2 ;  /* 0xff8000000a0a7808 */ /* 0x002fe20001000000 */
[----:B------:R-:W-:Y:S01]  /*18960*/  FMUL.FTZ R41, R41, UR8 ;  /* 0x0000000829297c20 */ /* 0x000fe20008410000 */
[----:B------:R-:W-:Y:S01]  /*18970*/  FMNMX.FTZ R9, R12, R9, !PT ;  /* 0x000000090c097209 */ /* 0x000fe20007810000 */
[----:B------:R-:W-:Y:S01]  /*18980*/  FMUL.FTZ R44, R44, UR8 ;  /* 0x000000082c2c7c20 */ /* 0x000fe20008410000 */
[----:B------:R-:W-:Y:S01]  /*18990*/  ULDC UR4, c[0x0][0x988] ;  /* 0x0002620000047ab9 */ /* 0x000fe20000000800 */
[----:B------:R-:W1:Y:S01]  /*189a0*/  MUFU.TANH R43, R43 ;  /* 0x0000002b002b7308 */ /* 0x000e620000002400 */
[----:B------:R-:W-:-:S02]  /*189b0*/  ISETP.GT.AND P2, PT, R15, 0x19, PT ;  /* 0x000000190f00780c */ /* 0x000fc40003f44270 */
[----:B--2---:R-:W-:Y:S02]  /*189c0*/  FSEL R8, R54, -INF , P3 ;  /* 0xff80000036087808 */ /* 0x004fe40001800000 */
[----:B------:R-:W-:-:S03]  /*189d0*/  FMNMX.FTZ R9, R10, R9, !PT ;  /* 0x000000090a097209 */ /* 0x000fc60007810000 */
[----:B------:R-:W-:Y:S01]  /*189e0*/  MUFU.TANH R46, R46 ;  /* 0x0000002e002e7308 */ /* 0x000fe20000002400 */
[----:B------:R-:W-:Y:S02]  /*189f0*/  ISETP.GT.AND P3, PT, R15, 0x20, PT ;  /* 0x000000200f00780c */ /* 0x000fe40003f64270 */
[----:B0-----:R-:W-:Y:S02]  /*18a00*/  FSEL R14, R14, -INF , P2 ;  /* 0xff8000000e0e7808 */ /* 0x001fe40001000000 */
[----:B------:R-:W-:-:S03]  /*18a10*/  FMNMX.FTZ R9, R8, R9, !PT ;  /* 0x0000000908097209 */ /* 0x000fc60007810000 */
[----:B------:R-:W0:Y:S01]  /*18a20*/  MUFU.TANH R47, R47 ;  /* 0x0000002f002f7308 */ /* 0x000e220000002400 */
[----:B------:R-:W-:Y:S02]  /*18a30*/  WARPGROUP.DEPBAR.LE gsb0, 0x0 ;  /* 0x00008000000079c5 */ /* 0x000fe40000010000 */
[----:B------:R-:W-:Y:S01]  /*18a40*/  FMUL.FTZ R4, R26, UR8 ;  /* 0x000000081a047c20 */ /* 0x000fe20008410000 */
[----:B------:R-:W-:Y:S01]  /*18a50*/  ISETP.GT.AND P2, PT, R15, 0x21, PT ;  /* 0x000000210f00780c */ /* 0x000fe20003f44270 */
[----:B------:R-:W-:Y:S01]  /*18a60*/  FMUL.FTZ R45, R45, UR8 ;  /* 0x000000082d2d7c20 */ /* 0x000fe20008410000 */
[----:B---3--:R-:W-:Y:S01]  /*18a70*/  FSEL R26, R42, -INF , P3 ;  /* 0xff8000002a1a7808 */ /* 0x008fe20001800000 */
[----:B------:R-:W-:Y:S01]  /*18a80*/  FMUL.FTZ R32, R32, UR8 ;  /* 0x0000000820207c20 */ /* 0x000fe20008410000 */
[----:B------:R1:W2:Y:S01]  /*18a90*/  MUFU.TANH R3, R34 ;  /* 0x0000002200037308 */ /* 0x0002a20000002400 */
[----:B------:R-:W-:Y:S01]  /*18aa0*/  FMNMX.FTZ R9, R14, R9, !PT ;  /* 0x000000090e097209 */ /* 0x000fe20007810000 */
[----:B------:R-:W-:Y:S01]  /*18ab0*/  FMUL.FTZ R33, R33, UR8 ;  /* 0x0000000821217c20 */ /* 0x000fe20008410000 */
[----:B------:R-:W-:Y:S01]  /*18ac0*/  ISETP.GT.AND P3, PT, R15, 0x28, PT ;  /* 0x000000280f00780c */ /* 0x000fe20003f64270 */
[----:B------:R-:W-:Y:S01]  /*18ad0*/  FMUL.FTZ R36, R36, UR8 ;  /* 0x0000000824247c20 */ /* 0x000fe20008410000 */
[----:B------:R-:W-:Y:S01]  /*18ae0*/  FMNMX.FTZ R9, R26, R9, !PT ;  /* 0x000000091a097209 */ /* 0x000fe20007810000 */
[----:B------:R-:W-:Y:S01]  /*18af0*/  FMUL.FTZ R37, R37, UR8 ;  /* 0x0000000825257c20 */ /* 0x000fe20008410000 */
[----:B------:R-:W-:Y:S01]  /*18b00*/  VIADDMNMX R11, R13, R64, R11, PT ;  /* 0x000000400d0b7246 */ /* 0x000fe2000380010b */
[----:B------:R-:W3:Y:S01]  /*18b10*/  MUFU.TANH R35, R35 ;  /* 0x0000002300237308 */ /* 0x000ee20000002400 */
[----:B-1----:R-:W-:Y:S01]  /*18b20*/  FSEL R34, R43, -INF , P2 ;  /* 0xff8000002b227808 */ /* 0x002fe20001000000 */
[----:B------:R1:W-:Y:S01]  /*18b30*/  @!P1 SYNCS.ARRIVE.TRANS64.RED.A1T0 RZ, [R0+URZ], RZ ;  /* 0x000000ff00ff99a7 */ /* 0x0003e2000810043f */
[----:B------:R-:W-:-:S02]  /*18b40*/  ISETP.GT.AND P2, PT, R15, 0x29, PT ;  /* 0x000000290f00780c */ /* 0x000fc40003f44270 */
[----:B------:R-:W-:-:S03]  /*18b50*/  FMNMX.FTZ R9, R34, R9, !PT ;  /* 0x0000000922097209 */ /* 0x000fc60007810000 */
[----:B------:R4:W1:Y:S01]  /*18b60*/  MUFU.TANH R50, R38 ;  /* 0x0000002600327308 */ /* 0x0008620000002400 */
[----:B0-----:R-:W-:Y:S01]  /*18b70*/  FSEL R42, R47, -INF , P2 ;  /* 0xff8000002f2a7808 */ /* 0x001fe20001000000 */
[----:B------:R-:W-:Y:S01]  /*18b80*/  FMUL.FTZ R27, R27, UR8 ;  /* 0x000000081b1b7c20 */ /* 0x000fe20008410000 */
[----:B----4-:R-:W-:-:S05]  /*18b90*/  FSEL R38, R46, -INF , P3 ;  /* 0xff8000002e267808 */ /* 0x010fca0001800000 */
[----:B------:R-:W0:Y:S01]  /*18ba0*/  MUFU.TANH R39, R39 ;  /* 0x0000002700277308 */ /* 0x000e220000002400 */
[C---:B------:R-:W-:Y:S02]  /*18bb0*/  ISETP.GT.AND P3, PT, R15.reuse, 0x30, PT ;  /* 0x000000300f00780c */ /* 0x040fe40003f64270 */
[----:B------:R-:W-:Y:S01]  /*18bc0*/  FMNMX.FTZ R21, R38, R9, !PT ;  /* 0x0000000926157209 */ /* 0x000fe20007810000 */
[----:B------:R-:W-:Y:S01]  /*18bd0*/  FMUL.FTZ R9, R30, UR8 ;  /* 0x000000081e097c20 */ /* 0x000fe20008410000 */
[----:B------:R-:W-:Y:S02]  /*18be0*/  ISETP.GT.AND P2, PT, R15, 0x31, PT ;  /* 0x000000310f00780c */ /* 0x000fe40003f44270 */
[----:B--2---:R-:W-:Y:S01]  /*18bf0*/  FSEL R30, R3, -INF , P3 ;  /* 0xff800000031e7808 */ /* 0x004fe20001800000 */
[----:B------:R-:W2:Y:S01]  /*18c00*/  MUFU.TANH R4, R4 ;  /* 0x0000000400047308 */ /* 0x000ea20000002400 */
[----:B------:R-:W-:Y:S01]  /*18c10*/  FMNMX.FTZ R21, R42, R21, !PT ;  /* 0x000000152a157209 */ /* 0x000fe20007810000 */
[----:B------:R-:W-:Y:S01]  /*18c20*/  FMUL.FTZ R31, R31, UR8 ;  /* 0x000000081f1f7c20 */ /* 0x000fe20008410000 */
[----:B------:R-:W-:-:S02]  /*18c30*/  ISETP.GT.AND P3, PT, R15, 0x38, PT ;  /* 0x000000380f00780c */ /* 0x000fc40003f64270 */
[----:B---3--:R-:W-:Y:S02]  /*18c40*/  FSEL R46, R35, -INF , P2 ;  /* 0xff800000232e7808 */ /* 0x008fe40001000000 */
[----:B------:R-:W-:Y:S01]  /*18c50*/  FMNMX.FTZ R21, R30, R21, !PT ;  /* 0x000000151e157209 */ /* 0x000fe20007810000 */
[----:B------:R-:W3:Y:S01]  /*18c60*/  MUFU.TANH R27, R27 ;  /* 0x0000001b001b7308 */ /* 0x000ee20000002400 */
[----:B------:R-:W-:Y:S02]  /*18c70*/  ISETP.GT.AND P2, PT, R15, 0x39, PT ;  /* 0x000000390f00780c */ /* 0x000fe40003f44270 */
[----:B-1----:R-:W-:Y:S02]  /*18c80*/  FSEL R50, R50, -INF , P3 ;  /* 0xff80000032327808 */ /* 0x002fe40001800000 */
[----:B------:R-:W-:-:S03]  /*18c90*/  FMNMX.FTZ R21, R46, R21, !PT ;  /* 0x000000152e157209 */ /* 0x000fc60007810000 */
[----:B------:R-:W1:Y:S01]  /*18ca0*/  MUFU.TANH R58, R9 ;  /* 0x00000009003a7308 */ /* 0x000e620000002400 */
[----:B------:R-:W-:Y:S02]  /*18cb0*/  ISETP.GT.AND P3, PT, R15, 0x40, PT ;  /* 0x000000400f00780c */ /* 0x000fe40003f64270 */
[----:B0-----:R-:W-:Y:S02]  /*18cc0*/  FSEL R54, R39, -INF , P2 ;  /* 0xff80000027367808 */ /* 0x001fe40001000000 */
[----:B------:R-:W-:-:S03]  /*18cd0*/  FMNMX.FTZ R21, R50, R21, !PT ;  /* 0x0000001532157209 */ /* 0x000fc60007810000 */
[----:B------:R-:W0:Y:S01]  /*18ce0*/  MUFU.TANH R31, R31 ;  /* 0x0000001f001f7308 */ /* 0x000e220000002400 */
[----:B------:R-:W-:Y:S01]  /*18cf0*/  FMUL.FTZ R3, R48, UR8 ;  /* 0x0000000830037c20 */ /* 0x000fe20008410000 */
[C---:B------:R-:W-:Y:S02]  /*18d00*/  ISETP.GT.AND P2, PT, R15.reuse, 0x41, PT ;  /* 0x000000410f00780c */ /* 0x040fe40003f44270 */
[----:B--2---:R-:W-:Y:S02]  /*18d10*/  FSEL R48, R4, -INF , P3 ;  /* 0xff80000004307808 */ /* 0x004fe40001800000 */
[----:B------:R-:W-:Y:S02]  /*18d20*/  FMNMX.FTZ R21, R54, R21, !PT ;  /* 0x0000001536157209 */ /* 0x000fe40007810000 */
[----:B------:R-:W-:Y:S02]  /*18d30*/  ISETP.GT.AND P3, PT, R15, 0x48, PT ;  /* 0x000000480f00780c */ /* 0x000fe40003f64270 */
[----:B---3--:R-:W-:-:S02]  /*18d40*/  FSEL R56, R27, -INF , P2 ;  /* 0xff8000001b387808 */ /* 0x008fc40001000000 */
[----:B------:R-:W-:Y:S02]  /*18d50*/  FMNMX.FTZ R21, R48, R21, !PT ;  /* 0x0000001530157209 */ /* 0x000fe40007810000 */
[----:B------:R-:W-:Y:S02]  /*18d60*/  ISETP.GT.AND P2, PT, R15, 0x49, PT ;  /* 0x000000490f00780c */ /* 0x000fe40003f44270 */
[----:B-1----:R-:W-:Y:S02]  /*18d70*/  FSEL R58, R58, -INF , P3 ;  /* 0xff8000003a3a7808 */ /* 0x002fe40001800000 */
[----:B------:R-:W-:Y:S02]  /*18d80*/  FMNMX.FTZ R21, R56, R21, !PT ;  /* 0x0000001538157209 */ /* 0x000fe40007810000 */
[----:B0-----:R-:W-:Y:S02]  /*18d90*/  FSEL R60, R31, -INF , P2 ;  /* 0xff8000001f3c7808 */ /* 0x001fe40001000000 */
[----:B------:R-:W-:-:S04]  /*18da0*/  FMNMX.FTZ R21, R58, R21, !PT ;  /* 0x000000153a157209 */ /* 0x000fc80007810000 */
[----:B------:R-:W-:-:S05]  /*18db0*/  FMNMX.FTZ R21, R60, R21, !PT ;  /* 0x000000153c157209 */ /* 0x000fca0007810000 */
[----:B------:R-:W0:Y:S01]  /*18dc0*/  SHFL.BFLY PT, R4, R21, 0x2, 0x1f ;  /* 0x0c401f0015047f89 */ /* 0x000e2200000e0000 */
[----:B------:R-:W1:Y:S08]  /*18dd0*/  MUFU.TANH R2, R2 ;  /* 0x0000000200027308 */ /* 0x000e700000002400 */
[----:B------:R-:W2:Y:S08]  /*18de0*/  MUFU.TANH R5, R5 ;  /* 0x0000000500057308 */ /* 0x000eb00000002400 */
[----:B------:R-:W3:Y:S01]  /*18df0*/  MUFU.TANH R7, R7 ;  /* 0x0000000700077308 */ /* 0x000ee20000002400 */
[----:B0-----:R-:W-:-:S07]  /*18e00*/  FMNMX.FTZ R4, R21, R4, !PT ;  /* 0x0000000415047209 */ /* 0x001fce0007810000 */
[----:B------:R-:W0:Y:S01]  /*18e10*/  MUFU.TANH R6, R6 ;  /* 0x0000000600067308 */ /* 0x000e220000002400 */
[C---:B------:R-:W-:Y:S02]  /*18e20*/  ISETP.GT.AND P2, PT, R11.reuse, RZ, PT ;  /* 0x000000ff0b00720c */ /* 0x040fe40003f44270 */
[----:B------:R-:W-:-:S05]  /*18e30*/  ISETP.GT.AND P3, PT, R11, 0x1, PT ;  /* 0x000000010b00780c */ /* 0x000fca0003f64270 */
[----:B------:R4:W0:Y:S01]  /*18e40*/  MUFU.TANH R9, R3 ;  /* 0x0000000300097308 */ /* 0x0008220000002400 */
[----:B------:R-:W-:Y:S01]  /*18e50*/  ISETP.GT.AND P4, PT, R11, 0x8, PT ;  /* 0x000000080b00780c */ /* 0x000fe20003f84270 */
[----:B----4-:R-:W4:Y:S06]  /*18e60*/  SHFL.BFLY PT, R3, R4, 0x1, 0x1f ;  /* 0x0c201f0004037f89 */ /* 0x010f2c00000e0000 */
[----:B------:R-:W4:Y:S01]  /*18e70*/  MUFU.TANH R49, R49 ;  /* 0x0000003100317308 */ /* 0x000f220000002400 */
[----:B-1----:R-:W-:Y:S02]  /*18e80*/  FSEL R62, R2, -INF , P2 ;  /* 0xff800000023e7808 */ /* 0x002fe40001000000 */
[----:B--2---:R-:W-:-:S02]  /*18e90*/  FSEL R13, R5, -INF , P3 ;  /* 0xff800000050d7808 */ /* 0x004fc40001800000 */
[----:B------:R-:W-:Y:S02]  /*18ea0*/  ISETP.GT.AND P5, PT, R11, 0x9, PT ;  /* 0x000000090b00780c */ /* 0x000fe40003fa4270 */
[----:B---3--:R-:W-:Y:S01]  /*18eb0*/  FSEL R64, R7, -INF , P4 ;  /* 0xff80000007407808 */ /* 0x008fe20002000000 */
[----:B------:R-:W1:Y:S01]  /*18ec0*/  MUFU.TANH R52, R52 ;  /* 0x0000003400347308 */ /* 0x000e620000002400 */
[----:B------:R-:W-:Y:S02]  /*18ed0*/  FMNMX.FTZ R5, R62, R13, !PT ;  /* 0x0000000d3e057209 */ /* 0x000fe40007810000 */
[C---:B------:R-:W-:Y:S02]  /*18ee0*/  ISETP.GT.AND P2, PT, R11.reuse, 0x10, PT ;  /* 0x000000100b00780c */ /* 0x040fe40003f44270 */
[----:B0-----:R-:W-:Y:S02]  /*18ef0*/  FSEL R66, R6, -INF , P5 ;  /* 0xff80000006427808 */ /* 0x001fe40002800000 */
[----:B------:R-:W-:Y:S01]  /*18f00*/  FMNMX.FTZ R5, R64, R5, !PT ;  /* 0x0000000540057209 */ /* 0x000fe20007810000 */
[----:B------:R-:W0:Y:S01]  /*18f10*/  MUFU.TANH R53, R53 ;  /* 0x0000003500357308 */ /* 0x000e220000002400 */
[----:B------:R-:W-:-:S02]  /*18f20*/  ISETP.GT.AND P3, PT, R11, 0x11, PT ;  /* 0x000000110b00780c */ /* 0x000fc40003f64270 */
[----:B------:R-:W-:Y:S02]  /*18f30*/  FSEL R68, R9, -INF , P2 ;  /* 0xff80000009447808 */ /* 0x000fe40001000000 */
[----:B------:R-:W-:-:S03]  /*18f40*/  FMNMX.FTZ R5, R66, R5, !PT ;  /* 0x0000000542057209 */ /* 0x000fc60007810000 */
[----:B------:R-:W2:Y:S01]  /*18f50*/  MUFU.TANH R40, R40 ;  /* 0x0000002800287308 */ /* 0x000ea20000002400 */
[----:B----4-:R-:W-:Y:S01]  /*18f60*/  FMNMX.FTZ R4, R4, R3, !PT ;  /* 0x0000000304047209 */ /* 0x010fe20007810000 */
[----:B------:R-:W-:Y:S01]  /*18f70*/  IMAD.U32 R3, RZ, RZ, UR4 ;  /* 0x00000004ff037e24 */ /* 0x000fe2000f8e00ff */
[----:B------:R-:W-:Y:S02]  /*18f80*/  ISETP.GT.AND P5, PT, R11, 0x18, PT ;  /* 0x000000180b00780c */ /* 0x000fe40003fa4270 */
[----:B------:R-:W-:Y:S02]  /*18f90*/  FSEL R70, R49, -INF , P3 ;  /* 0xff80000031467808 */ /* 0x000fe40001800000 */
[----:B------:R-:W-:Y:S01]  /*18fa0*/  FMNMX.FTZ R5, R68, R5, !PT ;  /* 0x0000000544057209 */ /* 0x000fe20007810000 */
[----:B------:R-:W3:Y:S01]  /*18fb0*/  MUFU.TANH R41, R41 ;  /* 0x0000002900297308 */ /* 0x000ee20000002400 */
[----:B------:R-:W-:Y:S01]  /*18fc0*/  ISETP.GT.AND P4, PT, R11, 0x19, PT ;  /* 0x000000190b00780c */ /* 0x000fe20003f84270 */
[----:B------:R-:W-:Y:S01]  /*18fd0*/  FMUL.FTZ R2, R4, R3 ;  /* 0x0000000304027220 */ /* 0x000fe20000410000 */
[----:B-1----:R-:W-:-:S02]  /*18fe0*/  FSEL R52, R52, -INF , P5 ;  /* 0xff80000034347808 */ /* 0x002fc40002800000 */
[----:B------:R-:W-:-:S03]  /*18ff0*/  FMNMX.FTZ R5, R70, R5, !PT ;  /* 0x0000000546057209 */ /* 0x000fc60007810000 */
[----:B------:R-:W1:Y:S01]  /*19000*/  MUFU.TANH R44, R44 ;  /* 0x0000002c002c7308 */ /* 0x000e620000002400 */
[----:B------:R-:W-:Y:S02]  /*19010*/  FSETP.NEU.FTZ.AND P3, PT, R4, -INF , PT ;  /* 0xff8000000400780b */ /* 0x000fe40003f7d000 */
[----:B------:R-:W-:Y:S02]  /*19020*/  ISETP.GT.AND P2, PT, R11, 0x20, PT ;  /* 0x000000200b00780c */ /* 0x000fe40003f44270 */
[----:B0-----:R-:W-:Y:S02]  /*19030*/  FSEL R72, R53, -INF , P4 ;  /* 0xff80000035487808 */ /* 0x001fe40002000000 */
[----:B------:R-:W-:Y:S01]  /*19040*/  FMNMX.FTZ R5, R52, R5, !PT ;  /* 0x0000000534057209 */ /* 0x000fe20007810000 */
[----:B------:R-:W0:Y:S01]  /*19050*/  MUFU.TANH R45, R45 ;  /* 0x0000002d002d7308 */ /* 0x000e220000002400 */
[----:B------:R-:W-:Y:S02]  /*19060*/  FSEL R9, R2, RZ, P3 ;  /* 0x000000ff02097208 */ /* 0x000fe40001800000 */
[----:B------:R-:W-:-:S02]  /*19070*/  ISETP.GT.AND P3, PT, R11, 0x21, PT ;  /* 0x000000210b00780c */ /* 0x000fc40003f64270 */
[----:B--2---:R-:W-:Y:S02]  /*19080*/  FSEL R40, R40, -INF , P2 ;  /* 0xff80000028287808 */ /* 0x004fe40001000000 */
[----:B------:R-:W-:Y:S01]  /*19090*/  FMNMX.FTZ R5, R72, R5, !PT ;  /* 0x0000000548057209 */ /* 0x000fe20007810000 */
[----:B------:R-:W2:Y:S01]  /*190a0*/  MUFU.TANH R32, R32 ;  /* 0x0000002000207308 */ /* 0x000ea20000002400 */
[----:B------:R-:W-:Y:S01]  /*190b0*/  FFMA.FTZ R209, R74, R3, -R9 ;  /* 0x000000034ad17223 */ /* 0x000fe20000010809 */
[----:B------:R-:W-:Y:S02]  /*190c0*/  ISETP.GT.AND P2, PT, R11, 0x28, PT ;  /* 0x000000280b00780c */ /* 0x000fe40003f44270 */
[----:B---3--:R-:W-:Y:S02]  /*190d0*/  FSEL R74, R41, -INF , P3 ;  /* 0xff800000294a7808 */ /* 0x008fe40001800000 */
[----:B------:R-:W-:Y:S02]  /*190e0*/  FMNMX.FTZ R5, R40, R5, !PT ;  /* 0x0000000528057209 */ /* 0x000fe40007810000 */
[----:B------:R-:W3:Y:S01]  /*190f0*/  MUFU.TANH R33, R33 ;  /* 0x0000002100217308 */ /* 0x000ee20000002400 */
[----:B------:R-:W-:Y:S01]  /*19100*/  ISETP.GT.AND P3, PT, R11, 0x29, PT ;  /* 0x000000290b00780c */ /* 0x000fe20003f64270 */
[----:B------:R-:W-:Y:S01]  /*19110*/  FMUL.FTZ R24, R24, UR8 ;  /* 0x0000000818187c20 */ /* 0x000fe20008410000 */
[----:B-1----:R-:W-:-:S02]  /*19120*/  FSEL R44, R44, -INF , P2 ;  /* 0xff8000002c2c7808 */ /* 0x002fc40001000000 */
[----:B------:R-:W-:-:S03]  /*19130*/  FMNMX.FTZ R5, R74, R5, !PT ;  /* 0x000000054a057209 */ /* 0x000fc60007810000 */
[----:B------:R-:W1:Y:S01]  /*19140*/  MUFU.TANH R36, R36 ;  /* 0x0000002400247308 */ /* 0x000e620000002400 */
[----:B------:R-:W-:Y:S01]  /*19150*/  ISETP.GT.AND P2, PT, R11, 0x30, PT ;  /* 0x000000300b00780c */ /* 0x000fe20003f44270 */
[----:B------:R-:W-:Y:S01]  /*19160*/  FMUL.FTZ R25, R25, UR8 ;  /* 0x0000000819197c20 */ /* 0x000fe20008410000 */
[----:B0-----:R-:W-:Y:S02]  /*19170*/  FSEL R76, R45, -INF , P3 ;  /* 0xff8000002d4c7808 */ /* 0x001fe40001800000 */
[----:B------:R-:W-:-:S03]  /*19180*/  FMNMX.FTZ R5, R44, R5, !PT ;  /* 0x000000052c057209 */ /* 0x000fc60007810000 */
[----:B------:R-:W0:Y:S01]  /*19190*/  MUFU.TANH R37, R37 ;  /* 0x0000002500257308 */ /* 0x000e220000002400 */
[----:B------:R-:W-:Y:S01]  /*191a0*/  ISETP.GT.AND P3, PT, R11, 0x31, PT ;  /* 0x000000310b00780c */ /* 0x000fe20003f64270 */
[----:B------:R-:W-:Y:S01]  /*191b0*/  FMUL.FTZ R28, R28, UR8 ;  /* 0x000000081c1c7c20 */ /* 0x000fe20008410000 */
[----:B--2---:R-:W-:Y:S02]  /*191c0*/  FSEL R32, R32, -INF , P2 ;  /* 0xff80000020207808 */ /* 0x004fe40001000000 */
[----:B------:R-:W-:-:S03]  /*191d0*/  FMNMX.FTZ R5, R76, R5, !PT ;  /* 0x000000054c057209 */ /* 0x000fc60007810000 */
[----:B------:R-:W2:Y:S01]  /*191e0*/  MUFU.TANH R24, R24 ;  /* 0x0000001800187308 */ /* 0x000ea20000002400 */
[----:B------:R-:W-:Y:S01]  /*191f0*/  FFMA.FTZ R211, R78, R3, -R9 ;  /* 0x000000034ed37223 */ /* 0x000fe20000010809 */
[----:B------:R-:W-:Y:S01]  /*19200*/  ISETP.GT.AND P2, PT, R11, 0x38, PT ;  /* 0x000000380b00780c */ /* 0x000fe20003f44270 */
[----:B------:R-:W-:Y:S01]  /*19210*/  FMUL.FTZ R29, R29, UR8 ;  /* 0x000000081d1d7c20 */ /* 0x000fe20008410000 */
[----:B---3--:R-:W-:Y:S02]  /*19220*/  FSEL R78, R33, -INF , P3 ;  /* 0xff800000214e7808 */ /* 0x008fe40001800000 */
[----:B------:R-:W-:Y:S02]  /*19230*/  FMNMX.FTZ R5, R32, R5, !PT ;  /* 0x0000000520057209 */ /* 0x000fe40007810000 */
[----:B------:R-:W3:Y:S01]  /*19240*/  MUFU.TANH R25, R25 ;  /* 0x0000001900197308 */ /* 0x000ee20000002400 */
[----:B------:R-:W-:Y:S02]  /*19250*/  ISETP.GT.AND P3, PT, R11, 0x39, PT ;  /* 0x000000390b00780c */ /* 0x000fe40003f64270 */
[----:B-1----:R-:W-:-:S02]  /*19260*/  FSEL R36, R36, -INF , P2 ;  /* 0xff80000024247808 */ /* 0x002fc40001000000 */
[----:B------:R-:W-:-:S03]  /*19270*/  FMNMX.FTZ R5, R78, R5, !PT ;  /* 0x000000054e057209 */ /* 0x000fc60007810000 */
[----:B------:R-:W1:Y:S01]  /*19280*/  MUFU.TANH R28, R28 ;  /* 0x0000001c001c7308 */ /* 0x000e620000002400 */
[----:B------:R-:W-:Y:S01]  /*19290*/  FFMA.FTZ R6, R20, R3, -R9 ;  /* 0x0000000314067223 */ /* 0x000fe20000010809 */
[----:B------:R-:W-:Y:S02]  /*192a0*/  ISETP.GT.AND P2, PT, R11, 0x40, PT ;  /* 0x000000400b00780c */ /* 0x000fe40003f44270 */
[----:B0-----:R-:W-:Y:S02]  /*192b0*/  FSEL R20, R37, -INF , P3 ;  /* 0xff80000025147808 */ /* 0x001fe40001800000 */
[----:B------:R-:W-:Y:S02]  /*192c0*/  FMNMX.FTZ R5, R36, R5, !PT ;  /* 0x0000000524057209 */ /* 0x000fe40007810000 */
[----:B------:R-:W0:Y:S01]  /*192d0*/  MUFU.TANH R29, R29 ;  /* 0x0000001d001d7308 */ /* 0x000e220000002400 */
[----:B------:R-:W-:Y:S02]  /*192e0*/  ISETP.GT.AND P3, PT, R11, 0x41, PT ;  /* 0x000000410b00780c */ /* 0x000fe40003f64270 */
[----:B--2---:R-:W-:-:S02]  /*192f0*/  FSEL R24, R24, -INF , P2 ;  /* 0xff80000018187808 */ /* 0x004fc40001000000 */
[----:B------:R-:W-:Y:S01]  /*19300*/  FMNMX.FTZ R5, R20, R5, !PT ;  /* 0x0000000514057209 */ /* 0x000fe20007810000 */
[----:B------:R-:W-:Y:S01]  /*19310*/  FFMA.FTZ R7, R12, R3, -R9 ;  /* 0x000000030c077223 */ /* 0x000fe20000010809 */
[----:B------:R-:W-:Y:S02]  /*19320*/  ISETP.GT.AND P2, PT, R11, 0x48, PT ;  /* 0x000000480b00780c */ /* 0x000fe40003f44270 */
[----:B---3--:R-:W-:Y:S02]  /*19330*/  FSEL R12, R25, -INF , P3 ;  /* 0xff800000190c7808 */ /* 0x008fe40001800000 */
[----:B------:R-:W-:Y:S02]  /*19340*/  FMNMX.FTZ R5, R24, R5, !PT ;  /* 0x0000000518057209 */ /* 0x000fe40007810000 */
[----:B------:R-:W-:Y:S02]  /*19350*/  ISETP.GT.AND P3, PT, R11, 0x49, PT ;  /* 0x000000490b00780c */ /* 0x000fe40003f64270 */
[----:B-1----:R-:W-:-:S02]  /*19360*/  FSEL R28, R28, -INF , P2 ;  /* 0xff8000001c1c7808 */ /* 0x002fc40001000000 */
[----:B------:R-:W-:Y:S01]  /*19370*/  FMNMX.FTZ R5, R12, R5, !PT ;  /* 0x000000050c057209 */ /* 0x000fe20007810000 */
[----:B------:R-:W-:Y:S01]  /*19380*/  FFMA.FTZ R11, R10, R3, -R9 ;  /* 0x000000030a0b7223 */ /* 0x000fe20000010809 */
[----:B0-----:R-:W-:Y:S02]  /*19390*/  FSEL R10, R29, -INF , P3 ;  /* 0xff8000001d0a7808 */ /* 0x001fe40001800000 */
[----:B------:R-:W-:-:S04]  /*193a0*/  FMNMX.FTZ R5, R28, R5, !PT ;  /* 0x000000051c057209 */ /* 0x000fc80007810000 */
[----:B------:R-:W-:Y:S01]  /*193b0*/  FMNMX.FTZ R5, R10, R5, !PT ;  /* 0x000000050a057209 */ /* 0x000fe20007810000 */
[----:B------:R-:W-:-:S04]  /*193c0*/  FFMA.FTZ R15, R8, R3, -R9 ;  /* 0x00000003080f7223 */ /* 0x000fc80000010809 */
[----:B------:R-:W0:Y:S02]  /*193d0*/  SHFL.BFLY PT, R8, R5, 0x2, 0x1f ;  /* 0x0c401f0005087f89 */ /* 0x000e2400000e0000 */
[----:B0-----:R-:W-:-:S05]  /*193e0*/  FMNMX.FTZ R8, R5, R8, !PT ;  /* 0x0000000805087209 */ /* 0x001fca0007810000 */
[----:B------:R-:W0:Y:S01]  /*193f0*/  SHFL.BFLY PT, R5, R8, 0x1, 0x1f ;  /* 0x0c201f0008057f89 */ /* 0x000e2200000e0000 */
[----:B------:R-:W-:Y:S01]  /*19400*/  FFMA.FTZ R2, R59, R3, -R9 ;  /* 0x000000033b027223 */ /* 0x000fe20000010809 */
[----:B------:R1:W-:Y:S08]  /*19410*/  MUFU.EX2 R205, R7 ;  /* 0x0000000700cd7308 */ /* 0x0003f00000000800 */
[----:B------:R-:W-:Y:S01]  /*19420*/  MUFU.EX2 R209, R209 ;  /* 0x000000d100d17308 */ /* 0x000fe20000000800 */
[----:B0-----:R-:W-:-:S07]  /*19430*/  FMNMX.FTZ R5, R8, R5, !PT ;  /* 0x0000000508057209 */ /* 0x001fce0007810000 */
[----:B------:R-:W0:Y:S01]  /*19440*/  MUFU.EX2 R2, R2 ;  /* 0x0000000200027308 */ /* 0x000e220000000800 */
[C---:B------:R-:W-:Y:S01]  /*19450*/  FSETP.NEU.FTZ.AND P2, PT, R5.reuse, -INF , PT ;  /* 0xff8000000500780b */ /* 0x040fe20003f5d000 */
[----:B-1----:R-:W-:-:S05]  /*19460*/  FMUL.FTZ R7, R5, R3 ;  /* 0x0000000305077220 */ /* 0x002fca0000410000 */
[----:B------:R-:W-:Y:S01]  /*19470*/  FSEL R7, R7, RZ, P2 ;  /* 0x000000ff07077208 */ /* 0x000fe20001000000 */
[----:B------:R-:W1:Y:S04]  /*19480*/  MUFU.EX2 R211, R211 ;  /* 0x000000d300d37308 */ /* 0x000e680000000800 */
[-CC-:B------:R-:W-:Y:S01]  /*19490*/  FFMA.FTZ R62, R62, R3.reuse, -R7.reuse ;  /* 0x000000033e3e7223 */ /* 0x180fe20000010807 */
[----:B------:R-:W-:-:S03]  /*194a0*/  FFMA.FTZ R13, R13, R3, -R7 ;  /* 0x000000030d0d7223 */ /* 0x000fc60000010807 */
[----:B------:R-:W2:Y:S01]  /*194b0*/  MUFU.EX2 R6, R6 ;  /* 0x0000000600067308 */ /* 0x000ea20000000800 */
[-CC-:B------:R-:W-:Y:S01]  /*194c0*/  FFMA.FTZ R64, R64, R3.reuse, -R7.reuse ;  /* 0x0000000340407223 */ /* 0x180fe20000010807 */
[----:B------:R-:W-:Y:S01]  /*194d0*/  FFMA.FTZ R66, R66, R3, -R7 ;  /* 0x0000000342427223 */ /* 0x000fe20000010807 */
[----:B0-----:R-:W-:-:S05]  /*194e0*/  FADD.FTZ R8, R209, R2 ;  /* 0x00000002d1087221 */ /* 0x001fca0000010000 */
[----:B------:R-:W-:Y:S01]  /*194f0*/  MUFU.EX2 R62, R62 ;  /* 0x0000003e003e7308 */ /* 0x000fe20000000800 */
[-CC-:B------:R-:W-:Y:S01]  /*19500*/  FFMA.FTZ R14, R14, R3.reuse, -R9.reuse ;  /* 0x000000030e0e7223 */ /* 0x180fe20000010809 */
[----:B------:R-:W-:-:S06]  /*19510*/  FFMA.FTZ R34, R34, R3, -R9 ;  /* 0x0000000322227223 */ /* 0x000fcc0000010809 */
[----:B------:R-:W0:Y:S01]  /*19520*/  MUFU.EX2 R13, R13 ;  /* 0x0000000d000d7308 */ /* 0x000e220000000800 */
[-C--:B------:R-:W-:Y:S01]  /*19530*/  FFMA.FTZ R68, R68, R3.reuse, -R7 ;  /* 0x0000000344447223 */ /* 0x080fe20000010807 */
[-CC-:B------:R-:W-:Y:S01]  /*19540*/  FFMA.FTZ R26, R26, R3.reuse, -R9.reuse ;  /* 0x000000031a1a7223 */ /* 0x180fe20000010809 */
[-CC-:B------:R-:W-:Y:S01]  /*19550*/  FFMA.FTZ R38, R38, R3.reuse, -R9.reuse ;  /* 0x0000000326267223 */ /* 0x180fe20000010809 */
[----:B------:R-:W-:-:S04]  /*19560*/  FFMA.FTZ R42, R42, R3, -R9 ;  /* 0x000000032a2a7223 */ /* 0x000fc80000010809 */
[----:B------:R-:W3:Y:S01]  /*19570*/  MUFU.EX2 R80, R11 ;  /* 0x0000000b00507308 */ /* 0x000ee20000000800 */
[-CC-:B------:R-:W-:Y:S01]  /*19580*/  FFMA.FTZ R30, R30, R3.reuse, -R9.reuse ;  /* 0x000000031e1e7223 */ /* 0x180fe20000010809 */
[-CC-:B------:R-:W-:Y:S01]  /*19590*/  FFMA.FTZ R46, R46, R3.reuse, -R9.reuse ;  /* 0x000000032e2e7223 */ /* 0x180fe20000010809 */
[-CC-:B------:R-:W-:Y:S01]  /*195a0*/  FFMA.FTZ R50, R50, R3.reuse, -R9.reuse ;  /* 0x0000000332327223 */ /* 0x180fe20000010809 */
[-CC-:B------:R-:W-:Y:S01]  /*195b0*/  FFMA.FTZ R54, R54, R3.reuse, -R9.reuse ;  /* 0x0000000336367223 */ /* 0x180fe20000010809 */
[----:B------:R-:W-:-:S03]  /*195c0*/  FFMA.FTZ R48, R48, R3, -R9 ;  /* 0x0000000330307223 */ /* 0x000fc60000010809 */
[----:B------:R-:W4:Y:S01]  /*195d0*/  MUFU.EX2 R64, R64 ;  /* 0x0000004000407308 */ /* 0x000f220000000800 */
[-CC-:B------:R-:W-:Y:S01]  /*195e0*/  FFMA.FTZ R56, R56, R3.reuse, -R9.reuse ;  /* 0x0000000338387223 */ /* 0x180fe20000010809 */
[-CC-:B------:R-:W-:Y:S01]  /*195f0*/  FFMA.FTZ R58, R58, R3.reuse, -R9.reuse ;  /* 0x000000033a3a7223 */ /* 0x180fe20000010809 */
[----:B------:R-:W-:Y:S01]  /*19600*/  FFMA.FTZ R60, R60, R3, -R9 ;  /* 0x000000033c3c7223 */ /* 0x000fe20000010809 */
[----:B-1----:R-:W-:-:S04]  /*19610*/  FADD.FTZ R27, R211, R8 ;  /* 0x00000008d31b7221 */ /* 0x002fc80000010000 */
[----:B------:R-:W1:Y:S01]  /*19620*/  MUFU.EX2 R207, R15 ;  /* 0x0000000f00cf7308 */ /* 0x000e620000000800 */
[----:B------:R-:W-:Y:S01]  /*19630*/  FFMA.FTZ R70, R70, R3, -R7 ;  /* 0x0000000346467223 */ /* 0x000fe20000010807 */
[----:B--2---:R-:W-:-:S06]  /*19640*/  FADD.FTZ R8, R6, R27 ;  /* 0x0000001b06087221 */ /* 0x004fcc0000010000 */
[----:B------:R-:W2:Y:S01]  /*19650*/  MUFU.EX2 R9, R66 ;  /* 0x0000004200097308 */ /* 0x000ea20000000800 */
[----:B------:R-:W-:Y:S01]  /*19660*/  FFMA.FTZ R52, R52, R3, -R7 ;  /* 0x0000000334347223 */ /* 0x000fe20000010807 */
[----:B------:R-:W-:-:S06]  /*19670*/  FADD.FTZ R29, R205, R8 ;  /* 0x00000008cd1d7221 */ /* 0x000fcc0000010000 */
[----:B------:R3:W-:Y:S01]  /*19680*/  MUFU.EX2 R201, R34 ;  /* 0x0000002200c97308 */ /* 0x0007e20000000800 */
[----:B0-----:R-:W-:-:S07]  /*19690*/  FADD.FTZ R27, R62, R13 ;  /* 0x0000000d3e1b7221 */ /* 0x001fce0000010000 */
[----:B------:R-:W0:Y:S01]  /*196a0*/  MUFU.EX2 R14, R14 ;  /* 0x0000000e000e7308 */ /* 0x000e220000000800 */
[----:B---3--:R-:W-:-:S04]  /*196b0*/  IMAD.IADD R34, R237, 0x1, -R227 ;  /* 0x00000001ed227824 */ /* 0x008fc800078e0ae3 */
[----:B------:R-:W-:-:S03]  /*196c0*/  IMAD R34, R225, 0x80, R34 ;  /* 0x00000080e1227824 */ /* 0x000fc600078e0222 */
[----:B------:R-:W3:Y:S01]  /*196d0*/  MUFU.EX2 R68, R68 ;  /* 0x0000004400447308 */ /* 0x000ee20000000800 */
[----:B------:R-:W-:-:S04]  /*196e0*/  IMAD.HI R224, R34, 0x66666667, RZ ;  /* 0x6666666722e07827 */ /* 0x000fc800078e02ff */
[-C--:B------:R-:W-:Y:S01]  /*196f0*/  FFMA.FTZ R72, R72, R3.reuse, -R7 ;  /* 0x0000000348487223 */ /* 0x080fe20000010807 */
[----:B------:R-:W-:Y:S02]  /*19700*/  FADD.FTZ R34, R80, R29 ;  /* 0x0000001d50227221 */ /* 0x000fe40000010000 */
[----:B------:R-:W3:Y:S01]  /*19710*/  MUFU.EX2 R26, R26 ;  /* 0x0000001a001a7308 */ /* 0x000ee20000000800 */
[----:B----4-:R-:W-:Y:S01]  /*19720*/  FADD.FTZ R8, R64, R27 ;  /* 0x0000001b40087221 */ /* 0x010fe20000010000 */
[----:B------:R-:W-:-:S06]  /*19730*/  FFMA.FTZ R40, R40, R3, -R7 ;  /* 0x0000000328287223 */ /* 0x000fcc0000010807 */
[----:B------:R-:W4:Y:S01]  /*19740*/  MUFU.EX2 R11, R70 ;  /* 0x00000046000b7308 */ /* 0x000f220000000800 */
[----:B-1----:R-:W-:Y:S01]  /*19750*/  FADD.FTZ R31, R207, R34 ;  /* 0x00000022cf1f7221 */ /* 0x002fe20000010000 */
[----:B--2---:R-:W-:-:S06]  /*19760*/  FADD.FTZ R29, R9, R8 ;  /* 0x00000008091d7221 */ /* 0x004fcc0000010000 */
[----:B------:R-:W1:Y:S01]  /*19770*/  MUFU.EX2 R52, R52 ;  /* 0x0000003400347308 */ /* 0x000e620000000800 */
[----:B------:R-:W-:Y:S01]  /*19780*/  FFMA.FTZ R74, R74, R3, -R7 ;  /* 0x000000034a4a7223 */ /* 0x000fe20000010807 */
[----:B0-----:R-:W-:-:S06]  /*19790*/  FADD.FTZ R31, R14, R31 ;  /* 0x0000001f0e1f7221 */ /* 0x001fcc0000010000 */
[----:B------:R-:W0:Y:S01]  /*197a0*/  MUFU.EX2 R38, R38 ;  /* 0x0000002600267308 */ /* 0x000e220000000800 */
[----:B---3--:R-:W-:Y:S01]  /*197b0*/  FADD.FTZ R8, R68, R29 ;  /* 0x0000001d44087221 */ /* 0x008fe20000010000 */
[----:B------:R-:W-:-:S06]  /*197c0*/  FFMA.FTZ R44, R44, R3, -R7 ;  /* 0x000000032c2c7223 */ /* 0x000fcc0000010807 */
[----:B------:R-:W2:Y:S01]  /*197d0*/  MUFU.EX2 R15, R72 ;  /* 0x00000048000f7308 */ /* 0x000ea20000000800 */
[----:B------:R-:W-:Y:S01]  /*197e0*/  FADD.FTZ R34, R26, R31 ;  /* 0x0000001f1a227221 */ /* 0x000fe20000010000 */
[----:B----4-:R-:W-:-:S06]  /*197f0*/  FADD.FTZ R29, R11, R8 ;  /* 0x000000080b1d7221 */ /* 0x010fcc0000010000 */
[----:B------:R-:W3:Y:S08]  /*19800*/  MUFU.EX2 R203, R42 ;  /* 0x0000002a00cb7308 */ /* 0x000ef00000000800 */
[----:B------:R-:W4:Y:S01]  /*19810*/  MUFU.EX2 R40, R40 ;  /* 0x0000002800287308 */ /* 0x000f220000000800 */
[----:B------:R-:W-:Y:S01]  /*19820*/  FFMA.FTZ R76, R76, R3, -R7 ;  /* 0x000000034c4c7223 */ /* 0x000fe20000010807 */
[----:B------:R-:W-:-:S06]  /*19830*/  FADD.FTZ R31, R201, R34 ;  /* 0x00000022c91f7221 */ /* 0x000fcc0000010000 */
[----:B------:R-:W4:Y:S01]  /*19840*/  MUFU.EX2 R30, R30 ;  /* 0x0000001e001e7308 */ /* 0x000f220000000800 */
[----:B-1----:R-:W-:Y:S01]  /*19850*/  FADD.FTZ R8, R52, R29 ;  /* 0x0000001d34087221 */ /* 0x002fe20000010000 */
[----:B------:R-:W-:-:S06]  /*19860*/  FFMA.FTZ R32, R32, R3, -R7 ;  /* 0x0000000320207223 */ /* 0x000fcc0000010807 */
[----:B------:R-:W1:Y:S01]  /*19870*/  MUFU.EX2 R21, R74 ;  /* 0x0000004a00157308 */ /* 0x000e620000000800 */
[----:B------:R-:W-:Y:S01]  /*19880*/  SHF.R.U32.HI R33, RZ, 0x1f, R224 ;  /* 0x0000001fff217819 */ /* 0x000fe200000116e0 */
[----:B0-----:R-:W-:-:S06]  /*19890*/  FADD.FTZ R0, R38, R31 ;  /* 0x0000001f26007221 */ /* 0x001fcc0000010000 */
[----:B------:R-:W0:Y:S01]  /*198a0*/  MUFU.EX2 R197, R46 ;  /* 0x0000002e00c57308 */ /* 0x000e220000000800 */
[----:B--2---:R-:W-:-:S07]  /*198b0*/  FADD.FTZ R31, R15, R8 ;  /* 0x000000080f1f7221 */ /* 0x004fce0000010000 */
[----:B------:R-:W2:Y:S01]  /*198c0*/  MUFU.EX2 R44, R44 ;  /* 0x0000002c002c7308 */ /* 0x000ea20000000800 */
[----:B------:R-:W-:Y:S01]  /*198d0*/  LEA.HI.SX32 R224, R224, R33, 0x1b ;  /* 0x00000021e0e07211 */ /* 0x000fe200078fdaff */
[----:B------:R-:W-:Y:S01]  /*198e0*/  FFMA.FTZ R78, R78, R3, -R7 ;  /* 0x000000034e4e7223 */ /* 0x000fe20000010807 */
[----:B---3--:R-:W-:-:S05]  /*198f0*/  FADD.FTZ R33, R203, R0 ;  /* 0x00000000cb217221 */ /* 0x008fca0000010000 */
[----:B------:R-:W3:Y:S01]  /*19900*/  MUFU.EX2 R50, R50 ;  /* 0x0000003200327308 */ /* 0x000ee20000000800 */
[----:B----4-:R-:W-:Y:S01]  /*19910*/  FADD.FTZ R0, R40, R31 ;  /* 0x0000001f28007221 */ /* 0x010fe20000010000 */
[----:B------:R-:W-:-:S06]  /*19920*/  FFMA.FTZ R36, R36, R3, -R7 ;  /* 0x0000000324247223 */ /* 0x000fcc0000010807 */
[----:B------:R-:W4:Y:S01]  /*19930*/  MUFU.EX2 R25, R76 ;  /* 0x0000004c00197308 */ /* 0x000f220000000800 */
[----:B------:R-:W-:Y:S01]  /*19940*/  FADD.FTZ R8, R30, R33 ;  /* 0x000000211e087221 */ /* 0x000fe20000010000 */
[----:B-1----:R-:W-:-:S06]  /*19950*/  FADD.FTZ R31, R21, R0 ;  /* 0x00000000151f7221 */ /* 0x002fcc0000010000 */
[----:B------:R-:W1:Y:S01]  /*19960*/  MUFU.EX2 R199, R54 ;  /* 0x0000003600c77308 */ /* 0x000e620000000800 */
[----:B------:R-:W-:-:S07]  /*19970*/  FFMA.FTZ R20, R20, R3, -R7 ;  /* 0x0000000314147223 */ /* 0x000fce0000010807 */
[----:B------:R-:W1:Y:S01]  /*19980*/  MUFU.EX2 R32, R32 ;  /* 0x0000002000207308 */ /* 0x000e620000000800 */
[-CC-:B------:R-:W-:Y:S01]  /*19990*/  FFMA.FTZ R24, R24, R3.reuse, -R7.reuse ;  /* 0x0000000318187223 */ /* 0x180fe20000010807 */
[-CC-:B------:R-:W-:Y:S01]  /*199a0*/  FFMA.FTZ R12, R12, R3.reuse, -R7.reuse ;  /* 0x000000030c0c7223 */ /* 0x180fe20000010807 */
[-CC-:B------:R-:W-:Y:S01]  /*199b0*/  FFMA.FTZ R28, R28, R3.reuse, -R7.reuse ;  /* 0x000000031c1c7223 */ /* 0x180fe20000010807 */
[----:B------:R-:W-:-:S04]  /*199c0*/  FFMA.FTZ R10, R10, R3, -R7 ;  /* 0x000000030a0a7223 */ /* 0x000fc80000010807 */
[----:B------:R-:W1:Y:S01]  /*199d0*/  MUFU.EX2 R48, R48 ;  /* 0x0000003000307308 */ /* 0x000e620000000800 */
[----:B0-----:R-:W-:Y:S01]  /*199e0*/  FADD.FTZ R7, R197, R8 ;  /* 0x00000008c5077221 */ /* 0x001fe20000010000 */
[----:B--2---:R-:W-:-:S06]  /*199f0*/  FADD.FTZ R0, R44, R31 ;  /* 0x0000001f2c007221 */ /* 0x004fcc0000010000 */
[----:B------:R-:W0:Y:S01]  /*19a00*/  MUFU.EX2 R27, R78 ;  /* 0x0000004e001b7308 */ /* 0x000e220000000800 */
[----:B------:R-:W-:Y:S01]  /*19a10*/  F2FP.BF16.F32.PACK_AB R209, R2, R209 ;  /* 0x000000d102d1723e */ /* 0x000fe200000010ff */
[----:B---3--:R-:W-:-:S06]  /*19a20*/  FADD.FTZ R2, R50, R7 ;  /* 0x0000000732027221 */ /* 0x008fcc0000010000 */
[----:B------:R-:W2:Y:S01]  /*19a30*/  MUFU.EX2 R193, R56 ;  /* 0x0000003800c17308 */ /* 0x000ea20000000800 */
[----:B----4-:R-:W-:-:S07]  /*19a40*/  FADD.FTZ R31, R25, R0 ;  /* 0x00000000191f7221 */ /* 0x010fce0000010000 */
[----:B------:R-:W3:Y:S01]  /*19a50*/  MUFU.EX2 R36, R36 ;  /* 0x0000002400247308 */ /* 0x000ee20000000800 */
[----:B-1----:R-:W-:Y:S01]  /*19a60*/  FADD.FTZ R33, R199, R2 ;  /* 0x00000002c7217221 */ /* 0x002fe20000010000 */
[----:B------:R-:W-:-:S06]  /*19a70*/  FADD.FTZ R0, R32, R31 ;  /* 0x0000001f20007221 */ /* 0x000fcc0000010000 */
[----:B------:R-:W1:Y:S08]  /*19a80*/  MUFU.EX2 R58, R58 ;  /* 0x0000003a003a7308 */ /* 0x000e700000000800 */
[----:B------:R-:W4:Y:S01]  /*19a90*/  MUFU.EX2 R29, R20 ;  /* 0x00000014001d7308 */ /* 0x000f220000000800 */
[----:B------:R-:W-:Y:S01]  /*19aa0*/  FADD.FTZ R2, R48, R33 ;  /* 0x0000002130027221 */ /* 0x000fe20000010000 */
[----:B0-----:R-:W-:-:S06]  /*19ab0*/  FADD.FTZ R31, R27, R0 ;  /* 0x000000001b1f7221 */ /* 0x001fcc0000010000 */
[----:B------:R-:W0:Y:S01]  /*19ac0*/  MUFU.EX2 R24, R24 ;  /* 0x0000001800187308 */ /* 0x000e220000000800 */
[----:B--2---:R-:W-:Y:S01]  /*19ad0*/  FADD.FTZ R33, R193, R2 ;  /* 0x00000002c1217221 */ /* 0x004fe20000010000 */
[----:B---3--:R-:W-:-:S06]  /*19ae0*/  FADD.FTZ R0, R36, R31 ;  /* 0x0000001f24007221 */ /* 0x008fcc0000010000 */
[----:B------:R-:W2:Y:S01]  /*19af0*/  MUFU.EX2 R7, R12 ;  /* 0x0000000c00077308 */ /* 0x000ea20000000800 */
[----:B------:R-:W-:Y:S01]  /*19b00*/  VIADD R8, R177, 0xfffffffe ;  /* 0xfffffffeb1087836 */ /* 0x000fe20000000000 */
[----:B------:R-:W-:Y:S01]  /*19b10*/  F2FP.BF16.F32.PACK_AB R207, R14, R207 ;  /* 0x000000cf0ecf723e */ /* 0x000fe200000010ff */
[----:B-1----:R-:W-:Y:S01]  /*19b20*/  FADD.FTZ R14, R58, R33 ;  /* 0x000000213a0e7221 */ /* 0x002fe20000010000 */
[----:B------:R-:W-:-:S04]  /*19b30*/  VIMNMX R224, RZ, R224, !PT ;  /* 0x000000e0ffe07248 */ /* 0x000fc80007fe0100 */
[----:B------:R-:W1:Y:S01]  /*19b40*/  MUFU.EX2 R28, R28 ;  /* 0x0000001c001c7308 */ /* 0x000e620000000800 */
[----:B----4-:R-:W-:Y:S01]  /*19b50*/  FADD.FTZ R33, R29, R0 ;  /* 0x000000001d217221 */ /* 0x010fe20000010000 */
[----:B------:R-:W-:-:S06]  /*19b60*/  ISETP.GE.AND P2, PT, R8, R224, PT ;  /* 0x000000e00800720c */ /* 0x000fcc0003f46270 */
[----:B------:R-:W3:Y:S01]  /*19b70*/  MUFU.EX2 R195, R60 ;  /* 0x0000003c00c37308 */ /* 0x000ee20000000800 */
[----:B0-----:R-:W-:-:S07]  /*19b80*/  FADD.FTZ R0, R24, R33 ;  /* 0x0000002118007221 */ /* 0x001fce0000010000 */
[----:B------:R-:W0:Y:S01]  /*19b90*/  MUFU.EX2 R31, R10 ;  /* 0x0000000a001f7308 */ /* 0x000e220000000800 */
[----:B------:R-:W-:Y:S01]  /*19ba0*/  F2FP.BF16.F32.PACK_AB R210, R9, R64 ;  /* 0x0000004009d2723e */ /* 0x000fe200000010ff */
[----:B--2---:R-:W-:Y:S01]  /*19bb0*/  FADD.FTZ R9, R7, R0 ;  /* 0x0000000007097221 */ /* 0x004fe20000010000 */
[----:B------:R-:W-:Y:S03]  /*19bc0*/  BSSY B0, `(.L_x_2525) ;  /* 0x0000611000007945 */ /* 0x000fe60003800000 */
[----:B-1----:R-:W-:Y:S01]  /*19bd0*/  FADD.FTZ R0, R28, R9 ;  /* 0x000000091c007221 */ /* 0x002fe20000010000 */
[----:B------:R-:W-:Y:S01]  /*19be0*/  F2FP.BF16.F32.PACK_AB R206, R15, R52 ;  /* 0x000000340fce723e */ /* 0x000fe200000010ff */
[----:B---3--:R-:W-:Y:S01]  /*19bf0*/  FADD.FTZ R14, R195, R14 ;  /* 0x0000000ec30e7221 */ /* 0x008fe20000010000 */
[----:B------:R-:W-:Y:S01]  /*19c00*/  F2FP.BF16.F32.PACK_AB R205, R80, R205 ;  /* 0x000000cd50cd723e */ /* 0x000fe200000010ff */
[----:B------:R-:W-:Y:S01]  /*19c10*/  IMAD.MOV.U32 R2, RZ, RZ, 0x3f800000 ;  /* 0x3f800000ff027424 */ /* 0x000fe200078e00ff */
[----:B------:R-:W-:Y:S01]  /*19c20*/  F2FP.BF16.F32.PACK_AB R201, R201, R26 ;  /* 0x0000001ac9c9723e */ /* 0x000fe200000010ff */
[--C-:B------:R-:W-:Y:S01]  /*19c30*/  IMAD.MOV.U32 R150, RZ, RZ, R151.reuse ;  /* 0x000000ffff967224 */ /* 0x100fe200078e0097 */
[----:B------:R-:W-:Y:S01]  /*19c40*/  F2FP.BF16.F32.PACK_AB R203, R203, R38 ;  /* 0x00000026cbcb723e */ /* 0x000fe200000010ff */
[--C-:B------:R-:W-:Y:S01]  /*19c50*/  IMAD.MOV.U32 R149, RZ, RZ, R151.reuse ;  /* 0x000000ffff957224 */ /* 0x100fe200078e0097 */
[----:B------:R-:W-:Y:S01]  /*19c60*/  F2FP.BF16.F32.PACK_AB R197, R197, R30 ;  /* 0x0000001ec5c5723e */ /* 0x000fe200000010ff */
[----:B0-----:R-:W-:Y:S01]  /*19c70*/  FADD.FTZ R15, R31, R0 ;  /* 0x000000001f0f7221 */ /* 0x001fe20000010000 */
[----:B------:R-:W-:Y:S01]  /*19c80*/  F2FP.BF16.F32.PACK_AB R199, R199, R50 ;  /* 0x00000032c7c7723e */ /* 0x000fe200000010ff */
[----:B------:R-:W-:Y:S01]  /*19c90*/  IMAD.MOV.U32 R0, RZ, RZ, 0x3f800000 ;  /* 0x3f800000ff007424 */ /* 0x000fe200078e00ff */
[----:B------:R-:W-:Y:S01]  /*19ca0*/  F2FP.BF16.F32.PACK_AB R193, R193, R48 ;  /* 0x00000030c1c1723e */ /* 0x000fe200000010ff */
[--C-:B------:R-:W-:Y:S01]  /*19cb0*/  IMAD.MOV.U32 R148, RZ, RZ, R151.reuse ;  /* 0x000000ffff947224 */ /* 0x100fe200078e0097 */
        /* <DEDUP_REMOVED lines=133> */
[----:B------:R-:W-:Y:S01]  /*1a510*/  IMAD.MOV.U32 R24, RZ, RZ, R151 ;  /* 0x000000ffff187224 */ /* 0x000fe200078e0097 */
[----:B------:R-:W-:Y:S06]  /*1a520*/  @!P2 BRA `(.L_x_2526) ;  /* 0x0000005400e8a947 */ /* 0x000fec0003800000 */
[----:B------:R-:W-:Y:S01]  /*1a530*/  BSSY B1, `(.L_x_2526) ;  /* 0x0000579000017945 */ /* 0x000fe20003800000 */
        /* <DEDUP_REMOVED lines=68> */
[----:B------:R-:W-:-:S07]  /*1a980*/  CS2R R24, SRZ ;  /* 0x0000000000187805 */ /* 0x000fce000001ff00 */
.L_x_2537:
[----:B------:R-:W-:-:S05]  /*1a990*/  VIADD R3, R10, 0x1 ;  /* 0x000000010a037836 */ /* 0x000fca0000000000 */
[----:B------:R-:W-:-:S04]  /*1a9a0*/  ISETP.NE.AND P2, PT, R3, 0x2, PT ;  /* 0x000000020300780c */ /* 0x000fc80003f45270 */
[----:B------:R-:W-:Y:S02]  /*1a9b0*/  SEL R4, RZ, 0x1, P2 ;  /* 0x00000001ff047807 */ /* 0x000fe40001000000 */
[----:B------:R-:W-:Y:S02]  /*1a9c0*/  SEL R214, R3, RZ, P2 ;  /* 0x000000ff03d67207 */ /* 0x000fe40001000000 */
[----:B------:R-:W-:Y:S01]  /*1a9d0*/  LOP3.LUT R219, R9, R4, RZ, 0x3c, !PT ;  /* 0x0000000409db7212 */ /* 0x000fe200078e3cff */
[----:B------:R-:W-:Y:S06]  /*1a9e0*/  @!P0 BRA `(.L_x_2527) ;  /* 0x0000000000048947 */ /* 0x000fec0003800000 */
[----:B------:R-:W-:Y:S01]  /*1a9f0*/  BPT.TRAP 0x1 ;  /* 0x000000040000795c */ /* 0x000fe20000300000 */
.L_x_2527:
[----:B------:R-:W-:Y:S01]  /*1aa00*/  IMAD R11, R214, 0x8, R16 ;  /* 0x00000008d60b7824 */ /* 0x000fe200078e0210 */
[----:B------:R-:W-:-:S04]  /*1aa10*/  SHF.L.U32 R12, R219, 0x1f, RZ ;  /* 0x0000001fdb0c7819 */ /* 0x000fc800000006ff */
[----:B------:R0:W1:Y:S01]  /*1aa20*/  SYNCS.PHASECHK.TRANS64.TRYWAIT P2, [R11+URZ+0x38830], R12 ;  /* 0x0388300c0b0075a7 */ /* 0x000062000804017f */
[----:B------:R-:W-:Y:S05]  /*1aa30*/  @!P0 BRA `(.L_x_2528) ;  /* 0x0000000000048947 */ /* 0x000fea0003800000 */
[----:B------:R-:W-:Y:S01]  /*1aa40*/  BPT.TRAP 0x1 ;  /* 0x000000040000795c */ /* 0x000fe20000300000 */
.L_x_2528:
[----:B------:R-:W-:Y:S01]  /*1aa50*/  IMAD R4, R214, 0xa00, R223 ;  /* 0x00000a00d6047824 */ /* 0x000fe200078e02df */
[----:B------:R-:W-:Y:S01]  /*1aa60*/  BSSY B2, `(.L_x_2529) ;  /* 0x0000006000027945 */ /* 0x000fe20003800000 */
[----:B------:R-:W-:Y:S02]  /*1aa70*/  IMAD.MOV.U32 R5, RZ, RZ, 0x40000040 ;  /* 0x40000040ff057424 */ /* 0x000fe400078e00ff */
[----:B------:R-:W-:Y:S01]  /*1aa80*/  VIADD R152, R4, 0x80 ;  /* 0x0000008004987836 */ /* 0x000fe20000000000 */
[----:B-1----:R-:W-:Y:S06]  /*1aa90*/  @P2 BRA `(.L_x_2530) ;  /* 0x0000000000082947 */ /* 0x002fec0003800000 */
[----:B------:R-:W1:Y:S02]  /*1aaa0*/  SYNCS.PHASECHK.TRANS64.TRYWAIT P2, [R11+URZ+0x38830], R12 ;  /* 0x0388300c0b0075a7 */ /* 0x000e64000804017f */
[----:B-1----:R-:W-:Y:S05]  /*1aab0*/  @!P2 BRA `(.L_x_2531) ;  /* 0x0000015c0080a947 */ /* 0x002fea0003800000 */
.L_x_2530:
[----:B------:R-:W-:Y:S05]  /*1aac0*/  BSYNC B2 ;  /* 0x0000000000027941 */ /* 0x000fea0003800000 */
.L_x_2529:
[----:B------:R-:W2:Y:S04]  /*1aad0*/  LDL.64 R154, [R1+0x40] ;  /* 0x00004000019a7983 */ /* 0x000ea80000100a00 */
[----:B------:R-:W3:Y:S01]  /*1aae0*/  LDL.64 R156, [R1+0x48] ;  /* 0x00004800019c7983 */ /* 0x000ee20000100a00 */
[----:B------:R-:W-:Y:S02]  /*1aaf0*/  R2UR UR18, R4 ;  /* 0x00000000041272ca */ /* 0x000fe400000e0000 */
[----:B------:R-:W-:Y:S01]  /*1ab00*/  R2UR UR19, R5 ;  /* 0x00000000051372ca */ /* 0x000fe200000e0000 */
[----:B------:R-:W-:Y:S01]  /*1ab10*/  WARPGROUP.ARRIVE ;  /* 0x00000000000079c5 */ /* 0x000fe20000000000 */
[----:B------:R-:W-:Y:S01]  /*1ab20*/  IMAD.MOV.U32 R153, RZ, RZ, 0x40000040 ;  /* 0x40000040ff997424 */ /* 0x000fe200078e00ff */
[----:B------:R-:W-:-:S04]  /*1ab30*/  R2UR UR6, R152 ;  /* 0x00000000980672ca */ /* 0x000fc800000e0000 */
[----:B------:R-:W-:Y:S01]  /*1ab40*/  R2UR UR7, R153 ;  /* 0x00000000990772ca */ /* 0x000fe200000e0000 */
[----:B01----:R-:W-:Y:S02]  /*1ab50*/  VIADD R12, R4, 0x100 ;  /* 0x00000100040c7836 */ /* 0x003fe40000000000 */
[----:B------:R-:W-:-:S03]  /*1ab60*/  IMAD.MOV.U32 R13, RZ, RZ, 0x40000040 ;  /* 0x40000040ff0d7424 */ /* 0x000fc600078e00ff */
[----:B------:R-:W-:Y:S02]  /*1ab70*/  R2UR UR10, R12 ;  /* 0x000000000c0a72ca */ /* 0x000fe400000e0000 */
[----:B------:R-:W-:Y:S01]  /*1ab80*/  R2UR UR11, R13 ;  /* 0x000000000d0b72ca */ /* 0x000fe200000e0000 */
[----:B------:R-:W-:Y:S02]  /*1ab90*/  VIADD R20, R4, 0x180 ;  /* 0x0000018004147836 */ /* 0x000fe40000000000 */
[----:B------:R-:W-:-:S03]  /*1aba0*/  IMAD.MOV.U32 R21, RZ, RZ, 0x40000040 ;  /* 0x40000040ff157424 */ /* 0x000fc600078e00ff */
[----:B------:R-:W-:Y:S02]  /*1abb0*/  R2UR UR14, R20 ;  /* 0x00000000140e72ca */ /* 0x000fe400000e0000 */
        /* <DEDUP_REMOVED lines=25> */
[----:B------:R-:W-:Y:S01]  /*1ad50*/  IMAD.MOV.U32 R13, RZ, RZ, 0x40000040 ;  /* 0x40000040ff0d7424 */ /* 0x000fe200078e00ff */
[----:B------:R-:W-:Y:S01]  /*1ad60*/  R2UR UR18, R12 ;  /* 0x000000000c1272ca */ /* 0x000fe200000e0000 */
[----:B------:R-:W-:Y:S02]  /*1ad70*/  VIADD R152, R4, 0x82 ;  /* 0x0000008204987836 */ /* 0x000fe40000000000 */
[----:B------:R-:W-:Y:S01]  /*1ad80*/  IMAD.MOV.U32 R153, RZ, RZ, 0x40000040 ;  /* 0x40000040ff997424 */ /* 0x000fe200078e00ff */
[----:B------:R-:W-:Y:S02]  /*1ad90*/  R2UR UR19, R13 ;  /* 0x000000000d1372ca */ /* 0x000fe400000e0000 */
[----:B------:R-:W-:Y:S02]  /*1ada0*/  R2UR UR22, R152 ;  /* 0x00000000981672ca */ /* 0x000fe400000e0000 */
[----:B------:R-:W-:Y:S01]  /*1adb0*/  R2UR UR23, R153 ;  /* 0x00000000991772ca */ /* 0x000fe200000e0000 */
[----:B------:R-:W-:Y:S01]  /*1adc0*/  UMOV UR16, UR20 ;  /* 0x0000001400107c82 */ /* 0x000fe20008000000 */
[----:B------:R-:W-:Y:S01]  /*1add0*/  UMOV UR17, UR21 ;  /* 0x0000001500117c82 */ /* 0x000fe20008000000 */
[----:B------:R-:W-:-:S02]  /*1ade0*/  WARPGROUP.DEPBAR.LE gsb0, 0x0 ;  /* 0x00008000000079c5 */ /* 0x000fc40000010000 */
[----:B------:R-:W-:Y:S01]  /*1adf0*/  VIADD R20, R4, 0x2 ;  /* 0x0000000204147836 */ /* 0x000fe20000000000 */
[----:B--2---:R-:W-:Y:S02]  /*1ae00*/  R2UR UR26, R154 ;  /* 0x000000009a1a72ca */ /* 0x004fe400000e0000 */
[----:B------:R-:W-:Y:S02]  /*1ae10*/  R2UR UR27, R155 ;  /* 0x000000009b1b72ca */ /* 0x000fe400000e0000 */
[----:B------:R-:W-:-:S06]  /*1ae20*/  WARPGROUP.ARRIVE ;  /* 0x00000000000079c5 */ /* 0x000fcc0000000000 */
[----:B------:R-:W-:Y:S01]  /*1ae30*/  HGMMA.64x16x16.F32.BF16 R152, gdesc[UR16], RZ, !UPT, gsb0 ;  /* 0x00200000109879f0 */ /* 0x000fe2000c0018ff */
[----:B------:R-:W-:Y:S01]  /*1ae40*/  IMAD.MOV.U32 R21, RZ, RZ, 0x40000040 ;  /* 0x40000040ff157424 */ /* 0x000fe200078e00ff */
[----:B------:R-:W-:-:S04]  /*1ae50*/  R2UR UR6, R20 ;  /* 0x00000000140672ca */ /* 0x000fc800000e0000 */
[----:B------:R-:W-:Y:S01]  /*1ae60*/  R2UR UR7, R21 ;  /* 0x00000000150772ca */ /* 0x000fe200000e0000 */
[----:B------:R-:W-:Y:S01]  /*1ae70*/  UMOV UR4, UR24 ;  /* 0x0000001800047c82 */ /* 0x000fe20008000000 */
[----:B------:R-:W-:Y:S01]  /*1ae80*/  UMOV UR5, UR25 ;  /* 0x0000001900057c82 */ /* 0x000fe20008000000 */
        /* <DEDUP_REMOVED lines=8> */
[----:B------:R-:W-:Y:S01]  /*1af10*/  UMOV UR12, UR24 ;  /* 0x00000018000c7c82 */ /* 0x000fe20008000000 */
[----:B------:R-:W-:Y:S01]  /*1af20*/  UMOV UR13, UR25 ;  /* 0x00000019000d7c82 */ /* 0x000fe20008000000 */
[----:B------:R-:W-:Y:S01]  /*1af30*/  UMOV UR16, UR24 ;  /* 0x0000001800107c82 */ /* 0x000fe20008000000 */
[----:B------:R-:W-:Y:S01]  /*1af40*/  UMOV UR17, UR25 ;  /* 0x0000001900117c82 */ /* 0x000fe20008000000 */
[----:B------:R-:W2:Y:S01]  /*1af50*/  LDL.64 R20, [R1+0x30] ;  /* 0x0000300001147983 */ /* 0x000ea20000100a00 */
[----:B------:R-:W-:Y:S03]  /*1af60*/  HGMMA.64x16x16.F32.BF16 R184, gdesc[UR4], R184, gsb0 ;  /* 0x0020000004b879f0 */ /* 0x000fe600080018b8 */
        /* <DEDUP_REMOVED lines=64> */
[----:B--2---:R-:W-:Y:S02]  /*1b370*/  R2UR UR24, R20 ;  /* 0x00000000141872ca */ /* 0x004fe400000e0000 */
[----:B------:R-:W-:Y:S02]  /*1b380*/  R2UR UR25, R21 ;  /* 0x00000000151972ca */ /* 0x000fe400000e0000 */
[----:B------:R-:W2:Y:S01]  /*1b390*/  LDL.64 R20, [R1+0x28] ;  /* 0x0000280001147983 */ /* 0x000ea20000100a00 */
[----:B------:R-:W-:-:S02]  /*1b3a0*/  WARPGROUP.DEPBAR.LE gsb0, 0x0 ;  /* 0x00008000000079c5 */ /* 0x000fc40000010000 */
        /* <DEDUP_REMOVED lines=143> */
[----:B--2---:R-:W-:Y:S02]  /*1bca0*/  R2UR UR26, R20 ;  /* 0x00000000141a72ca */ /* 0x004fe400000e0000 */
[----:B------:R-:W-:Y:S02]  /*1bcb0*/  R2UR UR27, R21 ;  /* 0x00000000151b72ca */ /* 0x000fe400000e0000 */
[----:B------:R-:W2:Y:S01]  /*1bcc0*/  LDL.64 R20, [R1+0x10] ;  /* 0x0000100001147983 */ /* 0x000ea20000100a00 */
[----:B------:R-:W-:Y:S02]  /*1bcd0*/  VIADD R12, R4, 0x284 ;  /* 0x00000284040c7836 */ /* 0x000fe40000000000 */
[----:B------:R-:W-:-:S03]  /*1bce0*/  IMAD.MOV.U32 R13, RZ, RZ, 0x40000040 ;  /* 0x40000040ff0d7424 */ /* 0x000fc600078e00ff */
[----:B------:R-:W-:Y:S02]  /*1bcf0*/  R2UR UR6, R12 ;  /* 0x000000000c0672ca */ /* 0x000fe400000e0000 */
[----:B------:R-:W-:Y:S01]  /*1bd00*/  R2UR UR7, R13 ;  /* 0x000000000d0772ca */ /* 0x000fe200000e0000 */
[----:B------:R-:W-:Y:S02]  /*1bd10*/  UMOV UR4, UR26 ;  /* 0x0000001a00047c82 */ /* 0x000fe40008000000 */
[----:B------:R-:W-:Y:S01]  /*1bd20*/  UMOV UR5, UR27 ;  /* 0x0000001b00057c82 */ /* 0x000fe20008000000 */
[----:B------:R-:W-:Y:S02]  /*1bd30*/  WARPGROUP.DEPBAR.LE gsb0, 0x0 ;  /* 0x00008000000079c5 */ /* 0x000fe40000010000 */
[----:B------:R-:W-:-:S07]  /*1bd40*/  WARPGROUP.ARRIVE ;  /* 0x00000000000079c5 */ /* 0x000fce0000000000 */
        /* <DEDUP_REMOVED lines=89> */
[----:B------:R-:W2:Y:S01]  /*1c2e0*/  LDL.64 R20, [R1] ;  /* 0x0000000001147983 */ /* 0x000ea20000100a00 */
[----:B------:R-:W-:Y:S02]  /*1c2f0*/  R2UR UR6, R12 ;  /* 0x000000000c0672ca */ /* 0x000fe400000e0000 */
[----:B------:R-:W-:-:S06]  /*1c300*/  R2UR UR7, R13 ;  /* 0x000000000d0772ca */ /* 0x000fcc00000e0000 */
        /* <DEDUP_REMOVED lines=44> */
[----:B------:R-:W-:Y:S02]  /*1c5d0*/  R2UR UR7, R13 ;  /* 0x000000000d0772ca */ /* 0x000fe400000e0000 */
[----:B--2---:R-:W-:Y:S02]  /*1c5e0*/  R2UR UR24, R20 ;  /* 0x00000000141872ca */ /* 0x004fe400000e0000 */
[----:B------:R-:W-:-:S11]  /*1c5f0*/  R2UR UR25, R21 ;  /* 0x00000000151972ca */ /* 0x000fd600000e0000 */
        /* <DEDUP_REMOVED lines=442> */
.L_x_2532:
[----:B------:R-:W-:Y:S01]  /*1e1a0*/  SHF.L.U32 R0, R9, 0x1f, RZ ;  /* 0x0000001f09007819 */ /* 0x000fe200000006ff */
[----:B------:R-:W-:-:S04]  /*1e1b0*/  IMAD R9, R10, 0x8, R16 ;  /* 0x000000080a097824 */ /* 0x000fc800078e0210 */
[----:B------:R0:W1:Y:S01]  /*1e1c0*/  SYNCS.PHASECHK.TRANS64.TRYWAIT P2, [R9+URZ+0x38850], R0 ;  /* 0x03885000090075a7 */ /* 0x000062000804017f */
[----:B------:R-:W-:Y:S05]  /*1e1d0*/  @!P0 BRA `(.L_x_2533) ;  /* 0x0000000000048947 */ /* 0x000fea0003800000 */
[----:B------:R-:W-:Y:S01]  /*1e1e0*/  BPT.TRAP 0x1 ;  /* 0x000000040000795c */ /* 0x000fe20000300000 */
.L_x_2533:
[----:B------:R-:W-:Y:S04]  /*1e1f0*/  BSSY B2, `(.L_x_2534) ;  /* 0x0000004000027945 */ /* 0x000fe80003800000 */
[----:B-1----:R-:W-:Y:S05]  /*1e200*/  @P2 BRA `(.L_x_2535) ;  /* 0x0000000000082947 */ /* 0x002fea0003800000 */
[----:B------:R-:W1:Y:S02]  /*1e210*/  SYNCS.PHASECHK.TRANS64.TRYWAIT P2, [R9+URZ+0x38850], R0 ;  /* 0x03885000090075a7 */ /* 0x000e64000804017f */
[----:B-1----:R-:W-:Y:S05]  /*1e220*/  @!P2 BRA `(.L_x_2536) ;  /* 0x0000012400b8a947 */ /* 0x002fea0003800000 */
.L_x_2535:
[----:B------:R-:W-:Y:S05]  /*1e230*/  BSYNC B2 ;  /* 0x0000000000027941 */ /* 0x000fea0003800000 */
.L_x_2534:
[----:B01----:R-:W-:Y:S01]  /*1e240*/  VIADD R0, R16, 0x400 ;  /* 0x0000040010007836 */ /* 0x003fe20000000000 */
[----:B------:R-:W2:Y:S01]  /*1e250*/  LDL R226, [R1+0x6c] ;  /* 0x00006c0001e27983 */ /* 0x000ea20000100800 */
[----:B------:R-:W-:Y:S01]  /*1e260*/  IMAD.MOV.U32 R3, RZ, RZ, 0x40000040 ;  /* 0x40000040ff037424 */ /* 0x000fe200078e00ff */
[----:B------:R-:W-:Y:S02]  /*1e270*/  WARPGROUP.ARRIVE ;  /* 0x00000000000079c5 */ /* 0x000fe40000000000 */
[----:B------:R-:W-:Y:S02]  /*1e280*/  SHF.R.U32.HI R0, RZ, 0x4, R0 ;  /* 0x00000004ff007819 */ /* 0x000fe40000011600 */
[----:B------:R-:W-:Y:S02]  /*1e290*/  R2UR UR7, R3 ;  /* 0x00000000030772ca */ /* 0x000fe400000e0000 */
[----:B------:R-:W-:-:S04]  /*1e2a0*/  LOP3.LUT R0, R0, 0x3fff, RZ, 0xc0, !PT ;  /* 0x00003fff00007812 */ /* 0x000fc800078ec0ff */
[----:B------:R-:W-:-:S05]  /*1e2b0*/  LOP3.LUT R0, R0, 0x2800000, RZ, 0xfc, !PT ;  /* 0x0280000000007812 */ /* 0x000fca00078efcff */
[----:B------:R-:W-:-:S05]  /*1e2c0*/  IMAD R2, R10, 0xa00, R0 ;  /* 0x00000a000a027824 */ /* 0x000fca00078e0200 */
[----:B------:R-:W-:-:S13]  /*1e2d0*/  R2UR UR6, R2 ;  /* 0x00000000020672ca */ /* 0x000fda00000e0000 */
[----:B------:R-:W-:Y:S01]  /*1e2e0*/  HGMMA.64x256x16.F32.BF16 R24, R208, gdesc[UR4].tnspB, R24, gsb0 ;  /* 0x43e00004d0187df0 */ /* 0x000fe20008001818 */
[----:B------:R-:W-:Y:S02]  /*1e2f0*/  VIADD R4, R2, 0x80 ;  /* 0x0000008002047836 */ /* 0x000fe40000000000 */
[----:B------:R-:W-:-:S03]  /*1e300*/  IMAD.MOV.U32 R5, RZ, RZ, 0x40000040 ;  /* 0x40000040ff057424 */ /* 0x000fc600078e00ff */
[----:B------:R-:W-:Y:S02]  /*1e310*/  R2UR UR6, R4 ;  /* 0x00000000040672ca */ /* 0x000fe400000e0000 */
[----:B------:R-:W-:Y:S01]  /*1e320*/  R2UR UR7, R5 ;  /* 0x00000000050772ca */ /* 0x000fe200000e0000 */
[----:B------:R-:W-:Y:S02]  /*1e330*/  VIADD R4, R2, 0x100 ;  /* 0x0000010002047836 */ /* 0x000fe40000000000 */
[----:B------:R-:W-:Y:S01]  /*1e340*/  IMAD.MOV.U32 R5, RZ, RZ, 0x40000040 ;  /* 0x40000040ff057424 */ /* 0x000fe200078e00ff */
[----:B------:R-:W-:Y:S02]  /*1e350*/  WARPGROUP.DEPBAR.LE gsb0, 0x0 ;  /* 0x00008000000079c5 */ /* 0x000fe40000010000 */
[----:B------:R-:W-:Y:S01]  /*1e360*/  WARPGROUP.ARRIVE ;  /* 0x00000000000079c5 */ /* 0x000fe20000000000 */
[----:B------:R-:W3:Y:S01]  /*1e370*/  LDL R211, [R1+0x68] ;  /* 0x0000680001d37983 */ /* 0x000ee20000100800 */
[----:B------:R-:W-:-:S02]  /*1e380*/  IMAD.MOV.U32 R3, RZ, RZ, 0x40000040 ;  /* 0x40000040ff037424 */ /* 0x000fc400078e00ff */
[----:B------:R-:W-:Y:S01]  /*1e390*/  FMUL.FTZ R21, R185, UR39 ;  /* 0x00000027b9157c20 */ /* 0x000fe20008410000 */
[----:B------:R-:W-:Y:S01]  /*1e3a0*/  FMUL.FTZ R185, R189, UR39 ;  /* 0x00000027bdb97c20 */ /* 0x000fe20008410000 */
[----:B------:R-:W-:-:S08]  /*1e3b0*/  FMUL.FTZ R176, R176, UR39 ;  /* 0x00000027b0b07c20 */ /* 0x000fd00008410000 */
        /* <DEDUP_REMOVED lines=23> */
[----:B------:R-:W-:-:S02]  /*1e530*/  VIADD R2, R2, 0x200 ;  /* 0x0000020002027836 */ /* 0x000fc40000000000 */
        /* <DEDUP_REMOVED lines=14> */
[----:B------:R-:W-:-:S02]  /*1e620*/  @!P1 VIADD R11, R11, 0x38840 ;  /* 0x000388400b0b9836 */ /* 0x000fc40000000000 */
[----:B------:R-:W-:-:S03]  /*1e630*/  @!P1 VIADD R9, R9, 0x38860 ;  /* 0x0003886009099836 */ /* 0x000fc60000000000 */
[----:B------:R-:W-:Y:S02]  /*1e640*/  @!P1 PRMT R11, RZ, 0x654, R11 ;  /* 0x00000654ff0b9816 */ /* 0x000fe4000000000b */
[----:B------:R-:W-:Y:S01]  /*1e650*/  MUFU.TANH R178, R178 ;  /* 0x000000b200b27308 */ /* 0x000fe20000002400 */
[----:B------:R-:W-:-:S07]  /*1e660*/  @!P1 PRMT R9, RZ, 0x654, R9 ;  /* 0x00000654ff099816 */ /* 0x000fce0000000009 */
        /* <DEDUP_REMOVED lines=23> */
[----:B------:R-:W-:Y:S01]  /*1e7e0*/  FMUL.FTZ R4, R190, UR39 ;  /* 0x00000027be047c20 */ /* 0x000fe20008410000 */
[----:B------:R-:W-:Y:S01]  /*1e7f0*/  R2UR UR7, R5 ;  /* 0x00000000050772ca */ /* 0x000fe200000e0000 */
[----:B------:R-:W-:Y:S01]  /*1e800*/  FMUL.FTZ R5, R184, UR39 ;  /* 0x00000027b8057c20 */ /* 0x000fe20008410000 */
[----:B------:R-:W-:-:S03]  /*1e810*/  FMUL.FTZ R184, R188, UR39 ;  /* 0x00000027bcb87c20 */ /* 0x000fc60008410000 */
[----:B------:R-:W-:Y:S08]  /*1e820*/  MUFU.TANH R4, R4 ;  /* 0x0000000400047308 */ /* 0x000ff00000002400 */
[----:B------:R-:W0:Y:S08]  /*1e830*/  MUFU.TANH R5, R5 ;  /* 0x0000000500057308 */ /* 0x000e300000002400 */
[----:B------:R-:W1:Y:S01]  /*1e840*/  MUFU.TANH R184, R184 ;  /* 0x000000b800b87308 */ /* 0x000e620000002400 */
[----:B------:R-:W-:-:S02]  /*1e850*/  WARPGROUP.DEPBAR.LE gsb0, 0x0 ;  /* 0x00008000000079c5 */ /* 0x000fc40000010000 */
[----:B------:R-:W-:-:S06]  /*1e860*/  WARPGROUP.ARRIVE ;  /* 0x00000000000079c5 */ /* 0x000fcc0000000000 */
[----:B------:R-:W-:Y:S01]  /*1e870*/  HGMMA.64x256x16.F32.BF16 R24, R196, gdesc[UR4].tnspB, R24, gsb0 ;  /* 0x43e00004c4187df0 */ /* 0x000fe20008001818 */
[----:B------:R-:W-:Y:S01]  /*1e880*/  R2UR UR7, R3 ;  /* 0x00000000030772ca */ /* 0x000fe200000e0000 */
[----:B------:R-:W-:Y:S01]  /*1e890*/  IMAD.SHL.U32 R3, R225, 0x80, RZ ;  /* 0x00000080e1037824 */ /* 0x000fe200078e00ff */
[----:B------:R-:W-:Y:S01]  /*1e8a0*/  R2UR UR6, R2 ;  /* 0x00000000020672ca */ /* 0x000fe200000e0000 */
[----:B------:R-:W-:Y:S02]  /*1e8b0*/  FMUL.FTZ R2, R187, UR39 ;  /* 0x00000027bb027c20 */ /* 0x000fe40008410000 */
[----:B------:R-:W-:-:S04]  /*1e8c0*/  IMAD R3, R8, -0x50, R3 ;  /* 0xffffffb008037824 */ /* 0x000fc800078e0203 */
[----:B------:R-:W-:Y:S01]  /*1e8d0*/  MUFU.TANH R2, R2 ;  /* 0x0000000200027308 */ /* 0x000fe20000002400 */
[----:B------:R-:W-:-:S05]  /*1e8e0*/  IADD3 R3, R3, 0x1, R237 ;  /* 0x0000000103037810 */ /* 0x000fca0007ffe0ed */
[----:B------:R-:W-:-:S04]  /*1e8f0*/  IMAD.IADD R3, R3, 0x1, -R227 ;  /* 0x0000000103037824 */ /* 0x000fc800078e0ae3 */
[----:B---3--:R-:W-:-:S04]  /*1e900*/  IMAD R3, R211, -0x2, R3 ;  /* 0xfffffffed3037824 */ /* 0x008fc800078e0203 */
[----:B--2---:R-:W-:-:S05]  /*1e910*/  IMAD.IADD R3, R226, 0x1, R3 ;  /* 0x00000001e2037824 */ /* 0x004fca00078e0203 */
[C---:B------:R-:W-:Y:S02]  /*1e920*/  ISETP.GT.AND P2, PT, R3.reuse, RZ, PT ;  /* 0x000000ff0300720c */ /* 0x040fe40003f44270 */
[----:B------:R-:W-:Y:S02]  /*1e930*/  ISETP.GT.AND P3, PT, R3, 0x1, PT ;  /* 0x000000010300780c */ /* 0x000fe40003f64270 */
[----:B0-----:R-:W-:Y:S02]  /*1e940*/  FSEL R160, R5, -INF , P2 ;  /* 0xff80000005a07808 */ /* 0x001fe40001000000 */
[----:B------:R-:W-:Y:S01]  /*1e950*/  ISETP.GT.AND P2, PT, R3, 0x8, PT ;  /* 0x000000080300780c */ /* 0x000fe20003f44270 */
[----:B------:R1:W0:Y:S01]  /*1e960*/  MUFU.TANH R5, R168 ;  /* 0x000000a800057308 */ /* 0x0002220000002400 */
[----:B------:R-:W-:Y:S02]  /*1e970*/  FSEL R21, R21, -INF , P3 ;  /* 0xff80000015157808 */ /* 0x000fe40001800000 */
[----:B------:R-:W-:-:S02]  /*1e980*/  FMNMX.FTZ R169, R160, R7, !PT ;  /* 0x00000007a0a97209 */ /* 0x000fc40007810000 */
[----:B------:R-:W-:Y:S02]  /*1e990*/  ISETP.GT.AND P3, PT, R3, 0x9, PT ;  /* 0x000000090300780c */ /* 0x000fe40003f64270 */
[----:B------:R-:W-:Y:S02]  /*1e9a0*/  FMNMX.FTZ R169, R21, R169, !PT ;  /* 0x000000a915a97209 */ /* 0x000fe40007810000 */
[----:B-1----:R-:W-:Y:S02]  /*1e9b0*/  FSEL R168, R184, -INF , P2 ;  /* 0xff800000b8a87808 */ /* 0x002fe40001000000 */
[----:B------:R1:W2:Y:S01]  /*1e9c0*/  MUFU.TANH R184, R161 ;  /* 0x000000a100b87308 */ /* 0x0002a20000002400 */
[----:B------:R-:W-:Y:S02]  /*1e9d0*/  ISETP.GT.AND P2, PT, R3, 0x10, PT ;  /* 0x000000100300780c */ /* 0x000fe40003f44270 */
[----:B------:R-:W-:Y:S02]  /*1e9e0*/  FMNMX.FTZ R172, R168, R169, !PT ;  /* 0x000000a9a8ac7209 */ /* 0x000fe40007810000 */
[----:B------:R-:W-:-:S02]  /*1e9f0*/  FSEL R169, R176, -INF , P2 ;  /* 0xff800000b0a97808 */ /* 0x000fc40001000000 */
[----:B------:R-:W-:Y:S02]  /*1ea00*/  ISETP.GT.AND P2, PT, R3, 0x18, PT ;  /* 0x000000180300780c */ /* 0x000fe40003f44270 */
[----:B-1----:R-:W-:Y:S01]  /*1ea10*/  FSEL R161, R185, -INF , P3 ;  /* 0xff800000b9a17808 */ /* 0x002fe20001800000 */
[----:B------:R-:W-:Y:S01]  /*1ea20*/  FMUL.FTZ R185, R164, UR39 ;  /* 0x00000027a4b97c20 */ /* 0x000fe20008410000 */
[----:B------:R-:W-:Y:S02]  /*1ea30*/  ISETP.GT.AND P3, PT, R3, 0x11, PT ;  /* 0x000000110300780c */ /* 0x000fe40003f64270 */
[----:B------:R-:W-:Y:S02]  /*1ea40*/  FMNMX.FTZ R172, R161, R172, !PT ;  /* 0x000000aca1ac7209 */ /* 0x000fe40007810000 */
[----:B------:R-:W-:Y:S01]  /*1ea50*/  FSEL R164, R177, -INF , P3 ;  /* 0xff800000b1a47808 */ /* 0x000fe20001800000 */
[----:B------:R-:W1:Y:S01]  /*1ea60*/  MUFU.TANH R185, R185 ;  /* 0x000000b900b97308 */ /* 0x000e620000002400 */
[----:B------:R-:W-:-:S02]  /*1ea70*/  FMNMX.FTZ R172, R169, R172, !PT ;  /* 0x000000aca9ac7209 */ /* 0x000fc40007810000 */
[----:B------:R-:W-:Y:S02]  /*1ea80*/  ISETP.GT.AND P3, PT, R3, 0x19, PT ;  /* 0x000000190300780c */ /* 0x000fe40003f64270 */
[----:B------:R-:W-:Y:S02]  /*1ea90*/  FSEL R165, R179, -INF , P2 ;  /* 0xff800000b3a57808 */ /* 0x000fe40001000000 */
[----:B------:R-:W-:Y:S01]  /*1eaa0*/  FMNMX.FTZ R176, R164, R172, !PT ;  /* 0x000000aca4b07209 */ /* 0x000fe20007810000 */
[----:B------:R3:W4:Y:S01]  /*1eab0*/  MUFU.TANH R179, R173 ;  /* 0x000000ad00b37308 */ /* 0x0007220000002400 */
[----:B------:R-:W-:Y:S02]  /*1eac0*/  ISETP.GT.AND P2, PT, R3, 0x20, PT ;  /* 0x000000200300780c */ /* 0x000fe40003f44270 */
[----:B------:R-:W-:Y:S02]  /*1ead0*/  FSEL R172, R178, -INF , P3 ;  /* 0xff800000b2ac7808 */ /* 0x000fe40001800000 */
[----:B------:R-:W-:-:S02]  /*1eae0*/  FMNMX.FTZ R176, R165, R176, !PT ;  /* 0x000000b0a5b07209 */ /* 0x000fc40007810000 */
[C---:B------:R-:W-:Y:S02]  /*1eaf0*/  ISETP.GT.AND P3, PT, R3.reuse, 0x21, PT ;  /* 0x000000210300780c */ /* 0x040fe40003f64270 */
[----:B---3--:R-:W-:Y:S02]  /*1eb00*/  FSEL R173, R180, -INF , P2 ;  /* 0xff800000b4ad7808 */ /* 0x008fe40001000000 */
[----:B------:R-:W-:Y:S01]  /*1eb10*/  FMNMX.FTZ R176, R172, R176, !PT ;  /* 0x000000b0acb07209 */ /* 0x000fe20007810000 */
[----:B------:R3:W5:Y:S01]  /*1eb20*/  MUFU.TANH R180, R152 ;  /* 0x0000009800b47308 */ /* 0x0007620000002400 */
[----:B------:R-:W-:Y:S02]  /*1eb30*/  ISETP.GT.AND P2, PT, R3, 0x28, PT ;  /* 0x000000280300780c */ /* 0x000fe40003f44270 */
[----:B------:R-:W-:Y:S02]  /*1eb40*/  FMNMX.FTZ R176, R173, R176, !PT ;  /* 0x000000b0adb07209 */ /* 0x000fe40007810000 */
[----:B---3--:R-:W-:Y:S01]  /*1eb50*/  FSEL R152, R181, -INF , P3 ;  /* 0xff800000b5987808 */ /* 0x008fe20001800000 */
[----:B------:R-:W-:Y:S01]  /*1eb60*/  FMUL.FTZ R181, R153, UR39 ;  /* 0x0000002799b57c20 */ /* 0x000fe20008410000 */
[----:B------:R-:W-:-:S02]  /*1eb70*/  ISETP.GT.AND P3, PT, R3, 0x29, PT ;  /* 0x000000290300780c */ /* 0x000fc40003f64270 */
[----:B------:R-:W-:Y:S01]  /*1eb80*/  FSEL R153, R182, -INF , P2 ;  /* 0xff800000b6997808 */ /* 0x000fe20001000000 */
[----:B------:R-:W-:Y:S01]  /*1eb90*/  FMUL.FTZ R182, R156, UR39 ;  /* 0x000000279cb67c20 */ /* 0x000fe20008410000 */
[----:B------:R-:W-:Y:S01]  /*1eba0*/  FMNMX.FTZ R177, R152, R176, !PT ;  /* 0x000000b098b17209 */ /* 0x000fe20007810000 */
[----:B------:R-:W3:Y:S01]  /*1ebb0*/  MUFU.TANH R181, R181 ;  /* 0x000000b500b57308 */ /* 0x000ee20000002400 */
[----:B------:R-:W-:Y:S02]  /*1ebc0*/  ISETP.GT.AND P2, PT, R3, 0x30, PT ;  /* 0x000000300300780c */ /* 0x000fe40003f44270 */
[----:B------:R-:W-:Y:S02]  /*1ebd0*/  FSEL R176, R186, -INF , P3 ;  /* 0xff800000bab07808 */ /* 0x000fe40001800000 */
[----:B------:R-:W-:Y:S02]  /*1ebe0*/  FMNMX.FTZ R178, R153, R177, !PT ;  /* 0x000000b199b27209 */ /* 0x000fe40007810000 */
[----:B------:R-:W-:Y:S01]  /*1ebf0*/  ISETP.GT.AND P3, PT, R3, 0x31, PT ;  /* 0x000000310300780c */ /* 0x000fe20003f64270 */
[----:B------:R-:W3:Y:S01]  /*1ec00*/  MUFU.TANH R182, R182 ;  /* 0x000000b600b67308 */ /* 0x000ee20000002400 */
[----:B0-----:R-:W-:Y:S01]  /*1ec10*/  FSEL R177, R5, -INF , P2 ;  /* 0xff80000005b17808 */ /* 0x001fe20001000000 */
[----:B------:R-:W-:Y:S01]  /*1ec20*/  FMUL.FTZ R5, R157, UR39 ;  /* 0x000000279d057c20 */ /* 0x000fe20008410000 */
[----:B------:R-:W-:-:S02]  /*1ec30*/  FMNMX.FTZ R178, R176, R178, !PT ;  /* 0x000000b2b0b27209 */ /* 0x000fc40007810000 */
[----:B------:R-:W-:Y:S02]  /*1ec40*/  ISETP.GT.AND P2, PT, R3, 0x38, PT ;  /* 0x000000380300780c */ /* 0x000fe40003f44270 */
[----:B--2---:R-:W-:Y:S01]  /*1ec50*/  FSEL R156, R184, -INF , P3 ;  /* 0xff800000b89c7808 */ /* 0x004fe20001800000 */
[----:B------:R-:W0:Y:S01]  /*1ec60*/  MUFU.TANH R5, R5 ;  /* 0x0000000500057308 */ /* 0x000e220000002400 */
[----:B------:R-:W-:Y:S02]  /*1ec70*/  FMNMX.FTZ R178, R177, R178, !PT ;  /* 0x000000b2b1b27209 */ /* 0x000fe40007810000 */
[----:B------:R-:W-:Y:S02]  /*1ec80*/  ISETP.GT.AND P3, PT, R3, 0x39, PT ;  /* 0x000000390300780c */ /* 0x000fe40003f64270 */
[----:B-1----:R-:W-:Y:S02]  /*1ec90*/  FSEL R157, R185, -INF , P2 ;  /* 0xff800000b99d7808 */ /* 0x002fe40001000000 */
[----:B------:R-:W-:-:S02]  /*1eca0*/  FMNMX.FTZ R184, R156, R178, !PT ;  /* 0x000000b29cb87209 */ /* 0x000fc40007810000 */
[----:B------:R-:W-:Y:S02]  /*1ecb0*/  ISETP.GT.AND P2, PT, R3, 0x40, PT ;  /* 0x000000400300780c */ /* 0x000fe40003f44270 */
[----:B----4-:R-:W-:Y:S01]  /*1ecc0*/  FSEL R178, R179, -INF , P3 ;  /* 0xff800000b3b27808 */ /* 0x010fe20001800000 */
[----:B------:R-:W-:Y:S01]  /*1ecd0*/  FMUL.FTZ R179, R183, UR39 ;  /* 0x00000027b7b37c20 */ /* 0x000fe20008410000 */
[----:B------:R-:W-:Y:S01]  /*1ece0*/  FMNMX.FTZ R184, R157, R184, !PT ;  /* 0x000000b89db87209 */ /* 0x000fe20007810000 */
[----:B------:R-:W-:Y:S01]  /*1ecf0*/  FMUL.FTZ R183, R170, UR39 ;  /* 0x00000027aab77c20 */ /* 0x000fe20008410000 */
[----:B------:R-:W-:Y:S02]  /*1ed00*/  ISETP.GT.AND P3, PT, R3, 0x41, PT ;  /* 0x000000410300780c */ /* 0x000fe40003f64270 */
[----:B-----5:R-:W-:Y:S01]  /*1ed10*/  FSEL R180, R180, -INF , P2 ;  /* 0xff800000b4b47808 */ /* 0x020fe20001000000 */
[----:B------:R-:W1:Y:S01]  /*1ed20*/  MUFU.TANH R179, R179 ;  /* 0x000000b300b37308 */ /* 0x000e620000002400 */
[----:B------:R-:W-:-:S02]  /*1ed30*/  FMNMX.FTZ R184, R178, R184, !PT ;  /* 0x000000b8b2b87209 */ /* 0x000fc40007810000 */
[----:B------:R-:W-:Y:S02]  /*1ed40*/  ISETP.GT.AND P2, PT, R3, 0x48, PT ;  /* 0x000000480300780c */ /* 0x000fe40003f44270 */
[----:B---3--:R-:W-:Y:S02]  /*1ed50*/  FSEL R181, R181, -INF , P3 ;  /* 0xff800000b5b57808 */ /* 0x008fe40001800000 */
[----:B------:R-:W-:Y:S01]  /*1ed60*/  FMNMX.FTZ R184, R180, R184, !PT ;  /* 0x000000b8b4b87209 */ /* 0x000fe20007810000 */
[----:B------:R-:W2:Y:S01]  /*1ed70*/  MUFU.TANH R183, R183 ;  /* 0x000000b700b77308 */ /* 0x000ea20000002400 */
[----:B------:R-:W-:Y:S02]  /*1ed80*/  ISETP.GT.AND P3, PT, R3, 0x49, PT ;  /* 0x000000490300780c */ /* 0x000fe40003f64270 */
[----:B------:R-:W-:Y:S02]  /*1ed90*/  FSEL R182, R182, -INF , P2 ;  /* 0xff800000b6b67808 */ /* 0x000fe40001000000 */
[----:B------:R-:W-:-:S02]  /*1eda0*/  FMNMX.FTZ R184, R181, R184, !PT ;  /* 0x000000b8b5b87209 */ /* 0x000fc40007810000 */
[----:B0-----:R-:W-:Y:S02]  /*1edb0*/  FSEL R170, R5, -INF , P3 ;  /* 0xff80000005aa7808 */ /* 0x001fe40001800000 */
[----:B------:R-:W-:Y:S02]  /*1edc0*/  FMNMX.FTZ R5, R182, R184, !PT ;  /* 0x000000b8b6057209 */ /* 0x000fe40007810000 */
[----:B------:R-:W-:Y:S01]  /*1edd0*/  IADD3 R185, R3, 0x8, RZ ;  /* 0x0000000803b97810 */ /* 0x000fe20007ffe0ff */
[----:B------:R-:W-:Y:S01]  /*1ede0*/  IMAD.U32 R3, RZ, RZ, UR43 ;  /* 0x0000002bff037e24 */ /* 0x000fe2000f8e00ff */
[----:B------:R-:W-:Y:S02]  /*1edf0*/  FMNMX.FTZ R5, R170, R5, !PT ;  /* 0x00000005aa057209 */ /* 0x000fe40007810000 */
[C---:B------:R-:W-:Y:S02]  /*1ee00*/  ISETP.GT.AND P5, PT, R185.reuse, RZ, PT ;  /* 0x000000ffb900720c */ /* 0x040fe40003fa4270 */
[C---:B------:R-:W-:Y:S01]  /*1ee10*/  ISETP.GT.AND P3, PT, R185.reuse, 0x1, PT ;  /* 0x00000001b900780c */ /* 0x040fe20003f64270 */
[----:B------:R-:W0:Y:S01]  /*1ee20*/  SHFL.BFLY PT, R184, R5, 0x2, 0x1f ;  /* 0x0c401f0005b87f89 */ /* 0x000e2200000e0000 */
[----:B------:R-:W-:-:S02]  /*1ee30*/  ISETP.GT.AND P2, PT, R185, 0x8, PT ;  /* 0x00000008b900780c */ /* 0x000fc40003f44270 */
[----:B------:R-:W-:Y:S02]  /*1ee40*/  FSEL R2, R2, -INF , P3 ;  /* 0xff80000002027808 */ /* 0x000fe40001800000 */
[----:B------:R-:W-:Y:S02]  /*1ee50*/  FSEL R186, R4, -INF , P2 ;  /* 0xff80000004ba7808 */ /* 0x000fe40001000000 */
[C---:B------:R-:W-:Y:S02]  /*1ee60*/  ISETP.GT.AND P4, PT, R185.reuse, 0x9, PT ;  /* 0x00000009b900780c */ /* 0x040fe40003f84270 */
[----:B------:R-:W-:Y:S02]  /*1ee70*/  ISETP.GT.AND P6, PT, R185, 0x10, PT ;  /* 0x00000010b900780c */ /* 0x000fe40003fc4270 */
[----:B------:R-:W-:Y:S02]  /*1ee80*/  FSEL R10, R10, -INF , P4 ;  /* 0xff8000000a0a7808 */ /* 0x000fe40002000000 */
[----:B------:R-:W-:-:S02]  /*1ee90*/  FSEL R12, R12, -INF , P6 ;  /* 0xff8000000c0c7808 */ /* 0x000fc40003000000 */
[C---:B------:R-:W-:Y:S02]  /*1eea0*/  ISETP.GT.AND P3, PT, R185.reuse, 0x18, PT ;  /* 0x00000018b900780c */ /* 0x040fe40003f64270 */
[C---:B------:R-:W-:Y:S02]  /*1eeb0*/  ISETP.GT.AND P4, PT, R185.reuse, 0x19, PT ;  /* 0x00000019b900780c */ /* 0x040fe40003f84270 */
[----:B------:R-:W-:Y:S02]  /*1eec0*/  FSEL R20, R20, -INF , P3 ;  /* 0xff80000014147808 */ /* 0x000fe40001800000 */
[----:B------:R-:W-:Y:S02]  /*1eed0*/  ISETP.GT.AND P6, PT, R185, 0x20, PT ;  /* 0x00000020b900780c */ /* 0x000fe40003fc4270 */
[----:B-1----:R-:W-:Y:S02]  /*1eee0*/  FSEL R179, R179, -INF , P4 ;  /* 0xff800000b3b37808 */ /* 0x002fe40002000000 */
[----:B0-----:R-:W-:-:S02]  /*1eef0*/  FMNMX.FTZ R5, R5, R184, !PT ;  /* 0x000000b805057209 */ /* 0x001fc40007810000 */
[----:B--2---:R-:W-:Y:S02]  /*1ef00*/  FSEL R183, R183, -INF , P6 ;  /* 0xff800000b7b77808 */ /* 0x004fe40003000000 */
[C---:B------:R-:W-:Y:S01]  /*1ef10*/  ISETP.GT.AND P3, PT, R185.reuse, 0x28, PT ;  /* 0x00000028b900780c */ /* 0x040fe20003f64270 */
[----:B------:R-:W0:Y:S01]  /*1ef20*/  SHFL.BFLY PT, R184, R5, 0x1, 0x1f ;  /* 0x0c201f0005b87f89 */ /* 0x000e2200000e0000 */
[C---:B------:R-:W-:Y:S02]  /*1ef30*/  ISETP.GT.AND P4, PT, R185.reuse, 0x29, PT ;  /* 0x00000029b900780c */ /* 0x040fe40003f84270 */
[----:B------:R-:W-:Y:S02]  /*1ef40*/  FSEL R174, R174, -INF , P3 ;  /* 0xff800000aeae7808 */ /* 0x000fe40001800000 */
[----:B------:R-:W-:Y:S02]  /*1ef50*/  ISETP.GT.AND P6, PT, R185, 0x30, PT ;  /* 0x00000030b900780c */ /* 0x000fe40003fc4270 */
[----:B------:R-:W-:-:S02]  /*1ef60*/  FSEL R175, R175, -INF , P4 ;  /* 0xff800000afaf7808 */ /* 0x000fc40002000000 */
[----:B------:R-:W-:Y:S02]  /*1ef70*/  FSEL R162, R162, -INF , P6 ;  /* 0xff800000a2a27808 */ /* 0x000fe40003000000 */
[C---:B------:R-:W-:Y:S02]  /*1ef80*/  ISETP.GT.AND P3, PT, R185.reuse, 0x38, PT ;  /* 0x00000038b900780c */ /* 0x040fe40003f64270 */
[C---:B------:R-:W-:Y:S02]  /*1ef90*/  ISETP.GT.AND P4, PT, R185.reuse, 0x39, PT ;  /* 0x00000039b900780c */ /* 0x040fe40003f84270 */
[----:B------:R-:W-:Y:S02]  /*1efa0*/  FSEL R166, R166, -INF , P3 ;  /* 0xff800000a6a67808 */ /* 0x000fe40001800000 */
[----:B------:R-:W-:Y:S02]  /*1efb0*/  ISETP.GT.AND P6, PT, R185, 0x40, PT ;  /* 0x00000040b900780c */ /* 0x000fe40003fc4270 */
[----:B------:R-:W-:-:S02]  /*1efc0*/  FSEL R167, R167, -INF , P4 ;  /* 0xff800000a7a77808 */ /* 0x000fc40002000000 */
[C---:B------:R-:W-:Y:S02]  /*1efd0*/  ISETP.GT.AND P3, PT, R185.reuse, 0x48, PT ;  /* 0x00000048b900780c */ /* 0x040fe40003f64270 */
[----:B------:R-:W-:Y:S02]  /*1efe0*/  ISETP.GT.AND P4, PT, R185, 0x49, PT ;  /* 0x00000049b900780c */ /* 0x000fe40003f84270 */
[----:B0-----:R-:W-:Y:S02]  /*1eff0*/  FMNMX.FTZ R5, R5, R184, !PT ;  /* 0x000000b805057209 */ /* 0x001fe40007810000 */
[----:B------:R0:W1:Y:S02]  /*1f000*/  MUFU.TANH R184, R159 ;  /* 0x0000009f00b87308 */ /* 0x0000640000002400 */
[----:B------:R-:W-:Y:S02]  /*1f010*/  FSETP.NEU.FTZ.AND P2, PT, R5, -INF , PT ;  /* 0xff8000000500780b */ /* 0x000fe40003f5d000 */
[----:B0-----:R-:W-:-:S02]  /*1f020*/  FSEL R159, R0, -INF , P5 ;  /* 0xff800000009f7808 */ /* 0x001fc40002800000 */
[----:B------:R-:W-:Y:S02]  /*1f030*/  ISETP.GT.AND P5, PT, R185, 0x11, PT ;  /* 0x00000011b900780c */ /* 0x000fe40003fa4270 */
[----:B------:R-:W-:Y:S02]  /*1f040*/  FMNMX.FTZ R0, R159, R6, !PT ;  /* 0x000000069f007209 */ /* 0x000fe40007810000 */
[----:B------:R-:W-:Y:S02]  /*1f050*/  FSEL R13, R13, -INF , P5 ;  /* 0xff8000000d0d7808 */ /* 0x000fe40002800000 */
[----:B------:R-:W-:Y:S01]  /*1f060*/  FMNMX.FTZ R4, R2, R0, !PT ;  /* 0x0000000002047209 */ /* 0x000fe20007810000 */
[----:B------:R-:W-:Y:S01]  /*1f070*/  FMUL.FTZ R0, R5, R3 ;  /* 0x0000000305007220 */ /* 0x000fe20000410000 */
[----:B------:R-:W-:Y:S02]  /*1f080*/  ISETP.GT.AND P5, PT, R185, 0x21, PT ;  /* 0x00000021b900780c */ /* 0x000fe40003fa4270 */
[----:B------:R-:W-:-:S02]  /*1f090*/  FMNMX.FTZ R4, R186, R4, !PT ;  /* 0x00000004ba047209 */ /* 0x000fc40007810000 */
[----:B------:R-:W-:Y:S02]  /*1f0a0*/  FSEL R171, R171, -INF , P5 ;  /* 0xff800000abab7808 */ /* 0x000fe40002800000 */
[----:B------:R-:W-:Y:S02]  /*1f0b0*/  FMNMX.FTZ R4, R10, R4, !PT ;  /* 0x000000040a047209 */ /* 0x000fe40007810000 */
[----:B------:R-:W-:Y:S02]  /*1f0c0*/  ISETP.GT.AND P5, PT, R185, 0x31, PT ;  /* 0x00000031b900780c */ /* 0x000fe40003fa4270 */
[----:B------:R-:W-:Y:S02]  /*1f0d0*/  FMNMX.FTZ R4, R12, R4, !PT ;  /* 0x000000040c047209 */ /* 0x000fe40007810000 */
[----:B------:R-:W-:Y:S02]  /*1f0e0*/  FSEL R163, R163, -INF , P5 ;  /* 0xff800000a3a37808 */ /* 0x000fe40002800000 */
[----:B------:R-:W-:-:S02]  /*1f0f0*/  FMNMX.FTZ R4, R13, R4, !PT ;  /* 0x000000040d047209 */ /* 0x000fc40007810000 */
[----:B------:R-:W-:Y:S02]  /*1f100*/  FSEL R0, R0, RZ, P2 ;  /* 0x000000ff00007208 */ /* 0x000fe40001000000 */
[----:B------:R-:W-:Y:S02]  /*1f110*/  FMNMX.FTZ R4, R20, R4, !PT ;  /* 0x0000000414047209 */ /* 0x000fe40007810000 */
[----:B------:R-:W-:Y:S01]  /*1f120*/  ISETP.GT.AND P5, PT, R185, 0x41, PT ;  /* 0x00000041b900780c */ /* 0x000fe20003fa4270 */
[-CC-:B------:R-:W-:Y:S01]  /*1f130*/  FFMA.FTZ R208, R160, R3.reuse, -R0.reuse ;  /* 0x00000003a0d07223 */ /* 0x180fe20000010800 */
[----:B------:R-:W-:Y:S01]  /*1f140*/  FMNMX.FTZ R4, R179, R4, !PT ;  /* 0x00000004b3047209 */ /* 0x000fe20007810000 */
[-CC-:B------:R-:W-:Y:S01]  /*1f150*/  FFMA.FTZ R160, R161, R3.reuse, -R0.reuse ;  /* 0x00000003a1a07223 */ /* 0x180fe20000010800 */
[----:B------:R-:W-:Y:S01]  /*1f160*/  FSEL R161, R154, -INF , P6 ;  /* 0xff8000009aa17808 */ /* 0x000fe20003000000 */
[-CC-:B------:R-:W-:Y:S01]  /*1f170*/  FFMA.FTZ R164, R164, R3.reuse, -R0.reuse ;  /* 0x00000003a4a47223 */ /* 0x180fe20000010800 */
[----:B------:R-:W-:Y:S01]  /*1f180*/  FMNMX.FTZ R4, R183, R4, !PT ;  /* 0x00000004b7047209 */ /* 0x000fe20007810000 */
[-CC-:B------:R-:W-:Y:S01]  /*1f190*/  FFMA.FTZ R206, R165, R3.reuse, -R0.reuse ;  /* 0x00000003a5ce7223 */ /* 0x180fe20000010800 */
[----:B------:R-:W-:Y:S01]  /*1f1a0*/  FSEL R155, R155, -INF , P5 ;  /* 0xff8000009b9b7808 */ /* 0x000fe20002800000 */
[----:B------:R0:W-:Y:S01]  /*1f1b0*/  MUFU.EX2 R154, R164 ;  /* 0x000000a4009a7308 */ /* 0x0001e20000000800 */
[----:B------:R-:W-:Y:S01]  /*1f1c0*/  FMNMX.FTZ R4, R171, R4, !PT ;  /* 0x00000004ab047209 */ /* 0x000fe20007810000 */
[-CC-:B------:R-:W-:Y:S01]  /*1f1d0*/  FFMA.FTZ R210, R168, R3.reuse, -R0.reuse ;  /* 0x00000003a8d27223 */ /* 0x180fe20000010800 */
[----:B-1----:R-:W-:Y:S01]  /*1f1e0*/  FSEL R184, R184, -INF , P4 ;  /* 0xff800000b8b87808 */ /* 0x002fe20002000000 */
[----:B------:R-:W-:Y:S01]  /*1f1f0*/  FFMA.FTZ R202, R153, R3, -R0 ;  /* 0x0000000399ca7223 */ /* 0x000fe20000010800 */
[----:B------:R-:W-:Y:S01]  /*1f200*/  FMNMX.FTZ R4, R174, R4, !PT ;  /* 0x00000004ae047209 */ /* 0x000fe20007810000 */
[----:B------:R-:W-:-:S02]  /*1f210*/  WARPGROUP.DEPBAR.LE gsb0, 0x0 ;  /* 0x00008000000079c5 */ /* 0x000fc40000010000 */
[----:B------:R-:W-:Y:S01]  /*1f220*/  WARPGROUP.ARRIVE ;  /* 0x00000000000079c5 */ /* 0x000fe20000000000 */
[----:B------:R-:W-:Y:S01]  /*1f230*/  FMNMX.FTZ R4, R175, R4, !PT ;  /* 0x00000004af047209 */ /* 0x000fe20007810000 */
[-CC-:B------:R-:W-:Y:S01]  /*1f240*/  FFMA.FTZ R198, R157, R3.reuse, -R0.reuse ;  /* 0x000000039dc67223 */ /* 0x180fe20000010800 */
[----:B0-----:R-:W-:Y:S01]  /*1f250*/  FSEL R164, R158, -INF , P3 ;  /* 0xff8000009ea47808 */ /* 0x001fe20001800000 */
[-CC-:B------:R-:W-:Y:S01]  /*1f260*/  FFMA.FTZ R21, R21, R3.reuse, -R0.reuse ;  /* 0x0000000315157223 */ /* 0x180fe20000010800 */
[----:B------:R-:W-:Y:S01]  /*1f270*/  FMNMX.FTZ R4, R162, R4, !PT ;  /* 0x00000004a2047209 */ /* 0x000fe20007810000 */
[----:B------:R-:W-:Y:S01]  /*1f280*/  HGMMA.64x256x16.F32.BF16 R24, R192, gdesc[UR4].tnspB, R24, gsb0 ;  /* 0x43e00004c0187df0 */ /* 0x000fe20008001818 */
[-CC-:B------:R-:W-:Y:S01]  /*1f290*/  FFMA.FTZ R204, R169, R3.reuse, -R0.reuse ;  /* 0x00000003a9cc7223 */ /* 0x180fe20000010800 */
[-CC-:B------:R-:W-:Y:S01]  /*1f2a0*/  FFMA.FTZ R158, R172, R3.reuse, -R0.reuse ;  /* 0x00000003ac9e7223 */ /* 0x180fe20000010800 */
[----:B------:R-:W-:Y:S01]  /*1f2b0*/  FMNMX.FTZ R4, R163, R4, !PT ;  /* 0x00000004a3047209 */ /* 0x000fe20007810000 */
[-CC-:B------:R-:W-:Y:S01]  /*1f2c0*/  FFMA.FTZ R200, R173, R3.reuse, -R0.reuse ;  /* 0x00000003adc87223 */ /* 0x180fe20000010800 */
[-CC-:B------:R-:W-:Y:S01]  /*1f2d0*/  FFMA.FTZ R152, R152, R3.reuse, -R0.reuse ;  /* 0x0000000398987223 */ /* 0x180fe20000010800 */
[-CC-:B------:R-:W-:Y:S01]  /*1f2e0*/  FFMA.FTZ R153, R176, R3.reuse, -R0.reuse ;  /* 0x00000003b0997223 */ /* 0x180fe20000010800 */
[----:B------:R-:W-:Y:S01]  /*1f2f0*/  FMNMX.FTZ R4, R166, R4, !PT ;  /* 0x00000004a6047209 */ /* 0x000fe20007810000 */
[-CC-:B------:R-:W-:Y:S01]  /*1f300*/  FFMA.FTZ R196, R177, R3.reuse, -R0.reuse ;  /* 0x00000003b1c47223 */ /* 0x180fe20000010800 */
[-CC-:B------:R-:W-:Y:S01]  /*1f310*/  FFMA.FTZ R156, R156, R3.reuse, -R0.reuse ;  /* 0x000000039c9c7223 */ /* 0x180fe20000010800 */
[-CC-:B------:R-:W-:Y:S01]  /*1f320*/  FFMA.FTZ R157, R178, R3.reuse, -R0.reuse ;  /* 0x00000003b29d7223 */ /* 0x180fe20000010800 */
[----:B------:R-:W-:Y:S01]  /*1f330*/  FMNMX.FTZ R4, R167, R4, !PT ;  /* 0x00000004a7047209 */ /* 0x000fe20007810000 */
[----:B------:R-:W-:Y:S01]  /*1f340*/  FFMA.FTZ R170, R170, R3, -R0 ;  /* 0x00000003aaaa7223 */ /* 0x000fe20000010800 */
[----:B------:R-:W-:Y:S02]  /*1f350*/  MUFU.EX2 R208, R208 ;  /* 0x000000d000d07308 */ /* 0x000fe40000000800 */
[----:B------:R-:W-:-:S04]  /*1f360*/  FMNMX.FTZ R4, R161, R4, !PT ;  /* 0x00000004a1047209 */ /* 0x000fc80007810000 */
        /* <DEDUP_REMOVED lines=9> */
[----:B0-----:R-:W-:Y:S01]  /*1f400*/  FMNMX.FTZ R4, R4, R165, !PT ;  /* 0x000000a504047209 */ /* 0x001fe20007810000 */
[----:B------:R-:W-:-:S04]  /*1f410*/  FFMA.FTZ R165, R181, R3, -R0 ;  /* 0x00000003b5a57223 */ /* 0x000fc80000010800 */
[----:B------:R-:W0:Y:S02]  /*1f420*/  SHFL.BFLY PT, R168, R4, 0x1, 0x1f ;  /* 0x0c201f0004a87f89 */ /* 0x000e2400000e0000 */
[----:B------:R-:W-:Y:S08]  /*1f430*/  MUFU.EX2 R158, R158 ;  /* 0x0000009e009e7308 */ /* 0x000ff00000000800 */
[----:B------:R-:W-:Y:S08]  /*1f440*/  MUFU.EX2 R200, R200 ;  /* 0x000000c800c87308 */ /* 0x000ff00000000800 */
[----:B------:R-:W-:Y:S01]  /*1f450*/  MUFU.EX2 R152, R152 ;  /* 0x0000009800987308 */ /* 0x000fe20000000800 */
[----:B0-----:R-:W-:-:S07]  /*1f460*/  FMNMX.FTZ R4, R4, R168, !PT ;  /* 0x000000a804047209 */ /* 0x001fce0007810000 */
[----:B------:R-:W-:Y:S01]  /*1f470*/  MUFU.EX2 R202, R202 ;  /* 0x000000ca00ca7308 */ /* 0x000fe20000000800 */
[----:B------:R-:W-:Y:S02]  /*1f480*/  FSEL R168, R5, RZ, P2 ;  /* 0x000000ff05a87208 */ /* 0x000fe40001000000 */
[----:B------:R-:W-:-:S03]  /*1f490*/  FSETP.NEU.FTZ.AND P2, PT, R4, -INF , PT ;  /* 0xff8000000400780b */ /* 0x000fc60003f5d000 */
[----:B------:R-:W-:Y:S02]  /*1f4a0*/  FADD.FTZ R169, -R168, R7 ;  /* 0x00000007a8a97221 */ /* 0x000fe40000010100 */
[----:B------:R-:W-:Y:S02]  /*1f4b0*/  MUFU.EX2 R153, R153 ;  /* 0x0000009900997308 */ /* 0x000fe40000000800 */
[----:B------:R-:W-:-:S06]  /*1f4c0*/  FMUL.FTZ R169, R169, R3 ;  /* 0x00000003a9a97220 */ /* 0x000fcc0000410000 */
[----:B------:R-:W-:Y:S08]  /*1f4d0*/  MUFU.EX2 R196, R196 ;  /* 0x000000c400c47308 */ /* 0x000ff00000000800 */
[----:B------:R-:W-:Y:S08]  /*1f4e0*/  MUFU.EX2 R156, R156 ;  /* 0x0000009c009c7308 */ /* 0x000ff00000000800 */
[----:B------:R-:W-:Y:S08]  /*1f4f0*/  MUFU.EX2 R198, R198 ;  /* 0x000000c600c67308 */ /* 0x000ff00000000800 */
[----:B------:R-:W-:Y:S08]  /*1f500*/  MUFU.EX2 R157, R157 ;  /* 0x0000009d009d7308 */ /* 0x000ff00000000800 */
[----:B------:R-:W-:Y:S08]  /*1f510*/  MUFU.EX2 R165, R165 ;  /* 0x000000a500a57308 */ /* 0x000ff00000000800 */
[----:B------:R-:W-:Y:S01]  /*1f520*/  MUFU.EX2 R7, R170 ;  /* 0x000000aa00077308 */ /* 0x000fe20000000800 */
[----:B------:R-:W-:-:S02]  /*1f530*/  WARPGROUP.DEPBAR.LE gsb0, 0x0 ;  /* 0x00008000000079c5 */ /* 0x000fc40000010000 */
[-CC-:B------:R-:W-:Y:S01]  /*1f540*/  FFMA.FTZ R192, R180, R3.reuse, -R0.reuse ;  /* 0x00000003b4c07223 */ /* 0x180fe20000010800 */
[-C--:B------:R-:W-:Y:S01]  /*1f550*/  FFMA.FTZ R194, R182, R3.reuse, -R0 ;  /* 0x00000003b6c27223 */ /* 0x080fe20000010800 */
[-C--:B------:R-:W-:Y:S01]  /*1f560*/  FMUL.FTZ R0, R4, R3.reuse ;  /* 0x0000000304007220 */ /* 0x080fe20000410000 */
[----:B------:R-:W-:Y:S03]  /*1f570*/  @!P1 SYNCS.ARRIVE.TRANS64.RED.A1T0 RZ, [R11+URZ], RZ ;  /* 0x000000ff0bff99a7 */ /* 0x000fe6000810043f */
[----:B------:R-:W-:Y:S01]  /*1f580*/  MUFU.EX2 R192, R192 ;  /* 0x000000c000c07308 */ /* 0x000fe20000000800 */
[----:B------:R-:W-:Y:S01]  /*1f590*/  FSEL R168, R0, RZ, P2 ;  /* 0x000000ff00a87208 */ /* 0x000fe20001000000 */
[----:B------:R0:W-:Y:S04]  /*1f5a0*/  @!P1 SYNCS.ARRIVE.TRANS64.RED.A1T0 RZ, [R9+URZ], RZ ;  /* 0x000000ff09ff99a7 */ /* 0x0001e8000810043f */
[-CC-:B------:R-:W-:Y:S01]  /*1f5b0*/  FFMA.FTZ R209, R159, R3.reuse, -R168.reuse ;  /* 0x000000039fd17223 */ /* 0x180fe200000108a8 */
[-CC-:B------:R-:W-:Y:S01]  /*1f5c0*/  FFMA.FTZ R159, R2, R3.reuse, -R168.reuse ;  /* 0x00000003029f7223 */ /* 0x180fe200000108a8 */
[----:B------:R-:W-:Y:S01]  /*1f5d0*/  FSEL R2, R4, RZ, P2 ;  /* 0x000000ff04027208 */ /* 0x000fe20001000000 */
[----:B------:R-:W1:Y:S01]  /*1f5e0*/  MUFU.EX2 R0, R169 ;  /* 0x000000a900007308 */ /* 0x000e620000000800 */
[-CC-:B------:R-:W-:Y:S01]  /*1f5f0*/  FFMA.FTZ R211, R186, R3.reuse, -R168.reuse ;  /* 0x00000003bad37223 */ /* 0x180fe200000108a8 */
[-CC-:B------:R-:W-:Y:S01]  /*1f600*/  FFMA.FTZ R10, R10, R3.reuse, -R168.reuse ;  /* 0x000000030a0a7223 */ /* 0x180fe200000108a8 */
[-C--:B------:R-:W-:Y:S01]  /*1f610*/  FFMA.FTZ R205, R12, R3.reuse, -R168 ;  /* 0x000000030ccd7223 */ /* 0x080fe200000108a8 */
[----:B------:R-:W-:Y:S01]  /*1f620*/  FADD.FTZ R2, -R2, R6 ;  /* 0x0000000602027221 */ /* 0x000fe20000010100 */
[-CC-:B------:R-:W-:Y:S01]  /*1f630*/  FFMA.FTZ R12, R13, R3.reuse, -R168.reuse ;  /* 0x000000030d0c7223 */ /* 0x180fe200000108a8 */
[-CC-:B------:R-:W-:Y:S01]  /*1f640*/  FFMA.FTZ R207, R20, R3.reuse, -R168.reuse ;  /* 0x0000000314cf7223 */ /* 0x180fe200000108a8 */
[-CC-:B------:R-:W-:Y:S01]  /*1f650*/  FFMA.FTZ R13, R179, R3.reuse, -R168.reuse ;  /* 0x00000003b30d7223 */ /* 0x180fe200000108a8 */
[-C--:B------:R-:W-:Y:S01]  /*1f660*/  FMUL.FTZ R2, R2, R3.reuse ;  /* 0x0000000302027220 */ /* 0x080fe20000410000 */
[----:B------:R-:W-:Y:S01]  /*1f670*/  MUFU.EX2 R209, R209 ;  /* 0x000000d100d17308 */ /* 0x000fe20000000800 */
[-CC-:B------:R-:W-:Y:S01]  /*1f680*/  FFMA.FTZ R201, R183, R3.reuse, -R168.reuse ;  /* 0x00000003b7c97223 */ /* 0x180fe200000108a8 */
[-CC-:B------:R-:W-:Y:S01]  /*1f690*/  FFMA.FTZ R171, R171, R3.reuse, -R168.reuse ;  /* 0x00000003abab7223 */ /* 0x180fe200000108a8 */
[-CC-:B------:R-:W-:Y:S01]  /*1f6a0*/  FFMA.FTZ R203, R174, R3.reuse, -R168.reuse ;  /* 0x00000003aecb7223 */ /* 0x180fe200000108a8 */
[-CC-:B------:R-:W-:Y:S01]  /*1f6b0*/  FFMA.FTZ R20, R175, R3.reuse, -R168.reuse ;  /* 0x00000003af147223 */ /* 0x180fe200000108a8 */
[-CC-:B------:R-:W-:Y:S01]  /*1f6c0*/  FFMA.FTZ R197, R162, R3.reuse, -R168.reuse ;  /* 0x00000003a2c57223 */ /* 0x180fe200000108a8 */
[-CC-:B------:R-:W-:Y:S01]  /*1f6d0*/  FFMA.FTZ R193, R161, R3.reuse, -R168.reuse ;  /* 0x00000003a1c17223 */ /* 0x180fe200000108a8 */
[----:B------:R-:W-:Y:S01]  /*1f6e0*/  FFMA.FTZ R163, R163, R3, -R168 ;  /* 0x00000003a3a37223 */ /* 0x000fe200000108a8 */
[----:B------:R-:W2:Y:S01]  /*1f6f0*/  MUFU.EX2 R2, R2 ;  /* 0x0000000200027308 */ /* 0x000ea20000000800 */
[----:B-1----:R-:W-:Y:S01]  /*1f700*/  FFMA.FTZ R15, R0, R15, R208 ;  /* 0x0000000f000f7223 */ /* 0x002fe200000100d0 */
[-CC-:B------:R-:W-:Y:S01]  /*1f710*/  FFMA.FTZ R199, R166, R3.reuse, -R168.reuse ;  /* 0x00000003a6c77223 */ /* 0x180fe200000108a8 */
[-CC-:B0-----:R-:W-:Y:S01]  /*1f720*/  FFMA.FTZ R9, R167, R3.reuse, -R168.reuse ;  /* 0x00000003a7097223 */ /* 0x181fe200000108a8 */
[----:B------:R-:W-:Y:S01]  /*1f730*/  FFMA.FTZ R195, R164, R3, -R168 ;  /* 0x00000003a4c37223 */ /* 0x000fe200000108a8 */
[C---:B------:R-:W-:Y:S01]  /*1f740*/  FADD.FTZ R15, R21.reuse, R15 ;  /* 0x0000000f150f7221 */ /* 0x040fe20000010000 */
[C---:B------:R-:W-:Y:S01]  /*1f750*/  ISETP.GT.AND P2, PT, R8.reuse, R224, PT ;  /* 0x000000e00800720c */ /* 0x040fe20003f44270 */
[----:B------:R-:W-:Y:S01]  /*1f760*/  VIADD R8, R8, 0xffffffff ;  /* 0xffffffff08087836 */ /* 0x000fe20000000000 */
[----:B------:R-:W0:Y:S01]  /*1f770*/  MUFU.EX2 R159, R159 ;  /* 0x0000009f009f7308 */ /* 0x000e220000000800 */
[----:B------:R-:W-:Y:S01]  /*1f780*/  FADD.FTZ R15, R210, R15 ;  /* 0x0000000fd20f7221 */ /* 0x000fe20000010000 */
[----:B------:R-:W-:-:S02]  /*1f790*/  F2FP.BF16.F32.PACK_AB R208, R21, R208 ;  /* 0x000000d015d0723e */ /* 0x000fc400000010ff */
[C---:B------:R-:W-:Y:S01]  /*1f7a0*/  F2FP.BF16.F32.PACK_AB R210, R160.reuse, R210 ;  /* 0x000000d2a0d2723e */ /* 0x040fe200000010ff */
[----:B------:R-:W-:-:S03]  /*1f7b0*/  FADD.FTZ R15, R160, R15 ;  /* 0x0000000fa00f7221 */ /* 0x000fc60000010000 */
[----:B------:R-:W1:Y:S01]  /*1f7c0*/  MUFU.EX2 R211, R211 ;  /* 0x000000d300d37308 */ /* 0x000e620000000800 */
[----:B--2---:R-:W-:Y:S01]  /*1f7d0*/  FFMA.FTZ R14, R2, R14, R209 ;  /* 0x0000000e020e7223 */ /* 0x004fe200000100d1 */
[----:B------:R-:W-:Y:S01]  /*1f7e0*/  FADD.FTZ R15, R204, R15 ;  /* 0x0000000fcc0f7221 */ /* 0x000fe20000010000 */
[----:B------:R-:W-:-:S03]  /*1f7f0*/  F2FP.BF16.F32.PACK_AB R204, R154, R204 ;  /* 0x000000cc9acc723e */ /* 0x000fc600000010ff */
[----:B------:R-:W-:Y:S02]  /*1f800*/  FADD.FTZ R15, R154, R15 ;  /* 0x0000000f9a0f7221 */ /* 0x000fe40000010000 */
[----:B------:R-:W2:Y:S01]  /*1f810*/  MUFU.EX2 R10, R10 ;  /* 0x0000000a000a7308 */ /* 0x000ea20000000800 */
[C---:B0-----:R-:W-:Y:S01]  /*1f820*/  FADD.FTZ R14, R159.reuse, R14 ;  /* 0x0000000e9f0e7221 */ /* 0x041fe20000010000 */
[----:B------:R-:W-:Y:S01]  /*1f830*/  FADD.FTZ R15, R206, R15 ;  /* 0x0000000fce0f7221 */ /* 0x000fe20000010000 */
[C---:B------:R-:W-:Y:S02]  /*1f840*/  F2FP.BF16.F32.PACK_AB R206, R158.reuse, R206 ;  /* 0x000000ce9ece723e */ /* 0x040fe400000010ff */
[----:B------:R-:W-:Y:S01]  /*1f850*/  F2FP.BF16.F32.PACK_AB R209, R159, R209 ;  /* 0x000000d19fd1723e */ /* 0x000fe200000010ff */
[----:B------:R-:W-:Y:S02]  /*1f860*/  FADD.FTZ R15, R158, R15 ;  /* 0x0000000f9e0f7221 */ /* 0x000fe40000010000 */
[----:B------:R-:W0:Y:S01]  /*1f870*/  MUFU.EX2 R205, R205 ;  /* 0x000000cd00cd7308 */ /* 0x000e220000000800 */
[----:B-1----:R-:W-:Y:S01]  /*1f880*/  FADD.FTZ R14, R211, R14 ;  /* 0x0000000ed30e7221 */ /* 0x002fe20000010000 */
[----:B------:R-:W-:Y:S01]  /*1f890*/  FADD.FTZ R15, R200, R15 ;  /* 0x0000000fc80f7221 */ /* 0x000fe20000010000 */
[----:B------:R-:W-:-:S03]  /*1f8a0*/  F2FP.BF16.F32.PACK_AB R200, R152, R200 ;  /* 0x000000c898c8723e */ /* 0x000fc600000010ff */
[----:B------:R-:W-:Y:S02]  /*1f8b0*/  FADD.FTZ R15, R152, R15 ;  /* 0x0000000f980f7221 */ /* 0x000fe40000010000 */
[----:B------:R-:W1:Y:S01]  /*1f8c0*/  MUFU.EX2 R12, R12 ;  /* 0x0000000c000c7308 */ /* 0x000e620000000800 */
[----:B--2---:R-:W-:Y:S01]  /*1f8d0*/  FADD.FTZ R14, R10, R14 ;  /* 0x0000000e0a0e7221 */ /* 0x004fe20000010000 */
[----:B------:R-:W-:Y:S01]  /*1f8e0*/  FADD.FTZ R15, R202, R15 ;  /* 0x0000000fca0f7221 */ /* 0x000fe20000010000 */
[----:B------:R-:W-:Y:S01]  /*1f8f0*/  F2FP.BF16.F32.PACK_AB R211, R10, R211 ;  /* 0x000000d30ad3723e */ /* 0x000fe200000010ff */
[----:B------:R-:W-:Y:S01]  /*1f900*/  IMAD.MOV.U32 R10, RZ, RZ, R214 ;  /* 0x000000ffff0a7224 */ /* 0x000fe200078e00d6 */
[C---:B------:R-:W-:Y:S01]  /*1f910*/  F2FP.BF16.F32.PACK_AB R202, R153.reuse, R202 ;  /* 0x000000ca99ca723e */ /* 0x040fe200000010ff */
[----:B------:R-:W-:Y:S02]  /*1f920*/  FADD.FTZ R15, R153, R15 ;  /* 0x0000000f990f7221 */ /* 0x000fe40000010000 */
[----:B------:R-:W2:Y:S01]  /*1f930*/  MUFU.EX2 R207, R207 ;  /* 0x000000cf00cf7308 */ /* 0x000ea20000000800 */
[----:B0-----:R-:W-:Y:S01]  /*1f940*/  FADD.FTZ R14, R205, R14 ;  /* 0x0000000ecd0e7221 */ /* 0x001fe20000010000 */
[----:B------:R-:W-:Y:S01]  /*1f950*/  FADD.FTZ R15, R196, R15 ;  /* 0x0000000fc40f7221 */ /* 0x000fe20000010000 */
[----:B------:R-:W-:-:S03]  /*1f960*/  F2FP.BF16.F32.PACK_AB R196, R156, R196 ;  /* 0x000000c49cc4723e */ /* 0x000fc600000010ff */
[----:B------:R-:W-:Y:S02]  /*1f970*/  FADD.FTZ R15, R156, R15 ;  /* 0x0000000f9c0f7221 */ /* 0x000fe40000010000 */
[----:B------:R-:W0:Y:S01]  /*1f980*/  MUFU.EX2 R13, R13 ;  /* 0x0000000d000d7308 */ /* 0x000e220000000800 */
[----:B-1----:R-:W-:Y:S01]  /*1f990*/  FADD.FTZ R14, R12, R14 ;  /* 0x0000000e0c0e7221 */ /* 0x002fe20000010000 */
[----:B------:R-:W-:Y:S01]  /*1f9a0*/  FADD.FTZ R15, R198, R15 ;  /* 0x0000000fc60f7221 */ /* 0x000fe20000010000 */
[C---:B------:R-:W-:Y:S02]  /*1f9b0*/  F2FP.BF16.F32.PACK_AB R198, R157.reuse, R198 ;  /* 0x000000c69dc6723e */ /* 0x040fe400000010ff */
[----:B------:R-:W-:Y:S01]  /*1f9c0*/  F2FP.BF16.F32.PACK_AB R205, R12, R205 ;  /* 0x000000cd0ccd723e */ /* 0x000fe200000010ff */
[----:B------:R-:W-:Y:S02]  /*1f9d0*/  FADD.FTZ R15, R157, R15 ;  /* 0x0000000f9d0f7221 */ /* 0x000fe40000010000 */
[----:B------:R-:W1:Y:S01]  /*1f9e0*/  MUFU.EX2 R201, R201 ;  /* 0x000000c900c97308 */ /* 0x000e620000000800 */
[----:B--2---:R-:W-:Y:S01]  /*1f9f0*/  FADD.FTZ R14, R207, R14 ;  /* 0x0000000ecf0e7221 */ /* 0x004fe20000010000 */
[----:B------:R-:W-:Y:S01]  /*1fa00*/  FADD.FTZ R15, R192, R15 ;  /* 0x0000000fc00f7221 */ /* 0x000fe20000010000 */
[----:B------:R-:W-:-:S03]  /*1fa10*/  F2FP.BF16.F32.PACK_AB R192, R165, R192 ;  /* 0x000000c0a5c0723e */ /* 0x000fc600000010ff */
[----:B------:R-:W-:Y:S02]  /*1fa20*/  FADD.FTZ R15, R165, R15 ;  /* 0x0000000fa50f7221 */ /* 0x000fe40000010000 */
[----:B------:R-:W2:Y:S01]  /*1fa30*/  MUFU.EX2 R6, R171 ;  /* 0x000000ab00067308 */ /* 0x000ea20000000800 */
[----:B0-----:R-:W-:Y:S01]  /*1fa40*/  FADD.FTZ R161, R13, R14 ;  /* 0x0000000e0da17221 */ /* 0x001fe20000010000 */
[-CC-:B------:R-:W-:Y:S01]  /*1fa50*/  FFMA.FTZ R14, R155, R3.reuse, -R168.reuse ;  /* 0x000000039b0e7223 */ /* 0x180fe200000108a8 */
[----:B------:R-:W-:Y:S01]  /*1fa60*/  FFMA.FTZ R168, R184, R3, -R168 ;  /* 0x00000003b8a87223 */ /* 0x000fe200000108a8 */
[----:B------:R-:W-:-:S04]  /*1fa70*/  F2FP.BF16.F32.PACK_AB R207, R13, R207 ;  /* 0x000000cf0dcf723e */ /* 0x000fc800000010ff */
[----:B------:R-:W0:Y:S01]  /*1fa80*/  MUFU.EX2 R203, R203 ;  /* 0x000000cb00cb7308 */ /* 0x000e220000000800 */
[----:B-1----:R-:W-:-:S07]  /*1fa90*/  FADD.FTZ R161, R201, R161 ;  /* 0x000000a1c9a17221 */ /* 0x002fce0000010000 */
[----:B------:R-:W1:Y:S01]  /*1faa0*/  MUFU.EX2 R20, R20 ;  /* 0x0000001400147308 */ /* 0x000e620000000800 */
[C---:B--2---:R-:W-:Y:S01]  /*1fab0*/  FADD.FTZ R161, R6.reuse, R161 ;  /* 0x000000a106a17221 */ /* 0x044fe20000010000 */
[----:B------:R-:W-:Y:S01]  /*1fac0*/  F2FP.BF16.F32.PACK_AB R201, R6, R201 ;  /* 0x000000c906c9723e */ /* 0x000fe200000010ff */
[----:B------:R-:W-:-:S05]  /*1fad0*/  IMAD.MOV.U32 R6, RZ, RZ, R4 ;  /* 0x000000ffff067224 */ /* 0x000fca00078e0004 */
        /* <DEDUP_REMOVED lines=26> */
[----:B0-----:R-:W-:-:S04]  /*1fc80*/  FADD.FTZ R161, R195, R161 ;  /* 0x000000a1c3a17221 */ /* 0x001fc80000010000 */
[C---:B-1----:R-:W-:Y:S01]  /*1fc90*/  FADD.FTZ R14, R168.reuse, R161 ;  /* 0x000000a1a80e7221 */ /* 0x042fe20000010000 */
[----:B------:R-:W-:Y:S01]  /*1fca0*/  F2FP.BF16.F32.PACK_AB R195, R168, R195 ;  /* 0x000000c3a8c3723e */ /* 0x000fe200000010ff */
[----:B------:R-:W-:Y:S06]  /*1fcb0*/  @P2 BRA `(.L_x_2537) ;  /* 0xffffffac00342947 */ /* 0x000fec000383ffff */
[----:B------:R-:W-:Y:S05]  /*1fcc0*/  BSYNC B1 ;  /* 0x0000000000017941 */ /* 0x000fea0003800000 */
.L_x_2526:
[----:B------:R-:W-:Y:S05]  /*1fcd0*/  BSYNC B0 ;  /* 0x0000000000007941 */ /* 0x000fea0003800000 */
.L_x_2525:
[----:B------:R-:W-:Y:S01]  /*1fce0*/  ISETP.GE.AND P2, PT, R8, RZ, PT ;  /* 0x000000ff0800720c */ /* 0x000fe20003f46270 */
[----:B------:R-:W-:-:S12]  /*1fcf0*/  BSSY B0, `(.L_x_2538) ;  /* 0x00004dd000007945 */ /* 0x000fd80003800000 */
[----:B------:R-:W-:Y:S05]  /*1fd00*/  @!P2 BRA `(.L_x_2539) ;  /* 0x0000004c006ca947 */ /* 0x000fea0003800000 */
[----:B------:R-:W-:Y:S02]  /*1fd10*/  IMAD.MOV.U32 R6, RZ, RZ, R4 ;  /* 0x000000ffff067224 */ /* 0x000fe400078e0004 */
[----:B------:R-:W-:Y:S02]  /*1fd20*/  IMAD.MOV.U32 R7, RZ, RZ, R5 ;  /* 0x000000ffff077224 */ /* 0x000fe400078e0005 */
[----:B------:R-:W-:Y:S02]  /*1fd30*/  IMAD.MOV.U32 R9, RZ, RZ, R219 ;  /* 0x000000ffff097224 */ /* 0x000fe400078e00db */
[----:B------:R-:W-:-:S07]  /*1fd40*/  IMAD.MOV.U32 R10, RZ, RZ, R214 ;  /* 0x000000ffff0a7224 */ /* 0x000fce00078e00d6 */
.L_x_2550:
        /* <DEDUP_REMOVED lines=8> */
.L_x_2540:
[----:B------:R-:W-:Y:S01]  /*1fdd0*/  IMAD R3, R214, 0x8, R16 ;  /* 0x00000008d6037824 */ /* 0x000fe200078e0210 */
[----:B------:R-:W-:-:S04]  /*1fde0*/  SHF.L.U32 R12, R219, 0x1f, RZ ;  /* 0x0000001fdb0c7819 */ /* 0x000fc800000006ff */
[----:B------:R0:W1:Y:S01]  /*1fdf0*/  SYNCS.PHASECHK.TRANS64.TRYWAIT P2, [R3+URZ+0x38830], R12 ;  /* 0x0388300c030075a7 */ /* 0x000062000804017f */
[----:B------:R-:W-:Y:S05]  /*1fe00*/  @!P0 BRA `(.L_x_2541) ;  /* 0x0000000000048947 */ /* 0x000fea0003800000 */
[----:B------:R-:W-:Y:S01]  /*1fe10*/  BPT.TRAP 0x1 ;  /* 0x000000040000795c */ /* 0x000fe20000300000 */
.L_x_2541:
[----:B------:R-:W-:Y:S01]  /*1fe20*/  IMAD R4, R214, 0xa00, R223 ;  /* 0x00000a00d6047824 */ /* 0x000fe200078e02df */
[----:B------:R-:W-:Y:S01]  /*1fe30*/  BSSY B1, `(.L_x_2542) ;  /* 0x0000006000017945 */ /* 0x000fe20003800000 */
[----:B------:R-:W-:Y:S02]  /*1fe40*/  IMAD.MOV.U32 R5, RZ, RZ, 0x40000040 ;  /* 0x40000040ff057424 */ /* 0x000fe400078e00ff */
[----:B------:R-:W-:Y:S01]  /*1fe50*/  VIADD R152, R4, 0x80 ;  /* 0x0000008004987836 */ /* 0x000fe20000000000 */
[----:B-1----:R-:W-:Y:S06]  /*1fe60*/  @P2 BRA `(.L_x_2543) ;  /* 0x0000000000082947 */ /* 0x002fec0003800000 */
[----:B------:R-:W1:Y:S02]  /*1fe70*/  SYNCS.PHASECHK.TRANS64.TRYWAIT P2, [R3+URZ+0x38830], R12 ;  /* 0x0388300c030075a7 */ /* 0x000e64000804017f */
[----:B-1----:R-:W-:Y:S05]  /*1fe80*/  @!P2 BRA `(.L_x_2544) ;  /* 0x0000010800b4a947 */ /* 0x002fea0003800000 */
.L_x_2543:
[----:B------:R-:W-:Y:S05]  /*1fe90*/  BSYNC B1 ;  /* 0x0000000000017941 */ /* 0x000fea0003800000 */
.L_x_2542:
[----:B------:R-:W2:Y:S04]  /*1fea0*/  LDL.64 R154, [R1+0x40] ;  /* 0x00004000019a7983 */ /* 0x000ea80000100a00 */
[----:B------:R-:W3:Y:S01]  /*1feb0*/  LDL.64 R156, [R1+0x48] ;  /* 0x00004800019c7983 */ /* 0x000ee20000100a00 */
[----:B------:R-:W-:Y:S02]  /*1fec0*/  R2UR UR18, R4 ;  /* 0x00000000041272ca */ /* 0x000fe400000e0000 */
[----:B------:R-:W-:Y:S01]  /*1fed0*/  R2UR UR19, R5 ;  /* 0x00000000051372ca */ /* 0x000fe200000e0000 */
[----:B------:R-:W-:Y:S01]  /*1fee0*/  WARPGROUP.ARRIVE ;  /* 0x00000000000079c5 */ /* 0x000fe20000000000 */
[----:B------:R-:W-:Y:S01]  /*1fef0*/  IMAD.MOV.U32 R153, RZ, RZ, 0x40000040 ;  /* 0x40000040ff997424 */ /* 0x000fe200078e00ff */
[----:B------:R-:W-:Y:S01]  /*1ff00*/  R2UR UR6, R152 ;  /* 0x00000000980672ca */ /* 0x000fe200000e0000 */
[----:B01----:R-:W-:Y:S01]  /*1ff10*/  VIADD R12, R4, 0x100 ;  /* 0x00000100040c7836 */ /* 0x003fe20000000000 */
[----:B------:R-:W4:Y:S02]  /*1ff20*/  LDL.64 R226, [R1+0x30] ;  /* 0x0000300001e27983 */ /* 0x000f240000100a00 */
[----:B------:R-:W-:Y:S01]  /*1ff30*/  R2UR UR7, R153 ;  /* 0x00000000990772ca */ /* 0x000fe200000e0000 */
[----:B------:R-:W-:Y:S01]  /*1ff40*/  IMAD.MOV.U32 R13, RZ, RZ, 0x40000040 ;  /* 0x40000040ff0d7424 */ /* 0x000fe200078e00ff */
[----:B------:R-:W-:Y:S01]  /*1ff50*/  R2UR UR10, R12 ;  /* 0x000000000c0a72ca */ /* 0x000fe200000e0000 */
[----:B------:R-:W-:Y:S01]  /*1ff60*/  VIADD R20, R4, 0x180 ;  /* 0x0000018004147836 */ /* 0x000fe20000000000 */
[----:B------:R-:W5:Y:S02]  /*1ff70*/  LDL.64 R224, [R1+0x28] ;  /* 0x0000280001e07983 */ /* 0x000f640000100a00 */
[----:B------:R-:W-:Y:S01]  /*1ff80*/  R2UR UR11, R13 ;  /* 0x000000000d0b72ca */ /* 0x000fe200000e0000 */
[----:B------:R-:W-:Y:S01]  /*1ff90*/  IMAD.MOV.U32 R21, RZ, RZ, 0x40000040 ;  /* 0x40000040ff157424 */ /* 0x000fe200078e00ff */
        /* <DEDUP_REMOVED lines=129> */
[----:B----4-:R-:W-:Y:S02]  /*207b0*/  R2UR UR24, R226 ;  /* 0x00000000e21872ca */ /* 0x010fe400000e0000 */
        /* <DEDUP_REMOVED lines=46> */
[----:B-----5:R-:W-:Y:S02]  /*20aa0*/  R2UR UR26, R224 ;  /* 0x00000000e01a72ca */ /* 0x020fe400000e0000 */
        /* <DEDUP_REMOVED lines=181> */
[----:B------:R-:W-:-:S04]  /*21600*/  IADD3 R12, R4, 0x486, RZ ;  /* 0x00000486040c7810 */ /* 0x000fc80007ffe0ff */
        /* <DEDUP_REMOVED lines=502> */
.L_x_2545:
[----:B------:R-:W-:Y:S01]  /*23570*/  SHF.L.U32 R0, R9, 0x1f, RZ ;  /* 0x0000001f09007819 */ /* 0x000fe200000006ff */
[----:B------:R-:W-:-:S04]  /*23580*/  IMAD R9, R10, 0x8, R16 ;  /* 0x000000080a097824 */ /* 0x000fc800078e0210 */
[----:B------:R0:W1:Y:S01]  /*23590*/  SYNCS.PHASECHK.TRANS64.TRYWAIT P2, [R9+URZ+0x38850], R0 ;  /* 0x03885000090075a7 */ /* 0x000062000804017f */
[----:B------:R-:W-:Y:S05]  /*235a0*/  @!P0 BRA `(.L_x_2546) ;  /* 0x0000000000048947 */ /* 0x000fea0003800000 */
[----:B------:R-:W-:Y:S01]  /*235b0*/  BPT.TRAP 0x1 ;  /* 0x000000040000795c */ /* 0x000fe20000300000 */
.L_x_2546:
[----:B------:R-:W-:Y:S04]  /*235c0*/  BSSY B1, `(.L_x_2547) ;  /* 0x0000004000017945 */ /* 0x000fe80003800000 */
[----:B-1----:R-:W-:Y:S05]  /*235d0*/  @P2 BRA `(.L_x_2548) ;  /* 0x0000000000082947 */ /* 0x002fea0003800000 */
[----:B------:R-:W1:Y:S02]  /*235e0*/  SYNCS.PHASECHK.TRANS64.TRYWAIT P2, [R9+URZ+0x38850], R0 ;  /* 0x03885000090075a7 */ /* 0x000e64000804017f */
[----:B-1----:R-:W-:Y:S05]  /*235f0*/  @!P2 BRA `(.L_x_2549) ;  /* 0x000000d000eca947 */ /* 0x002fea0003800000 */
.L_x_2548:
[----:B------:R-:W-:Y:S05]  /*23600*/  BSYNC B1 ;  /* 0x0000000000017941 */ /* 0x000fea0003800000 */
.L_x_2547:
        /* <DEDUP_REMOVED lines=18> */
[----:B------:R-:W-:Y:S01]  /*23730*/  IMAD R2, R10, 0xa00, R0 ;  /* 0x00000a000a027824 */ /* 0x000fe200078e0200 */
[----:B------:R-:W-:Y:S01]  /*23740*/  MUFU.TANH R21, R21 ;  /* 0x0000001500157308 */ /* 0x000fe20000002400 */
[----:B------:R-:W-:Y:S01]  /*23750*/  FMUL.FTZ R161, R161, UR38 ;  /* 0x00000026a1a17c20 */ /* 0x000fe20008410000 */
[----:B------:R-:W-:Y:S01]  /*23760*/  FMUL.FTZ R164, R164, UR38 ;  /* 0x00000026a4a47c20 */ /* 0x000fe20008410000 */
[C---:B------:R-:W-:Y:S01]  /*23770*/  VIADD R4, R2.reuse, 0x80 ;  /* 0x0000008002047836 */ /* 0x040fe20000000000 */
[----:B------:R-:W-:Y:S01]  /*23780*/  R2UR UR6, R2 ;  /* 0x00000000020672ca */ /* 0x000fe200000e0000 */
[----:B------:R-:W-:Y:S01]  /*23790*/  FMUL.FTZ R165, R165, UR38 ;  /* 0x00000026a5a57c20 */ /* 0x000fe20008410000 */
[----:B------:R-:W-:Y:S01]  /*237a0*/  FMUL.FTZ R152, R152, UR38 ;  /* 0x0000002698987c20 */ /* 0x000fe20008410000 */
[----:B------:R-:W-:Y:S01]  /*237b0*/  FMUL.FTZ R153, R153, UR38 ;  /* 0x0000002699997c20 */ /* 0x000fe20008410000 */
[----:B------:R-:W-:Y:S01]  /*237c0*/  MUFU.TANH R177, R177 ;  /* 0x000000b100b17308 */ /* 0x000fe20000002400 */
[----:B------:R-:W-:Y:S01]  /*237d0*/  FMUL.FTZ R156, R156, UR38 ;  /* 0x000000269c9c7c20 */ /* 0x000fe20008410000 */
[----:B------:R-:W-:-:S02]  /*237e0*/  IMAD.MOV.U32 R3, RZ, RZ, 0x40000040 ;  /* 0x40000040ff037424 */ /* 0x000fc400078e00ff */
[----:B------:R-:W-:Y:S01]  /*237f0*/  FMUL.FTZ R10, R186, UR38 ;  /* 0x00000026ba0a7c20 */ /* 0x000fe20008410000 */
[----:B------:R-:W-:Y:S01]  /*23800*/  FMUL.FTZ R12, R187, UR38 ;  /* 0x00000026bb0c7c20 */ /* 0x000fe20008410000 */
[----:B------:R-:W-:Y:S01]  /*23810*/  FMUL.FTZ R13, R190, UR38 ;  /* 0x00000026be0d7c20 */ /* 0x000fe20008410000 */
[----:B------:R-:W-:Y:S01]  /*23820*/  FMUL.FTZ R170, R170, UR38 ;  /* 0x00000026aaaa7c20 */ /* 0x000fe20008410000 */
[----:B------:R-:W-:Y:S01]  /*23830*/  FMUL.FTZ R171, R171, UR38 ;  /* 0x00000026abab7c20 */ /* 0x000fe20008410000 */
[----:B------:R-:W-:Y:S01]  /*23840*/  MUFU.TANH R181, R181 ;  /* 0x000000b500b57308 */ /* 0x000fe20000002400 */
[----:B------:R-:W-:Y:S01]  /*23850*/  HGMMA.64x256x16.F32.BF16 R24, R208, gdesc[UR4].tnspB, R24, gsb0 ;  /* 0x43e00004d0187df0 */ /* 0x000fe20008001818 */
[----:B------:R-:W-:Y:S01]  /*23860*/  R2UR UR6, R4 ;  /* 0x00000000040672ca */ /* 0x000fe200000e0000 */
[----:B------:R-:W-:Y:S01]  /*23870*/  VIADD R4, R2, 0x100 ;  /* 0x0000010002047836 */ /* 0x000fe20000000000 */
[----:B------:R-:W-:Y:S01]  /*23880*/  R2UR UR7, R5 ;  /* 0x00000000050772ca */ /* 0x000fe200000e0000 */
[----:B------:R-:W-:-:S02]  /*23890*/  IMAD.MOV.U32 R5, RZ, RZ, 0x40000040 ;  /* 0x40000040ff057424 */ /* 0x000fc400078e00ff */
        /* <DEDUP_REMOVED lines=12> */
[----:B------:R-:W-:Y:S01]  /*23960*/  @!P1 IMAD R11, R11, 0x8, R16 ;  /* 0x000000080b0b9824 */ /* 0x000fe200078e0210 */
[----:B------:R-:W-:Y:S01]  /*23970*/  ISETP.GT.AND P2, PT, R8, RZ, PT ;  /* 0x000000ff0800720c */ /* 0x000fe20003f44270 */
[----:B------:R-:W-:-:S02]  /*23980*/  @!P1 VIADD R9, R9, 0x38860 ;  /* 0x0003886009099836 */ /* 0x000fc40000000000 */
[----:B------:R-:W-:Y:S02]  /*23990*/  @!P1 VIADD R11, R11, 0x38840 ;  /* 0x000388400b0b9836 */ /* 0x000fe40000000000 */
[----:B------:R-:W-:Y:S01]  /*239a0*/  MUFU.TANH R172, R172 ;  /* 0x000000ac00ac7308 */ /* 0x000fe20000002400 */
[----:B------:R-:W-:Y:S01]  /*239b0*/  @!P1 PRMT R9, RZ, 0x654, R9 ;  /* 0x00000654ff099816 */ /* 0x000fe20000000009 */
[----:B------:R-:W-:-:S06]  /*239c0*/  VIADD R8, R8, 0xffffffff ;  /* 0xffffffff08087836 */ /* 0x000fcc0000000000 */
        /* <DEDUP_REMOVED lines=45> */
[----:B------:R-:W-:-:S05]  /*23ca0*/  FMUL.FTZ R157, R183, UR38 ;  /* 0x00000026b79d7c20 */ /* 0x000fca0008410000 */
        /* <DEDUP_REMOVED lines=13> */
[----:B------:R-:W-:-:S04]  /*23d80*/  FMUL.FTZ R184, R191, UR38 ;  /* 0x00000026bfb87c20 */ /* 0x000fc80008410000 */
[----:B------:R-:W0:Y:S08]  /*23d90*/  MUFU.TANH R2, R2 ;  /* 0x0000000200027308 */ /* 0x000e300000002400 */
[----:B------:R-:W1:Y:S01]  /*23da0*/  MUFU.TANH R184, R184 ;  /* 0x000000b800b87308 */ /* 0x000e620000002400 */
[----:B0-----:R-:W-:-:S04]  /*23db0*/  FMNMX.FTZ R0, R2, R7, !PT ;  /* 0x0000000702007209 */ /* 0x001fc80007810000 */
        /* <DEDUP_REMOVED lines=20> */
[----:B0-----:R-:W-:Y:S02]  /*23f00*/  FMNMX.FTZ R3, R0, R3, !PT ;  /* 0x0000000300037209 */ /* 0x001fe40007810000 */
[----:B------:R-:W-:-:S03]  /*23f10*/  FMNMX.FTZ R0, R10, R6, !PT ;  /* 0x000000060a007209 */ /* 0x000fc60007810000 */
[----:B------:R-:W0:Y:S01]  /*23f20*/  SHFL.BFLY PT, R5, R3, 0x1, 0x1f ;  /* 0x0c201f0003057f89 */ /* 0x000e2200000e0000 */
[----:B------:R-:W-:Y:S02]  /*23f30*/  FMNMX.FTZ R183, R12, R0, !PT ;  /* 0x000000000cb77209 */ /* 0x000fe40007810000 */
[----:B0-----:R-:W-:Y:S02]  /*23f40*/  FMNMX.FTZ R5, R3, R5, !PT ;  /* 0x0000000503057209 */ /* 0x001fe40007810000 */
[----:B------:R-:W-:-:S03]  /*23f50*/  MOV R3, UR42 ;  /* 0x0000002a00037c02 */ /* 0x000fc60008000f00 */
[C---:B------:R-:W-:Y:S02]  /*23f60*/  FADD.FTZ R7, -R5.reuse, R7 ;  /* 0x0000000705077221 */ /* 0x040fe40000010100 */
[-C--:B------:R-:W-:Y:S02]  /*23f70*/  FMUL.FTZ R186, R5, R3.reuse ;  /* 0x0000000305ba7220 */ /* 0x080fe40000410000 */
[----:B------:R-:W-:Y:S01]  /*23f80*/  FMUL.FTZ R0, R7, R3 ;  /* 0x0000000307007220 */ /* 0x000fe20000410000 */
[----:B------:R-:W-:Y:S01]  /*23f90*/  FMNMX.FTZ R7, R13, R183, !PT ;  /* 0x000000b70d077209 */ /* 0x000fe20007810000 */
[-CC-:B------:R-:W-:Y:S01]  /*23fa0*/  FFMA.FTZ R208, R2, R3.reuse, -R186.reuse ;  /* 0x0000000302d07223 */ /* 0x180fe200000108ba */
[-CC-:B------:R-:W-:Y:S01]  /*23fb0*/  FFMA.FTZ R4, R4, R3.reuse, -R186.reuse ;  /* 0x0000000304047223 */ /* 0x180fe200000108ba */
[--C-:B------:R-:W-:Y:S01]  /*23fc0*/  FFMA.FTZ R210, R20, R3, -R186.reuse ;  /* 0x0000000314d27223 */ /* 0x100fe200000108ba */
[----:B-1----:R-:W-:Y:S01]  /*23fd0*/  FMNMX.FTZ R7, R184, R7, !PT ;  /* 0x00000007b8077209 */ /* 0x002fe20007810000 */
        /* <DEDUP_REMOVED lines=14> */
[----:B------:R-:W-:Y:S01]  /*240c0*/  FFMA.FTZ R182, R182, R3, -R186 ;  /* 0x00000003b6b67223 */ /* 0x000fe200000108ba */
[----:B------:R-:W-:Y:S01]  /*240d0*/  FMNMX.FTZ R2, R157, R2, !PT ;  /* 0x000000029d027209 */ /* 0x000fe20007810000 */
[----:B------:R-:W1:Y:S03]  /*240e0*/  MUFU.EX2 R7, R4 ;  /* 0x0000000400077308 */ /* 0x000e660000000800 */
[----:B------:R-:W-:-:S04]  /*240f0*/  FMNMX.FTZ R2, R170, R2, !PT ;  /* 0x00000002aa027209 */ /* 0x000fc80007810000 */
[----:B------:R-:W-:Y:S01]  /*24100*/  FMNMX.FTZ R2, R171, R2, !PT ;  /* 0x00000002ab027209 */ /* 0x000fe20007810000 */
[----:B------:R-:W2:Y:S01]  /*24110*/  MUFU.EX2 R210, R210 ;  /* 0x000000d200d27308 */ /* 0x000ea20000000800 */
[----:B0-----:R-:W-:Y:S02]  /*24120*/  FFMA.FTZ R15, R0, R15, R208 ;  /* 0x0000000f000f7223 */ /* 0x001fe400000100d0 */
[----:B------:R-:W-:-:S04]  /*24130*/  FMNMX.FTZ R2, R174, R2, !PT ;  /* 0x00000002ae027209 */ /* 0x000fc80007810000 */
[----:B------:R-:W-:Y:S01]  /*24140*/  FMNMX.FTZ R2, R175, R2, !PT ;  /* 0x00000002af027209 */ /* 0x000fe20007810000 */
[----:B------:R-:W0:Y:S01]  /*24150*/  MUFU.EX2 R183, R183 ;  /* 0x000000b700b77308 */ /* 0x000e220000000800 */
[C---:B-1----:R-:W-:Y:S01]  /*24160*/  FADD.FTZ R15, R7.reuse, R15 ;  /* 0x0000000f070f7221 */ /* 0x042fe20000010000 */
[----:B------:R-:W-:Y:S02]  /*24170*/  F2FP.BF16.F32.PACK_AB R208, R7, R208 ;  /* 0x000000d007d0723e */ /* 0x000fe400000010ff */
[----:B------:R-:W-:-:S04]  /*24180*/  FMNMX.FTZ R2, R162, R2, !PT ;  /* 0x00000002a2027209 */ /* 0x000fc80007810000 */
[----:B------:R-:W-:Y:S01]  /*24190*/  FMNMX.FTZ R2, R163, R2, !PT ;  /* 0x00000002a3027209 */ /* 0x000fe20007810000 */
[----:B------:R-:W1:Y:S01]  /*241a0*/  MUFU.EX2 R204, R204 ;  /* 0x000000cc00cc7308 */ /* 0x000e620000000800 */
[----:B--2---:R-:W-:Y:S02]  /*241b0*/  FADD.FTZ R15, R210, R15 ;  /* 0x0000000fd20f7221 */ /* 0x004fe40000010000 */
[----:B------:R-:W-:-:S04]  /*241c0*/  FMNMX.FTZ R2, R166, R2, !PT ;  /* 0x00000002a6027209 */ /* 0x000fc80007810000 */
[----:B------:R-:W-:Y:S01]  /*241d0*/  FMNMX.FTZ R2, R167, R2, !PT ;  /* 0x00000002a7027209 */ /* 0x000fe20007810000 */
[----:B------:R-:W2:Y:S01]  /*241e0*/  MUFU.EX2 R20, R20 ;  /* 0x0000001400147308 */ /* 0x000ea20000000800 */
[C---:B0-----:R-:W-:Y:S01]  /*241f0*/  FADD.FTZ R15, R183.reuse, R15 ;  /* 0x0000000fb70f7221 */ /* 0x041fe20000010000 */
[----:B------:R-:W-:Y:S02]  /*24200*/  F2FP.BF16.F32.PACK_AB R210, R183, R210 ;  /* 0x000000d2b7d2723e */ /* 0x000fe400000010ff */
[----:B------:R-:W-:-:S04]  /*24210*/  FMNMX.FTZ R2, R154, R2, !PT ;  /* 0x000000029a027209 */ /* 0x000fc80007810000 */
[----:B------:R-:W-:Y:S01]  /*24220*/  FMNMX.FTZ R2, R155, R2, !PT ;  /* 0x000000029b027209 */ /* 0x000fe20007810000 */
[----:B------:R-:W0:Y:S01]  /*24230*/  MUFU.EX2 R206, R206 ;  /* 0x000000ce00ce7308 */ /* 0x000e220000000800 */
[----:B-1----:R-:W-:Y:S02]  /*24240*/  FADD.FTZ R15, R204, R15 ;  /* 0x0000000fcc0f7221 */ /* 0x002fe40000010000 */
[----:B------:R-:W-:-:S04]  /*24250*/  FMNMX.FTZ R2, R158, R2, !PT ;  /* 0x000000029e027209 */ /* 0x000fc80007810000 */
[----:B------:R-:W-:Y:S01]  /*24260*/  FMNMX.FTZ R2, R159, R2, !PT ;  /* 0x000000029f027209 */ /* 0x000fe20007810000 */
[----:B------:R-:W1:Y:S01]  /*24270*/  MUFU.EX2 R21, R21 ;  /* 0x0000001500157308 */ /* 0x000e620000000800 */
[C---:B--2---:R-:W-:Y:S01]  /*24280*/  FADD.FTZ R15, R20.reuse, R15 ;  /* 0x0000000f140f7221 */ /* 0x044fe20000010000 */
[----:B------:R-:W-:Y:S02]  /*24290*/  F2FP.BF16.F32.PACK_AB R204, R20, R204 ;  /* 0x000000cc14cc723e */ /* 0x000fe400000010ff */
[----:B------:R-:W2:Y:S04]  /*242a0*/  SHFL.BFLY PT, R4, R2, 0x2, 0x1f ;  /* 0x0c401f0002047f89 */ /* 0x000ea800000e0000 */
[----:B------:R-:W3:Y:S01]  /*242b0*/  MUFU.EX2 R200, R200 ;  /* 0x000000c800c87308 */ /* 0x000ee20000000800 */
[----:B0-----:R-:W-:-:S07]  /*242c0*/  FADD.FTZ R15, R206, R15 ;  /* 0x0000000fce0f7221 */ /* 0x001fce0000010000 */
[----:B------:R-:W0:Y:S01]  /*242d0*/  MUFU.EX2 R168, R168 ;  /* 0x000000a800a87308 */ /* 0x000e220000000800 */
[C---:B-1----:R-:W-:Y:S01]  /*242e0*/  FADD.FTZ R15, R21.reuse, R15 ;  /* 0x0000000f150f7221 */ /* 0x042fe20000010000 */
[----:B------:R-:W-:-:S06]  /*242f0*/  F2FP.BF16.F32.PACK_AB R206, R21, R206 ;  /* 0x000000ce15ce723e */ /* 0x000fcc00000010ff */
[----:B------:R-:W1:Y:S01]  /*24300*/  MUFU.EX2 R202, R202 ;  /* 0x000000ca00ca7308 */ /* 0x000e620000000800 */
[----:B---3--:R-:W-:Y:S01]  /*24310*/  FADD.FTZ R15, R200, R15 ;  /* 0x0000000fc80f7221 */ /* 0x008fe20000010000 */
[----:B--2---:R-:W-:Y:S01]  /*24320*/  FMNMX.FTZ R2, R2, R4, !PT ;  /* 0x0000000402027209 */ /* 0x004fe20007810000 */
[----:B------:R-:W-:Y:S02]  /*24330*/  WARPGROUP.DEPBAR.LE gsb0, 0x0 ;  /* 0x00008000000079c5 */ /* 0x000fe40000010000 */
[----:B------:R-:W-:Y:S02]  /*24340*/  WARPGROUP.ARRIVE ;  /* 0x00000000000079c5 */ /* 0x000fe40000000000 */
[----:B------:R-:W2:Y:S01]  /*24350*/  SHFL.BFLY PT, R4, R2, 0x1, 0x1f ;  /* 0x0c201f0002047f89 */ /* 0x000ea200000e0000 */
[-CC-:B------:R-:W-:Y:S01]  /*24360*/  FFMA.FTZ R198, R164, R3.reuse, -R186.reuse ;  /* 0x00000003a4c67223 */ /* 0x180fe200000108ba */
[-CC-:B------:R-:W-:Y:S01]  /*24370*/  FFMA.FTZ R196, R160, R3.reuse, -R186.reuse ;  /* 0x00000003a0c47223 */ /* 0x180fe200000108ba */
[----:B------:R-:W3:Y:S01]  /*24380*/  MUFU.EX2 R169, R169 ;  /* 0x000000a900a97308 */ /* 0x000ee20000000800 */
[-CC-:B------:R-:W-:Y:S01]  /*24390*/  FFMA.FTZ R160, R161, R3.reuse, -R186.reuse ;  /* 0x00000003a1a07223 */ /* 0x180fe200000108ba */
[----:B------:R-:W-:Y:S01]  /*243a0*/  HGMMA.64x256x16.F32.BF16 R24, R192, gdesc[UR4].tnspB, R24, gsb0 ;  /* 0x43e00004c0187df0 */ /* 0x000fe20008001818 */
[C---:B0-----:R-:W-:Y:S01]  /*243b0*/  FADD.FTZ R15, R168.reuse, R15 ;  /* 0x0000000fa80f7221 */ /* 0x041fe20000010000 */
[----:B------:R-:W-:Y:S01]  /*243c0*/  FFMA.FTZ R161, R165, R3, -R186 ;  /* 0x00000003a5a17223 */ /* 0x000fe200000108ba */
[----:B------:R-:W-:-:S02]  /*243d0*/  F2FP.BF16.F32.PACK_AB R200, R168, R200 ;  /* 0x000000c8a8c8723e */ /* 0x000fc400000010ff */
[----:B-1----:R-:W-:Y:S01]  /*243e0*/  FADD.FTZ R15, R202, R15 ;  /* 0x0000000fca0f7221 */ /* 0x002fe20000010000 */
[----:B------:R-:W0:Y:S08]  /*243f0*/  MUFU.EX2 R196, R196 ;  /* 0x000000c400c47308 */ /* 0x000e300000000800 */
[----:B------:R-:W1:Y:S01]  /*24400*/  MUFU.EX2 R160, R160 ;  /* 0x000000a000a07308 */ /* 0x000e620000000800 */
[C---:B---3--:R-:W-:Y:S01]  /*24410*/  FADD.FTZ R15, R169.reuse, R15 ;  /* 0x0000000fa90f7221 */ /* 0x048fe20000010000 */
[----:B------:R-:W-:-:S02]  /*24420*/  F2FP.BF16.F32.PACK_AB R202, R169, R202 ;  /* 0x000000caa9ca723e */ /* 0x000fc400000010ff */
[----:B--2---:R-:W-:-:S04]  /*24430*/  FMNMX.FTZ R4, R2, R4, !PT ;  /* 0x0000000402047209 */ /* 0x004fc80007810000 */
[----:B------:R-:W2:Y:S01]  /*24440*/  MUFU.EX2 R198, R198 ;  /* 0x000000c600c67308 */ /* 0x000ea20000000800 */
[----:B0-----:R-:W-:Y:S01]  /*24450*/  FADD.FTZ R15, R196, R15 ;  /* 0x0000000fc40f7221 */ /* 0x001fe20000010000 */
[----:B------:R-:W-:-:S04]  /*24460*/  FADD.FTZ R2, -R4, R6 ;  /* 0x0000000604027221 */ /* 0x000fc80000010100 */
[----:B------:R-:W-:Y:S02]  /*24470*/  FMUL.FTZ R2, R2, R3 ;  /* 0x0000000302027220 */ /* 0x000fe40000410000 */
[----:B------:R-:W0:Y:S01]  /*24480*/  MUFU.EX2 R161, R161 ;  /* 0x000000a100a17308 */ /* 0x000e220000000800 */
[C---:B-1----:R-:W-:Y:S01]  /*24490*/  FADD.FTZ R15, R160.reuse, R15 ;  /* 0x0000000fa00f7221 */ /* 0x042fe20000010000 */
[----:B------:R-:W-:-:S06]  /*244a0*/  F2FP.BF16.F32.PACK_AB R196, R160, R196 ;  /* 0x000000c4a0c4723e */ /* 0x000fcc00000010ff */
[----:B------:R-:W-:Y:S01]  /*244b0*/  MUFU.EX2 R2, R2 ;  /* 0x0000000200027308 */ /* 0x000fe20000000800 */
[----:B--2---:R-:W-:-:S07]  /*244c0*/  FADD.FTZ R15, R198, R15 ;  /* 0x0000000fc60f7221 */ /* 0x004fce0000010000 */
[----:B------:R-:W-:Y:S01]  /*244d0*/  MUFU.EX2 R6, R182 ;  /* 0x000000b600067308 */ /* 0x000fe20000000800 */
[C---:B0-----:R-:W-:Y:S01]  /*244e0*/  FADD.FTZ R15, R161.reuse, R15 ;  /* 0x0000000fa10f7221 */ /* 0x041fe20000010000 */
[----:B------:R-:W-:Y:S01]  /*244f0*/  F2FP.BF16.F32.PACK_AB R198, R161, R198 ;  /* 0x000000c6a1c6723e */ /* 0x000fe200000010ff */
[----:B------:R-:W-:Y:S02]  /*24500*/  WARPGROUP.DEPBAR.LE gsb0, 0x0 ;  /* 0x00008000000079c5 */ /* 0x000fe40000010000 */
[-CC-:B------:R-:W-:Y:S01]  /*24510*/  FFMA.FTZ R192, R152, R3.reuse, -R186.reuse ;  /* 0x0000000398c07223 */ /* 0x180fe200000108ba */
[-CC-:B------:R-:W-:Y:S01]  /*24520*/  FFMA.FTZ R152, R153, R3.reuse, -R186.reuse ;  /* 0x0000000399987223 */ /* 0x180fe200000108ba */
[-C--:B------:R-:W-:Y:S01]  /*24530*/  FMUL.FTZ R153, R4, R3.reuse ;  /* 0x0000000304997220 */ /* 0x080fe20000410000 */
[----:B------:R-:W-:-:S03]  /*24540*/  FFMA.FTZ R194, R156, R3, -R186 ;  /* 0x000000039cc27223 */ /* 0x000fc600000108ba */
        /* <DEDUP_REMOVED lines=8> */
[-C--:B------:R-:W-:Y:S01]  /*245d0*/  FFMA.FTZ R156, R157, R3.reuse, -R153 ;  /* 0x000000039d9c7223 */ /* 0x080fe20000010899 */
[----:B------:R-:W-:Y:S01]  /*245e0*/  @!P1 PRMT R157, RZ, 0x654, R11 ;  /* 0x00000654ff9d9816 */ /* 0x000fe2000000000b */
[-CC-:B------:R-:W-:Y:S01]  /*245f0*/  FFMA.FTZ R201, R170, R3.reuse, -R153.reuse ;  /* 0x00000003aac97223 */ /* 0x180fe20000010899 */
[-CC-:B------:R-:W-:Y:S01]  /*24600*/  FFMA.FTZ R13, R171, R3.reuse, -R153.reuse ;  /* 0x00000003ab0d7223 */ /* 0x180fe20000010899 */
[-CC-:B------:R-:W-:Y:S01]  /*24610*/  FFMA.FTZ R203, R174, R3.reuse, -R153.reuse ;  /* 0x00000003aecb7223 */ /* 0x180fe20000010899 */
[----:B------:R1:W-:Y:S01]  /*24620*/  @!P1 SYNCS.ARRIVE.TRANS64.RED.A1T0 RZ, [R157+URZ], RZ ;  /* 0x000000ff9dff99a7 */ /* 0x0003e2000810043f */
[----:B------:R-:W2:Y:S01]  /*24630*/  MUFU.EX2 R10, R10 ;  /* 0x0000000a000a7308 */ /* 0x000ea20000000800 */
[-CC-:B------:R-:W-:Y:S01]  /*24640*/  FFMA.FTZ R175, R175, R3.reuse, -R153.reuse ;  /* 0x00000003afaf7223 */ /* 0x180fe20000010899 */
[-CC-:B------:R-:W-:Y:S01]  /*24650*/  FFMA.FTZ R197, R162, R3.reuse, -R153.reuse ;  /* 0x00000003a2c57223 */ /* 0x180fe20000010899 */
[-CC-:B------:R-:W-:Y:S01]  /*24660*/  FFMA.FTZ R163, R163, R3.reuse, -R153.reuse ;  /* 0x00000003a3a37223 */ /* 0x180fe20000010899 */
[-CC-:B------:R-:W-:Y:S01]  /*24670*/  FFMA.FTZ R199, R166, R3.reuse, -R153.reuse ;  /* 0x00000003a6c77223 */ /* 0x180fe20000010899 */
[-CC-:B------:R-:W-:Y:S01]  /*24680*/  FFMA.FTZ R193, R154, R3.reuse, -R153.reuse ;  /* 0x000000039ac17223 */ /* 0x180fe20000010899 */
[-C--:B------:R-:W-:Y:S01]  /*24690*/  FFMA.FTZ R155, R155, R3.reuse, -R153 ;  /* 0x000000039b9b7223 */ /* 0x080fe20000010899 */
[----:B------:R3:W-:Y:S01]  /*246a0*/  @!P1 SYNCS.ARRIVE.TRANS64.RED.A1T0 RZ, [R9+URZ], RZ ;  /* 0x000000ff09ff99a7 */ /* 0x0007e2000810043f */
[----:B------:R-:W4:Y:S01]  /*246b0*/  MUFU.EX2 R211, R211 ;  /* 0x000000d300d37308 */ /* 0x000f220000000800 */
[----:B0-----:R-:W-:Y:S01]  /*246c0*/  FFMA.FTZ R14, R2, R14, R209 ;  /* 0x0000000e020e7223 */ /* 0x001fe200000100d1 */
[----:B------:R-:W-:-:S06]  /*246d0*/  FFMA.FTZ R158, R158, R3, -R153 ;  /* 0x000000039e9e7223 */ /* 0x000fcc0000010899 */
[----:B------:R-:W1:Y:S01]  /*246e0*/  MUFU.EX2 R164, R164 ;  /* 0x000000a400a47308 */ /* 0x000e620000000800 */
[C---:B--2---:R-:W-:Y:S01]  /*246f0*/  FADD.FTZ R14, R10.reuse, R14 ;  /* 0x0000000e0a0e7221 */ /* 0x044fe20000010000 */
[----:B------:R-:W-:-:S06]  /*24700*/  F2FP.BF16.F32.PACK_AB R209, R10, R209 ;  /* 0x000000d10ad1723e */ /* 0x000fcc00000010ff */
[----:B------:R-:W0:Y:S01]  /*24710*/  MUFU.EX2 R205, R205 ;  /* 0x000000cd00cd7308 */ /* 0x000e220000000800 */
[----:B----4-:R-:W-:-:S07]  /*24720*/  FADD.FTZ R14, R211, R14 ;  /* 0x0000000ed30e7221 */ /* 0x010fce0000010000 */
[----:B------:R-:W2:Y:S01]  /*24730*/  MUFU.EX2 R12, R12 ;  /* 0x0000000c000c7308 */ /* 0x000ea20000000800 */
[C---:B-1----:R-:W-:Y:S01]  /*24740*/  FADD.FTZ R157, R164.reuse, R14 ;  /* 0x0000000ea49d7221 */ /* 0x042fe20000010000 */
[-CC-:B------:R-:W-:Y:S01]  /*24750*/  FFMA.FTZ R14, R167, R3.reuse, -R153.reuse ;  /* 0x00000003a70e7223 */ /* 0x180fe20000010899 */
[----:B------:R-:W-:Y:S01]  /*24760*/  FFMA.FTZ R153, R159, R3, -R153 ;  /* 0x000000039f997223 */ /* 0x000fe20000010899 */
[----:B------:R-:W-:-:S04]  /*24770*/  F2FP.BF16.F32.PACK_AB R211, R164, R211 ;  /* 0x000000d3a4d3723e */ /* 0x000fc800000010ff */
        /* <DEDUP_REMOVED lines=17> */
[----:B---3--:R-:W0:Y:S01]  /*24890*/  MUFU.EX2 R9, R163 ;  /* 0x000000a300097308 */ /* 0x008e220000000800 */
[C---:B--2---:R-:W-:Y:S01]  /*248a0*/  FADD.FTZ R157, R11.reuse, R157 ;  /* 0x0000009d0b9d7221 */ /* 0x044fe20000010000 */
[----:B------:R-:W-:-:S06]  /*248b0*/  F2FP.BF16.F32.PACK_AB R203, R11, R203 ;  /* 0x000000cb0bcb723e */ /* 0x000fcc00000010ff */
[----:B------:R-:W2:Y:S01]  /*248c0*/  MUFU.EX2 R199, R199 ;  /* 0x000000c700c77308 */ /* 0x000ea20000000800 */
[----:B-1----:R-:W-:-:S07]  /*248d0*/  FADD.FTZ R157, R197, R157 ;  /* 0x0000009dc59d7221 */ /* 0x002fce0000010000 */
[----:B------:R-:W1:Y:S01]  /*248e0*/  MUFU.EX2 R14, R14 ;  /* 0x0000000e000e7308 */ /* 0x000e620000000800 */
[C---:B0-----:R-:W-:Y:S01]  /*248f0*/  FADD.FTZ R157, R9.reuse, R157 ;  /* 0x0000009d099d7221 */ /* 0x041fe20000010000 */
[----:B------:R-:W-:Y:S01]  /*24900*/  F2FP.BF16.F32.PACK_AB R197, R9, R197 ;  /* 0x000000c509c5723e */ /* 0x000fe200000010ff */
[----:B------:R-:W-:-:S05]  /*24910*/  IMAD.MOV.U32 R9, RZ, RZ, R219 ;  /* 0x000000ffff097224 */ /* 0x000fca00078e00db */
        /* <DEDUP_REMOVED lines=8> */
[----:B--2---:R-:W-:-:S07]  /*249a0*/  FADD.FTZ R10, R193, R10 ;  /* 0x0000000ac10a7221 */ /* 0x004fce0000010000 */
[----:B------:R-:W2:Y:S01]  /*249b0*/  MUFU.EX2 R194, R194 ;  /* 0x000000c200c27308 */ /* 0x000ea20000000800 */
[C---:B-1----:R-:W-:Y:S01]  /*249c0*/  FADD.FTZ R15, R152.reuse, R15 ;  /* 0x0000000f980f7221 */ /* 0x042fe20000010000 */
[----:B------:R-:W-:-:S06]  /*249d0*/  F2FP.BF16.F32.PACK_AB R192, R152, R192 ;  /* 0x000000c098c0723e */ /* 0x000fcc00000010ff */
[----:B------:R-:W1:Y:S01]  /*249e0*/  MUFU.EX2 R158, R158 ;  /* 0x0000009e009e7308 */ /* 0x000e620000000800 */
[C---:B0-----:R-:W-:Y:S01]  /*249f0*/  FADD.FTZ R7, R155.reuse, R10 ;  /* 0x0000000a9b077221 */ /* 0x041fe20000010000 */
[----:B------:R-:W-:Y:S01]  /*24a00*/  F2FP.BF16.F32.PACK_AB R193, R155, R193 ;  /* 0x000000c19bc1723e */ /* 0x000fe200000010ff */
[----:B------:R-:W-:-:S05]  /*24a10*/  IMAD.MOV.U32 R10, RZ, RZ, R214 ;  /* 0x000000ffff0a7224 */ /* 0x000fca00078e00d6 */
[----:B------:R-:W0:Y:S01]  /*24a20*/  MUFU.EX2 R153, R153 ;  /* 0x0000009900997308 */ /* 0x000e220000000800 */
[----:B--2---:R-:W-:Y:S01]  /*24a30*/  FADD.FTZ R15, R194, R15 ;  /* 0x0000000fc20f7221 */ /* 0x004fe20000010000 */
[----:B------:R-:W-:-:S03]  /*24a40*/  F2FP.BF16.F32.PACK_AB R194, R6, R194 ;  /* 0x000000c206c2723e */ /* 0x000fc600000010ff */
[----:B------:R-:W-:Y:S01]  /*24a50*/  FADD.FTZ R15, R6, R15 ;  /* 0x0000000f060f7221 */ /* 0x000fe20000010000 */
[----:B------:R-:W-:Y:S02]  /*24a60*/  IMAD.MOV.U32 R6, RZ, RZ, R4 ;  /* 0x000000ffff067224 */ /* 0x000fe400078e0004 */
[----:B-1----:R-:W-:Y:S01]  /*24a70*/  FADD.FTZ R14, R158, R7 ;  /* 0x000000079e0e7221 */ /* 0x002fe20000010000 */
[----:B------:R-:W-:-:S03]  /*24a80*/  IMAD.MOV.U32 R7, RZ, RZ, R5 ;  /* 0x000000ffff077224 */ /* 0x000fc600078e0005 */
[C---:B0-----:R-:W-:Y:S01]  /*24a90*/  FADD.FTZ R14, R153.reuse, R14 ;  /* 0x0000000e990e7221 */ /* 0x041fe20000010000 */
[----:B------:R-:W-:Y:S01]  /*24aa0*/  F2FP.BF16.F32.PACK_AB R195, R153, R158 ;  /* 0x0000009e99c3723e */ /* 0x000fe200000010ff */
[----:B------:R-:W-:Y:S06]  /*24ab0*/  @P2 BRA `(.L_x_2550) ;  /* 0xffffffb000a42947 */ /* 0x000fec000383ffff */
.L_x_2539:
[----:B------:R-:W-:Y:S05]  /*24ac0*/  BSYNC B0 ;  /* 0x0000000000007941 */ /* 0x000fea0003800000 */
.L_x_2538:
        /* <DEDUP_REMOVED lines=131> */
.L_x_2551:
[----:B------:R-:W-:Y:S01]  /*25300*/  IMAD R0, R214, 0x8, R16 ;  /* 0x00000008d6007824 */ /* 0x000fe200078e0210 */
[----:B------:R-:W-:-:S04]  /*25310*/  SHF.L.U32 R7, R219, 0x1f, RZ ;  /* 0x0000001fdb077819 */ /* 0x000fc800000006ff */
[----:B------:R0:W1:Y:S01]  /*25320*/  SYNCS.PHASECHK.TRANS64.TRYWAIT P2, [R0+URZ+0x38850], R7 ;  /* 0x03885007000075a7 */ /* 0x000062000804017f */
[----:B------:R-:W-:Y:S05]  /*25330*/  @!P0 BRA `(.L_x_2552) ;  /* 0x0000000000048947 */ /* 0x000fea0003800000 */
[----:B------:R-:W-:Y:S01]  /*25340*/  BPT.TRAP 0x1 ;  /* 0x000000040000795c */ /* 0x000fe20000300000 */
.L_x_2552:
        /* <DEDUP_REMOVED lines=9> */
.L_x_2554:
[----:B------:R-:W-:Y:S05]  /*253e0*/  BSYNC B0 ;  /* 0x0000000000007941 */ /* 0x000fea0003800000 */
.L_x_2553:
[----:B------:R-:W-:Y:S01]  /*253f0*/  IMAD.MOV.U32 R6, RZ, RZ, R2 ;  /* 0x000000ffff067224 */ /* 0x000fe200078e0002 */
[----:B------:R-:W2:Y:S01]  /*25400*/  LDL.LU R16, [R1+0x84] ;  /* 0x0000840001107983 */ /* 0x000ea20000300800 */
[----:B01----:R-:W-:Y:S01]  /*25410*/  IMAD.MOV.U32 R7, RZ, RZ, 0x40000040 ;  /* 0x40000040ff077424 */ /* 0x003fe200078e00ff */
[----:B------:R-:W-:Y:S01]  /*25420*/  WARPGROUP.ARRIVE ;  /* 0x00000000000079c5 */ /* 0x000fe20000000000 */
[----:B------:R-:W-:Y:S01]  /*25430*/  VIADD R214, R214, 0x1 ;  /* 0x00000001d6d67836 */ /* 0x000fe20000000000 */
[----:B------:R-:W-:Y:S01]  /*25440*/  R2UR UR6, R6 ;  /* 0x00000000060672ca */ /* 0x000fe200000e0000 */
[----:B------:R-:W-:Y:S01]  /*25450*/  VIADD R6, R2, 0x80 ;  /* 0x0000008002067836 */ /* 0x000fe20000000000 */
[----:B------:R-:W-:Y:S01]  /*25460*/  R2UR UR7, R7 ;  /* 0x00000000070772ca */ /* 0x000fe200000e0000 */
[----:B------:R-:W-:Y:S01]  /*25470*/  IMAD.MOV.U32 R7, RZ, RZ, 0x40000040 ;  /* 0x40000040ff077424 */ /* 0x000fe200078e00ff */
[----:B------:R-:W-:Y:S01]  /*25480*/  ISETP.NE.AND P2, PT, R214, 0x2, PT ;  /* 0x00000002d600780c */ /* 0x000fe20003f45270 */
[----:B------:R-:W-:-:S02]  /*25490*/  @!P1 VIADD R11, R0, 0x38860 ;  /* 0x00038860000b9836 */ /* 0x000fc40000000000 */
[----:B------:R-:W-:Y:S01]  /*254a0*/  IMAD.MOV.U32 R0, RZ, RZ, -0x800000 ;  /* 0xff800000ff007424 */ /* 0x000fe200078e00ff */
[----:B------:R-:W-:Y:S02]  /*254b0*/  SEL R214, R214, RZ, P2 ;  /* 0x000000ffd6d67207 */ /* 0x000fe40001000000 */
[----:B------:R-:W-:-:S05]  /*254c0*/  @!P1 PRMT R11, RZ, 0x654, R11 ;  /* 0x00000654ff0b9816 */ /* 0x000fca000000000b */
        /* <DEDUP_REMOVED lines=12> */
[----:B------:R-:W-:Y:S02]  /*25590*/  IMAD.MOV.U32 R7, RZ, RZ, 0x40000040 ;  /* 0x40000040ff077424 */ /* 0x000fe400078e00ff */
        /* <DEDUP_REMOVED lines=9> */
[----:B------:R-:W0:Y:S02]  /*25630*/  SHFL.BFLY PT, R2, R15, 0x2, 0x1f ;  /* 0x0c401f000f027f89 */ /* 0x000e2400000e0000 */
[----:B0-----:R-:W-:Y:S01]  /*25640*/  FADD.FTZ R2, R2, R15 ;  /* 0x0000000f02027221 */ /* 0x001fe20000010000 */
[----:B------:R-:W-:Y:S02]  /*25650*/  WARPGROUP.DEPBAR.LE gsb0, 0x0 ;  /* 0x00008000000079c5 */ /* 0x000fe40000010000 */
[----:B------:R-:W-:-:S15]  /*25660*/  WARPGROUP.ARRIVE ;  /* 0x00000000000079c5 */ /* 0x000fde0000000000 */
[----:B------:R-:W-:-:S03]  /*25670*/  NOP ;  /* 0x0000000000007918 */ /* 0x000fc60000000000 */
[----:B------:R-:W-:Y:S01]  /*25680*/  HGMMA.64x256x16.F32.BF16 R24, R196, gdesc[UR4].tnspB, R24, gsb0 ;  /* 0x43e00004c4187df0 */ /* 0x000fe20008001818 */
[----:B------:R-:W-:Y:S02]  /*25690*/  R2UR UR6, R6 ;  /* 0x00000000060672ca */ /* 0x000fe400000e0000 */
[----:B------:R-:W-:Y:S02]  /*256a0*/  R2UR UR7, R7 ;  /* 0x00000000070772ca */ /* 0x000fe400000e0000 */
[----:B------:R-:W0:Y:S02]  /*256b0*/  SHFL.BFLY PT, R7, R14, 0x2, 0x1f ;  /* 0x0c401f000e077f89 */ /* 0x000e2400000e0000 */
[----:B0-----:R-:W-:Y:S02]  /*256c0*/  FADD.FTZ R6, R7, R14 ;  /* 0x0000000e07067221 */ /* 0x001fe40000010000 */
[----:B------:R-:W0:Y:S04]  /*256d0*/  SHFL.BFLY PT, R7, R2, 0x1, 0x1f ;  /* 0x0c201f0002077f89 */ /* 0x000e2800000e0000 */
[----:B------:R-:W1:Y:S01]  /*256e0*/  SHFL.BFLY PT, R9, R6, 0x1, 0x1f ;  /* 0x0c201f0006097f89 */ /* 0x000e6200000e0000 */
[----:B0-----:R-:W-:Y:S01]  /*256f0*/  FADD.FTZ R12, R2, R7 ;  /* 0x00000007020c7221 */ /* 0x001fe20000010000 */
[----:B------:R-:W-:Y:S01]  /*25700*/  SEL R2, RZ, 0x1, P2 ;  /* 0x00000001ff027807 */ /* 0x000fe20001000000 */
[----:B-1----:R-:W-:-:S03]  /*25710*/  FADD.FTZ R13, R6, R9 ;  /* 0x00000009060d7221 */ /* 0x002fc60000010000 */
        /* <DEDUP_REMOVED lines=149> */
.L_x_2414:
        /* <DEDUP_REMOVED lines=10> */
[----:B------:R-:W3:Y:S01]  /*26110*/  LDL R180, [R1+0x78] ;  /* 0x0000780001b47983 */ /* 0x000ee20000100800 */
[----:B------:R-:W4:Y:S01]  /*26120*/  S2R R55, SR_SWINHI ;  /* 0x0000000000377919 */ /* 0x000f220000002f00 */
[----:B------:R-:W-:Y:S01]  /*26130*/  F2FP.BF16.F32.PACK_AB R4, R25, R4 ;  /* 0x000000041904723e */ /* 0x000fe200000010ff */
[----:B------:R-:W-:Y:S01]  /*26140*/  ULDC.64 UR4, c[0x0][0xbd8] ;  /* 0x0002f60000047ab9 */ /* 0x000fe20000000a00 */
[----:B------:R-:W3:Y:S01]  /*26150*/  LDL R144, [R1+0x7c] ;  /* 0x00007c0001907983 */ /* 0x000ee20000100800 */
[----:B------:R-:W-:Y:S02]  /*26160*/  MOV R20, R16 ;  /* 0x0000001000147202 */ /* 0x000fe40000000f00 */
[----:B----4-:R-:W-:-:S02]  /*26170*/  MOV R21, R55 ;  /* 0x0000003700157202 */ /* 0x010fc40000000f00 */
        /* <DEDUP_REMOVED lines=13> */
[----:B------:R-:W-:Y:S01]  /*26250*/  F2FP.BF16.F32.PACK_AB R179, R151, R150 ;  /* 0x0000009697b3723e */ /* 0x000fe200000010ff */
[----:B------:R-:W-:Y:S01]  /*26260*/  IMAD.MOV.U32 R76, RZ, RZ, RZ ;  /* 0x000000ffff4c7224 */ /* 0x000fe200078e00ff */
[----:B------:R-:W-:Y:S01]  /*26270*/  BAR.SYNC.DEFER_BLOCKING 0x1, 0x100 ;  /* 0x0044000000007b1d */ /* 0x000fe20000010000 */
[----:B--2---:R-:W-:-:S03]  /*26280*/  IMAD.WIDE R120, R6, 0x2, R20 ;  /* 0x0000000206787825 */ /* 0x004fc600078e0214 */
[----:B------:R-:W-:-:S04]  /*26290*/  IADD3 R6, P1, R120, 0x20, RZ ;  /* 0x0000002078067810 */ /* 0x000fc80007f3e0ff */
[----:B------:R-:W-:Y:S02]  /*262a0*/  LOP3.LUT R88, R6, 0x380, RZ, 0xc0, !PT ;  /* 0x0000038006587812 */ /* 0x000fe400078ec0ff */
[----:B------:R-:W-:Y:S02]  /*262b0*/  IADD3 R55, P0, R120, 0x40, RZ ;  /* 0x0000004078377810 */ /* 0x000fe40007f1e0ff */
[----:B------:R-:W-:Y:S02]  /*262c0*/  SHF.R.U64 R88, R88, 0x3, RZ ;  /* 0x0000000358587819 */ /* 0x000fe400000012ff */
[C---:B------:R-:W-:Y:S02]  /*262d0*/  IADD3 R106, P2, R120.reuse, 0x4060, RZ ;  /* 0x00004060786a7810 */ /* 0x040fe40007f5e0ff */
[----:B------:R-:W-:Y:S02]  /*262e0*/  IADD3 R80, P4, R120, 0x60, RZ ;  /* 0x0000006078507810 */ /* 0x000fe40007f9e0ff */
[----:B------:R-:W-:-:S02]  /*262f0*/  LOP3.LUT R92, R55, 0x380, RZ, 0xc0, !PT ;  /* 0x00000380375c7812 */ /* 0x000fc400078ec0ff */
[----:B------:R-:W-:Y:S02]  /*26300*/  IADD3 R84, P3, R120, 0x4000, RZ ;  /* 0x0000400078547810 */ /* 0x000fe40007f7e0ff */
[----:B------:R-:W-:Y:S02]  /*26310*/  LOP3.LUT R88, R88, R6, RZ, 0x3c, !PT ;  /* 0x0000000658587212 */ /* 0x000fe400078e3cff */
[----:B------:R-:W-:Y:S01]  /*26320*/  LOP3.LUT R6, R106, 0x380, RZ, 0xc0, !PT ;  /* 0x000003806a067812 */ /* 0x000fe200078ec0ff */
[--C-:B------:R-:W-:Y:S01]  /*26330*/  IMAD.X R89, RZ, RZ, R121.reuse, P1 ;  /* 0x000000ffff597224 */ /* 0x100fe200008e0679 */
[----:B------:R-:W-:Y:S02]  /*26340*/  LOP3.LUT R96, R80, 0x380, RZ, 0xc0, !PT ;  /* 0x0000038050607812 */ /* 0x000fe400078ec0ff */
[----:B------:R-:W-:Y:S01]  /*26350*/  SHF.R.U64 R92, R92, 0x3, RZ ;  /* 0x000000035c5c7819 */ /* 0x000fe200000012ff */
[----:B------:R-:W-:Y:S01]  /*26360*/  IMAD.X R101, RZ, RZ, R121, P3 ;  /* 0x000000ffff657224 */ /* 0x000fe200018e0679 */
[----:B------:R-:W-:-:S02]  /*26370*/  IADD3 R108, P1, R120, 0x8000, RZ ;  /* 0x00008000786c7810 */ /* 0x000fc40007f3e0ff */
[----:B------:R-:W-:Y:S02]  /*26380*/  SHF.R.U64 R6, R6, 0x3, RZ ;  /* 0x0000000306067819 */ /* 0x000fe400000012ff */
[----:B------:R-:W-:Y:S02]  /*26390*/  IADD3 R114, P3, R120, 0x8060, RZ ;  /* 0x0000806078727810 */ /* 0x000fe40007f7e0ff */
[----:B------:R-:W-:Y:S02]  /*263a0*/  SHF.R.U64 R96, R96, 0x3, RZ ;  /* 0x0000000360607819 */ /* 0x000fe400000012ff */
[C---:B------:R-:W-:Y:S02]  /*263b0*/  LOP3.LUT R81, R120.reuse, 0x380, RZ, 0xc0, !PT ;  /* 0x0000038078517812 */ /* 0x040fe400078ec0ff */
[C---:B------:R-:W-:Y:S02]  /*263c0*/  IADD3 R102, P6, R120.reuse, 0x4020, RZ ;  /* 0x0000402078667810 */ /* 0x040fe40007fde0ff */
[----:B------:R-:W-:-:S02]  /*263d0*/  IADD3 R104, P5, R120, 0x4040, RZ ;  /* 0x0000404078687810 */ /* 0x000fc40007fbe0ff */
[----:B------:R-:W-:Y:S02]  /*263e0*/  LOP3.LUT R100, R84, 0x380, RZ, 0xc0, !PT ;  /* 0x0000038054647812 */ /* 0x000fe400078ec0ff */
[----:B------:R-:W-:Y:S02]  /*263f0*/  LOP3.LUT R92, R92, R55, RZ, 0x3c, !PT ;  /* 0x000000375c5c7212 */ /* 0x000fe400078e3cff */
[----:B------:R-:W-:Y:S02]  /*26400*/  LOP3.LUT R55, R108, 0x380, RZ, 0xc0, !PT ;  /* 0x000003806c377812 */ /* 0x000fe400078ec0ff */
[----:B------:R-:W-:Y:S02]  /*26410*/  LOP3.LUT R106, R6, R106, RZ, 0x3c, !PT ;  /* 0x0000006a066a7212 */ /* 0x000fe400078e3cff */
[----:B------:R-:W-:Y:S02]  /*26420*/  LOP3.LUT R96, R96, R80, RZ, 0x3c, !PT ;  /* 0x0000005060607212 */ /* 0x000fe400078e3cff */
[----:B------:R-:W-:Y:S01]  /*26430*/  LOP3.LUT R6, R114, 0x380, RZ, 0xc0, !PT ;  /* 0x0000038072067812 */ /* 0x000fe200078ec0ff */
[----:B------:R-:W-:Y:S01]  /*26440*/  IMAD.X R103, RZ, RZ, R121, P6 ;  /* 0x000000ffff677224 */ /* 0x000fe200030e0679 */
[----:B------:R-:W-:-:S02]  /*26450*/  SHF.R.U64 R81, R81, 0x3, RZ ;  /* 0x0000000351517819 */ /* 0x000fc400000012ff */
[----:B------:R-:W-:Y:S02]  /*26460*/  SHF.R.U64 R100, R100, 0x3, RZ ;  /* 0x0000000364647819 */ /* 0x000fe400000012ff */
[----:B------:R-:W-:Y:S01]  /*26470*/  LOP3.LUT R80, R104, 0x380, RZ, 0xc0, !PT ;  /* 0x0000038068507812 */ /* 0x000fe200078ec0ff */
[--C-:B------:R-:W-:Y:S01]  /*26480*/  IMAD.X R93, RZ, RZ, R121.reuse, P0 ;  /* 0x000000ffff5d7224 */ /* 0x100fe200000e0679 */
[----:B------:R-:W-:Y:S01]  /*26490*/  SHF.R.U64 R55, R55, 0x3, RZ ;  /* 0x0000000337377819 */ /* 0x000fe200000012ff */
        /* <DEDUP_REMOVED lines=8> */
[C---:B------:R-:W-:Y:S02]  /*26520*/  IADD3 R30, P2, R120.reuse, 0xc040, RZ ;  /* 0x0000c040781e7810 */ /* 0x040fe40007f5e0ff */
[----:B------:R-:W-:Y:S02]  /*26530*/  IADD3 R42, P1, R120, 0xc060, RZ ;  /* 0x0000c060782a7810 */ /* 0x000fe40007f3e0ff */
[----:B------:R-:W-:Y:S02]  /*26540*/  SHF.R.U64 R6, R6, 0x3, RZ ;  /* 0x0000000306067819 */ /* 0x000fe400000012ff */
[----:B------:R-:W-:Y:S02]  /*26550*/  LOP3.LUT R120, R81, R120, RZ, 0x3c, !PT ;  /* 0x0000007851787212 */ /* 0x000fe400078e3cff */
[----:B------:R-:W-:Y:S02]  /*26560*/  LOP3.LUT R100, R100, R84, RZ, 0x3c, !PT ;  /* 0x0000005464647212 */ /* 0x000fe400078e3cff */
[----:B------:R-:W-:-:S02]  /*26570*/  SHF.R.U64 R80, R80, 0x3, RZ ;  /* 0x0000000350507819 */ /* 0x000fc400000012ff */
[----:B------:R-:W-:Y:S02]  /*26580*/  LOP3.LUT R84, R102, 0x380, RZ, 0xc0, !PT ;  /* 0x0000038066547812 */ /* 0x000fe400078ec0ff */
[----:B------:R-:W-:Y:S02]  /*26590*/  LOP3.LUT R108, R55, R108, RZ, 0x3c, !PT ;  /* 0x0000006c376c7212 */ /* 0x000fe400078e3cff */
[----:B------:R-:W-:Y:S02]  /*265a0*/  LOP3.LUT R55, R116, 0x380, RZ, 0xc0, !PT ;  /* 0x0000038074377812 */ /* 0x000fe400078ec0ff */
[----:B------:R-:W-:Y:S02]  /*265b0*/  LOP3.LUT R114, R6, R114, RZ, 0x3c, !PT ;  /* 0x0000007206727212 */ /* 0x000fe400078e3cff */
[----:B------:R-:W-:Y:S02]  /*265c0*/  LOP3.LUT R104, R80, R104, RZ, 0x3c, !PT ;  /* 0x0000006850687212 */ /* 0x000fe400078e3cff */
[----:B------:R-:W-:-:S02]  /*265d0*/  MOV R120, R120 ;  /* 0x0000007800787202 */ /* 0x000fc40000000f00 */
[----:B------:R-:W-:Y:S02]  /*265e0*/  F2FP.BF16.F32.PACK_AB R6, R29, R8 ;  /* 0x000000081d06723e */ /* 0x000fe400000010ff */
[----:B------:R-:W-:Y:S02]  /*265f0*/  SHF.R.U64 R84, R84, 0x3, RZ ;  /* 0x0000000354547819 */ /* 0x000fe400000012ff */
[----:B------:R-:W-:Y:S02]  /*26600*/  LOP3.LUT R80, R110, 0x380, RZ, 0xc0, !PT ;  /* 0x000003806e507812 */ /* 0x000fe400078ec0ff */
[----:B------:R-:W-:Y:S02]  /*26610*/  SHF.R.U64 R55, R55, 0x3, RZ ;  /* 0x0000000337377819 */ /* 0x000fe400000012ff */
[----:B------:R-:W-:Y:S02]  /*26620*/  LOP3.LUT R25, R26, 0x380, RZ, 0xc0, !PT ;  /* 0x000003801a197812 */ /* 0x000fe400078ec0ff */
[----:B------:R-:W-:Y:S01]  /*26630*/  LOP3.LUT R27, R30, 0x380, RZ, 0xc0, !PT ;  /* 0x000003801e1b7812 */ /* 0x000fe200078ec0ff */
[----:B------:R2:W-:Y:S01]  /*26640*/  STSM.16.M88.4 [R120], R4 ;  /* 0x0000000478007844 */ /* 0x0005e20000000200 */
[----:B------:R-:W-:-:S02]  /*26650*/  LOP3.LUT R102, R84, R102, RZ, 0x3c, !PT ;  /* 0x0000006654667212 */ /* 0x000fc400078e3cff */
[----:B------:R-:W-:Y:S02]  /*26660*/  SHF.R.U64 R80, R80, 0x3, RZ ;  /* 0x0000000350507819 */ /* 0x000fe400000012ff */
[----:B------:R-:W-:Y:S02]  /*26670*/  LOP3.LUT R84, R112, 0x380, RZ, 0xc0, !PT ;  /* 0x0000038070547812 */ /* 0x000fe400078ec0ff */
[----:B------:R-:W-:Y:S02]  /*26680*/  LOP3.LUT R116, R55, R116, RZ, 0x3c, !PT ;  /* 0x0000007437747212 */ /* 0x000fe400078e3cff */
[----:B------:R-:W-:Y:S02]  /*26690*/  SHF.R.U64 R25, R25, 0x3, RZ ;  /* 0x0000000319197819 */ /* 0x000fe400000012ff */
[----:B------:R-:W-:Y:S02]  /*266a0*/  SHF.R.U64 R27, R27, 0x3, RZ ;  /* 0x000000031b1b7819 */ /* 0x000fe400000012ff */
[----:B------:R-:W-:-:S02]  /*266b0*/  MOV R88, R88 ;  /* 0x0000005800587202 */ /* 0x000fc40000000f00 */
[----:B------:R-:W-:Y:S02]  /*266c0*/  LOP3.LUT R55, R42, 0x380, RZ, 0xc0, !PT ;  /* 0x000003802a377812 */ /* 0x000fe400078ec0ff */
[----:B--2---:R-:W-:Y:S02]  /*266d0*/  F2FP.BF16.F32.PACK_AB R4, R33, R10 ;  /* 0x0000000a2104723e */ /* 0x004fe400000010ff */
[----:B------:R-:W-:Y:S02]  /*266e0*/  F2FP.BF16.F32.PACK_AB R5, R35, R34 ;  /* 0x000000222305723e */ /* 0x000fe400000010ff */
[----:B------:R-:W-:Y:S02]  /*266f0*/  F2FP.BF16.F32.PACK_AB R6, R37, R12 ;  /* 0x0000000c2506723e */ /* 0x000fe400000010ff */
[----:B------:R-:W-:Y:S02]  /*26700*/  F2FP.BF16.F32.PACK_AB R7, R39, R38 ;  /* 0x000000262707723e */ /* 0x000fe400000010ff */
[----:B------:R-:W-:-:S02]  /*26710*/  MOV R92, R92 ;  /* 0x0000005c005c7202 */ /* 0x000fc40000000f00 */
[----:B------:R-:W-:Y:S02]  /*26720*/  F2FP.BF16.F32.PACK_AB R8, R41, R14 ;  /* 0x0000000e2908723e */ /* 0x000fe400000010ff */
[----:B------:R-:W-:Y:S02]  /*26730*/  F2FP.BF16.F32.PACK_AB R10, R45, R24 ;  /* 0x000000182d0a723e */ /* 0x000fe400000010ff */
[----:B------:R-:W-:Y:S01]  /*26740*/  LOP3.LUT R110, R80, R110, RZ, 0x3c, !PT ;  /* 0x0000006e506e7212 */ /* 0x000fe200078e3cff */
[----:B------:R2:W-:Y:S01]  /*26750*/  STSM.16.M88.4 [R88], R4 ;  /* 0x0000000458007844 */ /* 0x0005e20000000200 */
[----:B------:R-:W-:Y:S02]  /*26760*/  SHF.R.U64 R84, R84, 0x3, RZ ;  /* 0x0000000354547819 */ /* 0x000fe400000012ff */
[----:B------:R-:W-:Y:S02]  /*26770*/  LOP3.LUT R118, R25, R26, RZ, 0x3c, !PT ;  /* 0x0000001a19767212 */ /* 0x000fe400078e3cff */
[----:B------:R-:W-:-:S02]  /*26780*/  LOP3.LUT R80, R27, R30, RZ, 0x3c, !PT ;  /* 0x0000001e1b507212 */ /* 0x000fc400078e3cff */
[----:B------:R-:W-:Y:S02]  /*26790*/  MOV R96, R96 ;  /* 0x0000006000607202 */ /* 0x000fe40000000f00 */
[----:B------:R-:W-:Y:S02]  /*267a0*/  F2FP.BF16.F32.PACK_AB R12, R49, R157 ;  /* 0x0000009d310c723e */ /* 0x000fe400000010ff */
[----:B------:R-:W-:Y:S01]  /*267b0*/  F2FP.BF16.F32.PACK_AB R14, R53, R158 ;  /* 0x0000009e350e723e */ /* 0x000fe200000010ff */
[----:B------:R-:W-:Y:S01]  /*267c0*/  IMAD.X R111, RZ, RZ, R121, P0 ;  /* 0x000000ffff6f7224 */ /* 0x000fe200000e0679 */
[----:B------:R-:W-:Y:S01]  /*267d0*/  SHF.R.U64 R55, R55, 0x3, RZ ;  /* 0x0000000337377819 */ /* 0x000fe200000012ff */
[----:B------:R4:W-:Y:S01]  /*267e0*/  STSM.16.M88.4 [R92], R8 ;  /* 0x000000085c007844 */ /* 0x0009e20000000200 */
[----:B------:R-:W-:Y:S02]  /*267f0*/  MOV R100, R100 ;  /* 0x0000006400647202 */ /* 0x000fe40000000f00 */
[----:B------:R-:W-:-:S02]  /*26800*/  F2FP.BF16.F32.PACK_AB R24, R57, R159 ;  /* 0x0000009f3918723e */ /* 0x000fc400000010ff */
[----:B------:R-:W-:Y:S02]  /*26810*/  F2FP.BF16.F32.PACK_AB R25, R59, R58 ;  /* 0x0000003a3b19723e */ /* 0x000fe400000010ff */
[----:B------:R-:W-:Y:S02]  /*26820*/  F2FP.BF16.F32.PACK_AB R26, R61, R160 ;  /* 0x000000a03d1a723e */ /* 0x000fe400000010ff */
[----:B------:R-:W-:Y:S01]  /*26830*/  F2FP.BF16.F32.PACK_AB R27, R63, R62 ;  /* 0x0000003e3f1b723e */ /* 0x000fe200000010ff */
[----:B------:R-:W-:Y:S01]  /*26840*/  IMAD.X R113, RZ, RZ, R121, P4 ;  /* 0x000000ffff717224 */ /* 0x000fe200020e0679 */
[----:B------:R-:W-:Y:S02]  /*26850*/  MOV R102, R102 ;  /* 0x0000006600667202 */ /* 0x000fe40000000f00 */
[----:B--2---:R-:W-:Y:S02]  /*26860*/  F2FP.BF16.F32.PACK_AB R4, R65, R161 ;  /* 0x000000a14104723e */ /* 0x004fe400000010ff */
[----:B------:R-:W-:-:S02]  /*26870*/  F2FP.BF16.F32.PACK_AB R5, R67, R66 ;  /* 0x000000424305723e */ /* 0x000fc400000010ff */
[----:B------:R-:W-:Y:S02]  /*26880*/  F2FP.BF16.F32.PACK_AB R6, R69, R162 ;  /* 0x000000a24506723e */ /* 0x000fe400000010ff */
[----:B------:R-:W-:Y:S01]  /*26890*/  F2FP.BF16.F32.PACK_AB R7, R71, R70 ;  /* 0x000000464707723e */ /* 0x000fe200000010ff */
[----:B------:R-:W-:Y:S01]  /*268a0*/  IMAD.X R115, RZ, RZ, R121, P3 ;  /* 0x000000ffff737224 */ /* 0x000fe200018e0679 */
[----:B------:R-:W-:Y:S02]  /*268b0*/  MOV R104, R104 ;  /* 0x0000006800687202 */ /* 0x000fe40000000f00 */
[----:B----4-:R-:W-:Y:S02]  /*268c0*/  F2FP.BF16.F32.PACK_AB R8, R73, R163 ;  /* 0x000000a34908723e */ /* 0x010fe400000010ff */
[----:B------:R-:W-:Y:S02]  /*268d0*/  F2FP.BF16.F32.PACK_AB R9, R75, R74 ;  /* 0x0000004a4b09723e */ /* 0x000fe400000010ff */
[----:B------:R-:W-:-:S02]  /*268e0*/  F2FP.BF16.F32.PACK_AB R10, R77, R164 ;  /* 0x000000a44d0a723e */ /* 0x000fc400000010ff */
[----:B------:R-:W-:Y:S01]  /*268f0*/  F2FP.BF16.F32.PACK_AB R11, R79, R78 ;  /* 0x0000004e4f0b723e */ /* 0x000fe200000010ff */
[----:B------:R-:W-:Y:S01]  /*26900*/  STSM.16.M88.4 [R96], R12 ;  /* 0x0000000c60007844 */ /* 0x000fe20000000200 */
[----:B------:R-:W-:Y:S02]  /*26910*/  LOP3.LUT R112, R84, R112, RZ, 0x3c, !PT ;  /* 0x0000007054707212 */ /* 0x000fe400078e3cff */
[----:B------:R-:W-:Y:S01]  /*26920*/  LOP3.LUT R84, R55, R42, RZ, 0x3c, !PT ;  /* 0x0000002a37547212 */ /* 0x000fe200078e3cff */
[----:B------:R-:W-:Y:S01]  /*26930*/  STSM.16.M88.4 [R100], R24 ;  /* 0x0000001864007844 */ /* 0x000fe20000000200 */
[----:B------:R-:W-:Y:S02]  /*26940*/  MOV R106, R106 ;  /* 0x0000006a006a7202 */ /* 0x000fe40000000f00 */
[----:B------:R-:W-:Y:S02]  /*26950*/  F2FP.BF16.F32.PACK_AB R29, R83, R82 ;  /* 0x00000052531d723e */ /* 0x000fe400000010ff */
[----:B------:R-:W-:Y:S01]  /*26960*/  F2FP.BF16.F32.PACK_AB R30, R40, R166 ;  /* 0x000000a6281e723e */ /* 0x000fe200000010ff */
[----:B------:R2:W-:Y:S01]  /*26970*/  STSM.16.M88.4 [R102], R4 ;  /* 0x0000000466007844 */ /* 0x0005e20000000200 */
[----:B------:R-:W-:-:S02]  /*26980*/  MOV R108, R108 ;  /* 0x0000006c006c7202 */ /* 0x000fc40000000f00 */
        /* <DEDUP_REMOVED lines=8> */
[----:B------:R-:W-:Y:S02]  /*26a10*/  MOV R112, R112 ;  /* 0x0000007000707202 */ /* 0x000fe40000000f00 */
[----:B--2---:R-:W-:Y:S02]  /*26a20*/  F2FP.BF16.F32.PACK_AB R4, R152, R171 ;  /* 0x000000ab9804723e */ /* 0x004fe400000010ff */
[----:B------:R-:W-:Y:S02]  /*26a30*/  F2FP.BF16.F32.PACK_AB R5, R44, R36 ;  /* 0x000000242c05723e */ /* 0x000fe400000010ff */
[----:B------:R-:W-:Y:S02]  /*26a40*/  F2FP.BF16.F32.PACK_AB R6, R153, R172 ;  /* 0x000000ac9906723e */ /* 0x000fe400000010ff */
[----:B------:R-:W-:Y:S01]  /*26a50*/  F2FP.BF16.F32.PACK_AB R7, R48, R46 ;  /* 0x0000002e3007723e */ /* 0x000fe200000010ff */
[----:B------:R-:W-:Y:S01]  /*26a60*/  IMAD.X R117, RZ, RZ, R121, P6 ;  /* 0x000000ffff757224 */ /* 0x000fe200030e0679 */
[----:B------:R-:W-:Y:S01]  /*26a70*/  MOV R114, R114 ;  /* 0x0000007200727202 */ /* 0x000fe20000000f00 */
[----:B------:R-:W-:Y:S01]  /*26a80*/  STSM.16.M88.4 [R106], R28 ;  /* 0x0000001c6a007844 */ /* 0x000fe20000000200 */
[----:B----4-:R-:W-:-:S02]  /*26a90*/  F2FP.BF16.F32.PACK_AB R8, R154, R173 ;  /* 0x000000ad9a08723e */ /* 0x010fc400000010ff */
[----:B------:R-:W-:Y:S02]  /*26aa0*/  F2FP.BF16.F32.PACK_AB R9, R56, R51 ;  /* 0x000000333809723e */ /* 0x000fe400000010ff */
[----:B------:R-:W-:Y:S02]  /*26ab0*/  F2FP.BF16.F32.PACK_AB R10, R155, R174 ;  /* 0x000000ae9b0a723e */ /* 0x000fe400000010ff */
[----:B------:R-:W-:Y:S01]  /*26ac0*/  F2FP.BF16.F32.PACK_AB R11, R64, R60 ;  /* 0x0000003c400b723e */ /* 0x000fe200000010ff */
[--C-:B------:R-:W-:Y:S01]  /*26ad0*/  IMAD.X R119, RZ, RZ, R121.reuse, P5 ;  /* 0x000000ffff777224 */ /* 0x100fe200028e0679 */
[----:B------:R-:W-:Y:S01]  /*26ae0*/  STSM.16.M88.4 [R108], R40 ;  /* 0x000000286c007844 */ /* 0x000fe20000000200 */
[--C-:B------:R-:W-:Y:S02]  /*26af0*/  IMAD.X R81, RZ, RZ, R121.reuse, P2 ;  /* 0x000000ffff517224 */ /* 0x100fe400010e0679 */
[----:B------:R-:W-:Y:S01]  /*26b00*/  IMAD.X R85, RZ, RZ, R121, P1 ;  /* 0x000000ffff557224 */ /* 0x000fe200008e0679 */
[----:B------:R-:W-:Y:S01]  /*26b10*/  STSM.16.M88.4 [R110], R52 ;  /* 0x000000346e007844 */ /* 0x000fe20000000200 */
[----:B------:R-:W-:-:S03]  /*26b20*/  MOV R116, R116 ;  /* 0x0000007400747202 */ /* 0x000fc60000000f00 */
[----:B------:R3:W-:Y:S01]  /*26b30*/  STSM.16.M88.4 [R112], R4 ;  /* 0x0000000470007844 */ /* 0x0007e20000000200 */
[----:B------:R-:W-:Y:S02]  /*26b40*/  F2FP.BF16.F32.PACK_AB R12, R156, R175 ;  /* 0x000000af9c0c723e */ /* 0x000fe400000010ff */
[----:B------:R-:W-:Y:S01]  /*26b50*/  F2FP.BF16.F32.PACK_AB R13, R123, R122 ;  /* 0x0000007a7b0d723e */ /* 0x000fe200000010ff */
[----:B------:R2:W-:Y:S01]  /*26b60*/  STSM.16.M88.4 [R114], R8 ;  /* 0x0000000872007844 */ /* 0x0005e20000000200 */
[----:B------:R-:W-:Y:S02]  /*26b70*/  F2FP.BF16.F32.PACK_AB R14, R125, R124 ;  /* 0x0000007c7d0e723e */ /* 0x000fe400000010ff */
[----:B------:R-:W-:Y:S02]  /*26b80*/  F2FP.BF16.F32.PACK_AB R15, R127, R126 ;  /* 0x0000007e7f0f723e */ /* 0x000fe400000010ff */
[----:B------:R-:W-:Y:S02]  /*26b90*/  MOV R118, R118 ;  /* 0x0000007600767202 */ /* 0x000fe40000000f00 */
[----:B------:R-:W-:-:S02]  /*26ba0*/  F2FP.BF16.F32.PACK_AB R24, R129, R128 ;  /* 0x000000808118723e */ /* 0x000fc400000010ff */
[----:B------:R-:W-:Y:S01]  /*26bb0*/  F2FP.BF16.F32.PACK_AB R25, R131, R130 ;  /* 0x000000828319723e */ /* 0x000fe200000010ff */
[----:B---3--:R-:W-:Y:S01]  /*26bc0*/  IMAD.SHL.U32 R4, R180, 0x4, RZ ;  /* 0x00000004b4047824 */ /* 0x008fe200078e00ff */
[----:B------:R-:W-:Y:S02]  /*26bd0*/  F2FP.BF16.F32.PACK_AB R26, R133, R132 ;  /* 0x00000084851a723e */ /* 0x000fe400000010ff */
[----:B------:R-:W-:Y:S02]  /*26be0*/  F2FP.BF16.F32.PACK_AB R27, R135, R134 ;  /* 0x00000086871b723e */ /* 0x000fe400000010ff */
[----:B--2---:R-:W-:Y:S02]  /*26bf0*/  SHF.R.S32.HI R8, RZ, 0x1f, R180 ;  /* 0x0000001fff087819 */ /* 0x004fe400000114b4 */
[----:B------:R-:W-:Y:S02]  /*26c00*/  MOV R80, R80 ;  /* 0x0000005000507202 */ /* 0x000fe40000000f00 */
[----:B------:R-:W-:-:S02]  /*26c10*/  F2FP.BF16.F32.PACK_AB R28, R137, R136 ;  /* 0x00000088891c723e */ /* 0x000fc400000010ff */
[----:B------:R-:W-:Y:S02]  /*26c20*/  F2FP.BF16.F32.PACK_AB R29, R139, R138 ;  /* 0x0000008a8b1d723e */ /* 0x000fe400000010ff */
[----:B------:R-:W-:Y:S02]  /*26c30*/  F2FP.BF16.F32.PACK_AB R30, R141, R140 ;  /* 0x0000008c8d1e723e */ /* 0x000fe400000010ff */
[----:B------:R-:W-:Y:S02]  /*26c40*/  F2FP.BF16.F32.PACK_AB R31, R143, R142 ;  /* 0x0000008e8f1f723e */ /* 0x000fe400000010ff */
[----:B------:R-:W-:Y:S01]  /*26c50*/  MOV R84, R84 ;  /* 0x0000005400547202 */ /* 0x000fe20000000f00 */
[----:B------:R2:W-:Y:S01]  /*26c60*/  STSM.16.M88.4 [R116], R12 ;  /* 0x0000000c74007844 */ /* 0x0005e20000000200 */
[----:B------:R-:W-:Y:S02]  /*26c70*/  ISETP.NE.U32.AND P0, PT, RZ, UR4, PT ;  /* 0x00000004ff007c0c */ /* 0x000fe4000bf05070 */
[----:B------:R-:W-:-:S02]  /*26c80*/  SHF.L.U64.HI R3, R180, 0x2, R8 ;  /* 0x00000002b4037819 */ /* 0x000fc40000010208 */
[----:B------:R-:W-:Y:S01]  /*26c90*/  IADD3 R6, P1, R4, UR4, RZ ;  /* 0x0000000404067c10 */ /* 0x000fe2000ff3e0ff */
[----:B------:R2:W-:Y:S01]  /*26ca0*/  STSM.16.M88.4 [R118], R24 ;  /* 0x0000001876007844 */ /* 0x0005e20000000200 */
[----:B------:R-:W-:Y:S02]  /*26cb0*/  ISETP.NE.AND.EX P0, PT, RZ, UR5, PT, P0 ;  /* 0x00000005ff007c0c */ /* 0x000fe4000bf05300 */
[----:B------:R-:W-:Y:S01]  /*26cc0*/  IADD3.X R7, R3, UR5, RZ, P1, !PT ;  /* 0x0000000503077c10 */ /* 0x000fe20008ffe4ff */
[----:B------:R2:W-:Y:S01]  /*26cd0*/  STSM.16.M88.4 [R80], R28 ;  /* 0x0000001c50007844 */ /* 0x0005e20000000200 */
[----:B------:R-:W-:-:S03]  /*26ce0*/  ULDC.64 UR4, c[0x0][0xbe0] ;  /* 0x0002f80000047ab9 */ /* 0x000fc60000000a00 */
[----:B------:R2:W-:Y:S01]  /*26cf0*/  STSM.16.M88.4 [R84], R176 ;  /* 0x000000b054007844 */ /* 0x0005e20000000200 */
[----:B------:R-:W-:Y:S01]  /*26d00*/  BAR.SYNC.DEFER_BLOCKING 0x1, 0x100 ;  /* 0x0044000000007b1d */ /* 0x000fe20000010000 */
[----:B------:R-:W-:-:S04]  /*26d10*/  ISETP.NE.U32.AND P1, PT, RZ, UR4, PT ;  /* 0x00000004ff007c0c */ /* 0x000fc8000bf25070 */
[----:B------:R-:W-:-:S13]  /*26d20*/  ISETP.NE.AND.EX P1, PT, RZ, UR5, PT, P1 ;  /* 0x00000005ff007c0c */ /* 0x000fda000bf25310 */
[----:B------:R-:W-:Y:S01]  /*26d30*/  @P1 IADD3 R4, P2, R4, UR4, RZ ;  /* 0x0000000404041c10 */ /* 0x000fe2000ff5e0ff */
[----:B------:R-:W-:Y:S02]  /*26d40*/  ULDC UR4, c[0x0][0xa88] ;  /* 0x0002a20000047ab9 */ /* 0x000fe40000000800 */
[----:B------:R-:W-:Y:S01]  /*26d50*/  IMAD.U32 R77, RZ, RZ, UR4 ;  /* 0x00000004ff4d7e24 */ /* 0x000fe2000f8e00ff */
[----:B------:R-:W-:Y:S01]  /*26d60*/  @P1 IADD3.X R5, R3, UR5, RZ, P2, !PT ;  /* 0x0000000503051c10 */ /* 0x000fe200097fe4ff */
[----:B------:R-:W3:Y:S04]  /*26d70*/  @P0 LDG.E R76, desc[UR60][R6.64] ;  /* 0x0000003c064c0981 */ /* 0x000ee8000c1e1900 */
[----:B------:R2:W5:Y:S01]  /*26d80*/  @P1 LDG.E R77, desc[UR60][R4.64] ;  /* 0x0000003c044d1981 */ /* 0x000562000c1e1900 */
[----:B------:R-:W-:-:S02]  /*26d90*/  SHF.R.S32.HI R3, RZ, 0x1f, R144 ;  /* 0x0000001fff037819 */ /* 0x000fc40000011490 */
[----:B---3--:R-:W-:Y:S01]  /*26da0*/  SHF.R.S32.HI R79, RZ, 0x1f, R76 ;  /* 0x0000001fff4f7819 */ /* 0x008fe2000001144c */
[----:B--2---:R-:W-:Y:S06]  /*26db0*/  @P1 BRA `(.L_x_2558) ;  /* 0x0000000000101947 */ /* 0x004fec0003800000 */
[----:B------:R-:W-:Y:S05]  /*26dc0*/  @!P0 BRA `(.L_x_2558) ;  /* 0x00000000000c8947 */ /* 0x000fea0003800000 */
[----:B------:R-:W2:Y:S04]  /*26dd0*/  LDG.E R4, desc[UR60][R6.64] ;  /* 0x0000003c06047981 */ /* 0x000ea8000c1e1900 */
[----:B-----5:R-:W2:Y:S02]  /*26de0*/  LDG.E R77, desc[UR60][R6.64+0x4] ;  /* 0x0000043c064d7981 */ /* 0x020ea4000c1e1900 */
[----:B--2---:R-:W-:-:S07]  /*26df0*/  IMAD.IADD R77, R77, 0x1, -R4 ;  /* 0x000000014d4d7824 */ /* 0x004fce00078e0a04 */
.L_x_2558:
[----:B------:R-:W2:Y:S01]  /*26e00*/  LDL R10, [R1+0x6c] ;  /* 0x00006c00010a7983 */ /* 0x000ea20000100800 */
[----:B------:R-:W-:-:S03]  /*26e10*/  ULDC.64 UR4, c[0x0][0xb70] ;  /* 0x0002dc0000047ab9 */ /* 0x000fc60000000a00 */
[----:B------:R-:W2:Y:S01]  /*26e20*/  LDL.LU R81, [R1+0x88] ;  /* 0x0000880001517983 */ /* 0x000ea20000300800 */
[----:B------:R-:W-:Y:S01]  /*26e30*/  IMAD R6, R3, UR4, RZ ;  /* 0x0000000403067c24 */ /* 0x000fe2000f8e02ff */
[----:B------:R-:W-:Y:S01]  /*26e40*/  SEL R80, R8, RZ, !P0 ;  /* 0x000000ff08507207 */ /* 0x000fe20004000000 */
[----:B------:R-:W-:Y:S01]  /*26e50*/  IMAD.MOV.U32 R78, RZ, RZ, R76 ;  /* 0x000000ffff4e7224 */ /* 0x000fe200078e004c */
[----:B------:R-:W3:Y:S01]  /*26e60*/  LDL R82, [R1+0x8c] ;  /* 0x00008c0001527983 */ /* 0x000ee20000100800 */
[C---:B------:R-:W-:Y:S02]  /*26e70*/  IMAD R9, R144.reuse, UR5, R6 ;  /* 0x0000000590097c24 */ /* 0x040fe4000f8e0206 */
[----:B------:R-:W-:Y:S01]  /*26e80*/  IMAD.WIDE.U32 R4, R144, UR4, R78 ;  /* 0x0000000490047c25 */ /* 0x000fe2000f8e004e */
[----:B------:R-:W4:Y:S01]  /*26e90*/  S2R R11, SR_TID.X ;  /* 0x00000000000b7919 */ /* 0x000f220000002100 */
[----:B------:R-:W-:Y:S01]  /*26ea0*/  SEL R78, R180, RZ, !P0 ;  /* 0x000000ffb44e7207 */ /* 0x000fe20004000000 */
[----:B------:R-:W-:Y:S01]  /*26eb0*/  ULDC.64 UR4, c[0x0][0xb78] ;  /* 0x0002de0000047ab9 */ /* 0x000fe20000000a00 */
[----:B------:R-:W-:-:S02]  /*26ec0*/  IMAD R7, R222, 0x8, R234 ;  /* 0x00000008de077824 */ /* 0x000fc400078e02ea */
[----:B------:R-:W-:Y:S02]  /*26ed0*/  IMAD.IADD R5, R5, 0x1, R9 ;  /* 0x0000000105057824 */ /* 0x000fe400078e0209 */
[----:B------:R-:W-:-:S04]  /*26ee0*/  IMAD.WIDE R20, R7, 0x2, R20 ;  /* 0x0000000207147825 */ /* 0x000fc800078e0214 */
[----:B------:R-:W-:Y:S02]  /*26ef0*/  IMAD R7, R80, UR4, RZ ;  /* 0x0000000450077c24 */ /* 0x000fe4000f8e02ff */
[----:B------:R-:W-:-:S04]  /*26f00*/  IMAD.WIDE.U32 R4, R78, UR4, R4 ;  /* 0x000000044e047c25 */ /* 0x000fc8000f8e0004 */
[----:B----4-:R-:W-:-:S05]  /*26f10*/  VIADD R11, R11, 0xffffff80 ;  /* 0xffffff800b0b7836 */ /* 0x010fca0000000000 */
[----:B------:R-:W-:-:S04]  /*26f20*/  SHF.R.S32.HI R6, RZ, 0x1f, R11 ;  /* 0x0000001fff067819 */ /* 0x000fc8000001140b */
[----:B------:R-:W-:Y:S01]  /*26f30*/  LEA.HI R8, R6, R11, RZ, 0x7 ;  /* 0x0000000b06087211 */ /* 0x000fe200078f38ff */
[----:B------:R-:W-:Y:S01]  /*26f40*/  IMAD R6, R78, UR5, R7 ;  /* 0x000000054e067c24 */ /* 0x000fe2000f8e0207 */
[----:B------:R-:W-:Y:S02]  /*26f50*/  ULDC.64 UR4, c[0x0][0xb40] ;  /* 0x0002d00000047ab9 */ /* 0x000fe40000000a00 */
[----:B------:R-:W-:Y:S02]  /*26f60*/  LOP3.LUT R12, R8, 0xffffff80, RZ, 0xc0, !PT ;  /* 0xffffff80080c7812 */ /* 0x000fe400078ec0ff */
[C---:B------:R-:W-:Y:S02]  /*26f70*/  IADD3 R9, P4, R20.reuse, 0x1000, RZ ;  /* 0x0000100014097810 */ /* 0x040fe40007f9e0ff */
[C---:B------:R-:W-:Y:S02]  /*26f80*/  IADD3 R13, P3, R20.reuse, 0x2000, RZ ;  /* 0x00002000140d7810 */ /* 0x040fe40007f7e0ff */
[----:B------:R-:W-:Y:S01]  /*26f90*/  IADD3 R29, P2, R20, 0x4000, RZ ;  /* 0x00004000141d7810 */ /* 0x000fe20007f5e0ff */
[----:B------:R-:W-:Y:S01]  /*26fa0*/  IMAD.IADD R11, R11, 0x1, -R12 ;  /* 0x000000010b0b7824 */ /* 0x000fe200078e0a0c */
[----:B------:R-:W-:-:S02]  /*26fb0*/  LOP3.LUT R8, R9, 0x380, RZ, 0xc0, !PT ;  /* 0x0000038009087812 */ /* 0x000fc400078ec0ff */
[----:B------:R-:W-:Y:S02]  /*26fc0*/  LOP3.LUT R12, R13, 0x380, RZ, 0xc0, !PT ;  /* 0x000003800d0c7812 */ /* 0x000fe400078ec0ff */
[----:B------:R-:W-:Y:S02]  /*26fd0*/  LOP3.LUT R28, R29, 0x380, RZ, 0xc0, !PT ;  /* 0x000003801d1c7812 */ /* 0x000fe400078ec0ff */
        /* <DEDUP_REMOVED lines=13> */
[----:B------:R-:W-:Y:S02]  /*270b0*/  IADD3 R53, P2, R20, 0xa000, RZ ;  /* 0x0000a00014357810 */ /* 0x000fe40007f5e0ff */
[----:B------:R-:W-:Y:S02]  /*270c0*/  LOP3.LUT R32, R33, 0x380, RZ, 0xc0, !PT ;  /* 0x0000038021207812 */ /* 0x000fe400078ec0ff */
[----:B------:R-:W-:-:S02]  /*270d0*/  LOP3.LUT R36, R37, 0x380, RZ, 0xc0, !PT ;  /* 0x0000038025247812 */ /* 0x000fc400078ec0ff */
[----:B------:R-:W-:Y:S02]  /*270e0*/  LOP3.LUT R40, R41, 0x380, RZ, 0xc0, !PT ;  /* 0x0000038029287812 */ /* 0x000fe400078ec0ff */
[----:B------:R-:W-:Y:S02]  /*270f0*/  LOP3.LUT R44, R45, 0x380, RZ, 0xc0, !PT ;  /* 0x000003802d2c7812 */ /* 0x000fe400078ec0ff */
[----:B------:R-:W-:Y:S02]  /*27100*/  LOP3.LUT R52, R53, 0x380, RZ, 0xc0, !PT ;  /* 0x0000038035347812 */ /* 0x000fe400078ec0ff */
[----:B------:R-:W-:Y:S02]  /*27110*/  SHF.R.U64 R32, R32, 0x3, RZ ;  /* 0x0000000320207819 */ /* 0x000fe400000012ff */
[----:B------:R-:W-:Y:S02]  /*27120*/  SHF.R.U64 R36, R36, 0x3, RZ ;  /* 0x0000000324247819 */ /* 0x000fe400000012ff */
[----:B------:R-:W-:-:S02]  /*27130*/  SHF.R.U64 R40, R40, 0x3, RZ ;  /* 0x0000000328287819 */ /* 0x000fc400000012ff */
[----:B------:R-:W-:Y:S02]  /*27140*/  SHF.R.U64 R44, R44, 0x3, RZ ;  /* 0x000000032c2c7819 */ /* 0x000fe400000012ff */
        /* <DEDUP_REMOVED lines=15> */
[----:B------:R-:W-:Y:S02]  /*27240*/  LOP3.LUT R56, R57, 0x380, RZ, 0xc0, !PT ;  /* 0x0000038039387812 */ /* 0x000fe400078ec0ff */
[----:B------:R-:W-:Y:S02]  /*27250*/  LOP3.LUT R60, R61, 0x380, RZ, 0xc0, !PT ;  /* 0x000003803d3c7812 */ /* 0x000fe400078ec0ff */
[----:B------:R-:W-:-:S02]  /*27260*/  LOP3.LUT R64, R65, 0x380, RZ, 0xc0, !PT ;  /* 0x0000038041407812 */ /* 0x000fc400078ec0ff */
[----:B------:R-:W-:Y:S02]  /*27270*/  LOP3.LUT R68, R69, 0x380, RZ, 0xc0, !PT ;  /* 0x0000038045447812 */ /* 0x000fe400078ec0ff */
[----:B------:R-:W-:Y:S02]  /*27280*/  SHF.R.U64 R56, R56, 0x3, RZ ;  /* 0x0000000338387819 */ /* 0x000fe400000012ff */
        /* <DEDUP_REMOVED lines=11> */
[----:B------:R-:W-:Y:S01]  /*27340*/  BSSY B1, `(.L_x_2559) ;  /* 0x0000065000017945 */ /* 0x000fe20003800000 */
[----:B------:R-:W-:-:S02]  /*27350*/  VIADD R83, R213, 0x80 ;  /* 0x00000080d5537836 */ /* 0x000fc40000000000 */
[----:B--2---:R-:W-:-:S05]  /*27360*/  IMAD R10, R81, 0x80, R10 ;  /* 0x00000080510a7824 */ /* 0x004fca00078e020a */
[----:B------:R-:W-:Y:S02]  /*27370*/  SHF.R.S32.HI R7, RZ, 0x1f, R10 ;  /* 0x0000001fff077819 */ /* 0x000fe4000001140a */
[----:B------:R-:W-:-:S04]  /*27380*/  IADD3 R4, P0, R10, R4, RZ ;  /* 0x000000040a047210 */ /* 0x000fc80007f1e0ff */
[----:B------:R-:W-:Y:S02]  /*27390*/  IADD3.X R7, R7, R5, R6, P0, !PT ;  /* 0x0000000507077210 */ /* 0x000fe400007fe406 */
[----:B------:R-:W-:-:S04]  /*273a0*/  LEA R54, P1, R4, UR4, 0x2 ;  /* 0x0000000404367c11 */ /* 0x000fc8000f8210ff */
[----:B------:R-:W-:Y:S01]  /*273b0*/  LEA.HI.X R55, R4, UR5, R7, 0x2, P1 ;  /* 0x0000000504377c11 */ /* 0x000fe200088f1407 */
[----:B------:R-:W-:Y:S01]  /*273c0*/  VIADD R4, R10, 0x8 ;  /* 0x000000080a047836 */ /* 0x000fe20000000000 */
[----:B------:R-:W-:Y:S01]  /*273d0*/  IADD3 R25, P1, R20, 0x3000, RZ ;  /* 0x0000300014197810 */ /* 0x000fe20007f3e0ff */
[----:B------:R-:W-:-:S03]  /*273e0*/  ULDC.64 UR4, c[0x0][0xaa0] ;  /* 0x0002a80000047ab9 */ /* 0x000fc60000000a00 */
[----:B------:R-:W-:-:S04]  /*273f0*/  LOP3.LUT R24, R25, 0x380, RZ, 0xc0, !PT ;  /* 0x0000038019187812 */ /* 0x000fc800078ec0ff */
[----:B------:R-:W-:-:S04]  /*27400*/  SHF.R.U64 R24, R24, 0x3, RZ ;  /* 0x0000000318187819 */ /* 0x000fc800000012ff */
[----:B------:R-:W-:Y:S01]  /*27410*/  LOP3.LUT R24, R24, R25, RZ, 0x3c, !PT ;  /* 0x0000001918187212 */ /* 0x000fe200078e3cff */
[----:B------:R-:W-:Y:S01]  /*27420*/  IMAD.X R25, RZ, RZ, R21, P1 ;  /* 0x000000ffff197224 */ /* 0x000fe200008e0615 */
[----:B------:R-:W-:-:S04]  /*27430*/  IADD3 R49, P1, R20, 0x9000, RZ ;  /* 0x0000900014317810 */ /* 0x000fc80007f3e0ff */
[----:B------:R-:W-:Y:S02]  /*27440*/  LOP3.LUT R48, R49, 0x380, RZ, 0xc0, !PT ;  /* 0x0000038031307812 */ /* 0x000fe400078ec0ff */
[----:B------:R-:W-:Y:S02]  /*27450*/  LOP3.LUT P0, RZ, R11, 0x3, RZ, 0xc0, !PT ;  /* 0x000000030bff7812 */ /* 0x000fe4000780c0ff */
[----:B------:R-:W-:Y:S02]  /*27460*/  SHF.R.U64 R48, R48, 0x3, RZ ;  /* 0x0000000330307819 */ /* 0x000fe400000012ff */
[----:B------:R-:W-:Y:S02]  /*27470*/  IADD3 R5, P2, R20, 0xf000, RZ ;  /* 0x0000f00014057810 */ /* 0x000fe40007f5e0ff */
[----:B------:R-:W-:Y:S01]  /*27480*/  LOP3.LUT R48, R48, R49, RZ, 0x3c, !PT ;  /* 0x0000003130307212 */ /* 0x000fe200078e3cff */
[----:B------:R-:W-:Y:S01]  /*27490*/  IMAD.X R49, RZ, RZ, R21, P1 ;  /* 0x000000ffff317224 */ /* 0x000fe200008e0615 */
[----:B-----5:R-:W-:-:S02]  /*274a0*/  ISETP.GE.OR P1, PT, R10, R77, P0 ;  /* 0x0000004d0a00720c */ /* 0x020fc40000726670 */
[----:B------:R-:W-:Y:S02]  /*274b0*/  ISETP.GE.OR P0, PT, R4, R77, P0 ;  /* 0x0000004d0400720c */ /* 0x000fe40000706670 */
[----:B------:R-:W-:Y:S02]  /*274c0*/  LOP3.LUT R7, R20, 0x380, RZ, 0xc0, !PT ;  /* 0x0000038014077812 */ /* 0x000fe400078ec0ff */
[----:B------:R-:W-:Y:S02]  /*274d0*/  LOP3.LUT R4, R5, 0x380, RZ, 0xc0, !PT ;  /* 0x0000038005047812 */ /* 0x000fe400078ec0ff */
[----:B------:R-:W-:Y:S02]  /*274e0*/  SHF.R.U64 R7, R7, 0x3, RZ ;  /* 0x0000000307077819 */ /* 0x000fe400000012ff */
[----:B------:R-:W-:Y:S02]  /*274f0*/  SHF.R.U64 R4, R4, 0x3, RZ ;  /* 0x0000000304047819 */ /* 0x000fe400000012ff */
[----:B------:R-:W-:Y:S01]  /*27500*/  LOP3.LUT R20, R7, R20, RZ, 0x3c, !PT ;  /* 0x0000001407147212 */ /* 0x000fe200078e3cff */
[----:B------:R-:W-:Y:S01]  /*27510*/  IMAD.X R73, RZ, RZ, R21, P2 ;  /* 0x000000ffff497224 */ /* 0x000fe200010e0615 */
[----:B------:R-:W-:Y:S01]  /*27520*/  LOP3.LUT R72, R4, R5, RZ, 0x3c, !PT ;  /* 0x0000000504487212 */ /* 0x000fe200078e3cff */
[----:B------:R-:W-:Y:S01]  /*27530*/  @!P1 STG.E desc[UR60][R54.64], R0 ;  /* 0x0000000036009986 */ /* 0x000fe2000c10193c */
[----:B------:R-:W-:-:S03]  /*27540*/  IMAD R79, R79, UR4, RZ ;  /* 0x000000044f4f7c24 */ /* 0x000fc6000f8e02ff */
[----:B------:R2:W-:Y:S04]  /*27550*/  @!P0 STG.E desc[UR60][R54.64+0x20], R2 ;  /* 0x0000200236008986 */ /* 0x0005e8000c10193c */
[----:B------:R4:W5:Y:S01]  /*27560*/  LD.E.128 R4, desc[UR60][R20.64] ;  /* 0x0000003c14047980 */ /* 0x000962000c101d00 */
[----:B------:R-:W-:-:S03]  /*27570*/  IMAD R79, R76, UR5, R79 ;  /* 0x000000054c4f7c24 */ /* 0x000fc6000f8e024f */
[----:B------:R-:W5:Y:S04]  /*27580*/  LD.E.128 R8, desc[UR60][R8.64] ;  /* 0x0000003c08087980 */ /* 0x000f68000c101d00 */
[----:B------:R-:W5:Y:S01]  /*27590*/  LD.E.128 R12, desc[UR60][R12.64] ;  /* 0x0000003c0c0c7980 */ /* 0x000f62000c101d00 */
[--C-:B----4-:R-:W-:Y:S01]  /*275a0*/  SHF.R.S32.HI R21, RZ, 0x1f, R213.reuse ;  /* 0x0000001fff157819 */ /* 0x110fe200000114d5 */
[----:B------:R-:W-:Y:S02]  /*275b0*/  IMAD.MOV.U32 R20, RZ, RZ, R213 ;  /* 0x000000ffff147224 */ /* 0x000fe400078e00d5 */
[----:B------:R-:W5:Y:S04]  /*275c0*/  LD.E.128 R24, desc[UR60][R24.64] ;  /* 0x0000003c18187980 */ /* 0x000f68000c101d00 */
[----:B------:R-:W5:Y:S01]  /*275d0*/  LD.E.128 R28, desc[UR60][R28.64] ;  /* 0x0000003c1c1c7980 */ /* 0x000f62000c101d00 */
[----:B------:R-:W-:Y:S01]  /*275e0*/  IMAD.WIDE.U32 R20, R76, UR4, R20 ;  /* 0x000000044c147c25 */ /* 0x000fe2000f8e0014 */
[----:B------:R-:W-:-:S02]  /*275f0*/  ULDC.64 UR4, c[0x0][0xae0] ;  /* 0x0002b80000047ab9 */ /* 0x000fc40000000a00 */
        /* <DEDUP_REMOVED lines=16> */
[----:B--2---:R-:W2:Y:S01]  /*27700*/  FENCE.VIEW.ASYNC.S ;  /* 0x00000000000073c6 */ /* 0x004ea20000000000 */
[----:B------:R-:W-:-:S02]  /*27710*/  IMAD.IADD R21, R21, 0x1, R79 ;  /* 0x0000000115157824 */ /* 0x000fc400078e024f */
[----:B------:R-:W-:Y:S02]  /*27720*/  IMAD R79, R81, -0x80, R77 ;  /* 0xffffff80514f7824 */ /* 0x000fe400078e024d */
[----:B------:R-:W-:-:S03]  /*27730*/  IMAD R3, R3, UR4, RZ ;  /* 0x0000000403037c24 */ /* 0x000fc6000f8e02ff */
[----:B------:R-:W-:Y:S01]  /*27740*/  ISETP.GE.AND P3, PT, R18, R79, PT ;  /* 0x0000004f1200720c */ /* 0x000fe20003f66270 */
[C---:B------:R-:W-:Y:S02]  /*27750*/  IMAD R77, R144.reuse, UR5, R3 ;  /* 0x00000005904d7c24 */ /* 0x040fe4000f8e0203 */
[----:B------:R-:W-:Y:S01]  /*27760*/  IMAD.WIDE.U32 R2, R144, UR4, R20 ;  /* 0x0000000490027c25 */ /* 0x000fe2000f8e0014 */
[----:B------:R-:W-:-:S03]  /*27770*/  ULDC.64 UR4, c[0x0][0xae8] ;  /* 0x0002ba0000047ab9 */ /* 0x000fc60000000a00 */
[----:B------:R-:W-:Y:S02]  /*27780*/  VIADD R0, R16, 0x38820 ;  /* 0x0003882010007836 */ /* 0x000fe40000000000 */
[----:B------:R-:W-:Y:S02]  /*27790*/  IMAD R21, R80, UR4, RZ ;  /* 0x0000000450157c24 */ /* 0x000fe4000f8e02ff */
[----:B------:R-:W-:Y:S01]  /*277a0*/  IMAD.IADD R3, R3, 0x1, R77 ;  /* 0x0000000103037824 */ /* 0x000fe200078e024d */
[----:B------:R-:W-:Y:S01]  /*277b0*/  PRMT R0, RZ, 0x654, R0 ;  /* 0x00000654ff007816 */ /* 0x000fe20000000000 */
[----:B------:R-:W-:Y:S01]  /*277c0*/  IMAD R77, R78, UR5, R21 ;  /* 0x000000054e4d7c24 */ /* 0x000fe2000f8e0215 */
[-C--:B------:R-:W-:Y:S02]  /*277d0*/  ISETP.GE.AND P0, PT, R218, R79.reuse, PT ;  /* 0x0000004fda00720c */ /* 0x080fe40003f06270 */
[-C--:B------:R-:W-:Y:S01]  /*277e0*/  ISETP.GE.AND P1, PT, R220, R79.reuse, PT ;  /* 0x0000004fdc00720c */ /* 0x080fe20003f26270 */
[----:B--2---:R2:W-:Y:S01]  /*277f0*/  SYNCS.ARRIVE.TRANS64.RED.A1T0 RZ, [R0+URZ], RZ ;  /* 0x000000ff00ff79a7 */ /* 0x0045e2000810043f */
[----:B---3--:R-:W-:Y:S01]  /*27800*/  ISETP.GE.AND P2, PT, R82, R79, PT ;  /* 0x0000004f5200720c */ /* 0x008fe20003f46270 */
[----:B------:R-:W-:-:S04]  /*27810*/  IMAD.WIDE.U32 R78, R78, UR4, R2 ;  /* 0x000000044e4e7c25 */ /* 0x000fc8000f8e0002 */
[----:B------:R-:W-:-:S04]  /*27820*/  IMAD.WIDE R20, R81, 0x80, R18 ;  /* 0x0000008051147825 */ /* 0x000fc800078e0212 */
[----:B------:R-:W-:Y:S02]  /*27830*/  VIADD R82, R213, 0xc0 ;  /* 0x000000c0d5527836 */ /* 0x000fe40000000000 */
[----:B------:R-:W-:Y:S01]  /*27840*/  IMAD.IADD R81, R79, 0x1, R77 ;  /* 0x000000014f517824 */ /* 0x000fe200078e024d */
[----:B--2---:R-:W-:Y:S06]  /*27850*/  @P3 BRA `(.L_x_2560) ;  /* 0x00000000004c3947 */ /* 0x004fec0003800000 */
[----:B------:R-:W-:Y:S01]  /*27860*/  ULDC.64 UR4, c[0x0][0xad8] ;  /* 0x0002b60000047ab9 */ /* 0x000fe20000000a00 */
[----:B------:R-:W-:Y:S01]  /*27870*/  IMAD.MOV.U32 R2, RZ, RZ, R78 ;  /* 0x000000ffff027224 */ /* 0x000fe200078e004e */
[----:B------:R-:W-:Y:S01]  /*27880*/  ULDC.64 UR6, c[0x0][0xa80] ;  /* 0x0002a00000067ab9 */ /* 0x000fe20000000a00 */
[----:B------:R-:W-:Y:S02]  /*27890*/  IMAD R77, R21, UR4, RZ ;  /* 0x00000004154d7c24 */ /* 0x000fe4000f8e02ff */
[----:B------:R-:W-:Y:S02]  /*278a0*/  IMAD.MOV.U32 R3, RZ, RZ, R81 ;  /* 0x000000ffff037224 */ /* 0x000fe400078e0051 */
[C---:B------:R-:W-:Y:S02]  /*278b0*/  IMAD R77, R20.reuse, UR5, R77 ;  /* 0x00000005144d7c24 */ /* 0x040fe4000f8e024d */
[----:B------:R-:W-:Y:S01]  /*278c0*/  IMAD.WIDE.U32 R2, R20, UR4, R2 ;  /* 0x0000000414027c25 */ /* 0x000fe2000f8e0002 */
[----:B------:R-:W-:-:S02]  /*278d0*/  ULDC UR4, c[0x0][0xa8c] ;  /* 0x0002a30000047ab9 */ /* 0x000fc40000000800 */
[----:B------:R-:W-:Y:S01]  /*278e0*/  ISETP.GE.AND P3, PT, R213, UR4, PT ;  /* 0x00000004d5007c0c */ /* 0x000fe2000bf66270 */
[----:B------:R-:W-:Y:S01]  /*278f0*/  IMAD.IADD R3, R3, 0x1, R77 ;  /* 0x0000000103037824 */ /* 0x000fe200078e024d */
[----:B------:R-:W-:Y:S02]  /*27900*/  LEA R76, P5, R2, UR6, 0x1 ;  /* 0x00000006024c7c11 */ /* 0x000fe4000f8a08ff */
        /* <DEDUP_REMOVED lines=8> */
.L_x_2560:
[----:B------:R-:W-:Y:S05]  /*27990*/  BSYNC B1 ;  /* 0x0000000000017941 */ /* 0x000fea0003800000 */
.L_x_2559:
[----:B------:R-:W-:Y:S04]  /*279a0*/  BSSY B1, `(.L_x_2561) ;  /* 0x0000017000017945 */ /* 0x000fe80003800000 */
[----:B------:R-:W-:Y:S05]  /*279b0*/  @P0 BRA `(.L_x_2562) ;  /* 0x0000000000540947 */ /* 0x000fea0003800000 */
[----:B--2--5:R-:W-:Y:S01]  /*279c0*/  IADD3 R5, P0, R20, 0x20, RZ ;  /* 0x0000002014057810 */ /* 0x024fe20007f1e0ff */
        /* <DEDUP_REMOVED lines=8> */
[----:B------:R-:W-:Y:S02]  /*27a50*/  ISETP.GE.AND P5, PT, R83, UR4, PT ;  /* 0x0000000453007c0c */ /* 0x000fe4000bfa6270 */
        /* <DEDUP_REMOVED lines=11> */
.L_x_2562:
[----:B------:R-:W-:Y:S05]  /*27b10*/  BSYNC B1 ;  /* 0x0000000000017941 */ /* 0x000fea0003800000 */
.L_x_2561:
[----:B------:R-:W-:Y:S04]  /*27b20*/  BSSY B1, `(.L_x_2563) ;  /* 0x0000017000017945 */ /* 0x000fe80003800000 */
[----:B------:R-:W-:Y:S05]  /*27b30*/  @P1 BRA `(.L_x_2564) ;  /* 0x0000000000541947 */ /* 0x000fea0003800000 */
[----:B--23-5:R-:W-:Y:S01]  /*27b40*/  IADD3 R5, P0, R20, 0x40, RZ ;  /* 0x0000004014057810 */ /* 0x02cfe20007f1e0ff */
        /* <DEDUP_REMOVED lines=20> */
.L_x_2564:
[----:B------:R-:W-:Y:S05]  /*27c90*/  BSYNC B1 ;  /* 0x0000000000017941 */ /* 0x000fea0003800000 */
.L_x_2563:
[----:B------:R-:W-:Y:S05]  /*27ca0*/  @P2 BRA `(.L_x_2565) ;  /* 0x0000000c00242947 */ /* 0x000fea0003800000 */
[----:B--2345:R-:W-:Y:S01]  /*27cb0*/  IADD3 R5, P0, R20, 0x60, RZ ;  /* 0x0000006014057810 */ /* 0x03cfe20007f1e0ff */
        /* <DEDUP_REMOVED lines=8> */
[----:B------:R-:W-:-:S03]  /*27d40*/  ISETP.GE.AND P3, PT, R83, UR4, PT ;  /* 0x0000000453007c0c */ /* 0x000fc6000bf66270 */
        /* <DEDUP_REMOVED lines=11> */
[----:B------:R3:W-:Y:S01]  /*27e00*/  STG.E.128 desc[UR60][R4.64+0x180], R72 ;  /* 0x0001804804007986 */ /* 0x0007e2000c101d3c */
[----:B------:R-:W-:Y:S05]  /*27e10*/  BRA `(.L_x_2565) ;  /* 0x0000000800c87947 */ /* 0x000fea0003800000 */
.L_x_2557:
[----:B------:R-:W2:Y:S01]  /*27e20*/  LDL R13, [R1+0x78] ;  /* 0x00007800010d7983 */ /* 0x000ea20000100800 */
[----:B------:R-:W-:Y:S01]  /*27e30*/  ULDC.64 UR4, c[0x0][0xbd8] ;  /* 0x0002f60000047ab9 */ /* 0x000fe20000000a00 */
[----:B------:R-:W-:Y:S01]  /*27e40*/  IMAD.MOV.U32 R7, RZ, RZ, RZ ;  /* 0x000000ffff077224 */ /* 0x000fe200078e00ff */
[----:B------:R-:W-:-:S04]  /*27e50*/  ISETP.NE.U32.AND P0, PT, RZ, UR4, PT ;  /* 0x00000004ff007c0c */ /* 0x000fc8000bf05070 */
[----:B------:R-:W-:Y:S01]  /*27e60*/  ISETP.NE.AND.EX P0, PT, RZ, UR5, PT, P0 ;  /* 0x00000005ff007c0c */ /* 0x000fe2000bf05300 */
        /* <DEDUP_REMOVED lines=12> */
[----:B------:R-:W-:-:S06]  /*27f30*/  IMAD.U32 R0, RZ, RZ, UR4 ;  /* 0x00000004ff007e24 */ /* 0x000fcc000f8e00ff */
[----:B------:R2:W5:Y:S01]  /*27f40*/  @P1 LDG.E R0, desc[UR60][R4.64] ;  /* 0x0000003c04001981 */ /* 0x000562000c1e1900 */
[----:B------:R-:W3:Y:S02]  /*27f50*/  S2R R8, SR_TID.X ;  /* 0x0000000000087919 */ /* 0x000ee40000002100 */
[----:B---3--:R-:W-:-:S04]  /*27f60*/  IADD3 R6, R8, -0x80, RZ ;  /* 0xffffff8008067810 */ /* 0x008fc80007ffe0ff */
[----:B------:R-:W-:Y:S01]  /*27f70*/  ISETP.GT.AND P2, PT, R6, 0x7f, PT ;  /* 0x0000007f0600780c */ /* 0x000fe20003f44270 */
[----:B--2---:R-:W-:-:S12]  /*27f80*/  @P1 BRA `(.L_x_2566) ;  /* 0x0000000000101947 */ /* 0x004fd80003800000 */
[----:B------:R-:W-:Y:S05]  /*27f90*/  @!P0 BRA `(.L_x_2566) ;  /* 0x00000000000c8947 */ /* 0x000fea0003800000 */
[----:B------:R-:W2:Y:S04]  /*27fa0*/  LDG.E R5, desc[UR60][R2.64] ;  /* 0x0000003c02057981 */ /* 0x000ea8000c1e1900 */
[----:B-----5:R-:W2:Y:S02]  /*27fb0*/  LDG.E R0, desc[UR60][R2.64+0x4] ;  /* 0x0000043c02007981 */ /* 0x020ea4000c1e1900 */
[----:B--2---:R-:W-:-:S07]  /*27fc0*/  IMAD.IADD R0, R0, 0x1, -R5 ;  /* 0x0000000100007824 */ /* 0x004fce00078e0a05 */
.L_x_2566:
[----:B------:R-:W2:Y:S04]  /*27fd0*/  LDL R11, [R1+0x7c] ;  /* 0x00007c00010b7983 */ /* 0x000ea80000100800 */
[----:B------:R3:W5:Y:S01]  /*27fe0*/  LDL R14, [R1+0x88] ;  /* 0x00008800010e7983 */ /* 0x0007620000100800 */
[----:B------:R-:W-:Y:S01]  /*27ff0*/  BSSY B1, `(.L_x_2567) ;  /* 0x000001c000017945 */ /* 0x000fe20003800000 */
[----:B------:R-:W-:Y:S02]  /*28000*/  SHF.R.S32.HI R12, RZ, 0x1f, R213 ;  /* 0x0000001fff0c7819 */ /* 0x000fe400000114d5 */
[----:B------:R-:W-:Y:S02]  /*28010*/  SEL R13, R13, RZ, !P0 ;  /* 0x000000ff0d0d7207 */ /* 0x000fe40004000000 */
        /* <DEDUP_REMOVED lines=9> */
[----:B------:R-:W-:Y:S02]  /*280b0*/  ULDC.64 UR4, c[0x0][0xb70] ;  /* 0x0002dc0000047ab9 */ /* 0x000fe40000000a00 */
        /* <DEDUP_REMOVED lines=15> */
.L_x_2568:
[----:B------:R-:W-:Y:S05]  /*281b0*/  BSYNC B1 ;  /* 0x0000000000017941 */ /* 0x000fea0003800000 */
.L_x_2567:
[----:B------:R-:W-:Y:S01]  /*281c0*/  ULDC.64 UR4, c[0x0][0xaa0] ;  /* 0x0002a80000047ab9 */ /* 0x000fe20000000a00 */
[----:B------:R-:W-:Y:S01]  /*281d0*/  IMAD.MOV.U32 R2, RZ, RZ, R213 ;  /* 0x000000ffff027224 */ /* 0x000fe200078e00d5 */
[----:B------:R-:W-:Y:S01]  /*281e0*/  BSSY B1, `(.L_x_2569) ;  /* 0x000002d000017945 */ /* 0x000fe20003800000 */
[----:B--2---:R-:W-:Y:S02]  /*281f0*/  IMAD.MOV.U32 R3, RZ, RZ, R12 ;  /* 0x000000ffff037224 */ /* 0x004fe400078e000c */
[----:B------:R-:W-:Y:S02]  /*28200*/  IMAD R4, R6, UR4, RZ ;  /* 0x0000000406047c24 */ /* 0x000fe4000f8e02ff */
[----:B------:R-:W-:-:S04]  /*28210*/  IMAD.WIDE.U32 R2, R7, UR4, R2 ;  /* 0x0000000407027c25 */ /* 0x000fc8000f8e0002 */
[----:B------:R-:W-:Y:S01]  /*28220*/  IMAD R7, R7, UR5, R4 ;  /* 0x0000000507077c24 */ /* 0x000fe2000f8e0204 */
[----:B------:R-:W-:Y:S01]  /*28230*/  ULDC.64 UR4, c[0x0][0xae0] ;  /* 0x0002b80000047ab9 */ /* 0x000fe20000000a00 */
[----:B------:R-:W-:Y:S02]  /*28240*/  VIADD R15, R213, 0x80 ;  /* 0x00000080d50f7836 */ /* 0x000fe40000000000 */
[----:B------:R-:W-:Y:S02]  /*28250*/  IMAD R4, R9, UR4, RZ ;  /* 0x0000000409047c24 */ /* 0x000fe4000f8e02ff */
[----:B------:R-:W-:Y:S02]  /*28260*/  IMAD.IADD R3, R3, 0x1, R7 ;  /* 0x0000000103037824 */ /* 0x000fe400078e0207 */
[C---:B------:R-:W-:Y:S02]  /*28270*/  IMAD R5, R11.reuse, UR5, R4 ;  /* 0x000000050b057c24 */ /* 0x040fe4000f8e0204 */
[----:B------:R-:W-:Y:S01]  /*28280*/  IMAD.WIDE.U32 R2, R11, UR4, R2 ;  /* 0x000000040b027c25 */ /* 0x000fe2000f8e0002 */
[----:B------:R-:W-:-:S03]  /*28290*/  ULDC.64 UR4, c[0x0][0xae8] ;  /* 0x0002ba0000047ab9 */ /* 0x000fc60000000a00 */
[----:B------:R-:W-:Y:S02]  /*282a0*/  IMAD R11, R14, -0x80, R0 ;  /* 0xffffff800e0b7824 */ /* 0x000fe400078e0200 */
[----:B------:R-:W-:Y:S02]  /*282b0*/  IMAD.IADD R3, R3, 0x1, R5 ;  /* 0x0000000103037824 */ /* 0x000fe400078e0205 */
[----:B------:R-:W-:Y:S01]  /*282c0*/  IMAD R0, R10, UR4, RZ ;  /* 0x000000040a007c24 */ /* 0x000fe2000f8e02ff */
[-C--:B------:R-:W-:Y:S01]  /*282d0*/  ISETP.GE.AND P2, PT, R18, R11.reuse, PT ;  /* 0x0000000b1200720c */ /* 0x080fe20003f46270 */
[----:B------:R-:W-:Y:S01]  /*282e0*/  IMAD.WIDE.U32 R4, R13, UR4, R2 ;  /* 0x000000040d047c25 */ /* 0x000fe2000f8e0002 */
[-C--:B------:R-:W-:Y:S02]  /*282f0*/  ISETP.GE.AND P1, PT, R218, R11.reuse, PT ;  /* 0x0000000bda00720c */ /* 0x080fe40003f26270 */
[----:B------:R-:W-:Y:S01]  /*28300*/  ISETP.GE.AND P0, PT, R220, R11, PT ;  /* 0x0000000bdc00720c */ /* 0x000fe20003f06270 */
[----:B------:R-:W-:-:S02]  /*28310*/  IMAD.MOV.U32 R2, RZ, RZ, R18 ;  /* 0x000000ffff027224 */ /* 0x000fc400078e0012 */
[----:B------:R-:W-:Y:S02]  /*28320*/  IMAD.MOV.U32 R3, RZ, RZ, R19 ;  /* 0x000000ffff037224 */ /* 0x000fe400078e0013 */
[----:B------:R-:W-:Y:S02]  /*28330*/  IMAD R9, R13, UR5, R0 ;  /* 0x000000050d097c24 */ /* 0x000fe4000f8e0200 */
[----:B------:R-:W-:-:S04]  /*28340*/  IMAD.WIDE R6, R14, 0x80, R2 ;  /* 0x000000800e067825 */ /* 0x000fc800078e0202 */
[----:B------:R-:W-:Y:S02]  /*28350*/  VIADD R14, R213, 0xc0 ;  /* 0x000000c0d50e7836 */ /* 0x000fe40000000000 */
[----:B------:R-:W-:Y:S01]  /*28360*/  IMAD.IADD R13, R5, 0x1, R9 ;  /* 0x00000001050d7824 */ /* 0x000fe200078e0209 */
        /* <DEDUP_REMOVED lines=20> */
.L_x_2570:
[----:B------:R-:W-:Y:S05]  /*284b0*/  BSYNC B1 ;  /* 0x0000000000017941 */ /* 0x000fea0003800000 */
.L_x_2569:
        /* <DEDUP_REMOVED lines=25> */
.L_x_2572:
[----:B------:R-:W-:Y:S05]  /*28650*/  BSYNC B1 ;  /* 0x0000000000017941 */ /* 0x000fea0003800000 */
.L_x_2571:
[----:B------:R-:W-:Y:S04]  /*28660*/  BSSY B1, `(.L_x_2573) ;  /* 0x0000017000017945 */ /* 0x000fe80003800000 */
[----:B------:R-:W-:Y:S05]  /*28670*/  @P0 BRA `(.L_x_2574) ;  /* 0x0000000000540947 */ /* 0x000fea0003800000 */
[----:B--23--:R-:W-:Y:S01]  /*28680*/  IADD3 R9, P0, R6, 0x40, RZ ;  /* 0x0000004006097810 */ /* 0x00cfe20007f1e0ff */
        /* <DEDUP_REMOVED lines=20> */
.L_x_2574:
[----:B------:R-:W-:Y:S05]  /*287d0*/  BSYNC B1 ;  /* 0x0000000000017941 */ /* 0x000fea0003800000 */
.L_x_2573:
        /* <DEDUP_REMOVED lines=22> */
.L_x_2565:
[----:B------:R-:W-:Y:S05]  /*28940*/  BSYNC B0 ;  /* 0x0000000000007941 */ /* 0x000fea0003800000 */
.L_x_2556:
[----:B------:R-:W-:Y:S02]  /*28950*/  ULDC UR4, c[0x0][0xc14] ;  /* 0x0003050000047ab9 */ /* 0x000fe40000000800 */
[----:B-1----:R-:W-:-:S13]  /*28960*/  ISETP.GE.AND P0, PT, R227, UR4, PT ;  /* 0x00000004e3007c0c */ /* 0x002fda000bf06270 */
[----:B------:R-:W-:Y:S05]  /*28970*/  @!P0 BRA `(.L_x_2575) ;  /* 0xfffffd8800288947 */ /* 0x000fea000383ffff */
[----:B------:R-:W-:Y:S05]  /*28980*/  BRA `(.L_x_2295) ;  /* 0x0000006800387947 */ /* 0x000fea0003800000 */
.L_x_2293:
        /* <DEDUP_REMOVED lines=10> */
[----:B------:R-:W1:Y:S01]  /*28a30*/  S2UR UR6, SR_CTAID.X ;  /* 0x00000000000679c3 */ /* 0x000e620000002500 */
        /* <DEDUP_REMOVED lines=16> */
[----:B------:R-:W-:Y:S01]  /*28b40*/  IMAD.MOV.U32 R19, RZ, RZ, RZ ;  /* 0x000000ffff137224 */ /* 0x000fe200078e00ff */
[----:B--2---:R-:W0:Y:S02]  /*28b50*/  SHFL.UP PT, R0, R17, 0x1, RZ ;  /* 0x0420000011007989 */ /* 0x004e2400000e00ff */
[----:B0-----:R-:W-:-:S05]  /*28b60*/  SEL R0, R0, RZ, P1 ;  /* 0x000000ff00007207 */ /* 0x001fca0000800000 */
[----:B------:R-:W-:-:S05]  /*28b70*/  IMAD.IADD R0, R17, 0x1, R0 ;  /* 0x0000000111007824 */ /* 0x000fca00078e0200 */
[----:B------:R-:W0:Y:S02]  /*28b80*/  SHFL.UP PT, R4, R0, 0x2, RZ ;  /* 0x0440000000047989 */ /* 0x000e2400000e00ff */
[----:B0-----:R-:W-:-:S05]  /*28b90*/  SEL R5, R4, RZ, P0 ;  /* 0x000000ff04057207 */ /* 0x001fca0000000000 */
[----:B------:R-:W-:-:S05]  /*28ba0*/  IMAD.IADD R5, R0, 0x1, R5 ;  /* 0x0000000100057824 */ /* 0x000fca00078e0205 */
[----:B------:R-:W0:Y:S01]  /*28bb0*/  SHFL.UP PT, R4, R5, 0x4, RZ ;  /* 0x0480000005047989 */ /* 0x000e2200000e00ff */
[----:B------:R-:W-:-:S04]  /*28bc0*/  ISETP.GE.U32.AND P0, PT, R7, 0x4, PT ;  /* 0x000000040700780c */ /* 0x000fc80003f06070 */
[----:B0-----:R-:W-:-:S05]  /*28bd0*/  SEL R4, R4, RZ, P0 ;  /* 0x000000ff04047207 */ /* 0x001fca0000000000 */
[----:B------:R-:W-:-:S05]  /*28be0*/  IMAD.IADD R4, R5, 0x1, R4 ;  /* 0x0000000105047824 */ /* 0x000fca00078e0204 */
[----:B------:R-:W0:Y:S01]  /*28bf0*/  SHFL.UP PT, R2, R4, 0x8, RZ ;  /* 0x0500000004027989 */ /* 0x000e2200000e00ff */
[----:B------:R-:W-:Y:S02]  /*28c00*/  @P0 LOP3.LUT R6, R6, 0x10, RZ, 0xfc, !PT ;  /* 0x0000001006060812 */ /* 0x000fe400078efcff */
[----:B------:R-:W-:-:S04]  /*28c10*/  ISETP.GE.U32.AND P0, PT, R7, 0x8, PT ;  /* 0x000000080700780c */ /* 0x000fc80003f06070 */
[----:B0-----:R-:W-:-:S05]  /*28c20*/  SEL R3, R2, RZ, P0 ;  /* 0x000000ff02037207 */ /* 0x001fca0000000000 */
[----:B------:R-:W-:-:S05]  /*28c30*/  IMAD.IADD R3, R4, 0x1, R3 ;  /* 0x0000000104037824 */ /* 0x000fca00078e0203 */
[----:B------:R-:W0:Y:S01]  /*28c40*/  SHFL.UP PT, R0, R3, 0x10, RZ ;  /* 0x0600000003007989 */ /* 0x000e2200000e00ff */
[----:B------:R-:W-:-:S04]  /*28c50*/  LOP3.LUT R6, R6, 0xfffffff7, RZ, 0xc0, !PT ;  /* 0xfffffff706067812 */ /* 0x000fc800078ec0ff */
[----:B------:R-:W-:Y:S02]  /*28c60*/  @P0 LOP3.LUT R6, R6, 0x8, RZ, 0xfc, !PT ;  /* 0x0000000806060812 */ /* 0x000fe400078efcff */
[----:B------:R-:W-:-:S04]  /*28c70*/  ISETP.GE.U32.AND P0, PT, R7, 0x10, PT ;  /* 0x000000100700780c */ /* 0x000fc80003f06070 */
[----:B0-----:R-:W-:-:S05]  /*28c80*/  SEL R0, R0, RZ, P0 ;  /* 0x000000ff00007207 */ /* 0x001fca0000000000 */
[----:B------:R-:W-:-:S05]  /*28c90*/  IMAD.IADD R0, R3, 0x1, R0 ;  /* 0x0000000103007824 */ /* 0x000fca00078e0200 */
[----:B------:R-:W0:Y:S01]  /*28ca0*/  SHFL.IDX PT, R2, R0, 0x1f, 0x1f ;  /* 0x03e01f0000027f89 */ /* 0x000e2200000e0000 */
[----:B------:R-:W-:-:S04]  /*28cb0*/  LOP3.LUT R6, R6, 0xfffffffb, RZ, 0xc0, !PT ;  /* 0xfffffffb06067812 */ /* 0x000fc800078ec0ff */
[----:B------:R-:W-:-:S05]  /*28cc0*/  @P0 LOP3.LUT R6, R6, 0x4, RZ, 0xfc, !PT ;  /* 0x0000000406060812 */ /* 0x000fca00078efcff */
[----:B------:R2:W-:Y:S01]  /*28cd0*/  STL [R1+0x14], R6 ;  /* 0x0000140601007387 */ /* 0x0005e20000100800 */
[----:B0-----:R-:W-:-:S05]  /*28ce0*/  IMAD R4, R2, UR4, RZ ;  /* 0x0000000402047c24 */ /* 0x001fca000f8e02ff */
[----:B-1----:R-:W-:Y:S01]  /*28cf0*/  ISETP.GT.AND P0, PT, R4, UR6, PT ;  /* 0x0000000604007c0c */ /* 0x002fe2000bf04270 */
[----:B------:R-:W-:-:S12]  /*28d00*/  IMAD.MOV.U32 R5, RZ, RZ, R4 ;  /* 0x000000ffff057224 */ /* 0x000fd800078e0004 */
[----:B--2---:R-:W-:Y:S05]  /*28d10*/  @P0 BRA `(.L_x_2576) ;  /* 0x0000000000bc0947 */ /* 0x004fea0003800000 */
[----:B------:R-:W-:Y:S01]  /*28d20*/  IMAD.MOV.U32 R4, RZ, RZ, R5 ;  /* 0x000000ffff047224 */ /* 0x000fe200078e0005 */
[----:B------:R-:W-:Y:S01]  /*28d30*/  ULDC UR5, c[0x0][0xc14] ;  /* 0x0003050000057ab9 */ /* 0x000fe20000000800 */
[----:B------:R-:W-:Y:S01]  /*28d40*/  IMAD.MOV.U32 R19, RZ, RZ, RZ ;  /* 0x000000ffff137224 */ /* 0x000fe200078e00ff */
[----:B------:R-:W-:Y:S01]  /*28d50*/  ULDC UR7, c[0x0][0xc14] ;  /* 0x0003050000077ab9 */ /* 0x000fe20000000800 */
[----:B------:R-:W-:-:S05]  /*28d60*/  ULDC UR4, c[0x0][0xc10] ;  /* 0x0003040000047ab9 */ /* 0x000fca0000000800 */
.L_x_2580:
        /* <DEDUP_REMOVED lines=13> */
[----:B------:R-:W0:Y:S02]  /*28e40*/  LDC.64 R2, c[0x0][0xc58] ;  /* 0x00031600ff027b82 */ /* 0x000e240000000a00 */
[----:B0-----:R-:W-:-:S05]  /*28e50*/  IMAD.WIDE R2, R5, 0x4, R2 ;  /* 0x0000000405027825 */ /* 0x001fca00078e0202 */
[----:B------:R0:W5:Y:S02]  /*28e60*/  LDG.E R17, desc[UR60][R2.64] ;  /* 0x0000003c02117981 */ /* 0x000164000c1e1900 */
.L_x_2579:
[----:B------:R-:W-:Y:S05]  /*28e70*/  BSYNC B0 ;  /* 0x0000000000007941 */ /* 0x000fea0003800000 */
.L_x_2578:
        /* <DEDUP_REMOVED lines=25> */
.L_x_2576:
[----:B------:R-:W-:-:S04]  /*29010*/  IMAD.IADD R5, R4, 0x1, -R5 ;  /* 0x0000000104057824 */ /* 0x000fc800078e0a05 */
        /* <DEDUP_REMOVED lines=19> */
.L_x_2581:
        /* <DEDUP_REMOVED lines=56> */
.L_x_2577:
[----:B------:R-:W-:Y:S02]  /*294d0*/  IMAD.MOV.U32 R17, RZ, RZ, RZ ;  /* 0x000000ffff117224 */ /* 0x000fe400078e00ff */
[----:B------:R-:W-:Y:S02]  /*294e0*/  IMAD.U32 R16, RZ, RZ, UR6 ;  /* 0x00000006ff107e24 */ /* 0x000fe4000f8e00ff */
[----:B------:R-:W-:-:S07]  /*294f0*/  IMAD.MOV.U32 R18, RZ, RZ, RZ ;  /* 0x000000ffff127224 */ /* 0x000fce00078e00ff */
.L_x_2582:
        /* <DEDUP_REMOVED lines=38> */
.L_x_2674:
[----:B--2---:R-:W1:Y:S02]  /*29760*/  LDC.64 R2, c[0x0][0xc60] ;  /* 0x00031800ff027b82 */ /* 0x004e640000000a00 */
[----:B-1----:R-:W-:-:S05]  /*29770*/  IMAD.WIDE R2, R19, 0x4, R2 ;  /* 0x0000000413027825 */ /* 0x002fca00078e0202 */
[----:B0-----:R-:W2:Y:S01]  /*29780*/  LDG.E R11, desc[UR60][R2.64] ;  /* 0x0000003c020b7981 */ /* 0x001ea2000c1e1900 */
        /* <DEDUP_REMOVED lines=8> */
[----:B------:R-:W-:-:S10]  /*29810*/  IMAD.SHL.U32 R15, R11, 0x4, RZ ;  /* 0x000000040b0f7824 */ /* 0x000fd400078e00ff */
[C---:B------:R-:W-:Y:S01]  /*29820*/  @P0 LEA R2, P1, R11.reuse, UR4, 0x2 ;  /* 0x000000040b020c11 */ /* 0x040fe2000f8210ff */
[----:B------:R-:W-:Y:S03]  /*29830*/  STL [R1+0x20], R11 ;  /* 0x0000200b01007387 */ /* 0x000fe60000100800 */
[----:B------:R-:W-:Y:S01]  /*29840*/  @P0 LEA.HI.X R3, R11, UR5, R0, 0x2, P1 ;  /* 0x000000050b030c11 */ /* 0x000fe200088f1400 */
[----:B------:R-:W-:-:S04]  /*29850*/  ULDC.64 UR4, c[0x0][0xa18] ;  /* 0x0002860000047ab9 */ /* 0x000fc80000000a00 */
[----:B------:R0:W5:Y:S01]  /*29860*/  @P0 LDG.E R8, desc[UR60][R2.64] ;  /* 0x0000003c02080981 */ /* 0x000162000c1e1900 */
[----:B------:R-:W-:Y:S02]  /*29870*/  ISETP.NE.U32.AND P0, PT, RZ, UR4, PT ;  /* 0x00000004ff007c0c */ /* 0x000fe4000bf05070 */
[----:B------:R-:W-:Y:S01]  /*29880*/  SHF.L.U64.HI R14, R11, 0x2, R0 ;  /* 0x000000020b0e7819 */ /* 0x000fe20000010200 */
[----:B------:R-:W-:Y:S01]  /*29890*/  STL [R1+0x28], R15 ;  /* 0x0000280f01007387 */ /* 0x000fe20000100800 */
[----:B------:R-:W-:Y:S01]  /*298a0*/  ISETP.NE.AND.EX P0, PT, RZ, UR5, PT, P0 ;  /* 0x00000005ff007c0c */ /* 0x000fe2000bf05300 */
[----:B------:R-:W-:Y:S02]  /*298b0*/  ULDC UR6, c[0x0][0x338] ;  /* 0x0000ce0000067ab9 */ /* 0x000fe40000000800 */
[----:B------:R-:W-:Y:S10]  /*298c0*/  STL [R1+0x2c], R14 ;  /* 0x00002c0e01007387 */ /* 0x000ff40000100800 */
[----:B------:R-:W-:-:S04]  /*298d0*/  @P0 IADD3 R12, P1, R15, UR4, RZ ;  /* 0x000000040f0c0c10 */ /* 0x000fc8000ff3e0ff */
[C---:B------:R-:W-:Y:S01]  /*298e0*/  @P0 IADD3.X R13, R14.reuse, UR5, RZ, P1, !PT ;  /* 0x000000050e0d0c10 */ /* 0x040fe20008ffe4ff */
[----:B------:R-:W-:Y:S02]  /*298f0*/  ULDC.64 UR4, c[0x0][0xa00] ;  /* 0x0002800000047ab9 */ /* 0x000fe40000000a00 */
[----:B------:R-:W-:Y:S02]  /*29900*/  ISETP.NE.U32.AND P2, PT, RZ, UR4, PT ;  /* 0x00000004ff007c0c */ /* 0x000fe4000bf45070 */
[C---:B0-----:R-:W-:Y:S02]  /*29910*/  IADD3 R2, P1, R15.reuse, UR4, RZ ;  /* 0x000000040f027c10 */ /* 0x041fe4000ff3e0ff */
[----:B------:R-:W-:Y:S02]  /*29920*/  ISETP.NE.AND.EX P2, PT, RZ, UR5, PT, P2 ;  /* 0x00000005ff007c0c */ /* 0x000fe4000bf45320 */
[----:B------:R-:W-:Y:S01]  /*29930*/  IADD3.X R3, R14, UR5, RZ, P1, !PT ;  /* 0x000000050e037c10 */ /* 0x000fe20008ffe4ff */
[----:B------:R-:W-:Y:S01]  /*29940*/  ULDC UR4, c[0x0][0x288] ;  /* 0x0000a20000047ab9 */ /* 0x000fe20000000800 */
[----:B------:R-:W-:Y:S01]  /*29950*/  IADD3 R6, P1, R15, UR8, RZ ;  /* 0x000000080f067c10 */ /* 0x000fe2000ff3e0ff */
[----:B------:R-:W-:Y:S01]  /*29960*/  IMAD.U32 R10, RZ, RZ, UR4 ;  /* 0x00000004ff0a7e24 */ /* 0x000fe2000f8e00ff */
[----:B------:R-:W-:-:S02]  /*29970*/  ULDC.64 UR4, c[0x0][0x3f8] ;  /* 0x0000fe0000047ab9 */ /* 0x000fc40000000a00 */
[----:B------:R-:W-:-:S03]  /*29980*/  IADD3.X R7, R14, UR9, RZ, P1, !PT ;  /* 0x000000090e077c10 */ /* 0x000fc60008ffe4ff */
[----:B------:R0:W5:Y:S04]  /*29990*/  @P0 LDG.E R10, desc[UR60][R12.64] ;  /* 0x0000003c0c0a0981 */ /* 0x000168000c1e1900 */
[----:B------:R-:W2:Y:S01]  /*299a0*/  @P2 LDG.E R9, desc[UR60][R2.64] ;  /* 0x0000003c02092981 */ /* 0x000ea2000c1e1900 */
[----:B------:R-:W-:Y:S01]  /*299b0*/  UISETP.NE.U32.AND UP0, UPT, UR4, URZ, UPT ;  /* 0x0000003f0400728c */ /* 0x000fe2000bf05070 */
[----:B------:R-:W-:Y:S02]  /*299c0*/  IADD3 R4, P1, R15, UR10, RZ ;  /* 0x0000000a0f047c10 */ /* 0x000fe4000ff3e0ff */
[----:B------:R-:W-:Y:S01]  /*299d0*/  ULDC UR4, c[0x0][0x404] ;  /* 0x0001010000047ab9 */ /* 0x000fe20000000800 */
[----:B------:R-:W-:Y:S01]  /*299e0*/  UISETP.NE.AND.EX UP0, UPT, UR5, URZ, UPT, UP0 ;  /* 0x0000003f0500728c */ /* 0x000fe2000bf05300 */
[----:B------:R-:W-:-:S02]  /*299f0*/  IADD3.X R5, R14, UR11, RZ, P1, !PT ;  /* 0x0000000b0e057c10 */ /* 0x000fc40008ffe4ff */
[----:B------:R-:W-:Y:S01]  /*29a00*/  ISETP.NE.U32.AND P1, PT, RZ, UR8, PT ;  /* 0x00000008ff007c0c */ /* 0x000fe2000bf25070 */
[----:B------:R-:W-:Y:S01]  /*29a10*/  USEL UR4, UR4, 0x1, UP0 ;  /* 0x0000000104047887 */ /* 0x000fe20008000000 */
[----:B------:R-:W-:Y:S02]  /*29a20*/  ULDC UR5, c[0x0][0x2e0] ;  /* 0x0000b80000057ab9 */ /* 0x000fe40000000800 */
[----:B------:R-:W-:Y:S01]  /*29a30*/  ISETP.NE.AND.EX P3, PT, RZ, UR9, PT, P1 ;  /* 0x00000009ff007c0c */ /* 0x000fe2000bf65310 */
[----:B------:R-:W-:Y:S01]  /*29a40*/  UIMAD UR4, UR4, UR5, URZ ;  /* 0x00000005040472a4 */ /* 0x000fe2000f8e023f */
[----:B------:R-:W-:Y:S01]  /*29a50*/  ISETP.NE.U32.AND P1, PT, RZ, UR10, PT ;  /* 0x0000000aff007c0c */ /* 0x000fe2000bf25070 */
[----:B------:R-:W-:-:S03]  /*29a60*/  IMAD.U32 R0, RZ, RZ, UR6 ;  /* 0x00000006ff007e24 */ /* 0x000fc6000f8e00ff */
[----:B------:R-:W-:Y:S01]  /*29a70*/  ISETP.NE.AND.EX P1, PT, RZ, UR11, PT, P1 ;  /* 0x0000000bff007c0c */ /* 0x000fe2000bf25310 */
[----:B--2---:R1:W-:Y:S02]  /*29a80*/  STL [R1+0x34], R9 ;  /* 0x0000340901007387 */ /* 0x0043e40000100800 */
[----:B-1----:R-:W-:Y:S01]  /*29a90*/  IMAD.U32 R9, RZ, RZ, UR4 ;  /* 0x00000004ff097e24 */ /* 0x002fe2000f8e00ff */
[----:B0-----:R-:W-:Y:S09]  /*29aa0*/  @P0 BRA `(.L_x_2584) ;  /* 0x0000000000100947 */ /* 0x001ff20003800000 */
[----:B------:R-:W-:Y:S05]  /*29ab0*/  @!P2 BRA `(.L_x_2584) ;  /* 0x00000000000ca947 */ /* 0x000fea0003800000 */
[----:B-----5:R-:W2:Y:S04]  /*29ac0*/  LDG.E R10, desc[UR60][R2.64] ;  /* 0x0000003c020a7981 */ /* 0x020ea8000c1e1900 */
[----:B------:R-:W2:Y:S02]  /*29ad0*/  LDG.E R2, desc[UR60][R2.64+0x4] ;  /* 0x0000043c02027981 */ /* 0x000ea4000c1e1900 */
[----:B--2---:R-:W-:-:S07]  /*29ae0*/  IMAD.IADD R10, R2, 0x1, -R10 ;  /* 0x00000001020a7824 */ /* 0x004fce00078e0a0a */
.L_x_2584:
[----:B------:R-:W-:Y:S01]  /*29af0*/  IMAD.MOV.U32 R2, RZ, RZ, RZ ;  /* 0x000000ffff027224 */ /* 0x000fe200078e00ff */
[----:B------:R-:W-:-:S05]  /*29b00*/  ULDC.64 UR4, c[0x0][0xa20] ;  /* 0x0002880000047ab9 */ /* 0x000fca0000000a00 */
[----:B------:R-:W2:Y:S01]  /*29b10*/  @P3 LDG.E R2, desc[UR60][R6.64] ;  /* 0x0000003c06023981 */ /* 0x000ea2000c1e1900 */
[----:B------:R-:W-:-:S06]  /*29b20*/  IMAD.MOV.U32 R20, RZ, RZ, RZ ;  /* 0x000000ffff147224 */ /* 0x000fcc00078e00ff */
[----:B------:R0:W5:Y:S01]  /*29b30*/  @P1 LDG.E R20, desc[UR60][R4.64] ;  /* 0x0000003c04141981 */ /* 0x000162000c1e1900 */
[----:B------:R-:W-:-:S04]  /*29b40*/  ISETP.NE.U32.AND P0, PT, RZ, UR4, PT ;  /* 0x00000004ff007c0c */ /* 0x000fc8000bf05070 */
[----:B------:R-:W-:Y:S01]  /*29b50*/  ISETP.NE.AND.EX P0, PT, RZ, UR5, PT, P0 ;  /* 0x00000005ff007c0c */ /* 0x000fe2000bf05300 */
[----:B--2--5:R-:W-:-:S05]  /*29b60*/  IMAD.IADD R2, R2, 0x1, R8 ;  /* 0x0000000102027824 */ /* 0x024fca00078e0208 */
[----:B------:R0:W-:Y:S07]  /*29b70*/  STL [R1+0x4], R2 ;  /* 0x0000040201007387 */ /* 0x0001ee0000100800 */
[----:B------:R-:W-:Y:S05]  /*29b80*/  @!P0 BRA `(.L_x_2585) ;  /* 0x0000000000108947 */ /* 0x000fea0003800000 */
[----:B0-----:R-:W-:-:S04]  /*29b90*/  IADD3 R2, P0, R15, UR4, RZ ;  /* 0x000000040f027c10 */ /* 0x001fc8000ff1e0ff */
[----:B------:R-:W-:-:S05]  /*29ba0*/  IADD3.X R3, R14, UR5, RZ, P0, !PT ;  /* 0x000000050e037c10 */ /* 0x000fca00087fe4ff */
[----:B------:R0:W5:Y:S01]  /*29bb0*/  LDG.E R9, desc[UR60][R2.64] ;  /* 0x0000003c02097981 */ /* 0x000162000c1e1900 */
[----:B------:R-:W-:Y:S05]  /*29bc0*/  BRA `(.L_x_2586) ;  /* 0x0000000000107947 */ /* 0x000fea0003800000 */
.L_x_2585:
[----:B------:R-:W-:Y:S05]  /*29bd0*/  @!P3 BRA `(.L_x_2586) ;  /* 0x00000000000cb947 */ /* 0x000fea0003800000 */
[----:B------:R-:W2:Y:S04]  /*29be0*/  LDG.E R9, desc[UR60][R6.64] ;  /* 0x0000003c06097981 */ /* 0x000ea8000c1e1900 */
[----:B------:R-:W2:Y:S02]  /*29bf0*/  LDG.E R6, desc[UR60][R6.64+0x4] ;  /* 0x0000043c06067981 */ /* 0x000ea4000c1e1900 */
[----:B--2---:R-:W-:-:S07]  /*29c00*/  IMAD.IADD R9, R6, 0x1, -R9 ;  /* 0x0000000106097824 */ /* 0x004fce00078e0a09 */
.L_x_2586:
[----:B0-----:R-:W2:Y:S01]  /*29c10*/  @P1 LDG.E R2, desc[UR60][R4.64] ;  /* 0x0000003c04021981 */ /* 0x001ea2000c1e1900 */
[----:B-----5:R-:W-:-:S03]  /*29c20*/  IMAD.IADD R9, R9, 0x1, -R8 ;  /* 0x0000000109097824 */ /* 0x020fc600078e0a08 */
[----:B------:R-:W2:Y:S01]  /*29c30*/  @P1 LDG.E R4, desc[UR60][R4.64+0x4] ;  /* 0x0000043c04041981 */ /* 0x000ea2000c1e1900 */
[----:B------:R-:W-:Y:S01]  /*29c40*/  LEA R3, R17, 0xcf, 0x7 ;  /* 0x000000cf11037811 */ /* 0x000fe200078e38ff */
[----:B------:R-:W-:Y:S01]  /*29c50*/  BSSY B0, `(.L_x_2587) ;  /* 0x0000108000007945 */ /* 0x000fe20003800000 */
[----:B------:R-:W-:Y:S01]  /*29c60*/  PLOP3.LUT P2, PT, PT, PT, PT, 0x80, 0x0 ;  /* 0x000000000000781c */ /* 0x000fe20003f4f070 */
[----:B--2---:R-:W-:-:S04]  /*29c70*/  @P1 IMAD.IADD R0, R4, 0x1, -R2 ;  /* 0x0000000104001824 */ /* 0x004fc800078e0a02 */
[----:B------:R-:W-:-:S05]  /*29c80*/  IMAD.IADD R2, R9, 0x1, R0 ;  /* 0x0000000109027824 */ /* 0x000fca00078e0200 */
[C---:B------:R-:W-:Y:S01]  /*29c90*/  IADD3 R3, R2.reuse, R3, -R10 ;  /* 0x0000000302037210 */ /* 0x040fe20007ffe80a */
[----:B------:R-:W-:-:S04]  /*29ca0*/  VIADD R2, R2, 0x4f ;  /* 0x0000004f02027836 */ /* 0x000fc80000000000 */
[----:B------:R-:W-:-:S04]  /*29cb0*/  IMAD.HI R2, R2, 0x66666667, RZ ;  /* 0x6666666702027827 */ /* 0x000fc800078e02ff */
[----:B------:R-:W-:Y:S01]  /*29cc0*/  IMAD.HI R3, R3, 0x66666667, RZ ;  /* 0x6666666703037827 */ /* 0x000fe200078e02ff */
[----:B------:R-:W-:-:S04]  /*29cd0*/  SHF.R.U32.HI R4, RZ, 0x1f, R2 ;  /* 0x0000001fff047819 */ /* 0x000fc80000011602 */
[----:B------:R-:W-:Y:S02]  /*29ce0*/  LEA.HI.SX32 R4, R2, R4, 0x1b ;  /* 0x0000000402047211 */ /* 0x000fe400078fdaff */
[----:B------:R-:W-:-:S04]  /*29cf0*/  SHF.R.U32.HI R2, RZ, 0x1f, R3 ;  /* 0x0000001fff027819 */ /* 0x000fc80000011603 */
[----:B------:R-:W-:-:S04]  /*29d00*/  LEA.HI.SX32 R2, R3, R2, 0x1b ;  /* 0x0000000203027211 */ /* 0x000fc800078fdaff */
[----:B------:R-:W-:-:S05]  /*29d10*/  VIMNMX R6, R4, R2, PT ;  /* 0x0000000204067248 */ /* 0x000fca0003fe0100 */
[----:B------:R-:W-:Y:S01]  /*29d20*/  IMAD R2, R6, 0x50, -R9 ;  /* 0x0000005006027824 */ /* 0x000fe200078e0a09 */
[----:B------:R-:W-:-:S04]  /*29d30*/  IADD3 R9, -R9, RZ, RZ ;  /* 0x000000ff09097210 */ /* 0x000fc80007ffe1ff */
[----:B------:R-:W-:Y:S02]  /*29d40*/  VIMNMX R2, R2, R0, PT ;  /* 0x0000000002027248 */ /* 0x000fe40003fe0100 */
[----:B------:R-:W-:-:S04]  /*29d50*/  VIMNMX R9, RZ, R9, !PT ;  /* 0x00000009ff097248 */ /* 0x000fc80007fe0100 */
[----:B------:R-:W-:Y:S01]  /*29d60*/  ISETP.GT.AND P0, PT, R2, R9, PT ;  /* 0x000000090200720c */ /* 0x000fe20003f04270 */
[----:B------:R-:W-:-:S05]  /*29d70*/  IMAD.WIDE.U32 R4, R9, -0x33333333, RZ ;  /* 0xcccccccd09047825 */ /* 0x000fca00078e00ff */
[----:B------:R-:W-:-:S07]  /*29d80*/  SHF.R.U32.HI R0, RZ, 0x6, R5 ;  /* 0x00000006ff007819 */ /* 0x000fce0000011605 */
[----:B------:R-:W-:-:S04]  /*29d90*/  @P0 VIADD R2, R2, 0x4f ;  /* 0x0000004f02020836 */ /* 0x000fc80000000000 */
[----:B------:R-:W-:Y:S01]  /*29da0*/  @P0 IMAD.HI R2, R2, 0x66666667, RZ ;  /* 0x6666666702020827 */ /* 0x000fe200078e02ff */
[----:B------:R0:W-:Y:S04]  /*29db0*/  STL [R1+0x24], R6 ;  /* 0x0000240601007387 */ /* 0x0001e80000100800 */
[----:B------:R-:W-:Y:S01]  /*29dc0*/  @P0 SHF.R.U32.HI R3, RZ, 0x1f, R2 ;  /* 0x0000001fff030819 */ /* 0x000fe20000011602 */
[----:B------:R-:W-:-:S03]  /*29dd0*/  IMAD.MOV.U32 R4, RZ, RZ, R0 ;  /* 0x000000ffff047224 */ /* 0x000fc600078e0000 */
[----:B------:R-:W-:-:S04]  /*29de0*/  @P0 LEA.HI.SX32 R4, R2, R3, 0x1b ;  /* 0x0000000302040211 */ /* 0x000fc800078fdaff */
        /* <DEDUP_REMOVED lines=12> */
.L_x_2789:
[----:B------:R-:W-:-:S03]  /*29eb0*/  UMOV UR4, 0xffffffff ;  /* 0xffffffff00047882 */ /* 0x000fc60000000000 */
[----:B------:R-:W-:Y:S05]  /*29ec0*/  BRA.DIV UR4, `(.L_x_2590) ;  /* 0x0000006e04147947 */ /* 0x000fea000b800000 */
[----:B------:R-:W-:-:S13]  /*29ed0*/  ELECT P6, URZ, PT ;  /* 0x00000000003f782f */ /* 0x000fda00038c0000 */
.L_x_2792:
        /* <DEDUP_REMOVED lines=12> */
.L_x_2793:
[----:B------:R-:W-:Y:S05]  /*29fa0*/  BSYNC B1 ;  /* 0x0000000000017941 */ /* 0x000fea0003800000 */
.L_x_2591:
        /* <DEDUP_REMOVED lines=8> */
.L_x_2794:
        /* <DEDUP_REMOVED lines=11> */
.L_x_2596:
[----:B-1----:R-:W2:Y:S01]  /*2a0e0*/  LDL R6, [R1+0xc] ;  /* 0x00000c0001067983 */ /* 0x002ea20000100800 */
[----:B------:R-:W-:Y:S01]  /*2a0f0*/  R2UR UR9, R5 ;  /* 0x00000000050972ca */ /* 0x000fe200000e0000 */
[----:B------:R-:W-:Y:S01]  /*2a100*/  IMAD R7, R4, 0x50, R20 ;  /* 0x0000005004077824 */ /* 0x000fe200078e0214 */
        /* <DEDUP_REMOVED lines=31> */
.L_x_2795:
        /* <DEDUP_REMOVED lines=8> */
.L_x_2598:
        /* <DEDUP_REMOVED lines=29> */
.L_x_2594:
[----:B------:R-:W-:Y:S05]  /*2a550*/  BSYNC B1 ;  /* 0x0000000000017941 */ /* 0x000fea0003800000 */
.L_x_2593:
[----:B01----:R-:W2:Y:S04]  /*2a560*/  LDL.LU R5, [R1+0xc] ;  /* 0x00000c0001057983 */ /* 0x003ea80000300800 */
[----:B------:R-:W3:Y:S01]  /*2a570*/  LDL.LU R7, [R1+0x10] ;  /* 0x0000100001077983 */ /* 0x000ee20000300800 */
[----:B------:R-:W-:Y:S01]  /*2a580*/  PLOP3.LUT P2, PT, PT, PT, PT, 0x8, 0x0 ;  /* 0x000000000000781c */ /* 0x000fe20003f4e170 */
[----:B--2---:R-:W-:-:S05]  /*2a590*/  VIADD R5, R5, 0x1 ;  /* 0x0000000105057836 */ /* 0x004fca0000000000 */
[----:B------:R-:W-:-:S04]  /*2a5a0*/  ISETP.NE.AND P0, PT, R5, 0x2, PT ;  /* 0x000000020500780c */ /* 0x000fc80003f05270 */
[----:B------:R-:W-:Y:S02]  /*2a5b0*/  SEL R6, RZ, 0x1, P0 ;  /* 0x00000001ff067807 */ /* 0x000fe40000000000 */
[----:B------:R-:W-:Y:S01]  /*2a5c0*/  SEL R8, R5, RZ, P0 ;  /* 0x000000ff05087207 */ /* 0x000fe20000000000 */
[----:B------:R-:W-:Y:S01]  /*2a5d0*/  VIADD R5, R4, 0xfffffffe ;  /* 0xfffffffe04057836 */ /* 0x000fe20000000000 */
[----:B---3--:R-:W-:-:S03]  /*2a5e0*/  LOP3.LUT R7, R7, R6, RZ, 0x3c, !PT ;  /* 0x0000000607077212 */ /* 0x008fc600078e3cff */
[----:B------:R0:W-:Y:S01]  /*2a5f0*/  STL [R1+0xc], R8 ;  /* 0x00000c0801007387 */ /* 0x0001e20000100800 */
[----:B------:R-:W-:-:S03]  /*2a600*/  ISETP.GE.AND P0, PT, R5, R0, PT ;  /* 0x000000000500720c */ /* 0x000fc60003f06270 */
[----:B------:R0:W-:Y:S10]  /*2a610*/  STL [R1+0x10], R7 ;  /* 0x0000100701007387 */ /* 0x0001f40000100800 */
[----:B0-----:R-:W-:Y:S05]  /*2a620*/  @!P0 BRA `(.L_x_2588) ;  /* 0x0000000400a88947 */ /* 0x001fea0003800000 */
[C---:B------:R-:W-:Y:S02]  /*2a630*/  IMAD R5, R4.reuse, 0x50, R20 ;  /* 0x0000005004057824 */ /* 0x040fe400078e0214 */
[----:B------:R-:W-:Y:S02]  /*2a640*/  VIADD R4, R4, 0xffffffff ;  /* 0xffffffff04047836 */ /* 0x000fe40000000000 */
[----:B------:R-:W-:-:S07]  /*2a650*/  VIADD R5, R5, 0xffffff60 ;  /* 0xffffff6005057836 */ /* 0x000fce0000000000 */
.L_x_2605:
        /* <DEDUP_REMOVED lines=9> */
.L_x_2796:
        /* <DEDUP_REMOVED lines=11> */
.L_x_2602:
        /* <DEDUP_REMOVED lines=32> */
.L_x_2797:
        /* <DEDUP_REMOVED lines=8> */
.L_x_2604:
        /* <DEDUP_REMOVED lines=29> */
.L_x_2600:
[----:B------:R-:W-:Y:S05]  /*2abf0*/  BSYNC B1 ;  /* 0x0000000000017941 */ /* 0x000fea0003800000 */
.L_x_2599:
        /* <DEDUP_REMOVED lines=13> */
.L_x_2588:
[----:B------:R-:W-:Y:S05]  /*2acd0*/  BSYNC B0 ;  /* 0x0000000000007941 */ /* 0x000fea0003800000 */
.L_x_2587:
        /* <DEDUP_REMOVED lines=13> */
[----:B------:R-:W0:Y:S08]  /*2adb0*/  FLO.U32 R0, UR4 ;  /* 0x0000000400007d00 */ /* 0x000e3000080e0000 */
        /* <DEDUP_REMOVED lines=9> */
.L_x_2607:
        /* <DEDUP_REMOVED lines=11> */
[----:B------:R-:W-:Y:S02]  /*2af00*/  IMAD.U32 R4, RZ, RZ, UR6 ;  /* 0x00000006ff047e24 */ /* 0x000fe4000f8e00ff */
[----:B------:R-:W1:Y:S01]  /*2af10*/  LDC.64 R2, c[0x4][R2] ;  /* 0x0100000002027b82 */ /* 0x000e620000000a00 */
[----:B------:R-:W-:Y:S02]  /*2af20*/  IMAD.U32 R5, RZ, RZ, UR7 ;  /* 0x00000007ff057e24 */ /* 0x000fe4000f8e00ff */
[----:B------:R-:W-:Y:S02]  /*2af30*/  IMAD.U32 R6, RZ, RZ, UR8 ;  /* 0x00000008ff067e24 */ /* 0x000fe4000f8e00ff */
[----:B0-----:R-:W-:-:S02]  /*2af40*/  IMAD.U32 R7, RZ, RZ, UR9 ;  /* 0x00000009ff077e24 */ /* 0x001fc4000f8e00ff */
[----:B------:R-:W-:Y:S02]  /*2af50*/  IMAD.U32 R10, RZ, RZ, UR4 ;  /* 0x00000004ff0a7e24 */ /* 0x000fe4000f8e00ff */
[----:B------:R-:W-:Y:S02]  /*2af60*/  IMAD.U32 R11, RZ, RZ, UR5 ;  /* 0x00000005ff0b7e24 */ /* 0x000fe4000f8e00ff */
[----:B------:R-:W-:Y:S02]  /*2af70*/  IMAD.MOV.U32 R8, RZ, RZ, 0x70 ;  /* 0x00000070ff087424 */ /* 0x000fe400078e00ff */
[----:B------:R-:W-:Y:S02]  /*2af80*/  IMAD.MOV.U32 R12, RZ, RZ, 0x1 ;  /* 0x00000001ff0c7424 */ /* 0x000fe400078e00ff */
[----:B------:R-:W-:-:S07]  /*2af90*/  IMAD.MOV.U32 R13, RZ, RZ, RZ ;  /* 0x000000ffff0d7224 */ /* 0x000fce00078e00ff */
[----:B------:R-:W-:-:S07]  /*2afa0*/  LEPC R20, `(.L_x_2609) ;  /* 0x000000001014794e */ /* 0x000fce0000000000 */
[----:B-1----:R-:W-:Y:S05]  /*2afb0*/  CALL.ABS.NOINC R2 ;  /* 0x0000000002007343 */ /* 0x002fea0003c00000 */
.L_x_2609:
        /* <DEDUP_REMOVED lines=9> */
[----:B------:R-:W-:Y:S02]  /*2b050*/  IMAD.U32 R4, RZ, RZ, UR6 ;  /* 0x00000006ff047e24 */ /* 0x000fe4000f8e00ff */
[----:B------:R-:W-:Y:S02]  /*2b060*/  IMAD.U32 R5, RZ, RZ, UR7 ;  /* 0x00000007ff057e24 */ /* 0x000fe4000f8e00ff */
[----:B------:R-:W-:Y:S02]  /*2b070*/  IMAD.U32 R6, RZ, RZ, UR8 ;  /* 0x00000008ff067e24 */ /* 0x000fe4000f8e00ff */
[----:B0-----:R-:W-:-:S02]  /*2b080*/  IMAD.U32 R7, RZ, RZ, UR9 ;  /* 0x00000009ff077e24 */ /* 0x001fc4000f8e00ff */
[----:B------:R-:W-:Y:S02]  /*2b090*/  IMAD.U32 R10, RZ, RZ, UR4 ;  /* 0x00000004ff0a7e24 */ /* 0x000fe4000f8e00ff */
[----:B------:R-:W-:Y:S02]  /*2b0a0*/  IMAD.U32 R11, RZ, RZ, UR5 ;  /* 0x00000005ff0b7e24 */ /* 0x000fe4000f8e00ff */
[----:B------:R-:W-:Y:S02]  /*2b0b0*/  IMAD.MOV.U32 R8, RZ, RZ, 0x70 ;  /* 0x00000070ff087424 */ /* 0x000fe400078e00ff */
[----:B------:R-:W-:Y:S02]  /*2b0c0*/  IMAD.MOV.U32 R12, RZ, RZ, 0x1 ;  /* 0x00000001ff0c7424 */ /* 0x000fe400078e00ff */
[----:B-1----:R-:W-:-:S07]  /*2b0d0*/  IMAD.MOV.U32 R13, RZ, RZ, RZ ;  /* 0x000000ffff0d7224 */ /* 0x002fce00078e00ff */
[----:B------:R-:W-:-:S07]  /*2b0e0*/  LEPC R20, `(.L_x_2611) ;  /* 0x000000001014794e */ /* 0x000fce0000000000 */
[----:B--2---:R-:W-:Y:S05]  /*2b0f0*/  CALL.ABS.NOINC R2 ;  /* 0x0000000002007343 */ /* 0x004fea0003c00000 */
.L_x_2611:
        /* <DEDUP_REMOVED lines=16> */
.L_x_2610:
[----:B------:R-:W2:Y:S01]  /*2b200*/  LDL.LU R2, [R1+0x28] ;  /* 0x0000280001027983 */ /* 0x000ea20000300800 */
[----:B------:R-:W-:-:S03]  /*2b210*/  ULDC.64 UR4, c[0x0][0x9f8] ;  /* 0x00027e0000047ab9 */ /* 0x000fc60000000a00 */
[----:B------:R-:W3:Y:S04]  /*2b220*/  LDL.LU R0, [R1+0x2c] ;  /* 0x00002c0001007983 */ /* 0x000ee80000300800 */
[----:B------:R-:W4:Y:S04]  /*2b230*/  LDL.LU R4, [R1+0x34] ;  /* 0x0000340001047983 */ /* 0x000f280000300800 */
[----:B------:R-:W4:Y:S01]  /*2b240*/  LDL.LU R6, [R1+0x20] ;  /* 0x0000200001067983 */ /* 0x000f220000300800 */
[----:B------:R-:W-:-:S04]  /*2b250*/  ISETP.NE.U32.AND P0, PT, RZ, UR4, PT ;  /* 0x00000004ff007c0c */ /* 0x000fc8000bf05070 */
[----:B------:R-:W-:Y:S01]  /*2b260*/  ISETP.NE.AND.EX P0, PT, RZ, UR5, PT, P0 ;  /* 0x00000005ff007c0c */ /* 0x000fe2000bf05300 */
[----:B0-----:R-:W0:Y:S02]  /*2b270*/  S2R R7, SR_TID.X ;  /* 0x0000000000077919 */ /* 0x001e240000002100 */
        /* <DEDUP_REMOVED lines=9> */
[----:B----4-:R-:W-:-:S06]  /*2b310*/  IMAD.MOV.U32 R0, RZ, RZ, R6 ;  /* 0x000000ffff007224 */ /* 0x010fcc00078e0006 */
[----:B------:R0:W5:Y:S01]  /*2b320*/  @P0 LDG.E R0, desc[UR60][R2.64] ;  /* 0x0000003c02000981 */ /* 0x000162000c1e1900 */
[----:B------:R-:W-:Y:S01]  /*2b330*/  PLOP3.LUT P1, PT, P6, PT, PT, 0x8, 0x0 ;  /* 0x000000000000781c */ /* 0x000fe2000372e170 */
[----:B0-----:R-:W-:Y:S02]  /*2b340*/  IMAD R3, R17, 0x80, R4 ;  /* 0x0000008011037824 */ /* 0x001fe400078e0204 */
[----:B------:R-:W0:Y:S02]  /*2b350*/  LDC R4, c[0x0][0x428] ;  /* 0x00010a00ff047b82 */ /* 0x000e240000000800 */
[----:B0-----:R-:W-:-:S13]  /*2b360*/  ISETP.NE.AND P0, PT, R4, 0x1, PT ;  /* 0x000000010400780c */ /* 0x001fda0003f05270 */
[----:B------:R-:W0:Y:S08]  /*2b370*/  @P0 LDC R5, c[0x0][0x42c] ;  /* 0x00010b00ff050b82 */ /* 0x000e300000000800 */
[----:B------:R-:W1:Y:S01]  /*2b380*/  @P0 LDC R2, c[0x0][0x430] ;  /* 0x00010c00ff020b82 */ /* 0x000e620000000800 */
[----:B0-----:R-:W-:-:S04]  /*2b390*/  @P0 IMAD.HI.U32 R4, R18, R5, RZ ;  /* 0x0000000512040227 */ /* 0x001fc800078e00ff */
[----:B------:R-:W-:Y:S01]  /*2b3a0*/  IMAD.MOV.U32 R5, RZ, RZ, R18 ;  /* 0x000000ffff057224 */ /* 0x000fe200078e0012 */
[----:B-1----:R-:W-:Y:S02]  /*2b3b0*/  @P0 SHF.R.U32.HI R5, RZ, R2, R4 ;  /* 0x00000002ff050219 */ /* 0x002fe40000011604 */
[----:B------:R-:W-:-:S04]  /*2b3c0*/  ISETP.NE.U32.AND P0, PT, RZ, UR4, PT ;  /* 0x00000004ff007c0c */ /* 0x000fc8000bf05070 */
[----:B------:R-:W-:-:S04]  /*2b3d0*/  ISETP.NE.AND.EX P0, PT, RZ, UR5, PT, P0 ;  /* 0x00000005ff007c0c */ /* 0x000fc8000bf05300 */
[----:B------:R-:W-:-:S09]  /*2b3e0*/  SEL R2, R6, RZ, !P0 ;  /* 0x000000ff06027207 */ /* 0x000fd20004000000 */
.L_x_2612:
        /* <DEDUP_REMOVED lines=16> */
.L_x_2613:
        /* <DEDUP_REMOVED lines=15> */
.L_x_2614:
        /* <DEDUP_REMOVED lines=15> */
.L_x_2615:
        /* <DEDUP_REMOVED lines=18> */
.L_x_2800:
[----:B------:R-:W-:Y:S01]  /*2b7f0*/  UMOV UR4, 0xffffffff ;  /* 0xffffffff00047882 */ /* 0x000fe20000000000 */
[----:B------:R-:W-:Y:S02]  /*2b800*/  SHF.R.S32.HI R17, RZ, 0x1f, R0 ;  /* 0x0000001fff117819 */ /* 0x000fe40000011400 */
[----:B------:R-:W-:Y:S05]  /*2b810*/  BRA.DIV UR4, `(.L_x_2617) ;  /* 0x0000005604787947 */ /* 0x000fea000b800000 */
[----:B------:R-:W-:-:S13]  /*2b820*/  ELECT P6, URZ, PT ;  /* 0x00000000003f782f */ /* 0x000fda00038c0000 */
.L_x_2803:
[----:B------:R-:W-:Y:S05]  /*2b830*/  @!P6 BRA `(.L_x_2618) ;  /* 0x000000040034e947 */ /* 0x000fea0003800000 */
[----:B------:R-:W-:-:S04]  /*2b840*/  ISETP.NE.U32.AND P0, PT, R8, RZ, PT ;  /* 0x000000ff0800720c */ /* 0x000fc80003f05070 */
[----:B------:R-:W-:-:S13]  /*2b850*/  ISETP.NE.AND.EX P0, PT, R9, RZ, PT, P0 ;  /* 0x000000ff0900720c */ /* 0x000fda0003f05300 */
[----:B------:R-:W-:Y:S05]  /*2b860*/  @!P0 BRA `(.L_x_2619) ;  /* 0x0000000000448947 */ /* 0x000fea0003800000 */
[----:B------:R-:W0:Y:S01]  /*2b870*/  LDC R11, c[0x0][0x41c] ;  /* 0x00010700ff0b7b82 */ /* 0x000e220000000800 */
        /* <DEDUP_REMOVED lines=16> */
.L_x_2619:
        /* <DEDUP_REMOVED lines=9> */
.L_x_2804:
        /* <DEDUP_REMOVED lines=11> */
.L_x_2621:
        /* <DEDUP_REMOVED lines=37> */
.L_x_2618:
        /* <DEDUP_REMOVED lines=55> */
.L_x_2805:
[----:B------:R-:W-:Y:S05]  /*2c080*/  BSYNC B0 ;  /* 0x0000000000007941 */ /* 0x000fea0003800000 */
.L_x_2622:
[----:B0-----:R-:W2:Y:S01]  /*2c090*/  LDL R3, [R1+0x24] ;  /* 0x0000240001037983 */ /* 0x001ea20000100800 */
[----:B------:R-:W-:Y:S01]  /*2c0a0*/  BSSY B0, `(.L_x_2624) ;  /* 0x00001c4000007945 */ /* 0x000fe20003800000 */
[----:B--2---:R-:W-:-:S13]  /*2c0b0*/  ISETP.GE.AND P0, PT, R3, 0x2, PT ;  /* 0x000000020300780c */ /* 0x004fda0003f06270 */
[----:B------:R-:W-:Y:S05]  /*2c0c0*/  @!P0 BRA `(.L_x_2625) ;  /* 0x0000001c00048947 */ /* 0x000fea0003800000 */
[C---:B------:R-:W-:Y:S01]  /*2c0d0*/  LOP3.LUT R2, R3.reuse, 0x1, RZ, 0xc0, !PT ;  /* 0x0000000103027812 */ /* 0x040fe200078ec0ff */
[----:B------:R-:W-:Y:S03]  /*2c0e0*/  BSSY B1, `(.L_x_2626) ;  /* 0x000009a000017945 */ /* 0x000fe60003800000 */
[----:B------:R-:W-:Y:S01]  /*2c0f0*/  ISETP.NE.U32.AND P0, PT, R2, 0x1, PT ;  /* 0x000000010200780c */ /* 0x000fe20003f05070 */
[----:B------:R-:W-:-:S04]  /*2c100*/  VIADD R2, R3, 0xfffffffe ;  /* 0xfffffffe03027836 */ /* 0x000fc80000000000 */
[----:B------:R-:W-:-:S08]  /*2c110*/  IMAD.MOV.U32 R7, RZ, RZ, R2 ;  /* 0x000000ffff077224 */ /* 0x000fd000078e0002 */
[----:B------:R-:W-:Y:S05]  /*2c120*/  @!P0 BRA `(.L_x_2627) ;  /* 0x0000000800548947 */ /* 0x000fea0003800000 */
        /* <DEDUP_REMOVED lines=16> */
[----:B------:R-:W-:Y:S02]  /*2c230*/  ULDC.64 UR4, c[0x0][0x408] ;  /* 0x0001020000047ab9 */ /* 0x000fe40000000a00 */
[----:B------:R-:W-:-:S04]  /*2c240*/  IMAD R7, R17, UR4, RZ ;  /* 0x0000000411077c24 */ /* 0x000fc8000f8e02ff */
[----:B------:R-:W-:Y:S01]  /*2c250*/  IMAD R7, R0, UR5, R7 ;  /* 0x0000000500077c24 */ /* 0x000fe2000f8e0207 */
[----:B0-----:R-:W-:-:S13]  /*2c260*/  ISETP.NE.AND P0, PT, R14, 0x1, PT ;  /* 0x000000010e00780c */ /* 0x001fda0003f05270 */
[----:B------:R-:W0:Y:S02]  /*2c270*/  @P0 LDC.64 R10, c[0x0][0x420] ;  /* 0x00010800ff0a0b82 */ /* 0x000e240000000a00 */
[----:B0-----:R-:W-:-:S05]  /*2c280*/  @P0 IMAD.HI.U32 R10, R2, R10, RZ ;  /* 0x0000000a020a0227 */ /* 0x001fca00078e00ff */
[----:B------:R-:W-:-:S04]  /*2c290*/  @P0 SHF.R.U32.HI R3, RZ, R11, R10 ;  /* 0x0000000bff030219 */ /* 0x000fc8000001160a */
[--C-:B------:R-:W-:Y:S01]  /*2c2a0*/  SHF.R.S32.HI R11, RZ, 0x1f, R3.reuse ;  /* 0x0000001fff0b7819 */ /* 0x100fe20000011403 */
        /* <DEDUP_REMOVED lines=8> */
.L_x_2630:
[----:B0-----:R-:W0:Y:S01]  /*2c330*/  S2R R9, SR_CgaCtaId ;  /* 0x0000000000097919 */ /* 0x001e220000008800 */
[----:B------:R-:W-:-:S04]  /*2c340*/  MOV R8, 0x400 ;  /* 0x0000040000087802 */ /* 0x000fc80000000f00 */
[----:B0-----:R-:W-:Y:S02]  /*2c350*/  LEA R8, R9, R8, 0x18 ;  /* 0x0000000809087211 */ /* 0x001fe400078ec0ff */
[----:B------:R-:W-:-:S03]  /*2c360*/  SHF.L.U32 R9, R13, 0x1f, RZ ;  /* 0x0000001f0d097819 */ /* 0x000fc600000006ff */
[----:B------:R-:W-:-:S04]  /*2c370*/  IMAD R8, R12, 0x8, R8 ;  /* 0x000000080c087824 */ /* 0x000fc800078e0208 */
[----:B------:R-:W0:Y:S02]  /*2c380*/  SYNCS.PHASECHK.TRANS64.TRYWAIT P0, [R8+URZ+0x38840], R9 ;  /* 0x03884009080075a7 */ /* 0x000e24000800017f */
[----:B0-----:R-:W-:Y:S05]  /*2c390*/  @!P0 BRA `(.L_x_2631) ;  /* 0x0000004800ec8947 */ /* 0x001fea0003800000 */
.L_x_2806:
        /* <DEDUP_REMOVED lines=11> */
.L_x_2632:
        /* <DEDUP_REMOVED lines=41> */
.L_x_2807:
        /* <DEDUP_REMOVED lines=10> */
.L_x_2634:
[----:B------:R-:W2:Y:S02]  /*2c780*/  LDL R9, [R1+0x14] ;  /* 0x0000140001097983 */ /* 0x000ea40000100800 */
[----:B--2---:R-:W-:-:S13]  /*2c790*/  LOP3.LUT P0, RZ, R9, 0x40, RZ, 0xc0, !PT ;  /* 0x0000004009ff7812 */ /* 0x004fda000780c0ff */
[----:B------:R-:W-:Y:S05]  /*2c7a0*/  @P0 BRA `(.L_x_2635) ;  /* 0x0000000000040947 */ /* 0x000fea0003800000 */
[----:B------:R-:W-:Y:S01]  /*2c7b0*/  BPT.TRAP 0x1 ;  /* 0x000000040000795c */ /* 0x000fe20000300000 */
.L_x_2635:
        /* <DEDUP_REMOVED lines=39> */
.L_x_2629:
[----:B------:R-:W-:Y:S05]  /*2ca30*/  BSYNC B2 ;  /* 0x0000000000027941 */ /* 0x000fea0003800000 */
.L_x_2628:
[----:B------:R-:W2:Y:S04]  /*2ca40*/  LDL.LU R3, [R1+0x24] ;  /* 0x0000240001037983 */ /* 0x000ea80000300800 */
[----:B------:R0:W-:Y:S04]  /*2ca50*/  STL [R1], R12 ;  /* 0x0000000c01007387 */ /* 0x0001e80000100800 */
[----:B------:R0:W-:Y:S02]  /*2ca60*/  STL [R1+0x8], R13 ;  /* 0x0000080d01007387 */ /* 0x0001e40000100800 */
[----:B0-2---:R-:W-:-:S07]  /*2ca70*/  VIADD R7, R3, 0xfffffffd ;  /* 0xfffffffd03077836 */ /* 0x005fce0000000000 */
.L_x_2627:
[----:B------:R-:W-:Y:S05]  /*2ca80*/  BSYNC B1 ;  /* 0x0000000000017941 */ /* 0x000fea0003800000 */
.L_x_2626:
[----:B------:R-:W-:-:S13]  /*2ca90*/  ISETP.NE.AND P0, PT, R2, RZ, PT ;  /* 0x000000ff0200720c */ /* 0x000fda0003f05270 */
[----:B------:R-:W-:Y:S05]  /*2caa0*/  @!P0 BRA `(.L_x_2625) ;  /* 0x00000010008c8947 */ /* 0x000fea0003800000 */
[----:B------:R-:W-:-:S07]  /*2cab0*/  IMAD.MOV.U32 R11, RZ, RZ, R6 ;  /* 0x000000ffff0b7224 */ /* 0x000fce00078e0006 */
.L_x_2652:
        /* <DEDUP_REMOVED lines=30> */
[----:B------:R-:W-:-:S06]  /*2cca0*/  LEA.HI.X R11, R2, UR5, R3, 0x2, P0 ;  /* 0x00000005020b7c11 */ /* 0x000fcc00080f1403 */
[----:B------:R0:W5:Y:S03]  /*2ccb0*/  LDG.E R11, desc[UR60][R10.64] ;  /* 0x0000003c0a0b7981 */ /* 0x000166000c1e1900 */
.L_x_2638:
[----:B------:R-:W1:Y:S01]  /*2ccc0*/  S2R R3, SR_CgaCtaId ;  /* 0x0000000000037919 */ /* 0x000e620000008800 */
[----:B------:R-:W-:-:S04]  /*2ccd0*/  MOV R2, 0x400 ;  /* 0x0000040000027802 */ /* 0x000fc80000000f00 */
[----:B-1----:R-:W-:Y:S02]  /*2cce0*/  LEA R2, R3, R2, 0x18 ;  /* 0x0000000203027211 */ /* 0x002fe400078ec0ff */
[----:B------:R-:W-:-:S03]  /*2ccf0*/  SHF.L.U32 R3, R9, 0x1f, RZ ;  /* 0x0000001f09037819 */ /* 0x000fc600000006ff */
[----:B------:R-:W-:-:S04]  /*2cd00*/  IMAD R2, R8, 0x8, R2 ;  /* 0x0000000808027824 */ /* 0x000fc800078e0202 */
[----:B------:R-:W1:Y:S02]  /*2cd10*/  SYNCS.PHASECHK.TRANS64.TRYWAIT P0, [R2+URZ+0x38840], R3 ;  /* 0x03884003020075a7 */ /* 0x000e64000800017f */
[----:B-1----:R-:W-:Y:S05]  /*2cd20*/  @!P0 BRA `(.L_x_2639) ;  /* 0x0000004000b08947 */ /* 0x002fea0003800000 */
.L_x_2808:
        /* <DEDUP_REMOVED lines=11> */
.L_x_2640:
        /* <DEDUP_REMOVED lines=41> */
.L_x_2809:
        /* <DEDUP_REMOVED lines=10> */
.L_x_2642:
[----:B------:R-:W2:Y:S02]  /*2d110*/  LDL R3, [R1+0x14] ;  /* 0x0000140001037983 */ /* 0x000ea40000100800 */
[----:B--2---:R-:W-:-:S13]  /*2d120*/  LOP3.LUT P0, RZ, R3, 0x40, RZ, 0xc0, !PT ;  /* 0x0000004003ff7812 */ /* 0x004fda000780c0ff */
[----:B------:R-:W-:Y:S05]  /*2d130*/  @P0 BRA `(.L_x_2643) ;  /* 0x0000000000040947 */ /* 0x000fea0003800000 */
[----:B------:R-:W-:Y:S01]  /*2d140*/  BPT.TRAP 0x1 ;  /* 0x000000040000795c */ /* 0x000fe20000300000 */
.L_x_2643:
        /* <DEDUP_REMOVED lines=39> */
.L_x_2637:
[----:B------:R-:W-:Y:S05]  /*2d3c0*/  BSYNC B1 ;  /* 0x0000000000017941 */ /* 0x000fea0003800000 */
.L_x_2636:
        /* <DEDUP_REMOVED lines=31> */
.L_x_2646:
[----:B------:R-:W2:Y:S01]  /*2d5c0*/  S2R R3, SR_CgaCtaId ;  /* 0x0000000000037919 */ /* 0x000ea20000008800 */
[----:B------:R-:W-:-:S04]  /*2d5d0*/  MOV R2, 0x400 ;  /* 0x0000040000027802 */ /* 0x000fc80000000f00 */
[----:B--2---:R-:W-:Y:S02]  /*2d5e0*/  LEA R2, R3, R2, 0x18 ;  /* 0x0000000203027211 */ /* 0x004fe400078ec0ff */
[----:B------:R-:W-:-:S03]  /*2d5f0*/  SHF.L.U32 R3, R14, 0x1f, RZ ;  /* 0x0000001f0e037819 */ /* 0x000fc600000006ff */
[----:B------:R-:W-:-:S04]  /*2d600*/  IMAD R2, R15, 0x8, R2 ;  /* 0x000000080f027824 */ /* 0x000fc800078e0202 */
[----:B------:R-:W2:Y:S02]  /*2d610*/  SYNCS.PHASECHK.TRANS64.TRYWAIT P0, [R2+URZ+0x38840], R3 ;  /* 0x03884003020075a7 */ /* 0x000ea4000800017f */
[----:B--2---:R-:W-:Y:S05]  /*2d620*/  @!P0 BRA `(.L_x_2647) ;  /* 0x0000003800988947 */ /* 0x004fea0003800000 */
.L_x_2810:
        /* <DEDUP_REMOVED lines=11> */
.L_x_2648:
        /* <DEDUP_REMOVED lines=40> */
.L_x_2811:
        /* <DEDUP_REMOVED lines=10> */
.L_x_2650:
[----:B------:R-:W2:Y:S02]  /*2da00*/  LDL R3, [R1+0x14] ;  /* 0x0000140001037983 */ /* 0x000ea40000100800 */
[----:B--2---:R-:W-:-:S13]  /*2da10*/  LOP3.LUT P0, RZ, R3, 0x40, RZ, 0xc0, !PT ;  /* 0x0000004003ff7812 */ /* 0x004fda000780c0ff */
[----:B------:R-:W-:Y:S05]  /*2da20*/  @P0 BRA `(.L_x_2651) ;  /* 0x0000000000040947 */ /* 0x000fea0003800000 */
[----:B------:R-:W-:Y:S01]  /*2da30*/  BPT.TRAP 0x1 ;  /* 0x000000040000795c */ /* 0x000fe20000300000 */
.L_x_2651:
        /* <DEDUP_REMOVED lines=38> */
.L_x_2645:
[----:B------:R-:W-:Y:S05]  /*2dca0*/  BSYNC B1 ;  /* 0x0000000000017941 */ /* 0x000fea0003800000 */
.L_x_2644:
[C---:B------:R-:W-:Y:S01]  /*2dcb0*/  ISETP.GT.AND P0, PT, R7.reuse, 0x1, PT ;  /* 0x000000010700780c */ /* 0x040fe20003f04270 */
[----:B------:R-:W-:-:S12]  /*2dcc0*/  VIADD R7, R7, 0xfffffffe ;  /* 0xfffffffe07077836 */ /* 0x000fd80000000000 */
[----:B------:R-:W-:Y:S05]  /*2dcd0*/  @P0 BRA `(.L_x_2652) ;  /* 0xffffffec00780947 */ /* 0x000fea000383ffff */
.L_x_2625:
[----:B------:R-:W-:Y:S05]  /*2dce0*/  BSYNC B0 ;  /* 0x0000000000007941 */ /* 0x000fea0003800000 */
.L_x_2624:
        /* <DEDUP_REMOVED lines=8> */
[----:B------:R-:W1:Y:S02]  /*2dd70*/  FLO.U32 R0, UR4 ;  /* 0x0000000400007d00 */ /* 0x000e6400080e0000 */
        /* <DEDUP_REMOVED lines=8> */
.L_x_2654:
[----:B------:R-:W-:Y:S05]  /*2de00*/  BSYNC B0 ;  /* 0x0000000000007941 */ /* 0x000fea0003800000 */
.L_x_2653:
        /* <DEDUP_REMOVED lines=11> */
.L_x_2812:
        /* <DEDUP_REMOVED lines=10> */
.L_x_2658:
[----:B------:R-:W2:Y:S02]  /*2df60*/  LDL R0, [R1+0x14] ;  /* 0x0000140001007983 */ /* 0x000ea40000100800 */
[----:B--2---:R-:W-:-:S13]  /*2df70*/  LOP3.LUT P0, RZ, R0, 0x40, RZ, 0xc0, !PT ;  /* 0x0000004000ff7812 */ /* 0x004fda000780c0ff */
[----:B------:R-:W-:Y:S05]  /*2df80*/  @P0 BRA `(.L_x_2659) ;  /* 0x0000000000040947 */ /* 0x000fea0003800000 */
[----:B------:R-:W-:Y:S01]  /*2df90*/  BPT.TRAP 0x1 ;  /* 0x000000040000795c */ /* 0x000fe20000300000 */
.L_x_2659:
[----:B------:R-:W2:Y:S01]  /*2dfa0*/  LDL R0, [R1] ;  /* 0x0000000001007983 */ /* 0x000ea20000100800 */
        /* <DEDUP_REMOVED lines=36> */
.L_x_2656:
[----:B------:R-:W-:Y:S05]  /*2e1f0*/  BSYNC B0 ;  /* 0x0000000000007941 */ /* 0x000fea0003800000 */
.L_x_2655:
        /* <DEDUP_REMOVED lines=9> */
.L_x_2608:
[----:B------:R-:W-:Y:S05]  /*2e290*/  BSYNC B6 ;  /* 0x0000000000067941 */ /* 0x000fea0003800000 */
.L_x_2606:
[----:B------:R-:W-:-:S03]  /*2e2a0*/  UMOV UR4, 0xffffffff ;  /* 0xffffffff00047882 */ /* 0x000fc60000000000 */
[----:B------:R-:W-:Y:S05]  /*2e2b0*/  BRA.DIV UR4, `(.L_x_2660) ;  /* 0x0000002e04b07947 */ /* 0x000fea000b800000 */
[----:B------:R2:W3:Y:S04]  /*2e2c0*/  SHFL.IDX PT, R4, R16, RZ, 0x1f ;  /* 0x00001fff10047589 */ /* 0x0004e800000e0000 */
[----:B------:R-:W4:Y:S02]  /*2e2d0*/  SHFL.IDX PT, R16, R16, 0x1, 0x1f ;  /* 0x00201f0010107f89 */ /* 0x000f2400000e0000 */
.L_x_2816:
[----:B-1----:R-:W0:Y:S01]  /*2e2e0*/  S2R R0, SR_TID.X ;  /* 0x0000000000007919 */ /* 0x002e220000002100 */
        /* <DEDUP_REMOVED lines=9> */
[----:B------:R-:W0:Y:S02]  /*2e380*/  LDC.64 R2, c[0x0][0xc58] ;  /* 0x00031600ff027b82 */ /* 0x000e240000000a00 */
[----:B0-----:R-:W-:-:S05]  /*2e390*/  IMAD.WIDE R2, R5, 0x4, R2 ;  /* 0x0000000405027825 */ /* 0x001fca00078e0202 */
[----:B------:R0:W5:Y:S02]  /*2e3a0*/  LDG.E R17, desc[UR60][R2.64] ;  /* 0x0000003c02117981 */ /* 0x000164000c1e1900 */
.L_x_2662:
[----:B------:R-:W-:Y:S05]  /*2e3b0*/  BSYNC B0 ;  /* 0x0000000000007941 */ /* 0x000fea0003800000 */
.L_x_2661:
        /* <DEDUP_REMOVED lines=23> */
.L_x_2824:
[----:B------:R-:W-:Y:S02]  /*2e530*/  ULDC UR4, c[0x0][0xc10] ;  /* 0x0003040000047ab9 */ /* 0x000fe40000000800 */
[----:B------:R-:W-:-:S04]  /*2e540*/  IMAD.U32 R5, RZ, RZ, UR4 ;  /* 0x00000004ff057e24 */ /* 0x000fc8000f8e00ff */
[----:B-1----:R-:W-:-:S04]  /*2e550*/  IMAD R3, R14, R5, RZ ;  /* 0x000000050e037224 */ /* 0x002fc800078e02ff */
[----:B--2-4-:R-:W-:-:S05]  /*2e560*/  IMAD.IADD R16, R16, 0x1, R3 ;  /* 0x0000000110107824 */ /* 0x014fca00078e0203 */
[----:B---3--:R-:W-:-:S13]  /*2e570*/  ISETP.GT.AND P0, PT, R16, R4, PT ;  /* 0x000000041000720c */ /* 0x008fda0003f04270 */
[----:B------:R-:W-:Y:S05]  /*2e580*/  @P0 BRA `(.L_x_2664) ;  /* 0x0000000000b40947 */ /* 0x000fea0003800000 */
[----:B------:R-:W1:Y:S02]  /*2e590*/  LDC R0, c[0x0][0xc14] ;  /* 0x00030500ff007b82 */ /* 0x000e640000000800 */
.L_x_2669:
        /* <DEDUP_REMOVED lines=11> */
[----:B------:R-:W0:Y:S02]  /*2e650*/  LDC.64 R2, c[0x0][0xc58] ;  /* 0x00031600ff027b82 */ /* 0x000e240000000a00 */
[----:B0-----:R-:W-:-:S05]  /*2e660*/  IMAD.WIDE R2, R5, 0x4, R2 ;  /* 0x0000000405027825 */ /* 0x001fca00078e0202 */
[----:B------:R0:W5:Y:S02]  /*2e670*/  LDG.E R17, desc[UR60][R2.64] ;  /* 0x0000003c02117981 */ /* 0x000164000c1e1900 */
.L_x_2667:
[----:B------:R-:W-:Y:S05]  /*2e680*/  BSYNC B0 ;  /* 0x0000000000007941 */ /* 0x000fea0003800000 */
.L_x_2666:
        /* <DEDUP_REMOVED lines=23> */
.L_x_2832:
[----:B------:R-:W-:Y:S02]  /*2e800*/  ULDC UR4, c[0x0][0xc10] ;  /* 0x0003040000047ab9 */ /* 0x000fe40000000800 */
[----:B------:R-:W-:-:S04]  /*2e810*/  IMAD.U32 R5, RZ, RZ, UR4 ;  /* 0x00000004ff057e24 */ /* 0x000fc8000f8e00ff */
[----:B-1----:R-:W-:-:S04]  /*2e820*/  IMAD R3, R14, R5, RZ ;  /* 0x000000050e037224 */ /* 0x002fc800078e02ff */
[----:B------:R-:W-:-:S05]  /*2e830*/  IMAD.IADD R16, R3, 0x1, R16 ;  /* 0x0000000103107824 */ /* 0x000fca00078e0210 */
[----:B------:R-:W-:-:S13]  /*2e840*/  ISETP.GT.AND P0, PT, R16, R4, PT ;  /* 0x000000041000720c */ /* 0x000fda0003f04270 */
[----:B------:R-:W-:Y:S05]  /*2e850*/  @!P0 BRA `(.L_x_2669) ;  /* 0xfffffffc00508947 */ /* 0x000fea000383ffff */
.L_x_2664:
        /* <DEDUP_REMOVED lines=8> */
.L_x_2836:
[----:B------:R-:W-:Y:S01]  /*2e8e0*/  ISETP.NE.AND P0, PT, R3, RZ, PT ;  /* 0x000000ff0300720c */ /* 0x000fe20003f05270 */
[----:B------:R-:W-:-:S12]  /*2e8f0*/  IMAD.MOV.U32 R7, RZ, RZ, RZ ;  /* 0x000000ffff077224 */ /* 0x000fd800078e00ff */
[----:B------:R-:W-:Y:S05]  /*2e900*/  @!P0 BRA `(.L_x_2671) ;  /* 0x0000000000108947 */ /* 0x000fea0003800000 */
[----:B------:R-:W-:Y:S01]  /*2e910*/  UMOV UR4, 0xffffffff ;  /* 0xffffffff00047882 */ /* 0x000fe20000000000 */
[----:B------:R-:W-:Y:S02]  /*2e920*/  VIADD R12, R6, 0xffffffff ;  /* 0xffffffff060c7836 */ /* 0x000fe40000000000 */
[----:B------:R-:W-:Y:S05]  /*2e930*/  BRA.DIV UR4, `(.L_x_2672) ;  /* 0x0000003204447947 */ /* 0x000fea000b800000 */
[----:B------:R3:W4:Y:S02]  /*2e940*/  SHFL.IDX PT, R7, R2, R12, 0x1f ;  /* 0x00001f0c02077589 */ /* 0x00072400000e0000 */
.L_x_2671:
[----:B0--3--:R-:W0:Y:S01]  /*2e950*/  LDC.64 R2, c[0x0][0xc68] ;  /* 0x00031a00ff027b82 */ /* 0x009e220000000a00 */
[----:B------:R-:W-:-:S04]  /*2e960*/  IMAD.IADD R19, R6, 0x1, R19 ;  /* 0x0000000106137824 */ /* 0x000fc800078e0213 */
        /* <DEDUP_REMOVED lines=65> */
.L_x_2665:
[----:B------:R-:W-:Y:S01]  /*2ed80*/  UMOV UR4, URZ ;  /* 0x0000003f00047c82 */ /* 0x000fe20008000000 */
[----:B------:R-:W-:Y:S01]  /*2ed90*/  UMOV UR5, URZ ;  /* 0x0000003f00057c82 */ /* 0x000fe20008000000 */
[----:B------:R-:W-:Y:S01]  /*2eda0*/  ULDC UR6, c[0x0][0xc14] ;  /* 0x0003050000067ab9 */ /* 0x000fe20000000800 */
[----:B------:R-:W-:Y:S02]  /*2edb0*/  IMAD.MOV.U32 R16, RZ, RZ, R4 ;  /* 0x000000ffff107224 */ /* 0x000fe400078e0004 */
[----:B------:R-:W-:Y:S02]  /*2edc0*/  IMAD.U32 R17, RZ, RZ, UR4 ;  /* 0x00000004ff117e24 */ /* 0x000fe4000f8e00ff */
[----:B------:R-:W-:Y:S02]  /*2edd0*/  IMAD.U32 R18, RZ, RZ, UR5 ;  /* 0x00000005ff127e24 */ /* 0x000fe4000f8e00ff */
[----:B------:R-:W-:-:S07]  /*2ede0*/  IMAD.U32 R19, RZ, RZ, UR6 ;  /* 0x00000006ff137e24 */ /* 0x000fce000f8e00ff */
.L_x_2673:
        /* <DEDUP_REMOVED lines=12> */
.L_x_2583:
        /* <DEDUP_REMOVED lines=12> */
.L_x_2839:
[----:B------:R-:W-:Y:S05]  /*2ef70*/  BSYNC B0 ;  /* 0x0000000000007941 */ /* 0x000fea0003800000 */
.L_x_2675:
[----:B------:R-:W-:-:S03]  /*2ef80*/  UMOV UR4, 0xffffffff ;  /* 0xffffffff00047882 */ /* 0x000fc60000000000 */
[----:B------:R-:W-:Y:S05]  /*2ef90*/  BRA.DIV UR4, `(.L_x_2677) ;  /* 0x0000002a04e87947 */ /* 0x000fea000b800000 */
[----:B------:R-:W2:Y:S02]  /*2efa0*/  S2R R2, SR_TID.X ;  /* 0x0000000000027919 */ /* 0x000ea40000002100 */
[----:B--2---:R-:W-:-:S04]  /*2efb0*/  SHF.R.U32.HI R2, RZ, 0x5, R2 ;  /* 0x00000005ff027819 */ /* 0x004fc80000011602 */
[----:B------:R-:W-:-:S05]  /*2efc0*/  LOP3.LUT R2, R2, 0x3, RZ, 0xc0, !PT ;  /* 0x0000000302027812 */ /* 0x000fca00078ec0ff */
[----:B------:R2:W3:Y:S02]  /*2efd0*/  SHFL.IDX PT, R14, R2, RZ, 0x1f ;  /* 0x00001fff020e7589 */ /* 0x0004e400000e0000 */
.L_x_2842:
[----:B---3--:R-:W-:-:S13]  /*2efe0*/  ISETP.NE.AND P0, PT, R14, RZ, PT ;  /* 0x000000ff0e00720c */ /* 0x008fda0003f05270 */
[----:B------:R-:W-:Y:S05]  /*2eff0*/  @P0 BRA `(.L_x_2295) ;  /* 0x00000000009c0947 */ /* 0x000fea0003800000 */
[----:B------:R-:W-:-:S03]  /*2f000*/  UMOV UR4, 0xffffffff ;  /* 0xffffffff00047882 */ /* 0x000fc60000000000 */
[----:B------:R-:W-:Y:S05]  /*2f010*/  BRA.DIV UR4, `(.L_x_2678) ;  /* 0x0000002a04fc7947 */ /* 0x000fea000b800000 */
[----:B------:R-:W-:-:S13]  /*2f020*/  ELECT P6, URZ, PT ;  /* 0x00000000003f782f */ /* 0x000fda00038c0000 */
.L_x_2845:
        /* <DEDUP_REMOVED lines=8> */
.L_x_2679:
        /* <DEDUP_REMOVED lines=14> */
.L_x_2846:
[----:B------:R-:W2:Y:S02]  /*2f190*/  SYNCS.PHASECHK.TRANS64.TRYWAIT P0, [R7+URZ], R2 ;  /* 0x00000002070075a7 */ /* 0x000ea4000800017f */
[----:B--2---:R-:W-:Y:S05]  /*2f1a0*/  @!P0 BRA `(.L_x_2681) ;  /* 0x0000002800cc8947 */ /* 0x004fea0003800000 */
.L_x_2847:
[----:B------:R-:W-:Y:S05]  /*2f1b0*/  @!P2 BRA `(.L_x_2682) ;  /* 0x000000000004a947 */ /* 0x000fea0003800000 */
[----:B------:R-:W-:Y:S01]  /*2f1c0*/  BPT.TRAP 0x1 ;  /* 0x000000040000795c */ /* 0x000fe20000300000 */
.L_x_2682:
[----:B------:R-:W3:Y:S01]  /*2f1d0*/  LDL.LU R4, [R1] ;  /* 0x0000000001047983 */ /* 0x000ee20000300800 */
[----:B------:R-:W-:-:S04]  /*2f1e0*/  VIADD R0, R0, 0x38860 ;  /* 0x0003886000007836 */ /* 0x000fc80000000000 */
[----:B---3--:R-:W-:-:S04]  /*2f1f0*/  IMAD R4, R4, 0x8, R0 ;  /* 0x0000000804047824 */ /* 0x008fc800078e0200 */
[----:B------:R-:W3:Y:S02]  /*2f200*/  SYNCS.PHASECHK.TRANS64.TRYWAIT P0, [R4+URZ], R5 ;  /* 0x00000005040075a7 */ /* 0x000ee4000800017f */
[----:B---3--:R-:W-:Y:S05]  /*2f210*/  @!P0 BRA `(.L_x_2683) ;  /* 0x0000002800c48947 */ /* 0x008fea0003800000 */
.L_x_2848:
[----:B------:R-:W-:-:S07]  /*2f220*/  IMAD R3, R3, 0x8, R0 ;  /* 0x0000000803037824 */ /* 0x000fce00078e0200 */
.L_x_2684:
[----:B----4-:R4:W0:Y:S02]  /*2f230*/  SYNCS.PHASECHK.TRANS64.TRYWAIT P0, [R3+URZ], R2 ;  /* 0x00000002030075a7 */ /* 0x010824000800017f */
[----:B0-----:R-:W-:Y:S05]  /*2f240*/  @!P0 NANOSLEEP.SYNCS 0x989680 ;  /* 0x009896800000895d */ /* 0x001fea0003900000 */
[----:B------:R-:W0:Y:S02]  /*2f250*/  @!P0 SYNCS.PHASECHK.TRANS64 P0, [R3+URZ], R2 ;  /* 0x00000002030085a7 */ /* 0x000e24000800007f */
[----:B0-----:R-:W-:Y:S05]  /*2f260*/  @!P0 BRA `(.L_x_2684) ;  /* 0xfffffffc00f08947 */ /* 0x001fea000383ffff */
.L_x_2295:
[----:B------:R-:W-:Y:S05]  /*2f270*/  BSYNC B7 ;  /* 0x0000000000077941 */ /* 0x000fea0003800000 */
.L_x_2292:
[----:B------:R-:W-:Y:S05]  /*2f280*/  EXIT ;  /* 0x000000000000794d */ /* 0x000fea0003800000 */
.L_x_2315:
[----:B0-----:R0:W1:Y:S02]  /*2f290*/  SYNCS.PHASECHK.TRANS64.TRYWAIT P6, [R0+URZ+0x38890], R115 ;  /* 0x03889073000075a7 */ /* 0x00106400080c017f */
[----:B-1----:R-:W-:Y:S05]  /*2f2a0*/  @!P6 NANOSLEEP.SYNCS 0x989680 ;  /* 0x009896800000e95d */ /* 0x002fea0003900000 */
[----:B------:R-:W1:Y:S02]  /*2f2b0*/  @!P6 SYNCS.PHASECHK.TRANS64 P6, [R0+URZ+0x38890], R115 ;  /* 0x038890730000e5a7 */ /* 0x000e6400080c007f */
[----:B-1----:R-:W-:Y:S05]  /*2f2c0*/  @!P6 BRA `(.L_x_2315) ;  /* 0xfffffffc00f0e947 */ /* 0x002fea000383ffff */
[----:B------:R-:W-:Y:S05]  /*2f2d0*/  BRA `(.L_x_2685) ;  /* 0xfffffd4400287947 */ /* 0x000fea000383ffff */
.L_x_2371:
[----:B-1----:R1:W3:Y:S02]  /*2f2e0*/  SYNCS.PHASECHK.TRANS64.TRYWAIT P6, [R0+URZ+0x38890], R115 ;  /* 0x03889073000075a7 */ /* 0x0022e400080c017f */
[----:B---3--:R-:W-:Y:S05]  /*2f2f0*/  @!P6 NANOSLEEP.SYNCS 0x989680 ;  /* 0x009896800000e95d */ /* 0x008fea0003900000 */
[----:B------:R-:W3:Y:S02]  /*2f300*/  @!P6 SYNCS.PHASECHK.TRANS64 P6, [R0+URZ+0x38890], R115 ;  /* 0x038890730000e5a7 */ /* 0x000ee400080c007f */
[----:B---3--:R-:W-:Y:S05]  /*2f310*/  @!P6 BRA `(.L_x_2371) ;  /* 0xfffffffc00f0e947 */ /* 0x008fea000383ffff */
[----:B------:R-:W-:Y:S05]  /*2f320*/  BRA `(.L_x_2686) ;  /* 0xfffffd7800bc7947 */ /* 0x000fea000383ffff */
.L_x_2396:
[----:B0-----:R0:W1:Y:S02]  /*2f330*/  SYNCS.PHASECHK.TRANS64.TRYWAIT P3, [R0+URZ+0x38890], R115 ;  /* 0x03889073000075a7 */ /* 0x001064000806017f */
[----:B-1----:R-:W-:Y:S05]  /*2f340*/  @!P3 NANOSLEEP.SYNCS 0x989680 ;  /* 0x009896800000b95d */ /* 0x002fea0003900000 */
[----:B------:R-:W1:Y:S02]  /*2f350*/  @!P3 SYNCS.PHASECHK.TRANS64 P3, [R0+URZ+0x38890], R115 ;  /* 0x038890730000b5a7 */ /* 0x000e64000806007f */
[----:B-1----:R-:W-:Y:S05]  /*2f360*/  @!P3 BRA `(.L_x_2396) ;  /* 0xfffffffc00f0b947 */ /* 0x002fea000383ffff */
[----:B------:R-:W-:Y:S05]  /*2f370*/  BRA `(.L_x_2687) ;  /* 0xfffffdac00807947 */ /* 0x000fea000383ffff */
.L_x_2404:
[----:B-1----:R1:W2:Y:S02]  /*2f380*/  SYNCS.PHASECHK.TRANS64.TRYWAIT P2, [R0+URZ+0x388b0], R115 ;  /* 0x0388b073000075a7 */ /* 0x0022a4000804017f */
[----:B--2---:R-:W-:Y:S05]  /*2f390*/  @!P2 NANOSLEEP.SYNCS 0x989680 ;  /* 0x009896800000a95d */ /* 0x004fea0003900000 */
[----:B------:R-:W2:Y:S02]  /*2f3a0*/  @!P2 SYNCS.PHASECHK.TRANS64 P2, [R0+URZ+0x388b0], R115 ;  /* 0x0388b0730000a5a7 */ /* 0x000ea4000804007f */
[----:B--2---:R-:W-:Y:S05]  /*2f3b0*/  @!P2 BRA `(.L_x_2404) ;  /* 0xfffffffc00f0a947 */ /* 0x004fea000383ffff */
[----:B------:R-:W-:Y:S05]  /*2f3c0*/  BRA `(.L_x_2688) ;  /* 0xfffffdb000ac7947 */ /* 0x000fea000383ffff */
.L_x_2432:
        /* <DEDUP_REMOVED lines=8> */
.L_x_2690:
[----:B------:R-:W-:Y:S05]  /*2f450*/  BSYNC B1 ;  /* 0x0000000000017941 */ /* 0x000fea0003800000 */
.L_x_2689:
[----:B------:R-:W-:Y:S05]  /*2f460*/  BRA `(.L_x_2691) ;  /* 0xfffffdd8006c7947 */ /* 0x000fea000383ffff */
.L_x_2433:
        /* <DEDUP_REMOVED lines=8> */
.L_x_2693:
[----:B------:R-:W-:Y:S05]  /*2f4f0*/  BSYNC B1 ;  /* 0x0000000000017941 */ /* 0x000fea0003800000 */
.L_x_2692:
[----:B------:R-:W-:Y:S05]  /*2f500*/  BRA `(.L_x_2694) ;  /* 0xfffffdd8004c7947 */ /* 0x000fea000383ffff */
.L_x_2434:
        /* <DEDUP_REMOVED lines=8> */
.L_x_2696:
[----:B------:R-:W-:Y:S05]  /*2f590*/  BSYNC B1 ;  /* 0x0000000000017941 */ /* 0x000fea0003800000 */
.L_x_2695:
[----:B------:R-:W-:Y:S05]  /*2f5a0*/  BRA `(.L_x_2697) ;  /* 0xfffffdd8002c7947 */ /* 0x000fea000383ffff */
.L_x_2435:
        /* <DEDUP_REMOVED lines=8> */
.L_x_2699:
[----:B------:R-:W-:Y:S05]  /*2f630*/  BSYNC B1 ;  /* 0x0000000000017941 */ /* 0x000fea0003800000 */
.L_x_2698:
[----:B------:R-:W-:Y:S05]  /*2f640*/  BRA `(.L_x_2700) ;  /* 0xfffffdd8000c7947 */ /* 0x000fea000383ffff */
.L_x_2436:
        /* <DEDUP_REMOVED lines=8> */
.L_x_2702:
[----:B------:R-:W-:Y:S05]  /*2f6d0*/  BSYNC B1 ;  /* 0x0000000000017941 */ /* 0x000fea0003800000 */
.L_x_2701:
[----:B------:R-:W-:Y:S05]  /*2f6e0*/  BRA `(.L_x_2703) ;  /* 0xfffffdd400ec7947 */ /* 0x000fea000383ffff */
.L_x_2437:
[----:B------:R-:W-:Y:S01]  /*2f6f0*/  BSSY B1, `(.L_x_2704) ;  /* 0x0000008000017945 */ /* 0x000fe20003800000 */
[----:B------:R-:W-:Y:S01]  /*2f700*/  IMAD.MOV.U32 R13, RZ, RZ, R10 ;  /* 0x000000ffff0d7224 */ /* 0x000fe200078e000a */
[----:B------:R-:W-:Y:S01]  /*2f710*/  MOV R12, 0x1 ;  /* 0x00000001000c7802 */ /* 0x000fe20000000f00 */
[----:B------:R-:W-:Y:S02]  /*2f720*/  IMAD.MOV.U32 R11, RZ, RZ, 0x181f ;  /* 0x0000181fff0b7424 */ /* 0x000fe400078e00ff */
[----:B------:R-:W-:-:S07]  /*2f730*/  IMAD.MOV.U32 R15, RZ, RZ, -0x1 ;  /* 0xffffffffff0f7424 */ /* 0x000fce00078e00ff */
[----:B-----5:R-:W-:Y:S05]  /*2f740*/  WARPSYNC.COLLECTIVE R15, `(.L_x_2705) ;  /* 0x000000000f087348 */ /* 0x020fea0003c00000 */
[----:B------:R0:W1:Y:S02]  /*2f750*/  SHFL.IDX P6, R14, R13, R12, R11 ;  /* 0x0000000c0d0e7389 */ /* 0x00006400000c000b */
[----:B01---5:R-:W-:Y:S01]  /*2f760*/  ENDCOLLECTIVE ;  /* 0x000000000000791b */ /* 0x023fe20003800000 */
.L_x_2705:
[----:B------:R-:W-:Y:S05]  /*2f770*/  BSYNC B1 ;  /* 0x0000000000017941 */ /* 0x000fea0003800000 */
.L_x_2704:
[----:B------:R-:W-:Y:S05]  /*2f780*/  BRA `(.L_x_2706) ;  /* 0xfffffdd400cc7947 */ /* 0x000fea000383ffff */
.L_x_2438:
        /* <DEDUP_REMOVED lines=8> */
.L_x_2708:
[----:B------:R-:W-:Y:S05]  /*2f810*/  BSYNC B1 ;  /* 0x0000000000017941 */ /* 0x000fea0003800000 */
.L_x_2707:
[----:B------:R-:W-:Y:S05]  /*2f820*/  BRA `(.L_x_2709) ;  /* 0xfffffdd400ac7947 */ /* 0x000fea000383ffff */
.L_x_2439:
        /* <DEDUP_REMOVED lines=8> */
.L_x_2711:
[----:B------:R-:W-:Y:S05]  /*2f8b0*/  BSYNC B1 ;  /* 0x0000000000017941 */ /* 0x000fea0003800000 */
.L_x_2710:
[----:B------:R-:W-:Y:S05]  /*2f8c0*/  BRA `(.L_x_2712) ;  /* 0xfffffdd4008c7947 */ /* 0x000fea000383ffff */
.L_x_2440:
        /* <DEDUP_REMOVED lines=8> */
.L_x_2714:
[----:B------:R-:W-:Y:S05]  /*2f950*/  BSYNC B1 ;  /* 0x0000000000017941 */ /* 0x000fea0003800000 */
.L_x_2713:
[----:B------:R-:W-:Y:S05]  /*2f960*/  BRA `(.L_x_2715) ;  /* 0xfffffdd4006c7947 */ /* 0x000fea000383ffff */
.L_x_2441:
        /* <DEDUP_REMOVED lines=8> */
.L_x_2717:
[----:B------:R-:W-:Y:S05]  /*2f9f0*/  BSYNC B1 ;  /* 0x0000000000017941 */ /* 0x000fea0003800000 */
.L_x_2716:
[----:B------:R-:W-:Y:S05]  /*2fa00*/  BRA `(.L_x_2718) ;  /* 0xfffffdd4004c7947 */ /* 0x000fea000383ffff */
.L_x_2442:
        /* <DEDUP_REMOVED lines=8> */
.L_x_2720:
[----:B------:R-:W-:Y:S05]  /*2fa90*/  BSYNC B1 ;  /* 0x0000000000017941 */ /* 0x000fea0003800000 */
.L_x_2719:
[----:B------:R-:W-:Y:S05]  /*2faa0*/  BRA `(.L_x_2721) ;  /* 0xfffffdd4002c7947 */ /* 0x000fea000383ffff */
.L_x_2443:
        /* <DEDUP_REMOVED lines=8> */
.L_x_2723:
[----:B------:R-:W-:Y:S05]  /*2fb30*/  BSYNC B1 ;  /* 0x0000000000017941 */ /* 0x000fea0003800000 */
.L_x_2722:
[----:B------:R-:W-:Y:S05]  /*2fb40*/  BRA `(.L_x_2724) ;  /* 0xfffffdd4000c7947 */ /* 0x000fea000383ffff */
.L_x_2444:
        /* <DEDUP_REMOVED lines=8> */
.L_x_2726:
[----:B------:R-:W-:Y:S05]  /*2fbd0*/  BSYNC B1 ;  /* 0x0000000000017941 */ /* 0x000fea0003800000 */
.L_x_2725:
[----:B------:R-:W-:Y:S05]  /*2fbe0*/  BRA `(.L_x_2727) ;  /* 0xfffffdd000ec7947 */ /* 0x000fea000383ffff */
.L_x_2445:
        /* <DEDUP_REMOVED lines=8> */
.L_x_2729:
[----:B------:R-:W-:Y:S05]  /*2fc70*/  BSYNC B1 ;  /* 0x0000000000017941 */ /* 0x000fea0003800000 */
.L_x_2728:
[----:B------:R-:W-:Y:S05]  /*2fc80*/  BRA `(.L_x_2730) ;  /* 0xfffffdd000d07947 */ /* 0x000fea000383ffff */
.L_x_2446:
        /* <DEDUP_REMOVED lines=8> */
.L_x_2732:
[----:B------:R-:W-:Y:S05]  /*2fd10*/  BSYNC B1 ;  /* 0x0000000000017941 */ /* 0x000fea0003800000 */
.L_x_2731:
[----:B------:R-:W-:Y:S05]  /*2fd20*/  BRA `(.L_x_2733) ;  /* 0xfffffdd000b47947 */ /* 0x000fea000383ffff */
.L_x_2447:
        /* <DEDUP_REMOVED lines=8> */
.L_x_2735:
[----:B------:R-:W-:Y:S05]  /*2fdb0*/  BSYNC B1 ;  /* 0x0000000000017941 */ /* 0x000fea0003800000 */
.L_x_2734:
[----:B------:R-:W-:Y:S05]  /*2fdc0*/  BRA `(.L_x_2736) ;  /* 0xfffffdd000987947 */ /* 0x000fea000383ffff */
.L_x_2449:
[----:B0-----:R0:W1:Y:S02]  /*2fdd0*/  SYNCS.PHASECHK.TRANS64.TRYWAIT P4, [R16+URZ+0x38800], R99 ;  /* 0x03880063100075a7 */ /* 0x001064000808017f */
[----:B-1----:R-:W-:Y:S05]  /*2fde0*/  @!P4 NANOSLEEP.SYNCS 0x989680 ;  /* 0x009896800000c95d */ /* 0x002fea0003900000 */
[----:B------:R-:W1:Y:S02]  /*2fdf0*/  @!P4 SYNCS.PHASECHK.TRANS64 P4, [R16+URZ+0x38800], R99 ;  /* 0x038800631000c5a7 */ /* 0x000e64000808007f */
[----:B-1----:R-:W-:Y:S05]  /*2fe00*/  @!P4 BRA `(.L_x_2449) ;  /* 0xfffffffc00f0c947 */ /* 0x002fea000383ffff */
[----:B------:R-:W-:Y:S05]  /*2fe10*/  BRA `(.L_x_2737) ;  /* 0xfffffdd400187947 */ /* 0x000fea000383ffff */
.L_x_2489:
        /* <DEDUP_REMOVED lines=8> */
.L_x_2739:
[----:B------:R-:W-:Y:S05]  /*2fea0*/  BSYNC B1 ;  /* 0x0000000000017941 */ /* 0x000fea0003800000 */
.L_x_2738:
[----:B------:R-:W-:Y:S05]  /*2feb0*/  BRA `(.L_x_2740) ;  /* 0xfffffe1800007947 */ /* 0x000fea000383ffff */
.L_x_2490:
        /* <DEDUP_REMOVED lines=8> */
.L_x_2742:
[----:B------:R-:W-:Y:S05]  /*2ff40*/  BSYNC B1 ;  /* 0x0000000000017941 */ /* 0x000fea0003800000 */
.L_x_2741:
[----:B------:R-:W-:Y:S05]  /*2ff50*/  BRA `(.L_x_2743) ;  /* 0xfffffe1400e07947 */ /* 0x000fea000383ffff */
.L_x_2491:
        /* <DEDUP_REMOVED lines=8> */
.L_x_2745:
[----:B------:R-:W-:Y:S05]  /*2ffe0*/  BSYNC B1 ;  /* 0x0000000000017941 */ /* 0x000fea0003800000 */
.L_x_2744:
[----:B------:R-:W-:Y:S05]  /*2fff0*/  BRA `(.L_x_2746) ;  /* 0xfffffe1400c07947 */ /* 0x000fea000383ffff */
.L_x_2492:
        /* <DEDUP_REMOVED lines=8> */
.L_x_2748:
[----:B------:R-:W-:Y:S05]  /*30080*/  BSYNC B1 ;  /* 0x0000000000017941 */ /* 0x000fea0003800000 */
.L_x_2747:
[----:B------:R-:W-:Y:S05]  /*30090*/  BRA `(.L_x_2749) ;  /* 0xfffffe1400a07947 */ /* 0x000fea000383ffff */
.L_x_2493:
        /* <DEDUP_REMOVED lines=8> */
.L_x_2751:
[----:B------:R-:W-:Y:S05]  /*30120*/  BSYNC B1 ;  /* 0x0000000000017941 */ /* 0x000fea0003800000 */
.L_x_2750:
[----:B------:R-:W-:Y:S05]  /*30130*/  BRA `(.L_x_2752) ;  /* 0xfffffe1400807947 */ /* 0x000fea000383ffff */
.L_x_2494:
        /* <DEDUP_REMOVED lines=8> */
.L_x_2754:
[----:B------:R-:W-:Y:S05]  /*301c0*/  BSYNC B1 ;  /* 0x0000000000017941 */ /* 0x000fea0003800000 */
.L_x_2753:
[----:B------:R-:W-:Y:S05]  /*301d0*/  BRA `(.L_x_2755) ;  /* 0xfffffe1400607947 */ /* 0x000fea000383ffff */
.L_x_2495:
        /* <DEDUP_REMOVED lines=8> */
.L_x_2757:
[----:B------:R-:W-:Y:S05]  /*30260*/  BSYNC B1 ;  /* 0x0000000000017941 */ /* 0x000fea0003800000 */
.L_x_2756:
[----:B------:R-:W-:Y:S05]  /*30270*/  BRA `(.L_x_2758) ;  /* 0xfffffe1400407947 */ /* 0x000fea000383ffff */
.L_x_2496:
        /* <DEDUP_REMOVED lines=8> */
.L_x_2760:
[----:B------:R-:W-:Y:S05]  /*30300*/  BSYNC B1 ;  /* 0x0000000000017941 */ /* 0x000fea0003800000 */
.L_x_2759:
[----:B------:R-:W-:Y:S05]  /*30310*/  BRA `(.L_x_2761) ;  /* 0xfffffe1400207947 */ /* 0x000fea000383ffff */
.L_x_2497:
        /* <DEDUP_REMOVED lines=8> */
.L_x_2763:
[----:B------:R-:W-:Y:S05]  /*303a0*/  BSYNC B1 ;  /* 0x0000000000017941 */ /* 0x000fea0003800000 */
.L_x_2762:
[----:B------:R-:W-:Y:S05]  /*303b0*/  BRA `(.L_x_2764) ;  /* 0xfffffe1400007947 */ /* 0x000fea000383ffff */
.L_x_2498:
        /* <DEDUP_REMOVED lines=8> */
.L_x_2766:
[----:B------:R-:W-:Y:S05]  /*30440*/  BSYNC B1 ;  /* 0x0000000000017941 */ /* 0x000fea0003800000 */
.L_x_2765:
[----:B------:R-:W-:Y:S05]  /*30450*/  BRA `(.L_x_2767) ;  /* 0xfffffe1000e07947 */ /* 0x000fea000383ffff */
.L_x_2499:
        /* <DEDUP_REMOVED lines=8> */
.L_x_2769:
[----:B------:R-:W-:Y:S05]  /*304e0*/  BSYNC B1 ;  /* 0x0000000000017941 */ /* 0x000fea0003800000 */
.L_x_2768:
[----:B------:R-:W-:Y:S05]  /*304f0*/  BRA `(.L_x_2770) ;  /* 0xfffffe1000c07947 */ /* 0x000fea000383ffff */
.L_x_2500:
        /* <DEDUP_REMOVED lines=8> */
.L_x_2772:
[----:B------:R-:W-:Y:S05]  /*30580*/  BSYNC B1 ;  /* 0x0000000000017941 */ /* 0x000fea0003800000 */
.L_x_2771:
[----:B------:R-:W-:Y:S05]  /*30590*/  BRA `(.L_x_2773) ;  /* 0xfffffe1000a07947 */ /* 0x000fea000383ffff */
.L_x_2501:
[----:B------:R-:W-:Y:S01]  /*305a0*/  BSSY B1, `(.L_x_2774) ;  /* 0x0000008000017945 */ /* 0x000fe20003800000 */
[----:B------:R-:W-:Y:S01]  /*305b0*/  IMAD.MOV.U32 R13, RZ, RZ, R9 ;  /* 0x000000ffff0d7224 */ /* 0x000fe200078e0009 */
[----:B------:R-:W-:Y:S01]  /*305c0*/  MOV R11, 0x181f ;  /* 0x0000181f000b7802 */ /* 0x000fe20000000f00 */
[----:B------:R-:W-:Y:S02]  /*305d0*/  IMAD.MOV.U32 R12, RZ, RZ, 0x3 ;  /* 0x00000003ff0c7424 */ /* 0x000fe400078e00ff */
[----:B------:R-:W-:-:S07]  /*305e0*/  IMAD.MOV.U32 R15, RZ, RZ, -0x1 ;  /* 0xffffffffff0f7424 */ /* 0x000fce00078e00ff */
[----:B------:R-:W-:Y:S05]  /*305f0*/  WARPSYNC.COLLECTIVE R15, `(.L_x_2775) ;  /* 0x000000000f087348 */ /* 0x000fea0003c00000 */
[----:B------:R0:W1:Y:S02]  /*30600*/  SHFL.IDX P6, R14, R13, R12, R11 ;  /* 0x0000000c0d0e7389 */ /* 0x00006400000c000b */
[----:B01----:R-:W-:Y:S01]  /*30610*/  ENDCOLLECTIVE ;  /* 0x000000000000791b */ /* 0x003fe20003800000 */
.L_x_2775:
[----:B------:R-:W-:Y:S05]  /*30620*/  BSYNC B1 ;  /* 0x0000000000017941 */ /* 0x000fea0003800000 */
.L_x_2774:
[----:B------:R-:W-:Y:S05]  /*30630*/  BRA `(.L_x_2776) ;  /* 0xfffffe1000807947 */ /* 0x000fea000383ffff */
.L_x_2502:
        /* <DEDUP_REMOVED lines=8> */
.L_x_2778:
[----:B------:R-:W-:Y:S05]  /*306c0*/  BSYNC B1 ;  /* 0x0000000000017941 */ /* 0x000fea0003800000 */
.L_x_2777:
[----:B------:R-:W-:Y:S05]  /*306d0*/  BRA `(.L_x_2779) ;  /* 0xfffffe1000647947 */ /* 0x000fea000383ffff */
.L_x_2503:
        /* <DEDUP_REMOVED lines=8> */
.L_x_2781:
[----:B------:R-:W-:Y:S05]  /*30760*/  BSYNC B1 ;  /* 0x0000000000017941 */ /* 0x000fea0003800000 */
.L_x_2780:
[----:B------:R-:W-:Y:S05]  /*30770*/  BRA `(.L_x_2782) ;  /* 0xfffffe1000487947 */ /* 0x000fea000383ffff */
.L_x_2504:
        /* <DEDUP_REMOVED lines=8> */
.L_x_2784:
[----:B------:R-:W-:Y:S05]  /*30800*/  BSYNC B1 ;  /* 0x0000000000017941 */ /* 0x000fea0003800000 */
.L_x_2783:
[----:B------:R-:W-:Y:S05]  /*30810*/  BRA `(.L_x_2785) ;  /* 0xfffffe1000307947 */ /* 0x000fea000383ffff */
.L_x_2506:
[----:B0-----:R0:W1:Y:S02]  /*30820*/  SYNCS.PHASECHK.TRANS64.TRYWAIT P4, [R16+URZ+0x38800], R9 ;  /* 0x03880009100075a7 */ /* 0x001064000808017f */
[----:B-1----:R-:W-:Y:S05]  /*30830*/  @!P4 NANOSLEEP.SYNCS 0x989680 ;  /* 0x009896800000c95d */ /* 0x002fea0003900000 */
[----:B------:R-:W1:Y:S02]  /*30840*/  @!P4 SYNCS.PHASECHK.TRANS64 P4, [R16+URZ+0x38800], R9 ;  /* 0x038800091000c5a7 */ /* 0x000e64000808007f */
[----:B-1----:R-:W-:Y:S05]  /*30850*/  @!P4 BRA `(.L_x_2506) ;  /* 0xfffffffc00f0c947 */ /* 0x002fea000383ffff */
[----:B------:R-:W-:Y:S05]  /*30860*/  BRA `(.L_x_2786) ;  /* 0xfffffe1000b07947 */ /* 0x000fea000383ffff */
.L_x_2524:
[----:B-1----:R1:W2:Y:S02]  /*30870*/  SYNCS.PHASECHK.TRANS64.TRYWAIT P2, [R0+URZ+0x38830], R3 ;  /* 0x03883003000075a7 */ /* 0x0022a4000804017f */
[----:B--2---:R-:W-:Y:S05]  /*30880*/  @!P2 NANOSLEEP.SYNCS 0x989680 ;  /* 0x009896800000a95d */ /* 0x004fea0003900000 */
[----:B------:R-:W2:Y:S02]  /*30890*/  @!P2 SYNCS.PHASECHK.TRANS64 P2, [R0+URZ+0x38830], R3 ;  /* 0x038830030000a5a7 */ /* 0x000ea4000804007f */
[----:B--2---:R-:W-:Y:S05]  /*308a0*/  @!P2 BRA `(.L_x_2524) ;  /* 0xfffffffc00f0a947 */ /* 0x004fea000383ffff */
[----:B------:R-:W-:Y:S05]  /*308b0*/  BRA `(.L_x_2523) ;  /* 0xfffffe4c002c7947 */ /* 0x000fea000383ffff */
.L_x_2531:
[----:B-1----:R1:W2:Y:S02]  /*308c0*/  SYNCS.PHASECHK.TRANS64.TRYWAIT P2, [R11+URZ+0x38830], R12 ;  /* 0x0388300c0b0075a7 */ /* 0x0022a4000804017f */
[----:B--2---:R-:W-:Y:S05]  /*308d0*/  @!P2 NANOSLEEP.SYNCS 0x989680 ;  /* 0x009896800000a95d */ /* 0x004fea0003900000 */
[----:B------:R-:W2:Y:S02]  /*308e0*/  @!P2 SYNCS.PHASECHK.TRANS64 P2, [R11+URZ+0x38830], R12 ;  /* 0x0388300c0b00a5a7 */ /* 0x000ea4000804007f */
[----:B--2---:R-:W-:Y:S05]  /*308f0*/  @!P2 BRA `(.L_x_2531) ;  /* 0xfffffffc00f0a947 */ /* 0x004fea000383ffff */
[----:B------:R-:W-:Y:S05]  /*30900*/  BRA `(.L_x_2530) ;  /* 0xfffffea0006c7947 */ /* 0x000fea000383ffff */
.L_x_2536:
[----:B-1----:R1:W2:Y:S02]  /*30910*/  SYNCS.PHASECHK.TRANS64.TRYWAIT P2, [R9+URZ+0x38850], R0 ;  /* 0x03885000090075a7 */ /* 0x0022a4000804017f */
[----:B--2---:R-:W-:Y:S05]  /*30920*/  @!P2 NANOSLEEP.SYNCS 0x989680 ;  /* 0x009896800000a95d */ /* 0x004fea0003900000 */
[----:B------:R-:W2:Y:S02]  /*30930*/  @!P2 SYNCS.PHASECHK.TRANS64 P2, [R9+URZ+0x38850], R0 ;  /* 0x038850000900a5a7 */ /* 0x000ea4000804007f */
[----:B--2---:R-:W-:Y:S05]  /*30940*/  @!P2 BRA `(.L_x_2536) ;  /* 0xfffffffc00f0a947 */ /* 0x004fea000383ffff */
[----:B------:R-:W-:Y:S05]  /*30950*/  BRA `(.L_x_2535) ;  /* 0xfffffed800347947 */ /* 0x000fea000383ffff */
.L_x_2544:
[----:B-1----:R1:W2:Y:S02]  /*30960*/  SYNCS.PHASECHK.TRANS64.TRYWAIT P2, [R3+URZ+0x38830], R12 ;  /* 0x0388300c030075a7 */ /* 0x0022a4000804017f */
[----:B--2---:R-:W-:Y:S05]  /*30970*/  @!P2 NANOSLEEP.SYNCS 0x989680 ;  /* 0x009896800000a95d */ /* 0x004fea0003900000 */
[----:B------:R-:W2:Y:S02]  /*30980*/  @!P2 SYNCS.PHASECHK.TRANS64 P2, [R3+URZ+0x38830], R12 ;  /* 0x0388300c0300a5a7 */ /* 0x000ea4000804007f */
[----:B--2---:R-:W-:Y:S05]  /*30990*/  @!P2 BRA `(.L_x_2544) ;  /* 0xfffffffc00f0a947 */ /* 0x004fea000383ffff */
[----:B------:R-:W-:Y:S05]  /*309a0*/  BRA `(.L_x_2543) ;  /* 0xfffffef400387947 */ /* 0x000fea000383ffff */
.L_x_2549:
[----:B-1----:R1:W2:Y:S02]  /*309b0*/  SYNCS.PHASECHK.TRANS64.TRYWAIT P2, [R9+URZ+0x38850], R0 ;  /* 0x03885000090075a7 */ /* 0x0022a4000804017f */
[----:B--2---:R-:W-:Y:S05]  /*309c0*/  @!P2 NANOSLEEP.SYNCS 0x989680 ;  /* 0x009896800000a95d */ /* 0x004fea0003900000 */
[----:B------:R-:W2:Y:S02]  /*309d0*/  @!P2 SYNCS.PHASECHK.TRANS64 P2, [R9+URZ+0x38850], R0 ;  /* 0x038850000900a5a7 */ /* 0x000ea4000804007f */
[----:B--2---:R-:W-:Y:S05]  /*309e0*/  @!P2 BRA `(.L_x_2549) ;  /* 0xfffffffc00f0a947 */ /* 0x004fea000383ffff */
[----:B------:R-:W-:Y:S05]  /*309f0*/  BRA `(.L_x_2548) ;  /* 0xffffff2c00007947 */ /* 0x000fea000383ffff */
.L_x_2555:
[----:B-1----:R1:W2:Y:S02]  /*30a00*/  SYNCS.PHASECHK.TRANS64.TRYWAIT P0, [R0+URZ+0x38850], R7 ;  /* 0x03885007000075a7 */ /* 0x0022a4000800017f */
[----:B--2---:R-:W-:Y:S05]  /*30a10*/  @!P0 NANOSLEEP.SYNCS 0x989680 ;  /* 0x009896800000895d */ /* 0x004fea0003900000 */
[----:B------:R-:W2:Y:S02]  /*30a20*/  @!P0 SYNCS.PHASECHK.TRANS64 P0, [R0+URZ+0x38850], R7 ;  /* 0x03885007000085a7 */ /* 0x000ea4000800007f */
[----:B--2---:R-:W-:Y:S05]  /*30a30*/  @!P0 BRA `(.L_x_2555) ;  /* 0xfffffffc00f08947 */ /* 0x004fea000383ffff */
[----:B------:R-:W-:Y:S05]  /*30a40*/  BRA `(.L_x_2554) ;  /* 0xffffff4800647947 */ /* 0x000fea000383ffff */
.L_x_2589:
        /* <DEDUP_REMOVED lines=11> */
.L_x_2788:
[----:B------:R-:W-:Y:S05]  /*30b00*/  BSYNC B1 ;  /* 0x0000000000017941 */ /* 0x000fea0003800000 */
.L_x_2787:
[----:B------:R-:W-:Y:S05]  /*30b10*/  BRA `(.L_x_2789) ;  /* 0xffffff9000e47947 */ /* 0x000fea000383ffff */
.L_x_2590:
[----:B------:R-:W-:Y:S01]  /*30b20*/  BSSY B1, `(.L_x_2790) ;  /* 0x0000006000017945 */ /* 0x000fe20003800000 */
[----:B------:R-:W-:-:S07]  /*30b30*/  IMAD.MOV.U32 R15, RZ, RZ, -0x1 ;  /* 0xffffffffff0f7424 */ /* 0x000fce00078e00ff */
[----:B------:R-:W-:Y:S05]  /*30b40*/  WARPSYNC.COLLECTIVE R15, `(.L_x_2791) ;  /* 0x000000000f0c7348 */ /* 0x000fea0003c00000 */
[----:B------:R-:W-:Y:S02]  /*30b50*/  ELECT P6, UR62, PT ;  /* 0x00000000003e782f */ /* 0x000fe400038c0000 */
[----:B------:R-:W-:Y:S01]  /*30b60*/  MOV R14, UR62 ;  /* 0x0000003e000e7c02 */ /* 0x000fe20008000f00 */
[----:B------:R-:W-:Y:S10]  /*30b70*/  ENDCOLLECTIVE ;  /* 0x000000000000791b */ /* 0x000ff40003800000 */
.L_x_2791:
[----:B------:R-:W-:Y:S05]  /*30b80*/  BSYNC B1 ;  /* 0x0000000000017941 */ /* 0x000fea0003800000 */
.L_x_2790:
[----:B------:R-:W-:Y:S05]  /*30b90*/  BRA `(.L_x_2792) ;  /* 0xffffff9000d07947 */ /* 0x000fea000383ffff */
.L_x_2592:
[----:B0-----:R0:W1:Y:S02]  /*30ba0*/  SYNCS.PHASECHK.TRANS64.TRYWAIT P0, [R9+URZ+0x38820], R5 ;  /* 0x03882005090075a7 */ /* 0x001064000800017f */
[----:B-1----:R-:W-:Y:S05]  /*30bb0*/  @!P0 NANOSLEEP.SYNCS 0x989680 ;  /* 0x009896800000895d */ /* 0x002fea0003900000 */
[----:B------:R-:W1:Y:S02]  /*30bc0*/  @!P0 SYNCS.PHASECHK.TRANS64 P0, [R9+URZ+0x38820], R5 ;  /* 0x03882005090085a7 */ /* 0x000e64000800007f */
[----:B-1----:R-:W-:Y:S05]  /*30bd0*/  @!P0 BRA `(.L_x_2592) ;  /* 0xfffffffc00f08947 */ /* 0x002fea000383ffff */
[----:B------:R-:W-:Y:S05]  /*30be0*/  BRA `(.L_x_2793) ;  /* 0xffffff9000ec7947 */ /* 0x000fea000383ffff */
.L_x_2595:
[----:B0-----:R0:W1:Y:S02]  /*30bf0*/  SYNCS.PHASECHK.TRANS64.TRYWAIT P0, [R5+URZ+0x388a0], R8 ;  /* 0x0388a008050075a7 */ /* 0x001064000800017f */
[----:B-1----:R-:W-:Y:S05]  /*30c00*/  @!P0 NANOSLEEP.SYNCS 0x989680 ;  /* 0x009896800000895d */ /* 0x002fea0003900000 */
[----:B------:R-:W1:Y:S02]  /*30c10*/  @!P0 SYNCS.PHASECHK.TRANS64 P0, [R5+URZ+0x388a0], R8 ;  /* 0x0388a008050085a7 */ /* 0x000e64000800007f */
[----:B-1----:R-:W-:Y:S05]  /*30c20*/  @!P0 BRA `(.L_x_2595) ;  /* 0xfffffffc00f08947 */ /* 0x002fea000383ffff */
[----:B------:R-:W-:Y:S05]  /*30c30*/  BRA `(.L_x_2794) ;  /* 0xffffff9000fc7947 */ /* 0x000fea000383ffff */
.L_x_2597:
[----:B-1----:R1:W2:Y:S02]  /*30c40*/  SYNCS.PHASECHK.TRANS64.TRYWAIT P0, [R5+URZ+0x388c0], R8 ;  /* 0x0388c008050075a7 */ /* 0x0022a4000800017f */
[----:B--2---:R-:W-:Y:S05]  /*30c50*/  @!P0 NANOSLEEP.SYNCS 0x989680 ;  /* 0x009896800000895d */ /* 0x004fea0003900000 */
[----:B------:R-:W2:Y:S02]  /*30c60*/  @!P0 SYNCS.PHASECHK.TRANS64 P0, [R5+URZ+0x388c0], R8 ;  /* 0x0388c008050085a7 */ /* 0x000ea4000800007f */
[----:B--2---:R-:W-:Y:S05]  /*30c70*/  @!P0 BRA `(.L_x_2597) ;  /* 0xfffffffc00f08947 */ /* 0x004fea000383ffff */
[----:B------:R-:W-:Y:S05]  /*30c80*/  BRA `(.L_x_2795) ;  /* 0xffffff94009c7947 */ /* 0x000fea000383ffff */
.L_x_2601:
[----:B0-----:R0:W1:Y:S02]  /*30c90*/  SYNCS.PHASECHK.TRANS64.TRYWAIT P0, [R6+URZ+0x388a0], R7 ;  /* 0x0388a007060075a7 */ /* 0x001064000800017f */
[----:B-1----:R-:W-:Y:S05]  /*30ca0*/  @!P0 NANOSLEEP.SYNCS 0x989680 ;  /* 0x009896800000895d */ /* 0x002fea0003900000 */
[----:B------:R-:W1:Y:S02]  /*30cb0*/  @!P0 SYNCS.PHASECHK.TRANS64 P0, [R6+URZ+0x388a0], R7 ;  /* 0x0388a007060085a7 */ /* 0x000e64000800007f */
[----:B-1----:R-:W-:Y:S05]  /*30cc0*/  @!P0 BRA `(.L_x_2601) ;  /* 0xfffffffc00f08947 */ /* 0x002fea000383ffff */
[----:B------:R-:W-:Y:S05]  /*30cd0*/  BRA `(.L_x_2796) ;  /* 0xffffff9800847947 */ /* 0x000fea000383ffff */
.L_x_2603:
[----:B-1----:R1:W2:Y:S02]  /*30ce0*/  SYNCS.PHASECHK.TRANS64.TRYWAIT P1, [R6+URZ+0x388c0], R7 ;  /* 0x0388c007060075a7 */ /* 0x0022a4000802017f */
[----:B--2---:R-:W-:Y:S05]  /*30cf0*/  @!P1 NANOSLEEP.SYNCS 0x989680 ;  /* 0x009896800000995d */ /* 0x004fea0003900000 */
[----:B------:R-:W2:Y:S02]  /*30d00*/  @!P1 SYNCS.PHASECHK.TRANS64 P1, [R6+URZ+0x388c0], R7 ;  /* 0x0388c007060095a7 */ /* 0x000ea4000802007f */
[----:B--2---:R-:W-:Y:S05]  /*30d10*/  @!P1 BRA `(.L_x_2603) ;  /* 0xfffffffc00f09947 */ /* 0x004fea000383ffff */
[----:B------:R-:W-:Y:S05]  /*30d20*/  BRA `(.L_x_2797) ;  /* 0xffffff9c001c7947 */ /* 0x000fea000383ffff */
.L_x_2616:
        /* <DEDUP_REMOVED lines=11> */
.L_x_2799:
[----:B------:R-:W-:Y:S05]  /*30de0*/  BSYNC B0 ;  /* 0x0000000000007941 */ /* 0x000fea0003800000 */
.L_x_2798:
[----:B------:R-:W-:Y:S05]  /*30df0*/  BRA `(.L_x_2800) ;  /* 0xffffffa8007c7947 */ /* 0x000fea000383ffff */
.L_x_2617:
[----:B------:R-:W-:Y:S01]  /*30e00*/  BSSY B0, `(.L_x_2801) ;  /* 0x0000006000007945 */ /* 0x000fe20003800000 */
[----:B------:R-:W-:-:S07]  /*30e10*/  IMAD.MOV.U32 R15, RZ, RZ, -0x1 ;  /* 0xffffffffff0f7424 */ /* 0x000fce00078e00ff */
[----:B------:R-:W-:Y:S05]  /*30e20*/  WARPSYNC.COLLECTIVE R15, `(.L_x_2802) ;  /* 0x000000000f0c7348 */ /* 0x000fea0003c00000 */
[----:B------:R-:W-:Y:S02]  /*30e30*/  ELECT P6, UR62, PT ;  /* 0x00000000003e782f */ /* 0x000fe400038c0000 */
[----:B------:R-:W-:Y:S01]  /*30e40*/  MOV R14, UR62 ;  /* 0x0000003e000e7c02 */ /* 0x000fe20008000f00 */
[----:B------:R-:W-:Y:S10]  /*30e50*/  ENDCOLLECTIVE ;  /* 0x000000000000791b */ /* 0x000ff40003800000 */
.L_x_2802:
[----:B------:R-:W-:Y:S05]  /*30e60*/  BSYNC B0 ;  /* 0x0000000000007941 */ /* 0x000fea0003800000 */
.L_x_2801:
[----:B------:R-:W-:Y:S05]  /*30e70*/  BRA `(.L_x_2803) ;  /* 0xffffffa8006c7947 */ /* 0x000fea000383ffff */
.L_x_2620:
[----:B0-----:R0:W1:Y:S02]  /*30e80*/  SYNCS.PHASECHK.TRANS64.TRYWAIT P0, [R7+URZ+0x38840], R10 ;  /* 0x0388400a070075a7 */ /* 0x001064000800017f */
[----:B-1----:R-:W-:Y:S05]  /*30e90*/  @!P0 NANOSLEEP.SYNCS 0x989680 ;  /* 0x009896800000895d */ /* 0x002fea0003900000 */
[----:B------:R-:W1:Y:S02]  /*30ea0*/  @!P0 SYNCS.PHASECHK.TRANS64 P0, [R7+URZ+0x38840], R10 ;  /* 0x0388400a070085a7 */ /* 0x000e64000800007f */
[----:B-1----:R-:W-:Y:S05]  /*30eb0*/  @!P0 BRA `(.L_x_2620) ;  /* 0xfffffffc00f08947 */ /* 0x002fea000383ffff */
[----:B------:R-:W-:Y:S05]  /*30ec0*/  BRA `(.L_x_2804) ;  /* 0xffffffa800d07947 */ /* 0x000fea000383ffff */
.L_x_2623:
        /* <DEDUP_REMOVED lines=8> */
.L_x_2631:
[----:B0-----:R0:W1:Y:S02]  /*30f50*/  SYNCS.PHASECHK.TRANS64.TRYWAIT P0, [R8+URZ+0x38840], R9 ;  /* 0x03884009080075a7 */ /* 0x001064000800017f */
[----:B-1----:R-:W-:Y:S05]  /*30f60*/  @!P0 NANOSLEEP.SYNCS 0x989680 ;  /* 0x009896800000895d */ /* 0x002fea0003900000 */
[----:B------:R-:W1:Y:S02]  /*30f70*/  @!P0 SYNCS.PHASECHK.TRANS64 P0, [R8+URZ+0x38840], R9 ;  /* 0x03884009080085a7 */ /* 0x000e64000800007f */
[----:B-1----:R-:W-:Y:S05]  /*30f80*/  @!P0 BRA `(.L_x_2631) ;  /* 0xfffffffc00f08947 */ /* 0x002fea000383ffff */
[----:B------:R-:W-:Y:S05]  /*30f90*/  BRA `(.L_x_2806) ;  /* 0xffffffb400007947 */ /* 0x000fea000383ffff */
.L_x_2633:
[----:B0-----:R0:W1:Y:S02]  /*30fa0*/  SYNCS.PHASECHK.TRANS64.TRYWAIT P0, [R8+URZ+0x38860], R9 ;  /* 0x03886009080075a7 */ /* 0x001064000800017f */
[----:B-1----:R-:W-:Y:S05]  /*30fb0*/  @!P0 NANOSLEEP.SYNCS 0x989680 ;  /* 0x009896800000895d */ /* 0x002fea0003900000 */
[----:B------:R-:W1:Y:S02]  /*30fc0*/  @!P0 SYNCS.PHASECHK.TRANS64 P0, [R8+URZ+0x38860], R9 ;  /* 0x03886009080085a7 */ /* 0x000e64000800007f */
[----:B-1----:R-:W-:Y:S05]  /*30fd0*/  @!P0 BRA `(.L_x_2633) ;  /* 0xfffffffc00f08947 */ /* 0x002fea000383ffff */
[----:B------:R-:W-:Y:S05]  /*30fe0*/  BRA `(.L_x_2807) ;  /* 0xffffffb400bc7947 */ /* 0x000fea000383ffff */
.L_x_2639:
[----:B-1----:R1:W2:Y:S02]  /*30ff0*/  SYNCS.PHASECHK.TRANS64.TRYWAIT P0, [R2+URZ+0x38840], R3 ;  /* 0x03884003020075a7 */ /* 0x0022a4000800017f */
[----:B--2---:R-:W-:Y:S05]  /*31000*/  @!P0 NANOSLEEP.SYNCS 0x989680 ;  /* 0x009896800000895d */ /* 0x004fea0003900000 */
[----:B------:R-:W2:Y:S02]  /*31010*/  @!P0 SYNCS.PHASECHK.TRANS64 P0, [R2+URZ+0x38840], R3 ;  /* 0x03884003020085a7 */ /* 0x000ea4000800007f */
[----:B--2---:R-:W-:Y:S05]  /*31020*/  @!P0 BRA `(.L_x_2639) ;  /* 0xfffffffc00f08947 */ /* 0x004fea000383ffff */
[----:B------:R-:W-:Y:S05]  /*31030*/  BRA `(.L_x_2808) ;  /* 0xffffffbc003c7947 */ /* 0x000fea000383ffff */
.L_x_2641:
[----:B0-----:R0:W1:Y:S02]  /*31040*/  SYNCS.PHASECHK.TRANS64.TRYWAIT P0, [R2+URZ+0x38860], R3 ;  /* 0x03886003020075a7 */ /* 0x001064000800017f */
[----:B-1----:R-:W-:Y:S05]  /*31050*/  @!P0 NANOSLEEP.SYNCS 0x989680 ;  /* 0x009896800000895d */ /* 0x002fea0003900000 */
[----:B------:R-:W1:Y:S02]  /*31060*/  @!P0 SYNCS.PHASECHK.TRANS64 P0, [R2+URZ+0x38860], R3 ;  /* 0x03886003020085a7 */ /* 0x000e64000800007f */
[----:B-1----:R-:W-:Y:S05]  /*31070*/  @!P0 BRA `(.L_x_2641) ;  /* 0xfffffffc00f08947 */ /* 0x002fea000383ffff */
[----:B------:R-:W-:Y:S05]  /*31080*/  BRA `(.L_x_2809) ;  /* 0xffffffbc00f87947 */ /* 0x000fea000383ffff */
.L_x_2647:
[----:B--2---:R2:W3:Y:S02]  /*31090*/  SYNCS.PHASECHK.TRANS64.TRYWAIT P0, [R2+URZ+0x38840], R3 ;  /* 0x03884003020075a7 */ /* 0x0044e4000800017f */
[----:B---3--:R-:W-:Y:S05]  /*310a0*/  @!P0 NANOSLEEP.SYNCS 0x989680 ;  /* 0x009896800000895d */ /* 0x008fea0003900000 */
[----:B------:R-:W3:Y:S02]  /*310b0*/  @!P0 SYNCS.PHASECHK.TRANS64 P0, [R2+URZ+0x38840], R3 ;  /* 0x03884003020085a7 */ /* 0x000ee4000800007f */
[----:B---3--:R-:W-:Y:S05]  /*310c0*/  @!P0 BRA `(.L_x_2647) ;  /* 0xfffffffc00f08947 */ /* 0x008fea000383ffff */
[----:B------:R-:W-:Y:S05]  /*310d0*/  BRA `(.L_x_2810) ;  /* 0xffffffc400547947 */ /* 0x000fea000383ffff */
.L_x_2649:
[----:B0-----:R0:W1:Y:S02]  /*310e0*/  SYNCS.PHASECHK.TRANS64.TRYWAIT P0, [R2+URZ+0x38860], R9 ;  /* 0x03886009020075a7 */ /* 0x001064000800017f */
[----:B-1----:R-:W-:Y:S05]  /*310f0*/  @!P0 NANOSLEEP.SYNCS 0x989680 ;  /* 0x009896800000895d */ /* 0x002fea0003900000 */
[----:B------:R-:W1:Y:S02]  /*31100*/  @!P0 SYNCS.PHASECHK.TRANS64 P0, [R2+URZ+0x38860], R9 ;  /* 0x03886009020085a7 */ /* 0x000e64000800007f */
[----:B-1----:R-:W-:Y:S05]  /*31110*/  @!P0 BRA `(.L_x_2649) ;  /* 0xfffffffc00f08947 */ /* 0x002fea000383ffff */
[----:B------:R-:W-:Y:S05]  /*31120*/  BRA `(.L_x_2811) ;  /* 0xffffffc8000c7947 */ /* 0x000fea000383ffff */
.L_x_2657:
[----:B-1----:R1:W2:Y:S02]  /*31130*/  SYNCS.PHASECHK.TRANS64.TRYWAIT P0, [R3+URZ+0x38860], R0 ;  /* 0x03886000030075a7 */ /* 0x0022a4000800017f */
[----:B--2---:R-:W-:Y:S05]  /*31140*/  @!P0 NANOSLEEP.SYNCS 0x989680 ;  /* 0x009896800000895d */ /* 0x004fea0003900000 */
[----:B------:R-:W2:Y:S02]  /*31150*/  @!P0 SYNCS.PHASECHK.TRANS64 P0, [R3+URZ+0x38860], R0 ;  /* 0x03886000030085a7 */ /* 0x000ea4000800007f */
[----:B--2---:R-:W-:Y:S05]  /*31160*/  @!P0 BRA `(.L_x_2657) ;  /* 0xfffffffc00f08947 */ /* 0x004fea000383ffff */
[----:B------:R-:W-:Y:S05]  /*31170*/  BRA `(.L_x_2812) ;  /* 0xffffffcc00507947 */ /* 0x000fea000383ffff */
.L_x_2660:
[----:B------:R-:W-:Y:S01]  /*31180*/  BSSY B0, `(.L_x_2813) ;  /* 0x0000008000007945 */ /* 0x000fe20003800000 */
[----:B------:R-:W-:Y:S02]  /*31190*/  IMAD.MOV.U32 R13, RZ, RZ, R16 ;  /* 0x000000ffff0d7224 */ /* 0x000fe400078e0010 */
[----:B------:R-:W-:Y:S02]  /*311a0*/  IMAD.MOV.U32 R12, RZ, RZ, RZ ;  /* 0x000000ffff0c7224 */ /* 0x000fe400078e00ff */
[----:B------:R-:W-:Y:S02]  /*311b0*/  IMAD.MOV.U32 R11, RZ, RZ, 0x1f ;  /* 0x0000001fff0b7424 */ /* 0x000fe400078e00ff */
[----:B0-----:R-:W-:-:S07]  /*311c0*/  IMAD.MOV.U32 R15, RZ, RZ, -0x1 ;  /* 0xffffffffff0f7424 */ /* 0x001fce00078e00ff */
[----:B-1----:R-:W-:Y:S05]  /*311d0*/  WARPSYNC.COLLECTIVE R15, `(.L_x_2814) ;  /* 0x000000000f087348 */ /* 0x002fea0003c00000 */
[----:B------:R0:W2:Y:S02]  /*311e0*/  SHFL.IDX P6, R14, R13, R12, R11 ;  /* 0x0000000c0d0e7389 */ /* 0x0000a400000c000b */
[----:B012---:R-:W-:Y:S01]  /*311f0*/  ENDCOLLECTIVE ;  /* 0x000000000000791b */ /* 0x007fe20003800000 */
.L_x_2814:
[----:B------:R-:W-:Y:S05]  /*31200*/  BSYNC B0 ;  /* 0x0000000000007941 */ /* 0x000fea0003800000 */
.L_x_2813:
        /* <DEDUP_REMOVED lines=8> */
.L_x_2815:
[----:B------:R-:W-:Y:S01]  /*31290*/  IMAD.MOV.U32 R16, RZ, RZ, R14 ;  /* 0x000000ffff107224 */ /* 0x000fe200078e000e */
[----:B------:R-:W-:Y:S06]  /*312a0*/  BRA `(.L_x_2816) ;  /* 0xffffffd0000c7947 */ /* 0x000fec000383ffff */
.L_x_2663:
        /* <DEDUP_REMOVED lines=8> */
.L_x_2818:
[----:B------:R-:W-:Y:S05]  /*31330*/  BSYNC B0 ;  /* 0x0000000000007941 */ /* 0x000fea0003800000 */
.L_x_2817:
        /* <DEDUP_REMOVED lines=10> */
.L_x_2819:
        /* <DEDUP_REMOVED lines=8> */
.L_x_2820:
        /* <DEDUP_REMOVED lines=8> */
.L_x_2821:
        /* <DEDUP_REMOVED lines=8> */
.L_x_2822:
        /* <DEDUP_REMOVED lines=8> */
.L_x_2823:
[----:B------:R-:W-:Y:S05]  /*315e0*/  BRA `(.L_x_2824) ;  /* 0xffffffcc00d07947 */ /* 0x000fea000383ffff */
.L_x_2668:
        /* <DEDUP_REMOVED lines=8> */
.L_x_2826:
[----:B------:R-:W-:Y:S05]  /*31670*/  BSYNC B0 ;  /* 0x0000000000007941 */ /* 0x000fea0003800000 */
.L_x_2825:
        /* <DEDUP_REMOVED lines=10> */
.L_x_2827:
        /* <DEDUP_REMOVED lines=8> */
.L_x_2828:
        /* <DEDUP_REMOVED lines=8> */
.L_x_2829:
        /* <DEDUP_REMOVED lines=8> */
.L_x_2830:
        /* <DEDUP_REMOVED lines=8> */
.L_x_2831:
[----:B------:R-:W-:Y:S05]  /*31920*/  BRA `(.L_x_2832) ;  /* 0xffffffcc00b47947 */ /* 0x000fea000383ffff */
.L_x_2670:
[----:B------:R-:W-:Y:S01]  /*31930*/  BSSY B0, `(.L_x_2833) ;  /* 0x0000006000007945 */ /* 0x000fe20003800000 */
[----:B------:R-:W-:Y:S01]  /*31940*/  PLOP3.LUT P6, PT, P6, PT, PT, 0x8, 0x0 ;  /* 0x000000000000781c */ /* 0x000fe200037ce170 */
[----:B------:R-:W-:-:S12]  /*31950*/  IMAD.MOV.U32 R15, RZ, RZ, -0x1 ;  /* 0xffffffffff0f7424 */ /* 0x000fd800078e00ff */
[----:B0-----:R-:W-:Y:S05]  /*31960*/  WARPSYNC.COLLECTIVE R15, `(.L_x_2834) ;  /* 0x000000000f087348 */ /* 0x001fea0003c00000 */
[----:B------:R-:W-:Y:S01]  /*31970*/  VOTE.ANY R14, PT, P6 ;  /* 0x00000000000e7806 */ /* 0x000fe200030e0100 */
[----:B0-----:R-:W-:Y:S06]  /*31980*/  ENDCOLLECTIVE ;  /* 0x000000000000791b */ /* 0x001fec0003800000 */
.L_x_2834:
[----:B------:R-:W-:Y:S05]  /*31990*/  BSYNC B0 ;  /* 0x0000000000007941 */ /* 0x000fea0003800000 */
.L_x_2833:
        /* <DEDUP_REMOVED lines=9> */
.L_x_2835:
[----:B------:R-:W-:Y:S01]  /*31a30*/  IMAD.MOV.U32 R17, RZ, RZ, R14 ;  /* 0x000000ffff117224 */ /* 0x000fe200078e000e */
[----:B------:R-:W-:Y:S06]  /*31a40*/  BRA `(.L_x_2836) ;  /* 0xffffffcc00a47947 */ /* 0x000fec000383ffff */
.L_x_2672:
[----:B------:R-:W-:Y:S01]  /*31a50*/  BSSY B0, `(.L_x_2837) ;  /* 0x0000007000007945 */ /* 0x000fe20003800000 */
[----:B------:R-:W-:Y:S02]  /*31a60*/  IMAD.MOV.U32 R13, RZ, RZ, R2 ;  /* 0x000000ffff0d7224 */ /* 0x000fe400078e0002 */
[----:B------:R-:W-:Y:S02]  /*31a70*/  IMAD.MOV.U32 R11, RZ, RZ, 0x1f ;  /* 0x0000001fff0b7424 */ /* 0x000fe400078e00ff */
[----:B------:R-:W-:-:S07]  /*31a80*/  IMAD.MOV.U32 R15, RZ, RZ, -0x1 ;  /* 0xffffffffff0f7424 */ /* 0x000fce00078e00ff */
[----:B012---:R-:W-:Y:S05]  /*31a90*/  WARPSYNC.COLLECTIVE R15, `(.L_x_2838) ;  /* 0x000000000f087348 */ /* 0x007fea0003c00000 */
[----:B------:R3:W4:Y:S02]  /*31aa0*/  SHFL.IDX P6, R14, R13, R12, R11 ;  /* 0x0000000c0d0e7389 */ /* 0x00072400000c000b */
[----:B01234-:R-:W-:Y:S01]  /*31ab0*/  ENDCOLLECTIVE ;  /* 0x000000000000791b */ /* 0x01ffe20003800000 */
.L_x_2838:
[----:B------:R-:W-:Y:S05]  /*31ac0*/  BSYNC B0 ;  /* 0x0000000000007941 */ /* 0x000fea0003800000 */
.L_x_2837:
[----:B------:R-:W-:Y:S01]  /*31ad0*/  IMAD.MOV.U32 R7, RZ, RZ, R14 ;  /* 0x000000ffff077224 */ /* 0x000fe200078e000e */
[----:B------:R-:W-:Y:S06]  /*31ae0*/  BRA `(.L_x_2671) ;  /* 0xffffffcc00987947 */ /* 0x000fec000383ffff */
.L_x_2676:
[----:B-1----:R1:W2:Y:S02]  /*31af0*/  SYNCS.PHASECHK.TRANS64.TRYWAIT P0, [R0+URZ+0x38820], R3 ;  /* 0x03882003000075a7 */ /* 0x0022a4000800017f */
[----:B--2---:R-:W-:Y:S05]  /*31b00*/  @!P0 NANOSLEEP.SYNCS 0x989680 ;  /* 0x009896800000895d */ /* 0x004fea0003900000 */
[----:B------:R-:W2:Y:S02]  /*31b10*/  @!P0 SYNCS.PHASECHK.TRANS64 P0, [R0+URZ+0x38820], R3 ;  /* 0x03882003000085a7 */ /* 0x000ea4000800007f */
[----:B--2---:R-:W-:Y:S05]  /*31b20*/  @!P0 BRA `(.L_x_2676) ;  /* 0xfffffffc00f08947 */ /* 0x004fea000383ffff */
[----:B------:R-:W-:Y:S05]  /*31b30*/  BRA `(.L_x_2839) ;  /* 0xffffffd4000c7947 */ /* 0x000fea000383ffff */
.L_x_2677:
        /* <DEDUP_REMOVED lines=11> */
.L_x_2841:
[----:B------:R-:W-:Y:S05]  /*31bf0*/  BSYNC B0 ;  /* 0x0000000000007941 */ /* 0x000fea0003800000 */
.L_x_2840:
[----:B------:R-:W-:Y:S05]  /*31c00*/  BRA `(.L_x_2842) ;  /* 0xffffffd000f47947 */ /* 0x000fea000383ffff */
.L_x_2678:
[----:B------:R-:W-:Y:S01]  /*31c10*/  BSSY B0, `(.L_x_2843) ;  /* 0x0000006000007945 */ /* 0x000fe20003800000 */
[----:B------:R-:W-:-:S07]  /*31c20*/  IMAD.MOV.U32 R15, RZ, RZ, -0x1 ;  /* 0xffffffffff0f7424 */ /* 0x000fce00078e00ff */
[----:B012---:R-:W-:Y:S05]  /*31c30*/  WARPSYNC.COLLECTIVE R15, `(.L_x_2844) ;  /* 0x000000000f0c7348 */ /* 0x007fea0003c00000 */
[----:B------:R-:W-:Y:S02]  /*31c40*/  ELECT P6, UR62, PT ;  /* 0x00000000003e782f */ /* 0x000fe400038c0000 */
[----:B------:R-:W-:Y:S01]  /*31c50*/  MOV R14, UR62 ;  /* 0x0000003e000e7c02 */ /* 0x000fe20008000f00 */
[----:B012---:R-:W-:Y:S10]  /*31c60*/  ENDCOLLECTIVE ;  /* 0x000000000000791b */ /* 0x007ff40003800000 */
.L_x_2844:
[----:B------:R-:W-:Y:S05]  /*31c70*/  BSYNC B0 ;  /* 0x0000000000007941 */ /* 0x000fea0003800000 */
.L_x_2843:
[----:B------:R-:W-:Y:S05]  /*31c80*/  BRA `(.L_x_2845) ;  /* 0xffffffd000e87947 */ /* 0x000fea000383ffff */
.L_x_2680:
[----:B-1----:R1:W2:Y:S02]  /*31c90*/  SYNCS.PHASECHK.TRANS64.TRYWAIT P0, [R6+URZ], R5 ;  /* 0x00000005060075a7 */ /* 0x0022a4000800017f */
[----:B--2---:R-:W-:Y:S05]  /*31ca0*/  @!P0 NANOSLEEP.SYNCS 0x989680 ;  /* 0x009896800000895d */ /* 0x004fea0003900000 */
[----:B------:R-:W2:Y:S02]  /*31cb0*/  @!P0 SYNCS.PHASECHK.TRANS64 P0, [R6+URZ], R5 ;  /* 0x00000005060085a7 */ /* 0x000ea4000800007f */
[----:B--2---:R-:W-:Y:S05]  /*31cc0*/  @!P0 BRA `(.L_x_2680) ;  /* 0xfffffffc00f08947 */ /* 0x004fea000383ffff */
[----:B------:R-:W-:Y:S05]  /*31cd0*/  BRA `(.L_x_2846) ;  /* 0xffffffd4002c7947 */ /* 0x000fea000383ffff */
.L_x_2681:
[----:B--2---:R2:W3:Y:S02]  /*31ce0*/  SYNCS.PHASECHK.TRANS64.TRYWAIT P0, [R7+URZ], R2 ;  /* 0x00000002070075a7 */ /* 0x0044e4000800017f */
[----:B---3--:R-:W-:Y:S05]  /*31cf0*/  @!P0 NANOSLEEP.SYNCS 0x989680 ;  /* 0x009896800000895d */ /* 0x008fea0003900000 */
[----:B------:R-:W3:Y:S02]  /*31d00*/  @!P0 SYNCS.PHASECHK.TRANS64 P0, [R7+URZ], R2 ;  /* 0x00000002070085a7 */ /* 0x000ee4000800007f */
[----:B---3--:R-:W-:Y:S05]  /*31d10*/  @!P0 BRA `(.L_x_2681) ;  /* 0xfffffffc00f08947 */ /* 0x008fea000383ffff */
[----:B------:R-:W-:Y:S05]  /*31d20*/  BRA `(.L_x_2847) ;  /* 0xffffffd400207947 */ /* 0x000fea000383ffff */
.L_x_2683:
[----:B---3--:R3:W4:Y:S02]  /*31d30*/  SYNCS.PHASECHK.TRANS64.TRYWAIT P0, [R4+URZ], R5 ;  /* 0x00000005040075a7 */ /* 0x008724000800017f */
[----:B----4-:R-:W-:Y:S05]  /*31d40*/  @!P0 NANOSLEEP.SYNCS 0x989680 ;  /* 0x009896800000895d */ /* 0x010fea0003900000 */
[----:B------:R-:W4:Y:S02]  /*31d50*/  @!P0 SYNCS.PHASECHK.TRANS64 P0, [R4+URZ], R5 ;  /* 0x00000005040085a7 */ /* 0x000f24000800007f */
[----:B----4-:R-:W-:Y:S05]  /*31d60*/  @!P0 BRA `(.L_x_2683) ;  /* 0xfffffffc00f08947 */ /* 0x010fea000383ffff */
[----:B------:R-:W-:Y:S05]  /*31d70*/  BRA `(.L_x_2848) ;  /* 0xffffffd400287947 */ /* 0x000fea000383ffff */
.L_x_2849:
        /* <DEDUP_REMOVED lines=16> */
.L_x_12751:


//--------------------- .text._ZN7cutlass13device_kernelIN5flash11enable_sm90INS1_16FlashAttnFwdSm90INS1_25CollectiveMainloopFwdSm90ILi2EN4cute5tupleIJNS5_1CILi1EEES8_S8_EEENS6_IJNS7_ILi128EEENS7_ILi112EEENS7_ILi192EEEEEELi192ENS_10bfloat16_tEfNS_4arch4Sm90ELb0ELb0ELb1ELb0ELb0ELb0ELb0ELb1ELb1ELb0ELb0ELb0EEENS1_21CollectiveEpilogueFwdINS6_IJSA_SC_SB_EEES9_SE_SG_Li256ELb0ELb0ELb0ELb0EEENS1_29StaticPersistentTileSchedulerILb0EEEEEEEEEvNT_6ParamsE --------------------------
	.section	.text._ZN7cutlass13device_kernelIN5flash11enable_sm90INS1_16FlashAttnFwdSm90INS1_25CollectiveMainloopFwdSm90ILi2EN4cute5tupleIJNS5_1CILi1EEES8_S8_EEENS6_IJNS7_ILi128EEENS7_ILi112EEENS7_ILi192EEEEEELi192ENS_10bfloat16_tEfNS_4arch4Sm90ELb0ELb0ELb1ELb0ELb0ELb0ELb0ELb1ELb1ELb0ELb0ELb0EEENS1_21CollectiveEpilogueFwdINS6_IJSA_SC_SB_EEES9_SE_SG_Li256ELb0ELb0ELb0ELb0EEENS1_29StaticPersistentTileSchedulerILb0EEEEEEEEEvNT_6ParamsE,"ax",@progbits
	.align	128
.text._ZN7cutlass13device_kernelIN5flash11enable_sm90INS1_16FlashAttnFwdSm90INS1_25CollectiveMainloopFwdSm90ILi2EN4cute5tupleIJNS5_1CILi1EEES8_S8_EEENS6_IJNS7_ILi128EEENS7_ILi112EEENS7_ILi192EEEEEELi192ENS_10bfloat16_tEfNS_4arch4Sm90ELb0ELb0ELb1ELb0ELb0ELb0ELb0ELb1ELb1ELb0ELb0ELb0EEENS1_21CollectiveEpilogueFwdINS6_IJSA_SC_SB_EEES9_SE_SG_Li256ELb0ELb0ELb0ELb0EEENS1_29StaticPersistentTileSchedulerILb0EEEEEEEEEvNT_6ParamsE:
        .type           _ZN7cutlass13device_kernelIN5flash11enable_sm90INS1_16FlashAttnFwdSm90INS1_25CollectiveMainloopFwdSm90ILi2EN4cute5tupleIJNS5_1CILi1EEES8_S8_EEENS6_IJNS7_ILi128EEENS7_ILi112EEENS7_ILi192EEEEEELi192ENS_10bfloat16_tEfNS_4arch4Sm90ELb0ELb0ELb1ELb0ELb0ELb0ELb0ELb1ELb1ELb0ELb0ELb0EEENS1_21CollectiveEpilogueFwdINS6_IJSA_SC_SB_EEES9_SE_SG_Li256ELb0ELb0ELb0ELb0EEENS1_29StaticPersistentTileSchedulerILb0EEEEEEEEEvNT_6ParamsE,@function
        .size           _ZN7cutlass13device_kernelIN5flash11enable_sm90INS1_16FlashAttnFwdSm90INS1_25CollectiveMainloopFwdSm90ILi2EN4cute5tupleIJNS5_1CILi1EEES8_S8_EEENS6_IJNS7_ILi128EEENS7_ILi112EEENS7_ILi192EEEEEELi192ENS_10bfloat16_tEfNS_4arch4Sm90ELb0ELb0ELb1ELb0ELb0ELb0ELb0ELb1ELb1ELb0ELb0ELb0EEENS1_21CollectiveEpilogueFwdINS6_IJSA_SC_SB_EEES9_SE_SG_Li256ELb0ELb0ELb0ELb0EEENS1_29StaticPersistentTileSchedulerILb0EEEEEEEEEvNT_6ParamsE,(.L_x_12752 - _ZN7cutlass13device_kernelIN5flash11enable_sm90INS1_16FlashAttnFwdSm90INS1_25CollectiveMainloopFwdSm90ILi2EN4cute5tupleIJNS5_1CILi1EEES8_S8_EEENS6_IJNS7_ILi128EEENS7_ILi112EEENS7_ILi192EEEEEELi192ENS_10bfloat16_tEfNS_4arch4Sm90ELb0ELb0ELb1ELb0ELb0ELb0ELb0ELb1ELb1ELb0ELb0ELb0EEENS1_21CollectiveEpilogueFwdINS6_IJSA_SC_SB_EEES9_SE_SG_Li256ELb0ELb0ELb0ELb0EEENS1_29StaticPersistentTileSchedulerILb0EEEEEEEEEvNT_6ParamsE)
        .other          _ZN7cutlass13device_kernelIN5flash11enable_sm90INS1_16FlashAttnFwdSm90INS1_25CollectiveMainloopFwdSm90ILi2EN4cute5tupleIJNS5_1CILi1EEES8_S8_EEENS6_IJNS7_ILi128EEENS7_ILi112EEENS7_ILi192EEEEEELi192ENS_10bfloat16_tEfNS_4arch4Sm90ELb0ELb0ELb1ELb0ELb0ELb0ELb0ELb1ELb1ELb0ELb0ELb0EEENS1_21CollectiveEpilogueFwdINS6_IJSA_SC_SB_EEES9_SE_SG_Li256ELb0ELb0ELb0ELb0EEENS1_29StaticPersistentTileSchedulerILb0EEEEEEEEEvNT_6ParamsE,@"STO_CUDA_ENTRY STV_DEFAULT"
_ZN7cutlass13device_kernelIN5flash11enable_sm90INS1_16FlashAttnFwdSm90INS1_25CollectiveMainloopFwdSm90ILi2EN4cute5tupleIJNS5_1CILi1EEES8_S8_EEENS6_IJNS7_ILi128EEENS7_ILi112EEENS7_ILi192EEEEEELi192ENS_10bfloat16_tEfNS_4arch4Sm90ELb0ELb0ELb1ELb0ELb0ELb0ELb0ELb1ELb1ELb0ELb0ELb0EEENS1_21CollectiveEpilogueFwdINS6_IJSA_SC_SB_EEES9_SE_SG_Li256ELb0ELb0ELb0ELb0EEENS1_29StaticPersistentTileSchedulerILb0EEEEEEEEEvNT_6ParamsE:
        /* <DEDUP_REMOVED lines=24> */
.L_x_2851:
[----:B------:R-:W-:Y:S05]  /*0180*/  BSYNC B0 ;  /* 0x0000000000007941 */ /* 0x000fea0003800000 */
.L_x_2850:
        /* <DEDUP_REMOVED lines=37> */
.L_x_2852:
        /* <DEDUP_REMOVED lines=22> */
.L_x_2853:
        /* <DEDUP_REMOVED lines=18> */
.L_x_2854:
        /* <DEDUP_REMOVED lines=22> */
.L_x_2855:
        /* <DEDUP_REMOVED lines=22> */
.L_x_2856:
[----:B-1----:R-:W-:Y:S01]  /*0920*/  UMOV UR4, 0x1 ;  /* 0x0000000100047882 */ /* 0x002fe20000000000 */
[----:B------:R-:W-:Y:S01]  /*0930*/  PLOP3.LUT P0, PT, PT, PT, UP0, 0x80, 0x0 ;  /* 0x000000000000781c */ /* 0x000fe20003f0f008 */
[----:B------:R-:W-:Y:S01]  /*0940*/  USEL UR4, UR4, 0x2, !UP0 ;  /* 0x0000000204047887 */ /* 0x000fe2000c000000 */
[----:B------:R-:W-:-:S05]  /*0950*/  NOP ;  /* 0x0000000000007918 */ /* 0x000fca0000000000 */
[----:B------:R-:W-:-:S05]  /*0960*/  IMAD.U32 R2, RZ, RZ, UR4 ;  /* 0x00000004ff027e24 */ /* 0x000fca000f8e00ff */
[----:B------:R1:W-:Y:S01]  /*0970*/  STL [R1+0x1c], R2 ;  /* 0x00001c0201007387 */ /* 0x0003e20000100800 */
[----:B--23--:R-:W-:Y:S06]  /*0980*/  BAR.SYNC.DEFER_BLOCKING 0x0 ;  /* 0x0000000000007b1d */ /* 0x00cfec0000010000 */
[----:B------:R-:W-:Y:S05]  /*0990*/  @!P0 BRA `(.L_x_2857) ;  /* 0x000000b800108947 */ /* 0x000fea0003800000 */
.L_x_2858:
        /* <DEDUP_REMOVED lines=9> */
[----:B-1----:R-:W2:Y:S01]  /*0a30*/  LDL R2, [R1+0x1c] ;  /* 0x00001c0001027983 */ /* 0x002ea20000100800 */
[----:B------:R-:W-:Y:S01]  /*0a40*/  IADD3 R0, R4, -0x80, RZ ;  /* 0xffffff8004007810 */ /* 0x000fe20007ffe0ff */
[----:B------:R-:W1:Y:S01]  /*0a50*/  S2UR UR5, SR_CgaCtaId ;  /* 0x00000000000579c3 */ /* 0x000e620000008800 */
[----:B------:R-:W-:Y:S01]  /*0a60*/  UMOV UR4, 0x400 ;  /* 0x0000040000047882 */ /* 0x000fe20000000000 */
[----:B------:R-:W-:Y:S01]  /*0a70*/  IMAD.MOV.U32 R209, RZ, RZ, -0x2 ;  /* 0xfffffffeffd17424 */ /* 0x000fe200078e00ff */
[----:B------:R-:W-:Y:S01]  /*0a80*/  SHF.R.S32.HI R3, RZ, 0x1f, R0 ;  /* 0x0000001fff037819 */ /* 0x000fe20000011400 */
[----:B------:R-:W-:Y:S01]  /*0a90*/  IMAD.U32 R17, RZ, RZ, UR7 ;  /* 0x00000007ff117e24 */ /* 0x000fe2000f8e00ff */
[----:B------:R-:W-:Y:S02]  /*0aa0*/  UMOV UR38, URZ ;  /* 0x0000003f00267c82 */ /* 0x000fe40008000000 */
[CC--:B------:R-:W-:Y:S01]  /*0ab0*/  LEA.HI R5, R3.reuse, R0.reuse, RZ, 0x7 ;  /* 0x0000000003057211 */ /* 0x0c0fe200078f38ff */
[----:B------:R-:W3:Y:S01]  /*0ac0*/  S2UR UR6, SR_SWINHI ;  /* 0x00000000000679c3 */ /* 0x000ee20000002f00 */
[----:B------:R-:W-:-:S02]  /*0ad0*/  LEA.HI R207, R3, R0, RZ, 0x5 ;  /* 0x0000000003cf7211 */ /* 0x000fc400078f28ff */
[----:B------:R-:W-:Y:S02]  /*0ae0*/  LOP3.LUT R23, R5, 0xffffff80, RZ, 0xc0, !PT ;  /* 0xffffff8005177812 */ /* 0x000fe400078ec0ff */
[----:B------:R-:W-:Y:S02]  /*0af0*/  SHF.R.S32.HI R207, RZ, 0x5, R207 ;  /* 0x00000005ffcf7819 */ /* 0x000fe400000114cf */
[----:B------:R-:W-:Y:S01]  /*0b00*/  SHF.R.S32.HI R206, RZ, 0x7, R5 ;  /* 0x00000007ffce7819 */ /* 0x000fe20000011405 */
[----:B------:R-:W-:-:S03]  /*0b10*/  IMAD.IADD R23, R0, 0x1, -R23 ;  /* 0x0000000100177824 */ /* 0x000fc600078e0a17 */
[----:B------:R-:W-:Y:S02]  /*0b20*/  LEA.HI R5, R5, R206, RZ, 0x1 ;  /* 0x000000ce05057211 */ /* 0x000fe400078f08ff */
[----:B------:R-:W-:Y:S02]  /*0b30*/  SHF.R.S32.HI R4, RZ, 0x1f, R23 ;  /* 0x0000001fff047819 */ /* 0x000fe40000011417 */
[----:B------:R-:W-:Y:S01]  /*0b40*/  LOP3.LUT R5, R5, 0x3fffffe, RZ, 0xc0, !PT ;  /* 0x03fffffe05057812 */ /* 0x000fe200078ec0ff */
[----:B-1----:R-:W-:Y:S01]  /*0b50*/  ULEA UR9, UR5, UR4, 0x18 ;  /* 0x0000000405097291 */ /* 0x002fe2000f8ec03f */
[CC--:B------:R-:W-:Y:S02]  /*0b60*/  LEA.HI R6, R4.reuse, R23.reuse, RZ, 0x2 ;  /* 0x0000001704067211 */ /* 0x0c0fe400078f10ff */
[----:B------:R-:W-:Y:S01]  /*0b70*/  LEA.HI R4, R4, R23, RZ, 0x5 ;  /* 0x0000001704047211 */ /* 0x000fe200078f28ff */
[----:B------:R-:W-:Y:S01]  /*0b80*/  IMAD.IADD R5, R206, 0x1, -R5 ;  /* 0x00000001ce057824 */ /* 0x000fe200078e0a05 */
[----:B------:R-:W-:-:S02]  /*0b90*/  SHF.R.S32.HI R9, RZ, 0x1f, R6 ;  /* 0x0000001fff097819 */ /* 0x000fc40000011406 */
[----:B------:R-:W-:Y:S01]  /*0ba0*/  SHF.R.S32.HI R4, RZ, 0x5, R4 ;  /* 0x00000005ff047819 */ /* 0x000fe20000011404 */
[----:B------:R-:W-:Y:S01]  /*0bb0*/  UMOV UR4, UR9 ;  /* 0x0000000900047c82 */ /* 0x000fe20008000000 */
[----:B---3--:R-:W-:Y:S01]  /*0bc0*/  UMOV UR5, UR6 ;  /* 0x0000000600057c82 */ /* 0x008fe20008000000 */
[----:B------:R-:W-:Y:S02]  /*0bd0*/  IMAD.U32 R18, RZ, RZ, UR4 ;  /* 0x00000004ff127e24 */ /* 0x000fe4000f8e00ff */
[----:B------:R-:W-:Y:S01]  /*0be0*/  IMAD.U32 R19, RZ, RZ, UR5 ;  /* 0x00000005ff137e24 */ /* 0x000fe2000f8e00ff */
[----:B------:R-:W-:Y:S02]  /*0bf0*/  UMOV UR5, URZ ;  /* 0x0000003f00057c82 */ /* 0x000fe40008000000 */
[----:B------:R-:W-:Y:S02]  /*0c00*/  MOV R22, UR5 ;  /* 0x0000000500167c02 */ /* 0x000fe40008000f00 */
[----:B--2---:R-:W-:-:S02]  /*0c10*/  R2UR UR8, R2 ;  /* 0x00000000020872ca */ /* 0x004fc400000e0000 */
[----:B------:R-:W-:-:S04]  /*0c20*/  LEA.HI R2, R3, R0, RZ, 0x4 ;  /* 0x0000000003027211 */ /* 0x000fc800078f20ff */
[----:B------:R-:W-:Y:S02]  /*0c30*/  SHF.R.S32.HI R7, RZ, 0x4, R2 ;  /* 0x00000004ff077819 */ /* 0x000fe40000011402 */
[C---:B------:R-:W-:Y:S02]  /*0c40*/  LOP3.LUT R3, R2.reuse, 0x3fffff0, RZ, 0xc0, !PT ;  /* 0x03fffff002037812 */ /* 0x040fe400078ec0ff */
[----:B------:R-:W-:Y:S02]  /*0c50*/  LEA.HI R8, R2, R7, RZ, 0x1 ;  /* 0x0000000702087211 */ /* 0x000fe400078f08ff */
[----:B------:R-:W-:Y:S01]  /*0c60*/  SHF.R.S32.HI R2, RZ, 0x2, R6 ;  /* 0x00000002ff027819 */ /* 0x000fe20000011406 */
[----:B------:R-:W-:Y:S01]  /*0c70*/  IMAD.IADD R0, R0, 0x1, -R3 ;  /* 0x0000000100007824 */ /* 0x000fe200078e0a03 */
[----:B------:R-:W-:Y:S01]  /*0c80*/  LOP3.LUT R8, R8, 0x1ffffffe, RZ, 0xc0, !PT ;  /* 0x1ffffffe08087812 */ /* 0x000fe200078ec0ff */
[----:B------:R-:W-:Y:S01]  /*0c90*/  ULOP3.LUT UR4, UR8, 0x1, URZ, 0xfc, !UPT ;  /* 0x0000000108047892 */ /* 0x000fe2000f8efc3f */
[----:B------:R-:W-:Y:S01]  /*0ca0*/  LEA.HI R9, R9, R2, RZ, 0x3 ;  /* 0x0000000209097211 */ /* 0x000fe200078f18ff */
[----:B------:R-:W-:Y:S01]  /*0cb0*/  IMAD R3, R207, 0x10, R0 ;  /* 0x00000010cf037824 */ /* 0x000fe200078e0200 */
[----:B------:R-:W-:-:S02]  /*0cc0*/  IADD3 R8, R7, -R8, RZ ;  /* 0x8000000807087210 */ /* 0x000fc40007ffe0ff */
[----:B------:R-:W-:Y:S01]  /*0cd0*/  LOP3.LUT R9, R9, 0xfffffff8, RZ, 0xc0, !PT ;  /* 0xfffffff809097812 */ /* 0x000fe200078ec0ff */
[----:B------:R-:W-:Y:S01]  /*0ce0*/  IMAD.U32 R210, RZ, RZ, UR4 ;  /* 0x00000004ffd27e24 */ /* 0x000fe2000f8e00ff */
[----:B------:R-:W-:Y:S01]  /*0cf0*/  LOP3.LUT R6, R6, 0x7ffffffc, RZ, 0xc0, !PT ;  /* 0x7ffffffc06067812 */ /* 0x000fe200078ec0ff */
[----:B------:R-:W-:Y:S01]  /*0d00*/  IMAD R3, R3, 0x8, R8 ;  /* 0x0000000803037824 */ /* 0x000fe200078e0208 */
[----:B------:R-:W-:Y:S01]  /*0d10*/  IADD3 R9, R2, -R9, RZ ;  /* 0x8000000902097210 */ /* 0x000fe20007ffe0ff */
[----:B------:R-:W-:Y:S01]  /*0d20*/  UMOV UR4, URZ ;  /* 0x0000003f00047c82 */ /* 0x000fe20008000000 */
[----:B------:R-:W-:Y:S01]  /*0d30*/  IADD3 R6, R23, -R6, RZ ;  /* 0x8000000617067210 */ /* 0x000fe20007ffe0ff */
[----:B------:R-:W-:Y:S01]  /*0d40*/  IMAD.U32 R2, RZ, RZ, UR9 ;  /* 0x00000009ff027e24 */ /* 0x000fe2000f8e00ff */
[----:B------:R-:W-:Y:S01]  /*0d50*/  SHF.L.U32 R3, R3, 0x3, RZ ;  /* 0x0000000303037819 */ /* 0x000fe200000006ff */
[----:B------:R-:W-:Y:S02]  /*0d60*/  IMAD R4, R4, 0x10, R9 ;  /* 0x0000001004047824 */ /* 0x000fe400078e0209 */
[----:B------:R-:W-:-:S02]  /*0d70*/  IMAD R209, R6, R209, 0x70 ;  /* 0x0000007006d17424 */ /* 0x000fc400078e02d1 */
[----:B------:R-:W-:Y:S01]  /*0d80*/  IMAD.WIDE R18, R3, 0x2, R18 ;  /* 0x0000000203127825 */ /* 0x000fe200078e0212 */
[----:B------:R-:W-:-:S03]  /*0d90*/  LEA R208, R5, R4, 0x6 ;  /* 0x0000000405d07211 */ /* 0x000fc600078e30ff */
[----:B------:R-:W-:-:S07]  /*0da0*/  IMAD.U32 R16, RZ, RZ, UR4 ;  /* 0x00000004ff107e24 */ /* 0x000fce000f8e00ff */
.L_x_2881:
[----:B------:R-:W1:Y:S01]  /*0db0*/  SHFL.IDX PT, R0, R206, RZ, 0x1f ;  /* 0x00001fffce007589 */ /* 0x000e6200000e0000 */
[----:B------:R-:W-:Y:S01]  /*0dc0*/  R2UR UR9, R2 ;  /* 0x00000000020972ca */ /* 0x000fe200000e0000 */
[----:B------:R-:W-:Y:S01]  /*0dd0*/  ULDC UR5, c[0x0][0xda8] ;  /* 0x00036a0000057ab9 */ /* 0x000fe20000000800 */
[----:B------:R-:W-:Y:S01]  /*0de0*/  ULDC.64 UR6, c[0x0][0x3f8] ;  /* 0x0000fe0000067ab9 */ /* 0x000fe20000000a00 */
[----:B------:R-:W-:Y:S01]  /*0df0*/  R2UR UR12, R17 ;  /* 0x00000000110c72ca */ /* 0x000fe200000e0000 */
[----:B------:R-:W-:Y:S02]  /*0e00*/  UISETP.NE.AND UP1, UPT, UR5, 0x1, UPT ;  /* 0x000000010500788c */ /* 0x000fe4000bf25270 */
[----:B------:R-:W-:Y:S01]  /*0e10*/  UISETP.NE.U32.AND UP0, UPT, UR6, URZ, UPT ;  /* 0x0000003f0600728c */ /* 0x000fe2000bf05070 */
[----:B------:R-:W-:Y:S01]  /*0e20*/  ULDC UR5, c[0x0][0xdb4] ;  /* 0x00036d0000057ab9 */ /* 0x000fe20000000800 */
[----:B------:R-:W-:Y:S01]  /*0e30*/  ULDC UR60, c[0x0][0x404] ;  /* 0x00010100003c7ab9 */ /* 0x000fe20000000800 */
[----:B------:R-:W-:-:S02]  /*0e40*/  UISETP.NE.AND UP2, UPT, UR5, 0x1, UPT ;  /* 0x000000010500788c */ /* 0x000fc4000bf45270 */
[----:B------:R-:W-:Y:S02]  /*0e50*/  UISETP.NE.AND.EX UP0, UPT, UR7, URZ, UPT, UP0 ;  /* 0x0000003f0700728c */ /* 0x000fe4000bf05300 */
[----:B------:R-:W-:Y:S02]  /*0e60*/  UIADD3 UR9, UR9, 0x15400, URZ ;  /* 0x0001540009097890 */ /* 0x000fe4000fffe03f */
[----:B------:R-:W-:Y:S01]  /*0e70*/  USEL UR60, UR60, 0x1, UP0 ;  /* 0x000000013c3c7887 */ /* 0x000fe20008000000 */
[----:B------:R-:W-:Y:S01]  /*0e80*/  ULDC UR8, c[0x0][0x2e0] ;  /* 0x0000b80000087ab9 */ /* 0x000fe20000000800 */
[----:B------:R-:W-:Y:S01]  /*0e90*/  @UP1 ULDC UR6, c[0x0][0xdac] ;  /* 0x00036b0000061ab9 */ /* 0x000fe20000000800 */
[----:B------:R-:W-:Y:S02]  /*0ea0*/  ULOP3.LUT UP0, URZ, UR9, 0x9f, URZ, 0xc0, !UPT ;  /* 0x0000009f093f7892 */ /* 0x000fe4000f80c03f */
[----:B------:R-:W-:Y:S01]  /*0eb0*/  UIMAD.WIDE.U32 UR6, UR12, UR6, URZ ;  /* 0x000000060c0672a5 */ /* 0x000fe2000f8e003f */
[----:B-1----:R-:W-:Y:S01]  /*0ec0*/  R2UR UR4, R0 ;  /* 0x00000000000472ca */ /* 0x002fe200000e0000 */
[----:B------:R-:W-:Y:S01]  /*0ed0*/  UIMAD UR60, UR60, UR8, URZ ;  /* 0x000000083c3c72a4 */ /* 0x000fe2000f8e023f */
[----:B------:R-:W-:-:S02]  /*0ee0*/  UMOV UR13, UR12 ;  /* 0x0000000c000d7c82 */ /* 0x000fc40008000000 */
[----:B------:R-:W-:Y:S01]  /*0ef0*/  @UP1 ULDC UR8, c[0x0][0xdb0] ;  /* 0x00036c0000081ab9 */ /* 0x000fe20000000800 */
[----:B------:R-:W-:Y:S01]  /*0f00*/  PLOP3.LUT P0, PT, PT, PT, UP0, 0x80, 0x0 ;  /* 0x000000000000781c */ /* 0x000fe20003f0f008 */
[----:B------:R-:W-:Y:S01]  /*0f10*/  @UP1 USHF.R.U32.HI UR13, URZ, UR8, UR7 ;  /* 0x000000083f0d1299 */ /* 0x000fe20008011607 */
[----:B------:R-:W-:-:S03]  /*0f20*/  @UP2 ULDC.64 UR10, c[0x0][0xdb8] ;  /* 0x00036e00000a2ab9 */ /* 0x000fc60000000a00 */
[----:B------:R-:W-:Y:S02]  /*0f30*/  UIMAD.WIDE.U32 UR6, UR13, UR10, URZ ;  /* 0x0000000a0d0672a5 */ /* 0x000fe4000f8e003f */
[----:B------:R-:W-:Y:S01]  /*0f40*/  IMAD.U32 R205, RZ, RZ, UR13 ;  /* 0x0000000dffcd7e24 */ /* 0x000fe2000f8e00ff */
[----:B------:R-:W-:Y:S01]  /*0f50*/  ULEA.HI UR5, UR4, UR4, URZ, 0x1 ;  /* 0x0000000404057291 */ /* 0x000fe2000f8f083f */
[----:B------:R-:W-:Y:S01]  /*0f60*/  UMOV UR36, UR13 ;  /* 0x0000000d00247c82 */ /* 0x000fe20008000000 */
[----:B------:R-:W-:Y:S02]  /*0f70*/  @UP2 USHF.R.U32.HI UR36, URZ, UR11, UR7 ;  /* 0x0000000b3f242299 */ /* 0x000fe40008011607 */
[----:B------:R-:W-:-:S04]  /*0f80*/  ULOP3.LUT UR5, UR5, 0x1e, URZ, 0xc0, !UPT ;  /* 0x0000001e05057892 */ /* 0x000fc8000f8ec03f */
[----:B------:R-:W-:Y:S02]  /*0f90*/  UIADD3 UR4, UR4, -UR5, URZ ;  /* 0x8000000504047290 */ /* 0x000fe4000fffe03f */
[----:B------:R-:W-:Y:S02]  /*0fa0*/  UIADD3 UR5, UR60, 0x6f, URZ ;  /* 0x0000006f3c057890 */ /* 0x000fe4000fffe03f */
[----:B------:R-:W-:-:S03]  /*0fb0*/  ULEA UR8, UR4, UR9, 0xd ;  /* 0x0000000904087291 */ /* 0x000fc6000f8e683f */
[----:B------:R-:W-:Y:S01]  /*0fc0*/  UMOV UR4, URZ ;  /* 0x0000003f00047c82 */ /* 0x000fe20008000000 */
[----:B------:R-:W-:Y:S02]  /*0fd0*/  USHF.R.U32.HI UR8, URZ, 0x4, UR8 ;  /* 0x000000043f087899 */ /* 0x000fe40008011608 */
[----:B------:R-:W-:Y:S02]  /*0fe0*/  UIMAD.WIDE UR4, UR5, -0x6db6db6d, UR4 ;  /* 0x92492493050478a5 */ /* 0x000fe4000f8e0204 */
[----:B------:R-:W-:Y:S02]  /*0ff0*/  ULOP3.LUT UR39, UR8, 0x3fff, URZ, 0xc0, !UPT ;  /* 0x00003fff08277892 */ /* 0x000fe4000f8ec03f */
[----:B------:R-:W-:-:S03]  /*1000*/  USHF.R.U32.HI UR61, URZ, 0x1f, UR5 ;  /* 0x0000001f3f3d7899 */ /* 0x000fc60008011605 */
[----:B------:R-:W-:Y:S01]  /*1010*/  UMOV UR4, UR12 ;  /* 0x0000000c00047c82 */ /* 0x000fe20008000000 */
[----:B------:R-:W-:Y:S01]  /*1020*/  ULEA.HI.SX32 UR61, UR5, UR61, 0x1a ;  /* 0x0000003d053d7291 */ /* 0x000fe2000f8fd23f */
        /* <DEDUP_REMOVED lines=18> */
.L_x_2859:
[----:B------:R-:W-:Y:S02]  /*1150*/  R2UR UR4, R22 ;  /* 0x00000000160472ca */ /* 0x000fe400000e0000 */
[----:B------:R-:W-:Y:S02]  /*1160*/  R2UR UR6, R2 ;  /* 0x00000000020672ca */ /* 0x000fe400000e0000 */
[----:B------:R-:W-:-:S09]  /*1170*/  R2UR UR5, R210 ;  /* 0x00000000d20572ca */ /* 0x000fd200000e0000 */
[----:B------:R-:W-:-:S04]  /*1180*/  ULOP3.LUT UR4, UR4, 0x1, URZ, 0xc0, !UPT ;  /* 0x0000000104047892 */ /* 0x000fc8000f8ec03f */
[----:B------:R-:W-:Y:S02]  /*1190*/  IMAD.U32 R3, RZ, RZ, UR5 ;  /* 0x00000005ff037e24 */ /* 0x000fe4000f8e00ff */
[----:B------:R-:W-:-:S03]  /*11a0*/  IMAD.U32 R0, RZ, RZ, UR4 ;  /* 0x00000004ff007e24 */ /* 0x000fc6000f8e00ff */
[----:B------:R-:W-:Y:S02]  /*11b0*/  ISETP.NE.AND P0, PT, R3, 0x3, PT ;  /* 0x000000030300780c */ /* 0x000fe40003f05270 */
[----:B------:R-:W-:-:S04]  /*11c0*/  SHF.L.U32 R0, R0, 0x1f, RZ ;  /* 0x0000001f00007819 */ /* 0x000fc800000006ff */
[----:B------:R-:W1:Y:S02]  /*11d0*/  SYNCS.PHASECHK.TRANS64.TRYWAIT P1, [UR6+0x36800], R0 ;  /* 0x03680000ff0075a7 */ /* 0x000e640008020146 */
[----:B-1----:R-:W-:Y:S05]  /*11e0*/  @!P1 BRA `(.L_x_2860) ;  /* 0x000000e000c09947 */ /* 0x002fea0003800000 */
.L_x_2939:
[----:B------:R-:W-:Y:S05]  /*11f0*/  @!P0 BRA `(.L_x_2861) ;  /* 0x0000000000048947 */ /* 0x000fea0003800000 */
[----:B------:R-:W-:Y:S01]  /*1200*/  BPT.TRAP 0x1 ;  /* 0x000000040000795c */ /* 0x000fe20000300000 */
.L_x_2861:
[----:B------:R-:W-:Y:S02]  /*1210*/  R2UR UR5, R16 ;  /* 0x00000000100572ca */ /* 0x000fe400000e0000 */
[----:B------:R-:W-:Y:S02]  /*1220*/  R2UR UR4, R2 ;  /* 0x00000000020472ca */ /* 0x000fe400000e0000 */
[----:B-1----:R-:W-:-:S09]  /*1230*/  MOV R0, UR38 ;  /* 0x0000002600007c02 */ /* 0x002fd20008000f00 */
[----:B------:R-:W-:Y:S02]  /*1240*/  IMAD.U32 R3, RZ, RZ, UR5 ;  /* 0x00000005ff037e24 */ /* 0x000fe4000f8e00ff */
[----:B------:R-:W-:-:S03]  /*1250*/  LEA R0, R0, UR4, 0x3 ;  /* 0x0000000400007c11 */ /* 0x000fc6000f8e18ff */
[----:B------:R-:W-:-:S04]  /*1260*/  SHF.L.U32 R3, R3, 0x1f, RZ ;  /* 0x0000001f03037819 */ /* 0x000fc800000006ff */
[----:B------:R1:W2:Y:S01]  /*1270*/  SYNCS.PHASECHK.TRANS64.TRYWAIT P2, [R0+URZ+0x36830], R3 ;  /* 0x03683003000075a7 */ /* 0x0002a2000804017f */
[----:B------:R-:W-:Y:S05]  /*1280*/  @!P0 BRA `(.L_x_2862) ;  /* 0x0000000000048947 */ /* 0x000fea0003800000 */
[----:B------:R-:W-:Y:S01]  /*1290*/  BPT.TRAP 0x1 ;  /* 0x000000040000795c */ /* 0x000fe20000300000 */
.L_x_2862:
[----:B------:R-:W3:Y:S01]  /*12a0*/  S2R R4, SR_TID.X ;  /* 0x0000000000047919 */ /* 0x000ee20000002100 */
[----:B------:R-:W-:Y:S01]  /*12b0*/  IMAD.MOV.U32 R119, RZ, RZ, RZ ;  /* 0x000000ffff777224 */ /* 0x000fe200078e00ff */
[----:B---3--:R-:W-:-:S04]  /*12c0*/  LOP3.LUT R4, R4, 0x7f, RZ, 0xc0, !PT ;  /* 0x0000007f04047812 */ /* 0x008fc800078ec0ff */
[----:B------:R-:W-:Y:S01]  /*12d0*/  ISETP.NE.AND P1, PT, R4, RZ, PT ;  /* 0x000000ff0400720c */ /* 0x000fe20003f25270 */
[----:B--2---:R-:W-:-:S12]  /*12e0*/  @P2 BRA `(.L_x_2863) ;  /* 0x0000000000082947 */ /* 0x004fd80003800000 */
[----:B------:R-:W2:Y:S02]  /*12f0*/  SYNCS.PHASECHK.TRANS64.TRYWAIT P2, [R0+URZ+0x36830], R3 ;  /* 0x03683003000075a7 */ /* 0x000ea4000804017f */
[----:B--2---:R-:W-:Y:S05]  /*1300*/  @!P2 BRA `(.L_x_2864) ;  /* 0x000000e00094a947 */ /* 0x004fea0003800000 */
.L_x_2863:
[----:B------:R-:W-:Y:S05]  /*1310*/  WARPSYNC.ALL ;  /* 0x0000000000007948 */ /* 0x000fea0003800000 */
[----:B------:R-:W-:Y:S01]  /*1320*/  R2UR UR4, R2 ;  /* 0x00000000020472ca */ /* 0x000fe200000e0000 */
[----:B------:R-:W-:Y:S01]  /*1330*/  ULOP3.LUT UR39, UR39, 0x10000, URZ, 0xfc, !UPT ;  /* 0x0001000027277892 */ /* 0x000fe2000f8efc3f */
[----:B------:R-:W-:Y:S01]  /*1340*/  WARPGROUP.ARRIVE ;  /* 0x00000000000079c5 */ /* 0x000fe20000000000 */
[----:B------:R-:W-:Y:S01]  /*1350*/  UMOV UR57, 0x40000040 ;  /* 0x4000004000397882 */ /* 0x000fe20000000000 */
[----:B------:R-:W-:Y:S01]  /*1360*/  UMOV UR59, 0x40000040 ;  /* 0x40000040003b7882 */ /* 0x000fe20000000000 */
[----:B------:R-:W-:Y:S01]  /*1370*/  UMOV UR7, 0x40000040 ;  /* 0x4000004000077882 */ /* 0x000fe20000000000 */
[----:B------:R-:W-:Y:S01]  /*1380*/  UMOV UR9, UR57 ;  /* 0x0000003900097c82 */ /* 0x000fe20008000000 */
[----:B------:R-:W-:Y:S01]  /*1390*/  UMOV UR11, 0x40000040 ;  /* 0x40000040000b7882 */ /* 0x000fe20000000000 */
[----:B------:R-:W-:Y:S01]  /*13a0*/  UMOV UR56, UR39 ;  /* 0x0000002700387c82 */ /* 0x000fe20008000000 */
[----:B------:R-:W-:Y:S01]  /*13b0*/  UMOV UR13, UR57 ;  /* 0x00000039000d7c82 */ /* 0x000fe20008000000 */
[----:B------:R-:W-:Y:S01]  /*13c0*/  UMOV UR8, UR56 ;  /* 0x0000003800087c82 */ /* 0x000fe20008000000 */
[----:B------:R-:W-:Y:S01]  /*13d0*/  UMOV UR12, UR56 ;  /* 0x00000038000c7c82 */ /* 0x000fe20008000000 */
[----:B------:R-:W-:Y:S01]  /*13e0*/  UMOV UR15, 0x40000040 ;  /* 0x40000040000f7882 */ /* 0x000fe20000000000 */
[----:B------:R-:W-:Y:S01]  /*13f0*/  UIADD3 UR4, UR4, 0x21400, URZ ;  /* 0x0002140004047890 */ /* 0x000fe2000fffe03f */
[----:B------:R-:W-:Y:S01]  /*1400*/  MOV R6, UR57 ;  /* 0x0000003900067c02 */ /* 0x000fe20008000f00 */
[----:B------:R-:W-:Y:S01]  /*1410*/  UMOV UR16, UR56 ;  /* 0x0000003800107c82 */ /* 0x000fe20008000000 */
[----:B------:R-:W-:Y:S01]  /*1420*/  UMOV UR17, UR57 ;  /* 0x0000003900117c82 */ /* 0x000fe20008000000 */
[----:B------:R-:W-:Y:S01]  /*1430*/  USHF.R.U32.HI UR4, URZ, 0x4, UR4 ;  /* 0x000000043f047899 */ /* 0x000fe20008011604 */
[----:B------:R-:W-:Y:S01]  /*1440*/  MOV R7, UR56 ;  /* 0x0000003800077c02 */ /* 0x000fe20008000f00 */
[----:B------:R-:W-:Y:S01]  /*1450*/  UMOV UR19, 0x40000040 ;  /* 0x4000004000137882 */ /* 0x000fe20000000000 */
[----:B------:R-:W-:Y:S01]  /*1460*/  UMOV UR20, UR56 ;  /* 0x0000003800147c82 */ /* 0x000fe20008000000 */
[----:B------:R-:W-:Y:S01]  /*1470*/  ULOP3.LUT UR4, UR4, 0x3fff, URZ, 0xc0, !UPT ;  /* 0x00003fff04047892 */ /* 0x000fe2000f8ec03f */
[----:B------:R-:W-:Y:S01]  /*1480*/  VIADD R8, R209, UR60 ;  /* 0x0000003cd1087c36 */ /* 0x000fe20008000000 */
[----:B------:R-:W-:Y:S01]  /*1490*/  UMOV UR21, UR57 ;  /* 0x0000003900157c82 */ /* 0x000fe20008000000 */
[----:B------:R-:W-:Y:S01]  /*14a0*/  UMOV UR23, 0x40000040 ;  /* 0x4000004000177882 */ /* 0x000fe20000000000 */
[----:B------:R-:W-:Y:S01]  /*14b0*/  ULOP3.LUT UR5, UR4, 0x10000, URZ, 0xfc, !UPT ;  /* 0x0001000004057892 */ /* 0x000fe2000f8efc3f */
[----:B------:R-:W-:Y:S01]  /*14c0*/  IMAD.U32 R9, RZ, RZ, UR61 ;  /* 0x0000003dff097e24 */ /* 0x000fe2000f8e00ff */
[----:B------:R-:W-:Y:S01]  /*14d0*/  UIADD3 UR24, UR39, 0x2, URZ ;  /* 0x0000000227187890 */ /* 0x000fe2000fffe03f */
[----:B------:R-:W-:Y:S01]  /*14e0*/  P2R R80, PR, RZ, 0x1 ;  /* 0x00000001ff507803 */ /* 0x000fe20000000000 */
[----:B------:R-:W-:Y:S01]  /*14f0*/  UIMAD UR37, UR38, 0xa80, UR5 ;  /* 0x00000a80262578a4 */ /* 0x000fe2000f8e0205 */
[----:B-12---:R-:W-:Y:S01]  /*1500*/  @!P1 VIADD R0, R0, 0x36840 ;  /* 0x0003684000009836 */ /* 0x006fe20000000000 */
[----:B------:R-:W-:Y:S01]  /*1510*/  MOV R5, UR5 ;  /* 0x0000000500057c02 */ /* 0x000fe20008000f00 */
[----:B------:R-:W-:Y:S01]  /*1520*/  UMOV UR4, UR56 ;  /* 0x0000003800047c82 */ /* 0x000fe20008000000 */
[----:B------:R-:W-:Y:S01]  /*1530*/  UIADD3 UR6, UR37, 0x80, URZ ;  /* 0x0000008025067890 */ /* 0x000fe2000fffe03f */
[--C-:B------:R-:W-:Y:S01]  /*1540*/  IMAD.MOV.U32 R118, RZ, RZ, R119.reuse ;  /* 0x000000ffff767224 */ /* 0x100fe200078e0077 */
[----:B------:R-:W-:Y:S01]  /*1550*/  UMOV UR5, UR57 ;  /* 0x0000003900057c82 */ /* 0x000fe20008000000 */
[----:B------:R-:W-:Y:S01]  /*1560*/  UMOV UR58, UR37 ;  /* 0x00000025003a7c82 */ /* 0x000fe20008000000 */
[----:B------:R-:W-:Y:S01]  /*1570*/  UIADD3 UR10, UR37, 0x100, URZ ;  /* 0x00000100250a7890 */ /* 0x000fe2000fffe03f */
[----:B------:R-:W-:Y:S01]  /*1580*/  HGMMA.64x16x16.F32.BF16 R72, gdesc[UR56], RZ, !UPT, gsb0 ;  /* 0x00200000384879f0 */ /* 0x000fe2000c0018ff */
[----:B------:R-:W-:Y:S01]  /*1590*/  UIADD3 UR14, UR37, 0x180, URZ ;  /* 0x00000180250e7890 */ /* 0x000fe2000fffe03f */
[----:B------:R-:W-:Y:S01]  /*15a0*/  @!P1 PRMT R0, RZ, 0x654, R0 ;  /* 0x00000654ff009816 */ /* 0x000fe20000000000 */
        /* <DEDUP_REMOVED lines=26> */
[----:B------:R-:W-:Y:S01]  /*1750*/  UISETP.GE.AND UP0, UPT, UR60, 0x71, UPT ;  /* 0x000000713c00788c */ /* 0x000fe2000bf06270 */
        /* <DEDUP_REMOVED lines=8> */
[----:B------:R-:W-:Y:S01]  /*17e0*/  IMAD.MOV.U32 R82, RZ, RZ, R119 ;  /* 0x000000ffff527224 */ /* 0x000fe200078e0077 */
        /* <DEDUP_REMOVED lines=12> */
[----:B------:R-:W-:Y:S01]  /*18b0*/  UMOV UR9, 0x40000040 ;  /* 0x4000004000097882 */ /* 0x000fe20000000000 */
[----:B------:R-:W-:Y:S01]  /*18c0*/  UMOV UR11, 0x40000040 ;  /* 0x40000040000b7882 */ /* 0x000fe20000000000 */
[----:B------:R-:W-:Y:S01]  /*18d0*/  UIADD3 UR24, UR39, 0x4, URZ ;  /* 0x0000000427187890 */ /* 0x000fe2000fffe03f */
        /* <DEDUP_REMOVED lines=390> */
[----:B------:R-:W-:Y:S01]  /*3140*/  UMOV UR48, UR44 ;  /* 0x0000002c00307c82 */ /* 0x000fe20008000000 */
[----:B------:R-:W-:Y:S01]  /*3150*/  UMOV UR49, UR45 ;  /* 0x0000002d00317c82 */ /* 0x000fe20008000000 */
[----:B------:R-:W-:-:S02]  /*3160*/  UIADD3 UR11, UR37, 0xa02, URZ ;  /* 0x00000a02250b7890 */ /* 0x000fc4000fffe03f */
[----:B------:R-:W-:Y:S01]  /*3170*/  UIADD3 UR10, UR39, 0x804, URZ ;  /* 0x00000804270a7890 */ /* 0x000fe2000fffe03f */
[----:B------:R-:W-:Y:S02]  /*3180*/  WARPGROUP.DEPBAR.LE gsb0, 0x0 ;  /* 0x00008000000079c5 */ /* 0x000fe40000010000 */
[----:B------:R-:W-:-:S06]  /*3190*/  WARPGROUP.ARRIVE ;  /* 0x00000000000079c5 */ /* 0x000fcc0000000000 */
[----:B------:R-:W-:Y:S01]  /*31a0*/  HGMMA.64x16x16.F32.BF16 R24, gdesc[UR4], R24, gsb0 ;  /* 0x00200000041879f0 */ /* 0x000fe20008001818 */
[----:B------:R-:W-:Y:S01]  /*31b0*/  UIADD3 UR6, UR37, 0x782, URZ ;  /* 0x0000078225067890 */ /* 0x000fe2000fffe03f */
[----:B------:R-:W-:Y:S01]  /*31c0*/  UMOV UR4, UR44 ;  /* 0x0000002c00047c82 */ /* 0x000fe20008000000 */
[----:B------:R-:W-:Y:S01]  /*31d0*/  UMOV UR5, UR45 ;  /* 0x0000002d00057c82 */ /* 0x000fe20008000000 */
[----:B------:R-:W-:-:S04]  /*31e0*/  UMOV UR7, 0x40000040 ;  /* 0x4000004000077882 */ /* 0x000fc80000000000 */
[----:B------:R-:W-:Y:S01]  /*31f0*/  UMOV UR58, UR6 ;  /* 0x00000006003a7c82 */ /* 0x000fe20008000000 */
        /* <DEDUP_REMOVED lines=43> */
[----:B------:R-:W-:Y:S02]  /*34b0*/  UIADD3 UR6, UR37, 0x784, URZ ;  /* 0x0000078425067890 */ /* 0x000fe4000fffe03f */
[----:B------:R-:W-:Y:S01]  /*34c0*/  UIADD3 UR7, UR37, 0x804, URZ ;  /* 0x0000080425077890 */ /* 0x000fe2000fffe03f */
[----:B------:R-:W-:Y:S01]  /*34d0*/  UMOV UR4, UR48 ;  /* 0x0000003000047c82 */ /* 0x000fe20008000000 */
[----:B------:R-:W-:-:S03]  /*34e0*/  UMOV UR5, UR49 ;  /* 0x0000003100057c82 */ /* 0x000fc60008000000 */
[----:B------:R-:W-:Y:S01]  /*34f0*/  UMOV UR14, UR6 ;  /* 0x00000006000e7c82 */ /* 0x000fe20008000000 */
[----:B------:R-:W-:Y:S01]  /*3500*/  UIADD3 UR6, UR37, 0x984, URZ ;  /* 0x0000098425067890 */ /* 0x000fe2000fffe03f */
        /* <DEDUP_REMOVED lines=20> */
[----:B------:R-:W-:Y:S01]  /*3650*/  UIADD3 UR54, UR37, 0x706, URZ ;  /* 0x0000070625367890 */ /* 0x000fe2000fffe03f */
[----:B------:R-:W-:Y:S01]  /*3660*/  UMOV UR52, UR10 ;  /* 0x0000000a00347c82 */ /* 0x000fe20008000000 */
[----:B------:R-:W-:Y:S01]  /*3670*/  UMOV UR53, 0x40000040 ;  /* 0x4000004000357882 */ /* 0x000fe20000000000 */
[----:B------:R-:W-:Y:S01]  /*3680*/  UMOV UR55, 0x40000040 ;  /* 0x4000004000377882 */ /* 0x000fe20000000000 */
[----:B------:R-:W-:Y:S01]  /*3690*/  ULDC UR10, c[0x0][0x9d8] ;  /* 0x00027600000a7ab9 */ /* 0x000fe20000000800 */
        /* <DEDUP_REMOVED lines=29> */
[----:B------:R-:W-:Y:S01]  /*3870*/  MUFU.TANH R72, R72 ;  /* 0x0000004800487308 */ /* 0x000fe20000002400 */
[----:B------:R-:W-:Y:S01]  /*3880*/  UMOV UR4, UR52 ;  /* 0x0000003400047c82 */ /* 0x000fe20008000000 */
[----:B------:R-:W-:Y:S01]  /*3890*/  UMOV UR5, UR53 ;  /* 0x0000003500057c82 */ /* 0x000fe20008000000 */
[----:B------:R-:W-:Y:S01]  /*38a0*/  UMOV UR7, 0x40000040 ;  /* 0x4000004000077882 */ /* 0x000fe20000000000 */
[----:B------:R-:W-:Y:S01]  /*38b0*/  FMUL.FTZ R75, R75, UR10 ;  /* 0x0000000a4b4b7c20 */ /* 0x000fe20008410000 */
[----:B------:R-:W-:Y:S01]  /*38c0*/  FMUL.FTZ R78, R78, UR10 ;  /* 0x0000000a4e4e7c20 */ /* 0x000fe20008410000 */
[----:B------:R-:W-:-:S02]  /*38d0*/  FMUL.FTZ R79, R79, UR10 ;  /* 0x0000000a4f4f7c20 */ /* 0x000fc40008410000 */
[----:B------:R-:W1:Y:S08]  /*38e0*/  MUFU.TANH R73, R73 ;  /* 0x0000004900497308 */ /* 0x000e700000002400 */
[----:B------:R-:W2:Y:S08]  /*38f0*/  MUFU.TANH R76, R76 ;  /* 0x0000004c004c7308 */ /* 0x000eb00000002400 */
[----:B------:R-:W3:Y:S08]  /*3900*/  MUFU.TANH R77, R77 ;  /* 0x0000004d004d7308 */ /* 0x000ef00000002400 */
[----:B------:R4:W5:Y:S08]  /*3910*/  MUFU.TANH R3, R74 ;  /* 0x0000004a00037308 */ /* 0x0009700000002400 */
[----:B------:R-:W5:Y:S01]  /*3920*/  MUFU.TANH R4, R75 ;  /* 0x0000004b00047308 */ /* 0x000f620000002400 */
[----:B----4-:R-:W-:-:S07]  /*3930*/  MOV R74, R119 ;  /* 0x00000077004a7202 */ /* 0x010fce0000000f00 */
[----:B------:R-:W-:Y:S01]  /*3940*/  MUFU.TANH R7, R78 ;  /* 0x0000004e00077308 */ /* 0x000fe20000002400 */
[----:B------:R-:W-:Y:S02]  /*3950*/  WARPGROUP.DEPBAR.LE gsb0, 0x0 ;  /* 0x00008000000079c5 */ /* 0x000fe40000010000 */
[----:B------:R-:W-:Y:S01]  /*3960*/  WARPGROUP.ARRIVE ;  /* 0x00000000000079c5 */ /* 0x000fe20000000000 */
[----:B------:R-:W-:Y:S01]  /*3970*/  FMUL.FTZ R66, R66, UR10 ;  /* 0x0000000a42427c20 */ /* 0x000fe20008410000 */
[----:B------:R-:W-:Y:S01]  /*3980*/  FMUL.FTZ R64, R64, UR10 ;  /* 0x0000000a40407c20 */ /* 0x000fe20008410000 */
[----:B------:R-:W-:Y:S01]  /*3990*/  FMUL.FTZ R65, R65, UR10 ;  /* 0x0000000a41417c20 */ /* 0x000fe20008410000 */
[----:B------:R-:W-:Y:S01]  /*39a0*/  FMUL.FTZ R67, R67, UR10 ;  /* 0x0000000a43437c20 */ /* 0x000fe20008410000 */
[----:B------:R4:W-:Y:S01]  /*39b0*/  MUFU.TANH R13, R66 ;  /* 0x00000042000d7308 */ /* 0x0009e20000002400 */
[----:B------:R-:W-:Y:S01]  /*39c0*/  HGMMA.64x16x16.F32.BF16 R56, gdesc[UR4], R56, gsb0 ;  /* 0x00200000043879f0 */ /* 0x000fe20008001838 */
[----:B------:R-:W-:Y:S01]  /*39d0*/  UIADD3 UR6, UR37, 0x886, URZ ;  /* 0x0000088625067890 */ /* 0x000fe2000fffe03f */
[----:B------:R-:W-:Y:S01]  /*39e0*/  FMUL.FTZ R68, R68, UR10 ;  /* 0x0000000a44447c20 */ /* 0x000fe20008410000 */
[----:B------:R-:W-:Y:S01]  /*39f0*/  UMOV UR4, UR52 ;  /* 0x0000003400047c82 */ /* 0x000fe20008000000 */
[----:B------:R-:W-:Y:S01]  /*3a00*/  UMOV UR5, UR53 ;  /* 0x0000003500057c82 */ /* 0x000fe20008000000 */
[----:B------:R-:W-:Y:S01]  /*3a10*/  UMOV UR7, 0x40000040 ;  /* 0x4000004000077882 */ /* 0x000fe20000000000 */
[----:B------:R-:W-:Y:S01]  /*3a20*/  FMUL.FTZ R69, R69, UR10 ;  /* 0x0000000a45457c20 */ /* 0x000fe20008410000 */
[----:B------:R-:W-:Y:S01]  /*3a30*/  MUFU.TANH R64, R64 ;  /* 0x0000004000407308 */ /* 0x000fe20000002400 */
[----:B----4-:R-:W-:-:S02]  /*3a40*/  IMAD R66, R9, -0x70, R8 ;  /* 0xffffff9009427824 */ /* 0x010fc400078e0208 */
[----:B------:R-:W-:Y:S01]  /*3a50*/  FMUL.FTZ R71, R71, UR10 ;  /* 0x0000000a47477c20 */ /* 0x000fe20008410000 */
[----:B------:R-:W-:Y:S01]  /*3a60*/  FMUL.FTZ R70, R70, UR10 ;  /* 0x0000000a46467c20 */ /* 0x000fe20008410000 */
[----:B------:R-:W-:Y:S01]  /*3a70*/  IMAD.MOV.U32 R78, RZ, RZ, R119 ;  /* 0x000000ffff4e7224 */ /* 0x000fe200078e0077 */
[C---:B------:R-:W-:Y:S02]  /*3a80*/  ISETP.GT.AND P4, PT, R66.reuse, RZ, PT ;  /* 0x000000ff4200720c */ /* 0x040fe40003f84270 */
[C---:B------:R-:W-:Y:S01]  /*3a90*/  ISETP.GT.AND P2, PT, R66.reuse, 0x1, PT ;  /* 0x000000014200780c */ /* 0x040fe20003f44270 */
[----:B------:R-:W4:Y:S01]  /*3aa0*/  MUFU.TANH R65, R65 ;  /* 0x0000004100417308 */ /* 0x000f220000002400 */
[C---:B------:R-:W-:Y:S02]  /*3ab0*/  ISETP.GT.AND P3, PT, R66.reuse, 0x8, PT ;  /* 0x000000084200780c */ /* 0x040fe40003f64270 */
[----:B-1----:R-:W-:Y:S02]  /*3ac0*/  FSEL R73, R73, -INF , P2 ;  /* 0xff80000049497808 */ /* 0x002fe40001000000 */
[----:B------:R-:W-:-:S02]  /*3ad0*/  ISETP.GT.AND P6, PT, R66, 0x9, PT ;  /* 0x000000094200780c */ /* 0x000fc40003fc4270 */
[----:B--2---:R-:W-:Y:S01]  /*3ae0*/  FSEL R75, R76, -INF , P3 ;  /* 0xff8000004c4b7808 */ /* 0x004fe20001800000 */
[----:B------:R1:W-:Y:S01]  /*3af0*/  MUFU.TANH R15, R67 ;  /* 0x00000043000f7308 */ /* 0x0003e20000002400 */
[----:B------:R-:W-:Y:S01]  /*3b00*/  ISETP.GT.AND P5, PT, R66, 0x10, PT ;  /* 0x000000104200780c */ /* 0x000fe20003fa4270 */
[--C-:B------:R-:W-:Y:S01]  /*3b10*/  IMAD.MOV.U32 R76, RZ, RZ, R119.reuse ;  /* 0x000000ffff4c7224 */ /* 0x100fe200078e0077 */
[----:B---3--:R-:W-:Y:S02]  /*3b20*/  FSEL R77, R77, -INF , P6 ;  /* 0xff8000004d4d7808 */ /* 0x008fe40003000000 */
[----:B-----5:R-:W-:Y:S02]  /*3b30*/  FSEL R3, R3, -INF , P4 ;  /* 0xff80000003037808 */ /* 0x020fe40002000000 */
[----:B------:R-:W-:Y:S01]  /*3b40*/  FSEL R4, R4, -INF , P2 ;  /* 0xff80000004047808 */ /* 0x000fe20001000000 */
[----:B------:R-:W2:Y:S01]  /*3b50*/  MUFU.TANH R68, R68 ;  /* 0x0000004400447308 */ /* 0x000ea20000002400 */
[----:B-1----:R-:W-:Y:S01]  /*3b60*/  FSEL R67, R72, -INF , P4 ;  /* 0xff80000048437808 */ /* 0x002fe20002000000 */
[----:B------:R-:W-:Y:S01]  /*3b70*/  IMAD.MOV.U32 R72, RZ, RZ, R119 ;  /* 0x000000ffff487224 */ /* 0x000fe200078e0077 */
[----:B------:R-:W-:-:S02]  /*3b80*/  ISETP.GT.AND P4, PT, R66, 0x11, PT ;  /* 0x000000114200780c */ /* 0x000fc40003f84270 */
[----:B------:R-:W-:Y:S02]  /*3b90*/  FMNMX.FTZ R12, R67, R73, !PT ;  /* 0x00000049430c7209 */ /* 0x000fe40007810000 */
[----:B------:R-:W-:Y:S01]  /*3ba0*/  ISETP.GT.AND P2, PT, R66, 0x18, PT ;  /* 0x000000184200780c */ /* 0x000fe20003f44270 */
[----:B------:R1:W3:Y:S01]  /*3bb0*/  MUFU.TANH R11, R79 ;  /* 0x0000004f000b7308 */ /* 0x0002e20000002400 */
[----:B------:R-:W-:Y:S02]  /*3bc0*/  FMNMX.FTZ R14, R75, R12, !PT ;  /* 0x0000000c4b0e7209 */ /* 0x000fe40007810000 */
[----:B----4-:R-:W-:Y:S02]  /*3bd0*/  FSEL R65, R65, -INF , P4 ;  /* 0xff80000041417808 */ /* 0x010fe40002000000 */
[----:B------:R-:W-:Y:S02]  /*3be0*/  FMNMX.FTZ R14, R77, R14, !PT ;  /* 0x0000000e4d0e7209 */ /* 0x000fe40007810000 */
[----:B------:R-:W-:Y:S01]  /*3bf0*/  FSEL R7, R7, -INF , P3 ;  /* 0xff80000007077808 */ /* 0x000fe20001800000 */
[----:B------:R-:W4:Y:S01]  /*3c00*/  MUFU.TANH R69, R69 ;  /* 0x0000004500457308 */ /* 0x000f220000002400 */
[----:B-1----:R-:W-:Y:S01]  /*3c10*/  FSEL R79, R64, -INF , P5 ;  /* 0xff800000404f7808 */ /* 0x002fe20002800000 */
[----:B------:R-:W-:Y:S01]  /*3c20*/  IMAD.MOV.U32 R64, RZ, RZ, R119 ;  /* 0x000000ffff407224 */ /* 0x000fe200078e0077 */
[----:B------:R-:W-:Y:S01]  /*3c30*/  ISETP.GT.AND P3, PT, R66, 0x19, PT ;  /* 0x000000194200780c */ /* 0x000fe20003f64270 */
[----:B------:R-:W-:-:S02]  /*3c40*/  WARPGROUP.DEPBAR.LE gsb0, 0x0 ;  /* 0x00008000000079c5 */ /* 0x000fc40000010000 */
[----:B------:R-:W-:Y:S01]  /*3c50*/  WARPGROUP.ARRIVE ;  /* 0x00000000000079c5 */ /* 0x000fe20000000000 */
[----:B------:R-:W-:Y:S01]  /*3c60*/  FMUL.FTZ R56, R56, UR10 ;  /* 0x0000000a38387c20 */ /* 0x000fe20008410000 */
[----:B------:R-:W-:Y:S01]  /*3c70*/  FMUL.FTZ R57, R57, UR10 ;  /* 0x0000000a39397c20 */ /* 0x000fe20008410000 */
[----:B------:R-:W-:Y:S01]  /*3c80*/  MUFU.TANH R71, R71 ;  /* 0x0000004700477308 */ /* 0x000fe20000002400 */
[----:B------:R-:W-:Y:S01]  /*3c90*/  FMUL.FTZ R60, R60, UR10 ;  /* 0x0000000a3c3c7c20 */ /* 0x000fe20008410000 */
[----:B------:R-:W-:Y:S01]  /*3ca0*/  FMUL.FTZ R63, R63, UR10 ;  /* 0x0000000a3f3f7c20 */ /* 0x000fe20008410000 */
[----:B------:R-:W-:Y:S01]  /*3cb0*/  HGMMA.64x16x16.F32.BF16 R48, gdesc[UR4], R48, gsb0 ;  /* 0x00200000043079f0 */ /* 0x000fe20008001830 */
[----:B------:R-:W-:Y:S01]  /*3cc0*/  UIADD3 UR6, UR37, 0x906, URZ ;  /* 0x0000090625067890 */ /* 0x000fe2000fffe03f */
[----:B------:R-:W-:Y:S01]  /*3cd0*/  FMNMX.FTZ R14, R79, R14, !PT ;  /* 0x0000000e4f0e7209 */ /* 0x000fe20007810000 */
[----:B------:R-:W-:Y:S01]  /*3ce0*/  UMOV UR4, UR52 ;  /* 0x0000003400047c82 */ /* 0x000fe20008000000 */
[----:B------:R-:W-:Y:S01]  /*3cf0*/  UMOV UR5, UR53 ;  /* 0x0000003500057c82 */ /* 0x000fe20008000000 */
[----:B------:R-:W-:Y:S01]  /*3d00*/  UMOV UR7, 0x40000040 ;  /* 0x4000004000077882 */ /* 0x000fe20000000000 */
[----:B------:R-:W-:Y:S01]  /*3d10*/  MUFU.TANH R56, R56 ;  /* 0x0000003800387308 */ /* 0x000fe20000002400 */
[----:B------:R-:W-:Y:S01]  /*3d20*/  FMUL.FTZ R61, R61, UR10 ;  /* 0x0000000a3d3d7c20 */ /* 0x000fe20008410000 */
[----:B------:R-:W-:Y:S01]  /*3d30*/  FMUL.FTZ R58, R58, UR10 ;  /* 0x0000000a3a3a7c20 */ /* 0x000fe20008410000 */
[----:B--2---:R-:W-:Y:S01]  /*3d40*/  FSEL R81, R68, -INF , P2 ;  /* 0xff80000044517808 */ /* 0x004fe20001000000 */
[----:B------:R-:W-:Y:S01]  /*3d50*/  FMUL.FTZ R59, R59, UR10 ;  /* 0x0000000a3b3b7c20 */ /* 0x000fe20008410000 */
[----:B------:R-:W-:Y:S01]  /*3d60*/  FMNMX.FTZ R14, R65, R14, !PT ;  /* 0x0000000e410e7209 */ /* 0x000fe20007810000 */
[----:B------:R-:W-:Y:S01]  /*3d70*/  FMUL.FTZ R62, R62, UR10 ;  /* 0x0000000a3e3e7c20 */ /* 0x000fe20008410000 */
[----:B---3--:R-:W-:Y:S01]  /*3d80*/  FSEL R11, R11, -INF , P6 ;  /* 0xff8000000b0b7808 */ /* 0x008fe20003000000 */
[----:B------:R-:W1:Y:S01]  /*3d90*/  MUFU.TANH R57, R57 ;  /* 0x0000003900397308 */ /* 0x000e620000002400 */
[----:B------:R-:W-:-:S02]  /*3da0*/  ISETP.GT.AND P6, PT, R66, 0x20, PT ;  /* 0x000000204200780c */ /* 0x000fc40003fc4270 */
[----:B----4-:R-:W-:Y:S02]  /*3db0*/  FSEL R69, R69, -INF , P3 ;  /* 0xff80000045457808 */ /* 0x010fe40001800000 */
[----:B------:R-:W-:Y:S02]  /*3dc0*/  FMNMX.FTZ R20, R81, R14, !PT ;  /* 0x0000000e51147209 */ /* 0x000fe40007810000 */
[----:B------:R-:W-:Y:S01]  /*3dd0*/  FSEL R13, R13, -INF , P5 ;  /* 0xff8000000d0d7808 */ /* 0x000fe20002800000 */
[----:B------:R2:W3:Y:S01]  /*3de0*/  MUFU.TANH R21, R70 ;  /* 0x0000004600157308 */ /* 0x0004e20000002400 */
[----:B------:R-:W-:Y:S02]  /*3df0*/  ISETP.GT.AND P5, PT, R66, 0x21, PT ;  /* 0x000000214200780c */ /* 0x000fe40003fa4270 */
[----:B------:R-:W-:Y:S02]  /*3e00*/  FMNMX.FTZ R20, R69, R20, !PT ;  /* 0x0000001445147209 */ /* 0x000fe40007810000 */
[----:B------:R-:W-:-:S02]  /*3e10*/  FSEL R15, R15, -INF , P4 ;  /* 0xff8000000f0f7808 */ /* 0x000fc40002000000 */
[----:B------:R-:W-:Y:S01]  /*3e20*/  ISETP.GT.AND P4, PT, R66, 0x28, PT ;  /* 0x000000284200780c */ /* 0x000fe20003f84270 */
[----:B------:R-:W4:Y:S01]  /*3e30*/  MUFU.TANH R60, R60 ;  /* 0x0000003c003c7308 */ /* 0x000f220000002400 */
[----:B-1----:R-:W-:Y:S01]  /*3e40*/  FSEL R83, R57, -INF , P5 ;  /* 0xff80000039537808 */ /* 0x002fe20002800000 */
[----:B--2---:R-:W-:Y:S01]  /*3e50*/  IMAD.MOV.U32 R70, RZ, RZ, R119 ;  /* 0x000000ffff467224 */ /* 0x004fe200078e0077 */
[----:B------:R-:W-:-:S05]  /*3e60*/  MOV R68, R119 ;  /* 0x0000007700447202 */ /* 0x000fca0000000f00 */
[----:B------:R-:W-:Y:S01]  /*3e70*/  MUFU.TANH R63, R63 ;  /* 0x0000003f003f7308 */ /* 0x000fe20000002400 */
[----:B---3--:R-:W-:Y:S02]  /*3e80*/  FSEL R21, R21, -INF , P2 ;  /* 0xff80000015157808 */ /* 0x008fe40001000000 */
[----:B------:R-:W-:-:S05]  /*3e90*/  ISETP.GT.AND P2, PT, R66, 0x29, PT ;  /* 0x000000294200780c */ /* 0x000fca0003f44270 */
[----:B------:R-:W-:Y:S01]  /*3ea0*/  MUFU.TANH R61, R61 ;  /* 0x0000003d003d7308 */ /* 0x000fe20000002400 */
[----:B----4-:R-:W-:Y:S01]  /*3eb0*/  FSEL R85, R60, -INF , P4 ;  /* 0xff8000003c557808 */ /* 0x010fe20002000000 */
[----:B------:R-:W-:Y:S01]  /*3ec0*/  IMAD.MOV.U32 R60, RZ, RZ, R119 ;  /* 0x000000ffff3c7224 */ /* 0x000fe200078e0077 */
[----:B------:R-:W-:Y:S02]  /*3ed0*/  WARPGROUP.DEPBAR.LE gsb0, 0x0 ;  /* 0x00008000000079c5 */ /* 0x000fe40000010000 */
        /* <DEDUP_REMOVED lines=8> */
[----:B------:R-:W-:Y:S01]  /*3f60*/  FMUL.FTZ R50, R50, UR10 ;  /* 0x0000000a32327c20 */ /* 0x000fe20008410000 */
[----:B------:R-:W-:Y:S01]  /*3f70*/  UMOV UR4, UR52 ;  /* 0x0000003400047c82 */ /* 0x000fe20008000000 */
[----:B------:R-:W-:Y:S01]  /*3f80*/  UMOV UR5, UR53 ;  /* 0x0000003500057c82 */ /* 0x000fe20008000000 */
[----:B------:R-:W-:Y:S01]  /*3f90*/  UMOV UR7, 0x40000040 ;  /* 0x4000004000077882 */ /* 0x000fe20000000000 */
[----:B------:R-:W1:Y:S01]  /*3fa0*/  MUFU.TANH R48, R48 ;  /* 0x0000003000307308 */ /* 0x000e620000002400 */
[----:B------:R-:W-:Y:S01]  /*3fb0*/  FMUL.FTZ R51, R51, UR10 ;  /* 0x0000000a33337c20 */ /* 0x000fe20008410000 */
[----:B------:R-:W-:Y:S01]  /*3fc0*/  FMUL.FTZ R54, R54, UR10 ;  /* 0x0000000a36367c20 */ /* 0x000fe20008410000 */
[----:B------:R-:W-:-:S05]  /*3fd0*/  FMUL.FTZ R55, R55, UR10 ;  /* 0x0000000a37377c20 */ /* 0x000fca0008410000 */
[----:B------:R-:W-:Y:S08]  /*3fe0*/  MUFU.TANH R59, R59 ;  /* 0x0000003b003b7308 */ /* 0x000ff00000002400 */
[----:B------:R-:W2:Y:S08]  /*3ff0*/  MUFU.TANH R49, R49 ;  /* 0x0000003100317308 */ /* 0x000eb00000002400 */
[----:B------:R-:W3:Y:S08]  /*4000*/  MUFU.TANH R62, R62 ;  /* 0x0000003e003e7308 */ /* 0x000ef00000002400 */
[----:B------:R-:W4:Y:S08]  /*4010*/  MUFU.TANH R52, R52 ;  /* 0x0000003400347308 */ /* 0x000f300000002400 */
[----:B------:R-:W5:Y:S01]  /*4020*/  MUFU.TANH R53, R53 ;  /* 0x0000003500357308 */ /* 0x000f620000002400 */
[----:B------:R-:W-:-:S02]  /*4030*/  WARPGROUP.DEPBAR.LE gsb0, 0x0 ;  /* 0x00008000000079c5 */ /* 0x000fc40000010000 */
[----:B------:R-:W-:Y:S01]  /*4040*/  WARPGROUP.ARRIVE ;  /* 0x00000000000079c5 */ /* 0x000fe20000000000 */
[----:B------:R-:W-:Y:S01]  /*4050*/  FMUL.FTZ R41, R41, UR10 ;  /* 0x0000000a29297c20 */ /* 0x000fe20008410000 */
[----:B------:R-:W-:Y:S01]  /*4060*/  FMUL.FTZ R40, R40, UR10 ;  /* 0x0000000a28287c20 */ /* 0x000fe20008410000 */
[----:B------:R-:W-:Y:S02]  /*4070*/  FMUL.FTZ R43, R43, UR10 ;  /* 0x0000000a2b2b7c20 */ /* 0x000fe40008410000 */
[----:B------:R-:W-:Y:S01]  /*4080*/  MUFU.TANH R50, R50 ;  /* 0x0000003200327308 */ /* 0x000fe20000002400 */
[----:B------:R-:W-:Y:S01]  /*4090*/  FMUL.FTZ R44, R44, UR10 ;  /* 0x0000000a2c2c7c20 */ /* 0x000fe20008410000 */
[----:B------:R-:W-:Y:S01]  /*40a0*/  HGMMA.64x16x16.F32.BF16 R32, gdesc[UR4], R32, gsb0 ;  /* 0x00200000042079f0 */ /* 0x000fe20008001820 */
[----:B------:R-:W-:Y:S01]  /*40b0*/  UIADD3 UR6, UR37, 0xa06, URZ ;  /* 0x00000a0625067890 */ /* 0x000fe2000fffe03f */
[----:B------:R-:W-:Y:S01]  /*40c0*/  FMUL.FTZ R45, R45, UR10 ;  /* 0x0000000a2d2d7c20 */ /* 0x000fe20008410000 */
[----:B------:R-:W-:Y:S01]  /*40d0*/  UMOV UR4, UR52 ;  /* 0x0000003400047c82 */ /* 0x000fe20008000000 */
[----:B------:R-:W-:Y:S01]  /*40e0*/  UMOV UR5, UR53 ;  /* 0x0000003500057c82 */ /* 0x000fe20008000000 */
[----:B------:R-:W-:Y:S01]  /*40f0*/  UMOV UR7, 0x40000040 ;  /* 0x4000004000077882 */ /* 0x000fe20000000000 */
[----:B------:R1:W-:Y:S01]  /*4100*/  MUFU.TANH R6, R41 ;  /* 0x0000002900067308 */ /* 0x0003e20000002400 */
[----:B------:R-:W-:Y:S01]  /*4110*/  FMUL.FTZ R47, R47, UR10 ;  /* 0x0000000a2f2f7c20 */ /* 0x000fe20008410000 */
[----:B------:R-:W-:Y:S01]  /*4120*/  FMUL.FTZ R42, R42, UR10 ;  /* 0x0000000a2a2a7c20 */ /* 0x000fe20008410000 */
[----:B------:R-:W-:-:S05]  /*4130*/  FMUL.FTZ R46, R46, UR10 ;  /* 0x0000000a2e2e7c20 */ /* 0x000fca0008410000 */
[----:B------:R2:W-:Y:S01]  /*4140*/  MUFU.TANH R8, R43 ;  /* 0x0000002b00087308 */ /* 0x0005e20000002400 */
[----:B-1----:R-:W-:Y:S02]  /*4150*/  FSEL R41, R71, -INF , P3 ;  /* 0xff80000047297808 */ /* 0x002fe40001800000 */
[----:B------:R-:W-:Y:S02]  /*4160*/  FSEL R71, R56, -INF , P6 ;  /* 0xff80000038477808 */ /* 0x000fe40003000000 */
[----:B------:R-:W-:Y:S02]  /*4170*/  ISETP.GT.AND P3, PT, R66, 0x30, PT ;  /* 0x000000304200780c */ /* 0x000fe40003f64270 */
[----:B------:R-:W-:Y:S01]  /*4180*/  FMNMX.FTZ R20, R71, R20, !PT ;  /* 0x0000001447147209 */ /* 0x000fe20007810000 */
[----:B------:R-:W1:Y:S01]  /*4190*/  MUFU.TANH R40, R40 ;  /* 0x0000002800287308 */ /* 0x000e620000002400 */
[----:B------:R-:W-:Y:S02]  /*41a0*/  FSEL R87, R48, -INF , P3 ;  /* 0xff80000030577808 */ /* 0x000fe40001800000 */
[----:B------:R-:W-:-:S02]  /*41b0*/  FMNMX.FTZ R48, R83, R20, !PT ;  /* 0x0000001453307209 */ /* 0x000fc40007810000 */
[----:B--2---:R-:W-:Y:S01]  /*41c0*/  FSEL R43, R58, -INF , P6 ;  /* 0xff8000003a2b7808 */ /* 0x004fe20003000000 */
[----:B------:R-:W-:Y:S01]  /*41d0*/  IMAD.MOV.U32 R58, RZ, RZ, R119 ;  /* 0x000000ffff3a7224 */ /* 0x000fe200078e0077 */
[----:B------:R-:W-:Y:S01]  /*41e0*/  FMNMX.FTZ R48, R85, R48, !PT ;  /* 0x0000003055307209 */ /* 0x000fe20007810000 */
[----:B------:R-:W2:Y:S01]  /*41f0*/  MUFU.TANH R51, R51 ;  /* 0x0000003300337308 */ /* 0x000ea20000002400 */
[----:B------:R-:W-:Y:S02]  /*4200*/  ISETP.GT.AND P6, PT, R66, 0x31, PT ;  /* 0x000000314200780c */ /* 0x000fe40003fc4270 */
[----:B------:R-:W-:Y:S02]  /*4210*/  MOV R56, R119 ;  /* 0x0000007700387202 */ /* 0x000fe40000000f00 */
[----:B------:R-:W-:-:S03]  /*4220*/  FSEL R89, R49, -INF , P6 ;  /* 0xff80000031597808 */ /* 0x000fc60003000000 */
[----:B------:R-:W2:Y:S08]  /*4230*/  MUFU.TANH R54, R54 ;  /* 0x0000003600367308 */ /* 0x000eb00000002400 */
[----:B------:R3:W-:Y:S01]  /*4240*/  MUFU.TANH R9, R45 ;  /* 0x0000002d00097308 */ /* 0x0007e20000002400 */
[----:B------:R-:W-:Y:S02]  /*4250*/  WARPGROUP.DEPBAR.LE gsb0, 0x0 ;  /* 0x00008000000079c5 */ /* 0x000fe40000010000 */
[----:B------:R-:W-:Y:S01]  /*4260*/  WARPGROUP.ARRIVE ;  /* 0x00000000000079c5 */ /* 0x000fe20000000000 */
[----:B------:R-:W-:Y:S01]  /*4270*/  FMUL.FTZ R14, R35, UR10 ;  /* 0x0000000a230e7c20 */ /* 0x000fe20008410000 */
[----:B------:R-:W-:Y:S01]  /*4280*/  FSEL R35, R63, -INF , P2 ;  /* 0xff8000003f237808 */ /* 0x000fe20001000000 */
[----:B------:R-:W-:Y:S01]  /*4290*/  FMUL.FTZ R12, R33, UR10 ;  /* 0x0000000a210c7c20 */ /* 0x000fe20008410000 */
[----:B------:R-:W-:Y:S01]  /*42a0*/  FSEL R63, R61, -INF , P2 ;  /* 0xff8000003d3f7808 */ /* 0x000fe20001000000 */
[----:B------:R-:W2:Y:S01]  /*42b0*/  MUFU.TANH R44, R44 ;  /* 0x0000002c002c7308 */ /* 0x000ea20000002400 */
[----:B------:R-:W-:Y:S01]  /*42c0*/  HGMMA.64x16x16.F32.BF16 R24, gdesc[UR4], R24, gsb0 ;  /* 0x00200000041879f0 */ /* 0x000fe20008001818 */
[----:B------:R-:W-:Y:S01]  /*42d0*/  FSEL R33, R59, -INF , P5 ;  /* 0xff8000003b217808 */ /* 0x000fe20002800000 */
[----:B------:R-:W-:Y:S01]  /*42e0*/  FMUL.FTZ R32, R32, UR10 ;  /* 0x0000000a20207c20 */ /* 0x000fe20008410000 */
[----:B------:R-:W-:Y:S01]  /*42f0*/  FMNMX.FTZ R48, R63, R48, !PT ;  /* 0x000000303f307209 */ /* 0x000fe20007810000 */
[----:B------:R-:W-:Y:S01]  /*4300*/  FMUL.FTZ R36, R36, UR10 ;  /* 0x0000000a24247c20 */ /* 0x000fe20008410000 */
[----:B------:R-:W-:Y:S01]  /*4310*/  ISETP.GT.AND P5, PT, R66, 0x38, PT ;  /* 0x000000384200780c */ /* 0x000fe20003fa4270 */
[----:B------:R-:W-:Y:S01]  /*4320*/  FMUL.FTZ R20, R37, UR10 ;  /* 0x0000000a25147c20 */ /* 0x000fe20008410000 */
[----:B------:R-:W-:Y:S01]  /*4330*/  FMNMX.FTZ R48, R87, R48, !PT ;  /* 0x0000003057307209 */ /* 0x000fe20007810000 */
[----:B------:R-:W2:Y:S01]  /*4340*/  MUFU.TANH R55, R55 ;  /* 0x0000003700377308 */ /* 0x000ea20000002400 */
[----:B---3--:R-:W-:Y:S01]  /*4350*/  FSEL R45, R62, -INF , P4 ;  /* 0xff8000003e2d7808 */ /* 0x008fe20002000000 */
[----:B------:R-:W-:Y:S01]  /*4360*/  FMUL.FTZ R34, R34, UR10 ;  /* 0x0000000a22227c20 */ /* 0x000fe20008410000 */
[----:B------:R-:W-:Y:S01]  /*4370*/  ISETP.GT.AND P4, PT, R66, 0x39, PT ;  /* 0x000000394200780c */ /* 0x000fe20003f84270 */
[----:B------:R-:W-:Y:S01]  /*4380*/  FMUL.FTZ R38, R38, UR10 ;  /* 0x0000000a26267c20 */ /* 0x000fe20008410000 */
[----:B----4-:R-:W-:Y:S01]  /*4390*/  FSEL R91, R52, -INF , P5 ;  /* 0xff800000345b7808 */ /* 0x010fe20002800000 */
[----:B------:R-:W-:Y:S01]  /*43a0*/  ULDC UR4, c[0x0][0x988] ;  /* 0x0002620000047ab9 */ /* 0x000fe20000000800 */
[----:B------:R-:W-:Y:S01]  /*43b0*/  FMNMX.FTZ R48, R89, R48, !PT ;  /* 0x0000003059307209 */ /* 0x000fe20007810000 */
[----:B------:R3:W-:Y:S01]  /*43c0*/  MUFU.TANH R10, R47 ;  /* 0x0000002f000a7308 */ /* 0x0007e20000002400 */
[----:B------:R-:W-:Y:S01]  /*43d0*/  ISETP.GT.AND P2, PT, R66, 0x40, PT ;  /* 0x000000404200780c */ /* 0x000fe20003f44270 */
[----:B------:R-:W-:Y:S01]  /*43e0*/  FMUL.FTZ R39, R39, UR10 ;  /* 0x0000000a27277c20 */ /* 0x000fe20008410000 */
[----:B-----5:R-:W-:Y:S01]  /*43f0*/  FSEL R93, R53, -INF , P4 ;  /* 0xff800000355d7808 */ /* 0x020fe20002000000 */
[----:B------:R-:W-:Y:S01]  /*4400*/  IMAD.MOV.U32 R52, RZ, RZ, R119 ;  /* 0x000000ffff347224 */ /* 0x000fe200078e0077 */
[----:B------:R-:W-:-:S02]  /*4410*/  FMNMX.FTZ R48, R91, R48, !PT ;  /* 0x000000305b307209 */ /* 0x000fc40007810000 */
[----:B-1----:R-:W-:Y:S01]  /*4420*/  FSEL R95, R40, -INF , P2 ;  /* 0xff800000285f7808 */ /* 0x002fe20001000000 */
[----:B------:R-:W1:Y:S01]  /*4430*/  MUFU.TANH R32, R32 ;  /* 0x0000002000207308 */ /* 0x000e620000002400 */
[----:B---3--:R-:W-:Y:S02]  /*4440*/  FSEL R47, R50, -INF , P3 ;  /* 0xff800000322f7808 */ /* 0x008fe40001800000 */
[C---:B------:R-:W-:Y:S02]  /*4450*/  ISETP.GT.AND P3, PT, R66.reuse, 0x41, PT ;  /* 0x000000414200780c */ /* 0x040fe40003f64270 */
[----:B------:R-:W-:Y:S02]  /*4460*/  FMNMX.FTZ R48, R93, R48, !PT ;  /* 0x000000305d307209 */ /* 0x000fe40007810000 */
[----:B--2---:R-:W-:Y:S01]  /*4470*/  FSEL R37, R51, -INF , P6 ;  /* 0xff80000033257808 */ /* 0x004fe20003000000 */
[----:B------:R-:W2:Y:S01]  /*4480*/  MUFU.TANH R42, R42 ;  /* 0x0000002a002a7308 */ /* 0x000ea20000002400 */
[----:B------:R-:W-:-:S02]  /*4490*/  ISETP.GT.AND P6, PT, R66, 0x48, PT ;  /* 0x000000484200780c */ /* 0x000fc40003fc4270 */
[----:B------:R-:W-:Y:S02]  /*44a0*/  FSEL R97, R6, -INF , P3 ;  /* 0xff80000006617808 */ /* 0x000fe40001800000 */
[----:B------:R-:W-:Y:S02]  /*44b0*/  FMNMX.FTZ R48, R95, R48, !PT ;  /* 0x000000305f307209 */ /* 0x000fe40007810000 */
[----:B------:R-:W-:Y:S01]  /*44c0*/  FSEL R49, R54, -INF , P5 ;  /* 0xff80000036317808 */ /* 0x000fe20002800000 */
[----:B------:R-:W3:Y:S01]  /*44d0*/  MUFU.TANH R12, R12 ;  /* 0x0000000c000c7308 */ /* 0x000ee20000002400 */
[----:B------:R-:W-:Y:S01]  /*44e0*/  ISETP.GT.AND P5, PT, R66, 0x49, PT ;  /* 0x000000494200780c */ /* 0x000fe20003fa4270 */
[----:B------:R-:W-:Y:S01]  /*44f0*/  IMAD.MOV.U32 R54, RZ, RZ, R119 ;  /* 0x000000ffff367224 */ /* 0x000fe200078e0077 */
[----:B------:R-:W-:Y:S02]  /*4500*/  FSEL R99, R44, -INF , P6 ;  /* 0xff8000002c637808 */ /* 0x000fe40003000000 */
[----:B------:R-:W-:-:S02]  /*4510*/  FMNMX.FTZ R48, R97, R48, !PT ;  /* 0x0000003061307209 */ /* 0x000fc40007810000 */
[----:B------:R-:W-:Y:S01]  /*4520*/  FSEL R51, R55, -INF , P4 ;  /* 0xff80000037337808 */ /* 0x000fe20002000000 */
[----:B------:R-:W4:Y:S01]  /*4530*/  MUFU.TANH R46, R46 ;  /* 0x0000002e002e7308 */ /* 0x000f220000002400 */
[----:B------:R-:W-:Y:S02]  /*4540*/  ISETP.GT.AND P4, PT, R66, 0x50, PT ;  /* 0x000000504200780c */ /* 0x000fe40003f84270 */
[----:B------:R-:W-:Y:S01]  /*4550*/  FSEL R101, R9, -INF , P5 ;  /* 0xff80000009657808 */ /* 0x000fe20002800000 */
[----:B------:R-:W-:Y:S02]  /*4560*/  WARPGROUP.DEPBAR.LE gsb0, 0x0 ;  /* 0x00008000000079c5 */ /* 0x000fe40000010000 */
[----:B------:R-:W-:Y:S01]  /*4570*/  FMUL.FTZ R24, R24, UR10 ;  /* 0x0000000a18187c20 */ /* 0x000fe20008410000 */
[----:B------:R-:W-:Y:S01]  /*4580*/  FMNMX.FTZ R48, R99, R48, !PT ;  /* 0x0000003063307209 */ /* 0x000fe20007810000 */
[----:B------:R-:W5:Y:S01]  /*4590*/  MUFU.TANH R36, R36 ;  /* 0x0000002400247308 */ /* 0x000f620000002400 */
[----:B------:R-:W-:Y:S01]  /*45a0*/  FMUL.FTZ R6, R25, UR10 ;  /* 0x0000000a19067c20 */ /* 0x000fe20008410000 */
[----:B------:R-:W-:Y:S01]  /*45b0*/  FSEL R55, R8, -INF , P3 ;  /* 0xff80000008377808 */ /* 0x000fe20001800000 */
[----:B------:R-:W-:Y:S01]  /*45c0*/  FMUL.FTZ R28, R28, UR10 ;  /* 0x0000000a1c1c7c20 */ /* 0x000fe20008410000 */
[----:B------:R-:W-:Y:S01]  /*45d0*/  ISETP.GT.AND P3, PT, R66, 0x51, PT ;  /* 0x000000514200780c */ /* 0x000fe20003f64270 */
[----:B------:R-:W-:Y:S01]  /*45e0*/  FMUL.FTZ R8, R29, UR10 ;  /* 0x0000000a1d087c20 */ /* 0x000fe20008410000 */
[----:B-1----:R-:W-:Y:S01]  /*45f0*/  FSEL R103, R32, -INF , P4 ;  /* 0xff80000020677808 */ /* 0x002fe20002000000 */
[----:B------:R-:W-:Y:S01]  /*4600*/  FMUL.FTZ R26, R26, UR10 ;  /* 0x0000000a1a1a7c20 */ /* 0x000fe20008410000 */
[----:B------:R-:W1:Y:S01]  /*4610*/  MUFU.TANH R20, R20 ;  /* 0x0000001400147308 */ /* 0x000e620000002400 */
[----:B------:R-:W-:Y:S01]  /*4620*/  FMNMX.FTZ R48, R101, R48, !PT ;  /* 0x0000003065307209 */ /* 0x000fe20007810000 */
[----:B------:R-:W-:Y:S01]  /*4630*/  FMUL.FTZ R30, R30, UR10 ;  /* 0x0000000a1e1e7c20 */ /* 0x000fe20008410000 */
[----:B--2---:R-:W-:Y:S01]  /*4640*/  FSEL R53, R42, -INF , P2 ;  /* 0xff8000002a357808 */ /* 0x004fe20001000000 */
[----:B------:R-:W-:Y:S01]  /*4650*/  FMUL.FTZ R31, R31, UR10 ;  /* 0x0000000a1f1f7c20 */ /* 0x000fe20008410000 */
[----:B------:R-:W-:Y:S01]  /*4660*/  ISETP.GT.AND P2, PT, R66, 0x58, PT ;  /* 0x000000584200780c */ /* 0x000fe20003f44270 */
[----:B------:R2:W-:Y:S01]  /*4670*/  @!P1 SYNCS.ARRIVE.TRANS64.RED.A1T0 RZ, [R0+URZ], RZ ;  /* 0x000000ff00ff99a7 */ /* 0x0005e2000810043f */
[----:B---3--:R-:W-:Y:S01]  /*4680*/  FSEL R105, R12, -INF , P3 ;  /* 0xff8000000c697808 */ /* 0x008fe20001800000 */
[----:B------:R-:W3:Y:S01]  /*4690*/  MUFU.TANH R34, R34 ;  /* 0x0000002200227308 */ /* 0x000ee20000002400 */
[----:B------:R-:W-:-:S02]  /*46a0*/  FMNMX.FTZ R48, R103, R48, !PT ;  /* 0x0000003067307209 */ /* 0x000fc40007810000 */
[----:B----4-:R-:W-:Y:S01]  /*46b0*/  FSEL R25, R46, -INF , P6 ;  /* 0xff8000002e197808 */ /* 0x010fe20003000000 */
[----:B------:R-:W-:Y:S01]  /*46c0*/  IMAD.MOV.U32 R46, RZ, RZ, R119 ;  /* 0x000000ffff2e7224 */ /* 0x000fe200078e0077 */
[----:B------:R-:W-:Y:S02]  /*46d0*/  ISETP.GT.AND P6, PT, R66, 0x59, PT ;  /* 0x000000594200780c */ /* 0x000fe40003fc4270 */
[----:B-----5:R-:W-:Y:S01]  /*46e0*/  FSEL R107, R36, -INF , P2 ;  /* 0xff800000246b7808 */ /* 0x020fe20001000000 */
[----:B------:R-:W4:Y:S01]  /*46f0*/  MUFU.TANH R24, R24 ;  /* 0x0000001800187308 */ /* 0x000f220000002400 */
[----:B------:R-:W-:Y:S02]  /*4700*/  FMNMX.FTZ R48, R105, R48, !PT ;  /* 0x0000003069307209 */ /* 0x000fe40007810000 */
[----:B------:R-:W-:Y:S02]  /*4710*/  FSEL R29, R10, -INF , P5 ;  /* 0xff8000000a1d7808 */ /* 0x000fe40002800000 */
[----:B------:R-:W-:-:S02]  /*4720*/  ISETP.GT.AND P5, PT, R66, 0x60, PT ;  /* 0x000000604200780c */ /* 0x000fc40003fa4270 */
[----:B-1----:R-:W-:Y:S01]  /*4730*/  FSEL R109, R20, -INF , P6 ;  /* 0xff800000146d7808 */ /* 0x002fe20003000000 */
[----:B------:R-:W1:Y:S01]  /*4740*/  MUFU.TANH R14, R14 ;  /* 0x0000000e000e7308 */ /* 0x000e620000002400 */
[----:B------:R-:W-:Y:S02]  /*4750*/  FMNMX.FTZ R48, R107, R48, !PT ;  /* 0x000000306b307209 */ /* 0x000fe40007810000 */
[----:B---3--:R-:W-:Y:S02]  /*4760*/  FSEL R57, R34, -INF , P4 ;  /* 0xff80000022397808 */ /* 0x008fe40002000000 */
[----:B------:R-:W-:Y:S02]  /*4770*/  ISETP.GT.AND P4, PT, R66, 0x61, PT ;  /* 0x000000614200780c */ /* 0x000fe40003f84270 */
[----:B------:R-:W-:Y:S01]  /*4780*/  FMNMX.FTZ R48, R109, R48, !PT ;  /* 0x000000306d307209 */ /* 0x000fe20007810000 */
[----:B------:R-:W3:Y:S01]  /*4790*/  MUFU.TANH R6, R6 ;  /* 0x0000000600067308 */ /* 0x000ee20000002400 */
[----:B----4-:R-:W-:-:S02]  /*47a0*/  FSEL R111, R24, -INF , P5 ;  /* 0xff800000186f7808 */ /* 0x010fc40002800000 */
[-C--:B------:R-:W-:Y:S02]  /*47b0*/  MOV R62, R119.reuse ;  /* 0x00000077003e7202 */ /* 0x080fe40000000f00 */
[----:B------:R-:W-:Y:S02]  /*47c0*/  FMNMX.FTZ R48, R111, R48, !PT ;  /* 0x000000306f307209 */ /* 0x000fe40007810000 */
[----:B------:R-:W-:Y:S01]  /*47d0*/  MOV R50, R119 ;  /* 0x0000007700327202 */ /* 0x000fe20000000f00 */
[----:B------:R-:W4:Y:S01]  /*47e0*/  MUFU.TANH R38, R38 ;  /* 0x0000002600267308 */ /* 0x000f220000002400 */
[----:B-1----:R-:W-:Y:S02]  /*47f0*/  FSEL R59, R14, -INF , P3 ;  /* 0xff8000000e3b7808 */ /* 0x002fe40001800000 */
[----:B------:R-:W-:Y:S02]  /*4800*/  ISETP.GT.AND P3, PT, R66, 0x68, PT ;  /* 0x000000684200780c */ /* 0x000fe40003f64270 */
[----:B------:R-:W-:-:S02]  /*4810*/  FMNMX.FTZ R14, R3, R4, !PT ;  /* 0x00000004030e7209 */ /* 0x000fc40007810000 */
[----:B------:R-:W-:Y:S01]  /*4820*/  MOV R44, R119 ;  /* 0x00000077002c7202 */ /* 0x000fe20000000f00 */
[----:B------:R-:W1:Y:S01]  /*4830*/  MUFU.TANH R28, R28 ;  /* 0x0000001c001c7308 */ /* 0x000e620000002400 */
[----:B---3--:R-:W-:Y:S02]  /*4840*/  FSEL R113, R6, -INF , P4 ;  /* 0xff80000006717808 */ /* 0x008fe40002000000 */
[----:B------:R-:W-:Y:S02]  /*4850*/  FMNMX.FTZ R14, R7, R14, !PT ;  /* 0x0000000e070e7209 */ /* 0x000fe40007810000 */
[----:B------:R-:W-:Y:S02]  /*4860*/  FMNMX.FTZ R48, R113, R48, !PT ;  /* 0x0000003071307209 */ /* 0x000fe40007810000 */
[----:B------:R-:W-:Y:S01]  /*4870*/  FMNMX.FTZ R14, R11, R14, !PT ;  /* 0x0000000e0b0e7209 */ /* 0x000fe20007810000 */
[----:B------:R-:W3:Y:S01]  /*4880*/  MUFU.TANH R8, R8 ;  /* 0x0000000800087308 */ /* 0x000ee20000002400 */
[----:B----4-:R-:W-:-:S02]  /*4890*/  FSEL R61, R38, -INF , P2 ;  /* 0xff800000263d7808 */ /* 0x010fc40001000000 */
[----:B------:R-:W-:Y:S01]  /*48a0*/  ISETP.GT.AND P2, PT, R66, 0x69, PT ;  /* 0x000000694200780c */ /* 0x000fe20003f44270 */
[----:B------:R-:W-:Y:S01]  /*48b0*/  IMAD.MOV.U32 R66, RZ, RZ, R119 ;  /* 0x000000ffff427224 */ /* 0x000fe200078e0077 */
[----:B------:R-:W-:Y:S02]  /*48c0*/  FMNMX.FTZ R14, R13, R14, !PT ;  /* 0x0000000e0d0e7209 */ /* 0x000fe40007810000 */
[----:B------:R-:W-:Y:S01]  /*48d0*/  MOV R6, UR4 ;  /* 0x0000000400067c02 */ /* 0x000fe20008000f00 */
[----:B------:R-:W4:Y:S01]  /*48e0*/  MUFU.TANH R26, R26 ;  /* 0x0000001a001a7308 */ /* 0x000f220000002400 */
[----:B-1----:R-:W-:Y:S02]  /*48f0*/  FSEL R115, R28, -INF , P3 ;  /* 0xff8000001c737808 */ /* 0x002fe40001800000 */
[----:B------:R-:W-:Y:S02]  /*4900*/  FMNMX.FTZ R14, R15, R14, !PT ;  /* 0x0000000e0f0e7209 */ /* 0x000fe40007810000 */
[----:B------:R-:W-:-:S02]  /*4910*/  FMNMX.FTZ R48, R115, R48, !PT ;  /* 0x0000003073307209 */ /* 0x000fc40007810000 */
[----:B------:R-:W-:Y:S01]  /*4920*/  FMNMX.FTZ R14, R21, R14, !PT ;  /* 0x0000000e150e7209 */ /* 0x000fe20007810000 */
[----:B------:R-:W-:Y:S01]  /*4930*/  MUFU.TANH R30, R30 ;  /* 0x0000001e001e7308 */ /* 0x000fe20000002400 */
[----:B---3--:R-:W-:Y:S02]  /*4940*/  FSEL R117, R8, -INF , P2 ;  /* 0xff80000008757808 */ /* 0x008fe40001000000 */
[----:B------:R-:W-:Y:S02]  /*4950*/  FMNMX.FTZ R14, R41, R14, !PT ;  /* 0x0000000e290e7209 */ /* 0x000fe40007810000 */
[----:B------:R-:W-:Y:S02]  /*4960*/  FMNMX.FTZ R48, R117, R48, !PT ;  /* 0x0000003075307209 */ /* 0x000fe40007810000 */
[----:B------:R-:W-:Y:S01]  /*4970*/  FMNMX.FTZ R14, R43, R14, !PT ;  /* 0x0000000e2b0e7209 */ /* 0x000fe20007810000 */
[----:B------:R1:W-:Y:S02]  /*4980*/  MUFU.TANH R12, R31 ;  /* 0x0000001f000c7308 */ /* 0x0003e40000002400 */
[----:B------:R-:W3:Y:S01]  /*4990*/  SHFL.BFLY PT, R9, R48, 0x2, 0x1f ;  /* 0x0c401f0030097f89 */ /* 0x000ee200000e0000 */
[----:B------:R-:W-:-:S04]  /*49a0*/  FMNMX.FTZ R14, R33, R14, !PT ;  /* 0x0000000e210e7209 */ /* 0x000fc80007810000 */
[----:B------:R-:W-:-:S04]  /*49b0*/  FMNMX.FTZ R14, R45, R14, !PT ;  /* 0x0000000e2d0e7209 */ /* 0x000fc80007810000 */
[----:B------:R-:W-:-:S04]  /*49c0*/  FMNMX.FTZ R14, R35, R14, !PT ;  /* 0x0000000e230e7209 */ /* 0x000fc80007810000 */
[----:B------:R-:W-:-:S04]  /*49d0*/  FMNMX.FTZ R14, R47, R14, !PT ;  /* 0x0000000e2f0e7209 */ /* 0x000fc80007810000 */
[----:B------:R-:W-:-:S04]  /*49e0*/  FMNMX.FTZ R14, R37, R14, !PT ;  /* 0x0000000e250e7209 */ /* 0x000fc80007810000 */
[----:B------:R-:W-:Y:S02]  /*49f0*/  FMNMX.FTZ R14, R49, R14, !PT ;  /* 0x0000000e310e7209 */ /* 0x000fe40007810000 */
[----:B---3--:R-:W-:Y:S01]  /*4a00*/  FMNMX.FTZ R10, R48, R9, !PT ;  /* 0x00000009300a7209 */ /* 0x008fe20007810000 */
[----:B------:R-:W-:Y:S01]  /*4a10*/  IMAD.MOV.U32 R48, RZ, RZ, R119 ;  /* 0x000000ffff307224 */ /* 0x000fe200078e0077 */
[----:B------:R-:W-:-:S03]  /*4a20*/  FMNMX.FTZ R14, R51, R14, !PT ;  /* 0x0000000e330e7209 */ /* 0x000fc60007810000 */
        /* <DEDUP_REMOVED lines=8> */
[----:B------:R-:W-:Y:S01]  /*4ab0*/  FMUL.FTZ R10, R27, UR10 ;  /* 0x0000000a1b0a7c20 */ /* 0x000fe20008410000 */
[----:B------:R-:W-:Y:S02]  /*4ac0*/  FMNMX.FTZ R14, R61, R14, !PT ;  /* 0x0000000e3d0e7209 */ /* 0x000fe40007810000 */
[C---:B------:R-:W-:Y:S01]  /*4ad0*/  FSETP.NEU.FTZ.AND P0, PT, R8.reuse, -INF , PT ;  /* 0xff8000000800780b */ /* 0x040fe20003f1d000 */
[----:B------:R-:W-:Y:S02]  /*4ae0*/  FMUL.FTZ R9, R8, R6 ;  /* 0x0000000608097220 */ /* 0x000fe40000410000 */
[----:B------:R-:W3:Y:S03]  /*4af0*/  MUFU.TANH R10, R10 ;  /* 0x0000000a000a7308 */ /* 0x000ee60000002400 */
[----:B------:R-:W-:-:S02]  /*4b00*/  FSEL R20, R9, RZ, P0 ;  /* 0x000000ff09147208 */ /* 0x000fc40000000000 */
[----:B------:R-:W-:Y:S02]  /*4b10*/  ISETP.NE.AND P0, PT, R80, RZ, PT ;  /* 0x000000ff5000720c */ /* 0x000fe40003f05270 */
[-C--:B------:R-:W-:Y:S01]  /*4b20*/  MOV R80, R119.reuse ;  /* 0x0000007700507202 */ /* 0x080fe20000000f00 */
[----:B------:R5:W2:Y:S01]  /*4b30*/  MUFU.TANH R9, R39 ;  /* 0x0000002700097308 */ /* 0x000aa20000002400 */
[-CC-:B------:R-:W-:Y:S01]  /*4b40*/  FFMA.FTZ R24, R63, R6.reuse, -R20.reuse ;  /* 0x000000063f187223 */ /* 0x180fe20000010814 */
[-CC-:B------:R-:W-:Y:S01]  /*4b50*/  FFMA.FTZ R200, R67, R6.reuse, -R20.reuse ;  /* 0x0000000643c87223 */ /* 0x180fe20000010814 */
[-CC-:B------:R-:W-:Y:S01]  /*4b60*/  FFMA.FTZ R69, R69, R6.reuse, -R20.reuse ;  /* 0x0000000645457223 */ /* 0x180fe20000010814 */
[-CC-:B------:R-:W-:Y:S01]  /*4b70*/  FFMA.FTZ R27, R73, R6.reuse, -R20.reuse ;  /* 0x00000006491b7223 */ /* 0x180fe20000010814 */
[-CC-:B------:R-:W-:Y:S01]  /*4b80*/  FFMA.FTZ R71, R71, R6.reuse, -R20.reuse ;  /* 0x0000000647477223 */ /* 0x180fe20000010814 */
[-CC-:B------:R-:W-:Y:S01]  /*4b90*/  FFMA.FTZ R202, R75, R6.reuse, -R20.reuse ;  /* 0x000000064bca7223 */ /* 0x180fe20000010814 */
[-CC-:B-1----:R-:W-:Y:S01]  /*4ba0*/  FFMA.FTZ R31, R77, R6.reuse, -R20.reuse ;  /* 0x000000064d1f7223 */ /* 0x182fe20000010814 */
[----:B------:R1:W-:Y:S01]  /*4bb0*/  MUFU.EX2 R73, R69 ;  /* 0x0000004500497308 */ /* 0x0003e20000000800 */
[-CC-:B-----5:R-:W-:Y:S01]  /*4bc0*/  FFMA.FTZ R39, R65, R6.reuse, -R20.reuse ;  /* 0x0000000641277223 */ /* 0x1a0fe20000010814 */
[----:B----4-:R-:W-:Y:S01]  /*4bd0*/  FSEL R65, R26, -INF , P5 ;  /* 0xff8000001a417808 */ /* 0x010fe20002800000 */
[-CC-:B------:R-:W-:Y:S01]  /*4be0*/  FFMA.FTZ R196, R79, R6.reuse, -R20.reuse ;  /* 0x000000064fc47223 */ /* 0x180fe20000010814 */
[----:B---3--:R-:W-:Y:S01]  /*4bf0*/  FSEL R67, R10, -INF , P4 ;  /* 0xff8000000a437808 */ /* 0x008fe20002000000 */
[-CC-:B------:R-:W-:Y:S01]  /*4c00*/  FFMA.FTZ R198, R81, R6.reuse, -R20.reuse ;  /* 0x0000000651c67223 */ /* 0x180fe20000010814 */
[-CC-:B------:R-:W-:Y:S01]  /*4c10*/  FFMA.FTZ R83, R83, R6.reuse, -R20.reuse ;  /* 0x0000000653537223 */ /* 0x180fe20000010814 */
[-CC-:B------:R-:W-:Y:S01]  /*4c20*/  FFMA.FTZ R85, R85, R6.reuse, -R20.reuse ;  /* 0x0000000655557223 */ /* 0x180fe20000010814 */
[----:B------:R3:W-:Y:S01]  /*4c30*/  MUFU.EX2 R192, R71 ;  /* 0x0000004700c07308 */ /* 0x0007e20000000800 */
[----:B--2---:R-:W-:Y:S01]  /*4c40*/  FSEL R63, R9, -INF , P6 ;  /* 0xff800000093f7808 */ /* 0x004fe20003000000 */
[-CC-:B------:R-:W-:Y:S01]  /*4c50*/  FFMA.FTZ R87, R87, R6.reuse, -R20.reuse ;  /* 0x0000000657577223 */ /* 0x180fe20000010814 */
[----:B-1----:R-:W-:Y:S01]  /*4c60*/  FSEL R69, R30, -INF , P3 ;  /* 0xff8000001e457808 */ /* 0x002fe20001800000 */
[--C-:B------:R-:W-:Y:S01]  /*4c70*/  FFMA.FTZ R89, R89, R6, -R20.reuse ;  /* 0x0000000659597223 */ /* 0x100fe20000010814 */
[----:B------:R-:W-:Y:S01]  /*4c80*/  FMNMX.FTZ R14, R63, R14, !PT ;  /* 0x0000000e3f0e7209 */ /* 0x000fe20007810000 */
[-CC-:B------:R-:W-:Y:S01]  /*4c90*/  FFMA.FTZ R91, R91, R6.reuse, -R20.reuse ;  /* 0x000000065b5b7223 */ /* 0x180fe20000010814 */
[--C-:B------:R-:W-:Y:S01]  /*4ca0*/  FFMA.FTZ R93, R93, R6, -R20.reuse ;  /* 0x000000065d5d7223 */ /* 0x100fe20000010814 */
[----:B------:R-:W-:Y:S01]  /*4cb0*/  MUFU.EX2 R200, R200 ;  /* 0x000000c800c87308 */ /* 0x000fe20000000800 */
[----:B------:R-:W-:Y:S01]  /*4cc0*/  FMNMX.FTZ R14, R65, R14, !PT ;  /* 0x0000000e410e7209 */ /* 0x000fe20007810000 */
[-CC-:B------:R-:W-:Y:S01]  /*4cd0*/  FFMA.FTZ R95, R95, R6.reuse, -R20.reuse ;  /* 0x000000065f5f7223 */ /* 0x180fe20000010814 */
[----:B---3--:R-:W-:Y:S01]  /*4ce0*/  FSEL R71, R12, -INF , P2 ;  /* 0xff8000000c477808 */ /* 0x008fe20001000000 */
[--C-:B------:R-:W-:Y:S01]  /*4cf0*/  FFMA.FTZ R97, R97, R6, -R20.reuse ;  /* 0x0000000661617223 */ /* 0x100fe20000010814 */
[----:B------:R-:W-:Y:S01]  /*4d00*/  FMNMX.FTZ R14, R67, R14, !PT ;  /* 0x0000000e430e7209 */ /* 0x000fe20007810000 */
[-CC-:B------:R-:W-:Y:S01]  /*4d10*/  FFMA.FTZ R99, R99, R6.reuse, -R20.reuse ;  /* 0x0000000663637223 */ /* 0x180fe20000010814 */
[--C-:B------:R-:W-:Y:S01]  /*4d20*/  FFMA.FTZ R101, R101, R6, -R20.reuse ;  /* 0x0000000665657223 */ /* 0x100fe20000010814 */
[----:B------:R-:W1:Y:S01]  /*4d30*/  MUFU.EX2 R27, R27 ;  /* 0x0000001b001b7308 */ /* 0x000e620000000800 */
[----:B------:R-:W-:Y:S01]  /*4d40*/  FMNMX.FTZ R14, R69, R14, !PT ;  /* 0x0000000e450e7209 */ /* 0x000fe20007810000 */
[-CC-:B------:R-:W-:Y:S01]  /*4d50*/  FFMA.FTZ R103, R103, R6.reuse, -R20.reuse ;  /* 0x0000000667677223 */ /* 0x180fe20000010814 */
[-CC-:B------:R-:W-:Y:S01]  /*4d60*/  FFMA.FTZ R105, R105, R6.reuse, -R20.reuse ;  /* 0x0000000669697223 */ /* 0x180fe20000010814 */
[--C-:B------:R-:W-:Y:S01]  /*4d70*/  FFMA.FTZ R107, R107, R6, -R20.reuse ;  /* 0x000000066b6b7223 */ /* 0x100fe20000010814 */
[----:B------:R-:W-:Y:S01]  /*4d80*/  FMNMX.FTZ R14, R71, R14, !PT ;  /* 0x0000000e470e7209 */ /* 0x000fe20007810000 */
[-CC-:B------:R-:W-:Y:S01]  /*4d90*/  FFMA.FTZ R109, R109, R6.reuse, -R20.reuse ;  /* 0x000000066d6d7223 */ /* 0x180fe20000010814 */
[-CC-:B------:R-:W-:Y:S01]  /*4da0*/  FFMA.FTZ R111, R111, R6.reuse, -R20.reuse ;  /* 0x000000066f6f7223 */ /* 0x180fe20000010814 */
[----:B------:R-:W2:Y:S01]  /*4db0*/  MUFU.EX2 R202, R202 ;  /* 0x000000ca00ca7308 */ /* 0x000ea20000000800 */
[-CC-:B------:R-:W-:Y:S01]  /*4dc0*/  FFMA.FTZ R113, R113, R6.reuse, -R20.reuse ;  /* 0x0000000671717223 */ /* 0x180fe20000010814 */
[----:B------:R-:W3:Y:S01]  /*4dd0*/  SHFL.BFLY PT, R9, R14, 0x2, 0x1f ;  /* 0x0c401f000e097f89 */ /* 0x000ee200000e0000 */
[-CC-:B------:R-:W-:Y:S01]  /*4de0*/  FFMA.FTZ R115, R115, R6.reuse, -R20.reuse ;  /* 0x0000000673737223 */ /* 0x180fe20000010814 */
[----:B------:R-:W-:Y:S01]  /*4df0*/  FFMA.FTZ R20, R117, R6, -R20 ;  /* 0x0000000675147223 */ /* 0x000fe20000010814 */
[--C-:B------:R-:W-:Y:S01]  /*4e00*/  IMAD.MOV.U32 R117, RZ, RZ, R119.reuse ;  /* 0x000000ffff757224 */ /* 0x100fe200078e0077 */
[----:B------:R-:W-:Y:S01]  /*4e10*/  MOV R77, R119 ;  /* 0x00000077004d7202 */ /* 0x000fe20000000f00 */
[--C-:B------:R-:W-:Y:S01]  /*4e20*/  IMAD.MOV.U32 R81, RZ, RZ, R119.reuse ;  /* 0x000000ffff517224 */ /* 0x100fe200078e0077 */
[----:B------:R-:W4:Y:S01]  /*4e30*/  MUFU.EX2 R31, R31 ;  /* 0x0000001f001f7308 */ /* 0x000f220000000800 */
[----:B------:R-:W-:-:S02]  /*4e40*/  IMAD.MOV.U32 R79, RZ, RZ, R119 ;  /* 0x000000ffff4f7224 */ /* 0x000fc400078e0077 */
[----:B------:R-:W-:-:S05]  /*4e50*/  IMAD.MOV.U32 R75, RZ, RZ, R119 ;  /* 0x000000ffff4b7224 */ /* 0x000fca00078e0077 */
[----:B------:R-:W-:Y:S08]  /*4e60*/  MUFU.EX2 R196, R196 ;  /* 0x000000c400c47308 */ /* 0x000ff00000000800 */
[----:B------:R-:W-:Y:S01]  /*4e70*/  MUFU.EX2 R39, R39 ;  /* 0x0000002700277308 */ /* 0x000fe20000000800 */
[----:B---3--:R-:W-:-:S05]  /*4e80*/  FMNMX.FTZ R10, R14, R9, !PT ;  /* 0x000000090e0a7209 */ /* 0x008fca0007810000 */
[----:B------:R-:W3:Y:S02]  /*4e90*/  SHFL.BFLY PT, R9, R10, 0x1, 0x1f ;  /* 0x0c201f000a097f89 */ /* 0x000ee400000e0000 */
[----:B------:R-:W-:Y:S08]  /*4ea0*/  MUFU.EX2 R198, R198 ;  /* 0x000000c600c67308 */ /* 0x000ff00000000800 */
[----:B------:R-:W-:Y:S08]  /*4eb0*/  MUFU.EX2 R83, R83 ;  /* 0x0000005300537308 */ /* 0x000ff00000000800 */
[----:B------:R-:W-:Y:S01]  /*4ec0*/  MUFU.EX2 R85, R85 ;  /* 0x0000005500557308 */ /* 0x000fe20000000800 */
[----:B---3--:R-:W-:-:S07]  /*4ed0*/  FMNMX.FTZ R9, R10, R9, !PT ;  /* 0x000000090a097209 */ /* 0x008fce0007810000 */
[----:B------:R-:W3:Y:S01]  /*4ee0*/  MUFU.EX2 R24, R24 ;  /* 0x0000001800187308 */ /* 0x000ee20000000800 */
[C---:B------:R-:W-:Y:S01]  /*4ef0*/  FSETP.NEU.FTZ.AND P2, PT, R9.reuse, -INF , PT ;  /* 0xff8000000900780b */ /* 0x040fe20003f5d000 */
[----:B------:R-:W-:-:S06]  /*4f00*/  FMUL.FTZ R10, R9, R6 ;  /* 0x00000006090a7220 */ /* 0x000fcc0000410000 */
[----:B------:R-:W-:Y:S01]  /*4f10*/  MUFU.EX2 R87, R87 ;  /* 0x0000005700577308 */ /* 0x000fe20000000800 */
[----:B------:R-:W-:Y:S02]  /*4f20*/  FSEL R10, R10, RZ, P2 ;  /* 0x000000ff0a0a7208 */ /* 0x000fe40001000000 */
[----:B------:R-:W-:-:S03]  /*4f30*/  PLOP3.LUT P2, PT, PT, PT, UP0, 0x80, 0x0 ;  /* 0x000000000000781c */ /* 0x000fc60003f4f008 */
        /* <DEDUP_REMOVED lines=12> */
[-CC-:B------:R-:W-:Y:S01]  /*5000*/  FFMA.FTZ R35, R35, R6.reuse, -R10.reuse ;  /* 0x0000000623237223 */ /* 0x180fe2000001080a */
[----:B------:R-:W-:Y:S01]  /*5010*/  MUFU.EX2 R3, R3 ;  /* 0x0000000300037308 */ /* 0x000fe20000000800 */
[----:B-1----:R-:W-:Y:S01]  /*5020*/  FADD.FTZ R11, R200, R27 ;  /* 0x0000001bc80b7221 */ /* 0x002fe20000010000 */
[-CC-:B------:R-:W-:Y:S01]  /*5030*/  FFMA.FTZ R47, R47, R6.reuse, -R10.reuse ;  /* 0x000000062f2f7223 */ /* 0x180fe2000001080a */
[-CC-:B------:R-:W-:Y:S01]  /*5040*/  FFMA.FTZ R37, R37, R6.reuse, -R10.reuse ;  /* 0x0000000625257223 */ /* 0x180fe2000001080a */
[-CC-:B------:R-:W-:Y:S01]  /*5050*/  FFMA.FTZ R49, R49, R6.reuse, -R10.reuse ;  /* 0x0000000631317223 */ /* 0x180fe2000001080a */
[-CC-:B------:R-:W-:Y:S01]  /*5060*/  FFMA.FTZ R51, R51, R6.reuse, -R10.reuse ;  /* 0x0000000633337223 */ /* 0x180fe2000001080a */
[-CC-:B------:R-:W-:Y:S01]  /*5070*/  FFMA.FTZ R53, R53, R6.reuse, -R10.reuse ;  /* 0x0000000635357223 */ /* 0x180fe2000001080a */
[-CC-:B------:R-:W-:Y:S01]  /*5080*/  FFMA.FTZ R55, R55, R6.reuse, -R10.reuse ;  /* 0x0000000637377223 */ /* 0x180fe2000001080a */
[----:B------:R2:W1:Y:S01]  /*5090*/  MUFU.EX2 R12, R4 ;  /* 0x00000004000c7308 */ /* 0x0004620000000800 */
[-CC-:B------:R-:W-:Y:S01]  /*50a0*/  FFMA.FTZ R25, R25, R6.reuse, -R10.reuse ;  /* 0x0000000619197223 */ /* 0x180fe2000001080a */
[-CC-:B------:R-:W-:Y:S01]  /*50b0*/  FFMA.FTZ R29, R29, R6.reuse, -R10.reuse ;  /* 0x000000061d1d7223 */ /* 0x180fe2000001080a */
[-CC-:B------:R-:W-:Y:S01]  /*50c0*/  FFMA.FTZ R57, R57, R6.reuse, -R10.reuse ;  /* 0x0000000639397223 */ /* 0x180fe2000001080a */
[-CC-:B------:R-:W-:Y:S01]  /*50d0*/  FFMA.FTZ R59, R59, R6.reuse, -R10.reuse ;  /* 0x000000063b3b7223 */ /* 0x180fe2000001080a */
[-CC-:B------:R-:W-:Y:S01]  /*50e0*/  FFMA.FTZ R61, R61, R6.reuse, -R10.reuse ;  /* 0x000000063d3d7223 */ /* 0x180fe2000001080a */
[-CC-:B------:R-:W-:Y:S01]  /*50f0*/  FFMA.FTZ R63, R63, R6.reuse, -R10.reuse ;  /* 0x000000063f3f7223 */ /* 0x180fe2000001080a */
[-CC-:B------:R-:W-:Y:S01]  /*5100*/  FFMA.FTZ R65, R65, R6.reuse, -R10.reuse ;  /* 0x0000000641417223 */ /* 0x180fe2000001080a */
[----:B------:R-:W5:Y:S01]  /*5110*/  MUFU.EX2 R7, R7 ;  /* 0x0000000700077308 */ /* 0x000f620000000800 */
[----:B--2---:R-:W-:Y:S01]  /*5120*/  FADD.FTZ R4, R202, R11 ;  /* 0x0000000bca047221 */ /* 0x004fe20000010000 */
[-CC-:B------:R-:W-:Y:S01]  /*5130*/  FFMA.FTZ R67, R67, R6.reuse, -R10.reuse ;  /* 0x0000000643437223 */ /* 0x180fe2000001080a */
[-CC-:B------:R-:W-:Y:S01]  /*5140*/  FFMA.FTZ R69, R69, R6.reuse, -R10.reuse ;  /* 0x0000000645457223 */ /* 0x180fe2000001080a */
[----:B------:R-:W-:Y:S01]  /*5150*/  FFMA.FTZ R71, R71, R6, -R10 ;  /* 0x0000000647477223 */ /* 0x000fe2000001080a */
[----:B----4-:R-:W-:Y:S01]  /*5160*/  FADD.FTZ R11, R31, R4 ;  /* 0x000000041f0b7221 */ /* 0x010fe20000010000 */
[----:B---3--:R-:W-:-:S02]  /*5170*/  F2FP.BF16.F32.PACK_AB R194, R24, R85 ;  /* 0x0000005518c2723e */ /* 0x008fc400000010ff */
[----:B------:R-:W2:Y:S01]  /*5180*/  MUFU.EX2 R13, R13 ;  /* 0x0000000d000d7308 */ /* 0x000ea20000000800 */
[----:B------:R-:W-:Y:S01]  /*5190*/  FADD.FTZ R4, R196, R11 ;  /* 0x0000000bc4047221 */ /* 0x000fe20000010000 */
[----:B-1----:R-:W-:Y:S02]  /*51a0*/  F2FP.BF16.F32.PACK_AB R201, R12, R3 ;  /* 0x000000030cc9723e */ /* 0x002fe400000010ff */
[----:B------:R-:W-:Y:S01]  /*51b0*/  F2FP.BF16.F32.PACK_AB R200, R27, R200 ;  /* 0x000000c81bc8723e */ /* 0x000fe200000010ff */
[----:B------:R-:W-:Y:S01]  /*51c0*/  FADD.FTZ R11, R39, R4 ;  /* 0x00000004270b7221 */ /* 0x000fe20000010000 */
[----:B------:R-:W-:Y:S01]  /*51d0*/  FADD.FTZ R4, R3, R12 ;  /* 0x0000000c03047221 */ /* 0x000fe20000010000 */
[----:B------:R-:W-:Y:S01]  /*51e0*/  F2FP.BF16.F32.PACK_AB R202, R31, R202 ;  /* 0x000000ca1fca723e */ /* 0x000fe200000010ff */
[----:B------:R1:W3:Y:S01]  /*51f0*/  MUFU.EX2 R26, R15 ;  /* 0x0000000f001a7308 */ /* 0x0002e20000000800 */
[----:B------:R-:W-:Y:S01]  /*5200*/  FADD.FTZ R38, R198, R11 ;  /* 0x0000000bc6267221 */ /* 0x000fe20000010000 */
[----:B-----5:R-:W-:Y:S01]  /*5210*/  FADD.FTZ R11, R7, R4 ;  /* 0x00000004070b7221 */ /* 0x020fe20000010000 */
[C---:B------:R-:W-:Y:S01]  /*5220*/  F2FP.BF16.F32.PACK_AB R203, R14.reuse, R7 ;  /* 0x000000070ecb723e */ /* 0x040fe200000010ff */
[----:B------:R-:W-:Y:S01]  /*5230*/  IMAD.MOV.U32 R31, RZ, RZ, R119 ;  /* 0x000000ffff1f7224 */ /* 0x000fe200078e0077 */
[----:B------:R-:W-:Y:S01]  /*5240*/  F2FP.BF16.F32.PACK_AB R196, R39, R196 ;  /* 0x000000c427c4723e */ /* 0x000fe200000010ff */
[----:B------:R-:W-:Y:S01]  /*5250*/  FADD.FTZ R4, R14, R11 ;  /* 0x0000000b0e047221 */ /* 0x000fe20000010000 */
[C---:B------:R-:W-:Y:S01]  /*5260*/  F2FP.BF16.F32.PACK_AB R198, R73.reuse, R198 ;  /* 0x000000c649c6723e */ /* 0x040fe200000010ff */
[----:B------:R-:W4:Y:S01]  /*5270*/  MUFU.EX2 R21, R21 ;  /* 0x0000001500157308 */ /* 0x000f220000000800 */
[----:B-1----:R-:W-:Y:S01]  /*5280*/  FADD.FTZ R15, R73, R38 ;  /* 0x00000026490f7221 */ /* 0x002fe20000010000 */
[----:B--2---:R-:W-:Y:S01]  /*5290*/  FADD.FTZ R11, R13, R4 ;  /* 0x000000040d0b7221 */ /* 0x004fe20000010000 */
[----:B------:R-:W-:Y:S01]  /*52a0*/  MOV R7, 0x3f800000 ;  /* 0x3f80000000077802 */ /* 0x000fe20000000f00 */
[----:B------:R-:W-:-:S02]  /*52b0*/  IMAD.MOV.U32 R73, RZ, RZ, R119 ;  /* 0x000000ffff497224 */ /* 0x000fc400078e0077 */
[----:B------:R-:W-:Y:S01]  /*52c0*/  FADD.FTZ R40, R192, R15 ;  /* 0x0000000fc0287221 */ /* 0x000fe20000010000 */
[C---:B------:R-:W-:Y:S01]  /*52d0*/  F2FP.BF16.F32.PACK_AB R192, R83.reuse, R192 ;  /* 0x000000c053c0723e */ /* 0x040fe200000010ff */
[----:B------:R-:W-:Y:S01]  /*52e0*/  IMAD.MOV.U32 R39, RZ, RZ, R119 ;  /* 0x000000ffff277224 */ /* 0x000fe200078e0077 */
[----:B------:R1:W2:Y:S01]  /*52f0*/  MUFU.EX2 R28, R41 ;  /* 0x00000029001c7308 */ /* 0x0002a20000000800 */
[----:B------:R-:W-:Y:S01]  /*5300*/  FADD.FTZ R40, R83, R40 ;  /* 0x0000002853287221 */ /* 0x000fe20000010000 */
[C---:B---3--:R-:W-:Y:S01]  /*5310*/  FADD.FTZ R4, R26.reuse, R11 ;  /* 0x0000000b1a047221 */ /* 0x048fe20000010000 */
[----:B------:R-:W-:Y:S01]  /*5320*/  F2FP.BF16.F32.PACK_AB R197, R26, R13 ;  /* 0x0000000d1ac5723e */ /* 0x000fe200000010ff */
[--C-:B------:R-:W-:Y:S02]  /*5330*/  IMAD.MOV.U32 R27, RZ, RZ, R119.reuse ;  /* 0x000000ffff1b7224 */ /* 0x100fe400078e0077 */
[----:B------:R-:W-:Y:S01]  /*5340*/  FADD.FTZ R15, R85, R40 ;  /* 0x00000028550f7221 */ /* 0x000fe20000010000 */
[----:B------:R-:W-:Y:S01]  /*5350*/  IMAD.MOV.U32 R85, RZ, RZ, R119 ;  /* 0x000000ffff557224 */ /* 0x000fe200078e0077 */
[-C--:B------:R-:W-:Y:S01]  /*5360*/  MOV R83, R119.reuse ;  /* 0x0000007700537202 */ /* 0x080fe20000000f00 */
[----:B------:R-:W3:Y:S01]  /*5370*/  MUFU.EX2 R43, R43 ;  /* 0x0000002b002b7308 */ /* 0x000ee20000000800 */
[----:B----4-:R-:W-:Y:S01]  /*5380*/  FADD.FTZ R11, R21, R4 ;  /* 0x00000004150b7221 */ /* 0x010fe20000010000 */
[----:B------:R-:W-:Y:S01]  /*5390*/  FADD.FTZ R42, R24, R15 ;  /* 0x0000000f182a7221 */ /* 0x000fe20000010000 */
[----:B-1----:R-:W-:-:S02]  /*53a0*/  MOV R41, R119 ;  /* 0x0000007700297202 */ /* 0x002fc40000000f00 */
[----:B------:R-:W-:Y:S01]  /*53b0*/  MOV R26, R119 ;  /* 0x00000077001a7202 */ /* 0x000fe20000000f00 */
[----:B------:R-:W-:Y:S02]  /*53c0*/  FADD.FTZ R15, R87, R42 ;  /* 0x0000002a570f7221 */ /* 0x000fe40000010000 */
[----:B------:R1:W4:Y:S01]  /*53d0*/  MUFU.EX2 R188, R89 ;  /* 0x0000005900bc7308 */ /* 0x0003220000000800 */
[C---:B--2---:R-:W-:Y:S01]  /*53e0*/  FADD.FTZ R4, R28.reuse, R11 ;  /* 0x0000000b1c047221 */ /* 0x044fe20000010000 */
[----:B------:R-:W-:Y:S01]  /*53f0*/  F2FP.BF16.F32.PACK_AB R199, R28, R21 ;  /* 0x000000151cc7723e */ /* 0x000fe200000010ff */
[----:B------:R-:W-:-:S05]  /*5400*/  IMAD.MOV.U32 R28, RZ, RZ, R119 ;  /* 0x000000ffff1c7224 */ /* 0x000fca00078e0077 */
[----:B------:R2:W5:Y:S01]  /*5410*/  MUFU.EX2 R30, R33 ;  /* 0x00000021001e7308 */ /* 0x0005620000000800 */
[----:B---3--:R-:W-:Y:S01]  /*5420*/  FADD.FTZ R11, R43, R4 ;  /* 0x000000042b0b7221 */ /* 0x008fe20000010000 */
[----:B-1----:R-:W-:-:S06]  /*5430*/  MOV R89, R119 ;  /* 0x0000007700597202 */ /* 0x002fcc0000000f00 */
[----:B------:R-:W1:Y:S01]  /*5440*/  MUFU.EX2 R91, R91 ;  /* 0x0000005b005b7308 */ /* 0x000e620000000800 */
[C---:B----4-:R-:W-:Y:S01]  /*5450*/  FADD.FTZ R4, R188.reuse, R15 ;  /* 0x0000000fbc047221 */ /* 0x050fe20000010000 */
[----:B------:R-:W-:Y:S01]  /*5460*/  F2FP.BF16.F32.PACK_AB R188, R188, R87 ;  /* 0x00000057bcbc723e */ /* 0x000fe200000010ff */
[--C-:B------:R-:W-:Y:S02]  /*5470*/  IMAD.MOV.U32 R87, RZ, RZ, R119.reuse ;  /* 0x000000ffff577224 */ /* 0x100fe400078e0077 */
[----:B--2---:R-:W-:-:S03]  /*5480*/  IMAD.MOV.U32 R33, RZ, RZ, R119 ;  /* 0x000000ffff217224 */ /* 0x004fc600078e0077 */
[----:B------:R-:W2:Y:S01]  /*5490*/  MUFU.EX2 R45, R45 ;  /* 0x0000002d002d7308 */ /* 0x000ea20000000800 */
[C---:B-----5:R-:W-:Y:S01]  /*54a0*/  FADD.FTZ R0, R30.reuse, R11 ;  /* 0x0000000b1e007221 */ /* 0x060fe20000010000 */
[----:B------:R-:W-:Y:S01]  /*54b0*/  F2FP.BF16.F32.PACK_AB R193, R30, R43 ;  /* 0x0000002b1ec1723e */ /* 0x000fe200000010ff */
[--C-:B------:R-:W-:Y:S02]  /*54c0*/  IMAD.MOV.U32 R43, RZ, RZ, R119.reuse ;  /* 0x000000ffff2b7224 */ /* 0x100fe400078e0077 */
[----:B------:R-:W-:-:S03]  /*54d0*/  IMAD.MOV.U32 R30, RZ, RZ, R119 ;  /* 0x000000ffff1e7224 */ /* 0x000fc600078e0077 */
[----:B------:R3:W4:Y:S01]  /*54e0*/  MUFU.EX2 R190, R93 ;  /* 0x0000005d00be7308 */ /* 0x0007220000000800 */
[----:B-1----:R-:W-:-:S07]  /*54f0*/  FADD.FTZ R15, R91, R4 ;  /* 0x000000045b0f7221 */ /* 0x002fce0000010000 */
[----:B------:R1:W5:Y:S01]  /*5500*/  MUFU.EX2 R32, R35 ;  /* 0x0000002300207308 */ /* 0x0003620000000800 */
[----:B--2---:R-:W-:Y:S01]  /*5510*/  FADD.FTZ R11, R45, R0 ;  /* 0x000000002d0b7221 */ /* 0x004fe20000010000 */
[----:B---3--:R-:W-:-:S06]  /*5520*/  IMAD.MOV.U32 R93, RZ, RZ, R119 ;  /* 0x000000ffff5d7224 */ /* 0x008fcc00078e0077 */
[----:B------:R-:W2:Y:S01]  /*5530*/  MUFU.EX2 R95, R95 ;  /* 0x0000005f005f7308 */ /* 0x000ea20000000800 */
[C---:B----4-:R-:W-:Y:S01]  /*5540*/  FADD.FTZ R42, R190.reuse, R15 ;  /* 0x0000000fbe2a7221 */ /* 0x050fe20000010000 */
[----:B------:R-:W-:Y:S01]  /*5550*/  F2FP.BF16.F32.PACK_AB R190, R190, R91 ;  /* 0x0000005bbebe723e */ /* 0x000fe200000010ff */
[----:B------:R-:W-:Y:S01]  /*5560*/  IMAD.MOV.U32 R91, RZ, RZ, R119 ;  /* 0x000000ffff5b7224 */ /* 0x000fe200078e0077 */
[----:B-1----:R-:W-:-:S04]  /*5570*/  MOV R35, R119 ;  /* 0x0000007700237202 */ /* 0x002fc80000000f00 */
[----:B------:R-:W1:Y:S01]  /*5580*/  MUFU.EX2 R47, R47 ;  /* 0x0000002f002f7308 */ /* 0x000e620000000800 */
[C---:B-----5:R-:W-:Y:S01]  /*5590*/  FADD.FTZ R4, R32.reuse, R11 ;  /* 0x0000000b20047221 */ /* 0x060fe20000010000 */
[----:B------:R-:W-:Y:S01]  /*55a0*/  F2FP.BF16.F32.PACK_AB R195, R32, R45 ;  /* 0x0000002d20c3723e */ /* 0x000fe200000010ff */
[----:B------:R-:W-:Y:S01]  /*55b0*/  IMAD.MOV.U32 R45, RZ, RZ, R119 ;  /* 0x000000ffff2d7224 */ /* 0x000fe200078e0077 */
[----:B------:R-:W-:-:S04]  /*55c0*/  MOV R32, R119 ;  /* 0x0000007700207202 */ /* 0x000fc80000000f00 */
[----:B------:R3:W4:Y:S01]  /*55d0*/  MUFU.EX2 R184, R97 ;  /* 0x0000006100b87308 */ /* 0x0007220000000800 */
[----:B--2---:R-:W-:-:S07]  /*55e0*/  FADD.FTZ R15, R95, R42 ;  /* 0x0000002a5f0f7221 */ /* 0x004fce0000010000 */
[----:B------:R2:W5:Y:S01]  /*55f0*/  MUFU.EX2 R34, R37 ;  /* 0x0000002500227308 */ /* 0x0005620000000800 */
[----:B-1----:R-:W-:Y:S01]  /*5600*/  FADD.FTZ R11, R47, R4 ;  /* 0x000000042f0b7221 */ /* 0x002fe20000010000 */
[----:B---3--:R-:W-:-:S06]  /*5610*/  IMAD.MOV.U32 R97, RZ, RZ, R119 ;  /* 0x000000ffff617224 */ /* 0x008fcc00078e0077 */
[----:B------:R-:W1:Y:S01]  /*5620*/  MUFU.EX2 R99, R99 ;  /* 0x0000006300637308 */ /* 0x000e620000000800 */
[C---:B----4-:R-:W-:Y:S01]  /*5630*/  FADD.FTZ R42, R184.reuse, R15 ;  /* 0x0000000fb82a7221 */ /* 0x050fe20000010000 */
[----:B------:R-:W-:Y:S01]  /*5640*/  F2FP.BF16.F32.PACK_AB R184, R184, R95 ;  /* 0x0000005fb8b8723e */ /* 0x000fe200000010ff */
[----:B--2---:R-:W-:Y:S01]  /*5650*/  IMAD.MOV.U32 R37, RZ, RZ, R119 ;  /* 0x000000ffff257224 */ /* 0x004fe200078e0077 */
[----:B------:R-:W-:-:S04]  /*5660*/  MOV R95, R119 ;  /* 0x00000077005f7202 */ /* 0x000fc80000000f00 */
[----:B------:R-:W2:Y:S01]  /*5670*/  MUFU.EX2 R49, R49 ;  /* 0x0000003100317308 */ /* 0x000ea20000000800 */
[C---:B-----5:R-:W-:Y:S01]  /*5680*/  FADD.FTZ R4, R34.reuse, R11 ;  /* 0x0000000b22047221 */ /* 0x060fe20000010000 */
[----:B------:R-:W-:Y:S01]  /*5690*/  F2FP.BF16.F32.PACK_AB R189, R34, R47 ;  /* 0x0000002f22bd723e */ /* 0x000fe200000010ff */
[----:B------:R-:W-:Y:S01]  /*56a0*/  IMAD.MOV.U32 R34, RZ, RZ, R119 ;  /* 0x000000ffff227224 */ /* 0x000fe200078e0077 */
[----:B------:R-:W-:-:S04]  /*56b0*/  MOV R47, R119 ;  /* 0x00000077002f7202 */ /* 0x000fc80000000f00 */
[----:B------:R3:W4:Y:S01]  /*56c0*/  MUFU.EX2 R186, R101 ;  /* 0x0000006500ba7308 */ /* 0x0007220000000800 */
[----:B-1----:R-:W-:-:S07]  /*56d0*/  FADD.FTZ R15, R99, R42 ;  /* 0x0000002a630f7221 */ /* 0x002fce0000010000 */
[----:B------:R1:W5:Y:S01]  /*56e0*/  MUFU.EX2 R36, R51 ;  /* 0x0000003300247308 */ /* 0x0003620000000800 */
[----:B--2---:R-:W-:Y:S01]  /*56f0*/  FADD.FTZ R11, R49, R4 ;  /* 0x00000004310b7221 */ /* 0x004fe20000010000 */
[----:B---3--:R-:W-:-:S06]  /*5700*/  MOV R101, R119 ;  /* 0x0000007700657202 */ /* 0x008fcc0000000f00 */
[----:B------:R-:W2:Y:S01]  /*5710*/  MUFU.EX2 R103, R103 ;  /* 0x0000006700677308 */ /* 0x000ea20000000800 */
[C---:B----4-:R-:W-:Y:S01]  /*5720*/  FADD.FTZ R42, R186.reuse, R15 ;  /* 0x0000000fba2a7221 */ /* 0x050fe20000010000 */
[----:B------:R-:W-:Y:S01]  /*5730*/  F2FP.BF16.F32.PACK_AB R186, R186, R99 ;  /* 0x00000063baba723e */ /* 0x000fe200000010ff */
[--C-:B------:R-:W-:Y:S02]  /*5740*/  IMAD.MOV.U32 R99, RZ, RZ, R119.reuse ;  /* 0x000000ffff637224 */ /* 0x100fe400078e0077 */
[----:B-1----:R-:W-:-:S03]  /*5750*/  IMAD.MOV.U32 R51, RZ, RZ, R119 ;  /* 0x000000ffff337224 */ /* 0x002fc600078e0077 */
[----:B------:R-:W1:Y:S01]  /*5760*/  MUFU.EX2 R53, R53 ;  /* 0x0000003500357308 */ /* 0x000e620000000800 */
[C---:B-----5:R-:W-:Y:S01]  /*5770*/  FADD.FTZ R4, R36.reuse, R11 ;  /* 0x0000000b24047221 */ /* 0x060fe20000010000 */
[----:B------:R-:W-:Y:S01]  /*5780*/  F2FP.BF16.F32.PACK_AB R191, R36, R49 ;  /* 0x0000003124bf723e */ /* 0x000fe200000010ff */
[--C-:B------:R-:W-:Y:S02]  /*5790*/  IMAD.MOV.U32 R49, RZ, RZ, R119.reuse ;  /* 0x000000ffff317224 */ /* 0x100fe400078e0077 */
[----:B------:R-:W-:-:S03]  /*57a0*/  IMAD.MOV.U32 R36, RZ, RZ, R119 ;  /* 0x000000ffff247224 */ /* 0x000fc600078e0077 */
        /* <DEDUP_REMOVED lines=8> */
[--C-:B------:R-:W-:Y:S02]  /*5830*/  IMAD.MOV.U32 R103, RZ, RZ, R119.reuse ;  /* 0x000000ffff677224 */ /* 0x100fe400078e0077 */
[----:B--2---:R-:W-:-:S03]  /*5840*/  IMAD.MOV.U32 R55, RZ, RZ, R119 ;  /* 0x000000ffff377224 */ /* 0x004fc600078e0077 */
[----:B------:R-:W2:Y:S01]  /*5850*/  MUFU.EX2 R25, R25 ;  /* 0x0000001900197308 */ /* 0x000ea20000000800 */
[C---:B-----5:R-:W-:Y:S01]  /*5860*/  FADD.FTZ R4, R38.reuse, R11 ;  /* 0x0000000b26047221 */ /* 0x060fe20000010000 */
[----:B------:R-:W-:Y:S02]  /*5870*/  F2FP.BF16.F32.PACK_AB R185, R38, R53 ;  /* 0x0000003526b9723e */ /* 0x000fe400000010ff */
[-C--:B------:R-:W-:Y:S02]  /*5880*/  MOV R53, R119.reuse ;  /* 0x0000007700357202 */ /* 0x080fe40000000f00 */
[----:B------:R-:W-:Y:S02]  /*5890*/  MOV R38, R119 ;  /* 0x0000007700267202 */ /* 0x000fe40000000f00 */
[----:B------:R3:W4:Y:S01]  /*58a0*/  MUFU.EX2 R182, R109 ;  /* 0x0000006d00b67308 */ /* 0x0007220000000800 */
[----:B-1----:R-:W-:-:S07]  /*58b0*/  FADD.FTZ R15, R107, R42 ;  /* 0x0000002a6b0f7221 */ /* 0x002fce0000010000 */
[----:B------:R1:W5:Y:S01]  /*58c0*/  MUFU.EX2 R40, R29 ;  /* 0x0000001d00287308 */ /* 0x0003620000000800 */
[----:B--2---:R-:W-:Y:S01]  /*58d0*/  FADD.FTZ R11, R25, R4 ;  /* 0x00000004190b7221 */ /* 0x004fe20000010000 */
[----:B---3--:R-:W-:-:S06]  /*58e0*/  IMAD.MOV.U32 R109, RZ, RZ, R119 ;  /* 0x000000ffff6d7224 */ /* 0x008fcc00078e0077 */
[----:B------:R-:W2:Y:S01]  /*58f0*/  MUFU.EX2 R111, R111 ;  /* 0x0000006f006f7308 */ /* 0x000ea20000000800 */
[C---:B----4-:R-:W-:Y:S01]  /*5900*/  FADD.FTZ R42, R182.reuse, R15 ;  /* 0x0000000fb62a7221 */ /* 0x050fe20000010000 */
[----:B------:R-:W-:Y:S02]  /*5910*/  F2FP.BF16.F32.PACK_AB R182, R182, R107 ;  /* 0x0000006bb6b6723e */ /* 0x000fe400000010ff */
[-C--:B------:R-:W-:Y:S02]  /*5920*/  MOV R107, R119.reuse ;  /* 0x00000077006b7202 */ /* 0x080fe40000000f00 */
[----:B-1----:R-:W-:Y:S02]  /*5930*/  MOV R29, R119 ;  /* 0x00000077001d7202 */ /* 0x002fe40000000f00 */
[----:B------:R-:W1:Y:S01]  /*5940*/  MUFU.EX2 R57, R57 ;  /* 0x0000003900397308 */ /* 0x000e620000000800 */
[C---:B-----5:R-:W-:Y:S01]  /*5950*/  FADD.FTZ R4, R40.reuse, R11 ;  /* 0x0000000b28047221 */ /* 0x060fe20000010000 */
[----:B------:R-:W-:Y:S01]  /*5960*/  F2FP.BF16.F32.PACK_AB R187, R40, R25 ;  /* 0x0000001928bb723e */ /* 0x000fe200000010ff */
[----:B------:R-:W-:-:S02]  /*5970*/  IMAD.MOV.U32 R40, RZ, RZ, R119 ;  /* 0x000000ffff287224 */ /* 0x000fc400078e0077 */
[----:B------:R-:W-:-:S03]  /*5980*/  IMAD.MOV.U32 R25, RZ, RZ, R119 ;  /* 0x000000ffff197224 */ /* 0x000fc600078e0077 */
[----:B------:R3:W4:Y:S01]  /*5990*/  MUFU.EX2 R176, R113 ;  /* 0x0000007100b07308 */ /* 0x0007220000000800 */
[----:B--2---:R-:W-:-:S07]  /*59a0*/  FADD.FTZ R15, R111, R42 ;  /* 0x0000002a6f0f7221 */ /* 0x004fce0000010000 */
[----:B------:R2:W5:Y:S01]  /*59b0*/  MUFU.EX2 R0, R59 ;  /* 0x0000003b00007308 */ /* 0x0005620000000800 */
[----:B-1----:R-:W-:Y:S01]  /*59c0*/  FADD.FTZ R11, R57, R4 ;  /* 0x00000004390b7221 */ /* 0x002fe20000010000 */
[----:B---3--:R-:W-:-:S06]  /*59d0*/  MOV R113, R119 ;  /* 0x0000007700717202 */ /* 0x008fcc0000000f00 */
[----:B------:R-:W1:Y:S01]  /*59e0*/  MUFU.EX2 R115, R115 ;  /* 0x0000007300737308 */ /* 0x000e620000000800 */
[C---:B----4-:R-:W-:Y:S01]  /*59f0*/  FADD.FTZ R42, R176.reuse, R15 ;  /* 0x0000000fb02a7221 */ /* 0x050fe20000010000 */
[----:B------:R-:W-:Y:S01]  /*5a00*/  F2FP.BF16.F32.PACK_AB R176, R176, R111 ;  /* 0x0000006fb0b0723e */ /* 0x000fe200000010ff */
[----:B------:R-:W-:Y:S01]  /*5a10*/  IMAD.MOV.U32 R111, RZ, RZ, R119 ;  /* 0x000000ffff6f7224 */ /* 0x000fe200078e0077 */
[----:B--2---:R-:W-:-:S04]  /*5a20*/  MOV R59, R119 ;  /* 0x00000077003b7202 */ /* 0x004fc80000000f00 */
[----:B------:R-:W2:Y:S01]  /*5a30*/  MUFU.EX2 R61, R61 ;  /* 0x0000003d003d7308 */ /* 0x000ea20000000800 */
[C---:B-----5:R-:W-:Y:S01]  /*5a40*/  FADD.FTZ R4, R0.reuse, R11 ;  /* 0x0000000b00047221 */ /* 0x060fe20000010000 */
[----:B------:R-:W-:Y:S01]  /*5a50*/  F2FP.BF16.F32.PACK_AB R181, R0, R57 ;  /* 0x0000003900b5723e */ /* 0x000fe200000010ff */
[----:B------:R-:W-:Y:S02]  /*5a60*/  IMAD.MOV.U32 R0, RZ, RZ, 0x3f800000 ;  /* 0x3f800000ff007424 */ /* 0x000fe400078e00ff */
[----:B------:R-:W-:-:S03]  /*5a70*/  IMAD.MOV.U32 R57, RZ, RZ, R119 ;  /* 0x000000ffff397224 */ /* 0x000fc600078e0077 */
[----:B------:R-:W3:Y:S01]  /*5a80*/  MUFU.EX2 R20, R20 ;  /* 0x0000001400147308 */ /* 0x000ee20000000800 */
[----:B-1----:R-:W-:Y:S01]  /*5a90*/  FADD.FTZ R15, R115, R42 ;  /* 0x0000002a730f7221 */ /* 0x002fe20000010000 */
[----:B------:R-:W-:-:S06]  /*5aa0*/  IMAD.MOV.U32 R42, RZ, RZ, R119 ;  /* 0x000000ffff2a7224 */ /* 0x000fcc00078e0077 */
[----:B------:R1:W4:Y:S01]  /*5ab0*/  MUFU.EX2 R10, R63 ;  /* 0x0000003f000a7308 */ /* 0x0003220000000800 */
[----:B--2---:R-:W-:-:S07]  /*5ac0*/  FADD.FTZ R11, R61, R4 ;  /* 0x000000043d0b7221 */ /* 0x004fce0000010000 */
[----:B------:R-:W2:Y:S01]  /*5ad0*/  MUFU.EX2 R65, R65 ;  /* 0x0000004100417308 */ /* 0x000ea20000000800 */
[C---:B---3--:R-:W-:Y:S01]  /*5ae0*/  FADD.FTZ R4, R20.reuse, R15 ;  /* 0x0000000f14047221 */ /* 0x048fe20000010000 */
[----:B------:R-:W-:Y:S01]  /*5af0*/  F2FP.BF16.F32.PACK_AB R178, R20, R115 ;  /* 0x0000007314b2723e */ /* 0x000fe200000010ff */
[--C-:B------:R-:W-:Y:S02]  /*5b00*/  IMAD.MOV.U32 R115, RZ, RZ, R119.reuse ;  /* 0x000000ffff737224 */ /* 0x100fe400078e0077 */
[----:B-1----:R-:W-:-:S03]  /*5b10*/  IMAD.MOV.U32 R63, RZ, RZ, R119 ;  /* 0x000000ffff3f7224 */ /* 0x002fc600078e0077 */
[----:B------:R1:W3:Y:S01]  /*5b20*/  MUFU.EX2 R24, R67 ;  /* 0x0000004300187308 */ /* 0x0002e20000000800 */
[C---:B----4-:R-:W-:Y:S01]  /*5b30*/  FADD.FTZ R20, R10.reuse, R11 ;  /* 0x0000000b0a147221 */ /* 0x050fe20000010000 */
[----:B------:R-:W-:Y:S01]  /*5b40*/  F2FP.BF16.F32.PACK_AB R183, R10, R61 ;  /* 0x0000003d0ab7723e */ /* 0x000fe200000010ff */
[----:B------:R-:W-:-:S05]  /*5b50*/  IMAD.MOV.U32 R61, RZ, RZ, R119 ;  /* 0x000000ffff3d7224 */ /* 0x000fca00078e0077 */
[----:B------:R-:W4:Y:S01]  /*5b60*/  MUFU.EX2 R69, R69 ;  /* 0x0000004500457308 */ /* 0x000f220000000800 */
[----:B--2---:R-:W-:Y:S01]  /*5b70*/  FADD.FTZ R3, R65, R20 ;  /* 0x0000001441037221 */ /* 0x004fe20000010000 */
[----:B-1----:R-:W-:-:S06]  /*5b80*/  IMAD.MOV.U32 R67, RZ, RZ, R119 ;  /* 0x000000ffff437224 */ /* 0x002fcc00078e0077 */
[----:B------:R1:W2:Y:S01]  /*5b90*/  MUFU.EX2 R12, R71 ;  /* 0x00000047000c7308 */ /* 0x0002a20000000800 */
[C---:B---3--:R-:W-:Y:S01]  /*5ba0*/  FADD.FTZ R14, R24.reuse, R3 ;  /* 0x00000003180e7221 */ /* 0x048fe20000010000 */
[----:B------:R-:W-:Y:S01]  /*5bb0*/  F2FP.BF16.F32.PACK_AB R177, R24, R65 ;  /* 0x0000004118b1723e */ /* 0x000fe200000010ff */
[----:B------:R-:W-:Y:S01]  /*5bc0*/  IMAD.MOV.U32 R24, RZ, RZ, R119 ;  /* 0x000000ffff187224 */ /* 0x000fe200078e0077 */
[-C--:B------:R-:W-:Y:S01]  /*5bd0*/  MOV R65, R119.reuse ;  /* 0x0000007700417202 */ /* 0x080fe20000000f00 */
[----:B----4-:R-:W-:Y:S01]  /*5be0*/  FADD.FTZ R3, R69, R14 ;  /* 0x0000000e45037221 */ /* 0x010fe20000010000 */
[----:B-1----:R-:W-:Y:S02]  /*5bf0*/  MOV R71, R119 ;  /* 0x0000007700477202 */ /* 0x002fe40000000f00 */
[C---:B--2---:R-:W-:Y:S01]  /*5c00*/  F2FP.BF16.F32.PACK_AB R179, R12.reuse, R69 ;  /* 0x000000450cb3723e */ /* 0x044fe200000010ff */
[----:B------:R-:W-:Y:S01]  /*5c10*/  FADD.FTZ R3, R12, R3 ;  /* 0x000000030c037221 */ /* 0x000fe20000010000 */
[----:B------:R-:W-:Y:S01]  /*5c20*/  IMAD.MOV.U32 R69, RZ, RZ, R119 ;  /* 0x000000ffff457224 */ /* 0x000fe200078e0077 */
[----:B------:R-:W-:Y:S06]  /*5c30*/  @!P2 BRA `(.L_x_2865) ;  /* 0x000000440080a947 */ /* 0x000fec0003800000 */
[----:B------:R-:W-:Y:S01]  /*5c40*/  UIADD3 UR4, UR61, -0x2, URZ ;  /* 0xfffffffe3d047890 */ /* 0x000fe2000fffe03f */
[----:B------:R-:W-:Y:S01]  /*5c50*/  R2UR UR61, R16 ;  /* 0x00000000103d72ca */ /* 0x000fe200000e0000 */
[----:B------:R-:W-:Y:S01]  /*5c60*/  IMAD.MOV.U32 R11, RZ, RZ, R8 ;  /* 0x000000ffff0b7224 */ /* 0x000fe200078e0008 */
[----:B------:R-:W-:Y:S02]  /*5c70*/  MOV R10, R9 ;  /* 0x00000009000a7202 */ /* 0x000fe40000000f00 */
[----:B------:R-:W-:Y:S02]  /*5c80*/  CS2R R118, SRZ ;  /* 0x0000000000767805 */ /* 0x000fe4000001ff00 */
[----:B------:R-:W-:Y:S01]  /*5c90*/  MOV R0, 0x3f800000 ;  /* 0x3f80000000007802 */ /* 0x000fe20000000f00 */
[----:B------:R-:W-:Y:S01]  /*5ca0*/  IMAD.U32 R12, RZ, RZ, UR4 ;  /* 0x00000004ff0c7e24 */ /* 0x000fe2000f8e00ff */
        /* <DEDUP_REMOVED lines=47> */
[----:B------:R-:W-:Y:S01]  /*5fa0*/  UMOV UR39, UR38 ;  /* 0x0000002600277c82 */ /* 0x000fe20008000000 */
[----:B------:R-:W-:-:S05]  /*5fb0*/  ULDC UR37, c[0x0][0x9d8] ;  /* 0x0002760000257ab9 */ /* 0x000fca0000000800 */
.L_x_2874:
        /* <DEDUP_REMOVED lines=8> */
.L_x_2866:
        /* <DEDUP_REMOVED lines=8> */
.L_x_2867:
[----:B--2---:R-:W-:Y:S05]  /*60c0*/  @P2 BRA `(.L_x_2868) ;  /* 0x0000000000082947 */ /* 0x004fea0003800000 */
[----:B------:R-:W2:Y:S02]  /*60d0*/  SYNCS.PHASECHK.TRANS64.TRYWAIT P2, [UR60+0x36830], R6 ;  /* 0x03683006ff0075a7 */ /* 0x000ea4000804017c */
[----:B--2---:R-:W-:Y:S05]  /*60e0*/  @!P2 BRA `(.L_x_2869) ;  /* 0x000000940030a947 */ /* 0x004fea0003800000 */
.L_x_2868:
[----:B------:R-:W-:Y:S01]  /*60f0*/  R2UR UR4, R5 ;  /* 0x00000000050472ca */ /* 0x000fe200000e0000 */
[----:B------:R-:W-:Y:S01]  /*6100*/  WARPGROUP.ARRIVE ;  /* 0x00000000000079c5 */ /* 0x000fe20000000000 */
[----:B------:R-:W-:Y:S01]  /*6110*/  UMOV UR59, 0x40000040 ;  /* 0x40000040003b7882 */ /* 0x000fe20000000000 */
        /* <DEDUP_REMOVED lines=10> */
[----:B------:R-:W-:Y:S01]  /*61c0*/  UIMAD UR4, UR38, 0xa80, UR4 ;  /* 0x00000a80260478a4 */ /* 0x000fe2000f8e0204 */
[-C--:B------:R-:W-:Y:S01]  /*61d0*/  FMUL.FTZ R24, R24, R7.reuse ;  /* 0x0000000718187220 */ /* 0x080fe20000410000 */
[----:B------:R-:W-:Y:S01]  /*61e0*/  UMOV UR55, 0x40000040 ;  /* 0x4000004000377882 */ /* 0x000fe20000000000 */
[----:B------:R-:W-:Y:S01]  /*61f0*/  UMOV UR7, 0x40000040 ;  /* 0x4000004000077882 */ /* 0x000fe20000000000 */
[----:B------:R-:W-:Y:S01]  /*6200*/  UIADD3 UR5, UR4, 0x80, URZ ;  /* 0x0000008004057890 */ /* 0x000fe2000fffe03f */
[-C--:B------:R-:W-:Y:S01]  /*6210*/  FMUL.FTZ R25, R25, R7.reuse ;  /* 0x0000000719197220 */ /* 0x080fe20000410000 */
[----:B------:R-:W-:Y:S01]  /*6220*/  UIADD3 UR6, UR4, 0x100, URZ ;  /* 0x0000010004067890 */ /* 0x000fe2000fffe03f */
[-C--:B------:R-:W-:Y:S01]  /*6230*/  FMUL.FTZ R28, R28, R7.reuse ;  /* 0x000000071c1c7220 */ /* 0x080fe20000410000 */
[----:B------:R-:W-:Y:S01]  /*6240*/  UMOV UR58, UR4 ;  /* 0x00000004003a7c82 */ /* 0x000fe20008000000 */
[----:B------:R-:W-:Y:S01]  /*6250*/  UIADD3 UR10, UR4, 0x2, URZ ;  /* 0x00000002040a7890 */ /* 0x000fe2000fffe03f */
[----:B------:R-:W-:Y:S01]  /*6260*/  HGMMA.64x16x16.F32.BF16 R168, gdesc[UR56], RZ, !UPT, gsb0 ;  /* 0x0020000038a879f0 */ /* 0x000fe2000c0018ff */
        /* <DEDUP_REMOVED lines=60> */
[----:B------:R-:W-:Y:S01]  /*6630*/  UMOV UR59, 0x40000040 ;  /* 0x40000040003b7882 */ /* 0x000fe20000000000 */
[----:B------:R-:W-:Y:S01]  /*6640*/  UIADD3 UR6, UR4, 0x200, URZ ;  /* 0x0000020004067890 */ /* 0x000fe2000fffe03f */
        /* <DEDUP_REMOVED lines=51> */
[----:B------:R-:W-:-:S04]  /*6980*/  FMUL.FTZ R119, R119, R0 ;  /* 0x0000000077777220 */ /* 0x000fc80000410000 */
[----:B------:R-:W-:Y:S01]  /*6990*/  HGMMA.64x16x16.F32.BF16 R152, gdesc[UR56], RZ, !UPT, gsb0 ;  /* 0x00200000389879f0 */ /* 0x000fe2000c0018ff */
[----:B------:R-:W-:Y:S01]  /*69a0*/  UMOV UR58, UR5 ;  /* 0x00000005003a7c82 */ /* 0x000fe20008000000 */
[----:B------:R-:W-:Y:S01]  /*69b0*/  UMOV UR59, 0x40000040 ;  /* 0x40000040003b7882 */ /* 0x000fe20000000000 */
[----:B------:R-:W-:Y:S01]  /*69c0*/  UIADD3 UR5, UR4, 0x280, URZ ;  /* 0x0000028004057890 */ /* 0x000fe2000fffe03f */
[----:B------:R-:W-:Y:S02]  /*69d0*/  WARPGROUP.DEPBAR.LE gsb0, 0x0 ;  /* 0x00008000000079c5 */ /* 0x000fe40000010000 */
[----:B------:R-:W-:-:S06]  /*69e0*/  WARPGROUP.ARRIVE ;  /* 0x00000000000079c5 */ /* 0x000fcc0000000000 */
        /* <DEDUP_REMOVED lines=18> */
[----:B------:R-:W-:Y:S03]  /*6b10*/  HGMMA.64x16x16.F32.BF16 R120, gdesc[UR56], RZ, !UPT, gsb0 ;  /* 0x00200000387879f0 */ /* 0x000fe6000c0018ff */
        /* <DEDUP_REMOVED lines=409> */
[----:B------:R-:W-:Y:S01]  /*84b0*/  UMOV UR55, 0x40000040 ;  /* 0x4000004000377882 */ /* 0x000fe20000000000 */
        /* <DEDUP_REMOVED lines=23> */
.L_x_2870:
[----:B------:R-:W-:Y:S02]  /*8630*/  R2UR UR4, R2 ;  /* 0x00000000020472ca */ /* 0x000fe400000e0000 */
[----:B------:R-:W-:-:S04]  /*8640*/  MOV R0, UR61 ;  /* 0x0000003d00007c02 */ /* 0x000fc80008000f00 */
[----:B------:R-:W-:-:S07]  /*8650*/  SHF.L.U32 R0, R0, 0x1f, RZ ;  /* 0x0000001f00007819 */ /* 0x000fce00000006ff */
[----:B------:R-:W-:-:S09]  /*8660*/  ULEA UR4, UR39, UR4, 0x3 ;  /* 0x0000000427047291 */ /* 0x000fd2000f8e183f */
[----:B------:R3:W4:Y:S01]  /*8670*/  SYNCS.PHASECHK.TRANS64.TRYWAIT P2, [UR4+0x36850], R0 ;  /* 0x03685000ff0075a7 */ /* 0x0007220008040144 */
[----:B------:R-:W-:Y:S05]  /*8680*/  @!P0 BRA `(.L_x_2871) ;  /* 0x0000000000048947 */ /* 0x000fea0003800000 */
[----:B------:R-:W-:Y:S01]  /*8690*/  BPT.TRAP 0x1 ;  /* 0x000000040000795c */ /* 0x000fe20000300000 */
.L_x_2871:
[----:B----4-:R-:W-:Y:S05]  /*86a0*/  @P2 BRA `(.L_x_2872) ;  /* 0x0000000000082947 */ /* 0x010fea0003800000 */
[----:B------:R-:W4:Y:S02]  /*86b0*/  SYNCS.PHASECHK.TRANS64.TRYWAIT P2, [UR4+0x36850], R0 ;  /* 0x03685000ff0075a7 */ /* 0x000f240008040144 */
[----:B----4-:R-:W-:Y:S05]  /*86c0*/  @!P2 BRA `(.L_x_2873) ;  /* 0x0000006c00d0a947 */ /* 0x010fea0003800000 */
.L_x_2872:
[----:B------:R-:W-:Y:S01]  /*86d0*/  R2UR UR5, R2 ;  /* 0x00000000020572ca */ /* 0x000fe200000e0000 */
[----:B------:R-:W-:Y:S01]  /*86e0*/  WARPGROUP.ARRIVE ;  /* 0x00000000000079c5 */ /* 0x000fe20000000000 */
[----:B------:R-:W-:Y:S01]  /*86f0*/  UMOV UR7, 0x40000040 ;  /* 0x4000004000077882 */ /* 0x000fe20000000000 */
[----:B---34-:R-:W-:Y:S01]  /*8700*/  FMUL.FTZ R0, R168, UR37 ;  /* 0x00000025a8007c20 */ /* 0x018fe20008410000 */
[----:B--2---:R-:W-:Y:S01]  /*8710*/  FMUL.FTZ R9, R169, UR37 ;  /* 0x00000025a9097c20 */ /* 0x004fe20008410000 */
        /* <DEDUP_REMOVED lines=13> */
[----:B------:R-:W2:Y:S01]  /*87f0*/  MUFU.TANH R9, R9 ;  /* 0x0000000900097308 */ /* 0x000ea20000002400 */
[----:B------:R-:W-:Y:S01]  /*8800*/  FMUL.FTZ R221, R136, UR37 ;  /* 0x0000002588dd7c20 */ /* 0x000fe20008410000 */
[----:B------:R-:W-:Y:S01]  /*8810*/  FMUL.FTZ R223, R137, UR37 ;  /* 0x0000002589df7c20 */ /* 0x000fe20008410000 */
[----:B------:R-:W-:Y:S01]  /*8820*/  ULOP3.LUT UR5, UR5, 0x3fff, URZ, 0xc0, !UPT ;  /* 0x00003fff05057892 */ /* 0x000fe2000f8ec03f */
[----:B------:R-:W-:Y:S01]  /*8830*/  FMUL.FTZ R225, R140, UR37 ;  /* 0x000000258ce17c20 */ /* 0x000fe20008410000 */
[----:B------:R-:W-:Y:S01]  /*8840*/  FMUL.FTZ R235, R141, UR37 ;  /* 0x000000258deb7c20 */ /* 0x000fe20008410000 */
[----:B------:R-:W-:Y:S01]  /*8850*/  FMUL.FTZ R237, R128, UR37 ;  /* 0x0000002580ed7c20 */ /* 0x000fe20008410000 */
[----:B------:R-:W-:Y:S01]  /*8860*/  ULOP3.LUT UR5, UR5, 0x3800000, URZ, 0xfc, !UPT ;  /* 0x0380000005057892 */ /* 0x000fe2000f8efc3f */
[----:B------:R-:W3:Y:S01]  /*8870*/  MUFU.TANH R169, R169 ;  /* 0x000000a900a97308 */ /* 0x000ee20000002400 */
[----:B-1----:R-:W-:Y:S01]  /*8880*/  FMNMX.FTZ R6, R0, R11, !PT ;  /* 0x0000000b00067209 */ /* 0x002fe20007810000 */
[----:B------:R-:W-:Y:S01]  /*8890*/  FMUL.FTZ R231, R129, UR37 ;  /* 0x0000002581e77c20 */ /* 0x000fe20008410000 */
[----:B------:R-:W-:Y:S01]  /*88a0*/  UIMAD UR5, UR39, 0xa80, UR5 ;  /* 0x00000a80270578a4 */ /* 0x000fe2000f8e0205 */
[----:B------:R-:W-:Y:S01]  /*88b0*/  FMUL.FTZ R227, R132, UR37 ;  /* 0x0000002584e37c20 */ /* 0x000fe20008410000 */
[----:B------:R-:W-:Y:S01]  /*88c0*/  FMUL.FTZ R233, R133, UR37 ;  /* 0x0000002585e97c20 */ /* 0x000fe20008410000 */
[----:B------:R-:W-:Y:S01]  /*88d0*/  FMUL.FTZ R229, R120, UR37 ;  /* 0x0000002578e57c20 */ /* 0x000fe20008410000 */
[----:B------:R-:W-:Y:S01]  /*88e0*/  R2UR UR10, R12 ;  /* 0x000000000c0a72ca */ /* 0x000fe200000e0000 */
[----:B------:R-:W1:Y:S01]  /*88f0*/  MUFU.TANH R171, R171 ;  /* 0x000000ab00ab7308 */ /* 0x000e620000002400 */
[----:B--2---:R-:W-:Y:S01]  /*8900*/  FMNMX.FTZ R6, R9, R6, !PT ;  /* 0x0000000609067209 */ /* 0x004fe20007810000 */
[----:B------:R-:W-:Y:S01]  /*8910*/  UMOV UR6, UR5 ;  /* 0x0000000500067c82 */ /* 0x000fe20008000000 */
[----:B------:R-:W-:Y:S01]  /*8920*/  FMUL.FTZ R12, R121, UR37 ;  /* 0x00000025790c7c20 */ /* 0x000fe20008410000 */
[----:B------:R-:W-:Y:S01]  /*8930*/  HGMMA.64x192x16.F32.BF16 R24, R200, gdesc[UR4].tnspB, R24, gsb0 ;  /* 0x42e00004c8187df0 */ /* 0x000fe20008001818 */
[----:B------:R-:W-:Y:S01]  /*8940*/  UIADD3 UR6, UR5, 0x80, URZ ;  /* 0x0000008005067890 */ /* 0x000fe2000fffe03f */
[----:B------:R-:W-:Y:S01]  /*8950*/  FMUL.FTZ R13, R170, UR37 ;  /* 0x00000025aa0d7c20 */ /* 0x000fe20008410000 */
[----:B------:R-:W-:Y:S01]  /*8960*/  UMOV UR7, 0x40000040 ;  /* 0x4000004000077882 */ /* 0x000fe20000000000 */
[----:B------:R-:W2:Y:S01]  /*8970*/  MUFU.TANH R175, R175 ;  /* 0x000000af00af7308 */ /* 0x000ea20000002400 */
[----:B---3--:R-:W-:Y:S01]  /*8980*/  FMNMX.FTZ R6, R169, R6, !PT ;  /* 0x00000006a9067209 */ /* 0x008fe20007810000 */
[----:B------:R-:W-:Y:S01]  /*8990*/  FMUL.FTZ R21, R174, UR37 ;  /* 0x00000025ae157c20 */ /* 0x000fe20008410000 */
[----:B------:R-:W-:Y:S01]  /*89a0*/  FMUL.FTZ R163, R163, UR37 ;  /* 0x00000025a3a37c20 */ /* 0x000fe20008410000 */
[----:B------:R-:W-:Y:S01]  /*89b0*/  FMUL.FTZ R167, R167, UR37 ;  /* 0x00000025a7a77c20 */ /* 0x000fe20008410000 */
[----:B------:R-:W-:Y:S01]  /*89c0*/  FMUL.FTZ R153, R154, UR37 ;  /* 0x000000259a997c20 */ /* 0x000fe20008410000 */
[----:B------:R-:W-:Y:S01]  /*89d0*/  FMUL.FTZ R155, R155, UR37 ;  /* 0x000000259b9b7c20 */ /* 0x000fe20008410000 */
[----:B------:R-:W-:Y:S01]  /*89e0*/  FMUL.FTZ R159, R159, UR37 ;  /* 0x000000259f9f7c20 */ /* 0x000fe20008410000 */
[----:B------:R-:W-:Y:S01]  /*89f0*/  MUFU.TANH R211, R211 ;  /* 0x000000d300d37308 */ /* 0x000fe20000002400 */
[----:B-1----:R-:W-:Y:S01]  /*8a00*/  FMNMX.FTZ R6, R171, R6, !PT ;  /* 0x00000006ab067209 */ /* 0x002fe20007810000 */
[----:B------:R-:W-:Y:S01]  /*8a10*/  FMUL.FTZ R145, R146, UR37 ;  /* 0x0000002592917c20 */ /* 0x000fe20008410000 */
[----:B------:R-:W-:Y:S01]  /*8a20*/  FMUL.FTZ R147, R147, UR37 ;  /* 0x0000002593937c20 */ /* 0x000fe20008410000 */
[----:B------:R-:W-:Y:S01]  /*8a30*/  FMUL.FTZ R149, R150, UR37 ;  /* 0x0000002596957c20 */ /* 0x000fe20008410000 */
[----:B------:R-:W-:Y:S01]  /*8a40*/  FMUL.FTZ R121, R151, UR37 ;  /* 0x0000002597797c20 */ /* 0x000fe20008410000 */
[----:B------:R-:W-:Y:S01]  /*8a50*/  FMUL.FTZ R129, R139, UR37 ;  /* 0x000000258b817c20 */ /* 0x000fe20008410000 */
[----:B------:R-:W-:Y:S01]  /*8a60*/  FMUL.FTZ R133, R142, UR37 ;  /* 0x000000258e857c20 */ /* 0x000fe20008410000 */
[----:B------:R-:W-:Y:S01]  /*8a70*/  MUFU.TANH R213, R213 ;  /* 0x000000d500d57308 */ /* 0x000fe20000002400 */
[----:B--2---:R-:W-:Y:S01]  /*8a80*/  FMNMX.FTZ R6, R175, R6, !PT ;  /* 0x00000006af067209 */ /* 0x004fe20007810000 */
        /* <DEDUP_REMOVED lines=10> */
[----:B------:R-:W-:Y:S01]  /*8b30*/  ISETP.LT.AND P2, PT, RZ, UR10, PT ;  /* 0x0000000aff007c0c */ /* 0x000fe2000bf41270 */
[----:B------:R-:W-:Y:S01]  /*8b40*/  UMOV UR39, UR38 ;  /* 0x0000002600277c82 */ /* 0x000fe20008000000 */
[----:B------:R-:W-:-:S02]  /*8b50*/  R2UR UR61, R16 ;  /* 0x00000000103d72ca */ /* 0x000fc400000e0000 */
        /* <DEDUP_REMOVED lines=26> */
[----:B------:R-:W-:Y:S02]  /*8d00*/  FMUL.FTZ R165, R166, UR37 ;  /* 0x00000025a6a57c20 */ /* 0x000fe40008410000 */
[----:B------:R-:W-:Y:S01]  /*8d10*/  MUFU.TANH R147, R147 ;  /* 0x0000009300937308 */ /* 0x000fe20000002400 */
[----:B------:R-:W-:Y:S01]  /*8d20*/  HGMMA.64x192x16.F32.BF16 R24, R196, gdesc[UR4].tnspB, R24, gsb0 ;  /* 0x42e00004c4187df0 */ /* 0x000fe20008001818 */
[----:B------:R-:W-:Y:S01]  /*8d30*/  UIADD3 UR6, UR5, 0x100, URZ ;  /* 0x0000010005067890 */ /* 0x000fe2000fffe03f */
[----:B------:R-:W-:-:S05]  /*8d40*/  UMOV UR7, 0x40000040 ;  /* 0x4000004000077882 */ /* 0x000fca0000000000 */
        /* <DEDUP_REMOVED lines=20> */
[----:B------:R-:W-:-:S03]  /*8e90*/  FMUL.FTZ R161, R162, UR37 ;  /* 0x00000025a2a17c20 */ /* 0x000fc60008410000 */
[----:B------:R-:W-:Y:S01]  /*8ea0*/  HGMMA.64x192x16.F32.BF16 R24, R192, gdesc[UR4].tnspB, R24, gsb0 ;  /* 0x42e00004c0187df0 */ /* 0x000fe20008001818 */
[----:B------:R-:W-:Y:S01]  /*8eb0*/  UIADD3 UR6, UR5, 0x180, URZ ;  /* 0x0000018005067890 */ /* 0x000fe2000fffe03f */
[----:B------:R-:W1:Y:S01]  /*8ec0*/  MUFU.TANH R197, R197 ;  /* 0x000000c500c57308 */ /* 0x000e620000002400 */
[----:B------:R-:W-:-:S07]  /*8ed0*/  UMOV UR7, 0x40000040 ;  /* 0x4000004000077882 */ /* 0x000fce0000000000 */
[----:B------:R-:W2:Y:S08]  /*8ee0*/  MUFU.TANH R199, R199 ;  /* 0x000000c700c77308 */ /* 0x000eb00000002400 */
[----:B------:R-:W-:Y:S01]  /*8ef0*/  MUFU.TANH R161, R161 ;  /* 0x000000a100a17308 */ /* 0x000fe20000002400 */
[----:B-1----:R-:W-:-:S04]  /*8f00*/  FMNMX.FTZ R6, R197, R6, !PT ;  /* 0x00000006c5067209 */ /* 0x002fc80007810000 */
[----:B--2---:R-:W-:-:S04]  /*8f10*/  FMNMX.FTZ R6, R199, R6, !PT ;  /* 0x00000006c7067209 */ /* 0x004fc80007810000 */
        /* <DEDUP_REMOVED lines=36> */
[----:B------:R-:W1:Y:S01]  /*9160*/  MUFU.TANH R191, R191 ;  /* 0x000000bf00bf7308 */ /* 0x000e620000002400 */
[----:B------:R-:W-:Y:S01]  /*9170*/  UIADD3 UR6, UR5, 0x280, URZ ;  /* 0x0000028005067890 */ /* 0x000fe2000fffe03f */
[----:B------:R-:W-:-:S06]  /*9180*/  UMOV UR7, 0x40000040 ;  /* 0x4000004000077882 */ /* 0x000fcc0000000000 */
[----:B------:R-:W2:Y:S08]  /*9190*/  MUFU.TANH R189, R189 ;  /* 0x000000bd00bd7308 */ /* 0x000eb00000002400 */
[----:B------:R-:W-:Y:S01]  /*91a0*/  MUFU.TANH R125, R125 ;  /* 0x0000007d007d7308 */ /* 0x000fe20000002400 */
[----:B-1----:R-:W-:-:S04]  /*91b0*/  FMNMX.FTZ R6, R191, R6, !PT ;  /* 0x00000006bf067209 */ /* 0x002fc80007810000 */
[----:B--2---:R-:W-:-:S05]  /*91c0*/  FMNMX.FTZ R6, R189, R6, !PT ;  /* 0x00000006bd067209 */ /* 0x004fca0007810000 */
[----:B------:R-:W1:Y:S02]  /*91d0*/  SHFL.BFLY PT, R7, R6, 0x2, 0x1f ;  /* 0x0c401f0006077f89 */ /* 0x000e6400000e0000 */
[----:B-1----:R-:W-:Y:S02]  /*91e0*/  FMNMX.FTZ R7, R6, R7, !PT ;  /* 0x0000000706077209 */ /* 0x002fe40007810000 */
[----:B------:R-:W1:Y:S03]  /*91f0*/  LDC R6, c[0x0][0x988] ;  /* 0x00026200ff067b82 */ /* 0x000e660000000800 */
[----:B------:R-:W2:Y:S02]  /*9200*/  SHFL.BFLY PT, R8, R7, 0x1, 0x1f ;  /* 0x0c201f0007087f89 */ /* 0x000ea400000e0000 */
[----:B--2---:R-:W-:-:S05]  /*9210*/  FMNMX.FTZ R8, R7, R8, !PT ;  /* 0x0000000807087209 */ /* 0x004fca0007810000 */
[C---:B-1----:R-:W-:Y:S01]  /*9220*/  FMUL.FTZ R14, R8.reuse, R6 ;  /* 0x00000006080e7220 */ /* 0x042fe20000410000 */
[----:B------:R-:W-:-:S03]  /*9230*/  FADD.FTZ R7, -R8, R11 ;  /* 0x0000000b08077221 */ /* 0x000fc60000010100 */
[--C-:B------:R-:W-:Y:S01]  /*9240*/  FFMA.FTZ R200, R0, R6, -R14.reuse ;  /* 0x0000000600c87223 */ /* 0x100fe2000001080e */
[----:B------:R-:W-:Y:S01]  /*9250*/  FMNMX.FTZ R0, R13, R10, !PT ;  /* 0x0000000a0d007209 */ /* 0x000fe20007810000 */
[-CC-:B------:R-:W-:Y:S01]  /*9260*/  FFMA.FTZ R11, R9, R6.reuse, -R14.reuse ;  /* 0x00000006090b7223 */ /* 0x180fe2000001080e */
[-CC-:B------:R-:W-:Y:S01]  /*9270*/  FFMA.FTZ R196, R175, R6.reuse, -R14.reuse ;  /* 0x00000006afc47223 */ /* 0x180fe2000001080e */
[----:B------:R-:W-:Y:S01]  /*9280*/  FMUL.FTZ R7, R7, R6 ;  /* 0x0000000607077220 */ /* 0x000fe20000410000 */
[----:B------:R-:W-:Y:S01]  /*9290*/  FMNMX.FTZ R0, R15, R0, !PT ;  /* 0x000000000f007209 */ /* 0x000fe20007810000 */
[-CC-:B------:R-:W-:Y:S01]  /*92a0*/  FFMA.FTZ R175, R201, R6.reuse, -R14.reuse ;  /* 0x00000006c9af7223 */ /* 0x180fe2000001080e */
[-CC-:B------:R-:W-:Y:S01]  /*92b0*/  FFMA.FTZ R188, R213, R6.reuse, -R14.reuse ;  /* 0x00000006d5bc7223 */ /* 0x180fe2000001080e */
[--C-:B------:R-:W-:Y:S01]  /*92c0*/  FFMA.FTZ R202, R169, R6, -R14.reuse ;  /* 0x00000006a9ca7223 */ /* 0x100fe2000001080e */
        /* <DEDUP_REMOVED lines=14> */
[----:B------:R-:W-:Y:S01]  /*93b0*/  FFMA.FTZ R12, R191, R6, -R14 ;  /* 0x00000006bf0c7223 */ /* 0x000fe2000001080e */
[----:B------:R-:W-:Y:S01]  /*93c0*/  MUFU.EX2 R7, R7 ;  /* 0x0000000700077308 */ /* 0x000fe20000000800 */
[----:B------:R-:W-:-:S04]  /*93d0*/  FMNMX.FTZ R0, R165, R0, !PT ;  /* 0x00000000a5007209 */ /* 0x000fc80007810000 */
[----:B------:R-:W-:-:S03]  /*93e0*/  FMNMX.FTZ R0, R167, R0, !PT ;  /* 0x00000000a7007209 */ /* 0x000fc60007810000 */
[----:B------:R-:W1:Y:S01]  /*93f0*/  MUFU.EX2 R200, R200 ;  /* 0x000000c800c87308 */ /* 0x000e620000000800 */
[----:B------:R-:W-:-:S04]  /*9400*/  FMNMX.FTZ R0, R153, R0, !PT ;  /* 0x0000000099007209 */ /* 0x000fc80007810000 */
[----:B------:R-:W-:-:S03]  /*9410*/  FMNMX.FTZ R0, R155, R0, !PT ;  /* 0x000000009b007209 */ /* 0x000fc60007810000 */
[----:B------:R-:W2:Y:S01]  /*9420*/  MUFU.EX2 R11, R11 ;  /* 0x0000000b000b7308 */ /* 0x000ea20000000800 */
[----:B------:R-:W-:-:S04]  /*9430*/  FMNMX.FTZ R0, R157, R0, !PT ;  /* 0x000000009d007209 */ /* 0x000fc80007810000 */
[----:B------:R-:W-:-:S03]  /*9440*/  FMNMX.FTZ R0, R159, R0, !PT ;  /* 0x000000009f007209 */ /* 0x000fc60007810000 */
[----:B------:R-:W3:Y:S01]  /*9450*/  MUFU.EX2 R202, R202 ;  /* 0x000000ca00ca7308 */ /* 0x000ee20000000800 */
[----:B------:R-:W-:Y:S01]  /*9460*/  FMNMX.FTZ R0, R145, R0, !PT ;  /* 0x0000000091007209 */ /* 0x000fe20007810000 */
[----:B-1----:R-:W-:-:S03]  /*9470*/  FFMA.FTZ R4, R7, R4, R200 ;  /* 0x0000000407047223 */ /* 0x002fc600000100c8 */
[----:B------:R-:W-:-:S03]  /*9480*/  FMNMX.FTZ R0, R147, R0, !PT ;  /* 0x0000000093007209 */ /* 0x000fc60007810000 */
[----:B------:R-:W1:Y:S01]  /*9490*/  MUFU.EX2 R169, R169 ;  /* 0x000000a900a97308 */ /* 0x000e620000000800 */
[----:B------:R-:W-:Y:S02]  /*94a0*/  FMNMX.FTZ R0, R149, R0, !PT ;  /* 0x0000000095007209 */ /* 0x000fe40007810000 */
[----:B--2---:R-:W-:Y:S02]  /*94b0*/  F2FP.BF16.F32.PACK_AB R200, R11, R200 ;  /* 0x000000c80bc8723e */ /* 0x004fe400000010ff */
[----:B------:R-:W-:-:S03]  /*94c0*/  FMNMX.FTZ R0, R121, R0, !PT ;  /* 0x0000000079007209 */ /* 0x000fc60007810000 */
[----:B------:R-:W-:Y:S01]  /*94d0*/  MUFU.EX2 R196, R196 ;  /* 0x000000c400c47308 */ /* 0x000fe20000000800 */
[----:B------:R-:W-:-:S04]  /*94e0*/  FMNMX.FTZ R0, R125, R0, !PT ;  /* 0x000000007d007209 */ /* 0x000fc80007810000 */
        /* <DEDUP_REMOVED lines=17> */
[----:B------:R-:W-:Y:S02]  /*9600*/  WARPGROUP.DEPBAR.LE gsb0, 0x0 ;  /* 0x00008000000079c5 */ /* 0x000fe40000010000 */
[----:B------:R-:W-:Y:S01]  /*9610*/  WARPGROUP.ARRIVE ;  /* 0x00000000000079c5 */ /* 0x000fe20000000000 */
[----:B------:R-:W2:Y:S01]  /*9620*/  SHFL.BFLY PT, R9, R0, 0x2, 0x1f ;  /* 0x0c401f0000097f89 */ /* 0x000ea200000e0000 */
[-CC-:B------:R-:W-:Y:S01]  /*9630*/  FFMA.FTZ R184, R221, R6.reuse, -R14.reuse ;  /* 0x00000006ddb87223 */ /* 0x180fe2000001080e */
[-CC-:B------:R-:W-:Y:S01]  /*9640*/  FFMA.FTZ R221, R189, R6.reuse, -R14.reuse ;  /* 0x00000006bddd7223 */ /* 0x180fe2000001080e */
[-CC-:B------:R-:W-:Y:S01]  /*9650*/  FFMA.FTZ R185, R211, R6.reuse, -R14.reuse ;  /* 0x00000006d3b97223 */ /* 0x180fe2000001080e */
[-CC-:B------:R-:W-:Y:S01]  /*9660*/  FFMA.FTZ R211, R215, R6.reuse, -R14.reuse ;  /* 0x00000006d7d37223 */ /* 0x180fe2000001080e */
[----:B------:R-:W-:Y:S01]  /*9670*/  HGMMA.64x192x16.F32.BF16 R24, R180, gdesc[UR4].tnspB, R24, gsb0 ;  /* 0x42e00004b4187df0 */ /* 0x000fe20008001818 */
[----:B------:R-:W-:Y:S01]  /*9680*/  UIADD3 UR6, UR5, 0x300, URZ ;  /* 0x0000030005067890 */ /* 0x000fe2000fffe03f */
[-CC-:B------:R-:W-:Y:S01]  /*9690*/  FFMA.FTZ R187, R193, R6.reuse, -R14.reuse ;  /* 0x00000006c1bb7223 */ /* 0x180fe2000001080e */
[----:B------:R-:W-:Y:S01]  /*96a0*/  UMOV UR7, 0x40000040 ;  /* 0x4000004000077882 */ /* 0x000fe20000000000 */
[-CC-:B------:R-:W-:Y:S01]  /*96b0*/  FFMA.FTZ R215, R223, R6.reuse, -R14.reuse ;  /* 0x00000006dfd77223 */ /* 0x180fe2000001080e */
[----:B------:R-:W-:Y:S01]  /*96c0*/  FFMA.FTZ R186, R225, R6, -R14 ;  /* 0x00000006e1ba7223 */ /* 0x000fe2000001080e */
[----:B------:R-:W-:Y:S08]  /*96d0*/  MUFU.EX2 R185, R185 ;  /* 0x000000b900b97308 */ /* 0x000ff00000000800 */
[----:B------:R-:W-:Y:S01]  /*96e0*/  MUFU.EX2 R187, R187 ;  /* 0x000000bb00bb7308 */ /* 0x000fe20000000800 */
[----:B--2---:R-:W-:-:S07]  /*96f0*/  FMNMX.FTZ R120, R0, R9, !PT ;  /* 0x0000000900787209 */ /* 0x004fce0007810000 */
[----:B------:R-:W-:Y:S01]  /*9700*/  MUFU.EX2 R211, R211 ;  /* 0x000000d300d37308 */ /* 0x000fe20000000800 */
[----:B------:R-:W2:Y:S07]  /*9710*/  SHFL.BFLY PT, R9, R120, 0x1, 0x1f ;  /* 0x0c201f0078097f89 */ /* 0x000eae00000e0000 */
[----:B------:R-:W-:Y:S08]  /*9720*/  MUFU.EX2 R190, R190 ;  /* 0x000000be00be7308 */ /* 0x000ff00000000800 */
[----:B------:R-:W-:Y:S08]  /*9730*/  MUFU.EX2 R213, R213 ;  /* 0x000000d500d57308 */ /* 0x000ff00000000800 */
[----:B------:R-:W-:Y:S01]  /*9740*/  MUFU.EX2 R184, R184 ;  /* 0x000000b800b87308 */ /* 0x000fe20000000800 */
[----:B--2---:R-:W-:-:S05]  /*9750*/  FMNMX.FTZ R9, R120, R9, !PT ;  /* 0x0000000978097209 */ /* 0x004fca0007810000 */
[C---:B------:R-:W-:Y:S01]  /*9760*/  FADD.FTZ R189, -R9.reuse, R10 ;  /* 0x0000000a09bd7221 */ /* 0x040fe20000010100 */
[-C--:B------:R-:W-:Y:S01]  /*9770*/  FMUL.FTZ R10, R9, R6.reuse ;  /* 0x00000006090a7220 */ /* 0x080fe20000410000 */
[----:B------:R-:W-:Y:S02]  /*9780*/  MUFU.EX2 R215, R215 ;  /* 0x000000d700d77308 */ /* 0x000fe40000000800 */
[-C--:B------:R-:W-:Y:S01]  /*9790*/  FMUL.FTZ R189, R189, R6.reuse ;  /* 0x00000006bdbd7220 */ /* 0x080fe20000410000 */
[-CC-:B------:R-:W-:Y:S01]  /*97a0*/  FFMA.FTZ R201, R13, R6.reuse, -R10.reuse ;  /* 0x000000060dc97223 */ /* 0x180fe2000001080a */
[-CC-:B------:R-:W-:Y:S01]  /*97b0*/  FFMA.FTZ R203, R21, R6.reuse, -R10.reuse ;  /* 0x0000000615cb7223 */ /* 0x180fe2000001080a */
[----:B------:R-:W-:Y:S02]  /*97c0*/  IMAD.U32 R13, RZ, RZ, UR60 ;  /* 0x0000003cff0d7e24 */ /* 0x000fe4000f8e00ff */
[-CC-:B------:R-:W-:Y:S01]  /*97d0*/  FFMA.FTZ R120, R173, R6.reuse, -R10.reuse ;  /* 0x00000006ad787223 */ /* 0x180fe2000001080a */
[----:B------:R-:W-:Y:S01]  /*97e0*/  FFMA.FTZ R197, R161, R6, -R10 ;  /* 0x00000006a1c57223 */ /* 0x000fe2000001080a */
[----:B------:R2:W-:Y:S01]  /*97f0*/  MUFU.EX2 R0, R189 ;  /* 0x000000bd00007308 */ /* 0x0005e20000000800 */
[----:B------:R-:W-:-:S02]  /*9800*/  @!P1 VIADD R13, R13, 0x36840 ;  /* 0x000368400d0d9836 */ /* 0x000fc40000000000 */
[-CC-:B------:R-:W-:Y:S01]  /*9810*/  FFMA.FTZ R122, R163, R6.reuse, -R10.reuse ;  /* 0x00000006a37a7223 */ /* 0x180fe2000001080a */
[-CC-:B------:R-:W-:Y:S01]  /*9820*/  FFMA.FTZ R199, R165, R6.reuse, -R10.reuse ;  /* 0x00000006a5c77223 */ /* 0x180fe2000001080a */
[-CC-:B------:R-:W-:Y:S01]  /*9830*/  FFMA.FTZ R124, R167, R6.reuse, -R10.reuse ;  /* 0x00000006a77c7223 */ /* 0x180fe2000001080a */
[-CC-:B------:R-:W-:Y:S01]  /*9840*/  FFMA.FTZ R193, R153, R6.reuse, -R10.reuse ;  /* 0x0000000699c17223 */ /* 0x180fe2000001080a */
[----:B------:R-:W-:Y:S01]  /*9850*/  @!P1 PRMT R13, RZ, 0x654, R13 ;  /* 0x00000654ff0d9816 */ /* 0x000fe2000000000d */
[-CC-:B------:R-:W-:Y:S01]  /*9860*/  FFMA.FTZ R126, R155, R6.reuse, -R10.reuse ;  /* 0x000000069b7e7223 */ /* 0x180fe2000001080a */
[----:B------:R-:W-:Y:S01]  /*9870*/  MUFU.EX2 R201, R201 ;  /* 0x000000c900c97308 */ /* 0x000fe20000000800 */
[-CC-:B------:R-:W-:Y:S01]  /*9880*/  FFMA.FTZ R195, R157, R6.reuse, -R10.reuse ;  /* 0x000000069dc37223 */ /* 0x180fe2000001080a */
[-CC-:B------:R-:W-:Y:S01]  /*9890*/  FFMA.FTZ R128, R159, R6.reuse, -R10.reuse ;  /* 0x000000069f807223 */ /* 0x180fe2000001080a */
[-CC-:B--2---:R-:W-:Y:S01]  /*98a0*/  FFMA.FTZ R189, R145, R6.reuse, -R10.reuse ;  /* 0x0000000691bd7223 */ /* 0x184fe2000001080a */
        /* <DEDUP_REMOVED lines=13> */
[----:B------:R-:W-:-:S07]  /*9980*/  FFMA.FTZ R151, R151, R6, -R10 ;  /* 0x0000000697977223 */ /* 0x000fce000001080a */
        /* <DEDUP_REMOVED lines=16> */
[-CC-:B------:R-:W-:Y:S01]  /*9a90*/  FFMA.FTZ R180, R237, R6.reuse, -R14.reuse ;  /* 0x00000006edb47223 */ /* 0x180fe2000001080e */
[-CC-:B------:R-:W-:Y:S01]  /*9aa0*/  FFMA.FTZ R181, R231, R6.reuse, -R14.reuse ;  /* 0x00000006e7b57223 */ /* 0x180fe2000001080e */
[-CC-:B------:R-:W-:Y:S01]  /*9ab0*/  FFMA.FTZ R182, R227, R6.reuse, -R14.reuse ;  /* 0x00000006e3b67223 */ /* 0x180fe2000001080e */
[-C--:B------:R-:W-:Y:S01]  /*9ac0*/  FFMA.FTZ R183, R233, R6.reuse, -R14 ;  /* 0x00000006e9b77223 */ /* 0x080fe2000001080e */
[----:B------:R-:W-:Y:S01]  /*9ad0*/  FFMA.FTZ R14, R15, R6, -R10 ;  /* 0x000000060f0e7223 */ /* 0x000fe2000001080a */
[----:B------:R-:W-:Y:S01]  /*9ae0*/  HGMMA.64x192x16.F32.BF16 R24, R176, gdesc[UR4].tnspB, R24, gsb0 ;  /* 0x42e00004b0187df0 */ /* 0x000fe20008001818 */
[----:B------:R-:W-:Y:S01]  /*9af0*/  MOV R15, UR4 ;  /* 0x00000004000f7c02 */ /* 0x000fe20008000f00 */
[----:B------:R-:W-:Y:S01]  /*9b00*/  MUFU.EX2 R217, R217 ;  /* 0x000000d900d97308 */ /* 0x000fe20000000800 */
[----:B------:R-:W-:-:S03]  /*9b10*/  UIADD3 UR4, UR10, -0x1, URZ ;  /* 0xffffffff0a047890 */ /* 0x000fc6000fffe03f */
[----:B------:R-:W-:-:S04]  /*9b20*/  @!P1 VIADD R15, R15, 0x36860 ;  /* 0x000368600f0f9836 */ /* 0x000fc80000000000 */
[----:B------:R-:W-:Y:S01]  /*9b30*/  MUFU.EX2 R14, R14 ;  /* 0x0000000e000e7308 */ /* 0x000fe20000000800 */
[----:B------:R-:W-:Y:S01]  /*9b40*/  @!P1 PRMT R21, RZ, 0x654, R15 ;  /* 0x00000654ff159816 */ /* 0x000fe2000000000f */
[----:B------:R-:W-:Y:S01]  /*9b50*/  FADD.FTZ R15, R11, R4 ;  /* 0x000000040b0f7221 */ /* 0x000fe20000010000 */
[----:B------:R-:W-:-:S03]  /*9b60*/  FFMA.FTZ R4, R129, R6, -R10 ;  /* 0x0000000681047223 */ /* 0x000fc6000001080a */
[----:B---3--:R-:W-:Y:S01]  /*9b70*/  FADD.FTZ R136, R202, R15 ;  /* 0x0000000fca887221 */ /* 0x008fe20000010000 */
[----:B-1----:R-:W-:Y:S01]  /*9b80*/  F2FP.BF16.F32.PACK_AB R202, R169, R202 ;  /* 0x000000caa9ca723e */ /* 0x002fe200000010ff */
        /* <DEDUP_REMOVED lines=17> */
[----:B------:R2:W-:Y:S01]  /*9ca0*/  @!P1 SYNCS.ARRIVE.TRANS64.RED.A1T0 RZ, [R13+URZ], RZ ;  /* 0x000000ff0dff99a7 */ /* 0x0005e2000810043f */
[----:B-1----:R-:W-:Y:S02]  /*9cb0*/  F2FP.BF16.F32.PACK_AB R178, R221, R12 ;  /* 0x0000000cddb2723e */ /* 0x002fe400000010ff */
[----:B------:R-:W-:Y:S02]  /*9cc0*/  F2FP.BF16.F32.PACK_AB R176, R219, R20 ;  /* 0x00000014dbb0723e */ /* 0x000fe400000010ff */
[----:B------:R-:W-:Y:S01]  /*9cd0*/  F2FP.BF16.F32.PACK_AB R177, R123, R143 ;  /* 0x0000008f7bb1723e */ /* 0x000fe200000010ff */
[----:B--2---:R-:W-:Y:S01]  /*9ce0*/  FFMA.FTZ R13, R0, R3, R201 ;  /* 0x00000003000d7223 */ /* 0x004fe200000100c9 */
[----:B------:R1:W-:Y:S01]  /*9cf0*/  @!P1 SYNCS.ARRIVE.TRANS64.RED.A1T0 RZ, [R21+URZ], RZ ;  /* 0x000000ff15ff99a7 */ /* 0x0003e2000810043f */
[C---:B------:R-:W-:Y:S01]  /*9d00*/  F2FP.BF16.F32.PACK_AB R201, R14.reuse, R201 ;  /* 0x000000c90ec9723e */ /* 0x040fe200000010ff */
[----:B------:R-:W2:Y:S01]  /*9d10*/  MUFU.EX2 R3, R125 ;  /* 0x0000007d00037308 */ /* 0x000ea20000000800 */
[----:B------:R-:W-:Y:S01]  /*9d20*/  FADD.FTZ R134, R14, R13 ;  /* 0x0000000d0e867221 */ /* 0x000fe20000010000 */
[-CC-:B------:R-:W-:Y:S01]  /*9d30*/  FFMA.FTZ R13, R133, R6.reuse, -R10.reuse ;  /* 0x00000006850d7223 */ /* 0x180fe2000001080a */
[----:B------:R-:W-:-:S02]  /*9d40*/  FFMA.FTZ R10, R127, R6, -R10 ;  /* 0x000000067f0a7223 */ /* 0x000fc4000001080a */
[----:B------:R-:W-:Y:S01]  /*9d50*/  FADD.FTZ R15, R203, R134 ;  /* 0x00000086cb0f7221 */ /* 0x000fe20000010000 */
[----:B-1----:R-:W-:Y:S01]  /*9d60*/  FADD.FTZ R21, R169, R136 ;  /* 0x00000088a9157221 */ /* 0x002fe20000010000 */
[C---:B------:R-:W-:Y:S01]  /*9d70*/  F2FP.BF16.F32.PACK_AB R203, R120.reuse, R203 ;  /* 0x000000cb78cb723e */ /* 0x040fe200000010ff */
[----:B------:R-:W-:Y:S01]  /*9d80*/  MUFU.EX2 R13, R13 ;  /* 0x0000000d000d7308 */ /* 0x000fe20000000800 */
[----:B------:R-:W-:Y:S01]  /*9d90*/  FADD.FTZ R134, R120, R15 ;  /* 0x0000000f78867221 */ /* 0x000fe20000010000 */
[----:B------:R-:W-:Y:S01]  /*9da0*/  FADD.FTZ R136, R196, R21 ;  /* 0x00000015c4887221 */ /* 0x000fe20000010000 */
[----:B------:R-:W-:Y:S02]  /*9db0*/  F2FP.BF16.F32.PACK_AB R196, R171, R196 ;  /* 0x000000c4abc4723e */ /* 0x000fe400000010ff */
[----:B------:R-:W-:Y:S01]  /*9dc0*/  FADD.FTZ R15, R197, R134 ;  /* 0x00000086c50f7221 */ /* 0x000fe20000010000 */
[----:B------:R-:W-:Y:S01]  /*9dd0*/  FADD.FTZ R21, R171, R136 ;  /* 0x00000088ab157221 */ /* 0x000fe20000010000 */
[C---:B------:R-:W-:Y:S01]  /*9de0*/  F2FP.BF16.F32.PACK_AB R197, R122.reuse, R197 ;  /* 0x000000c57ac5723e */ /* 0x040fe200000010ff */
[----:B------:R-:W1:Y:S01]  /*9df0*/  MUFU.EX2 R10, R10 ;  /* 0x0000000a000a7308 */ /* 0x000e620000000800 */
[----:B------:R-:W-:Y:S01]  /*9e00*/  FADD.FTZ R134, R122, R15 ;  /* 0x0000000f7a867221 */ /* 0x000fe20000010000 */
[----:B------:R-:W-:Y:S01]  /*9e10*/  FADD.FTZ R136, R198, R21 ;  /* 0x00000015c6887221 */ /* 0x000fe20000010000 */
[----:B------:R-:W-:-:S02]  /*9e20*/  F2FP.BF16.F32.PACK_AB R198, R175, R198 ;  /* 0x000000c6afc6723e */ /* 0x000fc400000010ff */
[----:B------:R-:W-:Y:S01]  /*9e30*/  FADD.FTZ R15, R199, R134 ;  /* 0x00000086c70f7221 */ /* 0x000fe20000010000 */
[----:B------:R-:W-:Y:S01]  /*9e40*/  FADD.FTZ R21, R175, R136 ;  /* 0x00000088af157221 */ /* 0x000fe20000010000 */
[C---:B------:R-:W-:Y:S02]  /*9e50*/  F2FP.BF16.F32.PACK_AB R199, R124.reuse, R199 ;  /* 0x000000c77cc7723e */ /* 0x040fe400000010ff */
[----:B------:R-:W-:Y:S01]  /*9e60*/  FADD.FTZ R134, R124, R15 ;  /* 0x0000000f7c867221 */ /* 0x000fe20000010000 */
[----:B------:R-:W-:Y:S01]  /*9e70*/  FADD.FTZ R136, R192, R21 ;  /* 0x00000015c0887221 */ /* 0x000fe20000010000 */
[----:B------:R-:W-:Y:S02]  /*9e80*/  F2FP.BF16.F32.PACK_AB R192, R185, R192 ;  /* 0x000000c0b9c0723e */ /* 0x000fe400000010ff */
[----:B------:R-:W-:Y:S01]  /*9e90*/  FADD.FTZ R15, R193, R134 ;  /* 0x00000086c10f7221 */ /* 0x000fe20000010000 */
[----:B------:R-:W-:Y:S01]  /*9ea0*/  FADD.FTZ R21, R185, R136 ;  /* 0x00000088b9157221 */ /* 0x000fe20000010000 */
[----:B--2---:R-:W-:-:S02]  /*9eb0*/  F2FP.BF16.F32.PACK_AB R185, R4, R3 ;  /* 0x0000000304b9723e */ /* 0x004fc400000010ff */
[----:B------:R-:W-:Y:S01]  /*9ec0*/  FADD.FTZ R134, R126, R15 ;  /* 0x0000000f7e867221 */ /* 0x000fe20000010000 */
[----:B------:R-:W-:Y:S01]  /*9ed0*/  FADD.FTZ R136, R194, R21 ;  /* 0x00000015c2887221 */ /* 0x000fe20000010000 */
[----:B------:R-:W-:Y:S02]  /*9ee0*/  F2FP.BF16.F32.PACK_AB R194, R187, R194 ;  /* 0x000000c2bbc2723e */ /* 0x000fe400000010ff */
[----:B------:R-:W-:Y:S01]  /*9ef0*/  FADD.FTZ R11, R195, R134 ;  /* 0x00000086c30b7221 */ /* 0x000fe20000010000 */
[----:B------:R-:W-:Y:S01]  /*9f00*/  FADD.FTZ R15, R187, R136 ;  /* 0x00000088bb0f7221 */ /* 0x000fe20000010000 */
[----:B-1----:R-:W-:Y:S02]  /*9f10*/  F2FP.BF16.F32.PACK_AB R179, R10, R151 ;  /* 0x000000970ab3723e */ /* 0x002fe400000010ff */
[----:B------:R-:W-:Y:S01]  /*9f20*/  FADD.FTZ R134, R128, R11 ;  /* 0x0000000b80867221 */ /* 0x000fe20000010000 */
[----:B------:R-:W-:Y:S01]  /*9f30*/  FADD.FTZ R14, R188, R15 ;  /* 0x0000000fbc0e7221 */ /* 0x000fe20000010000 */
[----:B------:R-:W-:-:S02]  /*9f40*/  F2FP.BF16.F32.PACK_AB R193, R126, R193 ;  /* 0x000000c17ec1723e */ /* 0x000fc400000010ff */
[----:B------:R-:W-:Y:S01]  /*9f50*/  FADD.FTZ R11, R189, R134 ;  /* 0x00000086bd0b7221 */ /* 0x000fe20000010000 */
[C---:B------:R-:W-:Y:S01]  /*9f60*/  FADD.FTZ R15, R211.reuse, R14 ;  /* 0x0000000ed30f7221 */ /* 0x040fe20000010000 */
[----:B------:R-:W-:Y:S02]  /*9f70*/  F2FP.BF16.F32.PACK_AB R195, R128, R195 ;  /* 0x000000c380c3723e */ /* 0x000fe400000010ff */
[----:B------:R-:W-:Y:S01]  /*9f80*/  FADD.FTZ R14, R130, R11 ;  /* 0x0000000b820e7221 */ /* 0x000fe20000010000 */
[----:B------:R-:W-:Y:S01]  /*9f90*/  FADD.FTZ R120, R190, R15 ;  /* 0x0000000fbe787221 */ /* 0x000fe20000010000 */
[----:B------:R-:W-:Y:S02]  /*9fa0*/  F2FP.BF16.F32.PACK_AB R188, R211, R188 ;  /* 0x000000bcd3bc723e */ /* 0x000fe400000010ff */
[----:B------:R-:W-:Y:S01]  /*9fb0*/  FADD.FTZ R11, R191, R14 ;  /* 0x0000000ebf0b7221 */ /* 0x000fe20000010000 */
[----:B------:R-:W-:Y:S01]  /*9fc0*/  FADD.FTZ R15, R213, R120 ;  /* 0x00000078d50f7221 */ /* 0x000fe20000010000 */
[----:B------:R-:W-:-:S02]  /*9fd0*/  F2FP.BF16.F32.PACK_AB R189, R130, R189 ;  /* 0x000000bd82bd723e */ /* 0x000fc400000010ff */
[----:B------:R-:W-:Y:S01]  /*9fe0*/  FADD.FTZ R14, R132, R11 ;  /* 0x0000000b840e7221 */ /* 0x000fe20000010000 */
[----:B------:R-:W-:Y:S01]  /*9ff0*/  FADD.FTZ R120, R184, R15 ;  /* 0x0000000fb8787221 */ /* 0x000fe20000010000 */
[----:B------:R-:W-:Y:S02]  /*a000*/  F2FP.BF16.F32.PACK_AB R190, R213, R190 ;  /* 0x000000bed5be723e */ /* 0x000fe400000010ff */
[----:B------:R-:W-:Y:S01]  /*a010*/  FADD.FTZ R11, R3, R14 ;  /* 0x0000000e030b7221 */ /* 0x000fe20000010000 */
[C---:B------:R-:W-:Y:S01]  /*a020*/  FADD.FTZ R15, R215.reuse, R120 ;  /* 0x00000078d70f7221 */ /* 0x040fe20000010000 */
[----:B------:R-:W-:Y:S02]  /*a030*/  F2FP.BF16.F32.PACK_AB R191, R132, R191 ;  /* 0x000000bf84bf723e */ /* 0x000fe400000010ff */
        /* <DEDUP_REMOVED lines=16> */
[----:B------:R-:W-:Y:S01]  /*a140*/  FADD.FTZ R3, R183, R4 ;  /* 0x00000004b7037221 */ /* 0x000fe20000010000 */
[----:B------:R-:W-:Y:S02]  /*a150*/  F2FP.BF16.F32.PACK_AB R181, R131, R139 ;  /* 0x0000008b83b5723e */ /* 0x000fe400000010ff */
[C---:B------:R-:W-:Y:S01]  /*a160*/  FADD.FTZ R14, R135.reuse, R14 ;  /* 0x0000000e870e7221 */ /* 0x040fe20000010000 */
[----:B------:R-:W-:Y:S01]  /*a170*/  FADD.FTZ R4, R20, R3 ;  /* 0x0000000314047221 */ /* 0x000fe20000010000 */
[----:B------:R-:W-:-:S02]  /*a180*/  F2FP.BF16.F32.PACK_AB R183, R135, R141 ;  /* 0x0000008d87b7723e */ /* 0x000fc400000010ff */
[----:B------:R-:W-:Y:S01]  /*a190*/  FADD.FTZ R14, R143, R14 ;  /* 0x0000000e8f0e7221 */ /* 0x000fe20000010000 */
[----:B------:R-:W-:Y:S01]  /*a1a0*/  FADD.FTZ R3, R219, R4 ;  /* 0x00000004db037221 */ /* 0x000fe20000010000 */
[----:B------:R-:W-:Y:S02]  /*a1b0*/  MOV R11, R8 ;  /* 0x00000008000b7202 */ /* 0x000fe40000000f00 */
[----:B------:R-:W-:Y:S01]  /*a1c0*/  FADD.FTZ R14, R123, R14 ;  /* 0x0000000e7b0e7221 */ /* 0x000fe20000010000 */
[----:B------:R-:W-:Y:S01]  /*a1d0*/  FADD.FTZ R4, R12, R3 ;  /* 0x000000030c047221 */ /* 0x000fe20000010000 */
[----:B------:R-:W-:Y:S02]  /*a1e0*/  IMAD.U32 R12, RZ, RZ, UR4 ;  /* 0x00000004ff0c7e24 */ /* 0x000fe4000f8e00ff */
[----:B------:R-:W-:Y:S01]  /*a1f0*/  FADD.FTZ R14, R151, R14 ;  /* 0x0000000e970e7221 */ /* 0x000fe20000010000 */
[----:B------:R-:W-:-:S03]  /*a200*/  FADD.FTZ R4, R221, R4 ;  /* 0x00000004dd047221 */ /* 0x000fc60000010000 */
[----:B------:R-:W-:Y:S01]  /*a210*/  FADD.FTZ R3, R10, R14 ;  /* 0x0000000e0a037221 */ /* 0x000fe20000010000 */
[----:B------:R-:W-:Y:S01]  /*a220*/  IMAD.MOV.U32 R10, RZ, RZ, R9 ;  /* 0x000000ffff0a7224 */ /* 0x000fe200078e0009 */
[----:B------:R-:W-:Y:S06]  /*a230*/  @P2 BRA `(.L_x_2874) ;  /* 0xffffffbc00602947 */ /* 0x000fec000383ffff */
.L_x_2865:
        /* <DEDUP_REMOVED lines=99> */
.L_x_2875:
        /* <DEDUP_REMOVED lines=8> */
.L_x_2876:
[----:B--2---:R-:W-:Y:S05]  /*a8f0*/  @P2 BRA `(.L_x_2877) ;  /* 0x0000000000082947 */ /* 0x004fea0003800000 */
[----:B------:R-:W2:Y:S02]  /*a900*/  SYNCS.PHASECHK.TRANS64.TRYWAIT P0, [UR7+0x36850], R0 ;  /* 0x03685000ff0075a7 */ /* 0x000ea40008000147 */
[----:B--2---:R-:W-:Y:S05]  /*a910*/  @!P0 BRA `(.L_x_2878) ;  /* 0x0000004c00548947 */ /* 0x004fea0003800000 */
.L_x_2877:
[----:B------:R-:W-:Y:S01]  /*a920*/  R2UR UR4, R2 ;  /* 0x00000000020472ca */ /* 0x000fe200000e0000 */
[----:B------:R-:W-:Y:S01]  /*a930*/  WARPGROUP.ARRIVE ;  /* 0x00000000000079c5 */ /* 0x000fe20000000000 */
[----:B------:R-:W-:Y:S01]  /*a940*/  UMOV UR11, 0x40000040 ;  /* 0x40000040000b7882 */ /* 0x000fe20000000000 */
[----:B--2---:R-:W2:Y:S01]  /*a950*/  SHFL.BFLY PT, R5, R4, 0x2, 0x1f ;  /* 0x0c401f0004057f89 */ /* 0x004ea200000e0000 */
[C---:B------:R-:W-:Y:S01]  /*a960*/  IADD3 R133, P4, R18.reuse, 0x40, RZ ;  /* 0x0000004012857810 */ /* 0x040fe20007f9e0ff */
[----:B------:R-:W-:Y:S01]  /*a970*/  UIADD3 UR35, -UR36, URZ, URZ ;  /* 0x0000003f24237290 */ /* 0x000fe2000fffe13f */
[C---:B------:R-:W-:Y:S01]  /*a980*/  IADD3 R121, P6, R18.reuse, 0x4000, RZ ;  /* 0x0000400012797810 */ /* 0x040fe20007fde0ff */
[----:B------:R-:W3:Y:S01]  /*a990*/  SHFL.BFLY PT, R10, R3, 0x2, 0x1f ;  /* 0x0c401f00030a7f89 */ /* 0x000ee200000e0000 */
        /* <DEDUP_REMOVED lines=9> */
[----:B------:R-:W-:Y:S02]  /*aa30*/  LOP3.LUT R122, R123, 0x380, RZ, 0xc0, !PT ;  /* 0x000003807b7a7812 */ /* 0x000fe400078ec0ff */
[----:B------:R-:W-:Y:S01]  /*aa40*/  ULOP3.LUT UR4, UR4, 0x3fff, URZ, 0xc0, !UPT ;  /* 0x00003fff04047892 */ /* 0x000fe2000f8ec03f */
[----:B------:R-:W-:-:S02]  /*aa50*/  IADD3 R21, P4, R18, 0x8000, RZ ;  /* 0x0000800012157810 */ /* 0x000fc40007f9e0ff */
[----:B------:R-:W-:Y:S01]  /*aa60*/  SHF.R.U64 R120, R120, 0x3, RZ ;  /* 0x0000000378787819 */ /* 0x000fe200000012ff */
[----:B------:R-:W-:Y:S01]  /*aa70*/  ULOP3.LUT UR4, UR4, 0x3800000, URZ, 0xfc, !UPT ;  /* 0x0380000004047892 */ /* 0x000fe2000f8efc3f */
[----:B------:R-:W-:Y:S01]  /*aa80*/  SHF.R.U64 R122, R122, 0x3, RZ ;  /* 0x000000037a7a7819 */ /* 0x000fe200000012ff */
[----:B--2---:R-:W-:Y:S01]  /*aa90*/  FADD.FTZ R5, R5, R4 ;  /* 0x0000000405057221 */ /* 0x004fe20000010000 */
[----:B------:R-:W-:Y:S01]  /*aaa0*/  LOP3.LUT R20, R21, 0x380, RZ, 0xc0, !PT ;  /* 0x0000038015147812 */ /* 0x000fe200078ec0ff */
[----:B------:R-:W-:Y:S01]  /*aab0*/  UIMAD UR4, UR38, 0xa80, UR4 ;  /* 0x00000a80260478a4 */ /* 0x000fe2000f8e0204 */
[----:B------:R-:W-:Y:S01]  /*aac0*/  LOP3.LUT R120, R120, R121, RZ, 0x3c, !PT ;  /* 0x0000007978787212 */ /* 0x000fe200078e3cff */
[----:B---3--:R-:W-:Y:S01]  /*aad0*/  FADD.FTZ R7, R10, R3 ;  /* 0x000000030a077221 */ /* 0x008fe20000010000 */
[----:B------:R-:W-:Y:S01]  /*aae0*/  LOP3.LUT R122, R122, R123, RZ, 0x3c, !PT ;  /* 0x0000007b7a7a7212 */ /* 0x000fe200078e3cff */
[----:B------:R-:W-:Y:S01]  /*aaf0*/  UIADD3 UR6, UR4, 0x80, URZ ;  /* 0x0000008004067890 */ /* 0x000fe2000fffe03f */
[----:B------:R-:W-:Y:S01]  /*ab00*/  IADD3.X R121, RZ, R19, RZ, P6, !PT ;  /* 0x00000013ff797210 */ /* 0x000fe200037fe4ff */
[----:B------:R-:W-:Y:S01]  /*ab10*/  IMAD.X R123, RZ, RZ, R19, P0 ;  /* 0x000000ffff7b7224 */ /* 0x000fe200000e0613 */
[----:B------:R-:W-:Y:S01]  /*ab20*/  UMOV UR10, UR4 ;  /* 0x00000004000a7c82 */ /* 0x000fe20008000000 */
[----:B------:R-:W-:Y:S01]  /*ab30*/  SHF.R.U64 R20, R20, 0x3, RZ ;  /* 0x0000000314147819 */ /* 0x000fe200000012ff */
[----:B------:R-:W-:Y:S01]  /*ab40*/  HGMMA.64x192x16.F32.BF16 R24, R200, gdesc[UR8].tnspB, R24, gsb0 ;  /* 0x42e00008c8187df0 */ /* 0x000fe20008001818 */
[----:B------:R-:W-:Y:S01]  /*ab50*/  UMOV UR11, 0x40000040 ;  /* 0x40000040000b7882 */ /* 0x000fe20000000000 */
[----:B------:R-:W-:Y:S01]  /*ab60*/  UMOV UR10, UR6 ;  /* 0x00000006000a7c82 */ /* 0x000fe20008000000 */
[----:B------:R-:W-:Y:S01]  /*ab70*/  UIADD3 UR6, UR4, 0x100, URZ ;  /* 0x0000010004067890 */ /* 0x000fe2000fffe03f */
[C---:B------:R-:W-:Y:S01]  /*ab80*/  IADD3 R4, P6, R18.reuse, 0x8040, RZ ;  /* 0x0000804012047810 */ /* 0x040fe20007fde0ff */
[----:B-1----:R-:W-:Y:S01]  /*ab90*/  SHFL.BFLY PT, R0, R5, 0x1, 0x1f ;  /* 0x0c201f0005007f89 */ /* 0x002fe200000e0000 */
[----:B------:R-:W-:-:S02]  /*aba0*/  IADD3 R134, P0, R18, 0x8060, RZ ;  /* 0x0000806012867810 */ /* 0x000fc40007f1e0ff */
[----:B------:R-:W-:Y:S02]  /*abb0*/  LOP3.LUT R20, R20, R21, RZ, 0x3c, !PT ;  /* 0x0000001514147212 */ /* 0x000fe400078e3cff */
[----:B------:R-:W-:Y:S02]  /*abc0*/  LOP3.LUT R11, R4, 0x380, RZ, 0xc0, !PT ;  /* 0x00000380040b7812 */ /* 0x000fe400078ec0ff */
[----:B------:R-:W-:Y:S02]  /*abd0*/  LOP3.LUT R21, R134, 0x380, RZ, 0xc0, !PT ;  /* 0x0000038086157812 */ /* 0x000fe400078ec0ff */
[----:B------:R-:W-:Y:S02]  /*abe0*/  SHF.R.U64 R11, R11, 0x3, RZ ;  /* 0x000000030b0b7819 */ /* 0x000fe400000012ff */
[----:B------:R-:W-:Y:S02]  /*abf0*/  SHF.R.U64 R21, R21, 0x3, RZ ;  /* 0x0000000315157819 */ /* 0x000fe400000012ff */
[----:B------:R-:W-:Y:S01]  /*ac00*/  LOP3.LUT R10, R11, R4, RZ, 0x3c, !PT ;  /* 0x000000040b0a7212 */ /* 0x000fe200078e3cff */
[--C-:B------:R-:W-:Y:S01]  /*ac10*/  IMAD.X R11, RZ, RZ, R19.reuse, P6 ;  /* 0x000000ffff0b7224 */ /* 0x100fe200030e0613 */
[----:B------:R-:W-:Y:S01]  /*ac20*/  LOP3.LUT R4, R21, R134, RZ, 0x3c, !PT ;  /* 0x0000008615047212 */ /* 0x000fe200078e3cff */
[----:B------:R-:W-:Y:S01]  /*ac30*/  IMAD.X R21, RZ, RZ, R19, P4 ;  /* 0x000000ffff157224 */ /* 0x000fe200020e0613 */
[----:B------:R-:W1:Y:S01]  /*ac40*/  SHFL.BFLY PT, R134, R7, 0x1, 0x1f ;  /* 0x0c201f0007867f89 */ /* 0x000e6200000e0000 */
[----:B------:R-:W-:-:S02]  /*ac50*/  IADD3 R127, P3, R18, 0x20, RZ ;  /* 0x00000020127f7810 */ /* 0x000fc40007f7e0ff */
[----:B------:R-:W-:Y:S02]  /*ac60*/  LOP3.LUT R125, R18, 0x380, RZ, 0xc0, !PT ;  /* 0x00000380127d7812 */ /* 0x000fe400078ec0ff */
[----:B------:R-:W-:Y:S02]  /*ac70*/  LOP3.LUT R126, R127, 0x380, RZ, 0xc0, !PT ;  /* 0x000003807f7e7812 */ /* 0x000fe400078ec0ff */
[----:B------:R-:W-:Y:S02]  /*ac80*/  SHF.R.U64 R125, R125, 0x3, RZ ;  /* 0x000000037d7d7819 */ /* 0x000fe400000012ff */
[----:B------:R-:W-:Y:S02]  /*ac90*/  SHF.R.U64 R126, R126, 0x3, RZ ;  /* 0x000000037e7e7819 */ /* 0x000fe400000012ff */
[----:B------:R-:W-:Y:S02]  /*aca0*/  IADD3 R131, P2, R18, 0x4040, RZ ;  /* 0x0000404012837810 */ /* 0x000fe40007f5e0ff */
[----:B------:R-:W-:-:S02]  /*acb0*/  LOP3.LUT R126, R126, R127, RZ, 0x3c, !PT ;  /* 0x0000007f7e7e7212 */ /* 0x000fc400078e3cff */
[C---:B------:R-:W-:Y:S02]  /*acc0*/  IADD3 R15, P5, R18.reuse, 0x60, RZ ;  /* 0x00000060120f7810 */ /* 0x040fe40007fbe0ff */
[----:B------:R-:W-:Y:S02]  /*acd0*/  IADD3.X R127, RZ, R19, RZ, P3, !PT ;  /* 0x00000013ff7f7210 */ /* 0x000fe40001ffe4ff */
[----:B------:R-:W-:Y:S02]  /*ace0*/  IADD3 R129, P3, R18, 0x4060, RZ ;  /* 0x0000406012817810 */ /* 0x000fe40007f7e0ff */
[----:B------:R-:W-:Y:S01]  /*acf0*/  LOP3.LUT R124, R125, R18, RZ, 0x3c, !PT ;  /* 0x000000127d7c7212 */ /* 0x000fe200078e3cff */
[----:B------:R-:W-:Y:S01]  /*ad00*/  IMAD.MOV.U32 R125, RZ, RZ, R19 ;  /* 0x000000ffff7d7224 */ /* 0x000fe200078e0013 */
[----:B------:R-:W-:Y:S01]  /*ad10*/  LOP3.LUT R130, R131, 0x380, RZ, 0xc0, !PT ;  /* 0x0000038083827812 */ /* 0x000fe200078ec0ff */
[----:B-1----:R-:W-:Y:S01]  /*ad20*/  FADD.FTZ R134, R7, R134 ;  /* 0x0000008607867221 */ /* 0x002fe20000010000 */
[----:B------:R-:W-:-:S02]  /*ad30*/  LOP3.LUT R14, R15, 0x380, RZ, 0xc0, !PT ;  /* 0x000003800f0e7812 */ /* 0x000fc400078ec0ff */
[----:B------:R-:W-:Y:S02]  /*ad40*/  LOP3.LUT R128, R129, 0x380, RZ, 0xc0, !PT ;  /* 0x0000038081807812 */ /* 0x000fe400078ec0ff */
[----:B------:R-:W-:Y:S02]  /*ad50*/  SHF.R.U64 R130, R130, 0x3, RZ ;  /* 0x0000000382827819 */ /* 0x000fe400000012ff */
[----:B------:R-:W-:Y:S01]  /*ad60*/  MOV R125, R124 ;  /* 0x0000007c007d7202 */ /* 0x000fe20000000f00 */
[----:B------:R-:W-:Y:S01]  /*ad70*/  FADD.FTZ R124, R5, R0 ;  /* 0x00000000057c7221 */ /* 0x000fe20000010000 */
[----:B------:R-:W-:Y:S01]  /*ad80*/  SHF.R.U64 R14, R14, 0x3, RZ ;  /* 0x000000030e0e7819 */ /* 0x000fe200000012ff */
[----:B------:R-:W-:Y:S01]  /*ad90*/  IMAD.X R5, RZ, RZ, R19, P0 ;  /* 0x000000ffff057224 */ /* 0x000fe200000e0613 */
[----:B------:R-:W-:Y:S02]  /*ada0*/  FSETP.NE.FTZ.AND P4, PT, R134, RZ, PT ;  /* 0x000000ff8600720b */ /* 0x000fe40003f95000 */
[----:B------:R-:W-:-:S02]  /*adb0*/  SHF.R.U64 R128, R128, 0x3, RZ ;  /* 0x0000000380807819 */ /* 0x000fc400000012ff */
[----:B------:R-:W-:Y:S02]  /*adc0*/  LOP3.LUT R130, R130, R131, RZ, 0x3c, !PT ;  /* 0x0000008382827212 */ /* 0x000fe400078e3cff */
[----:B------:R-:W-:Y:S01]  /*add0*/  LOP3.LUT R14, R14, R15, RZ, 0x3c, !PT ;  /* 0x0000000f0e0e7212 */ /* 0x000fe200078e3cff */
[--C-:B------:R-:W-:Y:S01]  /*ade0*/  IMAD.X R15, RZ, RZ, R19.reuse, P5 ;  /* 0x000000ffff0f7224 */ /* 0x100fe200028e0613 */
[----:B------:R-:W-:Y:S02]  /*adf0*/  IADD3.X R131, RZ, R19, RZ, P2, !PT ;  /* 0x00000013ff837210 */ /* 0x000fe400017fe4ff */
[----:B------:R-:W-:Y:S01]  /*ae00*/  LOP3.LUT R128, R128, R129, RZ, 0x3c, !PT ;  /* 0x0000008180807212 */ /* 0x000fe200078e3cff */
[----:B------:R-:W-:Y:S01]  /*ae10*/  IMAD.X R129, RZ, RZ, R19, P3 ;  /* 0x000000ffff817224 */ /* 0x000fe200018e0613 */
[----:B------:R-:W-:Y:S02]  /*ae20*/  FSETP.NE.FTZ.AND P2, PT, R124, RZ, PT ;  /* 0x000000ff7c00720b */ /* 0x000fe40003f55000 */
[----:B------:R-:W-:-:S02]  /*ae30*/  MOV R15, R14 ;  /* 0x0000000e000f7202 */ /* 0x000fc40000000f00 */
[----:B------:R-:W-:Y:S02]  /*ae40*/  MOV R120, R120 ;  /* 0x0000007800787202 */ /* 0x000fe40000000f00 */
[----:B------:R-:W-:Y:S02]  /*ae50*/  MOV R14, R128 ;  /* 0x00000080000e7202 */ /* 0x000fe40000000f00 */
[----:B------:R-:W-:Y:S02]  /*ae60*/  CS2R R128, SRZ ;  /* 0x0000000000807805 */ /* 0x000fe4000001ff00 */
[----:B------:R-:W-:Y:S02]  /*ae70*/  MOV R121, R10 ;  /* 0x0000000a00797202 */ /* 0x000fe40000000f00 */
[----:B------:R-:W1:Y:S01]  /*ae80*/  @P4 MUFU.LG2 R10, R134 ;  /* 0x00000086000a4308 */ /* 0x000e620000000c00 */
[----:B------:R-:W-:Y:S02]  /*ae90*/  R2UR UR5, R205 ;  /* 0x00000000cd0572ca */ /* 0x000fe400000e0000 */
[----:B------:R-:W-:Y:S01]  /*aea0*/  MOV R11, UR7 ;  /* 0x00000007000b7c02 */ /* 0x000fe20008000f00 */
[----:B------:R-:W-:Y:S01]  /*aeb0*/  ULDC UR7, c[0x0][0xa88] ;  /* 0x0002a20000077ab9 */ /* 0x000fe20000000800 */
[----:B------:R-:W-:-:S02]  /*aec0*/  R2UR UR12, R204 ;  /* 0x00000000cc0c72ca */ /* 0x000fc400000e0000 */
[----:B------:R-:W-:Y:S01]  /*aed0*/  @!P1 IADD3 R11, R11, 0x36860, RZ ;  /* 0x000368600b0b9810 */ /* 0x000fe20007ffe0ff */
[----:B------:R-:W-:Y:S01]  /*aee0*/  @P2 MUFU.RCP R129, R124 ;  /* 0x0000007c00812308 */ /* 0x000fe20000001000 */
[----:B------:R-:W-:Y:S02]  /*aef0*/  IADD3 R13, P5, R18, 0x8020, RZ ;  /* 0x00008020120d7810 */ /* 0x000fe40007fbe0ff */
[----:B------:R-:W-:Y:S01]  /*af00*/  MOV R0, R130 ;  /* 0x0000008200007202 */ /* 0x000fe20000000f00 */
[----:B------:R-:W-:Y:S01]  /*af10*/  @P4 FMUL.FTZ R131, R6, 0.69314718246459960938 ;  /* 0x3f31721806834820 */ /* 0x000fe20000410000 */
[----:B------:R-:W-:Y:S01]  /*af20*/  @!P1 PRMT R11, RZ, 0x654, R11 ;  /* 0x00000654ff0b9816 */ /* 0x000fe2000000000b */
[----:B------:R-:W-:Y:S01]  /*af30*/  UIADD3 UR34, -UR5, URZ, URZ ;  /* 0x0000003f05227290 */ /* 0x000fe2000fffe13f */
[----:B------:R-:W-:Y:S01]  /*af40*/  LOP3.LUT R12, R13, 0x380, RZ, 0xc0, !PT ;  /* 0x000003800d0c7812 */ /* 0x000fe200078ec0ff */
[----:B------:R2:W3:Y:S01]  /*af50*/  @P2 MUFU.LG2 R7, R124 ;  /* 0x0000007c00072308 */ /* 0x0004e20000000c00 */
[----:B-1----:R-:W-:Y:S01]  /*af60*/  @P4 FMUL.FTZ R10, R10, 0.69314718246459960938 ;  /* 0x3f3172180a0a4820 */ /* 0x002fe20000410000 */
[----:B------:R-:W-:Y:S01]  /*af70*/  MOV R122, R122 ;  /* 0x0000007a007a7202 */ /* 0x000fe20000000f00 */
[----:B------:R-:W-:Y:S01]  /*af80*/  IMAD.MOV.U32 R123, RZ, RZ, -0x800000 ;  /* 0xff800000ff7b7424 */ /* 0x000fe200078e00ff */
[----:B------:R-:W-:-:S02]  /*af90*/  SHF.R.U64 R12, R12, 0x3, RZ ;  /* 0x000000030c0c7819 */ /* 0x000fc400000012ff */
[----:B------:R-:W-:Y:S02]  /*afa0*/  MOV R20, R20 ;  /* 0x0000001400147202 */ /* 0x000fe40000000f00 */
[----:B------:R-:W1:Y:S01]  /*afb0*/  @P4 MUFU.RCP R128, R134 ;  /* 0x0000008600804308 */ /* 0x000e620000001000 */
[----:B------:R-:W-:Y:S02]  /*afc0*/  LOP3.LUT R12, R12, R13, RZ, 0x3c, !PT ;  /* 0x0000000d0c0c7212 */ /* 0x000fe400078e3cff */
[----:B--2---:R-:W-:Y:S01]  /*afd0*/  MOV R124, R4 ;  /* 0x00000004007c7202 */ /* 0x004fe20000000f00 */
[----:B------:R-:W-:Y:S01]  /*afe0*/  @P2 FMUL.FTZ R5, R6, 0.69314718246459960938 ;  /* 0x3f31721806052820 */ /* 0x000fe20000410000 */
[----:B------:R-:W-:Y:S02]  /*aff0*/  IADD3.X R13, RZ, R19, RZ, P5, !PT ;  /* 0x00000013ff0d7210 */ /* 0x000fe40002ffe4ff */
[----:B------:R-:W-:Y:S01]  /*b000*/  MOV R127, R126 ;  /* 0x0000007e007f7202 */ /* 0x000fe20000000f00 */
[----:B---3--:R-:W-:Y:S01]  /*b010*/  @P2 FMUL.FTZ R4, R7, 0.69314718246459960938 ;  /* 0x3f31721807042820 */ /* 0x008fe20000410000 */
[----:B------:R-:W-:-:S02]  /*b020*/  MOV R21, R12 ;  /* 0x0000000c00157202 */ /* 0x000fc40000000f00 */
[----:B------:R-:W-:Y:S01]  /*b030*/  MOV R3, R132 ;  /* 0x0000008400037202 */ /* 0x000fe20000000f00 */
[----:B------:R-:W-:Y:S01]  /*b040*/  @P2 FFMA.FTZ R123, R5, R8, R4 ;  /* 0x00000008057b2223 */ /* 0x000fe20000010004 */
[----:B------:R-:W-:Y:S01]  /*b050*/  LOP3.LUT P0, RZ, R23, 0x3, RZ, 0xc0, !PT ;  /* 0x0000000317ff7812 */ /* 0x000fe2000780c0ff */
[----:B------:R-:W-:Y:S02]  /*b060*/  WARPGROUP.DEPBAR.LE gsb0, 0x0 ;  /* 0x00008000000079c5 */ /* 0x000fe40000010000 */
[----:B------:R-:W-:-:S06]  /*b070*/  WARPGROUP.ARRIVE ;  /* 0x00000000000079c5 */ /* 0x000fcc0000000000 */
[----:B------:R-:W-:Y:S01]  /*b080*/  HGMMA.64x192x16.F32.BF16 R24, R196, gdesc[UR8].tnspB, R24, gsb0 ;  /* 0x42e00008c4187df0 */ /* 0x000fe20008001818 */
[----:B------:R-:W-:Y:S01]  /*b090*/  UMOV UR10, UR6 ;  /* 0x00000006000a7c82 */ /* 0x000fe20008000000 */
[----:B------:R-:W-:Y:S01]  /*b0a0*/  UMOV UR11, 0x40000040 ;  /* 0x40000040000b7882 */ /* 0x000fe20000000000 */
[----:B------:R-:W-:Y:S01]  /*b0b0*/  UIADD3 UR6, UR4, 0x180, URZ ;  /* 0x0000018004067890 */ /* 0x000fe2000fffe03f */
[----:B------:R-:W-:Y:S02]  /*b0c0*/  WARPGROUP.DEPBAR.LE gsb0, 0x0 ;  /* 0x00008000000079c5 */ /* 0x000fe40000010000 */
[----:B------:R-:W-:-:S14]  /*b0d0*/  WARPGROUP.ARRIVE ;  /* 0x00000000000079c5 */ /* 0x000fdc0000000000 */
        /* <DEDUP_REMOVED lines=9> */
[----:B------:R-:W-:Y:S02]  /*b170*/  UIADD3 UR6, UR4, 0x280, URZ ;  /* 0x0000028004067890 */ /* 0x000fe4000fffe03f */
[----:B------:R-:W-:Y:S01]  /*b180*/  UIADD3 UR4, UR4, 0x300, URZ ;  /* 0x0000030004047890 */ /* 0x000fe2000fffe03f */
[----:B------:R-:W-:Y:S02]  /*b190*/  WARPGROUP.DEPBAR.LE gsb0, 0x0 ;  /* 0x00008000000079c5 */ /* 0x000fe40000010000 */
[----:B------:R-:W-:-:S12]  /*b1a0*/  WARPGROUP.ARRIVE ;  /* 0x00000000000079c5 */ /* 0x000fd80000000000 */
[----:B------:R-:W-:Y:S01]  /*b1b0*/  HGMMA.64x192x16.F32.BF16 R24, R184, gdesc[UR8].tnspB, R24, gsb0 ;  /* 0x42e00008b8187df0 */ /* 0x000fe20008001818 */
[----:B------:R-:W-:Y:S01]  /*b1c0*/  UMOV UR10, UR6 ;  /* 0x00000006000a7c82 */ /* 0x000fe20008000000 */
[----:B------:R-:W-:Y:S01]  /*b1d0*/  UMOV UR11, 0x40000040 ;  /* 0x40000040000b7882 */ /* 0x000fe20000000000 */
[----:B------:R-:W-:Y:S02]  /*b1e0*/  WARPGROUP.DEPBAR.LE gsb0, 0x0 ;  /* 0x00008000000079c5 */ /* 0x000fe40000010000 */
[----:B------:R-:W-:-:S15]  /*b1f0*/  WARPGROUP.ARRIVE ;  /* 0x00000000000079c5 */ /* 0x000fde0000000000 */
[----:B------:R-:W-:Y:S01]  /*b200*/  HGMMA.64x192x16.F32.BF16 R24, R180, gdesc[UR8].tnspB, R24, gsb0 ;  /* 0x42e00008b4187df0 */ /* 0x000fe20008001818 */
        /* <DEDUP_REMOVED lines=8> */
[----:B------:R-:W-:Y:S02]  /*b290*/  UIMAD.WIDE.U32 UR4, UR35, UR8, URZ ;  /* 0x00000008230472a5 */ /* 0x000fe4000f8e003f */
[----:B------:R-:W-:Y:S02]  /*b2a0*/  UIMAD UR6, UR35, UR9, UR6 ;  /* 0x00000009230672a4 */ /* 0x000fe4000f8e0206 */
[----:B------:R-:W-:-:S02]  /*b2b0*/  USHF.L.U32 UR34, UR34, 0x7, URZ ;  /* 0x0000000722227899 */ /* 0x000fc4000800063f */
[----:B------:R-:W-:Y:S01]  /*b2c0*/  IMAD.U32 R12, RZ, RZ, UR4 ;  /* 0x00000004ff0c7e24 */ /* 0x000fe2000f8e00ff */
[----:B------:R-:W-:Y:S02]  /*b2d0*/  UIADD3 UR4, UR5, UR6, URZ ;  /* 0x0000000605047290 */ /* 0x000fe4000fffe03f */
[----:B------:R-:W-:Y:S01]  /*b2e0*/  MOV R13, UR5 ;  /* 0x00000005000d7c02 */ /* 0x000fe20008000f00 */
[----:B------:R-:W-:Y:S01]  /*b2f0*/  ULDC.64 UR12, c[0x0][0x208] ;  /* 0x00008200000c7ab9 */ /* 0x000fe20000000a00 */
[----:B------:R-:W-:Y:S02]  /*b300*/  VIADD R126, R208, UR34 ;  /* 0x00000022d07e7c36 */ /* 0x000fe40008000000 */
[----:B------:R-:W-:Y:S01]  /*b310*/  IMAD.U32 R13, RZ, RZ, UR4 ;  /* 0x00000004ff0d7e24 */ /* 0x000fe2000f8e00ff */
[----:B------:R-:W-:Y:S01]  /*b320*/  USHF.R.S32.HI UR4, URZ, 0x1f, UR36 ;  /* 0x0000001f3f047899 */ /* 0x000fe20008011424 */
[----:B------:R-:W-:-:S05]  /*b330*/  VIADD R130, R126, 0x8 ;  /* 0x000000087e827836 */ /* 0x000fca0000000000 */
[----:B------:R-:W-:Y:S02]  /*b340*/  ISETP.GE.OR P3, PT, R130, UR7, P0 ;  /* 0x0000000782007c0c */ /* 0x000fe40008766670 */
[----:B------:R-:W-:Y:S01]  /*b350*/  ISETP.GE.OR P0, PT, R126, UR7, P0 ;  /* 0x000000077e007c0c */ /* 0x000fe20008706670 */
[----:B------:R-:W-:Y:S02]  /*b360*/  WARPGROUP.DEPBAR.LE gsb0, 0x0 ;  /* 0x00008000000079c5 */ /* 0x000fe40000010000 */
[----:B------:R-:W-:-:S06]  /*b370*/  WARPGROUP.ARRIVE ;  /* 0x00000000000079c5 */ /* 0x000fcc0000000000 */
[----:B------:R-:W-:Y:S01]  /*b380*/  HGMMA.64x192x16.F32.BF16 R24, R176, gdesc[UR8].tnspB, R24, gsb0 ;  /* 0x42e00008b0187df0 */ /* 0x000fe20008001818 */
[----:B------:R-:W-:Y:S01]  /*b390*/  R2UR UR10, R17 ;  /* 0x00000000110a72ca */ /* 0x000fe200000e0000 */
[----:B------:R-:W-:Y:S02]  /*b3a0*/  IMAD.MOV.U32 R17, RZ, RZ, -0x800000 ;  /* 0xff800000ff117424 */ /* 0x000fe400078e00ff */
[----:B------:R-:W-:Y:S01]  /*b3b0*/  @P4 FFMA.FTZ R17, R131, R9, R10 ;  /* 0x0000000983114223 */ /* 0x000fe2000001000a */
[----:B------:R-:W-:Y:S02]  /*b3c0*/  WARPGROUP.DEPBAR.LE gsb0, 0x0 ;  /* 0x00008000000079c5 */ /* 0x000fe40000010000 */
[----:B------:R2:W-:Y:S01]  /*b3d0*/  @!P1 SYNCS.ARRIVE.TRANS64.RED.A1T0 RZ, [R11+URZ], RZ ;  /* 0x000000ff0bff99a7 */ /* 0x0005e2000810043f */
[-C--:B------:R-:W-:Y:S01]  /*b3e0*/  FMUL.FTZ R10, R37, R129.reuse ;  /* 0x00000081250a7220 */ /* 0x080fe20000410000 */
[-C--:B------:R-:W-:Y:S01]  /*b3f0*/  FMUL.FTZ R6, R29, R129.reuse ;  /* 0x000000811d067220 */ /* 0x080fe20000410000 */
[-C--:B------:R-:W-:Y:S01]  /*b400*/  FMUL.FTZ R7, R28, R129.reuse ;  /* 0x000000811c077220 */ /* 0x080fe20000410000 */
[-C--:B------:R-:W-:Y:S01]  /*b410*/  FMUL.FTZ R4, R25, R129.reuse ;  /* 0x0000008119047220 */ /* 0x080fe20000410000 */
[-C--:B------:R-:W-:Y:S01]  /*b420*/  FMUL.FTZ R5, R24, R129.reuse ;  /* 0x0000008118057220 */ /* 0x080fe20000410000 */
[-C--:B-1----:R-:W-:Y:S01]  /*b430*/  FMUL.FTZ R27, R27, R128.reuse ;  /* 0x000000801b1b7220 */ /* 0x082fe20000410000 */
[-C--:B------:R-:W-:Y:S01]  /*b440*/  FMUL.FTZ R26, R26, R128.reuse ;  /* 0x000000801a1a7220 */ /* 0x080fe20000410000 */
[----:B--2---:R-:W-:Y:S01]  /*b450*/  FMUL.FTZ R11, R36, R129 ;  /* 0x00000081240b7220 */ /* 0x004fe20000410000 */
[----:B------:R-:W-:Y:S01]  /*b460*/  F2FP.BF16.F32.PACK_AB R6, R6, R7 ;  /* 0x000000070606723e */ /* 0x000fe200000010ff */
[----:B------:R-:W1:Y:S01]  /*b470*/  LDC.64 R36, c[0x0][0xb78] ;  /* 0x0002de00ff247b82 */ /* 0x000e620000000a00 */
[-C--:B------:R-:W-:Y:S01]  /*b480*/  FMUL.FTZ R8, R33, R129.reuse ;  /* 0x0000008121087220 */ /* 0x080fe20000410000 */
        /* <DEDUP_REMOVED lines=9> */
[----:B------:R-:W-:Y:S01]  /*b520*/  F2FP.BF16.F32.PACK_AB R5, R27, R26 ;  /* 0x0000001a1b05723e */ /* 0x000fe200000010ff */
[----:B------:R-:W-:Y:S01]  /*b530*/  FMUL.FTZ R25, R40, R129 ;  /* 0x0000008128197220 */ /* 0x000fe20000410000 */
[----:B------:R-:W-:Y:S01]  /*b540*/  F2FP.BF16.F32.PACK_AB R7, R7, R30 ;  /* 0x0000001e0707723e */ /* 0x000fe200000010ff */
[----:B------:R-:W-:Y:S01]  /*b550*/  BAR.SYNC.DEFER_BLOCKING 0x1, 0x100 ;  /* 0x0044000000007b1d */ /* 0x000fe20000010000 */
[----:B------:R-:W-:Y:S01]  /*b560*/  F2FP.BF16.F32.PACK_AB R8, R8, R9 ;  /* 0x000000090808723e */ /* 0x000fe200000010ff */
[----:B------:R-:W-:Y:S01]  /*b570*/  FMUL.FTZ R45, R45, R129 ;  /* 0x000000812d2d7220 */ /* 0x000fe20000410000 */
[----:B------:R-:W-:Y:S01]  /*b580*/  F2FP.BF16.F32.PACK_AB R10, R10, R11 ;  /* 0x0000000b0a0a723e */ /* 0x000fe200000010ff */
[-C--:B------:R-:W-:Y:S01]  /*b590*/  FMUL.FTZ R44, R44, R129.reuse ;  /* 0x000000812c2c7220 */ /* 0x080fe20000410000 */
[----:B------:R-:W-:Y:S01]  /*b5a0*/  F2FP.BF16.F32.PACK_AB R9, R35, R34 ;  /* 0x000000222309723e */ /* 0x000fe200000010ff */
[----:B------:R-:W-:Y:S01]  /*b5b0*/  FMUL.FTZ R43, R43, R128 ;  /* 0x000000802b2b7220 */ /* 0x000fe20000410000 */
[----:B------:R-:W-:Y:S01]  /*b5c0*/  F2FP.BF16.F32.PACK_AB R11, R39, R38 ;  /* 0x00000026270b723e */ /* 0x000fe200000010ff */
        /* <DEDUP_REMOVED lines=19> */
[----:B------:R-:W-:Y:S01]  /*b700*/  STSM.16.M88.4 [R125], R4 ;  /* 0x000000047d007844 */ /* 0x000fe20000000200 */
        /* <DEDUP_REMOVED lines=8> */
[----:B------:R1:W-:Y:S01]  /*b790*/  STSM.16.M88.4 [R127], R8 ;  /* 0x000000087f007844 */ /* 0x0003e20000000200 */
        /* <DEDUP_REMOVED lines=16> */
[----:B-1----:R-:W-:-:S02]  /*b8a0*/  IMAD R8, R36, UR4, RZ ;  /* 0x0000000424087c24 */ /* 0x002fc4000f8e02ff */
        /* <DEDUP_REMOVED lines=36> */
[-C--:B------:R-:W-:Y:S01]  /*baf0*/  FMUL.FTZ R111, R111, R128.reuse ;  /* 0x000000806f6f7220 */ /* 0x080fe20000410000 */
[-C--:B------:R-:W-:Y:S01]  /*bb00*/  FMUL.FTZ R110, R110, R128.reuse ;  /* 0x000000806e6e7220 */ /* 0x080fe20000410000 */
[-C--:B------:R-:W-:Y:S01]  /*bb10*/  FMUL.FTZ R115, R115, R128.reuse ;  /* 0x0000008073737220 */ /* 0x080fe20000410000 */
[----:B------:R-:W-:Y:S01]  /*bb20*/  FMUL.FTZ R114, R114, R128 ;  /* 0x0000008072727220 */ /* 0x000fe20000410000 */
[----:B------:R-:W-:Y:S01]  /*bb30*/  F2FP.BF16.F32.PACK_AB R4, R65, R64 ;  /* 0x000000404104723e */ /* 0x000fe200000010ff */
[----:B------:R-:W-:Y:S01]  /*bb40*/  IMAD R37, R37, UR36, R8 ;  /* 0x0000002425257c24 */ /* 0x000fe2000f8e0208 */
[----:B------:R-:W-:Y:S01]  /*bb50*/  F2FP.BF16.F32.PACK_AB R5, R67, R66 ;  /* 0x000000424305723e */ /* 0x000fe200000010ff */
[-C--:B------:R-:W-:Y:S01]  /*bb60*/  FMUL.FTZ R117, R117, R129.reuse ;  /* 0x0000008175757220 */ /* 0x080fe20000410000 */
[----:B------:R-:W-:Y:S01]  /*bb70*/  F2FP.BF16.F32.PACK_AB R6, R69, R68 ;  /* 0x000000444506723e */ /* 0x000fe200000010ff */
[----:B------:R-:W-:Y:S01]  /*bb80*/  FMUL.FTZ R116, R116, R129 ;  /* 0x0000008174747220 */ /* 0x000fe20000410000 */
[----:B------:R-:W-:Y:S01]  /*bb90*/  F2FP.BF16.F32.PACK_AB R7, R71, R70 ;  /* 0x000000464707723e */ /* 0x000fe200000010ff */
[-C--:B------:R-:W-:Y:S01]  /*bba0*/  FMUL.FTZ R119, R119, R128.reuse ;  /* 0x0000008077777220 */ /* 0x080fe20000410000 */
[----:B------:R-:W-:Y:S01]  /*bbb0*/  FMUL.FTZ R118, R118, R128 ;  /* 0x0000008076767220 */ /* 0x000fe20000410000 */
[----:B------:R1:W-:Y:S01]  /*bbc0*/  STSM.16.M88.4 [R3], R24 ;  /* 0x0000001803007844 */ /* 0x0003e20000000200 */
[----:B------:R-:W-:Y:S01]  /*bbd0*/  F2FP.BF16.F32.PACK_AB R8, R73, R72 ;  /* 0x000000484908723e */ /* 0x000fe200000010ff */
[----:B------:R-:W-:Y:S01]  /*bbe0*/  IMAD.WIDE.U32 R12, R36, UR36, R12 ;  /* 0x00000024240c7c25 */ /* 0x000fe2000f8e000c */
[----:B------:R-:W-:Y:S01]  /*bbf0*/  F2FP.BF16.F32.PACK_AB R9, R75, R74 ;  /* 0x0000004a4b09723e */ /* 0x000fe200000010ff */
[----:B------:R-:W-:Y:S01]  /*bc00*/  STSM.16.M88.4 [R15], R28 ;  /* 0x0000001c0f007844 */ /* 0x000fe20000000200 */
[----:B------:R-:W-:Y:S01]  /*bc10*/  F2FP.BF16.F32.PACK_AB R10, R77, R76 ;  /* 0x0000004c4d0a723e */ /* 0x000fe200000010ff */
[----:B------:R-:W-:Y:S01]  /*bc20*/  ULDC.64 UR4, c[0x0][0xb40] ;  /* 0x0002d00000047ab9 */ /* 0x000fe20000000a00 */
[----:B------:R-:W-:Y:S01]  /*bc30*/  F2FP.BF16.F32.PACK_AB R11, R79, R78 ;  /* 0x0000004e4f0b723e */ /* 0x000fe200000010ff */
[----:B------:R-:W-:Y:S01]  /*bc40*/  STSM.16.M88.4 [R120], R32 ;  /* 0x0000002078007844 */ /* 0x000fe20000000200 */
[----:B------:R-:W-:-:S02]  /*bc50*/  F2FP.BF16.F32.PACK_AB R88, R89, R88 ;  /* 0x000000585958723e */ /* 0x000fc400000010ff */
[----:B------:R-:W-:Y:S01]  /*bc60*/  F2FP.BF16.F32.PACK_AB R89, R91, R90 ;  /* 0x0000005a5b59723e */ /* 0x000fe200000010ff */
[----:B------:R2:W-:Y:S01]  /*bc70*/  STSM.16.M88.4 [R122], R4 ;  /* 0x000000047a007844 */ /* 0x0005e20000000200 */
[----:B------:R-:W-:Y:S02]  /*bc80*/  F2FP.BF16.F32.PACK_AB R96, R97, R96 ;  /* 0x000000606160723e */ /* 0x000fe400000010ff */
[----:B------:R-:W-:Y:S01]  /*bc90*/  F2FP.BF16.F32.PACK_AB R90, R93, R92 ;  /* 0x0000005c5d5a723e */ /* 0x000fe200000010ff */
[----:B------:R-:W-:Y:S01]  /*bca0*/  STSM.16.M88.4 [R0], R8 ;  /* 0x0000000800007844 */ /* 0x000fe20000000200 */
[----:B-1----:R-:W-:Y:S02]  /*bcb0*/  F2FP.BF16.F32.PACK_AB R24, R81, R80 ;  /* 0x000000505118723e */ /* 0x002fe400000010ff */
[----:B------:R-:W-:Y:S01]  /*bcc0*/  F2FP.BF16.F32.PACK_AB R25, R83, R82 ;  /* 0x000000525319723e */ /* 0x000fe200000010ff */
[----:B------:R-:W1:Y:S01]  /*bcd0*/  SHFL.IDX PT, R0, R207, RZ, 0x1f ;  /* 0x00001fffcf007589 */ /* 0x000e6200000e0000 */
[----:B------:R-:W-:-:S02]  /*bce0*/  F2FP.BF16.F32.PACK_AB R26, R85, R84 ;  /* 0x00000054551a723e */ /* 0x000fc400000010ff */
[----:B------:R-:W-:Y:S02]  /*bcf0*/  F2FP.BF16.F32.PACK_AB R27, R87, R86 ;  /* 0x00000056571b723e */ /* 0x000fe400000010ff */
[----:B------:R-:W-:Y:S02]  /*bd00*/  F2FP.BF16.F32.PACK_AB R91, R95, R94 ;  /* 0x0000005e5f5b723e */ /* 0x000fe400000010ff */
[----:B------:R-:W-:Y:S01]  /*bd10*/  F2FP.BF16.F32.PACK_AB R97, R99, R98 ;  /* 0x000000626361723e */ /* 0x000fe200000010ff */
[----:B------:R-:W-:Y:S01]  /*bd20*/  STSM.16.M88.4 [R14], R24 ;  /* 0x000000180e007844 */ /* 0x000fe20000000200 */
[----:B------:R-:W-:Y:S02]  /*bd30*/  F2FP.BF16.F32.PACK_AB R104, R105, R104 ;  /* 0x000000686968723e */ /* 0x000fe400000010ff */
[----:B------:R-:W-:Y:S01]  /*bd40*/  F2FP.BF16.F32.PACK_AB R98, R101, R100 ;  /* 0x000000646562723e */ /* 0x000fe200000010ff */
[----:B------:R-:W-:Y:S01]  /*bd50*/  STSM.16.M88.4 [R20], R88 ;  /* 0x0000005814007844 */ /* 0x000fe20000000200 */
        /* <DEDUP_REMOVED lines=10> */
[----:B------:R-:W-:Y:S02]  /*be00*/  SHF.R.S32.HI R3, RZ, 0x1f, R126 ;  /* 0x0000001fff037819 */ /* 0x000fe4000001147e */
[----:B------:R-:W-:Y:S01]  /*be10*/  IADD3 R126, P1, R126, R12, RZ ;  /* 0x0000000c7e7e7210 */ /* 0x000fe20007f3e0ff */
[----:B------:R-:W-:Y:S03]  /*be20*/  STSM.16.M88.4 [R124], R112 ;  /* 0x000000707c007844 */ /* 0x000fe60000000200 */
[----:B------:R-:W-:Y:S01]  /*be30*/  IADD3.X R3, R3, R13, R37, P1, !PT ;  /* 0x0000000d03037210 */ /* 0x000fe20000ffe425 */
[----:B------:R-:W-:Y:S01]  /*be40*/  @!PT LDS RZ, [RZ] ;  /* 0x00000000fffff984 */ /* 0x000fe20000000800 */
[----:B------:R-:W-:Y:S01]  /*be50*/  @!PT LDS RZ, [RZ] ;  /* 0x00000000fffff984 */ /* 0x000fe20000000800 */
[----:B------:R-:W-:Y:S01]  /*be60*/  @!PT LDS RZ, [RZ] ;  /* 0x00000000fffff984 */ /* 0x000fe20000000800 */
[----:B------:R3:W-:Y:S06]  /*be70*/  MEMBAR.ALL.CTA ;  /* 0x0000000000007992 */ /* 0x0007ec0000008000 */
[----:B---3--:R-:W3:Y:S02]  /*be80*/  FENCE.VIEW.ASYNC.S ;  /* 0x00000000000073c6 */ /* 0x008ee40000000000 */
[----:B---3--:R-:W-:Y:S06]  /*be90*/  BAR.ARV 0x1, 0x120 ;  /* 0x0044800000007b1d */ /* 0x008fec0000002000 */
[----:B--2---:R-:W-:Y:S01]  /*bea0*/  LEA R4, P1, R126, UR4, 0x2 ;  /* 0x000000047e047c11 */ /* 0x004fe2000f8210ff */
[----:B------:R-:W-:-:S02]  /*beb0*/  ULDC UR4, c[0x0][0xc] ;  /* 0x0000030000047ab9 */ /* 0x000fc40000000800 */
[----:B------:R-:W-:Y:S01]  /*bec0*/  UIADD3 UR10, UR4, UR10, URZ ;  /* 0x0000000a040a7290 */ /* 0x000fe2000fffe03f */
[----:B------:R-:W-:-:S05]  /*bed0*/  LEA.HI.X R5, R126, UR5, R3, 0x2, P1 ;  /* 0x000000057e057c11 */ /* 0x000fca00088f1403 */
[----:B------:R-:W-:Y:S01]  /*bee0*/  @!P0 STG.E desc[UR12][R4.64], R123 ;  /* 0x0000007b04008986 */ /* 0x000fe2000c10190c */
[----:B-1----:R-:W-:-:S03]  /*bef0*/  ISETP.NE.AND P0, PT, R0, 0x7, PT ;  /* 0x000000070000780c */ /* 0x002fc60003f05270 */
[----:B------:R1:W-:Y:S02]  /*bf00*/  @!P3 STG.E desc[UR12][R4.64+0x20], R17 ;  /* 0x000020110400b986 */ /* 0x0003e4000c10190c */
[----:B-1----:R-:W-:-:S08]  /*bf10*/  MOV R17, UR10 ;  /* 0x0000000a00117c02 */ /* 0x002fd00008000f00 */
[----:B------:R-:W-:Y:S05]  /*bf20*/  @P0 BRA `(.L_x_2879) ;  /* 0x0000000000700947 */ /* 0x000fea0003800000 */
        /* <DEDUP_REMOVED lines=13> */
[----:B------:R-:W-:Y:S02]  /*c000*/  UMOV UR32, UR9 ;  /* 0x0000000900207c82 */ /* 0x000fe40008000000 */
        /* <DEDUP_REMOVED lines=13> */
.L_x_2880:
[----:B------:R-:W-:Y:S05]  /*c0e0*/  BSYNC B0 ;  /* 0x0000000000007941 */ /* 0x000fea0003800000 */
.L_x_2879:
        /* <DEDUP_REMOVED lines=15> */
.L_x_2857:
        /* <DEDUP_REMOVED lines=13> */
[----:B------:R-:W-:Y:S01]  /*c2b0*/  MOV R0, UR4 ;  /* 0x0000000400007c02 */ /* 0x000fe20008000f00 */
[----:B------:R-:W-:Y:S01]  /*c2c0*/  IMAD.MOV.U32 R16, RZ, RZ, RZ ;  /* 0x000000ffff107224 */ /* 0x000fe200078e00ff */
[----:B------:R-:W-:Y:S01]  /*c2d0*/  ULDC.64 UR36, c[0x0][0x198] ;  /* 0x0000660000247ab9 */ /* 0x000fe20000000a00 */
[----:B------:R-:W-:Y:S01]  /*c2e0*/  IMAD.MOV.U32 R17, RZ, RZ, 0x1 ;  /* 0x00000001ff117424 */ /* 0x000fe200078e00ff */
[----:B------:R-:W-:Y:S01]  /*c2f0*/  ULDC UR38, c[0x0][0xc] ;  /* 0x0000030000267ab9 */ /* 0x000fe20000000800 */
[----:B------:R1:W-:Y:S04]  /*c300*/  STL [R1+0x10], R0 ;  /* 0x0000100001007387 */ /* 0x0003e80000100800 */
[----:B------:R1:W-:Y:S02]  /*c310*/  STL [R1+0x18], RZ ;  /* 0x000018ff01007387 */ /* 0x0003e40000100800 */
.L_x_2926:
[----:B------:R-:W2:Y:S01]  /*c320*/  LDL R4, [R1+0x10] ;  /* 0x0000100001047983 */ /* 0x000ea20000100800 */
[----:B-1----:R-:W1:Y:S01]  /*c330*/  LDC R0, c[0x0][0xda8] ;  /* 0x00036a00ff007b82 */ /* 0x002e620000000800 */
[----:B------:R-:W-:Y:S05]  /*c340*/  YIELD ;  /* 0x0000000000007946 */ /* 0x000fea0003800000 */
[----:B------:R-:W3:Y:S01]  /*c350*/  S2R R5, SR_CgaCtaId ;  /* 0x0000000000057919 */ /* 0x000ee20000008800 */
[----:B------:R-:W-:Y:S02]  /*c360*/  ULDC.64 UR4, c[0x0][0x3f8] ;  /* 0x0000fe0000047ab9 */ /* 0x000fe40000000a00 */
[----:B------:R-:W-:-:S03]  /*c370*/  UISETP.NE.U32.AND UP0, UPT, UR4, URZ, UPT ;  /* 0x0000003f0400728c */ /* 0x000fc6000bf05070 */
[----:B------:R-:W-:Y:S01]  /*c380*/  ULDC UR4, c[0x0][0x404] ;  /* 0x0001010000047ab9 */ /* 0x000fe20000000800 */
[----:B------:R-:W-:-:S04]  /*c390*/  UISETP.NE.AND.EX UP0, UPT, UR5, URZ, UPT, UP0 ;  /* 0x0000003f0500728c */ /* 0x000fc8000bf05300 */
[----:B------:R-:W-:Y:S01]  /*c3a0*/  USEL UR4, UR4, 0x1, UP0 ;  /* 0x0000000104047887 */ /* 0x000fe20008000000 */
[----:B-1----:R-:W-:Y:S02]  /*c3b0*/  ISETP.NE.AND P0, PT, R0, 0x1, PT ;  /* 0x000000010000780c */ /* 0x002fe40003f05270 */
[----:B------:R-:W1:Y:S11]  /*c3c0*/  LDC R0, c[0x0][0xdb4] ;  /* 0x00036d00ff007b82 */ /* 0x000e760000000800 */
[----:B------:R-:W2:Y:S08]  /*c3d0*/  @P0 LDC R2, c[0x0][0xdac] ;  /* 0x00036b00ff020b82 */ /* 0x000eb00000000800 */
[----:B------:R-:W4:Y:S01]  /*c3e0*/  @P0 LDC R3, c[0x0][0xdb0] ;  /* 0x00036c00ff030b82 */ /* 0x000f220000000800 */
[----:B-1----:R-:W-:Y:S01]  /*c3f0*/  ISETP.NE.AND P1, PT, R0, 0x1, PT ;  /* 0x000000010000780c */ /* 0x002fe20003f25270 */
[----:B--2---:R-:W-:Y:S01]  /*c400*/  @P0 IMAD.HI.U32 R2, R4, R2, RZ ;  /* 0x0000000204020227 */ /* 0x004fe200078e00ff */
[----:B------:R-:W-:-:S05]  /*c410*/  MOV R6, R4 ;  /* 0x0000000400067202 */ /* 0x000fca0000000f00 */
[----:B------:R-:W1:Y:S01]  /*c420*/  LDC R4, c[0x0][0x2e0] ;  /* 0x0000b800ff047b82 */ /* 0x000e620000000800 */
[----:B----4-:R-:W-:-:S05]  /*c430*/  @P0 SHF.R.U32.HI R6, RZ, R3, R2 ;  /* 0x00000003ff060219 */ /* 0x010fca0000011602 */
[----:B------:R-:W-:Y:S02]  /*c440*/  IMAD.MOV.U32 R19, RZ, RZ, R6 ;  /* 0x000000ffff137224 */ /* 0x000fe400078e0006 */
[----:B------:R-:W2:Y:S01]  /*c450*/  @P1 LDC.64 R2, c[0x0][0xdb8] ;  /* 0x00036e00ff021b82 */ /* 0x000ea20000000a00 */
[----:B------:R4:W-:Y:S01]  /*c460*/  STL [R1+0x8], R6 ;  /* 0x0000080601007387 */ /* 0x0009e20000100800 */
[----:B-1----:R-:W-:-:S05]  /*c470*/  IMAD R8, R4, UR4, RZ ;  /* 0x0000000404087c24 */ /* 0x002fca000f8e02ff */
[----:B------:R4:W-:Y:S01]  /*c480*/  STL [R1+0x14], R8 ;  /* 0x0000140801007387 */ /* 0x0009e20000100800 */
[----:B--2---:R-:W-:-:S05]  /*c490*/  @P1 IMAD.HI.U32 R2, R6, R2, RZ ;  /* 0x0000000206021227 */ /* 0x004fca00078e00ff */
[----:B------:R-:W-:Y:S01]  /*c4a0*/  @P1 SHF.R.U32.HI R19, RZ, R3, R2 ;  /* 0x00000003ff131219 */ /* 0x000fe20000011602 */
[----:B------:R-:W-:Y:S01]  /*c4b0*/  VIADD R3, R8, 0x6f ;  /* 0x0000006f08037836 */ /* 0x000fe20000000000 */
[----:B------:R-:W-:-:S04]  /*c4c0*/  MOV R2, 0x400 ;  /* 0x0000040000027802 */ /* 0x000fc80000000f00 */
[----:B---3--:R-:W-:Y:S02]  /*c4d0*/  LEA R7, R5, R2, 0x18 ;  /* 0x0000000205077211 */ /* 0x008fe400078ec0ff */
[----:B------:R-:W-:-:S03]  /*c4e0*/  MOV R2, RZ ;  /* 0x000000ff00027202 */ /* 0x000fc60000000f00 */
[----:B------:R-:W-:Y:S01]  /*c4f0*/  VIADD R4, R7, 0x21400 ;  /* 0x0002140007047836 */ /* 0x000fe20000000000 */
[----:B------:R4:W-:Y:S01]  /*c500*/  STL [R1+0x4], R7 ;  /* 0x0000040701007387 */ /* 0x0009e20000100800 */
[----:B------:R-:W-:-:S03]  /*c510*/  IMAD.HI R2, R3, -0x6db6db6d, R2 ;  /* 0x9249249303027827 */ /* 0x000fc600078e0202 */
[----:B------:R-:W-:Y:S01]  /*c520*/  LOP3.LUT P0, RZ, R4, 0x3ff, RZ, 0xc0, !PT ;  /* 0x000003ff04ff7812 */ /* 0x000fe2000780c0ff */
[----:B------:R-:W-:-:S04]  /*c530*/  IMAD.MOV R3, RZ, RZ, -R19 ;  /* 0x000000ffff037224 */ /* 0x000fc800078e0a13 */
[----:B------:R-:W-:Y:S01]  /*c540*/  IMAD R4, R0, R3, R6 ;  /* 0x0000000300047224 */ /* 0x000fe200078e0206 */
[----:B------:R-:W-:-:S04]  /*c550*/  SHF.R.U32.HI R3, RZ, 0x1f, R2 ;  /* 0x0000001fff037819 */ /* 0x000fc80000011602 */
[----:B------:R-:W-:Y:S01]  /*c560*/  LEA.HI.SX32 R0, R2, R3, 0x1a ;  /* 0x0000000302007211 */ /* 0x000fe200078fd2ff */
[----:B------:R4:W-:Y:S04]  /*c570*/  STL [R1], R4 ;  /* 0x0000000401007387 */ /* 0x0009e80000100800 */
[----:B------:R4:W-:Y:S01]  /*c580*/  STL [R1+0xc], R0 ;  /* 0x00000c0001007387 */ /* 0x0009e20000100800 */
[----:B------:R-:W-:Y:S05]  /*c590*/  @!P0 BRA `(.L_x_2883) ;  /* 0x0000000000408947 */ /* 0x000fea0003800000 */
[----:B------:R-:W-:Y:S01]  /*c5a0*/  MOV R2, 0x0 ;  /* 0x0000000000027802 */ /* 0x000fe20000000f00 */
[----:B------:R-:W-:Y:S01]  /*c5b0*/  ULDC.64 UR6, c[0x4][0x1b8] ;  /* 0x01006e0000067ab9 */ /* 0x000fe20000000a00 */
[----:B------:R-:W-:Y:S01]  /*c5c0*/  ULDC.64 UR8, c[0x4][0x1c0] ;  /* 0x0100700000087ab9 */ /* 0x000fe20000000a00 */
[----:B------:R-:W-:Y:S01]  /*c5d0*/  ULDC.64 UR4, c[0x4][0xd0] ;  /* 0x0100340000047ab9 */ /* 0x000fe20000000a00 */
[----:B----4-:R-:W-:Y:S01]  /*c5e0*/  MOV R4, UR6 ;  /* 0x0000000600047c02 */ /* 0x010fe20008000f00 */
        /* <DEDUP_REMOVED lines=11> */
.L_x_2883:
[----:B------:R-:W4:Y:S02]  /*c6a0*/  LDL R2, [R1+0x4] ;  /* 0x0000040001027983 */ /* 0x000f240000100800 */
[----:B----4-:R-:W-:-:S04]  /*c6b0*/  IADD3 R0, R2, 0x400, RZ ;  /* 0x0000040002007810 */ /* 0x010fc80007ffe0ff */
        /* <DEDUP_REMOVED lines=12> */
[----:B------:R-:W-:Y:S01]  /*c780*/  MOV R13, RZ ;  /* 0x000000ff000d7202 */ /* 0x000fe20000000f00 */
[----:B------:R-:W-:-:S02]  /*c790*/  IMAD.U32 R10, RZ, RZ, UR4 ;  /* 0x00000004ff0a7e24 */ /* 0x000fc4000f8e00ff */
[----:B------:R-:W-:Y:S02]  /*c7a0*/  IMAD.MOV.U32 R8, RZ, RZ, 0x70 ;  /* 0x00000070ff087424 */ /* 0x000fe400078e00ff */
[----:B-1----:R-:W-:-:S07]  /*c7b0*/  IMAD.MOV.U32 R12, RZ, RZ, 0x1 ;  /* 0x00000001ff0c7424 */ /* 0x002fce00078e00ff */
[----:B------:R-:W-:-:S07]  /*c7c0*/  LEPC R20, `(.L_x_2885) ;  /* 0x000000001014794e */ /* 0x000fce0000000000 */
[----:B--2---:R-:W-:Y:S05]  /*c7d0*/  CALL.ABS.NOINC R2 ;  /* 0x0000000002007343 */ /* 0x004fea0003c00000 */
.L_x_2885:
        /* <DEDUP_REMOVED lines=10> */
[----:B------:R-:W-:Y:S01]  /*c880*/  MOV R13, RZ ;  /* 0x000000ff000d7202 */ /* 0x000fe20000000f00 */
[----:B------:R-:W-:-:S02]  /*c890*/  IMAD.U32 R10, RZ, RZ, UR4 ;  /* 0x00000004ff0a7e24 */ /* 0x000fc4000f8e00ff */
[----:B------:R-:W-:Y:S02]  /*c8a0*/  IMAD.MOV.U32 R8, RZ, RZ, 0x70 ;  /* 0x00000070ff087424 */ /* 0x000fe400078e00ff */
[----:B------:R-:W-:-:S07]  /*c8b0*/  IMAD.MOV.U32 R12, RZ, RZ, 0x1 ;  /* 0x00000001ff0c7424 */ /* 0x000fce00078e00ff */
[----:B------:R-:W-:-:S07]  /*c8c0*/  LEPC R20, `(.L_x_2884) ;  /* 0x000000001014794e */ /* 0x000fce0000000000 */
[----:B-1----:R-:W-:Y:S05]  /*c8d0*/  CALL.ABS.NOINC R2 ;  /* 0x0000000002007343 */ /* 0x002fea0003c00000 */
.L_x_2884:
[----:B------:R-:W2:Y:S01]  /*c8e0*/  LDL R2, [R1] ;  /* 0x0000000001027983 */ /* 0x000ea20000100800 */
[----:B------:R-:W1:Y:S01]  /*c8f0*/  LDC R0, c[0x0][0x428] ;  /* 0x00010a00ff007b82 */ /* 0x000e620000000800 */
[----:B------:R-:W-:Y:S02]  /*c900*/  ULDC.64 UR4, c[0x0][0x9f8] ;  /* 0x00027e0000047ab9 */ /* 0x000fe40000000a00 */
[----:B------:R-:W3:Y:S01]  /*c910*/  LDL.LU R6, [R1+0x8] ;  /* 0x0000080001067983 */ /* 0x000ee20000300800 */
[----:B-1----:R-:W-:-:S03]  /*c920*/  ISETP.NE.AND P1, PT, R0, 0x1, PT ;  /* 0x000000010000780c */ /* 0x002fc60003f25270 */
[----:B------:R-:W4:Y:S01]  /*c930*/  LDL R5, [R1+0x10] ;  /* 0x0000100001057983 */ /* 0x000f220000100800 */
[----:B------:R-:W-:Y:S01]  /*c940*/  ISETP.NE.U32.AND P0, PT, RZ, UR4, PT ;  /* 0x00000004ff007c0c */ /* 0x000fe2000bf05070 */
[----:B------:R-:W-:Y:S01]  /*c950*/  ULDC.64 UR6, c[0x0][0x208] ;  /* 0x0000820000067ab9 */ /* 0x000fe20000000a00 */
[----:B------:R-:W-:Y:S01]  /*c960*/  ULDC UR4, c[0x0][0xda8] ;  /* 0x00036a0000047ab9 */ /* 0x000fe20000000800 */
[----:B------:R-:W1:Y:S01]  /*c970*/  S2R R7, SR_TID.X ;  /* 0x0000000000077919 */ /* 0x000e620000002100 */
[----:B------:R-:W-:-:S05]  /*c980*/  ISETP.NE.AND.EX P0, PT, RZ, UR5, PT, P0 ;  /* 0x00000005ff007c0c */ /* 0x000fca000bf05300 */
[----:B------:R-:W2:Y:S08]  /*c990*/  @P1 LDC R0, c[0x0][0x42c] ;  /* 0x00010b00ff001b82 */ /* 0x000eb00000000800 */
[----:B------:R-:W2:Y:S01]  /*c9a0*/  @P1 LDC R3, c[0x0][0x430] ;  /* 0x00010c00ff031b82 */ /* 0x000ea20000000800 */
[----:B-1----:R-:W-:Y:S01]  /*c9b0*/  LOP3.LUT R7, R7, 0x1f, RZ, 0xc0, !PT ;  /* 0x0000001f07077812 */ /* 0x002fe200078ec0ff */
[----:B--2---:R-:W-:-:S04]  /*c9c0*/  @P1 IMAD.HI.U32 R0, R2, R0, RZ ;  /* 0x0000000002001227 */ /* 0x004fc800078e00ff */
[----:B------:R-:W-:Y:S01]  /*c9d0*/  IMAD.MOV.U32 R4, RZ, RZ, R2 ;  /* 0x000000ffff047224 */ /* 0x000fe200078e0002 */
[----:B------:R-:W-:Y:S02]  /*c9e0*/  @P1 SHF.R.U32.HI R4, RZ, R3, R0 ;  /* 0x00000003ff041219 */ /* 0x000fe40000011600 */
[----:B------:R-:W1:Y:S01]  /*c9f0*/  @P0 LDC.64 R2, c[0x0][0x9f8] ;  /* 0x00027e00ff020b82 */ /* 0x000e620000000a00 */
[----:B------:R-:W-:Y:S01]  /*ca00*/  MOV R0, R19 ;  /* 0x0000001300007202 */ /* 0x000fe20000000f00 */
[----:B-1----:R-:W-:-:S05]  /*ca10*/  @P0 IMAD.WIDE R2, R19, 0x4, R2 ;  /* 0x0000000413020825 */ /* 0x002fca00078e0202 */
[----:B------:R1:W5:Y:S01]  /*ca20*/  @P0 LDG.E R0, desc[UR6][R2.64] ;  /* 0x0000000602000981 */ /* 0x000362000c1e1900 */
[----:B------:R-:W-:Y:S01]  /*ca30*/  ISETP.NE.AND P1, PT, R7, RZ, PT ;  /* 0x000000ff0700720c */ /* 0x000fe20003f25270 */
[----:B---3--:R-:W-:-:S03]  /*ca40*/  IMAD.MOV R8, RZ, RZ, -R6 ;  /* 0x000000ffff087224 */ /* 0x008fc600078e0a06 */
[----:B------:R-:W-:Y:S01]  /*ca50*/  PLOP3.LUT P2, PT, P1, PT, PT, 0x8, 0x0 ;  /* 0x000000000000781c */ /* 0x000fe20000f4e170 */
[----:B----4-:R-:W-:-:S05]  /*ca60*/  IMAD R8, R8, UR4, R5 ;  /* 0x0000000408087c24 */ /* 0x010fca000f8e0205 */
[----:B------:R-:W-:-:S03]  /*ca70*/  SHF.L.U32 R8, R8, 0x7, RZ ;  /* 0x0000000708087819 */ /* 0x000fc600000006ff */
[----:B------:R-:W-:-:S05]  /*ca80*/  VOTEU.ALL UP1, P1 ;  /* 0x00000000003f7886 */ /* 0x000fca0000820000 */
[----:B------:R-:W-:-:S04]  /*ca90*/  @!UP1 UIADD3 UR8, UP0, UR36, 0x270, URZ ;  /* 0x0000027024089890 */ /* 0x000fc8000ff1e03f */
[----:B------:R-:W-:-:S03]  /*caa0*/  @!UP1 UIADD3.X UR9, URZ, UR37, URZ, UP0, !UPT ;  /* 0x000000253f099290 */ /* 0x000fc600087fe43f */
[----:B-1----:R-:W-:-:S09]  /*cab0*/  VOTEU.ALL UP0, P1 ;  /* 0x00000000003f7886 */ /* 0x002fd20000800000 */
.L_x_2886:
[----:B------:R-:W2:Y:S01]  /*cac0*/  LDL R2, [R1] ;  /* 0x0000000001027983 */ /* 0x000ea20000100800 */
[----:B------:R-:W-:Y:S02]  /*cad0*/  PLOP3.LUT P0, PT, P0, P2, PT, 0xa2, 0x0 ;  /* 0x000000000000781c */ /* 0x000fe40000705472 */
[----:B------:R-:W-:Y:S01]  /*cae0*/  @P2 R2UR P0, UR7, R19 ;  /* 0x00000000130722ca */ /* 0x000fe20000000000 */
[----:B------:R-:W-:-:S07]  /*caf0*/  UMOV UR4, URZ ;  /* 0x0000003f00047c82 */ /* 0x000fce0008000000 */
[----:B------:R-:W-:Y:S02]  /*cb00*/  PLOP3.LUT P0, PT, P0, P2, PT, 0xa2, 0x0 ;  /* 0x000000000000781c */ /* 0x000fe40000705472 */
[----:B--2---:R-:W-:-:S08]  /*cb10*/  @P2 R2UR.OR P0, UR6, R2 ;  /* 0x00000000020622ca */ /* 0x004fd00000100000 */
        /* <DEDUP_REMOVED lines=8> */
.L_x_2887:
[----:B------:R-:W2:Y:S01]  /*cba0*/  LDL R2, [R1] ;  /* 0x0000000001027983 */ /* 0x000ea20000100800 */
[----:B------:R-:W-:Y:S02]  /*cbb0*/  PLOP3.LUT P0, PT, P0, P2, PT, 0xa2, 0x0 ;  /* 0x000000000000781c */ /* 0x000fe40000705472 */
[----:B------:R-:W-:-:S08]  /*cbc0*/  @P2 R2UR P0, UR7, R19 ;  /* 0x00000000130722ca */ /* 0x000fd00000000000 */
        /* <DEDUP_REMOVED lines=10> */
.L_x_2888:
        /* <DEDUP_REMOVED lines=16> */
.L_x_2942:
[----:B------:R-:W2:Y:S01]  /*cd70*/  LDL R6, [R1+0xc] ;  /* 0x00000c0001067983 */ /* 0x000ea20000100800 */
[----:B------:R-:W-:Y:S01]  /*cd80*/  UMOV UR4, 0xffffffff ;  /* 0xffffffff00047882 */ /* 0x000fe20000000000 */
[----:B------:R-:W-:Y:S01]  /*cd90*/  SHF.R.S32.HI R11, RZ, 0x1f, R0 ;  /* 0x0000001fff0b7819 */ /* 0x000fe20000011400 */
[----:B--2---:R-:W-:Y:S01]  /*cda0*/  VIADD R10, R6, 0xffffffff ;  /* 0xffffffff060a7836 */ /* 0x004fe20000000000 */
[----:B------:R-:W-:Y:S06]  /*cdb0*/  BRA.DIV UR4, `(.L_x_2890) ;  /* 0x0000002a04787947 */ /* 0x000fec000b800000 */
[----:B------:R-:W-:-:S13]  /*cdc0*/  ELECT P6, URZ, PT ;  /* 0x00000000003f782f */ /* 0x000fda00038c0000 */
.L_x_2945:
[----:B------:R-:W-:Y:S05]  /*cdd0*/  @!P6 BRA `(.L_x_2891) ;  /* 0x000000040018e947 */ /* 0x000fea0003800000 */
[----:B------:R-:W-:Y:S01]  /*cde0*/  MOV R18, R10 ;  /* 0x0000000a00127202 */ /* 0x000fe20000000f00 */
        /* <DEDUP_REMOVED lines=9> */
[----:B------:R-:W-:Y:S01]  /*ce80*/  @P1 SHF.R.U32.HI R5, RZ, R7, R6 ;  /* 0x00000007ff051219 */ /* 0x000fe20000011606 */
[----:B------:R-:W-:-:S03]  /*ce90*/  IMAD R6, R11, UR4, RZ ;  /* 0x000000040b067c24 */ /* 0x000fc6000f8e02ff */
[--C-:B------:R-:W-:Y:S01]  /*cea0*/  SHF.R.S32.HI R7, RZ, 0x1f, R5.reuse ;  /* 0x0000001fff077819 */ /* 0x100fe20000011405 */
[----:B------:R-:W-:-:S04]  /*ceb0*/  IMAD.MOV R18, RZ, RZ, -R5 ;  /* 0x000000ffff127224 */ /* 0x000fc800078e0a05 */
[----:B------:R-:W-:Y:S02]  /*cec0*/  IMAD R18, R9, R18, R10 ;  /* 0x0000001209127224 */ /* 0x000fe400078e020a */
[----:B------:R-:W-:Y:S01]  /*ced0*/  IMAD R9, R0, UR5, R6 ;  /* 0x0000000500097c24 */ /* 0x000fe2000f8e0206 */
[----:B------:R-:W-:-:S05]  /*cee0*/  MOV R6, R5 ;  /* 0x0000000500067202 */ /* 0x000fca0000000f00 */
[----:B------:R-:W-:-:S04]  /*cef0*/  IMAD.WIDE.U32 R6, R0, UR4, R6 ;  /* 0x0000000400067c25 */ /* 0x000fc8000f8e0006 */
[----:B------:R-:W-:Y:S01]  /*cf00*/  IMAD.IADD R5, R7, 0x1, R9 ;  /* 0x0000000107057824 */ /* 0x000fe200078e0209 */
[----:B------:R-:W-:-:S04]  /*cf10*/  LEA R12, P1, R6, R2, 0x2 ;  /* 0x00000002060c7211 */ /* 0x000fc800078210ff */
[----:B------:R-:W-:-:S05]  /*cf20*/  LEA.HI.X R13, R6, R3, R5, 0x2, P1 ;  /* 0x00000003060d7211 */ /* 0x000fca00008f1405 */
[----:B------:R1:W5:Y:S04]  /*cf30*/  LDG.E R5, desc[UR6][R12.64] ;  /* 0x000000060c057981 */ /* 0x000368000c1e1900 */
.L_x_2892:
[----:B------:R-:W2:Y:S01]  /*cf40*/  S2R R7, SR_CgaCtaId ;  /* 0x0000000000077919 */ /* 0x000ea20000008800 */
[----:B------:R-:W-:-:S04]  /*cf50*/  MOV R6, 0x400 ;  /* 0x0000040000067802 */ /* 0x000fc80000000f00 */
[----:B--2---:R-:W-:Y:S02]  /*cf60*/  LEA R6, R7, R6, 0x18 ;  /* 0x0000000607067211 */ /* 0x004fe400078ec0ff */
[----:B------:R-:W-:Y:S02]  /*cf70*/  SHF.L.U32 R7, R17, 0x1f, RZ ;  /* 0x0000001f11077819 */ /* 0x000fe400000006ff */
[----:B------:R-:W-:-:S04]  /*cf80*/  LEA R6, R16, R6, 0x3 ;  /* 0x0000000610067211 */ /* 0x000fc800078e18ff */
[----:B------:R-:W2:Y:S02]  /*cf90*/  SYNCS.PHASECHK.TRANS64.TRYWAIT P1, [R6+URZ+0x36840], R7 ;  /* 0x03684007060075a7 */ /* 0x000ea4000802017f */
[----:B--2---:R-:W-:Y:S05]  /*cfa0*/  @!P1 BRA `(.L_x_2893) ;  /* 0x00000028001c9947 */ /* 0x004fea0003800000 */
.L_x_2946:
[----:B------:R-:W3:Y:S02]  /*cfb0*/  S2R R9, SR_TID.X ;  /* 0x0000000000097919 */ /* 0x000ee40000002100 */
[----:B---3--:R-:W-:-:S04]  /*cfc0*/  LOP3.LUT R9, R9, 0x7f, RZ, 0xc0, !PT ;  /* 0x0000007f09097812 */ /* 0x008fc800078ec0ff */
[----:B------:R-:W-:-:S13]  /*cfd0*/  ISETP.NE.AND P1, PT, R9, RZ, PT ;  /* 0x000000ff0900720c */ /* 0x000fda0003f25270 */
[----:B------:R-:W-:Y:S05]  /*cfe0*/  @P1 BRA `(.L_x_2894) ;  /* 0x00000000001c1947 */ /* 0x000fea0003800000 */
[----:B------:R-:W3:Y:S01]  /*cff0*/  S2R R9, SR_TID.X ;  /* 0x0000000000097919 */ /* 0x000ee20000002100 */
[----:B--2---:R-:W-:-:S04]  /*d000*/  IMAD.MOV.U32 R7, RZ, RZ, 0xa800 ;  /* 0x0000a800ff077424 */ /* 0x004fc800078e00ff */
[----:B------:R4:W-:Y:S01]  /*d010*/  SYNCS.ARRIVE.TRANS64 RZ, [R6+URZ+0x36830], R7 ;  /* 0x0368300706ff79a7 */ /* 0x0009e2000800003f */
[----:B---3--:R-:W-:-:S04]  /*d020*/  LOP3.LUT R9, R9, 0x1f, RZ, 0xc0, !PT ;  /* 0x0000001f09097812 */ /* 0x008fc800078ec0ff */
[----:B------:R-:W-:-:S13]  /*d030*/  ISETP.NE.AND P1, PT, R9, RZ, PT ;  /* 0x000000ff0900720c */ /* 0x000fda0003f25270 */
[----:B----4-:R-:W-:Y:S05]  /*d040*/  @!P1 BRA `(.L_x_2894) ;  /* 0x0000000000049947 */ /* 0x010fea0003800000 */
[----:B------:R-:W-:Y:S01]  /*d050*/  BPT.TRAP 0x1 ;  /* 0x000000040000795c */ /* 0x000fe20000300000 */
.L_x_2894:
[----:B------:R-:W3:Y:S01]  /*d060*/  S2R R9, SR_CgaCtaId ;  /* 0x0000000000097919 */ /* 0x000ee20000008800 */
        /* <DEDUP_REMOVED lines=10> */
[----:B------:R-:W-:-:S05]  /*d110*/  UMOV UR16, 0x40 ;  /* 0x0000004000107882 */ /* 0x000fca0000000000 */
[----:B------:R-:W-:Y:S02]  /*d120*/  UIADD3 UR9, UR9, 0x36830, URZ ;  /* 0x0003683009097890 */ /* 0x000fe4000fffe03f */
[----:B------:R-:W-:Y:S01]  /*d130*/  UIMAD UR11, UR11, 0x70, URZ ;  /* 0x000000700b0b78a4 */ /* 0x000fe2000f8e023f */
[----:B---3--:R-:W-:-:S05]  /*d140*/  LEA R7, R9, R7, 0x18 ;  /* 0x0000000709077211 */ /* 0x008fca00078ec0ff */
[----:B------:R-:W-:-:S05]  /*d150*/  IMAD R6, R16, 0xa800, R7 ;  /* 0x0000a80010067824 */ /* 0x000fca00078e0207 */
[----:B------:R-:W-:-:S13]  /*d160*/  R2UR UR8, R6 ;  /* 0x00000000060872ca */ /* 0x000fda00000e0000 */
[----:B------:R-:W-:Y:S02]  /*d170*/  UIADD3 UR14, UR8, 0x21400, URZ ;  /* 0x00021400080e7890 */ /* 0x000fe4000fffe03f */
[----:B------:R-:W-:Y:S02]  /*d180*/  UIADD3 UR15, UR8, 0x24c00, URZ ;  /* 0x00024c00080f7890 */ /* 0x000fe4000fffe03f */
[----:B------:R-:W-:-:S03]  /*d190*/  UIADD3 UR17, UR8, 0x28400, URZ ;  /* 0x0002840008117890 */ /* 0x000fc6000fffe03f */
[----:B------:R-:W-:Y:S01]  /*d1a0*/  UMOV UR8, UR14 ;  /* 0x0000000e00087c82 */ /* 0x000fe20008000000 */
[----:B------:R-:W-:Y:S01]  /*d1b0*/  UMOV UR14, 0x80 ;  /* 0x00000080000e7882 */ /* 0x000fe20000000000 */
[----:B------:R2:W-:Y:S02]  /*d1c0*/  UTMALDG.4D [UR8], [UR4], desc[UR6] ;  /* 0x00000608040075b4 */ /* 0x0005e40008019000 */
[----:B--2---:R-:W-:Y:S01]  /*d1d0*/  UMOV UR8, UR15 ;  /* 0x0000000f00087c82 */ /* 0x004fe20008000000 */
[----:B------:R-:W-:Y:S02]  /*d1e0*/  UMOV UR10, UR16 ;  /* 0x00000010000a7c82 */ /* 0x000fe40008000000 */
[----:B------:R2:W-:Y:S02]  /*d1f0*/  UTMALDG.4D [UR8], [UR4], desc[UR6] ;  /* 0x00000608040075b4 */ /* 0x0005e40008019000 */
[----:B--2---:R-:W-:Y:S01]  /*d200*/  UMOV UR8, UR17 ;  /* 0x0000001100087c82 */ /* 0x004fe20008000000 */
[----:B------:R-:W-:-:S02]  /*d210*/  UMOV UR10, UR14 ;  /* 0x0000000e000a7c82 */ /* 0x000fc40008000000 */
[----:B------:R2:W-:Y:S02]  /*d220*/  UTMALDG.4D [UR8], [UR4], desc[UR6] ;  /* 0x00000608040075b4 */ /* 0x0005e40008019000 */
[----:B--2---:R-:W-:Y:S01]  /*d230*/  NOP ;  /* 0x0000000000007918 */ /* 0x004fe20000000000 */
.L_x_2891:
[----:B------:R-:W2:Y:S04]  /*d240*/  LDL.LU R14, [R1] ;  /* 0x00000000010e7983 */ /* 0x000ea80000300800 */
[----:B-1----:R-:W3:Y:S01]  /*d250*/  LDL R13, [R1+0x18] ;  /* 0x00001800010d7983 */ /* 0x002ee20000100800 */
[----:B------:R-:W-:-:S03]  /*d260*/  MOV R9, 0x400 ;  /* 0x0000040000097802 */ /* 0x000fc60000000f00 */
[----:B------:R-:W4:Y:S01]  /*d270*/  LDL.LU R7, [R1+0x14] ;  /* 0x0000140001077983 */ /* 0x000f220000300800 */
[----:B------:R-:W1:Y:S01]  /*d280*/  S2R R12, SR_CgaCtaId ;  /* 0x00000000000c7919 */ /* 0x000e620000008800 */
[----:B------:R-:W-:Y:S05]  /*d290*/  WARPSYNC.ALL ;  /* 0x0000000000007948 */ /* 0x000fea0003800000 */
[----:B------:R-:W-:-:S13]  /*d2a0*/  ELECT P1, URZ, PT ;  /* 0x00000000003f782f */ /* 0x000fda0003820000 */
[----:B------:R-:W-:Y:S01]  /*d2b0*/  @P1 R2UR UR13, R19 ;  /* 0x00000000130d12ca */ /* 0x000fe200000e0000 */
[----:B------:R-:W-:Y:S01]  /*d2c0*/  UIADD3 UR4, UP0, UR36, 0x270, URZ ;  /* 0x0000027024047890 */ /* 0x000fe2000ff1e03f */
[----:B------:R-:W-:-:S03]  /*d2d0*/  @P1 R2UR UR11, R8 ;  /* 0x00000000080b12ca */ /* 0x000fc600000e0000 */
[----:B------:R-:W-:Y:S01]  /*d2e0*/  UIADD3.X UR5, URZ, UR37, URZ, UP0, !UPT ;  /* 0x000000253f057290 */ /* 0x000fe200087fe43f */
[----:B-1----:R-:W-:-:S04]  /*d2f0*/  LEA R9, R12, R9, 0x18 ;  /* 0x000000090c097211 */ /* 0x002fc800078ec0ff */
[----:B------:R-:W-:Y:S02]  /*d300*/  R2UR UR24, R9 ;  /* 0x00000000091872ca */ /* 0x000fe400000e0000 */
[----:B------:R-:W-:Y:S01]  /*d310*/  @P1 MOV R6, 0xc000 ;  /* 0x0000c00000061802 */ /* 0x000fe20000000f00 */
[----:B------:R-:W-:Y:S01]  /*d320*/  BAR.SYNC.DEFER_BLOCKING 0x8, 0x120 ;  /* 0x0204800000007b1d */ /* 0x000fe20000010000 */
[----:B------:R-:W-:-:S09]  /*d330*/  @P1 R2UR UR21, R19 ;  /* 0x00000000131512ca */ /* 0x000fd200000e0000 */
[----:B------:R-:W-:Y:S02]  /*d340*/  UIADD3 UR8, UR24, 0x15400, URZ ;  /* 0x0001540018087890 */ /* 0x000fe4000fffe03f */
[----:B------:R-:W-:Y:S01]  /*d350*/  UIADD3 UR9, UR24, 0x36800, URZ ;  /* 0x0003680018097890 */ /* 0x000fe2000fffe03f */
[----:B------:R-:W-:Y:S01]  /*d360*/  UMOV UR6, 0x0 ;  /* 0x0000000000067882 */ /* 0x000fe20000000000 */
[----:B------:R-:W-:Y:S01]  /*d370*/  UMOV UR7, 0x12f00000 ;  /* 0x12f0000000077882 */ /* 0x000fe20000000000 */
[----:B------:R-:W-:Y:S01]  /*d380*/  UMOV UR10, URZ ;  /* 0x0000003f000a7c82 */ /* 0x000fe20008000000 */
[----:B------:R-:W-:Y:S01]  /*d390*/  @P1 R2UR UR19, R8 ;  /* 0x00000000081312ca */ /* 0x000fe200000e0000 */
[----:B------:R-:W-:Y:S01]  /*d3a0*/  UIADD3 UR16, UR24, 0x19400, URZ ;  /* 0x0001940018107890 */ /* 0x000fe2000fffe03f */
[----:B------:R3:W-:Y:S01]  /*d3b0*/  @P1 SYNCS.ARRIVE.TRANS64 RZ, [R9+URZ+0x36800], R6 ;  /* 0x0368000609ff19a7 */ /* 0x0007e2000800003f */
[----:B------:R-:W-:Y:S01]  /*d3c0*/  UMOV UR14, 0x0 ;  /* 0x00000000000e7882 */ /* 0x000fe20000000000 */
[----:B------:R-:W-:Y:S01]  /*d3d0*/  UMOV UR15, 0x12f00000 ;  /* 0x12f00000000f7882 */ /* 0x000fe20000000000 */
[----:B------:R-:W-:Y:S01]  /*d3e0*/  UMOV UR18, 0x40 ;  /* 0x0000004000127882 */ /* 0x000fe20000000000 */
[----:B------:R-:W-:Y:S01]  /*d3f0*/  UMOV UR17, UR9 ;  /* 0x0000000900117c82 */ /* 0x000fe20008000000 */
[----:B------:R-:W-:Y:S01]  /*d400*/  UMOV UR22, 0x0 ;  /* 0x0000000000167882 */ /* 0x000fe20000000000 */
[----:B------:R-:W-:Y:S01]  /*d410*/  UMOV UR23, 0x12f00000 ;  /* 0x12f0000000177882 */ /* 0x000fe20000000000 */
[----:B------:R-:W-:Y:S01]  /*d420*/  BSSY B0, `(.L_x_2895) ;  /* 0x0000010000007945 */ /* 0x000fe20003800000 */
[----:B--2---:R-:W-:-:S02]  /*d430*/  @P1 R2UR UR12, R14 ;  /* 0x000000000e0c12ca */ /* 0x004fc400000e0000 */
[----:B------:R-:W-:Y:S02]  /*d440*/  @P1 R2UR UR20, R14 ;  /* 0x000000000e1412ca */ /* 0x000fe400000e0000 */
[----:B---3--:R-:W-:-:S09]  /*d450*/  LOP3.LUT R6, R13, 0x1, RZ, 0xc, !PT ;  /* 0x000000010d067812 */ /* 0x008fd200078e0cff */
[----:B------:R1:W-:Y:S01]  /*d460*/  UTMALDG.4D [UR8], [UR4], desc[UR6] ;  /* 0x00000608040075b4 */ /* 0x0003e20008019000 */
[----:B------:R-:W-:Y:S01]  /*d470*/  SHF.L.U32 R6, R6, 0x1f, RZ ;  /* 0x0000001f06067819 */ /* 0x000fe200000006ff */
[----:B------:R2:W-:Y:S01]  /*d480*/  UTMALDG.4D [UR16], [UR4], desc[UR14] ;  /* 0x00000e10040075b4 */ /* 0x0005e20008019000 */
[----:B-1----:R-:W-:Y:S02]  /*d490*/  @P1 R2UR UR13, R19 ;  /* 0x00000000130d12ca */ /* 0x002fe400000e0000 */
[----:B------:R-:W-:Y:S02]  /*d4a0*/  @P1 R2UR UR12, R14 ;  /* 0x000000000e0c12ca */ /* 0x000fe400000e0000 */
[----:B------:R-:W-:Y:S01]  /*d4b0*/  @P1 R2UR UR11, R8 ;  /* 0x00000000080b12ca */ /* 0x000fe200000e0000 */
[----:B------:R-:W-:Y:S01]  /*d4c0*/  UIADD3 UR8, UR24, 0x1d400, URZ ;  /* 0x0001d40018087890 */ /* 0x000fe2000fffe03f */
[----:B------:R-:W-:-:S11]  /*d4d0*/  UMOV UR10, 0x80 ;  /* 0x00000080000a7882 */ /* 0x000fd60000000000 */
[----:B------:R2:W-:Y:S01]  /*d4e0*/  UTMALDG.4D [UR8], [UR4], desc[UR22] ;  /* 0x00001608040075b4 */ /* 0x0005e20008019000 */
[----:B------:R-:W1:Y:S01]  /*d4f0*/  SYNCS.PHASECHK.TRANS64.TRYWAIT P1, [R9+URZ+0x36820], R6 ;  /* 0x03682006090075a7 */ /* 0x000e62000802017f */
[----:B----4-:R-:W-:Y:S01]  /*d500*/  ISETP.GE.AND P2, PT, R7, 0x71, PT ;  /* 0x000000710700780c */ /* 0x010fe20003f46270 */
[----:B-12---:R-:W-:-:S12]  /*d510*/  @!P1 BRA `(.L_x_2896) ;  /* 0x0000002000d49947 */ /* 0x006fd80003800000 */
.L_x_2947:
[----:B------:R-:W-:Y:S05]  /*d520*/  BSYNC B0 ;  /* 0x0000000000007941 */ /* 0x000fea0003800000 */
.L_x_2895:
[----:B------:R-:W-:Y:S05]  /*d530*/  @!P2 BRA `(.L_x_2897) ;  /* 0x000000180008a947 */ /* 0x000fea0003800000 */
[----:B------:R-:W2:Y:S01]  /*d540*/  LDL R8, [R1+0xc] ;  /* 0x00000c0001087983 */ /* 0x000ea20000100800 */
[----:B-1----:R-:W-:Y:S01]  /*d550*/  MOV R7, 0x1 ;  /* 0x0000000100077802 */ /* 0x002fe20000000f00 */
        /* <DEDUP_REMOVED lines=34> */
.L_x_2901:
[----:B-1----:R-:W1:Y:S01]  /*d780*/  S2R R3, SR_CgaCtaId ;  /* 0x0000000000037919 */ /* 0x002e620000008800 */
[----:B------:R-:W-:-:S04]  /*d790*/  MOV R2, 0x400 ;  /* 0x0000040000027802 */ /* 0x000fc80000000f00 */
[----:B-1----:R-:W-:Y:S02]  /*d7a0*/  LEA R2, R3, R2, 0x18 ;  /* 0x0000000203027211 */ /* 0x002fe400078ec0ff */
[----:B------:R-:W-:Y:S02]  /*d7b0*/  SHF.L.U32 R3, R13, 0x1f, RZ ;  /* 0x0000001f0d037819 */ /* 0x000fe400000006ff */
[----:B------:R-:W-:-:S04]  /*d7c0*/  LEA R2, R7, R2, 0x3 ;  /* 0x0000000207027211 */ /* 0x000fc800078e18ff */
[----:B------:R-:W1:Y:S02]  /*d7d0*/  SYNCS.PHASECHK.TRANS64.TRYWAIT P1, [R2+URZ+0x36840], R3 ;  /* 0x03684003020075a7 */ /* 0x000e64000802017f */
[----:B-1----:R-:W-:Y:S05]  /*d7e0*/  @!P1 BRA `(.L_x_2902) ;  /* 0x0000002000409947 */ /* 0x002fea0003800000 */
.L_x_2948:
        /* <DEDUP_REMOVED lines=11> */
.L_x_2903:
        /* <DEDUP_REMOVED lines=13> */
[----:B-1----:R-:W-:-:S03]  /*d970*/  SHF.L.U32 R3, R17, 0x1f, RZ ;  /* 0x0000001f11037819 */ /* 0x002fc600000006ff */
        /* <DEDUP_REMOVED lines=9> */
[----:B------:R-:W-:-:S05]  /*da10*/  UIADD3 UR14, UR14, 0x28400, URZ ;  /* 0x000284000e0e7890 */ /* 0x000fca000fffe03f */
[----:B------:R1:W-:Y:S02]  /*da20*/  UTMALDG.4D [UR8], [UR4], desc[UR6] ;  /* 0x00000608040075b4 */ /* 0x0003e40008019000 */
[----:B-1----:R-:W-:Y:S01]  /*da30*/  UMOV UR8, UR15 ;  /* 0x0000000f00087c82 */ /* 0x002fe20008000000 */
[----:B------:R-:W-:Y:S02]  /*da40*/  UMOV UR10, UR16 ;  /* 0x00000010000a7c82 */ /* 0x000fe40008000000 */
[----:B------:R1:W-:Y:S02]  /*da50*/  UTMALDG.4D [UR8], [UR4], desc[UR6] ;  /* 0x00000608040075b4 */ /* 0x0003e40008019000 */
[----:B-1----:R-:W-:Y:S01]  /*da60*/  UMOV UR8, UR14 ;  /* 0x0000000e00087c82 */ /* 0x002fe20008000000 */
[----:B------:R-:W-:Y:S02]  /*da70*/  UMOV UR10, UR17 ;  /* 0x00000011000a7c82 */ /* 0x000fe40008000000 */
[----:B------:R1:W-:Y:S01]  /*da80*/  UTMALDG.4D [UR8], [UR4], desc[UR6] ;  /* 0x00000608040075b4 */ /* 0x0003e20008019000 */
[----:B------:R-:W2:Y:S02]  /*da90*/  SYNCS.PHASECHK.TRANS64.TRYWAIT P1, [R2+URZ+0x60], R3 ;  /* 0x00006003020075a7 */ /* 0x000ea4000802017f */
[----:B-12---:R-:W-:Y:S05]  /*daa0*/  @!P1 BRA `(.L_x_2904) ;  /* 0x0000001c00a49947 */ /* 0x006fea0003800000 */
.L_x_2949:
        /* <DEDUP_REMOVED lines=12> */
.L_x_2905:
[----:B------:R-:W3:Y:S01]  /*db70*/  S2R R9, SR_CgaCtaId ;  /* 0x0000000000097919 */ /* 0x000ee20000008800 */
[----:B-12---:R-:W-:Y:S01]  /*db80*/  MOV R3, 0x400 ;  /* 0x0000040000037802 */ /* 0x006fe20000000f00 */
        /* <DEDUP_REMOVED lines=10> */
[----:B------:R-:W-:-:S04]  /*dc30*/  MOV R18, R6 ;  /* 0x0000000600127202 */ /* 0x000fc80000000f00 */
[----:B------:R-:W-:Y:S01]  /*dc40*/  UIMAD UR11, UR11, 0x70, URZ ;  /* 0x000000700b0b78a4 */ /* 0x000fe2000f8e023f */
[----:B---3--:R-:W-:-:S04]  /*dc50*/  LEA R3, R9, R3, 0x18 ;  /* 0x0000000309037211 */ /* 0x008fc800078ec0ff */
[----:B------:R-:W-:-:S04]  /*dc60*/  LEA R2, R16, R3, 0x3 ;  /* 0x0000000310027211 */ /* 0x000fc800078e18ff */
[----:B------:R-:W-:Y:S01]  /*dc70*/  R2UR UR9, R2 ;  /* 0x00000000020972ca */ /* 0x000fe200000e0000 */
[----:B------:R-:W-:-:S05]  /*dc80*/  IMAD R2, R16, 0xa800, R3 ;  /* 0x0000a80010027824 */ /* 0x000fca00078e0203 */
[----:B------:R-:W-:-:S07]  /*dc90*/  R2UR UR15, R2 ;  /* 0x00000000020f72ca */ /* 0x000fce00000e0000 */
[----:B------:R-:W-:-:S06]  /*dca0*/  UIADD3 UR9, UR9, 0x36850, URZ ;  /* 0x0003685009097890 */ /* 0x000fcc000fffe03f */
[----:B------:R-:W-:Y:S02]  /*dcb0*/  UIADD3 UR8, UR15, 0x400, URZ ;  /* 0x000004000f087890 */ /* 0x000fe4000fffe03f */
[----:B------:R-:W-:Y:S02]  /*dcc0*/  UIADD3 UR14, UR15, 0x3c00, URZ ;  /* 0x00003c000f0e7890 */ /* 0x000fe4000fffe03f */
[----:B------:R-:W-:-:S05]  /*dcd0*/  UIADD3 UR15, UR15, 0x7400, URZ ;  /* 0x000074000f0f7890 */ /* 0x000fca000fffe03f */
        /* <DEDUP_REMOVED lines=8> */
[----:B-1----:R-:W-:Y:S01]  /*dd60*/  NOP ;  /* 0x0000000000007918 */ /* 0x002fe20000000000 */
.L_x_2900:
[----:B------:R-:W-:Y:S05]  /*dd70*/  BSYNC B0 ;  /* 0x0000000000007941 */ /* 0x000fea0003800000 */
.L_x_2899:
[----:B------:R-:W2:Y:S01]  /*dd80*/  LDL.LU R2, [R1+0xc] ;  /* 0x00000c0001027983 */ /* 0x000ea20000300800 */
[----:B------:R-:W-:Y:S01]  /*dd90*/  MOV R16, R7 ;  /* 0x0000000700107202 */ /* 0x000fe20000000f00 */
[----:B------:R-:W-:Y:S02]  /*dda0*/  IMAD.MOV.U32 R17, RZ, RZ, R13 ;  /* 0x000000ffff117224 */ /* 0x000fe400078e000d */
[----:B--2---:R-:W-:-:S07]  /*ddb0*/  VIADD R6, R2, 0xfffffffd ;  /* 0xfffffffd02067836 */ /* 0x004fce0000000000 */
.L_x_2898:
[----:B------:R-:W-:Y:S01]  /*ddc0*/  IADD3 R3, -R12, RZ, RZ ;  /* 0x000000ff0c037210 */ /* 0x000fe20007ffe1ff */
[----:B------:R-:W-:Y:S03]  /*ddd0*/  BSSY B0, `(.L_x_2897) ;  /* 0x00000f8000007945 */ /* 0x000fe60003800000 */
[----:B------:R-:W-:-:S13]  /*dde0*/  ISETP.NE.AND P1, PT, R10, R3, PT ;  /* 0x000000030a00720c */ /* 0x000fda0003f25270 */
[----:B------:R-:W-:Y:S05]  /*ddf0*/  @!P1 BRA `(.L_x_2906) ;  /* 0x0000000c00d49947 */ /* 0x000fea0003800000 */
[----:B------:R-:W-:-:S07]  /*de00*/  IMAD.MOV.U32 R8, RZ, RZ, R5 ;  /* 0x000000ffff087224 */ /* 0x000fce00078e0005 */
.L_x_2921:
[----:B------:R-:W-:Y:S01]  /*de10*/  IADD3 R7, R16, 0x1, RZ ;  /* 0x0000000110077810 */ /* 0x000fe20007ffe0ff */
[----:B------:R-:W-:Y:S03]  /*de20*/  BSSY B1, `(.L_x_2907) ;  /* 0x0000076000017945 */ /* 0x000fe60003800000 */
        /* <DEDUP_REMOVED lines=26> */
.L_x_2909:
[----:B------:R-:W2:Y:S01]  /*dfd0*/  S2R R3, SR_CgaCtaId ;  /* 0x0000000000037919 */ /* 0x000ea20000008800 */
[----:B------:R-:W-:-:S04]  /*dfe0*/  MOV R2, 0x400 ;  /* 0x0000040000027802 */ /* 0x000fc80000000f00 */
[----:B--2---:R-:W-:Y:S02]  /*dff0*/  LEA R2, R3, R2, 0x18 ;  /* 0x0000000203027211 */ /* 0x004fe400078ec0ff */
[----:B------:R-:W-:-:S03]  /*e000*/  SHF.L.U32 R3, R10, 0x1f, RZ ;  /* 0x0000001f0a037819 */ /* 0x000fc600000006ff */
[----:B------:R-:W-:-:S04]  /*e010*/  IMAD R2, R7, 0x8, R2 ;  /* 0x0000000807027824 */ /* 0x000fc800078e0202 */
[----:B------:R-:W2:Y:S02]  /*e020*/  SYNCS.PHASECHK.TRANS64.TRYWAIT P1, [R2+URZ+0x36840], R3 ;  /* 0x03684003020075a7 */ /* 0x000ea4000802017f */
[----:B--2---:R-:W-:Y:S05]  /*e030*/  @!P1 BRA `(.L_x_2910) ;  /* 0x0000001800549947 */ /* 0x004fea0003800000 */
.L_x_2950:
        /* <DEDUP_REMOVED lines=11> */
.L_x_2911:
        /* <DEDUP_REMOVED lines=13> */
[----:B------:R-:W-:-:S03]  /*e1c0*/  SHF.L.U32 R17, R17, 0x1f, RZ ;  /* 0x0000001f11117819 */ /* 0x000fc600000006ff */
[----:B------:R-:W-:Y:S02]  /*e1d0*/  UIADD3 UR9, UR9, 0x36830, URZ ;  /* 0x0003683009097890 */ /* 0x000fe4000fffe03f */
[----:B------:R-:W-:Y:S01]  /*e1e0*/  UIMAD UR11, UR11, 0x70, URZ ;  /* 0x000000700b0b78a4 */ /* 0x000fe2000f8e023f */
[----:B-1----:R-:W-:-:S05]  /*e1f0*/  LEA R3, R9, R3, 0x18 ;  /* 0x0000000309037211 */ /* 0x002fca00078ec0ff */
[----:B------:R-:W-:Y:S02]  /*e200*/  IMAD R2, R7, 0xa800, R3 ;  /* 0x0000a80007027824 */ /* 0x000fe400078e0203 */
[----:B------:R-:W-:-:S03]  /*e210*/  VIADD R3, R3, 0x36800 ;  /* 0x0003680003037836 */ /* 0x000fc60000000000 */
[----:B------:R-:W-:Y:S02]  /*e220*/  R2UR UR14, R2 ;  /* 0x00000000020e72ca */ /* 0x000fe400000e0000 */
[----:B------:R-:W-:-:S11]  /*e230*/  LEA R2, R16, R3, 0x3 ;  /* 0x0000000310027211 */ /* 0x000fd600078e18ff */
        /* <DEDUP_REMOVED lines=12> */
.L_x_2951:
[----:B------:R-:W-:Y:S05]  /*e300*/  @P2 BRA `(.L_x_2913) ;  /* 0x00000000001c2947 */ /* 0x000fea0003800000 */
[----:B------:R-:W2:Y:S01]  /*e310*/  S2R R9, SR_TID.X ;  /* 0x0000000000097919 */ /* 0x000ea20000002100 */
[----:B------:R-:W-:-:S04]  /*e320*/  IMAD.MOV.U32 R3, RZ, RZ, 0xa800 ;  /* 0x0000a800ff037424 */ /* 0x000fc800078e00ff */
[----:B------:R3:W-:Y:S01]  /*e330*/  SYNCS.ARRIVE.TRANS64 RZ, [R2+URZ+0x50], R3 ;  /* 0x0000500302ff79a7 */ /* 0x0007e2000800003f */
[----:B--2---:R-:W-:-:S04]  /*e340*/  LOP3.LUT R9, R9, 0x1f, RZ, 0xc0, !PT ;  /* 0x0000001f09097812 */ /* 0x004fc800078ec0ff */
[----:B------:R-:W-:-:S13]  /*e350*/  ISETP.NE.AND P1, PT, R9, RZ, PT ;  /* 0x000000ff0900720c */ /* 0x000fda0003f25270 */
[----:B---3--:R-:W-:Y:S05]  /*e360*/  @!P1 BRA `(.L_x_2913) ;  /* 0x0000000000049947 */ /* 0x008fea0003800000 */
[----:B------:R-:W-:Y:S01]  /*e370*/  BPT.TRAP 0x1 ;  /* 0x000000040000795c */ /* 0x000fe20000300000 */
.L_x_2913:
        /* <DEDUP_REMOVED lines=13> */
[----:B------:R-:W-:-:S03]  /*e450*/  IMAD.MOV.U32 R5, RZ, RZ, R8 ;  /* 0x000000ffff057224 */ /* 0x000fc600078e0008 */
[----:B------:R-:W-:Y:S02]  /*e460*/  UIMAD UR11, UR11, 0x70, URZ ;  /* 0x000000700b0b78a4 */ /* 0x000fe4000f8e023f */
[----:B------:R-:W-:Y:S01]  /*e470*/  UIADD3 UR9, UR9, 0x50, URZ ;  /* 0x0000005009097890 */ /* 0x000fe2000fffe03f */
[----:B--2---:R-:W-:-:S05]  /*e480*/  LEA R3, R9, R3, 0x18 ;  /* 0x0000000309037211 */ /* 0x004fca00078ec0ff */
        /* <DEDUP_REMOVED lines=15> */
.L_x_2908:
[----:B------:R-:W-:Y:S05]  /*e580*/  BSYNC B1 ;  /* 0x0000000000017941 */ /* 0x000fea0003800000 */
.L_x_2907:
        /* <DEDUP_REMOVED lines=28> */
.L_x_2916:
[----:B------:R-:W2:Y:S01]  /*e750*/  S2R R3, SR_CgaCtaId ;  /* 0x0000000000037919 */ /* 0x000ea20000008800 */
[----:B------:R-:W-:-:S04]  /*e760*/  MOV R2, 0x400 ;  /* 0x0000040000027802 */ /* 0x000fc80000000f00 */
[----:B--2---:R-:W-:Y:S02]  /*e770*/  LEA R2, R3, R2, 0x18 ;  /* 0x0000000203027211 */ /* 0x004fe400078ec0ff */
[----:B------:R-:W-:-:S03]  /*e780*/  SHF.L.U32 R3, R17, 0x1f, RZ ;  /* 0x0000001f11037819 */ /* 0x000fc600000006ff */
[----:B------:R-:W-:-:S04]  /*e790*/  IMAD R2, R16, 0x8, R2 ;  /* 0x0000000810027824 */ /* 0x000fc800078e0202 */
[----:B------:R-:W2:Y:S02]  /*e7a0*/  SYNCS.PHASECHK.TRANS64.TRYWAIT P1, [R2+URZ+0x36840], R3 ;  /* 0x03684003020075a7 */ /* 0x000ea4000802017f */
[----:B--2---:R-:W-:Y:S05]  /*e7b0*/  @!P1 BRA `(.L_x_2917) ;  /* 0x00000010009c9947 */ /* 0x004fea0003800000 */
.L_x_2952:
        /* <DEDUP_REMOVED lines=11> */
.L_x_2918:
        /* <DEDUP_REMOVED lines=11> */
[----:B------:R-:W-:-:S05]  /*e920*/  UMOV UR18, 0x80 ;  /* 0x0000008000127882 */ /* 0x000fca0000000000 */
        /* <DEDUP_REMOVED lines=12> */
[----:B------:R-:W-:-:S03]  /*e9f0*/  UIADD3 UR16, UR8, 0x28400, URZ ;  /* 0x0002840008107890 */ /* 0x000fc6000fffe03f */
        /* <DEDUP_REMOVED lines=10> */
.L_x_2953:
        /* <DEDUP_REMOVED lines=8> */
.L_x_2920:
[----:B------:R-:W2:Y:S01]  /*eb20*/  S2R R9, SR_CgaCtaId ;  /* 0x0000000000097919 */ /* 0x000ea20000008800 */
[----:B-1----:R-:W-:Y:S01]  /*eb30*/  MOV R3, 0x400 ;  /* 0x0000040000037802 */ /* 0x002fe20000000f00 */
        /* <DEDUP_REMOVED lines=11> */
[----:B------:R-:W-:-:S03]  /*ebf0*/  MOV R5, R8 ;  /* 0x0000000800057202 */ /* 0x000fc60000000f00 */
[----:B------:R-:W-:Y:S02]  /*ec00*/  UIMAD UR11, UR11, 0x70, URZ ;  /* 0x000000700b0b78a4 */ /* 0x000fe4000f8e023f */
[----:B------:R-:W-:Y:S01]  /*ec10*/  UIADD3 UR9, UR9, 0x50, URZ ;  /* 0x0000005009097890 */ /* 0x000fe2000fffe03f */
[----:B--2---:R-:W-:-:S05]  /*ec20*/  LEA R3, R9, R3, 0x18 ;  /* 0x0000000309037211 */ /* 0x004fca00078ec0ff */
[----:B------:R-:W-:-:S05]  /*ec30*/  IMAD R7, R7, 0xa800, R3 ;  /* 0x0000a80007077824 */ /* 0x000fca00078e0203 */
[----:B------:R-:W-:-:S13]  /*ec40*/  R2UR UR15, R7 ;  /* 0x00000000070f72ca */ /* 0x000fda00000e0000 */
        /* <DEDUP_REMOVED lines=12> */
.L_x_2915:
[----:B------:R-:W-:Y:S05]  /*ed10*/  BSYNC B1 ;  /* 0x0000000000017941 */ /* 0x000fea0003800000 */
.L_x_2914:
[C---:B------:R-:W-:Y:S01]  /*ed20*/  ISETP.GT.AND P1, PT, R6.reuse, 0x1, PT ;  /* 0x000000010600780c */ /* 0x040fe20003f24270 */
[----:B------:R-:W-:-:S12]  /*ed30*/  VIADD R6, R6, 0xfffffffe ;  /* 0xfffffffe06067836 */ /* 0x000fd80000000000 */
[----:B------:R-:W-:Y:S05]  /*ed40*/  @P1 BRA `(.L_x_2921) ;  /* 0xfffffff000301947 */ /* 0x000fea000383ffff */
.L_x_2906:
[----:B------:R-:W-:Y:S05]  /*ed50*/  BSYNC B0 ;  /* 0x0000000000007941 */ /* 0x000fea0003800000 */
.L_x_2897:
[----:B------:R-:W-:Y:S04]  /*ed60*/  BSSY B0, `(.L_x_2922) ;  /* 0x0000032000007945 */ /* 0x000fe80003800000 */
[----:B------:R-:W-:Y:S05]  /*ed70*/  @!P6 BRA `(.L_x_2923) ;  /* 0x0000000000c0e947 */ /* 0x000fea0003800000 */
[----:B------:R-:W2:Y:S01]  /*ed80*/  S2R R3, SR_CgaCtaId ;  /* 0x0000000000037919 */ /* 0x000ea20000008800 */
[----:B------:R-:W-:Y:S01]  /*ed90*/  MOV R0, 0x400 ;  /* 0x0000040000007802 */ /* 0x000fe20000000f00 */
[----:B------:R-:W3:Y:S03]  /*eda0*/  S2R R2, SR_TID.X ;  /* 0x0000000000027919 */ /* 0x000ee60000002100 */
[----:B--2---:R-:W-:-:S04]  /*edb0*/  LEA R0, R3, R0, 0x18 ;  /* 0x0000000003007211 */ /* 0x004fc800078ec0ff */
[----:B------:R-:W-:Y:S02]  /*edc0*/  LEA R3, R16, R0, 0x3 ;  /* 0x0000000010037211 */ /* 0x000fe400078e18ff */
[----:B------:R-:W-:Y:S02]  /*edd0*/  SHF.L.U32 R0, R17, 0x1f, RZ ;  /* 0x0000001f11007819 */ /* 0x000fe400000006ff */
[----:B---3--:R-:W-:Y:S02]  /*ede0*/  LOP3.LUT R2, R2, 0x7f, RZ, 0xc0, !PT ;  /* 0x0000007f02027812 */ /* 0x008fe400078ec0ff */
[----:B------:R-:W2:Y:S02]  /*edf0*/  SYNCS.PHASECHK.TRANS64.TRYWAIT P0, [R3+URZ+0x36860], R0 ;  /* 0x03686000030075a7 */ /* 0x000ea4000800017f */
[----:B------:R-:W-:Y:S01]  /*ee00*/  ISETP.NE.AND P1, PT, R2, RZ, PT ;  /* 0x000000ff0200720c */ /* 0x000fe20003f25270 */
[----:B--2---:R-:W-:-:S12]  /*ee10*/  @!P0 BRA `(.L_x_2924) ;  /* 0x0000000c002c8947 */ /* 0x004fd80003800000 */
.L_x_2954:
        /* <DEDUP_REMOVED lines=8> */
.L_x_2925:
        /* <DEDUP_REMOVED lines=30> */
.L_x_2923:
[----:B------:R-:W-:Y:S05]  /*f080*/  BSYNC B0 ;  /* 0x0000000000007941 */ /* 0x000fea0003800000 */
.L_x_2922:
[----:B------:R-:W2:Y:S01]  /*f090*/  LDL.LU R0, [R1+0x10] ;  /* 0x0000100001007983 */ /* 0x000ea20000300800 */
[----:B------:R-:W-:-:S03]  /*f0a0*/  ULDC UR4, c[0x0][0xda4] ;  /* 0x0003690000047ab9 */ /* 0x000fc60000000800 */
[----:B------:R-:W3:Y:S01]  /*f0b0*/  LDL.LU R2, [R1+0x18] ;  /* 0x0000180001027983 */ /* 0x000ee20000300800 */
[----:B------:R-:W-:-:S04]  /*f0c0*/  IADD3 R16, R16, 0x1, RZ ;  /* 0x0000000110107810 */ /* 0x000fc80007ffe0ff */
[----:B------:R-:W-:-:S04]  /*f0d0*/  ISETP.NE.AND P0, PT, R16, 0x2, PT ;  /* 0x000000021000780c */ /* 0x000fc80003f05270 */
[----:B------:R-:W-:Y:S01]  /*f0e0*/  SEL R16, R16, RZ, P0 ;  /* 0x000000ff10107207 */ /* 0x000fe20000000000 */
[----:B--2---:R-:W-:Y:S01]  /*f0f0*/  VIADD R0, R0, UR38 ;  /* 0x0000002600007c36 */ /* 0x004fe20008000000 */
[----:B---3--:R-:W-:-:S04]  /*f100*/  IADD3 R2, R2, 0x1, RZ ;  /* 0x0000000102027810 */ /* 0x008fc80007ffe0ff */
[----:B------:R2:W-:Y:S01]  /*f110*/  STL [R1+0x10], R0 ;  /* 0x0000100001007387 */ /* 0x0005e20000100800 */
[----:B------:R-:W-:-:S03]  /*f120*/  ISETP.GE.AND P1, PT, R0, UR4, PT ;  /* 0x0000000400007c0c */ /* 0x000fc6000bf26270 */
[----:B------:R3:W-:Y:S01]  /*f130*/  STL [R1+0x18], R2 ;  /* 0x0000180201007387 */ /* 0x0007e20000100800 */
[----:B--2---:R-:W-:-:S04]  /*f140*/  SEL R0, RZ, 0x1, P0 ;  /* 0x00000001ff007807 */ /* 0x004fc80000000000 */
[----:B------:R-:W-:-:S05]  /*f150*/  LOP3.LUT R17, R17, R0, RZ, 0x3c, !PT ;  /* 0x0000000011117212 */ /* 0x000fca00078e3cff */
[----:B---3--:R-:W-:Y:S05]  /*f160*/  @!P1 BRA `(.L_x_2926) ;  /* 0xffffffd0006c9947 */ /* 0x008fea000383ffff */
[----:B------:R-:W-:-:S07]  /*f170*/  LOP3.LUT R2, R2, 0x1, RZ, 0xc, !PT ;  /* 0x0000000102027812 */ /* 0x000fce00078e0cff */
.L_x_2882:
[----:B------:R-:W2:Y:S01]  /*f180*/  S2R R3, SR_CgaCtaId ;  /* 0x0000000000037919 */ /* 0x000ea20000008800 */
[----:B------:R-:W-:Y:S01]  /*f190*/  MOV R0, 0x400 ;  /* 0x0000040000007802 */ /* 0x000fe20000000f00 */
[----:B------:R-:W-:Y:S03]  /*f1a0*/  BSSY B0, `(.L_x_2927) ;  /* 0x0000005000007945 */ /* 0x000fe60003800000 */
[----:B--2---:R-:W-:Y:S02]  /*f1b0*/  LEA R0, R3, R0, 0x18 ;  /* 0x0000000003007211 */ /* 0x004fe400078ec0ff */
[----:B------:R-:W-:-:S04]  /*f1c0*/  SHF.L.U32 R3, R2, 0x1f, RZ ;  /* 0x0000001f02037819 */ /* 0x000fc800000006ff */
[----:B------:R-:W2:Y:S02]  /*f1d0*/  SYNCS.PHASECHK.TRANS64.TRYWAIT P0, [R0+URZ+0x36820], R3 ;  /* 0x03682003000075a7 */ /* 0x000ea4000800017f */
[----:B--2---:R-:W-:Y:S05]  /*f1e0*/  @!P0 BRA `(.L_x_2928) ;  /* 0x00000008004c8947 */ /* 0x004fea0003800000 */
.L_x_2955:
[----:B------:R-:W-:Y:S05]  /*f1f0*/  BSYNC B0 ;  /* 0x0000000000007941 */ /* 0x000fea0003800000 */
.L_x_2927:
[----:B------:R-:W-:-:S03]  /*f200*/  UMOV UR4, 0xffffffff ;  /* 0xffffffff00047882 */ /* 0x000fc60000000000 */
[----:B------:R-:W-:Y:S05]  /*f210*/  BRA.DIV UR4, `(.L_x_2929) ;  /* 0x0000000a04547947 */ /* 0x000fea000b800000 */
[----:B------:R-:W3:Y:S02]  /*f220*/  S2R R2, SR_TID.X ;  /* 0x0000000000027919 */ /* 0x000ee40000002100 */
[----:B---3--:R-:W-:-:S04]  /*f230*/  SHF.R.U32.HI R2, RZ, 0x5, R2 ;  /* 0x00000005ff027819 */ /* 0x008fc80000011602 */
[----:B------:R-:W-:-:S05]  /*f240*/  LOP3.LUT R2, R2, 0x3, RZ, 0xc0, !PT ;  /* 0x0000000302027812 */ /* 0x000fca00078ec0ff */
[----:B------:R3:W4:Y:S02]  /*f250*/  SHFL.IDX PT, R14, R2, RZ, 0x1f ;  /* 0x00001fff020e7589 */ /* 0x00072400000e0000 */
.L_x_2958:
[----:B----4-:R-:W-:Y:S01]  /*f260*/  ISETP.NE.AND P0, PT, R14, RZ, PT ;  /* 0x000000ff0e00720c */ /* 0x010fe20003f05270 */
[----:B------:R-:W-:-:S12]  /*f270*/  BSSY B0, `(.L_x_2930) ;  /* 0x0000026000007945 */ /* 0x000fd80003800000 */
[----:B------:R-:W-:Y:S05]  /*f280*/  @P0 BRA `(.L_x_2931) ;  /* 0x0000000000900947 */ /* 0x000fea0003800000 */
[----:B------:R-:W-:-:S03]  /*f290*/  UMOV UR4, 0xffffffff ;  /* 0xffffffff00047882 */ /* 0x000fc60000000000 */
[----:B------:R-:W-:Y:S05]  /*f2a0*/  BRA.DIV UR4, `(.L_x_2932) ;  /* 0x0000000a04647947 */ /* 0x000fea000b800000 */
[----:B------:R-:W-:-:S13]  /*f2b0*/  ELECT P6, URZ, PT ;  /* 0x00000000003f782f */ /* 0x000fda00038c0000 */
.L_x_2961:
[----:B------:R-:W-:Y:S05]  /*f2c0*/  @!P6 BRA `(.L_x_2931) ;  /* 0x000000000080e947 */ /* 0x000fea0003800000 */
[----:B---3--:R-:W3:Y:S02]  /*f2d0*/  LDL R2, [R1+0x1c] ;  /* 0x00001c0001027983 */ /* 0x008ee40000100800 */
[----:B---3--:R-:W-:-:S13]  /*f2e0*/  R2UR UR4, R2 ;  /* 0x00000000020472ca */ /* 0x008fda00000e0000 */
[----:B------:R-:W-:-:S06]  /*f2f0*/  ULOP3.LUT UR4, UR4, 0x2, URZ, 0xfc, !UPT ;  /* 0x0000000204047892 */ /* 0x000fcc000f8efc3f */
[----:B------:R-:W-:-:S05]  /*f300*/  IMAD.U32 R2, RZ, RZ, UR4 ;  /* 0x00000004ff027e24 */ /* 0x000fca000f8e00ff */
[----:B------:R-:W-:-:S13]  /*f310*/  ISETP.NE.AND P2, PT, R2, 0x3, PT ;  /* 0x000000030200780c */ /* 0x000fda0003f45270 */
[----:B------:R-:W-:Y:S05]  /*f320*/  @!P2 BRA `(.L_x_2933) ;  /* 0x000000000004a947 */ /* 0x000fea0003800000 */
[----:B------:R-:W-:Y:S01]  /*f330*/  BPT.TRAP 0x1 ;  /* 0x000000040000795c */ /* 0x000fe20000300000 */
.L_x_2933:
        /* <DEDUP_REMOVED lines=12> */
.L_x_2962:
[----:B------:R-:W2:Y:S02]  /*f400*/  SYNCS.PHASECHK.TRANS64.TRYWAIT P0, [R3+URZ], R2 ;  /* 0x00000002030075a7 */ /* 0x000ea4000800017f */
[----:B--2---:R-:W-:Y:S05]  /*f410*/  @!P0 BRA `(.L_x_2935) ;  /* 0x00000008003c8947 */ /* 0x004fea0003800000 */
.L_x_2963:
[----:B------:R-:W-:Y:S05]  /*f420*/  @!P2 BRA `(.L_x_2936) ;  /* 0x000000000004a947 */ /* 0x000fea0003800000 */
[----:B------:R-:W-:Y:S01]  /*f430*/  BPT.TRAP 0x1 ;  /* 0x000000040000795c */ /* 0x000fe20000300000 */
.L_x_2936:
[----:B--2---:R-:W-:-:S05]  /*f440*/  IADD3 R3, R0, 0x36860, RZ ;  /* 0x0003686000037810 */ /* 0x004fca0007ffe0ff */
[----:B------:R-:W-:-:S04]  /*f450*/  IMAD R16, R16, 0x8, R3 ;  /* 0x0000000810107824 */ /* 0x000fc800078e0203 */
[----:B------:R-:W2:Y:S02]  /*f460*/  SYNCS.PHASECHK.TRANS64.TRYWAIT P0, [R16+URZ], R5 ;  /* 0x00000005100075a7 */ /* 0x000ea4000800017f */
[----:B--2---:R-:W-:Y:S05]  /*f470*/  @!P0 BRA `(.L_x_2937) ;  /* 0x0000000800388947 */ /* 0x004fea0003800000 */
.L_x_2964:
[----:B------:R-:W-:-:S07]  /*f480*/  LEA R3, R4, R3, 0x3 ;  /* 0x0000000304037211 */ /* 0x000fce00078e18ff */
.L_x_2938:
[----:B---3--:R3:W4:Y:S02]  /*f490*/  SYNCS.PHASECHK.TRANS64.TRYWAIT P0, [R3+URZ], R2 ;  /* 0x00000002030075a7 */ /* 0x008724000800017f */
[----:B----4-:R-:W-:Y:S05]  /*f4a0*/  @!P0 NANOSLEEP.SYNCS 0x989680 ;  /* 0x009896800000895d */ /* 0x010fea0003900000 */
[----:B------:R-:W4:Y:S02]  /*f4b0*/  @!P0 SYNCS.PHASECHK.TRANS64 P0, [R3+URZ], R2 ;  /* 0x00000002030085a7 */ /* 0x000f24000800007f */
[----:B----4-:R-:W-:Y:S05]  /*f4c0*/  @!P0 BRA `(.L_x_2938) ;  /* 0xfffffffc00f08947 */ /* 0x010fea000383ffff */
.L_x_2931:
[----:B------:R-:W-:Y:S05]  /*f4d0*/  BSYNC B0 ;  /* 0x0000000000007941 */ /* 0x000fea0003800000 */
.L_x_2930:
[----:B------:R-:W-:Y:S05]  /*f4e0*/  EXIT ;  /* 0x000000000000794d */ /* 0x000fea0003800000 */
.L_x_2860:
[----:B------:R-:W-:-:S13]  /*f4f0*/  R2UR UR4, R2 ;  /* 0x00000000020472ca */ /* 0x000fda00000e0000 */
[----:B-1----:R-:W-:-:S04]  /*f500*/  IMAD.U32 R3, RZ, RZ, UR4 ;  /* 0x00000004ff037e24 */ /* 0x002fc8000f8e00ff */
[----:B------:R1:W2:Y:S03]  /*f510*/  SYNCS.PHASECHK.TRANS64.TRYWAIT P1, [R3+URZ+0x36800], R0 ;  /* 0x03680000030075a7 */ /* 0x0002a6000802017f */
[----:B--2---:R-:W-:Y:S05]  /*f520*/  @!P1 NANOSLEEP.SYNCS 0x989680 ;  /* 0x009896800000995d */ /* 0x004fea0003900000 */
[----:B------:R-:W2:Y:S02]  /*f530*/  @!P1 SYNCS.PHASECHK.TRANS64 P1, [R3+URZ+0x36800], R0 ;  /* 0x03680000030095a7 */ /* 0x000ea4000802007f */
[----:B--2---:R-:W-:Y:S05]  /*f540*/  @!P1 BRA `(.L_x_2860) ;  /* 0xfffffffc00e89947 */ /* 0x004fea000383ffff */
[----:B------:R-:W-:Y:S05]  /*f550*/  BRA `(.L_x_2939) ;  /* 0xffffff1c00247947 */ /* 0x000fea000383ffff */
.L_x_2864:
[----:B--2---:R2:W3:Y:S02]  /*f560*/  SYNCS.PHASECHK.TRANS64.TRYWAIT P2, [R0+URZ+0x36830], R3 ;  /* 0x03683003000075a7 */ /* 0x0044e4000804017f */
[----:B---3--:R-:W-:Y:S05]  /*f570*/  @!P2 NANOSLEEP.SYNCS 0x989680 ;  /* 0x009896800000a95d */ /* 0x008fea0003900000 */
[----:B------:R-:W3:Y:S02]  /*f580*/  @!P2 SYNCS.PHASECHK.TRANS64 P2, [R0+URZ+0x36830], R3 ;  /* 0x036830030000a5a7 */ /* 0x000ee4000804007f */
[----:B---3--:R-:W-:Y:S05]  /*f590*/  @!P2 BRA `(.L_x_2864) ;  /* 0xfffffffc00f0a947 */ /* 0x008fea000383ffff */
[----:B------:R-:W-:Y:S05]  /*f5a0*/  BRA `(.L_x_2863) ;  /* 0xffffff1c00587947 */ /* 0x000fea000383ffff */
.L_x_2869:
[----:B--2---:R-:W-:-:S04]  /*f5b0*/  MOV R9, UR60 ;  /* 0x0000003c00097c02 */ /* 0x004fc80008000f00 */
[----:B------:R2:W3:Y:S03]  /*f5c0*/  SYNCS.PHASECHK.TRANS64.TRYWAIT P2, [R9+URZ+0x36830], R6 ;  /* 0x03683006090075a7 */ /* 0x0004e6000804017f */
[----:B---3--:R-:W-:Y:S05]  /*f5d0*/  @!P2 NANOSLEEP.SYNCS 0x989680 ;  /* 0x009896800000a95d */ /* 0x008fea0003900000 */
[----:B------:R-:W3:Y:S02]  /*f5e0*/  @!P2 SYNCS.PHASECHK.TRANS64 P2, [R9+URZ+0x36830], R6 ;  /* 0x036830060900a5a7 */ /* 0x000ee4000804007f */
[----:B---3--:R-:W-:Y:S05]  /*f5f0*/  @!P2 BRA `(.L_x_2869) ;  /* 0xfffffffc00eca947 */ /* 0x008fea000383ffff */
[----:B------:R-:W-:Y:S05]  /*f600*/  BRA `(.L_x_2868) ;  /* 0xffffff6800b87947 */ /* 0x000fea000383ffff */
.L_x_2873:
[----:B----4-:R-:W-:-:S04]  /*f610*/  IMAD.U32 R7, RZ, RZ, UR4 ;  /* 0x00000004ff077e24 */ /* 0x010fc8000f8e00ff */
[----:B------:R4:W1:Y:S03]  /*f620*/  SYNCS.PHASECHK.TRANS64.TRYWAIT P2, [R7+URZ+0x36850], R0 ;  /* 0x03685000070075a7 */ /* 0x000866000804017f */
[----:B-1----:R-:W-:Y:S05]  /*f630*/  @!P2 NANOSLEEP.SYNCS 0x989680 ;  /* 0x009896800000a95d */ /* 0x002fea0003900000 */
[----:B------:R-:W1:Y:S02]  /*f640*/  @!P2 SYNCS.PHASECHK.TRANS64 P2, [R7+URZ+0x36850], R0 ;  /* 0x036850000700a5a7 */ /* 0x000e64000804007f */
[----:B-1----:R-:W-:Y:S05]  /*f650*/  @!P2 BRA `(.L_x_2873) ;  /* 0xfffffffc00eca947 */ /* 0x002fea000383ffff */
[----:B------:R-:W-:Y:S05]  /*f660*/  BRA `(.L_x_2872) ;  /* 0xffffff9000187947 */ /* 0x000fea000383ffff */
.L_x_2878:
[----:B--2---:R-:W-:-:S04]  /*f670*/  MOV R5, UR7 ;  /* 0x0000000700057c02 */ /* 0x004fc80008000f00 */
[----:B------:R2:W3:Y:S03]  /*f680*/  SYNCS.PHASECHK.TRANS64.TRYWAIT P0, [R5+URZ+0x36850], R0 ;  /* 0x03685000050075a7 */ /* 0x0004e6000800017f */
[----:B---3--:R-:W-:Y:S05]  /*f690*/  @!P0 NANOSLEEP.SYNCS 0x989680 ;  /* 0x009896800000895d */ /* 0x008fea0003900000 */
[----:B------:R-:W3:Y:S02]  /*f6a0*/  @!P0 SYNCS.PHASECHK.TRANS64 P0, [R5+URZ+0x36850], R0 ;  /* 0x03685000050085a7 */ /* 0x000ee4000800007f */
[----:B---3--:R-:W-:Y:S05]  /*f6b0*/  @!P0 BRA `(.L_x_2878) ;  /* 0xfffffffc00ec8947 */ /* 0x008fea000383ffff */
[----:B------:R-:W-:Y:S05]  /*f6c0*/  BRA `(.L_x_2877) ;  /* 0xffffffb000947947 */ /* 0x000fea000383ffff */
.L_x_2889:
        /* <DEDUP_REMOVED lines=11> */
.L_x_2941:
[----:B------:R-:W-:Y:S05]  /*f780*/  BSYNC B0 ;  /* 0x0000000000007941 */ /* 0x000fea0003800000 */
.L_x_2940:
[----:B------:R-:W-:Y:S05]  /*f790*/  BRA `(.L_x_2942) ;  /* 0xffffffd400747947 */ /* 0x000fea000383ffff */
.L_x_2890:
[----:B------:R-:W-:Y:S01]  /*f7a0*/  BSSY B0, `(.L_x_2943) ;  /* 0x0000006000007945 */ /* 0x000fe20003800000 */
[----:B------:R-:W-:-:S07]  /*f7b0*/  IMAD.MOV.U32 R15, RZ, RZ, -0x1 ;  /* 0xffffffffff0f7424 */ /* 0x000fce00078e00ff */
[----:B------:R-:W-:Y:S05]  /*f7c0*/  WARPSYNC.COLLECTIVE R15, `(.L_x_2944) ;  /* 0x000000000f0c7348 */ /* 0x000fea0003c00000 */
[----:B------:R-:W-:Y:S02]  /*f7d0*/  ELECT P6, UR62, PT ;  /* 0x00000000003e782f */ /* 0x000fe400038c0000 */
[----:B------:R-:W-:Y:S01]  /*f7e0*/  MOV R14, UR62 ;  /* 0x0000003e000e7c02 */ /* 0x000fe20008000f00 */
[----:B------:R-:W-:Y:S10]  /*f7f0*/  ENDCOLLECTIVE ;  /* 0x000000000000791b */ /* 0x000ff40003800000 */
.L_x_2944:
[----:B------:R-:W-:Y:S05]  /*f800*/  BSYNC B0 ;  /* 0x0000000000007941 */ /* 0x000fea0003800000 */
.L_x_2943:
[----:B------:R-:W-:Y:S05]  /*f810*/  BRA `(.L_x_2945) ;  /* 0xffffffd4006c7947 */ /* 0x000fea000383ffff */
.L_x_2893:
[----:B--2---:R2:W3:Y:S02]  /*f820*/  SYNCS.PHASECHK.TRANS64.TRYWAIT P1, [R6+URZ+0x36840], R7 ;  /* 0x03684007060075a7 */ /* 0x0044e4000802017f */
[----:B---3--:R-:W-:Y:S05]  /*f830*/  @!P1 NANOSLEEP.SYNCS 0x989680 ;  /* 0x009896800000995d */ /* 0x008fea0003900000 */
[----:B------:R-:W3:Y:S02]  /*f840*/  @!P1 SYNCS.PHASECHK.TRANS64 P1, [R6+URZ+0x36840], R7 ;  /* 0x03684007060095a7 */ /* 0x000ee4000802007f */
[----:B---3--:R-:W-:Y:S05]  /*f850*/  @!P1 BRA `(.L_x_2893) ;  /* 0xfffffffc00f09947 */ /* 0x008fea000383ffff */
[----:B------:R-:W-:Y:S05]  /*f860*/  BRA `(.L_x_2946) ;  /* 0xffffffd400d07947 */ /* 0x000fea000383ffff */
.L_x_2896:
        /* <DEDUP_REMOVED lines=8> */
.L_x_2902:
[----:B-1----:R1:W2:Y:S02]  /*f8f0*/  SYNCS.PHASECHK.TRANS64.TRYWAIT P1, [R2+URZ+0x36840], R3 ;  /* 0x03684003020075a7 */ /* 0x0022a4000802017f */
[----:B--2---:R-:W-:Y:S05]  /*f900*/  @!P1 NANOSLEEP.SYNCS 0x989680 ;  /* 0x009896800000995d */ /* 0x004fea0003900000 */
[----:B------:R-:W2:Y:S02]  /*f910*/  @!P1 SYNCS.PHASECHK.TRANS64 P1, [R2+URZ+0x36840], R3 ;  /* 0x03684003020095a7 */ /* 0x000ea4000802007f */
[----:B--2---:R-:W-:Y:S05]  /*f920*/  @!P1 BRA `(.L_x_2902) ;  /* 0xfffffffc00f09947 */ /* 0x004fea000383ffff */
[----:B------:R-:W-:Y:S05]  /*f930*/  BRA `(.L_x_2948) ;  /* 0xffffffdc00ac7947 */ /* 0x000fea000383ffff */
.L_x_2904:
[----:B-1----:R1:W2:Y:S02]  /*f940*/  SYNCS.PHASECHK.TRANS64.TRYWAIT P1, [R2+URZ+0x60], R3 ;  /* 0x00006003020075a7 */ /* 0x0022a4000802017f */
[----:B--2---:R-:W-:Y:S05]  /*f950*/  @!P1 NANOSLEEP.SYNCS 0x989680 ;  /* 0x009896800000995d */ /* 0x004fea0003900000 */
[----:B------:R-:W2:Y:S02]  /*f960*/  @!P1 SYNCS.PHASECHK.TRANS64 P1, [R2+URZ+0x60], R3 ;  /* 0x00006003020095a7 */ /* 0x000ea4000802007f */
[----:B--2---:R-:W-:Y:S05]  /*f970*/  @!P1 BRA `(.L_x_2904) ;  /* 0xfffffffc00f09947 */ /* 0x004fea000383ffff */
[----:B------:R-:W-:Y:S05]  /*f980*/  BRA `(.L_x_2949) ;  /* 0xffffffe000487947 */ /* 0x000fea000383ffff */
.L_x_2910:
[----:B--2---:R2:W3:Y:S02]  /*f990*/  SYNCS.PHASECHK.TRANS64.TRYWAIT P1, [R2+URZ+0x36840], R3 ;  /* 0x03684003020075a7 */ /* 0x0044e4000802017f */
[----:B---3--:R-:W-:Y:S05]  /*f9a0*/  @!P1 NANOSLEEP.SYNCS 0x989680 ;  /* 0x009896800000995d */ /* 0x008fea0003900000 */
[----:B------:R-:W3:Y:S02]  /*f9b0*/  @!P1 SYNCS.PHASECHK.TRANS64 P1, [R2+URZ+0x36840], R3 ;  /* 0x03684003020095a7 */ /* 0x000ee4000802007f */
[----:B---3--:R-:W-:Y:S05]  /*f9c0*/  @!P1 BRA `(.L_x_2910) ;  /* 0xfffffffc00f09947 */ /* 0x008fea000383ffff */
[----:B------:R-:W-:Y:S05]  /*f9d0*/  BRA `(.L_x_2950) ;  /* 0xffffffe400987947 */ /* 0x000fea000383ffff */
.L_x_2912:
[----:B-1----:R1:W2:Y:S02]  /*f9e0*/  SYNCS.PHASECHK.TRANS64.TRYWAIT P1, [R2+URZ+0x60], R17 ;  /* 0x00006011020075a7 */ /* 0x0022a4000802017f */
[----:B--2---:R-:W-:Y:S05]  /*f9f0*/  @!P1 NANOSLEEP.SYNCS 0x989680 ;  /* 0x009896800000995d */ /* 0x004fea0003900000 */
[----:B------:R-:W2:Y:S02]  /*fa00*/  @!P1 SYNCS.PHASECHK.TRANS64 P1, [R2+URZ+0x60], R17 ;  /* 0x00006011020095a7 */ /* 0x000ea4000802007f */
[----:B--2---:R-:W-:Y:S05]  /*fa10*/  @!P1 BRA `(.L_x_2912) ;  /* 0xfffffffc00f09947 */ /* 0x004fea000383ffff */
[----:B------:R-:W-:Y:S05]  /*fa20*/  BRA `(.L_x_2951) ;  /* 0xffffffe800347947 */ /* 0x000fea000383ffff */
.L_x_2917:
[----:B--2---:R2:W3:Y:S02]  /*fa30*/  SYNCS.PHASECHK.TRANS64.TRYWAIT P1, [R2+URZ+0x36840], R3 ;  /* 0x03684003020075a7 */ /* 0x0044e4000802017f */
[----:B---3--:R-:W-:Y:S05]  /*fa40*/  @!P1 NANOSLEEP.SYNCS 0x989680 ;  /* 0x009896800000995d */ /* 0x008fea0003900000 */
[----:B------:R-:W3:Y:S02]  /*fa50*/  @!P1 SYNCS.PHASECHK.TRANS64 P1, [R2+URZ+0x36840], R3 ;  /* 0x03684003020095a7 */ /* 0x000ee4000802007f */
[----:B---3--:R-:W-:Y:S05]  /*fa60*/  @!P1 BRA `(.L_x_2917) ;  /* 0xfffffffc00f09947 */ /* 0x008fea000383ffff */
[----:B------:R-:W-:Y:S05]  /*fa70*/  BRA `(.L_x_2952) ;  /* 0xffffffec00507947 */ /* 0x000fea000383ffff */
.L_x_2919:
[----:B-1----:R1:W2:Y:S02]  /*fa80*/  SYNCS.PHASECHK.TRANS64.TRYWAIT P1, [R2+URZ+0x60], R3 ;  /* 0x00006003020075a7 */ /* 0x0022a4000802017f */
[----:B--2---:R-:W-:Y:S05]  /*fa90*/  @!P1 NANOSLEEP.SYNCS 0x989680 ;  /* 0x009896800000995d */ /* 0x004fea0003900000 */
[----:B------:R-:W2:Y:S02]  /*faa0*/  @!P1 SYNCS.PHASECHK.TRANS64 P1, [R2+URZ+0x60], R3 ;  /* 0x00006003020095a7 */ /* 0x000ea4000802007f */
[----:B--2---:R-:W-:Y:S05]  /*fab0*/  @!P1 BRA `(.L_x_2919) ;  /* 0xfffffffc00f09947 */ /* 0x004fea000383ffff */
[----:B------:R-:W-:Y:S05]  /*fac0*/  BRA `(.L_x_2953) ;  /* 0xffffffec00f47947 */ /* 0x000fea000383ffff */
.L_x_2924:
[----:B--2---:R2:W3:Y:S02]  /*fad0*/  SYNCS.PHASECHK.TRANS64.TRYWAIT P0, [R3+URZ+0x36860], R0 ;  /* 0x03686000030075a7 */ /* 0x0044e4000800017f */
[----:B---3--:R-:W-:Y:S05]  /*fae0*/  @!P0 NANOSLEEP.SYNCS 0x989680 ;  /* 0x009896800000895d */ /* 0x008fea0003900000 */
[----:B------:R-:W3:Y:S02]  /*faf0*/  @!P0 SYNCS.PHASECHK.TRANS64 P0, [R3+URZ+0x36860], R0 ;  /* 0x03686000030085a7 */ /* 0x000ee4000800007f */
[----:B---3--:R-:W-:Y:S05]  /*fb00*/  @!P0 BRA `(.L_x_2924) ;  /* 0xfffffffc00f08947 */ /* 0x008fea000383ffff */
[----:B------:R-:W-:Y:S05]  /*fb10*/  BRA `(.L_x_2954) ;  /* 0xfffffff000c07947 */ /* 0x000fea000383ffff */
.L_x_2928:
[----:B--2---:R2:W3:Y:S02]  /*fb20*/  SYNCS.PHASECHK.TRANS64.TRYWAIT P0, [R0+URZ+0x36820], R3 ;  /* 0x03682003000075a7 */ /* 0x0044e4000800017f */
[----:B---3--:R-:W-:Y:S05]  /*fb30*/  @!P0 NANOSLEEP.SYNCS 0x989680 ;  /* 0x009896800000895d */ /* 0x008fea0003900000 */
[----:B------:R-:W3:Y:S02]  /*fb40*/  @!P0 SYNCS.PHASECHK.TRANS64 P0, [R0+URZ+0x36820], R3 ;  /* 0x03682003000085a7 */ /* 0x000ee4000800007f */
[----:B---3--:R-:W-:Y:S05]  /*fb50*/  @!P0 BRA `(.L_x_2928) ;  /* 0xfffffffc00f08947 */ /* 0x008fea000383ffff */
[----:B------:R-:W-:Y:S05]  /*fb60*/  BRA `(.L_x_2955) ;  /* 0xfffffff400a07947 */ /* 0x000fea000383ffff */
.L_x_2929:
        /* <DEDUP_REMOVED lines=11> */
.L_x_2957:
[----:B------:R-:W-:Y:S05]  /*fc20*/  BSYNC B0 ;  /* 0x0000000000007941 */ /* 0x000fea0003800000 */
.L_x_2956:
[----:B------:R-:W-:Y:S05]  /*fc30*/  BRA `(.L_x_2958) ;  /* 0xfffffff400887947 */ /* 0x000fea000383ffff */
.L_x_2932:
[----:B------:R-:W-:Y:S01]  /*fc40*/  BSSY B1, `(.L_x_2959) ;  /* 0x0000006000017945 */ /* 0x000fe20003800000 */
[----:B------:R-:W-:-:S07]  /*fc50*/  MOV R15, 0xffffffff ;  /* 0xffffffff000f7802 */ /* 0x000fce0000000f00 */
[----:B-123--:R-:W-:Y:S05]  /*fc60*/  WARPSYNC.COLLECTIVE R15, `(.L_x_2960) ;  /* 0x000000000f0c7348 */ /* 0x00efea0003c00000 */
[----:B------:R-:W-:Y:S02]  /*fc70*/  ELECT P6, UR62, PT ;  /* 0x00000000003e782f */ /* 0x000fe400038c0000 */
[----:B------:R-:W-:Y:S01]  /*fc80*/  MOV R14, UR62 ;  /* 0x0000003e000e7c02 */ /* 0x000fe20008000f00 */
[----:B-123--:R-:W-:Y:S10]  /*fc90*/  ENDCOLLECTIVE ;  /* 0x000000000000791b */ /* 0x00eff40003800000 */
.L_x_2960:
[----:B------:R-:W-:Y:S05]  /*fca0*/  BSYNC B1 ;  /* 0x0000000000017941 */ /* 0x000fea0003800000 */
.L_x_2959:
[----:B------:R-:W-:Y:S05]  /*fcb0*/  BRA `(.L_x_2961) ;  /* 0xfffffff400807947 */ /* 0x000fea000383ffff */
.L_x_2934:
[----:B-1----:R1:W2:Y:S02]  /*fcc0*/  SYNCS.PHASECHK.TRANS64.TRYWAIT P0, [R6+URZ], R5 ;  /* 0x00000005060075a7 */ /* 0x0022a4000800017f */
[----:B--2---:R-:W-:Y:S05]  /*fcd0*/  @!P0 NANOSLEEP.SYNCS 0x989680 ;  /* 0x009896800000895d */ /* 0x004fea0003900000 */
[----:B------:R-:W2:Y:S02]  /*fce0*/  @!P0 SYNCS.PHASECHK.TRANS64 P0, [R6+URZ], R5 ;  /* 0x00000005060085a7 */ /* 0x000ea4000800007f */
[----:B--2---:R-:W-:Y:S05]  /*fcf0*/  @!P0 BRA `(.L_x_2934) ;  /* 0xfffffffc00f08947 */ /* 0x004fea000383ffff */
[----:B------:R-:W-:Y:S05]  /*fd00*/  BRA `(.L_x_2962) ;  /* 0xfffffff400bc7947 */ /* 0x000fea000383ffff */
.L_x_2935:
[----:B--2---:R2:W3:Y:S02]  /*fd10*/  SYNCS.PHASECHK.TRANS64.TRYWAIT P0, [R3+URZ], R2 ;  /* 0x00000002030075a7 */ /* 0x0044e4000800017f */
[----:B---3--:R-:W-:Y:S05]  /*fd20*/  @!P0 NANOSLEEP.SYNCS 0x989680 ;  /* 0x009896800000895d */ /* 0x008fea0003900000 */
[----:B------:R-:W3:Y:S02]  /*fd30*/  @!P0 SYNCS.PHASECHK.TRANS64 P0, [R3+URZ], R2 ;  /* 0x00000002030085a7 */ /* 0x000ee4000800007f */
[----:B---3--:R-:W-:Y:S05]  /*fd40*/  @!P0 BRA `(.L_x_2935) ;  /* 0xfffffffc00f08947 */ /* 0x008fea000383ffff */
[----:B------:R-:W-:Y:S05]  /*fd50*/  BRA `(.L_x_2963) ;  /* 0xfffffff400b07947 */ /* 0x000fea000383ffff */
.L_x_2937:
[----:B--2---:R2:W3:Y:S02]  /*fd60*/  SYNCS.PHASECHK.TRANS64.TRYWAIT P0, [R16+URZ], R5 ;  /* 0x00000005100075a7 */ /* 0x0044e4000800017f */
[----:B---3--:R-:W-:Y:S05]  /*fd70*/  @!P0 NANOSLEEP.SYNCS 0x989680 ;  /* 0x009896800000895d */ /* 0x008fea0003900000 */
[----:B------:R-:W3:Y:S02]  /*fd80*/  @!P0 SYNCS.PHASECHK.TRANS64 P0, [R16+URZ], R5 ;  /* 0x00000005100085a7 */ /* 0x000ee4000800007f */
[----:B---3--:R-:W-:Y:S05]  /*fd90*/  @!P0 BRA `(.L_x_2937) ;  /* 0xfffffffc00f08947 */ /* 0x008fea000383ffff */
[----:B------:R-:W-:Y:S05]  /*fda0*/  BRA `(.L_x_2964) ;  /* 0xfffffff400b47947 */ /* 0x000fea000383ffff */
.L_x_2965:
        /* <DEDUP_REMOVED lines=13> */
.L_x_12752:


//--------------------- .text._ZN7cutlass13device_kernelIN5flash11enable_sm90INS1_16FlashAttnFwdSm90INS1_25CollectiveMainloopFwdSm90ILi2EN4cute5tupleIJNS5_1CILi2EEENS7_ILi1EEES9_EEENS6_IJNS7_ILi128EEENS7_ILi112EEENS7_ILi192EEEEEELi192ENS_10bfloat16_tEfNS_4arch4Sm90ELb0ELb0ELb1ELb0ELb0ELb0ELb0ELb1ELb1ELb0ELb0ELb0EEENS1_21CollectiveEpilogueFwdINS6_IJSB_SD_SC_EEESA_SF_SH_Li256ELb0ELb0ELb0ELb0EEENS1_29StaticPersistentTileSchedulerILb0EEEEEEEEEvNT_6ParamsE --------------------------
	.section	.text._ZN7cutlass13device_kernelIN5flash11enable_sm90INS1_16FlashAttnFwdSm90INS1_25CollectiveMainloopFwdSm90ILi2EN4cute5tupleIJNS5_1CILi2EEENS7_ILi1EEES9_EEENS6_IJNS7_ILi128EEENS7_ILi112EEENS7_ILi192EEEEEELi192ENS_10bfloat16_tEfNS_4arch4Sm90ELb0ELb0ELb1ELb0ELb0ELb0ELb0ELb1ELb1ELb0ELb0ELb0EEENS1_21CollectiveEpilogueFwdINS6_IJSB_SD_SC_EEESA_SF_SH_Li256ELb0ELb0ELb0ELb0EEENS1_29StaticPersistentTileSchedulerILb0EEEEEEEEEvNT_6ParamsE,"ax",@progbits
	.align	128
.text._ZN7cutlass13device_kernelIN5flash11enable_sm90INS1_16FlashAttnFwdSm90INS1_25CollectiveMainloopFwdSm90ILi2EN4cute5tupleIJNS5_1CILi2EEENS7_ILi1EEES9_EEENS6_IJNS7_ILi128EEENS7_ILi112EEENS7_ILi192EEEEEELi192ENS_10bfloat16_tEfNS_4arch4Sm90ELb0ELb0ELb1ELb0ELb0ELb0ELb0ELb1ELb1ELb0ELb0ELb0EEENS1_21CollectiveEpilogueFwdINS6_IJSB_SD_SC_EEESA_SF_SH_Li256ELb0ELb0ELb0ELb0EEENS1_29StaticPersistentTileSchedulerILb0EEEEEEEEEvNT_6ParamsE:
        .type           _ZN7cutlass13device_kernelIN5flash11enable_sm90INS1_16FlashAttnFwdSm90INS1_25CollectiveMainloopFwdSm90ILi2EN4cute5tupleIJNS5_1CILi2EEENS7_ILi1EEES9_EEENS6_IJNS7_ILi128EEENS7_ILi112EEENS7_ILi192EEEEEELi192ENS_10bfloat16_tEfNS_4arch4Sm90ELb0ELb0ELb1ELb0ELb0ELb0ELb0ELb1ELb1ELb0ELb0ELb0EEENS1_21CollectiveEpilogueFwdINS6_IJSB_SD_SC_EEESA_SF_SH_Li256ELb0ELb0ELb0ELb0EEENS1_29StaticPersistentTileSchedulerILb0EEEEEEEEEvNT_6ParamsE,@function
        .size           _ZN7cutlass13device_kernelIN5flash11enable_sm90INS1_16FlashAttnFwdSm90INS1_25CollectiveMainloopFwdSm90ILi2EN4cute5tupleIJNS5_1CILi2EEENS7_ILi1EEES9_EEENS6_IJNS7_ILi128EEENS7_ILi112EEENS7_ILi192EEEEEELi192ENS_10bfloat16_tEfNS_4arch4Sm90ELb0ELb0ELb1ELb0ELb0ELb0ELb0ELb1ELb1ELb0ELb0ELb0EEENS1_21CollectiveEpilogueFwdINS6_IJSB_SD_SC_EEESA_SF_SH_Li256ELb0ELb0ELb0ELb0EEENS1_29StaticPersistentTileSchedulerILb0EEEEEEEEEvNT_6ParamsE,(.L_x_12753 - _ZN7cutlass13device_kernelIN5flash11enable_sm90INS1_16FlashAttnFwdSm90INS1_25CollectiveMainloopFwdSm90ILi2EN4cute5tupleIJNS5_1CILi2EEENS7_ILi1EEES9_EEENS6_IJNS7_ILi128EEENS7_ILi112EEENS7_ILi192EEEEEELi192ENS_10bfloat16_tEfNS_4arch4Sm90ELb0ELb0ELb1ELb0ELb0ELb0ELb0ELb1ELb1ELb0ELb0ELb0EEENS1_21CollectiveEpilogueFwdINS6_IJSB_SD_SC_EEESA_SF_SH_Li256ELb0ELb0ELb0ELb0EEENS1_29StaticPersistentTileSchedulerILb0EEEEEEEEEvNT_6ParamsE)
        .other          _ZN7cutlass13device_kernelIN5flash11enable_sm90INS1_16FlashAttnFwdSm90INS1_25CollectiveMainloopFwdSm90ILi2EN4cute5tupleIJNS5_1CILi2EEENS7_ILi1EEES9_EEENS6_IJNS7_ILi128EEENS7_ILi112EEENS7_ILi192EEEEEELi192ENS_10bfloat16_tEfNS_4arch4Sm90ELb0ELb0ELb1ELb0ELb0ELb0ELb0ELb1ELb1ELb0ELb0ELb0EEENS1_21CollectiveEpilogueFwdINS6_IJSB_SD_SC_EEESA_SF_SH_Li256ELb0ELb0ELb0ELb0EEENS1_29StaticPersistentTileSchedulerILb0EEEEEEEEEvNT_6ParamsE,@"STO_CUDA_ENTRY STV_DEFAULT"
_ZN7cutlass13device_kernelIN5flash11enable_sm90INS1_16FlashAttnFwdSm90INS1_25CollectiveMainloopFwdSm90ILi2EN4cute5tupleIJNS5_1CILi2EEENS7_ILi1EEES9_EEENS6_IJNS7_ILi128EEENS7_ILi112EEENS7_ILi192EEEEEELi192ENS_10bfloat16_tEfNS_4arch4Sm90ELb0ELb0ELb1ELb0ELb0ELb0ELb0ELb1ELb1ELb0ELb0ELb0EEENS1_21CollectiveEpilogueFwdINS6_IJSB_SD_SC_EEESA_SF_SH_Li256ELb0ELb0ELb0ELb0EEENS1_29StaticPersistentTileSchedulerILb0EEEEEEEEEvNT_6ParamsE:
        /* <DEDUP_REMOVED lines=23> */
.L_x_2967:
[----:B------:R-:W-:Y:S05]  /*0170*/  BSYNC B0 ;  /* 0x0000000000007941 */ /* 0x000fea0003800000 */
.L_x_2966:
[----:B------:R-:W-:Y:S01]  /*0180*/  VOTEU.ANY UP0, P0 ;  /* 0x00000000003f7886 */ /* 0x000fe20000000100 */
[----:B------:R-:W1:Y:S01]  /*0190*/  SHFL.IDX PT, R3, R0, RZ, 0x1f ;  /* 0x00001fff00037589 */ /* 0x000e6200000e0000 */
[----:B------:R-:W-:Y:S01]  /*01a0*/  UMOV UR4, 0x1 ;  /* 0x0000000100047882 */ /* 0x000fe20000000000 */
[----:B------:R-:W-:Y:S01]  /*01b0*/  UMOV UR7, 0x2 ;  /* 0x0000000200077882 */ /* 0x000fe20000000000 */
[----:B------:R-:W-:Y:S01]  /*01c0*/  SHF.R.U32.HI R2, RZ, 0x7, R11 ;  /* 0x00000007ff027819 */ /* 0x000fe2000001160b */
[----:B------:R-:W2:Y:S01]  /*01d0*/  @UP0 S2UR UR8, SR_CgaCtaId ;  /* 0x00000000000809c3 */ /* 0x000ea20000008800 */
[----:B------:R-:W-:Y:S01]  /*01e0*/  @UP0 UMOV UR6, 0x400 ;  /* 0x0000040000060882 */ /* 0x000fe20000000000 */
[----:B------:R-:W-:-:S04]  /*01f0*/  @UP0 UIADD3 UR4, -UR4, 0x100000, URZ ;  /* 0x0010000004040890 */ /* 0x000fc8000fffe13f */
[----:B------:R-:W-:Y:S02]  /*0200*/  @UP0 USHF.L.U32 UR5, UR4, 0xb, URZ ;  /* 0x0000000b04050899 */ /* 0x000fe4000800063f */
[----:B------:R-:W-:Y:S01]  /*0210*/  @UP0 USHF.L.U32 UR4, UR4, 0x1, URZ ;  /* 0x0000000104040899 */ /* 0x000fe2000800063f */
[----:B------:R-:W-:Y:S01]  /*0220*/  VOTEU.ANY UP1, P0 ;  /* 0x00000000003f7886 */ /* 0x000fe20000020100 */
[----:B------:R-:W3:Y:S01]  /*0230*/  SHFL.IDX PT, R2, R2, RZ, 0x1f ;  /* 0x00001fff02027589 */ /* 0x000ee200000e0000 */
[----:B-1----:R-:W-:Y:S01]  /*0240*/  ISETP.NE.AND P1, PT, R3, RZ, PT ;  /* 0x000000ff0300720c */ /* 0x002fe20003f25270 */
[----:B--2---:R-:W-:Y:S02]  /*0250*/  @UP0 ULEA UR8, UR8, UR6, 0x18 ;  /* 0x0000000608080291 */ /* 0x004fe4000f8ec03f */
[----:B------:R-:W-:-:S04]  /*0260*/  @UP0 UIADD3 UR6, -UR7, 0x100000, URZ ;  /* 0x0010000007060890 */ /* 0x000fc8000fffe13f */
[----:B------:R-:W-:Y:S02]  /*0270*/  @UP0 USHF.L.U32 UR7, UR6, 0xb, URZ ;  /* 0x0000000b06070899 */ /* 0x000fe4000800063f */
[----:B------:R-:W-:Y:S01]  /*0280*/  @UP0 USHF.L.U32 UR6, UR6, 0x1, URZ ;  /* 0x0000000106060899 */ /* 0x000fe2000800063f */
[----:B------:R-:W-:Y:S01]  /*0290*/  VOTEU.ANY UP0, P0 ;  /* 0x00000000003f7886 */ /* 0x000fe20000000100 */
[----:B------:R-:W1:Y:S04]  /*02a0*/  FENCE.VIEW.ASYNC.S ;  /* 0x00000000000073c6 */ /* 0x000e680000000000 */
[----:B-1----:R1:W2:Y:S06]  /*02b0*/  @UP0 SYNCS.EXCH.64 URZ, [UR8+0x36800], UR4 ;  /* 0x03680004083f05b2 */ /* 0x0022ac0008000100 */
[----:B------:R1:W4:Y:S01]  /*02c0*/  @UP1 SYNCS.EXCH.64 URZ, [UR8+0x36820], UR6 ;  /* 0x03682006083f15b2 */ /* 0x0003220008000100 */
[----:B---3--:R-:W-:Y:S05]  /*02d0*/  @P1 BRA `(.L_x_2968) ;  /* 0x0000000000481947 */ /* 0x008fea0003800000 */
        /* <DEDUP_REMOVED lines=17> */
[----:B---3--:R-:W-:Y:S01]  /*03f0*/  NOP ;  /* 0x0000000000007918 */ /* 0x008fe20000000000 */
.L_x_2968:
[----:B-1----:R-:W1:Y:S01]  /*0400*/  S2UR UR4, SR_CTAID.Y ;  /* 0x00000000000479c3 */ /* 0x002e620000002600 */
[----:B------:R-:W3:Y:S01]  /*0410*/  SHFL.IDX PT, R7, R0, RZ, 0x1f ;  /* 0x00001fff00077589 */ /* 0x000ee200000e0000 */
[----:B------:R-:W-:Y:S01]  /*0420*/  ULDC UR5, c[0x0][0x154] ;  /* 0x0000550000057ab9 */ /* 0x000fe20000000800 */
[----:B------:R-:W-:-:S05]  /*0430*/  NOP ;  /* 0x0000000000007918 */ /* 0x000fca0000000000 */
[----:B------:R-:W5:Y:S08]  /*0440*/  S2UR UR6, SR_CTAID.X ;  /* 0x00000000000679c3 */ /* 0x000f700000002500 */
[----:B------:R-:W2:Y:S01]  /*0450*/  LDC R8, c[0x0][0x148] ;  /* 0x00005200ff087b82 */ /* 0x000ea20000000800 */
[----:B-1----:R-:W-:Y:S02]  /*0460*/  I2FP.F32.U32 R4, UR4 ;  /* 0x0000000400047c45 */ /* 0x002fe40008201000 */
[----:B---3--:R-:W-:-:S03]  /*0470*/  ISETP.NE.AND P0, PT, R7, RZ, PT ;  /* 0x000000ff0700720c */ /* 0x008fc60003f05270 */
        /* <DEDUP_REMOVED lines=24> */
[----:B------:R1:W3:Y:S01]  /*0600*/  SYNCS.EXCH.64 URZ, [UR8+0x36860], UR6 ;  /* 0x03686006083f75b2 */ /* 0x0002e20008000100 */
[----:B------:R1:W1:Y:S01]  /*0610*/  SYNCS.EXCH.64 URZ, [UR8+0x36858], UR4 ;  /* 0x03685804083f75b2 */ /* 0x0002620008000100 */
[----:B------:R1:W1:Y:S01]  /*0620*/  SYNCS.EXCH.64 URZ, [UR8+0x36868], UR6 ;  /* 0x03686806083f75b2 */ /* 0x0002620008000100 */
[----:B------:R-:W-:Y:S01]  /*0630*/  NOP ;  /* 0x0000000000007918 */ /* 0x000fe20000000000 */
.L_x_2969:
[----:B------:R-:W5:Y:S01]  /*0640*/  SHFL.IDX PT, R10, R0, RZ, 0x1f ;  /* 0x00001fff000a7589 */ /* 0x000f6200000e0000 */
[----:B------:R-:W-:Y:S01]  /*0650*/  LOP3.LUT R4, R4, 0xffffff80, RZ, 0xc0, !PT ;  /* 0xffffff8004047812 */ /* 0x000fe200078ec0ff */
[----:B------:R-:W1:Y:S01]  /*0660*/  F2I.U32.TRUNC.NTZ R9, R9 ;  /* 0x0000000900097305 */ /* 0x000e62000020f000 */
[----:B------:R-:W-:Y:S01]  /*0670*/  SHF.R.S32.HI R8, RZ, 0x1f, R3 ;  /* 0x0000001fff087819 */ /* 0x000fe20000011403 */
[----:B------:R-:W-:Y:S02]  /*0680*/  NOP ;  /* 0x0000000000007918 */ /* 0x000fe40000000000 */
[----:B------:R-:W-:Y:S01]  /*0690*/  IMAD.IADD R4, R11, 0x1, -R4 ;  /* 0x000000010b047824 */ /* 0x000fe200078e0a04 */
[----:B------:R-:W-:Y:S01]  /*06a0*/  LEA.HI R8, R8, R3, RZ, 0x2 ;  /* 0x0000000308087211 */ /* 0x000fe200078f10ff */
[----:B------:R-:W1:Y:S03]  /*06b0*/  LDC R11, c[0x0][0x144] ;  /* 0x00005100ff0b7b82 */ /* 0x000e660000000800 */
[----:B------:R-:W-:-:S02]  /*06c0*/  SHF.R.S32.HI R5, RZ, 0x1f, R4 ;  /* 0x0000001fff057819 */ /* 0x000fc40000011404 */
[----:B------:R-:W-:Y:S02]  /*06d0*/  LOP3.LUT R8, R8, 0x3ffffffc, RZ, 0xc0, !PT ;  /* 0x3ffffffc08087812 */ /* 0x000fe400078ec0ff */
        /* <DEDUP_REMOVED lines=27> */
.L_x_2970:
[----:B------:R-:W5:Y:S01]  /*0890*/  SHFL.IDX PT, R13, R0, RZ, 0x1f ;  /* 0x00001fff000d7589 */ /* 0x000f6200000e0000 */
[----:B-1----:R-:W1:Y:S01]  /*08a0*/  S2UR UR4, SR_CTAID.X ;  /* 0x00000000000479c3 */ /* 0x002e620000002500 */
[----:B------:R-:W-:Y:S01]  /*08b0*/  LOP3.LUT R10, R10, 0x3ffffffc, RZ, 0xc0, !PT ;  /* 0x3ffffffc0a0a7812 */ /* 0x000fe200078ec0ff */
[----:B------:R-:W-:Y:S01]  /*08c0*/  IMAD.IADD R5, R6, 0x1, -R5 ;  /* 0x0000000106057824 */ /* 0x000fe200078e0a05 */
[----:B------:R-:W-:Y:S01]  /*08d0*/  IADD3 R8, R3, -R8, RZ ;  /* 0x8000000803087210 */ /* 0x000fe20007ffe0ff */
[----:B------:R-:W-:Y:S01]  /*08e0*/  NOP ;  /* 0x0000000000007918 */ /* 0x000fe20000000000 */
[----:B------:R-:W-:Y:S01]  /*08f0*/  IADD3 R6, -R9, RZ, RZ ;  /* 0x000000ff09067210 */ /* 0x000fe20007ffe1ff */
[----:B------:R-:W-:Y:S02]  /*0900*/  IMAD.IADD R10, R7, 0x1, -R10 ;  /* 0x00000001070a7824 */ /* 0x000fe400078e0a0a */
[----:B------:R-:W2:Y:S01]  /*0910*/  LDC R7, c[0x0][0x140] ;  /* 0x00005000ff077b82 */ /* 0x000ea20000000800 */
[----:B------:R-:W-:-:S02]  /*0920*/  IMAD R8, R8, 0x4, R5 ;  /* 0x0000000408087824 */ /* 0x000fc400078e0205 */
[----:B------:R-:W-:-:S03]  /*0930*/  IMAD R10, R10, 0x4, R5 ;  /* 0x000000040a0a7824 */ /* 0x000fc600078e0205 */
[----:B------:R-:W-:Y:S02]  /*0940*/  LEA.HI R3, R8, R8, RZ, 0x1 ;  /* 0x0000000808037211 */ /* 0x000fe400078f08ff */
[----:B------:R-:W-:Y:S02]  /*0950*/  LEA.HI R5, R10, R10, RZ, 0x1 ;  /* 0x0000000a0a057211 */ /* 0x000fe400078f08ff */
[----:B------:R-:W-:Y:S02]  /*0960*/  LOP3.LUT R3, R3, 0xfffffffe, RZ, 0xc0, !PT ;  /* 0xfffffffe03037812 */ /* 0x000fe400078ec0ff */
[----:B------:R-:W-:Y:S02]  /*0970*/  LOP3.LUT R5, R5, 0xfffffffe, RZ, 0xc0, !PT ;  /* 0xfffffffe05057812 */ /* 0x000fe400078ec0ff */
[----:B-----5:R-:W-:Y:S01]  /*0980*/  ISETP.NE.AND P0, PT, R13, RZ, PT ;  /* 0x000000ff0d00720c */ /* 0x020fe20003f05270 */
[----:B-1----:R-:W-:Y:S02]  /*0990*/  IMAD R6, R11, R6, UR4 ;  /* 0x000000040b067e24 */ /* 0x002fe4000f8e0206 */
[----:B------:R-:W-:-:S02]  /*09a0*/  IMAD.IADD R3, R8, 0x1, -R3 ;  /* 0x0000000108037824 */ /* 0x000fc400078e0a03 */
[----:B------:R-:W-:-:S03]  /*09b0*/  IMAD.IADD R5, R10, 0x1, -R5 ;  /* 0x000000010a057824 */ /* 0x000fc600078e0a05 */
[-C--:B------:R-:W-:Y:S02]  /*09c0*/  ISETP.NE.AND P3, PT, R3, R6.reuse, PT ;  /* 0x000000060300720c */ /* 0x080fe40003f65270 */
[----:B------:R-:W-:-:S03]  /*09d0*/  ISETP.NE.AND P5, PT, R5, R6, PT ;  /* 0x000000060500720c */ /* 0x000fc60003fa5270 */
[----:B------:R-:W-:Y:S10]  /*09e0*/  @P0 BRA `(.L_x_2971) ;  /* 0x0000000000480947 */ /* 0x000ff40003800000 */
        /* <DEDUP_REMOVED lines=18> */
.L_x_2971:
[----:B------:R-:W5:Y:S01]  /*0b10*/  SHFL.IDX PT, R6, R0, RZ, 0x1f ;  /* 0x00001fff00067589 */ /* 0x000f6200000e0000 */
        /* <DEDUP_REMOVED lines=8> */
[----:B------:R-:W-:Y:S01]  /*0ba0*/  @P3 LEA.HI R3, R11, R11, RZ, 0x1 ;  /* 0x0000000b0b033211 */ /* 0x000fe200078f08ff */
[----:B------:R1:W-:Y:S01]  /*0bb0*/  STL [R1+0x4], R11 ;  /* 0x0000040b01007387 */ /* 0x0003e20000100800 */
[----:B------:R-:W-:-:S02]  /*0bc0*/  @P5 LEA.HI R5, R9, R9, RZ, 0x1 ;  /* 0x0000000909055211 */ /* 0x000fc400078f08ff */
[----:B------:R-:W-:Y:S01]  /*0bd0*/  @P3 SHF.R.S32.HI R3, RZ, 0x1, R3 ;  /* 0x00000001ff033819 */ /* 0x000fe20000011403 */
[----:B------:R1:W-:Y:S01]  /*0be0*/  STL [R1], R9 ;  /* 0x0000000901007387 */ /* 0x0003e20000100800 */
[----:B------:R-:W-:Y:S02]  /*0bf0*/  @P5 SHF.R.S32.HI R5, RZ, 0x1, R5 ;  /* 0x00000001ff055819 */ /* 0x000fe40000011405 */
[-C--:B------:R-:W-:Y:S02]  /*0c00*/  @P3 ISETP.NE.AND P6, PT, R3, R12.reuse, PT ;  /* 0x0000000c0300320c */ /* 0x080fe40003fc5270 */
[----:B------:R-:W-:Y:S02]  /*0c10*/  @P5 ISETP.NE.AND P4, PT, R5, R12, PT ;  /* 0x0000000c0500520c */ /* 0x000fe40003f85270 */
[----:B------:R-:W-:Y:S02]  /*0c20*/  @P3 SEL R23, RZ, 0x1, P6 ;  /* 0x00000001ff173807 */ /* 0x000fe40003000000 */
[----:B-----5:R-:W-:-:S02]  /*0c30*/  ISETP.NE.AND P3, PT, R6, RZ, PT ;  /* 0x000000ff0600720c */ /* 0x020fc40003f65270 */
[----:B------:R-:W-:Y:S02]  /*0c40*/  ISETP.LT.U32.AND P6, PT, R11, 0x2, !P0 ;  /* 0x000000020b00780c */ /* 0x000fe400047c1070 */
[----:B------:R-:W-:Y:S02]  /*0c50*/  ISETP.LT.U32.AND P0, PT, R9, 0x2, !P0 ;  /* 0x000000020900780c */ /* 0x000fe40004701070 */
[----:B------:R-:W-:Y:S02]  /*0c60*/  ISETP.NE.AND P2, PT, R2, RZ, PT ;  /* 0x000000ff0200720c */ /* 0x000fe40003f45270 */
[----:B--2---:R-:W-:Y:S02]  /*0c70*/  ISETP.EQ.U32.AND P1, PT, R7, 0x1, PT ;  /* 0x000000010700780c */ /* 0x004fe40003f22070 */
[----:B------:R-:W-:Y:S02]  /*0c80*/  SEL R2, RZ, 0x1, !P6 ;  /* 0x00000001ff027807 */ /* 0x000fe40007000000 */
[----:B------:R-:W-:-:S02]  /*0c90*/  SEL R3, RZ, 0x1, !P0 ;  /* 0x00000001ff037807 */ /* 0x000fc40004000000 */
        /* <DEDUP_REMOVED lines=20> */
.L_x_2972:
[----:B------:R-:W-:Y:S01]  /*0de0*/  LOP3.LUT R23, R23, R2, RZ, 0xc0, !PT ;  /* 0x0000000217177212 */ /* 0x000fe200078ec0ff */
[----:B------:R-:W-:Y:S01]  /*0df0*/  NOP ;  /* 0x0000000000007918 */ /* 0x000fe20000000000 */
[----:B------:R-:W-:Y:S01]  /*0e00*/  LOP3.LUT R22, R22, R3, RZ, 0xc0, !PT ;  /* 0x0000000316167212 */ /* 0x000fe200078ec0ff */
[----:B------:R-:W-:Y:S06]  /*0e10*/  @!P1 BRA `(.L_x_2973) ;  /* 0x0000000000089947 */ /* 0x000fec0003800000 */
[----:B-1234-:R-:W-:Y:S01]  /*0e20*/  UCGABAR_ARV ;  /* 0x00000000000079c7 */ /* 0x01efe20008000000 */
[----:B------:R-:W-:Y:S05]  /*0e30*/  BRA `(.L_x_2974) ;  /* 0x0000000000047947 */ /* 0x000fea0003800000 */
.L_x_2973:
[----:B-1234-:R-:W-:Y:S01]  /*0e40*/  NOP ;  /* 0x0000000000007918 */ /* 0x01efe20000000000 */
.L_x_2974:
[----:B------:R-:W-:Y:S05]  /*0e50*/  @!P1 BRA `(.L_x_2975) ;  /* 0x00000000000c9947 */ /* 0x000fea0003800000 */
[----:B------:R-:W-:Y:S01]  /*0e60*/  UCGABAR_WAIT ;  /* 0x0000000000007dc7 */ /* 0x000fe20008000000 */
[----:B------:R-:W-:Y:S01]  /*0e70*/  CCTL.IVALL ;  /* 0x00000000ff00798f */ /* 0x000fe20002000000 */
[----:B------:R-:W-:Y:S05]  /*0e80*/  BRA `(.L_x_2976) ;  /* 0x0000000000047947 */ /* 0x000fea0003800000 */
.L_x_2975:
[----:B------:R-:W-:Y:S06]  /*0e90*/  BAR.SYNC.DEFER_BLOCKING 0x0 ;  /* 0x0000000000007b1d */ /* 0x000fec0000010000 */
.L_x_2976:
[----:B------:R-:W-:-:S05]  /*0ea0*/  IMAD.MOV.U32 R2, RZ, RZ, 0x1 ;  /* 0x00000001ff027424 */ /* 0x000fca00078e00ff */
[----:B------:R-:W-:-:S05]  /*0eb0*/  SEL R2, R2, 0x2, !P2 ;  /* 0x0000000202027807 */ /* 0x000fca0005000000 */
[----:B------:R1:W-:Y:S01]  /*0ec0*/  STL [R1+0x1c], R2 ;  /* 0x00001c0201007387 */ /* 0x0003e20000100800 */
[----:B------:R-:W-:Y:S05]  /*0ed0*/  @!P2 BRA `(.L_x_2977) ;  /* 0x000000b00010a947 */ /* 0x000fea0003800000 */
.L_x_2978:
        /* <DEDUP_REMOVED lines=9> */
[----:B------:R-:W2:Y:S01]  /*0f70*/  LDL.LU R10, [R1+0x1c] ;  /* 0x00001c00010a7983 */ /* 0x000ea20000300800 */
[----:B-1----:R-:W1:Y:S01]  /*0f80*/  S2R R2, SR_TID.X ;  /* 0x0000000000027919 */ /* 0x002e620000002100 */
[----:B------:R-:W3:Y:S08]  /*0f90*/  S2UR UR5, SR_CgaCtaId ;  /* 0x00000000000579c3 */ /* 0x000ef00000008800 */
[----:B------:R-:W4:Y:S01]  /*0fa0*/  S2UR UR6, SR_SWINHI ;  /* 0x00000000000679c3 */ /* 0x000f220000002f00 */
[----:B-1----:R-:W-:-:S04]  /*0fb0*/  IADD3 R0, R2, -0x80, RZ ;  /* 0xffffff8002007810 */ /* 0x002fc80007ffe0ff */
[----:B------:R-:W-:-:S04]  /*0fc0*/  SHF.R.S32.HI R3, RZ, 0x1f, R0 ;  /* 0x0000001fff037819 */ /* 0x000fc80000011400 */
[----:B------:R-:W-:-:S04]  /*0fd0*/  LEA.HI R4, R3, R0, RZ, 0x7 ;  /* 0x0000000003047211 */ /* 0x000fc800078f38ff */
[----:B------:R-:W-:Y:S02]  /*0fe0*/  LOP3.LUT R5, R4, 0xffffff80, RZ, 0xc0, !PT ;  /* 0xffffff8004057812 */ /* 0x000fe400078ec0ff */
[----:B------:R-:W-:-:S03]  /*0ff0*/  LEA.HI R2, R3, R0, RZ, 0x4 ;  /* 0x0000000003027211 */ /* 0x000fc600078f20ff */
[----:B------:R-:W-:Y:S01]  /*1000*/  IMAD.IADD R206, R0, 0x1, -R5 ;  /* 0x0000000100ce7824 */ /* 0x000fe200078e0a05 */
[----:B------:R-:W-:-:S04]  /*1010*/  LOP3.LUT R7, R2, 0x3fffff0, RZ, 0xc0, !PT ;  /* 0x03fffff002077812 */ /* 0x000fc800078ec0ff */
[----:B------:R-:W-:Y:S02]  /*1020*/  SHF.R.S32.HI R5, RZ, 0x1f, R206 ;  /* 0x0000001fff057819 */ /* 0x000fe400000114ce */
[----:B------:R-:W-:Y:S02]  /*1030*/  SHF.R.S32.HI R9, RZ, 0x4, R2 ;  /* 0x00000004ff097819 */ /* 0x000fe40000011402 */
[----:B------:R-:W-:Y:S01]  /*1040*/  LEA.HI R6, R5, R206, RZ, 0x2 ;  /* 0x000000ce05067211 */ /* 0x000fe200078f10ff */
[----:B------:R-:W-:Y:S01]  /*1050*/  IMAD.IADD R7, R0, 0x1, -R7 ;  /* 0x0000000100077824 */ /* 0x000fe200078e0a07 */
[----:B------:R-:W-:Y:S02]  /*1060*/  LEA.HI R210, R3, R0, RZ, 0x5 ;  /* 0x0000000003d27211 */ /* 0x000fe400078f28ff */
[----:B------:R-:W-:Y:S02]  /*1070*/  LEA.HI R2, R2, R9, RZ, 0x1 ;  /* 0x0000000902027211 */ /* 0x000fe400078f08ff */
[----:B------:R-:W-:-:S02]  /*1080*/  SHF.R.S32.HI R0, RZ, 0x2, R6 ;  /* 0x00000002ff007819 */ /* 0x000fc40000011406 */
[----:B------:R-:W-:Y:S02]  /*1090*/  SHF.R.S32.HI R3, RZ, 0x1f, R6 ;  /* 0x0000001fff037819 */ /* 0x000fe40000011406 */
[----:B------:R-:W-:Y:S02]  /*10a0*/  LOP3.LUT R2, R2, 0x1ffffffe, RZ, 0xc0, !PT ;  /* 0x1ffffffe02027812 */ /* 0x000fe400078ec0ff */
[----:B------:R-:W-:Y:S02]  /*10b0*/  SHF.R.S32.HI R210, RZ, 0x5, R210 ;  /* 0x00000005ffd27819 */ /* 0x000fe400000114d2 */
[----:B------:R-:W-:Y:S02]  /*10c0*/  LEA.HI R3, R3, R0, RZ, 0x3 ;  /* 0x0000000003037211 */ /* 0x000fe400078f18ff */
[----:B------:R-:W-:Y:S01]  /*10d0*/  SHF.R.S32.HI R209, RZ, 0x7, R4 ;  /* 0x00000007ffd17819 */ /* 0x000fe20000011404 */
[----:B------:R-:W-:Y:S01]  /*10e0*/  UMOV UR4, 0x400 ;  /* 0x0000040000047882 */ /* 0x000fe20000000000 */
[----:B------:R-:W-:Y:S01]  /*10f0*/  LEA R7, R210, R7, 0x4 ;  /* 0x00000007d2077211 */ /* 0x000fe200078e20ff */
[----:B------:R-:W-:Y:S01]  /*1100*/  IMAD.IADD R2, R9, 0x1, -R2 ;  /* 0x0000000109027824 */ /* 0x000fe200078e0a02 */
[----:B------:R-:W-:Y:S01]  /*1110*/  LOP3.LUT R3, R3, 0xfffffff8, RZ, 0xc0, !PT ;  /* 0xfffffff803037812 */ /* 0x000fe200078ec0ff */
[----:B---3--:R-:W-:Y:S01]  /*1120*/  ULEA UR8, UR5, UR4, 0x18 ;  /* 0x0000000405087291 */ /* 0x008fe2000f8ec03f */
[----:B------:R-:W-:-:S02]  /*1130*/  LEA.HI R5, R5, R206, RZ, 0x5 ;  /* 0x000000ce05057211 */ /* 0x000fc400078f28ff */
[----:B------:R-:W-:Y:S01]  /*1140*/  LEA.HI R4, R4, R209, RZ, 0x1 ;  /* 0x000000d104047211 */ /* 0x000fe200078f08ff */
[----:B------:R-:W-:Y:S02]  /*1150*/  IMAD R8, R7, 0x8, R2 ;  /* 0x0000000807087824 */ /* 0x000fe400078e0202 */
[----:B------:R-:W-:Y:S01]  /*1160*/  IMAD.IADD R7, R0, 0x1, -R3 ;  /* 0x0000000100077824 */ /* 0x000fe200078e0a03 */
[----:B------:R-:W-:Y:S02]  /*1170*/  LOP3.LUT R3, R6, 0x7ffffffc, RZ, 0xc0, !PT ;  /* 0x7ffffffc06037812 */ /* 0x000fe400078ec0ff */
[----:B------:R-:W-:Y:S02]  /*1180*/  SHF.R.S32.HI R0, RZ, 0x5, R5 ;  /* 0x00000005ff007819 */ /* 0x000fe40000011405 */
[----:B------:R-:W-:Y:S01]  /*1190*/  LOP3.LUT R4, R4, 0x3fffffe, RZ, 0xc0, !PT ;  /* 0x03fffffe04047812 */ /* 0x000fe200078ec0ff */
[----:B------:R-:W-:Y:S01]  /*11a0*/  UMOV UR4, UR8 ;  /* 0x0000000800047c82 */ /* 0x000fe20008000000 */
[----:B----4-:R-:W-:Y:S01]  /*11b0*/  UMOV UR5, UR6 ;  /* 0x0000000600057c82 */ /* 0x010fe20008000000 */
[----:B------:R-:W-:Y:S01]  /*11c0*/  MOV R212, 0xfffffffe ;  /* 0xfffffffe00d47802 */ /* 0x000fe20000000f00 */
[----:B------:R-:W-:Y:S01]  /*11d0*/  IMAD.U32 R18, RZ, RZ, UR4 ;  /* 0x00000004ff127e24 */ /* 0x000fe2000f8e00ff */
[----:B------:R-:W-:Y:S01]  /*11e0*/  SHF.L.U32 R5, R8, 0x3, RZ ;  /* 0x0000000308057819 */ /* 0x000fe200000006ff */
[----:B------:R-:W-:-:S02]  /*11f0*/  IMAD.U32 R19, RZ, RZ, UR5 ;  /* 0x00000005ff137e24 */ /* 0x000fc4000f8e00ff */
[----:B------:R-:W-:Y:S02]  /*1200*/  IMAD.IADD R3, R206, 0x1, -R3 ;  /* 0x00000001ce037824 */ /* 0x000fe400078e0a03 */
[----:B------:R-:W-:Y:S02]  /*1210*/  IMAD R7, R0, 0x10, R7 ;  /* 0x0000001000077824 */ /* 0x000fe400078e0207 */
[----:B------:R-:W-:Y:S01]  /*1220*/  IMAD.IADD R4, R209, 0x1, -R4 ;  /* 0x00000001d1047824 */ /* 0x000fe200078e0a04 */
[----:B------:R-:W-:Y:S01]  /*1230*/  UMOV UR4, URZ ;  /* 0x0000003f00047c82 */ /* 0x000fe20008000000 */
[----:B------:R-:W-:Y:S01]  /*1240*/  IMAD.U32 R2, RZ, RZ, UR8 ;  /* 0x00000008ff027e24 */ /* 0x000fe2000f8e00ff */
[----:B------:R-:W-:Y:S01]  /*1250*/  MOV R204, UR7 ;  /* 0x0000000700cc7c02 */ /* 0x000fe20008000f00 */
[----:B------:R-:W-:Y:S02]  /*1260*/  IMAD R212, R3, R212, 0x70 ;  /* 0x0000007003d47424 */ /* 0x000fe400078e02d4 */
[----:B------:R-:W-:Y:S01]  /*1270*/  IMAD.WIDE R18, R5, 0x2, R18 ;  /* 0x0000000205127825 */ /* 0x000fe200078e0212 */
[----:B------:R-:W-:-:S03]  /*1280*/  UMOV UR38, URZ ;  /* 0x0000003f00267c82 */ /* 0x000fc60008000000 */
[----:B------:R-:W-:Y:S02]  /*1290*/  IMAD R211, R4, 0x40, R7 ;  /* 0x0000004004d37824 */ /* 0x000fe400078e0207 */
[----:B------:R-:W-:Y:S02]  /*12a0*/  IMAD.MOV.U32 R205, RZ, RZ, RZ ;  /* 0x000000ffffcd7224 */ /* 0x000fe400078e00ff */
[----:B------:R-:W-:Y:S01]  /*12b0*/  IMAD.U32 R16, RZ, RZ, UR4 ;  /* 0x00000004ff107e24 */ /* 0x000fe2000f8e00ff */
[----:B--2---:R-:W-:-:S07]  /*12c0*/  LOP3.LUT R17, R10, 0x1, RZ, 0xfc, !PT ;  /* 0x000000010a117812 */ /* 0x004fce00078efcff */
.L_x_3005:
[----:B------:R-:W1:Y:S01]  /*12d0*/  SHFL.IDX PT, R0, R209, RZ, 0x1f ;  /* 0x00001fffd1007589 */ /* 0x000e6200000e0000 */
[----:B------:R-:W2:Y:S01]  /*12e0*/  LDC R81, c[0x0][0x2e0] ;  /* 0x0000b800ff517b82 */ /* 0x000ea20000000800 */
[----:B------:R-:W-:Y:S01]  /*12f0*/  R2UR UR12, R2 ;  /* 0x00000000020c72ca */ /* 0x000fe200000e0000 */
[----:B------:R-:W-:Y:S01]  /*1300*/  ULDC UR4, c[0x0][0xda8] ;  /* 0x00036a0000047ab9 */ /* 0x000fe20000000800 */
[----:B------:R-:W-:Y:S01]  /*1310*/  ULDC.64 UR8, c[0x0][0x3f8] ;  /* 0x0000fe0000087ab9 */ /* 0x000fe20000000a00 */
[----:B------:R-:W-:Y:S01]  /*1320*/  R2UR UR10, R204 ;  /* 0x00000000cc0a72ca */ /* 0x000fe200000e0000 */
[----:B------:R-:W-:Y:S01]  /*1330*/  UISETP.NE.AND UP1, UPT, UR4, 0x1, UPT ;  /* 0x000000010400788c */ /* 0x000fe2000bf25270 */
[----:B------:R-:W-:Y:S01]  /*1340*/  IMAD.MOV.U32 R4, RZ, RZ, RZ ;  /* 0x000000ffff047224 */ /* 0x000fe200078e00ff */
        /* <DEDUP_REMOVED lines=15> */
[----:B------:R-:W-:-:S03]  /*1440*/  IMAD.HI R4, R5, -0x6db6db6d, R4 ;  /* 0x9249249305047827 */ /* 0x000fc600078e0204 */
        /* <DEDUP_REMOVED lines=10> */
[----:B------:R-:W-:Y:S01]  /*14f0*/  MOV R208, UR11 ;  /* 0x0000000b00d07c02 */ /* 0x000fe20008000f00 */
[----:B------:R-:W-:Y:S01]  /*1500*/  USHF.R.U32.HI UR8, URZ, 0x4, UR8 ;  /* 0x000000043f087899 */ /* 0x000fe20008011608 */
[----:B------:R-:W-:Y:S01]  /*1510*/  UMOV UR36, UR11 ;  /* 0x0000000b00247c82 */ /* 0x000fe20008000000 */
[----:B------:R-:W-:Y:S02]  /*1520*/  @UP2 USHF.R.U32.HI UR36, URZ, UR7, UR5 ;  /* 0x000000073f242299 */ /* 0x000fe40008011605 */
[----:B------:R-:W-:Y:S01]  /*1530*/  UMOV UR4, UR10 ;  /* 0x0000000a00047c82 */ /* 0x000fe20008000000 */
[----:B------:R-:W-:Y:S01]  /*1540*/  ULOP3.LUT UR37, UR8, 0x3fff, URZ, 0xc0, !UPT ;  /* 0x00003fff08257892 */ /* 0x000fe2000f8ec03f */
[----:B------:R-:W-:Y:S01]  /*1550*/  IMAD.U32 R207, RZ, RZ, UR4 ;  /* 0x00000004ffcf7e24 */ /* 0x000fe2000f8e00ff */
[----:B------:R-:W-:Y:S10]  /*1560*/  @!P0 BRA `(.L_x_2979) ;  /* 0x0000000000408947 */ /* 0x000ff40003800000 */
        /* <DEDUP_REMOVED lines=16> */
.L_x_2979:
[----:B------:R-:W-:Y:S02]  /*1670*/  R2UR UR4, R2 ;  /* 0x00000000020472ca */ /* 0x000fe400000e0000 */
[----:B------:R-:W-:Y:S02]  /*1680*/  LOP3.LUT R0, R205, 0x1, RZ, 0xc0, !PT ;  /* 0x00000001cd007812 */ /* 0x000fe400078ec0ff */
[----:B------:R-:W-:Y:S02]  /*1690*/  ISETP.NE.AND P0, PT, R17, 0x3, PT ;  /* 0x000000031100780c */ /* 0x000fe40003f05270 */
[----:B------:R-:W-:-:S07]  /*16a0*/  SHF.L.U32 R0, R0, 0x1f, RZ ;  /* 0x0000001f00007819 */ /* 0x000fce00000006ff */
[----:B------:R-:W1:Y:S02]  /*16b0*/  SYNCS.PHASECHK.TRANS64.TRYWAIT P1, [UR4+0x36800], R0 ;  /* 0x03680000ff0075a7 */ /* 0x000e640008020144 */
[----:B-1----:R-:W-:Y:S05]  /*16c0*/  @!P1 BRA `(.L_x_2980) ;  /* 0x000000dc00849947 */ /* 0x002fea0003800000 */
.L_x_3071:
[----:B------:R-:W-:Y:S05]  /*16d0*/  @!P0 BRA `(.L_x_2981) ;  /* 0x0000000000048947 */ /* 0x000fea0003800000 */
[----:B------:R-:W-:Y:S01]  /*16e0*/  BPT.TRAP 0x1 ;  /* 0x000000040000795c */ /* 0x000fe20000300000 */
.L_x_2981:
        /* <DEDUP_REMOVED lines=9> */
.L_x_2982:
[----:B--2---:R-:W-:Y:S05]  /*1780*/  @P1 BRA `(.L_x_2983) ;  /* 0x0000000000081947 */ /* 0x004fea0003800000 */
[----:B------:R-:W2:Y:S02]  /*1790*/  SYNCS.PHASECHK.TRANS64.TRYWAIT P1, [R0+URZ+0x36830], R3 ;  /* 0x03683003000075a7 */ /* 0x000ea4000802017f */
[----:B--2---:R-:W-:Y:S05]  /*17a0*/  @!P1 BRA `(.L_x_2984) ;  /* 0x000000dc00689947 */ /* 0x004fea0003800000 */
.L_x_2983:
[----:B------:R-:W-:Y:S05]  /*17b0*/  WARPSYNC.ALL ;  /* 0x0000000000007948 */ /* 0x000fea0003800000 */
[----:B------:R-:W-:Y:S01]  /*17c0*/  R2UR UR4, R2 ;  /* 0x00000000020472ca */ /* 0x000fe200000e0000 */
[----:B------:R-:W-:Y:S01]  /*17d0*/  WARPGROUP.ARRIVE ;  /* 0x00000000000079c5 */ /* 0x000fe20000000000 */
[----:B------:R-:W-:Y:S01]  /*17e0*/  UMOV UR57, 0x40000040 ;  /* 0x4000004000397882 */ /* 0x000fe20000000000 */
[----:B------:R-:W-:Y:S01]  /*17f0*/  UMOV UR59, 0x40000040 ;  /* 0x40000040003b7882 */ /* 0x000fe20000000000 */
[----:B------:R-:W-:Y:S01]  /*1800*/  UMOV UR9, UR57 ;  /* 0x0000003900097c82 */ /* 0x000fe20008000000 */
[----:B------:R-:W-:Y:S01]  /*1810*/  UMOV UR11, 0x40000040 ;  /* 0x40000040000b7882 */ /* 0x000fe20000000000 */
[----:B------:R-:W-:Y:S01]  /*1820*/  UMOV UR13, UR57 ;  /* 0x00000039000d7c82 */ /* 0x000fe20008000000 */
[----:B------:R-:W-:Y:S01]  /*1830*/  UMOV UR15, 0x40000040 ;  /* 0x40000040000f7882 */ /* 0x000fe20000000000 */
[----:B------:R-:W-:Y:S01]  /*1840*/  UMOV UR17, UR57 ;  /* 0x0000003900117c82 */ /* 0x000fe20008000000 */
[----:B------:R-:W-:Y:S01]  /*1850*/  UMOV UR19, 0x40000040 ;  /* 0x4000004000137882 */ /* 0x000fe20000000000 */
[----:B------:R-:W-:Y:S01]  /*1860*/  UMOV UR21, UR57 ;  /* 0x0000003900157c82 */ /* 0x000fe20008000000 */
[----:B------:R-:W-:Y:S01]  /*1870*/  UMOV UR23, 0x40000040 ;  /* 0x4000004000177882 */ /* 0x000fe20000000000 */
[----:B------:R-:W-:Y:S01]  /*1880*/  UMOV UR27, 0x40000040 ;  /* 0x40000040001b7882 */ /* 0x000fe20000000000 */
[----:B------:R-:W-:Y:S01]  /*1890*/  UIADD3 UR4, UR4, 0x21400, URZ ;  /* 0x0002140004047890 */ /* 0x000fe2000fffe03f */
[----:B------:R-:W-:Y:S01]  /*18a0*/  MOV R6, UR38 ;  /* 0x0000002600067c02 */ /* 0x000fe20008000f00 */
[----:B------:R-:W-:Y:S01]  /*18b0*/  UMOV UR31, 0x40000040 ;  /* 0x40000040001f7882 */ /* 0x000fe20000000000 */
[----:B------:R-:W-:Y:S01]  /*18c0*/  UMOV UR35, 0x40000040 ;  /* 0x4000004000237882 */ /* 0x000fe20000000000 */
[----:B------:R-:W-:Y:S01]  /*18d0*/  USHF.R.U32.HI UR5, URZ, 0x4, UR4 ;  /* 0x000000043f057899 */ /* 0x000fe20008011604 */
[----:B------:R-:W-:Y:S01]  /*18e0*/  MOV R7, UR36 ;  /* 0x0000002400077c02 */ /* 0x000fe20008000f00 */
[----:B------:R-:W-:Y:S01]  /*18f0*/  ULOP3.LUT UR4, UR37, 0x10000, URZ, 0xfc, !UPT ;  /* 0x0001000025047892 */ /* 0x000fe2000f8efc3f */
[----:B-12---:R-:W-:Y:S01]  /*1900*/  MOV R3, UR57 ;  /* 0x0000003900037c02 */ /* 0x006fe20008000f00 */
[----:B------:R-:W-:Y:S01]  /*1910*/  ULOP3.LUT UR5, UR5, 0x3fff, URZ, 0xc0, !UPT ;  /* 0x00003fff05057892 */ /* 0x000fe2000f8ec03f */
[----:B------:R-:W-:Y:S01]  /*1920*/  UMOV UR43, 0x40000040 ;  /* 0x40000040002b7882 */ /* 0x000fe20000000000 */
[----:B------:R-:W-:-:S02]  /*1930*/  UMOV UR47, 0x40000040 ;  /* 0x40000040002f7882 */ /* 0x000fc40000000000 */
[----:B------:R-:W-:Y:S01]  /*1940*/  ULOP3.LUT UR6, UR5, 0x10000, URZ, 0xfc, !UPT ;  /* 0x0001000005067892 */ /* 0x000fe2000f8efc3f */
[----:B------:R-:W-:Y:S01]  /*1950*/  UMOV UR56, UR4 ;  /* 0x0000000400387c82 */ /* 0x000fe20008000000 */
[----:B------:R-:W-:Y:S01]  /*1960*/  UMOV UR51, 0x40000040 ;  /* 0x4000004000337882 */ /* 0x000fe20000000000 */
[----:B------:R-:W-:Y:S01]  /*1970*/  UMOV UR8, UR56 ;  /* 0x0000003800087c82 */ /* 0x000fe20008000000 */
[----:B------:R-:W-:Y:S02]  /*1980*/  UMOV UR12, UR56 ;  /* 0x00000038000c7c82 */ /* 0x000fe40008000000 */
[----:B------:R-:W-:Y:S01]  /*1990*/  IMAD.U32 R5, RZ, RZ, UR6 ;  /* 0x00000006ff057e24 */ /* 0x000fe2000f8e00ff */
[----:B------:R-:W-:Y:S01]  /*19a0*/  UIMAD UR6, UR38, 0xa80, UR6 ;  /* 0x00000a80260678a4 */ /* 0x000fe2000f8e0206 */
[----:B------:R-:W-:Y:S01]  /*19b0*/  MOV R4, UR56 ;  /* 0x0000003800047c02 */ /* 0x000fe20008000f00 */
[----:B------:R-:W-:Y:S01]  /*19c0*/  UMOV UR16, UR56 ;  /* 0x0000003800107c82 */ /* 0x000fe20008000000 */
[----:B------:R-:W-:Y:S01]  /*19d0*/  UMOV UR20, UR56 ;  /* 0x0000003800147c82 */ /* 0x000fe20008000000 */
[----:B------:R-:W-:-:S02]  /*19e0*/  UIADD3 UR10, UR6, 0x80, URZ ;  /* 0x00000080060a7890 */ /* 0x000fc4000fffe03f */
[----:B------:R-:W-:Y:S02]  /*19f0*/  UIADD3 UR14, UR6, 0x100, URZ ;  /* 0x00000100060e7890 */ /* 0x000fe4000fffe03f */
[----:B------:R-:W-:Y:S01]  /*1a00*/  UMOV UR58, UR6 ;  /* 0x00000006003a7c82 */ /* 0x000fe20008000000 */
[----:B------:R-:W-:Y:S01]  /*1a10*/  UIADD3 UR18, UR6, 0x180, URZ ;  /* 0x0000018006127890 */ /* 0x000fe2000fffe03f */
[----:B------:R-:W-:Y:S01]  /*1a20*/  HGMMA.64x16x16.F32.BF16 R72, gdesc[UR56], RZ, !UPT, gsb0 ;  /* 0x00200000384879f0 */ /* 0x000fe2000c0018ff */
[----:B------:R-:W-:Y:S02]  /*1a30*/  UIADD3 UR22, UR6, 0x200, URZ ;  /* 0x0000020006167890 */ /* 0x000fe4000fffe03f */
[----:B------:R-:W-:Y:S01]  /*1a40*/  UIADD3 UR58, UR6, 0x280, URZ ;  /* 0x00000280063a7890 */ /* 0x000fe2000fffe03f */
[----:B------:R-:W-:Y:S01]  /*1a50*/  UMOV UR59, 0x40000040 ;  /* 0x40000040003b7882 */ /* 0x000fe20000000000 */
[----:B------:R-:W-:Y:S02]  /*1a60*/  UIADD3 UR5, UR6, 0x300, URZ ;  /* 0x0000030006057890 */ /* 0x000fe4000fffe03f */
[----:B------:R-:W-:-:S02]  /*1a70*/  UIADD3 UR26, UR6, 0x204, URZ ;  /* 0x00000204061a7890 */ /* 0x000fc4000fffe03f */
[----:B------:R-:W-:Y:S02]  /*1a80*/  UIADD3 UR30, UR6, 0x206, URZ ;  /* 0x00000206061e7890 */ /* 0x000fe4000fffe03f */
[----:B------:R-:W-:Y:S02]  /*1a90*/  UIADD3 UR34, UR6, 0x580, URZ ;  /* 0x0000058006227890 */ /* 0x000fe4000fffe03f */
[----:B------:R-:W-:Y:S02]  /*1aa0*/  UIADD3 UR42, UR6, 0x582, URZ ;  /* 0x00000582062a7890 */ /* 0x000fe4000fffe03f */
[----:B------:R-:W-:Y:S02]  /*1ab0*/  UIADD3 UR46, UR6, 0x584, URZ ;  /* 0x00000584062e7890 */ /* 0x000fe4000fffe03f */
[----:B------:R-:W-:Y:S02]  /*1ac0*/  UIADD3 UR50, UR6, 0x586, URZ ;  /* 0x0000058606327890 */ /* 0x000fe4000fffe03f */
[----:B------:R-:W-:Y:S01]  /*1ad0*/  UIADD3 UR54, UR6, 0x780, URZ ;  /* 0x0000078006367890 */ /* 0x000fe2000fffe03f */
[----:B------:R-:W-:Y:S01]  /*1ae0*/  UMOV UR55, 0x40000040 ;  /* 0x4000004000377882 */ /* 0x000fe20000000000 */
[----:B------:R-:W-:Y:S01]  /*1af0*/  UMOV UR39, 0x40000040 ;  /* 0x4000004000277882 */ /* 0x000fe20000000000 */
[----:B------:R-:W-:Y:S01]  /*1b00*/  UIADD3 UR7, UR6, 0xa02, URZ ;  /* 0x00000a0206077890 */ /* 0x000fe2000fffe03f */
[----:B------:R-:W-:-:S02]  /*1b10*/  WARPGROUP.DEPBAR.LE gsb0, 0x0 ;  /* 0x00008000000079c5 */ /* 0x000fc40000010000 */
[----:B------:R-:W-:-:S06]  /*1b20*/  WARPGROUP.ARRIVE ;  /* 0x00000000000079c5 */ /* 0x000fcc0000000000 */
[----:B------:R-:W-:Y:S01]  /*1b30*/  HGMMA.64x16x16.F32.BF16 R64, gdesc[UR8], RZ, !UPT, gsb0 ;  /* 0x00200000084079f0 */ /* 0x000fe2000c0018ff */
[----:B------:R-:W-:Y:S02]  /*1b40*/  UIADD3 UR8, UR4, 0x2, URZ ;  /* 0x0000000204087890 */ /* 0x000fe4000fffe03f */
[----:B------:R-:W-:Y:S01]  /*1b50*/  UIADD3 UR10, UR6, 0x2, URZ ;  /* 0x00000002060a7890 */ /* 0x000fe2000fffe03f */
[----:B------:R-:W-:Y:S01]  /*1b60*/  UMOV UR9, 0x40000040 ;  /* 0x4000004000097882 */ /* 0x000fe20000000000 */
        /* <DEDUP_REMOVED lines=31> */
[----:B------:R-:W-:Y:S02]  /*1d60*/  UMOV UR59, 0x40000040 ;  /* 0x40000040003b7882 */ /* 0x000fe40000000000 */
        /* <DEDUP_REMOVED lines=329> */
[----:B------:R-:W-:Y:S01]  /*3200*/  UMOV UR52, UR44 ;  /* 0x0000002c00347c82 */ /* 0x000fe20008000000 */
[----:B------:R-:W-:Y:S01]  /*3210*/  UMOV UR53, UR45 ;  /* 0x0000002d00357c82 */ /* 0x000fe20008000000 */
        /* <DEDUP_REMOVED lines=51> */
[----:B------:R-:W-:Y:S01]  /*3550*/  UMOV UR52, UR48 ;  /* 0x0000003000347c82 */ /* 0x000fe20008000000 */
[----:B------:R-:W-:Y:S01]  /*3560*/  UMOV UR53, UR49 ;  /* 0x0000003100357c82 */ /* 0x000fe20008000000 */
[----:B------:R-:W-:-:S02]  /*3570*/  WARPGROUP.DEPBAR.LE gsb0, 0x0 ;  /* 0x00008000000079c5 */ /* 0x000fc40000010000 */
        /* <DEDUP_REMOVED lines=48> */
[----:B------:R-:W-:-:S07]  /*3880*/  UIADD3 UR7, UR6, 0x786, URZ ;  /* 0x0000078606077890 */ /* 0x000fce000fffe03f */
        /* <DEDUP_REMOVED lines=9> */
[----:B------:R-:W-:Y:S02]  /*3920*/  UMOV UR55, 0x40000040 ;  /* 0x4000004000377882 */ /* 0x000fe40000000000 */
[----:B------:R-:W-:Y:S01]  /*3930*/  UMOV UR6, UR11 ;  /* 0x0000000b00067c82 */ /* 0x000fe20008000000 */
        /* <DEDUP_REMOVED lines=33> */
.L_x_2985:
[----:B------:R-:W-:Y:S01]  /*3b50*/  ULDC UR4, c[0x0][0x9d8] ;  /* 0x0002760000047ab9 */ /* 0x000fe20000000800 */
[----:B------:R-:W2:Y:S01]  /*3b60*/  LDL R82, [R1+0x4] ;  /* 0x0000040001527983 */ /* 0x000ea20000100800 */
        /* <DEDUP_REMOVED lines=22> */
[----:B------:R3:W-:Y:S01]  /*3cd0*/  MUFU.TANH R6, R41 ;  /* 0x0000002900067308 */ /* 0x0007e20000002400 */
        /* <DEDUP_REMOVED lines=8> */
[----:B---3--:R-:W-:-:S02]  /*3d60*/  IMAD.IADD R41, R212, 0x1, R81 ;  /* 0x00000001d4297824 */ /* 0x008fc400078e0251 */
        /* <DEDUP_REMOVED lines=14> */
[----:B------:R-:W4:Y:S01]  /*3e50*/  MUFU.TANH R77, R77 ;  /* 0x0000004d004d7308 */ /* 0x000f220000002400 */
[----:B---3--:R-:W-:-:S02]  /*3e60*/  IMAD R67, R120, -0x70, R41 ;  /* 0xffffff9078437824 */ /* 0x008fc400078e0229 */
[----:B------:R-:W-:Y:S01]  /*3e70*/  FMUL.FTZ R55, R55, UR4 ;  /* 0x0000000437377c20 */ /* 0x000fe20008410000 */
[----:B------:R-:W-:Y:S01]  /*3e80*/  FMUL.FTZ R32, R32, UR4 ;  /* 0x0000000420207c20 */ /* 0x000fe20008410000 */
[----:B------:R-:W-:Y:S01]  /*3e90*/  FMUL.FTZ R42, R42, UR4 ;  /* 0x000000042a2a7c20 */ /* 0x000fe20008410000 */
[----:B------:R-:W-:Y:S01]  /*3ea0*/  FMUL.FTZ R43, R43, UR4 ;  /* 0x000000042b2b7c20 */ /* 0x000fe20008410000 */
[C---:B------:R-:W-:Y:S01]  /*3eb0*/  ISETP.GT.AND P4, PT, R67.reuse, RZ, PT ;  /* 0x000000ff4300720c */ /* 0x040fe20003f84270 */
[----:B------:R-:W-:Y:S01]  /*3ec0*/  FMUL.FTZ R36, R36, UR4 ;  /* 0x0000000424247c20 */ /* 0x000fe20008410000 */
[----:B------:R-:W3:Y:S01]  /*3ed0*/  MUFU.TANH R64, R64 ;  /* 0x0000004000407308 */ /* 0x000ee20000002400 */
[C---:B------:R-:W-:Y:S01]  /*3ee0*/  ISETP.GT.AND P3, PT, R67.reuse, 0x1, PT ;  /* 0x000000014300780c */ /* 0x040fe20003f64270 */
[----:B------:R-:W-:Y:S01]  /*3ef0*/  FMUL.FTZ R46, R46, UR4 ;  /* 0x000000042e2e7c20 */ /* 0x000fe20008410000 */
[----:B------:R-:W-:Y:S01]  /*3f00*/  ISETP.GT.AND P2, PT, R67, 0x8, PT ;  /* 0x000000084300780c */ /* 0x000fe20003f44270 */
[----:B------:R-:W-:Y:S01]  /*3f10*/  FMUL.FTZ R47, R47, UR4 ;  /* 0x000000042f2f7c20 */ /* 0x000fe20008410000 */
[----:B-1----:R-:W-:Y:S01]  /*3f20*/  FSEL R73, R73, -INF , P3 ;  /* 0xff80000049497808 */ /* 0x002fe20001800000 */
[----:B------:R-:W-:Y:S01]  /*3f30*/  FMUL.FTZ R24, R24, UR4 ;  /* 0x0000000418187c20 */ /* 0x000fe20008410000 */
[C---:B------:R-:W-:Y:S01]  /*3f40*/  ISETP.GT.AND P1, PT, R67.reuse, 0x9, PT ;  /* 0x000000094300780c */ /* 0x040fe20003f24270 */
[----:B------:R-:W1:Y:S01]  /*3f50*/  MUFU.TANH R3, R74 ;  /* 0x0000004a00037308 */ /* 0x000e620000002400 */
[----:B------:R-:W-:Y:S01]  /*3f60*/  ISETP.GT.AND P6, PT, R67, 0x10, PT ;  /* 0x000000104300780c */ /* 0x000fe20003fc4270 */
[----:B------:R-:W-:Y:S01]  /*3f70*/  FMUL.FTZ R34, R34, UR4 ;  /* 0x0000000422227c20 */ /* 0x000fe20008410000 */
[----:B----4-:R-:W-:Y:S01]  /*3f80*/  FSEL R77, R77, -INF , P1 ;  /* 0xff8000004d4d7808 */ /* 0x010fe20000800000 */
[----:B------:R-:W-:Y:S01]  /*3f90*/  FMUL.FTZ R28, R28, UR4 ;  /* 0x000000041c1c7c20 */ /* 0x000fe20008410000 */
[----:B------:R-:W-:Y:S01]  /*3fa0*/  ISETP.GT.AND P5, PT, R67, 0x11, PT ;  /* 0x000000114300780c */ /* 0x000fe20003fa4270 */
[----:B------:R-:W-:Y:S01]  /*3fb0*/  ULDC UR5, c[0x0][0x988] ;  /* 0x0002620000057ab9 */ /* 0x000fe20000000800 */
[----:B------:R-:W-:Y:S01]  /*3fc0*/  FMUL.FTZ R38, R38, UR4 ;  /* 0x0000000426267c20 */ /* 0x000fe20008410000 */
[----:B------:R4:W5:Y:S01]  /*3fd0*/  MUFU.TANH R4, R75 ;  /* 0x0000004b00047308 */ /* 0x0009620000002400 */
[----:B---3--:R-:W-:Y:S01]  /*3fe0*/  FSEL R83, R64, -INF , P6 ;  /* 0xff80000040537808 */ /* 0x008fe20003000000 */
[----:B------:R-:W-:Y:S01]  /*3ff0*/  FMUL.FTZ R39, R39, UR4 ;  /* 0x0000000427277c20 */ /* 0x000fe20008410000 */
[----:B------:R-:W-:Y:S01]  /*4000*/  FSEL R21, R21, -INF , P5 ;  /* 0xff80000015157808 */ /* 0x000fe20002800000 */
[----:B------:R-:W-:Y:S01]  /*4010*/  FMUL.FTZ R26, R26, UR4 ;  /* 0x000000041a1a7c20 */ /* 0x000fe20008410000 */
[----:B------:R-:W-:Y:S01]  /*4020*/  P2R R80, PR, RZ, 0x1 ;  /* 0x00000001ff507803 */ /* 0x000fe20000000000 */
[----:B------:R-:W-:Y:S01]  /*4030*/  FMUL.FTZ R30, R30, UR4 ;  /* 0x000000041e1e7c20 */ /* 0x000fe20008410000 */
[----:B------:R-:W-:Y:S01]  /*4040*/  FMUL.FTZ R31, R31, UR4 ;  /* 0x000000041f1f7c20 */ /* 0x000fe20008410000 */
[----:B------:R-:W3:Y:S01]  /*4050*/  MUFU.TANH R65, R65 ;  /* 0x0000004100417308 */ /* 0x000ee20000002400 */
[----:B----4-:R-:W-:-:S02]  /*4060*/  FSEL R75, R72, -INF , P4 ;  /* 0xff800000484b7808 */ /* 0x010fc40002000000 */
[----:B-1----:R-:W-:Y:S02]  /*4070*/  FSEL R3, R3, -INF , P4 ;  /* 0xff80000003037808 */ /* 0x002fe40002000000 */
[----:B------:R-:W-:-:S03]  /*4080*/  ISETP.GT.AND P4, PT, R67, 0x18, PT ;  /* 0x000000184300780c */ /* 0x000fc60003f84270 */
[----:B------:R1:W4:Y:S01]  /*4090*/  MUFU.TANH R13, R79 ;  /* 0x0000004f000d7308 */ /* 0x0003220000002400 */
[----:B-----5:R-:W-:Y:S02]  /*40a0*/  FSEL R4, R4, -INF , P3 ;  /* 0xff80000004047808 */ /* 0x020fe40001800000 */
[----:B------:R-:W-:-:S05]  /*40b0*/  ISETP.GT.AND P3, PT, R67, 0x19, PT ;  /* 0x000000194300780c */ /* 0x000fca0003f64270 */
[----:B------:R5:W4:Y:S01]  /*40c0*/  MUFU.TANH R15, R66 ;  /* 0x00000042000f7308 */ /* 0x000b220000002400 */
[----:B-1----:R-:W-:Y:S02]  /*40d0*/  FSEL R79, R76, -INF , P2 ;  /* 0xff8000004c4f7808 */ /* 0x002fe40001000000 */
[----:B---3--:R-:W-:Y:S02]  /*40e0*/  FSEL R65, R65, -INF , P5 ;  /* 0xff80000041417808 */ /* 0x008fe40002800000 */
[----:B------:R-:W-:-:S03]  /*40f0*/  ISETP.GT.AND P5, PT, R67, 0x29, PT ;  /* 0x000000294300780c */ /* 0x000fc60003fa4270 */
[----:B------:R-:W1:Y:S01]  /*4100*/  MUFU.TANH R68, R68 ;  /* 0x0000004400447308 */ /* 0x000e620000002400 */
[----:B-----5:R-:W-:Y:S02]  /*4110*/  FMNMX.FTZ R66, R75, R73, !PT ;  /* 0x000000494b427209 */ /* 0x020fe40007810000 */
[----:B----4-:R-:W-:Y:S02]  /*4120*/  FSEL R13, R13, -INF , P1 ;  /* 0xff8000000d0d7808 */ /* 0x010fe40000800000 */
[----:B------:R-:W-:Y:S02]  /*4130*/  FMNMX.FTZ R72, R79, R66, !PT ;  /* 0x000000424f487209 */ /* 0x000fe40007810000 */
[----:B------:R-:W-:Y:S01]  /*4140*/  ISETP.GT.AND P1, PT, R67, 0x21, PT ;  /* 0x000000214300780c */ /* 0x000fe20003f24270 */
[----:B------:R-:W3:Y:S01]  /*4150*/  MUFU.TANH R11, R78 ;  /* 0x0000004e000b7308 */ /* 0x000ee20000002400 */
[----:B------:R-:W-:Y:S02]  /*4160*/  FMNMX.FTZ R72, R77, R72, !PT ;  /* 0x000000484d487209 */ /* 0x000fe40007810000 */
[----:B------:R-:W-:-:S02]  /*4170*/  FSEL R15, R15, -INF , P6 ;  /* 0xff8000000f0f7808 */ /* 0x000fc40003000000 */
[----:B------:R-:W-:Y:S02]  /*4180*/  FMNMX.FTZ R72, R83, R72, !PT ;  /* 0x0000004853487209 */ /* 0x000fe40007810000 */
[----:B------:R-:W-:Y:S01]  /*4190*/  ISETP.GT.AND P6, PT, R67, 0x28, PT ;  /* 0x000000284300780c */ /* 0x000fe20003fc4270 */
[----:B------:R-:W4:Y:S01]  /*41a0*/  MUFU.TANH R69, R69 ;  /* 0x0000004500457308 */ /* 0x000f220000002400 */
[----:B-1----:R-:W-:Y:S02]  /*41b0*/  FSEL R85, R68, -INF , P4 ;  /* 0xff80000044557808 */ /* 0x002fe40002000000 */
[----:B------:R-:W-:-:S04]  /*41c0*/  FMNMX.FTZ R72, R65, R72, !PT ;  /* 0x0000004841487209 */ /* 0x000fc80007810000 */
[----:B------:R-:W-:Y:S01]  /*41d0*/  FMNMX.FTZ R72, R85, R72, !PT ;  /* 0x0000004855487209 */ /* 0x000fe20007810000 */
        /* <DEDUP_REMOVED lines=9> */
[----:B------:R-:W-:Y:S01]  /*4270*/  MUFU.TANH R70, R70 ;  /* 0x0000004600467308 */ /* 0x000fe20000002400 */
[----:B---3--:R-:W-:-:S04]  /*4280*/  FSEL R89, R57, -INF , P1 ;  /* 0xff80000039597808 */ /* 0x008fc80000800000 */
[----:B------:R-:W-:-:S03]  /*4290*/  FMNMX.FTZ R72, R89, R72, !PT ;  /* 0x0000004859487209 */ /* 0x000fc60007810000 */
[----:B------:R-:W1:Y:S01]  /*42a0*/  MUFU.TANH R61, R61 ;  /* 0x0000003d003d7308 */ /* 0x000e620000002400 */
[----:B----4-:R-:W-:-:S04]  /*42b0*/  FSEL R91, R60, -INF , P6 ;  /* 0xff8000003c5b7808 */ /* 0x010fc80003000000 */
[----:B------:R-:W-:-:S03]  /*42c0*/  FMNMX.FTZ R72, R91, R72, !PT ;  /* 0x000000485b487209 */ /* 0x000fc60007810000 */
[----:B------:R-:W3:Y:S08]  /*42d0*/  MUFU.TANH R71, R71 ;  /* 0x0000004700477308 */ /* 0x000ef00000002400 */
[----:B------:R-:W4:Y:S01]  /*42e0*/  MUFU.TANH R48, R48 ;  /* 0x0000003000307308 */ /* 0x000f220000002400 */
[----:B-1----:R-:W-:-:S04]  /*42f0*/  FSEL R93, R61, -INF , P5 ;  /* 0xff8000003d5d7808 */ /* 0x002fc80002800000 */
[----:B------:R-:W-:-:S03]  /*4300*/  FMNMX.FTZ R72, R93, R72, !PT ;  /* 0x000000485d487209 */ /* 0x000fc60007810000 */
[----:B------:R-:W-:Y:S08]  /*4310*/  MUFU.TANH R58, R58 ;  /* 0x0000003a003a7308 */ /* 0x000ff00000002400 */
[----:B------:R-:W1:Y:S08]  /*4320*/  MUFU.TANH R49, R49 ;  /* 0x0000003100317308 */ /* 0x000e700000002400 */
[----:B------:R-:W-:Y:S08]  /*4330*/  MUFU.TANH R59, R59 ;  /* 0x0000003b003b7308 */ /* 0x000ff00000002400 */
[----:B------:R-:W-:Y:S08]  /*4340*/  MUFU.TANH R52, R52 ;  /* 0x0000003400347308 */ /* 0x000ff00000002400 */
[----:B------:R-:W-:Y:S08]  /*4350*/  MUFU.TANH R62, R62 ;  /* 0x0000003e003e7308 */ /* 0x000ff00000002400 */
[----:B------:R5:W-:Y:S08]  /*4360*/  MUFU.TANH R20, R25 ;  /* 0x0000001900147308 */ /* 0x000bf00000002400 */
[----:B------:R-:W-:Y:S01]  /*4370*/  MUFU.TANH R53, R53 ;  /* 0x0000003500357308 */ /* 0x000fe20000002400 */
[----:B-----5:R-:W-:-:S02]  /*4380*/  FSEL R25, R70, -INF , P4 ;  /* 0xff80000046197808 */ /* 0x020fc40002000000 */
[----:B------:R-:W-:-:S05]  /*4390*/  ISETP.GT.AND P4, PT, R67, 0x30, PT ;  /* 0x000000304300780c */ /* 0x000fca0003f84270 */
[----:B------:R-:W5:Y:S08]  /*43a0*/  MUFU.TANH R63, R63 ;  /* 0x0000003f003f7308 */ /* 0x000f700000002400 */
[----:B------:R3:W-:Y:S08]  /*43b0*/  MUFU.TANH R66, R29 ;  /* 0x0000001d00427308 */ /* 0x0007f00000002400 */
[----:B------:R-:W2:Y:S01]  /*43c0*/  MUFU.TANH R40, R40 ;  /* 0x0000002800287308 */ /* 0x000ea20000002400 */
[----:B---3--:R-:W-:-:S02]  /*43d0*/  FSEL R29, R71, -INF , P3 ;  /* 0xff800000471d7808 */ /* 0x008fc40001800000 */
[----:B------:R-:W-:Y:S02]  /*43e0*/  ISETP.GT.AND P3, PT, R67, 0x31, PT ;  /* 0x000000314300780c */ /* 0x000fe40003f64270 */
[----:B----4-:R-:W-:Y:S02]  /*43f0*/  FSEL R71, R48, -INF , P4 ;  /* 0xff80000030477808 */ /* 0x010fe40002000000 */
[----:B-1----:R-:W-:Y:S01]  /*4400*/  FSEL R95, R49, -INF , P3 ;  /* 0xff800000315f7808 */ /* 0x002fe20001800000 */
[----:B------:R-:W-:Y:S01]  /*4410*/  MUFU.TANH R50, R50 ;  /* 0x0000003200327308 */ /* 0x000fe20000002400 */
[----:B------:R-:W-:Y:S02]  /*4420*/  FMNMX.FTZ R72, R71, R72, !PT ;  /* 0x0000004847487209 */ /* 0x000fe40007810000 */
[----:B-----5:R-:W-:Y:S02]  /*4430*/  FSEL R41, R63, -INF , P5 ;  /* 0xff8000003f297808 */ /* 0x020fe40002800000 */
[----:B------:R-:W-:-:S02]  /*4440*/  FMNMX.FTZ R72, R95, R72, !PT ;  /* 0x000000485f487209 */ /* 0x000fc40007810000 */
[----:B------:R-:W-:Y:S01]  /*4450*/  ISETP.GT.AND P5, PT, R67, 0x41, PT ;  /* 0x000000414300780c */ /* 0x000fe20003fa4270 */
[----:B------:R1:W-:Y:S03]  /*4460*/  MUFU.TANH R10, R33 ;  /* 0x00000021000a7308 */ /* 0x0003e60000002400 */
[----:B------:R-:W-:-:S05]  /*4470*/  FSEL R103, R6, -INF , P5 ;  /* 0xff80000006677808 */ /* 0x000fca0002800000 */
[----:B------:R-:W3:Y:S01]  /*4480*/  MUFU.TANH R51, R51 ;  /* 0x0000003300337308 */ /* 0x000ee20000002400 */
[----:B-1----:R-:W-:Y:S02]  /*4490*/  FSEL R33, R58, -INF , P2 ;  /* 0xff8000003a217808 */ /* 0x002fe40001000000 */
[----:B------:R-:W-:-:S04]  /*44a0*/  ISETP.GT.AND P2, PT, R67, 0x38, PT ;  /* 0x000000384300780c */ /* 0x000fc80003f44270 */
[----:B------:R-:W-:Y:S01]  /*44b0*/  FSEL R97, R52, -INF , P2 ;  /* 0xff80000034617808 */ /* 0x000fe20001000000 */
[----:B------:R1:W-:Y:S03]  /*44c0*/  MUFU.TANH R12, R35 ;  /* 0x00000023000c7308 */ /* 0x0003e60000002400 */
[----:B------:R-:W-:-:S05]  /*44d0*/  FMNMX.FTZ R72, R97, R72, !PT ;  /* 0x0000004861487209 */ /* 0x000fca0007810000 */
[----:B------:R-:W-:Y:S01]  /*44e0*/  MUFU.TANH R44, R44 ;  /* 0x0000002c002c7308 */ /* 0x000fe20000002400 */
[----:B-1----:R-:W-:Y:S02]  /*44f0*/  FSEL R35, R59, -INF , P1 ;  /* 0xff8000003b237808 */ /* 0x002fe40000800000 */
[----:B------:R-:W-:-:S04]  /*4500*/  ISETP.GT.AND P1, PT, R67, 0x39, PT ;  /* 0x000000394300780c */ /* 0x000fc80003f24270 */
[----:B------:R-:W-:Y:S01]  /*4510*/  FSEL R99, R53, -INF , P1 ;  /* 0xff80000035637808 */ /* 0x000fe20000800000 */
[----:B------:R-:W-:Y:S03]  /*4520*/  MUFU.TANH R54, R54 ;  /* 0x0000003600367308 */ /* 0x000fe60000002400 */
[----:B------:R-:W-:-:S05]  /*4530*/  FMNMX.FTZ R72, R99, R72, !PT ;  /* 0x0000004863487209 */ /* 0x000fca0007810000 */
[----:B------:R1:W-:Y:S08]  /*4540*/  MUFU.TANH R14, R37 ;  /* 0x00000025000e7308 */ /* 0x0003f00000002400 */
[----:B------:R3:W4:Y:S01]  /*4550*/  MUFU.TANH R8, R45 ;  /* 0x0000002d00087308 */ /* 0x0007220000002400 */
[----:B-1----:R-:W-:Y:S02]  /*4560*/  FSEL R37, R62, -INF , P6 ;  /* 0xff8000003e257808 */ /* 0x002fe40003000000 */
[----:B------:R-:W-:-:S04]  /*4570*/  ISETP.GT.AND P6, PT, R67, 0x40, PT ;  /* 0x000000404300780c */ /* 0x000fc80003fc4270 */
[----:B--2---:R-:W-:Y:S01]  /*4580*/  FSEL R101, R40, -INF , P6 ;  /* 0xff80000028657808 */ /* 0x004fe20003000000 */
[----:B------:R-:W1:Y:S01]  /*4590*/  MUFU.TANH R55, R55 ;  /* 0x0000003700377308 */ /* 0x000e620000002400 */
[----:B---3--:R-:W-:Y:S02]  /*45a0*/  FSEL R45, R51, -INF , P3 ;  /* 0xff800000332d7808 */ /* 0x008fe40001800000 */
[----:B------:R-:W-:Y:S02]  /*45b0*/  FMNMX.FTZ R72, R101, R72, !PT ;  /* 0x0000004865487209 */ /* 0x000fe40007810000 */
[----:B------:R-:W-:Y:S02]  /*45c0*/  ISETP.GT.AND P3, PT, R67, 0x49, PT ;  /* 0x000000494300780c */ /* 0x000fe40003f64270 */
[----:B------:R-:W-:Y:S01]  /*45d0*/  FMNMX.FTZ R72, R103, R72, !PT ;  /* 0x0000004867487209 */ /* 0x000fe20007810000 */
[----:B------:R-:W-:Y:S01]  /*45e0*/  MUFU.TANH R32, R32 ;  /* 0x0000002000207308 */ /* 0x000fe20000002400 */
[----:B----4-:R-:W-:-:S02]  /*45f0*/  FSEL R107, R8, -INF , P3 ;  /* 0xff800000086b7808 */ /* 0x010fc40001800000 */
[----:B------:R-:W-:-:S05]  /*4600*/  MOV R8, UR5 ;  /* 0x0000000500087c02 */ /* 0x000fca0008000f00 */
[----:B------:R-:W2:Y:S01]  /*4610*/  MUFU.TANH R42, R42 ;  /* 0x0000002a002a7308 */ /* 0x000ea20000002400 */
[----:B-1----:R-:W-:Y:S02]  /*4620*/  FSEL R49, R55, -INF , P1 ;  /* 0xff80000037317808 */ /* 0x002fe40000800000 */
[----:B------:R-:W-:-:S04]  /*4630*/  ISETP.GT.AND P1, PT, R67, 0x51, PT ;  /* 0x000000514300780c */ /* 0x000fc80003f24270 */
[----:B------:R-:W-:Y:S01]  /*4640*/  FSEL R111, R10, -INF , P1 ;  /* 0xff8000000a6f7808 */ /* 0x000fe20000800000 */
[----:B------:R1:W3:Y:S01]  /*4650*/  MUFU.TANH R7, R43 ;  /* 0x0000002b00077308 */ /* 0x0002e20000002400 */
[----:B------:R-:W-:Y:S02]  /*4660*/  FSEL R61, R12, -INF , P1 ;  /* 0xff8000000c3d7808 */ /* 0x000fe40000800000 */
[----:B------:R-:W-:Y:S02]  /*4670*/  ISETP.GT.AND P1, PT, R67, 0x69, PT ;  /* 0x000000694300780c */ /* 0x000fe40003f24270 */
[----:B------:R-:W-:Y:S02]  /*4680*/  FMNMX.FTZ R12, R3, R4, !PT ;  /* 0x00000004030c7209 */ /* 0x000fe40007810000 */
[----:B------:R-:W-:Y:S01]  /*4690*/  FSEL R123, R66, -INF , P1 ;  /* 0xff800000427b7808 */ /* 0x000fe20000800000 */
[----:B------:R-:W4:Y:S01]  /*46a0*/  MUFU.TANH R36, R36 ;  /* 0x0000002400247308 */ /* 0x000f220000002400 */
[----:B-1----:R-:W-:-:S02]  /*46b0*/  FSEL R43, R50, -INF , P4 ;  /* 0xff800000322b7808 */ /* 0x002fc40002000000 */
[C---:B------:R-:W-:Y:S02]  /*46c0*/  ISETP.GT.AND P4, PT, R67.reuse, 0x48, PT ;  /* 0x000000484300780c */ /* 0x040fe40003f84270 */
[----:B--2---:R-:W-:Y:S02]  /*46d0*/  FSEL R51, R42, -INF , P6 ;  /* 0xff8000002a337808 */ /* 0x004fe40003000000 */
[----:B------:R-:W-:Y:S01]  /*46e0*/  FSEL R105, R44, -INF , P4 ;  /* 0xff8000002c697808 */ /* 0x000fe20002000000 */
[----:B------:R-:W1:Y:S01]  /*46f0*/  MUFU.TANH R46, R46 ;  /* 0x0000002e002e7308 */ /* 0x000e620000002400 */
[----:B------:R-:W-:Y:S02]  /*4700*/  ISETP.GT.AND P6, PT, R67, 0x58, PT ;  /* 0x000000584300780c */ /* 0x000fe40003fc4270 */
[----:B------:R-:W-:Y:S02]  /*4710*/  FMNMX.FTZ R72, R105, R72, !PT ;  /* 0x0000004869487209 */ /* 0x000fe40007810000 */
[----:B---3--:R-:W-:-:S02]  /*4720*/  FSEL R53, R7, -INF , P5 ;  /* 0xff80000007357808 */ /* 0x008fc40002800000 */
[----:B------:R-:W-:Y:S01]  /*4730*/  FMNMX.FTZ R72, R107, R72, !PT ;  /* 0x000000486b487209 */ /* 0x000fe20007810000 */
[----:B------:R2:W3:Y:S01]  /*4740*/  MUFU.TANH R9, R47 ;  /* 0x0000002f00097308 */ /* 0x0004e20000002400 */
[----:B------:R-:W-:Y:S02]  /*4750*/  ISETP.GT.AND P5, PT, R67, 0x59, PT ;  /* 0x000000594300780c */ /* 0x000fe40003fa4270 */
[----:B----4-:R-:W-:Y:S02]  /*4760*/  FSEL R113, R36, -INF , P6 ;  /* 0xff80000024717808 */ /* 0x010fe40003000000 */
[----:B------:R-:W-:Y:S02]  /*4770*/  FSEL R115, R14, -INF , P5 ;  /* 0xff8000000e737808 */ /* 0x000fe40002800000 */
[----:B------:R-:W-:Y:S01]  /*4780*/  FMNMX.FTZ R12, R11, R12, !PT ;  /* 0x0000000c0b0c7209 */ /* 0x000fe20007810000 */
[----:B------:R-:W4:Y:S01]  /*4790*/  MUFU.TANH R24, R24 ;  /* 0x0000001800187308 */ /* 0x000f220000002400 */
[----:B--2---:R-:W-:-:S02]  /*47a0*/  FSEL R47, R54, -INF , P2 ;  /* 0xff800000362f7808 */ /* 0x004fc40001000000 */
[C---:B------:R-:W-:Y:S02]  /*47b0*/  ISETP.GT.AND P2, PT, R67.reuse, 0x50, PT ;  /* 0x000000504300780c */ /* 0x040fe40003f44270 */
[----:B-1----:R-:W-:Y:S02]  /*47c0*/  FSEL R55, R46, -INF , P4 ;  /* 0xff8000002e377808 */ /* 0x002fe40002000000 */
[----:B------:R-:W-:Y:S01]  /*47d0*/  FSEL R109, R32, -INF , P2 ;  /* 0xff800000206d7808 */ /* 0x000fe20001000000 */
[----:B------:R-:W1:Y:S01]  /*47e0*/  MUFU.TANH R34, R34 ;  /* 0x0000002200227308 */ /* 0x000e620000002400 */
[----:B------:R-:W-:Y:S02]  /*47f0*/  ISETP.GT.AND P4, PT, R67, 0x60, PT ;  /* 0x000000604300780c */ /* 0x000fe40003f84270 */
[----:B------:R-:W-:Y:S02]  /*4800*/  FMNMX.FTZ R72, R109, R72, !PT ;  /* 0x000000486d487209 */ /* 0x000fe40007810000 */
[----:B---3--:R-:W-:-:S02]  /*4810*/  FSEL R57, R9, -INF , P3 ;  /* 0xff80000009397808 */ /* 0x008fc40001800000 */
[----:B------:R-:W-:Y:S01]  /*4820*/  FMNMX.FTZ R72, R111, R72, !PT ;  /* 0x000000486f487209 */ /* 0x000fe20007810000 */
[----:B------:R-:W2:Y:S01]  /*4830*/  MUFU.TANH R28, R28 ;  /* 0x0000001c001c7308 */ /* 0x000ea20000002400 */
[----:B------:R-:W-:Y:S02]  /*4840*/  ISETP.GT.AND P3, PT, R67, 0x61, PT ;  /* 0x000000614300780c */ /* 0x000fe40003f64270 */
[----:B------:R-:W-:Y:S02]  /*4850*/  FMNMX.FTZ R72, R113, R72, !PT ;  /* 0x0000004871487209 */ /* 0x000fe40007810000 */
[----:B----4-:R-:W-:Y:S02]  /*4860*/  FSEL R117, R24, -INF , P4 ;  /* 0xff80000018757808 */ /* 0x010fe40002000000 */
[----:B------:R-:W-:Y:S01]  /*4870*/  FMNMX.FTZ R72, R115, R72, !PT ;  /* 0x0000004873487209 */ /* 0x000fe20007810000 */
[----:B------:R-:W-:Y:S01]  /*4880*/  MUFU.TANH R38, R38 ;  /* 0x0000002600267308 */ /* 0x000fe20000002400 */
[----:B-1----:R-:W-:-:S02]  /*4890*/  FSEL R59, R34, -INF , P2 ;  /* 0xff800000223b7808 */ /* 0x002fc40001000000 */
[----:B------:R-:W-:Y:S02]  /*48a0*/  ISETP.GT.AND P2, PT, R67, 0x68, PT ;  /* 0x000000684300780c */ /* 0x000fe40003f44270 */
[----:B------:R-:W-:Y:S02]  /*48b0*/  FSEL R119, R20, -INF , P3 ;  /* 0xff80000014777808 */ /* 0x000fe40001800000 */
[----:B------:R-:W-:Y:S01]  /*48c0*/  FMNMX.FTZ R72, R117, R72, !PT ;  /* 0x0000004875487209 */ /* 0x000fe20007810000 */
[----:B------:R-:W1:Y:S01]  /*48d0*/  MUFU.TANH R26, R26 ;  /* 0x0000001a001a7308 */ /* 0x000e620000002400 */
[----:B--2---:R-:W-:Y:S02]  /*48e0*/  FSEL R121, R28, -INF , P2 ;  /* 0xff8000001c797808 */ /* 0x004fe40001000000 */
[----:B------:R-:W-:Y:S02]  /*48f0*/  FMNMX.FTZ R72, R119, R72, !PT ;  /* 0x0000004877487209 */ /* 0x000fe40007810000 */
[----:B------:R-:W-:-:S02]  /*4900*/  FMNMX.FTZ R12, R13, R12, !PT ;  /* 0x0000000c0d0c7209 */ /* 0x000fc40007810000 */
[----:B------:R-:W-:Y:S01]  /*4910*/  FMNMX.FTZ R72, R121, R72, !PT ;  /* 0x0000004879487209 */ /* 0x000fe20007810000 */
[----:B------:R-:W2:Y:S01]  /*4920*/  MUFU.TANH R30, R30 ;  /* 0x0000001e001e7308 */ /* 0x000ea20000002400 */
[----:B------:R-:W-:Y:S02]  /*4930*/  FMNMX.FTZ R12, R15, R12, !PT ;  /* 0x0000000c0f0c7209 */ /* 0x000fe40007810000 */
[----:B------:R-:W-:Y:S02]  /*4940*/  FMNMX.FTZ R72, R123, R72, !PT ;  /* 0x000000487b487209 */ /* 0x000fe40007810000 */
[----:B------:R-:W-:-:S03]  /*4950*/  FMNMX.FTZ R12, R21, R12, !PT ;  /* 0x0000000c150c7209 */ /* 0x000fc60007810000 */
[----:B------:R-:W3:Y:S01]  /*4960*/  SHFL.BFLY PT, R7, R72, 0x2, 0x1f ;  /* 0x0c401f0048077f89 */ /* 0x000ee200000e0000 */
[----:B------:R-:W-:Y:S01]  /*4970*/  FMNMX.FTZ R12, R25, R12, !PT ;  /* 0x0000000c190c7209 */ /* 0x000fe20007810000 */
[----:B------:R-:W4:Y:S03]  /*4980*/  MUFU.TANH R10, R31 ;  /* 0x0000001f000a7308 */ /* 0x000f260000002400 */
[----:B------:R-:W-:-:S04]  /*4990*/  FMNMX.FTZ R12, R29, R12, !PT ;  /* 0x0000000c1d0c7209 */ /* 0x000fc80007810000 */
[----:B------:R-:W-:-:S04]  /*49a0*/  FMNMX.FTZ R12, R33, R12, !PT ;  /* 0x0000000c210c7209 */ /* 0x000fc80007810000 */
[----:B------:R-:W-:-:S04]  /*49b0*/  FMNMX.FTZ R12, R35, R12, !PT ;  /* 0x0000000c230c7209 */ /* 0x000fc80007810000 */
[----:B------:R-:W-:-:S04]  /*49c0*/  FMNMX.FTZ R12, R37, R12, !PT ;  /* 0x0000000c250c7209 */ /* 0x000fc80007810000 */
[----:B------:R-:W-:Y:S02]  /*49d0*/  FMNMX.FTZ R12, R41, R12, !PT ;  /* 0x0000000c290c7209 */ /* 0x000fe40007810000 */
[----:B---3--:R-:W-:Y:S02]  /*49e0*/  FMNMX.FTZ R9, R72, R7, !PT ;  /* 0x0000000748097209 */ /* 0x008fe40007810000 */
        /* <DEDUP_REMOVED lines=12> */
[----:B------:R-:W-:Y:S01]  /*4ab0*/  FMUL.FTZ R6, R7, R8 ;  /* 0x0000000807067220 */ /* 0x000fe20000410000 */
[----:B------:R-:W-:Y:S01]  /*4ac0*/  FMNMX.FTZ R12, R59, R12, !PT ;  /* 0x0000000c3b0c7209 */ /* 0x000fe20007810000 */
[----:B------:R-:W-:Y:S03]  /*4ad0*/  MUFU.TANH R9, R9 ;  /* 0x0000000900097308 */ /* 0x000fe60000002400 */
[----:B------:R-:W-:-:S02]  /*4ae0*/  FSEL R14, R6, RZ, P0 ;  /* 0x000000ff060e7208 */ /* 0x000fc40000000000 */
[----:B------:R-:W-:Y:S02]  /*4af0*/  FMNMX.FTZ R12, R61, R12, !PT ;  /* 0x0000000c3d0c7209 */ /* 0x000fe40007810000 */
[----:B------:R-:W-:Y:S01]  /*4b00*/  ISETP.NE.AND P0, PT, R80, RZ, PT ;  /* 0x000000ff5000720c */ /* 0x000fe20003f05270 */
[----:B------:R3:W5:Y:S01]  /*4b10*/  MUFU.TANH R6, R39 ;  /* 0x0000002700067308 */ /* 0x0007620000002400 */
[-CC-:B------:R-:W-:Y:S01]  /*4b20*/  FFMA.FTZ R63, R69, R8.reuse, -R14.reuse ;  /* 0x00000008453f7223 */ /* 0x180fe2000001080e */
[----:B-1----:R-:W-:Y:S01]  /*4b30*/  FSEL R69, R26, -INF , P4 ;  /* 0xff8000001a457808 */ /* 0x002fe20002000000 */
[-CC-:B------:R-:W-:Y:S01]  /*4b40*/  FFMA.FTZ R27, R73, R8.reuse, -R14.reuse ;  /* 0x00000008491b7223 */ /* 0x180fe2000001080e */
[----:B--2---:R-:W-:Y:S01]  /*4b50*/  FSEL R73, R30, -INF , P2 ;  /* 0xff8000001e497808 */ /* 0x004fe20001000000 */
[-CC-:B------:R-:W-:Y:S01]  /*4b60*/  FFMA.FTZ R200, R75, R8.reuse, -R14.reuse ;  /* 0x000000084bc87223 */ /* 0x180fe2000001080e */
[----:B----4-:R-:W-:Y:S01]  /*4b70*/  FSEL R75, R10, -INF , P1 ;  /* 0xff8000000a4b7808 */ /* 0x010fe20000800000 */
[-CC-:B------:R-:W-:Y:S01]  /*4b80*/  FFMA.FTZ R202, R79, R8.reuse, -R14.reuse ;  /* 0x000000084fca7223 */ /* 0x180fe2000001080e */
[-CC-:B------:R-:W-:Y:S01]  /*4b90*/  FFMA.FTZ R31, R77, R8.reuse, -R14.reuse ;  /* 0x000000084d1f7223 */ /* 0x180fe2000001080e */
[-CC-:B---3--:R-:W-:Y:S01]  /*4ba0*/  FFMA.FTZ R39, R65, R8.reuse, -R14.reuse ;  /* 0x0000000841277223 */ /* 0x188fe2000001080e */
[----:B------:R-:W-:Y:S01]  /*4bb0*/  FSEL R65, R38, -INF , P6 ;  /* 0xff80000026417808 */ /* 0x000fe20003000000 */
[----:B------:R-:W-:Y:S01]  /*4bc0*/  MUFU.EX2 R200, R200 ;  /* 0x000000c800c87308 */ /* 0x000fe20000000800 */
[-CC-:B------:R-:W-:Y:S01]  /*4bd0*/  FFMA.FTZ R196, R83, R8.reuse, -R14.reuse ;  /* 0x0000000853c47223 */ /* 0x180fe2000001080e */
[--C-:B------:R-:W-:Y:S01]  /*4be0*/  FFMA.FTZ R198, R85, R8, -R14.reuse ;  /* 0x0000000855c67223 */ /* 0x100fe2000001080e */
[----:B------:R-:W-:Y:S01]  /*4bf0*/  FMNMX.FTZ R12, R65, R12, !PT ;  /* 0x0000000c410c7209 */ /* 0x000fe20007810000 */
[-CC-:B------:R-:W-:Y:S01]  /*4c00*/  FFMA.FTZ R192, R87, R8.reuse, -R14.reuse ;  /* 0x0000000857c07223 */ /* 0x180fe2000001080e */
[-CC-:B------:R-:W-:Y:S01]  /*4c10*/  FFMA.FTZ R89, R89, R8.reuse, -R14.reuse ;  /* 0x0000000859597223 */ /* 0x180fe2000001080e */
[----:B-----5:R-:W-:Y:S01]  /*4c20*/  FSEL R67, R6, -INF , P5 ;  /* 0xff80000006437808 */ /* 0x020fe20002800000 */
[--C-:B------:R-:W-:Y:S01]  /*4c30*/  FFMA.FTZ R6, R71, R8, -R14.reuse ;  /* 0x0000000847067223 */ /* 0x100fe2000001080e */
[----:B------:R-:W-:Y:S01]  /*4c40*/  FSEL R71, R9, -INF , P3 ;  /* 0xff80000009477808 */ /* 0x000fe20001800000 */
[----:B------:R-:W1:Y:S01]  /*4c50*/  MUFU.EX2 R27, R27 ;  /* 0x0000001b001b7308 */ /* 0x000e620000000800 */
[----:B------:R-:W-:Y:S01]  /*4c60*/  FMNMX.FTZ R12, R67, R12, !PT ;  /* 0x0000000c430c7209 */ /* 0x000fe20007810000 */
[-CC-:B------:R-:W-:Y:S01]  /*4c70*/  FFMA.FTZ R91, R91, R8.reuse, -R14.reuse ;  /* 0x000000085b5b7223 */ /* 0x180fe2000001080e */
[-CC-:B------:R-:W-:Y:S01]  /*4c80*/  FFMA.FTZ R93, R93, R8.reuse, -R14.reuse ;  /* 0x000000085d5d7223 */ /* 0x180fe2000001080e */
[--C-:B------:R-:W-:Y:S01]  /*4c90*/  FFMA.FTZ R95, R95, R8, -R14.reuse ;  /* 0x000000085f5f7223 */ /* 0x100fe2000001080e */
[----:B------:R-:W-:Y:S01]  /*4ca0*/  FMNMX.FTZ R12, R69, R12, !PT ;  /* 0x0000000c450c7209 */ /* 0x000fe20007810000 */
[-CC-:B------:R-:W-:Y:S01]  /*4cb0*/  FFMA.FTZ R97, R97, R8.reuse, -R14.reuse ;  /* 0x0000000861617223 */ /* 0x180fe2000001080e */
[--C-:B------:R-:W-:Y:S01]  /*4cc0*/  FFMA.FTZ R99, R99, R8, -R14.reuse ;  /* 0x0000000863637223 */ /* 0x100fe2000001080e */
[----:B------:R2:W-:Y:S01]  /*4cd0*/  MUFU.EX2 R188, R6 ;  /* 0x0000000600bc7308 */ /* 0x0005e20000000800 */
[----:B------:R-:W-:Y:S01]  /*4ce0*/  FMNMX.FTZ R12, R71, R12, !PT ;  /* 0x0000000c470c7209 */ /* 0x000fe20007810000 */
[-CC-:B------:R-:W-:Y:S01]  /*4cf0*/  FFMA.FTZ R101, R101, R8.reuse, -R14.reuse ;  /* 0x0000000865657223 */ /* 0x180fe2000001080e */
[-CC-:B------:R-:W-:Y:S01]  /*4d00*/  FFMA.FTZ R103, R103, R8.reuse, -R14.reuse ;  /* 0x0000000867677223 */ /* 0x180fe2000001080e */
[--C-:B------:R-:W-:Y:S01]  /*4d10*/  FFMA.FTZ R105, R105, R8, -R14.reuse ;  /* 0x0000000869697223 */ /* 0x100fe2000001080e */
[----:B------:R-:W-:Y:S01]  /*4d20*/  FMNMX.FTZ R12, R73, R12, !PT ;  /* 0x0000000c490c7209 */ /* 0x000fe20007810000 */
[-CC-:B------:R-:W-:Y:S01]  /*4d30*/  FFMA.FTZ R107, R107, R8.reuse, -R14.reuse ;  /* 0x000000086b6b7223 */ /* 0x180fe2000001080e */
[--C-:B------:R-:W-:Y:S01]  /*4d40*/  FFMA.FTZ R109, R109, R8, -R14.reuse ;  /* 0x000000086d6d7223 */ /* 0x100fe2000001080e */
[----:B------:R-:W3:Y:S01]  /*4d50*/  MUFU.EX2 R202, R202 ;  /* 0x000000ca00ca7308 */ /* 0x000ee20000000800 */
[----:B------:R-:W-:Y:S01]  /*4d60*/  FMNMX.FTZ R12, R75, R12, !PT ;  /* 0x0000000c4b0c7209 */ /* 0x000fe20007810000 */
[-CC-:B------:R-:W-:Y:S01]  /*4d70*/  FFMA.FTZ R111, R111, R8.reuse, -R14.reuse ;  /* 0x000000086f6f7223 */ /* 0x180fe2000001080e */
[-CC-:B------:R-:W-:Y:S01]  /*4d80*/  FFMA.FTZ R113, R113, R8.reuse, -R14.reuse ;  /* 0x0000000871717223 */ /* 0x180fe2000001080e */
[-CC-:B------:R-:W-:Y:S01]  /*4d90*/  FFMA.FTZ R115, R115, R8.reuse, -R14.reuse ;  /* 0x0000000873737223 */ /* 0x180fe2000001080e */
[-CC-:B------:R-:W-:Y:S01]  /*4da0*/  FFMA.FTZ R117, R117, R8.reuse, -R14.reuse ;  /* 0x0000000875757223 */ /* 0x180fe2000001080e */
[----:B------:R-:W2:Y:S01]  /*4db0*/  SHFL.BFLY PT, R9, R12, 0x2, 0x1f ;  /* 0x0c401f000c097f89 */ /* 0x000ea200000e0000 */
[-CC-:B------:R-:W-:Y:S01]  /*4dc0*/  FFMA.FTZ R119, R119, R8.reuse, -R14.reuse ;  /* 0x0000000877777223 */ /* 0x180fe2000001080e */
[----:B------:R-:W4:Y:S01]  /*4dd0*/  MUFU.EX2 R31, R31 ;  /* 0x0000001f001f7308 */ /* 0x000f220000000800 */
[-CC-:B------:R-:W-:Y:S01]  /*4de0*/  FFMA.FTZ R121, R121, R8.reuse, -R14.reuse ;  /* 0x0000000879797223 */ /* 0x180fe2000001080e */
[----:B------:R-:W-:Y:S01]  /*4df0*/  FFMA.FTZ R14, R123, R8, -R14 ;  /* 0x000000087b0e7223 */ /* 0x000fe2000001080e */
[----:B------:R-:W-:-:S02]  /*4e00*/  ISETP.GE.AND P2, PT, R81, 0x71, PT ;  /* 0x000000715100780c */ /* 0x000fc40003f46270 */
[----:B------:R-:W-:Y:S02]  /*4e10*/  CS2R R86, SRZ ;  /* 0x0000000000567805 */ /* 0x000fe4000001ff00 */
[----:B------:R-:W-:Y:S02]  /*4e20*/  CS2R R84, SRZ ;  /* 0x0000000000547805 */ /* 0x000fe4000001ff00 */
[----:B------:R-:W-:Y:S02]  /*4e30*/  CS2R R80, SRZ ;  /* 0x0000000000507805 */ /* 0x000fe4000001ff00 */
[----:B------:R-:W-:Y:S01]  /*4e40*/  CS2R R78, SRZ ;  /* 0x00000000004e7805 */ /* 0x000fe2000001ff00 */
[----:B------:R-:W5:Y:S01]  /*4e50*/  MUFU.EX2 R196, R196 ;  /* 0x000000c400c47308 */ /* 0x000f620000000800 */
[----:B------:R-:W-:-:S07]  /*4e60*/  CS2R R76, SRZ ;  /* 0x00000000004c7805 */ /* 0x000fce000001ff00 */
[----:B------:R-:W-:Y:S01]  /*4e70*/  MUFU.EX2 R39, R39 ;  /* 0x0000002700277308 */ /* 0x000fe20000000800 */
[----:B--2---:R-:W-:-:S07]  /*4e80*/  FMNMX.FTZ R6, R12, R9, !PT ;  /* 0x000000090c067209 */ /* 0x004fce0007810000 */
[----:B------:R-:W-:Y:S01]  /*4e90*/  MUFU.EX2 R198, R198 ;  /* 0x000000c600c67308 */ /* 0x000fe20000000800 */
[----:B------:R-:W2:Y:S07]  /*4ea0*/  SHFL.BFLY PT, R9, R6, 0x1, 0x1f ;  /* 0x0c201f0006097f89 */ /* 0x000eae00000e0000 */
[----:B------:R-:W-:Y:S08]  /*4eb0*/  MUFU.EX2 R63, R63 ;  /* 0x0000003f003f7308 */ /* 0x000ff00000000800 */
[----:B------:R-:W-:Y:S08]  /*4ec0*/  MUFU.EX2 R192, R192 ;  /* 0x000000c000c07308 */ /* 0x000ff00000000800 */
[----:B------:R-:W-:Y:S01]  /*4ed0*/  MUFU.EX2 R89, R89 ;  /* 0x0000005900597308 */ /* 0x000fe20000000800 */
[----:B--2---:R-:W-:-:S04]  /*4ee0*/  FMNMX.FTZ R9, R6, R9, !PT ;  /* 0x0000000906097209 */ /* 0x004fc80007810000 */
[C---:B------:R-:W-:Y:S01]  /*4ef0*/  FSETP.NEU.FTZ.AND P1, PT, R9.reuse, -INF , PT ;  /* 0xff8000000900780b */ /* 0x040fe20003f3d000 */
[----:B------:R-:W-:Y:S02]  /*4f00*/  FMUL.FTZ R6, R9, R8 ;  /* 0x0000000809067220 */ /* 0x000fe40000410000 */
[----:B------:R-:W-:Y:S03]  /*4f10*/  MUFU.EX2 R91, R91 ;  /* 0x0000005b005b7308 */ /* 0x000fe60000000800 */
[----:B------:R-:W-:Y:S02]  /*4f20*/  FSEL R6, R6, RZ, P1 ;  /* 0x000000ff06067208 */ /* 0x000fe40000800000 */
[----:B------:R-:W-:-:S03]  /*4f30*/  ISETP.NE.AND P1, PT, R23, RZ, PT ;  /* 0x000000ff1700720c */ /* 0x000fc60003f25270 */
        /* <DEDUP_REMOVED lines=15> */
[----:B------:R-:W-:Y:S01]  /*5030*/  @P1 VIADD R0, R0, 0x36840 ;  /* 0x0003684000001836 */ /* 0x000fe20000000000 */
[----:B------:R-:W-:Y:S01]  /*5040*/  MUFU.EX2 R3, R3 ;  /* 0x0000000300037308 */ /* 0x000fe20000000800 */
[----:B-1----:R-:W-:Y:S01]  /*5050*/  FADD.FTZ R13, R200, R27 ;  /* 0x0000001bc80d7221 */ /* 0x002fe20000010000 */
[-CC-:B------:R-:W-:Y:S01]  /*5060*/  FFMA.FTZ R45, R45, R8.reuse, -R6.reuse ;  /* 0x000000082d2d7223 */ /* 0x180fe20000010806 */
[-C--:B------:R-:W-:Y:S01]  /*5070*/  FFMA.FTZ R47, R47, R8.reuse, -R6 ;  /* 0x000000082f2f7223 */ /* 0x080fe20000010806 */
[----:B------:R-:W-:Y:S01]  /*5080*/  @P1 PRMT R0, R82, 0x654, R0 ;  /* 0x0000065452001816 */ /* 0x000fe20000000000 */
[-CC-:B------:R-:W-:Y:S01]  /*5090*/  FFMA.FTZ R49, R49, R8.reuse, -R6.reuse ;  /* 0x0000000831317223 */ /* 0x180fe20000010806 */
[-CC-:B------:R-:W-:Y:S01]  /*50a0*/  FFMA.FTZ R51, R51, R8.reuse, -R6.reuse ;  /* 0x0000000833337223 */ /* 0x180fe20000010806 */
[-CC-:B------:R-:W-:Y:S01]  /*50b0*/  FFMA.FTZ R53, R53, R8.reuse, -R6.reuse ;  /* 0x0000000835357223 */ /* 0x180fe20000010806 */
[----:B------:R3:W1:Y:S01]  /*50c0*/  MUFU.EX2 R10, R4 ;  /* 0x00000004000a7308 */ /* 0x0006620000000800 */
[----:B------:R2:W-:Y:S01]  /*50d0*/  @P1 SYNCS.ARRIVE.TRANS64.RED.A1T0 RZ, [R0+URZ], RZ ;  /* 0x000000ff00ff19a7 */ /* 0x0005e2000810043f */
[-CC-:B------:R-:W-:Y:S01]  /*50e0*/  FFMA.FTZ R55, R55, R8.reuse, -R6.reuse ;  /* 0x0000000837377223 */ /* 0x180fe20000010806 */
[-CC-:B------:R-:W-:Y:S01]  /*50f0*/  FFMA.FTZ R57, R57, R8.reuse, -R6.reuse ;  /* 0x0000000839397223 */ /* 0x180fe20000010806 */
[-CC-:B------:R-:W-:Y:S01]  /*5100*/  FFMA.FTZ R59, R59, R8.reuse, -R6.reuse ;  /* 0x000000083b3b7223 */ /* 0x180fe20000010806 */
[-CC-:B------:R-:W-:Y:S01]  /*5110*/  FFMA.FTZ R61, R61, R8.reuse, -R6.reuse ;  /* 0x000000083d3d7223 */ /* 0x180fe20000010806 */
[-CC-:B------:R-:W-:Y:S01]  /*5120*/  FFMA.FTZ R65, R65, R8.reuse, -R6.reuse ;  /* 0x0000000841417223 */ /* 0x180fe20000010806 */
[-CC-:B------:R-:W-:Y:S01]  /*5130*/  FFMA.FTZ R67, R67, R8.reuse, -R6.reuse ;  /* 0x0000000843437223 */ /* 0x180fe20000010806 */
[----:B------:R-:W2:Y:S01]  /*5140*/  MUFU.EX2 R11, R11 ;  /* 0x0000000b000b7308 */ /* 0x000ea20000000800 */
[----:B---3--:R-:W-:Y:S01]  /*5150*/  FADD.FTZ R4, R202, R13 ;  /* 0x0000000dca047221 */ /* 0x008fe20000010000 */
[-CC-:B------:R-:W-:Y:S01]  /*5160*/  FFMA.FTZ R69, R69, R8.reuse, -R6.reuse ;  /* 0x0000000845457223 */ /* 0x180fe20000010806 */
[-CC-:B------:R-:W-:Y:S01]  /*5170*/  FFMA.FTZ R71, R71, R8.reuse, -R6.reuse ;  /* 0x0000000847477223 */ /* 0x180fe20000010806 */
[-C--:B------:R-:W-:Y:S01]  /*5180*/  FFMA.FTZ R73, R73, R8.reuse, -R6 ;  /* 0x0000000849497223 */ /* 0x080fe20000010806 */
[----:B----4-:R-:W-:Y:S01]  /*5190*/  FADD.FTZ R13, R31, R4 ;  /* 0x000000041f0d7221 */ /* 0x010fe20000010000 */
[----:B------:R-:W-:Y:S01]  /*51a0*/  FFMA.FTZ R75, R75, R8, -R6 ;  /* 0x000000084b4b7223 */ /* 0x000fe20000010806 */
[----:B------:R-:W-:Y:S01]  /*51b0*/  F2FP.BF16.F32.PACK_AB R200, R27, R200 ;  /* 0x000000c81bc8723e */ /* 0x000fe200000010ff */
[----:B------:R-:W3:Y:S01]  /*51c0*/  MUFU.EX2 R15, R15 ;  /* 0x0000000f000f7308 */ /* 0x000ee20000000800 */
[----:B-----5:R-:W-:Y:S01]  /*51d0*/  FADD.FTZ R4, R196, R13 ;  /* 0x0000000dc4047221 */ /* 0x020fe20000010000 */
[----:B-1----:R-:W-:-:S02]  /*51e0*/  F2FP.BF16.F32.PACK_AB R201, R10, R3 ;  /* 0x000000030ac9723e */ /* 0x002fc400000010ff */
[----:B------:R-:W-:Y:S02]  /*51f0*/  CS2R R92, SRZ ;  /* 0x00000000005c7805 */ /* 0x000fe4000001ff00 */
[----:B------:R-:W-:Y:S01]  /*5200*/  F2FP.BF16.F32.PACK_AB R202, R31, R202 ;  /* 0x000000ca1fca723e */ /* 0x000fe200000010ff */
[----:B------:R-:W-:Y:S01]  /*5210*/  FADD.FTZ R13, R39, R4 ;  /* 0x00000004270d7221 */ /* 0x000fe20000010000 */
[----:B------:R-:W-:Y:S01]  /*5220*/  FADD.FTZ R4, R3, R10 ;  /* 0x0000000a03047221 */ /* 0x000fe20000010000 */
[----:B------:R-:W-:Y:S01]  /*5230*/  F2FP.BF16.F32.PACK_AB R196, R39, R196 ;  /* 0x000000c427c4723e */ /* 0x000fe200000010ff */
[----:B------:R1:W4:Y:S01]  /*5240*/  MUFU.EX2 R20, R21 ;  /* 0x0000001500147308 */ /* 0x0003220000000800 */
[----:B------:R-:W-:Y:S01]  /*5250*/  FADD.FTZ R34, R198, R13 ;  /* 0x0000000dc6227221 */ /* 0x000fe20000010000 */
[----:B--2---:R-:W-:Y:S01]  /*5260*/  FADD.FTZ R13, R11, R4 ;  /* 0x000000040b0d7221 */ /* 0x004fe20000010000 */
[----:B------:R-:W-:Y:S02]  /*5270*/  F2FP.BF16.F32.PACK_AB R203, R12, R11 ;  /* 0x0000000b0ccb723e */ /* 0x000fe400000010ff */
[----:B------:R-:W-:-:S02]  /*5280*/  CS2R R82, SRZ ;  /* 0x0000000000527805 */ /* 0x000fc4000001ff00 */
[C---:B------:R-:W-:Y:S01]  /*5290*/  F2FP.BF16.F32.PACK_AB R198, R63.reuse, R198 ;  /* 0x000000c63fc6723e */ /* 0x040fe200000010ff */
[----:B------:R-:W-:Y:S01]  /*52a0*/  FADD.FTZ R4, R12, R13 ;  /* 0x0000000d0c047221 */ /* 0x000fe20000010000 */
[----:B------:R-:W2:Y:S01]  /*52b0*/  MUFU.EX2 R25, R25 ;  /* 0x0000001900197308 */ /* 0x000ea20000000800 */
[----:B-1----:R-:W-:Y:S02]  /*52c0*/  FADD.FTZ R21, R63, R34 ;  /* 0x000000223f157221 */ /* 0x002fe40000010000 */
[----:B---3--:R-:W-:Y:S01]  /*52d0*/  FADD.FTZ R13, R15, R4 ;  /* 0x000000040f0d7221 */ /* 0x008fe20000010000 */
[----:B------:R-:W-:Y:S01]  /*52e0*/  CS2R R62, SRZ ;  /* 0x00000000003e7805 */ /* 0x000fe2000001ff00 */
[----:B------:R-:W-:Y:S01]  /*52f0*/  FADD.FTZ R36, R192, R21 ;  /* 0x00000015c0247221 */ /* 0x000fe20000010000 */
[C---:B------:R-:W-:Y:S02]  /*5300*/  F2FP.BF16.F32.PACK_AB R192, R89.reuse, R192 ;  /* 0x000000c059c0723e */ /* 0x040fe400000010ff */
[----:B------:R-:W1:Y:S01]  /*5310*/  MUFU.EX2 R24, R29 ;  /* 0x0000001d00187308 */ /* 0x000e620000000800 */
[----:B------:R-:W-:Y:S01]  /*5320*/  FADD.FTZ R36, R89, R36 ;  /* 0x0000002459247221 */ /* 0x000fe20000010000 */
[C---:B----4-:R-:W-:Y:S01]  /*5330*/  FADD.FTZ R4, R20.reuse, R13 ;  /* 0x0000000d14047221 */ /* 0x050fe20000010000 */
[----:B------:R-:W-:-:S02]  /*5340*/  F2FP.BF16.F32.PACK_AB R197, R20, R15 ;  /* 0x0000000f14c5723e */ /* 0x000fc400000010ff */
[----:B------:R-:W-:Y:S01]  /*5350*/  CS2R R88, SRZ ;  /* 0x0000000000587805 */ /* 0x000fe2000001ff00 */
[----:B------:R-:W-:Y:S02]  /*5360*/  FADD.FTZ R21, R91, R36 ;  /* 0x000000245b157221 */ /* 0x000fe40000010000 */
[----:B------:R-:W3:Y:S01]  /*5370*/  MUFU.EX2 R33, R33 ;  /* 0x0000002100217308 */ /* 0x000ee20000000800 */
[----:B--2---:R-:W-:Y:S01]  /*5380*/  FADD.FTZ R13, R25, R4 ;  /* 0x00000004190d7221 */ /* 0x004fe20000010000 */
[C---:B------:R-:W-:Y:S01]  /*5390*/  FADD.FTZ R21, R194.reuse, R21 ;  /* 0x00000015c2157221 */ /* 0x040fe20000010000 */
[----:B------:R-:W-:Y:S02]  /*53a0*/  F2FP.BF16.F32.PACK_AB R194, R194, R91 ;  /* 0x0000005bc2c2723e */ /* 0x000fe400000010ff */
[----:B------:R-:W-:Y:S01]  /*53b0*/  CS2R R90, SRZ ;  /* 0x00000000005a7805 */ /* 0x000fe2000001ff00 */
[----:B------:R-:W-:Y:S02]  /*53c0*/  FADD.FTZ R38, R188, R21 ;  /* 0x00000015bc267221 */ /* 0x000fe40000010000 */
[----:B------:R-:W2:Y:S01]  /*53d0*/  MUFU.EX2 R95, R95 ;  /* 0x0000005f005f7308 */ /* 0x000ea20000000800 */
[C---:B-1----:R-:W-:Y:S01]  /*53e0*/  FADD.FTZ R4, R24.reuse, R13 ;  /* 0x0000000d18047221 */ /* 0x042fe20000010000 */
[----:B------:R-:W-:-:S02]  /*53f0*/  F2FP.BF16.F32.PACK_AB R199, R24, R25 ;  /* 0x0000001918c7723e */ /* 0x000fc400000010ff */
[----:B------:R-:W-:-:S04]  /*5400*/  CS2R R24, SRZ ;  /* 0x0000000000187805 */ /* 0x000fc8000001ff00 */
[----:B------:R-:W1:Y:S01]  /*5410*/  MUFU.EX2 R26, R35 ;  /* 0x00000023001a7308 */ /* 0x000e620000000800 */
[----:B---3--:R-:W-:-:S07]  /*5420*/  FADD.FTZ R13, R33, R4 ;  /* 0x00000004210d7221 */ /* 0x008fce0000010000 */
[----:B------:R-:W3:Y:S01]  /*5430*/  MUFU.EX2 R97, R97 ;  /* 0x0000006100617308 */ /* 0x000ee20000000800 */
[C---:B--2---:R-:W-:Y:S01]  /*5440*/  FADD.FTZ R38, R95.reuse, R38 ;  /* 0x000000265f267221 */ /* 0x044fe20000010000 */
[----:B------:R-:W-:Y:S02]  /*5450*/  F2FP.BF16.F32.PACK_AB R188, R95, R188 ;  /* 0x000000bc5fbc723e */ /* 0x000fe400000010ff */
[----:B------:R-:W-:-:S04]  /*5460*/  CS2R R94, SRZ ;  /* 0x00000000005e7805 */ /* 0x000fc8000001ff00 */
[----:B------:R-:W2:Y:S01]  /*5470*/  MUFU.EX2 R37, R37 ;  /* 0x0000002500257308 */ /* 0x000ea20000000800 */
[C---:B-1----:R-:W-:Y:S01]  /*5480*/  FADD.FTZ R0, R26.reuse, R13 ;  /* 0x0000000d1a007221 */ /* 0x042fe20000010000 */
[----:B------:R-:W-:Y:S02]  /*5490*/  F2FP.BF16.F32.PACK_AB R193, R26, R33 ;  /* 0x000000211ac1723e */ /* 0x000fe400000010ff */
[----:B------:R-:W-:-:S04]  /*54a0*/  CS2R R26, SRZ ;  /* 0x00000000001a7805 */ /* 0x000fc8000001ff00 */
[----:B------:R1:W4:Y:S01]  /*54b0*/  MUFU.EX2 R190, R99 ;  /* 0x0000006300be7308 */ /* 0x0003220000000800 */
[----:B---3--:R-:W-:-:S07]  /*54c0*/  FADD.FTZ R21, R97, R38 ;  /* 0x0000002661157221 */ /* 0x008fce0000010000 */
[----:B------:R-:W3:Y:S01]  /*54d0*/  MUFU.EX2 R28, R41 ;  /* 0x00000029001c7308 */ /* 0x000ee20000000800 */
[----:B--2---:R-:W-:Y:S01]  /*54e0*/  FADD.FTZ R13, R37, R0 ;  /* 0x00000000250d7221 */ /* 0x004fe20000010000 */
[----:B-1----:R-:W-:-:S06]  /*54f0*/  CS2R R98, SRZ ;  /* 0x0000000000627805 */ /* 0x002fcc000001ff00 */
[----:B------:R-:W1:Y:S01]  /*5500*/  MUFU.EX2 R101, R101 ;  /* 0x0000006500657308 */ /* 0x000e620000000800 */
[C---:B----4-:R-:W-:Y:S01]  /*5510*/  FADD.FTZ R38, R190.reuse, R21 ;  /* 0x00000015be267221 */ /* 0x050fe20000010000 */
[----:B------:R-:W-:Y:S02]  /*5520*/  F2FP.BF16.F32.PACK_AB R190, R190, R97 ;  /* 0x00000061bebe723e */ /* 0x000fe400000010ff */
[----:B------:R-:W-:-:S04]  /*5530*/  CS2R R96, SRZ ;  /* 0x0000000000607805 */ /* 0x000fc8000001ff00 */
[----:B------:R-:W2:Y:S01]  /*5540*/  MUFU.EX2 R43, R43 ;  /* 0x0000002b002b7308 */ /* 0x000ea20000000800 */
[C---:B---3--:R-:W-:Y:S01]  /*5550*/  FADD.FTZ R4, R28.reuse, R13 ;  /* 0x0000000d1c047221 */ /* 0x048fe20000010000 */
[----:B------:R-:W-:Y:S02]  /*5560*/  F2FP.BF16.F32.PACK_AB R195, R28, R37 ;  /* 0x000000251cc3723e */ /* 0x000fe400000010ff */
[----:B------:R-:W-:-:S04]  /*5570*/  CS2R R28, SRZ ;  /* 0x00000000001c7805 */ /* 0x000fc8000001ff00 */
[----:B------:R3:W4:Y:S01]  /*5580*/  MUFU.EX2 R184, R103 ;  /* 0x0000006700b87308 */ /* 0x0007220000000800 */
[----:B-1----:R-:W-:-:S07]  /*5590*/  FADD.FTZ R21, R101, R38 ;  /* 0x0000002665157221 */ /* 0x002fce0000010000 */
[----:B------:R1:W5:Y:S01]  /*55a0*/  MUFU.EX2 R30, R45 ;  /* 0x0000002d001e7308 */ /* 0x0003620000000800 */
[----:B--2---:R-:W-:Y:S01]  /*55b0*/  FADD.FTZ R13, R43, R4 ;  /* 0x000000042b0d7221 */ /* 0x004fe20000010000 */
[----:B---3--:R-:W-:-:S06]  /*55c0*/  CS2R R102, SRZ ;  /* 0x0000000000667805 */ /* 0x008fcc000001ff00 */
[----:B------:R-:W2:Y:S01]  /*55d0*/  MUFU.EX2 R105, R105 ;  /* 0x0000006900697308 */ /* 0x000ea20000000800 */
[C---:B----4-:R-:W-:Y:S01]  /*55e0*/  FADD.FTZ R38, R184.reuse, R21 ;  /* 0x00000015b8267221 */ /* 0x050fe20000010000 */
[----:B------:R-:W-:Y:S02]  /*55f0*/  F2FP.BF16.F32.PACK_AB R184, R184, R101 ;  /* 0x00000065b8b8723e */ /* 0x000fe400000010ff */
[----:B------:R-:W-:Y:S02]  /*5600*/  CS2R R100, SRZ ;  /* 0x0000000000647805 */ /* 0x000fe4000001ff00 */
[----:B-1----:R-:W-:Y:S02]  /*5610*/  CS2R R44, SRZ ;  /* 0x00000000002c7805 */ /* 0x002fe4000001ff00 */
[----:B------:R-:W1:Y:S01]  /*5620*/  MUFU.EX2 R47, R47 ;  /* 0x0000002f002f7308 */ /* 0x000e620000000800 */
[C---:B-----5:R-:W-:Y:S01]  /*5630*/  FADD.FTZ R4, R30.reuse, R13 ;  /* 0x0000000d1e047221 */ /* 0x060fe20000010000 */
[----:B------:R-:W-:-:S02]  /*5640*/  F2FP.BF16.F32.PACK_AB R189, R30, R43 ;  /* 0x0000002b1ebd723e */ /* 0x000fc400000010ff */
[----:B------:R-:W-:Y:S02]  /*5650*/  CS2R R42, SRZ ;  /* 0x00000000002a7805 */ /* 0x000fe4000001ff00 */
[----:B------:R-:W-:Y:S02]  /*5660*/  CS2R R30, SRZ ;  /* 0x00000000001e7805 */ /* 0x000fe4000001ff00 */
[----:B------:R3:W4:Y:S01]  /*5670*/  MUFU.EX2 R186, R107 ;  /* 0x0000006b00ba7308 */ /* 0x0007220000000800 */
[----:B--2---:R-:W-:-:S07]  /*5680*/  FADD.FTZ R21, R105, R38 ;  /* 0x0000002669157221 */ /* 0x004fce0000010000 */
[----:B------:R2:W5:Y:S01]  /*5690*/  MUFU.EX2 R32, R49 ;  /* 0x0000003100207308 */ /* 0x0005620000000800 */
[----:B-1----:R-:W-:Y:S01]  /*56a0*/  FADD.FTZ R13, R47, R4 ;  /* 0x000000042f0d7221 */ /* 0x002fe20000010000 */
[----:B---3--:R-:W-:-:S06]  /*56b0*/  CS2R R106, SRZ ;  /* 0x00000000006a7805 */ /* 0x008fcc000001ff00 */
[----:B------:R-:W1:Y:S01]  /*56c0*/  MUFU.EX2 R109, R109 ;  /* 0x0000006d006d7308 */ /* 0x000e620000000800 */
[C---:B----4-:R-:W-:Y:S01]  /*56d0*/  FADD.FTZ R38, R186.reuse, R21 ;  /* 0x00000015ba267221 */ /* 0x050fe20000010000 */
[----:B------:R-:W-:Y:S02]  /*56e0*/  F2FP.BF16.F32.PACK_AB R186, R186, R105 ;  /* 0x00000069baba723e */ /* 0x000fe400000010ff */
[----:B------:R-:W-:Y:S02]  /*56f0*/  CS2R R104, SRZ ;  /* 0x0000000000687805 */ /* 0x000fe4000001ff00 */
[----:B--2---:R-:W-:Y:S02]  /*5700*/  CS2R R48, SRZ ;  /* 0x0000000000307805 */ /* 0x004fe4000001ff00 */
[----:B------:R-:W2:Y:S01]  /*5710*/  MUFU.EX2 R51, R51 ;  /* 0x0000003300337308 */ /* 0x000ea20000000800 */
[C---:B-----5:R-:W-:Y:S01]  /*5720*/  FADD.FTZ R4, R32.reuse, R13 ;  /* 0x0000000d20047221 */ /* 0x060fe20000010000 */
[----:B------:R-:W-:-:S02]  /*5730*/  F2FP.BF16.F32.PACK_AB R191, R32, R47 ;  /* 0x0000002f20bf723e */ /* 0x000fc400000010ff */
[----:B------:R-:W-:Y:S02]  /*5740*/  CS2R R46, SRZ ;  /* 0x00000000002e7805 */ /* 0x000fe4000001ff00 */
[----:B------:R-:W-:Y:S02]  /*5750*/  CS2R R32, SRZ ;  /* 0x0000000000207805 */ /* 0x000fe4000001ff00 */
        /* <DEDUP_REMOVED lines=42> */
[----:B------:R-:W-:Y:S01]  /*5a00*/  F2FP.BF16.F32.PACK_AB R181, R0, R59 ;  /* 0x0000003b00b5723e */ /* 0x000fe200000010ff */
[----:B------:R-:W-:Y:S01]  /*5a10*/  IMAD.MOV.U32 R0, RZ, RZ, 0x3f800000 ;  /* 0x3f800000ff007424 */ /* 0x000fe200078e00ff */
[----:B------:R-:W-:-:S04]  /*5a20*/  CS2R R58, SRZ ;  /* 0x00000000003a7805 */ /* 0x000fc8000001ff00 */
[----:B------:R-:W3:Y:S01]  /*5a30*/  MUFU.EX2 R14, R14 ;  /* 0x0000000e000e7308 */ /* 0x000ee20000000800 */
[----:B--2---:R-:W-:Y:S01]  /*5a40*/  FADD.FTZ R21, R121, R40 ;  /* 0x0000002879157221 */ /* 0x004fe20000010000 */
[----:B------:R-:W-:-:S06]  /*5a50*/  CS2R R40, SRZ ;  /* 0x0000000000287805 */ /* 0x000fcc000001ff00 */
[----:B------:R2:W4:Y:S01]  /*5a60*/  MUFU.EX2 R6, R67 ;  /* 0x0000004300067308 */ /* 0x0005220000000800 */
[----:B-1----:R-:W-:-:S07]  /*5a70*/  FADD.FTZ R13, R65, R4 ;  /* 0x00000004410d7221 */ /* 0x002fce0000010000 */
[----:B------:R-:W1:Y:S01]  /*5a80*/  MUFU.EX2 R69, R69 ;  /* 0x0000004500457308 */ /* 0x000e620000000800 */
[C---:B---3--:R-:W-:Y:S01]  /*5a90*/  FADD.FTZ R4, R14.reuse, R21 ;  /* 0x000000150e047221 */ /* 0x048fe20000010000 */
[----:B------:R-:W-:Y:S02]  /*5aa0*/  F2FP.BF16.F32.PACK_AB R178, R14, R121 ;  /* 0x000000790eb2723e */ /* 0x000fe400000010ff */
[----:B--2---:R-:W-:-:S04]  /*5ab0*/  CS2R R66, SRZ ;  /* 0x0000000000427805 */ /* 0x004fc8000001ff00 */
[----:B------:R2:W3:Y:S01]  /*5ac0*/  MUFU.EX2 R38, R71 ;  /* 0x0000004700267308 */ /* 0x0004e20000000800 */
[C---:B----4-:R-:W-:Y:S01]  /*5ad0*/  FADD.FTZ R14, R6.reuse, R13 ;  /* 0x0000000d060e7221 */ /* 0x050fe20000010000 */
[----:B------:R-:W-:Y:S01]  /*5ae0*/  F2FP.BF16.F32.PACK_AB R183, R6, R65 ;  /* 0x0000004106b7723e */ /* 0x000fe200000010ff */
[----:B------:R-:W-:Y:S01]  /*5af0*/  IMAD.MOV.U32 R6, RZ, RZ, 0x3f800000 ;  /* 0x3f800000ff067424 */ /* 0x000fe200078e00ff */
[----:B------:R-:W-:-:S04]  /*5b00*/  CS2R R64, SRZ ;  /* 0x0000000000407805 */ /* 0x000fc8000001ff00 */
[----:B------:R-:W4:Y:S01]  /*5b10*/  MUFU.EX2 R73, R73 ;  /* 0x0000004900497308 */ /* 0x000f220000000800 */
[----:B-1----:R-:W-:Y:S01]  /*5b20*/  FADD.FTZ R3, R69, R14 ;  /* 0x0000000e45037221 */ /* 0x002fe20000010000 */
[----:B--2---:R-:W-:-:S06]  /*5b30*/  CS2R R70, SRZ ;  /* 0x0000000000467805 */ /* 0x004fcc000001ff00 */
[----:B------:R1:W2:Y:S01]  /*5b40*/  MUFU.EX2 R10, R75 ;  /* 0x0000004b000a7308 */ /* 0x0002a20000000800 */
[C---:B---3--:R-:W-:Y:S01]  /*5b50*/  FADD.FTZ R12, R38.reuse, R3 ;  /* 0x00000003260c7221 */ /* 0x048fe20000010000 */
[----:B------:R-:W-:Y:S02]  /*5b60*/  F2FP.BF16.F32.PACK_AB R177, R38, R69 ;  /* 0x0000004526b1723e */ /* 0x000fe400000010ff */
[----:B------:R-:W-:Y:S02]  /*5b70*/  CS2R R68, SRZ ;  /* 0x0000000000447805 */ /* 0x000fe4000001ff00 */
[----:B------:R-:W-:Y:S01]  /*5b80*/  CS2R R38, SRZ ;  /* 0x0000000000267805 */ /* 0x000fe2000001ff00 */
[----:B----4-:R-:W-:Y:S01]  /*5b90*/  FADD.FTZ R3, R73, R12 ;  /* 0x0000000c49037221 */ /* 0x010fe20000010000 */
[----:B-1----:R-:W-:Y:S02]  /*5ba0*/  CS2R R74, SRZ ;  /* 0x00000000004a7805 */ /* 0x002fe4000001ff00 */
[C---:B--2---:R-:W-:Y:S01]  /*5bb0*/  F2FP.BF16.F32.PACK_AB R179, R10.reuse, R73 ;  /* 0x000000490ab3723e */ /* 0x044fe200000010ff */
[----:B------:R-:W-:Y:S01]  /*5bc0*/  FADD.FTZ R3, R10, R3 ;  /* 0x000000030a037221 */ /* 0x000fe20000010000 */
[----:B------:R-:W-:Y:S01]  /*5bd0*/  CS2R R72, SRZ ;  /* 0x0000000000487805 */ /* 0x000fe2000001ff00 */
[----:B------:R-:W-:Y:S06]  /*5be0*/  @!P2 BRA `(.L_x_2986) ;  /* 0x0000004000dca947 */ /* 0x000fec0003800000 */
[----:B------:R-:W-:Y:S01]  /*5bf0*/  R2UR UR61, R16 ;  /* 0x00000000103d72ca */ /* 0x000fe200000e0000 */
[----:B------:R-:W-:Y:S01]  /*5c00*/  IMAD.MOV.U32 R12, RZ, RZ, R9 ;  /* 0x000000ffff0c7224 */ /* 0x000fe200078e0009 */
[----:B------:R-:W-:Y:S01]  /*5c10*/  IADD3 R11, R120, -0x2, RZ ;  /* 0xfffffffe780b7810 */ /* 0x000fe20007ffe0ff */
[----:B------:R-:W-:Y:S01]  /*5c20*/  IMAD.MOV.U32 R10, RZ, RZ, R7 ;  /* 0x000000ffff0a7224 */ /* 0x000fe200078e0007 */
[----:B------:R-:W-:Y:S01]  /*5c30*/  MOV R119, RZ ;  /* 0x000000ff00777202 */ /* 0x000fe20000000f00 */
[----:B------:R-:W-:Y:S01]  /*5c40*/  IMAD.MOV.U32 R0, RZ, RZ, 0x3f800000 ;  /* 0x3f800000ff007424 */ /* 0x000fe200078e00ff */
[----:B------:R-:W-:Y:S01]  /*5c50*/  UMOV UR39, UR38 ;  /* 0x0000002600277c82 */ /* 0x000fe20008000000 */
[----:B------:R-:W-:-:S08]  /*5c60*/  ULDC UR37, c[0x0][0x9d8] ;  /* 0x0002760000257ab9 */ /* 0x000fd00000000800 */
.L_x_2997:
        /* <DEDUP_REMOVED lines=8> */
.L_x_2987:
        /* <DEDUP_REMOVED lines=8> */
.L_x_2988:
[----:B--2---:R-:W-:Y:S05]  /*5d70*/  @P1 BRA `(.L_x_2989) ;  /* 0x0000000000081947 */ /* 0x004fea0003800000 */
[----:B------:R-:W2:Y:S02]  /*5d80*/  SYNCS.PHASECHK.TRANS64.TRYWAIT P1, [UR60+0x36830], R7 ;  /* 0x03683007ff0075a7 */ /* 0x000ea4000802017c */
[----:B--2---:R-:W-:Y:S05]  /*5d90*/  @!P1 BRA `(.L_x_2990) ;  /* 0x0000009800009947 */ /* 0x004fea0003800000 */
.L_x_2989:
        /* <DEDUP_REMOVED lines=596> */
.L_x_2991:
[----:B------:R-:W-:Y:S01]  /*82e0*/  R2UR UR4, R2 ;  /* 0x00000000020472ca */ /* 0x000fe200000e0000 */
[----:B------:R-:W-:-:S05]  /*82f0*/  IMAD.U32 R0, RZ, RZ, UR61 ;  /* 0x0000003dff007e24 */ /* 0x000fca000f8e00ff */
[----:B------:R-:W-:-:S07]  /*8300*/  SHF.L.U32 R0, R0, 0x1f, RZ ;  /* 0x0000001f00007819 */ /* 0x000fce00000006ff */
[----:B------:R-:W-:-:S09]  /*8310*/  ULEA UR5, UR39, UR4, 0x3 ;  /* 0x0000000427057291 */ /* 0x000fd2000f8e183f */
[----:B------:R3:W4:Y:S01]  /*8320*/  SYNCS.PHASECHK.TRANS64.TRYWAIT P1, [UR5+0x36850], R0 ;  /* 0x03685000ff0075a7 */ /* 0x0007220008020145 */
[----:B------:R-:W-:Y:S05]  /*8330*/  @!P0 BRA `(.L_x_2992) ;  /* 0x0000000000048947 */ /* 0x000fea0003800000 */
[----:B------:R-:W-:Y:S01]  /*8340*/  BPT.TRAP 0x1 ;  /* 0x000000040000795c */ /* 0x000fe20000300000 */
.L_x_2992:
[----:B----4-:R-:W-:Y:S05]  /*8350*/  @P1 BRA `(.L_x_2993) ;  /* 0x0000000000081947 */ /* 0x010fea0003800000 */
[----:B------:R-:W4:Y:S02]  /*8360*/  SYNCS.PHASECHK.TRANS64.TRYWAIT P1, [UR5+0x36850], R0 ;  /* 0x03685000ff0075a7 */ /* 0x000f240008020145 */
[----:B----4-:R-:W-:Y:S05]  /*8370*/  @!P1 BRA `(.L_x_2994) ;  /* 0x0000007000a09947 */ /* 0x010fea0003800000 */
.L_x_2993:
        /* <DEDUP_REMOVED lines=9> */
[----:B------:R-:W-:Y:S01]  /*8410*/  HGMMA.64x192x16.F32.BF16 R24, R200, gdesc[UR4].tnspB, R24, gsb0 ;  /* 0x42e00004c8187df0 */ /* 0x000fe20008001818 */
[----:B------:R-:W-:Y:S01]  /*8420*/  UIADD3 UR6, UR4, 0x80, URZ ;  /* 0x0000008004067890 */ /* 0x000fe2000fffe03f */
[----:B------:R-:W-:Y:S01]  /*8430*/  UMOV UR7, 0x40000040 ;  /* 0x4000004000077882 */ /* 0x000fe20000000000 */
[----:B------:R-:W-:Y:S02]  /*8440*/  WARPGROUP.DEPBAR.LE gsb0, 0x0 ;  /* 0x00008000000079c5 */ /* 0x000fe40000010000 */
[----:B------:R-:W-:-:S15]  /*8450*/  WARPGROUP.ARRIVE ;  /* 0x00000000000079c5 */ /* 0x000fde0000000000 */
        /* <DEDUP_REMOVED lines=18> */
[----:B------:R-:W-:Y:S01]  /*8580*/  UIADD3 UR4, UR4, 0x300, URZ ;  /* 0x0000030004047890 */ /* 0x000fe2000fffe03f */
[----:B------:R-:W-:Y:S02]  /*8590*/  WARPGROUP.DEPBAR.LE gsb0, 0x0 ;  /* 0x00008000000079c5 */ /* 0x000fe40000010000 */
[----:B------:R-:W-:-:S14]  /*85a0*/  WARPGROUP.ARRIVE ;  /* 0x00000000000079c5 */ /* 0x000fdc0000000000 */
[----:B------:R-:W-:Y:S01]  /*85b0*/  HGMMA.64x192x16.F32.BF16 R24, R180, gdesc[UR4].tnspB, R24, gsb0 ;  /* 0x42e00004b4187df0 */ /* 0x000fe20008001818 */
[----:B------:R-:W-:Y:S01]  /*85c0*/  UMOV UR6, UR4 ;  /* 0x0000000400067c82 */ /* 0x000fe20008000000 */
[----:B------:R-:W-:Y:S01]  /*85d0*/  UMOV UR7, 0x40000040 ;  /* 0x4000004000077882 */ /* 0x000fe20000000000 */
[----:B------:R-:W-:Y:S02]  /*85e0*/  WARPGROUP.DEPBAR.LE gsb0, 0x0 ;  /* 0x00008000000079c5 */ /* 0x000fe40000010000 */
[----:B------:R-:W-:-:S15]  /*85f0*/  WARPGROUP.ARRIVE ;  /* 0x00000000000079c5 */ /* 0x000fde0000000000 */
[----:B------:R-:W-:Y:S03]  /*8600*/  HGMMA.64x192x16.F32.BF16 R24, R176, gdesc[UR4].tnspB, R24, gsb0 ;  /* 0x42e00004b0187df0 */ /* 0x000fe60008001818 */
[----:B------:R-:W-:Y:S02]  /*8610*/  WARPGROUP.DEPBAR.LE gsb0, 0x0 ;  /* 0x00008000000079c5 */ /* 0x000fe40000010000 */
[----:B------:R-:W-:Y:S05]  /*8620*/  @!P0 BRA `(.L_x_2995) ;  /* 0x0000000000048947 */ /* 0x000fea0003800000 */
[----:B------:R-:W-:Y:S01]  /*8630*/  BPT.TRAP 0x1 ;  /* 0x000000040000795c */ /* 0x000fe20000300000 */
.L_x_2995:
        /* <DEDUP_REMOVED lines=9> */
[----:B------:R-:W4:Y:S01]  /*86d0*/  LDL R214, [R1+0x4] ;  /* 0x0000040001d67983 */ /* 0x000f220000100800 */
[----:B------:R-:W-:Y:S01]  /*86e0*/  FMUL.FTZ R21, R174, UR37 ;  /* 0x00000025ae157c20 */ /* 0x000fe20008410000 */
[----:B------:R-:W-:Y:S01]  /*86f0*/  FMUL.FTZ R181, R161, UR37 ;  /* 0x00000025a1b57c20 */ /* 0x000fe20008410000 */
[----:B------:R-:W-:Y:S01]  /*8700*/  FMUL.FTZ R183, R164, UR37 ;  /* 0x00000025a4b77c20 */ /* 0x000fe20008410000 */
[----:B------:R-:W-:Y:S01]  /*8710*/  FMUL.FTZ R161, R162, UR37 ;  /* 0x00000025a2a17c20 */ /* 0x000fe20008410000 */
[----:B------:R-:W5:Y:S01]  /*8720*/  MUFU.TANH R179, R179 ;  /* 0x000000b300b37308 */ /* 0x000f620000002400 */
        /* <DEDUP_REMOVED lines=58> */
[----:B------:R-:W1:Y:S01]  /*8ad0*/  LDC R8, c[0x0][0x988] ;  /* 0x00026200ff087b82 */ /* 0x000e620000000800 */
[----:B------:R-:W-:-:S04]  /*8ae0*/  ISETP.NE.AND P1, PT, R23, RZ, PT ;  /* 0x000000ff1700720c */ /* 0x000fc80003f25270 */
[----:B------:R-:W5:Y:S01]  /*8af0*/  MUFU.TANH R169, R169 ;  /* 0x000000a900a97308 */ /* 0x000f620000002400 */
[----:B---3--:R-:W-:-:S07]  /*8b00*/  FMNMX.FTZ R6, R21, R6, !PT ;  /* 0x0000000615067209 */ /* 0x008fce0007810000 */
[----:B------:R-:W3:Y:S01]  /*8b10*/  MUFU.TANH R183, R183 ;  /* 0x000000b700b77308 */ /* 0x000ee20000002400 */
[----:B--2---:R-:W-:-:S07]  /*8b20*/  FMNMX.FTZ R0, R181, R0, !PT ;  /* 0x00000000b5007209 */ /* 0x004fce0007810000 */
[----:B------:R-:W2:Y:S01]  /*8b30*/  MUFU.TANH R161, R161 ;  /* 0x000000a100a17308 */ /* 0x000ea20000002400 */
[----:B-----5:R-:W-:-:S07]  /*8b40*/  FMNMX.FTZ R6, R169, R6, !PT ;  /* 0x00000006a9067209 */ /* 0x020fce0007810000 */
        /* <DEDUP_REMOVED lines=85> */
[----:B---3--:R-:W-:-:S05]  /*90a0*/  FMNMX.FTZ R0, R233, R0, !PT ;  /* 0x00000000e9007209 */ /* 0x008fca0007810000 */
[----:B------:R-:W3:Y:S02]  /*90b0*/  SHFL.BFLY PT, R7, R0, 0x2, 0x1f ;  /* 0x0c401f0000077f89 */ /* 0x000ee400000e0000 */
[----:B------:R-:W1:Y:S01]  /*90c0*/  MUFU.TANH R127, R127 ;  /* 0x0000007f007f7308 */ /* 0x000e620000002400 */
[----:B--2---:R-:W-:-:S04]  /*90d0*/  FMNMX.FTZ R6, R123, R6, !PT ;  /* 0x000000067b067209 */ /* 0x004fc80007810000 */
[----:B-----5:R-:W-:-:S04]  /*90e0*/  FMNMX.FTZ R6, R125, R6, !PT ;  /* 0x000000067d067209 */ /* 0x020fc80007810000 */
[----:B-1----:R-:W-:-:S05]  /*90f0*/  FMNMX.FTZ R6, R127, R6, !PT ;  /* 0x000000067f067209 */ /* 0x002fca0007810000 */
[----:B------:R-:W1:Y:S01]  /*9100*/  SHFL.BFLY PT, R9, R6, 0x2, 0x1f ;  /* 0x0c401f0006097f89 */ /* 0x000e6200000e0000 */
[----:B---3--:R-:W-:-:S05]  /*9110*/  FMNMX.FTZ R14, R0, R7, !PT ;  /* 0x00000007000e7209 */ /* 0x008fca0007810000 */
[----:B------:R-:W2:Y:S01]  /*9120*/  SHFL.BFLY PT, R7, R14, 0x1, 0x1f ;  /* 0x0c201f000e077f89 */ /* 0x000ea200000e0000 */
[----:B-1----:R-:W-:-:S05]  /*9130*/  FMNMX.FTZ R20, R6, R9, !PT ;  /* 0x0000000906147209 */ /* 0x002fca0007810000 */
[----:B------:R-:W1:Y:S01]  /*9140*/  SHFL.BFLY PT, R9, R20, 0x1, 0x1f ;  /* 0x0c201f0014097f89 */ /* 0x000e6200000e0000 */
[----:B--2---:R-:W-:-:S05]  /*9150*/  FMNMX.FTZ R7, R14, R7, !PT ;  /* 0x000000070e077209 */ /* 0x004fca0007810000 */
[C---:B------:R-:W-:Y:S01]  /*9160*/  FADD.FTZ R235, -R7.reuse, R10 ;  /* 0x0000000a07eb7221 */ /* 0x040fe20000010100 */
[----:B------:R-:W-:-:S03]  /*9170*/  FMUL.FTZ R10, R7, R8 ;  /* 0x00000008070a7220 */ /* 0x000fc60000410000 */
        /* <DEDUP_REMOVED lines=14> */
[----:B-1----:R-:W-:Y:S01]  /*9260*/  FMNMX.FTZ R9, R20, R9, !PT ;  /* 0x0000000914097209 */ /* 0x002fe20007810000 */
        /* <DEDUP_REMOVED lines=14> */
[-C--:B------:R-:W-:Y:S01]  /*9350*/  FFMA.FTZ R221, R233, R8.reuse, -R10 ;  /* 0x00000008e9dd7223 */ /* 0x080fe2000001080a */
[CC--:B------:R-:W-:Y:S01]  /*9360*/  FMUL.FTZ R10, R9.reuse, R8.reuse ;  /* 0x00000008090a7220 */ /* 0x0c0fe20000410000 */
[----:B------:R-:W-:Y:S01]  /*9370*/  FADD.FTZ R237, -R9, R12 ;  /* 0x0000000c09ed7221 */ /* 0x000fe20000010100 */
[----:B------:R-:W-:Y:S02]  /*9380*/  MUFU.EX2 R6, R235 ;  /* 0x000000eb00067308 */ /* 0x000fe40000000800 */
[-CC-:B------:R-:W-:Y:S01]  /*9390*/  FFMA.FTZ R201, R13, R8.reuse, -R10.reuse ;  /* 0x000000080dc97223 */ /* 0x180fe2000001080a */
[-C--:B------:R-:W-:Y:S01]  /*93a0*/  FMUL.FTZ R237, R237, R8.reuse ;  /* 0x00000008eded7220 */ /* 0x080fe20000410000 */
        /* <DEDUP_REMOVED lines=22> */
[----:B------:R-:W-:-:S06]  /*9510*/  FFMA.FTZ R125, R125, R8, -R10 ;  /* 0x000000087d7d7223 */ /* 0x000fcc000001080a */
[----:B------:R-:W3:Y:S01]  /*9520*/  MUFU.EX2 R200, R200 ;  /* 0x000000c800c87308 */ /* 0x000ee20000000800 */
[----:B-1----:R-:W-:-:S07]  /*9530*/  FFMA.FTZ R15, R6, R4, R177 ;  /* 0x00000004060f7223 */ /* 0x002fce00000100b1 */
[----:B------:R-:W1:Y:S01]  /*9540*/  MUFU.EX2 R12, R12 ;  /* 0x0000000c000c7308 */ /* 0x000e620000000800 */
[----:B--2---:R-:W-:-:S07]  /*9550*/  FFMA.FTZ R3, R0, R3, R201 ;  /* 0x0000000300037223 */ /* 0x004fce00000100c9 */
[----:B------:R-:W2:Y:S01]  /*9560*/  MUFU.EX2 R202, R202 ;  /* 0x000000ca00ca7308 */ /* 0x000ea20000000800 */
[----:B---3--:R-:W-:-:S07]  /*9570*/  FADD.FTZ R15, R200, R15 ;  /* 0x0000000fc80f7221 */ /* 0x008fce0000010000 */
[----:B------:R-:W3:Y:S01]  /*9580*/  MUFU.EX2 R203, R203 ;  /* 0x000000cb00cb7308 */ /* 0x000ee20000000800 */
[----:B-1----:R-:W-:-:S07]  /*9590*/  FADD.FTZ R4, R12, R3 ;  /* 0x000000030c047221 */ /* 0x002fce0000010000 */
[----:B------:R-:W1:Y:S01]  /*95a0*/  MUFU.EX2 R171, R171 ;  /* 0x000000ab00ab7308 */ /* 0x000e620000000800 */
[----:B--2---:R-:W-:Y:S01]  /*95b0*/  FADD.FTZ R132, R202, R15 ;  /* 0x0000000fca847221 */ /* 0x004fe20000010000 */
[----:B------:R-:W-:-:S06]  /*95c0*/  FFMA.FTZ R15, R141, R8, -R10 ;  /* 0x000000088d0f7223 */ /* 0x000fcc000001080a */
        /* <DEDUP_REMOVED lines=16> */
[----:B-1----:R-:W-:Y:S01]  /*96d0*/  FADD.FTZ R134, R198, R21 ;  /* 0x00000015c6867221 */ /* 0x002fe20000010000 */
[----:B------:R-:W-:-:S06]  /*96e0*/  FFMA.FTZ R21, R129, R8, -R10 ;  /* 0x0000000881157223 */ /* 0x000fcc000001080a */
        /* <DEDUP_REMOVED lines=16> */
[----:B---3--:R-:W-:Y:S01]  /*97f0*/  FADD.FTZ R136, R194, R129 ;  /* 0x00000081c2887221 */ /* 0x008fe20000010000 */
[----:B------:R-:W-:-:S06]  /*9800*/  FFMA.FTZ R129, R133, R8, -R10 ;  /* 0x0000000885817223 */ /* 0x000fcc000001080a */
        /* <DEDUP_REMOVED lines=11> */
[----:B---3--:R-:W-:Y:S01]  /*98c0*/  FADD.FTZ R131, R183, R136 ;  /* 0x00000088b7837221 */ /* 0x008fe20000010000 */
[-CC-:B------:R-:W-:Y:S01]  /*98d0*/  FFMA.FTZ R136, R135, R8.reuse, -R10.reuse ;  /* 0x0000000887887223 */ /* 0x180fe2000001080a */
[----:B------:R-:W-:-:S05]  /*98e0*/  FFMA.FTZ R10, R127, R8, -R10 ;  /* 0x000000087f0a7223 */ /* 0x000fca000001080a */
        /* <DEDUP_REMOVED lines=26> */
[----:B------:R-:W-:-:S05]  /*9a90*/  MOV R3, UR60 ;  /* 0x0000003c00037c02 */ /* 0x000fca0008000f00 */
[----:B------:R-:W-:Y:S01]  /*9aa0*/  @P1 VIADD R3, R3, 0x36840 ;  /* 0x0003684003031836 */ /* 0x000fe20000000000 */
[----:B------:R-:W1:Y:S01]  /*9ab0*/  MUFU.EX2 R215, R215 ;  /* 0x000000d700d77308 */ /* 0x000e620000000800 */
[----:B--2---:R-:W-:-:S03]  /*9ac0*/  FADD.FTZ R138, R180, R131 ;  /* 0x00000083b48a7221 */ /* 0x004fc60000010000 */
[----:B----4-:R-:W-:-:S04]  /*9ad0*/  @P1 PRMT R3, R214, 0x654, R3 ;  /* 0x00000654d6031816 */ /* 0x010fc80000000003 */
[----:B------:R-:W2:Y:S01]  /*9ae0*/  MUFU.EX2 R134, R134 ;  /* 0x0000008600867308 */ /* 0x000ea20000000800 */
[----:B---3--:R-:W-:Y:S01]  /*9af0*/  FADD.FTZ R131, R21, R4 ;  /* 0x0000000415837221 */ /* 0x008fe20000010000 */
[----:B------:R3:W-:Y:S06]  /*9b00*/  @P1 SYNCS.ARRIVE.TRANS64.RED.A1T0 RZ, [R3+URZ], RZ ;  /* 0x000000ff03ff19a7 */ /* 0x0007ec000810043f */
[----:B------:R-:W4:Y:S01]  /*9b10*/  MUFU.EX2 R182, R182 ;  /* 0x000000b600b67308 */ /* 0x000f220000000800 */
[----:B-1----:R-:W-:-:S07]  /*9b20*/  FADD.FTZ R133, R215, R138 ;  /* 0x0000008ad7857221 */ /* 0x002fce0000010000 */
[----:B------:R-:W-:Y:S01]  /*9b30*/  MUFU.EX2 R129, R129 ;  /* 0x0000008100817308 */ /* 0x000fe20000000800 */
[----:B--2---:R-:W-:-:S07]  /*9b40*/  FADD.FTZ R4, R134, R131 ;  /* 0x0000008386047221 */ /* 0x004fce0000010000 */
[----:B------:R-:W3:Y:S01]  /*9b50*/  MUFU.EX2 R217, R217 ;  /* 0x000000d900d97308 */ /* 0x000ee20000000800 */
[----:B----4-:R-:W-:-:S07]  /*9b60*/  FADD.FTZ R138, R182, R133 ;  /* 0x00000085b68a7221 */ /* 0x010fce0000010000 */
[----:B------:R-:W-:Y:S08]  /*9b70*/  MUFU.EX2 R136, R136 ;  /* 0x0000008800887308 */ /* 0x000ff00000000800 */
[----:B------:R-:W1:Y:S01]  /*9b80*/  MUFU.EX2 R176, R176 ;  /* 0x000000b000b07308 */ /* 0x000e620000000800 */
[----:B---3--:R-:W-:-:S07]  /*9b90*/  FADD.FTZ R3, R217, R138 ;  /* 0x0000008ad9037221 */ /* 0x008fce0000010000 */
[----:B------:R-:W-:Y:S08]  /*9ba0*/  MUFU.EX2 R121, R121 ;  /* 0x0000007900797308 */ /* 0x000ff00000000800 */
[----:B------:R-:W2:Y:S01]  /*9bb0*/  MUFU.EX2 R219, R219 ;  /* 0x000000db00db7308 */ /* 0x000ea20000000800 */
[----:B-1----:R-:W-:-:S07]  /*9bc0*/  FADD.FTZ R138, R176, R3 ;  /* 0x00000003b08a7221 */ /* 0x002fce0000010000 */
[----:B------:R1:W3:Y:S08]  /*9bd0*/  MUFU.EX2 R135, R123 ;  /* 0x0000007b00877308 */ /* 0x0002f00000000800 */
[----:B------:R-:W4:Y:S01]  /*9be0*/  MUFU.EX2 R178, R178 ;  /* 0x000000b200b27308 */ /* 0x000f220000000800 */
[----:B-1----:R-:W-:Y:S01]  /*9bf0*/  FADD.FTZ R123, R129, R4 ;  /* 0x00000004817b7221 */ /* 0x002fe20000010000 */
[----:B--2---:R-:W-:-:S03]  /*9c00*/  FADD.FTZ R3, R219, R138 ;  /* 0x0000008adb037221 */ /* 0x004fc60000010000 */
[----:B------:R-:W-:-:S03]  /*9c10*/  FADD.FTZ R4, R136, R123 ;  /* 0x0000007b88047221 */ /* 0x000fc60000010000 */
[----:B------:R-:W1:Y:S01]  /*9c20*/  MUFU.EX2 R125, R125 ;  /* 0x0000007d007d7308 */ /* 0x000e620000000800 */
[----:B------:R-:W-:-:S04]  /*9c30*/  FADD.FTZ R4, R121, R4 ;  /* 0x0000000479047221 */ /* 0x000fc80000010000 */
[----:B---3--:R-:W-:-:S03]  /*9c40*/  FADD.FTZ R4, R135, R4 ;  /* 0x0000000487047221 */ /* 0x008fc60000010000 */
[----:B------:R-:W2:Y:S01]  /*9c50*/  MUFU.EX2 R221, R221 ;  /* 0x000000dd00dd7308 */ /* 0x000ea20000000800 */
[----:B----4-:R-:W-:-:S07]  /*9c60*/  FADD.FTZ R138, R178, R3 ;  /* 0x00000003b28a7221 */ /* 0x010fce0000010000 */
[----:B------:R-:W3:Y:S01]  /*9c70*/  MUFU.EX2 R140, R10 ;  /* 0x0000000a008c7308 */ /* 0x000ee20000000800 */
[----:B-1----:R-:W-:Y:S01]  /*9c80*/  FADD.FTZ R3, R125, R4 ;  /* 0x000000047d037221 */ /* 0x002fe20000010000 */
[----:B--2---:R-:W-:-:S03]  /*9c90*/  FADD.FTZ R4, R221, R138 ;  /* 0x0000008add047221 */ /* 0x004fc60000010000 */
[----:B---3--:R-:W-:Y:S01]  /*9ca0*/  FADD.FTZ R3, R140, R3 ;  /* 0x000000038c037221 */ /* 0x008fe20000010000 */
[----:B------:R-:W-:Y:S06]  /*9cb0*/  @!P0 BRA `(.L_x_2996) ;  /* 0x0000000000048947 */ /* 0x000fec0003800000 */
[----:B------:R-:W-:Y:S01]  /*9cc0*/  BPT.TRAP 0x1 ;  /* 0x000000040000795c */ /* 0x000fe20000300000 */
.L_x_2996:
[----:B------:R-:W2:Y:S01]  /*9cd0*/  LDL R123, [R1] ;  /* 0x00000000017b7983 */ /* 0x000ea20000100800 */
[----:B------:R-:W-:Y:S01]  /*9ce0*/  ISETP.NE.AND P1, PT, R22, RZ, PT ;  /* 0x000000ff1600720c */ /* 0x000fe20003f25270 */
[----:B------:R-:W-:Y:S01]  /*9cf0*/  IMAD.U32 R10, RZ, RZ, UR5 ;  /* 0x00000005ff0a7e24 */ /* 0x000fe2000f8e00ff */
[----:B------:R-:W-:Y:S01]  /*9d00*/  R2UR UR61, R16 ;  /* 0x00000000103d72ca */ /* 0x000fe200000e0000 */
[----:B------:R-:W-:Y:S01]  /*9d10*/  UMOV UR39, UR38 ;  /* 0x0000002600277c82 */ /* 0x000fe20008000000 */
[----:B------:R-:W-:Y:S02]  /*9d20*/  F2FP.BF16.F32.PACK_AB R200, R200, R177 ;  /* 0x000000b1c8c8723e */ /* 0x000fe400000010ff */
[----:B------:R-:W-:Y:S01]  /*9d30*/  F2FP.BF16.F32.PACK_AB R201, R12, R201 ;  /* 0x000000c90cc9723e */ /* 0x000fe200000010ff */
[----:B------:R-:W-:Y:S01]  /*9d40*/  IMAD.MOV.U32 R12, RZ, RZ, R9 ;  /* 0x000000ffff0c7224 */ /* 0x000fe200078e0009 */
[----:B------:R-:W-:Y:S02]  /*9d50*/  F2FP.BF16.F32.PACK_AB R192, R179, R192 ;  /* 0x000000c0b3c0723e */ /* 0x000fe400000010ff */
[----:B------:R-:W-:-:S02]  /*9d60*/  F2FP.BF16.F32.PACK_AB R194, R181, R194 ;  /* 0x000000c2b5c2723e */ /* 0x000fc400000010ff */
[----:B------:R-:W-:Y:S01]  /*9d70*/  F2FP.BF16.F32.PACK_AB R188, R183, R188 ;  /* 0x000000bcb7bc723e */ /* 0x000fe200000010ff */
[----:B------:R-:W-:Y:S01]  /*9d80*/  @P1 VIADD R10, R10, 0x36860 ;  /* 0x000368600a0a1836 */ /* 0x000fe20000000000 */
        /* <DEDUP_REMOVED lines=23> */
[----:B--2---:R-:W-:-:S04]  /*9f00*/  @P1 PRMT R10, R123, 0x654, R10 ;  /* 0x000006547b0a1816 */ /* 0x004fc8000000000a */
[----:B------:R1:W-:Y:S01]  /*9f10*/  @P1 SYNCS.ARRIVE.TRANS64.RED.A1T0 RZ, [R10+URZ], RZ ;  /* 0x000000ff0aff19a7 */ /* 0x0003e2000810043f */
[C---:B------:R-:W-:Y:S02]  /*9f20*/  ISETP.GT.AND P1, PT, R11.reuse, RZ, PT ;  /* 0x000000ff0b00720c */ /* 0x040fe40003f24270 */
[----:B------:R-:W-:Y:S01]  /*9f30*/  IADD3 R11, R11, -0x1, RZ ;  /* 0xffffffff0b0b7810 */ /* 0x000fe20007ffe0ff */
[----:B-1----:R-:W-:-:S10]  /*9f40*/  IMAD.MOV.U32 R10, RZ, RZ, R7 ;  /* 0x000000ffff0a7224 */ /* 0x002fd400078e0007 */
[----:B------:R-:W-:Y:S05]  /*9f50*/  @P1 BRA `(.L_x_2997) ;  /* 0xffffffbc00441947 */ /* 0x000fea000383ffff */
.L_x_2986:
        /* <DEDUP_REMOVED lines=99> */
.L_x_2998:
        /* <DEDUP_REMOVED lines=8> */
.L_x_2999:
[----:B--2---:R-:W-:Y:S05]  /*a610*/  @P1 BRA `(.L_x_3000) ;  /* 0x0000000000081947 */ /* 0x004fea0003800000 */
[----:B------:R-:W2:Y:S02]  /*a620*/  SYNCS.PHASECHK.TRANS64.TRYWAIT P1, [UR5+0x36850], R0 ;  /* 0x03685000ff0075a7 */ /* 0x000ea40008020145 */
[----:B--2---:R-:W-:Y:S05]  /*a630*/  @!P1 BRA `(.L_x_3001) ;  /* 0x0000005000089947 */ /* 0x004fea0003800000 */
.L_x_3000:
        /* <DEDUP_REMOVED lines=13> */
[----:B------:R-:W-:Y:S01]  /*a710*/  IMAD.MOV.U32 R3, RZ, RZ, -0x800000 ;  /* 0xff800000ff037424 */ /* 0x000fe200078e00ff */
[----:B------:R-:W1:Y:S04]  /*a720*/  SHFL.BFLY PT, R0, R5, 0x1, 0x1f ;  /* 0x0c201f0005007f89 */ /* 0x000e6800000e0000 */
[----:B------:R-:W-:Y:S01]  /*a730*/  UMOV UR6, UR4 ;  /* 0x0000000400067c82 */ /* 0x000fe20008000000 */
[----:B------:R-:W2:Y:S01]  /*a740*/  SHFL.BFLY PT, R11, R6, 0x1, 0x1f ;  /* 0x0c201f00060b7f89 */ /* 0x000ea200000e0000 */
[----:B------:R-:W-:Y:S01]  /*a750*/  HGMMA.64x192x16.F32.BF16 R24, R200, gdesc[UR4].tnspB, R24, gsb0 ;  /* 0x42e00004c8187df0 */ /* 0x000fe20008001818 */
[----:B------:R-:W-:Y:S01]  /*a760*/  UIADD3 UR6, UR4, 0x80, URZ ;  /* 0x0000008004067890 */ /* 0x000fe2000fffe03f */
[----:B------:R-:W-:Y:S01]  /*a770*/  UMOV UR7, 0x40000040 ;  /* 0x4000004000077882 */ /* 0x000fe20000000000 */
[----:B-1----:R-:W-:Y:S01]  /*a780*/  FADD.FTZ R13, R5, R0 ;  /* 0x00000000050d7221 */ /* 0x002fe20000010000 */
[----:B------:R-:W-:-:S02]  /*a790*/  IMAD.MOV.U32 R0, RZ, RZ, -0x800000 ;  /* 0xff800000ff007424 */ /* 0x000fc400078e00ff */
[----:B--2---:R-:W-:Y:S02]  /*a7a0*/  FADD.FTZ R14, R6, R11 ;  /* 0x0000000b060e7221 */ /* 0x004fe40000010000 */
[----:B------:R-:W-:Y:S01]  /*a7b0*/  FSETP.NE.FTZ.AND P1, PT, R13, RZ, PT ;  /* 0x000000ff0d00720b */ /* 0x000fe20003f35000 */
[----:B------:R-:W-:Y:S02]  /*a7c0*/  IMAD.MOV.U32 R11, RZ, RZ, RZ ;  /* 0x000000ffff0b7224 */ /* 0x000fe400078e00ff */
[----:B------:R-:W-:-:S10]  /*a7d0*/  FSETP.NE.FTZ.AND P2, PT, R14, RZ, PT ;  /* 0x000000ff0e00720b */ /* 0x000fd40003f55000 */
[----:B------:R-:W1:Y:S01]  /*a7e0*/  @P1 MUFU.LG2 R10, R13 ;  /* 0x0000000d000a1308 */ /* 0x000e620000000c00 */
[C---:B------:R-:W-:Y:S02]  /*a7f0*/  @P1 FMUL.FTZ R6, R8.reuse, 0.69314718246459960938 ;  /* 0x3f31721808061820 */ /* 0x040fe40000410000 */
[----:B------:R-:W-:-:S05]  /*a800*/  @P2 FMUL.FTZ R15, R8, 0.69314718246459960938 ;  /* 0x3f317218080f2820 */ /* 0x000fca0000410000 */
        /* <DEDUP_REMOVED lines=37> */
[----:B-1-34-:R-:W-:Y:S05]  /*aa60*/  @!P0 BRA `(.L_x_3002) ;  /* 0x0000000000048947 */ /* 0x01afea0003800000 */
[----:B------:R-:W-:Y:S01]  /*aa70*/  BPT.TRAP 0x1 ;  /* 0x000000040000795c */ /* 0x000fe20000300000 */
.L_x_3002:
        /* <DEDUP_REMOVED lines=50> */
[----:B------:R-:W-:Y:S01]  /*ada0*/  MOV R4, UR5 ;  /* 0x0000000500047c02 */ /* 0x000fe20008000f00 */
[-C--:B------:R-:W-:Y:S01]  /*adb0*/  FMUL.FTZ R27, R27, R11.reuse ;  /* 0x0000000b1b1b7220 */ /* 0x080fe20000410000 */
[----:B------:R-:W-:Y:S01]  /*adc0*/  IADD3 R13, P6, R18, 0x60, RZ ;  /* 0x00000060120d7810 */ /* 0x000fe20007fde0ff */
[-C--:B------:R-:W-:Y:S01]  /*add0*/  FMUL.FTZ R122, R26, R11.reuse ;  /* 0x0000000b1a7a7220 */ /* 0x080fe20000410000 */
[----:B------:R-:W-:Y:S01]  /*ade0*/  R2UR UR6, R208 ;  /* 0x00000000d00672ca */ /* 0x000fe200000e0000 */
[----:B------:R-:W-:Y:S01]  /*adf0*/  @P0 VIADD R4, R4, 0x36860 ;  /* 0x0003686004040836 */ /* 0x000fe20000000000 */
[----:B------:R-:W-:Y:S01]  /*ae00*/  LOP3.LUT R12, R13, 0x380, RZ, 0xc0, !PT ;  /* 0x000003800d0c7812 */ /* 0x000fe200078ec0ff */
        /* <DEDUP_REMOVED lines=46> */
[C---:B------:R-:W-:Y:S01]  /*b0f0*/  IADD3 R11, P1, R18.reuse, 0x40, RZ ;  /* 0x00000040120b7810 */ /* 0x040fe20007f3e0ff */
[----:B------:R-:W-:Y:S01]  /*b100*/  UIADD3 UR34, -UR6, URZ, URZ ;  /* 0x0000003f06227290 */ /* 0x000fe2000fffe13f */
[----:B------:R-:W-:Y:S01]  /*b110*/  IADD3 R15, P5, R18, 0x4000, RZ ;  /* 0x00004000120f7810 */ /* 0x000fe20007fbe0ff */
[----:B------:R-:W-:Y:S01]  /*b120*/  ULDC UR4, c[0x0][0xda8] ;  /* 0x00036a0000047ab9 */ /* 0x000fe20000000800 */
[----:B------:R-:W-:Y:S01]  /*b130*/  SHF.R.U64 R12, R12, 0x3, RZ ;  /* 0x000000030c0c7819 */ /* 0x000fe200000012ff */
[----:B------:R-:W-:Y:S01]  /*b140*/  UIADD3 UR35, -UR36, URZ, URZ ;  /* 0x0000003f24237290 */ /* 0x000fe2000fffe13f */
[----:B------:R-:W-:Y:S01]  /*b150*/  R2UR UR7, R207 ;  /* 0x00000000cf0772ca */ /* 0x000fe200000e0000 */
[----:B------:R-:W-:Y:S01]  /*b160*/  ULDC.64 UR8, c[0x0][0xb70] ;  /* 0x0002dc0000087ab9 */ /* 0x000fe20000000a00 */
[----:B------:R-:W-:Y:S01]  /*b170*/  LOP3.LUT R10, R11, 0x380, RZ, 0xc0, !PT ;  /* 0x000003800b0a7812 */ /* 0x000fe200078ec0ff */
[----:B------:R-:W-:Y:S01]  /*b180*/  ULDC UR10, c[0x0][0xa88] ;  /* 0x0002a200000a7ab9 */ /* 0x000fe20000000800 */
[----:B------:R-:W-:Y:S01]  /*b190*/  LOP3.LUT R14, R15, 0x380, RZ, 0xc0, !PT ;  /* 0x000003800f0e7812 */ /* 0x000fe200078ec0ff */
[----:B------:R-:W-:Y:S01]  /*b1a0*/  ULDC.64 UR12, c[0x0][0x208] ;  /* 0x00008200000c7ab9 */ /* 0x000fe20000000a00 */
[----:B------:R-:W-:-:S02]  /*b1b0*/  LOP3.LUT R12, R12, R13, RZ, 0x3c, !PT ;  /* 0x0000000d0c0c7212 */ /* 0x000fc400078e3cff */
[----:B------:R-:W-:Y:S02]  /*b1c0*/  IADD3 R13, P3, R18, 0x4060, RZ ;  /* 0x00004060120d7810 */ /* 0x000fe40007f7e0ff */
[----:B------:R-:W-:Y:S02]  /*b1d0*/  SHF.R.U64 R10, R10, 0x3, RZ ;  /* 0x000000030a0a7819 */ /* 0x000fe400000012ff */
[----:B------:R-:W-:Y:S01]  /*b1e0*/  SHF.R.U64 R14, R14, 0x3, RZ ;  /* 0x000000030e0e7819 */ /* 0x000fe200000012ff */
[----:B------:R-:W-:Y:S01]  /*b1f0*/  UIMAD UR34, UR4, UR34, UR7 ;  /* 0x00000022042272a4 */ /* 0x000fe2000f8e0207 */
[----:B------:R-:W-:Y:S01]  /*b200*/  F2FP.BF16.F32.PACK_AB R6, R6, R7 ;  /* 0x000000070606723e */ /* 0x000fe200000010ff */
[----:B------:R-:W-:Y:S01]  /*b210*/  USHF.R.S32.HI UR7, URZ, 0x1f, UR36 ;  /* 0x0000001f3f077899 */ /* 0x000fe20008011424 */
[----:B------:R-:W-:Y:S01]  /*b220*/  LOP3.LUT R26, R13, 0x380, RZ, 0xc0, !PT ;  /* 0x000003800d1a7812 */ /* 0x000fe200078ec0ff */
[----:B------:R-:W-:Y:S01]  /*b230*/  ULDC UR4, c[0x0][0xdb4] ;  /* 0x00036d0000047ab9 */ /* 0x000fe20000000800 */
[----:B------:R-:W-:Y:S01]  /*b240*/  F2FP.BF16.F32.PACK_AB R7, R31, R30 ;  /* 0x0000001e1f07723e */ /* 0x000fe200000010ff */
[----:B------:R-:W-:Y:S01]  /*b250*/  UIMAD UR35, UR4, UR35, UR6 ;  /* 0x00000023042372a4 */ /* 0x000fe2000f8e0206 */
[----:B------:R-:W-:Y:S01]  /*b260*/  LOP3.LUT R10, R10, R11, RZ, 0x3c, !PT ;  /* 0x0000000b0a0a7212 */ /* 0x000fe200078e3cff */
[----:B------:R-:W-:Y:S01]  /*b270*/  USHF.L.U32 UR34, UR34, 0x7, URZ ;  /* 0x0000000722227899 */ /* 0x000fe2000800063f */
[----:B------:R-:W-:Y:S01]  /*b280*/  IADD3 R9, P2, R18, 0x20, RZ ;  /* 0x0000002012097810 */ /* 0x000fe20007f5e0ff */
[----:B------:R-:W-:Y:S01]  /*b290*/  USHF.R.S32.HI UR4, URZ, 0x1f, UR35 ;  /* 0x0000001f3f047899 */ /* 0x000fe20008011423 */
[----:B------:R-:W-:Y:S01]  /*b2a0*/  LOP3.LUT R14, R14, R15, RZ, 0x3c, !PT ;  /* 0x0000000f0e0e7212 */ /* 0x000fe200078e3cff */
[----:B------:R-:W-:Y:S01]  /*b2b0*/  IMAD.X R15, RZ, RZ, R19, P5 ;  /* 0x000000ffff0f7224 */ /* 0x000fe200028e0613 */
[----:B------:R-:W-:Y:S01]  /*b2c0*/  IADD3 R11, P4, R18, 0x4040, RZ ;  /* 0x00004040120b7810 */ /* 0x000fe20007f9e0ff */
[----:B------:R-:W-:Y:S01]  /*b2d0*/  UIMAD UR6, UR4, UR8, URZ ;  /* 0x00000008040672a4 */ /* 0x000fe2000f8e023f */
[----:B------:R-:W-:Y:S01]  /*b2e0*/  SHF.R.U64 R26, R26, 0x3, RZ ;  /* 0x000000031a1a7819 */ /* 0x000fe200000012ff */
[----:B------:R-:W-:Y:S01]  /*b2f0*/  UIMAD.WIDE.U32 UR4, UR35, UR8, URZ ;  /* 0x00000008230472a5 */ /* 0x000fe2000f8e003f */
[----:B------:R-:W-:Y:S01]  /*b300*/  LOP3.LUT R8, R9, 0x380, RZ, 0xc0, !PT ;  /* 0x0000038009087812 */ /* 0x000fe200078ec0ff */
[----:B------:R-:W-:Y:S01]  /*b310*/  UIMAD UR6, UR35, UR9, UR6 ;  /* 0x00000009230672a4 */ /* 0x000fe2000f8e0206 */
[----:B------:R-:W-:-:S02]  /*b320*/  LOP3.LUT R24, R11, 0x380, RZ, 0xc0, !PT ;  /* 0x000003800b187812 */ /* 0x000fc400078ec0ff */
[----:B------:R-:W-:Y:S01]  /*b330*/  LOP3.LUT R26, R26, R13, RZ, 0x3c, !PT ;  /* 0x0000000d1a1a7212 */ /* 0x000fe200078e3cff */
[--C-:B------:R-:W-:Y:S01]  /*b340*/  IMAD.X R13, RZ, RZ, R19.reuse, P6 ;  /* 0x000000ffff0d7224 */ /* 0x100fe200030e0613 */
[----:B------:R-:W-:Y:S01]  /*b350*/  SHF.R.U64 R8, R8, 0x3, RZ ;  /* 0x0000000308087819 */ /* 0x000fe200000012ff */
[----:B------:R-:W-:Y:S01]  /*b360*/  UIADD3 UR6, UR5, UR6, URZ ;  /* 0x0000000605067290 */ /* 0x000fe2000fffe03f */
[----:B------:R-:W-:Y:S02]  /*b370*/  SHF.R.U64 R24, R24, 0x3, RZ ;  /* 0x0000000318187819 */ /* 0x000fe400000012ff */
[----:B------:R-:W-:Y:S01]  /*b380*/  LOP3.LUT R8, R8, R9, RZ, 0x3c, !PT ;  /* 0x0000000908087212 */ /* 0x000fe200078e3cff */
[----:B------:R-:W-:Y:S01]  /*b390*/  IMAD.X R9, RZ, RZ, R19, P2 ;  /* 0x000000ffff097224 */ /* 0x000fe200010e0613 */
[----:B------:R-:W-:Y:S02]  /*b3a0*/  LOP3.LUT R24, R24, R11, RZ, 0x3c, !PT ;  /* 0x0000000b18187212 */ /* 0x000fe400078e3cff */
[----:B------:R-:W-:-:S02]  /*b3b0*/  IADD3.X R11, RZ, R19, RZ, P1, !PT ;  /* 0x00000013ff0b7210 */ /* 0x000fc40000ffe4ff */
[C---:B------:R-:W-:Y:S02]  /*b3c0*/  IADD3 R29, P2, R18.reuse, 0x8000, RZ ;  /* 0x00008000121d7810 */ /* 0x040fe40007f5e0ff */
[----:B------:R-:W-:Y:S02]  /*b3d0*/  IADD3 R39, P1, R18, 0x8020, RZ ;  /* 0x0000802012277810 */ /* 0x000fe40007f3e0ff */
[----:B------:R-:W-:Y:S02]  /*b3e0*/  LOP3.LUT R28, R29, 0x380, RZ, 0xc0, !PT ;  /* 0x000003801d1c7812 */ /* 0x000fe400078ec0ff */
[----:B------:R-:W-:Y:S02]  /*b3f0*/  LOP3.LUT R38, R39, 0x380, RZ, 0xc0, !PT ;  /* 0x0000038027267812 */ /* 0x000fe400078ec0ff */
[----:B------:R-:W-:Y:S02]  /*b400*/  SHF.R.U64 R28, R28, 0x3, RZ ;  /* 0x000000031c1c7819 */ /* 0x000fe400000012ff */
[----:B------:R-:W-:-:S02]  /*b410*/  SHF.R.U64 R38, R38, 0x3, RZ ;  /* 0x0000000326267819 */ /* 0x000fc400000012ff */
[----:B------:R-:W-:Y:S02]  /*b420*/  MOV R130, R8 ;  /* 0x0000000800827202 */ /* 0x000fe40000000f00 */
[----:B------:R-:W-:Y:S02]  /*b430*/  MOV R129, R10 ;  /* 0x0000000a00817202 */ /* 0x000fe40000000f00 */
[----:B------:R-:W-:Y:S02]  /*b440*/  MOV R128, R12 ;  /* 0x0000000c00807202 */ /* 0x000fe40000000f00 */
[----:B------:R-:W-:Y:S02]  /*b450*/  F2FP.BF16.F32.PACK_AB R8, R41, R40 ;  /* 0x000000282908723e */ /* 0x000fe400000010ff */
[----:B------:R-:W-:Y:S02]  /*b460*/  F2FP.BF16.F32.PACK_AB R9, R43, R42 ;  /* 0x0000002a2b09723e */ /* 0x000fe400000010ff */
[----:B------:R-:W-:-:S02]  /*b470*/  F2FP.BF16.F32.PACK_AB R10, R45, R44 ;  /* 0x0000002c2d0a723e */ /* 0x000fc400000010ff */
[----:B------:R-:W-:Y:S02]  /*b480*/  F2FP.BF16.F32.PACK_AB R11, R47, R46 ;  /* 0x0000002e2f0b723e */ /* 0x000fe400000010ff */
[----:B------:R-:W-:Y:S01]  /*b490*/  LOP3.LUT R28, R28, R29, RZ, 0x3c, !PT ;  /* 0x0000001d1c1c7212 */ /* 0x000fe200078e3cff */
[--C-:B------:R-:W-:Y:S01]  /*b4a0*/  IMAD.X R29, RZ, RZ, R19.reuse, P2 ;  /* 0x000000ffff1d7224 */ /* 0x100fe200010e0613 */
[----:B------:R-:W-:Y:S01]  /*b4b0*/  LOP3.LUT R38, R38, R39, RZ, 0x3c, !PT ;  /* 0x0000002726267212 */ /* 0x000fe200078e3cff */
[----:B------:R-:W-:Y:S01]  /*b4c0*/  IMAD.X R39, RZ, RZ, R19, P1 ;  /* 0x000000ffff277224 */ /* 0x000fe200008e0613 */
[----:B------:R-:W-:Y:S02]  /*b4d0*/  MOV R127, R14 ;  /* 0x0000000e007f7202 */ /* 0x000fe40000000f00 */
[----:B------:R-:W-:Y:S02]  /*b4e0*/  F2FP.BF16.F32.PACK_AB R13, R51, R50 ;  /* 0x00000032330d723e */ /* 0x000fe400000010ff */
[----:B------:R-:W-:-:S02]  /*b4f0*/  F2FP.BF16.F32.PACK_AB R14, R53, R52 ;  /* 0x00000034350e723e */ /* 0x000fc400000010ff */
[----:B------:R-:W-:Y:S02]  /*b500*/  F2FP.BF16.F32.PACK_AB R15, R55, R54 ;  /* 0x00000036370f723e */ /* 0x000fe400000010ff */
[----:B------:R-:W-:Y:S02]  /*b510*/  MOV R28, R28 ;  /* 0x0000001c001c7202 */ /* 0x000fe40000000f00 */
        /* <DEDUP_REMOVED lines=21> */
[----:B------:R-:W-:-:S02]  /*b670*/  R2UR UR11, R204 ;  /* 0x00000000cc0b72ca */ /* 0x000fc400000e0000 */
[----:B--2---:R-:W-:Y:S02]  /*b680*/  @P0 PRMT R4, R5, 0x654, R4 ;  /* 0x0000065405040816 */ /* 0x004fe40000000004 */
[C---:B------:R-:W-:Y:S02]  /*b690*/  LOP3.LUT R5, R18.reuse, 0x380, RZ, 0xc0, !PT ;  /* 0x0000038012057812 */ /* 0x040fe400078ec0ff */
[----:B------:R1:W-:Y:S01]  /*b6a0*/  @P0 SYNCS.ARRIVE.TRANS64.RED.A1T0 RZ, [R4+URZ], RZ ;  /* 0x000000ff04ff09a7 */ /* 0x0003e2000810043f */
[----:B------:R-:W-:Y:S01]  /*b6b0*/  BAR.SYNC.DEFER_BLOCKING 0x1, 0x100 ;  /* 0x0044000000007b1d */ /* 0x000fe20000010000 */
[----:B------:R-:W-:Y:S02]  /*b6c0*/  SHF.R.U64 R5, R5, 0x3, RZ ;  /* 0x0000000305057819 */ /* 0x000fe400000012ff */
[----:B------:R-:W-:Y:S02]  /*b6d0*/  IADD3 R21, P0, R18, 0x4020, RZ ;  /* 0x0000402012157810 */ /* 0x000fe40007f1e0ff */
[----:B-1----:R-:W-:Y:S01]  /*b6e0*/  LOP3.LUT R4, R5, R18, RZ, 0x3c, !PT ;  /* 0x0000001205047212 */ /* 0x002fe200078e3cff */
[----:B------:R-:W-:Y:S01]  /*b6f0*/  IMAD.MOV.U32 R5, RZ, RZ, R19 ;  /* 0x000000ffff057224 */ /* 0x000fe200078e0013 */
[----:B------:R-:W-:-:S04]  /*b700*/  LOP3.LUT R20, R21, 0x380, RZ, 0xc0, !PT ;  /* 0x0000038015147812 */ /* 0x000fc800078ec0ff */
[----:B------:R-:W-:Y:S02]  /*b710*/  MOV R35, R4 ;  /* 0x0000000400237202 */ /* 0x000fe40000000f00 */
[----:B------:R-:W-:Y:S02]  /*b720*/  F2FP.BF16.F32.PACK_AB R4, R25, R120 ;  /* 0x000000781904723e */ /* 0x000fe400000010ff */
[----:B------:R-:W-:Y:S01]  /*b730*/  F2FP.BF16.F32.PACK_AB R5, R27, R122 ;  /* 0x0000007a1b05723e */ /* 0x000fe200000010ff */
[--C-:B------:R-:W-:Y:S01]  /*b740*/  IMAD.X R27, RZ, RZ, R19.reuse, P3 ;  /* 0x000000ffff1b7224 */ /* 0x100fe200018e0613 */
[----:B------:R-:W-:Y:S02]  /*b750*/  IADD3 R120, P5, R18, 0x8060, RZ ;  /* 0x0000806012787810 */ /* 0x000fe40007fbe0ff */
[----:B------:R-:W-:Y:S02]  /*b760*/  SHF.R.U64 R20, R20, 0x3, RZ ;  /* 0x0000000314147819 */ /* 0x000fe400000012ff */
[----:B------:R-:W-:Y:S01]  /*b770*/  LOP3.LUT R25, R120, 0x380, RZ, 0xc0, !PT ;  /* 0x0000038078197812 */ /* 0x000fe200078ec0ff */
[----:B------:R1:W-:Y:S01]  /*b780*/  STSM.16.M88.4 [R35], R4 ;  /* 0x0000000423007844 */ /* 0x0003e20000000200 */
[----:B------:R-:W-:Y:S01]  /*b790*/  LOP3.LUT R20, R20, R21, RZ, 0x3c, !PT ;  /* 0x0000001514147212 */ /* 0x000fe200078e3cff */
[----:B------:R-:W-:Y:S01]  /*b7a0*/  IMAD.X R31, RZ, RZ, R19, P5 ;  /* 0x000000ffff1f7224 */ /* 0x000fe200028e0613 */
[----:B------:R-:W-:-:S02]  /*b7b0*/  IADD3 R21, P6, R18, 0x8040, RZ ;  /* 0x0000804012157810 */ /* 0x000fc40007fde0ff */
[----:B------:R-:W-:Y:S02]  /*b7c0*/  SHF.R.U64 R25, R25, 0x3, RZ ;  /* 0x0000000319197819 */ /* 0x000fe400000012ff */
[----:B------:R-:W-:Y:S02]  /*b7d0*/  LOP3.LUT R34, R21, 0x380, RZ, 0xc0, !PT ;  /* 0x0000038015227812 */ /* 0x000fe400078ec0ff */
[----:B------:R-:W-:Y:S02]  /*b7e0*/  LOP3.LUT R30, R25, R120, RZ, 0x3c, !PT ;  /* 0x00000078191e7212 */ /* 0x000fe400078e3cff */
[----:B------:R-:W-:Y:S02]  /*b7f0*/  SHF.R.U64 R34, R34, 0x3, RZ ;  /* 0x0000000322227819 */ /* 0x000fe400000012ff */
[----:B------:R-:W-:Y:S01]  /*b800*/  MOV R30, R30 ;  /* 0x0000001e001e7202 */ /* 0x000fe20000000f00 */
[----:B------:R-:W-:Y:S01]  /*b810*/  VIADD R31, R211, UR34 ;  /* 0x00000022d31f7c36 */ /* 0x000fe20008000000 */
[----:B------:R-:W-:Y:S01]  /*b820*/  LOP3.LUT R34, R34, R21, RZ, 0x3c, !PT ;  /* 0x0000001522227212 */ /* 0x000fe200078e3cff */
[----:B------:R-:W-:Y:S01]  /*b830*/  IMAD.X R21, RZ, RZ, R19, P0 ;  /* 0x000000ffff157224 */ /* 0x000fe200000e0613 */
[----:B-1----:R-:W-:Y:S01]  /*b840*/  F2FP.BF16.F32.PACK_AB R4, R33, R32 ;  /* 0x000000202104723e */ /* 0x002fe200000010ff */
[----:B------:R-:W-:Y:S01]  /*b850*/  VIADD R12, R31, 0x8 ;  /* 0x000000081f0c7836 */ /* 0x000fe20000000000 */
[----:B------:R-:W1:Y:S01]  /*b860*/  LDC.64 R32, c[0x0][0xb78] ;  /* 0x0002de00ff207b82 */ /* 0x000e620000000a00 */
[----:B------:R-:W-:-:S02]  /*b870*/  F2FP.BF16.F32.PACK_AB R5, R121, R124 ;  /* 0x0000007c7905723e */ /* 0x000fc400000010ff */
[----:B------:R-:W-:Y:S02]  /*b880*/  F2FP.BF16.F32.PACK_AB R6, R37, R36 ;  /* 0x000000242506723e */ /* 0x000fe400000010ff */
[----:B------:R-:W-:Y:S02]  /*b890*/  F2FP.BF16.F32.PACK_AB R7, R123, R126 ;  /* 0x0000007e7b07723e */ /* 0x000fe400000010ff */
[----:B------:R-:W-:Y:S02]  /*b8a0*/  LOP3.LUT P0, RZ, R206, 0x3, RZ, 0xc0, !PT ;  /* 0x00000003ceff7812 */ /* 0x000fe4000780c0ff */
[----:B------:R-:W-:Y:S01]  /*b8b0*/  IADD3.X R25, RZ, R19, RZ, P4, !PT ;  /* 0x00000013ff197210 */ /* 0x000fe200027fe4ff */
[----:B------:R-:W-:Y:S01]  /*b8c0*/  STSM.16.M88.4 [R130], R4 ;  /* 0x0000000482007844 */ /* 0x000fe20000000200 */
[----:B------:R-:W-:Y:S01]  /*b8d0*/  MOV R125, R20 ;  /* 0x00000014007d7202 */ /* 0x000fe20000000f00 */
[----:B------:R-:W-:Y:S01]  /*b8e0*/  IMAD.U32 R21, RZ, RZ, UR5 ;  /* 0x00000005ff157e24 */ /* 0x000fe2000f8e00ff */
[----:B------:R-:W-:Y:S01]  /*b8f0*/  MOV R20, UR4 ;  /* 0x0000000400147c02 */ /* 0x000fe20008000f00 */
[----:B------:R2:W-:Y:S01]  /*b900*/  STSM.16.M88.4 [R129], R8 ;  /* 0x0000000881007844 */ /* 0x0005e20000000200 */
[----:B------:R-:W-:Y:S01]  /*b910*/  ISETP.GE.OR P1, PT, R12, UR10, P0 ;  /* 0x0000000a0c007c0c */ /* 0x000fe20008726670 */
[----:B------:R-:W-:Y:S01]  /*b920*/  IMAD.U32 R21, RZ, RZ, UR6 ;  /* 0x00000006ff157e24 */ /* 0x000fe2000f8e00ff */
[----:B------:R-:W-:Y:S01]  /*b930*/  MOV R122, R24 ;  /* 0x00000018007a7202 */ /* 0x000fe20000000f00 */
[----:B------:R-:W-:Y:S01]  /*b940*/  ULDC.64 UR4, c[0x0][0xb40] ;  /* 0x0002d00000047ab9 */ /* 0x000fe20000000a00 */
[----:B------:R-:W-:-:S02]  /*b950*/  MOV R120, R26 ;  /* 0x0000001a00787202 */ /* 0x000fc40000000f00 */
[----:B------:R-:W-:Y:S02]  /*b960*/  F2FP.BF16.F32.PACK_AB R12, R49, R48 ;  /* 0x00000030310c723e */ /* 0x000fe400000010ff */
[----:B------:R-:W-:Y:S01]  /*b970*/  F2FP.BF16.F32.PACK_AB R24, R57, R56 ;  /* 0x000000383918723e */ /* 0x000fe200000010ff */
[C---:B-1----:R-:W-:Y:S01]  /*b980*/  IMAD.WIDE.U32 R20, R32.reuse, UR36, R20 ;  /* 0x0000002420147c25 */ /* 0x042fe2000f8e0014 */
[----:B------:R-:W-:Y:S01]  /*b990*/  F2FP.BF16.F32.PACK_AB R25, R59, R58 ;  /* 0x0000003a3b19723e */ /* 0x000fe200000010ff */
[----:B------:R-:W-:Y:S01]  /*b9a0*/  STSM.16.M88.4 [R128], R12 ;  /* 0x0000000c80007844 */ /* 0x000fe20000000200 */
[----:B------:R-:W-:Y:S02]  /*b9b0*/  F2FP.BF16.F32.PACK_AB R26, R61, R60 ;  /* 0x0000003c3d1a723e */ /* 0x000fe400000010ff */
[----:B------:R-:W-:Y:S01]  /*b9c0*/  F2FP.BF16.F32.PACK_AB R27, R63, R62 ;  /* 0x0000003e3f1b723e */ /* 0x000fe200000010ff */
[----:B--2---:R-:W-:Y:S01]  /*b9d0*/  IMAD R8, R32, UR7, RZ ;  /* 0x0000000720087c24 */ /* 0x004fe2000f8e02ff */
[----:B------:R-:W-:-:S02]  /*b9e0*/  F2FP.BF16.F32.PACK_AB R4, R65, R64 ;  /* 0x000000404104723e */ /* 0x000fc400000010ff */
[----:B------:R-:W-:Y:S01]  /*b9f0*/  F2FP.BF16.F32.PACK_AB R5, R67, R66 ;  /* 0x000000424305723e */ /* 0x000fe200000010ff */
[----:B------:R-:W-:Y:S01]  /*ba00*/  IMAD R29, R33, UR36, R8 ;  /* 0x00000024211d7c24 */ /* 0x000fe2000f8e0208 */
[----:B------:R-:W-:Y:S01]  /*ba10*/  F2FP.BF16.F32.PACK_AB R6, R69, R68 ;  /* 0x000000444506723e */ /* 0x000fe200000010ff */
[----:B------:R-:W-:Y:S01]  /*ba20*/  STSM.16.M88.4 [R127], R24 ;  /* 0x000000187f007844 */ /* 0x000fe20000000200 */
[----:B------:R-:W-:Y:S02]  /*ba30*/  F2FP.BF16.F32.PACK_AB R7, R71, R70 ;  /* 0x000000464707723e */ /* 0x000fe400000010ff */
[----:B------:R-:W-:Y:S02]  /*ba40*/  IADD3.X R35, RZ, R19, RZ, P6, !PT ;  /* 0x00000013ff237210 */ /* 0x000fe400037fe4ff */
[----:B------:R-:W-:Y:S01]  /*ba50*/  F2FP.BF16.F32.PACK_AB R8, R73, R72 ;  /* 0x000000484908723e */ /* 0x000fe200000010ff */
[----:B------:R1:W-:Y:S01]  /*ba60*/  STSM.16.M88.4 [R125], R4 ;  /* 0x000000047d007844 */ /* 0x0003e20000000200 */
[----:B------:R-:W-:-:S02]  /*ba70*/  F2FP.BF16.F32.PACK_AB R9, R75, R74 ;  /* 0x0000004a4b09723e */ /* 0x000fc400000010ff */
[----:B------:R-:W-:Y:S02]  /*ba80*/  F2FP.BF16.F32.PACK_AB R10, R77, R76 ;  /* 0x0000004c4d0a723e */ /* 0x000fe400000010ff */
[----:B------:R-:W-:Y:S02]  /*ba90*/  F2FP.BF16.F32.PACK_AB R11, R79, R78 ;  /* 0x0000004e4f0b723e */ /* 0x000fe400000010ff */
[----:B------:R-:W-:Y:S02]  /*baa0*/  MOV R34, R34 ;  /* 0x0000002200227202 */ /* 0x000fe40000000f00 */
[----:B------:R-:W-:Y:S01]  /*bab0*/  ISETP.GE.OR P0, PT, R31, UR10, P0 ;  /* 0x0000000a1f007c0c */ /* 0x000fe20008706670 */
[----:B------:R-:W-:Y:S04]  /*bac0*/  STSM.16.M88.4 [R122], R8 ;  /* 0x000000087a007844 */ /* 0x000fe80000000200 */
[----:B------:R-:W-:Y:S01]  /*bad0*/  STSM.16.M88.4 [R120], R80 ;  /* 0x0000005078007844 */ /* 0x000fe20000000200 */
[----:B-1----:R-:W-:-:S02]  /*bae0*/  SHF.R.S32.HI R5, RZ, 0x1f, R31 ;  /* 0x0000001fff057819 */ /* 0x002fc4000001141f */
[----:B------:R-:W-:Y:S01]  /*baf0*/  IADD3 R6, P2, R31, R20, RZ ;  /* 0x000000141f067210 */ /* 0x000fe20007f5e0ff */
[----:B------:R-:W-:Y:S03]  /*bb00*/  STSM.16.M88.4 [R28], R88 ;  /* 0x000000581c007844 */ /* 0x000fe60000000200 */
[----:B------:R-:W-:Y:S01]  /*bb10*/  IADD3.X R5, R5, R21, R29, P2, !PT ;  /* 0x0000001505057210 */ /* 0x000fe200017fe41d */
[----:B------:R-:W-:Y:S01]  /*bb20*/  STSM.16.M88.4 [R38], R96 ;  /* 0x0000006026007844 */ /* 0x000fe20000000200 */
[C---:B------:R-:W-:Y:S01]  /*bb30*/  LEA R4, P2, R6.reuse, UR4, 0x2 ;  /* 0x0000000406047c11 */ /* 0x040fe2000f8410ff */
[----:B------:R-:W-:Y:S02]  /*bb40*/  ULDC UR4, c[0x0][0xc] ;  /* 0x0000030000047ab9 */ /* 0x000fe40000000800 */
[----:B------:R-:W-:Y:S01]  /*bb50*/  STSM.16.M88.4 [R34], R104 ;  /* 0x0000006822007844 */ /* 0x000fe20000000200 */
[----:B------:R-:W-:Y:S01]  /*bb60*/  LEA.HI.X R5, R6, UR5, R5, 0x2, P2 ;  /* 0x0000000506057c11 */ /* 0x000fe200090f1405 */
[----:B------:R-:W-:-:S02]  /*bb70*/  UIADD3 UR11, UR4, UR11, URZ ;  /* 0x0000000b040b7290 */ /* 0x000fc4000fffe03f */
[----:B------:R-:W-:Y:S01]  /*bb80*/  STSM.16.M88.4 [R30], R112 ;  /* 0x000000701e007844 */ /* 0x000fe20000000200 */
[----:B------:R-:W-:Y:S01]  /*bb90*/  @!PT LDS RZ, [RZ] ;  /* 0x00000000fffff984 */ /* 0x000fe20000000800 */
[----:B------:R-:W-:Y:S01]  /*bba0*/  @!PT LDS RZ, [RZ] ;  /* 0x00000000fffff984 */ /* 0x000fe20000000800 */
[----:B------:R-:W-:Y:S01]  /*bbb0*/  @!PT LDS RZ, [RZ] ;  /* 0x00000000fffff984 */ /* 0x000fe20000000800 */
[----:B------:R-:W-:Y:S01]  /*bbc0*/  @!PT LDS RZ, [RZ] ;  /* 0x00000000fffff984 */ /* 0x000fe20000000800 */
[----:B------:R1:W-:Y:S06]  /*bbd0*/  MEMBAR.ALL.CTA ;  /* 0x0000000000007992 */ /* 0x0003ec0000008000 */
[----:B-1----:R-:W1:Y:S01]  /*bbe0*/  FENCE.VIEW.ASYNC.S ;  /* 0x00000000000073c6 */ /* 0x002e620000000000 */
[----:B------:R-:W-:-:S03]  /*bbf0*/  IMAD.U32 R204, RZ, RZ, UR11 ;  /* 0x0000000bffcc7e24 */ /* 0x000fc6000f8e00ff */
[----:B-1----:R-:W1:Y:S01]  /*bc00*/  SHFL.IDX PT, R6, R210, RZ, 0x1f ;  /* 0x00001fffd2067589 */ /* 0x002e6200000e0000 */
[----:B------:R-:W-:Y:S06]  /*bc10*/  BAR.ARV 0x1, 0x120 ;  /* 0x0044800000007b1d */ /* 0x000fec0000002000 */
[----:B------:R2:W-:Y:S01]  /*bc20*/  @!P0 STG.E desc[UR12][R4.64], R3 ;  /* 0x0000000304008986 */ /* 0x0005e2000c10190c */
[----:B-1----:R-:W-:-:S03]  /*bc30*/  ISETP.NE.AND P0, PT, R6, 0x7, PT ;  /* 0x000000070600780c */ /* 0x002fc60003f05270 */
[----:B------:R2:W-:Y:S10]  /*bc40*/  @!P1 STG.E desc[UR12][R4.64+0x20], R0 ;  /* 0x0000200004009986 */ /* 0x0005f4000c10190c */
        /* <DEDUP_REMOVED lines=23> */
[----:B------:R1:W-:Y:S01]  /*bdc0*/  UTMASTG.5D [UR32], [UR4] ;  /* 0x00000020040073b5 */ /* 0x0003e20008020000 */
[----:B------:R-:W-:-:S02]  /*bdd0*/  UMOV UR8, 0x1 ;  /* 0x0000000100087882 */ /* 0x000fc40000000000 */
[----:B------:R-:W-:Y:S02]  /*bde0*/  UPRMT UR7, URZ, 0x654, UR6 ;  /* 0x000006543f077896 */ /* 0x000fe40008000006 */
[----:B------:R-:W-:Y:S01]  /*bdf0*/  UPRMT UR6, UR8, 0x654, UR6 ;  /* 0x0000065408067896 */ /* 0x000fe20008000006 */
[----:B------:R0:W-:Y:S01]  /*be00*/  UTMACMDFLUSH ;  /* 0x00000000000079b7 */ /* 0x0001e20000000000 */
[----:B------:R-:W-:-:S05]  /*be10*/  DEPBAR.LE SB0, 0x0 ;  /* 0x000080000000791a */ /* 0x000fca0000000000 */
[----:B------:R-:W-:Y:S02]  /*be20*/  SYNCS.ARRIVE.TRANS64.RED.A1T0 RZ, [UR7], RZ ;  /* 0x000000ffffff79a7 */ /* 0x000fe40008100407 */
[----:B-1----:R-:W-:Y:S03]  /*be30*/  SYNCS.ARRIVE.TRANS64.RED.A1T0 RZ, [UR6], RZ ;  /* 0x000000ffffff79a7 */ /* 0x002fe60008100406 */
.L_x_3004:
[----:B------:R-:W-:Y:S05]  /*be40*/  BSYNC B0 ;  /* 0x0000000000007941 */ /* 0x000fea0003800000 */
.L_x_3003:
[----:B--2---:R-:W1:Y:S01]  /*be50*/  LDC R0, c[0x0][0xda4] ;  /* 0x00036900ff007b82 */ /* 0x004e620000000800 */
[----:B------:R-:W-:Y:S01]  /*be60*/  R2UR UR6, R204 ;  /* 0x00000000cc0672ca */ /* 0x000fe200000e0000 */
[----:B------:R-:W-:Y:S01]  /*be70*/  UIADD3 UR38, UR38, 0x1, URZ ;  /* 0x0000000126267890 */ /* 0x000fe2000fffe03f */
[----:B------:R-:W-:Y:S02]  /*be80*/  R2UR UR5, R16 ;  /* 0x00000000100572ca */ /* 0x000fe400000e0000 */
[----:B------:R-:W-:Y:S01]  /*be90*/  IADD3 R205, R205, 0x1, RZ ;  /* 0x00000001cdcd7810 */ /* 0x000fe20007ffe0ff */
[----:B------:R-:W-:-:S04]  /*bea0*/  UISETP.NE.AND UP0, UPT, UR38, 0x2, UPT ;  /* 0x000000022600788c */ /* 0x000fc8000bf05270 */
[----:B------:R-:W-:Y:S02]  /*beb0*/  USEL UR4, URZ, 0x1, UP0 ;  /* 0x000000013f047887 */ /* 0x000fe40008000000 */
[----:B------:R-:W-:-:S04]  /*bec0*/  USEL UR38, UR38, URZ, UP0 ;  /* 0x0000003f26267287 */ /* 0x000fc80008000000 */
[----:B------:R-:W-:-:S06]  /*bed0*/  ULOP3.LUT UR5, UR5, UR4, URZ, 0x3c, !UPT ;  /* 0x0000000405057292 */ /* 0x000fcc000f8e3c3f */
[----:B------:R-:W-:Y:S01]  /*bee0*/  IMAD.U32 R16, RZ, RZ, UR5 ;  /* 0x00000005ff107e24 */ /* 0x000fe2000f8e00ff */
[----:B-1----:R-:W-:-:S13]  /*bef0*/  ISETP.LE.AND P0, PT, R0, UR6, PT ;  /* 0x0000000600007c0c */ /* 0x002fda000bf03270 */
[----:B------:R-:W-:Y:S05]  /*bf00*/  @!P0 BRA `(.L_x_3005) ;  /* 0xffffff5000f08947 */ /* 0x000fea000383ffff */
[----:B------:R-:W-:Y:S05]  /*bf10*/  EXIT ;  /* 0x000000000000794d */ /* 0x000fea0003800000 */
.L_x_2977:
[----:B------:R-:W-:-:S08]  /*bf20*/  NOP ;  /* 0x0000000000007918 */ /* 0x000fd00000000000 */
[----:B-1----:R-:W1:-:S00]  /*bf30*/  USETMAXREG.DEALLOC.CTAPOOL 0x18 ;  /* 0x00000018000079c8 */ /* 0x002e4000080e0500 */
[----:B-1----:R-:W-:-:S06]  /*bf40*/  LOP3.LUT R0, R0, 0x3, RZ, 0xc0, !PT ;  /* 0x0000000300007812 */ /* 0x002fcc00078ec0ff */
[----:B------:R-:W1:Y:S02]  /*bf50*/  SHFL.IDX PT, R0, R0, RZ, 0x1f ;  /* 0x00001fff00007589 */ /* 0x000e6400000e0000 */
[----:B-1----:R-:W-:-:S13]  /*bf60*/  ISETP.NE.AND P0, PT, R0, RZ, PT ;  /* 0x000000ff0000720c */ /* 0x002fda0003f05270 */
[----:B------:R-:W-:Y:S05]  /*bf70*/  @P0 EXIT ;  /* 0x000000000000094d */ /* 0x000fea0003800000 */
[----:B------:R-:W1:Y:S01]  /*bf80*/  S2UR UR4, SR_CTAID.X ;  /* 0x00000000000479c3 */ /* 0x000e620000002500 */
[----:B------:R-:W-:Y:S01]  /*bf90*/  IMAD.MOV.U32 R16, RZ, RZ, RZ ;  /* 0x000000ffff107224 */ /* 0x000fe200078e00ff */
[----:B------:R-:W-:Y:S01]  /*bfa0*/  MOV R17, 0x1 ;  /* 0x0000000100117802 */ /* 0x000fe20000000f00 */
[----:B------:R-:W-:-:S05]  /*bfb0*/  IMAD.MOV.U32 R2, RZ, RZ, 0x1 ;  /* 0x00000001ff027424 */ /* 0x000fca00078e00ff */
[----:B------:R-:W1:Y:S02]  /*bfc0*/  LDC R0, c[0x0][0xda4] ;  /* 0x00036900ff007b82 */ /* 0x000e640000000800 */
[----:B-1----:R-:W-:-:S13]  /*bfd0*/  ISETP.LE.AND P0, PT, R0, UR4, PT ;  /* 0x0000000400007c0c */ /* 0x002fda000bf03270 */
[----:B------:R-:W-:Y:S05]  /*bfe0*/  @P0 BRA `(.L_x_3006) ;  /* 0x0000003000680947 */ /* 0x000fea0003800000 */
[----:B------:R-:W2:Y:S01]  /*bff0*/  LDL R3, [R1+0x1c] ;  /* 0x00001c0001037983 */ /* 0x000ea20000100800 */
[----:B------:R-:W1:Y:S01]  /*c000*/  S2R R4, SR_TID.X ;  /* 0x0000000000047919 */ /* 0x000e620000002100 */
[----:B------:R-:W3:Y:S02]  /*c010*/  S2UR UR4, SR_CTAID.X ;  /* 0x00000000000479c3 */ /* 0x000ee40000002500 */
[----:B---3--:R-:W-:Y:S01]  /*c020*/  IMAD.U32 R2, RZ, RZ, UR4 ;  /* 0x00000004ff027e24 */ /* 0x008fe2000f8e00ff */
[----:B-1----:R-:W-:-:S05]  /*c030*/  LOP3.LUT P0, R0, R4, 0x1f, RZ, 0xc0, !PT ;  /* 0x0000001f04007812 */ /* 0x002fca000780c0ff */
[----:B------:R2:W-:Y:S04]  /*c040*/  STL [R1+0x28], R0 ;  /* 0x0000280001007387 */ /* 0x0005e80000100800 */
[----:B------:R1:W-:Y:S01]  /*c050*/  STL [R1+0x18], R2 ;  /* 0x0000180201007387 */ /* 0x0003e20000100800 */
[----:B------:R-:W-:-:S04]  /*c060*/  LOP3.LUT P1, RZ, R4, 0x7f, RZ, 0xc0, !PT ;  /* 0x0000007f04ff7812 */ /* 0x000fc8000782c0ff */
[----:B------:R-:W-:Y:S01]  /*c070*/  PLOP3.LUT P0, PT, P0, P1, PT, 0x8a, 0x0 ;  /* 0x000000000000781c */ /* 0x000fe20000703172 */
[----:B------:R-:W-:Y:S02]  /*c080*/  IMAD.MOV.U32 R16, RZ, RZ, RZ ;  /* 0x000000ffff107224 */ /* 0x000fe400078e00ff */
[----:B------:R-:W-:Y:S01]  /*c090*/  IMAD.MOV.U32 R17, RZ, RZ, 0x1 ;  /* 0x00000001ff117424 */ /* 0x000fe200078e00ff */
[----:B------:R-:W-:Y:S01]  /*c0a0*/  P2R R19, PR, RZ, 0x1 ;  /* 0x00000001ff137803 */ /* 0x000fe20000000000 */
[----:B------:R-:W-:Y:S01]  /*c0b0*/  ULDC.64 UR36, c[0x0][0x198] ;  /* 0x0000660000247ab9 */ /* 0x000fe20000000a00 */
[----:B------:R-:W-:Y:S01]  /*c0c0*/  ULDC UR38, c[0x0][0xc] ;  /* 0x0000030000267ab9 */ /* 0x000fe20000000800 */
[----:B--2---:R-:W-:-:S05]  /*c0d0*/  LOP3.LUT R0, R3, 0x2, RZ, 0xfc, !PT ;  /* 0x0000000203007812 */ /* 0x004fca00078efcff */
[----:B------:R1:W-:Y:S04]  /*c0e0*/  STL [R1+0xc], R0 ;  /* 0x00000c0001007387 */ /* 0x0003e80000100800 */
[----:B------:R1:W-:Y:S02]  /*c0f0*/  STL [R1+0x24], RZ ;  /* 0x000024ff01007387 */ /* 0x0003e40000100800 */
.L_x_3058:
        /* <DEDUP_REMOVED lines=21> */
[----:B-1----:R-:W-:Y:S02]  /*c250*/  IMAD R9, R4, UR4, RZ ;  /* 0x0000000404097c24 */ /* 0x002fe4000f8e02ff */
[----:B--2---:R-:W-:-:S05]  /*c260*/  @P1 IMAD.HI.U32 R2, R6, R2, RZ ;  /* 0x0000000206021227 */ /* 0x004fca00078e00ff */
[----:B------:R-:W-:Y:S01]  /*c270*/  @P1 SHF.R.U32.HI R7, RZ, R3, R2 ;  /* 0x00000003ff071219 */ /* 0x000fe20000011602 */
[----:B------:R-:W-:Y:S01]  /*c280*/  VIADD R3, R9, 0x6f ;  /* 0x0000006f09037836 */ /* 0x000fe20000000000 */
[----:B------:R-:W-:-:S03]  /*c290*/  MOV R2, 0x400 ;  /* 0x0000040000027802 */ /* 0x000fc60000000f00 */
[----:B------:R4:W-:Y:S01]  /*c2a0*/  STL [R1], R7 ;  /* 0x0000000701007387 */ /* 0x0009e20000100800 */
[----:B---3--:R-:W-:Y:S01]  /*c2b0*/  LEA R8, R5, R2, 0x18 ;  /* 0x0000000205087211 */ /* 0x008fe200078ec0ff */
[----:B------:R-:W-:Y:S02]  /*c2c0*/  IMAD.MOV.U32 R2, RZ, RZ, RZ ;  /* 0x000000ffff027224 */ /* 0x000fe400078e00ff */
[----:B------:R4:W-:Y:S01]  /*c2d0*/  STL [R1+0x20], R9 ;  /* 0x0000200901007387 */ /* 0x0009e20000100800 */
[----:B------:R-:W-:Y:S01]  /*c2e0*/  IADD3 R4, R8, 0x21400, RZ ;  /* 0x0002140008047810 */ /* 0x000fe20007ffe0ff */
[----:B------:R-:W-:Y:S02]  /*c2f0*/  IMAD.HI R2, R3, -0x6db6db6d, R2 ;  /* 0x9249249303027827 */ /* 0x000fe400078e0202 */
[----:B------:R4:W-:Y:S01]  /*c300*/  STL [R1+0x8], R8 ;  /* 0x0000080801007387 */ /* 0x0009e20000100800 */
[----:B------:R-:W-:Y:S01]  /*c310*/  LOP3.LUT P0, RZ, R4, 0x3ff, RZ, 0xc0, !PT ;  /* 0x000003ff04ff7812 */ /* 0x000fe2000780c0ff */
[----:B------:R-:W-:-:S04]  /*c320*/  IMAD.MOV R3, RZ, RZ, -R7 ;  /* 0x000000ffff037224 */ /* 0x000fc800078e0a07 */
[----:B------:R-:W-:Y:S01]  /*c330*/  IMAD R4, R0, R3, R6 ;  /* 0x0000000300047224 */ /* 0x000fe200078e0206 */
[----:B------:R-:W-:-:S04]  /*c340*/  SHF.R.U32.HI R3, RZ, 0x1f, R2 ;  /* 0x0000001fff037819 */ /* 0x000fc80000011602 */
[----:B------:R-:W-:Y:S01]  /*c350*/  LEA.HI.SX32 R0, R2, R3, 0x1a ;  /* 0x0000000302007211 */ /* 0x000fe200078fd2ff */
[----:B------:R4:W-:Y:S04]  /*c360*/  STL [R1+0x4], R4 ;  /* 0x0000040401007387 */ /* 0x0009e80000100800 */
[----:B------:R4:W-:Y:S01]  /*c370*/  STL [R1+0x14], R0 ;  /* 0x0000140001007387 */ /* 0x0009e20000100800 */
[----:B------:R-:W-:Y:S05]  /*c380*/  @!P0 BRA `(.L_x_3007) ;  /* 0x0000000000408947 */ /* 0x000fea0003800000 */
[----:B------:R-:W-:Y:S01]  /*c390*/  MOV R2, 0x0 ;  /* 0x0000000000027802 */ /* 0x000fe20000000f00 */
[----:B------:R-:W-:Y:S01]  /*c3a0*/  ULDC.64 UR6, c[0x4][0x1b8] ;  /* 0x01006e0000067ab9 */ /* 0x000fe20000000a00 */
[----:B------:R-:W-:Y:S01]  /*c3b0*/  ULDC.64 UR8, c[0x4][0x1c0] ;  /* 0x0100700000087ab9 */ /* 0x000fe20000000a00 */
[----:B------:R-:W-:Y:S01]  /*c3c0*/  ULDC.64 UR4, c[0x4][0xd0] ;  /* 0x0100340000047ab9 */ /* 0x000fe20000000a00 */
[----:B----4-:R-:W-:Y:S01]  /*c3d0*/  IMAD.U32 R4, RZ, RZ, UR6 ;  /* 0x00000006ff047e24 */ /* 0x010fe2000f8e00ff */
        /* <DEDUP_REMOVED lines=11> */
.L_x_3007:
        /* <DEDUP_REMOVED lines=13> */
[----:B------:R-:W-:Y:S01]  /*c560*/  MOV R13, RZ ;  /* 0x000000ff000d7202 */ /* 0x000fe20000000f00 */
[----:B------:R-:W-:-:S02]  /*c570*/  IMAD.U32 R7, RZ, RZ, UR9 ;  /* 0x00000009ff077e24 */ /* 0x000fc4000f8e00ff */
[----:B------:R-:W-:Y:S02]  /*c580*/  IMAD.U32 R11, RZ, RZ, UR5 ;  /* 0x00000005ff0b7e24 */ /* 0x000fe4000f8e00ff */
[----:B------:R-:W-:Y:S02]  /*c590*/  IMAD.MOV.U32 R8, RZ, RZ, 0x70 ;  /* 0x00000070ff087424 */ /* 0x000fe400078e00ff */
[----:B-1----:R-:W-:-:S07]  /*c5a0*/  IMAD.MOV.U32 R12, RZ, RZ, 0x1 ;  /* 0x00000001ff0c7424 */ /* 0x002fce00078e00ff */
[----:B------:R-:W-:-:S07]  /*c5b0*/  LEPC R20, `(.L_x_3009) ;  /* 0x000000001014794e */ /* 0x000fce0000000000 */
[----:B--2---:R-:W-:Y:S05]  /*c5c0*/  CALL.ABS.NOINC R2 ;  /* 0x0000000002007343 */ /* 0x004fea0003c00000 */
.L_x_3009:
        /* <DEDUP_REMOVED lines=16> */
.L_x_3008:
[----:B------:R-:W2:Y:S01]  /*c6d0*/  LDL R8, [R1+0x4] ;  /* 0x0000040001087983 */ /* 0x000ea20000100800 */
[----:B------:R-:W1:Y:S01]  /*c6e0*/  LDC R0, c[0x0][0x428] ;  /* 0x00010a00ff007b82 */ /* 0x000e620000000800 */
[----:B------:R-:W-:Y:S02]  /*c6f0*/  ULDC.64 UR4, c[0x0][0x9f8] ;  /* 0x00027e0000047ab9 */ /* 0x000fe40000000a00 */
[----:B------:R-:W3:Y:S04]  /*c700*/  LDL R6, [R1] ;  /* 0x0000000001067983 */ /* 0x000ee80000100800 */
[----:B------:R-:W4:Y:S01]  /*c710*/  LDL R7, [R1+0x28] ;  /* 0x0000280001077983 */ /* 0x000f220000100800 */
[----:B-1----:R-:W-:-:S03]  /*c720*/  ISETP.NE.AND P1, PT, R0, 0x1, PT ;  /* 0x000000010000780c */ /* 0x002fc60003f25270 */
[----:B------:R-:W4:Y:S01]  /*c730*/  LDL.LU R5, [R1+0x10] ;  /* 0x0000100001057983 */ /* 0x000f220000300800 */
[----:B------:R-:W-:Y:S01]  /*c740*/  ISETP.NE.U32.AND P0, PT, RZ, UR4, PT ;  /* 0x00000004ff007c0c */ /* 0x000fe2000bf05070 */
[----:B------:R-:W-:Y:S01]  /*c750*/  ULDC.64 UR6, c[0x0][0x208] ;  /* 0x0000820000067ab9 */ /* 0x000fe20000000a00 */
[----:B------:R-:W-:Y:S01]  /*c760*/  ULDC UR4, c[0x0][0xda8] ;  /* 0x00036a0000047ab9 */ /* 0x000fe20000000800 */
[----:B------:R-:W4:Y:S01]  /*c770*/  LDL R4, [R1+0x18] ;  /* 0x0000180001047983 */ /* 0x000f220000100800 */
[----:B------:R-:W-:-:S05]  /*c780*/  ISETP.NE.AND.EX P0, PT, RZ, UR5, PT, P0 ;  /* 0x00000005ff007c0c */ /* 0x000fca000bf05300 */
[----:B------:R-:W2:Y:S08]  /*c790*/  @P1 LDC R2, c[0x0][0x42c] ;  /* 0x00010b00ff021b82 */ /* 0x000eb00000000800 */
[----:B------:R-:W1:Y:S01]  /*c7a0*/  @P1 LDC R3, c[0x0][0x430] ;  /* 0x00010c00ff031b82 */ /* 0x000e620000000800 */
[----:B--2---:R-:W-:-:S04]  /*c7b0*/  @P1 IMAD.HI.U32 R2, R8, R2, RZ ;  /* 0x0000000208021227 */ /* 0x004fc800078e00ff */
[----:B------:R-:W-:Y:S01]  /*c7c0*/  IMAD.MOV.U32 R0, RZ, RZ, R8 ;  /* 0x000000ffff007224 */ /* 0x000fe200078e0008 */
[----:B-1----:R-:W-:Y:S02]  /*c7d0*/  @P1 SHF.R.U32.HI R0, RZ, R3, R2 ;  /* 0x00000003ff001219 */ /* 0x002fe40000011602 */
[----:B------:R-:W3:Y:S02]  /*c7e0*/  @P0 LDC.64 R2, c[0x0][0x9f8] ;  /* 0x00027e00ff020b82 */ /* 0x000ee40000000a00 */
[----:B---3--:R-:W-:-:S05]  /*c7f0*/  @P0 IMAD.WIDE R2, R6, 0x4, R2 ;  /* 0x0000000406020825 */ /* 0x008fca00078e0202 */
[----:B------:R1:W5:Y:S01]  /*c800*/  @P0 LDG.E R6, desc[UR6][R2.64] ;  /* 0x0000000602060981 */ /* 0x000362000c1e1900 */
[----:B----4-:R-:W-:Y:S01]  /*c810*/  ISETP.NE.AND P1, PT, R7, RZ, PT ;  /* 0x000000ff0700720c */ /* 0x010fe20003f25270 */
[----:B------:R-:W-:Y:S01]  /*c820*/  IMAD.MOV R7, RZ, RZ, -R5 ;  /* 0x000000ffff077224 */ /* 0x000fe200078e0a05 */
[----:B------:R-:W2:Y:S02]  /*c830*/  S2R R21, SR_CgaCtaId ;  /* 0x0000000000157919 */ /* 0x000ea40000008800 */
[----:B------:R-:W-:Y:S01]  /*c840*/  PLOP3.LUT P2, PT, P1, PT, PT, 0x8, 0x0 ;  /* 0x000000000000781c */ /* 0x000fe20000f4e170 */
[----:B------:R-:W-:-:S05]  /*c850*/  IMAD R7, R7, UR4, R4 ;  /* 0x0000000407077c24 */ /* 0x000fca000f8e0204 */
[----:B------:R-:W-:-:S03]  /*c860*/  SHF.L.U32 R7, R7, 0x7, RZ ;  /* 0x0000000707077819 */ /* 0x000fc600000006ff */
[----:B------:R-:W-:-:S05]  /*c870*/  VOTEU.ALL UP1, P1 ;  /* 0x00000000003f7886 */ /* 0x000fca0000820000 */
[----:B------:R-:W-:-:S04]  /*c880*/  @!UP1 UIADD3 UR8, UP0, UR36, 0x270, URZ ;  /* 0x0000027024089890 */ /* 0x000fc8000ff1e03f */
[----:B------:R-:W-:-:S03]  /*c890*/  @!UP1 UIADD3.X UR9, URZ, UR37, URZ, UP0, !UPT ;  /* 0x000000253f099290 */ /* 0x000fc600087fe43f */
[----:B-1----:R-:W-:-:S09]  /*c8a0*/  VOTEU.ALL UP0, P1 ;  /* 0x00000000003f7886 */ /* 0x002fd20000800000 */
.L_x_3010:
[----:B------:R-:W3:Y:S04]  /*c8b0*/  LDL R3, [R1] ;  /* 0x0000000001037983 */ /* 0x000ee80000100800 */
[----:B------:R-:W4:Y:S01]  /*c8c0*/  LDL R2, [R1+0x4] ;  /* 0x0000040001027983 */ /* 0x000f220000100800 */
[----:B------:R-:W-:Y:S01]  /*c8d0*/  UMOV UR4, URZ ;  /* 0x0000003f00047c82 */ /* 0x000fe20008000000 */
[----:B------:R-:W-:Y:S02]  /*c8e0*/  PLOP3.LUT P0, PT, P0, P2, PT, 0xa2, 0x0 ;  /* 0x000000000000781c */ /* 0x000fe40000705472 */
[----:B---3--:R-:W-:-:S08]  /*c8f0*/  @P2 R2UR P0, UR7, R3 ;  /* 0x00000000030722ca */ /* 0x008fd00000000000 */
[----:B------:R-:W-:Y:S02]  /*c900*/  PLOP3.LUT P0, PT, P0, P2, PT, 0xa2, 0x0 ;  /* 0x000000000000781c */ /* 0x000fe40000705472 */
[----:B----4-:R-:W-:-:S08]  /*c910*/  @P2 R2UR.OR P0, UR6, R2 ;  /* 0x00000000020622ca */ /* 0x010fd00000100000 */
        /* <DEDUP_REMOVED lines=8> */
.L_x_3011:
[----:B------:R-:W3:Y:S04]  /*c9a0*/  LDL R3, [R1] ;  /* 0x0000000001037983 */ /* 0x000ee80000100800 */
[----:B------:R-:W4:Y:S01]  /*c9b0*/  LDL R2, [R1+0x4] ;  /* 0x0000040001027983 */ /* 0x000f220000100800 */
        /* <DEDUP_REMOVED lines=12> */
.L_x_3012:
        /* <DEDUP_REMOVED lines=11> */
[----:B------:R-:W1:Y:S01]  /*cb30*/  LDC.64 R2, c[0x0][0x3f8] ;  /* 0x0000fe00ff027b82 */ /* 0x000e620000000a00 */
[----:B--2---:R-:W-:Y:S01]  /*cb40*/  LOP3.LUT R21, R21, 0x1, RZ, 0xc0, !PT ;  /* 0x0000000115157812 */ /* 0x004fe200078ec0ff */
[----:B------:R-:W-:-:S04]  /*cb50*/  UMOV UR4, 0xffffffff ;  /* 0xffffffff00047882 */ /* 0x000fc80000000000 */
[C---:B------:R-:W-:Y:S02]  /*cb60*/  IMAD R20, R21.reuse, 0x38, RZ ;  /* 0x0000003815147824 */ /* 0x040fe400078e02ff */
[----:B------:R-:W-:Y:S01]  /*cb70*/  IMAD R21, R21, 0xe00, RZ ;  /* 0x00000e0015157824 */ /* 0x000fe200078e02ff */
[----:B-1----:R-:W-:-:S04]  /*cb80*/  ISETP.NE.U32.AND P0, PT, R2, RZ, PT ;  /* 0x000000ff0200720c */ /* 0x002fc80003f05070 */
[----:B------:R-:W-:-:S04]  /*cb90*/  ISETP.NE.AND.EX P0, PT, R3, RZ, PT, P0 ;  /* 0x000000ff0300720c */ /* 0x000fc80003f05300 */
[----:B-----5:R-:W-:Y:S01]  /*cba0*/  SEL R5, R6, RZ, !P0 ;  /* 0x000000ff06057207 */ /* 0x020fe20004000000 */
[----:B------:R-:W-:Y:S08]  /*cbb0*/  BRA.DIV UR4, `(.L_x_3013) ;  /* 0x0000002a04c07947 */ /* 0x000ff0000b800000 */
.L_x_3074:
[----:B------:R-:W2:Y:S01]  /*cbc0*/  LDL R8, [R1+0x14] ;  /* 0x0000140001087983 */ /* 0x000ea20000100800 */
[----:B------:R-:W-:Y:S01]  /*cbd0*/  UMOV UR4, 0xffffffff ;  /* 0xffffffff00047882 */ /* 0x000fe20000000000 */
[--C-:B------:R-:W-:Y:S01]  /*cbe0*/  SHF.R.S32.HI R12, RZ, 0x1f, R6.reuse ;  /* 0x0000001fff0c7819 */ /* 0x100fe20000011406 */
[----:B------:R-:W-:Y:S02]  /*cbf0*/  IMAD.MOV.U32 R4, RZ, RZ, R6 ;  /* 0x000000ffff047224 */ /* 0x000fe400078e0006 */
[----:B--2---:R-:W-:Y:S01]  /*cc00*/  VIADD R8, R8, 0xffffffff ;  /* 0xffffffff08087836 */ /* 0x004fe20000000000 */
[----:B------:R-:W-:Y:S06]  /*cc10*/  BRA.DIV UR4, `(.L_x_3014) ;  /* 0x0000002a04dc7947 */ /* 0x000fec000b800000 */
[----:B------:R-:W-:-:S13]  /*cc20*/  ELECT P6, URZ, PT ;  /* 0x00000000003f782f */ /* 0x000fda00038c0000 */
.L_x_3077:
[----:B------:R-:W-:Y:S05]  /*cc30*/  @!P6 BRA `(.L_x_3015) ;  /* 0x000000040028e947 */ /* 0x000fea0003800000 */
        /* <DEDUP_REMOVED lines=21> */
.L_x_3016:
[----:B------:R-:W2:Y:S01]  /*cd90*/  S2R R9, SR_CgaCtaId ;  /* 0x0000000000097919 */ /* 0x000ea20000008800 */
[----:B------:R-:W-:-:S04]  /*cda0*/  MOV R5, 0x400 ;  /* 0x0000040000057802 */ /* 0x000fc80000000f00 */
[----:B--2---:R-:W-:Y:S02]  /*cdb0*/  LEA R5, R9, R5, 0x18 ;  /* 0x0000000509057211 */ /* 0x004fe400078ec0ff */
[----:B------:R-:W-:Y:S02]  /*cdc0*/  SHF.L.U32 R9, R17, 0x1f, RZ ;  /* 0x0000001f11097819 */ /* 0x000fe400000006ff */
[----:B------:R-:W-:-:S04]  /*cdd0*/  LEA R5, R16, R5, 0x3 ;  /* 0x0000000510057211 */ /* 0x000fc800078e18ff */
[----:B------:R-:W2:Y:S02]  /*cde0*/  SYNCS.PHASECHK.TRANS64.TRYWAIT P1, [R5+URZ+0x36840], R9 ;  /* 0x03684009050075a7 */ /* 0x000ea4000802017f */
[----:B--2---:R-:W-:Y:S05]  /*cdf0*/  @!P1 BRA `(.L_x_3017) ;  /* 0x0000002800849947 */ /* 0x004fea0003800000 */
.L_x_3078:
[----:B------:R-:W3:Y:S01]  /*ce00*/  LDL R10, [R1+0xc] ;  /* 0x00000c00010a7983 */ /* 0x000ee20000100800 */
[----:B------:R-:W4:Y:S02]  /*ce10*/  S2R R11, SR_TID.X ;  /* 0x00000000000b7919 */ /* 0x000f240000002100 */
[----:B----4-:R-:W-:-:S13]  /*ce20*/  LOP3.LUT P1, RZ, R11, 0x7f, RZ, 0xc0, !PT ;  /* 0x0000007f0bff7812 */ /* 0x010fda000782c0ff */
[----:B--2---:R-:W-:-:S04]  /*ce30*/  @!P1 IMAD.MOV.U32 R9, RZ, RZ, 0xa800 ;  /* 0x0000a800ff099424 */ /* 0x004fc800078e00ff */
[----:B------:R3:W-:Y:S02]  /*ce40*/  @!P1 SYNCS.ARRIVE.TRANS64 RZ, [R5+URZ+0x36830], R9 ;  /* 0x0368300905ff99a7 */ /* 0x0007e4000800003f */
[----:B---3--:R-:W-:-:S04]  /*ce50*/  PRMT R9, R10, 0x9910, RZ ;  /* 0x000099100a097816 */ /* 0x008fc800000000ff */
[----:B------:R-:W-:-:S13]  /*ce60*/  ISETP.NE.AND P1, PT, R9, 0x2, PT ;  /* 0x000000020900780c */ /* 0x000fda0003f25270 */
[----:B------:R-:W-:Y:S05]  /*ce70*/  @P1 BRA `(.L_x_3018) ;  /* 0x0000000000041947 */ /* 0x000fea0003800000 */
[----:B------:R-:W-:Y:S01]  /*ce80*/  BPT.TRAP 0x1 ;  /* 0x000000040000795c */ /* 0x000fe20000300000 */
.L_x_3018:
[----:B------:R-:W-:-:S13]  /*ce90*/  ISETP.NE.AND P1, PT, R19, RZ, PT ;  /* 0x000000ff1300720c */ /* 0x000fda0003f25270 */
[----:B------:R-:W-:Y:S05]  /*cea0*/  @P1 BRA `(.L_x_3019) ;  /* 0x0000000000041947 */ /* 0x000fea0003800000 */
[----:B------:R-:W-:Y:S01]  /*ceb0*/  BPT.TRAP 0x1 ;  /* 0x000000040000795c */ /* 0x000fe20000300000 */
.L_x_3019:
[----:B------:R-:W2:Y:S01]  /*cec0*/  S2R R10, SR_CgaCtaId ;  /* 0x00000000000a7919 */ /* 0x000ea20000008800 */
        /* <DEDUP_REMOVED lines=12> */
[----:B------:R-:W-:-:S03]  /*cf90*/  UMOV UR16, 0x40 ;  /* 0x0000004000107882 */ /* 0x000fc60000000000 */
[----:B------:R-:W-:-:S04]  /*cfa0*/  UIADD3 UR9, UR9, 0x36830, URZ ;  /* 0x0003683009097890 */ /* 0x000fc8000fffe03f */
[----:B------:R-:W-:Y:S02]  /*cfb0*/  UIMAD UR11, UR11, 0x70, UR5 ;  /* 0x000000700b0b78a4 */ /* 0x000fe4000f8e0205 */
[----:B------:R-:W-:Y:S01]  /*cfc0*/  UIADD3.X UR5, URZ, UR37, URZ, UP0, !UPT ;  /* 0x000000253f057290 */ /* 0x000fe200087fe43f */
[----:B--2---:R-:W-:-:S05]  /*cfd0*/  LEA R9, R10, R9, 0x18 ;  /* 0x000000090a097211 */ /* 0x004fca00078ec0ff */
[----:B------:R-:W-:-:S05]  /*cfe0*/  IMAD R5, R5, 0x2, R9 ;  /* 0x0000000205057824 */ /* 0x000fca00078e0209 */
[----:B------:R-:W-:Y:S01]  /*cff0*/  R2UR UR8, R5 ;  /* 0x00000000050872ca */ /* 0x000fe200000e0000 */
[----:B------:R-:W-:-:S12]  /*d000*/  IMAD.MOV.U32 R5, RZ, RZ, R6 ;  /* 0x000000ffff057224 */ /* 0x000fd800078e0006 */
[----:B------:R-:W-:Y:S02]  /*d010*/  UIADD3 UR14, UR8, 0x21400, URZ ;  /* 0x00021400080e7890 */ /* 0x000fe4000fffe03f */
[----:B------:R-:W-:Y:S02]  /*d020*/  UIADD3 UR15, UR8, 0x24c00, URZ ;  /* 0x00024c00080f7890 */ /* 0x000fe4000fffe03f */
[----:B------:R-:W-:-:S03]  /*d030*/  UIADD3 UR17, UR8, 0x28400, URZ ;  /* 0x0002840008117890 */ /* 0x000fc6000fffe03f */
[----:B------:R-:W-:Y:S01]  /*d040*/  UMOV UR8, UR14 ;  /* 0x0000000e00087c82 */ /* 0x000fe20008000000 */
[----:B------:R-:W-:Y:S01]  /*d050*/  UMOV UR14, 0x80 ;  /* 0x00000080000e7882 */ /* 0x000fe20000000000 */
[----:B------:R2:W-:Y:S02]  /*d060*/  UTMALDG.4D.MULTICAST [UR8], [UR4], UR18, desc[UR6] ;  /* 0x00000608040073b4 */ /* 0x0005e40008019812 */
[----:B--2---:R-:W-:Y:S01]  /*d070*/  UMOV UR8, UR15 ;  /* 0x0000000f00087c82 */ /* 0x004fe20008000000 */
[----:B------:R-:W-:Y:S02]  /*d080*/  UMOV UR10, UR16 ;  /* 0x00000010000a7c82 */ /* 0x000fe40008000000 */
[----:B------:R2:W-:Y:S02]  /*d090*/  UTMALDG.4D.MULTICAST [UR8], [UR4], UR18, desc[UR6] ;  /* 0x00000608040073b4 */ /* 0x0005e40008019812 */
[----:B--2---:R-:W-:Y:S01]  /*d0a0*/  UMOV UR8, UR17 ;  /* 0x0000001100087c82 */ /* 0x004fe20008000000 */
[----:B------:R-:W-:-:S02]  /*d0b0*/  UMOV UR10, UR14 ;  /* 0x0000000e000a7c82 */ /* 0x000fc40008000000 */
[----:B------:R2:W-:Y:S02]  /*d0c0*/  UTMALDG.4D.MULTICAST [UR8], [UR4], UR18, desc[UR6] ;  /* 0x00000608040073b4 */ /* 0x0005e40008019812 */
[----:B--2---:R-:W-:Y:S01]  /*d0d0*/  NOP ;  /* 0x0000000000007918 */ /* 0x004fe20000000000 */
.L_x_3015:
[----:B-1----:R-:W2:Y:S04]  /*d0e0*/  LDL.LU R15, [R1] ;  /* 0x00000000010f7983 */ /* 0x002ea80000300800 */
[----:B------:R-:W3:Y:S04]  /*d0f0*/  LDL.LU R14, [R1+0x4] ;  /* 0x00000400010e7983 */ /* 0x000ee80000300800 */
[----:B------:R-:W4:Y:S01]  /*d100*/  LDL R13, [R1+0x24] ;  /* 0x00002400010d7983 */ /* 0x000f220000100800 */
[----:B------:R-:W-:-:S03]  /*d110*/  MOV R10, 0x400 ;  /* 0x00000400000a7802 */ /* 0x000fc60000000f00 */
[----:B------:R-:W5:Y:S01]  /*d120*/  LDL.LU R9, [R1+0x20] ;  /* 0x0000200001097983 */ /* 0x000f620000300800 */
[----:B------:R-:W1:Y:S01]  /*d130*/  S2R R11, SR_CgaCtaId ;  /* 0x00000000000b7919 */ /* 0x000e620000008800 */
[----:B------:R-:W-:Y:S05]  /*d140*/  WARPSYNC.ALL ;  /* 0x0000000000007948 */ /* 0x000fea0003800000 */
[----:B------:R-:W-:-:S13]  /*d150*/  ELECT P1, URZ, PT ;  /* 0x00000000003f782f */ /* 0x000fda0003820000 */
[----:B------:R-:W-:Y:S01]  /*d160*/  @P1 R2UR UR11, R7 ;  /* 0x00000000070b12ca */ /* 0x000fe200000e0000 */
[----:B------:R-:W-:-:S04]  /*d170*/  UIADD3 UR4, UP0, UR36, 0x270, URZ ;  /* 0x0000027024047890 */ /* 0x000fc8000ff1e03f */
        /* <DEDUP_REMOVED lines=21> */
[C---:B---3--:R-:W-:Y:S02]  /*d2d0*/  @P1 R2UR UR12, R14.reuse ;  /* 0x000000000e0c12ca */ /* 0x048fe400000e0000 */
[----:B------:R-:W-:Y:S02]  /*d2e0*/  @P1 R2UR UR21, R15 ;  /* 0x000000000f1512ca */ /* 0x000fe400000e0000 */
[----:B------:R-:W-:Y:S02]  /*d2f0*/  @P1 R2UR UR20, R14 ;  /* 0x000000000e1412ca */ /* 0x000fe400000e0000 */
[----:B----4-:R-:W-:-:S07]  /*d300*/  LOP3.LUT R6, R13, 0x1, RZ, 0xc, !PT ;  /* 0x000000010d067812 */ /* 0x010fce00078e0cff */
[----:B------:R1:W-:Y:S01]  /*d310*/  UTMALDG.4D [UR8], [UR4], desc[UR6] ;  /* 0x00000608040075b4 */ /* 0x0003e20008019000 */
[----:B------:R-:W-:-:S03]  /*d320*/  SHF.L.U32 R6, R6, 0x1f, RZ ;  /* 0x0000001f06067819 */ /* 0x000fc600000006ff */
        /* <DEDUP_REMOVED lines=8> */
[----:B-----5:R-:W-:Y:S01]  /*d3b0*/  ISETP.GE.AND P2, PT, R9, 0x71, PT ;  /* 0x000000710900780c */ /* 0x020fe20003f46270 */
[----:B-12---:R-:W-:-:S12]  /*d3c0*/  @!P1 BRA `(.L_x_3021) ;  /* 0x0000002400249947 */ /* 0x006fd80003800000 */
.L_x_3079:
[----:B------:R-:W-:Y:S05]  /*d3d0*/  BSYNC B0 ;  /* 0x0000000000007941 */ /* 0x000fea0003800000 */
.L_x_3020:
[----:B------:R-:W-:Y:S05]  /*d3e0*/  @!P2 BRA `(.L_x_3022) ;  /* 0x000000180050a947 */ /* 0x000fea0003800000 */
[----:B-1----:R-:W2:Y:S01]  /*d3f0*/  LDL R7, [R1+0x14] ;  /* 0x0000140001077983 */ /* 0x002ea20000100800 */
[----:B------:R-:W-:Y:S02]  /*d400*/  IMAD.MOV.U32 R6, RZ, RZ, 0x1 ;  /* 0x00000001ff067424 */ /* 0x000fe400078e00ff */
        /* <DEDUP_REMOVED lines=17> */
[----:B------:R-:W-:Y:S01]  /*d520*/  IMAD.MOV.U32 R7, RZ, RZ, R6 ;  /* 0x000000ffff077224 */ /* 0x000fe200078e0006 */
[----:B------:R-:W-:Y:S01]  /*d530*/  ULDC.64 UR4, c[0x0][0x408] ;  /* 0x0001020000047ab9 */ /* 0x000fe20000000a00 */
[----:B------:R-:W-:Y:S01]  /*d540*/  ULDC.64 UR6, c[0x0][0x208] ;  /* 0x0000820000067ab9 */ /* 0x000fe20000000a00 */
[----:B-1----:R-:W-:-:S13]  /*d550*/  ISETP.NE.AND P1, PT, R15, 0x1, PT ;  /* 0x000000010f00780c */ /* 0x002fda0003f25270 */
[----:B------:R-:W1:Y:S02]  /*d560*/  @P1 LDC.64 R10, c[0x0][0x420] ;  /* 0x00010800ff0a1b82 */ /* 0x000e640000000a00 */
[----:B-1----:R-:W-:-:S05]  /*d570*/  @P1 IMAD.HI.U32 R10, R6, R10, RZ ;  /* 0x0000000a060a1227 */ /* 0x002fca00078e00ff */
[----:B------:R-:W-:-:S04]  /*d580*/  @P1 SHF.R.U32.HI R7, RZ, R11, R10 ;  /* 0x0000000bff071219 */ /* 0x000fc8000001160a */
[----:B------:R-:W-:Y:S02]  /*d590*/  IADD3 R10, -R7, RZ, RZ ;  /* 0x000000ff070a7210 */ /* 0x000fe40007ffe1ff */
[----:B------:R-:W-:-:S03]  /*d5a0*/  SHF.R.S32.HI R11, RZ, 0x1f, R7 ;  /* 0x0000001fff0b7819 */ /* 0x000fc60000011407 */
        /* <DEDUP_REMOVED lines=9> */
.L_x_3026:
[----:B-1----:R-:W1:Y:S01]  /*d640*/  S2R R3, SR_CgaCtaId ;  /* 0x0000000000037919 */ /* 0x002e620000008800 */
[----:B------:R-:W-:-:S04]  /*d650*/  MOV R2, 0x400 ;  /* 0x0000040000027802 */ /* 0x000fc80000000f00 */
[----:B-1----:R-:W-:Y:S02]  /*d660*/  LEA R2, R3, R2, 0x18 ;  /* 0x0000000203027211 */ /* 0x002fe400078ec0ff */
[----:B------:R-:W-:-:S03]  /*d670*/  SHF.L.U32 R3, R14, 0x1f, RZ ;  /* 0x0000001f0e037819 */ /* 0x000fc600000006ff */
[----:B------:R-:W-:-:S04]  /*d680*/  IMAD R2, R9, 0x8, R2 ;  /* 0x0000000809027824 */ /* 0x000fc800078e0202 */
[----:B------:R-:W1:Y:S02]  /*d690*/  SYNCS.PHASECHK.TRANS64.TRYWAIT P1, [R2+URZ+0x36840], R3 ;  /* 0x03684003020075a7 */ /* 0x000e64000802017f */
[----:B-1----:R-:W-:Y:S05]  /*d6a0*/  @!P1 BRA `(.L_x_3027) ;  /* 0x00000020008c9947 */ /* 0x002fea0003800000 */
.L_x_3080:
[----:B------:R-:W2:Y:S01]  /*d6b0*/  LDL R10, [R1+0xc] ;  /* 0x00000c00010a7983 */ /* 0x000ea20000100800 */
[----:B------:R-:W3:Y:S02]  /*d6c0*/  S2R R11, SR_TID.X ;  /* 0x00000000000b7919 */ /* 0x000ee40000002100 */
[----:B---3--:R-:W-:-:S13]  /*d6d0*/  LOP3.LUT P1, RZ, R11, 0x7f, RZ, 0xc0, !PT ;  /* 0x0000007f0bff7812 */ /* 0x008fda000782c0ff */
[----:B-1----:R-:W-:-:S04]  /*d6e0*/  @!P1 MOV R3, 0xa800 ;  /* 0x0000a80000039802 */ /* 0x002fc80000000f00 */
[----:B------:R2:W-:Y:S02]  /*d6f0*/  @!P1 SYNCS.ARRIVE.TRANS64 RZ, [R2+URZ+0x36830], R3 ;  /* 0x0368300302ff99a7 */ /* 0x0005e4000800003f */
[----:B--2---:R-:W-:-:S04]  /*d700*/  PRMT R3, R10, 0x9910, RZ ;  /* 0x000099100a037816 */ /* 0x004fc800000000ff */
[----:B------:R-:W-:-:S13]  /*d710*/  ISETP.NE.AND P2, PT, R3, 0x2, PT ;  /* 0x000000020300780c */ /* 0x000fda0003f45270 */
[----:B------:R-:W-:Y:S05]  /*d720*/  @P2 BRA `(.L_x_3028) ;  /* 0x0000000000042947 */ /* 0x000fea0003800000 */
[----:B------:R-:W-:Y:S01]  /*d730*/  BPT.TRAP 0x1 ;  /* 0x000000040000795c */ /* 0x000fe20000300000 */
.L_x_3028:
[----:B------:R-:W-:-:S13]  /*d740*/  ISETP.NE.AND P1, PT, R19, RZ, PT ;  /* 0x000000ff1300720c */ /* 0x000fda0003f25270 */
[----:B------:R-:W-:Y:S05]  /*d750*/  @P1 BRA `(.L_x_3029) ;  /* 0x0000000000041947 */ /* 0x000fea0003800000 */
[----:B------:R-:W-:Y:S01]  /*d760*/  BPT.TRAP 0x1 ;  /* 0x000000040000795c */ /* 0x000fe20000300000 */
.L_x_3029:
        /* <DEDUP_REMOVED lines=25> */
[----:B------:R-:W-:-:S03]  /*d900*/  UIADD3 UR16, UR8, 0x28400, URZ ;  /* 0x0002840008107890 */ /* 0x000fc6000fffe03f */
[----:B------:R-:W-:Y:S02]  /*d910*/  UMOV UR8, UR14 ;  /* 0x0000000e00087c82 */ /* 0x000fe40008000000 */
        /* <DEDUP_REMOVED lines=9> */
.L_x_3081:
[----:B------:R-:W2:Y:S02]  /*d9b0*/  S2R R10, SR_TID.X ;  /* 0x00000000000a7919 */ /* 0x000ea40000002100 */
[----:B--2---:R-:W-:-:S13]  /*d9c0*/  LOP3.LUT P1, RZ, R10, 0x7f, RZ, 0xc0, !PT ;  /* 0x0000007f0aff7812 */ /* 0x004fda000782c0ff */
[----:B-1----:R-:W-:-:S04]  /*d9d0*/  @!P1 IMAD.MOV.U32 R3, RZ, RZ, 0xa800 ;  /* 0x0000a800ff039424 */ /* 0x002fc800078e00ff */
[----:B------:R1:W-:Y:S01]  /*d9e0*/  @!P1 SYNCS.ARRIVE.TRANS64 RZ, [R2+URZ+0x36850], R3 ;  /* 0x0368500302ff99a7 */ /* 0x0003e2000800003f */
[----:B------:R-:W-:Y:S05]  /*d9f0*/  @P2 BRA `(.L_x_3031) ;  /* 0x0000000000042947 */ /* 0x000fea0003800000 */
[----:B------:R-:W-:Y:S01]  /*da00*/  BPT.TRAP 0x1 ;  /* 0x000000040000795c */ /* 0x000fe20000300000 */
.L_x_3031:
[----:B------:R-:W-:-:S13]  /*da10*/  ISETP.NE.AND P1, PT, R19, RZ, PT ;  /* 0x000000ff1300720c */ /* 0x000fda0003f25270 */
[----:B------:R-:W-:Y:S05]  /*da20*/  @P1 BRA `(.L_x_3032) ;  /* 0x0000000000041947 */ /* 0x000fea0003800000 */
[----:B------:R-:W-:Y:S01]  /*da30*/  BPT.TRAP 0x1 ;  /* 0x000000040000795c */ /* 0x000fe20000300000 */
.L_x_3032:
[----:B------:R-:W2:Y:S01]  /*da40*/  S2R R11, SR_CgaCtaId ;  /* 0x00000000000b7919 */ /* 0x000ea20000008800 */
[----:B------:R-:W-:Y:S01]  /*da50*/  MOV R10, 0x400 ;  /* 0x00000400000a7802 */ /* 0x000fe20000000f00 */
[----:B-1----:R-:W-:Y:S01]  /*da60*/  IMAD R3, R16, 0x5400, R21 ;  /* 0x0000540010037824 */ /* 0x002fe200078e0215 */
[----:B------:R-:W-:Y:S01]  /*da70*/  R2UR UR11, R18 ;  /* 0x00000000120b72ca */ /* 0x000fe200000e0000 */
[----:B------:R-:W-:Y:S01]  /*da80*/  UIADD3 UR4, UP0, UR36, 0x470, URZ ;  /* 0x0000047024047890 */ /* 0x000fe2000ff1e03f */
[----:B------:R-:W-:Y:S01]  /*da90*/  R2UR UR5, R20 ;  /* 0x00000000140572ca */ /* 0x000fe200000e0000 */
[----:B------:R-:W-:Y:S01]  /*daa0*/  UMOV UR10, URZ ;  /* 0x0000003f000a7c82 */ /* 0x000fe20008000000 */
[----:B------:R-:W-:Y:S01]  /*dab0*/  R2UR UR9, R2 ;  /* 0x00000000020972ca */ /* 0x000fe200000e0000 */
[----:B------:R-:W-:Y:S01]  /*dac0*/  UMOV UR17, 0x30000 ;  /* 0x0003000000117882 */ /* 0x000fe20000000000 */
[----:B------:R-:W-:Y:S01]  /*dad0*/  R2UR UR13, R5 ;  /* 0x00000000050d72ca */ /* 0x000fe200000e0000 */
[----:B------:R-:W-:Y:S01]  /*dae0*/  UMOV UR6, 0x0 ;  /* 0x0000000000067882 */ /* 0x000fe20000000000 */
[----:B------:R-:W-:Y:S01]  /*daf0*/  R2UR UR12, R0 ;  /* 0x00000000000c72ca */ /* 0x000fe200000e0000 */
[----:B------:R-:W-:Y:S01]  /*db00*/  UMOV UR7, 0x14f00000 ;  /* 0x14f0000000077882 */ /* 0x000fe20000000000 */
[----:B------:R-:W-:Y:S01]  /*db10*/  UMOV UR16, 0x40 ;  /* 0x0000004000107882 */ /* 0x000fe20000000000 */
[----:B------:R-:W-:-:S02]  /*db20*/  IMAD.MOV.U32 R5, RZ, RZ, R7 ;  /* 0x000000ffff057224 */ /* 0x000fc400078e0007 */
[----:B------:R-:W-:Y:S02]  /*db30*/  IMAD.MOV.U32 R18, RZ, RZ, R6 ;  /* 0x000000ffff127224 */ /* 0x000fe400078e0006 */
[----:B------:R-:W-:Y:S02]  /*db40*/  UIMAD UR11, UR11, 0x70, UR5 ;  /* 0x000000700b0b78a4 */ /* 0x000fe4000f8e0205 */
[----:B------:R-:W-:Y:S02]  /*db50*/  UIADD3 UR9, UR9, 0x36850, URZ ;  /* 0x0003685009097890 */ /* 0x000fe4000fffe03f */
[----:B------:R-:W-:Y:S01]  /*db60*/  UIADD3.X UR5, URZ, UR37, URZ, UP0, !UPT ;  /* 0x000000253f057290 */ /* 0x000fe200087fe43f */
[----:B--2---:R-:W-:-:S04]  /*db70*/  LEA R10, R11, R10, 0x18 ;  /* 0x0000000a0b0a7211 */ /* 0x004fc800078ec0ff */
[----:B------:R-:W-:-:S04]  /*db80*/  LEA R3, R3, R10, 0x1 ;  /* 0x0000000a03037211 */ /* 0x000fc800078e08ff */
[----:B------:R-:W-:-:S13]  /*db90*/  R2UR UR15, R3 ;  /* 0x00000000030f72ca */ /* 0x000fda00000e0000 */
[----:B------:R-:W-:Y:S02]  /*dba0*/  UIADD3 UR8, UR15, 0x400, URZ ;  /* 0x000004000f087890 */ /* 0x000fe4000fffe03f */
[----:B------:R-:W-:Y:S02]  /*dbb0*/  UIADD3 UR14, UR15, 0x3c00, URZ ;  /* 0x00003c000f0e7890 */ /* 0x000fe4000fffe03f */
[----:B------:R-:W-:-:S05]  /*dbc0*/  UIADD3 UR15, UR15, 0x7400, URZ ;  /* 0x000074000f0f7890 */ /* 0x000fca000fffe03f */
        /* <DEDUP_REMOVED lines=8> */
[----:B-1----:R-:W-:Y:S01]  /*dc50*/  NOP ;  /* 0x0000000000007918 */ /* 0x002fe20000000000 */
.L_x_3025:
[----:B------:R-:W-:Y:S05]  /*dc60*/  BSYNC B0 ;  /* 0x0000000000007941 */ /* 0x000fea0003800000 */
.L_x_3024:
[----:B------:R-:W2:Y:S01]  /*dc70*/  LDL.LU R2, [R1+0x14] ;  /* 0x0000140001027983 */ /* 0x000ea20000300800 */
[----:B------:R-:W-:Y:S01]  /*dc80*/  MOV R16, R9 ;  /* 0x0000000900107202 */ /* 0x000fe20000000f00 */
[----:B------:R-:W-:Y:S02]  /*dc90*/  IMAD.MOV.U32 R17, RZ, RZ, R14 ;  /* 0x000000ffff117224 */ /* 0x000fe400078e000e */
[----:B--2---:R-:W-:-:S07]  /*dca0*/  VIADD R6, R2, 0xfffffffd ;  /* 0xfffffffd02067836 */ /* 0x004fce0000000000 */
.L_x_3023:
[----:B------:R-:W-:Y:S01]  /*dcb0*/  IMAD.MOV R13, RZ, RZ, -R13 ;  /* 0x000000ffff0d7224 */ /* 0x000fe200078e0a0d */
[----:B------:R-:W-:Y:S04]  /*dcc0*/  BSSY B0, `(.L_x_3022) ;  /* 0x0000106000007945 */ /* 0x000fe80003800000 */
[----:B------:R-:W-:-:S13]  /*dcd0*/  ISETP.NE.AND P1, PT, R8, R13, PT ;  /* 0x0000000d0800720c */ /* 0x000fda0003f25270 */
[----:B------:R-:W-:Y:S05]  /*dce0*/  @!P1 BRA `(.L_x_3033) ;  /* 0x00000010000c9947 */ /* 0x000fea0003800000 */
[----:B------:R-:W-:-:S07]  /*dcf0*/  IMAD.MOV.U32 R8, RZ, RZ, R5 ;  /* 0x000000ffff087224 */ /* 0x000fce00078e0005 */
.L_x_3052:
[----:B------:R-:W-:Y:S01]  /*dd00*/  IADD3 R7, R16, 0x1, RZ ;  /* 0x0000000110077810 */ /* 0x000fe20007ffe0ff */
[----:B------:R-:W-:Y:S03]  /*dd10*/  BSSY B1, `(.L_x_3034) ;  /* 0x000007e000017945 */ /* 0x000fe60003800000 */
        /* <DEDUP_REMOVED lines=26> */
.L_x_3036:
[----:B------:R-:W2:Y:S01]  /*dec0*/  S2R R3, SR_CgaCtaId ;  /* 0x0000000000037919 */ /* 0x000ea20000008800 */
[----:B------:R-:W-:-:S04]  /*ded0*/  MOV R2, 0x400 ;  /* 0x0000040000027802 */ /* 0x000fc80000000f00 */
[----:B--2---:R-:W-:Y:S02]  /*dee0*/  LEA R2, R3, R2, 0x18 ;  /* 0x0000000203027211 */ /* 0x004fe400078ec0ff */
[----:B------:R-:W-:-:S03]  /*def0*/  SHF.L.U32 R3, R10, 0x1f, RZ ;  /* 0x0000001f0a037819 */ /* 0x000fc600000006ff */
[----:B------:R-:W-:-:S04]  /*df00*/  IMAD R2, R7, 0x8, R2 ;  /* 0x0000000807027824 */ /* 0x000fc800078e0202 */
[----:B------:R-:W2:Y:S02]  /*df10*/  SYNCS.PHASECHK.TRANS64.TRYWAIT P1, [R2+URZ+0x36840], R3 ;  /* 0x03684003020075a7 */ /* 0x000ea4000802017f */
[----:B--2---:R-:W-:Y:S05]  /*df20*/  @!P1 BRA `(.L_x_3037) ;  /* 0x0000001800949947 */ /* 0x004fea0003800000 */
.L_x_3082:
[----:B-1----:R-:W3:Y:S01]  /*df30*/  LDL R9, [R1+0xc] ;  /* 0x00000c0001097983 */ /* 0x002ee20000100800 */
[----:B------:R-:W1:Y:S02]  /*df40*/  S2R R13, SR_TID.X ;  /* 0x00000000000d7919 */ /* 0x000e640000002100 */
[----:B-1----:R-:W-:-:S13]  /*df50*/  LOP3.LUT P1, RZ, R13, 0x7f, RZ, 0xc0, !PT ;  /* 0x0000007f0dff7812 */ /* 0x002fda000782c0ff */
[----:B--2---:R-:W-:-:S04]  /*df60*/  @!P1 IMAD.MOV.U32 R3, RZ, RZ, 0xa800 ;  /* 0x0000a800ff039424 */ /* 0x004fc800078e00ff */
[----:B------:R3:W-:Y:S02]  /*df70*/  @!P1 SYNCS.ARRIVE.TRANS64 RZ, [R2+URZ+0x36830], R3 ;  /* 0x0368300302ff99a7 */ /* 0x0007e4000800003f */
[----:B---3--:R-:W-:-:S04]  /*df80*/  PRMT R3, R9, 0x9910, RZ ;  /* 0x0000991009037816 */ /* 0x008fc800000000ff */
[----:B------:R-:W-:-:S13]  /*df90*/  ISETP.NE.AND P2, PT, R3, 0x2, PT ;  /* 0x000000020300780c */ /* 0x000fda0003f45270 */
[----:B------:R-:W-:Y:S05]  /*dfa0*/  @P2 BRA `(.L_x_3038) ;  /* 0x0000000000042947 */ /* 0x000fea0003800000 */
[----:B------:R-:W-:Y:S01]  /*dfb0*/  BPT.TRAP 0x1 ;  /* 0x000000040000795c */ /* 0x000fe20000300000 */
.L_x_3038:
[----:B------:R-:W-:-:S13]  /*dfc0*/  ISETP.NE.AND P1, PT, R19, RZ, PT ;  /* 0x000000ff1300720c */ /* 0x000fda0003f25270 */
[----:B------:R-:W-:Y:S05]  /*dfd0*/  @P1 BRA `(.L_x_3039) ;  /* 0x0000000000041947 */ /* 0x000fea0003800000 */
[----:B------:R-:W-:Y:S01]  /*dfe0*/  BPT.TRAP 0x1 ;  /* 0x000000040000795c */ /* 0x000fe20000300000 */
.L_x_3039:
        /* <DEDUP_REMOVED lines=36> */
.L_x_3083:
[----:B------:R-:W2:Y:S02]  /*e230*/  S2R R3, SR_TID.X ;  /* 0x0000000000037919 */ /* 0x000ea40000002100 */
[----:B--2---:R-:W-:-:S13]  /*e240*/  LOP3.LUT P1, RZ, R3, 0x7f, RZ, 0xc0, !PT ;  /* 0x0000007f03ff7812 */ /* 0x004fda000782c0ff */
[----:B------:R-:W-:-:S04]  /*e250*/  @!P1 IMAD.MOV.U32 R3, RZ, RZ, 0xa800 ;  /* 0x0000a800ff039424 */ /* 0x000fc800078e00ff */
[----:B------:R2:W-:Y:S01]  /*e260*/  @!P1 SYNCS.ARRIVE.TRANS64 RZ, [R2+URZ+0x36850], R3 ;  /* 0x0368500302ff99a7 */ /* 0x0005e2000800003f */
[----:B------:R-:W-:Y:S05]  /*e270*/  @P2 BRA `(.L_x_3041) ;  /* 0x0000000000042947 */ /* 0x000fea0003800000 */
[----:B------:R-:W-:Y:S01]  /*e280*/  BPT.TRAP 0x1 ;  /* 0x000000040000795c */ /* 0x000fe20000300000 */
.L_x_3041:
[----:B------:R-:W-:-:S13]  /*e290*/  ISETP.NE.AND P1, PT, R19, RZ, PT ;  /* 0x000000ff1300720c */ /* 0x000fda0003f25270 */
[----:B------:R-:W-:Y:S05]  /*e2a0*/  @P1 BRA `(.L_x_3042) ;  /* 0x0000000000041947 */ /* 0x000fea0003800000 */
[----:B------:R-:W-:Y:S01]  /*e2b0*/  BPT.TRAP 0x1 ;  /* 0x000000040000795c */ /* 0x000fe20000300000 */
.L_x_3042:
[----:B------:R-:W3:Y:S01]  /*e2c0*/  S2R R9, SR_CgaCtaId ;  /* 0x0000000000097919 */ /* 0x000ee20000008800 */
[----:B--2---:R-:W-:Y:S01]  /*e2d0*/  MOV R3, 0x400 ;  /* 0x0000040000037802 */ /* 0x004fe20000000f00 */
[----:B------:R-:W-:Y:S01]  /*e2e0*/  IMAD R16, R16, 0x5400, R21 ;  /* 0x0000540010107824 */ /* 0x000fe200078e0215 */
        /* <DEDUP_REMOVED lines=11> */
[----:B------:R-:W-:Y:S01]  /*e3a0*/  IMAD.MOV.U32 R18, RZ, RZ, R11 ;  /* 0x000000ffff127224 */ /* 0x000fe200078e000b */
[----:B------:R-:W-:-:S03]  /*e3b0*/  MOV R5, R8 ;  /* 0x0000000800057202 */ /* 0x000fc60000000f00 */
[----:B------:R-:W-:Y:S02]  /*e3c0*/  UIMAD UR11, UR11, 0x70, UR5 ;  /* 0x000000700b0b78a4 */ /* 0x000fe4000f8e0205 */
[----:B------:R-:W-:Y:S02]  /*e3d0*/  UIADD3 UR9, UR9, 0x36850, URZ ;  /* 0x0003685009097890 */ /* 0x000fe4000fffe03f */
[----:B------:R-:W-:Y:S01]  /*e3e0*/  UIADD3.X UR5, URZ, UR37, URZ, UP0, !UPT ;  /* 0x000000253f057290 */ /* 0x000fe200087fe43f */
        /* <DEDUP_REMOVED lines=16> */
.L_x_3035:
[----:B------:R-:W-:Y:S05]  /*e4f0*/  BSYNC B1 ;  /* 0x0000000000017941 */ /* 0x000fea0003800000 */
.L_x_3034:
[----:B------:R-:W-:Y:S01]  /*e500*/  VIADD R16, R7, 0x1 ;  /* 0x0000000107107836 */ /* 0x000fe20000000000 */
[----:B------:R-:W-:Y:S04]  /*e510*/  BSSY B1, `(.L_x_3043) ;  /* 0x000007d000017945 */ /* 0x000fe80003800000 */
        /* <DEDUP_REMOVED lines=17> */
[----:B------:R-:W-:-:S05]  /*e630*/  IADD3 R3, -R2, RZ, RZ ;  /* 0x000000ff02037210 */ /* 0x000fca0007ffe1ff */
        /* <DEDUP_REMOVED lines=8> */
.L_x_3045:
[----:B------:R-:W2:Y:S01]  /*e6c0*/  S2R R3, SR_CgaCtaId ;  /* 0x0000000000037919 */ /* 0x000ea20000008800 */
[----:B------:R-:W-:-:S04]  /*e6d0*/  MOV R2, 0x400 ;  /* 0x0000040000027802 */ /* 0x000fc80000000f00 */
[----:B--2---:R-:W-:Y:S02]  /*e6e0*/  LEA R2, R3, R2, 0x18 ;  /* 0x0000000203027211 */ /* 0x004fe400078ec0ff */
[----:B------:R-:W-:-:S03]  /*e6f0*/  SHF.L.U32 R3, R17, 0x1f, RZ ;  /* 0x0000001f11037819 */ /* 0x000fc600000006ff */
[----:B------:R-:W-:-:S04]  /*e700*/  IMAD R2, R16, 0x8, R2 ;  /* 0x0000000810027824 */ /* 0x000fc800078e0202 */
[----:B------:R-:W2:Y:S02]  /*e710*/  SYNCS.PHASECHK.TRANS64.TRYWAIT P1, [R2+URZ+0x36840], R3 ;  /* 0x03684003020075a7 */ /* 0x000ea4000802017f */
[----:B--2---:R-:W-:Y:S05]  /*e720*/  @!P1 BRA `(.L_x_3046) ;  /* 0x0000001000bc9947 */ /* 0x004fea0003800000 */
.L_x_3084:
        /* <DEDUP_REMOVED lines=9> */
.L_x_3047:
[----:B------:R-:W-:-:S13]  /*e7c0*/  ISETP.NE.AND P1, PT, R19, RZ, PT ;  /* 0x000000ff1300720c */ /* 0x000fda0003f25270 */
[----:B------:R-:W-:Y:S05]  /*e7d0*/  @P1 BRA `(.L_x_3048) ;  /* 0x0000000000041947 */ /* 0x000fea0003800000 */
[----:B------:R-:W-:Y:S01]  /*e7e0*/  BPT.TRAP 0x1 ;  /* 0x000000040000795c */ /* 0x000fe20000300000 */
.L_x_3048:
        /* <DEDUP_REMOVED lines=19> */
[----:B-1----:R-:W-:-:S04]  /*e920*/  LEA R3, R9, R3, 0x18 ;  /* 0x0000000309037211 */ /* 0x002fc800078ec0ff */
[----:B------:R-:W-:-:S04]  /*e930*/  LEA R2, R2, R3, 0x1 ;  /* 0x0000000302027211 */ /* 0x000fc800078e08ff */
        /* <DEDUP_REMOVED lines=15> */
.L_x_3085:
[----:B------:R-:W2:Y:S02]  /*ea30*/  S2R R3, SR_TID.X ;  /* 0x0000000000037919 */ /* 0x000ea40000002100 */
[----:B--2---:R-:W-:-:S13]  /*ea40*/  LOP3.LUT P1, RZ, R3, 0x7f, RZ, 0xc0, !PT ;  /* 0x0000007f03ff7812 */ /* 0x004fda000782c0ff */
[----:B------:R-:W-:-:S04]  /*ea50*/  @!P1 IMAD.MOV.U32 R3, RZ, RZ, 0xa800 ;  /* 0x0000a800ff039424 */ /* 0x000fc800078e00ff */
[----:B------:R2:W-:Y:S01]  /*ea60*/  @!P1 SYNCS.ARRIVE.TRANS64 RZ, [R2+URZ+0x36850], R3 ;  /* 0x0368500302ff99a7 */ /* 0x0005e2000800003f */
[----:B------:R-:W-:Y:S05]  /*ea70*/  @P2 BRA `(.L_x_3050) ;  /* 0x0000000000042947 */ /* 0x000fea0003800000 */
[----:B------:R-:W-:Y:S01]  /*ea80*/  BPT.TRAP 0x1 ;  /* 0x000000040000795c */ /* 0x000fe20000300000 */
.L_x_3050:
[----:B------:R-:W-:-:S13]  /*ea90*/  ISETP.NE.AND P1, PT, R19, RZ, PT ;  /* 0x000000ff1300720c */ /* 0x000fda0003f25270 */
[----:B------:R-:W-:Y:S05]  /*eaa0*/  @P1 BRA `(.L_x_3051) ;  /* 0x0000000000041947 */ /* 0x000fea0003800000 */
[----:B------:R-:W-:Y:S01]  /*eab0*/  BPT.TRAP 0x1 ;  /* 0x000000040000795c */ /* 0x000fe20000300000 */
.L_x_3051:
        /* <DEDUP_REMOVED lines=14> */
[----:B------:R-:W-:Y:S01]  /*eba0*/  MOV R18, R11 ;  /* 0x0000000b00127202 */ /* 0x000fe20000000f00 */
[----:B------:R-:W-:-:S03]  /*ebb0*/  IMAD.MOV.U32 R5, RZ, RZ, R8 ;  /* 0x000000ffff057224 */ /* 0x000fc600078e0008 */
        /* <DEDUP_REMOVED lines=8> */
[----:B------:R-:W-:-:S05]  /*ec40*/  UIADD3 UR15, UR15, 0x7400, URZ ;  /* 0x000074000f0f7890 */ /* 0x000fca000fffe03f */
[----:B------:R2:W-:Y:S02]  /*ec50*/  UTMALDG.4D.MULTICAST [UR8], [UR4], UR17, desc[UR6] ;  /* 0x00000608040073b4 */ /* 0x0005e40008019811 */
[----:B--2---:R-:W-:Y:S01]  /*ec60*/  UMOV UR8, UR14 ;  /* 0x0000000e00087c82 */ /* 0x004fe20008000000 */
[----:B------:R-:W-:Y:S01]  /*ec70*/  UMOV UR10, UR16 ;  /* 0x00000010000a7c82 */ /* 0x000fe20008000000 */
[----:B------:R-:W-:Y:S01]  /*ec80*/  UMOV UR14, 0x80 ;  /* 0x00000080000e7882 */ /* 0x000fe20000000000 */
[----:B------:R2:W-:Y:S02]  /*ec90*/  UTMALDG.4D.MULTICAST [UR8], [UR4], UR17, desc[UR6] ;  /* 0x00000608040073b4 */ /* 0x0005e40008019811 */
[----:B--2---:R-:W-:Y:S01]  /*eca0*/  UMOV UR8, UR15 ;  /* 0x0000000f00087c82 */ /* 0x004fe20008000000 */
[----:B------:R-:W-:Y:S02]  /*ecb0*/  UMOV UR10, UR14 ;  /* 0x0000000e000a7c82 */ /* 0x000fe40008000000 */
[----:B------:R2:W-:Y:S02]  /*ecc0*/  UTMALDG.4D.MULTICAST [UR8], [UR4], UR17, desc[UR6] ;  /* 0x00000608040073b4 */ /* 0x0005e40008019811 */
[----:B--2---:R-:W-:Y:S01]  /*ecd0*/  NOP ;  /* 0x0000000000007918 */ /* 0x004fe20000000000 */
.L_x_3044:
[----:B------:R-:W-:Y:S05]  /*ece0*/  BSYNC B1 ;  /* 0x0000000000017941 */ /* 0x000fea0003800000 */
.L_x_3043:
[C---:B------:R-:W-:Y:S01]  /*ecf0*/  ISETP.GT.AND P1, PT, R6.reuse, 0x1, PT ;  /* 0x000000010600780c */ /* 0x040fe20003f24270 */
[----:B------:R-:W-:-:S12]  /*ed00*/  VIADD R6, R6, 0xfffffffe ;  /* 0xfffffffe06067836 */ /* 0x000fd80000000000 */
[----:B------:R-:W-:Y:S05]  /*ed10*/  @P1 BRA `(.L_x_3052) ;  /* 0xffffffec00f81947 */ /* 0x000fea000383ffff */
.L_x_3033:
[----:B------:R-:W-:Y:S05]  /*ed20*/  BSYNC B0 ;  /* 0x0000000000007941 */ /* 0x000fea0003800000 */
.L_x_3022:
[----:B------:R-:W-:Y:S04]  /*ed30*/  BSSY B0, `(.L_x_3053) ;  /* 0x0000036000007945 */ /* 0x000fe80003800000 */
[----:B------:R-:W-:Y:S05]  /*ed40*/  @!P6 BRA `(.L_x_3054) ;  /* 0x0000000000d0e947 */ /* 0x000fea0003800000 */
[----:B------:R-:W2:Y:S01]  /*ed50*/  S2R R3, SR_CgaCtaId ;  /* 0x0000000000037919 */ /* 0x000ea20000008800 */
[----:B-1----:R-:W-:-:S04]  /*ed60*/  MOV R2, 0x400 ;  /* 0x0000040000027802 */ /* 0x002fc80000000f00 */
[----:B--2---:R-:W-:Y:S02]  /*ed70*/  LEA R2, R3, R2, 0x18 ;  /* 0x0000000203027211 */ /* 0x004fe400078ec0ff */
[----:B------:R-:W-:-:S03]  /*ed80*/  SHF.L.U32 R3, R17, 0x1f, RZ ;  /* 0x0000001f11037819 */ /* 0x000fc600000006ff */
[----:B------:R-:W-:-:S04]  /*ed90*/  IMAD R2, R16, 0x8, R2 ;  /* 0x0000000810027824 */ /* 0x000fc800078e0202 */
[----:B------:R-:W1:Y:S02]  /*eda0*/  SYNCS.PHASECHK.TRANS64.TRYWAIT P0, [R2+URZ+0x36860], R3 ;  /* 0x03686003020075a7 */ /* 0x000e64000800017f */
[----:B-1----:R-:W-:Y:S05]  /*edb0*/  @!P0 BRA `(.L_x_3055) ;  /* 0x0000000c00408947 */ /* 0x002fea0003800000 */
.L_x_3086:
        /* <DEDUP_REMOVED lines=9> */
.L_x_3056:
[----:B------:R-:W-:-:S13]  /*ee50*/  ISETP.NE.AND P0, PT, R19, RZ, PT ;  /* 0x000000ff1300720c */ /* 0x000fda0003f05270 */
[----:B------:R-:W-:Y:S05]  /*ee60*/  @P0 BRA `(.L_x_3057) ;  /* 0x0000000000040947 */ /* 0x000fea0003800000 */
[----:B------:R-:W-:Y:S01]  /*ee70*/  BPT.TRAP 0x1 ;  /* 0x000000040000795c */ /* 0x000fe20000300000 */
.L_x_3057:
[----:B------:R-:W1:Y:S01]  /*ee80*/  S2R R4, SR_CgaCtaId ;  /* 0x0000000000047919 */ /* 0x000e620000008800 */
[----:B------:R-:W-:Y:S01]  /*ee90*/  MOV R3, 0x400 ;  /* 0x0000040000037802 */ /* 0x000fe20000000f00 */
        /* <DEDUP_REMOVED lines=11> */
[----:B------:R-:W-:-:S05]  /*ef50*/  UMOV UR17, 0x40 ;  /* 0x0000004000117882 */ /* 0x000fca0000000000 */
[----:B------:R-:W-:Y:S02]  /*ef60*/  UIMAD UR11, UR11, 0x70, UR5 ;  /* 0x000000700b0b78a4 */ /* 0x000fe4000f8e0205 */
[----:B------:R-:W-:Y:S02]  /*ef70*/  UIADD3 UR9, UR9, 0x36850, URZ ;  /* 0x0003685009097890 */ /* 0x000fe4000fffe03f */
[----:B------:R-:W-:Y:S01]  /*ef80*/  UIADD3.X UR5, URZ, UR37, URZ, UP0, !UPT ;  /* 0x000000253f057290 */ /* 0x000fe200087fe43f */
[----:B-1----:R-:W-:-:S05]  /*ef90*/  LEA R3, R4, R3, 0x18 ;  /* 0x0000000304037211 */ /* 0x002fca00078ec0ff */
        /* <DEDUP_REMOVED lines=13> */
[----:B------:R2:W-:Y:S02]  /*f070*/  UTMALDG.4D.MULTICAST [UR8], [UR4], UR18, desc[UR6] ;  /* 0x00000608040073b4 */ /* 0x0005e40008019812 */
[----:B--2---:R-:W-:Y:S01]  /*f080*/  NOP ;  /* 0x0000000000007918 */ /* 0x004fe20000000000 */
.L_x_3054:
[----:B------:R-:W-:Y:S05]  /*f090*/  BSYNC B0 ;  /* 0x0000000000007941 */ /* 0x000fea0003800000 */
.L_x_3053:
[----:B------:R-:W2:Y:S01]  /*f0a0*/  LDL.LU R0, [R1+0x18] ;  /* 0x0000180001007983 */ /* 0x000ea20000300800 */
[----:B------:R-:W-:-:S03]  /*f0b0*/  ULDC UR4, c[0x0][0xda4] ;  /* 0x0003690000047ab9 */ /* 0x000fc60000000800 */
[----:B-1----:R-:W3:Y:S01]  /*f0c0*/  LDL.LU R2, [R1+0x24] ;  /* 0x0000240001027983 */ /* 0x002ee20000300800 */
[----:B------:R-:W-:-:S05]  /*f0d0*/  VIADD R16, R16, 0x1 ;  /* 0x0000000110107836 */ /* 0x000fca0000000000 */
[----:B------:R-:W-:-:S04]  /*f0e0*/  ISETP.NE.AND P0, PT, R16, 0x2, PT ;  /* 0x000000021000780c */ /* 0x000fc80003f05270 */
[----:B------:R-:W-:Y:S01]  /*f0f0*/  SEL R16, R16, RZ, P0 ;  /* 0x000000ff10107207 */ /* 0x000fe20000000000 */
[----:B--2---:R-:W-:Y:S01]  /*f100*/  VIADD R0, R0, UR38 ;  /* 0x0000002600007c36 */ /* 0x004fe20008000000 */
[----:B---3--:R-:W-:-:S04]  /*f110*/  IADD3 R2, R2, 0x1, RZ ;  /* 0x0000000102027810 */ /* 0x008fc80007ffe0ff */
[----:B------:R1:W-:Y:S01]  /*f120*/  STL [R1+0x18], R0 ;  /* 0x0000180001007387 */ /* 0x0003e20000100800 */
[----:B------:R-:W-:-:S03]  /*f130*/  ISETP.GE.AND P1, PT, R0, UR4, PT ;  /* 0x0000000400007c0c */ /* 0x000fc6000bf26270 */
[----:B------:R2:W-:Y:S01]  /*f140*/  STL [R1+0x24], R2 ;  /* 0x0000240201007387 */ /* 0x0005e20000100800 */
[----:B-1----:R-:W-:-:S04]  /*f150*/  SEL R0, RZ, 0x1, P0 ;  /* 0x00000001ff007807 */ /* 0x002fc80000000000 */
[----:B------:R-:W-:-:S05]  /*f160*/  LOP3.LUT R17, R17, R0, RZ, 0x3c, !PT ;  /* 0x0000000011117212 */ /* 0x000fca00078e3cff */
[----:B--2---:R-:W-:Y:S05]  /*f170*/  @!P1 BRA `(.L_x_3058) ;  /* 0xffffffcc00e09947 */ /* 0x004fea000383ffff */
[----:B------:R-:W-:-:S07]  /*f180*/  LOP3.LUT R2, R2, 0x1, RZ, 0xc, !PT ;  /* 0x0000000102027812 */ /* 0x000fce00078e0cff */
.L_x_3006:
[----:B------:R-:W1:Y:S01]  /*f190*/  S2R R3, SR_CgaCtaId ;  /* 0x0000000000037919 */ /* 0x000e620000008800 */
[----:B------:R-:W-:Y:S01]  /*f1a0*/  MOV R0, 0x400 ;  /* 0x0000040000007802 */ /* 0x000fe20000000f00 */
[----:B------:R-:W-:Y:S03]  /*f1b0*/  BSSY B0, `(.L_x_3059) ;  /* 0x0000005000007945 */ /* 0x000fe60003800000 */
[----:B-1----:R-:W-:Y:S02]  /*f1c0*/  LEA R0, R3, R0, 0x18 ;  /* 0x0000000003007211 */ /* 0x002fe400078ec0ff */
[----:B------:R-:W-:-:S04]  /*f1d0*/  SHF.L.U32 R3, R2, 0x1f, RZ ;  /* 0x0000001f02037819 */ /* 0x000fc800000006ff */
[----:B------:R-:W1:Y:S02]  /*f1e0*/  SYNCS.PHASECHK.TRANS64.TRYWAIT P0, [R0+URZ+0x36820], R3 ;  /* 0x03682003000075a7 */ /* 0x000e64000800017f */
[----:B-1----:R-:W-:Y:S05]  /*f1f0*/  @!P0 BRA `(.L_x_3060) ;  /* 0x0000000800448947 */ /* 0x002fea0003800000 */
.L_x_3087:
[----:B------:R-:W-:Y:S05]  /*f200*/  BSYNC B0 ;  /* 0x0000000000007941 */ /* 0x000fea0003800000 */
.L_x_3059:
[----:B------:R-:W-:-:S03]  /*f210*/  UMOV UR4, 0xffffffff ;  /* 0xffffffff00047882 */ /* 0x000fc60000000000 */
[----:B------:R-:W-:Y:S05]  /*f220*/  BRA.DIV UR4, `(.L_x_3061) ;  /* 0x0000000a044c7947 */ /* 0x000fea000b800000 */
[----:B------:R-:W2:Y:S02]  /*f230*/  S2R R2, SR_TID.X ;  /* 0x0000000000027919 */ /* 0x000ea40000002100 */
[----:B--2---:R-:W-:-:S04]  /*f240*/  SHF.R.U32.HI R2, RZ, 0x5, R2 ;  /* 0x00000005ff027819 */ /* 0x004fc80000011602 */
[----:B------:R-:W-:-:S05]  /*f250*/  LOP3.LUT R2, R2, 0x3, RZ, 0xc0, !PT ;  /* 0x0000000302027812 */ /* 0x000fca00078ec0ff */
[----:B------:R2:W3:Y:S02]  /*f260*/  SHFL.IDX PT, R14, R2, RZ, 0x1f ;  /* 0x00001fff020e7589 */ /* 0x0004e400000e0000 */
.L_x_3090:
[----:B---3--:R-:W-:Y:S01]  /*f270*/  ISETP.NE.AND P0, PT, R14, RZ, PT ;  /* 0x000000ff0e00720c */ /* 0x008fe20003f05270 */
[----:B------:R-:W-:-:S12]  /*f280*/  BSSY B0, `(.L_x_3062) ;  /* 0x0000024000007945 */ /* 0x000fd80003800000 */
[----:B------:R-:W-:Y:S05]  /*f290*/  @P0 BRA `(.L_x_3063) ;  /* 0x0000000000880947 */ /* 0x000fea0003800000 */
[----:B------:R-:W-:-:S03]  /*f2a0*/  UMOV UR4, 0xffffffff ;  /* 0xffffffff00047882 */ /* 0x000fc60000000000 */
[----:B------:R-:W-:Y:S05]  /*f2b0*/  BRA.DIV UR4, `(.L_x_3064) ;  /* 0x0000000a045c7947 */ /* 0x000fea000b800000 */
[----:B------:R-:W-:-:S13]  /*f2c0*/  ELECT P6, URZ, PT ;  /* 0x00000000003f782f */ /* 0x000fda00038c0000 */
.L_x_3093:
[----:B------:R-:W-:Y:S05]  /*f2d0*/  @!P6 BRA `(.L_x_3063) ;  /* 0x000000000078e947 */ /* 0x000fea0003800000 */
[----:B--2---:R-:W2:Y:S02]  /*f2e0*/  LDL.LU R2, [R1+0x1c] ;  /* 0x00001c0001027983 */ /* 0x004ea40000300800 */
[----:B--2---:R-:W-:-:S04]  /*f2f0*/  LOP3.LUT R2, R2, 0x2, RZ, 0xfc, !PT ;  /* 0x0000000202027812 */ /* 0x004fc800078efcff */
[----:B------:R-:W-:-:S13]  /*f300*/  ISETP.NE.AND P2, PT, R2, 0x3, PT ;  /* 0x000000030200780c */ /* 0x000fda0003f45270 */
[----:B------:R-:W-:Y:S05]  /*f310*/  @!P2 BRA `(.L_x_3065) ;  /* 0x000000000004a947 */ /* 0x000fea0003800000 */
[----:B------:R-:W-:Y:S01]  /*f320*/  BPT.TRAP 0x1 ;  /* 0x000000040000795c */ /* 0x000fe20000300000 */
.L_x_3065:
[----:B-1----:R-:W-:Y:S01]  /*f330*/  VIADD R3, R0, 0x36840 ;  /* 0x0003684000037836 */ /* 0x002fe20000000000 */
[----:B------:R-:W-:Y:S01]  /*f340*/  SHF.L.U32 R5, R17, 0x1f, RZ ;  /* 0x0000001f11057819 */ /* 0x000fe200000006ff */
[C---:B------:R-:W-:Y:S02]  /*f350*/  VIADD R2, R16.reuse, 0x1 ;  /* 0x0000000110027836 */ /* 0x040fe40000000000 */
[----:B------:R-:W-:-:S03]  /*f360*/  IMAD R6, R16, 0x8, R3 ;  /* 0x0000000810067824 */ /* 0x000fc600078e0203 */
[----:B------:R-:W-:Y:S01]  /*f370*/  ISETP.NE.AND P1, PT, R2, 0x2, PT ;  /* 0x000000020200780c */ /* 0x000fe20003f25270 */
[----:B------:R-:W1:Y:S03]  /*f380*/  SYNCS.PHASECHK.TRANS64.TRYWAIT P0, [R6+URZ], R5 ;  /* 0x00000005060075a7 */ /* 0x000e66000800017f */
[----:B------:R-:W-:-:S04]  /*f390*/  SEL R4, RZ, 0x1, P1 ;  /* 0x00000001ff047807 */ /* 0x000fc80000800000 */
[----:B------:R-:W-:Y:S02]  /*f3a0*/  LOP3.LUT R17, R17, R4, RZ, 0x3c, !PT ;  /* 0x0000000411117212 */ /* 0x000fe400078e3cff */
[----:B------:R-:W-:Y:S02]  /*f3b0*/  SEL R4, R2, RZ, P1 ;  /* 0x000000ff02047207 */ /* 0x000fe40000800000 */
[----:B------:R-:W-:Y:S02]  /*f3c0*/  SHF.L.U32 R2, R17, 0x1f, RZ ;  /* 0x0000001f11027819 */ /* 0x000fe400000006ff */
[----:B------:R-:W-:Y:S01]  /*f3d0*/  LEA R3, R4, R3, 0x3 ;  /* 0x0000000304037211 */ /* 0x000fe200078e18ff */
[----:B-1----:R-:W-:Y:S06]  /*f3e0*/  @!P0 BRA `(.L_x_3066) ;  /* 0x0000000800308947 */ /* 0x002fec0003800000 */
.L_x_3094:
[----:B------:R-:W2:Y:S02]  /*f3f0*/  SYNCS.PHASECHK.TRANS64.TRYWAIT P0, [R3+URZ], R2 ;  /* 0x00000002030075a7 */ /* 0x000ea4000800017f */
[----:B--2---:R-:W-:Y:S05]  /*f400*/  @!P0 BRA `(.L_x_3067) ;  /* 0x00000008003c8947 */ /* 0x004fea0003800000 */
.L_x_3095:
[----:B------:R-:W-:Y:S05]  /*f410*/  @!P2 BRA `(.L_x_3068) ;  /* 0x000000000004a947 */ /* 0x000fea0003800000 */
[----:B------:R-:W-:Y:S01]  /*f420*/  BPT.TRAP 0x1 ;  /* 0x000000040000795c */ /* 0x000fe20000300000 */
.L_x_3068:
[----:B--2---:R-:W-:-:S04]  /*f430*/  VIADD R3, R0, 0x36860 ;  /* 0x0003686000037836 */ /* 0x004fc80000000000 */
[----:B------:R-:W-:-:S04]  /*f440*/  IMAD R16, R16, 0x8, R3 ;  /* 0x0000000810107824 */ /* 0x000fc800078e0203 */
[----:B------:R-:W2:Y:S02]  /*f450*/  SYNCS.PHASECHK.TRANS64.TRYWAIT P0, [R16+URZ], R5 ;  /* 0x00000005100075a7 */ /* 0x000ea4000800017f */
[----:B--2---:R-:W-:Y:S05]  /*f460*/  @!P0 BRA `(.L_x_3069) ;  /* 0x0000000800388947 */ /* 0x004fea0003800000 */
.L_x_3096:
[----:B------:R-:W-:-:S07]  /*f470*/  IMAD R3, R4, 0x8, R3 ;  /* 0x0000000804037824 */ /* 0x000fce00078e0203 */
.L_x_3070:
[----:B---3--:R3:W4:Y:S02]  /*f480*/  SYNCS.PHASECHK.TRANS64.TRYWAIT P0, [R3+URZ], R2 ;  /* 0x00000002030075a7 */ /* 0x008724000800017f */
[----:B----4-:R-:W-:Y:S05]  /*f490*/  @!P0 NANOSLEEP.SYNCS 0x989680 ;  /* 0x009896800000895d */ /* 0x010fea0003900000 */
[----:B------:R-:W4:Y:S02]  /*f4a0*/  @!P0 SYNCS.PHASECHK.TRANS64 P0, [R3+URZ], R2 ;  /* 0x00000002030085a7 */ /* 0x000f24000800007f */
[----:B----4-:R-:W-:Y:S05]  /*f4b0*/  @!P0 BRA `(.L_x_3070) ;  /* 0xfffffffc00f08947 */ /* 0x010fea000383ffff */
.L_x_3063:
[----:B------:R-:W-:Y:S05]  /*f4c0*/  BSYNC B0 ;  /* 0x0000000000007941 */ /* 0x000fea0003800000 */
.L_x_3062:
[----:B------:R-:W-:Y:S05]  /*f4d0*/  EXIT ;  /* 0x000000000000794d */ /* 0x000fea0003800000 */
.L_x_2980:
[----:B------:R-:W-:-:S13]  /*f4e0*/  R2UR UR4, R2 ;  /* 0x00000000020472ca */ /* 0x000fda00000e0000 */
[----:B-1----:R-:W-:-:S04]  /*f4f0*/  MOV R3, UR4 ;  /* 0x0000000400037c02 */ /* 0x002fc80008000f00 */
[----:B------:R1:W2:Y:S03]  /*f500*/  SYNCS.PHASECHK.TRANS64.TRYWAIT P1, [R3+URZ+0x36800], R0 ;  /* 0x03680000030075a7 */ /* 0x0002a6000802017f */
[----:B--2---:R-:W-:Y:S05]  /*f510*/  @!P1 NANOSLEEP.SYNCS 0x989680 ;  /* 0x009896800000995d */ /* 0x004fea0003900000 */
[----:B------:R-:W2:Y:S02]  /*f520*/  @!P1 SYNCS.PHASECHK.TRANS64 P1, [R3+URZ+0x36800], R0 ;  /* 0x03680000030095a7 */ /* 0x000ea4000802007f */
[----:B--2---:R-:W-:Y:S05]  /*f530*/  @!P1 BRA `(.L_x_2980) ;  /* 0xfffffffc00e89947 */ /* 0x004fea000383ffff */
[----:B------:R-:W-:Y:S05]  /*f540*/  BRA `(.L_x_3071) ;  /* 0xffffff2000607947 */ /* 0x000fea000383ffff */
.L_x_2984:
[----:B--2---:R2:W3:Y:S02]  /*f550*/  SYNCS.PHASECHK.TRANS64.TRYWAIT P1, [R0+URZ+0x36830], R3 ;  /* 0x03683003000075a7 */ /* 0x0044e4000802017f */
[----:B---3--:R-:W-:Y:S05]  /*f560*/  @!P1 NANOSLEEP.SYNCS 0x989680 ;  /* 0x009896800000995d */ /* 0x008fea0003900000 */
[----:B------:R-:W3:Y:S02]  /*f570*/  @!P1 SYNCS.PHASECHK.TRANS64 P1, [R0+URZ+0x36830], R3 ;  /* 0x03683003000095a7 */ /* 0x000ee4000802007f */
[----:B---3--:R-:W-:Y:S05]  /*f580*/  @!P1 BRA `(.L_x_2984) ;  /* 0xfffffffc00f09947 */ /* 0x008fea000383ffff */
[----:B------:R-:W-:Y:S05]  /*f590*/  BRA `(.L_x_2983) ;  /* 0xffffff2000847947 */ /* 0x000fea000383ffff */
.L_x_2990:
[----:B--2---:R-:W-:-:S04]  /*f5a0*/  IMAD.U32 R8, RZ, RZ, UR60 ;  /* 0x0000003cff087e24 */ /* 0x004fc8000f8e00ff */
[----:B------:R2:W3:Y:S03]  /*f5b0*/  SYNCS.PHASECHK.TRANS64.TRYWAIT P1, [R8+URZ+0x36830], R7 ;  /* 0x03683007080075a7 */ /* 0x0004e6000802017f */
[----:B---3--:R-:W-:Y:S05]  /*f5c0*/  @!P1 NANOSLEEP.SYNCS 0x989680 ;  /* 0x009896800000995d */ /* 0x008fea0003900000 */
[----:B------:R-:W3:Y:S02]  /*f5d0*/  @!P1 SYNCS.PHASECHK.TRANS64 P1, [R8+URZ+0x36830], R7 ;  /* 0x03683007080095a7 */ /* 0x000ee4000802007f */
[----:B---3--:R-:W-:Y:S05]  /*f5e0*/  @!P1 BRA `(.L_x_2990) ;  /* 0xfffffffc00ec9947 */ /* 0x008fea000383ffff */
[----:B------:R-:W-:Y:S05]  /*f5f0*/  BRA `(.L_x_2989) ;  /* 0xffffff6400e87947 */ /* 0x000fea000383ffff */
.L_x_2994:
[----:B-12---:R-:W-:-:S04]  /*f600*/  IMAD.U32 R7, RZ, RZ, UR5 ;  /* 0x00000005ff077e24 */ /* 0x006fc8000f8e00ff */
[----:B------:R1:W2:Y:S03]  /*f610*/  SYNCS.PHASECHK.TRANS64.TRYWAIT P1, [R7+URZ+0x36850], R0 ;  /* 0x03685000070075a7 */ /* 0x0002a6000802017f */
[----:B--2---:R-:W-:Y:S05]  /*f620*/  @!P1 NANOSLEEP.SYNCS 0x989680 ;  /* 0x009896800000995d */ /* 0x004fea0003900000 */
[----:B------:R-:W2:Y:S02]  /*f630*/  @!P1 SYNCS.PHASECHK.TRANS64 P1, [R7+URZ+0x36850], R0 ;  /* 0x03685000070095a7 */ /* 0x000ea4000802007f */
[----:B--2---:R-:W-:Y:S05]  /*f640*/  @!P1 BRA `(.L_x_2994) ;  /* 0xfffffffc00ec9947 */ /* 0x004fea000383ffff */
[----:B------:R-:W-:Y:S05]  /*f650*/  BRA `(.L_x_2993) ;  /* 0xffffff8c00487947 */ /* 0x000fea000383ffff */
.L_x_3001:
[----:B--2---:R-:W-:-:S04]  /*f660*/  IMAD.U32 R5, RZ, RZ, UR5 ;  /* 0x00000005ff057e24 */ /* 0x004fc8000f8e00ff */
[----:B------:R2:W3:Y:S03]  /*f670*/  SYNCS.PHASECHK.TRANS64.TRYWAIT P1, [R5+URZ+0x36850], R0 ;  /* 0x03685000050075a7 */ /* 0x0004e6000802017f */
[----:B---3--:R-:W-:Y:S05]  /*f680*/  @!P1 NANOSLEEP.SYNCS 0x989680 ;  /* 0x009896800000995d */ /* 0x008fea0003900000 */
[----:B------:R-:W3:Y:S02]  /*f690*/  @!P1 SYNCS.PHASECHK.TRANS64 P1, [R5+URZ+0x36850], R0 ;  /* 0x03685000050095a7 */ /* 0x000ee4000802007f */
[----:B---3--:R-:W-:Y:S05]  /*f6a0*/  @!P1 BRA `(.L_x_3001) ;  /* 0xfffffffc00ec9947 */ /* 0x008fea000383ffff */
[----:B------:R-:W-:Y:S05]  /*f6b0*/  BRA `(.L_x_3000) ;  /* 0xffffffac00e07947 */ /* 0x000fea000383ffff */
.L_x_3013:
        /* <DEDUP_REMOVED lines=8> */
[----:B------:R-:W-:Y:S05]  /*f740*/  WARPSYNC.COLLECTIVE R15, `(.L_x_3073) ;  /* 0x000000000f087348 */ /* 0x000fea0003c00000 */
[----:B------:R1:W2:Y:S02]  /*f750*/  SHFL.IDX P6, R14, R13, R12, R11 ;  /* 0x0000000c0d0e7389 */ /* 0x0002a400000c000b */
[----:B-12---:R-:W-:Y:S01]  /*f760*/  ENDCOLLECTIVE ;  /* 0x000000000000791b */ /* 0x006fe20003800000 */
.L_x_3073:
[----:B------:R-:W-:Y:S05]  /*f770*/  BSYNC B0 ;  /* 0x0000000000007941 */ /* 0x000fea0003800000 */
.L_x_3072:
[----:B------:R-:W-:Y:S05]  /*f780*/  BRA `(.L_x_3074) ;  /* 0xffffffd4000c7947 */ /* 0x000fea000383ffff */
.L_x_3014:
[----:B------:R-:W-:Y:S01]  /*f790*/  BSSY B0, `(.L_x_3075) ;  /* 0x0000006000007945 */ /* 0x000fe20003800000 */
[----:B------:R-:W-:-:S07]  /*f7a0*/  MOV R15, 0xffffffff ;  /* 0xffffffff000f7802 */ /* 0x000fce0000000f00 */
[----:B------:R-:W-:Y:S05]  /*f7b0*/  WARPSYNC.COLLECTIVE R15, `(.L_x_3076) ;  /* 0x000000000f0c7348 */ /* 0x000fea0003c00000 */
[----:B------:R-:W-:Y:S02]  /*f7c0*/  ELECT P6, UR62, PT ;  /* 0x00000000003e782f */ /* 0x000fe400038c0000 */
[----:B------:R-:W-:Y:S01]  /*f7d0*/  MOV R14, UR62 ;  /* 0x0000003e000e7c02 */ /* 0x000fe20008000f00 */
[----:B------:R-:W-:Y:S10]  /*f7e0*/  ENDCOLLECTIVE ;  /* 0x000000000000791b */ /* 0x000ff40003800000 */
.L_x_3076:
[----:B------:R-:W-:Y:S05]  /*f7f0*/  BSYNC B0 ;  /* 0x0000000000007941 */ /* 0x000fea0003800000 */
.L_x_3075:
[----:B------:R-:W-:Y:S05]  /*f800*/  BRA `(.L_x_3077) ;  /* 0xffffffd400087947 */ /* 0x000fea000383ffff */
.L_x_3017:
[----:B--2---:R2:W3:Y:S02]  /*f810*/  SYNCS.PHASECHK.TRANS64.TRYWAIT P1, [R5+URZ+0x36840], R9 ;  /* 0x03684009050075a7 */ /* 0x0044e4000802017f */
[----:B---3--:R-:W-:Y:S05]  /*f820*/  @!P1 NANOSLEEP.SYNCS 0x989680 ;  /* 0x009896800000995d */ /* 0x008fea0003900000 */
[----:B------:R-:W3:Y:S02]  /*f830*/  @!P1 SYNCS.PHASECHK.TRANS64 P1, [R5+URZ+0x36840], R9 ;  /* 0x03684009050095a7 */ /* 0x000ee4000802007f */
[----:B---3--:R-:W-:Y:S05]  /*f840*/  @!P1 BRA `(.L_x_3017) ;  /* 0xfffffffc00f09947 */ /* 0x008fea000383ffff */
[----:B------:R-:W-:Y:S05]  /*f850*/  BRA `(.L_x_3078) ;  /* 0xffffffd400687947 */ /* 0x000fea000383ffff */
.L_x_3021:
        /* <DEDUP_REMOVED lines=8> */
.L_x_3027:
[----:B-1----:R1:W2:Y:S02]  /*f8e0*/  SYNCS.PHASECHK.TRANS64.TRYWAIT P1, [R2+URZ+0x36840], R3 ;  /* 0x03684003020075a7 */ /* 0x0022a4000802017f */
[----:B--2---:R-:W-:Y:S05]  /*f8f0*/  @!P1 NANOSLEEP.SYNCS 0x989680 ;  /* 0x009896800000995d */ /* 0x004fea0003900000 */
[----:B------:R-:W2:Y:S02]  /*f900*/  @!P1 SYNCS.PHASECHK.TRANS64 P1, [R2+URZ+0x36840], R3 ;  /* 0x03684003020095a7 */ /* 0x000ea4000802007f */
[----:B--2---:R-:W-:Y:S05]  /*f910*/  @!P1 BRA `(.L_x_3027) ;  /* 0xfffffffc00f09947 */ /* 0x004fea000383ffff */
[----:B------:R-:W-:Y:S05]  /*f920*/  BRA `(.L_x_3080) ;  /* 0xffffffdc00607947 */ /* 0x000fea000383ffff */
.L_x_3030:
[----:B-1----:R1:W2:Y:S02]  /*f930*/  SYNCS.PHASECHK.TRANS64.TRYWAIT P1, [R2+URZ+0x36860], R3 ;  /* 0x03686003020075a7 */ /* 0x0022a4000802017f */
[----:B--2---:R-:W-:Y:S05]  /*f940*/  @!P1 NANOSLEEP.SYNCS 0x989680 ;  /* 0x009896800000995d */ /* 0x004fea0003900000 */
[----:B------:R-:W2:Y:S02]  /*f950*/  @!P1 SYNCS.PHASECHK.TRANS64 P1, [R2+URZ+0x36860], R3 ;  /* 0x03686003020095a7 */ /* 0x000ea4000802007f */
[----:B--2---:R-:W-:Y:S05]  /*f960*/  @!P1 BRA `(.L_x_3030) ;  /* 0xfffffffc00f09947 */ /* 0x004fea000383ffff */
[----:B------:R-:W-:Y:S05]  /*f970*/  BRA `(.L_x_3081) ;  /* 0xffffffe0000c7947 */ /* 0x000fea000383ffff */
.L_x_3037:
[----:B--2---:R2:W3:Y:S02]  /*f980*/  SYNCS.PHASECHK.TRANS64.TRYWAIT P1, [R2+URZ+0x36840], R3 ;  /* 0x03684003020075a7 */ /* 0x0044e4000802017f */
[----:B---3--:R-:W-:Y:S05]  /*f990*/  @!P1 NANOSLEEP.SYNCS 0x989680 ;  /* 0x009896800000995d */ /* 0x008fea0003900000 */
[----:B------:R-:W3:Y:S02]  /*f9a0*/  @!P1 SYNCS.PHASECHK.TRANS64 P1, [R2+URZ+0x36840], R3 ;  /* 0x03684003020095a7 */ /* 0x000ee4000802007f */
[----:B---3--:R-:W-:Y:S05]  /*f9b0*/  @!P1 BRA `(.L_x_3037) ;  /* 0xfffffffc00f09947 */ /* 0x008fea000383ffff */
[----:B------:R-:W-:Y:S05]  /*f9c0*/  BRA `(.L_x_3082) ;  /* 0xffffffe400587947 */ /* 0x000fea000383ffff */
.L_x_3040:
[----:B-1----:R1:W2:Y:S02]  /*f9d0*/  SYNCS.PHASECHK.TRANS64.TRYWAIT P1, [R2+URZ+0x36860], R17 ;  /* 0x03686011020075a7 */ /* 0x0022a4000802017f */
[----:B--2---:R-:W-:Y:S05]  /*f9e0*/  @!P1 NANOSLEEP.SYNCS 0x989680 ;  /* 0x009896800000995d */ /* 0x004fea0003900000 */
[----:B------:R-:W2:Y:S02]  /*f9f0*/  @!P1 SYNCS.PHASECHK.TRANS64 P1, [R2+URZ+0x36860], R17 ;  /* 0x03686011020095a7 */ /* 0x000ea4000802007f */
[----:B--2---:R-:W-:Y:S05]  /*fa00*/  @!P1 BRA `(.L_x_3040) ;  /* 0xfffffffc00f09947 */ /* 0x004fea000383ffff */
[----:B------:R-:W-:Y:S05]  /*fa10*/  BRA `(.L_x_3083) ;  /* 0xffffffe800047947 */ /* 0x000fea000383ffff */
.L_x_3046:
[----:B--2---:R2:W3:Y:S02]  /*fa20*/  SYNCS.PHASECHK.TRANS64.TRYWAIT P1, [R2+URZ+0x36840], R3 ;  /* 0x03684003020075a7 */ /* 0x0044e4000802017f */
[----:B---3--:R-:W-:Y:S05]  /*fa30*/  @!P1 NANOSLEEP.SYNCS 0x989680 ;  /* 0x009896800000995d */ /* 0x008fea0003900000 */
[----:B------:R-:W3:Y:S02]  /*fa40*/  @!P1 SYNCS.PHASECHK.TRANS64 P1, [R2+URZ+0x36840], R3 ;  /* 0x03684003020095a7 */ /* 0x000ee4000802007f */
[----:B---3--:R-:W-:Y:S05]  /*fa50*/  @!P1 BRA `(.L_x_3046) ;  /* 0xfffffffc00f09947 */ /* 0x008fea000383ffff */
[----:B------:R-:W-:Y:S05]  /*fa60*/  BRA `(.L_x_3084) ;  /* 0xffffffec00307947 */ /* 0x000fea000383ffff */
.L_x_3049:
[----:B-1----:R1:W2:Y:S02]  /*fa70*/  SYNCS.PHASECHK.TRANS64.TRYWAIT P1, [R2+URZ+0x36860], R10 ;  /* 0x0368600a020075a7 */ /* 0x0022a4000802017f */
[----:B--2---:R-:W-:Y:S05]  /*fa80*/  @!P1 NANOSLEEP.SYNCS 0x989680 ;  /* 0x009896800000995d */ /* 0x004fea0003900000 */
[----:B------:R-:W2:Y:S02]  /*fa90*/  @!P1 SYNCS.PHASECHK.TRANS64 P1, [R2+URZ+0x36860], R10 ;  /* 0x0368600a020095a7 */ /* 0x000ea4000802007f */
[----:B--2---:R-:W-:Y:S05]  /*faa0*/  @!P1 BRA `(.L_x_3049) ;  /* 0xfffffffc00f09947 */ /* 0x004fea000383ffff */
[----:B------:R-:W-:Y:S05]  /*fab0*/  BRA `(.L_x_3085) ;  /* 0xffffffec00dc7947 */ /* 0x000fea000383ffff */
.L_x_3055:
[----:B-1----:R1:W2:Y:S02]  /*fac0*/  SYNCS.PHASECHK.TRANS64.TRYWAIT P0, [R2+URZ+0x36860], R3 ;  /* 0x03686003020075a7 */ /* 0x0022a4000800017f */
[----:B--2---:R-:W-:Y:S05]  /*fad0*/  @!P0 NANOSLEEP.SYNCS 0x989680 ;  /* 0x009896800000895d */ /* 0x004fea0003900000 */
[----:B------:R-:W2:Y:S02]  /*fae0*/  @!P0 SYNCS.PHASECHK.TRANS64 P0, [R2+URZ+0x36860], R3 ;  /* 0x03686003020085a7 */ /* 0x000ea4000800007f */
[----:B--2---:R-:W-:Y:S05]  /*faf0*/  @!P0 BRA `(.L_x_3055) ;  /* 0xfffffffc00f08947 */ /* 0x004fea000383ffff */
[----:B------:R-:W-:Y:S05]  /*fb00*/  BRA `(.L_x_3086) ;  /* 0xfffffff000ac7947 */ /* 0x000fea000383ffff */
.L_x_3060:
[----:B-1----:R1:W2:Y:S02]  /*fb10*/  SYNCS.PHASECHK.TRANS64.TRYWAIT P0, [R0+URZ+0x36820], R3 ;  /* 0x03682003000075a7 */ /* 0x0022a4000800017f */
[----:B--2---:R-:W-:Y:S05]  /*fb20*/  @!P0 NANOSLEEP.SYNCS 0x989680 ;  /* 0x009896800000895d */ /* 0x004fea0003900000 */
[----:B------:R-:W2:Y:S02]  /*fb30*/  @!P0 SYNCS.PHASECHK.TRANS64 P0, [R0+URZ+0x36820], R3 ;  /* 0x03682003000085a7 */ /* 0x000ea4000800007f */
[----:B--2---:R-:W-:Y:S05]  /*fb40*/  @!P0 BRA `(.L_x_3060) ;  /* 0xfffffffc00f08947 */ /* 0x004fea000383ffff */
[----:B------:R-:W-:Y:S05]  /*fb50*/  BRA `(.L_x_3087) ;  /* 0xfffffff400a87947 */ /* 0x000fea000383ffff */
.L_x_3061:
[----:B------:R-:W2:Y:S01]  /*fb60*/  S2R R2, SR_TID.X ;  /* 0x0000000000027919 */ /* 0x000ea20000002100 */
[----:B------:R-:W-:Y:S01]  /*fb70*/  BSSY B0, `(.L_x_3088) ;  /* 0x000000a000007945 */ /* 0x000fe20003800000 */
[----:B------:R-:W-:Y:S01]  /*fb80*/  IMAD.MOV.U32 R12, RZ, RZ, RZ ;  /* 0x000000ffff0c7224 */ /* 0x000fe200078e00ff */
[----:B------:R-:W-:Y:S01]  /*fb90*/  MOV R15, 0xffffffff ;  /* 0xffffffff000f7802 */ /* 0x000fe20000000f00 */
[----:B------:R-:W-:Y:S01]  /*fba0*/  IMAD.MOV.U32 R11, RZ, RZ, 0x1f ;  /* 0x0000001fff0b7424 */ /* 0x000fe200078e00ff */
[----:B--2---:R-:W-:-:S04]  /*fbb0*/  SHF.R.U32.HI R2, RZ, 0x5, R2 ;  /* 0x00000005ff027819 */ /* 0x004fc80000011602 */
[----:B------:R-:W-:-:S05]  /*fbc0*/  LOP3.LUT R2, R2, 0x3, RZ, 0xc0, !PT ;  /* 0x0000000302027812 */ /* 0x000fca00078ec0ff */
[----:B------:R-:W-:-:S07]  /*fbd0*/  IMAD.MOV.U32 R13, RZ, RZ, R2 ;  /* 0x000000ffff0d7224 */ /* 0x000fce00078e0002 */
[----:B-1----:R-:W-:Y:S05]  /*fbe0*/  WARPSYNC.COLLECTIVE R15, `(.L_x_3089) ;  /* 0x000000000f087348 */ /* 0x002fea0003c00000 */
[----:B------:R2:W3:Y:S02]  /*fbf0*/  SHFL.IDX P6, R14, R13, R12, R11 ;  /* 0x0000000c0d0e7389 */ /* 0x0004e400000c000b */
[----:B-123--:R-:W-:Y:S01]  /*fc00*/  ENDCOLLECTIVE ;  /* 0x000000000000791b */ /* 0x00efe20003800000 */
.L_x_3089:
[----:B------:R-:W-:Y:S05]  /*fc10*/  BSYNC B0 ;  /* 0x0000000000007941 */ /* 0x000fea0003800000 */
.L_x_3088:
[----:B------:R-:W-:Y:S05]  /*fc20*/  BRA `(.L_x_3090) ;  /* 0xfffffff400907947 */ /* 0x000fea000383ffff */
.L_x_3064:
[----:B------:R-:W-:Y:S01]  /*fc30*/  BSSY B1, `(.L_x_3091) ;  /* 0x0000006000017945 */ /* 0x000fe20003800000 */
[----:B------:R-:W-:-:S07]  /*fc40*/  IMAD.MOV.U32 R15, RZ, RZ, -0x1 ;  /* 0xffffffffff0f7424 */ /* 0x000fce00078e00ff */
[----:B-12---:R-:W-:Y:S05]  /*fc50*/  WARPSYNC.COLLECTIVE R15, `(.L_x_3092) ;  /* 0x000000000f0c7348 */ /* 0x006fea0003c00000 */
[----:B------:R-:W-:Y:S02]  /*fc60*/  ELECT P6, UR62, PT ;  /* 0x00000000003e782f */ /* 0x000fe400038c0000 */
[----:B------:R-:W-:Y:S01]  /*fc70*/  MOV R14, UR62 ;  /* 0x0000003e000e7c02 */ /* 0x000fe20008000f00 */
[----:B-12---:R-:W-:Y:S10]  /*fc80*/  ENDCOLLECTIVE ;  /* 0x000000000000791b */ /* 0x006ff40003800000 */
.L_x_3092:
[----:B------:R-:W-:Y:S05]  /*fc90*/  BSYNC B1 ;  /* 0x0000000000017941 */ /* 0x000fea0003800000 */
.L_x_3091:
[----:B------:R-:W-:Y:S05]  /*fca0*/  BRA `(.L_x_3093) ;  /* 0xfffffff400887947 */ /* 0x000fea000383ffff */
.L_x_3066:
[----:B-1----:R1:W2:Y:S02]  /*fcb0*/  SYNCS.PHASECHK.TRANS64.TRYWAIT P0, [R6+URZ], R5 ;  /* 0x00000005060075a7 */ /* 0x0022a4000800017f */
[----:B--2---:R-:W-:Y:S05]  /*fcc0*/  @!P0 NANOSLEEP.SYNCS 0x989680 ;  /* 0x009896800000895d */ /* 0x004fea0003900000 */
[----:B------:R-:W2:Y:S02]  /*fcd0*/  @!P0 SYNCS.PHASECHK.TRANS64 P0, [R6+URZ], R5 ;  /* 0x00000005060085a7 */ /* 0x000ea4000800007f */
[----:B--2---:R-:W-:Y:S05]  /*fce0*/  @!P0 BRA `(.L_x_3066) ;  /* 0xfffffffc00f08947 */ /* 0x004fea000383ffff */
[----:B------:R-:W-:Y:S05]  /*fcf0*/  BRA `(.L_x_3094) ;  /* 0xfffffff400bc7947 */ /* 0x000fea000383ffff */
.L_x_3067:
[----:B--2---:R2:W3:Y:S02]  /*fd00*/  SYNCS.PHASECHK.TRANS64.TRYWAIT P0, [R3+URZ], R2 ;  /* 0x00000002030075a7 */ /* 0x0044e4000800017f */
[----:B---3--:R-:W-:Y:S05]  /*fd10*/  @!P0 NANOSLEEP.SYNCS 0x989680 ;  /* 0x009896800000895d */ /* 0x008fea0003900000 */
[----:B------:R-:W3:Y:S02]  /*fd20*/  @!P0 SYNCS.PHASECHK.TRANS64 P0, [R3+URZ], R2 ;  /* 0x00000002030085a7 */ /* 0x000ee4000800007f */
[----:B---3--:R-:W-:Y:S05]  /*fd30*/  @!P0 BRA `(.L_x_3067) ;  /* 0xfffffffc00f08947 */ /* 0x008fea000383ffff */
[----:B------:R-:W-:Y:S05]  /*fd40*/  BRA `(.L_x_3095) ;  /* 0xfffffff400b07947 */ /* 0x000fea000383ffff */
.L_x_3069:
[----:B--2---:R2:W3:Y:S02]  /*fd50*/  SYNCS.PHASECHK.TRANS64.TRYWAIT P0, [R16+URZ], R5 ;  /* 0x00000005100075a7 */ /* 0x0044e4000800017f */
[----:B---3--:R-:W-:Y:S05]  /*fd60*/  @!P0 NANOSLEEP.SYNCS 0x989680 ;  /* 0x009896800000895d */ /* 0x008fea0003900000 */
[----:B------:R-:W3:Y:S02]  /*fd70*/  @!P0 SYNCS.PHASECHK.TRANS64 P0, [R16+URZ], R5 ;  /* 0x00000005100085a7 */ /* 0x000ee4000800007f */
[----:B---3--:R-:W-:Y:S05]  /*fd80*/  @!P0 BRA `(.L_x_3069) ;  /* 0xfffffffc00f08947 */ /* 0x008fea000383ffff */
[----:B------:R-:W-:Y:S05]  /*fd90*/  BRA `(.L_x_3096) ;  /* 0xfffffff400b47947 */ /* 0x000fea000383ffff */
.L_x_3097:
        /* <DEDUP_REMOVED lines=14> */
.L_x_12753:


//--------------------- .text._ZN7cutlass13device_kernelIN5flash11enable_sm90INS1_16FlashAttnFwdSm90INS1_25CollectiveMainloopFwdSm90ILi2EN4cute5tupleIJNS5_1CILi1EEES8_S8_EEENS6_IJNS7_ILi128EEENS7_ILi112EEENS7_ILi192EEEEEELi192ENS_10bfloat16_tEfNS_4arch4Sm90ELb0ELb0ELb1ELb1ELb0ELb0ELb0ELb1ELb1ELb0ELb0ELb0EEENS1_21CollectiveEpilogueFwdINS6_IJSA_SC_SB_EEES9_SE_SG_Li256ELb1ELb0ELb0ELb0EEENS1_36VarlenDynamicPersistentTileSchedulerILi128ELi112ELi256ELi32ELb0ELb0ELb1ELb0ELb1ELb1EEEEEEEEEvNT_6ParamsE --------------------------
	.section	.text._ZN7cutlass13device_kernelIN5flash11enable_sm90INS1_16FlashAttnFwdSm90INS1_25CollectiveMainloopFwdSm90ILi2EN4cute5tupleIJNS5_1CILi1EEES8_S8_EEENS6_IJNS7_ILi128EEENS7_ILi112EEENS7_ILi192EEEEEELi192ENS_10bfloat16_tEfNS_4arch4Sm90ELb0ELb0ELb1ELb1ELb0ELb0ELb0ELb1ELb1ELb0ELb0ELb0EEENS1_21CollectiveEpilogueFwdINS6_IJSA_SC_SB_EEES9_SE_SG_Li256ELb1ELb0ELb0ELb0EEENS1_36VarlenDynamicPersistentTileSchedulerILi128ELi112ELi256ELi32ELb0ELb0ELb1ELb0ELb1ELb1EEEEEEEEEvNT_6ParamsE,"ax",@progbits
	.align	128
.text._ZN7cutlass13device_kernelIN5flash11enable_sm90INS1_16FlashAttnFwdSm90INS1_25CollectiveMainloopFwdSm90ILi2EN4cute5tupleIJNS5_1CILi1EEES8_S8_EEENS6_IJNS7_ILi128EEENS7_ILi112EEENS7_ILi192EEEEEELi192ENS_10bfloat16_tEfNS_4arch4Sm90ELb0ELb0ELb1ELb1ELb0ELb0ELb0ELb1ELb1ELb0ELb0ELb0EEENS1_21CollectiveEpilogueFwdINS6_IJSA_SC_SB_EEES9_SE_SG_Li256ELb1ELb0ELb0ELb0EEENS1_36VarlenDynamicPersistentTileSchedulerILi128ELi112ELi256ELi32ELb0ELb0ELb1ELb0ELb1ELb1EEEEEEEEEvNT_6ParamsE:
        .type           _ZN7cutlass13device_kernelIN5flash11enable_sm90INS1_16FlashAttnFwdSm90INS1_25CollectiveMainloopFwdSm90ILi2EN4cute5tupleIJNS5_1CILi1EEES8_S8_EEENS6_IJNS7_ILi128EEENS7_ILi112EEENS7_ILi192EEEEEELi192ENS_10bfloat16_tEfNS_4arch4Sm90ELb0ELb0ELb1ELb1ELb0ELb0ELb0ELb1ELb1ELb0ELb0ELb0EEENS1_21CollectiveEpilogueFwdINS6_IJSA_SC_SB_EEES9_SE_SG_Li256ELb1ELb0ELb0ELb0EEENS1_36VarlenDynamicPersistentTileSchedulerILi128ELi112ELi256ELi32ELb0ELb0ELb1ELb0ELb1ELb1EEEEEEEEEvNT_6ParamsE,@function
        .size           _ZN7cutlass13device_kernelIN5flash11enable_sm90INS1_16FlashAttnFwdSm90INS1_25CollectiveMainloopFwdSm90ILi2EN4cute5tupleIJNS5_1CILi1EEES8_S8_EEENS6_IJNS7_ILi128EEENS7_ILi112EEENS7_ILi192EEEEEELi192ENS_10bfloat16_tEfNS_4arch4Sm90ELb0ELb0ELb1ELb1ELb0ELb0ELb0ELb1ELb1ELb0ELb0ELb0EEENS1_21CollectiveEpilogueFwdINS6_IJSA_SC_SB_EEES9_SE_SG_Li256ELb1ELb0ELb0ELb0EEENS1_36VarlenDynamicPersistentTileSchedulerILi128ELi112ELi256ELi32ELb0ELb0ELb1ELb0ELb1ELb1EEEEEEEEEvNT_6ParamsE,(.L_x_12754 - _ZN7cutlass13device_kernelIN5flash11enable_sm90INS1_16FlashAttnFwdSm90INS1_25CollectiveMainloopFwdSm90ILi2EN4cute5tupleIJNS5_1CILi1EEES8_S8_EEENS6_IJNS7_ILi128EEENS7_ILi112EEENS7_ILi192EEEEEELi192ENS_10bfloat16_tEfNS_4arch4Sm90ELb0ELb0ELb1ELb1ELb0ELb0ELb0ELb1ELb1ELb0ELb0ELb0EEENS1_21CollectiveEpilogueFwdINS6_IJSA_SC_SB_EEES9_SE_SG_Li256ELb1ELb0ELb0ELb0EEENS1_36VarlenDynamicPersistentTileSchedulerILi128ELi112ELi256ELi32ELb0ELb0ELb1ELb0ELb1ELb1EEEEEEEEEvNT_6ParamsE)
        .other          _ZN7cutlass13device_kernelIN5flash11enable_sm90INS1_16FlashAttnFwdSm90INS1_25CollectiveMainloopFwdSm90ILi2EN4cute5tupleIJNS5_1CILi1EEES8_S8_EEENS6_IJNS7_ILi128EEENS7_ILi112EEENS7_ILi192EEEEEELi192ENS_10bfloat16_tEfNS_4arch4Sm90ELb0ELb0ELb1ELb1ELb0ELb0ELb0ELb1ELb1ELb0ELb0ELb0EEENS1_21CollectiveEpilogueFwdINS6_IJSA_SC_SB_EEES9_SE_SG_Li256ELb1ELb0ELb0ELb0EEENS1_36VarlenDynamicPersistentTileSchedulerILi128ELi112ELi256ELi32ELb0ELb0ELb1ELb0ELb1ELb1EEEEEEEEEvNT_6ParamsE,@"STO_CUDA_ENTRY STV_DEFAULT"
_ZN7cutlass13device_kernelIN5flash11enable_sm90INS1_16FlashAttnFwdSm90INS1_25CollectiveMainloopFwdSm90ILi2EN4cute5tupleIJNS5_1CILi1EEES8_S8_EEENS6_IJNS7_ILi128EEENS7_ILi112EEENS7_ILi192EEEEEELi192ENS_10bfloat16_tEfNS_4arch4Sm90ELb0ELb0ELb1ELb1ELb0ELb0ELb0ELb1ELb1ELb0ELb0ELb0EEENS1_21CollectiveEpilogueFwdINS6_IJSA_SC_SB_EEES9_SE_SG_Li256ELb1ELb0ELb0ELb0EEENS1_36VarlenDynamicPersistentTileSchedulerILi128ELi112ELi256ELi32ELb0ELb0ELb1ELb0ELb1ELb1EEEEEEEEEvNT_6ParamsE:
[----:B------:R-:W0:Y:S02]  /*0000*/  LDC R1, c[0x0][0x28] ;  /* 0x00000a00ff017b82 */ /* 0x000e240000000800 */
[----:B0-----:R-:W-:Y:S01]  /*0010*/  VIADD R1, R1, 0xffffffc8 ;  /* 0xffffffc801017836 */ /* 0x001fe20000000000 */
[----:B------:R-:W0:Y:S01]  /*0020*/  S2R R3, SR_TID.X ;  /* 0x0000000000037919 */ /* 0x000e220000002100 */
[----:B------:R-:W-:Y:S01]  /*0030*/  ELECT P0, URZ, PT ;  /* 0x00000000003f782f */ /* 0x000fe20003800000 */
[----:B------:R-:W-:Y:S01]  /*0040*/  BSSY B0, `(.L_x_3098) ;  /* 0x0000010000007945 */ /* 0x000fe20003800000 */
[----:B0-----:R-:W-:-:S05]  /*0050*/  SHF.R.U32.HI R0, RZ, 0x5, R3 ;  /* 0x00000005ff007819 */ /* 0x001fca0000011603 */
[----:B------:R-:W0:Y:S02]  /*0060*/  SHFL.IDX PT, R2, R0, RZ, 0x1f ;  /* 0x00001fff00027589 */ /* 0x000e2400000e0000 */
[----:B0-----:R-:W-:-:S13]  /*0070*/  ISETP.EQ.AND P0, PT, R2, RZ, P0 ;  /* 0x000000ff0200720c */ /* 0x001fda0000702270 */
        /* <DEDUP_REMOVED lines=12> */
.L_x_3099:
[----:B------:R-:W-:Y:S05]  /*0140*/  BSYNC B0 ;  /* 0x0000000000007941 */ /* 0x000fea0003800000 */
.L_x_3098:
[----:B------:R-:W-:Y:S01]  /*0150*/  VOTEU.ANY UP0, P0 ;  /* 0x00000000003f7886 */ /* 0x000fe20000000100 */
[----:B------:R-:W0:Y:S01]  /*0160*/  SHFL.IDX PT, R2, R0, RZ, 0x1f ;  /* 0x00001fff00027589 */ /* 0x000e2200000e0000 */
[----:B------:R-:W-:Y:S01]  /*0170*/  UMOV UR4, 0x1 ;  /* 0x0000000100047882 */ /* 0x000fe20000000000 */
[----:B------:R-:W-:Y:S01]  /*0180*/  UMOV UR7, 0x100 ;  /* 0x0000010000077882 */ /* 0x000fe20000000000 */
[----:B------:R-:W-:Y:S01]  /*0190*/  VOTEU.ANY UP1, P0 ;  /* 0x00000000003f7886 */ /* 0x000fe20000020100 */
[----:B------:R-:W1:Y:S01]  /*01a0*/  @UP0 S2UR UR8, SR_CgaCtaId ;  /* 0x00000000000809c3 */ /* 0x000e620000008800 */
[----:B------:R-:W-:Y:S01]  /*01b0*/  @UP0 UMOV UR6, 0x400 ;  /* 0x0000040000060882 */ /* 0x000fe20000000000 */
[----:B------:R-:W-:-:S04]  /*01c0*/  @UP0 UIADD3 UR4, -UR4, 0x100000, URZ ;  /* 0x0010000004040890 */ /* 0x000fc8000fffe13f */
[----:B------:R-:W-:Y:S02]  /*01d0*/  @UP0 USHF.L.U32 UR5, UR4, 0xb, URZ ;  /* 0x0000000b04050899 */ /* 0x000fe4000800063f */
[----:B------:R-:W-:Y:S01]  /*01e0*/  @UP0 USHF.L.U32 UR4, UR4, 0x1, URZ ;  /* 0x0000000104040899 */ /* 0x000fe2000800063f */
[----:B0-----:R-:W-:Y:S02]  /*01f0*/  ISETP.NE.AND P1, PT, R2, RZ, PT ;  /* 0x000000ff0200720c */ /* 0x001fe40003f25270 */
[----:B------:R-:W-:Y:S01]  /*0200*/  SHF.R.U32.HI R2, RZ, 0x7, R3 ;  /* 0x00000007ff027819 */ /* 0x000fe20000011603 */
[----:B-1----:R-:W-:Y:S02]  /*0210*/  @UP0 ULEA UR8, UR8, UR6, 0x18 ;  /* 0x0000000608080291 */ /* 0x002fe4000f8ec03f */
[----:B------:R-:W-:-:S04]  /*0220*/  @UP0 UIADD3 UR6, -UR7, 0x100000, URZ ;  /* 0x0010000007060890 */ /* 0x000fc8000fffe13f */
[----:B------:R-:W-:Y:S02]  /*0230*/  @UP0 USHF.L.U32 UR7, UR6, 0xb, URZ ;  /* 0x0000000b06070899 */ /* 0x000fe4000800063f */
[----:B------:R-:W-:Y:S01]  /*0240*/  @UP0 USHF.L.U32 UR6, UR6, 0x1, URZ ;  /* 0x0000000106060899 */ /* 0x000fe2000800063f */
[----:B------:R-:W-:Y:S01]  /*0250*/  VOTEU.ANY UP0, P0 ;  /* 0x00000000003f7886 */ /* 0x000fe20000000100 */
[----:B------:R-:W0:Y:S04]  /*0260*/  SHFL.IDX PT, R2, R2, RZ, 0x1f ;  /* 0x00001fff02027589 */ /* 0x000e2800000e0000 */
[----:B------:R-:W1:Y:S02]  /*0270*/  FENCE.VIEW.ASYNC.S ;  /* 0x00000000000073c6 */ /* 0x000e640000000000 */
[----:B-1----:R1:W2:Y:S04]  /*0280*/  @UP0 SYNCS.EXCH.64 URZ, [UR8+0x36800], UR4 ;  /* 0x03680004083f05b2 */ /* 0x0022a80008000100 */
        /* <DEDUP_REMOVED lines=16> */
[----:B------:R4:W0:Y:S01]  /*0390*/  SYNCS.EXCH.64 URZ, [UR8+0x36840], UR4 ;  /* 0x03684004083f75b2 */ /* 0x0008220008000100 */
[----:B------:R4:W0:Y:S01]  /*03a0*/  SYNCS.EXCH.64 URZ, [UR8+0x36838], UR6 ;  /* 0x03683806083f75b2 */ /* 0x0008220008000100 */
[----:B------:R4:W0:Y:S02]  /*03b0*/  SYNCS.EXCH.64 URZ, [UR8+0x36848], UR4 ;  /* 0x03684804083f75b2 */ /* 0x0008240008000100 */
[----:B----4-:R-:W-:Y:S01]  /*03c0*/  NOP ;  /* 0x0000000000007918 */ /* 0x010fe20000000000 */
.L_x_3100:
        /* <DEDUP_REMOVED lines=22> */
.L_x_3101:
        /* <DEDUP_REMOVED lines=14> */
[----:B------:R4:W0:Y:S01]  /*0610*/  SYNCS.EXCH.64 URZ, [UR6+0x36880], UR4 ;  /* 0x03688004063f75b2 */ /* 0x0008220008000100 */
[----:B------:R4:W0:Y:S01]  /*0620*/  SYNCS.EXCH.64 URZ, [UR6+0x36878], UR4 ;  /* 0x03687804063f75b2 */ /* 0x0008220008000100 */
[----:B------:R4:W0:Y:S02]  /*0630*/  SYNCS.EXCH.64 URZ, [UR6+0x36888], UR4 ;  /* 0x03688804063f75b2 */ /* 0x0008240008000100 */
[----:B----4-:R-:W-:Y:S01]  /*0640*/  NOP ;  /* 0x0000000000007918 */ /* 0x010fe20000000000 */
.L_x_3102:
        /* <DEDUP_REMOVED lines=22> */
.L_x_3103:
        /* <DEDUP_REMOVED lines=22> */
.L_x_3104:
[----:B0-----:R-:W-:Y:S01]  /*0910*/  ISETP.NE.AND P0, PT, R2, RZ, PT ;  /* 0x000000ff0200720c */ /* 0x001fe20003f05270 */
[----:B------:R-:W-:Y:S01]  /*0920*/  IMAD.MOV.U32 R2, RZ, RZ, 0x1 ;  /* 0x00000001ff027424 */ /* 0x000fe200078e00ff */
[----:B------:R-:W-:Y:S01]  /*0930*/  NOP ;  /* 0x0000000000007918 */ /* 0x000fe20000000000 */
[----:B------:R-:W-:-:S03]  /*0940*/  ULDC.64 UR60, c[0x0][0x208] ;  /* 0x00008200003c7ab9 */ /* 0x000fc60000000a00 */
[----:B------:R-:W-:-:S05]  /*0950*/  SEL R2, R2, 0x2, !P0 ;  /* 0x0000000202027807 */ /* 0x000fca0004000000 */
[----:B------:R0:W-:Y:S01]  /*0960*/  STL [R1+0x30], R2 ;  /* 0x0000300201007387 */ /* 0x0001e20000100800 */
[----:B-123--:R-:W-:Y:S06]  /*0970*/  BAR.SYNC.DEFER_BLOCKING 0x0 ;  /* 0x0000000000007b1d */ /* 0x00efec0000010000 */
[----:B------:R-:W-:Y:S05]  /*0980*/  @!P0 BRA `(.L_x_3105) ;  /* 0x000000cc00f48947 */ /* 0x000fea0003800000 */
.L_x_3106:
        /* <DEDUP_REMOVED lines=14> */
[----:B------:R-:W2:Y:S01]  /*0a70*/  LDL.LU R10, [R1+0x30] ;  /* 0x00003000010a7983 */ /* 0x000ea20000300800 */
[----:B------:R-:W1:Y:S02]  /*0a80*/  S2R R0, SR_TID.X ;  /* 0x0000000000007919 */ /* 0x000e640000002100 */
[----:B-1----:R-:W-:-:S05]  /*0a90*/  VIADD R214, R0, 0xffffff80 ;  /* 0xffffff8000d67836 */ /* 0x002fca0000000000 */
[----:B------:R-:W-:-:S04]  /*0aa0*/  SHF.R.S32.HI R3, RZ, 0x1f, R214 ;  /* 0x0000001fff037819 */ /* 0x000fc800000114d6 */
[----:B------:R-:W-:-:S04]  /*0ab0*/  LEA.HI R5, R3, R214, RZ, 0x7 ;  /* 0x000000d603057211 */ /* 0x000fc800078f38ff */
[----:B------:R-:W-:-:S05]  /*0ac0*/  LOP3.LUT R209, R5, 0xffffff80, RZ, 0xc0, !PT ;  /* 0xffffff8005d17812 */ /* 0x000fca00078ec0ff */
[----:B------:R-:W-:-:S05]  /*0ad0*/  IMAD.IADD R209, R214, 0x1, -R209 ;  /* 0x00000001d6d17824 */ /* 0x000fca00078e0ad1 */
[----:B------:R-:W-:-:S04]  /*0ae0*/  SHF.R.S32.HI R4, RZ, 0x1f, R209 ;  /* 0x0000001fff047819 */ /* 0x000fc800000114d1 */
[----:B------:R-:W-:-:S04]  /*0af0*/  LEA.HI R6, R4, R209, RZ, 0x2 ;  /* 0x000000d104067211 */ /* 0x000fc800078f10ff */
[--C-:B------:R-:W-:Y:S02]  /*0b00*/  SHF.R.S32.HI R8, RZ, 0x2, R6.reuse ;  /* 0x00000002ff087819 */ /* 0x100fe40000011406 */
[----:B------:R-:W-:Y:S02]  /*0b10*/  SHF.R.S32.HI R11, RZ, 0x1f, R6 ;  /* 0x0000001fff0b7819 */ /* 0x000fe40000011406 */
[----:B------:R-:W-:Y:S02]  /*0b20*/  SHF.R.S32.HI R210, RZ, 0x7, R5 ;  /* 0x00000007ffd27819 */ /* 0x000fe40000011405 */
[----:B------:R-:W-:Y:S02]  /*0b30*/  LEA.HI R11, R11, R8, RZ, 0x3 ;  /* 0x000000080b0b7211 */ /* 0x000fe400078f18ff */
[----:B------:R-:W-:Y:S02]  /*0b40*/  LEA.HI R4, R4, R209, RZ, 0x5 ;  /* 0x000000d104047211 */ /* 0x000fe400078f28ff */
[----:B------:R-:W-:-:S02]  /*0b50*/  LOP3.LUT R11, R11, 0xfffffff8, RZ, 0xc0, !PT ;  /* 0xfffffff80b0b7812 */ /* 0x000fc400078ec0ff */
[----:B------:R-:W-:Y:S02]  /*0b60*/  LEA.HI R5, R5, R210, RZ, 0x1 ;  /* 0x000000d205057211 */ /* 0x000fe400078f08ff */
[-C--:B------:R-:W-:Y:S01]  /*0b70*/  LEA.HI R0, R3, R214.reuse, RZ, 0x4 ;  /* 0x000000d603007211 */ /* 0x080fe200078f20ff */
[----:B------:R-:W-:Y:S01]  /*0b80*/  IMAD.IADD R11, R8, 0x1, -R11 ;  /* 0x00000001080b7824 */ /* 0x000fe200078e0a0b */
[----:B------:R-:W-:Y:S02]  /*0b90*/  SHF.R.S32.HI R4, RZ, 0x5, R4 ;  /* 0x00000005ff047819 */ /* 0x000fe40000011404 */
[----:B------:R-:W-:Y:S02]  /*0ba0*/  LOP3.LUT R5, R5, 0x3fffffe, RZ, 0xc0, !PT ;  /* 0x03fffffe05057812 */ /* 0x000fe400078ec0ff */
[CC--:B0-----:R-:W-:Y:S02]  /*0bb0*/  LEA.HI R2, R3.reuse, R214.reuse, RZ, 0x5 ;  /* 0x000000d603027211 */ /* 0x0c1fe400078f28ff */
[----:B------:R-:W-:Y:S01]  /*0bc0*/  SHF.R.S32.HI R9, RZ, 0x4, R0 ;  /* 0x00000004ff097819 */ /* 0x000fe20000011400 */
[----:B------:R-:W-:Y:S01]  /*0bd0*/  IMAD R4, R4, 0x10, R11 ;  /* 0x0000001004047824 */ /* 0x000fe200078e020b */
[----:B------:R-:W-:Y:S01]  /*0be0*/  LOP3.LUT R7, R0, 0x3fffff0, RZ, 0xc0, !PT ;  /* 0x03fffff000077812 */ /* 0x000fe200078ec0ff */
[----:B------:R-:W-:Y:S01]  /*0bf0*/  IMAD.IADD R5, R210, 0x1, -R5 ;  /* 0x00000001d2057824 */ /* 0x000fe200078e0a05 */
[----:B------:R-:W-:Y:S01]  /*0c00*/  LEA.HI R0, R0, R9, RZ, 0x1 ;  /* 0x0000000900007211 */ /* 0x000fe200078f08ff */
[----:B------:R-:W-:Y:S01]  /*0c10*/  IMAD.SHL.U32 R2, R2, 0x20, RZ ;  /* 0x0000002002027824 */ /* 0x000fe200078e00ff */
[----:B------:R-:W-:Y:S01]  /*0c20*/  LEA.HI R3, R3, R214, RZ, 0x3 ;  /* 0x000000d603037211 */ /* 0x000fe200078f18ff */
[----:B------:R-:W-:Y:S01]  /*0c30*/  IMAD R212, R5, 0x40, R4 ;  /* 0x0000004005d47824 */ /* 0x000fe200078e0204 */
[----:B------:R-:W-:Y:S01]  /*0c40*/  LOP3.LUT R0, R0, 0x1ffffffe, RZ, 0xc0, !PT ;  /* 0x1ffffffe00007812 */ /* 0x000fe200078ec0ff */
[----:B------:R-:W-:Y:S01]  /*0c50*/  IMAD.IADD R7, R214, 0x1, -R7 ;  /* 0x00000001d6077824 */ /* 0x000fe200078e0a07 */
[----:B------:R-:W-:-:S02]  /*0c60*/  LOP3.LUT R6, R6, 0x7ffffffc, RZ, 0xc0, !PT ;  /* 0x7ffffffc06067812 */ /* 0x000fc400078ec0ff */
[----:B------:R-:W-:Y:S02]  /*0c70*/  LOP3.LUT R5, R3, 0x1ffffff8, RZ, 0xc0, !PT ;  /* 0x1ffffff803057812 */ /* 0x000fe400078ec0ff */
[----:B------:R-:W-:Y:S01]  /*0c80*/  LOP3.LUT R2, R2, 0xfffffc00, RZ, 0xc0, !PT ;  /* 0xfffffc0002027812 */ /* 0x000fe200078ec0ff */
[----:B------:R-:W-:Y:S02]  /*0c90*/  IMAD.IADD R0, R9, 0x1, -R0 ;  /* 0x0000000109007824 */ /* 0x000fe400078e0a00 */
[----:B------:R-:W-:Y:S01]  /*0ca0*/  IMAD.MOV.U32 R211, RZ, RZ, -0x2 ;  /* 0xfffffffeffd37424 */ /* 0x000fe200078e00ff */
[----:B------:R-:W-:Y:S01]  /*0cb0*/  LEA R7, R7, R2, 0x6 ;  /* 0x0000000207077211 */ /* 0x000fe200078e30ff */
[----:B------:R-:W-:Y:S02]  /*0cc0*/  IMAD.IADD R6, R209, 0x1, -R6 ;  /* 0x00000001d1067824 */ /* 0x000fe400078e0a06 */
[----:B------:R-:W-:Y:S01]  /*0cd0*/  IMAD.IADD R5, R214, 0x1, -R5 ;  /* 0x00000001d6057824 */ /* 0x000fe200078e0a05 */
[----:B------:R-:W-:Y:S01]  /*0ce0*/  LEA R213, R0, R7, 0x3 ;  /* 0x0000000700d57211 */ /* 0x000fe200078e18ff */
[----:B------:R-:W-:Y:S01]  /*0cf0*/  IMAD R211, R6, R211, 0x70 ;  /* 0x0000007006d37424 */ /* 0x000fe200078e02d3 */
[----:B------:R-:W-:Y:S01]  /*0d00*/  CS2R R16, SRZ ;  /* 0x0000000000107805 */ /* 0x000fe2000001ff00 */
[----:B------:R-:W-:Y:S01]  /*0d10*/  IMAD.MOV.U32 R208, RZ, RZ, RZ ;  /* 0x000000ffffd07224 */ /* 0x000fe200078e00ff */
[----:B------:R-:W-:Y:S01]  /*0d20*/  SHF.R.S32.HI R22, RZ, 0x3, R3 ;  /* 0x00000003ff167819 */ /* 0x000fe20000011403 */
[----:B------:R-:W-:Y:S01]  /*0d30*/  IMAD.SHL.U32 R18, R5, 0x8, RZ ;  /* 0x0000000805127824 */ /* 0x000fe200078e00ff */
[----:B--2---:R-:W-:-:S07]  /*0d40*/  LOP3.LUT R19, R10, 0x1, RZ, 0xfc, !PT ;  /* 0x000000010a137812 */ /* 0x004fce00078efcff */
.L_x_3149:
[----:B0-----:R-:W0:Y:S01]  /*0d50*/  LDC.64 R204, c[0x0][0xc60] ;  /* 0x00031800ffcc7b82 */ /* 0x001e220000000a00 */
[----:B------:R-:W-:Y:S01]  /*0d60*/  ULDC.64 UR4, c[0x0][0xa28] ;  /* 0x00028a0000047ab9 */ /* 0x000fe20000000a00 */
[----:B---3-5:R-:W-:Y:S01]  /*0d70*/  IMAD.MOV.U32 R5, RZ, RZ, RZ ;  /* 0x000000ffff057224 */ /* 0x028fe200078e00ff */
[----:B------:R-:W-:Y:S01]  /*0d80*/  ULDC.64 UR6, c[0x0][0xa20] ;  /* 0x0002880000067ab9 */ /* 0x000fe20000000a00 */
[----:B0-----:R-:W-:-:S06]  /*0d90*/  IMAD.WIDE R204, R103, 0x4, R204 ;  /* 0x0000000467cc7825 */ /* 0x001fcc00078e02cc */
[----:B--2---:R-:W2:Y:S01]  /*0da0*/  LDG.E R204, desc[UR60][R204.64] ;  /* 0x0000003ccccc7981 */ /* 0x004ea2000c1e1900 */
[----:B------:R-:W-:-:S04]  /*0db0*/  ISETP.NE.U32.AND P0, PT, RZ, UR4, PT ;  /* 0x00000004ff007c0c */ /* 0x000fc8000bf05070 */
[----:B------:R-:W-:Y:S02]  /*0dc0*/  ISETP.NE.AND.EX P0, PT, RZ, UR5, PT, P0 ;  /* 0x00000005ff007c0c */ /* 0x000fe4000bf05300 */
[----:B--2---:R-:W-:-:S11]  /*0dd0*/  SHF.R.S32.HI R207, RZ, 0x1f, R204 ;  /* 0x0000001fffcf7819 */ /* 0x004fd600000114cc */
[----:B------:R-:W-:-:S04]  /*0de0*/  @P0 LEA R2, P1, R204, UR4, 0x2 ;  /* 0x00000004cc020c11 */ /* 0x000fc8000f8210ff */
[----:B------:R-:W-:Y:S01]  /*0df0*/  @P0 LEA.HI.X R3, R204, UR5, R207, 0x2, P1 ;  /* 0x00000005cc030c11 */ /* 0x000fe200088f14cf */
[----:B------:R-:W-:-:S04]  /*0e00*/  ULDC.64 UR4, c[0x0][0x3f8] ;  /* 0x0000fe0000047ab9 */ /* 0x000fc80000000a00 */
[----:B------:R0:W5:Y:S01]  /*0e10*/  @P0 LDG.E R5, desc[UR60][R2.64] ;  /* 0x0000003c02050981 */ /* 0x000162000c1e1900 */
[----:B------:R-:W-:Y:S01]  /*0e20*/  ISETP.NE.U32.AND P0, PT, RZ, UR6, PT ;  /* 0x00000006ff007c0c */ /* 0x000fe2000bf05070 */
[----:B------:R-:W-:-:S03]  /*0e30*/  UISETP.NE.U32.AND UP0, UPT, UR4, URZ, UPT ;  /* 0x0000003f0400728c */ /* 0x000fc6000bf05070 */
[----:B------:R-:W-:Y:S01]  /*0e40*/  ISETP.NE.AND.EX P0, PT, RZ, UR7, PT, P0 ;  /* 0x00000007ff007c0c */ /* 0x000fe2000bf05300 */
[----:B------:R-:W-:Y:S01]  /*0e50*/  UISETP.NE.AND.EX UP0, UPT, UR5, URZ, UPT, UP0 ;  /* 0x0000003f0500728c */ /* 0x000fe2000bf05300 */
[----:B------:R-:W-:Y:S02]  /*0e60*/  ULDC UR4, c[0x0][0x404] ;  /* 0x0001010000047ab9 */ /* 0x000fe40000000800 */
[----:B------:R-:W-:Y:S01]  /*0e70*/  ULDC UR5, c[0x0][0x2e0] ;  /* 0x0000b80000057ab9 */ /* 0x000fe20000000800 */
[----:B------:R-:W-:-:S04]  /*0e80*/  USEL UR4, UR4, 0x1, UP0 ;  /* 0x0000000104047887 */ /* 0x000fc80008000000 */
[----:B------:R-:W-:-:S04]  /*0e90*/  UIMAD UR4, UR4, UR5, URZ ;  /* 0x00000005040472a4 */ /* 0x000fc8000f8e023f */
[C---:B0-----:R-:W-:Y:S02]  /*0ea0*/  @P0 LEA R2, P1, R204.reuse, UR6, 0x2 ;  /* 0x00000006cc020c11 */ /* 0x041fe4000f8210ff */
[----:B------:R-:W-:Y:S02]  /*0eb0*/  IMAD.U32 R82, RZ, RZ, UR4 ;  /* 0x00000004ff527e24 */ /* 0x000fe4000f8e00ff */
[----:B------:R-:W-:-:S05]  /*0ec0*/  @P0 LEA.HI.X R3, R204, UR7, R207, 0x2, P1 ;  /* 0x00000007cc030c11 */ /* 0x000fca00088f14cf */
[----:B------:R0:W5:Y:S01]  /*0ed0*/  @P0 LDG.E R82, desc[UR60][R2.64] ;  /* 0x0000003c02520981 */ /* 0x000162000c1e1900 */
[----:B----4-:R-:W-:Y:S05]  /*0ee0*/  @P0 BRA `(.L_x_3107) ;  /* 0x0000000000240947 */ /* 0x010fea0003800000 */
[----:B------:R-:W-:Y:S02]  /*0ef0*/  ULDC.64 UR4, c[0x0][0xa08] ;  /* 0x0002820000047ab9 */ /* 0x000fe40000000a00 */
[----:B------:R-:W-:-:S04]  /*0f00*/  ISETP.NE.U32.AND P0, PT, RZ, UR4, PT ;  /* 0x00000004ff007c0c */ /* 0x000fc8000bf05070 */
[----:B------:R-:W-:-:S13]  /*0f10*/  ISETP.NE.AND.EX P0, PT, RZ, UR5, PT, P0 ;  /* 0x00000005ff007c0c */ /* 0x000fda000bf05300 */
[----:B------:R-:W-:Y:S05]  /*0f20*/  @!P0 BRA `(.L_x_3107) ;  /* 0x0000000000148947 */ /* 0x000fea0003800000 */
[----:B0-----:R-:W0:Y:S02]  /*0f30*/  LDC.64 R2, c[0x0][0xa08] ;  /* 0x00028200ff027b82 */ /* 0x001e240000000a00 */
[----:B0-----:R-:W-:-:S05]  /*0f40*/  IMAD.WIDE R2, R204, 0x4, R2 ;  /* 0x00000004cc027825 */ /* 0x001fca00078e0202 */
[----:B-----5:R-:W2:Y:S04]  /*0f50*/  LDG.E R82, desc[UR60][R2.64] ;  /* 0x0000003c02527981 */ /* 0x020ea8000c1e1900 */
[----:B------:R-:W2:Y:S02]  /*0f60*/  LDG.E R7, desc[UR60][R2.64+0x4] ;  /* 0x0000043c02077981 */ /* 0x000ea4000c1e1900 */
[----:B--2---:R-:W-:-:S07]  /*0f70*/  IADD3 R82, -R82, R7, RZ ;  /* 0x0000000752527210 */ /* 0x004fce0007ffe1ff */
.L_x_3107:
[----:B-----5:R-:W-:Y:S01]  /*0f80*/  IMAD.IADD R82, R82, 0x1, -R5 ;  /* 0x0000000152527824 */ /* 0x020fe200078e0a05 */
[----:B------:R-:W-:Y:S01]  /*0f90*/  PLOP3.LUT P0, PT, PT, PT, PT, 0x80, 0x0 ;  /* 0x000000000000781c */ /* 0x000fe20003f0f070 */
[----:B0-----:R-:W-:Y:S01]  /*0fa0*/  IMAD.MOV.U32 R2, RZ, RZ, RZ ;  /* 0x000000ffff027224 */ /* 0x001fe200078e00ff */
[----:B------:R-:W-:Y:S01]  /*0fb0*/  CS2R R118, SRZ ;  /* 0x0000000000767805 */ /* 0x000fe2000001ff00 */
[C---:B------:R-:W-:Y:S01]  /*0fc0*/  VIADD R3, R82.reuse, 0x6f ;  /* 0x0000006f52037836 */ /* 0x040fe20000000000 */
[----:B------:R-:W-:Y:S01]  /*0fd0*/  ISETP.GE.AND P1, PT, R82, 0x1, PT ;  /* 0x000000015200780c */ /* 0x000fe20003f26270 */
[----:B------:R-:W-:Y:S01]  /*0fe0*/  IMAD.MOV.U32 R206, RZ, RZ, R101 ;  /* 0x000000ffffce7224 */ /* 0x000fe200078e0065 */
[----:B------:R-:W-:Y:S01]  /*0ff0*/  CS2R R116, SRZ ;  /* 0x0000000000747805 */ /* 0x000fe2000001ff00 */
[----:B------:R-:W-:Y:S01]  /*1000*/  IMAD.HI R2, R3, -0x6db6db6d, R2 ;  /* 0x9249249303027827 */ /* 0x000fe200078e0202 */
[----:B------:R-:W-:Y:S02]  /*1010*/  CS2R R114, SRZ ;  /* 0x0000000000727805 */ /* 0x000fe4000001ff00 */
[----:B------:R-:W-:-:S02]  /*1020*/  CS2R R112, SRZ ;  /* 0x0000000000707805 */ /* 0x000fc4000001ff00 */
[----:B------:R-:W-:Y:S01]  /*1030*/  CS2R R110, SRZ ;  /* 0x00000000006e7805 */ /* 0x000fe2000001ff00 */
[----:B------:R-:W-:Y:S01]  /*1040*/  IMAD.MOV.U32 R205, RZ, RZ, R102 ;  /* 0x000000ffffcd7224 */ /* 0x000fe200078e0066 */
[----:B------:R-:W-:Y:S01]  /*1050*/  SHF.R.U32.HI R3, RZ, 0x1f, R2 ;  /* 0x0000001fff037819 */ /* 0x000fe20000011602 */
[----:B------:R-:W-:Y:S01]  /*1060*/  IMAD.MOV.U32 R0, RZ, RZ, RZ ;  /* 0x000000ffff007224 */ /* 0x000fe200078e00ff */
[----:B------:R-:W-:Y:S02]  /*1070*/  CS2R R108, SRZ ;  /* 0x00000000006c7805 */ /* 0x000fe4000001ff00 */
[----:B------:R-:W-:Y:S02]  /*1080*/  CS2R R106, SRZ ;  /* 0x00000000006a7805 */ /* 0x000fe4000001ff00 */
[----:B------:R-:W-:Y:S02]  /*1090*/  LEA.HI.SX32 R120, R2, R3, 0x1a ;  /* 0x0000000302787211 */ /* 0x000fe400078fd2ff */
[----:B------:R-:W-:-:S02]  /*10a0*/  CS2R R2, SRZ ;  /* 0x0000000000027805 */ /* 0x000fc4000001ff00 */
[----:B------:R-:W-:Y:S02]  /*10b0*/  CS2R R104, SRZ ;  /* 0x0000000000687805 */ /* 0x000fe4000001ff00 */
[----:B------:R-:W-:Y:S02]  /*10c0*/  CS2R R46, SRZ ;  /* 0x00000000002e7805 */ /* 0x000fe4000001ff00 */
[----:B------:R-:W-:Y:S02]  /*10d0*/  MOV R39, RZ ;  /* 0x000000ff00277202 */ /* 0x000fe40000000f00 */
        /* <DEDUP_REMOVED lines=37> */
[----:B------:R-:W-:Y:S01]  /*1330*/  CS2R R6, SRZ ;  /* 0x0000000000067805 */ /* 0x000fe2000001ff00 */
        /* <DEDUP_REMOVED lines=22> */
[----:B------:R-:W-:Y:S01]  /*14a0*/  MOV R4, UR4 ;  /* 0x0000000400047c02 */ /* 0x000fe20008000f00 */
        /* <DEDUP_REMOVED lines=11> */
[----:B-1----:R-:W-:Y:S05]  /*1560*/  CALL.ABS.NOINC R2 ;  /* 0x0000000002007343 */ /* 0x002fea0003c00000 */
.L_x_3109:
[----:B------:R-:W0:Y:S01]  /*1570*/  S2UR UR5, SR_CgaCtaId ;  /* 0x00000000000579c3 */ /* 0x000e220000008800 */
[----:B------:R-:W-:Y:S01]  /*1580*/  LEA.HI R0, R208, R208, RZ, 0x1 ;  /* 0x000000d0d0007211 */ /* 0x000fe200078f08ff */
[----:B------:R-:W-:Y:S01]  /*1590*/  UMOV UR4, 0x400 ;  /* 0x0000040000047882 */ /* 0x000fe20000000000 */
[----:B------:R-:W-:Y:S01]  /*15a0*/  BSSY B0, `(.L_x_3110) ;  /* 0x0000009000007945 */ /* 0x000fe20003800000 */
[----:B------:R-:W-:Y:S02]  /*15b0*/  ISETP.NE.AND P0, PT, R19, 0x3, PT ;  /* 0x000000031300780c */ /* 0x000fe40003f05270 */
[----:B------:R-:W-:-:S05]  /*15c0*/  LOP3.LUT R3, R0, 0xfffffffe, RZ, 0xc0, !PT ;  /* 0xfffffffe00037812 */ /* 0x000fca00078ec0ff */
[----:B------:R-:W-:-:S05]  /*15d0*/  IMAD.IADD R3, R208, 0x1, -R3 ;  /* 0x00000001d0037824 */ /* 0x000fca00078e0a03 */
[----:B------:R-:W-:Y:S01]  /*15e0*/  SHF.L.U32 R3, R3, 0x1f, RZ ;  /* 0x0000001f03037819 */ /* 0x000fe200000006ff */
[----:B0-----:R-:W-:-:S06]  /*15f0*/  ULEA UR4, UR5, UR4, 0x18 ;  /* 0x0000000405047291 */ /* 0x001fcc000f8ec03f */
[----:B------:R-:W-:-:S04]  /*1600*/  IMAD.U32 R2, RZ, RZ, UR4 ;  /* 0x00000004ff027e24 */ /* 0x000fc8000f8e00ff */
[----:B------:R-:W0:Y:S02]  /*1610*/  SYNCS.PHASECHK.TRANS64.TRYWAIT P1, [R2+URZ+0x36800], R3 ;  /* 0x03680003020075a7 */ /* 0x000e24000802017f */
[----:B0-----:R-:W-:Y:S05]  /*1620*/  @!P1 BRA `(.L_x_3111) ;  /* 0x0000011000409947 */ /* 0x001fea0003800000 */
.L_x_3235:
[----:B------:R-:W-:Y:S05]  /*1630*/  BSYNC B0 ;  /* 0x0000000000007941 */ /* 0x000fea0003800000 */
.L_x_3110:
[----:B------:R-:W-:Y:S05]  /*1640*/  @!P0 BRA `(.L_x_3112) ;  /* 0x0000000000048947 */ /* 0x000fea0003800000 */
[----:B------:R-:W-:Y:S01]  /*1650*/  BPT.TRAP 0x1 ;  /* 0x000000040000795c */ /* 0x000fe20000300000 */
.L_x_3112:
[----:B------:R-:W-:Y:S01]  /*1660*/  IMAD R0, R16, 0x8, R2 ;  /* 0x0000000810007824 */ /* 0x000fe200078e0202 */
[----:B0-----:R-:W-:-:S04]  /*1670*/  SHF.L.U32 R3, R17, 0x1f, RZ ;  /* 0x0000001f11037819 */ /* 0x001fc800000006ff */
[----:B------:R0:W1:Y:S01]  /*1680*/  SYNCS.PHASECHK.TRANS64.TRYWAIT P2, [R0+URZ+0x36830], R3 ;  /* 0x03683003000075a7 */ /* 0x000062000804017f */
[----:B------:R-:W-:Y:S05]  /*1690*/  @!P0 BRA `(.L_x_3113) ;  /* 0x0000000000048947 */ /* 0x000fea0003800000 */
[----:B------:R-:W-:Y:S01]  /*16a0*/  BPT.TRAP 0x1 ;  /* 0x000000040000795c */ /* 0x000fe20000300000 */
.L_x_3113:
[----:B------:R-:W2:Y:S01]  /*16b0*/  S2R R4, SR_TID.X ;  /* 0x0000000000047919 */ /* 0x000ea20000002100 */
[----:B------:R-:W-:Y:S01]  /*16c0*/  IMAD.MOV.U32 R119, RZ, RZ, RZ ;  /* 0x000000ffff777224 */ /* 0x000fe200078e00ff */
[----:B--2---:R-:W-:Y:S01]  /*16d0*/  LOP3.LUT P1, RZ, R4, 0x7f, RZ, 0xc0, !PT ;  /* 0x0000007f04ff7812 */ /* 0x004fe2000782c0ff */
[----:B-1----:R-:W-:-:S12]  /*16e0*/  @P2 BRA `(.L_x_3114) ;  /* 0x0000000000082947 */ /* 0x002fd80003800000 */
[----:B------:R-:W1:Y:S02]  /*16f0*/  SYNCS.PHASECHK.TRANS64.TRYWAIT P2, [R0+URZ+0x36830], R3 ;  /* 0x03683003000075a7 */ /* 0x000e64000804017f */
[----:B-1----:R-:W-:Y:S05]  /*1700*/  @!P2 BRA `(.L_x_3115) ;  /* 0x00000110001ca947 */ /* 0x002fea0003800000 */
.L_x_3114:
[----:B------:R-:W-:Y:S05]  /*1710*/  WARPSYNC.ALL ;  /* 0x0000000000007948 */ /* 0x000fea0003800000 */
[----:B01----:R-:W-:Y:S01]  /*1720*/  VIADD R3, R2, 0x21400 ;  /* 0x0002140002037836 */ /* 0x003fe20000000000 */
[----:B------:R-:W-:Y:S01]  /*1730*/  ULOP3.LUT UR5, UR36, 0x10000, URZ, 0xfc, !UPT ;  /* 0x0001000024057892 */ /* 0x000fe2000f8efc3f */
[----:B------:R-:W-:Y:S01]  /*1740*/  WARPGROUP.ARRIVE ;  /* 0x00000000000079c5 */ /* 0x000fe20000000000 */
[----:B------:R-:W-:Y:S01]  /*1750*/  UMOV UR53, 0x40000040 ;  /* 0x4000004000357882 */ /* 0x000fe20000000000 */
[----:B------:R-:W-:Y:S01]  /*1760*/  UMOV UR55, 0x40000040 ;  /* 0x4000004000377882 */ /* 0x000fe20000000000 */
[----:B------:R-:W-:Y:S01]  /*1770*/  SHF.R.U32.HI R3, RZ, 0x4, R3 ;  /* 0x00000004ff037819 */ /* 0x000fe20000011603 */
[----:B------:R-:W-:Y:S01]  /*1780*/  UMOV UR13, UR53 ;  /* 0x00000035000d7c82 */ /* 0x000fe20008000000 */
[----:B------:R-:W-:Y:S01]  /*1790*/  UMOV UR15, 0x40000040 ;  /* 0x40000040000f7882 */ /* 0x000fe20000000000 */
[----:B------:R-:W-:Y:S01]  /*17a0*/  UMOV UR52, UR5 ;  /* 0x0000000500347c82 */ /* 0x000fe20008000000 */
[----:B------:R-:W-:Y:S01]  /*17b0*/  LOP3.LUT R3, R3, 0x3fff, RZ, 0xc0, !PT ;  /* 0x00003fff03037812 */ /* 0x000fe200078ec0ff */
[----:B------:R-:W-:Y:S01]  /*17c0*/  UMOV UR12, UR52 ;  /* 0x00000034000c7c82 */ /* 0x000fe20008000000 */
[----:B------:R-:W-:Y:S01]  /*17d0*/  UMOV UR16, UR52 ;  /* 0x0000003400107c82 */ /* 0x000fe20008000000 */
[----:B------:R-:W-:Y:S01]  /*17e0*/  UMOV UR17, UR53 ;  /* 0x0000003500117c82 */ /* 0x000fe20008000000 */
[----:B------:R-:W-:Y:S01]  /*17f0*/  LOP3.LUT R8, R3, 0x10000, RZ, 0xfc, !PT ;  /* 0x0001000003087812 */ /* 0x000fe200078efcff */
[----:B------:R-:W-:Y:S01]  /*1800*/  UMOV UR19, 0x40000040 ;  /* 0x4000004000137882 */ /* 0x000fe20000000000 */
[----:B------:R-:W-:Y:S01]  /*1810*/  UMOV UR20, UR52 ;  /* 0x0000003400147c82 */ /* 0x000fe20008000000 */
[----:B------:R-:W-:Y:S01]  /*1820*/  UMOV UR21, UR53 ;  /* 0x0000003500157c82 */ /* 0x000fe20008000000 */
[----:B------:R-:W-:Y:S01]  /*1830*/  UMOV UR23, 0x40000040 ;  /* 0x4000004000177882 */ /* 0x000fe20000000000 */
[----:B------:R-:W-:Y:S01]  /*1840*/  IMAD R3, R16, 0xa80, R8 ;  /* 0x00000a8010037824 */ /* 0x000fe200078e0208 */
[----:B------:R-:W-:Y:S01]  /*1850*/  UMOV UR8, UR52 ;  /* 0x0000003400087c82 */ /* 0x000fe20008000000 */
[----:B------:R-:W-:Y:S01]  /*1860*/  UMOV UR9, UR53 ;  /* 0x0000003500097c82 */ /* 0x000fe20008000000 */
[----:B------:R-:W-:Y:S01]  /*1870*/  UMOV UR11, 0x40000040 ;  /* 0x40000040000b7882 */ /* 0x000fe20000000000 */
[----:B------:R-:W-:Y:S01]  /*1880*/  UIADD3 UR7, UR5, 0x2, URZ ;  /* 0x0000000205077890 */ /* 0x000fe2000fffe03f */
[----:B------:R-:W-:Y:S01]  /*1890*/  R2UR UR4, R3 ;  /* 0x00000000030472ca */ /* 0x000fe200000e0000 */
        /* <DEDUP_REMOVED lines=8> */
[----:B------:R-:W-:Y:S01]  /*1920*/  MOV R5, UR53 ;  /* 0x0000003500057c02 */ /* 0x000fe20008000f00 */
[----:B------:R-:W-:Y:S01]  /*1930*/  @!P1 VIADD R0, R0, 0x36840 ;  /* 0x0003684000009836 */ /* 0x000fe20000000000 */
[----:B------:R-:W-:Y:S01]  /*1940*/  MOV R6, UR52 ;  /* 0x0000003400067c02 */ /* 0x000fe20008000f00 */
[--C-:B------:R-:W-:Y:S01]  /*1950*/  IMAD.MOV.U32 R118, RZ, RZ, R119.reuse ;  /* 0x000000ffff767224 */ /* 0x100fe200078e0077 */
[----:B------:R-:W-:Y:S01]  /*1960*/  UMOV UR54, UR4 ;  /* 0x0000000400367c82 */ /* 0x000fe20008000000 */
[----:B------:R-:W-:Y:S01]  /*1970*/  UIADD3 UR14, UR4, 0x80, URZ ;  /* 0x00000080040e7890 */ /* 0x000fe2000fffe03f */
[----:B------:R-:W-:Y:S01]  /*1980*/  HGMMA.64x16x16.F32.BF16 R72, gdesc[UR52], RZ, !UPT, gsb0 ;  /* 0x00200000344879f0 */ /* 0x000fe2000c0018ff */
[----:B------:R-:W-:Y:S01]  /*1990*/  UIADD3 UR18, UR4, 0x100, URZ ;  /* 0x0000010004127890 */ /* 0x000fe2000fffe03f */
[----:B------:R-:W-:Y:S01]  /*19a0*/  IADD3 R9, R211, R82, RZ ;  /* 0x00000052d3097210 */ /* 0x000fe20007ffe0ff */
[----:B------:R-:W-:Y:S01]  /*19b0*/  UIADD3 UR22, UR4, 0x180, URZ ;  /* 0x0000018004167890 */ /* 0x000fe2000fffe03f */
[----:B------:R-:W-:Y:S01]  /*19c0*/  P2R R81, PR, RZ, 0x1 ;  /* 0x00000001ff517803 */ /* 0x000fe20000000000 */
[----:B------:R-:W-:Y:S01]  /*19d0*/  UIADD3 UR54, UR4, 0x200, URZ ;  /* 0x0000020004367890 */ /* 0x000fe2000fffe03f */
[----:B------:R-:W-:Y:S01]  /*19e0*/  @!P1 PRMT R0, RZ, 0x654, R0 ;  /* 0x00000654ff009816 */ /* 0x000fe20000000000 */
        /* <DEDUP_REMOVED lines=32> */
[----:B------:R-:W-:Y:S02]  /*1bf0*/  UIADD3 UR12, UR4, 0x2, URZ ;  /* 0x00000002040c7890 */ /* 0x000fe4000fffe03f */
[----:B------:R-:W-:Y:S01]  /*1c00*/  UIADD3 UR14, UR4, 0x282, URZ ;  /* 0x00000282040e7890 */ /* 0x000fe2000fffe03f */
        /* <DEDUP_REMOVED lines=32> */
[----:B------:R-:W-:Y:S01]  /*1e10*/  UIADD3 UR7, UR5, 0x4, URZ ;  /* 0x0000000405077890 */ /* 0x000fe2000fffe03f */
[----:B------:R-:W-:-:S02]  /*1e20*/  MOV R3, UR9 ;  /* 0x0000000900037c02 */ /* 0x000fc40008000f00 */
[----:B------:R-:W-:Y:S01]  /*1e30*/  MOV R4, UR8 ;  /* 0x0000000800047c02 */ /* 0x000fe20008000f00 */
[----:B------:R-:W-:Y:S02]  /*1e40*/  WARPGROUP.DEPBAR.LE gsb0, 0x0 ;  /* 0x00008000000079c5 */ /* 0x000fe40000010000 */
[----:B------:R-:W-:-:S06]  /*1e50*/  WARPGROUP.ARRIVE ;  /* 0x00000000000079c5 */ /* 0x000fcc0000000000 */
[----:B------:R-:W-:Y:S01]  /*1e60*/  HGMMA.64x16x16.F32.BF16 R24, gdesc[UR52], RZ, !UPT, gsb0 ;  /* 0x00200000341879f0 */ /* 0x000fe2000c0018ff */
        /* <DEDUP_REMOVED lines=335> */
[----:B------:R-:W-:-:S05]  /*3360*/  UMOV UR53, UR41 ;  /* 0x0000002900357c82 */ /* 0x000fca0008000000 */
        /* <DEDUP_REMOVED lines=48> */
[----:B------:R-:W-:Y:S02]  /*3670*/  UIADD3 UR7, UR5, 0x806, URZ ;  /* 0x0000080605077890 */ /* 0x000fe4000fffe03f */
[----:B------:R-:W-:Y:S01]  /*3680*/  UIADD3 UR5, UR4, 0x784, URZ ;  /* 0x0000078404057890 */ /* 0x000fe2000fffe03f */
[----:B------:R-:W-:Y:S01]  /*3690*/  UMOV UR8, UR44 ;  /* 0x0000002c00087c82 */ /* 0x000fe20008000000 */
[----:B------:R-:W-:Y:S01]  /*36a0*/  UMOV UR9, UR45 ;  /* 0x0000002d00097c82 */ /* 0x000fe20008000000 */
[----:B------:R-:W-:Y:S01]  /*36b0*/  UMOV UR52, UR44 ;  /* 0x0000002c00347c82 */ /* 0x000fe20008000000 */
[----:B------:R-:W-:-:S03]  /*36c0*/  UMOV UR53, UR45 ;  /* 0x0000002d00357c82 */ /* 0x000fc60008000000 */
[----:B------:R-:W-:Y:S01]  /*36d0*/  UMOV UR10, UR5 ;  /* 0x00000005000a7c82 */ /* 0x000fe20008000000 */
[----:B------:R-:W-:Y:S01]  /*36e0*/  ULDC UR5, c[0x0][0x9d8] ;  /* 0x0002760000057ab9 */ /* 0x000fe20000000800 */
        /* <DEDUP_REMOVED lines=65> */
[----:B------:R-:W-:Y:S01]  /*3b00*/  UMOV UR51, 0x40000040 ;  /* 0x4000004000337882 */ /* 0x000fe20000000000 */
[----:B------:R-:W-:Y:S01]  /*3b10*/  FMUL.FTZ R75, R75, UR5 ;  /* 0x000000054b4b7c20 */ /* 0x000fe20008410000 */
[----:B------:R-:W-:Y:S01]  /*3b20*/  FMUL.FTZ R78, R78, UR5 ;  /* 0x000000054e4e7c20 */ /* 0x000fe20008410000 */
[----:B------:R-:W-:-:S04]  /*3b30*/  FMUL.FTZ R79, R79, UR5 ;  /* 0x000000054f4f7c20 */ /* 0x000fc80008410000 */
[----:B------:R-:W1:Y:S08]  /*3b40*/  MUFU.TANH R73, R73 ;  /* 0x0000004900497308 */ /* 0x000e700000002400 */
[----:B------:R-:W2:Y:S08]  /*3b50*/  MUFU.TANH R76, R76 ;  /* 0x0000004c004c7308 */ /* 0x000eb00000002400 */
[----:B------:R-:W-:Y:S08]  /*3b60*/  MUFU.TANH R77, R77 ;  /* 0x0000004d004d7308 */ /* 0x000ff00000002400 */
[----:B------:R-:W3:Y:S08]  /*3b70*/  MUFU.TANH R4, R74 ;  /* 0x0000004a00047308 */ /* 0x000ef00000002400 */
[----:B------:R4:W-:Y:S08]  /*3b80*/  MUFU.TANH R3, R75 ;  /* 0x0000004b00037308 */ /* 0x0009f00000002400 */
[----:B------:R-:W-:Y:S01]  /*3b90*/  MUFU.TANH R6, R78 ;  /* 0x0000004e00067308 */ /* 0x000fe20000002400 */
[----:B----4-:R-:W-:Y:S01]  /*3ba0*/  IMAD.MOV.U32 R75, RZ, RZ, R119 ;  /* 0x000000ffff4b7224 */ /* 0x010fe200078e0077 */
[----:B------:R-:W-:-:S02]  /*3bb0*/  WARPGROUP.DEPBAR.LE gsb0, 0x0 ;  /* 0x00008000000079c5 */ /* 0x000fc40000010000 */
        /* <DEDUP_REMOVED lines=9> */
[----:B------:R-:W-:Y:S01]  /*3c50*/  UMOV UR51, 0x40000040 ;  /* 0x4000004000337882 */ /* 0x000fe20000000000 */
[----:B------:R-:W-:Y:S01]  /*3c60*/  FMUL.FTZ R70, R70, UR5 ;  /* 0x0000000546467c20 */ /* 0x000fe20008410000 */
[----:B------:R-:W-:Y:S01]  /*3c70*/  FMUL.FTZ R67, R67, UR5 ;  /* 0x0000000543437c20 */ /* 0x000fe20008410000 */
[----:B------:R-:W-:Y:S01]  /*3c80*/  FMUL.FTZ R71, R71, UR5 ;  /* 0x0000000547477c20 */ /* 0x000fe20008410000 */
[----:B------:R-:W5:Y:S01]  /*3c90*/  MUFU.TANH R64, R64 ;  /* 0x0000004000407308 */ /* 0x000f620000002400 */
[----:B----4-:R-:W-:-:S05]  /*3ca0*/  IMAD R66, R120, -0x70, R9 ;  /* 0xffffff9078427824 */ /* 0x010fca00078e0209 */
[C---:B------:R-:W-:Y:S02]  /*3cb0*/  ISETP.GT.AND P4, PT, R66.reuse, RZ, PT ;  /* 0x000000ff4200720c */ /* 0x040fe40003f84270 */
[C---:B------:R-:W-:Y:S01]  /*3cc0*/  ISETP.GT.AND P2, PT, R66.reuse, 0x1, PT ;  /* 0x000000014200780c */ /* 0x040fe20003f44270 */
[----:B------:R-:W4:Y:S01]  /*3cd0*/  MUFU.TANH R65, R65 ;  /* 0x0000004100417308 */ /* 0x000f220000002400 */
[----:B------:R-:W-:Y:S02]  /*3ce0*/  ISETP.GT.AND P3, PT, R66, 0x8, PT ;  /* 0x000000084200780c */ /* 0x000fe40003f64270 */
[----:B0-----:R-:W-:Y:S02]  /*3cf0*/  FSEL R72, R72, -INF , P4 ;  /* 0xff80000048487808 */ /* 0x001fe40002000000 */
[----:B-1----:R-:W-:Y:S02]  /*3d00*/  FSEL R73, R73, -INF , P2 ;  /* 0xff80000049497808 */ /* 0x002fe40001000000 */
[----:B------:R-:W-:Y:S01]  /*3d10*/  ISETP.GT.AND P6, PT, R66, 0x9, PT ;  /* 0x000000094200780c */ /* 0x000fe20003fc4270 */
[----:B------:R-:W0:Y:S01]  /*3d20*/  MUFU.TANH R68, R68 ;  /* 0x0000004400447308 */ /* 0x000e220000002400 */
[----:B--2---:R-:W-:-:S02]  /*3d30*/  FSEL R76, R76, -INF , P3 ;  /* 0xff8000004c4c7808 */ /* 0x004fc40001800000 */
[----:B------:R-:W-:Y:S02]  /*3d40*/  FMNMX.FTZ R15, R72, R73, !PT ;  /* 0x00000049480f7209 */ /* 0x000fe40007810000 */
[----:B------:R-:W-:Y:S02]  /*3d50*/  ISETP.GT.AND P5, PT, R66, 0x10, PT ;  /* 0x000000104200780c */ /* 0x000fe40003fa4270 */
[----:B------:R-:W-:Y:S01]  /*3d60*/  FMNMX.FTZ R15, R76, R15, !PT ;  /* 0x0000000f4c0f7209 */ /* 0x000fe20007810000 */
[----:B------:R1:W2:Y:S01]  /*3d70*/  MUFU.TANH R10, R79 ;  /* 0x0000004f000a7308 */ /* 0x0002a20000002400 */
[----:B---3--:R-:W-:Y:S02]  /*3d80*/  FSEL R4, R4, -INF , P4 ;  /* 0xff80000004047808 */ /* 0x008fe40002000000 */
[----:B------:R-:W-:Y:S02]  /*3d90*/  ISETP.GT.AND P4, PT, R66, 0x11, PT ;  /* 0x000000114200780c */ /* 0x000fe40003f84270 */
[----:B-----5:R-:W-:-:S02]  /*3da0*/  FSEL R64, R64, -INF , P5 ;  /* 0xff80000040407808 */ /* 0x020fc40002800000 */
[----:B------:R-:W-:Y:S01]  /*3db0*/  FSEL R3, R3, -INF , P2 ;  /* 0xff80000003037808 */ /* 0x000fe20001000000 */
[----:B------:R-:W3:Y:S01]  /*3dc0*/  MUFU.TANH R69, R69 ;  /* 0x0000004500457308 */ /* 0x000ee20000002400 */
[----:B------:R-:W-:Y:S01]  /*3dd0*/  ISETP.GT.AND P2, PT, R66, 0x18, PT ;  /* 0x000000184200780c */ /* 0x000fe20003f44270 */
[--C-:B-1----:R-:W-:Y:S01]  /*3de0*/  IMAD.MOV.U32 R79, RZ, RZ, R119.reuse ;  /* 0x000000ffff4f7224 */ /* 0x102fe200078e0077 */
[----:B----4-:R-:W-:Y:S01]  /*3df0*/  FSEL R74, R65, -INF , P4 ;  /* 0xff800000414a7808 */ /* 0x010fe20002000000 */
[----:B------:R-:W-:Y:S01]  /*3e00*/  IMAD.MOV.U32 R65, RZ, RZ, R119 ;  /* 0x000000ffff417224 */ /* 0x000fe200078e0077 */
[----:B------:R-:W-:Y:S02]  /*3e10*/  FSEL R6, R6, -INF , P3 ;  /* 0xff80000006067808 */ /* 0x000fe40001800000 */
[----:B------:R-:W-:Y:S01]  /*3e20*/  ISETP.GT.AND P3, PT, R66, 0x19, PT ;  /* 0x000000194200780c */ /* 0x000fe20003f64270 */
[----:B------:R1:W-:Y:S01]  /*3e30*/  MUFU.TANH R20, R70 ;  /* 0x0000004600147308 */ /* 0x0003e20000002400 */
[----:B0-----:R-:W-:-:S02]  /*3e40*/  FSEL R68, R68, -INF , P2 ;  /* 0xff80000044447808 */ /* 0x001fc40001000000 */
[----:B--2---:R-:W-:Y:S01]  /*3e50*/  FSEL R10, R10, -INF , P6 ;  /* 0xff8000000a0a7808 */ /* 0x004fe20003000000 */
[----:B------:R-:W-:Y:S02]  /*3e60*/  WARPGROUP.DEPBAR.LE gsb0, 0x0 ;  /* 0x00008000000079c5 */ /* 0x000fe40000010000 */
[----:B------:R-:W-:Y:S01]  /*3e70*/  WARPGROUP.ARRIVE ;  /* 0x00000000000079c5 */ /* 0x000fe20000000000 */
[----:B------:R-:W-:Y:S01]  /*3e80*/  FMUL.FTZ R56, R56, UR5 ;  /* 0x0000000538387c20 */ /* 0x000fe20008410000 */
[----:B------:R-:W-:Y:S01]  /*3e90*/  FMUL.FTZ R57, R57, UR5 ;  /* 0x0000000539397c20 */ /* 0x000fe20008410000 */
[----:B-1----:R-:W-:Y:S01]  /*3ea0*/  FSEL R70, R77, -INF , P6 ;  /* 0xff8000004d467808 */ /* 0x002fe20003000000 */
[----:B------:R-:W-:Y:S01]  /*3eb0*/  FMUL.FTZ R60, R60, UR5 ;  /* 0x000000053c3c7c20 */ /* 0x000fe20008410000 */
[----:B------:R-:W-:Y:S01]  /*3ec0*/  MUFU.TANH R14, R67 ;  /* 0x00000043000e7308 */ /* 0x000fe20000002400 */
[----:B------:R-:W-:Y:S01]  /*3ed0*/  HGMMA.64x16x16.F32.BF16 R48, gdesc[UR48], R48, gsb0 ;  /* 0x00200000303079f0 */ /* 0x000fe20008001830 */
[----:B------:R-:W-:Y:S01]  /*3ee0*/  UIADD3 UR50, UR4, 0x906, URZ ;  /* 0x0000090604327890 */ /* 0x000fe2000fffe03f */
[----:B------:R-:W-:Y:S01]  /*3ef0*/  FMNMX.FTZ R15, R70, R15, !PT ;  /* 0x0000000f460f7209 */ /* 0x000fe20007810000 */
[----:B------:R-:W-:Y:S01]  /*3f00*/  UMOV UR51, 0x40000040 ;  /* 0x4000004000337882 */ /* 0x000fe20000000000 */
[----:B------:R-:W-:Y:S01]  /*3f10*/  FMUL.FTZ R62, R62, UR5 ;  /* 0x000000053e3e7c20 */ /* 0x000fe20008410000 */
[----:B------:R-:W-:Y:S01]  /*3f20*/  FMUL.FTZ R61, R61, UR5 ;  /* 0x000000053d3d7c20 */ /* 0x000fe20008410000 */
[----:B------:R-:W-:Y:S01]  /*3f30*/  FMNMX.FTZ R21, R64, R15, !PT ;  /* 0x0000000f40157209 */ /* 0x000fe20007810000 */
[----:B------:R-:W0:Y:S01]  /*3f40*/  MUFU.TANH R56, R56 ;  /* 0x0000003800387308 */ /* 0x000e220000002400 */
[----:B------:R-:W-:Y:S01]  /*3f50*/  FMUL.FTZ R58, R58, UR5 ;  /* 0x000000053a3a7c20 */ /* 0x000fe20008410000 */
[----:B------:R-:W-:Y:S01]  /*3f60*/  FMUL.FTZ R59, R59, UR5 ;  /* 0x000000053b3b7c20 */ /* 0x000fe20008410000 */
[----:B------:R-:W-:Y:S01]  /*3f70*/  FMNMX.FTZ R21, R74, R21, !PT ;  /* 0x000000154a157209 */ /* 0x000fe20007810000 */
[----:B------:R-:W-:Y:S01]  /*3f80*/  FMUL.FTZ R63, R63, UR5 ;  /* 0x000000053f3f7c20 */ /* 0x000fe20008410000 */
[----:B------:R-:W-:Y:S01]  /*3f90*/  ISETP.GT.AND P6, PT, R66, 0x20, PT ;  /* 0x000000204200780c */ /* 0x000fe20003fc4270 */
[--C-:B------:R-:W-:Y:S01]  /*3fa0*/  IMAD.MOV.U32 R77, RZ, RZ, R119.reuse ;  /* 0x000000ffff4d7224 */ /* 0x100fe200078e0077 */
[----:B---3--:R-:W-:Y:S01]  /*3fb0*/  FSEL R78, R69, -INF , P3 ;  /* 0xff800000454e7808 */ /* 0x008fe20001800000 */
[----:B------:R-:W1:Y:S01]  /*3fc0*/  MUFU.TANH R57, R57 ;  /* 0x0000003900397308 */ /* 0x000e620000002400 */
[----:B------:R-:W-:Y:S01]  /*3fd0*/  FMNMX.FTZ R21, R68, R21, !PT ;  /* 0x0000001544157209 */ /* 0x000fe20007810000 */
[----:B------:R-:W-:Y:S01]  /*3fe0*/  IMAD.MOV.U32 R69, RZ, RZ, R119 ;  /* 0x000000ffff457224 */ /* 0x000fe200078e0077 */
[----:B------:R-:W-:-:S02]  /*3ff0*/  FSEL R12, R12, -INF , P5 ;  /* 0xff8000000c0c7808 */ /* 0x000fc40002800000 */
[----:B------:R-:W-:Y:S02]  /*4000*/  ISETP.GT.AND P5, PT, R66, 0x21, PT ;  /* 0x000000214200780c */ /* 0x000fe40003fa4270 */
[----:B------:R-:W-:Y:S01]  /*4010*/  FMNMX.FTZ R21, R78, R21, !PT ;  /* 0x000000154e157209 */ /* 0x000fe20007810000 */
[----:B------:R-:W2:Y:S01]  /*4020*/  MUFU.TANH R60, R60 ;  /* 0x0000003c003c7308 */ /* 0x000ea20000002400 */
[----:B0-----:R-:W-:Y:S02]  /*4030*/  FSEL R80, R56, -INF , P6 ;  /* 0xff80000038507808 */ /* 0x001fe40003000000 */
[----:B------:R-:W-:Y:S02]  /*4040*/  FSEL R14, R14, -INF , P4 ;  /* 0xff8000000e0e7808 */ /* 0x000fe40002000000 */
[----:B------:R-:W-:Y:S02]  /*4050*/  ISETP.GT.AND P4, PT, R66, 0x28, PT ;  /* 0x000000284200780c */ /* 0x000fe40003f84270 */
[----:B------:R-:W-:Y:S01]  /*4060*/  FSEL R20, R20, -INF , P2 ;  /* 0xff80000014147808 */ /* 0x000fe20001000000 */
[----:B------:R-:W0:Y:S01]  /*4070*/  MUFU.TANH R71, R71 ;  /* 0x0000004700477308 */ /* 0x000e220000002400 */
[----:B-1----:R-:W-:-:S02]  /*4080*/  FSEL R84, R57, -INF , P5 ;  /* 0xff80000039547808 */ /* 0x002fc40002800000 */
[----:B------:R-:W-:Y:S02]  /*4090*/  FMNMX.FTZ R57, R80, R21, !PT ;  /* 0x0000001550397209 */ /* 0x000fe40007810000 */
[----:B------:R-:W-:Y:S02]  /*40a0*/  ISETP.GT.AND P2, PT, R66, 0x29, PT ;  /* 0x000000294200780c */ /* 0x000fe40003f44270 */
[----:B------:R-:W-:Y:S01]  /*40b0*/  FMNMX.FTZ R57, R84, R57, !PT ;  /* 0x0000003954397209 */ /* 0x000fe20007810000 */
[----:B------:R-:W-:Y:S01]  /*40c0*/  MUFU.TANH R62, R62 ;  /* 0x0000003e003e7308 */ /* 0x000fe20000002400 */
[----:B--2---:R-:W-:Y:S02]  /*40d0*/  FSEL R60, R60, -INF , P4 ;  /* 0xff8000003c3c7808 */ /* 0x004fe40002000000 */
[----:B------:R-:W-:Y:S02]  /*40e0*/  MOV R67, R119 ;  /* 0x0000007700437202 */ /* 0x000fe40000000f00 */
[----:B------:R-:W-:-:S03]  /*40f0*/  FMNMX.FTZ R57, R60, R57, !PT ;  /* 0x000000393c397209 */ /* 0x000fc60007810000 */
[----:B------:R-:W-:Y:S01]  /*4100*/  MUFU.TANH R61, R61 ;  /* 0x0000003d003d7308 */ /* 0x000fe20000002400 */
[----:B------:R-:W-:Y:S02]  /*4110*/  WARPGROUP.DEPBAR.LE gsb0, 0x0 ;  /* 0x00008000000079c5 */ /* 0x000fe40000010000 */
[----:B------:R-:W-:Y:S01]  /*4120*/  WARPGROUP.ARRIVE ;  /* 0x00000000000079c5 */ /* 0x000fe20000000000 */
[----:B------:R-:W-:Y:S01]  /*4130*/  FMUL.FTZ R48, R48, UR5 ;  /* 0x0000000530307c20 */ /* 0x000fe20008410000 */
[----:B------:R-:W-:-:S03]  /*4140*/  FMUL.FTZ R49, R49, UR5 ;  /* 0x0000000531317c20 */ /* 0x000fc60008410000 */
[----:B------:R-:W-:Y:S01]  /*4150*/  MUFU.TANH R58, R58 ;  /* 0x0000003a003a7308 */ /* 0x000fe20000002400 */
[----:B------:R-:W-:Y:S01]  /*4160*/  FMUL.FTZ R52, R52, UR5 ;  /* 0x0000000534347c20 */ /* 0x000fe20008410000 */
[----:B------:R-:W-:Y:S01]  /*4170*/  FMUL.FTZ R53, R53, UR5 ;  /* 0x0000000535357c20 */ /* 0x000fe20008410000 */
[----:B------:R-:W-:Y:S01]  /*4180*/  HGMMA.64x16x16.F32.BF16 R40, gdesc[UR48], R40, gsb0 ;  /* 0x00200000302879f0 */ /* 0x000fe20008001828 */
[----:B------:R-:W-:Y:S01]  /*4190*/  UIADD3 UR50, UR4, 0x986, URZ ;  /* 0x0000098604327890 */ /* 0x000fe2000fffe03f */
[----:B------:R-:W-:Y:S01]  /*41a0*/  FMUL.FTZ R50, R50, UR5 ;  /* 0x0000000532327c20 */ /* 0x000fe20008410000 */
[----:B------:R-:W-:Y:S01]  /*41b0*/  UMOV UR51, 0x40000040 ;  /* 0x4000004000337882 */ /* 0x000fe20000000000 */
[----:B------:R-:W-:Y:S01]  /*41c0*/  FMUL.FTZ R51, R51, UR5 ;  /* 0x0000000533337c20 */ /* 0x000fe20008410000 */
[----:B------:R-:W1:Y:S01]  /*41d0*/  MUFU.TANH R48, R48 ;  /* 0x0000003000307308 */ /* 0x000e620000002400 */
[----:B------:R-:W-:Y:S01]  /*41e0*/  FMUL.FTZ R54, R54, UR5 ;  /* 0x0000000536367c20 */ /* 0x000fe20008410000 */
[----:B------:R-:W-:-:S06]  /*41f0*/  FMUL.FTZ R55, R55, UR5 ;  /* 0x0000000537377c20 */ /* 0x000fcc0008410000 */
[----:B------:R-:W2:Y:S08]  /*4200*/  MUFU.TANH R59, R59 ;  /* 0x0000003b003b7308 */ /* 0x000eb00000002400 */
[----:B------:R-:W-:Y:S08]  /*4210*/  MUFU.TANH R49, R49 ;  /* 0x0000003100317308 */ /* 0x000ff00000002400 */
[----:B------:R-:W3:Y:S08]  /*4220*/  MUFU.TANH R52, R52 ;  /* 0x0000003400347308 */ /* 0x000ef00000002400 */
[----:B------:R-:W4:Y:S08]  /*4230*/  MUFU.TANH R63, R63 ;  /* 0x0000003f003f7308 */ /* 0x000f300000002400 */
[----:B------:R-:W5:Y:S01]  /*4240*/  MUFU.TANH R53, R53 ;  /* 0x0000003500357308 */ /* 0x000f620000002400 */
[----:B------:R-:W-:-:S02]  /*4250*/  WARPGROUP.DEPBAR.LE gsb0, 0x0 ;  /* 0x00008000000079c5 */ /* 0x000fc40000010000 */
[----:B------:R-:W-:Y:S01]  /*4260*/  WARPGROUP.ARRIVE ;  /* 0x00000000000079c5 */ /* 0x000fe20000000000 */
[----:B------:R-:W-:Y:S01]  /*4270*/  FMUL.FTZ R40, R40, UR5 ;  /* 0x0000000528287c20 */ /* 0x000fe20008410000 */
[----:B------:R-:W-:-:S03]  /*4280*/  FMUL.FTZ R41, R41, UR5 ;  /* 0x0000000529297c20 */ /* 0x000fc60008410000 */
[----:B------:R-:W5:Y:S01]  /*4290*/  MUFU.TANH R50, R50 ;  /* 0x0000003200327308 */ /* 0x000f620000002400 */
[----:B------:R-:W-:Y:S01]  /*42a0*/  FMUL.FTZ R42, R42, UR5 ;  /* 0x000000052a2a7c20 */ /* 0x000fe20008410000 */
[----:B------:R-:W-:Y:S01]  /*42b0*/  FMUL.FTZ R44, R44, UR5 ;  /* 0x000000052c2c7c20 */ /* 0x000fe20008410000 */
[----:B------:R-:W-:Y:S01]  /*42c0*/  HGMMA.64x16x16.F32.BF16 R32, gdesc[UR48], R32, gsb0 ;  /* 0x00200000302079f0 */ /* 0x000fe20008001820 */
[----:B------:R-:W-:Y:S01]  /*42d0*/  UIADD3 UR50, UR4, 0xa06, URZ ;  /* 0x00000a0604327890 */ /* 0x000fe2000fffe03f */
[----:B------:R-:W-:Y:S01]  /*42e0*/  FMUL.FTZ R45, R45, UR5 ;  /* 0x000000052d2d7c20 */ /* 0x000fe20008410000 */
[----:B------:R-:W-:Y:S01]  /*42f0*/  UMOV UR51, 0x40000040 ;  /* 0x4000004000337882 */ /* 0x000fe20000000000 */
[----:B------:R-:W-:Y:S01]  /*4300*/  FMUL.FTZ R43, R43, UR5 ;  /* 0x000000052b2b7c20 */ /* 0x000fe20008410000 */
[----:B------:R0:W5:Y:S01]  /*4310*/  MUFU.TANH R5, R40 ;  /* 0x0000002800057308 */ /* 0x0001620000002400 */
[----:B------:R-:W-:Y:S01]  /*4320*/  FMUL.FTZ R46, R46, UR5 ;  /* 0x000000052e2e7c20 */ /* 0x000fe20008410000 */
[----:B------:R-:W-:Y:S01]  /*4330*/  FMUL.FTZ R47, R47, UR5 ;  /* 0x000000052f2f7c20 */ /* 0x000fe20008410000 */
[----:B------:R-:W-:-:S05]  /*4340*/  ULDC UR4, c[0x0][0x988] ;  /* 0x0002620000047ab9 */ /* 0x000fca0000000800 */
[----:B------:R-:W-:Y:S01]  /*4350*/  MUFU.TANH R51, R51 ;  /* 0x0000003300337308 */ /* 0x000fe20000002400 */
[----:B0-----:R-:W-:Y:S01]  /*4360*/  FSEL R40, R71, -INF , P3 ;  /* 0xff80000047287808 */ /* 0x001fe20001800000 */
[----:B------:R-:W-:Y:S01]  /*4370*/  IMAD.MOV.U32 R71, RZ, RZ, R119 ;  /* 0x000000ffff477224 */ /* 0x000fe200078e0077 */
[----:B------:R-:W-:-:S04]  /*4380*/  ISETP.GT.AND P3, PT, R66, 0x30, PT ;  /* 0x000000304200780c */ /* 0x000fc80003f64270 */
[----:B-1----:R-:W-:Y:S01]  /*4390*/  FSEL R86, R48, -INF , P3 ;  /* 0xff80000030567808 */ /* 0x002fe20001800000 */
[----:B------:R2:W-:Y:S08]  /*43a0*/  MUFU.TANH R7, R42 ;  /* 0x0000002a00077308 */ /* 0x0005f00000002400 */
[----:B------:R-:W0:Y:S01]  /*43b0*/  MUFU.TANH R41, R41 ;  /* 0x0000002900297308 */ /* 0x000e220000002400 */
[----:B--2---:R-:W-:Y:S01]  /*43c0*/  FSEL R42, R59, -INF , P5 ;  /* 0xff8000003b2a7808 */ /* 0x004fe20002800000 */
[----:B------:R-:W-:Y:S01]  /*43d0*/  IMAD.MOV.U32 R59, RZ, RZ, R119 ;  /* 0x000000ffff3b7224 */ /* 0x000fe200078e0077 */
[----:B------:R-:W-:-:S04]  /*43e0*/  ISETP.GT.AND P5, PT, R66, 0x38, PT ;  /* 0x000000384200780c */ /* 0x000fc80003fa4270 */
[----:B---3--:R-:W-:Y:S01]  /*43f0*/  FSEL R90, R52, -INF , P5 ;  /* 0xff800000345a7808 */ /* 0x008fe20002800000 */
[----:B------:R-:W1:Y:S08]  /*4400*/  MUFU.TANH R54, R54 ;  /* 0x0000003600367308 */ /* 0x000e700000002400 */
[----:B------:R4:W-:Y:S01]  /*4410*/  MUFU.TANH R9, R44 ;  /* 0x0000002c00097308 */ /* 0x0009e20000002400 */
[----:B------:R-:W-:-:S02]  /*4420*/  WARPGROUP.DEPBAR.LE gsb0, 0x0 ;  /* 0x00008000000079c5 */ /* 0x000fc40000010000 */
        /* <DEDUP_REMOVED lines=9> */
[----:B------:R-:W-:Y:S01]  /*44c0*/  ISETP.GT.AND P6, PT, R66, 0x31, PT ;  /* 0x000000314200780c */ /* 0x000fe20003fc4270 */
[----:B------:R-:W-:Y:S01]  /*44d0*/  FMUL.FTZ R21, R36, UR5 ;  /* 0x0000000524157c20 */ /* 0x000fe20008410000 */
[----:B------:R-:W-:Y:S01]  /*44e0*/  FMNMX.FTZ R57, R62, R57, !PT ;  /* 0x000000393e397209 */ /* 0x000fe20007810000 */
[----:B------:R-:W-:Y:S01]  /*44f0*/  FMUL.FTZ R37, R37, UR5 ;  /* 0x0000000525257c20 */ /* 0x000fe20008410000 */
[----:B------:R-:W-:Y:S01]  /*4500*/  FSEL R88, R49, -INF , P6 ;  /* 0xff80000031587808 */ /* 0x000fe20003000000 */
[----:B------:R-:W3:Y:S01]  /*4510*/  MUFU.TANH R45, R45 ;  /* 0x0000002d002d7308 */ /* 0x000ee20000002400 */
[----:B------:R-:W-:Y:S01]  /*4520*/  FMNMX.FTZ R57, R86, R57, !PT ;  /* 0x0000003956397209 */ /* 0x000fe20007810000 */
[----:B------:R-:W-:Y:S01]  /*4530*/  FMUL.FTZ R49, R38, UR5 ;  /* 0x0000000526317c20 */ /* 0x000fe20008410000 */
[----:B------:R-:W-:Y:S01]  /*4540*/  ISETP.GT.AND P4, PT, R66, 0x39, PT ;  /* 0x000000394200780c */ /* 0x000fe20003f84270 */
[----:B------:R-:W-:Y:S01]  /*4550*/  FMUL.FTZ R35, R35, UR5 ;  /* 0x0000000523237c20 */ /* 0x000fe20008410000 */
[----:B------:R-:W-:Y:S01]  /*4560*/  FMNMX.FTZ R57, R88, R57, !PT ;  /* 0x0000003958397209 */ /* 0x000fe20007810000 */
[----:B------:R-:W-:Y:S01]  /*4570*/  FMUL.FTZ R39, R39, UR5 ;  /* 0x0000000527277c20 */ /* 0x000fe20008410000 */
[----:B----4-:R-:W-:Y:S01]  /*4580*/  FSEL R44, R63, -INF , P2 ;  /* 0xff8000003f2c7808 */ /* 0x010fe20001000000 */
[----:B------:R-:W4:Y:S01]  /*4590*/  MUFU.TANH R43, R43 ;  /* 0x0000002b002b7308 */ /* 0x000f220000002400 */
[----:B------:R-:W-:Y:S01]  /*45a0*/  ISETP.GT.AND P2, PT, R66, 0x40, PT ;  /* 0x000000404200780c */ /* 0x000fe20003f44270 */
[--C-:B------:R-:W-:Y:S01]  /*45b0*/  IMAD.MOV.U32 R63, RZ, RZ, R119.reuse ;  /* 0x000000ffff3f7224 */ /* 0x100fe200078e0077 */
[----:B-----5:R-:W-:Y:S01]  /*45c0*/  FSEL R92, R53, -INF , P4 ;  /* 0xff800000355c7808 */ /* 0x020fe20002000000 */
[----:B------:R-:W-:Y:S01]  /*45d0*/  IMAD.MOV.U32 R61, RZ, RZ, R119 ;  /* 0x000000ffff3d7224 */ /* 0x000fe200078e0077 */
[----:B------:R-:W-:-:S02]  /*45e0*/  FMNMX.FTZ R57, R90, R57, !PT ;  /* 0x000000395a397209 */ /* 0x000fc40007810000 */
[----:B------:R-:W-:Y:S01]  /*45f0*/  FSEL R36, R50, -INF , P3 ;  /* 0xff80000032247808 */ /* 0x000fe20001800000 */
[----:B------:R-:W5:Y:S01]  /*4600*/  MUFU.TANH R13, R13 ;  /* 0x0000000d000d7308 */ /* 0x000f620000002400 */
[----:B------:R-:W-:Y:S02]  /*4610*/  ISETP.GT.AND P3, PT, R66, 0x41, PT ;  /* 0x000000414200780c */ /* 0x000fe40003f64270 */
[----:B------:R-:W-:Y:S02]  /*4620*/  FSEL R94, R5, -INF , P2 ;  /* 0xff800000055e7808 */ /* 0x000fe40001000000 */
[----:B------:R-:W-:Y:S02]  /*4630*/  FMNMX.FTZ R57, R92, R57, !PT ;  /* 0x000000395c397209 */ /* 0x000fe40007810000 */
[----:B0-----:R-:W-:Y:S01]  /*4640*/  FSEL R96, R41, -INF , P3 ;  /* 0xff80000029607808 */ /* 0x001fe20001800000 */
[----:B------:R0:W-:Y:S01]  /*4650*/  MUFU.TANH R11, R46 ;  /* 0x0000002e000b7308 */ /* 0x0001e20000002400 */
[----:B------:R-:W-:-:S02]  /*4660*/  FMNMX.FTZ R57, R94, R57, !PT ;  /* 0x000000395e397209 */ /* 0x000fc40007810000 */
[----:B-1----:R-:W-:Y:S02]  /*4670*/  FSEL R48, R54, -INF , P5 ;  /* 0xff80000036307808 */ /* 0x002fe40002800000 */
[----:B------:R-:W-:Y:S02]  /*4680*/  ISETP.GT.AND P5, PT, R66, 0x49, PT ;  /* 0x000000494200780c */ /* 0x000fe40003fa4270 */
[----:B------:R-:W-:Y:S01]  /*4690*/  FMNMX.FTZ R57, R96, R57, !PT ;  /* 0x0000003960397209 */ /* 0x000fe20007810000 */
[----:B------:R-:W1:Y:S01]  /*46a0*/  MUFU.TANH R33, R33 ;  /* 0x0000002100217308 */ /* 0x000e620000002400 */
[----:B0-----:R-:W-:Y:S02]  /*46b0*/  FSEL R46, R51, -INF , P6 ;  /* 0xff800000332e7808 */ /* 0x001fe40003000000 */
[C---:B------:R-:W-:Y:S02]  /*46c0*/  ISETP.GT.AND P6, PT, R66.reuse, 0x48, PT ;  /* 0x000000484200780c */ /* 0x040fe40003fc4270 */
[----:B--2---:R-:W-:Y:S01]  /*46d0*/  FSEL R38, R55, -INF , P4 ;  /* 0xff80000037267808 */ /* 0x004fe20002000000 */
[----:B------:R-:W-:Y:S01]  /*46e0*/  IMAD.MOV.U32 R55, RZ, RZ, R119 ;  /* 0x000000ffff377224 */ /* 0x000fe200078e0077 */
[----:B------:R-:W-:Y:S01]  /*46f0*/  FSEL R98, R9, -INF , P6 ;  /* 0xff80000009627808 */ /* 0x000fe20003000000 */
[----:B------:R-:W0:Y:S01]  /*4700*/  MUFU.TANH R21, R21 ;  /* 0x0000001500157308 */ /* 0x000e220000002400 */
[----:B------:R-:W-:-:S02]  /*4710*/  ISETP.GT.AND P4, PT, R66, 0x50, PT ;  /* 0x000000504200780c */ /* 0x000fc40003f84270 */
[----:B---3--:R-:W-:Y:S01]  /*4720*/  FSEL R100, R45, -INF , P5 ;  /* 0xff8000002d647808 */ /* 0x008fe20002800000 */
[----:B------:R-:W-:Y:S02]  /*4730*/  WARPGROUP.DEPBAR.LE gsb0, 0x0 ;  /* 0x00008000000079c5 */ /* 0x000fe40000010000 */
[----:B------:R-:W-:Y:S01]  /*4740*/  FMUL.FTZ R51, R24, UR5 ;  /* 0x0000000518337c20 */ /* 0x000fe20008410000 */
[----:B------:R-:W-:Y:S01]  /*4750*/  FMNMX.FTZ R57, R98, R57, !PT ;  /* 0x0000003962397209 */ /* 0x000fe20007810000 */
[----:B------:R-:W2:Y:S01]  /*4760*/  MUFU.TANH R47, R47 ;  /* 0x0000002f002f7308 */ /* 0x000ea20000002400 */
[----:B------:R-:W-:Y:S01]  /*4770*/  FMUL.FTZ R25, R25, UR5 ;  /* 0x0000000519197c20 */ /* 0x000fe20008410000 */
[----:B----4-:R-:W-:Y:S01]  /*4780*/  FSEL R50, R43, -INF , P3 ;  /* 0xff8000002b327808 */ /* 0x010fe20001800000 */
[----:B------:R-:W-:Y:S01]  /*4790*/  FMUL.FTZ R5, R28, UR5 ;  /* 0x000000051c057c20 */ /* 0x000fe20008410000 */
[----:B------:R-:W-:Y:S01]  /*47a0*/  ISETP.GT.AND P3, PT, R66, 0x51, PT ;  /* 0x000000514200780c */ /* 0x000fe20003f64270 */
[----:B------:R-:W-:Y:S01]  /*47b0*/  FMUL.FTZ R29, R29, UR5 ;  /* 0x000000051d1d7c20 */ /* 0x000fe20008410000 */
[----:B-----5:R-:W-:Y:S01]  /*47c0*/  FSEL R102, R13, -INF , P4 ;  /* 0xff8000000d667808 */ /* 0x020fe20002000000 */
[----:B------:R-:W-:Y:S01]  /*47d0*/  FMUL.FTZ R26, R26, UR5 ;  /* 0x000000051a1a7c20 */ /* 0x000fe20008410000 */
[----:B------:R-:W3:Y:S01]  /*47e0*/  MUFU.TANH R37, R37 ;  /* 0x0000002500257308 */ /* 0x000ee20000002400 */
[----:B------:R-:W-:Y:S01]  /*47f0*/  FMNMX.FTZ R57, R100, R57, !PT ;  /* 0x0000003964397209 */ /* 0x000fe20007810000 */
[----:B------:R-:W-:Y:S01]  /*4800*/  FMUL.FTZ R27, R27, UR5 ;  /* 0x000000051b1b7c20 */ /* 0x000fe20008410000 */
[----:B------:R-:W-:Y:S01]  /*4810*/  FSEL R24, R7, -INF , P2 ;  /* 0xff80000007187808 */ /* 0x000fe20001000000 */
[----:B------:R-:W-:Y:S01]  /*4820*/  FMUL.FTZ R30, R30, UR5 ;  /* 0x000000051e1e7c20 */ /* 0x000fe20008410000 */
[----:B------:R-:W-:Y:S01]  /*4830*/  ISETP.GT.AND P2, PT, R66, 0x58, PT ;  /* 0x000000584200780c */ /* 0x000fe20003f44270 */
[----:B------:R-:W-:Y:S01]  /*4840*/  FMUL.FTZ R31, R31, UR5 ;  /* 0x000000051f1f7c20 */ /* 0x000fe20008410000 */
[----:B-1----:R-:W-:Y:S01]  /*4850*/  FSEL R104, R33, -INF , P3 ;  /* 0xff80000021687808 */ /* 0x002fe20001800000 */
[----:B------:R-:W1:Y:S01]  /*4860*/  MUFU.TANH R15, R15 ;  /* 0x0000000f000f7308 */ /* 0x000e620000002400 */
[----:B------:R-:W-:Y:S01]  /*4870*/  FMNMX.FTZ R57, R102, R57, !PT ;  /* 0x0000003966397209 */ /* 0x000fe20007810000 */
[----:B------:R4:W-:Y:S01]  /*4880*/  @!P1 SYNCS.ARRIVE.TRANS64.RED.A1T0 RZ, [R0+URZ], RZ ;  /* 0x000000ff00ff99a7 */ /* 0x0009e2000810043f */
[----:B------:R-:W-:-:S02]  /*4890*/  FSEL R28, R11, -INF , P6 ;  /* 0xff8000000b1c7808 */ /* 0x000fc40003000000 */
[----:B------:R-:W-:Y:S02]  /*48a0*/  ISETP.GT.AND P6, PT, R66, 0x59, PT ;  /* 0x000000594200780c */ /* 0x000fe40003fc4270 */
[----:B0-----:R-:W-:Y:S01]  /*48b0*/  FSEL R106, R21, -INF , P2 ;  /* 0xff800000156a7808 */ /* 0x001fe20001000000 */
[----:B------:R-:W0:Y:S01]  /*48c0*/  MUFU.TANH R51, R51 ;  /* 0x0000003300337308 */ /* 0x000e220000002400 */
[----:B------:R-:W-:Y:S02]  /*48d0*/  FMNMX.FTZ R57, R104, R57, !PT ;  /* 0x0000003968397209 */ /* 0x000fe40007810000 */
[----:B--2---:R-:W-:Y:S02]  /*48e0*/  FSEL R52, R47, -INF , P5 ;  /* 0xff8000002f347808 */ /* 0x004fe40002800000 */
[----:B------:R-:W-:Y:S02]  /*48f0*/  ISETP.GT.AND P5, PT, R66, 0x60, PT ;  /* 0x000000604200780c */ /* 0x000fe40003fa4270 */
[----:B---3--:R-:W-:Y:S01]  /*4900*/  FSEL R108, R37, -INF , P6 ;  /* 0xff800000256c7808 */ /* 0x008fe20003000000 */
[----:B------:R-:W2:Y:S01]  /*4910*/  MUFU.TANH R35, R35 ;  /* 0x0000002300237308 */ /* 0x000ea20000002400 */
[----:B------:R-:W-:-:S02]  /*4920*/  FMNMX.FTZ R57, R106, R57, !PT ;  /* 0x000000396a397209 */ /* 0x000fc40007810000 */
[----:B-1----:R-:W-:Y:S02]  /*4930*/  FSEL R54, R15, -INF , P4 ;  /* 0xff8000000f367808 */ /* 0x002fe40002000000 */
[----:B------:R-:W-:Y:S02]  /*4940*/  ISETP.GT.AND P4, PT, R66, 0x61, PT ;  /* 0x000000614200780c */ /* 0x000fe40003f84270 */
[----:B------:R-:W-:Y:S01]  /*4950*/  FMNMX.FTZ R57, R108, R57, !PT ;  /* 0x000000396c397209 */ /* 0x000fe20007810000 */
[----:B------:R-:W1:Y:S01]  /*4960*/  MUFU.TANH R25, R25 ;  /* 0x0000001900197308 */ /* 0x000e620000002400 */
[----:B0-----:R-:W-:Y:S01]  /*4970*/  FSEL R110, R51, -INF , P5 ;  /* 0xff800000336e7808 */ /* 0x001fe20002800000 */
[----:B------:R-:W-:Y:S01]  /*4980*/  IMAD.MOV.U32 R51, RZ, RZ, R119 ;  /* 0x000000ffff337224 */ /* 0x000fe200078e0077 */
[----:B------:R-:W-:Y:S02]  /*4990*/  MOV R53, R119 ;  /* 0x0000007700357202 */ /* 0x000fe40000000f00 */
[----:B------:R-:W-:-:S03]  /*49a0*/  FMNMX.FTZ R57, R110, R57, !PT ;  /* 0x000000396e397209 */ /* 0x000fc60007810000 */
[----:B------:R-:W0:Y:S01]  /*49b0*/  MUFU.TANH R49, R49 ;  /* 0x0000003100317308 */ /* 0x000e220000002400 */
[----:B--2---:R-:W-:Y:S02]  /*49c0*/  FSEL R56, R35, -INF , P3 ;  /* 0xff80000023387808 */ /* 0x004fe40001800000 */
[----:B------:R-:W-:-:S05]  /*49d0*/  ISETP.GT.AND P3, PT, R66, 0x68, PT ;  /* 0x000000684200780c */ /* 0x000fca0003f64270 */
[----:B------:R-:W2:Y:S01]  /*49e0*/  MUFU.TANH R5, R5 ;  /* 0x0000000500057308 */ /* 0x000ea20000002400 */
[----:B-1----:R-:W-:-:S04]  /*49f0*/  FSEL R112, R25, -INF , P4 ;  /* 0xff80000019707808 */ /* 0x002fc80002000000 */
[----:B------:R-:W-:-:S03]  /*4a00*/  FMNMX.FTZ R57, R112, R57, !PT ;  /* 0x0000003970397209 */ /* 0x000fc60007810000 */
[----:B------:R-:W1:Y:S01]  /*4a10*/  MUFU.TANH R29, R29 ;  /* 0x0000001d001d7308 */ /* 0x000e620000002400 */
[----:B0-----:R-:W-:Y:S01]  /*4a20*/  FSEL R58, R49, -INF , P2 ;  /* 0xff800000313a7808 */ /* 0x001fe20001000000 */
[----:B------:R-:W-:Y:S01]  /*4a30*/  IMAD.MOV.U32 R49, RZ, RZ, R119 ;  /* 0x000000ffff317224 */ /* 0x000fe200078e0077 */
[----:B------:R-:W-:-:S05]  /*4a40*/  ISETP.GT.AND P2, PT, R66, 0x69, PT ;  /* 0x000000694200780c */ /* 0x000fca0003f44270 */
[----:B------:R-:W-:Y:S01]  /*4a50*/  MUFU.TANH R39, R39 ;  /* 0x0000002700277308 */ /* 0x000fe20000002400 */
[----:B--2---:R-:W-:Y:S01]  /*4a60*/  FSEL R66, R5, -INF , P3 ;  /* 0xff80000005427808 */ /* 0x004fe20001800000 */
[----:B------:R-:W-:-:S03]  /*4a70*/  IMAD.U32 R5, RZ, RZ, UR4 ;  /* 0x00000004ff057e24 */ /* 0x000fc6000f8e00ff */
[----:B------:R-:W-:-:S03]  /*4a80*/  FMNMX.FTZ R57, R66, R57, !PT ;  /* 0x0000003942397209 */ /* 0x000fc60007810000 */
[----:B------:R-:W0:Y:S01]  /*4a90*/  MUFU.TANH R26, R26 ;  /* 0x0000001a001a7308 */ /* 0x000e220000002400 */
[----:B-1----:R-:W-:-:S04]  /*4aa0*/  FSEL R114, R29, -INF , P2 ;  /* 0xff8000001d727808 */ /* 0x002fc80001000000 */
[----:B------:R-:W-:-:S03]  /*4ab0*/  FMNMX.FTZ R57, R114, R57, !PT ;  /* 0x0000003972397209 */ /* 0x000fc60007810000 */
[----:B------:R-:W-:Y:S02]  /*4ac0*/  MUFU.TANH R27, R27 ;  /* 0x0000001b001b7308 */ /* 0x000fe40000002400 */
[----:B------:R-:W1:Y:S06]  /*4ad0*/  SHFL.BFLY PT, R116, R57, 0x2, 0x1f ;  /* 0x0c401f0039747f89 */ /* 0x000e6c00000e0000 */
[----:B------:R-:W2:Y:S01]  /*4ae0*/  MUFU.TANH R30, R30 ;  /* 0x0000001e001e7308 */ /* 0x000ea20000002400 */
[----:B0-----:R-:W-:-:S07]  /*4af0*/  FSEL R26, R26, -INF , P5 ;  /* 0xff8000001a1a7808 */ /* 0x001fce0002800000 */
[----:B------:R-:W0:Y:S01]  /*4b00*/  MUFU.TANH R31, R31 ;  /* 0x0000001f001f7308 */ /* 0x000e220000002400 */
[----:B--2---:R-:W-:Y:S02]  /*4b10*/  FSEL R30, R30, -INF , P3 ;  /* 0xff8000001e1e7808 */ /* 0x004fe40001800000 */
[----:B-1----:R-:W-:Y:S01]  /*4b20*/  FMNMX.FTZ R116, R57, R116, !PT ;  /* 0x0000007439747209 */ /* 0x002fe20007810000 */
[----:B------:R-:W-:-:S04]  /*4b30*/  IMAD.MOV.U32 R57, RZ, RZ, R119 ;  /* 0x000000ffff397224 */ /* 0x000fc800078e0077 */
[----:B------:R-:W1:Y:S02]  /*4b40*/  SHFL.BFLY PT, R7, R116, 0x1, 0x1f ;  /* 0x0c201f0074077f89 */ /* 0x000e6400000e0000 */
[----:B-1----:R-:W-:Y:S02]  /*4b50*/  FMNMX.FTZ R7, R116, R7, !PT ;  /* 0x0000000774077209 */ /* 0x002fe40007810000 */
[----:B------:R-:W-:Y:S02]  /*4b60*/  MOV R116, R119 ;  /* 0x0000007700747202 */ /* 0x000fe40000000f00 */
        /* <DEDUP_REMOVED lines=9> */
[--C-:B------:R-:W-:Y:S01]  /*4c00*/  FFMA.FTZ R196, R64, R5, -R25.reuse ;  /* 0x0000000540c47223 */ /* 0x100fe20000010819 */
[----:B------:R-:W-:Y:S01]  /*4c10*/  FMNMX.FTZ R9, R10, R9, !PT ;  /* 0x000000090a097209 */ /* 0x000fe20007810000 */
[-CC-:B------:R-:W-:Y:S01]  /*4c20*/  FFMA.FTZ R198, R68, R5.reuse, -R25.reuse ;  /* 0x0000000544c67223 */ /* 0x180fe20000010819 */
[----:B------:R-:W-:Y:S01]  /*4c30*/  FSEL R62, R27, -INF , P4 ;  /* 0xff8000001b3e7808 */ /* 0x000fe20002000000 */
[--C-:B------:R-:W-:Y:S01]  /*4c40*/  FFMA.FTZ R200, R72, R5, -R25.reuse ;  /* 0x0000000548c87223 */ /* 0x100fe20000010819 */
[----:B------:R-:W-:Y:S01]  /*4c50*/  FMNMX.FTZ R9, R12, R9, !PT ;  /* 0x000000090c097209 */ /* 0x000fe20007810000 */
[-CC-:B------:R-:W-:Y:S01]  /*4c60*/  FFMA.FTZ R11, R73, R5.reuse, -R25.reuse ;  /* 0x00000005490b7223 */ /* 0x180fe20000010819 */
[----:B0-----:R-:W-:Y:S01]  /*4c70*/  FSEL R64, R31, -INF , P2 ;  /* 0xff8000001f407808 */ /* 0x001fe20001000000 */
        /* <DEDUP_REMOVED lines=35> */
[----:B------:R-:W-:Y:S01]  /*4eb0*/  FFMA.FTZ R25, R114, R5, -R25 ;  /* 0x0000000572197223 */ /* 0x000fe20000010819 */
[--C-:B------:R-:W-:Y:S01]  /*4ec0*/  IMAD.MOV.U32 R114, RZ, RZ, R119.reuse ;  /* 0x000000ffff727224 */ /* 0x100fe200078e0077 */
[----:B------:R-:W-:Y:S01]  /*4ed0*/  FMNMX.FTZ R9, R48, R9, !PT ;  /* 0x0000000930097209 */ /* 0x000fe20007810000 */
[--C-:B------:R-:W-:Y:S01]  /*4ee0*/  IMAD.MOV.U32 R80, RZ, RZ, R119.reuse ;  /* 0x000000ffff507224 */ /* 0x100fe200078e0077 */
[----:B------:R-:W-:Y:S01]  /*4ef0*/  MOV R81, R119 ;  /* 0x0000007700517202 */ /* 0x000fe20000000f00 */
[--C-:B------:R-:W-:Y:S01]  /*4f00*/  IMAD.MOV.U32 R78, RZ, RZ, R119.reuse ;  /* 0x000000ffff4e7224 */ /* 0x100fe200078e0077 */
[----:B------:R-:W-:Y:S01]  /*4f10*/  FMNMX.FTZ R9, R38, R9, !PT ;  /* 0x0000000926097209 */ /* 0x000fe20007810000 */
[----:B------:R-:W-:Y:S01]  /*4f20*/  MUFU.EX2 R15, R15 ;  /* 0x0000000f000f7308 */ /* 0x000fe20000000800 */
[--C-:B------:R-:W-:Y:S01]  /*4f30*/  IMAD.MOV.U32 R76, RZ, RZ, R119.reuse ;  /* 0x000000ffff4c7224 */ /* 0x100fe200078e0077 */
[----:B------:R-:W-:Y:S01]  /*4f40*/  MOV R74, R119 ;  /* 0x00000077004a7202 */ /* 0x000fe20000000f00 */
[--C-:B------:R-:W-:Y:S01]  /*4f50*/  IMAD.MOV.U32 R73, RZ, RZ, R119.reuse ;  /* 0x000000ffff497224 */ /* 0x100fe200078e0077 */
[----:B------:R-:W-:Y:S01]  /*4f60*/  FMNMX.FTZ R9, R24, R9, !PT ;  /* 0x0000000918097209 */ /* 0x000fe20007810000 */
[----:B------:R-:W-:-:S02]  /*4f70*/  IMAD.MOV.U32 R72, RZ, RZ, R119 ;  /* 0x000000ffff487224 */ /* 0x000fc400078e0077 */
        /* <DEDUP_REMOVED lines=15> */
[----:B0-----:R-:W-:Y:S02]  /*5070*/  IMAD.MOV.U32 R84, RZ, RZ, R119 ;  /* 0x000000ffff547224 */ /* 0x001fe400078e0077 */
[----:B------:R-:W-:-:S04]  /*5080*/  FMNMX.FTZ R9, R30, R9, !PT ;  /* 0x000000091e097209 */ /* 0x000fc80007810000 */
[----:B------:R-:W-:Y:S01]  /*5090*/  FMNMX.FTZ R9, R64, R9, !PT ;  /* 0x0000000940097209 */ /* 0x000fe20007810000 */
[----:B------:R-:W-:Y:S04]  /*50a0*/  MUFU.EX2 R194, R35 ;  /* 0x0000002300c27308 */ /* 0x000fe80000000800 */
[----:B------:R-:W0:Y:S04]  /*50b0*/  SHFL.BFLY PT, R68, R9, 0x2, 0x1f ;  /* 0x0c401f0009447f89 */ /* 0x000e2800000e0000 */
[----:B------:R-:W-:Y:S08]  /*50c0*/  MUFU.EX2 R86, R86 ;  /* 0x0000005600567308 */ /* 0x000ff00000000800 */
[----:B------:R1:W2:Y:S08]  /*50d0*/  MUFU.EX2 R27, R88 ;  /* 0x00000058001b7308 */ /* 0x0002b00000000800 */
[----:B------:R-:W-:Y:S01]  /*50e0*/  MUFU.EX2 R90, R90 ;  /* 0x0000005a005a7308 */ /* 0x000fe20000000800 */
[----:B-1----:R-:W-:-:S02]  /*50f0*/  MOV R88, R119 ;  /* 0x0000007700587202 */ /* 0x002fc40000000f00 */
[----:B0-----:R-:W-:-:S05]  /*5100*/  FMNMX.FTZ R68, R9, R68, !PT ;  /* 0x0000004409447209 */ /* 0x001fca0007810000 */
[----:B------:R0:W1:Y:S01]  /*5110*/  MUFU.EX2 R31, R92 ;  /* 0x0000005c001f7308 */ /* 0x0000620000000800 */
[----:B------:R-:W3:Y:S01]  /*5120*/  SHFL.BFLY PT, R9, R68, 0x1, 0x1f ;  /* 0x0c201f0044097f89 */ /* 0x000ee200000e0000 */
[----:B--2---:R-:W-:-:S06]  /*5130*/  F2FP.BF16.F32.PACK_AB R188, R27, R86 ;  /* 0x000000561bbc723e */ /* 0x004fcc00000010ff */
[----:B------:R-:W-:Y:S01]  /*5140*/  MUFU.EX2 R94, R94 ;  /* 0x0000005e005e7308 */ /* 0x000fe20000000800 */
[----:B0-----:R-:W-:-:S07]  /*5150*/  IMAD.MOV.U32 R92, RZ, RZ, R119 ;  /* 0x000000ffff5c7224 */ /* 0x001fce00078e0077 */
[----:B------:R0:W2:Y:S01]  /*5160*/  MUFU.EX2 R35, R96 ;  /* 0x0000006000237308 */ /* 0x0000a20000000800 */
[----:B-1----:R-:W-:-:S07]  /*5170*/  F2FP.BF16.F32.PACK_AB R190, R31, R90 ;  /* 0x0000005a1fbe723e */ /* 0x002fce00000010ff */
[----:B------:R-:W-:Y:S01]  /*5180*/  MUFU.EX2 R98, R98 ;  /* 0x0000006200627308 */ /* 0x000fe20000000800 */
[----:B---3--:R-:W-:Y:S01]  /*5190*/  FMNMX.FTZ R9, R68, R9, !PT ;  /* 0x0000000944097209 */ /* 0x008fe20007810000 */
[----:B0-----:R-:W-:-:S03]  /*51a0*/  IMAD.MOV.U32 R96, RZ, RZ, R119 ;  /* 0x000000ffff607224 */ /* 0x001fc600078e0077 */
[C---:B------:R-:W-:Y:S01]  /*51b0*/  FSETP.NEU.FTZ.AND P2, PT, R9.reuse, -INF , PT ;  /* 0xff8000000900780b */ /* 0x040fe20003f5d000 */
[-C--:B------:R-:W-:Y:S02]  /*51c0*/  FMUL.FTZ R45, R9, R5.reuse ;  /* 0x00000005092d7220 */ /* 0x080fe40000410000 */
[----:B------:R-:W-:Y:S01]  /*51d0*/  MUFU.EX2 R37, R100 ;  /* 0x0000006400257308 */ /* 0x000fe20000000800 */
[----:B--2---:R-:W-:Y:S02]  /*51e0*/  F2FP.BF16.F32.PACK_AB R184, R35, R94 ;  /* 0x0000005e23b8723e */ /* 0x004fe400000010ff */
[----:B------:R-:W-:Y:S02]  /*51f0*/  FSEL R45, R45, RZ, P2 ;  /* 0x000000ff2d2d7208 */ /* 0x000fe40001000000 */
[----:B------:R-:W-:Y:S01]  /*5200*/  ISETP.GE.AND P2, PT, R82, 0x71, PT ;  /* 0x000000715200780c */ /* 0x000fe20003f46270 */
[----:B------:R-:W-:Y:S02]  /*5210*/  IMAD.MOV.U32 R82, RZ, RZ, R119 ;  /* 0x000000ffff527224 */ /* 0x000fe400078e0077 */
        /* <DEDUP_REMOVED lines=21> */
[----:B0-----:R-:W-:Y:S01]  /*5370*/  FADD.FTZ R3, R200, R11 ;  /* 0x0000000bc8037221 */ /* 0x001fe20000010000 */
[-CC-:B------:R-:W-:Y:S01]  /*5380*/  FFMA.FTZ R28, R28, R5.reuse, -R45.reuse ;  /* 0x000000051c1c7223 */ /* 0x180fe2000001082d */
[-CC-:B------:R-:W-:Y:S01]  /*5390*/  FFMA.FTZ R52, R52, R5.reuse, -R45.reuse ;  /* 0x0000000534347223 */ /* 0x180fe2000001082d */
[-C--:B------:R-:W-:Y:S01]  /*53a0*/  FFMA.FTZ R54, R54, R5.reuse, -R45 ;  /* 0x0000000536367223 */ /* 0x080fe2000001082d */
[----:B------:R-:W-:Y:S01]  /*53b0*/  FADD.FTZ R4, R202, R3 ;  /* 0x00000003ca047221 */ /* 0x000fe20000010000 */
[-CC-:B------:R-:W-:Y:S01]  /*53c0*/  FFMA.FTZ R56, R56, R5.reuse, -R45.reuse ;  /* 0x0000000538387223 */ /* 0x180fe2000001082d */
[-CC-:B------:R-:W-:Y:S01]  /*53d0*/  FFMA.FTZ R58, R58, R5.reuse, -R45.reuse ;  /* 0x000000053a3a7223 */ /* 0x180fe2000001082d */
[----:B------:R0:W3:Y:S01]  /*53e0*/  MUFU.EX2 R203, R10 ;  /* 0x0000000a00cb7308 */ /* 0x0000e20000000800 */
[----:B------:R-:W-:Y:S01]  /*53f0*/  FADD.FTZ R3, R13, R4 ;  /* 0x000000040d037221 */ /* 0x000fe20000010000 */
[-CC-:B------:R-:W-:Y:S01]  /*5400*/  FFMA.FTZ R60, R60, R5.reuse, -R45.reuse ;  /* 0x000000053c3c7223 */ /* 0x180fe2000001082d */
[-C--:B------:R-:W-:Y:S01]  /*5410*/  FFMA.FTZ R26, R26, R5.reuse, -R45 ;  /* 0x000000051a1a7223 */ /* 0x080fe2000001082d */
[----:B------:R-:W-:Y:S01]  /*5420*/  F2FP.BF16.F32.PACK_AB R200, R11, R200 ;  /* 0x000000c80bc8723e */ /* 0x000fe200000010ff */
[----:B------:R-:W-:Y:S01]  /*5430*/  FADD.FTZ R4, R196, R3 ;  /* 0x00000003c4047221 */ /* 0x000fe20000010000 */
[----:B-1----:R-:W-:Y:S01]  /*5440*/  FADD.FTZ R3, R201, R68 ;  /* 0x00000044c9037221 */ /* 0x002fe20000010000 */
[-C--:B------:R-:W-:Y:S01]  /*5450*/  FFMA.FTZ R62, R62, R5.reuse, -R45 ;  /* 0x000000053e3e7223 */ /* 0x080fe2000001082d */
[----:B------:R-:W1:Y:S01]  /*5460*/  MUFU.EX2 R12, R12 ;  /* 0x0000000c000c7308 */ /* 0x000e620000000800 */
[----:B------:R-:W-:Y:S01]  /*5470*/  FADD.FTZ R47, R15, R4 ;  /* 0x000000040f2f7221 */ /* 0x000fe20000010000 */
[----:B--2---:R-:W-:Y:S01]  /*5480*/  FADD.FTZ R4, R6, R3 ;  /* 0x0000000306047221 */ /* 0x004fe20000010000 */
[-CC-:B------:R-:W-:Y:S01]  /*5490*/  FFMA.FTZ R30, R30, R5.reuse, -R45.reuse ;  /* 0x000000051e1e7223 */ /* 0x180fe2000001082d */
[----:B------:R-:W-:Y:S01]  /*54a0*/  FFMA.FTZ R45, R64, R5, -R45 ;  /* 0x00000005402d7223 */ /* 0x000fe2000001082d */
[----:B0-----:R-:W-:Y:S01]  /*54b0*/  FADD.FTZ R10, R198, R47 ;  /* 0x0000002fc60a7221 */ /* 0x001fe20000010000 */
[----:B------:R-:W-:Y:S01]  /*54c0*/  F2FP.BF16.F32.PACK_AB R186, R37, R98 ;  /* 0x0000006225ba723e */ /* 0x000fe200000010ff */
[--C-:B------:R-:W-:Y:S01]  /*54d0*/  IMAD.MOV.U32 R100, RZ, RZ, R119.reuse ;  /* 0x000000ffff647224 */ /* 0x100fe200078e0077 */
[----:B------:R-:W0:Y:S01]  /*54e0*/  MUFU.EX2 R197, R14 ;  /* 0x0000000e00c57308 */ /* 0x000e220000000800 */
[----:B---3--:R-:W-:Y:S01]  /*54f0*/  FADD.FTZ R3, R203, R4 ;  /* 0x00000004cb037221 */ /* 0x008fe20000010000 */
[----:B------:R-:W-:Y:S01]  /*5500*/  FADD.FTZ R47, R21, R10 ;  /* 0x0000000a152f7221 */ /* 0x000fe20000010000 */
[----:B------:R-:W-:Y:S01]  /*5510*/  F2FP.BF16.F32.PACK_AB R201, R68, R201 ;  /* 0x000000c944c9723e */ /* 0x000fe200000010ff */
[----:B------:R-:W-:Y:S01]  /*5520*/  IMAD.MOV.U32 R68, RZ, RZ, R119 ;  /* 0x000000ffff447224 */ /* 0x000fe200078e0077 */
[----:B------:R-:W-:Y:S01]  /*5530*/  F2FP.BF16.F32.PACK_AB R203, R203, R6 ;  /* 0x00000006cbcb723e */ /* 0x000fe200000010ff */
[----:B------:R-:W-:Y:S01]  /*5540*/  FADD.FTZ R10, R192, R47 ;  /* 0x0000002fc00a7221 */ /* 0x000fe20000010000 */
[C---:B------:R-:W-:Y:S01]  /*5550*/  F2FP.BF16.F32.PACK_AB R192, R29.reuse, R192 ;  /* 0x000000c01dc0723e */ /* 0x040fe200000010ff */
[----:B------:R-:W2:Y:S01]  /*5560*/  MUFU.EX2 R20, R20 ;  /* 0x0000001400147308 */ /* 0x000ea20000000800 */
[----:B-1----:R-:W-:Y:S01]  /*5570*/  FADD.FTZ R4, R12, R3 ;  /* 0x000000030c047221 */ /* 0x002fe20000010000 */
[----:B------:R-:W-:Y:S01]  /*5580*/  FADD.FTZ R10, R29, R10 ;  /* 0x0000000a1d0a7221 */ /* 0x000fe20000010000 */
[----:B------:R-:W-:Y:S01]  /*5590*/  F2FP.BF16.F32.PACK_AB R202, R13, R202 ;  /* 0x000000ca0dca723e */ /* 0x000fe200000010ff */
[----:B------:R-:W-:Y:S01]  /*55a0*/  IMAD.MOV.U32 R6, RZ, RZ, 0x3f800000 ;  /* 0x3f800000ff067424 */ /* 0x000fe200078e00ff */
[----:B------:R-:W-:Y:S01]  /*55b0*/  F2FP.BF16.F32.PACK_AB R196, R15, R196 ;  /* 0x000000c40fc4723e */ /* 0x000fe200000010ff */
[----:B------:R-:W-:Y:S01]  /*55c0*/  FADD.FTZ R47, R33, R10 ;  /* 0x0000000a212f7221 */ /* 0x000fe20000010000 */
[----:B------:R-:W-:Y:S01]  /*55d0*/  F2FP.BF16.F32.PACK_AB R198, R21, R198 ;  /* 0x000000c615c6723e */ /* 0x000fe200000010ff */
[----:B------:R1:W3:Y:S01]  /*55e0*/  MUFU.EX2 R199, R40 ;  /* 0x0000002800c77308 */ /* 0x0002e20000000800 */
[C---:B0-----:R-:W-:Y:S01]  /*55f0*/  FADD.FTZ R3, R197.reuse, R4 ;  /* 0x00000004c5037221 */ /* 0x041fe20000010000 */
[C---:B------:R-:W-:Y:S01]  /*5600*/  FADD.FTZ R47, R194.reuse, R47 ;  /* 0x0000002fc22f7221 */ /* 0x040fe20000010000 */
[----:B------:R-:W-:Y:S01]  /*5610*/  F2FP.BF16.F32.PACK_AB R194, R194, R33 ;  /* 0x00000021c2c2723e */ /* 0x000fe200000010ff */
[----:B------:R-:W-:Y:S01]  /*5620*/  IMAD.MOV.U32 R64, RZ, RZ, R119 ;  /* 0x000000ffff407224 */ /* 0x000fe200078e0077 */
[----:B------:R-:W-:Y:S01]  /*5630*/  F2FP.BF16.F32.PACK_AB R197, R197, R12 ;  /* 0x0000000cc5c5723e */ /* 0x000fe200000010ff */
[----:B------:R-:W-:Y:S01]  /*5640*/  FADD.FTZ R10, R86, R47 ;  /* 0x0000002f560a7221 */ /* 0x000fe20000010000 */
[----:B------:R-:W-:Y:S01]  /*5650*/  IMAD.MOV.U32 R86, RZ, RZ, R119 ;  /* 0x000000ffff567224 */ /* 0x000fe200078e0077 */
[----:B------:R-:W0:Y:S01]  /*5660*/  MUFU.EX2 R32, R32 ;  /* 0x0000002000207308 */ /* 0x000e220000000800 */
[----:B--2---:R-:W-:Y:S01]  /*5670*/  FADD.FTZ R4, R20, R3 ;  /* 0x0000000314047221 */ /* 0x004fe20000010000 */
[----:B------:R-:W-:Y:S01]  /*5680*/  FADD.FTZ R47, R27, R10 ;  /* 0x0000000a1b2f7221 */ /* 0x000fe20000010000 */
[----:B-1----:R-:W-:-:S02]  /*5690*/  IMAD.MOV.U32 R40, RZ, RZ, R119 ;  /* 0x000000ffff287224 */ /* 0x002fc400078e0077 */
[--C-:B------:R-:W-:Y:S02]  /*56a0*/  IMAD.MOV.U32 R33, RZ, RZ, R119.reuse ;  /* 0x000000ffff217224 */ /* 0x100fe400078e0077 */
[--C-:B------:R-:W-:Y:S01]  /*56b0*/  IMAD.MOV.U32 R29, RZ, RZ, R119.reuse ;  /* 0x000000ffff1d7224 */ /* 0x100fe200078e0077 */
[----:B------:R1:W2:Y:S01]  /*56c0*/  MUFU.EX2 R193, R42 ;  /* 0x0000002a00c17308 */ /* 0x0002a20000000800 */
[C---:B---3--:R-:W-:Y:S01]  /*56d0*/  FADD.FTZ R3, R199.reuse, R4 ;  /* 0x00000004c7037221 */ /* 0x048fe20000010000 */
[----:B------:R-:W-:Y:S01]  /*56e0*/  F2FP.BF16.F32.PACK_AB R199, R199, R20 ;  /* 0x00000014c7c7723e */ /* 0x000fe200000010ff */
[----:B------:R-:W-:-:S05]  /*56f0*/  IMAD.MOV.U32 R27, RZ, RZ, R119 ;  /* 0x000000ffff1b7224 */ /* 0x000fca00078e0077 */
[----:B------:R-:W4:Y:S01]  /*5700*/  MUFU.EX2 R34, R34 ;  /* 0x0000002200227308 */ /* 0x000f220000000800 */
[----:B0-----:R-:W-:Y:S01]  /*5710*/  FADD.FTZ R4, R32, R3 ;  /* 0x0000000320047221 */ /* 0x001fe20000010000 */
[----:B-1----:R-:W-:-:S06]  /*5720*/  IMAD.MOV.U32 R42, RZ, RZ, R119 ;  /* 0x000000ffff2a7224 */ /* 0x002fcc00078e0077 */
[----:B------:R0:W1:Y:S01]  /*5730*/  MUFU.EX2 R195, R44 ;  /* 0x0000002c00c37308 */ /* 0x0000620000000800 */
[C---:B--2---:R-:W-:Y:S01]  /*5740*/  FADD.FTZ R3, R193.reuse, R4 ;  /* 0x00000004c1037221 */ /* 0x044fe20000010000 */
[----:B------:R-:W-:Y:S01]  /*5750*/  FADD.FTZ R4, R90, R47 ;  /* 0x0000002f5a047221 */ /* 0x000fe20000010000 */
[----:B------:R-:W-:Y:S01]  /*5760*/  F2FP.BF16.F32.PACK_AB R193, R193, R32 ;  /* 0x00000020c1c1723e */ /* 0x000fe200000010ff */
[--C-:B------:R-:W-:Y:S01]  /*5770*/  IMAD.MOV.U32 R90, RZ, RZ, R119.reuse ;  /* 0x000000ffff5a7224 */ /* 0x100fe200078e0077 */
[----:B------:R-:W-:Y:S01]  /*5780*/  MOV R32, R119 ;  /* 0x0000007700207202 */ /* 0x000fe20000000f00 */
[----:B------:R-:W-:Y:S01]  /*5790*/  FADD.FTZ R47, R31, R4 ;  /* 0x000000041f2f7221 */ /* 0x000fe20000010000 */
[----:B------:R-:W-:Y:S01]  /*57a0*/  IMAD.MOV.U32 R31, RZ, RZ, R119 ;  /* 0x000000ffff1f7224 */ /* 0x000fe200078e0077 */
[----:B------:R-:W2:Y:S01]  /*57b0*/  MUFU.EX2 R36, R36 ;  /* 0x0000002400247308 */ /* 0x000ea20000000800 */
[----:B----4-:R-:W-:Y:S01]  /*57c0*/  FADD.FTZ R0, R34, R3 ;  /* 0x0000000322007221 */ /* 0x010fe20000010000 */
[----:B------:R-:W-:Y:S01]  /*57d0*/  FADD.FTZ R4, R94, R47 ;  /* 0x0000002f5e047221 */ /* 0x000fe20000010000 */
[----:B------:R-:W-:-:S02]  /*57e0*/  IMAD.MOV.U32 R94, RZ, RZ, R119 ;  /* 0x000000ffff5e7224 */ /* 0x000fc400078e0077 */
[--C-:B0-----:R-:W-:Y:S02]  /*57f0*/  IMAD.MOV.U32 R44, RZ, RZ, R119.reuse ;  /* 0x000000ffff2c7224 */ /* 0x101fe400078e0077 */
[----:B------:R-:W-:Y:S01]  /*5800*/  FADD.FTZ R47, R35, R4 ;  /* 0x00000004232f7221 */ /* 0x000fe20000010000 */
[----:B------:R-:W-:Y:S01]  /*5810*/  IMAD.MOV.U32 R35, RZ, RZ, R119 ;  /* 0x000000ffff237224 */ /* 0x000fe200078e0077 */
[----:B------:R0:W3:Y:S01]  /*5820*/  MUFU.EX2 R189, R46 ;  /* 0x0000002e00bd7308 */ /* 0x0000e20000000800 */
        /* <DEDUP_REMOVED lines=8> */
[----:B0-----:R-:W-:Y:S01]  /*58b0*/  MOV R46, R119 ;  /* 0x00000077002e7202 */ /* 0x001fe20000000f00 */
[----:B------:R-:W-:-:S02]  /*58c0*/  IMAD.MOV.U32 R37, RZ, RZ, R119 ;  /* 0x000000ffff257224 */ /* 0x000fc400078e0077 */
[----:B------:R-:W-:-:S03]  /*58d0*/  IMAD.MOV.U32 R34, RZ, RZ, R119 ;  /* 0x000000ffff227224 */ /* 0x000fc600078e0077 */
[----:B------:R0:W2:Y:S01]  /*58e0*/  MUFU.EX2 R191, R38 ;  /* 0x0000002600bf7308 */ /* 0x0000a20000000800 */
[C---:B---3--:R-:W-:Y:S01]  /*58f0*/  FADD.FTZ R3, R189.reuse, R0 ;  /* 0x00000000bd037221 */ /* 0x048fe20000010000 */
[----:B------:R-:W-:Y:S01]  /*5900*/  F2FP.BF16.F32.PACK_AB R189, R189, R36 ;  /* 0x00000024bdbd723e */ /* 0x000fe200000010ff */
[----:B------:R-:W-:-:S05]  /*5910*/  IMAD.MOV.U32 R36, RZ, RZ, R119 ;  /* 0x000000ffff247224 */ /* 0x000fca00078e0077 */
[----:B------:R-:W3:Y:S01]  /*5920*/  MUFU.EX2 R24, R24 ;  /* 0x0000001800187308 */ /* 0x000ee20000000800 */
[----:B-1----:R-:W-:Y:S01]  /*5930*/  FADD.FTZ R0, R48, R3 ;  /* 0x0000000330007221 */ /* 0x002fe20000010000 */
[----:B0-----:R-:W-:-:S06]  /*5940*/  IMAD.MOV.U32 R38, RZ, RZ, R119 ;  /* 0x000000ffff267224 */ /* 0x001fcc00078e0077 */
[----:B------:R0:W1:Y:S01]  /*5950*/  MUFU.EX2 R185, R50 ;  /* 0x0000003200b97308 */ /* 0x0000620000000800 */
[C---:B--2---:R-:W-:Y:S01]  /*5960*/  FADD.FTZ R3, R191.reuse, R0 ;  /* 0x00000000bf037221 */ /* 0x044fe20000010000 */
[----:B------:R-:W-:Y:S01]  /*5970*/  F2FP.BF16.F32.PACK_AB R191, R191, R48 ;  /* 0x00000030bfbf723e */ /* 0x000fe200000010ff */
[----:B------:R-:W-:-:S05]  /*5980*/  IMAD.MOV.U32 R48, RZ, RZ, R119 ;  /* 0x000000ffff307224 */ /* 0x000fca00078e0077 */
[----:B------:R-:W2:Y:S01]  /*5990*/  MUFU.EX2 R28, R28 ;  /* 0x0000001c001c7308 */ /* 0x000ea20000000800 */
[----:B---3--:R-:W-:Y:S01]  /*59a0*/  FADD.FTZ R0, R24, R3 ;  /* 0x0000000318007221 */ /* 0x008fe20000010000 */
[----:B0-----:R-:W-:-:S06]  /*59b0*/  IMAD.MOV.U32 R50, RZ, RZ, R119 ;  /* 0x000000ffff327224 */ /* 0x001fcc00078e0077 */
[----:B------:R0:W3:Y:S01]  /*59c0*/  MUFU.EX2 R187, R52 ;  /* 0x0000003400bb7308 */ /* 0x0000e20000000800 */
[C---:B-1----:R-:W-:Y:S01]  /*59d0*/  FADD.FTZ R3, R185.reuse, R0 ;  /* 0x00000000b9037221 */ /* 0x042fe20000010000 */
[----:B------:R-:W-:Y:S01]  /*59e0*/  F2FP.BF16.F32.PACK_AB R185, R185, R24 ;  /* 0x00000018b9b9723e */ /* 0x000fe200000010ff */
[----:B------:R-:W-:-:S05]  /*59f0*/  IMAD.MOV.U32 R24, RZ, RZ, R119 ;  /* 0x000000ffff187224 */ /* 0x000fca00078e0077 */
[----:B------:R-:W1:Y:S01]  /*5a00*/  MUFU.EX2 R102, R102 ;  /* 0x0000006600667308 */ /* 0x000e620000000800 */
[----:B--2---:R-:W-:Y:S01]  /*5a10*/  FADD.FTZ R0, R28, R3 ;  /* 0x000000031c007221 */ /* 0x004fe20000010000 */
[----:B0-----:R-:W-:-:S06]  /*5a20*/  IMAD.MOV.U32 R52, RZ, RZ, R119 ;  /* 0x000000ffff347224 */ /* 0x001fcc00078e0077 */
[----:B------:R-:W0:Y:S01]  /*5a30*/  MUFU.EX2 R54, R54 ;  /* 0x0000003600367308 */ /* 0x000e220000000800 */
[C---:B---3--:R-:W-:Y:S01]  /*5a40*/  FADD.FTZ R3, R187.reuse, R0 ;  /* 0x00000000bb037221 */ /* 0x048fe20000010000 */
[----:B------:R-:W-:Y:S01]  /*5a50*/  F2FP.BF16.F32.PACK_AB R187, R187, R28 ;  /* 0x0000001cbbbb723e */ /* 0x000fe200000010ff */
[----:B------:R-:W-:-:S05]  /*5a60*/  IMAD.MOV.U32 R28, RZ, RZ, R119 ;  /* 0x000000ffff1c7224 */ /* 0x000fca00078e0077 */
[----:B------:R2:W3:Y:S01]  /*5a70*/  MUFU.EX2 R39, R104 ;  /* 0x0000006800277308 */ /* 0x0004e20000000800 */
[----:B-1----:R-:W-:-:S07]  /*5a80*/  FADD.FTZ R4, R102, R11 ;  /* 0x0000000b66047221 */ /* 0x002fce0000010000 */
[----:B------:R1:W4:Y:S01]  /*5a90*/  MUFU.EX2 R181, R56 ;  /* 0x0000003800b57308 */ /* 0x0003220000000800 */
[----:B0-----:R-:W-:Y:S01]  /*5aa0*/  FADD.FTZ R0, R54, R3 ;  /* 0x0000000336007221 */ /* 0x001fe20000010000 */
[----:B--2---:R-:W-:-:S06]  /*5ab0*/  IMAD.MOV.U32 R104, RZ, RZ, R119 ;  /* 0x000000ffff687224 */ /* 0x004fcc00078e0077 */
[----:B------:R-:W0:Y:S01]  /*5ac0*/  MUFU.EX2 R106, R106 ;  /* 0x0000006a006a7308 */ /* 0x000e220000000800 */
[C---:B---3--:R-:W-:Y:S01]  /*5ad0*/  FADD.FTZ R11, R39.reuse, R4 ;  /* 0x00000004270b7221 */ /* 0x048fe20000010000 */
[----:B------:R-:W-:Y:S01]  /*5ae0*/  F2FP.BF16.F32.PACK_AB R180, R39, R102 ;  /* 0x0000006627b4723e */ /* 0x000fe200000010ff */
[--C-:B-1----:R-:W-:Y:S01]  /*5af0*/  IMAD.MOV.U32 R56, RZ, RZ, R119.reuse ;  /* 0x000000ffff387224 */ /* 0x102fe200078e0077 */
[-C--:B------:R-:W-:Y:S02]  /*5b00*/  MOV R102, R119.reuse ;  /* 0x0000007700667202 */ /* 0x080fe40000000f00 */
[----:B------:R-:W-:Y:S02]  /*5b10*/  MOV R39, R119 ;  /* 0x0000007700277202 */ /* 0x000fe40000000f00 */
[----:B------:R-:W1:Y:S01]  /*5b20*/  MUFU.EX2 R58, R58 ;  /* 0x0000003a003a7308 */ /* 0x000e620000000800 */
[C---:B----4-:R-:W-:Y:S01]  /*5b30*/  FADD.FTZ R3, R181.reuse, R0 ;  /* 0x00000000b5037221 */ /* 0x050fe20000010000 */
[----:B------:R-:W-:Y:S01]  /*5b40*/  F2FP.BF16.F32.PACK_AB R181, R181, R54 ;  /* 0x00000036b5b5723e */ /* 0x000fe200000010ff */
[----:B------:R-:W-:-:S05]  /*5b50*/  IMAD.MOV.U32 R54, RZ, RZ, R119 ;  /* 0x000000ffff367224 */ /* 0x000fca00078e0077 */
[----:B------:R2:W3:Y:S01]  /*5b60*/  MUFU.EX2 R41, R108 ;  /* 0x0000006c00297308 */ /* 0x0004e20000000800 */
[----:B0-----:R-:W-:-:S07]  /*5b70*/  FADD.FTZ R4, R106, R11 ;  /* 0x0000000b6a047221 */ /* 0x001fce0000010000 */
[----:B------:R0:W4:Y:S01]  /*5b80*/  MUFU.EX2 R183, R60 ;  /* 0x0000003c00b77308 */ /* 0x0001220000000800 */
[----:B-1----:R-:W-:Y:S01]  /*5b90*/  FADD.FTZ R0, R58, R3 ;  /* 0x000000033a007221 */ /* 0x002fe20000010000 */
[----:B--2---:R-:W-:-:S06]  /*5ba0*/  IMAD.MOV.U32 R108, RZ, RZ, R119 ;  /* 0x000000ffff6c7224 */ /* 0x004fcc00078e0077 */
[----:B------:R-:W1:Y:S01]  /*5bb0*/  MUFU.EX2 R110, R110 ;  /* 0x0000006e006e7308 */ /* 0x000e620000000800 */
[C---:B---3--:R-:W-:Y:S01]  /*5bc0*/  FADD.FTZ R11, R41.reuse, R4 ;  /* 0x00000004290b7221 */ /* 0x048fe20000010000 */
[----:B------:R-:W-:Y:S01]  /*5bd0*/  F2FP.BF16.F32.PACK_AB R182, R41, R106 ;  /* 0x0000006a29b6723e */ /* 0x000fe200000010ff */
[--C-:B------:R-:W-:Y:S01]  /*5be0*/  IMAD.MOV.U32 R106, RZ, RZ, R119.reuse ;  /* 0x000000ffff6a7224 */ /* 0x100fe200078e0077 */
[----:B0-----:R-:W-:Y:S01]  /*5bf0*/  MOV R60, R119 ;  /* 0x00000077003c7202 */ /* 0x001fe20000000f00 */
[----:B------:R-:W-:-:S03]  /*5c00*/  IMAD.MOV.U32 R41, RZ, RZ, R119 ;  /* 0x000000ffff297224 */ /* 0x000fc600078e0077 */
[----:B------:R-:W0:Y:S01]  /*5c10*/  MUFU.EX2 R26, R26 ;  /* 0x0000001a001a7308 */ /* 0x000e220000000800 */
[C---:B----4-:R-:W-:Y:S01]  /*5c20*/  FADD.FTZ R3, R183.reuse, R0 ;  /* 0x00000000b7037221 */ /* 0x050fe20000010000 */
        /* <DEDUP_REMOVED lines=10> */
[--C-:B------:R-:W-:Y:S02]  /*5cd0*/  IMAD.MOV.U32 R110, RZ, RZ, R119.reuse ;  /* 0x000000ffff6e7224 */ /* 0x100fe400078e0077 */
[--C-:B-1----:R-:W-:Y:S02]  /*5ce0*/  IMAD.MOV.U32 R62, RZ, RZ, R119.reuse ;  /* 0x000000ffff3e7224 */ /* 0x102fe400078e0077 */
[--C-:B------:R-:W-:Y:S01]  /*5cf0*/  IMAD.MOV.U32 R43, RZ, RZ, R119.reuse ;  /* 0x000000ffff2b7224 */ /* 0x100fe200078e0077 */
[----:B------:R-:W1:Y:S01]  /*5d00*/  MUFU.EX2 R30, R30 ;  /* 0x0000001e001e7308 */ /* 0x000e620000000800 */
[C---:B----4-:R-:W-:Y:S01]  /*5d10*/  FADD.FTZ R3, R177.reuse, R0 ;  /* 0x00000000b1037221 */ /* 0x050fe20000010000 */
[----:B------:R-:W-:Y:S01]  /*5d20*/  F2FP.BF16.F32.PACK_AB R177, R177, R26 ;  /* 0x0000001ab1b1723e */ /* 0x000fe200000010ff */
[----:B------:R-:W-:-:S05]  /*5d30*/  IMAD.MOV.U32 R26, RZ, RZ, R119 ;  /* 0x000000ffff1a7224 */ /* 0x000fca00078e0077 */
[----:B------:R-:W2:Y:S01]  /*5d40*/  MUFU.EX2 R25, R25 ;  /* 0x0000001900197308 */ /* 0x000ea20000000800 */
[----:B0-----:R-:W-:-:S07]  /*5d50*/  FADD.FTZ R4, R66, R11 ;  /* 0x0000000b42047221 */ /* 0x001fce0000010000 */
[----:B------:R-:W0:Y:S01]  /*5d60*/  MUFU.EX2 R45, R45 ;  /* 0x0000002d002d7308 */ /* 0x000e220000000800 */
[----:B-1----:R-:W-:Y:S01]  /*5d70*/  FADD.FTZ R0, R30, R3 ;  /* 0x000000031e007221 */ /* 0x002fe20000010000 */
[C---:B--2---:R-:W-:Y:S01]  /*5d80*/  FADD.FTZ R4, R25.reuse, R4 ;  /* 0x0000000419047221 */ /* 0x044fe20000010000 */
[----:B------:R-:W-:Y:S01]  /*5d90*/  F2FP.BF16.F32.PACK_AB R178, R25, R66 ;  /* 0x0000004219b2723e */ /* 0x000fe200000010ff */
[--C-:B------:R-:W-:Y:S01]  /*5da0*/  IMAD.MOV.U32 R66, RZ, RZ, R119.reuse ;  /* 0x000000ffff427224 */ /* 0x100fe200078e0077 */
[----:B------:R-:W-:Y:S01]  /*5db0*/  MOV R25, R119 ;  /* 0x0000007700197202 */ /* 0x000fe20000000f00 */
[C---:B0-----:R-:W-:Y:S01]  /*5dc0*/  FADD.FTZ R3, R45.reuse, R0 ;  /* 0x000000002d037221 */ /* 0x041fe20000010000 */
[----:B------:R-:W-:Y:S01]  /*5dd0*/  F2FP.BF16.F32.PACK_AB R179, R45, R30 ;  /* 0x0000001e2db3723e */ /* 0x000fe200000010ff */
[----:B------:R-:W-:Y:S02]  /*5de0*/  IMAD.MOV.U32 R0, RZ, RZ, 0x3f800000 ;  /* 0x3f800000ff007424 */ /* 0x000fe400078e00ff */
[----:B------:R-:W-:-:S02]  /*5df0*/  IMAD.MOV.U32 R45, RZ, RZ, R119 ;  /* 0x000000ffff2d7224 */ /* 0x000fc400078e0077 */
[----:B------:R-:W-:Y:S01]  /*5e00*/  IMAD.MOV.U32 R30, RZ, RZ, R119 ;  /* 0x000000ffff1e7224 */ /* 0x000fe200078e0077 */
[----:B------:R-:W-:Y:S06]  /*5e10*/  @!P2 BRA `(.L_x_3116) ;  /* 0x00000044005ca947 */ /* 0x000fec0003800000 */
[----:B------:R-:W-:Y:S01]  /*5e20*/  R2UR UR6, R16 ;  /* 0x00000000100672ca */ /* 0x000fe200000e0000 */
        /* <DEDUP_REMOVED lines=54> */
.L_x_3125:
[----:B------:R-:W-:-:S04]  /*6190*/  UIADD3 UR5, UR6, 0x1, URZ ;  /* 0x0000000106057890 */ /* 0x000fc8000fffe03f */
[----:B------:R-:W-:-:S04]  /*61a0*/  UISETP.NE.AND UP0, UPT, UR5, 0x2, UPT ;  /* 0x000000020500788c */ /* 0x000fc8000bf05270 */
[----:B------:R-:W-:Y:S02]  /*61b0*/  USEL UR7, URZ, 0x1, UP0 ;  /* 0x000000013f077887 */ /* 0x000fe40008000000 */
[----:B------:R-:W-:-:S04]  /*61c0*/  USEL UR5, UR5, URZ, UP0 ;  /* 0x0000003f05057287 */ /* 0x000fc80008000000 */
[----:B------:R-:W-:Y:S02]  /*61d0*/  LOP3.LUT R17, R13, UR7, RZ, 0x3c, !PT ;  /* 0x000000070d117c12 */ /* 0x000fe4000f8e3cff */
[----:B------:R-:W-:Y:S01]  /*61e0*/  MOV R16, UR5 ;  /* 0x0000000500107c02 */ /* 0x000fe20008000f00 */
[----:B------:R-:W-:Y:S06]  /*61f0*/  @!P0 BRA `(.L_x_3117) ;  /* 0x0000000000048947 */ /* 0x000fec0003800000 */
[----:B------:R-:W-:Y:S01]  /*6200*/  BPT.TRAP 0x1 ;  /* 0x000000040000795c */ /* 0x000fe20000300000 */
.L_x_3117:
[----:B------:R-:W0:Y:S01]  /*6210*/  S2UR UR10, SR_CgaCtaId ;  /* 0x00000000000a79c3 */ /* 0x000e220000008800 */
[----:B------:R-:W-:Y:S01]  /*6220*/  UMOV UR7, 0x400 ;  /* 0x0000040000077882 */ /* 0x000fe20000000000 */
[----:B------:R-:W-:Y:S01]  /*6230*/  IMAD.U32 R7, RZ, RZ, UR5 ;  /* 0x00000005ff077e24 */ /* 0x000fe2000f8e00ff */
[----:B------:R-:W-:Y:S01]  /*6240*/  SHF.L.U32 R5, R17, 0x1f, RZ ;  /* 0x0000001f11057819 */ /* 0x000fe200000006ff */
[----:B0-----:R-:W-:-:S06]  /*6250*/  ULEA UR7, UR10, UR7, 0x18 ;  /* 0x000000070a077291 */ /* 0x001fcc000f8ec03f */
[----:B------:R-:W-:-:S04]  /*6260*/  IMAD.U32 R2, RZ, RZ, UR7 ;  /* 0x00000007ff027e24 */ /* 0x000fc8000f8e00ff */
[----:B------:R-:W-:-:S04]  /*6270*/  IMAD R12, R7, 0x8, R2 ;  /* 0x00000008070c7824 */ /* 0x000fc800078e0202 */
[----:B------:R0:W1:Y:S01]  /*6280*/  SYNCS.PHASECHK.TRANS64.TRYWAIT P2, [R12+URZ+0x36830], R5 ;  /* 0x036830050c0075a7 */ /* 0x000062000804017f */
[----:B------:R-:W-:Y:S05]  /*6290*/  @!P0 BRA `(.L_x_3118) ;  /* 0x0000000000048947 */ /* 0x000fea0003800000 */
[----:B------:R-:W-:Y:S01]  /*62a0*/  BPT.TRAP 0x1 ;  /* 0x000000040000795c */ /* 0x000fe20000300000 */
.L_x_3118:
[----:B------:R-:W-:Y:S01]  /*62b0*/  IMAD R7, R16, 0xa80, R8 ;  /* 0x00000a8010077824 */ /* 0x000fe200078e0208 */
[----:B-1----:R-:W-:Y:S06]  /*62c0*/  @P2 BRA `(.L_x_3119) ;  /* 0x0000000000082947 */ /* 0x002fec0003800000 */
[----:B------:R-:W1:Y:S02]  /*62d0*/  SYNCS.PHASECHK.TRANS64.TRYWAIT P2, [R12+URZ+0x36830], R5 ;  /* 0x036830050c0075a7 */ /* 0x000e64000804017f */
[----:B-1----:R-:W-:Y:S05]  /*62e0*/  @!P2 BRA `(.L_x_3120) ;  /* 0x000000c40038a947 */ /* 0x002fea0003800000 */
.L_x_3119:
        /* <DEDUP_REMOVED lines=13> */
[----:B------:R-:W-:Y:S01]  /*63c0*/  UMOV UR54, UR5 ;  /* 0x0000000500367c82 */ /* 0x000fe20008000000 */
[----:B------:R-:W-:Y:S01]  /*63d0*/  UIADD3 UR7, UR5, 0x80, URZ ;  /* 0x0000008005077890 */ /* 0x000fe2000fffe03f */
[----:B------:R-:W-:Y:S01]  /*63e0*/  HGMMA.64x16x16.F32.BF16 R168, gdesc[UR52], RZ, !UPT, gsb0 ;  /* 0x0020000034a879f0 */ /* 0x000fe2000c0018ff */
[----:B------:R-:W-:Y:S01]  /*63f0*/  UMOV UR55, 0x40000040 ;  /* 0x4000004000377882 */ /* 0x000fe20000000000 */
[----:B------:R-:W-:Y:S01]  /*6400*/  UIADD3 UR10, UR5, 0x100, URZ ;  /* 0x00000100050a7890 */ /* 0x000fe2000fffe03f */
[-C--:B------:R-:W-:Y:S01]  /*6410*/  FMUL.FTZ R24, R24, R6.reuse ;  /* 0x0000000618187220 */ /* 0x080fe20000410000 */
[----:B------:R-:W-:Y:S01]  /*6420*/  UIADD3 UR14, UR5, 0x102, URZ ;  /* 0x00000102050e7890 */ /* 0x000fe2000fffe03f */
[-C--:B------:R-:W-:Y:S01]  /*6430*/  FMUL.FTZ R25, R25, R6.reuse ;  /* 0x0000000619197220 */ /* 0x080fe20000410000 */
        /* <DEDUP_REMOVED lines=118> */
[----:B------:R-:W-:-:S02]  /*6ba0*/  WARPGROUP.DEPBAR.LE gsb0, 0x0 ;  /* 0x00008000000079c5 */ /* 0x000fc40000010000 */
        /* <DEDUP_REMOVED lines=428> */
[----:B------:R-:W-:Y:S02]  /*8670*/  UIADD3 UR7, UR5, 0x986, URZ ;  /* 0x0000098605077890 */ /* 0x000fe4000fffe03f */
[----:B------:R-:W-:Y:S01]  /*8680*/  UIADD3 UR5, UR5, 0xa06, URZ ;  /* 0x00000a0605057890 */ /* 0x000fe2000fffe03f */
        /* <DEDUP_REMOVED lines=21> */
.L_x_3121:
[----:B01----:R-:W-:Y:S01]  /*87e0*/  IMAD.U32 R5, RZ, RZ, UR6 ;  /* 0x00000006ff057e24 */ /* 0x003fe2000f8e00ff */
[----:B------:R-:W-:-:S03]  /*87f0*/  SHF.L.U32 R0, R13, 0x1f, RZ ;  /* 0x0000001f0d007819 */ /* 0x000fc600000006ff */
[----:B------:R-:W-:-:S04]  /*8800*/  IMAD R13, R5, 0x8, R2 ;  /* 0x00000008050d7824 */ /* 0x000fc800078e0202 */
[----:B------:R0:W1:Y:S01]  /*8810*/  SYNCS.PHASECHK.TRANS64.TRYWAIT P2, [R13+URZ+0x36850], R0 ;  /* 0x036850000d0075a7 */ /* 0x000062000804017f */
[----:B------:R-:W-:Y:S05]  /*8820*/  @!P0 BRA `(.L_x_3122) ;  /* 0x0000000000048947 */ /* 0x000fea0003800000 */
[----:B------:R-:W-:Y:S01]  /*8830*/  BPT.TRAP 0x1 ;  /* 0x000000040000795c */ /* 0x000fe20000300000 */
.L_x_3122:
[----:B-1----:R-:W-:Y:S05]  /*8840*/  @P2 BRA `(.L_x_3123) ;  /* 0x0000000000082947 */ /* 0x002fea0003800000 */
[----:B------:R-:W1:Y:S02]  /*8850*/  SYNCS.PHASECHK.TRANS64.TRYWAIT P2, [R13+URZ+0x36850], R0 ;  /* 0x036850000d0075a7 */ /* 0x000e64000804017f */
[----:B-1----:R-:W-:Y:S05]  /*8860*/  @!P2 BRA `(.L_x_3124) ;  /* 0x0000009c00eca947 */ /* 0x002fea0003800000 */
.L_x_3123:
[----:B------:R-:W-:Y:S01]  /*8870*/  R2UR UR5, R2 ;  /* 0x00000000020572ca */ /* 0x000fe200000e0000 */
[----:B------:R-:W-:Y:S01]  /*8880*/  WARPGROUP.ARRIVE ;  /* 0x00000000000079c5 */ /* 0x000fe20000000000 */
[----:B------:R-:W-:Y:S01]  /*8890*/  UMOV UR7, 0x40000040 ;  /* 0x4000004000077882 */ /* 0x000fe20000000000 */
[----:B------:R-:W-:Y:S01]  /*88a0*/  UMOV UR11, 0x40000040 ;  /* 0x40000040000b7882 */ /* 0x000fe20000000000 */
[----:B01----:R-:W-:Y:S01]  /*88b0*/  FMUL.FTZ R0, R168, UR4 ;  /* 0x00000004a8007c20 */ /* 0x003fe20008410000 */
[----:B------:R-:W-:Y:S01]  /*88c0*/  FMUL.FTZ R168, R169, UR4 ;  /* 0x00000004a9a87c20 */ /* 0x000fe20008410000 */
        /* <DEDUP_REMOVED lines=28> */
[----:B------:R-:W-:Y:S01]  /*8a90*/  MUFU.TANH R216, R216 ;  /* 0x000000d800d87308 */ /* 0x000fe20000002400 */
[----:B-1----:R-:W-:Y:S01]  /*8aa0*/  FMNMX.FTZ R5, R168, R5, !PT ;  /* 0x00000005a8057209 */ /* 0x002fe20007810000 */
[----:B------:R-:W-:Y:S01]  /*8ab0*/  FMUL.FTZ R234, R133, UR4 ;  /* 0x0000000485ea7c20 */ /* 0x000fe20008410000 */
[----:B------:R-:W-:Y:S01]  /*8ac0*/  FMUL.FTZ R172, R174, UR4 ;  /* 0x00000004aeac7c20 */ /* 0x000fe20008410000 */
[----:B------:R-:W-:Y:S01]  /*8ad0*/  HGMMA.64x192x16.F32.BF16 R24, R200, gdesc[UR4].tnspB, R24, gsb0 ;  /* 0x42e00004c8187df0 */ /* 0x000fe20008001818 */
        /* <DEDUP_REMOVED lines=17> */
[----:B------:R-:W-:Y:S01]  /*8bf0*/  UMOV UR7, 0x40000040 ;  /* 0x4000004000077882 */ /* 0x000fe20000000000 */
        /* <DEDUP_REMOVED lines=22> */
[----:B------:R-:W-:Y:S08]  /*8d60*/  MUFU.TANH R132, R132 ;  /* 0x0000008400847308 */ /* 0x000ff00000002400 */
[----:B------:R-:W1:Y:S01]  /*8d70*/  MUFU.TANH R20, R20 ;  /* 0x0000001400147308 */ /* 0x000e620000002400 */
[----:B0-----:R-:W-:-:S07]  /*8d80*/  FMNMX.FTZ R129, R15, R10, !PT ;  /* 0x0000000a0f817209 */ /* 0x001fce0007810000 */
[----:B------:R-:W-:Y:S08]  /*8d90*/  MUFU.TANH R234, R234 ;  /* 0x000000ea00ea7308 */ /* 0x000ff00000002400 */
[----:B------:R-:W0:Y:S01]  /*8da0*/  MUFU.TANH R172, R172 ;  /* 0x000000ac00ac7308 */ /* 0x000e220000002400 */
[----:B-1----:R-:W-:-:S07]  /*8db0*/  FMNMX.FTZ R129, R20, R129, !PT ;  /* 0x0000008114817209 */ /* 0x002fce0007810000 */
[----:B------:R-:W-:Y:S08]  /*8dc0*/  MUFU.TANH R120, R120 ;  /* 0x0000007800787308 */ /* 0x000ff00000002400 */
[----:B------:R-:W1:Y:S01]  /*8dd0*/  MUFU.TANH R174, R174 ;  /* 0x000000ae00ae7308 */ /* 0x000e620000002400 */
[----:B0-----:R-:W-:-:S07]  /*8de0*/  FMNMX.FTZ R129, R172, R129, !PT ;  /* 0x00000081ac817209 */ /* 0x001fce0007810000 */
[----:B------:R-:W-:Y:S08]  /*8df0*/  MUFU.TANH R149, R149 ;  /* 0x0000009500957308 */ /* 0x000ff00000002400 */
[----:B------:R-:W-:Y:S01]  /*8e00*/  MUFU.TANH R9, R9 ;  /* 0x0000000900097308 */ /* 0x000fe20000002400 */
[----:B-1----:R-:W-:-:S07]  /*8e10*/  FMNMX.FTZ R129, R174, R129, !PT ;  /* 0x00000081ae817209 */ /* 0x002fce0007810000 */
        /* <DEDUP_REMOVED lines=35> */
[----:B------:R-:W-:Y:S02]  /*9050*/  FMUL.FTZ R162, R163, UR4 ;  /* 0x00000004a3a27c20 */ /* 0x000fe40008410000 */
[----:B------:R-:W-:Y:S01]  /*9060*/  HGMMA.64x192x16.F32.BF16 R24, R192, gdesc[UR8].tnspB, R24, gsb0 ;  /* 0x42e00008c0187df0 */ /* 0x000fe20008001818 */
[----:B------:R-:W-:Y:S01]  /*9070*/  UIADD3 UR10, UR6, 0x180, URZ ;  /* 0x00000180060a7890 */ /* 0x000fe2000fffe03f */
[----:B------:R-:W0:Y:S01]  /*9080*/  MUFU.TANH R196, R196 ;  /* 0x000000c400c47308 */ /* 0x000e220000002400 */
[----:B------:R-:W-:-:S07]  /*9090*/  UMOV UR11, 0x40000040 ;  /* 0x40000040000b7882 */ /* 0x000fce0000000000 */
[----:B------:R-:W1:Y:S08]  /*90a0*/  MUFU.TANH R198, R198 ;  /* 0x000000c600c67308 */ /* 0x000e700000002400 */
[----:B------:R-:W2:Y:S01]  /*90b0*/  MUFU.TANH R160, R160 ;  /* 0x000000a000a07308 */ /* 0x000ea20000002400 */
[----:B0-----:R-:W-:-:S07]  /*90c0*/  FMNMX.FTZ R5, R196, R5, !PT ;  /* 0x00000005c4057209 */ /* 0x001fce0007810000 */
[----:B------:R-:W0:Y:S01]  /*90d0*/  MUFU.TANH R162, R162 ;  /* 0x000000a200a27308 */ /* 0x000e220000002400 */
[----:B-1----:R-:W-:-:S04]  /*90e0*/  FMNMX.FTZ R5, R198, R5, !PT ;  /* 0x00000005c6057209 */ /* 0x002fc80007810000 */
[----:B------:R-:W-:-:S04]  /*90f0*/  FMNMX.FTZ R5, R200, R5, !PT ;  /* 0x00000005c8057209 */ /* 0x000fc80007810000 */
[----:B------:R-:W-:Y:S02]  /*9100*/  FMNMX.FTZ R5, R202, R5, !PT ;  /* 0x00000005ca057209 */ /* 0x000fe40007810000 */
[----:B--2---:R-:W-:Y:S02]  /*9110*/  FMNMX.FTZ R129, R160, R129, !PT ;  /* 0x00000081a0817209 */ /* 0x004fe40007810000 */
[----:B------:R-:W-:-:S04]  /*9120*/  FMNMX.FTZ R5, R216, R5, !PT ;  /* 0x00000005d8057209 */ /* 0x000fc80007810000 */
[----:B------:R-:W-:Y:S02]  /*9130*/  FMNMX.FTZ R5, R218, R5, !PT ;  /* 0x00000005da057209 */ /* 0x000fe40007810000 */
[----:B0-----:R-:W-:Y:S02]  /*9140*/  FMNMX.FTZ R129, R162, R129, !PT ;  /* 0x00000081a2817209 */ /* 0x001fe40007810000 */
[----:B------:R-:W-:Y:S02]  /*9150*/  FMNMX.FTZ R5, R220, R5, !PT ;  /* 0x00000005dc057209 */ /* 0x000fe40007810000 */
        /* <DEDUP_REMOVED lines=26> */
[----:B------:R-:W-:Y:S02]  /*9300*/  FMNMX.FTZ R129, R144, R129, !PT ;  /* 0x0000008190817209 */ /* 0x000fe40007810000 */
[----:B------:R-:W-:Y:S02]  /*9310*/  FMNMX.FTZ R5, R150, R5, !PT ;  /* 0x0000000596057209 */ /* 0x000fe40007810000 */
[----:B------:R-:W-:-:S02]  /*9320*/  FMNMX.FTZ R129, R146, R129, !PT ;  /* 0x0000008192817209 */ /* 0x000fc40007810000 */
[----:B------:R-:W-:Y:S02]  /*9330*/  FMNMX.FTZ R5, R136, R5, !PT ;  /* 0x0000000588057209 */ /* 0x000fe40007810000 */
[----:B------:R-:W-:Y:S02]  /*9340*/  FMNMX.FTZ R129, R148, R129, !PT ;  /* 0x0000008194817209 */ /* 0x000fe40007810000 */
[----:B------:R-:W-:Y:S02]  /*9350*/  FMNMX.FTZ R5, R140, R5, !PT ;  /* 0x000000058c057209 */ /* 0x000fe40007810000 */
[----:B------:R-:W-:Y:S02]  /*9360*/  FMNMX.FTZ R129, R124, R129, !PT ;  /* 0x000000817c817209 */ /* 0x000fe40007810000 */
[----:B------:R-:W-:Y:S02]  /*9370*/  FMNMX.FTZ R5, R232, R5, !PT ;  /* 0x00000005e8057209 */ /* 0x000fe40007810000 */
[----:B------:R-:W-:-:S02]  /*9380*/  FMNMX.FTZ R129, R138, R129, !PT ;  /* 0x000000818a817209 */ /* 0x000fc40007810000 */
        /* <DEDUP_REMOVED lines=9> */
[----:B------:R-:W0:Y:S03]  /*9420*/  LDC R5, c[0x0][0x988] ;  /* 0x00026200ff057b82 */ /* 0x000e260000000800 */
[----:B------:R-:W1:Y:S02]  /*9430*/  SHFL.BFLY PT, R6, R7, 0x1, 0x1f ;  /* 0x0c201f0007067f89 */ /* 0x000e6400000e0000 */
[----:B-1----:R-:W-:-:S05]  /*9440*/  FMNMX.FTZ R7, R7, R6, !PT ;  /* 0x0000000607077209 */ /* 0x002fca0007810000 */
[C---:B0-----:R-:W-:Y:S01]  /*9450*/  FMUL.FTZ R151, R7.reuse, R5 ;  /* 0x0000000507977220 */ /* 0x041fe20000410000 */
[----:B------:R-:W-:-:S03]  /*9460*/  FADD.FTZ R6, -R7, R14 ;  /* 0x0000000e07067221 */ /* 0x000fc60000010100 */
[-CC-:B------:R-:W-:Y:S01]  /*9470*/  FFMA.FTZ R125, R0, R5.reuse, -R151.reuse ;  /* 0x00000005007d7223 */ /* 0x180fe20000010897 */
[-CC-:B------:R-:W-:Y:S01]  /*9480*/  FFMA.FTZ R14, R168, R5.reuse, -R151.reuse ;  /* 0x00000005a80e7223 */ /* 0x180fe20000010897 */
        /* <DEDUP_REMOVED lines=18> */
[----:B------:R-:W-:Y:S08]  /*95b0*/  MUFU.EX2 R6, R6 ;  /* 0x0000000600067308 */ /* 0x000ff00000000800 */
[----:B------:R-:W-:Y:S08]  /*95c0*/  MUFU.EX2 R125, R125 ;  /* 0x0000007d007d7308 */ /* 0x000ff00000000800 */
[----:B------:R-:W0:Y:S08]  /*95d0*/  MUFU.EX2 R14, R14 ;  /* 0x0000000e000e7308 */ /* 0x000e300000000800 */
[----:B------:R-:W-:Y:S01]  /*95e0*/  MUFU.EX2 R127, R127 ;  /* 0x0000007f007f7308 */ /* 0x000fe20000000800 */
[----:B------:R-:W-:-:S02]  /*95f0*/  WARPGROUP.DEPBAR.LE gsb0, 0x0 ;  /* 0x00008000000079c5 */ /* 0x000fc40000010000 */
[----:B------:R-:W-:Y:S01]  /*9600*/  WARPGROUP.ARRIVE ;  /* 0x00000000000079c5 */ /* 0x000fe20000000000 */
[----:B------:R-:W-:Y:S01]  /*9610*/  FMUL.FTZ R188, R139, UR4 ;  /* 0x000000048bbc7c20 */ /* 0x000fe20008410000 */
[----:B------:R-:W-:Y:S01]  /*9620*/  FMUL.FTZ R190, R143, UR4 ;  /* 0x000000048fbe7c20 */ /* 0x000fe20008410000 */
[-CC-:B------:R-:W-:Y:S01]  /*9630*/  FFMA.FTZ R143, R198, R5.reuse, -R151.reuse ;  /* 0x00000005c68f7223 */ /* 0x180fe20000010897 */
[----:B------:R-:W-:Y:S01]  /*9640*/  FFMA.FTZ R198, R202, R5, -R151 ;  /* 0x00000005cac67223 */ /* 0x000fe20000010897 */
[----:B------:R-:W1:Y:S01]  /*9650*/  MUFU.EX2 R196, R196 ;  /* 0x000000c400c47308 */ /* 0x000e620000000800 */
[----:B------:R-:W-:Y:S01]  /*9660*/  HGMMA.64x192x16.F32.BF16 R24, R184, gdesc[UR8].tnspB, R24, gsb0 ;  /* 0x42e00008b8187df0 */ /* 0x000fe20008001818 */
[----:B------:R-:W-:Y:S01]  /*9670*/  UIADD3 UR10, UR6, 0x280, URZ ;  /* 0x00000280060a7890 */ /* 0x000fe2000fffe03f */
[----:B0-----:R-:W-:Y:S01]  /*9680*/  F2FP.BF16.F32.PACK_AB R200, R14, R125 ;  /* 0x0000007d0ec8723e */ /* 0x001fe200000010ff */
[----:B------:R-:W-:Y:S01]  /*9690*/  UMOV UR11, 0x40000040 ;  /* 0x40000040000b7882 */ /* 0x000fe20000000000 */
[----:B------:R-:W-:-:S03]  /*96a0*/  UIADD3 UR6, UR6, 0x300, URZ ;  /* 0x0000030006067890 */ /* 0x000fc6000fffe03f */
[----:B------:R-:W0:Y:S08]  /*96b0*/  MUFU.TANH R188, R188 ;  /* 0x000000bc00bc7308 */ /* 0x000e300000002400 */
[----:B------:R-:W2:Y:S01]  /*96c0*/  MUFU.TANH R190, R190 ;  /* 0x000000be00be7308 */ /* 0x000ea20000002400 */
[----:B-1----:R-:W-:-:S07]  /*96d0*/  F2FP.BF16.F32.PACK_AB R202, R196, R127 ;  /* 0x0000007fc4ca723e */ /* 0x002fce00000010ff */
[----:B------:R-:W-:Y:S01]  /*96e0*/  MUFU.EX2 R143, R143 ;  /* 0x0000008f008f7308 */ /* 0x000fe20000000800 */
[----:B0-----:R-:W-:-:S04]  /*96f0*/  FMNMX.FTZ R129, R188, R129, !PT ;  /* 0x00000081bc817209 */ /* 0x001fc80007810000 */
[----:B------:R-:W-:-:S03]  /*9700*/  FMNMX.FTZ R129, R142, R129, !PT ;  /* 0x000000818e817209 */ /* 0x000fc60007810000 */
[----:B------:R-:W-:Y:S01]  /*9710*/  MUFU.EX2 R145, R145 ;  /* 0x0000009100917308 */ /* 0x000fe20000000800 */
[----:B--2---:R-:W-:-:S04]  /*9720*/  FMNMX.FTZ R129, R190, R129, !PT ;  /* 0x00000081be817209 */ /* 0x004fc80007810000 */
        /* <DEDUP_REMOVED lines=9> */
[----:B------:R-:W-:Y:S01]  /*97c0*/  FMNMX.FTZ R0, R126, R139, !PT ;  /* 0x0000008b7e007209 */ /* 0x000fe20007810000 */
[----:B------:R-:W-:Y:S02]  /*97d0*/  FFMA.FTZ R139, R150, R5, -R151 ;  /* 0x00000005968b7223 */ /* 0x000fe40000010897 */
[----:B------:R-:W0:Y:S01]  /*97e0*/  MUFU.EX2 R168, R168 ;  /* 0x000000a800a87308 */ /* 0x000e220000000800 */
[----:B------:R-:W-:-:S05]  /*97f0*/  FMNMX.FTZ R0, R123, R0, !PT ;  /* 0x000000007b007209 */ /* 0x000fca0007810000 */
[----:B------:R-:W1:Y:S02]  /*9800*/  SHFL.BFLY PT, R153, R0, 0x2, 0x1f ;  /* 0x0c401f0000997f89 */ /* 0x000e6400000e0000 */
[----:B------:R-:W-:Y:S08]  /*9810*/  MUFU.EX2 R194, R194 ;  /* 0x000000c200c27308 */ /* 0x000ff00000000800 */
[----:B------:R-:W-:Y:S01]  /*9820*/  MUFU.EX2 R137, R137 ;  /* 0x0000008900897308 */ /* 0x000fe20000000800 */
[----:B0-----:R-:W-:-:S07]  /*9830*/  F2FP.BF16.F32.PACK_AB R192, R168, R133 ;  /* 0x00000085a8c0723e */ /* 0x001fce00000010ff */
        /* <DEDUP_REMOVED lines=12> */
[--C-:B------:R-:W-:Y:S01]  /*9900*/  FFMA.FTZ R186, R136, R5, -R151.reuse ;  /* 0x0000000588ba7223 */ /* 0x100fe20000010897 */
[----:B-1----:R-:W-:Y:S01]  /*9910*/  FMNMX.FTZ R136, R0, R153, !PT ;  /* 0x0000009900887209 */ /* 0x002fe20007810000 */
[-CC-:B------:R-:W-:Y:S01]  /*9920*/  FFMA.FTZ R153, R128, R5.reuse, -R151.reuse ;  /* 0x0000000580997223 */ /* 0x180fe20000010897 */
[-CC-:B------:R-:W-:Y:S01]  /*9930*/  FFMA.FTZ R128, R9, R5.reuse, -R151.reuse ;  /* 0x0000000509807223 */ /* 0x180fe20000010897 */
[----:B------:R-:W-:Y:S01]  /*9940*/  FFMA.FTZ R184, R230, R5, -R151 ;  /* 0x00000005e6b87223 */ /* 0x000fe20000010897 */
[----:B------:R-:W-:Y:S01]  /*9950*/  HGMMA.64x192x16.F32.BF16 R24, R180, gdesc[UR8].tnspB, R24, gsb0 ;  /* 0x42e00008b4187df0 */ /* 0x000fe20008001818 */
[----:B------:R-:W0:Y:S01]  /*9960*/  SHFL.BFLY PT, R157, R136, 0x1, 0x1f ;  /* 0x0c201f00889d7f89 */ /* 0x000e2200000e0000 */
[----:B------:R-:W-:Y:S08]  /*9970*/  MUFU.EX2 R186, R186 ;  /* 0x000000ba00ba7308 */ /* 0x000ff00000000800 */
[----:B------:R-:W-:Y:S08]  /*9980*/  MUFU.EX2 R184, R184 ;  /* 0x000000b800b87308 */ /* 0x000ff00000000800 */
[----:B------:R-:W-:Y:S01]  /*9990*/  MUFU.EX2 R153, R153 ;  /* 0x0000009900997308 */ /* 0x000fe20000000800 */
[----:B0-----:R-:W-:-:S07]  /*99a0*/  FMNMX.FTZ R9, R136, R157, !PT ;  /* 0x0000009d88097209 */ /* 0x001fce0007810000 */
[----:B------:R-:W-:Y:S01]  /*99b0*/  MUFU.EX2 R128, R128 ;  /* 0x0000008000807308 */ /* 0x000fe20000000800 */
[----:B------:R-:W-:-:S04]  /*99c0*/  FADD.FTZ R0, -R9, R10 ;  /* 0x0000000a09007221 */ /* 0x000fc80000010100 */
[----:B------:R-:W-:-:S06]  /*99d0*/  FMUL.FTZ R0, R0, R5 ;  /* 0x0000000500007220 */ /* 0x000fcc0000410000 */
[----:B------:R-:W-:Y:S01]  /*99e0*/  MUFU.EX2 R0, R0 ;  /* 0x0000000000007308 */ /* 0x000fe20000000800 */
[----:B------:R-:W-:Y:S02]  /*99f0*/  WARPGROUP.DEPBAR.LE gsb0, 0x0 ;  /* 0x00008000000079c5 */ /* 0x000fe40000010000 */
[----:B------:R-:W-:Y:S01]  /*9a00*/  WARPGROUP.ARRIVE ;  /* 0x00000000000079c5 */ /* 0x000fe20000000000 */
[-CC-:B------:R-:W-:Y:S01]  /*9a10*/  FFMA.FTZ R180, R232, R5.reuse, -R151.reuse ;  /* 0x00000005e8b47223 */ /* 0x180fe20000010897 */
[-C--:B------:R-:W-:Y:S01]  /*9a20*/  FFMA.FTZ R182, R132, R5.reuse, -R151 ;  /* 0x0000000584b67223 */ /* 0x080fe20000010897 */
[----:B------:R-:W-:-:S03]  /*9a30*/  FMUL.FTZ R151, R9, R5 ;  /* 0x0000000509977220 */ /* 0x000fc60000410000 */
[----:B------:R-:W-:Y:S01]  /*9a40*/  HGMMA.64x192x16.F32.BF16 R24, R176, gdesc[UR4].tnspB, R24, gsb0 ;  /* 0x42e00004b0187df0 */ /* 0x000fe20008001818 */
[-CC-:B------:R-:W-:Y:S01]  /*9a50*/  FFMA.FTZ R201, R15, R5.reuse, -R151.reuse ;  /* 0x000000050fc97223 */ /* 0x180fe20000010897 */
[-CC-:B------:R-:W-:Y:S01]  /*9a60*/  FFMA.FTZ R10, R20, R5.reuse, -R151.reuse ;  /* 0x00000005140a7223 */ /* 0x180fe20000010897 */
[-CC-:B------:R-:W-:Y:S01]  /*9a70*/  FFMA.FTZ R203, R172, R5.reuse, -R151.reuse ;  /* 0x00000005accb7223 */ /* 0x180fe20000010897 */
[-CC-:B------:R-:W-:Y:S01]  /*9a80*/  FFMA.FTZ R20, R174, R5.reuse, -R151.reuse ;  /* 0x00000005ae147223 */ /* 0x180fe20000010897 */
[-C--:B------:R-:W-:Y:S01]  /*9a90*/  FFMA.FTZ R197, R160, R5.reuse, -R151 ;  /* 0x00000005a0c57223 */ /* 0x080fe20000010897 */
[----:B------:R-:W-:Y:S01]  /*9aa0*/  FFMA.FTZ R15, R6, R4, R125 ;  /* 0x00000004060f7223 */ /* 0x000fe2000001007d */
        /* <DEDUP_REMOVED lines=17> */
[----:B0-----:R-:W-:Y:S01]  /*9bc0*/  FFMA.FTZ R3, R0, R3, R201 ;  /* 0x0000000300037223 */ /* 0x001fe200000100c9 */
[-CC-:B------:R-:W-:Y:S01]  /*9bd0*/  FFMA.FTZ R130, R130, R5.reuse, -R151.reuse ;  /* 0x0000000582827223 */ /* 0x180fe20000010897 */
[-CC-:B------:R-:W-:Y:S01]  /*9be0*/  FFMA.FTZ R236, R236, R5.reuse, -R151.reuse ;  /* 0x00000005ecec7223 */ /* 0x180fe20000010897 */
[-CC-:B------:R-:W-:Y:S01]  /*9bf0*/  FFMA.FTZ R134, R134, R5.reuse, -R151.reuse ;  /* 0x0000000586867223 */ /* 0x180fe20000010897 */
[-CC-:B------:R-:W-:Y:S01]  /*9c00*/  FFMA.FTZ R21, R21, R5.reuse, -R151.reuse ;  /* 0x0000000515157223 */ /* 0x180fe20000010897 */
[-CC-:B------:R-:W-:Y:S01]  /*9c10*/  FFMA.FTZ R121, R121, R5.reuse, -R151.reuse ;  /* 0x0000000579797223 */ /* 0x180fe20000010897 */
[----:B------:R-:W-:Y:S01]  /*9c20*/  FFMA.FTZ R126, R126, R5, -R151 ;  /* 0x000000057e7e7223 */ /* 0x000fe20000010897 */
[----:B------:R-:W0:Y:S01]  /*9c30*/  MUFU.EX2 R20, R20 ;  /* 0x0000001400147308 */ /* 0x000e220000000800 */
[C---:B-1----:R-:W-:Y:S01]  /*9c40*/  FADD.FTZ R138, R10.reuse, R3 ;  /* 0x000000030a8a7221 */ /* 0x042fe20000010000 */
[----:B------:R-:W-:Y:S01]  /*9c50*/  F2FP.BF16.F32.PACK_AB R201, R10, R201 ;  /* 0x000000c90ac9723e */ /* 0x000fe200000010ff */
[----:B------:R-:W-:Y:S01]  /*9c60*/  FFMA.FTZ R123, R123, R5, -R151 ;  /* 0x000000057b7b7223 */ /* 0x000fe20000010897 */
[----:B------:R-:W-:-:S04]  /*9c70*/  R2UR UR6, R16 ;  /* 0x00000000100672ca */ /* 0x000fc800000e0000 */
[----:B------:R-:W-:Y:S01]  /*9c80*/  MUFU.EX2 R197, R197 ;  /* 0x000000c500c57308 */ /* 0x000fe20000000800 */
[----:B--2---:R-:W-:-:S07]  /*9c90*/  FADD.FTZ R3, R203, R138 ;  /* 0x0000008acb037221 */ /* 0x004fce0000010000 */
        /* <DEDUP_REMOVED lines=22> */
[----:B------:R1:W-:Y:S05]  /*9e00*/  @!P1 SYNCS.ARRIVE.TRANS64.RED.A1T0 RZ, [R12+URZ], RZ ;  /* 0x000000ff0cff99a7 */ /* 0x0003ea000810043f */
[----:B------:R-:W-:Y:S01]  /*9e10*/  MUFU.EX2 R126, R126 ;  /* 0x0000007e007e7308 */ /* 0x000fe20000000800 */
[----:B0-----:R-:W-:Y:S02]  /*9e20*/  F2FP.BF16.F32.PACK_AB R183, R21, R134 ;  /* 0x0000008615b7723e */ /* 0x001fe400000010ff */
[----:B------:R-:W-:Y:S02]  /*9e30*/  F2FP.BF16.F32.PACK_AB R176, R149, R120 ;  /* 0x0000007895b0723e */ /* 0x000fe400000010ff */
[----:B------:R-:W-:Y:S01]  /*9e40*/  F2FP.BF16.F32.PACK_AB R178, R147, R128 ;  /* 0x0000008093b2723e */ /* 0x000fe200000010ff */
[----:B-1----:R-:W-:Y:S01]  /*9e50*/  FADD.FTZ R12, R14, R15 ;  /* 0x0000000f0e0c7221 */ /* 0x002fe20000010000 */
[----:B------:R-:W-:Y:S01]  /*9e60*/  @!P1 PRMT R15, RZ, 0x654, R13 ;  /* 0x00000654ff0f9816 */ /* 0x000fe2000000000d */
[----:B------:R-:W0:Y:S02]  /*9e70*/  MUFU.EX2 R123, R123 ;  /* 0x0000007b007b7308 */ /* 0x000e240000000800 */
[----:B------:R-:W-:Y:S01]  /*9e80*/  FADD.FTZ R13, R127, R12 ;  /* 0x0000000c7f0d7221 */ /* 0x000fe20000010000 */
[----:B------:R1:W-:Y:S01]  /*9e90*/  @!P1 SYNCS.ARRIVE.TRANS64.RED.A1T0 RZ, [R15+URZ], RZ ;  /* 0x000000ff0fff99a7 */ /* 0x0003e2000810043f */
[----:B------:R-:W-:Y:S01]  /*9ea0*/  FFMA.FTZ R12, R188, R5, -R151 ;  /* 0x00000005bc0c7223 */ /* 0x000fe20000010897 */
[----:B------:R-:W-:Y:S01]  /*9eb0*/  F2FP.BF16.F32.PACK_AB R188, R216, R131 ;  /* 0x00000083d8bc723e */ /* 0x000fe200000010ff */
[----:B------:R-:W-:Y:S01]  /*9ec0*/  FADD.FTZ R124, R196, R13 ;  /* 0x0000000dc47c7221 */ /* 0x000fe20000010000 */
[----:B------:R-:W-:-:S03]  /*9ed0*/  F2FP.BF16.F32.PACK_AB R196, R145, R143 ;  /* 0x0000008f91c4723e */ /* 0x000fc600000010ff */
[----:B------:R-:W-:Y:S01]  /*9ee0*/  FADD.FTZ R138, R143, R124 ;  /* 0x0000007c8f8a7221 */ /* 0x000fe20000010000 */
[----:B------:R-:W-:Y:S01]  /*9ef0*/  FADD.FTZ R124, R20, R3 ;  /* 0x00000003147c7221 */ /* 0x000fe20000010000 */
[----:B------:R-:W-:Y:S02]  /*9f00*/  MUFU.EX2 R12, R12 ;  /* 0x0000000c000c7308 */ /* 0x000fe40000000800 */
[----:B------:R-:W-:Y:S01]  /*9f10*/  FADD.FTZ R13, R145, R138 ;  /* 0x0000008a910d7221 */ /* 0x000fe20000010000 */
[----:B------:R-:W-:Y:S01]  /*9f20*/  FADD.FTZ R3, R197, R124 ;  /* 0x0000007cc5037221 */ /* 0x000fe20000010000 */
[----:B------:R-:W-:Y:S02]  /*9f30*/  F2FP.BF16.F32.PACK_AB R197, R132, R197 ;  /* 0x000000c584c5723e */ /* 0x000fe400000010ff */
[----:B------:R-:W-:Y:S01]  /*9f40*/  FADD.FTZ R138, R198, R13 ;  /* 0x0000000dc68a7221 */ /* 0x000fe20000010000 */
[----:B------:R-:W-:Y:S01]  /*9f50*/  FADD.FTZ R124, R132, R3 ;  /* 0x00000003847c7221 */ /* 0x000fe20000010000 */
[----:B------:R-:W-:Y:S01]  /*9f60*/  FFMA.FTZ R3, R122, R5, -R151 ;  /* 0x000000057a037223 */ /* 0x000fe20000010897 */
[C---:B------:R-:W-:Y:S01]  /*9f70*/  F2FP.BF16.F32.PACK_AB R198, R135.reuse, R198 ;  /* 0x000000c687c6723e */ /* 0x040fe200000010ff */
[----:B------:R-:W-:Y:S01]  /*9f80*/  FADD.FTZ R138, R135, R138 ;  /* 0x0000008a878a7221 */ /* 0x000fe20000010000 */
[----:B------:R-:W-:Y:S01]  /*9f90*/  FADD.FTZ R13, R199, R124 ;  /* 0x0000007cc70d7221 */ /* 0x000fe20000010000 */
[----:B------:R2:W-:Y:S01]  /*9fa0*/  MUFU.EX2 R122, R190 ;  /* 0x000000be007a7308 */ /* 0x0005e20000000800 */
[C---:B------:R-:W-:Y:S01]  /*9fb0*/  F2FP.BF16.F32.PACK_AB R199, R136.reuse, R199 ;  /* 0x000000c788c7723e */ /* 0x040fe200000010ff */
[----:B-1----:R-:W-:Y:S01]  /*9fc0*/  FADD.FTZ R15, R133, R138 ;  /* 0x0000008a850f7221 */ /* 0x002fe20000010000 */
[----:B------:R-:W-:Y:S01]  /*9fd0*/  FADD.FTZ R124, R136, R13 ;  /* 0x0000000d887c7221 */ /* 0x000fe20000010000 */
[----:B0-----:R-:W-:-:S02]  /*9fe0*/  F2FP.BF16.F32.PACK_AB R179, R123, R126 ;  /* 0x0000007e7bb3723e */ /* 0x001fc400000010ff */
[----:B------:R-:W-:Y:S01]  /*9ff0*/  FADD.FTZ R15, R168, R15 ;  /* 0x0000000fa80f7221 */ /* 0x000fe20000010000 */
[----:B------:R-:W-:Y:S01]  /*a000*/  FADD.FTZ R13, R193, R124 ;  /* 0x0000007cc10d7221 */ /* 0x000fe20000010000 */
[----:B------:R-:W0:Y:S01]  /*a010*/  MUFU.EX2 R20, R3 ;  /* 0x0000000300147308 */ /* 0x000e220000000800 */
[----:B------:R-:W-:Y:S01]  /*a020*/  F2FP.BF16.F32.PACK_AB R193, R140, R193 ;  /* 0x000000c18cc1723e */ /* 0x000fe200000010ff */
[----:B------:R-:W-:Y:S01]  /*a030*/  FADD.FTZ R138, R194, R15 ;  /* 0x0000000fc28a7221 */ /* 0x000fe20000010000 */
[----:B------:R-:W-:Y:S01]  /*a040*/  FADD.FTZ R124, R140, R13 ;  /* 0x0000000d8c7c7221 */ /* 0x000fe20000010000 */
[C---:B------:R-:W-:Y:S02]  /*a050*/  F2FP.BF16.F32.PACK_AB R194, R137.reuse, R194 ;  /* 0x000000c289c2723e */ /* 0x040fe400000010ff */
[----:B------:R-:W-:Y:S01]  /*a060*/  FADD.FTZ R138, R137, R138 ;  /* 0x0000008a898a7221 */ /* 0x000fe20000010000 */
[----:B------:R-:W-:Y:S01]  /*a070*/  FADD.FTZ R13, R195, R124 ;  /* 0x0000007cc30d7221 */ /* 0x000fe20000010000 */
[----:B------:R-:W-:-:S02]  /*a080*/  F2FP.BF16.F32.PACK_AB R195, R150, R195 ;  /* 0x000000c396c3723e */ /* 0x000fc400000010ff */
[----:B------:R-:W-:Y:S01]  /*a090*/  FADD.FTZ R15, R131, R138 ;  /* 0x0000008a830f7221 */ /* 0x000fe20000010000 */
[----:B------:R-:W-:Y:S01]  /*a0a0*/  FADD.FTZ R14, R150, R13 ;  /* 0x0000000d960e7221 */ /* 0x000fe20000010000 */
[----:B--2---:R-:W-:Y:S02]  /*a0b0*/  F2FP.BF16.F32.PACK_AB R190, R170, R129 ;  /* 0x00000081aabe723e */ /* 0x004fe400000010ff */
[----:B------:R-:W-:Y:S01]  /*a0c0*/  FADD.FTZ R10, R216, R15 ;  /* 0x0000000fd80a7221 */ /* 0x000fe20000010000 */
[----:B------:R-:W-:Y:S01]  /*a0d0*/  FADD.FTZ R13, R189, R14 ;  /* 0x0000000ebd0d7221 */ /* 0x000fe20000010000 */
[C---:B------:R-:W-:Y:S02]  /*a0e0*/  F2FP.BF16.F32.PACK_AB R189, R144.reuse, R189 ;  /* 0x000000bd90bd723e */ /* 0x040fe400000010ff */
[----:B------:R-:W-:Y:S01]  /*a0f0*/  FADD.FTZ R15, R129, R10 ;  /* 0x0000000a810f7221 */ /* 0x000fe20000010000 */
[----:B------:R-:W-:Y:S01]  /*a100*/  FADD.FTZ R10, R144, R13 ;  /* 0x0000000d900a7221 */ /* 0x000fe20000010000 */
[----:B0-----:R-:W-:-:S02]  /*a110*/  F2FP.BF16.F32.PACK_AB R177, R121, R20 ;  /* 0x0000001479b1723e */ /* 0x001fc400000010ff */
[----:B------:R-:W-:Y:S01]  /*a120*/  FADD.FTZ R15, R170, R15 ;  /* 0x0000000faa0f7221 */ /* 0x000fe20000010000 */
[----:B------:R-:W-:Y:S01]  /*a130*/  FADD.FTZ R13, R191, R10 ;  /* 0x0000000abf0d7221 */ /* 0x000fe20000010000 */
[----:B------:R-:W-:Y:S02]  /*a140*/  F2FP.BF16.F32.PACK_AB R191, R4, R191 ;  /* 0x000000bf04bf723e */ /* 0x000fe400000010ff */
        /* <DEDUP_REMOVED lines=11> */
[----:B------:R-:W-:Y:S01]  /*a200*/  F2FP.BF16.F32.PACK_AB R187, R122, R187 ;  /* 0x000000bb7abb723e */ /* 0x000fe200000010ff */
[----:B------:R-:W-:Y:S02]  /*a210*/  IMAD.MOV.U32 R14, RZ, RZ, R7 ;  /* 0x000000ffff0e7224 */ /* 0x000fe400078e0007 */
[----:B------:R-:W-:Y:S01]  /*a220*/  FADD.FTZ R10, R180, R15 ;  /* 0x0000000fb40a7221 */ /* 0x000fe20000010000 */
[----:B------:R-:W-:Y:S01]  /*a230*/  FADD.FTZ R13, R122, R13 ;  /* 0x0000000d7a0d7221 */ /* 0x000fe20000010000 */
[----:B------:R-:W-:-:S02]  /*a240*/  F2FP.BF16.F32.PACK_AB R180, R153, R180 ;  /* 0x000000b499b4723e */ /* 0x000fc400000010ff */
[----:B------:R-:W-:Y:S01]  /*a250*/  FADD.FTZ R3, R153, R10 ;  /* 0x0000000a99037221 */ /* 0x000fe20000010000 */
[----:B------:R-:W-:Y:S01]  /*a260*/  FADD.FTZ R13, R130, R13 ;  /* 0x0000000d820d7221 */ /* 0x000fe20000010000 */
[----:B------:R-:W-:Y:S02]  /*a270*/  IMAD.MOV.U32 R10, RZ, RZ, R9 ;  /* 0x000000ffff0a7224 */ /* 0x000fe400078e0009 */
[----:B------:R-:W-:Y:S01]  /*a280*/  FADD.FTZ R4, R182, R3 ;  /* 0x00000003b6047221 */ /* 0x000fe20000010000 */
[C---:B------:R-:W-:Y:S01]  /*a290*/  FADD.FTZ R13, R181.reuse, R13 ;  /* 0x0000000db50d7221 */ /* 0x040fe20000010000 */
[----:B------:R-:W-:Y:S02]  /*a2a0*/  F2FP.BF16.F32.PACK_AB R181, R181, R130 ;  /* 0x00000082b5b5723e */ /* 0x000fe400000010ff */
[C---:B------:R-:W-:Y:S01]  /*a2b0*/  FADD.FTZ R3, R155.reuse, R4 ;  /* 0x000000049b037221 */ /* 0x040fe20000010000 */
[----:B------:R-:W-:Y:S01]  /*a2c0*/  FADD.FTZ R13, R134, R13 ;  /* 0x0000000d860d7221 */ /* 0x000fe20000010000 */
[----:B------:R-:W-:-:S02]  /*a2d0*/  F2FP.BF16.F32.PACK_AB R182, R155, R182 ;  /* 0x000000b69bb6723e */ /* 0x000fc400000010ff */
[----:B------:R-:W-:Y:S01]  /*a2e0*/  FADD.FTZ R4, R120, R3 ;  /* 0x0000000378047221 */ /* 0x000fe20000010000 */
[----:B------:R-:W-:-:S03]  /*a2f0*/  FADD.FTZ R13, R21, R13 ;  /* 0x0000000d150d7221 */ /* 0x000fc60000010000 */
[----:B------:R-:W-:Y:S01]  /*a300*/  FADD.FTZ R3, R149, R4 ;  /* 0x0000000495037221 */ /* 0x000fe20000010000 */
[----:B------:R-:W-:-:S03]  /*a310*/  FADD.FTZ R13, R20, R13 ;  /* 0x0000000d140d7221 */ /* 0x000fc60000010000 */
[----:B------:R-:W-:Y:S01]  /*a320*/  FADD.FTZ R4, R128, R3 ;  /* 0x0000000380047221 */ /* 0x000fe20000010000 */
[----:B------:R-:W-:-:S03]  /*a330*/  FADD.FTZ R13, R121, R13 ;  /* 0x0000000d790d7221 */ /* 0x000fc60000010000 */
[----:B------:R-:W-:Y:S01]  /*a340*/  FADD.FTZ R4, R147, R4 ;  /* 0x0000000493047221 */ /* 0x000fe20000010000 */
[----:B------:R-:W-:-:S04]  /*a350*/  FADD.FTZ R13, R126, R13 ;  /* 0x0000000d7e0d7221 */ /* 0x000fc80000010000 */
[----:B------:R-:W-:Y:S01]  /*a360*/  FADD.FTZ R3, R123, R13 ;  /* 0x0000000d7b037221 */ /* 0x000fe20000010000 */
[----:B------:R-:W-:Y:S01]  /*a370*/  IMAD.MOV.U32 R13, RZ, RZ, R17 ;  /* 0x000000ffff0d7224 */ /* 0x000fe200078e0011 */
[----:B------:R-:W-:Y:S06]  /*a380*/  @P2 BRA `(.L_x_3125) ;  /* 0xffffffbc00802947 */ /* 0x000fec000383ffff */
.L_x_3116:
        /* <DEDUP_REMOVED lines=99> */
.L_x_3126:
[----:B------:R-:W-:Y:S01]  /*a9c0*/  IMAD R15, R16, 0x8, R2 ;  /* 0x00000008100f7824 */ /* 0x000fe200078e0202 */
[----:B------:R-:W-:-:S04]  /*a9d0*/  SHF.L.U32 R0, R17, 0x1f, RZ ;  /* 0x0000001f11007819 */ /* 0x000fc800000006ff */
[----:B------:R0:W1:Y:S01]  /*a9e0*/  SYNCS.PHASECHK.TRANS64.TRYWAIT P2, [R15+URZ+0x36850], R0 ;  /* 0x036850000f0075a7 */ /* 0x000062000804017f */
[----:B------:R-:W-:Y:S05]  /*a9f0*/  @!P0 BRA `(.L_x_3127) ;  /* 0x0000000000048947 */ /* 0x000fea0003800000 */
[----:B------:R-:W-:Y:S01]  /*aa00*/  BPT.TRAP 0x1 ;  /* 0x000000040000795c */ /* 0x000fe20000300000 */
.L_x_3127:
[----:B-1----:R-:W-:Y:S05]  /*aa10*/  @P2 BRA `(.L_x_3128) ;  /* 0x0000000000082947 */ /* 0x002fea0003800000 */
[----:B------:R-:W1:Y:S02]  /*aa20*/  SYNCS.PHASECHK.TRANS64.TRYWAIT P0, [R15+URZ+0x36850], R0 ;  /* 0x036850000f0075a7 */ /* 0x000e64000800017f */
[----:B-1----:R-:W-:Y:S05]  /*aa30*/  @!P0 BRA `(.L_x_3129) ;  /* 0x0000007c008c8947 */ /* 0x002fea0003800000 */
.L_x_3128:
[----:B------:R-:W-:Y:S05]  /*aa40*/  WARPSYNC.ALL ;  /* 0x0000000000007948 */ /* 0x000fea0003800000 */
[----:B------:R-:W-:Y:S01]  /*aa50*/  IADD3 R2, R2, 0x400, RZ ;  /* 0x0000040002027810 */ /* 0x000fe20007ffe0ff */
[----:B------:R-:W-:Y:S01]  /*aa60*/  WARPGROUP.ARRIVE ;  /* 0x00000000000079c5 */ /* 0x000fe20000000000 */
[----:B------:R-:W-:Y:S01]  /*aa70*/  IMAD.MOV.U32 R13, RZ, RZ, 0x40000040 ;  /* 0x40000040ff0d7424 */ /* 0x000fe200078e00ff */
[----:B01----:R-:W0:Y:S01]  /*aa80*/  SHFL.BFLY PT, R0, R3, 0x2, 0x1f ;  /* 0x0c401f0003007f89 */ /* 0x003e2200000e0000 */
[----:B------:R-:W-:Y:S01]  /*aa90*/  SHF.R.U32.HI R2, RZ, 0x4, R2 ;  /* 0x00000004ff027819 */ /* 0x000fe20000011602 */
[----:B------:R-:W-:-:S03]  /*aaa0*/  VIADD R208, R208, 0x1 ;  /* 0x00000001d0d07836 */ /* 0x000fc60000000000 */
[----:B------:R-:W-:-:S04]  /*aab0*/  LOP3.LUT R2, R2, 0x3fff, RZ, 0xc0, !PT ;  /* 0x00003fff02027812 */ /* 0x000fc800078ec0ff */
[----:B------:R-:W-:-:S05]  /*aac0*/  LOP3.LUT R11, R2, 0x3800000, RZ, 0xfc, !PT ;  /* 0x03800000020b7812 */ /* 0x000fca00078efcff */
[----:B------:R-:W-:Y:S02]  /*aad0*/  IMAD R10, R16, 0xa80, R11 ;  /* 0x00000a80100a7824 */ /* 0x000fe400078e020b */
[----:B------:R-:W-:Y:S02]  /*aae0*/  IMAD.MOV.U32 R11, RZ, RZ, 0x40000040 ;  /* 0x40000040ff0b7424 */ /* 0x000fe400078e00ff */
[C---:B------:R-:W-:Y:S01]  /*aaf0*/  VIADD R12, R10.reuse, 0x80 ;  /* 0x000000800a0c7836 */ /* 0x040fe20000000000 */
[----:B------:R-:W-:Y:S01]  /*ab00*/  R2UR UR6, R10 ;  /* 0x000000000a0672ca */ /* 0x000fe200000e0000 */
[----:B------:R-:W-:Y:S01]  /*ab10*/  VIADD R16, R16, 0x1 ;  /* 0x0000000110107836 */ /* 0x000fe20000000000 */
[----:B------:R-:W-:Y:S01]  /*ab20*/  R2UR UR7, R11 ;  /* 0x000000000b0772ca */ /* 0x000fe200000e0000 */
[----:B------:R-:W-:Y:S02]  /*ab30*/  IMAD.MOV.U32 R11, RZ, RZ, 0x40000040 ;  /* 0x40000040ff0b7424 */ /* 0x000fe400078e00ff */
[----:B0-----:R-:W-:Y:S01]  /*ab40*/  FADD.FTZ R2, R0, R3 ;  /* 0x0000000300027221 */ /* 0x001fe20000010000 */
[----:B------:R-:W-:-:S04]  /*ab50*/  ISETP.NE.AND P2, PT, R16, 0x2, PT ;  /* 0x000000021000780c */ /* 0x000fc80003f45270 */
[----:B------:R-:W-:-:S05]  /*ab60*/  SEL R16, R16, RZ, P2 ;  /* 0x000000ff10107207 */ /* 0x000fca0001000000 */
[----:B------:R-:W-:Y:S01]  /*ab70*/  HGMMA.64x192x16.F32.BF16 R24, R200, gdesc[UR4].tnspB, R24, gsb0 ;  /* 0x42e00004c8187df0 */ /* 0x000fe20008001818 */
[----:B------:R-:W-:Y:S01]  /*ab80*/  R2UR UR6, R12 ;  /* 0x000000000c0672ca */ /* 0x000fe200000e0000 */
[----:B------:R-:W-:Y:S01]  /*ab90*/  VIADD R12, R10, 0x100 ;  /* 0x000001000a0c7836 */ /* 0x000fe20000000000 */
[----:B------:R-:W-:Y:S01]  /*aba0*/  R2UR UR7, R13 ;  /* 0x000000000d0772ca */ /* 0x000fe200000e0000 */
[----:B------:R-:W-:Y:S01]  /*abb0*/  IMAD.MOV.U32 R13, RZ, RZ, 0x40000040 ;  /* 0x40000040ff0d7424 */ /* 0x000fe200078e00ff */
[----:B------:R-:W-:Y:S02]  /*abc0*/  WARPGROUP.DEPBAR.LE gsb0, 0x0 ;  /* 0x00008000000079c5 */ /* 0x000fe40000010000 */
[----:B------:R-:W-:-:S13]  /*abd0*/  WARPGROUP.ARRIVE ;  /* 0x00000000000079c5 */ /* 0x000fda0000000000 */
[----:B------:R-:W-:Y:S01]  /*abe0*/  HGMMA.64x192x16.F32.BF16 R24, R196, gdesc[UR4].tnspB, R24, gsb0 ;  /* 0x42e00004c4187df0 */ /* 0x000fe20008001818 */
[----:B------:R-:W-:Y:S02]  /*abf0*/  R2UR UR6, R12 ;  /* 0x000000000c0672ca */ /* 0x000fe400000e0000 */
[----:B------:R-:W-:Y:S01]  /*ac00*/  R2UR UR7, R13 ;  /* 0x000000000d0772ca */ /* 0x000fe200000e0000 */
[----:B------:R-:W-:Y:S01]  /*ac10*/  IMAD.MOV.U32 R13, RZ, RZ, 0x40000040 ;  /* 0x40000040ff0d7424 */ /* 0x000fe200078e00ff */
[----:B------:R-:W-:Y:S01]  /*ac20*/  IADD3 R12, R10, 0x180, RZ ;  /* 0x000001800a0c7810 */ /* 0x000fe20007ffe0ff */
[----:B------:R-:W-:Y:S02]  /*ac30*/  WARPGROUP.DEPBAR.LE gsb0, 0x0 ;  /* 0x00008000000079c5 */ /* 0x000fe40000010000 */
[----:B------:R-:W-:-:S12]  /*ac40*/  WARPGROUP.ARRIVE ;  /* 0x00000000000079c5 */ /* 0x000fd80000000000 */
        /* <DEDUP_REMOVED lines=8> */
[----:B------:R-:W-:Y:S01]  /*acd0*/  R2UR UR6, R12 ;  /* 0x000000000c0672ca */ /* 0x000fe200000e0000 */
[C---:B------:R-:W-:Y:S01]  /*ace0*/  VIADD R12, R10.reuse, 0x280 ;  /* 0x000002800a0c7836 */ /* 0x040fe20000000000 */
[----:B------:R-:W-:Y:S01]  /*acf0*/  R2UR UR7, R13 ;  /* 0x000000000d0772ca */ /* 0x000fe200000e0000 */
[----:B------:R-:W-:Y:S01]  /*ad00*/  IMAD.MOV.U32 R13, RZ, RZ, 0x40000040 ;  /* 0x40000040ff0d7424 */ /* 0x000fe200078e00ff */
[----:B------:R-:W-:Y:S01]  /*ad10*/  IADD3 R10, R10, 0x300, RZ ;  /* 0x000003000a0a7810 */ /* 0x000fe20007ffe0ff */
[----:B------:R-:W-:Y:S02]  /*ad20*/  WARPGROUP.DEPBAR.LE gsb0, 0x0 ;  /* 0x00008000000079c5 */ /* 0x000fe40000010000 */
[----:B------:R-:W-:-:S12]  /*ad30*/  WARPGROUP.ARRIVE ;  /* 0x00000000000079c5 */ /* 0x000fd80000000000 */
[----:B------:R-:W-:Y:S01]  /*ad40*/  HGMMA.64x192x16.F32.BF16 R24, R184, gdesc[UR4].tnspB, R24, gsb0 ;  /* 0x42e00004b8187df0 */ /* 0x000fe20008001818 */
[----:B------:R-:W-:Y:S02]  /*ad50*/  R2UR UR6, R12 ;  /* 0x000000000c0672ca */ /* 0x000fe400000e0000 */
[----:B------:R-:W-:Y:S02]  /*ad60*/  R2UR UR7, R13 ;  /* 0x000000000d0772ca */ /* 0x000fe400000e0000 */
[----:B------:R-:W0:Y:S02]  /*ad70*/  SHFL.BFLY PT, R13, R2, 0x1, 0x1f ;  /* 0x0c201f00020d7f89 */ /* 0x000e2400000e0000 */
[----:B0-----:R-:W-:Y:S01]  /*ad80*/  FADD.FTZ R13, R2, R13 ;  /* 0x0000000d020d7221 */ /* 0x001fe20000010000 */
[----:B------:R-:W-:-:S04]  /*ad90*/  IMAD.MOV.U32 R2, RZ, RZ, -0x800000 ;  /* 0xff800000ff027424 */ /* 0x000fc800078e00ff */
[----:B------:R-:W-:-:S13]  /*ada0*/  FSETP.NE.FTZ.AND P3, PT, R13, RZ, PT ;  /* 0x000000ff0d00720b */ /* 0x000fda0003f75000 */
[----:B------:R-:W0:Y:S02]  /*adb0*/  @P3 MUFU.LG2 R12, R13 ;  /* 0x0000000d000c3308 */ /* 0x000e240000000c00 */
[----:B0-----:R-:W-:Y:S01]  /*adc0*/  @P3 FMUL.FTZ R12, R12, 0.69314718246459960938 ;  /* 0x3f3172180c0c3820 */ /* 0x001fe20000410000 */
[----:B------:R-:W-:Y:S02]  /*add0*/  WARPGROUP.DEPBAR.LE gsb0, 0x0 ;  /* 0x00008000000079c5 */ /* 0x000fe40000010000 */
[----:B------:R-:W-:-:S06]  /*ade0*/  WARPGROUP.ARRIVE ;  /* 0x00000000000079c5 */ /* 0x000fcc0000000000 */
[----:B------:R-:W-:Y:S01]  /*adf0*/  HGMMA.64x192x16.F32.BF16 R24, R180, gdesc[UR4].tnspB, R24, gsb0 ;  /* 0x42e00004b4187df0 */ /* 0x000fe20008001818 */
[----:B------:R-:W-:Y:S02]  /*ae00*/  R2UR UR6, R10 ;  /* 0x000000000a0672ca */ /* 0x000fe400000e0000 */
[----:B------:R-:W-:Y:S02]  /*ae10*/  R2UR UR7, R11 ;  /* 0x000000000b0772ca */ /* 0x000fe400000e0000 */
[----:B------:R-:W0:Y:S01]  /*ae20*/  SHFL.BFLY PT, R11, R4, 0x2, 0x1f ;  /* 0x0c401f00040b7f89 */ /* 0x000e2200000e0000 */
[----:B------:R-:W-:-:S06]  /*ae30*/  MOV R10, RZ ;  /* 0x000000ff000a7202 */ /* 0x000fcc0000000f00 */
[----:B------:R-:W-:Y:S01]  /*ae40*/  @P3 MUFU.RCP R10, R13 ;  /* 0x0000000d000a3308 */ /* 0x000fe20000001000 */
[----:B0-----:R-:W-:Y:S01]  /*ae50*/  FADD.FTZ R11, R11, R4 ;  /* 0x000000040b0b7221 */ /* 0x001fe20000010000 */
[----:B------:R-:W-:-:S04]  /*ae60*/  IMAD.MOV.U32 R4, RZ, RZ, RZ ;  /* 0x000000ffff047224 */ /* 0x000fc800078e00ff */
[----:B------:R-:W0:Y:S02]  /*ae70*/  SHFL.BFLY PT, R0, R11, 0x1, 0x1f ;  /* 0x0c201f000b007f89 */ /* 0x000e2400000e0000 */
[----:B0-----:R-:W-:Y:S01]  /*ae80*/  FADD.FTZ R14, R11, R0 ;  /* 0x000000000b0e7221 */ /* 0x001fe20000010000 */
[----:B------:R-:W-:Y:S01]  /*ae90*/  @!P1 VIADD R11, R15, 0x36860 ;  /* 0x000368600f0b9836 */ /* 0x000fe20000000000 */
[----:B------:R-:W-:-:S03]  /*aea0*/  SEL R0, RZ, 0x1, P2 ;  /* 0x00000001ff007807 */ /* 0x000fc60001000000 */
[----:B------:R-:W-:Y:S02]  /*aeb0*/  FSETP.NE.FTZ.AND P0, PT, R14, RZ, PT ;  /* 0x000000ff0e00720b */ /* 0x000fe40003f15000 */
[----:B------:R-:W-:Y:S02]  /*aec0*/  @!P1 PRMT R11, RZ, 0x654, R11 ;  /* 0x00000654ff0b9816 */ /* 0x000fe4000000000b */
[----:B------:R-:W-:Y:S01]  /*aed0*/  LOP3.LUT R17, R17, R0, RZ, 0x3c, !PT ;  /* 0x0000000011117212 */ /* 0x000fe200078e3cff */
[----:B------:R-:W-:-:S08]  /*aee0*/  IMAD.MOV.U32 R0, RZ, RZ, -0x800000 ;  /* 0xff800000ff007424 */ /* 0x000fd000078e00ff */
        /* <DEDUP_REMOVED lines=10> */
[----:B------:R-:W-:Y:S03]  /*af90*/  HGMMA.64x192x16.F32.BF16 R24, R176, gdesc[UR4].tnspB, R24, gsb0 ;  /* 0x42e00004b0187df0 */ /* 0x000fe60008001818 */
[----:B------:R-:W-:Y:S02]  /*afa0*/  WARPGROUP.DEPBAR.LE gsb0, 0x0 ;  /* 0x00008000000079c5 */ /* 0x000fe40000010000 */
[----:B------:R0:W-:Y:S01]  /*afb0*/  @!P1 SYNCS.ARRIVE.TRANS64.RED.A1T0 RZ, [R11+URZ], RZ ;  /* 0x000000ff0bff99a7 */ /* 0x0001e2000810043f */
[-C--:B------:R-:W-:Y:S01]  /*afc0*/  FMUL.FTZ R131, R43, R10.reuse ;  /* 0x0000000a2b837220 */ /* 0x080fe20000410000 */
[----:B------:R-:W-:Y:S01]  /*afd0*/  FMUL.FTZ R134, R47, R10 ;  /* 0x0000000a2f867220 */ /* 0x000fe20000410000 */
[----:B-1----:R-:W-:Y:S01]  /*afe0*/  FMUL.FTZ R3, R36, R4 ;  /* 0x0000000424037220 */ /* 0x002fe20000410000 */
        /* <DEDUP_REMOVED lines=93> */
.L_x_3108:
[----:B------:R-:W0:Y:S01]  /*b5c0*/  S2R R5, SR_CgaCtaId ;  /* 0x0000000000057919 */ /* 0x000e220000008800 */
[----:B------:R-:W-:Y:S01]  /*b5d0*/  MOV R38, 0x400 ;  /* 0x0000040000267802 */ /* 0x000fe20000000f00 */
[----:B------:R-:W-:Y:S01]  /*b5e0*/  BSSY B0, `(.L_x_3130) ;  /* 0x0000233000007945 */ /* 0x000fe20003800000 */
[----:B------:R-:W-:Y:S02]  /*b5f0*/  BAR.SYNC.DEFER_BLOCKING 0x5, 0x120 ;  /* 0x0144800000007b1d */ /* 0x000fe40000010000 */
[----:B0-----:R-:W-:-:S05]  /*b600*/  LEA R38, R5, R38, 0x18 ;  /* 0x0000002605267211 */ /* 0x001fca00078ec0ff */
[----:B------:R0:W1:Y:S01]  /*b610*/  LDS.128 R100, [R38+0x368d0] ;  /* 0x0368d00026647984 */ /* 0x0000620000000c00 */
[----:B------:R-:W-:Y:S06]  /*b620*/  BAR.ARV 0x4, 0x120 ;  /* 0x0104800000007b1d */ /* 0x000fec0000002000 */
[----:B------:R-:W-:Y:S05]  /*b630*/  @P0 BRA `(.L_x_3131) ;  /* 0x0000001800040947 */ /* 0x000fea0003800000 */
[----:B------:R-:W2:Y:S01]  /*b640*/  S2R R5, SR_SWINHI ;  /* 0x0000000000057919 */ /* 0x000ea20000002f00 */
[----:B------:R-:W-:Y:S01]  /*b650*/  F2FP.BF16.F32.PACK_AB R6, R7, R6 ;  /* 0x000000060706723e */ /* 0x000fe200000010ff */
[----:B------:R-:W-:Y:S01]  /*b660*/  ULDC.64 UR4, c[0x0][0xbe0] ;  /* 0x0002f80000047ab9 */ /* 0x000fe20000000a00 */
        /* <DEDUP_REMOVED lines=16> */
[----:B--2---:R-:W-:-:S02]  /*b770*/  MOV R21, R5 ;  /* 0x0000000500157202 */ /* 0x004fc40000000f00 */
[----:B------:R-:W-:Y:S02]  /*b780*/  F2FP.BF16.F32.PACK_AB R114, R117, R116 ;  /* 0x000000747572723e */ /* 0x000fe400000010ff */
[----:B------:R-:W-:Y:S01]  /*b790*/  F2FP.BF16.F32.PACK_AB R115, R119, R118 ;  /* 0x000000767773723e */ /* 0x000fe200000010ff */
[----:B------:R-:W-:-:S03]  /*b7a0*/  IMAD.WIDE R4, R213, 0x2, R20 ;  /* 0x00000002d5047825 */ /* 0x000fc600078e0214 */
[C---:B------:R-:W-:Y:S02]  /*b7b0*/  IADD3 R51, P2, R4.reuse, 0x20, RZ ;  /* 0x0000002004337810 */ /* 0x040fe40007f5e0ff */
[C---:B------:R-:W-:Y:S02]  /*b7c0*/  IADD3 R139, P6, R4.reuse, 0x60, RZ ;  /* 0x00000060048b7810 */ /* 0x040fe40007fde0ff */
[C---:B------:R-:W-:Y:S01]  /*b7d0*/  LOP3.LUT R25, R4.reuse, 0x380, RZ, 0xc0, !PT ;  /* 0x0000038004197812 */ /* 0x040fe200078ec0ff */
[--C-:B------:R-:W-:Y:S01]  /*b7e0*/  IMAD.X R9, RZ, RZ, R5.reuse, P2 ;  /* 0x000000ffff097224 */ /* 0x100fe200010e0605 */
[C---:B------:R-:W-:Y:S01]  /*b7f0*/  IADD3 R95, P1, R4.reuse, 0x40, RZ ;  /* 0x00000040045f7810 */ /* 0x040fe20007f3e0ff */
[--C-:B------:R-:W-:Y:S01]  /*b800*/  IMAD.X R13, RZ, RZ, R5.reuse, P6 ;  /* 0x000000ffff0d7224 */ /* 0x100fe200030e0605 */
[----:B------:R-:W-:Y:S02]  /*b810*/  IADD3 R141, P5, R4, 0x4000, RZ ;  /* 0x00004000048d7810 */ /* 0x000fe40007fbe0ff */
[----:B------:R-:W-:Y:S01]  /*b820*/  LOP3.LUT R8, R51, 0x380, RZ, 0xc0, !PT ;  /* 0x0000038033087812 */ /* 0x000fe200078ec0ff */
[----:B------:R-:W-:Y:S01]  /*b830*/  IMAD.X R11, RZ, RZ, R5, P1 ;  /* 0x000000ffff0b7224 */ /* 0x000fe200008e0605 */
[----:B------:R-:W-:-:S02]  /*b840*/  LOP3.LUT R12, R139, 0x380, RZ, 0xc0, !PT ;  /* 0x000003808b0c7812 */ /* 0x000fc400078ec0ff */
[----:B------:R-:W-:Y:S02]  /*b850*/  SHF.R.U64 R25, R25, 0x3, RZ ;  /* 0x0000000319197819 */ /* 0x000fe400000012ff */
[----:B------:R-:W-:Y:S02]  /*b860*/  IADD3.X R15, RZ, R5, RZ, P5, !PT ;  /* 0x00000005ff0f7210 */ /* 0x000fe40002ffe4ff */
        /* <DEDUP_REMOVED lines=11> */
[----:B------:R-:W-:Y:S01]  /*b920*/  IMAD.X R35, RZ, RZ, R5, P1 ;  /* 0x000000ffff237224 */ /* 0x000fe200008e0605 */
[----:B------:R-:W-:-:S02]  /*b930*/  SHF.R.U64 R8, R8, 0x3, RZ ;  /* 0x0000000308087819 */ /* 0x000fc400000012ff */
[----:B------:R-:W-:Y:S02]  /*b940*/  SHF.R.U64 R12, R12, 0x3, RZ ;  /* 0x000000030c0c7819 */ /* 0x000fe400000012ff */
[----:B------:R-:W-:Y:S01]  /*b950*/  LOP3.LUT R4, R25, R4, RZ, 0x3c, !PT ;  /* 0x0000000419047212 */ /* 0x000fe200078e3cff */
[----:B------:R-:W-:Y:S01]  /*b960*/  IMAD.X R25, RZ, RZ, R5, P5 ;  /* 0x000000ffff197224 */ /* 0x000fe200028e0605 */
[----:B------:R-:W-:Y:S02]  /*b970*/  LOP3.LUT R8, R8, R51, RZ, 0x3c, !PT ;  /* 0x0000003308087212 */ /* 0x000fe400078e3cff */
[----:B------:R-:W-:Y:S02]  /*b980*/  LOP3.LUT R12, R12, R139, RZ, 0x3c, !PT ;  /* 0x0000008b0c0c7212 */ /* 0x000fe400078e3cff */
[----:B------:R-:W-:Y:S02]  /*b990*/  MOV R139, R4 ;  /* 0x00000004008b7202 */ /* 0x000fe40000000f00 */
[----:B------:R-:W-:-:S02]  /*b9a0*/  LOP3.LUT R10, R95, 0x380, RZ, 0xc0, !PT ;  /* 0x000003805f0a7812 */ /* 0x000fc400078ec0ff */
[----:B------:R-:W-:Y:S02]  /*b9b0*/  F2FP.BF16.F32.PACK_AB R4, R123, R24 ;  /* 0x000000187b04723e */ /* 0x000fe400000010ff */
[----:B------:R-:W-:Y:S02]  /*b9c0*/  LOP3.LUT R14, R141, 0x380, RZ, 0xc0, !PT ;  /* 0x000003808d0e7812 */ /* 0x000fe400078ec0ff */
[----:B------:R-:W-:Y:S02]  /*b9d0*/  LOP3.LUT R32, R149, 0x380, RZ, 0xc0, !PT ;  /* 0x0000038095207812 */ /* 0x000fe400078ec0ff */
[----:B------:R-:W-:Y:S02]  /*b9e0*/  LOP3.LUT R24, R151, 0x380, RZ, 0xc0, !PT ;  /* 0x0000038097187812 */ /* 0x000fe400078ec0ff */
[----:B------:R-:W-:Y:S02]  /*b9f0*/  LOP3.LUT R26, R143, 0x380, RZ, 0xc0, !PT ;  /* 0x000003808f1a7812 */ /* 0x000fe400078ec0ff */
[----:B------:R-:W-:-:S02]  /*ba00*/  LOP3.LUT R94, R153, 0x380, RZ, 0xc0, !PT ;  /* 0x00000380995e7812 */ /* 0x000fc400078ec0ff */
[----:B------:R-:W-:Y:S02]  /*ba10*/  MOV R123, R8 ;  /* 0x00000008007b7202 */ /* 0x000fe40000000f00 */
[----:B------:R-:W-:Y:S02]  /*ba20*/  LOP3.LUT R28, R145, 0x380, RZ, 0xc0, !PT ;  /* 0x00000380911c7812 */ /* 0x000fe400078ec0ff */
[----:B------:R-:W-:Y:S02]  /*ba30*/  LOP3.LUT R30, R147, 0x380, RZ, 0xc0, !PT ;  /* 0x00000380931e7812 */ /* 0x000fe400078ec0ff */
[----:B------:R-:W-:Y:S02]  /*ba40*/  F2FP.BF16.F32.PACK_AB R8, R41, R40 ;  /* 0x000000282908723e */ /* 0x000fe400000010ff */
[----:B------:R-:W-:Y:S01]  /*ba50*/  IADD3.X R37, RZ, R5, RZ, P6, !PT ;  /* 0x00000005ff257210 */ /* 0x000fe200037fe4ff */
[----:B------:R-:W2:Y:S01]  /*ba60*/  LDC.64 R40, c[0x0][0xbd8] ;  /* 0x0002f600ff287b82 */ /* 0x000ea20000000a00 */
[----:B------:R-:W-:-:S02]  /*ba70*/  SHF.R.U64 R10, R10, 0x3, RZ ;  /* 0x000000030a0a7819 */ /* 0x000fc400000012ff */
[----:B------:R-:W-:Y:S02]  /*ba80*/  SHF.R.U64 R14, R14, 0x3, RZ ;  /* 0x000000030e0e7819 */ /* 0x000fe400000012ff */
[----:B------:R-:W-:Y:S02]  /*ba90*/  SHF.R.U64 R32, R32, 0x3, RZ ;  /* 0x0000000320207819 */ /* 0x000fe400000012ff */
[----:B------:R-:W-:Y:S01]  /*baa0*/  F2FP.BF16.F32.PACK_AB R5, R137, R138 ;  /* 0x0000008a8905723e */ /* 0x000fe200000010ff */
[----:B------:R-:W-:Y:S01]  /*bab0*/  BAR.SYNC.DEFER_BLOCKING 0x1, 0x100 ;  /* 0x0044000000007b1d */ /* 0x000fe20000010000 */
[----:B------:R-:W-:Y:S02]  /*bac0*/  SHF.R.U64 R24, R24, 0x3, RZ ;  /* 0x0000000318187819 */ /* 0x000fe400000012ff */
[----:B------:R-:W-:Y:S02]  /*bad0*/  SHF.R.U64 R26, R26, 0x3, RZ ;  /* 0x000000031a1a7819 */ /* 0x000fe400000012ff */
[----:B------:R-:W-:-:S02]  /*bae0*/  LOP3.LUT R51, R82, 0x380, RZ, 0xc0, !PT ;  /* 0x0000038052337812 */ /* 0x000fc400078ec0ff */
[----:B------:R-:W-:Y:S02]  /*baf0*/  SHF.R.U64 R94, R94, 0x3, RZ ;  /* 0x000000035e5e7819 */ /* 0x000fe400000012ff */
[----:B------:R-:W-:Y:S02]  /*bb00*/  SHF.R.U64 R28, R28, 0x3, RZ ;  /* 0x000000031c1c7819 */ /* 0x000fe400000012ff */
[----:B------:R-:W-:Y:S02]  /*bb10*/  SHF.R.U64 R30, R30, 0x3, RZ ;  /* 0x000000031e1e7819 */ /* 0x000fe400000012ff */
[----:B------:R-:W-:Y:S02]  /*bb20*/  LOP3.LUT R10, R10, R95, RZ, 0x3c, !PT ;  /* 0x0000005f0a0a7212 */ /* 0x000fe400078e3cff */
[----:B------:R-:W-:Y:S02]  /*bb30*/  LOP3.LUT R14, R14, R141, RZ, 0x3c, !PT ;  /* 0x0000008d0e0e7212 */ /* 0x000fe400078e3cff */
[----:B------:R-:W-:-:S02]  /*bb40*/  LOP3.LUT R32, R32, R149, RZ, 0x3c, !PT ;  /* 0x0000009520207212 */ /* 0x000fc400078e3cff */
[----:B------:R-:W-:Y:S02]  /*bb50*/  LOP3.LUT R34, R24, R151, RZ, 0x3c, !PT ;  /* 0x0000009718227212 */ /* 0x000fe400078e3cff */
[----:B------:R-:W-:Y:S02]  /*bb60*/  LOP3.LUT R26, R26, R143, RZ, 0x3c, !PT ;  /* 0x0000008f1a1a7212 */ /* 0x000fe400078e3cff */
[----:B------:R-:W-:Y:S01]  /*bb70*/  SHF.R.U64 R51, R51, 0x3, RZ ;  /* 0x0000000333337819 */ /* 0x000fe200000012ff */
[----:B------:R3:W-:Y:S01]  /*bb80*/  STSM.16.M88.4 [R139], R4 ;  /* 0x000000048b007844 */ /* 0x0007e20000000200 */
[----:B------:R-:W-:Y:S02]  /*bb90*/  LOP3.LUT R24, R94, R153, RZ, 0x3c, !PT ;  /* 0x000000995e187212 */ /* 0x000fe400078e3cff */
[----:B------:R-:W-:Y:S02]  /*bba0*/  LOP3.LUT R28, R28, R145, RZ, 0x3c, !PT ;  /* 0x000000911c1c7212 */ /* 0x000fe400078e3cff */
[----:B------:R-:W-:-:S02]  /*bbb0*/  LOP3.LUT R30, R30, R147, RZ, 0x3c, !PT ;  /* 0x000000931e1e7212 */ /* 0x000fc400078e3cff */
[----:B------:R-:W-:Y:S02]  /*bbc0*/  MOV R120, R10 ;  /* 0x0000000a00787202 */ /* 0x000fe40000000f00 */
[----:B-1----:R-:W-:Y:S02]  /*bbd0*/  MOV R100, R12 ;  /* 0x0000000c00647202 */ /* 0x002fe40000000f00 */
[----:B------:R-:W-:Y:S02]  /*bbe0*/  MOV R95, R14 ;  /* 0x0000000e005f7202 */ /* 0x000fe40000000f00 */
[----:B------:R-:W-:Y:S02]  /*bbf0*/  MOV R33, R32 ;  /* 0x0000002000217202 */ /* 0x000fe40000000f00 */
[----:B------:R-:W-:Y:S02]  /*bc00*/  F2FP.BF16.F32.PACK_AB R9, R131, R128 ;  /* 0x000000808309723e */ /* 0x000fe400000010ff */
[----:B---3--:R-:W-:-:S02]  /*bc10*/  F2FP.BF16.F32.PACK_AB R4, R124, R121 ;  /* 0x000000797c04723e */ /* 0x008fc400000010ff */
[----:B------:R-:W-:Y:S02]  /*bc20*/  F2FP.BF16.F32.PACK_AB R5, R133, R130 ;  /* 0x000000828505723e */ /* 0x000fe400000010ff */
[----:B------:R-:W-:Y:S02]  /*bc30*/  F2FP.BF16.F32.PACK_AB R6, R122, R3 ;  /* 0x000000037a06723e */ /* 0x000fe400000010ff */
[----:B------:R-:W-:Y:S02]  /*bc40*/  F2FP.BF16.F32.PACK_AB R7, R136, R129 ;  /* 0x000000818807723e */ /* 0x000fe400000010ff */
[----:B------:R-:W-:Y:S02]  /*bc50*/  F2FP.BF16.F32.PACK_AB R10, R45, R44 ;  /* 0x0000002c2d0a723e */ /* 0x000fe400000010ff */
[----:B------:R-:W-:Y:S01]  /*bc60*/  F2FP.BF16.F32.PACK_AB R11, R134, R127 ;  /* 0x0000007f860b723e */ /* 0x000fe200000010ff */
[----:B------:R1:W-:Y:S01]  /*bc70*/  STSM.16.M88.4 [R123], R4 ;  /* 0x000000047b007844 */ /* 0x0003e20000000200 */
[----:B------:R-:W-:-:S02]  /*bc80*/  LOP3.LUT R36, R51, R82, RZ, 0x3c, !PT ;  /* 0x0000005233247212 */ /* 0x000fc400078e3cff */
[----:B------:R-:W-:Y:S01]  /*bc90*/  MOV R94, R26 ;  /* 0x0000001a005e7202 */ /* 0x000fe20000000f00 */
[----:B------:R3:W-:Y:S01]  /*bca0*/  STSM.16.M88.4 [R120], R8 ;  /* 0x0000000878007844 */ /* 0x0007e20000000200 */
[----:B------:R-:W-:Y:S02]  /*bcb0*/  F2FP.BF16.F32.PACK_AB R12, R49, R48 ;  /* 0x00000030310c723e */ /* 0x000fe400000010ff */
[----:B------:R-:W-:Y:S02]  /*bcc0*/  F2FP.BF16.F32.PACK_AB R13, R132, R47 ;  /* 0x0000002f840d723e */ /* 0x000fe400000010ff */
[----:B------:R-:W-:Y:S02]  /*bcd0*/  F2FP.BF16.F32.PACK_AB R14, R53, R52 ;  /* 0x00000034350e723e */ /* 0x000fe400000010ff */
[----:B------:R-:W-:Y:S02]  /*bce0*/  F2FP.BF16.F32.PACK_AB R15, R55, R54 ;  /* 0x00000036370f723e */ /* 0x000fe400000010ff */
[----:B------:R-:W-:-:S02]  /*bcf0*/  MOV R32, R24 ;  /* 0x0000001800207202 */ /* 0x000fc40000000f00 */
[----:B------:R-:W-:Y:S01]  /*bd00*/  MOV R82, R28 ;  /* 0x0000001c00527202 */ /* 0x000fe20000000f00 */
[----:B------:R-:W-:Y:S01]  /*bd10*/  STSM.16.M88.4 [R100], R12 ;  /* 0x0000000c64007844 */ /* 0x000fe20000000200 */
[----:B------:R-:W-:Y:S02]  /*bd20*/  MOV R51, R30 ;  /* 0x0000001e00337202 */ /* 0x000fe40000000f00 */
[----:B------:R-:W-:Y:S02]  /*bd30*/  F2FP.BF16.F32.PACK_AB R24, R57, R56 ;  /* 0x000000383918723e */ /* 0x000fe400000010ff */
[----:B------:R-:W-:Y:S02]  /*bd40*/  F2FP.BF16.F32.PACK_AB R25, R59, R58 ;  /* 0x0000003a3b19723e */ /* 0x000fe400000010ff */
[----:B------:R-:W-:Y:S02]  /*bd50*/  F2FP.BF16.F32.PACK_AB R26, R61, R60 ;  /* 0x0000003c3d1a723e */ /* 0x000fe400000010ff */
[----:B------:R-:W-:-:S02]  /*bd60*/  F2FP.BF16.F32.PACK_AB R27, R63, R62 ;  /* 0x0000003e3f1b723e */ /* 0x000fc400000010ff */
[----:B------:R-:W-:Y:S02]  /*bd70*/  F2FP.BF16.F32.PACK_AB R28, R65, R64 ;  /* 0x00000040411c723e */ /* 0x000fe400000010ff */
[----:B------:R-:W-:Y:S01]  /*bd80*/  F2FP.BF16.F32.PACK_AB R29, R67, R66 ;  /* 0x00000042431d723e */ /* 0x000fe200000010ff */
[----:B------:R-:W-:Y:S01]  /*bd90*/  STSM.16.M88.4 [R95], R24 ;  /* 0x000000185f007844 */ /* 0x000fe20000000200 */
[----:B------:R-:W-:Y:S02]  /*bda0*/  F2FP.BF16.F32.PACK_AB R30, R69, R68 ;  /* 0x00000044451e723e */ /* 0x000fe400000010ff */
[----:B------:R-:W-:Y:S02]  /*bdb0*/  F2FP.BF16.F32.PACK_AB R31, R71, R70 ;  /* 0x00000046471f723e */ /* 0x000fe400000010ff */
[----:B-1----:R-:W-:Y:S02]  /*bdc0*/  F2FP.BF16.F32.PACK_AB R4, R73, R72 ;  /* 0x000000484904723e */ /* 0x002fe400000010ff */
[----:B------:R-:W-:Y:S01]  /*bdd0*/  F2FP.BF16.F32.PACK_AB R5, R75, R74 ;  /* 0x0000004a4b05723e */ /* 0x000fe200000010ff */
[----:B------:R-:W-:Y:S01]  /*bde0*/  STSM.16.M88.4 [R94], R28 ;  /* 0x0000001c5e007844 */ /* 0x000fe20000000200 */
[----:B------:R-:W-:-:S02]  /*bdf0*/  F2FP.BF16.F32.PACK_AB R6, R77, R76 ;  /* 0x0000004c4d06723e */ /* 0x000fc400000010ff */
[----:B------:R-:W-:Y:S02]  /*be00*/  F2FP.BF16.F32.PACK_AB R7, R79, R78 ;  /* 0x0000004e4f07723e */ /* 0x000fe400000010ff */
[----:B---3--:R-:W-:Y:S02]  /*be10*/  F2FP.BF16.F32.PACK_AB R8, R81, R80 ;  /* 0x000000505108723e */ /* 0x008fe400000010ff */
[----:B------:R-:W-:Y:S01]  /*be20*/  F2FP.BF16.F32.PACK_AB R9, R83, R42 ;  /* 0x0000002a5309723e */ /* 0x000fe200000010ff */
[----:B------:R1:W-:Y:S01]  /*be30*/  STSM.16.M88.4 [R82], R4 ;  /* 0x0000000452007844 */ /* 0x0003e20000000200 */
[----:B------:R-:W-:Y:S02]  /*be40*/  F2FP.BF16.F32.PACK_AB R10, R85, R84 ;  /* 0x00000054550a723e */ /* 0x000fe400000010ff */
[----:B------:R-:W-:Y:S02]  /*be50*/  F2FP.BF16.F32.PACK_AB R11, R87, R86 ;  /* 0x00000056570b723e */ /* 0x000fe400000010ff */
[----:B------:R-:W-:-:S02]  /*be60*/  MOV R34, R34 ;  /* 0x0000002200227202 */ /* 0x000fc40000000f00 */
[----:B------:R-:W-:Y:S01]  /*be70*/  MOV R37, R36 ;  /* 0x0000002400257202 */ /* 0x000fe20000000f00 */
[----:B------:R3:W-:Y:S01]  /*be80*/  STSM.16.M88.4 [R51], R8 ;  /* 0x0000000833007844 */ /* 0x0007e20000000200 */
[----:B------:R-:W4:Y:S01]  /*be90*/  LDC R39, c[0x0][0xa88] ;  /* 0x0002a200ff277b82 */ /* 0x000f220000000800 */
[----:B--2---:R-:W-:Y:S01]  /*bea0*/  ISETP.NE.U32.AND P0, PT, R40, RZ, PT ;  /* 0x000000ff2800720c */ /* 0x004fe20003f05070 */
[----:B------:R-:W-:Y:S01]  /*beb0*/  IMAD.MOV.U32 R36, RZ, RZ, RZ ;  /* 0x000000ffff247224 */ /* 0x000fe200078e00ff */
[----:B------:R2:W-:Y:S02]  /*bec0*/  STSM.16.M88.4 [R33], R88 ;  /* 0x0000005821007844 */ /* 0x0005e40000000200 */
[----:B------:R-:W-:Y:S01]  /*bed0*/  ISETP.NE.AND.EX P0, PT, R41, RZ, PT, P0 ;  /* 0x000000ff2900720c */ /* 0x000fe20003f05300 */
[C---:B-1----:R-:W-:Y:S01]  /*bee0*/  IMAD.SHL.U32 R5, R204.reuse, 0x4, RZ ;  /* 0x00000004cc057824 */ /* 0x042fe200078e00ff */
[----:B------:R2:W-:Y:S04]  /*bef0*/  STSM.16.M88.4 [R34], R96 ;  /* 0x0000006022007844 */ /* 0x0005e80000000200 */
[----:B------:R-:W-:Y:S01]  /*bf00*/  IADD3 R6, P1, R5, R40, RZ ;  /* 0x0000002805067210 */ /* 0x000fe20007f3e0ff */
[----:B------:R2:W-:Y:S01]  /*bf10*/  STSM.16.M88.4 [R37], R104 ;  /* 0x0000006825007844 */ /* 0x0005e20000000200 */
[----:B---3--:R-:W-:-:S03]  /*bf20*/  SHF.L.U64.HI R8, R204, 0x2, R207 ;  /* 0x00000002cc087819 */ /* 0x008fc600000102cf */
[----:B------:R2:W-:Y:S02]  /*bf30*/  STSM.16.M88.4 [R32], R112 ;  /* 0x0000007020007844 */ /* 0x0005e40000000200 */
[----:B------:R-:W-:Y:S01]  /*bf40*/  IMAD.X R7, R8, 0x1, R41, P1 ;  /* 0x0000000108077824 */ /* 0x000fe200008e0629 */
[----:B------:R-:W-:Y:S01]  /*bf50*/  BAR.SYNC.DEFER_BLOCKING 0x1, 0x100 ;  /* 0x0044000000007b1d */ /* 0x000fe20000010000 */
[----:B------:R-:W-:-:S04]  /*bf60*/  ISETP.NE.U32.AND P1, PT, RZ, UR4, PT ;  /* 0x00000004ff007c0c */ /* 0x000fc8000bf25070 */
[----:B------:R-:W-:-:S13]  /*bf70*/  ISETP.NE.AND.EX P1, PT, RZ, UR5, PT, P1 ;  /* 0x00000005ff007c0c */ /* 0x000fda000bf25310 */
[----:B------:R-:W-:-:S04]  /*bf80*/  @P1 IADD3 R4, P2, R5, UR4, RZ ;  /* 0x0000000405041c10 */ /* 0x000fc8000ff5e0ff */
[----:B------:R-:W-:Y:S01]  /*bf90*/  @P1 IADD3.X R5, R8, UR5, RZ, P2, !PT ;  /* 0x0000000508051c10 */ /* 0x000fe200097fe4ff */
[----:B------:R2:W5:Y:S01]  /*bfa0*/  @P0 LDG.E R36, desc[UR60][R6.64] ;  /* 0x0000003c06240981 */ /* 0x000562000c1e1900 */
[----:B------:R-:W-:-:S03]  /*bfb0*/  IMAD R3, R22, 0x40, R18 ;  /* 0x0000004016037824 */ /* 0x000fc600078e0212 */
[----:B----4-:R2:W5:Y:S01]  /*bfc0*/  @P1 LDG.E R39, desc[UR60][R4.64] ;  /* 0x0000003c04271981 */ /* 0x010562000c1e1900 */
[----:B------:R-:W-:-:S03]  /*bfd0*/  IMAD.WIDE R20, R3, 0x2, R20 ;  /* 0x0000000203147825 */ /* 0x000fc600078e0214 */
[----:B------:R-:W-:-:S04]  /*bfe0*/  IADD3 R13, P4, R20, 0x1000, RZ ;  /* 0x00001000140d7810 */ /* 0x000fc80007f9e0ff */
[----:B------:R-:W-:Y:S01]  /*bff0*/  LOP3.LUT R12, R13, 0x380, RZ, 0xc0, !PT ;  /* 0x000003800d0c7812 */ /* 0x000fe200078ec0ff */
[----:B------:R-:W-:Y:S08]  /*c000*/  @P1 BRA `(.L_x_3132) ;  /* 0x0000000000101947 */ /* 0x000ff00003800000 */
[----:B------:R-:W-:Y:S05]  /*c010*/  @!P0 BRA `(.L_x_3132) ;  /* 0x00000000000c8947 */ /* 0x000fea0003800000 */
[----:B--2---:R-:W2:Y:S04]  /*c020*/  LDG.E R4, desc[UR60][R6.64] ;  /* 0x0000003c06047981 */ /* 0x004ea8000c1e1900 */
[----:B-----5:R-:W2:Y:S02]  /*c030*/  LDG.E R39, desc[UR60][R6.64+0x4] ;  /* 0x0000043c06277981 */ /* 0x020ea4000c1e1900 */
[----:B--2---:R-:W-:-:S07]  /*c040*/  IADD3 R39, -R4, R39, RZ ;  /* 0x0000002704277210 */ /* 0x004fce0007ffe1ff */
.L_x_3132:
[----:B------:R-:W-:Y:S01]  /*c050*/  SHF.R.S32.HI R23, RZ, 0x1f, R205 ;  /* 0x0000001fff177819 */ /* 0x000fe200000114cd */
[----:B------:R-:W-:Y:S01]  /*c060*/  ULDC.64 UR4, c[0x0][0xb70] ;  /* 0x0002dc0000047ab9 */ /* 0x000fe20000000a00 */
[----:B--2--5:R-:W-:Y:S01]  /*c070*/  SHF.R.S32.HI R37, RZ, 0x1f, R36 ;  /* 0x0000001fff257819 */ /* 0x024fe20000011424 */
[----:B------:R-:W-:Y:S01]  /*c080*/  IMAD R10, R206, 0x80, R212 ;  /* 0x00000080ce0a7824 */ /* 0x000fe200078e02d4 */
[----:B------:R-:W-:Y:S01]  /*c090*/  IADD3 R7, P6, R20, 0x3000, RZ ;  /* 0x0000300014077810 */ /* 0x000fe20007fde0ff */
[----:B------:R-:W-:Y:S01]  /*c0a0*/  IMAD R4, R23, UR4, RZ ;  /* 0x0000000417047c24 */ /* 0x000fe2000f8e02ff */
[----:B------:R-:W-:Y:S02]  /*c0b0*/  SEL R207, R207, RZ, !P0 ;  /* 0x000000ffcfcf7207 */ /* 0x000fe40004000000 */
[----:B------:R-:W-:Y:S01]  /*c0c0*/  LOP3.LUT R6, R7, 0x380, RZ, 0xc0, !PT ;  /* 0x0000038007067812 */ /* 0x000fe200078ec0ff */
[C---:B------:R-:W-:Y:S01]  /*c0d0*/  IMAD R3, R205.reuse, UR5, R4 ;  /* 0x00000005cd037c24 */ /* 0x040fe2000f8e0204 */
[----:B------:R-:W-:Y:S01]  /*c0e0*/  SEL R65, R204, RZ, !P0 ;  /* 0x000000ffcc417207 */ /* 0x000fe20004000000 */
[----:B------:R-:W-:Y:S01]  /*c0f0*/  IMAD.WIDE.U32 R4, R205, UR4, R36 ;  /* 0x00000004cd047c25 */ /* 0x000fe2000f8e0024 */
[----:B------:R-:W-:Y:S01]  /*c100*/  IADD3 R57, P0, R20, 0x4000, RZ ;  /* 0x0000400014397810 */ /* 0x000fe20007f1e0ff */
[----:B------:R-:W-:Y:S01]  /*c110*/  ULDC.64 UR4, c[0x0][0xb78] ;  /* 0x0002de0000047ab9 */ /* 0x000fe20000000a00 */
[----:B------:R-:W-:Y:S01]  /*c120*/  SHF.R.U64 R6, R6, 0x3, RZ ;  /* 0x0000000306067819 */ /* 0x000fe200000012ff */
[----:B------:R-:W-:Y:S01]  /*c130*/  IMAD.IADD R5, R5, 0x1, R3 ;  /* 0x0000000105057824 */ /* 0x000fe200078e0203 */
[C---:B------:R-:W-:Y:S01]  /*c140*/  IADD3 R9, P5, R20.reuse, 0x2000, RZ ;  /* 0x0000200014097810 */ /* 0x040fe20007fbe0ff */
[----:B------:R-:W-:Y:S01]  /*c150*/  IMAD R3, R207, UR4, RZ ;  /* 0x00000004cf037c24 */ /* 0x000fe2000f8e02ff */
[----:B------:R-:W-:Y:S01]  /*c160*/  IADD3 R45, P1, R20, 0x5000, RZ ;  /* 0x00005000142d7810 */ /* 0x000fe20007f3e0ff */
[----:B------:R-:W-:Y:S01]  /*c170*/  IMAD.WIDE.U32 R4, R65, UR4, R4 ;  /* 0x0000000441047c25 */ /* 0x000fe2000f8e0004 */
[----:B------:R-:W-:-:S02]  /*c180*/  LOP3.LUT R56, R57, 0x380, RZ, 0xc0, !PT ;  /* 0x0000038039387812 */ /* 0x000fc400078ec0ff */
[----:B------:R-:W-:Y:S02]  /*c190*/  IADD3 R33, P2, R20, 0x6000, RZ ;  /* 0x0000600014217810 */ /* 0x000fe40007f5e0ff */
[----:B------:R-:W-:Y:S01]  /*c1a0*/  LOP3.LUT R6, R6, R7, RZ, 0x3c, !PT ;  /* 0x0000000706067212 */ /* 0x000fe200078e3cff */
[----:B------:R-:W-:Y:S01]  /*c1b0*/  IMAD R7, R65, UR5, R3 ;  /* 0x0000000541077c24 */ /* 0x000fe2000f8e0203 */
[----:B------:R-:W-:Y:S01]  /*c1c0*/  LOP3.LUT R8, R9, 0x380, RZ, 0xc0, !PT ;  /* 0x0000038009087812 */ /* 0x000fe200078ec0ff */
[----:B------:R-:W-:Y:S01]  /*c1d0*/  ULDC.64 UR4, c[0x0][0xb40] ;  /* 0x0002d00000047ab9 */ /* 0x000fe20000000a00 */
[----:B------:R-:W-:Y:S02]  /*c1e0*/  SHF.R.S32.HI R3, RZ, 0x1f, R10 ;  /* 0x0000001fff037819 */ /* 0x000fe4000001140a */
[----:B------:R-:W-:Y:S02]  /*c1f0*/  IADD3 R4, P3, R10, R4, RZ ;  /* 0x000000040a047210 */ /* 0x000fe40007f7e0ff */
[----:B------:R-:W-:-:S02]  /*c200*/  LOP3.LUT R44, R45, 0x380, RZ, 0xc0, !PT ;  /* 0x000003802d2c7812 */ /* 0x000fc400078ec0ff */
[----:B------:R-:W-:Y:S02]  /*c210*/  SHF.R.U64 R56, R56, 0x3, RZ ;  /* 0x0000000338387819 */ /* 0x000fe400000012ff */
[----:B------:R-:W-:Y:S02]  /*c220*/  LOP3.LUT R32, R33, 0x380, RZ, 0xc0, !PT ;  /* 0x0000038021207812 */ /* 0x000fe400078ec0ff */
[----:B------:R-:W-:Y:S02]  /*c230*/  SHF.R.U64 R12, R12, 0x3, RZ ;  /* 0x000000030c0c7819 */ /* 0x000fe400000012ff */
[----:B------:R-:W-:Y:S02]  /*c240*/  SHF.R.U64 R8, R8, 0x3, RZ ;  /* 0x0000000308087819 */ /* 0x000fe400000012ff */
[----:B------:R-:W-:Y:S01]  /*c250*/  IADD3.X R3, R3, R5, R7, P3, !PT ;  /* 0x0000000503037210 */ /* 0x000fe20001ffe407 */
[----:B------:R-:W-:Y:S01]  /*c260*/  IMAD.X R7, RZ, RZ, R21, P6 ;  /* 0x000000ffff077224 */ /* 0x000fe200030e0615 */
[----:B------:R-:W-:-:S02]  /*c270*/  SHF.R.U64 R44, R44, 0x3, RZ ;  /* 0x000000032c2c7819 */ /* 0x000fc400000012ff */
[----:B------:R-:W-:Y:S02]  /*c280*/  LOP3.LUT R56, R56, R57, RZ, 0x3c, !PT ;  /* 0x0000003938387212 */ /* 0x000fe400078e3cff */
[----:B------:R-:W-:Y:S02]  /*c290*/  SHF.R.U64 R32, R32, 0x3, RZ ;  /* 0x0000000320207819 */ /* 0x000fe400000012ff */
[----:B------:R-:W-:Y:S02]  /*c2a0*/  LEA R30, P3, R4, UR4, 0x2 ;  /* 0x00000004041e7c11 */ /* 0x000fe4000f8610ff */
        /* <DEDUP_REMOVED lines=10> */
[----:B------:R-:W-:Y:S01]  /*c350*/  LEA.HI.X R31, R4, UR5, R3, 0x2, P3 ;  /* 0x00000005041f7c11 */ /* 0x000fe200098f1403 */
[----:B------:R-:W-:Y:S01]  /*c360*/  VIADD R4, R10, 0x8 ;  /* 0x000000080a047836 */ /* 0x000fe20000000000 */
[C---:B------:R-:W-:Y:S01]  /*c370*/  IADD3 R25, P3, R20.reuse, 0x7000, RZ ;  /* 0x0000700014197810 */ /* 0x040fe20007f7e0ff */
[----:B------:R-:W-:Y:S01]  /*c380*/  ULDC.64 UR4, c[0x0][0xaa0] ;  /* 0x0002a80000047ab9 */ /* 0x000fe20000000a00 */
[----:B------:R-:W-:-:S02]  /*c390*/  IADD3 R61, P4, R20, 0x8000, RZ ;  /* 0x00008000143d7810 */ /* 0x000fc40007f9e0ff */
[C---:B------:R-:W-:Y:S02]  /*c3a0*/  IADD3 R53, P5, R20.reuse, 0x9000, RZ ;  /* 0x0000900014357810 */ /* 0x040fe40007fbe0ff */
[----:B------:R-:W-:Y:S02]  /*c3b0*/  IADD3 R41, P6, R20, 0xa000, RZ ;  /* 0x0000a00014297810 */ /* 0x000fe40007fde0ff */
[----:B------:R-:W-:Y:S02]  /*c3c0*/  ISETP.GE.OR P1, PT, R10, R39, P0 ;  /* 0x000000270a00720c */ /* 0x000fe40000726670 */
[----:B------:R-:W-:Y:S02]  /*c3d0*/  IADD3 R10, P2, R20, 0xb000, RZ ;  /* 0x0000b000140a7810 */ /* 0x000fe40007f5e0ff */
[----:B------:R-:W-:Y:S02]  /*c3e0*/  LOP3.LUT R24, R25, 0x380, RZ, 0xc0, !PT ;  /* 0x0000038019187812 */ /* 0x000fe400078ec0ff */
[----:B------:R-:W-:Y:S01]  /*c3f0*/  LOP3.LUT R60, R61, 0x380, RZ, 0xc0, !PT ;  /* 0x000003803d3c7812 */ /* 0x000fe200078ec0ff */
[----:B------:R-:W-:Y:S01]  /*c400*/  IMAD.X R29, RZ, RZ, R21, P2 ;  /* 0x000000ffff1d7224 */ /* 0x000fe200010e0615 */
[----:B------:R-:W-:-:S02]  /*c410*/  LOP3.LUT R52, R53, 0x380, RZ, 0xc0, !PT ;  /* 0x0000038035347812 */ /* 0x000fc400078ec0ff */
[----:B------:R-:W-:Y:S02]  /*c420*/  LOP3.LUT R40, R41, 0x380, RZ, 0xc0, !PT ;  /* 0x0000038029287812 */ /* 0x000fe400078ec0ff */
[----:B------:R-:W-:Y:S01]  /*c430*/  ISETP.GE.OR P0, PT, R4, R39, P0 ;  /* 0x000000270400720c */ /* 0x000fe20000706670 */
[----:B------:R-:W-:Y:S01]  /*c440*/  @!P1 STG.E desc[UR60][R30.64], R2 ;  /* 0x000000021e009986 */ /* 0x000fe2000c10193c */
[----:B------:R-:W-:Y:S02]  /*c450*/  LOP3.LUT R3, R10, 0x380, RZ, 0xc0, !PT ;  /* 0x000003800a037812 */ /* 0x000fe400078ec0ff */
[----:B------:R-:W-:Y:S02]  /*c460*/  LOP3.LUT R5, R20, 0x380, RZ, 0xc0, !PT ;  /* 0x0000038014057812 */ /* 0x000fe400078ec0ff */
[----:B------:R-:W-:Y:S02]  /*c470*/  SHF.R.U64 R24, R24, 0x3, RZ ;  /* 0x0000000318187819 */ /* 0x000fe400000012ff */
[----:B------:R-:W-:-:S02]  /*c480*/  SHF.R.U64 R60, R60, 0x3, RZ ;  /* 0x000000033c3c7819 */ /* 0x000fc400000012ff */
[----:B------:R-:W-:Y:S02]  /*c490*/  SHF.R.U64 R52, R52, 0x3, RZ ;  /* 0x0000000334347819 */ /* 0x000fe400000012ff */
[----:B------:R-:W-:Y:S01]  /*c4a0*/  SHF.R.U64 R40, R40, 0x3, RZ ;  /* 0x0000000328287819 */ /* 0x000fe200000012ff */
[----:B------:R1:W-:Y:S01]  /*c4b0*/  @!P0 STG.E desc[UR60][R30.64+0x20], R0 ;  /* 0x000020001e008986 */ /* 0x0003e2000c10193c */
[----:B------:R-:W-:Y:S02]  /*c4c0*/  SHF.R.U64 R3, R3, 0x3, RZ ;  /* 0x0000000303037819 */ /* 0x000fe400000012ff */
[----:B------:R-:W-:Y:S01]  /*c4d0*/  SHF.R.U64 R5, R5, 0x3, RZ ;  /* 0x0000000305057819 */ /* 0x000fe200000012ff */
[----:B------:R-:W5:Y:S01]  /*c4e0*/  LD.E.128 R12, desc[UR60][R12.64] ;  /* 0x0000003c0c0c7980 */ /* 0x000f62000c101d00 */
[----:B------:R-:W-:Y:S01]  /*c4f0*/  LOP3.LUT R24, R24, R25, RZ, 0x3c, !PT ;  /* 0x0000001918187212 */ /* 0x000fe200078e3cff */
[--C-:B------:R-:W-:Y:S01]  /*c500*/  IMAD.X R25, RZ, RZ, R21.reuse, P3 ;  /* 0x000000ffff197224 */ /* 0x100fe200018e0615 */
[----:B------:R-:W-:Y:S01]  /*c510*/  LOP3.LUT R60, R60, R61, RZ, 0x3c, !PT ;  /* 0x0000003d3c3c7212 */ /* 0x000fe200078e3cff */
[--C-:B------:R-:W-:Y:S01]  /*c520*/  IMAD.X R61, RZ, RZ, R21.reuse, P4 ;  /* 0x000000ffff3d7224 */ /* 0x100fe200020e0615 */
[----:B------:R-:W-:Y:S01]  /*c530*/  LOP3.LUT R52, R52, R53, RZ, 0x3c, !PT ;  /* 0x0000003534347212 */ /* 0x000fe200078e3cff */
[----:B------:R-:W5:Y:S01]  /*c540*/  LD.E.128 R56, desc[UR60][R56.64] ;  /* 0x0000003c38387980 */ /* 0x000f62000c101d00 */
[----:B------:R-:W-:Y:S01]  /*c550*/  LOP3.LUT R40, R40, R41, RZ, 0x3c, !PT ;  /* 0x0000002928287212 */ /* 0x000fe200078e3cff */
[----:B------:R-:W-:Y:S01]  /*c560*/  IMAD.X R41, RZ, RZ, R21, P6 ;  /* 0x000000ffff297224 */ /* 0x000fe200030e0615 */
[----:B------:R-:W-:Y:S01]  /*c570*/  IADD3.X R53, RZ, R21, RZ, P5, !PT ;  /* 0x00000015ff357210 */ /* 0x000fe20002ffe4ff */
[----:B------:R-:W5:Y:S01]  /*c580*/  LD.E.128 R44, desc[UR60][R44.64] ;  /* 0x0000003c2c2c7980 */ /* 0x000f62000c101d00 */
[----:B------:R-:W-:-:S02]  /*c590*/  LOP3.LUT R28, R3, R10, RZ, 0x3c, !PT ;  /* 0x0000000a031c7212 */ /* 0x000fc400078e3cff */
[----:B------:R-:W-:Y:S01]  /*c5a0*/  LOP3.LUT R20, R5, R20, RZ, 0x3c, !PT ;  /* 0x0000001405147212 */ /* 0x000fe200078e3cff */
[----:B------:R-:W5:Y:S01]  /*c5b0*/  LD.E.128 R8, desc[UR60][R8.64] ;  /* 0x0000003c08087980 */ /* 0x000f62000c101d00 */
[----:B------:R-:W-:-:S03]  /*c5c0*/  SHF.R.S32.HI R3, RZ, 0x1f, R18 ;  /* 0x0000001fff037819 */ /* 0x000fc60000011412 */
[----:B------:R2:W5:Y:S04]  /*c5d0*/  LD.E.128 R48, desc[UR60][R20.64] ;  /* 0x0000003c14307980 */ /* 0x000568000c101d00 */
[----:B------:R-:W5:Y:S04]  /*c5e0*/  LD.E.128 R4, desc[UR60][R6.64] ;  /* 0x0000003c06047980 */ /* 0x000f68000c101d00 */
[----:B------:R-:W5:Y:S04]  /*c5f0*/  LD.E.128 R32, desc[UR60][R32.64] ;  /* 0x0000003c20207980 */ /* 0x000f68000c101d00 */
[----:B------:R-:W5:Y:S04]  /*c600*/  LD.E.128 R24, desc[UR60][R24.64] ;  /* 0x0000003c18187980 */ /* 0x000f68000c101d00 */
[----:B------:R-:W5:Y:S04]  /*c610*/  LD.E.128 R60, desc[UR60][R60.64] ;  /* 0x0000003c3c3c7980 */ /* 0x000f68000c101d00 */
[----:B------:R-:W5:Y:S04]  /*c620*/  LD.E.128 R52, desc[UR60][R52.64] ;  /* 0x0000003c34347980 */ /* 0x000f68000c101d00 */
[----:B------:R-:W5:Y:S04]  /*c630*/  LD.E.128 R40, desc[UR60][R40.64] ;  /* 0x0000003c28287980 */ /* 0x000f68000c101d00 */
[----:B-1----:R-:W5:Y:S01]  /*c640*/  LD.E.128 R28, desc[UR60][R28.64] ;  /* 0x0000003c1c1c7980 */ /* 0x002f62000c101d00 */
[----:B--2---:R-:W-:Y:S01]  /*c650*/  IMAD R21, R37, UR4, RZ ;  /* 0x0000000425157c24 */ /* 0x004fe2000f8e02ff */
[----:B------:R-:W-:Y:S01]  /*c660*/  @!PT LDS RZ, [RZ] ;  /* 0x00000000fffff984 */ /* 0x000fe20000000800 */
[----:B------:R-:W-:Y:S01]  /*c670*/  @!PT LDS RZ, [RZ] ;  /* 0x00000000fffff984 */ /* 0x000fe20000000800 */
[----:B------:R-:W-:Y:S01]  /*c680*/  @!PT LDS RZ, [RZ] ;  /* 0x00000000fffff984 */ /* 0x000fe20000000800 */
[----:B------:R-:W-:Y:S01]  /*c690*/  @!PT LDS RZ, [RZ] ;  /* 0x00000000fffff984 */ /* 0x000fe20000000800 */
[----:B------:R1:W-:Y:S06]  /*c6a0*/  MEMBAR.ALL.CTA ;  /* 0x0000000000007992 */ /* 0x0003ec0000008000 */
[----:B-1----:R-:W1:Y:S01]  /*c6b0*/  FENCE.VIEW.ASYNC.S ;  /* 0x00000000000073c6 */ /* 0x002e620000000000 */
[----:B------:R-:W-:-:S02]  /*c6c0*/  IMAD.MOV.U32 R2, RZ, RZ, R18 ;  /* 0x000000ffff027224 */ /* 0x000fc400078e0012 */
[C---:B------:R-:W-:Y:S02]  /*c6d0*/  IMAD R21, R36.reuse, UR5, R21 ;  /* 0x0000000524157c24 */ /* 0x040fe4000f8e0215 */
[----:B------:R-:W-:Y:S01]  /*c6e0*/  IMAD.WIDE.U32 R2, R36, UR4, R2 ;  /* 0x0000000424027c25 */ /* 0x000fe2000f8e0002 */
[----:B------:R-:W-:-:S03]  /*c6f0*/  ULDC.64 UR4, c[0x0][0xae0] ;  /* 0x0002b80000047ab9 */ /* 0x000fc60000000a00 */
[----:B------:R-:W-:Y:S02]  /*c700*/  IMAD R39, R206, -0x80, R39 ;  /* 0xffffff80ce277824 */ /* 0x000fe400078e0227 */
[----:B------:R-:W-:Y:S02]  /*c710*/  IMAD.IADD R3, R3, 0x1, R21 ;  /* 0x0000000103037824 */ /* 0x000fe400078e0215 */
[----:B------:R-:W-:Y:S01]  /*c720*/  IMAD R36, R23, UR4, RZ ;  /* 0x0000000417247c24 */ /* 0x000fe2000f8e02ff */
[C---:B------:R-:W-:Y:S01]  /*c730*/  ISETP.GE.AND P3, PT, R22.reuse, R39, PT ;  /* 0x000000271600720c */ /* 0x040fe20003f66270 */
[----:B------:R-:W-:Y:S02]  /*c740*/  VIADD R0, R22, 0x20 ;  /* 0x0000002016007836 */ /* 0x000fe40000000000 */
[C---:B------:R-:W-:Y:S02]  /*c750*/  IMAD R23, R205.reuse, UR5, R36 ;  /* 0x00000005cd177c24 */ /* 0x040fe4000f8e0224 */
[----:B------:R-:W-:Y:S01]  /*c760*/  IMAD.WIDE.U32 R2, R205, UR4, R2 ;  /* 0x00000004cd027c25 */ /* 0x000fe2000f8e0002 */
[----:B------:R-:W-:-:S03]  /*c770*/  ULDC.64 UR4, c[0x0][0xae8] ;  /* 0x0002ba0000047ab9 */ /* 0x000fc60000000a00 */
[----:B0-----:R-:W-:Y:S01]  /*c780*/  VIADD R38, R38, 0x36820 ;  /* 0x0003682026267836 */ /* 0x001fe20000000000 */
[C---:B------:R-:W-:Y:S01]  /*c790*/  IADD3 R20, R22.reuse, 0x40, RZ ;  /* 0x0000004016147810 */ /* 0x040fe20007ffe0ff */
[----:B------:R-:W-:Y:S01]  /*c7a0*/  VIADD R21, R22, 0x60 ;  /* 0x0000006016157836 */ /* 0x000fe20000000000 */
[-C--:B------:R-:W-:Y:S01]  /*c7b0*/  ISETP.GE.AND P0, PT, R0, R39.reuse, PT ;  /* 0x000000270000720c */ /* 0x080fe20003f06270 */
[----:B------:R-:W-:Y:S01]  /*c7c0*/  IMAD.IADD R3, R3, 0x1, R23 ;  /* 0x0000000103037824 */ /* 0x000fe200078e0217 */
[----:B------:R-:W-:Y:S01]  /*c7d0*/  PRMT R38, RZ, 0x654, R38 ;  /* 0x00000654ff267816 */ /* 0x000fe20000000026 */
[----:B------:R-:W-:Y:S01]  /*c7e0*/  IMAD R0, R207, UR4, RZ ;  /* 0x00000004cf007c24 */ /* 0x000fe2000f8e02ff */
[-C--:B------:R-:W-:Y:S01]  /*c7f0*/  ISETP.GE.AND P1, PT, R20, R39.reuse, PT ;  /* 0x000000271400720c */ /* 0x080fe20003f26270 */
[----:B------:R-:W-:Y:S01]  /*c800*/  IMAD.WIDE.U32 R36, R65, UR4, R2 ;  /* 0x0000000441247c25 */ /* 0x000fe2000f8e0002 */
[----:B------:R-:W-:Y:S01]  /*c810*/  ISETP.GE.AND P2, PT, R21, R39, PT ;  /* 0x000000271500720c */ /* 0x000fe20003f46270 */
[----:B-1----:R0:W-:Y:S01]  /*c820*/  SYNCS.ARRIVE.TRANS64.RED.A1T0 RZ, [R38+URZ], RZ ;  /* 0x000000ff26ff79a7 */ /* 0x0021e2000810043f */
[----:B------:R-:W-:Y:S01]  /*c830*/  SHF.R.S32.HI R23, RZ, 0x1f, R22 ;  /* 0x0000001fff177819 */ /* 0x000fe20000011416 */
[----:B------:R-:W-:Y:S01]  /*c840*/  IMAD R39, R65, UR5, R0 ;  /* 0x0000000541277c24 */ /* 0x000fe2000f8e0200 */
[----:B------:R-:W-:Y:S01]  /*c850*/  BSSY B1, `(.L_x_3133) ;  /* 0x0000017000017945 */ /* 0x000fe20003800000 */
[----:B------:R-:W-:-:S04]  /*c860*/  IMAD.WIDE R20, R206, 0x80, R22 ;  /* 0x00000080ce147825 */ /* 0x000fc800078e0216 */
[----:B------:R-:W-:Y:S01]  /*c870*/  IMAD.IADD R65, R37, 0x1, R39 ;  /* 0x0000000125417824 */ /* 0x000fe200078e0227 */
[----:B0-----:R-:W-:Y:S06]  /*c880*/  @P3 BRA `(.L_x_3134) ;  /* 0x00000000004c3947 */ /* 0x001fec0003800000 */
[----:B------:R-:W-:Y:S01]  /*c890*/  ULDC.64 UR6, c[0x0][0xad8] ;  /* 0x0002b60000067ab9 */ /* 0x000fe20000000a00 */
[C---:B------:R-:W-:Y:S01]  /*c8a0*/  VIADD R0, R18.reuse, 0x40 ;  /* 0x0000004012007836 */ /* 0x040fe20000000000 */
[----:B------:R-:W-:Y:S01]  /*c8b0*/  IADD3 R38, R18, 0x80, RZ ;  /* 0x0000008012267810 */ /* 0x000fe20007ffe0ff */
[----:B------:R-:W-:Y:S01]  /*c8c0*/  IMAD R39, R21, UR6, RZ ;  /* 0x0000000615277c24 */ /* 0x000fe2000f8e02ff */
[----:B------:R-:W-:Y:S01]  /*c8d0*/  ULDC UR4, c[0x0][0xa8c] ;  /* 0x0002a30000047ab9 */ /* 0x000fe20000000800 */
[----:B------:R-:W-:Y:S01]  /*c8e0*/  IMAD.MOV.U32 R2, RZ, RZ, R36 ;  /* 0x000000ffff027224 */ /* 0x000fe200078e0024 */
[----:B------:R-:W-:Y:S01]  /*c8f0*/  ISETP.GE.AND P4, PT, R0, UR4, PT ;  /* 0x0000000400007c0c */ /* 0x000fe2000bf86270 */
[----:B------:R-:W-:Y:S01]  /*c900*/  IMAD.MOV.U32 R3, RZ, RZ, R65 ;  /* 0x000000ffff037224 */ /* 0x000fe200078e0041 */
[----:B------:R-:W-:Y:S01]  /*c910*/  ISETP.GE.AND P3, PT, R18, UR4, PT ;  /* 0x0000000412007c0c */ /* 0x000fe2000bf66270 */
[----:B------:R-:W-:Y:S01]  /*c920*/  IMAD R39, R20, UR7, R39 ;  /* 0x0000000714277c24 */ /* 0x000fe2000f8e0227 */
[----:B------:R-:W-:Y:S01]  /*c930*/  ISETP.GE.AND P5, PT, R38, UR4, PT ;  /* 0x0000000426007c0c */ /* 0x000fe2000bfa6270 */
[----:B------:R-:W-:Y:S01]  /*c940*/  IMAD.WIDE.U32 R2, R20, UR6, R2 ;  /* 0x0000000614027c25 */ /* 0x000fe2000f8e0002 */
[----:B------:R-:W-:-:S03]  /*c950*/  ULDC.64 UR6, c[0x0][0xa80] ;  /* 0x0002a00000067ab9 */ /* 0x000fc60000000a00 */
[----:B------:R-:W-:Y:S01]  /*c960*/  IMAD.IADD R3, R3, 0x1, R39 ;  /* 0x0000000103037824 */ /* 0x000fe200078e0227 */
[----:B------:R-:W-:-:S04]  /*c970*/  LEA R38, P6, R2, UR6, 0x1 ;  /* 0x0000000602267c11 */ /* 0x000fc8000f8c08ff */
[----:B------:R-:W-:-:S05]  /*c980*/  LEA.HI.X R39, R2, UR7, R3, 0x1, P6 ;  /* 0x0000000702277c11 */ /* 0x000fca000b0f0c03 */
[----:B-----5:R0:W-:Y:S04]  /*c990*/  @!P3 STG.E.128 desc[UR60][R38.64], R48 ;  /* 0x000000302600b986 */ /* 0x0201e8000c101d3c */
[----:B------:R0:W-:Y:S04]  /*c9a0*/  @!P4 STG.E.128 desc[UR60][R38.64+0x80], R56 ;  /* 0x000080382600c986 */ /* 0x0001e8000c101d3c */
[----:B------:R0:W-:Y:S02]  /*c9b0*/  @!P5 STG.E.128 desc[UR60][R38.64+0x100], R60 ;  /* 0x0001003c2600d986 */ /* 0x0001e4000c101d3c */
.L_x_3134:
[----:B------:R-:W-:Y:S05]  /*c9c0*/  BSYNC B1 ;  /* 0x0000000000017941 */ /* 0x000fea0003800000 */
.L_x_3133:
[----:B------:R-:W-:Y:S04]  /*c9d0*/  BSSY B1, `(.L_x_3135) ;  /* 0x0000017000017945 */ /* 0x000fe80003800000 */
[----:B------:R-:W-:Y:S05]  /*c9e0*/  @P0 BRA `(.L_x_3136) ;  /* 0x0000000000540947 */ /* 0x000fea0003800000 */
[----:B0-----:R-:W-:Y:S01]  /*c9f0*/  IADD3 R39, P0, R20, 0x20, RZ ;  /* 0x0000002014277810 */ /* 0x001fe20007f1e0ff */
[C---:B------:R-:W-:Y:S01]  /*ca00*/  VIADD R2, R18.reuse, 0x40 ;  /* 0x0000004012027836 */ /* 0x040fe20000000000 */
[----:B------:R-:W-:Y:S01]  /*ca10*/  ULDC UR4, c[0x0][0xa8c] ;  /* 0x0002a30000047ab9 */ /* 0x000fe20000000800 */
[----:B------:R-:W-:Y:S01]  /*ca20*/  ULDC.64 UR6, c[0x0][0xad8] ;  /* 0x0002b60000067ab9 */ /* 0x000fe20000000a00 */
[----:B------:R-:W-:Y:S01]  /*ca30*/  IMAD.MOV.U32 R3, RZ, RZ, R65 ;  /* 0x000000ffff037224 */ /* 0x000fe200078e0041 */
[----:B------:R-:W-:Y:S01]  /*ca40*/  IADD3 R38, R18, 0x80, RZ ;  /* 0x0000008012267810 */ /* 0x000fe20007ffe0ff */
[----:B------:R-:W-:Y:S01]  /*ca50*/  IMAD.X R0, RZ, RZ, R21, P0 ;  /* 0x000000ffff007224 */ /* 0x000fe200000e0615 */
[----:B------:R-:W-:Y:S01]  /*ca60*/  ISETP.GE.AND P4, PT, R2, UR4, PT ;  /* 0x0000000402007c0c */ /* 0x000fe2000bf86270 */
[----:B------:R-:W-:Y:S01]  /*ca70*/  IMAD.MOV.U32 R2, RZ, RZ, R36 ;  /* 0x000000ffff027224 */ /* 0x000fe200078e0024 */
[----:B------:R-:W-:Y:S01]  /*ca80*/  ISETP.GE.AND P3, PT, R18, UR4, PT ;  /* 0x0000000412007c0c */ /* 0x000fe2000bf66270 */
[----:B------:R-:W-:Y:S01]  /*ca90*/  IMAD R0, R0, UR6, RZ ;  /* 0x0000000600007c24 */ /* 0x000fe2000f8e02ff */
[----:B------:R-:W-:Y:S01]  /*caa0*/  ISETP.GE.AND P5, PT, R38, UR4, PT ;  /* 0x0000000426007c0c */ /* 0x000fe2000bfa6270 */
[----:B------:R-:W-:-:S04]  /*cab0*/  IMAD.WIDE.U32 R2, R39, UR6, R2 ;  /* 0x0000000627027c25 */ /* 0x000fc8000f8e0002 */
[----:B------:R-:W-:Y:S01]  /*cac0*/  IMAD R39, R39, UR7, R0 ;  /* 0x0000000727277c24 */ /* 0x000fe2000f8e0200 */
[----:B------:R-:W-:Y:S02]  /*cad0*/  ULDC.64 UR6, c[0x0][0xa80] ;  /* 0x0002a00000067ab9 */ /* 0x000fe40000000a00 */
[----:B------:R-:W-:Y:S01]  /*cae0*/  LEA R38, P0, R2, UR6, 0x1 ;  /* 0x0000000602267c11 */ /* 0x000fe2000f8008ff */
[----:B------:R-:W-:-:S05]  /*caf0*/  IMAD.IADD R3, R3, 0x1, R39 ;  /* 0x0000000103037824 */ /* 0x000fca00078e0227 */
[----:B------:R-:W-:-:S05]  /*cb00*/  LEA.HI.X R39, R2, UR7, R3, 0x1, P0 ;  /* 0x0000000702277c11 */ /* 0x000fca00080f0c03 */
[----:B-----5:R1:W-:Y:S04]  /*cb10*/  @!P3 STG.E.128 desc[UR60][R38.64], R12 ;  /* 0x0000000c2600b986 */ /* 0x0203e8000c101d3c */
[----:B------:R1:W-:Y:S04]  /*cb20*/  @!P4 STG.E.128 desc[UR60][R38.64+0x80], R44 ;  /* 0x0000802c2600c986 */ /* 0x0003e8000c101d3c */
[----:B------:R1:W-:Y:S02]  /*cb30*/  @!P5 STG.E.128 desc[UR60][R38.64+0x100], R52 ;  /* 0x000100342600d986 */ /* 0x0003e4000c101d3c */
.L_x_3136:
[----:B------:R-:W-:Y:S05]  /*cb40*/  BSYNC B1 ;  /* 0x0000000000017941 */ /* 0x000fea0003800000 */
.L_x_3135:
[----:B------:R-:W-:Y:S04]  /*cb50*/  BSSY B1, `(.L_x_3137) ;  /* 0x0000017000017945 */ /* 0x000fe80003800000 */
[----:B------:R-:W-:Y:S05]  /*cb60*/  @P1 BRA `(.L_x_3138) ;  /* 0x0000000000541947 */ /* 0x000fea0003800000 */
[----:B-1---5:R-:W-:Y:S01]  /*cb70*/  IADD3 R13, P0, R20, 0x40, RZ ;  /* 0x00000040140d7810 */ /* 0x022fe20007f1e0ff */
        /* <DEDUP_REMOVED lines=17> */
[----:B------:R2:W-:Y:S04]  /*cc90*/  @!P1 STG.E.128 desc[UR60][R12.64], R8 ;  /* 0x000000080c009986 */ /* 0x0005e8000c101d3c */
[----:B------:R2:W-:Y:S04]  /*cca0*/  @!P3 STG.E.128 desc[UR60][R12.64+0x80], R32 ;  /* 0x000080200c00b986 */ /* 0x0005e8000c101d3c */
[----:B------:R2:W-:Y:S02]  /*ccb0*/  @!P4 STG.E.128 desc[UR60][R12.64+0x100], R40 ;  /* 0x000100280c00c986 */ /* 0x0005e4000c101d3c */
.L_x_3138:
[----:B------:R-:W-:Y:S05]  /*ccc0*/  BSYNC B1 ;  /* 0x0000000000017941 */ /* 0x000fea0003800000 */
.L_x_3137:
[----:B------:R-:W-:Y:S05]  /*ccd0*/  @P2 BRA `(.L_x_3139) ;  /* 0x0000000c000c2947 */ /* 0x000fea0003800000 */
[----:B--2--5:R-:W-:Y:S01]  /*cce0*/  IADD3 R9, P0, R20, 0x60, RZ ;  /* 0x0000006014097810 */ /* 0x024fe20007f1e0ff */
[----:B------:R-:W-:Y:S01]  /*ccf0*/  ULDC.64 UR4, c[0x0][0xad8] ;  /* 0x0002b60000047ab9 */ /* 0x000fe20000000a00 */
[----:B------:R-:W-:Y:S01]  /*cd00*/  MOV R3, R65 ;  /* 0x0000004100037202 */ /* 0x000fe20000000f00 */
[----:B------:R-:W-:Y:S01]  /*cd10*/  IMAD.MOV.U32 R2, RZ, RZ, R36 ;  /* 0x000000ffff027224 */ /* 0x000fe200078e0024 */
[----:B------:R-:W-:Y:S01]  /*cd20*/  ULDC.64 UR6, c[0x0][0xa80] ;  /* 0x0002a00000067ab9 */ /* 0x000fe20000000a00 */
[----:B------:R-:W-:Y:S02]  /*cd30*/  IMAD.X R20, RZ, RZ, R21, P0 ;  /* 0x000000ffff147224 */ /* 0x000fe400000e0615 */
[----:B------:R-:W-:Y:S02]  /*cd40*/  VIADD R0, R18, 0x40 ;  /* 0x0000004012007836 */ /* 0x000fe40000000000 */
[----:B------:R-:W-:Y:S02]  /*cd50*/  IMAD R20, R20, UR4, RZ ;  /* 0x0000000414147c24 */ /* 0x000fe4000f8e02ff */
[----:B------:R-:W-:Y:S01]  /*cd60*/  IMAD.WIDE.U32 R2, R9, UR4, R2 ;  /* 0x0000000409027c25 */ /* 0x000fe2000f8e0002 */
[----:B------:R-:W-:-:S02]  /*cd70*/  ULDC UR4, c[0x0][0xa8c] ;  /* 0x0002a30000047ab9 */ /* 0x000fc40000000800 */
[----:B------:R-:W-:Y:S01]  /*cd80*/  ISETP.GE.AND P1, PT, R18, UR4, PT ;  /* 0x0000000412007c0c */ /* 0x000fe2000bf26270 */
[----:B------:R-:W-:Y:S01]  /*cd90*/  IMAD R9, R9, UR5, R20 ;  /* 0x0000000509097c24 */ /* 0x000fe2000f8e0214 */
[----:B------:R-:W-:Y:S01]  /*cda0*/  ISETP.GE.AND P2, PT, R0, UR4, PT ;  /* 0x0000000400007c0c */ /* 0x000fe2000bf46270 */
[----:B------:R-:W-:Y:S01]  /*cdb0*/  VIADD R0, R18, 0x80 ;  /* 0x0000008012007836 */ /* 0x000fe20000000000 */
[----:B------:R-:W-:Y:S01]  /*cdc0*/  LEA R8, P0, R2, UR6, 0x1 ;  /* 0x0000000602087c11 */ /* 0x000fe2000f8008ff */
[----:B------:R-:W-:-:S05]  /*cdd0*/  IMAD.IADD R3, R3, 0x1, R9 ;  /* 0x0000000103037824 */ /* 0x000fca00078e0209 */
[----:B------:R-:W-:Y:S02]  /*cde0*/  LEA.HI.X R9, R2, UR7, R3, 0x1, P0 ;  /* 0x0000000702097c11 */ /* 0x000fe400080f0c03 */
[----:B------:R-:W-:-:S03]  /*cdf0*/  ISETP.GE.AND P0, PT, R0, UR4, PT ;  /* 0x0000000400007c0c */ /* 0x000fc6000bf06270 */
[----:B------:R3:W-:Y:S04]  /*ce00*/  @!P1 STG.E.128 desc[UR60][R8.64], R4 ;  /* 0x0000000408009986 */ /* 0x0007e8000c101d3c */
[----:B------:R3:W-:Y:S06]  /*ce10*/  @!P2 STG.E.128 desc[UR60][R8.64+0x80], R24 ;  /* 0x000080180800a986 */ /* 0x0007ec000c101d3c */
[----:B------:R-:W-:Y:S05]  /*ce20*/  @P0 BRA `(.L_x_3139) ;  /* 0x0000000800b80947 */ /* 0x000fea0003800000 */
[----:B------:R4:W-:Y:S01]  /*ce30*/  STG.E.128 desc[UR60][R8.64+0x100], R28 ;  /* 0x0001001c08007986 */ /* 0x0009e2000c101d3c */
[----:B------:R-:W-:Y:S05]  /*ce40*/  BRA `(.L_x_3139) ;  /* 0x0000000800b07947 */ /* 0x000fea0003800000 */
.L_x_3131:
[----:B------:R-:W2:Y:S01]  /*ce50*/  LDC.64 R4, c[0x0][0xbd8] ;  /* 0x0002f600ff047b82 */ /* 0x000ea20000000a00 */
[C---:B------:R-:W-:Y:S01]  /*ce60*/  IMAD.SHL.U32 R3, R204.reuse, 0x4, RZ ;  /* 0x00000004cc037824 */ /* 0x040fe200078e00ff */
[----:B------:R-:W-:Y:S01]  /*ce70*/  SHF.L.U64.HI R0, R204, 0x2, R207 ;  /* 0x00000002cc007819 */ /* 0x000fe200000102cf */
[----:B------:R-:W-:Y:S01]  /*ce80*/  ULDC.64 UR4, c[0x0][0xbe0] ;  /* 0x0002f80000047ab9 */ /* 0x000fe20000000a00 */
[----:B------:R-:W-:-:S04]  /*ce90*/  MOV R9, RZ ;  /* 0x000000ff00097202 */ /* 0x000fc80000000f00 */
[----:B------:R-:W3:Y:S01]  /*cea0*/  LDC R7, c[0x0][0xa88] ;  /* 0x0002a200ff077b82 */ /* 0x000ee20000000800 */
[----:B--2---:R-:W-:Y:S02]  /*ceb0*/  ISETP.NE.U32.AND P0, PT, R4, RZ, PT ;  /* 0x000000ff0400720c */ /* 0x004fe40003f05070 */
[----:B------:R-:W-:Y:S02]  /*cec0*/  IADD3 R4, P1, R3, R4, RZ ;  /* 0x0000000403047210 */ /* 0x000fe40007f3e0ff */
[----:B------:R-:W-:-:S03]  /*ced0*/  ISETP.NE.AND.EX P0, PT, R5, RZ, PT, P0 ;  /* 0x000000ff0500720c */ /* 0x000fc60003f05300 */
[----:B------:R-:W-:Y:S01]  /*cee0*/  IMAD.X R5, R0, 0x1, R5, P1 ;  /* 0x0000000100057824 */ /* 0x000fe200008e0605 */
[----:B------:R-:W-:-:S04]  /*cef0*/  ISETP.NE.U32.AND P1, PT, RZ, UR4, PT ;  /* 0x00000004ff007c0c */ /* 0x000fc8000bf25070 */
[----:B------:R-:W-:-:S05]  /*cf00*/  ISETP.NE.AND.EX P1, PT, RZ, UR5, PT, P1 ;  /* 0x00000005ff007c0c */ /* 0x000fca000bf25310 */
[----:B------:R2:W5:Y:S08]  /*cf10*/  @P0 LDG.E R9, desc[UR60][R4.64] ;  /* 0x0000003c04090981 */ /* 0x000570000c1e1900 */
[----:B------:R-:W-:-:S04]  /*cf20*/  @P1 IADD3 R2, P2, R3, UR4, RZ ;  /* 0x0000000403021c10 */ /* 0x000fc8000ff5e0ff */
[----:B------:R-:W-:-:S05]  /*cf30*/  @P1 IADD3.X R3, R0, UR5, RZ, P2, !PT ;  /* 0x0000000500031c10 */ /* 0x000fca00097fe4ff */
[----:B---3--:R2:W5:Y:S01]  /*cf40*/  @P1 LDG.E R7, desc[UR60][R2.64] ;  /* 0x0000003c02071981 */ /* 0x008562000c1e1900 */
[----:B------:R-:W-:Y:S01]  /*cf50*/  ISETP.GE.AND P2, PT, R214, 0x80, PT ;  /* 0x00000080d600780c */ /* 0x000fe20003f46270 */
[----:B------:R-:W-:-:S12]  /*cf60*/  @P1 BRA `(.L_x_3140) ;  /* 0x0000000000101947 */ /* 0x000fd80003800000 */
[----:B------:R-:W-:Y:S05]  /*cf70*/  @!P0 BRA `(.L_x_3140) ;  /* 0x00000000000c8947 */ /* 0x000fea0003800000 */
[----:B------:R-:W3:Y:S04]  /*cf80*/  LDG.E R0, desc[UR60][R4.64] ;  /* 0x0000003c04007981 */ /* 0x000ee8000c1e1900 */
[----:B-----5:R-:W3:Y:S02]  /*cf90*/  LDG.E R7, desc[UR60][R4.64+0x4] ;  /* 0x0000043c04077981 */ /* 0x020ee4000c1e1900 */
[----:B---3--:R-:W-:-:S07]  /*cfa0*/  IMAD.IADD R7, R7, 0x1, -R0 ;  /* 0x0000000107077824 */ /* 0x008fce00078e0a00 */
.L_x_3140:
[----:B------:R-:W-:Y:S01]  /*cfb0*/  BSSY B1, `(.L_x_3141) ;  /* 0x000001d000017945 */ /* 0x000fe20003800000 */
[----:B------:R-:W-:Y:S02]  /*cfc0*/  SHF.R.S32.HI R8, RZ, 0x1f, R205 ;  /* 0x0000001fff087819 */ /* 0x000fe400000114cd */
[----:B------:R-:W-:Y:S02]  /*cfd0*/  SHF.R.S32.HI R13, RZ, 0x1f, R18 ;  /* 0x0000001fff0d7819 */ /* 0x000fe40000011412 */
[----:B------:R-:W-:Y:S02]  /*cfe0*/  SEL R11, R204, RZ, !P0 ;  /* 0x000000ffcc0b7207 */ /* 0x000fe40004000000 */
[----:B------:R-:W-:Y:S02]  /*cff0*/  SEL R207, R207, RZ, !P0 ;  /* 0x000000ffcfcf7207 */ /* 0x000fe40004000000 */
[----:B-----5:R-:W-:Y:S01]  /*d000*/  SHF.R.S32.HI R6, RZ, 0x1f, R9 ;  /* 0x0000001fff067819 */ /* 0x020fe20000011409 */
[----:B------:R-:W-:Y:S06]  /*d010*/  @P2 BRA `(.L_x_3142) ;  /* 0x0000000000582947 */ /* 0x000fec0003800000 */
[----:B------:R-:W3:Y:S02]  /*d020*/  S2R R0, SR_TID.X ;  /* 0x0000000000007919 */ /* 0x000ee40000002100 */
[----:B---3--:R-:W-:-:S04]  /*d030*/  IMAD R0, R206, 0x80, R0 ;  /* 0x00000080ce007824 */ /* 0x008fc800078e0200 */
[----:B------:R-:W-:-:S05]  /*d040*/  VIADD R0, R0, 0xffffff80 ;  /* 0xffffff8000007836 */ /* 0x000fca0000000000 */
[----:B------:R-:W-:-:S13]  /*d050*/  ISETP.GE.AND P0, PT, R0, R7, PT ;  /* 0x000000070000720c */ /* 0x000fda0003f06270 */
[----:B------:R-:W-:Y:S05]  /*d060*/  @P0 BRA `(.L_x_3142) ;  /* 0x0000000000440947 */ /* 0x000fea0003800000 */
[----:B--2---:R-:W-:Y:S01]  /*d070*/  IADD3 R2, P0, R0, R9, RZ ;  /* 0x0000000900027210 */ /* 0x004fe20007f1e0ff */
[----:B------:R-:W-:-:S03]  /*d080*/  ULDC.64 UR4, c[0x0][0xb70] ;  /* 0x0002dc0000047ab9 */ /* 0x000fc60000000a00 */
[----:B------:R-:W-:Y:S01]  /*d090*/  LEA.HI.X.SX32 R3, R0, R6, 0x1, P0 ;  /* 0x0000000600037211 */ /* 0x000fe200000f0eff */
[----:B------:R-:W-:-:S04]  /*d0a0*/  IMAD R0, R8, UR4, RZ ;  /* 0x0000000408007c24 */ /* 0x000fc8000f8e02ff */
        /* <DEDUP_REMOVED lines=10> */
[----:B------:R-:W-:Y:S02]  /*d150*/  LEA.HI.X R5, R2, UR5, R3, 0x2, P0 ;  /* 0x0000000502057c11 */ /* 0x000fe400080f1403 */
[----:B------:R-:W-:-:S05]  /*d160*/  MOV R3, 0xff800000 ;  /* 0xff80000000037802 */ /* 0x000fca0000000f00 */
[----:B------:R3:W-:Y:S02]  /*d170*/  STG.E desc[UR60][R4.64], R3 ;  /* 0x0000000304007986 */ /* 0x0007e4000c10193c */
.L_x_3142:
[----:B------:R-:W-:Y:S05]  /*d180*/  BSYNC B1 ;  /* 0x0000000000017941 */ /* 0x000fea0003800000 */
.L_x_3141:
[----:B------:R-:W-:Y:S01]  /*d190*/  ULDC.64 UR4, c[0x0][0xaa0] ;  /* 0x0002a80000047ab9 */ /* 0x000fe20000000a00 */
[----:B--2---:R-:W-:Y:S01]  /*d1a0*/  IMAD.MOV.U32 R2, RZ, RZ, R18 ;  /* 0x000000ffff027224 */ /* 0x004fe200078e0012 */
[----:B------:R-:W-:Y:S01]  /*d1b0*/  BSSY B1, `(.L_x_3143) ;  /* 0x000002f000017945 */ /* 0x000fe20003800000 */
[----:B---3--:R-:W-:Y:S02]  /*d1c0*/  IMAD.MOV.U32 R3, RZ, RZ, R13 ;  /* 0x000000ffff037224 */ /* 0x008fe400078e000d */
[----:B------:R-:W-:Y:S02]  /*d1d0*/  IMAD R0, R6, UR4, RZ ;  /* 0x0000000406007c24 */ /* 0x000fe4000f8e02ff */
[----:B------:R-:W-:-:S04]  /*d1e0*/  IMAD.WIDE.U32 R2, R9, UR4, R2 ;  /* 0x0000000409027c25 */ /* 0x000fc8000f8e0002 */
[----:B------:R-:W-:Y:S01]  /*d1f0*/  IMAD R9, R9, UR5, R0 ;  /* 0x0000000509097c24 */ /* 0x000fe2000f8e0200 */
[----:B------:R-:W-:Y:S01]  /*d200*/  ULDC.64 UR4, c[0x0][0xae0] ;  /* 0x0002b80000047ab9 */ /* 0x000fe20000000a00 */
[----:B------:R-:W-:Y:S02]  /*d210*/  IMAD R7, R206, -0x80, R7 ;  /* 0xffffff80ce077824 */ /* 0x000fe400078e0207 */
[----:B------:R-:W-:Y:S02]  /*d220*/  IMAD R0, R8, UR4, RZ ;  /* 0x0000000408007c24 */ /* 0x000fe4000f8e02ff */
[----:B------:R-:W-:Y:S01]  /*d230*/  IMAD.IADD R3, R3, 0x1, R9 ;  /* 0x0000000103037824 */ /* 0x000fe200078e0209 */
[C---:B------:R-:W-:Y:S01]  /*d240*/  ISETP.GE.AND P3, PT, R22.reuse, R7, PT ;  /* 0x000000071600720c */ /* 0x040fe20003f66270 */
[----:B------:R-:W-:Y:S02]  /*d250*/  VIADD R4, R22, 0x20 ;  /* 0x0000002016047836 */ /* 0x000fe40000000000 */
[----:B------:R-:W-:-:S02]  /*d260*/  IMAD R5, R205, UR5, R0 ;  /* 0x00000005cd057c24 */ /* 0x000fc4000f8e0200 */
[----:B------:R-:W-:Y:S01]  /*d270*/  VIADD R0, R22, 0x40 ;  /* 0x0000004016007836 */ /* 0x000fe20000000000 */
[-C--:B------:R-:W-:Y:S01]  /*d280*/  ISETP.GE.AND P2, PT, R4, R7.reuse, PT ;  /* 0x000000070400720c */ /* 0x080fe20003f46270 */
[----:B------:R-:W-:Y:S01]  /*d290*/  IMAD.WIDE.U32 R2, R205, UR4, R2 ;  /* 0x00000004cd027c25 */ /* 0x000fe2000f8e0002 */
[----:B------:R-:W-:Y:S01]  /*d2a0*/  IADD3 R4, R22, 0x60, RZ ;  /* 0x0000006016047810 */ /* 0x000fe20007ffe0ff */
[----:B------:R-:W-:Y:S01]  /*d2b0*/  ULDC.64 UR4, c[0x0][0xae8] ;  /* 0x0002ba0000047ab9 */ /* 0x000fe20000000a00 */
[-C--:B------:R-:W-:Y:S01]  /*d2c0*/  ISETP.GE.AND P1, PT, R0, R7.reuse, PT ;  /* 0x000000070000720c */ /* 0x080fe20003f26270 */
[----:B------:R-:W-:Y:S01]  /*d2d0*/  IMAD.IADD R3, R3, 0x1, R5 ;  /* 0x0000000103037824 */ /* 0x000fe200078e0205 */
[----:B------:R-:W-:Y:S01]  /*d2e0*/  ISETP.GE.AND P0, PT, R4, R7, PT ;  /* 0x000000070400720c */ /* 0x000fe20003f06270 */
[----:B------:R-:W-:Y:S01]  /*d2f0*/  IMAD R0, R207, UR4, RZ ;  /* 0x00000004cf007c24 */ /* 0x000fe2000f8e02ff */
[----:B------:R-:W-:Y:S01]  /*d300*/  SHF.R.S32.HI R7, RZ, 0x1f, R22 ;  /* 0x0000001fff077819 */ /* 0x000fe20000011416 */
[----:B------:R-:W-:-:S04]  /*d310*/  IMAD.WIDE.U32 R4, R11, UR4, R2 ;  /* 0x000000040b047c25 */ /* 0x000fc8000f8e0002 */
[----:B------:R-:W-:Y:S02]  /*d320*/  IMAD R9, R11, UR5, R0 ;  /* 0x000000050b097c24 */ /* 0x000fe4000f8e0200 */
[----:B------:R-:W-:Y:S02]  /*d330*/  IMAD.MOV.U32 R6, RZ, RZ, R22 ;  /* 0x000000ffff067224 */ /* 0x000fe400078e0016 */
[----:B------:R-:W-:Y:S02]  /*d340*/  IMAD.IADD R11, R5, 0x1, R9 ;  /* 0x00000001050b7824 */ /* 0x000fe400078e0209 */
[----:B------:R-:W-:Y:S01]  /*d350*/  IMAD.WIDE R6, R206, 0x80, R6 ;  /* 0x00000080ce067825 */ /* 0x000fe200078e0206 */
[----:B------:R-:W-:Y:S06]  /*d360*/  @P3 BRA `(.L_x_3144) ;  /* 0x00000000004c3947 */ /* 0x000fec0003800000 */
[----:B------:R-:W-:Y:S01]  /*d370*/  ULDC.64 UR6, c[0x0][0xad8] ;  /* 0x0002b60000067ab9 */ /* 0x000fe20000000a00 */
[----:B------:R-:W-:Y:S01]  /*d380*/  MOV R2, R4 ;  /* 0x0000000400027202 */ /* 0x000fe20000000f00 */
[C---:B------:R-:W-:Y:S01]  /*d390*/  VIADD R0, R18.reuse, 0x40 ;  /* 0x0000004012007836 */ /* 0x040fe20000000000 */
[----:B------:R-:W-:Y:S01]  /*d3a0*/  ULDC UR4, c[0x0][0xa8c] ;  /* 0x0002a30000047ab9 */ /* 0x000fe20000000800 */
[C---:B------:R-:W-:Y:S01]  /*d3b0*/  VIADD R8, R18.reuse, 0x80 ;  /* 0x0000008012087836 */ /* 0x040fe20000000000 */
[----:B------:R-:W-:Y:S01]  /*d3c0*/  ISETP.GE.AND P4, PT, R18, UR4, PT ;  /* 0x0000000412007c0c */ /* 0x000fe2000bf86270 */
[----:B------:R-:W-:Y:S01]  /*d3d0*/  IMAD R9, R7, UR6, RZ ;  /* 0x0000000607097c24 */ /* 0x000fe2000f8e02ff */
[----:B------:R-:W-:Y:S01]  /*d3e0*/  ISETP.GE.AND P5, PT, R0, UR4, PT ;  /* 0x0000000400007c0c */ /* 0x000fe2000bfa6270 */
[----:B------:R-:W-:Y:S01]  /*d3f0*/  IMAD.MOV.U32 R3, RZ, RZ, R11 ;  /* 0x000000ffff037224 */ /* 0x000fe200078e000b */
[----:B------:R-:W-:Y:S01]  /*d400*/  ISETP.GE.AND P6, PT, R8, UR4, PT ;  /* 0x0000000408007c0c */ /* 0x000fe2000bfc6270 */
[----:B------:R-:W-:-:S02]  /*d410*/  IMAD R9, R6, UR7, R9 ;  /* 0x0000000706097c24 */ /* 0x000fc4000f8e0209 */
[----:B------:R-:W-:Y:S01]  /*d420*/  IMAD.WIDE.U32 R2, R6, UR6, R2 ;  /* 0x0000000606027c25 */ /* 0x000fe2000f8e0002 */
[----:B------:R-:W-:-:S03]  /*d430*/  ULDC.64 UR6, c[0x0][0xa80] ;  /* 0x0002a00000067ab9 */ /* 0x000fc60000000a00 */
[----:B------:R-:W-:Y:S01]  /*d440*/  IMAD.IADD R3, R3, 0x1, R9 ;  /* 0x0000000103037824 */ /* 0x000fe200078e0209 */
[----:B------:R-:W-:-:S04]  /*d450*/  LEA R8, P3, R2, UR6, 0x1 ;  /* 0x0000000602087c11 */ /* 0x000fc8000f8608ff */
[----:B------:R-:W-:-:S05]  /*d460*/  LEA.HI.X R9, R2, UR7, R3, 0x1, P3 ;  /* 0x0000000702097c11 */ /* 0x000fca00098f0c03 */
[----:B------:R2:W-:Y:S04]  /*d470*/  @!P4 STG.E.128 desc[UR60][R8.64], RZ ;  /* 0x000000ff0800c986 */ /* 0x0005e8000c101d3c */
[----:B------:R2:W-:Y:S04]  /*d480*/  @!P5 STG.E.128 desc[UR60][R8.64+0x80], RZ ;  /* 0x000080ff0800d986 */ /* 0x0005e8000c101d3c */
[----:B------:R2:W-:Y:S02]  /*d490*/  @!P6 STG.E.128 desc[UR60][R8.64+0x100], RZ ;  /* 0x000100ff0800e986 */ /* 0x0005e4000c101d3c */
.L_x_3144:
[----:B------:R-:W-:Y:S05]  /*d4a0*/  BSYNC B1 ;  /* 0x0000000000017941 */ /* 0x000fea0003800000 */
.L_x_3143:
[----:B------:R-:W-:Y:S04]  /*d4b0*/  BSSY B1, `(.L_x_3145) ;  /* 0x0000017000017945 */ /* 0x000fe80003800000 */
[----:B------:R-:W-:Y:S05]  /*d4c0*/  @P2 BRA `(.L_x_3146) ;  /* 0x0000000000542947 */ /* 0x000fea0003800000 */
[----:B--2---:R-:W-:Y:S01]  /*d4d0*/  IADD3 R9, P2, R6, 0x20, RZ ;  /* 0x0000002006097810 */ /* 0x004fe20007f5e0ff */
[C---:B------:R-:W-:Y:S01]  /*d4e0*/  VIADD R2, R18.reuse, 0x40 ;  /* 0x0000004012027836 */ /* 0x040fe20000000000 */
[----:B------:R-:W-:Y:S01]  /*d4f0*/  ULDC UR4, c[0x0][0xa8c] ;  /* 0x0002a30000047ab9 */ /* 0x000fe20000000800 */
[----:B------:R-:W-:Y:S01]  /*d500*/  ULDC.64 UR6, c[0x0][0xad8] ;  /* 0x0002b60000067ab9 */ /* 0x000fe20000000a00 */
[----:B------:R-:W-:Y:S01]  /*d510*/  IMAD.MOV.U32 R3, RZ, RZ, R11 ;  /* 0x000000ffff037224 */ /* 0x000fe200078e000b */
[----:B------:R-:W-:Y:S01]  /*d520*/  ISETP.GE.AND P3, PT, R18, UR4, PT ;  /* 0x0000000412007c0c */ /* 0x000fe2000bf66270 */
[----:B------:R-:W-:Y:S01]  /*d530*/  IMAD.X R0, RZ, RZ, R7, P2 ;  /* 0x000000ffff007224 */ /* 0x000fe200010e0607 */
[----:B------:R-:W-:Y:S01]  /*d540*/  ISETP.GE.AND P4, PT, R2, UR4, PT ;  /* 0x0000000402007c0c */ /* 0x000fe2000bf86270 */
[----:B------:R-:W-:Y:S01]  /*d550*/  VIADD R8, R18, 0x80 ;  /* 0x0000008012087836 */ /* 0x000fe20000000000 */
[----:B------:R-:W-:Y:S01]  /*d560*/  MOV R2, R4 ;  /* 0x0000000400027202 */ /* 0x000fe20000000f00 */
[----:B------:R-:W-:-:S03]  /*d570*/  IMAD R0, R0, UR6, RZ ;  /* 0x0000000600007c24 */ /* 0x000fc6000f8e02ff */
        /* <DEDUP_REMOVED lines=9> */
[----:B------:R3:W-:Y:S02]  /*d610*/  @!P5 STG.E.128 desc[UR60][R8.64+0x100], RZ ;  /* 0x000100ff0800d986 */ /* 0x0007e4000c101d3c */
.L_x_3146:
[----:B------:R-:W-:Y:S05]  /*d620*/  BSYNC B1 ;  /* 0x0000000000017941 */ /* 0x000fea0003800000 */
.L_x_3145:
[----:B------:R-:W-:Y:S04]  /*d630*/  BSSY B1, `(.L_x_3147) ;  /* 0x0000017000017945 */ /* 0x000fe80003800000 */
[----:B------:R-:W-:Y:S05]  /*d640*/  @P1 BRA `(.L_x_3148) ;  /* 0x0000000000541947 */ /* 0x000fea0003800000 */
[----:B--23--:R-:W-:Y:S01]  /*d650*/  IADD3 R9, P1, R6, 0x40, RZ ;  /* 0x0000004006097810 */ /* 0x00cfe20007f3e0ff */
        /* <DEDUP_REMOVED lines=20> */
.L_x_3148:
[----:B------:R-:W-:Y:S05]  /*d7a0*/  BSYNC B1 ;  /* 0x0000000000017941 */ /* 0x000fea0003800000 */
.L_x_3147:
        /* <DEDUP_REMOVED lines=9> */
[----:B------:R-:W-:Y:S02]  /*d840*/  IMAD.MOV.U32 R3, RZ, RZ, R11 ;  /* 0x000000ffff037224 */ /* 0x000fe400078e000b */
[----:B------:R-:W-:-:S02]  /*d850*/  IMAD R6, R6, UR6, RZ ;  /* 0x0000000606067c24 */ /* 0x000fc4000f8e02ff */
[----:B------:R-:W-:Y:S02]  /*d860*/  VIADD R0, R18, 0x80 ;  /* 0x0000008012007836 */ /* 0x000fe40000000000 */
        /* <DEDUP_REMOVED lines=10> */
.L_x_3139:
[----:B------:R-:W-:Y:S05]  /*d910*/  BSYNC B0 ;  /* 0x0000000000007941 */ /* 0x000fea0003800000 */
.L_x_3130:
[----:B------:R-:W-:Y:S02]  /*d920*/  ULDC UR4, c[0x0][0xc14] ;  /* 0x0003050000047ab9 */ /* 0x000fe40000000800 */
[----:B-1----:R-:W-:-:S13]  /*d930*/  ISETP.GE.AND P0, PT, R103, UR4, PT ;  /* 0x0000000467007c0c */ /* 0x002fda000bf06270 */
[----:B------:R-:W-:Y:S05]  /*d940*/  @!P0 BRA `(.L_x_3149) ;  /* 0xffffff3400008947 */ /* 0x000fea000383ffff */
[----:B------:R-:W-:Y:S05]  /*d950*/  EXIT ;  /* 0x000000000000794d */ /* 0x000fea0003800000 */
.L_x_3105:
        /* <DEDUP_REMOVED lines=10> */
[----:B------:R-:W1:Y:S01]  /*da00*/  S2UR UR6, SR_CTAID.X ;  /* 0x00000000000679c3 */ /* 0x000e620000002500 */
        /* <DEDUP_REMOVED lines=9> */
[----:B------:R-:W-:Y:S01]  /*daa0*/  IMAD.MOV.U32 R16, RZ, RZ, RZ ;  /* 0x000000ffff107224 */ /* 0x000fe200078e00ff */
[----:B------:R-:W-:Y:S01]  /*dab0*/  ISETP.GE.U32.AND P0, PT, R8, 0x2, PT ;  /* 0x000000020800780c */ /* 0x000fe20003f06070 */
[----:B------:R-:W-:Y:S01]  /*dac0*/  IMAD.MOV.U32 R19, RZ, RZ, RZ ;  /* 0x000000ffff137224 */ /* 0x000fe200078e00ff */
[----:B------:R-:W-:-:S09]  /*dad0*/  LOP3.LUT R4, R4, 0xfffffffe, RZ, 0xc0, !PT ;  /* 0xfffffffe04047812 */ /* 0x000fd200078ec0ff */
[----:B------:R-:W-:-:S04]  /*dae0*/  @P1 LOP3.LUT R4, R4, 0x1, RZ, 0xfc, !PT ;  /* 0x0000000104041812 */ /* 0x000fc800078efcff */
[----:B------:R-:W-:-:S04]  /*daf0*/  LOP3.LUT R4, R4, 0xffffffef, RZ, 0xc0, !PT ;  /* 0xffffffef04047812 */ /* 0x000fc800078ec0ff */
[----:B------:R-:W-:-:S04]  /*db00*/  @P0 LOP3.LUT R4, R4, 0x10, RZ, 0xfc, !PT ;  /* 0x0000001004040812 */ /* 0x000fc800078efcff */
[----:B------:R-:W-:Y:S01]  /*db10*/  LOP3.LUT R4, R4, 0xfffffff7, RZ, 0xc0, !PT ;  /* 0xfffffff704047812 */ /* 0x000fe200078ec0ff */
[----:B--2---:R-:W0:Y:S02]  /*db20*/  SHFL.UP PT, R5, R0, 0x1, RZ ;  /* 0x0420000000057989 */ /* 0x004e2400000e00ff */
[----:B0-----:R-:W-:-:S05]  /*db30*/  SEL R5, R5, RZ, P1 ;  /* 0x000000ff05057207 */ /* 0x001fca0000800000 */
[----:B------:R-:W-:-:S05]  /*db40*/  IMAD.IADD R5, R0, 0x1, R5 ;  /* 0x0000000100057824 */ /* 0x000fca00078e0205 */
[----:B------:R-:W0:Y:S02]  /*db50*/  SHFL.UP PT, R6, R5, 0x2, RZ ;  /* 0x0440000005067989 */ /* 0x000e2400000e00ff */
[----:B0-----:R-:W-:Y:S02]  /*db60*/  SEL R6, R6, RZ, P0 ;  /* 0x000000ff06067207 */ /* 0x001fe40000000000 */
[----:B------:R-:W-:-:S03]  /*db70*/  ISETP.GE.U32.AND P0, PT, R8, 0x4, PT ;  /* 0x000000040800780c */ /* 0x000fc60003f06070 */
[----:B------:R-:W-:-:S05]  /*db80*/  IMAD.IADD R6, R5, 0x1, R6 ;  /* 0x0000000105067824 */ /* 0x000fca00078e0206 */
[----:B------:R-:W0:Y:S05]  /*db90*/  SHFL.UP PT, R7, R6, 0x4, RZ ;  /* 0x0480000006077989 */ /* 0x000e2a00000e00ff */
[----:B------:R-:W-:-:S04]  /*dba0*/  @P0 LOP3.LUT R4, R4, 0x8, RZ, 0xfc, !PT ;  /* 0x0000000804040812 */ /* 0x000fc800078efcff */
[----:B------:R-:W-:Y:S02]  /*dbb0*/  LOP3.LUT R4, R4, 0xfffffffb, RZ, 0xc0, !PT ;  /* 0xfffffffb04047812 */ /* 0x000fe400078ec0ff */
[----:B0-----:R-:W-:Y:S02]  /*dbc0*/  SEL R7, R7, RZ, P0 ;  /* 0x000000ff07077207 */ /* 0x001fe40000000000 */
[----:B------:R-:W-:Y:S02]  /*dbd0*/  ISETP.GE.U32.AND P0, PT, R8, 0x8, PT ;  /* 0x000000080800780c */ /* 0x000fe40003f06070 */
[----:B------:R-:W-:-:S05]  /*dbe0*/  IADD3 R7, R6, R7, RZ ;  /* 0x0000000706077210 */ /* 0x000fca0007ffe0ff */
[----:B------:R-:W0:Y:S06]  /*dbf0*/  SHFL.UP PT, R2, R7, 0x8, RZ ;  /* 0x0500000007027989 */ /* 0x000e2c00000e00ff */
[----:B------:R-:W-:-:S04]  /*dc00*/  @P0 LOP3.LUT R4, R4, 0x4, RZ, 0xfc, !PT ;  /* 0x0000000404040812 */ /* 0x000fc800078efcff */
[----:B------:R-:W-:Y:S02]  /*dc10*/  LOP3.LUT R4, R4, 0xfffffffd, RZ, 0xc0, !PT ;  /* 0xfffffffd04047812 */ /* 0x000fe400078ec0ff */
[----:B0-----:R-:W-:Y:S02]  /*dc20*/  SEL R2, R2, RZ, P0 ;  /* 0x000000ff02027207 */ /* 0x001fe40000000000 */
[----:B------:R-:W-:-:S03]  /*dc30*/  ISETP.GE.U32.AND P0, PT, R8, 0x10, PT ;  /* 0x000000100800780c */ /* 0x000fc60003f06070 */
[----:B------:R-:W-:-:S05]  /*dc40*/  IMAD.IADD R3, R7, 0x1, R2 ;  /* 0x0000000107037824 */ /* 0x000fca00078e0202 */
[----:B------:R-:W0:Y:S05]  /*dc50*/  SHFL.UP PT, R2, R3, 0x10, RZ ;  /* 0x0600000003027989 */ /* 0x000e2a00000e00ff */
[----:B------:R-:W-:Y:S02]  /*dc60*/  @P0 LOP3.LUT R4, R4, 0x2, RZ, 0xfc, !PT ;  /* 0x0000000204040812 */ /* 0x000fe400078efcff */
[----:B0-----:R-:W-:-:S05]  /*dc70*/  SEL R2, R2, RZ, P0 ;  /* 0x000000ff02027207 */ /* 0x001fca0000000000 */
[----:B------:R-:W-:-:S05]  /*dc80*/  IMAD.IADD R2, R3, 0x1, R2 ;  /* 0x0000000103027824 */ /* 0x000fca00078e0202 */
[----:B------:R-:W0:Y:S02]  /*dc90*/  SHFL.IDX PT, R5, R2, 0x1f, 0x1f ;  /* 0x03e01f0002057f89 */ /* 0x000e2400000e0000 */
[----:B0-----:R-:W-:-:S04]  /*dca0*/  IMAD R5, R5, UR4, RZ ;  /* 0x0000000405057c24 */ /* 0x001fc8000f8e02ff */
[----:B------:R-:W-:Y:S01]  /*dcb0*/  IMAD.MOV.U32 R6, RZ, RZ, R5 ;  /* 0x000000ffff067224 */ /* 0x000fe200078e0005 */
[----:B-1----:R-:W-:-:S13]  /*dcc0*/  ISETP.GT.AND P0, PT, R5, UR6, PT ;  /* 0x0000000605007c0c */ /* 0x002fda000bf04270 */
[----:B------:R-:W-:Y:S05]  /*dcd0*/  @P0 BRA `(.L_x_3150) ;  /* 0x0000000000c00947 */ /* 0x000fea0003800000 */
[----:B------:R-:W-:Y:S01]  /*dce0*/  MOV R5, R6 ;  /* 0x0000000600057202 */ /* 0x000fe20000000f00 */
[----:B------:R-:W-:Y:S01]  /*dcf0*/  IMAD.MOV.U32 R19, RZ, RZ, RZ ;  /* 0x000000ffff137224 */ /* 0x000fe200078e00ff */
[----:B------:R-:W-:Y:S01]  /*dd00*/  ULDC UR5, c[0x0][0xc14] ;  /* 0x0003050000057ab9 */ /* 0x000fe20000000800 */
[----:B------:R-:W-:Y:S01]  /*dd10*/  ULDC UR7, c[0x0][0xc14] ;  /* 0x0003050000077ab9 */ /* 0x000fe20000000800 */
[----:B------:R-:W-:-:S05]  /*dd20*/  ULDC UR4, c[0x0][0xc10] ;  /* 0x0003040000047ab9 */ /* 0x000fca0000000800 */
.L_x_3154:
[----:B------:R-:W-:Y:S02]  /*dd30*/  VIADD R0, R19, 0x1f ;  /* 0x0000001f13007836 */ /* 0x000fe40000000000 */
[----:B------:R-:W-:-:S03]  /*dd40*/  IMAD.U32 R19, RZ, RZ, UR7 ;  /* 0x00000007ff137e24 */ /* 0x000fc6000f8e00ff */
[----:B------:R-:W-:-:S13]  /*dd50*/  ISETP.GE.AND P0, PT, R0, UR5, PT ;  /* 0x0000000500007c0c */ /* 0x000fda000bf06270 */
[----:B------:R-:W-:Y:S05]  /*dd60*/  @P0 BRA `(.L_x_3151) ;  /* 0x0000000400400947 */ /* 0x000fea0003800000 */
[----:B------:R-:W0:Y:S01]  /*dd70*/  S2R R2, SR_TID.X ;  /* 0x0000000000027919 */ /* 0x000e220000002100 */
[----:B------:R-:W-:Y:S01]  /*dd80*/  IMAD.MOV.U32 R19, RZ, RZ, R0 ;  /* 0x000000ffff137224 */ /* 0x000fe200078e0000 */
[----:B------:R-:W-:Y:S01]  /*dd90*/  BSSY B0, `(.L_x_3152) ;  /* 0x000000a000007945 */ /* 0x000fe20003800000 */
[----:B------:R-:W-:Y:S02]  /*dda0*/  MOV R0, RZ ;  /* 0x000000ff00007202 */ /* 0x000fe40000000f00 */
        /* <DEDUP_REMOVED lines=8> */
.L_x_3153:
[----:B------:R-:W-:Y:S05]  /*de30*/  BSYNC B0 ;  /* 0x0000000000007941 */ /* 0x000fea0003800000 */
.L_x_3152:
        /* <DEDUP_REMOVED lines=25> */
[----:B------:R-:W-:-:S07]  /*dfd0*/  IMAD.MOV.U32 R2, RZ, RZ, R9 ;  /* 0x000000ffff027224 */ /* 0x000fce00078e0009 */
.L_x_3150:
        /* <DEDUP_REMOVED lines=16> */
.L_x_3155:
[----:B-1----:R-:W-:Y:S01]  /*e0e0*/  IMAD R16, R16, UR4, R7 ;  /* 0x0000000410107c24 */ /* 0x002fe2000f8e0207 */
[----:B0-----:R-:W-:Y:S01]  /*e0f0*/  MOV R2, RZ ;  /* 0x000000ff00027202 */ /* 0x001fe20000000f00 */
[----:B------:R-:W-:Y:S02]  /*e100*/  IMAD R7, R11, R6, RZ ;  /* 0x000000060b077224 */ /* 0x000fe400078e02ff */
[----:B------:R-:W-:Y:S01]  /*e110*/  IMAD.IADD R19, R5, 0x1, R19 ;  /* 0x0000000105137824 */ /* 0x000fe200078e0213 */
[----:B------:R-:W-:Y:S01]  /*e120*/  IADD3 R17, -R16, UR6, RZ ;  /* 0x0000000610117c10 */ /* 0x000fe2000fffe1ff */
[----:B------:R-:W-:Y:S01]  /*e130*/  IMAD.HI.U32 R2, R3, R7, R2 ;  /* 0x0000000703027227 */ /* 0x000fe200078e0002 */
        /* <DEDUP_REMOVED lines=15> */
[----:B------:R-:W-:Y:S01]  /*e230*/  IADD3 R3, -R2, RZ, RZ ;  /* 0x000000ff02037210 */ /* 0x000fe20007ffe1ff */
[----:B------:R-:W-:-:S04]  /*e240*/  IMAD.MOV.U32 R18, RZ, RZ, R2 ;  /* 0x000000ffff127224 */ /* 0x000fc800078e0002 */
[----:B------:R-:W-:Y:S01]  /*e250*/  IMAD R17, R0, R3, R17 ;  /* 0x0000000300117224 */ /* 0x000fe200078e0211 */
[----:B------:R-:W-:Y:S06]  /*e260*/  BRA `(.L_x_3156) ;  /* 0x00000000000c7947 */ /* 0x000fec0003800000 */
.L_x_3151:
[----:B------:R-:W-:Y:S02]  /*e270*/  IMAD.MOV.U32 R17, RZ, RZ, RZ ;  /* 0x000000ffff117224 */ /* 0x000fe400078e00ff */
[----:B------:R-:W-:Y:S02]  /*e280*/  IMAD.U32 R16, RZ, RZ, UR6 ;  /* 0x00000006ff107e24 */ /* 0x000fe4000f8e00ff */
[----:B------:R-:W-:-:S07]  /*e290*/  IMAD.MOV.U32 R18, RZ, RZ, RZ ;  /* 0x000000ffff127224 */ /* 0x000fce00078e00ff */
.L_x_3156:
        /* <DEDUP_REMOVED lines=9> */
[----:B------:R-:W-:Y:S02]  /*e330*/  ISETP.GE.AND P0, PT, R19, UR5, PT ;  /* 0x0000000513007c0c */ /* 0x000fe4000bf06270 */
[----:B0-----:R-:W-:-:S05]  /*e340*/  MOV R0, 0x1 ;  /* 0x0000000100007802 */ /* 0x001fca0000000f00 */
[----:B------:R0:W-:Y:S04]  /*e350*/  STL [R1+0x8], R0 ;  /* 0x0000080001007387 */ /* 0x0001e80000100800 */
[----:B------:R0:W-:Y:S02]  /*e360*/  STL [R1], RZ ;  /* 0x000000ff01007387 */ /* 0x0001e40000100800 */
[----:B------:R-:W-:Y:S05]  /*e370*/  @P0 BRA `(.L_x_3157) ;  /* 0x0000003c00f80947 */ /* 0x000fea0003800000 */
[----:B0-----:R-:W-:Y:S01]  /*e380*/  IMAD.MOV.U32 R0, RZ, RZ, 0x1 ;  /* 0x00000001ff007424 */ /* 0x001fe200078e00ff */
[----:B------:R0:W-:Y:S01]  /*e390*/  STL [R1], RZ ;  /* 0x000000ff01007387 */ /* 0x0001e20000100800 */
[----:B------:R-:W-:Y:S01]  /*e3a0*/  ULDC UR38, c[0x0][0xc] ;  /* 0x0000030000267ab9 */ /* 0x000fe20000000800 */
[----:B------:R-:W-:Y:S02]  /*e3b0*/  ULDC.64 UR36, c[0x0][0x198] ;  /* 0x0000660000247ab9 */ /* 0x000fe40000000a00 */
[----:B------:R0:W-:Y:S04]  /*e3c0*/  STL [R1+0x8], R0 ;  /* 0x0000080001007387 */ /* 0x0001e80000100800 */
[----:B------:R0:W-:Y:S02]  /*e3d0*/  STL [R1+0x28], RZ ;  /* 0x000028ff01007387 */ /* 0x0001e40000100800 */
.L_x_3222:
[----:B-1----:R-:W1:Y:S02]  /*e3e0*/  LDC.64 R2, c[0x0][0xc60] ;  /* 0x00031800ff027b82 */ /* 0x002e640000000a00 */
[----:B-1----:R-:W-:-:S05]  /*e3f0*/  IMAD.WIDE R2, R19, 0x4, R2 ;  /* 0x0000000413027825 */ /* 0x002fca00078e0202 */
[----:B------:R-:W2:Y:S01]  /*e400*/  LDG.E R5, desc[UR60][R2.64] ;  /* 0x0000003c02057981 */ /* 0x000ea2000c1e1900 */
[----:B------:R-:W-:Y:S05]  /*e410*/  YIELD ;  /* 0x0000000000007946 */ /* 0x000fea0003800000 */
[----:B------:R-:W-:Y:S01]  /*e420*/  ULDC.64 UR4, c[0x0][0xa28] ;  /* 0x00028a0000047ab9 */ /* 0x000fe20000000a00 */
[----:B0-----:R-:W-:Y:S01]  /*e430*/  IMAD.MOV.U32 R0, RZ, RZ, RZ ;  /* 0x000000ffff007224 */ /* 0x001fe200078e00ff */
[----:B------:R-:W-:-:S04]  /*e440*/  ISETP.NE.U32.AND P0, PT, RZ, UR4, PT ;  /* 0x00000004ff007c0c */ /* 0x000fc8000bf05070 */
[----:B------:R-:W-:Y:S01]  /*e450*/  ISETP.NE.AND.EX P0, PT, RZ, UR5, PT, P0 ;  /* 0x00000005ff007c0c */ /* 0x000fe2000bf05300 */
[----:B------:R-:W-:Y:S01]  /*e460*/  IMAD.MOV.U32 R6, RZ, RZ, RZ ;  /* 0x000000ffff067224 */ /* 0x000fe200078e00ff */
[----:B--2---:R-:W-:Y:S01]  /*e470*/  SHF.R.S32.HI R4, RZ, 0x1f, R5 ;  /* 0x0000001fff047819 */ /* 0x004fe20000011405 */
[----:B------:R-:W-:-:S10]  /*e480*/  IMAD.SHL.U32 R7, R5, 0x4, RZ ;  /* 0x0000000405077824 */ /* 0x000fd400078e00ff */
        /* <DEDUP_REMOVED lines=33> */
[----:B0-----:R-:W-:-:S06]  /*e6a0*/  MOV R6, UR4 ;  /* 0x0000000400067c02 */ /* 0x001fcc0008000f00 */
[----:B------:R1:W5:Y:S01]  /*e6b0*/  @P0 LDG.E R6, desc[UR60][R4.64] ;  /* 0x0000003c04060981 */ /* 0x000362000c1e1900 */
[----:B------:R-:W-:Y:S05]  /*e6c0*/  @P0 BRA `(.L_x_3158) ;  /* 0x0000000000100947 */ /* 0x000fea0003800000 */
[----:B------:R-:W-:Y:S05]  /*e6d0*/  @!P1 BRA `(.L_x_3158) ;  /* 0x00000000000c9947 */ /* 0x000fea0003800000 */
[----:B-----5:R-:W2:Y:S04]  /*e6e0*/  LDG.E R6, desc[UR60][R2.64] ;  /* 0x0000003c02067981 */ /* 0x020ea8000c1e1900 */
[----:B-1----:R-:W2:Y:S02]  /*e6f0*/  LDG.E R5, desc[UR60][R2.64+0x4] ;  /* 0x0000043c02057981 */ /* 0x002ea4000c1e1900 */
[----:B--2---:R-:W-:-:S07]  /*e700*/  IMAD.IADD R6, R5, 0x1, -R6 ;  /* 0x0000000105067824 */ /* 0x004fce00078e0a06 */
.L_x_3158:
[--C-:B-1---5:R-:W-:Y:S01]  /*e710*/  IMAD.IADD R4, R6, 0x1, -R0.reuse ;  /* 0x0000000106047824 */ /* 0x122fe200078e0a00 */
[----:B------:R-:W-:Y:S01]  /*e720*/  BSSY B6, `(.L_x_3159) ;  /* 0x0000326000067945 */ /* 0x000fe20003800000 */
[----:B------:R-:W-:Y:S02]  /*e730*/  IMAD.IADD R3, R7, 0x1, R0 ;  /* 0x0000000107037824 */ /* 0x000fe400078e0200 */
[----:B------:R-:W-:Y:S01]  /*e740*/  IMAD.MOV.U32 R2, RZ, RZ, RZ ;  /* 0x000000ffff027224 */ /* 0x000fe200078e00ff */
[----:B------:R-:W-:Y:S01]  /*e750*/  STL [R1+0x24], R4 ;  /* 0x0000240401007387 */ /* 0x000fe20000100800 */
[----:B------:R-:W-:-:S03]  /*e760*/  ISETP.GT.AND P0, PT, R4, RZ, PT ;  /* 0x000000ff0400720c */ /* 0x000fc60003f04270 */
[----:B------:R0:W-:Y:S02]  /*e770*/  STL [R1+0x4], R3 ;  /* 0x0000040301007387 */ /* 0x0001e40000100800 */
[----:B0-----:R-:W-:-:S04]  /*e780*/  VIADD R3, R4, 0x6f ;  /* 0x0000006f04037836 */ /* 0x001fc80000000000 */
[----:B------:R-:W-:-:S05]  /*e790*/  IMAD.HI R2, R3, -0x6db6db6d, R2 ;  /* 0x9249249303027827 */ /* 0x000fca00078e0202 */
[----:B------:R-:W-:-:S04]  /*e7a0*/  SHF.R.U32.HI R3, RZ, 0x1f, R2 ;  /* 0x0000001fff037819 */ /* 0x000fc80000011602 */
        /* <DEDUP_REMOVED lines=10> */
[----:B0-----:R-:W1:Y:S08]  /*e850*/  FLO.U32 R0, UR4 ;  /* 0x0000000400007d00 */ /* 0x001e7000080e0000 */
        /* <DEDUP_REMOVED lines=9> */
.L_x_3160:
[----:B------:R-:W1:Y:S01]  /*e8f0*/  S2R R3, SR_CgaCtaId ;  /* 0x0000000000037919 */ /* 0x000e620000008800 */
[----:B0-----:R-:W-:-:S04]  /*e900*/  MOV R0, 0x400 ;  /* 0x0000040000007802 */ /* 0x001fc80000000f00 */
[----:B-1----:R-:W-:-:S04]  /*e910*/  LEA R2, R3, R0, 0x18 ;  /* 0x0000000003027211 */ /* 0x002fc800078ec0ff */
[----:B------:R-:W-:Y:S01]  /*e920*/  IADD3 R0, R2, 0x21400, RZ ;  /* 0x0002140002007810 */ /* 0x000fe20007ffe0ff */
[----:B------:R0:W-:Y:S03]  /*e930*/  STL [R1+0x10], R2 ;  /* 0x0000100201007387 */ /* 0x0001e60000100800 */
        /* <DEDUP_REMOVED lines=18> */
.L_x_3162:
        /* <DEDUP_REMOVED lines=20> */
.L_x_3164:
        /* <DEDUP_REMOVED lines=16> */
.L_x_3163:
[----:B------:R-:W2:Y:S01]  /*eca0*/  LDL.LU R2, [R1+0x1c] ;  /* 0x00001c0001027983 */ /* 0x000ea20000300800 */
[----:B------:R-:W-:-:S03]  /*ecb0*/  ULDC.64 UR4, c[0x0][0x9f8] ;  /* 0x00027e0000047ab9 */ /* 0x000fc60000000a00 */
[----:B------:R-:W3:Y:S04]  /*ecc0*/  LDL.LU R0, [R1+0x20] ;  /* 0x0000200001007983 */ /* 0x000ee80000300800 */
[----:B------:R-:W4:Y:S04]  /*ecd0*/  LDL.LU R4, [R1+0x2c] ;  /* 0x00002c0001047983 */ /* 0x000f280000300800 */
[----:B------:R-:W4:Y:S01]  /*ece0*/  LDL.LU R8, [R1+0x14] ;  /* 0x0000140001087983 */ /* 0x000f220000300800 */
[----:B------:R-:W-:-:S04]  /*ecf0*/  ISETP.NE.U32.AND P0, PT, RZ, UR4, PT ;  /* 0x00000004ff007c0c */ /* 0x000fc8000bf05070 */
        /* <DEDUP_REMOVED lines=11> */
[----:B----4-:R-:W-:Y:S02]  /*edb0*/  LEA R17, R17, R4, 0x7 ;  /* 0x0000000411117211 */ /* 0x010fe400078e38ff */
        /* <DEDUP_REMOVED lines=13> */
.L_x_3165:
        /* <DEDUP_REMOVED lines=16> */
.L_x_3166:
        /* <DEDUP_REMOVED lines=15> */
.L_x_3167:
        /* <DEDUP_REMOVED lines=16> */
.L_x_3238:
[----:B------:R-:W2:Y:S01]  /*f180*/  LDL R7, [R1+0x18] ;  /* 0x0000180001077983 */ /* 0x000ea20000100800 */
[----:B------:R-:W-:Y:S01]  /*f190*/  UMOV UR4, 0xffffffff ;  /* 0xffffffff00047882 */ /* 0x000fe20000000000 */
[----:B------:R-:W-:Y:S01]  /*f1a0*/  SHF.R.S32.HI R12, RZ, 0x1f, R0 ;  /* 0x0000001fff0c7819 */ /* 0x000fe20000011400 */
[----:B--2---:R-:W-:Y:S01]  /*f1b0*/  VIADD R7, R7, 0xffffffff ;  /* 0xffffffff07077836 */ /* 0x004fe20000000000 */
[----:B------:R-:W-:Y:S06]  /*f1c0*/  BRA.DIV UR4, `(.L_x_3169) ;  /* 0x0000003604f07947 */ /* 0x000fec000b800000 */
[----:B------:R-:W-:-:S13]  /*f1d0*/  ELECT P6, URZ, PT ;  /* 0x00000000003f782f */ /* 0x000fda00038c0000 */
.L_x_3241:
        /* <DEDUP_REMOVED lines=19> */
[----:B------:R-:W-:-:S05]  /*f310*/  IMAD.WIDE.U32 R8, R0, UR4, R8 ;  /* 0x0000000400087c25 */ /* 0x000fca000f8e0008 */
[----:B------:R-:W-:Y:S02]  /*f320*/  IADD3 R5, R9, R10, RZ ;  /* 0x0000000a09057210 */ /* 0x000fe40007ffe0ff */
[----:B------:R-:W-:-:S04]  /*f330*/  LEA R10, P0, R8, R2, 0x2 ;  /* 0x00000002080a7211 */ /* 0x000fc800078010ff */
[----:B------:R-:W-:-:S05]  /*f340*/  LEA.HI.X R11, R8, R3, R5, 0x2, P0 ;  /* 0x00000003080b7211 */ /* 0x000fca00000f1405 */
[----:B------:R0:W5:Y:S04]  /*f350*/  LDG.E R5, desc[UR60][R10.64] ;  /* 0x0000003c0a057981 */ /* 0x000168000c1e1900 */
.L_x_3171:
        /* <DEDUP_REMOVED lines=9> */
.L_x_3242:
        /* <DEDUP_REMOVED lines=11> */
.L_x_3173:
        /* <DEDUP_REMOVED lines=23> */
[----:B------:R-:W-:-:S03]  /*f610*/  UIADD3 UR17, UR8, 0x28400, URZ ;  /* 0x0002840008117890 */ /* 0x000fc6000fffe03f */
        /* <DEDUP_REMOVED lines=8> */
[----:B------:R0:W-:Y:S02]  /*f6a0*/  UTMALDG.4D [UR8], [UR4], desc[UR6] ;  /* 0x00000608040075b4 */ /* 0x0001e40008019000 */
[----:B0-----:R-:W-:Y:S01]  /*f6b0*/  NOP ;  /* 0x0000000000007918 */ /* 0x001fe20000000000 */
.L_x_3170:
        /* <DEDUP_REMOVED lines=32> */
[----:B------:R0:W-:Y:S01]  /*f8c0*/  UTMALDG.4D [UR16], [UR4], desc[UR14] ;  /* 0x00000e10040075b4 */ /* 0x0001e20008019000 */
        /* <DEDUP_REMOVED lines=14> */
.L_x_3243:
[----:B------:R-:W-:Y:S05]  /*f9b0*/  BSYNC B0 ;  /* 0x0000000000007941 */ /* 0x000fea0003800000 */
.L_x_3174:
[----:B0-----:R-:W2:Y:S01]  /*f9c0*/  LDL.LU R8, [R1+0x24] ;  /* 0x0000240001087983 */ /* 0x001ea20000300800 */
[----:B------:R-:W-:Y:S01]  /*f9d0*/  BSSY B0, `(.L_x_3176) ;  /* 0x00001a6000007945 */ /* 0x000fe20003800000 */
[----:B--2---:R-:W-:-:S13]  /*f9e0*/  ISETP.GE.AND P0, PT, R8, 0x71, PT ;  /* 0x000000710800780c */ /* 0x004fda0003f06270 */
[----:B------:R-:W-:Y:S05]  /*f9f0*/  @!P0 BRA `(.L_x_3177) ;  /* 0x00000018008c8947 */ /* 0x000fea0003800000 */
[----:B------:R-:W2:Y:S01]  /*fa00*/  LDL R8, [R1+0x18] ;  /* 0x0000180001087983 */ /* 0x000ea20000100800 */
[----:B------:R-:W-:Y:S01]  /*fa10*/  IMAD.MOV.U32 R6, RZ, RZ, 0x1 ;  /* 0x00000001ff067424 */ /* 0x000fe200078e00ff */
[----:B------:R-:W-:Y:S01]  /*fa20*/  BSSY B1, `(.L_x_3178) ;  /* 0x0000093000017945 */ /* 0x000fe20003800000 */
[----:B--2---:R-:W-:-:S04]  /*fa30*/  IADD3 R14, -R8, RZ, RZ ;  /* 0x000000ff080e7210 */ /* 0x004fc80007ffe1ff */
        /* <DEDUP_REMOVED lines=21> */
[----:B0-----:R-:W-:-:S13]  /*fb90*/  ISETP.NE.AND P0, PT, R18, 0x1, PT ;  /* 0x000000011200780c */ /* 0x001fda0003f05270 */
[----:B------:R-:W0:Y:S02]  /*fba0*/  @P0 LDC.64 R8, c[0x0][0x420] ;  /* 0x00010800ff080b82 */ /* 0x000e240000000a00 */
[----:B0-----:R-:W-:Y:S01]  /*fbb0*/  @P0 IMAD.HI.U32 R10, R6, R8, RZ ;  /* 0x00000008060a0227 */ /* 0x001fe200078e00ff */
[----:B------:R-:W-:-:S04]  /*fbc0*/  MOV R8, R6 ;  /* 0x0000000600087202 */ /* 0x000fc80000000f00 */
        /* <DEDUP_REMOVED lines=11> */
.L_x_3182:
[----:B0-----:R-:W0:Y:S01]  /*fc80*/  S2R R3, SR_CgaCtaId ;  /* 0x0000000000037919 */ /* 0x001e220000008800 */
[----:B------:R-:W-:-:S04]  /*fc90*/  MOV R2, 0x400 ;  /* 0x0000040000027802 */ /* 0x000fc80000000f00 */
[----:B0-----:R-:W-:Y:S02]  /*fca0*/  LEA R2, R3, R2, 0x18 ;  /* 0x0000000203027211 */ /* 0x001fe400078ec0ff */
[----:B------:R-:W-:-:S03]  /*fcb0*/  SHF.L.U32 R3, R15, 0x1f, RZ ;  /* 0x0000001f0f037819 */ /* 0x000fc600000006ff */
[----:B------:R-:W-:-:S04]  /*fcc0*/  IMAD R2, R13, 0x8, R2 ;  /* 0x000000080d027824 */ /* 0x000fc800078e0202 */
[----:B------:R-:W0:Y:S02]  /*fcd0*/  SYNCS.PHASECHK.TRANS64.TRYWAIT P0, [R2+URZ+0x36840], R3 ;  /* 0x03684003020075a7 */ /* 0x000e24000800017f */
[----:B0-----:R-:W-:Y:S05]  /*fce0*/  @!P0 BRA `(.L_x_3183) ;  /* 0x0000002c007c8947 */ /* 0x001fea0003800000 */
.L_x_3244:
        /* <DEDUP_REMOVED lines=11> */
.L_x_3184:
        /* <DEDUP_REMOVED lines=14> */
[----:B------:R-:W-:Y:S01]  /*fe80*/  VIADD R3, R3, 0x36800 ;  /* 0x0003680003037836 */ /* 0x000fe20000000000 */
[----:B------:R-:W-:Y:S01]  /*fe90*/  UMOV UR10, URZ ;  /* 0x0000003f000a7c82 */ /* 0x000fe20008000000 */
[----:B------:R-:W-:Y:S01]  /*fea0*/  UMOV UR6, 0x0 ;  /* 0x0000000000067882 */ /* 0x000fe20000000000 */
[----:B------:R-:W-:-:S08]  /*feb0*/  UMOV UR7, 0x14f00000 ;  /* 0x14f0000000077882 */ /* 0x000fd00000000000 */
[----:B------:R-:W-:Y:S02]  /*fec0*/  UIADD3 UR8, UR14, 0x21400, URZ ;  /* 0x000214000e087890 */ /* 0x000fe4000fffe03f */
[----:B------:R-:W-:Y:S02]  /*fed0*/  UIADD3 UR15, UR14, 0x24c00, URZ ;  /* 0x00024c000e0f7890 */ /* 0x000fe4000fffe03f */
[----:B------:R-:W-:Y:S01]  /*fee0*/  UIADD3 UR14, UR14, 0x28400, URZ ;  /* 0x000284000e0e7890 */ /* 0x000fe2000fffe03f */
        /* <DEDUP_REMOVED lines=13> */
[----:B------:R0:W-:Y:S01]  /*ffc0*/  UTMALDG.4D [UR8], [UR4], desc[UR6] ;  /* 0x00000608040075b4 */ /* 0x0001e20008019000 */
[----:B------:R-:W1:Y:S02]  /*ffd0*/  SYNCS.PHASECHK.TRANS64.TRYWAIT P0, [R3+URZ+0x60], R2 ;  /* 0x00006002030075a7 */ /* 0x000e64000800017f */
[----:B01----:R-:W-:Y:S05]  /*ffe0*/  @!P0 BRA `(.L_x_3185) ;  /* 0x0000002800d08947 */ /* 0x003fea0003800000 */
.L_x_3245:
        /* <DEDUP_REMOVED lines=13> */
.L_x_3186:
        /* <DEDUP_REMOVED lines=14> */
[----:B------:R-:W-:Y:S01]  /*101a0*/  IMAD.MOV.U32 R5, RZ, RZ, R8 ;  /* 0x000000ffff057224 */ /* 0x000fe200078e0008 */
        /* <DEDUP_REMOVED lines=20> */
[----:B0-----:R-:W-:Y:S01]  /*102f0*/  NOP ;  /* 0x0000000000007918 */ /* 0x001fe20000000000 */
.L_x_3181:
[----:B------:R-:W-:Y:S05]  /*10300*/  BSYNC B2 ;  /* 0x0000000000027941 */ /* 0x000fea0003800000 */
.L_x_3180:
[----:B------:R-:W2:Y:S04]  /*10310*/  LDL.LU R2, [R1+0x18] ;  /* 0x0000180001027983 */ /* 0x000ea80000300800 */
[----:B------:R0:W-:Y:S04]  /*10320*/  STL [R1], R13 ;  /* 0x0000000d01007387 */ /* 0x0001e80000100800 */
[----:B------:R0:W-:Y:S02]  /*10330*/  STL [R1+0x8], R15 ;  /* 0x0000080f01007387 */ /* 0x0001e40000100800 */
[----:B0-2---:R-:W-:-:S07]  /*10340*/  VIADD R6, R2, 0xfffffffd ;  /* 0xfffffffd02067836 */ /* 0x005fce0000000000 */
.L_x_3179:
[----:B------:R-:W-:Y:S05]  /*10350*/  BSYNC B1 ;  /* 0x0000000000017941 */ /* 0x000fea0003800000 */
.L_x_3178:
[----:B------:R-:W-:-:S04]  /*10360*/  IADD3 R14, -R14, RZ, RZ ;  /* 0x000000ff0e0e7210 */ /* 0x000fc80007ffe1ff */
[----:B------:R-:W-:-:S13]  /*10370*/  ISETP.NE.AND P0, PT, R7, R14, PT ;  /* 0x0000000e0700720c */ /* 0x000fda0003f05270 */
[----:B------:R-:W-:Y:S05]  /*10380*/  @!P0 BRA `(.L_x_3177) ;  /* 0x0000001000288947 */ /* 0x000fea0003800000 */
[----:B------:R-:W-:-:S07]  /*10390*/  IMAD.MOV.U32 R10, RZ, RZ, R5 ;  /* 0x000000ffff0a7224 */ /* 0x000fce00078e0005 */
.L_x_3201:
        /* <DEDUP_REMOVED lines=32> */
.L_x_3189:
[----:B------:R-:W1:Y:S01]  /*105a0*/  S2R R3, SR_CgaCtaId ;  /* 0x0000000000037919 */ /* 0x000e620000008800 */
[----:B------:R-:W-:-:S04]  /*105b0*/  MOV R2, 0x400 ;  /* 0x0000040000027802 */ /* 0x000fc80000000f00 */
[----:B-1----:R-:W-:Y:S02]  /*105c0*/  LEA R2, R3, R2, 0x18 ;  /* 0x0000000203027211 */ /* 0x002fe400078ec0ff */
[----:B------:R-:W-:-:S03]  /*105d0*/  SHF.L.U32 R3, R8, 0x1f, RZ ;  /* 0x0000001f08037819 */ /* 0x000fc600000006ff */
[----:B------:R-:W-:-:S04]  /*105e0*/  IMAD R2, R7, 0x8, R2 ;  /* 0x0000000807027824 */ /* 0x000fc800078e0202 */
[----:B------:R-:W1:Y:S02]  /*105f0*/  SYNCS.PHASECHK.TRANS64.TRYWAIT P0, [R2+URZ+0x36840], R3 ;  /* 0x03684003020075a7 */ /* 0x000e64000800017f */
[----:B-1----:R-:W-:Y:S05]  /*10600*/  @!P0 BRA `(.L_x_3190) ;  /* 0x00000024005c8947 */ /* 0x002fea0003800000 */
.L_x_3246:
        /* <DEDUP_REMOVED lines=11> */
.L_x_3191:
        /* <DEDUP_REMOVED lines=37> */
.L_x_3247:
        /* <DEDUP_REMOVED lines=8> */
.L_x_3193:
        /* <DEDUP_REMOVED lines=16> */
[----:B------:R-:W-:Y:S02]  /*10a90*/  MOV R5, R10 ;  /* 0x0000000a00057202 */ /* 0x000fe40000000f00 */
        /* <DEDUP_REMOVED lines=8> */
[----:B------:R-:W-:-:S03]  /*10b20*/  UIADD3 UR16, UR8, 0x7400, URZ ;  /* 0x0000740008107890 */ /* 0x000fc6000fffe03f */
[----:B------:R-:W-:Y:S02]  /*10b30*/  UMOV UR8, UR14 ;  /* 0x0000000e00087c82 */ /* 0x000fe40008000000 */
[----:B------:R1:W-:Y:S01]  /*10b40*/  UTMALDG.4D [UR8], [UR4], desc[UR6] ;  /* 0x00000608040075b4 */ /* 0x0003e20008019000 */
[----:B------:R-:W-:Y:S01]  /*10b50*/  UMOV UR14, 0x80 ;  /* 0x00000080000e7882 */ /* 0x000fe20000000000 */
[----:B-1----:R-:W-:Y:S01]  /*10b60*/  UMOV UR8, UR15 ;  /* 0x0000000f00087c82 */ /* 0x002fe20008000000 */
[----:B------:R-:W-:Y:S02]  /*10b70*/  UMOV UR10, UR17 ;  /* 0x00000011000a7c82 */ /* 0x000fe40008000000 */
[----:B------:R1:W-:Y:S02]  /*10b80*/  UTMALDG.4D [UR8], [UR4], desc[UR6] ;  /* 0x00000608040075b4 */ /* 0x0003e40008019000 */
[----:B-1----:R-:W-:Y:S01]  /*10b90*/  UMOV UR8, UR16 ;  /* 0x0000001000087c82 */ /* 0x002fe20008000000 */
[----:B------:R-:W-:-:S02]  /*10ba0*/  UMOV UR10, UR14 ;  /* 0x0000000e000a7c82 */ /* 0x000fc40008000000 */
[----:B------:R0:W-:Y:S02]  /*10bb0*/  UTMALDG.4D [UR8], [UR4], desc[UR6] ;  /* 0x00000608040075b4 */ /* 0x0001e40008019000 */
[----:B0-----:R-:W-:Y:S01]  /*10bc0*/  NOP ;  /* 0x0000000000007918 */ /* 0x001fe20000000000 */
.L_x_3188:
[----:B------:R-:W-:Y:S05]  /*10bd0*/  BSYNC B1 ;  /* 0x0000000000017941 */ /* 0x000fea0003800000 */
.L_x_3187:
        /* <DEDUP_REMOVED lines=31> */
.L_x_3196:
[----:B------:R-:W2:Y:S01]  /*10dd0*/  S2R R3, SR_CgaCtaId ;  /* 0x0000000000037919 */ /* 0x000ea20000008800 */
[----:B------:R-:W-:-:S04]  /*10de0*/  MOV R2, 0x400 ;  /* 0x0000040000027802 */ /* 0x000fc80000000f00 */
[----:B--2---:R-:W-:Y:S02]  /*10df0*/  LEA R2, R3, R2, 0x18 ;  /* 0x0000000203027211 */ /* 0x004fe400078ec0ff */
[----:B------:R-:W-:Y:S02]  /*10e00*/  SHF.L.U32 R3, R13, 0x1f, RZ ;  /* 0x0000001f0d037819 */ /* 0x000fe400000006ff */
[----:B------:R-:W-:-:S04]  /*10e10*/  LEA R2, R14, R2, 0x3 ;  /* 0x000000020e027211 */ /* 0x000fc800078e18ff */
[----:B------:R-:W2:Y:S02]  /*10e20*/  SYNCS.PHASECHK.TRANS64.TRYWAIT P0, [R2+URZ+0x36840], R3 ;  /* 0x03684003020075a7 */ /* 0x000ea4000800017f */
[----:B--2---:R-:W-:Y:S05]  /*10e30*/  @!P0 BRA `(.L_x_3197) ;  /* 0x0000001c00788947 */ /* 0x004fea0003800000 */
.L_x_3248:
        /* <DEDUP_REMOVED lines=11> */
.L_x_3198:
        /* <DEDUP_REMOVED lines=26> */
[----:B------:R-:W-:-:S03]  /*11090*/  UIADD3 UR16, UR8, 0x28400, URZ ;  /* 0x0002840008107890 */ /* 0x000fc6000fffe03f */
[----:B------:R-:W-:Y:S02]  /*110a0*/  UMOV UR8, UR14 ;  /* 0x0000000e00087c82 */ /* 0x000fe40008000000 */
[----:B------:R0:W-:Y:S01]  /*110b0*/  UTMALDG.4D [UR8], [UR4], desc[UR6] ;  /* 0x00000608040075b4 */ /* 0x0001e20008019000 */
[----:B------:R-:W-:Y:S01]  /*110c0*/  IMAD R2, R7, 0x8, R2 ;  /* 0x0000000807027824 */ /* 0x000fe200078e0202 */
        /* <DEDUP_REMOVED lines=8> */
.L_x_3249:
        /* <DEDUP_REMOVED lines=8> */
.L_x_3200:
        /* <DEDUP_REMOVED lines=19> */
[----:B------:R1:W-:Y:S01]  /*11300*/  STL [R1+0xc], R9 ;  /* 0x00000c0901007387 */ /* 0x0003e20000100800 */
[----:B------:R-:W-:Y:S02]  /*11310*/  MOV R5, R10 ;  /* 0x0000000a00057202 */ /* 0x000fe40000000f00 */
        /* <DEDUP_REMOVED lines=12> */
[----:B-1----:R-:W-:Y:S01]  /*113e0*/  NOP ;  /* 0x0000000000007918 */ /* 0x002fe20000000000 */
.L_x_3195:
[----:B------:R-:W-:Y:S05]  /*113f0*/  BSYNC B1 ;  /* 0x0000000000017941 */ /* 0x000fea0003800000 */
.L_x_3194:
[C---:B------:R-:W-:Y:S01]  /*11400*/  ISETP.GT.AND P0, PT, R6.reuse, 0x1, PT ;  /* 0x000000010600780c */ /* 0x040fe20003f04270 */
[----:B------:R-:W-:-:S12]  /*11410*/  VIADD R6, R6, 0xfffffffe ;  /* 0xfffffffe06067836 */ /* 0x000fd80000000000 */
[----:B------:R-:W-:Y:S05]  /*11420*/  @P0 BRA `(.L_x_3201) ;  /* 0xffffffec00dc0947 */ /* 0x000fea000383ffff */
.L_x_3177:
[----:B------:R-:W-:Y:S05]  /*11430*/  BSYNC B0 ;  /* 0x0000000000007941 */ /* 0x000fea0003800000 */
.L_x_3176:
        /* <DEDUP_REMOVED lines=8> */
[----:B------:R-:W1:Y:S08]  /*114c0*/  FLO.U32 R0, UR4 ;  /* 0x0000000400007d00 */ /* 0x000e7000080e0000 */
        /* <DEDUP_REMOVED lines=8> */
.L_x_3203:
[----:B------:R-:W-:Y:S05]  /*11550*/  BSYNC B0 ;  /* 0x0000000000007941 */ /* 0x000fea0003800000 */
.L_x_3202:
        /* <DEDUP_REMOVED lines=11> */
.L_x_3250:
        /* <DEDUP_REMOVED lines=11> */
.L_x_3207:
        /* <DEDUP_REMOVED lines=33> */
[----:B-1----:R-:W-:Y:S01]  /*118d0*/  NOP ;  /* 0x0000000000007918 */ /* 0x002fe20000000000 */
.L_x_3205:
[----:B------:R-:W-:Y:S05]  /*118e0*/  BSYNC B0 ;  /* 0x0000000000007941 */ /* 0x000fea0003800000 */
.L_x_3204:
        /* <DEDUP_REMOVED lines=9> */
.L_x_3161:
[----:B------:R-:W-:Y:S05]  /*11980*/  BSYNC B6 ;  /* 0x0000000000067941 */ /* 0x000fea0003800000 */
.L_x_3159:
[----:B------:R-:W-:-:S03]  /*11990*/  UMOV UR4, 0xffffffff ;  /* 0xffffffff00047882 */ /* 0x000fc60000000000 */
[----:B------:R-:W-:Y:S05]  /*119a0*/  BRA.DIV UR4, `(.L_x_3208) ;  /* 0x0000001204d87947 */ /* 0x000fea000b800000 */
[----:B------:R2:W3:Y:S04]  /*119b0*/  SHFL.IDX PT, R4, R16, RZ, 0x1f ;  /* 0x00001fff10047589 */ /* 0x0004e800000e0000 */
[----:B------:R2:W4:Y:S02]  /*119c0*/  SHFL.IDX PT, R5, R16, 0x1, 0x1f ;  /* 0x00201f0010057f89 */ /* 0x00052400000e0000 */
.L_x_3254:
[----:B01----:R-:W0:Y:S01]  /*119d0*/  S2R R0, SR_TID.X ;  /* 0x0000000000007919 */ /* 0x003e220000002100 */
[----:B------:R-:W-:Y:S01]  /*119e0*/  ULDC UR4, c[0x0][0xc14] ;  /* 0x0003050000047ab9 */ /* 0x000fe20000000800 */
[----:B------:R-:W-:Y:S01]  /*119f0*/  BSSY B0, `(.L_x_3209) ;  /* 0x000000b000007945 */ /* 0x000fe20003800000 */
[----:B------:R-:W-:Y:S01]  /*11a00*/  IMAD.MOV.U32 R3, RZ, RZ, RZ ;  /* 0x000000ffff037224 */ /* 0x000fe200078e00ff */
[----:B0-----:R-:W-:Y:S02]  /*11a10*/  LOP3.LUT R9, R0, 0x1f, RZ, 0xc0, !PT ;  /* 0x0000001f00097812 */ /* 0x001fe400078ec0ff */
[----:B------:R-:W-:Y:S02]  /*11a20*/  MOV R0, UR4 ;  /* 0x0000000400007c02 */ /* 0x000fe40008000f00 */
[C---:B------:R-:W-:Y:S01]  /*11a30*/  ISETP.NE.AND P0, PT, R9.reuse, 0x1f, PT ;  /* 0x0000001f0900780c */ /* 0x040fe20003f05270 */
[----:B------:R-:W-:-:S05]  /*11a40*/  IMAD.IADD R7, R9, 0x1, R19 ;  /* 0x0000000109077824 */ /* 0x000fca00078e0213 */
[----:B------:R-:W-:-:S13]  /*11a50*/  ISETP.GE.OR P0, PT, R7, R0, !P0 ;  /* 0x000000000700720c */ /* 0x000fda0004706670 */
[----:B------:R-:W-:Y:S05]  /*11a60*/  @P0 BRA `(.L_x_3210) ;  /* 0x00000000000c0947 */ /* 0x000fea0003800000 */
[----:B------:R-:W0:Y:S02]  /*11a70*/  LDC.64 R2, c[0x0][0xc58] ;  /* 0x00031600ff027b82 */ /* 0x000e240000000a00 */
[----:B0-----:R-:W-:-:S06]  /*11a80*/  IMAD.WIDE R2, R7, 0x4, R2 ;  /* 0x0000000407027825 */ /* 0x001fcc00078e0202 */
[----:B------:R0:W5:Y:S02]  /*11a90*/  LDG.E R3, desc[UR60][R2.64] ;  /* 0x0000003c02037981 */ /* 0x000164000c1e1900 */
.L_x_3210:
[----:B------:R-:W-:Y:S05]  /*11aa0*/  BSYNC B0 ;  /* 0x0000000000007941 */ /* 0x000fea0003800000 */
.L_x_3209:
        /* <DEDUP_REMOVED lines=20> */
[----:B-1----:R-:W-:-:S04]  /*11bf0*/  SEL R9, R14, RZ, P0 ;  /* 0x000000ff0e097207 */ /* 0x002fc80000000000 */
[----:B0-----:R-:W-:-:S05]  /*11c00*/  IADD3 R2, R8, R9, RZ ;  /* 0x0000000908027210 */ /* 0x001fca0007ffe0ff */
[----:B------:R0:W1:Y:S02]  /*11c10*/  SHFL.IDX PT, R14, R2, 0x1f, 0x1f ;  /* 0x03e01f00020e7f89 */ /* 0x00006400000e0000 */
.L_x_3262:
[----:B------:R-:W-:Y:S02]  /*11c20*/  ULDC UR4, c[0x0][0xc10] ;  /* 0x0003040000047ab9 */ /* 0x000fe40000000800 */
[----:B--2---:R-:W-:-:S04]  /*11c30*/  IMAD.U32 R16, RZ, RZ, UR4 ;  /* 0x00000004ff107e24 */ /* 0x004fc8000f8e00ff */
[----:B-1----:R-:W-:-:S04]  /*11c40*/  IMAD R6, R14, R16, RZ ;  /* 0x000000100e067224 */ /* 0x002fc800078e02ff */
[----:B----4-:R-:W-:-:S05]  /*11c50*/  IMAD.IADD R5, R5, 0x1, R6 ;  /* 0x0000000105057824 */ /* 0x010fca00078e0206 */
[----:B---3--:R-:W-:-:S13]  /*11c60*/  ISETP.GT.AND P0, PT, R5, R4, PT ;  /* 0x000000040500720c */ /* 0x008fda0003f04270 */
[----:B------:R-:W-:Y:S05]  /*11c70*/  @P0 BRA `(.L_x_3212) ;  /* 0x0000000000b40947 */ /* 0x000fea0003800000 */
[----:B------:R-:W1:Y:S02]  /*11c80*/  LDC R0, c[0x0][0xc14] ;  /* 0x00030500ff007b82 */ /* 0x000e640000000800 */
.L_x_3217:
        /* <DEDUP_REMOVED lines=12> */
[----:B0-----:R-:W-:-:S06]  /*11d50*/  IMAD.WIDE R2, R7, 0x4, R2 ;  /* 0x0000000407027825 */ /* 0x001fcc00078e0202 */
[----:B------:R0:W5:Y:S02]  /*11d60*/  LDG.E R3, desc[UR60][R2.64] ;  /* 0x0000003c02037981 */ /* 0x000164000c1e1900 */
.L_x_3215:
[----:B------:R-:W-:Y:S05]  /*11d70*/  BSYNC B0 ;  /* 0x0000000000007941 */ /* 0x000fea0003800000 */
.L_x_3214:
        /* <DEDUP_REMOVED lines=23> */
.L_x_3270:
[----:B------:R-:W-:Y:S02]  /*11ef0*/  ULDC UR4, c[0x0][0xc10] ;  /* 0x0003040000047ab9 */ /* 0x000fe40000000800 */
[----:B------:R-:W-:-:S04]  /*11f00*/  IMAD.U32 R16, RZ, RZ, UR4 ;  /* 0x00000004ff107e24 */ /* 0x000fc8000f8e00ff */
[----:B-1----:R-:W-:-:S05]  /*11f10*/  IMAD R6, R14, R16, RZ ;  /* 0x000000100e067224 */ /* 0x002fca00078e02ff */
[----:B------:R-:W-:-:S04]  /*11f20*/  IADD3 R5, R6, R5, RZ ;  /* 0x0000000506057210 */ /* 0x000fc80007ffe0ff */
[----:B------:R-:W-:-:S13]  /*11f30*/  ISETP.GT.AND P0, PT, R5, R4, PT ;  /* 0x000000040500720c */ /* 0x000fda0003f04270 */
[----:B------:R-:W-:Y:S05]  /*11f40*/  @!P0 BRA `(.L_x_3217) ;  /* 0xfffffffc00508947 */ /* 0x000fea000383ffff */
.L_x_3212:
        /* <DEDUP_REMOVED lines=8> */
.L_x_3274:
[----:B------:R-:W-:Y:S01]  /*11fd0*/  ISETP.NE.AND P0, PT, R7, RZ, PT ;  /* 0x000000ff0700720c */ /* 0x000fe20003f05270 */
[----:B------:R-:W-:-:S12]  /*11fe0*/  IMAD.MOV.U32 R14, RZ, RZ, RZ ;  /* 0x000000ffff0e7224 */ /* 0x000fd800078e00ff */
[----:B------:R-:W-:Y:S05]  /*11ff0*/  @!P0 BRA `(.L_x_3219) ;  /* 0x0000000000108947 */ /* 0x000fea0003800000 */
[----:B------:R-:W-:Y:S01]  /*12000*/  UMOV UR4, 0xffffffff ;  /* 0xffffffff00047882 */ /* 0x000fe20000000000 */
[----:B------:R-:W-:Y:S02]  /*12010*/  VIADD R12, R5, 0xffffffff ;  /* 0xffffffff050c7836 */ /* 0x000fe40000000000 */
[----:B------:R-:W-:Y:S05]  /*12020*/  BRA.DIV UR4, `(.L_x_3220) ;  /* 0x00000016046c7947 */ /* 0x000fea000b800000 */
[----:B------:R3:W4:Y:S02]  /*12030*/  SHFL.IDX PT, R14, R2, R12, 0x1f ;  /* 0x00001f0c020e7589 */ /* 0x00072400000e0000 */
.L_x_3219:
        /* <DEDUP_REMOVED lines=10> */
[----:B------:R-:W-:Y:S01]  /*120e0*/  IMAD R11, R2, R7, RZ ;  /* 0x00000007020b7224 */ /* 0x000fe200078e02ff */
[----:B------:R-:W-:-:S05]  /*120f0*/  MOV R2, RZ ;  /* 0x000000ff00027202 */ /* 0x000fca0000000f00 */
[----:B------:R-:W-:-:S04]  /*12100*/  IMAD.HI.U32 R3, R3, R11, R2 ;  /* 0x0000000b03037227 */ /* 0x000fc800078e0002 */
[----:B------:R-:W-:-:S05]  /*12110*/  IMAD.IADD R2, R4, 0x1, -R16 ;  /* 0x0000000104027824 */ /* 0x000fca00078e0a10 */
        /* <DEDUP_REMOVED lines=10> */
[----:B------:R-:W-:Y:S02]  /*121c0*/  @!P0 IADD3 R3, -R3, RZ, RZ ;  /* 0x000000ff03038210 */ /* 0x000fe40007ffe1ff */
[----:B------:R-:W-:-:S13]  /*121d0*/  ISETP.NE.AND P0, PT, R17, RZ, PT ;  /* 0x000000ff1100720c */ /* 0x000fda0003f05270 */
[----:B------:R-:W-:-:S05]  /*121e0*/  @!P0 LOP3.LUT R3, RZ, R17, RZ, 0x33, !PT ;  /* 0x00000011ff038212 */ /* 0x000fca00078e33ff */
[--C-:B------:R-:W-:Y:S02]  /*121f0*/  IMAD.MOV R4, RZ, RZ, -R3.reuse ;  /* 0x000000ffff047224 */ /* 0x100fe400078e0a03 */
[----:B------:R-:W-:Y:S02]  /*12200*/  IMAD.MOV.U32 R18, RZ, RZ, R3 ;  /* 0x000000ffff127224 */ /* 0x000fe400078e0003 */
[----:B------:R-:W-:Y:S01]  /*12210*/  IMAD R17, R17, R4, R2 ;  /* 0x0000000411117224 */ /* 0x000fe200078e0202 */
[----:B------:R-:W-:Y:S06]  /*12220*/  BRA `(.L_x_3221) ;  /* 0x00000000001c7947 */ /* 0x000fec0003800000 */
.L_x_3213:
[----:B------:R-:W-:Y:S01]  /*12230*/  UMOV UR4, URZ ;  /* 0x0000003f00047c82 */ /* 0x000fe20008000000 */
[----:B------:R-:W-:Y:S01]  /*12240*/  UMOV UR5, URZ ;  /* 0x0000003f00057c82 */ /* 0x000fe20008000000 */
[----:B------:R-:W-:Y:S01]  /*12250*/  ULDC UR6, c[0x0][0xc14] ;  /* 0x0003050000067ab9 */ /* 0x000fe20000000800 */
[----:B------:R-:W-:Y:S01]  /*12260*/  IMAD.MOV.U32 R16, RZ, RZ, R4 ;  /* 0x000000ffff107224 */ /* 0x000fe200078e0004 */
[----:B------:R-:W-:Y:S01]  /*12270*/  MOV R18, UR5 ;  /* 0x0000000500127c02 */ /* 0x000fe20008000f00 */
[----:B------:R-:W-:Y:S02]  /*12280*/  IMAD.U32 R17, RZ, RZ, UR4 ;  /* 0x00000004ff117e24 */ /* 0x000fe4000f8e00ff */
[----:B------:R-:W-:-:S07]  /*12290*/  IMAD.U32 R19, RZ, RZ, UR6 ;  /* 0x00000006ff137e24 */ /* 0x000fce000f8e00ff */
.L_x_3221:
        /* <DEDUP_REMOVED lines=12> */
.L_x_3157:
        /* <DEDUP_REMOVED lines=12> */
.L_x_3277:
[----:B------:R-:W-:Y:S05]  /*12420*/  BSYNC B0 ;  /* 0x0000000000007941 */ /* 0x000fea0003800000 */
.L_x_3223:
[----:B------:R-:W-:-:S03]  /*12430*/  UMOV UR4, 0xffffffff ;  /* 0xffffffff00047882 */ /* 0x000fc60000000000 */
[----:B------:R-:W-:Y:S05]  /*12440*/  BRA.DIV UR4, `(.L_x_3225) ;  /* 0x00000012049c7947 */ /* 0x000fea000b800000 */
[----:B------:R-:W1:Y:S02]  /*12450*/  S2R R2, SR_TID.X ;  /* 0x0000000000027919 */ /* 0x000e640000002100 */
[----:B-1----:R-:W-:-:S04]  /*12460*/  SHF.R.U32.HI R2, RZ, 0x5, R2 ;  /* 0x00000005ff027819 */ /* 0x002fc80000011602 */
[----:B------:R-:W-:-:S05]  /*12470*/  LOP3.LUT R2, R2, 0x3, RZ, 0xc0, !PT ;  /* 0x0000000302027812 */ /* 0x000fca00078ec0ff */
[----:B------:R1:W2:Y:S02]  /*12480*/  SHFL.IDX PT, R14, R2, RZ, 0x1f ;  /* 0x00001fff020e7589 */ /* 0x0002a400000e0000 */
.L_x_3280:
[----:B--2---:R-:W-:Y:S01]  /*12490*/  ISETP.NE.AND P0, PT, R14, RZ, PT ;  /* 0x000000ff0e00720c */ /* 0x004fe20003f05270 */
[----:B------:R-:W-:-:S12]  /*124a0*/  BSSY B0, `(.L_x_3226) ;  /* 0x0000027000007945 */ /* 0x000fd80003800000 */
[----:B------:R-:W-:Y:S05]  /*124b0*/  @P0 BRA `(.L_x_3227) ;  /* 0x0000000000940947 */ /* 0x000fea0003800000 */
[----:B------:R-:W-:-:S03]  /*124c0*/  UMOV UR4, 0xffffffff ;  /* 0xffffffff00047882 */ /* 0x000fc60000000000 */
[----:B------:R-:W-:Y:S05]  /*124d0*/  BRA.DIV UR4, `(.L_x_3228) ;  /* 0x0000001204ac7947 */ /* 0x000fea000b800000 */
[----:B------:R-:W-:-:S13]  /*124e0*/  ELECT P6, URZ, PT ;  /* 0x00000000003f782f */ /* 0x000fda00038c0000 */
.L_x_3283:
[----:B------:R-:W-:Y:S05]  /*124f0*/  @!P6 BRA `(.L_x_3227) ;  /* 0x000000000084e947 */ /* 0x000fea0003800000 */
[----:B-1----:R-:W2:Y:S02]  /*12500*/  LDL.LU R2, [R1+0x30] ;  /* 0x0000300001027983 */ /* 0x002ea40000300800 */
[----:B--2---:R-:W-:-:S04]  /*12510*/  LOP3.LUT R2, R2, 0x2, RZ, 0xfc, !PT ;  /* 0x0000000202027812 */ /* 0x004fc800078efcff */
[----:B------:R-:W-:-:S13]  /*12520*/  ISETP.NE.AND P2, PT, R2, 0x3, PT ;  /* 0x000000030200780c */ /* 0x000fda0003f45270 */
[----:B------:R-:W-:Y:S05]  /*12530*/  @!P2 BRA `(.L_x_3229) ;  /* 0x000000000004a947 */ /* 0x000fea0003800000 */
[----:B------:R-:W-:Y:S01]  /*12540*/  BPT.TRAP 0x1 ;  /* 0x000000040000795c */ /* 0x000fe20000300000 */
.L_x_3229:
[----:B0-----:R-:W2:Y:S04]  /*12550*/  LDL R3, [R1] ;  /* 0x0000000001037983 */ /* 0x001ea80000100800 */
[----:B------:R-:W3:Y:S01]  /*12560*/  LDL.LU R7, [R1+0x8] ;  /* 0x0000080001077983 */ /* 0x000ee20000300800 */
[----:B------:R-:W-:-:S04]  /*12570*/  VIADD R2, R0, 0x36840 ;  /* 0x0003684000027836 */ /* 0x000fc80000000000 */
[C---:B--2---:R-:W-:Y:S01]  /*12580*/  IMAD R6, R3.reuse, 0x8, R2 ;  /* 0x0000000803067824 */ /* 0x044fe200078e0202 */
[----:B------:R-:W-:Y:S02]  /*12590*/  IADD3 R3, R3, 0x1, RZ ;  /* 0x0000000103037810 */ /* 0x000fe40007ffe0ff */
[----:B---3--:R-:W-:Y:S02]  /*125a0*/  SHF.L.U32 R5, R7, 0x1f, RZ ;  /* 0x0000001f07057819 */ /* 0x008fe400000006ff */
[C---:B------:R-:W-:Y:S02]  /*125b0*/  ISETP.NE.AND P1, PT, R3.reuse, 0x2, PT ;  /* 0x000000020300780c */ /* 0x040fe40003f25270 */
[----:B------:R-:W0:Y:S02]  /*125c0*/  SYNCS.PHASECHK.TRANS64.TRYWAIT P0, [R6+URZ], R5 ;  /* 0x00000005060075a7 */ /* 0x000e24000800017f */
[----:B------:R-:W-:Y:S02]  /*125d0*/  SEL R4, RZ, 0x1, P1 ;  /* 0x00000001ff047807 */ /* 0x000fe40000800000 */
[----:B------:R-:W-:-:S02]  /*125e0*/  SEL R3, R3, RZ, P1 ;  /* 0x000000ff03037207 */ /* 0x000fc40000800000 */
[----:B------:R-:W-:-:S03]  /*125f0*/  LOP3.LUT R4, R7, R4, RZ, 0x3c, !PT ;  /* 0x0000000407047212 */ /* 0x000fc600078e3cff */
[----:B------:R-:W-:Y:S01]  /*12600*/  IMAD R7, R3, 0x8, R2 ;  /* 0x0000000803077824 */ /* 0x000fe200078e0202 */
[----:B------:R-:W-:Y:S01]  /*12610*/  SHF.L.U32 R2, R4, 0x1f, RZ ;  /* 0x0000001f04027819 */ /* 0x000fe200000006ff */
[----:B0-----:R-:W-:Y:S06]  /*12620*/  @!P0 BRA `(.L_x_3230) ;  /* 0x0000001000788947 */ /* 0x001fec0003800000 */
.L_x_3284:
[----:B------:R-:W1:Y:S02]  /*12630*/  SYNCS.PHASECHK.TRANS64.TRYWAIT P0, [R7+URZ], R2 ;  /* 0x00000002070075a7 */ /* 0x000e64000800017f */
[----:B-1----:R-:W-:Y:S05]  /*12640*/  @!P0 BRA `(.L_x_3231) ;  /* 0x0000001000848947 */ /* 0x002fea0003800000 */
.L_x_3285:
[----:B------:R-:W-:Y:S05]  /*12650*/  @!P2 BRA `(.L_x_3232) ;  /* 0x000000000004a947 */ /* 0x000fea0003800000 */
[----:B------:R-:W-:Y:S01]  /*12660*/  BPT.TRAP 0x1 ;  /* 0x000000040000795c */ /* 0x000fe20000300000 */
.L_x_3232:
[----:B------:R-:W2:Y:S01]  /*12670*/  LDL.LU R4, [R1] ;  /* 0x0000000001047983 */ /* 0x000ea20000300800 */
[----:B------:R-:W-:-:S04]  /*12680*/  VIADD R0, R0, 0x36860 ;  /* 0x0003686000007836 */ /* 0x000fc80000000000 */
[----:B--2---:R-:W-:-:S04]  /*12690*/  IMAD R4, R4, 0x8, R0 ;  /* 0x0000000804047824 */ /* 0x004fc800078e0200 */
[----:B------:R-:W2:Y:S02]  /*126a0*/  SYNCS.PHASECHK.TRANS64.TRYWAIT P0, [R4+URZ], R5 ;  /* 0x00000005040075a7 */ /* 0x000ea4000800017f */
[----:B--2---:R-:W-:Y:S05]  /*126b0*/  @!P0 BRA `(.L_x_3233) ;  /* 0x00000010007c8947 */ /* 0x004fea0003800000 */
.L_x_3286:
[----:B------:R-:W-:-:S07]  /*126c0*/  IMAD R3, R3, 0x8, R0 ;  /* 0x0000000803037824 */ /* 0x000fce00078e0200 */
.L_x_3234:
[----:B---3--:R3:W4:Y:S02]  /*126d0*/  SYNCS.PHASECHK.TRANS64.TRYWAIT P0, [R3+URZ], R2 ;  /* 0x00000002030075a7 */ /* 0x008724000800017f */
[----:B----4-:R-:W-:Y:S05]  /*126e0*/  @!P0 NANOSLEEP.SYNCS 0x989680 ;  /* 0x009896800000895d */ /* 0x010fea0003900000 */
[----:B------:R-:W4:Y:S02]  /*126f0*/  @!P0 SYNCS.PHASECHK.TRANS64 P0, [R3+URZ], R2 ;  /* 0x00000002030085a7 */ /* 0x000f24000800007f */
[----:B----4-:R-:W-:Y:S05]  /*12700*/  @!P0 BRA `(.L_x_3234) ;  /* 0xfffffffc00f08947 */ /* 0x010fea000383ffff */
.L_x_3227:
[----:B------:R-:W-:Y:S05]  /*12710*/  BSYNC B0 ;  /* 0x0000000000007941 */ /* 0x000fea0003800000 */
.L_x_3226:
[----:B------:R-:W-:Y:S05]  /*12720*/  EXIT ;  /* 0x000000000000794d */ /* 0x000fea0003800000 */
.L_x_3111:
[----:B0-----:R0:W1:Y:S02]  /*12730*/  SYNCS.PHASECHK.TRANS64.TRYWAIT P1, [R2+URZ+0x36800], R3 ;  /* 0x03680003020075a7 */ /* 0x001064000802017f */
[----:B-1----:R-:W-:Y:S05]  /*12740*/  @!P1 NANOSLEEP.SYNCS 0x989680 ;  /* 0x009896800000995d */ /* 0x002fea0003900000 */
[----:B------:R-:W1:Y:S02]  /*12750*/  @!P1 SYNCS.PHASECHK.TRANS64 P1, [R2+URZ+0x36800], R3 ;  /* 0x03680003020095a7 */ /* 0x000e64000802007f */
[----:B-1----:R-:W-:Y:S05]  /*12760*/  @!P1 BRA `(.L_x_3111) ;  /* 0xfffffffc00f09947 */ /* 0x002fea000383ffff */
[----:B------:R-:W-:Y:S05]  /*12770*/  BRA `(.L_x_3235) ;  /* 0xfffffeec00ac7947 */ /* 0x000fea000383ffff */
.L_x_3115:
[----:B-1----:R1:W2:Y:S02]  /*12780*/  SYNCS.PHASECHK.TRANS64.TRYWAIT P2, [R0+URZ+0x36830], R3 ;  /* 0x03683003000075a7 */ /* 0x0022a4000804017f */
[----:B--2---:R-:W-:Y:S05]  /*12790*/  @!P2 NANOSLEEP.SYNCS 0x989680 ;  /* 0x009896800000a95d */ /* 0x004fea0003900000 */
[----:B------:R-:W2:Y:S02]  /*127a0*/  @!P2 SYNCS.PHASECHK.TRANS64 P2, [R0+URZ+0x36830], R3 ;  /* 0x036830030000a5a7 */ /* 0x000ea4000804007f */
[----:B--2---:R-:W-:Y:S05]  /*127b0*/  @!P2 BRA `(.L_x_3115) ;  /* 0xfffffffc00f0a947 */ /* 0x004fea000383ffff */
[----:B------:R-:W-:Y:S05]  /*127c0*/  BRA `(.L_x_3114) ;  /* 0xfffffeec00d07947 */ /* 0x000fea000383ffff */
.L_x_3120:
[----:B-1----:R1:W2:Y:S02]  /*127d0*/  SYNCS.PHASECHK.TRANS64.TRYWAIT P2, [R12+URZ+0x36830], R5 ;  /* 0x036830050c0075a7 */ /* 0x0022a4000804017f */
[----:B--2---:R-:W-:Y:S05]  /*127e0*/  @!P2 NANOSLEEP.SYNCS 0x989680 ;  /* 0x009896800000a95d */ /* 0x004fea0003900000 */
[----:B------:R-:W2:Y:S02]  /*127f0*/  @!P2 SYNCS.PHASECHK.TRANS64 P2, [R12+URZ+0x36830], R5 ;  /* 0x036830050c00a5a7 */ /* 0x000ea4000804007f */
[----:B--2---:R-:W-:Y:S05]  /*12800*/  @!P2 BRA `(.L_x_3120) ;  /* 0xfffffffc00f0a947 */ /* 0x004fea000383ffff */
[----:B------:R-:W-:Y:S05]  /*12810*/  BRA `(.L_x_3119) ;  /* 0xffffff3800b47947 */ /* 0x000fea000383ffff */
.L_x_3124:
[----:B-1----:R1:W2:Y:S02]  /*12820*/  SYNCS.PHASECHK.TRANS64.TRYWAIT P2, [R13+URZ+0x36850], R0 ;  /* 0x036850000d0075a7 */ /* 0x0022a4000804017f */
[----:B--2---:R-:W-:Y:S05]  /*12830*/  @!P2 NANOSLEEP.SYNCS 0x989680 ;  /* 0x009896800000a95d */ /* 0x004fea0003900000 */
[----:B------:R-:W2:Y:S02]  /*12840*/  @!P2 SYNCS.PHASECHK.TRANS64 P2, [R13+URZ+0x36850], R0 ;  /* 0x036850000d00a5a7 */ /* 0x000ea4000804007f */
[----:B--2---:R-:W-:Y:S05]  /*12850*/  @!P2 BRA `(.L_x_3124) ;  /* 0xfffffffc00f0a947 */ /* 0x004fea000383ffff */
[----:B------:R-:W-:Y:S05]  /*12860*/  BRA `(.L_x_3123) ;  /* 0xffffff6000007947 */ /* 0x000fea000383ffff */
.L_x_3129:
[----:B-1----:R1:W2:Y:S02]  /*12870*/  SYNCS.PHASECHK.TRANS64.TRYWAIT P0, [R15+URZ+0x36850], R0 ;  /* 0x036850000f0075a7 */ /* 0x0022a4000800017f */
[----:B--2---:R-:W-:Y:S05]  /*12880*/  @!P0 NANOSLEEP.SYNCS 0x989680 ;  /* 0x009896800000895d */ /* 0x004fea0003900000 */
[----:B------:R-:W2:Y:S02]  /*12890*/  @!P0 SYNCS.PHASECHK.TRANS64 P0, [R15+URZ+0x36850], R0 ;  /* 0x036850000f0085a7 */ /* 0x000ea4000800007f */
[----:B--2---:R-:W-:Y:S05]  /*128a0*/  @!P0 BRA `(.L_x_3129) ;  /* 0xfffffffc00f08947 */ /* 0x004fea000383ffff */
[----:B------:R-:W-:Y:S05]  /*128b0*/  BRA `(.L_x_3128) ;  /* 0xffffff8000607947 */ /* 0x000fea000383ffff */
.L_x_3168:
        /* <DEDUP_REMOVED lines=11> */
.L_x_3237:
[----:B------:R-:W-:Y:S05]  /*12970*/  BSYNC B0 ;  /* 0x0000000000007941 */ /* 0x000fea0003800000 */
.L_x_3236:
[----:B------:R-:W-:Y:S05]  /*12980*/  BRA `(.L_x_3238) ;  /* 0xffffffc400fc7947 */ /* 0x000fea000383ffff */
.L_x_3169:
[----:B------:R-:W-:Y:S01]  /*12990*/  BSSY B0, `(.L_x_3239) ;  /* 0x0000006000007945 */ /* 0x000fe20003800000 */
[----:B------:R-:W-:-:S07]  /*129a0*/  IMAD.MOV.U32 R15, RZ, RZ, -0x1 ;  /* 0xffffffffff0f7424 */ /* 0x000fce00078e00ff */
[----:B------:R-:W-:Y:S05]  /*129b0*/  WARPSYNC.COLLECTIVE R15, `(.L_x_3240) ;  /* 0x000000000f0c7348 */ /* 0x000fea0003c00000 */
[----:B------:R-:W-:Y:S02]  /*129c0*/  ELECT P6, UR62, PT ;  /* 0x00000000003e782f */ /* 0x000fe400038c0000 */
[----:B------:R-:W-:Y:S01]  /*129d0*/  MOV R14, UR62 ;  /* 0x0000003e000e7c02 */ /* 0x000fe20008000f00 */
[----:B------:R-:W-:Y:S10]  /*129e0*/  ENDCOLLECTIVE ;  /* 0x000000000000791b */ /* 0x000ff40003800000 */
.L_x_3240:
[----:B------:R-:W-:Y:S05]  /*129f0*/  BSYNC B0 ;  /* 0x0000000000007941 */ /* 0x000fea0003800000 */
.L_x_3239:
[----:B------:R-:W-:Y:S05]  /*12a00*/  BRA `(.L_x_3241) ;  /* 0xffffffc400f47947 */ /* 0x000fea000383ffff */
.L_x_3172:
[----:B0-----:R0:W1:Y:S02]  /*12a10*/  SYNCS.PHASECHK.TRANS64.TRYWAIT P0, [R8+URZ+0x36840], R9 ;  /* 0x03684009080075a7 */ /* 0x001064000800017f */
[----:B-1----:R-:W-:Y:S05]  /*12a20*/  @!P0 NANOSLEEP.SYNCS 0x989680 ;  /* 0x009896800000895d */ /* 0x002fea0003900000 */
[----:B------:R-:W1:Y:S02]  /*12a30*/  @!P0 SYNCS.PHASECHK.TRANS64 P0, [R8+URZ+0x36840], R9 ;  /* 0x03684009080085a7 */ /* 0x000e64000800007f */
[----:B-1----:R-:W-:Y:S05]  /*12a40*/  @!P0 BRA `(.L_x_3172) ;  /* 0xfffffffc00f08947 */ /* 0x002fea000383ffff */
[----:B------:R-:W-:Y:S05]  /*12a50*/  BRA `(.L_x_3242) ;  /* 0xffffffc800647947 */ /* 0x000fea000383ffff */
.L_x_3175:
        /* <DEDUP_REMOVED lines=8> */
.L_x_3183:
[----:B0-----:R0:W1:Y:S02]  /*12ae0*/  SYNCS.PHASECHK.TRANS64.TRYWAIT P0, [R2+URZ+0x36840], R3 ;  /* 0x03684003020075a7 */ /* 0x001064000800017f */
[----:B-1----:R-:W-:Y:S05]  /*12af0*/  @!P0 NANOSLEEP.SYNCS 0x989680 ;  /* 0x009896800000895d */ /* 0x002fea0003900000 */
[----:B------:R-:W1:Y:S02]  /*12b00*/  @!P0 SYNCS.PHASECHK.TRANS64 P0, [R2+URZ+0x36840], R3 ;  /* 0x03684003020085a7 */ /* 0x000e64000800007f */
[----:B-1----:R-:W-:Y:S05]  /*12b10*/  @!P0 BRA `(.L_x_3183) ;  /* 0xfffffffc00f08947 */ /* 0x002fea000383ffff */
[----:B------:R-:W-:Y:S05]  /*12b20*/  BRA `(.L_x_3244) ;  /* 0xffffffd000707947 */ /* 0x000fea000383ffff */
.L_x_3185:
[----:B0-----:R0:W1:Y:S02]  /*12b30*/  SYNCS.PHASECHK.TRANS64.TRYWAIT P0, [R3+URZ+0x60], R2 ;  /* 0x00006002030075a7 */ /* 0x001064000800017f */
[----:B-1----:R-:W-:Y:S05]  /*12b40*/  @!P0 NANOSLEEP.SYNCS 0x989680 ;  /* 0x009896800000895d */ /* 0x002fea0003900000 */
[----:B------:R-:W1:Y:S02]  /*12b50*/  @!P0 SYNCS.PHASECHK.TRANS64 P0, [R3+URZ+0x60], R2 ;  /* 0x00006002030085a7 */ /* 0x000e64000800007f */
[----:B-1----:R-:W-:Y:S05]  /*12b60*/  @!P0 BRA `(.L_x_3185) ;  /* 0xfffffffc00f08947 */ /* 0x002fea000383ffff */
[----:B------:R-:W-:Y:S05]  /*12b70*/  BRA `(.L_x_3245) ;  /* 0xffffffd4001c7947 */ /* 0x000fea000383ffff */
.L_x_3190:
[----:B-1----:R1:W2:Y:S02]  /*12b80*/  SYNCS.PHASECHK.TRANS64.TRYWAIT P0, [R2+URZ+0x36840], R3 ;  /* 0x03684003020075a7 */ /* 0x0022a4000800017f */
[----:B--2---:R-:W-:Y:S05]  /*12b90*/  @!P0 NANOSLEEP.SYNCS 0x989680 ;  /* 0x009896800000895d */ /* 0x004fea0003900000 */
[----:B------:R-:W2:Y:S02]  /*12ba0*/  @!P0 SYNCS.PHASECHK.TRANS64 P0, [R2+URZ+0x36840], R3 ;  /* 0x03684003020085a7 */ /* 0x000ea4000800007f */
[----:B--2---:R-:W-:Y:S05]  /*12bb0*/  @!P0 BRA `(.L_x_3190) ;  /* 0xfffffffc00f08947 */ /* 0x004fea000383ffff */
[----:B------:R-:W-:Y:S05]  /*12bc0*/  BRA `(.L_x_3246) ;  /* 0xffffffd800907947 */ /* 0x000fea000383ffff */
.L_x_3192:
[----:B0-----:R0:W1:Y:S02]  /*12bd0*/  SYNCS.PHASECHK.TRANS64.TRYWAIT P1, [R2+URZ+0x60], R3 ;  /* 0x00006003020075a7 */ /* 0x001064000802017f */
[----:B-1----:R-:W-:Y:S05]  /*12be0*/  @!P1 NANOSLEEP.SYNCS 0x989680 ;  /* 0x009896800000995d */ /* 0x002fea0003900000 */
[----:B------:R-:W1:Y:S02]  /*12bf0*/  @!P1 SYNCS.PHASECHK.TRANS64 P1, [R2+URZ+0x60], R3 ;  /* 0x00006003020095a7 */ /* 0x000e64000802007f */
[----:B-1----:R-:W-:Y:S05]  /*12c00*/  @!P1 BRA `(.L_x_3192) ;  /* 0xfffffffc00f09947 */ /* 0x002fea000383ffff */
[----:B------:R-:W-:Y:S05]  /*12c10*/  BRA `(.L_x_3247) ;  /* 0xffffffdc003c7947 */ /* 0x000fea000383ffff */
.L_x_3197:
[----:B--2---:R2:W3:Y:S02]  /*12c20*/  SYNCS.PHASECHK.TRANS64.TRYWAIT P0, [R2+URZ+0x36840], R3 ;  /* 0x03684003020075a7 */ /* 0x0044e4000800017f */
[----:B---3--:R-:W-:Y:S05]  /*12c30*/  @!P0 NANOSLEEP.SYNCS 0x989680 ;  /* 0x009896800000895d */ /* 0x008fea0003900000 */
[----:B------:R-:W3:Y:S02]  /*12c40*/  @!P0 SYNCS.PHASECHK.TRANS64 P0, [R2+URZ+0x36840], R3 ;  /* 0x03684003020085a7 */ /* 0x000ee4000800007f */
[----:B---3--:R-:W-:Y:S05]  /*12c50*/  @!P0 BRA `(.L_x_3197) ;  /* 0xfffffffc00f08947 */ /* 0x008fea000383ffff */
[----:B------:R-:W-:Y:S05]  /*12c60*/  BRA `(.L_x_3248) ;  /* 0xffffffe000747947 */ /* 0x000fea000383ffff */
.L_x_3199:
[----:B0-----:R0:W1:Y:S02]  /*12c70*/  SYNCS.PHASECHK.TRANS64.TRYWAIT P1, [R2+URZ+0x60], R8 ;  /* 0x00006008020075a7 */ /* 0x001064000802017f */
[----:B-1----:R-:W-:Y:S05]  /*12c80*/  @!P1 NANOSLEEP.SYNCS 0x989680 ;  /* 0x009896800000995d */ /* 0x002fea0003900000 */
[----:B------:R-:W1:Y:S02]  /*12c90*/  @!P1 SYNCS.PHASECHK.TRANS64 P1, [R2+URZ+0x60], R8 ;  /* 0x00006008020095a7 */ /* 0x000e64000802007f */
[----:B-1----:R-:W-:Y:S05]  /*12ca0*/  @!P1 BRA `(.L_x_3199) ;  /* 0xfffffffc00f09947 */ /* 0x002fea000383ffff */
[----:B------:R-:W-:Y:S05]  /*12cb0*/  BRA `(.L_x_3249) ;  /* 0xffffffe400247947 */ /* 0x000fea000383ffff */
.L_x_3206:
[----:B-1----:R1:W2:Y:S02]  /*12cc0*/  SYNCS.PHASECHK.TRANS64.TRYWAIT P0, [R3+URZ+0x36860], R0 ;  /* 0x03686000030075a7 */ /* 0x0022a4000800017f */
[----:B--2---:R-:W-:Y:S05]  /*12cd0*/  @!P0 NANOSLEEP.SYNCS 0x989680 ;  /* 0x009896800000895d */ /* 0x004fea0003900000 */
[----:B------:R-:W2:Y:S02]  /*12ce0*/  @!P0 SYNCS.PHASECHK.TRANS64 P0, [R3+URZ+0x36860], R0 ;  /* 0x03686000030085a7 */ /* 0x000ea4000800007f */
[----:B--2---:R-:W-:Y:S05]  /*12cf0*/  @!P0 BRA `(.L_x_3206) ;  /* 0xfffffffc00f08947 */ /* 0x004fea000383ffff */
[----:B------:R-:W-:Y:S05]  /*12d00*/  BRA `(.L_x_3250) ;  /* 0xffffffe800407947 */ /* 0x000fea000383ffff */
.L_x_3208:
        /* <DEDUP_REMOVED lines=8> */
.L_x_3252:
[----:B------:R-:W-:Y:S05]  /*12d90*/  BSYNC B0 ;  /* 0x0000000000007941 */ /* 0x000fea0003800000 */
.L_x_3251:
        /* <DEDUP_REMOVED lines=8> */
.L_x_3253:
[----:B------:R-:W-:Y:S01]  /*12e20*/  IMAD.MOV.U32 R5, RZ, RZ, R14 ;  /* 0x000000ffff057224 */ /* 0x000fe200078e000e */
[----:B------:R-:W-:Y:S06]  /*12e30*/  BRA `(.L_x_3254) ;  /* 0xffffffe800e47947 */ /* 0x000fec000383ffff */
.L_x_3211:
        /* <DEDUP_REMOVED lines=8> */
.L_x_3256:
[----:B------:R-:W-:Y:S05]  /*12ec0*/  BSYNC B0 ;  /* 0x0000000000007941 */ /* 0x000fea0003800000 */
.L_x_3255:
        /* <DEDUP_REMOVED lines=10> */
.L_x_3257:
        /* <DEDUP_REMOVED lines=8> */
.L_x_3258:
        /* <DEDUP_REMOVED lines=8> */
.L_x_3259:
        /* <DEDUP_REMOVED lines=8> */
.L_x_3260:
        /* <DEDUP_REMOVED lines=8> */
.L_x_3261:
[----:B------:R-:W-:Y:S05]  /*13170*/  BRA `(.L_x_3262) ;  /* 0xffffffe800a87947 */ /* 0x000fea000383ffff */
.L_x_3216:
        /* <DEDUP_REMOVED lines=8> */
.L_x_3264:
[----:B------:R-:W-:Y:S05]  /*13200*/  BSYNC B0 ;  /* 0x0000000000007941 */ /* 0x000fea0003800000 */
.L_x_3263:
        /* <DEDUP_REMOVED lines=10> */
.L_x_3265:
        /* <DEDUP_REMOVED lines=8> */
.L_x_3266:
        /* <DEDUP_REMOVED lines=8> */
.L_x_3267:
        /* <DEDUP_REMOVED lines=8> */
.L_x_3268:
        /* <DEDUP_REMOVED lines=8> */
.L_x_3269:
[----:B------:R-:W-:Y:S05]  /*134b0*/  BRA `(.L_x_3270) ;  /* 0xffffffe8008c7947 */ /* 0x000fea000383ffff */
.L_x_3218:
[----:B------:R-:W-:Y:S01]  /*134c0*/  BSSY B0, `(.L_x_3271) ;  /* 0x0000006000007945 */ /* 0x000fe20003800000 */
[----:B------:R-:W-:Y:S01]  /*134d0*/  PLOP3.LUT P6, PT, P6, PT, PT, 0x8, 0x0 ;  /* 0x000000000000781c */ /* 0x000fe200037ce170 */
[----:B------:R-:W-:-:S12]  /*134e0*/  IMAD.MOV.U32 R15, RZ, RZ, -0x1 ;  /* 0xffffffffff0f7424 */ /* 0x000fd800078e00ff */
[----:B0-----:R-:W-:Y:S05]  /*134f0*/  WARPSYNC.COLLECTIVE R15, `(.L_x_3272) ;  /* 0x000000000f087348 */ /* 0x001fea0003c00000 */
[----:B------:R-:W-:Y:S01]  /*13500*/  VOTE.ANY R14, PT, P6 ;  /* 0x00000000000e7806 */ /* 0x000fe200030e0100 */
[----:B0-----:R-:W-:Y:S06]  /*13510*/  ENDCOLLECTIVE ;  /* 0x000000000000791b */ /* 0x001fec0003800000 */
.L_x_3272:
[----:B------:R-:W-:Y:S05]  /*13520*/  BSYNC B0 ;  /* 0x0000000000007941 */ /* 0x000fea0003800000 */
.L_x_3271:
        /* <DEDUP_REMOVED lines=9> */
.L_x_3273:
[----:B------:R-:W-:Y:S01]  /*135c0*/  IMAD.MOV.U32 R17, RZ, RZ, R14 ;  /* 0x000000ffff117224 */ /* 0x000fe200078e000e */
[----:B------:R-:W-:Y:S06]  /*135d0*/  BRA `(.L_x_3274) ;  /* 0xffffffe8007c7947 */ /* 0x000fec000383ffff */
.L_x_3220:
[----:B------:R-:W-:Y:S01]  /*135e0*/  BSSY B0, `(.L_x_3275) ;  /* 0x0000007000007945 */ /* 0x000fe20003800000 */
[----:B------:R-:W-:Y:S02]  /*135f0*/  IMAD.MOV.U32 R13, RZ, RZ, R2 ;  /* 0x000000ffff0d7224 */ /* 0x000fe400078e0002 */
[----:B------:R-:W-:Y:S02]  /*13600*/  IMAD.MOV.U32 R11, RZ, RZ, 0x1f ;  /* 0x0000001fff0b7424 */ /* 0x000fe400078e00ff */
[----:B------:R-:W-:-:S07]  /*13610*/  IMAD.MOV.U32 R15, RZ, RZ, -0x1 ;  /* 0xffffffffff0f7424 */ /* 0x000fce00078e00ff */
[----:B012---:R-:W-:Y:S05]  /*13620*/  WARPSYNC.COLLECTIVE R15, `(.L_x_3276) ;  /* 0x000000000f087348 */ /* 0x007fea0003c00000 */
[----:B------:R3:W4:Y:S02]  /*13630*/  SHFL.IDX P6, R14, R13, R12, R11 ;  /* 0x0000000c0d0e7389 */ /* 0x00072400000c000b */
[----:B01234-:R-:W-:Y:S01]  /*13640*/  ENDCOLLECTIVE ;  /* 0x000000000000791b */ /* 0x01ffe20003800000 */
.L_x_3276:
[----:B------:R-:W-:Y:S05]  /*13650*/  BSYNC B0 ;  /* 0x0000000000007941 */ /* 0x000fea0003800000 */
.L_x_3275:
[----:B------:R-:W-:Y:S05]  /*13660*/  BRA `(.L_x_3219) ;  /* 0xffffffe800747947 */ /* 0x000fea000383ffff */
.L_x_3224:
[----:B0-----:R0:W1:Y:S02]  /*13670*/  SYNCS.PHASECHK.TRANS64.TRYWAIT P0, [R0+URZ+0x36820], R3 ;  /* 0x03682003000075a7 */ /* 0x001064000800017f */
[----:B-1----:R-:W-:Y:S05]  /*13680*/  @!P0 NANOSLEEP.SYNCS 0x989680 ;  /* 0x009896800000895d */ /* 0x002fea0003900000 */
[----:B------:R-:W1:Y:S02]  /*13690*/  @!P0 SYNCS.PHASECHK.TRANS64 P0, [R0+URZ+0x36820], R3 ;  /* 0x03682003000085a7 */ /* 0x000e64000800007f */
[----:B-1----:R-:W-:Y:S05]  /*136a0*/  @!P0 BRA `(.L_x_3224) ;  /* 0xfffffffc00f08947 */ /* 0x002fea000383ffff */
[----:B------:R-:W-:Y:S05]  /*136b0*/  BRA `(.L_x_3277) ;  /* 0xffffffec00587947 */ /* 0x000fea000383ffff */
.L_x_3225:
        /* <DEDUP_REMOVED lines=11> */
.L_x_3279:
[----:B------:R-:W-:Y:S05]  /*13770*/  BSYNC B0 ;  /* 0x0000000000007941 */ /* 0x000fea0003800000 */
.L_x_3278:
[----:B------:R-:W-:Y:S05]  /*13780*/  BRA `(.L_x_3280) ;  /* 0xffffffec00407947 */ /* 0x000fea000383ffff */
.L_x_3228:
[----:B------:R-:W-:Y:S01]  /*13790*/  BSSY B1, `(.L_x_3281) ;  /* 0x0000006000017945 */ /* 0x000fe20003800000 */
[----:B------:R-:W-:-:S07]  /*137a0*/  IMAD.MOV.U32 R15, RZ, RZ, -0x1 ;  /* 0xffffffffff0f7424 */ /* 0x000fce00078e00ff */
[----:B01----:R-:W-:Y:S05]  /*137b0*/  WARPSYNC.COLLECTIVE R15, `(.L_x_3282) ;  /* 0x000000000f0c7348 */ /* 0x003fea0003c00000 */
[----:B------:R-:W-:Y:S02]  /*137c0*/  ELECT P6, UR62, PT ;  /* 0x00000000003e782f */ /* 0x000fe400038c0000 */
[----:B------:R-:W-:Y:S01]  /*137d0*/  MOV R14, UR62 ;  /* 0x0000003e000e7c02 */ /* 0x000fe20008000f00 */
[----:B01----:R-:W-:Y:S10]  /*137e0*/  ENDCOLLECTIVE ;  /* 0x000000000000791b */ /* 0x003ff40003800000 */
.L_x_3282:
[----:B------:R-:W-:Y:S05]  /*137f0*/  BSYNC B1 ;  /* 0x0000000000017941 */ /* 0x000fea0003800000 */
.L_x_3281:
[----:B------:R-:W-:Y:S05]  /*13800*/  BRA `(.L_x_3283) ;  /* 0xffffffec00387947 */ /* 0x000fea000383ffff */
.L_x_3230:
[----:B0-----:R0:W1:Y:S02]  /*13810*/  SYNCS.PHASECHK.TRANS64.TRYWAIT P0, [R6+URZ], R5 ;  /* 0x00000005060075a7 */ /* 0x001064000800017f */
[----:B-1----:R-:W-:Y:S05]  /*13820*/  @!P0 NANOSLEEP.SYNCS 0x989680 ;  /* 0x009896800000895d */ /* 0x002fea0003900000 */
[----:B------:R-:W1:Y:S02]  /*13830*/  @!P0 SYNCS.PHASECHK.TRANS64 P0, [R6+URZ], R5 ;  /* 0x00000005060085a7 */ /* 0x000e64000800007f */
[----:B-1----:R-:W-:Y:S05]  /*13840*/  @!P0 BRA `(.L_x_3230) ;  /* 0xfffffffc00f08947 */ /* 0x002fea000383ffff */
[----:B------:R-:W-:Y:S05]  /*13850*/  BRA `(.L_x_3284) ;  /* 0xffffffec00747947 */ /* 0x000fea000383ffff */
.L_x_3231:
[----:B-1----:R1:W2:Y:S02]  /*13860*/  SYNCS.PHASECHK.TRANS64.TRYWAIT P0, [R7+URZ], R2 ;  /* 0x00000002070075a7 */ /* 0x0022a4000800017f */
[----:B--2---:R-:W-:Y:S05]  /*13870*/  @!P0 NANOSLEEP.SYNCS 0x989680 ;  /* 0x009896800000895d */ /* 0x004fea0003900000 */
[----:B------:R-:W2:Y:S02]  /*13880*/  @!P0 SYNCS.PHASECHK.TRANS64 P0, [R7+URZ], R2 ;  /* 0x00000002070085a7 */ /* 0x000ea4000800007f */
[----:B--2---:R-:W-:Y:S05]  /*13890*/  @!P0 BRA `(.L_x_3231) ;  /* 0xfffffffc00f08947 */ /* 0x004fea000383ffff */
[----:B------:R-:W-:Y:S05]  /*138a0*/  BRA `(.L_x_3285) ;  /* 0xffffffec00687947 */ /* 0x000fea000383ffff */
.L_x_3233:
[----:B--2---:R2:W3:Y:S02]  /*138b0*/  SYNCS.PHASECHK.TRANS64.TRYWAIT P0, [R4+URZ], R5 ;  /* 0x00000005040075a7 */ /* 0x0044e4000800017f */
[----:B---3--:R-:W-:Y:S05]  /*138c0*/  @!P0 NANOSLEEP.SYNCS 0x989680 ;  /* 0x009896800000895d */ /* 0x008fea0003900000 */
[----:B------:R-:W3:Y:S02]  /*138d0*/  @!P0 SYNCS.PHASECHK.TRANS64 P0, [R4+URZ], R5 ;  /* 0x00000005040085a7 */ /* 0x000ee4000800007f */
[----:B---3--:R-:W-:Y:S05]  /*138e0*/  @!P0 BRA `(.L_x_3233) ;  /* 0xfffffffc00f08947 */ /* 0x008fea000383ffff */
[----:B------:R-:W-:Y:S05]  /*138f0*/  BRA `(.L_x_3286) ;  /* 0xffffffec00707947 */ /* 0x000fea000383ffff */
.L_x_3287:
        /* <DEDUP_REMOVED lines=16> */
.L_x_12754:


//--------------------- .text._ZN7cutlass13device_kernelIN5flash11enable_sm90INS1_16FlashAttnFwdSm90INS1_25CollectiveMainloopFwdSm90ILi2EN4cute5tupleIJNS5_1CILi1EEES8_S8_EEENS6_IJNS7_ILi128EEENS7_ILi112EEENS7_ILi192EEEEEELi192ENS_10bfloat16_tEfNS_4arch4Sm90ELb0ELb0ELb1ELb1ELb0ELb1ELb0ELb1ELb1ELb0ELb0ELb0EEENS1_21CollectiveEpilogueFwdINS6_IJSA_SC_SB_EEES9_SE_SG_Li256ELb1ELb0ELb0ELb0EEENS1_36VarlenDynamicPersistentTileSchedulerILi128ELi112ELi256ELi32ELb0ELb0ELb1ELb0ELb1ELb1EEEEEEEEEvNT_6ParamsE --------------------------
	.section	.text._ZN7cutlass13device_kernelIN5flash11enable_sm90INS1_16FlashAttnFwdSm90INS1_25CollectiveMainloopFwdSm90ILi2EN4cute5tupleIJNS5_1CILi1EEES8_S8_EEENS6_IJNS7_ILi128EEENS7_ILi112EEENS7_ILi192EEEEEELi192ENS_10bfloat16_tEfNS_4arch4Sm90ELb0ELb0ELb1ELb1ELb0ELb1ELb0ELb1ELb1ELb0ELb0ELb0EEENS1_21CollectiveEpilogueFwdINS6_IJSA_SC_SB_EEES9_SE_SG_Li256ELb1ELb0ELb0ELb0EEENS1_36VarlenDynamicPersistentTileSchedulerILi128ELi112ELi256ELi32ELb0ELb0ELb1ELb0ELb1ELb1EEEEEEEEEvNT_6ParamsE,"ax",@progbits
	.align	128
.text._ZN7cutlass13device_kernelIN5flash11enable_sm90INS1_16FlashAttnFwdSm90INS1_25CollectiveMainloopFwdSm90ILi2EN4cute5tupleIJNS5_1CILi1EEES8_S8_EEENS6_IJNS7_ILi128EEENS7_ILi112EEENS7_ILi192EEEEEELi192ENS_10bfloat16_tEfNS_4arch4Sm90ELb0ELb0ELb1ELb1ELb0ELb1ELb0ELb1ELb1ELb0ELb0ELb0EEENS1_21CollectiveEpilogueFwdINS6_IJSA_SC_SB_EEES9_SE_SG_Li256ELb1ELb0ELb0ELb0EEENS1_36VarlenDynamicPersistentTileSchedulerILi128ELi112ELi256ELi32ELb0ELb0ELb1ELb0ELb1ELb1EEEEEEEEEvNT_6ParamsE:
        .type           _ZN7cutlass13device_kernelIN5flash11enable_sm90INS1_16FlashAttnFwdSm90INS1_25CollectiveMainloopFwdSm90ILi2EN4cute5tupleIJNS5_1CILi1EEES8_S8_EEENS6_IJNS7_ILi128EEENS7_ILi112EEENS7_ILi192EEEEEELi192ENS_10bfloat16_tEfNS_4arch4Sm90ELb0ELb0ELb1ELb1ELb0ELb1ELb0ELb1ELb1ELb0ELb0ELb0EEENS1_21CollectiveEpilogueFwdINS6_IJSA_SC_SB_EEES9_SE_SG_Li256ELb1ELb0ELb0ELb0EEENS1_36VarlenDynamicPersistentTileSchedulerILi128ELi112ELi256ELi32ELb0ELb0ELb1ELb0ELb1ELb1EEEEEEEEEvNT_6ParamsE,@function
        .size           _ZN7cutlass13device_kernelIN5flash11enable_sm90INS1_16FlashAttnFwdSm90INS1_25CollectiveMainloopFwdSm90ILi2EN4cute5tupleIJNS5_1CILi1EEES8_S8_EEENS6_IJNS7_ILi128EEENS7_ILi112EEENS7_ILi192EEEEEELi192ENS_10bfloat16_tEfNS_4arch4Sm90ELb0ELb0ELb1ELb1ELb0ELb1ELb0ELb1ELb1ELb0ELb0ELb0EEENS1_21CollectiveEpilogueFwdINS6_IJSA_SC_SB_EEES9_SE_SG_Li256ELb1ELb0ELb0ELb0EEENS1_36VarlenDynamicPersistentTileSchedulerILi128ELi112ELi256ELi32ELb0ELb0ELb1ELb0ELb1ELb1EEEEEEEEEvNT_6ParamsE,(.L_x_12755 - _ZN7cutlass13device_kernelIN5flash11enable_sm90INS1_16FlashAttnFwdSm90INS1_25CollectiveMainloopFwdSm90ILi2EN4cute5tupleIJNS5_1CILi1EEES8_S8_EEENS6_IJNS7_ILi128EEENS7_ILi112EEENS7_ILi192EEEEEELi192ENS_10bfloat16_tEfNS_4arch4Sm90ELb0ELb0ELb1ELb1ELb0ELb1ELb0ELb1ELb1ELb0ELb0ELb0EEENS1_21CollectiveEpilogueFwdINS6_IJSA_SC_SB_EEES9_SE_SG_Li256ELb1ELb0ELb0ELb0EEENS1_36VarlenDynamicPersistentTileSchedulerILi128ELi112ELi256ELi32ELb0ELb0ELb1ELb0ELb1ELb1EEEEEEEEEvNT_6ParamsE)
        .other          _ZN7cutlass13device_kernelIN5flash11enable_sm90INS1_16FlashAttnFwdSm90INS1_25CollectiveMainloopFwdSm90ILi2EN4cute5tupleIJNS5_1CILi1EEES8_S8_EEENS6_IJNS7_ILi128EEENS7_ILi112EEENS7_ILi192EEEEEELi192ENS_10bfloat16_tEfNS_4arch4Sm90ELb0ELb0ELb1ELb1ELb0ELb1ELb0ELb1ELb1ELb0ELb0ELb0EEENS1_21CollectiveEpilogueFwdINS6_IJSA_SC_SB_EEES9_SE_SG_Li256ELb1ELb0ELb0ELb0EEENS1_36VarlenDynamicPersistentTileSchedulerILi128ELi112ELi256ELi32ELb0ELb0ELb1ELb0ELb1ELb1EEEEEEEEEvNT_6ParamsE,@"STO_CUDA_ENTRY STV_DEFAULT"
_ZN7cutlass13device_kernelIN5flash11enable_sm90INS1_16FlashAttnFwdSm90INS1_25CollectiveMainloopFwdSm90ILi2EN4cute5tupleIJNS5_1CILi1EEES8_S8_EEENS6_IJNS7_ILi128EEENS7_ILi112EEENS7_ILi192EEEEEELi192ENS_10bfloat16_tEfNS_4arch4Sm90ELb0ELb0ELb1ELb1ELb0ELb1ELb0ELb1ELb1ELb0ELb0ELb0EEENS1_21CollectiveEpilogueFwdINS6_IJSA_SC_SB_EEES9_SE_SG_Li256ELb1ELb0ELb0ELb0EEENS1_36VarlenDynamicPersistentTileSchedulerILi128ELi112ELi256ELi32ELb0ELb0ELb1ELb0ELb1ELb1EEEEEEEEEvNT_6ParamsE:
        /* <DEDUP_REMOVED lines=27> */
.L_x_3289:
[----:B------:R-:W-:Y:S05]  /*01b0*/  BSYNC B0 ;  /* 0x0000000000007941 */ /* 0x000fea0003800000 */
.L_x_3288:
        /* <DEDUP_REMOVED lines=41> */
.L_x_3290:
        /* <DEDUP_REMOVED lines=22> */
.L_x_3291:
        /* <DEDUP_REMOVED lines=18> */
.L_x_3292:
        /* <DEDUP_REMOVED lines=22> */
.L_x_3293:
        /* <DEDUP_REMOVED lines=22> */
.L_x_3294:
        /* <DEDUP_REMOVED lines=10> */
.L_x_3297:
        /* <DEDUP_REMOVED lines=9> */
[----:B0-----:R-:W-:Y:S01]  /*0ac0*/  IMAD.U32 R2, RZ, RZ, UR4 ;  /* 0x00000004ff027e24 */ /* 0x001fe2000f8e00ff */
[----:B------:R-:W-:-:S04]  /*0ad0*/  ULDC UR4, c[0x0][0xc14] ;  /* 0x0003050000047ab9 */ /* 0x000fc80000000800 */
[----:B------:R-:W0:Y:S01]  /*0ae0*/  LDS.128 R148, [R2+0x368d0] ;  /* 0x0368d00002947984 */ /* 0x000e220000000c00 */
[----:B------:R-:W-:Y:S06]  /*0af0*/  BAR.ARV 0x4, 0x120 ;  /* 0x0104800000007b1d */ /* 0x000fec0000002000 */
[----:B0-----:R-:W-:-:S13]  /*0b00*/  ISETP.GE.AND P0, PT, R151, UR4, PT ;  /* 0x0000000497007c0c */ /* 0x001fda000bf06270 */
[----:B------:R-:W-:Y:S05]  /*0b10*/  @P0 BRA `(.L_x_3298) ;  /* 0x00000244001c0947 */ /* 0x000fea0003800000 */
[----:B------:R-:W2:Y:S01]  /*0b20*/  LDL R0, [R1+0x64] ;  /* 0x0000640001007983 */ /* 0x000ea20000100800 */
[----:B------:R-:W-:Y:S01]  /*0b30*/  VIADD R13, R4, 0xffffff80 ;  /* 0xffffff80040d7836 */ /* 0x000fe20000000000 */
[----:B------:R-:W-:Y:S01]  /*0b40*/  R2UR UR4, R2 ;  /* 0x00000000020472ca */ /* 0x000fe200000e0000 */
[----:B------:R-:W-:Y:S02]  /*0b50*/  IMAD.MOV.U32 R11, RZ, RZ, -0x2 ;  /* 0xfffffffeff0b7424 */ /* 0x000fe400078e00ff */
[----:B------:R-:W-:Y:S02]  /*0b60*/  IMAD.MOV.U32 R224, RZ, RZ, RZ ;  /* 0x000000ffffe07224 */ /* 0x000fe400078e00ff */
[----:B------:R-:W-:Y:S02]  /*0b70*/  IMAD.MOV.U32 R18, RZ, RZ, RZ ;  /* 0x000000ffff127224 */ /* 0x000fe400078e00ff */
[----:B------:R-:W-:Y:S02]  /*0b80*/  IMAD.MOV.U32 R206, RZ, RZ, RZ ;  /* 0x000000ffffce7224 */ /* 0x000fe400078e00ff */
[----:B------:R-:W-:-:S02]  /*0b90*/  IMAD.MOV.U32 R213, RZ, RZ, RZ ;  /* 0x000000ffffd57224 */ /* 0x000fc400078e00ff */
[----:B------:R-:W-:Y:S02]  /*0ba0*/  IMAD.MOV.U32 R211, RZ, RZ, RZ ;  /* 0x000000ffffd37224 */ /* 0x000fe400078e00ff */
[----:B------:R-:W-:Y:S01]  /*0bb0*/  UIADD3 UR4, UR4, 0x15400, URZ ;  /* 0x0001540004047890 */ /* 0x000fe2000fffe03f */
[----:B--2---:R-:W-:Y:S02]  /*0bc0*/  R2UR UR5, R0 ;  /* 0x00000000000572ca */ /* 0x004fe400000e0000 */
[----:B------:R-:W-:-:S04]  /*0bd0*/  SHF.R.S32.HI R0, RZ, 0x1f, R13 ;  /* 0x0000001fff007819 */ /* 0x000fc8000001140d */
[CC--:B------:R-:W-:Y:S02]  /*0be0*/  LEA.HI R4, R0.reuse, R13.reuse, RZ, 0x7 ;  /* 0x0000000d00047211 */ /* 0x0c0fe400078f38ff */
[----:B------:R-:W-:Y:S02]  /*0bf0*/  LEA.HI R3, R0, R13, RZ, 0x4 ;  /* 0x0000000d00037211 */ /* 0x000fe400078f20ff */
[----:B------:R-:W-:Y:S02]  /*0c00*/  LOP3.LUT R229, R4, 0xffffff80, RZ, 0xc0, !PT ;  /* 0xffffff8004e57812 */ /* 0x000fe400078ec0ff */
[----:B------:R-:W-:Y:S01]  /*0c10*/  SHF.R.S32.HI R6, RZ, 0x4, R3 ;  /* 0x00000004ff067819 */ /* 0x000fe20000011403 */
[----:B------:R-:W-:Y:S01]  /*0c20*/  ULOP3.LUT UR5, UR5, 0x1, URZ, 0xfc, !UPT ;  /* 0x0000000105057892 */ /* 0x000fe2000f8efc3f */
[----:B------:R-:W-:Y:S01]  /*0c30*/  SHF.R.S32.HI R237, RZ, 0x7, R4 ;  /* 0x00000007ffed7819 */ /* 0x000fe20000011404 */
[----:B------:R-:W-:Y:S01]  /*0c40*/  IMAD.IADD R229, R13, 0x1, -R229 ;  /* 0x000000010de57824 */ /* 0x000fe200078e0ae5 */
[----:B------:R-:W-:-:S02]  /*0c50*/  LEA.HI R5, R3, R6, RZ, 0x1 ;  /* 0x0000000603057211 */ /* 0x000fc400078f08ff */
[----:B------:R-:W-:Y:S02]  /*0c60*/  LOP3.LUT R3, R3, 0x3fffff0, RZ, 0xc0, !PT ;  /* 0x03fffff003037812 */ /* 0x000fe400078ec0ff */
[----:B------:R-:W-:Y:S02]  /*0c70*/  SHF.R.S32.HI R8, RZ, 0x1f, R229 ;  /* 0x0000001fff087819 */ /* 0x000fe400000114e5 */
[----:B------:R-:W-:Y:S01]  /*0c80*/  LOP3.LUT R5, R5, 0x1ffffffe, RZ, 0xc0, !PT ;  /* 0x1ffffffe05057812 */ /* 0x000fe200078ec0ff */
[----:B------:R-:W-:Y:S01]  /*0c90*/  IMAD.IADD R3, R13, 0x1, -R3 ;  /* 0x000000010d037824 */ /* 0x000fe200078e0a03 */
[CC--:B------:R-:W-:Y:S02]  /*0ca0*/  LEA.HI R7, R8.reuse, R229.reuse, RZ, 0x2 ;  /* 0x000000e508077211 */ /* 0x0c0fe400078f10ff */
[----:B------:R-:W-:Y:S01]  /*0cb0*/  LEA.HI R8, R8, R229, RZ, 0x5 ;  /* 0x000000e508087211 */ /* 0x000fe200078f28ff */
[----:B------:R-:W-:Y:S01]  /*0cc0*/  IMAD.IADD R6, R6, 0x1, -R5 ;  /* 0x0000000106067824 */ /* 0x000fe200078e0a05 */
[----:B------:R-:W-:-:S02]  /*0cd0*/  SHF.R.S32.HI R9, RZ, 0x2, R7 ;  /* 0x00000002ff097819 */ /* 0x000fc40000011407 */
[----:B------:R-:W-:Y:S02]  /*0ce0*/  SHF.R.S32.HI R10, RZ, 0x1f, R7 ;  /* 0x0000001fff0a7819 */ /* 0x000fe40000011407 */
[----:B------:R-:W-:Y:S02]  /*0cf0*/  LEA.HI R5, R0, R13, RZ, 0x5 ;  /* 0x0000000d00057211 */ /* 0x000fe400078f28ff */
[----:B------:R-:W-:Y:S02]  /*0d00*/  LEA.HI R10, R10, R9, RZ, 0x3 ;  /* 0x000000090a0a7211 */ /* 0x000fe400078f18ff */
[----:B------:R-:W-:Y:S02]  /*0d10*/  SHF.R.S32.HI R210, RZ, 0x5, R5 ;  /* 0x00000005ffd27819 */ /* 0x000fe40000011405 */
[----:B------:R-:W-:Y:S02]  /*0d20*/  LOP3.LUT R10, R10, 0xfffffff8, RZ, 0xc0, !PT ;  /* 0xfffffff80a0a7812 */ /* 0x000fe400078ec0ff */
[----:B------:R-:W-:Y:S01]  /*0d30*/  LOP3.LUT R12, R7, 0x7ffffffc, RZ, 0xc0, !PT ;  /* 0x7ffffffc070c7812 */ /* 0x000fe200078ec0ff */
[----:B------:R-:W-:Y:S01]  /*0d40*/  IMAD R3, R210, 0x10, R3 ;  /* 0x00000010d2037824 */ /* 0x000fe200078e0203 */
[----:B------:R-:W-:Y:S01]  /*0d50*/  SHF.R.S32.HI R8, RZ, 0x5, R8 ;  /* 0x00000005ff087819 */ /* 0x000fe20000011408 */
[----:B------:R-:W-:Y:S01]  /*0d60*/  IMAD.IADD R9, R9, 0x1, -R10 ;  /* 0x0000000109097824 */ /* 0x000fe200078e0a0a */
[----:B------:R-:W-:Y:S01]  /*0d70*/  LEA.HI R4, R4, R237, RZ, 0x1 ;  /* 0x000000ed04047211 */ /* 0x000fe200078f08ff */
[----:B------:R-:W-:Y:S01]  /*0d80*/  IMAD R10, R3, 0x8, R6 ;  /* 0x00000008030a7824 */ /* 0x000fe200078e0206 */
[----:B------:R-:W-:Y:S01]  /*0d90*/  LEA.HI R3, R0, R13, RZ, 0x2 ;  /* 0x0000000d00037211 */ /* 0x000fe200078f10ff */
[----:B------:R-:W-:Y:S01]  /*0da0*/  IMAD.IADD R12, R229, 0x1, -R12 ;  /* 0x00000001e50c7824 */ /* 0x000fe200078e0a0c */
[----:B------:R-:W-:Y:S01]  /*0db0*/  LOP3.LUT R4, R4, 0x3fffffe, RZ, 0xc0, !PT ;  /* 0x03fffffe04047812 */ /* 0x000fe200078ec0ff */
[----:B------:R-:W-:Y:S01]  /*0dc0*/  IMAD R9, R8, 0x10, R9 ;  /* 0x0000001008097824 */ /* 0x000fe200078e0209 */
[----:B------:R-:W-:Y:S01]  /*0dd0*/  LOP3.LUT R227, R3, 0xfffffffc, RZ, 0xc0, !PT ;  /* 0xfffffffc03e37812 */ /* 0x000fe200078ec0ff */
[----:B------:R-:W-:Y:S01]  /*0de0*/  IMAD R5, R12, R11, 0x70 ;  /* 0x000000700c057424 */ /* 0x000fe200078e020b */
[--C-:B------:R-:W-:Y:S01]  /*0df0*/  SHF.R.S32.HI R19, RZ, 0x2, R3.reuse ;  /* 0x00000002ff137819 */ /* 0x100fe20000011403 */
[----:B------:R-:W-:Y:S01]  /*0e00*/  IMAD.SHL.U32 R210, R210, 0x200, RZ ;  /* 0x00000200d2d27824 */ /* 0x000fe200078e00ff */
[----:B------:R-:W-:Y:S01]  /*0e10*/  SHF.R.S32.HI R6, RZ, 0x1f, R3 ;  /* 0x0000001fff067819 */ /* 0x000fe20000011403 */
[----:B------:R-:W-:Y:S01]  /*0e20*/  IMAD.IADD R227, R13, 0x1, -R227 ;  /* 0x000000010de37824 */ /* 0x000fe200078e0ae3 */
[----:B------:R0:W-:Y:S01]  /*0e30*/  STL [R1+0x58], R5 ;  /* 0x0000580501007387 */ /* 0x0001e20000100800 */
[----:B------:R-:W-:Y:S01]  /*0e40*/  VIADD R223, R19, 0x40 ;  /* 0x0000004013df7836 */ /* 0x000fe20000000000 */
[----:B------:R-:W-:Y:S01]  /*0e50*/  LEA.HI R6, R6, R19, RZ, 0x3 ;  /* 0x0000001306067211 */ /* 0x000fe200078f18ff */
[----:B------:R-:W-:Y:S01]  /*0e60*/  IMAD.SHL.U32 R22, R227, 0x8, RZ ;  /* 0x00000008e3167824 */ /* 0x000fe200078e00ff */
[----:B------:R-:W-:Y:S01]  /*0e70*/  LEA.HI R0, R0, R13, RZ, 0x3 ;  /* 0x0000000d00007211 */ /* 0x000fe200078f18ff */
[----:B------:R-:W-:Y:S01]  /*0e80*/  IMAD.SHL.U32 R207, R223, 0x40, RZ ;  /* 0x00000040dfcf7824 */ /* 0x000fe200078e00ff */
[----:B------:R-:W-:Y:S01]  /*0e90*/  LOP3.LUT R6, R6, 0xfffffff8, RZ, 0xc0, !PT ;  /* 0xfffffff806067812 */ /* 0x000fe200078ec0ff */
[C---:B------:R-:W-:Y:S01]  /*0ea0*/  VIADD R205, R22.reuse, 0x40 ;  /* 0x0000004016cd7836 */ /* 0x040fe20000000000 */
[----:B------:R-:W-:Y:S01]  /*0eb0*/  IADD3 R204, R22, 0x20, RZ ;  /* 0x0000002016cc7810 */ /* 0x000fe20007ffe0ff */
[----:B------:R-:W-:Y:S01]  /*0ec0*/  IMAD.IADD R4, R237, 0x1, -R4 ;  /* 0x00000001ed047824 */ /* 0x000fe200078e0a04 */
[----:B------:R-:W-:Y:S01]  /*0ed0*/  SHF.R.S32.HI R8, RZ, 0x1f, R223 ;  /* 0x0000001fff087819 */ /* 0x000fe200000114df */
[----:B------:R-:W-:Y:S01]  /*0ee0*/  IMAD.IADD R218, R19, 0x1, -R6 ;  /* 0x0000000113da7824 */ /* 0x000fe200078e0a06 */
[----:B------:R-:W-:Y:S01]  /*0ef0*/  SHF.R.S32.HI R3, RZ, 0x1f, R204 ;  /* 0x0000001fff037819 */ /* 0x000fe200000114cc */
[----:B------:R-:W-:Y:S01]  /*0f00*/  IMAD.SHL.U32 R16, R227, 0x4, RZ ;  /* 0x00000004e3107824 */ /* 0x000fe200078e00ff */
[----:B------:R-:W-:Y:S01]  /*0f10*/  LEA.HI R8, R8, R223, RZ, 0x3 ;  /* 0x000000df08087211 */ /* 0x000fe200078f18ff */
[----:B------:R-:W-:Y:S01]  /*0f20*/  IMAD.SHL.U32 R208, R218, 0x40, RZ ;  /* 0x00000040dad07824 */ /* 0x000fe200078e00ff */
[----:B------:R-:W-:-:S02]  /*0f30*/  LEA.HI R228, R3, R204, RZ, 0x3 ;  /* 0x000000cc03e47211 */ /* 0x000fc400078f18ff */
[----:B------:R-:W-:Y:S01]  /*0f40*/  LEA.HI R3, R3, R204, RZ, 0x6 ;  /* 0x000000cc03037211 */ /* 0x000fe200078f30ff */
[----:B------:R-:W-:Y:S01]  /*0f50*/  IMAD.SHL.U32 R8, R8, 0x40, RZ ;  /* 0x0000004008087824 */ /* 0x000fe200078e00ff */
[----:B------:R-:W-:Y:S02]  /*0f60*/  SHF.R.S32.HI R6, RZ, 0x1f, R205 ;  /* 0x0000001fff067819 */ /* 0x000fe400000114cd */
[----:B------:R-:W-:Y:S01]  /*0f70*/  LOP3.LUT R207, R207, 0x1c0, RZ, 0xc0, !PT ;  /* 0x000001c0cfcf7812 */ /* 0x000fe200078ec0ff */
[----:B------:R-:W-:Y:S01]  /*0f80*/  IMAD.SHL.U32 R3, R3, 0x80, RZ ;  /* 0x0000008003037824 */ /* 0x000fe200078e00ff */
[----:B------:R-:W-:Y:S02]  /*0f90*/  LOP3.LUT R208, R208, 0x1c0, RZ, 0xc0, !PT ;  /* 0x000001c0d0d07812 */ /* 0x000fe400078ec0ff */
[CC--:B0-----:R-:W-:Y:S02]  /*0fa0*/  LEA.HI R5, R6.reuse, R205.reuse, RZ, 0x6 ;  /* 0x000000cd06057211 */ /* 0x0c1fe400078f30ff */
[----:B------:R-:W-:-:S02]  /*0fb0*/  LEA.HI R233, R6, R205, RZ, 0x3 ;  /* 0x000000cd06e97211 */ /* 0x000fc400078f18ff */
[----:B------:R-:W-:Y:S01]  /*0fc0*/  SHF.R.U32.HI R236, RZ, 0x3, R207 ;  /* 0x00000003ffec7819 */ /* 0x000fe200000116cf */
[----:B------:R-:W-:Y:S01]  /*0fd0*/  IMAD.SHL.U32 R5, R5, 0x80, RZ ;  /* 0x0000008005057824 */ /* 0x000fe200078e00ff */
[----:B------:R-:W-:Y:S02]  /*0fe0*/  SHF.R.U32.HI R209, RZ, 0x3, R208 ;  /* 0x00000003ffd17819 */ /* 0x000fe400000116d0 */
[--C-:B------:R-:W-:Y:S02]  /*0ff0*/  LOP3.LUT R6, R208, 0x38, R228.reuse, 0xf8, !PT ;  /* 0x00000038d0067812 */ /* 0x100fe400078ef8e4 */
[----:B------:R-:W-:Y:S02]  /*1000*/  LOP3.LUT R7, R207, 0x38, R228, 0xf8, !PT ;  /* 0x00000038cf077812 */ /* 0x000fe400078ef8e4 */
[----:B------:R-:W-:Y:S02]  /*1010*/  LOP3.LUT R212, R8, 0xfffffe00, RZ, 0xc0, !PT ;  /* 0xfffffe0008d47812 */ /* 0x000fe400078ec0ff */
[----:B------:R-:W-:-:S02]  /*1020*/  LOP3.LUT R3, R3, 0xffffe000, RZ, 0xc0, !PT ;  /* 0xffffe00003037812 */ /* 0x000fc400078ec0ff */
[----:B------:R-:W-:Y:S02]  /*1030*/  LOP3.LUT R6, R6, R209, RZ, 0x3c, !PT ;  /* 0x000000d106067212 */ /* 0x000fe400078e3cff */
[----:B------:R-:W-:Y:S02]  /*1040*/  LOP3.LUT R7, R7, R236, RZ, 0x3c, !PT ;  /* 0x000000ec07077212 */ /* 0x000fe400078e3cff */
[-C--:B------:R-:W-:Y:S02]  /*1050*/  IADD3 R6, R6, R3.reuse, R210 ;  /* 0x0000000306067210 */ /* 0x080fe40007ffe0d2 */
[----:B------:R-:W-:Y:S01]  /*1060*/  IADD3 R7, R7, R3, R212 ;  /* 0x0000000307077210 */ /* 0x000fe20007ffe0d4 */
[----:B------:R-:W-:Y:S01]  /*1070*/  IMAD R3, R4, 0x40, R9 ;  /* 0x0000004004037824 */ /* 0x000fe200078e0209 */
[----:B------:R-:W-:Y:S01]  /*1080*/  SHF.R.S32.HI R216, RZ, 0x3, R0 ;  /* 0x00000003ffd87819 */ /* 0x000fe20000011400 */
[----:B------:R-:W-:Y:S01]  /*1090*/  IMAD.U32 R4, RZ, RZ, UR5 ;  /* 0x00000005ff047e24 */ /* 0x000fe2000f8e00ff */
[----:B------:R-:W-:-:S02]  /*10a0*/  LOP3.LUT R8, R208, 0x38, R233, 0xf8, !PT ;  /* 0x00000038d0087812 */ /* 0x000fc400078ef8e9 */
[----:B------:R0:W-:Y:S01]  /*10b0*/  STL [R1+0x5c], R3 ;  /* 0x00005c0301007387 */ /* 0x0001e20000100800 */
[----:B------:R-:W-:Y:S02]  /*10c0*/  LOP3.LUT R11, R207, 0x38, R233, 0xf8, !PT ;  /* 0x00000038cf0b7812 */ /* 0x000fe400078ef8e9 */
[----:B------:R-:W-:Y:S01]  /*10d0*/  LOP3.LUT R5, R5, 0xffffe000, RZ, 0xc0, !PT ;  /* 0xffffe00005057812 */ /* 0x000fe200078ec0ff */
[----:B------:R-:W-:Y:S01]  /*10e0*/  STL [R1+0x14], R4 ;  /* 0x0000140401007387 */ /* 0x000fe20000100800 */
[----:B------:R-:W-:Y:S02]  /*10f0*/  LOP3.LUT R8, R8, R209, RZ, 0x3c, !PT ;  /* 0x000000d108087212 */ /* 0x000fe400078e3cff */
[----:B------:R-:W-:Y:S02]  /*1100*/  LOP3.LUT R11, R11, R236, RZ, 0x3c, !PT ;  /* 0x000000ec0b0b7212 */ /* 0x000fe400078e3cff */
[-C--:B------:R-:W-:Y:S02]  /*1110*/  IADD3 R8, R8, R5.reuse, R210 ;  /* 0x0000000508087210 */ /* 0x080fe40007ffe0d2 */
[----:B0-----:R-:W-:Y:S01]  /*1120*/  LOP3.LUT R3, R0, 0x1ffffff8, RZ, 0xc0, !PT ;  /* 0x1ffffff800037812 */ /* 0x001fe200078ec0ff */
[----:B------:R-:W-:Y:S01]  /*1130*/  IMAD.U32 R0, RZ, RZ, UR4 ;  /* 0x00000004ff007e24 */ /* 0x000fe2000f8e00ff */
[----:B------:R-:W-:-:S02]  /*1140*/  IADD3 R11, R11, R5, R212 ;  /* 0x000000050b0b7210 */ /* 0x000fc40007ffe0d4 */
[----:B------:R-:W-:Y:S01]  /*1150*/  LOP3.LUT R5, R207, 0x38, R22, 0xf8, !PT ;  /* 0x00000038cf057812 */ /* 0x000fe200078ef816 */
[----:B------:R-:W-:Y:S01]  /*1160*/  IMAD.IADD R3, R13, 0x1, -R3 ;  /* 0x000000010d037824 */ /* 0x000fe200078e0a03 */
[----:B------:R0:W-:Y:S01]  /*1170*/  STL [R1+0x54], R0 ;  /* 0x0000540001007387 */ /* 0x0001e20000100800 */
[----:B------:R-:W-:Y:S02]  /*1180*/  SHF.R.S32.HI R228, RZ, 0x3, R228 ;  /* 0x00000003ffe47819 */ /* 0x000fe400000114e4 */
[----:B------:R-:W-:Y:S01]  /*1190*/  LOP3.LUT R5, R212, R5, R236, 0xf6, !PT ;  /* 0x00000005d4057212 */ /* 0x000fe200078ef6ec */
[----:B------:R-:W-:Y:S01]  /*11a0*/  IMAD.SHL.U32 R214, R3, 0x8, RZ ;  /* 0x0000000803d67824 */ /* 0x000fe200078e00ff */
[----:B------:R-:W-:Y:S02]  /*11b0*/  SHF.R.S32.HI R233, RZ, 0x3, R233 ;  /* 0x00000003ffe97819 */ /* 0x000fe400000114e9 */
[----:B------:R-:W-:Y:S02]  /*11c0*/  LEA R234, R5, UR4, 0x1 ;  /* 0x0000000405ea7c11 */ /* 0x000fe4000f8e08ff */
[----:B------:R-:W-:Y:S01]  /*11d0*/  LEA R235, R6, UR4, 0x1 ;  /* 0x0000000406eb7c11 */ /* 0x000fe2000f8e08ff */
[----:B0-----:R-:W-:Y:S01]  /*11e0*/  IMAD.SHL.U32 R0, R10, 0x8, RZ ;  /* 0x000000080a007824 */ /* 0x001fe200078e00ff */
[----:B------:R-:W-:-:S02]  /*11f0*/  LEA R231, R7, UR4, 0x1 ;  /* 0x0000000407e77c11 */ /* 0x000fc4000f8e08ff */
[----:B------:R-:W-:Y:S02]  /*1200*/  LEA R232, R8, UR4, 0x1 ;  /* 0x0000000408e87c11 */ /* 0x000fe4000f8e08ff */
[----:B------:R0:W-:Y:S01]  /*1210*/  STL [R1+0x60], R0 ;  /* 0x0000600001007387 */ /* 0x0001e20000100800 */
[----:B------:R-:W-:-:S07]  /*1220*/  LEA R230, R11, UR4, 0x1 ;  /* 0x000000040be67c11 */ /* 0x000fce000f8e08ff */
.L_x_3509:
[----:B--2--5:R-:W1:Y:S01]  /*1230*/  LDC.64 R4, c[0x0][0xc60] ;  /* 0x00031800ff047b82 */ /* 0x024e620000000a00 */
[----:B------:R-:W-:Y:S01]  /*1240*/  ULDC.64 UR4, c[0x0][0xa28] ;  /* 0x00028a0000047ab9 */ /* 0x000fe20000000a00 */
[----:B------:R-:W-:Y:S01]  /*1250*/  ULDC.64 UR8, c[0x0][0xa18] ;  /* 0x0002860000087ab9 */ /* 0x000fe20000000a00 */
[----:B------:R-:W-:Y:S01]  /*1260*/  ULDC.64 UR6, c[0x0][0xa08] ;  /* 0x0002820000067ab9 */ /* 0x000fe20000000a00 */
[----:B-1----:R-:W-:-:S05]  /*1270*/  IMAD.WIDE R4, R151, 0x4, R4 ;  /* 0x0000000497047825 */ /* 0x002fca00078e0204 */
[----:B------:R-:W2:Y:S01]  /*1280*/  LDG.E R222, desc[UR60][R4.64] ;  /* 0x0000003c04de7981 */ /* 0x000ea2000c1e1900 */
[----:B------:R-:W-:Y:S01]  /*1290*/  ISETP.NE.U32.AND P2, PT, RZ, UR4, PT ;  /* 0x00000004ff007c0c */ /* 0x000fe2000bf45070 */
[----:B------:R-:W-:Y:S01]  /*12a0*/  IMAD.MOV.U32 R3, RZ, RZ, RZ ;  /* 0x000000ffff037224 */ /* 0x000fe200078e00ff */
[----:B------:R-:W-:Y:S01]  /*12b0*/  ISETP.NE.U32.AND P1, PT, RZ, UR8, PT ;  /* 0x00000008ff007c0c */ /* 0x000fe2000bf25070 */
[----:B------:R-:W-:Y:S01]  /*12c0*/  IMAD.MOV.U32 R29, RZ, RZ, RZ ;  /* 0x000000ffff1d7224 */ /* 0x000fe200078e00ff */
[----:B------:R-:W-:Y:S02]  /*12d0*/  ISETP.NE.AND.EX P2, PT, RZ, UR5, PT, P2 ;  /* 0x00000005ff007c0c */ /* 0x000fe4000bf45320 */
[----:B------:R-:W-:Y:S02]  /*12e0*/  ISETP.NE.AND.EX P1, PT, RZ, UR9, PT, P1 ;  /* 0x00000009ff007c0c */ /* 0x000fe4000bf25310 */
[----:B------:R-:W-:-:S04]  /*12f0*/  ISETP.NE.U32.AND P0, PT, RZ, UR6, PT ;  /* 0x00000006ff007c0c */ /* 0x000fc8000bf05070 */
[----:B------:R-:W-:Y:S02]  /*1300*/  ISETP.NE.AND.EX P0, PT, RZ, UR7, PT, P0 ;  /* 0x00000007ff007c0c */ /* 0x000fe4000bf05300 */
[----:B--2---:R-:W-:Y:S01]  /*1310*/  SHF.R.S32.HI R226, RZ, 0x1f, R222 ;  /* 0x0000001fffe27819 */ /* 0x004fe200000114de */
[C---:B------:R-:W-:Y:S02]  /*1320*/  IMAD.SHL.U32 R220, R222.reuse, 0x4, RZ ;  /* 0x00000004dedc7824 */ /* 0x040fe400078e00ff */
[C---:B------:R-:W-:Y:S02]  /*1330*/  @P2 LEA R4, P3, R222.reuse, UR4, 0x2 ;  /* 0x00000004de042c11 */ /* 0x040fe4000f8610ff */
[C-C-:B------:R-:W-:Y:S02]  /*1340*/  SHF.L.U64.HI R221, R222.reuse, 0x2, R226.reuse ;  /* 0x00000002dedd7819 */ /* 0x140fe400000102e2 */
[----:B------:R-:W-:Y:S01]  /*1350*/  @P2 LEA.HI.X R5, R222, UR5, R226, 0x2, P3 ;  /* 0x00000005de052c11 */ /* 0x000fe200098f14e2 */
[----:B------:R-:W-:Y:S01]  /*1360*/  ULDC UR4, c[0x0][0x288] ;  /* 0x0000a20000047ab9 */ /* 0x000fe20000000800 */
[----:B---3--:R-:W-:-:S03]  /*1370*/  IADD3 R8, P4, R220, UR6, RZ ;  /* 0x00000006dc087c10 */ /* 0x008fc6000ff9e0ff */
[----:B------:R1:W5:Y:S01]  /*1380*/  @P2 LDG.E R3, desc[UR60][R4.64] ;  /* 0x0000003c04032981 */ /* 0x000362000c1e1900 */
[----:B0---4-:R-:W-:Y:S02]  /*1390*/  @P1 IADD3 R6, P2, R220, UR8, RZ ;  /* 0x00000008dc061c10 */ /* 0x011fe4000ff5e0ff */
[----:B------:R-:W-:Y:S01]  /*13a0*/  MOV R152, UR4 ;  /* 0x0000000400987c02 */ /* 0x000fe20008000f00 */
[----:B------:R-:W-:Y:S01]  /*13b0*/  ULDC.64 UR4, c[0x0][0x3f8] ;  /* 0x0000fe0000047ab9 */ /* 0x000fe20000000a00 */
[C---:B------:R-:W-:Y:S02]  /*13c0*/  IADD3.X R9, R221.reuse, UR7, RZ, P4, !PT ;  /* 0x00000007dd097c10 */ /* 0x040fe4000a7fe4ff */
[----:B------:R-:W-:Y:S01]  /*13d0*/  @P1 IADD3.X R7, R221, UR9, RZ, P2, !PT ;  /* 0x00000009dd071c10 */ /* 0x000fe200097fe4ff */
[----:B------:R-:W-:Y:S02]  /*13e0*/  UISETP.NE.U32.AND UP0, UPT, UR4, URZ, UPT ;  /* 0x0000003f0400728c */ /* 0x000fe4000bf05070 */
[----:B------:R1:W5:Y:S01]  /*13f0*/  @P0 LDG.E R29, desc[UR60][R8.64] ;  /* 0x0000003c081d0981 */ /* 0x000362000c1e1900 */
[----:B------:R-:W-:Y:S01]  /*1400*/  ULDC UR4, c[0x0][0x404] ;  /* 0x0001010000047ab9 */ /* 0x000fe20000000800 */
[----:B------:R-:W-:-:S02]  /*1410*/  ULDC.64 UR8, c[0x0][0xa20] ;  /* 0x0002880000087ab9 */ /* 0x000fc40000000a00 */
[----:B------:R1:W5:Y:S01]  /*1420*/  @P1 LDG.E R152, desc[UR60][R6.64] ;  /* 0x0000003c06981981 */ /* 0x000362000c1e1900 */
[----:B------:R-:W-:Y:S01]  /*1430*/  UISETP.NE.AND.EX UP0, UPT, UR5, URZ, UPT, UP0 ;  /* 0x0000003f0500728c */ /* 0x000fe2000bf05300 */
[----:B------:R-:W-:Y:S02]  /*1440*/  ISETP.NE.U32.AND P2, PT, RZ, UR8, PT ;  /* 0x00000008ff007c0c */ /* 0x000fe4000bf45070 */
[----:B------:R-:W-:Y:S01]  /*1450*/  ULDC UR5, c[0x0][0x2e0] ;  /* 0x0000b80000057ab9 */ /* 0x000fe20000000800 */
[----:B------:R-:W-:Y:S01]  /*1460*/  USEL UR4, UR4, 0x1, UP0 ;  /* 0x0000000104047887 */ /* 0x000fe20008000000 */
[----:B------:R-:W-:-:S03]  /*1470*/  ISETP.NE.AND.EX P2, PT, RZ, UR9, PT, P2 ;  /* 0x00000009ff007c0c */ /* 0x000fc6000bf45320 */
[----:B------:R-:W-:-:S03]  /*1480*/  UIMAD UR4, UR4, UR5, URZ ;  /* 0x00000005040472a4 */ /* 0x000fc6000f8e023f */
[----:B------:R-:W-:Y:S01]  /*1490*/  ULDC UR5, c[0x0][0x338] ;  /* 0x0000ce0000057ab9 */ /* 0x000fe20000000800 */
[----:B------:R-:W-:Y:S02]  /*14a0*/  IMAD.MOV.U32 R225, RZ, RZ, R149 ;  /* 0x000000ffffe17224 */ /* 0x000fe400078e0095 */
[----:B------:R-:W-:Y:S02]  /*14b0*/  IMAD.MOV.U32 R219, RZ, RZ, R150 ;  /* 0x000000ffffdb7224 */ /* 0x000fe400078e0096 */
[----:B------:R-:W-:Y:S01]  /*14c0*/  IMAD.MOV.U32 R27, RZ, RZ, R222 ;  /* 0x000000ffff1b7224 */ /* 0x000fe200078e00de */
[----:B-1----:R-:W-:Y:S06]  /*14d0*/  @P1 BRA `(.L_x_3299) ;  /* 0x0000000000241947 */ /* 0x002fec0003800000 */
[----:B------:R-:W-:Y:S02]  /*14e0*/  ULDC.64 UR6, c[0x0][0xa00] ;  /* 0x0002800000067ab9 */ /* 0x000fe40000000a00 */
[----:B------:R-:W-:-:S04]  /*14f0*/  ISETP.NE.U32.AND P1, PT, RZ, UR6, PT ;  /* 0x00000006ff007c0c */ /* 0x000fc8000bf25070 */
[----:B------:R-:W-:-:S13]  /*1500*/  ISETP.NE.AND.EX P1, PT, RZ, UR7, PT, P1 ;  /* 0x00000007ff007c0c */ /* 0x000fda000bf25310 */
[----:B------:R-:W-:Y:S05]  /*1510*/  @!P1 BRA `(.L_x_3299) ;  /* 0x0000000000149947 */ /* 0x000fea0003800000 */
[----:B------:R-:W1:Y:S02]  /*1520*/  LDC.64 R4, c[0x0][0xa00] ;  /* 0x00028000ff047b82 */ /* 0x000e640000000a00 */
[----:B-1----:R-:W-:-:S05]  /*1530*/  IMAD.WIDE R4, R27, 0x4, R4 ;  /* 0x000000041b047825 */ /* 0x002fca00078e0204 */
[----:B-----5:R-:W2:Y:S04]  /*1540*/  LDG.E R152, desc[UR60][R4.64] ;  /* 0x0000003c04987981 */ /* 0x020ea8000c1e1900 */
[----:B------:R-:W2:Y:S02]  /*1550*/  LDG.E R7, desc[UR60][R4.64+0x4] ;  /* 0x0000043c04077981 */ /* 0x000ea4000c1e1900 */
[----:B--2---:R-:W-:-:S07]  /*1560*/  IMAD.IADD R152, R7, 0x1, -R152 ;  /* 0x0000000107987824 */ /* 0x004fce00078e0a98 */
.L_x_3299:
[----:B------:R-:W-:Y:S02]  /*1570*/  IMAD.U32 R24, RZ, RZ, UR5 ;  /* 0x00000005ff187e24 */ /* 0x000fe4000f8e00ff */
[----:B------:R-:W-:Y:S01]  /*1580*/  IMAD.U32 R28, RZ, RZ, UR4 ;  /* 0x00000004ff1c7e24 */ /* 0x000fe2000f8e00ff */
[----:B------:R-:W-:Y:S06]  /*1590*/  @!P2 BRA `(.L_x_3300) ;  /* 0x000000000010a947 */ /* 0x000fec0003800000 */
[----:B------:R-:W-:-:S04]  /*15a0*/  IADD3 R4, P0, R220, UR8, RZ ;  /* 0x00000008dc047c10 */ /* 0x000fc8000ff1e0ff */
[----:B------:R-:W-:-:S05]  /*15b0*/  IADD3.X R5, R221, UR9, RZ, P0, !PT ;  /* 0x00000009dd057c10 */ /* 0x000fca00087fe4ff */
[----:B------:R1:W5:Y:S01]  /*15c0*/  LDG.E R28, desc[UR60][R4.64] ;  /* 0x0000003c041c7981 */ /* 0x000362000c1e1900 */
[----:B------:R-:W-:Y:S05]  /*15d0*/  BRA `(.L_x_3301) ;  /* 0x0000000000107947 */ /* 0x000fea0003800000 */
.L_x_3300:
[----:B------:R-:W-:Y:S05]  /*15e0*/  @!P0 BRA `(.L_x_3301) ;  /* 0x00000000000c8947 */ /* 0x000fea0003800000 */
[----:B------:R-:W2:Y:S04]  /*15f0*/  LDG.E R5, desc[UR60][R8.64] ;  /* 0x0000003c08057981 */ /* 0x000ea8000c1e1900 */
[----:B------:R-:W2:Y:S02]  /*1600*/  LDG.E R28, desc[UR60][R8.64+0x4] ;  /* 0x0000043c081c7981 */ /* 0x000ea4000c1e1900 */
[----:B--2---:R-:W-:-:S07]  /*1610*/  IMAD.IADD R28, R28, 0x1, -R5 ;  /* 0x000000011c1c7824 */ /* 0x004fce00078e0a05 */
.L_x_3301:
[----:B------:R-:W-:Y:S02]  /*1620*/  ULDC.64 UR4, c[0x0][0xa10] ;  /* 0x0002840000047ab9 */ /* 0x000fe40000000a00 */
[----:B------:R-:W-:-:S04]  /*1630*/  ISETP.NE.U32.AND P0, PT, RZ, UR4, PT ;  /* 0x00000004ff007c0c */ /* 0x000fc8000bf05070 */
[----:B------:R-:W-:Y:S01]  /*1640*/  ISETP.NE.AND.EX P0, PT, RZ, UR5, PT, P0 ;  /* 0x00000005ff007c0c */ /* 0x000fe2000bf05300 */
[----:B------:R-:W-:-:S12]  /*1650*/  ULDC.64 UR4, c[0x0][0xa30] ;  /* 0x00028c0000047ab9 */ /* 0x000fd80000000a00 */
[----:B-1----:R-:W1:Y:S02]  /*1660*/  @P0 LDC.64 R4, c[0x0][0xa10] ;  /* 0x00028400ff040b82 */ /* 0x002e640000000a00 */
[----:B-1----:R-:W-:-:S05]  /*1670*/  @P0 IMAD.WIDE R4, R27, 0x4, R4 ;  /* 0x000000041b040825 */ /* 0x002fca00078e0204 */
[----:B0-----:R-:W2:Y:S04]  /*1680*/  @P0 LDG.E R0, desc[UR60][R4.64] ;  /* 0x0000003c04000981 */ /* 0x001ea8000c1e1900 */
        /* <DEDUP_REMOVED lines=8> */
[----:B------:R-:W-:Y:S01]  /*1710*/  PLOP3.LUT P2, PT, PT, PT, PT, 0x80, 0x0 ;  /* 0x000000000000781c */ /* 0x000fe20003f4f070 */
[----:B0-----:R-:W-:Y:S02]  /*1720*/  IMAD.MOV.U32 R4, RZ, RZ, RZ ;  /* 0x000000ffff047224 */ /* 0x001fe400078e00ff */
[----:B--2---:R-:W-:Y:S02]  /*1730*/  @P0 IMAD.IADD R24, R9, 0x1, -R0 ;  /* 0x0000000109180824 */ /* 0x004fe400078e0a00 */
[----:B------:R-:W-:Y:S02]  /*1740*/  IMAD.MOV R0, RZ, RZ, -R3 ;  /* 0x000000ffff007224 */ /* 0x000fe400078e0a03 */
[----:B------:R-:W-:-:S03]  /*1750*/  IMAD.IADD R151, R3, 0x1, R24 ;  /* 0x0000000103977824 */ /* 0x000fc600078e0218 */
[----:B------:R-:W-:Y:S01]  /*1760*/  VIMNMX R0, RZ, R0, !PT ;  /* 0x00000000ff007248 */ /* 0x000fe20007fe0100 */
[----:B------:R-:W-:-:S03]  /*1770*/  VIADD R5, R151, 0x6f ;  /* 0x0000006f97057836 */ /* 0x000fc60000000000 */
[----:B------:R-:W-:Y:S01]  /*1780*/  SHF.R.U32.HI R126, RZ, 0x4, R0 ;  /* 0x00000004ff7e7819 */ /* 0x000fe20000011600 */
[----:B------:R-:W-:-:S04]  /*1790*/  IMAD.HI R4, R5, -0x6db6db6d, R4 ;  /* 0x9249249305047827 */ /* 0x000fc800078e0204 */
[----:B------:R-:W-:Y:S01]  /*17a0*/  IMAD.WIDE.U32 R126, R126, 0x24924925, RZ ;  /* 0x249249257e7e7825 */ /* 0x000fe200078e00ff */
[----:B------:R-:W-:-:S03]  /*17b0*/  SHF.R.U32.HI R153, RZ, 0x1f, R4 ;  /* 0x0000001fff997819 */ /* 0x000fc60000011604 */
[----:B------:R-:W-:Y:S01]  /*17c0*/  IMAD.MOV.U32 R126, RZ, RZ, R127 ;  /* 0x000000ffff7e7224 */ /* 0x000fe200078e007f */
[----:B------:R-:W-:-:S03]  /*17d0*/  LEA.HI.SX32 R153, R4, R153, 0x1a ;  /* 0x0000009904997211 */ /* 0x000fc600078fd2ff */
[----:B------:R-:W-:Y:S02]  /*17e0*/  IMAD.MOV.U32 R25, RZ, RZ, R126 ;  /* 0x000000ffff197224 */ /* 0x000fe400078e007e */
[----:B------:R-:W-:-:S05]  /*17f0*/  IMAD R3, R153, 0x70, -R3 ;  /* 0x0000007099037824 */ /* 0x000fca00078e0a03 */
[----:B------:R-:W-:-:S04]  /*1800*/  VIMNMX R3, R3, R24, PT ;  /* 0x0000001803037248 */ /* 0x000fc80003fe0100 */
[----:B------:R-:W-:-:S13]  /*1810*/  ISETP.GT.AND P0, PT, R3, R0, PT ;  /* 0x000000000300720c */ /* 0x000fda0003f04270 */
[----:B------:R-:W-:Y:S02]  /*1820*/  @P0 VIADD R5, R3, 0x6f ;  /* 0x0000006f03050836 */ /* 0x000fe40000000000 */
[----:B------:R-:W-:-:S04]  /*1830*/  @P0 IMAD.MOV.U32 R4, RZ, RZ, RZ ;  /* 0x000000ffff040224 */ /* 0x000fc800078e00ff */
[----:B------:R-:W-:-:S05]  /*1840*/  @P0 IMAD.HI R4, R5, -0x6db6db6d, R4 ;  /* 0x9249249305040827 */ /* 0x000fca00078e0204 */
        /* <DEDUP_REMOVED lines=24> */
.L_x_3304:
[----:B------:R-:W-:Y:S05]  /*19d0*/  BSYNC B6 ;  /* 0x0000000000067941 */ /* 0x000fea0003800000 */
.L_x_3303:
        /* <DEDUP_REMOVED lines=20> */
.L_x_3306:
[----:B------:R-:W-:Y:S05]  /*1b20*/  BSYNC B6 ;  /* 0x0000000000067941 */ /* 0x000fea0003800000 */
.L_x_3305:
[----:B------:R-:W-:Y:S01]  /*1b30*/  ULDC.64 UR4, c[0x0][0x9f8] ;  /* 0x00027e0000047ab9 */ /* 0x000fe20000000a00 */
[----:B------:R-:W2:Y:S01]  /*1b40*/  LDL.LU R20, [R1+0x10] ;  /* 0x0000100001147983 */ /* 0x000ea20000300800 */
[----:B------:R-:W-:Y:S01]  /*1b50*/  ISETP.NE.U32.AND P0, PT, RZ, UR4, PT ;  /* 0x00000004ff007c0c */ /* 0x000fe2000bf05070 */
[----:B------:R-:W0:Y:S01]  /*1b60*/  LDC R0, c[0x0][0x428] ;  /* 0x00010a00ff007b82 */ /* 0x000e220000000800 */
[----:B------:R-:W-:-:S07]  /*1b70*/  ULDC UR6, c[0x0][0x2e4] ;  /* 0x0000b90000067ab9 */ /* 0x000fce0000000800 */
[----:B------:R-:W1:Y:S01]  /*1b80*/  LDC.64 R114, c[0x0][0x2f0] ;  /* 0x0000bc00ff727b82 */ /* 0x000e620000000a00 */
[----:B------:R-:W-:Y:S01]  /*1b90*/  ISETP.NE.AND.EX P0, PT, RZ, UR5, PT, P0 ;  /* 0x00000005ff007c0c */ /* 0x000fe2000bf05300 */
[----:B------:R-:W-:Y:S01]  /*1ba0*/  IMAD.IADD R120, R29, 0x1, R28 ;  /* 0x000000011d787824 */ /* 0x000fe200078e021c */
[----:B------:R-:W-:Y:S01]  /*1bb0*/  SHF.R.S32.HI R23, RZ, 0x1f, R22 ;  /* 0x0000001fff177819 */ /* 0x000fe20000011416 */
[----:B------:R-:W-:-:S04]  /*1bc0*/  ULDC.64 UR8, c[0x0][0xa08] ;  /* 0x0002820000087ab9 */ /* 0x000fc80000000a00 */
[----:B------:R-:W3:Y:S06]  /*1bd0*/  LDC.64 R108, c[0x0][0x3e8] ;  /* 0x0000fa00ff6c7b82 */ /* 0x000eec0000000a00 */
[----:B------:R-:W-:Y:S02]  /*1be0*/  @P0 IADD3 R4, P1, R220, UR4, RZ ;  /* 0x00000004dc040c10 */ /* 0x000fe4000ff3e0ff */
[----:B------:R-:W4:Y:S02]  /*1bf0*/  LDC R125, c[0x0][0x3d4] ;  /* 0x0000f500ff7d7b82 */ /* 0x000f240000000800 */
[----:B------:R-:W-:Y:S01]  /*1c00*/  @P0 IADD3.X R5, R221, UR5, RZ, P1, !PT ;  /* 0x00000005dd050c10 */ /* 0x000fe20008ffe4ff */
[----:B------:R-:W-:-:S04]  /*1c10*/  ULDC.64 UR4, c[0x0][0x320] ;  /* 0x0000c80000047ab9 */ /* 0x000fc80000000a00 */
[----:B------:R3:W2:Y:S01]  /*1c20*/  @P0 LDG.E R27, desc[UR60][R4.64] ;  /* 0x0000003c041b0981 */ /* 0x0006a2000c1e1900 */
[----:B0-----:R-:W-:Y:S01]  /*1c30*/  ISETP.NE.AND P0, PT, R0, 0x1, PT ;  /* 0x000000010000780c */ /* 0x001fe20003f05270 */
[----:B------:R-:W0:Y:S01]  /*1c40*/  LDC.64 R102, c[0x0][0x3d8] ;  /* 0x0000f600ff667b82 */ /* 0x000e220000000a00 */
[----:B------:R-:W-:Y:S01]  /*1c50*/  ISETP.GE.AND P2, PT, R204, UR6, PT ;  /* 0x00000006cc007c0c */ /* 0x000fe2000bf46270 */
[----:B------:R-:W4:Y:S01]  /*1c60*/  S2R R154, SR_TID.X ;  /* 0x00000000009a7919 */ /* 0x000f220000002100 */
[----:B------:R-:W-:Y:S01]  /*1c70*/  ISETP.GE.AND P1, PT, R22, UR6, PT ;  /* 0x0000000616007c0c */ /* 0x000fe2000bf26270 */
[----:B-1----:R-:W-:Y:S01]  /*1c80*/  IMAD R127, R115, 0x70, RZ ;  /* 0x00000070737f7824 */ /* 0x002fe200078e02ff */
[----:B------:R-:W-:Y:S01]  /*1c90*/  SEL R0, RZ, 0xffffffff, P2 ;  /* 0xffffffffff007807 */ /* 0x000fe20001000000 */
[----:B------:R-:W-:Y:S01]  /*1ca0*/  IMAD.SHL.U32 R137, R114, 0x40, RZ ;  /* 0x0000004072897824 */ /* 0x000fe200078e00ff */
[----:B------:R-:W-:Y:S01]  /*1cb0*/  SEL R3, RZ, 0x1, P1 ;  /* 0x00000001ff037807 */ /* 0x000fe20000800000 */
[----:B---3--:R-:W-:Y:S01]  /*1cc0*/  IMAD.WIDE.U32 R110, R19, R108, R22 ;  /* 0x0000006c136e7225 */ /* 0x008fe200078e0016 */
[----:B------:R-:W-:-:S02]  /*1cd0*/  ISETP.GE.AND P1, PT, R205, UR6, PT ;  /* 0x00000006cd007c0c */ /* 0x000fc4000bf26270 */
[----:B------:R-:W-:Y:S01]  /*1ce0*/  SHF.R.S32.HI R15, RZ, 0x1f, R120 ;  /* 0x0000001fff0f7819 */ /* 0x000fe20000011478 */
[----:B------:R-:W1:Y:S01]  /*1cf0*/  @P0 LDC R7, c[0x0][0x42c] ;  /* 0x00010b00ff070b82 */ /* 0x000e620000000800 */
[----:B------:R-:W-:Y:S01]  /*1d00*/  IMAD.SHL.U32 R4, R0, 0x2, RZ ;  /* 0x0000000200047824 */ /* 0x000fe200078e00ff */
[----:B------:R-:W-:Y:S01]  /*1d10*/  SEL R5, RZ, 0x4, P1 ;  /* 0x00000004ff057807 */ /* 0x000fe20000800000 */
[----:B------:R-:W-:Y:S01]  /*1d20*/  VIADD R0, R22, 0x60 ;  /* 0x0000006016007836 */ /* 0x000fe20000000000 */
[----:B------:R-:W-:Y:S01]  /*1d30*/  SHF.R.S32.HI R146, RZ, 0x1f, R19 ;  /* 0x0000001fff927819 */ /* 0x000fe20000011413 */
[----:B------:R-:W-:Y:S01]  /*1d40*/  IMAD R10, R15, R114, RZ ;  /* 0x000000720f0a7224 */ /* 0x000fe200078e02ff */
[----:B------:R-:W-:Y:S01]  /*1d50*/  LOP3.LUT R4, R4, 0x2, R3, 0xe2, !PT ;  /* 0x0000000204047812 */ /* 0x000fe200078ee203 */
[----:B------:R-:W-:Y:S01]  /*1d60*/  IMAD R135, R109, 0x70, RZ ;  /* 0x000000706d877824 */ /* 0x000fe200078e02ff */
[----:B------:R-:W3:Y:S01]  /*1d70*/  @P0 LDC R8, c[0x0][0x430] ;  /* 0x00010c00ff080b82 */ /* 0x000ee20000000800 */
[----:B------:R-:W-:Y:S01]  /*1d80*/  ISETP.GE.AND P2, PT, R0, UR6, PT ;  /* 0x0000000600007c0c */ /* 0x000fe2000bf46270 */
[----:B------:R-:W-:Y:S01]  /*1d90*/  IMAD R11, R120, R115, R10 ;  /* 0x00000073780b7224 */ /* 0x000fe200078e020a */
[----:B------:R-:W-:Y:S01]  /*1da0*/  SHF.R.S32.HI R17, RZ, 0x1f, R16 ;  /* 0x0000001fff117819 */ /* 0x000fe20000011410 */
[----:B0-----:R-:W-:Y:S01]  /*1db0*/  IMAD.WIDE.U32 R104, R19, R102, R22 ;  /* 0x0000006613687225 */ /* 0x001fe200078e0016 */
[----:B------:R-:W-:-:S02]  /*1dc0*/  SEL R6, RZ, 0x8, P2 ;  /* 0x00000008ff067807 */ /* 0x000fc40001000000 */
[-C--:B----4-:R-:W-:Y:S01]  /*1dd0*/  ISETP.GE.AND P1, PT, R204, R125.reuse, PT ;  /* 0x0000007dcc00720c */ /* 0x090fe20003f26270 */
[----:B------:R-:W-:Y:S01]  /*1de0*/  IMAD.WIDE.U32 R112, R19, R108, R16 ;  /* 0x0000006c13707225 */ /* 0x000fe200078e0010 */
[----:B------:R-:W-:Y:S02]  /*1df0*/  LOP3.LUT R31, R6, R4, R5, 0xfe, !PT ;  /* 0x00000004061f7212 */ /* 0x000fe400078efe05 */
[----:B------:R-:W-:Y:S01]  /*1e00*/  ISETP.GE.AND P3, PT, R205, R125, PT ;  /* 0x0000007dcd00720c */ /* 0x000fe20003f66270 */
[----:B------:R-:W-:Y:S01]  /*1e10*/  IMAD.WIDE.U32 R106, R19, R102, R16 ;  /* 0x00000066136a7225 */ /* 0x000fe200078e0010 */
[----:B------:R-:W-:Y:S02]  /*1e20*/  LOP3.LUT P2, RZ, R218, 0x4, RZ, 0xc0, !PT ;  /* 0x00000004daff7812 */ /* 0x000fe4000784c0ff */
[----:B------:R-:W-:Y:S01]  /*1e30*/  SHF.L.U64.HI R136, R114, 0x6, R115 ;  /* 0x0000000672887819 */ /* 0x000fe20000010273 */
[----:B-1----:R-:W-:Y:S01]  /*1e40*/  @P0 IMAD.HI.U32 R3, R150, R7, RZ ;  /* 0x0000000796030227 */ /* 0x002fe200078e00ff */
[----:B------:R-:W-:-:S02]  /*1e50*/  SHF.R.S32.HI R148, RZ, 0x1f, R223 ;  /* 0x0000001fff947819 */ /* 0x000fc400000114df */
[----:B------:R-:W-:Y:S02]  /*1e60*/  LEA.HI R154, R154, 0x8, RZ, 0x19 ;  /* 0x000000089a9a7811 */ /* 0x000fe400078fc8ff */
[----:B---3--:R-:W-:Y:S02]  /*1e70*/  @P0 SHF.R.U32.HI R150, RZ, R8, R3 ;  /* 0x00000008ff960219 */ /* 0x008fe40000011603 */
[----:B------:R-:W-:Y:S02]  /*1e80*/  IADD3 R3, R22, 0x80, RZ ;  /* 0x0000008016037810 */ /* 0x000fe40007ffe0ff */
[----:B------:R-:W-:Y:S01]  /*1e90*/  SHF.R.S32.HI R9, RZ, 0x1f, R150 ;  /* 0x0000001fff097819 */ /* 0x000fe20000011496 */
[----:B------:R-:W-:Y:S01]  /*1ea0*/  IMAD.WIDE.U32 R6, R150, UR4, R22 ;  /* 0x0000000496067c25 */ /* 0x000fe2000f8e0016 */
[----:B------:R-:W-:-:S03]  /*1eb0*/  ISETP.GE.AND P0, PT, R3, UR6, PT ;  /* 0x0000000603007c0c */ /* 0x000fc6000bf06270 */
[----:B------:R-:W-:Y:S01]  /*1ec0*/  IMAD R5, R9, UR4, RZ ;  /* 0x0000000409057c24 */ /* 0x000fe2000f8e02ff */
[----:B------:R-:W-:Y:S01]  /*1ed0*/  SEL R8, RZ, 0x10, P0 ;  /* 0x00000010ff087807 */ /* 0x000fe20000000000 */
[----:B------:R-:W-:Y:S01]  /*1ee0*/  IMAD.MOV.U32 R116, RZ, RZ, R6 ;  /* 0x000000ffff747224 */ /* 0x000fe200078e0006 */
[----:B------:R-:W-:Y:S01]  /*1ef0*/  ISETP.NE.U32.AND P0, PT, RZ, UR8, PT ;  /* 0x00000008ff007c0c */ /* 0x000fe2000bf05070 */
[----:B------:R-:W-:Y:S01]  /*1f00*/  IMAD R117, R150, UR5, R5 ;  /* 0x0000000596757c24 */ /* 0x000fe2000f8e0205 */
[----:B------:R-:W-:Y:S01]  /*1f10*/  ULDC.64 UR4, c[0x0][0x2f8] ;  /* 0x0000be0000047ab9 */ /* 0x000fe20000000a00 */
[----:B------:R-:W-:Y:S01]  /*1f20*/  IMAD.WIDE.U32 R4, R120, R114, RZ ;  /* 0x0000007278047225 */ /* 0x000fe200078e00ff */
[----:B------:R-:W-:Y:S02]  /*1f30*/  ISETP.NE.AND.EX P0, PT, RZ, UR9, PT, P0 ;  /* 0x00000009ff007c0c */ /* 0x000fe4000bf05300 */
[----:B------:R-:W-:Y:S01]  /*1f40*/  LOP3.LUT R31, R31, R8, RZ, 0xfc, !PT ;  /* 0x000000081f1f7212 */ /* 0x000fe200078efcff */
[----:B------:R-:W-:-:S02]  /*1f50*/  IMAD.IADD R5, R5, 0x1, R11 ;  /* 0x0000000105057824 */ /* 0x000fc400078e020b */
[----:B------:R-:W-:Y:S02]  /*1f60*/  IMAD R9, R9, UR4, RZ ;  /* 0x0000000409097c24 */ /* 0x000fe4000f8e02ff */
[----:B------:R-:W-:-:S04]  /*1f70*/  IMAD.WIDE.U32 R4, R150, UR4, R4 ;  /* 0x0000000496047c25 */ /* 0x000fc8000f8e0004 */
[----:B------:R-:W-:Y:S01]  /*1f80*/  IMAD R9, R150, UR5, R9 ;  /* 0x0000000596097c24 */ /* 0x000fe2000f8e0209 */
[----:B------:R-:W-:Y:S01]  /*1f90*/  ULDC.64 UR4, c[0x0][0x300] ;  /* 0x0000c00000047ab9 */ /* 0x000fe20000000a00 */
[----:B------:R-:W-:Y:S02]  /*1fa0*/  IMAD.IADD R117, R7, 0x1, R117 ;  /* 0x0000000107757824 */ /* 0x000fe400078e0275 */
[----:B------:R-:W-:Y:S01]  /*1fb0*/  IMAD.IADD R5, R5, 0x1, R9 ;  /* 0x0000000105057824 */ /* 0x000fe200078e0209 */
[----:B--2---:R-:W-:-:S04]  /*1fc0*/  LOP3.LUT R20, R20, 0xfffffffe, RZ, 0xc0, !PT ;  /* 0xfffffffe14147812 */ /* 0x004fc800078ec0ff */
[----:B------:R-:W-:-:S04]  /*1fd0*/  @P3 LOP3.LUT R20, R20, 0x1, RZ, 0xfc, !PT ;  /* 0x0000000114143812 */ /* 0x000fc800078efcff */
[----:B------:R-:W-:-:S04]  /*1fe0*/  LOP3.LUT R20, R20, 0xfffffffb, RZ, 0xc0, !PT ;  /* 0xfffffffb14147812 */ /* 0x000fc800078ec0ff */
[----:B------:R-:W-:-:S05]  /*1ff0*/  @P2 LOP3.LUT R20, R20, 0x4, RZ, 0xfc, !PT ;  /* 0x0000000414142812 */ /* 0x000fca00078efcff */
[----:B------:R0:W-:Y:S01]  /*2000*/  STL [R1+0x10], R20 ;  /* 0x0000101401007387 */ /* 0x0001e20000100800 */
[----:B------:R-:W-:Y:S02]  /*2010*/  SHF.R.S32.HI R6, RZ, 0x1f, R27 ;  /* 0x0000001fff067819 */ /* 0x000fe4000001141b */
[----:B------:R-:W-:Y:S01]  /*2020*/  SEL R9, R27, RZ, !P0 ;  /* 0x000000ff1b097207 */ /* 0x000fe20004000000 */
[----:B------:R-:W-:Y:S01]  /*2030*/  IMAD R27, R103, 0x70, RZ ;  /* 0x00000070671b7824 */ /* 0x000fe200078e02ff */
[----:B------:R-:W-:Y:S01]  /*2040*/  SEL R8, R6, RZ, !P0 ;  /* 0x000000ff06087207 */ /* 0x000fe20004000000 */
[----:B------:R-:W-:Y:S02]  /*2050*/  IMAD R6, R146, R108, RZ ;  /* 0x0000006c92067224 */ /* 0x000fe400078e02ff */
[----:B------:R-:W-:-:S04]  /*2060*/  IMAD.WIDE.U32 R118, R9, UR4, R4 ;  /* 0x0000000409767c25 */ /* 0x000fc8000f8e0004 */
[----:B------:R-:W-:Y:S02]  /*2070*/  IMAD R10, R8, UR4, RZ ;  /* 0x00000004080a7c24 */ /* 0x000fe4000f8e02ff */
[-C--:B------:R-:W-:Y:S02]  /*2080*/  IMAD R4, R146, R114.reuse, RZ ;  /* 0x0000007292047224 */ /* 0x080fe400078e02ff */
[----:B------:R-:W-:Y:S02]  /*2090*/  IMAD R11, R19, R109, R6 ;  /* 0x0000006d130b7224 */ /* 0x000fe400078e0206 */
[----:B------:R-:W-:Y:S01]  /*20a0*/  IMAD R13, R9, UR5, R10 ;  /* 0x00000005090d7c24 */ /* 0x000fe2000f8e020a */
[----:B------:R-:W-:Y:S01]  /*20b0*/  ULDC.64 UR4, c[0x0][0x328] ;  /* 0x0000ca0000047ab9 */ /* 0x000fe20000000a00 */
[----:B------:R-:W-:-:S04]  /*20c0*/  IMAD.WIDE.U32 R6, R19, R114, R22 ;  /* 0x0000007213067225 */ /* 0x000fc800078e0016 */
[----:B------:R-:W-:Y:S01]  /*20d0*/  IMAD R21, R19, R115, R4 ;  /* 0x0000007313157224 */ /* 0x000fe200078e0204 */
[----:B------:R-:W-:Y:S01]  /*20e0*/  IADD3 R5, P0, R118, R6, RZ ;  /* 0x0000000676057210 */ /* 0x000fe20007f1e0ff */
[----:B------:R-:W-:Y:S02]  /*20f0*/  IMAD.IADD R4, R119, 0x1, R13 ;  /* 0x0000000177047824 */ /* 0x000fe400078e020d */
[----:B------:R-:W-:Y:S02]  /*2100*/  IMAD R8, R8, UR4, RZ ;  /* 0x0000000408087c24 */ /* 0x000fe4000f8e02ff */
[C---:B------:R-:W-:Y:S01]  /*2110*/  IMAD.WIDE.U32 R116, R9.reuse, UR4, R116 ;  /* 0x0000000409747c25 */ /* 0x040fe2000f8e0074 */
[----:B------:R-:W-:Y:S02]  /*2120*/  IADD3.X R6, R4, R7, R21, P0, !PT ;  /* 0x0000000704067210 */ /* 0x000fe400007fe415 */
[----:B------:R-:W-:Y:S01]  /*2130*/  ISETP.GE.AND P0, PT, R22, R125, PT ;  /* 0x0000007d1600720c */ /* 0x000fe20003f06270 */
[----:B------:R-:W-:Y:S01]  /*2140*/  IMAD R41, R9, UR5, R8 ;  /* 0x0000000509297c24 */ /* 0x000fe2000f8e0208 */
[C---:B------:R-:W-:Y:S01]  /*2150*/  SEL R9, R125.reuse, RZ, P1 ;  /* 0x000000ff7d097207 */ /* 0x040fe20000800000 */
[----:B------:R-:W-:Y:S01]  /*2160*/  IMAD R8, R146, R102, RZ ;  /* 0x0000006692087224 */ /* 0x000fe200078e02ff */
[----:B------:R-:W-:Y:S01]  /*2170*/  SEL R7, R125, RZ, P0 ;  /* 0x000000ff7d077207 */ /* 0x000fe20000000000 */
[----:B------:R-:W-:-:S02]  /*2180*/  IMAD.IADD R113, R113, 0x1, R11 ;  /* 0x0000000171717824 */ /* 0x000fc400078e020b */
[----:B------:R-:W-:Y:S02]  /*2190*/  IMAD.IADD R111, R11, 0x1, R111 ;  /* 0x000000010b6f7824 */ /* 0x000fe400078e026f */
[----:B------:R-:W-:Y:S01]  /*21a0*/  IMAD R11, R19, R103, R8 ;  /* 0x00000067130b7224 */ /* 0x000fe200078e0208 */
[----:B------:R-:W-:Y:S01]  /*21b0*/  SEL R8, R125, RZ, P3 ;  /* 0x000000ff7d087207 */ /* 0x000fe20001800000 */
[----:B------:R-:W-:Y:S01]  /*21c0*/  IMAD.IADD R7, R22, 0x1, R7 ;  /* 0x0000000116077824 */ /* 0x000fe200078e0207 */
[----:B------:R-:W-:Y:S01]  /*21d0*/  IADD3 R120, P3, R19, R120, RZ ;  /* 0x0000007813787210 */ /* 0x000fe20007f7e0ff */
[----:B------:R-:W-:Y:S02]  /*21e0*/  IMAD.IADD R9, R204, 0x1, R9 ;  /* 0x00000001cc097824 */ /* 0x000fe400078e0209 */
[----:B------:R-:W-:Y:S01]  /*21f0*/  IMAD.IADD R12, R205, 0x1, R8 ;  /* 0x00000001cd0c7824 */ /* 0x000fe200078e0208 */
[----:B------:R-:W-:Y:S01]  /*2200*/  SHF.R.S32.HI R8, RZ, 0x1f, R7 ;  /* 0x0000001fff087819 */ /* 0x000fe20000011407 */
[----:B------:R-:W-:Y:S01]  /*2210*/  IMAD.IADD R107, R107, 0x1, R11 ;  /* 0x000000016b6b7824 */ /* 0x000fe200078e020b */
[----:B------:R-:W-:Y:S01]  /*2220*/  SHF.R.S32.HI R10, RZ, 0x1f, R9 ;  /* 0x0000001fff0a7819 */ /* 0x000fe20000011409 */
[----:B------:R-:W-:Y:S01]  /*2230*/  IMAD.IADD R105, R11, 0x1, R105 ;  /* 0x000000010b697824 */ /* 0x000fe200078e0269 */
[CC--:B------:R-:W-:Y:S01]  /*2240*/  LEA.HI R21, R8.reuse, R7.reuse, RZ, 0x3 ;  /* 0x0000000708157211 */ /* 0x0c0fe200078f18ff */
[----:B-----5:R-:W-:Y:S01]  /*2250*/  IMAD.WIDE.U32 R106, R145, R102, R106 ;  /* 0x00000066916a7225 */ /* 0x020fe200078e006a */
[----:B------:R-:W-:-:S02]  /*2260*/  LEA.HI R7, R8, R7, RZ, 0x6 ;  /* 0x0000000708077211 */ /* 0x000fc400078f30ff */
[CC--:B------:R-:W-:Y:S01]  /*2270*/  LEA.HI R8, R10.reuse, R9.reuse, RZ, 0x6 ;  /* 0x000000090a087211 */ /* 0x0c0fe200078f30ff */
[----:B------:R-:W-:Y:S01]  /*2280*/  IMAD.WIDE.U32 R104, R145, R102, R104 ;  /* 0x0000006691687225 */ /* 0x000fe200078e0068 */
[----:B------:R-:W-:Y:S02]  /*2290*/  LEA.HI R28, R10, R9, RZ, 0x3 ;  /* 0x000000090a1c7211 */ /* 0x000fe400078f18ff */
[----:B------:R-:W-:Y:S01]  /*22a0*/  SHF.R.S32.HI R7, RZ, 0x6, R7 ;  /* 0x00000006ff077819 */ /* 0x000fe20000011407 */
[----:B------:R-:W-:Y:S01]  /*22b0*/  IMAD.X R121, R15, 0x1, R146, P3 ;  /* 0x000000010f797824 */ /* 0x000fe200018e0692 */
[----:B------:R-:W-:Y:S01]  /*22c0*/  LOP3.LUT R11, R207, 0x38, R21, 0xf8, !PT ;  /* 0x00000038cf0b7812 */ /* 0x000fe200078ef815 */
[----:B------:R-:W-:Y:S01]  /*22d0*/  IMAD.WIDE.U32 R112, R145, R108, R112 ;  /* 0x0000006c91707225 */ /* 0x000fe200078e0070 */
[----:B------:R-:W-:Y:S02]  /*22e0*/  SHF.R.S32.HI R9, RZ, 0x6, R8 ;  /* 0x00000006ff097819 */ /* 0x000fe40000011408 */
[C---:B------:R-:W-:Y:S01]  /*22f0*/  LOP3.LUT R8, R208.reuse, 0x38, R21, 0xf8, !PT ;  /* 0x00000038d0087812 */ /* 0x040fe200078ef815 */
[C---:B------:R-:W-:Y:S01]  /*2300*/  IMAD R144, R7.reuse, 0x1c00, R210 ;  /* 0x00001c0007907824 */ /* 0x040fe200078e02d2 */
[----:B------:R-:W-:Y:S01]  /*2310*/  SHF.R.S32.HI R13, RZ, 0x1f, R12 ;  /* 0x0000001fff0d7819 */ /* 0x000fe2000001140c */
[----:B------:R-:W-:Y:S01]  /*2320*/  IMAD R142, R7, 0x1c00, R212 ;  /* 0x00001c00078e7824 */ /* 0x000fe200078e02d4 */
[----:B------:R-:W-:Y:S01]  /*2330*/  LOP3.LUT R11, R11, R236, RZ, 0x3c, !PT ;  /* 0x000000ec0b0b7212 */ /* 0x000fe200078e3cff */
[C---:B------:R-:W-:Y:S01]  /*2340*/  IMAD R143, R9.reuse, 0x1c00, R210 ;  /* 0x00001c00098f7824 */ /* 0x040fe200078e02d2 */
[----:B------:R-:W-:Y:S01]  /*2350*/  LOP3.LUT R10, R208, 0x38, R28, 0xf8, !PT ;  /* 0x00000038d00a7812 */ /* 0x000fe200078ef81c */
[----:B------:R-:W-:Y:S01]  /*2360*/  IMAD R140, R9, 0x1c00, R212 ;  /* 0x00001c00098c7824 */ /* 0x000fe200078e02d4 */
[----:B------:R-:W-:Y:S01]  /*2370*/  LOP3.LUT R7, R8, R209, RZ, 0x3c, !PT ;  /* 0x000000d108077212 */ /* 0x000fe200078e3cff */
[----:B------:R-:W-:Y:S01]  /*2380*/  IMAD.IADD R142, R142, 0x1, R11 ;  /* 0x000000018e8e7824 */ /* 0x000fe200078e020b */
[----:B------:R-:W-:Y:S01]  /*2390*/  LEA.HI R30, R13, R12, RZ, 0x3 ;  /* 0x0000000c0d1e7211 */ /* 0x000fe200078f18ff */
[----:B------:R-:W-:Y:S01]  /*23a0*/  IMAD.WIDE.U32 R110, R145, R108, R110 ;  /* 0x0000006c916e7225 */ /* 0x000fe200078e006e */
[----:B------:R-:W-:-:S02]  /*23b0*/  LEA.HI R12, R13, R12, RZ, 0x6 ;  /* 0x0000000c0d0c7211 */ /* 0x000fc400078f30ff */
[-C--:B------:R-:W-:Y:S01]  /*23c0*/  LOP3.LUT R10, R10, R209.reuse, RZ, 0x3c, !PT ;  /* 0x000000d10a0a7212 */ /* 0x080fe200078e3cff */
[----:B------:R-:W-:Y:S01]  /*23d0*/  IMAD.IADD R144, R144, 0x1, R7 ;  /* 0x0000000190907824 */ /* 0x000fe200078e0207 */
[C---:B------:R-:W-:Y:S01]  /*23e0*/  LOP3.LUT R11, R207.reuse, 0x38, R28, 0xf8, !PT ;  /* 0x00000038cf0b7812 */ /* 0x040fe200078ef81c */
[----:B------:R-:W-:Y:S01]  /*23f0*/  IMAD.WIDE.U32 R114, R114, 0x70, RZ ;  /* 0x0000007072727825 */ /* 0x000fe200078e00ff */
[----:B------:R-:W-:Y:S02]  /*2400*/  SHF.R.S32.HI R7, RZ, 0x6, R12 ;  /* 0x00000006ff077819 */ /* 0x000fe4000001140c */
[----:B------:R-:W-:Y:S01]  /*2410*/  LOP3.LUT R13, R207, 0x38, R30, 0xf8, !PT ;  /* 0x00000038cf0d7812 */ /* 0x000fe200078ef81e */
[----:B------:R-:W-:Y:S01]  /*2420*/  IMAD.IADD R143, R143, 0x1, R10 ;  /* 0x000000018f8f7824 */ /* 0x000fe200078e020a */
[-C--:B------:R-:W-:Y:S01]  /*2430*/  LOP3.LUT R11, R11, R236.reuse, RZ, 0x3c, !PT ;  /* 0x000000ec0b0b7212 */ /* 0x080fe200078e3cff */
[C---:B------:R-:W-:Y:S01]  /*2440*/  IMAD R139, R7.reuse, 0x1c00, R212 ;  /* 0x00001c00078b7824 */ /* 0x040fe200078e02d4 */
[----:B------:R-:W-:Y:S01]  /*2450*/  LOP3.LUT R8, R208, 0x38, R30, 0xf8, !PT ;  /* 0x00000038d0087812 */ /* 0x000fe200078ef81e */
[----:B------:R-:W-:Y:S01]  /*2460*/  IMAD R141, R7, 0x1c00, R210 ;  /* 0x00001c00078d7824 */ /* 0x000fe200078e02d2 */
[----:B------:R-:W-:Y:S01]  /*2470*/  LOP3.LUT R10, R13, R236, RZ, 0x3c, !PT ;  /* 0x000000ec0d0a7212 */ /* 0x000fe200078e3cff */
[----:B------:R-:W-:Y:S01]  /*2480*/  IMAD.IADD R140, R140, 0x1, R11 ;  /* 0x000000018c8c7824 */ /* 0x000fe200078e020b */
[----:B------:R-:W-:Y:S01]  /*2490*/  SHF.R.S32.HI R9, RZ, 0x1f, R145 ;  /* 0x0000001fff097819 */ /* 0x000fe20000011491 */
[----:B------:R-:W-:Y:S01]  /*24a0*/  VIADD R11, R22, 0xa0 ;  /* 0x000000a0160b7836 */ /* 0x000fe20000000000 */
[-C--:B------:R-:W-:Y:S01]  /*24b0*/  LOP3.LUT R8, R8, R209.reuse, RZ, 0x3c, !PT ;  /* 0x000000d108087212 */ /* 0x080fe200078e3cff */
[----:B------:R-:W-:Y:S01]  /*24c0*/  IMAD.IADD R139, R139, 0x1, R10 ;  /* 0x000000018b8b7824 */ /* 0x000fe200078e020a */
[----:B------:R-:W-:Y:S01]  /*24d0*/  LOP3.LUT R12, R208, 0x18, R22, 0xf8, !PT ;  /* 0x00000018d00c7812 */ /* 0x000fe200078ef816 */
[----:B------:R-:W-:Y:S01]  /*24e0*/  IMAD R10, R9, R102, RZ ;  /* 0x00000066090a7224 */ /* 0x000fe200078e02ff */
[----:B------:R-:W-:Y:S01]  /*24f0*/  ISETP.GE.AND P2, PT, R11, UR6, PT ;  /* 0x000000060b007c0c */ /* 0x000fe2000bf46270 */
[----:B------:R-:W-:Y:S01]  /*2500*/  IMAD.IADD R141, R141, 0x1, R8 ;  /* 0x000000018d8d7824 */ /* 0x000fe200078e0208 */
[----:B------:R-:W-:Y:S01]  /*2510*/  LOP3.LUT R13, R12, R209, RZ, 0x3c, !PT ;  /* 0x000000d10c0d7212 */ /* 0x000fe200078e3cff */
[----:B------:R-:W-:Y:S01]  /*2520*/  IMAD R8, R9, R108, RZ ;  /* 0x0000006c09087224 */ /* 0x000fe200078e02ff */
[C---:B------:R-:W-:Y:S01]  /*2530*/  SHF.L.U64.HI R9, R102.reuse, 0x6, R103 ;  /* 0x0000000666097819 */ /* 0x040fe20000010267 */
[----:B------:R-:W-:Y:S01]  /*2540*/  IMAD R29, R145, R103, R10 ;  /* 0x00000067911d7224 */ /* 0x000fe200078e020a */
[C---:B------:R-:W-:Y:S01]  /*2550*/  SHF.L.U32 R10, R102.reuse, 0x6, RZ ;  /* 0x00000006660a7819 */ /* 0x040fe200000006ff */
[----:B------:R-:W-:Y:S01]  /*2560*/  IMAD.WIDE.U32 R102, R102, 0x70, RZ ;  /* 0x0000007066667825 */ /* 0x000fe200078e00ff */
[----:B------:R-:W-:-:S02]  /*2570*/  SEL R32, RZ, 0x20, P2 ;  /* 0x00000020ff207807 */ /* 0x000fc40001000000 */
[C---:B------:R-:W-:Y:S01]  /*2580*/  SHF.L.U64.HI R7, R108.reuse, 0x6, R109 ;  /* 0x000000066c077819 */ /* 0x040fe2000001026d */
[----:B------:R-:W-:Y:S01]  /*2590*/  IMAD R33, R145, R109, R8 ;  /* 0x0000006d91217224 */ /* 0x000fe200078e0208 */
[----:B0-----:R-:W-:Y:S01]  /*25a0*/  SHF.R.S32.HI R20, RZ, 0x3, R21 ;  /* 0x00000003ff147819 */ /* 0x001fe20000011415 */
[----:B------:R-:W-:Y:S01]  /*25b0*/  IMAD.IADD R134, R103, 0x1, R27 ;  /* 0x0000000167867824 */ /* 0x000fe200078e021b */
[----:B------:R-:W-:Y:S01]  /*25c0*/  SHF.R.S32.HI R27, RZ, 0x3, R28 ;  /* 0x00000003ff1b7819 */ /* 0x000fe2000001141c */
[----:B------:R-:W-:Y:S01]  /*25d0*/  IMAD.IADD R14, R107, 0x1, R29 ;  /* 0x000000016b0e7824 */ /* 0x000fe200078e021d */
[----:B------:R-:W-:Y:S01]  /*25e0*/  LOP3.LUT R39, R31, R32, RZ, 0xfc, !PT ;  /* 0x000000201f277212 */ /* 0x000fe200078efcff */
[----:B------:R-:W-:Y:S01]  /*25f0*/  IMAD.IADD R15, R29, 0x1, R105 ;  /* 0x000000011d0f7824 */ /* 0x000fe200078e0269 */
[----:B------:R-:W-:Y:S01]  /*2600*/  SHF.R.S32.HI R29, RZ, 0x3, R30 ;  /* 0x00000003ff1d7819 */ /* 0x000fe2000001141e */
[C---:B------:R-:W-:Y:S01]  /*2610*/  IMAD.SHL.U32 R8, R108.reuse, 0x40, RZ ;  /* 0x000000406c087824 */ /* 0x040fe200078e00ff */
[----:B------:R-:W-:Y:S01]  /*2620*/  LOP3.LUT R21, R21, 0xfffffff8, RZ, 0xc0, !PT ;  /* 0xfffffff815157812 */ /* 0x000fe200078ec0ff */
[----:B------:R-:W-:Y:S01]  /*2630*/  IMAD.WIDE.U32 R108, R108, 0x70, RZ ;  /* 0x000000706c6c7825 */ /* 0x000fe200078e00ff */
[----:B------:R-:W-:-:S02]  /*2640*/  LOP3.LUT R28, R28, 0xfffffff8, RZ, 0xc0, !PT ;  /* 0xfffffff81c1c7812 */ /* 0x000fc400078ec0ff */
[----:B------:R-:W-:Y:S01]  /*2650*/  LOP3.LUT R30, R30, 0xfffffff8, RZ, 0xc0, !PT ;  /* 0xfffffff81e1e7812 */ /* 0x000fe200078ec0ff */
[----:B------:R-:W-:Y:S01]  /*2660*/  IMAD.IADD R138, R210, 0x1, R13 ;  /* 0x00000001d28a7824 */ /* 0x000fe200078e020d */
[----:B------:R-:W-:Y:S01]  /*2670*/  LOP3.LUT R35, R39, 0x2, RZ, 0xc0, !PT ;  /* 0x0000000227237812 */ /* 0x000fe200078ec0ff */
[----:B------:R-:W-:Y:S01]  /*2680*/  IMAD.IADD R12, R113, 0x1, R33 ;  /* 0x00000001710c7824 */ /* 0x000fe200078e0221 */
[----:B------:R-:W-:Y:S01]  /*2690*/  LOP3.LUT R36, R39, 0x4, RZ, 0xc0, !PT ;  /* 0x0000000427247812 */ /* 0x000fe200078ec0ff */
[----:B------:R-:W-:Y:S01]  /*26a0*/  IMAD.IADD R13, R33, 0x1, R111 ;  /* 0x00000001210d7824 */ /* 0x000fe200078e026f */
[----:B------:R-:W-:Y:S01]  /*26b0*/  LOP3.LUT R37, R39, 0x8, RZ, 0xc0, !PT ;  /* 0x0000000827257812 */ /* 0x000fe200078ec0ff */
[----:B------:R-:W-:Y:S01]  /*26c0*/  IMAD.SHL.U32 R125, R125, 0x2, RZ ;  /* 0x000000027d7d7824 */ /* 0x000fe200078e00ff */
[----:B------:R-:W-:Y:S01]  /*26d0*/  LOP3.LUT R38, R39, 0x10, RZ, 0xc0, !PT ;  /* 0x0000001027267812 */ /* 0x000fe200078ec0ff */
[----:B------:R-:W-:Y:S01]  /*26e0*/  IMAD.IADD R127, R115, 0x1, R127 ;  /* 0x00000001737f7824 */ /* 0x000fe200078e027f */
[----:B------:R-:W-:Y:S01]  /*26f0*/  LOP3.LUT R31, R31, 0x1, RZ, 0xc0, !PT ;  /* 0x000000011f1f7812 */ /* 0x000fe200078ec0ff */
[----:B------:R-:W-:Y:S01]  /*2700*/  IMAD.IADD R135, R109, 0x1, R135 ;  /* 0x000000016d877824 */ /* 0x000fe200078e0287 */
[----:B------:R-:W-:Y:S01]  /*2710*/  SHF.R.S32.HI R32, RZ, 0x1f, R21 ;  /* 0x0000001fff207819 */ /* 0x000fe20000011415 */
[----:B------:R-:W-:Y:S01]  /*2720*/  IMAD.IADD R40, R117, 0x1, R41 ;  /* 0x0000000175287824 */ /* 0x000fe200078e0229 */
[----:B------:R-:W-:-:S02]  /*2730*/  SHF.R.S32.HI R33, RZ, 0x1f, R28 ;  /* 0x0000001fff217819 */ /* 0x000fc4000001141c */
[----:B------:R-:W-:Y:S02]  /*2740*/  SHF.R.S32.HI R34, RZ, 0x1f, R30 ;  /* 0x0000001fff227819 */ /* 0x000fe4000001141e */
[----:B------:R-:W-:-:S07]  /*2750*/  LOP3.LUT R39, R39, 0x20, RZ, 0xc0, !PT ;  /* 0x0000002027277812 */ /* 0x000fce00078ec0ff */
.L_x_3406:
[----:B-12---:R-:W2:Y:S01]  /*2760*/  LDL.LU R45, [R1+0x10] ;  /* 0x00001000012d7983 */ /* 0x006ea20000300800 */
[----:B-----5:R-:W-:Y:S01]  /*2770*/  VIADD R53, R25, 0xffffffff ;  /* 0xffffffff19357836 */ /* 0x020fe20000000000 */
[----:B------:R-:W0:Y:S01]  /*2780*/  LDC.64 R122, c[0x0][0x2d8] ;  /* 0x0000b600ff7a7b82 */ /* 0x000e220000000a00 */
[----:B------:R-:W-:Y:S01]  /*2790*/  LOP3.LUT P5, RZ, R218, 0x4, RZ, 0xc0, !PT ;  /* 0x00000004daff7812 */ /* 0x000fe200078ac0ff */
[----:B------:R-:W-:Y:S01]  /*27a0*/  IMAD R41, R18, 0x5400, R138 ;  /* 0x0000540012297824 */ /* 0x000fe200078e028a */
[----:B------:R-:W-:Y:S05]  /*27b0*/  YIELD ;  /* 0x0000000000007946 */ /* 0x000fea0003800000 */
[----:B------:R-:W-:Y:S01]  /*27c0*/  SHF.R.S32.HI R46, RZ, 0x1f, R53 ;  /* 0x0000001fff2e7819 */ /* 0x000fe20000011435 */
[-C--:B------:R-:W-:Y:S01]  /*27d0*/  IMAD R25, R127, R53.reuse, RZ ;  /* 0x000000357f197224 */ /* 0x080fe200078e02ff */
[----:B------:R-:W1:Y:S01]  /*27e0*/  LDC R124, c[0x0][0x3d4] ;  /* 0x0000f500ff7c7b82 */ /* 0x000e620000000800 */
[----:B------:R-:W-:Y:S01]  /*27f0*/  IMAD.WIDE.U32 R130, R114, R53, RZ ;  /* 0x0000003572827225 */ /* 0x000fe200078e00ff */
[----:B------:R-:W-:Y:S03]  /*2800*/  BSSY B0, `(.L_x_3307) ;  /* 0x00007c1000007945 */ /* 0x000fe60003800000 */
[----:B------:R-:W-:Y:S01]  /*2810*/  IMAD R25, R46, R114, R25 ;  /* 0x000000722e197224 */ /* 0x000fe200078e0219 */
[----:B------:R-:W-:-:S03]  /*2820*/  IADD3 R43, P4, R5, R130, RZ ;  /* 0x00000082052b7210 */ /* 0x000fc60007f9e0ff */
[----:B------:R-:W-:Y:S01]  /*2830*/  IMAD.IADD R96, R131, 0x1, R25 ;  /* 0x0000000183607824 */ /* 0x000fe200078e0219 */
[----:B------:R-:W-:-:S03]  /*2840*/  IADD3 R25, P2, P3, R5, R130, R137 ;  /* 0x0000008205197210 */ /* 0x000fc60007b5e089 */
[----:B------:R-:W-:Y:S01]  /*2850*/  IMAD.X R44, R96, 0x1, R6, P4 ;  /* 0x00000001602c7824 */ /* 0x000fe200020e0606 */
[----:B------:R-:W-:Y:S02]  /*2860*/  IADD3.X R42, R6, R96, R136, P2, P3 ;  /* 0x00000060062a7210 */ /* 0x000fe400017e6488 */
[----:B------:R-:W-:Y:S02]  /*2870*/  ISETP.GT.AND P3, PT, R53, R126, PT ;  /* 0x0000007e3500720c */ /* 0x000fe40003f64270 */
[-C--:B0-----:R-:W-:Y:S02]  /*2880*/  LEA R48, P2, R25, R122.reuse, 0x1 ;  /* 0x0000007a19307211 */ /* 0x081fe400078408ff */
[----:B------:R-:W-:Y:S02]  /*2890*/  LEA R50, P4, R43, R122, 0x1 ;  /* 0x0000007a2b327211 */ /* 0x000fe400078808ff */
[----:B------:R-:W-:Y:S01]  /*28a0*/  LEA.HI.X R49, R25, R123, R42, 0x1, P2 ;  /* 0x0000007b19317211 */ /* 0x000fe200010f0c2a */
[----:B------:R-:W-:Y:S01]  /*28b0*/  IMAD.MOV.U32 R25, RZ, RZ, R53 ;  /* 0x000000ffff197224 */ /* 0x000fe200078e0035 */
[----:B-1----:R-:W-:-:S02]  /*28c0*/  ISETP.GE.AND P2, PT, R124, 0x1, PT ;  /* 0x000000017c00780c */ /* 0x002fc40003f46270 */
[----:B------:R-:W-:Y:S01]  /*28d0*/  LEA.HI.X R51, R43, R123, R44, 0x1, P4 ;  /* 0x0000007b2b337211 */ /* 0x000fe200020f0c2c */
[C---:B------:R-:W-:Y:S02]  /*28e0*/  VIADD R43, R41.reuse, 0x20 ;  /* 0x00000020292b7836 */ /* 0x040fe40000000000 */
[C---:B------:R-:W-:Y:S02]  /*28f0*/  @P5 VIADD R43, R41.reuse, 0xffffffe0 ;  /* 0xffffffe0292b5836 */ /* 0x040fe40000000000 */
[--C-:B------:R-:W-:Y:S02]  /*2900*/  IMAD R41, R41, 0x2, R26.reuse ;  /* 0x0000000229297824 */ /* 0x100fe400078e021a */
[----:B------:R-:W-:Y:S01]  /*2910*/  IMAD R42, R43, 0x2, R26 ;  /* 0x000000022b2a7824 */ /* 0x000fe200078e021a */
[----:B--2---:R-:W-:-:S04]  /*2920*/  LOP3.LUT R45, R45, 0xfffffffd, RZ, 0xc0, !PT ;  /* 0xfffffffd2d2d7812 */ /* 0x004fc800078ec0ff */
[----:B------:R-:W-:-:S05]  /*2930*/  @P3 LOP3.LUT R45, R45, 0x2, RZ, 0xfc, !PT ;  /* 0x000000022d2d3812 */ /* 0x000fca00078efcff */
[----:B------:R0:W-:Y:S01]  /*2940*/  STL [R1+0x10], R45 ;  /* 0x0000102d01007387 */ /* 0x0001e20000100800 */
[----:B------:R-:W-:Y:S05]  /*2950*/  @!P2 BRA `(.L_x_3308) ;  /* 0x0000007400cca947 */ /* 0x000fea0003800000 */
[----:B------:R-:W-:Y:S01]  /*2960*/  ULDC.U8 UR4, c[0x0][0x3f0] ;  /* 0x0000fc0000047ab9 */ /* 0x000fe20000000000 */
[-C--:B------:R-:W-:Y:S01]  /*2970*/  IMAD R43, R134, R53.reuse, RZ ;  /* 0x00000035862b7224 */ /* 0x080fe200078e02ff */
[----:B------:R-:W-:Y:S01]  /*2980*/  ISETP.NE.AND P2, PT, RZ, UR4, PT ;  /* 0x00000004ff007c0c */ /* 0x000fe2000bf45270 */
[-C--:B------:R-:W-:Y:S02]  /*2990*/  IMAD R47, R135, R53.reuse, RZ ;  /* 0x00000035872f7224 */ /* 0x080fe400078e02ff */
[----:B0-----:R-:W-:Y:S02]  /*29a0*/  IMAD R45, R46, R102, R43 ;  /* 0x000000662e2d7224 */ /* 0x001fe400078e022b */
[----:B------:R-:W-:Y:S02]  /*29b0*/  IMAD R43, R25, -0x70, R24 ;  /* 0xffffff90192b7824 */ /* 0x000fe400078e0218 */
[----:B------:R-:W-:-:S03]  /*29c0*/  IMAD.WIDE.U32 R94, R102, R53, RZ ;  /* 0x00000035665e7225 */ /* 0x000fc600078e00ff */
[----:B------:R-:W-:Y:S01]  /*29d0*/  VIMNMX R43, R43, 0x70, PT ;  /* 0x000000702b2b7848 */ /* 0x000fe20003fe0100 */
[----:B------:R-:W-:Y:S01]  /*29e0*/  IMAD R47, R46, R108, R47 ;  /* 0x0000006c2e2f7224 */ /* 0x000fe200078e022f */
[----:B------:R-:W-:Y:S01]  /*29f0*/  IADD3 R100, R95, R45, RZ ;  /* 0x0000002d5f647210 */ /* 0x000fe20007ffe0ff */
[----:B------:R-:W-:-:S04]  /*2a00*/  IMAD.WIDE.U32 R92, R108, R53, RZ ;  /* 0x000000356c5c7225 */ /* 0x000fc800078e00ff */
        /* <DEDUP_REMOVED lines=20> */
[----:B------:R-:W-:Y:S02]  /*2b50*/  CS2R R122, SRZ ;  /* 0x00000000007a7805 */ /* 0x000fe4000001ff00 */
[----:B------:R-:W-:Y:S01]  /*2b60*/  CS2R R128, SRZ ;  /* 0x0000000000807805 */ /* 0x000fe2000001ff00 */
[----:B------:R-:W-:Y:S02]  /*2b70*/  VIADD R55, R16, 0x10 ;  /* 0x0000001010377836 */ /* 0x000fe40000000000 */
[----:B------:R-:W-:Y:S01]  /*2b80*/  IMAD.X R46, R100, 0x1, R14, P2 ;  /* 0x00000001642e7824 */ /* 0x000fe200010e060e */
[----:B------:R-:W-:-:S04]  /*2b90*/  LEA R44, P2, R45, UR4, 0x1 ;  /* 0x000000042d2c7c11 */ /* 0x000fc8000f8408ff */
[----:B------:R-:W-:Y:S01]  /*2ba0*/  LEA.HI.X R45, R45, UR5, R46, 0x1, P2 ;  /* 0x000000052d2d7c11 */ /* 0x000fe200090f0c2e */
[----:B------:R-:W-:Y:S01]  /*2bb0*/  ULDC.64 UR4, c[0x0][0x3e0] ;  /* 0x0000f80000047ab9 */ /* 0x000fe20000000a00 */
[----:B------:R-:W-:-:S05]  /*2bc0*/  IADD3 R47, P2, R112, R92, RZ ;  /* 0x0000005c702f7210 */ /* 0x000fca0007f5e0ff */
[----:B------:R-:W-:Y:S01]  /*2bd0*/  IMAD.X R54, R101, 0x1, R12, P2 ;  /* 0x0000000165367824 */ /* 0x000fe200010e060c */
[----:B------:R-:W-:-:S04]  /*2be0*/  LEA R46, P2, R47, UR4, 0x1 ;  /* 0x000000042f2e7c11 */ /* 0x000fc8000f8408ff */
[----:B------:R-:W-:Y:S02]  /*2bf0*/  LEA.HI.X R47, R47, UR5, R54, 0x1, P2 ;  /* 0x000000052f2f7c11 */ /* 0x000fe400090f0c36 */
[----:B------:R-:W-:Y:S02]  /*2c00*/  ISETP.GE.AND P2, PT, R16, R124, PT ;  /* 0x0000007c1000720c */ /* 0x000fe40003f46270 */
[----:B------:R-:W-:Y:S02]  /*2c10*/  CS2R R96, SRZ ;  /* 0x0000000000607805 */ /* 0x000fe4000001ff00 */
[----:B------:R-:W-:-:S09]  /*2c20*/  CS2R R98, SRZ ;  /* 0x0000000000627805 */ /* 0x000fd2000001ff00 */
[----:B------:R0:W5:Y:S04]  /*2c30*/  @!P2 LDG.E.64 R122, desc[UR60][R44.64] ;  /* 0x0000003c2c7aa981 */ /* 0x000168000c1e1b00 */
[----:B------:R0:W5:Y:S01]  /*2c40*/  @!P2 LDG.E.64 R128, desc[UR60][R46.64] ;  /* 0x0000003c2e80a981 */ /* 0x000162000c1e1b00 */
[----:B------:R-:W-:Y:S01]  /*2c50*/  ISETP.GE.AND P2, PT, R55, R124, PT ;  /* 0x0000007c3700720c */ /* 0x000fe20003f46270 */
[----:B------:R-:W-:Y:S01]  /*2c60*/  VIADD R55, R16, 0x20 ;  /* 0x0000002010377836 */ /* 0x000fe20000000000 */
        /* <DEDUP_REMOVED lines=22> */
[----:B------:R-:W-:-:S13]  /*2dd0*/  ISETP.GE.AND P2, PT, R55, R124, PT ;  /* 0x0000007c3700720c */ /* 0x000fda0003f46270 */
[----:B------:R0:W5:Y:S04]  /*2de0*/  @!P2 LDG.E.64 R76, desc[UR60][R44.64+0xa0] ;  /* 0x0000a03c2c4ca981 */ /* 0x000168000c1e1b00 */
[----:B------:R0:W5:Y:S02]  /*2df0*/  @!P2 LDG.E.64 R78, desc[UR60][R46.64+0xa0] ;  /* 0x0000a03c2e4ea981 */ /* 0x000164000c1e1b00 */
.L_x_3311:
[----:B------:R-:W-:Y:S05]  /*2e00*/  BSYNC B1 ;  /* 0x0000000000017941 */ /* 0x000fea0003800000 */
.L_x_3310:
        /* <DEDUP_REMOVED lines=12> */
[----:B-----5:R-:W-:Y:S01]  /*2ed0*/  IMAD.MOV.U32 R130, RZ, RZ, R76 ;  /* 0x000000ffff827224 */ /* 0x020fe200078e004c */
[----:B------:R-:W-:Y:S01]  /*2ee0*/  CS2R R74, SRZ ;  /* 0x00000000004a7805 */ /* 0x000fe2000001ff00 */
[----:B------:R-:W-:Y:S01]  /*2ef0*/  IMAD.MOV.U32 R131, RZ, RZ, R77 ;  /* 0x000000ffff837224 */ /* 0x000fe200078e004d */
[----:B------:R-:W-:Y:S06]  /*2f00*/  @P4 BRA `(.L_x_3313) ;  /* 0x0000000000b44947 */ /* 0x000fec0003800000 */
[----:B------:R-:W-:Y:S01]  /*2f10*/  IADD3 R94, P2, P5, R106, R94, R10 ;  /* 0x0000005e6a5e7210 */ /* 0x000fe20007d5e00a */
[----:B------:R-:W-:Y:S01]  /*2f20*/  ULDC.64 UR4, c[0x0][0x3c8] ;  /* 0x0000f20000047ab9 */ /* 0x000fe20000000a00 */
[----:B------:R-:W-:Y:S02]  /*2f30*/  CS2R R72, SRZ ;  /* 0x0000000000487805 */ /* 0x000fe4000001ff00 */
[----:B------:R-:W-:Y:S02]  /*2f40*/  CS2R R74, SRZ ;  /* 0x00000000004a7805 */ /* 0x000fe4000001ff00 */
[----:B0-----:R-:W-:Y:S02]  /*2f50*/  IADD3.X R45, R14, R100, R9, P2, P5 ;  /* 0x000000640e2d7210 */ /* 0x001fe400017ea409 */
[----:B------:R-:W-:-:S04]  /*2f60*/  IADD3 R92, P2, P5, R112, R92, R8 ;  /* 0x0000005c705c7210 */ /* 0x000fc80007d5e008 */
[----:B------:R-:W-:Y:S02]  /*2f70*/  IADD3.X R101, R12, R101, R7, P2, P5 ;  /* 0x000000650c657210 */ /* 0x000fe400017ea407 */
[----:B------:R-:W-:-:S04]  /*2f80*/  LEA R44, P2, R94, UR4, 0x1 ;  /* 0x000000045e2c7c11 */ /* 0x000fc8000f8408ff */
[----:B------:R-:W-:Y:S01]  /*2f90*/  LEA.HI.X R45, R94, UR5, R45, 0x1, P2 ;  /* 0x000000055e2d7c11 */ /* 0x000fe200090f0c2d */
[----:B------:R-:W-:Y:S02]  /*2fa0*/  ULDC.64 UR4, c[0x0][0x3e0] ;  /* 0x0000f80000047ab9 */ /* 0x000fe40000000a00 */
[----:B------:R-:W-:-:S04]  /*2fb0*/  LEA R46, P2, R92, UR4, 0x1 ;  /* 0x000000045c2e7c11 */ /* 0x000fc8000f8408ff */
[----:B------:R-:W-:Y:S02]  /*2fc0*/  LEA.HI.X R47, R92, UR5, R101, 0x1, P2 ;  /* 0x000000055c2f7c11 */ /* 0x000fe400090f0c65 */
[C---:B------:R-:W-:Y:S01]  /*2fd0*/  ISETP.GE.AND P2, PT, R16.reuse, R124, PT ;  /* 0x0000007c1000720c */ /* 0x040fe20003f46270 */
        /* <DEDUP_REMOVED lines=32> */
.L_x_3313:
[----:B------:R-:W-:Y:S05]  /*31e0*/  BSYNC B1 ;  /* 0x0000000000017941 */ /* 0x000fea0003800000 */
.L_x_3312:
[----:B01----:R-:W2:Y:S01]  /*31f0*/  LDL R44, [R1+0x14] ;  /* 0x00001400012c7983 */ /* 0x003ea20000100800 */
[----:B------:R-:W-:Y:S01]  /*3200*/  IMAD.MOV.U32 R45, RZ, RZ, R81 ;  /* 0x000000ffff2d7224 */ /* 0x000fe200078e0051 */
[----:B------:R-:W-:Y:S01]  /*3210*/  MOV R47, R89 ;  /* 0x00000059002f7202 */ /* 0x000fe20000000f00 */
[----:B------:R-:W-:Y:S01]  /*3220*/  IMAD.MOV.U32 R46, RZ, RZ, R88 ;  /* 0x000000ffff2e7224 */ /* 0x000fe200078e0058 */
[----:B------:R-:W-:Y:S02]  /*3230*/  PRMT R173, R130, 0x7610, R173 ;  /* 0x0000761082ad7816 */ /* 0x000fe400000000ad */
        /* <DEDUP_REMOVED lines=76> */
[----:B------:R-:W-:-:S03]  /*3700*/  IMAD.MOV.U32 R44, RZ, RZ, R52 ;  /* 0x000000ffff2c7224 */ /* 0x000fc600078e0034 */
[----:B------:R-:W-:Y:S01]  /*3710*/  PRMT R95, R46, 0x7610, R95 ;  /* 0x000076102e5f7816 */ /* 0x000fe2000000005f */
[----:B------:R-:W-:Y:S01]  /*3720*/  IMAD.MOV.U32 R46, RZ, RZ, R63 ;  /* 0x000000ffff2e7224 */ /* 0x000fe200078e003f */
[----:B------:R-:W-:Y:S02]  /*3730*/  PRMT R93, R44, 0x7610, R93 ;  /* 0x000076102c5d7816 */ /* 0x000fe4000000005d */
[----:B------:R-:W-:Y:S02]  /*3740*/  MOV R44, R60 ;  /* 0x0000003c002c7202 */ /* 0x000fe40000000f00 */
[----:B------:R-:W-:Y:S01]  /*3750*/  PRMT R156, R46, 0x7610, R156 ;  /* 0x000076102e9c7816 */ /* 0x000fe2000000009c */
[----:B------:R-:W-:Y:S01]  /*3760*/  IMAD.MOV.U32 R46, RZ, RZ, R71 ;  /* 0x000000ffff2e7224 */ /* 0x000fe200078e0047 */
[----:B------:R-:W-:Y:S01]  /*3770*/  PRMT R147, R44, 0x7610, R147 ;  /* 0x000076102c937816 */ /* 0x000fe20000000093 */
[----:B------:R-:W-:-:S03]  /*3780*/  IMAD.MOV.U32 R44, RZ, RZ, R68 ;  /* 0x000000ffff2c7224 */ /* 0x000fc600078e0044 */
[----:B------:R-:W-:Y:S02]  /*3790*/  PRMT R180, R46, 0x7610, R180 ;  /* 0x000076102eb47816 */ /* 0x000fe400000000b4 */
        /* <DEDUP_REMOVED lines=9> */
.L_x_3314:
[----:B------:R-:W-:Y:S01]  /*3830*/  IMAD R100, R18, 0x8, R2 ;  /* 0x0000000812647824 */ /* 0x000fe200078e0202 */
[----:B------:R-:W-:Y:S01]  /*3840*/  SHF.L.U32 R101, R206, 0x1f, RZ ;  /* 0x0000001fce657819 */ /* 0x000fe200000006ff */
[----:B------:R-:W-:Y:S03]  /*3850*/  BSSY B1, `(.L_x_3315) ;  /* 0x0000003000017945 */ /* 0x000fe60003800000 */
[----:B------:R-:W0:Y:S02]  /*3860*/  SYNCS.PHASECHK.TRANS64.TRYWAIT P5, [R100+URZ+0x36890], R101 ;  /* 0x03689065640075a7 */ /* 0x000e2400080a017f */
[----:B0-----:R-:W-:Y:S05]  /*3870*/  @!P5 BRA `(.L_x_3316) ;  /* 0x0000021400ccd947 */ /* 0x001fea0003800000 */
.L_x_3616:
[----:B------:R-:W-:Y:S05]  /*3880*/  BSYNC B1 ;  /* 0x0000000000017941 */ /* 0x000fea0003800000 */
.L_x_3315:
        /* <DEDUP_REMOVED lines=11> */
[--C-:B------:R-:W-:Y:S02]  /*3940*/  SHF.R.U64 R166, R122, 0x10, R123.reuse ;  /* 0x000000107aa67819 */ /* 0x100fe4000000127b */
[----:B------:R-:W-:Y:S02]  /*3950*/  SHF.R.U32.HI R168, RZ, 0x10, R123 ;  /* 0x00000010ffa87819 */ /* 0x000fe4000001167b */
[----:B------:R-:W-:Y:S02]  /*3960*/  SHF.R.U32.HI R129, RZ, 0x10, R129 ;  /* 0x00000010ff817819 */ /* 0x000fe40000011681 */
[----:B------:R-:W-:Y:S02]  /*3970*/  PRMT R165, R169, 0x5410, R165 ;  /* 0x00005410a9a57816 */ /* 0x000fe400000000a5 */
[----:B------:R-:W-:-:S02]  /*3980*/  PRMT R166, R94, 0x5432, R166 ;  /* 0x000054325ea67816 */ /* 0x000fc400000000a6 */
[----:B------:R-:W-:Y:S02]  /*3990*/  PRMT R128, R93, 0x5432, R168 ;  /* 0x000054325d807816 */ /* 0x000fe400000000a8 */
[----:B------:R-:W-:Y:S02]  /*39a0*/  PRMT R129, R170, 0x5410, R129 ;  /* 0x00005410aa817816 */ /* 0x000fe40000000081 */
[----:B------:R-:W-:Y:S01]  /*39b0*/  LOP3.LUT R177, R45, 0xffff0000, RZ, 0xc0, !PT ;  /* 0xffff00002db17812 */ /* 0x000fe200078ec0ff */
[----:B------:R-:W-:Y:S01]  /*39c0*/  IMAD.U32 R171, R128, 0x10000, RZ ;  /* 0x0001000080ab7824 */ /* 0x000fe200078e00ff */
[----:B------:R-:W-:Y:S01]  /*39d0*/  LOP3.LUT R168, R165, 0xffff0000, RZ, 0xc0, !PT ;  /* 0xffff0000a5a87812 */ /* 0x000fe200078ec0ff */
[----:B------:R-:W-:Y:S01]  /*39e0*/  IMAD.U32 R169, R129, 0x10000, RZ ;  /* 0x0001000081a97824 */ /* 0x000fe200078e00ff */
[----:B------:R-:W-:Y:S01]  /*39f0*/  LOP3.LUT R170, R166, 0xffff0000, RZ, 0xc0, !PT ;  /* 0xffff0000a6aa7812 */ /* 0x000fe200078ec0ff */
[----:B------:R-:W-:Y:S01]  /*3a00*/  IMAD.U32 R165, R165, 0x10000, RZ ;  /* 0x00010000a5a57824 */ /* 0x000fe200078e00ff */
[C---:B------:R-:W-:Y:S01]  /*3a10*/  SHF.L.U32 R122, R46.reuse, 0x10, RZ ;  /* 0x000000102e7a7819 */ /* 0x040fe200000006ff */
[----:B------:R-:W-:Y:S01]  /*3a20*/  FMUL.FTZ R172, R177, R168 ;  /* 0x000000a8b1ac7220 */ /* 0x000fe20000410000 */
[----:B------:R-:W-:Y:S01]  /*3a30*/  LOP3.LUT R123, R47, 0xffff0000, RZ, 0xc0, !PT ;  /* 0xffff00002f7b7812 */ /* 0x000fe200078ec0ff */
[----:B------:R-:W-:Y:S01]  /*3a40*/  IMAD.U32 R47, R45, 0x10000, RZ ;  /* 0x000100002d2f7824 */ /* 0x000fe200078e00ff */
[----:B------:R-:W-:Y:S01]  /*3a50*/  LOP3.LUT R46, R46, 0xffff0000, RZ, 0xc0, !PT ;  /* 0xffff00002e2e7812 */ /* 0x000fe200078ec0ff */
[----:B------:R-:W-:Y:S01]  /*3a60*/  FMUL.FTZ R177, R177, R170 ;  /* 0x000000aab1b17220 */ /* 0x000fe20000410000 */
[----:B------:R-:W-:-:S02]  /*3a70*/  IMAD.U32 R45, R44, 0x10000, RZ ;  /* 0x000100002c2d7824 */ /* 0x000fc400078e00ff */
[C---:B------:R-:W-:Y:S01]  /*3a80*/  FFMA.FTZ R172, R47.reuse, R170, -R172 ;  /* 0x000000aa2fac7223 */ /* 0x040fe200000108ac */
[----:B------:R-:W-:Y:S01]  /*3a90*/  LOP3.LUT R44, R44, 0xffff0000, RZ, 0xc0, !PT ;  /* 0xffff00002c2c7812 */ /* 0x000fe200078ec0ff */
[----:B------:R-:W-:Y:S01]  /*3aa0*/  FFMA.FTZ R177, R47, R168, R177 ;  /* 0x000000a82fb17223 */ /* 0x000fe200000100b1 */
[C---:B------:R-:W-:Y:S01]  /*3ab0*/  FMUL.FTZ R179, R46.reuse, R169 ;  /* 0x000000a92eb37220 */ /* 0x040fe20000410000 */
[----:B------:R-:W-:Y:S01]  /*3ac0*/  FMUL.FTZ R47, R46, R171 ;  /* 0x000000ab2e2f7220 */ /* 0x000fe20000410000 */
[----:B------:R-:W-:Y:S01]  /*3ad0*/  LOP3.LUT R46, R129, 0xffff0000, RZ, 0xc0, !PT ;  /* 0xffff0000812e7812 */ /* 0x000fe200078ec0ff */
[----:B------:R-:W-:Y:S01]  /*3ae0*/  IMAD.U32 R166, R166, 0x10000, RZ ;  /* 0x00010000a6a67824 */ /* 0x000fe200078e00ff */
[----:B------:R-:W-:Y:S01]  /*3af0*/  LOP3.LUT R128, R128, 0xffff0000, RZ, 0xc0, !PT ;  /* 0xffff000080807812 */ /* 0x000fe200078ec0ff */
[----:B------:R-:W-:Y:S01]  /*3b00*/  FMUL.FTZ R170, R44, R165 ;  /* 0x000000a52caa7220 */ /* 0x000fe20000410000 */
[----:B------:R-:W-:Y:S01]  /*3b10*/  FFMA.FTZ R179, R122, R171, -R179 ;  /* 0x000000ab7ab37223 */ /* 0x000fe200000108b3 */
[C---:B------:R-:W-:Y:S01]  /*3b20*/  FMUL.FTZ R168, R123.reuse, R46 ;  /* 0x0000002e7ba87220 */ /* 0x040fe20000410000 */
[----:B------:R-:W-:Y:S01]  /*3b30*/  FMUL.FTZ R44, R44, R166 ;  /* 0x000000a62c2c7220 */ /* 0x000fe20000410000 */
        /* <DEDUP_REMOVED lines=8> */
[----:B------:R-:W-:Y:S01]  /*3bc0*/  F2FP.BF16.F32.PACK_AB R47, R123, R168 ;  /* 0x000000a87b2f723e */ /* 0x000fe200000010ff */
[----:B------:R-:W-:Y:S01]  /*3bd0*/  IMAD.MOV.U32 R45, RZ, RZ, R172 ;  /* 0x000000ffff2d7224 */ /* 0x000fe200078e00ac */
[----:B------:R-:W-:-:S07]  /*3be0*/  F2FP.BF16.F32.PACK_AB R46, R122, R179 ;  /* 0x000000b37a2e723e */ /* 0x000fce00000010ff */
.L_x_3322:
[----:B------:R-:W-:Y:S05]  /*3bf0*/  BSYNC B3 ;  /* 0x0000000000037941 */ /* 0x000fea0003800000 */
.L_x_3321:
[----:B--2---:R1:W-:Y:S02]  /*3c00*/  STG.E.128 desc[UR60][R50.64], R44 ;  /* 0x0000002c32007986 */ /* 0x0043e4000c101d3c */
.L_x_3320:
[----:B------:R-:W-:Y:S05]  /*3c10*/  BSYNC B2 ;  /* 0x0000000000027941 */ /* 0x000fea0003800000 */
.L_x_3319:
[----:B------:R-:W-:Y:S01]  /*3c20*/  ISETP.NE.AND P3, PT, R35, RZ, PT ;  /* 0x000000ff2300720c */ /* 0x000fe20003f65270 */
[----:B------:R-:W-:-:S12]  /*3c30*/  BSSY B2, `(.L_x_3323) ;  /* 0x0000036000027945 */ /* 0x000fd80003800000 */
[----:B------:R-:W-:Y:S05]  /*3c40*/  @!P3 BRA `(.L_x_3324) ;  /* 0x0000000000d0b947 */ /* 0x000fea0003800000 */
[----:B-1----:R1:W2:Y:S01]  /*3c50*/  LDS.128 R44, [R42+0x21000] ;  /* 0x021000002a2c7984 */ /* 0x0022a20000000c00 */
[----:B------:R-:W-:Y:S01]  /*3c60*/  VIADD R123, R16, 0x10 ;  /* 0x00000010107b7836 */ /* 0x000fe20000000000 */
[----:B------:R-:W-:Y:S04]  /*3c70*/  BSSY B3, `(.L_x_3325) ;  /* 0x0000030000037945 */ /* 0x000fe80003800000 */
[----:B------:R-:W-:-:S13]  /*3c80*/  ISETP.GE.AND P3, PT, R123, R124, PT ;  /* 0x0000007c7b00720c */ /* 0x000fda0003f66270 */
        /* <DEDUP_REMOVED lines=46> */
.L_x_3326:
[----:B------:R-:W-:Y:S05]  /*3f70*/  BSYNC B3 ;  /* 0x0000000000037941 */ /* 0x000fea0003800000 */
.L_x_3325:
[----:B--2---:R2:W-:Y:S02]  /*3f80*/  STG.E.128 desc[UR60][R50.64+0x40], R44 ;  /* 0x0000402c32007986 */ /* 0x0045e4000c101d3c */
.L_x_3324:
[----:B------:R-:W-:Y:S05]  /*3f90*/  BSYNC B2 ;  /* 0x0000000000027941 */ /* 0x000fea0003800000 */
.L_x_3323:
[----:B------:R-:W-:Y:S01]  /*3fa0*/  ISETP.NE.AND P3, PT, R36, RZ, PT ;  /* 0x000000ff2400720c */ /* 0x000fe20003f65270 */
[----:B------:R-:W-:-:S12]  /*3fb0*/  BSSY B2, `(.L_x_3327) ;  /* 0x0000036000027945 */ /* 0x000fd80003800000 */
[----:B------:R-:W-:Y:S05]  /*3fc0*/  @!P3 BRA `(.L_x_3328) ;  /* 0x0000000000d0b947 */ /* 0x000fea0003800000 */
[----:B-12---:R1:W2:Y:S01]  /*3fd0*/  LDS.128 R44, [R41+0x24800] ;  /* 0x02480000292c7984 */ /* 0x0062a20000000c00 */
[----:B------:R-:W-:Y:S01]  /*3fe0*/  VIADD R97, R16, 0x20 ;  /* 0x0000002010617836 */ /* 0x000fe20000000000 */
[----:B------:R-:W-:Y:S04]  /*3ff0*/  BSSY B3, `(.L_x_3329) ;  /* 0x0000030000037945 */ /* 0x000fe80003800000 */
[----:B------:R-:W-:-:S13]  /*4000*/  ISETP.GE.AND P3, PT, R97, R124, PT ;  /* 0x0000007c6100720c */ /* 0x000fda0003f66270 */
[----:B-1----:R-:W-:Y:S05]  /*4010*/  @P3 BRA `(.L_x_3330) ;  /* 0x0000000000b43947 */ /* 0x002fea0003800000 */
[----:B------:R-:W-:Y:S02]  /*4020*/  SHF.R.U64 R96, R90, 0x10, R91 ;  /* 0x000000105a607819 */ /* 0x000fe4000000125b */
[----:B------:R-:W-:Y:S02]  /*4030*/  SHF.R.U64 R97, R88, 0x10, R89 ;  /* 0x0000001058617819 */ /* 0x000fe40000001259 */
[----:B------:R-:W-:Y:S02]  /*4040*/  SHF.R.U32.HI R91, RZ, 0x10, R91 ;  /* 0x00000010ff5b7819 */ /* 0x000fe4000001165b */
[----:B------:R-:W-:Y:S02]  /*4050*/  PRMT R96, R92, 0x5432, R96 ;  /* 0x000054325c607816 */ /* 0x000fe40000000060 */
[----:B------:R-:W-:Y:S01]  /*4060*/  SHF.R.U32.HI R99, RZ, 0x10, R89 ;  /* 0x00000010ff637819 */ /* 0x000fe20000011659 */
[----:B--2---:R-:W-:Y:S01]  /*4070*/  IMAD.U32 R89, R46, 0x10000, RZ ;  /* 0x000100002e597824 */ /* 0x004fe200078e00ff */
        /* <DEDUP_REMOVED lines=12> */
[----:B------:R-:W-:Y:S01]  /*4140*/  FMUL.FTZ R129, R129, R128 ;  /* 0x0000008081817220 */ /* 0x000fe20000410000 */
[----:B------:R-:W-:Y:S01]  /*4150*/  SHF.L.U32 R98, R47, 0x10, RZ ;  /* 0x000000102f627819 */ /* 0x000fe200000006ff */
[----:B------:R-:W-:-:S02]  /*4160*/  IMAD.U32 R47, R45, 0x10000, RZ ;  /* 0x000100002d2f7824 */ /* 0x000fc400078e00ff */
[----:B------:R-:W-:Y:S01]  /*4170*/  FMUL.FTZ R168, R46, R99 ;  /* 0x000000632ea87220 */ /* 0x000fe20000410000 */
[C---:B------:R-:W-:Y:S01]  /*4180*/  IMAD.U32 R45, R44.reuse, 0x10000, RZ ;  /* 0x000100002c2d7824 */ /* 0x040fe200078e00ff */
        /* <DEDUP_REMOVED lines=22> */
.L_x_3330:
[----:B------:R-:W-:Y:S05]  /*42f0*/  BSYNC B3 ;  /* 0x0000000000037941 */ /* 0x000fea0003800000 */
.L_x_3329:
[----:B--2---:R3:W-:Y:S02]  /*4300*/  STG.E.128 desc[UR60][R50.64+0x80], R44 ;  /* 0x0000802c32007986 */ /* 0x0047e4000c101d3c */
.L_x_3328:
[----:B------:R-:W-:Y:S05]  /*4310*/  BSYNC B2 ;  /* 0x0000000000027941 */ /* 0x000fea0003800000 */
.L_x_3327:
[----:B------:R-:W-:Y:S01]  /*4320*/  ISETP.NE.AND P3, PT, R37, RZ, PT ;  /* 0x000000ff2500720c */ /* 0x000fe20003f65270 */
[----:B------:R-:W-:-:S12]  /*4330*/  BSSY B2, `(.L_x_3331) ;  /* 0x0000037000027945 */ /* 0x000fd80003800000 */
[----:B------:R-:W-:Y:S05]  /*4340*/  @!P3 BRA `(.L_x_3332) ;  /* 0x0000000000d4b947 */ /* 0x000fea0003800000 */
[----:B-123--:R1:W2:Y:S01]  /*4350*/  LDS.128 R44, [R42+0x24800] ;  /* 0x024800002a2c7984 */ /* 0x00e2a20000000c00 */
[----:B------:R-:W-:Y:S01]  /*4360*/  VIADD R89, R16, 0x30 ;  /* 0x0000003010597836 */ /* 0x000fe20000000000 */
[----:B------:R-:W-:Y:S04]  /*4370*/  BSSY B3, `(.L_x_3333) ;  /* 0x0000031000037945 */ /* 0x000fe80003800000 */
[----:B------:R-:W-:-:S13]  /*4380*/  ISETP.GE.AND P3, PT, R89, R124, PT ;  /* 0x0000007c5900720c */ /* 0x000fda0003f66270 */
[----:B-1----:R-:W-:Y:S05]  /*4390*/  @P3 BRA `(.L_x_3334) ;  /* 0x0000000000b83947 */ /* 0x002fea0003800000 */
[----:B------:R-:W-:Y:S02]  /*43a0*/  SHF.R.U64 R86, R86, 0x10, R87 ;  /* 0x0000001056567819 */ /* 0x000fe40000001257 */
[----:B------:R-:W-:Y:S01]  /*43b0*/  SHF.R.U64 R88, R84, 0x10, R85 ;  /* 0x0000001054587819 */ /* 0x000fe20000001255 */
[----:B--2---:R-:W-:Y:S01]  /*43c0*/  IMAD.U32 R84, R46, 0x10000, RZ ;  /* 0x000100002e547824 */ /* 0x004fe200078e00ff */
[----:B------:R-:W-:Y:S02]  /*43d0*/  SHF.R.U32.HI R87, RZ, 0x10, R87 ;  /* 0x00000010ff577819 */ /* 0x000fe40000011657 */
[----:B------:R-:W-:Y:S02]  /*43e0*/  PRMT R193, R193, 0x5410, R86 ;  /* 0x00005410c1c17816 */ /* 0x000fe40000000056 */
[----:B------:R-:W-:Y:S01]  /*43f0*/  PRMT R187, R187, 0x5410, R88 ;  /* 0x00005410bbbb7816 */ /* 0x000fe20000000058 */
[----:B------:R-:W-:Y:S01]  /*4400*/  IMAD.U32 R88, R45, 0x10000, RZ ;  /* 0x000100002d587824 */ /* 0x000fe200078e00ff */
[----:B------:R-:W-:-:S02]  /*4410*/  SHF.R.U32.HI R89, RZ, 0x10, R85 ;  /* 0x00000010ff597819 */ /* 0x000fc40000011655 */
[----:B------:R-:W-:Y:S02]  /*4420*/  PRMT R194, R194, 0x5410, R87 ;  /* 0x00005410c2c27816 */ /* 0x000fe40000000057 */
[----:B------:R-:W-:Y:S01]  /*4430*/  LOP3.LUT R90, R45, 0xffff0000, RZ, 0xc0, !PT ;  /* 0xffff00002d5a7812 */ /* 0x000fe200078ec0ff */
        /* <DEDUP_REMOVED lines=8> */
[----:B------:R-:W-:Y:S01]  /*44c0*/  FMUL.FTZ R90, R90, R87 ;  /* 0x000000575a5a7220 */ /* 0x000fe20000410000 */
[----:B------:R-:W-:Y:S01]  /*44d0*/  LOP3.LUT R46, R47, 0xffff0000, RZ, 0xc0, !PT ;  /* 0xffff00002f2e7812 */ /* 0x000fe200078ec0ff */
[----:B------:R-:W-:-:S02]  /*44e0*/  IMAD.U32 R89, R188, 0x10000, RZ ;  /* 0x00010000bc597824 */ /* 0x000fc400078e00ff */
[C---:B------:R-:W-:Y:S01]  /*44f0*/  FFMA.FTZ R87, R88.reuse, R87, -R97 ;  /* 0x0000005758577223 */ /* 0x040fe20000010861 */
[CC--:B------:R-:W-:Y:S01]  /*4500*/  FMUL.FTZ R99, R85.reuse, R86.reuse ;  /* 0x0000005655637220 */ /* 0x0c0fe20000410000 */
[----:B------:R-:W-:Y:S01]  /*4510*/  FFMA.FTZ R88, R88, R91, R90 ;  /* 0x0000005b58587223 */ /* 0x000fe2000001005a */
        /* <DEDUP_REMOVED lines=9> */
[----:B------:R-:W-:-:S02]  /*45b0*/  IMAD.U32 R47, R47, 0x10000, RZ ;  /* 0x000100002f2f7824 */ /* 0x000fc400078e00ff */
[C---:B------:R-:W-:Y:S01]  /*45c0*/  FMUL.FTZ R46, R44.reuse, R193 ;  /* 0x000000c12c2e7220 */ /* 0x040fe20000410000 */
[----:B------:R-:W-:Y:S01]  /*45d0*/  FMUL.FTZ R44, R44, R187 ;  /* 0x000000bb2c2c7220 */ /* 0x000fe20000410000 */
[----:B------:R-:W-:Y:S01]  /*45e0*/  F2FP.BF16.F32.PACK_AB R87, R88, R87 ;  /* 0x000000575857723e */ /* 0x000fe200000010ff */
[----:B------:R-:W-:Y:S01]  /*45f0*/  FFMA.FTZ R86, R47, R188, -R86 ;  /* 0x000000bc2f567223 */ /* 0x000fe20000010856 */
[C---:B------:R-:W-:Y:S01]  /*4600*/  FFMA.FTZ R46, R45.reuse, R187, -R46 ;  /* 0x000000bb2d2e7223 */ /* 0x040fe2000001082e */
[----:B------:R-:W-:Y:S01]  /*4610*/  FFMA.FTZ R45, R45, R193, R44 ;  /* 0x000000c12d2d7223 */ /* 0x000fe2000001002c */
[----:B------:R-:W-:Y:S01]  /*4620*/  FFMA.FTZ R89, R47, R194, R89 ;  /* 0x000000c22f597223 */ /* 0x000fe20000010059 */
[----:B------:R-:W-:-:S03]  /*4630*/  F2FP.BF16.F32.PACK_AB R84, R84, R85 ;  /* 0x000000555454723e */ /* 0x000fc600000010ff */
[----:B------:R-:W-:Y:S01]  /*4640*/  F2FP.BF16.F32.PACK_AB R44, R45, R46 ;  /* 0x0000002e2d2c723e */ /* 0x000fe200000010ff */
[----:B------:R-:W-:Y:S01]  /*4650*/  IMAD.MOV.U32 R45, RZ, RZ, R87 ;  /* 0x000000ffff2d7224 */ /* 0x000fe200078e0057 */
[----:B------:R-:W-:Y:S01]  /*4660*/  F2FP.BF16.F32.PACK_AB R47, R89, R86 ;  /* 0x00000056592f723e */ /* 0x000fe200000010ff */
[----:B------:R-:W-:-:S07]  /*4670*/  IMAD.MOV.U32 R46, RZ, RZ, R84 ;  /* 0x000000ffff2e7224 */ /* 0x000fce00078e0054 */
.L_x_3334:
[----:B------:R-:W-:Y:S05]  /*4680*/  BSYNC B3 ;  /* 0x0000000000037941 */ /* 0x000fea0003800000 */
.L_x_3333:
[----:B--2---:R4:W-:Y:S02]  /*4690*/  STG.E.128 desc[UR60][R50.64+0xc0], R44 ;  /* 0x0000c02c32007986 */ /* 0x0049e4000c101d3c */
.L_x_3332:
[----:B------:R-:W-:Y:S05]  /*46a0*/  BSYNC B2 ;  /* 0x0000000000027941 */ /* 0x000fea0003800000 */
.L_x_3331:
[----:B------:R-:W-:Y:S01]  /*46b0*/  ISETP.NE.AND P3, PT, R38, RZ, PT ;  /* 0x000000ff2600720c */ /* 0x000fe20003f65270 */
[----:B------:R-:W-:-:S12]  /*46c0*/  BSSY B2, `(.L_x_3335) ;  /* 0x0000036000027945 */ /* 0x000fd80003800000 */
[----:B------:R-:W-:Y:S05]  /*46d0*/  @!P3 BRA `(.L_x_3336) ;  /* 0x0000000000d0b947 */ /* 0x000fea0003800000 */
[----:B-1234-:R1:W2:Y:S01]  /*46e0*/  LDS.128 R44, [R41+0x28000] ;  /* 0x02800000292c7984 */ /* 0x01e2a20000000c00 */
[----:B------:R-:W-:Y:S01]  /*46f0*/  VIADD R85, R16, 0x40 ;  /* 0x0000004010557836 */ /* 0x000fe20000000000 */
[----:B------:R-:W-:Y:S04]  /*4700*/  BSSY B3, `(.L_x_3337) ;  /* 0x0000030000037945 */ /* 0x000fe80003800000 */
[----:B------:R-:W-:-:S13]  /*4710*/  ISETP.GE.AND P3, PT, R85, R124, PT ;  /* 0x0000007c5500720c */ /* 0x000fda0003f66270 */
[----:B-1----:R-:W-:Y:S05]  /*4720*/  @P3 BRA `(.L_x_3338) ;  /* 0x0000000000b43947 */ /* 0x002fea0003800000 */
[----:B------:R-:W-:Y:S02]  /*4730*/  SHF.R.U64 R84, R82, 0x10, R83 ;  /* 0x0000001052547819 */ /* 0x000fe40000001253 */
[--C-:B------:R-:W-:Y:S01]  /*4740*/  SHF.R.U64 R86, R80, 0x10, R81.reuse ;  /* 0x0000001050567819 */ /* 0x100fe20000001251 */
[----:B--2---:R-:W-:Y:S01]  /*4750*/  IMAD.U32 R80, R46, 0x10000, RZ ;  /* 0x000100002e507824 */ /* 0x004fe200078e00ff */
[----:B------:R-:W-:Y:S02]  /*4760*/  SHF.R.U32.HI R81, RZ, 0x10, R81 ;  /* 0x00000010ff517819 */ /* 0x000fe40000011651 */
[----:B------:R-:W-:Y:S02]  /*4770*/  SHF.R.U32.HI R83, RZ, 0x10, R83 ;  /* 0x00000010ff537819 */ /* 0x000fe40000011653 */
[----:B------:R-:W-:Y:S02]  /*4780*/  PRMT R185, R185, 0x5410, R84 ;  /* 0x00005410b9b97816 */ /* 0x000fe40000000054 */
[----:B------:R-:W-:-:S02]  /*4790*/  PRMT R183, R183, 0x5410, R86 ;  /* 0x00005410b7b77816 */ /* 0x000fc40000000056 */
[----:B------:R-:W-:Y:S02]  /*47a0*/  PRMT R184, R184, 0x5410, R81 ;  /* 0x00005410b8b87816 */ /* 0x000fe40000000051 */
[----:B------:R-:W-:Y:S01]  /*47b0*/  PRMT R186, R186, 0x5410, R83 ;  /* 0x00005410baba7816 */ /* 0x000fe20000000053 */
[C---:B------:R-:W-:Y:S01]  /*47c0*/  IMAD.U32 R83, R45.reuse, 0x10000, RZ ;  /* 0x000100002d537824 */ /* 0x040fe200078e00ff */
        /* <DEDUP_REMOVED lines=9> */
[-C--:B------:R-:W-:Y:S01]  /*4860*/  FMUL.FTZ R89, R81, R84.reuse ;  /* 0x0000005451597220 */ /* 0x080fe20000410000 */
[----:B------:R-:W-:Y:S01]  /*4870*/  LOP3.LUT R81, R44, 0xffff0000, RZ, 0xc0, !PT ;  /* 0xffff00002c517812 */ /* 0x000fe200078ec0ff */
[----:B------:R-:W-:Y:S01]  /*4880*/  FMUL.FTZ R91, R82, R87 ;  /* 0x00000057525b7220 */ /* 0x000fe20000410000 */
[C---:B------:R-:W-:Y:S01]  /*4890*/  FFMA.FTZ R44, R83.reuse, R84, -R88 ;  /* 0x00000054532c7223 */ /* 0x040fe20000010858 */
[----:B------:R-:W-:Y:S01]  /*48a0*/  LOP3.LUT R186, R186, 0xffff0000, RZ, 0xc0, !PT ;  /* 0xffff0000baba7812 */ /* 0x000fe200078ec0ff */
[----:B------:R-:W-:Y:S01]  /*48b0*/  FFMA.FTZ R83, R83, R86, R89 ;  /* 0x0000005653537223 */ /* 0x000fe20000010059 */
[----:B------:R-:W-:Y:S01]  /*48c0*/  LOP3.LUT R184, R184, 0xffff0000, RZ, 0xc0, !PT ;  /* 0xffff0000b8b87812 */ /* 0x000fe200078ec0ff */
[----:B------:R-:W-:Y:S01]  /*48d0*/  FMUL.FTZ R89, R82, R85 ;  /* 0x0000005552597220 */ /* 0x000fe20000410000 */
[----:B------:R-:W-:-:S02]  /*48e0*/  IMAD.U32 R84, R185, 0x10000, RZ ;  /* 0x00010000b9547824 */ /* 0x000fc400078e00ff */
[----:B------:R-:W-:Y:S01]  /*48f0*/  FFMA.FTZ R91, R80, R85, -R91 ;  /* 0x00000055505b7223 */ /* 0x000fe2000001085b */
[----:B------:R-:W-:Y:S02]  /*4900*/  IMAD.U32 R82, R183, 0x10000, RZ ;  /* 0x00010000b7527824 */ /* 0x000fe400078e00ff */
[C---:B------:R-:W-:Y:S01]  /*4910*/  FMUL.FTZ R86, R46.reuse, R186 ;  /* 0x000000ba2e567220 */ /* 0x040fe20000410000 */
[----:B------:R-:W-:Y:S01]  /*4920*/  FMUL.FTZ R85, R46, R184 ;  /* 0x000000b82e557220 */ /* 0x000fe20000410000 */
[----:B------:R-:W-:Y:S01]  /*4930*/  FMUL.FTZ R46, R81, R84 ;  /* 0x00000054512e7220 */ /* 0x000fe20000410000 */
[----:B------:R-:W-:Y:S01]  /*4940*/  SHF.L.U32 R47, R47, 0x10, RZ ;  /* 0x000000102f2f7819 */ /* 0x000fe200000006ff */
[----:B------:R-:W-:Y:S01]  /*4950*/  FFMA.FTZ R80, R80, R87, R89 ;  /* 0x0000005750507223 */ /* 0x000fe20000010059 */
[-C--:B------:R-:W-:Y:S01]  /*4960*/  FMUL.FTZ R81, R81, R82.reuse ;  /* 0x0000005251517220 */ /* 0x080fe20000410000 */
[----:B------:R-:W-:Y:S02]  /*4970*/  FFMA.FTZ R46, R45, R82, -R46 ;  /* 0x000000522d2e7223 */ /* 0x000fe4000001082e */
[----:B------:R-:W-:Y:S01]  /*4980*/  FFMA.FTZ R86, R47, R184, -R86 ;  /* 0x000000b82f567223 */ /* 0x000fe20000010856 */
[----:B------:R-:W-:Y:S01]  /*4990*/  FFMA.FTZ R81, R45, R84, R81 ;  /* 0x000000542d517223 */ /* 0x000fe20000010051 */
[----:B------:R-:W-:Y:S01]  /*49a0*/  FFMA.FTZ R85, R47, R186, R85 ;  /* 0x000000ba2f557223 */ /* 0x000fe20000010055 */
[----:B------:R-:W-:-:S02]  /*49b0*/  F2FP.BF16.F32.PACK_AB R80, R80, R91 ;  /* 0x0000005b5050723e */ /* 0x000fc400000010ff */
[----:B------:R-:W-:Y:S02]  /*49c0*/  F2FP.BF16.F32.PACK_AB R45, R83, R44 ;  /* 0x0000002c532d723e */ /* 0x000fe400000010ff */
[----:B------:R-:W-:Y:S01]  /*49d0*/  F2FP.BF16.F32.PACK_AB R44, R81, R46 ;  /* 0x0000002e512c723e */ /* 0x000fe200000010ff */
[----:B------:R-:W-:Y:S01]  /*49e0*/  IMAD.MOV.U32 R46, RZ, RZ, R80 ;  /* 0x000000ffff2e7224 */ /* 0x000fe200078e0050 */
[----:B------:R-:W-:-:S07]  /*49f0*/  F2FP.BF16.F32.PACK_AB R47, R85, R86 ;  /* 0x00000056552f723e */ /* 0x000fce00000010ff */
.L_x_3338:
[----:B------:R-:W-:Y:S05]  /*4a00*/  BSYNC B3 ;  /* 0x0000000000037941 */ /* 0x000fea0003800000 */
.L_x_3337:
[----:B--2---:R1:W-:Y:S02]  /*4a10*/  STG.E.128 desc[UR60][R50.64+0x100], R44 ;  /* 0x0001002c32007986 */ /* 0x0043e4000c101d3c */
.L_x_3336:
[----:B------:R-:W-:Y:S05]  /*4a20*/  BSYNC B2 ;  /* 0x0000000000027941 */ /* 0x000fea0003800000 */
.L_x_3335:
[----:B------:R-:W-:-:S13]  /*4a30*/  ISETP.NE.AND P3, PT, R39, RZ, PT ;  /* 0x000000ff2700720c */ /* 0x000fda0003f65270 */
[----:B------:R-:W-:Y:S05]  /*4a40*/  @!P3 BRA `(.L_x_3318) ;  /* 0x0000000000d0b947 */ /* 0x000fea0003800000 */
[----:B-1234-:R1:W2:Y:S01]  /*4a50*/  LDS.128 R44, [R42+0x28000] ;  /* 0x028000002a2c7984 */ /* 0x01e2a20000000c00 */
        /* <DEDUP_REMOVED lines=8> */
[----:B------:R-:W-:Y:S02]  /*4ae0*/  PRMT R173, R173, 0x5410, R80 ;  /* 0x00005410adad7816 */ /* 0x000fe40000000050 */
[----:B------:R-:W-:Y:S01]  /*4af0*/  SHF.R.U32.HI R83, RZ, 0x10, R77 ;  /* 0x00000010ff537819 */ /* 0x000fe2000001164d */
[----:B--2---:R-:W-:Y:S01]  /*4b00*/  IMAD.U32 R77, R46, 0x10000, RZ ;  /* 0x000100002e4d7824 */ /* 0x004fe200078e00ff */
[----:B------:R-:W-:-:S02]  /*4b10*/  PRMT R176, R176, 0x5410, R81 ;  /* 0x00005410b0b07816 */ /* 0x000fc40000000051 */
[----:B------:R-:W-:Y:S02]  /*4b20*/  LOP3.LUT R78, R45, 0xffff0000, RZ, 0xc0, !PT ;  /* 0xffff00002d4e7812 */ /* 0x000fe400078ec0ff */
[----:B------:R-:W-:Y:S01]  /*4b30*/  LOP3.LUT R81, R175, 0xffff0000, RZ, 0xc0, !PT ;  /* 0xffff0000af517812 */ /* 0x000fe200078ec0ff */
        /* <DEDUP_REMOVED lines=14> */
[-C--:B------:R-:W-:Y:S01]  /*4c20*/  FMUL.FTZ R78, R79, R82.reuse ;  /* 0x000000524f4e7220 */ /* 0x080fe20000410000 */
[----:B------:R-:W-:Y:S01]  /*4c30*/  IMAD.U32 R45, R44, 0x10000, RZ ;  /* 0x000100002c2d7824 */ /* 0x000fe200078e00ff */
        /* <DEDUP_REMOVED lines=18> */
[----:B------:R-:W-:-:S07]  /*4d60*/  IMAD.MOV.U32 R45, RZ, RZ, R81 ;  /* 0x000000ffff2d7224 */ /* 0x000fce00078e0051 */
.L_x_3340:
[----:B------:R-:W-:Y:S05]  /*4d70*/  BSYNC B2 ;  /* 0x0000000000027941 */ /* 0x000fea0003800000 */
.L_x_3339:
[----:B--2---:R1:W-:Y:S02]  /*4d80*/  STG.E.128 desc[UR60][R50.64+0x140], R44 ;  /* 0x0001402c32007986 */ /* 0x0043e4000c101d3c */
.L_x_3318:
[----:B------:R-:W-:Y:S05]  /*4d90*/  BSYNC B1 ;  /* 0x0000000000017941 */ /* 0x000fea0003800000 */
.L_x_3317:
        /* <DEDUP_REMOVED lines=26> */
[----:B------:R-:W-:Y:S01]  /*4f40*/  FMUL.FTZ R79, R47, R76 ;  /* 0x0000004c2f4f7220 */ /* 0x000fe20000410000 */
[----:B------:R-:W-:Y:S01]  /*4f50*/  SHF.L.U32 R46, R45, 0x10, RZ ;  /* 0x000000102d2e7819 */ /* 0x000fe200000006ff */
[----:B------:R-:W-:-:S02]  /*4f60*/  IMAD.U32 R45, R44, 0x10000, RZ ;  /* 0x000100002c2d7824 */ /* 0x000fc400078e00ff */
        /* <DEDUP_REMOVED lines=25> */
.L_x_3345:
[----:B------:R-:W-:Y:S05]  /*5100*/  BSYNC B2 ;  /* 0x0000000000027941 */ /* 0x000fea0003800000 */
.L_x_3344:
[----:B--2---:R1:W-:Y:S02]  /*5110*/  STG.E.128 desc[UR60][R48.64], R44 ;  /* 0x0000002c30007986 */ /* 0x0043e4000c101d3c */
.L_x_3343:
[----:B------:R-:W-:Y:S05]  /*5120*/  BSYNC B1 ;  /* 0x0000000000017941 */ /* 0x000fea0003800000 */
.L_x_3342:
        /* <DEDUP_REMOVED lines=8> */
[--C-:B------:R-:W-:Y:S01]  /*51b0*/  SHF.R.U64 R73, R70, 0x10, R71.reuse ;  /* 0x0000001046497819 */ /* 0x100fe20000001247 */
[----:B--2---:R-:W-:Y:S01]  /*51c0*/  IMAD.U32 R50, R46, 0x10000, RZ ;  /* 0x000100002e327824 */ /* 0x004fe200078e00ff */
[----:B------:R-:W-:Y:S02]  /*51d0*/  SHF.R.U32.HI R71, RZ, 0x10, R71 ;  /* 0x00000010ff477819 */ /* 0x000fe40000011647 */
[----:B------:R-:W-:Y:S02]  /*51e0*/  SHF.R.U32.HI R75, RZ, 0x10, R69 ;  /* 0x00000010ff4b7819 */ /* 0x000fe40000011645 */
[----:B------:R-:W-:Y:S02]  /*51f0*/  PRMT R180, R180, 0x5410, R71 ;  /* 0x00005410b4b47816 */ /* 0x000fe40000000047 */
[----:B------:R-:W-:Y:S02]  /*5200*/  PRMT R162, R162, 0x5410, R75 ;  /* 0x00005410a2a27816 */ /* 0x000fe4000000004b */
[----:B------:R-:W-:Y:S01]  /*5210*/  SHF.R.U64 R72, R68, 0x10, R69 ;  /* 0x0000001044487819 */ /* 0x000fe20000001245 */
[----:B------:R-:W-:Y:S01]  /*5220*/  IMAD.U32 R68, R47, 0x10000, RZ ;  /* 0x000100002f447824 */ /* 0x000fe200078e00ff */
[----:B------:R-:W-:Y:S01]  /*5230*/  LOP3.LUT R51, R46, 0xffff0000, RZ, 0xc0, !PT ;  /* 0xffff00002e337812 */ /* 0x000fe200078ec0ff */
[----:B------:R-:W-:Y:S01]  /*5240*/  IMAD.U32 R71, R162, 0x10000, RZ ;  /* 0x00010000a2477824 */ /* 0x000fe200078e00ff */
[----:B------:R-:W-:Y:S01]  /*5250*/  PRMT R178, R178, 0x5410, R73 ;  /* 0x00005410b2b27816 */ /* 0x000fe20000000049 */
[----:B------:R-:W-:Y:S01]  /*5260*/  IMAD.U32 R73, R180, 0x10000, RZ ;  /* 0x00010000b4497824 */ /* 0x000fe200078e00ff */
[----:B------:R-:W-:Y:S01]  /*5270*/  PRMT R161, R161, 0x5410, R72 ;  /* 0x00005410a1a17816 */ /* 0x000fe20000000048 */
[----:B------:R-:W-:Y:S01]  /*5280*/  IMAD.U32 R46, R45, 0x10000, RZ ;  /* 0x000100002d2e7824 */ /* 0x000fe200078e00ff */
[----:B------:R-:W-:Y:S01]  /*5290*/  LOP3.LUT R69, R47, 0xffff0000, RZ, 0xc0, !PT ;  /* 0xffff00002f457812 */ /* 0x000fe200078ec0ff */
[----:B------:R-:W-:Y:S01]  /*52a0*/  FMUL.FTZ R77, R51, R73 ;  /* 0x00000049334d7220 */ /* 0x000fe20000410000 */
[----:B------:R-:W-:Y:S01]  /*52b0*/  LOP3.LUT R47, R45, 0xffff0000, RZ, 0xc0, !PT ;  /* 0xffff00002d2f7812 */ /* 0x000fe200078ec0ff */
[-C--:B------:R-:W-:Y:S01]  /*52c0*/  FMUL.FTZ R51, R51, R71.reuse ;  /* 0x0000004733337220 */ /* 0x080fe20000410000 */
[----:B------:R-:W-:Y:S01]  /*52d0*/  LOP3.LUT R72, R178, 0xffff0000, RZ, 0xc0, !PT ;  /* 0xffff0000b2487812 */ /* 0x000fe200078ec0ff */
[----:B------:R-:W-:Y:S01]  /*52e0*/  FFMA.FTZ R77, R50, R71, -R77 ;  /* 0x00000047324d7223 */ /* 0x000fe2000001084d */
[----:B------:R-:W-:Y:S01]  /*52f0*/  LOP3.LUT R70, R161, 0xffff0000, RZ, 0xc0, !PT ;  /* 0xffff0000a1467812 */ /* 0x000fe200078ec0ff */
[----:B------:R-:W-:Y:S01]  /*5300*/  IMAD.U32 R45, R44, 0x10000, RZ ;  /* 0x000100002c2d7824 */ /* 0x000fe200078e00ff */
[----:B------:R-:W-:Y:S01]  /*5310*/  LOP3.LUT R180, R180, 0xffff0000, RZ, 0xc0, !PT ;  /* 0xffff0000b4b47812 */ /* 0x000fe200078ec0ff */
[C---:B------:R-:W-:Y:S01]  /*5320*/  FMUL.FTZ R75, R47.reuse, R72 ;  /* 0x000000482f4b7220 */ /* 0x040fe20000410000 */
[----:B------:R-:W-:Y:S01]  /*5330*/  LOP3.LUT R162, R162, 0xffff0000, RZ, 0xc0, !PT ;  /* 0xffff0000a2a27812 */ /* 0x000fe200078ec0ff */
[----:B------:R-:W-:Y:S01]  /*5340*/  FFMA.FTZ R50, R50, R73, R51 ;  /* 0x0000004932327223 */ /* 0x000fe20000010033 */
[----:B------:R-:W-:Y:S01]  /*5350*/  FMUL.FTZ R47, R47, R70 ;  /* 0x000000462f2f7220 */ /* 0x000fe20000410000 */
[----:B------:R-:W-:Y:S01]  /*5360*/  LOP3.LUT R44, R44, 0xffff0000, RZ, 0xc0, !PT ;  /* 0xffff00002c2c7812 */ /* 0x000fe200078ec0ff */
[----:B------:R-:W-:Y:S01]  /*5370*/  FMUL.FTZ R51, R69, R180 ;  /* 0x000000b445337220 */ /* 0x000fe20000410000 */
[----:B------:R-:W-:-:S02]  /*5380*/  IMAD.U32 R178, R178, 0x10000, RZ ;  /* 0x00010000b2b27824 */ /* 0x000fc400078e00ff */
[----:B------:R-:W-:Y:S01]  /*5390*/  FMUL.FTZ R69, R69, R162 ;  /* 0x000000a245457220 */ /* 0x000fe20000410000 */
[----:B------:R-:W-:Y:S02]  /*53a0*/  IMAD.U32 R161, R161, 0x10000, RZ ;  /* 0x00010000a1a17824 */ /* 0x000fe400078e00ff */
[C---:B------:R-:W-:Y:S01]  /*53b0*/  FFMA.FTZ R75, R46.reuse, R70, -R75 ;  /* 0x000000462e4b7223 */ /* 0x040fe2000001084b */
[----:B------:R-:W-:Y:S01]  /*53c0*/  FFMA.FTZ R72, R46, R72, R47 ;  /* 0x000000482e487223 */ /* 0x000fe2000001002f */
[----:B------:R-:W-:Y:S01]  /*53d0*/  FFMA.FTZ R51, R68, R162, -R51 ;  /* 0x000000a244337223 */ /* 0x000fe20000010833 */
[C---:B------:R-:W-:Y:S01]  /*53e0*/  FMUL.FTZ R46, R44.reuse, R178 ;  /* 0x000000b22c2e7220 */ /* 0x040fe20000410000 */
[----:B------:R-:W-:Y:S01]  /*53f0*/  FMUL.FTZ R47, R44, R161 ;  /* 0x000000a12c2f7220 */ /* 0x000fe20000410000 */
[----:B------:R-:W-:Y:S01]  /*5400*/  FFMA.FTZ R68, R68, R180, R69 ;  /* 0x000000b444447223 */ /* 0x000fe20000010045 */
[----:B------:R-:W-:Y:S01]  /*5410*/  F2FP.BF16.F32.PACK_AB R50, R50, R77 ;  /* 0x0000004d3232723e */ /* 0x000fe200000010ff */
[C---:B------:R-:W-:Y:S01]  /*5420*/  FFMA.FTZ R46, R45.reuse, R161, -R46 ;  /* 0x000000a12d2e7223 */ /* 0x040fe2000001082e */
[----:B------:R-:W-:Y:S01]  /*5430*/  FFMA.FTZ R47, R45, R178, R47 ;  /* 0x000000b22d2f7223 */ /* 0x000fe2000001002f */
[----:B------:R-:W-:-:S02]  /*5440*/  F2FP.BF16.F32.PACK_AB R45, R72, R75 ;  /* 0x0000004b482d723e */ /* 0x000fc400000010ff */
[----:B------:R-:W-:Y:S02]  /*5450*/  F2FP.BF16.F32.PACK_AB R51, R68, R51 ;  /* 0x000000334433723e */ /* 0x000fe400000010ff */
[----:B------:R-:W-:Y:S01]  /*5460*/  F2FP.BF16.F32.PACK_AB R44, R47, R46 ;  /* 0x0000002e2f2c723e */ /* 0x000fe200000010ff */
[----:B------:R-:W-:Y:S02]  /*5470*/  IMAD.MOV.U32 R46, RZ, RZ, R50 ;  /* 0x000000ffff2e7224 */ /* 0x000fe400078e0032 */
[----:B------:R-:W-:-:S07]  /*5480*/  IMAD.MOV.U32 R47, RZ, RZ, R51 ;  /* 0x000000ffff2f7224 */ /* 0x000fce00078e0033 */
.L_x_3349:
[----:B------:R-:W-:Y:S05]  /*5490*/  BSYNC B2 ;  /* 0x0000000000027941 */ /* 0x000fea0003800000 */
.L_x_3348:
[----:B--2---:R1:W-:Y:S02]  /*54a0*/  STG.E.128 desc[UR60][R48.64+0x40], R44 ;  /* 0x0000402c30007986 */ /* 0x0043e4000c101d3c */
.L_x_3347:
[----:B------:R-:W-:Y:S05]  /*54b0*/  BSYNC B1 ;  /* 0x0000000000017941 */ /* 0x000fea0003800000 */
.L_x_3346:
        /* <DEDUP_REMOVED lines=24> */
[C---:B------:R-:W-:Y:S01]  /*5640*/  LOP3.LUT R51, R46.reuse, 0xffff0000, RZ, 0xc0, !PT ;  /* 0xffff00002e337812 */ /* 0x040fe200078ec0ff */
[----:B------:R-:W-:Y:S01]  /*5650*/  FMUL.FTZ R71, R47, R68 ;  /* 0x000000442f477220 */ /* 0x000fe20000410000 */
[----:B------:R-:W-:Y:S01]  /*5660*/  SHF.L.U32 R50, R46, 0x10, RZ ;  /* 0x000000102e327819 */ /* 0x000fe200000006ff */
[----:B------:R-:W-:-:S02]  /*5670*/  IMAD.U32 R46, R45, 0x10000, RZ ;  /* 0x000100002d2e7824 */ /* 0x000fc400078e00ff */
[-C--:B------:R-:W-:Y:S01]  /*5680*/  FMUL.FTZ R47, R47, R66.reuse ;  /* 0x000000422f2f7220 */ /* 0x080fe20000410000 */
[C---:B------:R-:W-:Y:S01]  /*5690*/  IMAD.U32 R45, R44.reuse, 0x10000, RZ ;  /* 0x000100002c2d7824 */ /* 0x040fe200078e00ff */
        /* <DEDUP_REMOVED lines=24> */
.L_x_3353:
[----:B------:R-:W-:Y:S05]  /*5820*/  BSYNC B2 ;  /* 0x0000000000027941 */ /* 0x000fea0003800000 */
.L_x_3352:
[----:B--2---:R1:W-:Y:S02]  /*5830*/  STG.E.128 desc[UR60][R48.64+0x80], R44 ;  /* 0x0000802c30007986 */ /* 0x0043e4000c101d3c */
.L_x_3351:
[----:B------:R-:W-:Y:S05]  /*5840*/  BSYNC B1 ;  /* 0x0000000000017941 */ /* 0x000fea0003800000 */
.L_x_3350:
        /* <DEDUP_REMOVED lines=54> */
.L_x_3357:
[----:B------:R-:W-:Y:S05]  /*5bb0*/  BSYNC B2 ;  /* 0x0000000000027941 */ /* 0x000fea0003800000 */
.L_x_3356:
[----:B--2---:R1:W-:Y:S02]  /*5bc0*/  STG.E.128 desc[UR60][R48.64+0xc0], R44 ;  /* 0x0000c02c30007986 */ /* 0x0043e4000c101d3c */
.L_x_3355:
[----:B------:R-:W-:Y:S05]  /*5bd0*/  BSYNC B1 ;  /* 0x0000000000017941 */ /* 0x000fea0003800000 */
.L_x_3354:
        /* <DEDUP_REMOVED lines=54> */
.L_x_3361:
[----:B------:R-:W-:Y:S05]  /*5f40*/  BSYNC B2 ;  /* 0x0000000000027941 */ /* 0x000fea0003800000 */
.L_x_3360:
[----:B--2---:R1:W-:Y:S02]  /*5f50*/  STG.E.128 desc[UR60][R48.64+0x100], R44 ;  /* 0x0001002c30007986 */ /* 0x0043e4000c101d3c */
.L_x_3359:
[----:B------:R-:W-:Y:S05]  /*5f60*/  BSYNC B1 ;  /* 0x0000000000017941 */ /* 0x000fea0003800000 */
.L_x_3358:
[----:B------:R-:W-:-:S13]  /*5f70*/  ISETP.NE.AND P3, PT, R39, RZ, PT ;  /* 0x000000ff2700720c */ /* 0x000fda0003f65270 */
        /* <DEDUP_REMOVED lines=34> */
[----:B------:R-:W-:Y:S01]  /*61a0*/  SHF.L.U32 R93, R93, 0x10, RZ ;  /* 0x000000105d5d7819 */ /* 0x000fe200000006ff */
[----:B------:R-:W-:Y:S01]  /*61b0*/  FFMA.FTZ R50, R50, R57, R51 ;  /* 0x0000003932327223 */ /* 0x000fe20000010033 */
[----:B------:R-:W-:-:S02]  /*61c0*/  IMAD.U32 R94, R94, 0x10000, RZ ;  /* 0x000100005e5e7824 */ /* 0x000fc400078e00ff */
        /* <DEDUP_REMOVED lines=13> */
[----:B------:R-:W-:Y:S01]  /*62a0*/  F2FP.BF16.F32.PACK_AB R45, R56, R59 ;  /* 0x0000003b382d723e */ /* 0x000fe200000010ff */
[----:B------:R-:W-:-:S07]  /*62b0*/  IMAD.MOV.U32 R47, RZ, RZ, R51 ;  /* 0x000000ffff2f7224 */ /* 0x000fce00078e0033 */
.L_x_3363:
[----:B------:R-:W-:Y:S05]  /*62c0*/  BSYNC B1 ;  /* 0x0000000000017941 */ /* 0x000fea0003800000 */
.L_x_3362:
[----:B--2---:R1:W-:Y:S01]  /*62d0*/  STG.E.128 desc[UR60][R48.64+0x140], R44 ;  /* 0x0001402c30007986 */ /* 0x0043e2000c101d3c */
[----:B------:R-:W-:Y:S05]  /*62e0*/  BRA `(.L_x_3341) ;  /* 0x0000004000487947 */ /* 0x000fea0003800000 */
.L_x_3309:
        /* <DEDUP_REMOVED lines=19> */
[----:B------:R-:W-:Y:S02]  /*6420*/  CS2R R52, SRZ ;  /* 0x0000000000347805 */ /* 0x000fe4000001ff00 */
[----:B------:R-:W-:Y:S01]  /*6430*/  CS2R R66, SRZ ;  /* 0x0000000000427805 */ /* 0x000fe2000001ff00 */
[----:B------:R-:W-:Y:S01]  /*6440*/  IMAD.X R45, R100, 0x1, R15, P2 ;  /* 0x00000001642d7824 */ /* 0x000fe200010e060f */
[----:B------:R-:W-:Y:S02]  /*6450*/  LEA R68, P2, R44, UR4, 0x1 ;  /* 0x000000042c447c11 */ /* 0x000fe4000f8408ff */
[----:B------:R-:W-:-:S02]  /*6460*/  CS2R R64, SRZ ;  /* 0x0000000000407805 */ /* 0x000fc4000001ff00 */
        /* <DEDUP_REMOVED lines=13> */
[----:B------:R-:W-:Y:S02]  /*6540*/  ISETP.GE.AND P2, PT, R204, R124, PT ;  /* 0x0000007ccc00720c */ /* 0x000fe40003f46270 */
[----:B------:R-:W-:Y:S02]  /*6550*/  CS2R R46, SRZ ;  /* 0x00000000002e7805 */ /* 0x000fe4000001ff00 */
[----:B------:R-:W-:Y:S02]  /*6560*/  CS2R R44, SRZ ;  /* 0x00000000002c7805 */ /* 0x000fe4000001ff00 */
[----:B------:R-:W-:-:S02]  /*6570*/  CS2R R58, SRZ ;  /* 0x00000000003a7805 */ /* 0x000fc4000001ff00 */
[----:B------:R-:W-:-:S05]  /*6580*/  CS2R R56, SRZ ;  /* 0x0000000000387805 */ /* 0x000fca000001ff00 */
[----:B------:R0:W5:Y:S04]  /*6590*/  @!P2 LDG.E.128 R48, desc[UR60][R68.64+0x40] ;  /* 0x0000403c4430a981 */ /* 0x000168000c1e1d00 */
[----:B------:R0:W5:Y:S01]  /*65a0*/  @!P2 LDG.E.128 R60, desc[UR60][R72.64+0x40] ;  /* 0x0000403c483ca981 */ /* 0x000162000c1e1d00 */
[----:B------:R-:W-:-:S13]  /*65b0*/  ISETP.GE.AND P2, PT, R205, R124, PT ;  /* 0x0000007ccd00720c */ /* 0x000fda0003f46270 */
[----:B------:R0:W5:Y:S04]  /*65c0*/  @!P2 LDG.E.128 R44, desc[UR60][R68.64+0x80] ;  /* 0x0000803c442ca981 */ /* 0x000168000c1e1d00 */
[----:B------:R0:W5:Y:S02]  /*65d0*/  @!P2 LDG.E.128 R56, desc[UR60][R72.64+0x80] ;  /* 0x0000803c4838a981 */ /* 0x000164000c1e1d00 */
.L_x_3365:
[----:B------:R-:W-:Y:S05]  /*65e0*/  BSYNC B1 ;  /* 0x0000000000017941 */ /* 0x000fea0003800000 */
.L_x_3364:
        /* <DEDUP_REMOVED lines=20> */
[----:B------:R-:W-:Y:S02]  /*6730*/  IADD3.X R69, R15, R100, R9, P2, P5 ;  /* 0x000000640f457210 */ /* 0x000fe400017ea409 */
[----:B------:R-:W-:Y:S02]  /*6740*/  CS2R R90, SRZ ;  /* 0x00000000005a7805 */ /* 0x000fe4000001ff00 */
[----:B------:R-:W-:-:S02]  /*6750*/  IADD3 R68, P2, P5, R110, R92, R8 ;  /* 0x0000005c6e447210 */ /* 0x000fc40007d5e008 */
[----:B------:R-:W-:Y:S02]  /*6760*/  CS2R R88, SRZ ;  /* 0x0000000000587805 */ /* 0x000fe4000001ff00 */
[----:B------:R-:W-:Y:S02]  /*6770*/  IADD3.X R101, R13, R101, R7, P2, P5 ;  /* 0x000000650d657210 */ /* 0x000fe400017ea407 */
[----:B------:R-:W-:-:S04]  /*6780*/  LEA R92, P2, R94, UR4, 0x1 ;  /* 0x000000045e5c7c11 */ /* 0x000fc8000f8408ff */
[----:B------:R-:W-:Y:S01]  /*6790*/  LEA.HI.X R93, R94, UR5, R69, 0x1, P2 ;  /* 0x000000055e5d7c11 */ /* 0x000fe200090f0c45 */
[----:B------:R-:W-:Y:S02]  /*67a0*/  ULDC.64 UR4, c[0x0][0x3e0] ;  /* 0x0000f80000047ab9 */ /* 0x000fe40000000a00 */
        /* <DEDUP_REMOVED lines=19> */
.L_x_3367:
[----:B------:R-:W-:Y:S05]  /*68e0*/  BSYNC B1 ;  /* 0x0000000000017941 */ /* 0x000fea0003800000 */
.L_x_3366:
[----:B0-----:R-:W2:Y:S01]  /*68f0*/  LDL R92, [R1+0x14] ;  /* 0x00001400015c7983 */ /* 0x001ea20000100800 */
[----:B------:R-:W-:Y:S01]  /*6900*/  IMAD.MOV.U32 R93, RZ, RZ, R45 ;  /* 0x000000ffff5d7224 */ /* 0x000fe200078e002d */
[----:B------:R-:W-:Y:S01]  /*6910*/  PRMT R180, R98, 0x7610, R180 ;  /* 0x0000761062b47816 */ /* 0x000fe200000000b4 */
[----:B------:R-:W-:Y:S02]  /*6920*/  IMAD.MOV.U32 R94, RZ, RZ, R48 ;  /* 0x000000ffff5e7224 */ /* 0x000fe400078e0030 */
[----:B------:R-:W-:Y:S01]  /*6930*/  IMAD.MOV.U32 R95, RZ, RZ, R49 ;  /* 0x000000ffff5f7224 */ /* 0x000fe200078e0031 */
[----:B------:R-:W-:Y:S01]  /*6940*/  PRMT R183, R93, 0x7610, R183 ;  /* 0x000076105db77816 */ /* 0x000fe200000000b7 */
[----:B------:R-:W-:-:S03]  /*6950*/  IMAD.MOV.U32 R93, RZ, RZ, R51 ;  /* 0x000000ffff5d7224 */ /* 0x000fc600078e0033 */
[----:B------:R-:W-:Y:S01]  /*6960*/  PRMT R185, R95, 0x5410, R94 ;  /* 0x000054105fb97816 */ /* 0x000fe2000000005e */
[----:B------:R-:W-:Y:S02]  /*6970*/  IMAD.MOV.U32 R94, RZ, RZ, R52 ;  /* 0x000000ffff5e7224 */ /* 0x000fe400078e0034 */
[----:B------:R-:W-:-:S03]  /*6980*/  IMAD.MOV.U32 R95, RZ, RZ, R53 ;  /* 0x000000ffff5f7224 */ /* 0x000fc600078e0035 */
[----:B------:R-:W-:Y:S01]  /*6990*/  PRMT R187, R187, 0x5410, R94 ;  /* 0x00005410bbbb7816 */ /* 0x000fe2000000005e */
[----:B------:R-:W-:Y:S01]  /*69a0*/  IMAD.MOV.U32 R94, RZ, RZ, R56 ;  /* 0x000000ffff5e7224 */ /* 0x000fe200078e0038 */
[----:B------:R-:W-:Y:S02]  /*69b0*/  PRMT R168, R95, 0x7610, R168 ;  /* 0x000076105fa87816 */ /* 0x000fe400000000a8 */
[----:B------:R-:W-:Y:S02]  /*69c0*/  MOV R95, R57 ;  /* 0x00000039005f7202 */ /* 0x000fe40000000f00 */
[----:B------:R-:W-:Y:S01]  /*69d0*/  PRMT R183, R183, 0x5410, R94 ;  /* 0x00005410b7b77816 */ /* 0x000fe2000000005e */
[----:B------:R-:W-:-:S05]  /*69e0*/  IMAD.MOV.U32 R94, RZ, RZ, R60 ;  /* 0x000000ffff5e7224 */ /* 0x000fca00078e003c */
[----:B------:R-:W-:Y:S01]  /*69f0*/  PRMT R187, R94, 0x7610, R187 ;  /* 0x000076105ebb7816 */ /* 0x000fe200000000bb */
[----:B------:R-:W-:Y:S01]  /*6a00*/  IMAD.MOV.U32 R94, RZ, RZ, R64 ;  /* 0x000000ffff5e7224 */ /* 0x000fe200078e0040 */
[----:B--2---:R-:W-:Y:S01]  /*6a10*/  R2UR UR4, R92 ;  /* 0x000000005c0472ca */ /* 0x004fe200000e0000 */
[----:B------:R-:W-:-:S05]  /*6a20*/  IMAD.MOV.U32 R92, RZ, RZ, R44 ;  /* 0x000000ffff5c7224 */ /* 0x000fca00078e002c */
[----:B------:R-:W-:Y:S01]  /*6a30*/  PRMT R182, R92, 0x5410, R97 ;  /* 0x000054105cb67816 */ /* 0x000fe20000000061 */
[----:B------:R-:W-:-:S05]  /*6a40*/  IMAD.MOV.U32 R92, RZ, RZ, R50 ;  /* 0x000000ffff5c7224 */ /* 0x000fca00078e0032 */
[----:B------:R-:W-:Y:S01]  /*6a50*/  PRMT R184, R93, 0x5410, R92 ;  /* 0x000054105db87816 */ /* 0x000fe2000000005c */
[----:B------:R-:W-:Y:S01]  /*6a60*/  IMAD.MOV.U32 R92, RZ, RZ, R54 ;  /* 0x000000ffff5c7224 */ /* 0x000fe200078e0036 */
[----:B------:R-:W-:Y:S01]  /*6a70*/  UISETP.NE.AND UP0, UPT, UR4, 0x3, UPT ;  /* 0x000000030400788c */ /* 0x000fe2000bf05270 */
[----:B------:R-:W-:-:S03]  /*6a80*/  IMAD.MOV.U32 R93, RZ, RZ, R55 ;  /* 0x000000ffff5d7224 */ /* 0x000fc600078e0037 */
        /* <DEDUP_REMOVED lines=29> */
[----:B------:R-:W-:Y:S01]  /*6c60*/  IMAD.MOV.U32 R95, RZ, RZ, R73 ;  /* 0x000000ffff5f7224 */ /* 0x000fe200078e0049 */
[----:B------:R-:W-:Y:S01]  /*6c70*/  PRMT R160, R92, 0x5410, R93 ;  /* 0x000054105ca07816 */ /* 0x000fe2000000005d */
[----:B------:R-:W-:Y:S01]  /*6c80*/  IMAD.MOV.U32 R93, RZ, RZ, R78 ;  /* 0x000000ffff5d7224 */ /* 0x000fe200078e004e */
[----:B------:R-:W-:Y:S02]  /*6c90*/  MOV R92, R77 ;  /* 0x0000004d005c7202 */ /* 0x000fe40000000f00 */
[----:B------:R-:W-:Y:S01]  /*6ca0*/  PRMT R161, R94, 0x5410, R95 ;  /* 0x000054105ea17816 */ /* 0x000fe2000000005f */
[----:B------:R-:W-:-:S02]  /*6cb0*/  IMAD.MOV.U32 R94, RZ, RZ, R79 ;  /* 0x000000ffff5e7224 */ /* 0x000fc400078e004f */
[----:B------:R-:W-:-:S03]  /*6cc0*/  IMAD.MOV.U32 R95, RZ, RZ, R76 ;  /* 0x000000ffff5f7224 */ /* 0x000fc600078e004c */
[----:B------:R-:W-:Y:S01]  /*6cd0*/  PRMT R176, R93, 0x5410, R94 ;  /* 0x000054105db07816 */ /* 0x000fe2000000005e */
[----:B------:R-:W-:Y:S01]  /*6ce0*/  IMAD.MOV.U32 R94, RZ, RZ, R83 ;  /* 0x000000ffff5e7224 */ /* 0x000fe200078e0053 */
[----:B------:R-:W-:Y:S01]  /*6cf0*/  PRMT R177, R95, 0x5410, R92 ;  /* 0x000054105fb17816 */ /* 0x000fe2000000005c */
[----:B------:R-:W-:Y:S02]  /*6d00*/  IMAD.MOV.U32 R95, RZ, RZ, R82 ;  /* 0x000000ffff5f7224 */ /* 0x000fe400078e0052 */
[----:B------:R-:W-:Y:S02]  /*6d10*/  IMAD.MOV.U32 R93, RZ, RZ, R80 ;  /* 0x000000ffff5d7224 */ /* 0x000fe400078e0050 */
[----:B------:R-:W-:Y:S01]  /*6d20*/  IMAD.MOV.U32 R92, RZ, RZ, R81 ;  /* 0x000000ffff5c7224 */ /* 0x000fe200078e0051 */
[----:B------:R-:W-:Y:S01]  /*6d30*/  PRMT R158, R95, 0x5410, R94 ;  /* 0x000054105f9e7816 */ /* 0x000fe2000000005e */
[----:B------:R-:W-:Y:S02]  /*6d40*/  IMAD.MOV.U32 R95, RZ, RZ, R86 ;  /* 0x000000ffff5f7224 */ /* 0x000fe400078e0056 */
        /* <DEDUP_REMOVED lines=14> */
.L_x_3368:
[----:B------:R-:W-:Y:S01]  /*6e30*/  IMAD R100, R18, 0x8, R2 ;  /* 0x0000000812647824 */ /* 0x000fe200078e0202 */
[----:B------:R-:W-:Y:S01]  /*6e40*/  SHF.L.U32 R101, R206, 0x1f, RZ ;  /* 0x0000001fce657819 */ /* 0x000fe200000006ff */
[----:B------:R-:W0:Y:S01]  /*6e50*/  LDC R147, c[0x0][0x2e4] ;  /* 0x0000b900ff937b82 */ /* 0x000e220000000800 */
[----:B------:R-:W-:Y:S02]  /*6e60*/  BSSY B1, `(.L_x_3369) ;  /* 0x0000004000017945 */ /* 0x000fe40003800000 */
[----:B------:R-:W1:Y:S05]  /*6e70*/  SYNCS.PHASECHK.TRANS64.TRYWAIT P5, [R100+URZ+0x36890], R101 ;  /* 0x03689065640075a7 */ /* 0x000e6a00080a017f */
[----:B------:R-:W2:Y:S01]  /*6e80*/  LDC.64 R128, c[0x0][0x2f0] ;  /* 0x0000bc00ff807b82 */ /* 0x000ea20000000a00 */
[----:B-1----:R-:W-:Y:S05]  /*6e90*/  @!P5 BRA `(.L_x_3370) ;  /* 0x000001e00058d947 */ /* 0x002fea0003800000 */
.L_x_3617:
[----:B------:R-:W-:Y:S05]  /*6ea0*/  BSYNC B1 ;  /* 0x0000000000017941 */ /* 0x000fea0003800000 */
.L_x_3369:
        /* <DEDUP_REMOVED lines=17> */
[----:B------:R-:W-:-:S02]  /*6fc0*/  ISETP.GE.AND P4, PT, R22, R124, PT ;  /* 0x0000007c1600720c */ /* 0x000fc40003f86270 */
[----:B------:R-:W-:-:S04]  /*6fd0*/  LEA.HI.SX32 R165, R93, R20, 0x1c ;  /* 0x000000145da57211 */ /* 0x000fc800078fe2ff */
[----:B------:R-:W-:-:S04]  /*6fe0*/  SHF.R.S32.HI R93, RZ, 0x1f, R165 ;  /* 0x0000001fff5d7819 */ /* 0x000fc800000114a5 */
[----:B------:R-:W-:Y:S01]  /*6ff0*/  LEA.HI R93, R93, R165, RZ, 0x3 ;  /* 0x000000a55d5d7211 */ /* 0x000fe200078f18ff */
[----:B------:R-:W-:-:S03]  /*7000*/  IMAD.SHL.U32 R165, R165, 0x8, RZ ;  /* 0x00000008a5a57824 */ /* 0x000fc600078e00ff */
[----:B------:R-:W-:Y:S02]  /*7010*/  SHF.R.S32.HI R93, RZ, 0x3, R93 ;  /* 0x00000003ff5d7819 */ /* 0x000fe4000001145d */
[----:B------:R-:W-:-:S03]  /*7020*/  LOP3.LUT R92, R208, 0x38, R165, 0xf8, !PT ;  /* 0x00000038d05c7812 */ /* 0x000fc600078ef8a5 */
[----:B------:R-:W-:Y:S01]  /*7030*/  IMAD R93, R93, 0x1c00, R210 ;  /* 0x00001c005d5d7824 */ /* 0x000fe200078e02d2 */
[----:B------:R-:W-:-:S05]  /*7040*/  LOP3.LUT R92, R92, R209, RZ, 0x3c, !PT ;  /* 0x000000d15c5c7212 */ /* 0x000fca00078e3cff */
[----:B------:R-:W-:Y:S02]  /*7050*/  IMAD.IADD R93, R93, 0x1, R92 ;  /* 0x000000015d5d7824 */ /* 0x000fe400078e025c */
[C---:B------:R-:W-:Y:S02]  /*7060*/  IMAD R92, R18.reuse, 0x5400, R144 ;  /* 0x00005400125c7824 */ /* 0x040fe400078e0290 */
[----:B------:R-:W-:Y:S02]  /*7070*/  IMAD R96, R18, 0x5400, R93 ;  /* 0x0000540012607824 */ /* 0x000fe400078e025d */
[----:B------:R-:W-:-:S03]  /*7080*/  IMAD R92, R92, 0x2, R2 ;  /* 0x000000025c5c7824 */ /* 0x000fc600078e0202 */
[----:B------:R-:W-:-:S03]  /*7090*/  LEA R96, R96, R2, 0x1 ;  /* 0x0000000260607211 */ /* 0x000fc600078e08ff */
[----:B------:R-:W0:Y:S04]  /*70a0*/  LDS.128 R92, [R92+0x21400] ;  /* 0x021400005c5c7984 */ /* 0x000e280000000c00 */
[----:B------:R-:W2:Y:S01]  /*70b0*/  LDS.128 R96, [R96+0x21400] ;  /* 0x0214000060607984 */ /* 0x000ea20000000c00 */
[----:B------:R-:W-:Y:S05]  /*70c0*/  @P4 BRA `(.L_x_3376) ;  /* 0x0000000400784947 */ /* 0x000fea0003800000 */
[----:B------:R-:W-:Y:S01]  /*70d0*/  SHF.R.U32.HI R166, RZ, 0x10, R65 ;  /* 0x00000010ffa67819 */ /* 0x000fe20000011641 */
[----:B--2---:R-:W-:Y:S01]  /*70e0*/  IMAD.U32 R171, R97, 0x10000, RZ ;  /* 0x0001000061ab7824 */ /* 0x004fe200078e00ff */
[----:B------:R-:W-:Y:S02]  /*70f0*/  SHF.R.U32.HI R167, RZ, 0x10, R53 ;  /* 0x00000010ffa77819 */ /* 0x000fe40000011635 */
[C---:B------:R-:W-:Y:S02]  /*7100*/  PRMT R166, R168.reuse, 0x5432, R166 ;  /* 0x00005432a8a67816 */ /* 0x040fe400000000a6 */
[----:B------:R-:W-:Y:S01]  /*7110*/  PRMT R167, R168, 0x5410, R167 ;  /* 0x00005410a8a77816 */ /* 0x000fe200000000a7 */
[----:B0-----:R-:W-:Y:S01]  /*7120*/  IMAD.U32 R168, R93, 0x10000, RZ ;  /* 0x000100005da87824 */ /* 0x001fe200078e00ff */
[----:B------:R-:W-:Y:S01]  /*7130*/  LOP3.LUT R97, R97, 0xffff0000, RZ, 0xc0, !PT ;  /* 0xffff000061617812 */ /* 0x000fe200078ec0ff */
[----:B------:R-:W-:Y:S01]  /*7140*/  IMAD.U32 R170, R166, 0x10000, RZ ;  /* 0x00010000a6aa7824 */ /* 0x000fe200078e00ff */
[----:B------:R-:W-:Y:S01]  /*7150*/  LOP3.LUT R93, R93, 0xffff0000, RZ, 0xc0, !PT ;  /* 0xffff00005d5d7812 */ /* 0x000fe200078ec0ff */
[----:B------:R-:W-:Y:S01]  /*7160*/  IMAD.U32 R169, R167, 0x10000, RZ ;  /* 0x00010000a7a97824 */ /* 0x000fe200078e00ff */
[----:B------:R-:W-:Y:S01]  /*7170*/  SHF.R.U64 R65, R64, 0x10, R65 ;  /* 0x0000001040417819 */ /* 0x000fe20000001241 */
[----:B------:R-:W-:Y:S01]  /*7180*/  FMUL.FTZ R172, R171, R170 ;  /* 0x000000aaabac7220 */ /* 0x000fe20000410000 */
[----:B------:R-:W-:Y:S01]  /*7190*/  LOP3.LUT R64, R99, 0xffff0000, RZ, 0xc0, !PT ;  /* 0xffff000063407812 */ /* 0x000fe200078ec0ff */
[-C--:B------:R-:W-:Y:S01]  /*71a0*/  FMUL.FTZ R171, R171, R169.reuse ;  /* 0x000000a9abab7220 */ /* 0x080fe20000410000 */
[----:B------:R-:W-:Y:S01]  /*71b0*/  PRMT R65, R188, 0x5410, R65 ;  /* 0x00005410bc417816 */ /* 0x000fe20000000041 */
[----:B------:R-:W-:Y:S01]  /*71c0*/  FFMA.FTZ R169, R168, R169, -R172 ;  /* 0x000000a9a8a97223 */ /* 0x000fe200000108ac */
[----:B------:R-:W-:-:S02]  /*71d0*/  IMAD.U32 R172, R99, 0x10000, RZ ;  /* 0x0001000063ac7824 */ /* 0x000fc400078e00ff */
[----:B------:R-:W-:Y:S01]  /*71e0*/  FFMA.FTZ R168, R168, R170, R171 ;  /* 0x000000aaa8a87223 */ /* 0x000fe200000100ab */
[----:B------:R-:W-:Y:S02]  /*71f0*/  LOP3.LUT R170, R167, 0xffff0000, RZ, 0xc0, !PT ;  /* 0xffff0000a7aa7812 */ /* 0x000fe400078ec0ff */
[----:B------:R-:W-:Y:S02]  /*7200*/  LOP3.LUT R167, R166, 0xffff0000, RZ, 0xc0, !PT ;  /* 0xffff0000a6a77812 */ /* 0x000fe400078ec0ff */
[----:B------:R-:W-:Y:S02]  /*7210*/  SHF.R.U64 R66, R66, 0x10, R67 ;  /* 0x0000001042427819 */ /* 0x000fe40000001243 */
[----:B------:R-:W-:Y:S01]  /*7220*/  SHF.R.U64 R54, R54, 0x10, R55 ;  /* 0x0000001036367819 */ /* 0x000fe20000001237 */
[C---:B------:R-:W-:Y:S01]  /*7230*/  FMUL.FTZ R166, R97.reuse, R167 ;  /* 0x000000a761a67220 */ /* 0x040fe20000410000 */
[----:B------:R-:W-:Y:S01]  /*7240*/  FMUL.FTZ R97, R97, R170 ;  /* 0x000000aa61617220 */ /* 0x000fe20000410000 */
[----:B------:R-:W-:-:S02]  /*7250*/  PRMT R66, R190, 0x5432, R66 ;  /* 0x00005432be427816 */ /* 0x000fc40000000042 */
[C---:B------:R-:W-:Y:S01]  /*7260*/  FFMA.FTZ R166, R93.reuse, R170, -R166 ;  /* 0x000000aa5da67223 */ /* 0x040fe200000108a6 */
[----:B------:R-:W-:Y:S01]  /*7270*/  FFMA.FTZ R93, R93, R167, R97 ;  /* 0x000000a75d5d7223 */ /* 0x000fe20000010061 */
[----:B------:R-:W-:Y:S01]  /*7280*/  SHF.R.U32.HI R97, RZ, 0x10, R67 ;  /* 0x00000010ff617819 */ /* 0x000fe20000011643 */
[----:B------:R-:W-:Y:S01]  /*7290*/  IMAD.U32 R170, R95, 0x10000, RZ ;  /* 0x000100005faa7824 */ /* 0x000fe200078e00ff */
[----:B------:R-:W-:Y:S01]  /*72a0*/  SHF.R.U32.HI R167, RZ, 0x10, R55 ;  /* 0x00000010ffa77819 */ /* 0x000fe20000011637 */
[----:B------:R-:W-:Y:S01]  /*72b0*/  IMAD.U32 R67, R98, 0x10000, RZ ;  /* 0x0001000062437824 */ /* 0x000fe200078e00ff */
[----:B------:R-:W-:Y:S01]  /*72c0*/  PRMT R97, R174, 0x5410, R97 ;  /* 0x00005410ae617816 */ /* 0x000fe20000000061 */
[----:B------:R-:W-:Y:S01]  /*72d0*/  IMAD.U32 R55, R94, 0x10000, RZ ;  /* 0x000100005e377824 */ /* 0x000fe200078e00ff */
[----:B------:R-:W-:Y:S02]  /*72e0*/  PRMT R167, R173, 0x5410, R167 ;  /* 0x00005410ada77816 */ /* 0x000fe400000000a7 */
[----:B------:R-:W-:Y:S01]  /*72f0*/  PRMT R54, R186, 0x5432, R54 ;  /* 0x00005432ba367816 */ /* 0x000fe20000000036 */
[C---:B------:R-:W-:Y:S01]  /*7300*/  IMAD.U32 R171, R97.reuse, 0x10000, RZ ;  /* 0x0001000061ab7824 */ /* 0x040fe200078e00ff */
[----:B------:R-:W-:Y:S01]  /*7310*/  LOP3.LUT R97, R97, 0xffff0000, RZ, 0xc0, !PT ;  /* 0xffff000061617812 */ /* 0x000fe200078ec0ff */
[----:B------:R-:W-:Y:S01]  /*7320*/  IMAD.U32 R173, R167, 0x10000, RZ ;  /* 0x00010000a7ad7824 */ /* 0x000fe200078e00ff */
[----:B------:R-:W-:Y:S01]  /*7330*/  LOP3.LUT R98, R98, 0xffff0000, RZ, 0xc0, !PT ;  /* 0xffff000062627812 */ /* 0x000fe200078ec0ff */
[----:B------:R-:W-:Y:S01]  /*7340*/  FMUL.FTZ R174, R172, R171 ;  /* 0x000000abacae7220 */ /* 0x000fe20000410000 */
[----:B------:R-:W-:Y:S01]  /*7350*/  LOP3.LUT R94, R94, 0xffff0000, RZ, 0xc0, !PT ;  /* 0xffff00005e5e7812 */ /* 0x000fe200078ec0ff */
[----:B------:R-:W-:Y:S01]  /*7360*/  FMUL.FTZ R172, R172, R173 ;  /* 0x000000adacac7220 */ /* 0x000fe20000410000 */
[----:B------:R-:W-:Y:S01]  /*7370*/  F2FP.BF16.F32.PACK_AB R166, R166, R169 ;  /* 0x000000a9a6a6723e */ /* 0x000fe200000010ff */
[C---:B------:R-:W-:Y:S01]  /*7380*/  FFMA.FTZ R173, R170.reuse, R173, -R174 ;  /* 0x000000adaaad7223 */ /* 0x040fe200000108ae */
[----:B------:R-:W-:Y:S01]  /*7390*/  F2FP.BF16.F32.PACK_AB R168, R93, R168 ;  /* 0x000000a85da8723e */ /* 0x000fe200000010ff */
[----:B------:R-:W-:Y:S01]  /*73a0*/  FFMA.FTZ R172, R170, R171, R172 ;  /* 0x000000abaaac7223 */ /* 0x000fe200000100ac */
[----:B------:R-:W-:Y:S01]  /*73b0*/  SHF.R.U64 R170, R52, 0x10, R53 ;  /* 0x0000001034aa7819 */ /* 0x000fe20000001235 */
[----:B------:R-:W-:Y:S01]  /*73c0*/  IMAD.MOV.U32 R93, RZ, RZ, R166 ;  /* 0x000000ffff5d7224 */ /* 0x000fe200078e00a6 */
[----:B------:R-:W-:-:S02]  /*73d0*/  LOP3.LUT R53, R167, 0xffff0000, RZ, 0xc0, !PT ;  /* 0xffff0000a7357812 */ /* 0x000fc400078ec0ff */
[----:B------:R-:W-:Y:S01]  /*73e0*/  LOP3.LUT R52, R95, 0xffff0000, RZ, 0xc0, !PT ;  /* 0xffff00005f347812 */ /* 0x000fe200078ec0ff */
[C---:B------:R-:W-:Y:S02]  /*73f0*/  FMUL.FTZ R95, R64.reuse, R97 ;  /* 0x00000061405f7220 */ /* 0x040fe40000410000 */
[-C--:B------:R-:W-:Y:S02]  /*7400*/  FMUL.FTZ R64, R64, R53.reuse ;  /* 0x0000003540407220 */ /* 0x080fe40000410000 */
[----:B------:R-:W-:Y:S01]  /*7410*/  FFMA.FTZ R53, R52, R53, -R95 ;  /* 0x0000003534357223 */ /* 0x000fe2000001085f */
[----:B------:R-:W-:Y:S02]  /*7420*/  IMAD.U32 R95, R92, 0x10000, RZ ;  /* 0x000100005c5f7824 */ /* 0x000fe400078e00ff */
[----:B------:R-:W-:Y:S01]  /*7430*/  FFMA.FTZ R52, R52, R97, R64 ;  /* 0x0000006134347223 */ /* 0x000fe20000010040 */
[----:B------:R-:W-:Y:S01]  /*7440*/  PRMT R64, R187, 0x5432, R170 ;  /* 0x00005432bb407816 */ /* 0x000fe200000000aa */
[C---:B------:R-:W-:Y:S01]  /*7450*/  IMAD.U32 R170, R96.reuse, 0x10000, RZ ;  /* 0x0001000060aa7824 */ /* 0x040fe200078e00ff */
[----:B------:R-:W-:Y:S01]  /*7460*/  LOP3.LUT R96, R96, 0xffff0000, RZ, 0xc0, !PT ;  /* 0xffff000060607812 */ /* 0x000fe200078ec0ff */
        /* <DEDUP_REMOVED lines=11> */
[CC--:B------:R-:W-:Y:S01]  /*7520*/  FMUL.FTZ R95, R96.reuse, R65.reuse ;  /* 0x00000041605f7220 */ /* 0x0c0fe20000410000 */
[-C--:B------:R-:W-:Y:S01]  /*7530*/  FMUL.FTZ R96, R96, R64.reuse ;  /* 0x0000004060607220 */ /* 0x080fe20000410000 */
[C---:B------:R-:W-:Y:S01]  /*7540*/  IMAD.U32 R97, R54.reuse, 0x10000, RZ ;  /* 0x0001000036617824 */ /* 0x040fe200078e00ff */
[----:B------:R-:W-:Y:S01]  /*7550*/  LOP3.LUT R54, R54, 0xffff0000, RZ, 0xc0, !PT ;  /* 0xffff000036367812 */ /* 0x000fe200078ec0ff */
[----:B------:R-:W-:Y:S01]  /*7560*/  FFMA.FTZ R95, R92, R64, -R95 ;  /* 0x000000405c5f7223 */ /* 0x000fe2000001085f */
[C---:B------:R-:W-:Y:S01]  /*7570*/  IMAD.U32 R64, R66.reuse, 0x10000, RZ ;  /* 0x0001000042407824 */ /* 0x040fe200078e00ff */
        /* <DEDUP_REMOVED lines=11> */
[----:B------:R-:W-:Y:S01]  /*7630*/  F2FP.BF16.F32.PACK_AB R96, R96, R170 ;  /* 0x000000aa6060723e */ /* 0x000fe200000010ff */
[----:B------:R-:W-:-:S02]  /*7640*/  IMAD.MOV.U32 R97, RZ, RZ, R168 ;  /* 0x000000ffff617224 */ /* 0x000fc400078e00a8 */
[----:B------:R-:W-:Y:S01]  /*7650*/  F2FP.BF16.F32.PACK_AB R65, R67, R65 ;  /* 0x000000414341723e */ /* 0x000fe200000010ff */
[----:B------:R-:W-:Y:S01]  /*7660*/  IMAD.MOV.U32 R99, RZ, RZ, R52 ;  /* 0x000000ffff637224 */ /* 0x000fe200078e0034 */
[----:B------:R-:W-:Y:S01]  /*7670*/  F2FP.BF16.F32.PACK_AB R98, R98, R92 ;  /* 0x0000005c6262723e */ /* 0x000fe200000010ff */
[----:B------:R-:W-:Y:S01]  /*7680*/  IMAD.MOV.U32 R92, RZ, RZ, R95 ;  /* 0x000000ffff5c7224 */ /* 0x000fe200078e005f */
[----:B------:R-:W-:Y:S01]  /*7690*/  MOV R94, R65 ;  /* 0x00000041005e7202 */ /* 0x000fe20000000f00 */
[----:B------:R-:W-:-:S07]  /*76a0*/  IMAD.MOV.U32 R95, RZ, RZ, R53 ;  /* 0x000000ffff5f7224 */ /* 0x000fce00078e0035 */
.L_x_3376:
[----:B------:R-:W-:Y:S05]  /*76b0*/  BSYNC B3 ;  /* 0x0000000000037941 */ /* 0x000fea0003800000 */
.L_x_3375:
[----:B------:R-:W-:-:S13]  /*76c0*/  ISETP.GE.AND P4, PT, R165, R147, PT ;  /* 0x00000093a500720c */ /* 0x000fda0003f86270 */
[--C-:B------:R-:W-:Y:S02]  /*76d0*/  @!P4 SHF.R.S32.HI R55, RZ, 0x1f, R165.reuse ;  /* 0x0000001fff37c819 */ /* 0x100fe400000114a5 */
[----:B------:R-:W-:-:S04]  /*76e0*/  @!P4 IADD3 R165, P5, P6, R118, R132, R165 ;  /* 0x0000008476a5c210 */ /* 0x000fc80007ebe0a5 */
[----:B------:R-:W-:Y:S02]  /*76f0*/  @!P4 IADD3.X R55, R4, R157, R55, P5, P6 ;  /* 0x0000009d0437c210 */ /* 0x000fe40002fec437 */
[----:B------:R-:W-:-:S04]  /*7700*/  LEA R52, P5, R163, R122, 0x1 ;  /* 0x0000007aa3347211 */ /* 0x000fc800078a08ff */
[----:B------:R-:W-:Y:S02]  /*7710*/  LEA.HI.X R53, R163, R123, R164, 0x1, P5 ;  /* 0x0000007ba3357211 */ /* 0x000fe400028f0ca4 */
[----:B------:R-:W-:-:S03]  /*7720*/  @!P4 LEA R54, P5, R165, R122, 0x1 ;  /* 0x0000007aa536c211 */ /* 0x000fc600078a08ff */
[----:B0-----:R0:W-:Y:S01]  /*7730*/  STG.E.128 desc[UR60][R52.64], R92 ;  /* 0x0000005c34007986 */ /* 0x0011e2000c101d3c */
[----:B------:R-:W-:-:S05]  /*7740*/  @!P4 LEA.HI.X R55, R165, R123, R55, 0x1, P5 ;  /* 0x0000007ba537c211 */ /* 0x000fca00028f0c37 */
[----:B--2---:R0:W-:Y:S04]  /*7750*/  @!P4 STG.E.128 desc[UR60][R54.64], R96 ;  /* 0x000000603600c986 */ /* 0x0041e8000c101d3c */
.L_x_3374:
[----:B------:R-:W-:Y:S05]  /*7760*/  BSYNC B2 ;  /* 0x0000000000027941 */ /* 0x000fea0003800000 */
.L_x_3373:
[----:B------:R-:W-:Y:S01]  /*7770*/  ISETP.NE.AND P4, PT, R35, RZ, PT ;  /* 0x000000ff2300720c */ /* 0x000fe20003f85270 */
[----:B------:R-:W-:-:S12]  /*7780*/  BSSY B2, `(.L_x_3377) ;  /* 0x0000081000027945 */ /* 0x000fd80003800000 */
[----:B------:R-:W-:Y:S05]  /*7790*/  @!P4 BRA `(.L_x_3378) ;  /* 0x0000000400fcc947 */ /* 0x000fea0003800000 */
[----:B0-----:R-:W-:Y:S01]  /*77a0*/  SEL R52, R125, R150, !P1 ;  /* 0x000000967d347207 */ /* 0x001fe20004800000 */
[----:B------:R-:W-:Y:S01]  /*77b0*/  IMAD R55, R18, 0x5400, R143 ;  /* 0x0000540012377824 */ /* 0x000fe200078e028f */
[----:B------:R-:W-:Y:S01]  /*77c0*/  IADD3 R92, P4, P5, R118, R132, R28 ;  /* 0x00000084765c7210 */ /* 0x000fe20007d9e01c */
[----:B------:R-:W-:Y:S01]  /*77d0*/  BSSY B3, `(.L_x_3379) ;  /* 0x0000071000037945 */ /* 0x000fe20003800000 */
        /* <DEDUP_REMOVED lines=13> */
[----:B------:R-:W-:Y:S02]  /*78b0*/  IMAD R52, R55, 0x2, R2 ;  /* 0x0000000237347824 */ /* 0x000fe400078e0202 */
[----:B------:R-:W-:-:S04]  /*78c0*/  IMAD R53, R18, 0x5400, R53 ;  /* 0x0000540012357824 */ /* 0x000fc800078e0235 */
[----:B------:R-:W-:Y:S02]  /*78d0*/  IMAD R64, R53, 0x2, R2 ;  /* 0x0000000235407824 */ /* 0x000fe400078e0202 */
        /* <DEDUP_REMOVED lines=32> */
[----:B------:R-:W-:Y:S01]  /*7ae0*/  FFMA.FTZ R97, R63, R166, R97 ;  /* 0x000000a63f617223 */ /* 0x000fe20000010061 */
[----:B------:R-:W-:Y:S01]  /*7af0*/  LOP3.LUT R67, R67, 0xffff0000, RZ, 0xc0, !PT ;  /* 0xffff000043437812 */ /* 0x000fe200078ec0ff */
[-C--:B------:R-:W-:Y:S01]  /*7b00*/  FMUL.FTZ R98, R98, R49.reuse ;  /* 0x0000003162627220 */ /* 0x080fe20000410000 */
[----:B------:R-:W-:Y:S01]  /*7b10*/  FFMA.FTZ R169, R96, R49, -R169 ;  /* 0x0000003160a97223 */ /* 0x000fe200000108a9 */
[----:B------:R-:W-:Y:S01]  /*7b20*/  LOP3.LUT R62, R62, 0xffff0000, RZ, 0xc0, !PT ;  /* 0xffff00003e3e7812 */ /* 0x000fe200078ec0ff */
[----:B------:R-:W-:-:S02]  /*7b30*/  IMAD.U32 R63, R95, 0x10000, RZ ;  /* 0x000100005f3f7824 */ /* 0x000fc400078e00ff */
[----:B------:R-:W-:Y:S01]  /*7b40*/  FMUL.FTZ R49, R165, R167 ;  /* 0x000000a7a5317220 */ /* 0x000fe20000410000 */
[----:B------:R-:W-:Y:S01]  /*7b50*/  PRMT R51, R187, 0x5410, R51 ;  /* 0x00005410bb337816 */ /* 0x000fe20000000033 */
[----:B------:R-:W-:Y:S01]  /*7b60*/  FFMA.FTZ R98, R96, R60, R98 ;  /* 0x0000003c60627223 */ /* 0x000fe20000010062 */
[----:B------:R-:W-:Y:S01]  /*7b70*/  PRMT R48, R185, 0x5432, R48 ;  /* 0x00005432b9307816 */ /* 0x000fe20000000030 */
[-C--:B------:R-:W-:Y:S01]  /*7b80*/  FMUL.FTZ R165, R165, R63.reuse ;  /* 0x0000003fa5a57220 */ /* 0x080fe20000410000 */
[----:B------:R-:W-:Y:S01]  /*7b90*/  LOP3.LUT R55, R55, 0xffff0000, RZ, 0xc0, !PT ;  /* 0xffff000037377812 */ /* 0x000fe200078ec0ff */
[----:B------:R-:W-:Y:S01]  /*7ba0*/  FFMA.FTZ R49, R163, R63, -R49 ;  /* 0x0000003fa3317223 */ /* 0x000fe20000010831 */
[----:B------:R-:W-:Y:S01]  /*7bb0*/  LOP3.LUT R95, R95, 0xffff0000, RZ, 0xc0, !PT ;  /* 0xffff00005f5f7812 */ /* 0x000fe200078ec0ff */
[----:B------:R-:W-:Y:S01]  /*7bc0*/  FMUL.FTZ R96, R67, R62 ;  /* 0x0000003e43607220 */ /* 0x000fe20000410000 */
[----:B------:R-:W-:Y:S01]  /*7bd0*/  SHF.L.U32 R63, R51, 0x10, RZ ;  /* 0x00000010333f7819 */ /* 0x000fe200000006ff */
[C---:B------:R-:W-:Y:S01]  /*7be0*/  IMAD.U32 R65, R64.reuse, 0x10000, RZ ;  /* 0x0001000040417824 */ /* 0x040fe200078e00ff */
[----:B------:R-:W-:Y:S01]  /*7bf0*/  LOP3.LUT R64, R64, 0xffff0000, RZ, 0xc0, !PT ;  /* 0xffff000040407812 */ /* 0x000fe200078ec0ff */
[----:B------:R-:W-:-:S02]  /*7c00*/  IMAD.U32 R60, R48, 0x10000, RZ ;  /* 0x00010000303c7824 */ /* 0x000fc400078e00ff */
[-C--:B------:R-:W-:Y:S01]  /*7c10*/  FMUL.FTZ R67, R67, R95.reuse ;  /* 0x0000005f43437220 */ /* 0x080fe20000410000 */
[----:B------:R-:W-:Y:S01]  /*7c20*/  FFMA.FTZ R96, R55, R95, -R96 ;  /* 0x0000005f37607223 */ /* 0x000fe20000010860 */
[----:B------:R-:W-:Y:S01]  /*7c30*/  LOP3.LUT R95, R48, 0xffff0000, RZ, 0xc0, !PT ;  /* 0xffff0000305f7812 */ /* 0x000fe200078ec0ff */
[-C--:B------:R-:W-:Y:S01]  /*7c40*/  FMUL.FTZ R48, R65, R63.reuse ;  /* 0x0000003f41307220 */ /* 0x080fe20000410000 */
[----:B------:R-:W-:Y:S01]  /*7c50*/  IMAD.U32 R53, R52, 0x10000, RZ ;  /* 0x0001000034357824 */ /* 0x000fe200078e00ff */
[----:B------:R-:W-:Y:S01]  /*7c60*/  LOP3.LUT R51, R51, 0xffff0000, RZ, 0xc0, !PT ;  /* 0xffff000033337812 */ /* 0x000fe200078ec0ff */
[----:B------:R-:W-:Y:S01]  /*7c70*/  FMUL.FTZ R65, R65, R60 ;  /* 0x0000003c41417220 */ /* 0x000fe20000410000 */
[----:B------:R-:W-:Y:S01]  /*7c80*/  LOP3.LUT R164, R54, 0xffff0000, RZ, 0xc0, !PT ;  /* 0xffff000036a47812 */ /* 0x000fe200078ec0ff */
[----:B------:R-:W-:Y:S01]  /*7c90*/  FFMA.FTZ R67, R55, R62, R67 ;  /* 0x0000003e37437223 */ /* 0x000fe20000010043 */
[----:B------:R-:W-:Y:S01]  /*7ca0*/  PRMT R50, R184, 0x5432, R50 ;  /* 0x00005432b8327816 */ /* 0x000fe20000000032 */
[C---:B------:R-:W-:Y:S01]  /*7cb0*/  FFMA.FTZ R48, R53.reuse, R60, -R48 ;  /* 0x0000003c35307223 */ /* 0x040fe20000010830 */
[----:B------:R-:W-:Y:S01]  /*7cc0*/  FFMA.FTZ R65, R53, R63, R65 ;  /* 0x0000003f35417223 */ /* 0x000fe20000010041 */
[----:B------:R-:W-:Y:S01]  /*7cd0*/  LOP3.LUT R52, R52, 0xffff0000, RZ, 0xc0, !PT ;  /* 0xffff000034347812 */ /* 0x000fe200078ec0ff */
[----:B------:R-:W-:-:S02]  /*7ce0*/  IMAD.U32 R54, R66, 0x10000, RZ ;  /* 0x0001000042367824 */ /* 0x000fc400078e00ff */
[----:B------:R-:W-:Y:S01]  /*7cf0*/  FMUL.FTZ R55, R64, R51 ;  /* 0x0000003340377220 */ /* 0x000fe20000410000 */
        /* <DEDUP_REMOVED lines=12> */
[C---:B------:R-:W-:Y:S01]  /*7dc0*/  FFMA.FTZ R51, R99.reuse, R60, -R51 ;  /* 0x0000003c63337223 */ /* 0x040fe20000010833 */
[C---:B------:R-:W-:Y:S01]  /*7dd0*/  FFMA.FTZ R52, R164.reuse, R50, -R52 ;  /* 0x00000032a4347223 */ /* 0x040fe20000010834 */
        /* <DEDUP_REMOVED lines=16> */
.L_x_3380:
[----:B------:R-:W-:Y:S05]  /*7ee0*/  BSYNC B3 ;  /* 0x0000000000037941 */ /* 0x000fea0003800000 */
.L_x_3379:
        /* <DEDUP_REMOVED lines=10> */
.L_x_3378:
[----:B------:R-:W-:Y:S05]  /*7f90*/  BSYNC B2 ;  /* 0x0000000000027941 */ /* 0x000fea0003800000 */
.L_x_3377:
[----:B------:R-:W-:-:S13]  /*7fa0*/  ISETP.NE.AND P4, PT, R36, RZ, PT ;  /* 0x000000ff2400720c */ /* 0x000fda0003f85270 */
[----:B------:R-:W-:Y:S05]  /*7fb0*/  @!P4 BRA `(.L_x_3372) ;  /* 0x000000080004c947 */ /* 0x000fea0003800000 */
[----:B---3--:R-:W2:Y:S01]  /*7fc0*/  LDL R48, [R1+0x10] ;  /* 0x0000100001307983 */ /* 0x008ea20000100800 */
[----:B------:R-:W-:Y:S01]  /*7fd0*/  IADD3 R60, P4, P5, R118, R132, R30 ;  /* 0x00000084763c7210 */ /* 0x000fe20007d9e01e */
[----:B------:R-:W-:Y:S03]  /*7fe0*/  BSSY B2, `(.L_x_3381) ;  /* 0x0000074000027945 */ /* 0x000fe60003800000 */
[----:B------:R-:W-:Y:S02]  /*7ff0*/  IADD3.X R61, R4, R157, R34, P4, P5 ;  /* 0x0000009d043d7210 */ /* 0x000fe400027ea422 */
[----:B------:R-:W-:Y:S02]  /*8000*/  ISETP.GE.AND P4, PT, R205, R124, PT ;  /* 0x0000007ccd00720c */ /* 0x000fe40003f86270 */
[----:B--2---:R-:W-:-:S04]  /*8010*/  LOP3.LUT P6, RZ, R48, 0x1, RZ, 0xc0, !PT ;  /* 0x0000000130ff7812 */ /* 0x004fc800078cc0ff */
[----:B------:R-:W-:-:S04]  /*8020*/  SEL R48, R125, R150, !P6 ;  /* 0x000000967d307207 */ /* 0x000fc80007000000 */
[----:B------:R-:W-:-:S04]  /*8030*/  SHF.R.S32.HI R49, RZ, 0x1f, R48 ;  /* 0x0000001fff317819 */ /* 0x000fc80000011430 */
[----:B------:R-:W-:-:S04]  /*8040*/  LEA.HI R48, R49, R48, RZ, 0x4 ;  /* 0x0000003031307211 */ /* 0x000fc800078f20ff */
[----:B------:R-:W-:-:S04]  /*8050*/  LEA.HI.SX32 R48, R48, R29, 0x1c ;  /* 0x0000001d30307211 */ /* 0x000fc800078fe2ff */
[----:B------:R-:W-:Y:S01]  /*8060*/  SHF.R.S32.HI R49, RZ, 0x1f, R48 ;  /* 0x0000001fff317819 */ /* 0x000fe20000011430 */
[----:B------:R-:W-:-:S03]  /*8070*/  IMAD.SHL.U32 R62, R48, 0x8, RZ ;  /* 0x00000008303e7824 */ /* 0x000fc600078e00ff */
[----:B------:R-:W-:Y:S02]  /*8080*/  LEA.HI R49, R49, R48, RZ, 0x3 ;  /* 0x0000003031317211 */ /* 0x000fe400078f18ff */
[----:B------:R-:W-:Y:S02]  /*8090*/  LOP3.LUT R48, R208, 0x38, R62, 0xf8, !PT ;  /* 0x00000038d0307812 */ /* 0x000fe400078ef83e */
[----:B------:R-:W-:Y:S02]  /*80a0*/  SHF.R.S32.HI R49, RZ, 0x3, R49 ;  /* 0x00000003ff317819 */ /* 0x000fe40000011431 */
[----:B------:R-:W-:-:S03]  /*80b0*/  LOP3.LUT R48, R48, R209, RZ, 0x3c, !PT ;  /* 0x000000d130307212 */ /* 0x000fc600078e3cff */
[----:B------:R-:W-:-:S04]  /*80c0*/  IMAD R49, R49, 0x1c00, R210 ;  /* 0x00001c0031317824 */ /* 0x000fc800078e02d2 */
[----:B------:R-:W-:Y:S02]  /*80d0*/  IMAD.IADD R51, R49, 0x1, R48 ;  /* 0x0000000131337824 */ /* 0x000fe400078e0230 */
[C---:B------:R-:W-:Y:S02]  /*80e0*/  IMAD R49, R18.reuse, 0x5400, R141 ;  /* 0x0000540012317824 */ /* 0x040fe400078e028d */
[----:B------:R-:W-:Y:S02]  /*80f0*/  IMAD R51, R18, 0x5400, R51 ;  /* 0x0000540012337824 */ /* 0x000fe400078e0233 */
[--C-:B------:R-:W-:Y:S02]  /*8100*/  IMAD R49, R49, 0x2, R2.reuse ;  /* 0x0000000231317824 */ /* 0x100fe400078e0202 */
[----:B0-----:R-:W-:-:S04]  /*8110*/  IMAD R52, R51, 0x2, R2 ;  /* 0x0000000233347824 */ /* 0x001fc800078e0202 */
[----:B------:R-:W0:Y:S04]  /*8120*/  LDS.128 R48, [R49+0x21400] ;  /* 0x0214000031307984 */ /* 0x000e280000000c00 */
[----:B------:R-:W2:Y:S01]  /*8130*/  LDS.128 R52, [R52+0x21400] ;  /* 0x0214000034347984 */ /* 0x000ea20000000c00 */
[----:B------:R-:W-:Y:S05]  /*8140*/  @P4 BRA `(.L_x_3382) ;  /* 0x0000000400744947 */ /* 0x000fea0003800000 */
[--C-:B------:R-:W-:Y:S01]  /*8150*/  SHF.R.U64 R46, R46, 0x10, R47.reuse ;  /* 0x000000102e2e7819 */ /* 0x100fe2000000122f */
[----:B--2---:R-:W-:Y:S01]  /*8160*/  IMAD.U32 R65, R53, 0x10000, RZ ;  /* 0x0001000035417824 */ /* 0x004fe200078e00ff */
[----:B------:R-:W-:Y:S01]  /*8170*/  SHF.R.U32.HI R63, RZ, 0x10, R47 ;  /* 0x00000010ff3f7819 */ /* 0x000fe2000001162f */
[----:B------:R-:W-:Y:S01]  /*8180*/  IMAD.U32 R93, R55, 0x10000, RZ ;  /* 0x00010000375d7824 */ /* 0x000fe200078e00ff */
[----:B------:R-:W-:Y:S01]  /*8190*/  SHF.R.U64 R47, R56, 0x10, R57 ;  /* 0x00000010382f7819 */ /* 0x000fe20000001239 */
[----:B0-----:R-:W-:Y:S01]  /*81a0*/  IMAD.U32 R92, R51, 0x10000, RZ ;  /* 0x00010000335c7824 */ /* 0x001fe200078e00ff */
[----:B------:R-:W-:Y:S01]  /*81b0*/  SHF.R.U64 R44, R44, 0x10, R45 ;  /* 0x000000102c2c7819 */ /* 0x000fe2000000122d */
[----:B------:R-:W-:Y:S01]  /*81c0*/  IMAD.U32 R94, R54, 0x10000, RZ ;  /* 0x00010000365e7824 */ /* 0x000fe200078e00ff */
[----:B------:R-:W-:Y:S01]  /*81d0*/  SHF.R.U32.HI R56, RZ, 0x10, R57 ;  /* 0x00000010ff387819 */ /* 0x000fe20000011639 */
[----:B------:R-:W-:Y:S01]  /*81e0*/  IMAD.U32 R67, R50, 0x10000, RZ ;  /* 0x0001000032437824 */ /* 0x000fe200078e00ff */
[----:B------:R-:W-:-:S02]  /*81f0*/  SHF.R.U32.HI R45, RZ, 0x10, R45 ;  /* 0x00000010ff2d7819 */ /* 0x000fc4000001162d */
[----:B------:R-:W-:Y:S02]  /*8200*/  PRMT R56, R181, 0x5432, R56 ;  /* 0x00005432b5387816 */ /* 0x000fe40000000038 */
[----:B------:R-:W-:Y:S02]  /*8210*/  PRMT R45, R183, 0x5410, R45 ;  /* 0x00005410b72d7816 */ /* 0x000fe4000000002d */
[--C-:B------:R-:W-:Y:S02]  /*8220*/  SHF.R.U64 R57, R58, 0x10, R59.reuse ;  /* 0x000000103a397819 */ /* 0x100fe4000000123b */
[----:B------:R-:W-:Y:S01]  /*8230*/  SHF.L.U32 R95, R56, 0x10, RZ ;  /* 0x00000010385f7819 */ /* 0x000fe200000006ff */
[----:B------:R-:W-:Y:S01]  /*8240*/  IMAD.U32 R96, R45, 0x10000, RZ ;  /* 0x000100002d607824 */ /* 0x000fe200078e00ff */
[----:B------:R-:W-:Y:S01]  /*8250*/  SHF.R.U32.HI R58, RZ, 0x10, R59 ;  /* 0x00000010ff3a7819 */ /* 0x000fe2000001163b */
[----:B------:R-:W-:Y:S01]  /*8260*/  IMAD.U32 R59, R49, 0x10000, RZ ;  /* 0x00010000313b7824 */ /* 0x000fe200078e00ff */
        /* <DEDUP_REMOVED lines=14> */
[----:B------:R-:W-:Y:S02]  /*8350*/  IMAD.U32 R59, R63, 0x10000, RZ ;  /* 0x000100003f3b7824 */ /* 0x000fe400078e00ff */
[-C--:B------:R-:W-:Y:S01]  /*8360*/  FMUL.FTZ R95, R66, R45.reuse ;  /* 0x0000002d425f7220 */ /* 0x080fe20000410000 */
[----:B------:R-:W-:Y:S01]  /*8370*/  FFMA.FTZ R66, R64, R45, -R97 ;  /* 0x0000002d40427223 */ /* 0x000fe20000010861 */
[-C--:B------:R-:W-:Y:S01]  /*8380*/  FMUL.FTZ R45, R93, R96.reuse ;  /* 0x000000605d2d7220 */ /* 0x080fe20000410000 */
[----:B------:R-:W-:Y:S01]  /*8390*/  PRMT R47, R183, 0x5432, R47 ;  /* 0x00005432b72f7816 */ /* 0x000fe2000000002f */
[-C--:B------:R-:W-:Y:S01]  /*83a0*/  FMUL.FTZ R93, R93, R59.reuse ;  /* 0x0000003b5d5d7220 */ /* 0x080fe20000410000 */
[----:B------:R-:W-:Y:S01]  /*83b0*/  LOP3.LUT R55, R55, 0xffff0000, RZ, 0xc0, !PT ;  /* 0xffff000037377812 */ /* 0x000fe200078ec0ff */
[----:B------:R-:W-:Y:S01]  /*83c0*/  FFMA.FTZ R45, R92, R59, -R45 ;  /* 0x0000003b5c2d7223 */ /* 0x000fe2000001082d */
[----:B------:R-:W-:Y:S01]  /*83d0*/  LOP3.LUT R58, R58, 0xffff0000, RZ, 0xc0, !PT ;  /* 0xffff00003a3a7812 */ /* 0x000fe200078ec0ff */
[----:B------:R-:W-:Y:S01]  /*83e0*/  FFMA.FTZ R93, R92, R96, R93 ;  /* 0x000000605c5d7223 */ /* 0x000fe2000001005d */
[----:B------:R-:W-:Y:S01]  /*83f0*/  LOP3.LUT R98, R63, 0xffff0000, RZ, 0xc0, !PT ;  /* 0xffff00003f627812 */ /* 0x000fe200078ec0ff */
[----:B------:R-:W-:Y:S01]  /*8400*/  IMAD.U32 R92, R47, 0x10000, RZ ;  /* 0x000100002f5c7824 */ /* 0x000fe200078e00ff */
[----:B------:R-:W-:Y:S01]  /*8410*/  PRMT R44, R182, 0x5410, R44 ;  /* 0x00005410b62c7816 */ /* 0x000fe2000000002c */
[----:B------:R-:W-:Y:S01]  /*8420*/  FMUL.FTZ R164, R55, R58 ;  /* 0x0000003a37a47220 */ /* 0x000fe20000410000 */
[----:B------:R-:W-:Y:S01]  /*8430*/  LOP3.LUT R51, R51, 0xffff0000, RZ, 0xc0, !PT ;  /* 0xffff000033337812 */ /* 0x000fe200078ec0ff */
[----:B------:R-:W-:Y:S01]  /*8440*/  FMUL.FTZ R96, R55, R98 ;  /* 0x0000006237607220 */ /* 0x000fe20000410000 */
[----:B------:R-:W-:Y:S01]  /*8450*/  LOP3.LUT R52, R52, 0xffff0000, RZ, 0xc0, !PT ;  /* 0xffff000034347812 */ /* 0x000fe200078ec0ff */
[----:B------:R-:W-:Y:S01]  /*8460*/  FFMA.FTZ R56, R64, R56, R95 ;  /* 0x0000003840387223 */ /* 0x000fe2000001005f */
[----:B------:R-:W-:Y:S01]  /*8470*/  LOP3.LUT R47, R47, 0xffff0000, RZ, 0xc0, !PT ;  /* 0xffff00002f2f7812 */ /* 0x000fe200078ec0ff */
[C---:B------:R-:W-:Y:S01]  /*8480*/  IMAD.U32 R64, R44.reuse, 0x10000, RZ ;  /* 0x000100002c407824 */ /* 0x040fe200078e00ff */
[----:B------:R-:W-:Y:S01]  /*8490*/  LOP3.LUT R55, R44, 0xffff0000, RZ, 0xc0, !PT ;  /* 0xffff00002c377812 */ /* 0x000fe200078ec0ff */
[C---:B------:R-:W-:Y:S01]  /*84a0*/  IMAD.U32 R49, R48.reuse, 0x10000, RZ ;  /* 0x0001000030317824 */ /* 0x040fe200078e00ff */
[----:B------:R-:W-:Y:S01]  /*84b0*/  LOP3.LUT R48, R48, 0xffff0000, RZ, 0xc0, !PT ;  /* 0xffff000030307812 */ /* 0x000fe200078ec0ff */
[C---:B------:R-:W-:Y:S01]  /*84c0*/  FFMA.FTZ R98, R51.reuse, R98, -R164 ;  /* 0x0000006233627223 */ /* 0x040fe200000108a4 */
[----:B------:R-:W-:Y:S01]  /*84d0*/  FFMA.FTZ R96, R51, R58, R96 ;  /* 0x0000003a33607223 */ /* 0x000fe20000010060 */
[C---:B------:R-:W-:Y:S01]  /*84e0*/  FMUL.FTZ R44, R53.reuse, R92 ;  /* 0x0000005c352c7220 */ /* 0x040fe20000410000 */
[----:B------:R-:W-:Y:S01]  /*84f0*/  FMUL.FTZ R51, R52, R47 ;  /* 0x0000002f34337220 */ /* 0x000fe20000410000 */
[-C--:B------:R-:W-:Y:S01]  /*8500*/  FMUL.FTZ R53, R53, R64.reuse ;  /* 0x0000004035357220 */ /* 0x080fe20000410000 */
[----:B------:R-:W-:Y:S01]  /*8510*/  PRMT R46, R182, 0x5432, R46 ;  /* 0x00005432b62e7816 */ /* 0x000fe2000000002e */
[-C--:B------:R-:W-:Y:S01]  /*8520*/  FMUL.FTZ R59, R52, R55.reuse ;  /* 0x00000037343b7220 */ /* 0x080fe20000410000 */
[C---:B------:R-:W-:Y:S01]  /*8530*/  FFMA.FTZ R64, R49.reuse, R64, -R44 ;  /* 0x0000004031407223 */ /* 0x040fe2000001082c */
[----:B------:R-:W-:Y:S01]  /*8540*/  FFMA.FTZ R55, R48, R55, -R51 ;  /* 0x0000003730377223 */ /* 0x000fe20000010833 */
[----:B------:R-:W-:Y:S01]  /*8550*/  LOP3.LUT R54, R54, 0xffff0000, RZ, 0xc0, !PT ;  /* 0xffff000036367812 */ /* 0x000fe200078ec0ff */
[----:B------:R-:W-:Y:S01]  /*8560*/  FFMA.FTZ R49, R49, R92, R53 ;  /* 0x0000005c31317223 */ /* 0x000fe20000010035 */
[C---:B------:R-:W-:Y:S01]  /*8570*/  LOP3.LUT R51, R180.reuse, 0xffff0000, RZ, 0xc0, !PT ;  /* 0xffff0000b4337812 */ /* 0x040fe200078ec0ff */
[----:B------:R-:W-:Y:S01]  /*8580*/  IMAD.U32 R44, R180, 0x10000, RZ ;  /* 0x00010000b42c7824 */ /* 0x000fe200078e00ff */
[C---:B------:R-:W-:Y:S01]  /*8590*/  LOP3.LUT R53, R46.reuse, 0xffff0000, RZ, 0xc0, !PT ;  /* 0xffff00002e357812 */ /* 0x040fe200078ec0ff */
[----:B------:R-:W-:Y:S01]  /*85a0*/  IMAD.U32 R52, R46, 0x10000, RZ ;  /* 0x000100002e347824 */ /* 0x000fe200078e00ff */
[----:B------:R-:W-:Y:S01]  /*85b0*/  LOP3.LUT R50, R50, 0xffff0000, RZ, 0xc0, !PT ;  /* 0xffff000032327812 */ /* 0x000fe200078ec0ff */
[----:B------:R-:W-:Y:S01]  /*85c0*/  FFMA.FTZ R48, R48, R47, R59 ;  /* 0x0000002f30307223 */ /* 0x000fe2000001003b */
[----:B------:R-:W-:Y:S01]  /*85d0*/  FMUL.FTZ R59, R54, R51 ;  /* 0x00000033363b7220 */ /* 0x000fe20000410000 */
        /* <DEDUP_REMOVED lines=20> */
.L_x_3382:
[----:B------:R-:W-:Y:S05]  /*8720*/  BSYNC B2 ;  /* 0x0000000000027941 */ /* 0x000fea0003800000 */
.L_x_3381:
        /* <DEDUP_REMOVED lines=10> */
.L_x_3372:
[----:B------:R-:W-:Y:S05]  /*87d0*/  BSYNC B1 ;  /* 0x0000000000017941 */ /* 0x000fea0003800000 */
.L_x_3371:
[-C--:B--2-4-:R-:W-:Y:S02]  /*87e0*/  IMAD R44, R148, R128.reuse, RZ ;  /* 0x00000080942c7224 */ /* 0x094fe400078e02ff */
[----:B------:R-:W-:-:S04]  /*87f0*/  IMAD.WIDE.U32 R130, R223, R128, R130 ;  /* 0x00000080df827225 */ /* 0x000fc800078e0082 */
[----:B------:R-:W-:Y:S01]  /*8800*/  IMAD R57, R223, R129, R44 ;  /* 0x00000081df397224 */ /* 0x000fe200078e022c */
[----:B------:R-:W-:Y:S06]  /*8810*/  @P3 BRA `(.L_x_3341) ;  /* 0x0000001800fc3947 */ /* 0x000fec0003800000 */
[----:B------:R-:W-:Y:S01]  /*8820*/  ISETP.NE.AND P3, PT, R31, RZ, PT ;  /* 0x000000ff1f00720c */ /* 0x000fe20003f65270 */
[----:B------:R-:W-:Y:S01]  /*8830*/  BSSY B1, `(.L_x_3383) ;  /* 0x0000083000017945 */ /* 0x000fe20003800000 */
[----:B------:R-:W-:-:S11]  /*8840*/  IMAD.IADD R57, R131, 0x1, R57 ;  /* 0x0000000183397824 */ /* 0x000fd600078e0239 */
[----:B------:R-:W-:Y:S05]  /*8850*/  @!P3 BRA `(.L_x_3384) ;  /* 0x000000080000b947 */ /* 0x000fea0003800000 */
[----:B------:R-:W-:Y:S01]  /*8860*/  SEL R44, R125, R150, !P0 ;  /* 0x000000967d2c7207 */ /* 0x000fe20004000000 */
[----:B------:R-:W-:Y:S01]  /*8870*/  BSSY B2, `(.L_x_3385) ;  /* 0x000007c000027945 */ /* 0x000fe20003800000 */
[----:B------:R-:W-:Y:S02]  /*8880*/  IADD3 R46, P3, P4, R118, R130, R21 ;  /* 0x00000082762e7210 */ /* 0x000fe40007c7e015 */
[----:B------:R-:W-:Y:S02]  /*8890*/  SHF.R.S32.HI R45, RZ, 0x1f, R44 ;  /* 0x0000001fff2d7819 */ /* 0x000fe4000001142c */
[----:B------:R-:W-:Y:S02]  /*88a0*/  IADD3.X R47, R4, R57, R32, P3, P4 ;  /* 0x00000039042f7210 */ /* 0x000fe40001fe8420 */
[----:B------:R-:W-:-:S04]  /*88b0*/  LEA.HI R45, R45, R44, RZ, 0x4 ;  /* 0x0000002c2d2d7211 */ /* 0x000fc800078f20ff */
[----:B---3--:R-:W-:-:S05]  /*88c0*/  LEA.HI.SX32 R48, R45, R20, 0x1c ;  /* 0x000000142d307211 */ /* 0x008fca00078fe2ff */
[----:B------:R-:W-:-:S05]  /*88d0*/  IMAD.SHL.U32 R49, R48, 0x8, RZ ;  /* 0x0000000830317824 */ /* 0x000fca00078e00ff */
[----:B------:R-:W-:-:S13]  /*88e0*/  ISETP.GE.AND P3, PT, R49, R147, PT ;  /* 0x000000933100720c */ /* 0x000fda0003f66270 */
[--C-:B------:R-:W-:Y:S02]  /*88f0*/  @!P3 SHF.R.S32.HI R45, RZ, 0x1f, R49.reuse ;  /* 0x0000001fff2db819 */ /* 0x100fe40000011431 */
[----:B------:R-:W-:-:S04]  /*8900*/  @!P3 IADD3 R44, P4, P5, R118, R130, R49 ;  /* 0x00000082762cb210 */ /* 0x000fc80007d9e031 */
[----:B------:R-:W-:Y:S02]  /*8910*/  @!P3 IADD3.X R45, R4, R57, R45, P4, P5 ;  /* 0x00000039042db210 */ /* 0x000fe400027ea42d */
[----:B0-----:R-:W-:-:S04]  /*8920*/  LEA R52, P4, R46, R122, 0x1 ;  /* 0x0000007a2e347211 */ /* 0x001fc800078808ff */
[----:B------:R-:W-:Y:S02]  /*8930*/  LEA.HI.X R53, R46, R123, R47, 0x1, P4 ;  /* 0x0000007b2e357211 */ /* 0x000fe400020f0c2f */
[----:B------:R-:W-:-:S04]  /*8940*/  @!P3 LEA R54, P4, R44, R122, 0x1 ;  /* 0x0000007a2c36b211 */ /* 0x000fc800078808ff */
[----:B------:R-:W-:Y:S02]  /*8950*/  @!P3 LEA.HI.X R55, R44, R123, R45, 0x1, P4 ;  /* 0x0000007b2c37b211 */ /* 0x000fe400020f0c2d */
[----:B------:R-:W-:Y:S02]  /*8960*/  SHF.R.S32.HI R45, RZ, 0x1f, R48 ;  /* 0x0000001fff2d7819 */ /* 0x000fe40000011430 */
[----:B------:R-:W-:Y:S02]  /*8970*/  ISETP.GE.AND P4, PT, R22, R124, PT ;  /* 0x0000007c1600720c */ /* 0x000fe40003f86270 */
        /* <DEDUP_REMOVED lines=14> */
[----:B0-----:R-:W-:Y:S01]  /*8a60*/  IMAD.U32 R63, R45, 0x10000, RZ ;  /* 0x000100002d3f7824 */ /* 0x001fe200078e00ff */
[----:B------:R-:W-:Y:S01]  /*8a70*/  SHF.R.U32.HI R88, RZ, 0x10, R89 ;  /* 0x00000010ff587819 */ /* 0x000fe20000011659 */
[----:B--2---:R-:W-:Y:S01]  /*8a80*/  IMAD.U32 R67, R51, 0x10000, RZ ;  /* 0x0001000033437824 */ /* 0x004fe200078e00ff */
[--C-:B------:R-:W-:Y:S01]  /*8a90*/  SHF.R.U32.HI R92, RZ, 0x10, R77.reuse ;  /* 0x00000010ff5c7819 */ /* 0x100fe2000001164d */
[----:B------:R-:W-:Y:S01]  /*8aa0*/  IMAD.U32 R64, R47, 0x10000, RZ ;  /* 0x000100002f407824 */ /* 0x000fe200078e00ff */
[----:B------:R-:W-:Y:S01]  /*8ab0*/  SHF.R.U64 R56, R76, 0x10, R77 ;  /* 0x000000104c387819 */ /* 0x000fe2000000124d */
[----:B------:R-:W-:Y:S01]  /*8ac0*/  IMAD.U32 R59, R46, 0x10000, RZ ;  /* 0x000100002e3b7824 */ /* 0x000fe200078e00ff */
[----:B------:R-:W-:Y:S02]  /*8ad0*/  PRMT R77, R179, 0x5432, R88 ;  /* 0x00005432b34d7816 */ /* 0x000fe40000000058 */
[----:B------:R-:W-:-:S02]  /*8ae0*/  PRMT R92, R177, 0x5432, R92 ;  /* 0x00005432b15c7816 */ /* 0x000fc4000000005c */
[----:B------:R-:W-:Y:S01]  /*8af0*/  SHF.R.U64 R61, R78, 0x10, R79 ;  /* 0x000000104e3d7819 */ /* 0x000fe2000000124f */
[----:B------:R-:W-:Y:S01]  /*8b00*/  IMAD.U32 R78, R77, 0x10000, RZ ;  /* 0x000100004d4e7824 */ /* 0x000fe200078e00ff */
[--C-:B------:R-:W-:Y:S02]  /*8b10*/  SHF.R.U64 R65, R90, 0x10, R91.reuse ;  /* 0x000000105a417819 */ /* 0x100fe4000000125b */
[----:B------:R-:W-:Y:S02]  /*8b20*/  SHF.L.U32 R76, R49, 0x10, RZ ;  /* 0x00000010314c7819 */ /* 0x000fe400000006ff */
[----:B------:R-:W-:Y:S02]  /*8b30*/  SHF.R.U32.HI R91, RZ, 0x10, R91 ;  /* 0x00000010ff5b7819 */ /* 0x000fe4000001165b */
[----:B------:R-:W-:Y:S01]  /*8b40*/  PRMT R179, R179, 0x5410, R62 ;  /* 0x00005410b3b37816 */ /* 0x000fe2000000003e */
[----:B------:R-:W-:Y:S01]  /*8b50*/  IMAD.U32 R62, R92, 0x10000, RZ ;  /* 0x000100005c3e7824 */ /* 0x000fe200078e00ff */
[----:B------:R-:W-:Y:S01]  /*8b60*/  SHF.R.U32.HI R79, RZ, 0x10, R79 ;  /* 0x00000010ff4f7819 */ /* 0x000fe2000001164f */
[C---:B------:R-:W-:Y:S01]  /*8b70*/  FMUL.FTZ R88, R76.reuse, R78 ;  /* 0x0000004e4c587220 */ /* 0x040fe20000410000 */
[----:B------:R-:W-:Y:S01]  /*8b80*/  LOP3.LUT R66, R49, 0xffff0000, RZ, 0xc0, !PT ;  /* 0xffff000031427812 */ /* 0x000fe200078ec0ff */
[-C--:B------:R-:W-:Y:S01]  /*8b90*/  FMUL.FTZ R76, R76, R62.reuse ;  /* 0x0000003e4c4c7220 */ /* 0x080fe20000410000 */
[----:B------:R-:W-:Y:S01]  /*8ba0*/  LOP3.LUT R89, R77, 0xffff0000, RZ, 0xc0, !PT ;  /* 0xffff00004d597812 */ /* 0x000fe200078ec0ff */
[C---:B------:R-:W-:Y:S01]  /*8bb0*/  FFMA.FTZ R62, R63.reuse, R62, -R88 ;  /* 0x0000003e3f3e7223 */ /* 0x040fe20000010858 */
[----:B------:R-:W-:Y:S01]  /*8bc0*/  PRMT R91, R178, 0x5432, R91 ;  /* 0x00005432b25b7816 */ /* 0x000fe2000000005b */
[----:B------:R-:W-:Y:S01]  /*8bd0*/  FFMA.FTZ R63, R63, R78, R76 ;  /* 0x0000004e3f3f7223 */ /* 0x000fe2000001004c */
[----:B------:R-:W-:Y:S01]  /*8be0*/  PRMT R79, R176, 0x5432, R79 ;  /* 0x00005432b04f7816 */ /* 0x000fe2000000004f */
[----:B------:R-:W-:Y:S01]  /*8bf0*/  FMUL.FTZ R93, R66, R89 ;  /* 0x00000059425d7220 */ /* 0x000fe20000410000 */
[----:B------:R-:W-:Y:S01]  /*8c00*/  LOP3.LUT R77, R92, 0xffff0000, RZ, 0xc0, !PT ;  /* 0xffff00005c4d7812 */ /* 0x000fe200078ec0ff */
[----:B------:R-:W-:Y:S01]  /*8c10*/  IMAD.U32 R88, R91, 0x10000, RZ ;  /* 0x000100005b587824 */ /* 0x000fe200078e00ff */
[----:B------:R-:W-:Y:S01]  /*8c20*/  LOP3.LUT R58, R45, 0xffff0000, RZ, 0xc0, !PT ;  /* 0xffff00002d3a7812 */ /* 0x000fe200078ec0ff */
[----:B------:R-:W-:Y:S01]  /*8c30*/  IMAD.U32 R76, R79, 0x10000, RZ ;  /* 0x000100004f4c7824 */ /* 0x000fe200078e00ff */
[----:B------:R-:W-:Y:S01]  /*8c40*/  LOP3.LUT R51, R51, 0xffff0000, RZ, 0xc0, !PT ;  /* 0xffff000033337812 */ /* 0x000fe200078ec0ff */
[-C--:B------:R-:W-:Y:S01]  /*8c50*/  FMUL.FTZ R95, R66, R77.reuse ;  /* 0x0000004d425f7220 */ /* 0x080fe20000410000 */
[----:B------:R-:W-:Y:S01]  /*8c60*/  LOP3.LUT R90, R91, 0xffff0000, RZ, 0xc0, !PT ;  /* 0xffff00005b5a7812 */ /* 0x000fe200078ec0ff */
[----:B------:R-:W-:Y:S01]  /*8c70*/  FFMA.FTZ R77, R58, R77, -R93 ;  /* 0x0000004d3a4d7223 */ /* 0x000fe2000001085d */
[C---:B------:R-:W-:Y:S01]  /*8c80*/  FMUL.FTZ R93, R67.reuse, R88 ;  /* 0x00000058435d7220 */ /* 0x040fe20000410000 */
[-C--:B------:R-:W-:Y:S01]  /*8c90*/  FMUL.FTZ R67, R67, R76.reuse ;  /* 0x0000004c43437220 */ /* 0x080fe20000410000 */
[----:B------:R-:W-:Y:S01]  /*8ca0*/  LOP3.LUT R78, R79, 0xffff0000, RZ, 0xc0, !PT ;  /* 0xffff00004f4e7812 */ /* 0x000fe200078ec0ff */
[----:B------:R-:W-:Y:S01]  /*8cb0*/  IMAD.U32 R49, R48, 0x10000, RZ ;  /* 0x0001000030317824 */ /* 0x000fe200078e00ff */
[----:B------:R-:W-:Y:S01]  /*8cc0*/  PRMT R56, R177, 0x5410, R56 ;  /* 0x00005410b1387816 */ /* 0x000fe20000000038 */
[C---:B------:R-:W-:Y:S01]  /*8cd0*/  FFMA.FTZ R66, R64.reuse, R76, -R93 ;  /* 0x0000004c40427223 */ /* 0x040fe2000001085d */
[----:B------:R-:W-:Y:S01]  /*8ce0*/  FFMA.FTZ R64, R64, R88, R67 ;  /* 0x0000005840407223 */ /* 0x000fe20000010043 */
[----:B------:R-:W-:Y:S01]  /*8cf0*/  LOP3.LUT R47, R47, 0xffff0000, RZ, 0xc0, !PT ;  /* 0xffff00002f2f7812 */ /* 0x000fe200078ec0ff */
[----:B------:R-:W-:Y:S01]  /*8d00*/  IMAD.U32 R88, R179, 0x10000, RZ ;  /* 0x00010000b3587824 */ /* 0x000fe200078e00ff */
[----:B------:R-:W-:Y:S01]  /*8d10*/  LOP3.LUT R48, R48, 0xffff0000, RZ, 0xc0, !PT ;  /* 0xffff000030307812 */ /* 0x000fe200078ec0ff */
[C---:B------:R-:W-:Y:S01]  /*8d20*/  FMUL.FTZ R92, R51.reuse, R90 ;  /* 0x0000005a335c7220 */ /* 0x040fe20000410000 */
[----:B------:R-:W-:Y:S01]  /*8d30*/  FMUL.FTZ R94, R51, R78 ;  /* 0x0000004e335e7220 */ /* 0x000fe20000410000 */
[----:B------:R-:W-:Y:S01]  /*8d40*/  LOP3.LUT R179, R179, 0xffff0000, RZ, 0xc0, !PT ;  /* 0xffff0000b3b37812 */ /* 0x000fe200078ec0ff */
[----:B------:R-:W-:-:S02]  /*8d50*/  IMAD.U32 R76, R56, 0x10000, RZ ;  /* 0x00010000384c7824 */ /* 0x000fc400078e00ff */
[----:B------:R-:W-:Y:S01]  /*8d60*/  FFMA.FTZ R58, R58, R89, R95 ;  /* 0x000000593a3a7223 */ /* 0x000fe2000001005f */
[----:B------:R-:W-:Y:S01]  /*8d70*/  IMAD.U32 R45, R44, 0x10000, RZ ;  /* 0x000100002c2d7824 */ /* 0x000fe200078e00ff */
[----:B------:R-:W-:Y:S01]  /*8d80*/  LOP3.LUT R67, R56, 0xffff0000, RZ, 0xc0, !PT ;  /* 0xffff000038437812 */ /* 0x000fe200078ec0ff */
[C---:B------:R-:W-:Y:S01]  /*8d90*/  FFMA.FTZ R51, R47.reuse, R78, -R92 ;  /* 0x0000004e2f337223 */ /* 0x040fe2000001085c */
[----:B------:R-:W-:Y:S01]  /*8da0*/  LOP3.LUT R44, R44, 0xffff0000, RZ, 0xc0, !PT ;  /* 0xffff00002c2c7812 */ /* 0x000fe200078ec0ff */
[----:B------:R-:W-:Y:S01]  /*8db0*/  FFMA.FTZ R89, R47, R90, R94 ;  /* 0x0000005a2f597223 */ /* 0x000fe2000001005e */
[----:B------:R-:W-:Y:S01]  /*8dc0*/  PRMT R65, R178, 0x5410, R65 ;  /* 0x00005410b2417816 */ /* 0x000fe20000000041 */
[C---:B------:R-:W-:Y:S01]  /*8dd0*/  FMUL.FTZ R56, R49.reuse, R88 ;  /* 0x0000005831387220 */ /* 0x040fe20000410000 */
[----:B------:R-:W-:Y:S01]  /*8de0*/  FMUL.FTZ R47, R48, R179 ;  /* 0x000000b3302f7220 */ /* 0x000fe20000410000 */
[----:B------:R-:W-:Y:S01]  /*8df0*/  PRMT R61, R176, 0x5410, R61 ;  /* 0x00005410b03d7816 */ /* 0x000fe2000000003d */
[----:B------:R-:W-:Y:S01]  /*8e00*/  FMUL.FTZ R49, R49, R76 ;  /* 0x0000004c31317220 */ /* 0x000fe20000410000 */
[-C--:B------:R-:W-:Y:S01]  /*8e10*/  FMUL.FTZ R79, R48, R67.reuse ;  /* 0x00000043304f7220 */ /* 0x080fe20000410000 */
[----:B------:R-:W-:Y:S01]  /*8e20*/  LOP3.LUT R60, R46, 0xffff0000, RZ, 0xc0, !PT ;  /* 0xffff00002e3c7812 */ /* 0x000fe200078ec0ff */
[----:B------:R-:W-:Y:S01]  /*8e30*/  FFMA.FTZ R67, R44, R67, -R47 ;  /* 0x000000432c437223 */ /* 0x000fe2000001082f */
[----:B------:R-:W-:-:S02]  /*8e40*/  IMAD.U32 R46, R50, 0x10000, RZ ;  /* 0x00010000322e7824 */ /* 0x000fc400078e00ff */
[C---:B------:R-:W-:Y:S01]  /*8e50*/  FFMA.FTZ R56, R45.reuse, R76, -R56 ;  /* 0x0000004c2d387223 */ /* 0x040fe20000010838 */
[----:B------:R-:W-:Y:S01]  /*8e60*/  FFMA.FTZ R49, R45, R88, R49 ;  /* 0x000000582d317223 */ /* 0x000fe20000010031 */
        /* <DEDUP_REMOVED lines=8> */
[----:B------:R-:W-:Y:S01]  /*8ef0*/  FMUL.FTZ R79, R50, R65 ;  /* 0x00000041324f7220 */ /* 0x000fe20000410000 */
[----:B------:R-:W-:Y:S01]  /*8f00*/  F2FP.BF16.F32.PACK_AB R58, R58, R63 ;  /* 0x0000003f3a3a723e */ /* 0x000fe200000010ff */
[----:B------:R-:W-:Y:S01]  /*8f10*/  FMUL.FTZ R50, R50, R61 ;  /* 0x0000003d32327220 */ /* 0x000fe20000410000 */
[C---:B------:R-:W-:Y:S01]  /*8f20*/  FFMA.FTZ R48, R59.reuse, R45, -R48 ;  /* 0x0000002d3b307223 */ /* 0x040fe20000010830 */
[C---:B------:R-:W-:Y:S01]  /*8f30*/  FFMA.FTZ R79, R60.reuse, R61, -R79 ;  /* 0x0000003d3c4f7223 */ /* 0x040fe2000001084f */
[----:B------:R-:W-:Y:S01]  /*8f40*/  FFMA.FTZ R46, R59, R47, R46 ;  /* 0x0000002f3b2e7223 */ /* 0x000fe2000001002e */
[----:B------:R-:W-:Y:S01]  /*8f50*/  FFMA.FTZ R65, R60, R65, R50 ;  /* 0x000000413c417223 */ /* 0x000fe20000010032 */
[----:B------:R-:W-:-:S02]  /*8f60*/  F2FP.BF16.F32.PACK_AB R47, R51, R66 ;  /* 0x00000042332f723e */ /* 0x000fc400000010ff */
[----:B------:R-:W-:Y:S01]  /*8f70*/  F2FP.BF16.F32.PACK_AB R51, R44, R49 ;  /* 0x000000312c33723e */ /* 0x000fe200000010ff */
[----:B------:R-:W-:Y:S01]  /*8f80*/  IMAD.MOV.U32 R49, RZ, RZ, R58 ;  /* 0x000000ffff317224 */ /* 0x000fe200078e003a */
        /* <DEDUP_REMOVED lines=9> */
[----:B------:R-:W-:-:S07]  /*9020*/  IMAD.MOV.U32 R51, RZ, RZ, R64 ;  /* 0x000000ffff337224 */ /* 0x000fce00078e0040 */
.L_x_3386:
[----:B------:R-:W-:Y:S05]  /*9030*/  BSYNC B2 ;  /* 0x0000000000027941 */ /* 0x000fea0003800000 */
.L_x_3385:
[----:B0-----:R4:W-:Y:S04]  /*9040*/  STG.E.128 desc[UR60][R52.64], R44 ;  /* 0x0000002c34007986 */ /* 0x0019e8000c101d3c */
[----:B--2---:R4:W-:Y:S02]  /*9050*/  @!P3 STG.E.128 desc[UR60][R54.64], R48 ;  /* 0x000000303600b986 */ /* 0x0049e4000c101d3c */
.L_x_3384:
[----:B------:R-:W-:Y:S05]  /*9060*/  BSYNC B1 ;  /* 0x0000000000017941 */ /* 0x000fea0003800000 */
.L_x_3383:
[----:B------:R-:W-:Y:S01]  /*9070*/  ISETP.NE.AND P3, PT, R35, RZ, PT ;  /* 0x000000ff2300720c */ /* 0x000fe20003f65270 */
[----:B------:R-:W-:-:S12]  /*9080*/  BSSY B1, `(.L_x_3387) ;  /* 0x000007e000017945 */ /* 0x000fd80003800000 */
[----:B------:R-:W-:Y:S05]  /*9090*/  @!P3 BRA `(.L_x_3388) ;  /* 0x0000000400f0b947 */ /* 0x000fea0003800000 */
[----:B----4-:R-:W-:Y:S01]  /*90a0*/  SEL R44, R125, R150, !P1 ;  /* 0x000000967d2c7207 */ /* 0x010fe20004800000 */
[----:B------:R-:W-:Y:S01]  /*90b0*/  BSSY B2, `(.L_x_3389) ;  /* 0x0000078000027945 */ /* 0x000fe20003800000 */
[----:B------:R-:W-:Y:S02]  /*90c0*/  IADD3 R46, P3, P4, R118, R130, R28 ;  /* 0x00000082762e7210 */ /* 0x000fe40007c7e01c */
[----:B------:R-:W-:Y:S02]  /*90d0*/  SHF.R.S32.HI R45, RZ, 0x1f, R44 ;  /* 0x0000001fff2d7819 */ /* 0x000fe4000001142c */
[----:B------:R-:W-:Y:S02]  /*90e0*/  IADD3.X R47, R4, R57, R33, P3, P4 ;  /* 0x00000039042f7210 */ /* 0x000fe40001fe8421 */
[----:B------:R-:W-:-:S04]  /*90f0*/  LEA.HI R44, R45, R44, RZ, 0x4 ;  /* 0x0000002c2d2c7211 */ /* 0x000fc800078f20ff */
[----:B---3--:R-:W-:-:S04]  /*9100*/  LEA.HI.SX32 R48, R44, R27, 0x1c ;  /* 0x0000001b2c307211 */ /* 0x008fc800078fe2ff */
[----:B------:R-:W-:-:S04]  /*9110*/  SHF.L.U32 R49, R48, 0x3, RZ ;  /* 0x0000000330317819 */ /* 0x000fc800000006ff */
        /* <DEDUP_REMOVED lines=29> */
[--C-:B------:R-:W-:Y:S01]  /*92f0*/  SHF.R.U64 R74, R84, 0x10, R85.reuse ;  /* 0x00000010544a7819 */ /* 0x100fe20000001255 */
[----:B------:R-:W-:Y:S01]  /*9300*/  IMAD.U32 R65, R47, 0x10000, RZ ;  /* 0x000100002f417824 */ /* 0x000fe200078e00ff */
[----:B------:R-:W-:Y:S01]  /*9310*/  SHF.R.U32.HI R84, RZ, 0x10, R85 ;  /* 0x00000010ff547819 */ /* 0x000fe20000011655 */
[----:B------:R-:W-:Y:S01]  /*9320*/  IMAD.U32 R58, R48, 0x10000, RZ ;  /* 0x00010000303a7824 */ /* 0x000fe200078e00ff */
[----:B------:R-:W-:Y:S01]  /*9330*/  LOP3.LUT R62, R51, 0xffff0000, RZ, 0xc0, !PT ;  /* 0xffff0000333e7812 */ /* 0x000fe200078ec0ff */
[----:B------:R-:W-:Y:S01]  /*9340*/  IMAD.U32 R56, R44, 0x10000, RZ ;  /* 0x000100002c387824 */ /* 0x000fe200078e00ff */
[----:B------:R-:W-:-:S02]  /*9350*/  PRMT R51, R160, 0x5410, R73 ;  /* 0x00005410a0337816 */ /* 0x000fc40000000049 */
[----:B------:R-:W-:Y:S02]  /*9360*/  PRMT R73, R175, 0x5432, R84 ;  /* 0x00005432af497816 */ /* 0x000fe40000000054 */
[C---:B------:R-:W-:Y:S02]  /*9370*/  PRMT R63, R161.reuse, 0x5410, R78 ;  /* 0x00005410a13f7816 */ /* 0x040fe4000000004e */
[----:B------:R-:W-:Y:S02]  /*9380*/  PRMT R161, R161, 0x5432, R76 ;  /* 0x00005432a1a17816 */ /* 0x000fe4000000004c */
[----:B------:R-:W-:Y:S01]  /*9390*/  SHF.R.U32.HI R77, RZ, 0x10, R75 ;  /* 0x00000010ff4d7819 */ /* 0x000fe2000001164b */
[----:B------:R-:W-:Y:S01]  /*93a0*/  IMAD.U32 R75, R73, 0x10000, RZ ;  /* 0x00010000494b7824 */ /* 0x000fe200078e00ff */
[--C-:B------:R-:W-:Y:S02]  /*93b0*/  SHF.R.U64 R61, R86, 0x10, R87.reuse ;  /* 0x00000010563d7819 */ /* 0x100fe40000001257 */
[----:B------:R-:W-:-:S02]  /*93c0*/  SHF.R.U32.HI R87, RZ, 0x10, R87 ;  /* 0x00000010ff577819 */ /* 0x000fc40000011657 */
[----:B------:R-:W-:Y:S01]  /*93d0*/  LOP3.LUT R67, R49, 0xffff0000, RZ, 0xc0, !PT ;  /* 0xffff000031437812 */ /* 0x000fe200078ec0ff */
[----:B------:R-:W-:Y:S01]  /*93e0*/  IMAD.U32 R49, R161, 0x10000, RZ ;  /* 0x00010000a1317824 */ /* 0x000fe200078e00ff */
[----:B------:R-:W-:Y:S01]  /*93f0*/  PRMT R160, R160, 0x5432, R77 ;  /* 0x00005432a0a07816 */ /* 0x000fe2000000004d */
[----:B------:R-:W-:Y:S01]  /*9400*/  FMUL.FTZ R77, R66, R75 ;  /* 0x0000004b424d7220 */ /* 0x000fe20000410000 */
[----:B------:R-:W-:Y:S01]  /*9410*/  PRMT R61, R162, 0x5410, R61 ;  /* 0x00005410a23d7816 */ /* 0x000fe2000000003d */
[-C--:B------:R-:W-:Y:S01]  /*9420*/  FMUL.FTZ R79, R66, R49.reuse ;  /* 0x00000031424f7220 */ /* 0x080fe20000410000 */
[----:B------:R-:W-:Y:S01]  /*9430*/  LOP3.LUT R73, R73, 0xffff0000, RZ, 0xc0, !PT ;  /* 0xffff000049497812 */ /* 0x000fe200078ec0ff */
[----:B------:R-:W-:Y:S01]  /*9440*/  FFMA.FTZ R49, R60, R49, -R77 ;  /* 0x000000313c317223 */ /* 0x000fe2000001084d */
[----:B------:R-:W-:Y:S01]  /*9450*/  PRMT R162, R162, 0x5432, R87 ;  /* 0x00005432a2a27816 */ /* 0x000fe20000000057 */
[----:B------:R-:W-:Y:S01]  /*9460*/  IMAD.U32 R66, R160, 0x10000, RZ ;  /* 0x00010000a0427824 */ /* 0x000fe200078e00ff */
[----:B------:R-:W-:Y:S01]  /*9470*/  LOP3.LUT R64, R45, 0xffff0000, RZ, 0xc0, !PT ;  /* 0xffff00002d407812 */ /* 0x000fe200078ec0ff */
[----:B------:R-:W-:Y:S01]  /*9480*/  FMUL.FTZ R77, R67, R73 ;  /* 0x00000049434d7220 */ /* 0x000fe20000410000 */
[----:B------:R-:W-:Y:S01]  /*9490*/  LOP3.LUT R161, R161, 0xffff0000, RZ, 0xc0, !PT ;  /* 0xffff0000a1a17812 */ /* 0x000fe200078ec0ff */
[----:B------:R-:W-:Y:S01]  /*94a0*/  FFMA.FTZ R60, R60, R75, R79 ;  /* 0x0000004b3c3c7223 */ /* 0x000fe2000001004f */
[----:B------:R-:W-:Y:S01]  /*94b0*/  PRMT R175, R175, 0x5410, R74 ;  /* 0x00005410afaf7816 */ /* 0x000fe2000000004a */
[C---:B------:R-:W-:Y:S01]  /*94c0*/  IMAD.U32 R74, R162.reuse, 0x10000, RZ ;  /* 0x00010000a24a7824 */ /* 0x040fe200078e00ff */
[----:B------:R-:W-:Y:S01]  /*94d0*/  LOP3.LUT R162, R162, 0xffff0000, RZ, 0xc0, !PT ;  /* 0xffff0000a2a27812 */ /* 0x000fe200078ec0ff */
[-C--:B------:R-:W-:Y:S01]  /*94e0*/  FMUL.FTZ R67, R67, R161.reuse ;  /* 0x000000a143437220 */ /* 0x080fe20000410000 */
[----:B------:R-:W-:Y:S01]  /*94f0*/  FFMA.FTZ R76, R64, R161, -R77 ;  /* 0x000000a1404c7223 */ /* 0x000fe2000001084d */
[C---:B------:R-:W-:Y:S01]  /*9500*/  FMUL.FTZ R78, R72.reuse, R74 ;  /* 0x0000004a484e7220 */ /* 0x040fe20000410000 */
[-C--:B------:R-:W-:Y:S01]  /*9510*/  FMUL.FTZ R77, R72, R66.reuse ;  /* 0x00000042484d7220 */ /* 0x080fe20000410000 */
[----:B------:R-:W-:Y:S01]  /*9520*/  FFMA.FTZ R75, R64, R73, R67 ;  /* 0x00000049404b7223 */ /* 0x000fe20000010043 */
[----:B------:R-:W-:Y:S01]  /*9530*/  LOP3.LUT R160, R160, 0xffff0000, RZ, 0xc0, !PT ;  /* 0xffff0000a0a07812 */ /* 0x000fe200078ec0ff */
[C---:B------:R-:W-:Y:S01]  /*9540*/  FFMA.FTZ R78, R65.reuse, R66, -R78 ;  /* 0x00000042414e7223 */ /* 0x040fe2000001084e */
[----:B------:R-:W-:Y:S01]  /*9550*/  FFMA.FTZ R77, R65, R74, R77 ;  /* 0x0000004a414d7223 */ /* 0x000fe2000001004d */
[----:B------:R-:W-:Y:S01]  /*9560*/  IMAD.U32 R67, R175, 0x10000, RZ ;  /* 0x00010000af437824 */ /* 0x000fe200078e00ff */
[----:B------:R-:W-:Y:S01]  /*9570*/  LOP3.LUT R59, R47, 0xffff0000, RZ, 0xc0, !PT ;  /* 0xffff00002f3b7812 */ /* 0x000fe200078ec0ff */
[----:B------:R-:W-:-:S02]  /*9580*/  IMAD.U32 R65, R63, 0x10000, RZ ;  /* 0x000100003f417824 */ /* 0x000fc400078e00ff */
[----:B------:R-:W-:Y:S01]  /*9590*/  FMUL.FTZ R64, R62, R162 ;  /* 0x000000a23e407220 */ /* 0x000fe20000410000 */
[----:B------:R-:W-:Y:S01]  /*95a0*/  FMUL.FTZ R73, R58, R67 ;  /* 0x000000433a497220 */ /* 0x000fe20000410000 */
[----:B------:R-:W-:Y:S01]  /*95b0*/  LOP3.LUT R48, R48, 0xffff0000, RZ, 0xc0, !PT ;  /* 0xffff000030307812 */ /* 0x000fe200078ec0ff */
[-C--:B------:R-:W-:Y:S01]  /*95c0*/  FMUL.FTZ R62, R62, R160.reuse ;  /* 0x000000a03e3e7220 */ /* 0x080fe20000410000 */
[----:B------:R-:W-:Y:S01]  /*95d0*/  LOP3.LUT R175, R175, 0xffff0000, RZ, 0xc0, !PT ;  /* 0xffff0000afaf7812 */ /* 0x000fe200078ec0ff */
[-C--:B------:R-:W-:Y:S01]  /*95e0*/  FMUL.FTZ R58, R58, R65.reuse ;  /* 0x000000413a3a7220 */ /* 0x080fe20000410000 */
[----:B------:R-:W-:Y:S01]  /*95f0*/  LOP3.LUT R63, R63, 0xffff0000, RZ, 0xc0, !PT ;  /* 0xffff00003f3f7812 */ /* 0x000fe200078ec0ff */
[----:B------:R-:W-:Y:S01]  /*9600*/  IMAD.U32 R45, R46, 0x10000, RZ ;  /* 0x000100002e2d7824 */ /* 0x000fe200078e00ff */
[----:B------:R-:W-:Y:S01]  /*9610*/  LOP3.LUT R44, R44, 0xffff0000, RZ, 0xc0, !PT ;  /* 0xffff00002c2c7812 */ /* 0x000fe200078ec0ff */
[C---:B------:R-:W-:Y:S01]  /*9620*/  FFMA.FTZ R79, R59.reuse, R160, -R64 ;  /* 0x000000a03b4f7223 */ /* 0x040fe20000010840 */
[----:B------:R-:W-:Y:S01]  /*9630*/  LOP3.LUT R47, R46, 0xffff0000, RZ, 0xc0, !PT ;  /* 0xffff00002e2f7812 */ /* 0x000fe200078ec0ff */
[----:B------:R-:W-:Y:S01]  /*9640*/  FFMA.FTZ R162, R59, R162, R62 ;  /* 0x000000a23ba27223 */ /* 0x000fe2000001003e */
[C---:B------:R-:W-:Y:S01]  /*9650*/  FFMA.FTZ R73, R56.reuse, R65, -R73 ;  /* 0x0000004138497223 */ /* 0x040fe20000010849 */
[----:B------:R-:W-:Y:S01]  /*9660*/  FFMA.FTZ R58, R56, R67, R58 ;  /* 0x00000043383a7223 */ /* 0x000fe2000001003a */
[----:B------:R-:W-:-:S02]  /*9670*/  IMAD.U32 R46, R50, 0x10000, RZ ;  /* 0x00010000322e7824 */ /* 0x000fc400078e00ff */
[C---:B------:R-:W-:Y:S01]  /*9680*/  FMUL.FTZ R59, R48.reuse, R175 ;  /* 0x000000af303b7220 */ /* 0x040fe20000410000 */
[-C--:B------:R-:W-:Y:S01]  /*9690*/  FMUL.FTZ R65, R48, R63.reuse ;  /* 0x0000003f30417220 */ /* 0x080fe20000410000 */
[----:B------:R-:W-:Y:S01]  /*96a0*/  IMAD.U32 R56, R61, 0x10000, RZ ;  /* 0x000100003d387824 */ /* 0x000fe200078e00ff */
[----:B------:R-:W-:Y:S01]  /*96b0*/  LOP3.LUT R50, R50, 0xffff0000, RZ, 0xc0, !PT ;  /* 0xffff000032327812 */ /* 0x000fe200078ec0ff */
[----:B------:R-:W-:Y:S01]  /*96c0*/  IMAD.U32 R48, R51, 0x10000, RZ ;  /* 0x0001000033307824 */ /* 0x000fe200078e00ff */
[----:B------:R-:W-:Y:S01]  /*96d0*/  LOP3.LUT R61, R61, 0xffff0000, RZ, 0xc0, !PT ;  /* 0xffff00003d3d7812 */ /* 0x000fe200078ec0ff */
[C---:B------:R-:W-:Y:S01]  /*96e0*/  FFMA.FTZ R62, R44.reuse, R63, -R59 ;  /* 0x0000003f2c3e7223 */ /* 0x040fe2000001083b */
        /* <DEDUP_REMOVED lines=15> */
[----:B------:R-:W-:Y:S02]  /*97e0*/  F2FP.BF16.F32.PACK_AB R47, R79, R78 ;  /* 0x0000004e4f2f723e */ /* 0x000fe400000010ff */
[----:B------:R-:W-:Y:S02]  /*97f0*/  F2FP.BF16.F32.PACK_AB R49, R75, R60 ;  /* 0x0000003c4b31723e */ /* 0x000fe400000010ff */
[----:B------:R-:W-:-:S02]  /*9800*/  F2FP.BF16.F32.PACK_AB R48, R65, R58 ;  /* 0x0000003a4130723e */ /* 0x000fc400000010ff */
[----:B------:R-:W-:Y:S02]  /*9810*/  F2FP.BF16.F32.PACK_AB R50, R50, R59 ;  /* 0x0000003b3232723e */ /* 0x000fe400000010ff */
[----:B------:R-:W-:-:S07]  /*9820*/  MOV R44, R62 ;  /* 0x0000003e002c7202 */ /* 0x000fce0000000f00 */
.L_x_3390:
[----:B------:R-:W-:Y:S05]  /*9830*/  BSYNC B2 ;  /* 0x0000000000027941 */ /* 0x000fea0003800000 */
.L_x_3389:
[----:B0-----:R0:W-:Y:S04]  /*9840*/  STG.E.128 desc[UR60][R52.64], R44 ;  /* 0x0000002c34007986 */ /* 0x0011e8000c101d3c */
[----:B--2---:R0:W-:Y:S02]  /*9850*/  @!P3 STG.E.128 desc[UR60][R54.64], R48 ;  /* 0x000000303600b986 */ /* 0x0041e4000c101d3c */
.L_x_3388:
[----:B------:R-:W-:Y:S05]  /*9860*/  BSYNC B1 ;  /* 0x0000000000017941 */ /* 0x000fea0003800000 */
.L_x_3387:
[----:B------:R-:W-:-:S13]  /*9870*/  ISETP.NE.AND P3, PT, R36, RZ, PT ;  /* 0x000000ff2400720c */ /* 0x000fda0003f65270 */
[----:B------:R-:W-:Y:S05]  /*9880*/  @!P3 BRA `(.L_x_3341) ;  /* 0x0000000800e0b947 */ /* 0x000fea0003800000 */
[----:B0---4-:R-:W2:Y:S01]  /*9890*/  LDL R44, [R1+0x10] ;  /* 0x00001000012c7983 */ /* 0x011ea20000100800 */
[----:B------:R-:W-:Y:S01]  /*98a0*/  IADD3 R46, P3, P4, R118, R130, R30 ;  /* 0x00000082762e7210 */ /* 0x000fe20007c7e01e */
[----:B------:R-:W-:Y:S03]  /*98b0*/  BSSY B1, `(.L_x_3391) ;  /* 0x0000073000017945 */ /* 0x000fe60003800000 */
[----:B---3--:R-:W-:Y:S02]  /*98c0*/  IADD3.X R49, R4, R57, R34, P3, P4 ;  /* 0x0000003904317210 */ /* 0x008fe40001fe8422 */
[----:B------:R-:W-:-:S04]  /*98d0*/  LEA R52, P3, R46, R122, 0x1 ;  /* 0x0000007a2e347211 */ /* 0x000fc800078608ff */
[----:B------:R-:W-:Y:S02]  /*98e0*/  LEA.HI.X R53, R46, R123, R49, 0x1, P3 ;  /* 0x0000007b2e357211 */ /* 0x000fe400018f0c31 */
        /* <DEDUP_REMOVED lines=21> */
[----:B------:R-:W-:Y:S01]  /*9a40*/  SHF.R.U64 R66, R70, 0x10, R71 ;  /* 0x0000001046427819 */ /* 0x000fe20000001247 */
[----:B--2---:R-:W-:Y:S01]  /*9a50*/  IMAD.U32 R61, R49, 0x10000, RZ ;  /* 0x00010000313d7824 */ /* 0x004fe200078e00ff */
[----:B------:R-:W-:Y:S01]  /*9a60*/  SHF.R.U64 R67, R68, 0x10, R69 ;  /* 0x0000001044437819 */ /* 0x000fe20000001245 */
[----:B0-----:R-:W-:Y:S01]  /*9a70*/  IMAD.U32 R56, R45, 0x10000, RZ ;  /* 0x000100002d387824 */ /* 0x001fe200078e00ff */
[--C-:B------:R-:W-:Y:S01]  /*9a80*/  SHF.R.U64 R70, R80, 0x10, R81.reuse ;  /* 0x0000001050467819 */ /* 0x100fe20000001251 */
[----:B------:R-:W-:Y:S01]  /*9a90*/  IMAD.U32 R63, R51, 0x10000, RZ ;  /* 0x00010000333f7824 */ /* 0x000fe200078e00ff */
[----:B------:R-:W-:Y:S01]  /*9aa0*/  SHF.R.U32.HI R80, RZ, 0x10, R81 ;  /* 0x00000010ff507819 */ /* 0x000fe20000011651 */
[----:B------:R-:W-:Y:S01]  /*9ab0*/  IMAD.U32 R59, R48, 0x10000, RZ ;  /* 0x00010000303b7824 */ /* 0x000fe200078e00ff */
[----:B------:R-:W-:Y:S01]  /*9ac0*/  SHF.R.U32.HI R65, RZ, 0x10, R69 ;  /* 0x00000010ff417819 */ /* 0x000fe20000011645 */
[----:B------:R-:W-:Y:S01]  /*9ad0*/  IMAD.U32 R55, R44, 0x10000, RZ ;  /* 0x000100002c377824 */ /* 0x000fe200078e00ff */
[----:B------:R-:W-:-:S02]  /*9ae0*/  PRMT R64, R156, 0x5410, R67 ;  /* 0x000054109c407816 */ /* 0x000fc40000000043 */
[----:B------:R-:W-:Y:S02]  /*9af0*/  PRMT R67, R159, 0x5432, R80 ;  /* 0x000054329f437816 */ /* 0x000fe40000000050 */
[----:B------:R-:W-:Y:S02]  /*9b00*/  PRMT R156, R156, 0x5432, R65 ;  /* 0x000054329c9c7816 */ /* 0x000fe40000000041 */
[--C-:B------:R-:W-:Y:S01]  /*9b10*/  SHF.R.U64 R69, R82, 0x10, R83.reuse ;  /* 0x0000001052457819 */ /* 0x100fe20000001253 */
[----:B------:R-:W-:Y:S01]  /*9b20*/  IMAD.U32 R68, R67, 0x10000, RZ ;  /* 0x0001000043447824 */ /* 0x000fe200078e00ff */
[----:B------:R-:W-:Y:S01]  /*9b30*/  SHF.R.U32.HI R83, RZ, 0x10, R83 ;  /* 0x00000010ff537819 */ /* 0x000fe20000011653 */
[----:B------:R-:W-:Y:S01]  /*9b40*/  IMAD.U32 R65, R156, 0x10000, RZ ;  /* 0x000100009c417824 */ /* 0x000fe200078e00ff */
[----:B------:R-:W-:Y:S01]  /*9b50*/  SHF.R.U32.HI R72, RZ, 0x10, R71 ;  /* 0x00000010ff487819 */ /* 0x000fe20000011647 */
[-C--:B------:R-:W-:Y:S01]  /*9b60*/  FMUL.FTZ R71, R61, R68.reuse ;  /* 0x000000443d477220 */ /* 0x080fe20000410000 */
[----:B------:R-:W-:Y:S01]  /*9b70*/  LOP3.LUT R62, R49, 0xffff0000, RZ, 0xc0, !PT ;  /* 0xffff0000313e7812 */ /* 0x000fe200078ec0ff */
[-C--:B------:R-:W-:Y:S01]  /*9b80*/  FMUL.FTZ R73, R61, R65.reuse ;  /* 0x000000413d497220 */ /* 0x080fe20000410000 */
[----:B------:R-:W-:Y:S01]  /*9b90*/  PRMT R69, R158, 0x5410, R69 ;  /* 0x000054109e457816 */ /* 0x000fe20000000045 */
[C---:B------:R-:W-:Y:S01]  /*9ba0*/  FFMA.FTZ R71, R56.reuse, R65, -R71 ;  /* 0x0000004138477223 */ /* 0x040fe20000010847 */
[----:B------:R-:W-:Y:S01]  /*9bb0*/  LOP3.LUT R67, R67, 0xffff0000, RZ, 0xc0, !PT ;  /* 0xffff000043437812 */ /* 0x000fe200078ec0ff */
[----:B------:R-:W-:Y:S01]  /*9bc0*/  FFMA.FTZ R73, R56, R68, R73 ;  /* 0x0000004438497223 */ /* 0x000fe20000010049 */
[----:B------:R-:W-:-:S02]  /*9bd0*/  PRMT R66, R155, 0x5410, R66 ;  /* 0x000054109b427816 */ /* 0x000fc40000000042 */
[----:B------:R-:W-:Y:S01]  /*9be0*/  PRMT R158, R158, 0x5432, R83 ;  /* 0x000054329e9e7816 */ /* 0x000fe20000000053 */
[----:B------:R-:W-:Y:S01]  /*9bf0*/  FMUL.FTZ R75, R62, R67 ;  /* 0x000000433e4b7220 */ /* 0x000fe20000410000 */
[----:B------:R-:W-:Y:S02]  /*9c00*/  PRMT R155, R155, 0x5432, R72 ;  /* 0x000054329b9b7816 */ /* 0x000fe40000000048 */
[----:B------:R-:W-:Y:S01]  /*9c10*/  LOP3.LUT R58, R45, 0xffff0000, RZ, 0xc0, !PT ;  /* 0xffff00002d3a7812 */ /* 0x000fe200078ec0ff */
[----:B------:R-:W-:Y:S01]  /*9c20*/  IMAD.U32 R65, R158, 0x10000, RZ ;  /* 0x000100009e417824 */ /* 0x000fe200078e00ff */
[----:B------:R-:W-:Y:S01]  /*9c30*/  LOP3.LUT R61, R156, 0xffff0000, RZ, 0xc0, !PT ;  /* 0xffff00009c3d7812 */ /* 0x000fe200078ec0ff */
[----:B------:R-:W-:Y:S01]  /*9c40*/  IMAD.U32 R56, R155, 0x10000, RZ ;  /* 0x000100009b387824 */ /* 0x000fe200078e00ff */
[----:B------:R-:W-:Y:S01]  /*9c50*/  LOP3.LUT R60, R48, 0xffff0000, RZ, 0xc0, !PT ;  /* 0xffff0000303c7812 */ /* 0x000fe200078ec0ff */
[----:B------:R-:W-:Y:S01]  /*9c60*/  IMAD.U32 R48, R47, 0x10000, RZ ;  /* 0x000100002f307824 */ /* 0x000fe200078e00ff */
[----:B------:R-:W-:Y:S01]  /*9c70*/  LOP3.LUT R51, R51, 0xffff0000, RZ, 0xc0, !PT ;  /* 0xffff000033337812 */ /* 0x000fe200078ec0ff */
[-C--:B------:R-:W-:Y:S01]  /*9c80*/  FMUL.FTZ R77, R62, R61.reuse ;  /* 0x0000003d3e4d7220 */ /* 0x080fe20000410000 */
[----:B------:R-:W-:Y:S01]  /*9c90*/  FFMA.FTZ R68, R58, R61, -R75 ;  /* 0x0000003d3a447223 */ /* 0x000fe2000001084b */
[CC--:B------:R-:W-:Y:S01]  /*9ca0*/  FMUL.FTZ R61, R63.reuse, R65.reuse ;  /* 0x000000413f3d7220 */ /* 0x0c0fe20000410000 */
[----:B------:R-:W-:Y:S01]  /*9cb0*/  LOP3.LUT R158, R158, 0xffff0000, RZ, 0xc0, !PT ;  /* 0xffff00009e9e7812 */ /* 0x000fe200078ec0ff */
[-C--:B------:R-:W-:Y:S01]  /*9cc0*/  FMUL.FTZ R62, R63, R56.reuse ;  /* 0x000000383f3e7220 */ /* 0x080fe20000410000 */
[----:B------:R-:W-:Y:S01]  /*9cd0*/  PRMT R159, R159, 0x5410, R70 ;  /* 0x000054109f9f7816 */ /* 0x000fe20000000046 */
[C---:B------:R-:W-:Y:S01]  /*9ce0*/  FFMA.FTZ R61, R48.reuse, R56, -R61 ;  /* 0x00000038303d7223 */ /* 0x040fe2000001083d */
[----:B------:R-:W-:Y:S01]  /*9cf0*/  LOP3.LUT R49, R47, 0xffff0000, RZ, 0xc0, !PT ;  /* 0xffff00002f317812 */ /* 0x000fe200078ec0ff */
[----:B------:R-:W-:Y:S01]  /*9d00*/  FFMA.FTZ R65, R48, R65, R62 ;  /* 0x0000004130417223 */ /* 0x000fe2000001003e */
[----:B------:R-:W-:Y:S01]  /*9d10*/  LOP3.LUT R56, R155, 0xffff0000, RZ, 0xc0, !PT ;  /* 0xffff00009b387812 */ /* 0x000fe200078ec0ff */
[----:B------:R-:W-:Y:S01]  /*9d20*/  FFMA.FTZ R70, R58, R67, R77 ;  /* 0x000000433a467223 */ /* 0x000fe2000001004d */
[----:B------:R-:W-:Y:S01]  /*9d30*/  FMUL.FTZ R62, R51, R158 ;  /* 0x0000009e333e7220 */ /* 0x000fe20000410000 */
[C---:B------:R-:W-:Y:S01]  /*9d40*/  IMAD.U32 R58, R159.reuse, 0x10000, RZ ;  /* 0x000100009f3a7824 */ /* 0x040fe200078e00ff */
[----:B------:R-:W-:Y:S01]  /*9d50*/  LOP3.LUT R159, R159, 0xffff0000, RZ, 0xc0, !PT ;  /* 0xffff00009f9f7812 */ /* 0x000fe200078ec0ff */
[----:B------:R-:W-:-:S02]  /*9d60*/  IMAD.U32 R48, R64, 0x10000, RZ ;  /* 0x0001000040307824 */ /* 0x000fc400078e00ff */
[-C--:B------:R-:W-:Y:S01]  /*9d70*/  FMUL.FTZ R74, R51, R56.reuse ;  /* 0x00000038334a7220 */ /* 0x080fe20000410000 */
[----:B------:R-:W-:Y:S01]  /*9d80*/  FFMA.FTZ R72, R49, R56, -R62 ;  /* 0x0000003831487223 */ /* 0x000fe2000001083e */
[----:B------:R-:W-:Y:S01]  /*9d90*/  LOP3.LUT R64, R64, 0xffff0000, RZ, 0xc0, !PT ;  /* 0xffff000040407812 */ /* 0x000fe200078ec0ff */
[C---:B------:R-:W-:Y:S01]  /*9da0*/  FMUL.FTZ R56, R59.reuse, R58 ;  /* 0x0000003a3b387220 */ /* 0x040fe20000410000 */
[----:B------:R-:W-:Y:S01]  /*9db0*/  LOP3.LUT R45, R44, 0xffff0000, RZ, 0xc0, !PT ;  /* 0xffff00002c2d7812 */ /* 0x000fe200078ec0ff */
[-C--:B------:R-:W-:Y:S01]  /*9dc0*/  FMUL.FTZ R59, R59, R48.reuse ;  /* 0x000000303b3b7220 */ /* 0x080fe20000410000 */
[----:B------:R-:W-:Y:S01]  /*9dd0*/  FMUL.FTZ R62, R60, R159 ;  /* 0x0000009f3c3e7220 */ /* 0x000fe20000410000 */
[----:B------:R-:W-:Y:S02]  /*9de0*/  IMAD.U32 R47, R50, 0x10000, RZ ;  /* 0x00010000322f7824 */ /* 0x000fe400078e00ff */
[----:B------:R-:W-:Y:S01]  /*9df0*/  FFMA.FTZ R56, R55, R48, -R56 ;  /* 0x0000003037387223 */ /* 0x000fe20000010838 */
[----:B------:R-:W-:Y:S01]  /*9e00*/  FMUL.FTZ R60, R60, R64 ;  /* 0x000000403c3c7220 */ /* 0x000fe20000410000 */
[----:B------:R-:W-:Y:S01]  /*9e10*/  SHF.L.U32 R51, R69, 0x10, RZ ;  /* 0x0000001045337819 */ /* 0x000fe200000006ff */
[----:B------:R-:W-:Y:S01]  /*9e20*/  FFMA.FTZ R74, R49, R158, R74 ;  /* 0x0000009e314a7223 */ /* 0x000fe2000001004a */
[----:B------:R-:W-:Y:S01]  /*9e30*/  LOP3.LUT R50, R50, 0xffff0000, RZ, 0xc0, !PT ;  /* 0xffff000032327812 */ /* 0x000fe200078ec0ff */
[C---:B------:R-:W-:Y:S01]  /*9e40*/  IMAD.U32 R48, R66.reuse, 0x10000, RZ ;  /* 0x0001000042307824 */ /* 0x040fe200078e00ff */
[----:B------:R-:W-:Y:S01]  /*9e50*/  LOP3.LUT R69, R69, 0xffff0000, RZ, 0xc0, !PT ;  /* 0xffff000045457812 */ /* 0x000fe200078ec0ff */
[----:B------:R-:W-:Y:S01]  /*9e60*/  FFMA.FTZ R59, R55, R58, R59 ;  /* 0x0000003a373b7223 */ /* 0x000fe2000001003b */
[----:B------:R-:W-:Y:S01]  /*9e70*/  LOP3.LUT R49, R66, 0xffff0000, RZ, 0xc0, !PT ;  /* 0xffff000042317812 */ /* 0x000fe200078ec0ff */
[----:B------:R-:W-:-:S02]  /*9e80*/  IMAD.U32 R44, R46, 0x10000, RZ ;  /* 0x000100002e2c7824 */ /* 0x000fc400078e00ff */
[C---:B------:R-:W-:Y:S01]  /*9e90*/  FFMA.FTZ R55, R45.reuse, R64, -R62 ;  /* 0x000000402d377223 */ /* 0x040fe2000001083e */
[----:B------:R-:W-:Y:S01]  /*9ea0*/  FFMA.FTZ R60, R45, R159, R60 ;  /* 0x0000009f2d3c7223 */ /* 0x000fe2000001003c */
        /* <DEDUP_REMOVED lines=16> */
[----:B------:R-:W-:Y:S02]  /*9fb0*/  F2FP.BF16.F32.PACK_AB R51, R74, R65 ;  /* 0x000000414a33723e */ /* 0x000fe400000010ff */
[----:B------:R-:W-:-:S02]  /*9fc0*/  F2FP.BF16.F32.PACK_AB R48, R60, R59 ;  /* 0x0000003b3c30723e */ /* 0x000fc400000010ff */
[----:B------:R-:W-:-:S07]  /*9fd0*/  F2FP.BF16.F32.PACK_AB R50, R69, R58 ;  /* 0x0000003a4532723e */ /* 0x000fce00000010ff */
.L_x_3392:
[----:B------:R-:W-:Y:S05]  /*9fe0*/  BSYNC B1 ;  /* 0x0000000000017941 */ /* 0x000fea0003800000 */
.L_x_3391:
[----:B0-----:R0:W-:Y:S01]  /*9ff0*/  STG.E.128 desc[UR60][R52.64], R44 ;  /* 0x0000002c34007986 */ /* 0x0011e2000c101d3c */
[----:B------:R-:W-:-:S13]  /*a000*/  ISETP.GE.AND P3, PT, R54, R147, PT ;  /* 0x000000933600720c */ /* 0x000fda0003f66270 */
[----:B------:R-:W-:Y:S05]  /*a010*/  @P3 BRA `(.L_x_3341) ;  /* 0x0000000000fc3947 */ /* 0x000fea0003800000 */
[--C-:B0-----:R-:W-:Y:S02]  /*a020*/  SHF.R.S32.HI R44, RZ, 0x1f, R54.reuse ;  /* 0x0000001fff2c7819 */ /* 0x101fe40000011436 */
[----:B------:R-:W-:-:S04]  /*a030*/  IADD3 R54, P3, P4, R118, R130, R54 ;  /* 0x0000008276367210 */ /* 0x000fc80007c7e036 */
[----:B------:R-:W-:Y:S02]  /*a040*/  IADD3.X R57, R4, R57, R44, P3, P4 ;  /* 0x0000003904397210 */ /* 0x000fe40001fe842c */
[----:B------:R-:W-:-:S04]  /*a050*/  LEA R122, P3, R54, R122, 0x1 ;  /* 0x0000007a367a7211 */ /* 0x000fc800078608ff */
[----:B------:R-:W-:-:S05]  /*a060*/  LEA.HI.X R123, R54, R123, R57, 0x1, P3 ;  /* 0x0000007b367b7211 */ /* 0x000fca00018f0c39 */
[----:B--2---:R0:W-:Y:S01]  /*a070*/  STG.E.128 desc[UR60][R122.64], R48 ;  /* 0x000000307a007986 */ /* 0x0041e2000c101d3c */
[----:B------:R-:W-:Y:S05]  /*a080*/  BRA `(.L_x_3341) ;  /* 0x0000000000e07947 */ /* 0x000fea0003800000 */
.L_x_3308:
[----:B------:R-:W2:Y:S02]  /*a090*/  LDL R44, [R1+0x14] ;  /* 0x00001400012c7983 */ /* 0x000ea40000100800 */
[----:B--2---:R-:W-:-:S13]  /*a0a0*/  R2UR UR4, R44 ;  /* 0x000000002c0472ca */ /* 0x004fda00000e0000 */
[----:B------:R-:W-:-:S06]  /*a0b0*/  UISETP.NE.AND UP0, UPT, UR4, 0x3, UPT ;  /* 0x000000030400788c */ /* 0x000fcc000bf05270 */
[----:B------:R-:W-:-:S13]  /*a0c0*/  PLOP3.LUT P2, PT, PT, PT, UP0, 0x80, 0x0 ;  /* 0x000000000000781c */ /* 0x000fda0003f4f008 */
[----:B------:R-:W-:Y:S05]  /*a0d0*/  @!P2 BRA `(.L_x_3393) ;  /* 0x000000000004a947 */ /* 0x000fea0003800000 */
[----:B------:R-:W-:Y:S01]  /*a0e0*/  BPT.TRAP 0x1 ;  /* 0x000000040000795c */ /* 0x000fe20000300000 */
.L_x_3393:
[----:B------:R-:W-:Y:S01]  /*a0f0*/  IMAD R100, R18, 0x8, R2 ;  /* 0x0000000812647824 */ /* 0x000fe200078e0202 */
[----:B------:R-:W-:Y:S01]  /*a100*/  SHF.L.U32 R101, R206, 0x1f, RZ ;  /* 0x0000001fce657819 */ /* 0x000fe200000006ff */
[----:B------:R-:W-:Y:S01]  /*a110*/  IMAD R43, R25, -0x70, R24 ;  /* 0xffffff90192b7824 */ /* 0x000fe200078e0218 */
[----:B------:R-:W-:Y:S02]  /*a120*/  BSSY B1, `(.L_x_3394) ;  /* 0x0000004000017945 */ /* 0x000fe40003800000 */
[----:B------:R-:W1:Y:S02]  /*a130*/  SYNCS.PHASECHK.TRANS64.TRYWAIT P3, [R100+URZ+0x36890], R101 ;  /* 0x03689065640075a7 */ /* 0x000e64000806017f */
[----:B------:R-:W-:Y:S01]  /*a140*/  VIMNMX R43, R43, 0x70, PT ;  /* 0x000000702b2b7848 */ /* 0x000fe20003fe0100 */
[----:B-1----:R-:W-:Y:S06]  /*a150*/  @!P3 BRA `(.L_x_3395) ;  /* 0x000001ac00bcb947 */ /* 0x002fec0003800000 */
.L_x_3618:
[----:B------:R-:W-:Y:S05]  /*a160*/  BSYNC B1 ;  /* 0x0000000000017941 */ /* 0x000fea0003800000 */
.L_x_3394:
[----:B------:R-:W-:Y:S01]  /*a170*/  ISETP.GE.AND P3, PT, R19, R43, PT ;  /* 0x0000002b1300720c */ /* 0x000fe20003f66270 */
[----:B------:R-:W-:-:S12]  /*a180*/  BSSY B1, `(.L_x_3396) ;  /* 0x0000014000017945 */ /* 0x000fd80003800000 */
[----:B------:R-:W-:Y:S05]  /*a190*/  @P3 BRA `(.L_x_3397) ;  /* 0x0000000000483947 */ /* 0x000fea0003800000 */
[----:B------:R-:W-:-:S13]  /*a1a0*/  ISETP.NE.AND P3, PT, R31, RZ, PT ;  /* 0x000000ff1f00720c */ /* 0x000fda0003f65270 */
[----:B0-----:R-:W0:Y:S04]  /*a1b0*/  @P3 LDS.128 R44, [R41+0x21000] ;  /* 0x02100000292c3984 */ /* 0x001e280000000c00 */
[----:B0-----:R-:W-:Y:S01]  /*a1c0*/  @P3 STG.E.128 desc[UR60][R50.64], R44 ;  /* 0x0000002c32003986 */ /* 0x001fe2000c101d3c */
[----:B------:R-:W-:-:S13]  /*a1d0*/  ISETP.NE.AND P3, PT, R35, RZ, PT ;  /* 0x000000ff2300720c */ /* 0x000fda0003f65270 */
[----:B------:R-:W0:Y:S04]  /*a1e0*/  @P3 LDS.128 R44, [R42+0x21000] ;  /* 0x021000002a2c3984 */ /* 0x000e280000000c00 */
        /* <DEDUP_REMOVED lines=12> */
[----:B0-----:R2:W-:Y:S02]  /*a2b0*/  @P3 STG.E.128 desc[UR60][R50.64+0x140], R44 ;  /* 0x0001402c32003986 */ /* 0x0015e4000c101d3c */
.L_x_3397:
[----:B------:R-:W-:Y:S05]  /*a2c0*/  BSYNC B1 ;  /* 0x0000000000017941 */ /* 0x000fea0003800000 */
.L_x_3396:
[----:B------:R-:W-:-:S13]  /*a2d0*/  ISETP.GE.AND P3, PT, R223, R43, PT ;  /* 0x0000002bdf00720c */ /* 0x000fda0003f66270 */
[----:B------:R-:W-:Y:S05]  /*a2e0*/  @P3 BRA `(.L_x_3341) ;  /* 0x0000000000483947 */ /* 0x000fea0003800000 */
[----:B------:R-:W-:-:S13]  /*a2f0*/  ISETP.NE.AND P3, PT, R31, RZ, PT ;  /* 0x000000ff1f00720c */ /* 0x000fda0003f65270 */
[----:B0-2---:R-:W0:Y:S04]  /*a300*/  @P3 LDS.128 R44, [R41+0x23000] ;  /* 0x02300000292c3984 */ /* 0x005e280000000c00 */
        /* <DEDUP_REMOVED lines=16> */
.L_x_3341:
[----:B------:R-:W-:Y:S05]  /*a410*/  BSYNC B0 ;  /* 0x0000000000007941 */ /* 0x000fea0003800000 */
.L_x_3307:
        /* <DEDUP_REMOVED lines=17> */
.L_x_3399:
[----:B------:R-:W-:Y:S05]  /*a530*/  BSYNC B0 ;  /* 0x0000000000007941 */ /* 0x000fea0003800000 */
.L_x_3398:
[----:B------:R-:W1:Y:S01]  /*a540*/  SYNCS.PHASECHK.TRANS64.TRYWAIT P2, [R100+URZ+0x368b0], R101 ;  /* 0x0368b065640075a7 */ /* 0x000e62000804017f */
[----:B------:R-:W-:Y:S01]  /*a550*/  ULDC.64 UR4, c[0x0][0x308] ;  /* 0x0000c20000047ab9 */ /* 0x000fe20000000a00 */
[----:B------:R-:W-:Y:S01]  /*a560*/  ULDC.64 UR6, c[0x0][0x318] ;  /* 0x0000c60000067ab9 */ /* 0x000fe20000000a00 */
[----:B0-----:R-:W-:Y:S01]  /*a570*/  IMAD.U32 R44, RZ, RZ, UR4 ;  /* 0x00000004ff2c7e24 */ /* 0x001fe2000f8e00ff */
[----:B------:R-:W-:Y:S01]  /*a580*/  BSSY B0, `(.L_x_3400) ;  /* 0x0000009000007945 */ /* 0x000fe20003800000 */
[----:B------:R-:W-:Y:S02]  /*a590*/  IMAD.U32 R46, RZ, RZ, UR6 ;  /* 0x00000006ff2e7e24 */ /* 0x000fe4000f8e00ff */
[----:B------:R-:W-:Y:S01]  /*a5a0*/  IMAD.U32 R45, RZ, RZ, UR7 ;  /* 0x00000007ff2d7e24 */ /* 0x000fe2000f8e00ff */
[----:B------:R0:W-:Y:S04]  /*a5b0*/  STL [R1+0x4], R44 ;  /* 0x0000042c01007387 */ /* 0x0001e80000100800 */
[----:B------:R2:W-:Y:S01]  /*a5c0*/  STL [R1+0xc], R46 ;  /* 0x00000c2e01007387 */ /* 0x0005e20000100800 */
[----:B0-----:R-:W-:-:S05]  /*a5d0*/  IMAD.U32 R44, RZ, RZ, UR5 ;  /* 0x00000005ff2c7e24 */ /* 0x001fca000f8e00ff */
[----:B------:R2:W-:Y:S04]  /*a5e0*/  STL [R1], R44 ;  /* 0x0000002c01007387 */ /* 0x0005e80000100800 */
[----:B------:R2:W-:Y:S02]  /*a5f0*/  STL [R1+0x8], R45 ;  /* 0x0000082d01007387 */ /* 0x0005e40000100800 */
[----:B-12---:R-:W-:Y:S05]  /*a600*/  @!P2 BRA `(.L_x_3401) ;  /* 0x000001a800a4a947 */ /* 0x006fea0003800000 */
.L_x_3619:
[----:B------:R-:W-:Y:S05]  /*a610*/  BSYNC B0 ;  /* 0x0000000000007941 */ /* 0x000fea0003800000 */
.L_x_3400:
[----:B------:R1:W5:Y:S04]  /*a620*/  LDL R55, [R1+0xc] ;  /* 0x00000c0001377983 */ /* 0x0003680000100800 */
[----:B------:R1:W5:Y:S04]  /*a630*/  LDL R54, [R1+0x8] ;  /* 0x0000080001367983 */ /* 0x0003680000100800 */
[----:B------:R1:W5:Y:S04]  /*a640*/  LDL R53, [R1+0x4] ;  /* 0x0000040001357983 */ /* 0x0003680000100800 */
[----:B------:R1:W5:Y:S01]  /*a650*/  LDL R52, [R1] ;  /* 0x0000000001347983 */ /* 0x0003620000100800 */
[----:B------:R-:W-:Y:S01]  /*a660*/  ISETP.GE.AND P2, PT, R19, R43, PT ;  /* 0x0000002b1300720c */ /* 0x000fe20003f46270 */
[----:B------:R-:W-:Y:S01]  /*a670*/  BSSY B0, `(.L_x_3402) ;  /* 0x0000022000007945 */ /* 0x000fe20003800000 */
[----:B------:R-:W-:-:S11]  /*a680*/  IMAD.WIDE R48, R25, 0x70, R120 ;  /* 0x0000007019307825 */ /* 0x000fd600078e0278 */
[----:B-1----:R-:W-:Y:S05]  /*a690*/  @P2 BRA `(.L_x_3403) ;  /* 0x00000000007c2947 */ /* 0x002fea0003800000 */
[----:B-----5:R-:W-:Y:S01]  /*a6a0*/  R2UR UR7, R55 ;  /* 0x00000000370772ca */ /* 0x020fe200000e0000 */
[----:B------:R-:W-:Y:S01]  /*a6b0*/  IMAD.MOV.U32 R44, RZ, RZ, R116 ;  /* 0x000000ffff2c7224 */ /* 0x000fe200078e0074 */
[----:B------:R-:W-:Y:S01]  /*a6c0*/  R2UR UR4, R54 ;  /* 0x00000000360472ca */ /* 0x000fe200000e0000 */
[----:B------:R-:W-:Y:S01]  /*a6d0*/  IMAD.MOV.U32 R45, RZ, RZ, R40 ;  /* 0x000000ffff2d7224 */ /* 0x000fe200078e0028 */
[----:B------:R-:W-:Y:S02]  /*a6e0*/  R2UR UR6, R53 ;  /* 0x00000000350672ca */ /* 0x000fe400000e0000 */
[----:B------:R-:W-:-:S07]  /*a6f0*/  R2UR UR5, R52 ;  /* 0x00000000340572ca */ /* 0x000fce00000e0000 */
[----:B------:R-:W-:Y:S02]  /*a700*/  IMAD R47, R49, UR7, RZ ;  /* 0x00000007312f7c24 */ /* 0x000fe4000f8e02ff */
[----:B------:R-:W-:-:S04]  /*a710*/  IMAD.WIDE.U32 R44, R48, UR7, R44 ;  /* 0x00000007302c7c25 */ /* 0x000fc8000f8e002c */
[----:B------:R-:W-:Y:S01]  /*a720*/  IMAD R47, R48, UR4, R47 ;  /* 0x00000004302f7c24 */ /* 0x000fe2000f8e022f */
[----:B------:R-:W-:Y:S01]  /*a730*/  LEA R50, P2, R44, UR6, 0x1 ;  /* 0x000000062c327c11 */ /* 0x000fe2000f8408ff */
[----:B------:R-:W-:Y:S02]  /*a740*/  ULDC UR4, c[0x0][0x2e4] ;  /* 0x0000b90000047ab9 */ /* 0x000fe40000000800 */
[----:B------:R-:W-:-:S05]  /*a750*/  IMAD.IADD R45, R45, 0x1, R47 ;  /* 0x000000012d2d7824 */ /* 0x000fca00078e022f */
[----:B------:R-:W-:Y:S02]  /*a760*/  LEA.HI.X R51, R44, UR5, R45, 0x1, P2 ;  /* 0x000000052c337c11 */ /* 0x000fe400090f0c2d */
[----:B------:R-:W-:-:S13]  /*a770*/  ISETP.GE.AND P2, PT, R22, UR4, PT ;  /* 0x0000000416007c0c */ /* 0x000fda000bf46270 */
[----:B------:R-:W1:Y:S04]  /*a780*/  @!P2 LDS.128 R44, [R41] ;  /* 0x00000000292ca984 */ /* 0x000e680000000c00 */
[----:B-1----:R-:W-:Y:S01]  /*a790*/  @!P2 STG.E.128 desc[UR60][R50.64], R44 ;  /* 0x0000002c3200a986 */ /* 0x002fe2000c101d3c */
[----:B------:R-:W-:-:S13]  /*a7a0*/  ISETP.GE.AND P2, PT, R204, UR4, PT ;  /* 0x00000004cc007c0c */ /* 0x000fda000bf46270 */
[----:B------:R-:W1:Y:S04]  /*a7b0*/  @!P2 LDS.128 R44, [R42] ;  /* 0x000000002a2ca984 */ /* 0x000e680000000c00 */
[----:B-1----:R-:W-:Y:S01]  /*a7c0*/  @!P2 STG.E.128 desc[UR60][R50.64+0x40], R44 ;  /* 0x0000402c3200a986 */ /* 0x002fe2000c101d3c */
[----:B------:R-:W-:-:S13]  /*a7d0*/  ISETP.GE.AND P2, PT, R205, UR4, PT ;  /* 0x00000004cd007c0c */ /* 0x000fda000bf46270 */
[----:B------:R-:W1:Y:S04]  /*a7e0*/  @!P2 LDS.128 R44, [R41+0x3800] ;  /* 0x00380000292ca984 */ /* 0x000e680000000c00 */
        /* <DEDUP_REMOVED lines=9> */
[----:B-1----:R1:W-:Y:S02]  /*a880*/  @!P2 STG.E.128 desc[UR60][R50.64+0x140], R44 ;  /* 0x0001402c3200a986 */ /* 0x0023e4000c101d3c */
.L_x_3403:
[----:B------:R-:W-:Y:S05]  /*a890*/  BSYNC B0 ;  /* 0x0000000000007941 */ /* 0x000fea0003800000 */
.L_x_3402:
[----:B------:R-:W-:Y:S01]  /*a8a0*/  ISETP.GE.AND P2, PT, R223, R43, PT ;  /* 0x0000002bdf00720c */ /* 0x000fe20003f46270 */
[----:B------:R-:W-:-:S12]  /*a8b0*/  BSSY B0, `(.L_x_3404) ;  /* 0x0000023000007945 */ /* 0x000fd80003800000 */
[----:B------:R-:W-:Y:S05]  /*a8c0*/  @P2 BRA `(.L_x_3405) ;  /* 0x0000000000842947 */ /* 0x000fea0003800000 */
[----:B-----5:R-:W-:Y:S01]  /*a8d0*/  R2UR UR7, R55 ;  /* 0x00000000370772ca */ /* 0x020fe200000e0000 */
[----:B-1----:R-:W-:Y:S01]  /*a8e0*/  IMAD.MOV.U32 R44, RZ, RZ, R116 ;  /* 0x000000ffff2c7224 */ /* 0x002fe200078e0074 */
[----:B------:R-:W-:Y:S01]  /*a8f0*/  R2UR UR4, R54 ;  /* 0x00000000360472ca */ /* 0x000fe200000e0000 */
[----:B------:R-:W-:Y:S01]  /*a900*/  IMAD.MOV.U32 R45, RZ, RZ, R40 ;  /* 0x000000ffff2d7224 */ /* 0x000fe200078e0028 */
[----:B------:R-:W-:Y:S02]  /*a910*/  IADD3 R43, P2, R48, 0x40, RZ ;  /* 0x00000040302b7810 */ /* 0x000fe40007f5e0ff */
[----:B------:R-:W-:Y:S02]  /*a920*/  R2UR UR6, R53 ;  /* 0x00000000350672ca */ /* 0x000fe400000e0000 */
[----:B------:R-:W-:Y:S01]  /*a930*/  R2UR UR5, R52 ;  /* 0x00000000340572ca */ /* 0x000fe200000e0000 */
[----:B------:R-:W-:-:S04]  /*a940*/  IMAD.X R48, RZ, RZ, R49, P2 ;  /* 0x000000ffff307224 */ /* 0x000fc800010e0631 */
        /* <DEDUP_REMOVED lines=25> */
.L_x_3405:
[----:B------:R-:W-:Y:S05]  /*aae0*/  BSYNC B0 ;  /* 0x0000000000007941 */ /* 0x000fea0003800000 */
.L_x_3404:
[----:B------:R-:W3:Y:S01]  /*aaf0*/  LDL R41, [R1+0x10] ;  /* 0x0000100001297983 */ /* 0x000ee20000100800 */
[----:B0-----:R-:W-:Y:S01]  /*ab00*/  @!P3 VIADD R100, R100, 0x368c0 ;  /* 0x000368c06464b836 */ /* 0x001fe20000000000 */
[----:B------:R-:W-:Y:S01]  /*ab10*/  PLOP3.LUT P2, PT, PT, PT, PT, 0x8, 0x0 ;  /* 0x000000000000781c */ /* 0x000fe20003f4e170 */
[----:B------:R-:W-:Y:S01]  /*ab20*/  VIADD R18, R18, 0x1 ;  /* 0x0000000112127836 */ /* 0x000fe20000000000 */
[----:B------:R-:W-:Y:S01]  /*ab30*/  @!PT LDS RZ, [RZ] ;  /* 0x00000000fffff984 */ /* 0x000fe20000000800 */
[----:B------:R-:W-:Y:S01]  /*ab40*/  @!PT LDS RZ, [RZ] ;  /* 0x00000000fffff984 */ /* 0x000fe20000000800 */
[----:B------:R-:W-:Y:S01]  /*ab50*/  @!PT LDS RZ, [RZ] ;  /* 0x00000000fffff984 */ /* 0x000fe20000000800 */
[----:B------:R-:W-:Y:S01]  /*ab60*/  @!PT LDS RZ, [RZ] ;  /* 0x00000000fffff984 */ /* 0x000fe20000000800 */
[----:B------:R0:W-:Y:S06]  /*ab70*/  MEMBAR.ALL.CTA ;  /* 0x0000000000007992 */ /* 0x0001ec0000008000 */
[----:B0-----:R-:W0:Y:S01]  /*ab80*/  FENCE.VIEW.ASYNC.S ;  /* 0x00000000000073c6 */ /* 0x001e220000000000 */
[----:B------:R-:W-:Y:S01]  /*ab90*/  @!P3 PRMT R100, RZ, 0x654, R100 ;  /* 0x00000654ff64b816 */ /* 0x000fe20000000064 */
[----:B0-----:R0:W-:Y:S06]  /*aba0*/  BAR.SYNC.DEFER_BLOCKING R154, 0x80 ;  /* 0x0002009a0000751d */ /* 0x0011ec0000010000 */
[----:B------:R0:W-:Y:S01]  /*abb0*/  @!P3 SYNCS.ARRIVE.TRANS64.RED.A1T0 RZ, [R100+URZ], RZ ;  /* 0x000000ff64ffb9a7 */ /* 0x0001e2000810043f */
[----:B------:R-:W-:-:S04]  /*abc0*/  ISETP.NE.AND P3, PT, R18, 0x2, PT ;  /* 0x000000021200780c */ /* 0x000fc80003f65270 */
[----:B------:R-:W-:Y:S02]  /*abd0*/  SEL R18, R18, RZ, P3 ;  /* 0x000000ff12127207 */ /* 0x000fe40001800000 */
[----:B---3--:R-:W-:Y:S02]  /*abe0*/  LOP3.LUT P4, RZ, R41, 0x2, RZ, 0xc0, !PT ;  /* 0x0000000229ff7812 */ /* 0x008fe4000788c0ff */
[----:B------:R-:W-:-:S04]  /*abf0*/  SEL R41, RZ, 0x1, P3 ;  /* 0x00000001ff297807 */ /* 0x000fc80001800000 */
[----:B------:R-:W-:-:S07]  /*ac00*/  LOP3.LUT R206, R206, R41, RZ, 0x3c, !PT ;  /* 0x00000029cece7212 */ /* 0x000fce00078e3cff */
[----:B0-----:R-:W-:Y:S05]  /*ac10*/  @P4 BRA `(.L_x_3406) ;  /* 0xffffff7800d04947 */ /* 0x001fea000383ffff */
.L_x_3302:
[----:B------:R-:W-:Y:S01]  /*ac20*/  BSSY B0, `(.L_x_3407) ;  /* 0x000003a000007945 */ /* 0x000fe20003800000 */
[----:B------:R-:W-:Y:S01]  /*ac30*/  ISETP.GE.AND P1, PT, R151, 0x1, PT ;  /* 0x000000019700780c */ /* 0x000fe20003f26270 */
[----:B------:R-:W-:Y:S01]  /*ac40*/  IMAD.MOV.U32 R0, RZ, RZ, RZ ;  /* 0x000000ffff007224 */ /* 0x000fe200078e00ff */
[----:B------:R-:W-:Y:S02]  /*ac50*/  PLOP3.LUT P0, PT, PT, PT, PT, 0x80, 0x0 ;  /* 0x000000000000781c */ /* 0x000fe40003f0f070 */
[----:B------:R-:W-:Y:S02]  /*ac60*/  CS2R R118, SRZ ;  /* 0x0000000000767805 */ /* 0x000fe4000001ff00 */
[----:B------:R-:W-:Y:S02]  /*ac70*/  MOV R3, RZ ;  /* 0x000000ff00037202 */ /* 0x000fe40000000f00 */
[----:B------:R-:W-:Y:S02]  /*ac80*/  CS2R R116, SRZ ;  /* 0x0000000000747805 */ /* 0x000fe4000001ff00 */
[----:B------:R-:W-:-:S02]  /*ac90*/  CS2R R114, SRZ ;  /* 0x0000000000727805 */ /* 0x000fc4000001ff00 */
[----:B------:R-:W-:Y:S02]  /*aca0*/  CS2R R112, SRZ ;  /* 0x0000000000707805 */ /* 0x000fe4000001ff00 */
[----:B------:R-:W-:Y:S01]  /*acb0*/  CS2R R106, SRZ ;  /* 0x00000000006a7805 */ /* 0x000fe2000001ff00 */
[----:B------:R-:W-:Y:S01]  /*acc0*/  IMAD.MOV.U32 R110, RZ, RZ, RZ ;  /* 0x000000ffff6e7224 */ /* 0x000fe200078e00ff */
[----:B------:R-:W-:Y:S02]  /*acd0*/  CS2R R108, SRZ ;  /* 0x00000000006c7805 */ /* 0x000fe4000001ff00 */
[----:B-----5:R-:W-:Y:S02]  /*ace0*/  CS2R R54, SRZ ;  /* 0x0000000000367805 */ /* 0x020fe4000001ff00 */
        /* <DEDUP_REMOVED lines=28> */
[----:B-1----:R-:W-:Y:S02]  /*aeb0*/  CS2R R50, SRZ ;  /* 0x0000000000327805 */ /* 0x002fe4000001ff00 */
[----:B------:R-:W-:Y:S02]  /*aec0*/  CS2R R52, SRZ ;  /* 0x0000000000347805 */ /* 0x000fe4000001ff00 */
[----:B--2---:R-:W-:-:S02]  /*aed0*/  CS2R R48, SRZ ;  /* 0x0000000000307805 */ /* 0x004fc4000001ff00 */
        /* <DEDUP_REMOVED lines=10> */
[----:B------:R-:W-:Y:S01]  /*af80*/  CS2R R28, SRZ ;  /* 0x00000000001c7805 */ /* 0x000fe2000001ff00 */
[----:B------:R-:W-:Y:S06]  /*af90*/  @P2 BRA `(.L_x_3408) ;  /* 0x0000000000082947 */ /* 0x000fec0003800000 */
[----:B------:R-:W0:Y:S02]  /*afa0*/  FENCE.VIEW.ASYNC.G ;  /* 0x00000000000073c6 */ /* 0x000e240000000100 */
[----:B0-----:R-:W-:Y:S06]  /*afb0*/  BAR.ARV 0xc, 0x120 ;  /* 0x0304800000007b1d */ /* 0x001fec0000002000 */
.L_x_3408:
[----:B------:R-:W-:Y:S05]  /*afc0*/  BSYNC B0 ;  /* 0x0000000000007941 */ /* 0x000fea0003800000 */
.L_x_3407:
[----:B------:R-:W-:Y:S01]  /*afd0*/  CS2R R24, SRZ ;  /* 0x0000000000187805 */ /* 0x000fe2000001ff00 */
[----:B------:R-:W-:Y:S06]  /*afe0*/  @!P1 BRA `(.L_x_3409) ;  /* 0x0000011c00189947 */ /* 0x000fec0003800000 */
[----:B------:R-:W2:Y:S04]  /*aff0*/  LDL R4, [R1+0x54] ;  /* 0x0000540001047983 */ /* 0x000ea80000100800 */
        /* <DEDUP_REMOVED lines=27> */
.L_x_3410:
[----:B------:R-:W-:Y:S02]  /*b1b0*/  ULDC UR4, c[0x0][0x3d4] ;  /* 0x0000f50000047ab9 */ /* 0x000fe40000000800 */
[----:B------:R-:W-:-:S13]  /*b1c0*/  ISETP.LT.AND P0, PT, RZ, UR4, PT ;  /* 0x00000004ff007c0c */ /* 0x000fda000bf01270 */
[----:B------:R-:W-:Y:S05]  /*b1d0*/  @P0 BRA `(.L_x_3411) ;  /* 0x00000000003c0947 */ /* 0x000fea0003800000 */
[----:B------:R-:W-:-:S04]  /*b1e0*/  LEA.HI R0, R224, R224, RZ, 0x1 ;  /* 0x000000e0e0007211 */ /* 0x000fc800078f08ff */
        /* <DEDUP_REMOVED lines=8> */
.L_x_3414:
[----:B-1----:R1:W2:Y:S02]  /*b270*/  SYNCS.PHASECHK.TRANS64.TRYWAIT P0, [R2+URZ+0x36800], R3 ;  /* 0x03680003020075a7 */ /* 0x0022a4000800017f */
[----:B--2---:R-:W-:Y:S05]  /*b280*/  @!P0 NANOSLEEP.SYNCS 0x989680 ;  /* 0x009896800000895d */ /* 0x004fea0003900000 */
[----:B------:R-:W2:Y:S02]  /*b290*/  @!P0 SYNCS.PHASECHK.TRANS64 P0, [R2+URZ+0x36800], R3 ;  /* 0x03680003020085a7 */ /* 0x000ea4000800007f */
[----:B--2---:R-:W-:Y:S05]  /*b2a0*/  @!P0 BRA `(.L_x_3414) ;  /* 0xfffffffc00f08947 */ /* 0x004fea000383ffff */
.L_x_3413:
[----:B------:R-:W-:Y:S05]  /*b2b0*/  BSYNC B0 ;  /* 0x0000000000007941 */ /* 0x000fea0003800000 */
.L_x_3412:
[----:B------:R-:W-:Y:S05]  /*b2c0*/  BRA `(.L_x_3415) ;  /* 0x0000005800287947 */ /* 0x000fea0003800000 */
.L_x_3411:
[----:B------:R-:W2:Y:S01]  /*b2d0*/  LDL R0, [R1+0x54] ;  /* 0x0000540001007983 */ /* 0x000ea20000100800 */
[----:B------:R-:W-:Y:S01]  /*b2e0*/  ULDC.64 UR4, c[0x0][0x3d8] ;  /* 0x0000f60000047ab9 */ /* 0x000fe20000000a00 */
[----:B------:R-:W-:Y:S01]  /*b2f0*/  ULDC.64 UR6, c[0x0][0x3e8] ;  /* 0x0000fa0000067ab9 */ /* 0x000fe20000000a00 */
[C---:B------:R-:W-:Y:S01]  /*b300*/  IMAD.WIDE.U32 R4, R145.reuse, UR4, RZ ;  /* 0x0000000491047c25 */ /* 0x040fe2000f8e00ff */
[----:B------:R-:W-:Y:S02]  /*b310*/  SHF.R.S32.HI R8, RZ, 0x1f, R16 ;  /* 0x0000001fff087819 */ /* 0x000fe40000011410 */
[----:B------:R-:W-:Y:S01]  /*b320*/  SHF.R.S32.HI R10, RZ, 0x1f, R22 ;  /* 0x0000001fff0a7819 */ /* 0x000fe20000011416 */
[----:B------:R-:W-:Y:S01]  /*b330*/  IMAD.WIDE.U32 R40, R145, UR6, RZ ;  /* 0x0000000691287c25 */ /* 0x000fe2000f8e00ff */
[----:B--2---:R-:W-:Y:S02]  /*b340*/  R2UR UR8, R0 ;  /* 0x00000000000872ca */ /* 0x004fe400000e0000 */
[----:B------:R-:W-:-:S05]  /*b350*/  SHF.R.S32.HI R0, RZ, 0x1f, R145 ;  /* 0x0000001fff007819 */ /* 0x000fca0000011491 */
[C---:B------:R-:W-:Y:S02]  /*b360*/  IMAD R6, R0.reuse, UR4, RZ ;  /* 0x0000000400067c24 */ /* 0x040fe4000f8e02ff */
[----:B------:R-:W-:Y:S02]  /*b370*/  IMAD R0, R0, UR6, RZ ;  /* 0x0000000600007c24 */ /* 0x000fe4000f8e02ff */
[C---:B------:R-:W-:Y:S01]  /*b380*/  IMAD R11, R145.reuse, UR5, R6 ;  /* 0x00000005910b7c24 */ /* 0x040fe2000f8e0206 */
[----:B------:R-:W-:Y:S01]  /*b390*/  ULDC.64 UR4, c[0x0][0x3c8] ;  /* 0x0000f20000047ab9 */ /* 0x000fe20000000a00 */
[----:B------:R-:W-:Y:S01]  /*b3a0*/  IMAD R9, R145, UR7, R0 ;  /* 0x0000000791097c24 */ /* 0x000fe2000f8e0200 */
[----:B------:R-:W-:Y:S01]  /*b3b0*/  IADD3 R0, P0, R16, R4, RZ ;  /* 0x0000000410007210 */ /* 0x000fe20007f1e0ff */
[----:B------:R-:W-:Y:S01]  /*b3c0*/  IMAD.IADD R11, R11, 0x1, R5 ;  /* 0x000000010b0b7824 */ /* 0x000fe200078e0205 */
[----:B------:R-:W-:Y:S01]  /*b3d0*/  ULOP3.LUT UP0, URZ, UR8, 0x3ff, URZ, 0xc0, !UPT ;  /* 0x000003ff083f7892 */ /* 0x000fe2000f80c03f */
[----:B------:R-:W-:Y:S01]  /*b3e0*/  LEA R37, P1, R4, UR4, 0x1 ;  /* 0x0000000404257c11 */ /* 0x000fe2000f8208ff */
[----:B------:R-:W-:Y:S01]  /*b3f0*/  ULDC.64 UR6, c[0x0][0x3e0] ;  /* 0x0000f80000067ab9 */ /* 0x000fe20000000a00 */
[----:B------:R-:W-:Y:S01]  /*b400*/  IMAD.X R3, R8, 0x1, R11, P0 ;  /* 0x0000000108037824 */ /* 0x000fe200000e060b */
[----:B------:R-:W-:-:S02]  /*b410*/  LEA R24, P2, R0, UR4, 0x1 ;  /* 0x0000000400187c11 */ /* 0x000fc4000f8408ff */
[----:B------:R-:W-:Y:S02]  /*b420*/  LEA.HI.X R39, R4, UR5, R11, 0x1, P1 ;  /* 0x0000000504277c11 */ /* 0x000fe400088f0c0b */
[----:B------:R-:W-:Y:S02]  /*b430*/  PLOP3.LUT P1, PT, PT, PT, UP0, 0x80, 0x0 ;  /* 0x000000000000781c */ /* 0x000fe40003f2f008 */
[----:B------:R-:W-:Y:S02]  /*b440*/  LEA.HI.X R25, R0, UR5, R3, 0x1, P2 ;  /* 0x0000000500197c11 */ /* 0x000fe400090f0c03 */
[----:B------:R-:W-:Y:S02]  /*b450*/  IADD3 R5, P0, R22, R4, RZ ;  /* 0x0000000416057210 */ /* 0x000fe40007f1e0ff */
[-C--:B------:R-:W-:Y:S02]  /*b460*/  IADD3 R6, P4, R16, R40.reuse, RZ ;  /* 0x0000002810067210 */ /* 0x080fe40007f9e0ff */
[----:B------:R-:W-:Y:S01]  /*b470*/  IADD3 R9, R9, R41, RZ ;  /* 0x0000002909097210 */ /* 0x000fe20007ffe0ff */
[----:B------:R-:W-:Y:S01]  /*b480*/  IMAD.X R4, R10, 0x1, R11, P0 ;  /* 0x000000010a047824 */ /* 0x000fe200000e060b */
[----:B------:R-:W-:-:S02]  /*b490*/  IADD3 R0, P5, R22, R40, RZ ;  /* 0x0000002816007210 */ /* 0x000fc40007fbe0ff */
[----:B------:R-:W-:Y:S01]  /*b4a0*/  LEA R26, P2, R6, UR6, 0x1 ;  /* 0x00000006061a7c11 */ /* 0x000fe2000f8408ff */
[--C-:B------:R-:W-:Y:S01]  /*b4b0*/  IMAD.X R7, R8, 0x1, R9.reuse, P4 ;  /* 0x0000000108077824 */ /* 0x100fe200020e0609 */
[C---:B------:R-:W-:Y:S01]  /*b4c0*/  LEA R42, P3, R5.reuse, UR4, 0x1 ;  /* 0x00000004052a7c11 */ /* 0x040fe2000f8608ff */
[----:B------:R-:W-:Y:S01]  /*b4d0*/  IMAD.X R3, R10, 0x1, R9, P5 ;  /* 0x000000010a037824 */ /* 0x000fe200028e0609 */
[----:B------:R-:W-:Y:S02]  /*b4e0*/  LEA R44, P4, R0, UR6, 0x1 ;  /* 0x00000006002c7c11 */ /* 0x000fe4000f8808ff */
[----:B------:R-:W-:Y:S02]  /*b4f0*/  LEA R38, P0, R40, UR6, 0x1 ;  /* 0x0000000628267c11 */ /* 0x000fe4000f8008ff */
[----:B------:R-:W-:Y:S02]  /*b500*/  LEA.HI.X R27, R6, UR7, R7, 0x1, P2 ;  /* 0x00000007061b7c11 */ /* 0x000fe400090f0c07 */
[----:B------:R-:W-:-:S02]  /*b510*/  LEA.HI.X R43, R5, UR5, R4, 0x1, P3 ;  /* 0x00000005052b7c11 */ /* 0x000fc400098f0c04 */
[----:B------:R-:W-:Y:S02]  /*b520*/  LEA.HI.X R45, R0, UR7, R3, 0x1, P4 ;  /* 0x00000007002d7c11 */ /* 0x000fe4000a0f0c03 */
[----:B------:R-:W-:Y:S01]  /*b530*/  LEA.HI.X R40, R40, UR7, R9, 0x1, P0 ;  /* 0x0000000728287c11 */ /* 0x000fe200080f0c09 */
        /* <DEDUP_REMOVED lines=17> */
.L_x_3416:
[----:B------:R-:W-:Y:S01]  /*b650*/  ULDC.U8 UR4, c[0x0][0x3f0] ;  /* 0x0000fc0000047ab9 */ /* 0x000fe20000000000 */
[----:B------:R-:W-:Y:S01]  /*b660*/  IMAD R0, R149, -0x80, R152 ;  /* 0xffffff8095007824 */ /* 0x000fe200078e0298 */
[----:B------:R-:W-:Y:S01]  /*b670*/  ISETP.NE.AND P0, PT, RZ, UR4, PT ;  /* 0x00000004ff007c0c */ /* 0x000fe2000bf05270 */
[----:B------:R-:W-:Y:S03]  /*b680*/  BSSY B0, `(.L_x_3417) ;  /* 0x0000546000007945 */ /* 0x000fe60003800000 */
[----:B------:R-:W-:-:S09]  /*b690*/  VIMNMX R0, R0, 0x80, PT ;  /* 0x0000008000007848 */ /* 0x000fd20003fe0100 */
        /* <DEDUP_REMOVED lines=15> */
[----:B------:R-:W-:Y:S06]  /*b790*/  @P0 BRA `(.L_x_3420) ;  /* 0x0000000000900947 */ /* 0x000fec0003800000 */
[C---:B------:R-:W-:Y:S01]  /*b7a0*/  VIADD R3, R16.reuse, 0x10 ;  /* 0x0000001010037836 */ /* 0x040fe20000000000 */
[----:B------:R-:W-:Y:S01]  /*b7b0*/  ULDC UR4, c[0x0][0x3d4] ;  /* 0x0000f50000047ab9 */ /* 0x000fe20000000800 */
[C---:B------:R-:W-:Y:S01]  /*b7c0*/  VIADD R4, R16.reuse, 0x20 ;  /* 0x0000002010047836 */ /* 0x040fe20000000000 */
[C---:B------:R-:W-:Y:S01]  /*b7d0*/  ISETP.GE.AND P1, PT, R16.reuse, UR4, PT ;  /* 0x0000000410007c0c */ /* 0x040fe2000bf26270 */
[C---:B------:R-:W-:Y:S01]  /*b7e0*/  VIADD R5, R16.reuse, 0x30 ;  /* 0x0000003010057836 */ /* 0x040fe20000000000 */
[----:B------:R-:W-:Y:S01]  /*b7f0*/  ISETP.GE.AND P2, PT, R3, UR4, PT ;  /* 0x0000000403007c0c */ /* 0x000fe2000bf46270 */
[----:B------:R-:W-:Y:S01]  /*b800*/  VIADD R3, R16, 0x40 ;  /* 0x0000004010037836 */ /* 0x000fe20000000000 */
[----:B------:R-:W-:Y:S01]  /*b810*/  ISETP.GE.AND P3, PT, R4, UR4, PT ;  /* 0x0000000404007c0c */ /* 0x000fe2000bf66270 */
[----:B------:R-:W-:Y:S01]  /*b820*/  VIADD R6, R16, 0x50 ;  /* 0x0000005010067836 */ /* 0x000fe20000000000 */
[----:B------:R-:W-:Y:S02]  /*b830*/  ISETP.GE.AND P4, PT, R5, UR4, PT ;  /* 0x0000000405007c0c */ /* 0x000fe4000bf86270 */
[----:B------:R-:W-:-:S02]  /*b840*/  CS2R R30, SRZ ;  /* 0x00000000001e7805 */ /* 0x000fc4000001ff00 */
[----:B------:R-:W-:Y:S02]  /*b850*/  ISETP.GE.AND P5, PT, R3, UR4, PT ;  /* 0x0000000403007c0c */ /* 0x000fe4000bfa6270 */
[----:B------:R-:W-:Y:S02]  /*b860*/  CS2R R28, SRZ ;  /* 0x00000000001c7805 */ /* 0x000fe4000001ff00 */
[----:B------:R-:W-:Y:S02]  /*b870*/  ISETP.GE.AND P6, PT, R6, UR4, PT ;  /* 0x0000000406007c0c */ /* 0x000fe4000bfc6270 */
        /* <DEDUP_REMOVED lines=22> */
.L_x_3420:
[----:B------:R-:W-:Y:S05]  /*b9e0*/  BSYNC B1 ;  /* 0x0000000000017941 */ /* 0x000fea0003800000 */
.L_x_3419:
[----:B0----5:R-:W-:Y:S01]  /*b9f0*/  IMAD.MOV.U32 R27, RZ, RZ, R20 ;  /* 0x000000ffff1b7224 */ /* 0x021fe200078e0014 */
[----:B------:R-:W-:Y:S01]  /*ba00*/  SHF.R.U64 R58, R20, 0x10, R21 ;  /* 0x00000010143a7819 */ /* 0x000fe20000001215 */
[----:B------:R-:W-:Y:S01]  /*ba10*/  IMAD.MOV.U32 R20, RZ, RZ, R10 ;  /* 0x000000ffff147224 */ /* 0x000fe200078e000a */
[----:B------:R-:W-:Y:S01]  /*ba20*/  SHF.R.U64 R64, R10, 0x10, R11 ;  /* 0x000000100a407819 */ /* 0x000fe2000000120b */
[----:B------:R-:W-:Y:S01]  /*ba30*/  IMAD.MOV.U32 R46, RZ, RZ, R8 ;  /* 0x000000ffff2e7224 */ /* 0x000fe200078e0008 */
[----:B------:R-:W-:Y:S01]  /*ba40*/  LOP3.LUT R10, R208, 0x18, R22, 0xf8, !PT ;  /* 0x00000018d00a7812 */ /* 0x000fe200078ef816 */
[----:B------:R-:W-:Y:S01]  /*ba50*/  IMAD.MOV.U32 R44, RZ, RZ, R31 ;  /* 0x000000ffff2c7224 */ /* 0x000fe200078e001f */
[----:B------:R-:W-:Y:S01]  /*ba60*/  LOP3.LUT P1, RZ, R218, 0x4, RZ, 0xc0, !PT ;  /* 0x00000004daff7812 */ /* 0x000fe2000782c0ff */
[----:B------:R-:W-:Y:S01]  /*ba70*/  IMAD.MOV.U32 R53, RZ, RZ, R43 ;  /* 0x000000ffff357224 */ /* 0x000fe200078e002b */
[----:B------:R-:W-:Y:S01]  /*ba80*/  LOP3.LUT R3, R10, R209, RZ, 0x3c, !PT ;  /* 0x000000d10a037212 */ /* 0x000fe200078e3cff */
[----:B------:R-:W-:Y:S01]  /*ba90*/  IMAD.MOV.U32 R41, RZ, RZ, R30 ;  /* 0x000000ffff297224 */ /* 0x000fe200078e001e */
[----:B------:R-:W-:Y:S01]  /*baa0*/  SHF.R.U64 R72, R8, 0x10, R9 ;  /* 0x0000001008487819 */ /* 0x000fe20000001209 */
[----:B------:R-:W-:Y:S01]  /*bab0*/  UMOV UR4, 0xffffffff ;  /* 0xffffffff00047882 */ /* 0x000fe20000000000 */
[----:B------:R-:W-:Y:S01]  /*bac0*/  SHF.R.U64 R54, R30, 0x10, R31 ;  /* 0x000000101e367819 */ /* 0x000fe2000000121f */
[----:B------:R-:W-:Y:S01]  /*bad0*/  IMAD.IADD R3, R210, 0x1, R3 ;  /* 0x00000001d2037824 */ /* 0x000fe200078e0203 */
[----:B------:R-:W-:Y:S01]  /*bae0*/  SHF.R.U32.HI R55, RZ, 0x10, R31 ;  /* 0x00000010ff377819 */ /* 0x000fe2000001161f */
[----:B------:R-:W-:Y:S01]  /*baf0*/  IMAD.MOV.U32 R30, RZ, RZ, R29 ;  /* 0x000000ffff1e7224 */ /* 0x000fe200078e001d */
[--C-:B------:R-:W-:Y:S01]  /*bb00*/  SHF.R.U64 R66, R42, 0x10, R43.reuse ;  /* 0x000000102a427819 */ /* 0x100fe2000000122b */
[----:B------:R-:W-:Y:S01]  /*bb10*/  IMAD R8, R3, 0x2, R2 ;  /* 0x0000000203087824 */ /* 0x000fe200078e0202 */
[----:B------:R-:W-:Y:S01]  /*bb20*/  SHF.R.U32.HI R67, RZ, 0x10, R43 ;  /* 0x00000010ff437819 */ /* 0x000fe2000001162b */
[----:B------:R-:W-:Y:S01]  /*bb30*/  IMAD.MOV.U32 R45, RZ, RZ, R7 ;  /* 0x000000ffff2d7224 */ /* 0x000fe200078e0007 */
[----:B------:R-:W-:Y:S01]  /*bb40*/  MOV R31, R28 ;  /* 0x0000001c001f7202 */ /* 0x000fe20000000f00 */
[----:B------:R-:W-:Y:S01]  /*bb50*/  VIADD R3, R8, 0x15440 ;  /* 0x0001544008037836 */ /* 0x000fe20000000000 */
[----:B------:R-:W-:Y:S01]  /*bb60*/  SHF.R.U64 R56, R28, 0x10, R29 ;  /* 0x000000101c387819 */ /* 0x000fe2000000121d */
[----:B------:R-:W-:Y:S01]  /*bb70*/  IMAD.MOV.U32 R28, RZ, RZ, R21 ;  /* 0x000000ffff1c7224 */ /* 0x000fe200078e0015 */
[----:B------:R-:W-:Y:S01]  /*bb80*/  MOV R43, R6 ;  /* 0x00000006002b7202 */ /* 0x000fe20000000f00 */
[----:B------:R-:W-:Y:S01]  /*bb90*/  IMAD.MOV.U32 R52, RZ, RZ, R42 ;  /* 0x000000ffff347224 */ /* 0x000fe200078e002a */
[----:B------:R-:W-:Y:S01]  /*bba0*/  SHF.R.U64 R74, R6, 0x10, R7 ;  /* 0x00000010064a7819 */ /* 0x000fe20000001207 */
[----:B------:R-:W-:Y:S01]  /*bbb0*/  VIADD R6, R8, 0x15400 ;  /* 0x0001540008067836 */ /* 0x000fe20000000000 */
[----:B------:R-:W-:Y:S01]  /*bbc0*/  SHF.R.U32.HI R57, RZ, 0x10, R29 ;  /* 0x00000010ff397819 */ /* 0x000fe2000001161d */
[----:B------:R-:W-:Y:S01]  /*bbd0*/  IMAD.MOV.U32 R51, RZ, RZ, R35 ;  /* 0x000000ffff337224 */ /* 0x000fe200078e0023 */
[----:B------:R-:W-:Y:S01]  /*bbe0*/  SHF.R.U32.HI R59, RZ, 0x10, R21 ;  /* 0x00000010ff3b7819 */ /* 0x000fe20000011615 */
[----:B------:R-:W-:Y:S01]  /*bbf0*/  IMAD.MOV.U32 R48, RZ, RZ, R32 ;  /* 0x000000ffff307224 */ /* 0x000fe200078e0020 */
[----:B------:R-:W-:Y:S01]  /*bc00*/  SHF.R.U32.HI R75, RZ, 0x10, R7 ;  /* 0x00000010ff4b7819 */ /* 0x000fe20000011607 */
[----:B------:R-:W-:Y:S01]  /*bc10*/  IMAD.MOV.U32 R7, RZ, RZ, R4 ;  /* 0x000000ffff077224 */ /* 0x000fe200078e0004 */
[--C-:B------:R-:W-:Y:S01]  /*bc20*/  SHF.R.U64 R68, R34, 0x10, R35.reuse ;  /* 0x0000001022447819 */ /* 0x100fe20000001223 */
[----:B------:R-:W-:Y:S01]  /*bc30*/  @P1 VIADD R3, R6, 0xffffffc0 ;  /* 0xffffffc006031836 */ /* 0x000fe20000000000 */
        /* <DEDUP_REMOVED lines=8> */
[----:B------:R-:W-:Y:S01]  /*bcc0*/  SHF.R.U32.HI R61, RZ, 0x10, R15 ;  /* 0x00000010ff3d7819 */ /* 0x000fe2000001160f */
[----:B------:R-:W-:Y:S01]  /*bcd0*/  IMAD.MOV.U32 R25, RZ, RZ, R11 ;  /* 0x000000ffff197224 */ /* 0x000fe200078e000b */
[--C-:B------:R-:W-:Y:S01]  /*bce0*/  SHF.R.U64 R62, R12, 0x10, R13.reuse ;  /* 0x000000100c3e7819 */ /* 0x100fe2000000120d */
[----:B------:R-:W-:Y:S01]  /*bcf0*/  IMAD.MOV.U32 R50, RZ, RZ, R34 ;  /* 0x000000ffff327224 */ /* 0x000fe200078e0022 */
[----:B------:R-:W-:Y:S01]  /*bd00*/  SHF.R.U32.HI R63, RZ, 0x10, R13 ;  /* 0x00000010ff3f7819 */ /* 0x000fe2000001160d */
[----:B------:R-:W-:Y:S01]  /*bd10*/  IMAD.MOV.U32 R49, RZ, RZ, R33 ;  /* 0x000000ffff317224 */ /* 0x000fe200078e0021 */
[----:B------:R-:W-:Y:S01]  /*bd20*/  SHF.R.U32.HI R65, RZ, 0x10, R11 ;  /* 0x00000010ff417819 */ /* 0x000fe2000001160b */
[----:B------:R-:W-:Y:S01]  /*bd30*/  IMAD.MOV.U32 R47, RZ, RZ, R9 ;  /* 0x000000ffff2f7224 */ /* 0x000fe200078e0009 */
[----:B------:R-:W-:Y:S01]  /*bd40*/  SHF.R.U32.HI R71, RZ, 0x10, R33 ;  /* 0x00000010ff477819 */ /* 0x000fe20000011621 */
[----:B------:R-:W-:Y:S01]  /*bd50*/  IMAD.MOV.U32 R42, RZ, RZ, R5 ;  /* 0x000000ffff2a7224 */ /* 0x000fe200078e0005 */
[----:B------:R-:W-:-:S02]  /*bd60*/  SHF.R.U32.HI R73, RZ, 0x10, R9 ;  /* 0x00000010ff497819 */ /* 0x000fc40000011609 */
[----:B------:R-:W-:Y:S02]  /*bd70*/  SHF.R.U32.HI R77, RZ, 0x10, R5 ;  /* 0x00000010ff4d7819 */ /* 0x000fe40000011605 */
[----:B------:R-:W-:Y:S02]  /*bd80*/  PRMT R35, R41, 0x5410, R54 ;  /* 0x0000541029237816 */ /* 0x000fe40000000036 */
[----:B------:R-:W-:Y:S02]  /*bd90*/  PRMT R6, R44, 0x5410, R55 ;  /* 0x000054102c067816 */ /* 0x000fe40000000037 */
[----:B------:R-:W-:Y:S02]  /*bda0*/  PRMT R32, R30, 0x5410, R57 ;  /* 0x000054101e207816 */ /* 0x000fe40000000039 */
[----:B------:R-:W-:Y:S02]  /*bdb0*/  PRMT R31, R31, 0x5410, R56 ;  /* 0x000054101f1f7816 */ /* 0x000fe40000000038 */
[----:B------:R-:W-:-:S02]  /*bdc0*/  PRMT R27, R27, 0x5410, R58 ;  /* 0x000054101b1b7816 */ /* 0x000fc4000000003a */
[----:B------:R-:W-:Y:S02]  /*bdd0*/  PRMT R28, R28, 0x5410, R59 ;  /* 0x000054101c1c7816 */ /* 0x000fe4000000003b */
[----:B------:R-:W-:Y:S01]  /*bde0*/  LEA.HI R4, R224, R224, RZ, 0x1 ;  /* 0x000000e0e0047211 */ /* 0x000fe200078f08ff */
[----:B------:R-:W-:Y:S06]  /*bdf0*/  BRA.DIV UR4, `(.L_x_3421) ;  /* 0x0000019204bc7947 */ /* 0x000fec000b800000 */
.L_x_3622:
[----:B------:R-:W-:Y:S01]  /*be00*/  UMOV UR4, 0xffffffff ;  /* 0xffffffff00047882 */ /* 0x000fe20000000000 */
[----:B------:R-:W-:Y:S02]  /*be10*/  LOP3.LUT R5, R4, 0xfffffffe, RZ, 0xc0, !PT ;  /* 0xfffffffe04057812 */ /* 0x000fe400078ec0ff */
[----:B------:R-:W-:Y:S05]  /*be20*/  BRA.DIV UR4, `(.L_x_3422) ;  /* 0x0000019204d87947 */ /* 0x000fea000b800000 */
.L_x_3625:
[----:B------:R-:W-:Y:S01]  /*be30*/  UMOV UR4, 0xffffffff ;  /* 0xffffffff00047882 */ /* 0x000fe20000000000 */
[----:B------:R-:W-:Y:S02]  /*be40*/  IMAD.IADD R5, R224, 0x1, -R5 ;  /* 0x00000001e0057824 */ /* 0x000fe400078e0a05 */
[----:B------:R-:W-:Y:S05]  /*be50*/  BRA.DIV UR4, `(.L_x_3423) ;  /* 0x0000019204f47947 */ /* 0x000fea000b800000 */
.L_x_3628:
[----:B------:R-:W-:Y:S01]  /*be60*/  UMOV UR4, 0xffffffff ;  /* 0xffffffff00047882 */ /* 0x000fe20000000000 */
[----:B------:R-:W-:Y:S02]  /*be70*/  SHF.L.U32 R5, R5, 0x1f, RZ ;  /* 0x0000001f05057819 */ /* 0x000fe400000006ff */
[----:B------:R-:W-:Y:S05]  /*be80*/  BRA.DIV UR4, `(.L_x_3424) ;  /* 0x0000019604107947 */ /* 0x000fea000b800000 */
.L_x_3631:
[----:B------:R-:W0:Y:S01]  /*be90*/  SYNCS.PHASECHK.TRANS64.TRYWAIT P1, [R2+URZ+0x36800], R5 ;  /* 0x03680005020075a7 */ /* 0x000e22000802017f */
        /* <DEDUP_REMOVED lines=20> */
.L_x_3632:
[----:B------:R-:W-:Y:S05]  /*bfe0*/  BSYNC B1 ;  /* 0x0000000000017941 */ /* 0x000fea0003800000 */
.L_x_3425:
[----:B------:R-:W-:Y:S01]  /*bff0*/  BSSY B1, `(.L_x_3427) ;  /* 0x0000103000017945 */ /* 0x000fe20003800000 */
[----:B------:R-:W-:-:S03]  /*c000*/  IMAD.MOV.U32 R37, RZ, RZ, R6 ;  /* 0x000000ffff257224 */ /* 0x000fc600078e0006 */
[----:B------:R-:W-:Y:S05]  /*c010*/  @P0 BRA `(.L_x_3428) ;  /* 0x0000001000000947 */ /* 0x000fea0003800000 */
[----:B0-----:R-:W0:Y:S01]  /*c020*/  LDC R5, c[0x0][0x3d4] ;  /* 0x0000f500ff057b82 */ /* 0x001e220000000800 */
[C---:B------:R-:W-:Y:S01]  /*c030*/  VIADD R4, R16.reuse, 0x10 ;  /* 0x0000001010047836 */ /* 0x040fe20000000000 */
[----:B------:R-:W-:Y:S01]  /*c040*/  BSSY B2, `(.L_x_3429) ;  /* 0x0000032000027945 */ /* 0x000fe20003800000 */
[C---:B------:R-:W-:Y:S02]  /*c050*/  VIADD R6, R16.reuse, 0x20 ;  /* 0x0000002010067836 */ /* 0x040fe40000000000 */
[C---:B------:R-:W-:Y:S01]  /*c060*/  VIADD R40, R16.reuse, 0x30 ;  /* 0x0000003010287836 */ /* 0x040fe20000000000 */
[-C--:B0-----:R-:W-:Y:S02]  /*c070*/  ISETP.GE.AND P0, PT, R16, R5.reuse, PT ;  /* 0x000000051000720c */ /* 0x081fe40003f06270 */
[-C--:B------:R-:W-:Y:S01]  /*c080*/  ISETP.GE.AND P1, PT, R4, R5.reuse, PT ;  /* 0x000000050400720c */ /* 0x080fe20003f26270 */
[----:B------:R-:W-:Y:S01]  /*c090*/  VIADD R4, R16, 0x40 ;  /* 0x0000004010047836 */ /* 0x000fe20000000000 */
[-C--:B------:R-:W-:Y:S01]  /*c0a0*/  ISETP.GE.AND P2, PT, R6, R5.reuse, PT ;  /* 0x000000050600720c */ /* 0x080fe20003f46270 */
[----:B------:R-:W-:Y:S01]  /*c0b0*/  VIADD R6, R16, 0x50 ;  /* 0x0000005010067836 */ /* 0x000fe20000000000 */
[----:B------:R-:W-:-:S02]  /*c0c0*/  ISETP.GE.AND P3, PT, R40, R5, PT ;  /* 0x000000052800720c */ /* 0x000fc40003f66270 */
[-C--:B------:R-:W-:Y:S02]  /*c0d0*/  ISETP.GE.AND P4, PT, R4, R5.reuse, PT ;  /* 0x000000050400720c */ /* 0x080fe40003f86270 */
[----:B------:R-:W-:-:S03]  /*c0e0*/  ISETP.GE.AND P5, PT, R6, R5, PT ;  /* 0x000000050600720c */ /* 0x000fc60003fa6270 */
[----:B------:R-:W-:Y:S10]  /*c0f0*/  @P0 BRA `(.L_x_3430) ;  /* 0x0000000000980947 */ /* 0x000ff40003800000 */
[----:B------:R-:W0:Y:S01]  /*c100*/  LDS.128 R4, [R8+0x15400] ;  /* 0x0154000008047984 */ /* 0x000e220000000c00 */
        /* <DEDUP_REMOVED lines=18> */
[----:B------:R-:W-:Y:S01]  /*c230*/  SHF.L.U32 R45, R39, 0x10, RZ ;  /* 0x00000010272d7819 */ /* 0x000fe200000006ff */
        /* <DEDUP_REMOVED lines=18> */
.L_x_3430:
[----:B------:R-:W-:Y:S05]  /*c360*/  BSYNC B2 ;  /* 0x0000000000027941 */ /* 0x000fea0003800000 */
.L_x_3429:
[----:B------:R-:W-:Y:S04]  /*c370*/  BSSY B2, `(.L_x_3431) ;  /* 0x0000028000027945 */ /* 0x000fe80003800000 */
[----:B------:R-:W-:Y:S05]  /*c380*/  @P1 BRA `(.L_x_3432) ;  /* 0x0000000000981947 */ /* 0x000fea0003800000 */
        /* <DEDUP_REMOVED lines=38> */
.L_x_3432:
[----:B------:R-:W-:Y:S05]  /*c5f0*/  BSYNC B2 ;  /* 0x0000000000027941 */ /* 0x000fea0003800000 */
.L_x_3431:
        /* <DEDUP_REMOVED lines=40> */
.L_x_3434:
[----:B------:R-:W-:Y:S05]  /*c880*/  BSYNC B2 ;  /* 0x0000000000027941 */ /* 0x000fea0003800000 */
.L_x_3433:
[----:B------:R-:W-:Y:S04]  /*c890*/  BSSY B2, `(.L_x_3435) ;  /* 0x0000028000027945 */ /* 0x000fe80003800000 */
[----:B------:R-:W-:Y:S05]  /*c8a0*/  @P3 BRA `(.L_x_3436) ;  /* 0x0000000000983947 */ /* 0x000fea0003800000 */
[----:B012---:R-:W0:Y:S01]  /*c8b0*/  LDS.128 R4, [R3+0x4000] ;  /* 0x0040000003047984 */ /* 0x007e220000000c00 */
        /* <DEDUP_REMOVED lines=37> */
.L_x_3436:
[----:B------:R-:W-:Y:S05]  /*cb10*/  BSYNC B2 ;  /* 0x0000000000027941 */ /* 0x000fea0003800000 */
.L_x_3435:
[----:B------:R-:W-:Y:S04]  /*cb20*/  BSSY B2, `(.L_x_3437) ;  /* 0x0000028000027945 */ /* 0x000fe80003800000 */
[----:B------:R-:W-:Y:S05]  /*cb30*/  @P4 BRA `(.L_x_3438) ;  /* 0x0000000000984947 */ /* 0x000fea0003800000 */
[----:B0123--:R-:W0:Y:S01]  /*cb40*/  LDS.128 R4, [R8+0x1d400] ;  /* 0x01d4000008047984 */ /* 0x00fe220000000c00 */
        /* <DEDUP_REMOVED lines=37> */
.L_x_3438:
[----:B------:R-:W-:Y:S05]  /*cda0*/  BSYNC B2 ;  /* 0x0000000000027941 */ /* 0x000fea0003800000 */
.L_x_3437:
[----:B------:R-:W-:Y:S05]  /*cdb0*/  @P5 BRA `(.L_x_3428) ;  /* 0x0000000000985947 */ /* 0x000fea0003800000 */
[----:B01234-:R-:W0:Y:S01]  /*cdc0*/  LDS.128 R4, [R3+0x8000] ;  /* 0x0080000003047984 */ /* 0x01fe220000000c00 */
        /* <DEDUP_REMOVED lines=37> */
.L_x_3428:
[----:B------:R-:W-:Y:S05]  /*d020*/  BSYNC B1 ;  /* 0x0000000000017941 */ /* 0x000fea0003800000 */
.L_x_3427:
[----:B------:R-:W-:-:S13]  /*d030*/  ISETP.GE.AND P0, PT, R223, R0, PT ;  /* 0x00000000df00720c */ /* 0x000fda0003f06270 */
[----:B------:R-:W-:Y:S05]  /*d040*/  @P0 BRA `(.L_x_3439) ;  /* 0x0000003800a40947 */ /* 0x000fea0003800000 */
[----:B01234-:R-:W0:Y:S01]  /*d050*/  LDC R5, c[0x0][0x3d4] ;  /* 0x0000f500ff057b82 */ /* 0x01fe220000000800 */
        /* <DEDUP_REMOVED lines=18> */
[----:B------:R-:W-:Y:S02]  /*d180*/  IMAD.U32 R47, R39, 0x10000, RZ ;  /* 0x00010000272f7824 */ /* 0x000fe400078e00ff */
        /* <DEDUP_REMOVED lines=10> */
[----:B------:R-:W-:Y:S01]  /*d230*/  FFMA.FTZ R4, R42, R0, -R41 ;  /* 0x000000002a047223 */ /* 0x000fe20000010829 */
[C---:B------:R-:W-:Y:S01]  /*d240*/  FMUL.FTZ R41, R44.reuse, R5 ;  /* 0x000000052c297220 */ /* 0x040fe20000410000 */
[----:B------:R-:W-:Y:S01]  /*d250*/  FFMA.FTZ R5, R44, R40, -R45 ;  /* 0x000000282c057223 */ /* 0x000fe2000001082d */
[----:B------:R-:W-:Y:S01]  /*d260*/  LOP3.LUT R7, R7, 0xffff0000, RZ, 0xc0, !PT ;  /* 0xffff000007077812 */ /* 0x000fe200078ec0ff */
[----:B------:R-:W-:Y:S01]  /*d270*/  IMAD.U32 R45, R37, 0x10000, RZ ;  /* 0x00010000252d7824 */ /* 0x000fe200078e00ff */
[----:B------:R-:W-:Y:S01]  /*d280*/  LOP3.LUT R44, R39, 0xffff0000, RZ, 0xc0, !PT ;  /* 0xffff0000272c7812 */ /* 0x000fe200078ec0ff */
[----:B------:R-:W-:Y:S01]  /*d290*/  FFMA.FTZ R43, R46, R0, R43 ;  /* 0x000000002e2b7223 */ /* 0x000fe2000001002b */
[----:B------:R-:W-:Y:S01]  /*d2a0*/  LOP3.LUT R42, R37, 0xffff0000, RZ, 0xc0, !PT ;  /* 0xffff0000252a7812 */ /* 0x000fe200078ec0ff */
[-C--:B------:R-:W-:Y:S01]  /*d2b0*/  FMUL.FTZ R0, R47, R6.reuse ;  /* 0x000000062f007220 */ /* 0x080fe20000410000 */
[C---:B------:R-:W-:Y:S01]  /*d2c0*/  FMUL.FTZ R6, R45.reuse, R6 ;  /* 0x000000062d067220 */ /* 0x040fe20000410000 */
[-C--:B------:R-:W-:Y:S01]  /*d2d0*/  FMUL.FTZ R37, R44, R7.reuse ;  /* 0x000000072c257220 */ /* 0x080fe20000410000 */
[----:B------:R-:W-:Y:S01]  /*d2e0*/  FFMA.FTZ R40, R48, R40, R41 ;  /* 0x0000002830287223 */ /* 0x000fe20000010029 */
[C---:B------:R-:W-:Y:S01]  /*d2f0*/  FMUL.FTZ R39, R42.reuse, R7 ;  /* 0x000000072a277220 */ /* 0x040fe20000410000 */
[-C--:B------:R-:W-:Y:S01]  /*d300*/  FFMA.FTZ R0, R45, R35.reuse, -R0 ;  /* 0x000000232d007223 */ /* 0x080fe20000010800 */
        /* <DEDUP_REMOVED lines=8> */
.L_x_3441:
[----:B------:R-:W-:Y:S05]  /*d390*/  BSYNC B1 ;  /* 0x0000000000017941 */ /* 0x000fea0003800000 */
.L_x_3440:
        /* <DEDUP_REMOVED lines=16> */
[C---:B------:R-:W-:Y:S01]  /*d4a0*/  FMUL.FTZ R39, R40.reuse, R4 ;  /* 0x0000000428277220 */ /* 0x040fe20000410000 */
[-C--:B------:R-:W-:Y:S01]  /*d4b0*/  FMUL.FTZ R38, R43, R5.reuse ;  /* 0x000000052b267220 */ /* 0x080fe20000410000 */
[----:B------:R-:W-:Y:S01]  /*d4c0*/  SHF.L.U32 R33, R7, 0x10, RZ ;  /* 0x0000001007217819 */ /* 0x000fe200000006ff */
[-C--:B------:R-:W-:Y:S01]  /*d4d0*/  FFMA.FTZ R4, R40, R0.reuse, -R37 ;  /* 0x0000000028047223 */ /* 0x080fe20000010825 */
[----:B------:R-:W-:Y:S01]  /*d4e0*/  FFMA.FTZ R39, R42, R0, R39 ;  /* 0x000000002a277223 */ /* 0x000fe20000010027 */
[C---:B------:R-:W-:Y:S01]  /*d4f0*/  FMUL.FTZ R0, R41.reuse, R5 ;  /* 0x0000000529007220 */ /* 0x040fe20000410000 */
[-C--:B------:R-:W-:Y:S01]  /*d500*/  FFMA.FTZ R5, R41, R35.reuse, -R38 ;  /* 0x0000002329057223 */ /* 0x080fe20000010826 */
[----:B------:R-:W-:Y:S01]  /*d510*/  LOP3.LUT R7, R7, 0xffff0000, RZ, 0xc0, !PT ;  /* 0xffff000007077812 */ /* 0x000fe200078ec0ff */
[C---:B------:R-:W-:Y:S01]  /*d520*/  IMAD.U32 R37, R32.reuse, 0x10000, RZ ;  /* 0x0001000020257824 */ /* 0x040fe200078e00ff */
[----:B------:R-:W-:Y:S01]  /*d530*/  LOP3.LUT R41, R32, 0xffff0000, RZ, 0xc0, !PT ;  /* 0xffff000020297812 */ /* 0x000fe200078ec0ff */
[-C--:B------:R-:W-:Y:S01]  /*d540*/  FMUL.FTZ R32, R45, R6.reuse ;  /* 0x000000062d207220 */ /* 0x080fe20000410000 */
[----:B------:R-:W-:Y:S01]  /*d550*/  FFMA.FTZ R0, R43, R35, R0 ;  /* 0x000000232b007223 */ /* 0x000fe20000010000 */
[----:B------:R-:W-:Y:S01]  /*d560*/  FMUL.FTZ R34, R37, R6 ;  /* 0x0000000625227220 */ /* 0x000fe20000410000 */
[-C--:B------:R-:W-:Y:S01]  /*d570*/  FMUL.FTZ R38, R47, R7.reuse ;  /* 0x000000072f267220 */ /* 0x080fe20000410000 */
[----:B------:R-:W-:Y:S01]  /*d580*/  FMUL.FTZ R40, R41, R7 ;  /* 0x0000000729287220 */ /* 0x000fe20000410000 */
        /* <DEDUP_REMOVED lines=9> */
.L_x_3443:
[----:B------:R-:W-:Y:S05]  /*d620*/  BSYNC B1 ;  /* 0x0000000000017941 */ /* 0x000fea0003800000 */
.L_x_3442:
        /* <DEDUP_REMOVED lines=40> */
.L_x_3445:
[----:B------:R-:W-:Y:S05]  /*d8b0*/  BSYNC B1 ;  /* 0x0000000000017941 */ /* 0x000fea0003800000 */
.L_x_3444:
[----:B------:R-:W-:Y:S04]  /*d8c0*/  BSSY B1, `(.L_x_3446) ;  /* 0x0000028000017945 */ /* 0x000fe80003800000 */
        /* <DEDUP_REMOVED lines=39> */
.L_x_3447:
[----:B------:R-:W-:Y:S05]  /*db40*/  BSYNC B1 ;  /* 0x0000000000017941 */ /* 0x000fea0003800000 */
.L_x_3446:
[----:B------:R-:W-:Y:S04]  /*db50*/  BSSY B1, `(.L_x_3448) ;  /* 0x0000028000017945 */ /* 0x000fe80003800000 */
        /* <DEDUP_REMOVED lines=14> */
[-C--:B------:R-:W-:Y:S01]  /*dc40*/  FMUL.FTZ R25, R28, R4.reuse ;  /* 0x000000041c197220 */ /* 0x080fe20000410000 */
[----:B------:R-:W-:Y:S01]  /*dc50*/  FMUL.FTZ R27, R26, R4 ;  /* 0x000000041a1b7220 */ /* 0x000fe20000410000 */
[----:B------:R-:W-:-:S02]  /*dc60*/  LOP3.LUT R6, R6, 0xffff0000, RZ, 0xc0, !PT ;  /* 0xffff000006067812 */ /* 0x000fc400078ec0ff */
[-C--:B------:R-:W-:Y:S01]  /*dc70*/  FMUL.FTZ R24, R31, R5.reuse ;  /* 0x000000051f187220 */ /* 0x080fe20000410000 */
        /* <DEDUP_REMOVED lines=21> */
.L_x_3449:
[----:B------:R-:W-:Y:S05]  /*ddd0*/  BSYNC B1 ;  /* 0x0000000000017941 */ /* 0x000fea0003800000 */
.L_x_3448:
[----:B------:R-:W-:Y:S05]  /*dde0*/  @P5 BRA `(.L_x_3439) ;  /* 0x0000002c003c5947 */ /* 0x000fea0003800000 */
[----:B01234-:R-:W0:Y:S01]  /*ddf0*/  LDS.128 R4, [R3+0xa000] ;  /* 0x00a0000003047984 */ /* 0x01fe220000000c00 */
[C---:B------:R-:W-:Y:S01]  /*de00*/  IMAD.U32 R24, R11.reuse, 0x10000, RZ ;  /* 0x000100000b187824 */ /* 0x040fe200078e00ff */
[----:B------:R-:W-:Y:S01]  /*de10*/  LOP3.LUT R26, R11, 0xffff0000, RZ, 0xc0, !PT ;  /* 0xffff00000b1a7812 */ /* 0x000fe200078ec0ff */
[C---:B------:R-:W-:Y:S01]  /*de20*/  IMAD.U32 R14, R9.reuse, 0x10000, RZ ;  /* 0x00010000090e7824 */ /* 0x040fe200078e00ff */
[----:B------:R-:W-:Y:S01]  /*de30*/  LOP3.LUT R20, R9, 0xffff0000, RZ, 0xc0, !PT ;  /* 0xffff000009147812 */ /* 0x000fe200078ec0ff */
        /* <DEDUP_REMOVED lines=15> */
[----:B------:R-:W-:Y:S01]  /*df30*/  LOP3.LUT R7, R7, 0xffff0000, RZ, 0xc0, !PT ;  /* 0xffff000007077812 */ /* 0x000fe200078ec0ff */
[----:B------:R-:W-:Y:S01]  /*df40*/  FFMA.FTZ R5, R20, R8, -R21 ;  /* 0x0000000814057223 */ /* 0x000fe20000010815 */
[----:B------:R-:W-:Y:S02]  /*df50*/  IMAD.U32 R21, R10, 0x10000, RZ ;  /* 0x000100000a157824 */ /* 0x000fe400078e00ff */
[----:B------:R-:W-:Y:S01]  /*df60*/  FFMA.FTZ R15, R24, R0, R15 ;  /* 0x00000000180f7223 */ /* 0x000fe2000001000f */
[-C--:B------:R-:W-:Y:S01]  /*df70*/  FMUL.FTZ R0, R27, R6.reuse ;  /* 0x000000061b007220 */ /* 0x080fe20000410000 */
[-C--:B------:R-:W-:Y:S01]  /*df80*/  FMUL.FTZ R10, R29, R7.reuse ;  /* 0x000000071d0a7220 */ /* 0x080fe20000410000 */
[----:B------:R-:W-:Y:S01]  /*df90*/  FMUL.FTZ R6, R21, R6 ;  /* 0x0000000615067220 */ /* 0x000fe20000410000 */
[----:B------:R-:W-:Y:S01]  /*dfa0*/  FMUL.FTZ R12, R25, R7 ;  /* 0x00000007190c7220 */ /* 0x000fe20000410000 */
[-C--:B------:R-:W-:Y:S01]  /*dfb0*/  FFMA.FTZ R0, R21, R9.reuse, -R0 ;  /* 0x0000000915007223 */ /* 0x080fe20000010800 */
[----:B------:R-:W-:Y:S01]  /*dfc0*/  FFMA.FTZ R8, R26, R8, R13 ;  /* 0x000000081a087223 */ /* 0x000fe2000001000d */
[----:B------:R-:W-:Y:S01]  /*dfd0*/  FFMA.FTZ R9, R27, R9, R6 ;  /* 0x000000091b097223 */ /* 0x000fe20000010006 */
[-C--:B------:R-:W-:Y:S01]  /*dfe0*/  FFMA.FTZ R7, R25, R11.reuse, -R10 ;  /* 0x0000000b19077223 */ /* 0x080fe2000001080a */
[----:B------:R-:W-:Y:S01]  /*dff0*/  FFMA.FTZ R12, R29, R11, R12 ;  /* 0x0000000b1d0c7223 */ /* 0x000fe2000001000c */
[----:B------:R-:W-:-:S02]  /*e000*/  F2FP.BF16.F32.PACK_AB R4, R15, R4 ;  /* 0x000000040f04723e */ /* 0x000fc400000010ff */
[----:B------:R-:W-:Y:S02]  /*e010*/  F2FP.BF16.F32.PACK_AB R5, R8, R5 ;  /* 0x000000050805723e */ /* 0x000fe400000010ff */
[----:B------:R-:W-:Y:S02]  /*e020*/  F2FP.BF16.F32.PACK_AB R6, R9, R0 ;  /* 0x000000000906723e */ /* 0x000fe400000010ff */
[----:B------:R-:W-:-:S05]  /*e030*/  F2FP.BF16.F32.PACK_AB R7, R12, R7 ;  /* 0x000000070c07723e */ /* 0x000fca00000010ff */
[----:B------:R0:W-:Y:S01]  /*e040*/  STS.128 [R3+0xa000], R4 ;  /* 0x00a0000403007388 */ /* 0x0001e20000000c00 */
[----:B------:R-:W-:Y:S05]  /*e050*/  BRA `(.L_x_3439) ;  /* 0x0000002800a07947 */ /* 0x000fea0003800000 */
.L_x_3418:
        /* <DEDUP_REMOVED lines=31> */
[----:B------:R0:W5:Y:S04]  /*e250*/  @!P0 LDG.E.128 R24, desc[UR60][R42.64] ;  /* 0x0000003c2a188981 */ /* 0x000168000c1e1d00 */
[----:B------:R0:W5:Y:S04]  /*e260*/  @!P2 LDG.E.128 R28, desc[UR60][R42.64+0x40] ;  /* 0x0000403c2a1ca981 */ /* 0x000168000c1e1d00 */
[----:B------:R0:W5:Y:S04]  /*e270*/  @!P3 LDG.E.128 R32, desc[UR60][R42.64+0x80] ;  /* 0x0000803c2a20b981 */ /* 0x000168000c1e1d00 */
[----:B------:R0:W5:Y:S04]  /*e280*/  @!P0 LDG.E.128 R4, desc[UR60][R44.64] ;  /* 0x0000003c2c048981 */ /* 0x000168000c1e1d00 */
[----:B------:R0:W5:Y:S04]  /*e290*/  @!P2 LDG.E.128 R8, desc[UR60][R44.64+0x40] ;  /* 0x0000403c2c08a981 */ /* 0x000168000c1e1d00 */
[----:B------:R0:W5:Y:S02]  /*e2a0*/  @!P3 LDG.E.128 R12, desc[UR60][R44.64+0x80] ;  /* 0x0000803c2c0cb981 */ /* 0x000164000c1e1d00 */
.L_x_3451:
[----:B------:R-:W-:Y:S05]  /*e2b0*/  BSYNC B1 ;  /* 0x0000000000017941 */ /* 0x000fea0003800000 */
.L_x_3450:
[--C-:B0----5:R-:W-:Y:S01]  /*e2c0*/  IMAD.MOV.U32 R42, RZ, RZ, R25.reuse ;  /* 0x000000ffff2a7224 */ /* 0x121fe200078e0019 */
        /* <DEDUP_REMOVED lines=8> */
[----:B------:R-:W-:Y:S01]  /*e350*/  SHF.R.U64 R53, R28, 0x10, R29 ;  /* 0x000000101c357819 */ /* 0x000fe2000000121d */
[----:B------:R-:W-:Y:S01]  /*e360*/  IMAD.MOV.U32 R3, RZ, RZ, R24 ;  /* 0x000000ffff037224 */ /* 0x000fe200078e0018 */
[----:B------:R-:W-:Y:S01]  /*e370*/  MOV R27, R29 ;  /* 0x0000001d001b7202 */ /* 0x000fe20000000f00 */
[----:B------:R-:W-:Y:S01]  /*e380*/  IMAD.MOV.U32 R28, RZ, RZ, R30 ;  /* 0x000000ffff1c7224 */ /* 0x000fe200078e001e */
[----:B------:R-:W-:Y:S01]  /*e390*/  SHF.R.U64 R59, R34, 0x10, R35 ;  /* 0x00000010223b7819 */ /* 0x000fe20000001223 */
[----:B------:R-:W-:Y:S01]  /*e3a0*/  IMAD.MOV.U32 R44, RZ, RZ, R31 ;  /* 0x000000ffff2c7224 */ /* 0x000fe200078e001f */
[----:B------:R-:W-:Y:S01]  /*e3b0*/  SHF.R.U32.HI R60, RZ, 0x10, R35 ;  /* 0x00000010ff3c7819 */ /* 0x000fe20000011623 */
[----:B------:R-:W-:Y:S01]  /*e3c0*/  UMOV UR4, 0xffffffff ;  /* 0xffffffff00047882 */ /* 0x000fe20000000000 */
[----:B------:R-:W-:Y:S01]  /*e3d0*/  PRMT R35, R25, 0x5410, R51 ;  /* 0x0000541019237816 */ /* 0x000fe20000000033 */
[----:B------:R-:W-:Y:S01]  /*e3e0*/  IMAD.MOV.U32 R46, RZ, RZ, R33 ;  /* 0x000000ffff2e7224 */ /* 0x000fe200078e0021 */
[----:B------:R-:W-:Y:S01]  /*e3f0*/  PRMT R25, R26, 0x5410, R53 ;  /* 0x000054101a197816 */ /* 0x000fe20000000035 */
[----:B------:R-:W-:Y:S01]  /*e400*/  IMAD.MOV.U32 R45, RZ, RZ, R32 ;  /* 0x000000ffff2d7224 */ /* 0x000fe200078e0020 */
[----:B------:R-:W-:Y:S01]  /*e410*/  SHF.R.U32.HI R54, RZ, 0x10, R29 ;  /* 0x00000010ff367819 */ /* 0x000fe2000001161d */
[----:B------:R-:W-:Y:S01]  /*e420*/  IMAD.MOV.U32 R47, RZ, RZ, R34 ;  /* 0x000000ffff2f7224 */ /* 0x000fe200078e0022 */
[----:B------:R-:W-:Y:S01]  /*e430*/  PRMT R26, R27, 0x7610, R26 ;  /* 0x000076101b1a7816 */ /* 0x000fe2000000001a */
[----:B------:R-:W-:Y:S01]  /*e440*/  IMAD.MOV.U32 R20, RZ, RZ, R4 ;  /* 0x000000ffff147224 */ /* 0x000fe200078e0004 */
[----:B------:R-:W-:Y:S01]  /*e450*/  SHF.R.U64 R55, R30, 0x10, R31 ;  /* 0x000000101e377819 */ /* 0x000fe2000000121f */
[----:B------:R-:W-:Y:S01]  /*e460*/  IMAD.MOV.U32 R21, RZ, RZ, R5 ;  /* 0x000000ffff157224 */ /* 0x000fe200078e0005 */
[----:B------:R-:W-:Y:S01]  /*e470*/  SHF.R.U32.HI R56, RZ, 0x10, R31 ;  /* 0x00000010ff387819 */ /* 0x000fe2000001161f */
        /* <DEDUP_REMOVED lines=17> */
[----:B------:R-:W-:Y:S01]  /*e590*/  PRMT R33, R3, 0x5410, R49 ;  /* 0x0000541003217816 */ /* 0x000fe20000000031 */
[----:B------:R-:W-:Y:S01]  /*e5a0*/  IMAD.MOV.U32 R9, RZ, RZ, R15 ;  /* 0x000000ffff097224 */ /* 0x000fe200078e000f */
[----:B------:R-:W-:-:S02]  /*e5b0*/  PRMT R27, R28, 0x7610, R27 ;  /* 0x000076101c1b7816 */ /* 0x000fc4000000001b */
[--C-:B------:R-:W-:Y:S02]  /*e5c0*/  SHF.R.U64 R10, R10, 0x10, R11.reuse ;  /* 0x000000100a0a7819 */ /* 0x100fe4000000120b */
[----:B------:R-:W-:Y:S02]  /*e5d0*/  SHF.R.U32.HI R67, RZ, 0x10, R11 ;  /* 0x00000010ff437819 */ /* 0x000fe4000001160b */
[--C-:B------:R-:W-:Y:S02]  /*e5e0*/  SHF.R.U64 R68, R12, 0x10, R13.reuse ;  /* 0x000000100c447819 */ /* 0x100fe4000000120d */
[----:B------:R-:W-:Y:S02]  /*e5f0*/  SHF.R.U32.HI R69, RZ, 0x10, R13 ;  /* 0x00000010ff457819 */ /* 0x000fe4000001160d */
[--C-:B------:R-:W-:Y:S02]  /*e600*/  SHF.R.U64 R70, R14, 0x10, R15.reuse ;  /* 0x000000100e467819 */ /* 0x100fe4000000120f */
[----:B------:R-:W-:-:S02]  /*e610*/  SHF.R.U32.HI R71, RZ, 0x10, R15 ;  /* 0x00000010ff477819 */ /* 0x000fc4000001160f */
[----:B------:R-:W-:Y:S02]  /*e620*/  PRMT R34, R42, 0x5410, R50 ;  /* 0x000054102a227816 */ /* 0x000fe40000000032 */
[----:B------:R-:W-:Y:S02]  /*e630*/  PRMT R4, R43, 0x7610, R4 ;  /* 0x000076102b047816 */ /* 0x000fe40000000004 */
[----:B------:R-:W-:Y:S02]  /*e640*/  PRMT R5, R5, 0x5410, R52 ;  /* 0x0000541005057816 */ /* 0x000fe40000000034 */
[----:B------:R-:W-:Y:S02]  /*e650*/  PRMT R26, R26, 0x5410, R54 ;  /* 0x000054101a1a7816 */ /* 0x000fe40000000036 */
[----:B------:R-:W-:Y:S02]  /*e660*/  PRMT R28, R44, 0x7610, R28 ;  /* 0x000076102c1c7816 */ /* 0x000fe4000000001c */
[----:B------:R-:W-:Y:S01]  /*e670*/  LEA.HI R3, R224, R224, RZ, 0x1 ;  /* 0x000000e0e0037211 */ /* 0x000fe200078f08ff */
[----:B------:R-:W-:Y:S06]  /*e680*/  BRA.DIV UR4, `(.L_x_3452) ;  /* 0x0000016e044c7947 */ /* 0x000fec000b800000 */
.L_x_3635:
[----:B------:R-:W-:Y:S01]  /*e690*/  UMOV UR4, 0xffffffff ;  /* 0xffffffff00047882 */ /* 0x000fe20000000000 */
[----:B------:R-:W-:Y:S02]  /*e6a0*/  LOP3.LUT R3, R3, 0xfffffffe, RZ, 0xc0, !PT ;  /* 0xfffffffe03037812 */ /* 0x000fe400078ec0ff */
[----:B------:R-:W-:Y:S05]  /*e6b0*/  BRA.DIV UR4, `(.L_x_3453) ;  /* 0x0000016e04687947 */ /* 0x000fea000b800000 */
.L_x_3638:
[----:B------:R-:W-:Y:S01]  /*e6c0*/  UMOV UR4, 0xffffffff ;  /* 0xffffffff00047882 */ /* 0x000fe20000000000 */
[----:B------:R-:W-:Y:S02]  /*e6d0*/  IMAD.IADD R3, R224, 0x1, -R3 ;  /* 0x00000001e0037824 */ /* 0x000fe400078e0a03 */
[----:B------:R-:W-:Y:S05]  /*e6e0*/  BRA.DIV UR4, `(.L_x_3454) ;  /* 0x0000016e04847947 */ /* 0x000fea000b800000 */
.L_x_3641:
[----:B------:R-:W-:Y:S01]  /*e6f0*/  UMOV UR4, 0xffffffff ;  /* 0xffffffff00047882 */ /* 0x000fe20000000000 */
[----:B------:R-:W-:Y:S02]  /*e700*/  SHF.L.U32 R3, R3, 0x1f, RZ ;  /* 0x0000001f03037819 */ /* 0x000fe400000006ff */
[----:B------:R-:W-:Y:S05]  /*e710*/  BRA.DIV UR4, `(.L_x_3455) ;  /* 0x0000016e04a07947 */ /* 0x000fea000b800000 */
.L_x_3644:
[----:B------:R-:W0:Y:S01]  /*e720*/  SYNCS.PHASECHK.TRANS64.TRYWAIT P0, [R2+URZ+0x36800], R3 ;  /* 0x03680003020075a7 */ /* 0x000e22000800017f */
[----:B------:R-:W-:Y:S01]  /*e730*/  PRMT R6, R6, 0x5410, R57 ;  /* 0x0000541006067816 */ /* 0x000fe20000000039 */
        /* <DEDUP_REMOVED lines=20> */
.L_x_3645:
[----:B------:R-:W-:Y:S05]  /*e880*/  BSYNC B1 ;  /* 0x0000000000017941 */ /* 0x000fea0003800000 */
.L_x_3456:
[----:B------:R-:W-:Y:S01]  /*e890*/  BSSY B1, `(.L_x_3458) ;  /* 0x0000115000017945 */ /* 0x000fe20003800000 */
[C---:B------:R-:W-:Y:S02]  /*e8a0*/  PRMT R37, R4.reuse, 0x7610, R5 ;  /* 0x0000761004257816 */ /* 0x040fe40000000005 */
[----:B0-----:R-:W-:Y:S01]  /*e8b0*/  PRMT R3, R4, 0x7632, R6 ;  /* 0x0000763204037816 */ /* 0x001fe20000000006 */
[----:B------:R-:W-:Y:S06]  /*e8c0*/  @P1 BRA `(.L_x_3459) ;  /* 0x0000001000441947 */ /* 0x000fec0003800000 */
[----:B------:R-:W0:Y:S01]  /*e8d0*/  LDC R42, c[0x0][0x3d4] ;  /* 0x0000f500ff2a7b82 */ /* 0x000e220000000800 */
[----:B------:R-:W-:Y:S01]  /*e8e0*/  BSSY B2, `(.L_x_3460) ;  /* 0x000005f000027945 */ /* 0x000fe20003800000 */
[-C--:B0-----:R-:W-:Y:S02]  /*e8f0*/  ISETP.GE.AND P0, PT, R22, R42.reuse, PT ;  /* 0x0000002a1600720c */ /* 0x081fe40003f06270 */
[-C--:B------:R-:W-:Y:S02]  /*e900*/  ISETP.GE.AND P1, PT, R204, R42.reuse, PT ;  /* 0x0000002acc00720c */ /* 0x080fe40003f26270 */
[----:B------:R-:W-:-:S09]  /*e910*/  ISETP.GE.AND P2, PT, R205, R42, PT ;  /* 0x0000002acd00720c */ /* 0x000fd20003f46270 */
[----:B------:R-:W-:Y:S05]  /*e920*/  @P0 BRA `(.L_x_3461) ;  /* 0x0000000400680947 */ /* 0x000fea0003800000 */
[----:B------:R-:W-:Y:S01]  /*e930*/  LEA.HI R6, R42, R227, RZ, 0x1d ;  /* 0x000000e32a067211 */ /* 0x000fe200078fe8ff */
[----:B------:R-:W-:Y:S01]  /*e940*/  IMAD.U32 R54, R38, 0x10000, RZ ;  /* 0x0001000026367824 */ /* 0x000fe200078e00ff */
[----:B------:R-:W-:Y:S01]  /*e950*/  LOP3.LUT R4, R208, 0x38, R22, 0xf8, !PT ;  /* 0x00000038d0047812 */ /* 0x000fe200078ef816 */
[----:B------:R-:W-:Y:S01]  /*e960*/  IMAD.U32 R52, R33, 0x10000, RZ ;  /* 0x0001000021347824 */ /* 0x000fe200078e00ff */
[----:B------:R-:W-:Y:S01]  /*e970*/  SHF.R.S32.HI R9, RZ, 0x1f, R6 ;  /* 0x0000001fff097819 */ /* 0x000fe20000011406 */
[----:B------:R-:W-:Y:S01]  /*e980*/  IMAD.U32 R53, R39, 0x10000, RZ ;  /* 0x0001000027357824 */ /* 0x000fe200078e00ff */
[----:B------:R-:W-:Y:S02]  /*e990*/  SHF.L.U32 R7, R6, 0x3, RZ ;  /* 0x0000000306077819 */ /* 0x000fe400000006ff */
[----:B------:R-:W-:Y:S02]  /*e9a0*/  LEA.HI R9, R9, R6, RZ, 0x3 ;  /* 0x0000000609097211 */ /* 0x000fe400078f18ff */
[----:B------:R-:W-:-:S02]  /*e9b0*/  LOP3.LUT R5, R4, R209, RZ, 0x3c, !PT ;  /* 0x000000d104057212 */ /* 0x000fc400078e3cff */
[----:B------:R-:W-:Y:S01]  /*e9c0*/  LOP3.LUT R4, R208, 0x38, R7, 0xf8, !PT ;  /* 0x00000038d0047812 */ /* 0x000fe200078ef807 */
[----:B------:R-:W-:Y:S01]  /*e9d0*/  IMAD.SHL.U32 R9, R9, 0x400, RZ ;  /* 0x0000040009097824 */ /* 0x000fe200078e00ff */
[----:B------:R-:W-:Y:S01]  /*e9e0*/  LOP3.LUT R51, R38, 0xffff0000, RZ, 0xc0, !PT ;  /* 0xffff000026337812 */ /* 0x000fe200078ec0ff */
[----:B------:R-:W-:Y:S01]  /*e9f0*/  IMAD.IADD R5, R210, 0x1, R5 ;  /* 0x00000001d2057824 */ /* 0x000fe200078e0205 */
[----:B------:R-:W-:Y:S02]  /*ea00*/  LOP3.LUT R4, R4, R209, RZ, 0x3c, !PT ;  /* 0x000000d104047212 */ /* 0x000fe400078e3cff */
[----:B------:R-:W-:Y:S01]  /*ea10*/  LOP3.LUT R9, R9, 0x7fffe000, RZ, 0xc0, !PT ;  /* 0x7fffe00009097812 */ /* 0x000fe200078ec0ff */
[----:B------:R-:W-:-:S03]  /*ea20*/  IMAD R61, R5, 0x2, R2 ;  /* 0x00000002053d7824 */ /* 0x000fc600078e0202 */
[----:B------:R-:W-:Y:S02]  /*ea30*/  IADD3 R9, R4, R9, R210 ;  /* 0x0000000904097210 */ /* 0x000fe40007ffe0d2 */
[----:B------:R-:W0:Y:S03]  /*ea40*/  LDS.128 R4, [R61+0x15400] ;  /* 0x015400003d047984 */ /* 0x000e260000000c00 */
        /* <DEDUP_REMOVED lines=15> */
[-C--:B------:R-:W-:Y:S01]  /*eb40*/  FMUL.FTZ R58, R47, R52.reuse ;  /* 0x000000342f3a7220 */ /* 0x080fe20000410000 */
[----:B------:R-:W-:Y:S01]  /*eb50*/  LOP3.LUT R47, R33, 0xffff0000, RZ, 0xc0, !PT ;  /* 0xffff0000212f7812 */ /* 0x000fe200078ec0ff */
[----:B------:R-:W-:Y:S01]  /*eb60*/  FMUL.FTZ R55, R8, R51 ;  /* 0x0000003308377220 */ /* 0x000fe20000410000 */
[C---:B------:R-:W-:Y:S01]  /*eb70*/  FFMA.FTZ R56, R43.reuse, R52, -R56 ;  /* 0x000000342b387223 */ /* 0x040fe20000010838 */
[----:B------:R-:W-:Y:S01]  /*eb80*/  FFMA.FTZ R58, R43, R54, R58 ;  /* 0x000000362b3a7223 */ /* 0x000fe2000001003a */
[----:B------:R-:W-:-:S02]  /*eb90*/  IMAD.U32 R43, R34, 0x10000, RZ ;  /* 0x00010000222b7824 */ /* 0x000fc400078e00ff */
[-C--:B------:R-:W-:Y:S01]  /*eba0*/  FMUL.FTZ R57, R8, R47.reuse ;  /* 0x0000002f08397220 */ /* 0x080fe20000410000 */
[----:B------:R-:W-:Y:S01]  /*ebb0*/  FFMA.FTZ R55, R4, R47, -R55 ;  /* 0x0000002f04377223 */ /* 0x000fe20000010837 */
[----:B------:R-:W-:Y:S01]  /*ebc0*/  FMUL.FTZ R47, R48, R53 ;  /* 0x00000035302f7220 */ /* 0x000fe20000410000 */
[----:B------:R-:W-:Y:S02]  /*ebd0*/  IMAD.U32 R49, R10, 0x10000, RZ ;  /* 0x000100000a317824 */ /* 0x000fe400078e00ff */
[----:B------:R-:W-:Y:S01]  /*ebe0*/  FMUL.FTZ R52, R48, R43 ;  /* 0x0000002b30347220 */ /* 0x000fe20000410000 */
[----:B------:R-:W-:Y:S01]  /*ebf0*/  FFMA.FTZ R57, R4, R51, R57 ;  /* 0x0000003304397223 */ /* 0x000fe20000010039 */
[----:B------:R-:W-:Y:S01]  /*ec00*/  LOP3.LUT R10, R10, 0xffff0000, RZ, 0xc0, !PT ;  /* 0xffff00000a0a7812 */ /* 0x000fe200078ec0ff */
[----:B------:R-:W-:Y:S01]  /*ec10*/  FFMA.FTZ R48, R44, R43, -R47 ;  /* 0x0000002b2c307223 */ /* 0x000fe2000001082f */
[C---:B------:R-:W-:Y:S01]  /*ec20*/  LOP3.LUT R51, R40.reuse, 0xffff0000, RZ, 0xc0, !PT ;  /* 0xffff000028337812 */ /* 0x040fe200078ec0ff */
[----:B------:R-:W-:Y:S01]  /*ec30*/  IMAD.U32 R8, R40, 0x10000, RZ ;  /* 0x0001000028087824 */ /* 0x000fe200078e00ff */
[C---:B------:R-:W-:Y:S01]  /*ec40*/  LOP3.LUT R43, R35.reuse, 0xffff0000, RZ, 0xc0, !PT ;  /* 0xffff0000232b7812 */ /* 0x040fe200078ec0ff */
[----:B------:R-:W-:-:S02]  /*ec50*/  IMAD.U32 R4, R35, 0x10000, RZ ;  /* 0x0001000023047824 */ /* 0x000fc400078e00ff */
[----:B------:R-:W-:Y:S01]  /*ec60*/  FFMA.FTZ R52, R44, R53, R52 ;  /* 0x000000352c347223 */ /* 0x000fe20000010034 */
[C---:B------:R-:W-:Y:S01]  /*ec70*/  FMUL.FTZ R59, R10.reuse, R51 ;  /* 0x000000330a3b7220 */ /* 0x040fe20000410000 */
[C---:B------:R-:W-:Y:S01]  /*ec80*/  FMUL.FTZ R44, R49.reuse, R8 ;  /* 0x00000008312c7220 */ /* 0x040fe20000410000 */
[-C--:B------:R-:W-:Y:S01]  /*ec90*/  FMUL.FTZ R54, R49, R4.reuse ;  /* 0x0000000431367220 */ /* 0x080fe20000410000 */
[----:B------:R-:W-:Y:S01]  /*eca0*/  FMUL.FTZ R10, R10, R43 ;  /* 0x0000002b0a0a7220 */ /* 0x000fe20000410000 */
[----:B------:R-:W-:Y:S01]  /*ecb0*/  IMAD.U32 R50, R11, 0x10000, RZ ;  /* 0x000100000b327824 */ /* 0x000fe200078e00ff */
[----:B------:R-:W-:Y:S01]  /*ecc0*/  SHF.L.U32 R47, R37, 0x10, RZ ;  /* 0x00000010252f7819 */ /* 0x000fe200000006ff */
[----:B------:R-:W-:Y:S02]  /*ecd0*/  IMAD.U32 R49, R41, 0x10000, RZ ;  /* 0x0001000029317824 */ /* 0x000fe400078e00ff */
[C---:B------:R-:W-:Y:S01]  /*ece0*/  FFMA.FTZ R53, R45.reuse, R4, -R44 ;  /* 0x000000042d357223 */ /* 0x040fe2000001082c */
[----:B------:R-:W-:Y:S01]  /*ecf0*/  FFMA.FTZ R54, R45, R8, R54 ;  /* 0x000000082d367223 */ /* 0x000fe20000010036 */
[----:B------:R-:W-:Y:S01]  /*ed00*/  FFMA.FTZ R51, R6, R51, R10 ;  /* 0x0000003306337223 */ /* 0x000fe2000001000a */
[----:B------:R-:W-:Y:S01]  /*ed10*/  LOP3.LUT R11, R11, 0xffff0000, RZ, 0xc0, !PT ;  /* 0xffff00000b0b7812 */ /* 0x000fe200078ec0ff */
[----:B------:R-:W-:Y:S01]  /*ed20*/  FMUL.FTZ R45, R50, R49 ;  /* 0x00000031322d7220 */ /* 0x000fe20000410000 */
[----:B------:R-:W-:Y:S01]  /*ed30*/  FFMA.FTZ R60, R6, R43, -R59 ;  /* 0x0000002b063c7223 */ /* 0x000fe2000001083b */
[----:B------:R-:W-:Y:S01]  /*ed40*/  LOP3.LUT R8, R39, 0xffff0000, RZ, 0xc0, !PT ;  /* 0xffff000027087812 */ /* 0x000fe200078ec0ff */
[-C--:B------:R-:W-:Y:S01]  /*ed50*/  FMUL.FTZ R43, R50, R47.reuse ;  /* 0x0000002f322b7220 */ /* 0x080fe20000410000 */
[----:B------:R-:W-:Y:S01]  /*ed60*/  LOP3.LUT R10, R41, 0xffff0000, RZ, 0xc0, !PT ;  /* 0xffff0000290a7812 */ /* 0x000fe200078ec0ff */
[----:B------:R-:W-:Y:S01]  /*ed70*/  FFMA.FTZ R45, R46, R47, -R45 ;  /* 0x0000002f2e2d7223 */ /* 0x000fe2000001082d */
[----:B------:R-:W-:Y:S01]  /*ed80*/  LOP3.LUT R4, R34, 0xffff0000, RZ, 0xc0, !PT ;  /* 0xffff000022047812 */ /* 0x000fe200078ec0ff */
[----:B------:R-:W-:Y:S01]  /*ed90*/  FFMA.FTZ R46, R46, R49, R43 ;  /* 0x000000312e2e7223 */ /* 0x000fe2000001002b */
[----:B------:R-:W-:Y:S01]  /*eda0*/  LOP3.LUT R6, R37, 0xffff0000, RZ, 0xc0, !PT ;  /* 0xffff000025067812 */ /* 0x000fe200078ec0ff */
[----:B------:R-:W-:Y:S01]  /*edb0*/  FMUL.FTZ R44, R9, R8 ;  /* 0x00000008092c7220 */ /* 0x000fe20000410000 */
[----:B------:R-:W-:Y:S01]  /*edc0*/  FMUL.FTZ R50, R11, R10 ;  /* 0x0000000a0b327220 */ /* 0x000fe20000410000 */
[----:B------:R-:W-:-:S02]  /*edd0*/  FMUL.FTZ R43, R9, R4 ;  /* 0x00000004092b7220 */ /* 0x000fc40000410000 */
[----:B------:R-:W-:Y:S01]  /*ede0*/  FMUL.FTZ R11, R11, R6 ;  /* 0x000000060b0b7220 */ /* 0x000fe20000410000 */
[----:B------:R-:W-:Y:S01]  /*edf0*/  FFMA.FTZ R9, R5, R4, -R44 ;  /* 0x0000000405097223 */ /* 0x000fe2000001082c */
[----:B------:R-:W-:Y:S01]  /*ee00*/  FFMA.FTZ R50, R7, R6, -R50 ;  /* 0x0000000607327223 */ /* 0x000fe20000010832 */
        /* <DEDUP_REMOVED lines=8> */
[----:B------:R0:W-:Y:S01]  /*ee90*/  STS.128 [R61+0x15400], R4 ;  /* 0x015400043d007388 */ /* 0x0001e20000000c00 */
[----:B------:R-:W-:Y:S02]  /*eea0*/  F2FP.BF16.F32.PACK_AB R9, R43, R52 ;  /* 0x000000342b09723e */ /* 0x000fe400000010ff */
[----:B------:R-:W-:-:S05]  /*eeb0*/  F2FP.BF16.F32.PACK_AB R11, R11, R46 ;  /* 0x0000002e0b0b723e */ /* 0x000fca00000010ff */
[----:B------:R0:W-:Y:S02]  /*eec0*/  STS.128 [R62+0x15400], R8 ;  /* 0x015400083e007388 */ /* 0x0001e40000000c00 */
.L_x_3461:
[----:B------:R-:W-:Y:S05]  /*eed0*/  BSYNC B2 ;  /* 0x0000000000027941 */ /* 0x000fea0003800000 */
.L_x_3460:
[----:B------:R-:W-:Y:S04]  /*eee0*/  BSSY B2, `(.L_x_3462) ;  /* 0x0000058000027945 */ /* 0x000fe80003800000 */
[----:B------:R-:W-:Y:S05]  /*eef0*/  @P1 BRA `(.L_x_3463) ;  /* 0x0000000400581947 */ /* 0x000fea0003800000 */
[----:B0-----:R-:W-:Y:S01]  /*ef00*/  LEA.HI R4, R42, R228, RZ, 0x1d ;  /* 0x000000e42a047211 */ /* 0x001fe200078fe8ff */
[C---:B------:R-:W-:Y:S01]  /*ef10*/  IMAD.U32 R55, R29.reuse, 0x10000, RZ ;  /* 0x000100001d377824 */ /* 0x040fe200078e00ff */
[----:B------:R-:W-:Y:S01]  /*ef20*/  LOP3.LUT R57, R29, 0xffff0000, RZ, 0xc0, !PT ;  /* 0xffff00001d397812 */ /* 0x000fe200078ec0ff */
[----:B------:R-:W-:Y:S01]  /*ef30*/  IMAD.U32 R53, R25, 0x10000, RZ ;  /* 0x0001000019357824 */ /* 0x000fe200078e00ff */
[----:B------:R-:W-:Y:S01]  /*ef40*/  SHF.R.S32.HI R7, RZ, 0x1f, R4 ;  /* 0x0000001fff077819 */ /* 0x000fe20000011404 */
        /* <DEDUP_REMOVED lines=29> */
[----:B------:R-:W-:Y:S02]  /*f120*/  IMAD.U32 R44, R26, 0x10000, RZ ;  /* 0x000100001a2c7824 */ /* 0x000fe400078e00ff */
[----:B------:R-:W-:Y:S02]  /*f130*/  IMAD.U32 R50, R10, 0x10000, RZ ;  /* 0x000100000a327824 */ /* 0x000fe400078e00ff */
[-C--:B------:R-:W-:Y:S01]  /*f140*/  FMUL.FTZ R55, R8, R53.reuse ;  /* 0x0000003508377220 */ /* 0x080fe20000410000 */
[----:B------:R-:W-:Y:S01]  /*f150*/  FFMA.FTZ R52, R4, R53, -R63 ;  /* 0x0000003504347223 */ /* 0x000fe2000001083f */
[----:B------:R-:W-:Y:S01]  /*f160*/  FMUL.FTZ R8, R49, R48 ;  /* 0x0000003031087220 */ /* 0x000fe20000410000 */
[----:B------:R-:W-:-:S02]  /*f170*/  IMAD.U32 R53, R31, 0x10000, RZ ;  /* 0x000100001f357824 */ /* 0x000fc400078e00ff */
[-C--:B------:R-:W-:Y:S01]  /*f180*/  FMUL.FTZ R63, R49, R44.reuse ;  /* 0x0000002c313f7220 */ /* 0x080fe20000410000 */
[----:B------:R-:W-:Y:S01]  /*f190*/  FFMA.FTZ R54, R4, R57, R55 ;  /* 0x0000003904367223 */ /* 0x000fe20000010037 */
[----:B------:R-:W-:Y:S01]  /*f1a0*/  LOP3.LUT R10, R10, 0xffff0000, RZ, 0xc0, !PT ;  /* 0xffff00000a0a7812 */ /* 0x000fe200078ec0ff */
[----:B------:R-:W-:Y:S01]  /*f1b0*/  FFMA.FTZ R56, R45, R44, -R8 ;  /* 0x0000002c2d387223 */ /* 0x000fe20000010808 */
[----:B------:R-:W-:Y:S02]  /*f1c0*/  IMAD.U32 R49, R27, 0x10000, RZ ;  /* 0x000100001b317824 */ /* 0x000fe400078e00ff */
[----:B------:R-:W-:Y:S01]  /*f1d0*/  FFMA.FTZ R63, R45, R48, R63 ;  /* 0x000000302d3f7223 */ /* 0x000fe2000001003f */
[----:B------:R-:W-:Y:S01]  /*f1e0*/  FMUL.FTZ R57, R50, R53 ;  /* 0x0000003532397220 */ /* 0x000fe20000410000 */
[----:B------:R-:W-:Y:S01]  /*f1f0*/  LOP3.LUT R55, R31, 0xffff0000, RZ, 0xc0, !PT ;  /* 0xffff00001f377812 */ /* 0x000fe200078ec0ff */
[----:B------:R-:W-:Y:S01]  /*f200*/  IMAD.U32 R51, R11, 0x10000, RZ ;  /* 0x000100000b337824 */ /* 0x000fe200078e00ff */
[----:B------:R-:W-:Y:S01]  /*f210*/  LOP3.LUT R45, R27, 0xffff0000, RZ, 0xc0, !PT ;  /* 0xffff00001b2d7812 */ /* 0x000fe200078ec0ff */
[----:B------:R-:W-:-:S02]  /*f220*/  IMAD.U32 R44, R32, 0x10000, RZ ;  /* 0x00010000202c7824 */ /* 0x000fc400078e00ff */
[-C--:B------:R-:W-:Y:S01]  /*f230*/  FMUL.FTZ R65, R50, R49.reuse ;  /* 0x0000003132417220 */ /* 0x080fe20000410000 */
[----:B------:R-:W-:Y:S01]  /*f240*/  FFMA.FTZ R57, R46, R49, -R57 ;  /* 0x000000312e397223 */ /* 0x000fe20000010839 */
[----:B------:R-:W-:Y:S01]  /*f250*/  FMUL.FTZ R49, R10, R55 ;  /* 0x000000370a317220 */ /* 0x000fe20000410000 */
[----:B------:R-:W-:Y:S02]  /*f260*/  IMAD.U32 R4, R28, 0x10000, RZ ;  /* 0x000100001c047824 */ /* 0x000fe400078e00ff */
        /* <DEDUP_REMOVED lines=8> */
[----:B------:R-:W-:-:S02]  /*f2f0*/  LOP3.LUT R8, R30, 0xffff0000, RZ, 0xc0, !PT ;  /* 0xffff00001e087812 */ /* 0x000fc400078ec0ff */
[----:B------:R-:W-:Y:S01]  /*f300*/  LOP3.LUT R10, R32, 0xffff0000, RZ, 0xc0, !PT ;  /* 0xffff0000200a7812 */ /* 0x000fe200078ec0ff */
[----:B------:R-:W-:Y:S01]  /*f310*/  FFMA.FTZ R50, R47, R44, R50 ;  /* 0x0000002c2f327223 */ /* 0x000fe20000010032 */
[----:B------:R-:W-:Y:S01]  /*f320*/  LOP3.LUT R4, R26, 0xffff0000, RZ, 0xc0, !PT ;  /* 0xffff00001a047812 */ /* 0x000fe200078ec0ff */
[----:B------:R-:W-:Y:S01]  /*f330*/  FMUL.FTZ R44, R9, R8 ;  /* 0x00000008092c7220 */ /* 0x000fe20000410000 */
[----:B------:R-:W-:Y:S01]  /*f340*/  LOP3.LUT R6, R28, 0xffff0000, RZ, 0xc0, !PT ;  /* 0xffff00001c067812 */ /* 0x000fe200078ec0ff */
[----:B------:R-:W-:Y:S02]  /*f350*/  FMUL.FTZ R58, R11, R10 ;  /* 0x0000000a0b3a7220 */ /* 0x000fe40000410000 */
[-C--:B------:R-:W-:Y:S01]  /*f360*/  FMUL.FTZ R45, R9, R4.reuse ;  /* 0x00000004092d7220 */ /* 0x080fe20000410000 */
[----:B------:R-:W-:Y:S01]  /*f370*/  FFMA.FTZ R9, R5, R4, -R44 ;  /* 0x0000000405097223 */ /* 0x000fe2000001082c */
[-C--:B------:R-:W-:Y:S01]  /*f380*/  FMUL.FTZ R11, R11, R6.reuse ;  /* 0x000000060b0b7220 */ /* 0x080fe20000410000 */
[----:B------:R-:W-:Y:S01]  /*f390*/  FFMA.FTZ R58, R7, R6, -R58 ;  /* 0x00000006073a7223 */ /* 0x000fe2000001083a */
        /* <DEDUP_REMOVED lines=12> */
.L_x_3463:
[----:B------:R-:W-:Y:S05]  /*f460*/  BSYNC B2 ;  /* 0x0000000000027941 */ /* 0x000fea0003800000 */
.L_x_3462:
[----:B------:R-:W-:Y:S05]  /*f470*/  @P2 BRA `(.L_x_3459) ;  /* 0x0000000400582947 */ /* 0x000fea0003800000 */
[----:B------:R-:W-:Y:S01]  /*f480*/  LEA.HI R42, R42, R233, RZ, 0x1d ;  /* 0x000000e92a2a7211 */ /* 0x000fe200078fe8ff */
[C---:B------:R-:W-:Y:S01]  /*f490*/  IMAD.U32 R54, R15.reuse, 0x10000, RZ ;  /* 0x000100000f367824 */ /* 0x040fe200078e00ff */
[----:B------:R-:W-:Y:S01]  /*f4a0*/  LOP3.LUT R51, R15, 0xffff0000, RZ, 0xc0, !PT ;  /* 0xffff00000f337812 */ /* 0x000fe200078ec0ff */
[----:B------:R-:W-:Y:S01]  /*f4b0*/  IMAD.U32 R52, R3, 0x10000, RZ ;  /* 0x0001000003347824 */ /* 0x000fe200078e00ff */
[----:B01----:R-:W-:Y:S01]  /*f4c0*/  SHF.R.S32.HI R7, RZ, 0x1f, R42 ;  /* 0x0000001fff077819 */ /* 0x003fe2000001142a */
[----:B------:R-:W-:Y:S01]  /*f4d0*/  IMAD.U32 R53, R20, 0x10000, RZ ;  /* 0x0001000014357824 */ /* 0x000fe200078e00ff */
[----:B------:R-:W-:Y:S02]  /*f4e0*/  SHF.L.U32 R5, R42, 0x3, RZ ;  /* 0x000000032a057819 */ /* 0x000fe400000006ff */
        /* <DEDUP_REMOVED lines=45> */
[----:B------:R-:W-:Y:S02]  /*f7c0*/  IMAD.U32 R50, R11, 0x10000, RZ ;  /* 0x000100000b327824 */ /* 0x000fe400078e00ff */
[C---:B------:R-:W-:Y:S01]  /*f7d0*/  FFMA.FTZ R53, R45.reuse, R4, -R44 ;  /* 0x000000042d357223 */ /* 0x040fe2000001082c */
[----:B------:R-:W-:Y:S02]  /*f7e0*/  IMAD.U32 R49, R24, 0x10000, RZ ;  /* 0x0001000018317824 */ /* 0x000fe400078e00ff */
[----:B------:R-:W-:Y:S01]  /*f7f0*/  FFMA.FTZ R54, R45, R8, R54 ;  /* 0x000000082d367223 */ /* 0x000fe20000010036 */
[----:B------:R-:W-:-:S02]  /*f800*/  IMAD.U32 R47, R14, 0x10000, RZ ;  /* 0x000100000e2f7824 */ /* 0x000fc400078e00ff */
        /* <DEDUP_REMOVED lines=29> */
.L_x_3459:
[----:B------:R-:W-:Y:S05]  /*f9e0*/  BSYNC B1 ;  /* 0x0000000000017941 */ /* 0x000fea0003800000 */
.L_x_3458:
[----:B------:R-:W-:-:S13]  /*f9f0*/  ISETP.GE.AND P0, PT, R223, R0, PT ;  /* 0x00000000df00720c */ /* 0x000fda0003f06270 */
[----:B------:R-:W-:Y:S05]  /*fa00*/  @P0 BRA `(.L_x_3439) ;  /* 0x0000001000340947 */ /* 0x000fea0003800000 */
[----:B------:R-:W3:Y:S01]  /*fa10*/  LDC R0, c[0x0][0x3d4] ;  /* 0x0000f500ff007b82 */ /* 0x000ee20000000800 */
[----:B------:R-:W-:Y:S01]  /*fa20*/  BSSY B1, `(.L_x_3464) ;  /* 0x000005b000017945 */ /* 0x000fe20003800000 */
[-C--:B---3--:R-:W-:Y:S02]  /*fa30*/  ISETP.GE.AND P0, PT, R22, R0.reuse, PT ;  /* 0x000000001600720c */ /* 0x088fe40003f06270 */
[-C--:B------:R-:W-:Y:S02]  /*fa40*/  ISETP.GE.AND P1, PT, R204, R0.reuse, PT ;  /* 0x00000000cc00720c */ /* 0x080fe40003f26270 */
[----:B------:R-:W-:-:S09]  /*fa50*/  ISETP.GE.AND P2, PT, R205, R0, PT ;  /* 0x00000000cd00720c */ /* 0x000fd20003f46270 */
[----:B------:R-:W-:Y:S05]  /*fa60*/  @P0 BRA `(.L_x_3465) ;  /* 0x0000000400580947 */ /* 0x000fea0003800000 */
[----:B012---:R-:W-:Y:S01]  /*fa70*/  LEA.HI R4, R0, R227, RZ, 0x1d ;  /* 0x000000e300047211 */ /* 0x007fe200078fe8ff */
[C---:B------:R-:W-:Y:S01]  /*fa80*/  IMAD.U32 R53, R38.reuse, 0x10000, RZ ;  /* 0x0001000026357824 */ /* 0x040fe200078e00ff */
[----:B------:R-:W-:Y:S01]  /*fa90*/  LOP3.LUT R58, R38, 0xffff0000, RZ, 0xc0, !PT ;  /* 0xffff0000263a7812 */ /* 0x000fe200078ec0ff */
[C---:B------:R-:W-:Y:S01]  /*faa0*/  IMAD.U32 R51, R33.reuse, 0x10000, RZ ;  /* 0x0001000021337824 */ /* 0x040fe200078e00ff */
[----:B------:R-:W-:Y:S01]  /*fab0*/  SHF.R.S32.HI R5, RZ, 0x1f, R4 ;  /* 0x0000001fff057819 */ /* 0x000fe20000011404 */
[----:B------:R-:W-:Y:S01]  /*fac0*/  IMAD.SHL.U32 R6, R4, 0x8, RZ ;  /* 0x0000000804067824 */ /* 0x000fe200078e00ff */
[----:B------:R-:W-:Y:S01]  /*fad0*/  LOP3.LUT R54, R33, 0xffff0000, RZ, 0xc0, !PT ;  /* 0xffff000021367812 */ /* 0x000fe200078ec0ff */
[----:B------:R-:W-:Y:S01]  /*fae0*/  IMAD.U32 R60, R39, 0x10000, RZ ;  /* 0x00010000273c7824 */ /* 0x000fe200078e00ff */
[----:B------:R-:W-:Y:S01]  /*faf0*/  LEA.HI R4, R5, R4, RZ, 0x3 ;  /* 0x0000000405047211 */ /* 0x000fe200078f18ff */
[----:B------:R-:W-:Y:S01]  /*fb00*/  IMAD.U32 R56, R34, 0x10000, RZ ;  /* 0x0001000022387824 */ /* 0x000fe200078e00ff */
[----:B------:R-:W-:Y:S01]  /*fb10*/  LOP3.LUT R5, R207, 0x38, R6, 0xf8, !PT ;  /* 0x00000038cf057812 */ /* 0x000fe200078ef806 */
[----:B------:R-:W-:Y:S01]  /*fb20*/  IMAD.U32 R55, R40, 0x10000, RZ ;  /* 0x0001000028377824 */ /* 0x000fe200078e00ff */
[----:B------:R-:W-:-:S02]  /*fb30*/  SHF.L.U32 R4, R4, 0xa, RZ ;  /* 0x0000000a04047819 */ /* 0x000fc400000006ff */
[----:B------:R-:W-:Y:S02]  /*fb40*/  LOP3.LUT R5, R5, R236, RZ, 0x3c, !PT ;  /* 0x000000ec05057212 */ /* 0x000fe400078e3cff */
        /* <DEDUP_REMOVED lines=28> */
[----:B------:R-:W-:Y:S02]  /*fd10*/  IMAD.U32 R53, R35, 0x10000, RZ ;  /* 0x0001000023357824 */ /* 0x000fe400078e00ff */
[-C--:B------:R-:W-:Y:S01]  /*fd20*/  FFMA.FTZ R47, R56, R44.reuse, -R47 ;  /* 0x0000002c382f7223 */ /* 0x080fe2000001082f */
[----:B------:R-:W-:Y:S01]  /*fd30*/  FFMA.FTZ R51, R60, R44, R51 ;  /* 0x0000002c3c337223 */ /* 0x000fe20000010033 */
[----:B------:R-:W-:Y:S01]  /*fd40*/  FMUL.FTZ R4, R55, R49 ;  /* 0x0000003137047220 */ /* 0x000fe20000410000 */
[----:B------:R-:W-:Y:S01]  /*fd50*/  LOP3.LUT R10, R10, 0xffff0000, RZ, 0xc0, !PT ;  /* 0xffff00000a0a7812 */ /* 0x000fe200078ec0ff */
[----:B------:R-:W-:Y:S01]  /*fd60*/  IMAD.U32 R50, R11, 0x10000, RZ ;  /* 0x000100000b327824 */ /* 0x000fe200078e00ff */
[----:B------:R-:W-:Y:S01]  /*fd70*/  LOP3.LUT R44, R35, 0xffff0000, RZ, 0xc0, !PT ;  /* 0xffff0000232c7812 */ /* 0x000fe200078ec0ff */
[C---:B------:R-:W-:Y:S01]  /*fd80*/  FFMA.FTZ R8, R53.reuse, R45, -R4 ;  /* 0x0000002d35087223 */ /* 0x040fe20000010804 */
[----:B------:R-:W-:Y:S01]  /*fd90*/  LOP3.LUT R48, R40, 0xffff0000, RZ, 0xc0, !PT ;  /* 0xffff000028307812 */ /* 0x000fe200078ec0ff */
[----:B------:R-:W-:Y:S01]  /*fda0*/  FMUL.FTZ R40, R53, R49 ;  /* 0x0000003135287220 */ /* 0x000fe20000410000 */
[----:B------:R-:W-:-:S02]  /*fdb0*/  IMAD.U32 R54, R41, 0x10000, RZ ;  /* 0x0001000029367824 */ /* 0x000fc400078e00ff */
[-C--:B------:R-:W-:Y:S01]  /*fdc0*/  FMUL.FTZ R49, R44, R10.reuse ;  /* 0x0000000a2c317220 */ /* 0x080fe20000410000 */
[----:B------:R-:W-:Y:S02]  /*fdd0*/  IMAD.U32 R4, R37, 0x10000, RZ ;  /* 0x0001000025047824 */ /* 0x000fe400078e00ff */
[----:B------:R-:W-:Y:S01]  /*fde0*/  FMUL.FTZ R35, R48, R10 ;  /* 0x0000000a30237220 */ /* 0x000fe20000410000 */
[----:B------:R-:W-:Y:S01]  /*fdf0*/  FFMA.FTZ R10, R55, R45, R40 ;  /* 0x0000002d370a7223 */ /* 0x000fe20000010028 */
[----:B------:R-:W-:Y:S01]  /*fe00*/  LOP3.LUT R11, R11, 0xffff0000, RZ, 0xc0, !PT ;  /* 0xffff00000b0b7812 */ /* 0x000fe200078ec0ff */
[-C--:B------:R-:W-:Y:S01]  /*fe10*/  FMUL.FTZ R45, R54, R50.reuse ;  /* 0x00000032362d7220 */ /* 0x080fe20000410000 */
[----:B------:R-:W-:Y:S01]  /*fe20*/  LOP3.LUT R55, R39, 0xffff0000, RZ, 0xc0, !PT ;  /* 0xffff000027377812 */ /* 0x000fe200078ec0ff */
[----:B------:R-:W-:Y:S01]  /*fe30*/  FMUL.FTZ R53, R4, R50 ;  /* 0x0000003204357220 */ /* 0x000fe20000410000 */
[----:B------:R-:W-:Y:S01]  /*fe40*/  LOP3.LUT R41, R41, 0xffff0000, RZ, 0xc0, !PT ;  /* 0xffff000029297812 */ /* 0x000fe200078ec0ff */
[----:B------:R-:W-:Y:S01]  /*fe50*/  FFMA.FTZ R35, R44, R6, -R35 ;  /* 0x000000062c237223 */ /* 0x000fe20000010823 */
[----:B------:R-:W-:Y:S01]  /*fe60*/  LOP3.LUT R39, R34, 0xffff0000, RZ, 0xc0, !PT ;  /* 0xffff000022277812 */ /* 0x000fe200078ec0ff */
[----:B------:R-:W-:Y:S01]  /*fe70*/  FFMA.FTZ R45, R4, R46, -R45 ;  /* 0x0000002e042d7223 */ /* 0x000fe2000001082d */
[----:B------:R-:W-:Y:S01]  /*fe80*/  LOP3.LUT R37, R37, 0xffff0000, RZ, 0xc0, !PT ;  /* 0xffff000025257812 */ /* 0x000fe200078ec0ff */
[----:B------:R-:W-:Y:S01]  /*fe90*/  FFMA.FTZ R49, R48, R6, R49 ;  /* 0x0000000630317223 */ /* 0x000fe20000010031 */
        /* <DEDUP_REMOVED lines=19> */
.L_x_3465:
[----:B------:R-:W-:Y:S05]  /*ffd0*/  BSYNC B1 ;  /* 0x0000000000017941 */ /* 0x000fea0003800000 */
.L_x_3464:
[----:B------:R-:W-:Y:S04]  /*ffe0*/  BSSY B1, `(.L_x_3466) ;  /* 0x0000058000017945 */ /* 0x000fe80003800000 */
[----:B------:R-:W-:Y:S05]  /*fff0*/  @P1 BRA `(.L_x_3467) ;  /* 0x0000000400581947 */ /* 0x000fea0003800000 */
[----:B0123--:R-:W-:Y:S01]  /*10000*/  LEA.HI R4, R0, R228, RZ, 0x1d ;  /* 0x000000e400047211 */ /* 0x00ffe200078fe8ff */
[C---:B------:R-:W-:Y:S01]  /*10010*/  IMAD.U32 R46, R29.reuse, 0x10000, RZ ;  /* 0x000100001d2e7824 */ /* 0x040fe200078e00ff */
[----:B------:R-:W-:Y:S01]  /*10020*/  LOP3.LUT R48, R29, 0xffff0000, RZ, 0xc0, !PT ;  /* 0xffff00001d307812 */ /* 0x000fe200078ec0ff */
[----:B------:R-:W-:Y:S01]  /*10030*/  IMAD.U32 R44, R25, 0x10000, RZ ;  /* 0x00010000192c7824 */ /* 0x000fe200078e00ff */
[----:B------:R-:W-:Y:S01]  /*10040*/  SHF.R.S32.HI R5, RZ, 0x1f, R4 ;  /* 0x0000001fff057819 */ /* 0x000fe20000011404 */
[----:B------:R-:W-:Y:S01]  /*10050*/  IMAD.SHL.U32 R6, R4, 0x8, RZ ;  /* 0x0000000804067824 */ /* 0x000fe200078e00ff */
[----:B------:R-:W-:Y:S01]  /*10060*/  LOP3.LUT R50, R31, 0xffff0000, RZ, 0xc0, !PT ;  /* 0xffff00001f327812 */ /* 0x000fe200078ec0ff */
[----:B------:R-:W-:Y:S01]  /*10070*/  IMAD.U32 R47, R30, 0x10000, RZ ;  /* 0x000100001e2f7824 */ /* 0x000fe200078e00ff */
[----:B------:R-:W-:Y:S01]  /*10080*/  LEA.HI R4, R5, R4, RZ, 0x3 ;  /* 0x0000000405047211 */ /* 0x000fe200078f18ff */
[----:B------:R-:W-:Y:S01]  /*10090*/  IMAD.U32 R49, R31, 0x10000, RZ ;  /* 0x000100001f317824 */ /* 0x000fe200078e00ff */
[----:B------:R-:W-:Y:S01]  /*100a0*/  LOP3.LUT R5, R207, 0x38, R6, 0xf8, !PT ;  /* 0x00000038cf057812 */ /* 0x000fe200078ef806 */
[----:B------:R-:W-:-:S02]  /*100b0*/  IMAD.U32 R45, R26, 0x10000, RZ ;  /* 0x000100001a2d7824 */ /* 0x000fc400078e00ff */
[----:B------:R-:W-:Y:S01]  /*100c0*/  IMAD.SHL.U32 R4, R4, 0x400, RZ ;  /* 0x0000040004047824 */ /* 0x000fe200078e00ff */
[----:B------:R-:W-:Y:S01]  /*100d0*/  LOP3.LUT R5, R5, R236, RZ, 0x3c, !PT ;  /* 0x000000ec05057212 */ /* 0x000fe200078e3cff */
[----:B------:R-:W-:-:S03]  /*100e0*/  IMAD.U32 R52, R32, 0x10000, RZ ;  /* 0x0001000020347824 */ /* 0x000fc600078e00ff */
[----:B------:R-:W-:-:S04]  /*100f0*/  LOP3.LUT R4, R4, 0x7fffe000, RZ, 0xc0, !PT ;  /* 0x7fffe00004047812 */ /* 0x000fc800078ec0ff */
[----:B------:R-:W-:Y:S02]  /*10100*/  IADD3 R9, R5, R4, R212 ;  /* 0x0000000405097210 */ /* 0x000fe40007ffe0d4 */
[----:B------:R-:W0:Y:S02]  /*10110*/  LDS.128 R4, [R231] ;  /* 0x00000000e7047984 */ /* 0x000e240000000c00 */
[----:B------:R-:W-:-:S05]  /*10120*/  LEA R33, R9, R2, 0x1 ;  /* 0x0000000209217211 */ /* 0x000fca00078e08ff */
        /* <DEDUP_REMOVED lines=15> */
[C---:B------:R-:W-:Y:S01]  /*10220*/  IMAD.U32 R41, R10.reuse, 0x10000, RZ ;  /* 0x000100000a297824 */ /* 0x040fe200078e00ff */
[----:B------:R-:W-:Y:S01]  /*10230*/  LOP3.LUT R10, R10, 0xffff0000, RZ, 0xc0, !PT ;  /* 0xffff00000a0a7812 */ /* 0x000fe200078ec0ff */
[----:B------:R-:W-:Y:S01]  /*10240*/  FFMA.FTZ R43, R44, R34, -R43 ;  /* 0x000000222c2b7223 */ /* 0x000fe2000001082b */
[----:B------:R-:W-:Y:S01]  /*10250*/  LOP3.LUT R44, R25, 0xffff0000, RZ, 0xc0, !PT ;  /* 0xffff0000192c7812 */ /* 0x000fe200078ec0ff */
[----:B------:R-:W-:Y:S01]  /*10260*/  FMUL.FTZ R25, R48, R8 ;  /* 0x0000000830197220 */ /* 0x000fe20000410000 */
[----:B------:R-:W-:Y:S01]  /*10270*/  FFMA.FTZ R39, R46, R34, R39 ;  /* 0x000000222e277223 */ /* 0x000fe20000010027 */
[C---:B------:R-:W-:Y:S01]  /*10280*/  IMAD.U32 R42, R11.reuse, 0x10000, RZ ;  /* 0x000100000b2a7824 */ /* 0x040fe200078e00ff */
[----:B------:R-:W-:Y:S01]  /*10290*/  LOP3.LUT R11, R11, 0xffff0000, RZ, 0xc0, !PT ;  /* 0xffff00000b0b7812 */ /* 0x000fe200078ec0ff */
[C---:B------:R-:W-:Y:S01]  /*102a0*/  FMUL.FTZ R29, R44.reuse, R8 ;  /* 0x000000082c1d7220 */ /* 0x040fe20000410000 */
[----:B------:R-:W-:Y:S01]  /*102b0*/  FFMA.FTZ R8, R44, R4, -R25 ;  /* 0x000000042c087223 */ /* 0x000fe20000010819 */
[----:B------:R-:W-:-:S02]  /*102c0*/  IMAD.U32 R25, R27, 0x10000, RZ ;  /* 0x000100001b197824 */ /* 0x000fc400078e00ff */
[----:B------:R-:W-:Y:S01]  /*102d0*/  FMUL.FTZ R44, R47, R40 ;  /* 0x000000282f2c7220 */ /* 0x000fe20000410000 */
[----:B------:R-:W-:Y:S01]  /*102e0*/  FFMA.FTZ R34, R48, R4, R29 ;  /* 0x0000000430227223 */ /* 0x000fe2000001001d */
[-C--:B------:R-:W-:Y:S01]  /*102f0*/  FMUL.FTZ R4, R49, R41.reuse ;  /* 0x0000002931047220 */ /* 0x080fe20000410000 */
[----:B------:R-:W-:Y:S01]  /*10300*/  LOP3.LUT R48, R27, 0xffff0000, RZ, 0xc0, !PT ;  /* 0xffff00001b307812 */ /* 0x000fe200078ec0ff */
[----:B------:R-:W-:Y:S01]  /*10310*/  FMUL.FTZ R40, R45, R40 ;  /* 0x000000282d287220 */ /* 0x000fe20000410000 */
[C---:B------:R-:W-:Y:S01]  /*10320*/  FMUL.FTZ R46, R25.reuse, R41 ;  /* 0x00000029192e7220 */ /* 0x040fe20000410000 */
[----:B------:R-:W-:Y:S01]  /*10330*/  FFMA.FTZ R25, R25, R37, -R4 ;  /* 0x0000002519197223 */ /* 0x000fe20000010804 */
[----:B------:R-:W-:Y:S01]  /*10340*/  FMUL.FTZ R27, R50, R10 ;  /* 0x0000000a321b7220 */ /* 0x000fe20000410000 */
[-C--:B------:R-:W-:Y:S01]  /*10350*/  FFMA.FTZ R44, R45, R35.reuse, -R44 ;  /* 0x000000232d2c7223 */ /* 0x080fe2000001082c */
[----:B------:R-:W-:Y:S01]  /*10360*/  FFMA.FTZ R40, R47, R35, R40 ;  /* 0x000000232f287223 */ /* 0x000fe20000010028 */
[----:B------:R-:W-:-:S02]  /*10370*/  IMAD.U32 R4, R28, 0x10000, RZ ;  /* 0x000100001c047824 */ /* 0x000fc400078e00ff */
[----:B------:R-:W-:Y:S01]  /*10380*/  FMUL.FTZ R29, R48, R10 ;  /* 0x0000000a301d7220 */ /* 0x000fe20000410000 */
[----:B------:R-:W-:Y:S01]  /*10390*/  FMUL.FTZ R31, R52, R42 ;  /* 0x0000002a341f7220 */ /* 0x000fe20000410000 */
[----:B------:R-:W-:Y:S01]  /*103a0*/  LOP3.LUT R41, R30, 0xffff0000, RZ, 0xc0, !PT ;  /* 0xffff00001e297812 */ /* 0x000fe200078ec0ff */
[----:B------:R-:W-:Y:S01]  /*103b0*/  FFMA.FTZ R10, R49, R37, R46 ;  /* 0x00000025310a7223 */ /* 0x000fe2000001002e */
[----:B------:R-:W-:Y:S01]  /*103c0*/  LOP3.LUT R35, R26, 0xffff0000, RZ, 0xc0, !PT ;  /* 0xffff00001a237812 */ /* 0x000fe200078ec0ff */
[----:B------:R-:W-:Y:S01]  /*103d0*/  FFMA.FTZ R46, R48, R6, -R27 ;  /* 0x00000006302e7223 */ /* 0x000fe2000001081b */
[----:B------:R-:W-:Y:S01]  /*103e0*/  LOP3.LUT R45, R32, 0xffff0000, RZ, 0xc0, !PT ;  /* 0xffff0000202d7812 */ /* 0x000fe200078ec0ff */
[----:B------:R-:W-:Y:S01]  /*103f0*/  FMUL.FTZ R27, R4, R42 ;  /* 0x0000002a041b7220 */ /* 0x000fe20000410000 */
[----:B------:R-:W-:Y:S01]  /*10400*/  LOP3.LUT R37, R28, 0xffff0000, RZ, 0xc0, !PT ;  /* 0xffff00001c257812 */ /* 0x000fe200078ec0ff */
[----:B------:R-:W-:Y:S01]  /*10410*/  FFMA.FTZ R31, R4, R38, -R31 ;  /* 0x00000026041f7223 */ /* 0x000fe2000001081f */
[----:B------:R-:W-:Y:S01]  /*10420*/  FFMA.FTZ R29, R50, R6, R29 ;  /* 0x00000006321d7223 */ /* 0x000fe2000001001d */
[-C--:B------:R-:W-:Y:S01]  /*10430*/  FMUL.FTZ R4, R41, R9.reuse ;  /* 0x0000000929047220 */ /* 0x080fe20000410000 */
[----:B------:R-:W-:Y:S01]  /*10440*/  FMUL.FTZ R6, R35, R9 ;  /* 0x0000000923067220 */ /* 0x000fe20000410000 */
[-C--:B------:R-:W-:Y:S01]  /*10450*/  FMUL.FTZ R26, R45, R11.reuse ;  /* 0x0000000b2d1a7220 */ /* 0x080fe20000410000 */
[----:B------:R-:W-:Y:S01]  /*10460*/  FMUL.FTZ R28, R37, R11 ;  /* 0x0000000b251c7220 */ /* 0x000fe20000410000 */
[-C--:B------:R-:W-:Y:S01]  /*10470*/  FFMA.FTZ R9, R35, R5.reuse, -R4 ;  /* 0x0000000523097223 */ /* 0x080fe20000010804 */
[----:B------:R-:W-:Y:S01]  /*10480*/  FFMA.FTZ R11, R41, R5, R6 ;  /* 0x00000005290b7223 */ /* 0x000fe20000010006 */
[-C--:B------:R-:W-:Y:S01]  /*10490*/  FFMA.FTZ R26, R37, R7.reuse, -R26 ;  /* 0x00000007251a7223 */ /* 0x080fe2000001081a */
        /* <DEDUP_REMOVED lines=12> */
.L_x_3467:
[----:B------:R-:W-:Y:S05]  /*10560*/  BSYNC B1 ;  /* 0x0000000000017941 */ /* 0x000fea0003800000 */
.L_x_3466:
[----:B------:R-:W-:Y:S05]  /*10570*/  @P2 BRA `(.L_x_3439) ;  /* 0x0000000400582947 */ /* 0x000fea0003800000 */
[----:B------:R-:W-:Y:S01]  /*10580*/  LEA.HI R0, R0, R233, RZ, 0x1d ;  /* 0x000000e900007211 */ /* 0x000fe200078fe8ff */
[C---:B------:R-:W-:Y:S01]  /*10590*/  IMAD.U32 R35, R15.reuse, 0x10000, RZ ;  /* 0x000100000f237824 */ /* 0x040fe200078e00ff */
[----:B------:R-:W-:Y:S01]  /*105a0*/  LOP3.LUT R44, R15, 0xffff0000, RZ, 0xc0, !PT ;  /* 0xffff00000f2c7812 */ /* 0x000fe200078ec0ff */
[C---:B----4-:R-:W-:Y:S01]  /*105b0*/  IMAD.U32 R33, R3.reuse, 0x10000, RZ ;  /* 0x0001000003217824 */ /* 0x050fe200078e00ff */
[----:B0123--:R-:W-:Y:S01]  /*105c0*/  SHF.R.S32.HI R5, RZ, 0x1f, R0 ;  /* 0x0000001fff057819 */ /* 0x00ffe20000011400 */
[----:B------:R-:W-:Y:S01]  /*105d0*/  IMAD.SHL.U32 R4, R0, 0x8, RZ ;  /* 0x0000000800047824 */ /* 0x000fe200078e00ff */
[----:B------:R-:W-:Y:S01]  /*105e0*/  LOP3.LUT R40, R3, 0xffff0000, RZ, 0xc0, !PT ;  /* 0xffff000003287812 */ /* 0x000fe200078ec0ff */
[----:B------:R-:W-:Y:S01]  /*105f0*/  IMAD.U32 R46, R20, 0x10000, RZ ;  /* 0x00010000142e7824 */ /* 0x000fe200078e00ff */
[----:B------:R-:W-:Y:S01]  /*10600*/  LEA.HI R0, R5, R0, RZ, 0x3 ;  /* 0x0000000005007211 */ /* 0x000fe200078f18ff */
[----:B------:R-:W-:Y:S01]  /*10610*/  IMAD.U32 R42, R12, 0x10000, RZ ;  /* 0x000100000c2a7824 */ /* 0x000fe200078e00ff */
[----:B------:R-:W-:-:S02]  /*10620*/  LOP3.LUT R5, R207, 0x38, R4, 0xf8, !PT ;  /* 0x00000038cf057812 */ /* 0x000fc400078ef804 */
[----:B------:R-:W-:Y:S01]  /*10630*/  LOP3.LUT R37, R20, 0xffff0000, RZ, 0xc0, !PT ;  /* 0xffff000014257812 */ /* 0x000fe200078ec0ff */
[----:B------:R-:W-:Y:S01]  /*10640*/  IMAD.SHL.U32 R0, R0, 0x400, RZ ;  /* 0x0000040000007824 */ /* 0x000fe200078e00ff */
[----:B------:R-:W-:Y:S02]  /*10650*/  LOP3.LUT R5, R5, R236, RZ, 0x3c, !PT ;  /* 0x000000ec05057212 */ /* 0x000fe400078e3cff */
[----:B------:R-:W-:Y:S02]  /*10660*/  LOP3.LUT R39, R24, 0xffff0000, RZ, 0xc0, !PT ;  /* 0xffff000018277812 */ /* 0x000fe400078ec0ff */
[----:B------:R-:W-:-:S04]  /*10670*/  LOP3.LUT R0, R0, 0x7fffe000, RZ, 0xc0, !PT ;  /* 0x7fffe00000007812 */ /* 0x000fc800078ec0ff */
[----:B------:R-:W-:Y:S02]  /*10680*/  IADD3 R9, R5, R0, R212 ;  /* 0x0000000005097210 */ /* 0x000fe40007ffe0d4 */
[----:B------:R-:W0:Y:S03]  /*10690*/  LDS.128 R4, [R230] ;  /* 0x00000000e6047984 */ /* 0x000e260000000c00 */
[----:B------:R-:W-:-:S05]  /*106a0*/  IMAD R0, R9, 0x2, R2 ;  /* 0x0000000209007824 */ /* 0x000fca00078e0202 */
[----:B------:R-:W1:Y:S01]  /*106b0*/  LDS.128 R8, [R0+0x15400] ;  /* 0x0154000000087984 */ /* 0x000e620000000c00 */
[C---:B0-----:R-:W-:Y:S01]  /*106c0*/  SHF.L.U32 R25, R4.reuse, 0x10, RZ ;  /* 0x0000001004197819 */ /* 0x041fe200000006ff */
[----:B------:R-:W-:Y:S01]  /*106d0*/  IMAD.U32 R26, R5, 0x10000, RZ ;  /* 0x00010000051a7824 */ /* 0x000fe200078e00ff */
[----:B------:R-:W-:Y:S01]  /*106e0*/  LOP3.LUT R4, R4, 0xffff0000, RZ, 0xc0, !PT ;  /* 0xffff000004047812 */ /* 0x000fe200078ec0ff */
[C---:B------:R-:W-:Y:S01]  /*106f0*/  IMAD.U32 R27, R6.reuse, 0x10000, RZ ;  /* 0x00010000061b7824 */ /* 0x040fe200078e00ff */
[----:B------:R-:W-:Y:S01]  /*10700*/  LOP3.LUT R6, R6, 0xffff0000, RZ, 0xc0, !PT ;  /* 0xffff000006067812 */ /* 0x000fe200078ec0ff */
[----:B------:R-:W-:Y:S01]  /*10710*/  IMAD.U32 R28, R7, 0x10000, RZ ;  /* 0x00010000071c7824 */ /* 0x000fe200078e00ff */
[----:B------:R-:W-:Y:S01]  /*10720*/  LOP3.LUT R5, R5, 0xffff0000, RZ, 0xc0, !PT ;  /* 0xffff000005057812 */ /* 0x000fe200078ec0ff */
[C---:B-1----:R-:W-:Y:S01]  /*10730*/  IMAD.U32 R29, R8.reuse, 0x10000, RZ ;  /* 0x00010000081d7824 */ /* 0x042fe200078e00ff */
[----:B------:R-:W-:Y:S01]  /*10740*/  LOP3.LUT R8, R8, 0xffff0000, RZ, 0xc0, !PT ;  /* 0xffff000008087812 */ /* 0x000fe200078ec0ff */
[C---:B------:R-:W-:Y:S01]  /*10750*/  IMAD.U32 R30, R9.reuse, 0x10000, RZ ;  /* 0x00010000091e7824 */ /* 0x040fe200078e00ff */
[----:B------:R-:W-:Y:S01]  /*10760*/  LOP3.LUT R9, R9, 0xffff0000, RZ, 0xc0, !PT ;  /* 0xffff000009097812 */ /* 0x000fe200078ec0ff */
[-C--:B------:R-:W-:Y:S01]  /*10770*/  FMUL.FTZ R34, R35, R29.reuse ;  /* 0x0000001d23227220 */ /* 0x080fe20000410000 */
[C---:B------:R-:W-:Y:S01]  /*10780*/  FMUL.FTZ R38, R33.reuse, R29 ;  /* 0x0000001d21267220 */ /* 0x040fe20000410000 */
[-C--:B------:R-:W-:Y:S01]  /*10790*/  FMUL.FTZ R3, R44, R8.reuse ;  /* 0x000000082c037220 */ /* 0x080fe20000410000 */
[----:B------:R-:W-:Y:S01]  /*107a0*/  FMUL.FTZ R15, R40, R8 ;  /* 0x00000008280f7220 */ /* 0x000fe20000410000 */
[-C--:B------:R-:W-:Y:S01]  /*107b0*/  FFMA.FTZ R34, R33, R25.reuse, -R34 ;  /* 0x0000001921227223 */ /* 0x080fe20000010822 */
[----:B------:R-:W-:Y:S01]  /*107c0*/  FFMA.FTZ R38, R35, R25, R38 ;  /* 0x0000001923267223 */ /* 0x000fe20000010026 */
[-C--:B------:R-:W-:Y:S01]  /*107d0*/  FMUL.FTZ R25, R46, R30.reuse ;  /* 0x0000001e2e197220 */ /* 0x080fe20000410000 */
[----:B------:R-:W-:Y:S01]  /*107e0*/  FMUL.FTZ R29, R42, R30 ;  /* 0x0000001e2a1d7220 */ /* 0x000fe20000410000 */
[----:B------:R-:W-:-:S02]  /*107f0*/  IMAD.U32 R31, R10, 0x10000, RZ ;  /* 0x000100000a1f7824 */ /* 0x000fc400078e00ff */
[-C--:B------:R-:W-:Y:S01]  /*10800*/  FFMA.FTZ R3, R40, R4.reuse, -R3 ;  /* 0x0000000428037223 */ /* 0x080fe20000010803 */
[----:B------:R-:W-:Y:S01]  /*10810*/  IMAD.U32 R35, R21, 0x10000, RZ ;  /* 0x0001000015237824 */ /* 0x000fe200078e00ff */
[----:B------:R-:W-:Y:S01]  /*10820*/  LOP3.LUT R10, R10, 0xffff0000, RZ, 0xc0, !PT ;  /* 0xffff00000a0a7812 */ /* 0x000fe200078ec0ff */
[C---:B------:R-:W-:Y:S01]  /*10830*/  IMAD.U32 R33, R13.reuse, 0x10000, RZ ;  /* 0x000100000d217824 */ /* 0x040fe200078e00ff */
[----:B------:R-:W-:Y:S01]  /*10840*/  LOP3.LUT R30, R13, 0xffff0000, RZ, 0xc0, !PT ;  /* 0xffff00000d1e7812 */ /* 0x000fe200078ec0ff */
[----:B------:R-:W-:Y:S01]  /*10850*/  FFMA.FTZ R15, R44, R4, R15 ;  /* 0x000000042c0f7223 */ /* 0x000fe2000001000f */
[----:B------:R-:W-:Y:S01]  /*10860*/  LOP3.LUT R40, R21, 0xffff0000, RZ, 0xc0, !PT ;  /* 0xffff000015287812 */ /* 0x000fe200078ec0ff */
[-C--:B------:R-:W-:Y:S01]  /*10870*/  FFMA.FTZ R25, R42, R26.reuse, -R25 ;  /* 0x0000001a2a197223 */ /* 0x080fe20000010819 */
[----:B------:R-:W-:Y:S01]  /*10880*/  FFMA.FTZ R29, R46, R26, R29 ;  /* 0x0000001a2e1d7223 */ /* 0x000fe2000001001d */
[-C--:B------:R-:W-:Y:S01]  /*10890*/  FMUL.FTZ R4, R35, R31.reuse ;  /* 0x0000001f23047220 */ /* 0x080fe20000410000 */
[----:B------:R-:W-:Y:S01]  /*108a0*/  FMUL.FTZ R26, R33, R31 ;  /* 0x0000001f211a7220 */ /* 0x000fe20000410000 */
[----:B------:R-:W-:-:S02]  /*108b0*/  IMAD.U32 R32, R11, 0x10000, RZ ;  /* 0x000100000b207824 */ /* 0x000fc400078e00ff */
[-C--:B------:R-:W-:Y:S01]  /*108c0*/  FMUL.FTZ R13, R40, R10.reuse ;  /* 0x0000000a280d7220 */ /* 0x080fe20000410000 */
[----:B------:R-:W-:Y:S02]  /*108d0*/  IMAD.U32 R42, R24, 0x10000, RZ ;  /* 0x00010000182a7824 */ /* 0x000fe400078e00ff */
[----:B------:R-:W-:Y:S01]  /*108e0*/  FMUL.FTZ R21, R30, R10 ;  /* 0x0000000a1e157220 */ /* 0x000fe20000410000 */
[-C--:B------:R-:W-:Y:S01]  /*108f0*/  FFMA.FTZ R8, R33, R27.reuse, -R4 ;  /* 0x0000001b21087223 */ /* 0x080fe20000010804 */
[----:B------:R-:W-:Y:S01]  /*10900*/  FFMA.FTZ R10, R35, R27, R26 ;  /* 0x0000001b230a7223 */ /* 0x000fe2000001001a */
[----:B------:R-:W-:Y:S01]  /*10910*/  LOP3.LUT R11, R11, 0xffff0000, RZ, 0xc0, !PT ;  /* 0xffff00000b0b7812 */ /* 0x000fe200078ec0ff */
[----:B------:R-:W-:Y:S02]  /*10920*/  IMAD.U32 R4, R14, 0x10000, RZ ;  /* 0x000100000e047824 */ /* 0x000fe400078e00ff */
[----:B------:R-:W-:Y:S01]  /*10930*/  FMUL.FTZ R27, R42, R32 ;  /* 0x000000202a1b7220 */ /* 0x000fe20000410000 */
[----:B------:R-:W-:Y:S01]  /*10940*/  LOP3.LUT R33, R12, 0xffff0000, RZ, 0xc0, !PT ;  /* 0xffff00000c217812 */ /* 0x000fe200078ec0ff */
[----:B------:R-:W-:Y:S01]  /*10950*/  FFMA.FTZ R13, R30, R6, -R13 ;  /* 0x000000061e0d7223 */ /* 0x000fe2000001080d */
[----:B------:R-:W-:Y:S01]  /*10960*/  LOP3.LUT R35, R14, 0xffff0000, RZ, 0xc0, !PT ;  /* 0xffff00000e237812 */ /* 0x000fe200078ec0ff */
[C---:B------:R-:W-:Y:S01]  /*10970*/  FMUL.FTZ R31, R4.reuse, R32 ;  /* 0x00000020041f7220 */ /* 0x040fe20000410000 */
        /* <DEDUP_REMOVED lines=22> */
.L_x_3439:
[----:B------:R-:W-:Y:S05]  /*10ae0*/  BSYNC B0 ;  /* 0x0000000000007941 */ /* 0x000fea0003800000 */
.L_x_3417:
[----:B------:R-:W-:Y:S01]  /*10af0*/  @!PT LDS RZ, [RZ] ;  /* 0x00000000fffff984 */ /* 0x000fe20000000800 */
[----:B------:R-:W-:Y:S01]  /*10b00*/  @!PT LDS RZ, [RZ] ;  /* 0x00000000fffff984 */ /* 0x000fe20000000800 */
[----:B------:R-:W-:Y:S01]  /*10b10*/  @!PT LDS RZ, [RZ] ;  /* 0x00000000fffff984 */ /* 0x000fe20000000800 */
[----:B------:R-:W-:Y:S01]  /*10b20*/  @!PT LDS RZ, [RZ] ;  /* 0x00000000fffff984 */ /* 0x000fe20000000800 */
[----:B------:R5:W-:Y:S06]  /*10b30*/  MEMBAR.ALL.CTA ;  /* 0x0000000000007992 */ /* 0x000bec0000008000 */
[----:B-----5:R-:W5:Y:S01]  /*10b40*/  FENCE.VIEW.ASYNC.S ;  /* 0x00000000000073c6 */ /* 0x020f620000000000 */
[----:B------:R-:W-:Y:S05]  /*10b50*/  WARPSYNC.ALL ;  /* 0x0000000000007948 */ /* 0x000fea0003800000 */
[----:B-----5:R-:W-:Y:S06]  /*10b60*/  BAR.SYNC.DEFER_BLOCKING 0xd, 0x100 ;  /* 0x0344000000007b1d */ /* 0x020fec0000010000 */
.L_x_3415:
[----:B0-----:R-:W5:Y:S02]  /*10b70*/  LDL R0, [R1+0x14] ;  /* 0x0000140001007983 */ /* 0x001f640000100800 */
[----:B-----5:R-:W-:-:S13]  /*10b80*/  R2UR UR4, R0 ;  /* 0x00000000000472ca */ /* 0x020fda00000e0000 */
[----:B------:R-:W-:-:S05]  /*10b90*/  IMAD.U32 R0, RZ, RZ, UR4 ;  /* 0x00000004ff007e24 */ /* 0x000fca000f8e00ff */
[----:B------:R-:W-:-:S13]  /*10ba0*/  ISETP.NE.AND P0, PT, R0, 0x3, PT ;  /* 0x000000030000780c */ /* 0x000fda0003f05270 */
[----:B------:R-:W-:Y:S05]  /*10bb0*/  @!P0 BRA `(.L_x_3468) ;  /* 0x0000000000048947 */ /* 0x000fea0003800000 */
[----:B------:R-:W-:Y:S01]  /*10bc0*/  BPT.TRAP 0x1 ;  /* 0x000000040000795c */ /* 0x000fe20000300000 */
.L_x_3468:
[----:B------:R-:W-:Y:S01]  /*10bd0*/  IMAD R0, R211, 0x8, R2 ;  /* 0x00000008d3007824 */ /* 0x000fe200078e0202 */
[----:B-1-3--:R-:W-:-:S04]  /*10be0*/  SHF.L.U32 R3, R213, 0x1f, RZ ;  /* 0x0000001fd5037819 */ /* 0x00afc800000006ff */
[----:B------:R0:W1:Y:S01]  /*10bf0*/  SYNCS.PHASECHK.TRANS64.TRYWAIT P2, [R0+URZ+0x36830], R3 ;  /* 0x03683003000075a7 */ /* 0x000062000804017f */
[----:B------:R-:W-:Y:S05]  /*10c00*/  @!P0 BRA `(.L_x_3469) ;  /* 0x0000000000048947 */ /* 0x000fea0003800000 */
[----:B------:R-:W-:Y:S01]  /*10c10*/  BPT.TRAP 0x1 ;  /* 0x000000040000795c */ /* 0x000fe20000300000 */
.L_x_3469:
[----:B--2-4-:R-:W2:Y:S01]  /*10c20*/  S2R R4, SR_TID.X ;  /* 0x0000000000047919 */ /* 0x014ea20000002100 */
[----:B------:R-:W-:Y:S01]  /*10c30*/  IMAD.MOV.U32 R119, RZ, RZ, RZ ;  /* 0x000000ffff777224 */ /* 0x000fe200078e00ff */
[----:B--2---:R-:W-:-:S04]  /*10c40*/  LOP3.LUT R4, R4, 0x7f, RZ, 0xc0, !PT ;  /* 0x0000007f04047812 */ /* 0x004fc800078ec0ff */
[----:B------:R-:W-:Y:S01]  /*10c50*/  ISETP.NE.AND P1, PT, R4, RZ, PT ;  /* 0x000000ff0400720c */ /* 0x000fe20003f25270 */
[----:B-1----:R-:W-:-:S12]  /*10c60*/  @P2 BRA `(.L_x_3470) ;  /* 0x0000000000082947 */ /* 0x002fd80003800000 */
[----:B------:R-:W1:Y:S02]  /*10c70*/  SYNCS.PHASECHK.TRANS64.TRYWAIT P2, [R0+URZ+0x36830], R3 ;  /* 0x03683003000075a7 */ /* 0x000e64000804017f */
[----:B-1----:R-:W-:Y:S05]  /*10c80*/  @!P2 BRA `(.L_x_3471) ;  /* 0x000001480080a947 */ /* 0x002fea0003800000 */
.L_x_3470:
[----:B------:R-:W-:Y:S05]  /*10c90*/  WARPSYNC.ALL ;  /* 0x0000000000007948 */ /* 0x000fea0003800000 */
[----:B01----:R-:W-:Y:S01]  /*10ca0*/  VIADD R3, R2, 0x21400 ;  /* 0x0002140002037836 */ /* 0x003fe20000000000 */
[----:B------:R-:W-:Y:S01]  /*10cb0*/  R2UR UR24, R36 ;  /* 0x00000000241872ca */ /* 0x000fe200000e0000 */
[----:B------:R-:W-:Y:S01]  /*10cc0*/  WARPGROUP.ARRIVE ;  /* 0x00000000000079c5 */ /* 0x000fe20000000000 */
[----:B------:R-:W-:Y:S01]  /*10cd0*/  MOV R5, 0x40000040 ;  /* 0x4000004000057802 */ /* 0x000fe20000000f00 */
[----:B------:R-:W-:Y:S01]  /*10ce0*/  UMOV UR5, 0x40000040 ;  /* 0x4000004000057882 */ /* 0x000fe20000000000 */
[----:B------:R-:W-:Y:S01]  /*10cf0*/  SHF.R.U32.HI R3, RZ, 0x4, R3 ;  /* 0x00000004ff037819 */ /* 0x000fe20000011603 */
[----:B------:R-:W-:Y:S01]  /*10d00*/  IMAD.MOV.U32 R7, RZ, RZ, 0x40000040 ;  /* 0x40000040ff077424 */ /* 0x000fe200078e00ff */
[----:B------:R-:W-:Y:S01]  /*10d10*/  R2UR UR7, R5 ;  /* 0x00000000050772ca */ /* 0x000fe200000e0000 */
[----:B------:R-:W-:Y:S01]  /*10d20*/  UMOV UR27, UR5 ;  /* 0x00000005001b7c82 */ /* 0x000fe20008000000 */
[----:B------:R-:W-:Y:S01]  /*10d30*/  LOP3.LUT R3, R3, 0x3fff, RZ, 0xc0, !PT ;  /* 0x00003fff03037812 */ /* 0x000fe200078ec0ff */
[----:B------:R-:W-:Y:S01]  /*10d40*/  UMOV UR17, UR27 ;  /* 0x0000001b00117c82 */ /* 0x000fe20008000000 */
[----:B------:R-:W-:Y:S01]  /*10d50*/  R2UR UR19, R7 ;  /* 0x00000000071372ca */ /* 0x000fe200000e0000 */
[----:B------:R-:W-:Y:S01]  /*10d60*/  IMAD.MOV.U32 R9, RZ, RZ, 0x40000040 ;  /* 0x40000040ff097424 */ /* 0x000fe200078e00ff */
[----:B------:R-:W-:Y:S01]  /*10d70*/  LOP3.LUT R215, R3, 0x10000, RZ, 0xfc, !PT ;  /* 0x0001000003d77812 */ /* 0x000fe200078efcff */
[----:B------:R-:W-:Y:S01]  /*10d80*/  ULOP3.LUT UR24, UR24, 0x10000, URZ, 0xfc, !UPT ;  /* 0x0001000018187892 */ /* 0x000fe2000f8efc3f */
[----:B------:R-:W-:Y:S01]  /*10d90*/  IMAD.MOV.U32 R7, RZ, RZ, 0x40000040 ;  /* 0x40000040ff077424 */ /* 0x000fe200078e00ff */
[----:B------:R-:W-:Y:S01]  /*10da0*/  UMOV UR21, UR27 ;  /* 0x0000001b00157c82 */ /* 0x000fe20008000000 */
[----:B------:R-:W-:Y:S01]  /*10db0*/  R2UR UR23, R9 ;  /* 0x00000000091772ca */ /* 0x000fe200000e0000 */
[----:B------:R-:W-:Y:S01]  /*10dc0*/  IMAD R4, R211, 0xa80, R215 ;  /* 0x00000a80d3047824 */ /* 0x000fe200078e02d7 */
[----:B------:R-:W-:Y:S01]  /*10dd0*/  UMOV UR9, UR27 ;  /* 0x0000001b00097c82 */ /* 0x000fe20008000000 */
[----:B------:R-:W-:Y:S01]  /*10de0*/  IMAD.U32 R15, RZ, RZ, UR5 ;  /* 0x00000005ff0f7e24 */ /* 0x000fe2000f8e00ff */
[----:B------:R-:W-:Y:S01]  /*10df0*/  UMOV UR4, UR24 ;  /* 0x0000001800047c82 */ /* 0x000fe20008000000 */
[C---:B------:R-:W-:Y:S01]  /*10e00*/  VIADD R6, R4.reuse, 0x80 ;  /* 0x0000008004067836 */ /* 0x040fe20000000000 */
[C---:B------:R-:W-:Y:S01]  /*10e10*/  R2UR UR6, R4.reuse ;  /* 0x00000000040672ca */ /* 0x040fe200000e0000 */
[----:B------:R-:W-:Y:S01]  /*10e20*/  UMOV UR26, UR4 ;  /* 0x00000004001a7c82 */ /* 0x000fe20008000000 */
[----:B------:R-:W-:Y:S01]  /*10e30*/  VIADD R8, R4, 0x100 ;  /* 0x0000010004087836 */ /* 0x000fe20000000000 */
[----:B------:R-:W-:Y:S01]  /*10e40*/  UMOV UR16, UR26 ;  /* 0x0000001a00107c82 */ /* 0x000fe20008000000 */
[----:B------:R-:W-:Y:S01]  /*10e50*/  R2UR UR18, R6 ;  /* 0x00000000061272ca */ /* 0x000fe200000e0000 */
[----:B------:R-:W-:Y:S01]  /*10e60*/  UMOV UR20, UR26 ;  /* 0x0000001a00147c82 */ /* 0x000fe20008000000 */
[----:B------:R-:W-:Y:S01]  /*10e70*/  VIADD R6, R4, 0x180 ;  /* 0x0000018004067836 */ /* 0x000fe20000000000 */
[----:B------:R-:W-:Y:S01]  /*10e80*/  R2UR UR22, R8 ;  /* 0x00000000081672ca */ /* 0x000fe200000e0000 */
[----:B------:R-:W-:Y:S01]  /*10e90*/  IMAD.U32 R14, RZ, RZ, UR4 ;  /* 0x00000004ff0e7e24 */ /* 0x000fe2000f8e00ff */
[----:B------:R-:W-:Y:S01]  /*10ea0*/  UMOV UR8, UR26 ;  /* 0x0000001a00087c82 */ /* 0x000fe20008000000 */
[----:B------:R-:W-:Y:S01]  /*10eb0*/  VIADD R12, R4, 0x200 ;  /* 0x00000200040c7836 */ /* 0x000fe20000000000 */
[----:B------:R-:W-:Y:S01]  /*10ec0*/  UMOV UR12, UR26 ;  /* 0x0000001a000c7c82 */ /* 0x000fe20008000000 */
[----:B------:R-:W-:Y:S01]  /*10ed0*/  IMAD.MOV.U32 R13, RZ, RZ, 0x40000040 ;  /* 0x40000040ff0d7424 */ /* 0x000fe200078e00ff */
[----:B------:R-:W-:Y:S01]  /*10ee0*/  HGMMA.64x16x16.F32.BF16 R72, gdesc[UR4], RZ, !UPT, gsb0 ;  /* 0x00200000044879f0 */ /* 0x000fe2000c0018ff */
[----:B------:R-:W-:Y:S01]  /*10ef0*/  R2UR UR6, R6 ;  /* 0x00000000060672ca */ /* 0x000fe200000e0000 */
[----:B------:R-:W-:Y:S01]  /*10f00*/  UMOV UR4, UR26 ;  /* 0x0000001a00047c82 */ /* 0x000fe20008000000 */
[----:B------:R-:W-:Y:S01]  /*10f10*/  R2UR UR7, R7 ;  /* 0x00000000070772ca */ /* 0x000fe200000e0000 */
[----:B------:R-:W-:Y:S01]  /*10f20*/  UMOV UR5, UR27 ;  /* 0x0000001b00057c82 */ /* 0x000fe20008000000 */
[----:B------:R-:W-:Y:S01]  /*10f30*/  R2UR UR10, R12 ;  /* 0x000000000c0a72ca */ /* 0x000fe200000e0000 */
[C---:B------:R-:W-:Y:S01]  /*10f40*/  VIADD R8, R4.reuse, 0x280 ;  /* 0x0000028004087836 */ /* 0x040fe20000000000 */
[----:B------:R-:W-:Y:S01]  /*10f50*/  R2UR UR11, R13 ;  /* 0x000000000d0b72ca */ /* 0x000fe200000e0000 */
[----:B------:R-:W-:Y:S01]  /*10f60*/  IMAD.MOV.U32 R9, RZ, RZ, 0x40000040 ;  /* 0x40000040ff097424 */ /* 0x000fe200078e00ff */
[----:B------:R-:W-:Y:S01]  /*10f70*/  UMOV UR13, UR27 ;  /* 0x0000001b000d7c82 */ /* 0x000fe20008000000 */
[----:B------:R-:W-:Y:S01]  /*10f80*/  VIADD R6, R4, 0x300 ;  /* 0x0000030004067836 */ /* 0x000fe20000000000 */
[----:B------:R-:W-:Y:S01]  /*10f90*/  R2UR UR14, R8 ;  /* 0x00000000080e72ca */ /* 0x000fe200000e0000 */
[----:B------:R-:W-:Y:S01]  /*10fa0*/  IMAD.MOV.U32 R7, RZ, RZ, 0x40000040 ;  /* 0x40000040ff077424 */ /* 0x000fe200078e00ff */
[----:B------:R-:W-:Y:S01]  /*10fb0*/  R2UR UR15, R9 ;  /* 0x00000000090f72ca */ /* 0x000fe200000e0000 */
[C---:B------:R-:W-:Y:S01]  /*10fc0*/  VIADD R8, R4.reuse, 0x2 ;  /* 0x0000000204087836 */ /* 0x040fe20000000000 */
[----:B------:R-:W-:Y:S01]  /*10fd0*/  UMOV UR29, 0x40000040 ;  /* 0x40000040001d7882 */ /* 0x000fe20000000000 */
[----:B------:R-:W-:Y:S01]  /*10fe0*/  IMAD.MOV.U32 R9, RZ, RZ, 0x40000040 ;  /* 0x40000040ff097424 */ /* 0x000fe200078e00ff */
[----:B------:R0:W-:Y:S01]  /*10ff0*/  STL.64 [R1+0x48], R14 ;  /* 0x0000480e01007387 */ /* 0x0001e20000100a00 */
[----:B------:R-:W-:Y:S01]  /*11000*/  VIADD R12, R4, 0x202 ;  /* 0x00000202040c7836 */ /* 0x000fe20000000000 */
[----:B------:R-:W-:Y:S01]  /*11010*/  R2UR UR30, R8 ;  /* 0x00000000081e72ca */ /* 0x000fe200000e0000 */
[----:B------:R-:W-:Y:S01]  /*11020*/  IMAD.MOV.U32 R13, RZ, RZ, 0x40000040 ;  /* 0x40000040ff0d7424 */ /* 0x000fe200078e00ff */
[----:B------:R-:W-:Y:S01]  /*11030*/  R2UR UR31, R9 ;  /* 0x00000000091f72ca */ /* 0x000fe200000e0000 */
[----:B------:R-:W-:Y:S01]  /*11040*/  IMAD.MOV.U32 R9, RZ, RZ, 0x40000040 ;  /* 0x40000040ff097424 */ /* 0x000fe200078e00ff */
[----:B------:R-:W-:-:S02]  /*11050*/  IADD3 R8, R4, 0x102, RZ ;  /* 0x0000010204087810 */ /* 0x000fc40007ffe0ff */
[----:B------:R-:W-:Y:S01]  /*11060*/  P2R R11, PR, RZ, 0x1 ;  /* 0x00000001ff0b7803 */ /* 0x000fe20000000000 */
[----:B0-----:R-:W-:Y:S01]  /*11070*/  IMAD.U32 R15, RZ, RZ, UR29 ;  /* 0x0000001dff0f7e24 */ /* 0x001fe2000f8e00ff */
[----:B------:R-:W-:Y:S02]  /*11080*/  WARPGROUP.DEPBAR.LE gsb0, 0x0 ;  /* 0x00008000000079c5 */ /* 0x000fe40000010000 */
[----:B------:R-:W-:-:S06]  /*11090*/  WARPGROUP.ARRIVE ;  /* 0x00000000000079c5 */ /* 0x000fcc0000000000 */
[----:B------:R-:W-:Y:S01]  /*110a0*/  HGMMA.64x16x16.F32.BF16 R64, gdesc[UR16], RZ, !UPT, gsb0 ;  /* 0x00200000104079f0 */ /* 0x000fe2000c0018ff */
[----:B------:R-:W-:Y:S01]  /*110b0*/  R2UR UR18, R6 ;  /* 0x00000000061272ca */ /* 0x000fe200000e0000 */
[----:B------:R-:W-:Y:S01]  /*110c0*/  UMOV UR16, UR26 ;  /* 0x0000001a00107c82 */ /* 0x000fe20008000000 */
[----:B------:R-:W-:Y:S01]  /*110d0*/  R2UR UR19, R7 ;  /* 0x00000000071372ca */ /* 0x000fe200000e0000 */
[----:B------:R-:W-:Y:S01]  /*110e0*/  UMOV UR17, UR27 ;  /* 0x0000001b00117c82 */ /* 0x000fe20008000000 */
[----:B------:R-:W-:Y:S01]  /*110f0*/  VIADD R6, R4, 0x82 ;  /* 0x0000008204067836 */ /* 0x000fe20000000000 */
[----:B------:R-:W-:Y:S01]  /*11100*/  UMOV UR27, UR29 ;  /* 0x0000001d001b7c82 */ /* 0x000fe20008000000 */
[----:B------:R-:W-:Y:S01]  /*11110*/  IMAD.MOV.U32 R7, RZ, RZ, 0x40000040 ;  /* 0x40000040ff077424 */ /* 0x000fe200078e00ff */
[----:B------:R-:W-:Y:S02]  /*11120*/  WARPGROUP.DEPBAR.LE gsb0, 0x0 ;  /* 0x00008000000079c5 */ /* 0x000fe40000010000 */
[----:B------:R-:W-:-:S06]  /*11130*/  WARPGROUP.ARRIVE ;  /* 0x00000000000079c5 */ /* 0x000fcc0000000000 */
[----:B------:R-:W-:Y:S01]  /*11140*/  HGMMA.64x16x16.F32.BF16 R56, gdesc[UR20], RZ, !UPT, gsb0 ;  /* 0x00200000143879f0 */ /* 0x000fe2000c0018ff */
[----:B------:R-:W-:Y:S01]  /*11150*/  R2UR UR22, R8 ;  /* 0x00000000081672ca */ /* 0x000fe200000e0000 */
[----:B------:R-:W-:Y:S01]  /*11160*/  UMOV UR21, UR27 ;  /* 0x0000001b00157c82 */ /* 0x000fe20008000000 */
[----:B------:R-:W-:Y:S01]  /*11170*/  R2UR UR23, R9 ;  /* 0x00000000091772ca */ /* 0x000fe200000e0000 */
[----:B------:R-:W-:Y:S02]  /*11180*/  VIADD R8, R4, 0x282 ;  /* 0x0000028204087836 */ /* 0x000fe40000000000 */
[----:B------:R-:W-:Y:S01]  /*11190*/  IMAD.MOV.U32 R9, RZ, RZ, 0x40000040 ;  /* 0x40000040ff097424 */ /* 0x000fe200078e00ff */
[----:B------:R-:W-:Y:S02]  /*111a0*/  WARPGROUP.DEPBAR.LE gsb0, 0x0 ;  /* 0x00008000000079c5 */ /* 0x000fe40000010000 */
[----:B------:R-:W-:-:S06]  /*111b0*/  WARPGROUP.ARRIVE ;  /* 0x00000000000079c5 */ /* 0x000fcc0000000000 */
[----:B------:R-:W-:Y:S01]  /*111c0*/  HGMMA.64x16x16.F32.BF16 R48, gdesc[UR4], RZ, !UPT, gsb0 ;  /* 0x00200000043079f0 */ /* 0x000fe2000c0018ff */
[----:B------:R-:W-:Y:S01]  /*111d0*/  UIADD3 UR4, UR24, 0x2, URZ ;  /* 0x0000000218047890 */ /* 0x000fe2000fffe03f */
[----:B------:R-:W-:-:S06]  /*111e0*/  UMOV UR5, UR27 ;  /* 0x0000001b00057c82 */ /* 0x000fcc0008000000 */
[----:B------:R-:W-:Y:S02]  /*111f0*/  UMOV UR28, UR4 ;  /* 0x00000004001c7c82 */ /* 0x000fe40008000000 */
[----:B------:R-:W-:Y:S01]  /*11200*/  UMOV UR26, UR28 ;  /* 0x0000001c001a7c82 */ /* 0x000fe20008000000 */
[----:B------:R-:W-:Y:S01]  /*11210*/  IMAD.U32 R14, RZ, RZ, UR28 ;  /* 0x0000001cff0e7e24 */ /* 0x000fe2000f8e00ff */
[----:B------:R-:W-:Y:S01]  /*11220*/  UMOV UR20, UR26 ;  /* 0x0000001a00147c82 */ /* 0x000fe20008000000 */
[----:B------:R-:W-:-:S03]  /*11230*/  UMOV UR4, UR26 ;  /* 0x0000001a00047c82 */ /* 0x000fc60008000000 */
[----:B------:R0:W-:Y:S01]  /*11240*/  STL.64 [R1+0x40], R14 ;  /* 0x0000400e01007387 */ /* 0x0001e20000100a00 */
        /* <DEDUP_REMOVED lines=52> */
[----:B------:R-:W-:Y:S01]  /*11590*/  HGMMA.64x16x16.F32.BF16 R56, gdesc[UR20], R56, gsb0 ;  /* 0x00200000143879f0 */ /* 0x000fe20008001838 */
[----:B------:R-:W-:Y:S01]  /*115a0*/  R2UR UR22, R8 ;  /* 0x00000000081672ca */ /* 0x000fe200000e0000 */
[----:B------:R-:W-:Y:S01]  /*115b0*/  UMOV UR21, UR27 ;  /* 0x0000001b00157c82 */ /* 0x000fe20008000000 */
[----:B------:R-:W-:Y:S01]  /*115c0*/  R2UR UR23, R9 ;  /* 0x00000000091772ca */ /* 0x000fe200000e0000 */
[----:B------:R-:W-:Y:S02]  /*115d0*/  VIADD R8, R4, 0x284 ;  /* 0x0000028404087836 */ /* 0x000fe40000000000 */
[----:B------:R-:W-:Y:S01]  /*115e0*/  IMAD.MOV.U32 R9, RZ, RZ, 0x40000040 ;  /* 0x40000040ff097424 */ /* 0x000fe200078e00ff */
[----:B------:R-:W-:Y:S02]  /*115f0*/  WARPGROUP.DEPBAR.LE gsb0, 0x0 ;  /* 0x00008000000079c5 */ /* 0x000fe40000010000 */
[----:B------:R-:W-:-:S06]  /*11600*/  WARPGROUP.ARRIVE ;  /* 0x00000000000079c5 */ /* 0x000fcc0000000000 */
[----:B------:R-:W-:Y:S01]  /*11610*/  HGMMA.64x16x16.F32.BF16 R48, gdesc[UR4], R48, gsb0 ;  /* 0x00200000043079f0 */ /* 0x000fe20008001830 */
        /* <DEDUP_REMOVED lines=64> */
[----:B------:R-:W-:Y:S01]  /*11a20*/  VIADD R8, R4, 0x286 ;  /* 0x0000028604087836 */ /* 0x000fe20000000000 */
[----:B------:R-:W-:Y:S01]  /*11a30*/  MOV R9, 0x40000040 ;  /* 0x4000004000097802 */ /* 0x000fe20000000f00 */
        /* <DEDUP_REMOVED lines=147> */
[----:B------:R-:W-:Y:S01]  /*12370*/  UMOV UR4, UR26 ;  /* 0x0000001a00047c82 */ /* 0x000fe20008000000 */
[----:B------:R-:W-:Y:S01]  /*12380*/  UIADD3 UR52, UR24, 0x406, URZ ;  /* 0x0000040618347890 */ /* 0x000fe2000fffe03f */
        /* <DEDUP_REMOVED lines=8> */
[----:B------:R-:W-:-:S02]  /*12410*/  WARPGROUP.DEPBAR.LE gsb0, 0x0 ;  /* 0x00008000000079c5 */ /* 0x000fc40000010000 */
[----:B------:R-:W-:-:S06]  /*12420*/  WARPGROUP.ARRIVE ;  /* 0x00000000000079c5 */ /* 0x000fcc0000000000 */
[----:B------:R-:W-:Y:S01]  /*12430*/  HGMMA.64x16x16.F32.BF16 R40, gdesc[UR8], R40, gsb0 ;  /* 0x00200000082879f0 */ /* 0x000fe20008001828 */
[----:B------:R-:W-:Y:S01]  /*12440*/  R2UR UR10, R12 ;  /* 0x000000000c0a72ca */ /* 0x000fe200000e0000 */
[----:B------:R-:W-:Y:S01]  /*12450*/  UMOV UR8, UR26 ;  /* 0x0000001a00087c82 */ /* 0x000fe20008000000 */
[----:B------:R-:W-:Y:S01]  /*12460*/  R2UR UR11, R13 ;  /* 0x000000000d0b72ca */ /* 0x000fe200000e0000 */
        /* <DEDUP_REMOVED lines=31> */
[C---:B------:R-:W-:Y:S01]  /*12660*/  IADD3 R8, R4.reuse, 0x484, RZ ;  /* 0x0000048404087810 */ /* 0x040fe20007ffe0ff */
[----:B------:R-:W-:Y:S02]  /*12670*/  VIADD R12, R4, 0x584 ;  /* 0x00000584040c7836 */ /* 0x000fe40000000000 */
[----:B------:R-:W-:-:S02]  /*12680*/  IMAD.MOV.U32 R13, RZ, RZ, 0x40000040 ;  /* 0x40000040ff0d7424 */ /* 0x000fc400078e00ff */
[----:B------:R-:W-:Y:S01]  /*12690*/  HGMMA.64x16x16.F32.BF16 R64, gdesc[UR16], R64, gsb0 ;  /* 0x00200000104079f0 */ /* 0x000fe20008001840 */
[----:B------:R-:W-:Y:S01]  /*126a0*/  R2UR UR18, R6 ;  /* 0x00000000061272ca */ /* 0x000fe200000e0000 */
[----:B------:R-:W-:Y:S01]  /*126b0*/  UMOV UR16, UR26 ;  /* 0x0000001a00107c82 */ /* 0x000fe20008000000 */
[----:B------:R-:W-:Y:S01]  /*126c0*/  R2UR UR19, R7 ;  /* 0x00000000071372ca */ /* 0x000fe200000e0000 */
[----:B------:R-:W-:Y:S01]  /*126d0*/  UMOV UR17, UR27 ;  /* 0x0000001b00117c82 */ /* 0x000fe20008000000 */
[----:B------:R-:W-:Y:S01]  /*126e0*/  UMOV UR41, 0x40000040 ;  /* 0x4000004000297882 */ /* 0x000fe20000000000 */
[----:B------:R-:W-:Y:S01]  /*126f0*/  UIADD3 UR36, UR24, 0x806, URZ ;  /* 0x0000080618247890 */ /* 0x000fe2000fffe03f */
[----:B0-----:R-:W-:Y:S01]  /*12700*/  IMAD.U32 R15, RZ, RZ, UR29 ;  /* 0x0000001dff0f7e24 */ /* 0x001fe2000f8e00ff */
[----:B------:R-:W-:Y:S02]  /*12710*/  WARPGROUP.DEPBAR.LE gsb0, 0x0 ;  /* 0x00008000000079c5 */ /* 0x000fe40000010000 */
[----:B------:R-:W-:-:S06]  /*12720*/  WARPGROUP.ARRIVE ;  /* 0x00000000000079c5 */ /* 0x000fcc0000000000 */
[----:B------:R-:W-:Y:S03]  /*12730*/  HGMMA.64x16x16.F32.BF16 R56, gdesc[UR20], R56, gsb0 ;  /* 0x00200000143879f0 */ /* 0x000fe60008001838 */
[----:B------:R-:W-:Y:S02]  /*12740*/  WARPGROUP.DEPBAR.LE gsb0, 0x0 ;  /* 0x00008000000079c5 */ /* 0x000fe40000010000 */
[----:B------:R-:W-:-:S06]  /*12750*/  WARPGROUP.ARRIVE ;  /* 0x00000000000079c5 */ /* 0x000fcc0000000000 */
[----:B------:R-:W-:Y:S01]  /*12760*/  HGMMA.64x16x16.F32.BF16 R48, gdesc[UR4], R48, gsb0 ;  /* 0x00200000043079f0 */ /* 0x000fe20008001830 */
[----:B------:R-:W-:-:S07]  /*12770*/  UIADD3 UR4, UR24, 0x404, URZ ;  /* 0x0000040418047890 */ /* 0x000fce000fffe03f */
[----:B------:R-:W-:Y:S01]  /*12780*/  UMOV UR28, UR4 ;  /* 0x00000004001c7c82 */ /* 0x000fe20008000000 */
[----:B------:R-:W-:Y:S02]  /*12790*/  WARPGROUP.DEPBAR.LE gsb0, 0x0 ;  /* 0x00008000000079c5 */ /* 0x000fe40000010000 */
[----:B------:R-:W-:Y:S01]  /*127a0*/  WARPGROUP.ARRIVE ;  /* 0x00000000000079c5 */ /* 0x000fe20000000000 */
[----:B------:R-:W-:Y:S02]  /*127b0*/  VIADD R6, R4, 0x404 ;  /* 0x0000040404067836 */ /* 0x000fe40000000000 */
[----:B------:R-:W-:Y:S01]  /*127c0*/  IMAD.MOV.U32 R7, RZ, RZ, 0x40000040 ;  /* 0x40000040ff077424 */ /* 0x000fe200078e00ff */
[----:B------:R-:W-:Y:S01]  /*127d0*/  UMOV UR26, UR28 ;  /* 0x0000001c001a7c82 */ /* 0x000fe20008000000 */
[----:B------:R-:W-:Y:S01]  /*127e0*/  UMOV UR27, UR29 ;  /* 0x0000001d001b7c82 */ /* 0x000fe20008000000 */
[----:B------:R-:W-:Y:S01]  /*127f0*/  HGMMA.64x16x16.F32.BF16 R40, gdesc[UR8], R40, gsb0 ;  /* 0x00200000082879f0 */ /* 0x000fe20008001828 */
[----:B------:R-:W-:Y:S01]  /*12800*/  IMAD.MOV.U32 R9, RZ, RZ, 0x40000040 ;  /* 0x40000040ff097424 */ /* 0x000fe200078e00ff */
[----:B------:R-:W-:Y:S01]  /*12810*/  R2UR UR22, R8 ;  /* 0x00000000081672ca */ /* 0x000fe200000e0000 */
[----:B------:R-:W-:Y:S01]  /*12820*/  UMOV UR37, 0x40000040 ;  /* 0x4000004000257882 */ /* 0x000fe20000000000 */
[----:B------:R-:W-:Y:S01]  /*12830*/  IMAD.U32 R14, RZ, RZ, UR28 ;  /* 0x0000001cff0e7e24 */ /* 0x000fe2000f8e00ff */
[----:B------:R-:W-:-:S02]  /*12840*/  WARPGROUP.DEPBAR.LE gsb0, 0x0 ;  /* 0x00008000000079c5 */ /* 0x000fc40000010000 */
        /* <DEDUP_REMOVED lines=15> */
[----:B------:R-:W-:Y:S01]  /*12940*/  R2UR UR23, R9 ;  /* 0x00000000091772ca */ /* 0x000fe200000e0000 */
[----:B------:R-:W-:Y:S01]  /*12950*/  UMOV UR20, UR26 ;  /* 0x0000001a00147c82 */ /* 0x000fe20008000000 */
[----:B------:R-:W-:Y:S01]  /*12960*/  UMOV UR21, UR27 ;  /* 0x0000001b00157c82 */ /* 0x000fe20008000000 */
[----:B------:R-:W-:Y:S01]  /*12970*/  VIADD R6, R4, 0x504 ;  /* 0x0000050404067836 */ /* 0x000fe20000000000 */
[----:B------:R-:W-:Y:S02]  /*12980*/  WARPGROUP.DEPBAR.LE gsb0, 0x0 ;  /* 0x00008000000079c5 */ /* 0x000fe40000010000 */
[----:B------:R-:W-:-:S07]  /*12990*/  WARPGROUP.ARRIVE ;  /* 0x00000000000079c5 */ /* 0x000fce0000000000 */
        /* <DEDUP_REMOVED lines=252> */
[----:B------:R-:W-:Y:S01]  /*13960*/  VIADD R8, R4, 0x984 ;  /* 0x0000098404087836 */ /* 0x000fe20000000000 */
[----:B------:R-:W-:Y:S01]  /*13970*/  UMOV UR12, UR40 ;  /* 0x00000028000c7c82 */ /* 0x000fe20008000000 */
[----:B------:R-:W-:Y:S01]  /*13980*/  IMAD.MOV.U32 R9, RZ, RZ, 0x40000040 ;  /* 0x40000040ff097424 */ /* 0x000fe200078e00ff */
[----:B------:R-:W-:Y:S01]  /*13990*/  UMOV UR13, UR41 ;  /* 0x00000029000d7c82 */ /* 0x000fe20008000000 */
[----:B------:R-:W-:Y:S01]  /*139a0*/  UMOV UR4, UR40 ;  /* 0x0000002800047c82 */ /* 0x000fe20008000000 */
[----:B------:R-:W-:Y:S01]  /*139b0*/  UMOV UR5, UR41 ;  /* 0x0000002900057c82 */ /* 0x000fe20008000000 */
[----:B------:R-:W-:Y:S01]  /*139c0*/  ULDC UR8, c[0x0][0x9d8] ;  /* 0x0002760000087ab9 */ /* 0x000fe20000000800 */
[----:B------:R-:W-:-:S02]  /*139d0*/  WARPGROUP.DEPBAR.LE gsb0, 0x0 ;  /* 0x00008000000079c5 */ /* 0x000fc40000010000 */
[----:B------:R-:W-:-:S06]  /*139e0*/  WARPGROUP.ARRIVE ;  /* 0x00000000000079c5 */ /* 0x000fcc0000000000 */
[----:B------:R-:W-:Y:S01]  /*139f0*/  HGMMA.64x16x16.F32.BF16 R48, gdesc[UR20], R48, gsb0 ;  /* 0x00200000143079f0 */ /* 0x000fe20008001830 */
[----:B------:R-:W-:Y:S02]  /*13a00*/  R2UR UR18, R12 ;  /* 0x000000000c1272ca */ /* 0x000fe400000e0000 */
[----:B------:R-:W-:Y:S01]  /*13a10*/  R2UR UR19, R13 ;  /* 0x000000000d1372ca */ /* 0x000fe200000e0000 */
[----:B------:R-:W-:Y:S02]  /*13a20*/  WARPGROUP.DEPBAR.LE gsb0, 0x0 ;  /* 0x00008000000079c5 */ /* 0x000fe40000010000 */
[----:B------:R-:W-:-:S10]  /*13a30*/  WARPGROUP.ARRIVE ;  /* 0x00000000000079c5 */ /* 0x000fd40000000000 */
        /* <DEDUP_REMOVED lines=62> */
[----:B------:R-:W-:Y:S01]  /*13e20*/  FMUL.FTZ R72, R72, UR8 ;  /* 0x0000000848487c20 */ /* 0x000fe20008410000 */
[----:B------:R-:W-:Y:S01]  /*13e30*/  FMUL.FTZ R73, R73, UR8 ;  /* 0x0000000849497c20 */ /* 0x000fe20008410000 */
[----:B------:R-:W-:Y:S01]  /*13e40*/  FMUL.FTZ R74, R74, UR8 ;  /* 0x000000084a4a7c20 */ /* 0x000fe20008410000 */
[----:B------:R-:W-:Y:S01]  /*13e50*/  FMUL.FTZ R65, R65, UR8 ;  /* 0x0000000841417c20 */ /* 0x000fe20008410000 */
[----:B------:R-:W-:Y:S02]  /*13e60*/  FMUL.FTZ R76, R76, UR8 ;  /* 0x000000084c4c7c20 */ /* 0x000fe40008410000 */
[----:B------:R-:W-:Y:S01]  /*13e70*/  MUFU.TANH R72, R72 ;  /* 0x0000004800487308 */ /* 0x000fe20000002400 */
[----:B------:R-:W-:Y:S01]  /*13e80*/  FMUL.FTZ R77, R77, UR8 ;  /* 0x000000084d4d7c20 */ /* 0x000fe20008410000 */
[----:B------:R-:W-:-:S02]  /*13e90*/  WARPGROUP.DEPBAR.LE gsb0, 0x0 ;  /* 0x00008000000079c5 */ /* 0x000fc40000010000 */
[----:B------:R-:W-:-:S06]  /*13ea0*/  WARPGROUP.ARRIVE ;  /* 0x00000000000079c5 */ /* 0x000fcc0000000000 */
[----:B------:R-:W-:Y:S01]  /*13eb0*/  HGMMA.64x16x16.F32.BF16 R32, gdesc[UR4], R32, gsb0 ;  /* 0x00200000042079f0 */ /* 0x000fe20008001820 */
[----:B------:R-:W0:Y:S01]  /*13ec0*/  MUFU.TANH R8, R74 ;  /* 0x0000004a00087308 */ /* 0x000e220000002400 */
[----:B--2---:R-:W-:Y:S02]  /*13ed0*/  IMAD.IADD R6, R80, 0x1, R151 ;  /* 0x0000000150067824 */ /* 0x004fe400078e0297 */
[----:B------:R-:W-:-:S05]  /*13ee0*/  FMUL.FTZ R64, R64, UR8 ;  /* 0x0000000840407c20 */ /* 0x000fca0008410000 */
[----:B------:R-:W1:Y:S01]  /*13ef0*/  MUFU.TANH R73, R73 ;  /* 0x0000004900497308 */ /* 0x000e620000002400 */
[----:B------:R-:W-:-:S07]  /*13f00*/  IMAD R5, R153, -0x70, R6 ;  /* 0xffffff9099057824 */ /* 0x000fce00078e0206 */
[----:B------:R-:W2:Y:S01]  /*13f10*/  MUFU.TANH R65, R65 ;  /* 0x0000004100417308 */ /* 0x000ea20000002400 */
[----:B------:R-:W-:-:S07]  /*13f20*/  FMUL.FTZ R60, R60, UR8 ;  /* 0x000000083c3c7c20 */ /* 0x000fce0008410000 */
[----:B------:R-:W3:Y:S01]  /*13f30*/  MUFU.TANH R76, R76 ;  /* 0x0000004c004c7308 */ /* 0x000ee20000002400 */
[----:B------:R-:W-:Y:S01]  /*13f40*/  FMUL.FTZ R75, R75, UR8 ;  /* 0x000000084b4b7c20 */ /* 0x000fe20008410000 */
[----:B------:R-:W-:Y:S01]  /*13f50*/  IMAD.MOV.U32 R7, RZ, RZ, 0x40000040 ;  /* 0x40000040ff077424 */ /* 0x000fe200078e00ff */
[----:B------:R-:W-:-:S05]  /*13f60*/  ISETP.GT.AND P4, PT, R5, RZ, PT ;  /* 0x000000ff0500720c */ /* 0x000fca0003f84270 */
[----:B------:R-:W-:Y:S01]  /*13f70*/  MUFU.TANH R77, R77 ;  /* 0x0000004d004d7308 */ /* 0x000fe20000002400 */
[----:B------:R-:W-:Y:S01]  /*13f80*/  ISETP.GT.AND P2, PT, R5, 0x1, PT ;  /* 0x000000010500780c */ /* 0x000fe20003f44270 */
[----:B------:R-:W-:Y:S01]  /*13f90*/  FMUL.FTZ R68, R68, UR8 ;  /* 0x0000000844447c20 */ /* 0x000fe20008410000 */
[----:B------:R-:W-:Y:S01]  /*13fa0*/  FMUL.FTZ R78, R78, UR8 ;  /* 0x000000084e4e7c20 */ /* 0x000fe20008410000 */
[----:B------:R-:W-:Y:S01]  /*13fb0*/  FMUL.FTZ R54, R54, UR8 ;  /* 0x0000000836367c20 */ /* 0x000fe20008410000 */
[----:B0-----:R-:W-:-:S03]  /*13fc0*/  FSEL R8, R8, -INF , P4 ;  /* 0xff80000008087808 */ /* 0x001fc60002000000 */
[----:B------:R-:W-:Y:S01]  /*13fd0*/  MUFU.TANH R64, R64 ;  /* 0x0000004000407308 */ /* 0x000fe20000002400 */
[----:B------:R-:W-:Y:S01]  /*13fe0*/  FMUL.FTZ R66, R66, UR8 ;  /* 0x0000000842427c20 */ /* 0x000fe20008410000 */
[----:B------:R-:W-:Y:S01]  /*13ff0*/  R2UR UR7, R7 ;  /* 0x00000000070772ca */ /* 0x000fe200000e0000 */
[----:B------:R-:W-:Y:S01]  /*14000*/  FMUL.FTZ R69, R69, UR8 ;  /* 0x0000000845457c20 */ /* 0x000fe20008410000 */
[----:B------:R-:W-:-:S04]  /*14010*/  IADD3 R6, R4, 0xa06, RZ ;  /* 0x00000a0604067810 */ /* 0x000fc80007ffe0ff */
[----:B------:R0:W-:Y:S01]  /*14020*/  MUFU.TANH R13, R60 ;  /* 0x0000003c000d7308 */ /* 0x0001e20000002400 */
[----:B------:R-:W-:Y:S02]  /*14030*/  ISETP.GT.AND P3, PT, R5, 0x8, PT ;  /* 0x000000080500780c */ /* 0x000fe40003f64270 */
[----:B-1----:R-:W-:Y:S01]  /*14040*/  FSEL R7, R73, -INF , P2 ;  /* 0xff80000049077808 */ /* 0x002fe20001000000 */
[----:B------:R1:W-:Y:S04]  /*14050*/  STL.64 [R1+0x18], R14 ;  /* 0x0000180e01007387 */ /* 0x0003e80000100a00 */
[----:B------:R-:W4:Y:S01]  /*14060*/  MUFU.TANH R3, R75 ;  /* 0x0000004b00037308 */ /* 0x000f220000002400 */
[----:B0-----:R-:W-:Y:S02]  /*14070*/  FSEL R60, R72, -INF , P4 ;  /* 0xff800000483c7808 */ /* 0x001fe40002000000 */
[----:B------:R-:W-:Y:S01]  /*14080*/  ISETP.GT.AND P4, PT, R5, 0x11, PT ;  /* 0x000000110500780c */ /* 0x000fe20003f84270 */
[----:B------:R-:W-:Y:S01]  /*14090*/  FMUL.FTZ R79, R79, UR8 ;  /* 0x000000084f4f7c20 */ /* 0x000fe20008410000 */
[----:B------:R-:W-:Y:S01]  /*140a0*/  FMUL.FTZ R58, R58, UR8 ;  /* 0x000000083a3a7c20 */ /* 0x000fe20008410000 */
[----:B------:R-:W-:-:S02]  /*140b0*/  R2UR UR6, R6 ;  /* 0x00000000060672ca */ /* 0x000fc400000e0000 */
[----:B------:R-:W0:Y:S01]  /*140c0*/  MUFU.TANH R10, R78 ;  /* 0x0000004e000a7308 */ /* 0x000e220000002400 */
[----:B------:R-:W-:Y:S01]  /*140d0*/  ISETP.GT.AND P6, PT, R5, 0x9, PT ;  /* 0x000000090500780c */ /* 0x000fe20003fc4270 */
[----:B------:R-:W-:Y:S01]  /*140e0*/  FMUL.FTZ R56, R56, UR8 ;  /* 0x0000000838387c20 */ /* 0x000fe20008410000 */
[----:B------:R-:W-:-:S05]  /*140f0*/  FMUL.FTZ R62, R62, UR8 ;  /* 0x000000083e3e7c20 */ /* 0x000fca0008410000 */
[----:B------:R2:W-:Y:S01]  /*14100*/  MUFU.TANH R21, R54 ;  /* 0x0000003600157308 */ /* 0x0005e20000002400 */
[----:B------:R-:W-:Y:S01]  /*14110*/  ISETP.GT.AND P5, PT, R5, 0x10, PT ;  /* 0x000000100500780c */ /* 0x000fe20003fa4270 */
[----:B------:R-:W-:-:S06]  /*14120*/  FMUL.FTZ R57, R57, UR8 ;  /* 0x0000000839397c20 */ /* 0x000fcc0008410000 */
[----:B-1----:R3:W-:Y:S01]  /*14130*/  MUFU.TANH R14, R66 ;  /* 0x00000042000e7308 */ /* 0x0027e20000002400 */
[----:B--2---:R-:W-:Y:S02]  /*14140*/  FSEL R54, R65, -INF , P4 ;  /* 0xff80000041367808 */ /* 0x004fe40002000000 */
[----:B------:R-:W-:-:S05]  /*14150*/  FMNMX.FTZ R65, R60, R7, !PT ;  /* 0x000000073c417209 */ /* 0x000fca0007810000 */
[----:B------:R-:W1:Y:S01]  /*14160*/  MUFU.TANH R68, R68 ;  /* 0x0000004400447308 */ /* 0x000e620000002400 */
[----:B---3--:R-:W-:Y:S01]  /*14170*/  FSEL R66, R76, -INF , P3 ;  /* 0xff8000004c427808 */ /* 0x008fe20001800000 */
[----:B------:R-:W-:Y:S01]  /*14180*/  FMUL.FTZ R67, R67, UR8 ;  /* 0x0000000843437c20 */ /* 0x000fe20008410000 */
[----:B------:R-:W-:Y:S02]  /*14190*/  WARPGROUP.DEPBAR.LE gsb0, 0x0 ;  /* 0x00008000000079c5 */ /* 0x000fe40000010000 */
[----:B------:R-:W-:-:S03]  /*141a0*/  FMNMX.FTZ R65, R66, R65, !PT ;  /* 0x0000004142417209 */ /* 0x000fc60007810000 */
[----:B------:R-:W2:Y:S01]  /*141b0*/  MUFU.TANH R12, R79 ;  /* 0x0000004f000c7308 */ /* 0x000ea20000002400 */
[----:B------:R-:W-:Y:S01]  /*141c0*/  WARPGROUP.ARRIVE ;  /* 0x00000000000079c5 */ /* 0x000fe20000000000 */
[----:B------:R-:W-:-:S06]  /*141d0*/  FMUL.FTZ R70, R70, UR8 ;  /* 0x0000000846467c20 */ /* 0x000fcc0008410000 */
[----:B------:R-:W-:Y:S08]  /*141e0*/  MUFU.TANH R69, R69 ;  /* 0x0000004500457308 */ /* 0x000ff00000002400 */
[----:B------:R3:W-:Y:S01]  /*141f0*/  MUFU.TANH R9, R58 ;  /* 0x0000003a00097308 */ /* 0x0007e20000002400 */
[----:B----4-:R-:W-:Y:S01]  /*14200*/  FSEL R3, R3, -INF , P2 ;  /* 0xff80000003037808 */ /* 0x010fe20001000000 */
[----:B------:R-:W-:Y:S01]  /*14210*/  UMOV UR4, UR36 ;  /* 0x0000002400047c82 */ /* 0x000fe20008000000 */
[----:B---3--:R-:W-:-:S05]  /*14220*/  FSEL R58, R77, -INF , P6 ;  /* 0xff8000004d3a7808 */ /* 0x008fca0003000000 */
[----:B------:R-:W3:Y:S01]  /*14230*/  MUFU.TANH R56, R56 ;  /* 0x0000003800387308 */ /* 0x000ee20000002400 */
[----:B------:R-:W-:Y:S01]  /*14240*/  FMNMX.FTZ R65, R58, R65, !PT ;  /* 0x000000413a417209 */ /* 0x000fe20007810000 */
[----:B------:R-:W-:-:S06]  /*14250*/  UMOV UR5, UR37 ;  /* 0x0000002500057c82 */ /* 0x000fcc0008000000 */
[----:B------:R4:W-:Y:S01]  /*14260*/  MUFU.TANH R15, R62 ;  /* 0x0000003e000f7308 */ /* 0x0009e20000002400 */
[----:B------:R-:W-:Y:S01]  /*14270*/  FMUL.FTZ R71, R71, UR8 ;  /* 0x0000000847477c20 */ /* 0x000fe20008410000 */
[----:B------:R-:W-:Y:S01]  /*14280*/  ISETP.GT.AND P2, PT, R5, 0x18, PT ;  /* 0x000000180500780c */ /* 0x000fe20003f44270 */
[----:B------:R-:W-:Y:S01]  /*14290*/  FMUL.FTZ R61, R61, UR8 ;  /* 0x000000083d3d7c20 */ /* 0x000fe20008410000 */
[----:B------:R-:W-:Y:S04]  /*142a0*/  HGMMA.64x16x16.F32.BF16 R24, gdesc[UR4], R24, gsb0 ;  /* 0x00200000041879f0 */ /* 0x000fe80008001818 */
[----:B------:R-:W5:Y:S01]  /*142b0*/  MUFU.TANH R20, R67 ;  /* 0x0000004300147308 */ /* 0x000f620000002400 */
[----:B----4-:R-:W-:Y:S01]  /*142c0*/  FSEL R62, R64, -INF , P5 ;  /* 0xff800000403e7808 */ /* 0x010fe20002800000 */
[----:B------:R-:W-:Y:S01]  /*142d0*/  FMUL.FTZ R52, R52, UR8 ;  /* 0x0000000834347c20 */ /* 0x000fe20008410000 */
[----:B0-----:R-:W-:-:S05]  /*142e0*/  FSEL R10, R10, -INF , P3 ;  /* 0xff8000000a0a7808 */ /* 0x001fca0001800000 */
[----:B------:R-:W0:Y:S01]  /*142f0*/  MUFU.TANH R57, R57 ;  /* 0x0000003900397308 */ /* 0x000e220000002400 */
[----:B------:R-:W-:Y:S01]  /*14300*/  FMNMX.FTZ R65, R62, R65, !PT ;  /* 0x000000413e417209 */ /* 0x000fe20007810000 */
[----:B------:R-:W-:Y:S01]  /*14310*/  FMUL.FTZ R48, R48, UR8 ;  /* 0x0000000830307c20 */ /* 0x000fe20008410000 */
[----:B------:R-:W-:Y:S01]  /*14320*/  ISETP.GT.AND P3, PT, R5, 0x19, PT ;  /* 0x000000190500780c */ /* 0x000fe20003f64270 */
[----:B------:R-:W-:Y:S01]  /*14330*/  FMUL.FTZ R59, R59, UR8 ;  /* 0x000000083b3b7c20 */ /* 0x000fe20008410000 */
[----:B-1----:R-:W-:Y:S01]  /*14340*/  FSEL R6, R68, -INF , P2 ;  /* 0xff80000044067808 */ /* 0x002fe20001000000 */
[----:B------:R-:W-:Y:S02]  /*14350*/  FMUL.FTZ R49, R49, UR8 ;  /* 0x0000000831317c20 */ /* 0x000fe40008410000 */
[----:B------:R-:W1:Y:S01]  /*14360*/  MUFU.TANH R70, R70 ;  /* 0x0000004600467308 */ /* 0x000e620000002400 */
[----:B------:R-:W-:Y:S02]  /*14370*/  FMNMX.FTZ R65, R54, R65, !PT ;  /* 0x0000004136417209 */ /* 0x000fe40007810000 */
[----:B------:R-:W-:Y:S01]  /*14380*/  FSEL R14, R14, -INF , P5 ;  /* 0xff8000000e0e7808 */ /* 0x000fe20002800000 */
[----:B------:R-:W-:Y:S01]  /*14390*/  FMUL.FTZ R40, R40, UR8 ;  /* 0x0000000828287c20 */ /* 0x000fe20008410000 */
[----:B--2---:R-:W-:Y:S01]  /*143a0*/  FSEL R12, R12, -INF , P6 ;  /* 0xff8000000c0c7808 */ /* 0x004fe20003000000 */
[----:B------:R-:W-:-:S02]  /*143b0*/  FMUL.FTZ R63, R63, UR8 ;  /* 0x000000083f3f7c20 */ /* 0x000fc40008410000 */
[----:B------:R-:W-:Y:S01]  /*143c0*/  MUFU.TANH R71, R71 ;  /* 0x0000004700477308 */ /* 0x000fe20000002400 */
[----:B------:R-:W-:Y:S01]  /*143d0*/  ISETP.GT.AND P6, PT, R5, 0x20, PT ;  /* 0x000000200500780c */ /* 0x000fe20003fc4270 */
[----:B------:R-:W-:Y:S01]  /*143e0*/  FMUL.FTZ R53, R53, UR8 ;  /* 0x0000000835357c20 */ /* 0x000fe20008410000 */
[----:B------:R-:W-:Y:S01]  /*143f0*/  FMNMX.FTZ R65, R6, R65, !PT ;  /* 0x0000004106417209 */ /* 0x000fe20007810000 */
[----:B------:R-:W-:Y:S01]  /*14400*/  FMUL.FTZ R42, R42, UR8 ;  /* 0x000000082a2a7c20 */ /* 0x000fe20008410000 */
[----:B------:R-:W-:Y:S01]  /*14410*/  FMUL.FTZ R50, R50, UR8 ;  /* 0x0000000832327c20 */ /* 0x000fe20008410000 */
[----:B------:R-:W-:Y:S01]  /*14420*/  FMUL.FTZ R46, R46, UR8 ;  /* 0x000000082e2e7c20 */ /* 0x000fe20008410000 */
[----:B------:R-:W-:Y:S01]  /*14430*/  FMUL.FTZ R51, R51, UR8 ;  /* 0x0000000833337c20 */ /* 0x000fe20008410000 */
[----:B------:R-:W2:Y:S01]  /*14440*/  MUFU.TANH R61, R61 ;  /* 0x0000003d003d7308 */ /* 0x000ea20000002400 */
[----:B------:R-:W-:Y:S01]  /*14450*/  ISETP.GT.AND P5, PT, R5, 0x21, PT ;  /* 0x000000210500780c */ /* 0x000fe20003fa4270 */
[----:B------:R-:W-:Y:S01]  /*14460*/  FMUL.FTZ R41, R41, UR8 ;  /* 0x0000000829297c20 */ /* 0x000fe20008410000 */
[----:B---3--:R-:W-:Y:S01]  /*14470*/  FSEL R64, R56, -INF , P6 ;  /* 0xff80000038407808 */ /* 0x008fe20003000000 */
[----:B------:R-:W-:Y:S01]  /*14480*/  FMUL.FTZ R44, R44, UR8 ;  /* 0x000000082c2c7c20 */ /* 0x000fe20008410000 */
[----:B------:R-:W-:Y:S01]  /*14490*/  FMUL.FTZ R55, R55, UR8 ;  /* 0x0000000837377c20 */ /* 0x000fe20008410000 */
[----:B------:R-:W-:Y:S01]  /*144a0*/  FMUL.FTZ R45, R45, UR8 ;  /* 0x000000082d2d7c20 */ /* 0x000fe20008410000 */
[----:B------:R-:W-:Y:S01]  /*144b0*/  FMUL.FTZ R43, R43, UR8 ;  /* 0x000000082b2b7c20 */ /* 0x000fe20008410000 */
[----:B------:R3:W-:Y:S01]  /*144c0*/  MUFU.TANH R78, R52 ;  /* 0x00000034004e7308 */ /* 0x0007e20000002400 */
[----:B-----5:R-:W-:Y:S01]  /*144d0*/  FSEL R20, R20, -INF , P4 ;  /* 0xff80000014147808 */ /* 0x020fe20002000000 */
[----:B------:R-:W-:Y:S01]  /*144e0*/  FMUL.FTZ R33, R33, UR8 ;  /* 0x0000000821217c20 */ /* 0x000fe20008410000 */
[----:B------:R-:W-:Y:S01]  /*144f0*/  FMUL.FTZ R47, R47, UR8 ;  /* 0x000000082f2f7c20 */ /* 0x000fe20008410000 */
[----:B------:R-:W-:Y:S01]  /*14500*/  FMUL.FTZ R37, R37, UR8 ;  /* 0x0000000825257c20 */ /* 0x000fe20008410000 */
[----:B------:R-:W-:Y:S01]  /*14510*/  FMUL.FTZ R35, R35, UR8 ;  /* 0x0000000823237c20 */ /* 0x000fe20008410000 */
[----:B------:R-:W-:Y:S01]  /*14520*/  ULDC UR4, c[0x0][0x988] ;  /* 0x0002620000047ab9 */ /* 0x000fe20000000800 */
[----:B---3--:R-:W-:Y:S01]  /*14530*/  FSEL R52, R69, -INF , P3 ;  /* 0xff80000045347808 */ /* 0x008fe20001800000 */
[----:B------:R-:W3:Y:S03]  /*14540*/  MUFU.TANH R48, R48 ;  /* 0x0000003000307308 */ /* 0x000ee60000002400 */
[----:B------:R-:W-:-:S02]  /*14550*/  FMNMX.FTZ R65, R52, R65, !PT ;  /* 0x0000004134417209 */ /* 0x000fc40007810000 */
[----:B------:R-:W-:-:S03]  /*14560*/  ISETP.GT.AND P4, PT, R5, 0x28, PT ;  /* 0x000000280500780c */ /* 0x000fc60003f84270 */
[----:B------:R-:W-:Y:S01]  /*14570*/  MUFU.TANH R59, R59 ;  /* 0x0000003b003b7308 */ /* 0x000fe20000002400 */
[----:B0-----:R-:W-:Y:S02]  /*14580*/  FSEL R68, R57, -INF , P5 ;  /* 0xff80000039447808 */ /* 0x001fe40002800000 */
[----:B------:R-:W-:-:S05]  /*14590*/  FMNMX.FTZ R65, R64, R65, !PT ;  /* 0x0000004140417209 */ /* 0x000fca0007810000 */
[----:B------:R-:W0:Y:S01]  /*145a0*/  MUFU.TANH R49, R49 ;  /* 0x0000003100317308 */ /* 0x000e220000002400 */
[----:B------:R-:W-:-:S07]  /*145b0*/  FMNMX.FTZ R65, R68, R65, !PT ;  /* 0x0000004144417209 */ /* 0x000fce0007810000 */
[----:B------:R1:W-:Y:S02]  /*145c0*/  MUFU.TANH R86, R40 ;  /* 0x0000002800567308 */ /* 0x0003e40000002400 */
[----:B-1----:R-:W-:Y:S02]  /*145d0*/  FSEL R40, R70, -INF , P2 ;  /* 0xff80000046287808 */ /* 0x002fe40001000000 */
[----:B------:R-:W-:Y:S02]  /*145e0*/  ISETP.GT.AND P2, PT, R5, 0x29, PT ;  /* 0x000000290500780c */ /* 0x000fe40003f44270 */
[----:B------:R-:W-:Y:S02]  /*145f0*/  FSEL R70, R13, -INF , P4 ;  /* 0xff8000000d467808 */ /* 0x000fe40002000000 */
[----:B------:R-:W-:Y:S01]  /*14600*/  MUFU.TANH R63, R63 ;  /* 0x0000003f003f7308 */ /* 0x000fe20000002400 */
[----:B--2---:R-:W-:Y:S02]  /*14610*/  FSEL R72, R61, -INF , P2 ;  /* 0xff8000003d487808 */ /* 0x004fe40001000000 */
[----:B------:R-:W-:-:S05]  /*14620*/  FMNMX.FTZ R65, R70, R65, !PT ;  /* 0x0000004146417209 */ /* 0x000fca0007810000 */
[----:B------:R1:W-:Y:S01]  /*14630*/  MUFU.TANH R67, R42 ;  /* 0x0000002a00437308 */ /* 0x0003e20000002400 */
[----:B------:R-:W-:-:S07]  /*14640*/  FMNMX.FTZ R65, R72, R65, !PT ;  /* 0x0000004148417209 */ /* 0x000fce0007810000 */
[----:B------:R-:W2:Y:S01]  /*14650*/  MUFU.TANH R53, R53 ;  /* 0x0000003500357308 */ /* 0x000ea20000002400 */
[----:B-1----:R-:W-:Y:S02]  /*14660*/  FSEL R42, R71, -INF , P3 ;  /* 0xff800000472a7808 */ /* 0x002fe40001800000 */
[----:B------:R-:W-:-:S05]  /*14670*/  ISETP.GT.AND P3, PT, R5, 0x30, PT ;  /* 0x000000300500780c */ /* 0x000fca0003f64270 */
[----:B------:R1:W-:Y:S01]  /*14680*/  MUFU.TANH R4, R46 ;  /* 0x0000002e00047308 */ /* 0x0003e20000002400 */
[----:B---3--:R-:W-:-:S07]  /*14690*/  FSEL R74, R48, -INF , P3 ;  /* 0xff800000304a7808 */ /* 0x008fce0001800000 */
[----:B------:R-:W3:Y:S01]  /*146a0*/  MUFU.TANH R50, R50 ;  /* 0x0000003200327308 */ /* 0x000ee20000002400 */
[----:B-1----:R-:W-:Y:S01]  /*146b0*/  FMUL.FTZ R46, R32, UR8 ;  /* 0x00000008202e7c20 */ /* 0x002fe20008410000 */
[----:B------:R-:W-:Y:S02]  /*146c0*/  FSEL R32, R9, -INF , P6 ;  /* 0xff80000009207808 */ /* 0x000fe40003000000 */
[----:B------:R-:W-:Y:S02]  /*146d0*/  ISETP.GT.AND P6, PT, R5, 0x31, PT ;  /* 0x000000310500780c */ /* 0x000fe40003fc4270 */
[----:B------:R-:W-:Y:S02]  /*146e0*/  FMNMX.FTZ R65, R74, R65, !PT ;  /* 0x000000414a417209 */ /* 0x000fe40007810000 */
[----:B------:R-:W1:Y:S01]  /*146f0*/  MUFU.TANH R51, R51 ;  /* 0x0000003300337308 */ /* 0x000e620000002400 */
[----:B0-----:R-:W-:Y:S01]  /*14700*/  FSEL R76, R49, -INF , P6 ;  /* 0xff800000314c7808 */ /* 0x001fe20003000000 */
[----:B------:R-:W-:Y:S01]  /*14710*/  FMUL.FTZ R9, R34, UR8 ;  /* 0x0000000822097c20 */ /* 0x000fe20008410000 */
[----:B------:R-:W-:-:S05]  /*14720*/  FSEL R34, R15, -INF , P4 ;  /* 0xff8000000f227808 */ /* 0x000fca0002000000 */
[----:B------:R0:W-:Y:S01]  /*14730*/  MUFU.TANH R94, R44 ;  /* 0x0000002c005e7308 */ /* 0x0001e20000002400 */
[----:B------:R-:W-:Y:S02]  /*14740*/  ISETP.GT.AND P4, PT, R5, 0x39, PT ;  /* 0x000000390500780c */ /* 0x000fe40003f84270 */
[----:B------:R-:W-:-:S05]  /*14750*/  FMNMX.FTZ R65, R76, R65, !PT ;  /* 0x000000414c417209 */ /* 0x000fca0007810000 */
[----:B------:R-:W4:Y:S01]  /*14760*/  MUFU.TANH R41, R41 ;  /* 0x0000002900297308 */ /* 0x000f220000002400 */
[----:B0-----:R-:W-:Y:S02]  /*14770*/  FSEL R44, R59, -INF , P5 ;  /* 0xff8000003b2c7808 */ /* 0x001fe40002800000 */
[----:B------:R-:W-:-:S04]  /*14780*/  ISETP.GT.AND P5, PT, R5, 0x38, PT ;  /* 0x000000380500780c */ /* 0x000fc80003fa4270 */
[----:B------:R-:W-:Y:S01]  /*14790*/  FSEL R78, R78, -INF , P5 ;  /* 0xff8000004e4e7808 */ /* 0x000fe20002800000 */
[----:B------:R-:W0:Y:S01]  /*147a0*/  MUFU.TANH R55, R55 ;  /* 0x0000003700377308 */ /* 0x000e220000002400 */
[----:B--2---:R-:W-:Y:S02]  /*147b0*/  FSEL R82, R53, -INF , P4 ;  /* 0xff80000035527808 */ /* 0x004fe40002000000 */
[----:B------:R-:W-:Y:S01]  /*147c0*/  FMNMX.FTZ R65, R78, R65, !PT ;  /* 0x000000414e417209 */ /* 0x000fe20007810000 */
[----:B------:R-:W-:-:S04]  /*147d0*/  FMUL.FTZ R13, R36, UR8 ;  /* 0x00000008240d7c20 */ /* 0x000fc80008410000 */
[----:B------:R2:W-:Y:S01]  /*147e0*/  MUFU.TANH R98, R46 ;  /* 0x0000002e00627308 */ /* 0x0005e20000002400 */
[----:B---3--:R-:W-:Y:S02]  /*147f0*/  FSEL R36, R50, -INF , P3 ;  /* 0xff80000032247808 */ /* 0x008fe40001800000 */
[----:B------:R-:W-:-:S05]  /*14800*/  ISETP.GT.AND P3, PT, R5, 0x41, PT ;  /* 0x000000410500780c */ /* 0x000fca0003f64270 */
[----:B------:R-:W3:Y:S01]  /*14810*/  MUFU.TANH R45, R45 ;  /* 0x0000002d002d7308 */ /* 0x000ee20000002400 */
[----:B--2---:R-:W-:Y:S02]  /*14820*/  FSEL R46, R63, -INF , P2 ;  /* 0xff8000003f2e7808 */ /* 0x004fe40001000000 */
[----:B------:R-:W-:Y:S02]  /*14830*/  ISETP.GT.AND P2, PT, R5, 0x40, PT ;  /* 0x000000400500780c */ /* 0x000fe40003f44270 */
[----:B------:R-:W-:-:S03]  /*14840*/  FMNMX.FTZ R65, R82, R65, !PT ;  /* 0x0000004152417209 */ /* 0x000fc60007810000 */
[----:B------:R-:W2:Y:S01]  /*14850*/  MUFU.TANH R43, R43 ;  /* 0x0000002b002b7308 */ /* 0x000ea20000002400 */
[----:B------:R-:W-:Y:S02]  /*14860*/  FSEL R86, R86, -INF , P2 ;  /* 0xff80000056567808 */ /* 0x000fe40001000000 */
[----:B-1----:R-:W-:Y:S02]  /*14870*/  FSEL R48, R51, -INF , P6 ;  /* 0xff80000033307808 */ /* 0x002fe40003000000 */
[----:B------:R-:W-:Y:S02]  /*14880*/  ISETP.GT.AND P6, PT, R5, 0x48, PT ;  /* 0x000000480500780c */ /* 0x000fe40003fc4270 */
[----:B----4-:R-:W-:Y:S01]  /*14890*/  FSEL R90, R41, -INF , P3 ;  /* 0xff800000295a7808 */ /* 0x010fe20001800000 */
[----:B------:R-:W1:Y:S01]  /*148a0*/  MUFU.TANH R33, R33 ;  /* 0x0000002100217308 */ /* 0x000e620000002400 */
[----:B------:R-:W-:Y:S02]  /*148b0*/  FMNMX.FTZ R65, R86, R65, !PT ;  /* 0x0000004156417209 */ /* 0x000fe40007810000 */
[----:B------:R-:W-:Y:S01]  /*148c0*/  FSEL R50, R21, -INF , P5 ;  /* 0xff80000015327808 */ /* 0x000fe20002800000 */
[----:B------:R-:W-:-:S02]  /*148d0*/  WARPGROUP.DEPBAR.LE gsb0, 0x0 ;  /* 0x00008000000079c5 */ /* 0x000fc40000010000 */
[----:B------:R-:W-:Y:S02]  /*148e0*/  ISETP.GT.AND P5, PT, R5, 0x49, PT ;  /* 0x000000490500780c */ /* 0x000fe40003fa4270 */
[----:B------:R-:W4:Y:S01]  /*148f0*/  MUFU.TANH R13, R13 ;  /* 0x0000000d000d7308 */ /* 0x000f220000002400 */
[----:B------:R-:W-:Y:S01]  /*14900*/  FSEL R94, R94, -INF , P6 ;  /* 0xff8000005e5e7808 */ /* 0x000fe20003000000 */
[----:B------:R-:W-:Y:S01]  /*14910*/  FMUL.FTZ R21, R24, UR8 ;  /* 0x0000000818157c20 */ /* 0x000fe20008410000 */
[----:B------:R-:W-:Y:S01]  /*14920*/  FMNMX.FTZ R65, R90, R65, !PT ;  /* 0x000000415a417209 */ /* 0x000fe20007810000 */
[----:B------:R-:W-:Y:S01]  /*14930*/  FMUL.FTZ R15, R38, UR8 ;  /* 0x00000008260f7c20 */ /* 0x000fe20008410000 */
[----:B0-----:R-:W-:-:S03]  /*14940*/  FSEL R38, R55, -INF , P4 ;  /* 0xff80000037267808 */ /* 0x001fc60002000000 */
[----:B------:R-:W0:Y:S01]  /*14950*/  MUFU.TANH R47, R47 ;  /* 0x0000002f002f7308 */ /* 0x000e220000002400 */
[----:B------:R-:W-:Y:S01]  /*14960*/  ISETP.GT.AND P4, PT, R5, 0x50, PT ;  /* 0x000000500500780c */ /* 0x000fe20003f84270 */
[----:B------:R-:W-:Y:S01]  /*14970*/  FMUL.FTZ R25, R25, UR8 ;  /* 0x0000000819197c20 */ /* 0x000fe20008410000 */
[----:B---3--:R-:W-:Y:S02]  /*14980*/  FSEL R96, R45, -INF , P5 ;  /* 0xff8000002d607808 */ /* 0x008fe40002800000 */
[----:B------:R-:W-:-:S03]  /*14990*/  FMNMX.FTZ R65, R94, R65, !PT ;  /* 0x000000415e417209 */ /* 0x000fc60007810000 */
[----:B------:R-:W3:Y:S01]  /*149a0*/  MUFU.TANH R37, R37 ;  /* 0x0000002500257308 */ /* 0x000ee20000002400 */
[----:B--2---:R-:W-:Y:S01]  /*149b0*/  FSEL R56, R43, -INF , P3 ;  /* 0xff8000002b387808 */ /* 0x004fe20001800000 */
[----:B------:R-:W-:Y:S01]  /*149c0*/  FMUL.FTZ R41, R28, UR8 ;  /* 0x000000081c297c20 */ /* 0x000fe20008410000 */
[----:B------:R-:W-:Y:S02]  /*149d0*/  ISETP.GT.AND P3, PT, R5, 0x51, PT ;  /* 0x000000510500780c */ /* 0x000fe40003f64270 */
[----:B------:R-:W-:-:S03]  /*149e0*/  FSEL R98, R98, -INF , P4 ;  /* 0xff80000062627808 */ /* 0x000fc60002000000 */
[----:B------:R-:W2:Y:S01]  /*149f0*/  MUFU.TANH R9, R9 ;  /* 0x0000000900097308 */ /* 0x000ea20000002400 */
[----:B------:R-:W-:Y:S02]  /*14a00*/  FMNMX.FTZ R65, R96, R65, !PT ;  /* 0x0000004160417209 */ /* 0x000fe40007810000 */
[----:B------:R-:W-:-:S05]  /*14a10*/  FSEL R24, R67, -INF , P2 ;  /* 0xff80000043187808 */ /* 0x000fca0001000000 */
[----:B------:R-:W5:Y:S01]  /*14a20*/  MUFU.TANH R21, R21 ;  /* 0x0000001500157308 */ /* 0x000f620000002400 */
[----:B------:R-:W-:Y:S01]  /*14a30*/  ISETP.GT.AND P2, PT, R5, 0x58, PT ;  /* 0x000000580500780c */ /* 0x000fe20003f44270 */
[----:B------:R-:W-:Y:S01]  /*14a40*/  FMUL.FTZ R29, R29, UR8 ;  /* 0x000000081d1d7c20 */ /* 0x000fe20008410000 */
[----:B-1----:R-:W-:Y:S02]  /*14a50*/  FSEL R100, R33, -INF , P3 ;  /* 0xff80000021647808 */ /* 0x002fe40001800000 */
[----:B------:R-:W-:-:S03]  /*14a60*/  FMNMX.FTZ R65, R98, R65, !PT ;  /* 0x0000004162417209 */ /* 0x000fc60007810000 */
[----:B------:R-:W1:Y:S01]  /*14a70*/  MUFU.TANH R35, R35 ;  /* 0x0000002300237308 */ /* 0x000e620000002400 */
[----:B------:R-:W-:Y:S02]  /*14a80*/  FSEL R28, R4, -INF , P6 ;  /* 0xff800000041c7808 */ /* 0x000fe40003000000 */
[----:B------:R-:W-:-:S05]  /*14a90*/  ISETP.GT.AND P6, PT, R5, 0x59, PT ;  /* 0x000000590500780c */ /* 0x000fca0003fc4270 */
[----:B------:R-:W1:Y:S01]  /*14aa0*/  MUFU.TANH R25, R25 ;  /* 0x0000001900197308 */ /* 0x000e620000002400 */
[----:B----4-:R-:W-:Y:S02]  /*14ab0*/  FSEL R102, R13, -INF , P2 ;  /* 0xff8000000d667808 */ /* 0x010fe40001000000 */
[----:B------:R-:W-:-:S05]  /*14ac0*/  FMNMX.FTZ R65, R100, R65, !PT ;  /* 0x0000004164417209 */ /* 0x000fca0007810000 */
[----:B------:R-:W4:Y:S01]  /*14ad0*/  MUFU.TANH R15, R15 ;  /* 0x0000000f000f7308 */ /* 0x000f220000002400 */
[----:B0-----:R-:W-:Y:S02]  /*14ae0*/  FSEL R80, R47, -INF , P5 ;  /* 0xff8000002f507808 */ /* 0x001fe40002800000 */
[----:B------:R-:W-:-:S05]  /*14af0*/  ISETP.GT.AND P5, PT, R5, 0x60, PT ;  /* 0x000000600500780c */ /* 0x000fca0003fa4270 */
[----:B------:R-:W0:Y:S01]  /*14b00*/  MUFU.TANH R41, R41 ;  /* 0x0000002900297308 */ /* 0x000e220000002400 */
[----:B---3--:R-:W-:Y:S02]  /*14b10*/  FSEL R104, R37, -INF , P6 ;  /* 0xff80000025687808 */ /* 0x008fe40003000000 */
[----:B------:R-:W-:-:S05]  /*14b20*/  FMNMX.FTZ R65, R102, R65, !PT ;  /* 0x0000004166417209 */ /* 0x000fca0007810000 */
[----:B------:R-:W3:Y:S01]  /*14b30*/  MUFU.TANH R29, R29 ;  /* 0x0000001d001d7308 */ /* 0x000ee20000002400 */
[----:B--2---:R-:W-:Y:S02]  /*14b40*/  FSEL R84, R9, -INF , P4 ;  /* 0xff80000009547808 */ /* 0x004fe40002000000 */
[----:B------:R-:W-:Y:S02]  /*14b50*/  ISETP.GT.AND P4, PT, R5, 0x61, PT ;  /* 0x000000610500780c */ /* 0x000fe40003f84270 */
[----:B-----5:R-:W-:Y:S02]  /*14b60*/  FSEL R106, R21, -INF , P5 ;  /* 0xff800000156a7808 */ /* 0x020fe40002800000 */
[----:B------:R-:W-:Y:S02]  /*14b70*/  FMNMX.FTZ R65, R104, R65, !PT ;  /* 0x0000004168417209 */ /* 0x000fe40007810000 */
[----:B-1----:R-:W-:Y:S02]  /*14b80*/  FSEL R88, R35, -INF , P3 ;  /* 0xff80000023587808 */ /* 0x002fe40001800000 */
[----:B------:R-:W-:-:S02]  /*14b90*/  ISETP.GT.AND P3, PT, R5, 0x68, PT ;  /* 0x000000680500780c */ /* 0x000fc40003f64270 */
[----:B------:R-:W-:Y:S02]  /*14ba0*/  FSEL R108, R25, -INF , P4 ;  /* 0xff800000196c7808 */ /* 0x000fe40002000000 */
[----:B------:R-:W-:Y:S02]  /*14bb0*/  FMNMX.FTZ R65, R106, R65, !PT ;  /* 0x000000416a417209 */ /* 0x000fe40007810000 */
[----:B----4-:R-:W-:Y:S02]  /*14bc0*/  FSEL R92, R15, -INF , P2 ;  /* 0xff8000000f5c7808 */ /* 0x010fe40001000000 */
[----:B------:R-:W-:Y:S02]  /*14bd0*/  ISETP.GT.AND P2, PT, R5, 0x69, PT ;  /* 0x000000690500780c */ /* 0x000fe40003f44270 */
[----:B0-----:R-:W-:Y:S02]  /*14be0*/  FSEL R110, R41, -INF , P3 ;  /* 0xff800000296e7808 */ /* 0x001fe40001800000 */
[----:B------:R-:W-:-:S02]  /*14bf0*/  FMNMX.FTZ R65, R108, R65, !PT ;  /* 0x000000416c417209 */ /* 0x000fc40007810000 */
[----:B---3--:R-:W-:Y:S02]  /*14c00*/  FSEL R112, R29, -INF , P2 ;  /* 0xff8000001d707808 */ /* 0x008fe40001000000 */
[----:B------:R-:W-:-:S04]  /*14c10*/  FMNMX.FTZ R65, R110, R65, !PT ;  /* 0x000000416e417209 */ /* 0x000fc80007810000 */
[----:B------:R-:W-:-:S05]  /*14c20*/  FMNMX.FTZ R65, R112, R65, !PT ;  /* 0x0000004170417209 */ /* 0x000fca0007810000 */
[----:B------:R-:W0:Y:S02]  /*14c30*/  SHFL.BFLY PT, R4, R65, 0x2, 0x1f ;  /* 0x0c401f0041047f89 */ /* 0x000e2400000e0000 */
[----:B0-----:R-:W-:-:S05]  /*14c40*/  FMNMX.FTZ R9, R65, R4, !PT ;  /* 0x0000000441097209 */ /* 0x001fca0007810000 */
[----:B------:R-:W0:Y:S01]  /*14c50*/  SHFL.BFLY PT, R4, R9, 0x1, 0x1f ;  /* 0x0c201f0009047f89 */ /* 0x000e2200000e0000 */
[----:B------:R-:W-:Y:S01]  /*14c60*/  IMAD.U32 R5, RZ, RZ, UR4 ;  /* 0x00000004ff057e24 */ /* 0x000fe2000f8e00ff */
[----:B0-----:R-:W-:Y:S02]  /*14c70*/  FMNMX.FTZ R4, R9, R4, !PT ;  /* 0x0000000409047209 */ /* 0x001fe40007810000 */
[----:B------:R-:W-:-:S04]  /*14c80*/  FMNMX.FTZ R9, R8, R3, !PT ;  /* 0x0000000308097209 */ /* 0x000fc80007810000 */
[----:B------:R-:W-:Y:S01]  /*14c90*/  FMNMX.FTZ R9, R10, R9, !PT ;  /* 0x000000090a097209 */ /* 0x000fe20007810000 */
[C---:B------:R-:W-:Y:S01]  /*14ca0*/  FMUL.FTZ R13, R4.reuse, R5 ;  /* 0x00000005040d7220 */ /* 0x040fe20000410000 */
[----:B------:R-:W-:Y:S02]  /*14cb0*/  FSETP.NEU.FTZ.AND P0, PT, R4, -INF , PT ;  /* 0xff8000000400780b */ /* 0x000fe40003f1d000 */
[----:B------:R-:W-:Y:S02]  /*14cc0*/  FMNMX.FTZ R9, R12, R9, !PT ;  /* 0x000000090c097209 */ /* 0x000fe40007810000 */
[----:B------:R-:W-:Y:S02]  /*14cd0*/  FSEL R41, R13, RZ, P0 ;  /* 0x000000ff0d297208 */ /* 0x000fe40000000000 */
[----:B------:R-:W-:Y:S02]  /*14ce0*/  FMNMX.FTZ R9, R14, R9, !PT ;  /* 0x000000090e097209 */ /* 0x000fe40007810000 */
[----:B------:R-:W-:-:S02]  /*14cf0*/  ISETP.NE.AND P0, PT, R11, RZ, PT ;  /* 0x000000ff0b00720c */ /* 0x000fc40003f05270 */
        /* <DEDUP_REMOVED lines=11> */
[----:B------:R-:W-:-:S03]  /*14db0*/  FMUL.FTZ R39, R39, UR8 ;  /* 0x0000000827277c20 */ /* 0x000fc60008410000 */
[----:B------:R-:W-:Y:S01]  /*14dc0*/  FMNMX.FTZ R15, R24, R15, !PT ;  /* 0x0000000f180f7209 */ /* 0x000fe20007810000 */
[----:B------:R-:W-:-:S03]  /*14dd0*/  FMUL.FTZ R26, R26, UR8 ;  /* 0x000000081a1a7c20 */ /* 0x000fc60008410000 */
[----:B------:R-:W-:Y:S01]  /*14de0*/  FMNMX.FTZ R21, R56, R15, !PT ;  /* 0x0000000f38157209 */ /* 0x000fe20007810000 */
[----:B------:R-:W0:Y:S01]  /*14df0*/  MUFU.TANH R39, R39 ;  /* 0x0000002700277308 */ /* 0x000e220000002400 */
[----:B------:R-:W-:Y:S02]  /*14e00*/  FMUL.FTZ R27, R27, UR8 ;  /* 0x000000081b1b7c20 */ /* 0x000fe40008410000 */
[----:B------:R-:W-:Y:S01]  /*14e10*/  FMNMX.FTZ R21, R28, R21, !PT ;  /* 0x000000151c157209 */ /* 0x000fe20007810000 */
[----:B------:R-:W-:-:S03]  /*14e20*/  FMUL.FTZ R30, R30, UR8 ;  /* 0x000000081e1e7c20 */ /* 0x000fc60008410000 */
[----:B------:R-:W-:Y:S01]  /*14e30*/  FMNMX.FTZ R21, R80, R21, !PT ;  /* 0x0000001550157209 */ /* 0x000fe20007810000 */
[----:B------:R0:W1:Y:S01]  /*14e40*/  MUFU.TANH R25, R26 ;  /* 0x0000001a00197308 */ /* 0x0000620000002400 */
[----:B------:R-:W-:Y:S02]  /*14e50*/  FMUL.FTZ R31, R31, UR8 ;  /* 0x000000081f1f7c20 */ /* 0x000fe40008410000 */
[----:B------:R-:W-:-:S05]  /*14e60*/  FMNMX.FTZ R21, R84, R21, !PT ;  /* 0x0000001554157209 */ /* 0x000fca0007810000 */
[----:B------:R-:W2:Y:S01]  /*14e70*/  MUFU.TANH R27, R27 ;  /* 0x0000001b001b7308 */ /* 0x000ea20000002400 */
[----:B------:R-:W-:Y:S02]  /*14e80*/  FMNMX.FTZ R33, R88, R21, !PT ;  /* 0x0000001558217209 */ /* 0x000fe40007810000 */
[----:B0-----:R-:W-:-:S05]  /*14e90*/  FSEL R26, R39, -INF , P6 ;  /* 0xff800000271a7808 */ /* 0x001fca0003000000 */
[----:B------:R1:W0:Y:S01]  /*14ea0*/  MUFU.TANH R29, R30 ;  /* 0x0000001e001d7308 */ /* 0x0002220000002400 */
[----:B------:R-:W-:Y:S01]  /*14eb0*/  FMNMX.FTZ R33, R92, R33, !PT ;  /* 0x000000215c217209 */ /* 0x000fe20007810000 */
[----:B------:R-:W-:-:S06]  /*14ec0*/  FFMA.FTZ R52, R52, R5, -R41 ;  /* 0x0000000534347223 */ /* 0x000fcc0000010829 */
[----:B------:R-:W3:Y:S01]  /*14ed0*/  MUFU.TANH R31, R31 ;  /* 0x0000001f001f7308 */ /* 0x000ee20000002400 */
[----:B-1----:R-:W-:Y:S02]  /*14ee0*/  FSEL R30, R25, -INF , P5 ;  /* 0xff800000191e7808 */ /* 0x002fe40002800000 */
[----:B------:R-:W-:Y:S01]  /*14ef0*/  FMNMX.FTZ R33, R26, R33, !PT ;  /* 0x000000211a217209 */ /* 0x000fe20007810000 */
[----:B------:R-:W-:-:S03]  /*14f00*/  FFMA.FTZ R54, R54, R5, -R41 ;  /* 0x0000000536367223 */ /* 0x000fc60000010829 */
[----:B------:R-:W-:Y:S01]  /*14f10*/  FMNMX.FTZ R33, R30, R33, !PT ;  /* 0x000000211e217209 */ /* 0x000fe20007810000 */
[----:B------:R2:W-:Y:S01]  /*14f20*/  MUFU.EX2 R13, R52 ;  /* 0x00000034000d7308 */ /* 0x0005e20000000800 */
[----:B------:R-:W-:Y:S01]  /*14f30*/  FFMA.FTZ R58, R58, R5, -R41 ;  /* 0x000000053a3a7223 */ /* 0x000fe20000010829 */
[----:B--2---:R-:W-:-:S06]  /*14f40*/  FSEL R52, R27, -INF , P4 ;  /* 0xff8000001b347808 */ /* 0x004fcc0002000000 */
[----:B------:R0:W-:Y:S01]  /*14f50*/  MUFU.EX2 R11, R54 ;  /* 0x00000036000b7308 */ /* 0x0001e20000000800 */
[----:B------:R-:W-:Y:S02]  /*14f60*/  FMNMX.FTZ R33, R52, R33, !PT ;  /* 0x0000002134217209 */ /* 0x000fe40007810000 */
[----:B0-----:R-:W-:-:S05]  /*14f70*/  FSEL R54, R29, -INF , P3 ;  /* 0xff8000001d367808 */ /* 0x001fca0001800000 */
[----:B------:R3:W-:Y:S01]  /*14f80*/  MUFU.EX2 R9, R58 ;  /* 0x0000003a00097308 */ /* 0x0007e20000000800 */
[----:B------:R-:W-:Y:S02]  /*14f90*/  FMNMX.FTZ R33, R54, R33, !PT ;  /* 0x0000002136217209 */ /* 0x000fe40007810000 */
[----:B---3--:R-:W-:-:S04]  /*14fa0*/  FSEL R58, R31, -INF , P2 ;  /* 0xff8000001f3a7808 */ /* 0x008fc80001000000 */
[----:B------:R-:W-:Y:S01]  /*14fb0*/  FMNMX.FTZ R33, R58, R33, !PT ;  /* 0x000000213a217209 */ /* 0x000fe20007810000 */
[----:B------:R-:W-:-:S04]  /*14fc0*/  FFMA.FTZ R198, R6, R5, -R41 ;  /* 0x0000000506c67223 */ /* 0x000fc80000010829 */
[----:B------:R-:W0:Y:S02]  /*14fd0*/  SHFL.BFLY PT, R6, R33, 0x2, 0x1f ;  /* 0x0c401f0021067f89 */ /* 0x000e2400000e0000 */
[----:B0-----:R-:W-:-:S05]  /*14fe0*/  FMNMX.FTZ R37, R33, R6, !PT ;  /* 0x0000000621257209 */ /* 0x001fca0007810000 */
[----:B------:R-:W0:Y:S01]  /*14ff0*/  SHFL.BFLY PT, R6, R37, 0x1, 0x1f ;  /* 0x0c201f0025067f89 */ /* 0x000e2200000e0000 */
[-CC-:B------:R-:W-:Y:S01]  /*15000*/  FFMA.FTZ R200, R60, R5.reuse, -R41.reuse ;  /* 0x000000053cc87223 */ /* 0x180fe20000010829 */
[-CC-:B------:R-:W-:Y:S01]  /*15010*/  FFMA.FTZ R7, R7, R5.reuse, -R41.reuse ;  /* 0x0000000507077223 */ /* 0x180fe20000010829 */
[----:B------:R-:W-:-:S04]  /*15020*/  FFMA.FTZ R202, R66, R5, -R41 ;  /* 0x0000000542ca7223 */ /* 0x000fc80000010829 */
[----:B------:R-:W-:Y:S01]  /*15030*/  MUFU.EX2 R200, R200 ;  /* 0x000000c800c87308 */ /* 0x000fe20000000800 */
[----:B------:R-:W-:-:S07]  /*15040*/  FFMA.FTZ R196, R62, R5, -R41 ;  /* 0x000000053ec47223 */ /* 0x000fce0000010829 */
[----:B------:R-:W1:Y:S01]  /*15050*/  MUFU.EX2 R7, R7 ;  /* 0x0000000700077308 */ /* 0x000e620000000800 */
[----:B0-----:R-:W-:-:S07]  /*15060*/  FMNMX.FTZ R6, R37, R6, !PT ;  /* 0x0000000625067209 */ /* 0x001fce0007810000 */
[----:B------:R-:W0:Y:S01]  /*15070*/  MUFU.EX2 R202, R202 ;  /* 0x000000ca00ca7308 */ /* 0x000e220000000800 */
[C---:B------:R-:W-:Y:S01]  /*15080*/  FSETP.NEU.FTZ.AND P2, PT, R6.reuse, -INF , PT ;  /* 0xff8000000600780b */ /* 0x040fe20003f5d000 */
[----:B------:R-:W-:-:S05]  /*15090*/  FMUL.FTZ R43, R6, R5 ;  /* 0x00000005062b7220 */ /* 0x000fca0000410000 */
[----:B------:R-:W-:Y:S01]  /*150a0*/  FSEL R43, R43, RZ, P2 ;  /* 0x000000ff2b2b7208 */ /* 0x000fe20001000000 */
[----:B------:R-:W2:Y:S04]  /*150b0*/  MUFU.EX2 R196, R196 ;  /* 0x000000c400c47308 */ /* 0x000ea80000000800 */
[-CC-:B------:R-:W-:Y:S01]  /*150c0*/  FFMA.FTZ R201, R8, R5.reuse, -R43.reuse ;  /* 0x0000000508c97223 */ /* 0x180fe2000001082b */
[-CC-:B------:R-:W-:Y:S01]  /*150d0*/  FFMA.FTZ R60, R3, R5.reuse, -R43.reuse ;  /* 0x00000005033c7223 */ /* 0x180fe2000001082b */
[-C--:B------:R-:W-:Y:S01]  /*150e0*/  FFMA.FTZ R203, R10, R5.reuse, -R43 ;  /* 0x000000050acb7223 */ /* 0x080fe2000001082b */
[----:B-1----:R-:W-:Y:S01]  /*150f0*/  FADD.FTZ R3, R200, R7 ;  /* 0x00000007c8037221 */ /* 0x002fe20000010000 */
[-C--:B------:R-:W-:Y:S02]  /*15100*/  FFMA.FTZ R10, R12, R5.reuse, -R43 ;  /* 0x000000050c0a7223 */ /* 0x080fe4000001082b */
[----:B------:R-:W-:Y:S01]  /*15110*/  MUFU.EX2 R201, R201 ;  /* 0x000000c900c97308 */ /* 0x000fe20000000800 */
[----:B0-----:R-:W-:Y:S01]  /*15120*/  FADD.FTZ R8, R202, R3 ;  /* 0x00000003ca087221 */ /* 0x001fe20000010000 */
[----:B------:R-:W-:-:S06]  /*15130*/  FFMA.FTZ R197, R14, R5, -R43 ;  /* 0x000000050ec57223 */ /* 0x000fcc000001082b */
[----:B------:R-:W0:Y:S01]  /*15140*/  MUFU.EX2 R60, R60 ;  /* 0x0000003c003c7308 */ /* 0x000e220000000800 */
[----:B------:R-:W-:-:S07]  /*15150*/  FADD.FTZ R3, R9, R8 ;  /* 0x0000000809037221 */ /* 0x000fce0000010000 */
[----:B------:R-:W1:Y:S01]  /*15160*/  MUFU.EX2 R198, R198 ;  /* 0x000000c600c67308 */ /* 0x000e620000000800 */
[----:B------:R-:W-:-:S07]  /*15170*/  FFMA.FTZ R12, R20, R5, -R43 ;  /* 0x00000005140c7223 */ /* 0x000fce000001082b */
[----:B------:R-:W3:Y:S01]  /*15180*/  MUFU.EX2 R203, R203 ;  /* 0x000000cb00cb7308 */ /* 0x000ee20000000800 */
[----:B--2---:R-:W-:Y:S01]  /*15190*/  FADD.FTZ R8, R196, R3 ;  /* 0x00000003c4087221 */ /* 0x004fe20000010000 */
[----:B------:R-:W-:-:S06]  /*151a0*/  FFMA.FTZ R199, R40, R5, -R43 ;  /* 0x0000000528c77223 */ /* 0x000fcc000001082b */
[----:B------:R-:W2:Y:S01]  /*151b0*/  MUFU.EX2 R10, R10 ;  /* 0x0000000a000a7308 */ /* 0x000ea20000000800 */
[----:B------:R-:W-:Y:S01]  /*151c0*/  FADD.FTZ R3, R11, R8 ;  /* 0x000000080b037221 */ /* 0x000fe20000010000 */
[----:B0-----:R-:W-:-:S06]  /*151d0*/  FADD.FTZ R8, R201, R60 ;  /* 0x0000003cc9087221 */ /* 0x001fcc0000010000 */
[----:B------:R-:W0:Y:S01]  /*151e0*/  MUFU.EX2 R197, R197 ;  /* 0x000000c500c57308 */ /* 0x000e220000000800 */
[-CC-:B------:R-:W-:Y:S01]  /*151f0*/  FFMA.FTZ R14, R42, R5.reuse, -R43.reuse ;  /* 0x000000052a0e7223 */ /* 0x180fe2000001082b */
[----:B------:R-:W-:Y:S01]  /*15200*/  FFMA.FTZ R193, R32, R5, -R43 ;  /* 0x0000000520c17223 */ /* 0x000fe2000001082b */
[----:B-1----:R-:W-:-:S05]  /*15210*/  FADD.FTZ R32, R198, R3 ;  /* 0x00000003c6207221 */ /* 0x002fca0000010000 */
[----:B------:R-:W1:Y:S01]  /*15220*/  MUFU.EX2 R12, R12 ;  /* 0x0000000c000c7308 */ /* 0x000e620000000800 */
[----:B---3--:R-:W-:Y:S01]  /*15230*/  FADD.FTZ R3, R203, R8 ;  /* 0x00000008cb037221 */ /* 0x008fe20000010000 */
[----:B------:R-:W-:-:S06]  /*15240*/  FFMA.FTZ R192, R64, R5, -R41 ;  /* 0x0000000540c07223 */ /* 0x000fcc0000010829 */
[----:B------:R-:W3:Y:S01]  /*15250*/  MUFU.EX2 R199, R199 ;  /* 0x000000c700c77308 */ /* 0x000ee20000000800 */
[----:B--2---:R-:W-:Y:S01]  /*15260*/  FADD.FTZ R8, R10, R3 ;  /* 0x000000030a087221 */ /* 0x004fe20000010000 */
[-C--:B------:R-:W-:Y:S01]  /*15270*/  FFMA.FTZ R20, R44, R5.reuse, -R43 ;  /* 0x000000052c147223 */ /* 0x080fe2000001082b */
[----:B------:R-:W-:-:S05]  /*15280*/  FFMA.FTZ R68, R68, R5, -R41 ;  /* 0x0000000544447223 */ /* 0x000fca0000010829 */
[----:B------:R-:W2:Y:S01]  /*15290*/  MUFU.EX2 R14, R14 ;  /* 0x0000000e000e7308 */ /* 0x000ea20000000800 */
[----:B0-----:R-:W-:Y:S01]  /*152a0*/  FADD.FTZ R3, R197, R8 ;  /* 0x00000008c5037221 */ /* 0x001fe20000010000 */
[-C--:B------:R-:W-:Y:S01]  /*152b0*/  FFMA.FTZ R194, R70, R5.reuse, -R41 ;  /* 0x0000000546c27223 */ /* 0x080fe20000010829 */
[----:B------:R-:W-:-:S05]  /*152c0*/  FFMA.FTZ R195, R34, R5, -R43 ;  /* 0x0000000522c37223 */ /* 0x000fca000001082b */
[----:B------:R-:W0:Y:S01]  /*152d0*/  MUFU.EX2 R192, R192 ;  /* 0x000000c000c07308 */ /* 0x000e220000000800 */
[----:B-1----:R-:W-:Y:S01]  /*152e0*/  FADD.FTZ R8, R12, R3 ;  /* 0x000000030c087221 */ /* 0x002fe20000010000 */
[----:B------:R-:W-:-:S06]  /*152f0*/  FFMA.FTZ R46, R46, R5, -R43 ;  /* 0x000000052e2e7223 */ /* 0x000fcc000001082b */
[----:B------:R-:W1:Y:S01]  /*15300*/  MUFU.EX2 R193, R193 ;  /* 0x000000c100c17308 */ /* 0x000e620000000800 */
[----:B------:R-:W-:Y:S01]  /*15310*/  FFMA.FTZ R72, R72, R5, -R41 ;  /* 0x0000000548487223 */ /* 0x000fe20000010829 */
[----:B---3--:R-:W-:-:S06]  /*15320*/  FADD.FTZ R3, R199, R8 ;  /* 0x00000008c7037221 */ /* 0x008fcc0000010000 */
[----:B------:R-:W3:Y:S01]  /*15330*/  MUFU.EX2 R15, R68 ;  /* 0x00000044000f7308 */ /* 0x000ee20000000800 */
[-C--:B------:R-:W-:Y:S01]  /*15340*/  FFMA.FTZ R188, R74, R5.reuse, -R41 ;  /* 0x000000054abc7223 */ /* 0x080fe20000010829 */
[----:B------:R-:W-:-:S06]  /*15350*/  FFMA.FTZ R36, R36, R5, -R43 ;  /* 0x0000000524247223 */ /* 0x000fcc000001082b */
[----:B------:R-:W4:Y:S01]  /*15360*/  MUFU.EX2 R20, R20 ;  /* 0x0000001400147308 */ /* 0x000f220000000800 */
[----:B------:R-:W-:Y:S02]  /*15370*/  @!P1 VIADD R0, R0, 0x36840 ;  /* 0x0003684000009836 */ /* 0x000fe40000000000 */
[-CC-:B------:R-:W-:Y:S01]  /*15380*/  FFMA.FTZ R25, R76, R5.reuse, -R41.reuse ;  /* 0x000000054c197223 */ /* 0x180fe20000010829 */
[-CC-:B------:R-:W-:Y:S01]  /*15390*/  FFMA.FTZ R190, R78, R5.reuse, -R41.reuse ;  /* 0x000000054ebe7223 */ /* 0x180fe20000010829 */
[----:B------:R-:W-:-:S03]  /*153a0*/  FFMA.FTZ R27, R82, R5, -R41 ;  /* 0x00000005521b7223 */ /* 0x000fc60000010829 */
[----:B------:R-:W5:Y:S01]  /*153b0*/  MUFU.EX2 R194, R194 ;  /* 0x000000c200c27308 */ /* 0x000f620000000800 */
[-CC-:B------:R-:W-:Y:S01]  /*153c0*/  FFMA.FTZ R184, R86, R5.reuse, -R41.reuse ;  /* 0x0000000556b87223 */ /* 0x180fe20000010829 */
[-CC-:B------:R-:W-:Y:S01]  /*153d0*/  FFMA.FTZ R29, R90, R5.reuse, -R41.reuse ;  /* 0x000000055a1d7223 */ /* 0x180fe20000010829 */
[-CC-:B------:R-:W-:Y:S01]  /*153e0*/  FFMA.FTZ R186, R94, R5.reuse, -R41.reuse ;  /* 0x000000055eba7223 */ /* 0x180fe20000010829 */
[----:B------:R-:W-:-:S04]  /*153f0*/  FFMA.FTZ R31, R96, R5, -R41 ;  /* 0x00000005601f7223 */ /* 0x000fc80000010829 */
[----:B------:R-:W5:Y:S01]  /*15400*/  MUFU.EX2 R195, R195 ;  /* 0x000000c300c37308 */ /* 0x000f620000000800 */
        /* <DEDUP_REMOVED lines=8> */
[-C--:B------:R-:W-:Y:S01]  /*15490*/  FFMA.FTZ R39, R112, R5.reuse, -R41 ;  /* 0x0000000570277223 */ /* 0x080fe20000010829 */
[----:B------:R-:W-:Y:S01]  /*154a0*/  FADD.FTZ R41, R13, R32 ;  /* 0x000000200d297221 */ /* 0x000fe20000010000 */
[----:B--2---:R-:W-:Y:S01]  /*154b0*/  FADD.FTZ R8, R14, R3 ;  /* 0x000000030e087221 */ /* 0x004fe20000010000 */
[----:B------:R-:W-:-:S04]  /*154c0*/  FFMA.FTZ R48, R48, R5, -R43 ;  /* 0x0000000530307223 */ /* 0x000fc8000001082b */
[----:B------:R-:W2:Y:S01]  /*154d0*/  MUFU.EX2 R46, R46 ;  /* 0x0000002e002e7308 */ /* 0x000ea20000000800 */
[----:B------:R-:W-:Y:S01]  /*154e0*/  @!P1 PRMT R0, RZ, 0x654, R0 ;  /* 0x00000654ff009816 */ /* 0x000fe20000000000 */
[----:B0-----:R-:W-:Y:S01]  /*154f0*/  FADD.FTZ R32, R192, R41 ;  /* 0x00000029c0207221 */ /* 0x001fe20000010000 */
[----:B-1----:R-:W-:Y:S01]  /*15500*/  FADD.FTZ R3, R193, R8 ;  /* 0x00000008c1037221 */ /* 0x002fe20000010000 */
[----:B------:R-:W-:Y:S01]  /*15510*/  FFMA.FTZ R50, R50, R5, -R43 ;  /* 0x0000000532327223 */ /* 0x000fe2000001082b */
[----:B------:R4:W-:Y:S03]  /*15520*/  @!P1 SYNCS.ARRIVE.TRANS64.RED.A1T0 RZ, [R0+URZ], RZ ;  /* 0x000000ff00ff99a7 */ /* 0x0009e6000810043f */
[----:B------:R-:W0:Y:S01]  /*15530*/  MUFU.EX2 R188, R188 ;  /* 0x000000bc00bc7308 */ /* 0x000e220000000800 */
[----:B---3--:R-:W-:-:S07]  /*15540*/  FADD.FTZ R41, R15, R32 ;  /* 0x000000200f297221 */ /* 0x008fce0000010000 */
[----:B------:R-:W1:Y:S01]  /*15550*/  MUFU.EX2 R36, R36 ;  /* 0x0000002400247308 */ /* 0x000e620000000800 */
[----:B----4-:R-:W-:Y:S01]  /*15560*/  FADD.FTZ R0, R20, R3 ;  /* 0x0000000314007221 */ /* 0x010fe20000010000 */
[----:B------:R-:W-:Y:S01]  /*15570*/  FFMA.FTZ R38, R38, R5, -R43 ;  /* 0x0000000526267223 */ /* 0x000fe2000001082b */
[----:B-----5:R-:W-:-:S05]  /*15580*/  FADD.FTZ R32, R194, R41 ;  /* 0x00000029c2207221 */ /* 0x020fca0000010000 */
[----:B------:R-:W3:Y:S01]  /*15590*/  MUFU.EX2 R25, R25 ;  /* 0x0000001900197308 */ /* 0x000ee20000000800 */
[----:B------:R-:W-:Y:S01]  /*155a0*/  FADD.FTZ R3, R195, R0 ;  /* 0x00000000c3037221 */ /* 0x000fe20000010000 */
[----:B------:R-:W-:-:S06]  /*155b0*/  FFMA.FTZ R24, R24, R5, -R43 ;  /* 0x0000000518187223 */ /* 0x000fcc000001082b */
[----:B------:R-:W4:Y:S01]  /*155c0*/  MUFU.EX2 R189, R48 ;  /* 0x0000003000bd7308 */ /* 0x000f220000000800 */
[----:B------:R-:W-:Y:S01]  /*155d0*/  FADD.FTZ R41, R21, R32 ;  /* 0x0000002015297221 */ /* 0x000fe20000010000 */
[----:B--2---:R-:W-:-:S06]  /*155e0*/  FADD.FTZ R3, R46, R3 ;  /* 0x000000032e037221 */ /* 0x004fcc0000010000 */
[----:B------:R-:W2:Y:S08]  /*155f0*/  MUFU.EX2 R190, R190 ;  /* 0x000000be00be7308 */ /* 0x000eb00000000800 */
[----:B------:R-:W5:Y:S01]  /*15600*/  MUFU.EX2 R50, R50 ;  /* 0x0000003200327308 */ /* 0x000f620000000800 */
[----:B------:R-:W-:Y:S01]  /*15610*/  FFMA.FTZ R56, R56, R5, -R43 ;  /* 0x0000000538387223 */ /* 0x000fe2000001082b */
[----:B0-----:R-:W-:Y:S01]  /*15620*/  FADD.FTZ R32, R188, R41 ;  /* 0x00000029bc207221 */ /* 0x001fe20000010000 */
[----:B-1----:R-:W-:-:S05]  /*15630*/  FADD.FTZ R0, R36, R3 ;  /* 0x0000000324007221 */ /* 0x002fca0000010000 */
[----:B------:R-:W0:Y:S01]  /*15640*/  MUFU.EX2 R27, R27 ;  /* 0x0000001b001b7308 */ /* 0x000e220000000800 */
[----:B------:R-:W-:-:S07]  /*15650*/  FFMA.FTZ R28, R28, R5, -R43 ;  /* 0x000000051c1c7223 */ /* 0x000fce000001082b */
[----:B------:R-:W1:Y:S01]  /*15660*/  MUFU.EX2 R191, R38 ;  /* 0x0000002600bf7308 */ /* 0x000e620000000800 */
[----:B---3--:R-:W-:Y:S01]  /*15670*/  FADD.FTZ R41, R25, R32 ;  /* 0x0000002019297221 */ /* 0x008fe20000010000 */
[----:B----4-:R-:W-:-:S06]  /*15680*/  FADD.FTZ R3, R189, R0 ;  /* 0x00000000bd037221 */ /* 0x010fcc0000010000 */
[----:B------:R-:W3:Y:S08]  /*15690*/  MUFU.EX2 R184, R184 ;  /* 0x000000b800b87308 */ /* 0x000ef00000000800 */
[----:B------:R-:W4:Y:S01]  /*156a0*/  MUFU.EX2 R24, R24 ;  /* 0x0000001800187308 */ /* 0x000f220000000800 */
[----:B------:R-:W-:Y:S01]  /*156b0*/  FFMA.FTZ R80, R80, R5, -R43 ;  /* 0x0000000550507223 */ /* 0x000fe2000001082b */
[----:B--2---:R-:W-:Y:S01]  /*156c0*/  FADD.FTZ R8, R190, R41 ;  /* 0x00000029be087221 */ /* 0x004fe20000010000 */
[----:B-----5:R-:W-:-:S05]  /*156d0*/  FADD.FTZ R0, R50, R3 ;  /* 0x0000000332007221 */ /* 0x020fca0000010000 */
[----:B------:R-:W2:Y:S01]  /*156e0*/  MUFU.EX2 R29, R29 ;  /* 0x0000001d001d7308 */ /* 0x000ea20000000800 */
[----:B------:R-:W-:-:S07]  /*156f0*/  FFMA.FTZ R84, R84, R5, -R43 ;  /* 0x0000000554547223 */ /* 0x000fce000001082b */
[----:B------:R-:W5:Y:S01]  /*15700*/  MUFU.EX2 R185, R56 ;  /* 0x0000003800b97308 */ /* 0x000f620000000800 */
[----:B0-----:R-:W-:Y:S01]  /*15710*/  FADD.FTZ R41, R27, R8 ;  /* 0x000000081b297221 */ /* 0x001fe20000010000 */
[----:B-1----:R-:W-:-:S06]  /*15720*/  FADD.FTZ R3, R191, R0 ;  /* 0x00000000bf037221 */ /* 0x002fcc0000010000 */
[----:B------:R-:W0:Y:S08]  /*15730*/  MUFU.EX2 R186, R186 ;  /* 0x000000ba00ba7308 */ /* 0x000e300000000800 */
[----:B------:R-:W1:Y:S01]  /*15740*/  MUFU.EX2 R28, R28 ;  /* 0x0000001c001c7308 */ /* 0x000e620000000800 */
[----:B------:R-:W-:Y:S01]  /*15750*/  FFMA.FTZ R88, R88, R5, -R43 ;  /* 0x0000000558587223 */ /* 0x000fe2000001082b */
[----:B---3--:R-:W-:Y:S01]  /*15760*/  FADD.FTZ R8, R184, R41 ;  /* 0x00000029b8087221 */ /* 0x008fe20000010000 */
[----:B----4-:R-:W-:-:S05]  /*15770*/  FADD.FTZ R0, R24, R3 ;  /* 0x0000000318007221 */ /* 0x010fca0000010000 */
[----:B------:R-:W3:Y:S01]  /*15780*/  MUFU.EX2 R31, R31 ;  /* 0x0000001f001f7308 */ /* 0x000ee20000000800 */
[----:B------:R-:W-:-:S07]  /*15790*/  FFMA.FTZ R92, R92, R5, -R43 ;  /* 0x000000055c5c7223 */ /* 0x000fce000001082b */
[----:B------:R-:W4:Y:S01]  /*157a0*/  MUFU.EX2 R187, R80 ;  /* 0x0000005000bb7308 */ /* 0x000f220000000800 */
[----:B--2---:R-:W-:Y:S01]  /*157b0*/  FADD.FTZ R41, R29, R8 ;  /* 0x000000081d297221 */ /* 0x004fe20000010000 */
[----:B-----5:R-:W-:-:S06]  /*157c0*/  FADD.FTZ R3, R185, R0 ;  /* 0x00000000b9037221 */ /* 0x020fcc0000010000 */
        /* <DEDUP_REMOVED lines=8> */
[----:B------:R-:W-:Y:S01]  /*15850*/  F2FP.BF16.F32.PACK_AB R200, R7, R200 ;  /* 0x000000c807c8723e */ /* 0x000fe200000010ff */
[----:B---3--:R-:W-:Y:S01]  /*15860*/  FADD.FTZ R7, R31, R8 ;  /* 0x000000081f077221 */ /* 0x008fe20000010000 */
[----:B----4-:R-:W-:-:S05]  /*15870*/  FADD.FTZ R3, R187, R0 ;  /* 0x00000000bb037221 */ /* 0x010fca0000010000 */
        /* <DEDUP_REMOVED lines=10> */
[----:B------:R-:W0:Y:S01]  /*15920*/  MUFU.EX2 R176, R176 ;  /* 0x000000b000b07308 */ /* 0x000e220000000800 */
[----:B------:R-:W-:-:S07]  /*15930*/  FFMA.FTZ R43, R58, R5, -R43 ;  /* 0x000000053a2b7223 */ /* 0x000fce000001082b */
[----:B------:R-:W1:Y:S01]  /*15940*/  MUFU.EX2 R30, R30 ;  /* 0x0000001e001e7308 */ /* 0x000e620000000800 */
[----:B---3--:R-:W-:Y:S01]  /*15950*/  FADD.FTZ R8, R182, R7 ;  /* 0x00000007b6087221 */ /* 0x008fe20000010000 */
[----:B----4-:R-:W-:-:S06]  /*15960*/  FADD.FTZ R0, R92, R3 ;  /* 0x000000035c007221 */ /* 0x010fcc0000010000 */
[----:B------:R-:W3:Y:S08]  /*15970*/  MUFU.EX2 R37, R108 ;  /* 0x0000006c00257308 */ /* 0x000ef00000000800 */
[----:B------:R-:W4:Y:S01]  /*15980*/  MUFU.EX2 R177, R52 ;  /* 0x0000003400b17308 */ /* 0x000f220000000800 */
[----:B--2---:R-:W-:Y:S01]  /*15990*/  FADD.FTZ R7, R35, R8 ;  /* 0x0000000823077221 */ /* 0x004fe20000010000 */
[----:B-----5:R-:W-:-:S06]  /*159a0*/  FADD.FTZ R3, R183, R0 ;  /* 0x00000000b7037221 */ /* 0x020fcc0000010000 */
[----:B------:R-:W2:Y:S01]  /*159b0*/  MUFU.EX2 R178, R178 ;  /* 0x000000b200b27308 */ /* 0x000ea20000000800 */
[----:B------:R-:W-:-:S07]  /*159c0*/  ISETP.GE.AND P2, PT, R151, 0x71, PT ;  /* 0x000000719700780c */ /* 0x000fce0003f46270 */
[----:B------:R-:W5:Y:S01]  /*159d0*/  MUFU.EX2 R54, R54 ;  /* 0x0000003600367308 */ /* 0x000f620000000800 */
[----:B0-----:R-:W-:Y:S01]  /*159e0*/  FADD.FTZ R8, R176, R7 ;  /* 0x00000007b0087221 */ /* 0x001fe20000010000 */
[----:B-1----:R-:W-:-:S06]  /*159f0*/  FADD.FTZ R0, R30, R3 ;  /* 0x000000031e007221 */ /* 0x002fcc0000010000 */
[----:B------:R-:W0:Y:S08]  /*15a00*/  MUFU.EX2 R39, R39 ;  /* 0x0000002700277308 */ /* 0x000e300000000800 */
[----:B------:R-:W1:Y:S01]  /*15a10*/  MUFU.EX2 R43, R43 ;  /* 0x0000002b002b7308 */ /* 0x000e620000000800 */
[----:B---3--:R-:W-:Y:S01]  /*15a20*/  FADD.FTZ R7, R37, R8 ;  /* 0x0000000825077221 */ /* 0x008fe20000010000 */
[----:B----4-:R-:W-:Y:S01]  /*15a30*/  FADD.FTZ R3, R177, R0 ;  /* 0x00000000b1037221 */ /* 0x010fe20000010000 */
[----:B------:R-:W-:Y:S02]  /*15a40*/  BSSY B0, `(.L_x_3472) ;  /* 0x00005fb000007945 */ /* 0x000fe40003800000 */
[----:B--2---:R-:W-:Y:S01]  /*15a50*/  FADD.FTZ R8, R178, R7 ;  /* 0x00000007b2087221 */ /* 0x004fe20000010000 */
[----:B-----5:R-:W-:Y:S01]  /*15a60*/  FADD.FTZ R0, R54, R3 ;  /* 0x0000000336007221 */ /* 0x020fe20000010000 */
[----:B------:R-:W-:Y:S01]  /*15a70*/  F2FP.BF16.F32.PACK_AB R188, R25, R188 ;  /* 0x000000bc19bc723e */ /* 0x000fe200000010ff */
[----:B------:R-:W-:Y:S01]  /*15a80*/  IMAD.MOV.U32 R3, RZ, RZ, 0x3f800000 ;  /* 0x3f800000ff037424 */ /* 0x000fe200078e00ff */
[----:B------:R-:W-:Y:S01]  /*15a90*/  F2FP.BF16.F32.PACK_AB R190, R27, R190 ;  /* 0x000000be1bbe723e */ /* 0x000fe200000010ff */
[----:B0-----:R-:W-:Y:S01]  /*15aa0*/  FADD.FTZ R8, R39, R8 ;  /* 0x0000000827087221 */ /* 0x001fe20000010000 */
[----:B------:R-:W-:Y:S01]  /*15ab0*/  F2FP.BF16.F32.PACK_AB R184, R29, R184 ;  /* 0x000000b81db8723e */ /* 0x000fe200000010ff */
[--C-:B------:R-:W-:Y:S01]  /*15ac0*/  IMAD.MOV.U32 R118, RZ, RZ, R119.reuse ;  /* 0x000000ffff767224 */ /* 0x100fe200078e0077 */
[----:B------:R-:W-:Y:S01]  /*15ad0*/  F2FP.BF16.F32.PACK_AB R186, R31, R186 ;  /* 0x000000ba1fba723e */ /* 0x000fe200000010ff */
[--C-:B------:R-:W-:Y:S01]  /*15ae0*/  IMAD.MOV.U32 R117, RZ, RZ, R119.reuse ;  /* 0x000000ffff757224 */ /* 0x100fe200078e0077 */
[----:B------:R-:W-:Y:S01]  /*15af0*/  F2FP.BF16.F32.PACK_AB R180, R33, R180 ;  /* 0x000000b421b4723e */ /* 0x000fe200000010ff */
[--C-:B------:R-:W-:Y:S01]  /*15b00*/  IMAD.MOV.U32 R116, RZ, RZ, R119.reuse ;  /* 0x000000ffff747224 */ /* 0x100fe200078e0077 */
[----:B------:R-:W-:Y:S01]  /*15b10*/  F2FP.BF16.F32.PACK_AB R182, R35, R182 ;  /* 0x000000b623b6723e */ /* 0x000fe200000010ff */
[----:B-1----:R-:W-:Y:S01]  /*15b20*/  FADD.FTZ R7, R43, R0 ;  /* 0x000000002b077221 */ /* 0x002fe20000010000 */
        /* <DEDUP_REMOVED lines=168> */
[----:B------:R-:W-:-:S07]  /*165b0*/  CS2R R24, SRZ ;  /* 0x0000000000187805 */ /* 0x000fce000001ff00 */
.L_x_3484:
[----:B------:R-:W-:-:S05]  /*165c0*/  VIADD R4, R13, 0x1 ;  /* 0x000000010d047836 */ /* 0x000fca0000000000 */
[----:B------:R-:W-:-:S04]  /*165d0*/  ISETP.NE.AND P2, PT, R4, 0x2, PT ;  /* 0x000000020400780c */ /* 0x000fc80003f45270 */
[----:B------:R-:W-:Y:S02]  /*165e0*/  SEL R213, RZ, 0x1, P2 ;  /* 0x00000001ffd57807 */ /* 0x000fe40001000000 */
[----:B------:R-:W-:Y:S02]  /*165f0*/  SEL R211, R4, RZ, P2 ;  /* 0x000000ff04d37207 */ /* 0x000fe40001000000 */
[----:B------:R-:W-:Y:S01]  /*16600*/  LOP3.LUT R213, R12, R213, RZ, 0x3c, !PT ;  /* 0x000000d50cd57212 */ /* 0x000fe200078e3cff */
[----:B------:R-:W-:Y:S06]  /*16610*/  @!P0 BRA `(.L_x_3474) ;  /* 0x0000000000048947 */ /* 0x000fec0003800000 */
[----:B------:R-:W-:Y:S01]  /*16620*/  BPT.TRAP 0x1 ;  /* 0x000000040000795c */ /* 0x000fe20000300000 */
.L_x_3474:
[----:B------:R-:W-:Y:S01]  /*16630*/  IMAD R14, R211, 0x8, R2 ;  /* 0x00000008d30e7824 */ /* 0x000fe200078e0202 */
[----:B------:R-:W-:-:S04]  /*16640*/  SHF.L.U32 R5, R213, 0x1f, RZ ;  /* 0x0000001fd5057819 */ /* 0x000fc800000006ff */
[----:B------:R0:W1:Y:S01]  /*16650*/  SYNCS.PHASECHK.TRANS64.TRYWAIT P2, [R14+URZ+0x36830], R5 ;  /* 0x036830050e0075a7 */ /* 0x000062000804017f */
[----:B------:R-:W-:Y:S05]  /*16660*/  @!P0 BRA `(.L_x_3475) ;  /* 0x0000000000048947 */ /* 0x000fea0003800000 */
[----:B------:R-:W-:Y:S01]  /*16670*/  BPT.TRAP 0x1 ;  /* 0x000000040000795c */ /* 0x000fe20000300000 */
.L_x_3475:
[----:B------:R-:W-:Y:S01]  /*16680*/  IMAD R4, R211, 0xa80, R215 ;  /* 0x00000a80d3047824 */ /* 0x000fe200078e02d7 */
[----:B------:R-:W-:Y:S03]  /*16690*/  BSSY B1, `(.L_x_3476) ;  /* 0x0000006000017945 */ /* 0x000fe60003800000 */
[C---:B------:R-:W-:Y:S02]  /*166a0*/  VIADD R120, R4.reuse, 0x80 ;  /* 0x0000008004787836 */ /* 0x040fe40000000000 */
[----:B------:R-:W-:Y:S01]  /*166b0*/  VIADD R15, R4, 0x100 ;  /* 0x00000100040f7836 */ /* 0x000fe20000000000 */
[----:B-1----:R-:W-:Y:S06]  /*166c0*/  @P2 BRA `(.L_x_3477) ;  /* 0x0000000000082947 */ /* 0x002fec0003800000 */
[----:B------:R-:W1:Y:S02]  /*166d0*/  SYNCS.PHASECHK.TRANS64.TRYWAIT P2, [R14+URZ+0x36830], R5 ;  /* 0x036830050e0075a7 */ /* 0x000e64000804017f */
[----:B-1----:R-:W-:Y:S05]  /*166e0*/  @!P2 BRA `(.L_x_3478) ;  /* 0x000000ec00fca947 */ /* 0x002fea0003800000 */
.L_x_3477:
[----:B------:R-:W-:Y:S05]  /*166f0*/  BSYNC B1 ;  /* 0x0000000000017941 */ /* 0x000fea0003800000 */
.L_x_3476:
[----:B------:R-:W2:Y:S04]  /*16700*/  LDL.64 R20, [R1+0x40] ;  /* 0x0000400001147983 */ /* 0x000ea80000100a00 */
[----:B------:R-:W3:Y:S01]  /*16710*/  LDL.64 R124, [R1+0x48] ;  /* 0x00004800017c7983 */ /* 0x000ee20000100a00 */
[----:B------:R-:W-:Y:S01]  /*16720*/  WARPGROUP.ARRIVE ;  /* 0x00000000000079c5 */ /* 0x000fe20000000000 */
[----:B------:R-:W-:Y:S01]  /*16730*/  IMAD.MOV.U32 R121, RZ, RZ, 0x40000040 ;  /* 0x40000040ff797424 */ /* 0x000fe200078e00ff */
[----:B------:R-:W-:-:S04]  /*16740*/  R2UR UR6, R120 ;  /* 0x00000000780672ca */ /* 0x000fc800000e0000 */
[C---:B------:R-:W-:Y:S01]  /*16750*/  R2UR UR7, R121.reuse ;  /* 0x00000000790772ca */ /* 0x040fe200000e0000 */
[----:B------:R-:W-:Y:S01]  /*16760*/  IMAD.MOV.U32 R120, RZ, RZ, R15 ;  /* 0x000000ffff787224 */ /* 0x000fe200078e000f */
[----:B------:R-:W-:-:S04]  /*16770*/  R2UR UR19, R121 ;  /* 0x00000000791372ca */ /* 0x000fc800000e0000 */
[----:B------:R-:W-:Y:S01]  /*16780*/  R2UR UR18, R120 ;  /* 0x00000000781272ca */ /* 0x000fe200000e0000 */
[----:B------:R-:W-:Y:S01]  /*16790*/  VIADD R120, R4, 0x200 ;  /* 0x0000020004787836 */ /* 0x000fe20000000000 */
[----:B------:R-:W-:-:S04]  /*167a0*/  R2UR UR15, R121 ;  /* 0x00000000790f72ca */ /* 0x000fc800000e0000 */
[----:B------:R-:W-:Y:S02]  /*167b0*/  R2UR UR14, R120 ;  /* 0x00000000780e72ca */ /* 0x000fe400000e0000 */
[----:B--2---:R-:W-:Y:S01]  /*167c0*/  R2UR UR42, R20 ;  /* 0x00000000142a72ca */ /* 0x004fe200000e0000 */
[----:B------:R-:W-:Y:S01]  /*167d0*/  IMAD.MOV.U32 R20, RZ, RZ, R4 ;  /* 0x000000ffff147224 */ /* 0x000fe200078e0004 */
[----:B------:R-:W-:Y:S01]  /*167e0*/  R2UR UR43, R21 ;  /* 0x00000000152b72ca */ /* 0x000fe200000e0000 */
[----:B------:R-:W-:Y:S01]  /*167f0*/  IMAD.MOV.U32 R21, RZ, RZ, 0x40000040 ;  /* 0x40000040ff157424 */ /* 0x000fe200078e00ff */
[----:B---3--:R-:W-:Y:S02]  /*16800*/  R2UR UR28, R124 ;  /* 0x000000007c1c72ca */ /* 0x008fe400000e0000 */
[----:B------:R-:W-:Y:S02]  /*16810*/  R2UR UR29, R125 ;  /* 0x000000007d1d72ca */ /* 0x000fe400000e0000 */
[----:B------:R-:W-:-:S02]  /*16820*/  R2UR UR26, R20 ;  /* 0x00000000141a72ca */ /* 0x000fc400000e0000 */
[----:B------:R-:W-:-:S07]  /*16830*/  R2UR UR27, R21 ;  /* 0x00000000151b72ca */ /* 0x000fce00000e0000 */
[----:B------:R-:W-:Y:S02]  /*16840*/  UMOV UR24, UR28 ;  /* 0x0000001c00187c82 */ /* 0x000fe40008000000 */
[----:B------:R-:W-:-:S04]  /*16850*/  UMOV UR25, UR29 ;  /* 0x0000001d00197c82 */ /* 0x000fc80008000000 */
        /* <DEDUP_REMOVED lines=26> */
[----:B------:R-:W-:-:S04]  /*16a00*/  R2UR UR10, R122 ;  /* 0x000000007a0a72ca */ /* 0x000fc800000e0000 */
[----:B------:R-:W-:Y:S01]  /*16a10*/  R2UR UR11, R123 ;  /* 0x000000007b0b72ca */ /* 0x000fe200000e0000 */
[----:B------:R-:W-:Y:S01]  /*16a20*/  UMOV UR8, UR28 ;  /* 0x0000001c00087c82 */ /* 0x000fe20008000000 */
[----:B------:R-:W-:Y:S01]  /*16a30*/  UMOV UR9, UR29 ;  /* 0x0000001d00097c82 */ /* 0x000fe20008000000 */
[----:B------:R-:W-:Y:S01]  /*16a40*/  IMAD.MOV.U32 R121, RZ, RZ, 0x40000040 ;  /* 0x40000040ff797424 */ /* 0x000fe200078e00ff */
[----:B------:R-:W-:Y:S02]  /*16a50*/  WARPGROUP.DEPBAR.LE gsb0, 0x0 ;  /* 0x00008000000079c5 */ /* 0x000fe40000010000 */
[----:B------:R-:W-:-:S07]  /*16a60*/  WARPGROUP.ARRIVE ;  /* 0x00000000000079c5 */ /* 0x000fce0000000000 */
[----:B------:R-:W-:Y:S01]  /*16a70*/  HGMMA.64x16x16.F32.BF16 R128, gdesc[UR8], RZ, !UPT, gsb0 ;  /* 0x00200000088079f0 */ /* 0x000fe2000c0018ff */
[C---:B------:R-:W-:Y:S01]  /*16a80*/  IADD3 R120, R4.reuse, 0x2, RZ ;  /* 0x0000000204787810 */ /* 0x040fe20007ffe0ff */
[C---:B------:R-:W-:Y:S01]  /*16a90*/  VIADD R20, R4.reuse, 0x300 ;  /* 0x0000030004147836 */ /* 0x040fe20000000000 */
[----:B------:R-:W-:Y:S01]  /*16aa0*/  R2UR UR35, R121 ;  /* 0x00000000792372ca */ /* 0x000fe200000e0000 */
[----:B------:R-:W-:Y:S01]  /*16ab0*/  VIADD R122, R4, 0x182 ;  /* 0x00000182047a7836 */ /* 0x000fe20000000000 */
[----:B------:R-:W-:Y:S01]  /*16ac0*/  R2UR UR34, R120 ;  /* 0x00000000782272ca */ /* 0x000fe200000e0000 */
[----:B------:R-:W-:Y:S02]  /*16ad0*/  VIADD R120, R4, 0x102 ;  /* 0x0000010204787836 */ /* 0x000fe40000000000 */
[----:B------:R-:W-:Y:S02]  /*16ae0*/  IMAD.MOV.U32 R121, RZ, RZ, 0x40000040 ;  /* 0x40000040ff797424 */ /* 0x000fe400078e00ff */
[----:B------:R-:W-:Y:S01]  /*16af0*/  IMAD.MOV.U32 R123, RZ, RZ, 0x40000040 ;  /* 0x40000040ff7b7424 */ /* 0x000fe200078e00ff */
[----:B------:R-:W-:-:S02]  /*16b00*/  R2UR UR58, R20 ;  /* 0x00000000143a72ca */ /* 0x000fc400000e0000 */
[----:B------:R-:W-:Y:S02]  /*16b10*/  R2UR UR59, R21 ;  /* 0x00000000153b72ca */ /* 0x000fe400000e0000 */
[----:B------:R-:W-:Y:S01]  /*16b20*/  R2UR UR30, R120 ;  /* 0x00000000781e72ca */ /* 0x000fe200000e0000 */
[----:B------:R-:W-:Y:S01]  /*16b30*/  VIADD R120, R4, 0x282 ;  /* 0x0000028204787836 */ /* 0x000fe20000000000 */
[----:B------:R-:W-:Y:S01]  /*16b40*/  R2UR UR31, R121 ;  /* 0x00000000791f72ca */ /* 0x000fe200000e0000 */
[----:B------:R-:W-:Y:S01]  /*16b50*/  IMAD.MOV.U32 R121, RZ, RZ, 0x40000040 ;  /* 0x40000040ff797424 */ /* 0x000fe200078e00ff */
[----:B------:R-:W-:Y:S01]  /*16b60*/  R2UR UR26, R122 ;  /* 0x000000007a1a72ca */ /* 0x000fe200000e0000 */
[----:B------:R-:W-:Y:S01]  /*16b70*/  VIADD R122, R4, 0x302 ;  /* 0x00000302047a7836 */ /* 0x000fe20000000000 */
[----:B------:R-:W-:Y:S01]  /*16b80*/  R2UR UR27, R123 ;  /* 0x000000007b1b72ca */ /* 0x000fe200000e0000 */
[----:B------:R-:W-:Y:S01]  /*16b90*/  IMAD.MOV.U32 R123, RZ, RZ, 0x40000040 ;  /* 0x40000040ff7b7424 */ /* 0x000fe200078e00ff */
[----:B------:R-:W-:-:S02]  /*16ba0*/  R2UR UR18, R120 ;  /* 0x00000000781272ca */ /* 0x000fc400000e0000 */
[----:B------:R-:W-:Y:S02]  /*16bb0*/  R2UR UR19, R121 ;  /* 0x00000000791372ca */ /* 0x000fe400000e0000 */
[----:B------:R-:W-:Y:S02]  /*16bc0*/  R2UR UR46, R122 ;  /* 0x000000007a2e72ca */ /* 0x000fe400000e0000 */
[----:B------:R-:W-:Y:S01]  /*16bd0*/  R2UR UR47, R123 ;  /* 0x000000007b2f72ca */ /* 0x000fe200000e0000 */
        /* <DEDUP_REMOVED lines=19> */
[----:B------:R2:W-:Y:S04]  /*16d10*/  STL.64 [R1+0x68], R8 ;  /* 0x0000680801007387 */ /* 0x0005e80000100a00 */
[----:B--2---:R-:W2:Y:S01]  /*16d20*/  LDL.64 R8, [R1+0x38] ;  /* 0x0000380001087983 */ /* 0x004ea20000100a00 */
        /* <DEDUP_REMOVED lines=19> */
[----:B------:R-:W-:Y:S01]  /*16e60*/  UMOV UR16, UR42 ;  /* 0x0000002a00107c82 */ /* 0x000fe20008000000 */
[----:B------:R-:W-:Y:S01]  /*16e70*/  UMOV UR17, UR43 ;  /* 0x0000002b00117c82 */ /* 0x000fe20008000000 */
[----:B------:R-:W-:Y:S02]  /*16e80*/  WARPGROUP.DEPBAR.LE gsb0, 0x0 ;  /* 0x00008000000079c5 */ /* 0x000fe40000010000 */
[----:B------:R-:W-:-:S06]  /*16e90*/  WARPGROUP.ARRIVE ;  /* 0x00000000000079c5 */ /* 0x000fcc0000000000 */
[----:B------:R-:W-:Y:S01]  /*16ea0*/  HGMMA.64x16x16.F32.BF16 R128, gdesc[UR16], R128, gsb0 ;  /* 0x00200000108079f0 */ /* 0x000fe20008001880 */
[----:B------:R-:W-:Y:S01]  /*16eb0*/  MOV R6, UR45 ;  /* 0x0000002d00067c02 */ /* 0x000fe20008000f00 */
[----:B------:R-:W-:Y:S01]  /*16ec0*/  UMOV UR45, UR43 ;  /* 0x0000002b002d7c82 */ /* 0x000fe20008000000 */
[----:B01----:R-:W-:Y:S01]  /*16ed0*/  MOV R5, UR44 ;  /* 0x0000002c00057c02 */ /* 0x003fe20008000f00 */
[----:B------:R-:W-:Y:S01]  /*16ee0*/  UMOV UR44, UR42 ;  /* 0x0000002a002c7c82 */ /* 0x000fe20008000000 */
[----:B------:R-:W-:Y:S02]  /*16ef0*/  WARPGROUP.DEPBAR.LE gsb0, 0x0 ;  /* 0x00008000000079c5 */ /* 0x000fe40000010000 */
[----:B------:R-:W-:-:S06]  /*16f00*/  WARPGROUP.ARRIVE ;  /* 0x00000000000079c5 */ /* 0x000fcc0000000000 */
[----:B------:R-:W-:Y:S01]  /*16f10*/  HGMMA.64x16x16.F32.BF16 R120, gdesc[UR44], R120, gsb0 ;  /* 0x002000002c7879f0 */ /* 0x000fe20008001878 */
[----:B------:R-:W-:Y:S02]  /*16f20*/  VIADD R20, R4, 0x4 ;  /* 0x0000000404147836 */ /* 0x000fe40000000000 */
[----:B------:R-:W-:-:S03]  /*16f30*/  IMAD.MOV.U32 R21, RZ, RZ, 0x40000040 ;  /* 0x40000040ff157424 */ /* 0x000fc600078e00ff */
[----:B------:R-:W-:Y:S02]  /*16f40*/  R2UR UR14, R20 ;  /* 0x00000000140e72ca */ /* 0x000fe400000e0000 */
[----:B------:R-:W-:Y:S02]  /*16f50*/  R2UR UR15, R21 ;  /* 0x00000000150f72ca */ /* 0x000fe400000e0000 */
[----:B--2---:R-:W-:Y:S02]  /*16f60*/  R2UR UR38, R8 ;  /* 0x00000000082672ca */ /* 0x004fe400000e0000 */
[----:B------:R-:W-:Y:S01]  /*16f70*/  R2UR UR39, R9 ;  /* 0x00000000092772ca */ /* 0x000fe200000e0000 */
[----:B------:R-:W-:Y:S02]  /*16f80*/  WARPGROUP.DEPBAR.LE gsb0, 0x0 ;  /* 0x00008000000079c5 */ /* 0x000fe40000010000 */
[----:B------:R-:W-:-:S08]  /*16f90*/  WARPGROUP.ARRIVE ;  /* 0x00000000000079c5 */ /* 0x000fd00000000000 */
[----:B------:R-:W-:Y:S02]  /*16fa0*/  UMOV UR12, UR38 ;  /* 0x00000026000c7c82 */ /* 0x000fe40008000000 */
[----:B------:R-:W-:Y:S01]  /*16fb0*/  UMOV UR13, UR39 ;  /* 0x00000027000d7c82 */ /* 0x000fe20008000000 */
[----:B------:R-:W-:Y:S02]  /*16fc0*/  VIADD R20, R4, 0x84 ;  /* 0x0000008404147836 */ /* 0x000fe40000000000 */
[----:B------:R-:W-:Y:S01]  /*16fd0*/  IMAD.MOV.U32 R21, RZ, RZ, 0x40000040 ;  /* 0x40000040ff157424 */ /* 0x000fe200078e00ff */
[----:B------:R-:W-:Y:S01]  /*16fe0*/  HGMMA.64x16x16.F32.BF16 R168, gdesc[UR12], R168, gsb0 ;  /* 0x002000000ca879f0 */ /* 0x000fe200080018a8 */
[----:B------:R-:W-:Y:S01]  /*16ff0*/  UMOV UR8, UR38 ;  /* 0x0000002600087c82 */ /* 0x000fe20008000000 */
[----:B------:R-:W-:Y:S01]  /*17000*/  R2UR UR10, R20 ;  /* 0x00000000140a72ca */ /* 0x000fe200000e0000 */
[----:B------:R-:W2:Y:S01]  /*17010*/  LDL.64 R8, [R1+0x30] ;  /* 0x0000300001087983 */ /* 0x000ea20000100a00 */
[----:B------:R-:W-:Y:S01]  /*17020*/  R2UR UR11, R21 ;  /* 0x00000000150b72ca */ /* 0x000fe200000e0000 */
[----:B------:R-:W-:Y:S01]  /*17030*/  UMOV UR9, UR39 ;  /* 0x0000002700097c82 */ /* 0x000fe20008000000 */
[----:B------:R-:W-:-:S02]  /*17040*/  WARPGROUP.DEPBAR.LE gsb0, 0x0 ;  /* 0x00008000000079c5 */ /* 0x000fc40000010000 */
[----:B------:R-:W-:-:S09]  /*17050*/  WARPGROUP.ARRIVE ;  /* 0x00000000000079c5 */ /* 0x000fd20000000000 */
        /* <DEDUP_REMOVED lines=165> */
[----:B------:R-:W-:-:S09]  /*17ab0*/  UMOV UR17, UR39 ;  /* 0x0000002700117c82 */ /* 0x000fd20008000000 */
        /* <DEDUP_REMOVED lines=85> */
[----:B------:R-:W-:Y:S01]  /*18010*/  UMOV UR28, UR52 ;  /* 0x00000034001c7c82 */ /* 0x000fe20008000000 */
[----:B------:R-:W-:Y:S01]  /*18020*/  R2UR UR23, R21 ;  /* 0x00000000151772ca */ /* 0x000fe200000e0000 */
[----:B------:R-:W-:Y:S01]  /*18030*/  UMOV UR29, UR53 ;  /* 0x00000035001d7c82 */ /* 0x000fe20008000000 */
[----:B------:R-:W-:Y:S01]  /*18040*/  UMOV UR24, UR52 ;  /* 0x0000003400187c82 */ /* 0x000fe20008000000 */
[----:B------:R-:W-:Y:S01]  /*18050*/  UMOV UR25, UR53 ;  /* 0x0000003500197c82 */ /* 0x000fe20008000000 */
[----:B------:R-:W-:Y:S01]  /*18060*/  R2UR UR45, R6 ;  /* 0x00000000062d72ca */ /* 0x000fe200000e0000 */
[----:B------:R0:W5:Y:S02]  /*18070*/  LDL.LU.64 R8, [R1+0x68] ;  /* 0x0000680001087983 */ /* 0x0001640000300a00 */
[----:B------:R-:W-:-:S02]  /*18080*/  UMOV UR20, UR38 ;  /* 0x0000002600147c82 */ /* 0x000fc40008000000 */
        /* <DEDUP_REMOVED lines=178> */
[----:B------:R-:W-:Y:S02]  /*18bb0*/  R2UR UR44, R5 ;  /* 0x00000000052c72ca */ /* 0x000fe400000e0000 */
[----:B------:R-:W-:Y:S02]  /*18bc0*/  R2UR UR18, R20 ;  /* 0x00000000141272ca */ /* 0x000fe400000e0000 */
[----:B------:R-:W-:Y:S01]  /*18bd0*/  R2UR UR19, R21 ;  /* 0x00000000151372ca */ /* 0x000fe200000e0000 */
[----:B------:R-:W-:-:S08]  /*18be0*/  UMOV UR17, UR45 ;  /* 0x0000002d00117c82 */ /* 0x000fd00008000000 */
        /* <DEDUP_REMOVED lines=275> */
[----:B0-----:R-:W-:Y:S06]  /*19d20*/  @!P0 BRA `(.L_x_3479) ;  /* 0x0000000000048947 */ /* 0x001fec0003800000 */
[----:B------:R-:W-:Y:S01]  /*19d30*/  BPT.TRAP 0x1 ;  /* 0x000000040000795c */ /* 0x000fe20000300000 */
.L_x_3479:
[----:B------:R-:W-:Y:S01]  /*19d40*/  SHF.L.U32 R0, R12, 0x1f, RZ ;  /* 0x0000001f0c007819 */ /* 0x000fe200000006ff */
[----:B------:R-:W-:-:S04]  /*19d50*/  IMAD R15, R13, 0x8, R2 ;  /* 0x000000080d0f7824 */ /* 0x000fc800078e0202 */
[----:B------:R0:W1:Y:S01]  /*19d60*/  SYNCS.PHASECHK.TRANS64.TRYWAIT P2, [R15+URZ+0x36850], R0 ;  /* 0x036850000f0075a7 */ /* 0x000062000804017f */
[----:B------:R-:W-:Y:S05]  /*19d70*/  @!P0 BRA `(.L_x_3480) ;  /* 0x0000000000048947 */ /* 0x000fea0003800000 */
[----:B------:R-:W-:Y:S01]  /*19d80*/  BPT.TRAP 0x1 ;  /* 0x000000040000795c */ /* 0x000fe20000300000 */
.L_x_3480:
[----:B------:R-:W-:Y:S04]  /*19d90*/  BSSY B1, `(.L_x_3481) ;  /* 0x0000004000017945 */ /* 0x000fe80003800000 */
[----:B-1----:R-:W-:Y:S05]  /*19da0*/  @P2 BRA `(.L_x_3482) ;  /* 0x0000000000082947 */ /* 0x002fea0003800000 */
[----:B------:R-:W1:Y:S02]  /*19db0*/  SYNCS.PHASECHK.TRANS64.TRYWAIT P2, [R15+URZ+0x36850], R0 ;  /* 0x036850000f0075a7 */ /* 0x000e64000804017f */
[----:B-1----:R-:W-:Y:S05]  /*19dc0*/  @!P2 BRA `(.L_x_3483) ;  /* 0x000000b80058a947 */ /* 0x002fea0003800000 */
.L_x_3482:
[----:B------:R-:W-:Y:S05]  /*19dd0*/  BSYNC B1 ;  /* 0x0000000000017941 */ /* 0x000fea0003800000 */
.L_x_3481:
[----:B01----:R-:W-:Y:S01]  /*19de0*/  VIADD R0, R2, 0x400 ;  /* 0x0000040002007836 */ /* 0x003fe20000000000 */
[----:B------:R-:W-:Y:S01]  /*19df0*/  WARPGROUP.ARRIVE ;  /* 0x00000000000079c5 */ /* 0x000fe20000000000 */
[----:B------:R-:W-:Y:S01]  /*19e00*/  IMAD.MOV.U32 R5, RZ, RZ, 0x40000040 ;  /* 0x40000040ff057424 */ /* 0x000fe200078e00ff */
[----:B------:R-:W-:Y:S01]  /*19e10*/  ULDC UR5, c[0x0][0x9d8] ;  /* 0x0002760000057ab9 */ /* 0x000fe20000000800 */
[----:B------:R-:W-:Y:S01]  /*19e20*/  ULDC UR4, c[0x0][0x988] ;  /* 0x0002620000047ab9 */ /* 0x000fe20000000800 */
[----:B------:R-:W-:Y:S01]  /*19e30*/  SHF.R.U32.HI R0, RZ, 0x4, R0 ;  /* 0x00000004ff007819 */ /* 0x000fe20000011600 */
[----:B------:R-:W-:Y:S01]  /*19e40*/  FMUL.FTZ R6, R169, UR5 ;  /* 0x00000005a9067c20 */ /* 0x000fe20008410000 */
[----:B------:R-:W-:Y:S01]  /*19e50*/  FMUL.FTZ R21, R172, UR5 ;  /* 0x00000005ac157c20 */ /* 0x000fe20008410000 */
[----:B------:R-:W-:Y:S01]  /*19e60*/  FMUL.FTZ R169, R173, UR5 ;  /* 0x00000005ada97c20 */ /* 0x000fe20008410000 */
        /* <DEDUP_REMOVED lines=11> */
[----:B------:R-:W-:Y:S01]  /*19f20*/  IMAD.MOV.U32 R13, RZ, RZ, 0x40000040 ;  /* 0x40000040ff0d7424 */ /* 0x000fe200078e00ff */
[----:B------:R-:W-:Y:S01]  /*19f30*/  MUFU.TANH R21, R21 ;  /* 0x0000001500157308 */ /* 0x000fe20000002400 */
[C---:B------:R-:W-:Y:S01]  /*19f40*/  VIADD R4, R12.reuse, 0x80 ;  /* 0x000000800c047836 */ /* 0x040fe20000000000 */
[----:B------:R-:W-:Y:S01]  /*19f50*/  R2UR UR6, R12 ;  /* 0x000000000c0672ca */ /* 0x000fe200000e0000 */
[----:B------:R-:W-:Y:S01]  /*19f60*/  FMUL.FTZ R162, R163, UR5 ;  /* 0x00000005a3a27c20 */ /* 0x000fe20008410000 */
[----:B------:R-:W-:Y:S01]  /*19f70*/  R2UR UR7, R13 ;  /* 0x000000000d0772ca */ /* 0x000fe200000e0000 */
        /* <DEDUP_REMOVED lines=12> */
[----:B------:R-:W-:Y:S01]  /*1a040*/  HGMMA.64x192x16.F32.BF16 R24, R200, gdesc[UR4].tnspB, R24, gsb0 ;  /* 0x42e00004c8187df0 */ /* 0x000fe20008001818 */
[----:B------:R-:W-:Y:S01]  /*1a050*/  R2UR UR6, R4 ;  /* 0x00000000040672ca */ /* 0x000fe200000e0000 */
[----:B------:R-:W-:Y:S01]  /*1a060*/  VIADD R4, R12, 0x100 ;  /* 0x000001000c047836 */ /* 0x000fe20000000000 */
[----:B------:R-:W-:Y:S01]  /*1a070*/  R2UR UR7, R5 ;  /* 0x00000000050772ca */ /* 0x000fe200000e0000 */
[----:B------:R-:W-:Y:S01]  /*1a080*/  FMUL.FTZ R159, R144, UR5 ;  /* 0x00000005909f7c20 */ /* 0x000fe20008410000 */
[----:B------:R-:W-:Y:S01]  /*1a090*/  MOV R5, 0x40000040 ;  /* 0x4000004000057802 */ /* 0x000fe20000000f00 */
[----:B------:R-:W-:Y:S01]  /*1a0a0*/  FMUL.FTZ R172, R145, UR5 ;  /* 0x0000000591ac7c20 */ /* 0x000fe20008410000 */
[----:B------:R-:W2:Y:S01]  /*1a0b0*/  MUFU.TANH R171, R171 ;  /* 0x000000ab00ab7308 */ /* 0x000ea20000002400 */
[----:B0-----:R-:W-:Y:S01]  /*1a0c0*/  FMNMX.FTZ R3, R0, R11, !PT ;  /* 0x0000000b00037209 */ /* 0x001fe20007810000 */
[----:B------:R-:W-:Y:S01]  /*1a0d0*/  FMUL.FTZ R145, R147, UR5 ;  /* 0x0000000593917c20 */ /* 0x000fe20008410000 */
[----:B------:R-:W-:Y:S01]  /*1a0e0*/  FMUL.FTZ R147, R148, UR5 ;  /* 0x0000000594937c20 */ /* 0x000fe20008410000 */
[----:B------:R-:W-:Y:S01]  /*1a0f0*/  FMUL.FTZ R148, R149, UR5 ;  /* 0x0000000595947c20 */ /* 0x000fe20008410000 */
[----:B------:R-:W-:Y:S01]  /*1a100*/  FMNMX.FTZ R3, R6, R3, !PT ;  /* 0x0000000306037209 */ /* 0x000fe20007810000 */
[----:B------:R-:W-:Y:S01]  /*1a110*/  FMUL.FTZ R136, R136, UR5 ;  /* 0x0000000588887c20 */ /* 0x000fe20008410000 */
[----:B------:R-:W-:Y:S01]  /*1a120*/  FMUL.FTZ R137, R137, UR5 ;  /* 0x0000000589897c20 */ /* 0x000fe20008410000 */
[----:B------:R-:W0:Y:S01]  /*1a130*/  MUFU.TANH R161, R161 ;  /* 0x000000a100a17308 */ /* 0x000e220000002400 */
[----:B------:R-:W-:Y:S01]  /*1a140*/  FMNMX.FTZ R3, R21, R3, !PT ;  /* 0x0000000315037209 */ /* 0x000fe20007810000 */
[----:B------:R-:W-:Y:S01]  /*1a150*/  FMUL.FTZ R140, R140, UR5 ;  /* 0x000000058c8c7c20 */ /* 0x000fe20008410000 */
[----:B------:R-:W-:Y:S01]  /*1a160*/  FMUL.FTZ R141, R141, UR5 ;  /* 0x000000058d8d7c20 */ /* 0x000fe20008410000 */
[----:B------:R-:W-:Y:S01]  /*1a170*/  FMUL.FTZ R128, R128, UR5 ;  /* 0x0000000580807c20 */ /* 0x000fe20008410000 */
[----:B-1----:R-:W-:Y:S01]  /*1a180*/  FMNMX.FTZ R3, R169, R3, !PT ;  /* 0x00000003a9037209 */ /* 0x002fe20007810000 */
        /* <DEDUP_REMOVED lines=9> */
[----:B------:R-:W-:Y:S01]  /*1a220*/  VIADD R120, R12, 0x200 ;  /* 0x000002000c787836 */ /* 0x000fe20000000000 */
[----:B------:R-:W2:Y:S01]  /*1a230*/  MUFU.TANH R165, R165 ;  /* 0x000000a500a57308 */ /* 0x000ea20000002400 */
[----:B0-----:R-:W-:Y:S01]  /*1a240*/  FMNMX.FTZ R3, R161, R3, !PT ;  /* 0x00000003a1037209 */ /* 0x001fe20007810000 */
[----:B------:R-:W-:-:S02]  /*1a250*/  IMAD.MOV.U32 R121, RZ, RZ, 0x40000040 ;  /* 0x40000040ff797424 */ /* 0x000fc400078e00ff */
        /* <DEDUP_REMOVED lines=22> */
[----:B0-----:R-:W-:Y:S01]  /*1a3c0*/  FMNMX.FTZ R3, R167, R3, !PT ;  /* 0x00000003a7037209 */ /* 0x001fe20007810000 */
[----:B------:R-:W-:Y:S01]  /*1a3d0*/  FMUL.FTZ R127, R127, UR5 ;  /* 0x000000057f7f7c20 */ /* 0x000fe20008410000 */
[----:B------:R-:W-:Y:S01]  /*1a3e0*/  @!P1 VIADD R14, R14, 0x36840 ;  /* 0x000368400e0e9836 */ /* 0x000fe20000000000 */
[----:B-----5:R-:W-:Y:S01]  /*1a3f0*/  ISETP.GT.AND P2, PT, R9, RZ, PT ;  /* 0x000000ff0900720c */ /* 0x020fe20003f44270 */
[----:B------:R-:W-:-:S02]  /*1a400*/  @!P1 VIADD R15, R15, 0x36860 ;  /* 0x000368600f0f9836 */ /* 0x000fc40000000000 */
[----:B------:R-:W-:Y:S01]  /*1a410*/  VIADD R9, R9, 0xffffffff ;  /* 0xffffffff09097836 */ /* 0x000fe20000000000 */
[----:B------:R-:W0:Y:S01]  /*1a420*/  MUFU.TANH R157, R157 ;  /* 0x0000009d009d7308 */ /* 0x000e220000002400 */
[----:B-1----:R-:W-:Y:S02]  /*1a430*/  FMNMX.FTZ R3, R153, R3, !PT ;  /* 0x0000000399037209 */ /* 0x002fe40007810000 */
[----:B------:R-:W-:-:S05]  /*1a440*/  @!P1 PRMT R14, RZ, 0x654, R14 ;  /* 0x00000654ff0e9816 */ /* 0x000fca000000000e */
        /* <DEDUP_REMOVED lines=34> */
[----:B------:R-:W-:Y:S02]  /*1a670*/  WARPGROUP.DEPBAR.LE gsb0, 0x0 ;  /* 0x00008000000079c5 */ /* 0x000fe40000010000 */
[----:B------:R-:W-:-:S04]  /*1a680*/  WARPGROUP.ARRIVE ;  /* 0x00000000000079c5 */ /* 0x000fc80000000000 */
[----:B------:R-:W0:Y:S02]  /*1a690*/  MUFU.TANH R20, R20 ;  /* 0x0000001400147308 */ /* 0x000e240000002400 */
[----:B------:R-:W-:Y:S01]  /*1a6a0*/  HGMMA.64x192x16.F32.BF16 R24, R196, gdesc[UR4].tnspB, R24, gsb0 ;  /* 0x42e00004c4187df0 */ /* 0x000fe20008001818 */
[----:B------:R-:W-:Y:S01]  /*1a6b0*/  R2UR UR6, R4 ;  /* 0x00000000040672ca */ /* 0x000fe200000e0000 */
[----:B------:R-:W-:Y:S01]  /*1a6c0*/  VIADD R4, R12, 0x180 ;  /* 0x000001800c047836 */ /* 0x000fe20000000000 */
[----:B------:R-:W-:Y:S01]  /*1a6d0*/  R2UR UR7, R5 ;  /* 0x00000000050772ca */ /* 0x000fe200000e0000 */
[----:B------:R-:W-:Y:S02]  /*1a6e0*/  IMAD.MOV.U32 R5, RZ, RZ, 0x40000040 ;  /* 0x40000040ff057424 */ /* 0x000fe400078e00ff */
[----:B------:R-:W3:Y:S08]  /*1a6f0*/  MUFU.TANH R168, R168 ;  /* 0x000000a800a87308 */ /* 0x000ef00000002400 */
[----:B------:R-:W4:Y:S08]  /*1a700*/  MUFU.TANH R170, R170 ;  /* 0x000000aa00aa7308 */ /* 0x000f300000002400 */
[----:B------:R-:W4:Y:S08]  /*1a710*/  MUFU.TANH R160, R160 ;  /* 0x000000a000a07308 */ /* 0x000f300000002400 */
[----:B------:R-:W4:Y:S08]  /*1a720*/  MUFU.TANH R162, R162 ;  /* 0x000000a200a27308 */ /* 0x000f300000002400 */
[----:B------:R-:W4:Y:S08]  /*1a730*/  MUFU.TANH R163, R163 ;  /* 0x000000a300a37308 */ /* 0x000f300000002400 */
[----:B------:R-:W4:Y:S08]  /*1a740*/  MUFU.TANH R166, R166 ;  /* 0x000000a600a67308 */ /* 0x000f300000002400 */
        /* <DEDUP_REMOVED lines=22> */
[----:B------:R-:W-:Y:S01]  /*1a8b0*/  HGMMA.64x192x16.F32.BF16 R24, R192, gdesc[UR4].tnspB, R24, gsb0 ;  /* 0x42e00004c0187df0 */ /* 0x000fe20008001818 */
[----:B------:R-:W-:Y:S02]  /*1a8c0*/  R2UR UR6, R4 ;  /* 0x00000000040672ca */ /* 0x000fe400000e0000 */
[----:B------:R-:W-:Y:S01]  /*1a8d0*/  R2UR UR7, R5 ;  /* 0x00000000050772ca */ /* 0x000fe200000e0000 */
[----:B------:R-:W-:Y:S01]  /*1a8e0*/  IMAD.U32 R5, RZ, RZ, UR4 ;  /* 0x00000004ff057e24 */ /* 0x000fe2000f8e00ff */
[----:B-1----:R-:W-:-:S05]  /*1a8f0*/  FMNMX.FTZ R4, R125, R3, !PT ;  /* 0x000000037d047209 */ /* 0x002fca0007810000 */
[----:B------:R-:W1:Y:S02]  /*1a900*/  SHFL.BFLY PT, R3, R4, 0x2, 0x1f ;  /* 0x0c401f0004037f89 */ /* 0x000e6400000e0000 */
[----:B-1----:R-:W-:-:S05]  /*1a910*/  FMNMX.FTZ R4, R4, R3, !PT ;  /* 0x0000000304047209 */ /* 0x002fca0007810000 */
[----:B------:R-:W1:Y:S02]  /*1a920*/  SHFL.BFLY PT, R3, R4, 0x1, 0x1f ;  /* 0x0c201f0004037f89 */ /* 0x000e6400000e0000 */
[----:B-1----:R-:W-:-:S05]  /*1a930*/  FMNMX.FTZ R4, R4, R3, !PT ;  /* 0x0000000304047209 */ /* 0x002fca0007810000 */
[C---:B------:R-:W-:Y:S01]  /*1a940*/  FMUL.FTZ R174, R4.reuse, R5 ;  /* 0x0000000504ae7220 */ /* 0x040fe20000410000 */
[----:B------:R-:W-:-:S03]  /*1a950*/  FADD.FTZ R3, -R4, R11 ;  /* 0x0000000b04037221 */ /* 0x000fc60000010100 */
[-CC-:B------:R-:W-:Y:S01]  /*1a960*/  FFMA.FTZ R200, R0, R5.reuse, -R174.reuse ;  /* 0x0000000500c87223 */ /* 0x180fe200000108ae */
[----:B--2---:R-:W-:Y:S01]  /*1a970*/  FMNMX.FTZ R0, R13, R10, !PT ;  /* 0x0000000a0d007209 */ /* 0x004fe20007810000 */
[-CC-:B------:R-:W-:Y:S01]  /*1a980*/  FFMA.FTZ R11, R6, R5.reuse, -R174.reuse ;  /* 0x00000005060b7223 */ /* 0x180fe200000108ae */
[-C--:B------:R-:W-:Y:S01]  /*1a990*/  FMUL.FTZ R3, R3, R5.reuse ;  /* 0x0000000503037220 */ /* 0x080fe20000410000 */
[-CC-:B------:R-:W-:Y:S01]  /*1a9a0*/  FFMA.FTZ R202, R21, R5.reuse, -R174.reuse ;  /* 0x0000000515ca7223 */ /* 0x180fe200000108ae */
[----:B0-----:R-:W-:Y:S01]  /*1a9b0*/  FMNMX.FTZ R0, R20, R0, !PT ;  /* 0x0000000014007209 */ /* 0x001fe20007810000 */
[----:B------:R-:W-:Y:S01]  /*1a9c0*/  MUFU.EX2 R200, R200 ;  /* 0x000000c800c87308 */ /* 0x000fe20000000800 */
[-CC-:B------:R-:W-:Y:S01]  /*1a9d0*/  FFMA.FTZ R169, R169, R5.reuse, -R174.reuse ;  /* 0x00000005a9a97223 */ /* 0x180fe200000108ae */
[-CC-:B------:R-:W-:Y:S01]  /*1a9e0*/  FFMA.FTZ R196, R171, R5.reuse, -R174.reuse ;  /* 0x00000005abc47223 */ /* 0x180fe200000108ae */
[----:B---3--:R-:W-:Y:S01]  /*1a9f0*/  FMNMX.FTZ R0, R168, R0, !PT ;  /* 0x00000000a8007209 */ /* 0x008fe20007810000 */
[-CC-:B------:R-:W-:Y:S01]  /*1aa00*/  FFMA.FTZ R161, R161, R5.reuse, -R174.reuse ;  /* 0x00000005a1a17223 */ /* 0x180fe200000108ae */
[-CC-:B------:R-:W-:Y:S01]  /*1aa10*/  FFMA.FTZ R198, R164, R5.reuse, -R174.reuse ;  /* 0x00000005a4c67223 */ /* 0x180fe200000108ae */
[-CC-:B------:R-:W-:Y:S01]  /*1aa20*/  FFMA.FTZ R164, R165, R5.reuse, -R174.reuse ;  /* 0x00000005a5a47223 */ /* 0x180fe200000108ae */
[----:B----4-:R-:W-:Y:S01]  /*1aa30*/  FMNMX.FTZ R0, R170, R0, !PT ;  /* 0x00000000aa007209 */ /* 0x010fe20007810000 */
[----:B------:R-:W0:Y:S01]  /*1aa40*/  MUFU.EX2 R3, R3 ;  /* 0x0000000300037308 */ /* 0x000e220000000800 */
[-CC-:B------:R-:W-:Y:S01]  /*1aa50*/  FFMA.FTZ R125, R125, R5.reuse, -R174.reuse ;  /* 0x000000057d7d7223 */ /* 0x180fe200000108ae */
[-CC-:B------:R-:W-:Y:S01]  /*1aa60*/  FFMA.FTZ R165, R153, R5.reuse, -R174.reuse ;  /* 0x0000000599a57223 */ /* 0x180fe200000108ae */
        /* <DEDUP_REMOVED lines=8> */
[----:B------:R-:W-:Y:S01]  /*1aaf0*/  MUFU.EX2 R202, R202 ;  /* 0x000000ca00ca7308 */ /* 0x000fe20000000800 */
[----:B0-----:R-:W-:Y:S02]  /*1ab00*/  FFMA.FTZ R8, R3, R8, R200 ;  /* 0x0000000803087223 */ /* 0x001fe400000100c8 */
[----:B------:R-:W-:-:S04]  /*1ab10*/  FMNMX.FTZ R0, R152, R0, !PT ;  /* 0x0000000098007209 */ /* 0x000fc80007810000 */
[----:B------:R-:W-:Y:S01]  /*1ab20*/  FMNMX.FTZ R0, R154, R0, !PT ;  /* 0x000000009a007209 */ /* 0x000fe20007810000 */
[----:B------:R-:W-:Y:S01]  /*1ab30*/  MUFU.EX2 R169, R169 ;  /* 0x000000a900a97308 */ /* 0x000fe20000000800 */
[----:B-1----:R-:W-:Y:S02]  /*1ab40*/  F2FP.BF16.F32.PACK_AB R200, R11, R200 ;  /* 0x000000c80bc8723e */ /* 0x002fe400000010ff */
        /* <DEDUP_REMOVED lines=25> */
[----:B------:R-:W-:-:S05]  /*1ace0*/  FMNMX.FTZ R0, R127, R0, !PT ;  /* 0x000000007f007209 */ /* 0x000fca0007810000 */
[----:B------:R-:W0:Y:S01]  /*1acf0*/  SHFL.BFLY PT, R6, R0, 0x2, 0x1f ;  /* 0x0c401f0000067f89 */ /* 0x000e2200000e0000 */
[----:B------:R-:W-:Y:S02]  /*1ad00*/  WARPGROUP.DEPBAR.LE gsb0, 0x0 ;  /* 0x00008000000079c5 */ /* 0x000fe40000010000 */
[----:B------:R-:W-:Y:S01]  /*1ad10*/  WARPGROUP.ARRIVE ;  /* 0x00000000000079c5 */ /* 0x000fe20000000000 */
[-CC-:B------:R-:W-:Y:S01]  /*1ad20*/  FFMA.FTZ R192, R167, R5.reuse, -R174.reuse ;  /* 0x00000005a7c07223 */ /* 0x180fe200000108ae */
[----:B0-----:R-:W-:Y:S01]  /*1ad30*/  FMNMX.FTZ R6, R0, R6, !PT ;  /* 0x0000000600067209 */ /* 0x001fe20007810000 */
[-CC-:B------:R-:W-:Y:S01]  /*1ad40*/  FFMA.FTZ R194, R156, R5.reuse, -R174.reuse ;  /* 0x000000059cc27223 */ /* 0x180fe200000108ae */
[----:B------:R-:W-:Y:S02]  /*1ad50*/  FFMA.FTZ R156, R172, R5, -R174 ;  /* 0x00000005ac9c7223 */ /* 0x000fe400000108ae */
[----:B------:R-:W-:Y:S01]  /*1ad60*/  HGMMA.64x192x16.F32.BF16 R24, R188, gdesc[UR4].tnspB, R24, gsb0 ;  /* 0x42e00004bc187df0 */ /* 0x000fe20008001818 */
[----:B------:R-:W-:Y:S01]  /*1ad70*/  R2UR UR6, R120 ;  /* 0x00000000780672ca */ /* 0x000fe200000e0000 */
[C---:B------:R-:W-:Y:S01]  /*1ad80*/  VIADD R120, R12.reuse, 0x280 ;  /* 0x000002800c787836 */ /* 0x040fe20000000000 */
[----:B------:R-:W-:Y:S01]  /*1ad90*/  R2UR UR7, R121 ;  /* 0x00000000790772ca */ /* 0x000fe200000e0000 */
[----:B------:R-:W-:Y:S01]  /*1ada0*/  IMAD.MOV.U32 R121, RZ, RZ, 0x40000040 ;  /* 0x40000040ff797424 */ /* 0x000fe200078e00ff */
[----:B------:R-:W0:Y:S01]  /*1adb0*/  SHFL.BFLY PT, R0, R6, 0x1, 0x1f ;  /* 0x0c201f0006007f89 */ /* 0x000e2200000e0000 */
[----:B------:R-:W-:Y:S01]  /*1adc0*/  VIADD R12, R12, 0x300 ;  /* 0x000003000c0c7836 */ /* 0x000fe20000000000 */
[----:B------:R-:W-:Y:S08]  /*1add0*/  MUFU.EX2 R192, R192 ;  /* 0x000000c000c07308 */ /* 0x000ff00000000800 */
[----:B------:R-:W-:Y:S08]  /*1ade0*/  MUFU.EX2 R194, R194 ;  /* 0x000000c200c27308 */ /* 0x000ff00000000800 */
[----:B------:R-:W-:Y:S01]  /*1adf0*/  MUFU.EX2 R156, R156 ;  /* 0x0000009c009c7308 */ /* 0x000fe20000000800 */
[----:B0-----:R-:W-:-:S05]  /*1ae00*/  FMNMX.FTZ R6, R6, R0, !PT ;  /* 0x0000000006067209 */ /* 0x001fca0007810000 */
[----:B------:R-:W-:Y:S02]  /*1ae10*/  FADD.FTZ R0, -R6, R10 ;  /* 0x0000000a06007221 */ /* 0x000fe40000010100 */
[----:B------:R0:W-:Y:S02]  /*1ae20*/  MUFU.EX2 R10, R125 ;  /* 0x0000007d000a7308 */ /* 0x0001e40000000800 */
[----:B------:R-:W-:-:S06]  /*1ae30*/  FMUL.FTZ R0, R0, R5 ;  /* 0x0000000500007220 */ /* 0x000fcc0000410000 */
[----:B------:R-:W-:Y:S01]  /*1ae40*/  MUFU.EX2 R0, R0 ;  /* 0x0000000000007308 */ /* 0x000fe20000000800 */
[----:B------:R-:W-:Y:S02]  /*1ae50*/  WARPGROUP.DEPBAR.LE gsb0, 0x0 ;  /* 0x00008000000079c5 */ /* 0x000fe40000010000 */
[----:B------:R-:W-:Y:S01]  /*1ae60*/  WARPGROUP.ARRIVE ;  /* 0x00000000000079c5 */ /* 0x000fe20000000000 */
[-CC-:B------:R-:W-:Y:S01]  /*1ae70*/  FFMA.FTZ R190, R147, R5.reuse, -R174.reuse ;  /* 0x0000000593be7223 */ /* 0x180fe200000108ae */
[----:B------:R-:W-:-:S04]  /*1ae80*/  FFMA.FTZ R188, R159, R5, -R174 ;  /* 0x000000059fbc7223 */ /* 0x000fc800000108ae */
[----:B------:R-:W-:Y:S01]  /*1ae90*/  HGMMA.64x192x16.F32.BF16 R24, R184, gdesc[UR4].tnspB, R24, gsb0 ;  /* 0x42e00004b8187df0 */ /* 0x000fe20008001818 */
[----:B------:R-:W-:Y:S01]  /*1aea0*/  R2UR UR6, R120 ;  /* 0x00000000780672ca */ /* 0x000fe200000e0000 */
[-CC-:B------:R-:W-:Y:S01]  /*1aeb0*/  FFMA.FTZ R120, R141, R5.reuse, -R174.reuse ;  /* 0x000000058d787223 */ /* 0x180fe200000108ae */
[----:B------:R-:W-:Y:S01]  /*1aec0*/  R2UR UR7, R121 ;  /* 0x00000000790772ca */ /* 0x000fe200000e0000 */
[----:B------:R-:W-:Y:S01]  /*1aed0*/  MUFU.EX2 R188, R188 ;  /* 0x000000bc00bc7308 */ /* 0x000fe20000000800 */
[----:B------:R-:W-:-:S07]  /*1aee0*/  FFMA.FTZ R121, R149, R5, -R174 ;  /* 0x0000000595797223 */ /* 0x000fce00000108ae */
[----:B------:R-:W-:Y:S08]  /*1aef0*/  MUFU.EX2 R190, R190 ;  /* 0x000000be00be7308 */ /* 0x000ff00000000800 */
[----:B------:R-:W-:Y:S08]  /*1af00*/  MUFU.EX2 R120, R120 ;  /* 0x0000007800787308 */ /* 0x000ff00000000800 */
[----:B------:R-:W-:Y:S01]  /*1af10*/  MUFU.EX2 R121, R121 ;  /* 0x0000007900797308 */ /* 0x000fe20000000800 */
[----:B------:R-:W-:-:S02]  /*1af20*/  WARPGROUP.DEPBAR.LE gsb0, 0x0 ;  /* 0x00008000000079c5 */ /* 0x000fc40000010000 */
[----:B------:R-:W-:Y:S01]  /*1af30*/  WARPGROUP.ARRIVE ;  /* 0x00000000000079c5 */ /* 0x000fe20000000000 */
[-CC-:B------:R-:W-:Y:S01]  /*1af40*/  FFMA.FTZ R186, R140, R5.reuse, -R174.reuse ;  /* 0x000000058cba7223 */ /* 0x180fe200000108ae */
[-C--:B------:R-:W-:Y:S01]  /*1af50*/  FMUL.FTZ R140, R6, R5.reuse ;  /* 0x00000005068c7220 */ /* 0x080fe20000410000 */
[-CC-:B------:R-:W-:Y:S01]  /*1af60*/  FFMA.FTZ R184, R136, R5.reuse, -R174.reuse ;  /* 0x0000000588b87223 */ /* 0x180fe200000108ae */
[-C--:B------:R-:W-:Y:S02]  /*1af70*/  FFMA.FTZ R136, R137, R5.reuse, -R174 ;  /* 0x0000000589887223 */ /* 0x080fe400000108ae */
[----:B------:R-:W-:Y:S01]  /*1af80*/  HGMMA.64x192x16.F32.BF16 R24, R180, gdesc[UR4].tnspB, R24, gsb0 ;  /* 0x42e00004b4187df0 */ /* 0x000fe20008001818 */
[-CC-:B------:R-:W-:Y:S01]  /*1af90*/  FFMA.FTZ R201, R13, R5.reuse, -R140.reuse ;  /* 0x000000050dc97223 */ /* 0x180fe2000001088c */
[----:B------:R-:W-:Y:S01]  /*1afa0*/  IMAD.MOV.U32 R13, RZ, RZ, 0x40000040 ;  /* 0x40000040ff0d7424 */ /* 0x000fe200078e00ff */
[----:B------:R-:W-:Y:S01]  /*1afb0*/  R2UR UR6, R12 ;  /* 0x000000000c0672ca */ /* 0x000fe200000e0000 */
[-CC-:B------:R-:W-:Y:S01]  /*1afc0*/  FFMA.FTZ R20, R20, R5.reuse, -R140.reuse ;  /* 0x0000000514147223 */ /* 0x180fe2000001088c */
[-CC-:B------:R-:W-:Y:S01]  /*1afd0*/  FFMA.FTZ R203, R168, R5.reuse, -R140.reuse ;  /* 0x00000005a8cb7223 */ /* 0x180fe2000001088c */
[-CC-:B------:R-:W-:Y:S01]  /*1afe0*/  FFMA.FTZ R141, R170, R5.reuse, -R140.reuse ;  /* 0x00000005aa8d7223 */ /* 0x180fe2000001088c */
[----:B------:R-:W-:Y:S01]  /*1aff0*/  R2UR UR7, R13 ;  /* 0x000000000d0772ca */ /* 0x000fe200000e0000 */
[----:B------:R-:W1:Y:S01]  /*1b000*/  MUFU.EX2 R201, R201 ;  /* 0x000000c900c97308 */ /* 0x000e620000000800 */
[-CC-:B------:R-:W-:Y:S01]  /*1b010*/  FFMA.FTZ R197, R160, R5.reuse, -R140.reuse ;  /* 0x00000005a0c57223 */ /* 0x180fe2000001088c */
[-CC-:B------:R-:W-:Y:S01]  /*1b020*/  FFMA.FTZ R199, R163, R5.reuse, -R140.reuse ;  /* 0x00000005a3c77223 */ /* 0x180fe2000001088c */
[-C--:B------:R-:W-:Y:S01]  /*1b030*/  FFMA.FTZ R12, R145, R5.reuse, -R140 ;  /* 0x00000005910c7223 */ /* 0x080fe2000001088c */
[----:B------:R-:W-:Y:S01]  /*1b040*/  FADD.FTZ R145, R11, R8 ;  /* 0x000000080b917221 */ /* 0x000fe20000010000 */
[-CC-:B------:R-:W-:Y:S01]  /*1b050*/  FFMA.FTZ R147, R166, R5.reuse, -R140.reuse ;  /* 0x00000005a6937223 */ /* 0x180fe2000001088c */
[-CC-:B------:R-:W-:Y:S01]  /*1b060*/  FFMA.FTZ R193, R152, R5.reuse, -R140.reuse ;  /* 0x0000000598c17223 */ /* 0x180fe2000001088c */
[-CC-:B------:R-:W-:Y:S01]  /*1b070*/  FFMA.FTZ R185, R138, R5.reuse, -R140.reuse ;  /* 0x000000058ab97223 */ /* 0x180fe2000001088c */
[----:B------:R-:W2:Y:S01]  /*1b080*/  MUFU.EX2 R20, R20 ;  /* 0x0000001400147308 */ /* 0x000ea20000000800 */
[----:B------:R-:W-:Y:S01]  /*1b090*/  @!P1 PRMT R138, RZ, 0x654, R15 ;  /* 0x00000654ff8a9816 */ /* 0x000fe2000000000f */
[-CC-:B0-----:R-:W-:Y:S01]  /*1b0a0*/  FFMA.FTZ R125, R154, R5.reuse, -R140.reuse ;  /* 0x000000059a7d7223 */ /* 0x181fe2000001088c */
[-CC-:B------:R-:W-:Y:S01]  /*1b0b0*/  FFMA.FTZ R195, R155, R5.reuse, -R140.reuse ;  /* 0x000000059bc37223 */ /* 0x180fe2000001088c */
[-CC-:B------:R-:W-:Y:S01]  /*1b0c0*/  FFMA.FTZ R137, R158, R5.reuse, -R140.reuse ;  /* 0x000000059e897223 */ /* 0x180fe2000001088c */
[-CC-:B------:R-:W-:Y:S01]  /*1b0d0*/  FFMA.FTZ R189, R144, R5.reuse, -R140.reuse ;  /* 0x0000000590bd7223 */ /* 0x180fe2000001088c */
[-CC-:B------:R-:W-:Y:S01]  /*1b0e0*/  FFMA.FTZ R191, R146, R5.reuse, -R140.reuse ;  /* 0x0000000592bf7223 */ /* 0x180fe2000001088c */
[--C-:B------:R-:W-:Y:S01]  /*1b0f0*/  FFMA.FTZ R13, R151, R5, -R140.reuse ;  /* 0x00000005970d7223 */ /* 0x100fe2000001088c */
[----:B------:R-:W0:Y:S01]  /*1b100*/  MUFU.EX2 R203, R203 ;  /* 0x000000cb00cb7308 */ /* 0x000e220000000800 */
[----:B-1----:R-:W-:Y:S01]  /*1b110*/  FFMA.FTZ R7, R0, R7, R201 ;  /* 0x0000000700077223 */ /* 0x002fe200000100c9 */
[-CC-:B------:R-:W-:Y:S01]  /*1b120*/  FFMA.FTZ R187, R142, R5.reuse, -R140.reuse ;  /* 0x000000058ebb7223 */ /* 0x180fe2000001088c */
[-CC-:B------:R-:W-:Y:S01]  /*1b130*/  FFMA.FTZ R131, R131, R5.reuse, -R140.reuse ;  /* 0x0000000583837223 */ /* 0x180fe2000001088c */
[-CC-:B------:R-:W-:Y:S01]  /*1b140*/  FFMA.FTZ R135, R135, R5.reuse, -R140.reuse ;  /* 0x0000000587877223 */ /* 0x180fe2000001088c */
[-CC-:B------:R-:W-:Y:S01]  /*1b150*/  FFMA.FTZ R122, R122, R5.reuse, -R140.reuse ;  /* 0x000000057a7a7223 */ /* 0x180fe2000001088c */
[-CC-:B------:R-:W-:Y:S01]  /*1b160*/  FFMA.FTZ R123, R123, R5.reuse, -R140.reuse ;  /* 0x000000057b7b7223 */ /* 0x180fe2000001088c */
[-CC-:B------:R-:W-:Y:S01]  /*1b170*/  FFMA.FTZ R126, R126, R5.reuse, -R140.reuse ;  /* 0x000000057e7e7223 */ /* 0x180fe2000001088c */
[----:B------:R-:W1:Y:S01]  /*1b180*/  MUFU.EX2 R141, R141 ;  /* 0x0000008d008d7308 */ /* 0x000e620000000800 */
[C---:B--2---:R-:W-:Y:S01]  /*1b190*/  FADD.FTZ R8, R20.reuse, R7 ;  /* 0x0000000714087221 */ /* 0x044fe20000010000 */
[--C-:B------:R-:W-:Y:S01]  /*1b1a0*/  FFMA.FTZ R7, R139, R5, -R140.reuse ;  /* 0x000000058b077223 */ /* 0x100fe2000001088c */
[----:B------:R-:W-:Y:S01]  /*1b1b0*/  F2FP.BF16.F32.PACK_AB R201, R20, R201 ;  /* 0x000000c914c9723e */ /* 0x000fe200000010ff */
[----:B------:R-:W-:-:S04]  /*1b1c0*/  FFMA.FTZ R127, R127, R5, -R140 ;  /* 0x000000057f7f7223 */ /* 0x000fc8000001088c */
[----:B------:R-:W-:Y:S01]  /*1b1d0*/  MUFU.EX2 R197, R197 ;  /* 0x000000c500c57308 */ /* 0x000fe20000000800 */
[----:B0-----:R-:W-:-:S07]  /*1b1e0*/  FADD.FTZ R8, R203, R8 ;  /* 0x00000008cb087221 */ /* 0x001fce0000010000 */
[----:B------:R-:W-:Y:S01]  /*1b1f0*/  MUFU.EX2 R199, R199 ;  /* 0x000000c700c77308 */ /* 0x000fe20000000800 */
[----:B-1----:R-:W-:-:S07]  /*1b200*/  F2FP.BF16.F32.PACK_AB R203, R141, R203 ;  /* 0x000000cb8dcb723e */ /* 0x002fce00000010ff */
        /* <DEDUP_REMOVED lines=22> */
[-C--:B------:R-:W-:Y:S01]  /*1b370*/  FFMA.FTZ R129, R133, R5.reuse, -R174 ;  /* 0x0000000585817223 */ /* 0x080fe200000108ae */
[-CC-:B------:R-:W-:Y:S01]  /*1b380*/  FFMA.FTZ R133, R162, R5.reuse, -R140.reuse ;  /* 0x00000005a2857223 */ /* 0x180fe2000001088c */
[-C--:B------:R-:W-:Y:S01]  /*1b390*/  FFMA.FTZ R181, R130, R5.reuse, -R140 ;  /* 0x0000000582b57223 */ /* 0x080fe2000001088c */
[----:B------:R-:W-:Y:S01]  /*1b3a0*/  HGMMA.64x192x16.F32.BF16 R24, R176, gdesc[UR4].tnspB, R24, gsb0 ;  /* 0x42e00004b0187df0 */ /* 0x000fe20008001818 */
[----:B------:R-:W-:Y:S01]  /*1b3b0*/  MUFU.EX2 R180, R180 ;  /* 0x000000b400b47308 */ /* 0x000fe20000000800 */
[-C--:B------:R-:W-:Y:S01]  /*1b3c0*/  FFMA.FTZ R182, R132, R5.reuse, -R174 ;  /* 0x0000000584b67223 */ /* 0x080fe200000108ae */
[-C--:B------:R-:W-:Y:S01]  /*1b3d0*/  FFMA.FTZ R183, R134, R5.reuse, -R140 ;  /* 0x0000000586b77223 */ /* 0x080fe2000001088c */
[----:B------:R-:W-:-:S05]  /*1b3e0*/  FFMA.FTZ R132, R150, R5, -R174 ;  /* 0x0000000596847223 */ /* 0x000fca00000108ae */
[----:B------:R-:W-:Y:S08]  /*1b3f0*/  MUFU.EX2 R133, R133 ;  /* 0x0000008500857308 */ /* 0x000ff00000000800 */
[----:B------:R-:W-:Y:S08]  /*1b400*/  MUFU.EX2 R181, R181 ;  /* 0x000000b500b57308 */ /* 0x000ff00000000800 */
[----:B------:R-:W-:Y:S08]  /*1b410*/  MUFU.EX2 R128, R128 ;  /* 0x0000008000807308 */ /* 0x000ff00000000800 */
[----:B------:R-:W-:Y:S08]  /*1b420*/  MUFU.EX2 R182, R182 ;  /* 0x000000b600b67308 */ /* 0x000ff00000000800 */
[----:B------:R-:W-:Y:S08]  /*1b430*/  MUFU.EX2 R183, R183 ;  /* 0x000000b700b77308 */ /* 0x000ff00000000800 */
[----:B------:R-:W-:Y:S08]  /*1b440*/  MUFU.EX2 R129, R129 ;  /* 0x0000008100817308 */ /* 0x000ff00000000800 */
[----:B------:R-:W0:Y:S01]  /*1b450*/  MUFU.EX2 R132, R132 ;  /* 0x0000008400847308 */ /* 0x000e220000000800 */
[----:B------:R-:W-:-:S02]  /*1b460*/  WARPGROUP.DEPBAR.LE gsb0, 0x0 ;  /* 0x00008000000079c5 */ /* 0x000fc40000010000 */
[----:B------:R1:W-:Y:S05]  /*1b470*/  @!P1 SYNCS.ARRIVE.TRANS64.RED.A1T0 RZ, [R14+URZ], RZ ;  /* 0x000000ff0eff99a7 */ /* 0x0003ea000810043f */
[----:B------:R-:W-:Y:S01]  /*1b480*/  MUFU.EX2 R179, R126 ;  /* 0x0000007e00b37308 */ /* 0x000fe20000000800 */
[----:B------:R-:W-:Y:S02]  /*1b490*/  F2FP.BF16.F32.PACK_AB R178, R10, R124 ;  /* 0x0000007c0ab2723e */ /* 0x000fe400000010ff */
[----:B0-----:R-:W-:Y:S02]  /*1b4a0*/  F2FP.BF16.F32.PACK_AB R176, R132, R121 ;  /* 0x0000007984b0723e */ /* 0x001fe400000010ff */
[----:B------:R-:W-:Y:S01]  /*1b4b0*/  F2FP.BF16.F32.PACK_AB R177, R123, R122 ;  /* 0x0000007a7bb1723e */ /* 0x000fe200000010ff */
[----:B-1----:R-:W-:Y:S01]  /*1b4c0*/  FADD.FTZ R14, R202, R145 ;  /* 0x00000091ca0e7221 */ /* 0x002fe20000010000 */
[----:B------:R0:W-:Y:S01]  /*1b4d0*/  @!P1 SYNCS.ARRIVE.TRANS64.RED.A1T0 RZ, [R138+URZ], RZ ;  /* 0x000000ff8aff99a7 */ /* 0x0001e2000810043f */
[----:B------:R-:W-:-:S02]  /*1b4e0*/  F2FP.BF16.F32.PACK_AB R202, R169, R202 ;  /* 0x000000caa9ca723e */ /* 0x000fc400000010ff */
[----:B------:R-:W-:Y:S01]  /*1b4f0*/  FADD.FTZ R15, R169, R14 ;  /* 0x0000000ea90f7221 */ /* 0x000fe20000010000 */
[----:B------:R-:W-:Y:S01]  /*1b500*/  FADD.FTZ R14, R141, R8 ;  /* 0x000000088d0e7221 */ /* 0x000fe20000010000 */
[----:B------:R-:W-:Y:S02]  /*1b510*/  FFMA.FTZ R8, R143, R5, -R140 ;  /* 0x000000058f087223 */ /* 0x000fe4000001088c */
[----:B0-----:R-:W-:Y:S01]  /*1b520*/  FADD.FTZ R138, R196, R15 ;  /* 0x0000000fc48a7221 */ /* 0x001fe20000010000 */
[----:B------:R-:W-:Y:S01]  /*1b530*/  FADD.FTZ R14, R197, R14 ;  /* 0x0000000ec50e7221 */ /* 0x000fe20000010000 */
[C---:B------:R-:W-:Y:S02]  /*1b540*/  F2FP.BF16.F32.PACK_AB R196, R161.reuse, R196 ;  /* 0x000000c4a1c4723e */ /* 0x040fe400000010ff */
[----:B------:R-:W0:Y:S01]  /*1b550*/  MUFU.EX2 R8, R8 ;  /* 0x0000000800087308 */ /* 0x000e220000000800 */
[----:B------:R-:W-:Y:S01]  /*1b560*/  FADD.FTZ R15, R161, R138 ;  /* 0x0000008aa10f7221 */ /* 0x000fe20000010000 */
[C---:B------:R-:W-:Y:S01]  /*1b570*/  FADD.FTZ R14, R133.reuse, R14 ;  /* 0x0000000e850e7221 */ /* 0x040fe20000010000 */
[----:B------:R-:W-:-:S02]  /*1b580*/  F2FP.BF16.F32.PACK_AB R197, R133, R197 ;  /* 0x000000c585c5723e */ /* 0x000fc400000010ff */
[----:B------:R-:W-:Y:S01]  /*1b590*/  FADD.FTZ R15, R198, R15 ;  /* 0x0000000fc60f7221 */ /* 0x000fe20000010000 */
[----:B------:R-:W-:Y:S01]  /*1b5a0*/  FADD.FTZ R14, R199, R14 ;  /* 0x0000000ec70e7221 */ /* 0x000fe20000010000 */
[C---:B------:R-:W-:Y:S02]  /*1b5b0*/  F2FP.BF16.F32.PACK_AB R198, R164.reuse, R198 ;  /* 0x000000c6a4c6723e */ /* 0x040fe400000010ff */
[----:B------:R-:W-:Y:S01]  /*1b5c0*/  FADD.FTZ R15, R164, R15 ;  /* 0x0000000fa40f7221 */ /* 0x000fe20000010000 */
[C---:B------:R-:W-:Y:S01]  /*1b5d0*/  FADD.FTZ R14, R147.reuse, R14 ;  /* 0x0000000e930e7221 */ /* 0x040fe20000010000 */
        /* <DEDUP_REMOVED lines=9> */
[C---:B------:R-:W-:Y:S02]  /*1b670*/  F2FP.BF16.F32.PACK_AB R194, R153.reuse, R194 ;  /* 0x000000c299c2723e */ /* 0x040fe400000010ff */
[----:B------:R-:W-:Y:S01]  /*1b680*/  FADD.FTZ R15, R153, R130 ;  /* 0x00000082990f7221 */ /* 0x000fe20000010000 */
[C---:B------:R-:W-:Y:S01]  /*1b690*/  FADD.FTZ R14, R137.reuse, R14 ;  /* 0x0000000e890e7221 */ /* 0x040fe20000010000 */
[----:B------:R-:W-:-:S02]  /*1b6a0*/  F2FP.BF16.F32.PACK_AB R195, R137, R195 ;  /* 0x000000c389c3723e */ /* 0x000fc400000010ff */
[----:B------:R-:W-:Y:S01]  /*1b6b0*/  FADD.FTZ R15, R188, R15 ;  /* 0x0000000fbc0f7221 */ /* 0x000fe20000010000 */
[----:B------:R-:W-:Y:S01]  /*1b6c0*/  FADD.FTZ R139, R189, R14 ;  /* 0x0000000ebd8b7221 */ /* 0x000fe20000010000 */
[----:B------:R-:W-:Y:S02]  /*1b6d0*/  F2FP.BF16.F32.PACK_AB R189, R12, R189 ;  /* 0x000000bd0cbd723e */ /* 0x000fe400000010ff */
[----:B------:R-:W-:Y:S01]  /*1b6e0*/  FADD.FTZ R15, R156, R15 ;  /* 0x0000000f9c0f7221 */ /* 0x000fe20000010000 */
[----:B------:R-:W-:Y:S01]  /*1b6f0*/  FADD.FTZ R14, R12, R139 ;  /* 0x0000008b0c0e7221 */ /* 0x000fe20000010000 */
[----:B------:R-:W-:Y:S02]  /*1b700*/  F2FP.BF16.F32.PACK_AB R188, R156, R188 ;  /* 0x000000bc9cbc723e */ /* 0x000fe400000010ff */
[----:B------:R-:W-:Y:S01]  /*1b710*/  FADD.FTZ R20, R190, R15 ;  /* 0x0000000fbe147221 */ /* 0x000fe20000010000 */
[----:B------:R-:W-:Y:S01]  /*1b720*/  FADD.FTZ R130, R191, R14 ;  /* 0x0000000ebf827221 */ /* 0x000fe20000010000 */
[----:B------:R-:W-:Y:S01]  /*1b730*/  F2FP.BF16.F32.PACK_AB R191, R13, R191 ;  /* 0x000000bf0dbf723e */ /* 0x000fe200000010ff */
[----:B------:R-:W1:Y:S01]  /*1b740*/  MUFU.EX2 R14, R135 ;  /* 0x00000087000e7308 */ /* 0x000e620000000800 */
[----:B------:R-:W-:Y:S01]  /*1b750*/  FADD.FTZ R15, R21, R20 ;  /* 0x00000014150f7221 */ /* 0x000fe20000010000 */
[----:B------:R-:W-:Y:S01]  /*1b760*/  FADD.FTZ R130, R13, R130 ;  /* 0x000000820d827221 */ /* 0x000fe20000010000 */
[----:B------:R-:W-:-:S02]  /*1b770*/  F2FP.BF16.F32.PACK_AB R190, R21, R190 ;  /* 0x000000be15be723e */ /* 0x000fc400000010ff */
[----:B------:R-:W-:Y:S01]  /*1b780*/  FADD.FTZ R15, R184, R15 ;  /* 0x0000000fb80f7221 */ /* 0x000fe20000010000 */
[----:B------:R-:W-:Y:S01]  /*1b790*/  FADD.FTZ R130, R185, R130 ;  /* 0x00000082b9827221 */ /* 0x000fe20000010000 */
[C---:B------:R-:W-:Y:S02]  /*1b7a0*/  F2FP.BF16.F32.PACK_AB R185, R7.reuse, R185 ;  /* 0x000000b907b9723e */ /* 0x040fe400000010ff */
[C---:B------:R-:W-:Y:S01]  /*1b7b0*/  FADD.FTZ R15, R136.reuse, R15 ;  /* 0x0000000f880f7221 */ /* 0x040fe20000010000 */
[----:B------:R-:W-:Y:S01]  /*1b7c0*/  FADD.FTZ R130, R7, R130 ;  /* 0x0000008207827221 */ /* 0x000fe20000010000 */
[----:B------:R-:W-:Y:S02]  /*1b7d0*/  F2FP.BF16.F32.PACK_AB R184, R136, R184 ;  /* 0x000000b888b8723e */ /* 0x000fe400000010ff */
        /* <DEDUP_REMOVED lines=9> */
[C---:B------:R-:W-:Y:S01]  /*1b870*/  FADD.FTZ R15, R128.reuse, R15 ;  /* 0x0000000f800f7221 */ /* 0x040fe20000010000 */
[----:B------:R-:W-:Y:S01]  /*1b880*/  FADD.FTZ R12, R11, R12 ;  /* 0x0000000c0b0c7221 */ /* 0x000fe20000010000 */
[----:B------:R-:W-:Y:S01]  /*1b890*/  F2FP.BF16.F32.PACK_AB R180, R128, R180 ;  /* 0x000000b480b4723e */ /* 0x000fe200000010ff */
[----:B------:R-:W-:-:S02]  /*1b8a0*/  IMAD.MOV.U32 R11, RZ, RZ, R4 ;  /* 0x000000ffff0b7224 */ /* 0x000fc400078e0004 */
[----:B------:R-:W-:Y:S01]  /*1b8b0*/  FADD.FTZ R20, R182, R15 ;  /* 0x0000000fb6147221 */ /* 0x000fe20000010000 */
[----:B------:R-:W-:Y:S01]  /*1b8c0*/  FADD.FTZ R7, R183, R12 ;  /* 0x0000000cb7077221 */ /* 0x000fe20000010000 */
[C---:B------:R-:W-:Y:S01]  /*1b8d0*/  F2FP.BF16.F32.PACK_AB R182, R129.reuse, R182 ;  /* 0x000000b681b6723e */ /* 0x040fe200000010ff */
[----:B------:R-:W0:Y:S01]  /*1b8e0*/  MUFU.EX2 R12, R127 ;  /* 0x0000007f000c7308 */ /* 0x000e220000000800 */
[----:B------:R-:W-:Y:S01]  /*1b8f0*/  FADD.FTZ R20, R129, R20 ;  /* 0x0000001481147221 */ /* 0x000fe20000010000 */
[C---:B-1----:R-:W-:Y:S01]  /*1b900*/  FADD.FTZ R7, R14.reuse, R7 ;  /* 0x000000070e077221 */ /* 0x042fe20000010000 */
[----:B------:R-:W-:Y:S02]  /*1b910*/  F2FP.BF16.F32.PACK_AB R183, R14, R183 ;  /* 0x000000b70eb7723e */ /* 0x000fe400000010ff */
[----:B------:R-:W-:Y:S01]  /*1b920*/  FADD.FTZ R13, R121, R20 ;  /* 0x00000014790d7221 */ /* 0x000fe20000010000 */
[----:B------:R-:W-:-:S03]  /*1b930*/  FADD.FTZ R8, R122, R7 ;  /* 0x000000077a087221 */ /* 0x000fc60000010000 */
[----:B------:R-:W-:Y:S01]  /*1b940*/  FADD.FTZ R13, R132, R13 ;  /* 0x0000000d840d7221 */ /* 0x000fe20000010000 */
[----:B------:R-:W-:-:S03]  /*1b950*/  FADD.FTZ R8, R123, R8 ;  /* 0x000000087b087221 */ /* 0x000fc60000010000 */
[----:B------:R-:W-:Y:S01]  /*1b960*/  FADD.FTZ R13, R124, R13 ;  /* 0x0000000d7c0d7221 */ /* 0x000fe20000010000 */
[----:B------:R-:W-:-:S03]  /*1b970*/  FADD.FTZ R7, R179, R8 ;  /* 0x00000008b3077221 */ /* 0x000fc60000010000 */
[----:B------:R-:W-:Y:S01]  /*1b980*/  FADD.FTZ R8, R10, R13 ;  /* 0x0000000d0a087221 */ /* 0x000fe20000010000 */
[C---:B0-----:R-:W-:Y:S01]  /*1b990*/  FADD.FTZ R7, R12.reuse, R7 ;  /* 0x000000070c077221 */ /* 0x041fe20000010000 */
[----:B------:R-:W-:Y:S01]  /*1b9a0*/  F2FP.BF16.F32.PACK_AB R179, R12, R179 ;  /* 0x000000b30cb3723e */ /* 0x000fe200000010ff */
[----:B------:R-:W-:Y:S02]  /*1b9b0*/  IMAD.MOV.U32 R12, RZ, RZ, R213 ;  /* 0x000000ffff0c7224 */ /* 0x000fe400078e00d5 */
[----:B------:R-:W-:Y:S02]  /*1b9c0*/  IMAD.MOV.U32 R13, RZ, RZ, R211 ;  /* 0x000000ffff0d7224 */ /* 0x000fe400078e00d3 */
[----:B------:R-:W-:Y:S01]  /*1b9d0*/  IMAD.MOV.U32 R10, RZ, RZ, R6 ;  /* 0x000000ffff0a7224 */ /* 0x000fe200078e0006 */
[----:B------:R-:W-:Y:S06]  /*1b9e0*/  @P2 BRA `(.L_x_3484) ;  /* 0xffffffa800f42947 */ /* 0x000fec000383ffff */
.L_x_3473:
[----:B------:R-:W-:Y:S05]  /*1b9f0*/  BSYNC B0 ;  /* 0x0000000000007941 */ /* 0x000fea0003800000 */
.L_x_3472:
        /* <DEDUP_REMOVED lines=99> */
.L_x_3485:
[----:B------:R-:W-:Y:S01]  /*1c030*/  IMAD R12, R211, 0x8, R2 ;  /* 0x00000008d30c7824 */ /* 0x000fe200078e0202 */
[----:B------:R-:W-:-:S04]  /*1c040*/  SHF.L.U32 R3, R213, 0x1f, RZ ;  /* 0x0000001fd5037819 */ /* 0x000fc800000006ff */
[----:B------:R0:W1:Y:S01]  /*1c050*/  SYNCS.PHASECHK.TRANS64.TRYWAIT P2, [R12+URZ+0x36850], R3 ;  /* 0x036850030c0075a7 */ /* 0x000062000804017f */
[----:B------:R-:W-:Y:S05]  /*1c060*/  @!P0 BRA `(.L_x_3486) ;  /* 0x0000000000048947 */ /* 0x000fea0003800000 */
[----:B------:R-:W-:Y:S01]  /*1c070*/  BPT.TRAP 0x1 ;  /* 0x000000040000795c */ /* 0x000fe20000300000 */
.L_x_3486:
        /* <DEDUP_REMOVED lines=9> */
.L_x_3488:
[----:B------:R-:W-:Y:S05]  /*1c110*/  BSYNC B0 ;  /* 0x0000000000007941 */ /* 0x000fea0003800000 */
.L_x_3487:
[----:B------:R-:W-:Y:S01]  /*1c120*/  IMAD.MOV.U32 R2, RZ, RZ, R0 ;  /* 0x000000ffff027224 */ /* 0x000fe200078e0000 */
[----:B01----:R-:W-:Y:S01]  /*1c130*/  MOV R3, 0x40000040 ;  /* 0x4000004000037802 */ /* 0x003fe20000000f00 */
[----:B------:R-:W-:Y:S01]  /*1c140*/  WARPGROUP.ARRIVE ;  /* 0x00000000000079c5 */ /* 0x000fe20000000000 */
[----:B------:R-:W-:Y:S02]  /*1c150*/  @!P1 VIADD R11, R12, 0x36860 ;  /* 0x000368600c0b9836 */ /* 0x000fe40000000000 */
[----:B------:R-:W-:Y:S01]  /*1c160*/  R2UR UR6, R2 ;  /* 0x00000000020672ca */ /* 0x000fe200000e0000 */
[----:B------:R-:W-:Y:S01]  /*1c170*/  VIADD R2, R0, 0x80 ;  /* 0x0000008000027836 */ /* 0x000fe20000000000 */
[----:B------:R-:W-:Y:S01]  /*1c180*/  R2UR UR7, R3 ;  /* 0x00000000030772ca */ /* 0x000fe200000e0000 */
[----:B------:R-:W-:Y:S01]  /*1c190*/  IMAD.MOV.U32 R3, RZ, RZ, 0x40000040 ;  /* 0x40000040ff037424 */ /* 0x000fe200078e00ff */
[----:B------:R-:W-:Y:S01]  /*1c1a0*/  @!P1 PRMT R11, RZ, 0x654, R11 ;  /* 0x00000654ff0b9816 */ /* 0x000fe2000000000b */
[----:B------:R-:W-:-:S02]  /*1c1b0*/  VIADD R211, R211, 0x1 ;  /* 0x00000001d3d37836 */ /* 0x000fc40000000000 */
[----:B------:R-:W-:-:S03]  /*1c1c0*/  VIADD R224, R224, 0x1 ;  /* 0x00000001e0e07836 */ /* 0x000fc60000000000 */
[----:B------:R-:W-:-:S04]  /*1c1d0*/  ISETP.NE.AND P2, PT, R211, 0x2, PT ;  /* 0x00000002d300780c */ /* 0x000fc80003f45270 */
[----:B------:R-:W-:Y:S01]  /*1c1e0*/  SEL R211, R211, RZ, P2 ;  /* 0x000000ffd3d37207 */ /* 0x000fe20001000000 */
        /* <DEDUP_REMOVED lines=33> */
[----:B------:R-:W0:Y:S01]  /*1c400*/  SHFL.BFLY PT, R0, R7, 0x2, 0x1f ;  /* 0x0c401f0007007f89 */ /* 0x000e2200000e0000 */
[----:B------:R-:W-:Y:S02]  /*1c410*/  WARPGROUP.DEPBAR.LE gsb0, 0x0 ;  /* 0x00008000000079c5 */ /* 0x000fe40000010000 */
[----:B------:R-:W-:-:S12]  /*1c420*/  WARPGROUP.ARRIVE ;  /* 0x00000000000079c5 */ /* 0x000fd80000000000 */
[----:B------:R-:W-:Y:S01]  /*1c430*/  HGMMA.64x192x16.F32.BF16 R24, R180, gdesc[UR4].tnspB, R24, gsb0 ;  /* 0x42e00004b4187df0 */ /* 0x000fe20008001818 */
[----:B------:R-:W-:Y:S01]  /*1c440*/  R2UR UR6, R2 ;  /* 0x00000000020672ca */ /* 0x000fe200000e0000 */
[----:B0-----:R-:W-:Y:S01]  /*1c450*/  FADD.FTZ R2, R0, R7 ;  /* 0x0000000700027221 */ /* 0x001fe20000010000 */
[----:B------:R-:W-:Y:S01]  /*1c460*/  R2UR UR7, R3 ;  /* 0x00000000030772ca */ /* 0x000fe200000e0000 */
[----:B------:R-:W-:Y:S01]  /*1c470*/  IMAD.MOV.U32 R7, RZ, RZ, RZ ;  /* 0x000000ffff077224 */ /* 0x000fe200078e00ff */
[----:B------:R-:W0:Y:S04]  /*1c480*/  SHFL.BFLY PT, R3, R8, 0x2, 0x1f ;  /* 0x0c401f0008037f89 */ /* 0x000e2800000e0000 */
[----:B------:R-:W1:Y:S01]  /*1c490*/  SHFL.BFLY PT, R9, R2, 0x1, 0x1f ;  /* 0x0c201f0002097f89 */ /* 0x000e6200000e0000 */
[----:B0-----:R-:W-:Y:S01]  /*1c4a0*/  FADD.FTZ R3, R3, R8 ;  /* 0x0000000803037221 */ /* 0x001fe20000010000 */
[----:B-1----:R-:W-:-:S04]  /*1c4b0*/  FADD.FTZ R14, R2, R9 ;  /* 0x00000009020e7221 */ /* 0x002fc80000010000 */
[----:B------:R-:W0:Y:S01]  /*1c4c0*/  SHFL.BFLY PT, R0, R3, 0x1, 0x1f ;  /* 0x0c201f0003007f89 */ /* 0x000e2200000e0000 */
[----:B------:R-:W-:Y:S01]  /*1c4d0*/  IMAD.MOV.U32 R2, RZ, RZ, RZ ;  /* 0x000000ffff027224 */ /* 0x000fe200078e00ff */
[----:B------:R-:W-:-:S13]  /*1c4e0*/  FSETP.NE.FTZ.AND P3, PT, R14, RZ, PT ;  /* 0x000000ff0e00720b */ /* 0x000fda0003f75000 */
[----:B------:R-:W1:Y:S01]  /*1c4f0*/  @P3 MUFU.LG2 R8, R14 ;  /* 0x0000000e00083308 */ /* 0x000e620000000c00 */
[----:B------:R-:W-:Y:S01]  /*1c500*/  @P3 FMUL.FTZ R12, R5, 0.69314718246459960938 ;  /* 0x3f317218050c3820 */ /* 0x000fe20000410000 */
[----:B0-----:R-:W-:-:S06]  /*1c510*/  FADD.FTZ R13, R3, R0 ;  /* 0x00000000030d7221 */ /* 0x001fcc0000010000 */
[----:B------:R-:W-:Y:S01]  /*1c520*/  @P3 MUFU.RCP R2, R14 ;  /* 0x0000000e00023308 */ /* 0x000fe20000001000 */
[----:B------:R-:W-:Y:S01]  /*1c530*/  SEL R0, RZ, 0x1, P2 ;  /* 0x00000001ff007807 */ /* 0x000fe20001000000 */
[----:B------:R-:W-:Y:S01]  /*1c540*/  IMAD.MOV.U32 R3, RZ, RZ, -0x800000 ;  /* 0xff800000ff037424 */ /* 0x000fe200078e00ff */
[----:B------:R-:W-:Y:S02]  /*1c550*/  FSETP.NE.FTZ.AND P0, PT, R13, RZ, PT ;  /* 0x000000ff0d00720b */ /* 0x000fe40003f15000 */
[----:B------:R-:W-:Y:S01]  /*1c560*/  LOP3.LUT R213, R213, R0, RZ, 0x3c, !PT ;  /* 0x00000000d5d57212 */ /* 0x000fe200078e3cff */
[----:B------:R-:W-:-:S10]  /*1c570*/  IMAD.MOV.U32 R0, RZ, RZ, -0x800000 ;  /* 0xff800000ff007424 */ /* 0x000fd400078e00ff */
[----:B------:R-:W0:Y:S01]  /*1c580*/  @P0 MUFU.LG2 R10, R13 ;  /* 0x0000000d000a0308 */ /* 0x000e220000000c00 */
[----:B------:R-:W-:Y:S01]  /*1c590*/  @P0 FMUL.FTZ R9, R5, 0.69314718246459960938 ;  /* 0x3f31721805090820 */ /* 0x000fe20000410000 */
[----:B-1----:R-:W-:-:S04]  /*1c5a0*/  @P3 FMUL.FTZ R5, R8, 0.69314718246459960938 ;  /* 0x3f31721808053820 */ /* 0x002fc80000410000 */
        /* <DEDUP_REMOVED lines=106> */
.L_x_3409:
[----:B------:R-:W0:Y:S08]  /*1cc50*/  S2UR UR5, SR_CgaCtaId ;  /* 0x00000000000579c3 */ /* 0x000e300000008800 */
[----:B------:R-:W-:Y:S06]  /*1cc60*/  BAR.SYNC.DEFER_BLOCKING 0x5, 0x120 ;  /* 0x0144800000007b1d */ /* 0x000fec0000010000 */
[----:B------:R-:W-:Y:S01]  /*1cc70*/  UMOV UR4, 0x400 ;  /* 0x0000040000047882 */ /* 0x000fe20000000000 */
[----:B------:R-:W-:Y:S01]  /*1cc80*/  BSSY B0, `(.L_x_3490) ;  /* 0x0000233000007945 */ /* 0x000fe20003800000 */
[----:B0-----:R-:W-:-:S06]  /*1cc90*/  ULEA UR4, UR5, UR4, 0x18 ;  /* 0x0000000405047291 */ /* 0x001fcc000f8ec03f */
[----:B------:R-:W-:-:S05]  /*1cca0*/  MOV R2, UR4 ;  /* 0x0000000400027c02 */ /* 0x000fca0008000f00 */
[----:B------:R0:W1:Y:S01]  /*1ccb0*/  LDS.128 R148, [R2+0x368d0] ;  /* 0x0368d00002947984 */ /* 0x0000620000000c00 */
[----:B------:R-:W-:Y:S06]  /*1ccc0*/  BAR.ARV 0x4, 0x120 ;  /* 0x0104800000007b1d */ /* 0x000fec0000002000 */
[----:B------:R-:W-:Y:S05]  /*1ccd0*/  @P0 BRA `(.L_x_3491) ;  /* 0x0000001800080947 */ /* 0x000fea0003800000 */
[----:B------:R-:W2:Y:S01]  /*1cce0*/  LDL R8, [R1+0x60] ;  /* 0x0000600001087983 */ /* 0x000ea20000100800 */
[----:B------:R-:W-:Y:S01]  /*1ccf0*/  F2FP.BF16.F32.PACK_AB R24, R25, R24 ;  /* 0x000000181918723e */ /* 0x000fe200000010ff */
[----:B------:R-:W-:Y:S01]  /*1cd00*/  ULDC.64 UR4, c[0x0][0xbd8] ;  /* 0x0002f60000047ab9 */ /* 0x000fe20000000a00 */
[----:B------:R-:W-:Y:S01]  /*1cd10*/  F2FP.BF16.F32.PACK_AB R25, R135, R124 ;  /* 0x0000007c8719723e */ /* 0x000fe200000010ff */
[----:B------:R-:W3:Y:S01]  /*1cd20*/  S2R R7, SR_SWINHI ;  /* 0x0000000000077919 */ /* 0x000ee20000002f00 */
        /* <DEDUP_REMOVED lines=13> */
[----:B------:R-:W-:Y:S02]  /*1ce00*/  F2FP.BF16.F32.PACK_AB R59, R126, R59 ;  /* 0x0000003b7e3b723e */ /* 0x000fe400000010ff */
[----:B------:R-:W-:Y:S02]  /*1ce10*/  F2FP.BF16.F32.PACK_AB R65, R125, R66 ;  /* 0x000000427d41723e */ /* 0x000fe400000010ff */
[----:B------:R-:W-:Y:S02]  /*1ce20*/  F2FP.BF16.F32.PACK_AB R72, R73, R72 ;  /* 0x000000484948723e */ /* 0x000fe400000010ff */
[----:B------:R-:W-:-:S02]  /*1ce30*/  F2FP.BF16.F32.PACK_AB R66, R69, R68 ;  /* 0x000000444542723e */ /* 0x000fc400000010ff */
[----:B------:R-:W-:Y:S02]  /*1ce40*/  MOV R4, R2 ;  /* 0x0000000200047202 */ /* 0x000fe40000000f00 */
[----:B---3--:R-:W-:Y:S02]  /*1ce50*/  MOV R5, R7 ;  /* 0x0000000700057202 */ /* 0x008fe40000000f00 */
        /* <DEDUP_REMOVED lines=24> */
[----:B------:R-:W-:Y:S01]  /*1cfe0*/  BAR.SYNC.DEFER_BLOCKING 0x1, 0x100 ;  /* 0x0044000000007b1d */ /* 0x000fe20000010000 */
[----:B--2---:R-:W-:-:S03]  /*1cff0*/  IMAD.WIDE R26, R8, 0x2, R4 ;  /* 0x00000002081a7825 */ /* 0x004fc600078e0204 */
[C---:B------:R-:W-:Y:S02]  /*1d000*/  LOP3.LUT R7, R26.reuse, 0x380, RZ, 0xc0, !PT ;  /* 0x000003801a077812 */ /* 0x040fe400078ec0ff */
[C---:B------:R-:W-:Y:S02]  /*1d010*/  IADD3 R111, P2, R26.reuse, 0x20, RZ ;  /* 0x000000201a6f7810 */ /* 0x040fe40007f5e0ff */
[C---:B------:R-:W-:Y:S02]  /*1d020*/  IADD3 R137, P1, R26.reuse, 0x40, RZ ;  /* 0x000000401a897810 */ /* 0x040fe40007f3e0ff */
[C---:B------:R-:W-:Y:S01]  /*1d030*/  IADD3 R139, P6, R26.reuse, 0x60, RZ ;  /* 0x000000601a8b7810 */ /* 0x040fe20007fde0ff */
[--C-:B------:R-:W-:Y:S01]  /*1d040*/  IMAD.X R9, RZ, RZ, R27.reuse, P2 ;  /* 0x000000ffff097224 */ /* 0x100fe200010e061b */
[C---:B------:R-:W-:Y:S01]  /*1d050*/  IADD3 R141, P5, R26.reuse, 0x4000, RZ ;  /* 0x000040001a8d7810 */ /* 0x040fe20007fbe0ff */
[--C-:B------:R-:W-:Y:S01]  /*1d060*/  IMAD.X R11, RZ, RZ, R27.reuse, P1 ;  /* 0x000000ffff0b7224 */ /* 0x100fe200008e061b */
[----:B------:R-:W-:Y:S01]  /*1d070*/  SHF.R.U64 R7, R7, 0x3, RZ ;  /* 0x0000000307077819 */ /* 0x000fe200000012ff */
[--C-:B------:R-:W-:Y:S01]  /*1d080*/  IMAD.X R13, RZ, RZ, R27.reuse, P6 ;  /* 0x000000ffff0d7224 */ /* 0x100fe200030e061b */
        /* <DEDUP_REMOVED lines=13> */
[----:B------:R-:W-:Y:S01]  /*1d160*/  LOP3.LUT R26, R7, R26, RZ, 0x3c, !PT ;  /* 0x0000001a071a7212 */ /* 0x000fe200078e3cff */
[--C-:B------:R-:W-:Y:S01]  /*1d170*/  IMAD.X R47, RZ, RZ, R27.reuse, P6 ;  /* 0x000000ffff2f7224 */ /* 0x100fe200030e061b */
[----:B------:R-:W-:Y:S01]  /*1d180*/  LOP3.LUT R8, R111, 0x380, RZ, 0xc0, !PT ;  /* 0x000003806f087812 */ /* 0x000fe200078ec0ff */
[----:B------:R-:W-:Y:S01]  /*1d190*/  IMAD.X R7, RZ, RZ, R27, P5 ;  /* 0x000000ffff077224 */ /* 0x000fe200028e061b */
[----:B------:R-:W-:-:S02]  /*1d1a0*/  LOP3.LUT R10, R137, 0x380, RZ, 0xc0, !PT ;  /* 0x00000380890a7812 */ /* 0x000fc400078ec0ff */
[----:B------:R-:W-:Y:S02]  /*1d1b0*/  LOP3.LUT R34, R147, 0x380, RZ, 0xc0, !PT ;  /* 0x0000038093227812 */ /* 0x000fe400078ec0ff */
[----:B------:R-:W-:Y:S02]  /*1d1c0*/  MOV R78, R26 ;  /* 0x0000001a004e7202 */ /* 0x000fe40000000f00 */
[----:B------:R-:W-:Y:S02]  /*1d1d0*/  LOP3.LUT R27, R155, 0x380, RZ, 0xc0, !PT ;  /* 0x000003809b1b7812 */ /* 0x000fe400078ec0ff */
[----:B------:R-:W-:Y:S02]  /*1d1e0*/  LOP3.LUT R12, R139, 0x380, RZ, 0xc0, !PT ;  /* 0x000003808b0c7812 */ /* 0x000fe400078ec0ff */
[----:B------:R-:W-:Y:S02]  /*1d1f0*/  SHF.R.U64 R8, R8, 0x3, RZ ;  /* 0x0000000308087819 */ /* 0x000fe400000012ff */
[----:B------:R-:W-:-:S02]  /*1d200*/  LOP3.LUT R14, R141, 0x380, RZ, 0xc0, !PT ;  /* 0x000003808d0e7812 */ /* 0x000fc400078ec0ff */
[----:B------:R-:W-:Y:S02]  /*1d210*/  SHF.R.U64 R10, R10, 0x3, RZ ;  /* 0x000000030a0a7819 */ /* 0x000fe400000012ff */
[----:B------:R-:W-:Y:S02]  /*1d220*/  SHF.R.U64 R34, R34, 0x3, RZ ;  /* 0x0000000322227819 */ /* 0x000fe400000012ff */
[----:B------:R-:W-:Y:S02]  /*1d230*/  LOP3.LUT R42, R46, 0x380, RZ, 0xc0, !PT ;  /* 0x000003802e2a7812 */ /* 0x000fe400078ec0ff */
[----:B------:R-:W-:Y:S02]  /*1d240*/  F2FP.BF16.F32.PACK_AB R26, R29, R28 ;  /* 0x0000001c1d1a723e */ /* 0x000fe400000010ff */
[----:B------:R-:W-:Y:S02]  /*1d250*/  LOP3.LUT R20, R143, 0x380, RZ, 0xc0, !PT ;  /* 0x000003808f147812 */ /* 0x000fe400078ec0ff */
[----:B------:R-:W-:-:S02]  /*1d260*/  SHF.R.U64 R28, R27, 0x3, RZ ;  /* 0x000000031b1c7819 */ /* 0x000fc400000012ff */
[----:B------:R-:W-:Y:S02]  /*1d270*/  LOP3.LUT R30, R145, 0x380, RZ, 0xc0, !PT ;  /* 0x00000380911e7812 */ /* 0x000fe400078ec0ff */
[----:B------:R-:W-:Y:S02]  /*1d280*/  SHF.R.U64 R12, R12, 0x3, RZ ;  /* 0x000000030c0c7819 */ /* 0x000fe400000012ff */
[----:B------:R-:W-:Y:S02]  /*1d290*/  LOP3.LUT R8, R8, R111, RZ, 0x3c, !PT ;  /* 0x0000006f08087212 */ /* 0x000fe400078e3cff */
[----:B------:R-:W-:Y:S02]  /*1d2a0*/  LOP3.LUT R86, R157, 0x380, RZ, 0xc0, !PT ;  /* 0x000003809d567812 */ /* 0x000fe400078ec0ff */
[----:B------:R-:W-:Y:S02]  /*1d2b0*/  SHF.R.U64 R14, R14, 0x3, RZ ;  /* 0x000000030e0e7819 */ /* 0x000fe400000012ff */
[----:B------:R-:W-:-:S02]  /*1d2c0*/  LOP3.LUT R10, R10, R137, RZ, 0x3c, !PT ;  /* 0x000000890a0a7212 */ /* 0x000fc400078e3cff */
[----:B------:R-:W-:Y:S02]  /*1d2d0*/  LOP3.LUT R38, R153, 0x380, RZ, 0xc0, !PT ;  /* 0x0000038099267812 */ /* 0x000fe400078ec0ff */
[----:B------:R-:W-:Y:S02]  /*1d2e0*/  LOP3.LUT R34, R34, R147, RZ, 0x3c, !PT ;  /* 0x0000009322227212 */ /* 0x000fe400078e3cff */
[----:B------:R-:W-:Y:S02]  /*1d2f0*/  SHF.R.U64 R29, R42, 0x3, RZ ;  /* 0x000000032a1d7819 */ /* 0x000fe400000012ff */
[----:B------:R-:W-:Y:S02]  /*1d300*/  SHF.R.U64 R20, R20, 0x3, RZ ;  /* 0x0000000314147819 */ /* 0x000fe400000012ff */
[----:B------:R-:W-:Y:S02]  /*1d310*/  LOP3.LUT R42, R28, R155, RZ, 0x3c, !PT ;  /* 0x0000009b1c2a7212 */ /* 0x000fe400078e3cff */
[----:B------:R-:W-:-:S02]  /*1d320*/  SHF.R.U64 R30, R30, 0x3, RZ ;  /* 0x000000031e1e7819 */ /* 0x000fc400000012ff */
[----:B------:R-:W-:Y:S02]  /*1d330*/  LOP3.LUT R12, R12, R139, RZ, 0x3c, !PT ;  /* 0x0000008b0c0c7212 */ /* 0x000fe400078e3cff */
[----:B------:R-:W-:Y:S02]  /*1d340*/  SHF.R.U64 R86, R86, 0x3, RZ ;  /* 0x0000000356567819 */ /* 0x000fe400000012ff */
[----:B------:R-:W-:Y:S02]  /*1d350*/  MOV R28, R8 ;  /* 0x00000008001c7202 */ /* 0x000fe40000000f00 */
[----:B------:R-:W-:Y:S02]  /*1d360*/  LOP3.LUT R14, R14, R141, RZ, 0x3c, !PT ;  /* 0x0000008d0e0e7212 */ /* 0x000fe400078e3cff */
[----:B------:R-:W-:Y:S02]  /*1d370*/  SHF.R.U64 R38, R38, 0x3, RZ ;  /* 0x0000000326267819 */ /* 0x000fe400000012ff */
[----:B------:R-:W-:-:S02]  /*1d380*/  F2FP.BF16.F32.PACK_AB R27, R134, R6 ;  /* 0x00000006861b723e */ /* 0x000fc400000010ff */
[----:B------:R-:W-:Y:S02]  /*1d390*/  MOV R11, R10 ;  /* 0x0000000a000b7202 */ /* 0x000fe40000000f00 */
[----:B------:R-:W-:Y:S01]  /*1d3a0*/  MOV R9, R34 ;  /* 0x0000002200097202 */ /* 0x000fe20000000f00 */
[----:B------:R-:W-:Y:S01]  /*1d3b0*/  STSM.16.M88.4 [R78], R24 ;  /* 0x000000184e007844 */ /* 0x000fe20000000200 */
[----:B------:R-:W-:Y:S02]  /*1d3c0*/  LOP3.LUT R20, R20, R143, RZ, 0x3c, !PT ;  /* 0x0000008f14147212 */ /* 0x000fe400078e3cff */
[----:B------:R-:W-:Y:S02]  /*1d3d0*/  MOV R10, R42 ;  /* 0x0000002a000a7202 */ /* 0x000fe40000000f00 */
[----:B------:R-:W-:Y:S02]  /*1d3e0*/  F2FP.BF16.F32.PACK_AB R34, R37, R36 ;  /* 0x000000242522723e */ /* 0x000fe400000010ff */
[----:B------:R-:W-:-:S02]  /*1d3f0*/  F2FP.BF16.F32.PACK_AB R35, R132, R122 ;  /* 0x0000007a8423723e */ /* 0x000fc400000010ff */
[----:B------:R-:W-:Y:S02]  /*1d400*/  LOP3.LUT R30, R30, R145, RZ, 0x3c, !PT ;  /* 0x000000911e1e7212 */ /* 0x000fe400078e3cff */
[----:B------:R-:W-:Y:S01]  /*1d410*/  F2FP.BF16.F32.PACK_AB R42, R45, R44 ;  /* 0x0000002c2d2a723e */ /* 0x000fe200000010ff */
[----:B------:R-:W-:Y:S01]  /*1d420*/  STSM.16.M88.4 [R28], R32 ;  /* 0x000000201c007844 */ /* 0x000fe20000000200 */
[----:B------:R-:W-:Y:S02]  /*1d430*/  F2FP.BF16.F32.PACK_AB R43, R130, R120 ;  /* 0x00000078822b723e */ /* 0x000fe400000010ff */
[----:B------:R-:W-:Y:S02]  /*1d440*/  LOP3.LUT R6, R86, R157, RZ, 0x3c, !PT ;  /* 0x0000009d56067212 */ /* 0x000fe400078e3cff */
[----:B------:R-:W-:Y:S01]  /*1d450*/  MOV R12, R12 ;  /* 0x0000000c000c7202 */ /* 0x000fe20000000f00 */
[----:B------:R-:W-:Y:S01]  /*1d460*/  STSM.16.M88.4 [R11], R40 ;  /* 0x000000280b007844 */ /* 0x000fe20000000200 */
[----:B------:R-:W-:-:S02]  /*1d470*/  LOP3.LUT R38, R38, R153, RZ, 0x3c, !PT ;  /* 0x0000009926267212 */ /* 0x000fc400078e3cff */
[----:B------:R-:W-:Y:S01]  /*1d480*/  MOV R14, R14 ;  /* 0x0000000e000e7202 */ /* 0x000fe20000000f00 */
[----:B------:R-:W-:Y:S01]  /*1d490*/  STSM.16.M88.4 [R12], R48 ;  /* 0x000000300c007844 */ /* 0x000fe20000000200 */
[----:B------:R-:W-:Y:S02]  /*1d4a0*/  MOV R20, R20 ;  /* 0x0000001400147202 */ /* 0x000fe40000000f00 */
[----:B------:R-:W-:Y:S01]  /*1d4b0*/  LOP3.LUT R46, R29, R46, RZ, 0x3c, !PT ;  /* 0x0000002e1d2e7212 */ /* 0x000fe200078e3cff */
[----:B------:R-:W-:Y:S01]  /*1d4c0*/  STSM.16.M88.4 [R14], R56 ;  /* 0x000000380e007844 */ /* 0x000fe20000000200 */
[----:B------:R-:W-:Y:S02]  /*1d4d0*/  MOV R30, R30 ;  /* 0x0000001e001e7202 */ /* 0x000fe40000000f00 */
[----:B------:R-:W-:Y:S01]  /*1d4e0*/  MOV R8, R6 ;  /* 0x0000000600087202 */ /* 0x000fe20000000f00 */
[----:B------:R-:W-:Y:S01]  /*1d4f0*/  STSM.16.M88.4 [R20], R64 ;  /* 0x0000004014007844 */ /* 0x000fe20000000200 */
[----:B------:R-:W-:-:S02]  /*1d500*/  MOV R38, R38 ;  /* 0x0000002600267202 */ /* 0x000fc40000000f00 */
[----:B------:R-:W-:Y:S01]  /*1d510*/  ISETP.NE.U32.AND P0, PT, RZ, UR4, PT ;  /* 0x00000004ff007c0c */ /* 0x000fe2000bf05070 */
[----:B------:R-:W-:Y:S01]  /*1d520*/  STSM.16.M88.4 [R30], R72 ;  /* 0x000000481e007844 */ /* 0x000fe20000000200 */
[----:B------:R-:W-:Y:S02]  /*1d530*/  IADD3 R6, P1, R220, UR4, RZ ;  /* 0x00000004dc067c10 */ /* 0x000fe4000ff3e0ff */
[----:B------:R-:W-:Y:S01]  /*1d540*/  MOV R46, R46 ;  /* 0x0000002e002e7202 */ /* 0x000fe20000000f00 */
[----:B------:R2:W-:Y:S01]  /*1d550*/  STSM.16.M88.4 [R9], R80 ;  /* 0x0000005009007844 */ /* 0x0005e20000000200 */
[----:B------:R-:W-:Y:S02]  /*1d560*/  ISETP.NE.AND.EX P0, PT, RZ, UR5, PT, P0 ;  /* 0x00000005ff007c0c */ /* 0x000fe4000bf05300 */
[----:B------:R-:W-:Y:S01]  /*1d570*/  IADD3.X R7, R221, UR5, RZ, P1, !PT ;  /* 0x00000005dd077c10 */ /* 0x000fe20008ffe4ff */
[----:B------:R-:W-:Y:S01]  /*1d580*/  STSM.16.M88.4 [R38], R88 ;  /* 0x0000005826007844 */ /* 0x000fe20000000200 */
[----:B------:R-:W-:-:S02]  /*1d590*/  ULDC.64 UR4, c[0x0][0xbe0] ;  /* 0x0002f80000047ab9 */ /* 0x000fc40000000a00 */
[----:B------:R-:W-:Y:S01]  /*1d5a0*/  ISETP.NE.U32.AND P1, PT, RZ, UR4, PT ;  /* 0x00000004ff007c0c */ /* 0x000fe2000bf25070 */
[----:B------:R-:W-:Y:S04]  /*1d5b0*/  STSM.16.M88.4 [R10], R96 ;  /* 0x000000600a007844 */ /* 0x000fe80000000200 */
[----:B------:R-:W-:Y:S01]  /*1d5c0*/  STSM.16.M88.4 [R46], R104 ;  /* 0x000000682e007844 */ /* 0x000fe20000000200 */
[----:B------:R-:W-:-:S03]  /*1d5d0*/  ISETP.NE.AND.EX P1, PT, RZ, UR5, PT, P1 ;  /* 0x00000005ff007c0c */ /* 0x000fc6000bf25310 */
[----:B------:R3:W-:Y:S01]  /*1d5e0*/  STSM.16.M88.4 [R8], R112 ;  /* 0x0000007008007844 */ /* 0x0007e20000000200 */
[----:B------:R-:W-:Y:S09]  /*1d5f0*/  BAR.SYNC.DEFER_BLOCKING 0x1, 0x100 ;  /* 0x0044000000007b1d */ /* 0x000ff20000010000 */
[----:B------:R-:W-:Y:S01]  /*1d600*/  @P1 IADD3 R220, P2, R220, UR4, RZ ;  /* 0x00000004dcdc1c10 */ /* 0x000fe2000ff5e0ff */
[----:B------:R-:W-:-:S02]  /*1d610*/  ULDC UR4, c[0x0][0xa88] ;  /* 0x0002a20000047ab9 */ /* 0x000fc40000000800 */
[----:B------:R-:W-:Y:S01]  /*1d620*/  IMAD.U32 R60, RZ, RZ, UR4 ;  /* 0x00000004ff3c7e24 */ /* 0x000fe2000f8e00ff */
[----:B------:R-:W-:Y:S01]  /*1d630*/  @P1 IADD3.X R221, R221, UR5, RZ, P2, !PT ;  /* 0x00000005dddd1c10 */ /* 0x000fe200097fe4ff */
[----:B------:R4:W5:Y:S01]  /*1d640*/  @P0 LDG.E R61, desc[UR60][R6.64] ;  /* 0x0000003c063d0981 */ /* 0x000962000c1e1900 */
[----:B--2---:R-:W-:-:S03]  /*1d650*/  IMAD R9, R216, 0x40, R214 ;  /* 0x00000040d8097824 */ /* 0x004fc600078e02d6 */
[----:B------:R4:W5:Y:S01]  /*1d660*/  @P1 LDG.E R60, desc[UR60][R220.64] ;  /* 0x0000003cdc3c1981 */ /* 0x000962000c1e1900 */
[----:B------:R-:W-:-:S03]  /*1d670*/  IMAD.WIDE R4, R9, 0x2, R4 ;  /* 0x0000000209047825 */ /* 0x000fc600078e0204 */
[----:B------:R-:W-:-:S04]  /*1d680*/  IADD3 R9, P4, R4, 0x1000, RZ ;  /* 0x0000100004097810 */ /* 0x000fc80007f9e0ff */
[----:B---3--:R-:W-:Y:S01]  /*1d690*/  LOP3.LUT R8, R9, 0x380, RZ, 0xc0, !PT ;  /* 0x0000038009087812 */ /* 0x008fe200078ec0ff */
[----:B------:R-:W-:Y:S08]  /*1d6a0*/  @P1 BRA `(.L_x_3492) ;  /* 0x0000000000101947 */ /* 0x000ff00003800000 */
[----:B------:R-:W-:Y:S05]  /*1d6b0*/  @!P0 BRA `(.L_x_3492) ;  /* 0x00000000000c8947 */ /* 0x000fea0003800000 */
[----:B------:R-:W2:Y:S04]  /*1d6c0*/  LDG.E R11, desc[UR60][R6.64] ;  /* 0x0000003c060b7981 */ /* 0x000ea8000c1e1900 */
[----:B-----5:R-:W2:Y:S02]  /*1d6d0*/  LDG.E R60, desc[UR60][R6.64+0x4] ;  /* 0x0000043c063c7981 */ /* 0x020ea4000c1e1900 */
[----:B--2---:R-:W-:-:S07]  /*1d6e0*/  IMAD.IADD R60, R60, 0x1, -R11 ;  /* 0x000000013c3c7824 */ /* 0x004fce00078e0a0b */
.L_x_3492:
[----:B------:R-:W2:Y:S01]  /*1d6f0*/  LDL R10, [R1+0x5c] ;  /* 0x00005c00010a7983 */ /* 0x000ea20000100800 */
[----:B------:R-:W-:Y:S01]  /*1d700*/  SHF.R.S32.HI R62, RZ, 0x1f, R219 ;  /* 0x0000001fff3e7819 */ /* 0x000fe200000114db */
[----:B------:R-:W-:Y:S01]  /*1d710*/  ULDC.64 UR4, c[0x0][0xb70] ;  /* 0x0002dc0000047ab9 */ /* 0x000fe20000000a00 */
[----:B------:R-:W-:Y:S01]  /*1d720*/  SHF.R.U64 R8, R8, 0x3, RZ ;  /* 0x0000000308087819 */ /* 0x000fe200000012ff */
[--C-:B-----5:R-:W-:Y:S01]  /*1d730*/  IMAD.MOV.U32 R20, RZ, RZ, R61.reuse ;  /* 0x000000ffff147224 */ /* 0x120fe200078e003d */
[----:B------:R-:W-:Y:S01]  /*1d740*/  SHF.R.S32.HI R21, RZ, 0x1f, R61 ;  /* 0x0000001fff157819 */ /* 0x000fe2000001143d */
[----:B----4-:R-:W-:Y:S01]  /*1d750*/  IMAD R6, R62, UR4, RZ ;  /* 0x000000043e067c24 */ /* 0x010fe2000f8e02ff */
[----:B------:R-:W-:Y:S02]  /*1d760*/  LOP3.LUT R8, R8, R9, RZ, 0x3c, !PT ;  /* 0x0000000908087212 */ /* 0x000fe400078e3cff */
[----:B------:R-:W-:Y:S01]  /*1d770*/  SEL R226, R226, RZ, !P0 ;  /* 0x000000ffe2e27207 */ /* 0x000fe20004000000 */
[C---:B------:R-:W-:Y:S01]  /*1d780*/  IMAD R9, R219.reuse, UR5, R6 ;  /* 0x00000005db097c24 */ /* 0x040fe2000f8e0206 */
[----:B------:R-:W-:Y:S01]  /*1d790*/  SEL R63, R222, RZ, !P0 ;  /* 0x000000ffde3f7207 */ /* 0x000fe20004000000 */
[----:B------:R-:W-:Y:S01]  /*1d7a0*/  IMAD.WIDE.U32 R6, R219, UR4, R20 ;  /* 0x00000004db067c25 */ /* 0x000fe2000f8e0014 */
[----:B------:R-:W-:Y:S01]  /*1d7b0*/  ULDC.64 UR4, c[0x0][0xb78] ;  /* 0x0002de0000047ab9 */ /* 0x000fe20000000a00 */
[----:B------:R-:W-:-:S02]  /*1d7c0*/  IADD3 R29, P0, R4, 0x4000, RZ ;  /* 0x00004000041d7810 */ /* 0x000fc40007f1e0ff */
[----:B------:R-:W-:Y:S01]  /*1d7d0*/  IMAD.IADD R7, R7, 0x1, R9 ;  /* 0x0000000107077824 */ /* 0x000fe200078e0209 */
[----:B------:R-:W-:Y:S01]  /*1d7e0*/  IADD3 R13, P5, R4, 0x2000, RZ ;  /* 0x00002000040d7810 */ /* 0x000fe20007fbe0ff */
[----:B------:R-:W-:Y:S01]  /*1d7f0*/  IMAD R9, R226, UR4, RZ ;  /* 0x00000004e2097c24 */ /* 0x000fe2000f8e02ff */
[C---:B------:R-:W-:Y:S01]  /*1d800*/  IADD3 R25, P6, R4.reuse, 0x3000, RZ ;  /* 0x0000300004197810 */ /* 0x040fe20007fde0ff */
[----:B------:R-:W-:Y:S01]  /*1d810*/  IMAD.WIDE.U32 R6, R63, UR4, R6 ;  /* 0x000000043f067c25 */ /* 0x000fe2000f8e0006 */
[C---:B------:R-:W-:Y:S02]  /*1d820*/  IADD3 R33, P1, R4.reuse, 0x5000, RZ ;  /* 0x0000500004217810 */ /* 0x040fe40007f3e0ff */
[----:B------:R-:W-:Y:S02]  /*1d830*/  LOP3.LUT R28, R29, 0x380, RZ, 0xc0, !PT ;  /* 0x000003801d1c7812 */ /* 0x000fe400078ec0ff */
[----:B------:R-:W-:Y:S02]  /*1d840*/  IADD3 R37, P2, R4, 0x6000, RZ ;  /* 0x0000600004257810 */ /* 0x000fe40007f5e0ff */
[----:B------:R-:W-:-:S02]  /*1d850*/  LOP3.LUT R12, R13, 0x380, RZ, 0xc0, !PT ;  /* 0x000003800d0c7812 */ /* 0x000fc400078ec0ff */
[----:B------:R-:W-:Y:S02]  /*1d860*/  LOP3.LUT R24, R25, 0x380, RZ, 0xc0, !PT ;  /* 0x0000038019187812 */ /* 0x000fe400078ec0ff */
[----:B------:R-:W-:Y:S02]  /*1d870*/  LOP3.LUT R32, R33, 0x380, RZ, 0xc0, !PT ;  /* 0x0000038021207812 */ /* 0x000fe400078ec0ff */
[----:B------:R-:W-:Y:S02]  /*1d880*/  SHF.R.U64 R28, R28, 0x3, RZ ;  /* 0x000000031c1c7819 */ /* 0x000fe400000012ff */
[----:B------:R-:W-:Y:S02]  /*1d890*/  LOP3.LUT R36, R37, 0x380, RZ, 0xc0, !PT ;  /* 0x0000038025247812 */ /* 0x000fe400078ec0ff */
[----:B------:R-:W-:Y:S02]  /*1d8a0*/  SHF.R.U64 R12, R12, 0x3, RZ ;  /* 0x000000030c0c7819 */ /* 0x000fe400000012ff */
[----:B------:R-:W-:-:S02]  /*1d8b0*/  SHF.R.U64 R24, R24, 0x3, RZ ;  /* 0x0000000318187819 */ /* 0x000fc400000012ff */
[----:B------:R-:W-:Y:S02]  /*1d8c0*/  SHF.R.U64 R32, R32, 0x3, RZ ;  /* 0x0000000320207819 */ /* 0x000fe400000012ff */
[----:B------:R-:W-:Y:S01]  /*1d8d0*/  LOP3.LUT R28, R28, R29, RZ, 0x3c, !PT ;  /* 0x0000001d1c1c7212 */ /* 0x000fe200078e3cff */
[--C-:B------:R-:W-:Y:S01]  /*1d8e0*/  IMAD.X R29, RZ, RZ, R5.reuse, P0 ;  /* 0x000000ffff1d7224 */ /* 0x100fe200000e0605 */
[----:B------:R-:W-:Y:S02]  /*1d8f0*/  SHF.R.U64 R36, R36, 0x3, RZ ;  /* 0x0000000324247819 */ /* 0x000fe400000012ff */
[----:B------:R-:W-:Y:S02]  /*1d900*/  LOP3.LUT P0, RZ, R229, 0x3, RZ, 0xc0, !PT ;  /* 0x00000003e5ff7812 */ /* 0x000fe4000780c0ff */
[----:B------:R-:W-:Y:S02]  /*1d910*/  LOP3.LUT R12, R12, R13, RZ, 0x3c, !PT ;  /* 0x0000000d0c0c7212 */ /* 0x000fe400078e3cff */
[----:B------:R-:W-:Y:S01]  /*1d920*/  LOP3.LUT R24, R24, R25, RZ, 0x3c, !PT ;  /* 0x0000001918187212 */ /* 0x000fe200078e3cff */
[--C-:B------:R-:W-:Y:S01]  /*1d930*/  IMAD.X R25, RZ, RZ, R5.reuse, P6 ;  /* 0x000000ffff197224 */ /* 0x100fe200030e0605 */
[----:B------:R-:W-:Y:S01]  /*1d940*/  LOP3.LUT R32, R32, R33, RZ, 0x3c, !PT ;  /* 0x0000002120207212 */ /* 0x000fe200078e3cff */
[--C-:B------:R-:W-:Y:S01]  /*1d950*/  IMAD.X R33, RZ, RZ, R5.reuse, P1 ;  /* 0x000000ffff217224 */ /* 0x100fe200008e0605 */
[----:B------:R-:W-:Y:S01]  /*1d960*/  LOP3.LUT R36, R36, R37, RZ, 0x3c, !PT ;  /* 0x0000002524247212 */ /* 0x000fe200078e3cff */
[----:B------:R-:W-:Y:S01]  /*1d970*/  IMAD.X R37, RZ, RZ, R5, P2 ;  /* 0x000000ffff257224 */ /* 0x000fe200010e0605 */
[----:B------:R-:W-:-:S02]  /*1d980*/  IADD3.X R13, RZ, R5, RZ, P5, !PT ;  /* 0x00000005ff0d7210 */ /* 0x000fc40002ffe4ff */
[C---:B------:R-:W-:Y:S02]  /*1d990*/  IADD3 R49, P5, R4.reuse, 0x9000, RZ ;  /* 0x0000900004317810 */ /* 0x040fe40007fbe0ff */
[----:B------:R-:W-:Y:S02]  /*1d9a0*/  IADD3 R53, P6, R4, 0xa000, RZ ;  /* 0x0000a00004357810 */ /* 0x000fe40007fde0ff */
        /* <DEDUP_REMOVED lines=8> */
[----:B------:R-:W-:Y:S01]  /*1da30*/  SHF.R.S32.HI R215, RZ, 0x1f, R214 ;  /* 0x0000001fffd77819 */ /* 0x000fe200000114d6 */
[C---:B------:R-:W-:Y:S01]  /*1da40*/  IMAD R65, R225.reuse, -0x80, R60 ;  /* 0xffffff80e1417824 */ /* 0x040fe200078e023c */
[----:B------:R-:W-:Y:S01]  /*1da50*/  SHF.R.S32.HI R217, RZ, 0x1f, R216 ;  /* 0x0000001fffd97819 */ /* 0x000fe200000114d8 */
[----:B------:R-:W-:Y:S01]  /*1da60*/  BSSY B1, `(.L_x_3493) ;  /* 0x0000061000017945 */ /* 0x000fe20003800000 */
[----:B--2---:R-:W-:Y:S02]  /*1da70*/  IMAD R11, R225, 0x80, R10 ;  /* 0x00000080e10b7824 */ /* 0x004fe400078e020a */
[----:B------:R-:W-:Y:S01]  /*1da80*/  IMAD R10, R63, UR5, R9 ;  /* 0x000000053f0a7c24 */ /* 0x000fe2000f8e0209 */
[----:B------:R-:W-:-:S02]  /*1da90*/  ULDC.64 UR4, c[0x0][0xb40] ;  /* 0x0002d00000047ab9 */ /* 0x000fc40000000a00 */
[----:B------:R-:W-:Y:S02]  /*1daa0*/  SHF.R.S32.HI R9, RZ, 0x1f, R11 ;  /* 0x0000001fff097819 */ /* 0x000fe4000001140b */
[C---:B------:R-:W-:Y:S02]  /*1dab0*/  IADD3 R6, P3, R11.reuse, R6, RZ ;  /* 0x000000060b067210 */ /* 0x040fe40007f7e0ff */
[----:B------:R-:W-:Y:S02]  /*1dac0*/  ISETP.GE.OR P1, PT, R11, R60, P0 ;  /* 0x0000003c0b00720c */ /* 0x000fe40000726670 */
[----:B------:R-:W-:Y:S01]  /*1dad0*/  IADD3.X R9, R9, R7, R10, P3, !PT ;  /* 0x0000000709097210 */ /* 0x000fe20001ffe40a */
[----:B------:R-:W-:Y:S01]  /*1dae0*/  VIADD R7, R11, 0x8 ;  /* 0x000000080b077836 */ /* 0x000fe20000000000 */
[----:B------:R-:W-:Y:S02]  /*1daf0*/  LEA R54, P3, R6, UR4, 0x2 ;  /* 0x0000000406367c11 */ /* 0x000fe4000f8610ff */
[----:B------:R-:W-:-:S02]  /*1db00*/  IADD3 R11, P2, R4, 0xb000, RZ ;  /* 0x0000b000040b7810 */ /* 0x000fc40007f5e0ff */
[----:B------:R-:W-:Y:S01]  /*1db10*/  LEA.HI.X R55, R6, UR5, R9, 0x2, P3 ;  /* 0x0000000506377c11 */ /* 0x000fe200098f1409 */
[--C-:B------:R-:W-:Y:S01]  /*1db20*/  IMAD.X R9, RZ, RZ, R5.reuse, P4 ;  /* 0x000000ffff097224 */ /* 0x100fe200020e0605 */
[C---:B------:R-:W-:Y:S01]  /*1db30*/  IADD3 R41, P3, R4.reuse, 0x7000, RZ ;  /* 0x0000700004297810 */ /* 0x040fe20007f7e0ff */
[----:B------:R-:W-:Y:S01]  /*1db40*/  IMAD.X R57, RZ, RZ, R5, P2 ;  /* 0x000000ffff397224 */ /* 0x000fe200010e0605 */
[C---:B------:R-:W-:Y:S01]  /*1db50*/  IADD3 R45, P4, R4.reuse, 0x8000, RZ ;  /* 0x00008000042d7810 */ /* 0x040fe20007f9e0ff */
[----:B------:R-:W-:Y:S01]  /*1db60*/  @!P1 STG.E desc[UR60][R54.64], R3 ;  /* 0x0000000336009986 */ /* 0x000fe2000c10193c */
[----:B------:R-:W-:Y:S01]  /*1db70*/  LOP3.LUT R6, R4, 0x380, RZ, 0xc0, !PT ;  /* 0x0000038004067812 */ /* 0x000fe200078ec0ff */
[----:B------:R-:W-:Y:S01]  /*1db80*/  ULDC.64 UR4, c[0x0][0xaa0] ;  /* 0x0002a80000047ab9 */ /* 0x000fe20000000a00 */
[----:B------:R-:W-:Y:S02]  /*1db90*/  ISETP.GE.OR P0, PT, R7, R60, P0 ;  /* 0x0000003c0700720c */ /* 0x000fe40000706670 */
[----:B------:R-:W-:-:S02]  /*1dba0*/  LOP3.LUT R40, R41, 0x380, RZ, 0xc0, !PT ;  /* 0x0000038029287812 */ /* 0x000fc400078ec0ff */
[----:B------:R-:W-:Y:S02]  /*1dbb0*/  LOP3.LUT R44, R45, 0x380, RZ, 0xc0, !PT ;  /* 0x000003802d2c7812 */ /* 0x000fe400078ec0ff */
[----:B------:R-:W-:Y:S02]  /*1dbc0*/  SHF.R.U64 R7, R6, 0x3, RZ ;  /* 0x0000000306077819 */ /* 0x000fe400000012ff */
[----:B------:R-:W-:Y:S02]  /*1dbd0*/  LOP3.LUT R6, R11, 0x380, RZ, 0xc0, !PT ;  /* 0x000003800b067812 */ /* 0x000fe400078ec0ff */
[----:B------:R-:W-:Y:S02]  /*1dbe0*/  SHF.R.U64 R40, R40, 0x3, RZ ;  /* 0x0000000328287819 */ /* 0x000fe400000012ff */
[----:B------:R-:W-:Y:S01]  /*1dbf0*/  SHF.R.U64 R44, R44, 0x3, RZ ;  /* 0x000000032c2c7819 */ /* 0x000fe200000012ff */
[----:B------:R2:W-:Y:S01]  /*1dc00*/  @!P0 STG.E desc[UR60][R54.64+0x20], R0 ;  /* 0x0000200036008986 */ /* 0x0005e2000c10193c */
[----:B------:R-:W-:-:S02]  /*1dc10*/  SHF.R.U64 R6, R6, 0x3, RZ ;  /* 0x0000000306067819 */ /* 0x000fc400000012ff */
[----:B------:R-:W-:Y:S01]  /*1dc20*/  LOP3.LUT R40, R40, R41, RZ, 0x3c, !PT ;  /* 0x0000002928287212 */ /* 0x000fe200078e3cff */
[--C-:B------:R-:W-:Y:S01]  /*1dc30*/  IMAD.X R41, RZ, RZ, R5.reuse, P3 ;  /* 0x000000ffff297224 */ /* 0x100fe200018e0605 */
[----:B------:R-:W-:Y:S01]  /*1dc40*/  LOP3.LUT R44, R44, R45, RZ, 0x3c, !PT ;  /* 0x0000002d2c2c7212 */ /* 0x000fe200078e3cff */
[----:B------:R-:W-:Y:S01]  /*1dc50*/  IMAD.X R45, RZ, RZ, R5, P4 ;  /* 0x000000ffff2d7224 */ /* 0x000fe200020e0605 */
[----:B------:R-:W-:Y:S01]  /*1dc60*/  LOP3.LUT R4, R7, R4, RZ, 0x3c, !PT ;  /* 0x0000000407047212 */ /* 0x000fe200078e3cff */
[----:B------:R-:W5:Y:S01]  /*1dc70*/  LD.E.128 R12, desc[UR60][R12.64] ;  /* 0x0000003c0c0c7980 */ /* 0x000f62000c101d00 */
[----:B------:R-:W-:-:S03]  /*1dc80*/  LOP3.LUT R56, R6, R11, RZ, 0x3c, !PT ;  /* 0x0000000b06387212 */ /* 0x000fc600078e3cff */
        /* <DEDUP_REMOVED lines=10> */
[----:B------:R-:W5:Y:S01]  /*1dd30*/  LD.E.128 R56, desc[UR60][R56.64] ;  /* 0x0000003c38387980 */ /* 0x000f62000c101d00 */
[----:B------:R-:W-:Y:S01]  /*1dd40*/  IMAD R0, R21, UR4, RZ ;  /* 0x0000000415007c24 */ /* 0x000fe2000f8e02ff */
[----:B------:R-:W-:Y:S01]  /*1dd50*/  @!PT LDS RZ, [RZ] ;  /* 0x00000000fffff984 */ /* 0x000fe20000000800 */
[----:B------:R-:W-:Y:S01]  /*1dd60*/  @!PT LDS RZ, [RZ] ;  /* 0x00000000fffff984 */ /* 0x000fe20000000800 */
[----:B------:R-:W-:Y:S01]  /*1dd70*/  @!PT LDS RZ, [RZ] ;  /* 0x00000000fffff984 */ /* 0x000fe20000000800 */
[----:B------:R-:W-:Y:S01]  /*1dd80*/  @!PT LDS RZ, [RZ] ;  /* 0x00000000fffff984 */ /* 0x000fe20000000800 */
[----:B------:R2:W-:Y:S06]  /*1dd90*/  MEMBAR.ALL.CTA ;  /* 0x0000000000007992 */ /* 0x0005ec0000008000 */
[----:B--2---:R-:W2:Y:S01]  /*1dda0*/  FENCE.VIEW.ASYNC.S ;  /* 0x00000000000073c6 */ /* 0x004ea20000000000 */
[----:B------:R-:W-:-:S04]  /*1ddb0*/  IMAD.WIDE.U32 R20, R61, UR4, R214 ;  /* 0x000000043d147c25 */ /* 0x000fc8000f8e00d6 */
[----:B------:R-:W-:Y:S01]  /*1ddc0*/  IMAD R61, R61, UR5, R0 ;  /* 0x000000053d3d7c24 */ /* 0x000fe2000f8e0200 */
[----:B------:R-:W-:Y:S01]  /*1ddd0*/  ULDC.64 UR4, c[0x0][0xae0] ;  /* 0x0002b80000047ab9 */ /* 0x000fe20000000a00 */
[C---:B------:R-:W-:Y:S01]  /*1dde0*/  VIADD R0, R216.reuse, 0x20 ;  /* 0x00000020d8007836 */ /* 0x040fe20000000000 */
[-C--:B------:R-:W-:Y:S01]  /*1ddf0*/  ISETP.GE.AND P3, PT, R216, R65.reuse, PT ;  /* 0x00000041d800720c */ /* 0x080fe20003f66270 */
[----:B------:R-:W-:Y:S02]  /*1de00*/  IMAD.IADD R21, R21, 0x1, R61 ;  /* 0x0000000115157824 */ /* 0x000fe400078e023d */
[----:B------:R-:W-:Y:S02]  /*1de10*/  IMAD R62, R62, UR4, RZ ;  /* 0x000000043e3e7c24 */ /* 0x000fe4000f8e02ff */
[----:B------:R-:W-:Y:S01]  /*1de20*/  VIADD R3, R216, 0x40 ;  /* 0x00000040d8037836 */ /* 0x000fe20000000000 */
[----:B------:R-:W-:Y:S01]  /*1de30*/  ISETP.GE.AND P0, PT, R0, R65, PT ;  /* 0x000000410000720c */ /* 0x000fe20003f06270 */
[----:B------:R-:W-:-:S02]  /*1de40*/  IMAD R61, R219, UR5, R62 ;  /* 0x00000005db3d7c24 */ /* 0x000fc4000f8e023e */
[----:B------:R-:W-:Y:S01]  /*1de50*/  IMAD.WIDE.U32 R20, R219, UR4, R20 ;  /* 0x00000004db147c25 */ /* 0x000fe2000f8e0014 */
[----:B------:R-:W-:Y:S01]  /*1de60*/  ULDC.64 UR4, c[0x0][0xae8] ;  /* 0x0002ba0000047ab9 */ /* 0x000fe20000000a00 */
[----:B------:R-:W-:Y:S02]  /*1de70*/  ISETP.GE.AND P1, PT, R3, R65, PT ;  /* 0x000000410300720c */ /* 0x000fe40003f26270 */
[----:B------:R-:W-:Y:S02]  /*1de80*/  VIADD R0, R2, 0x36820 ;  /* 0x0003682002007836 */ /* 0x000fe40000000000 */
[----:B------:R-:W-:Y:S02]  /*1de90*/  IMAD R3, R226, UR4, RZ ;  /* 0x00000004e2037c24 */ /* 0x000fe4000f8e02ff */
[----:B------:R-:W-:Y:S01]  /*1dea0*/  IMAD.IADD R21, R21, 0x1, R61 ;  /* 0x0000000115157824 */ /* 0x000fe200078e023d */
[----:B------:R-:W-:Y:S01]  /*1deb0*/  PRMT R0, RZ, 0x654, R0 ;  /* 0x00000654ff007816 */ /* 0x000fe20000000000 */
[----:B------:R-:W-:-:S02]  /*1dec0*/  VIADD R60, R216, 0x60 ;  /* 0x00000060d83c7836 */ /* 0x000fc40000000000 */
[C---:B------:R-:W-:Y:S01]  /*1ded0*/  IMAD R3, R63.reuse, UR5, R3 ;  /* 0x000000053f037c24 */ /* 0x040fe2000f8e0203 */
[----:B--2---:R2:W-:Y:S01]  /*1dee0*/  SYNCS.ARRIVE.TRANS64.RED.A1T0 RZ, [R0+URZ], RZ ;  /* 0x000000ff00ff79a7 */ /* 0x0045e2000810043f */
[----:B------:R-:W-:Y:S01]  /*1def0*/  IMAD.WIDE.U32 R62, R63, UR4, R20 ;  /* 0x000000043f3e7c25 */ /* 0x000fe2000f8e0014 */
[----:B------:R-:W-:-:S03]  /*1df00*/  ISETP.GE.AND P2, PT, R60, R65, PT ;  /* 0x000000413c00720c */ /* 0x000fc60003f46270 */
[----:B------:R-:W-:-:S04]  /*1df10*/  IMAD.WIDE R60, R225, 0x80, R216 ;  /* 0x00000080e13c7825 */ /* 0x000fc800078e02d8 */
[----:B------:R-:W-:Y:S01]  /*1df20*/  IMAD.IADD R67, R63, 0x1, R3 ;  /* 0x000000013f437824 */ /* 0x000fe200078e0203 */
[----:B--2---:R-:W-:Y:S06]  /*1df30*/  @P3 BRA `(.L_x_3494) ;  /* 0x00000000004c3947 */ /* 0x004fec0003800000 */
        /* <DEDUP_REMOVED lines=19> */
.L_x_3494:
[----:B------:R-:W-:Y:S05]  /*1e070*/  BSYNC B1 ;  /* 0x0000000000017941 */ /* 0x000fea0003800000 */
.L_x_3493:
[----:B------:R-:W-:Y:S04]  /*1e080*/  BSSY B1, `(.L_x_3495) ;  /* 0x0000017000017945 */ /* 0x000fe80003800000 */
[----:B------:R-:W-:Y:S05]  /*1e090*/  @P0 BRA `(.L_x_3496) ;  /* 0x0000000000540947 */ /* 0x000fea0003800000 */
[----:B------:R-:W-:Y:S01]  /*1e0a0*/  IADD3 R3, P0, R60, 0x20, RZ ;  /* 0x000000203c037810 */ /* 0x000fe20007f1e0ff */
[C---:B--2--5:R-:W-:Y:S01]  /*1e0b0*/  VIADD R4, R214.reuse, 0x40 ;  /* 0x00000040d6047836 */ /* 0x064fe20000000000 */
[----:B------:R-:W-:Y:S01]  /*1e0c0*/  ULDC UR4, c[0x0][0xa8c] ;  /* 0x0002a30000047ab9 */ /* 0x000fe20000000800 */
[----:B------:R-:W-:Y:S01]  /*1e0d0*/  ULDC.64 UR6, c[0x0][0xad8] ;  /* 0x0002b60000067ab9 */ /* 0x000fe20000000a00 */
[----:B------:R-:W-:Y:S01]  /*1e0e0*/  IMAD.MOV.U32 R5, RZ, RZ, R67 ;  /* 0x000000ffff057224 */ /* 0x000fe200078e0043 */
[----:B------:R-:W-:Y:S01]  /*1e0f0*/  ISETP.GE.AND P3, PT, R214, UR4, PT ;  /* 0x00000004d6007c0c */ /* 0x000fe2000bf66270 */
[----:B------:R-:W-:Y:S01]  /*1e100*/  IMAD.X R0, RZ, RZ, R61, P0 ;  /* 0x000000ffff007224 */ /* 0x000fe200000e063d */
[----:B------:R-:W-:Y:S01]  /*1e110*/  ISETP.GE.AND P4, PT, R4, UR4, PT ;  /* 0x0000000404007c0c */ /* 0x000fe2000bf86270 */
[----:B------:R-:W-:Y:S02]  /*1e120*/  IMAD.MOV.U32 R4, RZ, RZ, R62 ;  /* 0x000000ffff047224 */ /* 0x000fe400078e003e */
[----:B------:R-:W-:-:S02]  /*1e130*/  VIADD R6, R214, 0x80 ;  /* 0x00000080d6067836 */ /* 0x000fc40000000000 */
[----:B------:R-:W-:Y:S02]  /*1e140*/  IMAD R0, R0, UR6, RZ ;  /* 0x0000000600007c24 */ /* 0x000fe4000f8e02ff */
[----:B------:R-:W-:Y:S01]  /*1e150*/  IMAD.WIDE.U32 R4, R3, UR6, R4 ;  /* 0x0000000603047c25 */ /* 0x000fe2000f8e0004 */
[----:B------:R-:W-:-:S03]  /*1e160*/  ISETP.GE.AND P5, PT, R6, UR4, PT ;  /* 0x0000000406007c0c */ /* 0x000fc6000bfa6270 */
        /* <DEDUP_REMOVED lines=8> */
.L_x_3496:
[----:B------:R-:W-:Y:S05]  /*1e1f0*/  BSYNC B1 ;  /* 0x0000000000017941 */ /* 0x000fea0003800000 */
.L_x_3495:
        /* <DEDUP_REMOVED lines=11> */
[----:B---3--:R-:W-:-:S02]  /*1e2b0*/  VIADD R6, R214, 0x80 ;  /* 0x00000080d6067836 */ /* 0x008fc40000000000 */
        /* <DEDUP_REMOVED lines=11> */
.L_x_3498:
[----:B------:R-:W-:Y:S05]  /*1e370*/  BSYNC B1 ;  /* 0x0000000000017941 */ /* 0x000fea0003800000 */
.L_x_3497:
[----:B------:R-:W-:Y:S05]  /*1e380*/  @P2 BRA `(.L_x_3499) ;  /* 0x0000000c00082947 */ /* 0x000fea0003800000 */
[----:B------:R-:W-:Y:S01]  /*1e390*/  IADD3 R3, P0, R60, 0x60, RZ ;  /* 0x000000603c037810 */ /* 0x000fe20007f1e0ff */
[----:B------:R-:W-:Y:S01]  /*1e3a0*/  ULDC.64 UR4, c[0x0][0xad8] ;  /* 0x0002b60000047ab9 */ /* 0x000fe20000000a00 */
[----:B--2--5:R-:W-:Y:S01]  /*1e3b0*/  IMAD.MOV.U32 R4, RZ, RZ, R62 ;  /* 0x000000ffff047224 */ /* 0x024fe200078e003e */
[----:B------:R-:W-:Y:S01]  /*1e3c0*/  ULDC.64 UR6, c[0x0][0xa80] ;  /* 0x0002a00000067ab9 */ /* 0x000fe20000000a00 */
[----:B------:R-:W-:Y:S02]  /*1e3d0*/  IMAD.MOV.U32 R5, RZ, RZ, R67 ;  /* 0x000000ffff057224 */ /* 0x000fe400078e0043 */
[----:B------:R-:W-:Y:S02]  /*1e3e0*/  IMAD.X R60, RZ, RZ, R61, P0 ;  /* 0x000000ffff3c7224 */ /* 0x000fe400000e063d */
[----:B------:R-:W-:Y:S02]  /*1e3f0*/  VIADD R0, R214, 0x40 ;  /* 0x00000040d6007836 */ /* 0x000fe40000000000 */
[----:B------:R-:W-:-:S02]  /*1e400*/  IMAD R60, R60, UR4, RZ ;  /* 0x000000043c3c7c24 */ /* 0x000fc4000f8e02ff */
[C---:B------:R-:W-:Y:S01]  /*1e410*/  IMAD.WIDE.U32 R4, R3.reuse, UR4, R4 ;  /* 0x0000000403047c25 */ /* 0x040fe2000f8e0004 */
[----:B------:R-:W-:Y:S02]  /*1e420*/  ULDC UR4, c[0x0][0xa8c] ;  /* 0x0002a30000047ab9 */ /* 0x000fe40000000800 */
[----:B------:R-:W-:Y:S01]  /*1e430*/  ISETP.GE.AND P1, PT, R214, UR4, PT ;  /* 0x00000004d6007c0c */ /* 0x000fe2000bf26270 */
[----:B------:R-:W-:Y:S01]  /*1e440*/  IMAD R3, R3, UR5, R60 ;  /* 0x0000000503037c24 */ /* 0x000fe2000f8e023c */
[----:B------:R-:W-:Y:S02]  /*1e450*/  ISETP.GE.AND P2, PT, R0, UR4, PT ;  /* 0x0000000400007c0c */ /* 0x000fe4000bf46270 */
[----:B---34-:R-:W-:Y:S01]  /*1e460*/  LEA R6, P0, R4, UR6, 0x1 ;  /* 0x0000000604067c11 */ /* 0x018fe2000f8008ff */
[----:B------:R-:W-:Y:S01]  /*1e470*/  IMAD.IADD R3, R5, 0x1, R3 ;  /* 0x0000000105037824 */ /* 0x000fe200078e0203 */
[----:B------:R-:W-:-:S04]  /*1e480*/  IADD3 R0, R214, 0x80, RZ ;  /* 0x00000080d6007810 */ /* 0x000fc80007ffe0ff */
[----:B------:R-:W-:Y:S02]  /*1e490*/  LEA.HI.X R7, R4, UR7, R3, 0x1, P0 ;  /* 0x0000000704077c11 */ /* 0x000fe400080f0c03 */
[----:B------:R-:W-:-:S03]  /*1e4a0*/  ISETP.GE.AND P0, PT, R0, UR4, PT ;  /* 0x0000000400007c0c */ /* 0x000fc6000bf06270 */
[----:B------:R2:W-:Y:S04]  /*1e4b0*/  @!P1 STG.E.128 desc[UR60][R6.64], R24 ;  /* 0x0000001806009986 */ /* 0x0005e8000c101d3c */
[----:B------:R2:W-:Y:S06]  /*1e4c0*/  @!P2 STG.E.128 desc[UR60][R6.64+0x80], R40 ;  /* 0x000080280600a986 */ /* 0x0005ec000c101d3c */
[----:B------:R-:W-:Y:S05]  /*1e4d0*/  @P0 BRA `(.L_x_3499) ;  /* 0x0000000800b40947 */ /* 0x000fea0003800000 */
[----:B------:R3:W-:Y:S01]  /*1e4e0*/  STG.E.128 desc[UR60][R6.64+0x100], R56 ;  /* 0x0001003806007986 */ /* 0x0007e2000c101d3c */
[----:B------:R-:W-:Y:S05]  /*1e4f0*/  BRA `(.L_x_3499) ;  /* 0x0000000800ac7947 */ /* 0x000fea0003800000 */
.L_x_3491:
[----:B------:R-:W-:Y:S01]  /*1e500*/  ULDC.64 UR4, c[0x0][0xbd8] ;  /* 0x0002f60000047ab9 */ /* 0x000fe20000000a00 */
[----:B------:R-:W-:Y:S01]  /*1e510*/  IMAD.MOV.U32 R3, RZ, RZ, RZ ;  /* 0x000000ffff037224 */ /* 0x000fe200078e00ff */
[----:B------:R-:W-:Y:S02]  /*1e520*/  ISETP.NE.U32.AND P0, PT, RZ, UR4, PT ;  /* 0x00000004ff007c0c */ /* 0x000fe4000bf05070 */
[----:B------:R-:W-:Y:S02]  /*1e530*/  IADD3 R4, P1, R220, UR4, RZ ;  /* 0x00000004dc047c10 */ /* 0x000fe4000ff3e0ff */
[----:B------:R-:W-:Y:S02]  /*1e540*/  ISETP.NE.AND.EX P0, PT, RZ, UR5, PT, P0 ;  /* 0x00000005ff007c0c */ /* 0x000fe4000bf05300 */
[----:B------:R-:W-:Y:S01]  /*1e550*/  IADD3.X R5, R221, UR5, RZ, P1, !PT ;  /* 0x00000005dd057c10 */ /* 0x000fe20008ffe4ff */
[----:B------:R-:W-:Y:S02]  /*1e560*/  ULDC.64 UR4, c[0x0][0xbe0] ;  /* 0x0002f80000047ab9 */ /* 0x000fe40000000a00 */
[----:B------:R-:W-:-:S04]  /*1e570*/  ISETP.NE.U32.AND P1, PT, RZ, UR4, PT ;  /* 0x00000004ff007c0c */ /* 0x000fc8000bf25070 */
[----:B------:R-:W-:-:S04]  /*1e580*/  ISETP.NE.AND.EX P1, PT, RZ, UR5, PT, P1 ;  /* 0x00000005ff007c0c */ /* 0x000fc8000bf25310 */
[----:B------:R2:W5:Y:S01]  /*1e590*/  @P0 LDG.E R3, desc[UR60][R4.64] ;  /* 0x0000003c04030981 */ /* 0x000562000c1e1900 */
[----:B------:R-:W3:Y:S08]  /*1e5a0*/  S2R R6, SR_TID.X ;  /* 0x0000000000067919 */ /* 0x000ef00000002100 */
[----:B------:R-:W-:Y:S01]  /*1e5b0*/  @P1 IADD3 R220, P2, R220, UR4, RZ ;  /* 0x00000004dcdc1c10 */ /* 0x000fe2000ff5e0ff */
[----:B------:R-:W-:-:S02]  /*1e5c0*/  ULDC UR4, c[0x0][0xa88] ;  /* 0x0002a20000047ab9 */ /* 0x000fc40000000800 */
[----:B------:R-:W-:Y:S01]  /*1e5d0*/  IMAD.U32 R0, RZ, RZ, UR4 ;  /* 0x00000004ff007e24 */ /* 0x000fe2000f8e00ff */
[----:B------:R-:W-:-:S05]  /*1e5e0*/  @P1 IADD3.X R221, R221, UR5, RZ, P2, !PT ;  /* 0x00000005dddd1c10 */ /* 0x000fca00097fe4ff */
[----:B------:R2:W5:Y:S01]  /*1e5f0*/  @P1 LDG.E R0, desc[UR60][R220.64] ;  /* 0x0000003cdc001981 */ /* 0x000562000c1e1900 */
[----:B---3--:R-:W-:-:S05]  /*1e600*/  VIADD R6, R6, 0xffffff80 ;  /* 0xffffff8006067836 */ /* 0x008fca0000000000 */
[----:B------:R-:W-:Y:S01]  /*1e610*/  ISETP.GE.AND P2, PT, R6, 0x80, PT ;  /* 0x000000800600780c */ /* 0x000fe20003f46270 */
[----:B--2---:R-:W-:-:S12]  /*1e620*/  @P1 BRA `(.L_x_3500) ;  /* 0x0000000000101947 */ /* 0x004fd80003800000 */
[----:B------:R-:W-:Y:S05]  /*1e630*/  @!P0 BRA `(.L_x_3500) ;  /* 0x00000000000c8947 */ /* 0x000fea0003800000 */
[----:B------:R-:W2:Y:S04]  /*1e640*/  LDG.E R7, desc[UR60][R4.64] ;  /* 0x0000003c04077981 */ /* 0x000ea8000c1e1900 */
[----:B-----5:R-:W2:Y:S02]  /*1e650*/  LDG.E R0, desc[UR60][R4.64+0x4] ;  /* 0x0000043c04007981 */ /* 0x020ea4000c1e1900 */
[----:B--2---:R-:W-:-:S07]  /*1e660*/  IMAD.IADD R0, R0, 0x1, -R7 ;  /* 0x0000000100007824 */ /* 0x004fce00078e0a07 */
.L_x_3500:
[----:B------:R-:W-:Y:S01]  /*1e670*/  BSSY B1, `(.L_x_3501) ;  /* 0x000001d000017945 */ /* 0x000fe20003800000 */
[----:B------:R-:W-:Y:S02]  /*1e680*/  SHF.R.S32.HI R9, RZ, 0x1f, R219 ;  /* 0x0000001fff097819 */ /* 0x000fe400000114db */
[----:B------:R-:W-:Y:S02]  /*1e690*/  SHF.R.S32.HI R215, RZ, 0x1f, R214 ;  /* 0x0000001fffd77819 */ /* 0x000fe400000114d6 */
[----:B------:R-:W-:Y:S02]  /*1e6a0*/  SEL R11, R222, RZ, !P0 ;  /* 0x000000ffde0b7207 */ /* 0x000fe40004000000 */
[----:B------:R-:W-:Y:S02]  /*1e6b0*/  SEL R226, R226, RZ, !P0 ;  /* 0x000000ffe2e27207 */ /* 0x000fe40004000000 */
[----:B-----5:R-:W-:Y:S01]  /*1e6c0*/  SHF.R.S32.HI R8, RZ, 0x1f, R3 ;  /* 0x0000001fff087819 */ /* 0x020fe20000011403 */
[----:B------:R-:W-:Y:S06]  /*1e6d0*/  @P2 BRA `(.L_x_3502) ;  /* 0x0000000000582947 */ /* 0x000fec0003800000 */
[----:B------:R-:W2:Y:S02]  /*1e6e0*/  S2R R4, SR_TID.X ;  /* 0x0000000000047919 */ /* 0x000ea40000002100 */
[----:B--2---:R-:W-:-:S04]  /*1e6f0*/  IMAD R4, R225, 0x80, R4 ;  /* 0x00000080e1047824 */ /* 0x004fc800078e0204 */
        /* <DEDUP_REMOVED lines=20> */
.L_x_3502:
[----:B------:R-:W-:Y:S05]  /*1e840*/  BSYNC B1 ;  /* 0x0000000000017941 */ /* 0x000fea0003800000 */
.L_x_3501:
[----:B------:R-:W-:Y:S01]  /*1e850*/  ULDC.64 UR4, c[0x0][0xaa0] ;  /* 0x0002a80000047ab9 */ /* 0x000fe20000000a00 */
[----:B--2---:R-:W-:Y:S01]  /*1e860*/  IMAD R7, R225, -0x80, R0 ;  /* 0xffffff80e1077824 */ /* 0x004fe200078e0200 */
[----:B------:R-:W-:Y:S01]  /*1e870*/  BSSY B1, `(.L_x_3503) ;  /* 0x000002d000017945 */ /* 0x000fe20003800000 */
[----:B------:R-:W-:Y:S02]  /*1e880*/  IMAD R6, R8, UR4, RZ ;  /* 0x0000000408067c24 */ /* 0x000fe4000f8e02ff */
[----:B------:R-:W-:Y:S01]  /*1e890*/  IMAD.WIDE.U32 R4, R3, UR4, R214 ;  /* 0x0000000403047c25 */ /* 0x000fe2000f8e00d6 */
[----:B------:R-:W-:-:S03]  /*1e8a0*/  ISETP.GE.AND P3, PT, R216, R7, PT ;  /* 0x00000007d800720c */ /* 0x000fc60003f66270 */
[----:B------:R-:W-:Y:S01]  /*1e8b0*/  IMAD R3, R3, UR5, R6 ;  /* 0x0000000503037c24 */ /* 0x000fe2000f8e0206 */
[----:B------:R-:W-:Y:S01]  /*1e8c0*/  ULDC.64 UR4, c[0x0][0xae0] ;  /* 0x0002b80000047ab9 */ /* 0x000fe20000000a00 */
[----:B------:R-:W-:Y:S02]  /*1e8d0*/  VIADD R0, R216, 0x40 ;  /* 0x00000040d8007836 */ /* 0x000fe40000000000 */
[----:B------:R-:W-:Y:S02]  /*1e8e0*/  IMAD.IADD R5, R5, 0x1, R3 ;  /* 0x0000000105057824 */ /* 0x000fe400078e0203 */
[----:B------:R-:W-:Y:S01]  /*1e8f0*/  IMAD R6, R9, UR4, RZ ;  /* 0x0000000409067c24 */ /* 0x000fe2000f8e02ff */
[----:B------:R-:W-:Y:S01]  /*1e900*/  ISETP.GE.AND P1, PT, R0, R7, PT ;  /* 0x000000070000720c */ /* 0x000fe20003f26270 */
[----:B------:R-:W-:Y:S01]  /*1e910*/  IMAD.WIDE.U32 R4, R219, UR4, R4 ;  /* 0x00000004db047c25 */ /* 0x000fe2000f8e0004 */
[----:B------:R-:W-:-:S03]  /*1e920*/  SHF.R.S32.HI R9, RZ, 0x1f, R216 ;  /* 0x0000001fff097819 */ /* 0x000fc600000114d8 */
[----:B------:R-:W-:Y:S01]  /*1e930*/  IMAD R3, R219, UR5, R6 ;  /* 0x00000005db037c24 */ /* 0x000fe2000f8e0206 */
[----:B------:R-:W-:Y:S01]  /*1e940*/  ULDC.64 UR4, c[0x0][0xae8] ;  /* 0x0002ba0000047ab9 */ /* 0x000fe20000000a00 */
[C---:B------:R-:W-:Y:S02]  /*1e950*/  VIADD R8, R216.reuse, 0x20 ;  /* 0x00000020d8087836 */ /* 0x040fe40000000000 */
[----:B------:R-:W-:Y:S02]  /*1e960*/  VIADD R6, R216, 0x60 ;  /* 0x00000060d8067836 */ /* 0x000fe40000000000 */
[----:B------:R-:W-:Y:S01]  /*1e970*/  IMAD.IADD R5, R5, 0x1, R3 ;  /* 0x0000000105057824 */ /* 0x000fe200078e0203 */
[-C--:B------:R-:W-:Y:S01]  /*1e980*/  ISETP.GE.AND P2, PT, R8, R7.reuse, PT ;  /* 0x000000070800720c */ /* 0x080fe20003f46270 */
[----:B------:R-:W-:Y:S01]  /*1e990*/  IMAD R0, R226, UR4, RZ ;  /* 0x00000004e2007c24 */ /* 0x000fe2000f8e02ff */
[----:B------:R-:W-:Y:S01]  /*1e9a0*/  ISETP.GE.AND P0, PT, R6, R7, PT ;  /* 0x000000070600720c */ /* 0x000fe20003f06270 */
        /* <DEDUP_REMOVED lines=25> */
.L_x_3504:
[----:B------:R-:W-:Y:S05]  /*1eb40*/  BSYNC B1 ;  /* 0x0000000000017941 */ /* 0x000fea0003800000 */
.L_x_3503:
[----:B------:R-:W-:Y:S04]  /*1eb50*/  BSSY B1, `(.L_x_3505) ;  /* 0x0000017000017945 */ /* 0x000fe80003800000 */
[----:B------:R-:W-:Y:S05]  /*1eb60*/  @P2 BRA `(.L_x_3506) ;  /* 0x0000000000542947 */ /* 0x000fea0003800000 */
[----:B------:R-:W-:Y:S01]  /*1eb70*/  IADD3 R3, P2, R8, 0x20, RZ ;  /* 0x0000002008037810 */ /* 0x000fe20007f5e0ff */
[C---:B------:R-:W-:Y:S01]  /*1eb80*/  VIADD R4, R214.reuse, 0x40 ;  /* 0x00000040d6047836 */ /* 0x040fe20000000000 */
        /* <DEDUP_REMOVED lines=13> */
[----:B--2---:R-:W-:Y:S01]  /*1ec60*/  LEA R12, P2, R4, UR6, 0x1 ;  /* 0x00000006040c7c11 */ /* 0x004fe2000f8408ff */
[----:B------:R-:W-:-:S05]  /*1ec70*/  IMAD.IADD R3, R5, 0x1, R3 ;  /* 0x0000000105037824 */ /* 0x000fca00078e0203 */
[----:B------:R-:W-:-:S05]  /*1ec80*/  LEA.HI.X R13, R4, UR7, R3, 0x1, P2 ;  /* 0x00000007040d7c11 */ /* 0x000fca00090f0c03 */
[----:B------:R3:W-:Y:S04]  /*1ec90*/  @!P3 STG.E.128 desc[UR60][R12.64], RZ ;  /* 0x000000ff0c00b986 */ /* 0x0007e8000c101d3c */
[----:B------:R3:W-:Y:S04]  /*1eca0*/  @!P4 STG.E.128 desc[UR60][R12.64+0x80], RZ ;  /* 0x000080ff0c00c986 */ /* 0x0007e8000c101d3c */
[----:B------:R3:W-:Y:S02]  /*1ecb0*/  @!P5 STG.E.128 desc[UR60][R12.64+0x100], RZ ;  /* 0x000100ff0c00d986 */ /* 0x0007e4000c101d3c */
.L_x_3506:
[----:B------:R-:W-:Y:S05]  /*1ecc0*/  BSYNC B1 ;  /* 0x0000000000017941 */ /* 0x000fea0003800000 */
.L_x_3505:
        /* <DEDUP_REMOVED lines=17> */
[----:B--23--:R-:W-:Y:S01]  /*1ede0*/  LEA R12, P1, R4, UR6, 0x1 ;  /* 0x00000006040c7c11 */ /* 0x00cfe2000f8208ff */
[----:B------:R-:W-:-:S05]  /*1edf0*/  IMAD.IADD R3, R5, 0x1, R3 ;  /* 0x0000000105037824 */ /* 0x000fca00078e0203 */
[----:B------:R-:W-:-:S05]  /*1ee00*/  LEA.HI.X R13, R4, UR7, R3, 0x1, P1 ;  /* 0x00000007040d7c11 */ /* 0x000fca00088f0c03 */
[----:B------:R4:W-:Y:S04]  /*1ee10*/  @!P2 STG.E.128 desc[UR60][R12.64], RZ ;  /* 0x000000ff0c00a986 */ /* 0x0009e8000c101d3c */
[----:B------:R4:W-:Y:S04]  /*1ee20*/  @!P3 STG.E.128 desc[UR60][R12.64+0x80], RZ ;  /* 0x000080ff0c00b986 */ /* 0x0009e8000c101d3c */
[----:B------:R4:W-:Y:S02]  /*1ee30*/  @!P4 STG.E.128 desc[UR60][R12.64+0x100], RZ ;  /* 0x000100ff0c00c986 */ /* 0x0009e4000c101d3c */
.L_x_3508:
[----:B------:R-:W-:Y:S05]  /*1ee40*/  BSYNC B1 ;  /* 0x0000000000017941 */ /* 0x000fea0003800000 */
.L_x_3507:
        /* <DEDUP_REMOVED lines=22> */
.L_x_3499:
[----:B------:R-:W-:Y:S05]  /*1efb0*/  BSYNC B0 ;  /* 0x0000000000007941 */ /* 0x000fea0003800000 */
.L_x_3490:
[----:B------:R-:W-:Y:S02]  /*1efc0*/  ULDC UR4, c[0x0][0xc14] ;  /* 0x0003050000047ab9 */ /* 0x000fe40000000800 */
[----:B-1----:R-:W-:-:S13]  /*1efd0*/  ISETP.GE.AND P0, PT, R151, UR4, PT ;  /* 0x0000000497007c0c */ /* 0x002fda000bf06270 */
[----:B------:R-:W-:Y:S05]  /*1efe0*/  @!P0 BRA `(.L_x_3509) ;  /* 0xfffffe2000908947 */ /* 0x000fea000383ffff */
[----:B------:R-:W-:Y:S05]  /*1eff0*/  BRA `(.L_x_3298) ;  /* 0x0000005c00e47947 */ /* 0x000fea0003800000 */
.L_x_3296:
[----:B------:R-:W-:-:S08]  /*1f000*/  NOP ;  /* 0x0000000000007918 */ /* 0x000fd00000000000 */
[----:B0-----:R-:W0:-:S00]  /*1f010*/  USETMAXREG.DEALLOC.CTAPOOL 0x18 ;  /* 0x00000018000079c8 */ /* 0x001e0000080e0500 */
[----:B0-----:R-:W-:-:S06]  /*1f020*/  LOP3.LUT R0, R0, 0x3, RZ, 0xc0, !PT ;  /* 0x0000000300007812 */ /* 0x001fcc00078ec0ff */
[----:B------:R-:W0:Y:S02]  /*1f030*/  SHFL.IDX PT, R0, R0, RZ, 0x1f ;  /* 0x00001fff00007589 */ /* 0x000e2400000e0000 */
[----:B0-----:R-:W-:-:S13]  /*1f040*/  ISETP.NE.AND P0, PT, R0, RZ, PT ;  /* 0x000000ff0000720c */ /* 0x001fda0003f05270 */
[----:B------:R-:W-:Y:S05]  /*1f050*/  @P0 BRA `(.L_x_3298) ;  /* 0x0000005c00cc0947 */ /* 0x000fea0003800000 */
[----:B------:R-:W2:Y:S01]  /*1f060*/  LDL.LU R7, [R1+0x10] ;  /* 0x0000100001077983 */ /* 0x000ea20000300800 */
[----:B------:R-:W-:Y:S01]  /*1f070*/  LOP3.LUT R8, R4, 0x1f, RZ, 0xc0, !PT ;  /* 0x0000001f04087812 */ /* 0x000fe200078ec0ff */
[----:B------:R-:W-:Y:S01]  /*1f080*/  ULDC UR5, c[0x0][0xc14] ;  /* 0x0003050000057ab9 */ /* 0x000fe20000000800 */
[----:B------:R-:W-:Y:S01]  /*1f090*/  MOV R0, RZ ;  /* 0x000000ff00007202 */ /* 0x000fe20000000f00 */
[----:B------:R-:W0:Y:S01]  /*1f0a0*/  S2UR UR6, SR_CTAID.X ;  /* 0x00000000000679c3 */ /* 0x000e220000002500 */
[----:B------:R-:W-:Y:S01]  /*1f0b0*/  ISETP.NE.AND P0, PT, R8, 0x1f, PT ;  /* 0x0000001f0800780c */ /* 0x000fe20003f05270 */
[----:B------:R-:W-:Y:S01]  /*1f0c0*/  ULDC UR4, c[0x0][0xc10] ;  /* 0x0003040000047ab9 */ /* 0x000fe20000000800 */
[----:B--2---:R-:W-:-:S11]  /*1f0d0*/  LOP3.LUT R7, R7, 0xffffff7f, RZ, 0xc0, !PT ;  /* 0xffffff7f07077812 */ /* 0x004fd600078ec0ff */
[----:B------:R-:W-:Y:S02]  /*1f0e0*/  @P0 LOP3.LUT R7, R7, 0x80, RZ, 0xfc, !PT ;  /* 0x0000008007070812 */ /* 0x000fe400078efcff */
[----:B------:R-:W-:-:S13]  /*1f0f0*/  ISETP.GE.OR P0, PT, R8, UR5, !P0 ;  /* 0x0000000508007c0c */ /* 0x000fda000c706670 */
[----:B------:R-:W1:Y:S02]  /*1f100*/  @!P0 LDC.64 R2, c[0x0][0xc58] ;  /* 0x00031600ff028b82 */ /* 0x000e640000000a00 */
[----:B-1----:R-:W-:-:S05]  /*1f110*/  @!P0 IMAD.WIDE.U32 R2, R8, 0x4, R2 ;  /* 0x0000000408028825 */ /* 0x002fca00078e0002 */
        /* <DEDUP_REMOVED lines=44> */
.L_x_3514:
        /* <DEDUP_REMOVED lines=16> */
.L_x_3513:
[----:B------:R-:W-:Y:S05]  /*1f4e0*/  BSYNC B0 ;  /* 0x0000000000007941 */ /* 0x000fea0003800000 */
.L_x_3512:
        /* <DEDUP_REMOVED lines=25> */
[----:B------:R-:W-:Y:S02]  /*1f680*/  IMAD.MOV.U32 R2, RZ, RZ, R7 ;  /* 0x000000ffff027224 */ /* 0x000fe400078e0007 */
[----:B------:R-:W-:-:S07]  /*1f690*/  IMAD.MOV.U32 R7, RZ, RZ, R3 ;  /* 0x000000ffff077224 */ /* 0x000fce00078e0003 */
.L_x_3510:
        /* <DEDUP_REMOVED lines=16> */
.L_x_3515:
[----:B-1----:R-:W-:Y:S01]  /*1f7a0*/  IMAD R16, R16, UR4, R7 ;  /* 0x0000000410107c24 */ /* 0x002fe2000f8e0207 */
[----:B------:R-:W-:Y:S01]  /*1f7b0*/  IABS R6, R0 ;  /* 0x0000000000067213 */ /* 0x000fe20000000000 */
[----:B------:R-:W-:Y:S02]  /*1f7c0*/  IMAD R7, R10, R5, RZ ;  /* 0x000000050a077224 */ /* 0x000fe400078e02ff */
[----:B0-----:R-:W-:Y:S01]  /*1f7d0*/  IMAD.MOV.U32 R2, RZ, RZ, RZ ;  /* 0x000000ffff027224 */ /* 0x001fe200078e00ff */
[----:B------:R-:W-:Y:S01]  /*1f7e0*/  IADD3 R17, -R16, UR6, RZ ;  /* 0x0000000610117c10 */ /* 0x000fe2000fffe1ff */
[----:B------:R-:W-:Y:S02]  /*1f7f0*/  IMAD.MOV R6, RZ, RZ, -R6 ;  /* 0x000000ffff067224 */ /* 0x000fe400078e0a06 */
[----:B------:R-:W-:Y:S01]  /*1f800*/  IMAD.HI.U32 R2, R3, R7, R2 ;  /* 0x0000000703027227 */ /* 0x000fe200078e0002 */
[----:B------:R-:W-:-:S03]  /*1f810*/  IABS R3, R17 ;  /* 0x0000001100037213 */ /* 0x000fc60000000000 */
[----:B------:R-:W-:Y:S02]  /*1f820*/  IMAD.IADD R19, R4, 0x1, R19 ;  /* 0x0000000104137824 */ /* 0x000fe400078e0213 */
        /* <DEDUP_REMOVED lines=16> */
.L_x_3511:
[----:B------:R-:W-:Y:S02]  /*1f930*/  IMAD.MOV.U32 R17, RZ, RZ, RZ ;  /* 0x000000ffff117224 */ /* 0x000fe400078e00ff */
[----:B------:R-:W-:Y:S02]  /*1f940*/  IMAD.U32 R16, RZ, RZ, UR6 ;  /* 0x00000006ff107e24 */ /* 0x000fe4000f8e00ff */
[----:B------:R-:W-:-:S07]  /*1f950*/  IMAD.MOV.U32 R18, RZ, RZ, RZ ;  /* 0x000000ffff127224 */ /* 0x000fce00078e00ff */
.L_x_3516:
        /* <DEDUP_REMOVED lines=8> */
[----:B0-----:R-:W-:Y:S02]  /*1f9e0*/  MOV R0, 0x1 ;  /* 0x0000000100007802 */ /* 0x001fe40000000f00 */
        /* <DEDUP_REMOVED lines=10> */
[----:B------:R-:W-:Y:S01]  /*1fa90*/  ISETP.NE.AND P1, PT, R5, RZ, PT ;  /* 0x000000ff0500720c */ /* 0x000fe20003f25270 */
[----:B0-----:R-:W-:Y:S01]  /*1faa0*/  IMAD.MOV.U32 R0, RZ, RZ, 0x1 ;  /* 0x00000001ff007424 */ /* 0x001fe200078e00ff */
[----:B------:R-:W-:Y:S01]  /*1fab0*/  LOP3.LUT R2, R2, 0xffffffbf, RZ, 0xc0, !PT ;  /* 0xffffffbf02027812 */ /* 0x000fe200078ec0ff */
[----:B------:R0:W-:Y:S01]  /*1fac0*/  STL [R1+0x14], RZ ;  /* 0x000014ff01007387 */ /* 0x0001e20000100800 */
[----:B------:R-:W-:Y:S01]  /*1fad0*/  ULDC.64 UR36, c[0x0][0x198] ;  /* 0x0000660000247ab9 */ /* 0x000fe20000000a00 */
[----:B------:R-:W-:Y:S01]  /*1fae0*/  ULDC UR39, c[0x0][0xc] ;  /* 0x0000030000277ab9 */ /* 0x000fe20000000800 */
[----:B------:R-:W-:Y:S01]  /*1faf0*/  LOP3.LUT R2, R2, 0xfffffffd, RZ, 0xc0, !PT ;  /* 0xfffffffd02027812 */ /* 0x000fe200078ec0ff */
[----:B------:R0:W-:Y:S04]  /*1fb00*/  STL [R1+0x18], R0 ;  /* 0x0000180001007387 */ /* 0x0001e80000100800 */
[----:B------:R0:W-:Y:S04]  /*1fb10*/  STL [R1+0x34], RZ ;  /* 0x000034ff01007387 */ /* 0x0001e80000100800 */
[----:B------:R0:W-:Y:S04]  /*1fb20*/  STL [R1], RZ ;  /* 0x000000ff01007387 */ /* 0x0001e80000100800 */
[----:B------:R0:W-:Y:S01]  /*1fb30*/  STL [R1+0x8], R0 ;  /* 0x0000080001007387 */ /* 0x0001e20000100800 */
[----:B--2---:R-:W-:-:S02]  /*1fb40*/  R2UR UR4, R4 ;  /* 0x00000000040472ca */ /* 0x004fc400000e0000 */
[----:B------:R-:W1:Y:S11]  /*1fb50*/  S2R R4, SR_TID.X ;  /* 0x0000000000047919 */ /* 0x000e760000002100 */
[----:B------:R-:W-:Y:S01]  /*1fb60*/  ULOP3.LUT UR38, UR4, 0x2, URZ, 0xfc, !UPT ;  /* 0x0000000204267892 */ /* 0x000fe2000f8efc3f */
[----:B-1----:R-:W-:-:S04]  /*1fb70*/  LOP3.LUT R4, R4, 0x7f, RZ, 0xc0, !PT ;  /* 0x0000007f04047812 */ /* 0x002fc800078ec0ff */
[C---:B------:R-:W-:Y:S02]  /*1fb80*/  ISETP.NE.AND P2, PT, R4.reuse, RZ, PT ;  /* 0x000000ff0400720c */ /* 0x040fe40003f45270 */
[----:B------:R-:W-:-:S11]  /*1fb90*/  ISETP.NE.OR P0, PT, R4, RZ, !P1 ;  /* 0x000000ff0400720c */ /* 0x000fd60004f05670 */
[----:B------:R-:W-:-:S04]  /*1fba0*/  @P2 LOP3.LUT R2, R2, 0x2, RZ, 0xfc, !PT ;  /* 0x0000000202022812 */ /* 0x000fc800078efcff */
[----:B------:R-:W-:-:S05]  /*1fbb0*/  @P0 LOP3.LUT R2, R2, 0x40, RZ, 0xfc, !PT ;  /* 0x0000004002020812 */ /* 0x000fca00078efcff */
[----:B------:R0:W-:Y:S02]  /*1fbc0*/  STL [R1+0x10], R2 ;  /* 0x0000100201007387 */ /* 0x0001e40000100800 */
.L_x_3605:
[----:B01----:R-:W0:Y:S02]  /*1fbd0*/  LDC.64 R2, c[0x0][0xc60] ;  /* 0x00031800ff027b82 */ /* 0x003e240000000a00 */
[----:B0-----:R-:W-:-:S05]  /*1fbe0*/  IMAD.WIDE R2, R19, 0x4, R2 ;  /* 0x0000000413027825 */ /* 0x001fca00078e0202 */
[----:B------:R-:W2:Y:S01]  /*1fbf0*/  LDG.E R11, desc[UR60][R2.64] ;  /* 0x0000003c020b7981 */ /* 0x000ea2000c1e1900 */
[----:B------:R-:W-:Y:S05]  /*1fc00*/  YIELD ;  /* 0x0000000000007946 */ /* 0x000fea0003800000 */
[----:B------:R-:W-:Y:S01]  /*1fc10*/  ULDC.64 UR4, c[0x0][0xa28] ;  /* 0x00028a0000047ab9 */ /* 0x000fe20000000a00 */
[----:B------:R-:W-:Y:S02]  /*1fc20*/  CS2R R4, SRZ ;  /* 0x0000000000047805 */ /* 0x000fe4000001ff00 */
[----:B------:R-:W-:Y:S01]  /*1fc30*/  ISETP.NE.U32.AND P0, PT, RZ, UR4, PT ;  /* 0x00000004ff007c0c */ /* 0x000fe2000bf05070 */
[----:B------:R-:W-:-:S03]  /*1fc40*/  ULDC.64 UR6, c[0x0][0xa10] ;  /* 0x0002840000067ab9 */ /* 0x000fc60000000a00 */
        /* <DEDUP_REMOVED lines=37> */
[----:B------:R-:W-:-:S06]  /*1fea0*/  UIMAD UR4, UR4, UR5, URZ ;  /* 0x00000005040472a4 */ /* 0x000fcc000f8e023f */
[----:B0-----:R-:W-:-:S06]  /*1feb0*/  IMAD.U32 R4, RZ, RZ, UR4 ;  /* 0x00000004ff047e24 */ /* 0x001fcc000f8e00ff */
[----:B------:R2:W5:Y:S01]  /*1fec0*/  @P1 LDG.E R4, desc[UR60][R8.64] ;  /* 0x0000003c08041981 */ /* 0x000562000c1e1900 */
[----:B------:R-:W-:Y:S01]  /*1fed0*/  ISETP.NE.U32.AND P0, PT, RZ, UR6, PT ;  /* 0x00000006ff007c0c */ /* 0x000fe2000bf05070 */
[----:B------:R-:W-:Y:S02]  /*1fee0*/  ULDC UR4, c[0x0][0x338] ;  /* 0x0000ce0000047ab9 */ /* 0x000fe40000000800 */
[----:B-1----:R-:W-:Y:S01]  /*1fef0*/  IMAD.U32 R0, RZ, RZ, UR4 ;  /* 0x00000004ff007e24 */ /* 0x002fe2000f8e00ff */
[----:B------:R-:W-:Y:S01]  /*1ff00*/  ISETP.NE.AND.EX P0, PT, RZ, UR7, PT, P0 ;  /* 0x00000007ff007c0c */ /* 0x000fe2000bf05300 */
[----:B------:R-:W-:-:S12]  /*1ff10*/  @P1 BRA `(.L_x_3518) ;  /* 0x0000000000101947 */ /* 0x000fd80003800000 */
[----:B------:R-:W-:Y:S05]  /*1ff20*/  @!P2 BRA `(.L_x_3518) ;  /* 0x00000000000ca947 */ /* 0x000fea0003800000 */
[----:B-----5:R-:W3:Y:S04]  /*1ff30*/  LDG.E R4, desc[UR60][R2.64] ;  /* 0x0000003c02047981 */ /* 0x020ee8000c1e1900 */
[----:B--2---:R-:W3:Y:S02]  /*1ff40*/  LDG.E R2, desc[UR60][R2.64+0x4] ;  /* 0x0000043c02027981 */ /* 0x004ee4000c1e1900 */
[----:B---3--:R-:W-:-:S07]  /*1ff50*/  IMAD.IADD R4, R2, 0x1, -R4 ;  /* 0x0000000102047824 */ /* 0x008fce00078e0a04 */
.L_x_3518:
[----:B--2---:R-:W2:Y:S04]  /*1ff60*/  @P0 LDG.E R2, desc[UR60][R6.64] ;  /* 0x0000003c06020981 */ /* 0x004ea8000c1e1900 */
[----:B------:R-:W2:Y:S01]  /*1ff70*/  @P0 LDG.E R3, desc[UR60][R6.64+0x4] ;  /* 0x0000043c06030981 */ /* 0x000ea2000c1e1900 */
[----:B-----5:R-:W-:Y:S02]  /*1ff80*/  IMAD.IADD R4, R4, 0x1, -R5 ;  /* 0x0000000104047824 */ /* 0x020fe400078e0a05 */
[----:B--2---:R-:W-:Y:S02]  /*1ff90*/  @P0 IMAD.IADD R0, R3, 0x1, -R2 ;  /* 0x0000000103000824 */ /* 0x004fe400078e0a02 */
[----:B------:R-:W-:Y:S02]  /*1ffa0*/  IMAD.MOV.U32 R2, RZ, RZ, RZ ;  /* 0x000000ffff027224 */ /* 0x000fe400078e00ff */
[----:B------:R-:W-:-:S04]  /*1ffb0*/  IMAD.IADD R8, R4, 0x1, R0 ;  /* 0x0000000104087824 */ /* 0x000fc800078e0200 */
[----:B------:R-:W-:Y:S01]  /*1ffc0*/  VIADD R3, R8, 0x6f ;  /* 0x0000006f08037836 */ /* 0x000fe20000000000 */
[----:B------:R0:W-:Y:S03]  /*1ffd0*/  STL [R1+0x38], R8 ;  /* 0x0000380801007387 */ /* 0x0001e60000100800 */
[----:B------:R-:W-:-:S05]  /*1ffe0*/  IMAD.HI R2, R3, -0x6db6db6d, R2 ;  /* 0x9249249303027827 */ /* 0x000fca00078e0202 */
[----:B------:R-:W-:-:S04]  /*1fff0*/  SHF.R.U32.HI R3, RZ, 0x1f, R2 ;  /* 0x0000001fff037819 */ /* 0x000fc80000011602 */
[----:B0-----:R-:W-:-:S05]  /*20000*/  LEA.HI.SX32 R8, R2, R3, 0x1a ;  /* 0x0000000302087211 */ /* 0x001fca00078fd2ff */
[--C-:B------:R-:W-:Y:S01]  /*20010*/  IMAD R2, R8, 0x70, -R4.reuse ;  /* 0x0000007008027824 */ /* 0x100fe200078e0a04 */
[----:B------:R0:W-:Y:S01]  /*20020*/  STL [R1+0x28], R8 ;  /* 0x0000280801007387 */ /* 0x0001e20000100800 */
[----:B------:R-:W-:-:S03]  /*20030*/  IMAD.MOV R4, RZ, RZ, -R4 ;  /* 0x000000ffff047224 */ /* 0x000fc600078e0a04 */
[----:B------:R-:W-:Y:S02]  /*20040*/  VIMNMX R0, R2, R0, PT ;  /* 0x0000000002007248 */ /* 0x000fe40003fe0100 */
[----:B------:R-:W-:-:S04]  /*20050*/  VIMNMX R2, RZ, R4, !PT ;  /* 0x00000004ff027248 */ /* 0x000fc80007fe0100 */
[----:B0-----:R-:W-:Y:S02]  /*20060*/  SHF.R.U32.HI R8, RZ, 0x4, R2 ;  /* 0x00000004ff087819 */ /* 0x001fe40000011602 */
[----:B------:R-:W-:-:S03]  /*20070*/  ISETP.GT.AND P1, PT, R0, R2, PT ;  /* 0x000000020000720c */ /* 0x000fc60003f24270 */
[----:B------:R-:W-:-:S04]  /*20080*/  IMAD.WIDE.U32 R8, R8, 0x24924925, RZ ;  /* 0x2492492508087825 */ /* 0x000fc800078e00ff */
[----:B------:R-:W-:-:S06]  /*20090*/  IMAD.MOV.U32 R8, RZ, RZ, RZ ;  /* 0x000000ffff087224 */ /* 0x000fcc00078e00ff */
[----:B------:R0:W5:Y:S01]  /*200a0*/  @P0 LDG.E R8, desc[UR60][R6.64] ;  /* 0x0000003c06080981 */ /* 0x000162000c1e1900 */
[----:B------:R-:W-:Y:S02]  /*200b0*/  @P1 VIADD R3, R0, 0x6f ;  /* 0x0000006f00031836 */ /* 0x000fe40000000000 */
[----:B------:R-:W-:Y:S02]  /*200c0*/  @P1 IMAD.MOV.U32 R2, RZ, RZ, RZ ;  /* 0x000000ffff021224 */ /* 0x000fe400078e00ff */
[----:B------:R-:W-:Y:S02]  /*200d0*/  IMAD.MOV.U32 R0, RZ, RZ, R9 ;  /* 0x000000ffff007224 */ /* 0x000fe400078e0009 */
[----:B------:R-:W-:-:S04]  /*200e0*/  @P1 IMAD.HI R2, R3, -0x6db6db6d, R2 ;  /* 0x9249249303021827 */ /* 0x000fc800078e0202 */
[----:B------:R-:W-:Y:S01]  /*200f0*/  IMAD.MOV.U32 R4, RZ, RZ, R0 ;  /* 0x000000ffff047224 */ /* 0x000fe200078e0000 */
[----:B------:R-:W-:-:S04]  /*20100*/  @P1 SHF.R.U32.HI R3, RZ, 0x1f, R2 ;  /* 0x0000001fff031819 */ /* 0x000fc80000011602 */
[----:B------:R-:W-:Y:S01]  /*20110*/  @P1 LEA.HI.SX32 R4, R2, R3, 0x1a ;  /* 0x0000000302041211 */ /* 0x000fe200078fd2ff */
[----:B------:R-:W-:-:S05]  /*20120*/  IMAD.IADD R2, R10, 0x1, R5 ;  /* 0x000000010a027824 */ /* 0x000fca00078e0205 */
[----:B------:R0:W-:Y:S01]  /*20130*/  STL [R1+0x4], R2 ;  /* 0x0000040201007387 */ /* 0x0001e20000100800 */
[----:B------:R-:W-:Y:S01]  /*20140*/  ISETP.GT.AND P1, PT, R4, R0, PT ;  /* 0x000000000400720c */ /* 0x000fe20003f24270 */
[----:B------:R-:W-:Y:S01]  /*20150*/  BSSY B0, `(.L_x_3519) ;  /* 0x00000db000007945 */ /* 0x000fe20003800000 */
[----:B------:R-:W-:-:S11]  /*20160*/  PLOP3.LUT P2, PT, PT, PT, PT, 0x80, 0x0 ;  /* 0x000000000000781c */ /* 0x000fd60003f4f070 */
        /* <DEDUP_REMOVED lines=11> */
.L_x_3648:
[----:B------:R-:W-:-:S03]  /*20220*/  UMOV UR4, 0xffffffff ;  /* 0xffffffff00047882 */ /* 0x000fc60000000000 */
[----:B------:R-:W-:Y:S05]  /*20230*/  BRA.DIV UR4, `(.L_x_3522) ;  /* 0x0000005604987947 */ /* 0x000fea000b800000 */
[----:B------:R-:W-:-:S13]  /*20240*/  ELECT P6, URZ, PT ;  /* 0x00000000003f782f */ /* 0x000fda00038c0000 */
.L_x_3651:
[----:B------:R-:W2:Y:S01]  /*20250*/  LDL R5, [R1+0x34] ;  /* 0x0000340001057983 */ /* 0x000ea20000100800 */
[----:B------:R-:W-:Y:S01]  /*20260*/  BSSY B1, `(.L_x_3523) ;  /* 0x000000b000017945 */ /* 0x000fe20003800000 */
[----:B------:R-:W0:Y:S01]  /*20270*/  S2R R9, SR_CgaCtaId ;  /* 0x0000000000097919 */ /* 0x000e220000008800 */
[----:B--2---:R-:W-:-:S04]  /*20280*/  IADD3 R5, R5, 0x1, RZ ;  /* 0x0000000105057810 */ /* 0x004fc80007ffe0ff */
        /* <DEDUP_REMOVED lines=8> */
.L_x_3652:
[----:B------:R-:W-:Y:S05]  /*20310*/  BSYNC B1 ;  /* 0x0000000000017941 */ /* 0x000fea0003800000 */
.L_x_3523:
        /* <DEDUP_REMOVED lines=8> */
.L_x_3653:
        /* <DEDUP_REMOVED lines=11> */
.L_x_3528:
        /* <DEDUP_REMOVED lines=26> */
[----:B------:R1:W-:Y:S01]  /*205f0*/  UTMALDG.4D [UR8], [UR4], desc[UR6] ;  /* 0x00000608040075b4 */ /* 0x0003e20008019000 */
[----:B------:R-:W2:Y:S02]  /*20600*/  SYNCS.PHASECHK.TRANS64.TRYWAIT P0, [R5+URZ+0x368c0], R10 ;  /* 0x0368c00a050075a7 */ /* 0x000ea4000800017f */
[----:B-12---:R-:W-:Y:S05]  /*20610*/  @!P0 BRA `(.L_x_3529) ;  /* 0x0000005000e88947 */ /* 0x006fea0003800000 */
.L_x_3654:
        /* <DEDUP_REMOVED lines=8> */
.L_x_3530:
        /* <DEDUP_REMOVED lines=14> */
[----:B------:R-:W-:-:S05]  /*20780*/  UIADD3 UR15, UR15, 0x7400, URZ ;  /* 0x000074000f0f7890 */ /* 0x000fca000fffe03f */
[----:B------:R2:W-:Y:S02]  /*20790*/  UTMALDG.4D [UR8], [UR4], desc[UR6] ;  /* 0x00000608040075b4 */ /* 0x0005e40008019000 */
[----:B--2---:R-:W-:Y:S01]  /*207a0*/  UMOV UR8, UR14 ;  /* 0x0000000e00087c82 */ /* 0x004fe20008000000 */
[----:B------:R-:W-:Y:S01]  /*207b0*/  UMOV UR10, UR16 ;  /* 0x00000010000a7c82 */ /* 0x000fe20008000000 */
[----:B------:R-:W-:Y:S01]  /*207c0*/  UMOV UR14, 0x80 ;  /* 0x00000080000e7882 */ /* 0x000fe20000000000 */
[----:B------:R2:W-:Y:S02]  /*207d0*/  UTMALDG.4D [UR8], [UR4], desc[UR6] ;  /* 0x00000608040075b4 */ /* 0x0005e40008019000 */
[----:B--2---:R-:W-:Y:S01]  /*207e0*/  UMOV UR8, UR15 ;  /* 0x0000000f00087c82 */ /* 0x004fe20008000000 */
[----:B------:R-:W-:Y:S02]  /*207f0*/  UMOV UR10, UR14 ;  /* 0x0000000e000a7c82 */ /* 0x000fe40008000000 */
[----:B------:R2:W-:Y:S02]  /*20800*/  UTMALDG.4D [UR8], [UR4], desc[UR6] ;  /* 0x00000608040075b4 */ /* 0x0005e40008019000 */
[----:B--2---:R-:W-:Y:S01]  /*20810*/  NOP ;  /* 0x0000000000007918 */ /* 0x004fe20000000000 */
.L_x_3526:
[----:B------:R-:W-:Y:S05]  /*20820*/  BSYNC B1 ;  /* 0x0000000000017941 */ /* 0x000fea0003800000 */
.L_x_3525:
        /* <DEDUP_REMOVED lines=13> */
[C---:B-----5:R-:W-:Y:S02]  /*20900*/  IMAD R5, R4.reuse, 0x70, R8 ;  /* 0x0000007004057824 */ /* 0x060fe400078e0208 */
[----:B------:R-:W-:Y:S02]  /*20910*/  VIADD R4, R4, 0xffffffff ;  /* 0xffffffff04047836 */ /* 0x000fe40000000000 */
[----:B------:R-:W-:-:S07]  /*20920*/  VIADD R5, R5, 0xffffff20 ;  /* 0xffffff2005057836 */ /* 0x000fce0000000000 */
.L_x_3537:
        /* <DEDUP_REMOVED lines=9> */
.L_x_3655:
        /* <DEDUP_REMOVED lines=11> */
.L_x_3534:
        /* <DEDUP_REMOVED lines=27> */
.L_x_3656:
        /* <DEDUP_REMOVED lines=8> */
.L_x_3536:
        /* <DEDUP_REMOVED lines=24> */
.L_x_3532:
[----:B------:R-:W-:Y:S05]  /*20e20*/  BSYNC B1 ;  /* 0x0000000000017941 */ /* 0x000fea0003800000 */
.L_x_3531:
        /* <DEDUP_REMOVED lines=13> */
.L_x_3520:
[----:B------:R-:W-:Y:S05]  /*20f00*/  BSYNC B0 ;  /* 0x0000000000007941 */ /* 0x000fea0003800000 */
.L_x_3519:
        /* <DEDUP_REMOVED lines=23> */
.L_x_3539:
        /* <DEDUP_REMOVED lines=12> */
[----:B0-----:R-:W-:Y:S01]  /*21140*/  MOV R7, UR9 ;  /* 0x0000000900077c02 */ /* 0x001fe20008000f00 */
[----:B------:R-:W0:Y:S01]  /*21150*/  LDC.64 R2, c[0x4][R2] ;  /* 0x0100000002027b82 */ /* 0x000e220000000a00 */
[----:B------:R-:W-:Y:S02]  /*21160*/  IMAD.U32 R5, RZ, RZ, UR7 ;  /* 0x00000007ff057e24 */ /* 0x000fe4000f8e00ff */
[----:B------:R-:W-:Y:S02]  /*21170*/  IMAD.U32 R6, RZ, RZ, UR8 ;  /* 0x00000008ff067e24 */ /* 0x000fe4000f8e00ff */
[----:B------:R-:W-:-:S02]  /*21180*/  IMAD.U32 R10, RZ, RZ, UR4 ;  /* 0x00000004ff0a7e24 */ /* 0x000fc4000f8e00ff */
[----:B------:R-:W-:Y:S02]  /*21190*/  IMAD.U32 R11, RZ, RZ, UR5 ;  /* 0x00000005ff0b7e24 */ /* 0x000fe4000f8e00ff */
[----:B-----5:R-:W-:Y:S02]  /*211a0*/  IMAD.MOV.U32 R8, RZ, RZ, 0x70 ;  /* 0x00000070ff087424 */ /* 0x020fe400078e00ff */
[----:B------:R-:W-:Y:S02]  /*211b0*/  IMAD.MOV.U32 R12, RZ, RZ, 0x1 ;  /* 0x00000001ff0c7424 */ /* 0x000fe400078e00ff */
[----:B------:R-:W-:-:S07]  /*211c0*/  IMAD.MOV.U32 R13, RZ, RZ, RZ ;  /* 0x000000ffff0d7224 */ /* 0x000fce00078e00ff */
[----:B------:R-:W-:-:S07]  /*211d0*/  LEPC R20, `(.L_x_3541) ;  /* 0x000000001014794e */ /* 0x000fce0000000000 */
[----:B0-----:R-:W-:Y:S05]  /*211e0*/  CALL.ABS.NOINC R2 ;  /* 0x0000000002007343 */ /* 0x001fea0003c00000 */
.L_x_3541:
        /* <DEDUP_REMOVED lines=15> */
[----:B-----5:R-:W-:Y:S02]  /*212e0*/  IMAD.MOV.U32 R8, RZ, RZ, 0x70 ;  /* 0x00000070ff087424 */ /* 0x020fe400078e00ff */
[----:B------:R-:W-:Y:S02]  /*212f0*/  IMAD.MOV.U32 R12, RZ, RZ, 0x1 ;  /* 0x00000001ff0c7424 */ /* 0x000fe400078e00ff */
[----:B-1----:R-:W-:-:S07]  /*21300*/  IMAD.MOV.U32 R13, RZ, RZ, RZ ;  /* 0x000000ffff0d7224 */ /* 0x002fce00078e00ff */
[----:B------:R-:W-:-:S07]  /*21310*/  LEPC R20, `(.L_x_3543) ;  /* 0x000000001014794e */ /* 0x000fce0000000000 */
[----:B--2---:R-:W-:Y:S05]  /*21320*/  CALL.ABS.NOINC R2 ;  /* 0x0000000002007343 */ /* 0x004fea0003c00000 */
.L_x_3543:
        /* <DEDUP_REMOVED lines=16> */
.L_x_3542:
[----:B------:R-:W2:Y:S01]  /*21430*/  LDL.LU R2, [R1+0x2c] ;  /* 0x00002c0001027983 */ /* 0x000ea20000300800 */
[----:B------:R-:W-:-:S03]  /*21440*/  ULDC.64 UR4, c[0x0][0x9f8] ;  /* 0x00027e0000047ab9 */ /* 0x000fc60000000a00 */
[----:B------:R-:W3:Y:S04]  /*21450*/  LDL.LU R0, [R1+0x30] ;  /* 0x0000300001007983 */ /* 0x000ee80000300800 */
[----:B------:R-:W4:Y:S04]  /*21460*/  LDL.LU R4, [R1+0x3c] ;  /* 0x00003c0001047983 */ /* 0x000f280000300800 */
[----:B------:R-:W4:Y:S01]  /*21470*/  LDL.LU R5, [R1+0x24] ;  /* 0x0000240001057983 */ /* 0x000f220000300800 */
[----:B------:R-:W-:-:S04]  /*21480*/  ISETP.NE.U32.AND P0, PT, RZ, UR4, PT ;  /* 0x00000004ff007c0c */ /* 0x000fc8000bf05070 */
        /* <DEDUP_REMOVED lines=13> */
[----:B------:R-:W-:Y:S01]  /*21560*/  IMAD R17, R17, 0x80, R4 ;  /* 0x0000008011117824 */ /* 0x000fe200078e0204 */
[----:B------:R-:W-:Y:S01]  /*21570*/  PLOP3.LUT P1, PT, P6, PT, PT, 0x8, 0x0 ;  /* 0x000000000000781c */ /* 0x000fe2000372e170 */
[----:B------:R-:W-:Y:S01]  /*21580*/  IMAD.MOV.U32 R4, RZ, RZ, R18 ;  /* 0x000000ffff047224 */ /* 0x000fe200078e0012 */
[----:B-1----:R-:W1:Y:S02]  /*21590*/  LDC R2, c[0x0][0x428] ;  /* 0x00010a00ff027b82 */ /* 0x002e640000000800 */
[----:B-1----:R-:W-:-:S13]  /*215a0*/  ISETP.NE.AND P0, PT, R2, 0x1, PT ;  /* 0x000000010200780c */ /* 0x002fda0003f05270 */
[----:B------:R-:W1:Y:S08]  /*215b0*/  @P0 LDC R2, c[0x0][0x42c] ;  /* 0x00010b00ff020b82 */ /* 0x000e700000000800 */
[----:B------:R-:W2:Y:S01]  /*215c0*/  @P0 LDC R3, c[0x0][0x430] ;  /* 0x00010c00ff030b82 */ /* 0x000ea20000000800 */
[----:B-1----:R-:W-:-:S05]  /*215d0*/  @P0 IMAD.HI.U32 R2, R18, R2, RZ ;  /* 0x0000000212020227 */ /* 0x002fca00078e00ff */
[----:B--2---:R-:W-:Y:S02]  /*215e0*/  @P0 SHF.R.U32.HI R4, RZ, R3, R2 ;  /* 0x00000003ff040219 */ /* 0x004fe40000011602 */
[----:B------:R-:W-:-:S04]  /*215f0*/  ISETP.NE.U32.AND P0, PT, RZ, UR4, PT ;  /* 0x00000004ff007c0c */ /* 0x000fc8000bf05070 */
[----:B------:R-:W-:-:S04]  /*21600*/  ISETP.NE.AND.EX P0, PT, RZ, UR5, PT, P0 ;  /* 0x00000005ff007c0c */ /* 0x000fc8000bf05300 */
[----:B------:R-:W-:-:S09]  /*21610*/  SEL R2, R5, RZ, !P0 ;  /* 0x000000ff05027207 */ /* 0x000fd20004000000 */
.L_x_3544:
        /* <DEDUP_REMOVED lines=16> */
.L_x_3545:
        /* <DEDUP_REMOVED lines=15> */
.L_x_3546:
        /* <DEDUP_REMOVED lines=16> */
.L_x_3659:
[----:B------:R-:W2:Y:S01]  /*21910*/  LDL R3, [R1+0x28] ;  /* 0x0000280001037983 */ /* 0x000ea20000100800 */
[----:B------:R-:W-:Y:S01]  /*21920*/  UMOV UR4, 0xffffffff ;  /* 0xffffffff00047882 */ /* 0x000fe20000000000 */
[----:B------:R-:W-:Y:S01]  /*21930*/  SHF.R.S32.HI R12, RZ, 0x1f, R0 ;  /* 0x0000001fff0c7819 */ /* 0x000fe20000011400 */
[----:B--2---:R-:W-:Y:S01]  /*21940*/  VIADD R3, R3, 0xffffffff ;  /* 0xffffffff03037836 */ /* 0x004fe20000000000 */
[----:B------:R-:W-:Y:S06]  /*21950*/  BRA.DIV UR4, `(.L_x_3548) ;  /* 0x0000004204887947 */ /* 0x000fec000b800000 */
[----:B------:R-:W-:-:S13]  /*21960*/  ELECT P6, URZ, PT ;  /* 0x00000000003f782f */ /* 0x000fda00038c0000 */
.L_x_3662:
        /* <DEDUP_REMOVED lines=24> */
.L_x_3550:
        /* <DEDUP_REMOVED lines=9> */
.L_x_3663:
        /* <DEDUP_REMOVED lines=11> */
.L_x_3552:
        /* <DEDUP_REMOVED lines=34> */
.L_x_3549:
        /* <DEDUP_REMOVED lines=47> */
.L_x_3664:
[----:B------:R-:W-:Y:S05]  /*22140*/  BSYNC B0 ;  /* 0x0000000000007941 */ /* 0x000fea0003800000 */
.L_x_3553:
        /* <DEDUP_REMOVED lines=8> */
[----:B------:R-:W-:-:S04]  /*221d0*/  VIADDMNMX R13, R13, R2, 0xffffffff, !PT ;  /* 0xffffffff0d0d7446 */ /* 0x000fc80007800102 */
[C---:B------:R-:W-:Y:S01]  /*221e0*/  IADD3 R2, R6.reuse, R13, RZ ;  /* 0x0000000d06027210 */ /* 0x040fe20007ffe0ff */
        /* <DEDUP_REMOVED lines=18> */
[----:B------:R-:W-:Y:S01]  /*22310*/  IMAD.MOV.U32 R2, RZ, RZ, R6 ;  /* 0x000000ffff027224 */ /* 0x000fe200078e0006 */
        /* <DEDUP_REMOVED lines=16> */
.L_x_3561:
[----:B0-----:R-:W0:Y:S01]  /*22420*/  S2R R9, SR_CgaCtaId ;  /* 0x0000000000097919 */ /* 0x001e220000008800 */
[----:B------:R-:W-:-:S04]  /*22430*/  MOV R8, 0x400 ;  /* 0x0000040000087802 */ /* 0x000fc80000000f00 */
[----:B0-----:R-:W-:Y:S02]  /*22440*/  LEA R8, R9, R8, 0x18 ;  /* 0x0000000809087211 */ /* 0x001fe400078ec0ff */
[----:B------:R-:W-:-:S03]  /*22450*/  SHF.L.U32 R9, R14, 0x1f, RZ ;  /* 0x0000001f0e097819 */ /* 0x000fc600000006ff */
[----:B------:R-:W-:-:S04]  /*22460*/  IMAD R8, R7, 0x8, R8 ;  /* 0x0000000807087824 */ /* 0x000fc800078e0208 */
[----:B------:R-:W0:Y:S02]  /*22470*/  SYNCS.PHASECHK.TRANS64.TRYWAIT P0, [R8+URZ+0x36840], R9 ;  /* 0x03684009080075a7 */ /* 0x000e24000800017f */
[----:B0-----:R-:W-:Y:S05]  /*22480*/  @!P0 BRA `(.L_x_3562) ;  /* 0x0000003800108947 */ /* 0x001fea0003800000 */
.L_x_3665:
        /* <DEDUP_REMOVED lines=11> */
.L_x_3563:
        /* <DEDUP_REMOVED lines=20> */
[----:B------:R-:W-:Y:S02]  /*22680*/  UMOV UR17, 0x40 ;  /* 0x0000004000117882 */ /* 0x000fe40000000000 */
[----:B------:R-:W-:Y:S01]  /*22690*/  UMOV UR8, UR14 ;  /* 0x0000000e00087c82 */ /* 0x000fe20008000000 */
        /* <DEDUP_REMOVED lines=15> */
.L_x_3666:
        /* <DEDUP_REMOVED lines=10> */
.L_x_3565:
[----:B------:R-:W2:Y:S02]  /*22830*/  LDL R9, [R1+0x10] ;  /* 0x0000100001097983 */ /* 0x000ea40000100800 */
[----:B--2---:R-:W-:-:S13]  /*22840*/  LOP3.LUT P0, RZ, R9, 0x40, RZ, 0xc0, !PT ;  /* 0x0000004009ff7812 */ /* 0x004fda000780c0ff */
[----:B------:R-:W-:Y:S05]  /*22850*/  @P0 BRA `(.L_x_3566) ;  /* 0x0000000000040947 */ /* 0x000fea0003800000 */
[----:B------:R-:W-:Y:S01]  /*22860*/  BPT.TRAP 0x1 ;  /* 0x000000040000795c */ /* 0x000fe20000300000 */
.L_x_3566:
        /* <DEDUP_REMOVED lines=35> */
.L_x_3560:
[----:B------:R-:W-:Y:S05]  /*22aa0*/  BSYNC B2 ;  /* 0x0000000000027941 */ /* 0x000fea0003800000 */
.L_x_3559:
[----:B------:R-:W2:Y:S04]  /*22ab0*/  LDL.LU R2, [R1+0x28] ;  /* 0x0000280001027983 */ /* 0x000ea80000300800 */
[----:B------:R0:W-:Y:S04]  /*22ac0*/  STL [R1], R7 ;  /* 0x0000000701007387 */ /* 0x0001e80000100800 */
[----:B------:R0:W-:Y:S02]  /*22ad0*/  STL [R1+0x8], R14 ;  /* 0x0000080e01007387 */ /* 0x0001e40000100800 */
[----:B0-2---:R-:W-:-:S07]  /*22ae0*/  VIADD R6, R2, 0xfffffffd ;  /* 0xfffffffd02067836 */ /* 0x005fce0000000000 */
.L_x_3558:
[----:B------:R-:W-:Y:S05]  /*22af0*/  BSYNC B1 ;  /* 0x0000000000017941 */ /* 0x000fea0003800000 */
.L_x_3557:
[----:B------:R-:W-:-:S05]  /*22b00*/  IMAD.MOV R13, RZ, RZ, -R13 ;  /* 0x000000ffff0d7224 */ /* 0x000fca00078e0a0d */
[----:B------:R-:W-:-:S13]  /*22b10*/  ISETP.NE.AND P0, PT, R3, R13, PT ;  /* 0x0000000d0300720c */ /* 0x000fda0003f05270 */
[----:B------:R-:W-:Y:S05]  /*22b20*/  @!P0 BRA `(.L_x_3556) ;  /* 0x0000001000508947 */ /* 0x000fea0003800000 */
[----:B------:R-:W-:-:S07]  /*22b30*/  IMAD.MOV.U32 R10, RZ, RZ, R5 ;  /* 0x000000ffff0a7224 */ /* 0x000fce00078e0005 */
.L_x_3583:
        /* <DEDUP_REMOVED lines=27> */
[----:B------:R-:W-:-:S05]  /*22cf0*/  IMAD R10, R0, UR7, R10 ;  /* 0x00000007000a7c24 */ /* 0x000fca000f8e020a */
[----:B------:R-:W-:Y:S02]  /*22d00*/  IADD3 R3, R10, R3, RZ ;  /* 0x000000030a037210 */ /* 0x000fe40007ffe0ff */
[----:B------:R-:W-:-:S04]  /*22d10*/  LEA R10, P0, R2, UR4, 0x2 ;  /* 0x00000004020a7c11 */ /* 0x000fc8000f8010ff */
[----:B------:R-:W-:-:S05]  /*22d20*/  LEA.HI.X R11, R2, UR5, R3, 0x2, P0 ;  /* 0x00000005020b7c11 */ /* 0x000fca00080f1403 */
[----:B------:R0:W5:Y:S04]  /*22d30*/  LDG.E R10, desc[UR60][R10.64] ;  /* 0x0000003c0a0a7981 */ /* 0x000168000c1e1900 */
.L_x_3569:
[----:B------:R-:W1:Y:S01]  /*22d40*/  S2R R3, SR_CgaCtaId ;  /* 0x0000000000037919 */ /* 0x000e620000008800 */
[----:B------:R-:W-:-:S04]  /*22d50*/  MOV R2, 0x400 ;  /* 0x0000040000027802 */ /* 0x000fc80000000f00 */
[----:B-1----:R-:W-:Y:S02]  /*22d60*/  LEA R2, R3, R2, 0x18 ;  /* 0x0000000203027211 */ /* 0x002fe400078ec0ff */
[----:B------:R-:W-:-:S03]  /*22d70*/  SHF.L.U32 R3, R8, 0x1f, RZ ;  /* 0x0000001f08037819 */ /* 0x000fc600000006ff */
[----:B------:R-:W-:-:S04]  /*22d80*/  IMAD R2, R7, 0x8, R2 ;  /* 0x0000000807027824 */ /* 0x000fc800078e0202 */
[----:B------:R-:W1:Y:S02]  /*22d90*/  SYNCS.PHASECHK.TRANS64.TRYWAIT P0, [R2+URZ+0x36840], R3 ;  /* 0x03684003020075a7 */ /* 0x000e64000800017f */
[----:B-1----:R-:W-:Y:S05]  /*22da0*/  @!P0 BRA `(.L_x_3570) ;  /* 0x0000002c00f08947 */ /* 0x002fea0003800000 */
.L_x_3667:
        /* <DEDUP_REMOVED lines=11> */
.L_x_3571:
        /* <DEDUP_REMOVED lines=37> */
.L_x_3668:
        /* <DEDUP_REMOVED lines=10> */
.L_x_3573:
[----:B------:R-:W2:Y:S02]  /*23150*/  LDL R3, [R1+0x10] ;  /* 0x0000100001037983 */ /* 0x000ea40000100800 */
[----:B--2---:R-:W-:-:S13]  /*23160*/  LOP3.LUT P0, RZ, R3, 0x40, RZ, 0xc0, !PT ;  /* 0x0000004003ff7812 */ /* 0x004fda000780c0ff */
[----:B------:R-:W-:Y:S05]  /*23170*/  @P0 BRA `(.L_x_3574) ;  /* 0x0000000000040947 */ /* 0x000fea0003800000 */
[----:B------:R-:W-:Y:S01]  /*23180*/  BPT.TRAP 0x1 ;  /* 0x000000040000795c */ /* 0x000fe20000300000 */
.L_x_3574:
        /* <DEDUP_REMOVED lines=36> */
.L_x_3568:
[----:B------:R-:W-:Y:S05]  /*233d0*/  BSYNC B1 ;  /* 0x0000000000017941 */ /* 0x000fea0003800000 */
.L_x_3567:
        /* <DEDUP_REMOVED lines=31> */
.L_x_3577:
[----:B------:R-:W2:Y:S01]  /*235d0*/  S2R R3, SR_CgaCtaId ;  /* 0x0000000000037919 */ /* 0x000ea20000008800 */
[----:B------:R-:W-:-:S04]  /*235e0*/  MOV R2, 0x400 ;  /* 0x0000040000027802 */ /* 0x000fc80000000f00 */
[----:B--2---:R-:W-:Y:S02]  /*235f0*/  LEA R2, R3, R2, 0x18 ;  /* 0x0000000203027211 */ /* 0x004fe400078ec0ff */
[----:B------:R-:W-:-:S03]  /*23600*/  SHF.L.U32 R3, R13, 0x1f, RZ ;  /* 0x0000001f0d037819 */ /* 0x000fc600000006ff */
[----:B------:R-:W-:-:S04]  /*23610*/  IMAD R2, R14, 0x8, R2 ;  /* 0x000000080e027824 */ /* 0x000fc800078e0202 */
[----:B------:R-:W2:Y:S02]  /*23620*/  SYNCS.PHASECHK.TRANS64.TRYWAIT P0, [R2+URZ+0x36840], R3 ;  /* 0x03684003020075a7 */ /* 0x000ea4000800017f */
[----:B--2---:R-:W-:Y:S05]  /*23630*/  @!P0 BRA `(.L_x_3578) ;  /* 0x0000002400f48947 */ /* 0x004fea0003800000 */
.L_x_3669:
        /* <DEDUP_REMOVED lines=11> */
.L_x_3579:
        /* <DEDUP_REMOVED lines=25> */
[----:B------:R-:W-:-:S03]  /*23880*/  UIADD3 UR16, UR8, 0x28400, URZ ;  /* 0x0002840008107890 */ /* 0x000fc6000fffe03f */
        /* <DEDUP_REMOVED lines=10> */
.L_x_3670:
        /* <DEDUP_REMOVED lines=10> */
.L_x_3581:
[----:B------:R-:W2:Y:S02]  /*239d0*/  LDL R3, [R1+0x10] ;  /* 0x0000100001037983 */ /* 0x000ea40000100800 */
[----:B--2---:R-:W-:-:S13]  /*239e0*/  LOP3.LUT P0, RZ, R3, 0x40, RZ, 0xc0, !PT ;  /* 0x0000004003ff7812 */ /* 0x004fda000780c0ff */
[----:B------:R-:W-:Y:S05]  /*239f0*/  @P0 BRA `(.L_x_3582) ;  /* 0x0000000000040947 */ /* 0x000fea0003800000 */
[----:B------:R-:W-:Y:S01]  /*23a00*/  BPT.TRAP 0x1 ;  /* 0x000000040000795c */ /* 0x000fe20000300000 */
.L_x_3582:
        /* <DEDUP_REMOVED lines=34> */
.L_x_3576:
[----:B------:R-:W-:Y:S05]  /*23c30*/  BSYNC B1 ;  /* 0x0000000000017941 */ /* 0x000fea0003800000 */
.L_x_3575:
[C---:B------:R-:W-:Y:S01]  /*23c40*/  ISETP.GT.AND P0, PT, R6.reuse, 0x1, PT ;  /* 0x000000010600780c */ /* 0x040fe20003f04270 */
[----:B------:R-:W-:-:S12]  /*23c50*/  VIADD R6, R6, 0xfffffffe ;  /* 0xfffffffe06067836 */ /* 0x000fd80000000000 */
[----:B------:R-:W-:Y:S05]  /*23c60*/  @P0 BRA `(.L_x_3583) ;  /* 0xffffffec00b40947 */ /* 0x000fea000383ffff */
.L_x_3556:
[----:B------:R-:W-:Y:S05]  /*23c70*/  BSYNC B0 ;  /* 0x0000000000007941 */ /* 0x000fea0003800000 */
.L_x_3555:
        /* <DEDUP_REMOVED lines=17> */
.L_x_3585:
[----:B------:R-:W-:Y:S05]  /*23d90*/  BSYNC B0 ;  /* 0x0000000000007941 */ /* 0x000fea0003800000 */
.L_x_3584:
        /* <DEDUP_REMOVED lines=11> */
.L_x_3671:
        /* <DEDUP_REMOVED lines=10> */
.L_x_3589:
[----:B------:R-:W2:Y:S02]  /*23ef0*/  LDL R0, [R1+0x10] ;  /* 0x0000100001007983 */ /* 0x000ea40000100800 */
[----:B--2---:R-:W-:-:S13]  /*23f00*/  LOP3.LUT P0, RZ, R0, 0x40, RZ, 0xc0, !PT ;  /* 0x0000004000ff7812 */ /* 0x004fda000780c0ff */
[----:B------:R-:W-:Y:S05]  /*23f10*/  @P0 BRA `(.L_x_3590) ;  /* 0x0000000000040947 */ /* 0x000fea0003800000 */
[----:B------:R-:W-:Y:S01]  /*23f20*/  BPT.TRAP 0x1 ;  /* 0x000000040000795c */ /* 0x000fe20000300000 */
.L_x_3590:
        /* <DEDUP_REMOVED lines=34> */
.L_x_3587:
[----:B------:R-:W-:Y:S05]  /*24150*/  BSYNC B0 ;  /* 0x0000000000007941 */ /* 0x000fea0003800000 */
.L_x_3586:
        /* <DEDUP_REMOVED lines=9> */
.L_x_3540:
[----:B------:R-:W-:Y:S05]  /*241f0*/  BSYNC B6 ;  /* 0x0000000000067941 */ /* 0x000fea0003800000 */
.L_x_3538:
[----:B------:R-:W-:-:S03]  /*24200*/  UMOV UR4, 0xffffffff ;  /* 0xffffffff00047882 */ /* 0x000fc60000000000 */
[----:B------:R-:W-:Y:S05]  /*24210*/  BRA.DIV UR4, `(.L_x_3591) ;  /* 0x0000001e04387947 */ /* 0x000fea000b800000 */
[----:B------:R2:W3:Y:S04]  /*24220*/  SHFL.IDX PT, R4, R16, RZ, 0x1f ;  /* 0x00001fff10047589 */ /* 0x0004e800000e0000 */
[----:B------:R2:W4:Y:S02]  /*24230*/  SHFL.IDX PT, R5, R16, 0x1, 0x1f ;  /* 0x00201f0010057f89 */ /* 0x00052400000e0000 */
.L_x_3675:
[----:B------:R-:W0:Y:S01]  /*24240*/  S2R R9, SR_TID.X ;  /* 0x0000000000097919 */ /* 0x000e220000002100 */
[----:B------:R-:W-:Y:S01]  /*24250*/  ULDC UR4, c[0x0][0xc14] ;  /* 0x0003050000047ab9 */ /* 0x000fe20000000800 */
[----:B------:R-:W-:Y:S01]  /*24260*/  BSSY B0, `(.L_x_3592) ;  /* 0x000000b000007945 */ /* 0x000fe20003800000 */
[----:B-1----:R-:W-:Y:S02]  /*24270*/  IMAD.U32 R0, RZ, RZ, UR4 ;  /* 0x00000004ff007e24 */ /* 0x002fe4000f8e00ff */
[----:B------:R-:W-:Y:S01]  /*24280*/  IMAD.MOV.U32 R3, RZ, RZ, RZ ;  /* 0x000000ffff037224 */ /* 0x000fe200078e00ff */
[----:B0-----:R-:W-:-:S04]  /*24290*/  LOP3.LUT R9, R9, 0x1f, RZ, 0xc0, !PT ;  /* 0x0000001f09097812 */ /* 0x001fc800078ec0ff */
[C---:B------:R-:W-:Y:S02]  /*242a0*/  ISETP.NE.AND P0, PT, R9.reuse, 0x1f, PT ;  /* 0x0000001f0900780c */ /* 0x040fe40003f05270 */
[----:B------:R-:W-:-:S04]  /*242b0*/  IADD3 R7, R9, R19, RZ ;  /* 0x0000001309077210 */ /* 0x000fc80007ffe0ff */
[----:B------:R-:W-:-:S13]  /*242c0*/  ISETP.GE.OR P0, PT, R7, R0, !P0 ;  /* 0x000000000700720c */ /* 0x000fda0004706670 */
[----:B------:R-:W-:Y:S05]  /*242d0*/  @P0 BRA `(.L_x_3593) ;  /* 0x00000000000c0947 */ /* 0x000fea0003800000 */
[----:B------:R-:W0:Y:S02]  /*242e0*/  LDC.64 R2, c[0x0][0xc58] ;  /* 0x00031600ff027b82 */ /* 0x000e240000000a00 */
[----:B0-----:R-:W-:-:S06]  /*242f0*/  IMAD.WIDE R2, R7, 0x4, R2 ;  /* 0x0000000407027825 */ /* 0x001fcc00078e0202 */
[----:B------:R0:W5:Y:S02]  /*24300*/  LDG.E R3, desc[UR60][R2.64] ;  /* 0x0000003c02037981 */ /* 0x000164000c1e1900 */
.L_x_3593:
[----:B------:R-:W-:Y:S05]  /*24310*/  BSYNC B0 ;  /* 0x0000000000007941 */ /* 0x000fea0003800000 */
.L_x_3592:
        /* <DEDUP_REMOVED lines=23> */
.L_x_3683:
[----:B------:R-:W-:Y:S02]  /*24490*/  ULDC UR4, c[0x0][0xc10] ;  /* 0x0003040000047ab9 */ /* 0x000fe40000000800 */
[----:B--2---:R-:W-:-:S04]  /*244a0*/  IMAD.U32 R16, RZ, RZ, UR4 ;  /* 0x00000004ff107e24 */ /* 0x004fc8000f8e00ff */
[----:B-1----:R-:W-:-:S04]  /*244b0*/  IMAD R14, R14, R16, RZ ;  /* 0x000000100e0e7224 */ /* 0x002fc800078e02ff */
[----:B----4-:R-:W-:-:S05]  /*244c0*/  IMAD.IADD R5, R5, 0x1, R14 ;  /* 0x0000000105057824 */ /* 0x010fca00078e020e */
[----:B---3--:R-:W-:-:S13]  /*244d0*/  ISETP.GT.AND P0, PT, R5, R4, PT ;  /* 0x000000040500720c */ /* 0x008fda0003f04270 */
[----:B------:R-:W-:Y:S05]  /*244e0*/  @P0 BRA `(.L_x_3595) ;  /* 0x0000000000b40947 */ /* 0x000fea0003800000 */
[----:B------:R-:W1:Y:S02]  /*244f0*/  LDC R0, c[0x0][0xc14] ;  /* 0x00030500ff007b82 */ /* 0x000e640000000800 */
.L_x_3600:
        /* <DEDUP_REMOVED lines=11> */
[----:B0-----:R-:W0:Y:S02]  /*245b0*/  LDC.64 R2, c[0x0][0xc58] ;  /* 0x00031600ff027b82 */ /* 0x001e240000000a00 */
[----:B0-----:R-:W-:-:S06]  /*245c0*/  IMAD.WIDE R2, R7, 0x4, R2 ;  /* 0x0000000407027825 */ /* 0x001fcc00078e0202 */
[----:B------:R1:W5:Y:S02]  /*245d0*/  LDG.E R3, desc[UR60][R2.64] ;  /* 0x0000003c02037981 */ /* 0x000364000c1e1900 */
.L_x_3598:
[----:B------:R-:W-:Y:S05]  /*245e0*/  BSYNC B0 ;  /* 0x0000000000007941 */ /* 0x000fea0003800000 */
.L_x_3597:
[----:B------:R-:W-:-:S03]  /*245f0*/  UMOV UR4, 0xffffffff ;  /* 0xffffffff00047882 */ /* 0x000fc60000000000 */
[----:B------:R-:W-:Y:S05]  /*24600*/  BRA.DIV UR4, `(.L_x_3599) ;  /* 0x0000001e04587947 */ /* 0x000fea000b800000 */
[----:B-----5:R-:W0:Y:S01]  /*24610*/  SHFL.UP PT, R14, R3, 0x1, RZ ;  /* 0x04200000030e7989 */ /* 0x020e2200000e00ff */
[C---:B------:R-:W-:Y:S02]  /*24620*/  ISETP.NE.AND P0, PT, R6.reuse, RZ, PT ;  /* 0x000000ff0600720c */ /* 0x040fe40003f05270 */
[----:B------:R-:W-:Y:S02]  /*24630*/  ISETP.GE.U32.AND P1, PT, R6, 0x2, PT ;  /* 0x000000020600780c */ /* 0x000fe40003f26070 */
[----:B01----:R-:W-:Y:S02]  /*24640*/  SEL R2, R14, RZ, P0 ;  /* 0x000000ff0e027207 */ /* 0x003fe40000000000 */
        /* <DEDUP_REMOVED lines=17> */
.L_x_3691:
[----:B------:R-:W-:Y:S02]  /*24760*/  ULDC UR4, c[0x0][0xc10] ;  /* 0x0003040000047ab9 */ /* 0x000fe40000000800 */
[----:B------:R-:W-:-:S04]  /*24770*/  IMAD.U32 R16, RZ, RZ, UR4 ;  /* 0x00000004ff107e24 */ /* 0x000fc8000f8e00ff */
[----:B-1----:R-:W-:-:S04]  /*24780*/  IMAD R14, R14, R16, RZ ;  /* 0x000000100e0e7224 */ /* 0x002fc800078e02ff */
[----:B------:R-:W-:-:S05]  /*24790*/  IMAD.IADD R5, R14, 0x1, R5 ;  /* 0x000000010e057824 */ /* 0x000fca00078e0205 */
[----:B------:R-:W-:-:S13]  /*247a0*/  ISETP.GT.AND P0, PT, R5, R4, PT ;  /* 0x000000040500720c */ /* 0x000fda0003f04270 */
[----:B------:R-:W-:Y:S05]  /*247b0*/  @!P0 BRA `(.L_x_3600) ;  /* 0xfffffffc00508947 */ /* 0x000fea000383ffff */
.L_x_3595:
[----:B------:R-:W-:Y:S01]  /*247c0*/  IADD3 R7, -R14, R5, RZ ;  /* 0x000000050e077210 */ /* 0x000fe20007ffe1ff */
[----:B------:R-:W-:-:S04]  /*247d0*/  UMOV UR4, 0xffffffff ;  /* 0xffffffff00047882 */ /* 0x000fc80000000000 */
[----:B------:R-:W-:-:S05]  /*247e0*/  IMAD R5, R2, R16, R7 ;  /* 0x0000001002057224 */ /* 0x000fca00078e0207 */
[----:B------:R-:W-:Y:S01]  /*247f0*/  ISETP.GT.AND P6, PT, R5, R4, PT ;  /* 0x000000040500720c */ /* 0x000fe20003fc4270 */
[----:B------:R-:W-:-:S12]  /*24800*/  BRA.DIV UR4, `(.L_x_3601) ;  /* 0x0000001e04ac7947 */ /* 0x000fd8000b800000 */
[----:B------:R-:W-:-:S04]  /*24810*/  VOTE.ANY R6, PT, !P6 ;  /* 0x0000000000067806 */ /* 0x000fc800070e0100 */
[----:B------:R-:W1:Y:S02]  /*24820*/  POPC R5, R6 ;  /* 0x0000000600057309 */ /* 0x000e640000000000 */
[----:B-1----:R1:W2:Y:S02]  /*24830*/  SHFL.IDX PT, R17, R3, R5, 0x1f ;  /* 0x00001f0503117589 */ /* 0x0022a400000e0000 */
.L_x_3695:
[----:B------:R-:W-:Y:S01]  /*24840*/  ISETP.NE.AND P0, PT, R6, RZ, PT ;  /* 0x000000ff0600720c */ /* 0x000fe20003f05270 */
[----:B------:R-:W-:-:S12]  /*24850*/  IMAD.MOV.U32 R14, RZ, RZ, RZ ;  /* 0x000000ffff0e7224 */ /* 0x000fd800078e00ff */
[----:B------:R-:W-:Y:S05]  /*24860*/  @!P0 BRA `(.L_x_3602) ;  /* 0x0000000000108947 */ /* 0x000fea0003800000 */
[----:B------:R-:W-:Y:S01]  /*24870*/  UMOV UR4, 0xffffffff ;  /* 0xffffffff00047882 */ /* 0x000fe20000000000 */
[----:B------:R-:W-:Y:S02]  /*24880*/  VIADD R12, R5, 0xffffffff ;  /* 0xffffffff050c7836 */ /* 0x000fe40000000000 */
[----:B------:R-:W-:Y:S05]  /*24890*/  BRA.DIV UR4, `(.L_x_3603) ;  /* 0x0000001e04d07947 */ /* 0x000fea000b800000 */
[----:B------:R3:W4:Y:S02]  /*248a0*/  SHFL.IDX PT, R14, R2, R12, 0x1f ;  /* 0x00001f0c020e7589 */ /* 0x00072400000e0000 */
.L_x_3602:
[-C--:B--2---:R-:W-:Y:S01]  /*248b0*/  IABS R6, R17.reuse ;  /* 0x0000001100067213 */ /* 0x084fe20000000000 */
[----:B----4-:R-:W-:Y:S01]  /*248c0*/  IMAD R16, R14, R16, R7 ;  /* 0x000000100e107224 */ /* 0x010fe200078e0207 */
[----:B------:R-:W-:Y:S01]  /*248d0*/  IABS R8, R17 ;  /* 0x0000001100087213 */ /* 0x000fe20000000000 */
[----:B0--3--:R-:W-:Y:S01]  /*248e0*/  IMAD.MOV.U32 R2, RZ, RZ, RZ ;  /* 0x000000ffff027224 */ /* 0x009fe200078e00ff */
[----:B------:R-:W0:Y:S01]  /*248f0*/  I2F.RP R7, R6 ;  /* 0x0000000600077306 */ /* 0x000e220000209400 */
[----:B------:R-:W-:Y:S02]  /*24900*/  IMAD.IADD R4, R4, 0x1, -R16 ;  /* 0x0000000104047824 */ /* 0x000fe400078e0a10 */
[----:B------:R-:W-:Y:S02]  /*24910*/  IMAD.MOV R8, RZ, RZ, -R8 ;  /* 0x000000ffff087224 */ /* 0x000fe400078e0a08 */
[----:B------:R-:W-:-:S03]  /*24920*/  IMAD.IADD R19, R5, 0x1, R19 ;  /* 0x0000000105137824 */ /* 0x000fc600078e0213 */
[----:B0-----:R-:W0:Y:S02]  /*24930*/  MUFU.RCP R7, R7 ;  /* 0x0000000700077308 */ /* 0x001e240000001000 */
[----:B0-----:R-:W-:-:S06]  /*24940*/  VIADD R9, R7, 0xffffffe ;  /* 0x0ffffffe07097836 */ /* 0x001fcc0000000000 */
[----:B-1----:R-:W0:Y:S02]  /*24950*/  F2I.FTZ.U32.TRUNC.NTZ R3, R9 ;  /* 0x0000000900037305 */ /* 0x002e24000021f000 */
[----:B0-----:R-:W-:-:S04]  /*24960*/  IMAD.MOV R11, RZ, RZ, -R3 ;  /* 0x000000ffff0b7224 */ /* 0x001fc800078e0a03 */
[----:B------:R-:W-:-:S04]  /*24970*/  IMAD R11, R11, R6, RZ ;  /* 0x000000060b0b7224 */ /* 0x000fc800078e02ff */
[----:B------:R-:W-:Y:S01]  /*24980*/  IMAD.HI.U32 R2, R3, R11, R2 ;  /* 0x0000000b03027227 */ /* 0x000fe200078e0002 */
        /* <DEDUP_REMOVED lines=17> */
.L_x_3596:
[----:B------:R-:W-:Y:S01]  /*24aa0*/  UMOV UR4, URZ ;  /* 0x0000003f00047c82 */ /* 0x000fe20008000000 */
[----:B------:R-:W-:Y:S01]  /*24ab0*/  UMOV UR5, URZ ;  /* 0x0000003f00057c82 */ /* 0x000fe20008000000 */
[----:B------:R-:W-:Y:S01]  /*24ac0*/  ULDC UR6, c[0x0][0xc14] ;  /* 0x0003050000067ab9 */ /* 0x000fe20000000800 */
[----:B------:R-:W-:Y:S02]  /*24ad0*/  IMAD.MOV.U32 R16, RZ, RZ, R4 ;  /* 0x000000ffff107224 */ /* 0x000fe400078e0004 */
[----:B------:R-:W-:Y:S02]  /*24ae0*/  IMAD.U32 R17, RZ, RZ, UR4 ;  /* 0x00000004ff117e24 */ /* 0x000fe4000f8e00ff */
[----:B------:R-:W-:Y:S02]  /*24af0*/  IMAD.U32 R18, RZ, RZ, UR5 ;  /* 0x00000005ff127e24 */ /* 0x000fe4000f8e00ff */
[----:B------:R-:W-:-:S07]  /*24b00*/  IMAD.U32 R19, RZ, RZ, UR6 ;  /* 0x00000006ff137e24 */ /* 0x000fce000f8e00ff */
.L_x_3604:
        /* <DEDUP_REMOVED lines=12> */
.L_x_3517:
        /* <DEDUP_REMOVED lines=12> */
.L_x_3698:
[----:B------:R-:W-:Y:S05]  /*24c90*/  BSYNC B0 ;  /* 0x0000000000007941 */ /* 0x000fea0003800000 */
.L_x_3606:
[----:B------:R-:W-:-:S03]  /*24ca0*/  UMOV UR4, 0xffffffff ;  /* 0xffffffff00047882 */ /* 0x000fc60000000000 */
[----:B------:R-:W-:Y:S05]  /*24cb0*/  BRA.DIV UR4, `(.L_x_3608) ;  /* 0x0000001e04007947 */ /* 0x000fea000b800000 */
[----:B------:R-:W1:Y:S02]  /*24cc0*/  S2R R2, SR_TID.X ;  /* 0x0000000000027919 */ /* 0x000e640000002100 */
[----:B-1----:R-:W-:-:S04]  /*24cd0*/  SHF.R.U32.HI R2, RZ, 0x5, R2 ;  /* 0x00000005ff027819 */ /* 0x002fc80000011602 */
[----:B------:R-:W-:-:S05]  /*24ce0*/  LOP3.LUT R2, R2, 0x3, RZ, 0xc0, !PT ;  /* 0x0000000302027812 */ /* 0x000fca00078ec0ff */
[----:B------:R1:W2:Y:S02]  /*24cf0*/  SHFL.IDX PT, R14, R2, RZ, 0x1f ;  /* 0x00001fff020e7589 */ /* 0x0002a400000e0000 */
.L_x_3701:
[----:B--2---:R-:W-:-:S13]  /*24d00*/  ISETP.NE.AND P0, PT, R14, RZ, PT ;  /* 0x000000ff0e00720c */ /* 0x004fda0003f05270 */
[----:B------:R-:W-:Y:S05]  /*24d10*/  @P0 BRA `(.L_x_3298) ;  /* 0x00000000009c0947 */ /* 0x000fea0003800000 */
[----:B------:R-:W-:-:S03]  /*24d20*/  UMOV UR4, 0xffffffff ;  /* 0xffffffff00047882 */ /* 0x000fc60000000000 */
[----:B------:R-:W-:Y:S05]  /*24d30*/  BRA.DIV UR4, `(.L_x_3609) ;  /* 0x0000001e04147947 */ /* 0x000fea000b800000 */
[----:B------:R-:W-:-:S13]  /*24d40*/  ELECT P6, URZ, PT ;  /* 0x00000000003f782f */ /* 0x000fda00038c0000 */
.L_x_3704:
        /* <DEDUP_REMOVED lines=8> */
.L_x_3610:
        /* <DEDUP_REMOVED lines=14> */
.L_x_3705:
[----:B------:R-:W1:Y:S02]  /*24eb0*/  SYNCS.PHASECHK.TRANS64.TRYWAIT P0, [R7+URZ], R2 ;  /* 0x00000002070075a7 */ /* 0x000e64000800017f */
[----:B-1----:R-:W-:Y:S05]  /*24ec0*/  @!P0 BRA `(.L_x_3612) ;  /* 0x0000001800e48947 */ /* 0x002fea0003800000 */
.L_x_3706:
[----:B------:R-:W-:Y:S05]  /*24ed0*/  @!P2 BRA `(.L_x_3613) ;  /* 0x000000000004a947 */ /* 0x000fea0003800000 */
[----:B------:R-:W-:Y:S01]  /*24ee0*/  BPT.TRAP 0x1 ;  /* 0x000000040000795c */ /* 0x000fe20000300000 */
.L_x_3613:
[----:B------:R-:W2:Y:S01]  /*24ef0*/  LDL.LU R4, [R1] ;  /* 0x0000000001047983 */ /* 0x000ea20000300800 */
[----:B------:R-:W-:-:S04]  /*24f00*/  VIADD R0, R0, 0x36860 ;  /* 0x0003686000007836 */ /* 0x000fc80000000000 */
[----:B--2---:R-:W-:-:S04]  /*24f10*/  IMAD R4, R4, 0x8, R0 ;  /* 0x0000000804047824 */ /* 0x004fc800078e0200 */
[----:B------:R-:W2:Y:S02]  /*24f20*/  SYNCS.PHASECHK.TRANS64.TRYWAIT P0, [R4+URZ], R5 ;  /* 0x00000005040075a7 */ /* 0x000ea4000800017f */
[----:B--2---:R-:W-:Y:S05]  /*24f30*/  @!P0 BRA `(.L_x_3614) ;  /* 0x0000001800dc8947 */ /* 0x004fea0003800000 */
.L_x_3707:
[----:B------:R-:W-:-:S07]  /*24f40*/  IMAD R3, R3, 0x8, R0 ;  /* 0x0000000803037824 */ /* 0x000fce00078e0200 */
.L_x_3615:
[----:B---3--:R3:W4:Y:S02]  /*24f50*/  SYNCS.PHASECHK.TRANS64.TRYWAIT P0, [R3+URZ], R2 ;  /* 0x00000002030075a7 */ /* 0x008724000800017f */
[----:B----4-:R-:W-:Y:S05]  /*24f60*/  @!P0 NANOSLEEP.SYNCS 0x989680 ;  /* 0x009896800000895d */ /* 0x010fea0003900000 */
[----:B------:R-:W4:Y:S02]  /*24f70*/  @!P0 SYNCS.PHASECHK.TRANS64 P0, [R3+URZ], R2 ;  /* 0x00000002030085a7 */ /* 0x000f24000800007f */
[----:B----4-:R-:W-:Y:S05]  /*24f80*/  @!P0 BRA `(.L_x_3615) ;  /* 0xfffffffc00f08947 */ /* 0x010fea000383ffff */
.L_x_3298:
[----:B------:R-:W-:Y:S05]  /*24f90*/  BSYNC B7 ;  /* 0x0000000000077941 */ /* 0x000fea0003800000 */
.L_x_3295:
[----:B------:R-:W-:Y:S05]  /*24fa0*/  EXIT ;  /* 0x000000000000794d */ /* 0x000fea0003800000 */
.L_x_3316:
[----:B0-----:R0:W1:Y:S02]  /*24fb0*/  SYNCS.PHASECHK.TRANS64.TRYWAIT P5, [R100+URZ+0x36890], R101 ;  /* 0x03689065640075a7 */ /* 0x00106400080a017f */
[----:B-1----:R-:W-:Y:S05]  /*24fc0*/  @!P5 NANOSLEEP.SYNCS 0x989680 ;  /* 0x009896800000d95d */ /* 0x002fea0003900000 */
[----:B------:R-:W1:Y:S02]  /*24fd0*/  @!P5 SYNCS.PHASECHK.TRANS64 P5, [R100+URZ+0x36890], R101 ;  /* 0x036890656400d5a7 */ /* 0x000e6400080a007f */
[----:B-1----:R-:W-:Y:S05]  /*24fe0*/  @!P5 BRA `(.L_x_3316) ;  /* 0xfffffffc00f0d947 */ /* 0x002fea000383ffff */
[----:B------:R-:W-:Y:S05]  /*24ff0*/  BRA `(.L_x_3616) ;  /* 0xfffffde800207947 */ /* 0x000fea000383ffff */
.L_x_3370:
[----:B-1----:R1:W3:Y:S02]  /*25000*/  SYNCS.PHASECHK.TRANS64.TRYWAIT P5, [R100+URZ+0x36890], R101 ;  /* 0x03689065640075a7 */ /* 0x0022e400080a017f */
[----:B---3--:R-:W-:Y:S05]  /*25010*/  @!P5 NANOSLEEP.SYNCS 0x989680 ;  /* 0x009896800000d95d */ /* 0x008fea0003900000 */
[----:B------:R-:W3:Y:S02]  /*25020*/  @!P5 SYNCS.PHASECHK.TRANS64 P5, [R100+URZ+0x36890], R101 ;  /* 0x036890656400d5a7 */ /* 0x000ee400080a007f */
[----:B---3--:R-:W-:Y:S05]  /*25030*/  @!P5 BRA `(.L_x_3370) ;  /* 0xfffffffc00f0d947 */ /* 0x008fea000383ffff */
[----:B------:R-:W-:Y:S05]  /*25040*/  BRA `(.L_x_3617) ;  /* 0xfffffe1c00947947 */ /* 0x000fea000383ffff */
.L_x_3395:
[----:B-1----:R1:W2:Y:S02]  /*25050*/  SYNCS.PHASECHK.TRANS64.TRYWAIT P3, [R100+URZ+0x36890], R101 ;  /* 0x03689065640075a7 */ /* 0x0022a4000806017f */
[----:B--2---:R-:W-:Y:S05]  /*25060*/  @!P3 NANOSLEEP.SYNCS 0x989680 ;  /* 0x009896800000b95d */ /* 0x004fea0003900000 */
[----:B------:R-:W2:Y:S02]  /*25070*/  @!P3 SYNCS.PHASECHK.TRANS64 P3, [R100+URZ+0x36890], R101 ;  /* 0x036890656400b5a7 */ /* 0x000ea4000806007f */
[----:B--2---:R-:W-:Y:S05]  /*25080*/  @!P3 BRA `(.L_x_3395) ;  /* 0xfffffffc00f0b947 */ /* 0x004fea000383ffff */
[----:B------:R-:W-:Y:S05]  /*25090*/  BRA `(.L_x_3618) ;  /* 0xfffffe5000307947 */ /* 0x000fea000383ffff */
.L_x_3401:
[----:B0-----:R0:W1:Y:S02]  /*250a0*/  SYNCS.PHASECHK.TRANS64.TRYWAIT P2, [R100+URZ+0x368b0], R101 ;  /* 0x0368b065640075a7 */ /* 0x001064000804017f */
[----:B-1----:R-:W-:Y:S05]  /*250b0*/  @!P2 NANOSLEEP.SYNCS 0x989680 ;  /* 0x009896800000a95d */ /* 0x002fea0003900000 */
[----:B------:R-:W1:Y:S02]  /*250c0*/  @!P2 SYNCS.PHASECHK.TRANS64 P2, [R100+URZ+0x368b0], R101 ;  /* 0x0368b0656400a5a7 */ /* 0x000e64000804007f */
[----:B-1----:R-:W-:Y:S05]  /*250d0*/  @!P2 BRA `(.L_x_3401) ;  /* 0xfffffffc00f0a947 */ /* 0x002fea000383ffff */
[----:B------:R-:W-:Y:S05]  /*250e0*/  BRA `(.L_x_3619) ;  /* 0xfffffe5400487947 */ /* 0x000fea000383ffff */
.L_x_3421:
        /* <DEDUP_REMOVED lines=8> */
.L_x_3621:
[----:B------:R-:W-:Y:S05]  /*25170*/  BSYNC B1 ;  /* 0x0000000000017941 */ /* 0x000fea0003800000 */
.L_x_3620:
[----:B------:R-:W-:Y:S05]  /*25180*/  BRA `(.L_x_3622) ;  /* 0xfffffe6c001c7947 */ /* 0x000fea000383ffff */
.L_x_3422:
        /* <DEDUP_REMOVED lines=8> */
.L_x_3624:
[----:B------:R-:W-:Y:S05]  /*25210*/  BSYNC B1 ;  /* 0x0000000000017941 */ /* 0x000fea0003800000 */
.L_x_3623:
[----:B------:R-:W-:Y:S05]  /*25220*/  BRA `(.L_x_3625) ;  /* 0xfffffe6c00007947 */ /* 0x000fea000383ffff */
.L_x_3423:
[----:B------:R-:W-:Y:S01]  /*25230*/  BSSY B1, `(.L_x_3626) ;  /* 0x0000008000017945 */ /* 0x000fe20003800000 */
[----:B------:R-:W-:Y:S01]  /*25240*/  IMAD.MOV.U32 R13, RZ, RZ, R40 ;  /* 0x000000ffff0d7224 */ /* 0x000fe200078e0028 */
[----:B------:R-:W-:Y:S01]  /*25250*/  MOV R15, 0xffffffff ;  /* 0xffffffff000f7802 */ /* 0x000fe20000000f00 */
[----:B------:R-:W-:Y:S02]  /*25260*/  IMAD.MOV.U32 R12, RZ, RZ, RZ ;  /* 0x000000ffff0c7224 */ /* 0x000fe400078e00ff */
[----:B------:R-:W-:-:S07]  /*25270*/  IMAD.MOV.U32 R11, RZ, RZ, 0x1c1f ;  /* 0x00001c1fff0b7424 */ /* 0x000fce00078e00ff */
[----:B------:R-:W-:Y:S05]  /*25280*/  WARPSYNC.COLLECTIVE R15, `(.L_x_3627) ;  /* 0x000000000f087348 */ /* 0x000fea0003c00000 */
[----:B------:R0:W1:Y:S02]  /*25290*/  SHFL.IDX P6, R14, R13, R12, R11 ;  /* 0x0000000c0d0e7389 */ /* 0x00006400000c000b */
[----:B01----:R-:W-:Y:S01]  /*252a0*/  ENDCOLLECTIVE ;  /* 0x000000000000791b */ /* 0x003fe20003800000 */
.L_x_3627:
[----:B------:R-:W-:Y:S05]  /*252b0*/  BSYNC B1 ;  /* 0x0000000000017941 */ /* 0x000fea0003800000 */
.L_x_3626:
[----:B------:R-:W-:Y:S05]  /*252c0*/  BRA `(.L_x_3628) ;  /* 0xfffffe6800e47947 */ /* 0x000fea000383ffff */
.L_x_3424:
        /* <DEDUP_REMOVED lines=8> */
.L_x_3630:
[----:B------:R-:W-:Y:S05]  /*25350*/  BSYNC B1 ;  /* 0x0000000000017941 */ /* 0x000fea0003800000 */
.L_x_3629:
[----:B------:R-:W-:Y:S05]  /*25360*/  BRA `(.L_x_3631) ;  /* 0xfffffe6800c87947 */ /* 0x000fea000383ffff */
.L_x_3426:
[----:B0-----:R0:W1:Y:S02]  /*25370*/  SYNCS.PHASECHK.TRANS64.TRYWAIT P1, [R2+URZ+0x36800], R5 ;  /* 0x03680005020075a7 */ /* 0x001064000802017f */
[----:B-1----:R-:W-:Y:S05]  /*25380*/  @!P1 NANOSLEEP.SYNCS 0x989680 ;  /* 0x009896800000995d */ /* 0x002fea0003900000 */
[----:B------:R-:W1:Y:S02]  /*25390*/  @!P1 SYNCS.PHASECHK.TRANS64 P1, [R2+URZ+0x36800], R5 ;  /* 0x03680005020095a7 */ /* 0x000e64000802007f */
[----:B-1----:R-:W-:Y:S05]  /*253a0*/  @!P1 BRA `(.L_x_3426) ;  /* 0xfffffffc00f09947 */ /* 0x002fea000383ffff */
[----:B------:R-:W-:Y:S05]  /*253b0*/  BRA `(.L_x_3632) ;  /* 0xfffffe6c00087947 */ /* 0x000fea000383ffff */
.L_x_3452:
        /* <DEDUP_REMOVED lines=8> */
.L_x_3634:
[----:B------:R-:W-:Y:S05]  /*25440*/  BSYNC B1 ;  /* 0x0000000000017941 */ /* 0x000fea0003800000 */
.L_x_3633:
[----:B------:R-:W-:Y:S05]  /*25450*/  BRA `(.L_x_3635) ;  /* 0xfffffe90008c7947 */ /* 0x000fea000383ffff */
.L_x_3453:
        /* <DEDUP_REMOVED lines=8> */
.L_x_3637:
[----:B------:R-:W-:Y:S05]  /*254e0*/  BSYNC B1 ;  /* 0x0000000000017941 */ /* 0x000fea0003800000 */
.L_x_3636:
[----:B------:R-:W-:Y:S05]  /*254f0*/  BRA `(.L_x_3638) ;  /* 0xfffffe9000707947 */ /* 0x000fea000383ffff */
.L_x_3454:
        /* <DEDUP_REMOVED lines=8> */
.L_x_3640:
[----:B------:R-:W-:Y:S05]  /*25580*/  BSYNC B1 ;  /* 0x0000000000017941 */ /* 0x000fea0003800000 */
.L_x_3639:
[----:B------:R-:W-:Y:S05]  /*25590*/  BRA `(.L_x_3641) ;  /* 0xfffffe9000547947 */ /* 0x000fea000383ffff */
.L_x_3455:
        /* <DEDUP_REMOVED lines=8> */
.L_x_3643:
[----:B------:R-:W-:Y:S05]  /*25620*/  BSYNC B1 ;  /* 0x0000000000017941 */ /* 0x000fea0003800000 */
.L_x_3642:
[----:B------:R-:W-:Y:S05]  /*25630*/  BRA `(.L_x_3644) ;  /* 0xfffffe9000387947 */ /* 0x000fea000383ffff */
.L_x_3457:
[----:B0-----:R0:W1:Y:S02]  /*25640*/  SYNCS.PHASECHK.TRANS64.TRYWAIT P0, [R2+URZ+0x36800], R3 ;  /* 0x03680003020075a7 */ /* 0x001064000800017f */
[----:B-1----:R-:W-:Y:S05]  /*25650*/  @!P0 NANOSLEEP.SYNCS 0x989680 ;  /* 0x009896800000895d */ /* 0x002fea0003900000 */
[----:B------:R-:W1:Y:S02]  /*25660*/  @!P0 SYNCS.PHASECHK.TRANS64 P0, [R2+URZ+0x36800], R3 ;  /* 0x03680003020085a7 */ /* 0x000e64000800007f */
[----:B-1----:R-:W-:Y:S05]  /*25670*/  @!P0 BRA `(.L_x_3457) ;  /* 0xfffffffc00f08947 */ /* 0x002fea000383ffff */
[----:B------:R-:W-:Y:S05]  /*25680*/  BRA `(.L_x_3645) ;  /* 0xfffffe90007c7947 */ /* 0x000fea000383ffff */
.L_x_3471:
[----:B-1----:R1:W2:Y:S02]  /*25690*/  SYNCS.PHASECHK.TRANS64.TRYWAIT P2, [R0+URZ+0x36830], R3 ;  /* 0x03683003000075a7 */ /* 0x0022a4000804017f */
[----:B--2---:R-:W-:Y:S05]  /*256a0*/  @!P2 NANOSLEEP.SYNCS 0x989680 ;  /* 0x009896800000a95d */ /* 0x004fea0003900000 */
[----:B------:R-:W2:Y:S02]  /*256b0*/  @!P2 SYNCS.PHASECHK.TRANS64 P2, [R0+URZ+0x36830], R3 ;  /* 0x036830030000a5a7 */ /* 0x000ea4000804007f */
[----:B--2---:R-:W-:Y:S05]  /*256c0*/  @!P2 BRA `(.L_x_3471) ;  /* 0xfffffffc00f0a947 */ /* 0x004fea000383ffff */
[----:B------:R-:W-:Y:S05]  /*256d0*/  BRA `(.L_x_3470) ;  /* 0xfffffeb4006c7947 */ /* 0x000fea000383ffff */
.L_x_3478:
[----:B-1----:R1:W2:Y:S02]  /*256e0*/  SYNCS.PHASECHK.TRANS64.TRYWAIT P2, [R14+URZ+0x36830], R5 ;  /* 0x036830050e0075a7 */ /* 0x0022a4000804017f */
[----:B--2---:R-:W-:Y:S05]  /*256f0*/  @!P2 NANOSLEEP.SYNCS 0x989680 ;  /* 0x009896800000a95d */ /* 0x004fea0003900000 */
[----:B------:R-:W2:Y:S02]  /*25700*/  @!P2 SYNCS.PHASECHK.TRANS64 P2, [R14+URZ+0x36830], R5 ;  /* 0x036830050e00a5a7 */ /* 0x000ea4000804007f */
[----:B--2---:R-:W-:Y:S05]  /*25710*/  @!P2 BRA `(.L_x_3478) ;  /* 0xfffffffc00f0a947 */ /* 0x004fea000383ffff */
[----:B------:R-:W-:Y:S05]  /*25720*/  BRA `(.L_x_3477) ;  /* 0xffffff0c00f07947 */ /* 0x000fea000383ffff */
.L_x_3483:
[----:B-1----:R1:W2:Y:S02]  /*25730*/  SYNCS.PHASECHK.TRANS64.TRYWAIT P2, [R15+URZ+0x36850], R0 ;  /* 0x036850000f0075a7 */ /* 0x0022a4000804017f */
[----:B--2---:R-:W-:Y:S05]  /*25740*/  @!P2 NANOSLEEP.SYNCS 0x989680 ;  /* 0x009896800000a95d */ /* 0x004fea0003900000 */
[----:B------:R-:W2:Y:S02]  /*25750*/  @!P2 SYNCS.PHASECHK.TRANS64 P2, [R15+URZ+0x36850], R0 ;  /* 0x036850000f00a5a7 */ /* 0x000ea4000804007f */
[----:B--2---:R-:W-:Y:S05]  /*25760*/  @!P2 BRA `(.L_x_3483) ;  /* 0xfffffffc00f0a947 */ /* 0x004fea000383ffff */
[----:B------:R-:W-:Y:S05]  /*25770*/  BRA `(.L_x_3482) ;  /* 0xffffff4400947947 */ /* 0x000fea000383ffff */
.L_x_3489:
[----:B-1----:R1:W2:Y:S02]  /*25780*/  SYNCS.PHASECHK.TRANS64.TRYWAIT P0, [R12+URZ+0x36850], R3 ;  /* 0x036850030c0075a7 */ /* 0x0022a4000800017f */
[----:B--2---:R-:W-:Y:S05]  /*25790*/  @!P0 NANOSLEEP.SYNCS 0x989680 ;  /* 0x009896800000895d */ /* 0x004fea0003900000 */
[----:B------:R-:W2:Y:S02]  /*257a0*/  @!P0 SYNCS.PHASECHK.TRANS64 P0, [R12+URZ+0x36850], R3 ;  /* 0x036850030c0085a7 */ /* 0x000ea4000800007f */
[----:B--2---:R-:W-:Y:S05]  /*257b0*/  @!P0 BRA `(.L_x_3489) ;  /* 0xfffffffc00f08947 */ /* 0x004fea000383ffff */
[----:B------:R-:W-:Y:S05]  /*257c0*/  BRA `(.L_x_3488) ;  /* 0xffffff6800507947 */ /* 0x000fea000383ffff */
.L_x_3521:
        /* <DEDUP_REMOVED lines=11> */
.L_x_3647:
[----:B------:R-:W-:Y:S05]  /*25880*/  BSYNC B1 ;  /* 0x0000000000017941 */ /* 0x000fea0003800000 */
.L_x_3646:
[----:B------:R-:W-:Y:S05]  /*25890*/  BRA `(.L_x_3648) ;  /* 0xffffffa800607947 */ /* 0x000fea000383ffff */
.L_x_3522:
[----:B------:R-:W-:Y:S01]  /*258a0*/  BSSY B1, `(.L_x_3649) ;  /* 0x0000006000017945 */ /* 0x000fe20003800000 */
[----:B------:R-:W-:-:S07]  /*258b0*/  IMAD.MOV.U32 R15, RZ, RZ, -0x1 ;  /* 0xffffffffff0f7424 */ /* 0x000fce00078e00ff */
[----:B-----5:R-:W-:Y:S05]  /*258c0*/  WARPSYNC.COLLECTIVE R15, `(.L_x_3650) ;  /* 0x000000000f0c7348 */ /* 0x020fea0003c00000 */
[----:B------:R-:W-:Y:S02]  /*258d0*/  ELECT P6, UR62, PT ;  /* 0x00000000003e782f */ /* 0x000fe400038c0000 */
[----:B------:R-:W-:Y:S01]  /*258e0*/  MOV R14, UR62 ;  /* 0x0000003e000e7c02 */ /* 0x000fe20008000f00 */
[----:B-----5:R-:W-:Y:S10]  /*258f0*/  ENDCOLLECTIVE ;  /* 0x000000000000791b */ /* 0x020ff40003800000 */
.L_x_3650:
[----:B------:R-:W-:Y:S05]  /*25900*/  BSYNC B1 ;  /* 0x0000000000017941 */ /* 0x000fea0003800000 */
.L_x_3649:
[----:B------:R-:W-:Y:S05]  /*25910*/  BRA `(.L_x_3651) ;  /* 0xffffffa8004c7947 */ /* 0x000fea000383ffff */
.L_x_3524:
[----:B0-----:R0:W1:Y:S02]  /*25920*/  SYNCS.PHASECHK.TRANS64.TRYWAIT P0, [R9+URZ+0x36820], R5 ;  /* 0x03682005090075a7 */ /* 0x001064000800017f */
[----:B-1----:R-:W-:Y:S05]  /*25930*/  @!P0 NANOSLEEP.SYNCS 0x989680 ;  /* 0x009896800000895d */ /* 0x002fea0003900000 */
[----:B------:R-:W1:Y:S02]  /*25940*/  @!P0 SYNCS.PHASECHK.TRANS64 P0, [R9+URZ+0x36820], R5 ;  /* 0x03682005090085a7 */ /* 0x000e64000800007f */
[----:B-1----:R-:W-:Y:S05]  /*25950*/  @!P0 BRA `(.L_x_3524) ;  /* 0xfffffffc00f08947 */ /* 0x002fea000383ffff */
[----:B------:R-:W-:Y:S05]  /*25960*/  BRA `(.L_x_3652) ;  /* 0xffffffa800687947 */ /* 0x000fea000383ffff */
.L_x_3527:
[----:B0-----:R0:W1:Y:S02]  /*25970*/  SYNCS.PHASECHK.TRANS64.TRYWAIT P0, [R5+URZ+0x368a0], R10 ;  /* 0x0368a00a050075a7 */ /* 0x001064000800017f */
[----:B-1----:R-:W-:Y:S05]  /*25980*/  @!P0 NANOSLEEP.SYNCS 0x989680 ;  /* 0x009896800000895d */ /* 0x002fea0003900000 */
[----:B------:R-:W1:Y:S02]  /*25990*/  @!P0 SYNCS.PHASECHK.TRANS64 P0, [R5+URZ+0x368a0], R10 ;  /* 0x0368a00a050085a7 */ /* 0x000e64000800007f */
[----:B-1----:R-:W-:Y:S05]  /*259a0*/  @!P0 BRA `(.L_x_3527) ;  /* 0xfffffffc00f08947 */ /* 0x002fea000383ffff */
[----:B------:R-:W-:Y:S05]  /*259b0*/  BRA `(.L_x_3653) ;  /* 0xffffffa800787947 */ /* 0x000fea000383ffff */
.L_x_3529:
[----:B-1----:R1:W2:Y:S02]  /*259c0*/  SYNCS.PHASECHK.TRANS64.TRYWAIT P0, [R5+URZ+0x368c0], R10 ;  /* 0x0368c00a050075a7 */ /* 0x0022a4000800017f */
[----:B--2---:R-:W-:Y:S05]  /*259d0*/  @!P0 NANOSLEEP.SYNCS 0x989680 ;  /* 0x009896800000895d */ /* 0x004fea0003900000 */
[----:B------:R-:W2:Y:S02]  /*259e0*/  @!P0 SYNCS.PHASECHK.TRANS64 P0, [R5+URZ+0x368c0], R10 ;  /* 0x0368c00a050085a7 */ /* 0x000ea4000800007f */
[----:B--2---:R-:W-:Y:S05]  /*259f0*/  @!P0 BRA `(.L_x_3529) ;  /* 0xfffffffc00f08947 */ /* 0x004fea000383ffff */
[----:B------:R-:W-:Y:S05]  /*25a00*/  BRA `(.L_x_3654) ;  /* 0xffffffac00047947 */ /* 0x000fea000383ffff */
.L_x_3533:
[----:B0-----:R0:W1:Y:S02]  /*25a10*/  SYNCS.PHASECHK.TRANS64.TRYWAIT P0, [R6+URZ+0x368a0], R7 ;  /* 0x0368a007060075a7 */ /* 0x001064000800017f */
[----:B-1----:R-:W-:Y:S05]  /*25a20*/  @!P0 NANOSLEEP.SYNCS 0x989680 ;  /* 0x009896800000895d */ /* 0x002fea0003900000 */
[----:B------:R-:W1:Y:S02]  /*25a30*/  @!P0 SYNCS.PHASECHK.TRANS64 P0, [R6+URZ+0x368a0], R7 ;  /* 0x0368a007060085a7 */ /* 0x000e64000800007f */
[----:B-1----:R-:W-:Y:S05]  /*25a40*/  @!P0 BRA `(.L_x_3533) ;  /* 0xfffffffc00f08947 */ /* 0x002fea000383ffff */
[----:B------:R-:W-:Y:S05]  /*25a50*/  BRA `(.L_x_3655) ;  /* 0xffffffac00d87947 */ /* 0x000fea000383ffff */
.L_x_3535:
[----:B-1----:R1:W2:Y:S02]  /*25a60*/  SYNCS.PHASECHK.TRANS64.TRYWAIT P1, [R6+URZ+0x368c0], R7 ;  /* 0x0368c007060075a7 */ /* 0x0022a4000802017f */
[----:B--2---:R-:W-:Y:S05]  /*25a70*/  @!P1 NANOSLEEP.SYNCS 0x989680 ;  /* 0x009896800000995d */ /* 0x004fea0003900000 */
[----:B------:R-:W2:Y:S02]  /*25a80*/  @!P1 SYNCS.PHASECHK.TRANS64 P1, [R6+URZ+0x368c0], R7 ;  /* 0x0368c007060095a7 */ /* 0x000ea4000802007f */
[----:B--2---:R-:W-:Y:S05]  /*25a90*/  @!P1 BRA `(.L_x_3535) ;  /* 0xfffffffc00f09947 */ /* 0x004fea000383ffff */
[----:B------:R-:W-:Y:S05]  /*25aa0*/  BRA `(.L_x_3656) ;  /* 0xffffffb0005c7947 */ /* 0x000fea000383ffff */
.L_x_3547:
        /* <DEDUP_REMOVED lines=11> */
.L_x_3658:
[----:B------:R-:W-:Y:S05]  /*25b60*/  BSYNC B0 ;  /* 0x0000000000007941 */ /* 0x000fea0003800000 */
.L_x_3657:
[----:B------:R-:W-:Y:S05]  /*25b70*/  BRA `(.L_x_3659) ;  /* 0xffffffbc00647947 */ /* 0x000fea000383ffff */
.L_x_3548:
[----:B------:R-:W-:Y:S01]  /*25b80*/  BSSY B0, `(.L_x_3660) ;  /* 0x0000006000007945 */ /* 0x000fe20003800000 */
[----:B------:R-:W-:-:S07]  /*25b90*/  IMAD.MOV.U32 R15, RZ, RZ, -0x1 ;  /* 0xffffffffff0f7424 */ /* 0x000fce00078e00ff */
[----:B------:R-:W-:Y:S05]  /*25ba0*/  WARPSYNC.COLLECTIVE R15, `(.L_x_3661) ;  /* 0x000000000f0c7348 */ /* 0x000fea0003c00000 */
[----:B------:R-:W-:Y:S02]  /*25bb0*/  ELECT P6, UR62, PT ;  /* 0x00000000003e782f */ /* 0x000fe400038c0000 */
[----:B------:R-:W-:Y:S01]  /*25bc0*/  MOV R14, UR62 ;  /* 0x0000003e000e7c02 */ /* 0x000fe20008000f00 */
[----:B------:R-:W-:Y:S10]  /*25bd0*/  ENDCOLLECTIVE ;  /* 0x000000000000791b */ /* 0x000ff40003800000 */
.L_x_3661:
[----:B------:R-:W-:Y:S05]  /*25be0*/  BSYNC B0 ;  /* 0x0000000000007941 */ /* 0x000fea0003800000 */
.L_x_3660:
[----:B------:R-:W-:Y:S05]  /*25bf0*/  BRA `(.L_x_3662) ;  /* 0xffffffbc005c7947 */ /* 0x000fea000383ffff */
.L_x_3551:
[----:B0-----:R0:W1:Y:S02]  /*25c00*/  SYNCS.PHASECHK.TRANS64.TRYWAIT P0, [R6+URZ+0x36840], R7 ;  /* 0x03684007060075a7 */ /* 0x001064000800017f */
[----:B-1----:R-:W-:Y:S05]  /*25c10*/  @!P0 NANOSLEEP.SYNCS 0x989680 ;  /* 0x009896800000895d */ /* 0x002fea0003900000 */
[----:B------:R-:W1:Y:S02]  /*25c20*/  @!P0 SYNCS.PHASECHK.TRANS64 P0, [R6+URZ+0x36840], R7 ;  /* 0x03684007060085a7 */ /* 0x000e64000800007f */
[----:B-1----:R-:W-:Y:S05]  /*25c30*/  @!P0 BRA `(.L_x_3551) ;  /* 0xfffffffc00f08947 */ /* 0x002fea000383ffff */
[----:B------:R-:W-:Y:S05]  /*25c40*/  BRA `(.L_x_3663) ;  /* 0xffffffbc00cc7947 */ /* 0x000fea000383ffff */
.L_x_3554:
        /* <DEDUP_REMOVED lines=8> */
.L_x_3562:
[----:B0-----:R0:W1:Y:S02]  /*25cd0*/  SYNCS.PHASECHK.TRANS64.TRYWAIT P0, [R8+URZ+0x36840], R9 ;  /* 0x03684009080075a7 */ /* 0x001064000800017f */
[----:B-1----:R-:W-:Y:S05]  /*25ce0*/  @!P0 NANOSLEEP.SYNCS 0x989680 ;  /* 0x009896800000895d */ /* 0x002fea0003900000 */
[----:B------:R-:W1:Y:S02]  /*25cf0*/  @!P0 SYNCS.PHASECHK.TRANS64 P0, [R8+URZ+0x36840], R9 ;  /* 0x03684009080085a7 */ /* 0x000e64000800007f */
[----:B-1----:R-:W-:Y:S05]  /*25d00*/  @!P0 BRA `(.L_x_3562) ;  /* 0xfffffffc00f08947 */ /* 0x002fea000383ffff */
[----:B------:R-:W-:Y:S05]  /*25d10*/  BRA `(.L_x_3665) ;  /* 0xffffffc400dc7947 */ /* 0x000fea000383ffff */
.L_x_3564:
[----:B0-----:R0:W1:Y:S02]  /*25d20*/  SYNCS.PHASECHK.TRANS64.TRYWAIT P0, [R8+URZ+0x36860], R9 ;  /* 0x03686009080075a7 */ /* 0x001064000800017f */
[----:B-1----:R-:W-:Y:S05]  /*25d30*/  @!P0 NANOSLEEP.SYNCS 0x989680 ;  /* 0x009896800000895d */ /* 0x002fea0003900000 */
[----:B------:R-:W1:Y:S02]  /*25d40*/  @!P0 SYNCS.PHASECHK.TRANS64 P0, [R8+URZ+0x36860], R9 ;  /* 0x03686009080085a7 */ /* 0x000e64000800007f */
[----:B-1----:R-:W-:Y:S05]  /*25d50*/  @!P0 BRA `(.L_x_3564) ;  /* 0xfffffffc00f08947 */ /* 0x002fea000383ffff */
[----:B------:R-:W-:Y:S05]  /*25d60*/  BRA `(.L_x_3666) ;  /* 0xffffffc800887947 */ /* 0x000fea000383ffff */
.L_x_3570:
[----:B-1----:R1:W2:Y:S02]  /*25d70*/  SYNCS.PHASECHK.TRANS64.TRYWAIT P0, [R2+URZ+0x36840], R3 ;  /* 0x03684003020075a7 */ /* 0x0022a4000800017f */
[----:B--2---:R-:W-:Y:S05]  /*25d80*/  @!P0 NANOSLEEP.SYNCS 0x989680 ;  /* 0x009896800000895d */ /* 0x004fea0003900000 */
[----:B------:R-:W2:Y:S02]  /*25d90*/  @!P0 SYNCS.PHASECHK.TRANS64 P0, [R2+URZ+0x36840], R3 ;  /* 0x03684003020085a7 */ /* 0x000ea4000800007f */
[----:B--2---:R-:W-:Y:S05]  /*25da0*/  @!P0 BRA `(.L_x_3570) ;  /* 0xfffffffc00f08947 */ /* 0x004fea000383ffff */
[----:B------:R-:W-:Y:S05]  /*25db0*/  BRA `(.L_x_3667) ;  /* 0xffffffcc00fc7947 */ /* 0x000fea000383ffff */
.L_x_3572:
[----:B0-----:R0:W1:Y:S02]  /*25dc0*/  SYNCS.PHASECHK.TRANS64.TRYWAIT P0, [R2+URZ+0x36860], R3 ;  /* 0x03686003020075a7 */ /* 0x001064000800017f */
[----:B-1----:R-:W-:Y:S05]  /*25dd0*/  @!P0 NANOSLEEP.SYNCS 0x989680 ;  /* 0x009896800000895d */ /* 0x002fea0003900000 */
[----:B------:R-:W1:Y:S02]  /*25de0*/  @!P0 SYNCS.PHASECHK.TRANS64 P0, [R2+URZ+0x36860], R3 ;  /* 0x03686003020085a7 */ /* 0x000e64000800007f */
[----:B-1----:R-:W-:Y:S05]  /*25df0*/  @!P0 BRA `(.L_x_3572) ;  /* 0xfffffffc00f08947 */ /* 0x002fea000383ffff */
[----:B------:R-:W-:Y:S05]  /*25e00*/  BRA `(.L_x_3668) ;  /* 0xffffffd000a87947 */ /* 0x000fea000383ffff */
.L_x_3578:
[----:B--2---:R2:W3:Y:S02]  /*25e10*/  SYNCS.PHASECHK.TRANS64.TRYWAIT P0, [R2+URZ+0x36840], R3 ;  /* 0x03684003020075a7 */ /* 0x0044e4000800017f */
[----:B---3--:R-:W-:Y:S05]  /*25e20*/  @!P0 NANOSLEEP.SYNCS 0x989680 ;  /* 0x009896800000895d */ /* 0x008fea0003900000 */
[----:B------:R-:W3:Y:S02]  /*25e30*/  @!P0 SYNCS.PHASECHK.TRANS64 P0, [R2+URZ+0x36840], R3 ;  /* 0x03684003020085a7 */ /* 0x000ee4000800007f */
[----:B---3--:R-:W-:Y:S05]  /*25e40*/  @!P0 BRA `(.L_x_3578) ;  /* 0xfffffffc00f08947 */ /* 0x008fea000383ffff */
[----:B------:R-:W-:Y:S05]  /*25e50*/  BRA `(.L_x_3669) ;  /* 0xffffffd400f87947 */ /* 0x000fea000383ffff */
.L_x_3580:
[----:B0-----:R0:W1:Y:S02]  /*25e60*/  SYNCS.PHASECHK.TRANS64.TRYWAIT P0, [R2+URZ+0x36860], R8 ;  /* 0x03686008020075a7 */ /* 0x001064000800017f */
[----:B-1----:R-:W-:Y:S05]  /*25e70*/  @!P0 NANOSLEEP.SYNCS 0x989680 ;  /* 0x009896800000895d */ /* 0x002fea0003900000 */
[----:B------:R-:W1:Y:S02]  /*25e80*/  @!P0 SYNCS.PHASECHK.TRANS64 P0, [R2+URZ+0x36860], R8 ;  /* 0x03686008020085a7 */ /* 0x000e64000800007f */
[----:B-1----:R-:W-:Y:S05]  /*25e90*/  @!P0 BRA `(.L_x_3580) ;  /* 0xfffffffc00f08947 */ /* 0x002fea000383ffff */
[----:B------:R-:W-:Y:S05]  /*25ea0*/  BRA `(.L_x_3670) ;  /* 0xffffffd800a07947 */ /* 0x000fea000383ffff */
.L_x_3588:
[----:B-1----:R1:W2:Y:S02]  /*25eb0*/  SYNCS.PHASECHK.TRANS64.TRYWAIT P0, [R3+URZ+0x36860], R0 ;  /* 0x03686000030075a7 */ /* 0x0022a4000800017f */
[----:B--2---:R-:W-:Y:S05]  /*25ec0*/  @!P0 NANOSLEEP.SYNCS 0x989680 ;  /* 0x009896800000895d */ /* 0x004fea0003900000 */
[----:B------:R-:W2:Y:S02]  /*25ed0*/  @!P0 SYNCS.PHASECHK.TRANS64 P0, [R3+URZ+0x36860], R0 ;  /* 0x03686000030085a7 */ /* 0x000ea4000800007f */
[----:B--2---:R-:W-:Y:S05]  /*25ee0*/  @!P0 BRA `(.L_x_3588) ;  /* 0xfffffffc00f08947 */ /* 0x004fea000383ffff */
[----:B------:R-:W-:Y:S05]  /*25ef0*/  BRA `(.L_x_3671) ;  /* 0xffffffdc00d47947 */ /* 0x000fea000383ffff */
.L_x_3591:
        /* <DEDUP_REMOVED lines=8> */
.L_x_3673:
[----:B------:R-:W-:Y:S05]  /*25f80*/  BSYNC B0 ;  /* 0x0000000000007941 */ /* 0x000fea0003800000 */
.L_x_3672:
        /* <DEDUP_REMOVED lines=8> */
.L_x_3674:
[----:B------:R-:W-:Y:S01]  /*26010*/  MOV R5, R14 ;  /* 0x0000000e00057202 */ /* 0x000fe20000000f00 */
[----:B------:R-:W-:Y:S06]  /*26020*/  BRA `(.L_x_3675) ;  /* 0xffffffe000847947 */ /* 0x000fec000383ffff */
.L_x_3594:
        /* <DEDUP_REMOVED lines=8> */
.L_x_3677:
[----:B------:R-:W-:Y:S05]  /*260b0*/  BSYNC B0 ;  /* 0x0000000000007941 */ /* 0x000fea0003800000 */
.L_x_3676:
        /* <DEDUP_REMOVED lines=10> */
.L_x_3678:
        /* <DEDUP_REMOVED lines=8> */
.L_x_3679:
        /* <DEDUP_REMOVED lines=8> */
.L_x_3680:
        /* <DEDUP_REMOVED lines=8> */
.L_x_3681:
        /* <DEDUP_REMOVED lines=8> */
.L_x_3682:
[----:B------:R-:W-:Y:S05]  /*26360*/  BRA `(.L_x_3683) ;  /* 0xffffffe000487947 */ /* 0x000fea000383ffff */
.L_x_3599:
        /* <DEDUP_REMOVED lines=8> */
.L_x_3685:
[----:B------:R-:W-:Y:S05]  /*263f0*/  BSYNC B0 ;  /* 0x0000000000007941 */ /* 0x000fea0003800000 */
.L_x_3684:
[----:B------:R-:W-:Y:S01]  /*26400*/  ISETP.NE.AND P0, PT, R6, RZ, PT ;  /* 0x000000ff0600720c */ /* 0x000fe20003f05270 */
[----:B------:R-:W-:Y:S02]  /*26410*/  IMAD.MOV.U32 R12, RZ, RZ, 0x2 ;  /* 0x00000002ff0c7424 */ /* 0x000fe400078e00ff */
[----:B------:R-:W-:Y:S01]  /*26420*/  IMAD.MOV.U32 R11, RZ, RZ, RZ ;  /* 0x000000ffff0b7224 */ /* 0x000fe200078e00ff */
[----:B------:R-:W-:Y:S01]  /*26430*/  SEL R2, R14, RZ, P0 ;  /* 0x000000ff0e027207 */ /* 0x000fe20000000000 */
[----:B------:R-:W-:Y:S01]  /*26440*/  IMAD.MOV.U32 R15, RZ, RZ, -0x1 ;  /* 0xffffffffff0f7424 */ /* 0x000fe200078e00ff */
[----:B------:R-:W-:-:S03]  /*26450*/  ISETP.GE.U32.AND P0, PT, R6, 0x2, PT ;  /* 0x000000020600780c */ /* 0x000fc60003f06070 */
[----:B------:R-:W-:-:S04]  /*26460*/  IMAD.IADD R2, R3, 0x1, R2 ;  /* 0x0000000103027824 */ /* 0x000fc800078e0202 */
[----:B------:R-:W-:-:S07]  /*26470*/  IMAD.MOV.U32 R13, RZ, RZ, R2 ;  /* 0x000000ffff0d7224 */ /* 0x000fce00078e0002 */
[----:B------:R-:W-:Y:S05]  /*26480*/  WARPSYNC.COLLECTIVE R15, `(.L_x_3686) ;  /* 0x000000000f087348 */ /* 0x000fea0003c00000 */
[----:B------:R0:W1:Y:S02]  /*26490*/  SHFL.UP P6, R14, R13, R12, R11 ;  /* 0x0400000c0d0e7389 */ /* 0x00006400000c000b */
[----:B01----:R-:W-:Y:S01]  /*264a0*/  ENDCOLLECTIVE ;  /* 0x000000000000791b */ /* 0x003fe20003800000 */
.L_x_3686:
        /* <DEDUP_REMOVED lines=8> */
.L_x_3687:
        /* <DEDUP_REMOVED lines=8> */
.L_x_3688:
        /* <DEDUP_REMOVED lines=8> */
.L_x_3689:
[----:B------:R-:W-:Y:S02]  /*26630*/  IMAD.MOV.U32 R12, RZ, RZ, 0x1f ;  /* 0x0000001fff0c7424 */ /* 0x000fe400078e00ff */
[----:B------:R-:W-:Y:S01]  /*26640*/  IMAD.MOV.U32 R11, RZ, RZ, 0x1f ;  /* 0x0000001fff0b7424 */ /* 0x000fe200078e00ff */
[----:B------:R-:W-:-:S04]  /*26650*/  SEL R7, R14, RZ, P0 ;  /* 0x000000ff0e077207 */ /* 0x000fc80000000000 */
[----:B------:R-:W-:-:S05]  /*26660*/  IADD3 R2, R2, R7, RZ ;  /* 0x0000000702027210 */ /* 0x000fca0007ffe0ff */
[----:B------:R-:W-:-:S07]  /*26670*/  IMAD.MOV.U32 R13, RZ, RZ, R2 ;  /* 0x000000ffff0d7224 */ /* 0x000fce00078e0002 */
[----:B------:R-:W-:Y:S05]  /*26680*/  WARPSYNC.COLLECTIVE R15, `(.L_x_3690) ;  /* 0x000000000f087348 */ /* 0x000fea0003c00000 */
[----:B------:R0:W1:Y:S02]  /*26690*/  SHFL.IDX P6, R14, R13, R12, R11 ;  /* 0x0000000c0d0e7389 */ /* 0x00006400000c000b */
[----:B01----:R-:W-:Y:S01]  /*266a0*/  ENDCOLLECTIVE ;  /* 0x000000000000791b */ /* 0x003fe20003800000 */
.L_x_3690:
[----:B------:R-:W-:Y:S05]  /*266b0*/  BRA `(.L_x_3691) ;  /* 0xffffffe000287947 */ /* 0x000fea000383ffff */
.L_x_3601:
[----:B------:R-:W-:Y:S01]  /*266c0*/  BSSY B0, `(.L_x_3692) ;  /* 0x0000006000007945 */ /* 0x000fe20003800000 */
[----:B------:R-:W-:Y:S01]  /*266d0*/  PLOP3.LUT P6, PT, P6, PT, PT, 0x8, 0x0 ;  /* 0x000000000000781c */ /* 0x000fe200037ce170 */
[----:B------:R-:W-:-:S12]  /*266e0*/  IMAD.MOV.U32 R15, RZ, RZ, -0x1 ;  /* 0xffffffffff0f7424 */ /* 0x000fd800078e00ff */
[----:B0-----:R-:W-:Y:S05]  /*266f0*/  WARPSYNC.COLLECTIVE R15, `(.L_x_3693) ;  /* 0x000000000f087348 */ /* 0x001fea0003c00000 */
[----:B------:R-:W-:Y:S01]  /*26700*/  VOTE.ANY R14, PT, P6 ;  /* 0x00000000000e7806 */ /* 0x000fe200030e0100 */
[----:B0-----:R-:W-:Y:S06]  /*26710*/  ENDCOLLECTIVE ;  /* 0x000000000000791b */ /* 0x001fec0003800000 */
.L_x_3693:
[----:B------:R-:W-:Y:S05]  /*26720*/  BSYNC B0 ;  /* 0x0000000000007941 */ /* 0x000fea0003800000 */
.L_x_3692:
        /* <DEDUP_REMOVED lines=9> */
.L_x_3694:
[----:B------:R-:W-:Y:S01]  /*267c0*/  IMAD.MOV.U32 R17, RZ, RZ, R14 ;  /* 0x000000ffff117224 */ /* 0x000fe200078e000e */
[----:B------:R-:W-:Y:S06]  /*267d0*/  BRA `(.L_x_3695) ;  /* 0xffffffe000187947 */ /* 0x000fec000383ffff */
.L_x_3603:
[----:B------:R-:W-:Y:S01]  /*267e0*/  BSSY B0, `(.L_x_3696) ;  /* 0x0000007000007945 */ /* 0x000fe20003800000 */
[----:B------:R-:W-:Y:S02]  /*267f0*/  IMAD.MOV.U32 R13, RZ, RZ, R2 ;  /* 0x000000ffff0d7224 */ /* 0x000fe400078e0002 */
[----:B------:R-:W-:Y:S02]  /*26800*/  IMAD.MOV.U32 R11, RZ, RZ, 0x1f ;  /* 0x0000001fff0b7424 */ /* 0x000fe400078e00ff */
[----:B------:R-:W-:-:S07]  /*26810*/  IMAD.MOV.U32 R15, RZ, RZ, -0x1 ;  /* 0xffffffffff0f7424 */ /* 0x000fce00078e00ff */
[----:B012---:R-:W-:Y:S05]  /*26820*/  WARPSYNC.COLLECTIVE R15, `(.L_x_3697) ;  /* 0x000000000f087348 */ /* 0x007fea0003c00000 */
[----:B------:R3:W4:Y:S02]  /*26830*/  SHFL.IDX P6, R14, R13, R12, R11 ;  /* 0x0000000c0d0e7389 */ /* 0x00072400000c000b */
[----:B01234-:R-:W-:Y:S01]  /*26840*/  ENDCOLLECTIVE ;  /* 0x000000000000791b */ /* 0x01ffe20003800000 */
.L_x_3697:
[----:B------:R-:W-:Y:S05]  /*26850*/  BSYNC B0 ;  /* 0x0000000000007941 */ /* 0x000fea0003800000 */
.L_x_3696:
[----:B------:R-:W-:Y:S05]  /*26860*/  BRA `(.L_x_3602) ;  /* 0xffffffe000107947 */ /* 0x000fea000383ffff */
.L_x_3607:
[----:B0-----:R0:W1:Y:S02]  /*26870*/  SYNCS.PHASECHK.TRANS64.TRYWAIT P0, [R0+URZ+0x36820], R3 ;  /* 0x03682003000075a7 */ /* 0x001064000800017f */
[----:B-1----:R-:W-:Y:S05]  /*26880*/  @!P0 NANOSLEEP.SYNCS 0x989680 ;  /* 0x009896800000895d */ /* 0x002fea0003900000 */
[----:B------:R-:W1:Y:S02]  /*26890*/  @!P0 SYNCS.PHASECHK.TRANS64 P0, [R0+URZ+0x36820], R3 ;  /* 0x03682003000085a7 */ /* 0x000e64000800007f */
[----:B-1----:R-:W-:Y:S05]  /*268a0*/  @!P0 BRA `(.L_x_3607) ;  /* 0xfffffffc00f08947 */ /* 0x002fea000383ffff */
[----:B------:R-:W-:Y:S05]  /*268b0*/  BRA `(.L_x_3698) ;  /* 0xffffffe000f47947 */ /* 0x000fea000383ffff */
.L_x_3608:
        /* <DEDUP_REMOVED lines=11> */
.L_x_3700:
[----:B------:R-:W-:Y:S05]  /*26970*/  BSYNC B0 ;  /* 0x0000000000007941 */ /* 0x000fea0003800000 */
.L_x_3699:
[----:B------:R-:W-:Y:S05]  /*26980*/  BRA `(.L_x_3701) ;  /* 0xffffffe000dc7947 */ /* 0x000fea000383ffff */
.L_x_3609:
[----:B------:R-:W-:Y:S01]  /*26990*/  BSSY B0, `(.L_x_3702) ;  /* 0x0000006000007945 */ /* 0x000fe20003800000 */
[----:B------:R-:W-:-:S07]  /*269a0*/  IMAD.MOV.U32 R15, RZ, RZ, -0x1 ;  /* 0xffffffffff0f7424 */ /* 0x000fce00078e00ff */
[----:B01----:R-:W-:Y:S05]  /*269b0*/  WARPSYNC.COLLECTIVE R15, `(.L_x_3703) ;  /* 0x000000000f0c7348 */ /* 0x003fea0003c00000 */
[----:B------:R-:W-:Y:S02]  /*269c0*/  ELECT P6, UR62, PT ;  /* 0x00000000003e782f */ /* 0x000fe400038c0000 */
[----:B------:R-:W-:Y:S01]  /*269d0*/  MOV R14, UR62 ;  /* 0x0000003e000e7c02 */ /* 0x000fe20008000f00 */
[----:B01----:R-:W-:Y:S10]  /*269e0*/  ENDCOLLECTIVE ;  /* 0x000000000000791b */ /* 0x003ff40003800000 */
.L_x_3703:
[----:B------:R-:W-:Y:S05]  /*269f0*/  BSYNC B0 ;  /* 0x0000000000007941 */ /* 0x000fea0003800000 */
.L_x_3702:
[----:B------:R-:W-:Y:S05]  /*26a00*/  BRA `(.L_x_3704) ;  /* 0xffffffe000d07947 */ /* 0x000fea000383ffff */
.L_x_3611:
[----:B0-----:R0:W1:Y:S02]  /*26a10*/  SYNCS.PHASECHK.TRANS64.TRYWAIT P0, [R6+URZ], R5 ;  /* 0x00000005060075a7 */ /* 0x001064000800017f */
[----:B-1----:R-:W-:Y:S05]  /*26a20*/  @!P0 NANOSLEEP.SYNCS 0x989680 ;  /* 0x009896800000895d */ /* 0x002fea0003900000 */
[----:B------:R-:W1:Y:S02]  /*26a30*/  @!P0 SYNCS.PHASECHK.TRANS64 P0, [R6+URZ], R5 ;  /* 0x00000005060085a7 */ /* 0x000e64000800007f */
[----:B-1----:R-:W-:Y:S05]  /*26a40*/  @!P0 BRA `(.L_x_3611) ;  /* 0xfffffffc00f08947 */ /* 0x002fea000383ffff */
[----:B------:R-:W-:Y:S05]  /*26a50*/  BRA `(.L_x_3705) ;  /* 0xffffffe400147947 */ /* 0x000fea000383ffff */
.L_x_3612:
[----:B-1----:R1:W2:Y:S02]  /*26a60*/  SYNCS.PHASECHK.TRANS64.TRYWAIT P0, [R7+URZ], R2 ;  /* 0x00000002070075a7 */ /* 0x0022a4000800017f */
[----:B--2---:R-:W-:Y:S05]  /*26a70*/  @!P0 NANOSLEEP.SYNCS 0x989680 ;  /* 0x009896800000895d */ /* 0x004fea0003900000 */
[----:B------:R-:W2:Y:S02]  /*26a80*/  @!P0 SYNCS.PHASECHK.TRANS64 P0, [R7+URZ], R2 ;  /* 0x00000002070085a7 */ /* 0x000ea4000800007f */
[----:B--2---:R-:W-:Y:S05]  /*26a90*/  @!P0 BRA `(.L_x_3612) ;  /* 0xfffffffc00f08947 */ /* 0x004fea000383ffff */
[----:B------:R-:W-:Y:S05]  /*26aa0*/  BRA `(.L_x_3706) ;  /* 0xffffffe400087947 */ /* 0x000fea000383ffff */
.L_x_3614:
[----:B--2---:R2:W3:Y:S02]  /*26ab0*/  SYNCS.PHASECHK.TRANS64.TRYWAIT P0, [R4+URZ], R5 ;  /* 0x00000005040075a7 */ /* 0x0044e4000800017f */
[----:B---3--:R-:W-:Y:S05]  /*26ac0*/  @!P0 NANOSLEEP.SYNCS 0x989680 ;  /* 0x009896800000895d */ /* 0x008fea0003900000 */
[----:B------:R-:W3:Y:S02]  /*26ad0*/  @!P0 SYNCS.PHASECHK.TRANS64 P0, [R4+URZ], R5 ;  /* 0x00000005040085a7 */ /* 0x000ee4000800007f */
[----:B---3--:R-:W-:Y:S05]  /*26ae0*/  @!P0 BRA `(.L_x_3614) ;  /* 0xfffffffc00f08947 */ /* 0x008fea000383ffff */
[----:B------:R-:W-:Y:S05]  /*26af0*/  BRA `(.L_x_3707) ;  /* 0xffffffe400107947 */ /* 0x000fea000383ffff */
.L_x_3708:
        /* <DEDUP_REMOVED lines=16> */
.L_x_12755:


//--------------------- .text._ZN7cutlass13device_kernelIN5flash11enable_sm90INS1_16FlashAttnFwdSm90INS1_25CollectiveMainloopFwdSm90ILi2EN4cute5tupleIJNS5_1CILi1EEES8_S8_EEENS6_IJNS7_ILi128EEENS7_ILi96EEENS7_ILi192EEEEEELi192ENS_10bfloat16_tEfNS_4arch4Sm90ELb0ELb1ELb1ELb0ELb0ELb0ELb0ELb1ELb1ELb0ELb0ELb0EEENS1_21CollectiveEpilogueFwdINS6_IJSA_SC_SB_EEES9_SE_SG_Li256ELb0ELb0ELb0ELb0EEENS1_30DynamicPersistentTileSchedulerILi256ELi32ELb0ELb0ELb1EEEEEEEEEvNT_6ParamsE --------------------------
	.section	.text._ZN7cutlass13device_kernelIN5flash11enable_sm90INS1_16FlashAttnFwdSm90INS1_25CollectiveMainloopFwdSm90ILi2EN4cute5tupleIJNS5_1CILi1EEES8_S8_EEENS6_IJNS7_ILi128EEENS7_ILi96EEENS7_ILi192EEEEEELi192ENS_10bfloat16_tEfNS_4arch4Sm90ELb0ELb1ELb1ELb0ELb0ELb0ELb0ELb1ELb1ELb0ELb0ELb0EEENS1_21CollectiveEpilogueFwdINS6_IJSA_SC_SB_EEES9_SE_SG_Li256ELb0ELb0ELb0ELb0EEENS1_30DynamicPersistentTileSchedulerILi256ELi32ELb0ELb0ELb1EEEEEEEEEvNT_6ParamsE,"ax",@progbits
	.align	128
.text._ZN7cutlass13device_kernelIN5flash11enable_sm90INS1_16FlashAttnFwdSm90INS1_25CollectiveMainloopFwdSm90ILi2EN4cute5tupleIJNS5_1CILi1EEES8_S8_EEENS6_IJNS7_ILi128EEENS7_ILi96EEENS7_ILi192EEEEEELi192ENS_10bfloat16_tEfNS_4arch4Sm90ELb0ELb1ELb1ELb0ELb0ELb0ELb0ELb1ELb1ELb0ELb0ELb0EEENS1_21CollectiveEpilogueFwdINS6_IJSA_SC_SB_EEES9_SE_SG_Li256ELb0ELb0ELb0ELb0EEENS1_30DynamicPersistentTileSchedulerILi256ELi32ELb0ELb0ELb1EEEEEEEEEvNT_6ParamsE:
        .type           _ZN7cutlass13device_kernelIN5flash11enable_sm90INS1_16FlashAttnFwdSm90INS1_25CollectiveMainloopFwdSm90ILi2EN4cute5tupleIJNS5_1CILi1EEES8_S8_EEENS6_IJNS7_ILi128EEENS7_ILi96EEENS7_ILi192EEEEEELi192ENS_10bfloat16_tEfNS_4arch4Sm90ELb0ELb1ELb1ELb0ELb0ELb0ELb0ELb1ELb1ELb0ELb0ELb0EEENS1_21CollectiveEpilogueFwdINS6_IJSA_SC_SB_EEES9_SE_SG_Li256ELb0ELb0ELb0ELb0EEENS1_30DynamicPersistentTileSchedulerILi256ELi32ELb0ELb0ELb1EEEEEEEEEvNT_6ParamsE,@function
        .size           _ZN7cutlass13device_kernelIN5flash11enable_sm90INS1_16FlashAttnFwdSm90INS1_25CollectiveMainloopFwdSm90ILi2EN4cute5tupleIJNS5_1CILi1EEES8_S8_EEENS6_IJNS7_ILi128EEENS7_ILi96EEENS7_ILi192EEEEEELi192ENS_10bfloat16_tEfNS_4arch4Sm90ELb0ELb1ELb1ELb0ELb0ELb0ELb0ELb1ELb1ELb0ELb0ELb0EEENS1_21CollectiveEpilogueFwdINS6_IJSA_SC_SB_EEES9_SE_SG_Li256ELb0ELb0ELb0ELb0EEENS1_30DynamicPersistentTileSchedulerILi256ELi32ELb0ELb0ELb1EEEEEEEEEvNT_6ParamsE,(.L_x_12756 - _ZN7cutlass13device_kernelIN5flash11enable_sm90INS1_16FlashAttnFwdSm90INS1_25CollectiveMainloopFwdSm90ILi2EN4cute5tupleIJNS5_1CILi1EEES8_S8_EEENS6_IJNS7_ILi128EEENS7_ILi96EEENS7_ILi192EEEEEELi192ENS_10bfloat16_tEfNS_4arch4Sm90ELb0ELb1ELb1ELb0ELb0ELb0ELb0ELb1ELb1ELb0ELb0ELb0EEENS1_21CollectiveEpilogueFwdINS6_IJSA_SC_SB_EEES9_SE_SG_Li256ELb0ELb0ELb0ELb0EEENS1_30DynamicPersistentTileSchedulerILi256ELi32ELb0ELb0ELb1EEEEEEEEEvNT_6ParamsE)
        .other          _ZN7cutlass13device_kernelIN5flash11enable_sm90INS1_16FlashAttnFwdSm90INS1_25CollectiveMainloopFwdSm90ILi2EN4cute5tupleIJNS5_1CILi1EEES8_S8_EEENS6_IJNS7_ILi128EEENS7_ILi96EEENS7_ILi192EEEEEELi192ENS_10bfloat16_tEfNS_4arch4Sm90ELb0ELb1ELb1ELb0ELb0ELb0ELb0ELb1ELb1ELb0ELb0ELb0EEENS1_21CollectiveEpilogueFwdINS6_IJSA_SC_SB_EEES9_SE_SG_Li256ELb0ELb0ELb0ELb0EEENS1_30DynamicPersistentTileSchedulerILi256ELi32ELb0ELb0ELb1EEEEEEEEEvNT_6ParamsE,@"STO_CUDA_ENTRY STV_DEFAULT"
_ZN7cutlass13device_kernelIN5flash11enable_sm90INS1_16FlashAttnFwdSm90INS1_25CollectiveMainloopFwdSm90ILi2EN4cute5tupleIJNS5_1CILi1EEES8_S8_EEENS6_IJNS7_ILi128EEENS7_ILi96EEENS7_ILi192EEEEEELi192ENS_10bfloat16_tEfNS_4arch4Sm90ELb0ELb1ELb1ELb0ELb0ELb0ELb0ELb1ELb1ELb0ELb0ELb0EEENS1_21CollectiveEpilogueFwdINS6_IJSA_SC_SB_EEES9_SE_SG_Li256ELb0ELb0ELb0ELb0EEENS1_30DynamicPersistentTileSchedulerILi256ELi32ELb0ELb0ELb1EEEEEEEEEvNT_6ParamsE:
        /* <DEDUP_REMOVED lines=24> */
.L_x_3710:
[----:B------:R-:W-:Y:S05]  /*0180*/  BSYNC B0 ;  /* 0x0000000000007941 */ /* 0x000fea0003800000 */
.L_x_3709:
        /* <DEDUP_REMOVED lines=37> */
.L_x_3711:
        /* <DEDUP_REMOVED lines=22> */
.L_x_3712:
        /* <DEDUP_REMOVED lines=18> */
.L_x_3713:
        /* <DEDUP_REMOVED lines=22> */
.L_x_3714:
        /* <DEDUP_REMOVED lines=22> */
.L_x_3715:
[----:B-1----:R-:W-:Y:S01]  /*0920*/  UMOV UR4, 0x1 ;  /* 0x0000000100047882 */ /* 0x002fe20000000000 */
[----:B------:R-:W-:Y:S01]  /*0930*/  PLOP3.LUT P0, PT, PT, PT, UP0, 0x80, 0x0 ;  /* 0x000000000000781c */ /* 0x000fe20003f0f008 */
[----:B------:R-:W-:Y:S01]  /*0940*/  USEL UR4, UR4, 0x2, !UP0 ;  /* 0x0000000204047887 */ /* 0x000fe2000c000000 */
[----:B------:R-:W-:Y:S01]  /*0950*/  NOP ;  /* 0x0000000000007918 */ /* 0x000fe20000000000 */
[----:B------:R-:W-:-:S04]  /*0960*/  ULDC.64 UR60, c[0x0][0x208] ;  /* 0x00008200003c7ab9 */ /* 0x000fc80000000a00 */
[----:B------:R-:W-:-:S05]  /*0970*/  IMAD.U32 R2, RZ, RZ, UR4 ;  /* 0x00000004ff027e24 */ /* 0x000fca000f8e00ff */
[----:B------:R1:W-:Y:S01]  /*0980*/  STL [R1], R2 ;  /* 0x0000000201007387 */ /* 0x0003e20000100800 */
[----:B--23--:R-:W-:Y:S06]  /*0990*/  BAR.SYNC.DEFER_BLOCKING 0x0 ;  /* 0x0000000000007b1d */ /* 0x00cfec0000010000 */
[----:B------:R-:W-:Y:S05]  /*09a0*/  @!P0 BRA `(.L_x_3716) ;  /* 0x000000fc002c8947 */ /* 0x000fea0003800000 */
.L_x_3717:
        /* <DEDUP_REMOVED lines=19> */
[----:B----4-:R-:W-:Y:S01]  /*0ae0*/  UMOV UR5, UR6 ;  /* 0x0000000600057c82 */ /* 0x010fe20008000000 */
[----:B------:R-:W-:Y:S01]  /*0af0*/  IMAD.U32 R22, RZ, RZ, UR4 ;  /* 0x00000004ff167e24 */ /* 0x000fe2000f8e00ff */
[----:B------:R-:W-:Y:S01]  /*0b00*/  UMOV UR4, UR7 ;  /* 0x0000000700047c82 */ /* 0x000fe20008000000 */
[----:B-1----:R-:W-:Y:S02]  /*0b10*/  VIADD R206, R2, 0xffffff80 ;  /* 0xffffff8002ce7836 */ /* 0x002fe40000000000 */
[----:B------:R-:W-:Y:S01]  /*0b20*/  IMAD.U32 R23, RZ, RZ, UR5 ;  /* 0x00000005ff177e24 */ /* 0x000fe2000f8e00ff */
        /* <DEDUP_REMOVED lines=19> */
[----:B------:R-:W-:Y:S01]  /*0c60*/  SHF.R.S32.HI R203, RZ, 0x7, R0 ;  /* 0x00000007ffcb7819 */ /* 0x000fe20000011400 */
[----:B------:R-:W-:Y:S01]  /*0c70*/  IMAD.IADD R5, R206, 0x1, -R5 ;  /* 0x00000001ce057824 */ /* 0x000fe200078e0a05 */
[--C-:B------:R-:W-:Y:S02]  /*0c80*/  SHF.R.S32.HI R7, RZ, 0x2, R2.reuse ;  /* 0x00000002ff077819 */ /* 0x100fe40000011402 */
[----:B------:R-:W-:Y:S01]  /*0c90*/  SHF.R.S32.HI R8, RZ, 0x1f, R2 ;  /* 0x0000001fff087819 */ /* 0x000fe20000011402 */
[----:B------:R-:W-:Y:S01]  /*0ca0*/  IMAD R5, R204, 0x10, R5 ;  /* 0x00000010cc057824 */ /* 0x000fe200078e0205 */
[----:B------:R-:W-:Y:S02]  /*0cb0*/  LEA.HI R6, R6, R201, RZ, 0x5 ;  /* 0x000000c906067211 */ /* 0x000fe400078f28ff */
[----:B------:R-:W-:Y:S01]  /*0cc0*/  LEA.HI R8, R8, R7, RZ, 0x3 ;  /* 0x0000000708087211 */ /* 0x000fe200078f18ff */
[----:B------:R-:W-:Y:S01]  /*0cd0*/  IMAD R5, R5, 0x8, R4 ;  /* 0x0000000805057824 */ /* 0x000fe200078e0204 */
[----:B------:R-:W-:-:S02]  /*0ce0*/  LEA.HI R0, R0, R203, RZ, 0x1 ;  /* 0x000000cb00007211 */ /* 0x000fc400078f08ff */
[----:B------:R-:W-:Y:S01]  /*0cf0*/  LOP3.LUT R8, R8, 0xfffffff8, RZ, 0xc0, !PT ;  /* 0xfffffff808087812 */ /* 0x000fe200078ec0ff */
[----:B------:R-:W-:Y:S01]  /*0d00*/  IMAD.SHL.U32 R5, R5, 0x8, RZ ;  /* 0x0000000805057824 */ /* 0x000fe200078e00ff */
[----:B------:R-:W-:Y:S02]  /*0d10*/  LEA.HI R3, R3, R206, RZ, 0x3 ;  /* 0x000000ce03037211 */ /* 0x000fe400078f18ff */
[----:B------:R-:W-:Y:S01]  /*0d20*/  SHF.R.S32.HI R6, RZ, 0x5, R6 ;  /* 0x00000005ff067819 */ /* 0x000fe20000011406 */
[----:B------:R-:W-:Y:S01]  /*0d30*/  IMAD.WIDE R22, R5, 0x2, R22 ;  /* 0x0000000205167825 */ /* 0x000fe200078e0216 */
[----:B------:R-:W-:Y:S02]  /*0d40*/  LOP3.LUT R0, R0, 0x3fffffe, RZ, 0xc0, !PT ;  /* 0x03fffffe00007812 */ /* 0x000fe400078ec0ff */
[----:B------:R-:W-:Y:S01]  /*0d50*/  LOP3.LUT R5, R3, 0x1ffffff8, RZ, 0xc0, !PT ;  /* 0x1ffffff803057812 */ /* 0x000fe200078ec0ff */
[----:B------:R-:W-:Y:S01]  /*0d60*/  IMAD.IADD R7, R7, 0x1, -R8 ;  /* 0x0000000107077824 */ /* 0x000fe200078e0a08 */
[----:B------:R-:W-:Y:S01]  /*0d70*/  LOP3.LUT R16, R2, 0x7ffffffc, RZ, 0xc0, !PT ;  /* 0x7ffffffc02107812 */ /* 0x000fe200078ec0ff */
[----:B------:R-:W-:Y:S01]  /*0d80*/  IMAD.IADD R0, R203, 0x1, -R0 ;  /* 0x00000001cb007824 */ /* 0x000fe200078e0a00 */
[----:B------:R-:W-:Y:S01]  /*0d90*/  SHF.R.S32.HI R196, RZ, 0x3, R3 ;  /* 0x00000003ffc47819 */ /* 0x000fe20000011403 */
[----:B------:R-:W-:-:S02]  /*0da0*/  IMAD R7, R6, 0x10, R7 ;  /* 0x0000001006077824 */ /* 0x000fc400078e0207 */
[----:B------:R-:W-:Y:S02]  /*0db0*/  IMAD.IADD R5, R206, 0x1, -R5 ;  /* 0x00000001ce057824 */ /* 0x000fe400078e0a05 */
[----:B------:R-:W-:Y:S02]  /*0dc0*/  IMAD R202, R0, 0x40, R7 ;  /* 0x0000004000ca7824 */ /* 0x000fe400078e0207 */
[----:B------:R-:W-:Y:S02]  /*0dd0*/  IMAD.SHL.U32 R192, R5, 0x8, RZ ;  /* 0x0000000805c07824 */ /* 0x000fe400078e00ff */
[----:B------:R-:W-:-:S07]  /*0de0*/  IMAD.IADD R16, R201, 0x1, -R16 ;  /* 0x00000001c9107824 */ /* 0x000fce00078e0a10 */
.L_x_3810:
        /* <DEDUP_REMOVED lines=21> */
.L_x_3718:
        /* <DEDUP_REMOVED lines=8> */
.L_x_3719:
[----:B------:R-:W-:Y:S01]  /*0fc0*/  R2UR UR5, R198 ;  /* 0x00000000c60572ca */ /* 0x000fe200000e0000 */
[----:B------:R-:W1:Y:S01]  /*0fd0*/  LDC.64 R8, c[0x0][0x9e0] ;  /* 0x00027800ff087b82 */ /* 0x000e620000000a00 */
[----:B------:R-:W-:Y:S01]  /*0fe0*/  ULDC UR43, c[0x0][0xdb8] ;  /* 0x00036e00002b7ab9 */ /* 0x000fe20000000800 */
[----:B------:R-:W-:Y:S01]  /*0ff0*/  ULDC UR6, c[0x0][0xdac] ;  /* 0x00036b0000067ab9 */ /* 0x000fe20000000800 */
[----:B------:R-:W-:Y:S02]  /*1000*/  UISETP.NE.AND UP0, UPT, UR43, 0x1, UPT ;  /* 0x000000012b00788c */ /* 0x000fe4000bf05270 */
[----:B------:R-:W-:Y:S01]  /*1010*/  UIADD3 UR4, UR7, -UR4, URZ ;  /* 0x8000000407047290 */ /* 0x000fe2000fffe03f */
[----:B------:R-:W-:Y:S02]  /*1020*/  ULDC.64 UR10, c[0x0][0x3f8] ;  /* 0x0000fe00000a7ab9 */ /* 0x000fe40000000a00 */
[----:B------:R-:W2:Y:S01]  /*1030*/  LDC R17, c[0x0][0x404] ;  /* 0x00010100ff117b82 */ /* 0x000ea20000000800 */
[----:B------:R-:W-:Y:S01]  /*1040*/  ULDC UR7, c[0x0][0xdc4] ;  /* 0x0003710000077ab9 */ /* 0x000fe20000000800 */
[----:B------:R-:W-:Y:S01]  /*1050*/  ISETP.NE.U32.AND P0, PT, RZ, UR10, PT ;  /* 0x0000000aff007c0c */ /* 0x000fe2000bf05070 */
[----:B------:R-:W-:-:S02]  /*1060*/  UIMAD UR8, UR8, UR7, UR4 ;  /* 0x00000007080872a4 */ /* 0x000fc4000f8e0204 */
[----:B------:R-:W-:Y:S01]  /*1070*/  ULOP3.LUT UR5, URZ, UR5, URZ, 0x33, !UPT ;  /* 0x000000053f057292 */ /* 0x000fe2000f8e333f */
[----:B------:R-:W-:Y:S01]  /*1080*/  ISETP.NE.AND.EX P0, PT, RZ, UR11, PT, P0 ;  /* 0x0000000bff007c0c */ /* 0x000fe2000bf05300 */
[----:B------:R-:W-:Y:S01]  /*1090*/  @UP0 ULDC UR4, c[0x0][0xdbc] ;  /* 0x00036f0000040ab9 */ /* 0x000fe20000000800 */
[----:B------:R-:W3:Y:S01]  /*10a0*/  LDC R5, c[0x0][0x288] ;  /* 0x0000a200ff057b82 */ /* 0x000ee20000000800 */
[----:B------:R-:W-:Y:S01]  /*10b0*/  UIADD3 UR5, UR5, UR6, URZ ;  /* 0x0000000605057290 */ /* 0x000fe2000fffe03f */
[----:B------:R-:W-:Y:S02]  /*10c0*/  UMOV UR44, UR8 ;  /* 0x00000008002c7c82 */ /* 0x000fe40008000000 */
[----:B------:R-:W-:Y:S01]  /*10d0*/  @UP0 ULDC UR6, c[0x0][0xdc0] ;  /* 0x0003700000060ab9 */ /* 0x000fe20000000800 */
[----:B------:R-:W-:Y:S02]  /*10e0*/  USHF.L.U32 UR42, UR5, 0x7, URZ ;  /* 0x00000007052a7899 */ /* 0x000fe4000800063f */
[----:B------:R-:W-:Y:S01]  /*10f0*/  UIMAD.WIDE.U32 UR4, UR8, UR4, URZ ;  /* 0x00000004080472a5 */ /* 0x000fe2000f8e003f */
[----:B------:R-:W4:Y:S01]  /*1100*/  LDC R6, c[0x0][0x2e0] ;  /* 0x0000b800ff067b82 */ /* 0x000f220000000800 */
[----:B-1----:R-:W-:-:S02]  /*1110*/  ISETP.GE.AND P1, PT, R9, 0x1, PT ;  /* 0x000000010900780c */ /* 0x002fc40003f26270 */
[----:B------:R-:W-:Y:S01]  /*1120*/  IMAD.U32 R200, RZ, RZ, UR42 ;  /* 0x0000002affc87e24 */ /* 0x000fe2000f8e00ff */
[----:B------:R-:W-:Y:S01]  /*1130*/  @UP0 USHF.R.U32.HI UR44, URZ, UR6, UR5 ;  /* 0x000000063f2c0299 */ /* 0x000fe20008011605 */
[----:B--2---:R-:W-:-:S03]  /*1140*/  SEL R17, R17, 0x1, P0 ;  /* 0x0000000111117807 */ /* 0x004fc60000000000 */
[----:B------:R-:W-:-:S04]  /*1150*/  UIADD3 UR4, -UR44, URZ, URZ ;  /* 0x0000003f2c047290 */ /* 0x000fc8000fffe13f */
[----:B------:R-:W-:Y:S01]  /*1160*/  UIMAD UR43, UR43, UR4, UR8 ;  /* 0x000000042b2b72a4 */ /* 0x000fe2000f8e0208 */
[----:B---3--:R-:W-:-:S05]  /*1170*/  IADD3 R194, R200, 0x80, -R5 ;  /* 0x00000080c8c27810 */ /* 0x008fca0007ffe805 */
[CC--:B----4-:R-:W-:Y:S02]  /*1180*/  IMAD R194, R17.reuse, R6.reuse, R194 ;  /* 0x0000000611c27224 */ /* 0x0d0fe400078e02c2 */
[----:B------:R-:W-:Y:S02]  /*1190*/  IMAD R72, R17, R6, RZ ;  /* 0x0000000611487224 */ /* 0x000fe400078e02ff */
[----:B------:R-:W-:Y:S01]  /*11a0*/  IMAD.IADD R0, R194, 0x1, R8 ;  /* 0x00000001c2007824 */ /* 0x000fe200078e0208 */
[----:B------:R-:W-:Y:S06]  /*11b0*/  @!P1 BRA `(.L_x_3720) ;  /* 0x0000000000409947 */ /* 0x000fec0003800000 */
[C---:B------:R-:W-:Y:S01]  /*11c0*/  ISETP.GT.AND P0, PT, R194.reuse, RZ, PT ;  /* 0x000000ffc200720c */ /* 0x040fe20003f04270 */
[----:B------:R-:W-:-:S12]  /*11d0*/  VIADD R2, R194, 0xffffffff ;  /* 0xffffffffc2027836 */ /* 0x000fd80000000000 */
        /* <DEDUP_REMOVED lines=8> */
.L_x_3721:
[----:B------:R-:W-:-:S13]  /*1260*/  ISETP.NE.AND P0, PT, R9, 0x1, PT ;  /* 0x000000010900780c */ /* 0x000fda0003f05270 */
[----:B------:R-:W1:Y:S02]  /*1270*/  @P0 LDC.64 R10, c[0x0][0x9e8] ;  /* 0x00027a00ff0a0b82 */ /* 0x000e640000000a00 */
[----:B-1----:R-:W-:-:S05]  /*1280*/  @P0 IMAD.HI.U32 R4, R2, R10, RZ ;  /* 0x0000000a02040227 */ /* 0x002fca00078e00ff */
[----:B------:R-:W-:-:S07]  /*1290*/  @P0 SHF.R.U32.HI R2, RZ, R11, R4 ;  /* 0x0000000bff020219 */ /* 0x000fce0000011604 */
.L_x_3722:
[----:B------:R-:W-:-:S05]  /*12a0*/  IMAD R3, R2, R9, R9 ;  /* 0x0000000902037224 */ /* 0x000fca00078e0209 */
[----:B------:R-:W-:-:S07]  /*12b0*/  VIMNMX R0, R0, R3, PT ;  /* 0x0000000300007248 */ /* 0x000fce0003fe0100 */
.L_x_3720:
[----:B------:R-:W-:Y:S01]  /*12c0*/  VIADD R2, R0, 0x5f ;  /* 0x0000005f00027836 */ /* 0x000fe20000000000 */
[----:B------:R-:W-:Y:S01]  /*12d0*/  IADD3 R4, -R5, UR42, RZ ;  /* 0x0000002a05047c10 */ /* 0x000fe2000fffe1ff */
[----:B------:R-:W-:Y:S01]  /*12e0*/  IMAD R0, R17, R6, 0x5f ;  /* 0x0000005f11007424 */ /* 0x000fe200078e0206 */
[----:B------:R-:W-:Y:S01]  /*12f0*/  ULDC UR4, c[0x0][0x9dc] ;  /* 0x0002770000047ab9 */ /* 0x000fe20000000800 */
[----:B------:R-:W-:-:S04]  /*1300*/  IMAD.HI R2, R2, 0x2aaaaaab, RZ ;  /* 0x2aaaaaab02027827 */ /* 0x000fc800078e02ff */
[----:B------:R-:W-:Y:S01]  /*1310*/  IMAD.HI R0, R0, 0x2aaaaaab, RZ ;  /* 0x2aaaaaab00007827 */ /* 0x000fe200078e02ff */
[----:B------:R-:W-:-:S03]  /*1320*/  SHF.R.U32.HI R5, RZ, 0x1f, R2 ;  /* 0x0000001fff057819 */ /* 0x000fc60000011602 */
[----:B------:R-:W-:Y:S01]  /*1330*/  IMAD R4, R17, R6, R4 ;  /* 0x0000000611047224 */ /* 0x000fe200078e0204 */
[----:B------:R-:W-:Y:S02]  /*1340*/  SHF.R.U32.HI R3, RZ, 0x1f, R0 ;  /* 0x0000001fff037819 */ /* 0x000fe40000011600 */
[----:B------:R-:W-:Y:S01]  /*1350*/  LEA.HI.SX32 R2, R2, R5, 0x1c ;  /* 0x0000000502027211 */ /* 0x000fe200078fe2ff */
[----:B------:R-:W-:Y:S01]  /*1360*/  VIADD R6, R4, -UR4 ;  /* 0x8000000404067c36 */ /* 0x000fe20008000000 */
[----:B------:R-:W-:-:S04]  /*1370*/  LEA.HI.SX32 R3, R0, R3, 0x1c ;  /* 0x0000000300037211 */ /* 0x000fc800078fe2ff */
[----:B------:R-:W-:Y:S02]  /*1380*/  R2UR UR4, R6 ;  /* 0x00000000060472ca */ /* 0x000fe400000e0000 */
[----:B------:R-:W-:Y:S01]  /*1390*/  VIMNMX R19, R3, R2, PT ;  /* 0x0000000203137248 */ /* 0x000fe20003fe0100 */
[----:B------:R-:W-:-:S12]  /*13a0*/  @!P1 BRA `(.L_x_3723) ;  /* 0x0000000000449947 */ /* 0x000fd80003800000 */
        /* <DEDUP_REMOVED lines=9> */
.L_x_3724:
[----:B------:R-:W-:-:S13]  /*1440*/  ISETP.NE.AND P0, PT, R9, 0x1, PT ;  /* 0x000000010900780c */ /* 0x000fda0003f05270 */
[----:B------:R-:W1:Y:S02]  /*1450*/  @P0 LDC.64 R2, c[0x0][0x9e8] ;  /* 0x00027a00ff020b82 */ /* 0x000e640000000a00 */
[----:B-1----:R-:W-:-:S05]  /*1460*/  @P0 IMAD.HI.U32 R0, R4, R2, RZ ;  /* 0x0000000204000227 */ /* 0x002fca00078e00ff */
[----:B------:R-:W-:-:S07]  /*1470*/  @P0 SHF.R.U32.HI R4, RZ, R3, R0 ;  /* 0x00000003ff040219 */ /* 0x000fce0000011600 */
.L_x_3725:
[----:B------:R-:W-:-:S05]  /*1480*/  IMAD R4, R4, R9, RZ ;  /* 0x0000000904047224 */ /* 0x000fca00078e02ff */
[----:B------:R-:W-:-:S13]  /*1490*/  R2UR UR5, R4 ;  /* 0x00000000040572ca */ /* 0x000fda00000e0000 */
[----:B------:R-:W-:-:S04]  /*14a0*/  UISETP.LT.AND UP0, UPT, UR4, UR5, UPT ;  /* 0x000000050400728c */ /* 0x000fc8000bf01270 */
[----:B------:R-:W-:-:S12]  /*14b0*/  USEL UR4, UR4, UR5, !UP0 ;  /* 0x0000000504047287 */ /* 0x000fd8000c000000 */
.L_x_3723:
[----:B------:R-:W-:Y:S01]  /*14c0*/  UIMAD.WIDE UR4, UR4, 0x2aaaaaab, URZ ;  /* 0x2aaaaaab040478a5 */ /* 0x000fe2000f8e023f */
[----:B------:R-:W-:Y:S02]  /*14d0*/  PLOP3.LUT P0, PT, PT, PT, PT, 0x80, 0x0 ;  /* 0x000000000000781c */ /* 0x000fe40003f0f070 */
[----:B------:R-:W-:Y:S01]  /*14e0*/  CS2R R2, SRZ ;  /* 0x0000000000027805 */ /* 0x000fe2000001ff00 */
[----:B------:R-:W-:Y:S01]  /*14f0*/  IMAD.MOV.U32 R0, RZ, RZ, RZ ;  /* 0x000000ffff007224 */ /* 0x000fe200078e00ff */
[----:B------:R-:W-:Y:S01]  /*1500*/  USHF.R.U32.HI UR4, URZ, 0x1f, UR5 ;  /* 0x0000001f3f047899 */ /* 0x000fe20008011605 */
[----:B------:R-:W-:Y:S02]  /*1510*/  CS2R R118, SRZ ;  /* 0x0000000000767805 */ /* 0x000fe4000001ff00 */
[----:B------:R-:W-:Y:S02]  /*1520*/  CS2R R116, SRZ ;  /* 0x0000000000747805 */ /* 0x000fe4000001ff00 */
[----:B------:R-:W-:Y:S01]  /*1530*/  CS2R R114, SRZ ;  /* 0x0000000000727805 */ /* 0x000fe2000001ff00 */
[----:B------:R-:W-:Y:S01]  /*1540*/  ULEA.HI.SX32 UR4, UR5, UR4, 0x1c ;  /* 0x0000000405047291 */ /* 0x000fe2000f8fe23f */
        /* <DEDUP_REMOVED lines=43> */
[----:B------:R-:W-:Y:S01]  /*1800*/  CS2R R36, SRZ ;  /* 0x0000000000247805 */ /* 0x000fe2000001ff00 */
[----:B------:R-:W-:Y:S01]  /*1810*/  IMAD.MOV.U32 R126, RZ, RZ, RZ ;  /* 0x000000ffff7e7224 */ /* 0x000fe200078e00ff */
[----:B------:R-:W-:Y:S01]  /*1820*/  CS2R R32, SRZ ;  /* 0x0000000000207805 */ /* 0x000fe2000001ff00 */
[----:B------:R-:W-:Y:S01]  /*1830*/  IMAD.MOV.U32 R120, RZ, RZ, RZ ;  /* 0x000000ffff787224 */ /* 0x000fe200078e00ff */
[----:B------:R-:W-:Y:S01]  /*1840*/  CS2R R6, SRZ ;  /* 0x0000000000067805 */ /* 0x000fe2000001ff00 */
[----:B------:R-:W-:Y:S02]  /*1850*/  IMAD.MOV.U32 R25, RZ, RZ, RZ ;  /* 0x000000ffff197224 */ /* 0x000fe400078e00ff */
[----:B------:R-:W-:-:S02]  /*1860*/  IMAD.MOV.U32 R27, RZ, RZ, RZ ;  /* 0x000000ffff1b7224 */ /* 0x000fc400078e00ff */
        /* <DEDUP_REMOVED lines=27> */
[----:B-1----:R-:W-:-:S07]  /*1a20*/  IMAD.MOV.U32 R13, RZ, RZ, RZ ;  /* 0x000000ffff0d7224 */ /* 0x002fce00078e00ff */
[----:B------:R-:W-:-:S07]  /*1a30*/  LEPC R20, `(.L_x_3727) ;  /* 0x000000001014794e */ /* 0x000fce0000000000 */
[----:B--2---:R-:W-:Y:S05]  /*1a40*/  CALL.ABS.NOINC R2 ;  /* 0x0000000002007343 */ /* 0x004fea0003c00000 */
.L_x_3727:
        /* <DEDUP_REMOVED lines=11> */
.L_x_3875:
[----:B------:R-:W-:Y:S05]  /*1b00*/  @!P0 BRA `(.L_x_3729) ;  /* 0x0000000000048947 */ /* 0x000fea0003800000 */
[----:B------:R-:W-:Y:S01]  /*1b10*/  BPT.TRAP 0x1 ;  /* 0x000000040000795c */ /* 0x000fe20000300000 */
.L_x_3729:
[----:B------:R-:W-:Y:S02]  /*1b20*/  IMAD.U32 R5, RZ, RZ, UR36 ;  /* 0x00000024ff057e24 */ /* 0x000fe4000f8e00ff */
[----:B-1----:R-:W-:-:S03]  /*1b30*/  IMAD.U32 R0, RZ, RZ, UR39 ;  /* 0x00000027ff007e24 */ /* 0x002fc6000f8e00ff */
[----:B------:R-:W-:Y:S02]  /*1b40*/  LEA R5, R5, UR37, 0x3 ;  /* 0x0000002505057c11 */ /* 0x000fe4000f8e18ff */
[----:B------:R-:W-:-:S04]  /*1b50*/  SHF.L.U32 R0, R0, 0x1f, RZ ;  /* 0x0000001f00007819 */ /* 0x000fc800000006ff */
[----:B------:R1:W2:Y:S01]  /*1b60*/  SYNCS.PHASECHK.TRANS64.TRYWAIT P1, [R5+URZ+0x30830], R0 ;  /* 0x03083000050075a7 */ /* 0x0002a2000802017f */
[----:B------:R-:W-:Y:S05]  /*1b70*/  @!P0 BRA `(.L_x_3730) ;  /* 0x0000000000048947 */ /* 0x000fea0003800000 */
[----:B------:R-:W-:Y:S01]  /*1b80*/  BPT.TRAP 0x1 ;  /* 0x000000040000795c */ /* 0x000fe20000300000 */
.L_x_3730:
[----:B------:R-:W3:Y:S01]  /*1b90*/  S2R R2, SR_TID.X ;  /* 0x0000000000027919 */ /* 0x000ee20000002100 */
[----:B------:R-:W-:Y:S02]  /*1ba0*/  LOP3.LUT R195, R195, 0xfff7ffff, RZ, 0xc0, !PT ;  /* 0xfff7ffffc3c37812 */ /* 0x000fe400078ec0ff */
[----:B---3--:R-:W-:-:S13]  /*1bb0*/  LOP3.LUT P2, RZ, R2, 0x7f, RZ, 0xc0, !PT ;  /* 0x0000007f02ff7812 */ /* 0x008fda000784c0ff */
[----:B------:R-:W-:Y:S01]  /*1bc0*/  @P2 LOP3.LUT R195, R195, 0x80000, RZ, 0xfc, !PT ;  /* 0x00080000c3c32812 */ /* 0x000fe200078efcff */
[----:B--2---:R-:W-:Y:S06]  /*1bd0*/  @P1 BRA `(.L_x_3731) ;  /* 0x0000000000081947 */ /* 0x004fec0003800000 */
[----:B------:R-:W2:Y:S02]  /*1be0*/  SYNCS.PHASECHK.TRANS64.TRYWAIT P1, [R5+URZ+0x30830], R0 ;  /* 0x03083000050075a7 */ /* 0x000ea4000802017f */
[----:B--2---:R-:W-:Y:S05]  /*1bf0*/  @!P1 BRA `(.L_x_3732) ;  /* 0x0000012000089947 */ /* 0x004fea0003800000 */
.L_x_3731:
        /* <DEDUP_REMOVED lines=10> */
[----:B------:R-:W3:Y:S01]  /*1ca0*/  S2R R6, SR_TID.X ;  /* 0x0000000000067919 */ /* 0x000ee20000002100 */
[----:B------:R-:W-:Y:S01]  /*1cb0*/  UMOV UR17, 0x40000040 ;  /* 0x4000004000117882 */ /* 0x000fe20000000000 */
[----:B------:R-:W-:Y:S01]  /*1cc0*/  UMOV UR19, 0x40000040 ;  /* 0x4000004000137882 */ /* 0x000fe20000000000 */
[----:B------:R-:W-:Y:S01]  /*1cd0*/  ULOP3.LUT UR38, UR4, 0x10000, URZ, 0xfc, !UPT ;  /* 0x0001000004267892 */ /* 0x000fe2000f8efc3f */
[----:B------:R-:W4:Y:S01]  /*1ce0*/  LDC R15, c[0x0][0x288] ;  /* 0x0000a200ff0f7b82 */ /* 0x000f220000000800 */
[----:B------:R-:W-:-:S02]  /*1cf0*/  ULOP3.LUT UR4, UR40, 0x10000, URZ, 0xfc, !UPT ;  /* 0x0001000028047892 */ /* 0x000fc4000f8efc3f */
[----:B------:R-:W-:Y:S02]  /*1d00*/  UIMAD UR5, UR36, 0x900, UR38 ;  /* 0x00000900240578a4 */ /* 0x000fe4000f8e0226 */
[----:B------:R-:W-:Y:S02]  /*1d10*/  UIADD3 UR6, UR4, 0x2, URZ ;  /* 0x0000000204067890 */ /* 0x000fe4000fffe03f */
[----:B------:R-:W-:Y:S01]  /*1d20*/  UIADD3 UR7, UR5, 0x2, URZ ;  /* 0x0000000205077890 */ /* 0x000fe2000fffe03f */
[----:B------:R-:W5:Y:S01]  /*1d30*/  LDC R104, c[0x0][0x2e0] ;  /* 0x0000b800ff687b82 */ /* 0x000f620000000800 */
[----:B------:R-:W-:Y:S01]  /*1d40*/  UMOV UR8, UR4 ;  /* 0x0000000400087c82 */ /* 0x000fe20008000000 */
[----:B------:R-:W-:Y:S01]  /*1d50*/  UMOV UR10, UR5 ;  /* 0x00000005000a7c82 */ /* 0x000fe20008000000 */
[----:B------:R-:W-:Y:S01]  /*1d60*/  IMAD.U32 R12, RZ, RZ, UR8 ;  /* 0x00000008ff0c7e24 */ /* 0x000fe2000f8e00ff */
[----:B------:R-:W-:Y:S01]  /*1d70*/  HGMMA.64x96x16.F32.BF16 R24, gdesc[UR8], RZ, !UPT, gsb0 ;  /* 0x01600000081879f0 */ /* 0x000fe2000c0018ff */
        /* <DEDUP_REMOVED lines=11> */
[----:B------:R-:W-:Y:S01]  /*1e30*/  UIADD3 UR18, UR5, 0x302, URZ ;  /* 0x0000030205127890 */ /* 0x000fe2000fffe03f */
[----:B---3--:R-:W-:Y:S01]  /*1e40*/  LOP3.LUT P1, RZ, R6, 0x7f, RZ, 0xc0, !PT ;  /* 0x0000007f06ff7812 */ /* 0x008fe2000782c0ff */
[----:B------:R-:W-:Y:S01]  /*1e50*/  UIADD3 UR20, UR4, 0x404, URZ ;  /* 0x0000040404147890 */ /* 0x000fe2000fffe03f */
[----:B------:R-:W-:Y:S01]  /*1e60*/  IMAD R6, R19, -0x60, R72 ;  /* 0xffffffa013067824 */ /* 0x000fe200078e0248 */
        /* <DEDUP_REMOVED lines=8> */
[----:B-12---:R-:W-:Y:S01]  /*1ef0*/  @!P1 VIADD R5, R5, 0x30840 ;  /* 0x0003084005059836 */ /* 0x006fe20000000000 */
[----:B------:R-:W-:Y:S01]  /*1f00*/  UIADD3 UR30, UR5, 0x600, URZ ;  /* 0x00000600051e7890 */ /* 0x000fe2000fffe03f */
[----:B------:R-:W-:Y:S01]  /*1f10*/  UMOV UR29, 0x40000040 ;  /* 0x40000040001d7882 */ /* 0x000fe20000000000 */
[----:B------:R-:W-:Y:S01]  /*1f20*/  UMOV UR31, 0x40000040 ;  /* 0x40000040001f7882 */ /* 0x000fe20000000000 */
[----:B------:R-:W-:Y:S01]  /*1f30*/  UIADD3 UR32, UR4, 0x802, URZ ;  /* 0x0000080204207890 */ /* 0x000fe2000fffe03f */
[----:B------:R-:W-:Y:S01]  /*1f40*/  @!P1 PRMT R5, RZ, 0x654, R5 ;  /* 0x00000654ff059816 */ /* 0x000fe20000000005 */
        /* <DEDUP_REMOVED lines=11> */
[----:B------:R-:W-:Y:S02]  /*2000*/  WARPGROUP.DEPBAR.LE gsb0, 0x0 ;  /* 0x00008000000079c5 */ /* 0x000fe40000010000 */
[----:B------:R-:W-:-:S06]  /*2010*/  WARPGROUP.ARRIVE ;  /* 0x00000000000079c5 */ /* 0x000fcc0000000000 */
[----:B------:R-:W-:Y:S01]  /*2020*/  HGMMA.64x96x16.F32.BF16 R24, gdesc[UR8], R24, gsb0 ;  /* 0x01600000081879f0 */ /* 0x000fe20008001818 */
[----:B------:R-:W-:Y:S01]  /*2030*/  UMOV UR8, UR6 ;  /* 0x0000000600087c82 */ /* 0x000fe20008000000 */
[----:B------:R-:W-:Y:S01]  /*2040*/  UMOV UR9, 0x40000040 ;  /* 0x4000004000097882 */ /* 0x000fe20000000000 */
[----:B------:R-:W-:Y:S01]  /*2050*/  UMOV UR10, UR7 ;  /* 0x00000007000a7c82 */ /* 0x000fe20008000000 */
[----:B------:R-:W-:Y:S01]  /*2060*/  UMOV UR11, 0x40000040 ;  /* 0x40000040000b7882 */ /* 0x000fe20000000000 */
[----:B------:R-:W-:Y:S01]  /*2070*/  IMAD.U32 R8, RZ, RZ, UR8 ;  /* 0x00000008ff087e24 */ /* 0x000fe2000f8e00ff */
[----:B------:R-:W-:Y:S01]  /*2080*/  ULDC.64 UR6, c[0x0][0x9d8] ;  /* 0x0002760000067ab9 */ /* 0x000fe20000000a00 */
[----:B------:R-:W-:Y:S01]  /*2090*/  IMAD.U32 R9, RZ, RZ, UR9 ;  /* 0x00000009ff097e24 */ /* 0x000fe2000f8e00ff */
[----:B------:R-:W-:Y:S01]  /*20a0*/  ULOP3.LUT UR45, URZ, UR7, URZ, 0x33, !UPT ;  /* 0x000000073f2d7292 */ /* 0x000fe2000f8e333f */
[----:B------:R-:W-:Y:S02]  /*20b0*/  WARPGROUP.DEPBAR.LE gsb0, 0x0 ;  /* 0x00008000000079c5 */ /* 0x000fe40000010000 */
[----:B------:R-:W-:-:S06]  /*20c0*/  WARPGROUP.ARRIVE ;  /* 0x00000000000079c5 */ /* 0x000fcc0000000000 */
[----:B------:R-:W-:Y:S01]  /*20d0*/  HGMMA.64x96x16.F32.BF16 R24, gdesc[UR8], R24, gsb0 ;  /* 0x01600000081879f0 */ /* 0x000fe20008001818 */
[----:B------:R-:W-:Y:S02]  /*20e0*/  UIADD3 UR8, UR4, 0x6, URZ ;  /* 0x0000000604087890 */ /* 0x000fe4000fffe03f */
[----:B------:R-:W-:Y:S01]  /*20f0*/  UIADD3 UR10, UR5, 0x6, URZ ;  /* 0x00000006050a7890 */ /* 0x000fe2000fffe03f */
[----:B------:R-:W-:Y:S01]  /*2100*/  UMOV UR9, 0x40000040 ;  /* 0x4000004000097882 */ /* 0x000fe20000000000 */
[----:B------:R-:W-:Y:S01]  /*2110*/  UMOV UR11, 0x40000040 ;  /* 0x40000040000b7882 */ /* 0x000fe20000000000 */
[----:B------:R-:W-:Y:S02]  /*2120*/  ULDC.64 UR4, c[0x0][0x9e0] ;  /* 0x0002780000047ab9 */ /* 0x000fe40000000a00 */
[----:B------:R-:W-:Y:S01]  /*2130*/  UISETP.GE.AND UP0, UPT, UR5, 0x1, UPT ;  /* 0x000000010500788c */ /* 0x000fe2000bf06270 */
[----:B------:R-:W-:Y:S02]  /*2140*/  WARPGROUP.DEPBAR.LE gsb0, 0x0 ;  /* 0x00008000000079c5 */ /* 0x000fe40000010000 */
[----:B------:R-:W-:-:S06]  /*2150*/  WARPGROUP.ARRIVE ;  /* 0x00000000000079c5 */ /* 0x000fcc0000000000 */
[----:B------:R-:W-:Y:S03]  /*2160*/  HGMMA.64x96x16.F32.BF16 R24, gdesc[UR8], R24, gsb0 ;  /* 0x01600000081879f0 */ /* 0x000fe60008001818 */
        /* <DEDUP_REMOVED lines=64> */
[----:B-1----:R-:W-:Y:S01]  /*2570*/  FMUL.FTZ R24, R71, UR6 ;  /* 0x0000000647187c20 */ /* 0x002fe20008410000 */
[----:B------:R-:W-:-:S02]  /*2580*/  IMAD.MOV.U32 R26, RZ, RZ, -0x60 ;  /* 0xffffffa0ff1a7424 */ /* 0x000fc400078e00ff */
[----:B------:R-:W-:Y:S01]  /*2590*/  FMUL.FTZ R51, R51, UR6 ;  /* 0x0000000633337c20 */ /* 0x000fe20008410000 */
[----:B------:R-:W-:Y:S01]  /*25a0*/  FMUL.FTZ R55, R55, UR6 ;  /* 0x0000000637377c20 */ /* 0x000fe20008410000 */
[----:B------:R-:W-:Y:S01]  /*25b0*/  FMUL.FTZ R59, R59, UR6 ;  /* 0x000000063b3b7c20 */ /* 0x000fe20008410000 */
[----:B------:R-:W-:Y:S01]  /*25c0*/  FMUL.FTZ R61, R61, UR6 ;  /* 0x000000063d3d7c20 */ /* 0x000fe20008410000 */
[----:B------:R-:W-:Y:S01]  /*25d0*/  FMUL.FTZ R65, R65, UR6 ;  /* 0x0000000641417c20 */ /* 0x000fe20008410000 */
[----:B------:R4:W-:Y:S01]  /*25e0*/  @!P1 SYNCS.ARRIVE.TRANS64.RED.A1T0 RZ, [R5+URZ], RZ ;  /* 0x000000ff05ff99a7 */ /* 0x0009e2000810043f */
[----:B------:R-:W-:Y:S01]  /*25f0*/  PLOP3.LUT P1, PT, PT, PT, UP0, 0x40, 0x0 ;  /* 0x000000000000781c */ /* 0x000fe20003f2e808 */
[----:B------:R-:W1:Y:S01]  /*2600*/  MUFU.TANH R73, R31 ;  /* 0x0000001f00497308 */ /* 0x000e620000002400 */
[----:B------:R-:W-:Y:S02]  /*2610*/  IMAD R26, R19, R26, 0x60 ;  /* 0x00000060131a7424 */ /* 0x000fe400078e021a */
[----:B------:R-:W-:Y:S01]  /*2620*/  FMUL.FTZ R30, R30, UR6 ;  /* 0x000000061e1e7c20 */ /* 0x000fe20008410000 */
[----:B------:R-:W-:Y:S01]  /*2630*/  FMUL.FTZ R39, R39, UR6 ;  /* 0x0000000627277c20 */ /* 0x000fe20008410000 */
[----:B------:R-:W-:Y:S01]  /*2640*/  FMUL.FTZ R43, R43, UR6 ;  /* 0x000000062b2b7c20 */ /* 0x000fe20008410000 */
[----:B-----5:R-:W-:Y:S01]  /*2650*/  IMAD R7, R17, R104, R26 ;  /* 0x0000006811077224 */ /* 0x020fe200078e021a */
[----:B----4-:R-:W-:Y:S01]  /*2660*/  IADD3 R5, -R15, 0x61, R6 ;  /* 0x000000610f057810 */ /* 0x010fe20007ffe106 */
[----:B------:R-:W-:Y:S01]  /*2670*/  FMUL.FTZ R47, R47, UR6 ;  /* 0x000000062f2f7c20 */ /* 0x000fe20008410000 */
[----:B------:R-:W3:Y:S03]  /*2680*/  MUFU.TANH R74, R35 ;  /* 0x00000023004a7308 */ /* 0x000ee60000002400 */
[----:B------:R-:W-:-:S02]  /*2690*/  IMAD R6, R16, -0x2, R5 ;  /* 0xfffffffe10067824 */ /* 0x000fc400078e0205 */
[----:B------:R-:W-:-:S03]  /*26a0*/  VIADD R5, R202, UR42 ;  /* 0x0000002aca057c36 */ /* 0x000fc60008000000 */
        /* <DEDUP_REMOVED lines=45> */
[----:B--2---:R-:W-:-:S07]  /*2980*/  VIADD R39, R6, UR4 ;  /* 0x0000000406277c36 */ /* 0x004fce0008000000 */
[----:B------:R2:W1:Y:S01]  /*2990*/  MUFU.TANH R77, R47 ;  /* 0x0000002f004d7308 */ /* 0x0004620000002400 */
[----:B-----5:R-:W-:Y:S01]  /*29a0*/  VIADD R43, R6, UR45 ;  /* 0x0000002d062b7c36 */ /* 0x020fe20008000000 */
[----:B------:R-:W-:-:S03]  /*29b0*/  VIADDMNMX R6, R5, R39, R30, PT ;  /* 0x0000002705067246 */ /* 0x000fc6000380011e */
[----:B------:R-:W-:Y:S02]  /*29c0*/  IMAD.IADD R7, R43, 0x1, R5 ;  /* 0x000000012b077824 */ /* 0x000fe400078e0205 */
[----:B--2---:R-:W-:Y:S01]  /*29d0*/  IMAD R47, R16, -0x2, R26 ;  /* 0xfffffffe102f7824 */ /* 0x004fe200078e021a */
[----:B---34-:R-:W-:Y:S06]  /*29e0*/  @P1 BRA `(.L_x_3733) ;  /* 0x0000000000581947 */ /* 0x018fec0003800000 */
[----:B------:R-:W-:Y:S01]  /*29f0*/  IMAD R18, R17, R104, R5 ;  /* 0x0000006811127224 */ /* 0x000fe200078e0205 */
        /* <DEDUP_REMOVED lines=12> */
.L_x_3735:
[----:B------:R-:W-:-:S06]  /*2ac0*/  UISETP.NE.AND UP1, UPT, UR5, 0x1, UPT ;  /* 0x000000010500788c */ /* 0x000fcc000bf25270 */
[----:B------:R-:W-:-:S05]  /*2ad0*/  PLOP3.LUT P1, PT, PT, PT, UP1, 0x80, 0x0 ;  /* 0x000000000000781c */ /* 0x000fca0003f2f018 */
[----:B------:R-:W-:-:S08]  /*2ae0*/  @UP1 ULDC.64 UR6, c[0x0][0x9e8] ;  /* 0x00027a0000061ab9 */ /* 0x000fd00000000a00 */
[----:B------:R-:W-:-:S05]  /*2af0*/  @P1 IMAD.HI.U32 R51, R18, UR6, RZ ;  /* 0x0000000612331c27 */ /* 0x000fca000f8e00ff */
[----:B------:R-:W-:-:S07]  /*2b00*/  @P1 SHF.R.U32.HI R18, RZ, UR7, R51 ;  /* 0x00000007ff121c19 */ /* 0x000fce0008011633 */
.L_x_3736:
[----:B------:R-:W-:Y:S05]  /*2b10*/  BSYNC B0 ;  /* 0x0000000000007941 */ /* 0x000fea0003800000 */
.L_x_3734:
[----:B------:R-:W-:-:S05]  /*2b20*/  IMAD R18, R18, UR5, R47 ;  /* 0x0000000512127c24 */ /* 0x000fca000f8e022f */
[----:B------:R-:W-:Y:S02]  /*2b30*/  VIMNMX R7, R7, R18, !PT ;  /* 0x0000001207077248 */ /* 0x000fe40007fe0100 */
[----:B------:R-:W-:-:S07]  /*2b40*/  VIADDMNMX R6, R18, UR5, R6, PT ;  /* 0x0000000512067c46 */ /* 0x000fce000b800106 */
.L_x_3733:
        /* <DEDUP_REMOVED lines=11> */
[----:B-1----:R-:W-:-:S02]  /*2c00*/  FSEL R82, R29, -INF , !P3 ;  /* 0xff8000001d527808 */ /* 0x002fc40005800000 */
        /* <DEDUP_REMOVED lines=84> */
[----:B------:R-:W-:Y:S02]  /*3150*/  P2R R55, PR, RZ, 0x20 ;  /* 0x00000020ff377803 */ /* 0x000fe40000000000 */
[----:B------:R-:W-:Y:S02]  /*3160*/  FSEL R33, R64, -INF , !P3 ;  /* 0xff80000040217808 */ /* 0x000fe40005800000 */
[C---:B------:R-:W-:Y:S02]  /*3170*/  ISETP.GE.AND P3, PT, R26.reuse, 0x52, PT ;  /* 0x000000521a00780c */ /* 0x040fe40003f66270 */
[----:B------:R-:W-:Y:S02]  /*3180*/  ISETP.GE.AND P6, PT, R26, 0x1, PT ;  /* 0x000000011a00780c */ /* 0x000fe40003fc6270 */
[----:B------:R-:W-:-:S04]  /*3190*/  ISETP.GT.AND P4, PT, R7, 0x51, !P3 ;  /* 0x000000510700780c */ /* 0x000fc80005f84270 */
[----:B------:R-:W-:-:S04]  /*31a0*/  ISETP.LT.OR P4, PT, R6, 0x52, P4 ;  /* 0x000000520600780c */ /* 0x000fc80002781670 */
[----:B------:R-:W-:Y:S02]  /*31b0*/  FSEL R31, R31, -INF , !P4 ;  /* 0xff8000001f1f7808 */ /* 0x000fe40006000000 */
[----:B------:R-:W-:-:S04]  /*31c0*/  ISETP.GE.AND P4, PT, R26, 0x59, PT ;  /* 0x000000591a00780c */ /* 0x000fc80003f86270 */
[----:B------:R-:W-:-:S04]  /*31d0*/  ISETP.GT.AND P5, PT, R7, 0x58, !P4 ;  /* 0x000000580700780c */ /* 0x000fc800067a4270 */
[----:B------:R-:W-:-:S04]  /*31e0*/  ISETP.LT.OR P5, PT, R6, 0x59, P5 ;  /* 0x000000590600780c */ /* 0x000fc80002fa1670 */
[----:B------:R-:W-:Y:S02]  /*31f0*/  FSEL R25, R68, -INF , !P5 ;  /* 0xff80000044197808 */ /* 0x000fe40006800000 */
[----:B------:R-:W-:-:S04]  /*3200*/  ISETP.GT.AND P5, PT, R7, RZ, !P6 ;  /* 0x000000ff0700720c */ /* 0x000fc800077a4270 */
[----:B------:R-:W-:-:S04]  /*3210*/  ISETP.LT.OR P5, PT, R6, 0x1, P5 ;  /* 0x000000010600780c */ /* 0x000fc80002fa1670 */
[----:B------:R-:W-:Y:S02]  /*3220*/  FSEL R36, R21, -INF , !P5 ;  /* 0xff80000015247808 */ /* 0x000fe40006800000 */
[----:B------:R-:W-:-:S04]  /*3230*/  ISETP.GE.AND P5, PT, R26, 0x5a, PT ;  /* 0x0000005a1a00780c */ /* 0x000fc80003fa6270 */
[----:B------:R-:W-:Y:S02]  /*3240*/  P2R R64, PR, RZ, 0x20 ;  /* 0x00000020ff407803 */ /* 0x000fe40000000000 */
[----:B------:R-:W-:-:S04]  /*3250*/  ISETP.GT.AND P5, PT, R7, 0x59, !P5 ;  /* 0x000000590700780c */ /* 0x000fc80006fa4270 */
[----:B------:R-:W-:Y:S01]  /*3260*/  ISETP.LT.OR P5, PT, R6, 0x5a, P5 ;  /* 0x0000005a0600780c */ /* 0x000fe20002fa1670 */
[----:B------:R-:W-:-:S03]  /*3270*/  VIADD R6, R5, 0x8 ;  /* 0x0000000805067836 */ /* 0x000fc60000000000 */
[----:B------:R-:W-:Y:S01]  /*3280*/  FSEL R29, R69, -INF , !P5 ;  /* 0xff800000451d7808 */ /* 0x000fe20006800000 */
[----:B------:R-:W-:Y:S01]  /*3290*/  IMAD.IADD R28, R43, 0x1, R6 ;  /* 0x000000012b1c7824 */ /* 0x000fe200078e0206 */
[----:B------:R-:W-:Y:S02]  /*32a0*/  PLOP3.LUT P5, PT, PT, PT, UP0, 0x40, 0x0 ;  /* 0x000000000000781c */ /* 0x000fe40003fae808 */
[----:B------:R-:W-:-:S11]  /*32b0*/  VIADDMNMX R26, R6, R39, R30, PT ;  /* 0x00000027061a7246 */ /* 0x000fd6000380011e */
[----:B------:R-:W-:Y:S05]  /*32c0*/  @P5 BRA `(.L_x_3737) ;  /* 0x0000000000605947 */ /* 0x000fea0003800000 */
        /* <DEDUP_REMOVED lines=14> */
.L_x_3739:
[----:B------:R-:W-:-:S06]  /*33b0*/  UISETP.NE.AND UP1, UPT, UR5, 0x1, UPT ;  /* 0x000000010500788c */ /* 0x000fcc000bf25270 */
[----:B------:R-:W-:-:S05]  /*33c0*/  PLOP3.LUT P5, PT, PT, PT, UP1, 0x80, 0x0 ;  /* 0x000000000000781c */ /* 0x000fca0003faf018 */
[----:B------:R-:W-:-:S08]  /*33d0*/  @UP1 ULDC.64 UR6, c[0x0][0x9e8] ;  /* 0x00027a0000061ab9 */ /* 0x000fd00000000a00 */
[----:B------:R-:W-:Y:S01]  /*33e0*/  @P5 IMAD.HI.U32 R7, R18, UR6, RZ ;  /* 0x0000000612075c27 */ /* 0x000fe2000f8e00ff */
[----:B------:R-:W-:-:S13]  /*33f0*/  PLOP3.LUT P5, PT, PT, PT, UP1, 0x80, 0x0 ;  /* 0x000000000000781c */ /* 0x000fda0003faf018 */
[----:B------:R-:W-:-:S07]  /*3400*/  @P5 SHF.R.U32.HI R18, RZ, UR7, R7 ;  /* 0x00000007ff125c19 */ /* 0x000fce0008011607 */
.L_x_3740:
[----:B------:R-:W-:Y:S05]  /*3410*/  BSYNC B0 ;  /* 0x0000000000007941 */ /* 0x000fea0003800000 */
.L_x_3738:
[----:B------:R-:W-:-:S05]  /*3420*/  IMAD R7, R18, UR5, R47 ;  /* 0x0000000512077c24 */ /* 0x000fca000f8e022f */
[----:B------:R-:W-:Y:S02]  /*3430*/  VIMNMX R28, R28, R7, !PT ;  /* 0x000000071c1c7248 */ /* 0x000fe40007fe0100 */
[----:B------:R-:W-:-:S07]  /*3440*/  VIADDMNMX R26, R7, UR5, R26, PT ;  /* 0x00000005071a7c46 */ /* 0x000fce000b80011a */
.L_x_3737:
[C---:B------:R-:W-:Y:S01]  /*3450*/  ISETP.GT.AND P1, PT, R28.reuse, 0x1, !P1 ;  /* 0x000000011c00780c */ /* 0x040fe20004f24270 */
[----:B------:R-:W-:Y:S01]  /*3460*/  ULDC UR6, c[0x0][0x988] ;  /* 0x0002620000067ab9 */ /* 0x000fe20000000800 */
[----:B------:R-:W-:Y:S01]  /*3470*/  ISETP.GT.AND P2, PT, R28, 0x8, !P2 ;  /* 0x000000081c00780c */ /* 0x000fe20005744270 */
[----:B------:R-:W-:Y:S01]  /*3480*/  IMAD.U32 R18, RZ, RZ, UR6 ;  /* 0x00000006ff127e24 */ /* 0x000fe2000f8e00ff */
[----:B------:R-:W-:Y:S01]  /*3490*/  ISETP.LT.OR P1, PT, R26, 0x2, P1 ;  /* 0x000000021a00780c */ /* 0x000fe20000f21670 */
[----:B------:R-:W-:Y:S01]  /*34a0*/  IMAD.IADD R15, R72, 0x1, -R15 ;  /* 0x00000001480f7824 */ /* 0x000fe200078e0a0f */
[----:B------:R-:W-:Y:S01]  /*34b0*/  ISETP.LT.OR P2, PT, R26, 0x9, P2 ;  /* 0x000000091a00780c */ /* 0x000fe20001741670 */
[----:B------:R-:W-:Y:S01]  /*34c0*/  VIADD R19, R19, 0xfffffffe ;  /* 0xfffffffe13137836 */ /* 0x000fe20000000000 */
[----:B------:R-:W-:Y:S02]  /*34d0*/  FSEL R30, R4, -INF , !P1 ;  /* 0xff800000041e7808 */ /* 0x000fe40004800000 */
[----:B------:R-:W-:-:S02]  /*34e0*/  ISETP.NE.AND P1, PT, R51, RZ, PT ;  /* 0x000000ff3300720c */ /* 0x000fc40003f25270 */
[----:B------:R-:W-:Y:S02]  /*34f0*/  FSEL R39, R27, -INF , !P2 ;  /* 0xff8000001b277808 */ /* 0x000fe40005000000 */
[----:B------:R-:W-:Y:S02]  /*3500*/  ISETP.GT.AND P1, PT, R28, 0x9, !P1 ;  /* 0x000000091c00780c */ /* 0x000fe40004f24270 */
[----:B------:R-:W-:Y:S02]  /*3510*/  ISETP.NE.AND P2, PT, R32, RZ, PT ;  /* 0x000000ff2000720c */ /* 0x000fe40003f45270 */
[----:B------:R-:W-:Y:S02]  /*3520*/  ISETP.LT.OR P1, PT, R26, 0xa, P1 ;  /* 0x0000000a1a00780c */ /* 0x000fe40000f21670 */
[----:B------:R-:W-:Y:S02]  /*3530*/  ISETP.NE.AND P5, PT, R59, RZ, PT ;  /* 0x000000ff3b00720c */ /* 0x000fe40003fa5270 */
[----:B------:R-:W-:-:S02]  /*3540*/  FSEL R41, R73, -INF , !P1 ;  /* 0xff80000049297808 */ /* 0x000fc40004800000 */
[----:B------:R-:W-:Y:S02]  /*3550*/  ISETP.NE.AND P1, PT, R55, RZ, PT ;  /* 0x000000ff3700720c */ /* 0x000fe40003f25270 */
[C---:B------:R-:W-:Y:S02]  /*3560*/  ISETP.GT.AND P6, PT, R28.reuse, RZ, !P6 ;  /* 0x000000ff1c00720c */ /* 0x040fe400077c4270 */
[----:B------:R-:W-:Y:S02]  /*3570*/  ISETP.GT.AND P1, PT, R28, 0x10, !P1 ;  /* 0x000000101c00780c */ /* 0x000fe40004f24270 */
[C---:B------:R-:W-:Y:S02]  /*3580*/  ISETP.LT.OR P6, PT, R26.reuse, 0x1, P6 ;  /* 0x000000011a00780c */ /* 0x040fe400037c1670 */
[----:B------:R-:W-:Y:S02]  /*3590*/  ISETP.LT.OR P1, PT, R26, 0x11, P1 ;  /* 0x000000111a00780c */ /* 0x000fe40000f21670 */
[----:B------:R-:W-:-:S02]  /*35a0*/  ISETP.GT.AND P3, PT, R28, 0x51, !P3 ;  /* 0x000000511c00780c */ /* 0x000fc40005f64270 */
[----:B------:R-:W-:Y:S02]  /*35b0*/  FSEL R43, R34, -INF , !P1 ;  /* 0xff800000222b7808 */ /* 0x000fe40004800000 */
[----:B------:R-:W-:Y:S02]  /*35c0*/  ISETP.GT.AND P1, PT, R28, 0x11, !P2 ;  /* 0x000000111c00780c */ /* 0x000fe40005724270 */
[----:B------:R-:W-:Y:S02]  /*35d0*/  ISETP.NE.AND P2, PT, R49, RZ, PT ;  /* 0x000000ff3100720c */ /* 0x000fe40003f45270 */
[----:B------:R-:W-:Y:S02]  /*35e0*/  ISETP.LT.OR P1, PT, R26, 0x12, P1 ;  /* 0x000000121a00780c */ /* 0x000fe40000f21670 */
[----:B------:R-:W-:Y:S02]  /*35f0*/  ISETP.GT.AND P4, PT, R28, 0x58, !P4 ;  /* 0x000000581c00780c */ /* 0x000fe40006784270 */
[----:B------:R-:W-:-:S02]  /*3600*/  FSEL R45, R74, -INF , !P1 ;  /* 0xff8000004a2d7808 */ /* 0x000fc40004800000 */
[----:B------:R-:W-:Y:S02]  /*3610*/  ISETP.GT.AND P1, PT, R28, 0x18, !P5 ;  /* 0x000000181c00780c */ /* 0x000fe40006f24270 */
[----:B------:R-:W-:Y:S02]  /*3620*/  ISETP.NE.AND P5, PT, R53, RZ, PT ;  /* 0x000000ff3500720c */ /* 0x000fe40003fa5270 */
[C---:B------:R-:W-:Y:S02]  /*3630*/  ISETP.LT.OR P1, PT, R26.reuse, 0x19, P1 ;  /* 0x000000191a00780c */ /* 0x040fe40000f21670 */
[----:B------:R-:W-:Y:S02]  /*3640*/  ISETP.LT.OR P3, PT, R26, 0x52, P3 ;  /* 0x000000521a00780c */ /* 0x000fe40001f61670 */
[----:B------:R-:W-:Y:S02]  /*3650*/  FSEL R47, R38, -INF , !P1 ;  /* 0xff800000262f7808 */ /* 0x000fe40004800000 */
[----:B------:R-:W-:-:S02]  /*3660*/  ISETP.NE.AND P1, PT, R61, RZ, PT ;  /* 0x000000ff3d00720c */ /* 0x000fc40003f25270 */
[----:B------:R-:W-:Y:S02]  /*3670*/  ISETP.LT.OR P4, PT, R26, 0x59, P4 ;  /* 0x000000591a00780c */ /* 0x000fe40002781670 */
[----:B------:R-:W-:Y:S02]  /*3680*/  ISETP.GT.AND P1, PT, R28, 0x19, !P1 ;  /* 0x000000191c00780c */ /* 0x000fe40004f24270 */
[----:B------:R-:W-:Y:S02]  /*3690*/  FSEL R73, R20, -INF , !P4 ;  /* 0xff80000014497808 */ /* 0x000fe40006000000 */
[----:B------:R-:W-:-:S04]  /*36a0*/  ISETP.LT.OR P1, PT, R26, 0x1a, P1 ;  /* 0x0000001a1a00780c */ /* 0x000fc80000f21670 */
[----:B------:R-:W-:Y:S02]  /*36b0*/  FSEL R49, R75, -INF , !P1 ;  /* 0xff8000004b317808 */ /* 0x000fe40004800000 */
[----:B------:R-:W-:Y:S02]  /*36c0*/  ISETP.NE.AND P1, PT, R37, RZ, PT ;  /* 0x000000ff2500720c */ /* 0x000fe40003f25270 */
[----:B------:R-:W-:Y:S02]  /*36d0*/  FSEL R37, R0, -INF , !P6 ;  /* 0xff80000000257808 */ /* 0x000fe40007000000 */
[----:B------:R-:W-:Y:S02]  /*36e0*/  FMNMX.FTZ R0, R36, R66, !PT ;  /* 0x0000004224007209 */ /* 0x000fe40007810000 */
[----:B------:R-:W-:Y:S02]  /*36f0*/  ISETP.GT.AND P1, PT, R28, 0x20, !P1 ;  /* 0x000000201c00780c */ /* 0x000fe40004f24270 */
[----:B------:R-:W-:-:S02]  /*3700*/  FMNMX.FTZ R0, R70, R0, !PT ;  /* 0x0000000046007209 */ /* 0x000fc40007810000 */
[----:B------:R-:W-:Y:S02]  /*3710*/  ISETP.LT.OR P1, PT, R26, 0x21, P1 ;  /* 0x000000211a00780c */ /* 0x000fe40000f21670 */
[----:B------:R-:W-:Y:S02]  /*3720*/  FMNMX.FTZ R0, R82, R0, !PT ;  /* 0x0000000052007209 */ /* 0x000fe40007810000 */
[----:B------:R-:W-:Y:S02]  /*3730*/  FSEL R51, R42, -INF , !P1 ;  /* 0xff8000002a337808 */ /* 0x000fe40004800000 */
[----:B------:R-:W-:Y:S02]  /*3740*/  FMNMX.FTZ R0, R84, R0, !PT ;  /* 0x0000000054007209 */ /* 0x000fe40007810000 */
[----:B------:R-:W-:Y:S02]  /*3750*/  ISETP.NE.AND P1, PT, R40, RZ, PT ;  /* 0x000000ff2800720c */ /* 0x000fe40003f25270 */
[----:B------:R-:W-:-:S02]  /*3760*/  FMNMX.FTZ R0, R86, R0, !PT ;  /* 0x0000000056007209 */ /* 0x000fc40007810000 */
[----:B------:R-:W-:Y:S02]  /*3770*/  ISETP.GT.AND P1, PT, R28, 0x21, !P1 ;  /* 0x000000211c00780c */ /* 0x000fe40004f24270 */
[----:B------:R-:W-:Y:S02]  /*3780*/  FMNMX.FTZ R0, R88, R0, !PT ;  /* 0x0000000058007209 */ /* 0x000fe40007810000 */
[----:B------:R-:W-:Y:S02]  /*3790*/  ISETP.LT.OR P1, PT, R26, 0x22, P1 ;  /* 0x000000221a00780c */ /* 0x000fe40000f21670 */
[----:B------:R-:W-:Y:S02]  /*37a0*/  FMNMX.FTZ R0, R90, R0, !PT ;  /* 0x000000005a007209 */ /* 0x000fe40007810000 */
[----:B------:R-:W-:Y:S02]  /*37b0*/  FSEL R53, R76, -INF , !P1 ;  /* 0xff8000004c357808 */ /* 0x000fe40004800000 */
[----:B------:R-:W-:-:S02]  /*37c0*/  FMNMX.FTZ R0, R92, R0, !PT ;  /* 0x000000005c007209 */ /* 0x000fc40007810000 */
[----:B------:R-:W-:Y:S02]  /*37d0*/  ISETP.NE.AND P1, PT, R63, RZ, PT ;  /* 0x000000ff3f00720c */ /* 0x000fe40003f25270 */
[----:B------:R-:W-:Y:S02]  /*37e0*/  FMNMX.FTZ R0, R94, R0, !PT ;  /* 0x000000005e007209 */ /* 0x000fe40007810000 */
[----:B------:R-:W-:Y:S02]  /*37f0*/  ISETP.GT.AND P1, PT, R28, 0x28, !P1 ;  /* 0x000000281c00780c */ /* 0x000fe40004f24270 */
[----:B------:R-:W-:Y:S02]  /*3800*/  FMNMX.FTZ R0, R44, R0, !PT ;  /* 0x000000002c007209 */ /* 0x000fe40007810000 */
[----:B------:R-:W-:Y:S02]  /*3810*/  ISETP.LT.OR P1, PT, R26, 0x29, P1 ;  /* 0x000000291a00780c */ /* 0x000fe40000f21670 */
[----:B------:R-:W-:-:S02]  /*3820*/  FMNMX.FTZ R0, R96, R0, !PT ;  /* 0x0000000060007209 */ /* 0x000fc40007810000 */
[----:B------:R-:W-:Y:S02]  /*3830*/  FSEL R55, R46, -INF , !P1 ;  /* 0xff8000002e377808 */ /* 0x000fe40004800000 */
[----:B------:R-:W-:Y:S02]  /*3840*/  FMNMX.FTZ R0, R48, R0, !PT ;  /* 0x0000000030007209 */ /* 0x000fe40007810000 */
[----:B------:R-:W-:Y:S02]  /*3850*/  ISETP.NE.AND P1, PT, R65, RZ, PT ;  /* 0x000000ff4100720c */ /* 0x000fe40003f25270 */
        /* <DEDUP_REMOVED lines=22> */
[----:B------:R-:W-:Y:S01]  /*39c0*/  ISETP.NE.AND P1, PT, R81, RZ, PT ;  /* 0x000000ff5100720c */ /* 0x000fe20003f25270 */
[----:B------:R-:W1:Y:S01]  /*39d0*/  SHFL.BFLY PT, R65, R0, 0x2, 0x1f ;  /* 0x0c401f0000417f89 */ /* 0x000e6200000e0000 */
[----:B------:R-:W-:Y:S02]  /*39e0*/  ISETP.NE.AND P6, PT, R87, RZ, PT ;  /* 0x000000ff5700720c */ /* 0x000fe40003fc5270 */
[----:B------:R-:W-:Y:S02]  /*39f0*/  ISETP.GT.AND P1, PT, R28, 0x38, !P1 ;  /* 0x000000381c00780c */ /* 0x000fe40004f24270 */
[----:B------:R-:W-:Y:S02]  /*3a00*/  FSEL R71, R3, -INF , !P3 ;  /* 0xff80000003477808 */ /* 0x000fe40005800000 */
[----:B------:R-:W-:-:S04]  /*3a10*/  ISETP.LT.OR P1, PT, R26, 0x39, P1 ;  /* 0x000000391a00780c */ /* 0x000fc80000f21670 */
[----:B------:R-:W-:Y:S02]  /*3a20*/  FSEL R63, R54, -INF , !P1 ;  /* 0xff800000363f7808 */ /* 0x000fe40004800000 */
[----:B------:R-:W-:-:S04]  /*3a30*/  ISETP.NE.AND P1, PT, R83, RZ, PT ;  /* 0x000000ff5300720c */ /* 0x000fc80003f25270 */
[----:B------:R-:W-:-:S04]  /*3a40*/  ISETP.GT.AND P1, PT, R28, 0x39, !P1 ;  /* 0x000000391c00780c */ /* 0x000fc80004f24270 */
[----:B------:R-:W-:Y:S02]  /*3a50*/  ISETP.LT.OR P1, PT, R26, 0x3a, P1 ;  /* 0x0000003a1a00780c */ /* 0x000fe40000f21670 */
[----:B-1----:R-:W-:Y:S02]  /*3a60*/  FMNMX.FTZ R32, R0, R65, !PT ;  /* 0x0000004100207209 */ /* 0x002fe40007810000 */
[----:B------:R-:W-:Y:S02]  /*3a70*/  FMNMX.FTZ R0, R37, R30, !PT ;  /* 0x0000001e25007209 */ /* 0x000fe40007810000 */
[----:B------:R-:W-:Y:S01]  /*3a80*/  FSEL R27, R79, -INF , !P1 ;  /* 0xff8000004f1b7808 */ /* 0x000fe20004800000 */
[----:B------:R-:W1:Y:S01]  /*3a90*/  SHFL.BFLY PT, R65, R32, 0x1, 0x1f ;  /* 0x0c201f0020417f89 */ /* 0x000e6200000e0000 */
[----:B------:R-:W-:Y:S02]  /*3aa0*/  FMNMX.FTZ R0, R39, R0, !PT ;  /* 0x0000000027007209 */ /* 0x000fe40007810000 */
[----:B------:R-:W-:-:S02]  /*3ab0*/  ISETP.GT.AND P1, PT, R28, 0x40, !P2 ;  /* 0x000000401c00780c */ /* 0x000fc40005724270 */
[----:B------:R-:W-:Y:S02]  /*3ac0*/  FMNMX.FTZ R0, R41, R0, !PT ;  /* 0x0000000029007209 */ /* 0x000fe40007810000 */
[----:B------:R-:W-:Y:S02]  /*3ad0*/  ISETP.LT.OR P1, PT, R26, 0x41, P1 ;  /* 0x000000411a00780c */ /* 0x000fe40000f21670 */
[----:B------:R-:W-:Y:S02]  /*3ae0*/  FMNMX.FTZ R0, R43, R0, !PT ;  /* 0x000000002b007209 */ /* 0x000fe40007810000 */
[----:B------:R-:W-:Y:S02]  /*3af0*/  FSEL R21, R58, -INF , !P1 ;  /* 0xff8000003a157808 */ /* 0x000fe40004800000 */
[----:B------:R-:W-:Y:S02]  /*3b00*/  FMNMX.FTZ R0, R45, R0, !PT ;  /* 0x000000002d007209 */ /* 0x000fe40007810000 */
[----:B------:R-:W-:-:S02]  /*3b10*/  ISETP.GT.AND P1, PT, R28, 0x41, !P5 ;  /* 0x000000411c00780c */ /* 0x000fc40006f24270 */
[----:B------:R-:W-:Y:S02]  /*3b20*/  FMNMX.FTZ R0, R47, R0, !PT ;  /* 0x000000002f007209 */ /* 0x000fe40007810000 */
[----:B------:R-:W-:Y:S02]  /*3b30*/  ISETP.LT.OR P1, PT, R26, 0x42, P1 ;  /* 0x000000421a00780c */ /* 0x000fe40000f21670 */
[----:B------:R-:W-:Y:S02]  /*3b40*/  FMNMX.FTZ R0, R49, R0, !PT ;  /* 0x0000000031007209 */ /* 0x000fe40007810000 */
[----:B------:R-:W-:Y:S02]  /*3b50*/  FSEL R7, R80, -INF , !P1 ;  /* 0xff80000050077808 */ /* 0x000fe40004800000 */
[----:B------:R-:W-:Y:S02]  /*3b60*/  FMNMX.FTZ R0, R51, R0, !PT ;  /* 0x0000000033007209 */ /* 0x000fe40007810000 */
[----:B-1----:R-:W-:-:S02]  /*3b70*/  FMNMX.FTZ R4, R32, R65, !PT ;  /* 0x0000004120047209 */ /* 0x002fc40007810000 */
[----:B------:R-:W-:Y:S02]  /*3b80*/  FMNMX.FTZ R0, R53, R0, !PT ;  /* 0x0000000035007209 */ /* 0x000fe40007810000 */
[C---:B------:R-:W-:Y:S01]  /*3b90*/  FSETP.NEU.FTZ.AND P1, PT, R4.reuse, -INF , PT ;  /* 0xff8000000400780b */ /* 0x040fe20003f3d000 */
[----:B------:R-:W-:Y:S01]  /*3ba0*/  FMUL.FTZ R34, R4, R18 ;  /* 0x0000001204227220 */ /* 0x000fe20000410000 */
[----:B------:R-:W-:Y:S02]  /*3bb0*/  FMNMX.FTZ R0, R55, R0, !PT ;  /* 0x0000000037007209 */ /* 0x000fe40007810000 */
[----:B------:R-:W-:Y:S02]  /*3bc0*/  ISETP.NE.AND P5, PT, R85, RZ, PT ;  /* 0x000000ff5500720c */ /* 0x000fe40003fa5270 */
[----:B------:R-:W-:Y:S02]  /*3bd0*/  FMNMX.FTZ R0, R57, R0, !PT ;  /* 0x0000000039007209 */ /* 0x000fe40007810000 */
[----:B------:R-:W-:-:S02]  /*3be0*/  FSEL R77, R34, RZ, P1 ;  /* 0x000000ff224d7208 */ /* 0x000fc40000800000 */
[----:B------:R-:W-:Y:S02]  /*3bf0*/  FMNMX.FTZ R0, R59, R0, !PT ;  /* 0x000000003b007209 */ /* 0x000fe40007810000 */
[----:B------:R-:W-:Y:S01]  /*3c00*/  ISETP.GT.AND P1, PT, R28, 0x48, !P5 ;  /* 0x000000481c00780c */ /* 0x000fe20006f24270 */
[--C-:B------:R-:W-:Y:S01]  /*3c10*/  FFMA.FTZ R32, R36, R18, -R77.reuse ;  /* 0x0000001224207223 */ /* 0x100fe2000001084d */
[----:B------:R-:W-:Y:S01]  /*3c20*/  FMNMX.FTZ R0, R61, R0, !PT ;  /* 0x000000003d007209 */ /* 0x000fe20007810000 */
[-CC-:B------:R-:W-:Y:S01]  /*3c30*/  FFMA.FTZ R34, R66, R18.reuse, -R77.reuse ;  /* 0x0000001242227223 */ /* 0x180fe2000001084d */
[----:B------:R-:W-:Y:S01]  /*3c40*/  ISETP.LT.OR P1, PT, R26, 0x49, P1 ;  /* 0x000000491a00780c */ /* 0x000fe20000f21670 */
[--C-:B------:R-:W-:Y:S01]  /*3c50*/  FFMA.FTZ R36, R70, R18, -R77.reuse ;  /* 0x0000001246247223 */ /* 0x100fe2000001084d */
[----:B------:R-:W-:Y:S01]  /*3c60*/  FMNMX.FTZ R0, R63, R0, !PT ;  /* 0x000000003f007209 */ /* 0x000fe20007810000 */
[----:B------:R-:W-:Y:S01]  /*3c70*/  MUFU.EX2 R32, R32 ;  /* 0x0000002000207308 */ /* 0x000fe20000000800 */
[----:B------:R-:W-:Y:S01]  /*3c80*/  FSEL R65, R62, -INF , !P1 ;  /* 0xff8000003e417808 */ /* 0x000fe20004800000 */
[--C-:B------:R-:W-:Y:S01]  /*3c90*/  FFMA.FTZ R38, R82, R18, -R77.reuse ;  /* 0x0000001252267223 */ /* 0x100fe2000001084d */
[----:B------:R-:W-:Y:S01]  /*3ca0*/  FMNMX.FTZ R0, R27, R0, !PT ;  /* 0x000000001b007209 */ /* 0x000fe20007810000 */
[-CC-:B------:R-:W-:Y:S01]  /*3cb0*/  FFMA.FTZ R40, R84, R18.reuse, -R77.reuse ;  /* 0x0000001254287223 */ /* 0x180fe2000001084d */
[----:B------:R-:W-:Y:S01]  /*3cc0*/  ISETP.NE.AND P2, PT, R89, RZ, PT ;  /* 0x000000ff5900720c */ /* 0x000fe20003f45270 */
[--C-:B------:R-:W-:Y:S01]  /*3cd0*/  FFMA.FTZ R29, R29, R18, -R77.reuse ;  /* 0x000000121d1d7223 */ /* 0x100fe2000001084d */
[----:B------:R-:W-:Y:S01]  /*3ce0*/  ISETP.GT.AND P1, PT, R28, 0x49, !P6 ;  /* 0x000000491c00780c */ /* 0x000fe20007724270 */
[----:B------:R1:W2:Y:S01]  /*3cf0*/  MUFU.EX2 R79, R34 ;  /* 0x00000022004f7308 */ /* 0x0002a20000000800 */
[----:B------:R-:W-:Y:S01]  /*3d00*/  FMNMX.FTZ R0, R21, R0, !PT ;  /* 0x0000000015007209 */ /* 0x000fe20007810000 */
[-CC-:B------:R-:W-:Y:S01]  /*3d10*/  FFMA.FTZ R42, R88, R18.reuse, -R77.reuse ;  /* 0x00000012582a7223 */ /* 0x180fe2000001084d */
[----:B------:R-:W-:Y:S01]  /*3d20*/  ISETP.GT.AND P2, PT, R28, 0x50, !P2 ;  /* 0x000000501c00780c */ /* 0x000fe20005744270 */
[-CC-:B------:R-:W-:Y:S01]  /*3d30*/  FFMA.FTZ R20, R96, R18.reuse, -R77.reuse ;  /* 0x0000001260147223 */ /* 0x180fe2000001084d */
[C---:B------:R-:W-:Y:S01]  /*3d40*/  ISETP.LT.OR P1, PT, R26.reuse, 0x4a, P1 ;  /* 0x0000004a1a00780c */ /* 0x040fe20000f21670 */
[--C-:B------:R-:W-:Y:S01]  /*3d50*/  FFMA.FTZ R31, R31, R18, -R77.reuse ;  /* 0x000000121f1f7223 */ /* 0x100fe2000001084d */
[----:B------:R-:W-:Y:S01]  /*3d60*/  FMNMX.FTZ R0, R7, R0, !PT ;  /* 0x0000000007007209 */ /* 0x000fe20007810000 */
[----:B------:R-:W-:Y:S01]  /*3d70*/  MUFU.EX2 R36, R36 ;  /* 0x0000002400247308 */ /* 0x000fe20000000800 */
[----:B------:R-:W-:Y:S01]  /*3d80*/  ISETP.LT.OR P2, PT, R26, 0x51, P2 ;  /* 0x000000511a00780c */ /* 0x000fe20001741670 */
[-CC-:B-1----:R-:W-:Y:S01]  /*3d90*/  FFMA.FTZ R34, R86, R18.reuse, -R77.reuse ;  /* 0x0000001256227223 */ /* 0x182fe2000001084d */
[----:B------:R-:W-:Y:S01]  /*3da0*/  FSEL R67, R2, -INF , !P1 ;  /* 0xff80000002437808 */ /* 0x000fe20004800000 */
[--C-:B------:R-:W-:Y:S01]  /*3db0*/  FFMA.FTZ R2, R92, R18, -R77.reuse ;  /* 0x000000125c027223 */ /* 0x100fe2000001084d */
[----:B------:R-:W-:Y:S01]  /*3dc0*/  FMNMX.FTZ R0, R65, R0, !PT ;  /* 0x0000000041007209 */ /* 0x000fe20007810000 */
[-CC-:B------:R-:W-:Y:S01]  /*3dd0*/  FFMA.FTZ R35, R35, R18.reuse, -R77.reuse ;  /* 0x0000001223237223 */ /* 0x180fe2000001084d */
[----:B------:R-:W-:Y:S01]  /*3de0*/  ISETP.NE.AND P5, PT, R64, RZ, PT ;  /* 0x000000ff4000720c */ /* 0x000fe20003fa5270 */
[----:B------:R1:W-:Y:S01]  /*3df0*/  MUFU.EX2 R180, R2 ;  /* 0x0000000200b47308 */ /* 0x0003e20000000800 */
[----:B------:R-:W-:Y:S01]  /*3e00*/  FSEL R69, R14, -INF , !P2 ;  /* 0xff8000000e457808 */ /* 0x000fe20005000000 */
[--C-:B------:R-:W-:Y:S01]  /*3e10*/  FFMA.FTZ R14, R94, R18, -R77.reuse ;  /* 0x000000125e0e7223 */ /* 0x100fe2000001084d */
[----:B------:R-:W-:Y:S01]  /*3e20*/  FMNMX.FTZ R0, R67, R0, !PT ;  /* 0x0000000043007209 */ /* 0x000fe20007810000 */
[-CC-:B------:R-:W-:Y:S01]  /*3e30*/  FFMA.FTZ R33, R33, R18.reuse, -R77.reuse ;  /* 0x0000001221217223 */ /* 0x180fe2000001084d */
[----:B------:R-:W-:Y:S01]  /*3e40*/  ISETP.GT.AND P5, PT, R28, 0x59, !P5 ;  /* 0x000000591c00780c */ /* 0x000fe20006fa4270 */
[--C-:B------:R-:W-:Y:S01]  /*3e50*/  FFMA.FTZ R28, R100, R18, -R77.reuse ;  /* 0x00000012641c7223 */ /* 0x100fe2000001084d */
[----:B------:R-:W-:Y:S01]  /*3e60*/  FMNMX.FTZ R0, R69, R0, !PT ;  /* 0x0000000045007209 */ /* 0x000fe20007810000 */
[----:B------:R3:W4:Y:S01]  /*3e70*/  MUFU.EX2 R81, R38 ;  /* 0x0000002600517308 */ /* 0x0007220000000800 */
[----:B------:R-:W-:Y:S01]  /*3e80*/  ISETP.LT.OR P5, PT, R26, 0x5a, P5 ;  /* 0x0000005a1a00780c */ /* 0x000fe20002fa1670 */
[--C-:B-1----:R-:W-:Y:S01]  /*3e90*/  FFMA.FTZ R2, R44, R18, -R77.reuse ;  /* 0x000000122c027223 */ /* 0x102fe2000001084d */
[----:B------:R-:W-:Y:S01]  /*3ea0*/  FMNMX.FTZ R0, R71, R0, !PT ;  /* 0x0000000047007209 */ /* 0x000fe20007810000 */
[-CC-:B------:R-:W-:Y:S01]  /*3eb0*/  FFMA.FTZ R26, R52, R18.reuse, -R77.reuse ;  /* 0x00000012341a7223 */ /* 0x180fe2000001084d */
[----:B------:R-:W-:Y:S01]  /*3ec0*/  FSEL R75, R24, -INF , !P5 ;  /* 0xff800000184b7808 */ /* 0x000fe20006800000 */
[--C-:B------:R-:W-:Y:S01]  /*3ed0*/  FFMA.FTZ R24, R48, R18, -R77.reuse ;  /* 0x0000001230187223 */ /* 0x100fe2000001084d */
[----:B------:R-:W-:Y:S01]  /*3ee0*/  FMNMX.FTZ R0, R73, R0, !PT ;  /* 0x0000000049007209 */ /* 0x000fe20007810000 */
[----:B------:R-:W-:Y:S01]  /*3ef0*/  MUFU.EX2 R182, R2 ;  /* 0x0000000200b67308 */ /* 0x000fe20000000800 */
[--C-:B---3--:R-:W-:Y:S01]  /*3f00*/  FFMA.FTZ R38, R90, R18, -R77.reuse ;  /* 0x000000125a267223 */ /* 0x108fe2000001084d */
[----:B--2---:R-:W-:Y:S01]  /*3f10*/  F2FP.BF16.F32.PACK_AB R188, R79, R32 ;  /* 0x000000204fbc723e */ /* 0x004fe200000010ff */
[----:B------:R-:W-:Y:S01]  /*3f20*/  FFMA.FTZ R25, R25, R18, -R77 ;  /* 0x0000001219197223 */ /* 0x000fe2000001084d */
[----:B------:R-:W-:-:S04]  /*3f30*/  FMNMX.FTZ R0, R75, R0, !PT ;  /* 0x000000004b007209 */ /* 0x000fc80007810000 */
[----:B------:R-:W-:Y:S01]  /*3f40*/  MUFU.EX2 R40, R40 ;  /* 0x0000002800287308 */ /* 0x000fe20000000800 */
[----:B------:R-:W1:Y:S01]  /*3f50*/  SHFL.BFLY PT, R3, R0, 0x2, 0x1f ;  /* 0x0c401f0000037f89 */ /* 0x000e6200000e0000 */
[----:B----4-:R-:W-:-:S06]  /*3f60*/  F2FP.BF16.F32.PACK_AB R190, R81, R36 ;  /* 0x0000002451be723e */ /* 0x010fcc00000010ff */
[----:B------:R2:W3:Y:S08]  /*3f70*/  MUFU.EX2 R83, R34 ;  /* 0x0000002200537308 */ /* 0x0004f00000000800 */
[----:B------:R4:W-:Y:S01]  /*3f80*/  MUFU.EX2 R170, R29 ;  /* 0x0000001d00aa7308 */ /* 0x0009e20000000800 */
[----:B--2---:R-:W-:-:S07]  /*3f90*/  FFMA.FTZ R34, R56, R18, -R77 ;  /* 0x0000001238227223 */ /* 0x004fce000001084d */
[----:B------:R-:W2:Y:S01]  /*3fa0*/  MUFU.EX2 R42, R42 ;  /* 0x0000002a002a7308 */ /* 0x000ea20000000800 */
[----:B-1----:R-:W-:Y:S01]  /*3fb0*/  FMNMX.FTZ R2, R0, R3, !PT ;  /* 0x0000000300027209 */ /* 0x002fe20007810000 */
[----:B------:R-:W-:Y:S01]  /*3fc0*/  FFMA.FTZ R0, R102, R18, -R77 ;  /* 0x0000001266007223 */ /* 0x000fe2000001084d */
[----:B----4-:R-:W-:Y:S01]  /*3fd0*/  FADD.FTZ R29, R32, R79 ;  /* 0x0000004f201d7221 */ /* 0x010fe20000010000 */
[----:B---3--:R-:W-:Y:S02]  /*3fe0*/  F2FP.BF16.F32.PACK_AB R184, R83, R40 ;  /* 0x0000002853b8723e */ /* 0x008fe400000010ff */
[----:B------:R-:W1:Y:S01]  /*3ff0*/  SHFL.BFLY PT, R3, R2, 0x1, 0x1f ;  /* 0x0c201f0002037f89 */ /* 0x000e6200000e0000 */
[----:B------:R-:W-:Y:S01]  /*4000*/  FADD.FTZ R46, R36, R29 ;  /* 0x0000001d242e7221 */ /* 0x000fe20000010000 */
[----:B------:R-:W-:Y:S03]  /*4010*/  MUFU.EX2 R95, R0 ;  /* 0x00000000005f7308 */ /* 0x000fe60000000800 */
[----:B------:R-:W-:-:S04]  /*4020*/  FADD.FTZ R29, R81, R46 ;  /* 0x0000002e511d7221 */ /* 0x000fc80000010000 */
[----:B------:R-:W-:Y:S01]  /*4030*/  FADD.FTZ R48, R40, R29 ;  /* 0x0000001d28307221 */ /* 0x000fe20000010000 */
[----:B------:R-:W3:Y:S03]  /*4040*/  MUFU.EX2 R85, R38 ;  /* 0x0000002600557308 */ /* 0x000ee60000000800 */
[----:B------:R-:W-:-:S04]  /*4050*/  FADD.FTZ R29, R83, R48 ;  /* 0x00000030531d7221 */ /* 0x000fc80000010000 */
[----:B--2---:R-:W-:Y:S01]  /*4060*/  FADD.FTZ R50, R42, R29 ;  /* 0x0000001d2a327221 */ /* 0x004fe20000010000 */
[----:B------:R2:W-:Y:S01]  /*4070*/  MUFU.EX2 R87, R14 ;  /* 0x0000000e00577308 */ /* 0x0005e20000000800 */
[----:B-1----:R-:W-:-:S07]  /*4080*/  FMNMX.FTZ R3, R2, R3, !PT ;  /* 0x0000000302037209 */ /* 0x002fce0007810000 */
[----:B------:R-:W-:Y:S01]  /*4090*/  MUFU.EX2 R89, R20 ;  /* 0x0000001400597308 */ /* 0x000fe20000000800 */
[-C--:B--2---:R-:W-:Y:S01]  /*40a0*/  FFMA.FTZ R14, R98, R18.reuse, -R77 ;  /* 0x00000012620e7223 */ /* 0x084fe2000001084d */
[C---:B------:R-:W-:Y:S01]  /*40b0*/  FSETP.NEU.FTZ.AND P1, PT, R3.reuse, -INF , PT ;  /* 0xff8000000300780b */ /* 0x040fe20003f3d000 */
[----:B------:R-:W-:Y:S01]  /*40c0*/  FMUL.FTZ R0, R3, R18 ;  /* 0x0000001203007220 */ /* 0x000fe20000410000 */
[----:B---3--:R-:W-:-:S04]  /*40d0*/  F2FP.BF16.F32.PACK_AB R186, R85, R42 ;  /* 0x0000002a55ba723e */ /* 0x008fc800000010ff */
[----:B------:R-:W-:Y:S01]  /*40e0*/  FSEL R0, R0, RZ, P1 ;  /* 0x000000ff00007208 */ /* 0x000fe20000800000 */
[----:B------:R-:W-:Y:S01]  /*40f0*/  MUFU.EX2 R93, R28 ;  /* 0x0000001c005d7308 */ /* 0x000fe20000000800 */
[----:B------:R-:W-:-:S03]  /*4100*/  PLOP3.LUT P1, PT, PT, PT, UP0, 0x40, 0x0 ;  /* 0x000000000000781c */ /* 0x000fc60003f2e808 */
        /* <DEDUP_REMOVED lines=26> */
[----:B------:R-:W-:-:S04]  /*42b0*/  FFMA.FTZ R75, R75, R18, -R0 ;  /* 0x000000124b4b7223 */ /* 0x000fc80000010800 */
[----:B------:R-:W3:Y:S01]  /*42c0*/  MUFU.EX2 R2, R41 ;  /* 0x0000002900027308 */ /* 0x000ee20000000800 */
[----:B-1----:R-:W-:Y:S01]  /*42d0*/  FADD.FTZ R48, R37, R30 ;  /* 0x0000001e25307221 */ /* 0x002fe20000010000 */
[----:B------:R-:W-:-:S06]  /*42e0*/  F2FP.BF16.F32.PACK_AB R189, R30, R37 ;  /* 0x000000251ebd723e */ /* 0x000fcc00000010ff */
[----:B------:R-:W-:Y:S01]  /*42f0*/  MUFU.EX2 R43, R43 ;  /* 0x0000002b002b7308 */ /* 0x000fe20000000800 */
[----:B--2---:R-:W-:-:S07]  /*4300*/  FADD.FTZ R29, R39, R48 ;  /* 0x00000030271d7221 */ /* 0x004fce0000010000 */
[----:B------:R-:W1:Y:S01]  /*4310*/  MUFU.EX2 R20, R45 ;  /* 0x0000002d00147308 */ /* 0x000e620000000800 */
[----:B---3--:R-:W-:-:S07]  /*4320*/  F2FP.BF16.F32.PACK_AB R191, R2, R39 ;  /* 0x0000002702bf723e */ /* 0x008fce00000010ff */
[----:B------:R-:W-:Y:S08]  /*4330*/  MUFU.EX2 R47, R47 ;  /* 0x0000002f002f7308 */ /* 0x000ff00000000800 */
[----:B------:R2:W-:Y:S01]  /*4340*/  MUFU.EX2 R168, R31 ;  /* 0x0000001f00a87308 */ /* 0x0005e20000000800 */
[----:B-1----:R-:W-:-:S07]  /*4350*/  F2FP.BF16.F32.PACK_AB R185, R20, R43 ;  /* 0x0000002b14b9723e */ /* 0x002fce00000010ff */
[----:B------:R-:W1:Y:S01]  /*4360*/  MUFU.EX2 R28, R49 ;  /* 0x00000031001c7308 */ /* 0x000e620000000800 */
[----:B--2---:R-:W-:Y:S01]  /*4370*/  FADD.FTZ R31, R85, R50 ;  /* 0x00000032551f7221 */ /* 0x004fe20000010000 */
[----:B------:R-:W-:-:S03]  /*4380*/  FADD.FTZ R50, R2, R29 ;  /* 0x0000001d02327221 */ /* 0x000fc60000010000 */
[----:B------:R-:W-:Y:S01]  /*4390*/  FADD.FTZ R52, R180, R31 ;  /* 0x0000001fb4347221 */ /* 0x000fe20000010000 */
[----:B------:R-:W-:Y:S01]  /*43a0*/  FADD.FTZ R29, R43, R50 ;  /* 0x000000322b1d7221 */ /* 0x000fe20000010000 */
[C---:B------:R-:W-:Y:S01]  /*43b0*/  F2FP.BF16.F32.PACK_AB R180, R87.reuse, R180 ;  /* 0x000000b457b4723e */ /* 0x040fe200000010ff */
[----:B------:R-:W-:Y:S01]  /*43c0*/  MUFU.EX2 R51, R51 ;  /* 0x0000003300337308 */ /* 0x000fe20000000800 */
[----:B------:R-:W-:Y:S01]  /*43d0*/  FADD.FTZ R31, R87, R52 ;  /* 0x00000034571f7221 */ /* 0x000fe20000010000 */
[----:B------:R-:W-:-:S03]  /*43e0*/  FADD.FTZ R50, R20, R29 ;  /* 0x0000001d14327221 */ /* 0x000fc60000010000 */
[----:B------:R-:W-:Y:S01]  /*43f0*/  FADD.FTZ R52, R182, R31 ;  /* 0x0000001fb6347221 */ /* 0x000fe20000010000 */
[C---:B------:R-:W-:Y:S02]  /*4400*/  F2FP.BF16.F32.PACK_AB R182, R89.reuse, R182 ;  /* 0x000000b659b6723e */ /* 0x040fe400000010ff */
[----:B------:R-:W2:Y:S01]  /*4410*/  MUFU.EX2 R38, R53 ;  /* 0x0000003500267308 */ /* 0x000ea20000000800 */
[----:B------:R-:W-:Y:S01]  /*4420*/  FADD.FTZ R29, R89, R52 ;  /* 0x00000034591d7221 */ /* 0x000fe20000010000 */
[----:B-1----:R-:W-:-:S06]  /*4430*/  F2FP.BF16.F32.PACK_AB R187, R28, R47 ;  /* 0x0000002f1cbb723e */ /* 0x002fcc00000010ff */
[----:B------:R-:W-:Y:S08]  /*4440*/  MUFU.EX2 R55, R55 ;  /* 0x0000003700377308 */ /* 0x000ff00000000800 */
[----:B------:R1:W-:Y:S01]  /*4450*/  MUFU.EX2 R48, R27 ;  /* 0x0000001b00307308 */ /* 0x0003e20000000800 */
[----:B--2---:R-:W-:-:S07]  /*4460*/  F2FP.BF16.F32.PACK_AB R181, R38, R51 ;  /* 0x0000003326b5723e */ /* 0x004fce00000010ff */
[----:B------:R-:W2:Y:S01]  /*4470*/  MUFU.EX2 R44, R57 ;  /* 0x00000039002c7308 */ /* 0x000ea20000000800 */
[----:B-1----:R-:W-:-:S04]  /*4480*/  FADD.FTZ R27, R47, R50 ;  /* 0x000000322f1b7221 */ /* 0x002fc80000010000 */
[----:B------:R-:W-:-:S03]  /*4490*/  FADD.FTZ R52, R28, R27 ;  /* 0x0000001b1c347221 */ /* 0x000fc60000010000 */
[----:B------:R-:W1:Y:S01]  /*44a0*/  MUFU.EX2 R24, R24 ;  /* 0x0000001800187308 */ /* 0x000e620000000800 */
[----:B------:R-:W-:-:S04]  /*44b0*/  FADD.FTZ R27, R51, R52 ;  /* 0x00000034331b7221 */ /* 0x000fc80000010000 */
[----:B------:R-:W-:-:S03]  /*44c0*/  FADD.FTZ R52, R38, R27 ;  /* 0x0000001b26347221 */ /* 0x000fc60000010000 */
[----:B------:R-:W-:Y:S01]  /*44d0*/  MUFU.EX2 R59, R59 ;  /* 0x0000003b003b7308 */ /* 0x000fe20000000800 */
[----:B--2---:R-:W-:-:S07]  /*44e0*/  F2FP.BF16.F32.PACK_AB R183, R44, R55 ;  /* 0x000000372cb7723e */ /* 0x004fce00000010ff */
[----:B------:R2:W3:Y:S01]  /*44f0*/  MUFU.EX2 R91, R14 ;  /* 0x0000000e005b7308 */ /* 0x0004e20000000800 */
[----:B-1----:R-:W-:-:S07]  /*4500*/  FADD.FTZ R54, R24, R29 ;  /* 0x0000001d18367221 */ /* 0x002fce0000010000 */
[----:B------:R-:W1:Y:S01]  /*4510*/  MUFU.EX2 R46, R61 ;  /* 0x0000003d002e7308 */ /* 0x000e620000000800 */
[----:B--2---:R-:W-:-:S07]  /*4520*/  FFMA.FTZ R14, R60, R18, -R77 ;  /* 0x000000123c0e7223 */ /* 0x004fce000001084d */
[----:B------:R-:W2:Y:S01]  /*4530*/  MUFU.EX2 R26, R26 ;  /* 0x0000001a001a7308 */ /* 0x000ea20000000800 */
[C---:B---3--:R-:W-:Y:S01]  /*4540*/  FADD.FTZ R29, R91.reuse, R54 ;  /* 0x000000365b1d7221 */ /* 0x048fe20000010000 */
[----:B------:R-:W-:-:S06]  /*4550*/  F2FP.BF16.F32.PACK_AB R176, R91, R24 ;  /* 0x000000185bb0723e */ /* 0x000fcc00000010ff */
[----:B------:R-:W3:Y:S01]  /*4560*/  MUFU.EX2 R63, R63 ;  /* 0x0000003f003f7308 */ /* 0x000ee20000000800 */
[----:B-1----:R-:W-:-:S07]  /*4570*/  F2FP.BF16.F32.PACK_AB R177, R46, R59 ;  /* 0x0000003b2eb1723e */ /* 0x002fce00000010ff */
[----:B------:R1:W-:Y:S01]  /*4580*/  MUFU.EX2 R50, R7 ;  /* 0x0000000700327308 */ /* 0x0003e20000000800 */
[----:B--2---:R-:W-:Y:S01]  /*4590*/  FADD.FTZ R54, R26, R29 ;  /* 0x0000001d1a367221 */ /* 0x004fe20000010000 */
[----:B------:R-:W-:Y:S01]  /*45a0*/  F2FP.BF16.F32.PACK_AB R178, R93, R26 ;  /* 0x0000001a5db2723e */ /* 0x000fe200000010ff */
[----:B------:R-:W-:Y:S02]  /*45b0*/  VIADD R29, R15, UR42 ;  /* 0x0000002a0f1d7c36 */ /* 0x000fe40008000000 */
[----:B------:R-:W-:-:S03]  /*45c0*/  FADD.FTZ R27, R93, R54 ;  /* 0x000000365d1b7221 */ /* 0x000fc60000010000 */
[----:B------:R-:W2:Y:S01]  /*45d0*/  MUFU.EX2 R34, R34 ;  /* 0x0000002200227308 */ /* 0x000ea20000000800 */
[----:B-1----:R-:W-:Y:S01]  /*45e0*/  FADD.FTZ R7, R55, R52 ;  /* 0x0000003437077221 */ /* 0x002fe20000010000 */
[----:B------:R-:W-:Y:S02]  /*45f0*/  R2UR UR6, R29 ;  /* 0x000000001d0672ca */ /* 0x000fe400000e0000 */
[----:B---3--:R-:W-:Y:S01]  /*4600*/  F2FP.BF16.F32.PACK_AB R179, R48, R63 ;  /* 0x0000003f30b3723e */ /* 0x008fe200000010ff */
[----:B------:R-:W-:-:S03]  /*4610*/  FADD.FTZ R32, R44, R7 ;  /* 0x000000072c207221 */ /* 0x000fc60000010000 */
[----:B------:R-:W1:Y:S01]  /*4620*/  MUFU.EX2 R21, R21 ;  /* 0x0000001500157308 */ /* 0x000e620000000800 */
[----:B------:R-:W-:-:S04]  /*4630*/  FADD.FTZ R7, R59, R32 ;  /* 0x000000203b077221 */ /* 0x000fc80000010000 */
[----:B------:R-:W-:Y:S02]  /*4640*/  FADD.FTZ R32, R46, R7 ;  /* 0x000000072e207221 */ /* 0x000fe40000010000 */
[----:B------:R-:W-:Y:S01]  /*4650*/  UIADD3 UR4, UR6, UR4, URZ ;  /* 0x0000000406047290 */ /* 0x000fe2000fffe03f */
[----:B------:R-:W3:Y:S01]  /*4660*/  MUFU.EX2 R14, R14 ;  /* 0x0000000e000e7308 */ /* 0x000ee20000000800 */
[----:B------:R-:W-:Y:S01]  /*4670*/  FADD.FTZ R7, R63, R32 ;  /* 0x000000203f077221 */ /* 0x000fe20000010000 */
[----:B--2---:R-:W-:Y:S01]  /*4680*/  FADD.FTZ R36, R34, R27 ;  /* 0x0000001b22247221 */ /* 0x004fe20000010000 */
[C---:B------:R-:W-:Y:S02]  /*4690*/  F2FP.BF16.F32.PACK_AB R172, R95.reuse, R34 ;  /* 0x000000225fac723e */ /* 0x040fe400000010ff */
[----:B------:R-:W-:Y:S01]  /*46a0*/  FADD.FTZ R26, R48, R7 ;  /* 0x00000007301a7221 */ /* 0x000fe20000010000 */
[----:B------:R-:W-:Y:S02]  /*46b0*/  FADD.FTZ R27, R95, R36 ;  /* 0x000000245f1b7221 */ /* 0x000fe40000010000 */
[----:B------:R-:W2:Y:S01]  /*46c0*/  MUFU.EX2 R65, R65 ;  /* 0x0000004100417308 */ /* 0x000ea20000000800 */
[----:B-1----:R-:W-:Y:S01]  /*46d0*/  FADD.FTZ R7, R21, R26 ;  /* 0x0000001a15077221 */ /* 0x002fe20000010000 */
[----:B------:R-:W-:-:S03]  /*46e0*/  F2FP.BF16.F32.PACK_AB R173, R50, R21 ;  /* 0x0000001532ad723e */ /* 0x000fc600000010ff */
[----:B------:R-:W-:-:S03]  /*46f0*/  FADD.FTZ R26, R50, R7 ;  /* 0x00000007321a7221 */ /* 0x000fc60000010000 */
[----:B------:R-:W1:Y:S01]  /*4700*/  MUFU.EX2 R35, R35 ;  /* 0x0000002300237308 */ /* 0x000e620000000800 */
[----:B---3--:R-:W-:-:S07]  /*4710*/  FADD.FTZ R36, R14, R27 ;  /* 0x0000001b0e247221 */ /* 0x008fce0000010000 */
[----:B------:R-:W3:Y:S01]  /*4720*/  MUFU.EX2 R0, R67 ;  /* 0x0000004300007308 */ /* 0x000ee20000000800 */
[----:B--2---:R-:W-:-:S07]  /*4730*/  FADD.FTZ R7, R65, R26 ;  /* 0x0000001a41077221 */ /* 0x004fce0000010000 */
[----:B------:R-:W2:Y:S01]  /*4740*/  MUFU.EX2 R33, R33 ;  /* 0x0000002100217308 */ /* 0x000ea20000000800 */
[C---:B-1----:R-:W-:Y:S01]  /*4750*/  FADD.FTZ R36, R35.reuse, R36 ;  /* 0x0000002423247221 */ /* 0x042fe20000010000 */
[----:B------:R-:W-:-:S06]  /*4760*/  F2FP.BF16.F32.PACK_AB R174, R35, R14 ;  /* 0x0000000e23ae723e */ /* 0x000fcc00000010ff */
[----:B------:R-:W1:Y:S01]  /*4770*/  MUFU.EX2 R69, R69 ;  /* 0x0000004500457308 */ /* 0x000e620000000800 */
[C---:B---3--:R-:W-:Y:S01]  /*4780*/  FADD.FTZ R30, R0.reuse, R7 ;  /* 0x00000007001e7221 */ /* 0x048fe20000010000 */
[----:B------:R-:W-:-:S06]  /*4790*/  F2FP.BF16.F32.PACK_AB R175, R0, R65 ;  /* 0x0000004100af723e */ /* 0x000fcc00000010ff */
[----:B------:R-:W3:Y:S01]  /*47a0*/  MUFU.EX2 R24, R71 ;  /* 0x0000004700187308 */ /* 0x000ee20000000800 */
[----:B--2---:R-:W-:-:S04]  /*47b0*/  FADD.FTZ R27, R33, R36 ;  /* 0x00000024211b7221 */ /* 0x004fc80000010000 */
[C---:B------:R-:W-:Y:S01]  /*47c0*/  FADD.FTZ R32, R168.reuse, R27 ;  /* 0x0000001ba8207221 */ /* 0x040fe20000010000 */
[----:B------:R-:W-:Y:S02]  /*47d0*/  F2FP.BF16.F32.PACK_AB R168, R168, R33 ;  /* 0x00000021a8a8723e */ /* 0x000fe400000010ff */
[----:B------:R-:W2:Y:S01]  /*47e0*/  MUFU.EX2 R25, R25 ;  /* 0x0000001900197308 */ /* 0x000ea20000000800 */
[----:B-1----:R-:W-:-:S07]  /*47f0*/  FADD.FTZ R7, R69, R30 ;  /* 0x0000001e45077221 */ /* 0x002fce0000010000 */
[----:B------:R-:W1:Y:S01]  /*4800*/  MUFU.EX2 R73, R73 ;  /* 0x0000004900497308 */ /* 0x000e620000000800 */
[C---:B---3--:R-:W-:Y:S01]  /*4810*/  FADD.FTZ R2, R24.reuse, R7 ;  /* 0x0000000718027221 */ /* 0x048fe20000010000 */
[----:B------:R-:W-:-:S06]  /*4820*/  F2FP.BF16.F32.PACK_AB R169, R24, R69 ;  /* 0x0000004518a9723e */ /* 0x000fcc00000010ff */
[----:B------:R-:W3:Y:S01]  /*4830*/  MUFU.EX2 R26, R75 ;  /* 0x0000004b001a7308 */ /* 0x000ee20000000800 */
[----:B--2---:R-:W-:-:S04]  /*4840*/  FADD.FTZ R27, R25, R32 ;  /* 0x00000020191b7221 */ /* 0x004fc80000010000 */
[C---:B------:R-:W-:Y:S01]  /*4850*/  FADD.FTZ R14, R170.reuse, R27 ;  /* 0x0000001baa0e7221 */ /* 0x040fe20000010000 */
[----:B------:R-:W-:Y:S01]  /*4860*/  F2FP.BF16.F32.PACK_AB R170, R170, R25 ;  /* 0x00000019aaaa723e */ /* 0x000fe200000010ff */
[----:B-1----:R-:W-:-:S04]  /*4870*/  FADD.FTZ R7, R73, R2 ;  /* 0x0000000249077221 */ /* 0x002fc80000010000 */
[C---:B---3--:R-:W-:Y:S01]  /*4880*/  FADD.FTZ R7, R26.reuse, R7 ;  /* 0x000000071a077221 */ /* 0x048fe20000010000 */
        /* <DEDUP_REMOVED lines=13> */
.L_x_3742:
[----:B------:R-:W-:-:S11]  /*4960*/  UISETP.NE.AND UP1, UPT, UR5, 0x1, UPT ;  /* 0x000000010500788c */ /* 0x000fd6000bf25270 */
[----:B------:R-:W-:Y:S02]  /*4970*/  @UP1 ULDC.64 UR6, c[0x0][0x9e8] ;  /* 0x00027a0000061ab9 */ /* 0x000fe40000000a00 */
[----:B------:R-:W-:-:S04]  /*4980*/  UIMAD.WIDE.U32 UR10, UR14, UR6, URZ ;  /* 0x000000060e0a72a5 */ /* 0x000fc8000f8e003f */
[----:B------:R-:W-:-:S12]  /*4990*/  @UP1 USHF.R.U32.HI UR14, URZ, UR7, UR11 ;  /* 0x000000073f0e1299 */ /* 0x000fd8000801160b */
.L_x_3743:
[----:B------:R-:W-:-:S04]  /*49a0*/  UIMAD UR5, UR14, UR5, UR5 ;  /* 0x000000050e0572a4 */ /* 0x000fc8000f8e0205 */
[----:B------:R-:W-:-:S04]  /*49b0*/  UISETP.LT.AND UP1, UPT, UR4, UR5, UPT ;  /* 0x000000050400728c */ /* 0x000fc8000bf21270 */
[----:B------:R-:W-:-:S12]  /*49c0*/  USEL UR4, UR4, UR5, UP1 ;  /* 0x0000000504047287 */ /* 0x000fd80008800000 */
.L_x_3741:
[----:B------:R-:W-:Y:S01]  /*49d0*/  UIMAD.WIDE UR4, UR4, 0x2aaaaaab, URZ ;  /* 0x2aaaaaab040478a5 */ /* 0x000fe2000f8e023f */
[----:B------:R-:W-:Y:S01]  /*49e0*/  IMAD.MOV.U32 R2, RZ, RZ, 0x3f800000 ;  /* 0x3f800000ff027424 */ /* 0x000fe200078e00ff */
[----:B------:R-:W-:Y:S01]  /*49f0*/  CS2R R118, SRZ ;  /* 0x0000000000767805 */ /* 0x000fe2000001ff00 */
[----:B------:R-:W-:Y:S01]  /*4a00*/  IMAD.MOV.U32 R0, RZ, RZ, 0x3f800000 ;  /* 0x3f800000ff007424 */ /* 0x000fe200078e00ff */
        /* <DEDUP_REMOVED lines=52> */
[----:B------:R-:W-:Y:S06]  /*4d50*/  @!P1 BRA `(.L_x_3744) ;  /* 0x0000003400609947 */ /* 0x000fec0003800000 */
[----:B------:R-:W-:Y:S01]  /*4d60*/  IMAD.IADD R20, R5, 0x1, R15 ;  /* 0x0000000105147824 */ /* 0x000fe200078e020f */
[----:B------:R-:W-:Y:S01]  /*4d70*/  ULDC UR46, c[0x0][0x9e4] ;  /* 0x00027900002e7ab9 */ /* 0x000fe20000000800 */
[----:B------:R-:W-:Y:S01]  /*4d80*/  IMAD.MOV.U32 R2, RZ, RZ, 0x3f800000 ;  /* 0x3f800000ff027424 */ /* 0x000fe200078e00ff */
[----:B------:R-:W-:Y:S01]  /*4d90*/  ULDC UR59, c[0x0][0x2e0] ;  /* 0x0000b800003b7ab9 */ /* 0x000fe20000000800 */
[----:B------:R-:W-:Y:S01]  /*4da0*/  IMAD.MOV.U32 R119, RZ, RZ, RZ ;  /* 0x000000ffff777224 */ /* 0x000fe200078e00ff */
[----:B------:R-:W-:Y:S01]  /*4db0*/  ULDC UR4, c[0x0][0x9d8] ;  /* 0x0002760000047ab9 */ /* 0x000fe20000000800 */
[----:B------:R-:W-:-:S05]  /*4dc0*/  ULDC UR58, c[0x0][0x9e0] ;  /* 0x00027800003a7ab9 */ /* 0x000fca0000000800 */
.L_x_3761:
[----:B------:R-:W-:-:S04]  /*4dd0*/  UIADD3 UR5, UR36, 0x1, URZ ;  /* 0x0000000124057890 */ /* 0x000fc8000fffe03f */
[----:B------:R-:W-:-:S04]  /*4de0*/  UISETP.NE.AND UP1, UPT, UR5, 0x2, UPT ;  /* 0x000000020500788c */ /* 0x000fc8000bf25270 */
[----:B------:R-:W-:Y:S02]  /*4df0*/  USEL UR40, URZ, 0x1, UP1 ;  /* 0x000000013f287887 */ /* 0x000fe40008800000 */
[----:B------:R-:W-:Y:S02]  /*4e00*/  USEL UR5, UR5, URZ, UP1 ;  /* 0x0000003f05057287 */ /* 0x000fe40008800000 */
[----:B------:R-:W-:Y:S01]  /*4e10*/  ULOP3.LUT UR40, UR39, UR40, URZ, 0x3c, !UPT ;  /* 0x0000002827287292 */ /* 0x000fe2000f8e3c3f */
[----:B------:R-:W-:Y:S11]  /*4e20*/  @!P0 BRA `(.L_x_3745) ;  /* 0x0000000000048947 */ /* 0x000ff60003800000 */
[----:B------:R-:W-:Y:S01]  /*4e30*/  BPT.TRAP 0x1 ;  /* 0x000000040000795c */ /* 0x000fe20000300000 */
.L_x_3745:
[----:B------:R-:W-:Y:S01]  /*4e40*/  ULEA UR7, UR5, UR37, 0x3 ;  /* 0x0000002505077291 */ /* 0x000fe2000f8e183f */
[----:B------:R-:W-:-:S05]  /*4e50*/  IMAD.U32 R18, RZ, RZ, UR40 ;  /* 0x00000028ff127e24 */ /* 0x000fca000f8e00ff */
[----:B------:R-:W-:-:S04]  /*4e60*/  SHF.L.U32 R18, R18, 0x1f, RZ ;  /* 0x0000001f12127819 */ /* 0x000fc800000006ff */
[----:B------:R1:W2:Y:S01]  /*4e70*/  SYNCS.PHASECHK.TRANS64.TRYWAIT P1, [UR7+0x30830], R18 ;  /* 0x03083012ff0075a7 */ /* 0x0002a20008020147 */
[----:B------:R-:W-:Y:S05]  /*4e80*/  @!P0 BRA `(.L_x_3746) ;  /* 0x0000000000048947 */ /* 0x000fea0003800000 */
[----:B------:R-:W-:Y:S01]  /*4e90*/  BPT.TRAP 0x1 ;  /* 0x000000040000795c */ /* 0x000fe20000300000 */
.L_x_3746:
[----:B--2---:R-:W-:Y:S05]  /*4ea0*/  @P1 BRA `(.L_x_3747) ;  /* 0x0000000000081947 */ /* 0x004fea0003800000 */
[----:B------:R-:W2:Y:S02]  /*4eb0*/  SYNCS.PHASECHK.TRANS64.TRYWAIT P1, [UR7+0x30830], R18 ;  /* 0x03083012ff0075a7 */ /* 0x000ea40008020147 */
[----:B--2---:R-:W-:Y:S05]  /*4ec0*/  @!P1 BRA `(.L_x_3748) ;  /* 0x000000ec00689947 */ /* 0x004fea0003800000 */
.L_x_3747:
[----:B------:R-:W-:Y:S01]  /*4ed0*/  R2UR UR52, R12 ;  /* 0x000000000c3472ca */ /* 0x000fe200000e0000 */
[----:B------:R-:W-:Y:S01]  /*4ee0*/  UIMAD UR6, UR5, 0x900, UR38 ;  /* 0x00000900050678a4 */ /* 0x000fe2000f8e0226 */
        /* <DEDUP_REMOVED lines=13> */
[----:B------:R-:W-:Y:S01]  /*4fc0*/  HGMMA.64x96x16.F32.BF16 R120, gdesc[UR52], RZ, !UPT, gsb0 ;  /* 0x01600000347879f0 */ /* 0x000fe2000c0018ff */
        /* <DEDUP_REMOVED lines=108> */
[----:B------:R-:W-:Y:S01]  /*5690*/  HGMMA.64x96x16.F32.BF16 R120, gdesc[UR52], R120, gsb0 ;  /* 0x01600000347879f0 */ /* 0x000fe20008001878 */
[----:B------:R-:W-:Y:S01]  /*56a0*/  R2UR UR52, R8 ;  /* 0x00000000083472ca */ /* 0x000fe200000e0000 */
[----:B------:R-:W-:Y:S01]  /*56b0*/  UIADD3 UR54, UR6, 0x4, URZ ;  /* 0x0000000406367890 */ /* 0x000fe2000fffe03f */
[----:B------:R-:W-:Y:S01]  /*56c0*/  R2UR UR53, R9 ;  /* 0x00000000093572ca */ /* 0x000fe200000e0000 */
[----:B------:R-:W-:Y:S01]  /*56d0*/  UMOV UR55, 0x40000040 ;  /* 0x4000004000377882 */ /* 0x000fe20000000000 */
[----:B------:R-:W-:Y:S01]  /*56e0*/  FMUL.FTZ R119, R119, R2 ;  /* 0x0000000277777220 */ /* 0x000fe20000410000 */
[----:B------:R-:W-:-:S02]  /*56f0*/  WARPGROUP.DEPBAR.LE gsb0, 0x0 ;  /* 0x00008000000079c5 */ /* 0x000fc40000010000 */
[----:B------:R-:W-:-:S08]  /*5700*/  WARPGROUP.ARRIVE ;  /* 0x00000000000079c5 */ /* 0x000fd00000000000 */
[----:B------:R-:W-:Y:S01]  /*5710*/  HGMMA.64x96x16.F32.BF16 R120, gdesc[UR52], R120, gsb0 ;  /* 0x01600000347879f0 */ /* 0x000fe20008001878 */
[----:B------:R-:W-:Y:S01]  /*5720*/  UIADD3 UR54, UR6, 0x606, URZ ;  /* 0x0000060606367890 */ /* 0x000fe2000fffe03f */
[----:B------:R-:W-:Y:S01]  /*5730*/  UMOV UR52, UR56 ;  /* 0x0000003800347c82 */ /* 0x000fe20008000000 */
[----:B------:R-:W-:Y:S01]  /*5740*/  UMOV UR53, UR57 ;  /* 0x0000003900357c82 */ /* 0x000fe20008000000 */
[----:B------:R-:W-:Y:S01]  /*5750*/  UMOV UR55, 0x40000040 ;  /* 0x4000004000377882 */ /* 0x000fe20000000000 */
        /* <DEDUP_REMOVED lines=28> */
[----:B------:R-:W-:Y:S05]  /*5920*/  @!P0 BRA `(.L_x_3749) ;  /* 0x0000000000048947 */ /* 0x000fea0003800000 */
[----:B------:R-:W-:Y:S01]  /*5930*/  BPT.TRAP 0x1 ;  /* 0x000000040000795c */ /* 0x000fe20000300000 */
.L_x_3749:
[----:B------:R-:W-:Y:S01]  /*5940*/  ULEA UR6, UR36, UR37, 0x3 ;  /* 0x0000002524067291 */ /* 0x000fe2000f8e183f */
[----:B------:R-:W-:-:S05]  /*5950*/  IMAD.U32 R0, RZ, RZ, UR39 ;  /* 0x00000027ff007e24 */ /* 0x000fca000f8e00ff */
[----:B------:R-:W-:-:S04]  /*5960*/  SHF.L.U32 R0, R0, 0x1f, RZ ;  /* 0x0000001f00007819 */ /* 0x000fc800000006ff */
[----:B------:R3:W4:Y:S01]  /*5970*/  SYNCS.PHASECHK.TRANS64.TRYWAIT P1, [UR6+0x30850], R0 ;  /* 0x03085000ff0075a7 */ /* 0x0007220008020146 */
[----:B------:R-:W-:Y:S05]  /*5980*/  @!P0 BRA `(.L_x_3750) ;  /* 0x0000000000048947 */ /* 0x000fea0003800000 */
[----:B------:R-:W-:Y:S01]  /*5990*/  BPT.TRAP 0x1 ;  /* 0x000000040000795c */ /* 0x000fe20000300000 */
.L_x_3750:
[----:B----4-:R-:W-:Y:S05]  /*59a0*/  @P1 BRA `(.L_x_3751) ;  /* 0x0000000000081947 */ /* 0x010fea0003800000 */
[----:B------:R-:W4:Y:S02]  /*59b0*/  SYNCS.PHASECHK.TRANS64.TRYWAIT P1, [UR6+0x30850], R0 ;  /* 0x03085000ff0075a7 */ /* 0x000f240008020146 */
[----:B----4-:R-:W-:Y:S05]  /*59c0*/  @!P1 BRA `(.L_x_3752) ;  /* 0x000000e000c09947 */ /* 0x010fea0003800000 */
.L_x_3751:
[----:B------:R-:W-:Y:S01]  /*59d0*/  UIADD3 UR10, UR37, 0x400, URZ ;  /* 0x00000400250a7890 */ /* 0x000fe2000fffe03f */
[----:B------:R-:W-:Y:S01]  /*59e0*/  WARPGROUP.ARRIVE ;  /* 0x00000000000079c5 */ /* 0x000fe20000000000 */
[----:B------:R-:W-:-:S05]  /*59f0*/  UMOV UR11, 0x40000040 ;  /* 0x40000040000b7882 */ /* 0x000fca0000000000 */
[----:B------:R-:W4:Y:S01]  /*5a00*/  S2R R216, SR_TID.X ;  /* 0x0000000000d87919 */ /* 0x000f220000002100 */
        /* <DEDUP_REMOVED lines=12> */
[----:B------:R-:W-:Y:S01]  /*5ad0*/  UIMAD UR14, UR36, 0x900, UR10 ;  /* 0x00000900240e78a4 */ /* 0x000fe2000f8e020a */
[----:B------:R-:W1:Y:S01]  /*5ae0*/  LDC R160, c[0x0][0x288] ;  /* 0x0000a200ffa07b82 */ /* 0x000e620000000800 */
[----:B------:R-:W-:Y:S01]  /*5af0*/  FMUL.FTZ R2, R120, UR4 ;  /* 0x0000000478027c20 */ /* 0x000fe20008410000 */
[----:B------:R-:W-:-:S02]  /*5b00*/  IMAD.U32 R120, RZ, RZ, UR7 ;  /* 0x00000007ff787e24 */ /* 0x000fc4000f8e00ff */
[----:B---3--:R-:W-:Y:S01]  /*5b10*/  FMUL.FTZ R0, R122, UR4 ;  /* 0x000000047a007c20 */ /* 0x008fe20008410000 */
[----:B------:R-:W-:Y:S01]  /*5b20*/  FMUL.FTZ R21, R126, UR4 ;  /* 0x000000047e157c20 */ /* 0x000fe20008410000 */
[----:B------:R-:W-:Y:S01]  /*5b30*/  FMUL.FTZ R122, R127, UR4 ;  /* 0x000000047f7a7c20 */ /* 0x000fe20008410000 */
[----:B------:R-:W-:Y:S01]  /*5b40*/  UMOV UR10, UR14 ;  /* 0x0000000e000a7c82 */ /* 0x000fe20008000000 */
[----:B------:R-:W-:Y:S01]  /*5b50*/  FMUL.FTZ R126, R135, UR4 ;  /* 0x00000004877e7c20 */ /* 0x000fe20008410000 */
[----:B------:R-:W-:Y:S01]  /*5b60*/  HGMMA.64x192x16.F32.BF16 R24, R188, gdesc[UR8].tnspB, R24, gsb0 ;  /* 0x42e00008bc187df0 */ /* 0x000fe20008001818 */
[----:B------:R-:W-:Y:S01]  /*5b70*/  UIADD3 UR10, UR14, 0x80, URZ ;  /* 0x000000800e0a7890 */ /* 0x000fe2000fffe03f */
[----:B------:R-:W-:Y:S01]  /*5b80*/  FMUL.FTZ R127, R138, UR4 ;  /* 0x000000048a7f7c20 */ /* 0x000fe20008410000 */
[----:B------:R-:W-:Y:S01]  /*5b90*/  UMOV UR11, 0x40000040 ;  /* 0x40000040000b7882 */ /* 0x000fe20000000000 */
[----:B------:R-:W-:Y:S01]  /*5ba0*/  FMUL.FTZ R138, R154, UR4 ;  /* 0x000000049a8a7c20 */ /* 0x000fe20008410000 */
[----:B------:R-:W-:Y:S01]  /*5bb0*/  FMUL.FTZ R135, R162, UR4 ;  /* 0x00000004a2877c20 */ /* 0x000fe20008410000 */
[----:B------:R-:W-:Y:S01]  /*5bc0*/  FMUL.FTZ R154, R157, UR4 ;  /* 0x000000049d9a7c20 */ /* 0x000fe20008410000 */
[----:B------:R-:W-:Y:S01]  /*5bd0*/  FMUL.FTZ R162, R165, UR4 ;  /* 0x00000004a5a27c20 */ /* 0x000fe20008410000 */
[----:B------:R-:W2:Y:S01]  /*5be0*/  MUFU.TANH R2, R2 ;  /* 0x0000000200027308 */ /* 0x000ea20000002400 */
[----:B----4-:R-:W-:-:S07]  /*5bf0*/  LOP3.LUT P1, RZ, R216, 0x7f, RZ, 0xc0, !PT ;  /* 0x0000007fd8ff7812 */ /* 0x010fce000782c0ff */
[----:B------:R-:W3:Y:S06]  /*5c00*/  MUFU.TANH R0, R0 ;  /* 0x0000000000007308 */ /* 0x000eec0000002400 */
[----:B------:R-:W-:Y:S02]  /*5c10*/  @!P1 VIADD R120, R120, 0x30840 ;  /* 0x0003084078789836 */ /* 0x000fe40000000000 */
[----:B------:R-:W4:Y:S03]  /*5c20*/  MUFU.TANH R18, R18 ;  /* 0x0000001200127308 */ /* 0x000f260000002400 */
[----:B------:R-:W-:-:S05]  /*5c30*/  @!P1 PRMT R120, RZ, 0x654, R120 ;  /* 0x00000654ff789816 */ /* 0x000fca0000000078 */
        /* <DEDUP_REMOVED lines=18> */
[----:B------:R-:W-:Y:S01]  /*5d60*/  HGMMA.64x192x16.F32.BF16 R24, R184, gdesc[UR8].tnspB, R24, gsb0 ;  /* 0x42e00008b8187df0 */ /* 0x000fe20008001818 */
[----:B------:R-:W-:Y:S01]  /*5d70*/  UIADD3 UR10, UR14, 0x100, URZ ;  /* 0x000001000e0a7890 */ /* 0x000fe2000fffe03f */
[----:B------:R-:W-:Y:S01]  /*5d80*/  UMOV UR11, 0x40000040 ;  /* 0x40000040000b7882 */ /* 0x000fe20000000000 */
[----:B------:R-:W-:Y:S02]  /*5d90*/  WARPGROUP.DEPBAR.LE gsb0, 0x0 ;  /* 0x00008000000079c5 */ /* 0x000fe40000010000 */
[----:B------:R-:W-:Y:S01]  /*5da0*/  WARPGROUP.ARRIVE ;  /* 0x00000000000079c5 */ /* 0x000fe20000000000 */
[----:B------:R-:W-:Y:S01]  /*5db0*/  FMUL.FTZ R185, R133, UR4 ;  /* 0x0000000485b97c20 */ /* 0x000fe20008410000 */
[----:B------:R-:W-:Y:S01]  /*5dc0*/  FMUL.FTZ R187, R136, UR4 ;  /* 0x0000000488bb7c20 */ /* 0x000fe20008410000 */
[----:B------:R-:W-:Y:S01]  /*5dd0*/  FMUL.FTZ R133, R151, UR4 ;  /* 0x0000000497857c20 */ /* 0x000fe20008410000 */
[----:B------:R-:W-:-:S11]  /*5de0*/  FMUL.FTZ R136, R163, UR4 ;  /* 0x00000004a3887c20 */ /* 0x000fd60008410000 */
[----:B------:R-:W-:Y:S01]  /*5df0*/  HGMMA.64x192x16.F32.BF16 R24, R180, gdesc[UR8].tnspB, R24, gsb0 ;  /* 0x42e00008b4187df0 */ /* 0x000fe20008001818 */
[----:B------:R-:W-:Y:S01]  /*5e00*/  UIADD3 UR10, UR14, 0x180, URZ ;  /* 0x000001800e0a7890 */ /* 0x000fe2000fffe03f */
[----:B------:R-:W1:Y:S01]  /*5e10*/  MUFU.TANH R185, R185 ;  /* 0x000000b900b97308 */ /* 0x000e620000002400 */
[----:B------:R-:W-:-:S07]  /*5e20*/  UMOV UR11, 0x40000040 ;  /* 0x40000040000b7882 */ /* 0x000fce0000000000 */
        /* <DEDUP_REMOVED lines=10> */
[----:B------:R-:W-:Y:S01]  /*5ed0*/  HGMMA.64x192x16.F32.BF16 R24, R176, gdesc[UR8].tnspB, R24, gsb0 ;  /* 0x42e00008b0187df0 */ /* 0x000fe20008001818 */
[----:B------:R-:W-:Y:S01]  /*5ee0*/  UIADD3 UR10, UR14, 0x200, URZ ;  /* 0x000002000e0a7890 */ /* 0x000fe2000fffe03f */
[----:B------:R-:W-:Y:S01]  /*5ef0*/  FMUL.FTZ R158, R161, UR4 ;  /* 0x00000004a19e7c20 */ /* 0x000fe20008410000 */
[----:B------:R-:W-:Y:S01]  /*5f00*/  UMOV UR11, 0x40000040 ;  /* 0x40000040000b7882 */ /* 0x000fe20000000000 */
[----:B------:R-:W1:Y:S08]  /*5f10*/  MUFU.TANH R181, R181 ;  /* 0x000000b500b57308 */ /* 0x000e700000002400 */
[----:B------:R-:W1:Y:S08]  /*5f20*/  MUFU.TANH R183, R183 ;  /* 0x000000b700b77308 */ /* 0x000e700000002400 */
[----:B------:R-:W1:Y:S08]  /*5f30*/  MUFU.TANH R129, R129 ;  /* 0x0000008100817308 */ /* 0x000e700000002400 */
        /* <DEDUP_REMOVED lines=46> */
[----:B------:R-:W2:Y:S01]  /*6220*/  MUFU.TANH R140, R140 ;  /* 0x0000008c008c7308 */ /* 0x000ea20000002400 */
[----:B------:R-:W-:-:S02]  /*6230*/  WARPGROUP.DEPBAR.LE gsb0, 0x0 ;  /* 0x00008000000079c5 */ /* 0x000fc40000010000 */
[----:B------:R-:W-:Y:S01]  /*6240*/  FMUL.FTZ R168, R164, UR4 ;  /* 0x00000004a4a87c20 */ /* 0x000fe20008410000 */
[----:B------:R-:W-:Y:S01]  /*6250*/  IMAD R164, R19, -0x60, RZ ;  /* 0xffffffa013a47824 */ /* 0x000fe200078e02ff */
[----:B------:R1:W-:Y:S01]  /*6260*/  @!P1 SYNCS.ARRIVE.TRANS64.RED.A1T0 RZ, [R120+URZ], RZ ;  /* 0x000000ff78ff99a7 */ /* 0x0003e2000810043f */
[----:B------:R-:W-:Y:S02]  /*6270*/  PLOP3.LUT P1, PT, PT, PT, UP0, 0x40, 0x0 ;  /* 0x000000000000781c */ /* 0x000fe40003f2e808 */
[----:B------:R-:W-:Y:S01]  /*6280*/  IMAD R121, R17, UR59, R164 ;  /* 0x0000003b11797c24 */ /* 0x000fe2000f8e02a4 */
[----:B------:R-:W2:Y:S04]  /*6290*/  MUFU.TANH R168, R168 ;  /* 0x000000a800a87308 */ /* 0x000ea80000002400 */
[----:B-1----:R-:W-:Y:S01]  /*62a0*/  IADD3 R121, R121, 0x1, -R160 ;  /* 0x0000000179797810 */ /* 0x002fe20007ffe8a0 */
[----:B------:R-:W-:-:S04]  /*62b0*/  IMAD R160, R16, -0x2, R164 ;  /* 0xfffffffe10a07824 */ /* 0x000fc800078e02a4 */
[----:B------:R-:W-:-:S04]  /*62c0*/  IMAD R121, R16, -0x2, R121 ;  /* 0xfffffffe10797824 */ /* 0x000fc800078e0279 */
[C---:B------:R-:W-:Y:S02]  /*62d0*/  VIADD R170, R121.reuse, UR58 ;  /* 0x0000003a79aa7c36 */ /* 0x040fe40008000000 */
[----:B------:R-:W-:Y:S02]  /*62e0*/  VIADD R166, R121, UR45 ;  /* 0x0000002d79a67c36 */ /* 0x000fe40008000000 */
[C---:B------:R-:W-:Y:S02]  /*62f0*/  IMAD.IADD R182, R5.reuse, 0x1, R170 ;  /* 0x0000000105b67824 */ /* 0x040fe400078e02aa */
[----:B------:R-:W-:Y:S01]  /*6300*/  IMAD.IADD R180, R5, 0x1, R166 ;  /* 0x0000000105b47824 */ /* 0x000fe200078e02a6 */
[----:B--234-:R-:W-:Y:S06]  /*6310*/  @P1 BRA `(.L_x_3753) ;  /* 0x0000000000581947 */ /* 0x01cfec0003800000 */
[----:B------:R-:W-:Y:S01]  /*6320*/  ISETP.GT.AND P1, PT, R20, -0x1, PT ;  /* 0xffffffff1400780c */ /* 0x000fe20003f24270 */
[----:B------:R-:W-:-:S12]  /*6330*/  BSSY B0, `(.L_x_3754) ;  /* 0x0000011000007945 */ /* 0x000fd80003800000 */
        /* <DEDUP_REMOVED lines=9> */
.L_x_3755:
[----:B------:R-:W-:-:S05]  /*63d0*/  IMAD.U32 R149, RZ, RZ, UR46 ;  /* 0x0000002eff957e24 */ /* 0x000fca000f8e00ff */
[----:B------:R-:W-:-:S13]  /*63e0*/  ISETP.NE.AND P1, PT, R149, 0x1, PT ;  /* 0x000000019500780c */ /* 0x000fda0003f25270 */
[----:B------:R-:W1:Y:S01]  /*63f0*/  @P1 LDC.64 R120, c[0x0][0x9e8] ;  /* 0x00027a00ff781b82 */ /* 0x000e620000000a00 */
[----:B------:R-:W-:-:S04]  /*6400*/  @P1 IMAD.IADD R147, R5, 0x1, R15 ;  /* 0x0000000105931824 */ /* 0x000fc800078e020f */
[----:B-1----:R-:W-:-:S04]  /*6410*/  @P1 IMAD.HI.U32 R120, R147, R120, RZ ;  /* 0x0000007893781227 */ /* 0x002fc800078e00ff */
[----:B------:R-:W-:Y:S01]  /*6420*/  IMAD.MOV.U32 R147, RZ, RZ, R20 ;  /* 0x000000ffff937224 */ /* 0x000fe200078e0014 */
[----:B------:R-:W-:-:S07]  /*6430*/  @P1 SHF.R.U32.HI R147, RZ, R121, R120 ;  /* 0x00000079ff931219 */ /* 0x000fce0000011678 */
.L_x_3756:
[----:B------:R-:W-:Y:S05]  /*6440*/  BSYNC B0 ;  /* 0x0000000000007941 */ /* 0x000fea0003800000 */
.L_x_3754:
[----:B------:R-:W-:-:S05]  /*6450*/  IMAD R121, R147, R149, R160 ;  /* 0x0000009593797224 */ /* 0x000fca00078e02a0 */
[----:B------:R-:W-:Y:S02]  /*6460*/  VIADDMNMX R182, R121, R149, R182, PT ;  /* 0x0000009579b67246 */ /* 0x000fe400038001b6 */
[----:B------:R-:W-:-:S07]  /*6470*/  VIMNMX R180, R180, R121, !PT ;  /* 0x00000079b4b47248 */ /* 0x000fce0007fe0100 */
.L_x_3753:
        /* <DEDUP_REMOVED lines=62> */
[----:B------:R-:W-:Y:S01]  /*6860*/  FSEL R151, R144, -INF , !P3 ;  /* 0xff80000090977808 */ /* 0x000fe20005800000 */
[----:B------:R-:W-:Y:S01]  /*6870*/  IMAD.IADD R144, R6, 0x1, R166 ;  /* 0x0000000106907824 */ /* 0x000fe200078e02a6 */
        /* <DEDUP_REMOVED lines=46> */
[----:B------:R-:W-:Y:S01]  /*6b60*/  FSEL R223, R2, -INF , !P6 ;  /* 0xff80000002df7808 */ /* 0x000fe20007000000 */
[----:B------:R-:W-:Y:S01]  /*6b70*/  IMAD.IADD R2, R6, 0x1, R170 ;  /* 0x0000000106027824 */ /* 0x000fe200078e02aa */
[----:B------:R-:W-:-:S04]  /*6b80*/  ISETP.GE.AND P6, PT, R164, 0x5a, PT ;  /* 0x0000005aa400780c */ /* 0x000fc80003fc6270 */
[----:B------:R-:W-:Y:S02]  /*6b90*/  P2R R146, PR, RZ, 0x40 ;  /* 0x00000040ff927803 */ /* 0x000fe40000000000 */
[----:B------:R-:W-:-:S04]  /*6ba0*/  ISETP.GT.AND P6, PT, R180, 0x59, !P6 ;  /* 0x00000059b400780c */ /* 0x000fc800077c4270 */
[----:B------:R-:W-:-:S04]  /*6bb0*/  ISETP.LT.OR P6, PT, R182, 0x5a, P6 ;  /* 0x0000005ab600780c */ /* 0x000fc800037c1670 */
[----:B------:R-:W-:Y:S02]  /*6bc0*/  FSEL R143, R162, -INF , !P6 ;  /* 0xff800000a28f7808 */ /* 0x000fe40007000000 */
[----:B------:R-:W-:-:S13]  /*6bd0*/  PLOP3.LUT P6, PT, PT, PT, UP0, 0x40, 0x0 ;  /* 0x000000000000781c */ /* 0x000fda0003fce808 */
[----:B------:R-:W-:Y:S05]  /*6be0*/  @P6 BRA `(.L_x_3757) ;  /* 0x0000000000546947 */ /* 0x000fea0003800000 */
        /* <DEDUP_REMOVED lines=12> */
.L_x_3759:
[----:B------:R-:W-:-:S05]  /*6cb0*/  IMAD.U32 R150, RZ, RZ, UR46 ;  /* 0x0000002eff967e24 */ /* 0x000fca000f8e00ff */
[----:B------:R-:W-:-:S13]  /*6cc0*/  ISETP.NE.AND P6, PT, R150, 0x1, PT ;  /* 0x000000019600780c */ /* 0x000fda0003fc5270 */
[----:B------:R-:W1:Y:S02]  /*6cd0*/  @P6 LDC.64 R120, c[0x0][0x9e8] ;  /* 0x00027a00ff786b82 */ /* 0x000e640000000a00 */
[----:B-1----:R-:W-:-:S05]  /*6ce0*/  @P6 IMAD.HI.U32 R120, R189, R120, RZ ;  /* 0x00000078bd786227 */ /* 0x002fca00078e00ff */
[----:B------:R-:W-:-:S07]  /*6cf0*/  @P6 SHF.R.U32.HI R189, RZ, R121, R120 ;  /* 0x00000079ffbd6219 */ /* 0x000fce0000011678 */
.L_x_3760:
[----:B------:R-:W-:Y:S05]  /*6d00*/  BSYNC B0 ;  /* 0x0000000000007941 */ /* 0x000fea0003800000 */
.L_x_3758:
[----:B------:R-:W-:-:S05]  /*6d10*/  IMAD R189, R189, R150, R160 ;  /* 0x00000096bdbd7224 */ /* 0x000fca00078e02a0 */
[----:B------:R-:W-:Y:S02]  /*6d20*/  VIADDMNMX R2, R189, R150, R2, PT ;  /* 0x00000096bd027246 */ /* 0x000fe40003800102 */
[----:B------:R-:W-:-:S07]  /*6d30*/  VIMNMX R144, R144, R189, !PT ;  /* 0x000000bd90907248 */ /* 0x000fce0007fe0100 */
.L_x_3757:
[C---:B------:R-:W-:Y:S01]  /*6d40*/  ISETP.GT.AND P1, PT, R144.reuse, 0x1, !P1 ;  /* 0x000000019000780c */ /* 0x040fe20004f24270 */
[----:B------:R-:W-:Y:S01]  /*6d50*/  UMOV UR39, UR40 ;  /* 0x0000002800277c82 */ /* 0x000fe20008000000 */
[----:B------:R-:W-:Y:S01]  /*6d60*/  ISETP.GT.AND P2, PT, R144, 0x8, !P2 ;  /* 0x000000089000780c */ /* 0x000fe20005744270 */
[----:B------:R-:W-:Y:S01]  /*6d70*/  UMOV UR36, UR5 ;  /* 0x0000000500247c82 */ /* 0x000fe20008000000 */
[C---:B------:R-:W-:Y:S02]  /*6d80*/  ISETP.LT.OR P1, PT, R2.reuse, 0x2, P1 ;  /* 0x000000020200780c */ /* 0x040fe40000f21670 */
[----:B------:R-:W-:Y:S02]  /*6d90*/  ISETP.LT.OR P2, PT, R2, 0x9, P2 ;  /* 0x000000090200780c */ /* 0x000fe40001741670 */
        /* <DEDUP_REMOVED lines=29> */
[----:B------:R-:W-:Y:S02]  /*6f70*/  ISETP.GT.AND P1, PT, R144, 0x19, !P2 ;  /* 0x000000199000780c */ /* 0x000fe40005724270 */
[----:B------:R-:W-:Y:S02]  /*6f80*/  ISETP.NE.AND P2, PT, R211, RZ, PT ;  /* 0x000000ffd300720c */ /* 0x000fe40003f45270 */
[----:B------:R-:W-:-:S02]  /*6f90*/  ISETP.LT.OR P1, PT, R2, 0x1a, P1 ;  /* 0x0000001a0200780c */ /* 0x000fc40000f21670 */
[----:B------:R-:W-:Y:S02]  /*6fa0*/  FMNMX.FTZ R18, R171, R18, !PT ;  /* 0x00000012ab127209 */ /* 0x000fe40007810000 */
[----:B------:R-:W-:Y:S02]  /*6fb0*/  FSEL R215, R126, -INF , !P1 ;  /* 0xff8000007ed77808 */ /* 0x000fe40004800000 */
[----:B------:R-:W-:Y:S02]  /*6fc0*/  ISETP.GT.AND P1, PT, R144, 0x20, !P6 ;  /* 0x000000209000780c */ /* 0x000fe40007724270 */
[----:B------:R-:W-:Y:S02]  /*6fd0*/  ISETP.NE.AND P6, PT, R213, RZ, PT ;  /* 0x000000ffd500720c */ /* 0x000fe40003fc5270 */
        /* <DEDUP_REMOVED lines=22> */
[----:B------:R-:W-:Y:S02]  /*7140*/  FMNMX.FTZ R18, R163, R18, !PT ;  /* 0x00000012a3127209 */ /* 0x000fe40007810000 */
[----:B------:R-:W-:Y:S02]  /*7150*/  FSEL R211, R130, -INF , !P1 ;  /* 0xff80000082d37808 */ /* 0x000fe40004800000 */
[----:B------:R-:W-:Y:S02]  /*7160*/  ISETP.NE.AND P1, PT, R178, RZ, PT ;  /* 0x000000ffb200720c */ /* 0x000fe40003f25270 */
[----:B------:R-:W-:-:S02]  /*7170*/  FMNMX.FTZ R18, R165, R18, !PT ;  /* 0x00000012a5127209 */ /* 0x000fc40007810000 */
[----:B------:R-:W-:Y:S02]  /*7180*/  ISETP.GT.AND P1, PT, R144, 0x30, !P1 ;  /* 0x000000309000780c */ /* 0x000fe40004f24270 */
[----:B------:R-:W-:Y:S02]  /*7190*/  FMNMX.FTZ R18, R167, R18, !PT ;  /* 0x00000012a7127209 */ /* 0x000fe40007810000 */
[----:B------:R-:W-:Y:S02]  /*71a0*/  ISETP.LT.OR P1, PT, R2, 0x31, P1 ;  /* 0x000000310200780c */ /* 0x000fe40000f21670 */
[----:B------:R-:W-:Y:S02]  /*71b0*/  FMNMX.FTZ R18, R145, R18, !PT ;  /* 0x0000001291127209 */ /* 0x000fe40007810000 */
[----:B------:R-:W-:Y:S02]  /*71c0*/  FSEL R131, R131, -INF , !P1 ;  /* 0xff80000083837808 */ /* 0x000fe40004800000 */
[----:B------:R-:W-:-:S02]  /*71d0*/  ISETP.NE.AND P1, PT, R208, RZ, PT ;  /* 0x000000ffd000720c */ /* 0x000fc40003f25270 */
[----:B------:R-:W-:Y:S02]  /*71e0*/  FMNMX.FTZ R122, R143, R18, !PT ;  /* 0x000000128f7a7209 */ /* 0x000fe40007810000 */
[C---:B------:R-:W-:Y:S01]  /*71f0*/  ISETP.GT.AND P1, PT, R144.reuse, 0x31, !P1 ;  /* 0x000000319000780c */ /* 0x040fe20004f24270 */
[----:B------:R-:W1:Y:S01]  /*7200*/  LDC R18, c[0x0][0x988] ;  /* 0x00026200ff127b82 */ /* 0x000e620000000800 */
[----:B------:R-:W-:Y:S01]  /*7210*/  ISETP.GT.AND P3, PT, R144, 0x50, !P3 ;  /* 0x000000509000780c */ /* 0x000fe20005f64270 */
[----:B------:R-:W2:Y:S01]  /*7220*/  SHFL.BFLY PT, R21, R122, 0x2, 0x1f ;  /* 0x0c401f007a157f89 */ /* 0x000ea200000e0000 */
[----:B------:R-:W-:Y:S02]  /*7230*/  ISETP.LT.OR P1, PT, R2, 0x32, P1 ;  /* 0x000000320200780c */ /* 0x000fe40000f21670 */
[----:B------:R-:W-:Y:S02]  /*7240*/  ISETP.GT.AND P4, PT, R144, 0x51, !P4 ;  /* 0x000000519000780c */ /* 0x000fe40006784270 */
[----:B------:R-:W-:-:S02]  /*7250*/  FSEL R121, R132, -INF , !P1 ;  /* 0xff80000084797808 */ /* 0x000fc40004800000 */
[----:B------:R-:W-:Y:S02]  /*7260*/  ISETP.NE.AND P1, PT, R210, RZ, PT ;  /* 0x000000ffd200720c */ /* 0x000fe40003f25270 */
[----:B------:R-:W-:Y:S02]  /*7270*/  ISETP.LT.OR P3, PT, R2, 0x51, P3 ;  /* 0x000000510200780c */ /* 0x000fe40001f61670 */
[C---:B------:R-:W-:Y:S02]  /*7280*/  ISETP.GT.AND P1, PT, R144.reuse, 0x38, !P1 ;  /* 0x000000389000780c */ /* 0x040fe40004f24270 */
[----:B------:R-:W-:Y:S02]  /*7290*/  ISETP.GT.AND P5, PT, R144, 0x58, !P5 ;  /* 0x000000589000780c */ /* 0x000fe40006fa4270 */
[C---:B------:R-:W-:Y:S02]  /*72a0*/  ISETP.LT.OR P1, PT, R2.reuse, 0x39, P1 ;  /* 0x000000390200780c */ /* 0x040fe40000f21670 */
[----:B------:R-:W-:-:S02]  /*72b0*/  ISETP.LT.OR P4, PT, R2, 0x52, P4 ;  /* 0x000000520200780c */ /* 0x000fc40002781670 */
[----:B------:R-:W-:Y:S02]  /*72c0*/  FSEL R127, R134, -INF , !P1 ;  /* 0xff800000867f7808 */ /* 0x000fe40004800000 */
[----:B------:R-:W-:Y:S02]  /*72d0*/  ISETP.NE.AND P1, PT, R212, RZ, PT ;  /* 0x000000ffd400720c */ /* 0x000fe40003f25270 */
[----:B------:R-:W-:Y:S02]  /*72e0*/  ISETP.LT.OR P5, PT, R2, 0x59, P5 ;  /* 0x000000590200780c */ /* 0x000fe40002fa1670 */
[----:B------:R-:W-:Y:S02]  /*72f0*/  ISETP.GT.AND P1, PT, R144, 0x39, !P1 ;  /* 0x000000399000780c */ /* 0x000fe40004f24270 */
[----:B--2---:R-:W-:Y:S02]  /*7300*/  FMNMX.FTZ R124, R122, R21, !PT ;  /* 0x000000157a7c7209 */ /* 0x004fe40007810000 */
[----:B------:R-:W-:-:S02]  /*7310*/  ISETP.LT.OR P1, PT, R2, 0x3a, P1 ;  /* 0x0000003a0200780c */ /* 0x000fc40000f21670 */
[----:B------:R-:W-:Y:S01]  /*7320*/  FSEL R139, R139, -INF , !P5 ;  /* 0xff8000008b8b7808 */ /* 0x000fe20006800000 */
[----:B------:R-:W2:Y:S01]  /*7330*/  SHFL.BFLY PT, R21, R124, 0x1, 0x1f ;  /* 0x0c201f007c157f89 */ /* 0x000ea200000e0000 */
[----:B------:R-:W-:Y:S02]  /*7340*/  FSEL R133, R133, -INF , !P1 ;  /* 0xff80000085857808 */ /* 0x000fe40004800000 */
[----:B------:R-:W-:-:S04]  /*7350*/  ISETP.NE.AND P1, PT, R214, RZ, PT ;  /* 0x000000ffd600720c */ /* 0x000fc80003f25270 */
[----:B------:R-:W-:-:S04]  /*7360*/  ISETP.GT.AND P1, PT, R144, 0x40, !P1 ;  /* 0x000000409000780c */ /* 0x000fc80004f24270 */
[----:B------:R-:W-:-:S04]  /*7370*/  ISETP.LT.OR P1, PT, R2, 0x41, P1 ;  /* 0x000000410200780c */ /* 0x000fc80000f21670 */
[----:B------:R-:W-:Y:S02]  /*7380*/  FSEL R125, R138, -INF , !P1 ;  /* 0xff8000008a7d7808 */ /* 0x000fe40004800000 */
[----:B------:R-:W-:-:S04]  /*7390*/  ISETP.NE.AND P1, PT, R148, RZ, PT ;  /* 0x000000ff9400720c */ /* 0x000fc80003f25270 */
[----:B------:R-:W-:Y:S02]  /*73a0*/  ISETP.GT.AND P1, PT, R144, 0x41, !P1 ;  /* 0x000000419000780c */ /* 0x000fe40004f24270 */
[----:B--2---:R-:W-:Y:S02]  /*73b0*/  FMNMX.FTZ R21, R124, R21, !PT ;  /* 0x000000157c157209 */ /* 0x004fe40007810000 */
[----:B------:R-:W-:-:S04]  /*73c0*/  ISETP.LT.OR P1, PT, R2, 0x42, P1 ;  /* 0x000000420200780c */ /* 0x000fc80000f21670 */
[----:B------:R-:W-:Y:S02]  /*73d0*/  FSEL R137, R137, -INF , !P1 ;  /* 0xff80000089897808 */ /* 0x000fe40004800000 */
[----:B------:R-:W-:-:S04]  /*73e0*/  ISETP.GT.AND P1, PT, R144, 0x48, !P2 ;  /* 0x000000489000780c */ /* 0x000fc80005724270 */
[----:B------:R-:W-:-:S04]  /*73f0*/  ISETP.LT.OR P1, PT, R2, 0x49, P1 ;  /* 0x000000490200780c */ /* 0x000fc80000f21670 */
[----:B------:R-:W-:Y:S02]  /*7400*/  FSEL R123, R142, -INF , !P1 ;  /* 0xff8000008e7b7808 */ /* 0x000fe40004800000 */
[----:B------:R-:W-:Y:S02]  /*7410*/  ISETP.GT.AND P1, PT, R144, 0x49, !P6 ;  /* 0x000000499000780c */ /* 0x000fe40007724270 */
[----:B------:R-:W-:Y:S02]  /*7420*/  ISETP.NE.AND P6, PT, R152, RZ, PT ;  /* 0x000000ff9800720c */ /* 0x000fe40003fc5270 */
[----:B------:R-:W-:-:S04]  /*7430*/  ISETP.LT.OR P1, PT, R2, 0x4a, P1 ;  /* 0x0000004a0200780c */ /* 0x000fc80000f21670 */
[----:B------:R-:W-:Y:S02]  /*7440*/  FSEL R141, R141, -INF , !P1 ;  /* 0xff8000008d8d7808 */ /* 0x000fe40004800000 */
[----:B------:R-:W-:Y:S02]  /*7450*/  ISETP.GT.AND P1, PT, R144, RZ, !P6 ;  /* 0x000000ff9000720c */ /* 0x000fe40007724270 */
[----:B------:R-:W-:Y:S02]  /*7460*/  ISETP.NE.AND P6, PT, R146, RZ, PT ;  /* 0x000000ff9200720c */ /* 0x000fe40003fc5270 */
[----:B------:R-:W-:Y:S02]  /*7470*/  ISETP.LT.OR P1, PT, R2, 0x1, P1 ;  /* 0x000000010200780c */ /* 0x000fe40000f21670 */
[----:B------:R-:W-:Y:S02]  /*7480*/  ISETP.GT.AND P2, PT, R144, 0x59, !P6 ;  /* 0x000000599000780c */ /* 0x000fe40007744270 */
[----:B------:R-:W-:Y:S01]  /*7490*/  FSEL R120, R0, -INF , !P1 ;  /* 0xff80000000787808 */ /* 0x000fe20004800000 */
[C---:B-1----:R-:W-:Y:S01]  /*74a0*/  FMUL.FTZ R0, R21.reuse, R18 ;  /* 0x0000001215007220 */ /* 0x042fe20000410000 */
[----:B------:R-:W-:-:S02]  /*74b0*/  FSETP.NEU.FTZ.AND P1, PT, R21, -INF , PT ;  /* 0xff8000001500780b */ /* 0x000fc40003f3d000 */
[----:B------:R-:W-:Y:S02]  /*74c0*/  FMNMX.FTZ R122, R120, R3, !PT ;  /* 0x00000003787a7209 */ /* 0x000fe40007810000 */
[----:B------:R-:W-:Y:S02]  /*74d0*/  FSEL R0, R0, RZ, P1 ;  /* 0x000000ff00007208 */ /* 0x000fe40000800000 */
[----:B------:R-:W-:Y:S02]  /*74e0*/  FMNMX.FTZ R122, R221, R122, !PT ;  /* 0x0000007add7a7209 */ /* 0x000fe40007810000 */
[----:B------:R-:W-:Y:S01]  /*74f0*/  ISETP.LT.OR P2, PT, R2, 0x5a, P2 ;  /* 0x0000005a0200780c */ /* 0x000fe20001741670 */
[--C-:B------:R-:W-:Y:S01]  /*7500*/  FFMA.FTZ R184, R179, R18, -R0.reuse ;  /* 0x00000012b3b87223 */ /* 0x100fe20000010800 */
[----:B------:R-:W-:Y:S01]  /*7510*/  FMNMX.FTZ R122, R189, R122, !PT ;  /* 0x0000007abd7a7209 */ /* 0x000fe20007810000 */
[-CC-:B------:R-:W-:Y:S01]  /*7520*/  FFMA.FTZ R182, R169, R18.reuse, -R0.reuse ;  /* 0x00000012a9b67223 */ /* 0x180fe20000010800 */
[----:B------:R-:W-:Y:S01]  /*7530*/  FSEL R179, R135, -INF , !P3 ;  /* 0xff80000087b37808 */ /* 0x000fe20005800000 */
        /* <DEDUP_REMOVED lines=11> */
[----:B------:R-:W-:Y:S01]  /*75f0*/  FSEL R159, R21, RZ, P1 ;  /* 0x000000ff159f7208 */ /* 0x000fe20000800000 */
[--C-:B------:R-:W-:Y:S01]  /*7600*/  FFMA.FTZ R188, R173, R18, -R0.reuse ;  /* 0x00000012adbc7223 */ /* 0x100fe20000010800 */
[----:B------:R-:W-:Y:S01]  /*7610*/  FMNMX.FTZ R122, R191, R122, !PT ;  /* 0x0000007abf7a7209 */ /* 0x000fe20007810000 */
[-CC-:B------:R-:W-:Y:S01]  /*7620*/  FFMA.FTZ R149, R151, R18.reuse, -R0.reuse ;  /* 0x0000001297957223 */ /* 0x180fe20000010800 */
[----:B------:R-:W-:Y:S01]  /*7630*/  FFMA.FTZ R173, R177, R18, -R0 ;  /* 0x00000012b1ad7223 */ /* 0x000fe20000010800 */
[----:B------:R-:W-:Y:S01]  /*7640*/  FADD.FTZ R159, -R159, R4 ;  /* 0x000000049f9f7221 */ /* 0x000fe20000010100 */
        /* <DEDUP_REMOVED lines=17> */
[-C--:B------:R-:W-:Y:S01]  /*7760*/  FFMA.FTZ R143, R143, R18.reuse, -R0 ;  /* 0x000000128f8f7223 */ /* 0x080fe20000010800 */
[----:B------:R-:W-:Y:S01]  /*7770*/  FMUL.FTZ R0, R159, R18 ;  /* 0x000000129f007220 */ /* 0x000fe20000410000 */
[----:B------:R-:W-:Y:S01]  /*7780*/  MUFU.EX2 R223, R223 ;  /* 0x000000df00df7308 */ /* 0x000fe20000000800 */
[----:B------:R-:W-:-:S02]  /*7790*/  FMNMX.FTZ R122, R131, R122, !PT ;  /* 0x0000007a837a7209 */ /* 0x000fc40007810000 */
[----:B------:R-:W-:Y:S02]  /*77a0*/  LOP3.LUT P6, RZ, R216, 0x7f, RZ, 0xc0, !PT ;  /* 0x0000007fd8ff7812 */ /* 0x000fe400078cc0ff */
        /* <DEDUP_REMOVED lines=8> */
[----:B------:R-:W-:-:S04]  /*7830*/  FMNMX.FTZ R122, R123, R122, !PT ;  /* 0x0000007a7b7a7209 */ /* 0x000fc80007810000 */
[----:B------:R-:W-:-:S03]  /*7840*/  FMNMX.FTZ R122, R141, R122, !PT ;  /* 0x0000007a8d7a7209 */ /* 0x000fc60007810000 */
[----:B------:R-:W4:Y:S01]  /*7850*/  MUFU.EX2 R173, R173 ;  /* 0x000000ad00ad7308 */ /* 0x000f220000000800 */
[----:B------:R-:W-:-:S04]  /*7860*/  FMNMX.FTZ R122, R179, R122, !PT ;  /* 0x0000007ab37a7209 */ /* 0x000fc80007810000 */
[----:B------:R-:W-:-:S03]  /*7870*/  FMNMX.FTZ R122, R171, R122, !PT ;  /* 0x0000007aab7a7209 */ /* 0x000fc60007810000 */
[----:B------:R-:W5:Y:S01]  /*7880*/  MUFU.EX2 R184, R184 ;  /* 0x000000b800b87308 */ /* 0x000f620000000800 */
[----:B------:R-:W-:-:S04]  /*7890*/  FMNMX.FTZ R122, R139, R122, !PT ;  /* 0x0000007a8b7a7209 */ /* 0x000fc80007810000 */
[----:B------:R-:W-:-:S03]  /*78a0*/  FMNMX.FTZ R122, R169, R122, !PT ;  /* 0x0000007aa97a7209 */ /* 0x000fc60007810000 */
[----:B------:R-:W5:Y:S02]  /*78b0*/  MUFU.EX2 R175, R175 ;  /* 0x000000af00af7308 */ /* 0x000f640000000800 */
[----:B------:R-:W1:Y:S06]  /*78c0*/  SHFL.BFLY PT, R181, R122, 0x2, 0x1f ;  /* 0x0c401f007ab57f89 */ /* 0x000e6c00000e0000 */
[----:B------:R-:W5:Y:S08]  /*78d0*/  MUFU.EX2 R186, R186 ;  /* 0x000000ba00ba7308 */ /* 0x000f700000000800 */
        /* <DEDUP_REMOVED lines=8> */
[----:B------:R-:W-:Y:S01]  /*7960*/  MUFU.EX2 R176, R176 ;  /* 0x000000b000b07308 */ /* 0x000fe20000000800 */
[C---:B------:R-:W-:Y:S01]  /*7970*/  FSETP.NEU.FTZ.AND P1, PT, R145.reuse, -INF , PT ;  /* 0xff8000009100780b */ /* 0x040fe20003f3d000 */
[----:B------:R-:W-:-:S03]  /*7980*/  FMUL.FTZ R124, R145, R18 ;  /* 0x00000012917c7220 */ /* 0x000fc60000410000 */
[----:B------:R-:W-:-:S03]  /*7990*/  FSEL R2, R145, RZ, P1 ;  /* 0x000000ff91027208 */ /* 0x000fc60000800000 */
[----:B------:R-:W-:Y:S01]  /*79a0*/  MUFU.EX2 R149, R149 ;  /* 0x0000009500957308 */ /* 0x000fe20000000800 */
[----:B------:R-:W-:Y:S02]  /*79b0*/  FSEL R124, R124, RZ, P1 ;  /* 0x000000ff7c7c7208 */ /* 0x000fe40000800000 */
[C---:B------:R-:W-:Y:S01]  /*79c0*/  ISETP.GT.AND P1, PT, R19.reuse, UR41, PT ;  /* 0x0000002913007c0c */ /* 0x040fe2000bf24270 */
[----:B------:R-:W-:Y:S01]  /*79d0*/  FADD.FTZ R3, -R2, R3 ;  /* 0x0000000302037221 */ /* 0x000fe20000010100 */
[----:B------:R-:W-:Y:S02]  /*79e0*/  VIADD R19, R19, 0xffffffff ;  /* 0xffffffff13137836 */ /* 0x000fe40000000000 */
[-CC-:B------:R-:W-:Y:S01]  /*79f0*/  FFMA.FTZ R159, R120, R18.reuse, -R124.reuse ;  /* 0x00000012789f7223 */ /* 0x180fe2000001087c */
[-CC-:B------:R-:W-:Y:S01]  /*7a00*/  FFMA.FTZ R4, R221, R18.reuse, -R124.reuse ;  /* 0x00000012dd047223 */ /* 0x180fe2000001087c */
[-C--:B------:R-:W-:Y:S01]  /*7a10*/  FMUL.FTZ R2, R3, R18.reuse ;  /* 0x0000001203027220 */ /* 0x080fe20000410000 */
[--C-:B------:R-:W-:Y:S01]  /*7a20*/  FFMA.FTZ R183, R129, R18, -R124.reuse ;  /* 0x0000001281b77223 */ /* 0x100fe2000001087c */
[----:B------:R-:W-:Y:S01]  /*7a30*/  FFMA.FTZ R129, R0, R14, R223 ;  /* 0x0000000e00817223 */ /* 0x000fe200000100df */
[-CC-:B------:R-:W-:Y:S01]  /*7a40*/  FFMA.FTZ R120, R189, R18.reuse, -R124.reuse ;  /* 0x00000012bd787223 */ /* 0x180fe2000001087c */
[----:B------:R-:W-:Y:S01]  /*7a50*/  MUFU.EX2 R159, R159 ;  /* 0x0000009f009f7308 */ /* 0x000fe20000000800 */
[-CC-:B------:R-:W-:Y:S01]  /*7a60*/  FFMA.FTZ R161, R219, R18.reuse, -R124.reuse ;  /* 0x00000012dba17223 */ /* 0x180fe2000001087c */
[----:B--2---:R-:W-:Y:S01]  /*7a70*/  FADD.FTZ R129, R188, R129 ;  /* 0x00000081bc817221 */ /* 0x004fe20000010000 */
[-CC-:B------:R-:W-:Y:S01]  /*7a80*/  FFMA.FTZ R185, R209, R18.reuse, -R124.reuse ;  /* 0x00000012d1b97223 */ /* 0x180fe2000001087c */
[-CC-:B------:R-:W-:Y:S01]  /*7a90*/  FFMA.FTZ R132, R121, R18.reuse, -R124.reuse ;  /* 0x0000001279847223 */ /* 0x180fe2000001087c */
[-CC-:B------:R-:W-:Y:S01]  /*7aa0*/  FFMA.FTZ R122, R217, R18.reuse, -R124.reuse ;  /* 0x00000012d97a7223 */ /* 0x180fe2000001087c */
[----:B---3--:R-:W-:Y:S01]  /*7ab0*/  FADD.FTZ R14, R190, R129 ;  /* 0x00000081be0e7221 */ /* 0x008fe20000010000 */
[-CC-:B------:R-:W-:Y:S01]  /*7ac0*/  FFMA.FTZ R187, R191, R18.reuse, -R124.reuse ;  /* 0x00000012bfbb7223 */ /* 0x180fe2000001087c */
[----:B------:R-:W1:Y:S01]  /*7ad0*/  MUFU.EX2 R2, R2 ;  /* 0x0000000200027308 */ /* 0x000e620000000800 */
[-C--:B------:R-:W-:Y:S01]  /*7ae0*/  FFMA.FTZ R126, R215, R18.reuse, -R124 ;  /* 0x00000012d77e7223 */ /* 0x080fe2000001087c */
[----:B----4-:R-:W-:Y:S01]  /*7af0*/  FADD.FTZ R121, R173, R14 ;  /* 0x0000000ead797221 */ /* 0x010fe20000010000 */
[-CC-:B------:R-:W-:Y:S01]  /*7b00*/  FFMA.FTZ R181, R207, R18.reuse, -R124.reuse ;  /* 0x00000012cfb57223 */ /* 0x180fe2000001087c */
[-CC-:B------:R-:W-:Y:S01]  /*7b10*/  FFMA.FTZ R128, R213, R18.reuse, -R124.reuse ;  /* 0x00000012d5807223 */ /* 0x180fe2000001087c */
[-CC-:B------:R-:W-:Y:S01]  /*7b20*/  FFMA.FTZ R127, R127, R18.reuse, -R124.reuse ;  /* 0x000000127f7f7223 */ /* 0x180fe2000001087c */
[----:B-----5:R-:W-:Y:S01]  /*7b30*/  FADD.FTZ R14, R184, R121 ;  /* 0x00000079b80e7221 */ /* 0x020fe20000010000 */
[-CC-:B------:R-:W-:Y:S01]  /*7b40*/  FFMA.FTZ R130, R211, R18.reuse, -R124.reuse ;  /* 0x00000012d3827223 */ /* 0x180fe2000001087c */
[----:B------:R-:W2:Y:S01]  /*7b50*/  MUFU.EX2 R4, R4 ;  /* 0x0000000400047308 */ /* 0x000ea20000000800 */
[-C--:B------:R-:W-:Y:S01]  /*7b60*/  FFMA.FTZ R3, R131, R18.reuse, -R124 ;  /* 0x0000001283037223 */ /* 0x080fe2000001087c */
[----:B------:R-:W-:Y:S01]  /*7b70*/  FADD.FTZ R129, R175, R14 ;  /* 0x0000000eaf817221 */ /* 0x000fe20000010000 */
[-CC-:B------:R-:W-:Y:S01]  /*7b80*/  FFMA.FTZ R134, R133, R18.reuse, -R124.reuse ;  /* 0x0000001285867223 */ /* 0x180fe2000001087c */
[-CC-:B------:R-:W-:Y:S01]  /*7b90*/  FFMA.FTZ R123, R123, R18.reuse, -R124.reuse ;  /* 0x000000127b7b7223 */ /* 0x180fe2000001087c */
[-CC-:B------:R-:W-:Y:S01]  /*7ba0*/  FFMA.FTZ R141, R141, R18.reuse, -R124.reuse ;  /* 0x000000128d8d7223 */ /* 0x180fe2000001087c */
[----:B------:R-:W-:Y:S01]  /*7bb0*/  FADD.FTZ R136, R186, R129 ;  /* 0x00000081ba887221 */ /* 0x000fe20000010000 */
[-CC-:B------:R-:W-:Y:S01]  /*7bc0*/  FFMA.FTZ R179, R179, R18.reuse, -R124.reuse ;  /* 0x00000012b3b37223 */ /* 0x180fe2000001087c */
[----:B------:R-:W3:Y:S01]  /*7bd0*/  MUFU.EX2 R120, R120 ;  /* 0x0000007800787308 */ /* 0x000ee20000000800 */
[----:B-1----:R-:W-:Y:S01]  /*7be0*/  FFMA.FTZ R121, R2, R7, R159 ;  /* 0x0000000702797223 */ /* 0x002fe2000001009f */
[-CC-:B------:R-:W-:Y:S01]  /*7bf0*/  FFMA.FTZ R171, R171, R18.reuse, -R124.reuse ;  /* 0x00000012abab7223 */ /* 0x180fe2000001087c */
[----:B------:R-:W-:Y:S01]  /*7c00*/  FFMA.FTZ R139, R139, R18, -R124 ;  /* 0x000000128b8b7223 */ /* 0x000fe2000001087c */
[----:B------:R-:W-:Y:S01]  /*7c10*/  IMAD.U32 R129, RZ, RZ, UR6 ;  /* 0x00000006ff817e24 */ /* 0x000fe2000f8e00ff */
[----:B------:R-:W-:-:S02]  /*7c20*/  F2FP.BF16.F32.PACK_AB R186, R177, R186 ;  /* 0x000000bab1ba723e */ /* 0x000fc400000010ff */
[----:B------:R-:W-:Y:S01]  /*7c30*/  F2FP.BF16.F32.PACK_AB R190, R173, R190 ;  /* 0x000000beadbe723e */ /* 0x000fe200000010ff */
[----:B------:R-:W1:Y:S01]  /*7c40*/  MUFU.EX2 R161, R161 ;  /* 0x000000a100a17308 */ /* 0x000e620000000800 */
[C---:B--2---:R-:W-:Y:S01]  /*7c50*/  FADD.FTZ R121, R4.reuse, R121 ;  /* 0x0000007904797221 */ /* 0x044fe20000010000 */
[----:B------:R-:W-:Y:S01]  /*7c60*/  @!P6 VIADD R129, R129, 0x30860 ;  /* 0x000308608181e836 */ /* 0x000fe20000000000 */
[----:B------:R-:W-:Y:S02]  /*7c70*/  F2FP.BF16.F32.PACK_AB R184, R175, R184 ;  /* 0x000000b8afb8723e */ /* 0x000fe400000010ff */
[----:B------:R-:W-:Y:S01]  /*7c80*/  F2FP.BF16.F32.PACK_AB R189, R4, R159 ;  /* 0x0000009f04bd723e */ /* 0x000fe200000010ff */
[----:B------:R-:W-:Y:S01]  /*7c90*/  IMAD.MOV.U32 R4, RZ, RZ, R21 ;  /* 0x000000ffff047224 */ /* 0x000fe200078e0015 */
[----:B------:R-:W-:Y:S01]  /*7ca0*/  @!P6 PRMT R129, RZ, 0x654, R129 ;  /* 0x00000654ff81e816 */ /* 0x000fe20000000081 */
[----:B------:R-:W2:Y:S01]  /*7cb0*/  MUFU.EX2 R185, R185 ;  /* 0x000000b900b97308 */ /* 0x000ea20000000800 */
[----:B---3--:R-:W-:Y:S01]  /*7cc0*/  FADD.FTZ R14, R120, R121 ;  /* 0x00000079780e7221 */ /* 0x008fe20000010000 */
[----:B------:R-:W-:Y:S01]  /*7cd0*/  FADD.FTZ R121, R177, R136 ;  /* 0x00000088b1797221 */ /* 0x000fe20000010000 */
[----:B------:R3:W-:Y:S01]  /*7ce0*/  @!P6 SYNCS.ARRIVE.TRANS64.RED.A1T0 RZ, [R129+URZ], RZ ;  /* 0x000000ff81ffe9a7 */ /* 0x0007e2000810043f */
[----:B------:R-:W-:-:S02]  /*7cf0*/  F2FP.BF16.F32.PACK_AB R188, R188, R223 ;  /* 0x000000dfbcbc723e */ /* 0x000fc400000010ff */
[----:B------:R-:W-:Y:S01]  /*7d00*/  FADD.FTZ R136, R180, R121 ;  /* 0x00000079b4887221 */ /* 0x000fe20000010000 */
[----:B------:R-:W-:Y:S01]  /*7d10*/  FFMA.FTZ R121, R125, R18, -R124 ;  /* 0x000000127d797223 */ /* 0x000fe2000001087c */
[----:B------:R-:W4:Y:S01]  /*7d20*/  MUFU.EX2 R122, R122 ;  /* 0x0000007a007a7308 */ /* 0x000f220000000800 */
[----:B-1----:R-:W-:Y:S01]  /*7d30*/  FADD.FTZ R14, R161, R14 ;  /* 0x0000000ea10e7221 */ /* 0x002fe20000010000 */
[----:B------:R-:W-:Y:S02]  /*7d40*/  F2FP.BF16.F32.PACK_AB R180, R135, R180 ;  /* 0x000000b487b4723e */ /* 0x000fe400000010ff */
[----:B------:R-:W-:-:S04]  /*7d50*/  F2FP.BF16.F32.PACK_AB R191, R161, R120 ;  /* 0x00000078a1bf723e */ /* 0x000fc800000010ff */
        /* <DEDUP_REMOVED lines=10> */
[----:B------:R2:W-:Y:S01]  /*7e00*/  MUFU.EX2 R7, R127 ;  /* 0x0000007f00077308 */ /* 0x0005e20000000800 */
[----:B----4-:R-:W-:-:S07]  /*7e10*/  FADD.FTZ R125, R181, R14 ;  /* 0x0000000eb57d7221 */ /* 0x010fce0000010000 */
[----:B------:R-:W4:Y:S01]  /*7e20*/  MUFU.EX2 R183, R183 ;  /* 0x000000b700b77308 */ /* 0x000f220000000800 */
[----:B--2---:R-:W-:Y:S01]  /*7e30*/  FADD.FTZ R127, R135, R136 ;  /* 0x00000088877f7221 */ /* 0x004fe20000010000 */
[----:B-1----:R-:W-:Y:S01]  /*7e40*/  FADD.FTZ R14, R128, R125 ;  /* 0x0000007d800e7221 */ /* 0x002fe20000010000 */
[-CC-:B------:R-:W-:Y:S01]  /*7e50*/  FFMA.FTZ R136, R137, R18.reuse, -R124.reuse ;  /* 0x0000001289887223 */ /* 0x180fe2000001087c */
[----:B------:R-:W-:Y:S01]  /*7e60*/  FFMA.FTZ R124, R169, R18, -R124 ;  /* 0x00000012a97c7223 */ /* 0x000fe2000001087c */
[----:B------:R-:W-:Y:S01]  /*7e70*/  FADD.FTZ R138, R182, R127 ;  /* 0x0000007fb68a7221 */ /* 0x000fe20000010000 */
[C---:B------:R-:W-:Y:S02]  /*7e80*/  F2FP.BF16.F32.PACK_AB R182, R147.reuse, R182 ;  /* 0x000000b693b6723e */ /* 0x040fe400000010ff */
[----:B------:R-:W1:Y:S01]  /*7e90*/  MUFU.EX2 R178, R178 ;  /* 0x000000b200b27308 */ /* 0x000e620000000800 */
[----:B------:R-:W-:Y:S01]  /*7ea0*/  FADD.FTZ R127, R147, R138 ;  /* 0x0000008a937f7221 */ /* 0x000fe20000010000 */
[----:B------:R-:W-:-:S03]  /*7eb0*/  F2FP.BF16.F32.PACK_AB R181, R128, R181 ;  /* 0x000000b580b5723e */ /* 0x000fc600000010ff */
[----:B------:R-:W-:Y:S01]  /*7ec0*/  FADD.FTZ R138, R176, R127 ;  /* 0x0000007fb08a7221 */ /* 0x000fe20000010000 */
[C---:B------:R-:W-:Y:S02]  /*7ed0*/  F2FP.BF16.F32.PACK_AB R176, R149.reuse, R176 ;  /* 0x000000b095b0723e */ /* 0x040fe400000010ff */
[----:B------:R-:W2:Y:S01]  /*7ee0*/  MUFU.EX2 R130, R130 ;  /* 0x0000008200827308 */ /* 0x000ea20000000800 */
[----:B------:R-:W-:Y:S01]  /*7ef0*/  FADD.FTZ R127, R149, R138 ;  /* 0x0000008a957f7221 */ /* 0x000fe20000010000 */
[----:B----4-:R-:W-:-:S06]  /*7f00*/  FADD.FTZ R125, R183, R14 ;  /* 0x0000000eb77d7221 */ /* 0x010fcc0000010000 */
[----:B------:R-:W4:Y:S01]  /*7f10*/  MUFU.EX2 R151, R151 ;  /* 0x0000009700977308 */ /* 0x000f220000000800 */
[----:B-1----:R-:W-:-:S07]  /*7f20*/  FADD.FTZ R138, R178, R127 ;  /* 0x0000007fb28a7221 */ /* 0x002fce0000010000 */
[----:B------:R-:W-:Y:S01]  /*7f30*/  MUFU.EX2 R3, R3 ;  /* 0x0000000300037308 */ /* 0x000fe20000000800 */
[C---:B--2---:R-:W-:Y:S01]  /*7f40*/  FADD.FTZ R14, R130.reuse, R125 ;  /* 0x0000007d820e7221 */ /* 0x044fe20000010000 */
[----:B------:R-:W-:-:S06]  /*7f50*/  F2FP.BF16.F32.PACK_AB R183, R130, R183 ;  /* 0x000000b782b7723e */ /* 0x000fcc00000010ff */
[----:B------:R-:W1:Y:S01]  /*7f60*/  MUFU.EX2 R172, R172 ;  /* 0x000000ac00ac7308 */ /* 0x000e620000000800 */
[C---:B----4-:R-:W-:Y:S01]  /*7f70*/  FADD.FTZ R127, R151.reuse, R138 ;  /* 0x0000008a977f7221 */ /* 0x050fe20000010000 */
[----:B------:R-:W-:-:S06]  /*7f80*/  F2FP.BF16.F32.PACK_AB R178, R151, R178 ;  /* 0x000000b297b2723e */ /* 0x000fcc00000010ff */
[----:B------:R-:W2:Y:S08]  /*7f90*/  MUFU.EX2 R132, R132 ;  /* 0x0000008400847308 */ /* 0x000eb00000000800 */
[----:B------:R-:W4:Y:S01]  /*7fa0*/  MUFU.EX2 R153, R153 ;  /* 0x0000009900997308 */ /* 0x000f220000000800 */
[----:B-1----:R-:W-:-:S07]  /*7fb0*/  FADD.FTZ R138, R172, R127 ;  /* 0x0000007fac8a7221 */ /* 0x002fce0000010000 */
[----:B------:R-:W1:Y:S01]  /*7fc0*/  MUFU.EX2 R174, R174 ;  /* 0x000000ae00ae7308 */ /* 0x000e620000000800 */
[----:B--2---:R-:W-:-:S07]  /*7fd0*/  F2FP.BF16.F32.PACK_AB R177, R132, R3 ;  /* 0x0000000384b1723e */ /* 0x004fce00000010ff */
[----:B------:R-:W-:Y:S01]  /*7fe0*/  MUFU.EX2 R134, R134 ;  /* 0x0000008600867308 */ /* 0x000fe20000000800 */
[C---:B----4-:R-:W-:Y:S01]  /*7ff0*/  FADD.FTZ R125, R153.reuse, R138 ;  /* 0x0000008a997d7221 */ /* 0x050fe20000010000 */
[----:B------:R-:W-:-:S06]  /*8000*/  F2FP.BF16.F32.PACK_AB R172, R153, R172 ;  /* 0x000000ac99ac723e */ /* 0x000fcc00000010ff */
[----:B------:R-:W2:Y:S01]  /*8010*/  MUFU.EX2 R155, R155 ;  /* 0x0000009b009b7308 */ /* 0x000ea20000000800 */
[----:B-1----:R-:W-:-:S07]  /*8020*/  FADD.FTZ R138, R174, R125 ;  /* 0x0000007dae8a7221 */ /* 0x002fce0000010000 */
[----:B------:R-:W1:Y:S08]  /*8030*/  MUFU.EX2 R121, R121 ;  /* 0x0000007900797308 */ /* 0x000e700000000800 */
[----:B------:R4:W-:Y:S01]  /*8040*/  MUFU.EX2 R140, R123 ;  /* 0x0000007b008c7308 */ /* 0x0009e20000000800 */
[C---:B--2---:R-:W-:Y:S01]  /*8050*/  FADD.FTZ R125, R155.reuse, R138 ;  /* 0x0000008a9b7d7221 */ /* 0x044fe20000010000 */
[----:B------:R-:W-:-:S06]  /*8060*/  F2FP.BF16.F32.PACK_AB R174, R155, R174 ;  /* 0x000000ae9bae723e */ /* 0x000fcc00000010ff */
[----:B------:R-:W2:Y:S01]  /*8070*/  MUFU.EX2 R168, R168 ;  /* 0x000000a800a87308 */ /* 0x000ea20000000800 */
[----:B----4-:R-:W-:Y:S01]  /*8080*/  FADD.FTZ R123, R3, R14 ;  /* 0x0000000e037b7221 */ /* 0x010fe20000010000 */
[----:B------:R-:W-:-:S03]  /*8090*/  IMAD.MOV.U32 R3, RZ, RZ, R145 ;  /* 0x000000ffff037224 */ /* 0x000fc600078e0091 */
[----:B------:R-:W-:-:S03]  /*80a0*/  FADD.FTZ R14, R132, R123 ;  /* 0x0000007b840e7221 */ /* 0x000fc60000010000 */
[----:B------:R-:W4:Y:S01]  /*80b0*/  MUFU.EX2 R136, R136 ;  /* 0x0000008800887308 */ /* 0x000f220000000800 */
[----:B------:R-:W-:-:S04]  /*80c0*/  FADD.FTZ R123, R7, R14 ;  /* 0x0000000e077b7221 */ /* 0x000fc80000010000 */
[----:B------:R-:W-:-:S03]  /*80d0*/  FADD.FTZ R14, R134, R123 ;  /* 0x0000007b860e7221 */ /* 0x000fc60000010000 */
[----:B------:R-:W5:Y:S01]  /*80e0*/  MUFU.EX2 R157, R157 ;  /* 0x0000009d009d7308 */ /* 0x000f620000000800 */
[----:B-1----:R-:W-:Y:S01]  /*80f0*/  FADD.FTZ R123, R121, R14 ;  /* 0x0000000e797b7221 */ /* 0x002fe20000010000 */
[----:B--2---:R-:W-:-:S06]  /*8100*/  FADD.FTZ R138, R168, R125 ;  /* 0x0000007da88a7221 */ /* 0x004fcc0000010000 */
[----:B------:R-:W1:Y:S01]  /*8110*/  MUFU.EX2 R141, R141 ;  /* 0x0000008d008d7308 */ /* 0x000e620000000800 */
[C---:B----4-:R-:W-:Y:S01]  /*8120*/  FADD.FTZ R123, R136.reuse, R123 ;  /* 0x0000007b887b7221 */ /* 0x050fe20000010000 */
[----:B------:R-:W-:-:S03]  /*8130*/  F2FP.BF16.F32.PACK_AB R173, R136, R121 ;  /* 0x0000007988ad723e */ /* 0x000fc600000010ff */
[----:B------:R-:W-:-:S03]  /*8140*/  FADD.FTZ R123, R140, R123 ;  /* 0x0000007b8c7b7221 */ /* 0x000fc60000010000 */
[----:B------:R2:W4:Y:S01]  /*8150*/  MUFU.EX2 R142, R179 ;  /* 0x000000b3008e7308 */ /* 0x0005220000000800 */
[C---:B-----5:R-:W-:Y:S01]  /*8160*/  FADD.FTZ R125, R157.reuse, R138 ;  /* 0x0000008a9d7d7221 */ /* 0x060fe20000010000 */
[----:B------:R-:W-:-:S06]  /*8170*/  F2FP.BF16.F32.PACK_AB R168, R157, R168 ;  /* 0x000000a89da8723e */ /* 0x000fcc00000010ff */
[----:B------:R-:W5:Y:S01]  /*8180*/  MUFU.EX2 R169, R171 ;  /* 0x000000ab00a97308 */ /* 0x000f620000000800 */
[C---:B-1----:R-:W-:Y:S01]  /*8190*/  FADD.FTZ R123, R141.reuse, R123 ;  /* 0x0000007b8d7b7221 */ /* 0x042fe20000010000 */
[----:B--2---:R-:W-:Y:S02]  /*81a0*/  F2FP.BF16.F32.PACK_AB R179, R134, R7 ;  /* 0x0000000786b3723e */ /* 0x004fe400000010ff */
[----:B------:R-:W-:-:S04]  /*81b0*/  F2FP.BF16.F32.PACK_AB R175, R141, R140 ;  /* 0x0000008c8daf723e */ /* 0x000fc800000010ff */
[----:B------:R-:W1:Y:S01]  /*81c0*/  MUFU.EX2 R170, R170 ;  /* 0x000000aa00aa7308 */ /* 0x000e620000000800 */
[----:B----4-:R-:W-:-:S07]  /*81d0*/  FADD.FTZ R123, R142, R123 ;  /* 0x0000007b8e7b7221 */ /* 0x010fce0000010000 */
[----:B------:R-:W2:Y:S01]  /*81e0*/  MUFU.EX2 R138, R139 ;  /* 0x0000008b008a7308 */ /* 0x000ea20000000800 */
[C---:B-----5:R-:W-:Y:S01]  /*81f0*/  FADD.FTZ R123, R169.reuse, R123 ;  /* 0x0000007ba97b7221 */ /* 0x060fe20000010000 */
[----:B------:R-:W-:-:S06]  /*8200*/  F2FP.BF16.F32.PACK_AB R169, R169, R142 ;  /* 0x0000008ea9a9723e */ /* 0x000fcc00000010ff */
[----:B------:R-:W4:Y:S01]  /*8210*/  MUFU.EX2 R143, R143 ;  /* 0x0000008f008f7308 */ /* 0x000f220000000800 */
[----:B-1----:R-:W-:-:S07]  /*8220*/  FADD.FTZ R14, R170, R125 ;  /* 0x0000007daa0e7221 */ /* 0x002fce0000010000 */
[----:B------:R-:W1:Y:S01]  /*8230*/  MUFU.EX2 R124, R124 ;  /* 0x0000007c007c7308 */ /* 0x000e620000000800 */
[----:B--2---:R-:W-:Y:S01]  /*8240*/  FADD.FTZ R123, R138, R123 ;  /* 0x0000007b8a7b7221 */ /* 0x004fe20000010000 */
[C---:B----4-:R-:W-:Y:S01]  /*8250*/  FADD.FTZ R14, R143.reuse, R14 ;  /* 0x0000000e8f0e7221 */ /* 0x050fe20000010000 */
[----:B------:R-:W-:Y:S02]  /*8260*/  F2FP.BF16.F32.PACK_AB R170, R143, R170 ;  /* 0x000000aa8faa723e */ /* 0x000fe400000010ff */
[C---:B-1----:R-:W-:Y:S01]  /*8270*/  FADD.FTZ R7, R124.reuse, R123 ;  /* 0x0000007b7c077221 */ /* 0x042fe20000010000 */
[----:B------:R-:W-:Y:S01]  /*8280*/  F2FP.BF16.F32.PACK_AB R171, R124, R138 ;  /* 0x0000008a7cab723e */ /* 0x000fe200000010ff */
[----:B---3--:R-:W-:Y:S06]  /*8290*/  @P1 BRA `(.L_x_3761) ;  /* 0xffffffc800cc1947 */ /* 0x008fec000383ffff */
[----:B------:R-:W-:Y:S01]  /*82a0*/  IMAD.MOV.U32 R3, RZ, RZ, R145 ;  /* 0x000000ffff037224 */ /* 0x000fe200078e0091 */
[----:B------:R-:W-:Y:S01]  /*82b0*/  UMOV UR36, UR5 ;  /* 0x0000000500247c82 */ /* 0x000fe20008000000 */
[----:B------:R-:W-:Y:S01]  /*82c0*/  IMAD.MOV.U32 R4, RZ, RZ, R21 ;  /* 0x000000ffff047224 */ /* 0x000fe200078e0015 */
[----:B------:R-:W-:-:S06]  /*82d0*/  UMOV UR39, UR40 ;  /* 0x0000002800277c82 */ /* 0x000fcc0008000000 */
.L_x_3744:
[----:B------:R-:W1:Y:S01]  /*82e0*/  LDC R20, c[0x0][0x9e4] ;  /* 0x00027900ff147b82 */ /* 0x000e620000000800 */
[----:B------:R-:W-:Y:S01]  /*82f0*/  ULDC UR4, c[0x0][0x9dc] ;  /* 0x0002770000047ab9 */ /* 0x000fe20000000800 */
[----:B------:R-:W-:Y:S01]  /*8300*/  LOP3.LUT R195, R195, 0xffefffff, RZ, 0xc0, !PT ;  /* 0xffefffffc3c37812 */ /* 0x000fe200078ec0ff */
[----:B------:R-:W-:-:S05]  /*8310*/  VIADD R21, R194, -UR4 ;  /* 0x80000004c2157c36 */ /* 0x000fca0008000000 */
[----:B------:R-:W-:Y:S02]  /*8320*/  R2UR UR4, R21 ;  /* 0x00000000150472ca */ /* 0x000fe400000e0000 */
[----:B-1----:R-:W-:-:S13]  /*8330*/  ISETP.GE.AND P1, PT, R20, 0x1, PT ;  /* 0x000000011400780c */ /* 0x002fda0003f26270 */
[----:B------:R-:W-:Y:S01]  /*8340*/  @P1 LOP3.LUT R195, R195, 0x100000, RZ, 0xfc, !PT ;  /* 0x00100000c3c31812 */ /* 0x000fe200078efcff */
[----:B------:R-:W-:Y:S06]  /*8350*/  @!P1 BRA `(.L_x_3762) ;  /* 0x0000000000449947 */ /* 0x000fec0003800000 */
        /* <DEDUP_REMOVED lines=9> */
.L_x_3763:
[----:B------:R-:W-:-:S13]  /*83f0*/  ISETP.NE.AND P1, PT, R20, 0x1, PT ;  /* 0x000000011400780c */ /* 0x000fda0003f25270 */
[----:B------:R-:W1:Y:S02]  /*8400*/  @P1 LDC.64 R120, c[0x0][0x9e8] ;  /* 0x00027a00ff781b82 */ /* 0x000e640000000a00 */
[----:B-1----:R-:W-:-:S05]  /*8410*/  @P1 IMAD.HI.U32 R120, R194, R120, RZ ;  /* 0x00000078c2781227 */ /* 0x002fca00078e00ff */
[----:B------:R-:W-:-:S07]  /*8420*/  @P1 SHF.R.U32.HI R194, RZ, R121, R120 ;  /* 0x00000079ffc21219 */ /* 0x000fce0000011678 */
.L_x_3764:
[----:B------:R-:W-:-:S05]  /*8430*/  IMAD R194, R194, R20, RZ ;  /* 0x00000014c2c27224 */ /* 0x000fca00078e02ff */
[----:B------:R-:W-:-:S13]  /*8440*/  R2UR UR5, R194 ;  /* 0x00000000c20572ca */ /* 0x000fda00000e0000 */
[----:B------:R-:W-:-:S04]  /*8450*/  UISETP.LT.AND UP0, UPT, UR4, UR5, UPT ;  /* 0x000000050400728c */ /* 0x000fc8000bf01270 */
[----:B------:R-:W-:-:S12]  /*8460*/  USEL UR4, UR4, UR5, !UP0 ;  /* 0x0000000504047287 */ /* 0x000fd8000c000000 */
.L_x_3762:
[----:B------:R-:W-:-:S04]  /*8470*/  UIADD3 UR4, UR4, 0x5f, URZ ;  /* 0x0000005f04047890 */ /* 0x000fc8000fffe03f */
[----:B------:R-:W-:-:S04]  /*8480*/  UIMAD.WIDE UR4, UR4, 0x2aaaaaab, URZ ;  /* 0x2aaaaaab040478a5 */ /* 0x000fc8000f8e023f */
[----:B------:R-:W-:-:S04]  /*8490*/  USHF.R.U32.HI UR4, URZ, 0x1f, UR5 ;  /* 0x0000001f3f047899 */ /* 0x000fc80008011605 */
[----:B------:R-:W-:-:S04]  /*84a0*/  ULEA.HI.SX32 UR4, UR5, UR4, 0x1c ;  /* 0x0000000405047291 */ /* 0x000fc8000f8fe23f */
        /* <DEDUP_REMOVED lines=8> */
[----:B------:R-:W-:-:S05]  /*8530*/  ULDC UR5, c[0x0][0x9d8] ;  /* 0x0002760000057ab9 */ /* 0x000fca0000000800 */
.L_x_3774:
[----:B------:R-:W-:-:S04]  /*8540*/  UIADD3 UR36, UR4, 0x1, URZ ;  /* 0x0000000104247890 */ /* 0x000fc8000fffe03f */
[----:B------:R-:W-:-:S04]  /*8550*/  UISETP.NE.AND UP0, UPT, UR36, 0x2, UPT ;  /* 0x000000022400788c */ /* 0x000fc8000bf05270 */
[----:B------:R-:W-:Y:S02]  /*8560*/  USEL UR39, URZ, 0x1, UP0 ;  /* 0x000000013f277887 */ /* 0x000fe40008000000 */
[----:B------:R-:W-:Y:S02]  /*8570*/  USEL UR36, UR36, URZ, UP0 ;  /* 0x0000003f24247287 */ /* 0x000fe40008000000 */
[----:B------:R-:W-:Y:S01]  /*8580*/  ULOP3.LUT UR39, UR7, UR39, URZ, 0x3c, !UPT ;  /* 0x0000002707277292 */ /* 0x000fe2000f8e3c3f */
[----:B------:R-:W-:Y:S11]  /*8590*/  @!P0 BRA `(.L_x_3766) ;  /* 0x0000000000048947 */ /* 0x000ff60003800000 */
[----:B------:R-:W-:Y:S01]  /*85a0*/  BPT.TRAP 0x1 ;  /* 0x000000040000795c */ /* 0x000fe20000300000 */
.L_x_3766:
[----:B------:R-:W-:Y:S01]  /*85b0*/  ULEA UR6, UR36, UR37, 0x3 ;  /* 0x0000002524067291 */ /* 0x000fe2000f8e183f */
[----:B------:R-:W-:-:S05]  /*85c0*/  IMAD.U32 R3, RZ, RZ, UR39 ;  /* 0x00000027ff037e24 */ /* 0x000fca000f8e00ff */
[----:B------:R-:W-:-:S04]  /*85d0*/  SHF.L.U32 R3, R3, 0x1f, RZ ;  /* 0x0000001f03037819 */ /* 0x000fc800000006ff */
[----:B------:R1:W2:Y:S01]  /*85e0*/  SYNCS.PHASECHK.TRANS64.TRYWAIT P1, [UR6+0x30830], R3 ;  /* 0x03083003ff0075a7 */ /* 0x0002a20008020146 */
[----:B------:R-:W-:Y:S05]  /*85f0*/  @!P0 BRA `(.L_x_3767) ;  /* 0x0000000000048947 */ /* 0x000fea0003800000 */
[----:B------:R-:W-:Y:S01]  /*8600*/  BPT.TRAP 0x1 ;  /* 0x000000040000795c */ /* 0x000fe20000300000 */
.L_x_3767:
[----:B--2---:R-:W-:Y:S05]  /*8610*/  @P1 BRA `(.L_x_3768) ;  /* 0x0000000000081947 */ /* 0x004fea0003800000 */
[----:B------:R-:W2:Y:S02]  /*8620*/  SYNCS.PHASECHK.TRANS64.TRYWAIT P1, [UR6+0x30830], R3 ;  /* 0x03083003ff0075a7 */ /* 0x000ea40008020146 */
[----:B--2---:R-:W-:Y:S05]  /*8630*/  @!P1 BRA `(.L_x_3769) ;  /* 0x000000b400bc9947 */ /* 0x004fea0003800000 */
.L_x_3768:
        /* <DEDUP_REMOVED lines=167> */
.L_x_3770:
[----:B------:R-:W-:Y:S01]  /*90b0*/  ULEA UR10, UR4, UR37, 0x3 ;  /* 0x00000025040a7291 */ /* 0x000fe2000f8e183f */
[----:B------:R-:W-:-:S05]  /*90c0*/  IMAD.U32 R0, RZ, RZ, UR7 ;  /* 0x00000007ff007e24 */ /* 0x000fca000f8e00ff */
[----:B------:R-:W-:-:S04]  /*90d0*/  SHF.L.U32 R0, R0, 0x1f, RZ ;  /* 0x0000001f00007819 */ /* 0x000fc800000006ff */
[----:B------:R3:W4:Y:S01]  /*90e0*/  SYNCS.PHASECHK.TRANS64.TRYWAIT P1, [UR10+0x30850], R0 ;  /* 0x03085000ff0075a7 */ /* 0x000722000802014a */
[----:B------:R-:W-:Y:S05]  /*90f0*/  @!P0 BRA `(.L_x_3771) ;  /* 0x0000000000048947 */ /* 0x000fea0003800000 */
[----:B------:R-:W-:Y:S01]  /*9100*/  BPT.TRAP 0x1 ;  /* 0x000000040000795c */ /* 0x000fe20000300000 */
.L_x_3771:
[----:B----4-:R-:W-:Y:S05]  /*9110*/  @P1 BRA `(.L_x_3772) ;  /* 0x0000000000081947 */ /* 0x010fea0003800000 */
[----:B------:R-:W4:Y:S02]  /*9120*/  SYNCS.PHASECHK.TRANS64.TRYWAIT P1, [UR10+0x30850], R0 ;  /* 0x03085000ff0075a7 */ /* 0x000f24000802014a */
[----:B----4-:R-:W-:Y:S05]  /*9130*/  @!P1 BRA `(.L_x_3773) ;  /* 0x000000ac00149947 */ /* 0x010fea0003800000 */
.L_x_3772:
        /* <DEDUP_REMOVED lines=25> */
[----:B------:R-:W-:Y:S01]  /*92d0*/  HGMMA.64x192x16.F32.BF16 R24, R188, gdesc[UR4].tnspB, R24, gsb0 ;  /* 0x42e00004bc187df0 */ /* 0x000fe20008001818 */
[----:B------:R-:W-:Y:S01]  /*92e0*/  UIADD3 UR6, UR4, 0x80, URZ ;  /* 0x0000008004067890 */ /* 0x000fe2000fffe03f */
[----:B---3--:R-:W-:Y:S01]  /*92f0*/  FMNMX.FTZ R0, R2, R21, !PT ;  /* 0x0000001502007209 */ /* 0x008fe20007810000 */
[----:B------:R-:W-:Y:S01]  /*9300*/  UMOV UR7, 0x40000040 ;  /* 0x4000004000077882 */ /* 0x000fe20000000000 */
[----:B------:R-:W-:Y:S01]  /*9310*/  MUFU.TANH R207, R207 ;  /* 0x000000cf00cf7308 */ /* 0x000fe20000002400 */
[----:B------:R-:W-:Y:S01]  /*9320*/  FMUL.FTZ R123, R123, UR5 ;  /* 0x000000057b7b7c20 */ /* 0x000fe20008410000 */
[----:B------:R-:W-:Y:S01]  /*9330*/  FMUL.FTZ R229, R160, UR5 ;  /* 0x00000005a0e57c20 */ /* 0x000fe20008410000 */
[----:B------:R-:W-:Y:S01]  /*9340*/  FMUL.FTZ R235, R161, UR5 ;  /* 0x00000005a1eb7c20 */ /* 0x000fe20008410000 */
[----:B------:R-:W-:Y:S01]  /*9350*/  FMUL.FTZ R127, R127, UR5 ;  /* 0x000000057f7f7c20 */ /* 0x000fe20008410000 */
[----:B-1----:R-:W-:Y:S01]  /*9360*/  FMNMX.FTZ R0, R3, R0, !PT ;  /* 0x0000000003007209 */ /* 0x002fe20007810000 */
        /* <DEDUP_REMOVED lines=21> */
[----:B------:R-:W1:Y:S01]  /*94c0*/  LDC R18, c[0x0][0x988] ;  /* 0x00026200ff127b82 */ /* 0x000e620000000800 */
[----:B------:R-:W-:Y:S01]  /*94d0*/  FMUL.FTZ R167, R167, UR5 ;  /* 0x00000005a7a77c20 */ /* 0x000fe20008410000 */
[----:B------:R-:W2:Y:S03]  /*94e0*/  S2R R208, SR_TID.X ;  /* 0x0000000000d07919 */ /* 0x000ea60000002100 */
[----:B------:R-:W-:Y:S08]  /*94f0*/  MUFU.TANH R215, R215 ;  /* 0x000000d700d77308 */ /* 0x000ff00000002400 */
[----:B------:R-:W-:Y:S08]  /*9500*/  MUFU.TANH R217, R217 ;  /* 0x000000d900d97308 */ /* 0x000ff00000002400 */
[----:B------:R-:W-:Y:S08]  /*9510*/  MUFU.TANH R219, R219 ;  /* 0x000000db00db7308 */ /* 0x000ff00000002400 */
[----:B------:R-:W-:Y:S01]  /*9520*/  MUFU.TANH R221, R221 ;  /* 0x000000dd00dd7308 */ /* 0x000fe20000002400 */
[----:B--2---:R-:W-:-:S07]  /*9530*/  LOP3.LUT P1, RZ, R208, 0x7f, RZ, 0xc0, !PT ;  /* 0x0000007fd0ff7812 */ /* 0x004fce000782c0ff */
[----:B------:R-:W-:Y:S08]  /*9540*/  MUFU.TANH R225, R225 ;  /* 0x000000e100e17308 */ /* 0x000ff00000002400 */
[----:B------:R-:W-:Y:S08]  /*9550*/  MUFU.TANH R233, R233 ;  /* 0x000000e900e97308 */ /* 0x000ff00000002400 */
[----:B------:R-:W-:Y:S08]  /*9560*/  MUFU.TANH R227, R227 ;  /* 0x000000e300e37308 */ /* 0x000ff00000002400 */
[----:B------:R-:W2:Y:S08]  /*9570*/  MUFU.TANH R121, R121 ;  /* 0x0000007900797308 */ /* 0x000eb00000002400 */
[----:B------:R-:W-:Y:S08]  /*9580*/  MUFU.TANH R237, R237 ;  /* 0x000000ed00ed7308 */ /* 0x000ff00000002400 */
[----:B------:R-:W3:Y:S01]  /*9590*/  MUFU.TANH R123, R123 ;  /* 0x0000007b007b7308 */ /* 0x000ee20000002400 */
[----:B--2---:R-:W-:-:S07]  /*95a0*/  FMNMX.FTZ R122, R121, R194, !PT ;  /* 0x000000c2797a7209 */ /* 0x004fce0007810000 */
[----:B------:R-:W-:Y:S08]  /*95b0*/  MUFU.TANH R229, R229 ;  /* 0x000000e500e57308 */ /* 0x000ff00000002400 */
[----:B------:R-:W-:Y:S01]  /*95c0*/  MUFU.TANH R235, R235 ;  /* 0x000000eb00eb7308 */ /* 0x000fe20000002400 */
[----:B---3--:R-:W-:-:S07]  /*95d0*/  FMNMX.FTZ R122, R123, R122, !PT ;  /* 0x0000007a7b7a7209 */ /* 0x008fce0007810000 */
        /* <DEDUP_REMOVED lines=38> */
[----:B------:R-:W2:Y:S01]  /*9840*/  MUFU.TANH R185, R185 ;  /* 0x000000b900b97308 */ /* 0x000ea20000002400 */
[----:B------:R-:W-:-:S07]  /*9850*/  UMOV UR7, 0x40000040 ;  /* 0x4000004000077882 */ /* 0x000fce0000000000 */
[----:B------:R-:W3:Y:S08]  /*9860*/  MUFU.TANH R187, R187 ;  /* 0x000000bb00bb7308 */ /* 0x000ef00000002400 */
[----:B------:R-:W4:Y:S01]  /*9870*/  MUFU.TANH R125, R125 ;  /* 0x0000007d007d7308 */ /* 0x000f220000002400 */
[----:B--2---:R-:W-:-:S04]  /*9880*/  FMNMX.FTZ R0, R185, R0, !PT ;  /* 0x00000000b9007209 */ /* 0x004fc80007810000 */
[----:B---3--:R-:W-:-:S04]  /*9890*/  FMNMX.FTZ R0, R187, R0, !PT ;  /* 0x00000000bb007209 */ /* 0x008fc80007810000 */
[----:B------:R-:W-:-:S04]  /*98a0*/  FMNMX.FTZ R0, R189, R0, !PT ;  /* 0x00000000bd007209 */ /* 0x000fc80007810000 */
[----:B------:R-:W-:Y:S02]  /*98b0*/  FMNMX.FTZ R0, R191, R0, !PT ;  /* 0x00000000bf007209 */ /* 0x000fe40007810000 */
[----:B----4-:R-:W-:Y:S02]  /*98c0*/  FMNMX.FTZ R122, R125, R122, !PT ;  /* 0x0000007a7d7a7209 */ /* 0x010fe40007810000 */
        /* <DEDUP_REMOVED lines=41> */
[----:B------:R-:W-:-:S04]  /*9b60*/  FMNMX.FTZ R0, R235, R0, !PT ;  /* 0x00000000eb007209 */ /* 0x000fc80007810000 */
[----:B------:R-:W-:-:S04]  /*9b70*/  FMNMX.FTZ R0, R231, R0, !PT ;  /* 0x00000000e7007209 */ /* 0x000fc80007810000 */
[----:B------:R-:W-:-:S05]  /*9b80*/  FMNMX.FTZ R0, R223, R0, !PT ;  /* 0x00000000df007209 */ /* 0x000fca0007810000 */
[----:B------:R-:W2:Y:S02]  /*9b90*/  SHFL.BFLY PT, R157, R0, 0x2, 0x1f ;  /* 0x0c401f00009d7f89 */ /* 0x000ea400000e0000 */
[----:B--2---:R-:W-:Y:S01]  /*9ba0*/  FMNMX.FTZ R4, R0, R157, !PT ;  /* 0x0000009d00047209 */ /* 0x004fe20007810000 */
[----:B------:R-:W-:-:S06]  /*9bb0*/  FMUL.FTZ R157, R158, UR5 ;  /* 0x000000059e9d7c20 */ /* 0x000fcc0008410000 */
[----:B------:R-:W2:Y:S02]  /*9bc0*/  MUFU.TANH R157, R157 ;  /* 0x0000009d009d7308 */ /* 0x000ea40000002400 */
[----:B--2---:R-:W-:-:S04]  /*9bd0*/  FMNMX.FTZ R122, R157, R122, !PT ;  /* 0x0000007a9d7a7209 */ /* 0x004fc80007810000 */
[----:B------:R-:W-:-:S04]  /*9be0*/  FMNMX.FTZ R122, R159, R122, !PT ;  /* 0x0000007a9f7a7209 */ /* 0x000fc80007810000 */
[----:B------:R-:W-:-:S04]  /*9bf0*/  FMNMX.FTZ R122, R161, R122, !PT ;  /* 0x0000007aa17a7209 */ /* 0x000fc80007810000 */
[----:B------:R-:W-:-:S04]  /*9c00*/  FMNMX.FTZ R122, R163, R122, !PT ;  /* 0x0000007aa37a7209 */ /* 0x000fc80007810000 */
[----:B------:R-:W-:-:S04]  /*9c10*/  FMNMX.FTZ R122, R165, R122, !PT ;  /* 0x0000007aa57a7209 */ /* 0x000fc80007810000 */
[----:B------:R-:W-:Y:S01]  /*9c20*/  FMNMX.FTZ R122, R167, R122, !PT ;  /* 0x0000007aa77a7209 */ /* 0x000fe20007810000 */
[----:B------:R-:W-:Y:S02]  /*9c30*/  WARPGROUP.DEPBAR.LE gsb0, 0x0 ;  /* 0x00008000000079c5 */ /* 0x000fe40000010000 */
[----:B------:R-:W-:Y:S01]  /*9c40*/  WARPGROUP.ARRIVE ;  /* 0x00000000000079c5 */ /* 0x000fe20000000000 */
[----:B------:R-:W2:Y:S05]  /*9c50*/  SHFL.BFLY PT, R177, R4, 0x1, 0x1f ;  /* 0x0c201f0004b17f89 */ /* 0x000eaa00000e0000 */
[----:B------:R-:W-:Y:S01]  /*9c60*/  HGMMA.64x192x16.F32.BF16 R24, R172, gdesc[UR4].tnspB, R24, gsb0 ;  /* 0x42e00004ac187df0 */ /* 0x000fe20008001818 */
[----:B------:R-:W-:Y:S01]  /*9c70*/  UIADD3 UR6, UR4, 0x280, URZ ;  /* 0x0000028004067890 */ /* 0x000fe2000fffe03f */
[----:B------:R-:W-:-:S02]  /*9c80*/  UMOV UR7, 0x40000040 ;  /* 0x4000004000077882 */ /* 0x000fc40000000000 */
[----:B------:R-:W-:Y:S01]  /*9c90*/  UMOV UR4, UR36 ;  /* 0x0000002400047c82 */ /* 0x000fe20008000000 */
[----:B--2---:R-:W-:-:S05]  /*9ca0*/  FMNMX.FTZ R4, R4, R177, !PT ;  /* 0x000000b104047209 */ /* 0x004fca0007810000 */
[C---:B-1----:R-:W-:Y:S01]  /*9cb0*/  FMUL.FTZ R120, R4.reuse, R18 ;  /* 0x0000001204787220 */ /* 0x042fe20000410000 */
[----:B------:R-:W-:-:S03]  /*9cc0*/  FADD.FTZ R21, -R4, R21 ;  /* 0x0000001504157221 */ /* 0x000fc60000010100 */
[-CC-:B------:R-:W-:Y:S01]  /*9cd0*/  FFMA.FTZ R188, R3, R18.reuse, -R120.reuse ;  /* 0x0000001203bc7223 */ /* 0x180fe20000010878 */
[-C--:B------:R-:W-:Y:S01]  /*9ce0*/  FMUL.FTZ R0, R21, R18.reuse ;  /* 0x0000001215007220 */ /* 0x080fe20000410000 */
[----:B------:R-:W1:Y:S01]  /*9cf0*/  SHFL.BFLY PT, R3, R122, 0x2, 0x1f ;  /* 0x0c401f007a037f89 */ /* 0x000e6200000e0000 */
        /* <DEDUP_REMOVED lines=18> */
[----:B-1----:R-:W-:Y:S01]  /*9e20*/  FMNMX.FTZ R2, R122, R3, !PT ;  /* 0x000000037a027209 */ /* 0x002fe20007810000 */
[----:B------:R-:W-:-:S06]  /*9e30*/  FFMA.FTZ R122, R229, R18, -R120 ;  /* 0x00000012e57a7223 */ /* 0x000fcc0000010878 */
[----:B------:R-:W-:Y:S01]  /*9e40*/  MUFU.EX2 R21, R21 ;  /* 0x0000001500157308 */ /* 0x000fe20000000800 */
[----:B------:R-:W1:Y:S07]  /*9e50*/  SHFL.BFLY PT, R3, R2, 0x1, 0x1f ;  /* 0x0c201f0002037f89 */ /* 0x000e6e00000e0000 */
[----:B------:R-:W-:Y:S08]  /*9e60*/  MUFU.EX2 R188, R188 ;  /* 0x000000bc00bc7308 */ /* 0x000ff00000000800 */
[----:B------:R-:W-:Y:S08]  /*9e70*/  MUFU.EX2 R190, R190 ;  /* 0x000000be00be7308 */ /* 0x000ff00000000800 */
[----:B------:R-:W-:Y:S01]  /*9e80*/  MUFU.EX2 R177, R177 ;  /* 0x000000b100b17308 */ /* 0x000fe20000000800 */
[----:B-1----:R-:W-:-:S05]  /*9e90*/  FMNMX.FTZ R3, R2, R3, !PT ;  /* 0x0000000302037209 */ /* 0x002fca0007810000 */
[----:B------:R-:W-:Y:S02]  /*9ea0*/  FADD.FTZ R181, -R3, R194 ;  /* 0x000000c203b57221 */ /* 0x000fe40000010100 */
[----:B------:R-:W-:Y:S01]  /*9eb0*/  MUFU.EX2 R184, R184 ;  /* 0x000000b800b87308 */ /* 0x000fe20000000800 */
[----:B------:R-:W-:Y:S02]  /*9ec0*/  IMAD.MOV.U32 R194, RZ, RZ, R3 ;  /* 0x000000ffffc27224 */ /* 0x000fe400078e0003 */
[----:B------:R-:W-:-:S05]  /*9ed0*/  FMUL.FTZ R181, R181, R18 ;  /* 0x00000012b5b57220 */ /* 0x000fca0000410000 */
[----:B------:R1:W-:Y:S08]  /*9ee0*/  MUFU.EX2 R2, R181 ;  /* 0x000000b500027308 */ /* 0x0003f00000000800 */
        /* <DEDUP_REMOVED lines=18> */
[-CC-:B------:R-:W-:Y:S01]  /*a010*/  FFMA.FTZ R174, R227, R18.reuse, -R120.reuse ;  /* 0x00000012e3ae7223 */ /* 0x180fe20000010878 */
[-C--:B------:R-:W-:Y:S01]  /*a020*/  FFMA.FTZ R217, R223, R18.reuse, -R120 ;  /* 0x00000012dfd97223 */ /* 0x080fe20000010878 */
[----:B------:R-:W-:Y:S01]  /*a030*/  HGMMA.64x192x16.F32.BF16 R24, R168, gdesc[UR4].tnspB, R24, gsb0 ;  /* 0x42e00004a8187df0 */ /* 0x000fe20008001818 */
[-C--:B------:R-:W-:Y:S01]  /*a040*/  FMUL.FTZ R120, R3, R18.reuse ;  /* 0x0000001203787220 */ /* 0x080fe20000410000 */
[----:B------:R-:W-:Y:S01]  /*a050*/  MUFU.EX2 R173, R173 ;  /* 0x000000ad00ad7308 */ /* 0x000fe20000000800 */
[----:B------:R-:W-:Y:S02]  /*a060*/  UMOV UR7, UR39 ;  /* 0x0000002700077c82 */ /* 0x000fe40008000000 */
[-CC-:B------:R-:W-:Y:S01]  /*a070*/  FFMA.FTZ R189, R121, R18.reuse, -R120.reuse ;  /* 0x0000001279bd7223 */ /* 0x180fe20000010878 */
[----:B------:R-:W-:Y:S01]  /*a080*/  FFMA.FTZ R191, R125, R18, -R120 ;  /* 0x000000127dbf7223 */ /* 0x000fe20000010878 */
[----:B------:R-:W-:-:S02]  /*a090*/  IMAD.U32 R125, RZ, RZ, UR36 ;  /* 0x00000024ff7d7e24 */ /* 0x000fc4000f8e00ff */
[-CC-:B------:R-:W-:Y:S01]  /*a0a0*/  FFMA.FTZ R126, R123, R18.reuse, -R120.reuse ;  /* 0x000000127b7e7223 */ /* 0x180fe20000010878 */
[-CC-:B------:R-:W-:Y:S01]  /*a0b0*/  FFMA.FTZ R128, R127, R18.reuse, -R120.reuse ;  /* 0x000000127f807223 */ /* 0x180fe20000010878 */
[-CC-:B------:R-:W-:Y:S01]  /*a0c0*/  FFMA.FTZ R185, R129, R18.reuse, -R120.reuse ;  /* 0x0000001281b97223 */ /* 0x180fe20000010878 */
[----:B------:R-:W2:Y:S01]  /*a0d0*/  MUFU.EX2 R189, R189 ;  /* 0x000000bd00bd7308 */ /* 0x000ea20000000800 */
[----:B------:R-:W-:Y:S01]  /*a0e0*/  @!P1 LEA R125, R125, UR37, 0x3 ;  /* 0x000000257d7d9c11 */ /* 0x000fe2000f8e18ff */
[-CC-:B------:R-:W-:Y:S01]  /*a0f0*/  FFMA.FTZ R130, R131, R18.reuse, -R120.reuse ;  /* 0x0000001283827223 */ /* 0x180fe20000010878 */
[----:B------:R-:W-:Y:S02]  /*a100*/  IMAD.U32 R129, RZ, RZ, UR10 ;  /* 0x0000000aff817e24 */ /* 0x000fe4000f8e00ff */
[-CC-:B------:R-:W-:Y:S01]  /*a110*/  FFMA.FTZ R121, R133, R18.reuse, -R120.reuse ;  /* 0x0000001285797223 */ /* 0x180fe20000010878 */
[----:B------:R-:W-:Y:S01]  /*a120*/  FFMA.FTZ R132, R135, R18, -R120 ;  /* 0x0000001287847223 */ /* 0x000fe20000010878 */
[----:B------:R-:W-:-:S02]  /*a130*/  @!P1 VIADD R125, R125, 0x30840 ;  /* 0x000308407d7d9836 */ /* 0x000fc40000000000 */
[-CC-:B-1----:R-:W-:Y:S01]  /*a140*/  FFMA.FTZ R181, R137, R18.reuse, -R120.reuse ;  /* 0x0000001289b57223 */ /* 0x182fe20000010878 */
[----:B------:R-:W1:Y:S01]  /*a150*/  MUFU.EX2 R126, R126 ;  /* 0x0000007e007e7308 */ /* 0x000e620000000800 */
[----:B------:R-:W-:Y:S02]  /*a160*/  @!P1 VIADD R129, R129, 0x30860 ;  /* 0x0003086081819836 */ /* 0x000fe40000000000 */
[-CC-:B------:R-:W-:Y:S01]  /*a170*/  FFMA.FTZ R134, R139, R18.reuse, -R120.reuse ;  /* 0x000000128b867223 */ /* 0x180fe20000010878 */
[----:B------:R-:W-:Y:S01]  /*a180*/  @!P1 PRMT R125, RZ, 0x654, R125 ;  /* 0x00000654ff7d9816 */ /* 0x000fe2000000007d */
[-CC-:B------:R-:W-:Y:S01]  /*a190*/  FFMA.FTZ R183, R141, R18.reuse, -R120.reuse ;  /* 0x000000128db77223 */ /* 0x180fe20000010878 */
[-CC-:B------:R-:W-:Y:S01]  /*a1a0*/  FFMA.FTZ R136, R143, R18.reuse, -R120.reuse ;  /* 0x000000128f887223 */ /* 0x180fe20000010878 */
[----:B------:R-:W-:Y:S01]  /*a1b0*/  @!P1 PRMT R129, RZ, 0x654, R129 ;  /* 0x00000654ff819816 */ /* 0x000fe20000000081 */
[-CC-:B------:R-:W-:Y:S01]  /*a1c0*/  FFMA.FTZ R123, R145, R18.reuse, -R120.reuse ;  /* 0x00000012917b7223 */ /* 0x180fe20000010878 */
[----:B------:R-:W3:Y:S01]  /*a1d0*/  MUFU.EX2 R191, R191 ;  /* 0x000000bf00bf7308 */ /* 0x000ee20000000800 */
[----:B--2---:R-:W-:Y:S01]  /*a1e0*/  FFMA.FTZ R127, R2, R7, R189 ;  /* 0x00000007027f7223 */ /* 0x004fe200000100bd */
[-CC-:B------:R-:W-:Y:S01]  /*a1f0*/  FFMA.FTZ R138, R147, R18.reuse, -R120.reuse ;  /* 0x00000012938a7223 */ /* 0x180fe20000010878 */
[-CC-:B------:R-:W-:Y:S01]  /*a200*/  FFMA.FTZ R149, R149, R18.reuse, -R120.reuse ;  /* 0x0000001295957223 */ /* 0x180fe20000010878 */
[-CC-:B------:R-:W-:Y:S01]  /*a210*/  FFMA.FTZ R155, R155, R18.reuse, -R120.reuse ;  /* 0x000000129b9b7223 */ /* 0x180fe20000010878 */
[-CC-:B------:R-:W-:Y:S01]  /*a220*/  FFMA.FTZ R157, R157, R18.reuse, -R120.reuse ;  /* 0x000000129d9d7223 */ /* 0x180fe20000010878 */
[-CC-:B------:R-:W-:Y:S01]  /*a230*/  FFMA.FTZ R159, R159, R18.reuse, -R120.reuse ;  /* 0x000000129f9f7223 */ /* 0x180fe20000010878 */
[-CC-:B------:R-:W-:Y:S01]  /*a240*/  FFMA.FTZ R161, R161, R18.reuse, -R120.reuse ;  /* 0x00000012a1a17223 */ /* 0x180fe20000010878 */
[----:B------:R-:W2:Y:S01]  /*a250*/  MUFU.EX2 R128, R128 ;  /* 0x0000008000807308 */ /* 0x000ea20000000800 */
[C---:B-1----:R-:W-:Y:S01]  /*a260*/  FADD.FTZ R140, R126.reuse, R127 ;  /* 0x0000007f7e8c7221 */ /* 0x042fe20000010000 */
[----:B------:R-:W-:Y:S01]  /*a270*/  F2FP.BF16.F32.PACK_AB R189, R126, R189 ;  /* 0x000000bd7ebd723e */ /* 0x000fe200000010ff */
[-CC-:B------:R-:W-:Y:S01]  /*a280*/  FFMA.FTZ R163, R163, R18.reuse, -R120.reuse ;  /* 0x00000012a3a37223 */ /* 0x180fe20000010878 */
[----:B------:R-:W-:-:S04]  /*a290*/  FFMA.FTZ R165, R165, R18, -R120 ;  /* 0x00000012a5a57223 */ /* 0x000fc80000010878 */
[----:B------:R-:W1:Y:S01]  /*a2a0*/  MUFU.EX2 R185, R185 ;  /* 0x000000b900b97308 */ /* 0x000e620000000800 */
[----:B---3--:R-:W-:-:S07]  /*a2b0*/  FADD.FTZ R127, R191, R140 ;  /* 0x0000008cbf7f7221 */ /* 0x008fce0000010000 */
[----:B------:R-:W3:Y:S01]  /*a2c0*/  MUFU.EX2 R130, R130 ;  /* 0x0000008200827308 */ /* 0x000ee20000000800 */
[C---:B--2---:R-:W-:Y:S01]  /*a2d0*/  FADD.FTZ R140, R128.reuse, R127 ;  /* 0x0000007f808c7221 */ /* 0x044fe20000010000 */
[----:B------:R-:W-:-:S06]  /*a2e0*/  F2FP.BF16.F32.PACK_AB R191, R128, R191 ;  /* 0x000000bf80bf723e */ /* 0x000fcc00000010ff */
[----:B------:R-:W2:Y:S01]  /*a2f0*/  MUFU.EX2 R121, R121 ;  /* 0x0000007900797308 */ /* 0x000ea20000000800 */
[----:B-1----:R-:W-:-:S07]  /*a300*/  FADD.FTZ R127, R185, R140 ;  /* 0x0000008cb97f7221 */ /* 0x002fce0000010000 */
[----:B------:R-:W1:Y:S01]  /*a310*/  MUFU.EX2 R132, R132 ;  /* 0x0000008400847308 */ /* 0x000e620000000800 */
[C---:B---3--:R-:W-:Y:S01]  /*a320*/  FADD.FTZ R140, R130.reuse, R127 ;  /* 0x0000007f828c7221 */ /* 0x048fe20000010000 */
[----:B------:R-:W-:-:S06]  /*a330*/  F2FP.BF16.F32.PACK_AB R185, R130, R185 ;  /* 0x000000b982b9723e */ /* 0x000fcc00000010ff */
[----:B------:R-:W-:Y:S01]  /*a340*/  MUFU.EX2 R181, R181 ;  /* 0x000000b500b57308 */ /* 0x000fe20000000800 */
[----:B--2---:R-:W-:-:S07]  /*a350*/  FADD.FTZ R127, R121, R140 ;  /* 0x0000008c797f7221 */ /* 0x004fce0000010000 */
[----:B------:R-:W-:Y:S01]  /*a360*/  MUFU.EX2 R134, R134 ;  /* 0x0000008600867308 */ /* 0x000fe20000000800 */
[----:B-1----:R-:W-:-:S07]  /*a370*/  FADD.FTZ R140, R132, R127 ;  /* 0x0000007f848c7221 */ /* 0x002fce0000010000 */
        /* <DEDUP_REMOVED lines=12> */
[----:B------:R-:W1:Y:S08]  /*a440*/  MUFU.EX2 R163, R163 ;  /* 0x000000a300a37308 */ /* 0x000e700000000800 */
[----:B------:R-:W-:Y:S08]  /*a450*/  MUFU.EX2 R124, R124 ;  /* 0x0000007c007c7308 */ /* 0x000ff00000000800 */
[----:B------:R-:W-:Y:S01]  /*a460*/  MUFU.EX2 R165, R165 ;  /* 0x000000a500a57308 */ /* 0x000fe20000000800 */
[----:B------:R-:W-:-:S02]  /*a470*/  WARPGROUP.DEPBAR.LE gsb0, 0x0 ;  /* 0x00008000000079c5 */ /* 0x000fc40000010000 */
[----:B------:R2:W-:Y:S01]  /*a480*/  @!P1 SYNCS.ARRIVE.TRANS64.RED.A1T0 RZ, [R125+URZ], RZ ;  /* 0x000000ff7dff99a7 */ /* 0x0005e2000810043f */
[----:B------:R-:W-:-:S04]  /*a490*/  F2FP.BF16.F32.PACK_AB R168, R215, R122 ;  /* 0x0000007ad7a8723e */ /* 0x000fc800000010ff */
[----:B------:R-:W-:Y:S01]  /*a4a0*/  MUFU.EX2 R217, R217 ;  /* 0x000000d900d97308 */ /* 0x000fe20000000800 */
[----:B-1----:R-:W-:Y:S01]  /*a4b0*/  F2FP.BF16.F32.PACK_AB R169, R163, R161 ;  /* 0x000000a1a3a9723e */ /* 0x002fe200000010ff */
[----:B--2---:R-:W-:Y:S01]  /*a4c0*/  FFMA.FTZ R125, R0, R14, R21 ;  /* 0x0000000e007d7223 */ /* 0x004fe20000010015 */
[----:B------:R1:W-:Y:S01]  /*a4d0*/  @!P1 SYNCS.ARRIVE.TRANS64.RED.A1T0 RZ, [R129+URZ], RZ ;  /* 0x000000ff81ff99a7 */ /* 0x0003e2000810043f */
[-C--:B------:R-:W-:Y:S01]  /*a4e0*/  FFMA.FTZ R14, R151, R18.reuse, -R120 ;  /* 0x00000012970e7223 */ /* 0x080fe20000010878 */
[----:B------:R-:W-:Y:S01]  /*a4f0*/  ISETP.GT.AND P1, PT, R19, UR40, PT ;  /* 0x0000002813007c0c */ /* 0x000fe2000bf24270 */
[C---:B------:R-:W-:Y:S01]  /*a500*/  FADD.FTZ R125, R188.reuse, R125 ;  /* 0x0000007dbc7d7221 */ /* 0x040fe20000010000 */
[----:B------:R-:W-:Y:S01]  /*a510*/  F2FP.BF16.F32.PACK_AB R188, R188, R21 ;  /* 0x00000015bcbc723e */ /* 0x000fe200000010ff */
[----:B------:R-:W-:Y:S01]  /*a520*/  FADD.FTZ R21, R181, R140 ;  /* 0x0000008cb5157221 */ /* 0x000fe20000010000 */
[----:B------:R-:W-:Y:S01]  /*a530*/  F2FP.BF16.F32.PACK_AB R181, R134, R181 ;  /* 0x000000b586b5723e */ /* 0x000fe200000010ff */
[----:B------:R-:W-:Y:S01]  /*a540*/  FADD.FTZ R142, R190, R125 ;  /* 0x0000007dbe8e7221 */ /* 0x000fe20000010000 */
[-C--:B------:R-:W-:Y:S01]  /*a550*/  FFMA.FTZ R125, R153, R18.reuse, -R120 ;  /* 0x00000012997d7223 */ /* 0x080fe20000010878 */
[----:B------:R-:W-:Y:S01]  /*a560*/  FADD.FTZ R140, R134, R21 ;  /* 0x00000015868c7221 */ /* 0x000fe20000010000 */
[----:B------:R-:W2:Y:S01]  /*a570*/  MUFU.EX2 R14, R14 ;  /* 0x0000000e000e7308 */ /* 0x000ea20000000800 */
[----:B-1----:R-:W-:Y:S01]  /*a580*/  FADD.FTZ R129, R177, R142 ;  /* 0x0000008eb1817221 */ /* 0x002fe20000010000 */
[----:B------:R-:W-:Y:S01]  /*a590*/  FFMA.FTZ R120, R167, R18, -R120 ;  /* 0x00000012a7787223 */ /* 0x000fe20000010878 */
[----:B------:R-:W-:Y:S01]  /*a5a0*/  FADD.FTZ R21, R183, R140 ;  /* 0x0000008cb7157221 */ /* 0x000fe20000010000 */
[----:B------:R-:W-:Y:S01]  /*a5b0*/  F2FP.BF16.F32.PACK_AB R190, R177, R190 ;  /* 0x000000beb1be723e */ /* 0x000fe200000010ff */
[----:B------:R-:W-:Y:S01]  /*a5c0*/  FADD.FTZ R142, R184, R129 ;  /* 0x00000081b88e7221 */ /* 0x000fe20000010000 */
[C---:B------:R-:W-:Y:S01]  /*a5d0*/  F2FP.BF16.F32.PACK_AB R184, R179.reuse, R184 ;  /* 0x000000b8b3b8723e */ /* 0x040fe200000010ff */
[C---:B------:R-:W-:Y:S01]  /*a5e0*/  FADD.FTZ R126, R136.reuse, R21 ;  /* 0x00000015887e7221 */ /* 0x040fe20000010000 */
[----:B------:R-:W1:Y:S01]  /*a5f0*/  MUFU.EX2 R125, R125 ;  /* 0x0000007d007d7308 */ /* 0x000e620000000800 */
[----:B------:R-:W-:Y:S01]  /*a600*/  FADD.FTZ R129, R179, R142 ;  /* 0x0000008eb3817221 */ /* 0x000fe20000010000 */
[----:B------:R-:W-:Y:S01]  /*a610*/  F2FP.BF16.F32.PACK_AB R183, R136, R183 ;  /* 0x000000b788b7723e */ /* 0x000fe200000010ff */
[----:B------:R-:W-:Y:S01]  /*a620*/  FADD.FTZ R21, R123, R126 ;  /* 0x0000007e7b157221 */ /* 0x000fe20000010000 */
[----:B------:R-:W-:Y:S01]  /*a630*/  F2FP.BF16.F32.PACK_AB R177, R138, R123 ;  /* 0x0000007b8ab1723e */ /* 0x000fe200000010ff */
[----:B------:R-:W-:Y:S01]  /*a640*/  FADD.FTZ R142, R186, R129 ;  /* 0x00000081ba8e7221 */ /* 0x000fe20000010000 */
[C---:B------:R-:W-:Y:S01]  /*a650*/  F2FP.BF16.F32.PACK_AB R186, R187.reuse, R186 ;  /* 0x000000babbba723e */ /* 0x040fe200000010ff */
[----:B------:R-:W-:Y:S01]  /*a660*/  FADD.FTZ R126, R138, R21 ;  /* 0x000000158a7e7221 */ /* 0x000fe20000010000 */
[----:B------:R-:W3:Y:S01]  /*a670*/  MUFU.EX2 R120, R120 ;  /* 0x0000007800787308 */ /* 0x000ee20000000800 */
[----:B------:R-:W-:Y:S01]  /*a680*/  FADD.FTZ R129, R187, R142 ;  /* 0x0000008ebb817221 */ /* 0x000fe20000010000 */
[----:B------:R-:W-:Y:S01]  /*a690*/  F2FP.BF16.F32.PACK_AB R187, R132, R121 ;  /* 0x0000007984bb723e */ /* 0x000fe200000010ff */
[----:B------:R-:W-:Y:S01]  /*a6a0*/  FADD.FTZ R21, R7, R126 ;  /* 0x0000007e07157221 */ /* 0x000fe20000010000 */
[----:B--2---:R-:W-:Y:S01]  /*a6b0*/  F2FP.BF16.F32.PACK_AB R179, R14, R7 ;  /* 0x000000070eb3723e */ /* 0x004fe200000010ff */
[----:B------:R-:W-:Y:S01]  /*a6c0*/  FADD.FTZ R142, R180, R129 ;  /* 0x00000081b48e7221 */ /* 0x000fe20000010000 */
[----:B------:R-:W-:Y:S01]  /*a6d0*/  F2FP.BF16.F32.PACK_AB R180, R207, R180 ;  /* 0x000000b4cfb4723e */ /* 0x000fe200000010ff */
[----:B------:R-:W-:Y:S01]  /*a6e0*/  FADD.FTZ R126, R14, R21 ;  /* 0x000000150e7e7221 */ /* 0x000fe20000010000 */
[----:B------:R-:W-:-:S02]  /*a6f0*/  VIADD R19, R19, 0xffffffff ;  /* 0xffffffff13137836 */ /* 0x000fc40000000000 */
[----:B------:R-:W-:Y:S01]  /*a700*/  FADD.FTZ R127, R207, R142 ;  /* 0x0000008ecf7f7221 */ /* 0x000fe20000010000 */
[----:B------:R-:W-:Y:S01]  /*a710*/  F2FP.BF16.F32.PACK_AB R170, R217, R124 ;  /* 0x0000007cd9aa723e */ /* 0x000fe200000010ff */
[----:B-1----:R-:W-:Y:S02]  /*a720*/  FADD.FTZ R126, R125, R126 ;  /* 0x0000007e7d7e7221 */ /* 0x002fe40000010000 */
[----:B------:R-:W-:Y:S01]  /*a730*/  FADD.FTZ R142, R182, R127 ;  /* 0x0000007fb68e7221 */ /* 0x000fe20000010000 */
[----:B------:R-:W-:Y:S01]  /*a740*/  F2FP.BF16.F32.PACK_AB R182, R173, R182 ;  /* 0x000000b6adb6723e */ /* 0x000fe200000010ff */
[----:B------:R-:W-:Y:S02]  /*a750*/  FADD.FTZ R126, R155, R126 ;  /* 0x0000007e9b7e7221 */ /* 0x000fe40000010000 */
[----:B------:R-:W-:Y:S01]  /*a760*/  FADD.FTZ R127, R173, R142 ;  /* 0x0000008ead7f7221 */ /* 0x000fe20000010000 */
[----:B------:R-:W-:Y:S01]  /*a770*/  F2FP.BF16.F32.PACK_AB R173, R155, R125 ;  /* 0x0000007d9bad723e */ /* 0x000fe200000010ff */
[----:B------:R-:W-:Y:S01]  /*a780*/  FADD.FTZ R126, R157, R126 ;  /* 0x0000007e9d7e7221 */ /* 0x000fe20000010000 */
[----:B---3--:R-:W-:Y:S01]  /*a790*/  F2FP.BF16.F32.PACK_AB R171, R120, R165 ;  /* 0x000000a578ab723e */ /* 0x008fe200000010ff */
[----:B------:R-:W-:Y:S01]  /*a7a0*/  FADD.FTZ R128, R176, R127 ;  /* 0x0000007fb0807221 */ /* 0x000fe20000010000 */
[----:B------:R-:W-:Y:S01]  /*a7b0*/  F2FP.BF16.F32.PACK_AB R176, R175, R176 ;  /* 0x000000b0afb0723e */ /* 0x000fe200000010ff */
[----:B------:R-:W-:-:S02]  /*a7c0*/  FADD.FTZ R126, R159, R126 ;  /* 0x0000007e9f7e7221 */ /* 0x000fc40000010000 */
[----:B------:R-:W-:Y:S01]  /*a7d0*/  FADD.FTZ R121, R175, R128 ;  /* 0x00000080af797221 */ /* 0x000fe20000010000 */
[----:B------:R-:W-:Y:S01]  /*a7e0*/  F2FP.BF16.F32.PACK_AB R175, R159, R157 ;  /* 0x0000009d9faf723e */ /* 0x000fe200000010ff */
[----:B------:R-:W-:Y:S02]  /*a7f0*/  FADD.FTZ R126, R161, R126 ;  /* 0x0000007ea17e7221 */ /* 0x000fe40000010000 */
[----:B------:R-:W-:Y:S01]  /*a800*/  FADD.FTZ R128, R178, R121 ;  /* 0x00000079b2807221 */ /* 0x000fe20000010000 */
[----:B------:R-:W-:Y:S01]  /*a810*/  F2FP.BF16.F32.PACK_AB R178, R209, R178 ;  /* 0x000000b2d1b2723e */ /* 0x000fe200000010ff */
[----:B------:R-:W-:Y:S02]  /*a820*/  FADD.FTZ R126, R163, R126 ;  /* 0x0000007ea37e7221 */ /* 0x000fe40000010000 */
[----:B------:R-:W-:Y:S02]  /*a830*/  FADD.FTZ R121, R209, R128 ;  /* 0x00000080d1797221 */ /* 0x000fe40000010000 */
[----:B------:R-:W-:-:S02]  /*a840*/  FADD.FTZ R126, R165, R126 ;  /* 0x0000007ea57e7221 */ /* 0x000fc40000010000 */
[----:B------:R-:W-:Y:S01]  /*a850*/  FADD.FTZ R128, R172, R121 ;  /* 0x00000079ac807221 */ /* 0x000fe20000010000 */
[----:B------:R-:W-:-:S03]  /*a860*/  F2FP.BF16.F32.PACK_AB R172, R211, R172 ;  /* 0x000000acd3ac723e */ /* 0x000fc600000010ff */
[----:B------:R-:W-:-:S04]  /*a870*/  FADD.FTZ R21, R211, R128 ;  /* 0x00000080d3157221 */ /* 0x000fc80000010000 */
[----:B------:R-:W-:Y:S01]  /*a880*/  FADD.FTZ R128, R174, R21 ;  /* 0x00000015ae807221 */ /* 0x000fe20000010000 */
[C---:B------:R-:W-:Y:S01]  /*a890*/  F2FP.BF16.F32.PACK_AB R174, R213.reuse, R174 ;  /* 0x000000aed5ae723e */ /* 0x040fe200000010ff */
[----:B------:R-:W-:Y:S02]  /*a8a0*/  IMAD.MOV.U32 R21, RZ, RZ, R4 ;  /* 0x000000ffff157224 */ /* 0x000fe400078e0004 */
[----:B------:R-:W-:-:S04]  /*a8b0*/  FADD.FTZ R7, R213, R128 ;  /* 0x00000080d5077221 */ /* 0x000fc80000010000 */
[----:B------:R-:W-:-:S04]  /*a8c0*/  FADD.FTZ R14, R122, R7 ;  /* 0x000000077a0e7221 */ /* 0x000fc80000010000 */
[----:B------:R-:W-:-:S04]  /*a8d0*/  FADD.FTZ R7, R215, R14 ;  /* 0x0000000ed7077221 */ /* 0x000fc80000010000 */
[----:B------:R-:W-:Y:S01]  /*a8e0*/  FADD.FTZ R14, R124, R7 ;  /* 0x000000077c0e7221 */ /* 0x000fe20000010000 */
[----:B------:R-:W-:-:S03]  /*a8f0*/  FADD.FTZ R7, R120, R126 ;  /* 0x0000007e78077221 */ /* 0x000fc60000010000 */
[----:B------:R-:W-:Y:S01]  /*a900*/  FADD.FTZ R14, R217, R14 ;  /* 0x0000000ed90e7221 */ /* 0x000fe20000010000 */
[----:B------:R-:W-:Y:S06]  /*a910*/  @P1 BRA `(.L_x_3774) ;  /* 0xffffffdc00081947 */ /* 0x000fec000383ffff */
.L_x_3765:
[----:B------:R-:W-:-:S13]  /*a920*/  ISETP.GE.AND P1, PT, R19, UR47, PT ;  /* 0x0000002f13007c0c */ /* 0x000fda000bf26270 */
[----:B------:R-:W-:Y:S05]  /*a930*/  @!P1 BRA `(.L_x_3775) ;  /* 0x00000034005c9947 */ /* 0x000fea0003800000 */
[----:B------:R-:W-:Y:S01]  /*a940*/  IMAD.MOV.U32 R207, RZ, RZ, R3 ;  /* 0x000000ffffcf7224 */ /* 0x000fe200078e0003 */
[----:B------:R-:W-:Y:S01]  /*a950*/  UMOV UR7, UR39 ;  /* 0x0000002700077c82 */ /* 0x000fe20008000000 */
[----:B------:R-:W-:Y:S01]  /*a960*/  IMAD.MOV.U32 R194, RZ, RZ, R4 ;  /* 0x000000ffffc27224 */ /* 0x000fe200078e0004 */
[----:B------:R-:W-:Y:S01]  /*a970*/  UMOV UR4, UR36 ;  /* 0x0000002400047c82 */ /* 0x000fe20008000000 */
[----:B------:R-:W-:Y:S01]  /*a980*/  IMAD.IADD R21, R5, 0x1, R15 ;  /* 0x0000000105157824 */ /* 0x000fe200078e020f */
[----:B------:R-:W-:Y:S01]  /*a990*/  ULDC UR40, c[0x0][0x9e4] ;  /* 0x0002790000287ab9 */ /* 0x000fe20000000800 */
[----:B------:R-:W-:Y:S01]  /*a9a0*/  ULDC UR46, c[0x0][0x2e0] ;  /* 0x0000b800002e7ab9 */ /* 0x000fe20000000800 */
[----:B------:R-:W-:Y:S01]  /*a9b0*/  ULDC UR5, c[0x0][0x9d8] ;  /* 0x0002760000057ab9 */ /* 0x000fe20000000800 */
[----:B------:R-:W-:-:S05]  /*a9c0*/  ULDC UR41, c[0x0][0x9e0] ;  /* 0x0002780000297ab9 */ /* 0x000fca0000000800 */
.L_x_3792:
[----:B------:R-:W-:-:S04]  /*a9d0*/  UIADD3 UR36, UR4, 0x1, URZ ;  /* 0x0000000104247890 */ /* 0x000fc8000fffe03f */
[----:B------:R-:W-:-:S04]  /*a9e0*/  UISETP.NE.AND UP0, UPT, UR36, 0x2, UPT ;  /* 0x000000022400788c */ /* 0x000fc8000bf05270 */
[----:B------:R-:W-:Y:S02]  /*a9f0*/  USEL UR39, URZ, 0x1, UP0 ;  /* 0x000000013f277887 */ /* 0x000fe40008000000 */
[----:B------:R-:W-:Y:S02]  /*aa00*/  USEL UR36, UR36, URZ, UP0 ;  /* 0x0000003f24247287 */ /* 0x000fe40008000000 */
[----:B------:R-:W-:Y:S01]  /*aa10*/  ULOP3.LUT UR39, UR7, UR39, URZ, 0x3c, !UPT ;  /* 0x0000002707277292 */ /* 0x000fe2000f8e3c3f */
[----:B------:R-:W-:Y:S11]  /*aa20*/  @!P0 BRA `(.L_x_3776) ;  /* 0x0000000000048947 */ /* 0x000ff60003800000 */
[----:B------:R-:W-:Y:S01]  /*aa30*/  BPT.TRAP 0x1 ;  /* 0x000000040000795c */ /* 0x000fe20000300000 */
.L_x_3776:
[----:B------:R-:W-:Y:S01]  /*aa40*/  ULEA UR6, UR36, UR37, 0x3 ;  /* 0x0000002524067291 */ /* 0x000fe2000f8e183f */
[----:B------:R-:W-:-:S05]  /*aa50*/  IMAD.U32 R3, RZ, RZ, UR39 ;  /* 0x00000027ff037e24 */ /* 0x000fca000f8e00ff */
[----:B------:R-:W-:-:S04]  /*aa60*/  SHF.L.U32 R3, R3, 0x1f, RZ ;  /* 0x0000001f03037819 */ /* 0x000fc800000006ff */
[----:B------:R1:W2:Y:S01]  /*aa70*/  SYNCS.PHASECHK.TRANS64.TRYWAIT P1, [UR6+0x30830], R3 ;  /* 0x03083003ff0075a7 */ /* 0x0002a20008020146 */
[----:B------:R-:W-:Y:S05]  /*aa80*/  @!P0 BRA `(.L_x_3777) ;  /* 0x0000000000048947 */ /* 0x000fea0003800000 */
[----:B------:R-:W-:Y:S01]  /*aa90*/  BPT.TRAP 0x1 ;  /* 0x000000040000795c */ /* 0x000fe20000300000 */
.L_x_3777:
[----:B--2---:R-:W-:Y:S05]  /*aaa0*/  @P1 BRA `(.L_x_3778) ;  /* 0x0000000000081947 */ /* 0x004fea0003800000 */
[----:B------:R-:W2:Y:S02]  /*aab0*/  SYNCS.PHASECHK.TRANS64.TRYWAIT P1, [UR6+0x30830], R3 ;  /* 0x03083003ff0075a7 */ /* 0x000ea40008020146 */
[----:B--2---:R-:W-:Y:S05]  /*aac0*/  @!P1 BRA `(.L_x_3779) ;  /* 0x0000009000c89947 */ /* 0x004fea0003800000 */
.L_x_3778:
        /* <DEDUP_REMOVED lines=167> */
.L_x_3780:
[----:B------:R-:W-:Y:S01]  /*b540*/  ULEA UR10, UR4, UR37, 0x3 ;  /* 0x00000025040a7291 */ /* 0x000fe2000f8e183f */
[----:B------:R-:W-:-:S05]  /*b550*/  IMAD.U32 R0, RZ, RZ, UR7 ;  /* 0x00000007ff007e24 */ /* 0x000fca000f8e00ff */
[----:B------:R-:W-:-:S04]  /*b560*/  SHF.L.U32 R0, R0, 0x1f, RZ ;  /* 0x0000001f00007819 */ /* 0x000fc800000006ff */
[----:B------:R3:W4:Y:S01]  /*b570*/  SYNCS.PHASECHK.TRANS64.TRYWAIT P1, [UR10+0x30850], R0 ;  /* 0x03085000ff0075a7 */ /* 0x000722000802014a */
[----:B------:R-:W-:Y:S05]  /*b580*/  @!P0 BRA `(.L_x_3781) ;  /* 0x0000000000048947 */ /* 0x000fea0003800000 */
[----:B------:R-:W-:Y:S01]  /*b590*/  BPT.TRAP 0x1 ;  /* 0x000000040000795c */ /* 0x000fe20000300000 */
.L_x_3781:
[----:B----4-:R-:W-:Y:S05]  /*b5a0*/  @P1 BRA `(.L_x_3782) ;  /* 0x0000000000081947 */ /* 0x010fea0003800000 */
[----:B------:R-:W4:Y:S02]  /*b5b0*/  SYNCS.PHASECHK.TRANS64.TRYWAIT P1, [UR10+0x30850], R0 ;  /* 0x03085000ff0075a7 */ /* 0x000f24000802014a */
[----:B----4-:R-:W-:Y:S05]  /*b5c0*/  @!P1 BRA `(.L_x_3783) ;  /* 0x0000008800209947 */ /* 0x010fea0003800000 */
.L_x_3782:
[----:B------:R-:W-:Y:S01]  /*b5d0*/  UIADD3 UR6, UR37, 0x400, URZ ;  /* 0x0000040025067890 */ /* 0x000fe2000fffe03f */
[----:B------:R-:W-:Y:S01]  /*b5e0*/  WARPGROUP.ARRIVE ;  /* 0x00000000000079c5 */ /* 0x000fe20000000000 */
[----:B------:R-:W-:-:S05]  /*b5f0*/  UMOV UR7, 0x40000040 ;  /* 0x4000004000077882 */ /* 0x000fca0000000000 */
[----:B------:R-:W4:Y:S01]  /*b600*/  S2R R216, SR_TID.X ;  /* 0x0000000000d87919 */ /* 0x000f220000002100 */
[----:B------:R-:W-:Y:S01]  /*b610*/  USHF.R.U32.HI UR6, URZ, 0x4, UR6 ;  /* 0x000000043f067899 */ /* 0x000fe20008011606 */
[----:B------:R-:W-:Y:S01]  /*b620*/  FMUL.FTZ R18, R126, UR5 ;  /* 0x000000057e127c20 */ /* 0x000fe20008410000 */
[----:B------:R-:W-:Y:S02]  /*b630*/  IMAD.U32 R126, RZ, RZ, UR36 ;  /* 0x00000024ff7e7e24 */ /* 0x000fe4000f8e00ff */
[----:B-12---:R-:W-:Y:S01]  /*b640*/  FMUL.FTZ R3, R121, UR5 ;  /* 0x0000000579037c20 */ /* 0x006fe20008410000 */
[----:B------:R-:W-:Y:S01]  /*b650*/  ULOP3.LUT UR6, UR6, 0x3fff, URZ, 0xc0, !UPT ;  /* 0x00003fff06067892 */ /* 0x000fe2000f8ec03f */
[----:B---3--:R-:W-:Y:S01]  /*b660*/  FMUL.FTZ R0, R122, UR5 ;  /* 0x000000057a007c20 */ /* 0x008fe20008410000 */
[----:B------:R-:W-:Y:S01]  /*b670*/  FMUL.FTZ R4, R123, UR5 ;  /* 0x000000057b047c20 */ /* 0x000fe20008410000 */
[----:B------:R-:W-:Y:S01]  /*b680*/  FMUL.FTZ R121, R130, UR5 ;  /* 0x0000000582797c20 */ /* 0x000fe20008410000 */
[----:B------:R-:W-:Y:S01]  /*b690*/  ULOP3.LUT UR6, UR6, 0x3000000, URZ, 0xfc, !UPT ;  /* 0x0300000006067892 */ /* 0x000fe2000f8efc3f */
[----:B------:R-:W-:Y:S01]  /*b6a0*/  FMUL.FTZ R122, R131, UR5 ;  /* 0x00000005837a7c20 */ /* 0x000fe20008410000 */
[----:B------:R-:W-:Y:S01]  /*b6b0*/  FMUL.FTZ R123, R134, UR5 ;  /* 0x00000005867b7c20 */ /* 0x000fe20008410000 */
[----:B------:R-:W-:Y:S01]  /*b6c0*/  FMUL.FTZ R2, R120, UR5 ;  /* 0x0000000578027c20 */ /* 0x000fe20008410000 */
[----:B------:R-:W-:Y:S01]  /*b6d0*/  UIMAD UR4, UR4, 0x900, UR6 ;  /* 0x00000900040478a4 */ /* 0x000fe2000f8e0206 */
[----:B------:R-:W-:Y:S01]  /*b6e0*/  FMUL.FTZ R130, R143, UR5 ;  /* 0x000000058f827c20 */ /* 0x000fe20008410000 */
        /* <DEDUP_REMOVED lines=13> */
[----:B------:R-:W1:Y:S01]  /*b7c0*/  MUFU.TANH R2, R2 ;  /* 0x0000000200027308 */ /* 0x000e620000002400 */
[----:B----4-:R-:W-:-:S07]  /*b7d0*/  LOP3.LUT P1, RZ, R216, 0x7f, RZ, 0xc0, !PT ;  /* 0x0000007fd8ff7812 */ /* 0x010fce000782c0ff */
[----:B------:R-:W2:Y:S08]  /*b7e0*/  MUFU.TANH R3, R3 ;  /* 0x0000000300037308 */ /* 0x000eb00000002400 */
[----:B------:R-:W3:Y:S01]  /*b7f0*/  MUFU.TANH R0, R0 ;  /* 0x0000000000007308 */ /* 0x000ee20000002400 */
[----:B------:R-:W-:-:S05]  /*b800*/  @!P1 LEA R126, R126, UR37, 0x3 ;  /* 0x000000257e7e9c11 */ /* 0x000fca000f8e18ff */
        /* <DEDUP_REMOVED lines=54> */
[----:B------:R-:W5:Y:S01]  /*bb70*/  LDC R162, c[0x0][0x288] ;  /* 0x0000a200ffa27b82 */ /* 0x000f620000000800 */
        /* <DEDUP_REMOVED lines=43> */
[----:B------:R-:W-:Y:S02]  /*be30*/  IMAD R170, R19, -0x60, RZ ;  /* 0xffffffa013aa7824 */ /* 0x000fe400078e02ff */
[----:B------:R-:W-:Y:S01]  /*be40*/  FMUL.FTZ R168, R164, UR5 ;  /* 0x00000005a4a87c20 */ /* 0x000fe20008410000 */
[----:B------:R-:W-:Y:S01]  /*be50*/  FMUL.FTZ R164, R165, UR5 ;  /* 0x00000005a5a47c20 */ /* 0x000fe20008410000 */
[----:B------:R1:W-:Y:S01]  /*be60*/  @!P1 SYNCS.ARRIVE.TRANS64.RED.A1T0 RZ, [R126+URZ], RZ ;  /* 0x000000ff7eff99a7 */ /* 0x0003e2000810043f */
[----:B------:R-:W-:Y:S01]  /*be70*/  IMAD R127, R17, UR46, R170 ;  /* 0x0000002e117f7c24 */ /* 0x000fe2000f8e02aa */
[----:B------:R-:W-:Y:S02]  /*be80*/  ISETP.GE.AND P1, PT, R20, 0x1, PT ;  /* 0x000000011400780c */ /* 0x000fe40003f26270 */
[----:B------:R-:W1:Y:S02]  /*be90*/  MUFU.TANH R168, R168 ;  /* 0x000000a800a87308 */ /* 0x000e640000002400 */
[----:B-----5:R-:W-:Y:S01]  /*bea0*/  IADD3 R127, R127, 0x1, -R162 ;  /* 0x000000017f7f7810 */ /* 0x020fe20007ffe8a2 */
[----:B------:R-:W-:-:S04]  /*beb0*/  IMAD R162, R16, -0x2, R170 ;  /* 0xfffffffe10a27824 */ /* 0x000fc800078e02aa */
[----:B------:R-:W-:Y:S01]  /*bec0*/  IMAD R127, R16, -0x2, R127 ;  /* 0xfffffffe107f7824 */ /* 0x000fe200078e027f */
[----:B------:R-:W1:Y:S03]  /*bed0*/  MUFU.TANH R164, R164 ;  /* 0x000000a400a47308 */ /* 0x000e660000002400 */
[C---:B------:R-:W-:Y:S02]  /*bee0*/  VIADD R178, R127.reuse, UR41 ;  /* 0x000000297fb27c36 */ /* 0x040fe40008000000 */
[----:B------:R-:W-:Y:S02]  /*bef0*/  VIADD R166, R127, UR45 ;  /* 0x0000002d7fa67c36 */ /* 0x000fe40008000000 */
[C---:B------:R-:W-:Y:S02]  /*bf00*/  IMAD.IADD R182, R5.reuse, 0x1, R178 ;  /* 0x0000000105b67824 */ /* 0x040fe400078e02b2 */
[----:B------:R-:W-:Y:S01]  /*bf10*/  IMAD.IADD R180, R5, 0x1, R166 ;  /* 0x0000000105b47824 */ /* 0x000fe200078e02a6 */
[----:B--234-:R-:W-:Y:S06]  /*bf20*/  @!P1 BRA `(.L_x_3784) ;  /* 0x0000000000589947 */ /* 0x01cfec0003800000 */
        /* <DEDUP_REMOVED lines=11> */
.L_x_3786:
[----:B------:R-:W-:-:S05]  /*bfe0*/  IMAD.U32 R147, RZ, RZ, UR40 ;  /* 0x00000028ff937e24 */ /* 0x000fca000f8e00ff */
[----:B------:R-:W-:-:S13]  /*bff0*/  ISETP.NE.AND P1, PT, R147, 0x1, PT ;  /* 0x000000019300780c */ /* 0x000fda0003f25270 */
[----:B-1----:R-:W1:Y:S01]  /*c000*/  @P1 LDC.64 R126, c[0x0][0x9e8] ;  /* 0x00027a00ff7e1b82 */ /* 0x002e620000000a00 */
[----:B------:R-:W-:-:S04]  /*c010*/  @P1 IMAD.IADD R145, R5, 0x1, R15 ;  /* 0x0000000105911824 */ /* 0x000fc800078e020f */
[----:B-1----:R-:W-:-:S04]  /*c020*/  @P1 IMAD.HI.U32 R126, R145, R126, RZ ;  /* 0x0000007e917e1227 */ /* 0x002fc800078e00ff */
[----:B------:R-:W-:Y:S01]  /*c030*/  IMAD.MOV.U32 R145, RZ, RZ, R21 ;  /* 0x000000ffff917224 */ /* 0x000fe200078e0015 */
[----:B------:R-:W-:-:S07]  /*c040*/  @P1 SHF.R.U32.HI R145, RZ, R127, R126 ;  /* 0x0000007fff911219 */ /* 0x000fce000001167e */
.L_x_3787:
[----:B------:R-:W-:Y:S05]  /*c050*/  BSYNC B0 ;  /* 0x0000000000007941 */ /* 0x000fea0003800000 */
.L_x_3785:
[----:B------:R-:W-:-:S05]  /*c060*/  IMAD R127, R145, R147, R162 ;  /* 0x00000093917f7224 */ /* 0x000fca00078e02a2 */
[----:B------:R-:W-:Y:S02]  /*c070*/  VIADDMNMX R182, R127, R147, R182, PT ;  /* 0x000000937fb67246 */ /* 0x000fe400038001b6 */
[----:B------:R-:W-:-:S07]  /*c080*/  VIMNMX R180, R180, R127, !PT ;  /* 0x0000007fb4b47248 */ /* 0x000fce0007fe0100 */
.L_x_3784:
[----:B------:R-:W-:Y:S01]  /*c090*/  ISETP.GE.AND P2, PT, R170, 0x9, PT ;  /* 0x00000009aa00780c */ /* 0x000fe20003f46270 */
[----:B-1----:R-:W-:Y:S01]  /*c0a0*/  IMAD.IADD R126, R6, 0x1, R178 ;  /* 0x00000001067e7824 */ /* 0x002fe200078e02b2 */
[----:B------:R-:W-:Y:S02]  /*c0b0*/  ISETP.GE.AND P1, PT, R170, 0x2, PT ;  /* 0x00000002aa00780c */ /* 0x000fe40003f26270 */
[C---:B------:R-:W-:Y:S02]  /*c0c0*/  ISETP.GT.AND P3, PT, R180.reuse, 0x8, !P2 ;  /* 0x00000008b400780c */ /* 0x040fe40005764270 */
[----:B------:R-:W-:Y:S02]  /*c0d0*/  ISETP.GT.AND P4, PT, R180, 0x1, !P1 ;  /* 0x00000001b400780c */ /* 0x000fe40004f84270 */
[----:B------:R-:W-:Y:S02]  /*c0e0*/  ISETP.LT.OR P3, PT, R182, 0x9, P3 ;  /* 0x00000009b600780c */ /* 0x000fe40001f61670 */
[----:B------:R-:W-:-:S02]  /*c0f0*/  ISETP.GE.AND P5, PT, R170, 0xa, PT ;  /* 0x0000000aaa00780c */ /* 0x000fc40003fa6270 */
[----:B------:R-:W-:Y:S02]  /*c100*/  FSEL R171, R172, -INF , !P3 ;  /* 0xff800000acab7808 */ /* 0x000fe40005800000 */
[----:B------:R-:W-:Y:S02]  /*c110*/  ISETP.LT.OR P4, PT, R182, 0x2, P4 ;  /* 0x00000002b600780c */ /* 0x000fe40002781670 */
[----:B------:R-:W-:Y:S02]  /*c120*/  ISETP.GT.AND P3, PT, R180, 0x9, !P5 ;  /* 0x00000009b400780c */ /* 0x000fe40006f64270 */
[----:B------:R-:W-:Y:S02]  /*c130*/  FSEL R169, R3, -INF , !P4 ;  /* 0xff80000003a97808 */ /* 0x000fe40006000000 */
        /* <DEDUP_REMOVED lines=103> */
[----:B------:R-:W-:-:S04]  /*c7b0*/  ISETP.GT.AND P6, PT, R180, 0x59, !P6 ;  /* 0x00000059b400780c */ /* 0x000fc800077c4270 */
[----:B------:R-:W-:-:S04]  /*c7c0*/  ISETP.LT.OR P6, PT, R182, 0x5a, P6 ;  /* 0x0000005ab600780c */ /* 0x000fc800037c1670 */
[----:B------:R-:W-:Y:S02]  /*c7d0*/  FSEL R127, R164, -INF , !P6 ;  /* 0xff800000a47f7808 */ /* 0x000fe40007000000 */
[----:B------:R-:W-:-:S13]  /*c7e0*/  ISETP.GE.AND P6, PT, R20, 0x1, PT ;  /* 0x000000011400780c */ /* 0x000fda0003fc6270 */
[----:B------:R-:W-:Y:S05]  /*c7f0*/  @!P6 BRA `(.L_x_3788) ;  /* 0x000000000054e947 */ /* 0x000fea0003800000 */
        /* <DEDUP_REMOVED lines=12> */
.L_x_3790:
[----:B------:R-:W-:-:S05]  /*c8c0*/  IMAD.U32 R148, RZ, RZ, UR40 ;  /* 0x00000028ff947e24 */ /* 0x000fca000f8e00ff */
[----:B------:R-:W-:-:S13]  /*c8d0*/  ISETP.NE.AND P6, PT, R148, 0x1, PT ;  /* 0x000000019400780c */ /* 0x000fda0003fc5270 */
[----:B------:R-:W1:Y:S02]  /*c8e0*/  @P6 LDC.64 R2, c[0x0][0x9e8] ;  /* 0x00027a00ff026b82 */ /* 0x000e640000000a00 */
[----:B-1----:R-:W-:-:S05]  /*c8f0*/  @P6 IMAD.HI.U32 R2, R187, R2, RZ ;  /* 0x00000002bb026227 */ /* 0x002fca00078e00ff */
[----:B------:R-:W-:-:S07]  /*c900*/  @P6 SHF.R.U32.HI R187, RZ, R3, R2 ;  /* 0x00000003ffbb6219 */ /* 0x000fce0000011602 */
.L_x_3791:
[----:B------:R-:W-:Y:S05]  /*c910*/  BSYNC B0 ;  /* 0x0000000000007941 */ /* 0x000fea0003800000 */
.L_x_3789:
[----:B------:R-:W-:-:S05]  /*c920*/  IMAD R187, R187, R148, R162 ;  /* 0x00000094bbbb7224 */ /* 0x000fca00078e02a2 */
[----:B------:R-:W-:Y:S02]  /*c930*/  VIADDMNMX R126, R187, R148, R126, PT ;  /* 0x00000094bb7e7246 */ /* 0x000fe4000380017e */
[----:B------:R-:W-:-:S07]  /*c940*/  VIMNMX R144, R144, R187, !PT ;  /* 0x000000bb90907248 */ /* 0x000fce0007fe0100 */
.L_x_3788:
[----:B------:R-:W-:Y:S01]  /*c950*/  ISETP.GT.AND P1, PT, R144, 0x1, !P1 ;  /* 0x000000019000780c */ /* 0x000fe20004f24270 */
[----:B------:R-:W-:Y:S01]  /*c960*/  UMOV UR7, UR39 ;  /* 0x0000002700077c82 */ /* 0x000fe20008000000 */
[----:B------:R-:W-:Y:S01]  /*c970*/  ISETP.NE.AND P6, PT, R209, RZ, PT ;  /* 0x000000ffd100720c */ /* 0x000fe20003fc5270 */
[----:B------:R-:W-:Y:S01]  /*c980*/  UMOV UR4, UR36 ;  /* 0x0000002400047c82 */ /* 0x000fe20008000000 */
[----:B------:R-:W-:Y:S02]  /*c990*/  ISETP.LT.OR P1, PT, R126, 0x2, P1 ;  /* 0x000000027e00780c */ /* 0x000fe40000f21670 */
[----:B------:R-:W-:Y:S02]  /*c9a0*/  ISETP.GT.AND P2, PT, R144, 0x8, !P2 ;  /* 0x000000089000780c */ /* 0x000fe40005744270 */
[----:B------:R-:W-:Y:S02]  /*c9b0*/  FSEL R223, R4, -INF , !P1 ;  /* 0xff80000004df7808 */ /* 0x000fe40004800000 */
[----:B------:R-:W-:-:S02]  /*c9c0*/  ISETP.NE.AND P1, PT, R189, RZ, PT ;  /* 0x000000ffbd00720c */ /* 0x000fc40003f25270 */
[----:B------:R-:W-:Y:S02]  /*c9d0*/  ISETP.LT.OR P2, PT, R126, 0x9, P2 ;  /* 0x000000097e00780c */ /* 0x000fe40001741670 */
[----:B------:R-:W-:Y:S02]  /*c9e0*/  ISETP.GT.AND P1, PT, R144, 0x9, !P1 ;  /* 0x000000099000780c */ /* 0x000fe40004f24270 */
[----:B------:R-:W-:Y:S02]  /*c9f0*/  FSEL R187, R18, -INF , !P2 ;  /* 0xff80000012bb7808 */ /* 0x000fe40005000000 */
[----:B------:R-:W-:Y:S01]  /*ca00*/  ISETP.LT.OR P1, PT, R126, 0xa, P1 ;  /* 0x0000000a7e00780c */ /* 0x000fe20000f21670 */
[----:B------:R-:W1:Y:S01]  /*ca10*/  LDC R18, c[0x0][0x988] ;  /* 0x00026200ff127b82 */ /* 0x000e620000000800 */
        /* <DEDUP_REMOVED lines=61> */
[----:B------:R-:W-:Y:S01]  /*cdf0*/  ISETP.NE.AND P1, PT, R208, RZ, PT ;  /* 0x000000ffd000720c */ /* 0x000fe20003f25270 */
[----:B------:R-:W2:Y:S01]  /*ce00*/  SHFL.BFLY PT, R2, R3, 0x2, 0x1f ;  /* 0x0c401f0003027f89 */ /* 0x000ea200000e0000 */
[----:B------:R-:W-:-:S02]  /*ce10*/  ISETP.NE.AND P6, PT, R154, RZ, PT ;  /* 0x000000ff9a00720c */ /* 0x000fc40003fc5270 */
[C---:B------:R-:W-:Y:S02]  /*ce20*/  ISETP.GT.AND P1, PT, R144.reuse, 0x31, !P1 ;  /* 0x000000319000780c */ /* 0x040fe40004f24270 */
[----:B------:R-:W-:Y:S02]  /*ce30*/  ISETP.GT.AND P3, PT, R144, 0x50, !P3 ;  /* 0x000000509000780c */ /* 0x000fe40005f64270 */
[C---:B------:R-:W-:Y:S02]  /*ce40*/  ISETP.LT.OR P1, PT, R126.reuse, 0x32, P1 ;  /* 0x000000327e00780c */ /* 0x040fe40000f21670 */
[----:B------:R-:W-:Y:S02]  /*ce50*/  ISETP.LT.OR P3, PT, R126, 0x51, P3 ;  /* 0x000000517e00780c */ /* 0x000fe40001f61670 */
[----:B------:R-:W-:Y:S02]  /*ce60*/  FSEL R123, R132, -INF , !P1 ;  /* 0xff800000847b7808 */ /* 0x000fe40004800000 */
[----:B------:R-:W-:-:S02]  /*ce70*/  ISETP.NE.AND P1, PT, R210, RZ, PT ;  /* 0x000000ffd200720c */ /* 0x000fc40003f25270 */
[C---:B------:R-:W-:Y:S02]  /*ce80*/  ISETP.GT.AND P4, PT, R144.reuse, 0x51, !P4 ;  /* 0x000000519000780c */ /* 0x040fe40006784270 */
[----:B------:R-:W-:Y:S02]  /*ce90*/  ISETP.GT.AND P1, PT, R144, 0x38, !P1 ;  /* 0x000000389000780c */ /* 0x000fe40004f24270 */
[----:B------:R-:W-:Y:S02]  /*cea0*/  FSEL R225, R142, -INF , !P3 ;  /* 0xff8000008ee17808 */ /* 0x000fe40005800000 */
[----:B------:R-:W-:Y:S02]  /*ceb0*/  ISETP.LT.OR P1, PT, R126, 0x39, P1 ;  /* 0x000000397e00780c */ /* 0x000fe40000f21670 */
[----:B------:R-:W-:Y:S02]  /*cec0*/  ISETP.GT.AND P5, PT, R144, 0x58, !P5 ;  /* 0x000000589000780c */ /* 0x000fe40006fa4270 */
[----:B------:R-:W-:-:S02]  /*ced0*/  FSEL R125, R134, -INF , !P1 ;  /* 0xff800000867d7808 */ /* 0x000fc40004800000 */
[----:B------:R-:W-:Y:S02]  /*cee0*/  ISETP.NE.AND P1, PT, R212, RZ, PT ;  /* 0x000000ffd400720c */ /* 0x000fe40003f25270 */
[----:B--2---:R-:W-:Y:S02]  /*cef0*/  FMNMX.FTZ R122, R3, R2, !PT ;  /* 0x00000002037a7209 */ /* 0x004fe40007810000 */
[----:B------:R-:W-:Y:S02]  /*cf00*/  ISETP.GT.AND P1, PT, R144, 0x39, !P1 ;  /* 0x000000399000780c */ /* 0x000fe40004f24270 */
[C---:B------:R-:W-:Y:S01]  /*cf10*/  ISETP.LT.OR P4, PT, R126.reuse, 0x52, P4 ;  /* 0x000000527e00780c */ /* 0x040fe20002781670 */
[----:B------:R-:W2:Y:S01]  /*cf20*/  SHFL.BFLY PT, R229, R122, 0x1, 0x1f ;  /* 0x0c201f007ae57f89 */ /* 0x000ea200000e0000 */
[C---:B------:R-:W-:Y:S02]  /*cf30*/  ISETP.LT.OR P1, PT, R126.reuse, 0x3a, P1 ;  /* 0x0000003a7e00780c */ /* 0x040fe40000f21670 */
[----:B------:R-:W-:-:S02]  /*cf40*/  ISETP.LT.OR P5, PT, R126, 0x59, P5 ;  /* 0x000000597e00780c */ /* 0x000fc40002fa1670 */
[----:B------:R-:W-:Y:S02]  /*cf50*/  FSEL R133, R133, -INF , !P1 ;  /* 0xff80000085857808 */ /* 0x000fe40004800000 */
[----:B------:R-:W-:-:S04]  /*cf60*/  ISETP.NE.AND P1, PT, R214, RZ, PT ;  /* 0x000000ffd600720c */ /* 0x000fc80003f25270 */
[----:B------:R-:W-:-:S04]  /*cf70*/  ISETP.GT.AND P1, PT, R144, 0x40, !P1 ;  /* 0x000000409000780c */ /* 0x000fc80004f24270 */
[----:B------:R-:W-:-:S04]  /*cf80*/  ISETP.LT.OR P1, PT, R126, 0x41, P1 ;  /* 0x000000417e00780c */ /* 0x000fc80000f21670 */
[----:B------:R-:W-:Y:S02]  /*cf90*/  FSEL R137, R137, -INF , !P1 ;  /* 0xff80000089897808 */ /* 0x000fe40004800000 */
[----:B------:R-:W-:Y:S02]  /*cfa0*/  ISETP.NE.AND P1, PT, R150, RZ, PT ;  /* 0x000000ff9600720c */ /* 0x000fe40003f25270 */
[----:B--2---:R-:W-:Y:S02]  /*cfb0*/  FMNMX.FTZ R4, R122, R229, !PT ;  /* 0x000000e57a047209 */ /* 0x004fe40007810000 */
[----:B------:R-:W-:-:S04]  /*cfc0*/  ISETP.GT.AND P1, PT, R144, 0x41, !P1 ;  /* 0x000000419000780c */ /* 0x000fc80004f24270 */
        /* <DEDUP_REMOVED lines=61> */
[----:B------:R-:W-:Y:S01]  /*d3a0*/  FMNMX.FTZ R120, R131, R120, !PT ;  /* 0x0000007883787209 */ /* 0x000fe20007810000 */
[----:B------:R-:W-:Y:S01]  /*d3b0*/  IMAD.MOV.U32 R194, RZ, RZ, R4 ;  /* 0x000000ffffc27224 */ /* 0x000fe200078e0004 */
[----:B------:R-:W-:-:S02]  /*d3c0*/  LOP3.LUT P6, RZ, R216, 0x7f, RZ, 0xc0, !PT ;  /* 0x0000007fd8ff7812 */ /* 0x000fc400078cc0ff */
        /* <DEDUP_REMOVED lines=12> */
[----:B------:R-:W-:Y:S01]  /*d490*/  FMNMX.FTZ R120, R225, R120, !PT ;  /* 0x00000078e1787209 */ /* 0x000fe20007810000 */
[C---:B--2---:R-:W-:Y:S01]  /*d4a0*/  FADD.FTZ R161, R188.reuse, R161 ;  /* 0x000000a1bca17221 */ /* 0x044fe20000010000 */
[----:B------:R-:W-:Y:S02]  /*d4b0*/  F2FP.BF16.F32.PACK_AB R188, R188, R227 ;  /* 0x000000e3bcbc723e */ /* 0x000fe400000010ff */
[----:B------:R-:W-:-:S03]  /*d4c0*/  FMNMX.FTZ R120, R175, R120, !PT ;  /* 0x00000078af787209 */ /* 0x000fc60007810000 */
[----:B------:R-:W2:Y:S01]  /*d4d0*/  MUFU.EX2 R184, R184 ;  /* 0x000000b800b87308 */ /* 0x000ea20000000800 */
[----:B------:R-:W-:Y:S01]  /*d4e0*/  FMNMX.FTZ R120, R177, R120, !PT ;  /* 0x00000078b1787209 */ /* 0x000fe20007810000 */
[----:B---3--:R-:W-:-:S03]  /*d4f0*/  FADD.FTZ R14, R190, R161 ;  /* 0x000000a1be0e7221 */ /* 0x008fc60000010000 */
[----:B------:R-:W-:-:S03]  /*d500*/  FMNMX.FTZ R120, R139, R120, !PT ;  /* 0x000000788b787209 */ /* 0x000fc60007810000 */
[----:B------:R-:W3:Y:S01]  /*d510*/  MUFU.EX2 R171, R171 ;  /* 0x000000ab00ab7308 */ /* 0x000ee20000000800 */
[----:B-1----:R-:W-:Y:S01]  /*d520*/  F2FP.BF16.F32.PACK_AB R190, R169, R190 ;  /* 0x000000bea9be723e */ /* 0x002fe200000010ff */
[----:B------:R-:W1:Y:S06]  /*d530*/  SHFL.BFLY PT, R3, R120, 0x2, 0x1f ;  /* 0x0c401f0078037f89 */ /* 0x000e6c00000e0000 */
[----:B------:R-:W4:Y:S08]  /*d540*/  MUFU.EX2 R186, R186 ;  /* 0x000000ba00ba7308 */ /* 0x000f300000000800 */
[----:B------:R5:W-:Y:S08]  /*d550*/  MUFU.EX2 R135, R185 ;  /* 0x000000b900877308 */ /* 0x000bf00000000800 */
        /* <DEDUP_REMOVED lines=9> */
[----:B------:R-:W-:-:S06]  /*d5f0*/  FMUL.FTZ R126, R3, R18 ;  /* 0x00000012037e7220 */ /* 0x000fcc0000410000 */
[----:B------:R-:W-:Y:S01]  /*d600*/  MUFU.EX2 R147, R147 ;  /* 0x0000009300937308 */ /* 0x000fe20000000800 */
[----:B------:R-:W-:-:S05]  /*d610*/  FSEL R126, R126, RZ, P1 ;  /* 0x000000ff7e7e7208 */ /* 0x000fca0000800000 */
[-CC-:B------:R-:W-:Y:S01]  /*d620*/  FFMA.FTZ R143, R2, R18.reuse, -R126.reuse ;  /* 0x00000012028f7223 */ /* 0x180fe2000001087e */
[----:B------:R-:W-:Y:S01]  /*d630*/  FSEL R2, R3, RZ, P1 ;  /* 0x000000ff03027208 */ /* 0x000fe20000800000 */
[-CC-:B------:R-:W-:Y:S01]  /*d640*/  FFMA.FTZ R120, R223, R18.reuse, -R126.reuse ;  /* 0x00000012df787223 */ /* 0x180fe2000001087e */
[-CC-:B------:R-:W-:Y:S01]  /*d650*/  FFMA.FTZ R122, R187, R18.reuse, -R126.reuse ;  /* 0x00000012bb7a7223 */ /* 0x180fe2000001087e */
[-CC-:B------:R-:W-:Y:S01]  /*d660*/  FFMA.FTZ R157, R221, R18.reuse, -R126.reuse ;  /* 0x00000012dd9d7223 */ /* 0x180fe2000001087e */
[-CC-:B-----5:R-:W-:Y:S01]  /*d670*/  FFMA.FTZ R185, R209, R18.reuse, -R126.reuse ;  /* 0x00000012d1b97223 */ /* 0x1a0fe2000001087e */
[----:B------:R-:W-:Y:S01]  /*d680*/  FADD.FTZ R159, -R2, R207 ;  /* 0x000000cf029f7221 */ /* 0x000fe20000010100 */
[----:B------:R-:W-:Y:S01]  /*d690*/  MUFU.EX2 R143, R143 ;  /* 0x0000008f008f7308 */ /* 0x000fe20000000800 */
[-CC-:B------:R-:W-:Y:S01]  /*d6a0*/  FFMA.FTZ R134, R123, R18.reuse, -R126.reuse ;  /* 0x000000127b867223 */ /* 0x180fe2000001087e */
[-C--:B------:R-:W-:Y:S01]  /*d6b0*/  FFMA.FTZ R124, R219, R18.reuse, -R126 ;  /* 0x00000012db7c7223 */ /* 0x080fe2000001087e */
[-C--:B------:R-:W-:Y:S01]  /*d6c0*/  FMUL.FTZ R159, R159, R18.reuse ;  /* 0x000000129f9f7220 */ /* 0x080fe20000410000 */
[----:B------:R-:W-:Y:S01]  /*d6d0*/  FADD.FTZ R123, R169, R14 ;  /* 0x0000000ea97b7221 */ /* 0x000fe20000010000 */
[-CC-:B------:R-:W-:Y:S01]  /*d6e0*/  FFMA.FTZ R187, R189, R18.reuse, -R126.reuse ;  /* 0x00000012bdbb7223 */ /* 0x180fe2000001087e */
[-CC-:B------:R-:W-:Y:S01]  /*d6f0*/  FFMA.FTZ R128, R217, R18.reuse, -R126.reuse ;  /* 0x00000012d9807223 */ /* 0x180fe2000001087e */
[-CC-:B------:R-:W-:Y:S01]  /*d700*/  FFMA.FTZ R181, R191, R18.reuse, -R126.reuse ;  /* 0x00000012bfb57223 */ /* 0x180fe2000001087e */
[----:B------:R-:W1:Y:S01]  /*d710*/  MUFU.EX2 R2, R159 ;  /* 0x0000009f00027308 */ /* 0x000e620000000800 */
[----:B--2---:R-:W-:Y:S01]  /*d720*/  FADD.FTZ R14, R184, R123 ;  /* 0x0000007bb80e7221 */ /* 0x004fe20000010000 */
[-CC-:B------:R-:W-:Y:S01]  /*d730*/  FFMA.FTZ R130, R215, R18.reuse, -R126.reuse ;  /* 0x00000012d7827223 */ /* 0x180fe2000001087e */
[-CC-:B------:R-:W-:Y:S01]  /*d740*/  FFMA.FTZ R183, R211, R18.reuse, -R126.reuse ;  /* 0x00000012d3b77223 */ /* 0x180fe2000001087e */
[-C--:B------:R-:W-:Y:S01]  /*d750*/  FFMA.FTZ R179, R125, R18.reuse, -R126 ;  /* 0x000000127db37223 */ /* 0x080fe2000001087e */
[----:B---3--:R-:W-:Y:S01]  /*d760*/  FADD.FTZ R123, R171, R14 ;  /* 0x0000000eab7b7221 */ /* 0x008fe20000010000 */
[-CC-:B------:R-:W-:Y:S01]  /*d770*/  FFMA.FTZ R132, R213, R18.reuse, -R126.reuse ;  /* 0x00000012d5847223 */ /* 0x180fe2000001087e */
[-CC-:B------:R-:W-:Y:S01]  /*d780*/  FFMA.FTZ R131, R131, R18.reuse, -R126.reuse ;  /* 0x0000001283837223 */ /* 0x180fe2000001087e */
[----:B------:R-:W2:Y:S01]  /*d790*/  MUFU.EX2 R120, R120 ;  /* 0x0000007800787308 */ /* 0x000ea20000000800 */
[----:B----4-:R-:W-:Y:S01]  /*d7a0*/  FADD.FTZ R138, R186, R123 ;  /* 0x0000007bba8a7221 */ /* 0x010fe20000010000 */
[-CC-:B------:R-:W-:Y:S01]  /*d7b0*/  FFMA.FTZ R136, R133, R18.reuse, -R126.reuse ;  /* 0x0000001285887223 */ /* 0x180fe2000001087e */
[-CC-:B------:R-:W-:Y:S01]  /*d7c0*/  FFMA.FTZ R141, R141, R18.reuse, -R126.reuse ;  /* 0x000000128d8d7223 */ /* 0x180fe2000001087e */
[-CC-:B------:R-:W-:Y:S01]  /*d7d0*/  FFMA.FTZ R129, R129, R18.reuse, -R126.reuse ;  /* 0x0000001281817223 */ /* 0x180fe2000001087e */
[-CC-:B------:R-:W-:Y:S01]  /*d7e0*/  FFMA.FTZ R225, R225, R18.reuse, -R126.reuse ;  /* 0x00000012e1e17223 */ /* 0x180fe2000001087e */
[-CC-:B------:R-:W-:Y:S01]  /*d7f0*/  FFMA.FTZ R175, R175, R18.reuse, -R126.reuse ;  /* 0x00000012afaf7223 */ /* 0x180fe2000001087e */
[----:B------:R-:W-:Y:S01]  /*d800*/  FFMA.FTZ R177, R177, R18, -R126 ;  /* 0x00000012b1b17223 */ /* 0x000fe2000001087e */
[----:B------:R-:W3:Y:S01]  /*d810*/  MUFU.EX2 R122, R122 ;  /* 0x0000007a007a7308 */ /* 0x000ee20000000800 */
[----:B-1----:R-:W-:Y:S01]  /*d820*/  FFMA.FTZ R7, R2, R7, R143 ;  /* 0x0000000702077223 */ /* 0x002fe2000001008f */
[----:B------:R-:W-:Y:S01]  /*d830*/  IMAD.U32 R133, RZ, RZ, UR10 ;  /* 0x0000000aff857e24 */ /* 0x000fe2000f8e00ff */
[C---:B------:R-:W-:Y:S01]  /*d840*/  ISETP.GT.AND P1, PT, R19.reuse, UR47, PT ;  /* 0x0000002f13007c0c */ /* 0x040fe2000bf24270 */
[----:B------:R-:W-:Y:S01]  /*d850*/  VIADD R19, R19, 0xffffffff ;  /* 0xffffffff13137836 */ /* 0x000fe20000000000 */
[----:B------:R-:W-:Y:S01]  /*d860*/  F2FP.BF16.F32.PACK_AB R186, R173, R186 ;  /* 0x000000baadba723e */ /* 0x000fe200000010ff */
[----:B------:R-:W-:Y:S01]  /*d870*/  @!P6 VIADD R133, R133, 0x30860 ;  /* 0x000308608585e836 */ /* 0x000fe20000000000 */
[----:B------:R-:W-:Y:S01]  /*d880*/  F2FP.BF16.F32.PACK_AB R184, R171, R184 ;  /* 0x000000b8abb8723e */ /* 0x000fe200000010ff */
[----:B------:R-:W1:Y:S01]  /*d890*/  MUFU.EX2 R157, R157 ;  /* 0x0000009d009d7308 */ /* 0x000e620000000800 */
[C---:B--2---:R-:W-:Y:S01]  /*d8a0*/  FADD.FTZ R7, R120.reuse, R7 ;  /* 0x0000000778077221 */ /* 0x044fe20000010000 */
[----:B------:R-:W-:Y:S01]  /*d8b0*/  F2FP.BF16.F32.PACK_AB R189, R120, R143 ;  /* 0x0000008f78bd723e */ /* 0x000fe200000010ff */
[----:B------:R-:W-:Y:S01]  /*d8c0*/  IMAD.MOV.U32 R207, RZ, RZ, R3 ;  /* 0x000000ffffcf7224 */ /* 0x000fe200078e0003 */
[----:B------:R-:W-:-:S04]  /*d8d0*/  @!P6 PRMT R133, RZ, 0x654, R133 ;  /* 0x00000654ff85e816 */ /* 0x000fc80000000085 */
[----:B------:R-:W2:Y:S01]  /*d8e0*/  MUFU.EX2 R185, R185 ;  /* 0x000000b900b97308 */ /* 0x000ea20000000800 */
[----:B---3--:R-:W-:Y:S01]  /*d8f0*/  FADD.FTZ R14, R122, R7 ;  /* 0x000000077a0e7221 */ /* 0x008fe20000010000 */
[----:B------:R-:W-:Y:S01]  /*d900*/  FADD.FTZ R7, R173, R138 ;  /* 0x0000008aad077221 */ /* 0x000fe20000010000 */
[----:B------:R3:W-:Y:S03]  /*d910*/  @!P6 SYNCS.ARRIVE.TRANS64.RED.A1T0 RZ, [R133+URZ], RZ ;  /* 0x000000ff85ffe9a7 */ /* 0x0007e6000810043f */
[----:B------:R-:W-:Y:S01]  /*d920*/  FADD.FTZ R138, R180, R7 ;  /* 0x00000007b48a7221 */ /* 0x000fe20000010000 */
[-C--:B------:R-:W-:Y:S01]  /*d930*/  FFMA.FTZ R7, R137, R18.reuse, -R126 ;  /* 0x0000001289077223 */ /* 0x080fe2000001087e */
[----:B------:R-:W4:Y:S01]  /*d940*/  MUFU.EX2 R124, R124 ;  /* 0x0000007c007c7308 */ /* 0x000f220000000800 */
[----:B-1----:R-:W-:Y:S01]  /*d950*/  FADD.FTZ R14, R157, R14 ;  /* 0x0000000e9d0e7221 */ /* 0x002fe20000010000 */
[----:B------:R-:W-:Y:S01]  /*d960*/  FADD.FTZ R125, R135, R138 ;  /* 0x0000008a877d7221 */ /* 0x000fe20000010000 */
[-CC-:B------:R-:W-:Y:S01]  /*d970*/  FFMA.FTZ R138, R121, R18.reuse, -R126.reuse ;  /* 0x00000012798a7223 */ /* 0x180fe2000001087e */
[----:B------:R-:W-:Y:S01]  /*d980*/  FFMA.FTZ R126, R139, R18, -R126 ;  /* 0x000000128b7e7223 */ /* 0x000fe2000001087e */
[----:B------:R-:W-:Y:S01]  /*d990*/  F2FP.BF16.F32.PACK_AB R180, R135, R180 ;  /* 0x000000b487b4723e */ /* 0x000fe200000010ff */
[----:B------:R-:W-:Y:S01]  /*d9a0*/  FADD.FTZ R140, R182, R125 ;  /* 0x0000007db68c7221 */ /* 0x000fe20000010000 */
[----:B------:R-:W-:Y:S01]  /*d9b0*/  F2FP.BF16.F32.PACK_AB R182, R145, R182 ;  /* 0x000000b691b6723e */ /* 0x000fe200000010ff */
[----:B------:R-:W1:Y:S01]  /*d9c0*/  MUFU.EX2 R187, R187 ;  /* 0x000000bb00bb7308 */ /* 0x000e620000000800 */
[----:B--2---:R-:W-:Y:S01]  /*d9d0*/  FADD.FTZ R123, R185, R14 ;  /* 0x0000000eb97b7221 */ /* 0x004fe20000010000 */
[----:B------:R-:W-:-:S06]  /*d9e0*/  F2FP.BF16.F32.PACK_AB R191, R157, R122 ;  /* 0x0000007a9dbf723e */ /* 0x000fcc00000010ff */
[----:B------:R-:W2:Y:S01]  /*d9f0*/  MUFU.EX2 R128, R128 ;  /* 0x0000008000807308 */ /* 0x000ea20000000800 */
[C---:B----4-:R-:W-:Y:S01]  /*da00*/  FADD.FTZ R14, R124.reuse, R123 ;  /* 0x0000007b7c0e7221 */ /* 0x050fe20000010000 */
[----:B------:R-:W-:Y:S01]  /*da10*/  FADD.FTZ R123, R145, R140 ;  /* 0x0000008c917b7221 */ /* 0x000fe20000010000 */
[----:B------:R-:W-:-:S03]  /*da20*/  F2FP.BF16.F32.PACK_AB R185, R124, R185 ;  /* 0x000000b97cb9723e */ /* 0x000fc600000010ff */
[----:B------:R-:W-:Y:S01]  /*da30*/  FADD.FTZ R140, R176, R123 ;  /* 0x0000007bb08c7221 */ /* 0x000fe20000010000 */
[----:B------:R-:W-:Y:S01]  /*da40*/  F2FP.BF16.F32.PACK_AB R176, R147, R176 ;  /* 0x000000b093b0723e */ /* 0x000fe200000010ff */
[----:B------:R-:W4:Y:S01]  /*da50*/  MUFU.EX2 R181, R181 ;  /* 0x000000b500b57308 */ /* 0x000f220000000800 */
[----:B-1----:R-:W-:Y:S01]  /*da60*/  FADD.FTZ R121, R187, R14 ;  /* 0x0000000ebb797221 */ /* 0x002fe20000010000 */
[----:B------:R-:W-:-:S06]  /*da70*/  FADD.FTZ R123, R147, R140 ;  /* 0x0000008c937b7221 */ /* 0x000fcc0000010000 */
        /* <DEDUP_REMOVED lines=11> */
[----:B----4-:R-:W-:-:S07]  /*db30*/  FADD.FTZ R140, R178, R123 ;  /* 0x0000007bb28c7221 */ /* 0x010fce0000010000 */
[----:B------:R-:W4:Y:S01]  /*db40*/  MUFU.EX2 R131, R131 ;  /* 0x0000008300837308 */ /* 0x000f220000000800 */
[C---:B-1----:R-:W-:Y:S01]  /*db50*/  FADD.FTZ R14, R132.reuse, R121 ;  /* 0x00000079840e7221 */ /* 0x042fe20000010000 */
[----:B------:R-:W-:-:S06]  /*db60*/  F2FP.BF16.F32.PACK_AB R183, R132, R183 ;  /* 0x000000b784b7723e */ /* 0x000fcc00000010ff */
[----:B------:R-:W1:Y:S01]  /*db70*/  MUFU.EX2 R172, R172 ;  /* 0x000000ac00ac7308 */ /* 0x000e620000000800 */
[C---:B--2---:R-:W-:Y:S01]  /*db80*/  FADD.FTZ R123, R149.reuse, R140 ;  /* 0x0000008c957b7221 */ /* 0x044fe20000010000 */
[----:B------:R-:W-:-:S06]  /*db90*/  F2FP.BF16.F32.PACK_AB R178, R149, R178 ;  /* 0x000000b295b2723e */ /* 0x000fcc00000010ff */
[----:B------:R-:W2:Y:S01]  /*dba0*/  MUFU.EX2 R134, R134 ;  /* 0x0000008600867308 */ /* 0x000ea20000000800 */
[----:B----4-:R-:W-:-:S07]  /*dbb0*/  FADD.FTZ R121, R131, R14 ;  /* 0x0000000e83797221 */ /* 0x010fce0000010000 */
[----:B------:R-:W4:Y:S01]  /*dbc0*/  MUFU.EX2 R151, R151 ;  /* 0x0000009700977308 */ /* 0x000f220000000800 */
[----:B-1----:R-:W-:-:S07]  /*dbd0*/  FADD.FTZ R140, R172, R123 ;  /* 0x0000007bac8c7221 */ /* 0x002fce0000010000 */
        /* <DEDUP_REMOVED lines=27> */
[----:B------:R4:W5:Y:S01]  /*dd90*/  MUFU.EX2 R169, R175 ;  /* 0x000000af00a97308 */ /* 0x0009620000000800 */
[----:B-1----:R-:W-:-:S07]  /*dda0*/  FADD.FTZ R121, R129, R121 ;  /* 0x0000007981797221 */ /* 0x002fce0000010000 */
[----:B------:R-:W1:Y:S01]  /*ddb0*/  MUFU.EX2 R170, R170 ;  /* 0x000000aa00aa7308 */ /* 0x000e620000000800 */
[----:B--2---:R-:W-:Y:S01]  /*ddc0*/  FADD.FTZ R121, R144, R121 ;  /* 0x0000007990797221 */ /* 0x004fe20000010000 */
[----:B----4-:R-:W-:-:S06]  /*ddd0*/  F2FP.BF16.F32.PACK_AB R175, R129, R142 ;  /* 0x0000008e81af723e */ /* 0x010fcc00000010ff */
[----:B------:R2:W4:Y:S01]  /*dde0*/  MUFU.EX2 R140, R177 ;  /* 0x000000b1008c7308 */ /* 0x0005220000000800 */
[C---:B-----5:R-:W-:Y:S01]  /*ddf0*/  FADD.FTZ R121, R169.reuse, R121 ;  /* 0x00000079a9797221 */ /* 0x060fe20000010000 */
[----:B------:R-:W-:-:S06]  /*de00*/  F2FP.BF16.F32.PACK_AB R169, R169, R144 ;  /* 0x00000090a9a9723e */ /* 0x000fcc00000010ff */
[----:B------:R-:W5:Y:S01]  /*de10*/  MUFU.EX2 R127, R127 ;  /* 0x0000007f007f7308 */ /* 0x000f620000000800 */
[----:B-1----:R-:W-:Y:S01]  /*de20*/  FADD.FTZ R14, R170, R123 ;  /* 0x0000007baa0e7221 */ /* 0x002fe20000010000 */
[----:B--2---:R-:W-:-:S06]  /*de30*/  F2FP.BF16.F32.PACK_AB R177, R134, R131 ;  /* 0x0000008386b1723e */ /* 0x004fcc00000010ff */
[----:B------:R-:W1:Y:S01]  /*de40*/  MUFU.EX2 R126, R126 ;  /* 0x0000007e007e7308 */ /* 0x000e620000000800 */
[----:B----4-:R-:W-:Y:S01]  /*de50*/  FADD.FTZ R121, R140, R121 ;  /* 0x000000798c797221 */ /* 0x010fe20000010000 */
[C---:B-----5:R-:W-:Y:S01]  /*de60*/  FADD.FTZ R14, R127.reuse, R14 ;  /* 0x0000000e7f0e7221 */ /* 0x060fe20000010000 */
[----:B------:R-:W-:Y:S02]  /*de70*/  F2FP.BF16.F32.PACK_AB R170, R127, R170 ;  /* 0x000000aa7faa723e */ /* 0x000fe400000010ff */
[C---:B-1----:R-:W-:Y:S01]  /*de80*/  FADD.FTZ R7, R126.reuse, R121 ;  /* 0x000000797e077221 */ /* 0x042fe20000010000 */
[----:B------:R-:W-:Y:S01]  /*de90*/  F2FP.BF16.F32.PACK_AB R171, R126, R140 ;  /* 0x0000008c7eab723e */ /* 0x000fe200000010ff */
[----:B---3--:R-:W-:Y:S06]  /*dea0*/  @P1 BRA `(.L_x_3792) ;  /* 0xffffffc800c81947 */ /* 0x008fec000383ffff */
.L_x_3775:
        /* <DEDUP_REMOVED lines=99> */
.L_x_3793:
[----:B------:R-:W-:Y:S01]  /*e4e0*/  ULEA UR5, UR36, UR37, 0x3 ;  /* 0x0000002524057291 */ /* 0x000fe2000f8e183f */
[----:B------:R-:W-:-:S05]  /*e4f0*/  IMAD.U32 R0, RZ, RZ, UR39 ;  /* 0x00000027ff007e24 */ /* 0x000fca000f8e00ff */
[----:B------:R-:W-:-:S04]  /*e500*/  SHF.L.U32 R0, R0, 0x1f, RZ ;  /* 0x0000001f00007819 */ /* 0x000fc800000006ff */
[----:B------:R1:W2:Y:S01]  /*e510*/  SYNCS.PHASECHK.TRANS64.TRYWAIT P1, [UR5+0x30850], R0 ;  /* 0x03085000ff0075a7 */ /* 0x0002a20008020145 */
[----:B------:R-:W-:Y:S05]  /*e520*/  @!P0 BRA `(.L_x_3794) ;  /* 0x0000000000048947 */ /* 0x000fea0003800000 */
[----:B------:R-:W-:Y:S01]  /*e530*/  BPT.TRAP 0x1 ;  /* 0x000000040000795c */ /* 0x000fe20000300000 */
.L_x_3794:
[----:B--2---:R-:W-:Y:S05]  /*e540*/  @P1 BRA `(.L_x_3795) ;  /* 0x0000000000081947 */ /* 0x004fea0003800000 */
[----:B------:R-:W2:Y:S02]  /*e550*/  SYNCS.PHASECHK.TRANS64.TRYWAIT P0, [UR5+0x30850], R0 ;  /* 0x03085000ff0075a7 */ /* 0x000ea40008000145 */
[----:B--2---:R-:W-:Y:S05]  /*e560*/  @!P0 BRA `(.L_x_3796) ;  /* 0x0000005800508947 */ /* 0x004fea0003800000 */
.L_x_3795:
[----:B------:R-:W-:Y:S01]  /*e570*/  UIADD3 UR37, UR37, 0x400, URZ ;  /* 0x0000040025257890 */ /* 0x000fe2000fffe03f */
[----:B------:R-:W-:Y:S01]  /*e580*/  WARPGROUP.ARRIVE ;  /* 0x00000000000079c5 */ /* 0x000fe20000000000 */
[----:B------:R-:W-:Y:S01]  /*e590*/  UMOV UR7, 0x40000040 ;  /* 0x4000004000077882 */ /* 0x000fe20000000000 */
[----:B--2---:R-:W2:Y:S01]  /*e5a0*/  SHFL.BFLY PT, R5, R14, 0x2, 0x1f ;  /* 0x0c401f000e057f89 */ /* 0x004ea200000e0000 */
[----:B------:R-:W-:Y:S01]  /*e5b0*/  USHF.R.U32.HI UR37, URZ, 0x4, UR37 ;  /* 0x000000043f257899 */ /* 0x000fe20008011625 */
[----:B------:R-:W-:Y:S02]  /*e5c0*/  R2UR UR8, R199 ;  /* 0x00000000c70872ca */ /* 0x000fe400000e0000 */
[----:B-1----:R-:W1:Y:S01]  /*e5d0*/  SHFL.BFLY PT, R0, R7, 0x2, 0x1f ;  /* 0x0c401f0007007f89 */ /* 0x002e6200000e0000 */
[----:B------:R-:W-:Y:S01]  /*e5e0*/  ULOP3.LUT UR37, UR37, 0x3fff, URZ, 0xc0, !UPT ;  /* 0x00003fff25257892 */ /* 0x000fe2000f8ec03f */
[----:B------:R-:W3:Y:S03]  /*e5f0*/  S2R R13, SR_TID.X ;  /* 0x00000000000d7919 */ /* 0x000ee60000002100 */
[----:B------:R-:W-:-:S04]  /*e600*/  ULOP3.LUT UR4, UR37, 0x3000000, URZ, 0xfc, !UPT ;  /* 0x0300000025047892 */ /* 0x000fc8000f8efc3f */
[----:B------:R-:W-:Y:S02]  /*e610*/  UIMAD UR4, UR36, 0x900, UR4 ;  /* 0x00000900240478a4 */ /* 0x000fe4000f8e0204 */
[----:B------:R-:W-:Y:S02]  /*e620*/  UIADD3 UR36, UR36, 0x1, URZ ;  /* 0x0000000124247890 */ /* 0x000fe4000fffe03f */
[----:B------:R-:W-:Y:S02]  /*e630*/  UIADD3 UR8, UR8, 0x1, URZ ;  /* 0x0000000108087890 */ /* 0x000fe4000fffe03f */
[----:B------:R-:W-:Y:S01]  /*e640*/  UISETP.NE.AND UP0, UPT, UR36, 0x2, UPT ;  /* 0x000000022400788c */ /* 0x000fe2000bf05270 */
[----:B------:R-:W-:Y:S02]  /*e650*/  UMOV UR6, UR4 ;  /* 0x0000000400067c82 */ /* 0x000fe40008000000 */
[----:B------:R-:W-:Y:S01]  /*e660*/  HGMMA.64x192x16.F32.BF16 R24, R188, gdesc[UR4].tnspB, R24, gsb0 ;  /* 0x42e00004bc187df0 */ /* 0x000fe20008001818 */
[----:B------:R-:W-:Y:S01]  /*e670*/  UIADD3 UR6, UR4, 0x80, URZ ;  /* 0x0000008004067890 */ /* 0x000fe2000fffe03f */
[----:B--2---:R-:W-:Y:S01]  /*e680*/  FADD.FTZ R5, R5, R14 ;  /* 0x0000000e05057221 */ /* 0x004fe20000010000 */
[----:B------:R-:W-:Y:S01]  /*e690*/  UMOV UR7, 0x40000040 ;  /* 0x4000004000077882 */ /* 0x000fe20000000000 */
[----:B------:R-:W-:-:S02]  /*e6a0*/  IMAD.U32 R199, RZ, RZ, UR8 ;  /* 0x00000008ffc77e24 */ /* 0x000fc4000f8e00ff */
[----:B-1----:R-:W-:Y:S01]  /*e6b0*/  FADD.FTZ R2, R0, R7 ;  /* 0x0000000700027221 */ /* 0x002fe20000010000 */
[----:B------:R-:W-:Y:S01]  /*e6c0*/  IMAD.U32 R7, RZ, RZ, UR5 ;  /* 0x00000005ff077e24 */ /* 0x000fe2000f8e00ff */
[----:B------:R-:W1:Y:S01]  /*e6d0*/  SHFL.BFLY PT, R0, R5, 0x1, 0x1f ;  /* 0x0c201f0005007f89 */ /* 0x000e6200000e0000 */
[----:B------:R-:W-:-:S03]  /*e6e0*/  USEL UR36, UR36, URZ, UP0 ;  /* 0x0000003f24247287 */ /* 0x000fc60008000000 */
[----:B------:R-:W2:Y:S01]  /*e6f0*/  SHFL.BFLY PT, R9, R2, 0x1, 0x1f ;  /* 0x0c201f0002097f89 */ /* 0x000ea200000e0000 */
[----:B---3--:R-:W-:-:S13]  /*e700*/  LOP3.LUT P2, RZ, R13, 0x7f, RZ, 0xc0, !PT ;  /* 0x0000007f0dff7812 */ /* 0x008fda000784c0ff */
[----:B------:R-:W-:Y:S02]  /*e710*/  @!P2 VIADD R7, R7, 0x30860 ;  /* 0x000308600707a836 */ /* 0x000fe40000000000 */
[----:B-1----:R-:W-:Y:S01]  /*e720*/  FADD.FTZ R11, R5, R0 ;  /* 0x00000000050b7221 */ /* 0x002fe20000010000 */
[----:B------:R-:W-:Y:S02]  /*e730*/  IMAD.MOV.U32 R0, RZ, RZ, -0x800000 ;  /* 0xff800000ff007424 */ /* 0x000fe400078e00ff */
[----:B--2---:R-:W-:Y:S02]  /*e740*/  FADD.FTZ R12, R2, R9 ;  /* 0x00000009020c7221 */ /* 0x004fe40000010000 */
[----:B------:R-:W-:Y:S02]  /*e750*/  FSETP.NE.FTZ.AND P0, PT, R11, RZ, PT ;  /* 0x000000ff0b00720b */ /* 0x000fe40003f15000 */
[----:B------:R-:W-:Y:S01]  /*e760*/  CS2R R8, SRZ ;  /* 0x0000000000087805 */ /* 0x000fe2000001ff00 */
[----:B------:R-:W-:Y:S01]  /*e770*/  IMAD.MOV.U32 R2, RZ, RZ, -0x800000 ;  /* 0xff800000ff027424 */ /* 0x000fe200078e00ff */
[----:B------:R-:W-:-:S09]  /*e780*/  FSETP.NE.FTZ.AND P1, PT, R12, RZ, PT ;  /* 0x000000ff0c00720b */ /* 0x000fd20003f35000 */
[----:B------:R-:W1:Y:S01]  /*e790*/  @P0 MUFU.LG2 R6, R11 ;  /* 0x0000000b00060308 */ /* 0x000e620000000c00 */
[----:B------:R-:W-:-:S03]  /*e7a0*/  @P0 FMUL.FTZ R5, R18, 0.69314718246459960938 ;  /* 0x3f31721812050820 */ /* 0x000fc60000410000 */
[----:B------:R-:W-:-:S04]  /*e7b0*/  @P1 FMUL.FTZ R13, R18, 0.69314718246459960938 ;  /* 0x3f317218120d1820 */ /* 0x000fc80000410000 */
[----:B------:R-:W2:Y:S08]  /*e7c0*/  @P1 MUFU.LG2 R10, R12 ;  /* 0x0000000c000a1308 */ /* 0x000eb00000000c00 */
[----:B------:R-:W3:Y:S01]  /*e7d0*/  @P0 MUFU.RCP R8, R11 ;  /* 0x0000000b00080308 */ /* 0x000ee20000001000 */
[----:B-1----:R-:W-:-:S04]  /*e7e0*/  @P0 FMUL.FTZ R6, R6, 0.69314718246459960938 ;  /* 0x3f31721806060820 */ /* 0x002fc80000410000 */
[----:B------:R-:W-:Y:S01]  /*e7f0*/  @P0 FFMA.FTZ R0, R5, R4, R6 ;  /* 0x0000000405000223 */ /* 0x000fe20000010006 */
[----:B------:R-:W-:Y:S02]  /*e800*/  @!P2 PRMT R4, RZ, 0x654, R7 ;  /* 0x00000654ff04a816 */ /* 0x000fe40000000007 */
[----:B------:R-:W1:Y:S01]  /*e810*/  @P1 MUFU.RCP R9, R12 ;  /* 0x0000000c00091308 */ /* 0x000e620000001000 */
[----:B--2---:R-:W-:Y:S01]  /*e820*/  @P1 FMUL.FTZ R10, R10, 0.69314718246459960938 ;  /* 0x3f3172180a0a1820 */ /* 0x004fe20000410000 */
[----:B------:R-:W-:-:S03]  /*e830*/  PLOP3.LUT P0, PT, PT, PT, PT, 0x8, 0x0 ;  /* 0x000000000000781c */ /* 0x000fc60003f0e170 */
        /* <DEDUP_REMOVED lines=22> */
[----:B------:R-:W-:-:S04]  /*e9a0*/  USEL UR4, URZ, 0x1, UP0 ;  /* 0x000000013f047887 */ /* 0x000fc80008000000 */
[----:B------:R-:W-:Y:S01]  /*e9b0*/  ULOP3.LUT UR39, UR39, UR4, URZ, 0x3c, !UPT ;  /* 0x0000000427277292 */ /* 0x000fe2000f8e3c3f */
[----:B------:R-:W-:Y:S02]  /*e9c0*/  WARPGROUP.DEPBAR.LE gsb0, 0x0 ;  /* 0x00008000000079c5 */ /* 0x000fe40000010000 */
[----:B------:R-:W-:-:S10]  /*e9d0*/  WARPGROUP.ARRIVE ;  /* 0x00000000000079c5 */ /* 0x000fd40000000000 */
[----:B------:R-:W-:Y:S03]  /*e9e0*/  HGMMA.64x192x16.F32.BF16 R24, R168, gdesc[UR4].tnspB, R24, gsb0 ;  /* 0x42e00004a8187df0 */ /* 0x000fe60008001818 */
[----:B------:R-:W-:Y:S02]  /*e9f0*/  WARPGROUP.DEPBAR.LE gsb0, 0x0 ;  /* 0x00008000000079c5 */ /* 0x000fe40000010000 */
[----:B------:R2:W-:Y:S01]  /*ea00*/  @!P2 SYNCS.ARRIVE.TRANS64.RED.A1T0 RZ, [R4+URZ], RZ ;  /* 0x000000ff04ffa9a7 */ /* 0x0005e2000810043f */
[-C--:B---3--:R-:W-:Y:S01]  /*ea10*/  FMUL.FTZ R122, R25, R8.reuse ;  /* 0x00000008197a7220 */ /* 0x088fe20000410000 */
        /* <DEDUP_REMOVED lines=94> */
[----:B--2---:R-:W-:-:S07]  /*f000*/  FMUL.FTZ R119, R119, R9 ;  /* 0x0000000977777220 */ /* 0x004fce0000410000 */
.L_x_3726:
        /* <DEDUP_REMOVED lines=8> */
[----:B------:R-:W-:Y:S01]  /*f090*/  IADD3 R9, P3, R22, 0x20, RZ ;  /* 0x0000002016097810 */ /* 0x000fe20007f7e0ff */
[----:B------:R-:W-:Y:S01]  /*f0a0*/  VIADD R125, R202, UR42 ;  /* 0x0000002aca7d7c36 */ /* 0x000fe20008000000 */
[----:B------:R-:W-:Y:S01]  /*f0b0*/  IADD3 R13, P4, R22, 0x60, RZ ;  /* 0x00000060160d7810 */ /* 0x000fe20007f9e0ff */
[----:B------:R-:W-:Y:S01]  /*f0c0*/  ULDC UR10, c[0x0][0xa88] ;  /* 0x0002a200000a7ab9 */ /* 0x000fe20000000800 */
[----:B------:R-:W-:Y:S01]  /*f0d0*/  LOP3.LUT R8, R9, 0x380, RZ, 0xc0, !PT ;  /* 0x0000038009087812 */ /* 0x000fe200078ec0ff */
[----:B------:R-:W-:Y:S01]  /*f0e0*/  VIADD R4, R125, 0x8 ;  /* 0x000000087d047836 */ /* 0x000fe20000000000 */
[----:B------:R-:W-:Y:S01]  /*f0f0*/  LOP3.LUT R12, R13, 0x380, RZ, 0xc0, !PT ;  /* 0x000003800d0c7812 */ /* 0x000fe200078ec0ff */
[----:B------:R-:W-:Y:S01]  /*f100*/  USHF.R.S32.HI UR5, URZ, 0x1f, UR43 ;  /* 0x0000001f3f057899 */ /* 0x000fe2000801142b */
[----:B------:R-:W-:Y:S01]  /*f110*/  SHF.R.U64 R8, R8, 0x3, RZ ;  /* 0x0000000308087819 */ /* 0x000fe200000012ff */
[----:B------:R-:W-:Y:S01]  /*f120*/  ULDC.64 UR8, c[0x0][0xb70] ;  /* 0x0002dc0000087ab9 */ /* 0x000fe20000000a00 */
[----:B------:R-:W-:Y:S01]  /*f130*/  SHF.R.U64 R12, R12, 0x3, RZ ;  /* 0x000000030c0c7819 */ /* 0x000fe200000012ff */
[----:B------:R-:W-:Y:S01]  /*f140*/  UIMAD UR5, UR5, UR8, URZ ;  /* 0x00000008050572a4 */ /* 0x000fe2000f8e023f */
[----:B------:R-:W-:Y:S01]  /*f150*/  LOP3.LUT R8, R8, R9, RZ, 0x3c, !PT ;  /* 0x0000000908087212 */ /* 0x000fe200078e3cff */
[--C-:B------:R-:W-:Y:S01]  /*f160*/  IMAD.X R9, RZ, RZ, R23.reuse, P3 ;  /* 0x000000ffff097224 */ /* 0x100fe200018e0617 */
[----:B------:R-:W-:Y:S01]  /*f170*/  IADD3 R21, P3, R22, 0x4040, RZ ;  /* 0x0000404016157810 */ /* 0x000fe20007f7e0ff */
[----:B------:R-:W-:Y:S01]  /*f180*/  UIMAD.WIDE.U32 UR6, UR43, UR8, URZ ;  /* 0x000000082b0672a5 */ /* 0x000fe2000f8e003f */
[----:B------:R-:W-:Y:S01]  /*f190*/  LOP3.LUT R12, R12, R13, RZ, 0x3c, !PT ;  /* 0x0000000d0c0c7212 */ /* 0x000fe200078e3cff */
[----:B------:R-:W-:Y:S01]  /*f1a0*/  IMAD.X R13, RZ, RZ, R23, P4 ;  /* 0x000000ffff0d7224 */ /* 0x000fe200020e0617 */
[C---:B------:R-:W-:Y:S01]  /*f1b0*/  LOP3.LUT R5, R22.reuse, 0x380, RZ, 0xc0, !PT ;  /* 0x0000038016057812 */ /* 0x040fe200078ec0ff */
[----:B------:R-:W-:Y:S01]  /*f1c0*/  UIMAD UR5, UR43, UR9, UR5 ;  /* 0x000000092b0572a4 */ /* 0x000fe2000f8e0205 */
[----:B------:R-:W-:-:S02]  /*f1d0*/  IADD3 R17, P4, R22, 0x8000, RZ ;  /* 0x0000800016117810 */ /* 0x000fc40007f9e0ff */
[----:B------:R-:W-:Y:S01]  /*f1e0*/  LOP3.LUT R20, R21, 0x380, RZ, 0xc0, !PT ;  /* 0x0000038015147812 */ /* 0x000fe200078ec0ff */
[----:B------:R-:W-:Y:S01]  /*f1f0*/  UIADD3 UR5, UR7, UR5, URZ ;  /* 0x0000000507057290 */ /* 0x000fe2000fffe03f */
[----:B------:R-:W-:Y:S02]  /*f200*/  LOP3.LUT P0, RZ, R201, 0x3, RZ, 0xc0, !PT ;  /* 0x00000003c9ff7812 */ /* 0x000fe4000780c0ff */
[----:B------:R-:W-:Y:S02]  /*f210*/  SHF.R.U64 R5, R5, 0x3, RZ ;  /* 0x0000000305057819 */ /* 0x000fe400000012ff */
[----:B------:R-:W-:Y:S02]  /*f220*/  LOP3.LUT R26, R17, 0x380, RZ, 0xc0, !PT ;  /* 0x00000380111a7812 */ /* 0x000fe400078ec0ff */
[----:B------:R-:W-:Y:S02]  /*f230*/  SHF.R.U64 R20, R20, 0x3, RZ ;  /* 0x0000000314147819 */ /* 0x000fe400000012ff */
[----:B------:R-:W-:-:S02]  /*f240*/  ISETP.GE.OR P1, PT, R4, UR10, P0 ;  /* 0x0000000a04007c0c */ /* 0x000fc40008726670 */
[----:B------:R-:W-:Y:S02]  /*f250*/  IADD3 R19, P5, R22, 0x4020, RZ ;  /* 0x0000402016137810 */ /* 0x000fe40007fbe0ff */
[----:B------:R-:W-:Y:S01]  /*f260*/  LOP3.LUT R4, R5, R22, RZ, 0x3c, !PT ;  /* 0x0000001605047212 */ /* 0x000fe200078e3cff */
[--C-:B------:R-:W-:Y:S01]  /*f270*/  IMAD.MOV.U32 R5, RZ, RZ, R23.reuse ;  /* 0x000000ffff057224 */ /* 0x100fe200078e0017 */
[----:B------:R-:W-:Y:S02]  /*f280*/  SHF.R.U64 R26, R26, 0x3, RZ ;  /* 0x000000031a1a7819 */ /* 0x000fe400000012ff */
[----:B------:R-:W-:Y:S01]  /*f290*/  LOP3.LUT R20, R20, R21, RZ, 0x3c, !PT ;  /* 0x0000001514147212 */ /* 0x000fe200078e3cff */
[----:B------:R-:W-:Y:S01]  /*f2a0*/  IMAD.X R21, RZ, RZ, R23, P3 ;  /* 0x000000ffff157224 */ /* 0x000fe200018e0617 */
[----:B------:R-:W-:Y:S02]  /*f2b0*/  LOP3.LUT R18, R19, 0x380, RZ, 0xc0, !PT ;  /* 0x0000038013127812 */ /* 0x000fe400078ec0ff */
[----:B------:R-:W-:-:S02]  /*f2c0*/  IADD3 R11, P2, R22, 0x40, RZ ;  /* 0x00000040160b7810 */ /* 0x000fc40007f5e0ff */
[C---:B------:R-:W-:Y:S02]  /*f2d0*/  IADD3 R87, P3, R22.reuse, 0x8060, RZ ;  /* 0x0000806016577810 */ /* 0x040fe40007f7e0ff */
[----:B------:R-:W-:Y:S02]  /*f2e0*/  IADD3 R15, P6, R22, 0x4000, RZ ;  /* 0x00004000160f7810 */ /* 0x000fe40007fde0ff */
[----:B------:R-:W-:Y:S02]  /*f2f0*/  LOP3.LUT R26, R26, R17, RZ, 0x3c, !PT ;  /* 0x000000111a1a7212 */ /* 0x000fe400078e3cff */
[----:B------:R-:W-:Y:S02]  /*f300*/  MOV R17, R4 ;  /* 0x0000000400117202 */ /* 0x000fe40000000f00 */
[----:B------:R-:W-:Y:S02]  /*f310*/  SHF.R.U64 R18, R18, 0x3, RZ ;  /* 0x0000000312127819 */ /* 0x000fe400000012ff */
[----:B------:R-:W-:-:S02]  /*f320*/  F2FP.BF16.F32.PACK_AB R5, R27, R32 ;  /* 0x000000201b05723e */ /* 0x000fc400000010ff */
[----:B------:R-:W-:Y:S02]  /*f330*/  LOP3.LUT R10, R11, 0x380, RZ, 0xc0, !PT ;  /* 0x000003800b0a7812 */ /* 0x000fe400078ec0ff */
[----:B------:R-:W-:Y:S02]  /*f340*/  LOP3.LUT R32, R87, 0x380, RZ, 0xc0, !PT ;  /* 0x0000038057207812 */ /* 0x000fe400078ec0ff */
[----:B------:R-:W-:Y:S02]  /*f350*/  LOP3.LUT R14, R15, 0x380, RZ, 0xc0, !PT ;  /* 0x000003800f0e7812 */ /* 0x000fe400078ec0ff */
[----:B------:R-:W-:Y:S01]  /*f360*/  LOP3.LUT R18, R18, R19, RZ, 0x3c, !PT ;  /* 0x0000001312127212 */ /* 0x000fe200078e3cff */
[----:B------:R-:W-:Y:S01]  /*f370*/  IMAD.X R19, RZ, RZ, R23, P5 ;  /* 0x000000ffff137224 */ /* 0x000fe200028e0617 */
[----:B------:R-:W-:Y:S02]  /*f380*/  SHF.R.U64 R10, R10, 0x3, RZ ;  /* 0x000000030a0a7819 */ /* 0x000fe400000012ff */
[----:B------:R-:W-:-:S02]  /*f390*/  SHF.R.U64 R32, R32, 0x3, RZ ;  /* 0x0000000320207819 */ /* 0x000fc400000012ff */
[----:B------:R-:W-:Y:S02]  /*f3a0*/  SHF.R.U64 R14, R14, 0x3, RZ ;  /* 0x000000030e0e7819 */ /* 0x000fe400000012ff */
[----:B------:R-:W-:Y:S01]  /*f3b0*/  LOP3.LUT R10, R10, R11, RZ, 0x3c, !PT ;  /* 0x0000000b0a0a7212 */ /* 0x000fe200078e3cff */
[----:B------:R-:W-:Y:S01]  /*f3c0*/  IMAD.X R11, RZ, RZ, R23, P2 ;  /* 0x000000ffff0b7224 */ /* 0x000fe200010e0617 */
[----:B------:R-:W-:Y:S02]  /*f3d0*/  LOP3.LUT R32, R32, R87, RZ, 0x3c, !PT ;  /* 0x0000005720207212 */ /* 0x000fe400078e3cff */
[----:B------:R-:W-:Y:S02]  /*f3e0*/  LOP3.LUT R14, R14, R15, RZ, 0x3c, !PT ;  /* 0x0000000f0e0e7212 */ /* 0x000fe400078e3cff */
[----:B------:R-:W-:Y:S02]  /*f3f0*/  MOV R87, R18 ;  /* 0x0000001200577202 */ /* 0x000fe40000000f00 */
[C---:B------:R-:W-:Y:S01]  /*f400*/  IADD3 R15, P2, R22.reuse, 0x4060, RZ ;  /* 0x00004060160f7810 */ /* 0x040fe20007f5e0ff */
[----:B------:R-:W1:Y:S01]  /*f410*/  LDC.64 R18, c[0x0][0xb78] ;  /* 0x0002de00ff127b82 */ /* 0x000e620000000a00 */
[----:B------:R-:W-:-:S02]  /*f420*/  IADD3 R72, P5, R22, 0x8040, RZ ;  /* 0x0000804016487810 */ /* 0x000fc40007fbe0ff */
[----:B------:R-:W-:Y:S02]  /*f430*/  LOP3.LUT R24, R15, 0x380, RZ, 0xc0, !PT ;  /* 0x000003800f187812 */ /* 0x000fe400078ec0ff */
[----:B------:R-:W-:Y:S02]  /*f440*/  F2FP.BF16.F32.PACK_AB R4, R122, R7 ;  /* 0x000000077a04723e */ /* 0x000fe400000010ff */
[----:B------:R-:W-:Y:S02]  /*f450*/  SHF.R.U64 R24, R24, 0x3, RZ ;  /* 0x0000000318187819 */ /* 0x000fe400000012ff */
[----:B------:R-:W-:Y:S02]  /*f460*/  LOP3.LUT R27, R72, 0x380, RZ, 0xc0, !PT ;  /* 0x00000380481b7812 */ /* 0x000fe400078ec0ff */
[----:B------:R-:W-:Y:S02]  /*f470*/  F2FP.BF16.F32.PACK_AB R6, R29, R6 ;  /* 0x000000061d06723e */ /* 0x000fe400000010ff */
[----:B------:R-:W-:Y:S01]  /*f480*/  F2FP.BF16.F32.PACK_AB R7, R25, R30 ;  /* 0x0000001e1907723e */ /* 0x000fe200000010ff */
[----:B------:R-:W-:Y:S01]  /*f490*/  BAR.SYNC.DEFER_BLOCKING 0x1, 0x100 ;  /* 0x0044000000007b1d */ /* 0x000fe20000010000 */
[----:B------:R-:W-:Y:S01]  /*f4a0*/  LOP3.LUT R24, R24, R15, RZ, 0x3c, !PT ;  /* 0x0000000f18187212 */ /* 0x000fe200078e3cff */
[--C-:B------:R-:W-:Y:S01]  /*f4b0*/  IMAD.X R15, RZ, RZ, R23.reuse, P6 ;  /* 0x000000ffff0f7224 */ /* 0x100fe200030e0617 */
[----:B------:R-:W-:Y:S01]  /*f4c0*/  IADD3 R35, P6, R22, 0x8020, RZ ;  /* 0x0000802016237810 */ /* 0x000fe20007fde0ff */
[----:B------:R-:W-:Y:S01]  /*f4d0*/  IMAD.X R25, RZ, RZ, R23, P2 ;  /* 0x000000ffff197224 */ /* 0x000fe200010e0617 */
[----:B------:R-:W-:-:S02]  /*f4e0*/  SHF.R.U64 R27, R27, 0x3, RZ ;  /* 0x000000031b1b7819 */ /* 0x000fc400000012ff */
[----:B------:R-:W-:Y:S01]  /*f4f0*/  MOV R86, R20 ;  /* 0x0000001400567202 */ /* 0x000fe20000000f00 */
[----:B------:R-:W-:Y:S01]  /*f500*/  IMAD.U32 R21, RZ, RZ, UR7 ;  /* 0x00000007ff157e24 */ /* 0x000fe2000f8e00ff */
[----:B------:R-:W-:Y:S01]  /*f510*/  LOP3.LUT R34, R35, 0x380, RZ, 0xc0, !PT ;  /* 0x0000038023227812 */ /* 0x000fe200078ec0ff */
[----:B------:R-:W-:Y:S01]  /*f520*/  IMAD.U32 R21, RZ, RZ, UR5 ;  /* 0x00000005ff157e24 */ /* 0x000fe2000f8e00ff */
[----:B------:R-:W-:Y:S01]  /*f530*/  USHF.R.S32.HI UR5, URZ, 0x1f, UR44 ;  /* 0x0000001f3f057899 */ /* 0x000fe2000801142c */
[----:B------:R-:W-:Y:S01]  /*f540*/  LOP3.LUT R30, R27, R72, RZ, 0x3c, !PT ;  /* 0x000000481b1e7212 */ /* 0x000fe200078e3cff */
[----:B------:R-:W-:Y:S01]  /*f550*/  IMAD.X R27, RZ, RZ, R23, P4 ;  /* 0x000000ffff1b7224 */ /* 0x000fe200020e0617 */
[----:B------:R-:W-:Y:S01]  /*f560*/  SHF.R.U64 R34, R34, 0x3, RZ ;  /* 0x0000000322227819 */ /* 0x000fe200000012ff */
[----:B------:R-:W-:Y:S01]  /*f570*/  IMAD.U32 R20, RZ, RZ, UR6 ;  /* 0x00000006ff147e24 */ /* 0x000fe2000f8e00ff */
[----:B------:R-:W-:Y:S01]  /*f580*/  MOV R29, R8 ;  /* 0x00000008001d7202 */ /* 0x000fe20000000f00 */
[----:B------:R-:W-:Y:S01]  /*f590*/  ULDC.64 UR6, c[0x0][0xb40] ;  /* 0x0002d00000067ab9 */ /* 0x000fe20000000a00 */
[----:B------:R-:W-:-:S02]  /*f5a0*/  MOV R123, R10 ;  /* 0x0000000a007b7202 */ /* 0x000fc40000000f00 */
[----:B------:R-:W-:Y:S02]  /*f5b0*/  MOV R122, R12 ;  /* 0x0000000c007a7202 */ /* 0x000fe40000000f00 */
[----:B------:R-:W-:Y:S01]  /*f5c0*/  MOV R121, R14 ;  /* 0x0000000e00797202 */ /* 0x000fe20000000f00 */
[----:B------:R2:W-:Y:S01]  /*f5d0*/  STSM.16.M88.4 [R17], R4 ;  /* 0x0000000411007844 */ /* 0x0005e20000000200 */
[----:B------:R-:W-:Y:S02]  /*f5e0*/  F2FP.BF16.F32.PACK_AB R8, R41, R40 ;  /* 0x000000282908723e */ /* 0x000fe400000010ff */
[----:B------:R-:W-:Y:S02]  /*f5f0*/  F2FP.BF16.F32.PACK_AB R9, R43, R42 ;  /* 0x0000002a2b09723e */ /* 0x000fe400000010ff */
[----:B------:R-:W-:Y:S02]  /*f600*/  F2FP.BF16.F32.PACK_AB R10, R45, R44 ;  /* 0x0000002c2d0a723e */ /* 0x000fe400000010ff */
[----:B------:R-:W-:-:S02]  /*f610*/  F2FP.BF16.F32.PACK_AB R11, R47, R46 ;  /* 0x0000002e2f0b723e */ /* 0x000fc400000010ff */
[----:B------:R-:W-:Y:S01]  /*f620*/  LOP3.LUT R34, R34, R35, RZ, 0x3c, !PT ;  /* 0x0000002322227212 */ /* 0x000fe200078e3cff */
[--C-:B------:R-:W-:Y:S01]  /*f630*/  IMAD.X R35, RZ, RZ, R23.reuse, P6 ;  /* 0x000000ffff237224 */ /* 0x100fe200030e0617 */
[----:B------:R-:W-:Y:S02]  /*f640*/  MOV R72, R24 ;  /* 0x0000001800487202 */ /* 0x000fe40000000f00 */
[----:B------:R-:W-:Y:S02]  /*f650*/  F2FP.BF16.F32.PACK_AB R12, R49, R48 ;  /* 0x00000030310c723e */ /* 0x000fe400000010ff */
[----:B------:R-:W-:Y:S02]  /*f660*/  F2FP.BF16.F32.PACK_AB R13, R51, R50 ;  /* 0x00000032330d723e */ /* 0x000fe400000010ff */
[----:B--2---:R-:W-:Y:S01]  /*f670*/  F2FP.BF16.F32.PACK_AB R7, R124, R31 ;  /* 0x0000001f7c07723e */ /* 0x004fe200000010ff */
[--C-:B------:R-:W-:Y:S01]  /*f680*/  IMAD.X R31, RZ, RZ, R23.reuse, P5 ;  /* 0x000000ffff1f7224 */ /* 0x100fe200028e0617 */
[----:B------:R-:W-:Y:S01]  /*f690*/  F2FP.BF16.F32.PACK_AB R5, R126, R33 ;  /* 0x000000217e05723e */ /* 0x000fe200000010ff */
[----:B------:R-:W-:Y:S01]  /*f6a0*/  IMAD.X R33, RZ, RZ, R23, P3 ;  /* 0x000000ffff217224 */ /* 0x000fe200018e0617 */
[----:B------:R-:W-:-:S02]  /*f6b0*/  F2FP.BF16.F32.PACK_AB R4, R120, R3 ;  /* 0x000000037804723e */ /* 0x000fc400000010ff */
[----:B------:R-:W-:Y:S02]  /*f6c0*/  F2FP.BF16.F32.PACK_AB R6, R37, R36 ;  /* 0x000000242506723e */ /* 0x000fe400000010ff */
[----:B------:R-:W-:Y:S01]  /*f6d0*/  MOV R3, R30 ;  /* 0x0000001e00037202 */ /* 0x000fe20000000f00 */
[C---:B-1----:R-:W-:Y:S01]  /*f6e0*/  IMAD R30, R18.reuse, UR5, RZ ;  /* 0x00000005121e7c24 */ /* 0x042fe2000f8e02ff */
[----:B------:R-:W-:Y:S01]  /*f6f0*/  MOV R17, R26 ;  /* 0x0000001a00117202 */ /* 0x000fe20000000f00 */
[----:B------:R1:W-:Y:S01]  /*f700*/  STSM.16.M88.4 [R29], R4 ;  /* 0x000000041d007844 */ /* 0x0003e20000000200 */
[----:B------:R-:W-:Y:S02]  /*f710*/  F2FP.BF16.F32.PACK_AB R14, R53, R52 ;  /* 0x00000034350e723e */ /* 0x000fe400000010ff */
[----:B------:R-:W-:Y:S01]  /*f720*/  F2FP.BF16.F32.PACK_AB R15, R55, R54 ;  /* 0x00000036370f723e */ /* 0x000fe200000010ff */
[----:B------:R-:W-:Y:S01]  /*f730*/  STSM.16.M88.4 [R123], R8 ;  /* 0x000000087b007844 */ /* 0x000fe20000000200 */
[----:B------:R-:W-:Y:S01]  /*f740*/  MOV R32, R32 ;  /* 0x0000002000207202 */ /* 0x000fe20000000f00 */
[----:B------:R-:W-:Y:S01]  /*f750*/  IMAD R33, R19, UR44, R30 ;  /* 0x0000002c13217c24 */ /* 0x000fe2000f8e021e */
[----:B------:R-:W-:Y:S01]  /*f760*/  F2FP.BF16.F32.PACK_AB R24, R57, R56 ;  /* 0x000000383918723e */ /* 0x000fe200000010ff */
[----:B------:R-:W-:Y:S01]  /*f770*/  STSM.16.M88.4 [R122], R12 ;  /* 0x0000000c7a007844 */ /* 0x000fe20000000200 */
[----:B------:R-:W-:Y:S01]  /*f780*/  F2FP.BF16.F32.PACK_AB R25, R59, R58 ;  /* 0x0000003a3b19723e */ /* 0x000fe200000010ff */
[----:B------:R-:W-:Y:S01]  /*f790*/  IMAD.WIDE.U32 R18, R18, UR44, R20 ;  /* 0x0000002c12127c25 */ /* 0x000fe2000f8e0014 */
[----:B------:R-:W-:-:S02]  /*f7a0*/  F2FP.BF16.F32.PACK_AB R26, R61, R60 ;  /* 0x0000003c3d1a723e */ /* 0x000fc400000010ff */
[----:B------:R-:W-:Y:S02]  /*f7b0*/  F2FP.BF16.F32.PACK_AB R27, R63, R62 ;  /* 0x0000003e3f1b723e */ /* 0x000fe400000010ff */
[----:B------:R-:W-:Y:S02]  /*f7c0*/  F2FP.BF16.F32.PACK_AB R80, R81, R80 ;  /* 0x000000505150723e */ /* 0x000fe400000010ff */
[----:B-1----:R-:W-:Y:S01]  /*f7d0*/  F2FP.BF16.F32.PACK_AB R4, R65, R64 ;  /* 0x000000404104723e */ /* 0x002fe200000010ff */
[----:B------:R-:W-:Y:S01]  /*f7e0*/  STSM.16.M88.4 [R121], R24 ;  /* 0x0000001879007844 */ /* 0x000fe20000000200 */
[----:B------:R-:W-:Y:S02]  /*f7f0*/  F2FP.BF16.F32.PACK_AB R5, R67, R66 ;  /* 0x000000424305723e */ /* 0x000fe400000010ff */
[----:B------:R-:W-:Y:S02]  /*f800*/  F2FP.BF16.F32.PACK_AB R6, R69, R68 ;  /* 0x000000444506723e */ /* 0x000fe400000010ff */
[----:B------:R-:W-:-:S02]  /*f810*/  F2FP.BF16.F32.PACK_AB R7, R71, R70 ;  /* 0x000000464707723e */ /* 0x000fc400000010ff */
[----:B------:R-:W-:Y:S02]  /*f820*/  F2FP.BF16.F32.PACK_AB R28, R73, R28 ;  /* 0x0000001c491c723e */ /* 0x000fe400000010ff */
[----:B------:R-:W-:Y:S01]  /*f830*/  F2FP.BF16.F32.PACK_AB R29, R75, R74 ;  /* 0x0000004a4b1d723e */ /* 0x000fe200000010ff */
[----:B------:R1:W-:Y:S01]  /*f840*/  STSM.16.M88.4 [R87], R4 ;  /* 0x0000000457007844 */ /* 0x0003e20000000200 */
        /* <DEDUP_REMOVED lines=15> */
[----:B------:R-:W-:Y:S02]  /*f940*/  MOV R34, R34 ;  /* 0x0000002200227202 */ /* 0x000fe40000000f00 */
        /* <DEDUP_REMOVED lines=11> */
[----:B-1----:R-:W-:Y:S02]  /*fa00*/  SHF.R.S32.HI R5, RZ, 0x1f, R125 ;  /* 0x0000001fff057819 */ /* 0x002fe4000001147d */
[C---:B------:R-:W-:Y:S01]  /*fa10*/  IADD3 R6, P2, R125.reuse, R18, RZ ;  /* 0x000000127d067210 */ /* 0x040fe20007f5e0ff */
[----:B------:R-:W-:Y:S01]  /*fa20*/  STSM.16.M88.4 [R32], R112 ;  /* 0x0000007020007844 */ /* 0x000fe20000000200 */
[----:B------:R-:W-:-:S02]  /*fa30*/  ISETP.GE.OR P0, PT, R125, UR10, P0 ;  /* 0x0000000a7d007c0c */ /* 0x000fc40008706670 */
        /* <DEDUP_REMOVED lines=8> */
[----:B------:R-:W-:-:S04]  /*fac0*/  LEA R4, P2, R6, UR6, 0x2 ;  /* 0x0000000606047c11 */ /* 0x000fc8000f8410ff */
[----:B------:R-:W-:Y:S02]  /*fad0*/  LEA.HI.X R5, R6, UR7, R5, 0x2, P2 ;  /* 0x0000000706057c11 */ /* 0x000fe400090f1405 */
[----:B------:R-:W1:Y:S04]  /*fae0*/  SHFL.IDX PT, R6, R204, RZ, 0x1f ;  /* 0x00001fffcc067589 */ /* 0x000e6800000e0000 */
        /* <DEDUP_REMOVED lines=16> */
[----:B------:R-:W-:-:S05]  /*fbf0*/  UMOV UR8, 0x40 ;  /* 0x0000004000087882 */ /* 0x000fca0000000000 */
        /* <DEDUP_REMOVED lines=13> */
.L_x_3800:
[----:B------:R-:W-:Y:S05]  /*fcd0*/  BSYNC B0 ;  /* 0x0000000000007941 */ /* 0x000fea0003800000 */
.L_x_3799:
[----:B------:R-:W-:Y:S05]  /*fce0*/  BRA `(.L_x_3798) ;  /* 0x00000008004c7947 */ /* 0x000fea0003800000 */
.L_x_3797:
[----:B------:R-:W1:Y:S01]  /*fcf0*/  LDC R12, c[0x0][0xdac] ;  /* 0x00036b00ff0c7b82 */ /* 0x000e620000000800 */
[----:B------:R-:W-:Y:S01]  /*fd00*/  ISETP.GT.AND P0, PT, R206, 0x7f, PT ;  /* 0x0000007fce00780c */ /* 0x000fe20003f04270 */
[----:B------:R-:W-:Y:S01]  /*fd10*/  USHF.R.S32.HI UR6, URZ, 0x1f, UR43 ;  /* 0x0000001f3f067899 */ /* 0x000fe2000801142b */
[----:B------:R-:W-:Y:S01]  /*fd20*/  BSSY B0, `(.L_x_3801) ;  /* 0x000001b000007945 */ /* 0x000fe20003800000 */
[----:B------:R-:W-:Y:S01]  /*fd30*/  USHF.R.S32.HI UR7, URZ, 0x1f, UR44 ;  /* 0x0000001f3f077899 */ /* 0x000fe2000801142c */
[----:B------:R-:W-:-:S03]  /*fd40*/  SHF.R.S32.HI R193, RZ, 0x1f, R192 ;  /* 0x0000001fffc17819 */ /* 0x000fc600000114c0 */
[----:B------:R-:W2:Y:S08]  /*fd50*/  LDC.64 R6, c[0x0][0xae0] ;  /* 0x0002b800ff067b82 */ /* 0x000eb00000000a00 */
[----:B------:R-:W3:Y:S01]  /*fd60*/  LDC.64 R8, c[0x0][0xae8] ;  /* 0x0002ba00ff087b82 */ /* 0x000ee20000000a00 */
[----:B------:R-:W-:Y:S05]  /*fd70*/  @P0 BRA `(.L_x_3802) ;  /* 0x0000000000540947 */ /* 0x000fea0003800000 */
[----:B------:R-:W4:Y:S01]  /*fd80*/  S2R R0, SR_TID.X ;  /* 0x0000000000007919 */ /* 0x000f220000002100 */
[----:B------:R-:W-:Y:S01]  /*fd90*/  ULDC UR5, c[0x0][0xa88] ;  /* 0x0002a20000057ab9 */ /* 0x000fe20000000800 */
[----:B----4-:R-:W-:-:S04]  /*fda0*/  IADD3 R2, R200, -0x80, R0 ;  /* 0xffffff80c8027810 */ /* 0x010fc80007ffe000 */
[----:B------:R-:W-:-:S13]  /*fdb0*/  ISETP.GE.AND P0, PT, R2, UR5, PT ;  /* 0x0000000502007c0c */ /* 0x000fda000bf06270 */
[----:B------:R-:W-:Y:S05]  /*fdc0*/  @P0 BRA `(.L_x_3802) ;  /* 0x0000000000400947 */ /* 0x000fea0003800000 */
[----:B------:R-:W4:Y:S01]  /*fdd0*/  LDC.64 R4, c[0x0][0xb70] ;  /* 0x0002dc00ff047b82 */ /* 0x000f220000000a00 */
[----:B------:R-:W-:Y:S01]  /*fde0*/  SHF.R.S32.HI R3, RZ, 0x1f, R2 ;  /* 0x0000001fff037819 */ /* 0x000fe20000011402 */
[----:B------:R-:W-:-:S06]  /*fdf0*/  ULDC.64 UR8, c[0x0][0xb40] ;  /* 0x0002d00000087ab9 */ /* 0x000fcc0000000a00 */
[----:B------:R-:W5:Y:S01]  /*fe00*/  LDC.64 R10, c[0x0][0xb78] ;  /* 0x0002de00ff0a7b82 */ /* 0x000f620000000a00 */
[C---:B----4-:R-:W-:Y:S02]  /*fe10*/  IMAD R0, R4.reuse, UR6, RZ ;  /* 0x0000000604007c24 */ /* 0x050fe4000f8e02ff */
[----:B------:R-:W-:-:S04]  /*fe20*/  IMAD.WIDE.U32 R2, R4, UR43, R2 ;  /* 0x0000002b04027c25 */ /* 0x000fc8000f8e0002 */
[----:B------:R-:W-:Y:S02]  /*fe30*/  IMAD R5, R5, UR43, R0 ;  /* 0x0000002b05057c24 */ /* 0x000fe4000f8e0200 */
[C---:B-----5:R-:W-:Y:S02]  /*fe40*/  IMAD R0, R10.reuse, UR7, RZ ;  /* 0x000000070a007c24 */ /* 0x060fe4000f8e02ff */
[----:B------:R-:W-:Y:S02]  /*fe50*/  IMAD.IADD R3, R3, 0x1, R5 ;  /* 0x0000000103037824 */ /* 0x000fe400078e0205 */
[----:B------:R-:W-:Y:S02]  /*fe60*/  IMAD R5, R11, UR44, R0 ;  /* 0x0000002c0b057c24 */ /* 0x000fe4000f8e0200 */
[----:B------:R-:W-:-:S04]  /*fe70*/  IMAD.WIDE.U32 R2, R10, UR44, R2 ;  /* 0x0000002c0a027c25 */ /* 0x000fc8000f8e0002 */
[----:B------:R-:W-:Y:S01]  /*fe80*/  IMAD.IADD R3, R3, 0x1, R5 ;  /* 0x0000000103037824 */ /* 0x000fe200078e0205 */
[----:B------:R-:W-:-:S04]  /*fe90*/  LEA R4, P0, R2, UR8, 0x2 ;  /* 0x0000000802047c11 */ /* 0x000fc8000f8010ff */
[----:B------:R-:W-:Y:S01]  /*fea0*/  LEA.HI.X R5, R2, UR9, R3, 0x2, P0 ;  /* 0x0000000902057c11 */ /* 0x000fe200080f1403 */
[----:B------:R-:W-:-:S05]  /*feb0*/  IMAD.MOV.U32 R3, RZ, RZ, -0x800000 ;  /* 0xff800000ff037424 */ /* 0x000fca00078e00ff */
[----:B------:R4:W-:Y:S03]  /*fec0*/  STG.E desc[UR60][R4.64], R3 ;  /* 0x0000000304007986 */ /* 0x0009e6000c10193c */
.L_x_3802:
[----:B------:R-:W-:Y:S05]  /*fed0*/  BSYNC B0 ;  /* 0x0000000000007941 */ /* 0x000fea0003800000 */
.L_x_3801:
[----:B------:R-:W-:Y:S01]  /*fee0*/  R2UR UR8, R198 ;  /* 0x00000000c60872ca */ /* 0x000fe200000e0000 */
[----:B------:R-:W-:Y:S01]  /*fef0*/  ULDC UR5, c[0x0][0xa88] ;  /* 0x0002a20000057ab9 */ /* 0x000fe20000000800 */
[C---:B--2---:R-:W-:Y:S01]  /*ff00*/  IMAD R0, R6.reuse, UR6, RZ ;  /* 0x0000000606007c24 */ /* 0x044fe2000f8e02ff */
[----:B------:R-:W-:Y:S01]  /*ff10*/  UIADD3 UR42, -UR42, UR5, URZ ;  /* 0x000000052a2a7290 */ /* 0x000fe2000fffe13f */
[----:B----4-:R-:W-:Y:S01]  /*ff20*/  IMAD.WIDE.U32 R2, R6, UR43, R192 ;  /* 0x0000002b06027c25 */ /* 0x010fe2000f8e00c0 */
[----:B------:R-:W-:Y:S01]  /*ff30*/  SHF.R.S32.HI R197, RZ, 0x1f, R196 ;  /* 0x0000001fffc57819 */ /* 0x000fe200000114c4 */
[----:B------:R-:W-:Y:S02]  /*ff40*/  BSSY B0, `(.L_x_3803) ;  /* 0x0000025000007945 */ /* 0x000fe40003800000 */
[----:B------:R-:W-:Y:S01]  /*ff50*/  IMAD R5, R7, UR43, R0 ;  /* 0x0000002b07057c24 */ /* 0x000fe2000f8e0200 */
[C---:B------:R-:W-:Y:S01]  /*ff60*/  ISETP.GE.AND P3, PT, R196.reuse, UR42, PT ;  /* 0x0000002ac4007c0c */ /* 0x040fe2000bf66270 */
[----:B------:R-:W-:-:S02]  /*ff70*/  VIADD R0, R196, 0x40 ;  /* 0x00000040c4007836 */ /* 0x000fc40000000000 */
[----:B------:R-:W-:Y:S01]  /*ff80*/  VIADD R4, R196, 0x20 ;  /* 0x00000020c4047836 */ /* 0x000fe20000000000 */
[----:B------:R-:W-:Y:S01]  /*ff90*/  ULOP3.LUT UR5, URZ, UR8, URZ, 0x33, !UPT ;  /* 0x000000083f057292 */ /* 0x000fe2000f8e333f */
[----:B------:R-:W-:Y:S01]  /*ffa0*/  IMAD.IADD R3, R3, 0x1, R5 ;  /* 0x0000000103037824 */ /* 0x000fe200078e0205 */
[----:B------:R-:W-:Y:S01]  /*ffb0*/  ISETP.GE.AND P1, PT, R0, UR42, PT ;  /* 0x0000002a00007c0c */ /* 0x000fe2000bf26270 */
[----:B---3--:R-:W-:Y:S01]  /*ffc0*/  IMAD R0, R8, UR7, RZ ;  /* 0x0000000708007c24 */ /* 0x008fe2000f8e02ff */
[----:B------:R-:W-:Y:S01]  /*ffd0*/  ISETP.GE.AND P0, PT, R4, UR42, PT ;  /* 0x0000002a04007c0c */ /* 0x000fe2000bf06270 */
[----:B------:R-:W-:Y:S02]  /*ffe0*/  VIADD R4, R196, 0x60 ;  /* 0x00000060c4047836 */ /* 0x000fe40000000000 */
[----:B------:R-:W-:Y:S02]  /*fff0*/  IMAD R9, R9, UR44, R0 ;  /* 0x0000002c09097c24 */ /* 0x000fe4000f8e0200 */
[----:B-1----:R-:W-:Y:S01]  /*10000*/  VIADD R5, R12, UR5 ;  /* 0x000000050c057c36 */ /* 0x002fe20008000000 */
[----:B------:R-:W-:Y:S01]  /*10010*/  ISETP.GE.AND P2, PT, R4, UR42, PT ;  /* 0x0000002a04007c0c */ /* 0x000fe2000bf46270 */
[----:B------:R-:W-:-:S04]  /*10020*/  IMAD.WIDE.U32 R6, R8, UR44, R2 ;  /* 0x0000002c08067c25 */ /* 0x000fc8000f8e0002 */
[----:B------:R-:W-:-:S04]  /*10030*/  IMAD.WIDE R4, R5, 0x80, R196 ;  /* 0x0000008005047825 */ /* 0x000fc800078e02c4 */
[----:B------:R-:W-:Y:S01]  /*10040*/  IMAD.IADD R11, R7, 0x1, R9 ;  /* 0x00000001070b7824 */ /* 0x000fe200078e0209 */
[----:B------:R-:W-:Y:S06]  /*10050*/  @P3 BRA `(.L_x_3804) ;  /* 0x00000000004c3947 */ /* 0x000fec0003800000 */
[----:B------:R-:W-:Y:S01]  /*10060*/  ULDC.64 UR6, c[0x0][0xad8] ;  /* 0x0002b60000067ab9 */ /* 0x000fe20000000a00 */
        /* <DEDUP_REMOVED lines=8> */
[----:B------:R-:W-:Y:S02]  /*100f0*/  IMAD.MOV.U32 R3, RZ, RZ, R11 ;  /* 0x000000ffff037224 */ /* 0x000fe400078e000b */
        /* <DEDUP_REMOVED lines=9> */
.L_x_3804:
[----:B------:R-:W-:Y:S05]  /*10190*/  BSYNC B0 ;  /* 0x0000000000007941 */ /* 0x000fea0003800000 */
.L_x_3803:
[----:B------:R-:W-:Y:S04]  /*101a0*/  BSSY B0, `(.L_x_3805) ;  /* 0x0000017000007945 */ /* 0x000fe80003800000 */
[----:B------:R-:W-:Y:S05]  /*101b0*/  @P0 BRA `(.L_x_3806) ;  /* 0x0000000000540947 */ /* 0x000fea0003800000 */
[----:B-1----:R-:W-:Y:S01]  /*101c0*/  IADD3 R9, P0, R4, 0x20, RZ ;  /* 0x0000002004097810 */ /* 0x002fe20007f1e0ff */
        /* <DEDUP_REMOVED lines=20> */
.L_x_3806:
[----:B------:R-:W-:Y:S05]  /*10310*/  BSYNC B0 ;  /* 0x0000000000007941 */ /* 0x000fea0003800000 */
.L_x_3805:
[----:B------:R-:W-:Y:S04]  /*10320*/  BSSY B0, `(.L_x_3807) ;  /* 0x0000017000007945 */ /* 0x000fe80003800000 */
[----:B------:R-:W-:Y:S05]  /*10330*/  @P1 BRA `(.L_x_3808) ;  /* 0x0000000000541947 */ /* 0x000fea0003800000 */
[----:B-12---:R-:W-:Y:S01]  /*10340*/  IADD3 R9, P0, R4, 0x40, RZ ;  /* 0x0000004004097810 */ /* 0x006fe20007f1e0ff */
        /* <DEDUP_REMOVED lines=20> */
.L_x_3808:
[----:B------:R-:W-:Y:S05]  /*10490*/  BSYNC B0 ;  /* 0x0000000000007941 */ /* 0x000fea0003800000 */
.L_x_3807:
        /* <DEDUP_REMOVED lines=23> */
.L_x_3809:
[----:B------:R-:W-:Y:S05]  /*10610*/  BSYNC B0 ;  /* 0x0000000000007941 */ /* 0x000fea0003800000 */
.L_x_3798:
[----:B------:R-:W5:Y:S02]  /*10620*/  LDC R0, c[0x0][0xda8] ;  /* 0x00036a00ff007b82 */ /* 0x000f640000000800 */
[----:B-----5:R-:W-:-:S13]  /*10630*/  ISETP.LE.AND P0, PT, R0, UR4, PT ;  /* 0x0000000400007c0c */ /* 0x020fda000bf03270 */
[----:B------:R-:W-:Y:S05]  /*10640*/  @!P0 BRA `(.L_x_3810) ;  /* 0xffffff0400e88947 */ /* 0x000fea000383ffff */
[----:B------:R-:W-:Y:S05]  /*10650*/  EXIT ;  /* 0x000000000000794d */ /* 0x000fea0003800000 */
.L_x_3716:
        /* <DEDUP_REMOVED lines=8> */
[----:B------:R-:W-:Y:S02]  /*106e0*/  IMAD.MOV.U32 R16, RZ, RZ, RZ ;  /* 0x000000ffff107224 */ /* 0x000fe400078e00ff */
[----:B------:R-:W-:-:S04]  /*106f0*/  IMAD.MOV.U32 R17, RZ, RZ, 0x1 ;  /* 0x00000001ff117424 */ /* 0x000fc800078e00ff */
[----:B------:R-:W1:Y:S02]  /*10700*/  LDC R0, c[0x0][0xda8] ;  /* 0x00036a00ff007b82 */ /* 0x000e640000000800 */
[----:B-1----:R-:W-:-:S13]  /*10710*/  ISETP.LE.AND P0, PT, R0, UR4, PT ;  /* 0x0000000400007c0c */ /* 0x002fda000bf03270 */
[----:B------:R-:W-:Y:S05]  /*10720*/  @P0 BRA `(.L_x_3811) ;  /* 0x00000030004c0947 */ /* 0x000fea0003800000 */
[----:B------:R-:W-:Y:S01]  /*10730*/  IMAD.U32 R19, RZ, RZ, UR4 ;  /* 0x00000004ff137e24 */ /* 0x000fe2000f8e00ff */
[----:B------:R-:W-:Y:S01]  /*10740*/  ULDC UR48, c[0x0][0xc] ;  /* 0x0000030000307ab9 */ /* 0x000fe20000000800 */
[----:B------:R-:W-:Y:S01]  /*10750*/  IMAD.MOV.U32 R17, RZ, RZ, 0x1 ;  /* 0x00000001ff117424 */ /* 0x000fe200078e00ff */
[----:B------:R-:W-:Y:S01]  /*10760*/  ULDC.64 UR44, c[0x0][0x198] ;  /* 0x00006600002c7ab9 */ /* 0x000fe20000000a00 */
[----:B------:R-:W-:Y:S01]  /*10770*/  IMAD.MOV.U32 R16, RZ, RZ, RZ ;  /* 0x000000ffff107224 */ /* 0x000fe200078e00ff */
[----:B------:R-:W-:-:S06]  /*10780*/  UMOV UR47, URZ ;  /* 0x0000003f002f7c82 */ /* 0x000fcc0008000000 */
.L_x_3865:
        /* <DEDUP_REMOVED lines=21> */
.L_x_3812:
[----:B------:R-:W-:Y:S01]  /*108e0*/  ULDC UR9, c[0x0][0xdc4] ;  /* 0x0003710000097ab9 */ /* 0x000fe20000000800 */
[----:B------:R-:W-:Y:S01]  /*108f0*/  UMOV UR6, UR7 ;  /* 0x0000000700067c82 */ /* 0x000fe20008000000 */
[----:B------:R-:W-:-:S11]  /*10900*/  UISETP.NE.AND UP0, UPT, UR9, 0x1, UPT ;  /* 0x000000010900788c */ /* 0x000fd6000bf05270 */
[----:B------:R-:W-:Y:S02]  /*10910*/  @UP0 ULDC.64 UR10, c[0x0][0xdc8] ;  /* 0x00037200000a0ab9 */ /* 0x000fe40000000a00 */
[----:B------:R-:W-:-:S04]  /*10920*/  UIMAD.WIDE.U32 UR4, UR7, UR10, URZ ;  /* 0x0000000a070472a5 */ /* 0x000fc8000f8e003f */
[----:B------:R-:W-:-:S04]  /*10930*/  @UP0 USHF.R.U32.HI UR6, URZ, UR11, UR5 ;  /* 0x0000000b3f060299 */ /* 0x000fc80008011605 */
[----:B------:R-:W-:-:S12]  /*10940*/  UIMAD UR4, UR6, UR9, URZ ;  /* 0x00000009060472a4 */ /* 0x000fd8000f8e023f */
.L_x_3813:
[----:B------:R-:W-:Y:S01]  /*10950*/  ULDC.64 UR12, c[0x0][0x3f8] ;  /* 0x0000fe00000c7ab9 */ /* 0x000fe20000000a00 */
[----:B------:R-:W-:Y:S02]  /*10960*/  UIADD3 UR9, UR7, -UR4, URZ ;  /* 0x8000000407097290 */ /* 0x000fe4000fffe03f */
[----:B------:R-:W-:Y:S02]  /*10970*/  UISETP.NE.U32.AND UP0, UPT, UR12, URZ, UPT ;  /* 0x0000003f0c00728c */ /* 0x000fe4000bf05070 */
[----:B------:R-:W-:Y:S01]  /*10980*/  ULOP3.LUT UR10, URZ, UR6, URZ, 0x33, !UPT ;  /* 0x000000063f0a7292 */ /* 0x000fe2000f8e333f */
[----:B------:R-:W-:Y:S01]  /*10990*/  ULDC UR12, c[0x0][0xdb8] ;  /* 0x00036e00000c7ab9 */ /* 0x000fe20000000800 */
[----:B------:R-:W-:Y:S01]  /*109a0*/  ULDC.64 UR4, c[0x0][0x9e0] ;  /* 0x0002780000047ab9 */ /* 0x000fe20000000a00 */
[----:B------:R-:W-:Y:S02]  /*109b0*/  UISETP.NE.AND UP1, UPT, UR12, 0x1, UPT ;  /* 0x000000010c00788c */ /* 0x000fe4000bf25270 */
[----:B------:R-:W-:Y:S01]  /*109c0*/  UISETP.NE.AND.EX UP0, UPT, UR13, URZ, UPT, UP0 ;  /* 0x0000003f0d00728c */ /* 0x000fe2000bf05300 */
[----:B------:R-:W-:-:S02]  /*109d0*/  ULDC UR11, c[0x0][0xdc4] ;  /* 0x00037100000b7ab9 */ /* 0x000fc40000000800 */
[----:B------:R-:W-:Y:S01]  /*109e0*/  ULDC UR13, c[0x0][0xdac] ;  /* 0x00036b00000d7ab9 */ /* 0x000fe20000000800 */
[----:B------:R-:W-:Y:S02]  /*109f0*/  UISETP.GE.AND UP2, UPT, UR5, 0x1, UPT ;  /* 0x000000010500788c */ /* 0x000fe4000bf46270 */
[----:B------:R-:W-:Y:S02]  /*10a00*/  UIMAD UR11, UR8, UR11, UR9 ;  /* 0x0000000b080b72a4 */ /* 0x000fe4000f8e0209 */
[----:B------:R-:W-:Y:S01]  /*10a10*/  UIADD3 UR10, UR10, UR13, URZ ;  /* 0x0000000d0a0a7290 */ /* 0x000fe2000fffe03f */
[----:B------:R-:W-:Y:S01]  /*10a20*/  @UP1 ULDC UR8, c[0x0][0xdbc] ;  /* 0x00036f0000081ab9 */ /* 0x000fe20000000800 */
[----:B------:R-:W-:Y:S01]  /*10a30*/  PLOP3.LUT P1, PT, PT, PT, UP2, 0x80, 0x0 ;  /* 0x000000000000781c */ /* 0x000fe20003f2f028 */
[----:B------:R-:W-:Y:S02]  /*10a40*/  UIMAD.WIDE.U32 UR8, UR11, UR8, URZ ;  /* 0x000000080b0872a5 */ /* 0x000fe4000f8e003f */
[----:B------:R-:W-:Y:S01]  /*10a50*/  USHF.L.U32 UR41, UR10, 0x7, URZ ;  /* 0x000000070a297899 */ /* 0x000fe2000800063f */
        /* <DEDUP_REMOVED lines=23> */
.L_x_3815:
[----:B------:R-:W-:-:S11]  /*10bd0*/  UISETP.NE.AND UP0, UPT, UR5, 0x1, UPT ;  /* 0x000000010500788c */ /* 0x000fd6000bf05270 */
[----:B------:R-:W-:Y:S02]  /*10be0*/  @UP0 ULDC.64 UR12, c[0x0][0x9e8] ;  /* 0x00027a00000c0ab9 */ /* 0x000fe40000000a00 */
[----:B------:R-:W-:-:S04]  /*10bf0*/  UIMAD.WIDE.U32 UR8, UR10, UR12, URZ ;  /* 0x0000000c0a0872a5 */ /* 0x000fc8000f8e003f */
[----:B------:R-:W-:-:S12]  /*10c00*/  @UP0 USHF.R.U32.HI UR10, URZ, UR13, UR9 ;  /* 0x0000000d3f0a0299 */ /* 0x000fd80008011609 */
.L_x_3816:
[----:B------:R-:W-:-:S04]  /*10c10*/  UIMAD UR10, UR10, UR5, UR5 ;  /* 0x000000050a0a72a4 */ /* 0x000fc8000f8e0205 */
[----:B------:R-:W-:-:S04]  /*10c20*/  UISETP.LT.AND UP0, UPT, UR4, UR10, UPT ;  /* 0x0000000a0400728c */ /* 0x000fc8000bf01270 */
[----:B------:R-:W-:-:S12]  /*10c30*/  USEL UR4, UR4, UR10, UP0 ;  /* 0x0000000a04047287 */ /* 0x000fd80008000000 */
.L_x_3814:
[----:B------:R-:W-:Y:S02]  /*10c40*/  UIMAD UR8, UR14, UR6, 0x5f ;  /* 0x0000005f0e0874a4 */ /* 0x000fe4000f8e0206 */
[----:B------:R-:W-:Y:S02]  /*10c50*/  UIADD3 UR10, UR4, 0x5f, URZ ;  /* 0x0000005f040a7890 */ /* 0x000fe4000fffe03f */
[----:B------:R-:W-:Y:S02]  /*10c60*/  UIMAD.WIDE UR8, UR8, 0x2aaaaaab, URZ ;  /* 0x2aaaaaab080878a5 */ /* 0x000fe4000f8e023f */
[----:B------:R-:W-:Y:S02]  /*10c70*/  UIMAD.WIDE UR10, UR10, 0x2aaaaaab, URZ ;  /* 0x2aaaaaab0a0a78a5 */ /* 0x000fe4000f8e023f */
[----:B------:R-:W-:Y:S02]  /*10c80*/  USHF.R.U32.HI UR8, URZ, 0x1f, UR9 ;  /* 0x0000001f3f087899 */ /* 0x000fe40008011609 */
[----:B------:R-:W-:-:S02]  /*10c90*/  USHF.R.U32.HI UR4, URZ, 0x1f, UR11 ;  /* 0x0000001f3f047899 */ /* 0x000fc4000801160b */
[----:B------:R-:W-:Y:S02]  /*10ca0*/  UIADD3 UR7, UR41, -UR7, URZ ;  /* 0x8000000729077290 */ /* 0x000fe4000fffe03f */
[----:B------:R-:W-:Y:S02]  /*10cb0*/  ULEA.HI.SX32 UR9, UR9, UR8, 0x1c ;  /* 0x0000000809097291 */ /* 0x000fe4000f8fe23f */
[----:B------:R-:W-:Y:S02]  /*10cc0*/  ULEA.HI.SX32 UR4, UR11, UR4, 0x1c ;  /* 0x000000040b047291 */ /* 0x000fe4000f8fe23f */
[----:B------:R-:W-:Y:S02]  /*10cd0*/  UIMAD UR7, UR14, UR6, UR7 ;  /* 0x000000060e0772a4 */ /* 0x000fe4000f8e0207 */
[----:B------:R-:W-:Y:S01]  /*10ce0*/  UISETP.LT.AND UP0, UPT, UR9, UR4, UPT ;  /* 0x000000040900728c */ /* 0x000fe2000bf01270 */
[----:B------:R-:W-:Y:S02]  /*10cf0*/  ULDC UR8, c[0x0][0x9dc] ;  /* 0x0002770000087ab9 */ /* 0x000fe40000000800 */
[----:B------:R-:W-:-:S02]  /*10d00*/  UIADD3 UR8, UR7, -UR8, URZ ;  /* 0x8000000807087290 */ /* 0x000fc4000fffe03f */
[----:B------:R-:W-:Y:S01]  /*10d10*/  USEL UR46, UR9, UR4, UP0 ;  /* 0x00000004092e7287 */ /* 0x000fe20008000000 */
[----:B------:R-:W-:Y:S11]  /*10d20*/  @!P1 BRA `(.L_x_3817) ;  /* 0x0000000000489947 */ /* 0x000ff60003800000 */
        /* <DEDUP_REMOVED lines=11> */
.L_x_3818:
[----:B------:R-:W-:-:S11]  /*10de0*/  UISETP.NE.AND UP0, UPT, UR5, 0x1, UPT ;  /* 0x000000010500788c */ /* 0x000fd6000bf05270 */
[----:B------:R-:W-:Y:S02]  /*10df0*/  @UP0 ULDC.64 UR10, c[0x0][0x9e8] ;  /* 0x00027a00000a0ab9 */ /* 0x000fe40000000a00 */
[----:B------:R-:W-:-:S04]  /*10e00*/  UIMAD.WIDE.U32 UR6, UR4, UR10, URZ ;  /* 0x0000000a040672a5 */ /* 0x000fc8000f8e003f */
[----:B------:R-:W-:-:S12]  /*10e10*/  @UP0 USHF.R.U32.HI UR4, URZ, UR11, UR7 ;  /* 0x0000000b3f040299 */ /* 0x000fd80008011607 */
.L_x_3819:
[----:B------:R-:W-:-:S04]  /*10e20*/  UIMAD UR4, UR4, UR5, URZ ;  /* 0x00000005040472a4 */ /* 0x000fc8000f8e023f */
[----:B------:R-:W-:-:S04]  /*10e30*/  UISETP.LT.AND UP0, UPT, UR8, UR4, UPT ;  /* 0x000000040800728c */ /* 0x000fc8000bf01270 */
[----:B------:R-:W-:-:S12]  /*10e40*/  USEL UR8, UR8, UR4, !UP0 ;  /* 0x0000000408087287 */ /* 0x000fd8000c000000 */
.L_x_3817:
[----:B------:R-:W-:Y:S01]  /*10e50*/  UIMAD.WIDE UR4, UR8, 0x2aaaaaab, URZ ;  /* 0x2aaaaaab080478a5 */ /* 0x000fe2000f8e023f */
[----:B------:R-:W-:Y:S03]  /*10e60*/  BSSY B6, `(.L_x_3820) ;  /* 0x000028e000067945 */ /* 0x000fe60003800000 */
[----:B------:R-:W-:-:S04]  /*10e70*/  USHF.R.U32.HI UR4, URZ, 0x1f, UR5 ;  /* 0x0000001f3f047899 */ /* 0x000fc80008011605 */
[----:B------:R-:W-:-:S04]  /*10e80*/  ULEA.HI.SX32 UR4, UR5, UR4, 0x1c ;  /* 0x0000000405047291 */ /* 0x000fc8000f8fe23f */
        /* <DEDUP_REMOVED lines=23> */
.L_x_3821:
        /* <DEDUP_REMOVED lines=22> */
[----:B-1----:R-:W-:Y:S05]  /*11160*/  CALL.ABS.NOINC R2 ;  /* 0x0000000002007343 */ /* 0x002fea0003c00000 */
.L_x_3823:
        /* <DEDUP_REMOVED lines=12> */
[----:B------:R-:W-:-:S02]  /*11230*/  IMAD.U32 R7, RZ, RZ, UR9 ;  /* 0x00000009ff077e24 */ /* 0x000fc4000f8e00ff */
[----:B------:R-:W-:Y:S02]  /*11240*/  IMAD.U32 R10, RZ, RZ, UR4 ;  /* 0x00000004ff0a7e24 */ /* 0x000fe4000f8e00ff */
[----:B------:R-:W-:Y:S02]  /*11250*/  IMAD.U32 R11, RZ, RZ, UR5 ;  /* 0x00000005ff0b7e24 */ /* 0x000fe4000f8e00ff */
[----:B------:R-:W-:Y:S02]  /*11260*/  IMAD.MOV.U32 R8, RZ, RZ, 0x70 ;  /* 0x00000070ff087424 */ /* 0x000fe400078e00ff */
[----:B------:R-:W-:Y:S02]  /*11270*/  IMAD.MOV.U32 R12, RZ, RZ, 0x1 ;  /* 0x00000001ff0c7424 */ /* 0x000fe400078e00ff */
[----:B-1----:R-:W-:-:S07]  /*11280*/  IMAD.MOV.U32 R13, RZ, RZ, RZ ;  /* 0x000000ffff0d7224 */ /* 0x002fce00078e00ff */
[----:B------:R-:W-:-:S07]  /*11290*/  LEPC R20, `(.L_x_3825) ;  /* 0x000000001014794e */ /* 0x000fce0000000000 */
[----:B--2---:R-:W-:Y:S05]  /*112a0*/  CALL.ABS.NOINC R2 ;  /* 0x0000000002007343 */ /* 0x004fea0003c00000 */
.L_x_3825:
[----:B------:R1:W2:Y:S01]  /*112b0*/  LDC.64 R2, c[0x4][R18] ;  /* 0x0100000012027b82 */ /* 0x0002a20000000a00 */
[----:B------:R-:W-:Y:S01]  /*112c0*/  ULDC.64 UR6, c[0x4][0x1b8] ;  /* 0x01006e0000067ab9 */ /* 0x000fe20000000a00 */
[----:B------:R-:W-:Y:S01]  /*112d0*/  ULDC.64 UR8, c[0x4][0x1c0] ;  /* 0x0100700000087ab9 */ /* 0x000fe20000000a00 */
[----:B------:R-:W-:Y:S01]  /*112e0*/  ULDC.64 UR4, c[0x4][0x108] ;  /* 0x0100420000047ab9 */ /* 0x000fe20000000a00 */
        /* <DEDUP_REMOVED lines=11> */
.L_x_3824:
[----:B------:R-:W-:Y:S01]  /*113a0*/  ULDC.64 UR4, c[0x0][0x9f8] ;  /* 0x00027e0000047ab9 */ /* 0x000fe20000000a00 */
[----:B------:R-:W-:Y:S01]  /*113b0*/  IMAD.U32 R5, RZ, RZ, UR43 ;  /* 0x0000002bff057e24 */ /* 0x000fe2000f8e00ff */
[----:B------:R-:W-:Y:S01]  /*113c0*/  ISETP.NE.U32.AND P0, PT, RZ, UR4, PT ;  /* 0x00000004ff007c0c */ /* 0x000fe2000bf05070 */
[----:B------:R-:W-:Y:S01]  /*113d0*/  IMAD.U32 R0, RZ, RZ, UR43 ;  /* 0x0000002bff007e24 */ /* 0x000fe2000f8e00ff */
        /* <DEDUP_REMOVED lines=20> */
[----:B------:R-:W-:-:S03]  /*11520*/  UMOV UR6, 0xffffffff ;  /* 0xffffffff00067882 */ /* 0x000fc60000000000 */
[----:B------:R-:W2:Y:S02]  /*11530*/  @P0 LDC R5, c[0x0][0x42c] ;  /* 0x00010b00ff050b82 */ /* 0x000ea40000000800 */
[----:B------:R-:W-:-:S05]  /*11540*/  VOTEU.ALL UP1, P1 ;  /* 0x00000000003f7886 */ /* 0x000fca0000820000 */
[----:B------:R-:W-:Y:S01]  /*11550*/  @!UP1 UIADD3 UR4, UP0, UR44, 0x270, URZ ;  /* 0x000002702c049890 */ /* 0x000fe2000ff1e03f */
[----:B------:R-:W3:Y:S03]  /*11560*/  @P0 LDC R6, c[0x0][0x430] ;  /* 0x00010c00ff060b82 */ /* 0x000ee60000000800 */
[----:B------:R-:W-:-:S09]  /*11570*/  @!UP1 UIADD3.X UR5, URZ, UR45, URZ, UP0, !UPT ;  /* 0x0000002d3f059290 */ /* 0x000fd200087fe43f */
[----:B------:R1:W-:Y:S01]  /*11580*/  @!UP1 UTMAPF.L2.4D [UR40], [UR4] ;  /* 0x00000028040095b8 */ /* 0x0003e20008018000 */
[----:B--2---:R-:W-:Y:S01]  /*11590*/  @P0 IMAD.HI.U32 R5, R5, UR42, RZ ;  /* 0x0000002a05050c27 */ /* 0x004fe2000f8e00ff */
[----:B------:R2:W-:Y:S04]  /*115a0*/  @!UP1 UTMAPF.L2.4D [UR8], [UR4] ;  /* 0x00000008040095b8 */ /* 0x0005e80008018000 */
[----:B---3--:R-:W-:Y:S01]  /*115b0*/  @P0 SHF.R.U32.HI R4, RZ, R6, R5 ;  /* 0x00000006ff040219 */ /* 0x008fe20000011605 */
[----:B------:R-:W-:Y:S01]  /*115c0*/  IMAD.U32 R5, RZ, RZ, UR46 ;  /* 0x0000002eff057e24 */ /* 0x000fe2000f8e00ff */
[----:B-1----:R-:W-:Y:S01]  /*115d0*/  ISETP.NE.U32.AND P0, PT, R2, RZ, PT ;  /* 0x000000ff0200720c */ /* 0x002fe20003f05070 */
[----:B------:R2:W-:Y:S02]  /*115e0*/  @!UP1 UTMAPF.L2.4D [UR12], [UR4] ;  /* 0x0000000c040095b8 */ /* 0x0005e40008018000 */
[----:B------:R-:W-:Y:S01]  /*115f0*/  VIADD R5, R5, 0xffffffff ;  /* 0xffffffff05057836 */ /* 0x000fe20000000000 */
[----:B------:R-:W-:-:S04]  /*11600*/  ISETP.NE.AND.EX P0, PT, R3, RZ, PT, P0 ;  /* 0x000000ff0300720c */ /* 0x000fc80003f05300 */
[----:B----4-:R-:W-:Y:S01]  /*11610*/  SEL R6, R0, RZ, !P0 ;  /* 0x000000ff00067207 */ /* 0x010fe20004000000 */
[----:B--2---:R-:W-:Y:S08]  /*11620*/  BRA.DIV UR6, `(.L_x_3826) ;  /* 0x0000002a06387947 */ /* 0x004ff0000b800000 */
.L_x_3877:
[----:B------:R-:W-:Y:S01]  /*11630*/  UMOV UR4, 0xffffffff ;  /* 0xffffffff00047882 */ /* 0x000fe20000000000 */
[----:B------:R-:W-:Y:S02]  /*11640*/  SHF.R.S32.HI R18, RZ, 0x1f, R0 ;  /* 0x0000001fff127819 */ /* 0x000fe40000011400 */
[----:B------:R-:W-:Y:S05]  /*11650*/  BRA.DIV UR4, `(.L_x_3827) ;  /* 0x0000002a04587947 */ /* 0x000fea000b800000 */
[----:B------:R-:W-:-:S13]  /*11660*/  ELECT P6, URZ, PT ;  /* 0x00000000003f782f */ /* 0x000fda00038c0000 */
.L_x_3880:
[----:B------:R-:W-:Y:S05]  /*11670*/  @!P6 BRA `(.L_x_3828) ;  /* 0x0000000000f8e947 */ /* 0x000fea0003800000 */
[----:B------:R-:W-:Y:S01]  /*11680*/  IMAD.MOV.U32 R6, RZ, RZ, R0 ;  /* 0x000000ffff067224 */ /* 0x000fe200078e0000 */
[----:B------:R-:W-:Y:S06]  /*11690*/  @!P0 BRA `(.L_x_3829) ;  /* 0x0000000000488947 */ /* 0x000fec0003800000 */
[----:B------:R-:W1:Y:S01]  /*116a0*/  LDC R11, c[0x0][0x41c] ;  /* 0x00010700ff0b7b82 */ /* 0x000e620000000800 */
[----:B------:R-:W-:Y:S01]  /*116b0*/  IMAD.MOV.U32 R10, RZ, RZ, R5 ;  /* 0x000000ffff0a7224 */ /* 0x000fe200078e0005 */
[----:B------:R-:W-:Y:S02]  /*116c0*/  ULDC.64 UR4, c[0x0][0x408] ;  /* 0x0001020000047ab9 */ /* 0x000fe40000000a00 */
        /* <DEDUP_REMOVED lines=13> */
[----:B------:R-:W-:-:S04]  /*117a0*/  IMAD.MOV R10, RZ, RZ, -R10 ;  /* 0x000000ffff0a7224 */ /* 0x000fc800078e0a0a */
[----:B------:R-:W-:-:S07]  /*117b0*/  IMAD R5, R11, R10, R5 ;  /* 0x0000000a0b057224 */ /* 0x000fce00078e0205 */
.L_x_3829:
[----:B------:R-:W2:Y:S01]  /*117c0*/  S2R R7, SR_TID.X ;  /* 0x0000000000077919 */ /* 0x000ea20000002100 */
[----:B-1----:R-:W-:Y:S02]  /*117d0*/  LEA R8, R16, UR38, 0x3 ;  /* 0x0000002610087c11 */ /* 0x002fe4000f8e18ff */
[----:B--2---:R-:W-:Y:S02]  /*117e0*/  LOP3.LUT R9, R7, 0x7f, RZ, 0xc0, !PT ;  /* 0x0000007f07097812 */ /* 0x004fe400078ec0ff */
[----:B------:R-:W-:Y:S02]  /*117f0*/  SHF.L.U32 R7, R17, 0x1f, RZ ;  /* 0x0000001f11077819 */ /* 0x000fe400000006ff */
[----:B------:R-:W-:Y:S02]  /*11800*/  ISETP.NE.AND P3, PT, R9, RZ, PT ;  /* 0x000000ff0900720c */ /* 0x000fe40003f65270 */
[----:B------:R-:W1:Y:S02]  /*11810*/  SYNCS.PHASECHK.TRANS64.TRYWAIT P2, [R8+URZ+0x30840], R7 ;  /* 0x03084007080075a7 */ /* 0x000e64000804017f */
[----:B-1----:R-:W-:Y:S09]  /*11820*/  @!P2 BRA `(.L_x_3830) ;  /* 0x000000280004a947 */ /* 0x002ff20003800000 */
.L_x_3881:
        /* <DEDUP_REMOVED lines=8> */
.L_x_3831:
        /* <DEDUP_REMOVED lines=27> */
.L_x_3828:
        /* <DEDUP_REMOVED lines=13> */
[----:B------:R-:W-:Y:S01]  /*11b30*/  UIADD3 UR16, UR38, 0x1a400, URZ ;  /* 0x0001a40026107890 */ /* 0x000fe2000fffe03f */
[----:B------:R-:W-:Y:S01]  /*11b40*/  UMOV UR11, UR41 ;  /* 0x00000029000b7c82 */ /* 0x000fe20008000000 */
[----:B------:R1:W-:Y:S01]  /*11b50*/  @P2 SYNCS.ARRIVE.TRANS64 RZ, [UR38+0x30800], R7 ;  /* 0x03080007ffff29a7 */ /* 0x0003e20008000026 */
[----:B------:R-:W-:Y:S01]  /*11b60*/  UMOV UR12, UR42 ;  /* 0x0000002a000c7c82 */ /* 0x000fe20008000000 */
[----:B------:R-:W-:Y:S01]  /*11b70*/  UMOV UR13, UR43 ;  /* 0x0000002b000d7c82 */ /* 0x000fe20008000000 */
[----:B------:R-:W-:Y:S01]  /*11b80*/  UMOV UR6, 0x0 ;  /* 0x0000000000067882 */ /* 0x000fe20000000000 */
[----:B------:R-:W-:Y:S01]  /*11b90*/  UMOV UR7, 0x12f00000 ;  /* 0x12f0000000077882 */ /* 0x000fe20000000000 */
[----:B------:R-:W-:Y:S01]  /*11ba0*/  UMOV UR10, URZ ;  /* 0x0000003f000a7c82 */ /* 0x000fe20008000000 */
[----:B------:R-:W-:Y:S01]  /*11bb0*/  UMOV UR27, UR41 ;  /* 0x00000029001b7c82 */ /* 0x000fe20008000000 */
[----:B------:R-:W-:Y:S01]  /*11bc0*/  UMOV UR28, UR42 ;  /* 0x0000002a001c7c82 */ /* 0x000fe20008000000 */
[----:B-1----:R-:W-:Y:S01]  /*11bd0*/  IMAD.U32 R7, RZ, RZ, UR14 ;  /* 0x0000000eff077e24 */ /* 0x002fe2000f8e00ff */
[----:B------:R-:W-:Y:S01]  /*11be0*/  UMOV UR29, UR43 ;  /* 0x0000002b001d7c82 */ /* 0x000fe20008000000 */
[----:B------:R-:W-:Y:S01]  /*11bf0*/  UMOV UR26, 0x40 ;  /* 0x00000040001a7882 */ /* 0x000fe20000000000 */
[----:B------:R-:W-:Y:S01]  /*11c00*/  UMOV UR25, UR9 ;  /* 0x0000000900197c82 */ /* 0x000fe20008000000 */
[----:B------:R-:W-:Y:S01]  /*11c10*/  UMOV UR19, UR41 ;  /* 0x0000002900137c82 */ /* 0x000fe20008000000 */
[----:B------:R-:W-:Y:S01]  /*11c20*/  SHF.L.U32 R7, R7, 0x1f, RZ ;  /* 0x0000001f07077819 */ /* 0x000fe200000006ff */
        /* <DEDUP_REMOVED lines=9> */
.L_x_3882:
        /* <DEDUP_REMOVED lines=10> */
[----:B------:R-:W-:Y:S01]  /*11d60*/  ISETP.NE.U32.AND P2, PT, R7, 0x1, PT ;  /* 0x000000010700780c */ /* 0x000fe20003f45070 */
[----:B------:R-:W-:-:S12]  /*11d70*/  IMAD.U32 R7, RZ, RZ, UR4 ;  /* 0x00000004ff077e24 */ /* 0x000fd8000f8e00ff */
        /* <DEDUP_REMOVED lines=27> */
.L_x_3837:
[----:B-1----:R-:W1:Y:S01]  /*11f30*/  S2R R2, SR_TID.X ;  /* 0x0000000000027919 */ /* 0x002e620000002100 */
[----:B------:R-:W-:Y:S02]  /*11f40*/  LEA R3, R10, UR38, 0x3 ;  /* 0x000000260a037c11 */ /* 0x000fe4000f8e18ff */
[----:B-1----:R-:W-:Y:S02]  /*11f50*/  LOP3.LUT R9, R2, 0x7f, RZ, 0xc0, !PT ;  /* 0x0000007f02097812 */ /* 0x002fe400078ec0ff */
[----:B------:R-:W-:Y:S02]  /*11f60*/  SHF.L.U32 R2, R12, 0x1f, RZ ;  /* 0x0000001f0c027819 */ /* 0x000fe400000006ff */
[----:B------:R-:W-:Y:S02]  /*11f70*/  ISETP.NE.AND P2, PT, R9, RZ, PT ;  /* 0x000000ff0900720c */ /* 0x000fe40003f45270 */
[----:B------:R-:W1:Y:S02]  /*11f80*/  SYNCS.PHASECHK.TRANS64.TRYWAIT P3, [R3+URZ+0x30840], R2 ;  /* 0x03084002030075a7 */ /* 0x000e64000806017f */
[----:B-1----:R-:W-:Y:S09]  /*11f90*/  @!P3 BRA `(.L_x_3838) ;  /* 0x000000200054b947 */ /* 0x002ff20003800000 */
.L_x_3883:
        /* <DEDUP_REMOVED lines=8> */
.L_x_3839:
[----:B------:R-:W-:Y:S01]  /*12020*/  R2UR UR8, R10 ;  /* 0x000000000a0872ca */ /* 0x000fe200000e0000 */
[----:B------:R-:W-:Y:S01]  /*12030*/  UIADD3 UR4, UP0, UR44, 0x370, URZ ;  /* 0x000003702c047890 */ /* 0x000fe2000ff1e03f */
[----:B------:R-:W-:Y:S01]  /*12040*/  R2UR UR9, R3 ;  /* 0x00000000030972ca */ /* 0x000fe200000e0000 */
[----:B------:R-:W-:Y:S01]  /*12050*/  UIADD3 UR19, UR38, 0x30800, URZ ;  /* 0x0003080026137890 */ /* 0x000fe2000fffe03f */
[----:B------:R-:W-:Y:S01]  /*12060*/  R2UR UR11, R7 ;  /* 0x00000000070b72ca */ /* 0x000fe200000e0000 */
[----:B------:R-:W-:Y:S01]  /*12070*/  UIADD3.X UR5, URZ, UR45, URZ, UP0, !UPT ;  /* 0x0000002d3f057290 */ /* 0x000fe200087fe43f */
[----:B------:R-:W-:Y:S01]  /*12080*/  R2UR UR12, R4 ;  /* 0x00000000040c72ca */ /* 0x000fe200000e0000 */
[----:B------:R-:W-:Y:S01]  /*12090*/  UMOV UR10, URZ ;  /* 0x0000003f000a7c82 */ /* 0x000fe20008000000 */
[----:B-----5:R-:W-:Y:S01]  /*120a0*/  R2UR UR13, R8 ;  /* 0x00000000080d72ca */ /* 0x020fe200000e0000 */
[----:B------:R-:W-:Y:S01]  /*120b0*/  UMOV UR6, 0x0 ;  /* 0x0000000000067882 */ /* 0x000fe20000000000 */
[----:B------:R-:W-:Y:S01]  /*120c0*/  UMOV UR7, 0x14f00000 ;  /* 0x14f0000000077882 */ /* 0x000fe20000000000 */
[----:B------:R-:W-:Y:S01]  /*120d0*/  UMOV UR17, 0x40 ;  /* 0x0000004000117882 */ /* 0x000fe20000000000 */
[----:B------:R-:W-:Y:S01]  /*120e0*/  UMOV UR18, 0x80 ;  /* 0x0000008000127882 */ /* 0x000fe20000000000 */
[----:B------:R-:W-:Y:S01]  /*120f0*/  UIMAD UR8, UR8, 0x9000, UR38 ;  /* 0x00009000080878a4 */ /* 0x000fe2000f8e0226 */
[----:B-1----:R-:W-:Y:S01]  /*12100*/  SHF.L.U32 R3, R17, 0x1f, RZ ;  /* 0x0000001f11037819 */ /* 0x002fe200000006ff */
[----:B------:R-:W-:Y:S01]  /*12110*/  UIADD3 UR9, UR9, 0x30830, URZ ;  /* 0x0003083009097890 */ /* 0x000fe2000fffe03f */
[----:B------:R-:W-:Y:S01]  /*12120*/  LEA R2, R16, UR19, 0x3 ;  /* 0x0000001310027c11 */ /* 0x000fe2000f8e18ff */
[----:B------:R-:W-:-:S02]  /*12130*/  UIMAD UR11, UR11, 0x60, URZ ;  /* 0x000000600b0b78a4 */ /* 0x000fc4000f8e023f */
        /* <DEDUP_REMOVED lines=13> */
.L_x_3884:
        /* <DEDUP_REMOVED lines=9> */
.L_x_3841:
        /* <DEDUP_REMOVED lines=10> */
[----:B------:R-:W-:-:S02]  /*12340*/  IMAD.MOV.U32 R6, RZ, RZ, R8 ;  /* 0x000000ffff067224 */ /* 0x000fc400078e0008 */
[----:B------:R-:W-:Y:S01]  /*12350*/  IMAD.MOV.U32 R5, RZ, RZ, R7 ;  /* 0x000000ffff057224 */ /* 0x000fe200078e0007 */
[----:B------:R-:W-:Y:S02]  /*12360*/  UIMAD UR15, UR9, 0x9000, UR38 ;  /* 0x00009000090f78a4 */ /* 0x000fe4000f8e0226 */
[----:B------:R-:W-:Y:S02]  /*12370*/  ULEA UR9, UR9, UR38, 0x3 ;  /* 0x0000002609097291 */ /* 0x000fe4000f8e183f */
[----:B------:R-:W-:Y:S02]  /*12380*/  UIMAD UR11, UR11, 0x60, URZ ;  /* 0x000000600b0b78a4 */ /* 0x000fe4000f8e023f */
[----:B------:R-:W-:Y:S02]  /*12390*/  UIADD3 UR8, UR15, 0x400, URZ ;  /* 0x000004000f087890 */ /* 0x000fe4000fffe03f */
[----:B------:R-:W-:Y:S02]  /*123a0*/  UIADD3 UR9, UR9, 0x30850, URZ ;  /* 0x0003085009097890 */ /* 0x000fe4000fffe03f */
[----:B------:R-:W-:-:S02]  /*123b0*/  UIADD3 UR14, UR15, 0x3400, URZ ;  /* 0x000034000f0e7890 */ /* 0x000fc4000fffe03f */
        /* <DEDUP_REMOVED lines=10> */
.L_x_3836:
[----:B------:R-:W-:Y:S05]  /*12460*/  BSYNC B0 ;  /* 0x0000000000007941 */ /* 0x000fea0003800000 */
.L_x_3835:
[----:B------:R-:W-:Y:S01]  /*12470*/  UIADD3 UR4, UR46, -0x3, URZ ;  /* 0xfffffffd2e047890 */ /* 0x000fe2000fffe03f */
[----:B------:R-:W-:Y:S02]  /*12480*/  IMAD.MOV.U32 R16, RZ, RZ, R10 ;  /* 0x000000ffff107224 */ /* 0x000fe400078e000a */
[----:B------:R-:W-:-:S03]  /*12490*/  IMAD.MOV.U32 R17, RZ, RZ, R12 ;  /* 0x000000ffff117224 */ /* 0x000fc600078e000c */
[----:B------:R-:W-:-:S07]  /*124a0*/  IMAD.U32 R7, RZ, RZ, UR4 ;  /* 0x00000004ff077e24 */ /* 0x000fce000f8e00ff */
.L_x_3834:
[----:B------:R-:W-:Y:S01]  /*124b0*/  ULOP3.LUT UR4, URZ, UR46, URZ, 0x33, !UPT ;  /* 0x0000002e3f047292 */ /* 0x000fe2000f8e333f */
[----:B------:R-:W-:Y:S01]  /*124c0*/  VIADD R11, R11, 0xfffffffe ;  /* 0xfffffffe0b0b7836 */ /* 0x000fe20000000000 */
[----:B------:R-:W-:Y:S04]  /*124d0*/  BSSY B0, `(.L_x_3833) ;  /* 0x00000e4000007945 */ /* 0x000fe80003800000 */
[----:B------:R-:W-:-:S13]  /*124e0*/  ISETP.NE.AND P2, PT, R11, UR4, PT ;  /* 0x000000040b007c0c */ /* 0x000fda000bf45270 */
[----:B------:R-:W-:Y:S05]  /*124f0*/  @!P2 BRA `(.L_x_3842) ;  /* 0x0000000c0084a947 */ /* 0x000fea0003800000 */
[----:B------:R-:W-:-:S07]  /*12500*/  IMAD.MOV.U32 R8, RZ, RZ, R6 ;  /* 0x000000ffff087224 */ /* 0x000fce00078e0006 */
.L_x_3857:
[----:B------:R-:W-:Y:S01]  /*12510*/  VIADD R10, R16, 0x1 ;  /* 0x00000001100a7836 */ /* 0x000fe20000000000 */
        /* <DEDUP_REMOVED lines=21> */
[----:B------:R-:W-:-:S04]  /*12670*/  IMAD.WIDE.U32 R2, R0, UR36, R2 ;  /* 0x0000002400027c25 */ /* 0x000fc8000f8e0002 */
[----:B------:R-:W-:Y:S01]  /*12680*/  IMAD.IADD R13, R13, 0x1, R3 ;  /* 0x000000010d0d7824 */ /* 0x000fe200078e0203 */
[----:B-1----:R-:W-:-:S04]  /*12690*/  LEA R8, P2, R2, R8, 0x2 ;  /* 0x0000000802087211 */ /* 0x002fc800078410ff */
[----:B------:R-:W-:-:S05]  /*126a0*/  LEA.HI.X R9, R2, R9, R13, 0x2, P2 ;  /* 0x0000000902097211 */ /* 0x000fca00010f140d */
[----:B------:R1:W5:Y:S04]  /*126b0*/  LDG.E R8, desc[UR60][R8.64] ;  /* 0x0000003c08087981 */ /* 0x000368000c1e1900 */
.L_x_3845:
[----:B------:R-:W1:Y:S01]  /*126c0*/  S2R R2, SR_TID.X ;  /* 0x0000000000027919 */ /* 0x000e620000002100 */
[----:B------:R-:W-:Y:S02]  /*126d0*/  LEA R3, R10, UR38, 0x3 ;  /* 0x000000260a037c11 */ /* 0x000fe4000f8e18ff */
[----:B-1----:R-:W-:Y:S02]  /*126e0*/  LOP3.LUT R9, R2, 0x7f, RZ, 0xc0, !PT ;  /* 0x0000007f02097812 */ /* 0x002fe400078ec0ff */
[----:B------:R-:W-:Y:S02]  /*126f0*/  SHF.L.U32 R2, R11, 0x1f, RZ ;  /* 0x0000001f0b027819 */ /* 0x000fe400000006ff */
[----:B------:R-:W-:Y:S02]  /*12700*/  ISETP.NE.AND P2, PT, R9, RZ, PT ;  /* 0x000000ff0900720c */ /* 0x000fe40003f45270 */
[----:B------:R-:W1:Y:S02]  /*12710*/  SYNCS.PHASECHK.TRANS64.TRYWAIT P3, [R3+URZ+0x30840], R2 ;  /* 0x03084002030075a7 */ /* 0x000e64000806017f */
[----:B-1----:R-:W-:Y:S09]  /*12720*/  @!P3 BRA `(.L_x_3846) ;  /* 0x000000180098b947 */ /* 0x002ff20003800000 */
.L_x_3885:
        /* <DEDUP_REMOVED lines=8> */
.L_x_3847:
        /* <DEDUP_REMOVED lines=14> */
[----:B------:R-:W-:Y:S01]  /*12890*/  SHF.L.U32 R17, R17, 0x1f, RZ ;  /* 0x0000001f11117819 */ /* 0x000fe200000006ff */
[----:B------:R-:W-:Y:S01]  /*128a0*/  UIADD3 UR9, UR9, 0x30830, URZ ;  /* 0x0003083009097890 */ /* 0x000fe2000fffe03f */
[----:B-1----:R-:W-:Y:S01]  /*128b0*/  LEA R2, R16, UR19, 0x3 ;  /* 0x0000001310027c11 */ /* 0x002fe2000f8e18ff */
        /* <DEDUP_REMOVED lines=14> */
.L_x_3886:
        /* <DEDUP_REMOVED lines=8> */
.L_x_3849:
        /* <DEDUP_REMOVED lines=12> */
[----:B------:R-:W-:Y:S01]  /*12ae0*/  UIMAD UR8, UR8, 0x9000, UR38 ;  /* 0x00009000080878a4 */ /* 0x000fe2000f8e0226 */
[----:B------:R-:W-:Y:S01]  /*12af0*/  IMAD.MOV.U32 R6, RZ, RZ, R8 ;  /* 0x000000ffff067224 */ /* 0x000fe200078e0008 */
[----:B------:R-:W-:Y:S02]  /*12b00*/  UIMAD UR11, UR11, 0x60, URZ ;  /* 0x000000600b0b78a4 */ /* 0x000fe4000f8e023f */
[----:B------:R-:W-:Y:S02]  /*12b10*/  UIADD3 UR9, UR9, 0x50, URZ ;  /* 0x0000005009097890 */ /* 0x000fe4000fffe03f */
        /* <DEDUP_REMOVED lines=13> */
.L_x_3844:
[----:B------:R-:W-:Y:S05]  /*12bf0*/  BSYNC B1 ;  /* 0x0000000000017941 */ /* 0x000fea0003800000 */
.L_x_3843:
[----:B------:R-:W-:Y:S01]  /*12c00*/  VIADD R16, R10, 0x1 ;  /* 0x000000010a107836 */ /* 0x000fe20000000000 */
[----:B------:R-:W-:Y:S01]  /*12c10*/  BSSY B1, `(.L_x_3850) ;  /* 0x000006c000017945 */ /* 0x000fe20003800000 */
[----:B------:R-:W-:-:S03]  /*12c20*/  VIADD R12, R7, 0xffffffff ;  /* 0xffffffff070c7836 */ /* 0x000fc60000000000 */
[----:B------:R-:W-:-:S04]  /*12c30*/  ISETP.NE.AND P2, PT, R16, 0x2, PT ;  /* 0x000000021000780c */ /* 0x000fc80003f45270 */
[----:B-1----:R-:W-:Y:S02]  /*12c40*/  SEL R2, RZ, 0x1, P2 ;  /* 0x00000001ff027807 */ /* 0x002fe40001000000 */
[----:B------:R-:W-:Y:S02]  /*12c50*/  SEL R16, R16, RZ, P2 ;  /* 0x000000ff10107207 */ /* 0x000fe40001000000 */
[----:B------:R-:W-:Y:S01]  /*12c60*/  LOP3.LUT R17, R11, R2, RZ, 0x3c, !PT ;  /* 0x000000020b117212 */ /* 0x000fe200078e3cff */
[----:B------:R-:W-:Y:S06]  /*12c70*/  @!P6 BRA `(.L_x_3851) ;  /* 0x000000040094e947 */ /* 0x000fec0003800000 */
[----:B------:R-:W-:Y:S01]  /*12c80*/  IMAD.MOV.U32 R13, RZ, RZ, R12 ;  /* 0x000000ffff0d7224 */ /* 0x000fe200078e000c */
[----:B------:R-:W-:Y:S06]  /*12c90*/  @!P0 BRA `(.L_x_3852) ;  /* 0x0000000000448947 */ /* 0x000fec0003800000 */
[----:B------:R-:W1:Y:S02]  /*12ca0*/  LDC R8, c[0x0][0x41c] ;  /* 0x00010700ff087b82 */ /* 0x000e640000000800 */
        /* <DEDUP_REMOVED lines=16> */
.L_x_3852:
[----:B------:R-:W-:Y:S02]  /*12db0*/  LEA R2, R16, UR38, 0x3 ;  /* 0x0000002610027c11 */ /* 0x000fe4000f8e18ff */
[----:B------:R-:W-:-:S04]  /*12dc0*/  SHF.L.U32 R3, R17, 0x1f, RZ ;  /* 0x0000001f11037819 */ /* 0x000fc800000006ff */
[----:B------:R-:W2:Y:S02]  /*12dd0*/  SYNCS.PHASECHK.TRANS64.TRYWAIT P2, [R2+URZ+0x30840], R3 ;  /* 0x03084003020075a7 */ /* 0x000ea4000804017f */
[----:B--2---:R-:W-:Y:S05]  /*12de0*/  @!P2 BRA `(.L_x_3853) ;  /* 0x000000140010a947 */ /* 0x004fea0003800000 */
.L_x_3887:
        /* <DEDUP_REMOVED lines=11> */
.L_x_3854:
        /* <DEDUP_REMOVED lines=14> */
[----:B--2---:R-:W-:Y:S01]  /*12f80*/  LEA R2, R10, UR19, 0x3 ;  /* 0x000000130a027c11 */ /* 0x004fe2000f8e18ff */
[----:B------:R-:W-:-:S02]  /*12f90*/  ULEA UR9, UR9, UR19, 0x3 ;  /* 0x0000001309097291 */ /* 0x000fc4000f8e183f */
[----:B------:R-:W-:Y:S02]  /*12fa0*/  UIMAD UR11, UR11, 0x60, URZ ;  /* 0x000000600b0b78a4 */ /* 0x000fe4000f8e023f */
[----:B------:R-:W-:Y:S02]  /*12fb0*/  UIADD3 UR14, UR8, 0x1e400, URZ ;  /* 0x0001e400080e7890 */ /* 0x000fe4000fffe03f */
        /* <DEDUP_REMOVED lines=13> */
.L_x_3888:
        /* <DEDUP_REMOVED lines=8> */
.L_x_3856:
        /* <DEDUP_REMOVED lines=28> */
.L_x_3851:
[----:B------:R-:W-:Y:S05]  /*132d0*/  BSYNC B1 ;  /* 0x0000000000017941 */ /* 0x000fea0003800000 */
.L_x_3850:
[----:B------:R-:W-:Y:S01]  /*132e0*/  ISETP.GT.AND P2, PT, R12, UR39, PT ;  /* 0x000000270c007c0c */ /* 0x000fe2000bf44270 */
[----:B------:R-:W-:-:S12]  /*132f0*/  VIADD R7, R7, 0xfffffffe ;  /* 0xfffffffe07077836 */ /* 0x000fd80000000000 */
[----:B------:R-:W-:Y:S05]  /*13300*/  @P2 BRA `(.L_x_3857) ;  /* 0xfffffff000802947 */ /* 0x000fea000383ffff */
.L_x_3842:
[----:B------:R-:W-:Y:S05]  /*13310*/  BSYNC B0 ;  /* 0x0000000000007941 */ /* 0x000fea0003800000 */
.L_x_3833:
[----:B------:R-:W-:Y:S04]  /*13320*/  BSSY B0, `(.L_x_3858) ;  /* 0x000000e000007945 */ /* 0x000fe80003800000 */
[----:B------:R-:W-:Y:S05]  /*13330*/  @P1 BRA `(.L_x_3859) ;  /* 0x0000000000301947 */ /* 0x000fea0003800000 */
[----:B-1----:R-:W1:Y:S01]  /*13340*/  S2R R7, SR_LANEID ;  /* 0x0000000000077919 */ /* 0x002e620000000000 */
        /* <DEDUP_REMOVED lines=11> */
.L_x_3859:
[----:B------:R-:W-:Y:S05]  /*13400*/  BSYNC B0 ;  /* 0x0000000000007941 */ /* 0x000fea0003800000 */
.L_x_3858:
        /* <DEDUP_REMOVED lines=9> */
.L_x_3889:
        /* <DEDUP_REMOVED lines=8> */
.L_x_3863:
        /* <DEDUP_REMOVED lines=27> */
.L_x_3861:
[----:B------:R-:W-:Y:S05]  /*136d0*/  BSYNC B0 ;  /* 0x0000000000007941 */ /* 0x000fea0003800000 */
.L_x_3860:
[----:B------:R-:W-:Y:S02]  /*136e0*/  VIADD R16, R16, 0x1 ;  /* 0x0000000110107836 */ /* 0x000fe40000000000 */
[----:B------:R-:W-:-:S03]  /*136f0*/  IMAD.MOV.U32 R13, RZ, RZ, R19 ;  /* 0x000000ffff0d7224 */ /* 0x000fc600078e0013 */
[----:B------:R-:W-:-:S04]  /*13700*/  ISETP.NE.AND P0, PT, R16, 0x2, PT ;  /* 0x000000021000780c */ /* 0x000fc80003f05270 */
[----:B-1----:R-:W-:Y:S02]  /*13710*/  SEL R0, RZ, 0x1, P0 ;  /* 0x00000001ff007807 */ /* 0x002fe40000000000 */
[----:B------:R-:W-:Y:S02]  /*13720*/  SEL R16, R16, RZ, P0 ;  /* 0x000000ff10107207 */ /* 0x000fe40000000000 */
[----:B------:R-:W-:-:S07]  /*13730*/  LOP3.LUT R17, R17, R0, RZ, 0x3c, !PT ;  /* 0x0000000011117212 */ /* 0x000fce00078e3cff */
.L_x_3822:
[----:B------:R-:W-:Y:S05]  /*13740*/  BSYNC B6 ;  /* 0x0000000000067941 */ /* 0x000fea0003800000 */
.L_x_3820:
[----:B------:R-:W-:-:S03]  /*13750*/  UMOV UR4, 0xffffffff ;  /* 0xffffffff00047882 */ /* 0x000fc60000000000 */
[----:B------:R-:W-:Y:S05]  /*13760*/  BRA.DIV UR4, `(.L_x_3864) ;  /* 0x0000000a04ec7947 */ /* 0x000fea000b800000 */
[----:B------:R1:W2:Y:S02]  /*13770*/  SHFL.IDX PT, R14, R13, RZ, 0x1f ;  /* 0x00001fff0d0e7589 */ /* 0x0002a400000e0000 */
.L_x_3892:
        /* <DEDUP_REMOVED lines=14> */
.L_x_3811:
        /* <DEDUP_REMOVED lines=11> */
.L_x_3893:
        /* <DEDUP_REMOVED lines=16> */
.L_x_3869:
[----:B------:R-:W-:Y:S01]  /*13a10*/  VIADD R3, R7, 0x30840 ;  /* 0x0003084007037836 */ /* 0x000fe20000000000 */
[----:B------:R-:W-:Y:S01]  /*13a20*/  SHF.L.U32 R4, R17, 0x1f, RZ ;  /* 0x0000001f11047819 */ /* 0x000fe200000006ff */
[C---:B------:R-:W-:Y:S02]  /*13a30*/  VIADD R0, R16.reuse, 0x1 ;  /* 0x0000000110007836 */ /* 0x040fe40000000000 */
[----:B------:R-:W-:-:S03]  /*13a40*/  IMAD R5, R16, 0x8, R3 ;  /* 0x0000000810057824 */ /* 0x000fc600078e0203 */
[----:B------:R-:W-:Y:S01]  /*13a50*/  ISETP.NE.AND P1, PT, R0, 0x2, PT ;  /* 0x000000020000780c */ /* 0x000fe20003f25270 */
[----:B------:R-:W2:Y:S03]  /*13a60*/  SYNCS.PHASECHK.TRANS64.TRYWAIT P0, [R5+URZ], R4 ;  /* 0x00000004050075a7 */ /* 0x000ea6000800017f */
[----:B------:R-:W-:-:S04]  /*13a70*/  SEL R2, RZ, 0x1, P1 ;  /* 0x00000001ff027807 */ /* 0x000fc80000800000 */
[----:B------:R-:W-:Y:S02]  /*13a80*/  LOP3.LUT R17, R17, R2, RZ, 0x3c, !PT ;  /* 0x0000000211117212 */ /* 0x000fe400078e3cff */
[----:B------:R-:W-:Y:S02]  /*13a90*/  SEL R2, R0, RZ, P1 ;  /* 0x000000ff00027207 */ /* 0x000fe40000800000 */
[----:B------:R-:W-:-:S03]  /*13aa0*/  SHF.L.U32 R0, R17, 0x1f, RZ ;  /* 0x0000001f11007819 */ /* 0x000fc600000006ff */
[----:B------:R-:W-:Y:S01]  /*13ab0*/  IMAD R3, R2, 0x8, R3 ;  /* 0x0000000802037824 */ /* 0x000fe200078e0203 */
[----:B--2---:R-:W-:Y:S06]  /*13ac0*/  @!P0 BRA `(.L_x_3870) ;  /* 0x00000008004c8947 */ /* 0x004fec0003800000 */
.L_x_3894:
[----:B------:R-:W3:Y:S02]  /*13ad0*/  SYNCS.PHASECHK.TRANS64.TRYWAIT P0, [R3+URZ], R0 ;  /* 0x00000000030075a7 */ /* 0x000ee4000800017f */
[----:B---3--:R-:W-:Y:S05]  /*13ae0*/  @!P0 BRA `(.L_x_3871) ;  /* 0x0000000800588947 */ /* 0x008fea0003800000 */
.L_x_3895:
[----:B------:R-:W-:Y:S05]  /*13af0*/  @!P2 BRA `(.L_x_3872) ;  /* 0x000000000004a947 */ /* 0x000fea0003800000 */
[----:B------:R-:W-:Y:S01]  /*13b00*/  BPT.TRAP 0x1 ;  /* 0x000000040000795c */ /* 0x000fe20000300000 */
.L_x_3872:
[----:B---3--:R-:W-:-:S04]  /*13b10*/  VIADD R3, R7, 0x30860 ;  /* 0x0003086007037836 */ /* 0x008fc80000000000 */
[----:B--2---:R-:W-:-:S04]  /*13b20*/  IMAD R5, R16, 0x8, R3 ;  /* 0x0000000810057824 */ /* 0x004fc800078e0203 */
[----:B------:R-:W2:Y:S02]  /*13b30*/  SYNCS.PHASECHK.TRANS64.TRYWAIT P0, [R5+URZ], R4 ;  /* 0x00000004050075a7 */ /* 0x000ea4000800017f */
[----:B--2---:R-:W-:Y:S05]  /*13b40*/  @!P0 BRA `(.L_x_3873) ;  /* 0x0000000800548947 */ /* 0x004fea0003800000 */
.L_x_3896:
[----:B------:R-:W-:-:S07]  /*13b50*/  IMAD R3, R2, 0x8, R3 ;  /* 0x0000000802037824 */ /* 0x000fce00078e0203 */
.L_x_3874:
[----:B---3--:R3:W4:Y:S02]  /*13b60*/  SYNCS.PHASECHK.TRANS64.TRYWAIT P0, [R3+URZ], R0 ;  /* 0x00000000030075a7 */ /* 0x008724000800017f */
[----:B----4-:R-:W-:Y:S05]  /*13b70*/  @!P0 NANOSLEEP.SYNCS 0x989680 ;  /* 0x009896800000895d */ /* 0x010fea0003900000 */
[----:B------:R-:W4:Y:S02]  /*13b80*/  @!P0 SYNCS.PHASECHK.TRANS64 P0, [R3+URZ], R0 ;  /* 0x00000000030085a7 */ /* 0x000f24000800007f */
[----:B----4-:R-:W-:Y:S05]  /*13b90*/  @!P0 BRA `(.L_x_3874) ;  /* 0xfffffffc00f08947 */ /* 0x010fea000383ffff */
.L_x_3868:
[----:B------:R-:W-:Y:S05]  /*13ba0*/  BSYNC B0 ;  /* 0x0000000000007941 */ /* 0x000fea0003800000 */
.L_x_3867:
[----:B------:R-:W-:Y:S05]  /*13bb0*/  EXIT ;  /* 0x000000000000794d */ /* 0x000fea0003800000 */
.L_x_3728:
[----:B-1----:R-:W-:-:S04]  /*13bc0*/  IMAD.U32 R3, RZ, RZ, UR37 ;  /* 0x00000025ff037e24 */ /* 0x002fc8000f8e00ff */
[----:B------:R1:W2:Y:S03]  /*13bd0*/  SYNCS.PHASECHK.TRANS64.TRYWAIT P1, [R3+URZ+0x30800], R0 ;  /* 0x03080000030075a7 */ /* 0x0002a6000802017f */
[----:B--2---:R-:W-:Y:S05]  /*13be0*/  @!P1 NANOSLEEP.SYNCS 0x989680 ;  /* 0x009896800000995d */ /* 0x004fea0003900000 */
[----:B------:R-:W2:Y:S02]  /*13bf0*/  @!P1 SYNCS.PHASECHK.TRANS64 P1, [R3+URZ+0x30800], R0 ;  /* 0x03080000030095a7 */ /* 0x000ea4000802007f */
[----:B--2---:R-:W-:Y:S05]  /*13c00*/  @!P1 BRA `(.L_x_3728) ;  /* 0xfffffffc00ec9947 */ /* 0x004fea000383ffff */
[----:B------:R-:W-:Y:S05]  /*13c10*/  BRA `(.L_x_3875) ;  /* 0xfffffedc00b87947 */ /* 0x000fea000383ffff */
.L_x_3732:
[----:B--2---:R2:W3:Y:S02]  /*13c20*/  SYNCS.PHASECHK.TRANS64.TRYWAIT P1, [R5+URZ+0x30830], R0 ;  /* 0x03083000050075a7 */ /* 0x0044e4000802017f */
[----:B---3--:R-:W-:Y:S05]  /*13c30*/  @!P1 NANOSLEEP.SYNCS 0x989680 ;  /* 0x009896800000995d */ /* 0x008fea0003900000 */
[----:B------:R-:W3:Y:S02]  /*13c40*/  @!P1 SYNCS.PHASECHK.TRANS64 P1, [R5+URZ+0x30830], R0 ;  /* 0x03083000050095a7 */ /* 0x000ee4000802007f */
[----:B---3--:R-:W-:Y:S05]  /*13c50*/  @!P1 BRA `(.L_x_3732) ;  /* 0xfffffffc00f09947 */ /* 0x008fea000383ffff */
[----:B------:R-:W-:Y:S05]  /*13c60*/  BRA `(.L_x_3731) ;  /* 0xfffffedc00e47947 */ /* 0x000fea000383ffff */
.L_x_3748:
[----:B--2---:R-:W-:-:S04]  /*13c70*/  IMAD.U32 R21, RZ, RZ, UR7 ;  /* 0x00000007ff157e24 */ /* 0x004fc8000f8e00ff */
[----:B------:R2:W3:Y:S03]  /*13c80*/  SYNCS.PHASECHK.TRANS64.TRYWAIT P1, [R21+URZ+0x30830], R18 ;  /* 0x03083012150075a7 */ /* 0x0004e6000802017f */
[----:B---3--:R-:W-:Y:S05]  /*13c90*/  @!P1 NANOSLEEP.SYNCS 0x989680 ;  /* 0x009896800000995d */ /* 0x008fea0003900000 */
[----:B------:R-:W3:Y:S02]  /*13ca0*/  @!P1 SYNCS.PHASECHK.TRANS64 P1, [R21+URZ+0x30830], R18 ;  /* 0x03083012150095a7 */ /* 0x000ee4000802007f */
[----:B---3--:R-:W-:Y:S05]  /*13cb0*/  @!P1 BRA `(.L_x_3748) ;  /* 0xfffffffc00ec9947 */ /* 0x008fea000383ffff */
[----:B------:R-:W-:Y:S05]  /*13cc0*/  BRA `(.L_x_3747) ;  /* 0xffffff1000807947 */ /* 0x000fea000383ffff */
.L_x_3752:
[----:B--2---:R-:W-:-:S04]  /*13cd0*/  IMAD.U32 R21, RZ, RZ, UR6 ;  /* 0x00000006ff157e24 */ /* 0x004fc8000f8e00ff */
[----:B------:R2:W4:Y:S03]  /*13ce0*/  SYNCS.PHASECHK.TRANS64.TRYWAIT P1, [R21+URZ+0x30850], R0 ;  /* 0x03085000150075a7 */ /* 0x000526000802017f */
[----:B----4-:R-:W-:Y:S05]  /*13cf0*/  @!P1 NANOSLEEP.SYNCS 0x989680 ;  /* 0x009896800000995d */ /* 0x010fea0003900000 */
[----:B------:R-:W4:Y:S02]  /*13d00*/  @!P1 SYNCS.PHASECHK.TRANS64 P1, [R21+URZ+0x30850], R0 ;  /* 0x03085000150095a7 */ /* 0x000f24000802007f */
[----:B----4-:R-:W-:Y:S05]  /*13d10*/  @!P1 BRA `(.L_x_3752) ;  /* 0xfffffffc00ec9947 */ /* 0x010fea000383ffff */
[----:B------:R-:W-:Y:S05]  /*13d20*/  BRA `(.L_x_3751) ;  /* 0xffffff1c00287947 */ /* 0x000fea000383ffff */
.L_x_3769:
[----:B--2---:R-:W-:-:S04]  /*13d30*/  IMAD.U32 R4, RZ, RZ, UR6 ;  /* 0x00000006ff047e24 */ /* 0x004fc8000f8e00ff */
[----:B------:R2:W3:Y:S03]  /*13d40*/  SYNCS.PHASECHK.TRANS64.TRYWAIT P1, [R4+URZ+0x30830], R3 ;  /* 0x03083003040075a7 */ /* 0x0004e6000802017f */
[----:B---3--:R-:W-:Y:S05]  /*13d50*/  @!P1 NANOSLEEP.SYNCS 0x989680 ;  /* 0x009896800000995d */ /* 0x008fea0003900000 */
[----:B------:R-:W3:Y:S02]  /*13d60*/  @!P1 SYNCS.PHASECHK.TRANS64 P1, [R4+URZ+0x30830], R3 ;  /* 0x03083003040095a7 */ /* 0x000ee4000802007f */
[----:B---3--:R-:W-:Y:S05]  /*13d70*/  @!P1 BRA `(.L_x_3769) ;  /* 0xfffffffc00ec9947 */ /* 0x008fea000383ffff */
[----:B------:R-:W-:Y:S05]  /*13d80*/  BRA `(.L_x_3768) ;  /* 0xffffff48002c7947 */ /* 0x000fea000383ffff */
.L_x_3773:
[----:B-12---:R-:W-:-:S04]  /*13d90*/  IMAD.U32 R3, RZ, RZ, UR10 ;  /* 0x0000000aff037e24 */ /* 0x006fc8000f8e00ff */
[----:B------:R1:W2:Y:S03]  /*13da0*/  SYNCS.PHASECHK.TRANS64.TRYWAIT P1, [R3+URZ+0x30850], R0 ;  /* 0x03085000030075a7 */ /* 0x0002a6000802017f */
[----:B--2---:R-:W-:Y:S05]  /*13db0*/  @!P1 NANOSLEEP.SYNCS 0x989680 ;  /* 0x009896800000995d */ /* 0x004fea0003900000 */
[----:B------:R-:W2:Y:S02]  /*13dc0*/  @!P1 SYNCS.PHASECHK.TRANS64 P1, [R3+URZ+0x30850], R0 ;  /* 0x03085000030095a7 */ /* 0x000ea4000802007f */
[----:B--2---:R-:W-:Y:S05]  /*13dd0*/  @!P1 BRA `(.L_x_3773) ;  /* 0xfffffffc00ec9947 */ /* 0x004fea000383ffff */
[----:B------:R-:W-:Y:S05]  /*13de0*/  BRA `(.L_x_3772) ;  /* 0xffffff5000d47947 */ /* 0x000fea000383ffff */
.L_x_3779:
[----:B--2---:R-:W-:-:S04]  /*13df0*/  IMAD.U32 R4, RZ, RZ, UR6 ;  /* 0x00000006ff047e24 */ /* 0x004fc8000f8e00ff */
[----:B------:R2:W3:Y:S03]  /*13e00*/  SYNCS.PHASECHK.TRANS64.TRYWAIT P1, [R4+URZ+0x30830], R3 ;  /* 0x03083003040075a7 */ /* 0x0004e6000802017f */
[----:B---3--:R-:W-:Y:S05]  /*13e10*/  @!P1 NANOSLEEP.SYNCS 0x989680 ;  /* 0x009896800000995d */ /* 0x008fea0003900000 */
[----:B------:R-:W3:Y:S02]  /*13e20*/  @!P1 SYNCS.PHASECHK.TRANS64 P1, [R4+URZ+0x30830], R3 ;  /* 0x03083003040095a7 */ /* 0x000ee4000802007f */
[----:B---3--:R-:W-:Y:S05]  /*13e30*/  @!P1 BRA `(.L_x_3779) ;  /* 0xfffffffc00ec9947 */ /* 0x008fea000383ffff */
[----:B------:R-:W-:Y:S05]  /*13e40*/  BRA `(.L_x_3778) ;  /* 0xffffff6c00207947 */ /* 0x000fea000383ffff */
.L_x_3783:
[----:B-12---:R-:W-:-:S04]  /*13e50*/  IMAD.U32 R3, RZ, RZ, UR10 ;  /* 0x0000000aff037e24 */ /* 0x006fc8000f8e00ff */
[----:B------:R1:W2:Y:S03]  /*13e60*/  SYNCS.PHASECHK.TRANS64.TRYWAIT P1, [R3+URZ+0x30850], R0 ;  /* 0x03085000030075a7 */ /* 0x0002a6000802017f */
[----:B--2---:R-:W-:Y:S05]  /*13e70*/  @!P1 NANOSLEEP.SYNCS 0x989680 ;  /* 0x009896800000995d */ /* 0x004fea0003900000 */
[----:B------:R-:W2:Y:S02]  /*13e80*/  @!P1 SYNCS.PHASECHK.TRANS64 P1, [R3+URZ+0x30850], R0 ;  /* 0x03085000030095a7 */ /* 0x000ea4000802007f */
[----:B--2---:R-:W-:Y:S05]  /*13e90*/  @!P1 BRA `(.L_x_3783) ;  /* 0xfffffffc00ec9947 */ /* 0x004fea000383ffff */
[----:B------:R-:W-:Y:S05]  /*13ea0*/  BRA `(.L_x_3782) ;  /* 0xffffff7400c87947 */ /* 0x000fea000383ffff */
.L_x_3796:
[----:B--2---:R-:W-:-:S04]  /*13eb0*/  IMAD.U32 R5, RZ, RZ, UR5 ;  /* 0x00000005ff057e24 */ /* 0x004fc8000f8e00ff */
[----:B------:R2:W3:Y:S03]  /*13ec0*/  SYNCS.PHASECHK.TRANS64.TRYWAIT P0, [R5+URZ+0x30850], R0 ;  /* 0x03085000050075a7 */ /* 0x0004e6000800017f */
[----:B---3--:R-:W-:Y:S05]  /*13ed0*/  @!P0 NANOSLEEP.SYNCS 0x989680 ;  /* 0x009896800000895d */ /* 0x008fea0003900000 */
[----:B------:R-:W3:Y:S02]  /*13ee0*/  @!P0 SYNCS.PHASECHK.TRANS64 P0, [R5+URZ+0x30850], R0 ;  /* 0x03085000050085a7 */ /* 0x000ee4000800007f */
[----:B---3--:R-:W-:Y:S05]  /*13ef0*/  @!P0 BRA `(.L_x_3796) ;  /* 0xfffffffc00ec8947 */ /* 0x008fea000383ffff */
[----:B------:R-:W-:Y:S05]  /*13f00*/  BRA `(.L_x_3795) ;  /* 0xffffffa400987947 */ /* 0x000fea000383ffff */
.L_x_3826:
[----:B------:R-:W1:Y:S01]  /*13f10*/  S2R R18, SR_TID.X ;  /* 0x0000000000127919 */ /* 0x000e620000002100 */
[----:B------:R-:W-:Y:S02]  /*13f20*/  IMAD.MOV.U32 R12, RZ, RZ, RZ ;  /* 0x000000ffff0c7224 */ /* 0x000fe400078e00ff */
        /* <DEDUP_REMOVED lines=8> */
.L_x_3876:
[----:B------:R-:W-:Y:S05]  /*13fb0*/  BRA `(.L_x_3877) ;  /* 0xffffffd4009c7947 */ /* 0x000fea000383ffff */
.L_x_3827:
[----:B------:R-:W-:Y:S01]  /*13fc0*/  BSSY B0, `(.L_x_3878) ;  /* 0x0000006000007945 */ /* 0x000fe20003800000 */
[----:B------:R-:W-:-:S07]  /*13fd0*/  IMAD.MOV.U32 R15, RZ, RZ, -0x1 ;  /* 0xffffffffff0f7424 */ /* 0x000fce00078e00ff */
[----:B------:R-:W-:Y:S05]  /*13fe0*/  WARPSYNC.COLLECTIVE R15, `(.L_x_3879) ;  /* 0x000000000f0c7348 */ /* 0x000fea0003c00000 */
[----:B------:R-:W-:Y:S02]  /*13ff0*/  ELECT P6, UR62, PT ;  /* 0x00000000003e782f */ /* 0x000fe400038c0000 */
[----:B------:R-:W-:Y:S01]  /*14000*/  MOV R14, UR62 ;  /* 0x0000003e000e7c02 */ /* 0x000fe20008000f00 */
[----:B------:R-:W-:Y:S10]  /*14010*/  ENDCOLLECTIVE ;  /* 0x000000000000791b */ /* 0x000ff40003800000 */
.L_x_3879:
[----:B------:R-:W-:Y:S05]  /*14020*/  BSYNC B0 ;  /* 0x0000000000007941 */ /* 0x000fea0003800000 */
.L_x_3878:
[----:B------:R-:W-:Y:S05]  /*14030*/  BRA `(.L_x_3880) ;  /* 0xffffffd4008c7947 */ /* 0x000fea000383ffff */
.L_x_3830:
[----:B-1----:R1:W2:Y:S02]  /*14040*/  SYNCS.PHASECHK.TRANS64.TRYWAIT P2, [R8+URZ+0x30840], R7 ;  /* 0x03084007080075a7 */ /* 0x0022a4000804017f */
[----:B--2---:R-:W-:Y:S05]  /*14050*/  @!P2 NANOSLEEP.SYNCS 0x989680 ;  /* 0x009896800000a95d */ /* 0x004fea0003900000 */
[----:B------:R-:W2:Y:S02]  /*14060*/  @!P2 SYNCS.PHASECHK.TRANS64 P2, [R8+URZ+0x30840], R7 ;  /* 0x030840070800a5a7 */ /* 0x000ea4000804007f */
[----:B--2---:R-:W-:Y:S05]  /*14070*/  @!P2 BRA `(.L_x_3830) ;  /* 0xfffffffc00f0a947 */ /* 0x004fea000383ffff */
[----:B------:R-:W-:Y:S05]  /*14080*/  BRA `(.L_x_3881) ;  /* 0xffffffd400e87947 */ /* 0x000fea000383ffff */
.L_x_3832:
[----:B-1----:R-:W-:-:S04]  /*14090*/  IMAD.U32 R8, RZ, RZ, UR38 ;  /* 0x00000026ff087e24 */ /* 0x002fc8000f8e00ff */
[----:B------:R1:W2:Y:S03]  /*140a0*/  SYNCS.PHASECHK.TRANS64.TRYWAIT P2, [R8+URZ+0x30820], R7 ;  /* 0x03082007080075a7 */ /* 0x0002a6000804017f */
[----:B--2---:R-:W-:Y:S05]  /*140b0*/  @!P2 NANOSLEEP.SYNCS 0x989680 ;  /* 0x009896800000a95d */ /* 0x004fea0003900000 */
[----:B------:R-:W2:Y:S02]  /*140c0*/  @!P2 SYNCS.PHASECHK.TRANS64 P2, [R8+URZ+0x30820], R7 ;  /* 0x030820070800a5a7 */ /* 0x000ea4000804007f */
[----:B--2---:R-:W-:Y:S05]  /*140d0*/  @!P2 BRA `(.L_x_3832) ;  /* 0xfffffffc00eca947 */ /* 0x004fea000383ffff */
[----:B------:R-:W-:Y:S05]  /*140e0*/  BRA `(.L_x_3882) ;  /* 0xffffffd800f47947 */ /* 0x000fea000383ffff */
.L_x_3838:
[----:B-1----:R1:W2:Y:S02]  /*140f0*/  SYNCS.PHASECHK.TRANS64.TRYWAIT P3, [R3+URZ+0x30840], R2 ;  /* 0x03084002030075a7 */ /* 0x0022a4000806017f */
[----:B--2---:R-:W-:Y:S05]  /*14100*/  @!P3 NANOSLEEP.SYNCS 0x989680 ;  /* 0x009896800000b95d */ /* 0x004fea0003900000 */
[----:B------:R-:W2:Y:S02]  /*14110*/  @!P3 SYNCS.PHASECHK.TRANS64 P3, [R3+URZ+0x30840], R2 ;  /* 0x030840020300b5a7 */ /* 0x000ea4000806007f */
[----:B--2---:R-:W-:Y:S05]  /*14120*/  @!P3 BRA `(.L_x_3838) ;  /* 0xfffffffc00f0b947 */ /* 0x004fea000383ffff */
[----:B------:R-:W-:Y:S05]  /*14130*/  BRA `(.L_x_3883) ;  /* 0xffffffdc00987947 */ /* 0x000fea000383ffff */
.L_x_3840:
[----:B-1----:R1:W2:Y:S02]  /*14140*/  SYNCS.PHASECHK.TRANS64.TRYWAIT P3, [R2+URZ+0x60], R3 ;  /* 0x00006003020075a7 */ /* 0x0022a4000806017f */
[----:B--2---:R-:W-:Y:S05]  /*14150*/  @!P3 NANOSLEEP.SYNCS 0x989680 ;  /* 0x009896800000b95d */ /* 0x004fea0003900000 */
[----:B------:R-:W2:Y:S02]  /*14160*/  @!P3 SYNCS.PHASECHK.TRANS64 P3, [R2+URZ+0x60], R3 ;  /* 0x000060030200b5a7 */ /* 0x000ea4000806007f */
[----:B--2---:R-:W-:Y:S05]  /*14170*/  @!P3 BRA `(.L_x_3840) ;  /* 0xfffffffc00f0b947 */ /* 0x004fea000383ffff */
[----:B------:R-:W-:Y:S05]  /*14180*/  BRA `(.L_x_3884) ;  /* 0xffffffe000207947 */ /* 0x000fea000383ffff */
.L_x_3846:
[----:B-1----:R1:W2:Y:S02]  /*14190*/  SYNCS.PHASECHK.TRANS64.TRYWAIT P3, [R3+URZ+0x30840], R2 ;  /* 0x03084002030075a7 */ /* 0x0022a4000806017f */
[----:B--2---:R-:W-:Y:S05]  /*141a0*/  @!P3 NANOSLEEP.SYNCS 0x989680 ;  /* 0x009896800000b95d */ /* 0x004fea0003900000 */
[----:B------:R-:W2:Y:S02]  /*141b0*/  @!P3 SYNCS.PHASECHK.TRANS64 P3, [R3+URZ+0x30840], R2 ;  /* 0x030840020300b5a7 */ /* 0x000ea4000806007f */
[----:B--2---:R-:W-:Y:S05]  /*141c0*/  @!P3 BRA `(.L_x_3846) ;  /* 0xfffffffc00f0b947 */ /* 0x004fea000383ffff */
[----:B------:R-:W-:Y:S05]  /*141d0*/  BRA `(.L_x_3885) ;  /* 0xffffffe400547947 */ /* 0x000fea000383ffff */
.L_x_3848:
[----:B-1----:R1:W2:Y:S02]  /*141e0*/  SYNCS.PHASECHK.TRANS64.TRYWAIT P3, [R2+URZ+0x60], R17 ;  /* 0x00006011020075a7 */ /* 0x0022a4000806017f */
[----:B--2---:R-:W-:Y:S05]  /*141f0*/  @!P3 NANOSLEEP.SYNCS 0x989680 ;  /* 0x009896800000b95d */ /* 0x004fea0003900000 */
[----:B------:R-:W2:Y:S02]  /*14200*/  @!P3 SYNCS.PHASECHK.TRANS64 P3, [R2+URZ+0x60], R17 ;  /* 0x000060110200b5a7 */ /* 0x000ea4000806007f */
[----:B--2---:R-:W-:Y:S05]  /*14210*/  @!P3 BRA `(.L_x_3848) ;  /* 0xfffffffc00f0b947 */ /* 0x004fea000383ffff */
[----:B------:R-:W-:Y:S05]  /*14220*/  BRA `(.L_x_3886) ;  /* 0xffffffe400dc7947 */ /* 0x000fea000383ffff */
.L_x_3853:
[----:B--2---:R2:W3:Y:S02]  /*14230*/  SYNCS.PHASECHK.TRANS64.TRYWAIT P2, [R2+URZ+0x30840], R3 ;  /* 0x03084003020075a7 */ /* 0x0044e4000804017f */
[----:B---3--:R-:W-:Y:S05]  /*14240*/  @!P2 NANOSLEEP.SYNCS 0x989680 ;  /* 0x009896800000a95d */ /* 0x008fea0003900000 */
[----:B------:R-:W3:Y:S02]  /*14250*/  @!P2 SYNCS.PHASECHK.TRANS64 P2, [R2+URZ+0x30840], R3 ;  /* 0x030840030200a5a7 */ /* 0x000ee4000804007f */
[----:B---3--:R-:W-:Y:S05]  /*14260*/  @!P2 BRA `(.L_x_3853) ;  /* 0xfffffffc00f0a947 */ /* 0x008fea000383ffff */
[----:B------:R-:W-:Y:S05]  /*14270*/  BRA `(.L_x_3887) ;  /* 0xffffffe800dc7947 */ /* 0x000fea000383ffff */
.L_x_3855:
[----:B-1----:R1:W2:Y:S02]  /*14280*/  SYNCS.PHASECHK.TRANS64.TRYWAIT P2, [R2+URZ+0x60], R11 ;  /* 0x0000600b020075a7 */ /* 0x0022a4000804017f */
[----:B--2---:R-:W-:Y:S05]  /*14290*/  @!P2 NANOSLEEP.SYNCS 0x989680 ;  /* 0x009896800000a95d */ /* 0x004fea0003900000 */
[----:B------:R-:W2:Y:S02]  /*142a0*/  @!P2 SYNCS.PHASECHK.TRANS64 P2, [R2+URZ+0x60], R11 ;  /* 0x0000600b0200a5a7 */ /* 0x000ea4000804007f */
[----:B--2---:R-:W-:Y:S05]  /*142b0*/  @!P2 BRA `(.L_x_3855) ;  /* 0xfffffffc00f0a947 */ /* 0x004fea000383ffff */
[----:B------:R-:W-:Y:S05]  /*142c0*/  BRA `(.L_x_3888) ;  /* 0xffffffec00707947 */ /* 0x000fea000383ffff */
.L_x_3862:
[----:B-1----:R1:W2:Y:S02]  /*142d0*/  SYNCS.PHASECHK.TRANS64.TRYWAIT P0, [R3+URZ+0x30860], R0 ;  /* 0x03086000030075a7 */ /* 0x0022a4000800017f */
[----:B--2---:R-:W-:Y:S05]  /*142e0*/  @!P0 NANOSLEEP.SYNCS 0x989680 ;  /* 0x009896800000895d */ /* 0x004fea0003900000 */
[----:B------:R-:W2:Y:S02]  /*142f0*/  @!P0 SYNCS.PHASECHK.TRANS64 P0, [R3+URZ+0x30860], R0 ;  /* 0x03086000030085a7 */ /* 0x000ea4000800007f */
[----:B--2---:R-:W-:Y:S05]  /*14300*/  @!P0 BRA `(.L_x_3862) ;  /* 0xfffffffc00f08947 */ /* 0x004fea000383ffff */
[----:B------:R-:W-:Y:S05]  /*14310*/  BRA `(.L_x_3889) ;  /* 0xfffffff000607947 */ /* 0x000fea000383ffff */
.L_x_3864:
[----:B------:R-:W-:Y:S01]  /*14320*/  BSSY B0, `(.L_x_3890) ;  /* 0x0000007000007945 */ /* 0x000fe20003800000 */
[----:B------:R-:W-:Y:S02]  /*14330*/  IMAD.MOV.U32 R12, RZ, RZ, RZ ;  /* 0x000000ffff0c7224 */ /* 0x000fe400078e00ff */
[----:B------:R-:W-:Y:S02]  /*14340*/  IMAD.MOV.U32 R11, RZ, RZ, 0x1f ;  /* 0x0000001fff0b7424 */ /* 0x000fe400078e00ff */
[----:B------:R-:W-:-:S07]  /*14350*/  IMAD.MOV.U32 R15, RZ, RZ, -0x1 ;  /* 0xffffffffff0f7424 */ /* 0x000fce00078e00ff */
[----:B------:R-:W-:Y:S05]  /*14360*/  WARPSYNC.COLLECTIVE R15, `(.L_x_3891) ;  /* 0x000000000f087348 */ /* 0x000fea0003c00000 */
[----:B------:R1:W2:Y:S02]  /*14370*/  SHFL.IDX P6, R14, R13, R12, R11 ;  /* 0x0000000c0d0e7389 */ /* 0x0002a400000c000b */
[----:B-12---:R-:W-:Y:S01]  /*14380*/  ENDCOLLECTIVE ;  /* 0x000000000000791b */ /* 0x006fe20003800000 */
.L_x_3891:
[----:B------:R-:W-:Y:S05]  /*14390*/  BSYNC B0 ;  /* 0x0000000000007941 */ /* 0x000fea0003800000 */
.L_x_3890:
[----:B------:R-:W-:Y:S05]  /*143a0*/  BRA `(.L_x_3892) ;  /* 0xfffffff000f47947 */ /* 0x000fea000383ffff */
.L_x_3866:
[----:B--2---:R2:W3:Y:S02]  /*143b0*/  SYNCS.PHASECHK.TRANS64.TRYWAIT P0, [R7+URZ+0x30820], R0 ;  /* 0x03082000070075a7 */ /* 0x0044e4000800017f */
[----:B---3--:R-:W-:Y:S05]  /*143c0*/  @!P0 NANOSLEEP.SYNCS 0x989680 ;  /* 0x009896800000895d */ /* 0x008fea0003900000 */
[----:B------:R-:W3:Y:S02]  /*143d0*/  @!P0 SYNCS.PHASECHK.TRANS64 P0, [R7+URZ+0x30820], R0 ;  /* 0x03082000070085a7 */ /* 0x000ee4000800007f */
[----:B---3--:R-:W-:Y:S05]  /*143e0*/  @!P0 BRA `(.L_x_3866) ;  /* 0xfffffffc00f08947 */ /* 0x008fea000383ffff */
[----:B------:R-:W-:Y:S05]  /*143f0*/  BRA `(.L_x_3893) ;  /* 0xfffffff400447947 */ /* 0x000fea000383ffff */
.L_x_3870:
[----:B--2---:R2:W3:Y:S02]  /*14400*/  SYNCS.PHASECHK.TRANS64.TRYWAIT P0, [R5+URZ], R4 ;  /* 0x00000004050075a7 */ /* 0x0044e4000800017f */
[----:B---3--:R-:W-:Y:S05]  /*14410*/  @!P0 NANOSLEEP.SYNCS 0x989680 ;  /* 0x009896800000895d */ /* 0x008fea0003900000 */
[----:B------:R-:W3:Y:S02]  /*14420*/  @!P0 SYNCS.PHASECHK.TRANS64 P0, [R5+URZ], R4 ;  /* 0x00000004050085a7 */ /* 0x000ee4000800007f */
[----:B---3--:R-:W-:Y:S05]  /*14430*/  @!P0 BRA `(.L_x_3870) ;  /* 0xfffffffc00f08947 */ /* 0x008fea000383ffff */
[----:B------:R-:W-:Y:S05]  /*14440*/  BRA `(.L_x_3894) ;  /* 0xfffffff400a07947 */ /* 0x000fea000383ffff */
.L_x_3871:
[----:B---3--:R3:W4:Y:S02]  /*14450*/  SYNCS.PHASECHK.TRANS64.TRYWAIT P0, [R3+URZ], R0 ;  /* 0x00000000030075a7 */ /* 0x008724000800017f */
[----:B----4-:R-:W-:Y:S05]  /*14460*/  @!P0 NANOSLEEP.SYNCS 0x989680 ;  /* 0x009896800000895d */ /* 0x010fea0003900000 */
[----:B------:R-:W4:Y:S02]  /*14470*/  @!P0 SYNCS.PHASECHK.TRANS64 P0, [R3+URZ], R0 ;  /* 0x00000000030085a7 */ /* 0x000f24000800007f */
[----:B----4-:R-:W-:Y:S05]  /*14480*/  @!P0 BRA `(.L_x_3871) ;  /* 0xfffffffc00f08947 */ /* 0x010fea000383ffff */
[----:B------:R-:W-:Y:S05]  /*14490*/  BRA `(.L_x_3895) ;  /* 0xfffffff400947947 */ /* 0x000fea000383ffff */
.L_x_3873:
[----:B--2---:R2:W3:Y:S02]  /*144a0*/  SYNCS.PHASECHK.TRANS64.TRYWAIT P0, [R5+URZ], R4 ;  /* 0x00000004050075a7 */ /* 0x0044e4000800017f */
[----:B---3--:R-:W-:Y:S05]  /*144b0*/  @!P0 NANOSLEEP.SYNCS 0x989680 ;  /* 0x009896800000895d */ /* 0x008fea0003900000 */
[----:B------:R-:W3:Y:S02]  /*144c0*/  @!P0 SYNCS.PHASECHK.TRANS64 P0, [R5+URZ], R4 ;  /* 0x00000004050085a7 */ /* 0x000ee4000800007f */
[----:B---3--:R-:W-:Y:S05]  /*144d0*/  @!P0 BRA `(.L_x_3873) ;  /* 0xfffffffc00f08947 */ /* 0x008fea000383ffff */
[----:B------:R-:W-:Y:S05]  /*144e0*/  BRA `(.L_x_3896) ;  /* 0xfffffff400987947 */ /* 0x000fea000383ffff */
.L_x_3897:
        /* <DEDUP_REMOVED lines=9> */
.L_x_12756:


//--------------------- .text._ZN7cutlass13device_kernelIN5flash11enable_sm90INS1_16FlashAttnFwdSm90INS1_25CollectiveMainloopFwdSm90ILi2EN4cute5tupleIJNS5_1CILi1EEES8_S8_EEENS6_IJNS7_ILi128EEENS7_ILi96EEENS7_ILi192EEEEEELi192ENS_10bfloat16_tEfNS_4arch4Sm90ELb0ELb1ELb1ELb1ELb0ELb0ELb0ELb1ELb1ELb0ELb0ELb0EEENS1_21CollectiveEpilogueFwdINS6_IJSA_SC_SB_EEES9_SE_SG_Li256ELb1ELb0ELb0ELb0EEENS1_36VarlenDynamicPersistentTileSchedulerILi128ELi96ELi256ELi32ELb0ELb0ELb1ELb1ELb0ELb1EEEEEEEEEvNT_6ParamsE --------------------------
	.section	.text._ZN7cutlass13device_kernelIN5flash11enable_sm90INS1_16FlashAttnFwdSm90INS1_25CollectiveMainloopFwdSm90ILi2EN4cute5tupleIJNS5_1CILi1EEES8_S8_EEENS6_IJNS7_ILi128EEENS7_ILi96EEENS7_ILi192EEEEEELi192ENS_10bfloat16_tEfNS_4arch4Sm90ELb0ELb1ELb1ELb1ELb0ELb0ELb0ELb1ELb1ELb0ELb0ELb0EEENS1_21CollectiveEpilogueFwdINS6_IJSA_SC_SB_EEES9_SE_SG_Li256ELb1ELb0ELb0ELb0EEENS1_36VarlenDynamicPersistentTileSchedulerILi128ELi96ELi256ELi32ELb0ELb0ELb1ELb1ELb0ELb1EEEEEEEEEvNT_6ParamsE,"ax",@progbits
	.align	128
.text._ZN7cutlass13device_kernelIN5flash11enable_sm90INS1_16FlashAttnFwdSm90INS1_25CollectiveMainloopFwdSm90ILi2EN4cute5tupleIJNS5_1CILi1EEES8_S8_EEENS6_IJNS7_ILi128EEENS7_ILi96EEENS7_ILi192EEEEEELi192ENS_10bfloat16_tEfNS_4arch4Sm90ELb0ELb1ELb1ELb1ELb0ELb0ELb0ELb1ELb1ELb0ELb0ELb0EEENS1_21CollectiveEpilogueFwdINS6_IJSA_SC_SB_EEES9_SE_SG_Li256ELb1ELb0ELb0ELb0EEENS1_36VarlenDynamicPersistentTileSchedulerILi128ELi96ELi256ELi32ELb0ELb0ELb1ELb1ELb0ELb1EEEEEEEEEvNT_6ParamsE:
        .type           _ZN7cutlass13device_kernelIN5flash11enable_sm90INS1_16FlashAttnFwdSm90INS1_25CollectiveMainloopFwdSm90ILi2EN4cute5tupleIJNS5_1CILi1EEES8_S8_EEENS6_IJNS7_ILi128EEENS7_ILi96EEENS7_ILi192EEEEEELi192ENS_10bfloat16_tEfNS_4arch4Sm90ELb0ELb1ELb1ELb1ELb0ELb0ELb0ELb1ELb1ELb0ELb0ELb0EEENS1_21CollectiveEpilogueFwdINS6_IJSA_SC_SB_EEES9_SE_SG_Li256ELb1ELb0ELb0ELb0EEENS1_36VarlenDynamicPersistentTileSchedulerILi128ELi96ELi256ELi32ELb0ELb0ELb1ELb1ELb0ELb1EEEEEEEEEvNT_6ParamsE,@function
        .size           _ZN7cutlass13device_kernelIN5flash11enable_sm90INS1_16FlashAttnFwdSm90INS1_25CollectiveMainloopFwdSm90ILi2EN4cute5tupleIJNS5_1CILi1EEES8_S8_EEENS6_IJNS7_ILi128EEENS7_ILi96EEENS7_ILi192EEEEEELi192ENS_10bfloat16_tEfNS_4arch4Sm90ELb0ELb1ELb1ELb1ELb0ELb0ELb0ELb1ELb1ELb0ELb0ELb0EEENS1_21CollectiveEpilogueFwdINS6_IJSA_SC_SB_EEES9_SE_SG_Li256ELb1ELb0ELb0ELb0EEENS1_36VarlenDynamicPersistentTileSchedulerILi128ELi96ELi256ELi32ELb0ELb0ELb1ELb1ELb0ELb1EEEEEEEEEvNT_6ParamsE,(.L_x_12757 - _ZN7cutlass13device_kernelIN5flash11enable_sm90INS1_16FlashAttnFwdSm90INS1_25CollectiveMainloopFwdSm90ILi2EN4cute5tupleIJNS5_1CILi1EEES8_S8_EEENS6_IJNS7_ILi128EEENS7_ILi96EEENS7_ILi192EEEEEELi192ENS_10bfloat16_tEfNS_4arch4Sm90ELb0ELb1ELb1ELb1ELb0ELb0ELb0ELb1ELb1ELb0ELb0ELb0EEENS1_21CollectiveEpilogueFwdINS6_IJSA_SC_SB_EEES9_SE_SG_Li256ELb1ELb0ELb0ELb0EEENS1_36VarlenDynamicPersistentTileSchedulerILi128ELi96ELi256ELi32ELb0ELb0ELb1ELb1ELb0ELb1EEEEEEEEEvNT_6ParamsE)
        .other          _ZN7cutlass13device_kernelIN5flash11enable_sm90INS1_16FlashAttnFwdSm90INS1_25CollectiveMainloopFwdSm90ILi2EN4cute5tupleIJNS5_1CILi1EEES8_S8_EEENS6_IJNS7_ILi128EEENS7_ILi96EEENS7_ILi192EEEEEELi192ENS_10bfloat16_tEfNS_4arch4Sm90ELb0ELb1ELb1ELb1ELb0ELb0ELb0ELb1ELb1ELb0ELb0ELb0EEENS1_21CollectiveEpilogueFwdINS6_IJSA_SC_SB_EEES9_SE_SG_Li256ELb1ELb0ELb0ELb0EEENS1_36VarlenDynamicPersistentTileSchedulerILi128ELi96ELi256ELi32ELb0ELb0ELb1ELb1ELb0ELb1EEEEEEEEEvNT_6ParamsE,@"STO_CUDA_ENTRY STV_DEFAULT"
_ZN7cutlass13device_kernelIN5flash11enable_sm90INS1_16FlashAttnFwdSm90INS1_25CollectiveMainloopFwdSm90ILi2EN4cute5tupleIJNS5_1CILi1EEES8_S8_EEENS6_IJNS7_ILi128EEENS7_ILi96EEENS7_ILi192EEEEEELi192ENS_10bfloat16_tEfNS_4arch4Sm90ELb0ELb1ELb1ELb1ELb0ELb0ELb0ELb1ELb1ELb0ELb0ELb0EEENS1_21CollectiveEpilogueFwdINS6_IJSA_SC_SB_EEES9_SE_SG_Li256ELb1ELb0ELb0ELb0EEENS1_36VarlenDynamicPersistentTileSchedulerILi128ELi96ELi256ELi32ELb0ELb0ELb1ELb1ELb0ELb1EEEEEEEEEvNT_6ParamsE:
        /* <DEDUP_REMOVED lines=21> */
.L_x_3899:
[----:B------:R-:W-:Y:S05]  /*0150*/  BSYNC B0 ;  /* 0x0000000000007941 */ /* 0x000fea0003800000 */
.L_x_3898:
        /* <DEDUP_REMOVED lines=41> */
.L_x_3900:
        /* <DEDUP_REMOVED lines=22> */
.L_x_3901:
        /* <DEDUP_REMOVED lines=18> */
.L_x_3902:
        /* <DEDUP_REMOVED lines=22> */
.L_x_3903:
        /* <DEDUP_REMOVED lines=22> */
.L_x_3904:
        /* <DEDUP_REMOVED lines=8> */
.L_x_3906:
        /* <DEDUP_REMOVED lines=46> */
[----:B------:R-:W-:Y:S01]  /*0c90*/  IMAD R10, R9, 0x10, R10 ;  /* 0x00000010090a7824 */ /* 0x000fe200078e020a */
[----:B------:R-:W-:Y:S01]  /*0ca0*/  LEA.HI R2, R2, R5, RZ, 0x1 ;  /* 0x0000000502027211 */ /* 0x000fe200078f08ff */
[----:B------:R-:W-:Y:S01]  /*0cb0*/  IMAD.U32 R204, RZ, RZ, UR4 ;  /* 0x00000004ffcc7e24 */ /* 0x000fe2000f8e00ff */
[----:B------:R-:W-:Y:S01]  /*0cc0*/  LOP3.LUT R7, R6, 0xfffffc00, RZ, 0xc0, !PT ;  /* 0xfffffc0006077812 */ /* 0x000fe200078ec0ff */
[----:B------:R-:W-:Y:S01]  /*0cd0*/  IMAD.IADD R4, R205, 0x1, -R4 ;  /* 0x00000001cd047824 */ /* 0x000fe200078e0a04 */
[----:B------:R-:W-:Y:S01]  /*0ce0*/  LOP3.LUT R2, R2, 0x1ffffffe, RZ, 0xc0, !PT ;  /* 0x1ffffffe02027812 */ /* 0x000fe200078ec0ff */
[----:B------:R-:W-:Y:S01]  /*0cf0*/  IMAD R201, R3, 0x40, R10 ;  /* 0x0000004003c97824 */ /* 0x000fe200078e020a */
[----:B------:R-:W-:Y:S01]  /*0d00*/  LOP3.LUT R3, R8, 0x7ffffffc, RZ, 0xc0, !PT ;  /* 0x7ffffffc08037812 */ /* 0x000fe200078ec0ff */
[----:B------:R-:W-:Y:S01]  /*0d10*/  IMAD R7, R4, 0x40, R7 ;  /* 0x0000004004077824 */ /* 0x000fe200078e0207 */
[----:B------:R-:W-:Y:S01]  /*0d20*/  UMOV UR4, URZ ;  /* 0x0000003f00047c82 */ /* 0x000fe20008000000 */
[----:B------:R-:W-:Y:S01]  /*0d30*/  IMAD.IADD R2, R5, 0x1, -R2 ;  /* 0x0000000105027824 */ /* 0x000fe200078e0a02 */
[----:B------:R-:W-:Y:S01]  /*0d40*/  SHF.R.S32.HI R22, RZ, 0x3, R0 ;  /* 0x00000003ff167819 */ /* 0x000fe20000011400 */
[----:B------:R-:W-:-:S02]  /*0d50*/  IMAD.U32 R199, RZ, RZ, UR4 ;  /* 0x00000004ffc77e24 */ /* 0x000fc4000f8e00ff */
[----:B------:R-:W-:Y:S01]  /*0d60*/  IMAD R203, R2, 0x8, R7 ;  /* 0x0000000802cb7824 */ /* 0x000fe200078e0207 */
[----:B------:R-:W-:Y:S01]  /*0d70*/  LOP3.LUT R2, R0, 0x1ffffff8, RZ, 0xc0, !PT ;  /* 0x1ffffff800027812 */ /* 0x000fe200078ec0ff */
[----:B------:R-:W-:-:S04]  /*0d80*/  IMAD.IADD R18, R200, 0x1, -R3 ;  /* 0x00000001c8127824 */ /* 0x000fc800078e0a03 */
[----:B------:R-:W-:-:S04]  /*0d90*/  IMAD.IADD R2, R205, 0x1, -R2 ;  /* 0x00000001cd027824 */ /* 0x000fc800078e0a02 */
[----:B------:R-:W-:-:S07]  /*0da0*/  IMAD.SHL.U32 R19, R2, 0x8, RZ ;  /* 0x0000000802137824 */ /* 0x000fce00078e00ff */
.L_x_4006:
[----:B------:R-:W-:Y:S01]  /*0db0*/  ULDC.64 UR8, c[0x0][0xa28] ;  /* 0x00028a0000087ab9 */ /* 0x000fe20000000a00 */
[----:B012345:R-:W0:Y:S01]  /*0dc0*/  LDC.64 R8, c[0x0][0x3f8] ;  /* 0x0000fe00ff087b82 */ /* 0x03fe220000000a00 */
[----:B------:R-:W-:Y:S01]  /*0dd0*/  UISETP.NE.U32.AND UP0, UPT, UR8, URZ, UPT ;  /* 0x0000003f0800728c */ /* 0x000fe2000bf05070 */
[----:B------:R-:W-:Y:S01]  /*0de0*/  IMAD.MOV.U32 R7, RZ, RZ, RZ ;  /* 0x000000ffff077224 */ /* 0x000fe200078e00ff */
        /* <DEDUP_REMOVED lines=40> */
.L_x_3907:
[----:B---3--:R-:W-:Y:S02]  /*1070*/  IMAD R16, R0, R11, RZ ;  /* 0x0000000b00107224 */ /* 0x008fe400078e02ff */
[----:B------:R-:W-:Y:S02]  /*1080*/  IMAD.MOV.U32 R196, RZ, RZ, R193 ;  /* 0x000000ffffc47224 */ /* 0x000fe400078e00c1 */
        /* <DEDUP_REMOVED lines=9> */
.L_x_3908:
        /* <DEDUP_REMOVED lines=12> */
.L_x_3909:
[----:B------:R-:W1:Y:S01]  /*11e0*/  LDC.64 R8, c[0x0][0x9e0] ;  /* 0x00027800ff087b82 */ /* 0x000e620000000a00 */
[----:B-----5:R-:W-:Y:S01]  /*11f0*/  IMAD.IADD R16, R16, 0x1, -R7 ;  /* 0x0000000110107824 */ /* 0x020fe200078e0a07 */
[----:B------:R-:W-:-:S04]  /*1200*/  LEA R0, R193, 0x80, 0x7 ;  /* 0x00000080c1007811 */ /* 0x000fc800078e38ff */
[----:B0-----:R-:W-:Y:S02]  /*1210*/  IADD3 R3, R16, R0, -R17 ;  /* 0x0000000010037210 */ /* 0x001fe40007ffe811 */
[----:B-1----:R-:W-:-:S03]  /*1220*/  ISETP.GE.AND P1, PT, R9, 0x1, PT ;  /* 0x000000010900780c */ /* 0x002fc60003f26270 */
[----:B------:R-:W-:-:S10]  /*1230*/  IMAD.IADD R0, R3, 0x1, R8 ;  /* 0x0000000103007824 */ /* 0x000fd400078e0208 */
[----:B------:R-:W-:Y:S05]  /*1240*/  @!P1 BRA `(.L_x_3910) ;  /* 0x0000000000409947 */ /* 0x000fea0003800000 */
[C---:B------:R-:W-:Y:S01]  /*1250*/  ISETP.GT.AND P0, PT, R3.reuse, RZ, PT ;  /* 0x000000ff0300720c */ /* 0x040fe20003f04270 */
[----:B------:R-:W-:-:S12]  /*1260*/  VIADD R2, R3, 0xffffffff ;  /* 0xffffffff03027836 */ /* 0x000fd80000000000 */
        /* <DEDUP_REMOVED lines=8> */
.L_x_3911:
[----:B------:R-:W-:-:S13]  /*12f0*/  ISETP.NE.AND P0, PT, R9, 0x1, PT ;  /* 0x000000010900780c */ /* 0x000fda0003f05270 */
[----:B------:R-:W0:Y:S02]  /*1300*/  @P0 LDC.64 R4, c[0x0][0x9e8] ;  /* 0x00027a00ff040b82 */ /* 0x000e240000000a00 */
[----:B0-----:R-:W-:-:S05]  /*1310*/  @P0 IMAD.HI.U32 R4, R2, R4, RZ ;  /* 0x0000000402040227 */ /* 0x001fca00078e00ff */
[----:B------:R-:W-:-:S07]  /*1320*/  @P0 SHF.R.U32.HI R2, RZ, R5, R4 ;  /* 0x00000005ff020219 */ /* 0x000fce0000011604 */
.L_x_3912:
[----:B------:R-:W-:-:S05]  /*1330*/  IMAD R3, R2, R9, R9 ;  /* 0x0000000902037224 */ /* 0x000fca00078e0209 */
[----:B------:R-:W-:-:S07]  /*1340*/  VIMNMX R0, R0, R3, PT ;  /* 0x0000000300007248 */ /* 0x000fce0003fe0100 */
.L_x_3910:
[----:B------:R-:W-:Y:S01]  /*1350*/  VIADD R2, R0, 0x5f ;  /* 0x0000005f00027836 */ /* 0x000fe20000000000 */
[----:B------:R-:W-:Y:S01]  /*1360*/  ULDC UR4, c[0x0][0x9dc] ;  /* 0x0002770000047ab9 */ /* 0x000fe20000000800 */
[----:B------:R-:W-:Y:S02]  /*1370*/  VIADD R0, R16, 0x5f ;  /* 0x0000005f10007836 */ /* 0x000fe40000000000 */
[----:B------:R-:W-:Y:S02]  /*1380*/  IMAD R3, R193, 0x80, -R17 ;  /* 0x00000080c1037824 */ /* 0x000fe400078e0a11 */
[----:B------:R-:W-:-:S04]  /*1390*/  IMAD.HI R2, R2, 0x2aaaaaab, RZ ;  /* 0x2aaaaaab02027827 */ /* 0x000fc800078e02ff */
[----:B------:R-:W-:Y:S01]  /*13a0*/  IMAD.HI R0, R0, 0x2aaaaaab, RZ ;  /* 0x2aaaaaab00007827 */ /* 0x000fe200078e02ff */
[----:B------:R-:W-:-:S03]  /*13b0*/  SHF.R.U32.HI R5, RZ, 0x1f, R2 ;  /* 0x0000001fff057819 */ /* 0x000fc60000011602 */
[----:B------:R-:W-:Y:S01]  /*13c0*/  IMAD.IADD R4, R16, 0x1, R3 ;  /* 0x0000000110047824 */ /* 0x000fe200078e0203 */
        /* <DEDUP_REMOVED lines=16> */
.L_x_3914:
[----:B------:R-:W-:-:S13]  /*14d0*/  ISETP.NE.AND P0, PT, R9, 0x1, PT ;  /* 0x000000010900780c */ /* 0x000fda0003f05270 */
[----:B------:R-:W0:Y:S02]  /*14e0*/  @P0 LDC.64 R2, c[0x0][0x9e8] ;  /* 0x00027a00ff020b82 */ /* 0x000e240000000a00 */
[----:B0-----:R-:W-:-:S05]  /*14f0*/  @P0 IMAD.HI.U32 R0, R4, R2, RZ ;  /* 0x0000000204000227 */ /* 0x001fca00078e00ff */
[----:B------:R-:W-:-:S07]  /*1500*/  @P0 SHF.R.U32.HI R4, RZ, R3, R0 ;  /* 0x00000003ff040219 */ /* 0x000fce0000011600 */
.L_x_3915:
[----:B------:R-:W-:-:S05]  /*1510*/  IMAD R4, R4, R9, RZ ;  /* 0x0000000904047224 */ /* 0x000fca00078e02ff */
[----:B------:R-:W-:-:S13]  /*1520*/  R2UR UR5, R4 ;  /* 0x00000000040572ca */ /* 0x000fda00000e0000 */
[----:B------:R-:W-:-:S04]  /*1530*/  UISETP.LT.AND UP0, UPT, UR4, UR5, UPT ;  /* 0x000000050400728c */ /* 0x000fc8000bf01270 */
[----:B------:R-:W-:-:S12]  /*1540*/  USEL UR4, UR4, UR5, !UP0 ;  /* 0x0000000504047287 */ /* 0x000fd8000c000000 */
.L_x_3913:
[----:B------:R-:W-:Y:S01]  /*1550*/  UIMAD.WIDE UR4, UR4, 0x2aaaaaab, URZ ;  /* 0x2aaaaaab040478a5 */ /* 0x000fe2000f8e023f */
[----:B------:R-:W-:Y:S01]  /*1560*/  PLOP3.LUT P0, PT, PT, PT, PT, 0x80, 0x0 ;  /* 0x000000000000781c */ /* 0x000fe20003f0f070 */
[----:B------:R-:W-:Y:S01]  /*1570*/  IMAD.MOV.U32 R0, RZ, RZ, RZ ;  /* 0x000000ffff007224 */ /* 0x000fe200078e00ff */
[----:B------:R-:W-:Y:S01]  /*1580*/  CS2R R2, SRZ ;  /* 0x0000000000027805 */ /* 0x000fe2000001ff00 */
        /* <DEDUP_REMOVED lines=86> */
.L_x_3917:
        /* <DEDUP_REMOVED lines=9> */
[----:B------:R-:W0:Y:S02]  /*1b80*/  SYNCS.PHASECHK.TRANS64.TRYWAIT P1, [UR39+0x30800], R0 ;  /* 0x03080000ff0075a7 */ /* 0x000e240008020167 */
[----:B0-----:R-:W-:Y:S05]  /*1b90*/  @!P1 BRA `(.L_x_3918) ;  /* 0x00000150007c9947 */ /* 0x001fea0003800000 */
.L_x_4102:
[----:B------:R-:W-:Y:S05]  /*1ba0*/  @!P0 BRA `(.L_x_3919) ;  /* 0x0000000000048947 */ /* 0x000fea0003800000 */
[----:B------:R-:W-:Y:S01]  /*1bb0*/  BPT.TRAP 0x1 ;  /* 0x000000040000795c */ /* 0x000fe20000300000 */
.L_x_3919:
[----:B------:R-:W-:Y:S02]  /*1bc0*/  IMAD.U32 R5, RZ, RZ, UR37 ;  /* 0x00000025ff057e24 */ /* 0x000fe4000f8e00ff */
[----:B0-----:R-:W-:-:S03]  /*1bd0*/  IMAD.U32 R0, RZ, RZ, UR36 ;  /* 0x00000024ff007e24 */ /* 0x001fc6000f8e00ff */
[----:B------:R-:W-:Y:S02]  /*1be0*/  LEA R5, R5, UR39, 0x3 ;  /* 0x0000002705057c11 */ /* 0x000fe4000f8e18ff */
[----:B------:R-:W-:-:S04]  /*1bf0*/  SHF.L.U32 R0, R0, 0x1f, RZ ;  /* 0x0000001f00007819 */ /* 0x000fc800000006ff */
[----:B------:R0:W1:Y:S01]  /*1c00*/  SYNCS.PHASECHK.TRANS64.TRYWAIT P1, [R5+URZ+0x30830], R0 ;  /* 0x03083000050075a7 */ /* 0x000062000802017f */
[----:B------:R-:W-:Y:S05]  /*1c10*/  @!P0 BRA `(.L_x_3920) ;  /* 0x0000000000048947 */ /* 0x000fea0003800000 */
[----:B------:R-:W-:Y:S01]  /*1c20*/  BPT.TRAP 0x1 ;  /* 0x000000040000795c */ /* 0x000fe20000300000 */
.L_x_3920:
[----:B------:R-:W2:Y:S01]  /*1c30*/  LDL.LU R2, [R1] ;  /* 0x0000000001027983 */ /* 0x000ea20000300800 */
[----:B------:R-:W3:Y:S02]  /*1c40*/  S2R R3, SR_TID.X ;  /* 0x0000000000037919 */ /* 0x000ee40000002100 */
[----:B---3--:R-:W-:Y:S02]  /*1c50*/  LOP3.LUT P2, RZ, R3, 0x7f, RZ, 0xc0, !PT ;  /* 0x0000007f03ff7812 */ /* 0x008fe4000784c0ff */
[----:B--2---:R-:W-:-:S11]  /*1c60*/  LOP3.LUT R2, R2, 0xfff7ffff, RZ, 0xc0, !PT ;  /* 0xfff7ffff02027812 */ /* 0x004fd600078ec0ff */
[----:B------:R-:W-:-:S05]  /*1c70*/  @P2 LOP3.LUT R2, R2, 0x80000, RZ, 0xfc, !PT ;  /* 0x0008000002022812 */ /* 0x000fca00078efcff */
[----:B------:R2:W-:Y:S01]  /*1c80*/  STL [R1], R2 ;  /* 0x0000000201007387 */ /* 0x0005e20000100800 */
[----:B-1----:R-:W-:Y:S05]  /*1c90*/  @P1 BRA `(.L_x_3921) ;  /* 0x0000000000081947 */ /* 0x002fea0003800000 */
[----:B------:R-:W1:Y:S02]  /*1ca0*/  SYNCS.PHASECHK.TRANS64.TRYWAIT P1, [R5+URZ+0x30830], R0 ;  /* 0x03083000050075a7 */ /* 0x000e64000802017f */
[----:B-1----:R-:W-:Y:S05]  /*1cb0*/  @!P1 BRA `(.L_x_3922) ;  /* 0x00000150004c9947 */ /* 0x002fea0003800000 */
.L_x_3921:
        /* <DEDUP_REMOVED lines=14> */
[----:B------:R-:W-:Y:S01]  /*1da0*/  IMAD.MOV.U32 R11, RZ, RZ, -0x60 ;  /* 0xffffffa0ff0b7424 */ /* 0x000fe200078e00ff */
[----:B------:R-:W-:-:S02]  /*1db0*/  ULOP3.LUT UR4, UR38, 0x10000, URZ, 0xfc, !UPT ;  /* 0x0001000026047892 */ /* 0x000fc4000f8efc3f */
[----:B------:R-:W-:Y:S01]  /*1dc0*/  UIMAD UR5, UR37, 0x900, UR60 ;  /* 0x00000900250578a4 */ /* 0x000fe2000f8e023c */
[----:B------:R-:W-:Y:S01]  /*1dd0*/  IMAD R11, R74, R11, 0x60 ;  /* 0x000000604a0b7424 */ /* 0x000fe200078e020b */
[----:B------:R-:W-:Y:S02]  /*1de0*/  UIADD3 UR56, UR4, 0x2, URZ ;  /* 0x0000000204387890 */ /* 0x000fe4000fffe03f */
[----:B------:R-:W-:Y:S01]  /*1df0*/  UIADD3 UR58, UR5, 0x2, URZ ;  /* 0x00000002053a7890 */ /* 0x000fe2000fffe03f */
[----:B------:R-:W-:Y:S01]  /*1e00*/  IMAD.IADD R9, R16, 0x1, R11 ;  /* 0x0000000110097824 */ /* 0x000fe200078e020b */
[----:B------:R-:W-:Y:S01]  /*1e10*/  UMOV UR8, UR4 ;  /* 0x0000000400087c82 */ /* 0x000fe20008000000 */
[----:B------:R-:W-:Y:S01]  /*1e20*/  UMOV UR10, UR5 ;  /* 0x00000005000a7c82 */ /* 0x000fe20008000000 */
[----:B------:R-:W-:Y:S01]  /*1e30*/  UIADD3 UR52, UR4, 0x4, URZ ;  /* 0x0000000404347890 */ /* 0x000fe2000fffe03f */
[----:B------:R-:W-:Y:S01]  /*1e40*/  HGMMA.64x96x16.F32.BF16 R24, gdesc[UR8], RZ, !UPT, gsb0 ;  /* 0x01600000081879f0 */ /* 0x000fe2000c0018ff */
[----:B------:R-:W-:Y:S01]  /*1e50*/  UIADD3 UR54, UR5, 0x4, URZ ;  /* 0x0000000405367890 */ /* 0x000fe2000fffe03f */
[----:B------:R-:W-:Y:S01]  /*1e60*/  IMAD.U32 R6, RZ, RZ, UR8 ;  /* 0x00000008ff067e24 */ /* 0x000fe2000f8e00ff */
        /* <DEDUP_REMOVED lines=9> */
[----:B------:R-:W-:Y:S01]  /*1f00*/  UIADD3 UR16, UR4, 0x402, URZ ;  /* 0x0000040204107890 */ /* 0x000fe2000fffe03f */
[----:B---3--:R-:W-:Y:S01]  /*1f10*/  LOP3.LUT P1, RZ, R4, 0x7f, RZ, 0xc0, !PT ;  /* 0x0000007f04ff7812 */ /* 0x008fe2000782c0ff */
        /* <DEDUP_REMOVED lines=8> */
[----:B------:R-:W-:Y:S02]  /*1fa0*/  UIADD3 UR26, UR5, 0x306, URZ ;  /* 0x00000306051a7890 */ /* 0x000fe4000fffe03f */
[----:B------:R-:W-:Y:S01]  /*1fb0*/  @!P1 VIADD R4, R5, 0x30840 ;  /* 0x0003084005049836 */ /* 0x000fe20000000000 */
[----:B------:R-:W-:Y:S01]  /*1fc0*/  UMOV UR25, 0x40000040 ;  /* 0x4000004000197882 */ /* 0x000fe20000000000 */
[----:B------:R-:W-:Y:S01]  /*1fd0*/  UMOV UR27, 0x40000040 ;  /* 0x40000040001b7882 */ /* 0x000fe20000000000 */
[----:B------:R-:W-:Y:S01]  /*1fe0*/  UIADD3 UR28, UR4, 0x800, URZ ;  /* 0x00000800041c7890 */ /* 0x000fe2000fffe03f */
[----:B01----:R-:W-:Y:S01]  /*1ff0*/  IADD3 R5, -R17, 0x1, R9 ;  /* 0x0000000111057810 */ /* 0x003fe20007ffe109 */
[----:B------:R-:W-:Y:S01]  /*2000*/  UIADD3 UR30, UR5, 0x600, URZ ;  /* 0x00000600051e7890 */ /* 0x000fe2000fffe03f */
[----:B------:R-:W-:Y:S01]  /*2010*/  @!P1 PRMT R4, RZ, 0x654, R4 ;  /* 0x00000654ff049816 */ /* 0x000fe20000000004 */
        /* <DEDUP_REMOVED lines=14> */
[----:B------:R-:W-:-:S02]  /*2100*/  ULDC.64 UR4, c[0x0][0x9e0] ;  /* 0x0002780000047ab9 */ /* 0x000fc40000000a00 */
        /* <DEDUP_REMOVED lines=33> */
[----:B------:R-:W-:Y:S01]  /*2320*/  HGMMA.64x96x16.F32.BF16 R24, gdesc[UR48], R24, gsb0 ;  /* 0x01600000301879f0 */ /* 0x000fe20008001818 */
[----:B------:R-:W-:Y:S02]  /*2330*/  ULDC.64 UR50, c[0x0][0x9d8] ;  /* 0x0002760000327ab9 */ /* 0x000fe40000000a00 */
[----:B------:R-:W-:Y:S01]  /*2340*/  ULOP3.LUT UR51, URZ, UR51, URZ, 0x33, !UPT ;  /* 0x000000333f337292 */ /* 0x000fe2000f8e333f */
        /* <DEDUP_REMOVED lines=35> */
[----:B--2---:R-:W-:Y:S01]  /*2580*/  FMUL.FTZ R2, R63, UR50 ;  /* 0x000000323f027c20 */ /* 0x004fe20008410000 */
        /* <DEDUP_REMOVED lines=8> */
[----:B------:R-:W-:Y:S01]  /*2610*/  FMUL.FTZ R30, R30, UR50 ;  /* 0x000000321e1e7c20 */ /* 0x000fe20008410000 */
[----:B------:R1:W-:Y:S01]  /*2620*/  @!P1 SYNCS.ARRIVE.TRANS64.RED.A1T0 RZ, [R4+URZ], RZ ;  /* 0x000000ff04ff99a7 */ /* 0x0003e2000810043f */
[----:B------:R-:W-:Y:S01]  /*2630*/  FMUL.FTZ R71, R71, UR50 ;  /* 0x0000003247477c20 */ /* 0x000fe20008410000 */
[----:B------:R-:W-:Y:S01]  /*2640*/  PLOP3.LUT P1, PT, PT, PT, UP0, 0x40, 0x0 ;  /* 0x000000000000781c */ /* 0x000fe20003f2e808 */
[----:B------:R-:W-:Y:S01]  /*2650*/  FMUL.FTZ R31, R31, UR50 ;  /* 0x000000321f1f7c20 */ /* 0x000fe20008410000 */
[----:B------:R-:W-:Y:S01]  /*2660*/  FMUL.FTZ R39, R39, UR50 ;  /* 0x0000003227277c20 */ /* 0x000fe20008410000 */
[----:B------:R-:W-:Y:S01]  /*2670*/  FMUL.FTZ R47, R47, UR50 ;  /* 0x000000322f2f7c20 */ /* 0x000fe20008410000 */
[----:B------:R-:W2:Y:S01]  /*2680*/  MUFU.TANH R27, R35 ;  /* 0x00000023001b7308 */ /* 0x000ea20000002400 */
[----:B------:R-:W-:Y:S01]  /*2690*/  FMUL.FTZ R55, R55, UR50 ;  /* 0x0000003237377c20 */ /* 0x000fe20008410000 */
[----:B-1----:R-:W-:-:S02]  /*26a0*/  IMAD R4, R18, -0x2, R5 ;  /* 0xfffffffe12047824 */ /* 0x002fc400078e0205 */
[----:B------:R-:W-:Y:S02]  /*26b0*/  IMAD R5, R193, 0x80, R201 ;  /* 0x00000080c1057824 */ /* 0x000fe400078e02c9 */
[C---:B------:R-:W-:Y:S02]  /*26c0*/  VIADD R14, R4.reuse, UR4 ;  /* 0x00000004040e7c36 */ /* 0x040fe40008000000 */
[----:B------:R-:W1:Y:S01]  /*26d0*/  MUFU.TANH R35, R43 ;  /* 0x0000002b00237308 */ /* 0x000e620000002400 */
[----:B------:R-:W-:Y:S02]  /*26e0*/  VIADD R20, R4, UR51 ;  /* 0x0000003304147c36 */ /* 0x000fe40008000000 */
[----:B------:R-:W-:Y:S02]  /*26f0*/  VIADDMNMX R4, R5, R14, R13, PT ;  /* 0x0000000e05047246 */ /* 0x000fe4000380010d */
[----:B------:R-:W-:-:S03]  /*2700*/  IMAD.IADD R9, R20, 0x1, R5 ;  /* 0x0000000114097824 */ /* 0x000fc600078e0205 */
[----:B------:R-:W3:Y:S08]  /*2710*/  MUFU.TANH R43, R51 ;  /* 0x00000033002b7308 */ /* 0x000ef00000002400 */
[----:B------:R-:W4:Y:S08]  /*2720*/  MUFU.TANH R51, R59 ;  /* 0x0000003b00337308 */ /* 0x000f300000002400 */
        /* <DEDUP_REMOVED lines=43> */
[----:B-----5:R-:W-:Y:S01]  /*29e0*/  IMAD R55, R18, -0x2, R11 ;  /* 0xfffffffe12377824 */ /* 0x020fe200078e020b */
[----:B-1234-:R-:W-:Y:S06]  /*29f0*/  @P1 BRA `(.L_x_3923) ;  /* 0x0000000000541947 */ /* 0x01efec0003800000 */
        /* <DEDUP_REMOVED lines=12> */
.L_x_3925:
[----:B------:R-:W-:-:S06]  /*2ac0*/  UISETP.NE.AND UP1, UPT, UR5, 0x1, UPT ;  /* 0x000000010500788c */ /* 0x000fcc000bf25270 */
[----:B------:R-:W-:-:S05]  /*2ad0*/  PLOP3.LUT P1, PT, PT, PT, UP1, 0x80, 0x0 ;  /* 0x000000000000781c */ /* 0x000fca0003f2f018 */
[----:B------:R-:W-:-:S08]  /*2ae0*/  @UP1 ULDC.64 UR6, c[0x0][0x9e8] ;  /* 0x00027a0000061ab9 */ /* 0x000fd00000000a00 */
[----:B------:R-:W-:-:S05]  /*2af0*/  @P1 IMAD.HI.U32 R26, R10, UR6, RZ ;  /* 0x000000060a1a1c27 */ /* 0x000fca000f8e00ff */
[----:B------:R-:W-:-:S07]  /*2b00*/  @P1 SHF.R.U32.HI R10, RZ, UR7, R26 ;  /* 0x00000007ff0a1c19 */ /* 0x000fce000801161a */
.L_x_3926:
[----:B------:R-:W-:Y:S05]  /*2b10*/  BSYNC B0 ;  /* 0x0000000000007941 */ /* 0x000fea0003800000 */
.L_x_3924:
[----:B------:R-:W-:-:S05]  /*2b20*/  IMAD R10, R10, UR5, R55 ;  /* 0x000000050a0a7c24 */ /* 0x000fca000f8e0237 */
[----:B------:R-:W-:Y:S02]  /*2b30*/  VIMNMX R9, R9, R10, !PT ;  /* 0x0000000a09097248 */ /* 0x000fe40007fe0100 */
[----:B------:R-:W-:-:S07]  /*2b40*/  VIADDMNMX R4, R10, UR5, R4, PT ;  /* 0x000000050a047c46 */ /* 0x000fce000b800104 */
.L_x_3923:
[C---:B------:R-:W-:Y:S02]  /*2b50*/  ISETP.GE.AND P1, PT, R11.reuse, 0x2, PT ;  /* 0x000000020b00780c */ /* 0x040fe40003f26270 */
[----:B------:R-:W-:Y:S02]  /*2b60*/  ISETP.GE.AND P5, PT, R11, 0xa, PT ;  /* 0x0000000a0b00780c */ /* 0x000fe40003fa6270 */
[----:B------:R-:W-:Y:S02]  /*2b70*/  ISETP.GT.AND P3, PT, R9, 0x1, !P1 ;  /* 0x000000010900780c */ /* 0x000fe40004f64270 */
[----:B------:R-:W-:Y:S02]  /*2b80*/  ISETP.GE.AND P2, PT, R11, 0x9, PT ;  /* 0x000000090b00780c */ /* 0x000fe40003f46270 */
[----:B------:R-:W-:Y:S02]  /*2b90*/  ISETP.LT.OR P3, PT, R4, 0x2, P3 ;  /* 0x000000020400780c */ /* 0x000fe40001f61670 */
[----:B------:R-:W-:-:S02]  /*2ba0*/  P2R R10, PR, RZ, 0x20 ;  /* 0x00000020ff0a7803 */ /* 0x000fc40000000000 */
[----:B0-----:R-:W-:Y:S02]  /*2bb0*/  FSEL R26, R25, -INF , !P3 ;  /* 0xff800000191a7808 */ /* 0x001fe40005800000 */
        /* <DEDUP_REMOVED lines=23> */
[C---:B------:R-:W-:Y:S02]  /*2d30*/  ISETP.LT.OR P3, PT, R4.reuse, 0x1a, P3 ;  /* 0x0000001a0400780c */ /* 0x040fe40001f61670 */
        /* <DEDUP_REMOVED lines=103> */
.L_x_3929:
[----:B------:R-:W-:-:S06]  /*33b0*/  UISETP.NE.AND UP1, UPT, UR5, 0x1, UPT ;  /* 0x000000010500788c */ /* 0x000fcc000bf25270 */
[----:B------:R-:W-:-:S05]  /*33c0*/  PLOP3.LUT P5, PT, PT, PT, UP1, 0x80, 0x0 ;  /* 0x000000000000781c */ /* 0x000fca0003faf018 */
[----:B------:R-:W-:-:S08]  /*33d0*/  @UP1 ULDC.64 UR6, c[0x0][0x9e8] ;  /* 0x00027a0000061ab9 */ /* 0x000fd00000000a00 */
[----:B------:R-:W-:Y:S01]  /*33e0*/  @P5 IMAD.HI.U32 R13, R4, UR6, RZ ;  /* 0x00000006040d5c27 */ /* 0x000fe2000f8e00ff */
[----:B------:R-:W-:-:S13]  /*33f0*/  PLOP3.LUT P5, PT, PT, PT, UP1, 0x80, 0x0 ;  /* 0x000000000000781c */ /* 0x000fda0003faf018 */
[----:B------:R-:W-:-:S07]  /*3400*/  @P5 SHF.R.U32.HI R4, RZ, UR7, R13 ;  /* 0x00000007ff045c19 */ /* 0x000fce000801160d */
.L_x_3930:
[----:B------:R-:W-:Y:S05]  /*3410*/  BSYNC B0 ;  /* 0x0000000000007941 */ /* 0x000fea0003800000 */
.L_x_3928:
[----:B------:R-:W-:-:S05]  /*3420*/  IMAD R4, R4, UR5, R55 ;  /* 0x0000000504047c24 */ /* 0x000fca000f8e0237 */
[----:B------:R-:W-:Y:S02]  /*3430*/  VIMNMX R11, R11, R4, !PT ;  /* 0x000000040b0b7248 */ /* 0x000fe40007fe0100 */
[----:B------:R-:W-:-:S07]  /*3440*/  VIADDMNMX R9, R4, UR5, R9, PT ;  /* 0x0000000504097c46 */ /* 0x000fce000b800109 */
.L_x_3927:
[C---:B------:R-:W-:Y:S01]  /*3450*/  ISETP.GT.AND P1, PT, R11.reuse, 0x1, !P1 ;  /* 0x000000010b00780c */ /* 0x040fe20004f24270 */
[----:B------:R-:W-:Y:S01]  /*3460*/  ULDC UR6, c[0x0][0x988] ;  /* 0x0002620000067ab9 */ /* 0x000fe20000000800 */
[----:B------:R-:W-:Y:S02]  /*3470*/  ISETP.GT.AND P6, PT, R11, RZ, !P6 ;  /* 0x000000ff0b00720c */ /* 0x000fe400077c4270 */
[C---:B------:R-:W-:Y:S02]  /*3480*/  ISETP.LT.OR P1, PT, R9.reuse, 0x2, P1 ;  /* 0x000000020900780c */ /* 0x040fe40000f21670 */
[----:B------:R-:W-:Y:S02]  /*3490*/  ISETP.LT.OR P6, PT, R9, 0x1, P6 ;  /* 0x000000010900780c */ /* 0x000fe400037c1670 */
[----:B------:R-:W-:Y:S02]  /*34a0*/  FSEL R12, R12, -INF , !P1 ;  /* 0xff8000000c0c7808 */ /* 0x000fe40004800000 */
[----:B------:R-:W-:Y:S01]  /*34b0*/  ISETP.NE.AND P1, PT, R10, RZ, PT ;  /* 0x000000ff0a00720c */ /* 0x000fe20003f25270 */
[----:B------:R-:W-:Y:S01]  /*34c0*/  IMAD.U32 R10, RZ, RZ, UR6 ;  /* 0x00000006ff0a7e24 */ /* 0x000fe2000f8e00ff */
[----:B------:R-:W-:-:S02]  /*34d0*/  ISETP.GT.AND P2, PT, R11, 0x8, !P2 ;  /* 0x000000080b00780c */ /* 0x000fc40005744270 */
[----:B------:R-:W-:Y:S02]  /*34e0*/  ISETP.GT.AND P1, PT, R11, 0x9, !P1 ;  /* 0x000000090b00780c */ /* 0x000fe40004f24270 */
[----:B------:R-:W-:Y:S02]  /*34f0*/  FSEL R13, R0, -INF , !P6 ;  /* 0xff800000000d7808 */ /* 0x000fe40007000000 */
[----:B------:R-:W-:Y:S02]  /*3500*/  ISETP.LT.OR P1, PT, R9, 0xa, P1 ;  /* 0x0000000a0900780c */ /* 0x000fe40000f21670 */
[----:B------:R-:W-:Y:S02]  /*3510*/  FMNMX.FTZ R0, R24, R26, !PT ;  /* 0x0000001a18007209 */ /* 0x000fe40007810000 */
[----:B------:R-:W-:Y:S02]  /*3520*/  FSEL R21, R21, -INF , !P1 ;  /* 0xff80000015157808 */ /* 0x000fe40004800000 */
[----:B------:R-:W-:-:S02]  /*3530*/  ISETP.NE.AND P1, PT, R25, RZ, PT ;  /* 0x000000ff1900720c */ /* 0x000fc40003f25270 */
[----:B------:R-:W-:Y:S02]  /*3540*/  ISETP.LT.OR P2, PT, R9, 0x9, P2 ;  /* 0x000000090900780c */ /* 0x000fe40001741670 */
[----:B------:R-:W-:Y:S02]  /*3550*/  ISETP.GT.AND P1, PT, R11, 0x10, !P1 ;  /* 0x000000100b00780c */ /* 0x000fe40004f24270 */
[----:B------:R-:W-:Y:S02]  /*3560*/  FMNMX.FTZ R0, R28, R0, !PT ;  /* 0x000000001c007209 */ /* 0x000fe40007810000 */
[----:B------:R-:W-:Y:S02]  /*3570*/  FSEL R15, R15, -INF , !P2 ;  /* 0xff8000000f0f7808 */ /* 0x000fe40005000000 */
[----:B------:R-:W-:Y:S02]  /*3580*/  ISETP.LT.OR P1, PT, R9, 0x11, P1 ;  /* 0x000000110900780c */ /* 0x000fe40000f21670 */
[----:B------:R-:W-:-:S02]  /*3590*/  ISETP.NE.AND P2, PT, R29, RZ, PT ;  /* 0x000000ff1d00720c */ /* 0x000fc40003f45270 */
[----:B------:R-:W-:Y:S02]  /*35a0*/  FMNMX.FTZ R0, R30, R0, !PT ;  /* 0x000000001e007209 */ /* 0x000fe40007810000 */
[----:B------:R-:W-:Y:S02]  /*35b0*/  FSEL R25, R34, -INF , !P1 ;  /* 0xff80000022197808 */ /* 0x000fe40004800000 */
[----:B------:R-:W-:Y:S02]  /*35c0*/  ISETP.GT.AND P1, PT, R11, 0x11, !P2 ;  /* 0x000000110b00780c */ /* 0x000fe40005724270 */
[----:B------:R-:W-:Y:S02]  /*35d0*/  FMNMX.FTZ R0, R32, R0, !PT ;  /* 0x0000000020007209 */ /* 0x000fe40007810000 */
[----:B------:R-:W-:Y:S02]  /*35e0*/  ISETP.LT.OR P1, PT, R9, 0x12, P1 ;  /* 0x000000120900780c */ /* 0x000fe40000f21670 */
[----:B------:R-:W-:-:S02]  /*35f0*/  ISETP.NE.AND P5, PT, R33, RZ, PT ;  /* 0x000000ff2100720c */ /* 0x000fc40003fa5270 */
[----:B------:R-:W-:Y:S02]  /*3600*/  FMNMX.FTZ R0, R66, R0, !PT ;  /* 0x0000000042007209 */ /* 0x000fe40007810000 */
[----:B------:R-:W-:Y:S02]  /*3610*/  FSEL R27, R27, -INF , !P1 ;  /* 0xff8000001b1b7808 */ /* 0x000fe40004800000 */
        /* <DEDUP_REMOVED lines=34> */
[----:B------:R-:W-:Y:S02]  /*3840*/  FMNMX.FTZ R0, R88, R0, !PT ;  /* 0x0000000058007209 */ /* 0x000fe40007810000 */
[----:B------:R-:W-:Y:S02]  /*3850*/  ISETP.NE.AND P1, PT, R71, RZ, PT ;  /* 0x000000ff4700720c */ /* 0x000fe40003f25270 */
[----:B------:R-:W-:Y:S02]  /*3860*/  FMNMX.FTZ R0, R68, R0, !PT ;  /* 0x0000000044007209 */ /* 0x000fe40007810000 */
[----:B------:R-:W-:Y:S02]  /*3870*/  ISETP.GT.AND P1, PT, R11, 0x29, !P1 ;  /* 0x000000290b00780c */ /* 0x000fe40004f24270 */
[----:B------:R-:W-:Y:S02]  /*3880*/  FMNMX.FTZ R0, R90, R0, !PT ;  /* 0x000000005a007209 */ /* 0x000fe40007810000 */
[----:B------:R-:W-:-:S02]  /*3890*/  ISETP.LT.OR P1, PT, R9, 0x2a, P1 ;  /* 0x0000002a0900780c */ /* 0x000fc40000f21670 */
[----:B------:R-:W-:Y:S02]  /*38a0*/  ISETP.NE.AND P2, PT, R53, RZ, PT ;  /* 0x000000ff3500720c */ /* 0x000fe40003f45270 */
[----:B------:R-:W-:Y:S01]  /*38b0*/  FSEL R39, R39, -INF , !P1 ;  /* 0xff80000027277808 */ /* 0x000fe20004800000 */
[----:B------:R-:W0:Y:S01]  /*38c0*/  SHFL.BFLY PT, R53, R0, 0x2, 0x1f ;  /* 0x0c401f0000357f89 */ /* 0x000e2200000e0000 */
[----:B------:R-:W-:Y:S02]  /*38d0*/  ISETP.NE.AND P1, PT, R45, RZ, PT ;  /* 0x000000ff2d00720c */ /* 0x000fe40003f25270 */
[----:B------:R-:W-:Y:S02]  /*38e0*/  ISETP.NE.AND P5, PT, R77, RZ, PT ;  /* 0x000000ff4d00720c */ /* 0x000fe40003fa5270 */
[----:B------:R-:W-:Y:S02]  /*38f0*/  ISETP.GT.AND P1, PT, R11, 0x30, !P1 ;  /* 0x000000300b00780c */ /* 0x000fe40004f24270 */
[----:B------:R-:W-:-:S02]  /*3900*/  ISETP.NE.AND P6, PT, R79, RZ, PT ;  /* 0x000000ff4f00720c */ /* 0x000fc40003fc5270 */
[----:B------:R-:W-:Y:S02]  /*3910*/  ISETP.LT.OR P1, PT, R9, 0x31, P1 ;  /* 0x000000310900780c */ /* 0x000fe40000f21670 */
[----:B------:R-:W-:Y:S02]  /*3920*/  ISETP.GT.AND P3, PT, R11, 0x51, !P3 ;  /* 0x000000510b00780c */ /* 0x000fe40005f64270 */
[----:B------:R-:W-:Y:S02]  /*3930*/  FSEL R41, R50, -INF , !P1 ;  /* 0xff80000032297808 */ /* 0x000fe40004800000 */
[----:B------:R-:W-:Y:S02]  /*3940*/  ISETP.NE.AND P1, PT, R73, RZ, PT ;  /* 0x000000ff4900720c */ /* 0x000fe40003f25270 */
[C---:B------:R-:W-:Y:S02]  /*3950*/  ISETP.GT.AND P4, PT, R11.reuse, 0x58, !P4 ;  /* 0x000000580b00780c */ /* 0x040fe40006784270 */
[----:B------:R-:W-:-:S02]  /*3960*/  ISETP.GT.AND P1, PT, R11, 0x31, !P1 ;  /* 0x000000310b00780c */ /* 0x000fc40004f24270 */
[C---:B------:R-:W-:Y:S02]  /*3970*/  ISETP.LT.OR P3, PT, R9.reuse, 0x52, P3 ;  /* 0x000000520900780c */ /* 0x040fe40001f61670 */
[----:B------:R-:W-:Y:S02]  /*3980*/  ISETP.LT.OR P1, PT, R9, 0x32, P1 ;  /* 0x000000320900780c */ /* 0x000fe40000f21670 */
[----:B0-----:R-:W-:Y:S02]  /*3990*/  FMNMX.FTZ R14, R0, R53, !PT ;  /* 0x00000035000e7209 */ /* 0x001fe40007810000 */
[----:B------:R-:W-:Y:S02]  /*39a0*/  FMNMX.FTZ R0, R13, R12, !PT ;  /* 0x0000000c0d007209 */ /* 0x000fe40007810000 */
[----:B------:R-:W-:Y:S01]  /*39b0*/  FSEL R43, R43, -INF , !P1 ;  /* 0xff8000002b2b7808 */ /* 0x000fe20004800000 */
[----:B------:R-:W0:Y:S01]  /*39c0*/  SHFL.BFLY PT, R53, R14, 0x1, 0x1f ;  /* 0x0c201f000e357f89 */ /* 0x000e2200000e0000 */
        /* <DEDUP_REMOVED lines=14> */
[----:B------:R-:W-:Y:S02]  /*3ab0*/  ISETP.GT.AND P1, PT, R11, 0x40, !P2 ;  /* 0x000000400b00780c */ /* 0x000fe40005724270 */
[----:B------:R-:W-:Y:S02]  /*3ac0*/  FMNMX.FTZ R0, R33, R0, !PT ;  /* 0x0000000021007209 */ /* 0x000fe40007810000 */
[----:B------:R-:W-:Y:S02]  /*3ad0*/  ISETP.LT.OR P1, PT, R9, 0x41, P1 ;  /* 0x000000410900780c */ /* 0x000fe40000f21670 */
[----:B------:R-:W-:Y:S02]  /*3ae0*/  FMNMX.FTZ R0, R35, R0, !PT ;  /* 0x0000000023007209 */ /* 0x000fe40007810000 */
[----:B------:R-:W-:-:S02]  /*3af0*/  FSEL R49, R58, -INF , !P1 ;  /* 0xff8000003a317808 */ /* 0x000fc40004800000 */
[----:B------:R-:W-:Y:S02]  /*3b00*/  FMNMX.FTZ R0, R37, R0, !PT ;  /* 0x0000000025007209 */ /* 0x000fe40007810000 */
[----:B------:R-:W-:Y:S02]  /*3b10*/  ISETP.GT.AND P1, PT, R11, 0x41, !P5 ;  /* 0x000000410b00780c */ /* 0x000fe40006f24270 */
[----:B0-----:R-:W-:Y:S02]  /*3b20*/  FMNMX.FTZ R4, R14, R53, !PT ;  /* 0x000000350e047209 */ /* 0x001fe40007810000 */
[----:B------:R-:W-:Y:S02]  /*3b30*/  FMNMX.FTZ R0, R39, R0, !PT ;  /* 0x0000000027007209 */ /* 0x000fe40007810000 */
[----:B------:R-:W-:Y:S01]  /*3b40*/  ISETP.LT.OR P1, PT, R9, 0x42, P1 ;  /* 0x000000420900780c */ /* 0x000fe20000f21670 */
[----:B------:R-:W-:Y:S01]  /*3b50*/  FMUL.FTZ R20, R4, R10 ;  /* 0x0000000a04147220 */ /* 0x000fe20000410000 */
[----:B------:R-:W-:-:S02]  /*3b60*/  FMNMX.FTZ R0, R41, R0, !PT ;  /* 0x0000000029007209 */ /* 0x000fc40007810000 */
[----:B------:R-:W-:Y:S02]  /*3b70*/  FSEL R51, R51, -INF , !P1 ;  /* 0xff80000033337808 */ /* 0x000fe40004800000 */
[----:B------:R-:W-:Y:S02]  /*3b80*/  FSETP.NEU.FTZ.AND P1, PT, R4, -INF , PT ;  /* 0xff8000000400780b */ /* 0x000fe40003f3d000 */
[----:B------:R-:W-:Y:S02]  /*3b90*/  ISETP.NE.AND P5, PT, R57, RZ, PT ;  /* 0x000000ff3900720c */ /* 0x000fe40003fa5270 */
[----:B------:R-:W-:Y:S02]  /*3ba0*/  FMNMX.FTZ R0, R43, R0, !PT ;  /* 0x000000002b007209 */ /* 0x000fe40007810000 */
[----:B------:R-:W-:Y:S02]  /*3bb0*/  FSEL R61, R20, RZ, P1 ;  /* 0x000000ff143d7208 */ /* 0x000fe40000800000 */
[----:B------:R-:W-:-:S02]  /*3bc0*/  ISETP.GT.AND P1, PT, R11, 0x48, !P5 ;  /* 0x000000480b00780c */ /* 0x000fc40006f24270 */
[----:B------:R-:W-:Y:S01]  /*3bd0*/  FMNMX.FTZ R0, R45, R0, !PT ;  /* 0x000000002d007209 */ /* 0x000fe20007810000 */
[-CC-:B------:R-:W-:Y:S01]  /*3be0*/  FFMA.FTZ R14, R24, R10.reuse, -R61.reuse ;  /* 0x0000000a180e7223 */ /* 0x180fe2000001083d */
[----:B------:R-:W-:Y:S01]  /*3bf0*/  ISETP.LT.OR P1, PT, R9, 0x49, P1 ;  /* 0x000000490900780c */ /* 0x000fe20000f21670 */
[--C-:B------:R-:W-:Y:S01]  /*3c00*/  FFMA.FTZ R20, R26, R10, -R61.reuse ;  /* 0x0000000a1a147223 */ /* 0x100fe2000001083d */
[----:B------:R-:W-:Y:S01]  /*3c10*/  FMNMX.FTZ R0, R47, R0, !PT ;  /* 0x000000002f007209 */ /* 0x000fe20007810000 */
[-CC-:B------:R-:W-:Y:S01]  /*3c20*/  FFMA.FTZ R24, R28, R10.reuse, -R61.reuse ;  /* 0x0000000a1c187223 */ /* 0x180fe2000001083d */
[----:B------:R-:W-:Y:S01]  /*3c30*/  FSEL R53, R62, -INF , !P1 ;  /* 0xff8000003e357808 */ /* 0x000fe20004800000 */
[----:B------:R-:W-:Y:S01]  /*3c40*/  MUFU.EX2 R14, R14 ;  /* 0x0000000e000e7308 */ /* 0x000fe20000000800 */
[----:B------:R-:W-:Y:S01]  /*3c50*/  ISETP.NE.AND P2, PT, R81, RZ, PT ;  /* 0x000000ff5100720c */ /* 0x000fe20003f45270 */
[-CC-:B------:R-:W-:Y:S01]  /*3c60*/  FFMA.FTZ R26, R30, R10.reuse, -R61.reuse ;  /* 0x0000000a1e1a7223 */ /* 0x180fe2000001083d */
[----:B------:R-:W-:Y:S01]  /*3c70*/  ISETP.GT.AND P1, PT, R11, 0x49, !P6 ;  /* 0x000000490b00780c */ /* 0x000fe20007724270 */
[--C-:B------:R-:W-:Y:S01]  /*3c80*/  FFMA.FTZ R28, R32, R10, -R61.reuse ;  /* 0x0000000a201c7223 */ /* 0x100fe2000001083d */
[----:B------:R-:W-:Y:S01]  /*3c90*/  FMNMX.FTZ R0, R49, R0, !PT ;  /* 0x0000000031007209 */ /* 0x000fe20007810000 */
[-CC-:B------:R-:W-:Y:S01]  /*3ca0*/  FFMA.FTZ R38, R88, R10.reuse, -R61.reuse ;  /* 0x0000000a58267223 */ /* 0x180fe2000001083d */
[----:B------:R-:W-:Y:S01]  /*3cb0*/  ISETP.NE.AND P5, PT, R65, RZ, PT ;  /* 0x000000ff4100720c */ /* 0x000fe20003fa5270 */
[----:B------:R0:W1:Y:S01]  /*3cc0*/  MUFU.EX2 R63, R20 ;  /* 0x00000014003f7308 */ /* 0x0000620000000800 */
[----:B------:R-:W-:Y:S01]  /*3cd0*/  ISETP.GT.AND P2, PT, R11, 0x50, !P2 ;  /* 0x000000500b00780c */ /* 0x000fe20005744270 */
[-CC-:B------:R-:W-:Y:S01]  /*3ce0*/  FFMA.FTZ R30, R36, R10.reuse, -R61.reuse ;  /* 0x0000000a241e7223 */ /* 0x180fe2000001083d */
[----:B------:R-:W-:Y:S01]  /*3cf0*/  ISETP.LT.OR P1, PT, R9, 0x4a, P1 ;  /* 0x0000004a0900780c */ /* 0x000fe20000f21670 */
[--C-:B------:R-:W-:Y:S01]  /*3d00*/  FFMA.FTZ R32, R52, R10, -R61.reuse ;  /* 0x0000000a34207223 */ /* 0x100fe2000001083d */
[----:B------:R-:W-:Y:S01]  /*3d10*/  FMNMX.FTZ R0, R51, R0, !PT ;  /* 0x0000000033007209 */ /* 0x000fe20007810000 */
[-CC-:B------:R-:W-:Y:S01]  /*3d20*/  FFMA.FTZ R34, R82, R10.reuse, -R61.reuse ;  /* 0x0000000a52227223 */ /* 0x180fe2000001083d */
[----:B------:R-:W-:Y:S01]  /*3d30*/  ISETP.GT.AND P5, PT, R11, 0x59, !P5 ;  /* 0x000000590b00780c */ /* 0x000fe20006fa4270 */
[----:B------:R-:W-:Y:S01]  /*3d40*/  MUFU.EX2 R24, R24 ;  /* 0x0000001800187308 */ /* 0x000fe20000000800 */
[----:B------:R-:W-:Y:S01]  /*3d50*/  ISETP.LT.OR P2, PT, R9, 0x51, P2 ;  /* 0x000000510900780c */ /* 0x000fe20001741670 */
[-CC-:B0-----:R-:W-:Y:S01]  /*3d60*/  FFMA.FTZ R20, R66, R10.reuse, -R61.reuse ;  /* 0x0000000a42147223 */ /* 0x181fe2000001083d */
[----:B------:R-:W-:Y:S01]  /*3d70*/  FSEL R11, R2, -INF , !P1 ;  /* 0xff800000020b7808 */ /* 0x000fe20004800000 */
[--C-:B------:R-:W-:Y:S01]  /*3d80*/  FFMA.FTZ R2, R40, R10, -R61.reuse ;  /* 0x0000000a28027223 */ /* 0x100fe2000001083d */
[----:B------:R-:W-:Y:S01]  /*3d90*/  FMNMX.FTZ R0, R53, R0, !PT ;  /* 0x0000000035007209 */ /* 0x000fe20007810000 */
[--C-:B------:R-:W-:Y:S01]  /*3da0*/  FFMA.FTZ R36, R56, R10, -R61.reuse ;  /* 0x0000000a38247223 */ /* 0x100fe2000001083d */
[----:B------:R-:W-:Y:S01]  /*3db0*/  FSEL R55, R8, -INF , !P2 ;  /* 0xff80000008377808 */ /* 0x000fe20005000000 */
[----:B------:R0:W-:Y:S01]  /*3dc0*/  MUFU.EX2 R180, R2 ;  /* 0x0000000200b47308 */ /* 0x0001e20000000800 */
[----:B------:R-:W-:Y:S01]  /*3dd0*/  FMNMX.FTZ R0, R11, R0, !PT ;  /* 0x000000000b007209 */ /* 0x000fe20007810000 */
[----:B------:R-:W-:Y:S01]  /*3de0*/  FFMA.FTZ R8, R76, R10, -R61 ;  /* 0x0000000a4c087223 */ /* 0x000fe2000001083d */
[----:B------:R-:W-:-:S02]  /*3df0*/  ISETP.LT.OR P4, PT, R9, 0x59, P4 ;  /* 0x000000590900780c */ /* 0x000fc40002781670 */
[----:B------:R-:W-:Y:S02]  /*3e00*/  FSEL R57, R3, -INF , !P3 ;  /* 0xff80000003397808 */ /* 0x000fe40005800000 */
[----:B------:R-:W-:Y:S01]  /*3e10*/  FMNMX.FTZ R0, R55, R0, !PT ;  /* 0x0000000037007209 */ /* 0x000fe20007810000 */
[----:B------:R2:W-:Y:S01]  /*3e20*/  MUFU.EX2 R67, R20 ;  /* 0x0000001400437308 */ /* 0x0005e20000000800 */
[----:B------:R-:W-:Y:S01]  /*3e30*/  ISETP.LT.OR P5, PT, R9, 0x5a, P5 ;  /* 0x0000005a0900780c */ /* 0x000fe20002fa1670 */
[--C-:B0-----:R-:W-:Y:S01]  /*3e40*/  FFMA.FTZ R2, R44, R10, -R61.reuse ;  /* 0x0000000a2c027223 */ /* 0x101fe2000001083d */
[----:B------:R-:W-:Y:S02]  /*3e50*/  FSEL R9, R70, -INF , !P4 ;  /* 0xff80000046097808 */ /* 0x000fe40006000000 */
[----:B------:R-:W-:Y:S02]  /*3e60*/  FMNMX.FTZ R0, R57, R0, !PT ;  /* 0x0000000039007209 */ /* 0x000fe40007810000 */
[----:B------:R-:W-:Y:S01]  /*3e70*/  FSEL R59, R59, -INF , !P5 ;  /* 0xff8000003b3b7808 */ /* 0x000fe20006800000 */
[----:B------:R-:W-:Y:S01]  /*3e80*/  MUFU.EX2 R182, R2 ;  /* 0x0000000200b67308 */ /* 0x000fe20000000800 */
[----:B------:R-:W-:Y:S01]  /*3e90*/  FMNMX.FTZ R0, R9, R0, !PT ;  /* 0x0000000009007209 */ /* 0x000fe20007810000 */
[----:B--2---:R-:W-:Y:S01]  /*3ea0*/  FFMA.FTZ R20, R78, R10, -R61 ;  /* 0x0000000a4e147223 */ /* 0x004fe2000001083d */
[----:B-1----:R-:W-:-:S02]  /*3eb0*/  F2FP.BF16.F32.PACK_AB R188, R63, R14 ;  /* 0x0000000e3fbc723e */ /* 0x002fc400000010ff */
[----:B------:R-:W-:-:S03]  /*3ec0*/  FMNMX.FTZ R0, R59, R0, !PT ;  /* 0x000000003b007209 */ /* 0x000fc60007810000 */
[----:B------:R0:W1:Y:S02]  /*3ed0*/  MUFU.EX2 R65, R26 ;  /* 0x0000001a00417308 */ /* 0x0000640000000800 */
[----:B------:R-:W2:Y:S06]  /*3ee0*/  SHFL.BFLY PT, R3, R0, 0x2, 0x1f ;  /* 0x0c401f0000037f89 */ /* 0x000eac00000e0000 */
[----:B------:R3:W-:Y:S01]  /*3ef0*/  MUFU.EX2 R73, R20 ;  /* 0x0000001400497308 */ /* 0x0007e20000000800 */
[----:B0-----:R-:W-:-:S07]  /*3f00*/  FFMA.FTZ R26, R72, R10, -R61 ;  /* 0x0000000a481a7223 */ /* 0x001fce000001083d */
[----:B------:R-:W0:Y:S01]  /*3f10*/  MUFU.EX2 R28, R28 ;  /* 0x0000001c001c7308 */ /* 0x000e220000000800 */
[----:B---3--:R-:W-:Y:S01]  /*3f20*/  FFMA.FTZ R20, R86, R10, -R61 ;  /* 0x0000000a56147223 */ /* 0x008fe2000001083d */
[----:B-1----:R-:W-:-:S06]  /*3f30*/  F2FP.BF16.F32.PACK_AB R190, R65, R24 ;  /* 0x0000001841be723e */ /* 0x002fcc00000010ff */
[----:B------:R-:W-:Y:S01]  /*3f40*/  MUFU.EX2 R83, R38 ;  /* 0x0000002600537308 */ /* 0x000fe20000000800 */
[----:B--2---:R-:W-:Y:S01]  /*3f50*/  FMNMX.FTZ R2, R0, R3, !PT ;  /* 0x0000000300027209 */ /* 0x004fe20007810000 */
[----:B------:R-:W-:-:S04]  /*3f60*/  FFMA.FTZ R0, R84, R10, -R61 ;  /* 0x0000000a54007223 */ /* 0x000fc8000001083d */
[----:B------:R-:W1:Y:S02]  /*3f70*/  SHFL.BFLY PT, R3, R2, 0x1, 0x1f ;  /* 0x0c201f0002037f89 */ /* 0x000e6400000e0000 */
[----:B------:R2:W-:Y:S01]  /*3f80*/  MUFU.EX2 R79, R0 ;  /* 0x00000000004f7308 */ /* 0x0005e20000000800 */
[----:B0-----:R-:W-:-:S07]  /*3f90*/  F2FP.BF16.F32.PACK_AB R184, R67, R28 ;  /* 0x0000001c43b8723e */ /* 0x001fce00000010ff */
[----:B------:R-:W-:Y:S08]  /*3fa0*/  MUFU.EX2 R81, R20 ;  /* 0x0000001400517308 */ /* 0x000ff00000000800 */
[----:B------:R-:W-:Y:S01]  /*3fb0*/  MUFU.EX2 R30, R30 ;  /* 0x0000001e001e7308 */ /* 0x000fe20000000800 */
[----:B-1----:R-:W-:-:S07]  /*3fc0*/  FMNMX.FTZ R3, R2, R3, !PT ;  /* 0x0000000302037209 */ /* 0x002fce0007810000 */
[----:B------:R0:W1:Y:S01]  /*3fd0*/  MUFU.EX2 R69, R26 ;  /* 0x0000001a00457308 */ /* 0x0000620000000800 */
[-C--:B------:R-:W-:Y:S01]  /*3fe0*/  FFMA.FTZ R2, R68, R10.reuse, -R61 ;  /* 0x0000000a44027223 */ /* 0x080fe2000001083d */
[C---:B------:R-:W-:Y:S01]  /*3ff0*/  FSETP.NEU.FTZ.AND P1, PT, R3.reuse, -INF , PT ;  /* 0xff8000000300780b */ /* 0x040fe20003f3d000 */
[----:B--2---:R-:W-:-:S05]  /*4000*/  FMUL.FTZ R0, R3, R10 ;  /* 0x0000000a03007220 */ /* 0x004fca0000410000 */
[----:B------:R2:W-:Y:S01]  /*4010*/  MUFU.EX2 R71, R8 ;  /* 0x0000000800477308 */ /* 0x0005e20000000800 */
[----:B------:R-:W-:Y:S01]  /*4020*/  FSEL R0, R0, RZ, P1 ;  /* 0x000000ff00007208 */ /* 0x000fe20000800000 */
[----:B0-----:R-:W-:Y:S01]  /*4030*/  FFMA.FTZ R26, R48, R10, -R61 ;  /* 0x0000000a301a7223 */ /* 0x001fe2000001083d */
        /* <DEDUP_REMOVED lines=11> */
[-C--:B--2---:R-:W-:Y:S01]  /*40f0*/  FFMA.FTZ R8, R80, R10.reuse, -R61 ;  /* 0x0000000a50087223 */ /* 0x084fe2000001083d */
[-CC-:B------:R-:W-:Y:S01]  /*4100*/  FFMA.FTZ R35, R35, R10.reuse, -R0.reuse ;  /* 0x0000000a23237223 */ /* 0x180fe20000010800 */
[-CC-:B------:R-:W-:Y:S01]  /*4110*/  FFMA.FTZ R37, R37, R10.reuse, -R0.reuse ;  /* 0x0000000a25257223 */ /* 0x180fe20000010800 */
[----:B------:R-:W-:Y:S01]  /*4120*/  MUFU.EX2 R13, R13 ;  /* 0x0000000d000d7308 */ /* 0x000fe20000000800 */
[----:B0-----:R-:W-:Y:S01]  /*4130*/  FADD.FTZ R21, R14, R63 ;  /* 0x0000003f0e157221 */ /* 0x001fe20000010000 */
[-CC-:B------:R-:W-:Y:S01]  /*4140*/  FFMA.FTZ R39, R39, R10.reuse, -R0.reuse ;  /* 0x0000000a27277223 */ /* 0x180fe20000010800 */
[-CC-:B------:R-:W-:Y:S01]  /*4150*/  FFMA.FTZ R41, R41, R10.reuse, -R0.reuse ;  /* 0x0000000a29297223 */ /* 0x180fe20000010800 */
[-CC-:B------:R-:W-:Y:S01]  /*4160*/  FFMA.FTZ R43, R43, R10.reuse, -R0.reuse ;  /* 0x0000000a2b2b7223 */ /* 0x180fe20000010800 */
[-CC-:B------:R-:W-:Y:S01]  /*4170*/  FFMA.FTZ R45, R45, R10.reuse, -R0.reuse ;  /* 0x0000000a2d2d7223 */ /* 0x180fe20000010800 */
[-CC-:B------:R-:W-:Y:S01]  /*4180*/  FFMA.FTZ R47, R47, R10.reuse, -R0.reuse ;  /* 0x0000000a2f2f7223 */ /* 0x180fe20000010800 */
[-CC-:B------:R-:W-:Y:S01]  /*4190*/  FFMA.FTZ R49, R49, R10.reuse, -R0.reuse ;  /* 0x0000000a31317223 */ /* 0x180fe20000010800 */
[----:B------:R0:W2:Y:S01]  /*41a0*/  MUFU.EX2 R20, R12 ;  /* 0x0000000c00147308 */ /* 0x0000a20000000800 */
[-CC-:B------:R-:W-:Y:S01]  /*41b0*/  FFMA.FTZ R51, R51, R10.reuse, -R0.reuse ;  /* 0x0000000a33337223 */ /* 0x180fe20000010800 */
[-CC-:B------:R-:W-:Y:S01]  /*41c0*/  FFMA.FTZ R53, R53, R10.reuse, -R0.reuse ;  /* 0x0000000a35357223 */ /* 0x180fe20000010800 */
[-CC-:B------:R-:W-:Y:S01]  /*41d0*/  FFMA.FTZ R11, R11, R10.reuse, -R0.reuse ;  /* 0x0000000a0b0b7223 */ /* 0x180fe20000010800 */
[-CC-:B------:R-:W-:Y:S01]  /*41e0*/  FFMA.FTZ R55, R55, R10.reuse, -R0.reuse ;  /* 0x0000000a37377223 */ /* 0x180fe20000010800 */
[-CC-:B------:R-:W-:Y:S01]  /*41f0*/  FFMA.FTZ R57, R57, R10.reuse, -R0.reuse ;  /* 0x0000000a39397223 */ /* 0x180fe20000010800 */
[----:B------:R-:W-:Y:S01]  /*4200*/  FFMA.FTZ R59, R59, R10, -R0 ;  /* 0x0000000a3b3b7223 */ /* 0x000fe20000010800 */
[----:B-1----:R-:W-:Y:S01]  /*4210*/  F2FP.BF16.F32.PACK_AB R186, R69, R30 ;  /* 0x0000001e45ba723e */ /* 0x002fe200000010ff */
[----:B------:R-:W1:Y:S01]  /*4220*/  MUFU.EX2 R15, R15 ;  /* 0x0000000f000f7308 */ /* 0x000e620000000800 */
[----:B0-----:R-:W-:-:S04]  /*4230*/  FADD.FTZ R12, R24, R21 ;  /* 0x00000015180c7221 */ /* 0x001fc80000010000 */
[----:B------:R-:W-:-:S03]  /*4240*/  FADD.FTZ R21, R65, R12 ;  /* 0x0000000c41157221 */ /* 0x000fc60000010000 */
[----:B------:R-:W0:Y:S01]  /*4250*/  MUFU.EX2 R25, R25 ;  /* 0x0000001900197308 */ /* 0x000e220000000800 */
[----:B------:R-:W-:Y:S01]  /*4260*/  FADD.FTZ R12, R28, R21 ;  /* 0x000000151c0c7221 */ /* 0x000fe20000010000 */
[----:B--2---:R-:W-:-:S03]  /*4270*/  F2FP.BF16.F32.PACK_AB R189, R20, R13 ;  /* 0x0000000d14bd723e */ /* 0x004fc600000010ff */
[----:B------:R-:W-:Y:S01]  /*4280*/  FADD.FTZ R21, R67, R12 ;  /* 0x0000000c43157221 */ /* 0x000fe20000010000 */
[----:B------:R-:W-:Y:S02]  /*4290*/  FADD.FTZ R12, R13, R20 ;  /* 0x000000140d0c7221 */ /* 0x000fe40000010000 */
[----:B------:R2:W3:Y:S01]  /*42a0*/  MUFU.EX2 R40, R27 ;  /* 0x0000001b00287308 */ /* 0x0004e20000000800 */
[----:B------:R-:W-:Y:S01]  /*42b0*/  FADD.FTZ R50, R30, R21 ;  /* 0x000000151e327221 */ /* 0x000fe20000010000 */
[----:B-1----:R-:W-:Y:S01]  /*42c0*/  FADD.FTZ R21, R15, R12 ;  /* 0x0000000c0f157221 */ /* 0x002fe20000010000 */
[----:B------:R-:W-:-:S03]  /*42d0*/  F2FP.BF16.F32.PACK_AB R191, R38, R15 ;  /* 0x0000000f26bf723e */ /* 0x000fc600000010ff */
[----:B------:R-:W-:Y:S02]  /*42e0*/  FADD.FTZ R12, R38, R21 ;  /* 0x00000015260c7221 */ /* 0x000fe40000010000 */
[----:B------:R-:W1:Y:S01]  /*42f0*/  MUFU.EX2 R29, R29 ;  /* 0x0000001d001d7308 */ /* 0x000e620000000800 */
[----:B--2---:R-:W-:Y:S01]  /*4300*/  FADD.FTZ R27, R69, R50 ;  /* 0x00000032451b7221 */ /* 0x004fe20000010000 */
[----:B0-----:R-:W-:-:S03]  /*4310*/  FADD.FTZ R21, R25, R12 ;  /* 0x0000000c19157221 */ /* 0x001fc60000010000 */
[----:B------:R-:W-:Y:S01]  /*4320*/  FADD.FTZ R52, R180, R27 ;  /* 0x0000001bb4347221 */ /* 0x000fe20000010000 */
[C---:B------:R-:W-:Y:S02]  /*4330*/  F2FP.BF16.F32.PACK_AB R180, R71.reuse, R180 ;  /* 0x000000b447b4723e */ /* 0x040fe400000010ff */
[----:B------:R-:W0:Y:S01]  /*4340*/  MUFU.EX2 R42, R31 ;  /* 0x0000001f002a7308 */ /* 0x000e220000000800 */
[----:B------:R-:W-:Y:S01]  /*4350*/  FADD.FTZ R27, R71, R52 ;  /* 0x00000034471b7221 */ /* 0x000fe20000010000 */
[C---:B---3--:R-:W-:Y:S01]  /*4360*/  FADD.FTZ R12, R40.reuse, R21 ;  /* 0x00000015280c7221 */ /* 0x048fe20000010000 */
[----:B------:R-:W-:Y:S02]  /*4370*/  F2FP.BF16.F32.PACK_AB R185, R40, R25 ;  /* 0x0000001928b9723e */ /* 0x000fe400000010ff */
[----:B------:R-:W-:Y:S01]  /*4380*/  FADD.FTZ R52, R182, R27 ;  /* 0x0000001bb6347221 */ /* 0x000fe20000010000 */
[----:B------:R-:W-:Y:S02]  /*4390*/  F2FP.BF16.F32.PACK_AB R182, R73, R182 ;  /* 0x000000b649b6723e */ /* 0x000fe400000010ff */
[----:B------:R-:W2:Y:S01]  /*43a0*/  MUFU.EX2 R26, R26 ;  /* 0x0000001a001a7308 */ /* 0x000ea20000000800 */
[----:B-1----:R-:W-:Y:S01]  /*43b0*/  FADD.FTZ R21, R29, R12 ;  /* 0x0000000c1d157221 */ /* 0x002fe20000010000 */
[----:B------:R-:W-:-:S06]  /*43c0*/  FADD.FTZ R27, R73, R52 ;  /* 0x00000034491b7221 */ /* 0x000fcc0000010000 */
[----:B------:R-:W1:Y:S01]  /*43d0*/  MUFU.EX2 R33, R33 ;  /* 0x0000002100217308 */ /* 0x000e620000000800 */
[C---:B0-----:R-:W-:Y:S01]  /*43e0*/  FADD.FTZ R12, R42.reuse, R21 ;  /* 0x000000152a0c7221 */ /* 0x041fe20000010000 */
[----:B------:R-:W-:Y:S01]  /*43f0*/  FFMA.FTZ R21, R9, R10, -R0 ;  /* 0x0000000a09157223 */ /* 0x000fe20000010800 */
[----:B------:R-:W-:-:S05]  /*4400*/  F2FP.BF16.F32.PACK_AB R187, R42, R29 ;  /* 0x0000001d2abb723e */ /* 0x000fca00000010ff */
[----:B------:R0:W3:Y:S01]  /*4410*/  MUFU.EX2 R75, R8 ;  /* 0x00000008004b7308 */ /* 0x0000e20000000800 */
[----:B--2---:R-:W-:-:S07]  /*4420*/  FADD.FTZ R54, R26, R27 ;  /* 0x0000001b1a367221 */ /* 0x004fce0000010000 */
[----:B------:R-:W2:Y:S01]  /*4430*/  MUFU.EX2 R44, R35 ;  /* 0x00000023002c7308 */ /* 0x000ea20000000800 */
[----:B0-----:R-:W-:Y:S01]  /*4440*/  FFMA.FTZ R8, R60, R10, -R61 ;  /* 0x0000000a3c087223 */ /* 0x001fe2000001083d */
[----:B-1----:R-:W-:-:S06]  /*4450*/  FADD.FTZ R9, R33, R12 ;  /* 0x0000000c21097221 */ /* 0x002fcc0000010000 */
[----:B------:R-:W0:Y:S01]  /*4460*/  MUFU.EX2 R32, R32 ;  /* 0x0000002000207308 */ /* 0x000e220000000800 */
[C---:B---3--:R-:W-:Y:S01]  /*4470*/  FADD.FTZ R27, R75.reuse, R54 ;  /* 0x000000364b1b7221 */ /* 0x048fe20000010000 */
[----:B------:R-:W-:-:S06]  /*4480*/  F2FP.BF16.F32.PACK_AB R176, R75, R26 ;  /* 0x0000001a4bb0723e */ /* 0x000fcc00000010ff */
[----:B------:R-:W1:Y:S01]  /*4490*/  MUFU.EX2 R37, R37 ;  /* 0x0000002500257308 */ /* 0x000e620000000800 */
[C---:B--2---:R-:W-:Y:S01]  /*44a0*/  FADD.FTZ R0, R44.reuse, R9 ;  /* 0x000000092c007221 */ /* 0x044fe20000010000 */
[----:B------:R-:W-:-:S06]  /*44b0*/  F2FP.BF16.F32.PACK_AB R181, R44, R33 ;  /* 0x000000212cb5723e */ /* 0x000fcc00000010ff */
[----:B------:R2:W3:Y:S01]  /*44c0*/  MUFU.EX2 R77, R34 ;  /* 0x00000022004d7308 */ /* 0x0004e20000000800 */
[----:B0-----:R-:W-:-:S07]  /*44d0*/  FADD.FTZ R12, R32, R27 ;  /* 0x0000001b200c7221 */ /* 0x001fce0000010000 */
[----:B------:R-:W0:Y:S01]  /*44e0*/  MUFU.EX2 R46, R39 ;  /* 0x00000027002e7308 */ /* 0x000e220000000800 */
[-CC-:B--2---:R-:W-:Y:S01]  /*44f0*/  FFMA.FTZ R34, R64, R10.reuse, -R61.reuse ;  /* 0x0000000a40227223 */ /* 0x184fe2000001083d */
[----:B-1----:R-:W-:Y:S01]  /*4500*/  FADD.FTZ R9, R37, R0 ;  /* 0x0000000025097221 */ /* 0x002fe20000010000 */
[----:B------:R-:W-:-:S05]  /*4510*/  FFMA.FTZ R61, R90, R10, -R61 ;  /* 0x0000000a5a3d7223 */ /* 0x000fca000001083d */
[----:B------:R-:W1:Y:S01]  /*4520*/  MUFU.EX2 R36, R36 ;  /* 0x0000002400247308 */ /* 0x000e620000000800 */
[C---:B---3--:R-:W-:Y:S01]  /*4530*/  FADD.FTZ R27, R77.reuse, R12 ;  /* 0x0000000c4d1b7221 */ /* 0x048fe20000010000 */
[----:B------:R-:W-:-:S06]  /*4540*/  F2FP.BF16.F32.PACK_AB R178, R77, R32 ;  /* 0x000000204db2723e */ /* 0x000fcc00000010ff */
[----:B------:R-:W2:Y:S01]  /*4550*/  MUFU.EX2 R41, R41 ;  /* 0x0000002900297308 */ /* 0x000ea20000000800 */
[C---:B0-----:R-:W-:Y:S01]  /*4560*/  FADD.FTZ R12, R46.reuse, R9 ;  /* 0x000000092e0c7221 */ /* 0x041fe20000010000 */
[----:B------:R-:W-:-:S06]  /*4570*/  F2FP.BF16.F32.PACK_AB R183, R46, R37 ;  /* 0x000000252eb7723e */ /* 0x000fcc00000010ff */
[----:B------:R-:W0:Y:S01]  /*4580*/  MUFU.EX2 R48, R43 ;  /* 0x0000002b00307308 */ /* 0x000e220000000800 */
[----:B-1----:R-:W-:Y:S01]  /*4590*/  FADD.FTZ R14, R36, R27 ;  /* 0x0000001b240e7221 */ /* 0x002fe20000010000 */
[----:B------:R-:W-:-:S03]  /*45a0*/  F2FP.BF16.F32.PACK_AB R172, R79, R36 ;  /* 0x000000244fac723e */ /* 0x000fc600000010ff */
[----:B------:R-:W-:-:S03]  /*45b0*/  FADD.FTZ R27, R79, R14 ;  /* 0x0000000e4f1b7221 */ /* 0x000fc60000010000 */
[----:B------:R-:W1:Y:S01]  /*45c0*/  MUFU.EX2 R8, R8 ;  /* 0x0000000800087308 */ /* 0x000e620000000800 */
[----:B--2---:R-:W-:-:S07]  /*45d0*/  FADD.FTZ R9, R41, R12 ;  /* 0x0000000c29097221 */ /* 0x004fce0000010000 */
[----:B------:R-:W2:Y:S01]  /*45e0*/  MUFU.EX2 R45, R45 ;  /* 0x0000002d002d7308 */ /* 0x000ea20000000800 */
[C---:B0-----:R-:W-:Y:S01]  /*45f0*/  FADD.FTZ R12, R48.reuse, R9 ;  /* 0x00000009300c7221 */ /* 0x041fe20000010000 */
[----:B------:R-:W-:-:S06]  /*4600*/  F2FP.BF16.F32.PACK_AB R177, R48, R41 ;  /* 0x0000002930b1723e */ /* 0x000fcc00000010ff */
[----:B------:R-:W0:Y:S01]  /*4610*/  MUFU.EX2 R50, R47 ;  /* 0x0000002f00327308 */ /* 0x000e220000000800 */
[----:B-1----:R-:W-:Y:S01]  /*4620*/  FADD.FTZ R14, R8, R27 ;  /* 0x0000001b080e7221 */ /* 0x002fe20000010000 */
[----:B------:R-:W-:-:S06]  /*4630*/  F2FP.BF16.F32.PACK_AB R174, R81, R8 ;  /* 0x0000000851ae723e */ /* 0x000fcc00000010ff */
[----:B------:R-:W1:Y:S01]  /*4640*/  MUFU.EX2 R34, R34 ;  /* 0x0000002200227308 */ /* 0x000e620000000800 */
[----:B--2---:R-:W-:-:S07]  /*4650*/  FADD.FTZ R9, R45, R12 ;  /* 0x0000000c2d097221 */ /* 0x004fce0000010000 */
[----:B------:R-:W2:Y:S01]  /*4660*/  MUFU.EX2 R49, R49 ;  /* 0x0000003100317308 */ /* 0x000ea20000000800 */
[C---:B0-----:R-:W-:Y:S01]  /*4670*/  FADD.FTZ R12, R50.reuse, R9 ;  /* 0x00000009320c7221 */ /* 0x041fe20000010000 */
[----:B------:R-:W-:-:S06]  /*4680*/  F2FP.BF16.F32.PACK_AB R179, R50, R45 ;  /* 0x0000002d32b3723e */ /* 0x000fcc00000010ff */
[----:B------:R-:W0:Y:S01]  /*4690*/  MUFU.EX2 R52, R51 ;  /* 0x0000003300347308 */ /* 0x000e220000000800 */
[----:B-1----:R-:W-:-:S07]  /*46a0*/  F2FP.BF16.F32.PACK_AB R168, R83, R34 ;  /* 0x0000002253a8723e */ /* 0x002fce00000010ff */
[----:B------:R-:W-:Y:S01]  /*46b0*/  MUFU.EX2 R2, R2 ;  /* 0x0000000200027308 */ /* 0x000fe20000000800 */
[----:B--2---:R-:W-:Y:S01]  /*46c0*/  FADD.FTZ R9, R49, R12 ;  /* 0x0000000c31097221 */ /* 0x004fe20000010000 */
[----:B------:R-:W-:-:S04]  /*46d0*/  IMAD.IADD R12, R16, 0x1, -R17 ;  /* 0x00000001100c7824 */ /* 0x000fc800078e0a11 */
[----:B------:R-:W-:Y:S02]  /*46e0*/  IMAD R26, R193, 0x80, R12 ;  /* 0x00000080c11a7824 */ /* 0x000fe400078e020c */
[----:B------:R-:W-:Y:S01]  /*46f0*/  MUFU.EX2 R53, R53 ;  /* 0x0000003500357308 */ /* 0x000fe20000000800 */
[C---:B0-----:R-:W-:Y:S01]  /*4700*/  FADD.FTZ R8, R52.reuse, R9 ;  /* 0x0000000934087221 */ /* 0x041fe20000010000 */
[----:B------:R-:W-:Y:S02]  /*4710*/  F2FP.BF16.F32.PACK_AB R173, R52, R49 ;  /* 0x0000003134ad723e */ /* 0x000fe400000010ff */
[----:B------:R-:W-:-:S04]  /*4720*/  R2UR UR6, R26 ;  /* 0x000000001a0672ca */ /* 0x000fc800000e0000 */
[----:B------:R-:W0:Y:S08]  /*4730*/  MUFU.EX2 R61, R61 ;  /* 0x0000003d003d7308 */ /* 0x000e300000000800 */
[----:B------:R1:W2:Y:S01]  /*4740*/  MUFU.EX2 R0, R11 ;  /* 0x0000000b00007308 */ /* 0x0002a20000000800 */
[----:B------:R-:W-:-:S07]  /*4750*/  UIADD3 UR4, UR6, UR4, URZ ;  /* 0x0000000406047290 */ /* 0x000fce000fffe03f */
[----:B------:R-:W3:Y:S01]  /*4760*/  MUFU.EX2 R55, R55 ;  /* 0x0000003700377308 */ /* 0x000ee20000000800 */
[----:B-1----:R-:W-:Y:S01]  /*4770*/  FADD.FTZ R11, R81, R14 ;  /* 0x0000000e510b7221 */ /* 0x002fe20000010000 */
[----:B0-----:R-:W-:-:S03]  /*4780*/  F2FP.BF16.F32.PACK_AB R170, R61, R2 ;  /* 0x000000023daa723e */ /* 0x001fc600000010ff */
[----:B------:R-:W-:-:S03]  /*4790*/  FADD.FTZ R24, R34, R11 ;  /* 0x0000000b22187221 */ /* 0x000fc60000010000 */
[----:B------:R-:W0:Y:S01]  /*47a0*/  MUFU.EX2 R14, R57 ;  /* 0x00000039000e7308 */ /* 0x000e220000000800 */
[----:B------:R-:W-:Y:S01]  /*47b0*/  FADD.FTZ R11, R83, R24 ;  /* 0x00000018530b7221 */ /* 0x000fe20000010000 */
[----:B--2---:R-:W-:-:S03]  /*47c0*/  F2FP.BF16.F32.PACK_AB R175, R0, R53 ;  /* 0x0000003500af723e */ /* 0x004fc600000010ff */
[----:B------:R-:W-:Y:S01]  /*47d0*/  FADD.FTZ R24, R2, R11 ;  /* 0x0000000b02187221 */ /* 0x000fe20000010000 */
[----:B------:R-:W-:Y:S02]  /*47e0*/  FADD.FTZ R11, R53, R8 ;  /* 0x00000008350b7221 */ /* 0x000fe40000010000 */
[----:B------:R-:W1:Y:S01]  /*47f0*/  MUFU.EX2 R21, R21 ;  /* 0x0000001500157308 */ /* 0x000e620000000800 */
[----:B------:R-:W-:Y:S01]  /*4800*/  FADD.FTZ R9, R61, R24 ;  /* 0x000000183d097221 */ /* 0x000fe20000010000 */
[----:B------:R-:W-:-:S04]  /*4810*/  FADD.FTZ R8, R0, R11 ;  /* 0x0000000b00087221 */ /* 0x000fc80000010000 */
[----:B---3--:R-:W-:Y:S02]  /*4820*/  FADD.FTZ R11, R55, R8 ;  /* 0x00000008370b7221 */ /* 0x008fe40000010000 */
[----:B------:R-:W2:Y:S01]  /*4830*/  MUFU.EX2 R2, R59 ;  /* 0x0000003b00027308 */ /* 0x000ea20000000800 */
[C---:B0-----:R-:W-:Y:S01]  /*4840*/  F2FP.BF16.F32.PACK_AB R169, R14.reuse, R55 ;  /* 0x000000370ea9723e */ /* 0x041fe200000010ff */
[----:B------:R-:W-:-:S04]  /*4850*/  FADD.FTZ R8, R14, R11 ;  /* 0x0000000b0e087221 */ /* 0x000fc80000010000 */
[----:B-1----:R-:W-:-:S04]  /*4860*/  FADD.FTZ R11, R21, R8 ;  /* 0x00000008150b7221 */ /* 0x002fc80000010000 */
[C---:B--2---:R-:W-:Y:S01]  /*4870*/  FADD.FTZ R8, R2.reuse, R11 ;  /* 0x0000000b02087221 */ /* 0x044fe20000010000 */
[----:B------:R-:W-:Y:S01]  /*4880*/  F2FP.BF16.F32.PACK_AB R171, R2, R21 ;  /* 0x0000001502ab723e */ /* 0x000fe200000010ff */
[----:B------:R-:W-:Y:S01]  /*4890*/  VIADD R11, R74, 0xfffffffe ;  /* 0xfffffffe4a0b7836 */ /* 0x000fe20000000000 */
        /* <DEDUP_REMOVED lines=12> */
.L_x_3932:
[----:B------:R-:W-:-:S11]  /*4960*/  UISETP.NE.AND UP1, UPT, UR5, 0x1, UPT ;  /* 0x000000010500788c */ /* 0x000fd6000bf25270 */
[----:B------:R-:W-:Y:S02]  /*4970*/  @UP1 ULDC.64 UR6, c[0x0][0x9e8] ;  /* 0x00027a0000061ab9 */ /* 0x000fe40000000a00 */
[----:B------:R-:W-:-:S04]  /*4980*/  UIMAD.WIDE.U32 UR10, UR14, UR6, URZ ;  /* 0x000000060e0a72a5 */ /* 0x000fc8000f8e003f */
[----:B------:R-:W-:-:S12]  /*4990*/  @UP1 USHF.R.U32.HI UR14, URZ, UR7, UR11 ;  /* 0x000000073f0e1299 */ /* 0x000fd8000801160b */
.L_x_3933:
[----:B------:R-:W-:-:S04]  /*49a0*/  UIMAD UR5, UR14, UR5, UR5 ;  /* 0x000000050e0572a4 */ /* 0x000fc8000f8e0205 */
[----:B------:R-:W-:-:S04]  /*49b0*/  UISETP.LT.AND UP1, UPT, UR4, UR5, UPT ;  /* 0x000000050400728c */ /* 0x000fc8000bf21270 */
[----:B------:R-:W-:-:S12]  /*49c0*/  USEL UR4, UR4, UR5, UP1 ;  /* 0x0000000504047287 */ /* 0x000fd80008800000 */
.L_x_3931:
        /* <DEDUP_REMOVED lines=63> */
[----:B------:R-:W-:-:S03]  /*4dc0*/  IMAD.MOV.U32 R119, RZ, RZ, RZ ;  /* 0x000000ffff777224 */ /* 0x000fc600078e00ff */
[----:B------:R-:W-:-:S07]  /*4dd0*/  LOP3.LUT R13, RZ, R15, RZ, 0x33, !PT ;  /* 0x0000000fff0d7212 */ /* 0x000fce00078e33ff */
.L_x_3951:
[----:B------:R-:W-:-:S04]  /*4de0*/  UIADD3 UR5, UR37, 0x1, URZ ;  /* 0x0000000125057890 */ /* 0x000fc8000fffe03f */
[----:B------:R-:W-:-:S04]  /*4df0*/  UISETP.NE.AND UP1, UPT, UR5, 0x2, UPT ;  /* 0x000000020500788c */ /* 0x000fc8000bf25270 */
[----:B------:R-:W-:Y:S02]  /*4e00*/  USEL UR38, URZ, 0x1, UP1 ;  /* 0x000000013f267887 */ /* 0x000fe40008800000 */
[----:B------:R-:W-:Y:S02]  /*4e10*/  USEL UR5, UR5, URZ, UP1 ;  /* 0x0000003f05057287 */ /* 0x000fe40008800000 */
[----:B------:R-:W-:Y:S01]  /*4e20*/  ULOP3.LUT UR38, UR36, UR38, URZ, 0x3c, !UPT ;  /* 0x0000002624267292 */ /* 0x000fe2000f8e3c3f */
[----:B------:R-:W-:Y:S11]  /*4e30*/  @!P0 BRA `(.L_x_3935) ;  /* 0x0000000000048947 */ /* 0x000ff60003800000 */
[----:B------:R-:W-:Y:S01]  /*4e40*/  BPT.TRAP 0x1 ;  /* 0x000000040000795c */ /* 0x000fe20000300000 */
.L_x_3935:
[----:B------:R-:W-:Y:S01]  /*4e50*/  ULEA UR6, UR5, UR39, 0x3 ;  /* 0x0000002705067291 */ /* 0x000fe2000f8e183f */
[----:B------:R-:W-:-:S05]  /*4e60*/  IMAD.U32 R10, RZ, RZ, UR38 ;  /* 0x00000026ff0a7e24 */ /* 0x000fca000f8e00ff */
[----:B------:R-:W-:-:S04]  /*4e70*/  SHF.L.U32 R10, R10, 0x1f, RZ ;  /* 0x0000001f0a0a7819 */ /* 0x000fc800000006ff */
[----:B------:R0:W1:Y:S01]  /*4e80*/  SYNCS.PHASECHK.TRANS64.TRYWAIT P1, [UR6+0x30830], R10 ;  /* 0x0308300aff0075a7 */ /* 0x0000620008020146 */
[----:B------:R-:W-:Y:S05]  /*4e90*/  @!P0 BRA `(.L_x_3936) ;  /* 0x0000000000048947 */ /* 0x000fea0003800000 */
[----:B------:R-:W-:Y:S01]  /*4ea0*/  BPT.TRAP 0x1 ;  /* 0x000000040000795c */ /* 0x000fe20000300000 */
.L_x_3936:
[----:B-1----:R-:W-:Y:S05]  /*4eb0*/  @P1 BRA `(.L_x_3937) ;  /* 0x0000000000081947 */ /* 0x002fea0003800000 */
[----:B------:R-:W1:Y:S02]  /*4ec0*/  SYNCS.PHASECHK.TRANS64.TRYWAIT P1, [UR6+0x30830], R10 ;  /* 0x0308300aff0075a7 */ /* 0x000e640008020146 */
[----:B-1----:R-:W-:Y:S05]  /*4ed0*/  @!P1 BRA `(.L_x_3938) ;  /* 0x0000011c00d89947 */ /* 0x002fea0003800000 */
.L_x_3937:
[----:B------:R-:W-:Y:S01]  /*4ee0*/  R2UR UR44, R6 ;  /* 0x00000000062c72ca */ /* 0x000fe200000e0000 */
[----:B------:R-:W-:Y:S01]  /*4ef0*/  UIMAD UR7, UR5, 0x900, UR60 ;  /* 0x00000900050778a4 */ /* 0x000fe2000f8e023c */
[----:B------:R-:W-:Y:S01]  /*4f00*/  R2UR UR45, R7 ;  /* 0x00000000072d72ca */ /* 0x000fe200000e0000 */
[----:B-1----:R-:W-:Y:S01]  /*4f10*/  WARPGROUP.ARRIVE ;  /* 0x00000000000079c5 */ /* 0x002fe20000000000 */
        /* <DEDUP_REMOVED lines=121> */
[----:B------:R-:W-:Y:S01]  /*56b0*/  UIADD3 UR46, UR7, 0x4, URZ ;  /* 0x00000004072e7890 */ /* 0x000fe2000fffe03f */
[----:B------:R-:W-:Y:S01]  /*56c0*/  FMUL.FTZ R119, R119, R2 ;  /* 0x0000000277777220 */ /* 0x000fe20000410000 */
[----:B------:R-:W-:Y:S01]  /*56d0*/  UMOV UR44, UR52 ;  /* 0x00000034002c7c82 */ /* 0x000fe20008000000 */
[----:B------:R-:W-:Y:S01]  /*56e0*/  UMOV UR45, UR53 ;  /* 0x00000035002d7c82 */ /* 0x000fe20008000000 */
[----:B------:R-:W-:Y:S01]  /*56f0*/  UMOV UR47, 0x40000040 ;  /* 0x40000040002f7882 */ /* 0x000fe20000000000 */
[----:B------:R-:W-:-:S02]  /*5700*/  WARPGROUP.DEPBAR.LE gsb0, 0x0 ;  /* 0x00008000000079c5 */ /* 0x000fc40000010000 */
[----:B------:R-:W-:-:S06]  /*5710*/  WARPGROUP.ARRIVE ;  /* 0x00000000000079c5 */ /* 0x000fcc0000000000 */
        /* <DEDUP_REMOVED lines=35> */
.L_x_3939:
[----:B------:R-:W-:Y:S01]  /*5950*/  ULEA UR14, UR37, UR39, 0x3 ;  /* 0x00000027250e7291 */ /* 0x000fe2000f8e183f */
[----:B------:R-:W-:-:S05]  /*5960*/  IMAD.U32 R0, RZ, RZ, UR36 ;  /* 0x00000024ff007e24 */ /* 0x000fca000f8e00ff */
[----:B------:R-:W-:-:S04]  /*5970*/  SHF.L.U32 R0, R0, 0x1f, RZ ;  /* 0x0000001f00007819 */ /* 0x000fc800000006ff */
[----:B------:R1:W2:Y:S01]  /*5980*/  SYNCS.PHASECHK.TRANS64.TRYWAIT P1, [UR14+0x30850], R0 ;  /* 0x03085000ff0075a7 */ /* 0x0002a2000802014e */
[----:B------:R-:W-:Y:S05]  /*5990*/  @!P0 BRA `(.L_x_3940) ;  /* 0x0000000000048947 */ /* 0x000fea0003800000 */
[----:B------:R-:W-:Y:S01]  /*59a0*/  BPT.TRAP 0x1 ;  /* 0x000000040000795c */ /* 0x000fe20000300000 */
.L_x_3940:
[----:B--2---:R-:W-:Y:S05]  /*59b0*/  @P1 BRA `(.L_x_3941) ;  /* 0x0000000000081947 */ /* 0x004fea0003800000 */
[----:B------:R-:W2:Y:S02]  /*59c0*/  SYNCS.PHASECHK.TRANS64.TRYWAIT P1, [UR14+0x30850], R0 ;  /* 0x03085000ff0075a7 */ /* 0x000ea4000802014e */
[----:B--2---:R-:W-:Y:S05]  /*59d0*/  @!P1 BRA `(.L_x_3942) ;  /* 0x0000011400309947 */ /* 0x004fea0003800000 */
.L_x_3941:
[----:B------:R-:W-:Y:S01]  /*59e0*/  UIADD3 UR7, UR39, 0x400, URZ ;  /* 0x0000040027077890 */ /* 0x000fe2000fffe03f */
[----:B------:R-:W-:Y:S01]  /*59f0*/  WARPGROUP.ARRIVE ;  /* 0x00000000000079c5 */ /* 0x000fe20000000000 */
[----:B------:R-:W-:-:S05]  /*5a00*/  UMOV UR11, 0x40000040 ;  /* 0x40000040000b7882 */ /* 0x000fca0000000000 */
[----:B------:R-:W3:Y:S01]  /*5a10*/  S2R R210, SR_TID.X ;  /* 0x0000000000d27919 */ /* 0x000ee20000002100 */
[----:B------:R-:W-:Y:S01]  /*5a20*/  USHF.R.U32.HI UR7, URZ, 0x4, UR7 ;  /* 0x000000043f077899 */ /* 0x000fe20008011607 */
[----:B------:R-:W-:Y:S01]  /*5a30*/  FMUL.FTZ R2, R120, UR4 ;  /* 0x0000000478027c20 */ /* 0x000fe20008410000 */
[----:B------:R-:W-:Y:S02]  /*5a40*/  IMAD.U32 R120, RZ, RZ, UR6 ;  /* 0x00000006ff787e24 */ /* 0x000fe4000f8e00ff */
[----:B-12---:R-:W-:Y:S01]  /*5a50*/  FMUL.FTZ R0, R122, UR4 ;  /* 0x000000047a007c20 */ /* 0x006fe20008410000 */
[----:B------:R-:W-:Y:S01]  /*5a60*/  ULOP3.LUT UR7, UR7, 0x3fff, URZ, 0xc0, !UPT ;  /* 0x00003fff07077892 */ /* 0x000fe2000f8ec03f */
[----:B------:R-:W-:Y:S01]  /*5a70*/  FMUL.FTZ R14, R126, UR4 ;  /* 0x000000047e0e7c20 */ /* 0x000fe20008410000 */
[----:B------:R-:W-:Y:S01]  /*5a80*/  FMUL.FTZ R122, R130, UR4 ;  /* 0x00000004827a7c20 */ /* 0x000fe20008410000 */
[----:B------:R-:W-:Y:S01]  /*5a90*/  FMUL.FTZ R126, R139, UR4 ;  /* 0x000000048b7e7c20 */ /* 0x000fe20008410000 */
[----:B------:R-:W-:Y:S01]  /*5aa0*/  ULOP3.LUT UR7, UR7, 0x3000000, URZ, 0xfc, !UPT ;  /* 0x0300000007077892 */ /* 0x000fe2000f8efc3f */
[----:B0-----:R-:W-:Y:S01]  /*5ab0*/  FMUL.FTZ R10, R123, UR4 ;  /* 0x000000047b0a7c20 */ /* 0x001fe20008410000 */
        /* <DEDUP_REMOVED lines=16> */
[----:B------:R-:W0:Y:S01]  /*5bc0*/  MUFU.TANH R2, R2 ;  /* 0x0000000200027308 */ /* 0x000e220000002400 */
[----:B---3--:R-:W-:-:S07]  /*5bd0*/  LOP3.LUT P1, RZ, R210, 0x7f, RZ, 0xc0, !PT ;  /* 0x0000007fd2ff7812 */ /* 0x008fce000782c0ff */
[----:B------:R-:W1:Y:S08]  /*5be0*/  MUFU.TANH R0, R0 ;  /* 0x0000000000007308 */ /* 0x000e700000002400 */
[----:B------:R-:W2:Y:S01]  /*5bf0*/  MUFU.TANH R10, R10 ;  /* 0x0000000a000a7308 */ /* 0x000ea20000002400 */
[----:B------:R-:W-:-:S05]  /*5c00*/  @!P1 VIADD R120, R120, 0x30840 ;  /* 0x0003084078789836 */ /* 0x000fca0000000000 */
[----:B------:R-:W-:Y:S02]  /*5c10*/  @!P1 PRMT R120, RZ, 0x654, R120 ;  /* 0x00000654ff789816 */ /* 0x000fe40000000078 */
        /* <DEDUP_REMOVED lines=15> */
[----:B------:R-:W-:Y:S01]  /*5d10*/  WARPGROUP.ARRIVE ;  /* 0x00000000000079c5 */ /* 0x000fe20000000000 */
[----:B------:R-:W-:-:S05]  /*5d20*/  IMAD R189, R11, -0x60, RZ ;  /* 0xffffffa00bbd7824 */ /* 0x000fca00078e02ff */
        /* <DEDUP_REMOVED lines=14> */
[----:B------:R-:W-:-:S10]  /*5e10*/  FMUL.FTZ R150, R156, UR4 ;  /* 0x000000049c967c20 */ /* 0x000fd40008410000 */
[----:B------:R-:W-:Y:S01]  /*5e20*/  HGMMA.64x192x16.F32.BF16 R24, R176, gdesc[UR8].tnspB, R24, gsb0 ;  /* 0x42e00008b0187df0 */ /* 0x000fe20008001818 */
[----:B------:R-:W-:Y:S01]  /*5e30*/  UIADD3 UR10, UR7, 0x200, URZ ;  /* 0x00000200070a7890 */ /* 0x000fe2000fffe03f */
[----:B------:R-:W-:Y:S01]  /*5e40*/  FMUL.FTZ R141, R158, UR4 ;  /* 0x000000049e8d7c20 */ /* 0x000fe20008410000 */
[----:B------:R-:W-:Y:S01]  /*5e50*/  UMOV UR11, 0x40000040 ;  /* 0x40000040000b7882 */ /* 0x000fe20000000000 */
[----:B------:R-:W-:Y:S01]  /*5e60*/  FMUL.FTZ R140, R159, UR4 ;  /* 0x000000049f8c7c20 */ /* 0x000fe20008410000 */
[----:B------:R-:W-:Y:S01]  /*5e70*/  FMUL.FTZ R156, R161, UR4 ;  /* 0x00000004a19c7c20 */ /* 0x000fe20008410000 */
[----:B------:R-:W-:Y:S01]  /*5e80*/  IADD3 R158, R189, 0x1, R16 ;  /* 0x00000001bd9e7810 */ /* 0x000fe20007ffe010 */
        /* <DEDUP_REMOVED lines=20> */
[----:B------:R-:W0:Y:S01]  /*5fd0*/  MUFU.TANH R176, R176 ;  /* 0x000000b000b07308 */ /* 0x000e220000002400 */
[----:B------:R-:W-:-:S02]  /*5fe0*/  IMAD.IADD R121, R158, 0x1, -R17 ;  /* 0x000000019e797824 */ /* 0x000fc400078e0a11 */
[C---:B------:R-:W-:Y:S02]  /*5ff0*/  IMAD R158, R18.reuse, -0x2, R189 ;  /* 0xfffffffe129e7824 */ /* 0x040fe400078e02bd */
[----:B------:R-:W-:-:S03]  /*6000*/  IMAD R121, R18, -0x2, R121 ;  /* 0xfffffffe12797824 */ /* 0x000fc600078e0279 */
[----:B------:R-:W0:Y:S01]  /*6010*/  MUFU.TANH R177, R177 ;  /* 0x000000b100b17308 */ /* 0x000e220000002400 */
[C---:B------:R-:W-:Y:S02]  /*6020*/  VIADD R164, R121.reuse, UR55 ;  /* 0x0000003779a47c36 */ /* 0x040fe40008000000 */
[----:B------:R-:W-:Y:S02]  /*6030*/  VIADD R162, R121, UR51 ;  /* 0x0000003379a27c36 */ /* 0x000fe40008000000 */
[----:B------:R-:W-:-:S03]  /*6040*/  IMAD.IADD R166, R5, 0x1, R164 ;  /* 0x0000000105a67824 */ /* 0x000fc600078e02a4 */
        /* <DEDUP_REMOVED lines=40> */
[----:B------:R0:W-:Y:S01]  /*62d0*/  @!P1 SYNCS.ARRIVE.TRANS64.RED.A1T0 RZ, [R120+URZ], RZ ;  /* 0x000000ff78ff99a7 */ /* 0x0001e2000810043f */
[----:B------:R-:W-:Y:S01]  /*62e0*/  PLOP3.LUT P1, PT, PT, PT, UP0, 0x40, 0x0 ;  /* 0x000000000000781c */ /* 0x000fe20003f2e808 */
[----:B------:R-:W-:-:S03]  /*62f0*/  IMAD.IADD R168, R5, 0x1, R162 ;  /* 0x0000000105a87824 */ /* 0x000fc600078e02a2 */
[----:B------:R-:W0:Y:S09]  /*6300*/  MUFU.TANH R169, R169 ;  /* 0x000000a900a97308 */ /* 0x000e320000002400 */
        /* <DEDUP_REMOVED lines=13> */
.L_x_3945:
[----:B------:R-:W-:Y:S02]  /*63e0*/  IMAD.U32 R149, RZ, RZ, UR54 ;  /* 0x00000036ff957e24 */ /* 0x000fe4000f8e00ff */
[----:B------:R-:W-:-:S03]  /*63f0*/  IMAD.MOV.U32 R147, RZ, RZ, R21 ;  /* 0x000000ffff937224 */ /* 0x000fc600078e0015 */
[----:B------:R-:W-:-:S13]  /*6400*/  ISETP.NE.AND P1, PT, R149, 0x1, PT ;  /* 0x000000019500780c */ /* 0x000fda0003f25270 */
[----:B0-----:R-:W0:Y:S02]  /*6410*/  @P1 LDC.64 R120, c[0x0][0x9e8] ;  /* 0x00027a00ff781b82 */ /* 0x001e240000000a00 */
[----:B0-----:R-:W-:-:S05]  /*6420*/  @P1 IMAD.HI.U32 R120, R21, R120, RZ ;  /* 0x0000007815781227 */ /* 0x001fca00078e00ff */
[----:B------:R-:W-:-:S07]  /*6430*/  @P1 SHF.R.U32.HI R147, RZ, R121, R120 ;  /* 0x00000079ff931219 */ /* 0x000fce0000011678 */
.L_x_3946:
[----:B------:R-:W-:Y:S05]  /*6440*/  BSYNC B0 ;  /* 0x0000000000007941 */ /* 0x000fea0003800000 */
.L_x_3944:
[----:B------:R-:W-:-:S05]  /*6450*/  IMAD R121, R147, R149, R158 ;  /* 0x0000009593797224 */ /* 0x000fca00078e029e */
[----:B------:R-:W-:Y:S02]  /*6460*/  VIADDMNMX R166, R121, R149, R166, PT ;  /* 0x0000009579a67246 */ /* 0x000fe400038001a6 */
[----:B------:R-:W-:-:S07]  /*6470*/  VIMNMX R168, R168, R121, !PT ;  /* 0x00000079a8a87248 */ /* 0x000fce0007fe0100 */
.L_x_3943:
[C---:B------:R-:W-:Y:S02]  /*6480*/  ISETP.GE.AND P1, PT, R189.reuse, 0x2, PT ;  /* 0x00000002bd00780c */ /* 0x040fe40003f26270 */
[C---:B------:R-:W-:Y:S02]  /*6490*/  ISETP.GE.AND P5, PT, R189.reuse, 0xa, PT ;  /* 0x0000000abd00780c */ /* 0x040fe40003fa6270 */
        /* <DEDUP_REMOVED lines=64> */
[C---:B------:R-:W-:Y:S02]  /*68a0*/  ISETP.GE.AND P4, PT, R189.reuse, 0x3a, PT ;  /* 0x0000003abd00780c */ /* 0x040fe40003f86270 */
        /* <DEDUP_REMOVED lines=26> */
[----:B------:R-:W-:Y:S02]  /*6a50*/  ISETP.GE.AND P3, PT, R189, 0x51, PT ;  /* 0x00000051bd00780c */ /* 0x000fe40003f66270 */
[----:B------:R-:W-:Y:S02]  /*6a60*/  IADD3 R142, R162, 0x8, R5 ;  /* 0x00000008a28e7810 */ /* 0x000fe40007ffe005 */
        /* <DEDUP_REMOVED lines=20> */
[----:B------:R-:W-:-:S04]  /*6bb0*/  ISETP.LT.OR P6, PT, R166, 0x5a, P6 ;  /* 0x0000005aa600780c */ /* 0x000fc800037c1670 */
[----:B------:R-:W-:Y:S02]  /*6bc0*/  FSEL R169, R169, -INF , !P6 ;  /* 0xff800000a9a97808 */ /* 0x000fe40007000000 */
[----:B------:R-:W-:-:S13]  /*6bd0*/  PLOP3.LUT P6, PT, PT, PT, UP0, 0x40, 0x0 ;  /* 0x000000000000781c */ /* 0x000fda0003fce808 */
        /* <DEDUP_REMOVED lines=12> */
.L_x_3949:
[----:B------:R-:W-:Y:S02]  /*6ca0*/  IMAD.U32 R148, RZ, RZ, UR54 ;  /* 0x00000036ff947e24 */ /* 0x000fe4000f8e00ff */
[----:B------:R-:W-:-:S03]  /*6cb0*/  IMAD.MOV.U32 R189, RZ, RZ, R15 ;  /* 0x000000ffffbd7224 */ /* 0x000fc600078e000f */
[----:B------:R-:W-:-:S13]  /*6cc0*/  ISETP.NE.AND P6, PT, R148, 0x1, PT ;  /* 0x000000019400780c */ /* 0x000fda0003fc5270 */
[----:B------:R-:W0:Y:S02]  /*6cd0*/  @P6 LDC.64 R120, c[0x0][0x9e8] ;  /* 0x00027a00ff786b82 */ /* 0x000e240000000a00 */
[----:B0-----:R-:W-:-:S05]  /*6ce0*/  @P6 IMAD.HI.U32 R120, R15, R120, RZ ;  /* 0x000000780f786227 */ /* 0x001fca00078e00ff */
[----:B------:R-:W-:-:S07]  /*6cf0*/  @P6 SHF.R.U32.HI R189, RZ, R121, R120 ;  /* 0x00000079ffbd6219 */ /* 0x000fce0000011678 */
.L_x_3950:
[----:B------:R-:W-:Y:S05]  /*6d00*/  BSYNC B0 ;  /* 0x0000000000007941 */ /* 0x000fea0003800000 */
.L_x_3948:
[----:B------:R-:W-:-:S05]  /*6d10*/  IMAD R121, R189, R148, R158 ;  /* 0x00000094bd797224 */ /* 0x000fca00078e029e */
[----:B------:R-:W-:Y:S02]  /*6d20*/  VIADDMNMX R2, R121, R148, R2, PT ;  /* 0x0000009479027246 */ /* 0x000fe40003800102 */
[----:B------:R-:W-:-:S07]  /*6d30*/  VIMNMX R142, R142, R121, !PT ;  /* 0x000000798e8e7248 */ /* 0x000fce0007fe0100 */
.L_x_3947:
        /* <DEDUP_REMOVED lines=76> */
[----:B------:R-:W0:Y:S01]  /*7200*/  LDC R10, c[0x0][0x988] ;  /* 0x00026200ff0a7b82 */ /* 0x000e220000000800 */
[----:B------:R-:W-:Y:S01]  /*7210*/  ISETP.GT.AND P3, PT, R142, 0x50, !P3 ;  /* 0x000000508e00780c */ /* 0x000fe20005f64270 */
[----:B------:R-:W1:Y:S01]  /*7220*/  SHFL.BFLY PT, R121, R20, 0x2, 0x1f ;  /* 0x0c401f0014797f89 */ /* 0x000e6200000e0000 */
        /* <DEDUP_REMOVED lines=13> */
[----:B-1----:R-:W-:Y:S02]  /*7300*/  FMNMX.FTZ R120, R20, R121, !PT ;  /* 0x0000007914787209 */ /* 0x002fe40007810000 */
[----:B------:R-:W-:-:S02]  /*7310*/  ISETP.LT.OR P1, PT, R2, 0x3a, P1 ;  /* 0x0000003a0200780c */ /* 0x000fc40000f21670 */
[----:B------:R-:W-:Y:S01]  /*7320*/  FSEL R133, R133, -INF , !P5 ;  /* 0xff80000085857808 */ /* 0x000fe20006800000 */
[----:B------:R-:W1:Y:S01]  /*7330*/  SHFL.BFLY PT, R121, R120, 0x1, 0x1f ;  /* 0x0c201f0078797f89 */ /* 0x000e6200000e0000 */
[----:B------:R-:W-:Y:S02]  /*7340*/  FSEL R125, R136, -INF , !P1 ;  /* 0xff800000887d7808 */ /* 0x000fe40004800000 */
[----:B------:R-:W-:-:S04]  /*7350*/  ISETP.NE.AND P1, PT, R206, RZ, PT ;  /* 0x000000ffce00720c */ /* 0x000fc80003f25270 */
[----:B------:R-:W-:-:S04]  /*7360*/  ISETP.GT.AND P1, PT, R142, 0x40, !P1 ;  /* 0x000000408e00780c */ /* 0x000fc80004f24270 */
[----:B------:R-:W-:-:S04]  /*7370*/  ISETP.LT.OR P1, PT, R2, 0x41, P1 ;  /* 0x000000410200780c */ /* 0x000fc80000f21670 */
[----:B------:R-:W-:Y:S02]  /*7380*/  FSEL R139, R139, -INF , !P1 ;  /* 0xff8000008b8b7808 */ /* 0x000fe40004800000 */
[----:B------:R-:W-:-:S04]  /*7390*/  ISETP.NE.AND P1, PT, R208, RZ, PT ;  /* 0x000000ffd000720c */ /* 0x000fc80003f25270 */
[----:B------:R-:W-:Y:S02]  /*73a0*/  ISETP.GT.AND P1, PT, R142, 0x41, !P1 ;  /* 0x000000418e00780c */ /* 0x000fe40004f24270 */
[----:B-1----:R-:W-:Y:S02]  /*73b0*/  FMNMX.FTZ R121, R120, R121, !PT ;  /* 0x0000007978797209 */ /* 0x002fe40007810000 */
        /* <DEDUP_REMOVED lines=14> */
[C---:B0-----:R-:W-:Y:S01]  /*74a0*/  FMUL.FTZ R0, R121.reuse, R10 ;  /* 0x0000000a79007220 */ /* 0x041fe20000410000 */
        /* <DEDUP_REMOVED lines=47> */
[----:B------:R-:W-:Y:S01]  /*77a0*/  IMAD.U32 R134, RZ, RZ, UR14 ;  /* 0x0000000eff867e24 */ /* 0x000fe2000f8e00ff */
[----:B------:R-:W-:-:S02]  /*77b0*/  LOP3.LUT P6, RZ, R210, 0x7f, RZ, 0xc0, !PT ;  /* 0x0000007fd2ff7812 */ /* 0x000fc400078cc0ff */
[----:B------:R-:W-:-:S03]  /*77c0*/  FMNMX.FTZ R20, R135, R20, !PT ;  /* 0x0000001487147209 */ /* 0x000fc60007810000 */
[----:B------:R-:W0:Y:S01]  /*77d0*/  MUFU.EX2 R0, R0 ;  /* 0x0000000000007308 */ /* 0x000e220000000800 */
[----:B------:R-:W-:-:S04]  /*77e0*/  FMNMX.FTZ R20, R137, R20, !PT ;  /* 0x0000001489147209 */ /* 0x000fc80007810000 */
[----:B------:R-:W-:-:S03]  /*77f0*/  FMNMX.FTZ R20, R125, R20, !PT ;  /* 0x000000147d147209 */ /* 0x000fc60007810000 */
[----:B------:R-:W1:Y:S01]  /*7800*/  MUFU.EX2 R188, R188 ;  /* 0x000000bc00bc7308 */ /* 0x000e620000000800 */
[----:B------:R-:W-:-:S04]  /*7810*/  FMNMX.FTZ R20, R139, R20, !PT ;  /* 0x000000148b147209 */ /* 0x000fc80007810000 */
        /* <DEDUP_REMOVED lines=15> */
[C---:B0-----:R-:W-:Y:S01]  /*7910*/  FADD.FTZ R9, R171.reuse, R130 ;  /* 0x00000082ab097221 */ /* 0x041fe20000010000 */
[----:B------:R-:W0:Y:S01]  /*7920*/  SHFL.BFLY PT, R149, R20, 0x2, 0x1f ;  /* 0x0c401f0014957f89 */ /* 0x000e2200000e0000 */
[----:B------:R-:W-:-:S05]  /*7930*/  F2FP.BF16.F32.PACK_AB R190, R171, R190 ;  /* 0x000000beabbe723e */ /* 0x000fca00000010ff */
[----:B------:R-:W3:Y:S01]  /*7940*/  MUFU.EX2 R186, R186 ;  /* 0x000000ba00ba7308 */ /* 0x000ee20000000800 */
[----:B-1----:R-:W-:-:S07]  /*7950*/  FADD.FTZ R130, R184, R9 ;  /* 0x00000009b8827221 */ /* 0x002fce0000010000 */
[----:B------:R-:W1:Y:S01]  /*7960*/  MUFU.EX2 R175, R175 ;  /* 0x000000af00af7308 */ /* 0x000e620000000800 */
[----:B--2---:R-:W-:-:S07]  /*7970*/  F2FP.BF16.F32.PACK_AB R184, R173, R184 ;  /* 0x000000b8adb8723e */ /* 0x004fce00000010ff */
        /* <DEDUP_REMOVED lines=19> */
[-CC-:B------:R-:W-:Y:S01]  /*7ab0*/  FFMA.FTZ R14, R189, R10.reuse, -R120.reuse ;  /* 0x0000000abd0e7223 */ /* 0x180fe20000010878 */
[-CC-:B------:R-:W-:Y:S01]  /*7ac0*/  FFMA.FTZ R161, R219, R10.reuse, -R120.reuse ;  /* 0x0000000adba17223 */ /* 0x180fe20000010878 */
[-CC-:B------:R-:W-:Y:S01]  /*7ad0*/  FFMA.FTZ R185, R207, R10.reuse, -R120.reuse ;  /* 0x0000000acfb97223 */ /* 0x180fe20000010878 */
[----:B------:R-:W-:Y:S01]  /*7ae0*/  MUFU.EX2 R159, R159 ;  /* 0x0000009f009f7308 */ /* 0x000fe20000000800 */
[-CC-:B------:R-:W-:Y:S01]  /*7af0*/  FFMA.FTZ R20, R217, R10.reuse, -R120.reuse ;  /* 0x0000000ad9147223 */ /* 0x180fe20000010878 */
[-CC-:B------:R-:W-:Y:S01]  /*7b00*/  FFMA.FTZ R187, R191, R10.reuse, -R120.reuse ;  /* 0x0000000abfbb7223 */ /* 0x180fe20000010878 */
[-C--:B------:R-:W-:Y:S01]  /*7b10*/  FFMA.FTZ R3, R127, R10.reuse, -R120 ;  /* 0x0000000a7f037223 */ /* 0x080fe20000010878 */
[----:B------:R-:W-:Y:S01]  /*7b20*/  FADD.FTZ R127, R173, R130 ;  /* 0x00000082ad7f7221 */ /* 0x000fe20000010000 */
[-CC-:B------:R-:W-:Y:S01]  /*7b30*/  FFMA.FTZ R122, R215, R10.reuse, -R120.reuse ;  /* 0x0000000ad77a7223 */ /* 0x180fe20000010878 */
[-CC-:B------:R-:W-:Y:S01]  /*7b40*/  FFMA.FTZ R181, R195, R10.reuse, -R120.reuse ;  /* 0x0000000ac3b57223 */ /* 0x180fe20000010878 */
[-CC-:B------:R-:W-:Y:S01]  /*7b50*/  FFMA.FTZ R124, R213, R10.reuse, -R120.reuse ;  /* 0x0000000ad57c7223 */ /* 0x180fe20000010878 */
[----:B------:R-:W0:Y:S01]  /*7b60*/  MUFU.EX2 R2, R2 ;  /* 0x0000000200027308 */ /* 0x000e220000000800 */
[----:B---3--:R-:W-:Y:S01]  /*7b70*/  FADD.FTZ R132, R186, R127 ;  /* 0x0000007fba847221 */ /* 0x008fe20000010000 */
        /* <DEDUP_REMOVED lines=11> */
[----:B------:R-:W-:Y:S01]  /*7c30*/  FFMA.FTZ R133, R133, R10, -R120 ;  /* 0x0000000a85857223 */ /* 0x000fe20000010878 */
[----:B-1----:R-:W-:-:S02]  /*7c40*/  F2FP.BF16.F32.PACK_AB R186, R175, R186 ;  /* 0x000000baafba723e */ /* 0x002fc400000010ff */
[----:B------:R-:W1:Y:S01]  /*7c50*/  MUFU.EX2 R14, R14 ;  /* 0x0000000e000e7308 */ /* 0x000e620000000800 */
[----:B0-----:R-:W-:-:S07]  /*7c60*/  FFMA.FTZ R9, R2, R8, R159 ;  /* 0x0000000802097223 */ /* 0x001fce000001009f */
[----:B------:R-:W0:Y:S01]  /*7c70*/  MUFU.EX2 R161, R161 ;  /* 0x000000a100a17308 */ /* 0x000e220000000800 */
[C---:B--2---:R-:W-:Y:S01]  /*7c80*/  FADD.FTZ R9, R4.reuse, R9 ;  /* 0x0000000904097221 */ /* 0x044fe20000010000 */
[----:B------:R-:W-:Y:S01]  /*7c90*/  F2FP.BF16.F32.PACK_AB R189, R4, R159 ;  /* 0x0000009f04bd723e */ /* 0x000fe200000010ff */
[----:B------:R-:W-:-:S05]  /*7ca0*/  IMAD.MOV.U32 R4, RZ, RZ, R121 ;  /* 0x000000ffff047224 */ /* 0x000fca00078e0079 */
[----:B------:R-:W2:Y:S01]  /*7cb0*/  MUFU.EX2 R185, R185 ;  /* 0x000000b900b97308 */ /* 0x000ea20000000800 */
[----:B-1----:R-:W-:Y:S01]  /*7cc0*/  FADD.FTZ R130, R14, R9 ;  /* 0x000000090e827221 */ /* 0x002fe20000010000 */
[----:B------:R-:W-:-:S04]  /*7cd0*/  FADD.FTZ R9, R175, R132 ;  /* 0x00000084af097221 */ /* 0x000fc80000010000 */
[----:B------:R-:W-:Y:S01]  /*7ce0*/  FADD.FTZ R132, R180, R9 ;  /* 0x00000009b4847221 */ /* 0x000fe20000010000 */
[----:B------:R-:W-:Y:S01]  /*7cf0*/  F2FP.BF16.F32.PACK_AB R180, R131, R180 ;  /* 0x000000b483b4723e */ /* 0x000fe200000010ff */
[----:B------:R-:W1:Y:S01]  /*7d00*/  MUFU.EX2 R20, R20 ;  /* 0x0000001400147308 */ /* 0x000e620000000800 */
[----:B0-----:R-:W-:Y:S01]  /*7d10*/  FADD.FTZ R130, R161, R130 ;  /* 0x00000082a1827221 */ /* 0x001fe20000010000 */
[----:B------:R-:W-:Y:S01]  /*7d20*/  FADD.FTZ R135, R131, R132 ;  /* 0x0000008483877221 */ /* 0x000fe20000010000 */
[----:B------:R-:W-:-:S05]  /*7d30*/  F2FP.BF16.F32.PACK_AB R191, R161, R14 ;  /* 0x0000000ea1bf723e */ /* 0x000fca00000010ff */
[----:B------:R-:W0:Y:S01]  /*7d40*/  MUFU.EX2 R187, R187 ;  /* 0x000000bb00bb7308 */ /* 0x000e220000000800 */
[----:B--2---:R-:W-:Y:S01]  /*7d50*/  FADD.FTZ R9, R185, R130 ;  /* 0x00000082b9097221 */ /* 0x004fe20000010000 */
[----:B------:R-:W-:Y:S02]  /*7d60*/  @!P6 VIADD R130, R134, 0x30860 ;  /* 0x000308608682e836 */ /* 0x000fe40000000000 */
[----:B------:R-:W-:Y:S01]  /*7d70*/  FADD.FTZ R134, R182, R135 ;  /* 0x00000087b6867221 */ /* 0x000fe20000010000 */
[----:B------:R-:W-:Y:S02]  /*7d80*/  F2FP.BF16.F32.PACK_AB R182, R147, R182 ;  /* 0x000000b693b6723e */ /* 0x000fe400000010ff */
[----:B------:R-:W-:Y:S01]  /*7d90*/  @!P6 PRMT R135, RZ, 0x654, R130 ;  /* 0x00000654ff87e816 */ /* 0x000fe20000000082 */
[----:B------:R-:W2:Y:S01]  /*7da0*/  MUFU.EX2 R122, R122 ;  /* 0x0000007a007a7308 */ /* 0x000ea20000000800 */
[C---:B-1----:R-:W-:Y:S01]  /*7db0*/  FADD.FTZ R132, R20.reuse, R9 ;  /* 0x0000000914847221 */ /* 0x042fe20000010000 */
[-C--:B------:R-:W-:Y:S01]  /*7dc0*/  FFMA.FTZ R130, R123, R10.reuse, -R120 ;  /* 0x0000000a7b827223 */ /* 0x080fe20000010878 */
[----:B------:R-:W-:Y:S01]  /*7dd0*/  FADD.FTZ R123, R147, R134 ;  /* 0x00000086937b7221 */ /* 0x000fe20000010000 */
[----:B------:R-:W-:Y:S01]  /*7de0*/  FFMA.FTZ R120, R179, R10, -R120 ;  /* 0x0000000ab3787223 */ /* 0x000fe20000010878 */
[----:B------:R1:W-:Y:S01]  /*7df0*/  @!P6 SYNCS.ARRIVE.TRANS64.RED.A1T0 RZ, [R135+URZ], RZ ;  /* 0x000000ff87ffe9a7 */ /* 0x0003e2000810043f */
[----:B------:R-:W-:Y:S01]  /*7e00*/  F2FP.BF16.F32.PACK_AB R185, R20, R185 ;  /* 0x000000b914b9723e */ /* 0x000fe200000010ff */
[----:B------:R-:W-:Y:S01]  /*7e10*/  FADD.FTZ R134, R176, R123 ;  /* 0x0000007bb0867221 */ /* 0x000fe20000010000 */
[----:B------:R-:W3:Y:S01]  /*7e20*/  MUFU.EX2 R181, R181 ;  /* 0x000000b500b57308 */ /* 0x000ee20000000800 */
[----:B0-----:R-:W-:Y:S01]  /*7e30*/  FADD.FTZ R9, R187, R132 ;  /* 0x00000084bb097221 */ /* 0x001fe20000010000 */
[C---:B------:R-:W-:Y:S01]  /*7e40*/  F2FP.BF16.F32.PACK_AB R176, R143.reuse, R176 ;  /* 0x000000b08fb0723e */ /* 0x040fe200000010ff */
[----:B------:R-:W-:-:S05]  /*7e50*/  FADD.FTZ R123, R143, R134 ;  /* 0x000000868f7b7221 */ /* 0x000fca0000010000 */
[----:B------:R-:W0:Y:S01]  /*7e60*/  MUFU.EX2 R124, R124 ;  /* 0x0000007c007c7308 */ /* 0x000e220000000800 */
[C---:B--2---:R-:W-:Y:S01]  /*7e70*/  FADD.FTZ R132, R122.reuse, R9 ;  /* 0x000000097a847221 */ /* 0x044fe20000010000 */
[----:B------:R-:W-:-:S06]  /*7e80*/  F2FP.BF16.F32.PACK_AB R187, R122, R187 ;  /* 0x000000bb7abb723e */ /* 0x000fcc00000010ff */
[----:B------:R-:W2:Y:S01]  /*7e90*/  MUFU.EX2 R178, R178 ;  /* 0x000000b200b27308 */ /* 0x000ea20000000800 */
[----:B---3--:R-:W-:-:S07]  /*7ea0*/  FADD.FTZ R9, R181, R132 ;  /* 0x00000084b5097221 */ /* 0x008fce0000010000 */
[----:B------:R-:W3:Y:S01]  /*7eb0*/  MUFU.EX2 R183, R183 ;  /* 0x000000b700b77308 */ /* 0x000ee20000000800 */
[C---:B0-----:R-:W-:Y:S01]  /*7ec0*/  FADD.FTZ R132, R124.reuse, R9 ;  /* 0x000000097c847221 */ /* 0x041fe20000010000 */
[----:B------:R-:W-:-:S06]  /*7ed0*/  F2FP.BF16.F32.PACK_AB R181, R124, R181 ;  /* 0x000000b57cb5723e */ /* 0x000fcc00000010ff */
[----:B------:R-:W0:Y:S01]  /*7ee0*/  MUFU.EX2 R145, R145 ;  /* 0x0000009100917308 */ /* 0x000e220000000800 */
[----:B--2---:R-:W-:-:S07]  /*7ef0*/  FADD.FTZ R134, R178, R123 ;  /* 0x0000007bb2867221 */ /* 0x004fce0000010000 */
[----:B------:R-:W2:Y:S01]  /*7f00*/  MUFU.EX2 R126, R126 ;  /* 0x0000007e007e7308 */ /* 0x000ea20000000800 */
[----:B---3--:R-:W-:-:S07]  /*7f10*/  FADD.FTZ R9, R183, R132 ;  /* 0x00000084b7097221 */ /* 0x008fce0000010000 */
[----:B------:R-:W3:Y:S01]  /*7f20*/  MUFU.EX2 R172, R172 ;  /* 0x000000ac00ac7308 */ /* 0x000ee20000000800 */
[C---:B0-----:R-:W-:Y:S01]  /*7f30*/  FADD.FTZ R123, R145.reuse, R134 ;  /* 0x00000086917b7221 */ /* 0x041fe20000010000 */
[----:B------:R-:W-:-:S06]  /*7f40*/  F2FP.BF16.F32.PACK_AB R178, R145, R178 ;  /* 0x000000b291b2723e */ /* 0x000fcc00000010ff */
[----:B------:R-:W0:Y:S01]  /*7f50*/  MUFU.EX2 R3, R3 ;  /* 0x0000000300037308 */ /* 0x000e220000000800 */
[C---:B--2---:R-:W-:Y:S01]  /*7f60*/  FADD.FTZ R132, R126.reuse, R9 ;  /* 0x000000097e847221 */ /* 0x044fe20000010000 */
[----:B------:R-:W-:-:S06]  /*7f70*/  F2FP.BF16.F32.PACK_AB R183, R126, R183 ;  /* 0x000000b77eb7723e */ /* 0x000fcc00000010ff */
[----:B------:R-:W2:Y:S01]  /*7f80*/  MUFU.EX2 R151, R151 ;  /* 0x0000009700977308 */ /* 0x000ea20000000800 */
[----:B---3--:R-:W-:-:S07]  /*7f90*/  FADD.FTZ R134, R172, R123 ;  /* 0x0000007bac867221 */ /* 0x008fce0000010000 */
[----:B------:R-:W3:Y:S01]  /*7fa0*/  MUFU.EX2 R128, R128 ;  /* 0x0000008000807308 */ /* 0x000ee20000000800 */
[----:B0-----:R-:W-:-:S07]  /*7fb0*/  FADD.FTZ R9, R3, R132 ;  /* 0x0000008403097221 */ /* 0x001fce0000010000 */
        /* <DEDUP_REMOVED lines=8> */
[----:B--2---:R-:W-:-:S07]  /*8040*/  FADD.FTZ R132, R8, R9 ;  /* 0x0000000908847221 */ /* 0x004fce0000010000 */
[----:B------:R-:W2:Y:S01]  /*8050*/  MUFU.EX2 R168, R168 ;  /* 0x000000a800a87308 */ /* 0x000ea20000000800 */
[C---:B---3--:R-:W-:Y:S01]  /*8060*/  FADD.FTZ R9, R153.reuse, R134 ;  /* 0x0000008699097221 */ /* 0x048fe20000010000 */
[----:B------:R-:W-:-:S06]  /*8070*/  F2FP.BF16.F32.PACK_AB R174, R153, R174 ;  /* 0x000000ae99ae723e */ /* 0x000fcc00000010ff */
        /* <DEDUP_REMOVED lines=15> */
[----:B------:R3:W4:Y:S01]  /*8170*/  MUFU.EX2 R138, R177 ;  /* 0x000000b1008a7308 */ /* 0x0007220000000800 */
[----:B0-----:R-:W-:-:S07]  /*8180*/  FADD.FTZ R123, R136, R9 ;  /* 0x00000009887b7221 */ /* 0x001fce0000010000 */
[----:B------:R-:W0:Y:S01]  /*8190*/  MUFU.EX2 R167, R167 ;  /* 0x000000a700a77308 */ /* 0x000e220000000800 */
[C---:B--2---:R-:W-:Y:S01]  /*81a0*/  FADD.FTZ R123, R129.reuse, R123 ;  /* 0x0000007b817b7221 */ /* 0x044fe20000010000 */
[----:B---3--:R-:W-:Y:S01]  /*81b0*/  F2FP.BF16.F32.PACK_AB R177, R128, R3 ;  /* 0x0000000380b1723e */ /* 0x008fe200000010ff */
[----:B------:R-:W-:Y:S01]  /*81c0*/  IMAD.MOV.U32 R3, RZ, RZ, R149 ;  /* 0x000000ffff037224 */ /* 0x000fe200078e0095 */
[----:B------:R-:W-:-:S04]  /*81d0*/  F2FP.BF16.F32.PACK_AB R175, R129, R136 ;  /* 0x0000008881af723e */ /* 0x000fc800000010ff */
[----:B------:R-:W2:Y:S01]  /*81e0*/  MUFU.EX2 R134, R133 ;  /* 0x0000008500867308 */ /* 0x000ea20000000800 */
[----:B----4-:R-:W-:-:S07]  /*81f0*/  FADD.FTZ R123, R138, R123 ;  /* 0x0000007b8a7b7221 */ /* 0x010fce0000010000 */
[----:B------:R-:W3:Y:S01]  /*8200*/  MUFU.EX2 R157, R157 ;  /* 0x0000009d009d7308 */ /* 0x000ee20000000800 */
[C---:B0-----:R-:W-:Y:S01]  /*8210*/  FADD.FTZ R123, R167.reuse, R123 ;  /* 0x0000007ba77b7221 */ /* 0x041fe20000010000 */
[----:B------:R-:W-:-:S06]  /*8220*/  F2FP.BF16.F32.PACK_AB R169, R167, R138 ;  /* 0x0000008aa7a9723e */ /* 0x000fcc00000010ff */
[----:B------:R-:W0:Y:S01]  /*8230*/  MUFU.EX2 R120, R120 ;  /* 0x0000007800787308 */ /* 0x000e220000000800 */
[----:B--2---:R-:W-:Y:S01]  /*8240*/  FADD.FTZ R123, R134, R123 ;  /* 0x0000007b867b7221 */ /* 0x004fe20000010000 */
[C---:B---3--:R-:W-:Y:S01]  /*8250*/  FADD.FTZ R9, R157.reuse, R132 ;  /* 0x000000849d097221 */ /* 0x048fe20000010000 */
[----:B------:R-:W-:Y:S02]  /*8260*/  F2FP.BF16.F32.PACK_AB R170, R157, R170 ;  /* 0x000000aa9daa723e */ /* 0x000fe400000010ff */
[C---:B0-----:R-:W-:Y:S01]  /*8270*/  FADD.FTZ R8, R120.reuse, R123 ;  /* 0x0000007b78087221 */ /* 0x041fe20000010000 */
[----:B------:R-:W-:Y:S01]  /*8280*/  F2FP.BF16.F32.PACK_AB R171, R120, R134 ;  /* 0x0000008678ab723e */ /* 0x000fe200000010ff */
[----:B-1----:R-:W-:Y:S06]  /*8290*/  @P1 BRA `(.L_x_3951) ;  /* 0xffffffc800d01947 */ /* 0x002fec000383ffff */
[----:B------:R-:W-:Y:S01]  /*82a0*/  IMAD.MOV.U32 R3, RZ, RZ, R149 ;  /* 0x000000ffff037224 */ /* 0x000fe200078e0095 */
[----:B------:R-:W-:Y:S01]  /*82b0*/  UMOV UR37, UR5 ;  /* 0x0000000500257c82 */ /* 0x000fe20008000000 */
[----:B------:R-:W-:Y:S01]  /*82c0*/  IMAD.MOV.U32 R4, RZ, RZ, R121 ;  /* 0x000000ffff047224 */ /* 0x000fe200078e0079 */
[----:B------:R-:W-:-:S06]  /*82d0*/  UMOV UR36, UR38 ;  /* 0x0000002600247c82 */ /* 0x000fcc0008000000 */
.L_x_3934:
        /* <DEDUP_REMOVED lines=8> */
[----:B------:R-:W-:Y:S11]  /*8360*/  @P1 BRA `(.L_x_3952) ;  /* 0x0000000000441947 */ /* 0x000ff60003800000 */
        /* <DEDUP_REMOVED lines=10> */
.L_x_3953:
[----:B------:R-:W-:-:S11]  /*8410*/  UISETP.NE.AND UP1, UPT, UR14, 0x1, UPT ;  /* 0x000000010e00788c */ /* 0x000fd6000bf25270 */
[----:B------:R-:W-:Y:S02]  /*8420*/  @UP1 ULDC.64 UR4, c[0x0][0x9e8] ;  /* 0x00027a0000041ab9 */ /* 0x000fe40000000a00 */
[----:B------:R-:W-:-:S04]  /*8430*/  UIMAD.WIDE.U32 UR6, UR10, UR4, URZ ;  /* 0x000000040a0672a5 */ /* 0x000fc8000f8e003f */
[----:B------:R-:W-:-:S12]  /*8440*/  @UP1 USHF.R.U32.HI UR10, URZ, UR5, UR7 ;  /* 0x000000053f0a1299 */ /* 0x000fd80008011607 */
.L_x_3954:
[----:B------:R-:W-:-:S04]  /*8450*/  UIMAD UR10, UR10, UR14, URZ ;  /* 0x0000000e0a0a72a4 */ /* 0x000fc8000f8e023f */
[----:B------:R-:W-:-:S04]  /*8460*/  UISETP.LT.AND UP1, UPT, UR11, UR10, UPT ;  /* 0x0000000a0b00728c */ /* 0x000fc8000bf21270 */
[----:B------:R-:W-:-:S12]  /*8470*/  USEL UR11, UR11, UR10, !UP1 ;  /* 0x0000000a0b0b7287 */ /* 0x000fd8000c800000 */
.L_x_3952:
        /* <DEDUP_REMOVED lines=13> */
.L_x_3964:
[----:B------:R-:W-:-:S04]  /*8550*/  UIADD3 UR6, UR4, 0x1, URZ ;  /* 0x0000000104067890 */ /* 0x000fc8000fffe03f */
[----:B------:R-:W-:-:S04]  /*8560*/  UISETP.NE.AND UP1, UPT, UR6, 0x2, UPT ;  /* 0x000000020600788c */ /* 0x000fc8000bf25270 */
[----:B------:R-:W-:Y:S02]  /*8570*/  USEL UR36, URZ, 0x1, UP1 ;  /* 0x000000013f247887 */ /* 0x000fe40008800000 */
[----:B------:R-:W-:Y:S02]  /*8580*/  USEL UR37, UR6, URZ, UP1 ;  /* 0x0000003f06257287 */ /* 0x000fe40008800000 */
[----:B------:R-:W-:Y:S01]  /*8590*/  ULOP3.LUT UR36, UR38, UR36, URZ, 0x3c, !UPT ;  /* 0x0000002426247292 */ /* 0x000fe2000f8e3c3f */
[----:B------:R-:W-:Y:S11]  /*85a0*/  @!P0 BRA `(.L_x_3956) ;  /* 0x0000000000048947 */ /* 0x000ff60003800000 */
[----:B------:R-:W-:Y:S01]  /*85b0*/  BPT.TRAP 0x1 ;  /* 0x000000040000795c */ /* 0x000fe20000300000 */
.L_x_3956:
[----:B------:R-:W-:Y:S01]  /*85c0*/  ULEA UR6, UR37, UR39, 0x3 ;  /* 0x0000002725067291 */ /* 0x000fe2000f8e183f */
[----:B------:R-:W-:-:S05]  /*85d0*/  IMAD.U32 R3, RZ, RZ, UR36 ;  /* 0x00000024ff037e24 */ /* 0x000fca000f8e00ff */
[----:B------:R-:W-:-:S04]  /*85e0*/  SHF.L.U32 R3, R3, 0x1f, RZ ;  /* 0x0000001f03037819 */ /* 0x000fc800000006ff */
[----:B------:R0:W1:Y:S01]  /*85f0*/  SYNCS.PHASECHK.TRANS64.TRYWAIT P1, [UR6+0x30830], R3 ;  /* 0x03083003ff0075a7 */ /* 0x0000620008020146 */
[----:B------:R-:W-:Y:S05]  /*8600*/  @!P0 BRA `(.L_x_3957) ;  /* 0x0000000000048947 */ /* 0x000fea0003800000 */
[----:B------:R-:W-:Y:S01]  /*8610*/  BPT.TRAP 0x1 ;  /* 0x000000040000795c */ /* 0x000fe20000300000 */
.L_x_3957:
[----:B-1----:R-:W-:Y:S05]  /*8620*/  @P1 BRA `(.L_x_3958) ;  /* 0x0000000000081947 */ /* 0x002fea0003800000 */
[----:B------:R-:W1:Y:S02]  /*8630*/  SYNCS.PHASECHK.TRANS64.TRYWAIT P1, [UR6+0x30830], R3 ;  /* 0x03083003ff0075a7 */ /* 0x000e640008020146 */
[----:B-1----:R-:W-:Y:S05]  /*8640*/  @!P1 BRA `(.L_x_3959) ;  /* 0x000000e8002c9947 */ /* 0x002fea0003800000 */
.L_x_3958:
        /* <DEDUP_REMOVED lines=167> */
.L_x_3960:
[----:B------:R-:W-:Y:S01]  /*90c0*/  ULEA UR7, UR4, UR39, 0x3 ;  /* 0x0000002704077291 */ /* 0x000fe2000f8e183f */
[----:B------:R-:W-:-:S05]  /*90d0*/  IMAD.U32 R0, RZ, RZ, UR38 ;  /* 0x00000026ff007e24 */ /* 0x000fca000f8e00ff */
[----:B------:R-:W-:-:S04]  /*90e0*/  SHF.L.U32 R0, R0, 0x1f, RZ ;  /* 0x0000001f00007819 */ /* 0x000fc800000006ff */
[----:B------:R2:W3:Y:S01]  /*90f0*/  SYNCS.PHASECHK.TRANS64.TRYWAIT P1, [UR7+0x30850], R0 ;  /* 0x03085000ff0075a7 */ /* 0x0004e20008020147 */
[----:B------:R-:W-:Y:S05]  /*9100*/  @!P0 BRA `(.L_x_3961) ;  /* 0x0000000000048947 */ /* 0x000fea0003800000 */
[----:B------:R-:W-:Y:S01]  /*9110*/  BPT.TRAP 0x1 ;  /* 0x000000040000795c */ /* 0x000fe20000300000 */
.L_x_3961:
[----:B---3--:R-:W-:Y:S05]  /*9120*/  @P1 BRA `(.L_x_3962) ;  /* 0x0000000000081947 */ /* 0x008fea0003800000 */
[----:B------:R-:W3:Y:S02]  /*9130*/  SYNCS.PHASECHK.TRANS64.TRYWAIT P1, [UR7+0x30850], R0 ;  /* 0x03085000ff0075a7 */ /* 0x000ee40008020147 */
[----:B---3--:R-:W-:Y:S05]  /*9140*/  @!P1 BRA `(.L_x_3963) ;  /* 0x000000dc00849947 */ /* 0x008fea0003800000 */
.L_x_3962:
        /* <DEDUP_REMOVED lines=9> */
[----:B------:R-:W2:Y:S01]  /*91e0*/  MUFU.TANH R2, R2 ;  /* 0x0000000200027308 */ /* 0x000ea20000002400 */
[----:B------:R-:W-:Y:S01]  /*91f0*/  FMUL.FTZ R207, R136, UR5 ;  /* 0x0000000588cf7c20 */ /* 0x000fe20008410000 */
[----:B------:R-:W-:Y:S01]  /*9200*/  FMUL.FTZ R209, R137, UR5 ;  /* 0x0000000589d17c20 */ /* 0x000fe20008410000 */
[----:B------:R-:W-:Y:S01]  /*9210*/  ULOP3.LUT UR10, UR10, 0x3000000, URZ, 0xfc, !UPT ;  /* 0x030000000a0a7892 */ /* 0x000fe2000f8efc3f */
[----:B------:R-:W-:Y:S01]  /*9220*/  FMUL.FTZ R211, R140, UR5 ;  /* 0x000000058cd37c20 */ /* 0x000fe20008410000 */
[----:B------:R-:W-:Y:S01]  /*9230*/  FMUL.FTZ R213, R141, UR5 ;  /* 0x000000058dd57c20 */ /* 0x000fe20008410000 */
[----:B------:R-:W-:Y:S01]  /*9240*/  FMUL.FTZ R215, R144, UR5 ;  /* 0x0000000590d77c20 */ /* 0x000fe20008410000 */
[----:B------:R-:W-:Y:S01]  /*9250*/  UIMAD UR4, UR4, 0x900, UR10 ;  /* 0x00000900040478a4 */ /* 0x000fe2000f8e020a */
[----:B------:R-:W0:Y:S01]  /*9260*/  MUFU.TANH R3, R3 ;  /* 0x0000000300037308 */ /* 0x000e220000002400 */
        /* <DEDUP_REMOVED lines=9> */
[----:B--2---:R-:W-:Y:S01]  /*9300*/  FMNMX.FTZ R0, R2, R13, !PT ;  /* 0x0000000d02007209 */ /* 0x004fe20007810000 */
[----:B------:R-:W-:Y:S01]  /*9310*/  UMOV UR11, 0x40000040 ;  /* 0x40000040000b7882 */ /* 0x000fe20000000000 */
[----:B------:R-:W-:Y:S01]  /*9320*/  MUFU.TANH R193, R193 ;  /* 0x000000c100c17308 */ /* 0x000fe20000002400 */
[----:B------:R-:W-:Y:S01]  /*9330*/  FMUL.FTZ R223, R156, UR5 ;  /* 0x000000059cdf7c20 */ /* 0x000fe20008410000 */
[----:B------:R-:W-:Y:S01]  /*9340*/  FMUL.FTZ R123, R127, UR5 ;  /* 0x000000057f7b7c20 */ /* 0x000fe20008410000 */
[----:B------:R-:W-:Y:S01]  /*9350*/  FMUL.FTZ R157, R157, UR5 ;  /* 0x000000059d9d7c20 */ /* 0x000fe20008410000 */
[----:B------:R-:W-:Y:S01]  /*9360*/  FMUL.FTZ R225, R160, UR5 ;  /* 0x00000005a0e17c20 */ /* 0x000fe20008410000 */
[----:B0-----:R-:W-:Y:S01]  /*9370*/  FMNMX.FTZ R0, R3, R0, !PT ;  /* 0x0000000003007209 */ /* 0x001fe20007810000 */
        /* <DEDUP_REMOVED lines=21> */
[----:B------:R-:W0:Y:S01]  /*94d0*/  LDC R10, c[0x0][0x988] ;  /* 0x00026200ff0a7b82 */ /* 0x000e220000000800 */
[----:B------:R-:W-:Y:S01]  /*94e0*/  FMUL.FTZ R167, R167, UR5 ;  /* 0x00000005a7a77c20 */ /* 0x000fe20008410000 */
[----:B------:R-:W1:Y:S01]  /*94f0*/  S2R R192, SR_TID.X ;  /* 0x0000000000c07919 */ /* 0x000e620000002100 */
[----:B------:R-:W-:-:S02]  /*9500*/  UMOV UR38, UR36 ;  /* 0x0000002400267c82 */ /* 0x000fc40008000000 */
[----:B------:R-:W-:Y:S08]  /*9510*/  MUFU.TANH R211, R211 ;  /* 0x000000d300d37308 */ /* 0x000ff00000002400 */
[----:B------:R-:W-:Y:S08]  /*9520*/  MUFU.TANH R213, R213 ;  /* 0x000000d500d57308 */ /* 0x000ff00000002400 */
[----:B------:R-:W-:Y:S08]  /*9530*/  MUFU.TANH R215, R215 ;  /* 0x000000d700d77308 */ /* 0x000ff00000002400 */
[----:B------:R-:W-:Y:S01]  /*9540*/  MUFU.TANH R217, R217 ;  /* 0x000000d900d97308 */ /* 0x000fe20000002400 */
[----:B-1----:R-:W-:-:S07]  /*9550*/  LOP3.LUT P1, RZ, R192, 0x7f, RZ, 0xc0, !PT ;  /* 0x0000007fc0ff7812 */ /* 0x002fce000782c0ff */
[----:B------:R-:W1:Y:S08]  /*9560*/  MUFU.TANH R15, R15 ;  /* 0x0000000f000f7308 */ /* 0x000e700000002400 */
[----:B------:R-:W-:Y:S08]  /*9570*/  MUFU.TANH R219, R219 ;  /* 0x000000db00db7308 */ /* 0x000ff00000002400 */
[----:B------:R-:W2:Y:S01]  /*9580*/  MUFU.TANH R21, R21 ;  /* 0x0000001500157308 */ /* 0x000ea20000002400 */
[----:B-1----:R-:W-:-:S07]  /*9590*/  FMNMX.FTZ R20, R15, R12, !PT ;  /* 0x0000000c0f147209 */ /* 0x002fce0007810000 */
[----:B------:R-:W-:Y:S08]  /*95a0*/  MUFU.TANH R221, R221 ;  /* 0x000000dd00dd7308 */ /* 0x000ff00000002400 */
[----:B------:R-:W1:Y:S01]  /*95b0*/  MUFU.TANH R121, R121 ;  /* 0x0000007900797308 */ /* 0x000e620000002400 */
[----:B--2---:R-:W-:-:S07]  /*95c0*/  FMNMX.FTZ R20, R21, R20, !PT ;  /* 0x0000001415147209 */ /* 0x004fce0007810000 */
[----:B------:R-:W-:Y:S08]  /*95d0*/  MUFU.TANH R223, R223 ;  /* 0x000000df00df7308 */ /* 0x000ff00000002400 */
[----:B------:R-:W2:Y:S01]  /*95e0*/  MUFU.TANH R123, R123 ;  /* 0x0000007b007b7308 */ /* 0x000ea20000002400 */
[----:B-1----:R-:W-:-:S07]  /*95f0*/  FMNMX.FTZ R20, R121, R20, !PT ;  /* 0x0000001479147209 */ /* 0x002fce0007810000 */
[----:B------:R-:W-:Y:S08]  /*9600*/  MUFU.TANH R157, R157 ;  /* 0x0000009d009d7308 */ /* 0x000ff00000002400 */
[----:B------:R-:W-:Y:S01]  /*9610*/  MUFU.TANH R225, R225 ;  /* 0x000000e100e17308 */ /* 0x000fe20000002400 */
[----:B--2---:R-:W-:-:S07]  /*9620*/  FMNMX.FTZ R20, R123, R20, !PT ;  /* 0x000000147b147209 */ /* 0x004fce0007810000 */
        /* <DEDUP_REMOVED lines=40> */
[----:B------:R-:W3:Y:S01]  /*98b0*/  MUFU.TANH R125, R125 ;  /* 0x0000007d007d7308 */ /* 0x000ee20000002400 */
[----:B-1----:R-:W-:-:S04]  /*98c0*/  FMNMX.FTZ R0, R185, R0, !PT ;  /* 0x00000000b9007209 */ /* 0x002fc80007810000 */
[----:B--2---:R-:W-:-:S04]  /*98d0*/  FMNMX.FTZ R0, R187, R0, !PT ;  /* 0x00000000bb007209 */ /* 0x004fc80007810000 */
[----:B------:R-:W-:-:S04]  /*98e0*/  FMNMX.FTZ R0, R189, R0, !PT ;  /* 0x00000000bd007209 */ /* 0x000fc80007810000 */
[----:B------:R-:W-:Y:S02]  /*98f0*/  FMNMX.FTZ R0, R191, R0, !PT ;  /* 0x00000000bf007209 */ /* 0x000fe40007810000 */
[----:B---3--:R-:W-:Y:S02]  /*9900*/  FMNMX.FTZ R20, R125, R20, !PT ;  /* 0x000000147d147209 */ /* 0x008fe40007810000 */
        /* <DEDUP_REMOVED lines=45> */
[----:B------:R-:W-:-:S05]  /*9be0*/  FMNMX.FTZ R0, R165, R0, !PT ;  /* 0x00000000a5007209 */ /* 0x000fca0007810000 */
[----:B------:R-:W1:Y:S02]  /*9bf0*/  SHFL.BFLY PT, R229, R0, 0x2, 0x1f ;  /* 0x0c401f0000e57f89 */ /* 0x000e6400000e0000 */
[----:B-1----:R-:W-:-:S05]  /*9c00*/  FMNMX.FTZ R229, R0, R229, !PT ;  /* 0x000000e500e57209 */ /* 0x002fca0007810000 */
[----:B------:R-:W1:Y:S02]  /*9c10*/  SHFL.BFLY PT, R4, R229, 0x1, 0x1f ;  /* 0x0c201f00e5047f89 */ /* 0x000e6400000e0000 */
[----:B-1----:R-:W-:-:S05]  /*9c20*/  FMNMX.FTZ R4, R229, R4, !PT ;  /* 0x00000004e5047209 */ /* 0x002fca0007810000 */
[C---:B0-----:R-:W-:Y:S01]  /*9c30*/  FMUL.FTZ R14, R4.reuse, R10 ;  /* 0x0000000a040e7220 */ /* 0x041fe20000410000 */
[----:B------:R-:W-:-:S03]  /*9c40*/  FADD.FTZ R13, -R4, R13 ;  /* 0x0000000d040d7221 */ /* 0x000fc60000010100 */
[-CC-:B------:R-:W-:Y:S01]  /*9c50*/  FFMA.FTZ R188, R3, R10.reuse, -R14.reuse ;  /* 0x0000000a03bc7223 */ /* 0x180fe2000001080e */
        /* <DEDUP_REMOVED lines=15> */
[----:B------:R-:W-:-:S07]  /*9d50*/  FFMA.FTZ R165, R165, R10, -R14 ;  /* 0x0000000aa5a57223 */ /* 0x000fce000001080e */
[----:B------:R-:W1:Y:S08]  /*9d60*/  MUFU.EX2 R188, R188 ;  /* 0x000000bc00bc7308 */ /* 0x000e700000000800 */
[----:B------:R-:W2:Y:S01]  /*9d70*/  MUFU.EX2 R190, R190 ;  /* 0x000000be00be7308 */ /* 0x000ea20000000800 */
[----:B0-----:R-:W-:-:S07]  /*9d80*/  FFMA.FTZ R9, R0, R9, R13 ;  /* 0x0000000900097223 */ /* 0x001fce000001000d */
[----:B------:R-:W-:Y:S01]  /*9d90*/  MUFU.EX2 R184, R184 ;  /* 0x000000b800b87308 */ /* 0x000fe20000000800 */
[C---:B-1----:R-:W-:Y:S01]  /*9da0*/  FADD.FTZ R9, R188.reuse, R9 ;  /* 0x00000009bc097221 */ /* 0x042fe20000010000 */
[----:B------:R-:W-:-:S06]  /*9db0*/  F2FP.BF16.F32.PACK_AB R188, R188, R13 ;  /* 0x0000000dbcbc723e */ /* 0x000fcc00000010ff */
[----:B------:R-:W-:Y:S01]  /*9dc0*/  MUFU.EX2 R185, R185 ;  /* 0x000000b900b97308 */ /* 0x000fe20000000800 */
[----:B--2---:R-:W-:-:S07]  /*9dd0*/  FADD.FTZ R136, R190, R9 ;  /* 0x00000009be887221 */ /* 0x004fce0000010000 */
[----:B------:R-:W-:Y:S08]  /*9de0*/  MUFU.EX2 R186, R186 ;  /* 0x000000ba00ba7308 */ /* 0x000ff00000000800 */
[----:B------:R-:W-:Y:S08]  /*9df0*/  MUFU.EX2 R180, R180 ;  /* 0x000000b400b47308 */ /* 0x000ff00000000800 */
[----:B------:R-:W-:Y:S01]  /*9e00*/  MUFU.EX2 R193, R193 ;  /* 0x000000c100c17308 */ /* 0x000fe20000000800 */
[----:B------:R-:W-:-:S02]  /*9e10*/  WARPGROUP.DEPBAR.LE gsb0, 0x0 ;  /* 0x00008000000079c5 */ /* 0x000fc40000010000 */
[----:B------:R-:W-:Y:S01]  /*9e20*/  WARPGROUP.ARRIVE ;  /* 0x00000000000079c5 */ /* 0x000fe20000000000 */
[----:B------:R-:W-:Y:S01]  /*9e30*/  FMUL.FTZ R177, R166, UR5 ;  /* 0x00000005a6b17c20 */ /* 0x000fe20008410000 */
[-CC-:B------:R-:W-:Y:S01]  /*9e40*/  FFMA.FTZ R179, R187, R10.reuse, -R14.reuse ;  /* 0x0000000abbb37223 */ /* 0x180fe2000001080e */
[-CC-:B------:R-:W-:Y:S01]  /*9e50*/  FFMA.FTZ R187, R195, R10.reuse, -R14.reuse ;  /* 0x0000000ac3bb7223 */ /* 0x180fe2000001080e */
[-CC-:B------:R-:W-:Y:S01]  /*9e60*/  FFMA.FTZ R176, R215, R10.reuse, -R14.reuse ;  /* 0x0000000ad7b07223 */ /* 0x180fe2000001080e */
[-CC-:B------:R-:W-:Y:S01]  /*9e70*/  FFMA.FTZ R178, R183, R10.reuse, -R14.reuse ;  /* 0x0000000ab7b27223 */ /* 0x180fe2000001080e */
[----:B------:R-:W-:Y:S01]  /*9e80*/  HGMMA.64x192x16.F32.BF16 R24, R172, gdesc[UR8].tnspB, R24, gsb0 ;  /* 0x42e00008ac187df0 */ /* 0x000fe20008001818 */
[----:B------:R-:W-:Y:S01]  /*9e90*/  UIADD3 UR10, UR4, 0x280, URZ ;  /* 0x00000280040a7890 */ /* 0x000fe2000fffe03f */
[----:B------:R-:W0:Y:S01]  /*9ea0*/  MUFU.TANH R177, R177 ;  /* 0x000000b100b17308 */ /* 0x000e220000002400 */
[----:B------:R-:W-:Y:S01]  /*9eb0*/  UMOV UR11, 0x40000040 ;  /* 0x40000040000b7882 */ /* 0x000fe20000000000 */
[----:B------:R-:W-:Y:S01]  /*9ec0*/  FFMA.FTZ R195, R217, R10, -R14 ;  /* 0x0000000ad9c37223 */ /* 0x000fe2000001080e */
[----:B------:R-:W-:-:S05]  /*9ed0*/  UMOV UR4, UR37 ;  /* 0x0000002500047c82 */ /* 0x000fca0008000000 */
[----:B------:R-:W1:Y:S08]  /*9ee0*/  MUFU.EX2 R179, R179 ;  /* 0x000000b300b37308 */ /* 0x000e700000000800 */
[----:B------:R-:W-:Y:S01]  /*9ef0*/  MUFU.EX2 R187, R187 ;  /* 0x000000bb00bb7308 */ /* 0x000fe20000000800 */
[----:B0-----:R-:W-:-:S04]  /*9f00*/  FMNMX.FTZ R20, R177, R20, !PT ;  /* 0x00000014b1147209 */ /* 0x001fc80007810000 */
[----:B------:R-:W-:-:S03]  /*9f10*/  FMNMX.FTZ R20, R167, R20, !PT ;  /* 0x00000014a7147209 */ /* 0x000fc60007810000 */
[----:B------:R-:W-:Y:S01]  /*9f20*/  MUFU.EX2 R182, R182 ;  /* 0x000000b600b67308 */ /* 0x000fe20000000800 */
[----:B-1----:R-:W-:Y:S01]  /*9f30*/  F2FP.BF16.F32.PACK_AB R190, R179, R190 ;  /* 0x000000beb3be723e */ /* 0x002fe200000010ff */
[----:B------:R-:W0:Y:S06]  /*9f40*/  SHFL.BFLY PT, R3, R20, 0x2, 0x1f ;  /* 0x0c401f0014037f89 */ /* 0x000e2c00000e0000 */
        /* <DEDUP_REMOVED lines=10> */
[----:B------:R-:W0:Y:S01]  /*9ff0*/  MUFU.EX2 R161, R161 ;  /* 0x000000a100a17308 */ /* 0x000e220000000800 */
[----:B------:R-:W-:-:S04]  /*a000*/  FMUL.FTZ R128, R3, R10 ;  /* 0x0000000a03807220 */ /* 0x000fc80000410000 */
[-CC-:B------:R-:W-:Y:S01]  /*a010*/  FFMA.FTZ R189, R15, R10.reuse, -R128.reuse ;  /* 0x0000000a0fbd7223 */ /* 0x180fe20000010880 */
[-CC-:B------:R-:W-:Y:S01]  /*a020*/  FFMA.FTZ R191, R121, R10.reuse, -R128.reuse ;  /* 0x0000000a79bf7223 */ /* 0x180fe20000010880 */
[-CC-:B------:R-:W-:Y:S01]  /*a030*/  FFMA.FTZ R15, R125, R10.reuse, -R128.reuse ;  /* 0x0000000a7d0f7223 */ /* 0x180fe20000010880 */
[-CC-:B------:R-:W-:Y:S01]  /*a040*/  FFMA.FTZ R124, R127, R10.reuse, -R128.reuse ;  /* 0x0000000a7f7c7223 */ /* 0x180fe20000010880 */
[-CC-:B------:R-:W-:Y:S01]  /*a050*/  FFMA.FTZ R126, R131, R10.reuse, -R128.reuse ;  /* 0x0000000a837e7223 */ /* 0x180fe20000010880 */
[-CC-:B------:R-:W-:Y:S01]  /*a060*/  FFMA.FTZ R122, R135, R10.reuse, -R128.reuse ;  /* 0x0000000a877a7223 */ /* 0x180fe20000010880 */
[----:B------:R-:W-:Y:S01]  /*a070*/  MUFU.EX2 R189, R189 ;  /* 0x000000bd00bd7308 */ /* 0x000fe20000000800 */
[----:B------:R-:W-:Y:S02]  /*a080*/  IMAD.U32 R125, RZ, RZ, UR7 ;  /* 0x00000007ff7d7e24 */ /* 0x000fe4000f8e00ff */
[-CC-:B------:R-:W-:Y:S01]  /*a090*/  FFMA.FTZ R183, R137, R10.reuse, -R128.reuse ;  /* 0x0000000a89b77223 */ /* 0x180fe20000010880 */
[-CC-:B------:R-:W-:Y:S01]  /*a0a0*/  FFMA.FTZ R130, R149, R10.reuse, -R128.reuse ;  /* 0x0000000a95827223 */ /* 0x180fe20000010880 */
[----:B------:R-:W-:Y:S01]  /*a0b0*/  FFMA.FTZ R121, R153, R10, -R128 ;  /* 0x0000000a99797223 */ /* 0x000fe20000010880 */
[----:B------:R-:W-:-:S02]  /*a0c0*/  @!P1 VIADD R125, R125, 0x30860 ;  /* 0x000308607d7d9836 */ /* 0x000fc40000000000 */
[-CC-:B------:R-:W-:Y:S01]  /*a0d0*/  FFMA.FTZ R132, R143, R10.reuse, -R128.reuse ;  /* 0x0000000a8f847223 */ /* 0x180fe20000010880 */
[-CC-:B------:R-:W-:Y:S01]  /*a0e0*/  FFMA.FTZ R141, R141, R10.reuse, -R128.reuse ;  /* 0x0000000a8d8d7223 */ /* 0x180fe20000010880 */
[----:B------:R-:W-:Y:S01]  /*a0f0*/  MUFU.EX2 R191, R191 ;  /* 0x000000bf00bf7308 */ /* 0x000fe20000000800 */
[-CC-:B------:R-:W-:Y:S01]  /*a100*/  FFMA.FTZ R139, R139, R10.reuse, -R128.reuse ;  /* 0x0000000a8b8b7223 */ /* 0x180fe20000010880 */
[----:B------:R-:W-:Y:S01]  /*a110*/  @!P1 PRMT R125, RZ, 0x654, R125 ;  /* 0x00000654ff7d9816 */ /* 0x000fe2000000007d */
        /* <DEDUP_REMOVED lines=20> */
[-C--:B------:R-:W-:Y:S01]  /*a260*/  FFMA.FTZ R175, R181, R10.reuse, -R14 ;  /* 0x0000000ab5af7223 */ /* 0x080fe2000001080e */
[----:B------:R-:W-:Y:S01]  /*a270*/  FADD.FTZ R181, -R3, R12 ;  /* 0x0000000c03b57221 */ /* 0x000fe20000010100 */
[-C--:B------:R-:W-:Y:S01]  /*a280*/  FFMA.FTZ R12, R21, R10.reuse, -R128 ;  /* 0x0000000a150c7223 */ /* 0x080fe20000010880 */
[-CC-:B------:R-:W-:Y:S01]  /*a290*/  FFMA.FTZ R173, R213, R10.reuse, -R14.reuse ;  /* 0x0000000ad5ad7223 */ /* 0x180fe2000001080e */
[-CC-:B------:R-:W-:Y:S01]  /*a2a0*/  FFMA.FTZ R172, R219, R10.reuse, -R14.reuse ;  /* 0x0000000adbac7223 */ /* 0x180fe2000001080e */
[----:B------:R-:W-:Y:S01]  /*a2b0*/  HGMMA.64x192x16.F32.BF16 R24, R168, gdesc[UR8].tnspB, R24, gsb0 ;  /* 0x42e00008a8187df0 */ /* 0x000fe20008001818 */
[-C--:B------:R-:W-:Y:S01]  /*a2c0*/  FMUL.FTZ R181, R181, R10.reuse ;  /* 0x0000000ab5b57220 */ /* 0x080fe20000410000 */
[-C--:B------:R-:W-:Y:S01]  /*a2d0*/  FFMA.FTZ R174, R223, R10.reuse, -R14 ;  /* 0x0000000adfae7223 */ /* 0x080fe2000001080e */
[-CC-:B------:R-:W-:Y:S01]  /*a2e0*/  FFMA.FTZ R14, R123, R10.reuse, -R128.reuse ;  /* 0x0000000a7b0e7223 */ /* 0x180fe20000010880 */
[----:B------:R-:W-:Y:S01]  /*a2f0*/  IMAD.U32 R123, RZ, RZ, UR6 ;  /* 0x00000006ff7b7e24 */ /* 0x000fe2000f8e00ff */
[----:B------:R1:W-:Y:S01]  /*a300*/  MUFU.EX2 R2, R181 ;  /* 0x000000b500027308 */ /* 0x0003e20000000800 */
[----:B------:R-:W-:-:S02]  /*a310*/  FFMA.FTZ R21, R129, R10, -R128 ;  /* 0x0000000a81157223 */ /* 0x000fc40000010880 */
[----:B------:R-:W-:-:S05]  /*a320*/  @!P1 VIADD R123, R123, 0x30840 ;  /* 0x000308407b7b9836 */ /* 0x000fca0000000000 */
[----:B------:R-:W-:Y:S01]  /*a330*/  MUFU.EX2 R12, R12 ;  /* 0x0000000c000c7308 */ /* 0x000fe20000000800 */
[----:B------:R-:W-:Y:S01]  /*a340*/  @!P1 PRMT R123, RZ, 0x654, R123 ;  /* 0x00000654ff7b9816 */ /* 0x000fe2000000007b */
[----:B-1----:R-:W-:-:S06]  /*a350*/  FFMA.FTZ R181, R133, R10, -R128 ;  /* 0x0000000a85b57223 */ /* 0x002fcc0000010880 */
        /* <DEDUP_REMOVED lines=13> */
[----:B0-----:R-:W-:Y:S02]  /*a430*/  F2FP.BF16.F32.PACK_AB R168, R161, R20 ;  /* 0x00000014a1a8723e */ /* 0x001fe400000010ff */
[----:B-1----:R-:W-:Y:S01]  /*a440*/  F2FP.BF16.F32.PACK_AB R170, R165, R120 ;  /* 0x00000078a5aa723e */ /* 0x002fe200000010ff */
[----:B--2---:R-:W-:Y:S01]  /*a450*/  FFMA.FTZ R123, R2, R8, R189 ;  /* 0x00000008027b7223 */ /* 0x004fe200000100bd */
[----:B------:R0:W-:Y:S01]  /*a460*/  @!P1 SYNCS.ARRIVE.TRANS64.RED.A1T0 RZ, [R125+URZ], RZ ;  /* 0x000000ff7dff99a7 */ /* 0x0001e2000810043f */
[----:B------:R-:W1:Y:S01]  /*a470*/  MUFU.EX2 R8, R141 ;  /* 0x0000008d00087308 */ /* 0x000e620000000800 */
[C---:B------:R-:W-:Y:S01]  /*a480*/  F2FP.BF16.F32.PACK_AB R189, R12.reuse, R189 ;  /* 0x000000bd0cbd723e */ /* 0x040fe200000010ff */
[----:B------:R-:W-:Y:S01]  /*a490*/  FADD.FTZ R134, R12, R123 ;  /* 0x0000007b0c867221 */ /* 0x000fe20000010000 */
[----:B------:R-:W-:Y:S01]  /*a4a0*/  FADD.FTZ R123, R179, R136 ;  /* 0x00000088b37b7221 */ /* 0x000fe20000010000 */
[C---:B------:R-:W-:Y:S01]  /*a4b0*/  ISETP.GT.AND P1, PT, R11.reuse, UR50, PT ;  /* 0x000000320b007c0c */ /* 0x040fe2000bf24270 */
[----:B------:R-:W-:-:S02]  /*a4c0*/  VIADD R11, R11, 0xffffffff ;  /* 0xffffffff0b0b7836 */ /* 0x000fc40000000000 */
        /* <DEDUP_REMOVED lines=10> */
[----:B0-----:R-:W-:Y:S01]  /*a570*/  FADD.FTZ R125, R187, R136 ;  /* 0x00000088bb7d7221 */ /* 0x001fe20000010000 */
[-CC-:B------:R-:W-:Y:S01]  /*a580*/  FFMA.FTZ R9, R177, R10.reuse, -R128.reuse ;  /* 0x0000000ab1097223 */ /* 0x180fe20000010880 */
[----:B------:R-:W-:Y:S01]  /*a590*/  FFMA.FTZ R128, R167, R10, -R128 ;  /* 0x0000000aa7807223 */ /* 0x000fe20000010880 */
[----:B------:R-:W-:Y:S01]  /*a5a0*/  FADD.FTZ R123, R21, R134 ;  /* 0x00000086157b7221 */ /* 0x000fe20000010000 */
[----:B------:R-:W-:Y:S01]  /*a5b0*/  FADD.FTZ R136, R180, R125 ;  /* 0x0000007db4887221 */ /* 0x000fe20000010000 */
[----:B-1----:R-:W-:Y:S02]  /*a5c0*/  F2FP.BF16.F32.PACK_AB R179, R139, R8 ;  /* 0x000000088bb3723e */ /* 0x002fe400000010ff */
[----:B------:R-:W-:Y:S01]  /*a5d0*/  FADD.FTZ R134, R126, R123 ;  /* 0x0000007b7e867221 */ /* 0x000fe20000010000 */
[----:B------:R-:W-:Y:S01]  /*a5e0*/  FADD.FTZ R123, R193, R136 ;  /* 0x00000088c17b7221 */ /* 0x000fe20000010000 */
[----:B------:R-:W-:Y:S01]  /*a5f0*/  MUFU.EX2 R128, R128 ;  /* 0x0000008000807308 */ /* 0x000fe20000000800 */
[----:B------:R-:W-:Y:S01]  /*a600*/  F2FP.BF16.F32.PACK_AB R186, R187, R186 ;  /* 0x000000babbba723e */ /* 0x000fe200000010ff */
[----:B------:R-:W-:Y:S01]  /*a610*/  FADD.FTZ R13, R181, R134 ;  /* 0x00000086b50d7221 */ /* 0x000fe20000010000 */
[----:B------:R-:W-:Y:S01]  /*a620*/  FADD.FTZ R136, R182, R123 ;  /* 0x0000007bb6887221 */ /* 0x000fe20000010000 */
[----:B------:R-:W-:-:S02]  /*a630*/  F2FP.BF16.F32.PACK_AB R181, R122, R181 ;  /* 0x000000b57ab5723e */ /* 0x000fc400000010ff */
[----:B------:R-:W-:Y:S01]  /*a640*/  FADD.FTZ R134, R122, R13 ;  /* 0x0000000d7a867221 */ /* 0x000fe20000010000 */
[C---:B------:R-:W-:Y:S01]  /*a650*/  FADD.FTZ R123, R173.reuse, R136 ;  /* 0x00000088ad7b7221 */ /* 0x040fe20000010000 */
[----:B------:R0:W-:Y:S01]  /*a660*/  MUFU.EX2 R122, R9 ;  /* 0x00000009007a7308 */ /* 0x0001e20000000800 */
[----:B------:R-:W-:Y:S01]  /*a670*/  F2FP.BF16.F32.PACK_AB R182, R173, R182 ;  /* 0x000000b6adb6723e */ /* 0x000fe200000010ff */
[----:B------:R-:W-:Y:S01]  /*a680*/  FADD.FTZ R13, R183, R134 ;  /* 0x00000086b70d7221 */ /* 0x000fe20000010000 */
[----:B------:R-:W-:Y:S01]  /*a690*/  FADD.FTZ R14, R176, R123 ;  /* 0x0000007bb00e7221 */ /* 0x000fe20000010000 */
[C---:B------:R-:W-:Y:S02]  /*a6a0*/  F2FP.BF16.F32.PACK_AB R176, R175.reuse, R176 ;  /* 0x000000b0afb0723e */ /* 0x040fe400000010ff */
        /* <DEDUP_REMOVED lines=27> */
[----:B0-----:R-:W-:Y:S01]  /*a860*/  FADD.FTZ R9, R161, R8 ;  /* 0x00000008a1097221 */ /* 0x001fe20000010000 */
[----:B------:R-:W-:Y:S02]  /*a870*/  F2FP.BF16.F32.PACK_AB R175, R155, R140 ;  /* 0x0000008c9baf723e */ /* 0x000fe400000010ff */
[----:B-1----:R-:W-:Y:S01]  /*a880*/  FADD.FTZ R13, R14, R13 ;  /* 0x0000000d0e0d7221 */ /* 0x002fe20000010000 */
[----:B------:R-:W-:Y:S01]  /*a890*/  FADD.FTZ R8, R120, R9 ;  /* 0x0000000978087221 */ /* 0x000fe20000010000 */
[C---:B------:R-:W-:Y:S02]  /*a8a0*/  F2FP.BF16.F32.PACK_AB R169, R163.reuse, R14 ;  /* 0x0000000ea3a9723e */ /* 0x040fe400000010ff */
[----:B------:R-:W-:Y:S01]  /*a8b0*/  FADD.FTZ R13, R163, R13 ;  /* 0x0000000da30d7221 */ /* 0x000fe20000010000 */
[----:B------:R-:W-:Y:S01]  /*a8c0*/  FADD.FTZ R9, R165, R8 ;  /* 0x00000008a5097221 */ /* 0x000fe20000010000 */
[----:B------:R-:W-:-:S02]  /*a8d0*/  F2FP.BF16.F32.PACK_AB R171, R128, R122 ;  /* 0x0000007a80ab723e */ /* 0x000fc400000010ff */
[----:B------:R-:W-:-:S04]  /*a8e0*/  FADD.FTZ R13, R122, R13 ;  /* 0x0000000d7a0d7221 */ /* 0x000fc80000010000 */
[----:B------:R-:W-:Y:S01]  /*a8f0*/  FADD.FTZ R8, R128, R13 ;  /* 0x0000000d80087221 */ /* 0x000fe20000010000 */
[----:B------:R-:W-:Y:S01]  /*a900*/  IMAD.MOV.U32 R13, RZ, RZ, R4 ;  /* 0x000000ffff0d7224 */ /* 0x000fe200078e0004 */
[----:B------:R-:W-:Y:S06]  /*a910*/  @P1 BRA `(.L_x_3964) ;  /* 0xffffffdc000c1947 */ /* 0x000fec000383ffff */
.L_x_3955:
[----:B------:R-:W-:-:S13]  /*a920*/  ISETP.GE.AND P1, PT, R11, UR61, PT ;  /* 0x0000003d0b007c0c */ /* 0x000fda000bf26270 */
[----:B------:R-:W-:Y:S05]  /*a930*/  @!P1 BRA `(.L_x_3965) ;  /* 0x00000034005c9947 */ /* 0x000fea0003800000 */
[----:B------:R-:W-:Y:S01]  /*a940*/  IMAD.IADD R10, R16, 0x1, -R17 ;  /* 0x00000001100a7824 */ /* 0x000fe200078e0a11 */
[----:B------:R-:W-:Y:S01]  /*a950*/  UMOV UR38, UR36 ;  /* 0x0000002400267c82 */ /* 0x000fe20008000000 */
[----:B------:R-:W-:Y:S01]  /*a960*/  IMAD.MOV.U32 R14, RZ, RZ, R3 ;  /* 0x000000ffff0e7224 */ /* 0x000fe200078e0003 */
[----:B------:R-:W-:Y:S01]  /*a970*/  UMOV UR4, UR37 ;  /* 0x0000002500047c82 */ /* 0x000fe20008000000 */
[----:B------:R-:W-:Y:S01]  /*a980*/  IMAD.MOV.U32 R12, RZ, RZ, R4 ;  /* 0x000000ffff0c7224 */ /* 0x000fe200078e0004 */
[----:B------:R-:W-:Y:S01]  /*a990*/  IADD3 R21, R10, 0x8, R5 ;  /* 0x000000080a157810 */ /* 0x000fe20007ffe005 */
[----:B------:R-:W-:Y:S01]  /*a9a0*/  IMAD.IADD R15, R5, 0x1, R10 ;  /* 0x00000001050f7824 */ /* 0x000fe200078e020a */
[----:B------:R-:W-:Y:S01]  /*a9b0*/  ULDC UR50, c[0x0][0x9e4] ;  /* 0x0002790000327ab9 */ /* 0x000fe20000000800 */
[----:B------:R-:W-:Y:S01]  /*a9c0*/  ULDC UR5, c[0x0][0x9d8] ;  /* 0x0002760000057ab9 */ /* 0x000fe20000000800 */
[----:B------:R-:W-:Y:S01]  /*a9d0*/  LOP3.LUT R13, RZ, R21, RZ, 0x33, !PT ;  /* 0x00000015ff0d7212 */ /* 0x000fe200078e33ff */
[----:B------:R-:W-:-:S06]  /*a9e0*/  ULDC UR54, c[0x0][0x9e0] ;  /* 0x0002780000367ab9 */ /* 0x000fcc0000000800 */
.L_x_3982:
[----:B------:R-:W-:-:S04]  /*a9f0*/  UIADD3 UR6, UR4, 0x1, URZ ;  /* 0x0000000104067890 */ /* 0x000fc8000fffe03f */
[----:B------:R-:W-:-:S04]  /*aa00*/  UISETP.NE.AND UP1, UPT, UR6, 0x2, UPT ;  /* 0x000000020600788c */ /* 0x000fc8000bf25270 */
[----:B------:R-:W-:Y:S02]  /*aa10*/  USEL UR36, URZ, 0x1, UP1 ;  /* 0x000000013f247887 */ /* 0x000fe40008800000 */
[----:B------:R-:W-:Y:S02]  /*aa20*/  USEL UR37, UR6, URZ, UP1 ;  /* 0x0000003f06257287 */ /* 0x000fe40008800000 */
[----:B------:R-:W-:Y:S01]  /*aa30*/  ULOP3.LUT UR36, UR38, UR36, URZ, 0x3c, !UPT ;  /* 0x0000002426247292 */ /* 0x000fe2000f8e3c3f */
[----:B------:R-:W-:Y:S11]  /*aa40*/  @!P0 BRA `(.L_x_3966) ;  /* 0x0000000000048947 */ /* 0x000ff60003800000 */
[----:B------:R-:W-:Y:S01]  /*aa50*/  BPT.TRAP 0x1 ;  /* 0x000000040000795c */ /* 0x000fe20000300000 */
.L_x_3966:
[----:B------:R-:W-:Y:S01]  /*aa60*/  ULEA UR6, UR37, UR39, 0x3 ;  /* 0x0000002725067291 */ /* 0x000fe2000f8e183f */
[----:B------:R-:W-:-:S05]  /*aa70*/  IMAD.U32 R3, RZ, RZ, UR36 ;  /* 0x00000024ff037e24 */ /* 0x000fca000f8e00ff */
[----:B------:R-:W-:-:S04]  /*aa80*/  SHF.L.U32 R3, R3, 0x1f, RZ ;  /* 0x0000001f03037819 */ /* 0x000fc800000006ff */
[----:B------:R0:W1:Y:S01]  /*aa90*/  SYNCS.PHASECHK.TRANS64.TRYWAIT P1, [UR6+0x30830], R3 ;  /* 0x03083003ff0075a7 */ /* 0x0000620008020146 */
[----:B------:R-:W-:Y:S05]  /*aaa0*/  @!P0 BRA `(.L_x_3967) ;  /* 0x0000000000048947 */ /* 0x000fea0003800000 */
[----:B------:R-:W-:Y:S01]  /*aab0*/  BPT.TRAP 0x1 ;  /* 0x000000040000795c */ /* 0x000fe20000300000 */
.L_x_3967:
[----:B-1----:R-:W-:Y:S05]  /*aac0*/  @P1 BRA `(.L_x_3968) ;  /* 0x0000000000081947 */ /* 0x002fea0003800000 */
[----:B------:R-:W1:Y:S02]  /*aad0*/  SYNCS.PHASECHK.TRANS64.TRYWAIT P1, [UR6+0x30830], R3 ;  /* 0x03083003ff0075a7 */ /* 0x000e640008020146 */
[----:B-1----:R-:W-:Y:S05]  /*aae0*/  @!P1 BRA `(.L_x_3969) ;  /* 0x000000c400349947 */ /* 0x002fea0003800000 */
.L_x_3968:
        /* <DEDUP_REMOVED lines=167> */
.L_x_3970:
[----:B------:R-:W-:Y:S01]  /*b560*/  ULEA UR7, UR4, UR39, 0x3 ;  /* 0x0000002704077291 */ /* 0x000fe2000f8e183f */
[----:B------:R-:W-:-:S05]  /*b570*/  IMAD.U32 R0, RZ, RZ, UR38 ;  /* 0x00000026ff007e24 */ /* 0x000fca000f8e00ff */
[----:B------:R-:W-:-:S04]  /*b580*/  SHF.L.U32 R0, R0, 0x1f, RZ ;  /* 0x0000001f00007819 */ /* 0x000fc800000006ff */
[----:B------:R2:W3:Y:S01]  /*b590*/  SYNCS.PHASECHK.TRANS64.TRYWAIT P1, [UR7+0x30850], R0 ;  /* 0x03085000ff0075a7 */ /* 0x0004e20008020147 */
[----:B------:R-:W-:Y:S05]  /*b5a0*/  @!P0 BRA `(.L_x_3971) ;  /* 0x0000000000048947 */ /* 0x000fea0003800000 */
[----:B------:R-:W-:Y:S01]  /*b5b0*/  BPT.TRAP 0x1 ;  /* 0x000000040000795c */ /* 0x000fe20000300000 */
.L_x_3971:
[----:B---3--:R-:W-:Y:S05]  /*b5c0*/  @P1 BRA `(.L_x_3972) ;  /* 0x0000000000081947 */ /* 0x008fea0003800000 */
[----:B------:R-:W3:Y:S02]  /*b5d0*/  SYNCS.PHASECHK.TRANS64.TRYWAIT P1, [UR7+0x30850], R0 ;  /* 0x03085000ff0075a7 */ /* 0x000ee40008020147 */
[----:B---3--:R-:W-:Y:S05]  /*b5e0*/  @!P1 BRA `(.L_x_3973) ;  /* 0x000000b8008c9947 */ /* 0x008fea0003800000 */
.L_x_3972:
[----:B------:R-:W-:Y:S01]  /*b5f0*/  UIADD3 UR10, UR39, 0x400, URZ ;  /* 0x00000400270a7890 */ /* 0x000fe2000fffe03f */
[----:B------:R-:W-:Y:S01]  /*b600*/  WARPGROUP.ARRIVE ;  /* 0x00000000000079c5 */ /* 0x000fe20000000000 */
[----:B------:R-:W-:-:S05]  /*b610*/  UMOV UR11, 0x40000040 ;  /* 0x40000040000b7882 */ /* 0x000fca0000000000 */
[----:B------:R-:W3:Y:S01]  /*b620*/  S2R R194, SR_TID.X ;  /* 0x0000000000c27919 */ /* 0x000ee20000002100 */
[----:B------:R-:W-:Y:S01]  /*b630*/  USHF.R.U32.HI UR10, URZ, 0x4, UR10 ;  /* 0x000000043f0a7899 */ /* 0x000fe2000801160a */
[----:B------:R-:W-:Y:S02]  /*b640*/  IMAD.U32 R2, RZ, RZ, UR6 ;  /* 0x00000006ff027e24 */ /* 0x000fe4000f8e00ff */
[----:B-1----:R-:W-:Y:S01]  /*b650*/  FMUL.FTZ R4, R120, UR5 ;  /* 0x0000000578047c20 */ /* 0x002fe20008410000 */
[----:B0-2---:R-:W-:Y:S01]  /*b660*/  FMUL.FTZ R0, R122, UR5 ;  /* 0x000000057a007c20 */ /* 0x005fe20008410000 */
        /* <DEDUP_REMOVED lines=46> */
[----:B------:R-:W-:Y:S01]  /*b950*/  HGMMA.64x192x16.F32.BF16 R24, R184, gdesc[UR8].tnspB, R24, gsb0 ;  /* 0x42e00008b8187df0 */ /* 0x000fe20008001818 */
[----:B------:R-:W-:Y:S01]  /*b960*/  UIADD3 UR10, UR4, 0x100, URZ ;  /* 0x00000100040a7890 */ /* 0x000fe2000fffe03f */
[----:B------:R-:W-:Y:S01]  /*b970*/  UMOV UR11, 0x40000040 ;  /* 0x40000040000b7882 */ /* 0x000fe20000000000 */
[----:B------:R-:W-:Y:S02]  /*b980*/  WARPGROUP.DEPBAR.LE gsb0, 0x0 ;  /* 0x00008000000079c5 */ /* 0x000fe40000010000 */
[----:B------:R-:W-:Y:S01]  /*b990*/  WARPGROUP.ARRIVE ;  /* 0x00000000000079c5 */ /* 0x000fe20000000000 */
[----:B------:R-:W-:-:S14]  /*b9a0*/  IMAD R187, R11, -0x60, RZ ;  /* 0xffffffa00bbb7824 */ /* 0x000fdc00078e02ff */
        /* <DEDUP_REMOVED lines=62> */
[----:B------:R-:W-:Y:S01]  /*bd90*/  IADD3 R148, R187, 0x1, R16 ;  /* 0x00000001bb947810 */ /* 0x000fe20007ffe010 */
[----:B------:R-:W0:Y:S04]  /*bda0*/  MUFU.TANH R172, R172 ;  /* 0x000000ac00ac7308 */ /* 0x000e280000002400 */
[----:B------:R-:W-:-:S02]  /*bdb0*/  IMAD.IADD R3, R148, 0x1, -R17 ;  /* 0x0000000194037824 */ /* 0x000fc400078e0a11 */
[C---:B------:R-:W-:Y:S02]  /*bdc0*/  IMAD R148, R18.reuse, -0x2, R187 ;  /* 0xfffffffe12947824 */ /* 0x040fe400078e02bb */
        /* <DEDUP_REMOVED lines=19> */
[----:B------:R0:W-:Y:S01]  /*bf00*/  @!P1 SYNCS.ARRIVE.TRANS64.RED.A1T0 RZ, [R2+URZ], RZ ;  /* 0x000000ff02ff99a7 */ /* 0x0001e2000810043f */
[----:B------:R-:W-:-:S13]  /*bf10*/  PLOP3.LUT P1, PT, PT, PT, UP0, 0x40, 0x0 ;  /* 0x000000000000781c */ /* 0x000fda0003f2e808 */
[----:B01234-:R-:W-:Y:S05]  /*bf20*/  @P1 BRA `(.L_x_3974) ;  /* 0x0000000000581947 */ /* 0x01ffea0003800000 */
[----:B------:R-:W-:Y:S01]  /*bf30*/  ISETP.GT.AND P1, PT, R15, -0x1, PT ;  /* 0xffffffff0f00780c */ /* 0x000fe20003f24270 */
[----:B------:R-:W-:-:S12]  /*bf40*/  BSSY B0, `(.L_x_3975) ;  /* 0x0000011000007945 */ /* 0x000fd80003800000 */
[----:B------:R-:W-:Y:S05]  /*bf50*/  @P1 BRA `(.L_x_3976) ;  /* 0x0000000000241947 */ /* 0x000fea0003800000 */
[----:B------:R-:W-:Y:S01]  /*bf60*/  IMAD.U32 R151, RZ, RZ, UR50 ;  /* 0x00000032ff977e24 */ /* 0x000fe2000f8e00ff */
[----:B------:R-:W-:-:S04]  /*bf70*/  IADD3 R149, R5, R16, -R17 ;  /* 0x0000001005957210 */ /* 0x000fc80007ffe811 */
[----:B------:R-:W-:Y:S02]  /*bf80*/  ISETP.NE.AND P1, PT, R151, 0x1, PT ;  /* 0x000000019700780c */ /* 0x000fe40003f25270 */
[----:B------:R-:W-:-:S11]  /*bf90*/  LOP3.LUT R149, RZ, R149, RZ, 0x33, !PT ;  /* 0x00000095ff957212 */ /* 0x000fd600078e33ff */
[----:B------:R-:W0:Y:S02]  /*bfa0*/  @P1 LDC.64 R2, c[0x0][0x9e8] ;  /* 0x00027a00ff021b82 */ /* 0x000e240000000a00 */
[----:B0-----:R-:W-:-:S05]  /*bfb0*/  @P1 IMAD.HI.U32 R2, R149, R2, RZ ;  /* 0x0000000295021227 */ /* 0x001fca00078e00ff */
[----:B------:R-:W-:-:S04]  /*bfc0*/  @P1 SHF.R.U32.HI R149, RZ, R3, R2 ;  /* 0x00000003ff951219 */ /* 0x000fc80000011602 */
[----:B------:R-:W-:Y:S01]  /*bfd0*/  LOP3.LUT R149, RZ, R149, RZ, 0x33, !PT ;  /* 0x00000095ff957212 */ /* 0x000fe200078e33ff */
[----:B------:R-:W-:Y:S06]  /*bfe0*/  BRA `(.L_x_3977) ;  /* 0x0000000000187947 */ /* 0x000fec0003800000 */
.L_x_3976:
[----:B------:R-:W-:Y:S02]  /*bff0*/  IMAD.U32 R151, RZ, RZ, UR50 ;  /* 0x00000032ff977e24 */ /* 0x000fe4000f8e00ff */
[----:B------:R-:W-:-:S03]  /*c000*/  IMAD.MOV.U32 R149, RZ, RZ, R15 ;  /* 0x000000ffff957224 */ /* 0x000fc600078e000f */
[----:B------:R-:W-:-:S13]  /*c010*/  ISETP.NE.AND P1, PT, R151, 0x1, PT ;  /* 0x000000019700780c */ /* 0x000fda0003f25270 */
[----:B------:R-:W0:Y:S02]  /*c020*/  @P1 LDC.64 R2, c[0x0][0x9e8] ;  /* 0x00027a00ff021b82 */ /* 0x000e240000000a00 */
[----:B0-----:R-:W-:-:S05]  /*c030*/  @P1 IMAD.HI.U32 R2, R15, R2, RZ ;  /* 0x000000020f021227 */ /* 0x001fca00078e00ff */
[----:B------:R-:W-:-:S07]  /*c040*/  @P1 SHF.R.U32.HI R149, RZ, R3, R2 ;  /* 0x00000003ff951219 */ /* 0x000fce0000011602 */
.L_x_3977:
[----:B------:R-:W-:Y:S05]  /*c050*/  BSYNC B0 ;  /* 0x0000000000007941 */ /* 0x000fea0003800000 */
.L_x_3975:
[----:B------:R-:W-:-:S05]  /*c060*/  IMAD R3, R149, R151, R148 ;  /* 0x0000009795037224 */ /* 0x000fca00078e0294 */
[----:B------:R-:W-:Y:S02]  /*c070*/  VIADDMNMX R152, R3, R151, R152, PT ;  /* 0x0000009703987246 */ /* 0x000fe40003800198 */
[----:B------:R-:W-:-:S07]  /*c080*/  VIMNMX R154, R154, R3, !PT ;  /* 0x000000039a9a7248 */ /* 0x000fce0007fe0100 */
.L_x_3974:
        /* <DEDUP_REMOVED lines=95> */
[----:B------:R-:W-:-:S02]  /*c680*/  ISETP.GT.AND P4, PT, R154, 0x50, !P3 ;  /* 0x000000509a00780c */ /* 0x000fc40005f84270 */
[----:B------:R-:W-:Y:S02]  /*c690*/  IADD3 R144, R158, 0x8, R5 ;  /* 0x000000089e907810 */ /* 0x000fe40007ffe005 */
        /* <DEDUP_REMOVED lines=33> */
.L_x_3980:
[----:B------:R-:W-:Y:S02]  /*c8b0*/  IMAD.U32 R150, RZ, RZ, UR50 ;  /* 0x00000032ff967e24 */ /* 0x000fe4000f8e00ff */
[----:B------:R-:W-:-:S03]  /*c8c0*/  IMAD.MOV.U32 R187, RZ, RZ, R21 ;  /* 0x000000ffffbb7224 */ /* 0x000fc600078e0015 */
[----:B------:R-:W-:-:S13]  /*c8d0*/  ISETP.NE.AND P6, PT, R150, 0x1, PT ;  /* 0x000000019600780c */ /* 0x000fda0003fc5270 */
[----:B------:R-:W0:Y:S02]  /*c8e0*/  @P6 LDC.64 R2, c[0x0][0x9e8] ;  /* 0x00027a00ff026b82 */ /* 0x000e240000000a00 */
[----:B0-----:R-:W-:-:S05]  /*c8f0*/  @P6 IMAD.HI.U32 R2, R21, R2, RZ ;  /* 0x0000000215026227 */ /* 0x001fca00078e00ff */
[----:B------:R-:W-:-:S07]  /*c900*/  @P6 SHF.R.U32.HI R187, RZ, R3, R2 ;  /* 0x00000003ffbb6219 */ /* 0x000fce0000011602 */
.L_x_3981:
[----:B------:R-:W-:Y:S05]  /*c910*/  BSYNC B0 ;  /* 0x0000000000007941 */ /* 0x000fea0003800000 */
.L_x_3979:
[----:B------:R-:W-:-:S05]  /*c920*/  IMAD R3, R187, R150, R148 ;  /* 0x00000096bb037224 */ /* 0x000fca00078e0294 */
[----:B------:R-:W-:Y:S02]  /*c930*/  VIADDMNMX R142, R3, R150, R142, PT ;  /* 0x00000096038e7246 */ /* 0x000fe4000380018e */
[----:B------:R-:W-:-:S07]  /*c940*/  VIMNMX R144, R144, R3, !PT ;  /* 0x0000000390907248 */ /* 0x000fce0007fe0100 */
.L_x_3978:
[C---:B------:R-:W-:Y:S01]  /*c950*/  ISETP.GT.AND P1, PT, R144.reuse, 0x1, !P1 ;  /* 0x000000019000780c */ /* 0x040fe20004f24270 */
[----:B------:R-:W-:Y:S01]  /*c960*/  UMOV UR38, UR36 ;  /* 0x0000002400267c82 */ /* 0x000fe20008000000 */
[----:B------:R-:W-:Y:S01]  /*c970*/  ISETP.GT.AND P2, PT, R144, 0x8, !P2 ;  /* 0x000000089000780c */ /* 0x000fe20005744270 */
[----:B------:R-:W-:Y:S01]  /*c980*/  UMOV UR4, UR37 ;  /* 0x0000002500047c82 */ /* 0x000fe20008000000 */
[C---:B------:R-:W-:Y:S02]  /*c990*/  ISETP.LT.OR P1, PT, R142.reuse, 0x2, P1 ;  /* 0x000000028e00780c */ /* 0x040fe40000f21670 */
[----:B------:R-:W-:Y:S02]  /*c9a0*/  ISETP.LT.OR P2, PT, R142, 0x9, P2 ;  /* 0x000000098e00780c */ /* 0x000fe40001741670 */
[----:B------:R-:W-:Y:S02]  /*c9b0*/  FSEL R215, R10, -INF , !P1 ;  /* 0xff8000000ad77808 */ /* 0x000fe40004800000 */
[----:B------:R-:W-:Y:S01]  /*c9c0*/  ISETP.NE.AND P1, PT, R162, RZ, PT ;  /* 0x000000ffa200720c */ /* 0x000fe20003f25270 */
[----:B------:R-:W0:Y:S01]  /*c9d0*/  LDC R10, c[0x0][0x988] ;  /* 0x00026200ff0a7b82 */ /* 0x000e220000000800 */
[----:B------:R-:W-:-:S02]  /*c9e0*/  FSEL R187, R20, -INF , !P2 ;  /* 0xff80000014bb7808 */ /* 0x000fc40005000000 */
[----:B------:R-:W-:Y:S02]  /*c9f0*/  ISETP.GT.AND P1, PT, R144, 0x9, !P1 ;  /* 0x000000099000780c */ /* 0x000fe40004f24270 */
[----:B------:R-:W-:Y:S02]  /*ca00*/  ISETP.NE.AND P2, PT, R170, RZ, PT ;  /* 0x000000ffaa00720c */ /* 0x000fe40003f45270 */
        /* <DEDUP_REMOVED lines=62> */
[----:B------:R-:W-:Y:S01]  /*cdf0*/  ISETP.NE.AND P1, PT, R182, RZ, PT ;  /* 0x000000ffb600720c */ /* 0x000fe20003f25270 */
[----:B------:R-:W1:Y:S01]  /*ce00*/  SHFL.BFLY PT, R3, R2, 0x2, 0x1f ;  /* 0x0c401f0002037f89 */ /* 0x000e6200000e0000 */
[----:B------:R-:W-:-:S02]  /*ce10*/  ISETP.NE.AND P6, PT, R192, RZ, PT ;  /* 0x000000ffc000720c */ /* 0x000fc40003fc5270 */
[C---:B------:R-:W-:Y:S02]  /*ce20*/  ISETP.GT.AND P1, PT, R144.reuse, 0x31, !P1 ;  /* 0x000000319000780c */ /* 0x040fe40004f24270 */
[----:B------:R-:W-:Y:S02]  /*ce30*/  ISETP.GT.AND P3, PT, R144, 0x50, !P3 ;  /* 0x000000509000780c */ /* 0x000fe40005f64270 */
[----:B------:R-:W-:Y:S02]  /*ce40*/  ISETP.LT.OR P1, PT, R142, 0x32, P1 ;  /* 0x000000328e00780c */ /* 0x000fe40000f21670 */
[----:B------:R-:W-:Y:S02]  /*ce50*/  ISETP.GT.AND P4, PT, R144, 0x51, !P4 ;  /* 0x000000519000780c */ /* 0x000fe40006784270 */
[----:B------:R-:W-:Y:S02]  /*ce60*/  FSEL R121, R134, -INF , !P1 ;  /* 0xff80000086797808 */ /* 0x000fe40004800000 */
[----:B------:R-:W-:-:S02]  /*ce70*/  ISETP.NE.AND P1, PT, R184, RZ, PT ;  /* 0x000000ffb800720c */ /* 0x000fc40003f25270 */
[----:B------:R-:W-:Y:S02]  /*ce80*/  ISETP.LT.OR P3, PT, R142, 0x51, P3 ;  /* 0x000000518e00780c */ /* 0x000fe40001f61670 */
[C---:B------:R-:W-:Y:S02]  /*ce90*/  ISETP.GT.AND P1, PT, R144.reuse, 0x38, !P1 ;  /* 0x000000389000780c */ /* 0x040fe40004f24270 */
[----:B------:R-:W-:Y:S02]  /*cea0*/  ISETP.GT.AND P5, PT, R144, 0x58, !P5 ;  /* 0x000000589000780c */ /* 0x000fe40006fa4270 */
[C---:B------:R-:W-:Y:S02]  /*ceb0*/  ISETP.LT.OR P1, PT, R142.reuse, 0x39, P1 ;  /* 0x000000398e00780c */ /* 0x040fe40000f21670 */
[----:B------:R-:W-:Y:S02]  /*cec0*/  ISETP.LT.OR P4, PT, R142, 0x52, P4 ;  /* 0x000000528e00780c */ /* 0x000fe40002781670 */
[----:B------:R-:W-:-:S02]  /*ced0*/  FSEL R125, R136, -INF , !P1 ;  /* 0xff800000887d7808 */ /* 0x000fc40004800000 */
[----:B------:R-:W-:Y:S02]  /*cee0*/  ISETP.NE.AND P1, PT, R186, RZ, PT ;  /* 0x000000ffba00720c */ /* 0x000fe40003f25270 */
[----:B-1----:R-:W-:Y:S02]  /*cef0*/  FMNMX.FTZ R3, R2, R3, !PT ;  /* 0x0000000302037209 */ /* 0x002fe40007810000 */
[----:B------:R-:W-:Y:S02]  /*cf00*/  ISETP.GT.AND P1, PT, R144, 0x39, !P1 ;  /* 0x000000399000780c */ /* 0x000fe40004f24270 */
[C---:B------:R-:W-:Y:S01]  /*cf10*/  ISETP.LT.OR P5, PT, R142.reuse, 0x59, P5 ;  /* 0x000000598e00780c */ /* 0x040fe20002fa1670 */
[----:B------:R-:W1:Y:S01]  /*cf20*/  SHFL.BFLY PT, R4, R3, 0x1, 0x1f ;  /* 0x0c201f0003047f89 */ /* 0x000e6200000e0000 */
[----:B------:R-:W-:-:S04]  /*cf30*/  ISETP.LT.OR P1, PT, R142, 0x3a, P1 ;  /* 0x0000003a8e00780c */ /* 0x000fc80000f21670 */
[----:B------:R-:W-:Y:S02]  /*cf40*/  FSEL R135, R135, -INF , !P1 ;  /* 0xff80000087877808 */ /* 0x000fe40004800000 */
[----:B------:R-:W-:-:S04]  /*cf50*/  ISETP.NE.AND P1, PT, R188, RZ, PT ;  /* 0x000000ffbc00720c */ /* 0x000fc80003f25270 */
[----:B------:R-:W-:-:S04]  /*cf60*/  ISETP.GT.AND P1, PT, R144, 0x40, !P1 ;  /* 0x000000409000780c */ /* 0x000fc80004f24270 */
[----:B------:R-:W-:-:S04]  /*cf70*/  ISETP.LT.OR P1, PT, R142, 0x41, P1 ;  /* 0x000000418e00780c */ /* 0x000fc80000f21670 */
[----:B------:R-:W-:Y:S02]  /*cf80*/  FSEL R123, R138, -INF , !P1 ;  /* 0xff8000008a7b7808 */ /* 0x000fe40004800000 */
[----:B------:R-:W-:Y:S02]  /*cf90*/  ISETP.NE.AND P1, PT, R190, RZ, PT ;  /* 0x000000ffbe00720c */ /* 0x000fe40003f25270 */
[----:B-1----:R-:W-:Y:S02]  /*cfa0*/  FMNMX.FTZ R4, R3, R4, !PT ;  /* 0x0000000403047209 */ /* 0x002fe40007810000 */
        /* <DEDUP_REMOVED lines=61> */
[-C--:B------:R-:W-:Y:S01]  /*d380*/  FFMA.FTZ R151, R167, R10.reuse, -R0 ;  /* 0x0000000aa7977223 */ /* 0x080fe20000010800 */
[----:B------:R-:W-:Y:S01]  /*d390*/  FMUL.FTZ R0, R153, R10 ;  /* 0x0000000a99007220 */ /* 0x000fe20000410000 */
[----:B------:R-:W-:Y:S01]  /*d3a0*/  FMNMX.FTZ R2, R129, R2, !PT ;  /* 0x0000000281027209 */ /* 0x000fe20007810000 */
[----:B------:R-:W-:Y:S01]  /*d3b0*/  MUFU.EX2 R219, R219 ;  /* 0x000000db00db7308 */ /* 0x000fe20000000800 */
[----:B------:R-:W-:-:S02]  /*d3c0*/  LOP3.LUT P6, RZ, R194, 0x7f, RZ, 0xc0, !PT ;  /* 0x0000007fc2ff7812 */ /* 0x000fc400078cc0ff */
[----:B------:R-:W-:-:S04]  /*d3d0*/  FMNMX.FTZ R2, R121, R2, !PT ;  /* 0x0000000279027209 */ /* 0x000fc80007810000 */
[----:B------:R-:W-:Y:S01]  /*d3e0*/  FMNMX.FTZ R2, R125, R2, !PT ;  /* 0x000000027d027209 */ /* 0x000fe20007810000 */
[----:B------:R-:W0:Y:S03]  /*d3f0*/  MUFU.EX2 R0, R0 ;  /* 0x0000000000007308 */ /* 0x000e260000000800 */
[----:B------:R-:W-:-:S04]  /*d400*/  FMNMX.FTZ R2, R135, R2, !PT ;  /* 0x0000000287027209 */ /* 0x000fc80007810000 */
        /* <DEDUP_REMOVED lines=13> */
[----:B------:R-:W-:Y:S01]  /*d4e0*/  MUFU.EX2 R184, R184 ;  /* 0x000000b800b87308 */ /* 0x000fe20000000800 */
[----:B--2---:R-:W-:Y:S02]  /*d4f0*/  FADD.FTZ R132, R190, R9 ;  /* 0x00000009be847221 */ /* 0x004fe40000010000 */
[----:B------:R-:W-:-:S05]  /*d500*/  FMNMX.FTZ R2, R179, R2, !PT ;  /* 0x00000002b3027209 */ /* 0x000fca0007810000 */
[----:B------:R-:W1:Y:S01]  /*d510*/  SHFL.BFLY PT, R3, R2, 0x2, 0x1f ;  /* 0x0c401f0002037f89 */ /* 0x000e6200000e0000 */
[----:B------:R-:W-:Y:S01]  /*d520*/  MUFU.EX2 R173, R173 ;  /* 0x000000ad00ad7308 */ /* 0x000fe20000000800 */
[C---:B0-----:R-:W-:Y:S01]  /*d530*/  FADD.FTZ R9, R171.reuse, R132 ;  /* 0x00000084ab097221 */ /* 0x041fe20000010000 */
[----:B------:R-:W-:-:S06]  /*d540*/  F2FP.BF16.F32.PACK_AB R190, R171, R190 ;  /* 0x000000beabbe723e */ /* 0x000fcc00000010ff */
[----:B------:R-:W-:Y:S08]  /*d550*/  MUFU.EX2 R186, R186 ;  /* 0x000000ba00ba7308 */ /* 0x000ff00000000800 */
[----:B------:R-:W-:Y:S01]  /*d560*/  MUFU.EX2 R169, R169 ;  /* 0x000000a900a97308 */ /* 0x000fe20000000800 */
[----:B-1----:R-:W-:-:S07]  /*d570*/  FMNMX.FTZ R3, R2, R3, !PT ;  /* 0x0000000302037209 */ /* 0x002fce0007810000 */
[----:B------:R-:W-:Y:S01]  /*d580*/  MUFU.EX2 R180, R180 ;  /* 0x000000b400b47308 */ /* 0x000fe20000000800 */
[----:B------:R-:W0:Y:S07]  /*d590*/  SHFL.BFLY PT, R2, R3, 0x1, 0x1f ;  /* 0x0c201f0003027f89 */ /* 0x000e2e00000e0000 */
[----:B------:R-:W-:Y:S08]  /*d5a0*/  MUFU.EX2 R182, R182 ;  /* 0x000000b600b67308 */ /* 0x000ff00000000800 */
[----:B------:R-:W-:Y:S08]  /*d5b0*/  MUFU.EX2 R133, R133 ;  /* 0x0000008500857308 */ /* 0x000ff00000000800 */
[----:B------:R-:W-:Y:S01]  /*d5c0*/  MUFU.EX2 R176, R176 ;  /* 0x000000b000b07308 */ /* 0x000fe20000000800 */
[----:B0-----:R-:W-:-:S04]  /*d5d0*/  FMNMX.FTZ R3, R3, R2, !PT ;  /* 0x0000000203037209 */ /* 0x001fc80007810000 */
[C---:B------:R-:W-:Y:S01]  /*d5e0*/  FSETP.NEU.FTZ.AND P1, PT, R3.reuse, -INF , PT ;  /* 0xff8000000300780b */ /* 0x040fe20003f3d000 */
[CC--:B------:R-:W-:Y:S02]  /*d5f0*/  FMUL.FTZ R122, R3.reuse, R10.reuse ;  /* 0x0000000a037a7220 */ /* 0x0c0fe40000410000 */
[----:B------:R-:W-:Y:S01]  /*d600*/  MUFU.EX2 R141, R141 ;  /* 0x0000008d008d7308 */ /* 0x000fe20000000800 */
[----:B------:R-:W-:Y:S02]  /*d610*/  FSEL R157, R3, RZ, P1 ;  /* 0x000000ff039d7208 */ /* 0x000fe40000800000 */
[----:B------:R-:W-:Y:S02]  /*d620*/  FSEL R122, R122, RZ, P1 ;  /* 0x000000ff7a7a7208 */ /* 0x000fe40000800000 */
[----:B------:R-:W-:Y:S01]  /*d630*/  ISETP.GT.AND P1, PT, R11, UR61, PT ;  /* 0x0000003d0b007c0c */ /* 0x000fe2000bf24270 */
[----:B------:R-:W-:Y:S02]  /*d640*/  FADD.FTZ R157, -R157, R14 ;  /* 0x0000000e9d9d7221 */ /* 0x000fe40000010100 */
[----:B------:R-:W-:Y:S01]  /*d650*/  MUFU.EX2 R178, R178 ;  /* 0x000000b200b27308 */ /* 0x000fe20000000800 */
[-CC-:B------:R-:W-:Y:S01]  /*d660*/  FFMA.FTZ R153, R221, R10.reuse, -R122.reuse ;  /* 0x0000000add997223 */ /* 0x180fe2000001087a */
        /* <DEDUP_REMOVED lines=18> */
[----:B------:R-:W-:Y:S01]  /*d790*/  FFMA.FTZ R137, R137, R10, -R122 ;  /* 0x0000000a89897223 */ /* 0x000fe2000001087a */
[----:B------:R-:W-:-:S02]  /*d7a0*/  IMAD.U32 R129, RZ, RZ, UR7 ;  /* 0x00000007ff817e24 */ /* 0x000fc4000f8e00ff */
[-CC-:B------:R-:W-:Y:S01]  /*d7b0*/  FFMA.FTZ R139, R139, R10.reuse, -R122.reuse ;  /* 0x0000000a8b8b7223 */ /* 0x180fe2000001087a */
[-CC-:B------:R-:W-:Y:S01]  /*d7c0*/  FFMA.FTZ R217, R217, R10.reuse, -R122.reuse ;  /* 0x0000000ad9d97223 */ /* 0x180fe2000001087a */
[----:B------:R-:W0:Y:S01]  /*d7d0*/  MUFU.EX2 R12, R12 ;  /* 0x0000000c000c7308 */ /* 0x000e220000000800 */
[----:B------:R-:W-:Y:S02]  /*d7e0*/  @!P6 VIADD R129, R129, 0x30860 ;  /* 0x000308608181e836 */ /* 0x000fe40000000000 */
[-CC-:B------:R-:W-:Y:S01]  /*d7f0*/  FFMA.FTZ R175, R175, R10.reuse, -R122.reuse ;  /* 0x0000000aafaf7223 */ /* 0x180fe2000001087a */
[-CC-:B------:R-:W-:Y:S01]  /*d800*/  FFMA.FTZ R165, R165, R10.reuse, -R122.reuse ;  /* 0x0000000aa5a57223 */ /* 0x180fe2000001087a */
[----:B------:R-:W-:Y:S01]  /*d810*/  FFMA.FTZ R177, R177, R10, -R122 ;  /* 0x0000000ab1b17223 */ /* 0x000fe2000001087a */
[----:B------:R-:W-:Y:S01]  /*d820*/  VIADD R11, R11, 0xffffffff ;  /* 0xffffffff0b0b7836 */ /* 0x000fe20000000000 */
[----:B------:R-:W-:Y:S01]  /*d830*/  @!P6 PRMT R129, RZ, 0x654, R129 ;  /* 0x00000654ff81e816 */ /* 0x000fe20000000081 */
[----:B------:R-:W-:Y:S03]  /*d840*/  MUFU.EX2 R20, R20 ;  /* 0x0000001400147308 */ /* 0x000fe60000000800 */
[----:B------:R1:W-:Y:S05]  /*d850*/  @!P6 SYNCS.ARRIVE.TRANS64.RED.A1T0 RZ, [R129+URZ], RZ ;  /* 0x000000ff81ffe9a7 */ /* 0x0003ea000810043f */
[----:B------:R-:W2:Y:S01]  /*d860*/  MUFU.EX2 R155, R155 ;  /* 0x0000009b009b7308 */ /* 0x000ea20000000800 */
[----:B0-----:R-:W-:-:S07]  /*d870*/  F2FP.BF16.F32.PACK_AB R189, R12, R153 ;  /* 0x000000990cbd723e */ /* 0x001fce00000010ff */
[----:B------:R0:W-:Y:S08]  /*d880*/  MUFU.EX2 R14, R130 ;  /* 0x00000082000e7308 */ /* 0x0001f00000000800 */
[----:B------:R-:W3:Y:S01]  /*d890*/  MUFU.EX2 R185, R185 ;  /* 0x000000b900b97308 */ /* 0x000ee20000000800 */
[----:B0-----:R-:W-:Y:S01]  /*d8a0*/  FADD.FTZ R130, R184, R9 ;  /* 0x00000009b8827221 */ /* 0x001fe20000010000 */
[----:B------:R-:W-:Y:S01]  /*d8b0*/  FFMA.FTZ R9, R2, R8, R153 ;  /* 0x0000000802097223 */ /* 0x000fe20000010099 */
[----:B------:R-:W-:-:S02]  /*d8c0*/  F2FP.BF16.F32.PACK_AB R184, R173, R184 ;  /* 0x000000b8adb8723e */ /* 0x000fc400000010ff */
[----:B------:R-:W-:Y:S01]  /*d8d0*/  FADD.FTZ R121, R173, R130 ;  /* 0x00000082ad797221 */ /* 0x000fe20000010000 */
[----:B------:R-:W-:Y:S01]  /*d8e0*/  FADD.FTZ R9, R12, R9 ;  /* 0x000000090c097221 */ /* 0x000fe20000010000 */
[----:B--2---:R-:W-:Y:S01]  /*d8f0*/  F2FP.BF16.F32.PACK_AB R191, R155, R20 ;  /* 0x000000149bbf723e */ /* 0x004fe200000010ff */
[----:B------:R-:W0:Y:S01]  /*d900*/  MUFU.EX2 R120, R120 ;  /* 0x0000007800787308 */ /* 0x000e220000000800 */
[----:B------:R-:W-:Y:S01]  /*d910*/  FADD.FTZ R132, R186, R121 ;  /* 0x00000079ba847221 */ /* 0x000fe20000010000 */
[----:B------:R-:W-:Y:S01]  /*d920*/  FADD.FTZ R130, R20, R9 ;  /* 0x0000000914827221 */ /* 0x000fe20000010000 */
[-CC-:B------:R-:W-:Y:S01]  /*d930*/  FFMA.FTZ R121, R135, R10.reuse, -R122.reuse ;  /* 0x0000000a87797223 */ /* 0x180fe2000001087a */
[----:B------:R-:W-:Y:S01]  /*d940*/  FFMA.FTZ R122, R179, R10, -R122 ;  /* 0x0000000ab37a7223 */ /* 0x000fe2000001087a */
[----:B------:R-:W-:Y:S01]  /*d950*/  FADD.FTZ R9, R169, R132 ;  /* 0x00000084a9097221 */ /* 0x000fe20000010000 */
[----:B------:R-:W-:Y:S01]  /*d960*/  FADD.FTZ R130, R155, R130 ;  /* 0x000000829b827221 */ /* 0x000fe20000010000 */
[----:B------:R-:W-:Y:S01]  /*d970*/  F2FP.BF16.F32.PACK_AB R186, R169, R186 ;  /* 0x000000baa9ba723e */ /* 0x000fe200000010ff */
[----:B------:R-:W2:Y:S01]  /*d980*/  MUFU.EX2 R187, R187 ;  /* 0x000000bb00bb7308 */ /* 0x000ea20000000800 */
[----:B------:R-:W-:Y:S01]  /*d990*/  FADD.FTZ R132, R180, R9 ;  /* 0x00000009b4847221 */ /* 0x000fe20000010000 */
[----:B---3--:R-:W-:Y:S01]  /*d9a0*/  FADD.FTZ R9, R185, R130 ;  /* 0x00000082b9097221 */ /* 0x008fe20000010000 */
[----:B------:R-:W-:Y:S01]  /*d9b0*/  F2FP.BF16.F32.PACK_AB R180, R131, R180 ;  /* 0x000000b483b4723e */ /* 0x000fe200000010ff */
[----:B------:R-:W-:-:S04]  /*d9c0*/  IMAD.MOV.U32 R12, RZ, RZ, R4 ;  /* 0x000000ffff0c7224 */ /* 0x000fc800078e0004 */
[----:B------:R-:W3:Y:S01]  /*d9d0*/  MUFU.EX2 R124, R124 ;  /* 0x0000007c007c7308 */ /* 0x000ee20000000800 */
[C---:B0-----:R-:W-:Y:S01]  /*d9e0*/  FADD.FTZ R130, R120.reuse, R9 ;  /* 0x0000000978827221 */ /* 0x041fe20000010000 */
[----:B------:R-:W-:-:S06]  /*d9f0*/  F2FP.BF16.F32.PACK_AB R185, R120, R185 ;  /* 0x000000b978b9723e */ /* 0x000fcc00000010ff */
[----:B------:R-:W0:Y:S01]  /*da00*/  MUFU.EX2 R181, R181 ;  /* 0x000000b500b57308 */ /* 0x000e220000000800 */
[----:B--2---:R-:W-:-:S07]  /*da10*/  FADD.FTZ R9, R187, R130 ;  /* 0x00000082bb097221 */ /* 0x004fce0000010000 */
[----:B------:R-:W2:Y:S01]  /*da20*/  MUFU.EX2 R126, R126 ;  /* 0x0000007e007e7308 */ /* 0x000ea20000000800 */
[C---:B---3--:R-:W-:Y:S01]  /*da30*/  FADD.FTZ R130, R124.reuse, R9 ;  /* 0x000000097c827221 */ /* 0x048fe20000010000 */
[----:B------:R-:W-:-:S06]  /*da40*/  F2FP.BF16.F32.PACK_AB R187, R124, R187 ;  /* 0x000000bb7cbb723e */ /* 0x000fcc00000010ff */
[----:B------:R-:W3:Y:S01]  /*da50*/  MUFU.EX2 R183, R183 ;  /* 0x000000b700b77308 */ /* 0x000ee20000000800 */
[----:B0-----:R-:W-:-:S07]  /*da60*/  FADD.FTZ R9, R181, R130 ;  /* 0x00000082b5097221 */ /* 0x001fce0000010000 */
[----:B------:R-:W0:Y:S01]  /*da70*/  MUFU.EX2 R127, R127 ;  /* 0x0000007f007f7308 */ /* 0x000e220000000800 */
[C---:B--2---:R-:W-:Y:S01]  /*da80*/  FADD.FTZ R130, R126.reuse, R9 ;  /* 0x000000097e827221 */ /* 0x044fe20000010000 */
[----:B------:R-:W-:-:S06]  /*da90*/  F2FP.BF16.F32.PACK_AB R181, R126, R181 ;  /* 0x000000b57eb5723e */ /* 0x000fcc00000010ff */
[----:B------:R-:W2:Y:S01]  /*daa0*/  MUFU.EX2 R128, R128 ;  /* 0x0000008000807308 */ /* 0x000ea20000000800 */
[----:B---3--:R-:W-:Y:S01]  /*dab0*/  FADD.FTZ R9, R183, R130 ;  /* 0x00000082b7097221 */ /* 0x008fe20000010000 */
[----:B------:R-:W-:-:S03]  /*dac0*/  F2FP.BF16.F32.PACK_AB R183, R14, R183 ;  /* 0x000000b70eb7723e */ /* 0x000fc600000010ff */
[----:B------:R-:W-:Y:S01]  /*dad0*/  FADD.FTZ R130, R14, R9 ;  /* 0x000000090e827221 */ /* 0x000fe20000010000 */
[----:B------:R-:W-:Y:S02]  /*dae0*/  IMAD.MOV.U32 R14, RZ, RZ, R3 ;  /* 0x000000ffff0e7224 */ /* 0x000fe400078e0003 */
[----:B------:R3:W4:Y:S01]  /*daf0*/  MUFU.EX2 R8, R125 ;  /* 0x0000007d00087308 */ /* 0x0007220000000800 */
[----:B0-----:R-:W-:-:S07]  /*db00*/  FADD.FTZ R9, R127, R130 ;  /* 0x000000827f097221 */ /* 0x001fce0000010000 */
[----:B------:R-:W0:Y:S01]  /*db10*/  MUFU.EX2 R143, R143 ;  /* 0x0000008f008f7308 */ /* 0x000e220000000800 */
[----:B---3--:R-:W-:Y:S01]  /*db20*/  FADD.FTZ R125, R131, R132 ;  /* 0x00000084837d7221 */ /* 0x008fe20000010000 */
[----:B--2---:R-:W-:-:S03]  /*db30*/  FADD.FTZ R9, R128, R9 ;  /* 0x0000000980097221 */ /* 0x004fc60000010000 */
[----:B------:R-:W-:Y:S01]  /*db40*/  FADD.FTZ R132, R182, R125 ;  /* 0x0000007db6847221 */ /* 0x000fe20000010000 */
[C---:B------:R-:W-:Y:S02]  /*db50*/  F2FP.BF16.F32.PACK_AB R182, R133.reuse, R182 ;  /* 0x000000b685b6723e */ /* 0x040fe400000010ff */
[----:B------:R-:W2:Y:S01]  /*db60*/  MUFU.EX2 R121, R121 ;  /* 0x0000007900797308 */ /* 0x000ea20000000800 */
[----:B------:R-:W-:Y:S01]  /*db70*/  FADD.FTZ R125, R133, R132 ;  /* 0x00000084857d7221 */ /* 0x000fe20000010000 */
[----:B----4-:R-:W-:-:S03]  /*db80*/  FADD.FTZ R130, R8, R9 ;  /* 0x0000000908827221 */ /* 0x010fc60000010000 */
[----:B------:R-:W-:Y:S01]  /*db90*/  FADD.FTZ R132, R176, R125 ;  /* 0x0000007db0847221 */ /* 0x000fe20000010000 */
[C---:B------:R-:W-:Y:S02]  /*dba0*/  F2FP.BF16.F32.PACK_AB R176, R141.reuse, R176 ;  /* 0x000000b08db0723e */ /* 0x040fe400000010ff */
[----:B------:R-:W3:Y:S01]  /*dbb0*/  MUFU.EX2 R172, R172 ;  /* 0x000000ac00ac7308 */ /* 0x000ee20000000800 */
[----:B------:R-:W-:-:S04]  /*dbc0*/  FADD.FTZ R125, R141, R132 ;  /* 0x000000848d7d7221 */ /* 0x000fc80000010000 */
[----:B------:R-:W-:Y:S01]  /*dbd0*/  FADD.FTZ R132, R178, R125 ;  /* 0x0000007db2847221 */ /* 0x000fe20000010000 */
[C---:B0-----:R-:W-:Y:S02]  /*dbe0*/  F2FP.BF16.F32.PACK_AB R178, R143.reuse, R178 ;  /* 0x000000b28fb2723e */ /* 0x041fe400000010ff */
[----:B------:R-:W0:Y:S01]  /*dbf0*/  MUFU.EX2 R123, R123 ;  /* 0x0000007b007b7308 */ /* 0x000e220000000800 */
[----:B------:R-:W-:Y:S01]  /*dc00*/  FADD.FTZ R125, R143, R132 ;  /* 0x000000848f7d7221 */ /* 0x000fe20000010000 */
[C---:B--2---:R-:W-:Y:S01]  /*dc10*/  FADD.FTZ R130, R121.reuse, R130 ;  /* 0x0000008279827221 */ /* 0x044fe20000010000 */
[----:B------:R-:W-:-:S05]  /*dc20*/  F2FP.BF16.F32.PACK_AB R179, R121, R8 ;  /* 0x0000000879b3723e */ /* 0x000fca00000010ff */
        /* <DEDUP_REMOVED lines=8> */
[C---:B---3--:R-:W-:Y:S01]  /*dcb0*/  FADD.FTZ R130, R137.reuse, R130 ;  /* 0x0000008289827221 */ /* 0x048fe20000010000 */
[----:B------:R-:W-:-:S06]  /*dcc0*/  F2FP.BF16.F32.PACK_AB R173, R137, R123 ;  /* 0x0000007b89ad723e */ /* 0x000fcc00000010ff */
[----:B------:R-:W3:Y:S01]  /*dcd0*/  MUFU.EX2 R147, R147 ;  /* 0x0000009300937308 */ /* 0x000ee20000000800 */
[----:B0-----:R-:W-:-:S07]  /*dce0*/  FADD.FTZ R132, R174, R125 ;  /* 0x0000007dae847221 */ /* 0x001fce0000010000 */
[----:B------:R-:W0:Y:S01]  /*dcf0*/  MUFU.EX2 R217, R217 ;  /* 0x000000d900d97308 */ /* 0x000e220000000800 */
[----:B--2---:R-:W-:-:S07]  /*dd00*/  FADD.FTZ R130, R139, R130 ;  /* 0x000000828b827221 */ /* 0x004fce0000010000 */
[----:B------:R-:W2:Y:S01]  /*dd10*/  MUFU.EX2 R168, R168 ;  /* 0x000000a800a87308 */ /* 0x000ea20000000800 */
[C---:B---3--:R-:W-:Y:S01]  /*dd20*/  FADD.FTZ R9, R147.reuse, R132 ;  /* 0x0000008493097221 */ /* 0x048fe20000010000 */
[----:B------:R-:W-:-:S06]  /*dd30*/  F2FP.BF16.F32.PACK_AB R174, R147, R174 ;  /* 0x000000ae93ae723e */ /* 0x000fcc00000010ff */
[----:B-1----:R1:W3:Y:S01]  /*dd40*/  MUFU.EX2 R129, R175 ;  /* 0x000000af00817308 */ /* 0x0022e20000000800 */
[----:B0-----:R-:W-:-:S07]  /*dd50*/  FADD.FTZ R130, R217, R130 ;  /* 0x00000082d9827221 */ /* 0x001fce0000010000 */
[----:B------:R-:W0:Y:S01]  /*dd60*/  MUFU.EX2 R149, R149 ;  /* 0x0000009500957308 */ /* 0x000e220000000800 */
[----:B--2---:R-:W-:Y:S01]  /*dd70*/  FADD.FTZ R132, R168, R9 ;  /* 0x00000009a8847221 */ /* 0x004fe20000010000 */
[----:B-1----:R-:W-:-:S06]  /*dd80*/  F2FP.BF16.F32.PACK_AB R175, R217, R139 ;  /* 0x0000008bd9af723e */ /* 0x002fcc00000010ff */
[----:B------:R-:W1:Y:S01]  /*dd90*/  MUFU.EX2 R165, R165 ;  /* 0x000000a500a57308 */ /* 0x000e620000000800 */
[----:B---3--:R-:W-:-:S07]  /*dda0*/  FADD.FTZ R130, R129, R130 ;  /* 0x0000008281827221 */ /* 0x008fce0000010000 */
[----:B------:R-:W2:Y:S01]  /*ddb0*/  MUFU.EX2 R170, R170 ;  /* 0x000000aa00aa7308 */ /* 0x000ea20000000800 */
[C---:B0-----:R-:W-:Y:S01]  /*ddc0*/  FADD.FTZ R9, R149.reuse, R132 ;  /* 0x0000008495097221 */ /* 0x041fe20000010000 */
[----:B------:R-:W-:-:S06]  /*ddd0*/  F2FP.BF16.F32.PACK_AB R168, R149, R168 ;  /* 0x000000a895a8723e */ /* 0x000fcc00000010ff */
[----:B------:R0:W3:Y:S01]  /*dde0*/  MUFU.EX2 R171, R177 ;  /* 0x000000b100ab7308 */ /* 0x0000e20000000800 */
[C---:B-1----:R-:W-:Y:S01]  /*ddf0*/  FADD.FTZ R130, R165.reuse, R130 ;  /* 0x00000082a5827221 */ /* 0x042fe20000010000 */
[----:B------:R-:W-:-:S06]  /*de00*/  F2FP.BF16.F32.PACK_AB R169, R165, R129 ;  /* 0x00000081a5a9723e */ /* 0x000fcc00000010ff */
[----:B------:R-:W1:Y:S01]  /*de10*/  MUFU.EX2 R151, R151 ;  /* 0x0000009700977308 */ /* 0x000e620000000800 */
[----:B--2---:R-:W-:Y:S01]  /*de20*/  FADD.FTZ R132, R170, R9 ;  /* 0x00000009aa847221 */ /* 0x004fe20000010000 */
[----:B0-----:R-:W-:-:S06]  /*de30*/  F2FP.BF16.F32.PACK_AB R177, R128, R127 ;  /* 0x0000007f80b1723e */ /* 0x001fcc00000010ff */
[----:B------:R-:W0:Y:S01]  /*de40*/  MUFU.EX2 R122, R122 ;  /* 0x0000007a007a7308 */ /* 0x000e220000000800 */
[----:B---3--:R-:W-:Y:S01]  /*de50*/  FADD.FTZ R130, R171, R130 ;  /* 0x00000082ab827221 */ /* 0x008fe20000010000 */
[C---:B-1----:R-:W-:Y:S01]  /*de60*/  FADD.FTZ R9, R151.reuse, R132 ;  /* 0x0000008497097221 */ /* 0x042fe20000010000 */
[----:B------:R-:W-:Y:S02]  /*de70*/  F2FP.BF16.F32.PACK_AB R170, R151, R170 ;  /* 0x000000aa97aa723e */ /* 0x000fe400000010ff */
[C---:B0-----:R-:W-:Y:S01]  /*de80*/  FADD.FTZ R8, R122.reuse, R130 ;  /* 0x000000827a087221 */ /* 0x041fe20000010000 */
[----:B------:R-:W-:Y:S01]  /*de90*/  F2FP.BF16.F32.PACK_AB R171, R122, R171 ;  /* 0x000000ab7aab723e */ /* 0x000fe200000010ff */
[----:B------:R-:W-:Y:S06]  /*dea0*/  @P1 BRA `(.L_x_3982) ;  /* 0xffffffc800d01947 */ /* 0x000fec000383ffff */
.L_x_3965:
        /* <DEDUP_REMOVED lines=99> */
.L_x_3983:
[----:B------:R-:W-:Y:S01]  /*e4e0*/  ULEA UR5, UR37, UR39, 0x3 ;  /* 0x0000002725057291 */ /* 0x000fe2000f8e183f */
[----:B------:R-:W-:-:S05]  /*e4f0*/  IMAD.U32 R0, RZ, RZ, UR36 ;  /* 0x00000024ff007e24 */ /* 0x000fca000f8e00ff */
[----:B------:R-:W-:-:S04]  /*e500*/  SHF.L.U32 R0, R0, 0x1f, RZ ;  /* 0x0000001f00007819 */ /* 0x000fc800000006ff */
[----:B------:R0:W1:Y:S01]  /*e510*/  SYNCS.PHASECHK.TRANS64.TRYWAIT P1, [UR5+0x30850], R0 ;  /* 0x03085000ff0075a7 */ /* 0x0000620008020145 */
[----:B------:R-:W-:Y:S05]  /*e520*/  @!P0 BRA `(.L_x_3984) ;  /* 0x0000000000048947 */ /* 0x000fea0003800000 */
[----:B------:R-:W-:Y:S01]  /*e530*/  BPT.TRAP 0x1 ;  /* 0x000000040000795c */ /* 0x000fe20000300000 */
.L_x_3984:
[----:B-1----:R-:W-:Y:S05]  /*e540*/  @P1 BRA `(.L_x_3985) ;  /* 0x0000000000081947 */ /* 0x002fea0003800000 */
[----:B------:R-:W1:Y:S02]  /*e550*/  SYNCS.PHASECHK.TRANS64.TRYWAIT P0, [UR5+0x30850], R0 ;  /* 0x03085000ff0075a7 */ /* 0x000e640008000145 */
[----:B-1----:R-:W-:Y:S05]  /*e560*/  @!P0 BRA `(.L_x_3986) ;  /* 0x0000008800c48947 */ /* 0x002fea0003800000 */
.L_x_3985:
[----:B------:R-:W-:Y:S01]  /*e570*/  UIADD3 UR39, UR39, 0x400, URZ ;  /* 0x0000040027277890 */ /* 0x000fe2000fffe03f */
[----:B------:R-:W-:Y:S01]  /*e580*/  WARPGROUP.ARRIVE ;  /* 0x00000000000079c5 */ /* 0x000fe20000000000 */
[----:B------:R-:W-:Y:S01]  /*e590*/  UMOV UR7, 0x40000040 ;  /* 0x4000004000077882 */ /* 0x000fe20000000000 */
[----:B-1----:R-:W1:Y:S01]  /*e5a0*/  SHFL.BFLY PT, R5, R8, 0x2, 0x1f ;  /* 0x0c401f0008057f89 */ /* 0x002e6200000e0000 */
[----:B------:R-:W-:Y:S01]  /*e5b0*/  USHF.R.U32.HI UR39, URZ, 0x4, UR39 ;  /* 0x000000043f277899 */ /* 0x000fe20008011627 */
[----:B------:R-:W-:Y:S01]  /*e5c0*/  IMAD.U32 R14, RZ, RZ, UR5 ;  /* 0x00000005ff0e7e24 */ /* 0x000fe2000f8e00ff */
[----:B------:R-:W-:Y:S01]  /*e5d0*/  R2UR UR8, R199 ;  /* 0x00000000c70872ca */ /* 0x000fe200000e0000 */
[----:B0-----:R-:W0:Y:S01]  /*e5e0*/  SHFL.BFLY PT, R0, R9, 0x2, 0x1f ;  /* 0x0c401f0009007f89 */ /* 0x001e2200000e0000 */
[----:B------:R-:W-:Y:S01]  /*e5f0*/  ULOP3.LUT UR39, UR39, 0x3fff, URZ, 0xc0, !UPT ;  /* 0x00003fff27277892 */ /* 0x000fe2000f8ec03f */
[----:B------:R-:W2:Y:S03]  /*e600*/  S2R R13, SR_TID.X ;  /* 0x00000000000d7919 */ /* 0x000ea60000002100 */
        /* <DEDUP_REMOVED lines=8> */
[----:B-1----:R-:W-:Y:S01]  /*e690*/  FADD.FTZ R2, R5, R8 ;  /* 0x0000000805027221 */ /* 0x002fe20000010000 */
[----:B------:R-:W-:Y:S01]  /*e6a0*/  UMOV UR7, 0x40000040 ;  /* 0x4000004000077882 */ /* 0x000fe20000000000 */
[----:B------:R-:W-:-:S02]  /*e6b0*/  IMAD.MOV.U32 R8, RZ, RZ, RZ ;  /* 0x000000ffff087224 */ /* 0x000fc400078e00ff */
[----:B0-----:R-:W-:Y:S01]  /*e6c0*/  FADD.FTZ R0, R0, R9 ;  /* 0x0000000900007221 */ /* 0x001fe20000010000 */
[----:B------:R-:W-:Y:S01]  /*e6d0*/  IMAD.U32 R199, RZ, RZ, UR8 ;  /* 0x00000008ffc77e24 */ /* 0x000fe2000f8e00ff */
[----:B------:R-:W0:Y:S01]  /*e6e0*/  SHFL.BFLY PT, R7, R2, 0x1, 0x1f ;  /* 0x0c201f0002077f89 */ /* 0x000e2200000e0000 */
[----:B------:R-:W-:-:S03]  /*e6f0*/  USEL UR37, UR37, URZ, UP0 ;  /* 0x0000003f25257287 */ /* 0x000fc60008000000 */
[----:B------:R-:W1:Y:S01]  /*e700*/  SHFL.BFLY PT, R5, R0, 0x1, 0x1f ;  /* 0x0c201f0000057f89 */ /* 0x000e6200000e0000 */
[----:B--2---:R-:W-:Y:S01]  /*e710*/  LOP3.LUT P2, RZ, R13, 0x7f, RZ, 0xc0, !PT ;  /* 0x0000007f0dff7812 */ /* 0x004fe2000784c0ff */
[----:B0-----:R-:W-:Y:S01]  /*e720*/  FADD.FTZ R12, R2, R7 ;  /* 0x00000007020c7221 */ /* 0x001fe20000010000 */
[----:B------:R-:W-:Y:S02]  /*e730*/  IMAD.MOV.U32 R2, RZ, RZ, -0x800000 ;  /* 0xff800000ff027424 */ /* 0x000fe400078e00ff */
[----:B-1----:R-:W-:Y:S02]  /*e740*/  FADD.FTZ R11, R0, R5 ;  /* 0x00000005000b7221 */ /* 0x002fe40000010000 */
[----:B------:R-:W-:Y:S01]  /*e750*/  FSETP.NE.FTZ.AND P1, PT, R12, RZ, PT ;  /* 0x000000ff0c00720b */ /* 0x000fe20003f35000 */
[----:B------:R-:W-:Y:S02]  /*e760*/  IMAD.MOV.U32 R5, RZ, RZ, RZ ;  /* 0x000000ffff057224 */ /* 0x000fe400078e00ff */
[----:B------:R-:W-:Y:S01]  /*e770*/  IMAD.MOV.U32 R0, RZ, RZ, -0x800000 ;  /* 0xff800000ff007424 */ /* 0x000fe200078e00ff */
[----:B------:R-:W-:-:S09]  /*e780*/  FSETP.NE.FTZ.AND P0, PT, R11, RZ, PT ;  /* 0x000000ff0b00720b */ /* 0x000fd20003f15000 */
[----:B------:R-:W0:Y:S01]  /*e790*/  @P1 MUFU.LG2 R9, R12 ;  /* 0x0000000c00091308 */ /* 0x000e220000000c00 */
[----:B------:R-:W-:-:S03]  /*e7a0*/  @P1 FMUL.FTZ R13, R10, 0.69314718246459960938 ;  /* 0x3f3172180a0d1820 */ /* 0x000fc60000410000 */
[----:B------:R-:W-:-:S04]  /*e7b0*/  @P0 FMUL.FTZ R7, R10, 0.69314718246459960938 ;  /* 0x3f3172180a070820 */ /* 0x000fc80000410000 */
[----:B------:R-:W1:Y:S08]  /*e7c0*/  @P0 MUFU.LG2 R6, R11 ;  /* 0x0000000b00060308 */ /* 0x000e700000000c00 */
[----:B------:R-:W2:Y:S01]  /*e7d0*/  @P1 MUFU.RCP R8, R12 ;  /* 0x0000000c00081308 */ /* 0x000ea20000001000 */
[----:B0-----:R-:W-:Y:S01]  /*e7e0*/  @P1 FMUL.FTZ R10, R9, 0.69314718246459960938 ;  /* 0x3f317218090a1820 */ /* 0x001fe20000410000 */
[----:B------:R-:W-:-:S03]  /*e7f0*/  @!P2 VIADD R9, R14, 0x30860 ;  /* 0x000308600e09a836 */ /* 0x000fc60000000000 */
[----:B------:R-:W-:Y:S02]  /*e800*/  @P1 FFMA.FTZ R0, R13, R3, R10 ;  /* 0x000000030d001223 */ /* 0x000fe4000001000a */
[----:B------:R-:W-:Y:S01]  /*e810*/  @!P2 PRMT R9, RZ, 0x654, R9 ;  /* 0x00000654ff09a816 */ /* 0x000fe20000000009 */
[----:B------:R-:W0:Y:S01]  /*e820*/  @P0 MUFU.RCP R5, R11 ;  /* 0x0000000b00050308 */ /* 0x000e220000001000 */
[----:B-1----:R-:W-:-:S04]  /*e830*/  @P0 FMUL.FTZ R6, R6, 0.69314718246459960938 ;  /* 0x3f31721806060820 */ /* 0x002fc80000410000 */
[----:B------:R-:W-:Y:S01]  /*e840*/  @P0 FFMA.FTZ R2, R7, R4, R6 ;  /* 0x0000000407020223 */ /* 0x000fe20000010006 */
[----:B------:R-:W-:Y:S01]  /*e850*/  PLOP3.LUT P0, PT, PT, PT, PT, 0x8, 0x0 ;  /* 0x000000000000781c */ /* 0x000fe20003f0e170 */
        /* <DEDUP_REMOVED lines=28> */
[-C--:B--2---:R-:W-:Y:S01]  /*ea20*/  FMUL.FTZ R126, R43, R8.reuse ;  /* 0x000000082b7e7220 */ /* 0x084fe20000410000 */
        /* <DEDUP_REMOVED lines=94> */
[----:B-1----:R-:W-:-:S07]  /*f010*/  FMUL.FTZ R119, R119, R8 ;  /* 0x0000000877777220 */ /* 0x002fce0000410000 */
.L_x_3916:
        /* <DEDUP_REMOVED lines=35> */
[----:B------:R-:W-:Y:S01]  /*f250*/  R2UR UR4, R198 ;  /* 0x00000000c60472ca */ /* 0x000fe200000e0000 */
[----:B------:R-:W-:-:S03]  /*f260*/  IMAD.WIDE R4, R203, 0x2, R16 ;  /* 0x00000002cb047825 */ /* 0x000fc600078e0210 */
        /* <DEDUP_REMOVED lines=10> */
[--C-:B------:R-:W-:Y:S01]  /*f310*/  IMAD.X R15, RZ, RZ, R5.reuse, P5 ;  /* 0x000000ffff0f7224 */ /* 0x100fe200028e0605 */
[C---:B------:R-:W-:Y:S01]  /*f320*/  IADD3 R139, P4, R4.reuse, 0x4040, RZ ;  /* 0x00004040048b7810 */ /* 0x040fe20007f9e0ff */
[----:B------:R-:W-:Y:S01]  /*f330*/  UIMAD.WIDE UR8, UR4, 0x4, UR8 ;  /* 0x00000004040878a5 */ /* 0x000fe2000f8e0208 */
        /* <DEDUP_REMOVED lines=16> */
[----:B------:R-:W-:Y:S02]  /*f440*/  LOP3.LUT R14, R135, 0x380, RZ, 0xc0, !PT ;  /* 0x00000380870e7812 */ /* 0x000fe400078ec0ff */
[----:B------:R-:W-:Y:S02]  /*f450*/  LOP3.LUT R24, R137, 0x380, RZ, 0xc0, !PT ;  /* 0x0000038089187812 */ /* 0x000fe400078ec0ff */
[----:B------:R-:W-:Y:S02]  /*f460*/  LOP3.LUT R26, R139, 0x380, RZ, 0xc0, !PT ;  /* 0x000003808b1a7812 */ /* 0x000fe400078ec0ff */
[----:B------:R-:W-:Y:S02]  /*f470*/  SHF.R.U64 R8, R8, 0x3, RZ ;  /* 0x0000000308087819 */ /* 0x000fe400000012ff */
[----:B------:R-:W-:-:S02]  /*f480*/  SHF.R.U64 R10, R10, 0x3, RZ ;  /* 0x000000030a0a7819 */ /* 0x000fc400000012ff */
[----:B------:R-:W-:Y:S02]  /*f490*/  LOP3.LUT R28, R141, 0x380, RZ, 0xc0, !PT ;  /* 0x000003808d1c7812 */ /* 0x000fe400078ec0ff */
[----:B------:R-:W-:Y:S02]  /*f4a0*/  LOP3.LUT R30, R143, 0x380, RZ, 0xc0, !PT ;  /* 0x000003808f1e7812 */ /* 0x000fe400078ec0ff */
[----:B------:R-:W-:Y:S02]  /*f4b0*/  MOV R132, R4 ;  /* 0x0000000400847202 */ /* 0x000fe40000000f00 */
[----:B------:R-:W-:Y:S02]  /*f4c0*/  F2FP.BF16.F32.PACK_AB R4, R20, R7 ;  /* 0x000000071404723e */ /* 0x000fe400000010ff */
[----:B------:R-:W-:Y:S02]  /*f4d0*/  SHF.R.U64 R12, R12, 0x3, RZ ;  /* 0x000000030c0c7819 */ /* 0x000fe400000012ff */
[----:B------:R-:W-:-:S02]  /*f4e0*/  SHF.R.U64 R14, R14, 0x3, RZ ;  /* 0x000000030e0e7819 */ /* 0x000fc400000012ff */
[----:B------:R-:W-:Y:S02]  /*f4f0*/  F2FP.BF16.F32.PACK_AB R5, R130, R131 ;  /* 0x000000838205723e */ /* 0x000fe400000010ff */
[----:B------:R-:W-:Y:S02]  /*f500*/  LOP3.LUT R20, R145, 0x380, RZ, 0xc0, !PT ;  /* 0x0000038091147812 */ /* 0x000fe400078ec0ff */
[----:B------:R-:W-:Y:S01]  /*f510*/  F2FP.BF16.F32.PACK_AB R7, R129, R32 ;  /* 0x000000208107723e */ /* 0x000fe200000010ff */
[----:B------:R-:W-:Y:S01]  /*f520*/  BAR.SYNC.DEFER_BLOCKING 0x1, 0x100 ;  /* 0x0044000000007b1d */ /* 0x000fe20000010000 */
[----:B------:R-:W-:Y:S02]  /*f530*/  SHF.R.U64 R24, R24, 0x3, RZ ;  /* 0x0000000318187819 */ /* 0x000fe400000012ff */
[----:B------:R-:W-:Y:S02]  /*f540*/  SHF.R.U64 R26, R26, 0x3, RZ ;  /* 0x000000031a1a7819 */ /* 0x000fe400000012ff */
[----:B------:R-:W-:-:S02]  /*f550*/  LOP3.LUT R74, R149, 0x380, RZ, 0xc0, !PT ;  /* 0x00000380954a7812 */ /* 0x000fc400078ec0ff */
[----:B------:R-:W-:Y:S02]  /*f560*/  LOP3.LUT R8, R8, R75, RZ, 0x3c, !PT ;  /* 0x0000004b08087212 */ /* 0x000fe400078e3cff */
[----:B------:R-:W-:Y:S02]  /*f570*/  LOP3.LUT R10, R10, R95, RZ, 0x3c, !PT ;  /* 0x0000005f0a0a7212 */ /* 0x000fe400078e3cff */
[----:B------:R-:W-:Y:S02]  /*f580*/  SHF.R.U64 R28, R28, 0x3, RZ ;  /* 0x000000031c1c7819 */ /* 0x000fe400000012ff */
[----:B------:R-:W-:Y:S02]  /*f590*/  SHF.R.U64 R30, R30, 0x3, RZ ;  /* 0x000000031e1e7819 */ /* 0x000fe400000012ff */
[----:B------:R-:W-:Y:S02]  /*f5a0*/  LOP3.LUT R12, R12, R133, RZ, 0x3c, !PT ;  /* 0x000000850c0c7212 */ /* 0x000fe400078e3cff */
[----:B------:R-:W-:-:S02]  /*f5b0*/  LOP3.LUT R14, R14, R135, RZ, 0x3c, !PT ;  /* 0x000000870e0e7212 */ /* 0x000fc400078e3cff */
[----:B------:R-:W-:Y:S02]  /*f5c0*/  LOP3.LUT R34, R147, 0x380, RZ, 0xc0, !PT ;  /* 0x0000038093227812 */ /* 0x000fe400078ec0ff */
[----:B------:R-:W-:Y:S02]  /*f5d0*/  SHF.R.U64 R20, R20, 0x3, RZ ;  /* 0x0000000314147819 */ /* 0x000fe400000012ff */
[----:B------:R-:W-:Y:S01]  /*f5e0*/  LOP3.LUT R24, R24, R137, RZ, 0x3c, !PT ;  /* 0x0000008918187212 */ /* 0x000fe200078e3cff */
[----:B------:R0:W-:Y:S01]  /*f5f0*/  STSM.16.M88.4 [R132], R4 ;  /* 0x0000000484007844 */ /* 0x0001e20000000200 */
[----:B------:R-:W-:Y:S02]  /*f600*/  LOP3.LUT R26, R26, R139, RZ, 0x3c, !PT ;  /* 0x0000008b1a1a7212 */ /* 0x000fe400078e3cff */
[----:B------:R-:W-:Y:S02]  /*f610*/  SHF.R.U64 R74, R74, 0x3, RZ ;  /* 0x000000034a4a7819 */ /* 0x000fe400000012ff */
[----:B------:R-:W-:-:S02]  /*f620*/  LOP3.LUT R28, R28, R141, RZ, 0x3c, !PT ;  /* 0x0000008d1c1c7212 */ /* 0x000fc400078e3cff */
[----:B------:R-:W-:Y:S02]  /*f630*/  LOP3.LUT R30, R30, R143, RZ, 0x3c, !PT ;  /* 0x0000008f1e1e7212 */ /* 0x000fe400078e3cff */
[----:B------:R-:W-:Y:S02]  /*f640*/  MOV R131, R8 ;  /* 0x0000000800837202 */ /* 0x000fe40000000f00 */
[----:B------:R-:W-:Y:S02]  /*f650*/  MOV R130, R10 ;  /* 0x0000000a00827202 */ /* 0x000fe40000000f00 */
[----:B------:R-:W-:Y:S02]  /*f660*/  F2FP.BF16.F32.PACK_AB R8, R41, R40 ;  /* 0x000000282908723e */ /* 0x000fe400000010ff */
[----:B------:R-:W-:Y:S02]  /*f670*/  F2FP.BF16.F32.PACK_AB R9, R126, R123 ;  /* 0x0000007b7e09723e */ /* 0x000fe400000010ff */
[----:B0-----:R-:W-:-:S02]  /*f680*/  F2FP.BF16.F32.PACK_AB R4, R120, R3 ;  /* 0x000000037804723e */ /* 0x001fc400000010ff */
[----:B------:R-:W-:Y:S02]  /*f690*/  F2FP.BF16.F32.PACK_AB R5, R128, R125 ;  /* 0x0000007d8005723e */ /* 0x000fe400000010ff */
[----:B------:R-:W-:Y:S02]  /*f6a0*/  F2FP.BF16.F32.PACK_AB R6, R37, R36 ;  /* 0x000000242506723e */ /* 0x000fe400000010ff */
[----:B------:R-:W-:Y:S02]  /*f6b0*/  F2FP.BF16.F32.PACK_AB R7, R127, R124 ;  /* 0x0000007c7f07723e */ /* 0x000fe400000010ff */
[----:B------:R-:W-:Y:S02]  /*f6c0*/  F2FP.BF16.F32.PACK_AB R10, R45, R44 ;  /* 0x0000002c2d0a723e */ /* 0x000fe400000010ff */
[----:B------:R-:W-:Y:S01]  /*f6d0*/  F2FP.BF16.F32.PACK_AB R11, R47, R122 ;  /* 0x0000007a2f0b723e */ /* 0x000fe200000010ff */
[----:B------:R0:W-:Y:S01]  /*f6e0*/  STSM.16.M88.4 [R131], R4 ;  /* 0x0000000483007844 */ /* 0x0001e20000000200 */
[----:B------:R-:W-:-:S02]  /*f6f0*/  SHF.R.U64 R34, R34, 0x3, RZ ;  /* 0x0000000322227819 */ /* 0x000fc400000012ff */
[----:B------:R-:W-:Y:S01]  /*f700*/  LOP3.LUT R32, R20, R145, RZ, 0x3c, !PT ;  /* 0x0000009114207212 */ /* 0x000fe200078e3cff */
[----:B------:R1:W-:Y:S01]  /*f710*/  STSM.16.M88.4 [R130], R8 ;  /* 0x0000000882007844 */ /* 0x0003e20000000200 */
[----:B------:R-:W-:Y:S02]  /*f720*/  MOV R129, R12 ;  /* 0x0000000c00817202 */ /* 0x000fe40000000f00 */
[----:B------:R-:W-:Y:S02]  /*f730*/  MOV R121, R14 ;  /* 0x0000000e00797202 */ /* 0x000fe40000000f00 */
[----:B------:R-:W-:Y:S02]  /*f740*/  LOP3.LUT R20, R74, R149, RZ, 0x3c, !PT ;  /* 0x000000954a147212 */ /* 0x000fe400078e3cff */
[----:B------:R-:W-:Y:S02]  /*f750*/  MOV R95, R24 ;  /* 0x00000018005f7202 */ /* 0x000fe40000000f00 */
[----:B------:R-:W-:-:S02]  /*f760*/  MOV R94, R26 ;  /* 0x0000001a005e7202 */ /* 0x000fc40000000f00 */
[----:B------:R-:W-:Y:S02]  /*f770*/  F2FP.BF16.F32.PACK_AB R12, R49, R48 ;  /* 0x00000030310c723e */ /* 0x000fe400000010ff */
[----:B------:R-:W-:Y:S02]  /*f780*/  F2FP.BF16.F32.PACK_AB R13, R51, R50 ;  /* 0x00000032330d723e */ /* 0x000fe400000010ff */
[----:B------:R-:W-:Y:S02]  /*f790*/  F2FP.BF16.F32.PACK_AB R14, R53, R52 ;  /* 0x00000034350e723e */ /* 0x000fe400000010ff */
[----:B------:R-:W-:Y:S02]  /*f7a0*/  F2FP.BF16.F32.PACK_AB R15, R55, R54 ;  /* 0x00000036370f723e */ /* 0x000fe400000010ff */
[----:B------:R-:W-:Y:S02]  /*f7b0*/  MOV R75, R28 ;  /* 0x0000001c004b7202 */ /* 0x000fe40000000f00 */
[----:B------:R-:W-:Y:S01]  /*f7c0*/  MOV R74, R30 ;  /* 0x0000001e004a7202 */ /* 0x000fe20000000f00 */
[----:B------:R-:W-:Y:S01]  /*f7d0*/  STSM.16.M88.4 [R129], R12 ;  /* 0x0000000c81007844 */ /* 0x000fe20000000200 */
[----:B------:R-:W-:-:S02]  /*f7e0*/  F2FP.BF16.F32.PACK_AB R24, R57, R56 ;  /* 0x000000383918723e */ /* 0x000fc400000010ff */
[----:B------:R-:W-:Y:S02]  /*f7f0*/  F2FP.BF16.F32.PACK_AB R25, R59, R58 ;  /* 0x0000003a3b19723e */ /* 0x000fe400000010ff */
[----:B------:R-:W-:Y:S02]  /*f800*/  F2FP.BF16.F32.PACK_AB R26, R61, R60 ;  /* 0x0000003c3d1a723e */ /* 0x000fe400000010ff */
[----:B------:R-:W-:Y:S02]  /*f810*/  F2FP.BF16.F32.PACK_AB R27, R63, R62 ;  /* 0x0000003e3f1b723e */ /* 0x000fe400000010ff */
[----:B------:R-:W-:Y:S02]  /*f820*/  F2FP.BF16.F32.PACK_AB R28, R65, R64 ;  /* 0x00000040411c723e */ /* 0x000fe400000010ff */
[----:B------:R-:W-:Y:S01]  /*f830*/  F2FP.BF16.F32.PACK_AB R29, R67, R66 ;  /* 0x00000042431d723e */ /* 0x000fe200000010ff */
[----:B------:R-:W-:Y:S01]  /*f840*/  STSM.16.M88.4 [R121], R24 ;  /* 0x0000001879007844 */ /* 0x000fe20000000200 */
[----:B------:R-:W-:-:S02]  /*f850*/  F2FP.BF16.F32.PACK_AB R30, R69, R68 ;  /* 0x00000044451e723e */ /* 0x000fc400000010ff */
[----:B------:R-:W-:Y:S02]  /*f860*/  F2FP.BF16.F32.PACK_AB R31, R71, R70 ;  /* 0x00000046471f723e */ /* 0x000fe400000010ff */
[----:B------:R-:W-:Y:S02]  /*f870*/  LOP3.LUT R34, R34, R147, RZ, 0x3c, !PT ;  /* 0x0000009322227212 */ /* 0x000fe400078e3cff */
[----:B0-----:R-:W-:Y:S01]  /*f880*/  F2FP.BF16.F32.PACK_AB R4, R73, R72 ;  /* 0x000000484904723e */ /* 0x001fe200000010ff */
[----:B------:R-:W-:Y:S01]  /*f890*/  STSM.16.M88.4 [R95], R28 ;  /* 0x0000001c5f007844 */ /* 0x000fe20000000200 */
[----:B------:R-:W-:Y:S02]  /*f8a0*/  F2FP.BF16.F32.PACK_AB R5, R46, R39 ;  /* 0x000000272e05723e */ /* 0x000fe400000010ff */
[----:B------:R-:W-:Y:S02]  /*f8b0*/  F2FP.BF16.F32.PACK_AB R6, R77, R76 ;  /* 0x0000004c4d06723e */ /* 0x000fe400000010ff */
[----:B------:R-:W-:-:S02]  /*f8c0*/  F2FP.BF16.F32.PACK_AB R7, R79, R78 ;  /* 0x0000004e4f07723e */ /* 0x000fc400000010ff */
[----:B-1----:R-:W-:Y:S02]  /*f8d0*/  F2FP.BF16.F32.PACK_AB R8, R81, R80 ;  /* 0x000000505108723e */ /* 0x002fe400000010ff */
[----:B------:R-:W-:Y:S01]  /*f8e0*/  F2FP.BF16.F32.PACK_AB R9, R83, R82 ;  /* 0x000000525309723e */ /* 0x000fe200000010ff */
[----:B------:R0:W-:Y:S01]  /*f8f0*/  STSM.16.M88.4 [R94], R4 ;  /* 0x000000045e007844 */ /* 0x0001e20000000200 */
[----:B------:R-:W-:Y:S02]  /*f900*/  F2FP.BF16.F32.PACK_AB R10, R85, R84 ;  /* 0x00000054550a723e */ /* 0x000fe400000010ff */
[----:B------:R-:W-:Y:S02]  /*f910*/  F2FP.BF16.F32.PACK_AB R11, R87, R86 ;  /* 0x00000056570b723e */ /* 0x000fe400000010ff */
[----:B------:R-:W-:Y:S02]  /*f920*/  MOV R32, R32 ;  /* 0x0000002000207202 */ /* 0x000fe40000000f00 */
[----:B------:R-:W-:Y:S01]  /*f930*/  MOV R34, R34 ;  /* 0x0000002200227202 */ /* 0x000fe20000000f00 */
[----:B------:R1:W-:Y:S01]  /*f940*/  STSM.16.M88.4 [R75], R8 ;  /* 0x000000084b007844 */ /* 0x0003e20000000200 */
[----:B------:R-:W-:-:S02]  /*f950*/  MOV R20, R20 ;  /* 0x0000001400147202 */ /* 0x000fc40000000f00 */
[----:B------:R-:W-:Y:S01]  /*f960*/  PLOP3.LUT P0, PT, PT, PT, UP0, 0x80, 0x0 ;  /* 0x000000000000781c */ /* 0x000fe20003f0f008 */
[----:B------:R1:W-:Y:S04]  /*f970*/  STSM.16.M88.4 [R74], R88 ;  /* 0x000000584a007844 */ /* 0x0003e80000000200 */
[----:B------:R1:W-:Y:S01]  /*f980*/  STSM.16.M88.4 [R32], R96 ;  /* 0x0000006020007844 */ /* 0x0003e20000000200 */
[----:B0-----:R-:W-:Y:S02]  /*f990*/  IMAD.U32 R4, RZ, RZ, UR8 ;  /* 0x00000008ff047e24 */ /* 0x001fe4000f8e00ff */
[----:B------:R-:W-:Y:S01]  /*f9a0*/  IMAD.U32 R5, RZ, RZ, UR9 ;  /* 0x00000009ff057e24 */ /* 0x000fe2000f8e00ff */
[----:B------:R1:W-:Y:S01]  /*f9b0*/  STSM.16.M88.4 [R34], R104 ;  /* 0x0000006822007844 */ /* 0x0003e20000000200 */
[----:B------:R-:W-:-:S03]  /*f9c0*/  ULDC.64 UR8, c[0x0][0xbe0] ;  /* 0x0002f80000087ab9 */ /* 0x000fc60000000a00 */
[----:B------:R1:W-:Y:S01]  /*f9d0*/  STSM.16.M88.4 [R20], R112 ;  /* 0x0000007014007844 */ /* 0x0003e20000000200 */
[----:B------:R-:W-:Y:S06]  /*f9e0*/  BAR.SYNC.DEFER_BLOCKING 0x1, 0x100 ;  /* 0x0044000000007b1d */ /* 0x000fec0000010000 */
        /* <DEDUP_REMOVED lines=21> */
.L_x_3989:
[----:B------:R-:W-:Y:S01]  /*fb40*/  R2UR UR17, R197 ;  /* 0x00000000c51172ca */ /* 0x000fe200000e0000 */
[----:B------:R-:W-:Y:S01]  /*fb50*/  ULDC.64 UR12, c[0x0][0xb70] ;  /* 0x0002dc00000c7ab9 */ /* 0x000fe20000000a00 */
[----:B------:R-:W-:Y:S01]  /*fb60*/  R2UR UR15, R198 ;  /* 0x00000000c60f72ca */ /* 0x000fe200000e0000 */
[----:B------:R-:W-:Y:S01]  /*fb70*/  USHF.R.S32.HI UR11, URZ, 0x1f, UR4 ;  /* 0x0000001f3f0b7899 */ /* 0x000fe20008011404 */
[----:B------:R-:W-:Y:S01]  /*fb80*/  IADD3 R5, P3, R16, 0x3000, RZ ;  /* 0x0000300010057810 */ /* 0x000fe20007f7e0ff */
[----:B------:R-:W-:Y:S01]  /*fb90*/  UMOV UR10, UR4 ;  /* 0x00000004000a7c82 */ /* 0x000fe20008000000 */
[----:B------:R-:W-:Y:S01]  /*fba0*/  IMAD R10, R196, 0x80, R201 ;  /* 0x00000080c40a7824 */ /* 0x000fe200078e02c9 */
[----:B------:R-:W-:Y:S01]  /*fbb0*/  IADD3 R57, P0, R16, 0x4000, RZ ;  /* 0x0000400010397810 */ /* 0x000fe20007f1e0ff */
[----:B------:R-:W-:Y:S01]  /*fbc0*/  ULDC.64 UR18, c[0x0][0x208] ;  /* 0x0000820000127ab9 */ /* 0x000fe20000000a00 */
[----:B------:R-:W-:Y:S02]  /*fbd0*/  LOP3.LUT R4, R5, 0x380, RZ, 0xc0, !PT ;  /* 0x0000038005047812 */ /* 0x000fe400078ec0ff */
[----:B------:R-:W-:-:S02]  /*fbe0*/  SHF.R.S32.HI R3, RZ, 0x1f, R10 ;  /* 0x0000001fff037819 */ /* 0x000fc4000001140a */
[----:B------:R-:W-:Y:S01]  /*fbf0*/  USHF.R.S32.HI UR14, URZ, 0x1f, UR17 ;  /* 0x0000001f3f0e7899 */ /* 0x000fe20008011411 */
[----:B------:R-:W-:Y:S01]  /*fc00*/  SHF.R.U64 R4, R4, 0x3, RZ ;  /* 0x0000000304047819 */ /* 0x000fe200000012ff */
[----:B------:R-:W-:Y:S01]  /*fc10*/  UIMAD.WIDE.U32 UR8, UR17, UR12, UR10 ;  /* 0x0000000c110872a5 */ /* 0x000fe2000f8e000a */
[----:B------:R-:W-:Y:S01]  /*fc20*/  IADD3 R9, P4, R16, 0x2000, RZ ;  /* 0x0000200010097810 */ /* 0x000fe20007f9e0ff */
[----:B------:R-:W-:Y:S01]  /*fc30*/  UIMAD UR7, UR14, UR12, URZ ;  /* 0x0000000c0e0772a4 */ /* 0x000fe2000f8e023f */
[----:B------:R-:W-:Y:S02]  /*fc40*/  LOP3.LUT R4, R4, R5, RZ, 0x3c, !PT ;  /* 0x0000000504047212 */ /* 0x000fe400078e3cff */
[C---:B------:R-:W-:Y:S01]  /*fc50*/  IADD3 R45, P1, R16.reuse, 0x5000, RZ ;  /* 0x00005000102d7810 */ /* 0x040fe20007f3e0ff */
[----:B------:R-:W-:Y:S01]  /*fc60*/  UIMAD UR10, UR17, UR13, UR7 ;  /* 0x0000000d110a72a4 */ /* 0x000fe2000f8e0207 */
[----:B------:R-:W-:Y:S01]  /*fc70*/  LOP3.LUT R56, R57, 0x380, RZ, 0xc0, !PT ;  /* 0x0000038039387812 */ /* 0x000fe200078ec0ff */
[----:B------:R-:W-:Y:S01]  /*fc80*/  USHF.R.S32.HI UR7, URZ, 0x1f, UR15 ;  /* 0x0000001f3f077899 */ /* 0x000fe2000801140f */
[----:B------:R-:W-:Y:S01]  /*fc90*/  IADD3 R29, P2, R16, 0x6000, RZ ;  /* 0x00006000101d7810 */ /* 0x000fe20007f5e0ff */
[----:B------:R-:W-:Y:S01]  /*fca0*/  ULDC.64 UR12, c[0x0][0xb78] ;  /* 0x0002de00000c7ab9 */ /* 0x000fe20000000a00 */
[----:B------:R-:W-:Y:S01]  /*fcb0*/  USEL UR15, UR15, URZ, !UP0 ;  /* 0x0000003f0f0f7287 */ /* 0x000fe2000c000000 */
[----:B------:R-:W-:Y:S01]  /*fcc0*/  LOP3.LUT R32, R33, 0x380, RZ, 0xc0, !PT ;  /* 0x0000038021207812 */ /* 0x000fe200078ec0ff */
[----:B------:R-:W-:Y:S01]  /*fcd0*/  USEL UR16, UR7, URZ, !UP0 ;  /* 0x0000003f07107287 */ /* 0x000fe2000c000000 */
[----:B------:R-:W-:Y:S01]  /*fce0*/  LOP3.LUT R8, R9, 0x380, RZ, 0xc0, !PT ;  /* 0x0000038009087812 */ /* 0x000fe200078ec0ff */
[----:B------:R-:W-:Y:S01]  /*fcf0*/  UIADD3 UR9, UR9, UR10, URZ ;  /* 0x0000000a09097290 */ /* 0x000fe2000fffe03f */
[----:B------:R-:W-:Y:S01]  /*fd00*/  LOP3.LUT R44, R45, 0x380, RZ, 0xc0, !PT ;  /* 0x000003802d2c7812 */ /* 0x000fe200078ec0ff */
[----:B------:R-:W-:Y:S01]  /*fd10*/  UIMAD UR7, UR16, UR12, URZ ;  /* 0x0000000c100772a4 */ /* 0x000fe2000f8e023f */
[----:B------:R-:W-:Y:S01]  /*fd20*/  SHF.R.U64 R56, R56, 0x3, RZ ;  /* 0x0000000338387819 */ /* 0x000fe200000012ff */
[----:B------:R-:W-:Y:S01]  /*fd30*/  UIMAD.WIDE.U32 UR8, UR15, UR12, UR8 ;  /* 0x0000000c0f0872a5 */ /* 0x000fe2000f8e0008 */
[----:B------:R-:W-:Y:S01]  /*fd40*/  LOP3.LUT R28, R29, 0x380, RZ, 0xc0, !PT ;  /* 0x000003801d1c7812 */ /* 0x000fe200078ec0ff */
[----:B------:R-:W-:Y:S01]  /*fd50*/  UIMAD UR7, UR15, UR13, UR7 ;  /* 0x0000000d0f0772a4 */ /* 0x000fe2000f8e0207 */
[----:B------:R-:W-:-:S02]  /*fd60*/  SHF.R.U64 R32, R32, 0x3, RZ ;  /* 0x0000000320207819 */ /* 0x000fc400000012ff */
[----:B------:R-:W-:Y:S02]  /*fd70*/  SHF.R.U64 R8, R8, 0x3, RZ ;  /* 0x0000000308087819 */ /* 0x000fe400000012ff */
[----:B------:R-:W-:Y:S01]  /*fd80*/  IADD3 R5, P6, R10, UR8, RZ ;  /* 0x000000080a057c10 */ /* 0x000fe2000ffde0ff */
[----:B------:R-:W-:Y:S01]  /*fd90*/  IMAD.U32 R6, RZ, RZ, UR7 ;  /* 0x00000007ff067e24 */ /* 0x000fe2000f8e00ff */
[----:B------:R-:W-:Y:S02]  /*fda0*/  SHF.R.U64 R44, R44, 0x3, RZ ;  /* 0x000000032c2c7819 */ /* 0x000fe400000012ff */
[----:B------:R-:W-:Y:S01]  /*fdb0*/  LOP3.LUT R56, R56, R57, RZ, 0x3c, !PT ;  /* 0x0000003938387212 */ /* 0x000fe200078e3cff */
[----:B------:R-:W-:Y:S01]  /*fdc0*/  IMAD.X R57, RZ, RZ, R17, P0 ;  /* 0x000000ffff397224 */ /* 0x000fe200000e0611 */
[----:B------:R-:W-:Y:S01]  /*fdd0*/  IADD3.X R6, R3, UR9, R6, P6, !PT ;  /* 0x0000000903067c10 */ /* 0x000fe2000b7fe406 */
[----:B------:R-:W-:Y:S01]  /*fde0*/  ULDC.64 UR8, c[0x0][0xb40] ;  /* 0x0002d00000087ab9 */ /* 0x000fe20000000a00 */
[----:B------:R-:W-:-:S02]  /*fdf0*/  SHF.R.U64 R28, R28, 0x3, RZ ;  /* 0x000000031c1c7819 */ /* 0x000fc400000012ff */
[C---:B------:R-:W-:Y:S02]  /*fe00*/  LEA R20, P6, R5.reuse, UR8, 0x2 ;  /* 0x0000000805147c11 */ /* 0x040fe4000f8c10ff */
[----:B------:R-:W-:Y:S02]  /*fe10*/  LOP3.LUT P0, RZ, R200, 0x3, RZ, 0xc0, !PT ;  /* 0x00000003c8ff7812 */ /* 0x000fe4000780c0ff */
[----:B------:R-:W-:Y:S01]  /*fe20*/  LEA.HI.X R21, R5, UR9, R6, 0x2, P6 ;  /* 0x0000000905157c11 */ /* 0x000fe2000b0f1406 */
[----:B------:R-:W-:Y:S01]  /*fe30*/  VIADD R6, R10, 0x8 ;  /* 0x000000080a067836 */ /* 0x000fe20000000000 */
        /* <DEDUP_REMOVED lines=8> */
[C---:B------:R-:W-:Y:S01]  /*fec0*/  IADD3 R13, P6, R16.reuse, 0x7000, RZ ;  /* 0x00007000100d7810 */ /* 0x040fe20007fde0ff */
[----:B------:R-:W-:Y:S01]  /*fed0*/  IMAD.X R29, RZ, RZ, R17, P2 ;  /* 0x000000ffff1d7224 */ /* 0x000fe200010e0611 */
[C---:B------:R-:W-:Y:S01]  /*fee0*/  IADD3 R61, P5, R16.reuse, 0x8000, RZ ;  /* 0x00008000103d7810 */ /* 0x040fe20007fbe0ff */
[----:B------:R-:W-:Y:S01]  /*fef0*/  ULDC.64 UR8, c[0x0][0xaa0] ;  /* 0x0002a80000087ab9 */ /* 0x000fe20000000a00 */
[----:B------:R-:W-:-:S02]  /*ff00*/  IADD3 R53, P4, R16, 0x9000, RZ ;  /* 0x0000900010357810 */ /* 0x000fc40007f9e0ff */
[----:B------:R-:W-:Y:S02]  /*ff10*/  IADD3 R41, P3, R16, 0xa000, RZ ;  /* 0x0000a00010297810 */ /* 0x000fe40007f7e0ff */
[-C--:B-----5:R-:W-:Y:S02]  /*ff20*/  ISETP.GE.OR P1, PT, R10, R37.reuse, P0 ;  /* 0x000000250a00720c */ /* 0x0a0fe40000726670 */
[----:B------:R-:W-:Y:S02]  /*ff30*/  IADD3 R10, P2, R16, 0xb000, RZ ;  /* 0x0000b000100a7810 */ /* 0x000fe40007f5e0ff */
[----:B------:R-:W-:Y:S02]  /*ff40*/  ISETP.GE.OR P0, PT, R6, R37, P0 ;  /* 0x000000250600720c */ /* 0x000fe40000706670 */
[----:B------:R-:W-:Y:S01]  /*ff50*/  LOP3.LUT R7, R16, 0x380, RZ, 0xc0, !PT ;  /* 0x0000038010077812 */ /* 0x000fe200078ec0ff */
[----:B------:R-:W-:Y:S01]  /*ff60*/  IMAD.X R25, RZ, RZ, R17, P2 ;  /* 0x000000ffff197224 */ /* 0x000fe200010e0611 */
[----:B------:R-:W-:-:S02]  /*ff70*/  LOP3.LUT R12, R13, 0x380, RZ, 0xc0, !PT ;  /* 0x000003800d0c7812 */ /* 0x000fc400078ec0ff */
[----:B------:R-:W-:Y:S02]  /*ff80*/  LOP3.LUT R60, R61, 0x380, RZ, 0xc0, !PT ;  /* 0x000003803d3c7812 */ /* 0x000fe400078ec0ff */
[----:B------:R-:W-:Y:S01]  /*ff90*/  LOP3.LUT R52, R53, 0x380, RZ, 0xc0, !PT ;  /* 0x0000038035347812 */ /* 0x000fe200078ec0ff */
[----:B------:R0:W-:Y:S01]  /*ffa0*/  @!P1 STG.E desc[UR18][R20.64], R2 ;  /* 0x0000000214009986 */ /* 0x0001e2000c101912 */
[----:B------:R-:W-:Y:S02]  /*ffb0*/  LOP3.LUT R40, R41, 0x380, RZ, 0xc0, !PT ;  /* 0x0000038029287812 */ /* 0x000fe400078ec0ff */
[----:B------:R-:W-:Y:S01]  /*ffc0*/  LOP3.LUT R3, R10, 0x380, RZ, 0xc0, !PT ;  /* 0x000003800a037812 */ /* 0x000fe200078ec0ff */
[----:B------:R1:W-:Y:S01]  /*ffd0*/  @!P0 STG.E desc[UR18][R20.64+0x20], R0 ;  /* 0x0000200014008986 */ /* 0x0003e2000c101912 */
[----:B------:R-:W-:Y:S02]  /*ffe0*/  SHF.R.U64 R7, R7, 0x3, RZ ;  /* 0x0000000307077819 */ /* 0x000fe400000012ff */
[----:B------:R-:W-:Y:S01]  /*fff0*/  SHF.R.U64 R12, R12, 0x3, RZ ;  /* 0x000000030c0c7819 */ /* 0x000fe200000012ff */
[----:B------:R-:W-:Y:S01]  /*10000*/  UIMAD UR7, UR11, UR8, URZ ;  /* 0x000000080b0772a4 */ /* 0x000fe2000f8e023f */
[----:B------:R-:W-:Y:S01]  /*10010*/  SHF.R.U64 R60, R60, 0x3, RZ ;  /* 0x000000033c3c7819 */ /* 0x000fe200000012ff */
[----:B------:R-:W5:Y:S01]  /*10020*/  LD.E.128 R32, desc[UR18][R32.64] ;  /* 0x0000001220207980 */ /* 0x000f62000c101d00 */
[----:B------:R-:W-:-:S02]  /*10030*/  SHF.R.U64 R52, R52, 0x3, RZ ;  /* 0x0000000334347819 */ /* 0x000fc400000012ff */
[----:B------:R-:W-:Y:S01]  /*10040*/  SHF.R.U64 R40, R40, 0x3, RZ ;  /* 0x0000000328287819 */ /* 0x000fe200000012ff */
[----:B0-----:R-:W-:Y:S01]  /*10050*/  IMAD.MOV.U32 R2, RZ, RZ, R19 ;  /* 0x000000ffff027224 */ /* 0x001fe200078e0013 */
[----:B------:R-:W-:Y:S01]  /*10060*/  SHF.R.U64 R3, R3, 0x3, RZ ;  /* 0x0000000303037819 */ /* 0x000fe200000012ff */
[----:B------:R-:W5:Y:S01]  /*10070*/  LD.E.128 R56, desc[UR18][R56.64] ;  /* 0x0000001238387980 */ /* 0x000f62000c101d00 */
[----:B------:R-:W-:Y:S02]  /*10080*/  LOP3.LUT R16, R7, R16, RZ, 0x3c, !PT ;  /* 0x0000001007107212 */ /* 0x000fe400078e3cff */
        /* <DEDUP_REMOVED lines=9> */
[----:B------:R0:W5:Y:S01]  /*10120*/  LD.E.128 R48, desc[UR18][R16.64] ;  /* 0x0000001210307980 */ /* 0x000162000c101d00 */
[----:B------:R-:W-:Y:S01]  /*10130*/  SHF.R.S32.HI R3, RZ, 0x1f, R19 ;  /* 0x0000001fff037819 */ /* 0x000fe20000011413 */
[----:B------:R-:W-:-:S02]  /*10140*/  UIMAD UR7, UR4, UR9, UR7 ;  /* 0x00000009040772a4 */ /* 0x000fc4000f8e0207 */
[----:B------:R-:W5:Y:S04]  /*10150*/  LD.E.128 R8, desc[UR18][R8.64] ;  /* 0x0000001208087980 */ /* 0x000f68000c101d00 */
[----:B------:R-:W5:Y:S01]  /*10160*/  LD.E.128 R4, desc[UR18][R4.64] ;  /* 0x0000001204047980 */ /* 0x000f62000c101d00 */
[----:B0-----:R-:W-:Y:S01]  /*10170*/  IMAD.U32 R17, RZ, RZ, UR8 ;  /* 0x00000008ff117e24 */ /* 0x001fe2000f8e00ff */
[----:B------:R-:W-:Y:S02]  /*10180*/  ULDC.64 UR8, c[0x0][0xae0] ;  /* 0x0002b80000087ab9 */ /* 0x000fe40000000a00 */
[----:B------:R-:W5:Y:S01]  /*10190*/  LD.E.128 R44, desc[UR18][R44.64] ;  /* 0x000000122c2c7980 */ /* 0x000f62000c101d00 */
[----:B------:R-:W-:-:S03]  /*101a0*/  IMAD.WIDE.U32 R2, R17, UR4, R2 ;  /* 0x0000000411027c25 */ /* 0x000fc6000f8e0002 */
        /* <DEDUP_REMOVED lines=12> */
[----:B0-----:R-:W0:Y:S01]  /*10270*/  FENCE.VIEW.ASYNC.S ;  /* 0x00000000000073c6 */ /* 0x001e220000000000 */
[----:B------:R-:W-:-:S02]  /*10280*/  VIADD R3, R3, UR7 ;  /* 0x0000000703037c36 */ /* 0x000fc40008000000 */
[----:B------:R-:W-:Y:S01]  /*10290*/  IMAD.U32 R17, RZ, RZ, UR8 ;  /* 0x00000008ff117e24 */ /* 0x000fe2000f8e00ff */
[----:B------:R-:W-:Y:S01]  /*102a0*/  UIMAD UR4, UR17, UR9, UR4 ;  /* 0x00000009110472a4 */ /* 0x000fe2000f8e0204 */
[----:B------:R-:W-:Y:S02]  /*102b0*/  IMAD R37, R196, -0x80, R37 ;  /* 0xffffff80c4257824 */ /* 0x000fe400078e0225 */
[----:B------:R-:W-:Y:S01]  /*102c0*/  IMAD.WIDE.U32 R2, R17, UR17, R2 ;  /* 0x0000001111027c25 */ /* 0x000fe2000f8e0002 */
[----:B------:R-:W-:Y:S02]  /*102d0*/  ULDC.64 UR8, c[0x0][0xae8] ;  /* 0x0002ba0000087ab9 */ /* 0x000fe40000000a00 */
[----:B------:R-:W-:Y:S01]  /*102e0*/  ISETP.GE.AND P3, PT, R22, R37, PT ;  /* 0x000000251600720c */ /* 0x000fe20003f66270 */
[----:B------:R-:W-:Y:S01]  /*102f0*/  VIADD R3, R3, UR4 ;  /* 0x0000000403037c36 */ /* 0x000fe20008000000 */
[----:B------:R-:W-:Y:S01]  /*10300*/  UIMAD UR4, UR16, UR8, URZ ;  /* 0x00000008100472a4 */ /* 0x000fe2000f8e023f */
[----:B------:R-:W-:-:S02]  /*10310*/  VIADD R38, R38, 0x30820 ;  /* 0x0003082026267836 */ /* 0x000fc40000000000 */
[C---:B-1----:R-:W-:Y:S02]  /*10320*/  VIADD R0, R22.reuse, 0x20 ;  /* 0x0000002016007836 */ /* 0x042fe40000000000 */
[----:B------:R-:W-:Y:S01]  /*10330*/  IMAD.U32 R21, RZ, RZ, UR8 ;  /* 0x00000008ff157e24 */ /* 0x000fe2000f8e00ff */
[----:B------:R-:W-:Y:S01]  /*10340*/  UIMAD UR4, UR15, UR9, UR4 ;  /* 0x000000090f0472a4 */ /* 0x000fe2000f8e0204 */
[----:B------:R-:W-:Y:S01]  /*10350*/  PRMT R38, RZ, 0x654, R38 ;  /* 0x00000654ff267816 */ /* 0x000fe20000000026 */
[----:B------:R-:W-:Y:S01]  /*10360*/  VIADD R16, R22, 0x60 ;  /* 0x0000006016107836 */ /* 0x000fe20000000000 */
[-C--:B------:R-:W-:Y:S01]  /*10370*/  ISETP.GE.AND P0, PT, R0, R37.reuse, PT ;  /* 0x000000250000720c */ /* 0x080fe20003f06270 */
[----:B------:R-:W-:Y:S01]  /*10380*/  IMAD.WIDE.U32 R20, R21, UR15, R2 ;  /* 0x0000000f15147c25 */ /* 0x000fe2000f8e0002 */
[--C-:B------:R-:W-:Y:S01]  /*10390*/  SHF.R.S32.HI R23, RZ, 0x1f, R22.reuse ;  /* 0x0000001fff177819 */ /* 0x100fe20000011416 */
[----:B0-----:R0:W-:Y:S02]  /*103a0*/  SYNCS.ARRIVE.TRANS64.RED.A1T0 RZ, [R38+URZ], RZ ;  /* 0x000000ff26ff79a7 */ /* 0x0011e4000810043f */
[----:B------:R-:W-:Y:S01]  /*103b0*/  VIADD R0, R22, 0x40 ;  /* 0x0000004016007836 */ /* 0x000fe20000000000 */
[----:B------:R-:W-:Y:S01]  /*103c0*/  BSSY B1, `(.L_x_3990) ;  /* 0x000001a000017945 */ /* 0x000fe20003800000 */
[----:B------:R-:W-:Y:S01]  /*103d0*/  VIADD R39, R21, UR4 ;  /* 0x0000000415277c36 */ /* 0x000fe20008000000 */
[-C--:B------:R-:W-:Y:S01]  /*103e0*/  ISETP.GE.AND P2, PT, R16, R37.reuse, PT ;  /* 0x000000251000720c */ /* 0x080fe20003f46270 */
[----:B------:R-:W-:Y:S01]  /*103f0*/  IMAD.WIDE R16, R196, 0x80, R22 ;  /* 0x00000080c4107825 */ /* 0x000fe200078e0216 */
[----:B------:R-:W-:Y:S01]  /*10400*/  ISETP.GE.AND P1, PT, R0, R37, PT ;  /* 0x000000250000720c */ /* 0x000fe20003f26270 */
[----:B0-----:R-:W-:-:S12]  /*10410*/  @P3 BRA `(.L_x_3991) ;  /* 0x0000000000503947 */ /* 0x001fd80003800000 */
        /* <DEDUP_REMOVED lines=9> */
[----:B------:R-:W-:Y:S01]  /*104b0*/  IMAD.MOV.U32 R3, RZ, RZ, R39 ;  /* 0x000000ffff037224 */ /* 0x000fe200078e0027 */
[----:B------:R-:W-:Y:S01]  /*104c0*/  ULDC.64 UR10, c[0x0][0x208] ;  /* 0x00008200000a7ab9 */ /* 0x000fe20000000a00 */
        /* <DEDUP_REMOVED lines=9> */
.L_x_3991:
[----:B------:R-:W-:Y:S05]  /*10560*/  BSYNC B1 ;  /* 0x0000000000017941 */ /* 0x000fea0003800000 */
.L_x_3990:
[----:B------:R-:W-:Y:S04]  /*10570*/  BSSY B1, `(.L_x_3992) ;  /* 0x0000018000017945 */ /* 0x000fe80003800000 */
[----:B------:R-:W-:Y:S05]  /*10580*/  @P0 BRA `(.L_x_3993) ;  /* 0x0000000000580947 */ /* 0x000fea0003800000 */
[----:B0-----:R-:W-:Y:S01]  /*10590*/  IADD3 R37, P0, R16, 0x20, RZ ;  /* 0x0000002010257810 */ /* 0x001fe20007f1e0ff */
        /* <DEDUP_REMOVED lines=21> */
.L_x_3993:
[----:B------:R-:W-:Y:S05]  /*106f0*/  BSYNC B1 ;  /* 0x0000000000017941 */ /* 0x000fea0003800000 */
.L_x_3992:
[----:B------:R-:W-:Y:S04]  /*10700*/  BSSY B1, `(.L_x_3994) ;  /* 0x0000018000017945 */ /* 0x000fe80003800000 */
[----:B------:R-:W-:Y:S05]  /*10710*/  @P1 BRA `(.L_x_3995) ;  /* 0x0000000000581947 */ /* 0x000fea0003800000 */
[----:B-1---5:R-:W-:Y:S01]  /*10720*/  IADD3 R33, P0, R16, 0x40, RZ ;  /* 0x0000004010217810 */ /* 0x022fe20007f1e0ff */
        /* <DEDUP_REMOVED lines=21> */
.L_x_3995:
[----:B------:R-:W-:Y:S05]  /*10880*/  BSYNC B1 ;  /* 0x0000000000017941 */ /* 0x000fea0003800000 */
.L_x_3994:
[----:B------:R-:W-:Y:S05]  /*10890*/  @P2 BRA `(.L_x_3996) ;  /* 0x0000000c00682947 */ /* 0x000fea0003800000 */
[----:B--2--5:R-:W-:Y:S01]  /*108a0*/  IADD3 R9, P0, R16, 0x60, RZ ;  /* 0x0000006010097810 */ /* 0x024fe20007f1e0ff */
[----:B------:R-:W-:Y:S01]  /*108b0*/  ULDC.64 UR8, c[0x0][0xad8] ;  /* 0x0002b60000087ab9 */ /* 0x000fe20000000a00 */
[----:B------:R-:W-:Y:S01]  /*108c0*/  IMAD.MOV.U32 R2, RZ, RZ, R20 ;  /* 0x000000ffff027224 */ /* 0x000fe200078e0014 */
[----:B------:R-:W-:Y:S01]  /*108d0*/  ULDC UR4, c[0x0][0xa8c] ;  /* 0x0002a30000047ab9 */ /* 0x000fe20000000800 */
[----:B------:R-:W-:Y:S01]  /*108e0*/  IMAD.MOV.U32 R3, RZ, RZ, R39 ;  /* 0x000000ffff037224 */ /* 0x000fe200078e0027 */
[C---:B------:R-:W-:Y:S01]  /*108f0*/  ISETP.GE.AND P1, PT, R19.reuse, UR4, PT ;  /* 0x0000000413007c0c */ /* 0x040fe2000bf26270 */
[----:B------:R-:W-:Y:S01]  /*10900*/  IMAD.X R16, RZ, RZ, R17, P0 ;  /* 0x000000ffff107224 */ /* 0x000fe200000e0611 */
[----:B------:R-:W-:Y:S01]  /*10910*/  ULDC.64 UR10, c[0x0][0x208] ;  /* 0x00008200000a7ab9 */ /* 0x000fe20000000a00 */
[----:B------:R-:W-:Y:S02]  /*10920*/  VIADD R0, R19, 0x40 ;  /* 0x0000004013007836 */ /* 0x000fe40000000000 */
[----:B------:R-:W-:-:S02]  /*10930*/  IMAD R16, R16, UR8, RZ ;  /* 0x0000000810107c24 */ /* 0x000fc4000f8e02ff */
        /* <DEDUP_REMOVED lines=12> */
[----:B------:R-:W-:Y:S02]  /*10a00*/  ULDC.64 UR8, c[0x0][0x208] ;  /* 0x0000820000087ab9 */ /* 0x000fe40000000a00 */
[----:B------:R4:W-:Y:S01]  /*10a10*/  STG.E.128 desc[UR8][R8.64+0x100], R24 ;  /* 0x0001001808007986 */ /* 0x0009e2000c101d08 */
[----:B------:R-:W-:Y:S05]  /*10a20*/  BRA `(.L_x_3996) ;  /* 0x0000000c00047947 */ /* 0x000fea0003800000 */
.L_x_3988:
        /* <DEDUP_REMOVED lines=31> */
.L_x_3997:
        /* <DEDUP_REMOVED lines=34> */
.L_x_3999:
[----:B------:R-:W-:Y:S05]  /*10e40*/  BSYNC B1 ;  /* 0x0000000000017941 */ /* 0x000fea0003800000 */
.L_x_3998:
        /* <DEDUP_REMOVED lines=10> */
[----:B------:R-:W-:Y:S01]  /*10ef0*/  UIMAD UR4, UR8, UR12, URZ ;  /* 0x0000000c080472a4 */ /* 0x000fe2000f8e023f */
[----:B------:R-:W-:Y:S02]  /*10f00*/  IMAD.IADD R3, R3, 0x1, R9 ;  /* 0x0000000103037824 */ /* 0x000fe400078e0209 */
[----:B------:R-:W-:Y:S01]  /*10f10*/  IMAD.U32 R5, RZ, RZ, UR12 ;  /* 0x0000000cff057e24 */ /* 0x000fe2000f8e00ff */
[----:B------:R-:W-:Y:S01]  /*10f20*/  UIMAD UR4, UR7, UR13, UR4 ;  /* 0x0000000d070472a4 */ /* 0x000fe2000f8e0204 */
[C---:B------:R-:W-:Y:S01]  /*10f30*/  VIADD R0, R22.reuse, 0x20 ;  /* 0x0000002016007836 */ /* 0x040fe20000000000 */
[----:B------:R-:W-:Y:S01]  /*10f40*/  ISETP.GE.AND P3, PT, R22, R7, PT ;  /* 0x000000071600720c */ /* 0x000fe20003f66270 */
[----:B------:R-:W-:Y:S01]  /*10f50*/  IMAD.WIDE.U32 R2, R5, UR7, R2 ;  /* 0x0000000705027c25 */ /* 0x000fe2000f8e0002 */
[----:B------:R-:W-:-:S02]  /*10f60*/  ULDC.64 UR12, c[0x0][0xae8] ;  /* 0x0002ba00000c7ab9 */ /* 0x000fc40000000a00 */
[-C--:B------:R-:W-:Y:S01]  /*10f70*/  ISETP.GE.AND P2, PT, R0, R7.reuse, PT ;  /* 0x000000070000720c */ /* 0x080fe20003f46270 */
[----:B------:R-:W-:Y:S01]  /*10f80*/  VIADD R3, R3, UR4 ;  /* 0x0000000403037c36 */ /* 0x000fe20008000000 */
[----:B------:R-:W-:Y:S01]  /*10f90*/  UIMAD UR4, UR9, UR12, URZ ;  /* 0x0000000c090472a4 */ /* 0x000fe2000f8e023f */
[C---:B------:R-:W-:Y:S02]  /*10fa0*/  VIADD R4, R22.reuse, 0x40 ;  /* 0x0000004016047836 */ /* 0x040fe40000000000 */
[----:B------:R-:W-:Y:S01]  /*10fb0*/  VIADD R0, R22, 0x60 ;  /* 0x0000006016007836 */ /* 0x000fe20000000000 */
[----:B------:R-:W-:Y:S01]  /*10fc0*/  UIMAD UR4, UR10, UR13, UR4 ;  /* 0x0000000d0a0472a4 */ /* 0x000fe2000f8e0204 */
[----:B------:R-:W-:Y:S01]  /*10fd0*/  IMAD.U32 R5, RZ, RZ, UR12 ;  /* 0x0000000cff057e24 */ /* 0x000fe2000f8e00ff */
[-C--:B------:R-:W-:Y:S01]  /*10fe0*/  ISETP.GE.AND P1, PT, R4, R7.reuse, PT ;  /* 0x000000070400720c */ /* 0x080fe20003f26270 */
[----:B------:R-:W-:Y:S01]  /*10ff0*/  IMAD.MOV.U32 R6, RZ, RZ, R22 ;  /* 0x000000ffff067224 */ /* 0x000fe200078e0016 */
[----:B------:R-:W-:Y:S01]  /*11000*/  ISETP.GE.AND P0, PT, R0, R7, PT ;  /* 0x000000070000720c */ /* 0x000fe20003f06270 */
[----:B------:R-:W-:Y:S01]  /*11010*/  IMAD.WIDE.U32 R4, R5, UR10, R2 ;  /* 0x0000000a05047c25 */ /* 0x000fe2000f8e0002 */
[----:B------:R-:W-:-:S03]  /*11020*/  SHF.R.S32.HI R7, RZ, 0x1f, R22 ;  /* 0x0000001fff077819 */ /* 0x000fc60000011416 */
[----:B------:R-:W-:Y:S02]  /*11030*/  VIADD R11, R5, UR4 ;  /* 0x00000004050b7c36 */ /* 0x000fe40008000000 */
[----:B------:R-:W-:Y:S01]  /*11040*/  IMAD.WIDE R6, R196, 0x80, R6 ;  /* 0x00000080c4067825 */ /* 0x000fe200078e0206 */
        /* <DEDUP_REMOVED lines=21> */
.L_x_4001:
[----:B------:R-:W-:Y:S05]  /*111a0*/  BSYNC B1 ;  /* 0x0000000000017941 */ /* 0x000fea0003800000 */
.L_x_4000:
        /* <DEDUP_REMOVED lines=24> */
.L_x_4003:
[----:B------:R-:W-:Y:S05]  /*11330*/  BSYNC B1 ;  /* 0x0000000000017941 */ /* 0x000fea0003800000 */
.L_x_4002:
[----:B------:R-:W-:Y:S04]  /*11340*/  BSSY B1, `(.L_x_4004) ;  /* 0x0000018000017945 */ /* 0x000fe80003800000 */
[----:B------:R-:W-:Y:S05]  /*11350*/  @P1 BRA `(.L_x_4005) ;  /* 0x0000000000581947 */ /* 0x000fea0003800000 */
[----:B01----:R-:W-:Y:S01]  /*11360*/  IADD3 R9, P1, R6, 0x40, RZ ;  /* 0x0000004006097810 */ /* 0x003fe20007f3e0ff */
        /* <DEDUP_REMOVED lines=21> */
.L_x_4005:
[----:B------:R-:W-:Y:S05]  /*114c0*/  BSYNC B1 ;  /* 0x0000000000017941 */ /* 0x000fea0003800000 */
.L_x_4004:
        /* <DEDUP_REMOVED lines=9> */
[----:B------:R-:W-:Y:S01]  /*11560*/  IMAD.MOV.U32 R3, RZ, RZ, R11 ;  /* 0x000000ffff037224 */ /* 0x000fe200078e000b */
[----:B------:R-:W-:Y:S01]  /*11570*/  ULDC.64 UR10, c[0x0][0x208] ;  /* 0x00008200000a7ab9 */ /* 0x000fe20000000a00 */
        /* <DEDUP_REMOVED lines=12> */
.L_x_3996:
[----:B------:R-:W-:Y:S05]  /*11640*/  BSYNC B0 ;  /* 0x0000000000007941 */ /* 0x000fea0003800000 */
.L_x_3987:
[----:B------:R-:W-:Y:S02]  /*11650*/  ULDC UR4, c[0x0][0xc14] ;  /* 0x0003050000047ab9 */ /* 0x000fe40000000800 */
[----:B------:R-:W-:-:S06]  /*11660*/  UISETP.GE.AND UP0, UPT, UR5, UR4, UPT ;  /* 0x000000040500728c */ /* 0x000fcc000bf06270 */
[----:B------:R-:W-:-:S13]  /*11670*/  PLOP3.LUT P0, PT, PT, PT, UP0, 0x80, 0x0 ;  /* 0x000000000000781c */ /* 0x000fda0003f0f008 */
[----:B------:R-:W-:Y:S05]  /*11680*/  @!P0 BRA `(.L_x_4006) ;  /* 0xfffffef400c88947 */ /* 0x000fea000383ffff */
[----:B------:R-:W-:Y:S05]  /*11690*/  EXIT ;  /* 0x000000000000794d */ /* 0x000fea0003800000 */
.L_x_3905:
[----:B------:R-:W-:-:S08]  /*116a0*/  NOP ;  /* 0x0000000000007918 */ /* 0x000fd00000000000 */
[----:B0-----:R-:W0:-:S00]  /*116b0*/  USETMAXREG.DEALLOC.CTAPOOL 0x18 ;  /* 0x00000018000079c8 */ /* 0x001e0000080e0500 */
[----:B0-----:R-:W-:-:S06]  /*116c0*/  LOP3.LUT R0, R0, 0x3, RZ, 0xc0, !PT ;  /* 0x0000000300007812 */ /* 0x001fcc00078ec0ff */
[----:B------:R-:W0:Y:S02]  /*116d0*/  SHFL.IDX PT, R0, R0, RZ, 0x1f ;  /* 0x00001fff00007589 */ /* 0x000e2400000e0000 */
[----:B0-----:R-:W-:-:S13]  /*116e0*/  ISETP.NE.AND P0, PT, R0, RZ, PT ;  /* 0x000000ff0000720c */ /* 0x001fda0003f05270 */
[----:B------:R-:W-:Y:S05]  /*116f0*/  @P0 EXIT ;  /* 0x000000000000094d */ /* 0x000fea0003800000 */
[----:B------:R-:W2:Y:S01]  /*11700*/  LDL.LU R6, [R1] ;  /* 0x0000000001067983 */ /* 0x000ea20000300800 */
        /* <DEDUP_REMOVED lines=46> */
[----:B------:R2:W-:Y:S01]  /*119f0*/  STL [R1], R6 ;  /* 0x0000000601007387 */ /* 0x0005e20000100800 */
        /* <DEDUP_REMOVED lines=9> */
.L_x_4011:
        /* <DEDUP_REMOVED lines=17> */
.L_x_4010:
[----:B------:R-:W-:Y:S05]  /*11ba0*/  BSYNC B0 ;  /* 0x0000000000007941 */ /* 0x000fea0003800000 */
.L_x_4009:
        /* <DEDUP_REMOVED lines=25> */
.L_x_4007:
        /* <DEDUP_REMOVED lines=21> */
.L_x_4012:
        /* <DEDUP_REMOVED lines=56> */
.L_x_4008:
[----:B------:R-:W-:Y:S02]  /*12210*/  IMAD.MOV.U32 R17, RZ, RZ, RZ ;  /* 0x000000ffff117224 */ /* 0x000fe400078e00ff */
[----:B------:R-:W-:Y:S02]  /*12220*/  IMAD.U32 R16, RZ, RZ, UR6 ;  /* 0x00000006ff107e24 */ /* 0x000fe4000f8e00ff */
[----:B------:R-:W-:-:S07]  /*12230*/  IMAD.MOV.U32 R18, RZ, RZ, RZ ;  /* 0x000000ffff127224 */ /* 0x000fce00078e00ff */
.L_x_4013:
        /* <DEDUP_REMOVED lines=20> */
.L_x_4089:
        /* <DEDUP_REMOVED lines=42> */
.L_x_4015:
[----:B------:R-:W1:Y:S01]  /*12620*/  LDC.64 R2, c[0x0][0xa08] ;  /* 0x00028200ff027b82 */ /* 0x000e620000000a00 */
[----:B------:R-:W-:Y:S01]  /*12630*/  IMAD.MOV.U32 R7, RZ, RZ, RZ ;  /* 0x000000ffff077224 */ /* 0x000fe200078e00ff */
        /* <DEDUP_REMOVED lines=14> */
.L_x_4016:
[----:B------:R-:W-:Y:S05]  /*12720*/  @!P0 BRA `(.L_x_4017) ;  /* 0x0000000000108947 */ /* 0x000fea0003800000 */
[----:B------:R-:W-:Y:S02]  /*12730*/  ULDC.64 UR4, c[0x0][0x208] ;  /* 0x0000820000047ab9 */ /* 0x000fe40000000a00 */
[----:B-1----:R-:W2:Y:S04]  /*12740*/  LDG.E R6, desc[UR4][R2.64] ;  /* 0x0000000402067981 */ /* 0x002ea8000c1e1900 */
[----:B------:R-:W2:Y:S02]  /*12750*/  LDG.E R5, desc[UR4][R2.64+0x4] ;  /* 0x0000040402057981 */ /* 0x000ea4000c1e1900 */
[----:B--2---:R-:W-:-:S07]  /*12760*/  IMAD.IADD R5, R5, 0x1, -R6 ;  /* 0x0000000105057824 */ /* 0x004fce00078e0a06 */
.L_x_4017:
        /* <DEDUP_REMOVED lines=18> */
.L_x_4020:
[----:B------:R-:W-:-:S13]  /*12890*/  ISETP.NE.AND P1, PT, R3, 0x1, PT ;  /* 0x000000010300780c */ /* 0x000fda0003f25270 */
[----:B------:R-:W1:Y:S02]  /*128a0*/  @P1 LDC.64 R4, c[0x0][0x9e8] ;  /* 0x00027a00ff041b82 */ /* 0x000e640000000a00 */
[----:B-1----:R-:W-:-:S05]  /*128b0*/  @P1 IMAD.HI.U32 R4, R6, R4, RZ ;  /* 0x0000000406041227 */ /* 0x002fca00078e00ff */
[----:B------:R-:W-:-:S07]  /*128c0*/  @P1 SHF.R.U32.HI R6, RZ, R5, R4 ;  /* 0x00000005ff061219 */ /* 0x000fce0000011604 */
.L_x_4021:
[----:B------:R-:W-:Y:S05]  /*128d0*/  BSYNC B0 ;  /* 0x0000000000007941 */ /* 0x000fea0003800000 */
.L_x_4019:
[----:B------:R-:W-:-:S05]  /*128e0*/  IMAD R5, R6, R3, R3 ;  /* 0x0000000306057224 */ /* 0x000fca00078e0203 */
[----:B------:R-:W-:-:S07]  /*128f0*/  VIMNMX R2, R2, R5, PT ;  /* 0x0000000502027248 */ /* 0x000fce0003fe0100 */
.L_x_4018:
[----:B------:R-:W-:Y:S01]  /*12900*/  VIADD R2, R2, 0x5f ;  /* 0x0000005f02027836 */ /* 0x000fe20000000000 */
[----:B------:R-:W-:Y:S01]  /*12910*/  ULDC UR4, c[0x0][0x9dc] ;  /* 0x0002770000047ab9 */ /* 0x000fe20000000800 */
[----:B------:R-:W-:Y:S02]  /*12920*/  IMAD R0, R17, 0x80, -R0 ;  /* 0x0000008011007824 */ /* 0x000fe400078e0a00 */
[----:B------:R-:W-:-:S04]  /*12930*/  IMAD.HI R5, R2, 0x2aaaaaab, RZ ;  /* 0x2aaaaaab02057827 */ /* 0x000fc800078e02ff */
[C---:B------:R-:W-:Y:S02]  /*12940*/  VIADD R2, R7.reuse, 0x5f ;  /* 0x0000005f07027836 */ /* 0x040fe40000000000 */
[----:B------:R-:W-:Y:S02]  /*12950*/  IMAD.IADD R7, R7, 0x1, R0 ;  /* 0x0000000107077824 */ /* 0x000fe400078e0200 */
[----:B------:R-:W-:Y:S01]  /*12960*/  IMAD.HI R4, R2, 0x2aaaaaab, RZ ;  /* 0x2aaaaaab02047827 */ /* 0x000fe200078e02ff */
[----:B------:R-:W-:-:S03]  /*12970*/  SHF.R.U32.HI R2, RZ, 0x1f, R5 ;  /* 0x0000001fff027819 */ /* 0x000fc60000011605 */
[----:B------:R-:W-:Y:S01]  /*12980*/  VIADD R0, R7, -UR4 ;  /* 0x8000000407007c36 */ /* 0x000fe20008000000 */
[----:B------:R-:W-:Y:S02]  /*12990*/  LEA.HI.SX32 R2, R5, R2, 0x1c ;  /* 0x0000000205027211 */ /* 0x000fe400078fe2ff */
[----:B------:R-:W-:-:S04]  /*129a0*/  SHF.R.U32.HI R5, RZ, 0x1f, R4 ;  /* 0x0000001fff057819 */ /* 0x000fc80000011604 */
[----:B------:R-:W-:-:S04]  /*129b0*/  LEA.HI.SX32 R5, R4, R5, 0x1c ;  /* 0x0000000504057211 */ /* 0x000fc800078fe2ff */
[----:B-1----:R-:W-:-:S05]  /*129c0*/  VIMNMX R6, R5, R2, PT ;  /* 0x0000000205067248 */ /* 0x002fca0003fe0100 */
[----:B------:R1:W-:Y:S01]  /*129d0*/  STL [R1+0x14], R6 ;  /* 0x0000140601007387 */ /* 0x0003e20000100800 */
[----:B------:R-:W-:Y:S05]  /*129e0*/  @!P0 BRA `(.L_x_4022) ;  /* 0x0000000000488947 */ /* 0x000fea0003800000 */
[----:B------:R-:W-:Y:S01]  /*129f0*/  IMAD.MOV.U32 R2, RZ, RZ, R7 ;  /* 0x000000ffff027224 */ /* 0x000fe200078e0007 */
[----:B------:R-:W-:Y:S04]  /*12a00*/  BSSY B0, `(.L_x_4023) ;  /* 0x000000e000007945 */ /* 0x000fe80003800000 */
[----:B------:R-:W-:-:S13]  /*12a10*/  ISETP.GT.AND P0, PT, R2, -0x1, PT ;  /* 0xffffffff0200780c */ /* 0x000fda0003f04270 */
        /* <DEDUP_REMOVED lines=8> */
.L_x_4024:
[----:B------:R-:W-:-:S13]  /*12aa0*/  ISETP.NE.AND P0, PT, R3, 0x1, PT ;  /* 0x000000010300780c */ /* 0x000fda0003f05270 */
[----:B------:R-:W2:Y:S02]  /*12ab0*/  @P0 LDC.64 R4, c[0x0][0x9e8] ;  /* 0x00027a00ff040b82 */ /* 0x000ea40000000a00 */
[----:B--2---:R-:W-:-:S05]  /*12ac0*/  @P0 IMAD.HI.U32 R4, R2, R4, RZ ;  /* 0x0000000402040227 */ /* 0x004fca00078e00ff */
[----:B------:R-:W-:-:S07]  /*12ad0*/  @P0 SHF.R.U32.HI R2, RZ, R5, R4 ;  /* 0x00000005ff020219 */ /* 0x000fce0000011604 */
.L_x_4025:
[----:B------:R-:W-:Y:S05]  /*12ae0*/  BSYNC B0 ;  /* 0x0000000000007941 */ /* 0x000fea0003800000 */
.L_x_4023:
[----:B------:R-:W-:-:S05]  /*12af0*/  IMAD R3, R2, R3, RZ ;  /* 0x0000000302037224 */ /* 0x000fca00078e02ff */
[----:B------:R-:W-:-:S07]  /*12b00*/  VIMNMX R0, R0, R3, !PT ;  /* 0x0000000300007248 */ /* 0x000fce0007fe0100 */
.L_x_4022:
[----:B------:R-:W-:Y:S01]  /*12b10*/  IMAD.HI R0, R0, 0x2aaaaaab, RZ ;  /* 0x2aaaaaab00007827 */ /* 0x000fe200078e02ff */
[----:B------:R-:W-:Y:S04]  /*12b20*/  BSSY B6, `(.L_x_4026) ;  /* 0x0000323000067945 */ /* 0x000fe80003800000 */
[----:B------:R-:W-:-:S04]  /*12b30*/  SHF.R.U32.HI R3, RZ, 0x1f, R0 ;  /* 0x0000001fff037819 */ /* 0x000fc80000011600 */
[----:B------:R-:W-:-:S04]  /*12b40*/  LEA.HI.SX32 R3, R0, R3, 0x1c ;  /* 0x0000000300037211 */ /* 0x000fc800078fe2ff */
        /* <DEDUP_REMOVED lines=22> */
.L_x_4027:
        /* <DEDUP_REMOVED lines=11> */
[----:B------:R-:W-:Y:S02]  /*12d60*/  IMAD.U32 R4, RZ, RZ, UR6 ;  /* 0x00000006ff047e24 */ /* 0x000fe4000f8e00ff */
[----:B------:R-:W2:Y:S01]  /*12d70*/  LDC.64 R2, c[0x4][R2] ;  /* 0x0100000002027b82 */ /* 0x000ea20000000a00 */
[----:B------:R-:W-:Y:S02]  /*12d80*/  IMAD.U32 R5, RZ, RZ, UR7 ;  /* 0x00000007ff057e24 */ /* 0x000fe4000f8e00ff */
[----:B-1----:R-:W-:Y:S02]  /*12d90*/  IMAD.U32 R6, RZ, RZ, UR8 ;  /* 0x00000008ff067e24 */ /* 0x002fe4000f8e00ff */
[----:B------:R-:W-:-:S02]  /*12da0*/  IMAD.U32 R7, RZ, RZ, UR9 ;  /* 0x00000009ff077e24 */ /* 0x000fc4000f8e00ff */
[----:B------:R-:W-:Y:S02]  /*12db0*/  IMAD.U32 R10, RZ, RZ, UR4 ;  /* 0x00000004ff0a7e24 */ /* 0x000fe4000f8e00ff */
[----:B0-----:R-:W-:Y:S02]  /*12dc0*/  IMAD.U32 R11, RZ, RZ, UR5 ;  /* 0x00000005ff0b7e24 */ /* 0x001fe4000f8e00ff */
[----:B------:R-:W-:Y:S02]  /*12dd0*/  IMAD.MOV.U32 R8, RZ, RZ, 0x70 ;  /* 0x00000070ff087424 */ /* 0x000fe400078e00ff */
[----:B------:R-:W-:Y:S02]  /*12de0*/  IMAD.MOV.U32 R12, RZ, RZ, 0x1 ;  /* 0x00000001ff0c7424 */ /* 0x000fe400078e00ff */
[----:B------:R-:W-:-:S07]  /*12df0*/  IMAD.MOV.U32 R13, RZ, RZ, RZ ;  /* 0x000000ffff0d7224 */ /* 0x000fce00078e00ff */
[----:B------:R-:W-:-:S07]  /*12e00*/  LEPC R20, `(.L_x_4029) ;  /* 0x000000001014794e */ /* 0x000fce0000000000 */
[----:B--2---:R-:W-:Y:S05]  /*12e10*/  CALL.ABS.NOINC R2 ;  /* 0x0000000002007343 */ /* 0x004fea0003c00000 */
.L_x_4029:
        /* <DEDUP_REMOVED lines=9> */
[----:B------:R-:W-:Y:S02]  /*12eb0*/  IMAD.U32 R4, RZ, RZ, UR6 ;  /* 0x00000006ff047e24 */ /* 0x000fe4000f8e00ff */
[----:B------:R-:W-:Y:S02]  /*12ec0*/  IMAD.U32 R5, RZ, RZ, UR7 ;  /* 0x00000007ff057e24 */ /* 0x000fe4000f8e00ff */
[----:B-1----:R-:W-:Y:S02]  /*12ed0*/  IMAD.U32 R6, RZ, RZ, UR8 ;  /* 0x00000008ff067e24 */ /* 0x002fe4000f8e00ff */
[----:B------:R-:W-:-:S02]  /*12ee0*/  IMAD.U32 R7, RZ, RZ, UR9 ;  /* 0x00000009ff077e24 */ /* 0x000fc4000f8e00ff */
[----:B------:R-:W-:Y:S02]  /*12ef0*/  IMAD.U32 R10, RZ, RZ, UR4 ;  /* 0x00000004ff0a7e24 */ /* 0x000fe4000f8e00ff */
[----:B0-----:R-:W-:Y:S02]  /*12f00*/  IMAD.U32 R11, RZ, RZ, UR5 ;  /* 0x00000005ff0b7e24 */ /* 0x001fe4000f8e00ff */
[----:B------:R-:W-:Y:S02]  /*12f10*/  IMAD.MOV.U32 R8, RZ, RZ, 0x70 ;  /* 0x00000070ff087424 */ /* 0x000fe400078e00ff */
[----:B------:R-:W-:Y:S02]  /*12f20*/  IMAD.MOV.U32 R12, RZ, RZ, 0x1 ;  /* 0x00000001ff0c7424 */ /* 0x000fe400078e00ff */
[----:B--2---:R-:W-:-:S07]  /*12f30*/  IMAD.MOV.U32 R13, RZ, RZ, RZ ;  /* 0x000000ffff0d7224 */ /* 0x004fce00078e00ff */
[----:B------:R-:W-:-:S07]  /*12f40*/  LEPC R20, `(.L_x_4031) ;  /* 0x000000001014794e */ /* 0x000fce0000000000 */
[----:B---3--:R-:W-:Y:S05]  /*12f50*/  CALL.ABS.NOINC R2 ;  /* 0x0000000002007343 */ /* 0x008fea0003c00000 */
.L_x_4031:
        /* <DEDUP_REMOVED lines=16> */
.L_x_4030:
        /* <DEDUP_REMOVED lines=29> */
.L_x_4032:
        /* <DEDUP_REMOVED lines=16> */
.L_x_4033:
        /* <DEDUP_REMOVED lines=15> */
.L_x_4034:
        /* <DEDUP_REMOVED lines=18> */
.L_x_4105:
[----:B------:R-:W-:Y:S01]  /*13540*/  UMOV UR4, 0xffffffff ;  /* 0xffffffff00047882 */ /* 0x000fe20000000000 */
[----:B------:R-:W-:Y:S02]  /*13550*/  SHF.R.S32.HI R17, RZ, 0x1f, R0 ;  /* 0x0000001fff117819 */ /* 0x000fe40000011400 */
[----:B------:R-:W-:Y:S05]  /*13560*/  BRA.DIV UR4, `(.L_x_4036) ;  /* 0x0000003e04107947 */ /* 0x000fea000b800000 */
[----:B------:R-:W-:-:S13]  /*13570*/  ELECT P6, URZ, PT ;  /* 0x00000000003f782f */ /* 0x000fda00038c0000 */
.L_x_4108:
[----:B------:R-:W-:Y:S05]  /*13580*/  @!P6 BRA `(.L_x_4037) ;  /* 0x00000004002ce947 */ /* 0x000fea0003800000 */
[----:B------:R-:W-:-:S04]  /*13590*/  ISETP.NE.U32.AND P0, PT, R2, RZ, PT ;  /* 0x000000ff0200720c */ /* 0x000fc80003f05070 */
[----:B------:R-:W-:-:S13]  /*135a0*/  ISETP.NE.AND.EX P0, PT, R3, RZ, PT, P0 ;  /* 0x000000ff0300720c */ /* 0x000fda0003f05300 */
[----:B------:R-:W-:Y:S05]  /*135b0*/  @!P0 BRA `(.L_x_4038) ;  /* 0x00000000004c8947 */ /* 0x000fea0003800000 */
[----:B------:R-:W1:Y:S01]  /*135c0*/  LDC R12, c[0x0][0x41c] ;  /* 0x00010700ff0c7b82 */ /* 0x000e620000000800 */
[----:B------:R-:W-:Y:S01]  /*135d0*/  IMAD.MOV.U32 R6, RZ, RZ, R5 ;  /* 0x000000ffff067224 */ /* 0x000fe200078e0005 */
[----:B------:R-:W-:Y:S01]  /*135e0*/  ULDC.64 UR4, c[0x0][0x408] ;  /* 0x0001020000047ab9 */ /* 0x000fe20000000a00 */
[----:B------:R-:W-:Y:S01]  /*135f0*/  ULDC.64 UR6, c[0x0][0x208] ;  /* 0x0000820000067ab9 */ /* 0x000fe20000000a00 */
[----:B-1----:R-:W-:-:S13]  /*13600*/  ISETP.NE.AND P0, PT, R12, 0x1, PT ;  /* 0x000000010c00780c */ /* 0x002fda0003f05270 */
[----:B0-----:R-:W0:Y:S02]  /*13610*/  @P0 LDC.64 R10, c[0x0][0x420] ;  /* 0x00010800ff0a0b82 */ /* 0x001e240000000a00 */
[----:B0-----:R-:W-:-:S05]  /*13620*/  @P0 IMAD.HI.U32 R10, R5, R10, RZ ;  /* 0x0000000a050a0227 */ /* 0x001fca00078e00ff */
        /* <DEDUP_REMOVED lines=12> */
.L_x_4038:
[----:B------:R-:W2:Y:S01]  /*136f0*/  LDL R9, [R1] ;  /* 0x0000000001097983 */ /* 0x000ea20000100800 */
[----:B0-----:R-:W-:-:S03]  /*13700*/  MOV R11, 0x400 ;  /* 0x00000400000b7802 */ /* 0x001fc60000000f00 */
[----:B------:R-:W3:Y:S01]  /*13710*/  LDL R10, [R1+0x8] ;  /* 0x00000800010a7983 */ /* 0x000ee20000100800 */
[----:B-1----:R-:W0:Y:S02]  /*13720*/  S2R R12, SR_CgaCtaId ;  /* 0x00000000000c7919 */ /* 0x002e240000008800 */
[----:B0-----:R-:W-:-:S05]  /*13730*/  LEA R11, R12, R11, 0x18 ;  /* 0x0000000b0c0b7211 */ /* 0x001fca00078ec0ff */
[----:B--2---:R-:W-:Y:S01]  /*13740*/  IMAD R9, R9, 0x8, R11 ;  /* 0x0000000809097824 */ /* 0x004fe200078e020b */
[----:B---3--:R-:W-:-:S04]  /*13750*/  SHF.L.U32 R10, R10, 0x1f, RZ ;  /* 0x0000001f0a0a7819 */ /* 0x008fc800000006ff */
[----:B------:R-:W0:Y:S02]  /*13760*/  SYNCS.PHASECHK.TRANS64.TRYWAIT P0, [R9+URZ+0x30840], R10 ;  /* 0x0308400a090075a7 */ /* 0x000e24000800017f */
[----:B0-----:R-:W-:Y:S05]  /*13770*/  @!P0 BRA `(.L_x_4039) ;  /* 0x0000003800ac8947 */ /* 0x001fea0003800000 */
.L_x_4109:
        /* <DEDUP_REMOVED lines=11> */
.L_x_4040:
        /* <DEDUP_REMOVED lines=32> */
[----:B-1----:R-:W-:Y:S01]  /*13a30*/  NOP ;  /* 0x0000000000007918 */ /* 0x002fe20000000000 */
.L_x_4037:
[----:B------:R-:W2:Y:S01]  /*13a40*/  LDL.LU R12, [R1+0x18] ;  /* 0x00001800010c7983 */ /* 0x000ea20000300800 */
[----:B------:R-:W-:Y:S01]  /*13a50*/  MOV R10, 0x400 ;  /* 0x00000400000a7802 */ /* 0x000fe20000000f00 */
[----:B------:R-:W-:Y:S05]  /*13a60*/  WARPSYNC.ALL ;  /* 0x0000000000007948 */ /* 0x000fea0003800000 */
[----:B0-----:R-:W0:Y:S01]  /*13a70*/  S2R R11, SR_CgaCtaId ;  /* 0x00000000000b7919 */ /* 0x001e220000008800 */
        /* <DEDUP_REMOVED lines=43> */
.L_x_4110:
[----:B------:R-:W-:Y:S05]  /*13d30*/  BSYNC B0 ;  /* 0x0000000000007941 */ /* 0x000fea0003800000 */
.L_x_4041:
[----:B------:R-:W2:Y:S04]  /*13d40*/  LDL R9, [R1+0x14] ;  /* 0x0000140001097983 */ /* 0x000ea80000100800 */
[----:B0-----:R-:W3:Y:S01]  /*13d50*/  LDL R8, [R1+0x10] ;  /* 0x0000100001087983 */ /* 0x001ee20000100800 */
[----:B------:R-:W-:Y:S01]  /*13d60*/  BSSY B0, `(.L_x_4043) ;  /* 0x00001aa000007945 */ /* 0x000fe20003800000 */
[----:B--2---:R-:W-:-:S05]  /*13d70*/  VIADD R7, R9, 0xfffffffe ;  /* 0xfffffffe09077836 */ /* 0x004fca0000000000 */
[----:B---3--:R-:W-:-:S13]  /*13d80*/  ISETP.GE.AND P0, PT, R7, R8, PT ;  /* 0x000000080700720c */ /* 0x008fda0003f06270 */
[----:B------:R-:W-:Y:S05]  /*13d90*/  @!P0 BRA `(.L_x_4044) ;  /* 0x0000001800988947 */ /* 0x000fea0003800000 */
[----:B------:R-:W-:Y:S01]  /*13da0*/  LOP3.LUT R13, RZ, R8, RZ, 0x33, !PT ;  /* 0x00000008ff0d7212 */ /* 0x000fe200078e33ff */
        /* <DEDUP_REMOVED lines=38> */
.L_x_4049:
[----:B0-----:R-:W0:Y:S01]  /*14010*/  S2R R3, SR_CgaCtaId ;  /* 0x0000000000037919 */ /* 0x001e220000008800 */
[----:B------:R-:W-:-:S04]  /*14020*/  MOV R2, 0x400 ;  /* 0x0000040000027802 */ /* 0x000fc80000000f00 */
[----:B0-----:R-:W-:Y:S02]  /*14030*/  LEA R2, R3, R2, 0x18 ;  /* 0x0000000203027211 */ /* 0x001fe400078ec0ff */
[----:B------:R-:W-:-:S03]  /*14040*/  SHF.L.U32 R3, R14, 0x1f, RZ ;  /* 0x0000001f0e037819 */ /* 0x000fc600000006ff */
[----:B------:R-:W-:-:S04]  /*14050*/  IMAD R2, R12, 0x8, R2 ;  /* 0x000000080c027824 */ /* 0x000fc800078e0202 */
[----:B------:R-:W0:Y:S02]  /*14060*/  SYNCS.PHASECHK.TRANS64.TRYWAIT P0, [R2+URZ+0x30840], R3 ;  /* 0x03084003020075a7 */ /* 0x000e24000800017f */
[----:B0-----:R-:W-:Y:S05]  /*14070*/  @!P0 BRA `(.L_x_4050) ;  /* 0x0000003000a08947 */ /* 0x001fea0003800000 */
.L_x_4111:
        /* <DEDUP_REMOVED lines=11> */
.L_x_4051:
        /* <DEDUP_REMOVED lines=37> */
.L_x_4112:
        /* <DEDUP_REMOVED lines=13> */
.L_x_4053:
        /* <DEDUP_REMOVED lines=35> */
[----:B0-----:R-:W-:Y:S01]  /*14680*/  NOP ;  /* 0x0000000000007918 */ /* 0x001fe20000000000 */
.L_x_4048:
[----:B------:R-:W-:Y:S05]  /*14690*/  BSYNC B2 ;  /* 0x0000000000027941 */ /* 0x000fea0003800000 */
.L_x_4047:
[----:B------:R-:W2:Y:S04]  /*146a0*/  LDL R2, [R1+0x14] ;  /* 0x0000140001027983 */ /* 0x000ea80000100800 */
[----:B------:R0:W-:Y:S04]  /*146b0*/  STL [R1], R12 ;  /* 0x0000000c01007387 */ /* 0x0001e80000100800 */
[----:B------:R0:W-:Y:S02]  /*146c0*/  STL [R1+0x8], R14 ;  /* 0x0000080e01007387 */ /* 0x0001e40000100800 */
[----:B0-2---:R-:W-:-:S07]  /*146d0*/  VIADD R7, R2, 0xfffffffd ;  /* 0xfffffffd02077836 */ /* 0x005fce0000000000 */
.L_x_4046:
[----:B------:R-:W-:Y:S05]  /*146e0*/  BSYNC B1 ;  /* 0x0000000000017941 */ /* 0x000fea0003800000 */
.L_x_4045:
[----:B------:R-:W2:Y:S01]  /*146f0*/  LDL.LU R2, [R1+0x14] ;  /* 0x0000140001027983 */ /* 0x000ea20000300800 */
[----:B------:R-:W-:Y:S01]  /*14700*/  VIADD R13, R13, 0xfffffffe ;  /* 0xfffffffe0d0d7836 */ /* 0x000fe20000000000 */
[----:B--2---:R-:W-:-:S04]  /*14710*/  LOP3.LUT R2, RZ, R2, RZ, 0x33, !PT ;  /* 0x00000002ff027212 */ /* 0x004fc800078e33ff */
[----:B------:R-:W-:-:S13]  /*14720*/  ISETP.NE.AND P0, PT, R13, R2, PT ;  /* 0x000000020d00720c */ /* 0x000fda0003f05270 */
[----:B------:R-:W-:Y:S05]  /*14730*/  @!P0 BRA `(.L_x_4044) ;  /* 0x0000001000308947 */ /* 0x000fea0003800000 */
[----:B------:R-:W-:-:S07]  /*14740*/  IMAD.MOV.U32 R10, RZ, RZ, R6 ;  /* 0x000000ffff0a7224 */ /* 0x000fce00078e0006 */
.L_x_4068:
        /* <DEDUP_REMOVED lines=33> */
.L_x_4056:
[----:B------:R-:W1:Y:S01]  /*14960*/  S2R R3, SR_CgaCtaId ;  /* 0x0000000000037919 */ /* 0x000e620000008800 */
[----:B------:R-:W-:-:S04]  /*14970*/  MOV R2, 0x400 ;  /* 0x0000040000027802 */ /* 0x000fc80000000f00 */
[----:B-1----:R-:W-:Y:S02]  /*14980*/  LEA R2, R3, R2, 0x18 ;  /* 0x0000000203027211 */ /* 0x002fe400078ec0ff */
[----:B------:R-:W-:-:S03]  /*14990*/  SHF.L.U32 R3, R9, 0x1f, RZ ;  /* 0x0000001f09037819 */ /* 0x000fc600000006ff */
[----:B------:R-:W-:-:S04]  /*149a0*/  IMAD R2, R8, 0x8, R2 ;  /* 0x0000000808027824 */ /* 0x000fc800078e0202 */
[----:B------:R-:W1:Y:S02]  /*149b0*/  SYNCS.PHASECHK.TRANS64.TRYWAIT P0, [R2+URZ+0x30840], R3 ;  /* 0x03084003020075a7 */ /* 0x000e64000800017f */
[----:B-1----:R-:W-:Y:S05]  /*149c0*/  @!P0 BRA `(.L_x_4057) ;  /* 0x0000002800748947 */ /* 0x002fea0003800000 */
.L_x_4113:
        /* <DEDUP_REMOVED lines=11> */
.L_x_4058:
        /* <DEDUP_REMOVED lines=37> */
.L_x_4114:
        /* <DEDUP_REMOVED lines=8> */
.L_x_4060:
        /* <DEDUP_REMOVED lines=35> */
.L_x_4055:
[----:B------:R-:W-:Y:S05]  /*14f80*/  BSYNC B1 ;  /* 0x0000000000017941 */ /* 0x000fea0003800000 */
.L_x_4054:
        /* <DEDUP_REMOVED lines=33> */
.L_x_4063:
[----:B------:R-:W2:Y:S01]  /*151a0*/  S2R R3, SR_CgaCtaId ;  /* 0x0000000000037919 */ /* 0x000ea20000008800 */
[----:B------:R-:W-:-:S04]  /*151b0*/  MOV R2, 0x400 ;  /* 0x0000040000027802 */ /* 0x000fc80000000f00 */
[----:B--2---:R-:W-:Y:S02]  /*151c0*/  LEA R2, R3, R2, 0x18 ;  /* 0x0000000203027211 */ /* 0x004fe400078ec0ff */
[----:B------:R-:W-:-:S03]  /*151d0*/  SHF.L.U32 R3, R14, 0x1f, RZ ;  /* 0x0000001f0e037819 */ /* 0x000fc600000006ff */
[----:B------:R-:W-:-:S04]  /*151e0*/  IMAD R2, R15, 0x8, R2 ;  /* 0x000000080f027824 */ /* 0x000fc800078e0202 */
[----:B------:R-:W2:Y:S02]  /*151f0*/  SYNCS.PHASECHK.TRANS64.TRYWAIT P0, [R2+URZ+0x30840], R3 ;  /* 0x03084003020075a7 */ /* 0x000ea4000800017f */
[----:B--2---:R-:W-:Y:S05]  /*15200*/  @!P0 BRA `(.L_x_4064) ;  /* 0x00000020008c8947 */ /* 0x004fea0003800000 */
.L_x_4115:
        /* <DEDUP_REMOVED lines=11> */
.L_x_4065:
        /* <DEDUP_REMOVED lines=38> */
.L_x_4116:
        /* <DEDUP_REMOVED lines=8> */
.L_x_4067:
        /* <DEDUP_REMOVED lines=33> */
.L_x_4062:
[----:B------:R-:W-:Y:S05]  /*157b0*/  BSYNC B1 ;  /* 0x0000000000017941 */ /* 0x000fea0003800000 */
.L_x_4061:
[----:B------:R-:W2:Y:S01]  /*157c0*/  LDL R2, [R1+0x10] ;  /* 0x0000100001027983 */ /* 0x000ea20000100800 */
[----:B------:R-:W-:Y:S01]  /*157d0*/  VIADD R7, R7, 0xfffffffe ;  /* 0xfffffffe07077836 */ /* 0x000fe20000000000 */
[----:B--2---:R-:W-:-:S13]  /*157e0*/  ISETP.GT.AND P0, PT, R13, R2, PT ;  /* 0x000000020d00720c */ /* 0x004fda0003f04270 */
[----:B------:R-:W-:Y:S05]  /*157f0*/  @P0 BRA `(.L_x_4068) ;  /* 0xffffffec00d40947 */ /* 0x000fea000383ffff */
.L_x_4044:
[----:B------:R-:W-:Y:S05]  /*15800*/  BSYNC B0 ;  /* 0x0000000000007941 */ /* 0x000fea0003800000 */
.L_x_4043:
        /* <DEDUP_REMOVED lines=18> */
.L_x_4070:
[----:B------:R-:W-:Y:S05]  /*15930*/  BSYNC B0 ;  /* 0x0000000000007941 */ /* 0x000fea0003800000 */
.L_x_4069:
        /* <DEDUP_REMOVED lines=11> */
.L_x_4117:
        /* <DEDUP_REMOVED lines=11> */
.L_x_4074:
        /* <DEDUP_REMOVED lines=33> */
.L_x_4072:
[----:B------:R-:W-:Y:S05]  /*15cb0*/  BSYNC B0 ;  /* 0x0000000000007941 */ /* 0x000fea0003800000 */
.L_x_4071:
        /* <DEDUP_REMOVED lines=9> */
.L_x_4028:
[----:B------:R-:W-:Y:S05]  /*15d50*/  BSYNC B6 ;  /* 0x0000000000067941 */ /* 0x000fea0003800000 */
.L_x_4026:
[----:B------:R-:W-:-:S03]  /*15d60*/  UMOV UR4, 0xffffffff ;  /* 0xffffffff00047882 */ /* 0x000fc60000000000 */
[----:B------:R-:W-:Y:S05]  /*15d70*/  BRA.DIV UR4, `(.L_x_4075) ;  /* 0x0000001604ec7947 */ /* 0x000fea000b800000 */
[----:B------:R2:W3:Y:S04]  /*15d80*/  SHFL.IDX PT, R4, R16, RZ, 0x1f ;  /* 0x00001fff10047589 */ /* 0x0004e800000e0000 */
[----:B------:R-:W4:Y:S02]  /*15d90*/  SHFL.IDX PT, R16, R16, 0x1, 0x1f ;  /* 0x00201f0010107f89 */ /* 0x000f2400000e0000 */
.L_x_4121:
        /* <DEDUP_REMOVED lines=14> */
.L_x_4077:
[----:B------:R-:W-:Y:S05]  /*15e80*/  BSYNC B0 ;  /* 0x0000000000007941 */ /* 0x000fea0003800000 */
.L_x_4076:
        /* <DEDUP_REMOVED lines=23> */
.L_x_4129:
[----:B------:R-:W-:Y:S02]  /*16000*/  ULDC UR4, c[0x0][0xc10] ;  /* 0x0003040000047ab9 */ /* 0x000fe40000000800 */
[----:B------:R-:W-:-:S04]  /*16010*/  IMAD.U32 R5, RZ, RZ, UR4 ;  /* 0x00000004ff057e24 */ /* 0x000fc8000f8e00ff */
[----:B-1----:R-:W-:-:S04]  /*16020*/  IMAD R3, R14, R5, RZ ;  /* 0x000000050e037224 */ /* 0x002fc800078e02ff */
[----:B--2-4-:R-:W-:-:S05]  /*16030*/  IMAD.IADD R16, R16, 0x1, R3 ;  /* 0x0000000110107824 */ /* 0x014fca00078e0203 */
[----:B---3--:R-:W-:-:S13]  /*16040*/  ISETP.GT.AND P0, PT, R16, R4, PT ;  /* 0x000000041000720c */ /* 0x008fda0003f04270 */
[----:B------:R-:W-:Y:S05]  /*16050*/  @P0 BRA `(.L_x_4079) ;  /* 0x0000000000b80947 */ /* 0x000fea0003800000 */
[----:B------:R-:W1:Y:S02]  /*16060*/  LDC R0, c[0x0][0xc14] ;  /* 0x00030500ff007b82 */ /* 0x000e640000000800 */
.L_x_4084:
        /* <DEDUP_REMOVED lines=15> */
.L_x_4082:
[----:B------:R-:W-:Y:S05]  /*16160*/  BSYNC B0 ;  /* 0x0000000000007941 */ /* 0x000fea0003800000 */
.L_x_4081:
        /* <DEDUP_REMOVED lines=23> */
.L_x_4137:
[----:B------:R-:W-:Y:S02]  /*162e0*/  ULDC UR4, c[0x0][0xc10] ;  /* 0x0003040000047ab9 */ /* 0x000fe40000000800 */
[----:B------:R-:W-:-:S04]  /*162f0*/  IMAD.U32 R5, RZ, RZ, UR4 ;  /* 0x00000004ff057e24 */ /* 0x000fc8000f8e00ff */
[----:B-1----:R-:W-:-:S04]  /*16300*/  IMAD R3, R14, R5, RZ ;  /* 0x000000050e037224 */ /* 0x002fc800078e02ff */
[----:B------:R-:W-:-:S05]  /*16310*/  IMAD.IADD R16, R3, 0x1, R16 ;  /* 0x0000000103107824 */ /* 0x000fca00078e0210 */
[----:B------:R-:W-:-:S13]  /*16320*/  ISETP.GT.AND P0, PT, R16, R4, PT ;  /* 0x000000041000720c */ /* 0x000fda0003f04270 */
[----:B------:R-:W-:Y:S05]  /*16330*/  @!P0 BRA `(.L_x_4084) ;  /* 0xfffffffc004c8947 */ /* 0x000fea000383ffff */
.L_x_4079:
        /* <DEDUP_REMOVED lines=8> */
.L_x_4141:
[----:B------:R-:W-:Y:S01]  /*163c0*/  ISETP.NE.AND P0, PT, R3, RZ, PT ;  /* 0x000000ff0300720c */ /* 0x000fe20003f05270 */
[----:B------:R-:W-:-:S12]  /*163d0*/  IMAD.MOV.U32 R7, RZ, RZ, RZ ;  /* 0x000000ffff077224 */ /* 0x000fd800078e00ff */
[----:B------:R-:W-:Y:S05]  /*163e0*/  @!P0 BRA `(.L_x_4086) ;  /* 0x0000000000108947 */ /* 0x000fea0003800000 */
[----:B------:R-:W-:Y:S01]  /*163f0*/  UMOV UR4, 0xffffffff ;  /* 0xffffffff00047882 */ /* 0x000fe20000000000 */
[----:B------:R-:W-:Y:S02]  /*16400*/  VIADD R12, R6, 0xffffffff ;  /* 0xffffffff060c7836 */ /* 0x000fe40000000000 */
[----:B------:R-:W-:Y:S05]  /*16410*/  BRA.DIV UR4, `(.L_x_4087) ;  /* 0x0000001a04787947 */ /* 0x000fea000b800000 */
[----:B------:R3:W4:Y:S02]  /*16420*/  SHFL.IDX PT, R7, R2, R12, 0x1f ;  /* 0x00001f0c02077589 */ /* 0x00072400000e0000 */
.L_x_4086:
        /* <DEDUP_REMOVED lines=68> */
.L_x_4080:
[----:B------:R-:W-:Y:S01]  /*16870*/  UMOV UR4, URZ ;  /* 0x0000003f00047c82 */ /* 0x000fe20008000000 */
[----:B------:R-:W-:Y:S01]  /*16880*/  UMOV UR5, URZ ;  /* 0x0000003f00057c82 */ /* 0x000fe20008000000 */
[----:B------:R-:W-:Y:S01]  /*16890*/  ULDC UR6, c[0x0][0xc14] ;  /* 0x0003050000067ab9 */ /* 0x000fe20000000800 */
[----:B------:R-:W-:Y:S02]  /*168a0*/  IMAD.MOV.U32 R16, RZ, RZ, R4 ;  /* 0x000000ffff107224 */ /* 0x000fe400078e0004 */
[----:B------:R-:W-:Y:S02]  /*168b0*/  IMAD.U32 R17, RZ, RZ, UR4 ;  /* 0x00000004ff117e24 */ /* 0x000fe4000f8e00ff */
[----:B------:R-:W-:Y:S02]  /*168c0*/  IMAD.U32 R18, RZ, RZ, UR5 ;  /* 0x00000005ff127e24 */ /* 0x000fe4000f8e00ff */
[----:B------:R-:W-:-:S07]  /*168d0*/  IMAD.U32 R19, RZ, RZ, UR6 ;  /* 0x00000006ff137e24 */ /* 0x000fce000f8e00ff */
.L_x_4088:
        /* <DEDUP_REMOVED lines=12> */
.L_x_4014:
        /* <DEDUP_REMOVED lines=12> */
.L_x_4144:
[----:B------:R-:W-:Y:S05]  /*16a60*/  BSYNC B0 ;  /* 0x0000000000007941 */ /* 0x000fea0003800000 */
.L_x_4090:
[----:B------:R-:W-:-:S03]  /*16a70*/  UMOV UR4, 0xffffffff ;  /* 0xffffffff00047882 */ /* 0x000fc60000000000 */
[----:B------:R-:W-:Y:S05]  /*16a80*/  BRA.DIV UR4, `(.L_x_4092) ;  /* 0x0000001604187947 */ /* 0x000fea000b800000 */
[----:B------:R-:W2:Y:S02]  /*16a90*/  S2R R2, SR_TID.X ;  /* 0x0000000000027919 */ /* 0x000ea40000002100 */
[----:B--2---:R-:W-:-:S04]  /*16aa0*/  SHF.R.U32.HI R2, RZ, 0x5, R2 ;  /* 0x00000005ff027819 */ /* 0x004fc80000011602 */
[----:B------:R-:W-:-:S05]  /*16ab0*/  LOP3.LUT R2, R2, 0x3, RZ, 0xc0, !PT ;  /* 0x0000000302027812 */ /* 0x000fca00078ec0ff */
[----:B------:R2:W3:Y:S02]  /*16ac0*/  SHFL.IDX PT, R14, R2, RZ, 0x1f ;  /* 0x00001fff020e7589 */ /* 0x0004e400000e0000 */
.L_x_4147:
[----:B---3--:R-:W-:Y:S01]  /*16ad0*/  ISETP.NE.AND P0, PT, R14, RZ, PT ;  /* 0x000000ff0e00720c */ /* 0x008fe20003f05270 */
[----:B------:R-:W-:-:S12]  /*16ae0*/  BSSY B0, `(.L_x_4093) ;  /* 0x0000029000007945 */ /* 0x000fd80003800000 */
[----:B------:R-:W-:Y:S05]  /*16af0*/  @P0 BRA `(.L_x_4094) ;  /* 0x00000000009c0947 */ /* 0x000fea0003800000 */
[----:B------:R-:W-:-:S03]  /*16b00*/  UMOV UR4, 0xffffffff ;  /* 0xffffffff00047882 */ /* 0x000fc60000000000 */
[----:B------:R-:W-:Y:S05]  /*16b10*/  BRA.DIV UR4, `(.L_x_4095) ;  /* 0x0000001604287947 */ /* 0x000fea000b800000 */
[----:B------:R-:W-:-:S13]  /*16b20*/  ELECT P6, URZ, PT ;  /* 0x00000000003f782f */ /* 0x000fda00038c0000 */
.L_x_4150:
        /* <DEDUP_REMOVED lines=8> */
.L_x_4096:
        /* <DEDUP_REMOVED lines=14> */
.L_x_4151:
[----:B------:R-:W2:Y:S02]  /*16c90*/  SYNCS.PHASECHK.TRANS64.TRYWAIT P0, [R7+URZ], R2 ;  /* 0x00000002070075a7 */ /* 0x000ea4000800017f */
[----:B--2---:R-:W-:Y:S05]  /*16ca0*/  @!P0 BRA `(.L_x_4098) ;  /* 0x0000001000f88947 */ /* 0x004fea0003800000 */
.L_x_4152:
[----:B------:R-:W-:Y:S05]  /*16cb0*/  @!P2 BRA `(.L_x_4099) ;  /* 0x000000000004a947 */ /* 0x000fea0003800000 */
[----:B------:R-:W-:Y:S01]  /*16cc0*/  BPT.TRAP 0x1 ;  /* 0x000000040000795c */ /* 0x000fe20000300000 */
.L_x_4099:
[----:B------:R-:W3:Y:S01]  /*16cd0*/  LDL.LU R4, [R1] ;  /* 0x0000000001047983 */ /* 0x000ee20000300800 */
[----:B------:R-:W-:-:S04]  /*16ce0*/  VIADD R0, R0, 0x30860 ;  /* 0x0003086000007836 */ /* 0x000fc80000000000 */
[----:B---3--:R-:W-:-:S04]  /*16cf0*/  IMAD R4, R4, 0x8, R0 ;  /* 0x0000000804047824 */ /* 0x008fc800078e0200 */
[----:B------:R-:W3:Y:S02]  /*16d00*/  SYNCS.PHASECHK.TRANS64.TRYWAIT P0, [R4+URZ], R5 ;  /* 0x00000005040075a7 */ /* 0x000ee4000800017f */
[----:B---3--:R-:W-:Y:S05]  /*16d10*/  @!P0 BRA `(.L_x_4100) ;  /* 0x0000001000f08947 */ /* 0x008fea0003800000 */
.L_x_4153:
[----:B------:R-:W-:-:S07]  /*16d20*/  IMAD R3, R3, 0x8, R0 ;  /* 0x0000000803037824 */ /* 0x000fce00078e0200 */
.L_x_4101:
[----:B----4-:R4:W0:Y:S02]  /*16d30*/  SYNCS.PHASECHK.TRANS64.TRYWAIT P0, [R3+URZ], R2 ;  /* 0x00000002030075a7 */ /* 0x010824000800017f */
[----:B0-----:R-:W-:Y:S05]  /*16d40*/  @!P0 NANOSLEEP.SYNCS 0x989680 ;  /* 0x009896800000895d */ /* 0x001fea0003900000 */
[----:B------:R-:W0:Y:S02]  /*16d50*/  @!P0 SYNCS.PHASECHK.TRANS64 P0, [R3+URZ], R2 ;  /* 0x00000002030085a7 */ /* 0x000e24000800007f */
[----:B0-----:R-:W-:Y:S05]  /*16d60*/  @!P0 BRA `(.L_x_4101) ;  /* 0xfffffffc00f08947 */ /* 0x001fea000383ffff */
.L_x_4094:
[----:B------:R-:W-:Y:S05]  /*16d70*/  BSYNC B0 ;  /* 0x0000000000007941 */ /* 0x000fea0003800000 */
.L_x_4093:
[----:B------:R-:W-:Y:S05]  /*16d80*/  EXIT ;  /* 0x000000000000794d */ /* 0x000fea0003800000 */
.L_x_3918:
[----:B0-----:R-:W-:-:S04]  /*16d90*/  IMAD.U32 R3, RZ, RZ, UR39 ;  /* 0x00000027ff037e24 */ /* 0x001fc8000f8e00ff */
[----:B------:R0:W1:Y:S03]  /*16da0*/  SYNCS.PHASECHK.TRANS64.TRYWAIT P1, [R3+URZ+0x30800], R0 ;  /* 0x03080000030075a7 */ /* 0x000066000802017f */
[----:B-1----:R-:W-:Y:S05]  /*16db0*/  @!P1 NANOSLEEP.SYNCS 0x989680 ;  /* 0x009896800000995d */ /* 0x002fea0003900000 */
[----:B------:R-:W1:Y:S02]  /*16dc0*/  @!P1 SYNCS.PHASECHK.TRANS64 P1, [R3+URZ+0x30800], R0 ;  /* 0x03080000030095a7 */ /* 0x000e64000802007f */
[----:B-1----:R-:W-:Y:S05]  /*16dd0*/  @!P1 BRA `(.L_x_3918) ;  /* 0xfffffffc00ec9947 */ /* 0x002fea000383ffff */
[----:B------:R-:W-:Y:S05]  /*16de0*/  BRA `(.L_x_4102) ;  /* 0xfffffeac006c7947 */ /* 0x000fea000383ffff */
.L_x_3922:
[----:B-1----:R1:W3:Y:S02]  /*16df0*/  SYNCS.PHASECHK.TRANS64.TRYWAIT P1, [R5+URZ+0x30830], R0 ;  /* 0x03083000050075a7 */ /* 0x0022e4000802017f */
[----:B---3--:R-:W-:Y:S05]  /*16e00*/  @!P1 NANOSLEEP.SYNCS 0x989680 ;  /* 0x009896800000995d */ /* 0x008fea0003900000 */
[----:B------:R-:W3:Y:S02]  /*16e10*/  @!P1 SYNCS.PHASECHK.TRANS64 P1, [R5+URZ+0x30830], R0 ;  /* 0x03083000050095a7 */ /* 0x000ee4000802007f */
[----:B---3--:R-:W-:Y:S05]  /*16e20*/  @!P1 BRA `(.L_x_3922) ;  /* 0xfffffffc00f09947 */ /* 0x008fea000383ffff */
[----:B------:R-:W-:Y:S05]  /*16e30*/  BRA `(.L_x_3921) ;  /* 0xfffffeac00a07947 */ /* 0x000fea000383ffff */
.L_x_3938:
[----:B-1----:R-:W-:-:S04]  /*16e40*/  IMAD.U32 R121, RZ, RZ, UR6 ;  /* 0x00000006ff797e24 */ /* 0x002fc8000f8e00ff */
[----:B------:R1:W2:Y:S03]  /*16e50*/  SYNCS.PHASECHK.TRANS64.TRYWAIT P1, [R121+URZ+0x30830], R10 ;  /* 0x0308300a790075a7 */ /* 0x0002a6000802017f */
[----:B--2---:R-:W-:Y:S05]  /*16e60*/  @!P1 NANOSLEEP.SYNCS 0x989680 ;  /* 0x009896800000995d */ /* 0x004fea0003900000 */
[----:B------:R-:W2:Y:S02]  /*16e70*/  @!P1 SYNCS.PHASECHK.TRANS64 P1, [R121+URZ+0x30830], R10 ;  /* 0x0308300a790095a7 */ /* 0x000ea4000802007f */
[----:B--2---:R-:W-:Y:S05]  /*16e80*/  @!P1 BRA `(.L_x_3938) ;  /* 0xfffffffc00ec9947 */ /* 0x004fea000383ffff */
[----:B------:R-:W-:Y:S05]  /*16e90*/  BRA `(.L_x_3937) ;  /* 0xfffffee000107947 */ /* 0x000fea000383ffff */
.L_x_3942:
[----:B--2---:R-:W-:-:S04]  /*16ea0*/  IMAD.U32 R195, RZ, RZ, UR14 ;  /* 0x0000000effc37e24 */ /* 0x004fc8000f8e00ff */
[----:B------:R2:W3:Y:S03]  /*16eb0*/  SYNCS.PHASECHK.TRANS64.TRYWAIT P1, [R195+URZ+0x30850], R0 ;  /* 0x03085000c30075a7 */ /* 0x0004e6000802017f */
[----:B---3--:R-:W-:Y:S05]  /*16ec0*/  @!P1 NANOSLEEP.SYNCS 0x989680 ;  /* 0x009896800000995d */ /* 0x008fea0003900000 */
[----:B------:R-:W3:Y:S02]  /*16ed0*/  @!P1 SYNCS.PHASECHK.TRANS64 P1, [R195+URZ+0x30850], R0 ;  /* 0x03085000c30095a7 */ /* 0x000ee4000802007f */
[----:B---3--:R-:W-:Y:S05]  /*16ee0*/  @!P1 BRA `(.L_x_3942) ;  /* 0xfffffffc00ec9947 */ /* 0x008fea000383ffff */
[----:B------:R-:W-:Y:S05]  /*16ef0*/  BRA `(.L_x_3941) ;  /* 0xfffffee800b87947 */ /* 0x000fea000383ffff */
.L_x_3959:
[----:B-1----:R-:W-:-:S04]  /*16f00*/  IMAD.U32 R4, RZ, RZ, UR6 ;  /* 0x00000006ff047e24 */ /* 0x002fc8000f8e00ff */
[----:B------:R1:W2:Y:S03]  /*16f10*/  SYNCS.PHASECHK.TRANS64.TRYWAIT P1, [R4+URZ+0x30830], R3 ;  /* 0x03083003040075a7 */ /* 0x0002a6000802017f */
[----:B--2---:R-:W-:Y:S05]  /*16f20*/  @!P1 NANOSLEEP.SYNCS 0x989680 ;  /* 0x009896800000995d */ /* 0x004fea0003900000 */
[----:B------:R-:W2:Y:S02]  /*16f30*/  @!P1 SYNCS.PHASECHK.TRANS64 P1, [R4+URZ+0x30830], R3 ;  /* 0x03083003040095a7 */ /* 0x000ea4000802007f */
[----:B--2---:R-:W-:Y:S05]  /*16f40*/  @!P1 BRA `(.L_x_3959) ;  /* 0xfffffffc00ec9947 */ /* 0x004fea000383ffff */
[----:B------:R-:W-:Y:S05]  /*16f50*/  BRA `(.L_x_3958) ;  /* 0xffffff1400bc7947 */ /* 0x000fea000383ffff */
.L_x_3963:
[----:B01----:R-:W-:-:S04]  /*16f60*/  IMAD.U32 R3, RZ, RZ, UR7 ;  /* 0x00000007ff037e24 */ /* 0x003fc8000f8e00ff */
[----:B------:R0:W1:Y:S03]  /*16f70*/  SYNCS.PHASECHK.TRANS64.TRYWAIT P1, [R3+URZ+0x30850], R0 ;  /* 0x03085000030075a7 */ /* 0x000066000802017f */
[----:B-1----:R-:W-:Y:S05]  /*16f80*/  @!P1 NANOSLEEP.SYNCS 0x989680 ;  /* 0x009896800000995d */ /* 0x002fea0003900000 */
[----:B------:R-:W1:Y:S02]  /*16f90*/  @!P1 SYNCS.PHASECHK.TRANS64 P1, [R3+URZ+0x30850], R0 ;  /* 0x03085000030095a7 */ /* 0x000e64000802007f */
[----:B-1----:R-:W-:Y:S05]  /*16fa0*/  @!P1 BRA `(.L_x_3963) ;  /* 0xfffffffc00ec9947 */ /* 0x002fea000383ffff */
[----:B------:R-:W-:Y:S05]  /*16fb0*/  BRA `(.L_x_3962) ;  /* 0xffffff2000647947 */ /* 0x000fea000383ffff */
.L_x_3969:
[----:B-1----:R-:W-:-:S04]  /*16fc0*/  IMAD.U32 R4, RZ, RZ, UR6 ;  /* 0x00000006ff047e24 */ /* 0x002fc8000f8e00ff */
[----:B------:R1:W2:Y:S03]  /*16fd0*/  SYNCS.PHASECHK.TRANS64.TRYWAIT P1, [R4+URZ+0x30830], R3 ;  /* 0x03083003040075a7 */ /* 0x0002a6000802017f */
[----:B--2---:R-:W-:Y:S05]  /*16fe0*/  @!P1 NANOSLEEP.SYNCS 0x989680 ;  /* 0x009896800000995d */ /* 0x004fea0003900000 */
[----:B------:R-:W2:Y:S02]  /*16ff0*/  @!P1 SYNCS.PHASECHK.TRANS64 P1, [R4+URZ+0x30830], R3 ;  /* 0x03083003040095a7 */ /* 0x000ea4000802007f */
[----:B--2---:R-:W-:Y:S05]  /*17000*/  @!P1 BRA `(.L_x_3969) ;  /* 0xfffffffc00ec9947 */ /* 0x004fea000383ffff */
[----:B------:R-:W-:Y:S05]  /*17010*/  BRA `(.L_x_3968) ;  /* 0xffffff3800b47947 */ /* 0x000fea000383ffff */
.L_x_3973:
[----:B01----:R-:W-:-:S04]  /*17020*/  IMAD.U32 R3, RZ, RZ, UR7 ;  /* 0x00000007ff037e24 */ /* 0x003fc8000f8e00ff */
[----:B------:R0:W1:Y:S03]  /*17030*/  SYNCS.PHASECHK.TRANS64.TRYWAIT P1, [R3+URZ+0x30850], R0 ;  /* 0x03085000030075a7 */ /* 0x000066000802017f */
[----:B-1----:R-:W-:Y:S05]  /*17040*/  @!P1 NANOSLEEP.SYNCS 0x989680 ;  /* 0x009896800000995d */ /* 0x002fea0003900000 */
[----:B------:R-:W1:Y:S02]  /*17050*/  @!P1 SYNCS.PHASECHK.TRANS64 P1, [R3+URZ+0x30850], R0 ;  /* 0x03085000030095a7 */ /* 0x000e64000802007f */
[----:B-1----:R-:W-:Y:S05]  /*17060*/  @!P1 BRA `(.L_x_3973) ;  /* 0xfffffffc00ec9947 */ /* 0x002fea000383ffff */
[----:B------:R-:W-:Y:S05]  /*17070*/  BRA `(.L_x_3972) ;  /* 0xffffff44005c7947 */ /* 0x000fea000383ffff */
.L_x_3986:
[----:B-1----:R-:W-:-:S04]  /*17080*/  IMAD.U32 R5, RZ, RZ, UR5 ;  /* 0x00000005ff057e24 */ /* 0x002fc8000f8e00ff */
[----:B------:R1:W2:Y:S03]  /*17090*/  SYNCS.PHASECHK.TRANS64.TRYWAIT P0, [R5+URZ+0x30850], R0 ;  /* 0x03085000050075a7 */ /* 0x0002a6000800017f */
[----:B--2---:R-:W-:Y:S05]  /*170a0*/  @!P0 NANOSLEEP.SYNCS 0x989680 ;  /* 0x009896800000895d */ /* 0x004fea0003900000 */
[----:B------:R-:W2:Y:S02]  /*170b0*/  @!P0 SYNCS.PHASECHK.TRANS64 P0, [R5+URZ+0x30850], R0 ;  /* 0x03085000050085a7 */ /* 0x000ea4000800007f */
[----:B--2---:R-:W-:Y:S05]  /*170c0*/  @!P0 BRA `(.L_x_3986) ;  /* 0xfffffffc00ec8947 */ /* 0x004fea000383ffff */
[----:B------:R-:W-:Y:S05]  /*170d0*/  BRA `(.L_x_3985) ;  /* 0xffffff7400247947 */ /* 0x000fea000383ffff */
.L_x_4035:
        /* <DEDUP_REMOVED lines=11> */
.L_x_4104:
[----:B------:R-:W-:Y:S05]  /*17190*/  BSYNC B0 ;  /* 0x0000000000007941 */ /* 0x000fea0003800000 */
.L_x_4103:
[----:B------:R-:W-:Y:S05]  /*171a0*/  BRA `(.L_x_4105) ;  /* 0xffffffc000e47947 */ /* 0x000fea000383ffff */
.L_x_4036:
[----:B------:R-:W-:Y:S01]  /*171b0*/  BSSY B0, `(.L_x_4106) ;  /* 0x0000006000007945 */ /* 0x000fe20003800000 */
[----:B------:R-:W-:-:S07]  /*171c0*/  IMAD.MOV.U32 R15, RZ, RZ, -0x1 ;  /* 0xffffffffff0f7424 */ /* 0x000fce00078e00ff */
[----:B0-----:R-:W-:Y:S05]  /*171d0*/  WARPSYNC.COLLECTIVE R15, `(.L_x_4107) ;  /* 0x000000000f0c7348 */ /* 0x001fea0003c00000 */
[----:B------:R-:W-:Y:S02]  /*171e0*/  ELECT P6, UR62, PT ;  /* 0x00000000003e782f */ /* 0x000fe400038c0000 */
[----:B------:R-:W-:Y:S01]  /*171f0*/  MOV R14, UR62 ;  /* 0x0000003e000e7c02 */ /* 0x000fe20008000f00 */
[----:B0-----:R-:W-:Y:S10]  /*17200*/  ENDCOLLECTIVE ;  /* 0x000000000000791b */ /* 0x001ff40003800000 */
.L_x_4107:
[----:B------:R-:W-:Y:S05]  /*17210*/  BSYNC B0 ;  /* 0x0000000000007941 */ /* 0x000fea0003800000 */
.L_x_4106:
[----:B------:R-:W-:Y:S05]  /*17220*/  BRA `(.L_x_4108) ;  /* 0xffffffc000d47947 */ /* 0x000fea000383ffff */
.L_x_4039:
[----:B0-----:R0:W1:Y:S02]  /*17230*/  SYNCS.PHASECHK.TRANS64.TRYWAIT P0, [R9+URZ+0x30840], R10 ;  /* 0x0308400a090075a7 */ /* 0x001064000800017f */
[----:B-1----:R-:W-:Y:S05]  /*17240*/  @!P0 NANOSLEEP.SYNCS 0x989680 ;  /* 0x009896800000895d */ /* 0x002fea0003900000 */
[----:B------:R-:W1:Y:S02]  /*17250*/  @!P0 SYNCS.PHASECHK.TRANS64 P0, [R9+URZ+0x30840], R10 ;  /* 0x0308400a090085a7 */ /* 0x000e64000800007f */
[----:B-1----:R-:W-:Y:S05]  /*17260*/  @!P0 BRA `(.L_x_4039) ;  /* 0xfffffffc00f08947 */ /* 0x002fea000383ffff */
[----:B------:R-:W-:Y:S05]  /*17270*/  BRA `(.L_x_4109) ;  /* 0xffffffc400407947 */ /* 0x000fea000383ffff */
.L_x_4042:
        /* <DEDUP_REMOVED lines=8> */
.L_x_4050:
[----:B0-----:R0:W1:Y:S02]  /*17300*/  SYNCS.PHASECHK.TRANS64.TRYWAIT P0, [R2+URZ+0x30840], R3 ;  /* 0x03084003020075a7 */ /* 0x001064000800017f */
[----:B-1----:R-:W-:Y:S05]  /*17310*/  @!P0 NANOSLEEP.SYNCS 0x989680 ;  /* 0x009896800000895d */ /* 0x002fea0003900000 */
[----:B------:R-:W1:Y:S02]  /*17320*/  @!P0 SYNCS.PHASECHK.TRANS64 P0, [R2+URZ+0x30840], R3 ;  /* 0x03084003020085a7 */ /* 0x000e64000800007f */
[----:B-1----:R-:W-:Y:S05]  /*17330*/  @!P0 BRA `(.L_x_4050) ;  /* 0xfffffffc00f08947 */ /* 0x002fea000383ffff */
[----:B------:R-:W-:Y:S05]  /*17340*/  BRA `(.L_x_4111) ;  /* 0xffffffcc004c7947 */ /* 0x000fea000383ffff */
.L_x_4052:
[----:B0-----:R0:W1:Y:S02]  /*17350*/  SYNCS.PHASECHK.TRANS64.TRYWAIT P0, [R3+URZ+0x60], R2 ;  /* 0x00006002030075a7 */ /* 0x001064000800017f */
[----:B-1----:R-:W-:Y:S05]  /*17360*/  @!P0 NANOSLEEP.SYNCS 0x989680 ;  /* 0x009896800000895d */ /* 0x002fea0003900000 */
[----:B------:R-:W1:Y:S02]  /*17370*/  @!P0 SYNCS.PHASECHK.TRANS64 P0, [R3+URZ+0x60], R2 ;  /* 0x00006002030085a7 */ /* 0x000e64000800007f */
[----:B-1----:R-:W-:Y:S05]  /*17380*/  @!P0 BRA `(.L_x_4052) ;  /* 0xfffffffc00f08947 */ /* 0x002fea000383ffff */
[----:B------:R-:W-:Y:S05]  /*17390*/  BRA `(.L_x_4112) ;  /* 0xffffffcc00f87947 */ /* 0x000fea000383ffff */
.L_x_4057:
[----:B-1----:R1:W2:Y:S02]  /*173a0*/  SYNCS.PHASECHK.TRANS64.TRYWAIT P0, [R2+URZ+0x30840], R3 ;  /* 0x03084003020075a7 */ /* 0x0022a4000800017f */
[----:B--2---:R-:W-:Y:S05]  /*173b0*/  @!P0 NANOSLEEP.SYNCS 0x989680 ;  /* 0x009896800000895d */ /* 0x004fea0003900000 */
[----:B------:R-:W2:Y:S02]  /*173c0*/  @!P0 SYNCS.PHASECHK.TRANS64 P0, [R2+URZ+0x30840], R3 ;  /* 0x03084003020085a7 */ /* 0x000ea4000800007f */
[----:B--2---:R-:W-:Y:S05]  /*173d0*/  @!P0 BRA `(.L_x_4057) ;  /* 0xfffffffc00f08947 */ /* 0x004fea000383ffff */
[----:B------:R-:W-:Y:S05]  /*173e0*/  BRA `(.L_x_4113) ;  /* 0xffffffd400787947 */ /* 0x000fea000383ffff */
.L_x_4059:
[----:B0-----:R0:W1:Y:S02]  /*173f0*/  SYNCS.PHASECHK.TRANS64.TRYWAIT P1, [R3+URZ+0x60], R2 ;  /* 0x00006002030075a7 */ /* 0x001064000802017f */
[----:B-1----:R-:W-:Y:S05]  /*17400*/  @!P1 NANOSLEEP.SYNCS 0x989680 ;  /* 0x009896800000995d */ /* 0x002fea0003900000 */
[----:B------:R-:W1:Y:S02]  /*17410*/  @!P1 SYNCS.PHASECHK.TRANS64 P1, [R3+URZ+0x60], R2 ;  /* 0x00006002030095a7 */ /* 0x000e64000802007f */
[----:B-1----:R-:W-:Y:S05]  /*17420*/  @!P1 BRA `(.L_x_4059) ;  /* 0xfffffffc00f09947 */ /* 0x002fea000383ffff */
[----:B------:R-:W-:Y:S05]  /*17430*/  BRA `(.L_x_4114) ;  /* 0xffffffd800247947 */ /* 0x000fea000383ffff */
.L_x_4064:
[----:B--2---:R2:W3:Y:S02]  /*17440*/  SYNCS.PHASECHK.TRANS64.TRYWAIT P0, [R2+URZ+0x30840], R3 ;  /* 0x03084003020075a7 */ /* 0x0044e4000800017f */
[----:B---3--:R-:W-:Y:S05]  /*17450*/  @!P0 NANOSLEEP.SYNCS 0x989680 ;  /* 0x009896800000895d */ /* 0x008fea0003900000 */
[----:B------:R-:W3:Y:S02]  /*17460*/  @!P0 SYNCS.PHASECHK.TRANS64 P0, [R2+URZ+0x30840], R3 ;  /* 0x03084003020085a7 */ /* 0x000ee4000800007f */
[----:B---3--:R-:W-:Y:S05]  /*17470*/  @!P0 BRA `(.L_x_4064) ;  /* 0xfffffffc00f08947 */ /* 0x008fea000383ffff */
[----:B------:R-:W-:Y:S05]  /*17480*/  BRA `(.L_x_4115) ;  /* 0xffffffdc00607947 */ /* 0x000fea000383ffff */
.L_x_4066:
[----:B0-----:R0:W1:Y:S02]  /*17490*/  SYNCS.PHASECHK.TRANS64.TRYWAIT P1, [R2+URZ+0x60], R9 ;  /* 0x00006009020075a7 */ /* 0x001064000802017f */
[----:B-1----:R-:W-:Y:S05]  /*174a0*/  @!P1 NANOSLEEP.SYNCS 0x989680 ;  /* 0x009896800000995d */ /* 0x002fea0003900000 */
[----:B------:R-:W1:Y:S02]  /*174b0*/  @!P1 SYNCS.PHASECHK.TRANS64 P1, [R2+URZ+0x60], R9 ;  /* 0x00006009020095a7 */ /* 0x000e64000802007f */
[----:B-1----:R-:W-:Y:S05]  /*174c0*/  @!P1 BRA `(.L_x_4066) ;  /* 0xfffffffc00f09947 */ /* 0x002fea000383ffff */
[----:B------:R-:W-:Y:S05]  /*174d0*/  BRA `(.L_x_4116) ;  /* 0xffffffe000107947 */ /* 0x000fea000383ffff */
.L_x_4073:
[----:B-1----:R1:W2:Y:S02]  /*174e0*/  SYNCS.PHASECHK.TRANS64.TRYWAIT P0, [R3+URZ+0x30860], R0 ;  /* 0x03086000030075a7 */ /* 0x0022a4000800017f */
[----:B--2---:R-:W-:Y:S05]  /*174f0*/  @!P0 NANOSLEEP.SYNCS 0x989680 ;  /* 0x009896800000895d */ /* 0x004fea0003900000 */
[----:B------:R-:W2:Y:S02]  /*17500*/  @!P0 SYNCS.PHASECHK.TRANS64 P0, [R3+URZ+0x30860], R0 ;  /* 0x03086000030085a7 */ /* 0x000ea4000800007f */
[----:B--2---:R-:W-:Y:S05]  /*17510*/  @!P0 BRA `(.L_x_4073) ;  /* 0xfffffffc00f08947 */ /* 0x004fea000383ffff */
[----:B------:R-:W-:Y:S05]  /*17520*/  BRA `(.L_x_4117) ;  /* 0xffffffe400307947 */ /* 0x000fea000383ffff */
.L_x_4075:
[----:B------:R-:W-:Y:S01]  /*17530*/  BSSY B0, `(.L_x_4118) ;  /* 0x0000008000007945 */ /* 0x000fe20003800000 */
[----:B------:R-:W-:Y:S02]  /*17540*/  IMAD.MOV.U32 R13, RZ, RZ, R16 ;  /* 0x000000ffff0d7224 */ /* 0x000fe400078e0010 */
[----:B------:R-:W-:Y:S02]  /*17550*/  IMAD.MOV.U32 R12, RZ, RZ, RZ ;  /* 0x000000ffff0c7224 */ /* 0x000fe400078e00ff */
[----:B0-----:R-:W-:Y:S02]  /*17560*/  IMAD.MOV.U32 R11, RZ, RZ, 0x1f ;  /* 0x0000001fff0b7424 */ /* 0x001fe400078e00ff */
[----:B------:R-:W-:-:S07]  /*17570*/  IMAD.MOV.U32 R15, RZ, RZ, -0x1 ;  /* 0xffffffffff0f7424 */ /* 0x000fce00078e00ff */
[----:B-1----:R-:W-:Y:S05]  /*17580*/  WARPSYNC.COLLECTIVE R15, `(.L_x_4119) ;  /* 0x000000000f087348 */ /* 0x002fea0003c00000 */
[----:B------:R0:W2:Y:S02]  /*17590*/  SHFL.IDX P6, R14, R13, R12, R11 ;  /* 0x0000000c0d0e7389 */ /* 0x0000a400000c000b */
[----:B012---:R-:W-:Y:S01]  /*175a0*/  ENDCOLLECTIVE ;  /* 0x000000000000791b */ /* 0x007fe20003800000 */
.L_x_4119:
[----:B------:R-:W-:Y:S05]  /*175b0*/  BSYNC B0 ;  /* 0x0000000000007941 */ /* 0x000fea0003800000 */
.L_x_4118:
        /* <DEDUP_REMOVED lines=8> */
.L_x_4120:
[----:B------:R-:W-:Y:S01]  /*17640*/  IMAD.MOV.U32 R16, RZ, RZ, R14 ;  /* 0x000000ffff107224 */ /* 0x000fe200078e000e */
[----:B------:R-:W-:Y:S06]  /*17650*/  BRA `(.L_x_4121) ;  /* 0xffffffe400d07947 */ /* 0x000fec000383ffff */
.L_x_4078:
[----:B------:R-:W-:Y:S01]  /*17660*/  BSSY B0, `(.L_x_4122) ;  /* 0x0000008000007945 */ /* 0x000fe20003800000 */
[----:B-----5:R-:W-:Y:S02]  /*17670*/  IMAD.MOV.U32 R13, RZ, RZ, R17 ;  /* 0x000000ffff0d7224 */ /* 0x020fe400078e0011 */
[----:B------:R-:W-:Y:S02]  /*17680*/  IMAD.MOV.U32 R12, RZ, RZ, 0x1 ;  /* 0x00000001ff0c7424 */ /* 0x000fe400078e00ff */
[----:B0-----:R-:W-:Y:S02]  /*17690*/  IMAD.MOV.U32 R11, RZ, RZ, RZ ;  /* 0x000000ffff0b7224 */ /* 0x001fe400078e00ff */
[----:B------:R-:W-:-:S07]  /*176a0*/  IMAD.MOV.U32 R15, RZ, RZ, -0x1 ;  /* 0xffffffffff0f7424 */ /* 0x000fce00078e00ff */
[----:B-1234-:R-:W-:Y:S05]  /*176b0*/  WARPSYNC.COLLECTIVE R15, `(.L_x_4123) ;  /* 0x000000000f087348 */ /* 0x01efea0003c00000 */
[----:B------:R0:W0:Y:S02]  /*176c0*/  SHFL.UP P6, R14, R13, R12, R11 ;  /* 0x0400000c0d0e7389 */ /* 0x00002400000c000b */
[----:B01234-:R-:W-:Y:S01]  /*176d0*/  ENDCOLLECTIVE ;  /* 0x000000000000791b */ /* 0x01ffe20003800000 */
.L_x_4123:
[----:B------:R-:W-:Y:S05]  /*176e0*/  BSYNC B0 ;  /* 0x0000000000007941 */ /* 0x000fea0003800000 */
.L_x_4122:
        /* <DEDUP_REMOVED lines=10> */
.L_x_4124:
        /* <DEDUP_REMOVED lines=8> */
.L_x_4125:
        /* <DEDUP_REMOVED lines=8> */
.L_x_4126:
        /* <DEDUP_REMOVED lines=8> */
.L_x_4127:
        /* <DEDUP_REMOVED lines=8> */
.L_x_4128:
[----:B------:R-:W-:Y:S05]  /*17990*/  BRA `(.L_x_4129) ;  /* 0xffffffe400987947 */ /* 0x000fea000383ffff */
.L_x_4083:
        /* <DEDUP_REMOVED lines=8> */
.L_x_4131:
[----:B------:R-:W-:Y:S05]  /*17a20*/  BSYNC B0 ;  /* 0x0000000000007941 */ /* 0x000fea0003800000 */
.L_x_4130:
        /* <DEDUP_REMOVED lines=10> */
.L_x_4132:
        /* <DEDUP_REMOVED lines=8> */
.L_x_4133:
        /* <DEDUP_REMOVED lines=8> */
.L_x_4134:
        /* <DEDUP_REMOVED lines=8> */
.L_x_4135:
        /* <DEDUP_REMOVED lines=8> */
.L_x_4136:
[----:B------:R-:W-:Y:S05]  /*17cd0*/  BRA `(.L_x_4137) ;  /* 0xffffffe400807947 */ /* 0x000fea000383ffff */
.L_x_4085:
[----:B------:R-:W-:Y:S01]  /*17ce0*/  BSSY B0, `(.L_x_4138) ;  /* 0x0000006000007945 */ /* 0x000fe20003800000 */
[----:B------:R-:W-:Y:S01]  /*17cf0*/  PLOP3.LUT P6, PT, P6, PT, PT, 0x8, 0x0 ;  /* 0x000000000000781c */ /* 0x000fe200037ce170 */
[----:B------:R-:W-:-:S12]  /*17d00*/  IMAD.MOV.U32 R15, RZ, RZ, -0x1 ;  /* 0xffffffffff0f7424 */ /* 0x000fd800078e00ff */
[----:B0-----:R-:W-:Y:S05]  /*17d10*/  WARPSYNC.COLLECTIVE R15, `(.L_x_4139) ;  /* 0x000000000f087348 */ /* 0x001fea0003c00000 */
[----:B------:R-:W-:Y:S01]  /*17d20*/  VOTE.ANY R14, PT, P6 ;  /* 0x00000000000e7806 */ /* 0x000fe200030e0100 */
[----:B0-----:R-:W-:Y:S06]  /*17d30*/  ENDCOLLECTIVE ;  /* 0x000000000000791b */ /* 0x001fec0003800000 */
.L_x_4139:
[----:B------:R-:W-:Y:S05]  /*17d40*/  BSYNC B0 ;  /* 0x0000000000007941 */ /* 0x000fea0003800000 */
.L_x_4138:
        /* <DEDUP_REMOVED lines=9> */
.L_x_4140:
[----:B------:R-:W-:Y:S01]  /*17de0*/  IMAD.MOV.U32 R17, RZ, RZ, R14 ;  /* 0x000000ffff117224 */ /* 0x000fe200078e000e */
[----:B------:R-:W-:Y:S06]  /*17df0*/  BRA `(.L_x_4141) ;  /* 0xffffffe400707947 */ /* 0x000fec000383ffff */
.L_x_4087:
[----:B------:R-:W-:Y:S01]  /*17e00*/  BSSY B0, `(.L_x_4142) ;  /* 0x0000007000007945 */ /* 0x000fe20003800000 */
[----:B------:R-:W-:Y:S02]  /*17e10*/  IMAD.MOV.U32 R13, RZ, RZ, R2 ;  /* 0x000000ffff0d7224 */ /* 0x000fe400078e0002 */
[----:B------:R-:W-:Y:S02]  /*17e20*/  IMAD.MOV.U32 R11, RZ, RZ, 0x1f ;  /* 0x0000001fff0b7424 */ /* 0x000fe400078e00ff */
[----:B------:R-:W-:-:S07]  /*17e30*/  IMAD.MOV.U32 R15, RZ, RZ, -0x1 ;  /* 0xffffffffff0f7424 */ /* 0x000fce00078e00ff */
[----:B012---:R-:W-:Y:S05]  /*17e40*/  WARPSYNC.COLLECTIVE R15, `(.L_x_4143) ;  /* 0x000000000f087348 */ /* 0x007fea0003c00000 */
[----:B------:R3:W4:Y:S02]  /*17e50*/  SHFL.IDX P6, R14, R13, R12, R11 ;  /* 0x0000000c0d0e7389 */ /* 0x00072400000c000b */
[----:B01234-:R-:W-:Y:S01]  /*17e60*/  ENDCOLLECTIVE ;  /* 0x000000000000791b */ /* 0x01ffe20003800000 */
.L_x_4143:
[----:B------:R-:W-:Y:S05]  /*17e70*/  BSYNC B0 ;  /* 0x0000000000007941 */ /* 0x000fea0003800000 */
.L_x_4142:
[----:B------:R-:W-:Y:S01]  /*17e80*/  IMAD.MOV.U32 R7, RZ, RZ, R14 ;  /* 0x000000ffff077224 */ /* 0x000fe200078e000e */
[----:B------:R-:W-:Y:S06]  /*17e90*/  BRA `(.L_x_4086) ;  /* 0xffffffe400647947 */ /* 0x000fec000383ffff */
.L_x_4091:
[----:B-1----:R1:W2:Y:S02]  /*17ea0*/  SYNCS.PHASECHK.TRANS64.TRYWAIT P0, [R0+URZ+0x30820], R3 ;  /* 0x03082003000075a7 */ /* 0x0022a4000800017f */
[----:B--2---:R-:W-:Y:S05]  /*17eb0*/  @!P0 NANOSLEEP.SYNCS 0x989680 ;  /* 0x009896800000895d */ /* 0x004fea0003900000 */
[----:B------:R-:W2:Y:S02]  /*17ec0*/  @!P0 SYNCS.PHASECHK.TRANS64 P0, [R0+URZ+0x30820], R3 ;  /* 0x03082003000085a7 */ /* 0x000ea4000800007f */
[----:B--2---:R-:W-:Y:S05]  /*17ed0*/  @!P0 BRA `(.L_x_4091) ;  /* 0xfffffffc00f08947 */ /* 0x004fea000383ffff */
[----:B------:R-:W-:Y:S05]  /*17ee0*/  BRA `(.L_x_4144) ;  /* 0xffffffe800dc7947 */ /* 0x000fea000383ffff */
.L_x_4092:
        /* <DEDUP_REMOVED lines=11> */
.L_x_4146:
[----:B------:R-:W-:Y:S05]  /*17fa0*/  BSYNC B0 ;  /* 0x0000000000007941 */ /* 0x000fea0003800000 */
.L_x_4145:
[----:B------:R-:W-:Y:S05]  /*17fb0*/  BRA `(.L_x_4147) ;  /* 0xffffffe800c47947 */ /* 0x000fea000383ffff */
.L_x_4095:
[----:B------:R-:W-:Y:S01]  /*17fc0*/  BSSY B1, `(.L_x_4148) ;  /* 0x0000006000017945 */ /* 0x000fe20003800000 */
[----:B------:R-:W-:-:S07]  /*17fd0*/  IMAD.MOV.U32 R15, RZ, RZ, -0x1 ;  /* 0xffffffffff0f7424 */ /* 0x000fce00078e00ff */
[----:B012---:R-:W-:Y:S05]  /*17fe0*/  WARPSYNC.COLLECTIVE R15, `(.L_x_4149) ;  /* 0x000000000f0c7348 */ /* 0x007fea0003c00000 */
[----:B------:R-:W-:Y:S02]  /*17ff0*/  ELECT P6, UR62, PT ;  /* 0x00000000003e782f */ /* 0x000fe400038c0000 */
[----:B------:R-:W-:Y:S01]  /*18000*/  MOV R14, UR62 ;  /* 0x0000003e000e7c02 */ /* 0x000fe20008000f00 */
[----:B012---:R-:W-:Y:S10]  /*18010*/  ENDCOLLECTIVE ;  /* 0x000000000000791b */ /* 0x007ff40003800000 */
.L_x_4149:
[----:B------:R-:W-:Y:S05]  /*18020*/  BSYNC B1 ;  /* 0x0000000000017941 */ /* 0x000fea0003800000 */
.L_x_4148:
[----:B------:R-:W-:Y:S05]  /*18030*/  BRA `(.L_x_4150) ;  /* 0xffffffe800bc7947 */ /* 0x000fea000383ffff */
.L_x_4097:
[----:B-1----:R1:W2:Y:S02]  /*18040*/  SYNCS.PHASECHK.TRANS64.TRYWAIT P0, [R6+URZ], R5 ;  /* 0x00000005060075a7 */ /* 0x0022a4000800017f */
[----:B--2---:R-:W-:Y:S05]  /*18050*/  @!P0 NANOSLEEP.SYNCS 0x989680 ;  /* 0x009896800000895d */ /* 0x004fea0003900000 */
[----:B------:R-:W2:Y:S02]  /*18060*/  @!P0 SYNCS.PHASECHK.TRANS64 P0, [R6+URZ], R5 ;  /* 0x00000005060085a7 */ /* 0x000ea4000800007f */
[----:B--2---:R-:W-:Y:S05]  /*18070*/  @!P0 BRA `(.L_x_4097) ;  /* 0xfffffffc00f08947 */ /* 0x004fea000383ffff */
[----:B------:R-:W-:Y:S05]  /*18080*/  BRA `(.L_x_4151) ;  /* 0xffffffec00007947 */ /* 0x000fea000383ffff */
.L_x_4098:
[----:B--2---:R2:W3:Y:S02]  /*18090*/  SYNCS.PHASECHK.TRANS64.TRYWAIT P0, [R7+URZ], R2 ;  /* 0x00000002070075a7 */ /* 0x0044e4000800017f */
[----:B---3--:R-:W-:Y:S05]  /*180a0*/  @!P0 NANOSLEEP.SYNCS 0x989680 ;  /* 0x009896800000895d */ /* 0x008fea0003900000 */
[----:B------:R-:W3:Y:S02]  /*180b0*/  @!P0 SYNCS.PHASECHK.TRANS64 P0, [R7+URZ], R2 ;  /* 0x00000002070085a7 */ /* 0x000ee4000800007f */
[----:B---3--:R-:W-:Y:S05]  /*180c0*/  @!P0 BRA `(.L_x_4098) ;  /* 0xfffffffc00f08947 */ /* 0x008fea000383ffff */
[----:B------:R-:W-:Y:S05]  /*180d0*/  BRA `(.L_x_4152) ;  /* 0xffffffe800f47947 */ /* 0x000fea000383ffff */
.L_x_4100:
[----:B---3--:R3:W4:Y:S02]  /*180e0*/  SYNCS.PHASECHK.TRANS64.TRYWAIT P0, [R4+URZ], R5 ;  /* 0x00000005040075a7 */ /* 0x008724000800017f */
[----:B----4-:R-:W-:Y:S05]  /*180f0*/  @!P0 NANOSLEEP.SYNCS 0x989680 ;  /* 0x009896800000895d */ /* 0x010fea0003900000 */
[----:B------:R-:W4:Y:S02]  /*18100*/  @!P0 SYNCS.PHASECHK.TRANS64 P0, [R4+URZ], R5 ;  /* 0x00000005040085a7 */ /* 0x000f24000800007f */
[----:B----4-:R-:W-:Y:S05]  /*18110*/  @!P0 BRA `(.L_x_4100) ;  /* 0xfffffffc00f08947 */ /* 0x010fea000383ffff */
[----:B------:R-:W-:Y:S05]  /*18120*/  BRA `(.L_x_4153) ;  /* 0xffffffe800fc7947 */ /* 0x000fea000383ffff */
.L_x_4154:
        /* <DEDUP_REMOVED lines=13> */
.L_x_12757:


//--------------------- .text._ZN7cutlass13device_kernelIN5flash11enable_sm90INS1_16FlashAttnFwdSm90INS1_25CollectiveMainloopFwdSm90ILi2EN4cute5tupleIJNS5_1CILi1EEES8_S8_EEENS6_IJNS7_ILi128EEENS7_ILi96EEENS7_ILi192EEEEEELi192ENS_10bfloat16_tEfNS_4arch4Sm90ELb0ELb1ELb1ELb1ELb0ELb1ELb0ELb1ELb1ELb0ELb0ELb0EEENS1_21CollectiveEpilogueFwdINS6_IJSA_SC_SB_EEES9_SE_SG_Li256ELb1ELb0ELb0ELb0EEENS1_36VarlenDynamicPersistentTileSchedulerILi128ELi96ELi256ELi32ELb0ELb0ELb1ELb1ELb0ELb1EEEEEEEEEvNT_6ParamsE --------------------------
	.section	.text._ZN7cutlass13device_kernelIN5flash11enable_sm90INS1_16FlashAttnFwdSm90INS1_25CollectiveMainloopFwdSm90ILi2EN4cute5tupleIJNS5_1CILi1EEES8_S8_EEENS6_IJNS7_ILi128EEENS7_ILi96EEENS7_ILi192EEEEEELi192ENS_10bfloat16_tEfNS_4arch4Sm90ELb0ELb1ELb1ELb1ELb0ELb1ELb0ELb1ELb1ELb0ELb0ELb0EEENS1_21CollectiveEpilogueFwdINS6_IJSA_SC_SB_EEES9_SE_SG_Li256ELb1ELb0ELb0ELb0EEENS1_36VarlenDynamicPersistentTileSchedulerILi128ELi96ELi256ELi32ELb0ELb0ELb1ELb1ELb0ELb1EEEEEEEEEvNT_6ParamsE,"ax",@progbits
	.align	128
.text._ZN7cutlass13device_kernelIN5flash11enable_sm90INS1_16FlashAttnFwdSm90INS1_25CollectiveMainloopFwdSm90ILi2EN4cute5tupleIJNS5_1CILi1EEES8_S8_EEENS6_IJNS7_ILi128EEENS7_ILi96EEENS7_ILi192EEEEEELi192ENS_10bfloat16_tEfNS_4arch4Sm90ELb0ELb1ELb1ELb1ELb0ELb1ELb0ELb1ELb1ELb0ELb0ELb0EEENS1_21CollectiveEpilogueFwdINS6_IJSA_SC_SB_EEES9_SE_SG_Li256ELb1ELb0ELb0ELb0EEENS1_36VarlenDynamicPersistentTileSchedulerILi128ELi96ELi256ELi32ELb0ELb0ELb1ELb1ELb0ELb1EEEEEEEEEvNT_6ParamsE:
        .type           _ZN7cutlass13device_kernelIN5flash11enable_sm90INS1_16FlashAttnFwdSm90INS1_25CollectiveMainloopFwdSm90ILi2EN4cute5tupleIJNS5_1CILi1EEES8_S8_EEENS6_IJNS7_ILi128EEENS7_ILi96EEENS7_ILi192EEEEEELi192ENS_10bfloat16_tEfNS_4arch4Sm90ELb0ELb1ELb1ELb1ELb0ELb1ELb0ELb1ELb1ELb0ELb0ELb0EEENS1_21CollectiveEpilogueFwdINS6_IJSA_SC_SB_EEES9_SE_SG_Li256ELb1ELb0ELb0ELb0EEENS1_36VarlenDynamicPersistentTileSchedulerILi128ELi96ELi256ELi32ELb0ELb0ELb1ELb1ELb0ELb1EEEEEEEEEvNT_6ParamsE,@function
        .size           _ZN7cutlass13device_kernelIN5flash11enable_sm90INS1_16FlashAttnFwdSm90INS1_25CollectiveMainloopFwdSm90ILi2EN4cute5tupleIJNS5_1CILi1EEES8_S8_EEENS6_IJNS7_ILi128EEENS7_ILi96EEENS7_ILi192EEEEEELi192ENS_10bfloat16_tEfNS_4arch4Sm90ELb0ELb1ELb1ELb1ELb0ELb1ELb0ELb1ELb1ELb0ELb0ELb0EEENS1_21CollectiveEpilogueFwdINS6_IJSA_SC_SB_EEES9_SE_SG_Li256ELb1ELb0ELb0ELb0EEENS1_36VarlenDynamicPersistentTileSchedulerILi128ELi96ELi256ELi32ELb0ELb0ELb1ELb1ELb0ELb1EEEEEEEEEvNT_6ParamsE,(.L_x_12758 - _ZN7cutlass13device_kernelIN5flash11enable_sm90INS1_16FlashAttnFwdSm90INS1_25CollectiveMainloopFwdSm90ILi2EN4cute5tupleIJNS5_1CILi1EEES8_S8_EEENS6_IJNS7_ILi128EEENS7_ILi96EEENS7_ILi192EEEEEELi192ENS_10bfloat16_tEfNS_4arch4Sm90ELb0ELb1ELb1ELb1ELb0ELb1ELb0ELb1ELb1ELb0ELb0ELb0EEENS1_21CollectiveEpilogueFwdINS6_IJSA_SC_SB_EEES9_SE_SG_Li256ELb1ELb0ELb0ELb0EEENS1_36VarlenDynamicPersistentTileSchedulerILi128ELi96ELi256ELi32ELb0ELb0ELb1ELb1ELb0ELb1EEEEEEEEEvNT_6ParamsE)
        .other          _ZN7cutlass13device_kernelIN5flash11enable_sm90INS1_16FlashAttnFwdSm90INS1_25CollectiveMainloopFwdSm90ILi2EN4cute5tupleIJNS5_1CILi1EEES8_S8_EEENS6_IJNS7_ILi128EEENS7_ILi96EEENS7_ILi192EEEEEELi192ENS_10bfloat16_tEfNS_4arch4Sm90ELb0ELb1ELb1ELb1ELb0ELb1ELb0ELb1ELb1ELb0ELb0ELb0EEENS1_21CollectiveEpilogueFwdINS6_IJSA_SC_SB_EEES9_SE_SG_Li256ELb1ELb0ELb0ELb0EEENS1_36VarlenDynamicPersistentTileSchedulerILi128ELi96ELi256ELi32ELb0ELb0ELb1ELb1ELb0ELb1EEEEEEEEEvNT_6ParamsE,@"STO_CUDA_ENTRY STV_DEFAULT"
_ZN7cutlass13device_kernelIN5flash11enable_sm90INS1_16FlashAttnFwdSm90INS1_25CollectiveMainloopFwdSm90ILi2EN4cute5tupleIJNS5_1CILi1EEES8_S8_EEENS6_IJNS7_ILi128EEENS7_ILi96EEENS7_ILi192EEEEEELi192ENS_10bfloat16_tEfNS_4arch4Sm90ELb0ELb1ELb1ELb1ELb0ELb1ELb0ELb1ELb1ELb0ELb0ELb0EEENS1_21CollectiveEpilogueFwdINS6_IJSA_SC_SB_EEES9_SE_SG_Li256ELb1ELb0ELb0ELb0EEENS1_36VarlenDynamicPersistentTileSchedulerILi128ELi96ELi256ELi32ELb0ELb0ELb1ELb1ELb0ELb1EEEEEEEEEvNT_6ParamsE:
[----:B------:R-:W0:Y:S02]  /*0000*/  LDC R1, c[0x0][0x28] ;  /* 0x00000a00ff017b82 */ /* 0x000e240000000800 */
[----:B0-----:R-:W-:-:S05]  /*0010*/  VIADD R1, R1, 0xfffffd00 ;  /* 0xfffffd0001017836 */ /* 0x001fca0000000000 */
[----:B------:R-:W-:Y:S01]  /*0020*/  R2UR UR5, R1 ;  /* 0x00000000010572ca */ /* 0x000fe200000e0000 */
[----:B------:R-:W0:Y:S01]  /*0030*/  S2R R3, SR_TID.X ;  /* 0x0000000000037919 */ /* 0x000e220000002100 */
[----:B------:R-:W-:Y:S01]  /*0040*/  ULDC UR4, c[0x0][0x20] ;  /* 0x0000080000047ab9 */ /* 0x000fe20000000800 */
[----:B------:R-:W-:Y:S01]  /*0050*/  ELECT P0, URZ, PT ;  /* 0x00000000003f782f */ /* 0x000fe20003800000 */
[----:B------:R-:W-:Y:S09]  /*0060*/  BSSY B0, `(.L_x_4155) ;  /* 0x000001e000007945 */ /* 0x000ff20003800000 */
[----:B------:R-:W-:-:S03]  /*0070*/  UIADD3 UR5, UP0, UR5, UR4, URZ ;  /* 0x0000000405057290 */ /* 0x000fc6000ff1e03f */
[----:B------:R-:W-:Y:S02]  /*0080*/  ULDC UR4, c[0x0][0x24] ;  /* 0x0000090000047ab9 */ /* 0x000fe40000000800 */
[----:B------:R-:W-:Y:S01]  /*0090*/  UIADD3.X UR4, URZ, UR4, URZ, UP0, !UPT ;  /* 0x000000043f047290 */ /* 0x000fe200087fe43f */
[----:B------:R-:W-:-:S05]  /*00a0*/  IMAD.U32 R4, RZ, RZ, UR5 ;  /* 0x00000005ff047e24 */ /* 0x000fca000f8e00ff */
[----:B------:R-:W-:Y:S01]  /*00b0*/  STL [R1+0x2d0], R4 ;  /* 0x0002d00401007387 */ /* 0x000fe20000100800 */
[--C-:B0-----:R-:W-:Y:S02]  /*00c0*/  SHF.R.U32.HI R0, RZ, 0x5, R3.reuse ;  /* 0x00000005ff007819 */ /* 0x101fe40000011603 */
[----:B------:R-:W-:-:S03]  /*00d0*/  SHF.R.U32.HI R3, RZ, 0x7, R3 ;  /* 0x00000007ff037819 */ /* 0x000fc60000011603 */
[----:B------:R-:W0:Y:S02]  /*00e0*/  SHFL.IDX PT, R2, R0, RZ, 0x1f ;  /* 0x00001fff00027589 */ /* 0x000e2400000e0000 */
[----:B0-----:R-:W-:Y:S01]  /*00f0*/  ISETP.EQ.AND P0, PT, R2, RZ, P0 ;  /* 0x000000ff0200720c */ /* 0x001fe20000702270 */
[----:B------:R-:W-:-:S05]  /*0100*/  IMAD.U32 R2, RZ, RZ, UR4 ;  /* 0x00000004ff027e24 */ /* 0x000fca000f8e00ff */
[----:B------:R0:W-:Y:S07]  /*0110*/  STL [R1+0x2d4], R2 ;  /* 0x0002d40201007387 */ /* 0x0001ee0000100800 */
        /* <DEDUP_REMOVED lines=17> */
[----:B-1----:R-:W-:Y:S01]  /*0230*/  NOP ;  /* 0x0000000000007918 */ /* 0x002fe20000000000 */
.L_x_4156:
[----:B------:R-:W-:Y:S05]  /*0240*/  BSYNC B0 ;  /* 0x0000000000007941 */ /* 0x000fea0003800000 */
.L_x_4155:
[----:B------:R-:W-:Y:S01]  /*0250*/  VOTEU.ANY UP0, P0 ;  /* 0x00000000003f7886 */ /* 0x000fe20000000100 */
[----:B------:R-:W1:Y:S01]  /*0260*/  SHFL.IDX PT, R3, R3, RZ, 0x1f ;  /* 0x00001fff03037589 */ /* 0x000e6200000e0000 */
[----:B------:R-:W-:Y:S01]  /*0270*/  UMOV UR4, 0x1 ;  /* 0x0000000100047882 */ /* 0x000fe20000000000 */
[----:B------:R-:W-:Y:S01]  /*0280*/  UMOV UR7, 0x100 ;  /* 0x0000010000077882 */ /* 0x000fe20000000000 */
[----:B------:R-:W-:Y:S01]  /*0290*/  VOTEU.ANY UP1, P0 ;  /* 0x00000000003f7886 */ /* 0x000fe20000020100 */
[----:B------:R-:W2:Y:S01]  /*02a0*/  @UP0 S2UR UR8, SR_CgaCtaId ;  /* 0x00000000000809c3 */ /* 0x000ea20000008800 */
[----:B0-----:R-:W0:Y:S01]  /*02b0*/  SHFL.IDX PT, R2, R0, RZ, 0x1f ;  /* 0x00001fff00027589 */ /* 0x001e2200000e0000 */
[----:B------:R-:W-:Y:S01]  /*02c0*/  @UP0 UMOV UR6, 0x400 ;  /* 0x0000040000060882 */ /* 0x000fe20000000000 */
[----:B------:R-:W-:-:S04]  /*02d0*/  @UP0 UIADD3 UR4, -UR4, 0x100000, URZ ;  /* 0x0010000004040890 */ /* 0x000fc8000fffe13f */
[----:B------:R-:W-:Y:S02]  /*02e0*/  @UP0 USHF.L.U32 UR5, UR4, 0xb, URZ ;  /* 0x0000000b04050899 */ /* 0x000fe4000800063f */
[----:B------:R-:W-:Y:S01]  /*02f0*/  @UP0 USHF.L.U32 UR4, UR4, 0x1, URZ ;  /* 0x0000000104040899 */ /* 0x000fe2000800063f */
[----:B------:R-:W-:Y:S01]  /*0300*/  VOTEU.ANY UP2, P0 ;  /* 0x00000000003f7886 */ /* 0x000fe20000040100 */
[----:B-1----:R-:W-:Y:S01]  /*0310*/  R2UR UR9, R3 ;  /* 0x00000000030972ca */ /* 0x002fe200000e0000 */
[----:B--2---:R-:W-:Y:S01]  /*0320*/  @UP0 ULEA UR8, UR8, UR6, 0x18 ;  /* 0x0000000608080291 */ /* 0x004fe2000f8ec03f */
[----:B0-----:R-:W-:Y:S01]  /*0330*/  ISETP.NE.AND P1, PT, R2, RZ, PT ;  /* 0x000000ff0200720c */ /* 0x001fe20003f25270 */
        /* <DEDUP_REMOVED lines=26> */
.L_x_4157:
        /* <DEDUP_REMOVED lines=22> */
.L_x_4158:
        /* <DEDUP_REMOVED lines=18> */
.L_x_4159:
        /* <DEDUP_REMOVED lines=22> */
.L_x_4160:
        /* <DEDUP_REMOVED lines=22> */
.L_x_4161:
[----:B0-----:R-:W-:Y:S01]  /*0a20*/  UMOV UR4, 0x1 ;  /* 0x0000000100047882 */ /* 0x001fe20000000000 */
[----:B------:R-:W-:Y:S01]  /*0a30*/  PLOP3.LUT P0, PT, PT, PT, UP0, 0x80, 0x0 ;  /* 0x000000000000781c */ /* 0x000fe20003f0f008 */
[----:B------:R-:W-:Y:S01]  /*0a40*/  USEL UR4, UR4, 0x2, !UP0 ;  /* 0x0000000204047887 */ /* 0x000fe2000c000000 */
[----:B------:R-:W-:Y:S01]  /*0a50*/  NOP ;  /* 0x0000000000007918 */ /* 0x000fe20000000000 */
[----:B------:R-:W-:-:S04]  /*0a60*/  ULDC.64 UR60, c[0x0][0x208] ;  /* 0x00008200003c7ab9 */ /* 0x000fc80000000a00 */
[----:B------:R-:W-:-:S05]  /*0a70*/  IMAD.U32 R2, RZ, RZ, UR4 ;  /* 0x00000004ff027e24 */ /* 0x000fca000f8e00ff */
[----:B------:R0:W-:Y:S01]  /*0a80*/  STL [R1+0x2fc], R2 ;  /* 0x0002fc0201007387 */ /* 0x0001e20000100800 */
[----:B-12-4-:R-:W-:Y:S06]  /*0a90*/  BAR.SYNC.DEFER_BLOCKING 0x0 ;  /* 0x0000000000007b1d */ /* 0x016fec0000010000 */
[----:B------:R-:W-:Y:S05]  /*0aa0*/  @!P0 BRA `(.L_x_4162) ;  /* 0x000001ac00b88947 */ /* 0x000fea0003800000 */
.L_x_4163:
[----:B------:R-:W-:-:S08]  /*0ab0*/  NOP ;  /* 0x0000000000007918 */ /* 0x000fd00000000000 */
[----:B------:R-:W1:Y:S02]  /*0ac0*/  USETMAXREG.TRY_ALLOC.CTAPOOL UP0, 0xf0 ;  /* 0x000000f0000079c8 */ /* 0x000e640008000600 */
[----:B-1----:R-:W-:-:S13]  /*0ad0*/  PLOP3.LUT P0, PT, PT, PT, UP0, 0x80, 0x0 ;  /* 0x000000000000781c */ /* 0x002fda0003f0f008 */
[----:B------:R-:W-:Y:S05]  /*0ae0*/  @!P0 BRA `(.L_x_4163) ;  /* 0xfffffffc00f08947 */ /* 0x000fea000383ffff */
[----:B------:R-:W1:Y:S08]  /*0af0*/  S2UR UR4, SR_CgaCtaId ;  /* 0x00000000000479c3 */ /* 0x000e700000008800 */
[----:B------:R-:W-:Y:S06]  /*0b00*/  BAR.ARV 0x8, 0x120 ;  /* 0x0204800000007b1d */ /* 0x000fec0000002000 */
[----:B------:R-:W-:-:S02]  /*0b10*/  UMOV UR37, 0x400 ;  /* 0x0000040000257882 */ /* 0x000fc40000000000 */
[----:B------:R-:W-:Y:S06]  /*0b20*/  BAR.SYNC.DEFER_BLOCKING 0x5, 0x120 ;  /* 0x0144800000007b1d */ /* 0x000fec0000010000 */
[----:B------:R-:W-:Y:S04]  /*0b30*/  STL.64 [R1+0x2b8], RZ ;  /* 0x0002b8ff01007387 */ /* 0x000fe80000100a00 */
[----:B------:R-:W-:Y:S01]  /*0b40*/  STL [R1+0x2c0], RZ ;  /* 0x0002c0ff01007387 */ /* 0x000fe20000100800 */
[----:B-1----:R-:W-:-:S03]  /*0b50*/  ULEA UR37, UR4, UR37, 0x18 ;  /* 0x0000002504257291 */ /* 0x002fc6000f8ec03f */
[----:B------:R-:W-:-:S06]  /*0b60*/  ULDC UR4, c[0x0][0xc14] ;  /* 0x0003050000047ab9 */ /* 0x000fcc0000000800 */
[----:B------:R-:W1:Y:S01]  /*0b70*/  LDS.128 R192, [UR37+0x308d0] ;  /* 0x0308d025ffc07984 */ /* 0x000e620008000c00 */
[----:B------:R-:W-:Y:S06]  /*0b80*/  BAR.ARV 0x4, 0x120 ;  /* 0x0104800000007b1d */ /* 0x000fec0000002000 */
[----:B-1----:R-:W-:-:S13]  /*0b90*/  ISETP.GE.AND P0, PT, R195, UR4, PT ;  /* 0x00000004c3007c0c */ /* 0x002fda000bf06270 */
[----:B------:R-:W-:Y:S05]  /*0ba0*/  @P0 EXIT ;  /* 0x000000000000094d */ /* 0x000fea0003800000 */
[----:B------:R-:W2:Y:S04]  /*0bb0*/  LDL R3, [R1+0x2d0] ;  /* 0x0002d00001037983 */ /* 0x000ea80000100800 */
[----:B0-----:R-:W3:Y:S01]  /*0bc0*/  LDL R2, [R1+0x2fc] ;  /* 0x0002fc0001027983 */ /* 0x001ee20000100800 */
[----:B------:R-:W-:Y:S01]  /*0bd0*/  R2UR UR38, R194 ;  /* 0x00000000c22672ca */ /* 0x000fe200000e0000 */
[----:B------:R-:W-:Y:S01]  /*0be0*/  IMAD.MOV.U32 R201, RZ, RZ, RZ ;  /* 0x000000ffffc97224 */ /* 0x000fe200078e00ff */
[----:B------:R-:W-:Y:S01]  /*0bf0*/  UMOV UR39, URZ ;  /* 0x0000003f00277c82 */ /* 0x000fe20008000000 */
[----:B------:R-:W0:Y:S01]  /*0c00*/  S2R R0, SR_TID.X ;  /* 0x0000000000007919 */ /* 0x000e220000002100 */
[----:B------:R-:W-:Y:S01]  /*0c10*/  IMAD.MOV.U32 R23, RZ, RZ, RZ ;  /* 0x000000ffff177224 */ /* 0x000fe200078e00ff */
[----:B------:R-:W-:Y:S01]  /*0c20*/  UMOV UR36, URZ ;  /* 0x0000003f00247c82 */ /* 0x000fe20008000000 */
[----:B------:R-:W-:-:S02]  /*0c30*/  IMAD.MOV.U32 R197, RZ, RZ, RZ ;  /* 0x000000ffffc57224 */ /* 0x000fc400078e00ff */
[----:B0-----:R-:W-:Y:S01]  /*0c40*/  VIADD R204, R0, 0xffffff80 ;  /* 0xffffff8000cc7836 */ /* 0x001fe20000000000 */
[----:B--2---:R-:W-:-:S04]  /*0c50*/  R2UR UR5, R3 ;  /* 0x00000000030572ca */ /* 0x004fc800000e0000 */
[----:B------:R-:W-:Y:S02]  /*0c60*/  SHF.R.S32.HI R3, RZ, 0x1f, R204 ;  /* 0x0000001fff037819 */ /* 0x000fe400000114cc */
[----:B---3--:R-:W-:Y:S02]  /*0c70*/  R2UR UR4, R2 ;  /* 0x00000000020472ca */ /* 0x008fe400000e0000 */
[CC--:B------:R-:W-:Y:S02]  /*0c80*/  LEA.HI R0, R3.reuse, R204.reuse, RZ, 0x4 ;  /* 0x000000cc03007211 */ /* 0x0c0fe400078f20ff */
[----:B------:R-:W-:Y:S02]  /*0c90*/  LEA.HI R219, R3, R204, RZ, 0x5 ;  /* 0x000000cc03db7211 */ /* 0x000fe400078f28ff */
[----:B------:R-:W-:Y:S02]  /*0ca0*/  SHF.R.S32.HI R9, RZ, 0x4, R0 ;  /* 0x00000004ff097819 */ /* 0x000fe40000011400 */
[C---:B------:R-:W-:Y:S01]  /*0cb0*/  LOP3.LUT R7, R0.reuse, 0x3fffff0, RZ, 0xc0, !PT ;  /* 0x03fffff000077812 */ /* 0x040fe200078ec0ff */
[----:B------:R-:W-:Y:S01]  /*0cc0*/  UIADD3 UR5, UR5, 0x2b8, URZ ;  /* 0x000002b805057890 */ /* 0x000fe2000fffe03f */
[----:B------:R-:W-:-:S02]  /*0cd0*/  LEA.HI R2, R0, R9, RZ, 0x1 ;  /* 0x0000000900027211 */ /* 0x000fc400078f08ff */
[----:B------:R-:W-:Y:S01]  /*0ce0*/  SHF.R.S32.HI R219, RZ, 0x5, R219 ;  /* 0x00000005ffdb7819 */ /* 0x000fe200000114db */
[----:B------:R-:W-:Y:S01]  /*0cf0*/  IMAD.IADD R0, R204, 0x1, -R7 ;  /* 0x00000001cc007824 */ /* 0x000fe200078e0a07 */
[----:B------:R-:W-:Y:S01]  /*0d00*/  LOP3.LUT R2, R2, 0x1ffffffe, RZ, 0xc0, !PT ;  /* 0x1ffffffe02027812 */ /* 0x000fe200078ec0ff */
[----:B------:R-:W-:Y:S01]  /*0d10*/  ULOP3.LUT UR4, UR4, 0x1, URZ, 0xfc, !UPT ;  /* 0x0000000104047892 */ /* 0x000fe2000f8efc3f */
[-C--:B------:R-:W-:Y:S01]  /*0d20*/  LEA.HI R5, R3, R204.reuse, RZ, 0x7 ;  /* 0x000000cc03057211 */ /* 0x080fe200078f38ff */
[----:B------:R-:W-:Y:S01]  /*0d30*/  IMAD R7, R219, 0x10, R0 ;  /* 0x00000010db077824 */ /* 0x000fe200078e0200 */
[----:B------:R-:W-:Y:S01]  /*0d40*/  LEA.HI R0, R3, R204, RZ, 0x2 ;  /* 0x000000cc03007211 */ /* 0x000fe200078f10ff */
[----:B------:R-:W-:Y:S01]  /*0d50*/  IMAD.IADD R2, R9, 0x1, -R2 ;  /* 0x0000000109027824 */ /* 0x000fe200078e0a02 */
[----:B------:R-:W-:Y:S01]  /*0d60*/  LOP3.LUT R235, R5, 0xffffff80, RZ, 0xc0, !PT ;  /* 0xffffff8005eb7812 */ /* 0x000fe200078ec0ff */
[----:B------:R-:W-:Y:S01]  /*0d70*/  IMAD.U32 R213, RZ, RZ, UR4 ;  /* 0x00000004ffd57e24 */ /* 0x000fe2000f8e00ff */
[----:B------:R-:W-:Y:S01]  /*0d80*/  SHF.R.S32.HI R9, RZ, 0x1f, R0 ;  /* 0x0000001fff097819 */ /* 0x000fe20000011400 */
[----:B------:R-:W-:Y:S01]  /*0d90*/  IMAD R237, R7, 0x8, R2 ;  /* 0x0000000807ed7824 */ /* 0x000fe200078e0202 */
[----:B------:R-:W-:Y:S01]  /*0da0*/  LOP3.LUT R7, R0, 0xfffffffc, RZ, 0xc0, !PT ;  /* 0xfffffffc00077812 */ /* 0x000fe200078ec0ff */
[C---:B------:R-:W-:Y:S01]  /*0db0*/  IMAD.IADD R235, R204.reuse, 0x1, -R235 ;  /* 0x00000001cceb7824 */ /* 0x040fe200078e0aeb */
[----:B------:R-:W-:Y:S01]  /*0dc0*/  SHF.R.S32.HI R18, RZ, 0x2, R0 ;  /* 0x00000002ff127819 */ /* 0x000fe20000011400 */
[----:B------:R-:W-:Y:S01]  /*0dd0*/  UIADD3 UR4, UR37, 0x12400, URZ ;  /* 0x0001240025047890 */ /* 0x000fe2000fffe03f */
[----:B------:R-:W-:Y:S01]  /*0de0*/  SHF.R.S32.HI R236, RZ, 0x7, R5 ;  /* 0x00000007ffec7819 */ /* 0x000fe20000011405 */
[----:B------:R-:W-:Y:S01]  /*0df0*/  IMAD.IADD R222, R204, 0x1, -R7 ;  /* 0x00000001ccde7824 */ /* 0x000fe200078e0a07 */
[----:B------:R-:W-:Y:S01]  /*0e00*/  SHF.R.S32.HI R4, RZ, 0x1f, R235 ;  /* 0x0000001fff047819 */ /* 0x000fe200000114eb */
[----:B------:R-:W-:Y:S01]  /*0e10*/  VIADD R212, R18, 0x40 ;  /* 0x0000004012d47836 */ /* 0x000fe20000000000 */
[----:B------:R-:W-:Y:S01]  /*0e20*/  LEA.HI R9, R9, R18, RZ, 0x3 ;  /* 0x0000001209097211 */ /* 0x000fe200078f18ff */
[----:B------:R-:W-:Y:S01]  /*0e30*/  IMAD.SHL.U32 R19, R222, 0x8, RZ ;  /* 0x00000008de137824 */ /* 0x000fe200078e00ff */
[-C--:B------:R-:W-:Y:S01]  /*0e40*/  LEA.HI R6, R4, R235.reuse, RZ, 0x2 ;  /* 0x000000eb04067211 */ /* 0x080fe200078f10ff */
[----:B------:R-:W-:Y:S01]  /*0e50*/  IMAD.SHL.U32 R223, R212, 0x40, RZ ;  /* 0x00000040d4df7824 */ /* 0x000fe200078e00ff */
[----:B------:R-:W-:Y:S01]  /*0e60*/  LOP3.LUT R9, R9, 0xfffffff8, RZ, 0xc0, !PT ;  /* 0xfffffff809097812 */ /* 0x000fe200078ec0ff */
[C---:B------:R-:W-:Y:S01]  /*0e70*/  VIADD R202, R19.reuse, 0x40 ;  /* 0x0000004013ca7836 */ /* 0x040fe20000000000 */
[--C-:B------:R-:W-:Y:S01]  /*0e80*/  SHF.R.S32.HI R8, RZ, 0x2, R6.reuse ;  /* 0x00000002ff087819 */ /* 0x100fe20000011406 */
[----:B------:R-:W-:Y:S01]  /*0e90*/  VIADD R203, R19, 0x20 ;  /* 0x0000002013cb7836 */ /* 0x000fe20000000000 */
[----:B------:R-:W-:Y:S01]  /*0ea0*/  SHF.R.S32.HI R11, RZ, 0x1f, R6 ;  /* 0x0000001fff0b7819 */ /* 0x000fe20000011406 */
[----:B------:R-:W-:Y:S01]  /*0eb0*/  IMAD.IADD R227, R18, 0x1, -R9 ;  /* 0x0000000112e37824 */ /* 0x000fe200078e0a09 */
[----:B------:R-:W-:Y:S01]  /*0ec0*/  SHF.R.S32.HI R7, RZ, 0x1f, R212 ;  /* 0x0000001fff077819 */ /* 0x000fe200000114d4 */
[----:B------:R-:W-:Y:S01]  /*0ed0*/  IMAD.U32 R214, RZ, RZ, UR5 ;  /* 0x00000005ffd67e24 */ /* 0x000fe2000f8e00ff */
[----:B------:R-:W-:Y:S01]  /*0ee0*/  LEA.HI R11, R11, R8, RZ, 0x3 ;  /* 0x000000080b0b7211 */ /* 0x000fe200078f18ff */
[----:B------:R-:W-:Y:S01]  /*0ef0*/  IMAD.SHL.U32 R218, R227, 0x40, RZ ;  /* 0x00000040e3da7824 */ /* 0x000fe200078e00ff */
[----:B------:R-:W-:Y:S01]  /*0f00*/  SHF.R.S32.HI R9, RZ, 0x1f, R202 ;  /* 0x0000001fff097819 */ /* 0x000fe200000114ca */
[----:B------:R-:W-:Y:S01]  /*0f10*/  UMOV UR5, URZ ;  /* 0x0000003f00057c82 */ /* 0x000fe20008000000 */
[----:B------:R-:W-:Y:S01]  /*0f20*/  SHF.R.S32.HI R0, RZ, 0x1f, R203 ;  /* 0x0000001fff007819 */ /* 0x000fe200000114cb */
[----:B------:R-:W-:Y:S01]  /*0f30*/  IMAD.U32 R221, RZ, RZ, UR5 ;  /* 0x00000005ffdd7e24 */ /* 0x000fe2000f8e00ff */
[----:B------:R-:W-:Y:S01]  /*0f40*/  LOP3.LUT R11, R11, 0xfffffff8, RZ, 0xc0, !PT ;  /* 0xfffffff80b0b7812 */ /* 0x000fe200078ec0ff */
[----:B------:R-:W-:Y:S01]  /*0f50*/  IMAD.U32 R234, RZ, RZ, UR4 ;  /* 0x00000004ffea7e24 */ /* 0x000fe2000f8e00ff */
[----:B------:R-:W-:Y:S01]  /*0f60*/  LEA.HI R4, R4, R235, RZ, 0x5 ;  /* 0x000000eb04047211 */ /* 0x000fe200078f28ff */
[----:B------:R-:W-:Y:S01]  /*0f70*/  IMAD.SHL.U32 R198, R222, 0x4, RZ ;  /* 0x00000004dec67824 */ /* 0x000fe200078e00ff */
[----:B------:R-:W-:Y:S01]  /*0f80*/  LEA.HI R7, R7, R212, RZ, 0x3 ;  /* 0x000000d407077211 */ /* 0x000fe200078f18ff */
[----:B------:R-:W-:Y:S01]  /*0f90*/  IMAD.IADD R11, R8, 0x1, -R11 ;  /* 0x00000001080b7824 */ /* 0x000fe200078e0a0b */
[-C--:B------:R-:W-:Y:S01]  /*0fa0*/  LEA.HI R2, R9, R202.reuse, RZ, 0x6 ;  /* 0x000000ca09027211 */ /* 0x080fe200078f30ff */
[----:B------:R-:W-:Y:S01]  /*0fb0*/  IMAD.SHL.U32 R237, R237, 0x8, RZ ;  /* 0x00000008eded7824 */ /* 0x000fe200078e00ff */
[----:B------:R-:W-:Y:S01]  /*0fc0*/  LOP3.LUT R223, R223, 0x1c0, RZ, 0xc0, !PT ;  /* 0x000001c0dfdf7812 */ /* 0x000fe200078ec0ff */
[----:B------:R-:W-:Y:S01]  /*0fd0*/  IMAD.SHL.U32 R7, R7, 0x40, RZ ;  /* 0x0000004007077824 */ /* 0x000fe200078e00ff */
[----:B------:R-:W-:Y:S01]  /*0fe0*/  LEA.HI R9, R9, R202, RZ, 0x3 ;  /* 0x000000ca09097211 */ /* 0x000fe200078f18ff */
[----:B------:R-:W-:Y:S01]  /*0ff0*/  IMAD.SHL.U32 R2, R2, 0x80, RZ ;  /* 0x0000008002027824 */ /* 0x000fe200078e00ff */
[----:B------:R-:W-:-:S02]  /*1000*/  LEA.HI R226, R0, R203, RZ, 0x3 ;  /* 0x000000cb00e27211 */ /* 0x000fc400078f18ff */
[----:B------:R-:W-:Y:S02]  /*1010*/  SHF.R.S32.HI R4, RZ, 0x5, R4 ;  /* 0x00000005ff047819 */ /* 0x000fe40000011404 */
[----:B------:R-:W-:Y:S02]  /*1020*/  LEA.HI R0, R0, R203, RZ, 0x6 ;  /* 0x000000cb00007211 */ /* 0x000fe400078f30ff */
[----:B------:R-:W-:Y:S01]  /*1030*/  LEA.HI R5, R5, R236, RZ, 0x1 ;  /* 0x000000ec05057211 */ /* 0x000fe200078f08ff */
[----:B------:R-:W-:Y:S01]  /*1040*/  IMAD R4, R4, 0x10, R11 ;  /* 0x0000001004047824 */ /* 0x000fe200078e020b */
[----:B------:R-:W-:Y:S01]  /*1050*/  SHF.R.U32.HI R224, RZ, 0x3, R223 ;  /* 0x00000003ffe07819 */ /* 0x000fe200000116df */
[----:B------:R-:W-:Y:S01]  /*1060*/  IMAD.SHL.U32 R0, R0, 0x80, RZ ;  /* 0x0000008000007824 */ /* 0x000fe200078e00ff */
[----:B------:R-:W-:Y:S02]  /*1070*/  LOP3.LUT R218, R218, 0x1c0, RZ, 0xc0, !PT ;  /* 0x000001c0dada7812 */ /* 0x000fe400078ec0ff */
[----:B------:R-:W-:-:S02]  /*1080*/  LOP3.LUT R15, R223, 0x38, R9, 0xf8, !PT ;  /* 0x00000038df0f7812 */ /* 0x000fc400078ef809 */
[----:B------:R-:W-:Y:S02]  /*1090*/  LOP3.LUT R5, R5, 0x3fffffe, RZ, 0xc0, !PT ;  /* 0x03fffffe05057812 */ /* 0x000fe400078ec0ff */
[----:B------:R-:W-:Y:S02]  /*10a0*/  LOP3.LUT R225, R7, 0xfffffe00, RZ, 0xc0, !PT ;  /* 0xfffffe0007e17812 */ /* 0x000fe400078ec0ff */
[----:B------:R-:W-:Y:S01]  /*10b0*/  SHF.R.U32.HI R220, RZ, 0x3, R218 ;  /* 0x00000003ffdc7819 */ /* 0x000fe200000116da */
[----:B------:R-:W-:Y:S01]  /*10c0*/  IMAD.IADD R5, R236, 0x1, -R5 ;  /* 0x00000001ec057824 */ /* 0x000fe200078e0a05 */
[----:B------:R-:W-:Y:S02]  /*10d0*/  LOP3.LUT R13, R223, 0x38, R226, 0xf8, !PT ;  /* 0x00000038df0d7812 */ /* 0x000fe400078ef8e2 */
[----:B------:R-:W-:Y:S01]  /*10e0*/  LOP3.LUT R11, R218, 0x38, R9, 0xf8, !PT ;  /* 0x00000038da0b7812 */ /* 0x000fe200078ef809 */
[----:B------:R-:W-:Y:S01]  /*10f0*/  IMAD R209, R5, 0x40, R4 ;  /* 0x0000004005d17824 */ /* 0x000fe200078e0204 */
[----:B------:R-:W-:-:S02]  /*1100*/  LOP3.LUT R2, R2, 0xffffe000, RZ, 0xc0, !PT ;  /* 0xffffe00002027812 */ /* 0x000fc400078ec0ff */
[-C--:B------:R-:W-:Y:S02]  /*1110*/  LOP3.LUT R15, R15, R224.reuse, RZ, 0x3c, !PT ;  /* 0x000000e00f0f7212 */ /* 0x080fe400078e3cff */
[----:B------:R-:W-:Y:S02]  /*1120*/  LOP3.LUT R7, R218, 0x38, R226, 0xf8, !PT ;  /* 0x00000038da077812 */ /* 0x000fe400078ef8e2 */
[----:B------:R-:W-:Y:S02]  /*1130*/  LOP3.LUT R0, R0, 0xffffe000, RZ, 0xc0, !PT ;  /* 0xffffe00000007812 */ /* 0x000fe400078ec0ff */
[----:B------:R-:W-:Y:S02]  /*1140*/  LOP3.LUT R13, R13, R224, RZ, 0x3c, !PT ;  /* 0x000000e00d0d7212 */ /* 0x000fe400078e3cff */
[----:B------:R-:W-:Y:S02]  /*1150*/  LOP3.LUT R11, R11, R220, RZ, 0x3c, !PT ;  /* 0x000000dc0b0b7212 */ /* 0x000fe400078e3cff */
[----:B------:R-:W-:Y:S01]  /*1160*/  IADD3 R15, R15, R2, R225 ;  /* 0x000000020f0f7210 */ /* 0x000fe20007ffe0e1 */
[----:B------:R-:W-:Y:S01]  /*1170*/  IMAD R2, R219, 0x200, R2 ;  /* 0x00000200db027824 */ /* 0x000fe200078e0202 */
[----:B------:R-:W-:-:S02]  /*1180*/  LEA.HI R3, R3, R204, RZ, 0x3 ;  /* 0x000000cc03037211 */ /* 0x000fc400078f18ff */
[----:B------:R-:W-:Y:S01]  /*1190*/  LOP3.LUT R7, R7, R220, RZ, 0x3c, !PT ;  /* 0x000000dc07077212 */ /* 0x000fe200078e3cff */
[----:B------:R-:W-:Y:S01]  /*11a0*/  IMAD.IADD R11, R2, 0x1, R11 ;  /* 0x00000001020b7824 */ /* 0x000fe200078e020b */
[----:B------:R-:W-:Y:S01]  /*11b0*/  IADD3 R13, R13, R0, R225 ;  /* 0x000000000d0d7210 */ /* 0x000fe20007ffe0e1 */
[----:B------:R-:W-:Y:S01]  /*11c0*/  IMAD R0, R219, 0x200, R0 ;  /* 0x00000200db007824 */ /* 0x000fe200078e0200 */
[----:B------:R-:W-:Y:S02]  /*11d0*/  LOP3.LUT R5, R3, 0x1ffffff8, RZ, 0xc0, !PT ;  /* 0x1ffffff803057812 */ /* 0x000fe400078ec0ff */
[----:B------:R-:W-:Y:S01]  /*11e0*/  LOP3.LUT R2, R223, 0x38, R19, 0xf8, !PT ;  /* 0x00000038df027812 */ /* 0x000fe200078ef813 */
[----:B------:R-:W-:Y:S01]  /*11f0*/  IMAD.IADD R0, R0, 0x1, R7 ;  /* 0x0000000100007824 */ /* 0x000fe200078e0207 */
[----:B------:R-:W-:Y:S01]  /*1200*/  LOP3.LUT R200, R6, 0x7ffffffc, RZ, 0xc0, !PT ;  /* 0x7ffffffc06c87812 */ /* 0x000fe200078ec0ff */
[----:B------:R-:W-:Y:S01]  /*1210*/  IMAD.IADD R5, R204, 0x1, -R5 ;  /* 0x00000001cc057824 */ /* 0x000fe200078e0a05 */
[----:B------:R-:W-:-:S02]  /*1220*/  LOP3.LUT R2, R225, R2, R224, 0xf6, !PT ;  /* 0x00000002e1027212 */ /* 0x000fc400078ef6e0 */
[----:B------:R-:W-:Y:S01]  /*1230*/  SHF.R.S32.HI R210, RZ, 0x3, R3 ;  /* 0x00000003ffd27819 */ /* 0x000fe20000011403 */
[----:B------:R-:W-:Y:S01]  /*1240*/  IMAD.SHL.U32 R208, R5, 0x8, RZ ;  /* 0x0000000805d07824 */ /* 0x000fe200078e00ff */
[----:B------:R-:W-:Y:S01]  /*1250*/  SHF.R.S32.HI R226, RZ, 0x3, R226 ;  /* 0x00000003ffe27819 */ /* 0x000fe200000114e2 */
[----:B------:R-:W-:Y:S01]  /*1260*/  IMAD.IADD R200, R235, 0x1, -R200 ;  /* 0x00000001ebc87824 */ /* 0x000fe200078e0ac8 */
[----:B------:R-:W-:Y:S02]  /*1270*/  SHF.R.S32.HI R231, RZ, 0x3, R9 ;  /* 0x00000003ffe77819 */ /* 0x000fe40000011409 */
[----:B------:R-:W-:Y:S02]  /*1280*/  LEA R232, R2, UR4, 0x1 ;  /* 0x0000000402e87c11 */ /* 0x000fe4000f8e08ff */
[----:B------:R-:W-:Y:S02]  /*1290*/  LEA R229, R13, UR4, 0x1 ;  /* 0x000000040de57c11 */ /* 0x000fe4000f8e08ff */
[----:B------:R-:W-:-:S02]  /*12a0*/  LEA R228, R15, UR4, 0x1 ;  /* 0x000000040fe47c11 */ /* 0x000fc4000f8e08ff */
[----:B------:R-:W-:Y:S02]  /*12b0*/  LEA R233, R0, UR4, 0x1 ;  /* 0x0000000400e97c11 */ /* 0x000fe4000f8e08ff */
[----:B------:R-:W-:-:S07]  /*12c0*/  LEA R230, R11, UR4, 0x1 ;  /* 0x000000040be67c11 */ /* 0x000fce000f8e08ff */
.L_x_4346:
[----:B012345:R-:W0:Y:S01]  /*12d0*/  LDC.64 R4, c[0x0][0xa18] ;  /* 0x00028600ff047b82 */ /* 0x03fe220000000a00 */
[----:B------:R-:W-:Y:S01]  /*12e0*/  ULDC.64 UR4, c[0x0][0xa08] ;  /* 0x0002820000047ab9 */ /* 0x000fe20000000a00 */
[----:B------:R-:W-:Y:S01]  /*12f0*/  IMAD.MOV.U32 R30, RZ, RZ, RZ ;  /* 0x000000ffff1e7224 */ /* 0x000fe200078e00ff */
[----:B------:R-:W-:Y:S01]  /*1300*/  ISETP.NE.U32.AND P0, PT, RZ, UR4, PT ;  /* 0x00000004ff007c0c */ /* 0x000fe2000bf05070 */
[----:B------:R-:W-:-:S03]  /*1310*/  IMAD.MOV.U32 R14, RZ, RZ, RZ ;  /* 0x000000ffff0e7224 */ /* 0x000fc600078e00ff */
[----:B------:R-:W-:Y:S01]  /*1320*/  ISETP.NE.AND.EX P0, PT, RZ, UR5, PT, P0 ;  /* 0x00000005ff007c0c */ /* 0x000fe2000bf05300 */
[----:B------:R-:W1:Y:S01]  /*1330*/  LDC R22, c[0x0][0x288] ;  /* 0x0000a200ff167b82 */ /* 0x000e620000000800 */
[----:B------:R-:W-:-:S07]  /*1340*/  ULDC.64 UR4, c[0x0][0xa20] ;  /* 0x0002880000047ab9 */ /* 0x000fce0000000a00 */
[----:B------:R-:W2:Y:S01]  /*1350*/  LDC.64 R2, c[0x0][0xa28] ;  /* 0x00028a00ff027b82 */ /* 0x000ea20000000a00 */
[----:B0-----:R-:W-:-:S07]  /*1360*/  ISETP.NE.U32.AND P1, PT, R4, RZ, PT ;  /* 0x000000ff0400720c */ /* 0x001fce0003f25070 */
[----:B------:R-:W0:Y:S01]  /*1370*/  LDC R0, c[0x0][0x404] ;  /* 0x00010100ff007b82 */ /* 0x000e220000000800 */
[----:B------:R-:W-:-:S07]  /*1380*/  ISETP.NE.AND.EX P1, PT, R5, RZ, PT, P1 ;  /* 0x000000ff0500720c */ /* 0x000fce0003f25310 */
[----:B------:R-:W3:Y:S01]  /*1390*/  LDC.64 R4, c[0x0][0xa08] ;  /* 0x00028200ff047b82 */ /* 0x000ee20000000a00 */
[----:B--2---:R-:W-:-:S07]  /*13a0*/  ISETP.NE.U32.AND P2, PT, R2, RZ, PT ;  /* 0x000000ff0200720c */ /* 0x004fce0003f45070 */
[----:B------:R-:W2:Y:S01]  /*13b0*/  @P1 LDC.64 R6, c[0x0][0xa18] ;  /* 0x00028600ff061b82 */ /* 0x000ea20000000a00 */
[----:B------:R-:W-:-:S07]  /*13c0*/  ISETP.NE.AND.EX P2, PT, R3, RZ, PT, P2 ;  /* 0x000000ff0300720c */ /* 0x000fce0003f45320 */
[----:B------:R-:W4:Y:S01]  /*13d0*/  LDC R27, c[0x0][0x2e0] ;  /* 0x0000b800ff1b7b82 */ /* 0x000f220000000800 */
[----:B---3--:R-:W-:-:S07]  /*13e0*/  IMAD.WIDE R8, R195, 0x4, R4 ;  /* 0x00000004c3087825 */ /* 0x008fce00078e0204 */
[----:B------:R-:W3:Y:S01]  /*13f0*/  @P2 LDC.64 R2, c[0x0][0xa28] ;  /* 0x00028a00ff022b82 */ /* 0x000ee20000000a00 */
[----:B------:R0:W5:Y:S01]  /*1400*/  @P0 LDG.E R30, desc[UR60][R8.64] ;  /* 0x0000003c081e0981 */ /* 0x000162000c1e1900 */
[----:B--2---:R-:W-:-:S06]  /*1410*/  @P1 IMAD.WIDE R4, R195, 0x4, R6 ;  /* 0x00000004c3041825 */ /* 0x004fcc00078e0206 */
[----:B------:R-:W2:Y:S01]  /*1420*/  LDC.64 R6, c[0x0][0x3f8] ;  /* 0x0000fe00ff067b82 */ /* 0x000ea20000000a00 */
[----:B-1----:R1:W5:Y:S07]  /*1430*/  @P1 LDG.E R22, desc[UR60][R4.64] ;  /* 0x0000003c04161981 */ /* 0x00236e000c1e1900 */
[----:B------:R-:W0:Y:S01]  /*1440*/  LDC R205, c[0x0][0x338] ;  /* 0x0000ce00ffcd7b82 */ /* 0x000e220000000800 */
[----:B---3--:R-:W-:-:S05]  /*1450*/  @P2 IMAD.WIDE R2, R195, 0x4, R2 ;  /* 0x00000004c3022825 */ /* 0x008fca00078e0202 */
[----:B------:R1:W5:Y:S01]  /*1460*/  @P2 LDG.E R14, desc[UR60][R2.64] ;  /* 0x0000003c020e2981 */ /* 0x000362000c1e1900 */
[----:B--2---:R-:W-:Y:S02]  /*1470*/  ISETP.NE.U32.AND P2, PT, R6, RZ, PT ;  /* 0x000000ff0600720c */ /* 0x004fe40003f45070 */
[----:B------:R-:W-:Y:S02]  /*1480*/  ISETP.NE.U32.AND P3, PT, RZ, UR4, PT ;  /* 0x00000004ff007c0c */ /* 0x000fe4000bf65070 */
[----:B------:R-:W-:Y:S02]  /*1490*/  ISETP.NE.AND.EX P2, PT, R7, RZ, PT, P2 ;  /* 0x000000ff0700720c */ /* 0x000fe40003f45320 */
[----:B------:R-:W-:Y:S02]  /*14a0*/  ISETP.NE.AND.EX P3, PT, RZ, UR5, PT, P3 ;  /* 0x00000005ff007c0c */ /* 0x000fe4000bf65330 */
[----:B0-----:R-:W-:-:S05]  /*14b0*/  SEL R0, R0, 0x1, P2 ;  /* 0x0000000100007807 */ /* 0x001fca0001000000 */
[----:B----4-:R-:W-:Y:S01]  /*14c0*/  IMAD R27, R0, R27, RZ ;  /* 0x0000001b001b7224 */ /* 0x010fe200078e02ff */
[----:B-1----:R-:W-:Y:S06]  /*14d0*/  @P1 BRA `(.L_x_4164) ;  /* 0x0000000000241947 */ /* 0x002fec0003800000 */
        /* <DEDUP_REMOVED lines=9> */
.L_x_4164:
[----:B------:R-:W-:Y:S02]  /*1570*/  IMAD.MOV.U32 R216, RZ, RZ, R193 ;  /* 0x000000ffffd87224 */ /* 0x000fe400078e00c1 */
[----:B------:R-:W-:Y:S02]  /*1580*/  IMAD.MOV.U32 R215, RZ, RZ, R195 ;  /* 0x000000ffffd77224 */ /* 0x000fe400078e00c3 */
[----:B------:R-:W-:Y:S01]  /*1590*/  IMAD.U32 R217, RZ, RZ, UR38 ;  /* 0x00000026ffd97e24 */ /* 0x000fe2000f8e00ff */
[----:B------:R-:W-:Y:S06]  /*15a0*/  @!P3 BRA `(.L_x_4165) ;  /* 0x000000000010b947 */ /* 0x000fec0003800000 */
[----:B------:R-:W0:Y:S02]  /*15b0*/  LDC.64 R2, c[0x0][0xa20] ;  /* 0x00028800ff027b82 */ /* 0x000e240000000a00 */
[----:B0-----:R-:W-:-:S05]  /*15c0*/  IMAD.WIDE R2, R195, 0x4, R2 ;  /* 0x00000004c3027825 */ /* 0x001fca00078e0202 */
[----:B------:R0:W5:Y:S01]  /*15d0*/  LDG.E R27, desc[UR60][R2.64] ;  /* 0x0000003c021b7981 */ /* 0x000162000c1e1900 */
[----:B------:R-:W-:Y:S05]  /*15e0*/  BRA `(.L_x_4166) ;  /* 0x0000000000107947 */ /* 0x000fea0003800000 */
.L_x_4165:
[----:B------:R-:W-:Y:S05]  /*15f0*/  @!P0 BRA `(.L_x_4166) ;  /* 0x00000000000c8947 */ /* 0x000fea0003800000 */
[----:B------:R-:W2:Y:S04]  /*1600*/  LDG.E R0, desc[UR60][R8.64] ;  /* 0x0000003c08007981 */ /* 0x000ea8000c1e1900 */
[----:B------:R-:W2:Y:S02]  /*1610*/  LDG.E R27, desc[UR60][R8.64+0x4] ;  /* 0x0000043c081b7981 */ /* 0x000ea4000c1e1900 */
[----:B--2---:R-:W-:-:S07]  /*1620*/  IMAD.IADD R27, R27, 0x1, -R0 ;  /* 0x000000011b1b7824 */ /* 0x004fce00078e0a00 */
.L_x_4166:
[----:B------:R-:W2:Y:S01]  /*1630*/  LDL R0, [R1+0x2fc] ;  /* 0x0002fc0001007983 */ /* 0x000ea20000100800 */
[----:B0-----:R-:W0:Y:S01]  /*1640*/  LDC.64 R2, c[0x0][0xa10] ;  /* 0x00028400ff027b82 */ /* 0x001e220000000a00 */
[----:B------:R-:W1:Y:S07]  /*1650*/  S2R R6, SR_TID.X ;  /* 0x0000000000067919 */ /* 0x000e6e0000002100 */
[----:B------:R-:W3:Y:S08]  /*1660*/  LDC.64 R4, c[0x0][0xa30] ;  /* 0x00028c00ff047b82 */ /* 0x000ef00000000a00 */
[----:B------:R-:W4:Y:S01]  /*1670*/  S2UR UR6, SR_SWINHI ;  /* 0x00000000000679c3 */ /* 0x000f220000002f00 */
[----:B0-----:R-:W-:-:S07]  /*1680*/  ISETP.NE.U32.AND P0, PT, R2, RZ, PT ;  /* 0x000000ff0200720c */ /* 0x001fce0003f05070 */
[----:B------:R-:W0:Y:S01]  /*1690*/  LDC.64 R12, c[0x0][0x9e0] ;  /* 0x00027800ff0c7b82 */ /* 0x000e220000000a00 */
[----:B------:R-:W-:Y:S02]  /*16a0*/  ISETP.NE.AND.EX P0, PT, R3, RZ, PT, P0 ;  /* 0x000000ff0300720c */ /* 0x000fe40003f05300 */
[----:B---3--:R-:W-:-:S04]  /*16b0*/  ISETP.NE.U32.AND P1, PT, R4, RZ, PT ;  /* 0x000000ff0400720c */ /* 0x008fc80003f25070 */
[----:B------:R-:W-:-:S07]  /*16c0*/  ISETP.NE.AND.EX P1, PT, R5, RZ, PT, P1 ;  /* 0x000000ff0500720c */ /* 0x000fce0003f25310 */
[----:B------:R-:W3:Y:S08]  /*16d0*/  @P0 LDC.64 R2, c[0x0][0xa10] ;  /* 0x00028400ff020b82 */ /* 0x000ef00000000a00 */
[----:B------:R-:W1:Y:S01]  /*16e0*/  @P1 LDC.64 R8, c[0x0][0xa30] ;  /* 0x00028c00ff081b82 */ /* 0x000e620000000a00 */
[----:B---3--:R-:W-:-:S05]  /*16f0*/  @P0 IMAD.WIDE R2, R195, 0x4, R2 ;  /* 0x00000004c3020825 */ /* 0x008fca00078e0202 */
[----:B------:R-:W3:Y:S01]  /*1700*/  @P0 LDG.E R15, desc[UR60][R2.64+0x4] ;  /* 0x0000043c020f0981 */ /* 0x000ee2000c1e1900 */
[----:B-1----:R-:W-:-:S05]  /*1710*/  @P1 IMAD.WIDE R8, R195, 0x4, R8 ;  /* 0x00000004c3081825 */ /* 0x002fca00078e0208 */
[----:B------:R1:W3:Y:S01]  /*1720*/  @P1 LDG.E R20, desc[UR60][R8.64] ;  /* 0x0000003c08141981 */ /* 0x0002e2000c1e1900 */
[----:B--2---:R-:W-:-:S03]  /*1730*/  R2UR UR4, R0 ;  /* 0x00000000000472ca */ /* 0x004fc600000e0000 */
[----:B------:R2:W3:Y:S01]  /*1740*/  @P0 LDG.E R0, desc[UR60][R2.64] ;  /* 0x0000003c02000981 */ /* 0x0004e2000c1e1900 */
[----:B------:R-:W-:-:S09]  /*1750*/  LOP3.LUT R6, R6, 0x7f, RZ, 0xc0, !PT ;  /* 0x0000007f06067812 */ /* 0x000fd200078ec0ff */
[----:B------:R-:W-:Y:S01]  /*1760*/  IMAD.U32 R11, RZ, RZ, UR4 ;  /* 0x00000004ff0b7e24 */ /* 0x000fe2000f8e00ff */
[----:B------:R-:W-:Y:S01]  /*1770*/  UMOV UR4, UR37 ;  /* 0x0000002500047c82 */ /* 0x000fe20008000000 */
[----:B----4-:R-:W-:Y:S01]  /*1780*/  UMOV UR5, UR6 ;  /* 0x0000000600057c82 */ /* 0x010fe20008000000 */
[----:B------:R-:W-:Y:S02]  /*1790*/  UIADD3 UR6, UP0, UR4, 0x30890, URZ ;  /* 0x0003089004067890 */ /* 0x000fe4000ff1e03f */
[----:B------:R-:W-:Y:S02]  /*17a0*/  UIADD3 UR8, UP1, UR4, 0x308a0, URZ ;  /* 0x000308a004087890 */ /* 0x000fe4000ff3e03f */
[----:B------:R-:W-:Y:S02]  /*17b0*/  UIADD3.X UR7, URZ, UR5, URZ, UP0, !UPT ;  /* 0x000000053f077290 */ /* 0x000fe400087fe43f */
[----:B------:R-:W-:Y:S01]  /*17c0*/  UIADD3.X UR4, URZ, UR5, URZ, UP1, !UPT ;  /* 0x000000053f047290 */ /* 0x000fe20008ffe43f */
[----:B------:R-:W-:Y:S01]  /*17d0*/  ISETP.NE.AND P2, PT, R6, RZ, PT ;  /* 0x000000ff0600720c */ /* 0x000fe20003f45270 */
[----:B------:R-:W-:-:S02]  /*17e0*/  IMAD.MOV.U32 R10, RZ, RZ, 0x9000 ;  /* 0x00009000ff0a7424 */ /* 0x000fc400078e00ff */
[----:B------:R-:W-:Y:S01]  /*17f0*/  IMAD.MOV.U32 R5, RZ, RZ, 0x100 ;  /* 0x00000100ff057424 */ /* 0x000fe200078e00ff */
[----:B------:R-:W-:Y:S01]  /*1800*/  SEL R4, RZ, 0x1, P2 ;  /* 0x00000001ff047807 */ /* 0x000fe20001000000 */
[----:B------:R-:W-:Y:S02]  /*1810*/  IMAD.MOV.U32 R6, RZ, RZ, 0x1 ;  /* 0x00000001ff067424 */ /* 0x000fe400078e00ff */
[----:B------:R-:W-:Y:S02]  /*1820*/  IMAD.MOV.U32 R7, RZ, RZ, RZ ;  /* 0x000000ffff077224 */ /* 0x000fe400078e00ff */
[----:B-1----:R-:W-:Y:S02]  /*1830*/  IMAD.U32 R8, RZ, RZ, UR6 ;  /* 0x00000006ff087e24 */ /* 0x002fe4000f8e00ff */
[----:B------:R-:W-:Y:S02]  /*1840*/  IMAD.U32 R9, RZ, RZ, UR7 ;  /* 0x00000007ff097e24 */ /* 0x000fe4000f8e00ff */
[----:B--2---:R-:W-:-:S02]  /*1850*/  IMAD.U32 R2, RZ, RZ, UR8 ;  /* 0x00000008ff027e24 */ /* 0x004fc4000f8e00ff */
[----:B------:R-:W-:Y:S02]  /*1860*/  IMAD.U32 R3, RZ, RZ, UR4 ;  /* 0x00000004ff037e24 */ /* 0x000fe4000f8e00ff */
[C---:B-----5:R-:W-:Y:S01]  /*1870*/  IMAD.IADD R14, R27.reuse, 0x1, -R14 ;  /* 0x000000011b0e7824 */ /* 0x060fe200078e0a0e */
[----:B------:R1:W-:Y:S01]  /*1880*/  STL.64 [R1+0x18], R10 ;  /* 0x0000180a01007387 */ /* 0x0003e20000100a00 */
[----:B------:R-:W-:-:S03]  /*1890*/  R2UR UR44, R27 ;  /* 0x000000001b2c72ca */ /* 0x000fc600000e0000 */
[----:B------:R1:W-:Y:S04]  /*18a0*/  STL.128 [R1+0x20], R4 ;  /* 0x0000200401007387 */ /* 0x0003e80000100c00 */
[----:B------:R1:W-:Y:S04]  /*18b0*/  STL.64 [R1+0x8], R8 ;  /* 0x0000080801007387 */ /* 0x0003e80000100a00 */
[----:B------:R1:W-:Y:S04]  /*18c0*/  STL.64 [R1+0x10], R2 ;  /* 0x0000100201007387 */ /* 0x0003e80000100a00 */
[----:B------:R1:W-:Y:S04]  /*18d0*/  STL.64 [R1+0x30], R2 ;  /* 0x0000300201007387 */ /* 0x0003e80000100a00 */
[----:B------:R1:W-:Y:S01]  /*18e0*/  STL.64 [R1], RZ ;  /* 0x000000ff01007387 */ /* 0x0003e20000100a00 */
[----:B------:R-:W-:-:S02]  /*18f0*/  LEA R26, R193, 0x80, 0x7 ;  /* 0x00000080c11a7811 */ /* 0x000fc400078e38ff */
[----:B---3--:R-:W-:Y:S02]  /*1900*/  @P1 R2UR UR44, R20 ;  /* 0x00000000142c12ca */ /* 0x008fe400000e0000 */
[----:B0-----:R-:W-:Y:S01]  /*1910*/  ISETP.GE.AND P1, PT, R13, 0x1, PT ;  /* 0x000000010d00780c */ /* 0x001fe20003f26270 */
[----:B------:R-:W-:-:S04]  /*1920*/  @P0 IMAD.IADD R205, R15, 0x1, -R0 ;  /* 0x000000010fcd0824 */ /* 0x000fc800078e0a00 */
[----:B------:R-:W-:-:S04]  /*1930*/  IMAD.IADD R17, R14, 0x1, R205 ;  /* 0x000000010e117824 */ /* 0x000fc800078e02cd */
[----:B------:R-:W-:-:S04]  /*1940*/  VIADD R0, R17, 0x5f ;  /* 0x0000005f11007836 */ /* 0x000fc80000000000 */
[----:B------:R-:W-:Y:S01]  /*1950*/  IMAD.HI R0, R0, 0x2aaaaaab, RZ ;  /* 0x2aaaaaab00007827 */ /* 0x000fe200078e02ff */
[----:B------:R-:W-:-:S04]  /*1960*/  IADD3 R26, R17, R26, -R22 ;  /* 0x0000001a111a7210 */ /* 0x000fc80007ffe816 */
[----:B------:R-:W-:-:S04]  /*1970*/  SHF.R.U32.HI R25, RZ, 0x1f, R0 ;  /* 0x0000001fff197819 */ /* 0x000fc80000011600 */
[----:B------:R-:W-:Y:S01]  /*1980*/  LEA.HI.SX32 R25, R0, R25, 0x1c ;  /* 0x0000001900197211 */ /* 0x000fe200078fe2ff */
[----:B------:R-:W-:Y:S01]  /*1990*/  IMAD.IADD R0, R26, 0x1, R12 ;  /* 0x000000011a007824 */ /* 0x000fe200078e020c */
[----:B-1----:R-:W-:Y:S06]  /*19a0*/  @!P1 BRA `(.L_x_4167) ;  /* 0x0000000000409947 */ /* 0x002fec0003800000 */
        /* <DEDUP_REMOVED lines=10> */
.L_x_4168:
[----:B------:R-:W-:-:S13]  /*1a50*/  ISETP.NE.AND P0, PT, R13, 0x1, PT ;  /* 0x000000010d00780c */ /* 0x000fda0003f05270 */
[----:B------:R-:W0:Y:S02]  /*1a60*/  @P0 LDC.64 R4, c[0x0][0x9e8] ;  /* 0x00027a00ff040b82 */ /* 0x000e240000000a00 */
[----:B0-----:R-:W-:-:S05]  /*1a70*/  @P0 IMAD.HI.U32 R4, R2, R4, RZ ;  /* 0x0000000402040227 */ /* 0x001fca00078e00ff */
[----:B------:R-:W-:-:S07]  /*1a80*/  @P0 SHF.R.U32.HI R2, RZ, R5, R4 ;  /* 0x00000005ff020219 */ /* 0x000fce0000011604 */
.L_x_4169:
[----:B------:R-:W-:-:S05]  /*1a90*/  IMAD R3, R2, R13, R13 ;  /* 0x0000000d02037224 */ /* 0x000fca00078e020d */
[----:B------:R-:W-:-:S07]  /*1aa0*/  VIMNMX R0, R0, R3, PT ;  /* 0x0000000300007248 */ /* 0x000fce0003fe0100 */
.L_x_4167:
[----:B------:R-:W0:Y:S01]  /*1ab0*/  LDC R4, c[0x0][0x9dc] ;  /* 0x00027700ff047b82 */ /* 0x000e220000000800 */
[----:B------:R-:W-:-:S04]  /*1ac0*/  IMAD R2, R193, 0x80, -R22 ;  /* 0x00000080c1027824 */ /* 0x000fc800078e0a16 */
[----:B------:R-:W-:-:S04]  /*1ad0*/  IMAD.IADD R79, R17, 0x1, R2 ;  /* 0x00000001114f7824 */ /* 0x000fc800078e0202 */
[----:B0-----:R-:W-:Y:S01]  /*1ae0*/  IMAD.IADD R2, R79, 0x1, -R4 ;  /* 0x000000014f027824 */ /* 0x001fe200078e0a04 */
[----:B------:R-:W-:Y:S06]  /*1af0*/  @!P1 BRA `(.L_x_4170) ;  /* 0x0000000000409947 */ /* 0x000fec0003800000 */
        /* <DEDUP_REMOVED lines=9> */
.L_x_4171:
[----:B------:R-:W-:Y:S01]  /*1b90*/  ISETP.NE.AND P0, PT, R13, 0x1, PT ;  /* 0x000000010d00780c */ /* 0x000fe20003f05270 */
[----:B------:R-:W-:-:S12]  /*1ba0*/  IMAD.MOV.U32 R4, RZ, RZ, R79 ;  /* 0x000000ffff047224 */ /* 0x000fd800078e004f */
[----:B------:R-:W0:Y:S02]  /*1bb0*/  @P0 LDC.64 R6, c[0x0][0x9e8] ;  /* 0x00027a00ff060b82 */ /* 0x000e240000000a00 */
[----:B0-----:R-:W-:-:S05]  /*1bc0*/  @P0 IMAD.HI.U32 R6, R79, R6, RZ ;  /* 0x000000064f060227 */ /* 0x001fca00078e00ff */
[----:B------:R-:W-:-:S07]  /*1bd0*/  @P0 SHF.R.U32.HI R4, RZ, R7, R6 ;  /* 0x00000007ff040219 */ /* 0x000fce0000011606 */
.L_x_4172:
[----:B------:R-:W-:-:S05]  /*1be0*/  IMAD R13, R4, R13, RZ ;  /* 0x0000000d040d7224 */ /* 0x000fca00078e02ff */
[----:B------:R-:W-:-:S07]  /*1bf0*/  VIMNMX R2, R2, R13, !PT ;  /* 0x0000000d02027248 */ /* 0x000fce0007fe0100 */
.L_x_4170:
[----:B------:R-:W-:Y:S02]  /*1c00*/  VIADD R0, R0, 0x5f ;  /* 0x0000005f00007836 */ /* 0x000fe40000000000 */
[----:B------:R-:W-:-:S04]  /*1c10*/  IMAD.HI R2, R2, 0x2aaaaaab, RZ ;  /* 0x2aaaaaab02027827 */ /* 0x000fc800078e02ff */
[----:B------:R-:W-:Y:S01]  /*1c20*/  IMAD.HI R0, R0, 0x2aaaaaab, RZ ;  /* 0x2aaaaaab00007827 */ /* 0x000fe200078e02ff */
[----:B------:R-:W-:-:S04]  /*1c30*/  SHF.R.U32.HI R5, RZ, 0x1f, R2 ;  /* 0x0000001fff057819 */ /* 0x000fc80000011602 */
[----:B------:R-:W-:Y:S02]  /*1c40*/  SHF.R.U32.HI R3, RZ, 0x1f, R0 ;  /* 0x0000001fff037819 */ /* 0x000fe40000011600 */
[----:B------:R-:W-:Y:S02]  /*1c50*/  LEA.HI.SX32 R5, R2, R5, 0x1c ;  /* 0x0000000502057211 */ /* 0x000fe400078fe2ff */
[----:B------:R-:W-:Y:S02]  /*1c60*/  LEA.HI.SX32 R0, R0, R3, 0x1c ;  /* 0x0000000300007211 */ /* 0x000fe400078fe2ff */
[----:B------:R-:W-:Y:S02]  /*1c70*/  VIMNMX R5, RZ, R5, !PT ;  /* 0x00000005ff057248 */ /* 0x000fe40007fe0100 */
[----:B------:R-:W-:-:S03]  /*1c80*/  VIMNMX R3, R25, R0, PT ;  /* 0x0000000019037248 */ /* 0x000fc60003fe0100 */
[--C-:B------:R-:W-:Y:S02]  /*1c90*/  IMAD R5, R5, 0x60, -R14.reuse ;  /* 0x0000006005057824 */ /* 0x100fe400078e0a0e */
[----:B------:R-:W-:-:S03]  /*1ca0*/  IMAD R14, R3, 0x60, -R14 ;  /* 0x00000060030e7824 */ /* 0x000fc600078e0a0e */
[----:B------:R-:W-:Y:S02]  /*1cb0*/  VIMNMX R5, RZ, R5, !PT ;  /* 0x00000005ff057248 */ /* 0x000fe40007fe0100 */
[----:B------:R-:W-:-:S03]  /*1cc0*/  VIMNMX R14, R14, R205, PT ;  /* 0x000000cd0e0e7248 */ /* 0x000fc60003fe0100 */
[----:B------:R-:W-:Y:S01]  /*1cd0*/  IMAD.WIDE.U32 R2, R5, -0x55555555, RZ ;  /* 0xaaaaaaab05027825 */ /* 0x000fe200078e00ff */
[----:B------:R-:W-:-:S04]  /*1ce0*/  ISETP.GT.AND P0, PT, R14, R5, PT ;  /* 0x000000050e00720c */ /* 0x000fc80003f04270 */
[----:B------:R-:W-:-:S05]  /*1cf0*/  SHF.R.U32.HI R78, RZ, 0x6, R3 ;  /* 0x00000006ff4e7819 */ /* 0x000fca0000011603 */
[----:B------:R-:W-:-:S04]  /*1d00*/  IMAD.MOV.U32 R77, RZ, RZ, R78 ;  /* 0x000000ffff4d7224 */ /* 0x000fc800078e004e */
[----:B------:R-:W-:-:S04]  /*1d10*/  @P0 VIADD R0, R14, 0x5f ;  /* 0x0000005f0e000836 */ /* 0x000fc80000000000 */
[----:B------:R-:W-:-:S05]  /*1d20*/  @P0 IMAD.HI R0, R0, 0x2aaaaaab, RZ ;  /* 0x2aaaaaab00000827 */ /* 0x000fca00078e02ff */
[----:B------:R-:W-:-:S04]  /*1d30*/  @P0 SHF.R.U32.HI R3, RZ, 0x1f, R0 ;  /* 0x0000001fff030819 */ /* 0x000fc80000011600 */
[----:B------:R-:W-:Y:S02]  /*1d40*/  @P0 LEA.HI.SX32 R77, R0, R3, 0x1c ;  /* 0x00000003004d0211 */ /* 0x000fe400078fe2ff */
[----:B------:R-:W-:Y:S02]  /*1d50*/  PLOP3.LUT P0, PT, PT, PT, PT, 0x80, 0x0 ;  /* 0x000000000000781c */ /* 0x000fe40003f0f070 */
[----:B------:R-:W-:-:S13]  /*1d60*/  ISETP.GT.AND P1, PT, R77, R78, PT ;  /* 0x0000004e4d00720c */ /* 0x000fda0003f24270 */
[----:B------:R-:W-:Y:S05]  /*1d70*/  @!P1 BRA `(.L_x_4173) ;  /* 0x0000002400009947 */ /* 0x000fea0003800000 */
[----:B------:R-:W-:Y:S01]  /*1d80*/  UIADD3 UR4, UR37, 0x1e400, URZ ;  /* 0x0001e40025047890 */ /* 0x000fe2000fffe03f */
[----:B------:R-:W-:Y:S01]  /*1d90*/  ULDC UR45, c[0x0][0x2e4] ;  /* 0x0000b900002d7ab9 */ /* 0x000fe20000000800 */
[----:B------:R-:W-:Y:S02]  /*1da0*/  ULDC.64 UR40, c[0x0][0x308] ;  /* 0x0000c20000287ab9 */ /* 0x000fe40000000a00 */
[----:B------:R-:W-:Y:S01]  /*1db0*/  ULOP3.LUT UP0, URZ, UR4, 0x3ff, URZ, 0xc0, !UPT ;  /* 0x000003ff043f7892 */ /* 0x000fe2000f80c03f */
[----:B------:R-:W-:-:S05]  /*1dc0*/  ULDC.64 UR42, c[0x0][0x318] ;  /* 0x0000c600002a7ab9 */ /* 0x000fca0000000a00 */
        /* <DEDUP_REMOVED lines=18> */
.L_x_4174:
[----:B------:R-:W2:Y:S04]  /*1ef0*/  LDL R31, [R1+0x2d0] ;  /* 0x0002d000011f7983 */ /* 0x000ea80000100800 */
[----:B------:R-:W3:Y:S01]  /*1f00*/  LDL R32, [R1+0x2d4] ;  /* 0x0002d40001207983 */ /* 0x000ee20000100800 */
[----:B------:R-:W0:Y:S01]  /*1f10*/  S2UR UR6, SR_SWINHI ;  /* 0x00000000000679c3 */ /* 0x000e220000002f00 */
[----:B------:R-:W-:-:S04]  /*1f20*/  IMAD.U32 R24, RZ, RZ, UR37 ;  /* 0x00000025ff187e24 */ /* 0x000fc8000f8e00ff */
[----:B------:R-:W-:Y:S01]  /*1f30*/  VIADD R24, R24, 0x400 ;  /* 0x0000040018187836 */ /* 0x000fe20000000000 */
[----:B------:R-:W-:Y:S01]  /*1f40*/  UMOV UR4, UR37 ;  /* 0x0000002500047c82 */ /* 0x000fe20008000000 */
[----:B0-----:R-:W-:Y:S01]  /*1f50*/  UMOV UR5, UR6 ;  /* 0x0000000600057c82 */ /* 0x001fe20008000000 */
[----:B------:R-:W-:-:S04]  /*1f60*/  UIADD3 UR6, UP0, UR4, 0x1e400, URZ ;  /* 0x0001e40004067890 */ /* 0x000fc8000ff1e03f */
[----:B------:R-:W-:Y:S02]  /*1f70*/  UIADD3.X UR4, URZ, UR5, URZ, UP0, !UPT ;  /* 0x000000053f047290 */ /* 0x000fe400087fe43f */
[----:B------:R-:W-:-:S04]  /*1f80*/  IMAD.U32 R2, RZ, RZ, UR6 ;  /* 0x00000006ff027e24 */ /* 0x000fc8000f8e00ff */
[----:B------:R-:W-:-:S05]  /*1f90*/  IMAD.U32 R3, RZ, RZ, UR4 ;  /* 0x00000004ff037e24 */ /* 0x000fca000f8e00ff */
[----:B------:R0:W-:Y:S01]  /*1fa0*/  STL.64 [R1+0x38], R2 ;  /* 0x0000380201007387 */ /* 0x0001e20000100a00 */
[----:B------:R-:W-:Y:S02]  /*1fb0*/  LOP3.LUT P0, RZ, R24, 0x3ff, RZ, 0xc0, !PT ;  /* 0x000003ff18ff7812 */ /* 0x000fe4000780c0ff */
[----:B--2---:R-:W-:Y:S02]  /*1fc0*/  R2UR UR8, R31 ;  /* 0x000000001f0872ca */ /* 0x004fe400000e0000 */
[----:B---3--:R-:W-:-:S11]  /*1fd0*/  R2UR UR7, R32 ;  /* 0x00000000200772ca */ /* 0x008fd600000e0000 */
[----:B------:R-:W-:-:S05]  /*1fe0*/  IMAD.U32 R28, RZ, RZ, UR8 ;  /* 0x00000008ff1c7e24 */ /* 0x000fca000f8e00ff */
[----:B------:R-:W-:-:S05]  /*1ff0*/  IADD3 R28, P1, R28, 0x38, RZ ;  /* 0x000000381c1c7810 */ /* 0x000fca0007f3e0ff */
[----:B------:R-:W-:Y:S01]  /*2000*/  IMAD.X R29, RZ, RZ, UR7, P1 ;  /* 0x00000007ff1d7e24 */ /* 0x000fe200088e06ff */
[----:B0-----:R-:W-:Y:S07]  /*2010*/  @!P0 BRA `(.L_x_4175) ;  /* 0x0000000000408947 */ /* 0x001fee0003800000 */
        /* <DEDUP_REMOVED lines=16> */
.L_x_4175:
[----:B------:R-:W0:Y:S01]  /*2120*/  LDC.64 R2, c[0x0][0x9f8] ;  /* 0x00027e00ff027b82 */ /* 0x000e220000000a00 */
[----:B------:R-:W-:Y:S01]  /*2130*/  R2UR UR24, R31 ;  /* 0x000000001f1872ca */ /* 0x000fe200000e0000 */
[----:B------:R-:W-:Y:S01]  /*2140*/  ULDC.64 UR18, c[0x0][0x3d8] ;  /* 0x0000f60000127ab9 */ /* 0x000fe20000000a00 */
[----:B------:R-:W-:Y:S01]  /*2150*/  R2UR UR25, R32 ;  /* 0x00000000201972ca */ /* 0x000fe200000e0000 */
[----:B------:R-:W-:Y:S04]  /*2160*/  STL.128 [R1+0x100], RZ ;  /* 0x000100ff01007387 */ /* 0x000fe80000100c00 */
[----:B------:R-:W-:Y:S01]  /*2170*/  STL.128 [R1+0xc0], RZ ;  /* 0x0000c0ff01007387 */ /* 0x000fe20000100c00 */
[----:B------:R-:W-:-:S03]  /*2180*/  IMAD.IADD R0, R30, 0x1, R27 ;  /* 0x000000011e007824 */ /* 0x000fc600078e021b */
[----:B------:R-:W-:Y:S01]  /*2190*/  STL.128 [R1+0x120], RZ ;  /* 0x000120ff01007387 */ /* 0x000fe20000100c00 */
[----:B------:R-:W-:Y:S01]  /*21a0*/  SHF.R.S32.HI R199, RZ, 0x1f, R198 ;  /* 0x0000001fffc77819 */ /* 0x000fe200000114c6 */
[----:B------:R-:W1:Y:S02]  /*21b0*/  LDC.64 R40, c[0x0][0x3d0] ;  /* 0x0000f400ff287b82 */ /* 0x000e640000000a00 */
[----:B------:R-:W-:Y:S04]  /*21c0*/  STL.128 [R1+0xe0], RZ ;  /* 0x0000e0ff01007387 */ /* 0x000fe80000100c00 */
[----:B------:R-:W-:Y:S02]  /*21d0*/  STL.64 [R1+0x2b0], R28 ;  /* 0x0002b01c01007387 */ /* 0x000fe40000100a00 */
[----:B------:R-:W2:Y:S01]  /*21e0*/  LDC.64 R42, c[0x0][0xa08] ;  /* 0x00028200ff2a7b82 */ /* 0x000ea20000000a00 */
[----:B0-----:R-:W-:-:S04]  /*21f0*/  ISETP.NE.U32.AND P0, PT, R2, RZ, PT ;  /* 0x000000ff0200720c */ /* 0x001fc80003f05070 */
[----:B------:R-:W-:Y:S01]  /*2200*/  ISETP.NE.AND.EX P0, PT, R3, RZ, PT, P0 ;  /* 0x000000ff0300720c */ /* 0x000fe20003f05300 */
[----:B------:R-:W-:Y:S04]  /*2210*/  STL [R1+0xf8], RZ ;  /* 0x0000f8ff01007387 */ /* 0x000fe80000100800 */
[----:B------:R-:W-:Y:S04]  /*2220*/  STL [R1+0x118], RZ ;  /* 0x000118ff01007387 */ /* 0x000fe80000100800 */
[----:B------:R-:W-:Y:S04]  /*2230*/  STL [R1+0xb8], RZ ;  /* 0x0000b8ff01007387 */ /* 0x000fe80000100800 */
[----:B------:R-:W-:Y:S01]  /*2240*/  STL [R1+0xd8], RZ ;  /* 0x0000d8ff01007387 */ /* 0x000fe20000100800 */
[----:B------:R-:W0:Y:S01]  /*2250*/  @P0 LDC.64 R2, c[0x0][0x9f8] ;  /* 0x00027e00ff020b82 */ /* 0x000e220000000a00 */
[----:B------:R-:W-:-:S02]  /*2260*/  VIADD R76, R19, 0x60 ;  /* 0x00000060134c7836 */ /* 0x000fc40000000000 */
[----:B------:R-:W-:Y:S04]  /*2270*/  STL.128 [R1+0x1c0], RZ ;  /* 0x0001c0ff01007387 */ /* 0x000fe80000100c00 */
[----:B------:R-:W-:Y:S01]  /*2280*/  STL.64 [R1+0x188], RZ ;  /* 0x000188ff01007387 */ /* 0x000fe20000100a00 */
[----:B------:R-:W3:Y:S01]  /*2290*/  LDC R45, c[0x0][0x310] ;  /* 0x0000c400ff2d7b82 */ /* 0x000ee20000000800 */
[----:B0-----:R-:W-:-:S05]  /*22a0*/  @P0 IMAD.WIDE R2, R195, 0x4, R2 ;  /* 0x00000004c3020825 */ /* 0x001fca00078e0202 */
[----:B------:R0:W4:Y:S01]  /*22b0*/  @P0 LDG.E R195, desc[UR60][R2.64] ;  /* 0x0000003c02c30981 */ /* 0x000122000c1e1900 */
[----:B------:R-:W-:Y:S02]  /*22c0*/  UIADD3 UR16, UP6, UR24, 0x228, URZ ;  /* 0x0000022818107890 */ /* 0x000fe4000ffde03f */
[----:B------:R-:W-:Y:S01]  /*22d0*/  UIADD3 UR14, UP0, UR24, 0x218, URZ ;  /* 0x00000218180e7890 */ /* 0x000fe2000ff1e03f */
[----:B------:R-:W5:Y:S01]  /*22e0*/  S2R R46, SR_TID.X ;  /* 0x00000000002e7919 */ /* 0x000f620000002100 */
[----:B------:R-:W-:Y:S02]  /*22f0*/  UIADD3 UR20, UP1, UR24, 0x248, URZ ;  /* 0x0000024818147890 */ /* 0x000fe4000ff3e03f */
[----:B------:R-:W-:Y:S01]  /*2300*/  UIADD3 UR5, UP2, UR24, 0x210, URZ ;  /* 0x0000021018057890 */ /* 0x000fe2000ff5e03f */
[----:B------:R-:W-:Y:S01]  /*2310*/  IMAD.U32 R6, RZ, RZ, UR16 ;  /* 0x00000010ff067e24 */ /* 0x000fe2000f8e00ff */
[----:B------:R-:W-:Y:S01]  /*2320*/  UIADD3.X UR17, URZ, UR25, URZ, UP6, !UPT ;  /* 0x000000193f117290 */ /* 0x000fe2000b7fe43f */
[----:B------:R-:W-:Y:S01]  /*2330*/  IMAD.U32 R4, RZ, RZ, UR14 ;  /* 0x0000000eff047e24 */ /* 0x000fe2000f8e00ff */
[----:B------:R-:W-:Y:S01]  /*2340*/  UIADD3.X UR15, URZ, UR25, URZ, UP0, !UPT ;  /* 0x000000193f0f7290 */ /* 0x000fe200087fe43f */
[----:B0-----:R-:W-:Y:S01]  /*2350*/  IMAD.MOV.U32 R2, RZ, RZ, 0x1 ;  /* 0x00000001ff027424 */ /* 0x001fe200078e00ff */
[----:B------:R-:W-:Y:S01]  /*2360*/  UIADD3.X UR21, URZ, UR25, URZ, UP1, !UPT ;  /* 0x000000193f157290 */ /* 0x000fe20008ffe43f */
[----:B------:R-:W-:Y:S01]  /*2370*/  IMAD.U32 R9, RZ, RZ, UR20 ;  /* 0x00000014ff097e24 */ /* 0x000fe2000f8e00ff */
[----:B------:R-:W-:Y:S01]  /*2380*/  UIADD3.X UR8, URZ, UR25, URZ, UP2, !UPT ;  /* 0x000000193f087290 */ /* 0x000fe200097fe43f */
[----:B------:R-:W-:Y:S01]  /*2390*/  IMAD.U32 R7, RZ, RZ, UR17 ;  /* 0x00000011ff077e24 */ /* 0x000fe2000f8e00ff */
[----:B------:R-:W-:Y:S01]  /*23a0*/  UIADD3 UR22, UP3, UR24, 0x250, URZ ;  /* 0x0000025018167890 */ /* 0x000fe2000ff7e03f */
[----:B------:R-:W-:Y:S01]  /*23b0*/  IMAD.U32 R5, RZ, RZ, UR15 ;  /* 0x0000000fff057e24 */ /* 0x000fe2000f8e00ff */
[----:B------:R0:W-:Y:S01]  /*23c0*/  STL.U8 [R1+0x140], R2 ;  /* 0x0001400201007387 */ /* 0x0001e20000100000 */
[----:B------:R-:W-:Y:S01]  /*23d0*/  IMAD.U32 R3, RZ, RZ, UR5 ;  /* 0x00000005ff037e24 */ /* 0x000fe2000f8e00ff */
[----:B------:R-:W-:Y:S01]  /*23e0*/  UIADD3.X UR23, URZ, UR25, URZ, UP3, !UPT ;  /* 0x000000193f177290 */ /* 0x000fe20009ffe43f */
[----:B------:R-:W-:Y:S01]  /*23f0*/  IMAD.U32 R10, RZ, RZ, UR21 ;  /* 0x00000015ff0a7e24 */ /* 0x000fe2000f8e00ff */
[----:B------:R1:W-:Y:S01]  /*2400*/  STL.128 [R1+0x270], R4 ;  /* 0x0002700401007387 */ /* 0x0003e20000100c00 */
[----:B------:R-:W-:Y:S01]  /*2410*/  IMAD.U32 R8, RZ, RZ, UR8 ;  /* 0x00000008ff087e24 */ /* 0x000fe2000f8e00ff */
[----:B------:R-:W-:-:S02]  /*2420*/  UIADD3 UR11, UP4, UR24, 0x40, URZ ;  /* 0x00000040180b7890 */ /* 0x000fc4000ff9e03f */
[----:B------:R-:W-:Y:S01]  /*2430*/  UIADD3 UR13, UP5, UR24, 0x140, URZ ;  /* 0x00000140180d7890 */ /* 0x000fe2000ffbe03f */
[----:B------:R-:W-:Y:S01]  /*2440*/  STL [R1+0x60], R205 ;  /* 0x000060cd01007387 */ /* 0x000fe20000100800 */
[----:B0-----:R-:W-:Y:S01]  /*2450*/  IMAD.U32 R2, RZ, RZ, UR22 ;  /* 0x00000016ff027e24 */ /* 0x001fe2000f8e00ff */
[----:B------:R-:W-:Y:S02]  /*2460*/  UIADD3.X UR12, URZ, UR25, URZ, UP4, !UPT ;  /* 0x000000193f0c7290 */ /* 0x000fe4000a7fe43f */
[----:B------:R-:W-:Y:S02]  /*2470*/  UIADD3 UR9, UP6, UR24, 0x68, URZ ;  /* 0x0000006818097890 */ /* 0x000fe4000ffde03f */
[----:B------:R-:W-:Y:S02]  /*2480*/  UIADD3.X UR8, URZ, UR25, URZ, UP5, !UPT ;  /* 0x000000193f087290 */ /* 0x000fe4000affe43f */
[----:B------:R-:W-:Y:S02]  /*2490*/  UIADD3.X UR5, URZ, UR25, URZ, UP6, !UPT ;  /* 0x000000193f057290 */ /* 0x000fe4000b7fe43f */
[----:B------:R-:W-:Y:S01]  /*24a0*/  UIMAD.WIDE.U32 UR6, UR18, 0x60, URZ ;  /* 0x00000060120678a5 */ /* 0x000fe2000f8e003f */
[----:B-1----:R-:W-:Y:S01]  /*24b0*/  IMAD.MOV.U32 R6, RZ, RZ, R9 ;  /* 0x000000ffff067224 */ /* 0x002fe200078e0009 */
[----:B------:R-:W-:Y:S01]  /*24c0*/  UIADD3 UR10, UP0, UR24, 0x60, URZ ;  /* 0x00000060180a7890 */ /* 0x000fe2000ff1e03f */
[----:B------:R-:W-:Y:S01]  /*24d0*/  IMAD.MOV.U32 R7, RZ, RZ, R10 ;  /* 0x000000ffff077224 */ /* 0x000fe200078e000a */
[----:B------:R-:W-:Y:S01]  /*24e0*/  UIMAD UR4, UR19, 0x60, URZ ;  /* 0x00000060130478a4 */ /* 0x000fe2000f8e023f */
[----:B------:R-:W-:Y:S01]  /*24f0*/  IMAD.MOV.U32 R4, RZ, RZ, R3 ;  /* 0x000000ffff047224 */ /* 0x000fe200078e0003 */
[----:B------:R-:W-:Y:S01]  /*2500*/  ULDC.64 UR16, c[0x0][0x3e8] ;  /* 0x0000fa0000107ab9 */ /* 0x000fe20000000a00 */
[----:B------:R-:W-:-:S02]  /*2510*/  IMAD.MOV.U32 R5, RZ, RZ, R8 ;  /* 0x000000ffff057224 */ /* 0x000fc400078e0008 */
[----:B------:R-:W-:Y:S02]  /*2520*/  IMAD.U32 R3, RZ, RZ, UR23 ;  /* 0x00000017ff037e24 */ /* 0x000fe4000f8e00ff */
[----:B------:R-:W-:Y:S01]  /*2530*/  IMAD.U32 R8, RZ, RZ, UR11 ;  /* 0x0000000bff087e24 */ /* 0x000fe2000f8e00ff */
[----:B------:R0:W-:Y:S01]  /*2540*/  STL.128 [R1+0x280], R4 ;  /* 0x0002800401007387 */ /* 0x0001e20000100c00 */
[----:B------:R-:W-:Y:S02]  /*2550*/  IMAD.U32 R9, RZ, RZ, UR12 ;  /* 0x0000000cff097e24 */ /* 0x000fe4000f8e00ff */
[----:B------:R-:W-:Y:S02]  /*2560*/  IMAD.U32 R10, RZ, RZ, UR13 ;  /* 0x0000000dff0a7e24 */ /* 0x000fe4000f8e00ff */
[----:B------:R-:W-:Y:S02]  /*2570*/  IMAD.U32 R11, RZ, RZ, UR8 ;  /* 0x00000008ff0b7e24 */ /* 0x000fe4000f8e00ff */
[----:B------:R-:W-:Y:S01]  /*2580*/  IMAD.U32 R13, RZ, RZ, UR5 ;  /* 0x00000005ff0d7e24 */ /* 0x000fe2000f8e00ff */
[----:B------:R-:W-:Y:S01]  /*2590*/  UIADD3.X UR5, URZ, UR25, URZ, UP0, !UPT ;  /* 0x000000193f057290 */ /* 0x000fe200087fe43f */
[----:B------:R-:W-:Y:S01]  /*25a0*/  IMAD.U32 R12, RZ, RZ, UR9 ;  /* 0x00000009ff0c7e24 */ /* 0x000fe2000f8e00ff */
[----:B------:R-:W-:Y:S01]  /*25b0*/  SHF.R.S32.HI R30, RZ, 0x1f, R18 ;  /* 0x0000001fff1e7819 */ /* 0x000fe20000011412 */
[--C-:B------:R-:W-:Y:S01]  /*25c0*/  IMAD.MOV.U32 R28, RZ, RZ, R19.reuse ;  /* 0x000000ffff1c7224 */ /* 0x100fe200078e0013 */
[----:B------:R-:W-:Y:S01]  /*25d0*/  SHF.R.S32.HI R29, RZ, 0x1f, R19 ;  /* 0x0000001fff1d7819 */ /* 0x000fe20000011413 */
[----:B------:R-:W-:Y:S01]  /*25e0*/  STL.64 [R1+0x88], R40 ;  /* 0x0000882801007387 */ /* 0x000fe20000100a00 */
[----:B------:R-:W-:Y:S01]  /*25f0*/  SHF.R.S32.HI R47, RZ, 0x1f, R0 ;  /* 0x0000001fff2f7819 */ /* 0x000fe20000011400 */
[----:B-----5:R-:W-:-:S02]  /*2600*/  VIADD R204, R46, 0xffffff80 ;  /* 0xffffff802ecc7836 */ /* 0x020fc40000000000 */
[----:B0-----:R-:W-:Y:S02]  /*2610*/  IMAD.MOV.U32 R4, RZ, RZ, R2 ;  /* 0x000000ffff047224 */ /* 0x001fe400078e0002 */
[----:B------:R-:W-:Y:S02]  /*2620*/  IMAD.MOV.U32 R5, RZ, RZ, R3 ;  /* 0x000000ffff057224 */ /* 0x000fe400078e0003 */
[----:B------:R-:W-:Y:S01]  /*2630*/  IMAD.MOV.U32 R6, RZ, RZ, R8 ;  /* 0x000000ffff067224 */ /* 0x000fe200078e0008 */
[----:B------:R-:W5:Y:S01]  /*2640*/  LDL.64 R2, [R1+0x38] ;  /* 0x0000380001027983 */ /* 0x000f620000100a00 */
[----:B------:R-:W-:Y:S01]  /*2650*/  IMAD.MOV.U32 R7, RZ, RZ, R9 ;  /* 0x000000ffff077224 */ /* 0x000fe200078e0009 */
[----:B------:R-:W-:Y:S01]  /*2660*/  UIADD3 UR4, UR7, UR4, URZ ;  /* 0x0000000407047290 */ /* 0x000fe2000fffe03f */
[--C-:B------:R-:W-:Y:S01]  /*2670*/  IMAD.MOV.U32 R206, RZ, RZ, R204.reuse ;  /* 0x000000ffffce7224 */ /* 0x100fe200078e00cc */
[----:B------:R-:W-:Y:S01]  /*2680*/  USHF.L.U32 UR8, UR18, 0x6, URZ ;  /* 0x0000000612087899 */ /* 0x000fe2000800063f */
[----:B------:R-:W-:Y:S01]  /*2690*/  STL.64 [R1+0xa0], R40 ;  /* 0x0000a02801007387 */ /* 0x000fe20000100a00 */
[----:B------:R-:W-:Y:S01]  /*26a0*/  UIMAD.WIDE.U32 UR14, UR16, 0x60, URZ ;  /* 0x00000060100e78a5 */ /* 0x000fe2000f8e003f */
[----:B------:R-:W-:-:S02]  /*26b0*/  IMAD.MOV.U32 R207, RZ, RZ, R204 ;  /* 0x000000ffffcf7224 */ /* 0x000fc400078e00cc */
[----:B------:R0:W-:Y:S01]  /*26c0*/  STL.128 [R1+0x290], R4 ;  /* 0x0002900401007387 */ /* 0x0001e20000100c00 */
[----:B------:R-:W-:Y:S02]  /*26d0*/  IMAD.U32 R8, RZ, RZ, UR10 ;  /* 0x0000000aff087e24 */ /* 0x000fe4000f8e00ff */
[----:B------:R-:W-:Y:S01]  /*26e0*/  IMAD.U32 R9, RZ, RZ, UR5 ;  /* 0x00000005ff097e24 */ /* 0x000fe2000f8e00ff */
[----:B------:R-:W-:Y:S01]  /*26f0*/  USHF.L.U32 UR11, UR16, 0x6, URZ ;  /* 0x00000006100b7899 */ /* 0x000fe2000800063f */
[----:B------:R-:W-:Y:S01]  /*2700*/  STL.64 [R1+0x1b0], RZ ;  /* 0x0001b0ff01007387 */ /* 0x000fe20000100a00 */
[----:B------:R-:W-:-:S03]  /*2710*/  USHF.R.S32.HI UR12, URZ, 0x1f, UR44 ;  /* 0x0000001f3f0c7899 */ /* 0x000fc6000801142c */
[----:B------:R-:W-:Y:S04]  /*2720*/  STL.64 [R1+0x1a0], RZ ;  /* 0x0001a0ff01007387 */ /* 0x000fe80000100a00 */
[----:B------:R-:W-:Y:S01]  /*2730*/  STL.64 [R1+0x198], RZ ;  /* 0x000198ff01007387 */ /* 0x000fe20000100a00 */
[----:B0-----:R-:W-:-:S03]  /*2740*/  IMAD.MOV.U32 R4, RZ, RZ, R10 ;  /* 0x000000ffff047224 */ /* 0x001fc600078e000a */
[----:B------:R-:W-:Y:S01]  /*2750*/  STL [R1+0x190], RZ ;  /* 0x000190ff01007387 */ /* 0x000fe20000100800 */
[----:B------:R-:W-:Y:S02]  /*2760*/  IMAD.MOV.U32 R5, RZ, RZ, R11 ;  /* 0x000000ffff057224 */ /* 0x000fe400078e000b */
[----:B------:R-:W-:Y:S01]  /*2770*/  IMAD.U32 R10, RZ, RZ, UR6 ;  /* 0x00000006ff0a7e24 */ /* 0x000fe2000f8e00ff */
[----:B------:R-:W-:Y:S01]  /*2780*/  UIMAD UR6, UR17, 0x60, URZ ;  /* 0x00000060110678a4 */ /* 0x000fe2000f8e023f */
[----:B------:R-:W-:Y:S01]  /*2790*/  IMAD.U32 R11, RZ, RZ, UR7 ;  /* 0x00000007ff0b7e24 */ /* 0x000fe2000f8e00ff */
[----:B------:R-:W-:Y:S01]  /*27a0*/  USHF.L.U64.HI UR7, UR18, 0x6, UR19 ;  /* 0x0000000612077899 */ /* 0x000fe20008010213 */
[----:B------:R-:W-:Y:S01]  /*27b0*/  IMAD.MOV.U32 R6, RZ, RZ, R12 ;  /* 0x000000ffff067224 */ /* 0x000fe200078e000c */
[----:B------:R-:W-:Y:S01]  /*27c0*/  STL [R1+0x1b8], RZ ;  /* 0x0001b8ff01007387 */ /* 0x000fe20000100800 */
[----:B------:R-:W-:Y:S02]  /*27d0*/  IMAD.MOV.U32 R7, RZ, RZ, R13 ;  /* 0x000000ffff077224 */ /* 0x000fe400078e000d */
[----:B------:R-:W-:Y:S01]  /*27e0*/  IMAD.U32 R11, RZ, RZ, UR4 ;  /* 0x00000004ff0b7e24 */ /* 0x000fe2000f8e00ff */
[----:B------:R-:W-:Y:S01]  /*27f0*/  UIADD3 UR10, UR15, UR6, URZ ;  /* 0x000000060f0a7290 */ /* 0x000fe2000fffe03f */
[----:B------:R-:W-:Y:S01]  /*2800*/  STL.64 [R1+0x158], R204 ;  /* 0x000158cc01007387 */ /* 0x000fe20000100a00 */
[----:B------:R-:W-:-:S03]  /*2810*/  ULDC.64 UR4, c[0x0][0x198] ;  /* 0x0000660000047ab9 */ /* 0x000fc60000000a00 */
[----:B------:R0:W-:Y:S01]  /*2820*/  STL.128 [R1+0x2a0], R4 ;  /* 0x0002a00401007387 */ /* 0x0001e20000100c00 */
[----:B------:R-:W-:-:S03]  /*2830*/  UIADD3 UR13, UP0, UR4, 0x70, URZ ;  /* 0x00000070040d7890 */ /* 0x000fc6000ff1e03f */
[----:B------:R1:W-:Y:S04]  /*2840*/  STL.64 [R1+0x258], R8 ;  /* 0x0002580801007387 */ /* 0x0003e80000100a00 */
[----:B------:R-:W-:Y:S01]  /*2850*/  STL.128 [R1+0x70], R204 ;  /* 0x000070cc01007387 */ /* 0x000fe20000100c00 */
[----:B0-----:R-:W-:Y:S02]  /*2860*/  IMAD.MOV.U32 R6, RZ, RZ, R10 ;  /* 0x000000ffff067224 */ /* 0x001fe400078e000a */
[----:B------:R-:W-:Y:S02]  /*2870*/  IMAD.MOV.U32 R7, RZ, RZ, R11 ;  /* 0x000000ffff077224 */ /* 0x000fe400078e000b */
[----:B------:R-:W-:Y:S01]  /*2880*/  IMAD.U32 R4, RZ, RZ, UR8 ;  /* 0x00000008ff047e24 */ /* 0x000fe2000f8e00ff */
[----:B------:R-:W-:Y:S01]  /*2890*/  UIMAD UR20, UR12, UR16, URZ ;  /* 0x000000100c1472a4 */ /* 0x000fe2000f8e023f */
[----:B------:R-:W-:Y:S01]  /*28a0*/  IMAD.U32 R5, RZ, RZ, UR7 ;  /* 0x00000007ff057e24 */ /* 0x000fe2000f8e00ff */
[----:B------:R-:W-:Y:S01]  /*28b0*/  ULDC.64 UR8, c[0x0][0x3c8] ;  /* 0x0000f20000087ab9 */ /* 0x000fe20000000a00 */
[----:B-1----:R-:W-:Y:S01]  /*28c0*/  IMAD.U32 R8, RZ, RZ, UR14 ;  /* 0x0000000eff087e24 */ /* 0x002fe2000f8e00ff */
[----:B------:R-:W-:Y:S01]  /*28d0*/  ULDC.64 UR6, c[0x0][0x3e0] ;  /* 0x0000f80000067ab9 */ /* 0x000fe20000000a00 */
[----:B------:R-:W-:Y:S01]  /*28e0*/  IMAD.U32 R9, RZ, RZ, UR15 ;  /* 0x0000000fff097e24 */ /* 0x000fe2000f8e00ff */
[----:B------:R-:W-:Y:S01]  /*28f0*/  STL.128 [R1+0xc0], R4 ;  /* 0x0000c00401007387 */ /* 0x000fe20000100c00 */
[----:B------:R-:W-:Y:S01]  /*2900*/  IMAD.U32 R9, RZ, RZ, UR10 ;  /* 0x0000000aff097e24 */ /* 0x000fe2000f8e00ff */
[----:B------:R-:W-:-:S02]  /*2910*/  USHF.L.U64.HI UR10, UR16, 0x6, UR17 ;  /* 0x00000006100a7899 */ /* 0x000fc40008010211 */
[----:B------:R0:W-:Y:S01]  /*2920*/  STL.128 [R1+0x100], R4 ;  /* 0x0001000401007387 */ /* 0x0001e20000100c00 */
[----:B------:R-:W-:Y:S01]  /*2930*/  UIADD3.X UR15, URZ, UR5, URZ, UP0, !UPT ;  /* 0x000000053f0f7290 */ /* 0x000fe200087fe43f */
[----:B------:R-:W-:Y:S01]  /*2940*/  IMAD.U32 R11, RZ, RZ, UR24 ;  /* 0x00000018ff0b7e24 */ /* 0x000fe2000f8e00ff */
[----:B------:R-:W-:Y:S01]  /*2950*/  UIMAD UR14, UR12, UR18, URZ ;  /* 0x000000120c0e72a4 */ /* 0x000fe2000f8e023f */
[----:B------:R-:W-:-:S03]  /*2960*/  IMAD.U32 R12, RZ, RZ, UR25 ;  /* 0x00000019ff0c7e24 */ /* 0x000fc6000f8e00ff */
[----:B------:R-:W-:Y:S02]  /*2970*/  IMAD.U32 R10, RZ, RZ, UR15 ;  /* 0x0000000fff0a7e24 */ /* 0x000fe4000f8e00ff */
[----:B0-----:R-:W-:Y:S02]  /*2980*/  IMAD.MOV.U32 R6, RZ, RZ, R8 ;  /* 0x000000ffff067224 */ /* 0x001fe400078e0008 */
[----:B------:R-:W-:Y:S02]  /*2990*/  IMAD.U32 R8, RZ, RZ, UR11 ;  /* 0x0000000bff087e24 */ /* 0x000fe4000f8e00ff */
[----:B------:R-:W-:Y:S02]  /*29a0*/  IMAD.MOV.U32 R7, RZ, RZ, R9 ;  /* 0x000000ffff077224 */ /* 0x000fe400078e0009 */
[----:B------:R-:W-:Y:S02]  /*29b0*/  IMAD.U32 R5, RZ, RZ, UR10 ;  /* 0x0000000aff057e24 */ /* 0x000fe4000f8e00ff */
[----:B------:R-:W-:-:S02]  /*29c0*/  IMAD.MOV.U32 R4, RZ, RZ, R8 ;  /* 0x000000ffff047224 */ /* 0x000fc400078e0008 */
[----:B------:R-:W-:Y:S01]  /*29d0*/  IMAD.U32 R9, RZ, RZ, UR13 ;  /* 0x0000000dff097e24 */ /* 0x000fe2000f8e00ff */
[----:B------:R-:W-:Y:S02]  /*29e0*/  UIMAD.WIDE.U32 UR10, UR44, UR18, URZ ;  /* 0x000000122c0a72a5 */ /* 0x000fe4000f8e003f */
[----:B------:R-:W-:Y:S01]  /*29f0*/  STL.128 [R1+0xe0], R4 ;  /* 0x0000e00401007387 */ /* 0x000fe20000100c00 */
[----:B------:R-:W-:-:S03]  /*2a00*/  UIMAD UR15, UR44, UR19, UR14 ;  /* 0x000000132c0f72a4 */ /* 0x000fc6000f8e020e */
[----:B------:R0:W-:Y:S01]  /*2a10*/  STL.128 [R1+0x120], R4 ;  /* 0x0001200401007387 */ /* 0x0001e20000100c00 */
[----:B------:R-:W-:Y:S02]  /*2a20*/  ULEA UR14, UP0, UR10, UR8, 0x1 ;  /* 0x000000080a0e7291 */ /* 0x000fe4000f80083f */
[----:B------:R-:W-:Y:S02]  /*2a30*/  UIMAD.WIDE.U32 UR12, UR44, UR16, URZ ;  /* 0x000000102c0c72a5 */ /* 0x000fe4000f8e003f */
[----:B------:R-:W-:Y:S02]  /*2a40*/  UIMAD UR8, UR44, UR17, UR20 ;  /* 0x000000112c0872a4 */ /* 0x000fe4000f8e0214 */
[----:B------:R-:W-:Y:S01]  /*2a50*/  UIADD3 UR11, UR11, UR15, URZ ;  /* 0x0000000f0b0b7290 */ /* 0x000fe2000fffe03f */
[----:B0-----:R-:W-:Y:S02]  /*2a60*/  IMAD.MOV.U32 R6, RZ, RZ, R11 ;  /* 0x000000ffff067224 */ /* 0x001fe400078e000b */
[----:B------:R-:W-:-:S02]  /*2a70*/  IMAD.MOV.U32 R7, RZ, RZ, R12 ;  /* 0x000000ffff077224 */ /* 0x000fc400078e000c */
[----:B------:R-:W-:Y:S02]  /*2a80*/  IMAD.MOV.U32 R4, RZ, RZ, R9 ;  /* 0x000000ffff047224 */ /* 0x000fe400078e0009 */
[----:B------:R-:W-:Y:S01]  /*2a90*/  IMAD.MOV.U32 R5, RZ, RZ, R10 ;  /* 0x000000ffff057224 */ /* 0x000fe200078e000a */
[----:B------:R-:W-:Y:S01]  /*2aa0*/  ULEA UR6, UP1, UR12, UR6, 0x1 ;  /* 0x000000060c067291 */ /* 0x000fe2000f82083f */
[----:B------:R-:W-:Y:S01]  /*2ab0*/  IMAD R9, R30, UR18, RZ ;  /* 0x000000121e097c24 */ /* 0x000fe2000f8e02ff */
[----:B------:R-:W-:Y:S01]  /*2ac0*/  UIADD3 UR8, UR13, UR8, URZ ;  /* 0x000000080d087290 */ /* 0x000fe2000fffe03f */
[----:B------:R-:W0:Y:S01]  /*2ad0*/  LDC.64 R12, c[0x0][0x3d8] ;  /* 0x0000f600ff0c7b82 */ /* 0x000e220000000a00 */
[----:B------:R1:W-:Y:S01]  /*2ae0*/  STL.128 [R1+0x260], R4 ;  /* 0x0002600401007387 */ /* 0x0003e20000100c00 */
[----:B------:R-:W-:Y:S01]  /*2af0*/  IMAD R11, R18, UR19, R9 ;  /* 0x00000013120b7c24 */ /* 0x000fe2000f8e0209 */
[----:B------:R-:W-:Y:S02]  /*2b00*/  ULEA.HI.X UR9, UR10, UR9, UR11, 0x1, UP0 ;  /* 0x000000090a097291 */ /* 0x000fe400080f0c0b */
[----:B------:R-:W-:Y:S01]  /*2b10*/  ULEA.HI.X UR7, UR12, UR7, UR8, 0x1, UP1 ;  /* 0x000000070c077291 */ /* 0x000fe200088f0c08 */
[----:B------:R-:W-:-:S02]  /*2b20*/  ULDC.64 UR10, c[0x0][0x2f0] ;  /* 0x0000bc00000a7ab9 */ /* 0x000fc40000000a00 */
[----:B------:R-:W-:Y:S01]  /*2b30*/  UIMAD UR8, UR11, 0x60, URZ ;  /* 0x000000600b0878a4 */ /* 0x000fe2000f8e023f */
[----:B-1----:R-:W-:-:S04]  /*2b40*/  IMAD.WIDE.U32 R4, R18, UR18, R198 ;  /* 0x0000001212047c25 */ /* 0x002fc8000f8e00c6 */
[----:B------:R-:W-:Y:S01]  /*2b50*/  IMAD.WIDE.U32 R6, R18, UR18, R28 ;  /* 0x0000001212067c25 */ /* 0x000fe2000f8e001c */
[----:B------:R-:W-:-:S03]  /*2b60*/  LEA R20, P0, R4, UR14, 0x1 ;  /* 0x0000000e04147c11 */ /* 0x000fc6000f8008ff */
[----:B------:R-:W-:Y:S01]  /*2b70*/  IMAD.IADD R9, R5, 0x1, R11 ;  /* 0x0000000105097824 */ /* 0x000fe200078e020b */
[----:B------:R-:W-:Y:S01]  /*2b80*/  LEA R34, P1, R6, UR14, 0x1 ;  /* 0x0000000e06227c11 */ /* 0x000fe2000f8208ff */
[----:B------:R-:W-:Y:S01]  /*2b90*/  IMAD.IADD R5, R11, 0x1, R7 ;  /* 0x000000010b057824 */ /* 0x000fe200078e0207 */
[----:B------:R-:W-:Y:S01]  /*2ba0*/  UIMAD.WIDE.U32 UR18, UR10, 0x60, URZ ;  /* 0x000000600a1278a5 */ /* 0x000fe2000f8e003f */
[----:B------:R-:W-:Y:S01]  /*2bb0*/  IMAD R7, R30, UR16, RZ ;  /* 0x000000101e077c24 */ /* 0x000fe2000f8e02ff */
[----:B------:R-:W-:Y:S02]  /*2bc0*/  LEA.HI.X R21, R4, UR9, R9, 0x1, P0 ;  /* 0x0000000904157c11 */ /* 0x000fe400080f0c09 */
[----:B------:R-:W-:Y:S01]  /*2bd0*/  LEA.HI.X R35, R6, UR9, R5, 0x1, P1 ;  /* 0x0000000906237c11 */ /* 0x000fe200088f0c05 */
[C---:B------:R-:W-:Y:S01]  /*2be0*/  IMAD.WIDE.U32 R4, R18.reuse, UR16, R198 ;  /* 0x0000001012047c25 */ /* 0x040fe2000f8e00c6 */
[----:B------:R-:W-:Y:S02]  /*2bf0*/  UIADD3 UR8, UR19, UR8, URZ ;  /* 0x0000000813087290 */ /* 0x000fe4000fffe03f */
[----:B------:R-:W-:Y:S01]  /*2c00*/  UIADD3 UR13, UP0, UR4, 0x200, URZ ;  /* 0x00000200040d7890 */ /* 0x000fe2000ff1e03f */
[C---:B------:R-:W-:Y:S01]  /*2c10*/  IMAD R11, R18.reuse, UR17, R7 ;  /* 0x00000011120b7c24 */ /* 0x040fe2000f8e0207 */
[----:B------:R-:W-:Y:S01]  /*2c20*/  UIADD3 UR12, UP1, UR4, 0x20c, URZ ;  /* 0x0000020c040c7890 */ /* 0x000fe2000ff3e03f */
[----:B------:R-:W-:Y:S01]  /*2c30*/  IMAD.WIDE.U32 R6, R18, UR16, R28 ;  /* 0x0000001012067c25 */ /* 0x000fe2000f8e001c */
[----:B------:R-:W-:-:S03]  /*2c40*/  UIADD3.X UR15, URZ, UR5, URZ, UP0, !UPT ;  /* 0x000000053f0f7290 */ /* 0x000fc600087fe43f */
[----:B------:R-:W-:Y:S02]  /*2c50*/  IMAD.U32 R9, RZ, RZ, UR19 ;  /* 0x00000013ff097e24 */ /* 0x000fe4000f8e00ff */
[----:B------:R-:W-:Y:S01]  /*2c60*/  IMAD.IADD R9, R5, 0x1, R11 ;  /* 0x0000000105097824 */ /* 0x000fe200078e020b */
[----:B------:R-:W-:Y:S01]  /*2c70*/  LEA R32, P0, R4, UR6, 0x1 ;  /* 0x0000000604207c11 */ /* 0x000fe2000f8008ff */
[----:B------:R-:W-:Y:S01]  /*2c80*/  IMAD.IADD R5, R11, 0x1, R7 ;  /* 0x000000010b057824 */ /* 0x000fe200078e0207 */
[----:B------:R-:W-:Y:S01]  /*2c90*/  LEA R36, P1, R6, UR6, 0x1 ;  /* 0x0000000606247c11 */ /* 0x000fe2000f8208ff */
[----:B------:R-:W-:Y:S01]  /*2ca0*/  IMAD.U32 R7, RZ, RZ, UR8 ;  /* 0x00000008ff077e24 */ /* 0x000fe2000f8e00ff */
[----:B------:R-:W-:Y:S02]  /*2cb0*/  UIADD3.X UR4, URZ, UR5, URZ, UP1, !UPT ;  /* 0x000000053f047290 */ /* 0x000fe40008ffe43f */
[----:B------:R-:W-:Y:S02]  /*2cc0*/  USHF.L.U64.HI UR8, UR10, 0x6, UR11 ;  /* 0x000000060a087899 */ /* 0x000fe4000801020b */
[----:B------:R-:W-:Y:S01]  /*2cd0*/  USHF.L.U32 UR5, UR10, 0x6, URZ ;  /* 0x000000060a057899 */ /* 0x000fe2000800063f */
[----:B------:R-:W-:Y:S01]  /*2ce0*/  LEA.HI.X R33, R4, UR7, R9, 0x1, P0 ;  /* 0x0000000704217c11 */ /* 0x000fe200080f0c09 */
[----:B------:R-:W-:Y:S01]  /*2cf0*/  IMAD.U32 R4, RZ, RZ, UR13 ;  /* 0x0000000dff047e24 */ /* 0x000fe2000f8e00ff */
[----:B------:R-:W-:Y:S01]  /*2d00*/  LEA.HI.X R37, R6, UR7, R5, 0x1, P1 ;  /* 0x0000000706257c11 */ /* 0x000fe200088f0c05 */
[----:B------:R-:W-:-:S02]  /*2d10*/  IMAD.U32 R5, RZ, RZ, UR15 ;  /* 0x0000000fff057e24 */ /* 0x000fc4000f8e00ff */
[----:B------:R-:W-:Y:S02]  /*2d20*/  IMAD.U32 R11, RZ, RZ, UR8 ;  /* 0x00000008ff0b7e24 */ /* 0x000fe4000f8e00ff */
[----:B------:R-:W-:Y:S01]  /*2d30*/  IMAD.U32 R10, RZ, RZ, UR5 ;  /* 0x00000005ff0a7e24 */ /* 0x000fe2000f8e00ff */
[----:B------:R1:W-:Y:S01]  /*2d40*/  STL.64 [R1+0x148], R4 ;  /* 0x0001480401007387 */ /* 0x0003e20000100a00 */
[----:B------:R-:W-:Y:S02]  /*2d50*/  IMAD.U32 R8, RZ, RZ, UR18 ;  /* 0x00000012ff087e24 */ /* 0x000fe4000f8e00ff */
[----:B------:R-:W-:Y:S02]  /*2d60*/  IMAD.MOV.U32 R9, RZ, RZ, R7 ;  /* 0x000000ffff097224 */ /* 0x000fe400078e0007 */
[----:B------:R-:W-:Y:S02]  /*2d70*/  IMAD.U32 R14, RZ, RZ, UR6 ;  /* 0x00000006ff0e7e24 */ /* 0x000fe4000f8e00ff */
[----:B------:R-:W-:-:S02]  /*2d80*/  IMAD.U32 R15, RZ, RZ, UR7 ;  /* 0x00000007ff0f7e24 */ /* 0x000fc4000f8e00ff */
[----:B-1----:R-:W-:Y:S02]  /*2d90*/  IMAD.MOV.U32 R4, RZ, RZ, R10 ;  /* 0x000000ffff047224 */ /* 0x002fe400078e000a */
[----:B------:R-:W-:Y:S02]  /*2da0*/  IMAD.MOV.U32 R5, RZ, RZ, R11 ;  /* 0x000000ffff057224 */ /* 0x000fe400078e000b */
[----:B------:R-:W-:Y:S02]  /*2db0*/  VIADD R10, R198, 0x10 ;  /* 0x00000010c60a7836 */ /* 0x000fe40000000000 */
[----:B------:R-:W-:Y:S01]  /*2dc0*/  IMAD.U32 R11, RZ, RZ, UR14 ;  /* 0x0000000eff0b7e24 */ /* 0x000fe2000f8e00ff */
[----:B------:R1:W-:Y:S01]  /*2dd0*/  STL.64 [R1+0xb0], R14 ;  /* 0x0000b00e01007387 */ /* 0x0003e20000100a00 */
[----:B------:R-:W-:Y:S02]  /*2de0*/  IMAD.MOV.U32 R6, RZ, RZ, R8 ;  /* 0x000000ffff067224 */ /* 0x000fe400078e0008 */
[----:B------:R-:W-:Y:S01]  /*2df0*/  IMAD.MOV.U32 R7, RZ, RZ, R9 ;  /* 0x000000ffff077224 */ /* 0x000fe200078e0009 */
[----:B------:R-:W-:-:S04]  /*2e00*/  ISETP.GE.AND P1, PT, R10, R41, PT ;  /* 0x000000290a00720c */ /* 0x000fc80003f26270 */
[----:B------:R2:W-:Y:S01]  /*2e10*/  STL.128 [R1+0x230], R4 ;  /* 0x0002300401007387 */ /* 0x0005e20000100c00 */
[----:B-1----:R-:W-:Y:S02]  /*2e20*/  IMAD.MOV.U32 R14, RZ, RZ, R11 ;  /* 0x000000ffff0e7224 */ /* 0x002fe400078e000b */
[----:B------:R-:W1:Y:S01]  /*2e30*/  LDC R11, c[0x0][0x428] ;  /* 0x00010a00ff0b7b82 */ /* 0x000e620000000800 */
[----:B------:R-:W-:Y:S02]  /*2e40*/  ISETP.GE.AND P0, PT, R198, R41, PT ;  /* 0x00000029c600720c */ /* 0x000fe40003f06270 */
[----:B--2---:R-:W-:Y:S02]  /*2e50*/  SEL R6, RZ, 0xffffffff, P1 ;  /* 0xffffffffff067807 */ /* 0x004fe40000800000 */
[----:B------:R-:W-:-:S03]  /*2e60*/  SEL R5, RZ, 0x1, P0 ;  /* 0x00000001ff057807 */ /* 0x000fc60000000000 */
[----:B------:R-:W-:Y:S02]  /*2e70*/  IMAD.SHL.U32 R6, R6, 0x2, RZ ;  /* 0x0000000206067824 */ /* 0x000fe400078e00ff */
[----:B------:R-:W-:Y:S02]  /*2e80*/  IMAD.U32 R38, RZ, RZ, UR12 ;  /* 0x0000000cff267e24 */ /* 0x000fe4000f8e00ff */
[----:B------:R-:W-:Y:S01]  /*2e90*/  IMAD.U32 R39, RZ, RZ, UR4 ;  /* 0x00000004ff277e24 */ /* 0x000fe2000f8e00ff */
[----:B------:R-:W-:Y:S01]  /*2ea0*/  LOP3.LUT R7, R6, 0x2, R5, 0xe2, !PT ;  /* 0x0000000206077812 */ /* 0x000fe200078ee205 */
[----:B------:R-:W-:Y:S01]  /*2eb0*/  VIADD R6, R198, 0x20 ;  /* 0x00000020c6067836 */ /* 0x000fe20000000000 */
[----:B------:R2:W-:Y:S01]  /*2ec0*/  STL.64 [R1+0xd0], R20 ;  /* 0x0000d01401007387 */ /* 0x0005e20000100a00 */
[----:B------:R-:W-:Y:S02]  /*2ed0*/  VIADD R5, R40, 0x5f ;  /* 0x0000005f28057836 */ /* 0x000fe40000000000 */
[----:B------:R-:W-:Y:S01]  /*2ee0*/  VIADD R4, R198, 0x30 ;  /* 0x00000030c6047836 */ /* 0x000fe20000000000 */
[----:B------:R3:W-:Y:S01]  /*2ef0*/  STL.64 [R1+0x150], R38 ;  /* 0x0001502601007387 */ /* 0x0007e20000100a00 */
[----:B------:R-:W-:Y:S01]  /*2f00*/  ISETP.GE.AND P1, PT, R6, R41, PT ;  /* 0x000000290600720c */ /* 0x000fe20003f26270 */
[----:B------:R-:W-:-:S04]  /*2f10*/  IMAD.HI R5, R5, 0x2aaaaaab, RZ ;  /* 0x2aaaaaab05057827 */ /* 0x000fc800078e02ff */
[C---:B------:R-:W-:Y:S01]  /*2f20*/  VIADD R10, R198.reuse, 0x50 ;  /* 0x00000050c60a7836 */ /* 0x040fe20000000000 */
[-C--:B------:R-:W-:Y:S01]  /*2f30*/  ISETP.GE.AND P0, PT, R19, R41.reuse, PT ;  /* 0x000000291300720c */ /* 0x080fe20003f06270 */
[----:B--2---:R-:W-:Y:S01]  /*2f40*/  IMAD.IADD R20, R198, 0x1, R6 ;  /* 0x00000001c6147824 */ /* 0x004fe200078e0206 */
[----:B------:R2:W-:Y:S01]  /*2f50*/  STL.64 [R1+0xf0], R32 ;  /* 0x0000f02001007387 */ /* 0x0005e20000100a00 */
[----:B----4-:R-:W-:Y:S01]  /*2f60*/  SHF.R.S32.HI R31, RZ, 0x1f, R195 ;  /* 0x0000001fff1f7819 */ /* 0x010fe200000114c3 */
[----:B------:R-:W-:Y:S01]  /*2f70*/  ULDC.64 UR4, c[0x0][0x408] ;  /* 0x0001020000047ab9 */ /* 0x000fe20000000a00 */
[----:B---3--:R-:W-:Y:S01]  /*2f80*/  IMAD.U32 R38, RZ, RZ, UR9 ;  /* 0x00000009ff267e24 */ /* 0x008fe2000f8e00ff */
[----:B------:R-:W-:Y:S02]  /*2f90*/  SEL R6, RZ, 0x4, P1 ;  /* 0x00000004ff067807 */ /* 0x000fe40000800000 */
[----:B-1----:R-:W-:Y:S01]  /*2fa0*/  ISETP.NE.AND P1, PT, R11, 0x1, PT ;  /* 0x000000010b00780c */ /* 0x002fe20003f25270 */
[----:B------:R-:W-:Y:S01]  /*2fb0*/  IMAD.MOV.U32 R15, RZ, RZ, R38 ;  /* 0x000000ffff0f7224 */ /* 0x000fe200078e0026 */
[-C--:B------:R-:W-:Y:S01]  /*2fc0*/  ISETP.GE.AND P4, PT, R4, R41.reuse, PT ;  /* 0x000000290400720c */ /* 0x080fe20003f86270 */
[----:B------:R-:W-:Y:S01]  /*2fd0*/  IMAD.SHL.U32 R4, R41, 0x2, RZ ;  /* 0x0000000229047824 */ /* 0x000fe200078e00ff */
[-C--:B------:R-:W-:Y:S01]  /*2fe0*/  ISETP.GE.AND P5, PT, R20, R41.reuse, PT ;  /* 0x000000291400720c */ /* 0x080fe20003fa6270 */
[----:B------:R-:W1:Y:S01]  /*2ff0*/  LDC.64 R38, c[0x0][0x3f8] ;  /* 0x0000fe00ff267b82 */ /* 0x000e620000000a00 */
[----:B0-----:R0:W-:Y:S01]  /*3000*/  STL.128 [R1+0x90], R12 ;  /* 0x0000900c01007387 */ /* 0x0011e20000100c00 */
[----:B------:R-:W-:Y:S01]  /*3010*/  ISETP.GE.AND P2, PT, R10, R41, PT ;  /* 0x000000290a00720c */ /* 0x000fe20003f46270 */
[----:B------:R-:W-:-:S02]  /*3020*/  VIADD R10, R198, 0x40 ;  /* 0x00000040c60a7836 */ /* 0x000fc40000000000 */
[----:B------:R3:W-:Y:S02]  /*3030*/  STL [R1+0x6c], R4 ;  /* 0x00006c0401007387 */ /* 0x0007e40000100800 */
[----:B--2---:R-:W-:Y:S01]  /*3040*/  IMAD.IADD R32, R198, 0x1, R10 ;  /* 0x00000001c6207824 */ /* 0x004fe200078e020a */
[----:B------:R-:W2:Y:S08]  /*3050*/  @P1 LDC R21, c[0x0][0x42c] ;  /* 0x00010b00ff151b82 */ /* 0x000eb00000000800 */
[----:B------:R-:W4:Y:S01]  /*3060*/  @P1 LDC R44, c[0x0][0x430] ;  /* 0x00010c00ff2c1b82 */ /* 0x000f220000000800 */
[----:B0-----:R-:W-:-:S02]  /*3070*/  SHF.R.U32.HI R12, RZ, 0x1f, R5 ;  /* 0x0000001fff0c7819 */ /* 0x001fc40000011605 */
[----:B---3--:R-:W-:Y:S02]  /*3080*/  SEL R4, RZ, 0x8, P4 ;  /* 0x00000008ff047807 */ /* 0x008fe40002000000 */
[----:B------:R-:W-:Y:S02]  /*3090*/  LEA.HI.SX32 R12, R5, R12, 0x1c ;  /* 0x0000000c050c7211 */ /* 0x000fe400078fe2ff */
[----:B------:R-:W-:Y:S02]  /*30a0*/  SEL R5, RZ, 0xffffffff, P5 ;  /* 0xffffffffff057807 */ /* 0x000fe40002800000 */
[----:B------:R-:W-:Y:S02]  /*30b0*/  ISETP.GE.AND P3, PT, R10, R41, PT ;  /* 0x000000290a00720c */ /* 0x000fe40003f66270 */
[----:B------:R-:W-:Y:S01]  /*30c0*/  LOP3.LUT R27, R4, R7, R6, 0xfe, !PT ;  /* 0x00000007041b7212 */ /* 0x000fe200078efe06 */
[----:B------:R-:W-:Y:S01]  /*30d0*/  IMAD.SHL.U32 R5, R5, 0x2, RZ ;  /* 0x0000000205057824 */ /* 0x000fe200078e00ff */
[----:B------:R-:W-:Y:S01]  /*30e0*/  SEL R4, RZ, 0x1, P0 ;  /* 0x00000001ff047807 */ /* 0x000fe20000000000 */
[----:B------:R-:W0:Y:S03]  /*30f0*/  LDC.64 R10, c[0x0][0x2e0] ;  /* 0x0000b800ff0a7b82 */ /* 0x000e260000000a00 */
[----:B------:R-:W-:Y:S01]  /*3100*/  LOP3.LUT R15, R5, 0x2, R4, 0xe2, !PT ;  /* 0x00000002050f7812 */ /* 0x000fe200078ee204 */
[----:B------:R-:W-:Y:S04]  /*3110*/  STL [R1+0xb8], R12 ;  /* 0x0000b80c01007387 */ /* 0x000fe80000100800 */
[----:B------:R-:W3:Y:S01]  /*3120*/  LDC.64 R4, c[0x0][0x318] ;  /* 0x0000c600ff047b82 */ /* 0x000ee20000000a00 */
[----:B------:R-:W-:Y:S04]  /*3130*/  STL [R1+0xd8], R12 ;  /* 0x0000d80c01007387 */ /* 0x000fe80000100800 */
[----:B------:R-:W-:Y:S03]  /*3140*/  STL [R1+0xf8], R12 ;  /* 0x0000f80c01007387 */ /* 0x000fe60000100800 */
[----:B------:R-:W3:Y:S01]  /*3150*/  LDC.64 R6, c[0x0][0x328] ;  /* 0x0000ca00ff067b82 */ /* 0x000ee20000000a00 */
[----:B------:R5:W-:Y:S01]  /*3160*/  STL [R1+0x118], R12 ;  /* 0x0001180c01007387 */ /* 0x000be20000100800 */
[----:B------:R-:W-:Y:S01]  /*3170*/  ISETP.GE.AND P4, PT, R32, R41, PT ;  /* 0x000000292000720c */ /* 0x000fe20003f86270 */
[----:B------:R-:W-:Y:S01]  /*3180*/  IMAD.WIDE.U32 R40, R195, UR4, RZ ;  /* 0x00000004c3287c25 */ /* 0x000fe2000f8e00ff */
[----:B------:R-:W-:-:S03]  /*3190*/  SEL R14, RZ, 0x20, P2 ;  /* 0x00000020ff0e7807 */ /* 0x000fc60001000000 */
[----:B-----5:R-:W-:Y:S01]  /*31a0*/  IMAD R12, R31, UR4, RZ ;  /* 0x000000041f0c7c24 */ /* 0x020fe2000f8e02ff */
[----:B------:R-:W-:-:S03]  /*31b0*/  SEL R13, RZ, 0x10, P3 ;  /* 0x00000010ff0d7807 */ /* 0x000fc60001800000 */
[----:B------:R-:W-:Y:S01]  /*31c0*/  IMAD R33, R195, UR5, R12 ;  /* 0x00000005c3217c24 */ /* 0x000fe2000f8e020c */
[----:B-1----:R-:W-:Y:S01]  /*31d0*/  LOP3.LUT P0, RZ, R38, R42, RZ, 0xfc, !PT ;  /* 0x0000002a26ff7212 */ /* 0x002fe2000780fcff */
[----:B------:R1:W-:Y:S01]  /*31e0*/  STL.64 [R1+0x130], R36 ;  /* 0x0001302401007387 */ /* 0x0003e20000100a00 */
[----:B------:R-:W-:Y:S01]  /*31f0*/  LEA R38, P2, R40, R38, 0x2 ;  /* 0x0000002628267211 */ /* 0x000fe200078410ff */
[----:B------:R-:W-:Y:S01]  /*3200*/  IMAD.IADD R12, R41, 0x1, R33 ;  /* 0x00000001290c7824 */ /* 0x000fe200078e0221 */
[----:B------:R-:W-:Y:S01]  /*3210*/  LOP3.LUT R14, R14, R27, R13, 0xfe, !PT ;  /* 0x0000001b0e0e7212 */ /* 0x000fe200078efe0d */
[----:B--2---:R-:W-:Y:S01]  /*3220*/  @P1 IMAD.HI.U32 R13, R21, UR38, RZ ;  /* 0x00000026150d1c27 */ /* 0x004fe2000f8e00ff */
[----:B------:R-:W-:Y:S01]  /*3230*/  LOP3.LUT P0, RZ, R39, R43, RZ, 0xfc, P0 ;  /* 0x0000002b27ff7212 */ /* 0x000fe2000000fcff */
[----:B------:R2:W-:Y:S01]  /*3240*/  STL.64 [R1+0x110], R34 ;  /* 0x0001102201007387 */ /* 0x0005e20000100a00 */
[----:B------:R-:W-:Y:S01]  /*3250*/  LEA.HI.X R39, R40, R39, R12, 0x2, P2 ;  /* 0x0000002728277211 */ /* 0x000fe200010f140c */
[----:B------:R-:W-:Y:S01]  /*3260*/  ULDC.64 UR4, c[0x0][0x2f8] ;  /* 0x0000be0000047ab9 */ /* 0x000fe20000000a00 */
[-C--:B0-----:R-:W-:Y:S01]  /*3270*/  ISETP.GE.AND P2, PT, R20, R11.reuse, PT ;  /* 0x0000000b1400720c */ /* 0x081fe20003f46270 */
[----:B------:R-:W-:Y:S01]  /*3280*/  IMAD.U32 R12, RZ, RZ, UR38 ;  /* 0x00000026ff0c7e24 */ /* 0x000fe2000f8e00ff */
[----:B----4-:R-:W-:Y:S01]  /*3290*/  @P1 SHF.R.U32.HI R12, RZ, R44, R13 ;  /* 0x0000002cff0c1219 */ /* 0x010fe2000001160d */
[----:B---3--:R0:W-:Y:S01]  /*32a0*/  STL.128 [R1+0x1c0], R4 ;  /* 0x0001c00401007387 */ /* 0x0081e20000100c00 */
[----:B------:R-:W-:Y:S01]  /*32b0*/  SEL R13, RZ, 0xffffffff, P2 ;  /* 0xffffffffff0d7807 */ /* 0x000fe20001000000 */
[----:B------:R-:W-:Y:S01]  /*32c0*/  VIADD R27, R19, 0x80 ;  /* 0x00000080131b7836 */ /* 0x000fe20000000000 */
[----:B-1----:R-:W-:Y:S01]  /*32d0*/  SEL R36, R195, RZ, !P0 ;  /* 0x000000ffc3247207 */ /* 0x002fe20004000000 */
[C---:B------:R-:W-:Y:S01]  /*32e0*/  VIADD R21, R19.reuse, 0xa0 ;  /* 0x000000a013157836 */ /* 0x040fe20000000000 */
[-C--:B------:R-:W-:Y:S01]  /*32f0*/  ISETP.GE.AND P1, PT, R19, R11.reuse, PT ;  /* 0x0000000b1300720c */ /* 0x080fe20003f26270 */
[----:B------:R-:W-:Y:S01]  /*3300*/  IMAD.SHL.U32 R13, R13, 0x2, RZ ;  /* 0x000000020d0d7824 */ /* 0x000fe200078e00ff */
[----:B--2---:R-:W-:Y:S01]  /*3310*/  SEL R34, RZ, 0x4, P4 ;  /* 0x00000004ff227807 */ /* 0x004fe20002000000 */
[----:B------:R-:W-:Y:S01]  /*3320*/  IMAD.MOV.U32 R37, RZ, RZ, R36 ;  /* 0x000000ffff257224 */ /* 0x000fe200078e0024 */
[-C--:B------:R-:W-:Y:S01]  /*3330*/  ISETP.GE.AND P2, PT, R76, R11.reuse, PT ;  /* 0x0000000b4c00720c */ /* 0x080fe20003f46270 */
[----:B------:R1:W-:Y:S01]  /*3340*/  STL.64 [R1+0x188], R10 ;  /* 0x0001880a01007387 */ /* 0x0003e20000100a00 */
[----:B------:R-:W-:Y:S01]  /*3350*/  ISETP.GE.AND P3, PT, R27, R11, PT ;  /* 0x0000000b1b00720c */ /* 0x000fe20003f66270 */
[----:B------:R-:W2:Y:S01]  /*3360*/  LDC.64 R40, c[0x0][0x3f8] ;  /* 0x0000fe00ff287b82 */ /* 0x000ea20000000a00 */
[----:B0-----:R-:W-:-:S02]  /*3370*/  SHF.R.S32.HI R7, RZ, 0x1f, R12 ;  /* 0x0000001fff077819 */ /* 0x001fc4000001140c */
[----:B------:R-:W-:Y:S02]  /*3380*/  SEL R4, RZ, 0x1, P1 ;  /* 0x00000001ff047807 */ /* 0x000fe40000800000 */
[-C--:B------:R-:W-:Y:S01]  /*3390*/  ISETP.GE.AND P1, PT, R32, R11.reuse, PT ;  /* 0x0000000b2000720c */ /* 0x080fe20003f26270 */
[----:B------:R0:W-:Y:S01]  /*33a0*/  STL.64 [R1+0x180], R38 ;  /* 0x0001802601007387 */ /* 0x0001e20000100a00 */
[----:B------:R-:W-:Y:S01]  /*33b0*/  ISETP.GE.AND P4, PT, R21, R11, PT ;  /* 0x0000000b1500720c */ /* 0x000fe20003f86270 */
[----:B-1----:R-:W-:Y:S01]  /*33c0*/  IMAD R11, R7, UR4, RZ ;  /* 0x00000004070b7c24 */ /* 0x002fe2000f8e02ff */
[----:B------:R-:W-:Y:S01]  /*33d0*/  LOP3.LUT R4, R13, 0x2, R4, 0xe2, !PT ;  /* 0x000000020d047812 */ /* 0x000fe200078ee204 */
[----:B------:R1:W-:Y:S01]  /*33e0*/  STL.64 [R1+0x200], R36 ;  /* 0x0002002401007387 */ /* 0x0003e20000100a00 */
[----:B------:R-:W-:Y:S02]  /*33f0*/  SEL R6, RZ, 0x8, P2 ;  /* 0x00000008ff067807 */ /* 0x000fe40001000000 */
[----:B------:R-:W-:Y:S01]  /*3400*/  SEL R5, RZ, 0x4, P1 ;  /* 0x00000004ff057807 */ /* 0x000fe20000800000 */
[----:B------:R-:W-:Y:S01]  /*3410*/  IMAD R11, R12, UR5, R11 ;  /* 0x000000050c0b7c24 */ /* 0x000fe2000f8e020b */
[----:B------:R-:W-:Y:S01]  /*3420*/  ISETP.NE.U32.AND P0, PT, R42, RZ, PT ;  /* 0x000000ff2a00720c */ /* 0x000fe20003f05070 */
[----:B0-----:R-:W0:Y:S01]  /*3430*/  LDC.64 R38, c[0x0][0x2d8] ;  /* 0x0000b600ff267b82 */ /* 0x001e220000000a00 */
[----:B------:R-:W-:Y:S01]  /*3440*/  LOP3.LUT R6, R6, R4, R5, 0xfe, !PT ;  /* 0x0000000406067212 */ /* 0x000fe200078efe05 */
[----:B-1----:R-:W-:Y:S01]  /*3450*/  IMAD.WIDE.U32 R36, R12, UR4, RZ ;  /* 0x000000040c247c25 */ /* 0x002fe2000f8e00ff */
[----:B------:R-:W-:Y:S01]  /*3460*/  ISETP.NE.AND.EX P0, PT, R43, RZ, PT, P0 ;  /* 0x000000ff2b00720c */ /* 0x000fe20003f05300 */
[----:B------:R1:W-:Y:S01]  /*3470*/  STL.U8 [R1+0x80], R14 ;  /* 0x0000800e01007387 */ /* 0x0003e20000100000 */
[----:B------:R-:W-:Y:S01]  /*3480*/  LOP3.LUT R34, R15, R34, RZ, 0xfc, !PT ;  /* 0x000000220f227212 */ /* 0x000fe200078efcff */
[----:B------:R-:W-:Y:S01]  /*3490*/  VIADD R4, R10, 0x5f ;  /* 0x0000005f0a047836 */ /* 0x000fe20000000000 */
[----:B------:R-:W-:Y:S01]  /*34a0*/  ULDC.64 UR4, c[0x0][0x300] ;  /* 0x0000c00000047ab9 */ /* 0x000fe20000000a00 */
[----:B------:R-:W-:-:S02]  /*34b0*/  IMAD R5, R47, UR10, RZ ;  /* 0x0000000a2f057c24 */ /* 0x000fc4000f8e02ff */
[----:B------:R-:W-:Y:S01]  /*34c0*/  IMAD.IADD R37, R37, 0x1, R11 ;  /* 0x0000000125257824 */ /* 0x000fe200078e020b */
[----:B------:R-:W-:Y:S01]  /*34d0*/  SEL R31, R31, RZ, !P0 ;  /* 0x000000ff1f1f7207 */ /* 0x000fe20004000000 */
[----:B------:R-:W-:Y:S01]  /*34e0*/  IMAD.HI R4, R4, 0x2aaaaaab, RZ ;  /* 0x2aaaaaab04047827 */ /* 0x000fe200078e02ff */
[----:B------:R-:W-:Y:S01]  /*34f0*/  SEL R11, RZ, 0x10, P3 ;  /* 0x00000010ff0b7807 */ /* 0x000fe20001800000 */
[----:B------:R-:W3:Y:S02]  /*3500*/  LDC.64 R42, c[0x0][0x308] ;  /* 0x0000c200ff2a7b82 */ /* 0x000ee40000000a00 */
[C---:B------:R-:W-:Y:S02]  /*3510*/  IMAD R33, R0.reuse, UR11, R5 ;  /* 0x0000000b00217c24 */ /* 0x040fe4000f8e0205 */
[----:B-1----:R-:W-:Y:S01]  /*3520*/  IMAD.WIDE.U32 R14, R0, UR10, R36 ;  /* 0x0000000a000e7c25 */ /* 0x002fe2000f8e0024 */
[----:B------:R-:W-:Y:S02]  /*3530*/  SEL R13, RZ, 0x20, P4 ;  /* 0x00000020ff0d7807 */ /* 0x000fe40002000000 */
[----:B------:R-:W-:Y:S01]  /*3540*/  SEL R195, R195, RZ, !P0 ;  /* 0x000000ffc3c37207 */ /* 0x000fe20004000000 */
[----:B------:R-:W-:Y:S01]  /*3550*/  IMAD.IADD R15, R15, 0x1, R33 ;  /* 0x000000010f0f7824 */ /* 0x000fe200078e0221 */
[----:B------:R-:W-:Y:S01]  /*3560*/  SHF.R.U32.HI R5, RZ, 0x1f, R4 ;  /* 0x0000001fff057819 */ /* 0x000fe20000011604 */
[----:B------:R-:W-:Y:S01]  /*3570*/  IMAD R20, R31, UR4, RZ ;  /* 0x000000041f147c24 */ /* 0x000fe2000f8e02ff */
[----:B------:R1:W-:Y:S01]  /*3580*/  STL.U8 [R1+0x81], R34 ;  /* 0x0000812201007387 */ /* 0x0003e20000100000 */
[----:B------:R-:W-:-:S02]  /*3590*/  LOP3.LUT R6, R13, R6, R11, 0xfe, !PT ;  /* 0x000000060d067212 */ /* 0x000fc400078efe0b */
[----:B------:R-:W-:Y:S01]  /*35a0*/  LEA.HI.SX32 R4, R4, R5, 0x1c ;  /* 0x0000000504047211 */ /* 0x000fe200078fe2ff */
[C---:B------:R-:W-:Y:S02]  /*35b0*/  IMAD R11, R195.reuse, UR5, R20 ;  /* 0x00000005c30b7c24 */ /* 0x040fe4000f8e0214 */
[----:B------:R-:W-:Y:S02]  /*35c0*/  IMAD R5, R30, UR10, RZ ;  /* 0x0000000a1e057c24 */ /* 0x000fe4000f8e02ff */
[----:B-1----:R-:W-:Y:S01]  /*35d0*/  IMAD.WIDE.U32 R34, R195, UR4, R14 ;  /* 0x00000004c3227c25 */ /* 0x002fe2000f8e000e */
[----:B------:R-:W-:Y:S01]  /*35e0*/  STL [R1+0x40], R4 ;  /* 0x0000400401007387 */ /* 0x000fe20000100800 */
[----:B------:R-:W-:Y:S02]  /*35f0*/  ULDC.64 UR4, c[0x0][0x320] ;  /* 0x0000c80000047ab9 */ /* 0x000fe40000000a00 */
[----:B------:R-:W-:Y:S01]  /*3600*/  IMAD.IADD R14, R35, 0x1, R11 ;  /* 0x00000001230e7824 */ /* 0x000fe200078e020b */
[----:B0-----:R-:W-:Y:S01]  /*3610*/  LEA R15, P0, R34, R38, 0x1 ;  /* 0x00000026220f7211 */ /* 0x001fe200078008ff */
[C---:B------:R-:W-:Y:S01]  /*3620*/  IMAD.WIDE.U32 R32, R18.reuse, UR10, R28 ;  /* 0x0000000a12207c25 */ /* 0x040fe2000f8e001c */
[----:B------:R0:W-:Y:S01]  /*3630*/  STL [R1+0x228], R4 ;  /* 0x0002280401007387 */ /* 0x0001e20000100800 */
[----:B------:R-:W1:Y:S02]  /*3640*/  LDC R28, c[0x0][0x2ec] ;  /* 0x0000bb00ff1c7b82 */ /* 0x000e640000000800 */
[----:B------:R-:W-:Y:S01]  /*3650*/  IMAD R5, R18, UR11, R5 ;  /* 0x0000000b12057c24 */ /* 0x000fe2000f8e0205 */
[----:B------:R-:W-:-:S02]  /*3660*/  LEA.HI.X R11, R34, R39, R14, 0x1, P0 ;  /* 0x00000027220b7211 */ /* 0x000fc400000f0c0e */
[----:B------:R-:W-:Y:S01]  /*3670*/  LEA R34, P1, R32, R15, 0x1 ;  /* 0x0000000f20227211 */ /* 0x000fe200078208ff */
[----:B0-----:R-:W-:-:S05]  /*3680*/  IMAD.IADD R4, R33, 0x1, R5 ;  /* 0x0000000121047824 */ /* 0x001fca00078e0205 */
[----:B------:R-:W-:Y:S02]  /*3690*/  LEA.HI.X R35, R32, R11, R4, 0x1, P1 ;  /* 0x0000000b20237211 */ /* 0x000fe400008f0c04 */
[----:B------:R-:W0:Y:S01]  /*36a0*/  LDC.64 R4, c[0x0][0x300] ;  /* 0x0000c000ff047b82 */ /* 0x000e220000000a00 */
[----:B------:R-:W-:Y:S01]  /*36b0*/  IMAD.MOV.U32 R44, RZ, RZ, R10 ;  /* 0x000000ffff2c7224 */ /* 0x000fe200078e000a */
[C---:B------:R-:W-:Y:S01]  /*36c0*/  LEA R13, P0, R36.reuse, R38, 0x1 ;  /* 0x00000026240d7211 */ /* 0x040fe200078008ff */
[----:B------:R-:W-:Y:S02]  /*36d0*/  IMAD R7, R7, UR4, RZ ;  /* 0x0000000407077c24 */ /* 0x000fe4000f8e02ff */
[----:B------:R-:W-:Y:S01]  /*36e0*/  IMAD.MOV.U32 R10, RZ, RZ, R15 ;  /* 0x000000ffff0a7224 */ /* 0x000fe200078e000f */
[----:B------:R4:W-:Y:S01]  /*36f0*/  STL.64 [R1+0x1b0], R44 ;  /* 0x0001b02c01007387 */ /* 0x0009e20000100a00 */
[----:B------:R-:W-:Y:S01]  /*3700*/  LEA.HI.X R14, R36, R39, R37, 0x1, P0 ;  /* 0x00000027240e7211 */ /* 0x000fe200000f0c25 */
[C---:B------:R-:W-:Y:S01]  /*3710*/  IMAD R15, R12.reuse, UR5, R7 ;  /* 0x000000050c0f7c24 */ /* 0x040fe2000f8e0207 */
[----:B------:R-:W5:Y:S01]  /*3720*/  LDC.64 R36, c[0x0][0x2f0] ;  /* 0x0000bc00ff247b82 */ /* 0x000f620000000a00 */
[----:B------:R-:W-:Y:S01]  /*3730*/  IMAD.WIDE.U32 R32, R12, UR4, RZ ;  /* 0x000000040c207c25 */ /* 0x000fe2000f8e00ff */
[----:B------:R-:W-:Y:S01]  /*3740*/  LOP3.LUT R7, R218, 0x18, R19, 0xf8, !PT ;  /* 0x00000018da077812 */ /* 0x000fe200078ef813 */
[----:B------:R-:W-:Y:S01]  /*3750*/  STL.U8 [R1+0x1d8], R6 ;  /* 0x0001d80601007387 */ /* 0x000fe20000100000 */
[----:B------:R-:W-:-:S04]  /*3760*/  ULDC.64 UR4, c[0x0][0x328] ;  /* 0x0000ca0000047ab9 */ /* 0x000fc80000000a00 */
[----:B------:R-:W2:Y:S01]  /*3770*/  LDC.64 R38, c[0x0][0x3e8] ;  /* 0x0000fa00ff267b82 */ /* 0x000ea20000000a00 */
[----:B------:R-:W-:Y:S07]  /*3780*/  STL.U8 [R1+0x1d9], R6 ;  /* 0x0001d90601007387 */ /* 0x000fee0000100000 */
[----:B------:R-:W1:Y:S01]  /*3790*/  LDC.U8 R12, c[0x0][0x3f0] ;  /* 0x0000fc00ff0c7b82 */ /* 0x000e620000000000 */
[----:B------:R3:W-:Y:S07]  /*37a0*/  STL.U8 [R1+0x250], R6 ;  /* 0x0002500601007387 */ /* 0x0007ee0000100000 */
[----:B----4-:R-:W4:Y:S01]  /*37b0*/  LDC R44, c[0x0][0x404] ;  /* 0x00010100ff2c7b82 */ /* 0x010f220000000800 */
[----:B------:R-:W-:Y:S01]  /*37c0*/  LOP3.LUT R20, R7, R220, RZ, 0x3c, !PT ;  /* 0x000000dc07147212 */ /* 0x000fe200078e3cff */
[----:B------:R-:W-:Y:S01]  /*37d0*/  IMAD.MOV.U32 R7, RZ, RZ, R14 ;  /* 0x000000ffff077224 */ /* 0x000fe200078e000e */
[----:B------:R0:W-:Y:S01]  /*37e0*/  STL.128 [R1+0x50], R8 ;  /* 0x0000500801007387 */ /* 0x0001e20000100c00 */
[----:B---3--:R-:W-:-:S02]  /*37f0*/  IMAD.MOV.U32 R6, RZ, RZ, R13 ;  /* 0x000000ffff067224 */ /* 0x008fc400078e000d */
[----:B------:R-:W-:-:S03]  /*3800*/  IMAD.IADD R15, R33, 0x1, R15 ;  /* 0x00000001210f7824 */ /* 0x000fc600078e020f */
[----:B0-----:R0:W-:Y:S01]  /*3810*/  STL.128 [R1+0x1a0], R4 ;  /* 0x0001a00401007387 */ /* 0x0011e20000100c00 */
[----:B------:R-:W-:-:S04]  /*3820*/  LEA R8, P0, R32, R42, 0x1 ;  /* 0x0000002a20087211 */ /* 0x000fc800078008ff */
[----:B------:R-:W-:Y:S01]  /*3830*/  LEA.HI.X R9, R32, R43, R15, 0x1, P0 ;  /* 0x0000002b20097211 */ /* 0x000fe200000f0c0f */
[----:B0-----:R-:W-:Y:S01]  /*3840*/  IMAD.MOV.U32 R7, RZ, RZ, 0x20 ;  /* 0x00000020ff077424 */ /* 0x001fe200078e00ff */
[----:B------:R-:W-:-:S04]  /*3850*/  LOP3.LUT P0, RZ, R227, 0x4, RZ, 0xc0, !PT ;  /* 0x00000004e3ff7812 */ /* 0x000fc8000780c0ff */
[----:B------:R-:W-:Y:S01]  /*3860*/  SEL R7, R7, 0xffffffe0, !P0 ;  /* 0xffffffe007077807 */ /* 0x000fe20004000000 */
[----:B------:R-:W-:Y:S01]  /*3870*/  STL.64 [R1+0x240], R34 ;  /* 0x0002402201007387 */ /* 0x000fe20000100a00 */
[----:B------:R-:W-:-:S03]  /*3880*/  IMAD R20, R219, 0x200, R20 ;  /* 0x00000200db147824 */ /* 0x000fc600078e0214 */
[----:B-----5:R-:W-:Y:S04]  /*3890*/  STL.64 [R1+0x48], R36 ;  /* 0x0000482401007387 */ /* 0x020fe80000100a00 */
[----:B------:R-:W-:Y:S04]  /*38a0*/  STL.64 [R1+0x198], R36 ;  /* 0x0001982401007387 */ /* 0x000fe80000100a00 */
[----:B--2---:R-:W-:Y:S04]  /*38b0*/  STL.64 [R1+0xa8], R38 ;  /* 0x0000a82601007387 */ /* 0x004fe80000100a00 */
[----:B------:R-:W-:Y:S04]  /*38c0*/  STL.64 [R1+0x168], R40 ;  /* 0x0001682801007387 */ /* 0x000fe80000100a00 */
[----:B-1----:R-:W-:Y:S04]  /*38d0*/  STL.U8 [R1+0x6a], R12 ;  /* 0x00006a0c01007387 */ /* 0x002fe80000100000 */
[----:B----4-:R-:W-:Y:S04]  /*38e0*/  STL [R1+0x178], R44 ;  /* 0x0001782c01007387 */ /* 0x010fe80000100800 */
[----:B------:R-:W-:Y:S04]  /*38f0*/  STL [R1+0x190], R28 ;  /* 0x0001901c01007387 */ /* 0x000fe80000100800 */
[----:B------:R-:W-:Y:S04]  /*3900*/  STL [R1+0x1b8], R28 ;  /* 0x0001b81c01007387 */ /* 0x000fe80000100800 */
[----:B------:R-:W-:Y:S04]  /*3910*/  STL.128 [R1+0x1e0], RZ ;  /* 0x0001e0ff01007387 */ /* 0x000fe80000100c00 */
[----:B------:R-:W-:Y:S04]  /*3920*/  STL.64 [R1+0x1f0], RZ ;  /* 0x0001f0ff01007387 */ /* 0x000fe80000100a00 */
[----:B------:R-:W-:Y:S04]  /*3930*/  STL.64 [R1+0x1f8], RZ ;  /* 0x0001f8ff01007387 */ /* 0x000fe80000100a00 */
[----:B------:R-:W-:Y:S04]  /*3940*/  STL.64 [R1+0x248], R18 ;  /* 0x0002481201007387 */ /* 0x000fe80000100a00 */
[----:B------:R-:W-:Y:S04]  /*3950*/  STL [R1+0x170], R204 ;  /* 0x000170cc01007387 */ /* 0x000fe80000100800 */
[----:B------:R-:W-:Y:S01]  /*3960*/  STL [R1+0x218], R7 ;  /* 0x0002180701007387 */ /* 0x000fe20000100800 */
[----:B------:R-:W-:Y:S01]  /*3970*/  IMAD.WIDE.U32 R2, R20, 0x2, R2 ;  /* 0x0000000214027825 */ /* 0x000fe200078e0002 */
[----:B------:R-:W-:-:S04]  /*3980*/  IADD3 R10, P1, R19, R32, RZ ;  /* 0x00000020130a7210 */ /* 0x000fc80007f3e0ff */
[----:B------:R0:W-:Y:S01]  /*3990*/  STL.64 [R1+0x220], R2 ;  /* 0x0002200201007387 */ /* 0x0001e20000100a00 */
[----:B------:R-:W-:Y:S01]  /*39a0*/  IMAD.X R11, R29, 0x1, R15, P1 ;  /* 0x000000011d0b7824 */ /* 0x000fe200008e060f */
[----:B------:R-:W-:Y:S02]  /*39b0*/  SHF.R.U32.HI R46, RZ, 0x7, R46 ;  /* 0x00000007ff2e7819 */ /* 0x000fe4000001162e */
[----:B------:R1:W-:Y:S01]  /*39c0*/  STL.64 [R1+0x1d0], R8 ;  /* 0x0001d00801007387 */ /* 0x0003e20000100a00 */
[----:B------:R-:W-:-:S04]  /*39d0*/  IMAD.WIDE.U32 R4, R195, UR4, R10 ;  /* 0x00000004c3047c25 */ /* 0x000fc8000f8e000a */
[----:B0-----:R-:W-:Y:S01]  /*39e0*/  IMAD R3, R31, UR4, RZ ;  /* 0x000000041f037c24 */ /* 0x001fe2000f8e02ff */
[----:B------:R-:W-:-:S03]  /*39f0*/  IADD3 R2, P0, R18, R0, RZ ;  /* 0x0000000012027210 */ /* 0x000fc60007f1e0ff */
[----:B-1----:R-:W-:Y:S02]  /*3a00*/  IMAD R9, R195, UR5, R3 ;  /* 0x00000005c3097c24 */ /* 0x002fe4000f8e0203 */
[----:B------:R-:W-:Y:S01]  /*3a10*/  IMAD.U32 R8, RZ, RZ, UR24 ;  /* 0x00000018ff087e24 */ /* 0x000fe2000f8e00ff */
[----:B------:R0:W-:Y:S01]  /*3a20*/  STL [R1+0x160], R0 ;  /* 0x0001600001007387 */ /* 0x0001e20000100800 */
[----:B------:R-:W-:Y:S02]  /*3a30*/  IMAD.X R3, R47, 0x1, R30, P0 ;  /* 0x000000012f037824 */ /* 0x000fe400000e061e */
[----:B------:R-:W-:Y:S02]  /*3a40*/  VIADD R6, R46, 0x8 ;  /* 0x000000082e067836 */ /* 0x000fe40000000000 */
[----:B------:R-:W-:Y:S02]  /*3a50*/  IMAD.IADD R80, R5, 0x1, R9 ;  /* 0x0000000105507824 */ /* 0x000fe400078e0209 */
[----:B0-----:R-:W-:-:S07]  /*3a60*/  VIADD R0, R8, 0x258 ;  /* 0x0000025808007836 */ /* 0x001fce0000000000 */
.L_x_4184:
[----:B------:R-:W-:Y:S01]  /*3a70*/  VIADD R77, R77, 0xffffffff ;  /* 0xffffffff4d4d7836 */ /* 0x000fe20000000000 */
[----:B------:R-:W-:Y:S05]  /*3a80*/  YIELD ;  /* 0x0000000000007946 */ /* 0x000fea0003800000 */
[----:B------:R-:W-:Y:S01]  /*3a90*/  BSSY B1, `(.L_x_4176) ;  /* 0x0000004000017945 */ /* 0x000fe20003800000 */
[----:B------:R-:W-:Y:S02]  /*3aa0*/  ISETP.GT.AND P6, PT, R77, R78, PT ;  /* 0x0000004e4d00720c */ /* 0x000fe40003fc4270 */
[----:B0-----:R-:W-:-:S11]  /*3ab0*/  MOV R83, 0x3ad0 ;  /* 0x00003ad000537802 */ /* 0x001fd60000000f00 */
[----:B------:R-:W-:Y:S05]  /*3ac0*/  CALL.REL.NOINC `($_ZN7cutlass13device_kernelIN5flash11enable_sm90INS1_16FlashAttnFwdSm90INS1_25CollectiveMainloopFwdSm90ILi2EN4cute5tupleIJNS5_1CILi1EEES8_S8_EEENS6_IJNS7_ILi128EEENS7_ILi96EEENS7_ILi192EEEEEELi192ENS_10bfloat16_tEfNS_4arch4Sm90ELb0ELb1ELb1ELb1ELb0ELb1ELb0ELb1ELb1ELb0ELb0ELb0EEENS1_21CollectiveEpilogueFwdINS6_IJSA_SC_SB_EEES9_SE_SG_Li256ELb1ELb0ELb0ELb0EEENS1_36VarlenDynamicPersistentTileSchedulerILi128ELi96ELi256ELi32ELb0ELb0ELb1ELb1ELb0ELb1EEEEEEEEEvNT_6ParamsE$_ZZN5flash25CollectiveMainloopFwdSm90ILi2EN4cute5tupleIJNS1_1CILi1EEES4_S4_EEENS2_IJNS3_ILi128EEENS3_ILi96EEENS3_ILi192EEEEEELi192EN7cutlass10bfloat16_tEfNSA_4arch4Sm90ELb0ELb1ELb1ELb1ELb0ELb1ELb0ELb1ELb1ELb0ELb0ELb0EE12store_kv_newINS_16FlashAttnFwdSm90ISE_NS_21CollectiveEpilogueFwdINS2_IJS6_S8_S7_EEES5_SB_SD_Li256ELb1ELb0ELb0ELb0EEENS_36VarlenDynamicPersistentTileSchedulerILi128ELi96ELi256ELi32ELb0ELb0ELb1ELb1ELb0ELb1EEEE13SharedStorageEEEbRKNSE_6ParamsENSA_25PipelineTmaAsyncNoClusterILi2ENSA_16PipelineTmaAsyncILi2EEEEESU_RNSA_13PipelineStateILj2EEEiRT_RKNS_16SeqlenInfoQKNewKILb1ELb1EEENS2_IJiiiiEEEENKUliRKT_E_clISW_EEDaiS17_) ;  /* 0x0000020800507944 */ /* 0x000fea0003c00000 */
[----:B------:R-:W-:Y:S05]  /*3ad0*/  BSYNC B1 ;  /* 0x0000000000017941 */ /* 0x000fea0003800000 */
.L_x_4176:
[----:B------:R-:W-:-:S13]  /*3ae0*/  R2UR UR4, R213 ;  /* 0x00000000d50472ca */ /* 0x000fda00000e0000 */
[----:B------:R-:W-:-:S06]  /*3af0*/  UISETP.NE.AND UP0, UPT, UR4, 0x3, UPT ;  /* 0x000000030400788c */ /* 0x000fcc000bf05270 */
[----:B------:R-:W-:-:S13]  /*3b00*/  PLOP3.LUT P0, PT, PT, PT, UP0, 0x80, 0x0 ;  /* 0x000000000000781c */ /* 0x000fda0003f0f008 */
[----:B------:R-:W-:Y:S05]  /*3b10*/  @!P0 BRA `(.L_x_4177) ;  /* 0x0000000000048947 */ /* 0x000fea0003800000 */
[----:B------:R-:W-:Y:S01]  /*3b20*/  BPT.TRAP 0x1 ;  /* 0x000000040000795c */ /* 0x000fe20000300000 */
.L_x_4177:
[----:B------:R-:W-:Y:S01]  /*3b30*/  LEA R49, R23, UR37, 0x3 ;  /* 0x0000002517317c11 */ /* 0x000fe2000f8e18ff */
[----:B------:R-:W-:Y:S01]  /*3b40*/  BSSY B0, `(.L_x_4178) ;  /* 0x0000004000007945 */ /* 0x000fe20003800000 */
[----:B------:R-:W-:-:S04]  /*3b50*/  SHF.L.U32 R8, R197, 0x1f, RZ ;  /* 0x0000001fc5087819 */ /* 0x000fc800000006ff */
[----:B------:R-:W0:Y:S02]  /*3b60*/  SYNCS.PHASECHK.TRANS64.TRYWAIT P0, [R49+URZ+0x308b0], R8 ;  /* 0x0308b008310075a7 */ /* 0x000e24000800017f */
[----:B0-----:R-:W-:Y:S05]  /*3b70*/  @!P0 BRA `(.L_x_4179) ;  /* 0x000001e400e48947 */ /* 0x001fea0003800000 */
.L_x_4473:
[----:B------:R-:W-:Y:S05]  /*3b80*/  BSYNC B0 ;  /* 0x0000000000007941 */ /* 0x000fea0003800000 */
.L_x_4178:
[----:B0-----:R-:W2:Y:S01]  /*3b90*/  LDL R8, [R1+0x60] ;  /* 0x0000600001087983 */ /* 0x001ea20000100800 */
[----:B------:R-:W-:Y:S01]  /*3ba0*/  BSSY B0, `(.L_x_4180) ;  /* 0x0000024000007945 */ /* 0x000fe20003800000 */
[----:B------:R-:W-:-:S04]  /*3bb0*/  IMAD.WIDE R46, R77, 0x60, R2 ;  /* 0x000000604d2e7825 */ /* 0x000fc800078e0202 */
[----:B--2---:R-:W-:-:S05]  /*3bc0*/  IMAD R8, R77, -0x60, R8 ;  /* 0xffffffa04d087824 */ /* 0x004fca00078e0208 */
[----:B------:R-:W-:Y:S01]  /*3bd0*/  VIMNMX R45, R8, 0x60, PT ;  /* 0x00000060082d7848 */ /* 0x000fe20003fe0100 */
[----:B------:R-:W-:-:S03]  /*3be0*/  IMAD R8, R23, 0x4800, R20 ;  /* 0x0000480017087824 */ /* 0x000fc600078e0214 */
[----:B------:R-:W-:Y:S01]  /*3bf0*/  ISETP.GE.AND P0, PT, R18, R45, PT ;  /* 0x0000002d1200720c */ /* 0x000fe20003f06270 */
[----:B------:R-:W-:Y:S02]  /*3c00*/  IMAD.IADD R9, R7, 0x1, R8 ;  /* 0x0000000107097824 */ /* 0x000fe400078e0208 */
[--C-:B------:R-:W-:Y:S02]  /*3c10*/  IMAD R44, R8, 0x2, R24.reuse ;  /* 0x00000002082c7824 */ /* 0x100fe400078e0218 */
[----:B------:R-:W-:-:S08]  /*3c20*/  IMAD R48, R9, 0x2, R24 ;  /* 0x0000000209307824 */ /* 0x000fd000078e0218 */
[----:B------:R-:W-:Y:S05]  /*3c30*/  @P0 BRA `(.L_x_4181) ;  /* 0x0000000000680947 */ /* 0x000fea0003800000 */
[----:B------:R-:W-:Y:S01]  /*3c40*/  IMAD R11, R47, UR42, RZ ;  /* 0x0000002a2f0b7c24 */ /* 0x000fe2000f8e02ff */
[----:B------:R-:W-:Y:S01]  /*3c50*/  ISETP.GE.AND P0, PT, R19, UR45, PT ;  /* 0x0000002d13007c0c */ /* 0x000fe2000bf06270 */
[----:B------:R-:W-:Y:S01]  /*3c60*/  IMAD.MOV.U32 R8, RZ, RZ, R4 ;  /* 0x000000ffff087224 */ /* 0x000fe200078e0004 */
[----:B------:R-:W-:Y:S01]  /*3c70*/  ISETP.GE.AND P1, PT, R203, UR45, PT ;  /* 0x0000002dcb007c0c */ /* 0x000fe2000bf26270 */
[----:B------:R-:W-:Y:S01]  /*3c80*/  IMAD.MOV.U32 R9, RZ, RZ, R80 ;  /* 0x000000ffff097224 */ /* 0x000fe200078e0050 */
[----:B------:R-:W-:Y:S01]  /*3c90*/  ISETP.GE.AND P3, PT, R76, UR45, PT ;  /* 0x0000002d4c007c0c */ /* 0x000fe2000bf66270 */
[C---:B------:R-:W-:Y:S01]  /*3ca0*/  IMAD R11, R46.reuse, UR43, R11 ;  /* 0x0000002b2e0b7c24 */ /* 0x040fe2000f8e020b */
[----:B------:R-:W-:Y:S01]  /*3cb0*/  ISETP.GE.AND P4, PT, R27, UR45, PT ;  /* 0x0000002d1b007c0c */ /* 0x000fe2000bf86270 */
[----:B------:R-:W-:Y:S01]  /*3cc0*/  IMAD.WIDE.U32 R8, R46, UR42, R8 ;  /* 0x0000002a2e087c25 */ /* 0x000fe2000f8e0008 */
[----:B------:R-:W-:-:S03]  /*3cd0*/  ISETP.GE.AND P5, PT, R21, UR45, PT ;  /* 0x0000002d15007c0c */ /* 0x000fc6000bfa6270 */
[----:B------:R-:W-:Y:S01]  /*3ce0*/  IMAD.IADD R9, R9, 0x1, R11 ;  /* 0x0000000109097824 */ /* 0x000fe200078e020b */
[----:B------:R-:W-:-:S03]  /*3cf0*/  LEA R50, P2, R8, UR40, 0x1 ;  /* 0x0000002808327c11 */ /* 0x000fc6000f8408ff */
[----:B------:R-:W0:Y:S01]  /*3d00*/  @!P1 LDS.128 R12, [R48] ;  /* 0x00000000300c9984 */ /* 0x000e220000000c00 */
[----:B------:R-:W-:Y:S02]  /*3d10*/  LEA.HI.X R51, R8, UR41, R9, 0x1, P2 ;  /* 0x0000002908337c11 */ /* 0x000fe400090f0c09 */
[----:B------:R-:W-:Y:S01]  /*3d20*/  ISETP.GE.AND P2, PT, R202, UR45, PT ;  /* 0x0000002dca007c0c */ /* 0x000fe2000bf46270 */
[----:B------:R-:W1:Y:S04]  /*3d30*/  @!P0 LDS.128 R8, [R44] ;  /* 0x000000002c088984 */ /* 0x000e680000000c00 */
[----:B------:R-:W2:Y:S04]  /*3d40*/  @!P3 LDS.128 R32, [R48+0x3000] ;  /* 0x003000003020b984 */ /* 0x000ea80000000c00 */
[----:B------:R-:W3:Y:S04]  /*3d50*/  @!P4 LDS.128 R36, [R44+0x6000] ;  /* 0x006000002c24c984 */ /* 0x000ee80000000c00 */
[----:B------:R-:W4:Y:S04]  /*3d60*/  @!P2 LDS.128 R28, [R44+0x3000] ;  /* 0x003000002c1ca984 */ /* 0x000f280000000c00 */
[----:B------:R-:W5:Y:S04]  /*3d70*/  @!P5 LDS.128 R40, [R48+0x6000] ;  /* 0x006000003028d984 */ /* 0x000f680000000c00 */
[----:B0-----:R0:W-:Y:S04]  /*3d80*/  @!P1 STG.E.128 desc[UR60][R50.64+0x40], R12 ;  /* 0x0000400c32009986 */ /* 0x0011e8000c101d3c */
[----:B-1----:R0:W-:Y:S04]  /*3d90*/  @!P0 STG.E.128 desc[UR60][R50.64], R8 ;  /* 0x0000000832008986 */ /* 0x0021e8000c101d3c */
[----:B--2---:R0:W-:Y:S04]  /*3da0*/  @!P3 STG.E.128 desc[UR60][R50.64+0xc0], R32 ;  /* 0x0000c0203200b986 */ /* 0x0041e8000c101d3c */
[----:B---3--:R0:W-:Y:S04]  /*3db0*/  @!P4 STG.E.128 desc[UR60][R50.64+0x100], R36 ;  /* 0x000100243200c986 */ /* 0x0081e8000c101d3c */
[----:B----4-:R0:W-:Y:S04]  /*3dc0*/  @!P2 STG.E.128 desc[UR60][R50.64+0x80], R28 ;  /* 0x0000801c3200a986 */ /* 0x0101e8000c101d3c */
[----:B-----5:R0:W-:Y:S02]  /*3dd0*/  @!P5 STG.E.128 desc[UR60][R50.64+0x140], R40 ;  /* 0x000140283200d986 */ /* 0x0201e4000c101d3c */
.L_x_4181:
[----:B------:R-:W-:Y:S05]  /*3de0*/  BSYNC B0 ;  /* 0x0000000000007941 */ /* 0x000fea0003800000 */
.L_x_4180:
[----:B------:R-:W-:Y:S01]  /*3df0*/  ISETP.GE.AND P0, PT, R212, R45, PT ;  /* 0x0000002dd400720c */ /* 0x000fe20003f06270 */
[----:B------:R-:W-:-:S12]  /*3e00*/  BSSY B0, `(.L_x_4182) ;  /* 0x000001e000007945 */ /* 0x000fd80003800000 */
[----:B------:R-:W-:Y:S05]  /*3e10*/  @P0 BRA `(.L_x_4183) ;  /* 0x0000000000700947 */ /* 0x000fea0003800000 */
[----:B0-----:R-:W-:Y:S01]  /*3e20*/  IADD3 R11, P0, R46, 0x40, RZ ;  /* 0x000000402e0b7810 */ /* 0x001fe20007f1e0ff */
[----:B------:R-:W-:Y:S01]  /*3e30*/  IMAD.MOV.U32 R8, RZ, RZ, R4 ;  /* 0x000000ffff087224 */ /* 0x000fe200078e0004 */
[----:B------:R-:W-:Y:S01]  /*3e40*/  ISETP.GE.AND P1, PT, R19, UR45, PT ;  /* 0x0000002d13007c0c */ /* 0x000fe2000bf26270 */
        /* <DEDUP_REMOVED lines=9> */
[C---:B------:R-:W-:Y:S01]  /*3ee0*/  LEA R46, P2, R8.reuse, UR40, 0x1 ;  /* 0x00000028082e7c11 */ /* 0x040fe2000f8408ff */
[----:B------:R-:W0:Y:S02]  /*3ef0*/  @!P4 LDS.128 R28, [R44+0x8000] ;  /* 0x008000002c1cc984 */ /* 0x000e240000000c00 */
[----:B------:R-:W-:Y:S02]  /*3f00*/  IMAD.IADD R9, R9, 0x1, R11 ;  /* 0x0000000109097824 */ /* 0x000fe400078e020b */
[----:B------:R-:W1:Y:S03]  /*3f10*/  @!P0 LDS.128 R12, [R44+0x5000] ;  /* 0x005000002c0c8984 */ /* 0x000e660000000c00 */
[----:B------:R-:W-:Y:S01]  /*3f20*/  LEA.HI.X R47, R8, UR41, R9, 0x1, P2 ;  /* 0x00000029082f7c11 */ /* 0x000fe200090f0c09 */
[----:B------:R-:W2:Y:S01]  /*3f30*/  @!P3 LDS.128 R36, [R48+0x5000] ;  /* 0x005000003024b984 */ /* 0x000ea20000000c00 */
[----:B------:R-:W-:-:S03]  /*3f40*/  ISETP.GE.AND P2, PT, R203, UR45, PT ;  /* 0x0000002dcb007c0c */ /* 0x000fc6000bf46270 */
[----:B------:R-:W3:Y:S04]  /*3f50*/  @!P1 LDS.128 R8, [R44+0x2000] ;  /* 0x002000002c089984 */ /* 0x000ee80000000c00 */
[----:B------:R-:W4:Y:S06]  /*3f60*/  @!P5 LDS.128 R40, [R48+0x8000] ;  /* 0x008000003028d984 */ /* 0x000f2c0000000c00 */
[----:B------:R-:W5:Y:S04]  /*3f70*/  @!P2 LDS.128 R32, [R48+0x2000] ;  /* 0x002000003020a984 */ /* 0x000f680000000c00 */
[----:B0-----:R0:W-:Y:S04]  /*3f80*/  @!P4 STG.E.128 desc[UR60][R46.64+0x100], R28 ;  /* 0x0001001c2e00c986 */ /* 0x0011e8000c101d3c */
[----:B-1----:R0:W-:Y:S04]  /*3f90*/  @!P0 STG.E.128 desc[UR60][R46.64+0x80], R12 ;  /* 0x0000800c2e008986 */ /* 0x0021e8000c101d3c */
[----:B--2---:R0:W-:Y:S04]  /*3fa0*/  @!P3 STG.E.128 desc[UR60][R46.64+0xc0], R36 ;  /* 0x0000c0242e00b986 */ /* 0x0041e8000c101d3c */
[----:B---3--:R0:W-:Y:S04]  /*3fb0*/  @!P1 STG.E.128 desc[UR60][R46.64], R8 ;  /* 0x000000082e009986 */ /* 0x0081e8000c101d3c */
[----:B----4-:R0:W-:Y:S04]  /*3fc0*/  @!P5 STG.E.128 desc[UR60][R46.64+0x140], R40 ;  /* 0x000140282e00d986 */ /* 0x0101e8000c101d3c */
[----:B-----5:R0:W-:Y:S02]  /*3fd0*/  @!P2 STG.E.128 desc[UR60][R46.64+0x40], R32 ;  /* 0x000040202e00a986 */ /* 0x0201e4000c101d3c */
.L_x_4183:
[----:B------:R-:W-:Y:S05]  /*3fe0*/  BSYNC B0 ;  /* 0x0000000000007941 */ /* 0x000fea0003800000 */
.L_x_4182:
[----:B0-----:R-:W0:Y:S01]  /*3ff0*/  S2R R8, SR_TID.X ;  /* 0x0000000000087919 */ /* 0x001e220000002100 */
[----:B------:R-:W-:Y:S01]  /*4000*/  @!PT LDS RZ, [RZ] ;  /* 0x00000000fffff984 */ /* 0x000fe20000000800 */
[----:B------:R-:W-:Y:S01]  /*4010*/  @!PT LDS RZ, [RZ] ;  /* 0x00000000fffff984 */ /* 0x000fe20000000800 */
[----:B------:R-:W-:Y:S01]  /*4020*/  @!PT LDS RZ, [RZ] ;  /* 0x00000000fffff984 */ /* 0x000fe20000000800 */
[----:B------:R-:W-:Y:S01]  /*4030*/  @!PT LDS RZ, [RZ] ;  /* 0x00000000fffff984 */ /* 0x000fe20000000800 */
[----:B------:R1:W-:Y:S06]  /*4040*/  MEMBAR.ALL.CTA ;  /* 0x0000000000007992 */ /* 0x0003ec0000008000 */
[----:B-1----:R-:W1:Y:S01]  /*4050*/  FENCE.VIEW.ASYNC.S ;  /* 0x00000000000073c6 */ /* 0x002e620000000000 */
[----:B------:R-:W-:Y:S05]  /*4060*/  WARPSYNC.ALL ;  /* 0x0000000000007948 */ /* 0x000fea0003800000 */
[----:B0-----:R-:W-:-:S04]  /*4070*/  LOP3.LUT R8, R8, 0x7f, RZ, 0xc0, !PT ;  /* 0x0000007f08087812 */ /* 0x001fc800078ec0ff */
[----:B------:R-:W-:Y:S01]  /*4080*/  ISETP.NE.AND P0, PT, R8, RZ, PT ;  /* 0x000000ff0800720c */ /* 0x000fe20003f05270 */
[----:B-1----:R0:W-:Y:S01]  /*4090*/  BAR.SYNC.DEFER_BLOCKING R6, 0x80 ;  /* 0x000200060000751d */ /* 0x0021e20000010000 */
[----:B------:R-:W-:-:S11]  /*40a0*/  VIADD R23, R23, 0x1 ;  /* 0x0000000117177836 */ /* 0x000fd60000000000 */
[----:B------:R-:W-:Y:S02]  /*40b0*/  @!P0 VIADD R8, R49, 0x308c0 ;  /* 0x000308c031088836 */ /* 0x000fe40000000000 */
[----:B------:R-:W-:Y:S01]  /*40c0*/  VIADD R201, R201, 0x1 ;  /* 0x00000001c9c97836 */ /* 0x000fe20000000000 */
[----:B------:R-:W-:Y:S01]  /*40d0*/  ISETP.NE.AND P1, PT, R23, 0x2, PT ;  /* 0x000000021700780c */ /* 0x000fe20003f25270 */
[----:B------:R-:W-:Y:S01]  /*40e0*/  IMAD.MOV.U32 R196, RZ, RZ, RZ ;  /* 0x000000ffffc47224 */ /* 0x000fe200078e00ff */
[----:B------:R-:W-:-:S11]  /*40f0*/  @!P0 PRMT R8, RZ, 0x654, R8 ;  /* 0x00000654ff088816 */ /* 0x000fd60000000008 */
[----:B------:R-:W-:Y:S01]  /*4100*/  @!P1 LOP3.LUT R197, R197, 0x1, RZ, 0x3c, !PT ;  /* 0x00000001c5c59812 */ /* 0x000fe200078e3cff */
[----:B------:R0:W-:Y:S01]  /*4110*/  @!P0 SYNCS.ARRIVE.TRANS64.RED.A1T0 RZ, [R8+URZ], RZ ;  /* 0x000000ff08ff89a7 */ /* 0x0001e2000810043f */
[----:B------:R1:W-:Y:S01]  /*4120*/  STL [R1+0x2b8], R23 ;  /* 0x0002b81701007387 */ /* 0x0003e20000100800 */
[----:B------:R-:W-:-:S03]  /*4130*/  PLOP3.LUT P0, PT, PT, PT, PT, 0x8, 0x0 ;  /* 0x000000000000781c */ /* 0x000fc60003f0e170 */
[----:B------:R0:W-:Y:S04]  /*4140*/  STL [R1+0x2c0], R201 ;  /* 0x0002c0c901007387 */ /* 0x0001e80000100800 */
[----:B------:R0:W-:Y:S01]  /*4150*/  @!P1 STL.64 [R1+0x2b8], R196 ;  /* 0x0002b8c401009387 */ /* 0x0001e20000100a00 */
[----:B-1----:R-:W-:Y:S01]  /*4160*/  @!P1 IMAD.MOV.U32 R23, RZ, RZ, RZ ;  /* 0x000000ffff179224 */ /* 0x002fe200078e00ff */
[----:B------:R-:W-:Y:S06]  /*4170*/  @P6 BRA `(.L_x_4184) ;  /* 0xfffffff8003c6947 */ /* 0x000fec000383ffff */
.L_x_4173:
[----:B------:R-:W1:Y:S02]  /*4180*/  LDC.64 R4, c[0x0][0x9e0] ;  /* 0x00027800ff047b82 */ /* 0x000e640000000a00 */
[----:B-1----:R-:W-:Y:S01]  /*4190*/  ISETP.GE.AND P1, PT, R5, 0x1, PT ;  /* 0x000000010500780c */ /* 0x002fe20003f26270 */
[----:B------:R-:W-:-:S12]  /*41a0*/  @P0 BRA `(.L_x_4185) ;  /* 0x0000000000080947 */ /* 0x000fd80003800000 */
[----:B------:R-:W1:Y:S02]  /*41b0*/  FENCE.VIEW.ASYNC.G ;  /* 0x00000000000073c6 */ /* 0x000e640000000100 */
[----:B-1----:R-:W-:Y:S06]  /*41c0*/  BAR.ARV 0xc, 0x120 ;  /* 0x0304800000007b1d */ /* 0x002fec0000002000 */
.L_x_4185:
[----:B------:R-:W-:Y:S01]  /*41d0*/  IMAD.IADD R0, R26, 0x1, R4 ;  /* 0x000000011a007824 */ /* 0x000fe200078e0204 */
[----:B------:R-:W-:Y:S06]  /*41e0*/  @!P1 BRA `(.L_x_4186) ;  /* 0x0000000000409947 */ /* 0x000fec0003800000 */
[C---:B------:R-:W-:Y:S01]  /*41f0*/  ISETP.GT.AND P0, PT, R26.reuse, RZ, PT ;  /* 0x000000ff1a00720c */ /* 0x040fe20003f04270 */
[----:B------:R-:W-:-:S12]  /*4200*/  VIADD R2, R26, 0xffffffff ;  /* 0xffffffff1a027836 */ /* 0x000fd80000000000 */
[----:B------:R-:W-:Y:S05]  /*4210*/  @P0 BRA `(.L_x_4187) ;  /* 0x00000000001c0947 */ /* 0x000fea0003800000 */
[----:B------:R-:W-:Y:S01]  /*4220*/  ISETP.NE.AND P0, PT, R5, 0x1, PT ;  /* 0x000000010500780c */ /* 0x000fe20003f05270 */
[----:B------:R-:W-:-:S12]  /*4230*/  IMAD.MOV R3, RZ, RZ, -R26 ;  /* 0x000000ffff037224 */ /* 0x000fd800078e0a1a */
[----:B0-----:R-:W0:Y:S02]  /*4240*/  @P0 LDC.64 R6, c[0x0][0x9e8] ;  /* 0x00027a00ff060b82 */ /* 0x001e240000000a00 */
[----:B0-----:R-:W-:-:S05]  /*4250*/  @P0 IMAD.HI.U32 R2, R3, R6, RZ ;  /* 0x0000000603020227 */ /* 0x001fca00078e00ff */
[----:B------:R-:W-:-:S04]  /*4260*/  @P0 SHF.R.U32.HI R3, RZ, R7, R2 ;  /* 0x00000007ff030219 */ /* 0x000fc80000011602 */
[----:B------:R-:W-:Y:S01]  /*4270*/  LOP3.LUT R2, RZ, R3, RZ, 0x33, !PT ;  /* 0x00000003ff027212 */ /* 0x000fe200078e33ff */
[----:B------:R-:W-:Y:S06]  /*4280*/  BRA `(.L_x_4188) ;  /* 0x0000000000107947 */ /* 0x000fec0003800000 */
.L_x_4187:
[----:B------:R-:W-:-:S13]  /*4290*/  ISETP.NE.AND P0, PT, R5, 0x1, PT ;  /* 0x000000010500780c */ /* 0x000fda0003f05270 */
[----:B0-----:R-:W0:Y:S02]  /*42a0*/  @P0 LDC.64 R6, c[0x0][0x9e8] ;  /* 0x00027a00ff060b82 */ /* 0x001e240000000a00 */
[----:B0-----:R-:W-:-:S05]  /*42b0*/  @P0 IMAD.HI.U32 R4, R2, R6, RZ ;  /* 0x0000000602040227 */ /* 0x001fca00078e00ff */
[----:B------:R-:W-:-:S07]  /*42c0*/  @P0 SHF.R.U32.HI R2, RZ, R7, R4 ;  /* 0x00000007ff020219 */ /* 0x000fce0000011604 */
.L_x_4188:
[----:B------:R-:W-:-:S05]  /*42d0*/  IMAD R3, R2, R5, R5 ;  /* 0x0000000502037224 */ /* 0x000fca00078e0205 */
[----:B------:R-:W-:-:S07]  /*42e0*/  VIMNMX R0, R0, R3, PT ;  /* 0x0000000300007248 */ /* 0x000fce0003fe0100 */
.L_x_4186:
[----:B------:R-:W-:Y:S01]  /*42f0*/  VIADD R0, R0, 0x5f ;  /* 0x0000005f00007836 */ /* 0x000fe20000000000 */
[----:B------:R-:W-:Y:S02]  /*4300*/  ULDC UR4, c[0x0][0x9dc] ;  /* 0x0002770000047ab9 */ /* 0x000fe40000000800 */
[----:B------:R-:W-:Y:S02]  /*4310*/  VIADD R2, R79, -UR4 ;  /* 0x800000044f027c36 */ /* 0x000fe40008000000 */
[----:B------:R-:W-:-:S03]  /*4320*/  IMAD.HI R0, R0, 0x2aaaaaab, RZ ;  /* 0x2aaaaaab00007827 */ /* 0x000fc600078e02ff */
[----:B------:R-:W-:Y:S02]  /*4330*/  R2UR UR4, R2 ;  /* 0x00000000020472ca */ /* 0x000fe400000e0000 */
[----:B------:R-:W-:-:S04]  /*4340*/  SHF.R.U32.HI R3, RZ, 0x1f, R0 ;  /* 0x0000001fff037819 */ /* 0x000fc80000011600 */
[----:B------:R-:W-:-:S04]  /*4350*/  LEA.HI.SX32 R2, R0, R3, 0x1c ;  /* 0x0000000300027211 */ /* 0x000fc800078fe2ff */
[----:B------:R-:W-:Y:S01]  /*4360*/  VIMNMX R2, R25, R2, PT ;  /* 0x0000000219027248 */ /* 0x000fe20003fe0100 */
[----:B------:R-:W-:Y:S06]  /*4370*/  @!P1 BRA `(.L_x_4189) ;  /* 0x0000000000449947 */ /* 0x000fec0003800000 */
[----:B------:R-:W-:-:S13]  /*4380*/  ISETP.GT.AND P0, PT, R79, -0x1, PT ;  /* 0xffffffff4f00780c */ /* 0x000fda0003f04270 */
[----:B------:R-:W-:Y:S05]  /*4390*/  @P0 BRA `(.L_x_4190) ;  /* 0x00000000001c0947 */ /* 0x000fea0003800000 */
[----:B------:R-:W-:Y:S02]  /*43a0*/  ISETP.NE.AND P0, PT, R5, 0x1, PT ;  /* 0x000000010500780c */ /* 0x000fe40003f05270 */
[----:B------:R-:W-:-:S11]  /*43b0*/  LOP3.LUT R79, RZ, R79, RZ, 0x33, !PT ;  /* 0x0000004fff4f7212 */ /* 0x000fd600078e33ff */
[----:B0-----:R-:W0:Y:S02]  /*43c0*/  @P0 LDC.64 R6, c[0x0][0x9e8] ;  /* 0x00027a00ff060b82 */ /* 0x001e240000000a00 */
[----:B0-----:R-:W-:-:S05]  /*43d0*/  @P0 IMAD.HI.U32 R0, R79, R6, RZ ;  /* 0x000000064f000227 */ /* 0x001fca00078e00ff */
[----:B------:R-:W-:-:S04]  /*43e0*/  @P0 SHF.R.U32.HI R79, RZ, R7, R0 ;  /* 0x00000007ff4f0219 */ /* 0x000fc80000011600 */
[----:B------:R-:W-:Y:S01]  /*43f0*/  LOP3.LUT R79, RZ, R79, RZ, 0x33, !PT ;  /* 0x0000004fff4f7212 */ /* 0x000fe200078e33ff */
[----:B------:R-:W-:Y:S06]  /*4400*/  BRA `(.L_x_4191) ;  /* 0x0000000000107947 */ /* 0x000fec0003800000 */
.L_x_4190:
[----:B------:R-:W-:-:S13]  /*4410*/  ISETP.NE.AND P0, PT, R5, 0x1, PT ;  /* 0x000000010500780c */ /* 0x000fda0003f05270 */
[----:B0-----:R-:W0:Y:S02]  /*4420*/  @P0 LDC.64 R6, c[0x0][0x9e8] ;  /* 0x00027a00ff060b82 */ /* 0x001e240000000a00 */
[----:B0-----:R-:W-:-:S05]  /*4430*/  @P0 IMAD.HI.U32 R6, R79, R6, RZ ;  /* 0x000000064f060227 */ /* 0x001fca00078e00ff */
[----:B------:R-:W-:-:S07]  /*4440*/  @P0 SHF.R.U32.HI R79, RZ, R7, R6 ;  /* 0x00000007ff4f0219 */ /* 0x000fce0000011606 */
.L_x_4191:
[----:B------:R-:W-:-:S05]  /*4450*/  IMAD R79, R79, R5, RZ ;  /* 0x000000054f4f7224 */ /* 0x000fca00078e02ff */
[----:B------:R-:W-:-:S13]  /*4460*/  R2UR UR5, R79 ;  /* 0x000000004f0572ca */ /* 0x000fda00000e0000 */
[----:B------:R-:W-:-:S04]  /*4470*/  UISETP.LT.AND UP0, UPT, UR4, UR5, UPT ;  /* 0x000000050400728c */ /* 0x000fc8000bf01270 */
[----:B------:R-:W-:-:S12]  /*4480*/  USEL UR4, UR4, UR5, !UP0 ;  /* 0x0000000504047287 */ /* 0x000fd8000c000000 */
.L_x_4189:
        /* <DEDUP_REMOVED lines=22> */
[----:B------:R-:W-:Y:S01]  /*45f0*/  ISETP.GT.AND P1, PT, R2, UR6, PT ;  /* 0x0000000602007c0c */ /* 0x000fe2000bf24270 */
[----:B------:R-:W-:Y:S01]  /*4600*/  IMAD.U32 R192, RZ, RZ, UR6 ;  /* 0x00000006ffc07e24 */ /* 0x000fe2000f8e00ff */
        /* <DEDUP_REMOVED lines=31> */
[----:B0-----:R-:W-:Y:S01]  /*4800*/  CS2R R6, SRZ ;  /* 0x0000000000067805 */ /* 0x001fe2000001ff00 */
[----:B------:R-:W-:Y:S01]  /*4810*/  IMAD.MOV.U32 R24, RZ, RZ, RZ ;  /* 0x000000ffff187224 */ /* 0x000fe200078e00ff */
[----:B------:R-:W-:Y:S01]  /*4820*/  CS2R R4, SRZ ;  /* 0x0000000000047805 */ /* 0x000fe2000001ff00 */
[----:B------:R-:W-:Y:S01]  /*4830*/  IMAD.MOV.U32 R36, RZ, RZ, RZ ;  /* 0x000000ffff247224 */ /* 0x000fe200078e00ff */
[----:B------:R-:W-:Y:S06]  /*4840*/  @!P1 BRA `(.L_x_4192) ;  /* 0x0000014c00309947 */ /* 0x000fec0003800000 */
[----:B------:R-:W0:Y:S01]  /*4850*/  SHFL.IDX PT, R0, R236, RZ, 0x1f ;  /* 0x00001fffec007589 */ /* 0x000e2200000e0000 */
[----:B------:R-:W-:-:S13]  /*4860*/  R2UR UR6, R234 ;  /* 0x00000000ea0672ca */ /* 0x000fda00000e0000 */
[----:B------:R-:W-:-:S06]  /*4870*/  ULOP3.LUT UP0, URZ, UR6, 0x1bf, URZ, 0xc0, !UPT ;  /* 0x000001bf063f7892 */ /* 0x000fcc000f80c03f */
[----:B------:R-:W-:Y:S02]  /*4880*/  PLOP3.LUT P0, PT, PT, PT, UP0, 0x80, 0x0 ;  /* 0x000000000000781c */ /* 0x000fe40003f0f008 */
[----:B0-----:R-:W-:-:S13]  /*4890*/  R2UR UR4, R0 ;  /* 0x00000000000472ca */ /* 0x001fda00000e0000 */
        /* <DEDUP_REMOVED lines=23> */
.L_x_4193:
[----:B------:R-:W-:Y:S02]  /*4a10*/  ULDC UR4, c[0x0][0x3d4] ;  /* 0x0000f50000047ab9 */ /* 0x000fe40000000800 */
[----:B------:R-:W-:-:S13]  /*4a20*/  ISETP.LT.AND P0, PT, RZ, UR4, PT ;  /* 0x00000004ff007c0c */ /* 0x000fda000bf01270 */
[----:B------:R-:W-:Y:S05]  /*4a30*/  @P0 BRA `(.L_x_4194) ;  /* 0x0000000000440947 */ /* 0x000fea0003800000 */
[----:B------:R-:W-:Y:S01]  /*4a40*/  R2UR UR5, R221 ;  /* 0x00000000dd0572ca */ /* 0x000fe200000e0000 */
[----:B------:R-:W-:-:S12]  /*4a50*/  IMAD.U32 R3, RZ, RZ, UR37 ;  /* 0x00000025ff037e24 */ /* 0x000fd8000f8e00ff */
[----:B------:R-:W-:-:S04]  /*4a60*/  ULEA.HI UR4, UR5, UR5, URZ, 0x1 ;  /* 0x0000000505047291 */ /* 0x000fc8000f8f083f */
[----:B------:R-:W-:-:S04]  /*4a70*/  ULOP3.LUT UR4, UR4, 0xfffffffe, URZ, 0xc0, !UPT ;  /* 0xfffffffe04047892 */ /* 0x000fc8000f8ec03f */
[----:B------:R-:W-:-:S06]  /*4a80*/  UIADD3 UR4, UR5, -UR4, URZ ;  /* 0x8000000405047290 */ /* 0x000fcc000fffe03f */
[----:B------:R-:W-:-:S05]  /*4a90*/  IMAD.U32 R0, RZ, RZ, UR4 ;  /* 0x00000004ff007e24 */ /* 0x000fca000f8e00ff */
[----:B------:R-:W-:-:S04]  /*4aa0*/  SHF.L.U32 R0, R0, 0x1f, RZ ;  /* 0x0000001f00007819 */ /* 0x000fc800000006ff */
[----:B------:R0:W1:Y:S03]  /*4ab0*/  SYNCS.PHASECHK.TRANS64.TRYWAIT P0, [R3+URZ+0x30800], R0 ;  /* 0x03080000030075a7 */ /* 0x000066000800017f */
[----:B-1----:R-:W-:Y:S05]  /*4ac0*/  @!P0 NANOSLEEP.SYNCS 0x989680 ;  /* 0x009896800000895d */ /* 0x002fea0003900000 */
[----:B------:R-:W1:Y:S02]  /*4ad0*/  @!P0 SYNCS.PHASECHK.TRANS64 P0, [R3+URZ+0x30800], R0 ;  /* 0x03080000030085a7 */ /* 0x000e64000800007f */
[----:B-1----:R-:W-:Y:S05]  /*4ae0*/  @P0 BRA `(.L_x_4195) ;  /* 0x00000074001c0947 */ /* 0x002fea0003800000 */
.L_x_4196:
[----:B0-----:R-:W-:-:S04]  /*4af0*/  IMAD.U32 R3, RZ, RZ, UR37 ;  /* 0x00000025ff037e24 */ /* 0x001fc8000f8e00ff */
[----:B------:R0:W1:Y:S03]  /*4b00*/  SYNCS.PHASECHK.TRANS64.TRYWAIT P0, [R3+URZ+0x30800], R0 ;  /* 0x03080000030075a7 */ /* 0x000066000800017f */
[----:B-1----:R-:W-:Y:S05]  /*4b10*/  @!P0 NANOSLEEP.SYNCS 0x989680 ;  /* 0x009896800000895d */ /* 0x002fea0003900000 */
[----:B------:R-:W1:Y:S02]  /*4b20*/  @!P0 SYNCS.PHASECHK.TRANS64 P0, [R3+URZ+0x30800], R0 ;  /* 0x03080000030085a7 */ /* 0x000e64000800007f */
[----:B-1----:R-:W-:Y:S05]  /*4b30*/  @!P0 BRA `(.L_x_4196) ;  /* 0xfffffffc00ec8947 */ /* 0x002fea000383ffff */
[----:B------:R-:W-:Y:S05]  /*4b40*/  BRA `(.L_x_4195) ;  /* 0x0000007400047947 */ /* 0x000fea0003800000 */
.L_x_4194:
[----:B------:R-:W0:Y:S01]  /*4b50*/  LDC.64 R68, c[0x0][0x3d8] ;  /* 0x0000f600ff447b82 */ /* 0x000e220000000a00 */
[----:B------:R-:W-:Y:S01]  /*4b60*/  USHF.R.S32.HI UR4, URZ, 0x1f, UR44 ;  /* 0x0000001f3f047899 */ /* 0x000fe2000801142c */
[--C-:B------:R-:W-:Y:S01]  /*4b70*/  SHF.R.S32.HI R5, RZ, 0x1f, R198.reuse ;  /* 0x0000001fff057819 */ /* 0x100fe200000114c6 */
[----:B------:R-:W-:Y:S01]  /*4b80*/  IMAD.MOV.U32 R4, RZ, RZ, R198 ;  /* 0x000000ffff047224 */ /* 0x000fe200078e00c6 */
[----:B------:R-:W-:Y:S02]  /*4b90*/  SHF.R.S32.HI R3, RZ, 0x1f, R18 ;  /* 0x0000001fff037819 */ /* 0x000fe40000011412 */
[----:B------:R-:W-:Y:S02]  /*4ba0*/  R2UR UR5, R234 ;  /* 0x00000000ea0572ca */ /* 0x000fe400000e0000 */
[----:B------:R-:W1:Y:S01]  /*4bb0*/  LDC.64 R10, c[0x0][0x3e8] ;  /* 0x0000fa00ff0a7b82 */ /* 0x000e620000000a00 */
[----:B------:R-:W-:-:S10]  /*4bc0*/  SHF.R.S32.HI R9, RZ, 0x1f, R19 ;  /* 0x0000001fff097819 */ /* 0x000fd40000011413 */
[----:B------:R-:W-:Y:S01]  /*4bd0*/  ULOP3.LUT UP0, URZ, UR5, 0x3ff, URZ, 0xc0, !UPT ;  /* 0x000003ff053f7892 */ /* 0x000fe2000f80c03f */
[C---:B0-----:R-:W-:Y:S02]  /*4be0*/  IMAD R0, R68.reuse, UR4, RZ ;  /* 0x0000000444007c24 */ /* 0x041fe4000f8e02ff */
[----:B------:R-:W-:Y:S02]  /*4bf0*/  IMAD R8, R3, R68, RZ ;  /* 0x0000004403087224 */ /* 0x000fe400078e02ff */
[----:B------:R-:W-:-:S04]  /*4c00*/  IMAD.WIDE.U32 R72, R68, UR44, RZ ;  /* 0x0000002c44487c25 */ /* 0x000fc8000f8e00ff */
[----:B------:R-:W-:Y:S02]  /*4c10*/  IMAD R77, R69, UR44, R0 ;  /* 0x0000002c454d7c24 */ /* 0x000fe4000f8e0200 */
[----:B------:R-:W-:-:S04]  /*4c20*/  IMAD.WIDE.U32 R6, R18, R68, R4 ;  /* 0x0000004412067225 */ /* 0x000fc800078e0004 */
[----:B------:R-:W-:Y:S01]  /*4c30*/  IMAD R80, R18, R69, R8 ;  /* 0x0000004512507224 */ /* 0x000fe200078e0208 */
[----:B------:R-:W-:Y:S01]  /*4c40*/  IADD3 R81, P0, R6, R72, RZ ;  /* 0x0000004806517210 */ /* 0x000fe20007f1e0ff */
[----:B------:R-:W-:Y:S01]  /*4c50*/  IMAD.IADD R77, R77, 0x1, R73 ;  /* 0x000000014d4d7824 */ /* 0x000fe200078e0249 */
[----:B------:R-:W-:Y:S01]  /*4c60*/  SHF.L.U64.HI R69, R68, 0x6, R69 ;  /* 0x0000000644457819 */ /* 0x000fe20000010245 */
[----:B------:R-:W-:Y:S02]  /*4c70*/  IMAD.MOV.U32 R8, RZ, RZ, R19 ;  /* 0x000000ffff087224 */ /* 0x000fe400078e0013 */
[----:B-1----:R-:W-:Y:S01]  /*4c80*/  IMAD R0, R10, UR4, RZ ;  /* 0x000000040a007c24 */ /* 0x002fe2000f8e02ff */
[----:B------:R-:W-:Y:S01]  /*4c90*/  IADD3.X R76, R77, R7, R80, P0, !PT ;  /* 0x000000074d4c7210 */ /* 0x000fe200007fe450 */
[----:B------:R-:W-:-:S04]  /*4ca0*/  IMAD.WIDE.U32 R6, R18, R68, R8 ;  /* 0x0000004412067225 */ /* 0x000fc800078e0008 */
[----:B------:R-:W-:Y:S01]  /*4cb0*/  IMAD R3, R3, R10, RZ ;  /* 0x0000000a03037224 */ /* 0x000fe200078e02ff */
[----:B------:R-:W-:Y:S01]  /*4cc0*/  IADD3 R85, P1, R6, R72, RZ ;  /* 0x0000004806557210 */ /* 0x000fe20007f3e0ff */
[----:B------:R-:W-:-:S03]  /*4cd0*/  IMAD.WIDE.U32 R70, R10, UR44, RZ ;  /* 0x0000002c0a467c25 */ /* 0x000fc6000f8e00ff */
[----:B------:R-:W-:Y:S01]  /*4ce0*/  IADD3.X R80, R77, R80, R7, P1, !PT ;  /* 0x000000504d507210 */ /* 0x000fe20000ffe407 */
[----:B------:R-:W-:Y:S01]  /*4cf0*/  IMAD R79, R11, UR44, R0 ;  /* 0x0000002c0b4f7c24 */ /* 0x000fe2000f8e0200 */
[----:B------:R-:W-:Y:S01]  /*4d00*/  PLOP3.LUT P1, PT, PT, PT, UP0, 0x80, 0x0 ;  /* 0x000000000000781c */ /* 0x000fe20003f2f008 */
[----:B------:R-:W-:-:S04]  /*4d10*/  IMAD.WIDE.U32 R4, R18, R10, R4 ;  /* 0x0000000a12047225 */ /* 0x000fc800078e0004 */
[----:B------:R-:W-:Y:S01]  /*4d20*/  IMAD.WIDE.U32 R8, R18, R10, R8 ;  /* 0x0000000a12087225 */ /* 0x000fe200078e0008 */
[----:B------:R-:W-:-:S03]  /*4d30*/  IADD3 R78, P0, R4, R70, RZ ;  /* 0x00000046044e7210 */ /* 0x000fc60007f1e0ff */
[----:B------:R-:W-:Y:S01]  /*4d40*/  IMAD R3, R18, R11, R3 ;  /* 0x0000000b12037224 */ /* 0x000fe200078e0203 */
[----:B------:R-:W-:Y:S01]  /*4d50*/  IADD3 R82, P2, R8, R70, RZ ;  /* 0x0000004608527210 */ /* 0x000fe20007f5e0ff */
[----:B------:R-:W-:Y:S02]  /*4d60*/  IMAD.IADD R79, R79, 0x1, R71 ;  /* 0x000000014f4f7824 */ /* 0x000fe400078e0247 */
[----:B------:R-:W-:Y:S01]  /*4d70*/  IMAD.SHL.U32 R74, R68, 0x40, RZ ;  /* 0x00000040444a7824 */ /* 0x000fe200078e00ff */
[C---:B------:R-:W-:Y:S01]  /*4d80*/  SHF.L.U64.HI R68, R10.reuse, 0x6, R11 ;  /* 0x000000060a447819 */ /* 0x040fe2000001020b */
[----:B------:R-:W-:Y:S01]  /*4d90*/  IMAD.SHL.U32 R75, R10, 0x40, RZ ;  /* 0x000000400a4b7824 */ /* 0x000fe200078e00ff */
[C---:B------:R-:W-:Y:S02]  /*4da0*/  IADD3.X R83, R79.reuse, R5, R3, P0, !PT ;  /* 0x000000054f537210 */ /* 0x040fe400007fe403 */
        /* <DEDUP_REMOVED lines=18> */
.L_x_4197:
[----:B------:R-:W0:Y:S01]  /*4ed0*/  LDC.64 R14, c[0x0][0x3d8] ;  /* 0x0000f600ff0e7b82 */ /* 0x000e220000000a00 */
[----:B------:R-:W-:Y:S01]  /*4ee0*/  SHF.R.S32.HI R3, RZ, 0x1f, R193 ;  /* 0x0000001fff037819 */ /* 0x000fe200000114c1 */
[----:B------:R-:W-:Y:S01]  /*4ef0*/  ULDC.U8 UR4, c[0x0][0x3f0] ;  /* 0x0000fc0000047ab9 */ /* 0x000fe20000000000 */
[----:B------:R-:W-:Y:S01]  /*4f00*/  BSSY B0, `(.L_x_4198) ;  /* 0x00006fd000007945 */ /* 0x000fe20003800000 */
[----:B------:R-:W-:-:S04]  /*4f10*/  ISETP.NE.AND P0, PT, RZ, UR4, PT ;  /* 0x00000004ff007c0c */ /* 0x000fc8000bf05270 */
        /* <DEDUP_REMOVED lines=14> */
[----:B------:R-:W-:Y:S01]  /*5000*/  SHF.L.U64.HI R86, R6, 0x7, R3 ;  /* 0x0000000706567819 */ /* 0x000fe20000010203 */
[----:B------:R-:W-:Y:S06]  /*5010*/  @!P0 BRA `(.L_x_4199) ;  /* 0x0000003400d88947 */ /* 0x000fec0003800000 */
[----:B------:R-:W0:Y:S01]  /*5020*/  LDC R80, c[0x0][0x428] ;  /* 0x00010a00ff507b82 */ /* 0x000e220000000800 */
        /* <DEDUP_REMOVED lines=17> */
[----:B------:R-:W-:Y:S01]  /*5140*/  VIADD R5, R198, 0x10 ;  /* 0x00000010c6057836 */ /* 0x000fe20000000000 */
[----:B------:R-:W-:Y:S01]  /*5150*/  ULDC.64 UR6, c[0x0][0x3c8] ;  /* 0x0000f20000067ab9 */ /* 0x000fe20000000a00 */
[----:B------:R-:W-:Y:S01]  /*5160*/  ULDC UR4, c[0x0][0x3d4] ;  /* 0x0000f50000047ab9 */ /* 0x000fe20000000800 */
[----:B------:R-:W-:Y:S01]  /*5170*/  LEA R4, P3, R0, UR6, 0x1 ;  /* 0x0000000600047c11 */ /* 0x000fe2000f8608ff */
[----:B------:R-:W-:Y:S01]  /*5180*/  IMAD.X R3, R89, 0x1, R76, P1 ;  /* 0x0000000159037824 */ /* 0x000fe200008e064c */
[----:B------:R-:W-:Y:S01]  /*5190*/  ISETP.GE.AND P1, PT, R5, UR4, PT ;  /* 0x0000000405007c0c */ /* 0x000fe2000bf26270 */
[C---:B------:R-:W-:Y:S01]  /*51a0*/  VIADD R6, R198.reuse, 0x20 ;  /* 0x00000020c6067836 */ /* 0x040fe20000000000 */
[----:B------:R-:W-:Y:S01]  /*51b0*/  CS2R R66, SRZ ;  /* 0x0000000000427805 */ /* 0x000fe2000001ff00 */
[----:B------:R-:W-:Y:S01]  /*51c0*/  VIADD R7, R198, 0x30 ;  /* 0x00000030c6077836 */ /* 0x000fe20000000000 */
[----:B------:R-:W-:Y:S01]  /*51d0*/  LEA.HI.X R5, R0, UR7, R3, 0x1, P3 ;  /* 0x0000000700057c11 */ /* 0x000fe200098f0c03 */
[----:B------:R-:W-:Y:S01]  /*51e0*/  ULDC.64 UR6, c[0x0][0x3e0] ;  /* 0x0000f80000067ab9 */ /* 0x000fe20000000a00 */
[----:B------:R-:W-:Y:S01]  /*51f0*/  IADD3 R0, P4, R91, R78, RZ ;  /* 0x0000004e5b007210 */ /* 0x000fe20007f9e0ff */
[----:B------:R-:W-:Y:S01]  /*5200*/  VIADD R10, R198, 0x40 ;  /* 0x00000040c60a7836 */ /* 0x000fe20000000000 */
[----:B------:R-:W-:Y:S01]  /*5210*/  ISETP.GE.AND P2, PT, R6, UR4, PT ;  /* 0x0000000406007c0c */ /* 0x000fe2000bf46270 */
[----:B------:R-:W-:Y:S01]  /*5220*/  VIADD R20, R198, 0x50 ;  /* 0x00000050c6147836 */ /* 0x000fe20000000000 */
[----:B------:R-:W-:Y:S01]  /*5230*/  LEA R6, P6, R0, UR6, 0x1 ;  /* 0x0000000600067c11 */ /* 0x000fe2000f8c08ff */
[----:B------:R-:W-:Y:S01]  /*5240*/  IMAD.X R3, R86, 0x1, R83, P4 ;  /* 0x0000000156037824 */ /* 0x000fe200020e0653 */
[----:B------:R-:W-:-:S02]  /*5250*/  ISETP.GE.AND P4, PT, R7, UR4, PT ;  /* 0x0000000407007c0c */ /* 0x000fc4000bf86270 */
[----:B------:R-:W-:Y:S02]  /*5260*/  CS2R R62, SRZ ;  /* 0x00000000003e7805 */ /* 0x000fe4000001ff00 */
[----:B------:R-:W-:Y:S02]  /*5270*/  ISETP.GE.AND P3, PT, R198, UR4, PT ;  /* 0x00000004c6007c0c */ /* 0x000fe4000bf66270 */
[----:B------:R-:W-:Y:S02]  /*5280*/  CS2R R58, SRZ ;  /* 0x00000000003a7805 */ /* 0x000fe4000001ff00 */
[----:B------:R-:W-:Y:S02]  /*5290*/  LEA.HI.X R7, R0, UR7, R3, 0x1, P6 ;  /* 0x0000000700077c11 */ /* 0x000fe4000b0f0c03 */
[----:B------:R-:W-:Y:S02]  /*52a0*/  CS2R R54, SRZ ;  /* 0x0000000000367805 */ /* 0x000fe4000001ff00 */
[----:B------:R-:W-:-:S02]  /*52b0*/  ISETP.GE.AND P5, PT, R10, UR4, PT ;  /* 0x000000040a007c0c */ /* 0x000fc4000bfa6270 */
[----:B------:R-:W-:Y:S02]  /*52c0*/  CS2R R50, SRZ ;  /* 0x0000000000327805 */ /* 0x000fe4000001ff00 */
[----:B------:R-:W-:Y:S02]  /*52d0*/  ISETP.GE.AND P6, PT, R20, UR4, PT ;  /* 0x0000000414007c0c */ /* 0x000fe4000bfc6270 */
[----:B------:R-:W-:Y:S02]  /*52e0*/  CS2R R46, SRZ ;  /* 0x00000000002e7805 */ /* 0x000fe4000001ff00 */
[----:B------:R-:W-:Y:S02]  /*52f0*/  CS2R R64, SRZ ;  /* 0x0000000000407805 */ /* 0x000fe4000001ff00 */
[----:B------:R-:W-:Y:S02]  /*5300*/  CS2R R60, SRZ ;  /* 0x00000000003c7805 */ /* 0x000fe4000001ff00 */
        /* <DEDUP_REMOVED lines=16> */
.L_x_4201:
[----:B------:R-:W-:Y:S05]  /*5410*/  BSYNC B1 ;  /* 0x0000000000017941 */ /* 0x000fea0003800000 */
.L_x_4200:
[----:B------:R-:W-:Y:S01]  /*5420*/  ISETP.GE.AND P1, PT, R212, R11, PT ;  /* 0x0000000bd400720c */ /* 0x000fe20003f26270 */
[----:B------:R-:W-:Y:S01]  /*5430*/  BSSY B1, `(.L_x_4202) ;  /* 0x000003c000017945 */ /* 0x000fe20003800000 */
[----:B------:R-:W-:Y:S02]  /*5440*/  LOP3.LUT R3, R218, 0x18, R19, 0xf8, !PT ;  /* 0x00000018da037812 */ /* 0x000fe400078ef813 */
        /* <DEDUP_REMOVED lines=12> */
[----:B------:R-:W-:Y:S01]  /*5510*/  IADD3 R75, P4, P5, R78, R75, R91 ;  /* 0x0000004b4e4b7210 */ /* 0x000fe20007d9e05b */
[C---:B------:R-:W-:Y:S01]  /*5520*/  VIADD R0, R198.reuse, 0x10 ;  /* 0x00000010c6007836 */ /* 0x040fe20000000000 */
[----:B------:R-:W-:Y:S01]  /*5530*/  IADD3 R74, P2, P3, R81, R74, R84 ;  /* 0x0000004a514a7210 */ /* 0x000fe20007b5e054 */
[C---:B-1----:R-:W-:Y:S01]  /*5540*/  VIADD R4, R198.reuse, 0x20 ;  /* 0x00000020c6047836 */ /* 0x042fe20000000000 */
[----:B------:R-:W-:Y:S01]  /*5550*/  ULDC UR4, c[0x0][0x3d4] ;  /* 0x0000f50000047ab9 */ /* 0x000fe20000000800 */
[----:B------:R-:W-:Y:S01]  /*5560*/  IADD3.X R68, R83, R68, R86, P4, P5 ;  /* 0x0000004453447210 */ /* 0x000fe200027ea456 */
[----:B------:R-:W-:Y:S01]  /*5570*/  ULDC.64 UR6, c[0x0][0x3c8] ;  /* 0x0000f20000067ab9 */ /* 0x000fe20000000a00 */
[----:B------:R-:W-:Y:S01]  /*5580*/  ISETP.GE.AND P5, PT, R198, UR4, PT ;  /* 0x00000004c6007c0c */ /* 0x000fe2000bfa6270 */
[----:B------:R-:W-:Y:S01]  /*5590*/  ULDC.64 UR8, c[0x0][0x3e0] ;  /* 0x0000f80000087ab9 */ /* 0x000fe20000000a00 */
[----:B------:R-:W-:Y:S02]  /*55a0*/  IADD3.X R69, R76, R69, R89, P2, P3 ;  /* 0x000000454c457210 */ /* 0x000fe400017e6459 */
[----:B------:R-:W-:-:S02]  /*55b0*/  CS2R R42, SRZ ;  /* 0x00000000002a7805 */ /* 0x000fc4000001ff00 */
[----:B------:R-:W-:Y:S01]  /*55c0*/  ISETP.GE.AND P2, PT, R0, UR4, PT ;  /* 0x0000000400007c0c */ /* 0x000fe2000bf46270 */
[----:B------:R-:W-:Y:S01]  /*55d0*/  VIADD R0, R198, 0x30 ;  /* 0x00000030c6007836 */ /* 0x000fe20000000000 */
[----:B------:R-:W-:Y:S02]  /*55e0*/  ISETP.GE.AND P4, PT, R4, UR4, PT ;  /* 0x0000000404007c0c */ /* 0x000fe4000bf86270 */
[----:B------:R-:W-:Y:S02]  /*55f0*/  CS2R R40, SRZ ;  /* 0x0000000000287805 */ /* 0x000fe4000001ff00 */
[----:B------:R-:W-:Y:S01]  /*5600*/  LEA R4, P3, R74, UR6, 0x1 ;  /* 0x000000064a047c11 */ /* 0x000fe2000f8608ff */
[----:B------:R-:W-:Y:S01]  /*5610*/  VIADD R8, R198, 0x40 ;  /* 0x00000040c6087836 */ /* 0x000fe20000000000 */
[----:B------:R-:W-:Y:S02]  /*5620*/  LEA R6, P6, R75, UR8, 0x1 ;  /* 0x000000084b067c11 */ /* 0x000fe4000f8c08ff */
[----:B------:R-:W-:-:S02]  /*5630*/  LEA.HI.X R5, R74, UR7, R69, 0x1, P3 ;  /* 0x000000074a057c11 */ /* 0x000fc400098f0c45 */
[----:B------:R-:W-:Y:S01]  /*5640*/  ISETP.GE.AND P3, PT, R0, UR4, PT ;  /* 0x0000000400007c0c */ /* 0x000fe2000bf66270 */
[----:B------:R-:W-:Y:S01]  /*5650*/  VIADD R0, R198, 0x50 ;  /* 0x00000050c6007836 */ /* 0x000fe20000000000 */
[----:B------:R-:W-:Y:S01]  /*5660*/  LEA.HI.X R7, R75, UR9, R68, 0x1, P6 ;  /* 0x000000094b077c11 */ /* 0x000fe2000b0f0c44 */
        /* <DEDUP_REMOVED lines=24> */
.L_x_4203:
[----:B------:R-:W-:Y:S05]  /*57f0*/  BSYNC B1 ;  /* 0x0000000000017941 */ /* 0x000fea0003800000 */
.L_x_4202:
[----:B0-----:R-:W-:Y:S01]  /*5800*/  ISETP.NE.AND P2, PT, R80, 0x1, PT ;  /* 0x000000015000780c */ /* 0x001fe20003f45270 */
[----:B-12--5:R-:W-:Y:S01]  /*5810*/  IMAD.MOV.U32 R5, RZ, RZ, R50 ;  /* 0x000000ffff057224 */ /* 0x026fe200078e0032 */
[----:B------:R-:W-:Y:S01]  /*5820*/  LOP3.LUT R0, R3, R220, RZ, 0x3c, !PT ;  /* 0x000000dc03007212 */ /* 0x000fe200078e3cff */
[----:B------:R-:W-:Y:S01]  /*5830*/  IMAD.MOV.U32 R4, RZ, RZ, R47 ;  /* 0x000000ffff047224 */ /* 0x000fe200078e002f */
[----:B------:R-:W-:Y:S01]  /*5840*/  LOP3.LUT P3, RZ, R227, 0x4, RZ, 0xc0, !PT ;  /* 0x00000004e3ff7812 */ /* 0x000fe2000786c0ff */
[----:B------:R-:W-:Y:S01]  /*5850*/  IMAD.MOV.U32 R3, RZ, RZ, R46 ;  /* 0x000000ffff037224 */ /* 0x000fe200078e002e */
[----:B------:R-:W-:Y:S01]  /*5860*/  PRMT R82, R5, 0x7610, R82 ;  /* 0x0000761005527816 */ /* 0x000fe20000000052 */
[----:B------:R-:W-:Y:S01]  /*5870*/  IMAD R0, R219, 0x200, R0 ;  /* 0x00000200db007824 */ /* 0x000fe200078e0200 */
[----:B------:R-:W-:Y:S01]  /*5880*/  PRMT R75, R4, 0x7610, R75 ;  /* 0x00007610044b7816 */ /* 0x000fe2000000004b */
[----:B------:R-:W-:Y:S01]  /*5890*/  IMAD.MOV.U32 R4, RZ, RZ, R51 ;  /* 0x000000ffff047224 */ /* 0x000fe200078e0033 */
[----:B------:R-:W-:Y:S01]  /*58a0*/  PRMT R74, R3, 0x7610, R74 ;  /* 0x00007610034a7816 */ /* 0x000fe2000000004a */
[----:B------:R-:W-:Y:S01]  /*58b0*/  IMAD R3, R193, 0x80, R18 ;  /* 0x00000080c1037824 */ /* 0x000fe200078e0212 */
[----:B------:R-:W-:Y:S01]  /*58c0*/  LEA R68, R0, UR37, 0x1 ;  /* 0x0000002500447c11 */ /* 0x000fe2000f8e08ff */
[----:B------:R-:W0:Y:S01]  /*58d0*/  @P2 LDC R5, c[0x0][0x430] ;  /* 0x00010c00ff052b82 */ /* 0x000e220000000800 */
[----:B------:R-:W-:Y:S01]  /*58e0*/  PRMT R83, R4, 0x7610, R83 ;  /* 0x0000761004537816 */ /* 0x000fe20000000053 */
[----:B------:R-:W-:Y:S01]  /*58f0*/  IMAD R3, R222, 0x40, R3 ;  /* 0x00000040de037824 */ /* 0x000fe200078e0203 */
[----:B------:R-:W-:Y:S01]  /*5900*/  ULDC.64 UR4, c[0x0][0x3c8] ;  /* 0x0000f20000047ab9 */ /* 0x000fe20000000a00 */
[----:B------:R-:W-:Y:S01]  /*5910*/  VIADD R6, R68, 0x12400 ;  /* 0x0001240044067836 */ /* 0x000fe20000000000 */
[----:B------:R-:W-:Y:S01]  /*5920*/  ULDC.64 UR6, c[0x0][0x3e0] ;  /* 0x0000f80000067ab9 */ /* 0x000fe20000000a00 */
[----:B------:R-:W-:-:S02]  /*5930*/  IMAD.MOV.U32 R4, RZ, RZ, R58 ;  /* 0x000000ffff047224 */ /* 0x000fc400078e003a */
[----:B------:R-:W1:Y:S01]  /*5940*/  @P2 LDC R0, c[0x0][0x42c] ;  /* 0x00010b00ff002b82 */ /* 0x000e620000000800 */
[----:B------:R-:W-:Y:S02]  /*5950*/  VIADD R10, R68, 0x12440 ;  /* 0x00012440440a7836 */ /* 0x000fe40000000000 */
[----:B------:R-:W-:Y:S01]  /*5960*/  @P3 VIADD R10, R6, 0xffffffc0 ;  /* 0xffffffc0060a3836 */ /* 0x000fe20000000000 */
[----:B------:R-:W-:Y:S01]  /*5970*/  PRMT R98, R4, 0x7610, R98 ;  /* 0x0000761004627816 */ /* 0x000fe20000000062 */
[----:B------:R-:W-:Y:S02]  /*5980*/  IMAD.MOV.U32 R6, RZ, RZ, R54 ;  /* 0x000000ffff067224 */ /* 0x000fe400078e0036 */
        /* <DEDUP_REMOVED lines=14> */
[----:B------:R-:W-:Y:S02]  /*5a70*/  IMAD.MOV.U32 R7, RZ, RZ, R44 ;  /* 0x000000ffff077224 */ /* 0x000fe400078e002c */
[----:B-1----:R-:W-:Y:S01]  /*5a80*/  @P2 IMAD.HI.U32 R0, R3, R0, RZ ;  /* 0x0000000003002227 */ /* 0x002fe200078e00ff */
[----:B------:R-:W-:Y:S02]  /*5a90*/  PRMT R106, R6, 0x7610, R106 ;  /* 0x00007610066a7816 */ /* 0x000fe4000000006a */
[----:B------:R-:W-:Y:S01]  /*5aa0*/  PRMT R80, R7, 0x7610, R80 ;  /* 0x0000761007507816 */ /* 0x000fe20000000050 */
[----:B------:R-:W-:Y:S01]  /*5ab0*/  IMAD.MOV.U32 R11, RZ, RZ, R63 ;  /* 0x000000ffff0b7224 */ /* 0x000fe200078e003f */
[----:B0-----:R-:W-:Y:S01]  /*5ac0*/  @P2 SHF.R.U32.HI R3, RZ, R5, R0 ;  /* 0x00000005ff032219 */ /* 0x001fe20000011600 */
[----:B------:R-:W-:Y:S02]  /*5ad0*/  IMAD.MOV.U32 R0, RZ, RZ, R48 ;  /* 0x000000ffff007224 */ /* 0x000fe400078e0030 */
[----:B------:R-:W-:Y:S01]  /*5ae0*/  IMAD.MOV.U32 R6, RZ, RZ, R52 ;  /* 0x000000ffff067224 */ /* 0x000fe200078e0034 */
[----:B------:R-:W-:Y:S01]  /*5af0*/  SHF.R.S32.HI R5, RZ, 0x1f, R3 ;  /* 0x0000001fff057819 */ /* 0x000fe20000011403 */
[----:B------:R-:W-:Y:S01]  /*5b00*/  IMAD.WIDE.U32 R72, R3, R14, R72 ;  /* 0x0000000e03487225 */ /* 0x000fe200078e0048 */
[----:B------:R-:W-:-:S02]  /*5b10*/  PRMT R88, R0, 0x7610, R88 ;  /* 0x0000761000587816 */ /* 0x000fc40000000058 */
[----:B------:R-:W-:Y:S01]  /*5b20*/  PRMT R103, R11, 0x7610, R103 ;  /* 0x000076100b677816 */ /* 0x000fe20000000067 */
[C---:B------:R-:W-:Y:S01]  /*5b30*/  IMAD R0, R5.reuse, R14, RZ ;  /* 0x0000000e05007224 */ /* 0x040fe200078e02ff */
[----:B------:R-:W-:Y:S01]  /*5b40*/  PRMT R96, R6, 0x7610, R96 ;  /* 0x0000761006607816 */ /* 0x000fe20000000060 */
[-C--:B------:R-:W-:Y:S02]  /*5b50*/  IMAD R4, R5, R12.reuse, RZ ;  /* 0x0000000c05047224 */ /* 0x080fe400078e02ff */
[----:B------:R-:W-:-:S04]  /*5b60*/  IMAD.WIDE.U32 R70, R3, R12, R70 ;  /* 0x0000000c03467225 */ /* 0x000fc800078e0046 */
[C---:B------:R-:W-:Y:S01]  /*5b70*/  IMAD R5, R3.reuse, R15, R0 ;  /* 0x0000000f03057224 */ /* 0x040fe200078e0200 */
[----:B------:R-:W-:Y:S01]  /*5b80*/  LEA R0, P3, R70, UR6, 0x1 ;  /* 0x0000000646007c11 */ /* 0x000fe2000f8608ff */
[----:B------:R-:W-:Y:S01]  /*5b90*/  IMAD R3, R3, R13, R4 ;  /* 0x0000000d03037224 */ /* 0x000fe200078e0204 */
[C---:B------:R-:W-:Y:S01]  /*5ba0*/  LEA R4, P2, R72.reuse, UR4, 0x1 ;  /* 0x0000000448047c11 */ /* 0x040fe2000f8408ff */
        /* <DEDUP_REMOVED lines=10> */
[----:B------:R-:W-:-:S02]  /*5c50*/  PRMT R81, R11, 0x7610, R81 ;  /* 0x000076100b517816 */ /* 0x000fc40000000051 */
[----:B------:R-:W-:Y:S02]  /*5c60*/  PRMT R101, R6, 0x7610, R101 ;  /* 0x0000761006657816 */ /* 0x000fe40000000065 */
[----:B------:R-:W-:Y:S01]  /*5c70*/  PRMT R100, R7, 0x7610, R100 ;  /* 0x0000761007647816 */ /* 0x000fe20000000064 */
[----:B------:R-:W-:Y:S06]  /*5c80*/  BRA.DIV UR4, `(.L_x_4204) ;  /* 0x000001c604b47947 */ /* 0x000fec000b800000 */
.L_x_4475:
[----:B------:R-:W-:-:S03]  /*5c90*/  UMOV UR4, 0xffffffff ;  /* 0xffffffff00047882 */ /* 0x000fc60000000000 */
[----:B------:R-:W-:Y:S05]  /*5ca0*/  BRA.DIV UR4, `(.L_x_4205) ;  /* 0x000001c604cc7947 */ /* 0x000fea000b800000 */
.L_x_4478:
[----:B------:R-:W-:-:S03]  /*5cb0*/  UMOV UR4, 0xffffffff ;  /* 0xffffffff00047882 */ /* 0x000fc60000000000 */
[----:B------:R-:W-:Y:S05]  /*5cc0*/  BRA.DIV UR4, `(.L_x_4206) ;  /* 0x000001c604ec7947 */ /* 0x000fea000b800000 */
.L_x_4481:
[----:B------:R-:W-:-:S03]  /*5cd0*/  UMOV UR4, 0xffffffff ;  /* 0xffffffff00047882 */ /* 0x000fc60000000000 */
[----:B------:R-:W-:Y:S05]  /*5ce0*/  BRA.DIV UR4, `(.L_x_4207) ;  /* 0x000001ca040c7947 */ /* 0x000fea000b800000 */
.L_x_4484:
[----:B------:R-:W-:-:S03]  /*5cf0*/  UMOV UR4, 0xffffffff ;  /* 0xffffffff00047882 */ /* 0x000fc60000000000 */
[----:B------:R-:W-:Y:S05]  /*5d00*/  BRA.DIV UR4, `(.L_x_4208) ;  /* 0x000001ca042c7947 */ /* 0x000fea000b800000 */
.L_x_4487:
[----:B------:R-:W-:-:S03]  /*5d10*/  UMOV UR4, 0xffffffff ;  /* 0xffffffff00047882 */ /* 0x000fc60000000000 */
[----:B------:R-:W-:Y:S05]  /*5d20*/  BRA.DIV UR4, `(.L_x_4209) ;  /* 0x000001ca044c7947 */ /* 0x000fea000b800000 */
.L_x_4490:
[----:B------:R-:W-:-:S03]  /*5d30*/  UMOV UR4, 0xffffffff ;  /* 0xffffffff00047882 */ /* 0x000fc60000000000 */
[----:B------:R-:W-:Y:S05]  /*5d40*/  BRA.DIV UR4, `(.L_x_4210) ;  /* 0x000001ca046c7947 */ /* 0x000fea000b800000 */
.L_x_4493:
[----:B------:R-:W-:-:S03]  /*5d50*/  UMOV UR4, 0xffffffff ;  /* 0xffffffff00047882 */ /* 0x000fc60000000000 */
[----:B------:R-:W-:Y:S05]  /*5d60*/  BRA.DIV UR4, `(.L_x_4211) ;  /* 0x000001ca048c7947 */ /* 0x000fea000b800000 */
.L_x_4496:
[----:B------:R-:W-:Y:S01]  /*5d70*/  R2UR UR5, R221 ;  /* 0x00000000dd0572ca */ /* 0x000fe200000e0000 */
[----:B------:R-:W-:Y:S02]  /*5d80*/  IMAD.MOV.U32 R4, RZ, RZ, R64 ;  /* 0x000000ffff047224 */ /* 0x000fe400078e0040 */
[----:B------:R-:W-:Y:S02]  /*5d90*/  IMAD.MOV.U32 R0, RZ, RZ, R60 ;  /* 0x000000ffff007224 */ /* 0x000fe400078e003c */
[----:B------:R-:W-:Y:S01]  /*5da0*/  IMAD.MOV.U32 R3, RZ, RZ, R61 ;  /* 0x000000ffff037224 */ /* 0x000fe200078e003d */
[----:B------:R-:W-:Y:S01]  /*5db0*/  PRMT R109, R4, 0x7610, R109 ;  /* 0x00007610046d7816 */ /* 0x000fe2000000006d */
[----:B------:R-:W-:Y:S01]  /*5dc0*/  IMAD.MOV.U32 R4, RZ, RZ, R8 ;  /* 0x000000ffff047224 */ /* 0x000fe200078e0008 */
[C---:B------:R-:W-:Y:S01]  /*5dd0*/  PRMT R112, R0.reuse, 0x7610, R112 ;  /* 0x0000761000707816 */ /* 0x040fe20000000070 */
[----:B------:R-:W-:Y:S01]  /*5de0*/  IMAD.MOV.U32 R6, RZ, RZ, R24 ;  /* 0x000000ffff067224 */ /* 0x000fe200078e0018 */
[----:B------:R-:W-:Y:S01]  /*5df0*/  PRMT R0, R0, 0x5410, R3 ;  /* 0x0000541000007816 */ /* 0x000fe20000000003 */
[----:B------:R-:W-:-:S02]  /*5e00*/  IMAD.MOV.U32 R3, RZ, RZ, R65 ;  /* 0x000000ffff037224 */ /* 0x000fc400078e0041 */
[----:B------:R-:W-:Y:S01]  /*5e10*/  ULEA.HI UR4, UR5, UR5, URZ, 0x1 ;  /* 0x0000000505047291 */ /* 0x000fe2000f8f083f */
[----:B------:R-:W-:Y:S01]  /*5e20*/  PRMT R0, R4, 0x7610, R0 ;  /* 0x0000761004007816 */ /* 0x000fe20000000000 */
[----:B------:R-:W-:Y:S01]  /*5e30*/  IMAD.MOV.U32 R5, RZ, RZ, R9 ;  /* 0x000000ffff057224 */ /* 0x000fe200078e0009 */
[----:B------:R-:W-:Y:S01]  /*5e40*/  PRMT R13, R6, 0x7610, R13 ;  /* 0x00007610060d7816 */ /* 0x000fe2000000000d */
[----:B------:R-:W-:Y:S01]  /*5e50*/  ULOP3.LUT UR4, UR4, 0xfffffffe, URZ, 0xc0, !UPT ;  /* 0xfffffffe04047892 */ /* 0x000fe2000f8ec03f */
[----:B------:R-:W-:Y:S02]  /*5e60*/  IMAD.MOV.U32 R6, RZ, RZ, R28 ;  /* 0x000000ffff067224 */ /* 0x000fe400078e001c */
[----:B------:R-:W-:Y:S01]  /*5e70*/  PRMT R3, R5, 0x5410, R3 ;  /* 0x0000541005037816 */ /* 0x000fe20000000003 */
[----:B------:R-:W-:Y:S01]  /*5e80*/  UIADD3 UR4, UR5, -UR4, URZ ;  /* 0x8000000405047290 */ /* 0x000fe2000fffe03f */
[----:B------:R-:W-:Y:S01]  /*5e90*/  IMAD.MOV.U32 R7, RZ, RZ, R29 ;  /* 0x000000ffff077224 */ /* 0x000fe200078e001d */
[----:B------:R-:W-:Y:S01]  /*5ea0*/  PRMT R70, R6, 0x7610, R70 ;  /* 0x0000761006467816 */ /* 0x000fe20000000046 */
[----:B------:R-:W-:-:S02]  /*5eb0*/  IMAD.MOV.U32 R5, RZ, RZ, R25 ;  /* 0x000000ffff057224 */ /* 0x000fc400078e0019 */
[----:B------:R-:W-:Y:S01]  /*5ec0*/  IMAD.MOV.U32 R6, RZ, RZ, R35 ;  /* 0x000000ffff067224 */ /* 0x000fe200078e0023 */
[----:B------:R-:W-:Y:S01]  /*5ed0*/  PRMT R71, R7, 0x7610, R71 ;  /* 0x0000761007477816 */ /* 0x000fe20000000047 */
[----:B------:R-:W-:Y:S01]  /*5ee0*/  IMAD.U32 R4, RZ, RZ, UR4 ;  /* 0x00000004ff047e24 */ /* 0x000fe2000f8e00ff */
[----:B------:R-:W-:Y:S01]  /*5ef0*/  PRMT R14, R5, 0x7610, R14 ;  /* 0x00007610050e7816 */ /* 0x000fe2000000000e */
[----:B------:R-:W-:Y:S01]  /*5f00*/  IMAD.MOV.U32 R7, RZ, RZ, R38 ;  /* 0x000000ffff077224 */ /* 0x000fe200078e0026 */
[----:B------:R-:W-:Y:S01]  /*5f10*/  PRMT R77, R6, 0x7610, R77 ;  /* 0x00007610064d7816 */ /* 0x000fe2000000004d */
[----:B------:R-:W-:Y:S01]  /*5f20*/  IMAD.MOV.U32 R5, RZ, RZ, R34 ;  /* 0x000000ffff057224 */ /* 0x000fe200078e0022 */
[----:B------:R-:W-:Y:S01]  /*5f30*/  SHF.L.U32 R4, R4, 0x1f, RZ ;  /* 0x0000001f04047819 */ /* 0x000fe200000006ff */
[----:B------:R-:W-:Y:S01]  /*5f40*/  IMAD.MOV.U32 R11, RZ, RZ, R39 ;  /* 0x000000ffff0b7224 */ /* 0x000fe200078e0027 */
[----:B------:R-:W-:Y:S01]  /*5f50*/  PRMT R84, R7, 0x7610, R84 ;  /* 0x0000761007547816 */ /* 0x000fe20000000054 */
[----:B------:R-:W-:Y:S01]  /*5f60*/  IMAD.MOV.U32 R6, RZ, RZ, R43 ;  /* 0x000000ffff067224 */ /* 0x000fe200078e002b */
[----:B------:R-:W0:Y:S01]  /*5f70*/  SYNCS.PHASECHK.TRANS64.TRYWAIT P2, [UR37+0x30800], R4 ;  /* 0x03080004ff0075a7 */ /* 0x000e220008040165 */
        /* <DEDUP_REMOVED lines=23> */
[----:B------:R-:W-:Y:S01]  /*60f0*/  IMAD.MOV.U32 R7, RZ, RZ, R41 ;  /* 0x000000ffff077224 */ /* 0x000fe200078e0029 */
[----:B0-----:R-:W-:Y:S06]  /*6100*/  @!P2 BRA `(.L_x_4212) ;  /* 0x000001c400cca947 */ /* 0x001fec0003800000 */
.L_x_4497:
[----:B------:R-:W-:Y:S01]  /*6110*/  BSSY B1, `(.L_x_4213) ;  /* 0x0000134000017945 */ /* 0x000fe20003800000 */
[----:B------:R-:W-:Y:S02]  /*6120*/  PRMT R94, R6, 0x7610, R94 ;  /* 0x00007610065e7816 */ /* 0x000fe4000000005e */
[----:B------:R-:W-:Y:S01]  /*6130*/  PRMT R95, R7, 0x7610, R95 ;  /* 0x00007610075f7816 */ /* 0x000fe2000000005f */
[----:B------:R-:W-:Y:S06]  /*6140*/  @P0 BRA `(.L_x_4214) ;  /* 0x0000001000c00947 */ /* 0x000fec0003800000 */
        /* <DEDUP_REMOVED lines=15> */
[----:B------:R-:W-:Y:S02]  /*6240*/  SHF.R.U32.HI R108, RZ, 0x10, R65 ;  /* 0x00000010ff6c7819 */ /* 0x000fe40000011641 */
[----:B------:R-:W-:Y:S02]  /*6250*/  SHF.R.U32.HI R105, RZ, 0x10, R67 ;  /* 0x00000010ff697819 */ /* 0x000fe40000011643 */
[----:B------:R-:W-:Y:S02]  /*6260*/  SHF.R.U64 R107, R64, 0x10, R65 ;  /* 0x00000010406b7819 */ /* 0x000fe40000001241 */
[----:B------:R-:W-:Y:S02]  /*6270*/  PRMT R108, R3, 0x5432, R108 ;  /* 0x00005432036c7816 */ /* 0x000fe4000000006c */
[----:B------:R-:W-:Y:S02]  /*6280*/  PRMT R105, R106, 0x5410, R105 ;  /* 0x000054106a697816 */ /* 0x000fe40000000069 */
[----:B------:R-:W-:Y:S01]  /*6290*/  PRMT R107, R109, 0x5410, R107 ;  /* 0x000054106d6b7816 */ /* 0x000fe2000000006b */
[----:B------:R-:W-:Y:S01]  /*62a0*/  IMAD.U32 R109, R108, 0x10000, RZ ;  /* 0x000100006c6d7824 */ /* 0x000fe200078e00ff */
[----:B------:R-:W-:Y:S01]  /*62b0*/  SHF.R.U64 R104, R66, 0x10, R67 ;  /* 0x0000001042687819 */ /* 0x000fe20000001243 */
[----:B------:R-:W-:Y:S01]  /*62c0*/  IMAD.U32 R106, R105, 0x10000, RZ ;  /* 0x00010000696a7824 */ /* 0x000fe200078e00ff */
[----:B------:R-:W-:-:S02]  /*62d0*/  LOP3.LUT R108, R108, 0xffff0000, RZ, 0xc0, !PT ;  /* 0xffff00006c6c7812 */ /* 0x000fc400078ec0ff */
[----:B------:R-:W-:Y:S02]  /*62e0*/  LOP3.LUT R105, R105, 0xffff0000, RZ, 0xc0, !PT ;  /* 0xffff000069697812 */ /* 0x000fe400078ec0ff */
[----:B------:R-:W-:Y:S02]  /*62f0*/  PRMT R104, R69, 0x5432, R104 ;  /* 0x0000543245687816 */ /* 0x000fe40000000068 */
[C---:B0-----:R-:W-:Y:S01]  /*6300*/  LOP3.LUT R65, R6.reuse, 0xffff0000, RZ, 0xc0, !PT ;  /* 0xffff000006417812 */ /* 0x041fe200078ec0ff */
[----:B------:R-:W-:Y:S01]  /*6310*/  IMAD.U32 R64, R6, 0x10000, RZ ;  /* 0x0001000006407824 */ /* 0x000fe200078e00ff */
[C---:B------:R-:W-:Y:S01]  /*6320*/  LOP3.LUT R67, R7.reuse, 0xffff0000, RZ, 0xc0, !PT ;  /* 0xffff000007437812 */ /* 0x040fe200078ec0ff */
[----:B------:R-:W-:Y:S02]  /*6330*/  IMAD.U32 R66, R7, 0x10000, RZ ;  /* 0x0001000007427824 */ /* 0x000fe400078e00ff */
[C---:B------:R-:W-:Y:S01]  /*6340*/  FMUL.FTZ R111, R65.reuse, R109 ;  /* 0x0000006d416f7220 */ /* 0x040fe20000410000 */
[----:B------:R-:W-:Y:S01]  /*6350*/  FMUL.FTZ R110, R65, R106 ;  /* 0x0000006a416e7220 */ /* 0x000fe20000410000 */
[----:B------:R-:W-:Y:S01]  /*6360*/  FMUL.FTZ R65, R67, R108 ;  /* 0x0000006c43417220 */ /* 0x000fe20000410000 */
[----:B------:R-:W-:-:S02]  /*6370*/  IMAD.U32 R6, R4, 0x10000, RZ ;  /* 0x0001000004067824 */ /* 0x000fc400078e00ff */
[C---:B------:R-:W-:Y:S01]  /*6380*/  FFMA.FTZ R111, R64.reuse, R106, -R111 ;  /* 0x0000006a406f7223 */ /* 0x040fe2000001086f */
[----:B------:R-:W-:Y:S01]  /*6390*/  FFMA.FTZ R110, R64, R109, R110 ;  /* 0x0000006d406e7223 */ /* 0x000fe2000001006e */
[-C--:B------:R-:W-:Y:S01]  /*63a0*/  FFMA.FTZ R109, R66, R105.reuse, -R65 ;  /* 0x00000069426d7223 */ /* 0x080fe20000010841 */
[C---:B------:R-:W-:Y:S01]  /*63b0*/  IMAD.U32 R7, R5.reuse, 0x10000, RZ ;  /* 0x0001000005077824 */ /* 0x040fe200078e00ff */
[----:B------:R-:W-:Y:S01]  /*63c0*/  LOP3.LUT R4, R4, 0xffff0000, RZ, 0xc0, !PT ;  /* 0xffff000004047812 */ /* 0x000fe200078ec0ff */
[C---:B------:R-:W-:Y:S01]  /*63d0*/  IMAD.U32 R65, R104.reuse, 0x10000, RZ ;  /* 0x0001000068417824 */ /* 0x040fe200078e00ff */
[----:B------:R-:W-:Y:S01]  /*63e0*/  LOP3.LUT R5, R5, 0xffff0000, RZ, 0xc0, !PT ;  /* 0xffff000005057812 */ /* 0x000fe200078ec0ff */
[----:B------:R-:W-:Y:S01]  /*63f0*/  FMUL.FTZ R113, R67, R105 ;  /* 0x0000006943717220 */ /* 0x000fe20000410000 */
[C---:B------:R-:W-:Y:S01]  /*6400*/  LOP3.LUT R64, R107.reuse, 0xffff0000, RZ, 0xc0, !PT ;  /* 0xffff00006b407812 */ /* 0x040fe200078ec0ff */
[----:B------:R-:W-:Y:S01]  /*6410*/  IMAD.U32 R67, R107, 0x10000, RZ ;  /* 0x000100006b437824 */ /* 0x000fe200078e00ff */
[----:B------:R-:W-:Y:S01]  /*6420*/  LOP3.LUT R104, R104, 0xffff0000, RZ, 0xc0, !PT ;  /* 0xffff000068687812 */ /* 0x000fe200078ec0ff */
[----:B------:R-:W-:Y:S01]  /*6430*/  FFMA.FTZ R108, R66, R108, R113 ;  /* 0x0000006c426c7223 */ /* 0x000fe20000010071 */
[C---:B------:R-:W-:Y:S01]  /*6440*/  FMUL.FTZ R66, R4.reuse, R65 ;  /* 0x0000004104427220 */ /* 0x040fe20000410000 */
[-C--:B------:R-:W-:Y:S01]  /*6450*/  FMUL.FTZ R105, R4, R67.reuse ;  /* 0x0000004304697220 */ /* 0x080fe20000410000 */
[C---:B------:R-:W-:Y:S01]  /*6460*/  FMUL.FTZ R106, R5.reuse, R64 ;  /* 0x00000040056a7220 */ /* 0x040fe20000410000 */
[-C--:B------:R-:W-:Y:S01]  /*6470*/  FMUL.FTZ R107, R5, R104.reuse ;  /* 0x00000068056b7220 */ /* 0x080fe20000410000 */
[C---:B------:R-:W-:Y:S01]  /*6480*/  FFMA.FTZ R67, R6.reuse, R67, R66 ;  /* 0x0000004306437223 */ /* 0x040fe20000010042 */
[----:B------:R-:W-:Y:S01]  /*6490*/  FFMA.FTZ R4, R6, R65, -R105 ;  /* 0x0000004106047223 */ /* 0x000fe20000010869 */
[C---:B------:R-:W-:Y:S01]  /*64a0*/  FFMA.FTZ R5, R7.reuse, R104, -R106 ;  /* 0x0000006807057223 */ /* 0x040fe2000001086a */
[----:B------:R-:W-:Y:S01]  /*64b0*/  FFMA.FTZ R64, R7, R64, R107 ;  /* 0x0000004007407223 */ /* 0x000fe2000001006b */
[----:B------:R-:W-:-:S02]  /*64c0*/  F2FP.BF16.F32.PACK_AB R6, R110, R111 ;  /* 0x0000006f6e06723e */ /* 0x000fc400000010ff */
[----:B------:R-:W-:Y:S02]  /*64d0*/  F2FP.BF16.F32.PACK_AB R7, R108, R109 ;  /* 0x0000006d6c07723e */ /* 0x000fe400000010ff */
[----:B------:R-:W-:Y:S02]  /*64e0*/  F2FP.BF16.F32.PACK_AB R4, R67, R4 ;  /* 0x000000044304723e */ /* 0x000fe400000010ff */
[----:B------:R-:W-:-:S05]  /*64f0*/  F2FP.BF16.F32.PACK_AB R5, R64, R5 ;  /* 0x000000054005723e */ /* 0x000fca00000010ff */
[----:B------:R0:W-:Y:S02]  /*6500*/  STS.128 [R68+0x12400], R4 ;  /* 0x0124000444007388 */ /* 0x0001e40000000c00 */
.L_x_4216:
[----:B------:R-:W-:Y:S05]  /*6510*/  BSYNC B2 ;  /* 0x0000000000027941 */ /* 0x000fea0003800000 */
.L_x_4215:
[----:B------:R-:W-:Y:S04]  /*6520*/  BSSY B2, `(.L_x_4217) ;  /* 0x0000030000027945 */ /* 0x000fe80003800000 */
[----:B------:R-:W-:Y:S05]  /*6530*/  @P2 BRA `(.L_x_4218) ;  /* 0x0000000000b82947 */ /* 0x000fea0003800000 */
[----:B0-----:R-:W0:Y:S01]  /*6540*/  LDS.128 R4, [R10] ;  /* 0x000000000a047984 */ /* 0x001e220000000c00 */
[--C-:B------:R-:W-:Y:S02]  /*6550*/  SHF.R.U64 R67, R62, 0x10, R63.reuse ;  /* 0x000000103e437819 */ /* 0x100fe4000000123f */
[----:B------:R-:W-:Y:S02]  /*6560*/  SHF.R.U32.HI R62, RZ, 0x10, R63 ;  /* 0x00000010ff3e7819 */ /* 0x000fe4000001163f */
[--C-:B------:R-:W-:Y:S02]  /*6570*/  SHF.R.U32.HI R66, RZ, 0x10, R61.reuse ;  /* 0x00000010ff427819 */ /* 0x100fe4000001163d */
[----:B------:R-:W-:Y:S02]  /*6580*/  PRMT R103, R103, 0x5410, R62 ;  /* 0x0000541067677816 */ /* 0x000fe4000000003e */
[----:B------:R-:W-:Y:S02]  /*6590*/  PRMT R66, R0, 0x5432, R66 ;  /* 0x0000543200427816 */ /* 0x000fe40000000042 */
[----:B------:R-:W-:Y:S01]  /*65a0*/  SHF.R.U64 R65, R60, 0x10, R61 ;  /* 0x000000103c417819 */ /* 0x000fe2000000123d */
[----:B------:R-:W-:Y:S01]  /*65b0*/  IMAD.U32 R64, R103, 0x10000, RZ ;  /* 0x0001000067407824 */ /* 0x000fe200078e00ff */
[----:B------:R-:W-:Y:S01]  /*65c0*/  PRMT R102, R102, 0x5410, R67 ;  /* 0x0000541066667816 */ /* 0x000fe20000000043 */
[C---:B------:R-:W-:Y:S01]  /*65d0*/  IMAD.U32 R67, R66.reuse, 0x10000, RZ ;  /* 0x0001000042437824 */ /* 0x040fe200078e00ff */
        /* <DEDUP_REMOVED lines=29> */
[C---:B------:R-:W-:Y:S01]  /*67b0*/  FFMA.FTZ R5, R7.reuse, R102, -R64 ;  /* 0x0000006607057223 */ /* 0x040fe20000010840 */
[----:B------:R-:W-:Y:S01]  /*67c0*/  F2FP.BF16.F32.PACK_AB R6, R104, R105 ;  /* 0x000000696806723e */ /* 0x000fe200000010ff */
[----:B------:R-:W-:Y:S01]  /*67d0*/  FFMA.FTZ R60, R7, R60, R67 ;  /* 0x0000003c073c7223 */ /* 0x000fe20000010043 */
[----:B------:R-:W-:Y:S02]  /*67e0*/  F2FP.BF16.F32.PACK_AB R7, R66, R103 ;  /* 0x000000674207723e */ /* 0x000fe400000010ff */
[----:B------:R-:W-:Y:S02]  /*67f0*/  F2FP.BF16.F32.PACK_AB R4, R63, R4 ;  /* 0x000000043f04723e */ /* 0x000fe400000010ff */
[----:B------:R-:W-:-:S05]  /*6800*/  F2FP.BF16.F32.PACK_AB R5, R60, R5 ;  /* 0x000000053c05723e */ /* 0x000fca00000010ff */
[----:B------:R1:W-:Y:S02]  /*6810*/  STS.128 [R10], R4 ;  /* 0x000000040a007388 */ /* 0x0003e40000000c00 */
.L_x_4218:
[----:B------:R-:W-:Y:S05]  /*6820*/  BSYNC B2 ;  /* 0x0000000000027941 */ /* 0x000fea0003800000 */
.L_x_4217:
        /* <DEDUP_REMOVED lines=48> */
.L_x_4220:
[----:B------:R-:W-:Y:S05]  /*6b30*/  BSYNC B2 ;  /* 0x0000000000027941 */ /* 0x000fea0003800000 */
.L_x_4219:
[----:B------:R-:W-:Y:S04]  /*6b40*/  BSSY B2, `(.L_x_4221) ;  /* 0x0000030000027945 */ /* 0x000fe80003800000 */
        /* <DEDUP_REMOVED lines=47> */
.L_x_4222:
[----:B------:R-:W-:Y:S05]  /*6e40*/  BSYNC B2 ;  /* 0x0000000000027941 */ /* 0x000fea0003800000 */
.L_x_4221:
[----:B------:R-:W-:Y:S04]  /*6e50*/  BSSY B2, `(.L_x_4223) ;  /* 0x0000030000027945 */ /* 0x000fe80003800000 */
[----:B------:R-:W-:Y:S05]  /*6e60*/  @P5 BRA `(.L_x_4224) ;  /* 0x0000000000b85947 */ /* 0x000fea0003800000 */
[----:B0123--:R-:W0:Y:S01]  /*6e70*/  LDS.128 R4, [R68+0x1a400] ;  /* 0x01a4000044047984 */ /* 0x00fe220000000c00 */
        /* <DEDUP_REMOVED lines=45> */
.L_x_4224:
[----:B------:R-:W-:Y:S05]  /*7150*/  BSYNC B2 ;  /* 0x0000000000027941 */ /* 0x000fea0003800000 */
.L_x_4223:
[----:B------:R-:W-:Y:S05]  /*7160*/  @P6 BRA `(.L_x_4214) ;  /* 0x0000000000b86947 */ /* 0x000fea0003800000 */
[----:B01234-:R-:W0:Y:S01]  /*7170*/  LDS.128 R4, [R10+0x8000] ;  /* 0x008000000a047984 */ /* 0x01fe220000000c00 */
        /* <DEDUP_REMOVED lines=45> */
.L_x_4214:
[----:B------:R-:W-:Y:S05]  /*7450*/  BSYNC B1 ;  /* 0x0000000000017941 */ /* 0x000fea0003800000 */
.L_x_4213:
        /* <DEDUP_REMOVED lines=61> */
.L_x_4227:
[----:B------:R-:W-:Y:S05]  /*7830*/  BSYNC B1 ;  /* 0x0000000000017941 */ /* 0x000fea0003800000 */
.L_x_4226:
        /* <DEDUP_REMOVED lines=48> */
.L_x_4229:
[----:B------:R-:W-:Y:S05]  /*7b40*/  BSYNC B1 ;  /* 0x0000000000017941 */ /* 0x000fea0003800000 */
.L_x_4228:
        /* <DEDUP_REMOVED lines=48> */
.L_x_4231:
[----:B------:R-:W-:Y:S05]  /*7e50*/  BSYNC B1 ;  /* 0x0000000000017941 */ /* 0x000fea0003800000 */
.L_x_4230:
        /* <DEDUP_REMOVED lines=48> */
.L_x_4233:
[----:B------:R-:W-:Y:S05]  /*8160*/  BSYNC B1 ;  /* 0x0000000000017941 */ /* 0x000fea0003800000 */
.L_x_4232:
[----:B------:R-:W-:Y:S04]  /*8170*/  BSSY B1, `(.L_x_4234) ;  /* 0x0000030000017945 */ /* 0x000fe80003800000 */
[----:B------:R-:W-:Y:S05]  /*8180*/  @P4 BRA `(.L_x_4235) ;  /* 0x0000000000b84947 */ /* 0x000fea0003800000 */
[----:B0123--:R-:W0:Y:S01]  /*8190*/  LDS.128 R4, [R68+0x1c400] ;  /* 0x01c4000044047984 */ /* 0x00fe220000000c00 */
[----:B------:R-:W-:Y:S02]  /*81a0*/  SHF.R.U64 R30, R24, 0x10, R25 ;  /* 0x00000010181e7819 */ /* 0x000fe40000001219 */
[----:B------:R-:W-:Y:S02]  /*81b0*/  SHF.R.U32.HI R24, RZ, 0x10, R27 ;  /* 0x00000010ff187819 */ /* 0x000fe4000001161b */
[----:B------:R-:W-:Y:S02]  /*81c0*/  SHF.R.U32.HI R29, RZ, 0x10, R25 ;  /* 0x00000010ff1d7819 */ /* 0x000fe40000011619 */
[----:B------:R-:W-:Y:S02]  /*81d0*/  SHF.R.U64 R28, R26, 0x10, R27 ;  /* 0x000000101a1c7819 */ /* 0x000fe4000000121b */
        /* <DEDUP_REMOVED lines=14> */
[----:B------:R-:W-:Y:S02]  /*82c0*/  IMAD.U32 R6, R4, 0x10000, RZ ;  /* 0x0001000004067824 */ /* 0x000fe400078e00ff */
[----:B------:R-:W-:Y:S01]  /*82d0*/  FMUL.FTZ R32, R24, R69 ;  /* 0x0000004518207220 */ /* 0x000fe20000410000 */
[----:B------:R-:W-:Y:S01]  /*82e0*/  FFMA.FTZ R30, R13, R27, -R30 ;  /* 0x0000001b0d1e7223 */ /* 0x000fe2000001081e */
[----:B------:R-:W-:Y:S02]  /*82f0*/  IMAD.U32 R7, R5, 0x10000, RZ ;  /* 0x0001000005077824 */ /* 0x000fe400078e00ff */
[----:B------:R-:W-:Y:S01]  /*8300*/  FFMA.FTZ R29, R13, R29, R14 ;  /* 0x0000001d0d1d7223 */ /* 0x000fe2000001000e */
[----:B------:R-:W-:Y:S01]  /*8310*/  IMAD.U32 R27, R28, 0x10000, RZ ;  /* 0x000100001c1b7824 */ /* 0x000fe200078e00ff */
[----:B------:R-:W-:Y:S01]  /*8320*/  LOP3.LUT R4, R4, 0xffff0000, RZ, 0xc0, !PT ;  /* 0xffff000004047812 */ /* 0x000fe200078ec0ff */
[-C--:B------:R-:W-:Y:S01]  /*8330*/  FMUL.FTZ R24, R24, R26.reuse ;  /* 0x0000001a18187220 */ /* 0x080fe20000410000 */
        /* <DEDUP_REMOVED lines=19> */
.L_x_4235:
[----:B------:R-:W-:Y:S05]  /*8470*/  BSYNC B1 ;  /* 0x0000000000017941 */ /* 0x000fea0003800000 */
.L_x_4234:
[----:B------:R-:W-:Y:S05]  /*8480*/  @P5 BRA `(.L_x_4225) ;  /* 0x0000003800905947 */ /* 0x000fea0003800000 */
[----:B01234-:R-:W0:Y:S01]  /*8490*/  LDS.128 R4, [R10+0xa000] ;  /* 0x00a000000a047984 */ /* 0x01fe220000000c00 */
        /* <DEDUP_REMOVED lines=44> */
[----:B------:R0:W-:Y:S01]  /*8760*/  STS.128 [R10+0xa000], R4 ;  /* 0x00a000040a007388 */ /* 0x0001e20000000c00 */
[----:B------:R-:W-:Y:S05]  /*8770*/  BRA `(.L_x_4225) ;  /* 0x0000003400d47947 */ /* 0x000fea0003800000 */
.L_x_4199:
[----:B------:R-:W0:Y:S01]  /*8780*/  LDC R0, c[0x0][0x428] ;  /* 0x00010a00ff007b82 */ /* 0x000e220000000800 */
[-C--:B------:R-:W-:Y:S01]  /*8790*/  ISETP.GE.AND P0, PT, R18, R11.reuse, PT ;  /* 0x0000000b1200720c */ /* 0x080fe20003f06270 */
[----:B------:R-:W-:Y:S01]  /*87a0*/  BSSY B1, `(.L_x_4236) ;  /* 0x000003e000017945 */ /* 0x000fe20003800000 */
[----:B------:R-:W-:Y:S01]  /*87b0*/  ISETP.GE.AND P1, PT, R212, R11, PT ;  /* 0x0000000bd400720c */ /* 0x000fe20003f26270 */
[----:B------:R-:W-:Y:S01]  /*87c0*/  IMAD.MOV.U32 R73, RZ, RZ, R77 ;  /* 0x000000ffff497224 */ /* 0x000fe200078e004d */
[----:B------:R-:W-:Y:S01]  /*87d0*/  CS2R R42, SRZ ;  /* 0x00000000002a7805 */ /* 0x000fe2000001ff00 */
[----:B------:R-:W-:Y:S01]  /*87e0*/  IMAD.MOV.U32 R71, RZ, RZ, R79 ;  /* 0x000000ffff477224 */ /* 0x000fe200078e004f */
        /* <DEDUP_REMOVED lines=17> */
[----:B0-----:R-:W-:Y:S02]  /*8900*/  ISETP.NE.AND P2, PT, R0, 0x1, PT ;  /* 0x000000010000780c */ /* 0x001fe40003f45270 */
[----:B------:R-:W-:Y:S02]  /*8910*/  CS2R R52, SRZ ;  /* 0x0000000000347805 */ /* 0x000fe4000001ff00 */
[----:B------:R-:W-:Y:S02]  /*8920*/  CS2R R58, SRZ ;  /* 0x00000000003a7805 */ /* 0x000fe4000001ff00 */
[----:B------:R-:W-:-:S02]  /*8930*/  CS2R R56, SRZ ;  /* 0x0000000000387805 */ /* 0x000fc4000001ff00 */
[----:B------:R-:W-:Y:S02]  /*8940*/  CS2R R66, SRZ ;  /* 0x0000000000427805 */ /* 0x000fe4000001ff00 */
[----:B------:R-:W-:-:S03]  /*8950*/  CS2R R60, SRZ ;  /* 0x00000000003c7805 */ /* 0x000fc6000001ff00 */
[----:B------:R-:W0:Y:S01]  /*8960*/  @P2 LDC R20, c[0x0][0x42c] ;  /* 0x00010b00ff142b82 */ /* 0x000e220000000800 */
[----:B------:R-:W-:Y:S05]  /*8970*/  @P0 BRA `(.L_x_4237) ;  /* 0x0000000000800947 */ /* 0x000fea0003800000 */
        /* <DEDUP_REMOVED lines=32> */
.L_x_4237:
[----:B------:R-:W-:Y:S05]  /*8b80*/  BSYNC B1 ;  /* 0x0000000000017941 */ /* 0x000fea0003800000 */
.L_x_4236:
[----:B------:R-:W-:Y:S01]  /*8b90*/  BSSY B1, `(.L_x_4238) ;  /* 0x0000026000017945 */ /* 0x000fe20003800000 */
[----:B-----5:R-:W-:Y:S01]  /*8ba0*/  IMAD.MOV.U32 R0, RZ, RZ, R6 ;  /* 0x000000ffff007224 */ /* 0x020fe200078e0006 */
[----:B------:R-:W-:Y:S01]  /*8bb0*/  CS2R R64, SRZ ;  /* 0x0000000000407805 */ /* 0x000fe2000001ff00 */
[----:B------:R-:W-:Y:S02]  /*8bc0*/  IMAD.MOV.U32 R3, RZ, RZ, R7 ;  /* 0x000000ffff037224 */ /* 0x000fe400078e0007 */
[----:B------:R-:W-:Y:S01]  /*8bd0*/  IMAD.MOV.U32 R21, RZ, RZ, R4 ;  /* 0x000000ffff157224 */ /* 0x000fe200078e0004 */
[----:B------:R-:W-:Y:S06]  /*8be0*/  @P1 BRA `(.L_x_4239) ;  /* 0x0000000000801947 */ /* 0x000fec0003800000 */
[----:B------:R-:W-:Y:S01]  /*8bf0*/  IADD3 R74, P5, P6, R85, R74, R84 ;  /* 0x0000004a554a7210 */ /* 0x000fe20007ebe054 */
[----:B------:R-:W-:Y:S01]  /*8c00*/  ULDC.64 UR4, c[0x0][0x3c8] ;  /* 0x0000f20000047ab9 */ /* 0x000fe20000000a00 */
[----:B------:R-:W-:Y:S01]  /*8c10*/  IADD3 R75, P3, P4, R82, R75, R91 ;  /* 0x0000004b524b7210 */ /* 0x000fe20007c7e05b */
[----:B------:R-:W-:Y:S01]  /*8c20*/  ULDC.64 UR6, c[0x0][0x3e0] ;  /* 0x0000f80000067ab9 */ /* 0x000fe20000000a00 */
[----:B------:R-:W-:Y:S02]  /*8c30*/  IADD3.X R69, R80, R69, R89, P5, P6 ;  /* 0x0000004550457210 */ /* 0x000fe40002fec459 */
[----:B------:R-:W-:Y:S02]  /*8c40*/  CS2R R50, SRZ ;  /* 0x0000000000327805 */ /* 0x000fe4000001ff00 */
[----:B------:R-:W-:Y:S02]  /*8c50*/  IADD3.X R68, R87, R68, R86, P3, P4 ;  /* 0x0000004457447210 */ /* 0x000fe40001fe8456 */
[----:B------:R-:W-:-:S02]  /*8c60*/  CS2R R48, SRZ ;  /* 0x0000000000307805 */ /* 0x000fc4000001ff00 */
[C---:B-1----:R-:W-:Y:S01]  /*8c70*/  LEA R8, P5, R74.reuse, UR4, 0x1 ;  /* 0x000000044a087c11 */ /* 0x042fe2000f8a08ff */
[----:B------:R-:W-:Y:S01]  /*8c80*/  ULDC UR4, c[0x0][0x3d4] ;  /* 0x0000f50000047ab9 */ /* 0x000fe20000000800 */
[C---:B------:R-:W-:Y:S02]  /*8c90*/  LEA R10, P3, R75.reuse, UR6, 0x1 ;  /* 0x000000064b0a7c11 */ /* 0x040fe4000f8608ff */
[----:B------:R-:W-:Y:S02]  /*8ca0*/  CS2R R46, SRZ ;  /* 0x00000000002e7805 */ /* 0x000fe4000001ff00 */
[----:B------:R-:W-:Y:S02]  /*8cb0*/  LEA.HI.X R9, R74, UR5, R69, 0x1, P5 ;  /* 0x000000054a097c11 */ /* 0x000fe4000a8f0c45 */
[----:B------:R-:W-:Y:S02]  /*8cc0*/  CS2R R44, SRZ ;  /* 0x00000000002c7805 */ /* 0x000fe4000001ff00 */
[----:B------:R-:W-:-:S02]  /*8cd0*/  LEA.HI.X R11, R75, UR7, R68, 0x1, P3 ;  /* 0x000000074b0b7c11 */ /* 0x000fc400098f0c44 */
        /* <DEDUP_REMOVED lines=17> */
.L_x_4239:
[----:B------:R-:W-:Y:S05]  /*8df0*/  BSYNC B1 ;  /* 0x0000000000017941 */ /* 0x000fea0003800000 */
.L_x_4238:
[----:B-12---:R-:W1:Y:S01]  /*8e00*/  @P2 LDC R9, c[0x0][0x430] ;  /* 0x00010c00ff092b82 */ /* 0x006e620000000800 */
[----:B------:R-:W-:Y:S01]  /*8e10*/  PRMT R80, R0, 0x7610, R80 ;  /* 0x0000761000507816 */ /* 0x000fe20000000050 */
[----:B------:R-:W-:Y:S01]  /*8e20*/  IMAD.MOV.U32 R0, RZ, RZ, R5 ;  /* 0x000000ffff007224 */ /* 0x000fe200078e0005 */
[----:B------:R-:W-:Y:S01]  /*8e30*/  PRMT R81, R3, 0x7610, R81 ;  /* 0x0000761003517816 */ /* 0x000fe20000000051 */
[----:B------:R-:W-:Y:S01]  /*8e40*/  IMAD.MOV.U32 R8, RZ, RZ, R26 ;  /* 0x000000ffff087224 */ /* 0x000fe200078e001a */
[----:B------:R-:W-:Y:S01]  /*8e50*/  ULDC.64 UR4, c[0x0][0x3c8] ;  /* 0x0000f20000047ab9 */ /* 0x000fe20000000a00 */
[----:B------:R-:W-:Y:S01]  /*8e60*/  IMAD R3, R193, 0x80, R18 ;  /* 0x00000080c1037824 */ /* 0x000fe200078e0212 */
[----:B------:R-:W-:Y:S01]  /*8e70*/  PRMT R83, R0, 0x7610, R83 ;  /* 0x0000761000537816 */ /* 0x000fe20000000053 */
[----:B------:R-:W-:Y:S01]  /*8e80*/  IMAD.MOV.U32 R0, RZ, RZ, R24 ;  /* 0x000000ffff007224 */ /* 0x000fe200078e0018 */
[----:B------:R-:W-:Y:S01]  /*8e90*/  PRMT R96, R8, 0x7610, R96 ;  /* 0x0000761008607816 */ /* 0x000fe20000000060 */
[----:B------:R-:W-:Y:S01]  /*8ea0*/  IMAD R3, R222, 0x40, R3 ;  /* 0x00000040de037824 */ /* 0x000fe200078e0203 */
[----:B------:R-:W-:Y:S01]  /*8eb0*/  ULDC.64 UR6, c[0x0][0x3e0] ;  /* 0x0000f80000067ab9 */ /* 0x000fe20000000a00 */
[----:B------:R-:W-:Y:S01]  /*8ec0*/  IMAD.MOV.U32 R8, RZ, RZ, R25 ;  /* 0x000000ffff087224 */ /* 0x000fe200078e0019 */
[----:B------:R-:W-:Y:S01]  /*8ed0*/  PRMT R98, R0, 0x7610, R98 ;  /* 0x0000761000627816 */ /* 0x000fe20000000062 */
[----:B0-----:R-:W-:Y:S01]  /*8ee0*/  @P2 IMAD.HI.U32 R0, R3, R20, RZ ;  /* 0x0000001403002227 */ /* 0x001fe200078e00ff */
[----:B------:R-:W-:-:S02]  /*8ef0*/  PRMT R82, R21, 0x7610, R82 ;  /* 0x0000761015527816 */ /* 0x000fc40000000052 */
[----:B------:R-:W-:Y:S01]  /*8f00*/  PRMT R99, R8, 0x7610, R99 ;  /* 0x0000761008637816 */ /* 0x000fe20000000063 */
[----:B------:R-:W-:Y:S02]  /*8f10*/  IMAD.MOV.U32 R10, RZ, RZ, R27 ;  /* 0x000000ffff0a7224 */ /* 0x000fe400078e001b */
[----:B------:R-:W-:Y:S02]  /*8f20*/  IMAD.MOV.U32 R8, RZ, RZ, R28 ;  /* 0x000000ffff087224 */ /* 0x000fe400078e001c */
[----:B------:R-:W-:Y:S01]  /*8f30*/  IMAD.MOV.U32 R11, RZ, RZ, R31 ;  /* 0x000000ffff0b7224 */ /* 0x000fe200078e001f */
[----:B------:R-:W-:Y:S01]  /*8f40*/  PRMT R97, R10, 0x7610, R97 ;  /* 0x000076100a617816 */ /* 0x000fe20000000061 */
[----:B------:R-:W-:Y:S01]  /*8f50*/  IMAD.MOV.U32 R10, RZ, RZ, R30 ;  /* 0x000000ffff0a7224 */ /* 0x000fe200078e001e */
[----:B-1----:R-:W-:Y:S01]  /*8f60*/  @P2 SHF.R.U32.HI R3, RZ, R9, R0 ;  /* 0x00000009ff032219 */ /* 0x002fe20000011600 */
[----:B------:R-:W-:Y:S01]  /*8f70*/  IMAD.MOV.U32 R0, RZ, RZ, R32 ;  /* 0x000000ffff007224 */ /* 0x000fe200078e0020 */
[----:B------:R-:W-:Y:S01]  /*8f80*/  PRMT R110, R8, 0x7610, R110 ;  /* 0x00007610086e7816 */ /* 0x000fe2000000006e */
[----:B------:R-:W-:Y:S01]  /*8f90*/  IMAD.MOV.U32 R8, RZ, RZ, R33 ;  /* 0x000000ffff087224 */ /* 0x000fe200078e0021 */
[----:B------:R-:W-:Y:S01]  /*8fa0*/  SHF.R.S32.HI R9, RZ, 0x1f, R3 ;  /* 0x0000001fff097819 */ /* 0x000fe20000011403 */
[----:B------:R-:W-:Y:S01]  /*8fb0*/  IMAD.WIDE.U32 R72, R3, R14, R72 ;  /* 0x0000000e03487225 */ /* 0x000fe200078e0048 */
[----:B------:R-:W-:-:S02]  /*8fc0*/  PRMT R107, R10, 0x7610, R107 ;  /* 0x000076100a6b7816 */ /* 0x000fc4000000006b */
[----:B------:R-:W-:Y:S01]  /*8fd0*/  PRMT R108, R11, 0x7610, R108 ;  /* 0x000076100b6c7816 */ /* 0x000fe2000000006c */
[----:B------:R-:W-:Y:S01]  /*8fe0*/  IMAD.MOV.U32 R10, RZ, RZ, R29 ;  /* 0x000000ffff0a7224 */ /* 0x000fe200078e001d */
[----:B------:R-:W-:Y:S01]  /*8ff0*/  PRMT R86, R0, 0x7610, R86 ;  /* 0x0000761000567816 */ /* 0x000fe20000000056 */
[----:B------:R-:W-:Y:S01]  /*9000*/  IMAD.MOV.U32 R11, RZ, RZ, R34 ;  /* 0x000000ffff0b7224 */ /* 0x000fe200078e0022 */
[----:B------:R-:W-:Y:S01]  /*9010*/  PRMT R87, R8, 0x7610, R87 ;  /* 0x0000761008577816 */ /* 0x000fe20000000057 */
[C---:B------:R-:W-:Y:S01]  /*9020*/  IMAD R0, R9.reuse, R14, RZ ;  /* 0x0000000e09007224 */ /* 0x040fe200078e02ff */
[----:B------:R-:W-:Y:S01]  /*9030*/  PRMT R109, R10, 0x7610, R109 ;  /* 0x000076100a6d7816 */ /* 0x000fe2000000006d */
[-C--:B------:R-:W-:Y:S01]  /*9040*/  IMAD R8, R9, R12.reuse, RZ ;  /* 0x0000000c09087224 */ /* 0x080fe200078e02ff */
[----:B------:R-:W-:Y:S01]  /*9050*/  PRMT R84, R11, 0x7610, R84 ;  /* 0x000076100b547816 */ /* 0x000fe20000000054 */
[----:B------:R-:W-:-:S04]  /*9060*/  IMAD.WIDE.U32 R70, R3, R12, R70 ;  /* 0x0000000c03467225 */ /* 0x000fc800078e0046 */
[C---:B------:R-:W-:Y:S01]  /*9070*/  IMAD R9, R3.reuse, R15, R0 ;  /* 0x0000000f03097224 */ /* 0x040fe200078e0200 */
[----:B------:R-:W-:Y:S01]  /*9080*/  LEA R0, P3, R70, UR6, 0x1 ;  /* 0x0000000646007c11 */ /* 0x000fe2000f8608ff */
[----:B------:R-:W-:Y:S01]  /*9090*/  IMAD R3, R3, R13, R8 ;  /* 0x0000000d03037224 */ /* 0x000fe200078e0208 */
[----:B------:R-:W-:Y:S01]  /*90a0*/  LEA R8, P2, R72, UR4, 0x1 ;  /* 0x0000000448087c11 */ /* 0x000fe2000f8408ff */
[----:B------:R-:W-:Y:S01]  /*90b0*/  IMAD.MOV.U32 R10, RZ, RZ, R38 ;  /* 0x000000ffff0a7224 */ /* 0x000fe200078e0026 */
[----:B------:R-:W-:Y:S01]  /*90c0*/  UMOV UR4, 0xffffffff ;  /* 0xffffffff00047882 */ /* 0x000fe20000000000 */
[----:B------:R-:W-:Y:S02]  /*90d0*/  IMAD.MOV.U32 R11, RZ, RZ, R39 ;  /* 0x000000ffff0b7224 */ /* 0x000fe400078e0027 */
[----:B------:R-:W-:Y:S01]  /*90e0*/  IMAD.IADD R9, R73, 0x1, R9 ;  /* 0x0000000149097824 */ /* 0x000fe200078e0209 */
[----:B------:R-:W-:Y:S01]  /*90f0*/  PRMT R100, R10, 0x7610, R100 ;  /* 0x000076100a647816 */ /* 0x000fe20000000064 */
        /* <DEDUP_REMOVED lines=11> */
.L_x_4499:
[----:B------:R-:W-:-:S03]  /*91b0*/  UMOV UR4, 0xffffffff ;  /* 0xffffffff00047882 */ /* 0x000fc60000000000 */
[----:B------:R-:W-:Y:S05]  /*91c0*/  BRA.DIV UR4, `(.L_x_4241) ;  /* 0x0000019604d47947 */ /* 0x000fea000b800000 */
.L_x_4502:
[----:B------:R-:W-:-:S03]  /*91d0*/  UMOV UR4, 0xffffffff ;  /* 0xffffffff00047882 */ /* 0x000fc60000000000 */
[----:B------:R-:W-:Y:S05]  /*91e0*/  BRA.DIV UR4, `(.L_x_4242) ;  /* 0x0000019604f47947 */ /* 0x000fea000b800000 */
.L_x_4505:
[----:B------:R-:W-:-:S03]  /*91f0*/  UMOV UR4, 0xffffffff ;  /* 0xffffffff00047882 */ /* 0x000fc60000000000 */
[----:B------:R-:W-:Y:S05]  /*9200*/  BRA.DIV UR4, `(.L_x_4243) ;  /* 0x0000019a04147947 */ /* 0x000fea000b800000 */
.L_x_4508:
[----:B------:R-:W-:-:S03]  /*9210*/  UMOV UR4, 0xffffffff ;  /* 0xffffffff00047882 */ /* 0x000fc60000000000 */
[----:B------:R-:W-:Y:S05]  /*9220*/  BRA.DIV UR4, `(.L_x_4244) ;  /* 0x0000019a04347947 */ /* 0x000fea000b800000 */
.L_x_4511:
[----:B------:R-:W-:-:S03]  /*9230*/  UMOV UR4, 0xffffffff ;  /* 0xffffffff00047882 */ /* 0x000fc60000000000 */
[----:B------:R-:W-:Y:S05]  /*9240*/  BRA.DIV UR4, `(.L_x_4245) ;  /* 0x0000019a04547947 */ /* 0x000fea000b800000 */
.L_x_4514:
[----:B------:R-:W-:-:S03]  /*9250*/  UMOV UR4, 0xffffffff ;  /* 0xffffffff00047882 */ /* 0x000fc60000000000 */
[----:B------:R-:W-:Y:S05]  /*9260*/  BRA.DIV UR4, `(.L_x_4246) ;  /* 0x0000019a04747947 */ /* 0x000fea000b800000 */
.L_x_4517:
[----:B------:R-:W-:-:S03]  /*9270*/  UMOV UR4, 0xffffffff ;  /* 0xffffffff00047882 */ /* 0x000fc60000000000 */
[----:B------:R-:W-:Y:S05]  /*9280*/  BRA.DIV UR4, `(.L_x_4247) ;  /* 0x0000019a04947947 */ /* 0x000fea000b800000 */
.L_x_4520:
[----:B------:R-:W-:Y:S01]  /*9290*/  R2UR UR5, R221 ;  /* 0x00000000dd0572ca */ /* 0x000fe200000e0000 */
[----:B------:R-:W-:Y:S02]  /*92a0*/  IMAD.MOV.U32 R0, RZ, RZ, R62 ;  /* 0x000000ffff007224 */ /* 0x000fe400078e003e */
[----:B------:R-:W-:Y:S02]  /*92b0*/  IMAD.MOV.U32 R8, RZ, RZ, R60 ;  /* 0x000000ffff087224 */ /* 0x000fe400078e003c */
[----:B------:R-:W-:Y:S01]  /*92c0*/  IMAD.MOV.U32 R3, RZ, RZ, R63 ;  /* 0x000000ffff037224 */ /* 0x000fe200078e003f */
[C---:B------:R-:W-:Y:S01]  /*92d0*/  PRMT R113, R0.reuse, 0x7610, R113 ;  /* 0x0000761000717816 */ /* 0x040fe20000000071 */
[----:B-----5:R-:W-:Y:S01]  /*92e0*/  IMAD.MOV.U32 R10, RZ, RZ, R40 ;  /* 0x000000ffff0a7224 */ /* 0x020fe200078e0028 */
[----:B------:R-:W-:Y:S01]  /*92f0*/  PRMT R0, R0, 0x5410, R8 ;  /* 0x0000541000007816 */ /* 0x000fe20000000008 */
[----:B------:R-:W-:Y:S01]  /*9300*/  IMAD.MOV.U32 R8, RZ, RZ, R42 ;  /* 0x000000ffff087224 */ /* 0x000fe200078e002a */
[----:B------:R-:W-:Y:S01]  /*9310*/  PRMT R118, R3, 0x7610, R118 ;  /* 0x0000761003767816 */ /* 0x000fe20000000076 */
[----:B------:R-:W-:Y:S01]  /*9320*/  IMAD.MOV.U32 R3, RZ, RZ, R61 ;  /* 0x000000ffff037224 */ /* 0x000fe200078e003d */
[----:B------:R-:W-:Y:S01]  /*9330*/  PRMT R20, R10, 0x7610, R20 ;  /* 0x000076100a147816 */ /* 0x000fe20000000014 */
[----:B------:R-:W-:Y:S01]  /*9340*/  ULEA.HI UR4, UR5, UR5, URZ, 0x1 ;  /* 0x0000000505047291 */ /* 0x000fe2000f8f083f */
[----:B------:R-:W-:Y:S01]  /*9350*/  PRMT R0, R8, 0x7610, R0 ;  /* 0x0000761008007816 */ /* 0x000fe20000000000 */
[----:B------:R-:W-:-:S02]  /*9360*/  IMAD.MOV.U32 R9, RZ, RZ, R43 ;  /* 0x000000ffff097224 */ /* 0x000fc400078e002b */
[----:B------:R-:W-:Y:S01]  /*9370*/  ULOP3.LUT UR4, UR4, 0xfffffffe, URZ, 0xc0, !UPT ;  /* 0xfffffffe04047892 */ /* 0x000fe2000f8ec03f */
[----:B------:R-:W-:Y:S02]  /*9380*/  IMAD.MOV.U32 R10, RZ, RZ, R46 ;  /* 0x000000ffff0a7224 */ /* 0x000fe400078e002e */
[----:B------:R-:W-:Y:S01]  /*9390*/  PRMT R3, R9, 0x5410, R3 ;  /* 0x0000541009037816 */ /* 0x000fe20000000003 */
[----:B------:R-:W-:Y:S01]  /*93a0*/  UIADD3 UR4, UR5, -UR4, URZ ;  /* 0x8000000405047290 */ /* 0x000fe2000fffe03f */
[----:B------:R-:W-:Y:S01]  /*93b0*/  IMAD.MOV.U32 R11, RZ, RZ, R47 ;  /* 0x000000ffff0b7224 */ /* 0x000fe200078e002f */
[----:B------:R-:W-:Y:S01]  /*93c0*/  PRMT R72, R10, 0x7610, R72 ;  /* 0x000076100a487816 */ /* 0x000fe20000000048 */
[----:B------:R-:W-:Y:S02]  /*93d0*/  IMAD.MOV.U32 R9, RZ, RZ, R41 ;  /* 0x000000ffff097224 */ /* 0x000fe400078e0029 */
        /* <DEDUP_REMOVED lines=40> */
.L_x_4521:
[----:B------:R-:W-:Y:S01]  /*9660*/  BSSY B1, `(.L_x_4249) ;  /* 0x0000148000017945 */ /* 0x000fe20003800000 */
[----:B------:R-:W-:Y:S02]  /*9670*/  PRMT R94, R10, 0x7610, R94 ;  /* 0x000076100a5e7816 */ /* 0x000fe4000000005e */
[----:B------:R-:W-:Y:S01]  /*9680*/  PRMT R95, R11, 0x7610, R95 ;  /* 0x000076100b5f7816 */ /* 0x000fe2000000005f */
[----:B------:R-:W-:Y:S06]  /*9690*/  @P0 BRA `(.L_x_4250) ;  /* 0x0000001400100947 */ /* 0x000fec0003800000 */
[----:B------:R-:W1:Y:S01]  /*96a0*/  LDC R102, c[0x0][0x3d4] ;  /* 0x0000f500ff667b82 */ /* 0x000e620000000800 */
[----:B------:R-:W-:Y:S01]  /*96b0*/  BSSY B2, `(.L_x_4251) ;  /* 0x0000070000027945 */ /* 0x000fe20003800000 */
[-C--:B-1----:R-:W-:Y:S02]  /*96c0*/  ISETP.GE.AND P0, PT, R19, R102.reuse, PT ;  /* 0x000000661300720c */ /* 0x082fe40003f06270 */
[-C--:B------:R-:W-:Y:S02]  /*96d0*/  ISETP.GE.AND P2, PT, R203, R102.reuse, PT ;  /* 0x00000066cb00720c */ /* 0x080fe40003f46270 */
[----:B------:R-:W-:-:S09]  /*96e0*/  ISETP.GE.AND P3, PT, R202, R102, PT ;  /* 0x00000066ca00720c */ /* 0x000fd20003f66270 */
[----:B------:R-:W-:Y:S05]  /*96f0*/  @P0 BRA `(.L_x_4252) ;  /* 0x0000000400ac0947 */ /* 0x000fea0003800000 */
[----:B0-----:R-:W-:Y:S02]  /*9700*/  LEA.HI R8, R102, R222, RZ, 0x1d ;  /* 0x000000de66087211 */ /* 0x001fe400078fe8ff */
[----:B------:R-:W-:Y:S02]  /*9710*/  LOP3.LUT R9, R218, 0x38, R19, 0xf8, !PT ;  /* 0x00000038da097812 */ /* 0x000fe400078ef813 */
[----:B------:R-:W-:Y:S02]  /*9720*/  SHF.R.S32.HI R11, RZ, 0x1f, R8 ;  /* 0x0000001fff0b7819 */ /* 0x000fe40000011408 */
[----:B------:R-:W-:Y:S02]  /*9730*/  SHF.R.U64 R111, R28, 0x10, R29 ;  /* 0x000000101c6f7819 */ /* 0x000fe4000000121d */
[----:B------:R-:W-:Y:S01]  /*9740*/  LEA.HI R10, R11, R8, RZ, 0x3 ;  /* 0x000000080b0a7211 */ /* 0x000fe200078f18ff */
[----:B------:R-:W-:Y:S01]  /*9750*/  IMAD.SHL.U32 R11, R8, 0x8, RZ ;  /* 0x00000008080b7824 */ /* 0x000fe200078e00ff */
[----:B------:R-:W-:-:S02]  /*9760*/  LOP3.LUT R8, R9, R220, RZ, 0x3c, !PT ;  /* 0x000000dc09087212 */ /* 0x000fc400078e3cff */
[----:B------:R-:W-:Y:S01]  /*9770*/  SHF.R.U64 R112, R60, 0x10, R61 ;  /* 0x000000103c707819 */ /* 0x000fe2000000123d */
[----:B------:R-:W-:Y:S01]  /*9780*/  IMAD.SHL.U32 R10, R10, 0x400, RZ ;  /* 0x000004000a0a7824 */ /* 0x000fe200078e00ff */
[----:B------:R-:W-:Y:S01]  /*9790*/  LOP3.LUT R11, R218, 0x38, R11, 0xf8, !PT ;  /* 0x00000038da0b7812 */ /* 0x000fe200078ef80b */
[----:B------:R-:W-:Y:S01]  /*97a0*/  IMAD R8, R219, 0x200, R8 ;  /* 0x00000200db087824 */ /* 0x000fe200078e0208 */
[----:B------:R-:W-:Y:S02]  /*97b0*/  SHF.R.U32.HI R114, RZ, 0x10, R61 ;  /* 0x00000010ff727819 */ /* 0x000fe4000001163d */
[----:B------:R-:W-:Y:S02]  /*97c0*/  LOP3.LUT R10, R10, 0x7fffe000, RZ, 0xc0, !PT ;  /* 0x7fffe0000a0a7812 */ /* 0x000fe400078ec0ff */
[----:B------:R-:W-:Y:S02]  /*97d0*/  LOP3.LUT R11, R11, R220, RZ, 0x3c, !PT ;  /* 0x000000dc0b0b7212 */ /* 0x000fe400078e3cff */
[----:B------:R-:W-:Y:S01]  /*97e0*/  LEA R105, R8, UR37, 0x1 ;  /* 0x0000002508697c11 */ /* 0x000fe2000f8e08ff */
[----:B------:R-:W-:Y:S01]  /*97f0*/  IMAD R10, R219, 0x200, R10 ;  /* 0x00000200db0a7824 */ /* 0x000fe200078e020a */
[----:B------:R-:W-:-:S02]  /*9800*/  SHF.R.U64 R28, R30, 0x10, R31 ;  /* 0x000000101e1c7819 */ /* 0x000fc4000000121f */
[----:B------:R-:W-:Y:S01]  /*9810*/  SHF.R.U64 R115, R62, 0x10, R63 ;  /* 0x000000103e737819 */ /* 0x000fe2000000123f */
[----:B------:R-:W-:Y:S01]  /*9820*/  IMAD.IADD R106, R10, 0x1, R11 ;  /* 0x000000010a6a7824 */ /* 0x000fe200078e020b */
[----:B------:R-:W-:Y:S01]  /*9830*/  PRMT R110, R110, 0x5410, R111 ;  /* 0x000054106e6e7816 */ /* 0x000fe2000000006f */
[----:B------:R-:W0:Y:S01]  /*9840*/  LDS.128 R8, [R105+0x12400] ;  /* 0x0124000069087984 */ /* 0x000e220000000c00 */
[----:B------:R-:W-:Y:S02]  /*9850*/  PRMT R112, R0, 0x5432, R112 ;  /* 0x0000543200707816 */ /* 0x000fe40000000070 */
[----:B------:R-:W-:Y:S02]  /*9860*/  LEA R106, R106, UR37, 0x1 ;  /* 0x000000256a6a7c11 */ /* 0x000fe4000f8e08ff */
[----:B------:R-:W-:Y:S02]  /*9870*/  SHF.R.U32.HI R116, RZ, 0x10, R29 ;  /* 0x00000010ff747819 */ /* 0x000fe4000001161d */
[----:B------:R-:W-:Y:S01]  /*9880*/  PRMT R114, R3, 0x5432, R114 ;  /* 0x0000543203727816 */ /* 0x000fe20000000072 */
[----:B------:R-:W1:Y:S01]  /*9890*/  LDS.128 R12, [R106+0x12400] ;  /* 0x012400006a0c7984 */ /* 0x000e620000000c00 */
[----:B------:R-:W-:-:S02]  /*98a0*/  SHF.R.U32.HI R117, RZ, 0x10, R63 ;  /* 0x00000010ff757819 */ /* 0x000fc4000001163f */
[----:B------:R-:W-:Y:S01]  /*98b0*/  PRMT R111, R107, 0x5410, R28 ;  /* 0x000054106b6f7816 */ /* 0x000fe2000000001c */
[----:B------:R-:W-:Y:S01]  /*98c0*/  IMAD.U32 R107, R110, 0x10000, RZ ;  /* 0x000100006e6b7824 */ /* 0x000fe200078e00ff */
[----:B------:R-:W-:Y:S01]  /*98d0*/  PRMT R115, R113, 0x5410, R115 ;  /* 0x0000541071737816 */ /* 0x000fe20000000073 */
[----:B------:R-:W-:Y:S01]  /*98e0*/  IMAD.U32 R113, R112, 0x10000, RZ ;  /* 0x0001000070717824 */ /* 0x000fe200078e00ff */
[----:B------:R-:W-:Y:S02]  /*98f0*/  SHF.R.U32.HI R31, RZ, 0x10, R31 ;  /* 0x00000010ff1f7819 */ /* 0x000fe4000001161f */
[----:B------:R-:W-:Y:S01]  /*9900*/  PRMT R109, R109, 0x5410, R116 ;  /* 0x000054106d6d7816 */ /* 0x000fe20000000074 */
[----:B------:R-:W-:Y:S01]  /*9910*/  IMAD.U32 R116, R114, 0x10000, RZ ;  /* 0x0001000072747824 */ /* 0x000fe200078e00ff */
[----:B------:R-:W-:Y:S02]  /*9920*/  PRMT R117, R118, 0x5410, R117 ;  /* 0x0000541076757816 */ /* 0x000fe40000000075 */
[----:B------:R-:W-:-:S02]  /*9930*/  PRMT R108, R108, 0x5410, R31 ;  /* 0x000054106c6c7816 */ /* 0x000fc4000000001f */
        /* <DEDUP_REMOVED lines=25> */
[----:B------:R-:W-:Y:S01]  /*9ad0*/  LOP3.LUT R61, R112, 0xffff0000, RZ, 0xc0, !PT ;  /* 0xffff0000703d7812 */ /* 0x000fe200078ec0ff */
[----:B------:R-:W-:Y:S01]  /*9ae0*/  FMUL.FTZ R63, R63, R28 ;  /* 0x0000001c3f3f7220 */ /* 0x000fe20000410000 */
[----:B------:R-:W-:Y:S01]  /*9af0*/  FFMA.FTZ R122, R29, R116, R122 ;  /* 0x000000741d7a7223 */ /* 0x000fe2000001007a */
[----:B------:R-:W-:Y:S01]  /*9b00*/  LOP3.LUT R29, R110, 0xffff0000, RZ, 0xc0, !PT ;  /* 0xffff00006e1d7812 */ /* 0x000fe200078ec0ff */
[C---:B------:R-:W-:Y:S01]  /*9b10*/  FFMA.FTZ R112, R31.reuse, R28, -R60 ;  /* 0x0000001c1f707223 */ /* 0x040fe2000001083c */
[----:B------:R-:W-:Y:S01]  /*9b20*/  FFMA.FTZ R118, R31, R118, R63 ;  /* 0x000000761f767223 */ /* 0x000fe2000001003f */
[C---:B------:R-:W-:Y:S01]  /*9b30*/  FMUL.FTZ R31, R12.reuse, R61 ;  /* 0x0000003d0c1f7220 */ /* 0x040fe20000410000 */
[----:B------:R-:W-:Y:S01]  /*9b40*/  LOP3.LUT R28, R109, 0xffff0000, RZ, 0xc0, !PT ;  /* 0xffff00006d1c7812 */ /* 0x000fe200078ec0ff */
        /* <DEDUP_REMOVED lines=17> */
[----:B------:R-:W-:-:S02]  /*9c60*/  LOP3.LUT R8, R117, 0xffff0000, RZ, 0xc0, !PT ;  /* 0xffff000075087812 */ /* 0x000fc400078ec0ff */
[----:B------:R-:W-:Y:S01]  /*9c70*/  LOP3.LUT R111, R111, 0xffff0000, RZ, 0xc0, !PT ;  /* 0xffff00006f6f7812 */ /* 0x000fe200078ec0ff */
[----:B------:R-:W-:Y:S01]  /*9c80*/  FMUL.FTZ R9, R14, R115 ;  /* 0x000000730e097220 */ /* 0x000fe20000410000 */
[----:B------:R-:W-:Y:S01]  /*9c90*/  LOP3.LUT R108, R108, 0xffff0000, RZ, 0xc0, !PT ;  /* 0xffff00006c6c7812 */ /* 0x000fe200078ec0ff */
[C---:B------:R-:W-:Y:S02]  /*9ca0*/  FMUL.FTZ R62, R15.reuse, R8 ;  /* 0x000000080f3e7220 */ /* 0x040fe40000410000 */
[-C--:B------:R-:W-:Y:S01]  /*9cb0*/  FMUL.FTZ R28, R14, R111.reuse ;  /* 0x0000006f0e1c7220 */ /* 0x080fe20000410000 */
[C---:B------:R-:W-:Y:S01]  /*9cc0*/  FFMA.FTZ R14, R10.reuse, R111, -R9 ;  /* 0x0000006f0a0e7223 */ /* 0x040fe20000010809 */
        /* <DEDUP_REMOVED lines=10> */
[----:B------:R1:W-:Y:S01]  /*9d70*/  STS.128 [R105+0x12400], R8 ;  /* 0x0124000869007388 */ /* 0x0003e20000000c00 */
[----:B------:R-:W-:Y:S02]  /*9d80*/  F2FP.BF16.F32.PACK_AB R14, R115, R30 ;  /* 0x0000001e730e723e */ /* 0x000fe400000010ff */
[----:B------:R-:W-:-:S05]  /*9d90*/  F2FP.BF16.F32.PACK_AB R15, R29, R118 ;  /* 0x000000761d0f723e */ /* 0x000fca00000010ff */
[----:B------:R1:W-:Y:S02]  /*9da0*/  STS.128 [R106+0x12400], R12 ;  /* 0x0124000c6a007388 */ /* 0x0003e40000000c00 */
.L_x_4252:
[----:B------:R-:W-:Y:S05]  /*9db0*/  BSYNC B2 ;  /* 0x0000000000027941 */ /* 0x000fea0003800000 */
.L_x_4251:
[----:B------:R-:W-:Y:S04]  /*9dc0*/  BSSY B2, `(.L_x_4253) ;  /* 0x0000069000027945 */ /* 0x000fe80003800000 */
[----:B------:R-:W-:Y:S05]  /*9dd0*/  @P2 BRA `(.L_x_4254) ;  /* 0x00000004009c2947 */ /* 0x000fea0003800000 */
[----:B01----:R-:W-:Y:S02]  /*9de0*/  LEA.HI R8, R102, R226, RZ, 0x1d ;  /* 0x000000e266087211 */ /* 0x003fe400078fe8ff */
[----:B------:R-:W-:Y:S02]  /*9df0*/  SHF.R.U64 R31, R24, 0x10, R25 ;  /* 0x00000010181f7819 */ /* 0x000fe40000001219 */
[----:B------:R-:W-:Y:S02]  /*9e00*/  SHF.R.S32.HI R9, RZ, 0x1f, R8 ;  /* 0x0000001fff097819 */ /* 0x000fe40000011408 */
[----:B------:R-:W-:Y:S02]  /*9e10*/  SHF.R.U64 R24, R36, 0x10, R37 ;  /* 0x0000001024187819 */ /* 0x000fe40000001225 */
[----:B------:R-:W-:Y:S01]  /*9e20*/  LEA.HI R10, R9, R8, RZ, 0x3 ;  /* 0x00000008090a7211 */ /* 0x000fe200078f18ff */
[----:B------:R-:W-:Y:S01]  /*9e30*/  IMAD.SHL.U32 R9, R8, 0x8, RZ ;  /* 0x0000000808097824 */ /* 0x000fe200078e00ff */
[----:B------:R-:W-:-:S02]  /*9e40*/  SHF.R.U32.HI R30, RZ, 0x10, R25 ;  /* 0x00000010ff1e7819 */ /* 0x000fc40000011619 */
[----:B------:R-:W-:Y:S01]  /*9e50*/  SHF.R.U64 R25, R38, 0x10, R39 ;  /* 0x0000001026197819 */ /* 0x000fe20000001227 */
[----:B------:R-:W-:Y:S01]  /*9e60*/  IMAD.SHL.U32 R10, R10, 0x400, RZ ;  /* 0x000004000a0a7824 */ /* 0x000fe200078e00ff */
[----:B------:R-:W-:Y:S02]  /*9e70*/  LOP3.LUT R9, R218, 0x38, R9, 0xf8, !PT ;  /* 0x00000038da097812 */ /* 0x000fe400078ef809 */
[----:B------:R-:W-:Y:S02]  /*9e80*/  SHF.R.U64 R29, R26, 0x10, R27 ;  /* 0x000000101a1d7819 */ /* 0x000fe4000000121b */
[----:B------:R-:W-:Y:S02]  /*9e90*/  LOP3.LUT R10, R10, 0x7fffe000, RZ, 0xc0, !PT ;  /* 0x7fffe0000a0a7812 */ /* 0x000fe400078ec0ff */
[----:B------:R-:W-:Y:S02]  /*9ea0*/  LOP3.LUT R9, R9, R220, RZ, 0x3c, !PT ;  /* 0x000000dc09097212 */ /* 0x000fe400078e3cff */
[----:B------:R-:W-:Y:S01]  /*9eb0*/  SHF.R.U32.HI R38, RZ, 0x10, R39 ;  /* 0x00000010ff267819 */ /* 0x000fe20000011627 */
[----:B------:R-:W-:Y:S01]  /*9ec0*/  IMAD R10, R219, 0x200, R10 ;  /* 0x00000200db0a7824 */ /* 0x000fe200078e020a */
[----:B------:R-:W-:-:S02]  /*9ed0*/  PRMT R103, R103, 0x5410, R24 ;  /* 0x0000541067677816 */ /* 0x000fc40000000018 */
[----:B------:R-:W-:Y:S01]  /*9ee0*/  SHF.R.U32.HI R37, RZ, 0x10, R37 ;  /* 0x00000010ff257819 */ /* 0x000fe20000011625 */
[----:B------:R-:W-:Y:S01]  /*9ef0*/  IMAD.IADD R12, R10, 0x1, R9 ;  /* 0x000000010a0c7824 */ /* 0x000fe200078e0209 */
[----:B------:R-:W-:Y:S01]  /*9f00*/  PRMT R98, R98, 0x5410, R31 ;  /* 0x0000541062627816 */ /* 0x000fe2000000001f */
[----:B------:R-:W0:Y:S01]  /*9f10*/  LDS.128 R8, [R233] ;  /* 0x00000000e9087984 */ /* 0x000e220000000c00 */
[----:B------:R-:W-:Y:S02]  /*9f20*/  PRMT R96, R96, 0x5410, R29 ;  /* 0x0000541060607816 */ /* 0x000fe4000000001d */
[----:B------:R-:W-:Y:S02]  /*9f30*/  LEA R28, R12, UR37, 0x1 ;  /* 0x000000250c1c7c11 */ /* 0x000fe4000f8e08ff */
[----:B------:R-:W-:Y:S01]  /*9f40*/  PRMT R101, R101, 0x5410, R38 ;  /* 0x0000541065657816 */ /* 0x000fe20000000026 */
[----:B------:R-:W-:Y:S01]  /*9f50*/  IMAD.U32 R38, R103, 0x10000, RZ ;  /* 0x0001000067267824 */ /* 0x000fe200078e00ff */
[----:B------:R-:W-:Y:S01]  /*9f60*/  PRMT R104, R104, 0x5410, R37 ;  /* 0x0000541068687816 */ /* 0x000fe20000000025 */
[----:B------:R-:W1:Y:S01]  /*9f70*/  LDS.128 R12, [R28+0x12400] ;  /* 0x012400001c0c7984 */ /* 0x000e620000000c00 */
[----:B------:R-:W-:Y:S01]  /*9f80*/  SHF.R.U32.HI R26, RZ, 0x10, R27 ;  /* 0x00000010ff1a7819 */ /* 0x000fe2000001161b */
[----:B------:R-:W-:Y:S01]  /*9f90*/  IMAD.U32 R37, R98, 0x10000, RZ ;  /* 0x0001000062257824 */ /* 0x000fe200078e00ff */
[----:B------:R-:W-:Y:S01]  /*9fa0*/  PRMT R99, R99, 0x5410, R30 ;  /* 0x0000541063637816 */ /* 0x000fe2000000001e */
[----:B------:R-:W-:Y:S01]  /*9fb0*/  IMAD.U32 R39, R104, 0x10000, RZ ;  /* 0x0001000068277824 */ /* 0x000fe200078e00ff */
        /* <DEDUP_REMOVED lines=21> */
[----:B------:R-:W-:Y:S02]  /*a110*/  IMAD.U32 R29, R99, 0x10000, RZ ;  /* 0x00010000631d7824 */ /* 0x000fe400078e00ff */
[----:B------:R-:W-:Y:S01]  /*a120*/  FFMA.FTZ R63, R24, R38, R63 ;  /* 0x00000026183f7223 */ /* 0x000fe2000001003f */
[----:B------:R-:W-:Y:S01]  /*a130*/  IMAD.U32 R37, R101, 0x10000, RZ ;  /* 0x0001000065257824 */ /* 0x000fe200078e00ff */
[----:B------:R-:W-:Y:S01]  /*a140*/  LOP3.LUT R15, R15, 0xffff0000, RZ, 0xc0, !PT ;  /* 0xffff00000f0f7812 */ /* 0x000fe200078ec0ff */
[----:B------:R-:W-:Y:S02]  /*a150*/  IMAD.U32 R24, R97, 0x10000, RZ ;  /* 0x0001000061187824 */ /* 0x000fe400078e00ff */
[----:B------:R-:W-:Y:S01]  /*a160*/  FMUL.FTZ R30, R30, R29 ;  /* 0x0000001d1e1e7220 */ /* 0x000fe20000410000 */
[C---:B------:R-:W-:Y:S01]  /*a170*/  FMUL.FTZ R38, R36.reuse, R37 ;  /* 0x0000002524267220 */ /* 0x040fe20000410000 */
[C---:B------:R-:W-:Y:S01]  /*a180*/  FFMA.FTZ R60, R25.reuse, R29, -R60 ;  /* 0x0000001d193c7223 */ /* 0x040fe2000001083c */
[-C--:B------:R-:W-:Y:S01]  /*a190*/  FMUL.FTZ R36, R36, R24.reuse ;  /* 0x0000001824247220 */ /* 0x080fe20000410000 */
[----:B------:R-:W-:Y:S01]  /*a1a0*/  FFMA.FTZ R39, R25, R39, R30 ;  /* 0x0000002719277223 */ /* 0x000fe2000001001e */
[C---:B------:R-:W-:Y:S01]  /*a1b0*/  FFMA.FTZ R62, R27.reuse, R24, -R38 ;  /* 0x000000181b3e7223 */ /* 0x040fe20000010826 */
[----:B------:R-:W-:Y:S01]  /*a1c0*/  LOP3.LUT R25, R98, 0xffff0000, RZ, 0xc0, !PT ;  /* 0xffff000062197812 */ /* 0x000fe200078ec0ff */
[----:B------:R-:W-:Y:S01]  /*a1d0*/  FFMA.FTZ R37, R27, R37, R36 ;  /* 0x000000251b257223 */ /* 0x000fe20000010024 */
[----:B------:R-:W-:Y:S01]  /*a1e0*/  FMUL.FTZ R27, R12, R103 ;  /* 0x000000670c1b7220 */ /* 0x000fe20000410000 */
[----:B------:R-:W-:Y:S01]  /*a1f0*/  LOP3.LUT R24, R99, 0xffff0000, RZ, 0xc0, !PT ;  /* 0xffff000063187812 */ /* 0x000fe200078ec0ff */
[----:B------:R-:W-:-:S02]  /*a200*/  IMAD.U32 R31, R14, 0x10000, RZ ;  /* 0x000100000e1f7824 */ /* 0x000fc400078e00ff */
[-C--:B------:R-:W-:Y:S01]  /*a210*/  FMUL.FTZ R29, R12, R25.reuse ;  /* 0x000000190c1d7220 */ /* 0x080fe20000410000 */
[----:B------:R-:W-:Y:S01]  /*a220*/  FFMA.FTZ R30, R8, R25, -R27 ;  /* 0x00000019081e7223 */ /* 0x000fe2000001081b */
[----:B------:R-:W-:Y:S02]  /*a230*/  IMAD.U32 R25, R100, 0x10000, RZ ;  /* 0x0001000064197824 */ /* 0x000fe400078e00ff */
[C---:B------:R-:W-:Y:S01]  /*a240*/  FMUL.FTZ R38, R13.reuse, R104 ;  /* 0x000000680d267220 */ /* 0x040fe20000410000 */
[----:B------:R-:W-:Y:S01]  /*a250*/  FFMA.FTZ R36, R8, R103, R29 ;  /* 0x0000006708247223 */ /* 0x000fe2000001001d */
[----:B------:R-:W-:Y:S02]  /*a260*/  IMAD.U32 R12, R96, 0x10000, RZ ;  /* 0x00010000600c7824 */ /* 0x000fe400078e00ff */
[----:B------:R-:W-:Y:S01]  /*a270*/  FMUL.FTZ R13, R13, R24 ;  /* 0x000000180d0d7220 */ /* 0x000fe20000410000 */
[CC--:B------:R-:W-:Y:S01]  /*a280*/  FMUL.FTZ R29, R31.reuse, R25.reuse ;  /* 0x000000191f1d7220 */ /* 0x0c0fe20000410000 */
[----:B------:R-:W-:Y:S01]  /*a290*/  LOP3.LUT R14, R14, 0xffff0000, RZ, 0xc0, !PT ;  /* 0xffff00000e0e7812 */ /* 0x000fe200078ec0ff */
[----:B------:R-:W-:Y:S01]  /*a2a0*/  FMUL.FTZ R31, R31, R12 ;  /* 0x0000000c1f1f7220 */ /* 0x000fe20000410000 */
[C---:B------:R-:W-:Y:S01]  /*a2b0*/  FFMA.FTZ R104, R9.reuse, R104, R13 ;  /* 0x0000006809687223 */ /* 0x040fe2000001000d */
[----:B------:R-:W-:Y:S01]  /*a2c0*/  FFMA.FTZ R29, R26, R12, -R29 ;  /* 0x0000000c1a1d7223 */ /* 0x000fe2000001081d */
[----:B------:R-:W-:Y:S01]  /*a2d0*/  FFMA.FTZ R27, R9, R24, -R38 ;  /* 0x00000018091b7223 */ /* 0x000fe20000010826 */
[----:B------:R-:W-:Y:S01]  /*a2e0*/  LOP3.LUT R13, R100, 0xffff0000, RZ, 0xc0, !PT ;  /* 0xffff0000640d7812 */ /* 0x000fe200078ec0ff */
[----:B------:R-:W-:Y:S01]  /*a2f0*/  FFMA.FTZ R31, R26, R25, R31 ;  /* 0x000000191a1f7223 */ /* 0x000fe2000001001f */
[----:B------:R-:W-:-:S02]  /*a300*/  LOP3.LUT R12, R101, 0xffff0000, RZ, 0xc0, !PT ;  /* 0xffff0000650c7812 */ /* 0x000fc400078ec0ff */
[----:B------:R-:W-:Y:S01]  /*a310*/  LOP3.LUT R9, R96, 0xffff0000, RZ, 0xc0, !PT ;  /* 0xffff000060097812 */ /* 0x000fe200078ec0ff */
[C---:B------:R-:W-:Y:S01]  /*a320*/  FMUL.FTZ R25, R14.reuse, R13 ;  /* 0x0000000d0e197220 */ /* 0x040fe20000410000 */
[----:B------:R-:W-:Y:S01]  /*a330*/  LOP3.LUT R8, R97, 0xffff0000, RZ, 0xc0, !PT ;  /* 0xffff000061087812 */ /* 0x000fe200078ec0ff */
[C---:B------:R-:W-:Y:S02]  /*a340*/  FMUL.FTZ R26, R15.reuse, R12 ;  /* 0x0000000c0f1a7220 */ /* 0x040fe40000410000 */
        /* <DEDUP_REMOVED lines=16> */
.L_x_4254:
[----:B------:R-:W-:Y:S05]  /*a450*/  BSYNC B2 ;  /* 0x0000000000027941 */ /* 0x000fea0003800000 */
.L_x_4253:
[----:B------:R-:W-:Y:S05]  /*a460*/  @P3 BRA `(.L_x_4250) ;  /* 0x00000004009c3947 */ /* 0x000fea0003800000 */
[----:B------:R-:W-:Y:S02]  /*a470*/  LEA.HI R102, R102, R231, RZ, 0x1d ;  /* 0x000000e766667211 */ /* 0x000fe400078fe8ff */
[----:B------:R-:W-:Y:S02]  /*a480*/  SHF.R.U64 R27, R4, 0x10, R5 ;  /* 0x00000010041b7819 */ /* 0x000fe40000001205 */
[----:B012---:R-:W-:Y:S02]  /*a490*/  SHF.R.S32.HI R9, RZ, 0x1f, R102 ;  /* 0x0000001fff097819 */ /* 0x007fe40000011466 */
[----:B------:R-:W-:Y:S02]  /*a4a0*/  SHF.R.U64 R25, R6, 0x10, R7 ;  /* 0x0000001006197819 */ /* 0x000fe40000001207 */
[----:B------:R-:W-:Y:S01]  /*a4b0*/  LEA.HI R8, R9, R102, RZ, 0x3 ;  /* 0x0000006609087211 */ /* 0x000fe200078f18ff */
[----:B------:R-:W-:Y:S01]  /*a4c0*/  IMAD.SHL.U32 R9, R102, 0x8, RZ ;  /* 0x0000000866097824 */ /* 0x000fe200078e00ff */
[----:B------:R-:W-:-:S02]  /*a4d0*/  SHF.R.U32.HI R4, RZ, 0x10, R5 ;  /* 0x00000010ff047819 */ /* 0x000fc40000011605 */
[----:B------:R-:W-:Y:S01]  /*a4e0*/  SHF.R.U32.HI R6, RZ, 0x10, R7 ;  /* 0x00000010ff067819 */ /* 0x000fe20000011607 */
[----:B------:R-:W-:Y:S01]  /*a4f0*/  IMAD.SHL.U32 R8, R8, 0x400, RZ ;  /* 0x0000040008087824 */ /* 0x000fe200078e00ff */
[----:B------:R-:W-:Y:S02]  /*a500*/  LOP3.LUT R9, R218, 0x38, R9, 0xf8, !PT ;  /* 0x00000038da097812 */ /* 0x000fe400078ef809 */
[----:B------:R-:W-:Y:S02]  /*a510*/  SHF.R.U64 R7, R32, 0x10, R33 ;  /* 0x0000001020077819 */ /* 0x000fe40000001221 */
[----:B------:R-:W-:Y:S02]  /*a520*/  LOP3.LUT R8, R8, 0x7fffe000, RZ, 0xc0, !PT ;  /* 0x7fffe00008087812 */ /* 0x000fe400078ec0ff */
[----:B------:R-:W-:Y:S02]  /*a530*/  LOP3.LUT R9, R9, R220, RZ, 0x3c, !PT ;  /* 0x000000dc09097212 */ /* 0x000fe400078e3cff */
[----:B------:R-:W-:Y:S01]  /*a540*/  SHF.R.U64 R5, R34, 0x10, R35 ;  /* 0x0000001022057819 */ /* 0x000fe20000001223 */
[----:B------:R-:W-:Y:S01]  /*a550*/  IMAD R8, R219, 0x200, R8 ;  /* 0x00000200db087824 */ /* 0x000fe200078e0208 */
[----:B------:R-:W-:-:S02]  /*a560*/  PRMT R83, R83, 0x5410, R4 ;  /* 0x0000541053537816 */ /* 0x000fc40000000004 */
[----:B------:R-:W-:Y:S01]  /*a570*/  PRMT R86, R86, 0x5410, R7 ;  /* 0x0000541056567816 */ /* 0x000fe20000000007 */
[----:B------:R-:W-:Y:S01]  /*a580*/  IMAD.IADD R12, R8, 0x1, R9 ;  /* 0x00000001080c7824 */ /* 0x000fe200078e0209 */
[----:B------:R-:W-:Y:S01]  /*a590*/  PRMT R84, R84, 0x5410, R5 ;  /* 0x0000541054547816 */ /* 0x000fe20000000005 */
[----:B------:R-:W0:Y:S01]  /*a5a0*/  LDS.128 R8, [R230] ;  /* 0x00000000e6087984 */ /* 0x000e220000000c00 */
[----:B------:R-:W-:Y:S01]  /*a5b0*/  PRMT R81, R81, 0x5410, R6 ;  /* 0x0000541051517816 */ /* 0x000fe20000000006 */
[----:B------:R-:W-:Y:S01]  /*a5c0*/  IMAD.U32 R30, R86, 0x10000, RZ ;  /* 0x00010000561e7824 */ /* 0x000fe200078e00ff */
[----:B------:R-:W-:Y:S02]  /*a5d0*/  LEA R24, R12, UR37, 0x1 ;  /* 0x000000250c187c11 */ /* 0x000fe4000f8e08ff */
[----:B------:R-:W-:Y:S02]  /*a5e0*/  PRMT R82, R82, 0x5410, R27 ;  /* 0x0000541052527816 */ /* 0x000fe4000000001b */
[----:B------:R-:W-:Y:S01]  /*a5f0*/  PRMT R80, R80, 0x5410, R25 ;  /* 0x0000541050507816 */ /* 0x000fe20000000019 */
[----:B------:R-:W1:Y:S01]  /*a600*/  LDS.128 R12, [R24+0x12400] ;  /* 0x01240000180c7984 */ /* 0x000e620000000c00 */
[----:B------:R-:W-:Y:S01]  /*a610*/  SHF.R.U32.HI R32, RZ, 0x10, R33 ;  /* 0x00000010ff207819 */ /* 0x000fe20000011621 */
[----:B------:R-:W-:Y:S01]  /*a620*/  IMAD.U32 R29, R82, 0x10000, RZ ;  /* 0x00010000521d7824 */ /* 0x000fe200078e00ff */
[----:B------:R-:W-:-:S02]  /*a630*/  SHF.R.U32.HI R34, RZ, 0x10, R35 ;  /* 0x00000010ff227819 */ /* 0x000fc40000011623 */
[----:B------:R-:W-:Y:S02]  /*a640*/  PRMT R87, R87, 0x5410, R32 ;  /* 0x0000541057577816 */ /* 0x000fe40000000020 */
[----:B------:R-:W-:Y:S02]  /*a650*/  PRMT R85, R85, 0x5410, R34 ;  /* 0x0000541055557816 */ /* 0x000fe40000000022 */
        /* <DEDUP_REMOVED lines=23> */
[----:B------:R-:W-:Y:S02]  /*a7d0*/  IMAD.U32 R29, R85, 0x10000, RZ ;  /* 0x00010000551d7824 */ /* 0x000fe400078e00ff */
[----:B------:R-:W-:Y:S01]  /*a7e0*/  FMUL.FTZ R39, R26, R11 ;  /* 0x0000000b1a277220 */ /* 0x000fe20000410000 */
[----:B------:R-:W-:Y:S01]  /*a7f0*/  IMAD.U32 R4, R81, 0x10000, RZ ;  /* 0x0001000051047824 */ /* 0x000fe200078e00ff */
[----:B------:R-:W-:Y:S01]  /*a800*/  LOP3.LUT R83, R83, 0xffff0000, RZ, 0xc0, !PT ;  /* 0xffff000053537812 */ /* 0x000fe200078ec0ff */
[----:B------:R-:W-:Y:S01]  /*a810*/  FMUL.FTZ R26, R28, R29 ;  /* 0x0000001d1c1a7220 */ /* 0x000fe20000410000 */
[----:B------:R-:W-:Y:S01]  /*a820*/  FFMA.FTZ R39, R6, R31, R39 ;  /* 0x0000001f06277223 */ /* 0x000fe20000010027 */
[-C--:B------:R-:W-:Y:S01]  /*a830*/  FMUL.FTZ R28, R28, R4.reuse ;  /* 0x000000041c1c7220 */ /* 0x080fe20000410000 */
[----:B------:R-:W-:Y:S01]  /*a840*/  FFMA.FTZ R37, R6, R11, -R37 ;  /* 0x0000000b06257223 */ /* 0x000fe20000010825 */
[C---:B------:R-:W-:Y:S01]  /*a850*/  FFMA.FTZ R31, R25.reuse, R4, -R26 ;  /* 0x00000004191f7223 */ /* 0x040fe2000001081a */
[C---:B------:R-:W-:Y:S01]  /*a860*/  FMUL.FTZ R4, R12.reuse, R86 ;  /* 0x000000560c047220 */ /* 0x040fe20000410000 */
[----:B------:R-:W-:Y:S01]  /*a870*/  FFMA.FTZ R25, R25, R29, R28 ;  /* 0x0000001d19197223 */ /* 0x000fe2000001001c */
[----:B------:R-:W-:Y:S01]  /*a880*/  FMUL.FTZ R12, R12, R82 ;  /* 0x000000520c0c7220 */ /* 0x000fe20000410000 */
[----:B------:R-:W-:-:S02]  /*a890*/  IMAD.U32 R27, R14, 0x10000, RZ ;  /* 0x000100000e1b7824 */ /* 0x000fc400078e00ff */
[----:B------:R-:W-:Y:S01]  /*a8a0*/  FFMA.FTZ R82, R5, R82, -R4 ;  /* 0x0000005205527223 */ /* 0x000fe20000010804 */
[----:B------:R-:W-:Y:S02]  /*a8b0*/  IMAD.U32 R6, R84, 0x10000, RZ ;  /* 0x0001000054067824 */ /* 0x000fe400078e00ff */
[C---:B------:R-:W-:Y:S01]  /*a8c0*/  FMUL.FTZ R11, R13.reuse, R87 ;  /* 0x000000570d0b7220 */ /* 0x040fe20000410000 */
[-C--:B------:R-:W-:Y:S01]  /*a8d0*/  FMUL.FTZ R28, R13, R83.reuse ;  /* 0x000000530d1c7220 */ /* 0x080fe20000410000 */
[----:B------:R-:W-:Y:S01]  /*a8e0*/  IMAD.U32 R4, R80, 0x10000, RZ ;  /* 0x0001000050047824 */ /* 0x000fe200078e00ff */
[----:B------:R-:W-:Y:S01]  /*a8f0*/  LOP3.LUT R14, R14, 0xffff0000, RZ, 0xc0, !PT ;  /* 0xffff00000e0e7812 */ /* 0x000fe200078ec0ff */
[----:B------:R-:W-:Y:S01]  /*a900*/  FMUL.FTZ R30, R27, R6 ;  /* 0x000000061b1e7220 */ /* 0x000fe20000410000 */
[----:B------:R-:W-:Y:S01]  /*a910*/  LOP3.LUT R80, R80, 0xffff0000, RZ, 0xc0, !PT ;  /* 0xffff000050507812 */ /* 0x000fe200078ec0ff */
[C---:B------:R-:W-:Y:S01]  /*a920*/  FFMA.FTZ R26, R8.reuse, R83, -R11 ;  /* 0x00000053081a7223 */ /* 0x040fe2000001080b */
[----:B------:R-:W-:Y:S01]  /*a930*/  LOP3.LUT R15, R15, 0xffff0000, RZ, 0xc0, !PT ;  /* 0xffff00000f0f7812 */ /* 0x000fe200078ec0ff */
[----:B------:R-:W-:Y:S01]  /*a940*/  FFMA.FTZ R28, R8, R87, R28 ;  /* 0x00000057081c7223 */ /* 0x000fe2000001001c */
[----:B------:R-:W-:Y:S01]  /*a950*/  LOP3.LUT R84, R84, 0xffff0000, RZ, 0xc0, !PT ;  /* 0xffff000054547812 */ /* 0x000fe200078ec0ff */
[----:B------:R-:W-:Y:S01]  /*a960*/  FMUL.FTZ R8, R27, R4 ;  /* 0x000000041b087220 */ /* 0x000fe20000410000 */
[----:B------:R-:W-:Y:S01]  /*a970*/  LOP3.LUT R85, R85, 0xffff0000, RZ, 0xc0, !PT ;  /* 0xffff000055557812 */ /* 0x000fe200078ec0ff */
[----:B------:R-:W-:Y:S01]  /*a980*/  FFMA.FTZ R12, R5, R86, R12 ;  /* 0x00000056050c7223 */ /* 0x000fe2000001000c */
[----:B------:R-:W-:Y:S01]  /*a990*/  LOP3.LUT R81, R81, 0xffff0000, RZ, 0xc0, !PT ;  /* 0xffff000051517812 */ /* 0x000fe200078ec0ff */
[C---:B------:R-:W-:Y:S01]  /*a9a0*/  FFMA.FTZ R30, R7.reuse, R4, -R30 ;  /* 0x00000004071e7223 */ /* 0x040fe2000001081e */
[C---:B------:R-:W-:Y:S01]  /*a9b0*/  FMUL.FTZ R5, R14.reuse, R80 ;  /* 0x000000500e057220 */ /* 0x040fe20000410000 */
[----:B------:R-:W-:Y:S01]  /*a9c0*/  FFMA.FTZ R7, R7, R6, R8 ;  /* 0x0000000607077223 */ /* 0x000fe20000010008 */
        /* <DEDUP_REMOVED lines=17> */
.L_x_4250:
[----:B------:R-:W-:Y:S05]  /*aae0*/  BSYNC B1 ;  /* 0x0000000000017941 */ /* 0x000fea0003800000 */
.L_x_4249:
[----:B------:R-:W-:Y:S05]  /*aaf0*/  @P1 BRA `(.L_x_4225) ;  /* 0x0000001000f41947 */ /* 0x000fea0003800000 */
[----:B-12---:R-:W1:Y:S01]  /*ab00*/  LDC R12, c[0x0][0x3d4] ;  /* 0x0000f500ff0c7b82 */ /* 0x006e620000000800 */
[----:B------:R-:W-:Y:S01]  /*ab10*/  BSSY B1, `(.L_x_4255) ;  /* 0x000006b000017945 */ /* 0x000fe20003800000 */
[-C--:B-1----:R-:W-:Y:S02]  /*ab20*/  ISETP.GE.AND P0, PT, R19, R12.reuse, PT ;  /* 0x0000000c1300720c */ /* 0x082fe40003f06270 */
[-C--:B------:R-:W-:Y:S02]  /*ab30*/  ISETP.GE.AND P1, PT, R203, R12.reuse, PT ;  /* 0x0000000ccb00720c */ /* 0x080fe40003f26270 */
[----:B------:R-:W-:-:S09]  /*ab40*/  ISETP.GE.AND P2, PT, R202, R12, PT ;  /* 0x0000000cca00720c */ /* 0x000fd20003f46270 */
[----:B------:R-:W-:Y:S05]  /*ab50*/  @P0 BRA `(.L_x_4256) ;  /* 0x0000000400980947 */ /* 0x000fea0003800000 */
[----:B---3--:R-:W-:Y:S02]  /*ab60*/  LEA.HI R4, R12, R222, RZ, 0x1d ;  /* 0x000000de0c047211 */ /* 0x008fe400078fe8ff */
[----:B------:R-:W-:Y:S02]  /*ab70*/  SHF.R.U64 R29, R48, 0x10, R49 ;  /* 0x00000010301d7819 */ /* 0x000fe40000001231 */
[----:B------:R-:W-:Y:S01]  /*ab80*/  SHF.R.S32.HI R5, RZ, 0x1f, R4 ;  /* 0x0000001fff057819 */ /* 0x000fe20000011404 */
[----:B------:R-:W-:Y:S01]  /*ab90*/  IMAD.SHL.U32 R6, R4, 0x8, RZ ;  /* 0x0000000804067824 */ /* 0x000fe200078e00ff */
[----:B------:R-:W-:Y:S02]  /*aba0*/  SHF.R.U64 R25, R64, 0x10, R65 ;  /* 0x0000001040197819 */ /* 0x000fe40000001241 */
[----:B------:R-:W-:Y:S02]  /*abb0*/  LEA.HI R4, R5, R4, RZ, 0x3 ;  /* 0x0000000405047211 */ /* 0x000fe400078f18ff */
[----:B------:R-:W-:-:S02]  /*abc0*/  LOP3.LUT R5, R223, 0x38, R6, 0xf8, !PT ;  /* 0x00000038df057812 */ /* 0x000fc400078ef806 */
[----:B------:R-:W-:Y:S01]  /*abd0*/  SHF.R.U32.HI R64, RZ, 0x10, R65 ;  /* 0x00000010ff407819 */ /* 0x000fe20000011641 */
[----:B------:R-:W-:Y:S01]  /*abe0*/  IMAD.SHL.U32 R6, R4, 0x400, RZ ;  /* 0x0000040004067824 */ /* 0x000fe200078e00ff */
[----:B------:R-:W-:Y:S02]  /*abf0*/  LOP3.LUT R4, R5, R224, RZ, 0x3c, !PT ;  /* 0x000000e005047212 */ /* 0x000fe400078e3cff */
[----:B------:R-:W-:Y:S02]  /*ac00*/  PRMT R90, R90, 0x5410, R29 ;  /* 0x000054105a5a7816 */ /* 0x000fe4000000001d */
[----:B------:R-:W-:Y:S02]  /*ac10*/  LOP3.LUT R6, R6, 0x7fffe000, RZ, 0xc0, !PT ;  /* 0x7fffe00006067812 */ /* 0x000fe400078ec0ff */
[----:B------:R-:W-:Y:S01]  /*ac20*/  PRMT R94, R94, 0x5410, R25 ;  /* 0x000054105e5e7816 */ /* 0x000fe20000000019 */
[----:B------:R-:W-:Y:S01]  /*ac30*/  IMAD.U32 R31, R90, 0x10000, RZ ;  /* 0x000100005a1f7824 */ /* 0x000fe200078e00ff */
[----:B0-----:R-:W-:-:S02]  /*ac40*/  IADD3 R8, R4, R6, R225 ;  /* 0x0000000604087210 */ /* 0x001fc40007ffe0e1 */
[----:B------:R-:W0:Y:S01]  /*ac50*/  LDS.128 R4, [R232] ;  /* 0x00000000e8047984 */ /* 0x000e220000000c00 */
[----:B------:R-:W-:Y:S01]  /*ac60*/  SHF.R.U32.HI R48, RZ, 0x10, R49 ;  /* 0x00000010ff307819 */ /* 0x000fe20000011631 */
[----:B------:R-:W-:Y:S01]  /*ac70*/  IMAD.U32 R33, R94, 0x10000, RZ ;  /* 0x000100005e217824 */ /* 0x000fe200078e00ff */
[----:B------:R-:W-:Y:S02]  /*ac80*/  LEA R13, R8, UR37, 0x1 ;  /* 0x00000025080d7c11 */ /* 0x000fe4000f8e08ff */
[----:B------:R-:W-:Y:S02]  /*ac90*/  SHF.R.U64 R27, R50, 0x10, R51 ;  /* 0x00000010321b7819 */ /* 0x000fe40000001233 */
[--C-:B------:R-:W-:Y:S01]  /*aca0*/  SHF.R.U64 R15, R66, 0x10, R67.reuse ;  /* 0x00000010420f7819 */ /* 0x100fe20000001243 */
[----:B------:R-:W1:Y:S01]  /*acb0*/  LDS.128 R8, [R13+0x12400] ;  /* 0x012400000d087984 */ /* 0x000e620000000c00 */
[----:B------:R-:W-:Y:S02]  /*acc0*/  PRMT R95, R95, 0x5410, R64 ;  /* 0x000054105f5f7816 */ /* 0x000fe40000000040 */
[----:B------:R-:W-:-:S02]  /*acd0*/  SHF.R.U32.HI R66, RZ, 0x10, R67 ;  /* 0x00000010ff427819 */ /* 0x000fc40000011643 */
[----:B------:R-:W-:Y:S01]  /*ace0*/  SHF.R.U32.HI R50, RZ, 0x10, R51 ;  /* 0x00000010ff327819 */ /* 0x000fe20000011633 */
[----:B------:R-:W-:Y:S01]  /*acf0*/  IMAD.U32 R30, R95, 0x10000, RZ ;  /* 0x000100005f1e7824 */ /* 0x000fe200078e00ff */
[----:B------:R-:W-:Y:S02]  /*ad00*/  PRMT R91, R91, 0x5410, R48 ;  /* 0x000054105b5b7816 */ /* 0x000fe40000000030 */
[----:B------:R-:W-:Y:S02]  /*ad10*/  PRMT R88, R88, 0x5410, R27 ;  /* 0x0000541058587816 */ /* 0x000fe4000000001b */
[----:B------:R-:W-:Y:S02]  /*ad20*/  PRMT R93, R93, 0x5410, R66 ;  /* 0x000054105d5d7816 */ /* 0x000fe40000000042 */
[----:B------:R-:W-:Y:S02]  /*ad30*/  PRMT R89, R89, 0x5410, R50 ;  /* 0x0000541059597816 */ /* 0x000fe40000000032 */
[----:B------:R-:W-:Y:S01]  /*ad40*/  PRMT R92, R92, 0x5410, R15 ;  /* 0x000054105c5c7816 */ /* 0x000fe2000000000f */
[----:B------:R-:W-:-:S02]  /*ad50*/  IMAD.U32 R32, R93, 0x10000, RZ ;  /* 0x000100005d207824 */ /* 0x000fc400078e00ff */
        /* <DEDUP_REMOVED lines=35> */
[----:B------:R-:W-:Y:S01]  /*af90*/  FFMA.FTZ R30, R4, R15, -R25 ;  /* 0x0000000f041e7223 */ /* 0x000fe20000010819 */
[-C--:B------:R-:W-:Y:S01]  /*afa0*/  FMUL.FTZ R9, R9, R14.reuse ;  /* 0x0000000e09097220 */ /* 0x080fe20000410000 */
[----:B------:R-:W-:Y:S02]  /*afb0*/  IMAD.U32 R25, R92, 0x10000, RZ ;  /* 0x000100005c197824 */ /* 0x000fe400078e00ff */
[----:B------:R-:W-:Y:S01]  /*afc0*/  FFMA.FTZ R32, R4, R27, R29 ;  /* 0x0000001b04207223 */ /* 0x000fe2000001001d */
[----:B------:R-:W-:Y:S02]  /*afd0*/  IMAD.U32 R15, R88, 0x10000, RZ ;  /* 0x00010000580f7824 */ /* 0x000fe400078e00ff */
[C---:B------:R-:W-:Y:S01]  /*afe0*/  FFMA.FTZ R27, R5.reuse, R14, -R8 ;  /* 0x0000000e051b7223 */ /* 0x040fe20000010808 */
        /* <DEDUP_REMOVED lines=29> */
.L_x_4256:
[----:B------:R-:W-:Y:S05]  /*b1c0*/  BSYNC B1 ;  /* 0x0000000000017941 */ /* 0x000fea0003800000 */
.L_x_4255:
[----:B------:R-:W-:Y:S04]  /*b1d0*/  BSSY B1, `(.L_x_4257) ;  /* 0x0000068000017945 */ /* 0x000fe80003800000 */
[----:B------:R-:W-:Y:S05]  /*b1e0*/  @P1 BRA `(.L_x_4258) ;  /* 0x0000000400981947 */ /* 0x000fea0003800000 */
[----:B-1-3--:R-:W-:Y:S02]  /*b1f0*/  LEA.HI R4, R12, R226, RZ, 0x1d ;  /* 0x000000e20c047211 */ /* 0x00afe400078fe8ff */
        /* <DEDUP_REMOVED lines=101> */
.L_x_4258:
[----:B------:R-:W-:Y:S05]  /*b850*/  BSYNC B1 ;  /* 0x0000000000017941 */ /* 0x000fea0003800000 */
.L_x_4257:
[----:B------:R-:W-:Y:S05]  /*b860*/  @P2 BRA `(.L_x_4225) ;  /* 0x0000000400982947 */ /* 0x000fea0003800000 */
[----:B------:R-:W-:Y:S02]  /*b870*/  LEA.HI R12, R12, R231, RZ, 0x1d ;  /* 0x000000e70c0c7211 */ /* 0x000fe400078fe8ff */
[----:B------:R-:W-:Y:S02]  /*b880*/  SHF.R.U64 R15, R52, 0x10, R53 ;  /* 0x00000010340f7819 */ /* 0x000fe40000001235 */
[----:B-123--:R-:W-:Y:S01]  /*b890*/  SHF.R.S32.HI R5, RZ, 0x1f, R12 ;  /* 0x0000001fff057819 */ /* 0x00efe2000001140c */
        /* <DEDUP_REMOVED lines=12> */
[----:B------:R-:W0:Y:S01]  /*b960*/  LDS.128 R4, [R228] ;  /* 0x00000000e4047984 */ /* 0x000e220000000c00 */
[----:B------:R-:W-:Y:S01]  /*b970*/  SHF.R.U32.HI R40, RZ, 0x10, R41 ;  /* 0x00000010ff287819 */ /* 0x000fe20000011629 */
[----:B------:R-:W-:Y:S01]  /*b980*/  IMAD.U32 R26, R25, 0x10000, RZ ;  /* 0x00010000191a7824 */ /* 0x000fe200078e00ff */
[----:B------:R-:W-:Y:S02]  /*b990*/  LEA R12, R8, UR37, 0x1 ;  /* 0x00000025080c7c11 */ /* 0x000fe4000f8e08ff */
[----:B------:R-:W-:Y:S02]  /*b9a0*/  SHF.R.U64 R13, R54, 0x10, R55 ;  /* 0x00000010360d7819 */ /* 0x000fe40000001237 */
[----:B------:R-:W-:Y:S01]  /*b9b0*/  PRMT R71, R71, 0x5410, R52 ;  /* 0x0000541047477816 */ /* 0x000fe20000000034 */
[----:B------:R-:W1:Y:S01]  /*b9c0*/  LDS.128 R8, [R12+0x12400] ;  /* 0x012400000c087984 */ /* 0x000e620000000c00 */
[----:B------:R-:W-:Y:S02]  /*b9d0*/  SHF.R.U64 R29, R42, 0x10, R43 ;  /* 0x000000102a1d7819 */ /* 0x000fe4000000122b */
[----:B------:R-:W-:Y:S01]  /*b9e0*/  SHF.R.U32.HI R54, RZ, 0x10, R55 ;  /* 0x00000010ff367819 */ /* 0x000fe20000011637 */
[----:B------:R-:W-:Y:S01]  /*b9f0*/  IMAD.U32 R32, R71, 0x10000, RZ ;  /* 0x0001000047207824 */ /* 0x000fe200078e00ff */
[----:B------:R-:W-:-:S02]  /*ba00*/  SHF.R.U32.HI R42, RZ, 0x10, R43 ;  /* 0x00000010ff2a7819 */ /* 0x000fc4000001162b */
[----:B------:R-:W-:Y:S02]  /*ba10*/  PRMT R27, R21, 0x5410, R40 ;  /* 0x00005410151b7816 */ /* 0x000fe40000000028 */
[----:B------:R-:W-:Y:S02]  /*ba20*/  PRMT R28, R0, 0x5410, R29 ;  /* 0x00005410001c7816 */ /* 0x000fe4000000001d */
[----:B------:R-:W-:Y:S02]  /*ba30*/  PRMT R69, R69, 0x5410, R54 ;  /* 0x0000541045457816 */ /* 0x000fe40000000036 */
        /* <DEDUP_REMOVED lines=23> */
[----:B------:R-:W-:Y:S01]  /*bbb0*/  FFMA.FTZ R26, R0, R26, -R31 ;  /* 0x0000001a001a7223 */ /* 0x000fe2000001081f */
[----:B------:R-:W-:Y:S02]  /*bbc0*/  IMAD.U32 R31, R29, 0x10000, RZ ;  /* 0x000100001d1f7824 */ /* 0x000fe400078e00ff */
        /* <DEDUP_REMOVED lines=8> */
[C---:B------:R-:W-:Y:S01]  /*bc50*/  FMUL.FTZ R0, R8.reuse, R70 ;  /* 0x0000004608007220 */ /* 0x040fe20000410000 */
[----:B------:R-:W-:Y:S01]  /*bc60*/  FMUL.FTZ R14, R8, R25 ;  /* 0x00000019080e7220 */ /* 0x000fe20000410000 */
[----:B------:R-:W-:-:S02]  /*bc70*/  IMAD.U32 R21, R10, 0x10000, RZ ;  /* 0x000100000a157824 */ /* 0x000fc400078e00ff */
[----:B------:R-:W-:Y:S01]  /*bc80*/  FFMA.FTZ R20, R13, R32, R20 ;  /* 0x000000200d147223 */ /* 0x000fe20000010014 */
[----:B------:R-:W-:Y:S02]  /*bc90*/  IMAD.U32 R8, R68, 0x10000, RZ ;  /* 0x0001000044087824 */ /* 0x000fe400078e00ff */
[----:B------:R-:W-:Y:S01]  /*bca0*/  FFMA.FTZ R25, R3, R25, -R0 ;  /* 0x0000001903197223 */ /* 0x000fe20000010800 */
[C---:B------:R-:W-:Y:S01]  /*bcb0*/  FMUL.FTZ R24, R9.reuse, R27 ;  /* 0x0000001b09187220 */ /* 0x040fe20000410000 */
[----:B------:R-:W-:Y:S02]  /*bcc0*/  IMAD.U32 R0, R28, 0x10000, RZ ;  /* 0x000100001c007824 */ /* 0x000fe400078e00ff */
[-C--:B------:R-:W-:Y:S01]  /*bcd0*/  FMUL.FTZ R13, R9, R71.reuse ;  /* 0x00000047090d7220 */ /* 0x080fe20000410000 */
[----:B------:R-:W-:Y:S01]  /*bce0*/  FMUL.FTZ R30, R21, R8 ;  /* 0x00000008151e7220 */ /* 0x000fe20000410000 */
[----:B------:R-:W-:Y:S01]  /*bcf0*/  FFMA.FTZ R71, R4, R71, R24 ;  /* 0x0000004704477223 */ /* 0x000fe20000010018 */
[----:B------:R-:W-:Y:S01]  /*bd00*/  LOP3.LUT R10, R10, 0xffff0000, RZ, 0xc0, !PT ;  /* 0xffff00000a0a7812 */ /* 0x000fe200078ec0ff */
[----:B------:R-:W-:Y:S01]  /*bd10*/  FFMA.FTZ R14, R3, R70, R14 ;  /* 0x00000046030e7223 */ /* 0x000fe2000001000e */
[----:B------:R-:W-:Y:S01]  /*bd20*/  FFMA.FTZ R13, R4, R27, -R13 ;  /* 0x0000001b040d7223 */ /* 0x000fe2000001080d */
[-C--:B------:R-:W-:Y:S01]  /*bd30*/  FMUL.FTZ R24, R21, R0.reuse ;  /* 0x0000000015187220 */ /* 0x080fe20000410000 */
[----:B------:R-:W-:Y:S01]  /*bd40*/  LOP3.LUT R9, R68, 0xffff0000, RZ, 0xc0, !PT ;  /* 0xffff000044097812 */ /* 0x000fe200078ec0ff */
[----:B------:R-:W-:Y:S01]  /*bd50*/  FFMA.FTZ R30, R5, R0, -R30 ;  /* 0x00000000051e7223 */ /* 0x000fe2000001081e */
[----:B------:R-:W-:Y:S01]  /*bd60*/  LOP3.LUT R11, R11, 0xffff0000, RZ, 0xc0, !PT ;  /* 0xffff00000b0b7812 */ /* 0x000fe200078ec0ff */
[----:B------:R-:W-:Y:S01]  /*bd70*/  FFMA.FTZ R24, R5, R8, R24 ;  /* 0x0000000805187223 */ /* 0x000fe20000010018 */
[----:B------:R-:W-:Y:S01]  /*bd80*/  LOP3.LUT R3, R28, 0xffff0000, RZ, 0xc0, !PT ;  /* 0xffff00001c037812 */ /* 0x000fe200078ec0ff */
[----:B------:R-:W-:Y:S01]  /*bd90*/  FMUL.FTZ R5, R10, R9 ;  /* 0x000000090a057220 */ /* 0x000fe20000410000 */
[----:B------:R-:W-:-:S02]  /*bda0*/  LOP3.LUT R4, R69, 0xffff0000, RZ, 0xc0, !PT ;  /* 0xffff000045047812 */ /* 0x000fc400078ec0ff */
[----:B------:R-:W-:Y:S01]  /*bdb0*/  LOP3.LUT R0, R29, 0xffff0000, RZ, 0xc0, !PT ;  /* 0xffff00001d007812 */ /* 0x000fe200078ec0ff */
[-C--:B------:R-:W-:Y:S01]  /*bdc0*/  FMUL.FTZ R10, R10, R3.reuse ;  /* 0x000000030a0a7220 */ /* 0x080fe20000410000 */
[C---:B------:R-:W-:Y:S01]  /*bdd0*/  FFMA.FTZ R3, R6.reuse, R3, -R5 ;  /* 0x0000000306037223 */ /* 0x040fe20000010805 */
[----:B------:R-:W-:Y:S01]  /*bde0*/  FMUL.FTZ R8, R11, R4 ;  /* 0x000000040b087220 */ /* 0x000fe20000410000 */
[----:B------:R-:W-:Y:S01]  /*bdf0*/  F2FP.BF16.F32.PACK_AB R5, R13, R34 ;  /* 0x000000220d05723e */ /* 0x000fe200000010ff */
        /* <DEDUP_REMOVED lines=13> */
.L_x_4225:
[----:B------:R-:W-:Y:S05]  /*bed0*/  BSYNC B0 ;  /* 0x0000000000007941 */ /* 0x000fea0003800000 */
.L_x_4198:
        /* <DEDUP_REMOVED lines=8> */
.L_x_4195:
[----:B------:R-:W-:-:S13]  /*bf60*/  R2UR UR4, R213 ;  /* 0x00000000d50472ca */ /* 0x000fda00000e0000 */
[----:B0-----:R-:W-:-:S05]  /*bf70*/  IMAD.U32 R0, RZ, RZ, UR4 ;  /* 0x00000004ff007e24 */ /* 0x001fca000f8e00ff */
[----:B------:R-:W-:-:S13]  /*bf80*/  ISETP.NE.AND P0, PT, R0, 0x3, PT ;  /* 0x000000030000780c */ /* 0x000fda0003f05270 */
[----:B------:R-:W-:Y:S05]  /*bf90*/  @!P0 BRA `(.L_x_4259) ;  /* 0x0000000000048947 */ /* 0x000fea0003800000 */
[----:B------:R-:W-:Y:S01]  /*bfa0*/  BPT.TRAP 0x1 ;  /* 0x000000040000795c */ /* 0x000fe20000300000 */
.L_x_4259:
[----:B-1234-:R-:W-:Y:S02]  /*bfb0*/  IMAD.U32 R11, RZ, RZ, UR36 ;  /* 0x00000024ff0b7e24 */ /* 0x01efe4000f8e00ff */
[----:B------:R-:W-:-:S03]  /*bfc0*/  IMAD.U32 R0, RZ, RZ, UR39 ;  /* 0x00000027ff007e24 */ /* 0x000fc6000f8e00ff */
[----:B------:R-:W-:Y:S02]  /*bfd0*/  LEA R11, R11, UR37, 0x3 ;  /* 0x000000250b0b7c11 */ /* 0x000fe4000f8e18ff */
[----:B------:R-:W-:-:S04]  /*bfe0*/  SHF.L.U32 R0, R0, 0x1f, RZ ;  /* 0x0000001f00007819 */ /* 0x000fc800000006ff */
[----:B------:R0:W1:Y:S01]  /*bff0*/  SYNCS.PHASECHK.TRANS64.TRYWAIT P2, [R11+URZ+0x30830], R0 ;  /* 0x030830000b0075a7 */ /* 0x000062000804017f */
[----:B------:R-:W-:Y:S05]  /*c000*/  @!P0 BRA `(.L_x_4260) ;  /* 0x0000000000048947 */ /* 0x000fea0003800000 */
[----:B------:R-:W-:Y:S01]  /*c010*/  BPT.TRAP 0x1 ;  /* 0x000000040000795c */ /* 0x000fe20000300000 */
.L_x_4260:
[----:B------:R-:W2:Y:S02]  /*c020*/  S2R R3, SR_TID.X ;  /* 0x0000000000037919 */ /* 0x000ea40000002100 */
[----:B--2---:R-:W-:-:S04]  /*c030*/  LOP3.LUT R3, R3, 0x7f, RZ, 0xc0, !PT ;  /* 0x0000007f03037812 */ /* 0x004fc800078ec0ff */
[----:B------:R-:W-:Y:S01]  /*c040*/  ISETP.NE.AND P1, PT, R3, RZ, PT ;  /* 0x000000ff0300720c */ /* 0x000fe20003f25270 */
[----:B-1----:R-:W-:-:S12]  /*c050*/  @P2 BRA `(.L_x_4261) ;  /* 0x0000000000082947 */ /* 0x002fd80003800000 */
[----:B------:R-:W1:Y:S02]  /*c060*/  SYNCS.PHASECHK.TRANS64.TRYWAIT P2, [R11+URZ+0x30830], R0 ;  /* 0x030830000b0075a7 */ /* 0x000e64000804017f */
[----:B-1----:R-:W-:Y:S05]  /*c070*/  @!P2 BRA `(.L_x_4262) ;  /* 0x0000016c0058a947 */ /* 0x002fea0003800000 */
.L_x_4261:
        /* <DEDUP_REMOVED lines=14> */
[----:B------:R-:W-:Y:S01]  /*c160*/  @!P1 VIADD R10, R11, 0x30840 ;  /* 0x000308400b0a9836 */ /* 0x000fe20000000000 */
[----:B------:R-:W-:-:S02]  /*c170*/  ULOP3.LUT UR4, UR40, 0x10000, URZ, 0xfc, !UPT ;  /* 0x0001000028047892 */ /* 0x000fc4000f8efc3f */
[----:B------:R-:W-:Y:S02]  /*c180*/  UIMAD UR5, UR36, 0x900, UR38 ;  /* 0x00000900240578a4 */ /* 0x000fe4000f8e0226 */
[----:B------:R-:W-:Y:S01]  /*c190*/  UIADD3 UR56, UR4, 0x2, URZ ;  /* 0x0000000204387890 */ /* 0x000fe2000fffe03f */
[----:B------:R-:W-:Y:S01]  /*c1a0*/  @!P1 PRMT R10, RZ, 0x654, R10 ;  /* 0x00000654ff0a9816 */ /* 0x000fe2000000000a */
[----:B------:R-:W-:Y:S01]  /*c1b0*/  UIADD3 UR58, UR5, 0x2, URZ ;  /* 0x00000002053a7890 */ /* 0x000fe2000fffe03f */
[----:B------:R-:W-:Y:S02]  /*c1c0*/  UMOV UR8, UR4 ;  /* 0x0000000400087c82 */ /* 0x000fe40008000000 */
[----:B------:R-:W-:Y:S01]  /*c1d0*/  UMOV UR10, UR5 ;  /* 0x00000005000a7c82 */ /* 0x000fe20008000000 */
[----:B------:R-:W-:Y:S01]  /*c1e0*/  IMAD.U32 R6, RZ, RZ, UR8 ;  /* 0x00000008ff067e24 */ /* 0x000fe2000f8e00ff */
[----:B------:R-:W-:Y:S01]  /*c1f0*/  HGMMA.64x96x16.F32.BF16 R24, gdesc[UR8], RZ, !UPT, gsb0 ;  /* 0x01600000081879f0 */ /* 0x000fe2000c0018ff */
[----:B------:R-:W-:-:S02]  /*c200*/  UIADD3 UR8, UR4, 0x4, URZ ;  /* 0x0000000404087890 */ /* 0x000fc4000fffe03f */
[----:B------:R-:W-:Y:S01]  /*c210*/  UIADD3 UR10, UR5, 0x4, URZ ;  /* 0x00000004050a7890 */ /* 0x000fe2000fffe03f */
[----:B------:R-:W-:Y:S01]  /*c220*/  UMOV UR9, 0x40000040 ;  /* 0x4000004000097882 */ /* 0x000fe20000000000 */
[----:B------:R-:W-:Y:S01]  /*c230*/  UMOV UR11, 0x40000040 ;  /* 0x40000040000b7882 */ /* 0x000fe20000000000 */
        /* <DEDUP_REMOVED lines=34> */
[----:B------:R-:W-:Y:S01]  /*c460*/  ULDC.64 UR6, c[0x0][0x9d8] ;  /* 0x0002760000067ab9 */ /* 0x000fe20000000a00 */
[----:B------:R-:W-:Y:S02]  /*c470*/  ULDC.64 UR4, c[0x0][0x9e0] ;  /* 0x0002780000047ab9 */ /* 0x000fe40000000a00 */
[----:B------:R-:W-:-:S06]  /*c480*/  UISETP.GE.AND UP0, UPT, UR5, 0x1, UPT ;  /* 0x000000010500788c */ /* 0x000fcc000bf06270 */
[----:B------:R-:W-:Y:S01]  /*c490*/  PLOP3.LUT P2, PT, PT, PT, UP0, 0x40, 0x0 ;  /* 0x000000000000781c */ /* 0x000fe20003f4e808 */
[----:B------:R-:W-:Y:S02]  /*c4a0*/  WARPGROUP.DEPBAR.LE gsb0, 0x0 ;  /* 0x00008000000079c5 */ /* 0x000fe40000010000 */
[----:B------:R-:W-:-:S06]  /*c4b0*/  WARPGROUP.ARRIVE ;  /* 0x00000000000079c5 */ /* 0x000fcc0000000000 */
[----:B------:R-:W-:Y:S01]  /*c4c0*/  HGMMA.64x96x16.F32.BF16 R24, gdesc[UR56], R24, gsb0 ;  /* 0x01600000381879f0 */ /* 0x000fe20008001818 */
[----:B------:R-:W-:Y:S02]  /*c4d0*/  ULOP3.LUT UR58, URZ, UR7, URZ, 0x33, !UPT ;  /* 0x000000073f3a7292 */ /* 0x000fe4000f8e333f */
        /* <DEDUP_REMOVED lines=35> */
[----:B------:R2:W3:Y:S01]  /*c710*/  MUFU.TANH R15, R28 ;  /* 0x0000001c000f7308 */ /* 0x0004e20000002400 */
[----:B------:R-:W-:Y:S01]  /*c720*/  FMUL.FTZ R33, R33, UR6 ;  /* 0x0000000621217c20 */ /* 0x000fe20008410000 */
[----:B------:R-:W-:Y:S01]  /*c730*/  FMUL.FTZ R36, R36, UR6 ;  /* 0x0000000624247c20 */ /* 0x000fe20008410000 */
[----:B01----:R-:W-:Y:S01]  /*c740*/  FMUL.FTZ R0, R27, UR6 ;  /* 0x000000061b007c20 */ /* 0x003fe20008410000 */
[----:B------:R-:W-:Y:S01]  /*c750*/  FMUL.FTZ R5, R30, UR6 ;  /* 0x000000061e057c20 */ /* 0x000fe20008410000 */
[----:B------:R-:W-:Y:S01]  /*c760*/  FMUL.FTZ R8, R31, UR6 ;  /* 0x000000061f087c20 */ /* 0x000fe20008410000 */
[----:B------:R-:W-:Y:S01]  /*c770*/  FMUL.FTZ R4, R24, UR6 ;  /* 0x0000000618047c20 */ /* 0x000fe20008410000 */
[----:B------:R-:W-:Y:S01]  /*c780*/  FMUL.FTZ R3, R26, UR6 ;  /* 0x000000061a037c20 */ /* 0x000fe20008410000 */
[----:B------:R0:W1:Y:S01]  /*c790*/  MUFU.TANH R20, R29 ;  /* 0x0000001d00147308 */ /* 0x0000620000002400 */
[----:B--2---:R-:W-:Y:S01]  /*c7a0*/  FMUL.FTZ R28, R42, UR6 ;  /* 0x000000062a1c7c20 */ /* 0x004fe20008410000 */
[----:B------:R-:W-:-:S02]  /*c7b0*/  IMAD R42, R2, R13, 0x60 ;  /* 0x00000060022a7424 */ /* 0x000fc400078e020d */
[----:B------:R-:W-:Y:S01]  /*c7c0*/  FMUL.FTZ R9, R34, UR6 ;  /* 0x0000000622097c20 */ /* 0x000fe20008410000 */
[----:B------:R-:W-:Y:S01]  /*c7d0*/  FMUL.FTZ R35, R35, UR6 ;  /* 0x0000000623237c20 */ /* 0x000fe20008410000 */
[----:B------:R-:W-:Y:S01]  /*c7e0*/  FMUL.FTZ R37, R37, UR6 ;  /* 0x0000000625257c20 */ /* 0x000fe20008410000 */
[--C-:B------:R-:W-:Y:S02]  /*c7f0*/  IMAD.IADD R13, R17, 0x1, R42.reuse ;  /* 0x00000001110d7824 */ /* 0x100fe400078e022a */
[----:B------:R-:W-:Y:S01]  /*c800*/  FMUL.FTZ R40, R40, UR6 ;  /* 0x0000000628287c20 */ /* 0x000fe20008410000 */
[----:B------:R-:W2:Y:S01]  /*c810*/  MUFU.TANH R14, R25 ;  /* 0x00000019000e7308 */ /* 0x000ea20000002400 */
[----:B0-----:R-:W-:Y:S01]  /*c820*/  FMUL.FTZ R29, R39, UR6 ;  /* 0x00000006271d7c20 */ /* 0x001fe20008410000 */
[----:B------:R-:W-:Y:S01]  /*c830*/  FMUL.FTZ R41, R41, UR6 ;  /* 0x0000000629297c20 */ /* 0x000fe20008410000 */
[----:B------:R-:W-:Y:S01]  /*c840*/  FMUL.FTZ R26, R43, UR6 ;  /* 0x000000062b1a7c20 */ /* 0x000fe20008410000 */
[----:B------:R-:W-:Y:S01]  /*c850*/  FMUL.FTZ R44, R44, UR6 ;  /* 0x000000062c2c7c20 */ /* 0x000fe20008410000 */
[----:B------:R-:W-:Y:S01]  /*c860*/  FMUL.FTZ R45, R45, UR6 ;  /* 0x000000062d2d7c20 */ /* 0x000fe20008410000 */
[----:B------:R-:W-:Y:S01]  /*c870*/  FMUL.FTZ R46, R46, UR6 ;  /* 0x000000062e2e7c20 */ /* 0x000fe20008410000 */
[----:B------:R-:W-:Y:S01]  /*c880*/  FMUL.FTZ R48, R48, UR6 ;  /* 0x0000000630307c20 */ /* 0x000fe20008410000 */
[----:B------:R0:W4:Y:S01]  /*c890*/  MUFU.TANH R27, R32 ;  /* 0x00000020001b7308 */ /* 0x0001220000002400 */
[----:B------:R-:W-:Y:S01]  /*c8a0*/  FMUL.FTZ R56, R56, UR6 ;  /* 0x0000000638387c20 */ /* 0x000fe20008410000 */
[----:B------:R-:W-:Y:S01]  /*c8b0*/  FMUL.FTZ R58, R58, UR6 ;  /* 0x000000063a3a7c20 */ /* 0x000fe20008410000 */
[----:B------:R-:W-:Y:S01]  /*c8c0*/  FMUL.FTZ R59, R59, UR6 ;  /* 0x000000063b3b7c20 */ /* 0x000fe20008410000 */
[----:B------:R-:W-:Y:S01]  /*c8d0*/  FMUL.FTZ R60, R60, UR6 ;  /* 0x000000063c3c7c20 */ /* 0x000fe20008410000 */
[----:B------:R-:W-:Y:S01]  /*c8e0*/  FMUL.FTZ R61, R61, UR6 ;  /* 0x000000063d3d7c20 */ /* 0x000fe20008410000 */
[----:B------:R-:W-:Y:S01]  /*c8f0*/  FMUL.FTZ R39, R62, UR6 ;  /* 0x000000063e277c20 */ /* 0x000fe20008410000 */
[----:B------:R-:W-:Y:S01]  /*c900*/  FMUL.FTZ R21, R63, UR6 ;  /* 0x000000063f157c20 */ /* 0x000fe20008410000 */
[----:B------:R5:W1:Y:S01]  /*c910*/  MUFU.TANH R30, R33 ;  /* 0x00000021001e7308 */ /* 0x000a620000002400 */
[----:B0-----:R-:W-:Y:S01]  /*c920*/  FMUL.FTZ R32, R38, UR6 ;  /* 0x0000000626207c20 */ /* 0x001fe20008410000 */
[----:B------:R-:W-:Y:S01]  /*c930*/  FMUL.FTZ R64, R64, UR6 ;  /* 0x0000000640407c20 */ /* 0x000fe20008410000 */
[----:B------:R-:W-:Y:S01]  /*c940*/  FMUL.FTZ R65, R65, UR6 ;  /* 0x0000000641417c20 */ /* 0x000fe20008410000 */
[----:B------:R-:W-:Y:S01]  /*c950*/  FMUL.FTZ R25, R66, UR6 ;  /* 0x0000000642197c20 */ /* 0x000fe20008410000 */
[----:B------:R-:W-:Y:S01]  /*c960*/  FMUL.FTZ R24, R67, UR6 ;  /* 0x0000000643187c20 */ /* 0x000fe20008410000 */
[----:B------:R-:W-:Y:S01]  /*c970*/  FMUL.FTZ R68, R68, UR6 ;  /* 0x0000000644447c20 */ /* 0x000fe20008410000 */
[----:B------:R-:W-:Y:S01]  /*c980*/  FMUL.FTZ R69, R69, UR6 ;  /* 0x0000000645457c20 */ /* 0x000fe20008410000 */
[----:B------:R0:W1:Y:S01]  /*c990*/  MUFU.TANH R31, R36 ;  /* 0x00000024001f7308 */ /* 0x0000620000002400 */
[----:B-----5:R-:W-:Y:S01]  /*c9a0*/  FMUL.FTZ R33, R70, UR6 ;  /* 0x0000000646217c20 */ /* 0x020fe20008410000 */
[----:B------:R-:W-:Y:S01]  /*c9b0*/  FMUL.FTZ R47, R47, UR6 ;  /* 0x000000062f2f7c20 */ /* 0x000fe20008410000 */
[----:B------:R-:W-:Y:S01]  /*c9c0*/  FMUL.FTZ R49, R49, UR6 ;  /* 0x0000000631317c20 */ /* 0x000fe20008410000 */
[----:B------:R-:W-:Y:S01]  /*c9d0*/  FMUL.FTZ R50, R50, UR6 ;  /* 0x0000000632327c20 */ /* 0x000fe20008410000 */
[----:B------:R-:W-:Y:S01]  /*c9e0*/  FMUL.FTZ R51, R51, UR6 ;  /* 0x0000000633337c20 */ /* 0x000fe20008410000 */
[----:B------:R-:W-:Y:S01]  /*c9f0*/  FMUL.FTZ R52, R52, UR6 ;  /* 0x0000000634347c20 */ /* 0x000fe20008410000 */
[----:B------:R-:W-:Y:S01]  /*ca00*/  FMUL.FTZ R53, R53, UR6 ;  /* 0x0000000635357c20 */ /* 0x000fe20008410000 */
[----:B------:R-:W-:Y:S01]  /*ca10*/  FMUL.FTZ R57, R57, UR6 ;  /* 0x0000000639397c20 */ /* 0x000fe20008410000 */
[----:B0-----:R-:W-:Y:S01]  /*ca20*/  FMUL.FTZ R36, R71, UR6 ;  /* 0x0000000647247c20 */ /* 0x001fe20008410000 */
[----:B------:R-:W-:Y:S01]  /*ca30*/  IADD3 R11, -R22, 0x1, R13 ;  /* 0x00000001160b7810 */ /* 0x000fe20007ffe10d */
[----:B------:R-:W0:Y:S01]  /*ca40*/  MUFU.TANH R72, R46 ;  /* 0x0000002e00487308 */ /* 0x000e220000002400 */
[----:B------:R-:W-:Y:S01]  /*ca50*/  FMUL.FTZ R54, R54, UR6 ;  /* 0x0000000636367c20 */ /* 0x000fe20008410000 */
[----:B------:R-:W-:Y:S01]  /*ca60*/  FMUL.FTZ R55, R55, UR6 ;  /* 0x0000000637377c20 */ /* 0x000fe20008410000 */
[----:B------:R5:W-:Y:S01]  /*ca70*/  @!P1 SYNCS.ARRIVE.TRANS64.RED.A1T0 RZ, [R10+URZ], RZ ;  /* 0x000000ff0aff99a7 */ /* 0x000be2000810043f */
[----:B------:R-:W-:-:S04]  /*ca80*/  IMAD R66, R200, -0x2, R42 ;  /* 0xfffffffec8427824 */ /* 0x000fc800078e022a */
[----:B------:R-:W0:Y:S01]  /*ca90*/  MUFU.TANH R4, R4 ;  /* 0x0000000400047308 */ /* 0x000e220000002400 */
[----:B-----5:R-:W-:Y:S02]  /*caa0*/  IMAD R10, R200, -0x2, R11 ;  /* 0xfffffffec80a7824 */ /* 0x020fe400078e020b */
[----:B------:R-:W-:Y:S02]  /*cab0*/  IMAD R11, R193, 0x80, R209 ;  /* 0x00000080c10b7824 */ /* 0x000fe400078e02d1 */
[----:B------:R-:W-:-:S03]  /*cac0*/  VIADD R62, R10, UR58 ;  /* 0x0000003a0a3e7c36 */ /* 0x000fc60008000000 */
[----:B------:R-:W0:Y:S01]  /*cad0*/  MUFU.TANH R3, R3 ;  /* 0x0000000300037308 */ /* 0x000e220000002400 */
[----:B------:R-:W-:-:S07]  /*cae0*/  IMAD.IADD R12, R62, 0x1, R11 ;  /* 0x000000013e0c7824 */ /* 0x000fce00078e020b */
        /* <DEDUP_REMOVED lines=39> */
[----:B-----5:R-:W-:-:S02]  /*cd60*/  IMAD R54, R200, -0x2, R13 ;  /* 0xfffffffec8367824 */ /* 0x020fc400078e020d */
[----:B---3--:R-:W-:-:S05]  /*cd70*/  VIADD R55, R10, UR4 ;  /* 0x000000040a377c36 */ /* 0x008fca0008000000 */
[----:B------:R-:W-:Y:S01]  /*cd80*/  VIADDMNMX R10, R11, R55, R54, PT ;  /* 0x000000370b0a7246 */ /* 0x000fe20003800136 */
        /* <DEDUP_REMOVED lines=13> */
.L_x_4265:
[----:B------:R-:W-:-:S06]  /*ce60*/  UISETP.NE.AND UP1, UPT, UR5, 0x1, UPT ;  /* 0x000000010500788c */ /* 0x000fcc000bf25270 */
[----:B------:R-:W-:-:S05]  /*ce70*/  PLOP3.LUT P2, PT, PT, PT, UP1, 0x80, 0x0 ;  /* 0x000000000000781c */ /* 0x000fca0003f4f018 */
[----:B------:R-:W-:-:S08]  /*ce80*/  @UP1 ULDC.64 UR6, c[0x0][0x9e8] ;  /* 0x00027a0000061ab9 */ /* 0x000fd00000000a00 */
[----:B------:R-:W-:-:S05]  /*ce90*/  @P2 IMAD.HI.U32 R47, R13, UR6, RZ ;  /* 0x000000060d2f2c27 */ /* 0x000fca000f8e00ff */
[----:B------:R-:W-:-:S07]  /*cea0*/  @P2 SHF.R.U32.HI R13, RZ, UR7, R47 ;  /* 0x00000007ff0d2c19 */ /* 0x000fce000801162f */
.L_x_4266:
[----:B------:R-:W-:Y:S05]  /*ceb0*/  BSYNC B0 ;  /* 0x0000000000007941 */ /* 0x000fea0003800000 */
.L_x_4264:
[----:B------:R-:W-:-:S05]  /*cec0*/  IMAD R13, R13, UR5, R66 ;  /* 0x000000050d0d7c24 */ /* 0x000fca000f8e0242 */
[----:B------:R-:W-:Y:S02]  /*ced0*/  VIMNMX R12, R12, R13, !PT ;  /* 0x0000000d0c0c7248 */ /* 0x000fe40007fe0100 */
[----:B------:R-:W-:-:S07]  /*cee0*/  VIADDMNMX R10, R13, UR5, R10, PT ;  /* 0x000000050d0a7c46 */ /* 0x000fce000b80010a */
.L_x_4263:
[C---:B------:R-:W-:Y:S02]  /*cef0*/  ISETP.GE.AND P2, PT, R42.reuse, 0x2, PT ;  /* 0x000000022a00780c */ /* 0x040fe40003f46270 */
[----:B------:R-:W-:Y:S02]  /*cf00*/  ISETP.GE.AND P6, PT, R42, 0xa, PT ;  /* 0x0000000a2a00780c */ /* 0x000fe40003fc6270 */
        /* <DEDUP_REMOVED lines=30> */
[----:B0-----:R-:W-:Y:S02]  /*d0f0*/  FSEL R85, R37, -INF , !P4 ;  /* 0xff80000025557808 */ /* 0x001fe40006000000 */
        /* <DEDUP_REMOVED lines=78> */
[----:B------:R-:W-:Y:S01]  /*d5e0*/  VIADD R4, R11, 0x8 ;  /* 0x000000080b047836 */ /* 0x000fe20000000000 */
[----:B------:R-:W-:-:S04]  /*d5f0*/  ISETP.GE.AND P6, PT, R42, 0x5a, PT ;  /* 0x0000005a2a00780c */ /* 0x000fc80003fc6270 */
[----:B------:R-:W-:Y:S02]  /*d600*/  P2R R64, PR, RZ, 0x40 ;  /* 0x00000040ff407803 */ /* 0x000fe40000000000 */
[----:B------:R-:W-:Y:S02]  /*d610*/  ISETP.GT.AND P6, PT, R12, 0x59, !P6 ;  /* 0x000000590c00780c */ /* 0x000fe400077c4270 */
[----:B------:R-:W-:Y:S02]  /*d620*/  VIADDMNMX R54, R4, R55, R54, PT ;  /* 0x0000003704367246 */ /* 0x000fe40003800136 */
[----:B------:R-:W-:Y:S02]  /*d630*/  ISETP.LT.OR P6, PT, R10, 0x5a, P6 ;  /* 0x0000005a0a00780c */ /* 0x000fe400037c1670 */
[----:B------:R-:W-:Y:S02]  /*d640*/  IADD3 R55, R62, 0x8, R11 ;  /* 0x000000083e377810 */ /* 0x000fe40007ffe00b */
[----:B------:R-:W-:-:S02]  /*d650*/  FSEL R31, R69, -INF , !P6 ;  /* 0xff800000451f7808 */ /* 0x000fc40007000000 */
[----:B------:R-:W-:-:S13]  /*d660*/  PLOP3.LUT P6, PT, PT, PT, UP0, 0x40, 0x0 ;  /* 0x000000000000781c */ /* 0x000fda0003fce808 */
        /* <DEDUP_REMOVED lines=15> */
.L_x_4269:
[----:B------:R-:W-:-:S06]  /*d760*/  UISETP.NE.AND UP1, UPT, UR5, 0x1, UPT ;  /* 0x000000010500788c */ /* 0x000fcc000bf25270 */
[----:B------:R-:W-:-:S05]  /*d770*/  PLOP3.LUT P6, PT, PT, PT, UP1, 0x80, 0x0 ;  /* 0x000000000000781c */ /* 0x000fca0003fcf018 */
[----:B------:R-:W-:-:S08]  /*d780*/  @UP1 ULDC.64 UR6, c[0x0][0x9e8] ;  /* 0x00027a0000061ab9 */ /* 0x000fd00000000a00 */
[----:B------:R-:W-:Y:S01]  /*d790*/  @P6 IMAD.HI.U32 R4, R13, UR6, RZ ;  /* 0x000000060d046c27 */ /* 0x000fe2000f8e00ff */
[----:B------:R-:W-:-:S13]  /*d7a0*/  PLOP3.LUT P6, PT, PT, PT, UP1, 0x80, 0x0 ;  /* 0x000000000000781c */ /* 0x000fda0003fcf018 */
[----:B------:R-:W-:-:S07]  /*d7b0*/  @P6 SHF.R.U32.HI R13, RZ, UR7, R4 ;  /* 0x00000007ff0d6c19 */ /* 0x000fce0008011604 */
.L_x_4270:
[----:B------:R-:W-:Y:S05]  /*d7c0*/  BSYNC B0 ;  /* 0x0000000000007941 */ /* 0x000fea0003800000 */
.L_x_4268:
[----:B------:R-:W-:-:S05]  /*d7d0*/  IMAD R13, R13, UR5, R66 ;  /* 0x000000050d0d7c24 */ /* 0x000fca000f8e0242 */
[----:B------:R-:W-:Y:S02]  /*d7e0*/  VIMNMX R55, R55, R13, !PT ;  /* 0x0000000d37377248 */ /* 0x000fe40007fe0100 */
[----:B------:R-:W-:-:S07]  /*d7f0*/  VIADDMNMX R54, R13, UR5, R54, PT ;  /* 0x000000050d367c46 */ /* 0x000fce000b800136 */
.L_x_4267:
[C---:B------:R-:W-:Y:S01]  /*d800*/  ISETP.GT.AND P2, PT, R55.reuse, 0x1, !P2 ;  /* 0x000000013700780c */ /* 0x040fe20005744270 */
[----:B------:R-:W-:Y:S01]  /*d810*/  ULDC UR10, c[0x0][0x988] ;  /* 0x00026200000a7ab9 */ /* 0x000fe20000000800 */
[----:B------:R-:W-:Y:S02]  /*d820*/  ISETP.GT.AND P3, PT, R55, 0x8, !P3 ;  /* 0x000000083700780c */ /* 0x000fe40005f64270 */
        /* <DEDUP_REMOVED lines=11> */
[C---:B------:R-:W-:Y:S02]  /*d8e0*/  ISETP.GT.AND P4, PT, R55.reuse, 0x51, !P4 ;  /* 0x000000513700780c */ /* 0x040fe40006784270 */
        /* <DEDUP_REMOVED lines=8> */
[----:B------:R-:W-:Y:S02]  /*d970*/  FSEL R24, R24, -INF , !P4 ;  /* 0xff80000018187808 */ /* 0x000fe40006000000 */
[----:B------:R-:W-:-:S02]  /*d980*/  ISETP.LT.OR P2, PT, R54, 0x12, P2 ;  /* 0x000000123600780c */ /* 0x000fc40001741670 */
[----:B------:R-:W-:Y:S02]  /*d990*/  FSEL R33, R33, -INF , !P5 ;  /* 0xff80000021217808 */ /* 0x000fe40006800000 */
[----:B------:R-:W-:Y:S02]  /*d9a0*/  FSEL R35, R35, -INF , !P2 ;  /* 0xff80000023237808 */ /* 0x000fe40005000000 */
[----:B------:R-:W-:Y:S02]  /*d9b0*/  ISETP.GT.AND P2, PT, R55, 0x18, !P3 ;  /* 0x000000183700780c */ /* 0x000fe40005f44270 */
[----:B------:R-:W-:Y:S02]  /*d9c0*/  ISETP.NE.AND P3, PT, R56, RZ, PT ;  /* 0x000000ff3800720c */ /* 0x000fe40003f65270 */
[----:B------:R-:W-:-:S04]  /*d9d0*/  ISETP.LT.OR P2, PT, R54, 0x19, P2 ;  /* 0x000000193600780c */ /* 0x000fc80001741670 */
[----:B------:R-:W-:Y:S02]  /*d9e0*/  FSEL R32, R32, -INF , !P2 ;  /* 0xff80000020207808 */ /* 0x000fe40005000000 */
[----:B------:R-:W-:Y:S02]  /*d9f0*/  ISETP.GT.AND P2, PT, R55, 0x19, !P6 ;  /* 0x000000193700780c */ /* 0x000fe40007744270 */
[----:B------:R-:W-:Y:S02]  /*da00*/  ISETP.NE.AND P6, PT, R14, RZ, PT ;  /* 0x000000ff0e00720c */ /* 0x000fe40003fc5270 */
        /* <DEDUP_REMOVED lines=49> */
[----:B------:R-:W-:Y:S02]  /*dd20*/  FSEL R25, R25, -INF , !P3 ;  /* 0xff80000019197808 */ /* 0x000fe40005800000 */
        /* <DEDUP_REMOVED lines=26> */
[----:B------:R-:W-:-:S04]  /*ded0*/  FMNMX.FTZ R56, R42, R3, !PT ;  /* 0x000000032a387209 */ /* 0x000fc80007810000 */
[----:B------:R-:W-:-:S04]  /*dee0*/  FMNMX.FTZ R3, R41, R56, !PT ;  /* 0x0000003829037209 */ /* 0x000fc80007810000 */
[----:B------:R-:W-:-:S04]  /*def0*/  FMNMX.FTZ R56, R38, R3, !PT ;  /* 0x0000000326387209 */ /* 0x000fc80007810000 */
[----:B------:R-:W-:-:S04]  /*df00*/  FMNMX.FTZ R3, R35, R56, !PT ;  /* 0x0000003823037209 */ /* 0x000fc80007810000 */
[----:B------:R-:W-:-:S04]  /*df10*/  FMNMX.FTZ R56, R32, R3, !PT ;  /* 0x0000000320387209 */ /* 0x000fc80007810000 */
[----:B------:R-:W-:Y:S02]  /*df20*/  FMNMX.FTZ R3, R29, R56, !PT ;  /* 0x000000381d037209 */ /* 0x000fe40007810000 */
        /* <DEDUP_REMOVED lines=8> */
[----:B------:R-:W-:Y:S01]  /*dfb0*/  ISETP.GT.AND P2, PT, R55, 0x48, !P6 ;  /* 0x000000483700780c */ /* 0x000fe20007744270 */
        /* <DEDUP_REMOVED lines=8> */
[----:B------:R-:W-:Y:S01]  /*e040*/  MUFU.EX2 R188, R188 ;  /* 0x000000bc00bc7308 */ /* 0x000fe20000000800 */
[----:B------:R-:W-:Y:S01]  /*e050*/  FMNMX.FTZ R3, R0, R3, !PT ;  /* 0x0000000300037209 */ /* 0x000fe20007810000 */
[--C-:B------:R-:W-:Y:S01]  /*e060*/  FFMA.FTZ R43, R43, UR10, -R58.reuse ;  /* 0x0000000a2b2b7c23 */ /* 0x100fe2000801083a */
[----:B------:R-:W-:Y:S01]  /*e070*/  ISETP.NE.AND P2, PT, R60, RZ, PT ;  /* 0x000000ff3c00720c */ /* 0x000fe20003f45270 */
[--C-:B------:R-:W-:Y:S01]  /*e080*/  FFMA.FTZ R15, R71, UR10, -R58.reuse ;  /* 0x0000000a470f7c23 */ /* 0x100fe2000801083a */
[----:B------:R-:W-:Y:S01]  /*e090*/  FMNMX.FTZ R56, R8, R3, !PT ;  /* 0x0000000308387209 */ /* 0x000fe20007810000 */
[--C-:B------:R-:W-:Y:S01]  /*e0a0*/  FFMA.FTZ R3, R85, UR10, -R58.reuse ;  /* 0x0000000a55037c23 */ /* 0x100fe2000801083a */
[----:B------:R-:W-:Y:S01]  /*e0b0*/  ISETP.GT.AND P2, PT, R55, 0x49, !P2 ;  /* 0x000000493700780c */ /* 0x000fe20005744270 */
[----:B------:R-:W0:Y:S01]  /*e0c0*/  MUFU.EX2 R13, R13 ;  /* 0x0000000d000d7308 */ /* 0x000e220000000800 */
[----:B------:R-:W-:Y:S01]  /*e0d0*/  FMNMX.FTZ R56, R5, R56, !PT ;  /* 0x0000003805387209 */ /* 0x000fe20007810000 */
[--C-:B------:R-:W-:Y:S01]  /*e0e0*/  FFMA.FTZ R184, R79, UR10, -R58.reuse ;  /* 0x0000000a4fb87c23 */ /* 0x100fe2000801083a */
[----:B------:R-:W-:Y:S01]  /*e0f0*/  ISETP.LT.OR P2, PT, R54, 0x4a, P2 ;  /* 0x0000004a3600780c */ /* 0x000fe20001741670 */
[--C-:B------:R-:W-:Y:S01]  /*e100*/  FFMA.FTZ R59, R81, UR10, -R58.reuse ;  /* 0x0000000a513b7c23 */ /* 0x100fe2000801083a */
[----:B------:R-:W-:Y:S01]  /*e110*/  FMNMX.FTZ R56, R9, R56, !PT ;  /* 0x0000003809387209 */ /* 0x000fe20007810000 */
[--C-:B------:R-:W-:Y:S01]  /*e120*/  FFMA.FTZ R31, R31, UR10, -R58.reuse ;  /* 0x0000000a1f1f7c23 */ /* 0x100fe2000801083a */
[----:B------:R-:W-:Y:S01]  /*e130*/  FSEL R21, R21, -INF , !P2 ;  /* 0xff80000015157808 */ /* 0x000fe20005000000 */
[----:B------:R-:W1:Y:S01]  /*e140*/  MUFU.EX2 R190, R190 ;  /* 0x000000be00be7308 */ /* 0x000e620000000800 */
[----:B------:R-:W-:Y:S01]  /*e150*/  FMNMX.FTZ R56, R39, R56, !PT ;  /* 0x0000003827387209 */ /* 0x000fe20007810000 */
[--C-:B------:R-:W-:Y:S01]  /*e160*/  FFMA.FTZ R60, R83, UR10, -R58.reuse ;  /* 0x0000000a533c7c23 */ /* 0x100fe2000801083a */
[----:B------:R-:W-:Y:S01]  /*e170*/  ISETP.NE.AND P6, PT, R64, RZ, PT ;  /* 0x000000ff4000720c */ /* 0x000fe20003fc5270 */
[--C-:B------:R-:W-:Y:S01]  /*e180*/  FFMA.FTZ R30, R30, UR10, -R58.reuse ;  /* 0x0000000a1e1e7c23 */ /* 0x100fe2000801083a */
[----:B------:R-:W-:Y:S01]  /*e190*/  FMNMX.FTZ R56, R21, R56, !PT ;  /* 0x0000003815387209 */ /* 0x000fe20007810000 */
[--C-:B------:R-:W-:Y:S01]  /*e1a0*/  FFMA.FTZ R53, R53, UR10, -R58.reuse ;  /* 0x0000000a35357c23 */ /* 0x100fe2000801083a */
[----:B------:R-:W-:Y:S01]  /*e1b0*/  ISETP.GT.AND P6, PT, R55, 0x59, !P6 ;  /* 0x000000593700780c */ /* 0x000fe200077c4270 */
[----:B------:R-:W-:Y:S01]  /*e1c0*/  MUFU.EX2 R172, R43 ;  /* 0x0000002b00ac7308 */ /* 0x000fe20000000800 */
[--C-:B------:R-:W-:Y:S01]  /*e1d0*/  FFMA.FTZ R51, R51, UR10, -R58.reuse ;  /* 0x0000000a33337c23 */ /* 0x100fe2000801083a */
[--C-:B------:R-:W-:Y:S01]  /*e1e0*/  FFMA.FTZ R49, R49, UR10, -R58.reuse ;  /* 0x0000000a31317c23 */ /* 0x100fe2000801083a */
[----:B------:R-:W-:Y:S01]  /*e1f0*/  ISETP.LT.OR P6, PT, R54, 0x5a, P6 ;  /* 0x0000005a3600780c */ /* 0x000fe200037c1670 */
[--C-:B------:R-:W-:Y:S01]  /*e200*/  FFMA.FTZ R48, R48, UR10, -R58.reuse ;  /* 0x0000000a30307c23 */ /* 0x100fe2000801083a */
[--C-:B------:R-:W-:Y:S01]  /*e210*/  FFMA.FTZ R47, R47, UR10, -R58.reuse ;  /* 0x0000000a2f2f7c23 */ /* 0x100fe2000801083a */
[--C-:B------:R-:W-:Y:S01]  /*e220*/  FFMA.FTZ R46, R46, UR10, -R58.reuse ;  /* 0x0000000a2e2e7c23 */ /* 0x100fe2000801083a */
[----:B------:R-:W-:Y:S01]  /*e230*/  FSEL R36, R36, -INF , !P6 ;  /* 0xff80000024247808 */ /* 0x000fe20007000000 */
[----:B------:R2:W-:Y:S01]  /*e240*/  MUFU.EX2 R55, R3 ;  /* 0x0000000300377308 */ /* 0x0005e20000000800 */
[--C-:B------:R-:W-:Y:S01]  /*e250*/  FFMA.FTZ R45, R45, UR10, -R58.reuse ;  /* 0x0000000a2d2d7c23 */ /* 0x100fe2000801083a */
[--C-:B------:R-:W-:Y:S01]  /*e260*/  FFMA.FTZ R40, R40, UR10, -R58.reuse ;  /* 0x0000000a28287c23 */ /* 0x100fe2000801083a */
[--C-:B------:R-:W-:Y:S01]  /*e270*/  FFMA.FTZ R37, R37, UR10, -R58.reuse ;  /* 0x0000000a25257c23 */ /* 0x100fe2000801083a */
[--C-:B------:R-:W-:Y:S01]  /*e280*/  FFMA.FTZ R34, R34, UR10, -R58.reuse ;  /* 0x0000000a22227c23 */ /* 0x100fe2000801083a */
[----:B------:R-:W-:-:S03]  /*e290*/  FFMA.FTZ R27, R27, UR10, -R58 ;  /* 0x0000000a1b1b7c23 */ /* 0x000fc6000801083a */
[----:B------:R-:W3:Y:S01]  /*e2a0*/  MUFU.EX2 R15, R15 ;  /* 0x0000000f000f7308 */ /* 0x000ee20000000800 */
[----:B--2---:R-:W-:-:S04]  /*e2b0*/  FMNMX.FTZ R3, R25, R56, !PT ;  /* 0x0000003819037209 */ /* 0x004fc80007810000 */
[----:B------:R-:W-:-:S03]  /*e2c0*/  FMNMX.FTZ R52, R24, R3, !PT ;  /* 0x0000000318347209 */ /* 0x000fc60007810000 */
[----:B------:R-:W-:Y:S01]  /*e2d0*/  MUFU.EX2 R184, R184 ;  /* 0x000000b800b87308 */ /* 0x000fe20000000800 */
[----:B------:R-:W-:Y:S01]  /*e2e0*/  FMNMX.FTZ R3, R33, R52, !PT ;  /* 0x0000003421037209 */ /* 0x000fe20007810000 */
[----:B------:R-:W-:-:S03]  /*e2f0*/  FFMA.FTZ R52, R50, UR10, -R58 ;  /* 0x0000000a32347c23 */ /* 0x000fc6000801083a */
[----:B------:R-:W-:-:S03]  /*e300*/  FMNMX.FTZ R3, R36, R3, !PT ;  /* 0x0000000324037209 */ /* 0x000fc60007810000 */
[----:B------:R-:W-:Y:S02]  /*e310*/  MUFU.EX2 R59, R59 ;  /* 0x0000003b003b7308 */ /* 0x000fe40000000800 */
[----:B------:R-:W2:Y:S06]  /*e320*/  SHFL.BFLY PT, R50, R3, 0x2, 0x1f ;  /* 0x0c401f0003327f89 */ /* 0x000eac00000e0000 */
[----:B------:R0:W-:Y:S08]  /*e330*/  MUFU.EX2 R170, R31 ;  /* 0x0000001f00aa7308 */ /* 0x0001f00000000800 */
[----:B------:R-:W-:Y:S01]  /*e340*/  MUFU.EX2 R180, R61 ;  /* 0x0000003d00b47308 */ /* 0x000fe20000000800 */
[----:B0-----:R-:W-:Y:S01]  /*e350*/  FADD.FTZ R31, R188, R13 ;  /* 0x0000000dbc1f7221 */ /* 0x001fe20000010000 */
[----:B------:R-:W-:-:S06]  /*e360*/  F2FP.BF16.F32.PACK_AB R188, R13, R188 ;  /* 0x000000bc0dbc723e */ /* 0x000fcc00000010ff */
[----:B------:R-:W0:Y:S01]  /*e370*/  MUFU.EX2 R60, R60 ;  /* 0x0000003c003c7308 */ /* 0x000e220000000800 */
[----:B--2---:R-:W-:-:S05]  /*e380*/  FMNMX.FTZ R50, R3, R50, !PT ;  /* 0x0000003203327209 */ /* 0x004fca0007810000 */
[----:B------:R-:W2:Y:S02]  /*e390*/  SHFL.BFLY PT, R3, R50, 0x1, 0x1f ;  /* 0x0c201f0032037f89 */ /* 0x000ea400000e0000 */
[----:B------:R1:W-:Y:S08]  /*e3a0*/  MUFU.EX2 R61, R30 ;  /* 0x0000001e003d7308 */ /* 0x0003f00000000800 */
[----:B------:R-:W-:Y:S01]  /*e3b0*/  MUFU.EX2 R53, R53 ;  /* 0x0000003500357308 */ /* 0x000fe20000000800 */
[----:B-1----:R-:W-:Y:S01]  /*e3c0*/  FADD.FTZ R30, R190, R31 ;  /* 0x0000001fbe1e7221 */ /* 0x002fe20000010000 */
[----:B---3--:R-:W-:-:S02]  /*e3d0*/  F2FP.BF16.F32.PACK_AB R190, R15, R190 ;  /* 0x000000be0fbe723e */ /* 0x008fc400000010ff */
[----:B0-----:R-:W-:Y:S01]  /*e3e0*/  F2FP.BF16.F32.PACK_AB R186, R55, R60 ;  /* 0x0000003c37ba723e */ /* 0x001fe200000010ff */
[----:B------:R-:W-:-:S03]  /*e3f0*/  FADD.FTZ R31, R15, R30 ;  /* 0x0000001e0f1f7221 */ /* 0x000fc60000010000 */
[----:B------:R-:W-:Y:S01]  /*e400*/  MUFU.EX2 R51, R51 ;  /* 0x0000003300337308 */ /* 0x000fe20000000800 */
[----:B--2---:R-:W-:-:S07]  /*e410*/  FMNMX.FTZ R3, R50, R3, !PT ;  /* 0x0000000332037209 */ /* 0x004fce0007810000 */
[----:B------:R-:W0:Y:S01]  /*e420*/  MUFU.EX2 R52, R52 ;  /* 0x0000003400347308 */ /* 0x000e220000000800 */
[C---:B------:R-:W-:Y:S01]  /*e430*/  FSETP.NEU.FTZ.AND P2, PT, R3.reuse, -INF , PT ;  /* 0xff8000000300780b */ /* 0x040fe20003f5d000 */
[----:B------:R-:W-:-:S06]  /*e440*/  FMUL.FTZ R43, R3, UR10 ;  /* 0x0000000a032b7c20 */ /* 0x000fcc0008410000 */
[----:B------:R-:W-:Y:S01]  /*e450*/  MUFU.EX2 R49, R49 ;  /* 0x0000003100317308 */ /* 0x000fe20000000800 */
[----:B------:R-:W-:Y:S02]  /*e460*/  FSEL R43, R43, RZ, P2 ;  /* 0x000000ff2b2b7208 */ /* 0x000fe40001000000 */
[----:B------:R-:W-:-:S03]  /*e470*/  PLOP3.LUT P2, PT, PT, PT, UP0, 0x40, 0x0 ;  /* 0x000000000000781c */ /* 0x000fc60003f4e808 */
        /* <DEDUP_REMOVED lines=25> */
[----:B------:R-:W-:Y:S01]  /*e610*/  FFMA.FTZ R36, R36, UR10, -R43 ;  /* 0x0000000a24247c23 */ /* 0x000fe2000801082b */
[----:B0-----:R-:W-:-:S04]  /*e620*/  F2FP.BF16.F32.PACK_AB R182, R52, R51 ;  /* 0x0000003334b6723e */ /* 0x001fc800000010ff */
[----:B------:R0:W-:Y:S01]  /*e630*/  MUFU.EX2 R181, R26 ;  /* 0x0000001a00b57308 */ /* 0x0001e20000000800 */
[----:B-1----:R-:W-:-:S07]  /*e640*/  F2FP.BF16.F32.PACK_AB R189, R44, R57 ;  /* 0x000000392cbd723e */ /* 0x002fce00000010ff */
[----:B------:R-:W1:Y:S01]  /*e650*/  MUFU.EX2 R41, R41 ;  /* 0x0000002900297308 */ /* 0x000e620000000800 */
[----:B0-----:R-:W-:Y:S01]  /*e660*/  FADD.FTZ R26, R184, R31 ;  /* 0x0000001fb81a7221 */ /* 0x001fe20000010000 */
[----:B------:R-:W-:-:S03]  /*e670*/  F2FP.BF16.F32.PACK_AB R184, R59, R184 ;  /* 0x000000b83bb8723e */ /* 0x000fc600000010ff */
[----:B------:R-:W-:-:S03]  /*e680*/  FADD.FTZ R31, R59, R26 ;  /* 0x0000001a3b1f7221 */ /* 0x000fc60000010000 */
[----:B------:R-:W-:Y:S08]  /*e690*/  MUFU.EX2 R38, R38 ;  /* 0x0000002600267308 */ /* 0x000ff00000000800 */
[----:B------:R0:W-:Y:S01]  /*e6a0*/  MUFU.EX2 R183, R14 ;  /* 0x0000000e00b77308 */ /* 0x0001e20000000800 */
[----:B-1----:R-:W-:-:S07]  /*e6b0*/  F2FP.BF16.F32.PACK_AB R191, R41, R42 ;  /* 0x0000002a29bf723e */ /* 0x002fce00000010ff */
[----:B------:R-:W1:Y:S01]  /*e6c0*/  MUFU.EX2 R35, R35 ;  /* 0x0000002300237308 */ /* 0x000e620000000800 */
[----:B0-----:R-:W-:Y:S01]  /*e6d0*/  FADD.FTZ R14, R60, R31 ;  /* 0x0000001f3c0e7221 */ /* 0x001fe20000010000 */
[----:B------:R-:W-:-:S03]  /*e6e0*/  FADD.FTZ R31, R57, R44 ;  /* 0x0000002c391f7221 */ /* 0x000fc60000010000 */
[----:B------:R-:W-:Y:S01]  /*e6f0*/  FADD.FTZ R26, R55, R14 ;  /* 0x0000000e371a7221 */ /* 0x000fe20000010000 */
[----:B------:R-:W-:Y:S02]  /*e700*/  FADD.FTZ R14, R42, R31 ;  /* 0x0000001f2a0e7221 */ /* 0x000fe40000010000 */
[----:B------:R-:W-:Y:S01]  /*e710*/  MUFU.EX2 R32, R32 ;  /* 0x0000002000207308 */ /* 0x000fe20000000800 */
[----:B------:R-:W-:Y:S01]  /*e720*/  FADD.FTZ R63, R53, R26 ;  /* 0x0000001a353f7221 */ /* 0x000fe20000010000 */
[----:B------:R-:W-:-:S03]  /*e730*/  FADD.FTZ R31, R41, R14 ;  /* 0x0000000e291f7221 */ /* 0x000fc60000010000 */
[C---:B------:R-:W-:Y:S01]  /*e740*/  FADD.FTZ R14, R180.reuse, R63 ;  /* 0x0000003fb40e7221 */ /* 0x040fe20000010000 */
[----:B------:R-:W-:Y:S02]  /*e750*/  F2FP.BF16.F32.PACK_AB R180, R180, R53 ;  /* 0x00000035b4b4723e */ /* 0x000fe400000010ff */
[----:B------:R-:W0:Y:S01]  /*e760*/  MUFU.EX2 R29, R29 ;  /* 0x0000001d001d7308 */ /* 0x000e220000000800 */
[----:B------:R-:W-:Y:S01]  /*e770*/  FADD.FTZ R63, R51, R14 ;  /* 0x0000000e333f7221 */ /* 0x000fe20000010000 */
[----:B-1----:R-:W-:-:S06]  /*e780*/  F2FP.BF16.F32.PACK_AB R185, R35, R38 ;  /* 0x0000002623b9723e */ /* 0x002fcc00000010ff */
[----:B------:R-:W1:Y:S08]  /*e790*/  MUFU.EX2 R48, R48 ;  /* 0x0000003000307308 */ /* 0x000e700000000800 */
[----:B------:R-:W-:Y:S01]  /*e7a0*/  MUFU.EX2 R28, R28 ;  /* 0x0000001c001c7308 */ /* 0x000fe20000000800 */
[----:B0-----:R-:W-:-:S07]  /*e7b0*/  F2FP.BF16.F32.PACK_AB R187, R29, R32 ;  /* 0x000000201dbb723e */ /* 0x001fce00000010ff */
[----:B------:R0:W-:Y:S01]  /*e7c0*/  MUFU.EX2 R177, R10 ;  /* 0x0000000a00b17308 */ /* 0x0001e20000000800 */
[----:B-1----:R-:W-:-:S07]  /*e7d0*/  F2FP.BF16.F32.PACK_AB R176, R48, R49 ;  /* 0x0000003130b0723e */ /* 0x002fce00000010ff */
[----:B------:R-:W-:Y:S01]  /*e7e0*/  MUFU.EX2 R47, R47 ;  /* 0x0000002f002f7308 */ /* 0x000fe20000000800 */
[----:B0-----:R-:W-:-:S04]  /*e7f0*/  FADD.FTZ R10, R38, R31 ;  /* 0x0000001f260a7221 */ /* 0x001fc80000010000 */
[----:B------:R-:W-:Y:S01]  /*e800*/  FADD.FTZ R31, R35, R10 ;  /* 0x0000000a231f7221 */ /* 0x000fe20000010000 */
[----:B------:R-:W-:Y:S02]  /*e810*/  FADD.FTZ R10, R52, R63 ;  /* 0x0000003f340a7221 */ /* 0x000fe40000010000 */
[----:B------:R-:W0:Y:S02]  /*e820*/  MUFU.EX2 R46, R46 ;  /* 0x0000002e002e7308 */ /* 0x000e240000000800 */
[----:B------:R-:W-:-:S06]  /*e830*/  FADD.FTZ R63, R49, R10 ;  /* 0x0000000a313f7221 */ /* 0x000fcc0000010000 */
[----:B------:R-:W1:Y:S08]  /*e840*/  MUFU.EX2 R20, R20 ;  /* 0x0000001400147308 */ /* 0x000e700000000800 */
[----:B------:R2:W-:Y:S01]  /*e850*/  MUFU.EX2 R179, R8 ;  /* 0x0000000800b37308 */ /* 0x0005e20000000800 */
[----:B0-----:R-:W-:-:S07]  /*e860*/  F2FP.BF16.F32.PACK_AB R178, R46, R47 ;  /* 0x0000002f2eb2723e */ /* 0x001fce00000010ff */
[----:B------:R-:W0:Y:S01]  /*e870*/  MUFU.EX2 R45, R45 ;  /* 0x0000002d002d7308 */ /* 0x000e220000000800 */
[----:B--2---:R-:W-:-:S04]  /*e880*/  FADD.FTZ R8, R32, R31 ;  /* 0x0000001f20087221 */ /* 0x004fc80000010000 */
[----:B------:R-:W-:Y:S01]  /*e890*/  FADD.FTZ R31, R29, R8 ;  /* 0x000000081d1f7221 */ /* 0x000fe20000010000 */
[----:B------:R-:W-:Y:S01]  /*e8a0*/  FFMA.FTZ R8, R24, UR10, -R43 ;  /* 0x0000000a18087c23 */ /* 0x000fe2000801082b */
[----:B------:R-:W-:Y:S01]  /*e8b0*/  FADD.FTZ R24, R48, R63 ;  /* 0x0000003f30187221 */ /* 0x000fe20000010000 */
[----:B------:R-:W-:Y:S01]  /*e8c0*/  MUFU.EX2 R12, R12 ;  /* 0x0000000c000c7308 */ /* 0x000fe20000000800 */
[----:B------:R-:W-:Y:S02]  /*e8d0*/  FADD.FTZ R10, R28, R31 ;  /* 0x0000001f1c0a7221 */ /* 0x000fe40000010000 */
[----:B------:R-:W-:Y:S02]  /*e8e0*/  FADD.FTZ R43, R47, R24 ;  /* 0x000000182f2b7221 */ /* 0x000fe40000010000 */
[C---:B------:R-:W-:Y:S01]  /*e8f0*/  FADD.FTZ R31, R181.reuse, R10 ;  /* 0x0000000ab51f7221 */ /* 0x040fe20000010000 */
[----:B------:R-:W-:Y:S01]  /*e900*/  F2FP.BF16.F32.PACK_AB R181, R181, R28 ;  /* 0x0000001cb5b5723e */ /* 0x000fe200000010ff */
[----:B------:R-:W-:Y:S01]  /*e910*/  FADD.FTZ R24, R46, R43 ;  /* 0x0000002b2e187221 */ /* 0x000fe20000010000 */
[----:B------:R-:W2:Y:S01]  /*e920*/  MUFU.EX2 R40, R40 ;  /* 0x0000002800287308 */ /* 0x000ea20000000800 */
[----:B-1----:R-:W-:-:S02]  /*e930*/  FADD.FTZ R10, R20, R31 ;  /* 0x0000001f140a7221 */ /* 0x002fc40000010000 */
[----:B0-----:R-:W-:-:S04]  /*e940*/  FADD.FTZ R13, R45, R24 ;  /* 0x000000182d0d7221 */ /* 0x001fc80000010000 */
[C---:B------:R-:W-:Y:S01]  /*e950*/  FADD.FTZ R13, R172.reuse, R13 ;  /* 0x0000000dac0d7221 */ /* 0x040fe20000010000 */
[----:B------:R-:W0:Y:S01]  /*e960*/  MUFU.EX2 R37, R37 ;  /* 0x0000002500257308 */ /* 0x000e220000000800 */
[----:B------:R-:W-:-:S07]  /*e970*/  F2FP.BF16.F32.PACK_AB R172, R172, R45 ;  /* 0x0000002dacac723e */ /* 0x000fce00000010ff */
[----:B------:R-:W-:Y:S01]  /*e980*/  MUFU.EX2 R0, R0 ;  /* 0x0000000000007308 */ /* 0x000fe20000000800 */
[----:B--2---:R-:W-:-:S07]  /*e990*/  FADD.FTZ R26, R40, R13 ;  /* 0x0000000d281a7221 */ /* 0x004fce0000010000 */
[----:B------:R-:W1:Y:S01]  /*e9a0*/  MUFU.EX2 R34, R34 ;  /* 0x0000002200227308 */ /* 0x000e620000000800 */
[C---:B0-----:R-:W-:Y:S01]  /*e9b0*/  FADD.FTZ R13, R37.reuse, R26 ;  /* 0x0000001a250d7221 */ /* 0x041fe20000010000 */
[----:B------:R-:W-:-:S06]  /*e9c0*/  F2FP.BF16.F32.PACK_AB R174, R37, R40 ;  /* 0x0000002825ae723e */ /* 0x000fcc00000010ff */
[----:B------:R0:W-:Y:S08]  /*e9d0*/  MUFU.EX2 R14, R9 ;  /* 0x00000009000e7308 */ /* 0x0001f00000000800 */
[----:B------:R-:W2:Y:S01]  /*e9e0*/  MUFU.EX2 R5, R5 ;  /* 0x0000000500057308 */ /* 0x000ea20000000800 */
[----:B0-----:R-:W-:Y:S01]  /*e9f0*/  FADD.FTZ R9, R183, R10 ;  /* 0x0000000ab7097221 */ /* 0x001fe20000010000 */
[----:B-1----:R-:W-:Y:S01]  /*ea00*/  FADD.FTZ R30, R34, R13 ;  /* 0x0000000d221e7221 */ /* 0x002fe20000010000 */
[----:B------:R-:W-:-:S02]  /*ea10*/  F2FP.BF16.F32.PACK_AB R168, R61, R34 ;  /* 0x000000223da8723e */ /* 0x000fc400000010ff */
[----:B------:R-:W-:Y:S01]  /*ea20*/  FADD.FTZ R10, R12, R9 ;  /* 0x000000090c0a7221 */ /* 0x000fe20000010000 */
[----:B------:R-:W-:Y:S01]  /*ea30*/  FADD.FTZ R30, R61, R30 ;  /* 0x0000001e3d1e7221 */ /* 0x000fe20000010000 */
[----:B------:R-:W-:Y:S01]  /*ea40*/  F2FP.BF16.F32.PACK_AB R183, R183, R20 ;  /* 0x00000014b7b7723e */ /* 0x000fe200000010ff */
[----:B------:R-:W0:Y:S01]  /*ea50*/  MUFU.EX2 R27, R27 ;  /* 0x0000001b001b7308 */ /* 0x000e220000000800 */
[C---:B------:R-:W-:Y:S01]  /*ea60*/  FADD.FTZ R9, R177.reuse, R10 ;  /* 0x0000000ab1097221 */ /* 0x040fe20000010000 */
[----:B------:R-:W-:-:S03]  /*ea70*/  F2FP.BF16.F32.PACK_AB R177, R177, R12 ;  /* 0x0000000cb1b1723e */ /* 0x000fc600000010ff */
[----:B------:R-:W-:-:S03]  /*ea80*/  FADD.FTZ R10, R0, R9 ;  /* 0x00000009000a7221 */ /* 0x000fc60000010000 */
[----:B------:R-:W1:Y:S01]  /*ea90*/  MUFU.EX2 R39, R39 ;  /* 0x0000002700277308 */ /* 0x000e620000000800 */
[C---:B------:R-:W-:Y:S01]  /*eaa0*/  FADD.FTZ R10, R179.reuse, R10 ;  /* 0x0000000ab30a7221 */ /* 0x040fe20000010000 */
[C---:B--2---:R-:W-:Y:S02]  /*eab0*/  F2FP.BF16.F32.PACK_AB R173, R14.reuse, R5 ;  /* 0x000000050ead723e */ /* 0x044fe400000010ff */
[----:B------:R-:W-:Y:S01]  /*eac0*/  F2FP.BF16.F32.PACK_AB R179, R179, R0 ;  /* 0x00000000b3b3723e */ /* 0x000fe200000010ff */
[----:B------:R-:W-:Y:S01]  /*ead0*/  FADD.FTZ R9, R5, R10 ;  /* 0x0000000a05097221 */ /* 0x000fe20000010000 */
[----:B------:R-:W-:Y:S02]  /*eae0*/  IMAD.IADD R10, R17, 0x1, -R22 ;  /* 0x00000001110a7824 */ /* 0x000fe400078e0a16 */
[----:B------:R-:W2:Y:S01]  /*eaf0*/  MUFU.EX2 R24, R21 ;  /* 0x0000001500187308 */ /* 0x000ea20000000800 */
[----:B0-----:R-:W-:Y:S01]  /*eb00*/  FADD.FTZ R13, R27, R30 ;  /* 0x0000001e1b0d7221 */ /* 0x001fe20000010000 */
[----:B------:R-:W-:Y:S01]  /*eb10*/  FADD.FTZ R30, R14, R9 ;  /* 0x000000090e1e7221 */ /* 0x000fe20000010000 */
[----:B------:R-:W-:-:S05]  /*eb20*/  IMAD R15, R193, 0x80, R10 ;  /* 0x00000080c10f7824 */ /* 0x000fca00078e020a */
[----:B------:R-:W0:Y:S01]  /*eb30*/  MUFU.EX2 R25, R25 ;  /* 0x0000001900197308 */ /* 0x000e220000000800 */
[----:B-1----:R-:W-:Y:S01]  /*eb40*/  FADD.FTZ R9, R39, R30 ;  /* 0x0000001e27097221 */ /* 0x002fe20000010000 */
[----:B------:R-:W-:-:S06]  /*eb50*/  R2UR UR6, R15 ;  /* 0x000000000f0672ca */ /* 0x000fcc00000e0000 */
[----:B------:R1:W3:Y:S01]  /*eb60*/  MUFU.EX2 R26, R8 ;  /* 0x00000008001a7308 */ /* 0x0002e20000000800 */
[C---:B--2---:R-:W-:Y:S01]  /*eb70*/  FADD.FTZ R30, R24.reuse, R9 ;  /* 0x00000009181e7221 */ /* 0x044fe20000010000 */
[----:B------:R-:W-:-:S05]  /*eb80*/  F2FP.BF16.F32.PACK_AB R175, R24, R39 ;  /* 0x0000002718af723e */ /* 0x000fca00000010ff */
[----:B------:R-:W-:Y:S01]  /*eb90*/  UIADD3 UR4, UR6, UR4, URZ ;  /* 0x0000000406047290 */ /* 0x000fe2000fffe03f */
[----:B------:R-:W2:Y:S01]  /*eba0*/  MUFU.EX2 R33, R33 ;  /* 0x0000002100217308 */ /* 0x000ea20000000800 */
[----:B0-----:R-:W-:Y:S01]  /*ebb0*/  FADD.FTZ R9, R25, R30 ;  /* 0x0000001e19097221 */ /* 0x001fe20000010000 */
[C---:B-1----:R-:W-:Y:S01]  /*ebc0*/  FADD.FTZ R8, R170.reuse, R13 ;  /* 0x0000000daa087221 */ /* 0x042fe20000010000 */
[----:B------:R-:W-:-:S05]  /*ebd0*/  F2FP.BF16.F32.PACK_AB R170, R170, R27 ;  /* 0x0000001baaaa723e */ /* 0x000fca00000010ff */
[----:B------:R-:W0:Y:S01]  /*ebe0*/  MUFU.EX2 R36, R36 ;  /* 0x0000002400247308 */ /* 0x000e220000000800 */
[C---:B---3--:R-:W-:Y:S01]  /*ebf0*/  FADD.FTZ R12, R26.reuse, R9 ;  /* 0x000000091a0c7221 */ /* 0x048fe20000010000 */
[----:B------:R-:W-:Y:S01]  /*ec00*/  F2FP.BF16.F32.PACK_AB R169, R26, R25 ;  /* 0x000000191aa9723e */ /* 0x000fe200000010ff */
[----:B------:R-:W-:Y:S02]  /*ec10*/  VIADD R9, R2, 0xfffffffe ;  /* 0xfffffffe02097836 */ /* 0x000fe40000000000 */
[----:B--2---:R-:W-:-:S04]  /*ec20*/  FADD.FTZ R5, R33, R12 ;  /* 0x0000000c21057221 */ /* 0x004fc80000010000 */
[C---:B0-----:R-:W-:Y:S01]  /*ec30*/  FADD.FTZ R5, R36.reuse, R5 ;  /* 0x0000000524057221 */ /* 0x041fe20000010000 */
        /* <DEDUP_REMOVED lines=13> */
.L_x_4272:
[----:B------:R-:W-:-:S11]  /*ed10*/  UISETP.NE.AND UP1, UPT, UR5, 0x1, UPT ;  /* 0x000000010500788c */ /* 0x000fd6000bf25270 */
[----:B------:R-:W-:Y:S02]  /*ed20*/  @UP1 ULDC.64 UR6, c[0x0][0x9e8] ;  /* 0x00027a0000061ab9 */ /* 0x000fe40000000a00 */
[----:B------:R-:W-:-:S04]  /*ed30*/  UIMAD.WIDE.U32 UR14, UR11, UR6, URZ ;  /* 0x000000060b0e72a5 */ /* 0x000fc8000f8e003f */
[----:B------:R-:W-:-:S12]  /*ed40*/  @UP1 USHF.R.U32.HI UR11, URZ, UR7, UR15 ;  /* 0x000000073f0b1299 */ /* 0x000fd8000801160f */
.L_x_4273:
[----:B------:R-:W-:-:S04]  /*ed50*/  UIMAD UR5, UR11, UR5, UR5 ;  /* 0x000000050b0572a4 */ /* 0x000fc8000f8e0205 */
[----:B------:R-:W-:-:S04]  /*ed60*/  UISETP.LT.AND UP1, UPT, UR4, UR5, UPT ;  /* 0x000000050400728c */ /* 0x000fc8000bf21270 */
[----:B------:R-:W-:-:S12]  /*ed70*/  USEL UR4, UR4, UR5, UP1 ;  /* 0x0000000504047287 */ /* 0x000fd80008800000 */
.L_x_4271:
[----:B------:R-:W-:Y:S01]  /*ed80*/  R2UR UR6, R192 ;  /* 0x00000000c00672ca */ /* 0x000fe200000e0000 */
        /* <DEDUP_REMOVED lines=61> */
[----:B------:R-:W-:Y:S02]  /*f160*/  IMAD.MOV.U32 R119, RZ, RZ, RZ ;  /* 0x000000ffff777224 */ /* 0x000fe400078e00ff */
[----:B------:R-:W-:-:S07]  /*f170*/  VIADD R13, R12, 0x8 ;  /* 0x000000080c0d7836 */ /* 0x000fce0000000000 */
.L_x_4291:
[----:B------:R-:W-:-:S04]  /*f180*/  UIADD3 UR5, UR36, 0x1, URZ ;  /* 0x0000000124057890 */ /* 0x000fc8000fffe03f */
[----:B------:R-:W-:-:S04]  /*f190*/  UISETP.NE.AND UP1, UPT, UR5, 0x2, UPT ;  /* 0x000000020500788c */ /* 0x000fc8000bf25270 */
[----:B------:R-:W-:Y:S02]  /*f1a0*/  USEL UR54, URZ, 0x1, UP1 ;  /* 0x000000013f367887 */ /* 0x000fe40008800000 */
[----:B------:R-:W-:Y:S02]  /*f1b0*/  USEL UR5, UR5, URZ, UP1 ;  /* 0x0000003f05057287 */ /* 0x000fe40008800000 */
[----:B------:R-:W-:Y:S01]  /*f1c0*/  ULOP3.LUT UR54, UR39, UR54, URZ, 0x3c, !UPT ;  /* 0x0000003627367292 */ /* 0x000fe2000f8e3c3f */
[----:B------:R-:W-:Y:S11]  /*f1d0*/  @!P0 BRA `(.L_x_4275) ;  /* 0x0000000000048947 */ /* 0x000ff60003800000 */
[----:B------:R-:W-:Y:S01]  /*f1e0*/  BPT.TRAP 0x1 ;  /* 0x000000040000795c */ /* 0x000fe20000300000 */
.L_x_4275:
[----:B------:R-:W-:Y:S01]  /*f1f0*/  ULEA UR7, UR5, UR37, 0x3 ;  /* 0x0000002505077291 */ /* 0x000fe2000f8e183f */
[----:B------:R-:W-:-:S05]  /*f200*/  IMAD.U32 R14, RZ, RZ, UR54 ;  /* 0x00000036ff0e7e24 */ /* 0x000fca000f8e00ff */
[----:B------:R-:W-:-:S04]  /*f210*/  SHF.L.U32 R14, R14, 0x1f, RZ ;  /* 0x0000001f0e0e7819 */ /* 0x000fc800000006ff */
[----:B------:R0:W1:Y:S01]  /*f220*/  SYNCS.PHASECHK.TRANS64.TRYWAIT P2, [UR7+0x30830], R14 ;  /* 0x0308300eff0075a7 */ /* 0x0000620008040147 */
[----:B------:R-:W-:Y:S05]  /*f230*/  @!P0 BRA `(.L_x_4276) ;  /* 0x0000000000048947 */ /* 0x000fea0003800000 */
[----:B------:R-:W-:Y:S01]  /*f240*/  BPT.TRAP 0x1 ;  /* 0x000000040000795c */ /* 0x000fe20000300000 */
.L_x_4276:
[----:B-1----:R-:W-:Y:S05]  /*f250*/  @P2 BRA `(.L_x_4277) ;  /* 0x0000000000082947 */ /* 0x002fea0003800000 */
[----:B------:R-:W1:Y:S02]  /*f260*/  SYNCS.PHASECHK.TRANS64.TRYWAIT P2, [UR7+0x30830], R14 ;  /* 0x0308300eff0075a7 */ /* 0x000e640008040147 */
[----:B-1----:R-:W-:Y:S05]  /*f270*/  @!P2 BRA `(.L_x_4278) ;  /* 0x0000013800eca947 */ /* 0x002fea0003800000 */
.L_x_4277:
        /* <DEDUP_REMOVED lines=126> */
[-C--:B------:R-:W-:Y:S01]  /*fa60*/  FMUL.FTZ R115, R115, R2.reuse ;  /* 0x0000000273737220 */ /* 0x080fe20000410000 */
[----:B------:R-:W-:Y:S01]  /*fa70*/  UMOV UR48, UR52 ;  /* 0x0000003400307c82 */ /* 0x000fe20008000000 */
[----:B------:R-:W-:Y:S01]  /*fa80*/  UMOV UR49, UR53 ;  /* 0x0000003500317c82 */ /* 0x000fe20008000000 */
[----:B------:R-:W-:Y:S01]  /*fa90*/  UMOV UR51, 0x40000040 ;  /* 0x4000004000337882 */ /* 0x000fe20000000000 */
[-C--:B------:R-:W-:Y:S01]  /*faa0*/  FMUL.FTZ R118, R118, R2.reuse ;  /* 0x0000000276767220 */ /* 0x080fe20000410000 */
[----:B------:R-:W-:Y:S01]  /*fab0*/  FMUL.FTZ R119, R119, R2 ;  /* 0x0000000277777220 */ /* 0x000fe20000410000 */
[----:B------:R-:W-:-:S02]  /*fac0*/  WARPGROUP.DEPBAR.LE gsb0, 0x0 ;  /* 0x00008000000079c5 */ /* 0x000fc40000010000 */
        /* <DEDUP_REMOVED lines=32> */
.L_x_4279:
[----:B------:R-:W-:Y:S01]  /*fcd0*/  ULEA UR6, UR36, UR37, 0x3 ;  /* 0x0000002524067291 */ /* 0x000fe2000f8e183f */
[----:B------:R-:W-:-:S05]  /*fce0*/  IMAD.U32 R0, RZ, RZ, UR39 ;  /* 0x00000027ff007e24 */ /* 0x000fca000f8e00ff */
[----:B------:R-:W-:-:S04]  /*fcf0*/  SHF.L.U32 R0, R0, 0x1f, RZ ;  /* 0x0000001f00007819 */ /* 0x000fc800000006ff */
[----:B------:R2:W3:Y:S01]  /*fd00*/  SYNCS.PHASECHK.TRANS64.TRYWAIT P2, [UR6+0x30850], R0 ;  /* 0x03085000ff0075a7 */ /* 0x0004e20008040146 */
[----:B------:R-:W-:Y:S05]  /*fd10*/  @!P0 BRA `(.L_x_4280) ;  /* 0x0000000000048947 */ /* 0x000fea0003800000 */
[----:B------:R-:W-:Y:S01]  /*fd20*/  BPT.TRAP 0x1 ;  /* 0x000000040000795c */ /* 0x000fe20000300000 */
.L_x_4280:
[----:B---3--:R-:W-:Y:S05]  /*fd30*/  @P2 BRA `(.L_x_4281) ;  /* 0x0000000000082947 */ /* 0x008fea0003800000 */
[----:B------:R-:W3:Y:S02]  /*fd40*/  SYNCS.PHASECHK.TRANS64.TRYWAIT P2, [UR6+0x30850], R0 ;  /* 0x03085000ff0075a7 */ /* 0x000ee40008040146 */
[----:B---3--:R-:W-:Y:S05]  /*fd50*/  @!P2 BRA `(.L_x_4282) ;  /* 0x00000130004ca947 */ /* 0x008fea0003800000 */
.L_x_4281:
        /* <DEDUP_REMOVED lines=15> */
[----:B-12---:R-:W-:Y:S01]  /*fe50*/  FMUL.FTZ R0, R120, UR4 ;  /* 0x0000000478007c20 */ /* 0x006fe20008410000 */
        /* <DEDUP_REMOVED lines=31> */
[----:B------:R-:W-:-:S02]  /*10050*/  IMAD R165, R9, -0x60, RZ ;  /* 0xffffffa009a57824 */ /* 0x000fc400078e02ff */
        /* <DEDUP_REMOVED lines=13> */
[----:B0-----:R-:W-:Y:S01]  /*10130*/  IMAD.U32 R14, RZ, RZ, UR7 ;  /* 0x00000007ff0e7e24 */ /* 0x001fe2000f8e00ff */
[----:B------:R-:W-:Y:S01]  /*10140*/  PLOP3.LUT P2, PT, PT, PT, UP0, 0x40, 0x0 ;  /* 0x000000000000781c */ /* 0x000fe20003f4e808 */
[----:B------:R-:W0:Y:S01]  /*10150*/  MUFU.TANH R0, R0 ;  /* 0x0000000000007308 */ /* 0x000e220000002400 */
[----:B------:R-:W-:Y:S01]  /*10160*/  ULDC UR15, c[0x0][0x9e0] ;  /* 0x00027800000f7ab9 */ /* 0x000fe20000000800 */
[----:B------:R-:W-:-:S02]  /*10170*/  @!P1 VIADD R14, R14, 0x30840 ;  /* 0x000308400e0e9836 */ /* 0x000fc40000000000 */
[----:B------:R-:W-:Y:S02]  /*10180*/  IMAD.IADD R15, R15, 0x1, -R22 ;  /* 0x000000010f0f7824 */ /* 0x000fe400078e0a16 */
[C---:B------:R-:W-:Y:S01]  /*10190*/  IMAD R161, R200.reuse, -0x2, R165 ;  /* 0xfffffffec8a17824 */ /* 0x040fe200078e02a5 */
[----:B------:R-:W-:Y:S01]  /*101a0*/  @!P1 PRMT R14, RZ, 0x654, R14 ;  /* 0x00000654ff0e9816 */ /* 0x000fe2000000000e */
[----:B------:R-:W1:Y:S01]  /*101b0*/  MUFU.TANH R2, R2 ;  /* 0x0000000200027308 */ /* 0x000e620000002400 */
[----:B------:R-:W-:-:S07]  /*101c0*/  IMAD R15, R200, -0x2, R15 ;  /* 0xfffffffec80f7824 */ /* 0x000fce00078e020f */
[----:B------:R-:W2:Y:S08]  /*101d0*/  MUFU.TANH R20, R20 ;  /* 0x0000001400147308 */ /* 0x000eb00000002400 */
        /* <DEDUP_REMOVED lines=19> */
[----:B------:R-:W-:-:S05]  /*10310*/  WARPGROUP.ARRIVE ;  /* 0x00000000000079c5 */ /* 0x000fca0000000000 */
[----:B------:R-:W0:Y:S01]  /*10320*/  MUFU.TANH R139, R139 ;  /* 0x0000008b008b7308 */ /* 0x000e220000002400 */
[----:B------:R-:W-:Y:S01]  /*10330*/  HGMMA.64x192x16.F32.BF16 R24, R184, gdesc[UR8].tnspB, R24, gsb0 ;  /* 0x42e00008b8187df0 */ /* 0x000fe20008001818 */
[----:B------:R-:W-:Y:S01]  /*10340*/  UIADD3 UR10, UR14, 0x100, URZ ;  /* 0x000001000e0a7890 */ /* 0x000fe2000fffe03f */
[----:B------:R-:W-:-:S05]  /*10350*/  UMOV UR11, 0x40000040 ;  /* 0x40000040000b7882 */ /* 0x000fca0000000000 */
        /* <DEDUP_REMOVED lines=43> */
[----:B------:R-:W-:Y:S03]  /*10610*/  HGMMA.64x192x16.F32.BF16 R24, R168, gdesc[UR8].tnspB, R24, gsb0 ;  /* 0x42e00008a8187df0 */ /* 0x000fe60008001818 */
[----:B------:R-:W-:Y:S02]  /*10620*/  WARPGROUP.DEPBAR.LE gsb0, 0x0 ;  /* 0x00008000000079c5 */ /* 0x000fe40000010000 */
[C---:B------:R-:W-:Y:S01]  /*10630*/  VIADD R170, R15.reuse, UR15 ;  /* 0x0000000f0faa7c36 */ /* 0x040fe20008000000 */
[----:B------:R0:W-:Y:S01]  /*10640*/  @!P1 SYNCS.ARRIVE.TRANS64.RED.A1T0 RZ, [R14+URZ], RZ ;  /* 0x000000ff0eff99a7 */ /* 0x0001e2000810043f */
[----:B------:R-:W-:Y:S02]  /*10650*/  VIADD R168, R15, UR58 ;  /* 0x0000003a0fa87c36 */ /* 0x000fe40008000000 */
[C---:B------:R-:W-:Y:S02]  /*10660*/  IMAD.IADD R167, R11.reuse, 0x1, R170 ;  /* 0x000000010ba77824 */ /* 0x040fe400078e02aa */
[----:B------:R-:W-:Y:S01]  /*10670*/  IMAD.IADD R166, R11, 0x1, R168 ;  /* 0x000000010ba67824 */ /* 0x000fe200078e02a8 */
[----:B-1234-:R-:W-:Y:S06]  /*10680*/  @P2 BRA `(.L_x_4283) ;  /* 0x0000000000582947 */ /* 0x01efec0003800000 */
[----:B------:R-:W-:Y:S01]  /*10690*/  IMAD.IADD R169, R11, 0x1, R10 ;  /* 0x000000010ba97824 */ /* 0x000fe200078e020a */
[----:B------:R-:W-:Y:S04]  /*106a0*/  BSSY B0, `(.L_x_4284) ;  /* 0x0000011000007945 */ /* 0x000fe80003800000 */
[----:B------:R-:W-:-:S13]  /*106b0*/  ISETP.GT.AND P2, PT, R169, -0x1, PT ;  /* 0xffffffffa900780c */ /* 0x000fda0003f44270 */
[----:B------:R-:W-:Y:S05]  /*106c0*/  @P2 BRA `(.L_x_4285) ;  /* 0x0000000000202947 */ /* 0x000fea0003800000 */
[----:B------:R-:W-:Y:S01]  /*106d0*/  IMAD.U32 R171, RZ, RZ, UR59 ;  /* 0x0000003bffab7e24 */ /* 0x000fe2000f8e00ff */
[----:B------:R-:W-:-:S04]  /*106e0*/  LOP3.LUT R169, RZ, R169, RZ, 0x33, !PT ;  /* 0x000000a9ffa97212 */ /* 0x000fc800078e33ff */
[----:B------:R-:W-:-:S13]  /*106f0*/  ISETP.NE.AND P2, PT, R171, 0x1, PT ;  /* 0x00000001ab00780c */ /* 0x000fda0003f45270 */
[----:B0-----:R-:W0:Y:S02]  /*10700*/  @P2 LDC.64 R14, c[0x0][0x9e8] ;  /* 0x00027a00ff0e2b82 */ /* 0x001e240000000a00 */
[----:B0-----:R-:W-:-:S05]  /*10710*/  @P2 IMAD.HI.U32 R14, R169, R14, RZ ;  /* 0x0000000ea90e2227 */ /* 0x001fca00078e00ff */
[----:B------:R-:W-:-:S04]  /*10720*/  @P2 SHF.R.U32.HI R169, RZ, R15, R14 ;  /* 0x0000000fffa92219 */ /* 0x000fc8000001160e */
[----:B------:R-:W-:Y:S01]  /*10730*/  LOP3.LUT R14, RZ, R169, RZ, 0x33, !PT ;  /* 0x000000a9ff0e7212 */ /* 0x000fe200078e33ff */
[----:B------:R-:W-:Y:S06]  /*10740*/  BRA `(.L_x_4286) ;  /* 0x0000000000187947 */ /* 0x000fec0003800000 */
.L_x_4285:
[----:B------:R-:W-:-:S05]  /*10750*/  IMAD.U32 R171, RZ, RZ, UR59 ;  /* 0x0000003bffab7e24 */ /* 0x000fca000f8e00ff */
[----:B------:R-:W-:-:S13]  /*10760*/  ISETP.NE.AND P2, PT, R171, 0x1, PT ;  /* 0x00000001ab00780c */ /* 0x000fda0003f45270 */
[----:B0-----:R-:W0:Y:S02]  /*10770*/  @P2 LDC.64 R14, c[0x0][0x9e8] ;  /* 0x00027a00ff0e2b82 */ /* 0x001e240000000a00 */
[----:B0-----:R-:W-:-:S04]  /*10780*/  @P2 IMAD.HI.U32 R172, R169, R14, RZ ;  /* 0x0000000ea9ac2227 */ /* 0x001fc800078e00ff */
[----:B------:R-:W-:Y:S01]  /*10790*/  IMAD.MOV.U32 R14, RZ, RZ, R169 ;  /* 0x000000ffff0e7224 */ /* 0x000fe200078e00a9 */
[----:B------:R-:W-:-:S07]  /*107a0*/  @P2 SHF.R.U32.HI R14, RZ, R15, R172 ;  /* 0x0000000fff0e2219 */ /* 0x000fce00000116ac */
.L_x_4286:
[----:B------:R-:W-:Y:S05]  /*107b0*/  BSYNC B0 ;  /* 0x0000000000007941 */ /* 0x000fea0003800000 */
.L_x_4284:
[----:B------:R-:W-:-:S05]  /*107c0*/  IMAD R14, R14, R171, R161 ;  /* 0x000000ab0e0e7224 */ /* 0x000fca00078e02a1 */
[----:B------:R-:W-:Y:S02]  /*107d0*/  VIADDMNMX R167, R14, R171, R167, PT ;  /* 0x000000ab0ea77246 */ /* 0x000fe400038001a7 */
[----:B------:R-:W-:-:S07]  /*107e0*/  VIMNMX R166, R166, R14, !PT ;  /* 0x0000000ea6a67248 */ /* 0x000fce0007fe0100 */
.L_x_4283:
[C---:B------:R-:W-:Y:S02]  /*107f0*/  ISETP.GE.AND P2, PT, R165.reuse, 0x2, PT ;  /* 0x00000002a500780c */ /* 0x040fe40003f46270 */
[C---:B------:R-:W-:Y:S02]  /*10800*/  ISETP.GE.AND P6, PT, R165.reuse, 0xa, PT ;  /* 0x0000000aa500780c */ /* 0x040fe40003fc6270 */
[----:B------:R-:W-:Y:S02]  /*10810*/  ISETP.GT.AND P4, PT, R166, 0x1, !P2 ;  /* 0x00000001a600780c */ /* 0x000fe40005784270 */
[----:B------:R-:W-:Y:S02]  /*10820*/  ISETP.GE.AND P3, PT, R165, 0x9, PT ;  /* 0x00000009a500780c */ /* 0x000fe40003f66270 */
[----:B------:R-:W-:Y:S02]  /*10830*/  ISETP.LT.OR P4, PT, R167, 0x2, P4 ;  /* 0x00000002a700780c */ /* 0x000fe40002781670 */
[----:B------:R-:W-:-:S02]  /*10840*/  LOP3.LUT R16, R16, 0xfffffffb, RZ, 0xc0, !PT ;  /* 0xfffffffb10107812 */ /* 0x000fc400078ec0ff */
[----:B------:R-:W-:Y:S02]  /*10850*/  FSEL R2, R2, -INF , !P4 ;  /* 0xff80000002027808 */ /* 0x000fe40006000000 */
[----:B------:R-:W-:Y:S02]  /*10860*/  ISETP.GT.AND P5, PT, R166, 0x8, !P3 ;  /* 0x00000008a600780c */ /* 0x000fe40005fa4270 */
[----:B------:R-:W-:Y:S02]  /*10870*/  @P6 LOP3.LUT R16, R16, 0x4, RZ, 0xfc, !PT ;  /* 0x0000000410106812 */ /* 0x000fe400078efcff */
[----:B------:R-:W-:Y:S02]  /*10880*/  ISETP.GT.AND P4, PT, R166, 0x9, !P6 ;  /* 0x00000009a600780c */ /* 0x000fe40007784270 */
[----:B------:R-:W-:Y:S02]  /*10890*/  ISETP.GE.AND P6, PT, R165, 0x11, PT ;  /* 0x00000011a500780c */ /* 0x000fe40003fc6270 */
[----:B------:R-:W-:-:S02]  /*108a0*/  ISETP.LT.OR P5, PT, R167, 0x9, P5 ;  /* 0x00000009a700780c */ /* 0x000fc40002fa1670 */
[----:B------:R-:W-:Y:S02]  /*108b0*/  ISETP.LT.OR P4, PT, R167, 0xa, P4 ;  /* 0x0000000aa700780c */ /* 0x000fe40002781670 */
[----:B------:R-:W-:Y:S02]  /*108c0*/  FSEL R122, R122, -INF , !P5 ;  /* 0xff8000007a7a7808 */ /* 0x000fe40006800000 */
[----:B------:R-:W-:Y:S02]  /*108d0*/  ISETP.GE.AND P5, PT, R165, 0x12, PT ;  /* 0x00000012a500780c */ /* 0x000fe40003fa6270 */
[----:B------:R-:W-:Y:S02]  /*108e0*/  LOP3.LUT R16, R16, 0xfffffff7, RZ, 0xc0, !PT ;  /* 0xfffffff710107812 */ /* 0x000fe400078ec0ff */
[----:B0-----:R-:W-:Y:S02]  /*108f0*/  FSEL R123, R123, -INF , !P4 ;  /* 0xff8000007b7b7808 */ /* 0x001fe40006000000 */
[----:B------:R-:W-:-:S02]  /*10900*/  ISETP.GT.AND P4, PT, R166, 0x10, !P6 ;  /* 0x00000010a600780c */ /* 0x000fc40007784270 */
[----:B------:R-:W-:Y:S02]  /*10910*/  @P6 LOP3.LUT R16, R16, 0x8, RZ, 0xfc, !PT ;  /* 0x0000000810106812 */ /* 0x000fe400078efcff */
[----:B------:R-:W-:Y:S02]  /*10920*/  ISETP.LT.OR P4, PT, R167, 0x11, P4 ;  /* 0x00000011a700780c */ /* 0x000fe40002781670 */
[----:B------:R-:W-:Y:S02]  /*10930*/  LOP3.LUT R16, R16, 0xfff7ffff, RZ, 0xc0, !PT ;  /* 0xfff7ffff10107812 */ /* 0x000fe400078ec0ff */
[----:B------:R-:W-:Y:S02]  /*10940*/  FSEL R126, R126, -INF , !P4 ;  /* 0xff8000007e7e7808 */ /* 0x000fe40006000000 */
[----:B------:R-:W-:Y:S02]  /*10950*/  @P5 LOP3.LUT R16, R16, 0x80000, RZ, 0xfc, !PT ;  /* 0x0008000010105812 */ /* 0x000fe400078efcff */
[----:B------:R-:W-:-:S02]  /*10960*/  ISETP.GT.AND P4, PT, R166, 0x11, !P5 ;  /* 0x00000011a600780c */ /* 0x000fc40006f84270 */
[----:B------:R-:W-:Y:S02]  /*10970*/  ISETP.GE.AND P5, PT, R165, 0x19, PT ;  /* 0x00000019a500780c */ /* 0x000fe40003fa6270 */
[----:B------:R-:W-:Y:S02]  /*10980*/  ISETP.LT.OR P4, PT, R167, 0x12, P4 ;  /* 0x00000012a700780c */ /* 0x000fe40002781670 */
[----:B------:R-:W-:Y:S02]  /*10990*/  LOP3.LUT R16, R16, 0xfffbffff, RZ, 0xc0, !PT ;  /* 0xfffbffff10107812 */ /* 0x000fe400078ec0ff */
[----:B------:R-:W-:Y:S02]  /*109a0*/  FSEL R127, R127, -INF , !P4 ;  /* 0xff8000007f7f7808 */ /* 0x000fe40006000000 */
[----:B------:R-:W-:Y:S02]  /*109b0*/  ISETP.GT.AND P4, PT, R166, 0x18, !P5 ;  /* 0x00000018a600780c */ /* 0x000fe40006f84270 */
[----:B------:R-:W-:-:S02]  /*109c0*/  IADD3 R170, R170, 0x8, R11 ;  /* 0x00000008aaaa7810 */ /* 0x000fc40007ffe00b */
[----:B------:R-:W-:Y:S02]  /*109d0*/  ISETP.LT.OR P4, PT, R167, 0x19, P4 ;  /* 0x00000019a700780c */ /* 0x000fe40002781670 */
[----:B------:R-:W-:Y:S02]  /*109e0*/  @P5 LOP3.LUT R16, R16, 0x40000, RZ, 0xfc, !PT ;  /* 0x0004000010105812 */ /* 0x000fe400078efcff */
[----:B------:R-:W-:Y:S02]  /*109f0*/  ISETP.GE.AND P5, PT, R165, 0x1a, PT ;  /* 0x0000001aa500780c */ /* 0x000fe40003fa6270 */
[----:B------:R-:W-:Y:S02]  /*10a00*/  LOP3.LUT R16, R16, 0xfffdffff, RZ, 0xc0, !PT ;  /* 0xfffdffff10107812 */ /* 0x000fe400078ec0ff */
[----:B------:R-:W-:Y:S02]  /*10a10*/  FSEL R130, R130, -INF , !P4 ;  /* 0xff80000082827808 */ /* 0x000fe40006000000 */
[----:B------:R-:W-:-:S02]  /*10a20*/  ISETP.GT.AND P4, PT, R166, 0x19, !P5 ;  /* 0x00000019a600780c */ /* 0x000fc40006f84270 */
[----:B------:R-:W-:Y:S02]  /*10a30*/  IADD3 R168, R168, 0x8, R11 ;  /* 0x00000008a8a87810 */ /* 0x000fe40007ffe00b */
[----:B------:R-:W-:-:S03]  /*10a40*/  ISETP.LT.OR P4, PT, R167, 0x1a, P4 ;  /* 0x0000001aa700780c */ /* 0x000fc60002781670 */
[----:B------:R-:W-:Y:S02]  /*10a50*/  @P5 LOP3.LUT R16, R16, 0x20000, RZ, 0xfc, !PT ;  /* 0x0002000010105812 */ /* 0x000fe400078efcff */
[----:B------:R-:W-:Y:S02]  /*10a60*/  ISETP.GE.AND P5, PT, R165, 0x21, PT ;  /* 0x00000021a500780c */ /* 0x000fe40003fa6270 */
[----:B------:R-:W-:Y:S02]  /*10a70*/  LOP3.LUT R16, R16, 0xfffeffff, RZ, 0xc0, !PT ;  /* 0xfffeffff10107812 */ /* 0x000fe400078ec0ff */
[----:B------:R-:W-:Y:S02]  /*10a80*/  FSEL R131, R131, -INF , !P4 ;  /* 0xff80000083837808 */ /* 0x000fe40006000000 */
[----:B------:R-:W-:-:S04]  /*10a90*/  ISETP.GT.AND P4, PT, R166, 0x20, !P5 ;  /* 0x00000020a600780c */ /* 0x000fc80006f84270 */
        /* <DEDUP_REMOVED lines=63> */
[----:B------:R-:W-:Y:S02]  /*10e90*/  FSEL R154, R154, -INF , !P4 ;  /* 0xff8000009a9a7808 */ /* 0x000fe40006000000 */
[----:B------:R-:W-:Y:S02]  /*10ea0*/  LOP3.LUT R16, R16, 0xffffffdf, RZ, 0xc0, !PT ;  /* 0xffffffdf10107812 */ /* 0x000fe400078ec0ff */
[----:B------:R-:W-:-:S04]  /*10eb0*/  ISETP.GT.AND P4, PT, R166, 0x49, !P5 ;  /* 0x00000049a600780c */ /* 0x000fc80006f84270 */
[----:B------:R-:W-:-:S03]  /*10ec0*/  ISETP.LT.OR P4, PT, R167, 0x4a, P4 ;  /* 0x0000004aa700780c */ /* 0x000fc60002781670 */
[----:B------:R-:W-:Y:S02]  /*10ed0*/  @P5 LOP3.LUT R16, R16, 0x20, RZ, 0xfc, !PT ;  /* 0x0000002010105812 */ /* 0x000fe400078efcff */
[----:B------:R-:W-:Y:S02]  /*10ee0*/  ISETP.GE.AND P5, PT, R165, 0x51, PT ;  /* 0x00000051a500780c */ /* 0x000fe40003fa6270 */
[----:B------:R-:W-:Y:S02]  /*10ef0*/  FSEL R155, R155, -INF , !P4 ;  /* 0xff8000009b9b7808 */ /* 0x000fe40006000000 */
[----:B------:R-:W-:Y:S02]  /*10f00*/  ISETP.GT.AND P4, PT, R166, 0x50, !P5 ;  /* 0x00000050a600780c */ /* 0x000fe40006f84270 */
[----:B------:R-:W-:Y:S02]  /*10f10*/  LOP3.LUT R16, R16, 0xffffffef, RZ, 0xc0, !PT ;  /* 0xffffffef10107812 */ /* 0x000fe400078ec0ff */
[----:B------:R-:W-:-:S04]  /*10f20*/  ISETP.LT.OR P4, PT, R167, 0x51, P4 ;  /* 0x00000051a700780c */ /* 0x000fc80002781670 */
[----:B------:R-:W-:Y:S02]  /*10f30*/  FSEL R158, R158, -INF , !P4 ;  /* 0xff8000009e9e7808 */ /* 0x000fe40006000000 */
[----:B------:R-:W-:Y:S02]  /*10f40*/  ISETP.GE.AND P4, PT, R165, 0x52, PT ;  /* 0x00000052a500780c */ /* 0x000fe40003f86270 */
[----:B------:R-:W-:Y:S02]  /*10f50*/  @P5 LOP3.LUT R16, R16, 0x10, RZ, 0xfc, !PT ;  /* 0x0000001010105812 */ /* 0x000fe400078efcff */
[----:B------:R-:W-:Y:S02]  /*10f60*/  ISETP.GT.AND P5, PT, R166, 0x51, !P4 ;  /* 0x00000051a600780c */ /* 0x000fe400067a4270 */
[----:B------:R-:W-:Y:S02]  /*10f70*/  LOP3.LUT R16, R16, 0xfffffffd, RZ, 0xc0, !PT ;  /* 0xfffffffd10107812 */ /* 0x000fe400078ec0ff */
[----:B------:R-:W-:-:S04]  /*10f80*/  ISETP.LT.OR P5, PT, R167, 0x52, P5 ;  /* 0x00000052a700780c */ /* 0x000fc80002fa1670 */
[----:B------:R-:W-:Y:S02]  /*10f90*/  FSEL R159, R159, -INF , !P5 ;  /* 0xff8000009f9f7808 */ /* 0x000fe40006800000 */
[----:B------:R-:W-:-:S04]  /*10fa0*/  ISETP.GE.AND P5, PT, R165, 0x59, PT ;  /* 0x00000059a500780c */ /* 0x000fc80003fa6270 */
[----:B------:R-:W-:-:S04]  /*10fb0*/  ISETP.GT.AND P6, PT, R166, 0x58, !P5 ;  /* 0x00000058a600780c */ /* 0x000fc80006fc4270 */
[----:B------:R-:W-:-:S04]  /*10fc0*/  ISETP.LT.OR P6, PT, R167, 0x59, P6 ;  /* 0x00000059a700780c */ /* 0x000fc800037c1670 */
[----:B------:R-:W-:Y:S02]  /*10fd0*/  FSEL R163, R163, -INF , !P6 ;  /* 0xff800000a3a37808 */ /* 0x000fe40007000000 */
[----:B------:R-:W-:-:S13]  /*10fe0*/  ISETP.GE.AND P6, PT, R165, 0x1, PT ;  /* 0x00000001a500780c */ /* 0x000fda0003fc6270 */
[----:B------:R-:W-:Y:S02]  /*10ff0*/  @P6 LOP3.LUT R16, R16, 0x2, RZ, 0xfc, !PT ;  /* 0x0000000210106812 */ /* 0x000fe400078efcff */
[----:B------:R-:W-:Y:S02]  /*11000*/  ISETP.GT.AND P6, PT, R166, RZ, !P6 ;  /* 0x000000ffa600720c */ /* 0x000fe400077c4270 */
[----:B------:R-:W-:Y:S02]  /*11010*/  LOP3.LUT R16, R16, 0xfffffffe, RZ, 0xc0, !PT ;  /* 0xfffffffe10107812 */ /* 0x000fe400078ec0ff */
[----:B------:R-:W-:-:S04]  /*11020*/  ISETP.LT.OR P6, PT, R167, 0x1, P6 ;  /* 0x00000001a700780c */ /* 0x000fc800037c1670 */
[----:B------:R-:W-:Y:S02]  /*11030*/  FSEL R169, R0, -INF , !P6 ;  /* 0xff80000000a97808 */ /* 0x000fe40007000000 */
[----:B------:R-:W-:-:S13]  /*11040*/  ISETP.GE.AND P6, PT, R165, 0x5a, PT ;  /* 0x0000005aa500780c */ /* 0x000fda0003fc6270 */
[----:B------:R-:W-:Y:S02]  /*11050*/  @P6 LOP3.LUT R16, R16, 0x1, RZ, 0xfc, !PT ;  /* 0x0000000110106812 */ /* 0x000fe400078efcff */
        /* <DEDUP_REMOVED lines=8> */
[----:B------:R-:W-:Y:S02]  /*110e0*/  IMAD.U32 R166, RZ, RZ, UR59 ;  /* 0x0000003bffa67e24 */ /* 0x000fe4000f8e00ff */
[----:B------:R-:W-:-:S03]  /*110f0*/  VIADD R165, R12, 0x8 ;  /* 0x000000080ca57836 */ /* 0x000fc60000000000 */
[----:B------:R-:W-:Y:S02]  /*11100*/  ISETP.NE.AND P6, PT, R166, 0x1, PT ;  /* 0x00000001a600780c */ /* 0x000fe40003fc5270 */
[----:B------:R-:W-:-:S11]  /*11110*/  LOP3.LUT R165, RZ, R165, RZ, 0x33, !PT ;  /* 0x000000a5ffa57212 */ /* 0x000fd600078e33ff */
[----:B------:R-:W0:Y:S02]  /*11120*/  @P6 LDC.64 R14, c[0x0][0x9e8] ;  /* 0x00027a00ff0e6b82 */ /* 0x000e240000000a00 */
[----:B0-----:R-:W-:-:S05]  /*11130*/  @P6 IMAD.HI.U32 R14, R165, R14, RZ ;  /* 0x0000000ea50e6227 */ /* 0x001fca00078e00ff */
[----:B------:R-:W-:-:S04]  /*11140*/  @P6 SHF.R.U32.HI R165, RZ, R15, R14 ;  /* 0x0000000fffa56219 */ /* 0x000fc8000001160e */
[----:B------:R-:W-:Y:S01]  /*11150*/  LOP3.LUT R0, RZ, R165, RZ, 0x33, !PT ;  /* 0x000000a5ff007212 */ /* 0x000fe200078e33ff */
[----:B------:R-:W-:Y:S06]  /*11160*/  BRA `(.L_x_4290) ;  /* 0x0000000000187947 */ /* 0x000fec0003800000 */
.L_x_4289:
[----:B------:R-:W-:Y:S02]  /*11170*/  IMAD.U32 R166, RZ, RZ, UR59 ;  /* 0x0000003bffa67e24 */ /* 0x000fe4000f8e00ff */
[----:B------:R-:W-:-:S03]  /*11180*/  IMAD.MOV.U32 R0, RZ, RZ, R13 ;  /* 0x000000ffff007224 */ /* 0x000fc600078e000d */
[----:B------:R-:W-:-:S13]  /*11190*/  ISETP.NE.AND P6, PT, R166, 0x1, PT ;  /* 0x00000001a600780c */ /* 0x000fda0003fc5270 */
[----:B------:R-:W0:Y:S02]  /*111a0*/  @P6 LDC.64 R14, c[0x0][0x9e8] ;  /* 0x00027a00ff0e6b82 */ /* 0x000e240000000a00 */
[----:B0-----:R-:W-:-:S05]  /*111b0*/  @P6 IMAD.HI.U32 R14, R13, R14, RZ ;  /* 0x0000000e0d0e6227 */ /* 0x001fca00078e00ff */
[----:B------:R-:W-:-:S07]  /*111c0*/  @P6 SHF.R.U32.HI R0, RZ, R15, R14 ;  /* 0x0000000fff006219 */ /* 0x000fce000001160e */
.L_x_4290:
[----:B------:R-:W-:Y:S05]  /*111d0*/  BSYNC B0 ;  /* 0x0000000000007941 */ /* 0x000fea0003800000 */
.L_x_4288:
[----:B------:R-:W-:-:S05]  /*111e0*/  IMAD R161, R0, R166, R161 ;  /* 0x000000a600a17224 */ /* 0x000fca00078e02a1 */
[----:B------:R-:W-:Y:S02]  /*111f0*/  VIADDMNMX R170, R161, R166, R170, PT ;  /* 0x000000a6a1aa7246 */ /* 0x000fe400038001aa */
[----:B------:R-:W-:-:S07]  /*11200*/  VIMNMX R168, R168, R161, !PT ;  /* 0x000000a1a8a87248 */ /* 0x000fce0007fe0100 */
.L_x_4287:
[C---:B------:R-:W-:Y:S01]  /*11210*/  ISETP.GT.AND P2, PT, R168.reuse, 0x1, !P2 ;  /* 0x00000001a800780c */ /* 0x040fe20005744270 */
[----:B------:R-:W-:Y:S01]  /*11220*/  ULDC UR7, c[0x0][0x988] ;  /* 0x0002620000077ab9 */ /* 0x000fe20000000800 */
[----:B------:R-:W-:Y:S01]  /*11230*/  ISETP.GT.AND P3, PT, R168, 0x8, !P3 ;  /* 0x00000008a800780c */ /* 0x000fe20005f64270 */
[----:B------:R-:W-:Y:S01]  /*11240*/  UMOV UR10, UR7 ;  /* 0x00000007000a7c82 */ /* 0x000fe20008000000 */
[C---:B------:R-:W-:Y:S01]  /*11250*/  ISETP.LT.OR P2, PT, R170.reuse, 0x2, P2 ;  /* 0x00000002aa00780c */ /* 0x040fe20001741670 */
[----:B------:R-:W-:Y:S01]  /*11260*/  UMOV UR39, UR54 ;  /* 0x0000003600277c82 */ /* 0x000fe20008000000 */
[----:B------:R-:W-:Y:S01]  /*11270*/  ISETP.LT.OR P3, PT, R170, 0x9, P3 ;  /* 0x00000009aa00780c */ /* 0x000fe20001f61670 */
[----:B------:R-:W-:Y:S01]  /*11280*/  UMOV UR36, UR5 ;  /* 0x0000000500247c82 */ /* 0x000fe20008000000 */
[----:B------:R-:W-:Y:S02]  /*11290*/  FSEL R21, R21, -INF , !P2 ;  /* 0xff80000015157808 */ /* 0x000fe40005000000 */
[----:B------:R-:W-:-:S02]  /*112a0*/  LOP3.LUT P2, RZ, R16, 0x4, RZ, 0xc0, !PT ;  /* 0x0000000410ff7812 */ /* 0x000fc4000784c0ff */
[----:B------:R-:W-:Y:S02]  /*112b0*/  FSEL R120, R120, -INF , !P3 ;  /* 0xff80000078787808 */ /* 0x000fe40005800000 */
[----:B------:R-:W-:Y:S02]  /*112c0*/  ISETP.GT.AND P2, PT, R168, 0x9, !P2 ;  /* 0x00000009a800780c */ /* 0x000fe40005744270 */
[----:B------:R-:W-:Y:S02]  /*112d0*/  LOP3.LUT P3, RZ, R16, 0x20000, RZ, 0xc0, !PT ;  /* 0x0002000010ff7812 */ /* 0x000fe4000786c0ff */
[----:B------:R-:W-:Y:S02]  /*112e0*/  ISETP.LT.OR P2, PT, R170, 0xa, P2 ;  /* 0x0000000aaa00780c */ /* 0x000fe40001741670 */
[----:B------:R-:W-:Y:S02]  /*112f0*/  LOP3.LUT P6, RZ, R16, 0x10000, RZ, 0xc0, !PT ;  /* 0x0001000010ff7812 */ /* 0x000fe400078cc0ff */
[----:B------:R-:W-:-:S02]  /*11300*/  FSEL R121, R121, -INF , !P2 ;  /* 0xff80000079797808 */ /* 0x000fc40005000000 */
[----:B------:R-:W-:Y:S02]  /*11310*/  LOP3.LUT P2, RZ, R16, 0x8, RZ, 0xc0, !PT ;  /* 0x0000000810ff7812 */ /* 0x000fe4000784c0ff */
[----:B------:R-:W-:Y:S02]  /*11320*/  FMNMX.FTZ R15, R169, R4, !PT ;  /* 0x00000004a90f7209 */ /* 0x000fe40007810000 */
[----:B------:R-:W-:Y:S02]  /*11330*/  ISETP.GT.AND P2, PT, R168, 0x10, !P2 ;  /* 0x00000010a800780c */ /* 0x000fe40005744270 */
[----:B------:R-:W-:Y:S02]  /*11340*/  FMNMX.FTZ R15, R2, R15, !PT ;  /* 0x0000000f020f7209 */ /* 0x000fe40007810000 */
[----:B------:R-:W-:Y:S02]  /*11350*/  ISETP.LT.OR P2, PT, R170, 0x11, P2 ;  /* 0x00000011aa00780c */ /* 0x000fe40001741670 */
[----:B------:R-:W-:-:S02]  /*11360*/  FMNMX.FTZ R0, R122, R15, !PT ;  /* 0x0000000f7a007209 */ /* 0x000fc40007810000 */
[----:B------:R-:W-:Y:S02]  /*11370*/  FSEL R124, R124, -INF , !P2 ;  /* 0xff8000007c7c7808 */ /* 0x000fe40005000000 */
[----:B------:R-:W-:Y:S02]  /*11380*/  LOP3.LUT P2, RZ, R16, 0x80000, RZ, 0xc0, !PT ;  /* 0x0008000010ff7812 */ /* 0x000fe4000784c0ff */
[----:B------:R-:W-:Y:S02]  /*11390*/  FMNMX.FTZ R15, R123, R0, !PT ;  /* 0x000000007b0f7209 */ /* 0x000fe40007810000 */
[----:B------:R-:W-:Y:S02]  /*113a0*/  ISETP.GT.AND P2, PT, R168, 0x11, !P2 ;  /* 0x00000011a800780c */ /* 0x000fe40005744270 */
[----:B------:R-:W-:Y:S02]  /*113b0*/  FMNMX.FTZ R0, R126, R15, !PT ;  /* 0x0000000f7e007209 */ /* 0x000fe40007810000 */
[----:B------:R-:W-:-:S02]  /*113c0*/  ISETP.LT.OR P2, PT, R170, 0x12, P2 ;  /* 0x00000012aa00780c */ /* 0x000fc40001741670 */
[----:B------:R-:W-:Y:S02]  /*113d0*/  FMNMX.FTZ R15, R127, R0, !PT ;  /* 0x000000007f0f7209 */ /* 0x000fe40007810000 */
[----:B------:R-:W-:Y:S02]  /*113e0*/  FSEL R125, R125, -INF , !P2 ;  /* 0xff8000007d7d7808 */ /* 0x000fe40005000000 */
[----:B------:R-:W-:Y:S02]  /*113f0*/  LOP3.LUT P2, RZ, R16, 0x40000, RZ, 0xc0, !PT ;  /* 0x0004000010ff7812 */ /* 0x000fe4000784c0ff */
[----:B------:R-:W-:Y:S02]  /*11400*/  FMNMX.FTZ R0, R130, R15, !PT ;  /* 0x0000000f82007209 */ /* 0x000fe40007810000 */
[----:B------:R-:W-:Y:S02]  /*11410*/  ISETP.GT.AND P2, PT, R168, 0x18, !P2 ;  /* 0x00000018a800780c */ /* 0x000fe40005744270 */
[----:B------:R-:W-:-:S02]  /*11420*/  FMNMX.FTZ R15, R131, R0, !PT ;  /* 0x00000000830f7209 */ /* 0x000fc40007810000 */
[----:B------:R-:W-:Y:S02]  /*11430*/  ISETP.LT.OR P2, PT, R170, 0x19, P2 ;  /* 0x00000019aa00780c */ /* 0x000fe40001741670 */
[----:B------:R-:W-:Y:S02]  /*11440*/  FMNMX.FTZ R0, R134, R15, !PT ;  /* 0x0000000f86007209 */ /* 0x000fe40007810000 */
[----:B------:R-:W-:Y:S02]  /*11450*/  FSEL R128, R128, -INF , !P2 ;  /* 0xff80000080807808 */ /* 0x000fe40005000000 */
[----:B------:R-:W-:Y:S02]  /*11460*/  ISETP.GT.AND P2, PT, R168, 0x19, !P3 ;  /* 0x00000019a800780c */ /* 0x000fe40005f44270 */
[----:B------:R-:W-:Y:S02]  /*11470*/  FMNMX.FTZ R15, R135, R0, !PT ;  /* 0x00000000870f7209 */ /* 0x000fe40007810000 */
        /* <DEDUP_REMOVED lines=22> */
[----:B------:R-:W-:Y:S02]  /*115e0*/  LOP3.LUT P2, RZ, R16, 0x2000, RZ, 0xc0, !PT ;  /* 0x0000200010ff7812 */ /* 0x000fe4000784c0ff */
[----:B------:R-:W-:Y:S02]  /*115f0*/  FMNMX.FTZ R15, R155, R0, !PT ;  /* 0x000000009b0f7209 */ /* 0x000fe40007810000 */
[----:B------:R-:W-:-:S02]  /*11600*/  ISETP.GT.AND P2, PT, R168, 0x29, !P2 ;  /* 0x00000029a800780c */ /* 0x000fc40005744270 */
[----:B------:R-:W-:Y:S02]  /*11610*/  FMNMX.FTZ R0, R158, R15, !PT ;  /* 0x0000000f9e007209 */ /* 0x000fe40007810000 */
[----:B------:R-:W-:Y:S02]  /*11620*/  ISETP.LT.OR P2, PT, R170, 0x2a, P2 ;  /* 0x0000002aaa00780c */ /* 0x000fe40001741670 */
[----:B------:R-:W-:Y:S02]  /*11630*/  FMNMX.FTZ R0, R159, R0, !PT ;  /* 0x000000009f007209 */ /* 0x000fe40007810000 */
[----:B------:R-:W-:Y:S02]  /*11640*/  FSEL R137, R137, -INF , !P2 ;  /* 0xff80000089897808 */ /* 0x000fe40005000000 */
[----:B------:R-:W-:Y:S02]  /*11650*/  LOP3.LUT P2, RZ, R16, 0x1000, RZ, 0xc0, !PT ;  /* 0x0000100010ff7812 */ /* 0x000fe4000784c0ff */
[----:B------:R-:W-:-:S02]  /*11660*/  FMNMX.FTZ R15, R163, R0, !PT ;  /* 0x00000000a30f7209 */ /* 0x000fc40007810000 */
[----:B------:R-:W-:Y:S02]  /*11670*/  ISETP.GT.AND P2, PT, R168, 0x30, !P2 ;  /* 0x00000030a800780c */ /* 0x000fe40005744270 */
[----:B------:R-:W-:Y:S02]  /*11680*/  FMNMX.FTZ R15, R164, R15, !PT ;  /* 0x0000000fa40f7209 */ /* 0x000fe40007810000 */
[----:B------:R-:W-:Y:S02]  /*11690*/  ISETP.LT.OR P2, PT, R170, 0x31, P2 ;  /* 0x00000031aa00780c */ /* 0x000fe40001741670 */
[----:B------:R-:W-:Y:S01]  /*116a0*/  LOP3.LUT P3, RZ, R16, 0x40, RZ, 0xc0, !PT ;  /* 0x0000004010ff7812 */ /* 0x000fe2000786c0ff */
[----:B------:R-:W0:Y:S01]  /*116b0*/  SHFL.BFLY PT, R0, R15, 0x2, 0x1f ;  /* 0x0c401f000f007f89 */ /* 0x000e2200000e0000 */
[----:B------:R-:W-:Y:S02]  /*116c0*/  FSEL R140, R140, -INF , !P2 ;  /* 0xff8000008c8c7808 */ /* 0x000fe40005000000 */
[----:B------:R-:W-:-:S02]  /*116d0*/  LOP3.LUT P2, RZ, R16, 0x800, RZ, 0xc0, !PT ;  /* 0x0000080010ff7812 */ /* 0x000fc4000784c0ff */
[----:B------:R-:W-:Y:S02]  /*116e0*/  LOP3.LUT P6, RZ, R16, 0x20, RZ, 0xc0, !PT ;  /* 0x0000002010ff7812 */ /* 0x000fe400078cc0ff */
[C---:B------:R-:W-:Y:S02]  /*116f0*/  ISETP.GT.AND P2, PT, R168.reuse, 0x31, !P2 ;  /* 0x00000031a800780c */ /* 0x040fe40005744270 */
[----:B------:R-:W-:Y:S02]  /*11700*/  ISETP.GT.AND P4, PT, R168, 0x51, !P4 ;  /* 0x00000051a800780c */ /* 0x000fe40006784270 */
[----:B------:R-:W-:Y:S02]  /*11710*/  ISETP.LT.OR P2, PT, R170, 0x32, P2 ;  /* 0x00000032aa00780c */ /* 0x000fe40001741670 */
[----:B------:R-:W-:Y:S02]  /*11720*/  ISETP.GT.AND P5, PT, R168, 0x58, !P5 ;  /* 0x00000058a800780c */ /* 0x000fe40006fa4270 */
[----:B------:R-:W-:-:S02]  /*11730*/  FSEL R143, R143, -INF , !P2 ;  /* 0xff8000008f8f7808 */ /* 0x000fc40005000000 */
[----:B------:R-:W-:Y:S02]  /*11740*/  LOP3.LUT P2, RZ, R16, 0x400, RZ, 0xc0, !PT ;  /* 0x0000040010ff7812 */ /* 0x000fe4000784c0ff */
[----:B------:R-:W-:Y:S02]  /*11750*/  ISETP.LT.OR P4, PT, R170, 0x52, P4 ;  /* 0x00000052aa00780c */ /* 0x000fe40002781670 */
[----:B------:R-:W-:Y:S02]  /*11760*/  ISETP.GT.AND P2, PT, R168, 0x38, !P2 ;  /* 0x00000038a800780c */ /* 0x000fe40005744270 */
[C---:B------:R-:W-:Y:S02]  /*11770*/  ISETP.LT.OR P5, PT, R170.reuse, 0x59, P5 ;  /* 0x00000059aa00780c */ /* 0x040fe40002fa1670 */
[----:B------:R-:W-:Y:S02]  /*11780*/  ISETP.LT.OR P2, PT, R170, 0x39, P2 ;  /* 0x00000039aa00780c */ /* 0x000fe40001741670 */
[----:B0-----:R-:W-:-:S02]  /*11790*/  FMNMX.FTZ R161, R15, R0, !PT ;  /* 0x000000000fa17209 */ /* 0x001fc40007810000 */
[----:B------:R-:W-:Y:S02]  /*117a0*/  FSEL R144, R144, -INF , !P2 ;  /* 0xff80000090907808 */ /* 0x000fe40005000000 */
[----:B------:R-:W-:Y:S01]  /*117b0*/  LOP3.LUT P2, RZ, R16, 0x200, RZ, 0xc0, !PT ;  /* 0x0000020010ff7812 */ /* 0x000fe2000784c0ff */
[----:B------:R-:W0:Y:S01]  /*117c0*/  SHFL.BFLY PT, R14, R161, 0x1, 0x1f ;  /* 0x0c201f00a10e7f89 */ /* 0x000e2200000e0000 */
[----:B------:R-:W-:Y:S02]  /*117d0*/  FSEL R157, R157, -INF , !P4 ;  /* 0xff8000009d9d7808 */ /* 0x000fe40006000000 */
[----:B------:R-:W-:Y:S02]  /*117e0*/  ISETP.GT.AND P2, PT, R168, 0x39, !P2 ;  /* 0x00000039a800780c */ /* 0x000fe40005744270 */
[----:B------:R-:W-:Y:S02]  /*117f0*/  FSEL R160, R160, -INF , !P5 ;  /* 0xff800000a0a07808 */ /* 0x000fe40006800000 */
[----:B------:R-:W-:-:S04]  /*11800*/  ISETP.LT.OR P2, PT, R170, 0x3a, P2 ;  /* 0x0000003aaa00780c */ /* 0x000fc80001741670 */
[----:B------:R-:W-:Y:S02]  /*11810*/  FSEL R145, R145, -INF , !P2 ;  /* 0xff80000091917808 */ /* 0x000fe40005000000 */
[----:B------:R-:W-:-:S04]  /*11820*/  LOP3.LUT P2, RZ, R16, 0x100, RZ, 0xc0, !PT ;  /* 0x0000010010ff7812 */ /* 0x000fc8000784c0ff */
[----:B------:R-:W-:-:S04]  /*11830*/  ISETP.GT.AND P2, PT, R168, 0x40, !P2 ;  /* 0x00000040a800780c */ /* 0x000fc80005744270 */
[----:B------:R-:W-:Y:S02]  /*11840*/  ISETP.LT.OR P2, PT, R170, 0x41, P2 ;  /* 0x00000041aa00780c */ /* 0x000fe40001741670 */
[----:B0-----:R-:W-:Y:S02]  /*11850*/  FMNMX.FTZ R14, R161, R14, !PT ;  /* 0x0000000ea10e7209 */ /* 0x001fe40007810000 */
[----:B------:R-:W-:Y:S02]  /*11860*/  FSEL R148, R148, -INF , !P2 ;  /* 0xff80000094947808 */ /* 0x000fe40005000000 */
[----:B------:R-:W-:Y:S01]  /*11870*/  LOP3.LUT P2, RZ, R16, 0x80, RZ, 0xc0, !PT ;  /* 0x0000008010ff7812 */ /* 0x000fe2000784c0ff */
[----:B------:R-:W-:-:S03]  /*11880*/  FMUL.FTZ R0, R14, UR10 ;  /* 0x0000000a0e007c20 */ /* 0x000fc60008410000 */
[----:B------:R-:W-:-:S04]  /*11890*/  ISETP.GT.AND P2, PT, R168, 0x41, !P2 ;  /* 0x00000041a800780c */ /* 0x000fc80005744270 */
[----:B------:R-:W-:-:S04]  /*118a0*/  ISETP.LT.OR P2, PT, R170, 0x42, P2 ;  /* 0x00000042aa00780c */ /* 0x000fc80001741670 */
[----:B------:R-:W-:Y:S02]  /*118b0*/  FSEL R149, R149, -INF , !P2 ;  /* 0xff80000095957808 */ /* 0x000fe40005000000 */
[----:B------:R-:W-:Y:S02]  /*118c0*/  ISETP.GT.AND P2, PT, R168, 0x48, !P3 ;  /* 0x00000048a800780c */ /* 0x000fe40005f44270 */
[----:B------:R-:W-:Y:S02]  /*118d0*/  LOP3.LUT P3, RZ, R16, 0x10, RZ, 0xc0, !PT ;  /* 0x0000001010ff7812 */ /* 0x000fe4000786c0ff */
[----:B------:R-:W-:Y:S02]  /*118e0*/  ISETP.LT.OR P2, PT, R170, 0x49, P2 ;  /* 0x00000049aa00780c */ /* 0x000fe40001741670 */
[----:B------:R-:W-:Y:S02]  /*118f0*/  ISETP.GT.AND P3, PT, R168, 0x50, !P3 ;  /* 0x00000050a800780c */ /* 0x000fe40005f64270 */
[----:B------:R-:W-:-:S02]  /*11900*/  FSEL R152, R152, -INF , !P2 ;  /* 0xff80000098987808 */ /* 0x000fc40005000000 */
[----:B------:R-:W-:Y:S02]  /*11910*/  ISETP.GT.AND P2, PT, R168, 0x49, !P6 ;  /* 0x00000049a800780c */ /* 0x000fe40007744270 */
[----:B------:R-:W-:Y:S02]  /*11920*/  LOP3.LUT P6, RZ, R16, 0x2, RZ, 0xc0, !PT ;  /* 0x0000000210ff7812 */ /* 0x000fe400078cc0ff */
[C---:B------:R-:W-:Y:S02]  /*11930*/  ISETP.LT.OR P2, PT, R170.reuse, 0x4a, P2 ;  /* 0x0000004aaa00780c */ /* 0x040fe40001741670 */
[----:B------:R-:W-:Y:S02]  /*11940*/  ISETP.LT.OR P3, PT, R170, 0x51, P3 ;  /* 0x00000051aa00780c */ /* 0x000fe40001f61670 */
[----:B------:R-:W-:Y:S02]  /*11950*/  FSEL R153, R153, -INF , !P2 ;  /* 0xff80000099997808 */ /* 0x000fe40005000000 */
[----:B------:R-:W-:-:S02]  /*11960*/  ISETP.GT.AND P2, PT, R168, RZ, !P6 ;  /* 0x000000ffa800720c */ /* 0x000fc40007744270 */
[----:B------:R-:W-:Y:S02]  /*11970*/  LOP3.LUT P6, RZ, R16, 0x1, RZ, 0xc0, !PT ;  /* 0x0000000110ff7812 */ /* 0x000fe400078cc0ff */
[----:B------:R-:W-:Y:S02]  /*11980*/  ISETP.LT.OR P2, PT, R170, 0x1, P2 ;  /* 0x00000001aa00780c */ /* 0x000fe40001741670 */
[----:B------:R-:W-:Y:S02]  /*11990*/  FSEL R156, R156, -INF , !P3 ;  /* 0xff8000009c9c7808 */ /* 0x000fe40005800000 */
[----:B------:R-:W-:Y:S02]  /*119a0*/  FSEL R20, R20, -INF , !P2 ;  /* 0xff80000014147808 */ /* 0x000fe40005000000 */
[----:B------:R-:W-:Y:S02]  /*119b0*/  FSETP.NEU.FTZ.AND P2, PT, R14, -INF , PT ;  /* 0xff8000000e00780b */ /* 0x000fe40003f5d000 */
[----:B------:R-:W-:-:S02]  /*119c0*/  FMNMX.FTZ R166, R20, R3, !PT ;  /* 0x0000000314a67209 */ /* 0x000fc40007810000 */
        /* <DEDUP_REMOVED lines=41> */
[----:B------:R-:W-:Y:S01]  /*11c60*/  FMUL.FTZ R0, R163, UR10 ;  /* 0x0000000aa3007c20 */ /* 0x000fe20008410000 */
[----:B------:R-:W-:Y:S02]  /*11c70*/  MUFU.EX2 R15, R15 ;  /* 0x0000000f000f7308 */ /* 0x000fe40000000800 */
[----:B------:R-:W-:-:S04]  /*11c80*/  FMNMX.FTZ R2, R140, R161, !PT ;  /* 0x000000a18c027209 */ /* 0x000fc80007810000 */
[----:B------:R-:W-:Y:S02]  /*11c90*/  FMNMX.FTZ R161, R143, R2, !PT ;  /* 0x000000028fa17209 */ /* 0x000fe40007810000 */
[----:B------:R-:W0:Y:S02]  /*11ca0*/  MUFU.EX2 R0, R0 ;  /* 0x0000000000007308 */ /* 0x000e240000000800 */
[----:B------:R-:W-:-:S04]  /*11cb0*/  FMNMX.FTZ R2, R144, R161, !PT ;  /* 0x000000a190027209 */ /* 0x000fc80007810000 */
[----:B------:R-:W-:Y:S02]  /*11cc0*/  FMNMX.FTZ R161, R145, R2, !PT ;  /* 0x0000000291a17209 */ /* 0x000fe40007810000 */
[----:B------:R-:W1:Y:S02]  /*11cd0*/  MUFU.EX2 R188, R188 ;  /* 0x000000bc00bc7308 */ /* 0x000e640000000800 */
[----:B------:R-:W-:-:S04]  /*11ce0*/  FMNMX.FTZ R2, R148, R161, !PT ;  /* 0x000000a194027209 */ /* 0x000fc80007810000 */
[----:B------:R-:W-:Y:S02]  /*11cf0*/  FMNMX.FTZ R161, R149, R2, !PT ;  /* 0x0000000295a17209 */ /* 0x000fe40007810000 */
[----:B------:R-:W2:Y:S02]  /*11d00*/  MUFU.EX2 R190, R190 ;  /* 0x000000be00be7308 */ /* 0x000ea40000000800 */
[----:B------:R-:W-:-:S04]  /*11d10*/  FMNMX.FTZ R2, R152, R161, !PT ;  /* 0x000000a198027209 */ /* 0x000fc80007810000 */
[----:B------:R-:W-:Y:S02]  /*11d20*/  FMNMX.FTZ R161, R153, R2, !PT ;  /* 0x0000000299a17209 */ /* 0x000fe40007810000 */
[----:B------:R-:W3:Y:S02]  /*11d30*/  MUFU.EX2 R123, R123 ;  /* 0x0000007b007b7308 */ /* 0x000ee40000000800 */
[----:B------:R-:W-:-:S04]  /*11d40*/  FMNMX.FTZ R2, R156, R161, !PT ;  /* 0x000000a19c027209 */ /* 0x000fc80007810000 */
[----:B------:R-:W-:Y:S02]  /*11d50*/  FMNMX.FTZ R161, R157, R2, !PT ;  /* 0x000000029da17209 */ /* 0x000fe40007810000 */
[----:B------:R-:W4:Y:S02]  /*11d60*/  MUFU.EX2 R184, R184 ;  /* 0x000000b800b87308 */ /* 0x000f240000000800 */
[----:B------:R-:W-:-:S04]  /*11d70*/  FMNMX.FTZ R161, R160, R161, !PT ;  /* 0x000000a1a0a17209 */ /* 0x000fc80007810000 */
[----:B------:R-:W-:Y:S02]  /*11d80*/  FMNMX.FTZ R161, R162, R161, !PT ;  /* 0x000000a1a2a17209 */ /* 0x000fe40007810000 */
[----:B------:R-:W5:Y:S03]  /*11d90*/  MUFU.EX2 R127, R127 ;  /* 0x0000007f007f7308 */ /* 0x000f660000000800 */
[----:B------:R-:W0:Y:S05]  /*11da0*/  SHFL.BFLY PT, R2, R161, 0x2, 0x1f ;  /* 0x0c401f00a1027f89 */ /* 0x000e2a00000e0000 */
[----:B------:R-:W5:Y:S08]  /*11db0*/  MUFU.EX2 R186, R186 ;  /* 0x000000ba00ba7308 */ /* 0x000f700000000800 */
        /* <DEDUP_REMOVED lines=10> */
[----:B------:R-:W-:-:S06]  /*11e60*/  FMUL.FTZ R2, R122, UR10 ;  /* 0x0000000a7a027c20 */ /* 0x000fcc0008410000 */
[----:B------:R-:W-:Y:S01]  /*11e70*/  MUFU.EX2 R141, R141 ;  /* 0x0000008d008d7308 */ /* 0x000fe20000000800 */
[----:B------:R-:W-:Y:S02]  /*11e80*/  FSEL R163, R2, RZ, P2 ;  /* 0x000000ff02a37208 */ /* 0x000fe40001000000 */
[----:B------:R-:W-:Y:S02]  /*11e90*/  FSEL R2, R122, RZ, P2 ;  /* 0x000000ff7a027208 */ /* 0x000fe40001000000 */
[----:B------:R-:W-:Y:S01]  /*11ea0*/  ISETP.GT.AND P2, PT, R9, UR55, PT ;  /* 0x0000003709007c0c */ /* 0x000fe2000bf44270 */
[--C-:B------:R-:W-:Y:S01]  /*11eb0*/  FFMA.FTZ R189, R20, UR10, -R163.reuse ;  /* 0x0000000a14bd7c23 */ /* 0x100fe200080108a3 */
[----:B------:R-:W-:Y:S01]  /*11ec0*/  FFMA.FTZ R4, R21, UR10, -R163 ;  /* 0x0000000a15047c23 */ /* 0x000fe200080108a3 */
[----:B------:R-:W-:Y:S01]  /*11ed0*/  FADD.FTZ R2, -R2, R3 ;  /* 0x0000000302027221 */ /* 0x000fe20000010100 */
[----:B------:R-:W-:Y:S01]  /*11ee0*/  FFMA.FTZ R3, R0, R8, R15 ;  /* 0x0000000800037223 */ /* 0x000fe2000001000f */
[--C-:B------:R-:W-:Y:S01]  /*11ef0*/  FFMA.FTZ R191, R120, UR10, -R163.reuse ;  /* 0x0000000a78bf7c23 */ /* 0x100fe200080108a3 */
[----:B------:R-:W-:Y:S01]  /*11f00*/  FFMA.FTZ R20, R121, UR10, -R163 ;  /* 0x0000000a79147c23 */ /* 0x000fe200080108a3 */
[----:B------:R-:W-:Y:S01]  /*11f10*/  FMUL.FTZ R2, R2, UR10 ;  /* 0x0000000a02027c20 */ /* 0x000fe20008410000 */
[----:B------:R-:W-:Y:S01]  /*11f20*/  MUFU.EX2 R189, R189 ;  /* 0x000000bd00bd7308 */ /* 0x000fe20000000800 */
[----:B-1----:R-:W-:Y:S01]  /*11f30*/  FADD.FTZ R3, R188, R3 ;  /* 0x00000003bc037221 */ /* 0x002fe20000010000 */
[--C-:B------:R-:W-:Y:S01]  /*11f40*/  FFMA.FTZ R185, R124, UR10, -R163.reuse ;  /* 0x0000000a7cb97c23 */ /* 0x100fe200080108a3 */
[--C-:B------:R-:W-:Y:S01]  /*11f50*/  FFMA.FTZ R120, R125, UR10, -R163.reuse ;  /* 0x0000000a7d787c23 */ /* 0x100fe200080108a3 */
[----:B------:R-:W-:Y:S01]  /*11f60*/  FFMA.FTZ R187, R128, UR10, -R163 ;  /* 0x0000000a80bb7c23 */ /* 0x000fe200080108a3 */
[----:B--2---:R-:W-:Y:S01]  /*11f70*/  FADD.FTZ R8, R190, R3 ;  /* 0x00000003be087221 */ /* 0x004fe20000010000 */
[--C-:B------:R-:W-:Y:S01]  /*11f80*/  FFMA.FTZ R124, R129, UR10, -R163.reuse ;  /* 0x0000000a817c7c23 */ /* 0x100fe200080108a3 */
[--C-:B------:R-:W-:Y:S01]  /*11f90*/  FFMA.FTZ R181, R132, UR10, -R163.reuse ;  /* 0x0000000a84b57c23 */ /* 0x100fe200080108a3 */
[----:B------:R-:W0:Y:S01]  /*11fa0*/  MUFU.EX2 R2, R2 ;  /* 0x0000000200027308 */ /* 0x000e220000000800 */
[----:B---3--:R-:W-:Y:S01]  /*11fb0*/  FADD.FTZ R3, R123, R8 ;  /* 0x000000087b037221 */ /* 0x008fe20000010000 */
[--C-:B------:R-:W-:Y:S01]  /*11fc0*/  FFMA.FTZ R126, R133, UR10, -R163.reuse ;  /* 0x0000000a857e7c23 */ /* 0x100fe200080108a3 */
[--C-:B------:R-:W-:Y:S01]  /*11fd0*/  FFMA.FTZ R183, R136, UR10, -R163.reuse ;  /* 0x0000000a88b77c23 */ /* 0x100fe200080108a3 */
[----:B------:R-:W-:Y:S01]  /*11fe0*/  FFMA.FTZ R128, R137, UR10, -R163 ;  /* 0x0000000a89807c23 */ /* 0x000fe200080108a3 */
[----:B----4-:R-:W-:Y:S01]  /*11ff0*/  FADD.FTZ R8, R184, R3 ;  /* 0x00000003b8087221 */ /* 0x010fe20000010000 */
[--C-:B------:R-:W-:Y:S01]  /*12000*/  FFMA.FTZ R177, R140, UR10, -R163.reuse ;  /* 0x0000000a8cb17c23 */ /* 0x100fe200080108a3 */
[--C-:B------:R-:W-:Y:S01]  /*12010*/  FFMA.FTZ R130, R143, UR10, -R163.reuse ;  /* 0x0000000a8f827c23 */ /* 0x100fe200080108a3 */
[----:B------:R-:W1:Y:S01]  /*12020*/  MUFU.EX2 R4, R4 ;  /* 0x0000000400047308 */ /* 0x000e620000000800 */
[----:B-----5:R-:W-:Y:S01]  /*12030*/  FADD.FTZ R3, R127, R8 ;  /* 0x000000087f037221 */ /* 0x020fe20000010000 */
[--C-:B------:R-:W-:Y:S01]  /*12040*/  FFMA.FTZ R179, R144, UR10, -R163.reuse ;  /* 0x0000000a90b37c23 */ /* 0x100fe200080108a3 */
[--C-:B------:R-:W-:Y:S01]  /*12050*/  FFMA.FTZ R132, R145, UR10, -R163.reuse ;  /* 0x0000000a91847c23 */ /* 0x100fe200080108a3 */
[----:B------:R-:W-:Y:S01]  /*12060*/  FFMA.FTZ R173, R148, UR10, -R163 ;  /* 0x0000000a94ad7c23 */ /* 0x000fe200080108a3 */
[----:B------:R-:W-:Y:S01]  /*12070*/  FADD.FTZ R134, R186, R3 ;  /* 0x00000003ba867221 */ /* 0x000fe20000010000 */
[--C-:B------:R-:W-:Y:S01]  /*12080*/  FFMA.FTZ R175, R152, UR10, -R163.reuse ;  /* 0x0000000a98af7c23 */ /* 0x100fe200080108a3 */
[----:B------:R-:W-:Y:S01]  /*12090*/  FFMA.FTZ R169, R156, UR10, -R163 ;  /* 0x0000000a9ca97c23 */ /* 0x000fe200080108a3 */
[----:B------:R-:W2:Y:S01]  /*120a0*/  MUFU.EX2 R191, R191 ;  /* 0x000000bf00bf7308 */ /* 0x000ea20000000800 */
[----:B0-----:R-:W-:Y:S01]  /*120b0*/  FFMA.FTZ R5, R2, R5, R189 ;  /* 0x0000000502057223 */ /* 0x001fe200000100bd */
[--C-:B------:R-:W-:Y:S01]  /*120c0*/  FFMA.FTZ R157, R157, UR10, -R163.reuse ;  /* 0x0000000a9d9d7c23 */ /* 0x100fe200080108a3 */
[--C-:B------:R-:W-:Y:S01]  /*120d0*/  FFMA.FTZ R160, R160, UR10, -R163.reuse ;  /* 0x0000000aa0a07c23 */ /* 0x100fe200080108a3 */
[----:B------:R-:W-:Y:S01]  /*120e0*/  FFMA.FTZ R162, R162, UR10, -R163 ;  /* 0x0000000aa2a27c23 */ /* 0x000fe200080108a3 */
[----:B------:R-:W-:Y:S01]  /*120f0*/  IMAD.U32 R21, RZ, RZ, UR6 ;  /* 0x00000006ff157e24 */ /* 0x000fe2000f8e00ff */
[----:B------:R-:W-:Y:S01]  /*12100*/  F2FP.BF16.F32.PACK_AB R188, R188, R15 ;  /* 0x0000000fbcbc723e */ /* 0x000fe200000010ff */
[----:B------:R-:W-:Y:S01]  /*12110*/  VIADD R9, R9, 0xffffffff ;  /* 0xffffffff09097836 */ /* 0x000fe20000000000 */
[----:B------:R-:W0:Y:S01]  /*12120*/  MUFU.EX2 R20, R20 ;  /* 0x0000001400147308 */ /* 0x000e220000000800 */
[C---:B-1----:R-:W-:Y:S01]  /*12130*/  FADD.FTZ R8, R4.reuse, R5 ;  /* 0x0000000504087221 */ /* 0x042fe20000010000 */
[----:B------:R-:W-:Y:S01]  /*12140*/  FADD.FTZ R5, R131, R134 ;  /* 0x0000008683057221 */ /* 0x000fe20000010000 */
[----:B------:R-:W-:Y:S01]  /*12150*/  F2FP.BF16.F32.PACK_AB R189, R4, R189 ;  /* 0x000000bd04bd723e */ /* 0x000fe200000010ff */
[----:B------:R-:W-:Y:S01]  /*12160*/  @!P1 VIADD R21, R21, 0x30860 ;  /* 0x0003086015159836 */ /* 0x000fe20000000000 */
[----:B------:R-:W-:Y:S01]  /*12170*/  F2FP.BF16.F32.PACK_AB R190, R123, R190 ;  /* 0x000000be7bbe723e */ /* 0x000fe200000010ff */
[----:B------:R-:W-:Y:S01]  /*12180*/  FADD.FTZ R134, R180, R5 ;  /* 0x00000005b4867221 */ /* 0x000fe20000010000 */
[----:B------:R-:W-:Y:S01]  /*12190*/  F2FP.BF16.F32.PACK_AB R184, R127, R184 ;  /* 0x000000b87fb8723e */ /* 0x000fe200000010ff */
[----:B------:R-:W1:Y:S01]  /*121a0*/  MUFU.EX2 R185, R185 ;  /* 0x000000b900b97308 */ /* 0x000e620000000800 */
[----:B--2---:R-:W-:Y:S01]  /*121b0*/  FADD.FTZ R3, R191, R8 ;  /* 0x00000008bf037221 */ /* 0x004fe20000010000 */
[----:B------:R-:W-:Y:S01]  /*121c0*/  FADD.FTZ R5, R135, R134 ;  /* 0x0000008687057221 */ /* 0x000fe20000010000 */
[----:B------:R-:W-:Y:S01]  /*121d0*/  FFMA.FTZ R134, R149, UR10, -R163 ;  /* 0x0000000a95867c23 */ /* 0x000fe200080108a3 */
[----:B------:R-:W-:-:S02]  /*121e0*/  @!P1 PRMT R21, RZ, 0x654, R21 ;  /* 0x00000654ff159816 */ /* 0x000fc40000000015 */
[----:B------:R-:W-:Y:S01]  /*121f0*/  FADD.FTZ R136, R182, R5 ;  /* 0x00000005b6887221 */ /* 0x000fe20000010000 */
[----:B------:R-:W-:Y:S01]  /*12200*/  F2FP.BF16.F32.PACK_AB R186, R131, R186 ;  /* 0x000000ba83ba723e */ /* 0x000fe200000010ff */
[----:B------:R-:W2:Y:S01]  /*12210*/  MUFU.EX2 R120, R120 ;  /* 0x0000007800787308 */ /* 0x000ea20000000800 */
[----:B0-----:R-:W-:Y:S01]  /*12220*/  FADD.FTZ R8, R20, R3 ;  /* 0x0000000314087221 */ /* 0x001fe20000010000 */
[----:B------:R-:W-:Y:S01]  /*12230*/  FADD.FTZ R5, R139, R136 ;  /* 0x000000888b057221 */ /* 0x000fe20000010000 */
[----:B------:R-:W-:Y:S01]  /*12240*/  FFMA.FTZ R136, R153, UR10, -R163 ;  /* 0x0000000a99887c23 */ /* 0x000fe200080108a3 */
[----:B------:R0:W-:Y:S01]  /*12250*/  @!P1 SYNCS.ARRIVE.TRANS64.RED.A1T0 RZ, [R21+URZ], RZ ;  /* 0x000000ff15ff99a7 */ /* 0x0001e2000810043f */
[----:B------:R-:W-:Y:S01]  /*12260*/  F2FP.BF16.F32.PACK_AB R180, R135, R180 ;  /* 0x000000b487b4723e */ /* 0x000fe200000010ff */
[----:B------:R-:W-:Y:S01]  /*12270*/  FADD.FTZ R138, R176, R5 ;  /* 0x00000005b08a7221 */ /* 0x000fe20000010000 */
[----:B------:R-:W-:Y:S01]  /*12280*/  F2FP.BF16.F32.PACK_AB R182, R139, R182 ;  /* 0x000000b68bb6723e */ /* 0x000fe200000010ff */
[----:B------:R-:W3:Y:S01]  /*12290*/  MUFU.EX2 R187, R187 ;  /* 0x000000bb00bb7308 */ /* 0x000ee20000000800 */
[----:B-1----:R-:W-:Y:S01]  /*122a0*/  FADD.FTZ R3, R185, R8 ;  /* 0x00000008b9037221 */ /* 0x002fe20000010000 */
[C---:B------:R-:W-:Y:S01]  /*122b0*/  FADD.FTZ R5, R141.reuse, R138 ;  /* 0x0000008a8d057221 */ /* 0x040fe20000010000 */
[----:B------:R-:W-:-:S02]  /*122c0*/  F2FP.BF16.F32.PACK_AB R176, R141, R176 ;  /* 0x000000b08db0723e */ /* 0x000fc400000010ff */
[----:B------:R-:W-:-:S03]  /*122d0*/  F2FP.BF16.F32.PACK_AB R191, R20, R191 ;  /* 0x000000bf14bf723e */ /* 0x000fc600000010ff */
        /* <DEDUP_REMOVED lines=34> */
[----:B---3--:R-:W-:-:S07]  /*12500*/  FADD.FTZ R3, R173, R8 ;  /* 0x00000008ad037221 */ /* 0x008fce0000010000 */
[----:B------:R-:W3:Y:S01]  /*12510*/  MUFU.EX2 R151, R151 ;  /* 0x0000009700977308 */ /* 0x000ee20000000800 */
[----:B-1----:R-:W-:-:S07]  /*12520*/  FADD.FTZ R138, R172, R5 ;  /* 0x00000005ac8a7221 */ /* 0x002fce0000010000 */
[----:B------:R-:W1:Y:S01]  /*12530*/  MUFU.EX2 R175, R175 ;  /* 0x000000af00af7308 */ /* 0x000e620000000800 */
[C---:B--2---:R-:W-:Y:S01]  /*12540*/  FADD.FTZ R8, R134.reuse, R3 ;  /* 0x0000000386087221 */ /* 0x044fe20000010000 */
[----:B------:R-:W-:-:S06]  /*12550*/  F2FP.BF16.F32.PACK_AB R173, R134, R173 ;  /* 0x000000ad86ad723e */ /* 0x000fcc00000010ff */
[----:B------:R-:W2:Y:S01]  /*12560*/  MUFU.EX2 R174, R174 ;  /* 0x000000ae00ae7308 */ /* 0x000ea20000000800 */
[C---:B---3--:R-:W-:Y:S01]  /*12570*/  FADD.FTZ R5, R151.reuse, R138 ;  /* 0x0000008a97057221 */ /* 0x048fe20000010000 */
[----:B------:R-:W-:-:S06]  /*12580*/  F2FP.BF16.F32.PACK_AB R172, R151, R172 ;  /* 0x000000ac97ac723e */ /* 0x000fcc00000010ff */
[----:B------:R-:W3:Y:S01]  /*12590*/  MUFU.EX2 R136, R136 ;  /* 0x0000008800887308 */ /* 0x000ee20000000800 */
[----:B-1----:R-:W-:-:S07]  /*125a0*/  FADD.FTZ R3, R175, R8 ;  /* 0x00000008af037221 */ /* 0x002fce0000010000 */
[----:B------:R-:W1:Y:S01]  /*125b0*/  MUFU.EX2 R155, R155 ;  /* 0x0000009b009b7308 */ /* 0x000e620000000800 */
[----:B--2---:R-:W-:-:S07]  /*125c0*/  FADD.FTZ R138, R174, R5 ;  /* 0x00000005ae8a7221 */ /* 0x004fce0000010000 */
[----:B------:R-:W2:Y:S01]  /*125d0*/  MUFU.EX2 R169, R169 ;  /* 0x000000a900a97308 */ /* 0x000ea20000000800 */
[C---:B---3--:R-:W-:Y:S01]  /*125e0*/  FADD.FTZ R4, R136.reuse, R3 ;  /* 0x0000000388047221 */ /* 0x048fe20000010000 */
[----:B------:R-:W-:Y:S01]  /*125f0*/  F2FP.BF16.F32.PACK_AB R175, R136, R175 ;  /* 0x000000af88af723e */ /* 0x000fe200000010ff */
[----:B------:R-:W-:-:S05]  /*12600*/  IMAD.MOV.U32 R3, RZ, RZ, R122 ;  /* 0x000000ffff037224 */ /* 0x000fca00078e007a */
        /* <DEDUP_REMOVED lines=16> */
[----:B-1----:R-:W-:Y:S01]  /*12710*/  FADD.FTZ R138, R170, R5 ;  /* 0x00000005aa8a7221 */ /* 0x002fe20000010000 */
[C---:B--2---:R-:W-:Y:S01]  /*12720*/  FADD.FTZ R5, R162.reuse, R4 ;  /* 0x00000004a2057221 */ /* 0x044fe20000010000 */
[----:B------:R-:W-:Y:S01]  /*12730*/  F2FP.BF16.F32.PACK_AB R171, R162, R171 ;  /* 0x000000aba2ab723e */ /* 0x000fe200000010ff */
[----:B------:R-:W-:Y:S02]  /*12740*/  IMAD.MOV.U32 R4, RZ, RZ, R14 ;  /* 0x000000ffff047224 */ /* 0x000fe400078e000e */
[C---:B---3--:R-:W-:Y:S01]  /*12750*/  FADD.FTZ R8, R161.reuse, R138 ;  /* 0x0000008aa1087221 */ /* 0x048fe20000010000 */
[----:B------:R-:W-:Y:S01]  /*12760*/  F2FP.BF16.F32.PACK_AB R170, R161, R170 ;  /* 0x000000aaa1aa723e */ /* 0x000fe200000010ff */
[----:B0-----:R-:W-:Y:S06]  /*12770*/  @P2 BRA `(.L_x_4291) ;  /* 0xffffffc800802947 */ /* 0x001fec000383ffff */
[----:B------:R-:W-:Y:S01]  /*12780*/  IMAD.MOV.U32 R3, RZ, RZ, R122 ;  /* 0x000000ffff037224 */ /* 0x000fe200078e007a */
[----:B------:R-:W-:Y:S01]  /*12790*/  UMOV UR36, UR5 ;  /* 0x0000000500247c82 */ /* 0x000fe20008000000 */
[----:B------:R-:W-:Y:S01]  /*127a0*/  IMAD.MOV.U32 R4, RZ, RZ, R14 ;  /* 0x000000ffff047224 */ /* 0x000fe200078e000e */
[----:B------:R-:W-:-:S06]  /*127b0*/  UMOV UR39, UR54 ;  /* 0x0000003600277c82 */ /* 0x000fcc0008000000 */
.L_x_4274:
        /* <DEDUP_REMOVED lines=19> */
.L_x_4293:
[----:B------:R-:W-:-:S11]  /*128f0*/  UISETP.NE.AND UP1, UPT, UR15, 0x1, UPT ;  /* 0x000000010f00788c */ /* 0x000fd6000bf25270 */
[----:B------:R-:W-:Y:S02]  /*12900*/  @UP1 ULDC.64 UR4, c[0x0][0x9e8] ;  /* 0x00027a0000041ab9 */ /* 0x000fe40000000a00 */
[----:B------:R-:W-:-:S04]  /*12910*/  UIMAD.WIDE.U32 UR6, UR11, UR4, URZ ;  /* 0x000000040b0672a5 */ /* 0x000fc8000f8e003f */
[----:B------:R-:W-:-:S12]  /*12920*/  @UP1 USHF.R.U32.HI UR11, URZ, UR5, UR7 ;  /* 0x000000053f0b1299 */ /* 0x000fd80008011607 */
.L_x_4294:
[----:B------:R-:W-:-:S04]  /*12930*/  UIMAD UR11, UR11, UR15, URZ ;  /* 0x0000000f0b0b72a4 */ /* 0x000fc8000f8e023f */
[----:B------:R-:W-:-:S04]  /*12940*/  UISETP.LT.AND UP1, UPT, UR14, UR11, UPT ;  /* 0x0000000b0e00728c */ /* 0x000fc8000bf21270 */
[----:B------:R-:W-:-:S12]  /*12950*/  USEL UR14, UR14, UR11, !UP1 ;  /* 0x0000000b0e0e7287 */ /* 0x000fd8000c800000 */
.L_x_4292:
[----:B------:R-:W-:Y:S01]  /*12960*/  UIADD3 UR4, UR14, 0x5f, URZ ;  /* 0x0000005f0e047890 */ /* 0x000fe2000fffe03f */
[----:B------:R-:W-:-:S03]  /*12970*/  R2UR UR6, R192 ;  /* 0x00000000c00672ca */ /* 0x000fc600000e0000 */
        /* <DEDUP_REMOVED lines=13> */
.L_x_4304:
[----:B------:R-:W-:-:S04]  /*12a50*/  UIADD3 UR36, UR4, 0x1, URZ ;  /* 0x0000000104247890 */ /* 0x000fc8000fffe03f */
[----:B------:R-:W-:-:S04]  /*12a60*/  UISETP.NE.AND UP1, UPT, UR36, 0x2, UPT ;  /* 0x000000022400788c */ /* 0x000fc8000bf25270 */
[----:B------:R-:W-:Y:S02]  /*12a70*/  USEL UR39, URZ, 0x1, UP1 ;  /* 0x000000013f277887 */ /* 0x000fe40008800000 */
[----:B------:R-:W-:Y:S02]  /*12a80*/  USEL UR36, UR36, URZ, UP1 ;  /* 0x0000003f24247287 */ /* 0x000fe40008800000 */
[----:B------:R-:W-:Y:S01]  /*12a90*/  ULOP3.LUT UR39, UR7, UR39, URZ, 0x3c, !UPT ;  /* 0x0000002707277292 */ /* 0x000fe2000f8e3c3f */
[----:B------:R-:W-:Y:S11]  /*12aa0*/  @!P0 BRA `(.L_x_4296) ;  /* 0x0000000000048947 */ /* 0x000ff60003800000 */
[----:B------:R-:W-:Y:S01]  /*12ab0*/  BPT.TRAP 0x1 ;  /* 0x000000040000795c */ /* 0x000fe20000300000 */
.L_x_4296:
[----:B------:R-:W-:Y:S01]  /*12ac0*/  ULEA UR6, UR36, UR37, 0x3 ;  /* 0x0000002524067291 */ /* 0x000fe2000f8e183f */
[----:B------:R-:W-:-:S05]  /*12ad0*/  IMAD.U32 R3, RZ, RZ, UR39 ;  /* 0x00000027ff037e24 */ /* 0x000fca000f8e00ff */
[----:B------:R-:W-:-:S04]  /*12ae0*/  SHF.L.U32 R3, R3, 0x1f, RZ ;  /* 0x0000001f03037819 */ /* 0x000fc800000006ff */
[----:B------:R0:W1:Y:S01]  /*12af0*/  SYNCS.PHASECHK.TRANS64.TRYWAIT P2, [UR6+0x30830], R3 ;  /* 0x03083003ff0075a7 */ /* 0x0000620008040146 */
[----:B------:R-:W-:Y:S05]  /*12b00*/  @!P0 BRA `(.L_x_4297) ;  /* 0x0000000000048947 */ /* 0x000fea0003800000 */
[----:B------:R-:W-:Y:S01]  /*12b10*/  BPT.TRAP 0x1 ;  /* 0x000000040000795c */ /* 0x000fe20000300000 */
.L_x_4297:
[----:B-1----:R-:W-:Y:S05]  /*12b20*/  @P2 BRA `(.L_x_4298) ;  /* 0x0000000000082947 */ /* 0x002fea0003800000 */
[----:B------:R-:W1:Y:S02]  /*12b30*/  SYNCS.PHASECHK.TRANS64.TRYWAIT P2, [UR6+0x30830], R3 ;  /* 0x03083003ff0075a7 */ /* 0x000e640008040146 */
[----:B-1----:R-:W-:Y:S05]  /*12b40*/  @!P2 BRA `(.L_x_4299) ;  /* 0x0000010000e8a947 */ /* 0x002fea0003800000 */
.L_x_4298:
        /* <DEDUP_REMOVED lines=165> */
.L_x_4300:
[----:B------:R-:W-:Y:S01]  /*135a0*/  ULEA UR11, UR4, UR37, 0x3 ;  /* 0x00000025040b7291 */ /* 0x000fe2000f8e183f */
[----:B------:R-:W-:-:S05]  /*135b0*/  IMAD.U32 R0, RZ, RZ, UR7 ;  /* 0x00000007ff007e24 */ /* 0x000fca000f8e00ff */
[----:B------:R-:W-:-:S04]  /*135c0*/  SHF.L.U32 R0, R0, 0x1f, RZ ;  /* 0x0000001f00007819 */ /* 0x000fc800000006ff */
[----:B------:R2:W3:Y:S01]  /*135d0*/  SYNCS.PHASECHK.TRANS64.TRYWAIT P2, [UR11+0x30850], R0 ;  /* 0x03085000ff0075a7 */ /* 0x0004e2000804014b */
[----:B------:R-:W-:Y:S05]  /*135e0*/  @!P0 BRA `(.L_x_4301) ;  /* 0x0000000000048947 */ /* 0x000fea0003800000 */
[----:B------:R-:W-:Y:S01]  /*135f0*/  BPT.TRAP 0x1 ;  /* 0x000000040000795c */ /* 0x000fe20000300000 */
.L_x_4301:
[----:B---3--:R-:W-:Y:S05]  /*13600*/  @P2 BRA `(.L_x_4302) ;  /* 0x0000000000082947 */ /* 0x008fea0003800000 */
[----:B------:R-:W3:Y:S02]  /*13610*/  SYNCS.PHASECHK.TRANS64.TRYWAIT P2, [UR11+0x30850], R0 ;  /* 0x03085000ff0075a7 */ /* 0x000ee4000804014b */
[----:B---3--:R-:W-:Y:S05]  /*13620*/  @!P2 BRA `(.L_x_4303) ;  /* 0x000000f80048a947 */ /* 0x008fea0003800000 */
.L_x_4302:
        /* <DEDUP_REMOVED lines=27> */
[----:B------:R-:W1:Y:S01]  /*137e0*/  MUFU.TANH R15, R15 ;  /* 0x0000000f000f7308 */ /* 0x000e620000002400 */
[----:B------:R-:W-:Y:S01]  /*137f0*/  UMOV UR7, 0x40000040 ;  /* 0x4000004000077882 */ /* 0x000fe20000000000 */
[----:B--2---:R-:W-:Y:S01]  /*13800*/  FMNMX.FTZ R0, R2, R11, !PT ;  /* 0x0000000b02007209 */ /* 0x004fe20007810000 */
[----:B------:R-:W-:Y:S01]  /*13810*/  FMUL.FTZ R133, R140, UR5 ;  /* 0x000000058c857c20 */ /* 0x000fe20008410000 */
[----:B------:R-:W-:Y:S01]  /*13820*/  FMUL.FTZ R20, R127, UR5 ;  /* 0x000000057f147c20 */ /* 0x000fe20008410000 */
[----:B------:R-:W-:Y:S01]  /*13830*/  FMUL.FTZ R136, R145, UR5 ;  /* 0x0000000591887c20 */ /* 0x000fe20008410000 */
[----:B------:R-:W-:Y:S01]  /*13840*/  FMUL.FTZ R127, R135, UR5 ;  /* 0x00000005877f7c20 */ /* 0x000fe20008410000 */
[----:B0-----:R-:W-:Y:S01]  /*13850*/  FMNMX.FTZ R0, R3, R0, !PT ;  /* 0x0000000003007209 */ /* 0x001fe20007810000 */
        /* <DEDUP_REMOVED lines=17> */
[----:B0-----:R-:W-:Y:S01]  /*13970*/  FMNMX.FTZ R0, R21, R0, !PT ;  /* 0x0000000015007209 */ /* 0x001fe20007810000 */
[----:B------:R-:W-:Y:S01]  /*13980*/  UMOV UR10, UR55 ;  /* 0x00000037000a7c82 */ /* 0x000fe20008000000 */
[----:B------:R-:W-:Y:S01]  /*13990*/  FMUL.FTZ R143, R143, UR5 ;  /* 0x000000058f8f7c20 */ /* 0x000fe20008410000 */
[----:B------:R-:W-:Y:S01]  /*139a0*/  FMUL.FTZ R146, R146, UR5 ;  /* 0x0000000592927c20 */ /* 0x000fe20008410000 */
[----:B------:R-:W-:Y:S01]  /*139b0*/  FMUL.FTZ R147, R147, UR5 ;  /* 0x0000000593937c20 */ /* 0x000fe20008410000 */
[----:B------:R-:W-:Y:S01]  /*139c0*/  FMUL.FTZ R150, R150, UR5 ;  /* 0x0000000596967c20 */ /* 0x000fe20008410000 */
[----:B------:R-:W-:Y:S01]  /*139d0*/  FMUL.FTZ R151, R151, UR5 ;  /* 0x0000000597977c20 */ /* 0x000fe20008410000 */
[----:B------:R-:W0:Y:S01]  /*139e0*/  MUFU.TANH R125, R125 ;  /* 0x0000007d007d7308 */ /* 0x000e220000002400 */
[----:B--2---:R-:W-:Y:S01]  /*139f0*/  FMNMX.FTZ R141, R121, R0, !PT ;  /* 0x00000000798d7209 */ /* 0x004fe20007810000 */
[----:B------:R-:W-:Y:S01]  /*13a00*/  FMUL.FTZ R152, R154, UR5 ;  /* 0x000000059a987c20 */ /* 0x000fe20008410000 */
[----:B------:R-:W-:Y:S01]  /*13a10*/  FMUL.FTZ R154, R158, UR5 ;  /* 0x000000059e9a7c20 */ /* 0x000fe20008410000 */
[----:B------:R-:W-:Y:S01]  /*13a20*/  FMUL.FTZ R158, R166, UR5 ;  /* 0x00000005a69e7c20 */ /* 0x000fe20008410000 */
[C---:B------:R-:W-:Y:S01]  /*13a30*/  ISETP.GT.AND P2, PT, R9.reuse, UR54, PT ;  /* 0x0000003609007c0c */ /* 0x040fe2000bf44270 */
[----:B------:R-:W-:-:S02]  /*13a40*/  VIADD R9, R9, 0xffffffff ;  /* 0xffffffff09097836 */ /* 0x000fc40000000000 */
[----:B------:R-:W2:Y:S01]  /*13a50*/  MUFU.TANH R126, R126 ;  /* 0x0000007e007e7308 */ /* 0x000ea20000002400 */
[----:B-1----:R-:W-:Y:S01]  /*13a60*/  FMNMX.FTZ R0, R122, R141, !PT ;  /* 0x0000008d7a007209 */ /* 0x002fe20007810000 */
[----:B------:R-:W-:Y:S01]  /*13a70*/  FMUL.FTZ R141, R156, UR5 ;  /* 0x000000059c8d7c20 */ /* 0x000fe20008410000 */
[----:B------:R-:W-:-:S05]  /*13a80*/  FMUL.FTZ R156, R162, UR5 ;  /* 0x00000005a29c7c20 */ /* 0x000fca0008410000 */
[----:B------:R-:W1:Y:S01]  /*13a90*/  MUFU.TANH R128, R128 ;  /* 0x0000008000807308 */ /* 0x000e620000002400 */
[----:B0-----:R-:W-:-:S07]  /*13aa0*/  FMNMX.FTZ R145, R125, R0, !PT ;  /* 0x000000007d917209 */ /* 0x001fce0007810000 */
[----:B------:R-:W0:Y:S01]  /*13ab0*/  MUFU.TANH R130, R130 ;  /* 0x0000008200827308 */ /* 0x000e220000002400 */
[----:B--2---:R-:W-:-:S07]  /*13ac0*/  FMNMX.FTZ R145, R126, R145, !PT ;  /* 0x000000917e917209 */ /* 0x004fce0007810000 */
[----:B------:R-:W2:Y:S01]  /*13ad0*/  MUFU.TANH R133, R133 ;  /* 0x0000008500857308 */ /* 0x000ea20000002400 */
[----:B-1----:R-:W-:-:S07]  /*13ae0*/  FMNMX.FTZ R145, R128, R145, !PT ;  /* 0x0000009180917209 */ /* 0x002fce0007810000 */
[----:B------:R-:W1:Y:S01]  /*13af0*/  MUFU.TANH R134, R134 ;  /* 0x0000008600867308 */ /* 0x000e620000002400 */
[----:B0-----:R-:W-:-:S07]  /*13b00*/  FMNMX.FTZ R0, R130, R145, !PT ;  /* 0x0000009182007209 */ /* 0x001fce0007810000 */
[----:B------:R-:W0:Y:S01]  /*13b10*/  MUFU.TANH R135, R135 ;  /* 0x0000008700877308 */ /* 0x000e220000002400 */
[----:B--2---:R-:W-:-:S07]  /*13b20*/  FMNMX.FTZ R145, R133, R0, !PT ;  /* 0x0000000085917209 */ /* 0x004fce0007810000 */
[----:B------:R-:W2:Y:S01]  /*13b30*/  MUFU.TANH R136, R136 ;  /* 0x0000008800887308 */ /* 0x000ea20000002400 */
[----:B-1----:R-:W-:Y:S01]  /*13b40*/  FMNMX.FTZ R0, R134, R145, !PT ;  /* 0x0000009186007209 */ /* 0x002fe20007810000 */
[----:B------:R-:W-:-:S06]  /*13b50*/  FMUL.FTZ R145, R161, UR5 ;  /* 0x00000005a1917c20 */ /* 0x000fcc0008410000 */
[----:B------:R-:W1:Y:S01]  /*13b60*/  MUFU.TANH R137, R137 ;  /* 0x0000008900897308 */ /* 0x000e620000002400 */
[----:B0-----:R-:W-:-:S07]  /*13b70*/  FMNMX.FTZ R149, R135, R0, !PT ;  /* 0x0000000087957209 */ /* 0x001fce0007810000 */
[----:B------:R-:W0:Y:S01]  /*13b80*/  MUFU.TANH R138, R138 ;  /* 0x0000008a008a7308 */ /* 0x000e220000002400 */
[----:B--2---:R-:W-:Y:S01]  /*13b90*/  FMNMX.FTZ R0, R136, R149, !PT ;  /* 0x0000009588007209 */ /* 0x004fe20007810000 */
[----:B------:R-:W-:-:S06]  /*13ba0*/  FMUL.FTZ R149, R164, UR5 ;  /* 0x00000005a4957c20 */ /* 0x000fcc0008410000 */
[----:B------:R-:W2:Y:S01]  /*13bb0*/  MUFU.TANH R139, R139 ;  /* 0x0000008b008b7308 */ /* 0x000ea20000002400 */
[----:B-1----:R-:W-:-:S07]  /*13bc0*/  FMNMX.FTZ R153, R137, R0, !PT ;  /* 0x0000000089997209 */ /* 0x002fce0007810000 */
        /* <DEDUP_REMOVED lines=18> */
[----:B------:R-:W-:Y:S01]  /*13cf0*/  FMUL.FTZ R153, R155, UR5 ;  /* 0x000000059b997c20 */ /* 0x000fe20008410000 */
[----:B------:R-:W-:Y:S01]  /*13d00*/  FMUL.FTZ R155, R159, UR5 ;  /* 0x000000059f9b7c20 */ /* 0x000fe20008410000 */
[----:B------:R-:W-:Y:S02]  /*13d10*/  FMUL.FTZ R159, R167, UR5 ;  /* 0x00000005a79f7c20 */ /* 0x000fe40008410000 */
[----:B------:R-:W1:Y:S02]  /*13d20*/  SHFL.BFLY PT, R157, R0, 0x2, 0x1f ;  /* 0x0c401f00009d7f89 */ /* 0x000e6400000e0000 */
[----:B------:R-:W3:Y:S08]  /*13d30*/  MUFU.TANH R14, R14 ;  /* 0x0000000e000e7308 */ /* 0x000ef00000002400 */
[----:B------:R-:W4:Y:S01]  /*13d40*/  MUFU.TANH R20, R20 ;  /* 0x0000001400147308 */ /* 0x000f220000002400 */
[----:B------:R-:W-:-:S02]  /*13d50*/  WARPGROUP.DEPBAR.LE gsb0, 0x0 ;  /* 0x00008000000079c5 */ /* 0x000fc40000010000 */
[----:B------:R-:W-:-:S05]  /*13d60*/  WARPGROUP.ARRIVE ;  /* 0x00000000000079c5 */ /* 0x000fca0000000000 */
[----:B------:R-:W5:Y:S01]  /*13d70*/  MUFU.TANH R120, R120 ;  /* 0x0000007800787308 */ /* 0x000f620000002400 */
[----:B------:R-:W-:Y:S01]  /*13d80*/  HGMMA.64x192x16.F32.BF16 R24, R184, gdesc[UR4].tnspB, R24, gsb0 ;  /* 0x42e00004b8187df0 */ /* 0x000fe20008001818 */
[----:B------:R-:W-:Y:S01]  /*13d90*/  UIADD3 UR6, UR4, 0x100, URZ ;  /* 0x0000010004067890 */ /* 0x000fe2000fffe03f */
[----:B-1----:R-:W-:Y:S01]  /*13da0*/  FMNMX.FTZ R160, R0, R157, !PT ;  /* 0x0000009d00a07209 */ /* 0x002fe20007810000 */
[----:B------:R-:W-:-:S04]  /*13db0*/  UMOV UR7, 0x40000040 ;  /* 0x4000004000077882 */ /* 0x000fc80000000000 */
[----:B------:R-:W1:Y:S01]  /*13dc0*/  MUFU.TANH R123, R123 ;  /* 0x0000007b007b7308 */ /* 0x000e620000002400 */
[----:B------:R-:W-:Y:S01]  /*13dd0*/  FMUL.FTZ R157, R163, UR5 ;  /* 0x00000005a39d7c20 */ /* 0x000fe20008410000 */
[----:B------:R-:W0:Y:S06]  /*13de0*/  SHFL.BFLY PT, R161, R160, 0x1, 0x1f ;  /* 0x0c201f00a0a17f89 */ /* 0x000e2c00000e0000 */
[----:B------:R-:W1:Y:S08]  /*13df0*/  MUFU.TANH R124, R124 ;  /* 0x0000007c007c7308 */ /* 0x000e700000002400 */
[----:B------:R-:W1:Y:S08]  /*13e00*/  MUFU.TANH R127, R127 ;  /* 0x0000007f007f7308 */ /* 0x000e700000002400 */
[----:B------:R-:W1:Y:S01]  /*13e10*/  MUFU.TANH R129, R129 ;  /* 0x0000008100817308 */ /* 0x000e620000002400 */
[----:B0-----:R-:W-:-:S05]  /*13e20*/  FMNMX.FTZ R4, R160, R161, !PT ;  /* 0x000000a1a0047209 */ /* 0x001fca0007810000 */
[C---:B------:R-:W-:Y:S01]  /*13e30*/  FADD.FTZ R0, -R4.reuse, R11 ;  /* 0x0000000b04007221 */ /* 0x040fe20000010100 */
[----:B------:R-:W-:Y:S01]  /*13e40*/  FMNMX.FTZ R11, R13, R10, !PT ;  /* 0x0000000a0d0b7209 */ /* 0x000fe20007810000 */
[----:B------:R-:W-:Y:S01]  /*13e50*/  FMUL.FTZ R160, R4, UR10 ;  /* 0x0000000a04a07c20 */ /* 0x000fe20008410000 */
[----:B------:R-:W0:Y:S01]  /*13e60*/  MUFU.TANH R131, R131 ;  /* 0x0000008300837308 */ /* 0x000e220000002400 */
[----:B------:R-:W-:Y:S01]  /*13e70*/  FMUL.FTZ R0, R0, UR10 ;  /* 0x0000000a00007c20 */ /* 0x000fe20008410000 */
[----:B--2---:R-:W-:Y:S01]  /*13e80*/  FMNMX.FTZ R161, R12, R11, !PT ;  /* 0x0000000b0ca17209 */ /* 0x004fe20007810000 */
[--C-:B------:R-:W-:Y:S01]  /*13e90*/  FFMA.FTZ R162, R2, UR10, -R160.reuse ;  /* 0x0000000a02a27c23 */ /* 0x100fe200080108a0 */
[--C-:B------:R-:W-:Y:S01]  /*13ea0*/  FFMA.FTZ R188, R3, UR10, -R160.reuse ;  /* 0x0000000a03bc7c23 */ /* 0x100fe200080108a0 */
[--C-:B------:R-:W-:Y:S01]  /*13eb0*/  FFMA.FTZ R190, R15, UR10, -R160.reuse ;  /* 0x0000000a0fbe7c23 */ /* 0x100fe200080108a0 */
[----:B---3--:R-:W-:Y:S01]  /*13ec0*/  FMNMX.FTZ R161, R14, R161, !PT ;  /* 0x000000a10ea17209 */ /* 0x008fe20007810000 */
[--C-:B------:R-:W-:Y:S01]  /*13ed0*/  FFMA.FTZ R15, R122, UR10, -R160.reuse ;  /* 0x0000000a7a0f7c23 */ /* 0x100fe200080108a0 */
[----:B------:R-:W2:Y:S01]  /*13ee0*/  MUFU.TANH R132, R132 ;  /* 0x0000008400847308 */ /* 0x000ea20000002400 */
[--C-:B------:R-:W-:Y:S01]  /*13ef0*/  FFMA.FTZ R163, R134, UR10, -R160.reuse ;  /* 0x0000000a86a37c23 */ /* 0x100fe200080108a0 */
[----:B----4-:R-:W-:Y:S01]  /*13f00*/  FMNMX.FTZ R161, R20, R161, !PT ;  /* 0x000000a114a17209 */ /* 0x010fe20007810000 */
[--C-:B------:R-:W-:Y:S01]  /*13f10*/  FFMA.FTZ R122, R144, UR10, -R160.reuse ;  /* 0x0000000a907a7c23 */ /* 0x100fe200080108a0 */
[----:B------:R-:W-:-:S02]  /*13f20*/  FFMA.FTZ R149, R149, UR10, -R160 ;  /* 0x0000000a95957c23 */ /* 0x000fc400080108a0 */
[----:B-----5:R-:W-:Y:S01]  /*13f30*/  FMNMX.FTZ R2, R120, R161, !PT ;  /* 0x000000a178027209 */ /* 0x020fe20007810000 */
[--C-:B------:R-:W-:Y:S01]  /*13f40*/  FFMA.FTZ R161, R21, UR10, -R160.reuse ;  /* 0x0000000a15a17c23 */ /* 0x100fe200080108a0 */
[----:B------:R-:W3:Y:S01]  /*13f50*/  MUFU.TANH R143, R143 ;  /* 0x0000008f008f7308 */ /* 0x000ee20000002400 */
[----:B------:R-:W-:Y:S01]  /*13f60*/  FFMA.FTZ R21, R126, UR10, -R160 ;  /* 0x0000000a7e157c23 */ /* 0x000fe200080108a0 */
[----:B-1----:R-:W-:-:S04]  /*13f70*/  FMNMX.FTZ R3, R123, R2, !PT ;  /* 0x000000027b037209 */ /* 0x002fc80007810000 */
[----:B------:R-:W-:Y:S02]  /*13f80*/  FMNMX.FTZ R2, R124, R3, !PT ;  /* 0x000000037c027209 */ /* 0x000fe40007810000 */
[----:B------:R-:W1:Y:S02]  /*13f90*/  MUFU.TANH R146, R146 ;  /* 0x0000009200927308 */ /* 0x000e640000002400 */
[----:B------:R-:W-:-:S04]  /*13fa0*/  FMNMX.FTZ R2, R127, R2, !PT ;  /* 0x000000027f027209 */ /* 0x000fc80007810000 */
[----:B------:R-:W-:Y:S02]  /*13fb0*/  FMNMX.FTZ R2, R129, R2, !PT ;  /* 0x0000000281027209 */ /* 0x000fe40007810000 */
[----:B------:R-:W4:Y:S02]  /*13fc0*/  MUFU.TANH R147, R147 ;  /* 0x0000009300937308 */ /* 0x000f240000002400 */
[----:B0-----:R-:W-:-:S04]  /*13fd0*/  FMNMX.FTZ R3, R131, R2, !PT ;  /* 0x0000000283037209 */ /* 0x001fc80007810000 */
[----:B--2---:R-:W-:Y:S02]  /*13fe0*/  FMNMX.FTZ R2, R132, R3, !PT ;  /* 0x0000000384027209 */ /* 0x004fe40007810000 */
[----:B------:R-:W0:Y:S02]  /*13ff0*/  MUFU.TANH R150, R150 ;  /* 0x0000009600967308 */ /* 0x000e240000002400 */
[----:B---3--:R-:W-:-:S04]  /*14000*/  FMNMX.FTZ R3, R143, R2, !PT ;  /* 0x000000028f037209 */ /* 0x008fc80007810000 */
[----:B-1----:R-:W-:Y:S02]  /*14010*/  FMNMX.FTZ R2, R146, R3, !PT ;  /* 0x0000000392027209 */ /* 0x002fe40007810000 */
[----:B------:R-:W1:Y:S02]  /*14020*/  MUFU.TANH R151, R151 ;  /* 0x0000009700977308 */ /* 0x000e640000002400 */
[----:B----4-:R-:W-:-:S06]  /*14030*/  FMNMX.FTZ R3, R147, R2, !PT ;  /* 0x0000000293037209 */ /* 0x010fcc0007810000 */
        /* <DEDUP_REMOVED lines=16> */
[----:B------:R-:W-:Y:S01]  /*14140*/  MUFU.EX2 R0, R0 ;  /* 0x0000000000007308 */ /* 0x000fe20000000800 */
[----:B--2---:R-:W-:-:S07]  /*14150*/  FMNMX.FTZ R2, R158, R3, !PT ;  /* 0x000000039e027209 */ /* 0x004fce0007810000 */
        /* <DEDUP_REMOVED lines=8> */
[----:B------:R-:W0:Y:S01]  /*141e0*/  SHFL.BFLY PT, R3, R126, 0x1, 0x1f ;  /* 0x0c201f007e037f89 */ /* 0x000e2200000e0000 */
[----:B------:R-:W-:Y:S02]  /*141f0*/  WARPGROUP.DEPBAR.LE gsb0, 0x0 ;  /* 0x00008000000079c5 */ /* 0x000fe40000010000 */
[----:B------:R-:W-:Y:S01]  /*14200*/  WARPGROUP.ARRIVE ;  /* 0x00000000000079c5 */ /* 0x000fe20000000000 */
[--C-:B------:R-:W-:Y:S01]  /*14210*/  FFMA.FTZ R184, R121, UR10, -R160.reuse ;  /* 0x0000000a79b87c23 */ /* 0x100fe200080108a0 */
[--C-:B------:R-:W-:Y:S02]  /*14220*/  FFMA.FTZ R186, R125, UR10, -R160.reuse ;  /* 0x0000000a7dba7c23 */ /* 0x100fe400080108a0 */
[----:B------:R-:W-:Y:S01]  /*14230*/  MUFU.EX2 R21, R21 ;  /* 0x0000001500157308 */ /* 0x000fe20000000800 */
[--C-:B------:R-:W-:Y:S01]  /*14240*/  FFMA.FTZ R121, R130, UR10, -R160.reuse ;  /* 0x0000000a82797c23 */ /* 0x100fe200080108a0 */
[----:B------:R-:W-:Y:S01]  /*14250*/  FFMA.FTZ R125, R136, UR10, -R160 ;  /* 0x0000000a887d7c23 */ /* 0x000fe200080108a0 */
[----:B------:R-:W-:Y:S01]  /*14260*/  HGMMA.64x192x16.F32.BF16 R24, R180, gdesc[UR4].tnspB, R24, gsb0 ;  /* 0x42e00004b4187df0 */ /* 0x000fe20008001818 */
[----:B------:R-:W-:Y:S01]  /*14270*/  UIADD3 UR6, UR4, 0x180, URZ ;  /* 0x0000018004067890 */ /* 0x000fe2000fffe03f */
[----:B------:R-:W-:-:S03]  /*14280*/  UMOV UR7, 0x40000040 ;  /* 0x4000004000077882 */ /* 0x000fc60000000000 */
        /* <DEDUP_REMOVED lines=21> */
[--C-:B------:R-:W-:Y:S01]  /*143e0*/  FFMA.FTZ R155, R155, UR10, -R10.reuse ;  /* 0x0000000a9b9b7c23 */ /* 0x100fe2000801080a */
[----:B------:R-:W-:Y:S01]  /*143f0*/  @!P1 PRMT R13, RZ, 0x654, R13 ;  /* 0x00000654ff0d9816 */ /* 0x000fe2000000000d */
[--C-:B------:R-:W-:Y:S01]  /*14400*/  FFMA.FTZ R156, R156, UR10, -R10.reuse ;  /* 0x0000000a9c9c7c23 */ /* 0x100fe2000801080a */
[--C-:B------:R-:W-:Y:S01]  /*14410*/  FFMA.FTZ R157, R157, UR10, -R10.reuse ;  /* 0x0000000a9d9d7c23 */ /* 0x100fe2000801080a */
[----:B------:R-:W-:Y:S01]  /*14420*/  FFMA.FTZ R158, R158, UR10, -R10 ;  /* 0x0000000a9e9e7c23 */ /* 0x000fe2000801080a */
[----:B------:R-:W-:Y:S01]  /*14430*/  IMAD.U32 R123, RZ, RZ, UR11 ;  /* 0x0000000bff7b7e24 */ /* 0x000fe2000f8e00ff */
[----:B------:R-:W1:Y:S03]  /*14440*/  MUFU.EX2 R12, R12 ;  /* 0x0000000c000c7308 */ /* 0x000e660000000800 */
[----:B------:R-:W-:-:S05]  /*14450*/  @!P1 VIADD R123, R123, 0x30860 ;  /* 0x000308607b7b9836 */ /* 0x000fca0000000000 */
[----:B------:R-:W2:Y:S01]  /*14460*/  MUFU.EX2 R191, R191 ;  /* 0x000000bf00bf7308 */ /* 0x000ea20000000800 */
[----:B0-----:R-:W-:Y:S01]  /*14470*/  FFMA.FTZ R5, R2, R5, R189 ;  /* 0x0000000502057223 */ /* 0x001fe200000100bd */
[----:B------:R-:W-:-:S06]  /*14480*/  @!P1 PRMT R123, RZ, 0x654, R123 ;  /* 0x00000654ff7b9816 */ /* 0x000fcc000000007b */
        /* <DEDUP_REMOVED lines=18> */
[----:B------:R-:W-:Y:S01]  /*145b0*/  FADD.FTZ R132, R12, R5 ;  /* 0x000000050c847221 */ /* 0x000fe20000010000 */
[----:B------:R-:W-:Y:S01]  /*145c0*/  FFMA.FTZ R180, R128, UR10, -R160 ;  /* 0x0000000a80b47c23 */ /* 0x000fe200080108a0 */
[----:B------:R-:W-:Y:S01]  /*145d0*/  FFMA.FTZ R181, R129, UR10, -R10 ;  /* 0x0000000a81b57c23 */ /* 0x000fe2000801080a */
[----:B------:R-:W-:Y:S01]  /*145e0*/  FFMA.FTZ R182, R133, UR10, -R160 ;  /* 0x0000000a85b67c23 */ /* 0x000fe200080108a0 */
[----:B------:R-:W-:Y:S01]  /*145f0*/  HGMMA.64x192x16.F32.BF16 R24, R176, gdesc[UR4].tnspB, R24, gsb0 ;  /* 0x42e00004b0187df0 */ /* 0x000fe20008001818 */
[----:B------:R-:W-:Y:S01]  /*14600*/  UIADD3 UR6, UR4, 0x200, URZ ;  /* 0x0000020004067890 */ /* 0x000fe2000fffe03f */
[----:B--2---:R-:W-:Y:S01]  /*14610*/  FADD.FTZ R5, R191, R132 ;  /* 0x00000084bf057221 */ /* 0x004fe20000010000 */
[----:B------:R-:W-:Y:S01]  /*14620*/  UMOV UR7, 0x40000040 ;  /* 0x4000004000077882 */ /* 0x000fe20000000000 */
[----:B------:R-:W-:Y:S01]  /*14630*/  MUFU.EX2 R180, R180 ;  /* 0x000000b400b47308 */ /* 0x000fe20000000800 */
[----:B------:R-:W-:Y:S01]  /*14640*/  FFMA.FTZ R128, R143, UR10, -R10 ;  /* 0x0000000a8f807c23 */ /* 0x000fe2000801080a */
[----:B------:R-:W-:Y:S01]  /*14650*/  FFMA.FTZ R133, R138, UR10, -R160 ;  /* 0x0000000a8a857c23 */ /* 0x000fe200080108a0 */
[----:B------:R-:W-:Y:S01]  /*14660*/  FFMA.FTZ R132, R153, UR10, -R10 ;  /* 0x0000000a99847c23 */ /* 0x000fe2000801080a */
[----:B0-----:R-:W-:-:S04]  /*14670*/  F2FP.BF16.F32.PACK_AB R191, R14, R191 ;  /* 0x000000bf0ebf723e */ /* 0x001fc800000010ff */
        /* <DEDUP_REMOVED lines=9> */
[----:B------:R-:W-:Y:S01]  /*14710*/  FFMA.FTZ R176, R135, UR10, -R160 ;  /* 0x0000000a87b07c23 */ /* 0x000fe200080108a0 */
[----:B------:R-:W-:Y:S01]  /*14720*/  FFMA.FTZ R179, R150, UR10, -R10 ;  /* 0x0000000a96b37c23 */ /* 0x000fe2000801080a */
[--C-:B------:R-:W-:Y:S01]  /*14730*/  FFMA.FTZ R178, R137, UR10, -R160.reuse ;  /* 0x0000000a89b27c23 */ /* 0x100fe200080108a0 */
[--C-:B------:R-:W-:Y:S01]  /*14740*/  FFMA.FTZ R135, R142, UR10, -R160.reuse ;  /* 0x0000000a8e877c23 */ /* 0x100fe200080108a0 */
[----:B------:R-:W-:Y:S01]  /*14750*/  HGMMA.64x192x16.F32.BF16 R24, R172, gdesc[UR4].tnspB, R24, gsb0 ;  /* 0x42e00004ac187df0 */ /* 0x000fe20008001818 */
[----:B------:R-:W-:Y:S01]  /*14760*/  UIADD3 UR6, UR4, 0x280, URZ ;  /* 0x0000028004067890 */ /* 0x000fe2000fffe03f */
[----:B------:R-:W-:Y:S01]  /*14770*/  MUFU.EX2 R177, R177 ;  /* 0x000000b100b17308 */ /* 0x000fe20000000800 */
[----:B------:R-:W-:Y:S01]  /*14780*/  UMOV UR7, 0x40000040 ;  /* 0x4000004000077882 */ /* 0x000fe20000000000 */
[----:B------:R-:W-:Y:S01]  /*14790*/  FFMA.FTZ R137, R145, UR10, -R160 ;  /* 0x0000000a91897c23 */ /* 0x000fe200080108a0 */
[----:B------:R-:W-:-:S05]  /*147a0*/  UMOV UR4, UR36 ;  /* 0x0000002400047c82 */ /* 0x000fca0008000000 */
[----:B------:R-:W-:Y:S08]  /*147b0*/  MUFU.EX2 R176, R176 ;  /* 0x000000b000b07308 */ /* 0x000ff00000000800 */
[----:B------:R-:W-:Y:S08]  /*147c0*/  MUFU.EX2 R179, R179 ;  /* 0x000000b300b37308 */ /* 0x000ff00000000800 */
[----:B------:R-:W-:Y:S08]  /*147d0*/  MUFU.EX2 R178, R178 ;  /* 0x000000b200b27308 */ /* 0x000ff00000000800 */
[----:B------:R-:W-:Y:S08]  /*147e0*/  MUFU.EX2 R135, R135 ;  /* 0x0000008700877308 */ /* 0x000ff00000000800 */
[----:B------:R-:W0:Y:S01]  /*147f0*/  MUFU.EX2 R137, R137 ;  /* 0x0000008900897308 */ /* 0x000e220000000800 */
[----:B------:R-:W-:-:S02]  /*14800*/  WARPGROUP.DEPBAR.LE gsb0, 0x0 ;  /* 0x00008000000079c5 */ /* 0x000fc40000010000 */
[----:B------:R-:W-:Y:S01]  /*14810*/  WARPGROUP.ARRIVE ;  /* 0x00000000000079c5 */ /* 0x000fe20000000000 */
[----:B------:R-:W-:Y:S01]  /*14820*/  FFMA.FTZ R173, R152, UR10, -R10 ;  /* 0x0000000a98ad7c23 */ /* 0x000fe2000801080a */
[--C-:B------:R-:W-:Y:S01]  /*14830*/  FFMA.FTZ R172, R139, UR10, -R160.reuse ;  /* 0x0000000a8bac7c23 */ /* 0x100fe200080108a0 */
[----:B------:R-:W-:Y:S01]  /*14840*/  FFMA.FTZ R139, R140, UR10, -R160 ;  /* 0x0000000a8c8b7c23 */ /* 0x000fe200080108a0 */
[----:B------:R-:W-:Y:S01]  /*14850*/  FFMA.FTZ R175, R154, UR10, -R10 ;  /* 0x0000000a9aaf7c23 */ /* 0x000fe2000801080a */
[--C-:B------:R-:W-:Y:S01]  /*14860*/  FFMA.FTZ R174, R141, UR10, -R160.reuse ;  /* 0x0000000a8dae7c23 */ /* 0x100fe200080108a0 */
[----:B------:R-:W-:Y:S01]  /*14870*/  HGMMA.64x192x16.F32.BF16 R24, R168, gdesc[UR4].tnspB, R24, gsb0 ;  /* 0x42e00004a8187df0 */ /* 0x000fe20008001818 */
[----:B------:R-:W-:Y:S01]  /*14880*/  MUFU.EX2 R173, R173 ;  /* 0x000000ad00ad7308 */ /* 0x000fe20000000800 */
[----:B------:R-:W-:Y:S01]  /*14890*/  FFMA.FTZ R141, R148, UR10, -R160 ;  /* 0x0000000a948d7c23 */ /* 0x000fe200080108a0 */
[----:B------:R-:W-:-:S06]  /*148a0*/  UMOV UR7, UR39 ;  /* 0x0000002700077c82 */ /* 0x000fcc0008000000 */
        /* <DEDUP_REMOVED lines=8> */
[----:B0-----:R-:W-:Y:S02]  /*14930*/  F2FP.BF16.F32.PACK_AB R168, R137, R122 ;  /* 0x0000007a89a8723e */ /* 0x001fe400000010ff */
[----:B-1----:R-:W-:Y:S01]  /*14940*/  F2FP.BF16.F32.PACK_AB R170, R141, R126 ;  /* 0x0000007e8daa723e */ /* 0x002fe200000010ff */
[----:B--2---:R-:W-:Y:S01]  /*14950*/  FFMA.FTZ R13, R0, R8, R11 ;  /* 0x00000008000d7223 */ /* 0x004fe2000001000b */
[--C-:B------:R-:W-:Y:S01]  /*14960*/  FFMA.FTZ R8, R151, UR10, -R10.reuse ;  /* 0x0000000a97087c23 */ /* 0x100fe2000801080a */
[----:B------:R-:W-:-:S02]  /*14970*/  FFMA.FTZ R10, R159, UR10, -R10 ;  /* 0x0000000a9f0a7c23 */ /* 0x000fc4000801080a */
[----:B------:R-:W-:Y:S01]  /*14980*/  MUFU.EX2 R171, R158 ;  /* 0x0000009e00ab7308 */ /* 0x000fe20000000800 */
[C---:B------:R-:W-:Y:S01]  /*14990*/  FADD.FTZ R13, R188.reuse, R13 ;  /* 0x0000000dbc0d7221 */ /* 0x040fe20000010000 */
[----:B------:R-:W-:Y:S01]  /*149a0*/  F2FP.BF16.F32.PACK_AB R188, R188, R11 ;  /* 0x0000000bbcbc723e */ /* 0x000fe200000010ff */
[----:B------:R0:W-:Y:S02]  /*149b0*/  @!P1 SYNCS.ARRIVE.TRANS64.RED.A1T0 RZ, [R123+URZ], RZ ;  /* 0x000000ff7bff99a7 */ /* 0x0001e4000810043f */
[----:B------:R-:W-:Y:S01]  /*149c0*/  FADD.FTZ R134, R190, R13 ;  /* 0x0000000dbe867221 */ /* 0x000fe20000010000 */
[C---:B------:R-:W-:Y:S02]  /*149d0*/  F2FP.BF16.F32.PACK_AB R190, R161.reuse, R190 ;  /* 0x000000bea1be723e */ /* 0x040fe400000010ff */
[----:B------:R-:W1:Y:S01]  /*149e0*/  MUFU.EX2 R8, R8 ;  /* 0x0000000800087308 */ /* 0x000e620000000800 */
[----:B------:R-:W-:Y:S01]  /*149f0*/  FADD.FTZ R13, R161, R134 ;  /* 0x00000086a10d7221 */ /* 0x000fe20000010000 */
[----:B------:R-:W-:-:S03]  /*14a00*/  FADD.FTZ R134, R14, R5 ;  /* 0x000000050e867221 */ /* 0x000fc60000010000 */
[----:B------:R-:W-:Y:S01]  /*14a10*/  FADD.FTZ R136, R184, R13 ;  /* 0x0000000db8887221 */ /* 0x000fe20000010000 */
[----:B------:R-:W-:Y:S01]  /*14a20*/  FADD.FTZ R5, R185, R134 ;  /* 0x00000086b9057221 */ /* 0x000fe20000010000 */
[C---:B------:R-:W-:Y:S01]  /*14a30*/  F2FP.BF16.F32.PACK_AB R184, R15.reuse, R184 ;  /* 0x000000b80fb8723e */ /* 0x040fe200000010ff */
[----:B------:R-:W2:Y:S01]  /*14a40*/  MUFU.EX2 R10, R10 ;  /* 0x0000000a000a7308 */ /* 0x000ea20000000800 */
        /* <DEDUP_REMOVED lines=29> */
[C---:B-1----:R-:W-:Y:S02]  /*14c20*/  F2FP.BF16.F32.PACK_AB R179, R8.reuse, R179 ;  /* 0x000000b308b3723e */ /* 0x042fe400000010ff */
[C---:B------:R-:W-:Y:S01]  /*14c30*/  FADD.FTZ R11, R133.reuse, R14 ;  /* 0x0000000e850b7221 */ /* 0x040fe20000010000 */
[----:B------:R-:W-:Y:S01]  /*14c40*/  FADD.FTZ R12, R8, R5 ;  /* 0x00000005080c7221 */ /* 0x000fe20000010000 */
        /* <DEDUP_REMOVED lines=9> */
[----:B------:R-:W-:Y:S01]  /*14ce0*/  F2FP.BF16.F32.PACK_AB R174, R135, R174 ;  /* 0x000000ae87ae723e */ /* 0x000fe200000010ff */
[----:B------:R-:W-:-:S02]  /*14cf0*/  IMAD.MOV.U32 R11, RZ, RZ, R4 ;  /* 0x000000ffff0b7224 */ /* 0x000fc400078e0004 */
[----:B------:R-:W-:Y:S01]  /*14d00*/  FADD.FTZ R5, R135, R14 ;  /* 0x0000000e87057221 */ /* 0x000fe20000010000 */
[C---:B------:R-:W-:Y:S01]  /*14d10*/  FADD.FTZ R12, R155.reuse, R12 ;  /* 0x0000000c9b0c7221 */ /* 0x040fe20000010000 */
[----:B------:R-:W-:Y:S02]  /*14d20*/  F2FP.BF16.F32.PACK_AB R175, R155, R175 ;  /* 0x000000af9baf723e */ /* 0x000fe400000010ff */
[----:B------:R-:W-:Y:S01]  /*14d30*/  FADD.FTZ R8, R122, R5 ;  /* 0x000000057a087221 */ /* 0x000fe20000010000 */
[----:B------:R-:W-:Y:S01]  /*14d40*/  FADD.FTZ R12, R169, R12 ;  /* 0x0000000ca90c7221 */ /* 0x000fe20000010000 */
[----:B------:R-:W-:Y:S02]  /*14d50*/  F2FP.BF16.F32.PACK_AB R169, R157, R169 ;  /* 0x000000a99da9723e */ /* 0x000fe400000010ff */
[----:B------:R-:W-:Y:S01]  /*14d60*/  FADD.FTZ R5, R137, R8 ;  /* 0x0000000889057221 */ /* 0x000fe20000010000 */
[----:B------:R-:W-:-:S03]  /*14d70*/  FADD.FTZ R12, R157, R12 ;  /* 0x0000000c9d0c7221 */ /* 0x000fc60000010000 */
[----:B------:R-:W-:Y:S01]  /*14d80*/  FADD.FTZ R8, R126, R5 ;  /* 0x000000057e087221 */ /* 0x000fe20000010000 */
[----:B------:R-:W-:Y:S01]  /*14d90*/  FADD.FTZ R12, R171, R12 ;  /* 0x0000000cab0c7221 */ /* 0x000fe20000010000 */
[C---:B--2---:R-:W-:Y:S02]  /*14da0*/  F2FP.BF16.F32.PACK_AB R171, R10.reuse, R171 ;  /* 0x000000ab0aab723e */ /* 0x044fe400000010ff */
[----:B------:R-:W-:Y:S01]  /*14db0*/  FADD.FTZ R8, R141, R8 ;  /* 0x000000088d087221 */ /* 0x000fe20000010000 */
[----:B------:R-:W-:Y:S01]  /*14dc0*/  FADD.FTZ R5, R10, R12 ;  /* 0x0000000c0a057221 */ /* 0x000fe20000010000 */
[----:B------:R-:W-:Y:S01]  /*14dd0*/  IMAD.MOV.U32 R10, RZ, RZ, R3 ;  /* 0x000000ffff0a7224 */ /* 0x000fe200078e0003 */
[----:B0-----:R-:W-:Y:S06]  /*14de0*/  @P2 BRA `(.L_x_4304) ;  /* 0xffffffdc00182947 */ /* 0x001fec000383ffff */
.L_x_4295:
[----:B------:R-:W-:-:S13]  /*14df0*/  R2UR UR4, R192 ;  /* 0x00000000c00472ca */ /* 0x000fda00000e0000 */
[----:B------:R-:W-:-:S13]  /*14e00*/  ISETP.GE.AND P2, PT, R9, UR4, PT ;  /* 0x0000000409007c0c */ /* 0x000fda000bf46270 */
[----:B------:R-:W-:Y:S05]  /*14e10*/  @!P2 BRA `(.L_x_4305) ;  /* 0x000000340060a947 */ /* 0x000fea0003800000 */
[----:B------:R-:W-:Y:S01]  /*14e20*/  IMAD R11, R193, 0x80, R209 ;  /* 0x00000080c10b7824 */ /* 0x000fe200078e02d1 */
[----:B------:R-:W-:Y:S01]  /*14e30*/  UMOV UR54, UR39 ;  /* 0x0000002700367c82 */ /* 0x000fe20008000000 */
[----:B------:R-:W-:Y:S01]  /*14e40*/  IMAD.MOV.U32 R12, RZ, RZ, R3 ;  /* 0x000000ffff0c7224 */ /* 0x000fe200078e0003 */
[----:B------:R-:W-:Y:S01]  /*14e50*/  UMOV UR4, UR36 ;  /* 0x0000002400047c82 */ /* 0x000fe20008000000 */
[----:B------:R-:W-:Y:S01]  /*14e60*/  VIADD R11, R11, 0x8 ;  /* 0x000000080b0b7836 */ /* 0x000fe20000000000 */
[----:B------:R-:W-:Y:S01]  /*14e70*/  ULDC UR55, c[0x0][0x9e4] ;  /* 0x0002790000377ab9 */ /* 0x000fe20000000800 */
[----:B------:R-:W-:Y:S01]  /*14e80*/  IMAD.MOV.U32 R10, RZ, RZ, R4 ;  /* 0x000000ffff0a7224 */ /* 0x000fe200078e0004 */
[----:B------:R-:W-:Y:S01]  /*14e90*/  ULDC UR59, c[0x0][0x988] ;  /* 0x00026200003b7ab9 */ /* 0x000fe20000000800 */
[----:B------:R-:W-:Y:S01]  /*14ea0*/  ULDC UR5, c[0x0][0x9d8] ;  /* 0x0002760000057ab9 */ /* 0x000fe20000000800 */
[----:B------:R-:W-:-:S07]  /*14eb0*/  IADD3 R11, R11, R17, -R22 ;  /* 0x000000110b0b7210 */ /* 0x000fce0007ffe816 */
.L_x_4322:
[----:B------:R-:W-:-:S04]  /*14ec0*/  UIADD3 UR6, UR4, 0x1, URZ ;  /* 0x0000000104067890 */ /* 0x000fc8000fffe03f */
[----:B------:R-:W-:-:S04]  /*14ed0*/  UISETP.NE.AND UP1, UPT, UR6, 0x2, UPT ;  /* 0x000000020600788c */ /* 0x000fc8000bf25270 */
[----:B------:R-:W-:Y:S02]  /*14ee0*/  USEL UR39, URZ, 0x1, UP1 ;  /* 0x000000013f277887 */ /* 0x000fe40008800000 */
[----:B------:R-:W-:Y:S02]  /*14ef0*/  USEL UR36, UR6, URZ, UP1 ;  /* 0x0000003f06247287 */ /* 0x000fe40008800000 */
[----:B------:R-:W-:Y:S01]  /*14f00*/  ULOP3.LUT UR39, UR54, UR39, URZ, 0x3c, !UPT ;  /* 0x0000002736277292 */ /* 0x000fe2000f8e3c3f */
[----:B------:R-:W-:Y:S11]  /*14f10*/  @!P0 BRA `(.L_x_4306) ;  /* 0x0000000000048947 */ /* 0x000ff60003800000 */
[----:B------:R-:W-:Y:S01]  /*14f20*/  BPT.TRAP 0x1 ;  /* 0x000000040000795c */ /* 0x000fe20000300000 */
.L_x_4306:
[----:B------:R-:W-:Y:S01]  /*14f30*/  ULEA UR7, UR36, UR37, 0x3 ;  /* 0x0000002524077291 */ /* 0x000fe2000f8e183f */
[----:B------:R-:W-:-:S05]  /*14f40*/  IMAD.U32 R3, RZ, RZ, UR39 ;  /* 0x00000027ff037e24 */ /* 0x000fca000f8e00ff */
[----:B------:R-:W-:-:S04]  /*14f50*/  SHF.L.U32 R3, R3, 0x1f, RZ ;  /* 0x0000001f03037819 */ /* 0x000fc800000006ff */
[----:B------:R0:W1:Y:S01]  /*14f60*/  SYNCS.PHASECHK.TRANS64.TRYWAIT P2, [UR7+0x30830], R3 ;  /* 0x03083003ff0075a7 */ /* 0x0000620008040147 */
[----:B------:R-:W-:Y:S05]  /*14f70*/  @!P0 BRA `(.L_x_4307) ;  /* 0x0000000000048947 */ /* 0x000fea0003800000 */
[----:B------:R-:W-:Y:S01]  /*14f80*/  BPT.TRAP 0x1 ;  /* 0x000000040000795c */ /* 0x000fe20000300000 */
.L_x_4307:
[----:B-1----:R-:W-:Y:S05]  /*14f90*/  @P2 BRA `(.L_x_4308) ;  /* 0x0000000000082947 */ /* 0x002fea0003800000 */
[----:B------:R-:W1:Y:S02]  /*14fa0*/  SYNCS.PHASECHK.TRANS64.TRYWAIT P2, [UR7+0x30830], R3 ;  /* 0x03083003ff0075a7 */ /* 0x000e640008040147 */
[----:B-1----:R-:W-:Y:S05]  /*14fb0*/  @!P2 BRA `(.L_x_4309) ;  /* 0x000000dc00fca947 */ /* 0x002fea0003800000 */
.L_x_4308:
        /* <DEDUP_REMOVED lines=165> */
.L_x_4310:
[----:B------:R-:W-:Y:S01]  /*15a10*/  ULEA UR6, UR4, UR37, 0x3 ;  /* 0x0000002504067291 */ /* 0x000fe2000f8e183f */
[----:B------:R-:W-:-:S05]  /*15a20*/  IMAD.U32 R0, RZ, RZ, UR54 ;  /* 0x00000036ff007e24 */ /* 0x000fca000f8e00ff */
[----:B------:R-:W-:-:S04]  /*15a30*/  SHF.L.U32 R0, R0, 0x1f, RZ ;  /* 0x0000001f00007819 */ /* 0x000fc800000006ff */
[----:B------:R2:W3:Y:S01]  /*15a40*/  SYNCS.PHASECHK.TRANS64.TRYWAIT P2, [UR6+0x30850], R0 ;  /* 0x03085000ff0075a7 */ /* 0x0004e20008040146 */
[----:B------:R-:W-:Y:S05]  /*15a50*/  @!P0 BRA `(.L_x_4311) ;  /* 0x0000000000048947 */ /* 0x000fea0003800000 */
[----:B------:R-:W-:Y:S01]  /*15a60*/  BPT.TRAP 0x1 ;  /* 0x000000040000795c */ /* 0x000fe20000300000 */
.L_x_4311:
[----:B---3--:R-:W-:Y:S05]  /*15a70*/  @P2 BRA `(.L_x_4312) ;  /* 0x0000000000082947 */ /* 0x008fea0003800000 */
[----:B------:R-:W3:Y:S02]  /*15a80*/  SYNCS.PHASECHK.TRANS64.TRYWAIT P2, [UR6+0x30850], R0 ;  /* 0x03085000ff0075a7 */ /* 0x000ee40008040146 */
[----:B---3--:R-:W-:Y:S05]  /*15a90*/  @!P2 BRA `(.L_x_4313) ;  /* 0x000000d4005ca947 */ /* 0x008fea0003800000 */
.L_x_4312:
[----:B------:R-:W-:Y:S01]  /*15aa0*/  UIADD3 UR10, UR37, 0x400, URZ ;  /* 0x00000400250a7890 */ /* 0x000fe2000fffe03f */
[----:B------:R-:W-:Y:S01]  /*15ab0*/  WARPGROUP.ARRIVE ;  /* 0x00000000000079c5 */ /* 0x000fe20000000000 */
[----:B------:R-:W-:Y:S01]  /*15ac0*/  UMOV UR11, 0x40000040 ;  /* 0x40000040000b7882 */ /* 0x000fe20000000000 */
[----:B-1----:R-:W-:Y:S01]  /*15ad0*/  FMUL.FTZ R4, R121, UR5 ;  /* 0x0000000579047c20 */ /* 0x002fe20008410000 */
[----:B------:R-:W-:Y:S01]  /*15ae0*/  USHF.R.U32.HI UR10, URZ, 0x4, UR10 ;  /* 0x000000043f0a7899 */ /* 0x000fe2000801160a */
[----:B------:R-:W-:Y:S01]  /*15af0*/  FMUL.FTZ R121, R130, UR5 ;  /* 0x0000000582797c20 */ /* 0x000fe20008410000 */
[----:B------:R-:W-:Y:S01]  /*15b00*/  FMUL.FTZ R130, R139, UR5 ;  /* 0x000000058b827c20 */ /* 0x000fe20008410000 */
        /* <DEDUP_REMOVED lines=54> */
[----:B------:R-:W-:Y:S01]  /*15e70*/  IMAD.U32 R2, RZ, RZ, UR7 ;  /* 0x00000007ff027e24 */ /* 0x000fe2000f8e00ff */
[----:B------:R-:W-:Y:S01]  /*15e80*/  PLOP3.LUT P2, PT, PT, PT, UP0, 0x40, 0x0 ;  /* 0x000000000000781c */ /* 0x000fe20003f4e808 */
[----:B------:R-:W0:Y:S01]  /*15e90*/  MUFU.TANH R0, R0 ;  /* 0x0000000000007308 */ /* 0x000e220000002400 */
[----:B------:R-:W-:Y:S01]  /*15ea0*/  ULDC UR14, c[0x0][0x9e0] ;  /* 0x00027800000e7ab9 */ /* 0x000fe20000000800 */
[----:B------:R-:W-:-:S02]  /*15eb0*/  @!P1 VIADD R2, R2, 0x30840 ;  /* 0x0003084002029836 */ /* 0x000fc40000000000 */
[----:B------:R-:W-:Y:S02]  /*15ec0*/  IMAD.IADD R3, R3, 0x1, -R22 ;  /* 0x0000000103037824 */ /* 0x000fe400078e0a16 */
[----:B------:R-:W-:Y:S01]  /*15ed0*/  IMAD R161, R193, 0x80, R209 ;  /* 0x00000080c1a17824 */ /* 0x000fe200078e02d1 */
[----:B------:R-:W-:Y:S01]  /*15ee0*/  @!P1 PRMT R2, RZ, 0x654, R2 ;  /* 0x00000654ff029816 */ /* 0x000fe20000000002 */
[----:B------:R-:W1:Y:S01]  /*15ef0*/  MUFU.TANH R4, R4 ;  /* 0x0000000400047308 */ /* 0x000e620000002400 */
[C---:B------:R-:W-:Y:S02]  /*15f00*/  IMAD R3, R200.reuse, -0x2, R3 ;  /* 0xfffffffec8037824 */ /* 0x040fe400078e0203 */
[----:B------:R-:W-:-:S05]  /*15f10*/  IMAD R159, R200, -0x2, R163 ;  /* 0xfffffffec89f7824 */ /* 0x000fca00078e02a3 */
        /* <DEDUP_REMOVED lines=76> */
[----:B------:R-:W-:Y:S01]  /*163e0*/  IADD3 R164, R161, R17, -R22 ;  /* 0x00000011a1a47210 */ /* 0x000fe20007ffe816 */
[----:B------:R-:W-:Y:S03]  /*163f0*/  BSSY B0, `(.L_x_4315) ;  /* 0x0000011000007945 */ /* 0x000fe60003800000 */
        /* <DEDUP_REMOVED lines=10> */
.L_x_4316:
[----:B------:R-:W-:Y:S01]  /*164a0*/  IMAD.U32 R172, RZ, RZ, UR55 ;  /* 0x00000037ffac7e24 */ /* 0x000fe2000f8e00ff */
[----:B------:R-:W-:-:S04]  /*164b0*/  IADD3 R167, R161, R17, -R22 ;  /* 0x00000011a1a77210 */ /* 0x000fc80007ffe816 */
[----:B------:R-:W-:-:S13]  /*164c0*/  ISETP.NE.AND P2, PT, R172, 0x1, PT ;  /* 0x00000001ac00780c */ /* 0x000fda0003f45270 */
[----:B0-----:R-:W0:Y:S02]  /*164d0*/  @P2 LDC.64 R2, c[0x0][0x9e8] ;  /* 0x00027a00ff022b82 */ /* 0x001e240000000a00 */
[----:B0-----:R-:W-:-:S05]  /*164e0*/  @P2 IMAD.HI.U32 R2, R167, R2, RZ ;  /* 0x00000002a7022227 */ /* 0x001fca00078e00ff */
[----:B------:R-:W-:-:S07]  /*164f0*/  @P2 SHF.R.U32.HI R167, RZ, R3, R2 ;  /* 0x00000003ffa72219 */ /* 0x000fce0000011602 */
.L_x_4317:
[----:B------:R-:W-:Y:S05]  /*16500*/  BSYNC B0 ;  /* 0x0000000000007941 */ /* 0x000fea0003800000 */
.L_x_4315:
[----:B------:R-:W-:-:S05]  /*16510*/  IMAD R167, R167, R172, R159 ;  /* 0x000000aca7a77224 */ /* 0x000fca00078e029f */
[----:B------:R-:W-:Y:S02]  /*16520*/  VIADDMNMX R166, R167, R172, R166, PT ;  /* 0x000000aca7a67246 */ /* 0x000fe400038001a6 */
[----:B------:R-:W-:-:S07]  /*16530*/  VIMNMX R165, R165, R167, !PT ;  /* 0x000000a7a5a57248 */ /* 0x000fce0007fe0100 */
.L_x_4314:
        /* <DEDUP_REMOVED lines=12> */
[C---:B------:R-:W-:Y:S02]  /*16600*/  ISETP.LT.OR P5, PT, R166.reuse, 0x9, P5 ;  /* 0x00000009a600780c */ /* 0x040fe40002fa1670 */
        /* <DEDUP_REMOVED lines=85> */
[----:B------:R-:W-:Y:S02]  /*16b60*/  ISETP.GE.AND P4, PT, R163, 0x52, PT ;  /* 0x00000052a300780c */ /* 0x000fe40003f86270 */
[--C-:B------:R-:W-:Y:S02]  /*16b70*/  IADD3 R170, R170, 0x8, R161.reuse ;  /* 0x00000008aaaa7810 */ /* 0x100fe40007ffe0a1 */
[----:B------:R-:W-:Y:S02]  /*16b80*/  ISETP.GT.AND P5, PT, R165, 0x51, !P4 ;  /* 0x00000051a500780c */ /* 0x000fe400067a4270 */
[----:B------:R-:W-:-:S02]  /*16b90*/  IADD3 R168, R168, 0x8, R161 ;  /* 0x00000008a8a87810 */ /* 0x000fc40007ffe0a1 */
        /* <DEDUP_REMOVED lines=24> */
[----:B------:R-:W-:-:S04]  /*16d20*/  IADD3 R161, R161, R17, -R22 ;  /* 0x00000011a1a17210 */ /* 0x000fc80007ffe816 */
[----:B------:R-:W-:-:S07]  /*16d30*/  LOP3.LUT R161, RZ, R161, RZ, 0x33, !PT ;  /* 0x000000a1ffa17212 */ /* 0x000fce00078e33ff */
[----:B------:R-:W0:Y:S02]  /*16d40*/  @P6 LDC.64 R2, c[0x0][0x9e8] ;  /* 0x00027a00ff026b82 */ /* 0x000e240000000a00 */
[----:B0-----:R-:W-:-:S05]  /*16d50*/  @P6 IMAD.HI.U32 R2, R161, R2, RZ ;  /* 0x00000002a1026227 */ /* 0x001fca00078e00ff */
[----:B------:R-:W-:-:S04]  /*16d60*/  @P6 SHF.R.U32.HI R161, RZ, R3, R2 ;  /* 0x00000003ffa16219 */ /* 0x000fc80000011602 */
[----:B------:R-:W-:Y:S01]  /*16d70*/  LOP3.LUT R2, RZ, R161, RZ, 0x33, !PT ;  /* 0x000000a1ff027212 */ /* 0x000fe200078e33ff */
[----:B------:R-:W-:Y:S06]  /*16d80*/  BRA `(.L_x_4321) ;  /* 0x0000000000187947 */ /* 0x000fec0003800000 */
.L_x_4320:
[----:B------:R-:W-:-:S05]  /*16d90*/  IMAD.U32 R163, RZ, RZ, UR55 ;  /* 0x00000037ffa37e24 */ /* 0x000fca000f8e00ff */
[----:B------:R-:W-:-:S13]  /*16da0*/  ISETP.NE.AND P6, PT, R163, 0x1, PT ;  /* 0x00000001a300780c */ /* 0x000fda0003fc5270 */
[----:B------:R-:W0:Y:S02]  /*16db0*/  @P6 LDC.64 R2, c[0x0][0x9e8] ;  /* 0x00027a00ff026b82 */ /* 0x000e240000000a00 */
[----:B0-----:R-:W-:-:S04]  /*16dc0*/  @P6 IMAD.HI.U32 R166, R11, R2, RZ ;  /* 0x000000020ba66227 */ /* 0x001fc800078e00ff */
[----:B------:R-:W-:Y:S01]  /*16dd0*/  IMAD.MOV.U32 R2, RZ, RZ, R11 ;  /* 0x000000ffff027224 */ /* 0x000fe200078e000b */
[----:B------:R-:W-:-:S07]  /*16de0*/  @P6 SHF.R.U32.HI R2, RZ, R3, R166 ;  /* 0x00000003ff026219 */ /* 0x000fce00000116a6 */
.L_x_4321:
[----:B------:R-:W-:Y:S05]  /*16df0*/  BSYNC B0 ;  /* 0x0000000000007941 */ /* 0x000fea0003800000 */
.L_x_4319:
[----:B------:R-:W-:-:S05]  /*16e00*/  IMAD R159, R2, R163, R159 ;  /* 0x000000a3029f7224 */ /* 0x000fca00078e029f */
[----:B------:R-:W-:Y:S02]  /*16e10*/  VIADDMNMX R170, R159, R163, R170, PT ;  /* 0x000000a39faa7246 */ /* 0x000fe400038001aa */
[----:B------:R-:W-:-:S07]  /*16e20*/  VIMNMX R168, R168, R159, !PT ;  /* 0x0000009fa8a87248 */ /* 0x000fce0007fe0100 */
.L_x_4318:
        /* <DEDUP_REMOVED lines=8> */
[----:B------:R-:W-:Y:S02]  /*16eb0*/  FMNMX.FTZ R3, R167, R10, !PT ;  /* 0x0000000aa7037209 */ /* 0x000fe40007810000 */
[----:B------:R-:W-:Y:S02]  /*16ec0*/  ISETP.GT.AND P2, PT, R168, 0x9, !P2 ;  /* 0x00000009a800780c */ /* 0x000fe40005744270 */
[C---:B------:R-:W-:Y:S02]  /*16ed0*/  ISETP.LT.OR P3, PT, R170.reuse, 0x9, P3 ;  /* 0x00000009aa00780c */ /* 0x040fe40001f61670 */
[----:B------:R-:W-:Y:S02]  /*16ee0*/  ISETP.LT.OR P2, PT, R170, 0xa, P2 ;  /* 0x0000000aaa00780c */ /* 0x000fe40001741670 */
[----:B------:R-:W-:Y:S02]  /*16ef0*/  FMNMX.FTZ R2, R164, R3, !PT ;  /* 0x00000003a4027209 */ /* 0x000fe40007810000 */
[----:B------:R-:W-:-:S02]  /*16f00*/  FSEL R20, R20, -INF , !P2 ;  /* 0xff80000014147808 */ /* 0x000fc40005000000 */
[----:B------:R-:W-:Y:S02]  /*16f10*/  ISETP.NE.AND P2, PT, R169, RZ, PT ;  /* 0x000000ffa900720c */ /* 0x000fe40003f45270 */
        /* <DEDUP_REMOVED lines=56> */
[----:B------:R-:W-:Y:S01]  /*172a0*/  ISETP.NE.AND P6, PT, R184, RZ, PT ;  /* 0x000000ffb800720c */ /* 0x000fe20003fc5270 */
[----:B------:R-:W0:Y:S01]  /*172b0*/  SHFL.BFLY PT, R2, R3, 0x2, 0x1f ;  /* 0x0c401f0003027f89 */ /* 0x000e2200000e0000 */
[----:B------:R-:W-:Y:S02]  /*172c0*/  FSEL R137, R137, -INF , !P2 ;  /* 0xff80000089897808 */ /* 0x000fe40005000000 */
[----:B------:R-:W-:-:S02]  /*172d0*/  ISETP.NE.AND P2, PT, R179, RZ, PT ;  /* 0x000000ffb300720c */ /* 0x000fc40003f45270 */
[----:B------:R-:W-:Y:S02]  /*172e0*/  ISETP.NE.AND P3, PT, R185, RZ, PT ;  /* 0x000000ffb900720c */ /* 0x000fe40003f65270 */
[C---:B------:R-:W-:Y:S02]  /*172f0*/  ISETP.GT.AND P2, PT, R168.reuse, 0x31, !P2 ;  /* 0x00000031a800780c */ /* 0x040fe40005744270 */
[----:B------:R-:W-:Y:S02]  /*17300*/  ISETP.GT.AND P4, PT, R168, 0x51, !P4 ;  /* 0x00000051a800780c */ /* 0x000fe40006784270 */
[----:B------:R-:W-:Y:S02]  /*17310*/  ISETP.LT.OR P2, PT, R170, 0x32, P2 ;  /* 0x00000032aa00780c */ /* 0x000fe40001741670 */
[----:B------:R-:W-:Y:S02]  /*17320*/  ISETP.GT.AND P5, PT, R168, 0x58, !P5 ;  /* 0x00000058a800780c */ /* 0x000fe40006fa4270 */
[----:B------:R-:W-:-:S02]  /*17330*/  FSEL R140, R140, -INF , !P2 ;  /* 0xff8000008c8c7808 */ /* 0x000fc40005000000 */
[----:B------:R-:W-:Y:S02]  /*17340*/  ISETP.NE.AND P2, PT, R180, RZ, PT ;  /* 0x000000ffb400720c */ /* 0x000fe40003f45270 */
[----:B------:R-:W-:Y:S02]  /*17350*/  ISETP.LT.OR P4, PT, R170, 0x52, P4 ;  /* 0x00000052aa00780c */ /* 0x000fe40002781670 */
[----:B------:R-:W-:Y:S02]  /*17360*/  ISETP.GT.AND P2, PT, R168, 0x38, !P2 ;  /* 0x00000038a800780c */ /* 0x000fe40005744270 */
[C---:B------:R-:W-:Y:S02]  /*17370*/  ISETP.LT.OR P5, PT, R170.reuse, 0x59, P5 ;  /* 0x00000059aa00780c */ /* 0x040fe40002fa1670 */
[----:B------:R-:W-:Y:S02]  /*17380*/  ISETP.LT.OR P2, PT, R170, 0x39, P2 ;  /* 0x00000039aa00780c */ /* 0x000fe40001741670 */
[----:B0-----:R-:W-:-:S02]  /*17390*/  FMNMX.FTZ R2, R3, R2, !PT ;  /* 0x0000000203027209 */ /* 0x001fc40007810000 */
[----:B------:R-:W-:Y:S02]  /*173a0*/  FSEL R141, R141, -INF , !P2 ;  /* 0xff8000008d8d7808 */ /* 0x000fe40005000000 */
[----:B------:R-:W-:Y:S01]  /*173b0*/  ISETP.NE.AND P2, PT, R181, RZ, PT ;  /* 0x000000ffb500720c */ /* 0x000fe20003f45270 */
[----:B------:R-:W0:Y:S01]  /*173c0*/  SHFL.BFLY PT, R159, R2, 0x1, 0x1f ;  /* 0x0c201f00029f7f89 */ /* 0x000e2200000e0000 */
[----:B------:R-:W-:Y:S02]  /*173d0*/  FSEL R154, R154, -INF , !P4 ;  /* 0xff8000009a9a7808 */ /* 0x000fe40006000000 */
[----:B------:R-:W-:Y:S02]  /*173e0*/  ISETP.GT.AND P2, PT, R168, 0x39, !P2 ;  /* 0x00000039a800780c */ /* 0x000fe40005744270 */
[----:B------:R-:W-:Y:S02]  /*173f0*/  FSEL R156, R156, -INF , !P5 ;  /* 0xff8000009c9c7808 */ /* 0x000fe40006800000 */
[----:B------:R-:W-:-:S02]  /*17400*/  ISETP.LT.OR P2, PT, R170, 0x3a, P2 ;  /* 0x0000003aaa00780c */ /* 0x000fc40001741670 */
[----:B------:R-:W-:Y:S02]  /*17410*/  R2UR UR4, R192 ;  /* 0x00000000c00472ca */ /* 0x000fe400000e0000 */
[----:B------:R-:W-:Y:S02]  /*17420*/  FSEL R142, R142, -INF , !P2 ;  /* 0xff8000008e8e7808 */ /* 0x000fe40005000000 */
[----:B------:R-:W-:-:S04]  /*17430*/  ISETP.NE.AND P2, PT, R182, RZ, PT ;  /* 0x000000ffb600720c */ /* 0x000fc80003f45270 */
[----:B------:R-:W-:-:S04]  /*17440*/  ISETP.GT.AND P2, PT, R168, 0x40, !P2 ;  /* 0x00000040a800780c */ /* 0x000fc80005744270 */
[----:B------:R-:W-:Y:S02]  /*17450*/  ISETP.LT.OR P2, PT, R170, 0x41, P2 ;  /* 0x00000041aa00780c */ /* 0x000fe40001741670 */
[----:B0-----:R-:W-:Y:S02]  /*17460*/  FMNMX.FTZ R4, R2, R159, !PT ;  /* 0x0000009f02047209 */ /* 0x001fe40007810000 */
[----:B------:R-:W-:Y:S02]  /*17470*/  FSEL R145, R145, -INF , !P2 ;  /* 0xff80000091917808 */ /* 0x000fe40005000000 */
[----:B------:R-:W-:-:S04]  /*17480*/  ISETP.NE.AND P2, PT, R183, RZ, PT ;  /* 0x000000ffb700720c */ /* 0x000fc80003f45270 */
[----:B------:R-:W-:-:S04]  /*17490*/  ISETP.GT.AND P2, PT, R168, 0x41, !P2 ;  /* 0x00000041a800780c */ /* 0x000fc80005744270 */
[----:B------:R-:W-:-:S04]  /*174a0*/  ISETP.LT.OR P2, PT, R170, 0x42, P2 ;  /* 0x00000042aa00780c */ /* 0x000fc80001741670 */
[----:B------:R-:W-:Y:S02]  /*174b0*/  FSEL R146, R146, -INF , !P2 ;  /* 0xff80000092927808 */ /* 0x000fe40005000000 */
[----:B------:R-:W-:Y:S02]  /*174c0*/  ISETP.GT.AND P2, PT, R168, 0x48, !P6 ;  /* 0x00000048a800780c */ /* 0x000fe40007744270 */
[----:B------:R-:W-:Y:S02]  /*174d0*/  ISETP.NE.AND P6, PT, R187, RZ, PT ;  /* 0x000000ffbb00720c */ /* 0x000fe40003fc5270 */
        /* <DEDUP_REMOVED lines=8> */
[C---:B------:R-:W-:Y:S02]  /*17560*/  ISETP.LT.OR P3, PT, R170.reuse, 0x51, P3 ;  /* 0x00000051aa00780c */ /* 0x040fe40001f61670 */
[----:B------:R-:W-:Y:S02]  /*17570*/  ISETP.LT.OR P2, PT, R170, 0x1, P2 ;  /* 0x00000001aa00780c */ /* 0x000fe40001741670 */
[----:B------:R-:W-:Y:S01]  /*17580*/  ISETP.NE.AND P6, PT, R0, RZ, PT ;  /* 0x000000ff0000720c */ /* 0x000fe20003fc5270 */
[----:B------:R-:W-:Y:S01]  /*17590*/  FMUL.FTZ R0, R4, UR10 ;  /* 0x0000000a04007c20 */ /* 0x000fe20008410000 */
[----:B------:R-:W-:Y:S02]  /*175a0*/  FSEL R159, R13, -INF , !P2 ;  /* 0xff8000000d9f7808 */ /* 0x000fe40005000000 */
[----:B------:R-:W-:-:S02]  /*175b0*/  FSEL R152, R152, -INF , !P3 ;  /* 0xff80000098987808 */ /* 0x000fc40005800000 */
[----:B------:R-:W-:Y:S02]  /*175c0*/  FMNMX.FTZ R3, R159, R12, !PT ;  /* 0x0000000c9f037209 */ /* 0x000fe40007810000 */
[----:B------:R-:W-:Y:S02]  /*175d0*/  ISETP.GT.AND P6, PT, R168, 0x59, !P6 ;  /* 0x00000059a800780c */ /* 0x000fe400077c4270 */
[----:B------:R-:W-:Y:S02]  /*175e0*/  FMNMX.FTZ R2, R14, R3, !PT ;  /* 0x000000030e027209 */ /* 0x000fe40007810000 */
[----:B------:R-:W-:Y:S02]  /*175f0*/  ISETP.LT.OR P6, PT, R170, 0x5a, P6 ;  /* 0x0000005aaa00780c */ /* 0x000fe400037c1670 */
[----:B------:R-:W-:Y:S02]  /*17600*/  FMNMX.FTZ R3, R15, R2, !PT ;  /* 0x000000020f037209 */ /* 0x000fe40007810000 */
[----:B------:R-:W-:-:S02]  /*17610*/  FSEL R158, R158, -INF , !P6 ;  /* 0xff8000009e9e7808 */ /* 0x000fc40007000000 */
[----:B------:R-:W-:Y:S02]  /*17620*/  FMNMX.FTZ R2, R20, R3, !PT ;  /* 0x0000000314027209 */ /* 0x000fe40007810000 */
[----:B------:R-:W-:Y:S02]  /*17630*/  FSETP.NEU.FTZ.AND P2, PT, R4, -INF , PT ;  /* 0xff8000000400780b */ /* 0x000fe40003f5d000 */
[----:B------:R-:W-:Y:S02]  /*17640*/  FMNMX.FTZ R3, R121, R2, !PT ;  /* 0x0000000279037209 */ /* 0x000fe40007810000 */
[----:B------:R-:W-:Y:S02]  /*17650*/  FSEL R0, R0, RZ, P2 ;  /* 0x000000ff00007208 */ /* 0x000fe40001000000 */
[----:B------:R-:W-:-:S03]  /*17660*/  FMNMX.FTZ R2, R122, R3, !PT ;  /* 0x000000037a027209 */ /* 0x000fc60007810000 */
[--C-:B------:R-:W-:Y:S01]  /*17670*/  FFMA.FTZ R168, R155, UR10, -R0.reuse ;  /* 0x0000000a9ba87c23 */ /* 0x100fe20008010800 */
[----:B------:R-:W-:Y:S01]  /*17680*/  FMNMX.FTZ R3, R125, R2, !PT ;  /* 0x000000027d037209 */ /* 0x000fe20007810000 */
[--C-:B------:R-:W-:Y:S01]  /*17690*/  FFMA.FTZ R174, R151, UR10, -R0.reuse ;  /* 0x0000000a97ae7c23 */ /* 0x100fe20008010800 */
[----:B------:R-:W-:Y:S01]  /*176a0*/  FSEL R155, R4, RZ, P2 ;  /* 0x000000ff049b7208 */ /* 0x000fe20001000000 */
        /* <DEDUP_REMOVED lines=30> */
[----:B------:R-:W-:Y:S01]  /*17890*/  FADD.FTZ R0, -R155, R10 ;  /* 0x0000000a9b007221 */ /* 0x000fe20000010100 */
[----:B------:R-:W-:Y:S02]  /*178a0*/  MUFU.EX2 R13, R13 ;  /* 0x0000000d000d7308 */ /* 0x000fe40000000800 */
[----:B------:R-:W-:Y:S01]  /*178b0*/  FMNMX.FTZ R2, R142, R3, !PT ;  /* 0x000000038e027209 */ /* 0x000fe20007810000 */
[----:B------:R-:W-:-:S03]  /*178c0*/  FMUL.FTZ R0, R0, UR10 ;  /* 0x0000000a00007c20 */ /* 0x000fc60008410000 */
[----:B------:R-:W-:Y:S02]  /*178d0*/  FMNMX.FTZ R3, R145, R2, !PT ;  /* 0x0000000291037209 */ /* 0x000fe40007810000 */
        /* <DEDUP_REMOVED lines=10> */
[----:B------:R-:W-:-:S05]  /*17980*/  FMNMX.FTZ R3, R158, R3, !PT ;  /* 0x000000039e037209 */ /* 0x000fca0007810000 */
[----:B------:R-:W3:Y:S01]  /*17990*/  SHFL.BFLY PT, R2, R3, 0x2, 0x1f ;  /* 0x0c401f0003027f89 */ /* 0x000ee200000e0000 */
[----:B------:R-:W4:Y:S08]  /*179a0*/  MUFU.EX2 R184, R184 ;  /* 0x000000b800b87308 */ /* 0x000f300000000800 */
[----:B------:R-:W5:Y:S08]  /*179b0*/  MUFU.EX2 R123, R123 ;  /* 0x0000007b007b7308 */ /* 0x000f700000000800 */
[----:B------:R-:W5:Y:S01]  /*179c0*/  MUFU.EX2 R186, R186 ;  /* 0x000000ba00ba7308 */ /* 0x000f620000000800 */
[----:B---3--:R-:W-:-:S07]  /*179d0*/  FMNMX.FTZ R2, R3, R2, !PT ;  /* 0x0000000203027209 */ /* 0x008fce0007810000 */
[----:B------:R-:W-:Y:S01]  /*179e0*/  MUFU.EX2 R127, R127 ;  /* 0x0000007f007f7308 */ /* 0x000fe20000000800 */
[----:B------:R-:W3:Y:S07]  /*179f0*/  SHFL.BFLY PT, R3, R2, 0x1, 0x1f ;  /* 0x0c201f0002037f89 */ /* 0x000eee00000e0000 */
[----:B------:R-:W-:Y:S08]  /*17a00*/  MUFU.EX2 R180, R180 ;  /* 0x000000b400b47308 */ /* 0x000ff00000000800 */
[----:B------:R-:W-:Y:S08]  /*17a10*/  MUFU.EX2 R131, R131 ;  /* 0x0000008300837308 */ /* 0x000ff00000000800 */
[----:B------:R-:W-:Y:S01]  /*17a20*/  MUFU.EX2 R182, R182 ;  /* 0x000000b600b67308 */ /* 0x000fe20000000800 */
[----:B---3--:R-:W-:-:S04]  /*17a30*/  FMNMX.FTZ R3, R2, R3, !PT ;  /* 0x0000000302037209 */ /* 0x008fc80007810000 */
        /* <DEDUP_REMOVED lines=9> */
[----:B------:R-:W-:Y:S01]  /*17ad0*/  FFMA.FTZ R185, R121, UR10, -R157 ;  /* 0x0000000a79b97c23 */ /* 0x000fe2000801089d */
[----:B0-----:R-:W-:Y:S01]  /*17ae0*/  FFMA.FTZ R121, R0, R8, R13 ;  /* 0x0000000800797223 */ /* 0x001fe2000001000d */
[----:B------:R-:W-:Y:S01]  /*17af0*/  FADD.FTZ R15, -R15, R12 ;  /* 0x0000000c0f0f7221 */ /* 0x000fe20000010100 */
[----:B------:R-:W-:Y:S01]  /*17b00*/  FFMA.FTZ R14, R20, UR10, -R157 ;  /* 0x0000000a140e7c23 */ /* 0x000fe2000801089d */
[----:B------:R-:W-:Y:S01]  /*17b10*/  MUFU.EX2 R189, R189 ;  /* 0x000000bd00bd7308 */ /* 0x000fe20000000800 */
[----:B------:R-:W-:Y:S01]  /*17b20*/  FADD.FTZ R121, R188, R121 ;  /* 0x00000079bc797221 */ /* 0x000fe20000010000 */
[----:B------:R-:W-:Y:S01]  /*17b30*/  FMUL.FTZ R15, R15, UR10 ;  /* 0x0000000a0f0f7c20 */ /* 0x000fe20008410000 */
[--C-:B------:R-:W-:Y:S01]  /*17b40*/  FFMA.FTZ R20, R122, UR10, -R157.reuse ;  /* 0x0000000a7a147c23 */ /* 0x100fe2000801089d */
[----:B------:R-:W-:Y:S01]  /*17b50*/  FFMA.FTZ R187, R125, UR10, -R157 ;  /* 0x0000000a7dbb7c23 */ /* 0x000fe2000801089d */
[----:B-1----:R-:W-:Y:S01]  /*17b60*/  FADD.FTZ R8, R190, R121 ;  /* 0x00000079be087221 */ /* 0x002fe20000010000 */
[--C-:B------:R-:W-:Y:S01]  /*17b70*/  FFMA.FTZ R120, R126, UR10, -R157.reuse ;  /* 0x0000000a7e787c23 */ /* 0x100fe2000801089d */
[--C-:B------:R-:W-:Y:S01]  /*17b80*/  FFMA.FTZ R181, R129, UR10, -R157.reuse ;  /* 0x0000000a81b57c23 */ /* 0x100fe2000801089d */
[----:B------:R5:W0:Y:S01]  /*17b90*/  MUFU.EX2 R2, R15 ;  /* 0x0000000f00027308 */ /* 0x000a220000000800 */
[----:B--2---:R-:W-:Y:S01]  /*17ba0*/  FADD.FTZ R121, R21, R8 ;  /* 0x0000000815797221 */ /* 0x004fe20000010000 */
        /* <DEDUP_REMOVED lines=16> */
[----:B------:R-:W-:Y:S01]  /*17cb0*/  FADD.FTZ R15, R127, R128 ;  /* 0x000000807f0f7221 */ /* 0x000fe20000010000 */
[--C-:B------:R-:W-:Y:S01]  /*17cc0*/  FFMA.FTZ R154, R154, UR10, -R157.reuse ;  /* 0x0000000a9a9a7c23 */ /* 0x100fe2000801089d */
[----:B------:R-:W-:Y:S01]  /*17cd0*/  FFMA.FTZ R156, R156, UR10, -R157 ;  /* 0x0000000a9c9c7c23 */ /* 0x000fe2000801089d */
[----:B------:R-:W-:Y:S01]  /*17ce0*/  F2FP.BF16.F32.PACK_AB R188, R188, R13 ;  /* 0x0000000dbcbc723e */ /* 0x000fe200000010ff */
[----:B------:R-:W-:Y:S01]  /*17cf0*/  FADD.FTZ R128, R180, R15 ;  /* 0x0000000fb4807221 */ /* 0x000fe20000010000 */
[----:B------:R-:W-:Y:S01]  /*17d00*/  IMAD.U32 R121, RZ, RZ, UR6 ;  /* 0x00000006ff797e24 */ /* 0x000fe2000f8e00ff */
[----:B------:R-:W0:Y:S01]  /*17d10*/  MUFU.EX2 R14, R14 ;  /* 0x0000000e000e7308 */ /* 0x000e220000000800 */
[----:B-1----:R-:W-:Y:S01]  /*17d20*/  FADD.FTZ R8, R10, R5 ;  /* 0x000000050a087221 */ /* 0x002fe20000010000 */
[----:B------:R-:W-:Y:S01]  /*17d30*/  FADD.FTZ R15, R131, R128 ;  /* 0x00000080830f7221 */ /* 0x000fe20000010000 */
[----:B------:R-:W-:Y:S01]  /*17d40*/  FFMA.FTZ R128, R146, UR10, -R157 ;  /* 0x0000000a92807c23 */ /* 0x000fe2000801089d */
[----:B------:R-:W-:Y:S01]  /*17d50*/  F2FP.BF16.F32.PACK_AB R189, R10, R189 ;  /* 0x000000bd0abd723e */ /* 0x000fe200000010ff */
[----:B------:R-:W-:-:S02]  /*17d60*/  @!P1 VIADD R121, R121, 0x30860 ;  /* 0x0003086079799836 */ /* 0x000fc40000000000 */
[----:B------:R-:W-:Y:S01]  /*17d70*/  FADD.FTZ R130, R182, R15 ;  /* 0x0000000fb6827221 */ /* 0x000fe20000010000 */
[----:B------:R-:W-:Y:S01]  /*17d80*/  ISETP.GT.AND P2, PT, R9, UR4, PT ;  /* 0x0000000409007c0c */ /* 0x000fe2000bf44270 */
[----:B------:R-:W1:Y:S01]  /*17d90*/  MUFU.EX2 R185, R185 ;  /* 0x000000b900b97308 */ /* 0x000e620000000800 */
[----:B--2---:R-:W-:Y:S01]  /*17da0*/  FADD.FTZ R5, R191, R8 ;  /* 0x00000008bf057221 */ /* 0x004fe20000010000 */
[----:B------:R-:W-:Y:S01]  /*17db0*/  FADD.FTZ R15, R135, R130 ;  /* 0x00000082870f7221 */ /* 0x000fe20000010000 */
[--C-:B------:R-:W-:Y:S01]  /*17dc0*/  FFMA.FTZ R130, R150, UR10, -R157.reuse ;  /* 0x0000000a96827c23 */ /* 0x100fe2000801089d */
[----:B------:R-:W-:Y:S01]  /*17dd0*/  FFMA.FTZ R157, R158, UR10, -R157 ;  /* 0x0000000a9e9d7c23 */ /* 0x000fe2000801089d */
[----:B------:R-:W-:Y:S01]  /*17de0*/  @!P1 PRMT R121, RZ, 0x654, R121 ;  /* 0x00000654ff799816 */ /* 0x000fe20000000079 */
[----:B------:R-:W-:Y:S01]  /*17df0*/  FADD.FTZ R132, R176, R15 ;  /* 0x0000000fb0847221 */ /* 0x000fe20000010000 */
[----:B------:R-:W-:Y:S01]  /*17e00*/  UMOV UR4, UR36 ;  /* 0x0000002400047c82 */ /* 0x000fe20008000000 */
[----:B------:R-:W2:Y:S01]  /*17e10*/  MUFU.EX2 R20, R20 ;  /* 0x0000001400147308 */ /* 0x000ea20000000800 */
[----:B0-----:R-:W-:Y:S01]  /*17e20*/  FADD.FTZ R8, R14, R5 ;  /* 0x000000050e087221 */ /* 0x001fe20000010000 */
[----:B------:R0:W-:Y:S01]  /*17e30*/  @!P1 SYNCS.ARRIVE.TRANS64.RED.A1T0 RZ, [R121+URZ], RZ ;  /* 0x000000ff79ff99a7 */ /* 0x0001e2000810043f */
[----:B------:R-:W-:Y:S01]  /*17e40*/  F2FP.BF16.F32.PACK_AB R190, R21, R190 ;  /* 0x000000be15be723e */ /* 0x000fe200000010ff */
[----:B------:R-:W-:Y:S01]  /*17e50*/  VIADD R9, R9, 0xffffffff ;  /* 0xffffffff09097836 */ /* 0x000fe20000000000 */
[----:B------:R-:W-:-:S02]  /*17e60*/  F2FP.BF16.F32.PACK_AB R184, R123, R184 ;  /* 0x000000b87bb8723e */ /* 0x000fc400000010ff */
[----:B------:R-:W-:Y:S01]  /*17e70*/  F2FP.BF16.F32.PACK_AB R186, R127, R186 ;  /* 0x000000ba7fba723e */ /* 0x000fe200000010ff */
[----:B------:R-:W3:Y:S01]  /*17e80*/  MUFU.EX2 R187, R187 ;  /* 0x000000bb00bb7308 */ /* 0x000ee20000000800 */
[----:B-1----:R-:W-:Y:S01]  /*17e90*/  FADD.FTZ R5, R185, R8 ;  /* 0x00000008b9057221 */ /* 0x002fe20000010000 */
[----:B------:R-:W-:Y:S02]  /*17ea0*/  F2FP.BF16.F32.PACK_AB R180, R131, R180 ;  /* 0x000000b483b4723e */ /* 0x000fe400000010ff */
[----:B------:R-:W-:Y:S02]  /*17eb0*/  F2FP.BF16.F32.PACK_AB R182, R135, R182 ;  /* 0x000000b687b6723e */ /* 0x000fe400000010ff */
[----:B------:R-:W-:Y:S02]  /*17ec0*/  F2FP.BF16.F32.PACK_AB R191, R14, R191 ;  /* 0x000000bf0ebf723e */ /* 0x000fe400000010ff */
        /* <DEDUP_REMOVED lines=70> */
[----:B--2---:R-:W-:Y:S01]  /*18330*/  FADD.FTZ R132, R170, R13 ;  /* 0x0000000daa847221 */ /* 0x004fe20000010000 */
[C---:B---3--:R-:W-:Y:S01]  /*18340*/  FADD.FTZ R5, R157.reuse, R10 ;  /* 0x0000000a9d057221 */ /* 0x048fe20000010000 */
[----:B------:R-:W-:Y:S01]  /*18350*/  F2FP.BF16.F32.PACK_AB R171, R157, R171 ;  /* 0x000000ab9dab723e */ /* 0x000fe200000010ff */
[----:B------:R-:W-:Y:S02]  /*18360*/  IMAD.MOV.U32 R10, RZ, RZ, R4 ;  /* 0x000000ffff0a7224 */ /* 0x000fe400078e0004 */
[C---:B-1----:R-:W-:Y:S01]  /*18370*/  FADD.FTZ R8, R155.reuse, R132 ;  /* 0x000000849b087221 */ /* 0x042fe20000010000 */
[----:B------:R-:W-:Y:S01]  /*18380*/  F2FP.BF16.F32.PACK_AB R170, R155, R170 ;  /* 0x000000aa9baa723e */ /* 0x000fe200000010ff */
[----:B0-----:R-:W-:Y:S06]  /*18390*/  @P2 BRA `(.L_x_4322) ;  /* 0xffffffc800c82947 */ /* 0x001fec000383ffff */
.L_x_4305:
        /* <DEDUP_REMOVED lines=99> */
.L_x_4323:
[----:B------:R-:W-:Y:S01]  /*189d0*/  ULEA UR5, UR36, UR37, 0x3 ;  /* 0x0000002524057291 */ /* 0x000fe2000f8e183f */
[----:B------:R-:W-:-:S05]  /*189e0*/  IMAD.U32 R0, RZ, RZ, UR39 ;  /* 0x00000027ff007e24 */ /* 0x000fca000f8e00ff */
[----:B------:R-:W-:-:S04]  /*189f0*/  SHF.L.U32 R0, R0, 0x1f, RZ ;  /* 0x0000001f00007819 */ /* 0x000fc800000006ff */
[----:B------:R0:W1:Y:S01]  /*18a00*/  SYNCS.PHASECHK.TRANS64.TRYWAIT P2, [UR5+0x30850], R0 ;  /* 0x03085000ff0075a7 */ /* 0x0000620008040145 */
[----:B------:R-:W-:Y:S05]  /*18a10*/  @!P0 BRA `(.L_x_4324) ;  /* 0x0000000000048947 */ /* 0x000fea0003800000 */
[----:B------:R-:W-:Y:S01]  /*18a20*/  BPT.TRAP 0x1 ;  /* 0x000000040000795c */ /* 0x000fe20000300000 */
.L_x_4324:
[----:B-1----:R-:W-:Y:S05]  /*18a30*/  @P2 BRA `(.L_x_4325) ;  /* 0x0000000000082947 */ /* 0x002fea0003800000 */
[----:B------:R-:W1:Y:S02]  /*18a40*/  SYNCS.PHASECHK.TRANS64.TRYWAIT P0, [UR5+0x30850], R0 ;  /* 0x03085000ff0075a7 */ /* 0x000e640008000145 */
[----:B-1----:R-:W-:Y:S05]  /*18a50*/  @!P0 BRA `(.L_x_4326) ;  /* 0x000000a400848947 */ /* 0x002fea0003800000 */
.L_x_4325:
[----:B------:R-:W-:Y:S01]  /*18a60*/  UIADD3 UR37, UR37, 0x400, URZ ;  /* 0x0000040025257890 */ /* 0x000fe2000fffe03f */
[----:B------:R-:W-:Y:S01]  /*18a70*/  WARPGROUP.ARRIVE ;  /* 0x00000000000079c5 */ /* 0x000fe20000000000 */
[----:B------:R-:W-:Y:S01]  /*18a80*/  UMOV UR7, 0x40000040 ;  /* 0x4000004000077882 */ /* 0x000fe20000000000 */
[----:B01----:R-:W0:Y:S01]  /*18a90*/  SHFL.BFLY PT, R0, R5, 0x2, 0x1f ;  /* 0x0c401f0005007f89 */ /* 0x003e2200000e0000 */
[----:B------:R-:W-:Y:S01]  /*18aa0*/  USHF.R.U32.HI UR37, URZ, 0x4, UR37 ;  /* 0x000000043f257899 */ /* 0x000fe20008011625 */
[----:B------:R-:W-:Y:S01]  /*18ab0*/  IMAD.MOV.U32 R20, RZ, RZ, -0x800000 ;  /* 0xff800000ff147424 */ /* 0x000fe200078e00ff */
[----:B------:R-:W-:Y:S01]  /*18ac0*/  R2UR UR8, R221 ;  /* 0x00000000dd0872ca */ /* 0x000fe200000e0000 */
[----:B------:R-:W1:Y:S01]  /*18ad0*/  SHFL.BFLY PT, R7, R8, 0x2, 0x1f ;  /* 0x0c401f0008077f89 */ /* 0x000e6200000e0000 */
[----:B------:R-:W-:Y:S01]  /*18ae0*/  ULOP3.LUT UR37, UR37, 0x3fff, URZ, 0xc0, !UPT ;  /* 0x00003fff25257892 */ /* 0x000fe2000f8ec03f */
[----:B------:R-:W-:-:S03]  /*18af0*/  IMAD.MOV.U32 R2, RZ, RZ, RZ ;  /* 0x000000ffff027224 */ /* 0x000fc600078e00ff */
        /* <DEDUP_REMOVED lines=8> */
[----:B0-----:R-:W-:Y:S01]  /*18b80*/  FADD.FTZ R6, R0, R5 ;  /* 0x0000000500067221 */ /* 0x001fe20000010000 */
[----:B------:R-:W-:Y:S01]  /*18b90*/  UMOV UR7, 0x40000040 ;  /* 0x4000004000077882 */ /* 0x000fe20000000000 */
[----:B------:R-:W-:-:S02]  /*18ba0*/  IMAD.U32 R5, RZ, RZ, UR10 ;  /* 0x0000000aff057e24 */ /* 0x000fc4000f8e00ff */
[----:B-1----:R-:W-:Y:S01]  /*18bb0*/  FADD.FTZ R7, R7, R8 ;  /* 0x0000000807077221 */ /* 0x002fe20000010000 */
[----:B------:R-:W-:Y:S01]  /*18bc0*/  IMAD.U32 R221, RZ, RZ, UR8 ;  /* 0x00000008ffdd7e24 */ /* 0x000fe2000f8e00ff */
[----:B------:R-:W0:Y:S01]  /*18bd0*/  SHFL.BFLY PT, R9, R6, 0x1, 0x1f ;  /* 0x0c201f0006097f89 */ /* 0x000e2200000e0000 */
[----:B------:R-:W-:-:S03]  /*18be0*/  USEL UR36, UR36, URZ, UP0 ;  /* 0x0000003f24247287 */ /* 0x000fc60008000000 */
[----:B------:R-:W1:Y:S01]  /*18bf0*/  SHFL.BFLY PT, R0, R7, 0x1, 0x1f ;  /* 0x0c201f0007007f89 */ /* 0x000e6200000e0000 */
[----:B0-----:R-:W-:Y:S01]  /*18c00*/  FADD.FTZ R12, R6, R9 ;  /* 0x00000009060c7221 */ /* 0x001fe20000010000 */
[----:B------:R-:W-:Y:S02]  /*18c10*/  IMAD.U32 R6, RZ, RZ, UR5 ;  /* 0x00000005ff067e24 */ /* 0x000fe4000f8e00ff */
[----:B------:R-:W-:Y:S02]  /*18c20*/  IMAD.MOV.U32 R9, RZ, RZ, RZ ;  /* 0x000000ffff097224 */ /* 0x000fe400078e00ff */
[----:B-1----:R-:W-:Y:S01]  /*18c30*/  FADD.FTZ R11, R7, R0 ;  /* 0x00000000070b7221 */ /* 0x002fe20000010000 */
[----:B------:R-:W-:Y:S01]  /*18c40*/  FSETP.NE.FTZ.AND P2, PT, R12, RZ, PT ;  /* 0x000000ff0c00720b */ /* 0x000fe20003f55000 */
[----:B------:R-:W-:Y:S02]  /*18c50*/  IMAD.U32 R7, RZ, RZ, UR10 ;  /* 0x0000000aff077e24 */ /* 0x000fe4000f8e00ff */
[----:B------:R-:W-:Y:S01]  /*18c60*/  @!P1 VIADD R6, R6, 0x30860 ;  /* 0x0003086006069836 */ /* 0x000fe20000000000 */
[----:B------:R-:W-:Y:S01]  /*18c70*/  FSETP.NE.FTZ.AND P0, PT, R11, RZ, PT ;  /* 0x000000ff0b00720b */ /* 0x000fe20003f15000 */
[----:B------:R-:W-:-:S08]  /*18c80*/  IMAD.MOV.U32 R0, RZ, RZ, -0x800000 ;  /* 0xff800000ff007424 */ /* 0x000fd000078e00ff */
[----:B------:R-:W0:Y:S01]  /*18c90*/  @P2 MUFU.LG2 R10, R12 ;  /* 0x0000000c000a2308 */ /* 0x000e220000000c00 */
[----:B------:R-:W-:-:S03]  /*18ca0*/  @P2 FMUL.FTZ R7, R7, 0.69314718246459960938 ;  /* 0x3f31721807072820 */ /* 0x000fc60000410000 */
[----:B------:R-:W-:-:S04]  /*18cb0*/  @P0 FMUL.FTZ R5, R5, 0.69314718246459960938 ;  /* 0x3f31721805050820 */ /* 0x000fc80000410000 */
[----:B------:R-:W1:Y:S08]  /*18cc0*/  @P0 MUFU.LG2 R8, R11 ;  /* 0x0000000b00080308 */ /* 0x000e700000000c00 */
[----:B------:R-:W2:Y:S01]  /*18cd0*/  @P2 MUFU.RCP R2, R12 ;  /* 0x0000000c00022308 */ /* 0x000ea20000001000 */
[----:B0-----:R-:W-:-:S04]  /*18ce0*/  @P2 FMUL.FTZ R10, R10, 0.69314718246459960938 ;  /* 0x3f3172180a0a2820 */ /* 0x001fc80000410000 */
[----:B------:R-:W-:Y:S01]  /*18cf0*/  @P2 FFMA.FTZ R20, R7, R3, R10 ;  /* 0x0000000307142223 */ /* 0x000fe2000001000a */
[----:B------:R-:W-:Y:S02]  /*18d00*/  @!P1 PRMT R3, RZ, 0x654, R6 ;  /* 0x00000654ff039816 */ /* 0x000fe40000000006 */
        /* <DEDUP_REMOVED lines=128> */
.L_x_4192:
[----:B------:R-:W0:Y:S08]  /*19510*/  S2UR UR4, SR_CgaCtaId ;  /* 0x00000000000479c3 */ /* 0x000e300000008800 */
[----:B------:R-:W-:Y:S06]  /*19520*/  BAR.SYNC.DEFER_BLOCKING 0x5, 0x120 ;  /* 0x0144800000007b1d */ /* 0x000fec0000010000 */
[----:B------:R-:W-:Y:S01]  /*19530*/  UMOV UR37, 0x400 ;  /* 0x0000040000257882 */ /* 0x000fe20000000000 */
[----:B------:R-:W-:Y:S01]  /*19540*/  BSSY B0, `(.L_x_4327) ;  /* 0x0000240000007945 */ /* 0x000fe20003800000 */
[----:B0-----:R-:W-:-:S09]  /*19550*/  ULEA UR37, UR4, UR37, 0x18 ;  /* 0x0000002504257291 */ /* 0x001fd2000f8ec03f */
[----:B------:R-:W0:Y:S02]  /*19560*/  LDS.128 R192, [UR37+0x308d0] ;  /* 0x0308d025ffc07984 */ /* 0x000e240008000c00 */
[----:B0-----:R-:W-:Y:S01]  /*19570*/  R2UR UR38, R194 ;  /* 0x00000000c22672ca */ /* 0x001fe200000e0000 */
[----:B------:R-:W-:Y:S06]  /*19580*/  BAR.ARV 0x4, 0x120 ;  /* 0x0104800000007b1d */ /* 0x000fec0000002000 */
[----:B------:R-:W-:Y:S08]  /*19590*/  @P0 BRA `(.L_x_4328) ;  /* 0x0000001800280947 */ /* 0x000ff00003800000 */
[----:B------:R-:W0:Y:S08]  /*195a0*/  S2UR UR6, SR_SWINHI ;  /* 0x00000000000679c3 */ /* 0x000e300000002f00 */
[----:B------:R-:W-:Y:S01]  /*195b0*/  BAR.SYNC.DEFER_BLOCKING 0x1, 0x100 ;  /* 0x0044000000007b1d */ /* 0x000fe20000010000 */
[----:B------:R-:W-:Y:S02]  /*195c0*/  F2FP.BF16.F32.PACK_AB R4, R5, R4 ;  /* 0x000000040504723e */ /* 0x000fe400000010ff */
[----:B------:R-:W-:-:S02]  /*195d0*/  F2FP.BF16.F32.PACK_AB R6, R7, R6 ;  /* 0x000000060706723e */ /* 0x000fc400000010ff */
[----:B------:R-:W-:Y:S02]  /*195e0*/  F2FP.BF16.F32.PACK_AB R5, R129, R36 ;  /* 0x000000248105723e */ /* 0x000fe400000010ff */
[----:B------:R-:W-:Y:S02]  /*195f0*/  F2FP.BF16.F32.PACK_AB R7, R131, R24 ;  /* 0x000000188307723e */ /* 0x000fe400000010ff */
[----:B------:R-:W-:Y:S02]  /*19600*/  F2FP.BF16.F32.PACK_AB R112, R113, R112 ;  /* 0x000000707170723e */ /* 0x000fe400000010ff */
[----:B------:R-:W-:Y:S02]  /*19610*/  F2FP.BF16.F32.PACK_AB R113, R43, R114 ;  /* 0x000000722b71723e */ /* 0x000fe400000010ff */
[----:B------:R-:W-:Y:S02]  /*19620*/  F2FP.BF16.F32.PACK_AB R114, R117, R116 ;  /* 0x000000747572723e */ /* 0x000fe400000010ff */
[----:B------:R-:W-:Y:S01]  /*19630*/  F2FP.BF16.F32.PACK_AB R115, R42, R115 ;  /* 0x000000732a73723e */ /* 0x000fe200000010ff */
[----:B------:R-:W-:Y:S01]  /*19640*/  UMOV UR4, UR37 ;  /* 0x0000002500047c82 */ /* 0x000fe20008000000 */
[----:B0-----:R-:W-:Y:S01]  /*19650*/  UMOV UR5, UR6 ;  /* 0x0000000600057c82 */ /* 0x001fe20008000000 */
[----:B------:R-:W-:-:S02]  /*19660*/  IMAD.U32 R2, RZ, RZ, UR4 ;  /* 0x00000004ff027e24 */ /* 0x000fc4000f8e00ff */
[----:B------:R-:W-:Y:S02]  /*19670*/  IMAD.U32 R3, RZ, RZ, UR5 ;  /* 0x00000005ff037e24 */ /* 0x000fe4000f8e00ff */
        /* <DEDUP_REMOVED lines=28> */
[----:B------:R-:W-:Y:S02]  /*19840*/  SHF.R.U64 R17, R17, 0x3, RZ ;  /* 0x0000000311117819 */ /* 0x000fe400000012ff */
[----:B------:R-:W-:Y:S02]  /*19850*/  LOP3.LUT R10, R133, 0x380, RZ, 0xc0, !PT ;  /* 0x00000380850a7812 */ /* 0x000fe400078ec0ff */
[----:B------:R-:W-:Y:S02]  /*19860*/  LOP3.LUT R26, R17, R22, RZ, 0x3c, !PT ;  /* 0x00000016111a7212 */ /* 0x000fe400078e3cff */
[----:B------:R-:W-:Y:S02]  /*19870*/  LOP3.LUT R12, R135, 0x380, RZ, 0xc0, !PT ;  /* 0x00000380870c7812 */ /* 0x000fe400078ec0ff */
[----:B------:R-:W-:Y:S02]  /*19880*/  LOP3.LUT R14, R137, 0x380, RZ, 0xc0, !PT ;  /* 0x00000380890e7812 */ /* 0x000fe400078ec0ff */
[----:B------:R-:W-:-:S02]  /*19890*/  MOV R22, R38 ;  /* 0x0000002600167202 */ /* 0x000fc40000000f00 */
[----:B------:R-:W-:Y:S02]  /*198a0*/  LOP3.LUT R38, R147, 0x380, RZ, 0xc0, !PT ;  /* 0x0000038093267812 */ /* 0x000fe400078ec0ff */
[----:B------:R-:W-:Y:S01]  /*198b0*/  SHF.R.U64 R8, R8, 0x3, RZ ;  /* 0x0000000308087819 */ /* 0x000fe200000012ff */
[----:B------:R0:W-:Y:S01]  /*198c0*/  STSM.16.M88.4 [R22], R4 ;  /* 0x0000000416007844 */ /* 0x0001e20000000200 */
[----:B------:R-:W-:Y:S02]  /*198d0*/  SHF.R.U64 R10, R10, 0x3, RZ ;  /* 0x000000030a0a7819 */ /* 0x000fe400000012ff */
[----:B------:R-:W-:Y:S02]  /*198e0*/  LOP3.LUT R28, R139, 0x380, RZ, 0xc0, !PT ;  /* 0x000003808b1c7812 */ /* 0x000fe400078ec0ff */
[----:B------:R-:W-:Y:S02]  /*198f0*/  LOP3.LUT R30, R141, 0x380, RZ, 0xc0, !PT ;  /* 0x000003808d1e7812 */ /* 0x000fe400078ec0ff */
[----:B------:R-:W-:-:S02]  /*19900*/  SHF.R.U64 R12, R12, 0x3, RZ ;  /* 0x000000030c0c7819 */ /* 0x000fc400000012ff */
[----:B------:R-:W-:Y:S02]  /*19910*/  SHF.R.U64 R14, R14, 0x3, RZ ;  /* 0x000000030e0e7819 */ /* 0x000fe400000012ff */
[----:B------:R-:W-:Y:S02]  /*19920*/  SHF.R.U64 R38, R38, 0x3, RZ ;  /* 0x0000000326267819 */ /* 0x000fe400000012ff */
[----:B------:R-:W-:Y:S02]  /*19930*/  LOP3.LUT R8, R8, R119, RZ, 0x3c, !PT ;  /* 0x0000007708087212 */ /* 0x000fe400078e3cff */
[----:B------:R-:W-:Y:S02]  /*19940*/  LOP3.LUT R10, R10, R133, RZ, 0x3c, !PT ;  /* 0x000000850a0a7212 */ /* 0x000fe400078e3cff */
[----:B------:R-:W-:Y:S02]  /*19950*/  SHF.R.U64 R28, R28, 0x3, RZ ;  /* 0x000000031c1c7819 */ /* 0x000fe400000012ff */
[----:B------:R-:W-:-:S02]  /*19960*/  SHF.R.U64 R30, R30, 0x3, RZ ;  /* 0x000000031e1e7819 */ /* 0x000fc400000012ff */
[----:B------:R-:W-:Y:S02]  /*19970*/  LOP3.LUT R12, R12, R135, RZ, 0x3c, !PT ;  /* 0x000000870c0c7212 */ /* 0x000fe400078e3cff */
[----:B------:R-:W-:Y:S02]  /*19980*/  LOP3.LUT R14, R14, R137, RZ, 0x3c, !PT ;  /* 0x000000890e0e7212 */ /* 0x000fe400078e3cff */
[----:B------:R-:W-:Y:S02]  /*19990*/  LOP3.LUT R24, R38, R147, RZ, 0x3c, !PT ;  /* 0x0000009326187212 */ /* 0x000fe400078e3cff */
[----:B------:R-:W-:Y:S02]  /*199a0*/  LOP3.LUT R28, R28, R139, RZ, 0x3c, !PT ;  /* 0x0000008b1c1c7212 */ /* 0x000fe400078e3cff */
[----:B------:R-:W-:Y:S02]  /*199b0*/  LOP3.LUT R30, R30, R141, RZ, 0x3c, !PT ;  /* 0x0000008d1e1e7212 */ /* 0x000fe400078e3cff */
[----:B------:R-:W-:-:S02]  /*199c0*/  MOV R133, R8 ;  /* 0x0000000800857202 */ /* 0x000fc40000000f00 */
[----:B------:R-:W-:Y:S02]  /*199d0*/  MOV R132, R10 ;  /* 0x0000000a00847202 */ /* 0x000fe40000000f00 */
[----:B0-----:R-:W-:Y:S02]  /*199e0*/  F2FP.BF16.F32.PACK_AB R4, R121, R120 ;  /* 0x000000787904723e */ /* 0x001fe400000010ff */
[----:B------:R-:W-:Y:S02]  /*199f0*/  F2FP.BF16.F32.PACK_AB R5, R128, R125 ;  /* 0x0000007d8005723e */ /* 0x000fe400000010ff */
[----:B------:R-:W-:Y:S02]  /*19a00*/  F2FP.BF16.F32.PACK_AB R6, R122, R21 ;  /* 0x000000157a06723e */ /* 0x000fe400000010ff */
[----:B------:R-:W-:Y:S02]  /*19a10*/  F2FP.BF16.F32.PACK_AB R7, R127, R124 ;  /* 0x0000007c7f07723e */ /* 0x000fe400000010ff */
[----:B------:R-:W-:-:S02]  /*19a20*/  LOP3.LUT R32, R143, 0x380, RZ, 0xc0, !PT ;  /* 0x000003808f207812 */ /* 0x000fc400078ec0ff */
[----:B------:R-:W-:Y:S01]  /*19a30*/  F2FP.BF16.F32.PACK_AB R8, R41, R40 ;  /* 0x000000282908723e */ /* 0x000fe200000010ff */
[----:B------:R0:W-:Y:S01]  /*19a40*/  STSM.16.M88.4 [R133], R4 ;  /* 0x0000000485007844 */ /* 0x0001e20000000200 */
[----:B------:R-:W-:Y:S02]  /*19a50*/  F2FP.BF16.F32.PACK_AB R9, R126, R123 ;  /* 0x0000007b7e09723e */ /* 0x000fe400000010ff */
[----:B------:R-:W-:Y:S02]  /*19a60*/  F2FP.BF16.F32.PACK_AB R10, R45, R44 ;  /* 0x0000002c2d0a723e */ /* 0x000fe400000010ff */
[----:B------:R-:W-:Y:S02]  /*19a70*/  F2FP.BF16.F32.PACK_AB R11, R47, R46 ;  /* 0x0000002e2f0b723e */ /* 0x000fe400000010ff */
[----:B------:R-:W-:Y:S02]  /*19a80*/  MOV R131, R12 ;  /* 0x0000000c00837202 */ /* 0x000fe40000000f00 */
[----:B------:R-:W-:Y:S01]  /*19a90*/  MOV R130, R14 ;  /* 0x0000000e00827202 */ /* 0x000fe20000000f00 */
[----:B------:R1:W-:Y:S01]  /*19aa0*/  STSM.16.M88.4 [R132], R8 ;  /* 0x0000000884007844 */ /* 0x0003e20000000200 */
[----:B------:R-:W-:-:S02]  /*19ab0*/  MOV R129, R26 ;  /* 0x0000001a00817202 */ /* 0x000fc40000000f00 */
[----:B------:R-:W-:Y:S02]  /*19ac0*/  F2FP.BF16.F32.PACK_AB R12, R49, R48 ;  /* 0x00000030310c723e */ /* 0x000fe400000010ff */
        /* <DEDUP_REMOVED lines=11> */
[----:B------:R-:W-:Y:S02]  /*19b80*/  SHF.R.U64 R32, R32, 0x3, RZ ;  /* 0x0000000320207819 */ /* 0x000fe400000012ff */
[----:B------:R-:W-:Y:S01]  /*19b90*/  LOP3.LUT R17, R34, 0x380, RZ, 0xc0, !PT ;  /* 0x0000038022117812 */ /* 0x000fe200078ec0ff */
[----:B------:R-:W-:Y:S01]  /*19ba0*/  STSM.16.M88.4 [R130], R24 ;  /* 0x0000001882007844 */ /* 0x000fe20000000200 */
[----:B------:R-:W-:-:S02]  /*19bb0*/  F2FP.BF16.F32.PACK_AB R28, R65, R64 ;  /* 0x00000040411c723e */ /* 0x000fc400000010ff */
[----:B------:R-:W-:Y:S02]  /*19bc0*/  F2FP.BF16.F32.PACK_AB R29, R67, R66 ;  /* 0x00000042431d723e */ /* 0x000fe400000010ff */
[----:B------:R-:W-:Y:S02]  /*19bd0*/  F2FP.BF16.F32.PACK_AB R30, R69, R68 ;  /* 0x00000044451e723e */ /* 0x000fe400000010ff */
[----:B------:R-:W-:Y:S02]  /*19be0*/  F2FP.BF16.F32.PACK_AB R31, R71, R70 ;  /* 0x00000046471f723e */ /* 0x000fe400000010ff */
[----:B0-----:R-:W-:Y:S02]  /*19bf0*/  F2FP.BF16.F32.PACK_AB R4, R73, R72 ;  /* 0x000000484904723e */ /* 0x001fe400000010ff */
[----:B------:R-:W-:Y:S01]  /*19c00*/  F2FP.BF16.F32.PACK_AB R5, R75, R74 ;  /* 0x0000004a4b05723e */ /* 0x000fe200000010ff */
[----:B------:R-:W-:Y:S01]  /*19c10*/  STSM.16.M88.4 [R129], R28 ;  /* 0x0000001c81007844 */ /* 0x000fe20000000200 */
[----:B------:R-:W-:-:S02]  /*19c20*/  F2FP.BF16.F32.PACK_AB R6, R77, R76 ;  /* 0x0000004c4d06723e */ /* 0x000fc400000010ff */
[----:B------:R-:W-:Y:S02]  /*19c30*/  F2FP.BF16.F32.PACK_AB R7, R79, R78 ;  /* 0x0000004e4f07723e */ /* 0x000fe400000010ff */
[----:B-1----:R-:W-:Y:S02]  /*19c40*/  F2FP.BF16.F32.PACK_AB R8, R81, R80 ;  /* 0x000000505108723e */ /* 0x002fe400000010ff */
[----:B------:R-:W-:Y:S01]  /*19c50*/  F2FP.BF16.F32.PACK_AB R9, R83, R82 ;  /* 0x000000525309723e */ /* 0x000fe200000010ff */
[----:B------:R-:W-:Y:S01]  /*19c60*/  STSM.16.M88.4 [R119], R4 ;  /* 0x0000000477007844 */ /* 0x000fe20000000200 */
[----:B------:R-:W-:Y:S02]  /*19c70*/  F2FP.BF16.F32.PACK_AB R10, R85, R84 ;  /* 0x00000054550a723e */ /* 0x000fe400000010ff */
[----:B------:R-:W-:Y:S02]  /*19c80*/  F2FP.BF16.F32.PACK_AB R11, R87, R86 ;  /* 0x00000056570b723e */ /* 0x000fe400000010ff */
[----:B------:R-:W-:-:S02]  /*19c90*/  LOP3.LUT R32, R32, R143, RZ, 0x3c, !PT ;  /* 0x0000008f20207212 */ /* 0x000fc400078e3cff */
[----:B------:R-:W-:Y:S01]  /*19ca0*/  SHF.R.U64 R17, R17, 0x3, RZ ;  /* 0x0000000311117819 */ /* 0x000fe200000012ff */
[----:B------:R0:W-:Y:S01]  /*19cb0*/  STSM.16.M88.4 [R118], R8 ;  /* 0x0000000876007844 */ /* 0x0001e20000000200 */
[----:B------:R-:W-:Y:S02]  /*19cc0*/  LOP3.LUT R36, R145, 0x380, RZ, 0xc0, !PT ;  /* 0x0000038091247812 */ /* 0x000fe400078ec0ff */
[----:B------:R-:W-:Y:S02]  /*19cd0*/  LOP3.LUT R34, R17, R34, RZ, 0x3c, !PT ;  /* 0x0000002211227212 */ /* 0x000fe400078e3cff */
[----:B------:R-:W-:Y:S02]  /*19ce0*/  MOV R17, R32 ;  /* 0x0000002000117202 */ /* 0x000fe40000000f00 */
[----:B------:R-:W1:Y:S01]  /*19cf0*/  LDC.64 R32, c[0x0][0xbd8] ;  /* 0x0002f600ff207b82 */ /* 0x000e620000000a00 */
[----:B------:R-:W-:Y:S02]  /*19d00*/  SHF.R.U64 R36, R36, 0x3, RZ ;  /* 0x0000000324247819 */ /* 0x000fe400000012ff */
[----:B------:R-:W-:-:S02]  /*19d10*/  MOV R39, R34 ;  /* 0x0000002200277202 */ /* 0x000fc40000000f00 */
[----:B------:R-:W-:Y:S02]  /*19d20*/  LOP3.LUT R36, R36, R145, RZ, 0x3c, !PT ;  /* 0x0000009124247212 */ /* 0x000fe400078e3cff */
[----:B--2---:R-:W-:Y:S01]  /*19d30*/  F2FP.BF16.F32.PACK_AB R12, R89, R88 ;  /* 0x00000058590c723e */ /* 0x004fe200000010ff */
[----:B0-----:R-:W0:Y:S01]  /*19d40*/  LDC.64 R8, c[0x0][0xbe0] ;  /* 0x0002f800ff087b82 */ /* 0x001e220000000a00 */
[----:B------:R-:W-:Y:S02]  /*19d50*/  F2FP.BF16.F32.PACK_AB R13, R91, R90 ;  /* 0x0000005a5b0d723e */ /* 0x000fe400000010ff */
[----:B------:R-:W-:Y:S02]  /*19d60*/  F2FP.BF16.F32.PACK_AB R14, R93, R92 ;  /* 0x0000005c5d0e723e */ /* 0x000fe400000010ff */
[----:B------:R-:W-:Y:S02]  /*19d70*/  F2FP.BF16.F32.PACK_AB R15, R95, R94 ;  /* 0x0000005e5f0f723e */ /* 0x000fe400000010ff */
[----:B------:R-:W-:-:S02]  /*19d80*/  F2FP.BF16.F32.PACK_AB R34, R101, R100 ;  /* 0x000000646522723e */ /* 0x000fc400000010ff */
[----:B------:R-:W-:Y:S01]  /*19d90*/  F2FP.BF16.F32.PACK_AB R35, R103, R102 ;  /* 0x000000666723723e */ /* 0x000fe200000010ff */
[----:B------:R2:W-:Y:S01]  /*19da0*/  STSM.16.M88.4 [R17], R12 ;  /* 0x0000000c11007844 */ /* 0x0005e20000000200 */
[----:B------:R-:W-:Y:S02]  /*19db0*/  MOV R38, R36 ;  /* 0x0000002400267202 */ /* 0x000fe40000000f00 */
[----:B------:R-:W-:Y:S01]  /*19dc0*/  F2FP.BF16.F32.PACK_AB R4, R105, R104 ;  /* 0x000000686904723e */ /* 0x000fe200000010ff */
[----:B------:R-:W3:Y:S01]  /*19dd0*/  LDC.64 R36, c[0x0][0xbd8] ;  /* 0x0002f600ff247b82 */ /* 0x000ee20000000a00 */
[----:B-1----:R-:W-:Y:S02]  /*19de0*/  ISETP.NE.U32.AND P0, PT, R32, RZ, PT ;  /* 0x000000ff2000720c */ /* 0x002fe40003f05070 */
[----:B------:R-:W-:Y:S02]  /*19df0*/  F2FP.BF16.F32.PACK_AB R32, R97, R96 ;  /* 0x000000606120723e */ /* 0x000fe400000010ff */
[----:B------:R-:W-:-:S02]  /*19e00*/  ISETP.NE.AND.EX P0, PT, R33, RZ, PT, P0 ;  /* 0x000000ff2100720c */ /* 0x000fc40003f05300 */
[----:B------:R-:W-:Y:S02]  /*19e10*/  F2FP.BF16.F32.PACK_AB R33, R99, R98 ;  /* 0x000000626321723e */ /* 0x000fe400000010ff */
[----:B------:R-:W-:Y:S02]  /*19e20*/  F2FP.BF16.F32.PACK_AB R5, R107, R106 ;  /* 0x0000006a6b05723e */ /* 0x000fe400000010ff */
[----:B0-----:R-:W-:Y:S01]  /*19e30*/  ISETP.NE.U32.AND P1, PT, R8, RZ, PT ;  /* 0x000000ff0800720c */ /* 0x001fe20003f25070 */
[----:B------:R-:W-:Y:S01]  /*19e40*/  STSM.16.M88.4 [R39], R32 ;  /* 0x0000002027007844 */ /* 0x000fe20000000200 */
[----:B------:R-:W-:Y:S02]  /*19e50*/  F2FP.BF16.F32.PACK_AB R6, R109, R108 ;  /* 0x0000006c6d06723e */ /* 0x000fe400000010ff */
[----:B------:R-:W-:Y:S02]  /*19e60*/  ISETP.NE.AND.EX P1, PT, R9, RZ, PT, P1 ;  /* 0x000000ff0900720c */ /* 0x000fe40003f25310 */
[----:B------:R-:W-:-:S05]  /*19e70*/  F2FP.BF16.F32.PACK_AB R7, R111, R110 ;  /* 0x0000006e6f07723e */ /* 0x000fca00000010ff */
[----:B------:R0:W-:Y:S01]  /*19e80*/  STSM.16.M88.4 [R38], R4 ;  /* 0x0000000426007844 */ /* 0x0001e20000000200 */
[----:B--2---:R-:W1:Y:S01]  /*19e90*/  LDC R17, c[0x0][0xa88] ;  /* 0x0002a200ff117b82 */ /* 0x004e620000000800 */
[----:B---3--:R-:W-:Y:S02]  /*19ea0*/  IMAD.WIDE R36, R215, 0x4, R36 ;  /* 0x00000004d7247825 */ /* 0x008fe400078e0224 */
[----:B------:R2:W-:Y:S05]  /*19eb0*/  STSM.16.M88.4 [R22], R112 ;  /* 0x0000007016007844 */ /* 0x0005ea0000000200 */
[----:B------:R-:W-:Y:S08]  /*19ec0*/  BAR.SYNC.DEFER_BLOCKING 0x1, 0x100 ;  /* 0x0044000000007b1d */ /* 0x000ff00000010000 */
[----:B------:R-:W3:Y:S01]  /*19ed0*/  @P1 LDC.64 R10, c[0x0][0xbe0] ;  /* 0x0002f800ff0a1b82 */ /* 0x000ee20000000a00 */
[----:B------:R-:W-:-:S04]  /*19ee0*/  IMAD R9, R210, 0x40, R208 ;  /* 0x00000040d2097824 */ /* 0x000fc800078e02d0 */
[----:B------:R-:W-:Y:S01]  /*19ef0*/  IMAD.WIDE R8, R9, 0x2, R2 ;  /* 0x0000000209087825 */ /* 0x000fe200078e0202 */
[----:B------:R-:W4:Y:S02]  /*19f00*/  @P0 LDG.E R21, desc[UR60][R36.64] ;  /* 0x0000003c24150981 */ /* 0x000f24000c1e1900 */
[----:B0-----:R-:W-:Y:S01]  /*19f10*/  IADD3 R5, P5, R8, 0x1000, RZ ;  /* 0x0000100008057810 */ /* 0x001fe20007fbe0ff */
[----:B------:R-:W-:Y:S01]  /*19f20*/  UMOV UR4, URZ ;  /* 0x0000003f00047c82 */ /* 0x000fe20008000000 */
[----:B---3--:R-:W-:Y:S02]  /*19f30*/  @P1 IMAD.WIDE R2, R215, 0x4, R10 ;  /* 0x00000004d7021825 */ /* 0x008fe400078e020a */
[----:B------:R-:W-:-:S03]  /*19f40*/  LOP3.LUT R10, R5, 0x380, RZ, 0xc0, !PT ;  /* 0x00000380050a7812 */ /* 0x000fc600078ec0ff */
[----:B-1----:R2:W5:Y:S01]  /*19f50*/  @P1 LDG.E R17, desc[UR60][R2.64] ;  /* 0x0000003c02111981 */ /* 0x002562000c1e1900 */
[----:B------:R-:W-:Y:S02]  /*19f60*/  SHF.R.U64 R10, R10, 0x3, RZ ;  /* 0x000000030a0a7819 */ /* 0x000fe400000012ff */
[----:B----4-:R-:W-:Y:S01]  /*19f70*/  @P0 R2UR UR4, R21 ;  /* 0x00000000150402ca */ /* 0x010fe200000e0000 */
[----:B--2---:R-:W-:-:S14]  /*19f80*/  @P1 BRA `(.L_x_4329) ;  /* 0x0000000000101947 */ /* 0x004fdc0003800000 */
[----:B------:R-:W-:Y:S05]  /*19f90*/  @!P0 BRA `(.L_x_4329) ;  /* 0x00000000000c8947 */ /* 0x000fea0003800000 */
[----:B------:R-:W2:Y:S04]  /*19fa0*/  LDG.E R2, desc[UR60][R36.64] ;  /* 0x0000003c24027981 */ /* 0x000ea8000c1e1900 */
[----:B-----5:R-:W2:Y:S02]  /*19fb0*/  LDG.E R17, desc[UR60][R36.64+0x4] ;  /* 0x0000043c24117981 */ /* 0x020ea4000c1e1900 */
[----:B--2---:R-:W-:-:S07]  /*19fc0*/  IMAD.IADD R17, R17, 0x1, -R2 ;  /* 0x0000000111117824 */ /* 0x004fce00078e0a02 */
.L_x_4329:
[----:B------:R-:W-:Y:S01]  /*19fd0*/  R2UR UR12, R217 ;  /* 0x00000000d90c72ca */ /* 0x000fe200000e0000 */
[----:B------:R-:W-:Y:S01]  /*19fe0*/  ULDC.64 UR10, c[0x0][0xb70] ;  /* 0x0002dc00000a7ab9 */ /* 0x000fe20000000a00 */
[----:B------:R-:W-:Y:S01]  /*19ff0*/  USHF.R.S32.HI UR5, URZ, 0x1f, UR4 ;  /* 0x0000001f3f057899 */ /* 0x000fe20008011404 */
[----:B------:R-:W-:Y:S01]  /*1a000*/  SHF.R.S32.HI R2, RZ, 0x1f, R215 ;  /* 0x0000001fff027819 */ /* 0x000fe200000114d7 */
[----:B------:R-:W-:Y:S01]  /*1a010*/  IMAD R7, R216, 0x80, R209 ;  /* 0x00000080d8077824 */ /* 0x000fe200078e02d1 */
[----:B------:R-:W-:Y:S01]  /*1a020*/  SEL R61, R215, RZ, !P0 ;  /* 0x000000ffd73d7207 */ /* 0x000fe20004000000 */
[----:B------:R-:W-:Y:S01]  /*1a030*/  IMAD.X R11, RZ, RZ, R9, P5 ;  /* 0x000000ffff0b7224 */ /* 0x000fe200028e0609 */
[----:B------:R-:W-:Y:S02]  /*1a040*/  SEL R21, R2, RZ, !P0 ;  /* 0x000000ff02157207 */ /* 0x000fe40004000000 */
[----:B------:R-:W-:Y:S02]  /*1a050*/  IADD3 R29, P0, R8, 0x4000, RZ ;  /* 0x00004000081d7810 */ /* 0x000fe40007f1e0ff */
[----:B------:R-:W-:-:S02]  /*1a060*/  LOP3.LUT R10, R10, R5, RZ, 0x3c, !PT ;  /* 0x000000050a0a7212 */ /* 0x000fc400078e3cff */
[----:B------:R-:W-:Y:S01]  /*1a070*/  USHF.R.S32.HI UR9, URZ, 0x1f, UR12 ;  /* 0x0000001f3f097899 */ /* 0x000fe2000801140c */
[----:B------:R-:W-:Y:S01]  /*1a080*/  SHF.R.S32.HI R5, RZ, 0x1f, R7 ;  /* 0x0000001fff057819 */ /* 0x000fe20000011407 */
[----:B------:R-:W-:Y:S01]  /*1a090*/  UIMAD.WIDE.U32 UR6, UR12, UR10, UR4 ;  /* 0x0000000a0c0672a5 */ /* 0x000fe2000f8e0004 */
[C---:B------:R-:W-:Y:S01]  /*1a0a0*/  IADD3 R33, P1, R8.reuse, 0x5000, RZ ;  /* 0x0000500008217810 */ /* 0x040fe20007f3e0ff */
[----:B------:R-:W-:Y:S01]  /*1a0b0*/  UIMAD UR8, UR9, UR10, URZ ;  /* 0x0000000a090872a4 */ /* 0x000fe2000f8e023f */
[----:B------:R-:W-:Y:S02]  /*1a0c0*/  LOP3.LUT R28, R29, 0x380, RZ, 0xc0, !PT ;  /* 0x000003801d1c7812 */ /* 0x000fe400078ec0ff */
[C---:B------:R-:W-:Y:S01]  /*1a0d0*/  IADD3 R13, P4, R8.reuse, 0x2000, RZ ;  /* 0x00002000080d7810 */ /* 0x040fe20007f9e0ff */
[----:B------:R-:W-:Y:S01]  /*1a0e0*/  UIMAD UR8, UR12, UR11, UR8 ;  /* 0x0000000b0c0872a4 */ /* 0x000fe2000f8e0208 */
[----:B------:R-:W-:Y:S01]  /*1a0f0*/  IMAD.U32 R3, RZ, RZ, UR7 ;  /* 0x00000007ff037e24 */ /* 0x000fe2000f8e00ff */
[C---:B------:R-:W-:Y:S01]  /*1a100*/  IADD3 R25, P3, R8.reuse, 0x3000, RZ ;  /* 0x0000300008197810 */ /* 0x040fe20007f7e0ff */
[----:B------:R-:W-:Y:S01]  /*1a110*/  IMAD.U32 R2, RZ, RZ, UR6 ;  /* 0x00000006ff027e24 */ /* 0x000fe2000f8e00ff */
[----:B------:R-:W-:Y:S01]  /*1a120*/  UIADD3 UR8, UR7, UR8, URZ ;  /* 0x0000000807087290 */ /* 0x000fe2000fffe03f */
[----:B------:R-:W-:-:S02]  /*1a130*/  IADD3 R37, P2, R8, 0x6000, RZ ;  /* 0x0000600008257810 */ /* 0x000fc40007f5e0ff */
[----:B------:R-:W-:Y:S01]  /*1a140*/  ULDC.64 UR6, c[0x0][0xb78] ;  /* 0x0002de0000067ab9 */ /* 0x000fe20000000a00 */
[----:B------:R-:W-:Y:S01]  /*1a150*/  LOP3.LUT R32, R33, 0x380, RZ, 0xc0, !PT ;  /* 0x0000038021207812 */ /* 0x000fe200078ec0ff */
[----:B------:R-:W-:Y:S01]  /*1a160*/  IMAD R4, R21, UR6, RZ ;  /* 0x0000000615047c24 */ /* 0x000fe2000f8e02ff */
[----:B------:R-:W-:Y:S01]  /*1a170*/  SHF.R.U64 R28, R28, 0x3, RZ ;  /* 0x000000031c1c7819 */ /* 0x000fe200000012ff */
[----:B------:R-:W-:Y:S01]  /*1a180*/  IMAD.U32 R3, RZ, RZ, UR8 ;  /* 0x00000008ff037e24 */ /* 0x000fe2000f8e00ff */
[----:B------:R-:W-:Y:S01]  /*1a190*/  LOP3.LUT R12, R13, 0x380, RZ, 0xc0, !PT ;  /* 0x000003800d0c7812 */ /* 0x000fe200078ec0ff */
[----:B------:R-:W-:Y:S01]  /*1a1a0*/  IMAD R6, R61, UR7, R4 ;  /* 0x000000073d067c24 */ /* 0x000fe2000f8e0204 */
[----:B------:R-:W-:Y:S01]  /*1a1b0*/  LOP3.LUT R24, R25, 0x380, RZ, 0xc0, !PT ;  /* 0x0000038019187812 */ /* 0x000fe200078ec0ff */
[----:B------:R-:W-:Y:S01]  /*1a1c0*/  IMAD.WIDE.U32 R2, R61, UR6, R2 ;  /* 0x000000063d027c25 */ /* 0x000fe2000f8e0002 */
[----:B------:R-:W-:Y:S01]  /*1a1d0*/  ULDC.64 UR6, c[0x0][0xb40] ;  /* 0x0002d00000067ab9 */ /* 0x000fe20000000a00 */
[----:B------:R-:W-:-:S02]  /*1a1e0*/  LOP3.LUT R36, R37, 0x380, RZ, 0xc0, !PT ;  /* 0x0000038025247812 */ /* 0x000fc400078ec0ff */
[----:B------:R-:W-:Y:S02]  /*1a1f0*/  SHF.R.U64 R32, R32, 0x3, RZ ;  /* 0x0000000320207819 */ /* 0x000fe400000012ff */
[----:B------:R-:W-:Y:S02]  /*1a200*/  IADD3 R4, P6, R7, R2, RZ ;  /* 0x0000000207047210 */ /* 0x000fe40007fde0ff */
[----:B------:R-:W-:Y:S01]  /*1a210*/  LOP3.LUT R28, R28, R29, RZ, 0x3c, !PT ;  /* 0x0000001d1c1c7212 */ /* 0x000fe200078e3cff */
[----:B------:R-:W-:Y:S01]  /*1a220*/  IMAD.X R29, RZ, RZ, R9, P0 ;  /* 0x000000ffff1d7224 */ /* 0x000fe200000e0609 */
[----:B------:R-:W-:Y:S02]  /*1a230*/  IADD3.X R5, R5, R3, R6, P6, !PT ;  /* 0x0000000305057210 */ /* 0x000fe400037fe406 */
[----:B------:R-:W-:Y:S02]  /*1a240*/  LEA R2, P6, R4, UR6, 0x2 ;  /* 0x0000000604027c11 */ /* 0x000fe4000f8c10ff */
[----:B------:R-:W-:-:S02]  /*1a250*/  SHF.R.U64 R12, R12, 0x3, RZ ;  /* 0x000000030c0c7819 */ /* 0x000fc400000012ff */
[----:B------:R-:W-:Y:S01]  /*1a260*/  LEA.HI.X R3, R4, UR7, R5, 0x2, P6 ;  /* 0x0000000704037c11 */ /* 0x000fe2000b0f1405 */
[----:B------:R-:W-:Y:S01]  /*1a270*/  VIADD R4, R7, 0x8 ;  /* 0x0000000807047836 */ /* 0x000fe20000000000 */
[----:B------:R-:W-:Y:S01]  /*1a280*/  SHF.R.U64 R24, R24, 0x3, RZ ;  /* 0x0000000318187819 */ /* 0x000fe200000012ff */
[----:B------:R-:W-:Y:S01]  /*1a290*/  ULDC.64 UR6, c[0x0][0xaa0] ;  /* 0x0002a80000067ab9 */ /* 0x000fe20000000a00 */
[----:B------:R-:W-:Y:S02]  /*1a2a0*/  LOP3.LUT P0, RZ, R235, 0x3, RZ, 0xc0, !PT ;  /* 0x00000003ebff7812 */ /* 0x000fe4000780c0ff */
[----:B------:R-:W-:Y:S02]  /*1a2b0*/  SHF.R.U64 R36, R36, 0x3, RZ ;  /* 0x0000000324247819 */ /* 0x000fe400000012ff */
[----:B------:R-:W-:Y:S01]  /*1a2c0*/  LOP3.LUT R32, R32, R33, RZ, 0x3c, !PT ;  /* 0x0000002120207212 */ /* 0x000fe200078e3cff */
[--C-:B------:R-:W-:Y:S01]  /*1a2d0*/  IMAD.X R33, RZ, RZ, R9.reuse, P1 ;  /* 0x000000ffff217224 */ /* 0x100fe200008e0609 */
[----:B------:R-:W-:Y:S01]  /*1a2e0*/  LOP3.LUT R12, R12, R13, RZ, 0x3c, !PT ;  /* 0x0000000d0c0c7212 */ /* 0x000fe200078e3cff */
[--C-:B------:R-:W-:Y:S01]  /*1a2f0*/  IMAD.X R13, RZ, RZ, R9.reuse, P4 ;  /* 0x000000ffff0d7224 */ /* 0x100fe200020e0609 */
[----:B------:R-:W-:Y:S01]  /*1a300*/  LOP3.LUT R24, R24, R25, RZ, 0x3c, !PT ;  /* 0x0000001918187212 */ /* 0x000fe200078e3cff */
[----:B------:R-:W-:Y:S01]  /*1a310*/  IMAD.X R25, RZ, RZ, R9, P3 ;  /* 0x000000ffff197224 */ /* 0x000fe200018e0609 */
[----:B-----5:R-:W-:-:S02]  /*1a320*/  ISETP.GE.OR P1, PT, R7, R17, P0 ;  /* 0x000000110700720c */ /* 0x020fc40000726670 */
[----:B------:R-:W-:Y:S01]  /*1a330*/  LOP3.LUT R36, R36, R37, RZ, 0x3c, !PT ;  /* 0x0000002524247212 */ /* 0x000fe200078e3cff */
[----:B------:R-:W-:Y:S01]  /*1a340*/  IMAD.X R37, RZ, RZ, R9, P2 ;  /* 0x000000ffff257224 */ /* 0x000fe200010e0609 */
[----:B------:R-:W-:Y:S02]  /*1a350*/  ISETP.GE.OR P0, PT, R4, R17, P0 ;  /* 0x000000110400720c */ /* 0x000fe40000706670 */
[C---:B------:R-:W-:Y:S02]  /*1a360*/  IADD3 R41, P6, R8.reuse, 0x7000, RZ ;  /* 0x0000700008297810 */ /* 0x040fe40007fde0ff */
[C---:B------:R-:W-:Y:S02]  /*1a370*/  IADD3 R45, P5, R8.reuse, 0x8000, RZ ;  /* 0x00008000082d7810 */ /* 0x040fe40007fbe0ff */
[C---:B------:R-:W-:Y:S02]  /*1a380*/  IADD3 R49, P4, R8.reuse, 0x9000, RZ ;  /* 0x0000900008317810 */ /* 0x040fe40007f9e0ff */
[C---:B------:R-:W-:Y:S01]  /*1a390*/  IADD3 R53, P3, R8.reuse, 0xa000, RZ ;  /* 0x0000a00008357810 */ /* 0x040fe20007f7e0ff */
[----:B------:R-:W-:Y:S01]  /*1a3a0*/  @!P1 STG.E desc[UR60][R2.64], R0 ;  /* 0x0000000002009986 */ /* 0x000fe2000c10193c */
[----:B------:R-:W-:-:S02]  /*1a3b0*/  IADD3 R7, P2, R8, 0xb000, RZ ;  /* 0x0000b00008077810 */ /* 0x000fc40007f5e0ff */
[----:B------:R-:W-:Y:S01]  /*1a3c0*/  LOP3.LUT R40, R41, 0x380, RZ, 0xc0, !PT ;  /* 0x0000038029287812 */ /* 0x000fe200078ec0ff */
[----:B------:R0:W-:Y:S01]  /*1a3d0*/  @!P0 STG.E desc[UR60][R2.64+0x20], R20 ;  /* 0x0000201402008986 */ /* 0x0001e2000c10193c */
[----:B------:R-:W-:Y:S02]  /*1a3e0*/  LOP3.LUT R44, R45, 0x380, RZ, 0xc0, !PT ;  /* 0x000003802d2c7812 */ /* 0x000fe400078ec0ff */
[----:B------:R-:W-:Y:S01]  /*1a3f0*/  LOP3.LUT R5, R8, 0x380, RZ, 0xc0, !PT ;  /* 0x0000038008057812 */ /* 0x000fe200078ec0ff */
[----:B------:R-:W-:Y:S01]  /*1a400*/  UIMAD UR5, UR5, UR6, URZ ;  /* 0x00000006050572a4 */ /* 0x000fe2000f8e023f */
[----:B------:R-:W-:Y:S01]  /*1a410*/  LOP3.LUT R48, R49, 0x380, RZ, 0xc0, !PT ;  /* 0x0000038031307812 */ /* 0x000fe200078ec0ff */
[----:B------:R-:W-:Y:S01]  /*1a420*/  IMAD.X R57, RZ, RZ, R9, P2 ;  /* 0x000000ffff397224 */ /* 0x000fe200010e0609 */
[----:B------:R-:W-:Y:S01]  /*1a430*/  LOP3.LUT R52, R53, 0x380, RZ, 0xc0, !PT ;  /* 0x0000038035347812 */ /* 0x000fe200078ec0ff */
[----:B------:R-:W-:Y:S01]  /*1a440*/  IMAD.U32 R63, RZ, RZ, UR6 ;  /* 0x00000006ff3f7e24 */ /* 0x000fe2000f8e00ff */
[----:B------:R-:W-:Y:S01]  /*1a450*/  LOP3.LUT R6, R7, 0x380, RZ, 0xc0, !PT ;  /* 0x0000038007067812 */ /* 0x000fe200078ec0ff */
[----:B------:R-:W5:Y:S01]  /*1a460*/  LD.E.128 R12, desc[UR60][R12.64] ;  /* 0x0000003c0c0c7980 */ /* 0x000f62000c101d00 */
[----:B------:R-:W-:-:S02]  /*1a470*/  SHF.R.U64 R40, R40, 0x3, RZ ;  /* 0x0000000328287819 */ /* 0x000fc400000012ff */
[----:B------:R-:W-:Y:S01]  /*1a480*/  SHF.R.U64 R44, R44, 0x3, RZ ;  /* 0x000000032c2c7819 */ /* 0x000fe200000012ff */
[----:B0-----:R-:W-:Y:S01]  /*1a490*/  IMAD.MOV.U32 R2, RZ, RZ, R208 ;  /* 0x000000ffff027224 */ /* 0x001fe200078e00d0 */
        /* <DEDUP_REMOVED lines=16> */
[----:B------:R-:W-:-:S02]  /*1a5a0*/  LOP3.LUT R56, R6, R7, RZ, 0x3c, !PT ;  /* 0x0000000706387212 */ /* 0x000fc400078e3cff */
[----:B------:R-:W-:Y:S01]  /*1a5b0*/  SHF.R.S32.HI R3, RZ, 0x1f, R208 ;  /* 0x0000001fff037819 */ /* 0x000fe200000114d0 */
[----:B------:R-:W-:Y:S01]  /*1a5c0*/  UIMAD UR5, UR4, UR7, UR5 ;  /* 0x00000007040572a4 */ /* 0x000fe2000f8e0205 */
[----:B------:R-:W5:Y:S02]  /*1a5d0*/  LD.E.128 R8, desc[UR60][R10.64] ;  /* 0x0000003c0a087980 */ /* 0x000f64000c101d00 */
[----:B------:R-:W-:Y:S01]  /*1a5e0*/  ULDC.64 UR6, c[0x0][0xae0] ;  /* 0x0002b80000067ab9 */ /* 0x000fe20000000a00 */
[----:B------:R-:W-:Y:S01]  /*1a5f0*/  IMAD.WIDE.U32 R2, R63, UR4, R2 ;  /* 0x000000043f027c25 */ /* 0x000fe2000f8e0002 */
[----:B------:R-:W5:Y:S01]  /*1a600*/  LD.E.128 R4, desc[UR60][R4.64] ;  /* 0x0000003c04047980 */ /* 0x000f62000c101d00 */
[----:B------:R-:W-:-:S03]  /*1a610*/  UIMAD UR4, UR9, UR6, URZ ;  /* 0x00000006090472a4 */ /* 0x000fc6000f8e023f */
[----:B------:R-:W5:Y:S01]  /*1a620*/  LD.E.128 R32, desc[UR60][R32.64] ;  /* 0x0000003c20207980 */ /* 0x000f62000c101d00 */
[----:B------:R-:W-:-:S03]  /*1a630*/  VIADD R3, R3, UR5 ;  /* 0x0000000503037c36 */ /* 0x000fc60008000000 */
[----:B------:R-:W5:Y:S01]  /*1a640*/  LD.E.128 R36, desc[UR60][R36.64] ;  /* 0x0000003c24247980 */ /* 0x000f62000c101d00 */
[----:B------:R-:W-:-:S03]  /*1a650*/  IMAD.U32 R63, RZ, RZ, UR6 ;  /* 0x00000006ff3f7e24 */ /* 0x000fc6000f8e00ff */
        /* <DEDUP_REMOVED lines=11> */
[----:B------:R-:W-:-:S02]  /*1a710*/  UIMAD UR4, UR12, UR7, UR4 ;  /* 0x000000070c0472a4 */ /* 0x000fc4000f8e0204 */
[----:B------:R-:W-:Y:S01]  /*1a720*/  IMAD.WIDE.U32 R2, R63, UR12, R2 ;  /* 0x0000000c3f027c25 */ /* 0x000fe2000f8e0002 */
[----:B------:R-:W-:-:S03]  /*1a730*/  ULDC.64 UR6, c[0x0][0xae8] ;  /* 0x0002ba0000067ab9 */ /* 0x000fc60000000a00 */
[----:B------:R-:W-:Y:S02]  /*1a740*/  IMAD R63, R216, -0x80, R17 ;  /* 0xffffff80d83f7824 */ /* 0x000fe400078e0211 */
[----:B------:R-:W-:Y:S01]  /*1a750*/  VIADD R3, R3, UR4 ;  /* 0x0000000403037c36 */ /* 0x000fe20008000000 */
[----:B------:R-:W-:Y:S01]  /*1a760*/  UIADD3 UR4, UR37, 0x30820, URZ ;  /* 0x0003082025047890 */ /* 0x000fe2000fffe03f */
[C---:B------:R-:W-:Y:S01]  /*1a770*/  VIADD R0, R210.reuse, 0x20 ;  /* 0x00000020d2007836 */ /* 0x040fe20000000000 */
[CC--:B------:R-:W-:Y:S01]  /*1a780*/  ISETP.GE.AND P3, PT, R210.reuse, R63.reuse, PT ;  /* 0x0000003fd200720c */ /* 0x0c0fe20003f66270 */
[----:B------:R-:W-:Y:S01]  /*1a790*/  VIADD R17, R210, 0x40 ;  /* 0x00000040d2117836 */ /* 0x000fe20000000000 */
[----:B------:R-:W-:Y:S02]  /*1a7a0*/  UPRMT UR4, URZ, 0x654, UR4 ;  /* 0x000006543f047896 */ /* 0x000fe40008000004 */
[-C--:B------:R-:W-:Y:S01]  /*1a7b0*/  ISETP.GE.AND P0, PT, R0, R63.reuse, PT ;  /* 0x0000003f0000720c */ /* 0x080fe20003f06270 */
[----:B------:R-:W-:Y:S01]  /*1a7c0*/  IMAD R0, R21, UR6, RZ ;  /* 0x0000000615007c24 */ /* 0x000fe2000f8e02ff */
[-C--:B------:R-:W-:Y:S01]  /*1a7d0*/  ISETP.GE.AND P1, PT, R17, R63.reuse, PT ;  /* 0x0000003f1100720c */ /* 0x080fe20003f26270 */
[----:B------:R-:W-:Y:S01]  /*1a7e0*/  VIADD R20, R210, 0x60 ;  /* 0x00000060d2147836 */ /* 0x000fe20000000000 */
[----:B------:R-:W-:Y:S01]  /*1a7f0*/  SHF.R.S32.HI R211, RZ, 0x1f, R210 ;  /* 0x0000001fffd37819 */ /* 0x000fe200000114d2 */
[C---:B------:R-:W-:Y:S01]  /*1a800*/  IMAD R17, R61.reuse, UR7, R0 ;  /* 0x000000073d117c24 */ /* 0x040fe2000f8e0200 */
[----:B------:R-:W-:Y:S01]  /*1a810*/  BSSY B1, `(.L_x_4330) ;  /* 0x000001a000017945 */ /* 0x000fe20003800000 */
[----:B------:R-:W-:Y:S01]  /*1a820*/  IMAD.WIDE.U32 R60, R61, UR6, R2 ;  /* 0x000000063d3c7c25 */ /* 0x000fe2000f8e0002 */
[----:B0-----:R-:W-:Y:S01]  /*1a830*/  SYNCS.ARRIVE.TRANS64.RED.A1T0 RZ, [UR4], RZ ;  /* 0x000000ffffff79a7 */ /* 0x001fe20008100404 */
[----:B------:R-:W-:-:S02]  /*1a840*/  ISETP.GE.AND P2, PT, R20, R63, PT ;  /* 0x0000003f1400720c */ /* 0x000fc40003f46270 */
        /* <DEDUP_REMOVED lines=22> */
.L_x_4331:
[----:B------:R-:W-:Y:S05]  /*1a9b0*/  BSYNC B1 ;  /* 0x0000000000017941 */ /* 0x000fea0003800000 */
.L_x_4330:
[----:B------:R-:W-:Y:S04]  /*1a9c0*/  BSSY B1, `(.L_x_4332) ;  /* 0x0000017000017945 */ /* 0x000fe80003800000 */
[----:B------:R-:W-:Y:S05]  /*1a9d0*/  @P0 BRA `(.L_x_4333) ;  /* 0x0000000000540947 */ /* 0x000fea0003800000 */
[----:B0----5:R-:W-:Y:S01]  /*1a9e0*/  IADD3 R5, P0, R20, 0x20, RZ ;  /* 0x0000002014057810 */ /* 0x021fe20007f1e0ff */
        /* <DEDUP_REMOVED lines=20> */
.L_x_4333:
[----:B------:R-:W-:Y:S05]  /*1ab30*/  BSYNC B1 ;  /* 0x0000000000017941 */ /* 0x000fea0003800000 */
.L_x_4332:
[----:B------:R-:W-:Y:S04]  /*1ab40*/  BSSY B1, `(.L_x_4334) ;  /* 0x0000017000017945 */ /* 0x000fe80003800000 */
[----:B------:R-:W-:Y:S05]  /*1ab50*/  @P1 BRA `(.L_x_4335) ;  /* 0x0000000000541947 */ /* 0x000fea0003800000 */
[----:B01---5:R-:W-:Y:S01]  /*1ab60*/  IADD3 R5, P0, R20, 0x40, RZ ;  /* 0x0000004014057810 */ /* 0x023fe20007f1e0ff */
        /* <DEDUP_REMOVED lines=20> */
.L_x_4335:
[----:B------:R-:W-:Y:S05]  /*1acb0*/  BSYNC B1 ;  /* 0x0000000000017941 */ /* 0x000fea0003800000 */
.L_x_4334:
[----:B------:R-:W-:Y:S05]  /*1acc0*/  @P2 BRA `(.L_x_4336) ;  /* 0x0000000c001c2947 */ /* 0x000fea0003800000 */
[----:B012--5:R-:W-:Y:S01]  /*1acd0*/  IADD3 R5, P0, R20, 0x60, RZ ;  /* 0x0000006014057810 */ /* 0x027fe20007f1e0ff */
[----:B------:R-:W-:Y:S01]  /*1ace0*/  ULDC.64 UR4, c[0x0][0xad8] ;  /* 0x0002b60000047ab9 */ /* 0x000fe20000000a00 */
[----:B------:R-:W-:Y:S01]  /*1acf0*/  IMAD.MOV.U32 R2, RZ, RZ, R60 ;  /* 0x000000ffff027224 */ /* 0x000fe200078e003c */
        /* <DEDUP_REMOVED lines=20> */
.L_x_4328:
[----:B------:R-:W0:Y:S01]  /*1ae40*/  LDC.64 R4, c[0x0][0xbd8] ;  /* 0x0002f600ff047b82 */ /* 0x000e220000000a00 */
[----:B------:R-:W-:-:S07]  /*1ae50*/  IMAD.MOV.U32 R9, RZ, RZ, RZ ;  /* 0x000000ffff097224 */ /* 0x000fce00078e00ff */
[----:B------:R-:W1:Y:S01]  /*1ae60*/  LDC.64 R2, c[0x0][0xbd8] ;  /* 0x0002f600ff027b82 */ /* 0x000e620000000a00 */
[----:B0-----:R-:W-:-:S04]  /*1ae70*/  ISETP.NE.U32.AND P0, PT, R4, RZ, PT ;  /* 0x000000ff0400720c */ /* 0x001fc80003f05070 */
[----:B------:R-:W-:-:S03]  /*1ae80*/  ISETP.NE.AND.EX P0, PT, R5, RZ, PT, P0 ;  /* 0x000000ff0500720c */ /* 0x000fc60003f05300 */
[----:B------:R-:W0:Y:S01]  /*1ae90*/  LDC.64 R4, c[0x0][0xbe0] ;  /* 0x0002f800ff047b82 */ /* 0x000e220000000a00 */
[----:B-1----:R-:W-:-:S07]  /*1aea0*/  IMAD.WIDE R2, R215, 0x4, R2 ;  /* 0x00000004d7027825 */ /* 0x002fce00078e0202 */
[----:B------:R-:W1:Y:S02]  /*1aeb0*/  LDC R7, c[0x0][0xa88] ;  /* 0x0002a200ff077b82 */ /* 0x000e640000000800 */
[----:B------:R2:W5:Y:S01]  /*1aec0*/  @P0 LDG.E R9, desc[UR60][R2.64] ;  /* 0x0000003c02090981 */ /* 0x000562000c1e1900 */
[----:B0-----:R-:W-:-:S04]  /*1aed0*/  ISETP.NE.U32.AND P1, PT, R4, RZ, PT ;  /* 0x000000ff0400720c */ /* 0x001fc80003f25070 */
[----:B------:R-:W-:-:S13]  /*1aee0*/  ISETP.NE.AND.EX P1, PT, R5, RZ, PT, P1 ;  /* 0x000000ff0500720c */ /* 0x000fda0003f25310 */
[----:B------:R-:W0:Y:S02]  /*1aef0*/  @P1 LDC.64 R4, c[0x0][0xbe0] ;  /* 0x0002f800ff041b82 */ /* 0x000e240000000a00 */
[----:B0-----:R-:W-:-:S05]  /*1af00*/  @P1 IMAD.WIDE R4, R215, 0x4, R4 ;  /* 0x00000004d7041825 */ /* 0x001fca00078e0204 */
[----:B-1----:R2:W5:Y:S01]  /*1af10*/  @P1 LDG.E R7, desc[UR60][R4.64] ;  /* 0x0000003c04071981 */ /* 0x002562000c1e1900 */
[----:B------:R-:W-:Y:S01]  /*1af20*/  ISETP.GT.AND P2, PT, R204, 0x7f, PT ;  /* 0x0000007fcc00780c */ /* 0x000fe20003f44270 */
[----:B------:R-:W-:-:S12]  /*1af30*/  @P1 BRA `(.L_x_4337) ;  /* 0x0000000000101947 */ /* 0x000fd80003800000 */
[----:B------:R-:W-:Y:S05]  /*1af40*/  @!P0 BRA `(.L_x_4337) ;  /* 0x00000000000c8947 */ /* 0x000fea0003800000 */
[----:B------:R-:W3:Y:S04]  /*1af50*/  LDG.E R0, desc[UR60][R2.64] ;  /* 0x0000003c02007981 */ /* 0x000ee8000c1e1900 */
[----:B-----5:R-:W3:Y:S02]  /*1af60*/  LDG.E R7, desc[UR60][R2.64+0x4] ;  /* 0x0000043c02077981 */ /* 0x020ee4000c1e1900 */
[----:B---3--:R-:W-:-:S07]  /*1af70*/  IMAD.IADD R7, R7, 0x1, -R0 ;  /* 0x0000000107077824 */ /* 0x008fce00078e0a00 */
.L_x_4337:
[----:B------:R-:W-:Y:S01]  /*1af80*/  R2UR UR4, R217 ;  /* 0x00000000d90472ca */ /* 0x000fe200000e0000 */
[----:B------:R-:W-:Y:S01]  /*1af90*/  BSSY B1, `(.L_x_4338) ;  /* 0x0000020000017945 */ /* 0x000fe20003800000 */
[----:B------:R-:W-:Y:S02]  /*1afa0*/  SHF.R.S32.HI R0, RZ, 0x1f, R215 ;  /* 0x0000001fff007819 */ /* 0x000fe400000114d7 */
[----:B------:R-:W-:Y:S02]  /*1afb0*/  SHF.R.S32.HI R13, RZ, 0x1f, R208 ;  /* 0x0000001fff0d7819 */ /* 0x000fe400000114d0 */
[----:B------:R-:W-:Y:S02]  /*1afc0*/  SEL R11, R215, RZ, !P0 ;  /* 0x000000ffd70b7207 */ /* 0x000fe40004000000 */
[----:B------:R-:W-:Y:S02]  /*1afd0*/  SEL R8, R0, RZ, !P0 ;  /* 0x000000ff00087207 */ /* 0x000fe40004000000 */
[----:B-----5:R-:W-:-:S03]  /*1afe0*/  SHF.R.S32.HI R6, RZ, 0x1f, R9 ;  /* 0x0000001fff067819 */ /* 0x020fc60000011409 */
[----:B------:R-:W-:Y:S01]  /*1aff0*/  USHF.R.S32.HI UR5, URZ, 0x1f, UR4 ;  /* 0x0000001f3f057899 */ /* 0x000fe20008011404 */
[----:B------:R-:W-:Y:S11]  /*1b000*/  @P2 BRA `(.L_x_4339) ;  /* 0x0000000000602947 */ /* 0x000ff60003800000 */
[----:B--2---:R-:W0:Y:S02]  /*1b010*/  S2R R2, SR_TID.X ;  /* 0x0000000000027919 */ /* 0x004e240000002100 */
[----:B0-----:R-:W-:-:S04]  /*1b020*/  IMAD R0, R216, 0x80, R2 ;  /* 0x00000080d8007824 */ /* 0x001fc800078e0202 */
[----:B------:R-:W-:-:S05]  /*1b030*/  VIADD R0, R0, 0xffffff80 ;  /* 0xffffff8000007836 */ /* 0x000fca0000000000 */
[----:B------:R-:W-:-:S13]  /*1b040*/  ISETP.GE.AND P0, PT, R0, R7, PT ;  /* 0x000000070000720c */ /* 0x000fda0003f06270 */
[----:B------:R-:W-:Y:S05]  /*1b050*/  @P0 BRA `(.L_x_4339) ;  /* 0x00000000004c0947 */ /* 0x000fea0003800000 */
[----:B------:R-:W-:Y:S01]  /*1b060*/  R2UR UR8, R217 ;  /* 0x00000000d90872ca */ /* 0x000fe200000e0000 */
[----:B------:R-:W-:Y:S01]  /*1b070*/  ULDC.64 UR6, c[0x0][0xb70] ;  /* 0x0002dc0000067ab9 */ /* 0x000fe20000000a00 */
[C---:B------:R-:W-:Y:S01]  /*1b080*/  IADD3 R2, P0, R0.reuse, R9, RZ ;  /* 0x0000000900027210 */ /* 0x040fe20007f1e0ff */
[----:B------:R-:W-:Y:S02]  /*1b090*/  UIMAD UR4, UR5, UR6, URZ ;  /* 0x00000006050472a4 */ /* 0x000fe4000f8e023f */
[----:B------:R-:W-:Y:S01]  /*1b0a0*/  IMAD.U32 R5, RZ, RZ, UR6 ;  /* 0x00000006ff057e24 */ /* 0x000fe2000f8e00ff */
[----:B------:R-:W-:-:S07]  /*1b0b0*/  LEA.HI.X.SX32 R3, R0, R6, 0x1, P0 ;  /* 0x0000000600037211 */ /* 0x000fce00000f0eff */
[----:B------:R-:W-:Y:S02]  /*1b0c0*/  UIMAD UR4, UR8, UR7, UR4 ;  /* 0x00000007080472a4 */ /* 0x000fe4000f8e0204 */
[----:B------:R-:W-:Y:S01]  /*1b0d0*/  IMAD.WIDE.U32 R2, R5, UR8, R2 ;  /* 0x0000000805027c25 */ /* 0x000fe2000f8e0002 */
[----:B------:R-:W-:-:S03]  /*1b0e0*/  ULDC.64 UR6, c[0x0][0xb78] ;  /* 0x0002de0000067ab9 */ /* 0x000fc60000000a00 */
[----:B------:R-:W-:Y:S02]  /*1b0f0*/  IMAD R0, R8, UR6, RZ ;  /* 0x0000000608007c24 */ /* 0x000fe4000f8e02ff */
[----:B------:R-:W-:Y:S02]  /*1b100*/  VIADD R3, R3, UR4 ;  /* 0x0000000403037c36 */ /* 0x000fe40008000000 */
        /* <DEDUP_REMOVED lines=8> */
.L_x_4339:
[----:B------:R-:W-:Y:S05]  /*1b190*/  BSYNC B1 ;  /* 0x0000000000017941 */ /* 0x000fea0003800000 */
.L_x_4338:
[----:B------:R-:W-:Y:S01]  /*1b1a0*/  R2UR UR8, R217 ;  /* 0x00000000d90872ca */ /* 0x000fe200000e0000 */
[----:B------:R-:W-:Y:S01]  /*1b1b0*/  ULDC.64 UR6, c[0x0][0xaa0] ;  /* 0x0002a80000067ab9 */ /* 0x000fe20000000a00 */
[----:B--2---:R-:W-:Y:S01]  /*1b1c0*/  IMAD.MOV.U32 R2, RZ, RZ, R208 ;  /* 0x000000ffff027224 */ /* 0x004fe200078e00d0 */
        /* <DEDUP_REMOVED lines=8> */
[----:B------:R-:W-:Y:S02]  /*1b250*/  VIADD R0, R210, 0x20 ;  /* 0x00000020d2007836 */ /* 0x000fe40000000000 */
[----:B------:R-:W-:Y:S01]  /*1b260*/  IMAD.IADD R3, R3, 0x1, R9 ;  /* 0x0000000103037824 */ /* 0x000fe200078e0209 */
[----:B------:R-:W-:Y:S01]  /*1b270*/  UIMAD UR4, UR8, UR7, UR4 ;  /* 0x00000007080472a4 */ /* 0x000fe2000f8e0204 */
[----:B------:R-:W-:Y:S01]  /*1b280*/  IMAD.U32 R5, RZ, RZ, UR6 ;  /* 0x00000006ff057e24 */ /* 0x000fe2000f8e00ff */
[-C--:B------:R-:W-:Y:S01]  /*1b290*/  ISETP.GE.AND P2, PT, R0, R7.reuse, PT ;  /* 0x000000070000720c */ /* 0x080fe20003f46270 */
[C---:B------:R-:W-:Y:S01]  /*1b2a0*/  VIADD R0, R210.reuse, 0x60 ;  /* 0x00000060d2007836 */ /* 0x040fe20000000000 */
[----:B------:R-:W-:Y:S01]  /*1b2b0*/  ISETP.GE.AND P3, PT, R210, R7, PT ;  /* 0x00000007d200720c */ /* 0x000fe20003f66270 */
[----:B------:R-:W-:-:S03]  /*1b2c0*/  IMAD.WIDE.U32 R2, R5, UR8, R2 ;  /* 0x0000000805027c25 */ /* 0x000fc6000f8e0002 */
[-C--:B------:R-:W-:Y:S01]  /*1b2d0*/  ISETP.GE.AND P0, PT, R0, R7.reuse, PT ;  /* 0x000000070000720c */ /* 0x080fe20003f06270 */
[----:B------:R-:W-:Y:S02]  /*1b2e0*/  VIADD R4, R210, 0x40 ;  /* 0x00000040d2047836 */ /* 0x000fe40000000000 */
[----:B------:R-:W-:Y:S01]  /*1b2f0*/  VIADD R3, R3, UR4 ;  /* 0x0000000403037c36 */ /* 0x000fe20008000000 */
[----:B------:R-:W-:Y:S01]  /*1b300*/  ULDC.64 UR4, c[0x0][0xae8] ;  /* 0x0002ba0000047ab9 */ /* 0x000fe20000000a00 */
[--C-:B------:R-:W-:Y:S01]  /*1b310*/  IMAD.MOV.U32 R6, RZ, RZ, R210.reuse ;  /* 0x000000ffff067224 */ /* 0x100fe200078e00d2 */
[----:B------:R-:W-:Y:S01]  /*1b320*/  ISETP.GE.AND P1, PT, R4, R7, PT ;  /* 0x000000070400720c */ /* 0x000fe20003f26270 */
[----:B------:R-:W-:Y:S01]  /*1b330*/  IMAD R0, R8, UR4, RZ ;  /* 0x0000000408007c24 */ /* 0x000fe2000f8e02ff */
[----:B------:R-:W-:Y:S01]  /*1b340*/  SHF.R.S32.HI R7, RZ, 0x1f, R210 ;  /* 0x0000001fff077819 */ /* 0x000fe200000114d2 */
[----:B------:R-:W-:-:S04]  /*1b350*/  IMAD.WIDE.U32 R4, R11, UR4, R2 ;  /* 0x000000040b047c25 */ /* 0x000fc8000f8e0002 */
[----:B------:R-:W-:Y:S02]  /*1b360*/  IMAD R9, R11, UR5, R0 ;  /* 0x000000050b097c24 */ /* 0x000fe4000f8e0200 */
        /* <DEDUP_REMOVED lines=22> */
.L_x_4341:
[----:B------:R-:W-:Y:S05]  /*1b4d0*/  BSYNC B1 ;  /* 0x0000000000017941 */ /* 0x000fea0003800000 */
.L_x_4340:
[----:B------:R-:W-:Y:S04]  /*1b4e0*/  BSSY B1, `(.L_x_4342) ;  /* 0x0000017000017945 */ /* 0x000fe80003800000 */
[----:B------:R-:W-:Y:S05]  /*1b4f0*/  @P2 BRA `(.L_x_4343) ;  /* 0x0000000000542947 */ /* 0x000fea0003800000 */
[----:B0-----:R-:W-:Y:S01]  /*1b500*/  IADD3 R9, P2, R6, 0x20, RZ ;  /* 0x0000002006097810 */ /* 0x001fe20007f5e0ff */
        /* <DEDUP_REMOVED lines=20> */
.L_x_4343:
[----:B------:R-:W-:Y:S05]  /*1b650*/  BSYNC B1 ;  /* 0x0000000000017941 */ /* 0x000fea0003800000 */
.L_x_4342:
[----:B------:R-:W-:Y:S04]  /*1b660*/  BSSY B1, `(.L_x_4344) ;  /* 0x0000017000017945 */ /* 0x000fe80003800000 */
[----:B------:R-:W-:Y:S05]  /*1b670*/  @P1 BRA `(.L_x_4345) ;  /* 0x0000000000541947 */ /* 0x000fea0003800000 */
[----:B01----:R-:W-:Y:S01]  /*1b680*/  IADD3 R9, P1, R6, 0x40, RZ ;  /* 0x0000004006097810 */ /* 0x003fe20007f3e0ff */
        /* <DEDUP_REMOVED lines=20> */
.L_x_4345:
[----:B------:R-:W-:Y:S05]  /*1b7d0*/  BSYNC B1 ;  /* 0x0000000000017941 */ /* 0x000fea0003800000 */
.L_x_4344:
        /* <DEDUP_REMOVED lines=22> */
.L_x_4336:
[----:B------:R-:W-:Y:S05]  /*1b940*/  BSYNC B0 ;  /* 0x0000000000007941 */ /* 0x000fea0003800000 */
.L_x_4327:
[----:B------:R-:W-:Y:S02]  /*1b950*/  ULDC UR4, c[0x0][0xc14] ;  /* 0x0003050000047ab9 */ /* 0x000fe40000000800 */
[----:B------:R-:W-:-:S13]  /*1b960*/  ISETP.GE.AND P0, PT, R195, UR4, PT ;  /* 0x00000004c3007c0c */ /* 0x000fda000bf06270 */
[----:B------:R-:W-:Y:S05]  /*1b970*/  @!P0 BRA `(.L_x_4346) ;  /* 0xfffffe5800548947 */ /* 0x000fea000383ffff */
[----:B------:R-:W-:Y:S05]  /*1b980*/  EXIT ;  /* 0x000000000000794d */ /* 0x000fea0003800000 */
.L_x_4162:
        /* <DEDUP_REMOVED lines=21> */
[----:B------:R-:W-:Y:S02]  /*1bae0*/  ISETP.GE.U32.AND P0, PT, R7, 0x2, PT ;  /* 0x000000020700780c */ /* 0x000fe40003f06070 */
        /* <DEDUP_REMOVED lines=16> */
[----:B------:R-:W-:-:S03]  /*1bbf0*/  ISETP.GE.U32.AND P0, PT, R7, 0x8, PT ;  /* 0x000000080700780c */ /* 0x000fc60003f06070 */
[----:B------:R-:W-:Y:S02]  /*1bc00*/  IMAD.IADD R3, R0, 0x1, R3 ;  /* 0x0000000100037824 */ /* 0x000fe400078e0203 */
[----:B------:R-:W-:-:S03]  /*1bc10*/  IMAD.MOV.U32 R0, RZ, RZ, RZ ;  /* 0x000000ffff007224 */ /* 0x000fc600078e00ff */
[----:B------:R-:W0:Y:S05]  /*1bc20*/  SHFL.UP PT, R2, R3, 0x8, RZ ;  /* 0x0500000003027989 */ /* 0x000e2a00000e00ff */
        /* <DEDUP_REMOVED lines=14> */
[----:B------:R-:W-:Y:S01]  /*1bd10*/  IMAD.MOV.U32 R5, RZ, RZ, R2 ;  /* 0x000000ffff057224 */ /* 0x000fe200078e0002 */
[----:B------:R-:W-:Y:S01]  /*1bd20*/  ULDC UR5, c[0x0][0xc14] ;  /* 0x0003050000057ab9 */ /* 0x000fe20000000800 */
[----:B------:R-:W-:Y:S01]  /*1bd30*/  IMAD.MOV.U32 R8, RZ, RZ, RZ ;  /* 0x000000ffff087224 */ /* 0x000fe200078e00ff */
[----:B------:R-:W-:Y:S01]  /*1bd40*/  ULDC UR7, c[0x0][0xc14] ;  /* 0x0003050000077ab9 */ /* 0x000fe20000000800 */
[----:B------:R-:W-:-:S05]  /*1bd50*/  ULDC UR4, c[0x0][0xc10] ;  /* 0x0003040000047ab9 */ /* 0x000fca0000000800 */
.L_x_4351:
[----:B------:R-:W-:Y:S02]  /*1bd60*/  IMAD.U32 R2, RZ, RZ, UR7 ;  /* 0x00000007ff027e24 */ /* 0x000fe4000f8e00ff */
[----:B------:R-:W-:-:S03]  /*1bd70*/  VIADD R8, R8, 0x1f ;  /* 0x0000001f08087836 */ /* 0x000fc60000000000 */
[----:B------:R0:W-:Y:S02]  /*1bd80*/  STL [R1+0x2dc], R2 ;  /* 0x0002dc0201007387 */ /* 0x0001e40000100800 */
[----:B------:R-:W-:-:S13]  /*1bd90*/  ISETP.GE.AND P0, PT, R8, UR5, PT ;  /* 0x0000000508007c0c */ /* 0x000fda000bf06270 */
[----:B0-----:R-:W-:Y:S05]  /*1bda0*/  @P0 BRA `(.L_x_4348) ;  /* 0x0000000400d40947 */ /* 0x001fea0003800000 */
        /* <DEDUP_REMOVED lines=11> */
.L_x_4350:
[----:B------:R-:W-:Y:S05]  /*1be60*/  BSYNC B0 ;  /* 0x0000000000007941 */ /* 0x000fea0003800000 */
.L_x_4349:
        /* <DEDUP_REMOVED lines=25> */
.L_x_4347:
[----:B------:R-:W-:-:S04]  /*1c000*/  IMAD.IADD R7, R5, 0x1, -R2 ;  /* 0x0000000105077824 */ /* 0x000fc800078e0a02 */
[----:B------:R-:W-:-:S05]  /*1c010*/  IMAD R2, R4, UR4, R7 ;  /* 0x0000000404027c24 */ /* 0x000fca000f8e0207 */
[----:B------:R-:W-:Y:S02]  /*1c020*/  ISETP.GT.AND P0, PT, R2, UR6, PT ;  /* 0x0000000602007c0c */ /* 0x000fe4000bf04270 */
[----:B------:R-:W0:Y:S11]  /*1c030*/  LDC.64 R2, c[0x0][0xc68] ;  /* 0x00031a00ff027b82 */ /* 0x000e360000000a00 */
[----:B------:R-:W-:-:S04]  /*1c040*/  VOTE.ANY R10, PT, !P0 ;  /* 0x00000000000a7806 */ /* 0x000fc800040e0100 */
[----:B------:R-:W1:Y:S02]  /*1c050*/  POPC R5, R10 ;  /* 0x0000000a00057309 */ /* 0x000e640000000000 */
[----:B-1----:R-:W-:-:S04]  /*1c060*/  IMAD.IADD R8, R5, 0x1, R8 ;  /* 0x0000000105087824 */ /* 0x002fc800078e0208 */
[----:B0-----:R-:W-:Y:S01]  /*1c070*/  IMAD.WIDE R2, R8, 0x4, R2 ;  /* 0x0000000408027825 */ /* 0x001fe200078e0202 */
[----:B------:R-:W0:Y:S04]  /*1c080*/  SHFL.IDX PT, R6, R6, R5, 0x1f ;  /* 0x00001f0506067589 */ /* 0x000e2800000e0000 */
[----:B------:R-:W0:Y:S04]  /*1c090*/  LDG.E R9, desc[UR60][R2.64] ;  /* 0x0000003c02097981 */ /* 0x000e28000c1e1900 */
[----:B------:R0:W-:Y:S01]  /*1c0a0*/  STL [R1+0x2dc], R8 ;  /* 0x0002dc0801007387 */ /* 0x0001e20000100800 */
[----:B------:R-:W-:Y:S01]  /*1c0b0*/  ISETP.NE.AND P0, PT, R10, RZ, PT ;  /* 0x000000ff0a00720c */ /* 0x000fe20003f05270 */
[----:B0-----:R-:W-:-:S05]  /*1c0c0*/  IMAD R8, R6, R9, RZ ;  /* 0x0000000906087224 */ /* 0x001fca00078e02ff */
        /* <DEDUP_REMOVED lines=8> */
.L_x_4352:
[----:B-1----:R-:W-:Y:S02]  /*1c150*/  IMAD.MOV R2, RZ, RZ, -R3 ;  /* 0x000000ffff027224 */ /* 0x002fe400078e0a03 */
[----:B---3--:R-:W-:Y:S02]  /*1c160*/  IMAD R0, R0, UR4, R7 ;  /* 0x0000000400007c24 */ /* 0x008fe4000f8e0207 */
[----:B--2---:R-:W-:Y:S02]  /*1c170*/  IMAD R5, R2, R11, RZ ;  /* 0x0000000b02057224 */ /* 0x004fe400078e02ff */
[----:B------:R-:W-:Y:S01]  /*1c180*/  IMAD.MOV.U32 R2, RZ, RZ, RZ ;  /* 0x000000ffff027224 */ /* 0x000fe200078e00ff */
[----:B------:R1:W-:Y:S03]  /*1c190*/  STL [R1+0x2d0], R0 ;  /* 0x0002d00001007387 */ /* 0x0003e60000100800 */
[----:B------:R-:W-:Y:S01]  /*1c1a0*/  IMAD.HI.U32 R2, R3, R5, R2 ;  /* 0x0000000503027227 */ /* 0x000fe200078e0002 */
[----:B------:R-:W-:-:S04]  /*1c1b0*/  IADD3 R5, -R0, UR6, RZ ;  /* 0x0000000600057c10 */ /* 0x000fc8000fffe1ff */
[----:B------:R-:W-:Y:S02]  /*1c1c0*/  IABS R3, R5 ;  /* 0x0000000500037213 */ /* 0x000fe40000000000 */
[----:B-1----:R-:W-:-:S03]  /*1c1d0*/  IABS R0, R8 ;  /* 0x0000000800007213 */ /* 0x002fc60000000000 */
[----:B------:R-:W-:-:S04]  /*1c1e0*/  IMAD.HI.U32 R2, R2, R3, RZ ;  /* 0x0000000302027227 */ /* 0x000fc800078e00ff */
[----:B------:R-:W-:-:S04]  /*1c1f0*/  IMAD.MOV R0, RZ, RZ, -R0 ;  /* 0x000000ffff007224 */ /* 0x000fc800078e0a00 */
        /* <DEDUP_REMOVED lines=14> */
[----:B------:R-:W-:Y:S02]  /*1c2e0*/  IMAD R5, R8, R2, R5 ;  /* 0x0000000208057224 */ /* 0x000fe400078e0205 */
[----:B------:R-:W-:Y:S01]  /*1c2f0*/  IMAD.MOV.U32 R2, RZ, RZ, RZ ;  /* 0x000000ffff027224 */ /* 0x000fe200078e00ff */
[----:B------:R-:W-:-:S04]  /*1c300*/  VIADDMNMX R9, R4, UR4, R9, PT ;  /* 0x0000000404097c46 */ /* 0x000fc8000b800109 */
[-C--:B------:R-:W-:Y:S02]  /*1c310*/  IABS R4, R9.reuse ;  /* 0x0000000900047213 */ /* 0x080fe40000000000 */
[----:B------:R-:W-:Y:S02]  /*1c320*/  IABS R8, R9 ;  /* 0x0000000900087213 */ /* 0x000fe40000000000 */
[----:B------:R-:W1:Y:S08]  /*1c330*/  I2F.RP R7, R4 ;  /* 0x0000000400077306 */ /* 0x000e700000209400 */
[----:B-1----:R-:W1:Y:S02]  /*1c340*/  MUFU.RCP R7, R7 ;  /* 0x0000000700077308 */ /* 0x002e640000001000 */
[----:B-1----:R-:W-:Y:S01]  /*1c350*/  VIADD R3, R7, 0xffffffe ;  /* 0x0ffffffe07037836 */ /* 0x002fe20000000000 */
[----:B------:R-:W-:-:S05]  /*1c360*/  IABS R7, R5 ;  /* 0x0000000500077213 */ /* 0x000fca0000000000 */
[----:B------:R-:W1:Y:S02]  /*1c370*/  F2I.FTZ.U32.TRUNC.NTZ R3, R3 ;  /* 0x0000000300037305 */ /* 0x000e64000021f000 */
[----:B-1----:R-:W-:-:S04]  /*1c380*/  IMAD.MOV R11, RZ, RZ, -R3 ;  /* 0x000000ffff0b7224 */ /* 0x002fc800078e0a03 */
[----:B------:R-:W-:-:S04]  /*1c390*/  IMAD R11, R11, R4, RZ ;  /* 0x000000040b0b7224 */ /* 0x000fc800078e02ff */
[----:B------:R-:W-:-:S04]  /*1c3a0*/  IMAD.HI.U32 R2, R3, R11, R2 ;  /* 0x0000000b03027227 */ /* 0x000fc800078e0002 */
[----:B------:R-:W-:Y:S02]  /*1c3b0*/  IMAD.MOV R3, RZ, RZ, -R8 ;  /* 0x000000ffff037224 */ /* 0x000fe400078e0a08 */
[----:B------:R-:W-:-:S04]  /*1c3c0*/  IMAD.HI.U32 R2, R2, R7, RZ ;  /* 0x0000000702027227 */ /* 0x000fc800078e00ff */
        /* <DEDUP_REMOVED lines=16> */
[----:B------:R1:W-:Y:S04]  /*1c4d0*/  STL [R1+0x2d8], R4 ;  /* 0x0002d80401007387 */ /* 0x0003e80000100800 */
[----:B------:R1:W-:Y:S01]  /*1c4e0*/  STL [R1+0x2d4], R0 ;  /* 0x0002d40001007387 */ /* 0x0003e20000100800 */
[----:B------:R-:W-:Y:S05]  /*1c4f0*/  BRA `(.L_x_4353) ;  /* 0x0000000000107947 */ /* 0x000fea0003800000 */
.L_x_4348:
[----:B------:R-:W-:Y:S01]  /*1c500*/  IMAD.U32 R0, RZ, RZ, UR6 ;  /* 0x00000006ff007e24 */ /* 0x000fe2000f8e00ff */
[----:B------:R0:W-:Y:S04]  /*1c510*/  STL [R1+0x2d4], RZ ;  /* 0x0002d4ff01007387 */ /* 0x0001e80000100800 */
[----:B------:R0:W-:Y:S04]  /*1c520*/  STL [R1+0x2d8], RZ ;  /* 0x0002d8ff01007387 */ /* 0x0001e80000100800 */
[----:B------:R0:W-:Y:S02]  /*1c530*/  STL [R1+0x2d0], R0 ;  /* 0x0002d00001007387 */ /* 0x0001e40000100800 */
.L_x_4353:
[----:B------:R-:W2:Y:S01]  /*1c540*/  LDL.128 R8, [R1+0x2d0] ;  /* 0x0002d00001087983 */ /* 0x000ea20000100c00 */
[----:B------:R-:W-:Y:S01]  /*1c550*/  LOP3.LUT R16, R16, 0xfffffeff, RZ, 0xc0, !PT ;  /* 0xfffffeff10107812 */ /* 0x000fe200078ec0ff */
[----:B------:R-:W-:Y:S01]  /*1c560*/  IMAD.MOV.U32 R19, RZ, RZ, 0x1 ;  /* 0x00000001ff137424 */ /* 0x000fe200078e00ff */
[----:B------:R-:W1:Y:S01]  /*1c570*/  S2R R2, SR_TID.X ;  /* 0x0000000000027919 */ /* 0x000e620000002100 */
[----:B------:R-:W-:Y:S01]  /*1c580*/  IMAD.MOV.U32 R17, RZ, RZ, RZ ;  /* 0x000000ffff117224 */ /* 0x000fe200078e00ff */
[----:B------:R-:W-:Y:S01]  /*1c590*/  STL [R1+0x2f4], RZ ;  /* 0x0002f4ff01007387 */ /* 0x000fe20000100800 */
[----:B-1----:R-:W-:-:S04]  /*1c5a0*/  LOP3.LUT R4, R2, 0x1f, RZ, 0xc0, !PT ;  /* 0x0000001f02047812 */ /* 0x002fc800078ec0ff */
[----:B------:R-:W-:-:S13]  /*1c5b0*/  ISETP.NE.AND P0, PT, R4, RZ, PT ;  /* 0x000000ff0400720c */ /* 0x000fda0003f05270 */
[----:B------:R-:W1:Y:S01]  /*1c5c0*/  @!P0 S2R R3, SR_CgaCtaId ;  /* 0x0000000000038919 */ /* 0x000e620000008800 */
[----:B0-----:R-:W-:Y:S02]  /*1c5d0*/  @!P0 MOV R0, 0x400 ;  /* 0x0000040000008802 */ /* 0x001fe40000000f00 */
[----:B------:R-:W-:Y:S02]  /*1c5e0*/  @P0 LOP3.LUT R16, R16, 0x100, RZ, 0xfc, !PT ;  /* 0x0000010010100812 */ /* 0x000fe400078efcff */
[----:B-1----:R-:W-:-:S05]  /*1c5f0*/  @!P0 LEA R0, R3, R0, 0x18 ;  /* 0x0000000003008211 */ /* 0x002fca00078ec0ff */
[----:B--2---:R0:W-:Y:S02]  /*1c600*/  @!P0 STS.128 [R0+0x308d0], R8 ;  /* 0x0308d00800008388 */ /* 0x0041e40000000c00 */
[----:B0-----:R-:W-:Y:S01]  /*1c610*/  IMAD.MOV.U32 R0, RZ, RZ, R11 ;  /* 0x000000ffff007224 */ /* 0x001fe200078e000b */
[----:B------:R-:W-:Y:S06]  /*1c620*/  BAR.ARV 0x5, 0x120 ;  /* 0x0144800000007b1d */ /* 0x000fec0000002000 */
[----:B------:R-:W-:-:S13]  /*1c630*/  ISETP.GE.AND P0, PT, R0, UR5, PT ;  /* 0x0000000500007c0c */ /* 0x000fda000bf06270 */
[----:B------:R-:W-:Y:S05]  /*1c640*/  @P0 BRA `(.L_x_4354) ;  /* 0x0000005800400947 */ /* 0x000fea0003800000 */
[----:B------:R-:W2:Y:S01]  /*1c650*/  LDL R5, [R1+0x2fc] ;  /* 0x0002fc0001057983 */ /* 0x000ea20000100800 */
[----:B------:R-:W-:Y:S01]  /*1c660*/  IMAD.MOV.U32 R0, RZ, RZ, 0x1 ;  /* 0x00000001ff007424 */ /* 0x000fe200078e00ff */
[----:B------:R-:W-:Y:S01]  /*1c670*/  LOP3.LUT R2, R2, 0x7f, RZ, 0xc0, !PT ;  /* 0x0000007f02027812 */ /* 0x000fe200078ec0ff */
[----:B------:R-:W-:Y:S01]  /*1c680*/  IMAD.MOV.U32 R19, RZ, RZ, 0x1 ;  /* 0x00000001ff137424 */ /* 0x000fe200078e00ff */
[----:B------:R0:W-:Y:S01]  /*1c690*/  STL [R1+0x2f4], RZ ;  /* 0x0002f4ff01007387 */ /* 0x0001e20000100800 */
[----:B------:R-:W-:Y:S01]  /*1c6a0*/  ISETP.NE.AND P1, PT, R4, RZ, PT ;  /* 0x000000ff0400720c */ /* 0x000fe20003f25270 */
[----:B------:R-:W-:Y:S01]  /*1c6b0*/  IMAD.MOV.U32 R17, RZ, RZ, RZ ;  /* 0x000000ffff117224 */ /* 0x000fe200078e00ff */
[C---:B------:R-:W-:Y:S01]  /*1c6c0*/  ISETP.NE.AND P2, PT, R2.reuse, RZ, PT ;  /* 0x000000ff0200720c */ /* 0x040fe20003f45270 */
[----:B------:R0:W-:Y:S01]  /*1c6d0*/  STL [R1+0x2e4], R0 ;  /* 0x0002e40001007387 */ /* 0x0001e20000100800 */
[----:B------:R-:W-:Y:S01]  /*1c6e0*/  ISETP.NE.OR P0, PT, R2, RZ, !P1 ;  /* 0x000000ff0200720c */ /* 0x000fe20004f05670 */
[----:B------:R-:W-:Y:S01]  /*1c6f0*/  ULDC.64 UR36, c[0x0][0x198] ;  /* 0x0000660000247ab9 */ /* 0x000fe20000000a00 */
[----:B------:R-:W-:Y:S01]  /*1c700*/  LOP3.LUT R16, R16, 0xffffffbf, RZ, 0xc0, !PT ;  /* 0xffffffbf10107812 */ /* 0x000fe200078ec0ff */
[----:B------:R0:W-:Y:S01]  /*1c710*/  STL [R1+0x2e0], RZ ;  /* 0x0002e0ff01007387 */ /* 0x0001e20000100800 */
[----:B------:R-:W-:-:S02]  /*1c720*/  ULDC UR39, c[0x0][0xc] ;  /* 0x0000030000277ab9 */ /* 0x000fc40000000800 */
[----:B------:R-:W-:-:S05]  /*1c730*/  LOP3.LUT R16, R16, 0xfffffffd, RZ, 0xc0, !PT ;  /* 0xfffffffd10107812 */ /* 0x000fca00078ec0ff */
[----:B------:R-:W-:-:S04]  /*1c740*/  @P2 LOP3.LUT R16, R16, 0x2, RZ, 0xfc, !PT ;  /* 0x0000000210102812 */ /* 0x000fc800078efcff */
[----:B------:R-:W-:Y:S02]  /*1c750*/  @P0 LOP3.LUT R16, R16, 0x40, RZ, 0xfc, !PT ;  /* 0x0000004010100812 */ /* 0x000fe400078efcff */
[----:B--2---:R-:W-:-:S13]  /*1c760*/  R2UR UR4, R5 ;  /* 0x00000000050472ca */ /* 0x004fda00000e0000 */
[----:B0-----:R-:W-:-:S12]  /*1c770*/  ULOP3.LUT UR38, UR4, 0x2, URZ, 0xfc, !UPT ;  /* 0x0000000204267892 */ /* 0x001fd8000f8efc3f */
.L_x_4460:
[----:B------:R-:W2:Y:S01]  /*1c780*/  LDL R11, [R1+0x2dc] ;  /* 0x0002dc00010b7983 */ /* 0x000ea20000100800 */
[----:B------:R-:W-:Y:S05]  /*1c790*/  YIELD ;  /* 0x0000000000007946 */ /* 0x000fea0003800000 */
[----:B------:R-:W-:Y:S01]  /*1c7a0*/  ULDC.64 UR4, c[0x0][0xa28] ;  /* 0x00028a0000047ab9 */ /* 0x000fe20000000a00 */
[----:B------:R-:W-:Y:S01]  /*1c7b0*/  IMAD.MOV.U32 R8, RZ, RZ, RZ ;  /* 0x000000ffff087224 */ /* 0x000fe200078e00ff */
[----:B------:R-:W-:Y:S01]  /*1c7c0*/  ISETP.NE.U32.AND P0, PT, RZ, UR4, PT ;  /* 0x00000004ff007c0c */ /* 0x000fe2000bf05070 */
[----:B------:R-:W-:Y:S01]  /*1c7d0*/  IMAD.MOV.U32 R0, RZ, RZ, RZ ;  /* 0x000000ffff007224 */ /* 0x000fe200078e00ff */
[----:B------:R-:W-:Y:S01]  /*1c7e0*/  ULDC.64 UR8, c[0x0][0xa08] ;  /* 0x0002820000087ab9 */ /* 0x000fe20000000a00 */
[----:B------:R-:W-:Y:S01]  /*1c7f0*/  ULDC.64 UR10, c[0x0][0xa10] ;  /* 0x00028400000a7ab9 */ /* 0x000fe20000000a00 */
[----:B------:R-:W-:Y:S01]  /*1c800*/  ISETP.NE.AND.EX P0, PT, RZ, UR5, PT, P0 ;  /* 0x00000005ff007c0c */ /* 0x000fe2000bf05300 */
[----:B------:R-:W-:-:S12]  /*1c810*/  ULDC.64 UR4, c[0x0][0xa00] ;  /* 0x0002800000047ab9 */ /* 0x000fd80000000a00 */
[----:B------:R-:W2:Y:S01]  /*1c820*/  @P0 LDC.64 R2, c[0x0][0xa28] ;  /* 0x00028a00ff020b82 */ /* 0x000ea20000000a00 */
[----:B------:R-:W-:-:S04]  /*1c830*/  ISETP.NE.U32.AND P2, PT, RZ, UR4, PT ;  /* 0x00000004ff007c0c */ /* 0x000fc8000bf45070 */
[----:B------:R-:W-:Y:S01]  /*1c840*/  ISETP.NE.AND.EX P2, PT, RZ, UR5, PT, P2 ;  /* 0x00000005ff007c0c */ /* 0x000fe2000bf45320 */
[----:B------:R-:W-:Y:S01]  /*1c850*/  ULDC.64 UR4, c[0x0][0xa18] ;  /* 0x0002860000047ab9 */ /* 0x000fe20000000a00 */
[----:B--2---:R-:W-:-:S05]  /*1c860*/  @P0 IMAD.WIDE R2, R11, 0x4, R2 ;  /* 0x000000040b020825 */ /* 0x004fca00078e0202 */
[----:B------:R0:W5:Y:S02]  /*1c870*/  @P0 LDG.E R8, desc[UR60][R2.64] ;  /* 0x0000003c02080981 */ /* 0x000164000c1e1900 */
[----:B0-----:R-:W0:Y:S02]  /*1c880*/  LDC.64 R2, c[0x0][0xa00] ;  /* 0x00028000ff027b82 */ /* 0x001e240000000a00 */
[----:B0-----:R-:W-:-:S05]  /*1c890*/  IMAD.WIDE R2, R11, 0x4, R2 ;  /* 0x000000040b027825 */ /* 0x001fca00078e0202 */
[----:B------:R-:W2:Y:S01]  /*1c8a0*/  @P2 LDG.E R0, desc[UR60][R2.64] ;  /* 0x0000003c02002981 */ /* 0x000ea2000c1e1900 */
[----:B------:R-:W-:Y:S01]  /*1c8b0*/  ISETP.NE.U32.AND P0, PT, RZ, UR4, PT ;  /* 0x00000004ff007c0c */ /* 0x000fe2000bf05070 */
[----:B------:R-:W-:-:S03]  /*1c8c0*/  ULDC UR4, c[0x0][0x288] ;  /* 0x0000a20000047ab9 */ /* 0x000fc60000000800 */
[----:B------:R-:W-:-:S13]  /*1c8d0*/  ISETP.NE.AND.EX P0, PT, RZ, UR5, PT, P0 ;  /* 0x00000005ff007c0c */ /* 0x000fda000bf05300 */
[----:B------:R-:W0:Y:S01]  /*1c8e0*/  @P0 LDC.64 R4, c[0x0][0xa18] ;  /* 0x00028600ff040b82 */ /* 0x000e220000000a00 */
[----:B------:R-:W-:Y:S01]  /*1c8f0*/  ISETP.NE.U32.AND P1, PT, RZ, UR8, PT ;  /* 0x00000008ff007c0c */ /* 0x000fe2000bf25070 */
[----:B------:R-:W-:-:S03]  /*1c900*/  ULDC UR6, c[0x0][0x338] ;  /* 0x0000ce0000067ab9 */ /* 0x000fc60000000800 */
[----:B------:R-:W-:Y:S02]  /*1c910*/  ISETP.NE.AND.EX P3, PT, RZ, UR9, PT, P1 ;  /* 0x00000009ff007c0c */ /* 0x000fe4000bf65310 */
[----:B------:R-:W-:Y:S01]  /*1c920*/  ISETP.NE.U32.AND P1, PT, RZ, UR10, PT ;  /* 0x0000000aff007c0c */ /* 0x000fe2000bf25070 */
[----:B------:R-:W-:-:S03]  /*1c930*/  IMAD.U32 R10, RZ, RZ, UR6 ;  /* 0x00000006ff0a7e24 */ /* 0x000fc6000f8e00ff */
[----:B------:R-:W-:Y:S01]  /*1c940*/  ISETP.NE.AND.EX P1, PT, RZ, UR11, PT, P1 ;  /* 0x0000000bff007c0c */ /* 0x000fe2000bf25310 */
[----:B0-----:R-:W-:Y:S01]  /*1c950*/  @P0 IMAD.WIDE R4, R11, 0x4, R4 ;  /* 0x000000040b040825 */ /* 0x001fe200078e0204 */
[----:B--2---:R0:W-:Y:S03]  /*1c960*/  STL [R1+0x2f8], R0 ;  /* 0x0002f80001007387 */ /* 0x0041e60000100800 */
[----:B0-----:R-:W-:Y:S01]  /*1c970*/  IMAD.U32 R0, RZ, RZ, UR4 ;  /* 0x00000004ff007e24 */ /* 0x001fe2000f8e00ff */
        /* <DEDUP_REMOVED lines=8> */
[----:B0-----:R-:W-:Y:S01]  /*1ca00*/  IMAD.U32 R5, RZ, RZ, UR4 ;  /* 0x00000004ff057e24 */ /* 0x001fe2000f8e00ff */
[----:B------:R-:W-:Y:S06]  /*1ca10*/  @P0 BRA `(.L_x_4355) ;  /* 0x0000000000100947 */ /* 0x000fec0003800000 */
[----:B------:R-:W-:Y:S05]  /*1ca20*/  @!P2 BRA `(.L_x_4355) ;  /* 0x00000000000ca947 */ /* 0x000fea0003800000 */
[----:B-----5:R-:W2:Y:S04]  /*1ca30*/  LDG.E R0, desc[UR60][R2.64] ;  /* 0x0000003c02007981 */ /* 0x020ea8000c1e1900 */
[----:B------:R-:W2:Y:S02]  /*1ca40*/  LDG.E R7, desc[UR60][R2.64+0x4] ;  /* 0x0000043c02077981 */ /* 0x000ea4000c1e1900 */
[----:B--2---:R-:W-:-:S07]  /*1ca50*/  IMAD.IADD R0, R7, 0x1, -R0 ;  /* 0x0000000107007824 */ /* 0x004fce00078e0a00 */
.L_x_4355:
[----:B------:R-:W0:Y:S01]  /*1ca60*/  LDC.64 R6, c[0x0][0xa08] ;  /* 0x00028200ff067b82 */ /* 0x000e220000000a00 */
[----:B------:R-:W-:Y:S01]  /*1ca70*/  IMAD.MOV.U32 R18, RZ, RZ, RZ ;  /* 0x000000ffff127224 */ /* 0x000fe200078e00ff */
[----:B------:R-:W-:-:S06]  /*1ca80*/  ULDC.64 UR4, c[0x0][0xa20] ;  /* 0x0002880000047ab9 */ /* 0x000fcc0000000a00 */
[----:B------:R-:W1:Y:S01]  /*1ca90*/  LDC.64 R2, c[0x0][0xa10] ;  /* 0x00028400ff027b82 */ /* 0x000e620000000a00 */
[----:B------:R-:W-:Y:S02]  /*1caa0*/  IMAD.MOV.U32 R4, RZ, RZ, RZ ;  /* 0x000000ffff047224 */ /* 0x000fe400078e00ff */
[----:B0-----:R-:W-:-:S05]  /*1cab0*/  IMAD.WIDE R6, R11, 0x4, R6 ;  /* 0x000000040b067825 */ /* 0x001fca00078e0206 */
[----:B------:R-:W2:Y:S01]  /*1cac0*/  @P3 LDG.E R18, desc[UR60][R6.64] ;  /* 0x0000003c06123981 */ /* 0x000ea2000c1e1900 */
[----:B-1----:R-:W-:-:S05]  /*1cad0*/  IMAD.WIDE R2, R11, 0x4, R2 ;  /* 0x000000040b027825 */ /* 0x002fca00078e0202 */
[----:B------:R0:W5:Y:S01]  /*1cae0*/  @P1 LDG.E R4, desc[UR60][R2.64] ;  /* 0x0000003c02041981 */ /* 0x000162000c1e1900 */
[----:B------:R-:W-:-:S04]  /*1caf0*/  ISETP.NE.U32.AND P0, PT, RZ, UR4, PT ;  /* 0x00000004ff007c0c */ /* 0x000fc8000bf05070 */
[----:B------:R-:W-:Y:S01]  /*1cb00*/  ISETP.NE.AND.EX P0, PT, RZ, UR5, PT, P0 ;  /* 0x00000005ff007c0c */ /* 0x000fe2000bf05300 */
[----:B--2--5:R-:W-:-:S12]  /*1cb10*/  IMAD.IADD R18, R18, 0x1, R8 ;  /* 0x0000000112127824 */ /* 0x024fd800078e0208 */
[----:B0-----:R-:W-:Y:S05]  /*1cb20*/  @!P0 BRA `(.L_x_4356) ;  /* 0x0000000000108947 */ /* 0x001fea0003800000 */
[----:B------:R-:W0:Y:S02]  /*1cb30*/  LDC.64 R6, c[0x0][0xa20] ;  /* 0x00028800ff067b82 */ /* 0x000e240000000a00 */
[----:B0-----:R-:W-:-:S05]  /*1cb40*/  IMAD.WIDE R6, R11, 0x4, R6 ;  /* 0x000000040b067825 */ /* 0x001fca00078e0206 */
[----:B------:R0:W5:Y:S01]  /*1cb50*/  LDG.E R5, desc[UR60][R6.64] ;  /* 0x0000003c06057981 */ /* 0x000162000c1e1900 */
[----:B------:R-:W-:Y:S05]  /*1cb60*/  BRA `(.L_x_4357) ;  /* 0x0000000000107947 */ /* 0x000fea0003800000 */
.L_x_4356:
[----:B------:R-:W-:Y:S05]  /*1cb70*/  @!P3 BRA `(.L_x_4357) ;  /* 0x00000000000cb947 */ /* 0x000fea0003800000 */
[----:B------:R-:W2:Y:S04]  /*1cb80*/  LDG.E R5, desc[UR60][R6.64] ;  /* 0x0000003c06057981 */ /* 0x000ea8000c1e1900 */
[----:B------:R-:W2:Y:S02]  /*1cb90*/  LDG.E R6, desc[UR60][R6.64+0x4] ;  /* 0x0000043c06067981 */ /* 0x000ea4000c1e1900 */
[----:B--2---:R-:W-:-:S07]  /*1cba0*/  IMAD.IADD R5, R6, 0x1, -R5 ;  /* 0x0000000106057824 */ /* 0x004fce00078e0a05 */
.L_x_4357:
[----:B0-----:R-:W2:Y:S04]  /*1cbb0*/  @P1 LDG.E R6, desc[UR60][R2.64] ;  /* 0x0000003c02061981 */ /* 0x001ea8000c1e1900 */
[----:B------:R-:W3:Y:S04]  /*1cbc0*/  LDL R12, [R1+0x2d4] ;  /* 0x0002d400010c7983 */ /* 0x000ee80000100800 */
[----:B------:R-:W2:Y:S01]  /*1cbd0*/  @P1 LDG.E R2, desc[UR60][R2.64+0x4] ;  /* 0x0000043c02021981 */ /* 0x000ea2000c1e1900 */
[----:B-----5:R-:W-:Y:S02]  /*1cbe0*/  IMAD.IADD R8, R5, 0x1, -R8 ;  /* 0x0000000105087824 */ /* 0x020fe400078e0a08 */
[----:B--2---:R-:W-:-:S04]  /*1cbf0*/  @P1 IMAD.IADD R10, R2, 0x1, -R6 ;  /* 0x00000001020a1824 */ /* 0x004fc800078e0a06 */
[----:B------:R-:W-:-:S04]  /*1cc00*/  IMAD.IADD R5, R8, 0x1, R10 ;  /* 0x0000000108057824 */ /* 0x000fc800078e020a */
[----:B------:R-:W-:-:S04]  /*1cc10*/  VIADD R21, R5, 0x5f ;  /* 0x0000005f05157836 */ /* 0x000fc80000000000 */
[----:B------:R-:W-:-:S05]  /*1cc20*/  IMAD.HI R21, R21, 0x2aaaaaab, RZ ;  /* 0x2aaaaaab15157827 */ /* 0x000fca00078e02ff */
[----:B------:R-:W-:-:S04]  /*1cc30*/  SHF.R.U32.HI R2, RZ, 0x1f, R21 ;  /* 0x0000001fff027819 */ /* 0x000fc80000011615 */
[----:B------:R-:W-:Y:S02]  /*1cc40*/  LEA.HI.SX32 R21, R21, R2, 0x1c ;  /* 0x0000000215157211 */ /* 0x000fe400078fe2ff */
[----:B------:R-:W0:Y:S01]  /*1cc50*/  LDC.64 R2, c[0x0][0x9e0] ;  /* 0x00027800ff027b82 */ /* 0x000e220000000a00 */
[----:B---3--:R-:W-:-:S04]  /*1cc60*/  LEA R20, R12, 0x80, 0x7 ;  /* 0x000000800c147811 */ /* 0x008fc800078e38ff */
[----:B------:R-:W-:Y:S02]  /*1cc70*/  IADD3 R20, R5, R20, -R0 ;  /* 0x0000001405147210 */ /* 0x000fe40007ffe800 */
[----:B0-----:R-:W-:-:S03]  /*1cc80*/  ISETP.GE.AND P2, PT, R3, 0x1, PT ;  /* 0x000000010300780c */ /* 0x001fc60003f46270 */
[----:B------:R-:W-:-:S10]  /*1cc90*/  IMAD.IADD R2, R20, 0x1, R2 ;  /* 0x0000000114027824 */ /* 0x000fd400078e0202 */
[----:B------:R-:W-:Y:S05]  /*1cca0*/  @!P2 BRA `(.L_x_4358) ;  /* 0x000000000048a947 */ /* 0x000fea0003800000 */
        /* <DEDUP_REMOVED lines=11> */
.L_x_4360:
[----:B------:R-:W-:-:S13]  /*1cd60*/  ISETP.NE.AND P0, PT, R3, 0x1, PT ;  /* 0x000000010300780c */ /* 0x000fda0003f05270 */
[----:B------:R-:W0:Y:S02]  /*1cd70*/  @P0 LDC.64 R6, c[0x0][0x9e8] ;  /* 0x00027a00ff060b82 */ /* 0x000e240000000a00 */
[----:B0-----:R-:W-:-:S05]  /*1cd80*/  @P0 IMAD.HI.U32 R6, R9, R6, RZ ;  /* 0x0000000609060227 */ /* 0x001fca00078e00ff */
[----:B------:R-:W-:-:S07]  /*1cd90*/  @P0 SHF.R.U32.HI R9, RZ, R7, R6 ;  /* 0x00000007ff090219 */ /* 0x000fce0000011606 */
.L_x_4361:
[----:B------:R-:W-:Y:S05]  /*1cda0*/  BSYNC B0 ;  /* 0x0000000000007941 */ /* 0x000fea0003800000 */
.L_x_4359:
[----:B------:R-:W-:-:S05]  /*1cdb0*/  IMAD R9, R9, R3, R3 ;  /* 0x0000000309097224 */ /* 0x000fca00078e0203 */
[----:B------:R-:W-:-:S07]  /*1cdc0*/  VIMNMX R2, R2, R9, PT ;  /* 0x0000000902027248 */ /* 0x000fce0003fe0100 */
.L_x_4358:
        /* <DEDUP_REMOVED lines=15> */
.L_x_4364:
[----:B------:R-:W-:Y:S01]  /*1cec0*/  ISETP.NE.AND P0, PT, R3, 0x1, PT ;  /* 0x000000010300780c */ /* 0x000fe20003f05270 */
[----:B------:R-:W-:-:S12]  /*1ced0*/  IMAD.MOV.U32 R9, RZ, RZ, R0 ;  /* 0x000000ffff097224 */ /* 0x000fd800078e0000 */
[----:B------:R-:W0:Y:S02]  /*1cee0*/  @P0 LDC.64 R6, c[0x0][0x9e8] ;  /* 0x00027a00ff060b82 */ /* 0x000e240000000a00 */
[----:B0-----:R-:W-:-:S05]  /*1cef0*/  @P0 IMAD.HI.U32 R6, R0, R6, RZ ;  /* 0x0000000600060227 */ /* 0x001fca00078e00ff */
[----:B------:R-:W-:-:S07]  /*1cf00*/  @P0 SHF.R.U32.HI R9, RZ, R7, R6 ;  /* 0x00000007ff090219 */ /* 0x000fce0000011606 */
.L_x_4365:
[----:B------:R-:W-:Y:S05]  /*1cf10*/  BSYNC B0 ;  /* 0x0000000000007941 */ /* 0x000fea0003800000 */
.L_x_4363:
[----:B------:R-:W-:-:S05]  /*1cf20*/  IMAD R3, R9, R3, RZ ;  /* 0x0000000309037224 */ /* 0x000fca00078e02ff */
[----:B------:R-:W-:-:S07]  /*1cf30*/  VIMNMX R5, R5, R3, !PT ;  /* 0x0000000305057248 */ /* 0x000fce0007fe0100 */
.L_x_4362:
[----:B------:R-:W-:Y:S01]  /*1cf40*/  VIADD R2, R2, 0x5f ;  /* 0x0000005f02027836 */ /* 0x000fe20000000000 */
[----:B------:R-:W-:Y:S01]  /*1cf50*/  BSSY B0, `(.L_x_4366) ;  /* 0x00000ee000007945 */ /* 0x000fe20003800000 */
[----:B------:R-:W-:Y:S01]  /*1cf60*/  IMAD.HI R5, R5, 0x2aaaaaab, RZ ;  /* 0x2aaaaaab05057827 */ /* 0x000fe200078e02ff */
[----:B------:R-:W-:-:S03]  /*1cf70*/  PLOP3.LUT P2, PT, PT, PT, PT, 0x80, 0x0 ;  /* 0x000000000000781c */ /* 0x000fc60003f4f070 */
[----:B------:R-:W-:-:S05]  /*1cf80*/  IMAD.HI R2, R2, 0x2aaaaaab, RZ ;  /* 0x2aaaaaab02027827 */ /* 0x000fca00078e02ff */
[----:B------:R-:W-:-:S04]  /*1cf90*/  SHF.R.U32.HI R6, RZ, 0x1f, R2 ;  /* 0x0000001fff067819 */ /* 0x000fc80000011602 */
[----:B------:R-:W-:Y:S02]  /*1cfa0*/  LEA.HI.SX32 R6, R2, R6, 0x1c ;  /* 0x0000000602067211 */ /* 0x000fe400078fe2ff */
[----:B------:R-:W-:-:S04]  /*1cfb0*/  SHF.R.U32.HI R2, RZ, 0x1f, R5 ;  /* 0x0000001fff027819 */ /* 0x000fc80000011605 */
[----:B------:R-:W-:-:S04]  /*1cfc0*/  LEA.HI.SX32 R2, R5, R2, 0x1c ;  /* 0x0000000205027211 */ /* 0x000fc800078fe2ff */
        /* <DEDUP_REMOVED lines=13> */
[----:B------:R-:W-:-:S04]  /*1d0a0*/  @P0 LEA.HI.SX32 R6, R2, R3, 0x1c ;  /* 0x0000000302060211 */ /* 0x000fc800078fe2ff */
[----:B------:R-:W-:-:S13]  /*1d0b0*/  ISETP.GT.AND P0, PT, R6, R5, PT ;  /* 0x000000050600720c */ /* 0x000fda0003f04270 */
[----:B------:R-:W-:Y:S05]  /*1d0c0*/  @!P0 BRA `(.L_x_4367) ;  /* 0x0000000c00588947 */ /* 0x000fea0003800000 */
[----:B------:R-:W2:Y:S01]  /*1d0d0*/  LDL R9, [R1+0x2d8] ;  /* 0x0002d80001097983 */ /* 0x000ea20000100800 */
[----:B------:R-:W0:Y:S01]  /*1d0e0*/  LDC R2, c[0x0][0x428] ;  /* 0x00010a00ff027b82 */ /* 0x000e220000000800 */
[----:B------:R-:W-:Y:S01]  /*1d0f0*/  UMOV UR4, 0xffffffff ;  /* 0xffffffff00047882 */ /* 0x000fe20000000000 */
[----:B0-----:R-:W-:-:S13]  /*1d100*/  ISETP.NE.AND P0, PT, R2, 0x1, PT ;  /* 0x000000010200780c */ /* 0x001fda0003f05270 */
[----:B------:R-:W2:Y:S08]  /*1d110*/  @P0 LDC R2, c[0x0][0x42c] ;  /* 0x00010b00ff020b82 */ /* 0x000eb00000000800 */
[----:B------:R-:W0:Y:S01]  /*1d120*/  @P0 LDC R7, c[0x0][0x430] ;  /* 0x00010c00ff070b82 */ /* 0x000e220000000800 */
[----:B--2---:R-:W-:-:S04]  /*1d130*/  @P0 IMAD.HI.U32 R2, R9, R2, RZ ;  /* 0x0000000209020227 */ /* 0x004fc800078e00ff */
[----:B------:R-:W-:Y:S01]  /*1d140*/  IMAD.MOV.U32 R3, RZ, RZ, R9 ;  /* 0x000000ffff037224 */ /* 0x000fe200078e0009 */
[----:B0-----:R-:W-:Y:S02]  /*1d150*/  @P0 SHF.R.U32.HI R3, RZ, R7, R2 ;  /* 0x00000007ff030219 */ /* 0x001fe40000011602 */
[----:B------:R-:W-:Y:S01]  /*1d160*/  SEL R2, R11, RZ, !P1 ;  /* 0x000000ff0b027207 */ /* 0x000fe20004800000 */
[----:B------:R-:W-:Y:S06]  /*1d170*/  BRA.DIV UR4, `(.L_x_4368) ;  /* 0x0000005e04d47947 */ /* 0x000fec000b800000 */
.L_x_4524:
[----:B------:R-:W-:-:S03]  /*1d180*/  UMOV UR4, 0xffffffff ;  /* 0xffffffff00047882 */ /* 0x000fc60000000000 */
[----:B------:R-:W-:Y:S05]  /*1d190*/  BRA.DIV UR4, `(.L_x_4369) ;  /* 0x0000006204007947 */ /* 0x000fea000b800000 */
[----:B------:R-:W-:-:S13]  /*1d1a0*/  ELECT P6, URZ, PT ;  /* 0x00000000003f782f */ /* 0x000fda00038c0000 */
.L_x_4527:
        /* <DEDUP_REMOVED lines=12> */
.L_x_4528:
[----:B------:R-:W-:Y:S05]  /*1d270*/  BSYNC B1 ;  /* 0x0000000000017941 */ /* 0x000fea0003800000 */
.L_x_4370:
        /* <DEDUP_REMOVED lines=8> */
.L_x_4529:
        /* <DEDUP_REMOVED lines=11> */
.L_x_4375:
        /* <DEDUP_REMOVED lines=29> */
.L_x_4530:
        /* <DEDUP_REMOVED lines=8> */
.L_x_4377:
        /* <DEDUP_REMOVED lines=24> */
.L_x_4373:
[----:B------:R-:W-:Y:S05]  /*1d780*/  BSYNC B1 ;  /* 0x0000000000017941 */ /* 0x000fea0003800000 */
.L_x_4372:
[----:B01----:R-:W2:Y:S04]  /*1d790*/  LDL.LU R7, [R1+0x2e0] ;  /* 0x0002e00001077983 */ /* 0x003ea80000300800 */
        /* <DEDUP_REMOVED lines=8> */
[----:B------:R-:W-:Y:S01]  /*1d820*/  ISETP.GE.AND P0, PT, R6, R5, PT ;  /* 0x000000050600720c */ /* 0x000fe20003f06270 */
[----:B------:R0:W-:Y:S04]  /*1d830*/  STL [R1+0x2e0], R7 ;  /* 0x0002e00701007387 */ /* 0x0001e80000100800 */
[----:B------:R0:W-:Y:S08]  /*1d840*/  STL [R1+0x2e4], R9 ;  /* 0x0002e40901007387 */ /* 0x0001f00000100800 */
[----:B------:R-:W-:Y:S05]  /*1d850*/  @!P0 BRA `(.L_x_4367) ;  /* 0x0000000400748947 */ /* 0x000fea0003800000 */
.L_x_4384:
[----:B------:R-:W-:Y:S05]  /*1d860*/  YIELD ;  /* 0x0000000000007946 */ /* 0x000fea0003800000 */
[----:B------:R-:W-:Y:S04]  /*1d870*/  BSSY B1, `(.L_x_4378) ;  /* 0x000004f000017945 */ /* 0x000fe80003800000 */
[----:B-1----:R-:W-:Y:S05]  /*1d880*/  @!P6 BRA `(.L_x_4379) ;  /* 0x000000040034e947 */ /* 0x002fea0003800000 */
[----:B0-----:R-:W2:Y:S04]  /*1d890*/  LDL R7, [R1+0x2e0] ;  /* 0x0002e00001077983 */ /* 0x001ea80000100800 */
[----:B------:R-:W3:Y:S01]  /*1d8a0*/  LDL R8, [R1+0x2e4] ;  /* 0x0002e40001087983 */ /* 0x000ee20000100800 */
[----:B--2---:R-:W-:Y:S01]  /*1d8b0*/  IMAD R7, R7, 0x8, R11 ;  /* 0x0000000807077824 */ /* 0x004fe200078e020b */
[----:B---3--:R-:W-:-:S04]  /*1d8c0*/  SHF.L.U32 R8, R8, 0x1f, RZ ;  /* 0x0000001f08087819 */ /* 0x008fc800000006ff */
[----:B------:R-:W0:Y:S02]  /*1d8d0*/  SYNCS.PHASECHK.TRANS64.TRYWAIT P0, [R7+URZ+0x308a0], R8 ;  /* 0x0308a008070075a7 */ /* 0x000e24000800017f */
[----:B0-----:R-:W-:Y:S05]  /*1d8e0*/  @!P0 BRA `(.L_x_4380) ;  /* 0x0000005800888947 */ /* 0x001fea0003800000 */
.L_x_4531:
        /* <DEDUP_REMOVED lines=11> */
.L_x_4381:
        /* <DEDUP_REMOVED lines=28> */
.L_x_4532:
        /* <DEDUP_REMOVED lines=8> */
.L_x_4383:
        /* <DEDUP_REMOVED lines=24> */
.L_x_4379:
[----:B------:R-:W-:Y:S05]  /*1dd60*/  BSYNC B1 ;  /* 0x0000000000017941 */ /* 0x000fea0003800000 */
.L_x_4378:
        /* <DEDUP_REMOVED lines=8> */
[----:B------:R1:W-:Y:S01]  /*1ddf0*/  STL [R1+0x2e0], R7 ;  /* 0x0002e00701007387 */ /* 0x0003e20000100800 */
[----:B------:R-:W-:-:S03]  /*1de00*/  VIADD R6, R6, 0xffffffff ;  /* 0xffffffff06067836 */ /* 0x000fc60000000000 */
[----:B------:R1:W-:Y:S08]  /*1de10*/  STL [R1+0x2e4], R9 ;  /* 0x0002e40901007387 */ /* 0x0003f00000100800 */
[----:B------:R-:W-:Y:S05]  /*1de20*/  @P0 BRA `(.L_x_4384) ;  /* 0xfffffff8008c0947 */ /* 0x000fea000383ffff */
.L_x_4367:
[----:B------:R-:W-:Y:S05]  /*1de30*/  BSYNC B0 ;  /* 0x0000000000007941 */ /* 0x000fea0003800000 */
.L_x_4366:
[----:B------:R-:W2:Y:S01]  /*1de40*/  LDC.64 R2, c[0x0][0x9e0] ;  /* 0x00027800ff027b82 */ /* 0x000ea20000000a00 */
[----:B------:R-:W-:Y:S07]  /*1de50*/  @!P2 WARPSYNC.ALL ;  /* 0x000000000000a948 */ /* 0x000fee0003800000 */
[----:B------:R-:W-:Y:S01]  /*1de60*/  @!P2 BAR.SYNC.DEFER_BLOCKING 0xc, 0x120 ;  /* 0x030480000000ab1d */ /* 0x000fe20000010000 */
[----:B--2---:R-:W-:Y:S01]  /*1de70*/  ISETP.GE.AND P1, PT, R3, 0x1, PT ;  /* 0x000000010300780c */ /* 0x004fe20003f26270 */
        /* <DEDUP_REMOVED lines=8> */
[----:B------:R-:W2:Y:S02]  /*1df00*/  @P0 LDC.64 R4, c[0x0][0x9e8] ;  /* 0x00027a00ff040b82 */ /* 0x000ea40000000a00 */
[----:B--2---:R-:W-:-:S05]  /*1df10*/  @P0 IMAD.HI.U32 R4, R6, R4, RZ ;  /* 0x0000000406040227 */ /* 0x004fca00078e00ff */
[----:B------:R-:W-:-:S04]  /*1df20*/  @P0 SHF.R.U32.HI R6, RZ, R5, R4 ;  /* 0x00000005ff060219 */ /* 0x000fc80000011604 */
[----:B------:R-:W-:Y:S01]  /*1df30*/  LOP3.LUT R6, RZ, R6, RZ, 0x33, !PT ;  /* 0x00000006ff067212 */ /* 0x000fe200078e33ff */
[----:B------:R-:W-:Y:S06]  /*1df40*/  BRA `(.L_x_4388) ;  /* 0x0000000000107947 */ /* 0x000fec0003800000 */
.L_x_4387:
[----:B------:R-:W-:-:S13]  /*1df50*/  ISETP.NE.AND P0, PT, R3, 0x1, PT ;  /* 0x000000010300780c */ /* 0x000fda0003f05270 */
[----:B------:R-:W2:Y:S02]  /*1df60*/  @P0 LDC.64 R4, c[0x0][0x9e8] ;  /* 0x00027a00ff040b82 */ /* 0x000ea40000000a00 */
[----:B--2---:R-:W-:-:S05]  /*1df70*/  @P0 IMAD.HI.U32 R4, R6, R4, RZ ;  /* 0x0000000406040227 */ /* 0x004fca00078e00ff */
[----:B------:R-:W-:-:S07]  /*1df80*/  @P0 SHF.R.U32.HI R6, RZ, R5, R4 ;  /* 0x00000005ff060219 */ /* 0x000fce0000011604 */
.L_x_4388:
[----:B------:R-:W-:Y:S05]  /*1df90*/  BSYNC B0 ;  /* 0x0000000000007941 */ /* 0x000fea0003800000 */
.L_x_4386:
[----:B------:R-:W-:-:S05]  /*1dfa0*/  IMAD R5, R6, R3, R3 ;  /* 0x0000000306057224 */ /* 0x000fca00078e0203 */
[----:B------:R-:W-:-:S07]  /*1dfb0*/  VIMNMX R2, R2, R5, PT ;  /* 0x0000000502027248 */ /* 0x000fce0003fe0100 */
.L_x_4385:
[----:B------:R-:W-:Y:S01]  /*1dfc0*/  VIADD R2, R2, 0x5f ;  /* 0x0000005f02027836 */ /* 0x000fe20000000000 */
[----:B------:R-:W-:-:S03]  /*1dfd0*/  ULDC UR4, c[0x0][0x9dc] ;  /* 0x0002770000047ab9 */ /* 0x000fc60000000800 */
[----:B------:R-:W-:-:S05]  /*1dfe0*/  IMAD.HI R2, R2, 0x2aaaaaab, RZ ;  /* 0x2aaaaaab02027827 */ /* 0x000fca00078e02ff */
[----:B------:R-:W-:-:S04]  /*1dff0*/  SHF.R.U32.HI R5, RZ, 0x1f, R2 ;  /* 0x0000001fff057819 */ /* 0x000fc80000011602 */
[----:B------:R-:W-:-:S04]  /*1e000*/  LEA.HI.SX32 R2, R2, R5, 0x1c ;  /* 0x0000000502027211 */ /* 0x000fc800078fe2ff */
        /* <DEDUP_REMOVED lines=9> */
[----:B------:R-:W3:Y:S02]  /*1e0a0*/  @P0 LDC.64 R4, c[0x0][0x9e8] ;  /* 0x00027a00ff040b82 */ /* 0x000ee40000000a00 */
[----:B---3--:R-:W-:-:S05]  /*1e0b0*/  @P0 IMAD.HI.U32 R4, R0, R4, RZ ;  /* 0x0000000400040227 */ /* 0x008fca00078e00ff */
[----:B------:R-:W-:-:S04]  /*1e0c0*/  @P0 SHF.R.U32.HI R0, RZ, R5, R4 ;  /* 0x00000005ff000219 */ /* 0x000fc80000011604 */
[----:B------:R-:W-:Y:S01]  /*1e0d0*/  LOP3.LUT R0, RZ, R0, RZ, 0x33, !PT ;  /* 0x00000000ff007212 */ /* 0x000fe200078e33ff */
[----:B------:R-:W-:Y:S06]  /*1e0e0*/  BRA `(.L_x_4392) ;  /* 0x0000000000107947 */ /* 0x000fec0003800000 */
.L_x_4391:
[----:B------:R-:W-:-:S13]  /*1e0f0*/  ISETP.NE.AND P0, PT, R3, 0x1, PT ;  /* 0x000000010300780c */ /* 0x000fda0003f05270 */
[----:B------:R-:W3:Y:S02]  /*1e100*/  @P0 LDC.64 R4, c[0x0][0x9e8] ;  /* 0x00027a00ff040b82 */ /* 0x000ee40000000a00 */
[----:B---3--:R-:W-:-:S05]  /*1e110*/  @P0 IMAD.HI.U32 R4, R0, R4, RZ ;  /* 0x0000000400040227 */ /* 0x008fca00078e00ff */
[----:B------:R-:W-:-:S07]  /*1e120*/  @P0 SHF.R.U32.HI R0, RZ, R5, R4 ;  /* 0x00000005ff000219 */ /* 0x000fce0000011604 */
.L_x_4392:
[----:B------:R-:W-:Y:S05]  /*1e130*/  BSYNC B0 ;  /* 0x0000000000007941 */ /* 0x000fea0003800000 */
.L_x_4390:
[----:B------:R-:W-:-:S05]  /*1e140*/  IMAD R3, R0, R3, RZ ;  /* 0x0000000300037224 */ /* 0x000fca00078e02ff */
[----:B------:R-:W-:-:S07]  /*1e150*/  VIMNMX R2, R2, R3, !PT ;  /* 0x0000000302027248 */ /* 0x000fce0007fe0100 */
.L_x_4389:
[----:B------:R-:W-:Y:S01]  /*1e160*/  IMAD.HI R2, R2, 0x2aaaaaab, RZ ;  /* 0x2aaaaaab02027827 */ /* 0x000fe200078e02ff */
[----:B------:R-:W-:Y:S04]  /*1e170*/  BSSY B6, `(.L_x_4393) ;  /* 0x000030d000067945 */ /* 0x000fe80003800000 */
[----:B------:R-:W-:-:S04]  /*1e180*/  SHF.R.U32.HI R3, RZ, 0x1f, R2 ;  /* 0x0000001fff037819 */ /* 0x000fc80000011602 */
[----:B------:R-:W-:-:S04]  /*1e190*/  LEA.HI.SX32 R3, R2, R3, 0x1c ;  /* 0x0000000302037211 */ /* 0x000fc800078fe2ff */
[----:B------:R-:W-:-:S04]  /*1e1a0*/  VIMNMX R0, RZ, R3, !PT ;  /* 0x00000003ff007248 */ /* 0x000fc80007fe0100 */
[----:B------:R-:W-:Y:S01]  /*1e1b0*/  ISETP.GT.AND P0, PT, R6, R0, PT ;  /* 0x000000000600720c */ /* 0x000fe20003f04270 */
[----:B------:R3:W-:-:S12]  /*1e1c0*/  STL [R1+0x2e8], R0 ;  /* 0x0002e80001007387 */ /* 0x0007d80000100800 */
[----:B---3--:R-:W-:Y:S05]  /*1e1d0*/  @P0 BRA `(.L_x_4394) ;  /* 0x0000000000480947 */ /* 0x008fea0003800000 */
[----:B------:R-:W3:Y:S02]  /*1e1e0*/  S2R R0, SR_TID.X ;  /* 0x0000000000007919 */ /* 0x000ee40000002100 */
[----:B---3--:R-:W-:-:S04]  /*1e1f0*/  LOP3.LUT R0, R0, 0x1f, RZ, 0xc0, !PT ;  /* 0x0000001f00007812 */ /* 0x008fc800078ec0ff */
[----:B------:R-:W-:-:S13]  /*1e200*/  ISETP.NE.AND P1, PT, R0, RZ, PT ;  /* 0x000000ff0000720c */ /* 0x000fda0003f25270 */
[----:B------:R-:W-:Y:S05]  /*1e210*/  @P1 BRA `(.L_x_4395) ;  /* 0x0000003000081947 */ /* 0x000fea0003800000 */
[----:B01----:R-:W0:Y:S01]  /*1e220*/  S2R R7, SR_LANEID ;  /* 0x0000000000077919 */ /* 0x003e220000000000 */
[----:B------:R-:W-:Y:S01]  /*1e230*/  VOTEU.ANY UR4, UPT, PT ;  /* 0x0000000000047886 */ /* 0x000fe200038e0100 */
[----:B------:R-:W1:Y:S01]  /*1e240*/  LDC.64 R2, c[0x0][0xc38] ;  /* 0x00030e00ff027b82 */ /* 0x000e620000000a00 */
[----:B------:R-:W0:Y:S08]  /*1e250*/  FLO.U32 R0, UR4 ;  /* 0x0000000400007d00 */ /* 0x000e3000080e0000 */
[----:B------:R-:W1:Y:S01]  /*1e260*/  POPC R5, UR4 ;  /* 0x0000000400057d09 */ /* 0x000e620008000000 */
[----:B0-----:R-:W-:-:S13]  /*1e270*/  ISETP.EQ.U32.AND P0, PT, R0, R7, PT ;  /* 0x000000070000720c */ /* 0x001fda0003f02070 */
[----:B-1----:R-:W3:Y:S01]  /*1e280*/  @P0 ATOMG.E.ADD.STRONG.GPU PT, R3, desc[UR60][R2.64], R5 ;  /* 0x00000005020309a8 */ /* 0x002ee200081ee1fc */
[----:B------:R-:W0:Y:S02]  /*1e290*/  S2R R4, SR_LTMASK ;  /* 0x0000000000047919 */ /* 0x000e240000003900 */
[----:B0-----:R-:W-:-:S04]  /*1e2a0*/  LOP3.LUT R4, R4, UR4, RZ, 0xc0, !PT ;  /* 0x0000000404047c12 */ /* 0x001fc8000f8ec0ff */
[----:B------:R-:W0:Y:S01]  /*1e2b0*/  POPC R7, R4 ;  /* 0x0000000400077309 */ /* 0x000e220000000000 */
[----:B---3--:R-:W0:Y:S02]  /*1e2c0*/  SHFL.IDX PT, R0, R3, R0, 0x1f ;  /* 0x00001f0003007589 */ /* 0x008e2400000e0000 */
[----:B0-----:R-:W-:-:S05]  /*1e2d0*/  IADD3 R0, R0, UR39, R7 ;  /* 0x0000002700007c10 */ /* 0x001fca000fffe007 */
[----:B------:R3:W-:Y:S01]  /*1e2e0*/  STL [R1+0x2d0], R0 ;  /* 0x0002d00001007387 */ /* 0x0007e20000100800 */
[----:B------:R-:W-:Y:S05]  /*1e2f0*/  BRA `(.L_x_4395) ;  /* 0x0000002c00d07947 */ /* 0x000fea0003800000 */
.L_x_4394:
[----:B------:R-:W3:Y:S01]  /*1e300*/  S2R R3, SR_CgaCtaId ;  /* 0x0000000000037919 */ /* 0x000ee20000008800 */
[----:B------:R-:W-:-:S04]  /*1e310*/  MOV R0, 0x400 ;  /* 0x0000040000007802 */ /* 0x000fc80000000f00 */
[----:B---3--:R-:W-:-:S05]  /*1e320*/  LEA R2, R3, R0, 0x18 ;  /* 0x0000000003027211 */ /* 0x008fca00078ec0ff */
[----:B------:R3:W-:Y:S01]  /*1e330*/  STL [R1+0x2ec], R2 ;  /* 0x0002ec0201007387 */ /* 0x0007e20000100800 */
[----:B------:R-:W-:-:S05]  /*1e340*/  VIADD R0, R2, 0x1e400 ;  /* 0x0001e40002007836 */ /* 0x000fca0000000000 */
[----:B------:R-:W-:-:S13]  /*1e350*/  LOP3.LUT P0, RZ, R0, 0x3ff, RZ, 0xc0, !PT ;  /* 0x000003ff00ff7812 */ /* 0x000fda000780c0ff */
[----:B---3--:R-:W-:Y:S05]  /*1e360*/  @!P0 BRA `(.L_x_4396) ;  /* 0x0000000000408947 */ /* 0x008fea0003800000 */
[----:B------:R-:W-:Y:S01]  /*1e370*/  MOV R2, 0x0 ;  /* 0x0000000000027802 */ /* 0x000fe20000000f00 */
[----:B------:R-:W-:Y:S01]  /*1e380*/  ULDC.64 UR6, c[0x4][0x1b8] ;  /* 0x01006e0000067ab9 */ /* 0x000fe20000000a00 */
[----:B------:R-:W-:Y:S01]  /*1e390*/  ULDC.64 UR8, c[0x4][0x1c0] ;  /* 0x0100700000087ab9 */ /* 0x000fe20000000a00 */
[----:B------:R-:W-:Y:S01]  /*1e3a0*/  ULDC.64 UR4, c[0x4][0xf8] ;  /* 0x01003e0000047ab9 */ /* 0x000fe20000000a00 */
[----:B------:R-:W-:Y:S02]  /*1e3b0*/  IMAD.U32 R4, RZ, RZ, UR6 ;  /* 0x00000006ff047e24 */ /* 0x000fe4000f8e00ff */
[----:B------:R-:W3:Y:S01]  /*1e3c0*/  LDC.64 R2, c[0x4][R2] ;  /* 0x0100000002027b82 */ /* 0x000ee20000000a00 */
[----:B------:R-:W-:Y:S02]  /*1e3d0*/  IMAD.U32 R5, RZ, RZ, UR7 ;  /* 0x00000007ff057e24 */ /* 0x000fe4000f8e00ff */
[----:B--2---:R-:W-:Y:S02]  /*1e3e0*/  IMAD.U32 R6, RZ, RZ, UR8 ;  /* 0x00000008ff067e24 */ /* 0x004fe4000f8e00ff */
[----:B01----:R-:W-:-:S02]  /*1e3f0*/  IMAD.U32 R7, RZ, RZ, UR9 ;  /* 0x00000009ff077e24 */ /* 0x003fc4000f8e00ff */
[----:B------:R-:W-:Y:S02]  /*1e400*/  IMAD.U32 R10, RZ, RZ, UR4 ;  /* 0x00000004ff0a7e24 */ /* 0x000fe4000f8e00ff */
[----:B------:R-:W-:Y:S02]  /*1e410*/  IMAD.U32 R11, RZ, RZ, UR5 ;  /* 0x00000005ff0b7e24 */ /* 0x000fe4000f8e00ff */
[----:B------:R-:W-:Y:S02]  /*1e420*/  IMAD.MOV.U32 R8, RZ, RZ, 0x70 ;  /* 0x00000070ff087424 */ /* 0x000fe400078e00ff */
[----:B------:R-:W-:Y:S02]  /*1e430*/  IMAD.MOV.U32 R12, RZ, RZ, 0x1 ;  /* 0x00000001ff0c7424 */ /* 0x000fe400078e00ff */
[----:B------:R-:W-:-:S07]  /*1e440*/  IMAD.MOV.U32 R13, RZ, RZ, RZ ;  /* 0x000000ffff0d7224 */ /* 0x000fce00078e00ff */
[----:B------:R-:W-:-:S07]  /*1e450*/  LEPC R20, `(.L_x_4396) ;  /* 0x000000001014794e */ /* 0x000fce0000000000 */
[----:B---3--:R-:W-:Y:S05]  /*1e460*/  CALL.ABS.NOINC R2 ;  /* 0x0000000002007343 */ /* 0x008fea0003c00000 */
.L_x_4396:
[----:B------:R-:W3:Y:S02]  /*1e470*/  LDL R2, [R1+0x2ec] ;  /* 0x0002ec0001027983 */ /* 0x000ee40000100800 */
[----:B---3--:R-:W-:-:S05]  /*1e480*/  VIADD R0, R2, 0x400 ;  /* 0x0000040002007836 */ /* 0x008fca0000000000 */
        /* <DEDUP_REMOVED lines=9> */
[----:B--2---:R-:W-:Y:S02]  /*1e520*/  IMAD.U32 R6, RZ, RZ, UR8 ;  /* 0x00000008ff067e24 */ /* 0x004fe4000f8e00ff */
[----:B01----:R-:W-:-:S02]  /*1e530*/  IMAD.U32 R7, RZ, RZ, UR9 ;  /* 0x00000009ff077e24 */ /* 0x003fc4000f8e00ff */
[----:B------:R-:W-:Y:S02]  /*1e540*/  IMAD.U32 R10, RZ, RZ, UR4 ;  /* 0x00000004ff0a7e24 */ /* 0x000fe4000f8e00ff */
[----:B------:R-:W-:Y:S02]  /*1e550*/  IMAD.U32 R11, RZ, RZ, UR5 ;  /* 0x00000005ff0b7e24 */ /* 0x000fe4000f8e00ff */
[----:B------:R-:W-:Y:S02]  /*1e560*/  IMAD.MOV.U32 R8, RZ, RZ, 0x70 ;  /* 0x00000070ff087424 */ /* 0x000fe400078e00ff */
[----:B------:R-:W-:Y:S02]  /*1e570*/  IMAD.MOV.U32 R12, RZ, RZ, 0x1 ;  /* 0x00000001ff0c7424 */ /* 0x000fe400078e00ff */
[----:B---3--:R-:W-:-:S07]  /*1e580*/  IMAD.MOV.U32 R13, RZ, RZ, RZ ;  /* 0x000000ffff0d7224 */ /* 0x008fce00078e00ff */
[----:B------:R-:W-:-:S07]  /*1e590*/  LEPC R20, `(.L_x_4398) ;  /* 0x000000001014794e */ /* 0x000fce0000000000 */
[----:B----4-:R-:W-:Y:S05]  /*1e5a0*/  CALL.ABS.NOINC R2 ;  /* 0x0000000002007343 */ /* 0x010fea0003c00000 */
.L_x_4398:
        /* <DEDUP_REMOVED lines=16> */
.L_x_4397:
[----:B01----:R-:W3:Y:S01]  /*1e6b0*/  LDL R7, [R1+0x2d8] ;  /* 0x0002d80001077983 */ /* 0x003ee20000100800 */
[----:B------:R-:W0:Y:S01]  /*1e6c0*/  LDC R0, c[0x0][0x428] ;  /* 0x00010a00ff007b82 */ /* 0x000e220000000800 */
[----:B------:R-:W-:Y:S02]  /*1e6d0*/  ULDC.64 UR4, c[0x0][0x9f8] ;  /* 0x00027e0000047ab9 */ /* 0x000fe40000000a00 */
[----:B--2---:R-:W2:Y:S04]  /*1e6e0*/  LDL.LU R6, [R1+0x2f8] ;  /* 0x0002f80001067983 */ /* 0x004ea80000300800 */
[----:B------:R-:W2:Y:S04]  /*1e6f0*/  LDL.LU R4, [R1+0x2d4] ;  /* 0x0002d40001047983 */ /* 0x000ea80000300800 */
[----:B------:R-:W4:Y:S01]  /*1e700*/  LDL R5, [R1+0x2dc] ;  /* 0x0002dc0001057983 */ /* 0x000f220000100800 */
[----:B0-----:R-:W-:-:S13]  /*1e710*/  ISETP.NE.AND P0, PT, R0, 0x1, PT ;  /* 0x000000010000780c */ /* 0x001fda0003f05270 */
[----:B------:R-:W3:Y:S08]  /*1e720*/  @P0 LDC R3, c[0x0][0x42c] ;  /* 0x00010b00ff030b82 */ /* 0x000ef00000000800 */
[----:B------:R-:W0:Y:S01]  /*1e730*/  @P0 LDC R2, c[0x0][0x430] ;  /* 0x00010c00ff020b82 */ /* 0x000e220000000800 */
[----:B---3--:R-:W-:-:S04]  /*1e740*/  @P0 IMAD.HI.U32 R3, R7, R3, RZ ;  /* 0x0000000307030227 */ /* 0x008fc800078e00ff */
[----:B------:R-:W-:Y:S01]  /*1e750*/  IMAD.MOV.U32 R0, RZ, RZ, R7 ;  /* 0x000000ffff007224 */ /* 0x000fe200078e0007 */
[----:B0-----:R-:W-:Y:S02]  /*1e760*/  @P0 SHF.R.U32.HI R0, RZ, R2, R3 ;  /* 0x00000002ff000219 */ /* 0x001fe40000011603 */
[----:B------:R-:W-:Y:S01]  /*1e770*/  ISETP.NE.U32.AND P0, PT, RZ, UR4, PT ;  /* 0x00000004ff007c0c */ /* 0x000fe2000bf05070 */
[----:B--2---:R-:W-:Y:S02]  /*1e780*/  IMAD R3, R4, 0x80, R6 ;  /* 0x0000008004037824 */ /* 0x004fe400078e0206 */
[----:B------:R-:W0:Y:S01]  /*1e790*/  S2R R4, SR_TID.X ;  /* 0x0000000000047919 */ /* 0x000e220000002100 */
[----:B------:R-:W-:Y:S01]  /*1e7a0*/  ISETP.NE.AND.EX P0, PT, RZ, UR5, PT, P0 ;  /* 0x00000005ff007c0c */ /* 0x000fe2000bf05300 */
[----:B------:R-:W-:-:S12]  /*1e7b0*/  ULDC.64 UR4, c[0x0][0xa00] ;  /* 0x0002800000047ab9 */ /* 0x000fd80000000a00 */
[----:B------:R-:W1:Y:S01]  /*1e7c0*/  @P0 LDC.64 R6, c[0x0][0x9f8] ;  /* 0x00027e00ff060b82 */ /* 0x000e620000000a00 */
[----:B0-----:R-:W-:Y:S01]  /*1e7d0*/  LOP3.LUT R8, R4, 0x1f, RZ, 0xc0, !PT ;  /* 0x0000001f04087812 */ /* 0x001fe200078ec0ff */
[----:B----4-:R-:W-:-:S03]  /*1e7e0*/  IMAD.MOV.U32 R4, RZ, RZ, R5 ;  /* 0x000000ffff047224 */ /* 0x010fc600078e0005 */
[----:B------:R-:W-:Y:S01]  /*1e7f0*/  ISETP.NE.AND P6, PT, R8, RZ, PT ;  /* 0x000000ff0800720c */ /* 0x000fe20003fc5270 */
[----:B-1----:R-:W-:-:S05]  /*1e800*/  @P0 IMAD.WIDE R6, R5, 0x4, R6 ;  /* 0x0000000405060825 */ /* 0x002fca00078e0206 */
[----:B------:R0:W5:Y:S01]  /*1e810*/  @P0 LDG.E R4, desc[UR60][R6.64] ;  /* 0x0000003c06040981 */ /* 0x000162000c1e1900 */
[----:B------:R-:W-:Y:S02]  /*1e820*/  ISETP.NE.U32.AND P0, PT, RZ, UR4, PT ;  /* 0x00000004ff007c0c */ /* 0x000fe4000bf05070 */
[----:B------:R-:W-:Y:S02]  /*1e830*/  PLOP3.LUT P1, PT, P6, PT, PT, 0x8, 0x0 ;  /* 0x000000000000781c */ /* 0x000fe4000372e170 */
[----:B------:R-:W-:Y:S02]  /*1e840*/  ISETP.NE.AND.EX P0, PT, RZ, UR5, PT, P0 ;  /* 0x00000005ff007c0c */ /* 0x000fe4000bf05300 */
[----:B------:R-:W-:Y:S02]  /*1e850*/  VOTEU.ALL UP1, P6 ;  /* 0x00000000003f7886 */ /* 0x000fe40003020000 */
[----:B------:R-:W-:-:S03]  /*1e860*/  SEL R2, R5, RZ, !P0 ;  /* 0x000000ff05027207 */ /* 0x000fc60004000000 */
[----:B------:R-:W-:-:S04]  /*1e870*/  @!UP1 UIADD3 UR8, UP0, UR36, 0x270, URZ ;  /* 0x0000027024089890 */ /* 0x000fc8000ff1e03f */
[----:B------:R-:W-:-:S03]  /*1e880*/  @!UP1 UIADD3.X UR9, URZ, UR37, URZ, UP0, !UPT ;  /* 0x000000253f099290 */ /* 0x000fc600087fe43f */
[----:B0-----:R-:W-:-:S09]  /*1e890*/  VOTEU.ALL UP0, P6 ;  /* 0x00000000003f7886 */ /* 0x001fd20003000000 */
.L_x_4399:
[----:B------:R-:W2:Y:S01]  /*1e8a0*/  LDL R5, [R1+0x2d8] ;  /* 0x0002d80001057983 */ /* 0x000ea20000100800 */
        /* <DEDUP_REMOVED lines=16> */
.L_x_4400:
[----:B------:R-:W2:Y:S01]  /*1e9b0*/  LDL R5, [R1+0x2d8] ;  /* 0x0002d80001057983 */ /* 0x000ea20000100800 */
        /* <DEDUP_REMOVED lines=15> */
.L_x_4401:
        /* <DEDUP_REMOVED lines=19> */
.L_x_4535:
[----:B------:R-:W-:Y:S01]  /*1ebe0*/  UMOV UR4, 0xffffffff ;  /* 0xffffffff00047882 */ /* 0x000fe20000000000 */
[----:B------:R-:W-:Y:S02]  /*1ebf0*/  SHF.R.S32.HI R20, RZ, 0x1f, R4 ;  /* 0x0000001fff147819 */ /* 0x000fe40000011404 */
[----:B------:R-:W-:Y:S05]  /*1ec00*/  BRA.DIV UR4, `(.L_x_4403) ;  /* 0x0000004a041c7947 */ /* 0x000fea000b800000 */
[----:B------:R-:W-:-:S13]  /*1ec10*/  ELECT P6, URZ, PT ;  /* 0x00000000003f782f */ /* 0x000fda00038c0000 */
.L_x_4538:
        /* <DEDUP_REMOVED lines=21> */
.L_x_4405:
[----:B0-----:R-:W0:Y:S01]  /*1ed70*/  S2R R10, SR_CgaCtaId ;  /* 0x00000000000a7919 */ /* 0x001e220000008800 */
[----:B------:R-:W-:-:S04]  /*1ed80*/  MOV R7, 0x400 ;  /* 0x0000040000077802 */ /* 0x000fc80000000f00 */
[----:B0-----:R-:W-:Y:S02]  /*1ed90*/  LEA R7, R10, R7, 0x18 ;  /* 0x000000070a077211 */ /* 0x001fe400078ec0ff */
[----:B------:R-:W-:-:S03]  /*1eda0*/  SHF.L.U32 R10, R19, 0x1f, RZ ;  /* 0x0000001f130a7819 */ /* 0x000fc600000006ff */
[----:B------:R-:W-:-:S04]  /*1edb0*/  IMAD R7, R17, 0x8, R7 ;  /* 0x0000000811077824 */ /* 0x000fc800078e0207 */
[----:B------:R-:W0:Y:S02]  /*1edc0*/  SYNCS.PHASECHK.TRANS64.TRYWAIT P0, [R7+URZ+0x30840], R10 ;  /* 0x0308400a070075a7 */ /* 0x000e24000800017f */
[----:B0-----:R-:W-:Y:S05]  /*1edd0*/  @!P0 BRA `(.L_x_4406) ;  /* 0x0000004400c88947 */ /* 0x001fea0003800000 */
.L_x_4539:
        /* <DEDUP_REMOVED lines=11> */
.L_x_4407:
[----:B------:R-:W1:Y:S01]  /*1ee90*/  S2R R11, SR_CgaCtaId ;  /* 0x00000000000b7919 */ /* 0x000e620000008800 */
[----:B0-----:R-:W-:Y:S01]  /*1eea0*/  MOV R10, 0x400 ;  /* 0x00000400000a7802 */ /* 0x001fe20000000f00 */
        /* <DEDUP_REMOVED lines=9> */
[----:B-----5:R-:W-:-:S05]  /*1ef40*/  R2UR UR13, R6 ;  /* 0x00000000060d72ca */ /* 0x020fca00000e0000 */
[----:B------:R-:W-:-:S04]  /*1ef50*/  UIADD3 UR9, UR9, 0x30830, URZ ;  /* 0x0003083009097890 */ /* 0x000fc8000fffe03f */
[----:B------:R-:W-:Y:S02]  /*1ef60*/  UIMAD UR11, UR11, 0x60, UR5 ;  /* 0x000000600b0b78a4 */ /* 0x000fe4000f8e0205 */
        /* <DEDUP_REMOVED lines=15> */
[----:B------:R0:W-:Y:S02]  /*1f060*/  UTMALDG.4D [UR8], [UR4], desc[UR6] ;  /* 0x00000608040075b4 */ /* 0x0001e40008019000 */
[----:B0-----:R-:W-:Y:S01]  /*1f070*/  NOP ;  /* 0x0000000000007918 */ /* 0x001fe20000000000 */
.L_x_4404:
[----:B------:R-:W2:Y:S04]  /*1f080*/  LDL.LU R13, [R1+0x2d8] ;  /* 0x0002d800010d7983 */ /* 0x000ea80000300800 */
[----:B------:R-:W3:Y:S01]  /*1f090*/  LDL.LU R12, [R1+0x2f4] ;  /* 0x0002f400010c7983 */ /* 0x000ee20000300800 */
[----:B------:R-:W-:Y:S01]  /*1f0a0*/  MOV R10, 0x400 ;  /* 0x00000400000a7802 */ /* 0x000fe20000000f00 */
[----:B------:R-:W-:Y:S05]  /*1f0b0*/  WARPSYNC.ALL ;  /* 0x0000000000007948 */ /* 0x000fea0003800000 */
[----:B------:R-:W0:Y:S01]  /*1f0c0*/  S2R R11, SR_CgaCtaId ;  /* 0x00000000000b7919 */ /* 0x000e220000008800 */
[----:B------:R-:W-:-:S13]  /*1f0d0*/  ELECT P0, URZ, PT ;  /* 0x00000000003f782f */ /* 0x000fda0003800000 */
[C---:B------:R-:W-:Y:S01]  /*1f0e0*/  @P0 R2UR UR13, R2.reuse ;  /* 0x00000000020d02ca */ /* 0x040fe200000e0000 */
[----:B------:R-:W-:Y:S01]  /*1f0f0*/  UIADD3 UR4, UP0, UR36, 0x270, URZ ;  /* 0x0000027024047890 */ /* 0x000fe2000ff1e03f */
[C---:B------:R-:W-:Y:S01]  /*1f100*/  @P0 R2UR UR11, R3.reuse ;  /* 0x00000000030b02ca */ /* 0x040fe200000e0000 */
[----:B------:R-:W-:Y:S01]  /*1f110*/  UMOV UR6, 0x0 ;  /* 0x0000000000067882 */ /* 0x000fe20000000000 */
[----:B------:R-:W-:Y:S01]  /*1f120*/  UMOV UR7, 0x12f00000 ;  /* 0x12f0000000077882 */ /* 0x000fe20000000000 */
[----:B------:R-:W-:Y:S01]  /*1f130*/  UIADD3.X UR5, URZ, UR37, URZ, UP0, !UPT ;  /* 0x000000253f057290 */ /* 0x000fe200087fe43f */
[----:B------:R-:W-:Y:S01]  /*1f140*/  @P0 R2UR UR21, R2 ;  /* 0x00000000021502ca */ /* 0x000fe200000e0000 */
[----:B------:R-:W-:Y:S01]  /*1f150*/  UMOV UR10, URZ ;  /* 0x0000003f000a7c82 */ /* 0x000fe20008000000 */
[----:B------:R-:W-:Y:S01]  /*1f160*/  @P0 R2UR UR19, R3 ;  /* 0x00000000031302ca */ /* 0x000fe200000e0000 */
[----:B------:R-:W-:Y:S01]  /*1f170*/  UMOV UR14, 0x0 ;  /* 0x00000000000e7882 */ /* 0x000fe20000000000 */
[----:B------:R-:W-:Y:S01]  /*1f180*/  UMOV UR15, 0x12f00000 ;  /* 0x12f00000000f7882 */ /* 0x000fe20000000000 */
[----:B------:R-:W-:Y:S01]  /*1f190*/  UMOV UR18, 0x40 ;  /* 0x0000004000127882 */ /* 0x000fe20000000000 */
[----:B------:R-:W-:Y:S01]  /*1f1a0*/  @P0 IMAD.MOV.U32 R7, RZ, RZ, 0xc000 ;  /* 0x0000c000ff070424 */ /* 0x000fe200078e00ff */
        /* <DEDUP_REMOVED lines=10> */
[----:B------:R-:W-:Y:S01]  /*1f250*/  UMOV UR17, UR9 ;  /* 0x0000000900117c82 */ /* 0x000fe20008000000 */
[----:B--2---:R-:W-:-:S02]  /*1f260*/  @P0 R2UR UR12, R13 ;  /* 0x000000000d0c02ca */ /* 0x004fc400000e0000 */
[----:B------:R-:W-:Y:S01]  /*1f270*/  @P0 R2UR UR20, R13 ;  /* 0x000000000d1402ca */ /* 0x000fe200000e0000 */
[----:B---3--:R-:W-:-:S05]  /*1f280*/  VIADD R12, R12, 0x1 ;  /* 0x000000010c0c7836 */ /* 0x008fca0000000000 */
[----:B------:R0:W-:Y:S05]  /*1f290*/  STL [R1+0x2f4], R12 ;  /* 0x0002f40c01007387 */ /* 0x0001ea0000100800 */
[----:B------:R1:W-:Y:S02]  /*1f2a0*/  UTMALDG.4D [UR8], [UR4], desc[UR6] ;  /* 0x00000608040075b4 */ /* 0x0003e40008019000 */
[----:B------:R0:W-:Y:S01]  /*1f2b0*/  UTMALDG.4D [UR16], [UR4], desc[UR14] ;  /* 0x00000e10040075b4 */ /* 0x0001e20008019000 */
[----:B-1----:R-:W-:Y:S01]  /*1f2c0*/  @P0 R2UR UR13, R2 ;  /* 0x00000000020d02ca */ /* 0x002fe200000e0000 */
[----:B------:R-:W-:Y:S01]  /*1f2d0*/  UIADD3 UR8, UR24, 0x1a400, URZ ;  /* 0x0001a40018087890 */ /* 0x000fe2000fffe03f */
[----:B------:R-:W-:Y:S01]  /*1f2e0*/  LEA.HI R2, R12, R12, RZ, 0x1 ;  /* 0x0000000c0c027211 */ /* 0x000fe200078f08ff */
[----:B------:R-:W-:Y:S01]  /*1f2f0*/  UMOV UR10, 0x80 ;  /* 0x00000080000a7882 */ /* 0x000fe20000000000 */
[----:B------:R-:W-:-:S02]  /*1f300*/  @P0 R2UR UR12, R13 ;  /* 0x000000000d0c02ca */ /* 0x000fc400000e0000 */
[----:B------:R-:W-:Y:S02]  /*1f310*/  @P0 R2UR UR11, R3 ;  /* 0x00000000030b02ca */ /* 0x000fe400000e0000 */
[----:B------:R-:W-:-:S05]  /*1f320*/  LOP3.LUT R2, R2, 0xfffffffe, RZ, 0xc0, !PT ;  /* 0xfffffffe02027812 */ /* 0x000fca00078ec0ff */
[----:B------:R-:W-:-:S05]  /*1f330*/  IMAD.IADD R2, R12, 0x1, -R2 ;  /* 0x000000010c027824 */ /* 0x000fca00078e0a02 */
[----:B------:R-:W-:Y:S01]  /*1f340*/  SHF.L.U32 R2, R2, 0x1f, RZ ;  /* 0x0000001f02027819 */ /* 0x000fe200000006ff */
[----:B------:R0:W-:Y:S03]  /*1f350*/  UTMALDG.4D [UR8], [UR4], desc[UR22] ;  /* 0x00001608040075b4 */ /* 0x0001e60008019000 */
[----:B------:R-:W1:Y:S02]  /*1f360*/  SYNCS.PHASECHK.TRANS64.TRYWAIT P0, [R10+URZ+0x30820], R2 ;  /* 0x030820020a0075a7 */ /* 0x000e64000800017f */
[----:B01----:R-:W-:Y:S05]  /*1f370*/  @!P0 BRA `(.L_x_4409) ;  /* 0x0000004000748947 */ /* 0x003fea0003800000 */
.L_x_4540:
[----:B------:R-:W-:Y:S05]  /*1f380*/  BSYNC B0 ;  /* 0x0000000000007941 */ /* 0x000fea0003800000 */
.L_x_4408:
        /* <DEDUP_REMOVED lines=42> */
.L_x_4416:
[----:B0-----:R-:W0:Y:S01]  /*1f630*/  S2R R8, SR_CgaCtaId ;  /* 0x0000000000087919 */ /* 0x001e220000008800 */
[----:B------:R-:W-:-:S04]  /*1f640*/  MOV R3, 0x400 ;  /* 0x0000040000037802 */ /* 0x000fc80000000f00 */
[----:B0-----:R-:W-:Y:S02]  /*1f650*/  LEA R3, R8, R3, 0x18 ;  /* 0x0000000308037211 */ /* 0x001fe400078ec0ff */
[----:B------:R-:W-:-:S03]  /*1f660*/  SHF.L.U32 R8, R14, 0x1f, RZ ;  /* 0x0000001f0e087819 */ /* 0x000fc600000006ff */
[----:B------:R-:W-:-:S04]  /*1f670*/  IMAD R3, R12, 0x8, R3 ;  /* 0x000000080c037824 */ /* 0x000fc800078e0203 */
[----:B------:R-:W0:Y:S02]  /*1f680*/  SYNCS.PHASECHK.TRANS64.TRYWAIT P0, [R3+URZ+0x30840], R8 ;  /* 0x03084008030075a7 */ /* 0x000e24000800017f */
[----:B0-----:R-:W-:Y:S05]  /*1f690*/  @!P0 BRA `(.L_x_4417) ;  /* 0x0000003c00cc8947 */ /* 0x001fea0003800000 */
.L_x_4541:
        /* <DEDUP_REMOVED lines=11> */
.L_x_4418:
[----:B------:R-:W1:Y:S01]  /*1f750*/  S2R R10, SR_CgaCtaId ;  /* 0x00000000000a7919 */ /* 0x000e620000008800 */
[----:B------:R-:W-:Y:S01]  /*1f760*/  MOV R9, 0x400 ;  /* 0x0000040000097802 */ /* 0x000fe20000000f00 */
        /* <DEDUP_REMOVED lines=9> */
[----:B-----5:R-:W-:Y:S01]  /*1f800*/  R2UR UR13, R2 ;  /* 0x00000000020d72ca */ /* 0x020fe200000e0000 */
[----:B------:R-:W-:Y:S01]  /*1f810*/  UMOV UR18, 0x80 ;  /* 0x0000008000127882 */ /* 0x000fe20000000000 */
[----:B0-----:R-:W-:-:S03]  /*1f820*/  SHF.L.U32 R8, R19, 0x1f, RZ ;  /* 0x0000001f13087819 */ /* 0x001fc600000006ff */
        /* <DEDUP_REMOVED lines=20> */
.L_x_4542:
        /* <DEDUP_REMOVED lines=10> */
.L_x_4420:
[----:B------:R-:W-:-:S13]  /*1fa10*/  LOP3.LUT P0, RZ, R16, 0x40, RZ, 0xc0, !PT ;  /* 0x0000004010ff7812 */ /* 0x000fda000780c0ff */
[----:B------:R-:W-:Y:S05]  /*1fa20*/  @P0 BRA `(.L_x_4421) ;  /* 0x0000000000040947 */ /* 0x000fea0003800000 */
[----:B------:R-:W-:Y:S01]  /*1fa30*/  BPT.TRAP 0x1 ;  /* 0x000000040000795c */ /* 0x000fe20000300000 */
.L_x_4421:
[----:B------:R-:W0:Y:S01]  /*1fa40*/  S2R R9, SR_CgaCtaId ;  /* 0x0000000000097919 */ /* 0x000e220000008800 */
        /* <DEDUP_REMOVED lines=10> */
[----:B------:R-:W-:Y:S01]  /*1faf0*/  R2UR UR12, R0 ;  /* 0x00000000000c72ca */ /* 0x000fe200000e0000 */
[----:B------:R-:W-:-:S06]  /*1fb00*/  IMAD.MOV.U32 R6, RZ, RZ, R2 ;  /* 0x000000ffff067224 */ /* 0x000fcc00078e0002 */
[----:B------:R-:W-:Y:S02]  /*1fb10*/  UIMAD UR11, UR11, 0x60, UR5 ;  /* 0x000000600b0b78a4 */ /* 0x000fe4000f8e0205 */
[----:B------:R-:W-:Y:S02]  /*1fb20*/  UIADD3 UR9, UR9, 0x30850, URZ ;  /* 0x0003085009097890 */ /* 0x000fe4000fffe03f */
[----:B------:R-:W-:Y:S01]  /*1fb30*/  UIADD3.X UR5, URZ, UR37, URZ, UP0, !UPT ;  /* 0x000000253f057290 */ /* 0x000fe200087fe43f */
[----:B0-----:R-:W-:-:S05]  /*1fb40*/  LEA R8, R9, R8, 0x18 ;  /* 0x0000000809087211 */ /* 0x001fca00078ec0ff */
[----:B------:R-:W-:-:S05]  /*1fb50*/  IMAD R5, R17, 0x9000, R8 ;  /* 0x0000900011057824 */ /* 0x000fca00078e0208 */
[----:B------:R-:W-:Y:S01]  /*1fb60*/  R2UR UR15, R5 ;  /* 0x00000000050f72ca */ /* 0x000fe200000e0000 */
[----:B------:R-:W-:-:S12]  /*1fb70*/  IMAD.MOV.U32 R5, RZ, RZ, R7 ;  /* 0x000000ffff057224 */ /* 0x000fd800078e0007 */
        /* <DEDUP_REMOVED lines=12> */
.L_x_4415:
[----:B------:R-:W-:Y:S05]  /*1fc40*/  BSYNC B2 ;  /* 0x0000000000027941 */ /* 0x000fea0003800000 */
.L_x_4414:
[----:B------:R-:W2:Y:S01]  /*1fc50*/  LDL R2, [R1+0x2f0] ;  /* 0x0002f00001027983 */ /* 0x000ea20000100800 */
[----:B------:R-:W-:Y:S02]  /*1fc60*/  IMAD.MOV.U32 R19, RZ, RZ, R14 ;  /* 0x000000ffff137224 */ /* 0x000fe400078e000e */
[----:B------:R-:W-:Y:S02]  /*1fc70*/  IMAD.MOV.U32 R17, RZ, RZ, R12 ;  /* 0x000000ffff117224 */ /* 0x000fe400078e000c */
[----:B--2---:R-:W-:-:S07]  /*1fc80*/  VIADD R7, R2, 0xfffffffd ;  /* 0xfffffffd02077836 */ /* 0x004fce0000000000 */
.L_x_4413:
[----:B------:R-:W-:Y:S05]  /*1fc90*/  BSYNC B1 ;  /* 0x0000000000017941 */ /* 0x000fea0003800000 */
.L_x_4412:
[----:B------:R-:W2:Y:S01]  /*1fca0*/  LDL.LU R2, [R1+0x2f0] ;  /* 0x0002f00001027983 */ /* 0x000ea20000300800 */
[----:B------:R-:W-:Y:S01]  /*1fcb0*/  VIADD R13, R13, 0xfffffffe ;  /* 0xfffffffe0d0d7836 */ /* 0x000fe20000000000 */
[----:B--2---:R-:W-:-:S04]  /*1fcc0*/  LOP3.LUT R2, RZ, R2, RZ, 0x33, !PT ;  /* 0x00000002ff027212 */ /* 0x004fc800078e33ff */
[----:B------:R-:W-:-:S13]  /*1fcd0*/  ISETP.NE.AND P0, PT, R13, R2, PT ;  /* 0x000000020d00720c */ /* 0x000fda0003f05270 */
[----:B------:R-:W-:Y:S05]  /*1fce0*/  @!P0 BRA `(.L_x_4411) ;  /* 0x0000001000188947 */ /* 0x000fea0003800000 */
[----:B------:R-:W-:-:S07]  /*1fcf0*/  IMAD.MOV.U32 R13, RZ, RZ, R6 ;  /* 0x000000ffff0d7224 */ /* 0x000fce00078e0006 */
.L_x_4438:
[----:B------:R-:W-:Y:S01]  /*1fd00*/  VIADD R8, R17, 0x1 ;  /* 0x0000000111087836 */ /* 0x000fe20000000000 */
[----:B------:R-:W-:Y:S05]  /*1fd10*/  YIELD ;  /* 0x0000000000007946 */ /* 0x000fea0003800000 */
[----:B------:R-:W-:Y:S01]  /*1fd20*/  ISETP.NE.AND P0, PT, R8, 0x2, PT ;  /* 0x000000020800780c */ /* 0x000fe20003f05270 */
[----:B------:R-:W-:Y:S03]  /*1fd30*/  BSSY B1, `(.L_x_4422) ;  /* 0x000007d000017945 */ /* 0x000fe60003800000 */
[----:B------:R-:W-:-:S02]  /*1fd40*/  SEL R9, RZ, 0x1, P0 ;  /* 0x00000001ff097807 */ /* 0x000fc40000000000 */
[----:B------:R-:W-:Y:S02]  /*1fd50*/  SEL R8, R8, RZ, P0 ;  /* 0x000000ff08087207 */ /* 0x000fe40000000000 */
[----:B------:R-:W-:Y:S01]  /*1fd60*/  LOP3.LUT R9, R19, R9, RZ, 0x3c, !PT ;  /* 0x0000000913097212 */ /* 0x000fe200078e3cff */
[----:B------:R-:W-:Y:S06]  /*1fd70*/  @!P6 BRA `(.L_x_4423) ;  /* 0x0000000400e0e947 */ /* 0x000fec0003800000 */
        /* <DEDUP_REMOVED lines=22> */
.L_x_4424:
[----:B------:R-:W1:Y:S01]  /*1fee0*/  S2R R3, SR_CgaCtaId ;  /* 0x0000000000037919 */ /* 0x000e620000008800 */
[----:B------:R-:W-:-:S04]  /*1fef0*/  MOV R2, 0x400 ;  /* 0x0000040000027802 */ /* 0x000fc80000000f00 */
[----:B-1----:R-:W-:Y:S02]  /*1ff00*/  LEA R2, R3, R2, 0x18 ;  /* 0x0000000203027211 */ /* 0x002fe400078ec0ff */
[----:B------:R-:W-:-:S03]  /*1ff10*/  SHF.L.U32 R3, R9, 0x1f, RZ ;  /* 0x0000001f09037819 */ /* 0x000fc600000006ff */
[----:B------:R-:W-:-:S04]  /*1ff20*/  IMAD R2, R8, 0x8, R2 ;  /* 0x0000000808027824 */ /* 0x000fc800078e0202 */
[----:B------:R-:W1:Y:S02]  /*1ff30*/  SYNCS.PHASECHK.TRANS64.TRYWAIT P0, [R2+URZ+0x30840], R3 ;  /* 0x03084003020075a7 */ /* 0x000e64000800017f */
[----:B-1----:R-:W-:Y:S05]  /*1ff40*/  @!P0 BRA `(.L_x_4425) ;  /* 0x0000003400c88947 */ /* 0x002fea0003800000 */
.L_x_4543:
        /* <DEDUP_REMOVED lines=11> */
.L_x_4426:
[----:B------:R-:W0:Y:S01]  /*20000*/  S2R R10, SR_CgaCtaId ;  /* 0x00000000000a7919 */ /* 0x000e220000008800 */
[----:B-1----:R-:W-:Y:S01]  /*20010*/  MOV R3, 0x400 ;  /* 0x0000040000037802 */ /* 0x002fe20000000f00 */
        /* <DEDUP_REMOVED lines=11> */
[----:B------:R-:W-:-:S03]  /*200d0*/  SHF.L.U32 R19, R19, 0x1f, RZ ;  /* 0x0000001f13137819 */ /* 0x000fc600000006ff */
[----:B------:R-:W-:-:S04]  /*200e0*/  UIADD3 UR9, UR9, 0x30830, URZ ;  /* 0x0003083009097890 */ /* 0x000fc8000fffe03f */
[----:B------:R-:W-:Y:S02]  /*200f0*/  UIMAD UR11, UR11, 0x60, UR5 ;  /* 0x000000600b0b78a4 */ /* 0x000fe4000f8e0205 */
[----:B------:R-:W-:Y:S01]  /*20100*/  UIADD3.X UR5, URZ, UR37, URZ, UP0, !UPT ;  /* 0x000000253f057290 */ /* 0x000fe200087fe43f */
[----:B0-----:R-:W-:-:S05]  /*20110*/  LEA R3, R10, R3, 0x18 ;  /* 0x000000030a037211 */ /* 0x001fca00078ec0ff */
        /* <DEDUP_REMOVED lines=16> */
.L_x_4544:
        /* <DEDUP_REMOVED lines=10> */
.L_x_4428:
[----:B------:R-:W-:-:S13]  /*202c0*/  LOP3.LUT P0, RZ, R16, 0x40, RZ, 0xc0, !PT ;  /* 0x0000004010ff7812 */ /* 0x000fda000780c0ff */
[----:B------:R-:W-:Y:S05]  /*202d0*/  @P0 BRA `(.L_x_4429) ;  /* 0x0000000000040947 */ /* 0x000fea0003800000 */
[----:B------:R-:W-:Y:S01]  /*202e0*/  BPT.TRAP 0x1 ;  /* 0x000000040000795c */ /* 0x000fe20000300000 */
.L_x_4429:
        /* <DEDUP_REMOVED lines=12> */
[----:B------:R-:W-:-:S02]  /*203b0*/  IMAD.MOV.U32 R5, RZ, RZ, R12 ;  /* 0x000000ffff057224 */ /* 0x000fc400078e000c */
[----:B------:R-:W-:-:S04]  /*203c0*/  IMAD.MOV.U32 R6, RZ, RZ, R13 ;  /* 0x000000ffff067224 */ /* 0x000fc800078e000d */
        /* <DEDUP_REMOVED lines=17> */
[----:B------:R1:W-:Y:S02]  /*204e0*/  UTMALDG.4D [UR8], [UR4], desc[UR6] ;  /* 0x00000608040075b4 */ /* 0x0003e40008019000 */
[----:B-1----:R-:W-:Y:S01]  /*204f0*/  NOP ;  /* 0x0000000000007918 */ /* 0x002fe20000000000 */
.L_x_4423:
[----:B------:R-:W-:Y:S05]  /*20500*/  BSYNC B1 ;  /* 0x0000000000017941 */ /* 0x000fea0003800000 */
.L_x_4422:
[----:B------:R-:W-:Y:S01]  /*20510*/  VIADD R17, R8, 0x1 ;  /* 0x0000000108117836 */ /* 0x000fe20000000000 */
[----:B------:R-:W-:Y:S01]  /*20520*/  BSSY B1, `(.L_x_4430) ;  /* 0x000007e000017945 */ /* 0x000fe20003800000 */
[----:B------:R-:W-:-:S03]  /*20530*/  VIADD R10, R7, 0xffffffff ;  /* 0xffffffff070a7836 */ /* 0x000fc60000000000 */
[----:B------:R-:W-:-:S04]  /*20540*/  ISETP.NE.AND P0, PT, R17, 0x2, PT ;  /* 0x000000021100780c */ /* 0x000fc80003f05270 */
[----:B0-----:R-:W-:Y:S02]  /*20550*/  SEL R19, RZ, 0x1, P0 ;  /* 0x00000001ff137807 */ /* 0x001fe40000000000 */
        /* <DEDUP_REMOVED lines=23> */
[----:B------:R-:W-:-:S06]  /*206d0*/  LEA.HI.X R13, R2, UR5, R3, 0x2, P0 ;  /* 0x00000005020d7c11 */ /* 0x000fcc00080f1403 */
[----:B------:R0:W5:Y:S03]  /*206e0*/  LDG.E R13, desc[UR60][R12.64] ;  /* 0x0000003c0c0d7981 */ /* 0x000166000c1e1900 */
.L_x_4432:
[----:B------:R-:W1:Y:S01]  /*206f0*/  S2R R3, SR_CgaCtaId ;  /* 0x0000000000037919 */ /* 0x000e620000008800 */
[----:B------:R-:W-:-:S04]  /*20700*/  MOV R2, 0x400 ;  /* 0x0000040000027802 */ /* 0x000fc80000000f00 */
[----:B-1----:R-:W-:Y:S02]  /*20710*/  LEA R2, R3, R2, 0x18 ;  /* 0x0000000203027211 */ /* 0x002fe400078ec0ff */
[----:B------:R-:W-:-:S03]  /*20720*/  SHF.L.U32 R3, R19, 0x1f, RZ ;  /* 0x0000001f13037819 */ /* 0x000fc600000006ff */
[----:B------:R-:W-:-:S04]  /*20730*/  IMAD R2, R17, 0x8, R2 ;  /* 0x0000000811027824 */ /* 0x000fc800078e0202 */
[----:B------:R-:W1:Y:S02]  /*20740*/  SYNCS.PHASECHK.TRANS64.TRYWAIT P0, [R2+URZ+0x30840], R3 ;  /* 0x03084003020075a7 */ /* 0x000e64000800017f */
[----:B-1----:R-:W-:Y:S05]  /*20750*/  @!P0 BRA `(.L_x_4433) ;  /* 0x0000002c00ec8947 */ /* 0x002fea0003800000 */
.L_x_4545:
        /* <DEDUP_REMOVED lines=11> */
.L_x_4434:
        /* <DEDUP_REMOVED lines=34> */
.L_x_4546:
        /* <DEDUP_REMOVED lines=10> */
.L_x_4436:
[----:B------:R-:W-:-:S13]  /*20ad0*/  LOP3.LUT P0, RZ, R16, 0x40, RZ, 0xc0, !PT ;  /* 0x0000004010ff7812 */ /* 0x000fda000780c0ff */
[----:B------:R-:W-:Y:S05]  /*20ae0*/  @P0 BRA `(.L_x_4437) ;  /* 0x0000000000040947 */ /* 0x000fea0003800000 */
[----:B------:R-:W-:Y:S01]  /*20af0*/  BPT.TRAP 0x1 ;  /* 0x000000040000795c */ /* 0x000fe20000300000 */
.L_x_4437:
[----:B0-----:R-:W0:Y:S01]  /*20b00*/  S2R R9, SR_CgaCtaId ;  /* 0x0000000000097919 */ /* 0x001e220000008800 */
        /* <DEDUP_REMOVED lines=16> */
[----:B0-----:R-:W-:-:S05]  /*20c10*/  LEA R3, R9, R3, 0x18 ;  /* 0x0000000309037211 */ /* 0x001fca00078ec0ff */
[----:B------:R-:W-:-:S05]  /*20c20*/  IMAD R8, R8, 0x9000, R3 ;  /* 0x0000900008087824 */ /* 0x000fca00078e0203 */
[----:B------:R-:W-:-:S13]  /*20c30*/  R2UR UR15, R8 ;  /* 0x00000000080f72ca */ /* 0x000fda00000e0000 */
        /* <DEDUP_REMOVED lines=12> */
.L_x_4431:
[----:B------:R-:W-:Y:S05]  /*20d00*/  BSYNC B1 ;  /* 0x0000000000017941 */ /* 0x000fea0003800000 */
.L_x_4430:
[----:B------:R-:W2:Y:S01]  /*20d10*/  LDL R2, [R1+0x2e8] ;  /* 0x0002e80001027983 */ /* 0x000ea20000100800 */
[----:B------:R-:W-:Y:S01]  /*20d20*/  VIADD R7, R7, 0xfffffffe ;  /* 0xfffffffe07077836 */ /* 0x000fe20000000000 */
[----:B--2---:R-:W-:-:S13]  /*20d30*/  ISETP.GT.AND P0, PT, R10, R2, PT ;  /* 0x000000020a00720c */ /* 0x004fda0003f04270 */
[----:B------:R-:W-:Y:S05]  /*20d40*/  @P0 BRA `(.L_x_4438) ;  /* 0xffffffec00ec0947 */ /* 0x000fea000383ffff */
.L_x_4411:
[----:B------:R-:W-:Y:S05]  /*20d50*/  BSYNC B0 ;  /* 0x0000000000007941 */ /* 0x000fea0003800000 */
.L_x_4410:
[----:B------:R-:W0:Y:S01]  /*20d60*/  S2R R2, SR_TID.X ;  /* 0x0000000000027919 */ /* 0x000e220000002100 */
[----:B------:R-:W-:Y:S01]  /*20d70*/  BSSY B0, `(.L_x_4439) ;  /* 0x0000011000007945 */ /* 0x000fe20003800000 */
[----:B0-----:R-:W-:-:S04]  /*20d80*/  LOP3.LUT R2, R2, 0x1f, RZ, 0xc0, !PT ;  /* 0x0000001f02027812 */ /* 0x001fc800078ec0ff */
[----:B------:R-:W-:-:S13]  /*20d90*/  ISETP.NE.AND P0, PT, R2, RZ, PT ;  /* 0x000000ff0200720c */ /* 0x000fda0003f05270 */
[----:B------:R-:W-:Y:S05]  /*20da0*/  @P0 BRA `(.L_x_4440) ;  /* 0x0000000000340947 */ /* 0x000fea0003800000 */
[----:B------:R-:W0:Y:S01]  /*20db0*/  S2R R7, SR_LANEID ;  /* 0x0000000000077919 */ /* 0x000e220000000000 */
[----:B------:R-:W-:Y:S01]  /*20dc0*/  VOTEU.ANY UR4, UPT, PT ;  /* 0x0000000000047886 */ /* 0x000fe200038e0100 */
[----:B------:R-:W1:Y:S01]  /*20dd0*/  LDC.64 R2, c[0x0][0xc38] ;  /* 0x00030e00ff027b82 */ /* 0x000e620000000a00 */
[----:B------:R-:W0:Y:S02]  /*20de0*/  FLO.U32 R4, UR4 ;  /* 0x0000000400047d00 */ /* 0x000e2400080e0000 */
[----:B0-----:R-:W-:-:S06]  /*20df0*/  ISETP.EQ.U32.AND P0, PT, R4, R7, PT ;  /* 0x000000070400720c */ /* 0x001fcc0003f02070 */
[----:B------:R-:W1:Y:S07]  /*20e00*/  POPC R7, UR4 ;  /* 0x0000000400077d09 */ /* 0x000e6e0008000000 */
[----:B-1----:R-:W2:Y:S01]  /*20e10*/  @P0 ATOMG.E.ADD.STRONG.GPU PT, R3, desc[UR60][R2.64], R7 ;  /* 0x00000007020309a8 */ /* 0x002ea200081ee1fc */
[----:B------:R-:W0:Y:S02]  /*20e20*/  S2R R8, SR_LTMASK ;  /* 0x0000000000087919 */ /* 0x000e240000003900 */
[----:B0-----:R-:W-:-:S04]  /*20e30*/  LOP3.LUT R8, R8, UR4, RZ, 0xc0, !PT ;  /* 0x0000000408087c12 */ /* 0x001fc8000f8ec0ff */
[----:B------:R-:W0:Y:S01]  /*20e40*/  POPC R9, R8 ;  /* 0x0000000800097309 */ /* 0x000e220000000000 */
[----:B--2---:R-:W0:Y:S02]  /*20e50*/  SHFL.IDX PT, R4, R3, R4, 0x1f ;  /* 0x00001f0403047589 */ /* 0x004e2400000e0000 */
[----:B0-----:R-:W-:-:S05]  /*20e60*/  IADD3 R2, R4, UR39, R9 ;  /* 0x0000002704027c10 */ /* 0x001fca000fffe009 */
[----:B------:R0:W-:Y:S02]  /*20e70*/  STL [R1+0x2d0], R2 ;  /* 0x0002d00201007387 */ /* 0x0001e40000100800 */
.L_x_4440:
[----:B------:R-:W-:Y:S05]  /*20e80*/  BSYNC B0 ;  /* 0x0000000000007941 */ /* 0x000fea0003800000 */
.L_x_4439:
[----:B------:R-:W-:Y:S04]  /*20e90*/  BSSY B0, `(.L_x_4441) ;  /* 0x0000035000007945 */ /* 0x000fe80003800000 */
[----:B------:R-:W-:Y:S05]  /*20ea0*/  @!P6 BRA `(.L_x_4442) ;  /* 0x0000000000cce947 */ /* 0x000fea0003800000 */
[----:B------:R-:W1:Y:S01]  /*20eb0*/  S2R R3, SR_CgaCtaId ;  /* 0x0000000000037919 */ /* 0x000e620000008800 */
[----:B0-----:R-:W-:-:S04]  /*20ec0*/  MOV R2, 0x400 ;  /* 0x0000040000027802 */ /* 0x001fc80000000f00 */
[----:B-1----:R-:W-:-:S05]  /*20ed0*/  LEA R2, R3, R2, 0x18 ;  /* 0x0000000203027211 */ /* 0x002fca00078ec0ff */
[----:B------:R-:W-:Y:S01]  /*20ee0*/  IMAD R3, R17, 0x8, R2 ;  /* 0x0000000811037824 */ /* 0x000fe200078e0202 */
[----:B------:R-:W-:-:S04]  /*20ef0*/  SHF.L.U32 R2, R19, 0x1f, RZ ;  /* 0x0000001f13027819 */ /* 0x000fc800000006ff */
[----:B------:R-:W0:Y:S02]  /*20f00*/  SYNCS.PHASECHK.TRANS64.TRYWAIT P0, [R3+URZ+0x30860], R2 ;  /* 0x03086002030075a7 */ /* 0x000e24000800017f */
[----:B0-----:R-:W-:Y:S05]  /*20f10*/  @!P0 BRA `(.L_x_4443) ;  /* 0x0000002800248947 */ /* 0x001fea0003800000 */
.L_x_4547:
        /* <DEDUP_REMOVED lines=10> */
.L_x_4444:
[----:B------:R-:W-:-:S13]  /*20fc0*/  LOP3.LUT P0, RZ, R16, 0x40, RZ, 0xc0, !PT ;  /* 0x0000004010ff7812 */ /* 0x000fda000780c0ff */
[----:B------:R-:W-:Y:S05]  /*20fd0*/  @P0 BRA `(.L_x_4445) ;  /* 0x0000000000040947 */ /* 0x000fea0003800000 */
[----:B------:R-:W-:Y:S01]  /*20fe0*/  BPT.TRAP 0x1 ;  /* 0x000000040000795c */ /* 0x000fe20000300000 */
.L_x_4445:
        /* <DEDUP_REMOVED lines=11> */
[----:B------:R-:W-:-:S07]  /*210a0*/  R2UR UR13, R6 ;  /* 0x00000000060d72ca */ /* 0x000fce00000e0000 */
        /* <DEDUP_REMOVED lines=18> */
[----:B-1----:R-:W-:Y:S01]  /*211d0*/  NOP ;  /* 0x0000000000007918 */ /* 0x002fe20000000000 */
.L_x_4442:
[----:B------:R-:W-:Y:S05]  /*211e0*/  BSYNC B0 ;  /* 0x0000000000007941 */ /* 0x000fea0003800000 */
.L_x_4441:
[----:B------:R-:W-:-:S05]  /*211f0*/  VIADD R17, R17, 0x1 ;  /* 0x0000000111117836 */ /* 0x000fca0000000000 */
[----:B------:R-:W-:-:S04]  /*21200*/  ISETP.NE.AND P0, PT, R17, 0x2, PT ;  /* 0x000000021100780c */ /* 0x000fc80003f05270 */
[----:B------:R-:W-:Y:S02]  /*21210*/  SEL R0, RZ, 0x1, P0 ;  /* 0x00000001ff007807 */ /* 0x000fe40000000000 */
[----:B------:R-:W-:Y:S02]  /*21220*/  SEL R17, R17, RZ, P0 ;  /* 0x000000ff11117207 */ /* 0x000fe40000000000 */
[----:B------:R-:W-:-:S07]  /*21230*/  LOP3.LUT R19, R19, R0, RZ, 0x3c, !PT ;  /* 0x0000000013137212 */ /* 0x000fce00078e3cff */
.L_x_4395:
[----:B------:R-:W-:Y:S05]  /*21240*/  BSYNC B6 ;  /* 0x0000000000067941 */ /* 0x000fea0003800000 */
.L_x_4393:
[----:B------:R-:W-:-:S03]  /*21250*/  UMOV UR4, 0xffffffff ;  /* 0xffffffff00047882 */ /* 0x000fc60000000000 */
[----:B------:R-:W-:Y:S05]  /*21260*/  BRA.DIV UR4, `(.L_x_4446) ;  /* 0x0000002604647947 */ /* 0x000fea000b800000 */
[----:B---3--:R-:W3:Y:S04]  /*21270*/  LDL.LU R0, [R1+0x2d0] ;  /* 0x0002d00001007983 */ /* 0x008ee80000300800 */
[----:B---3--:R3:W4:Y:S04]  /*21280*/  SHFL.IDX PT, R5, R0, RZ, 0x1f ;  /* 0x00001fff00057589 */ /* 0x00872800000e0000 */
[----:B01----:R3:W0:Y:S02]  /*21290*/  SHFL.IDX PT, R7, R0, 0x1, 0x1f ;  /* 0x00201f0000077f89 */ /* 0x00362400000e0000 */
.L_x_4551:
[----:B---3--:R-:W3:Y:S01]  /*212a0*/  LDL R0, [R1+0x2dc] ;  /* 0x0002dc0001007983 */ /* 0x008ee20000100800 */
[----:B------:R-:W-:Y:S01]  /*212b0*/  ULDC UR4, c[0x0][0xc14] ;  /* 0x0003050000047ab9 */ /* 0x000fe20000000800 */
[----:B------:R-:W1:Y:S01]  /*212c0*/  S2R R2, SR_TID.X ;  /* 0x0000000000027919 */ /* 0x000e620000002100 */
[----:B------:R-:W-:Y:S01]  /*212d0*/  BSSY B0, `(.L_x_4447) ;  /* 0x000000b000007945 */ /* 0x000fe20003800000 */
[----:B------:R-:W-:Y:S01]  /*212e0*/  IMAD.MOV.U32 R4, RZ, RZ, RZ ;  /* 0x000000ffff047224 */ /* 0x000fe200078e00ff */
[----:B-1----:R-:W-:-:S04]  /*212f0*/  LOP3.LUT R10, R2, 0x1f, RZ, 0xc0, !PT ;  /* 0x0000001f020a7812 */ /* 0x002fc800078ec0ff */
[C---:B------:R-:W-:Y:S01]  /*21300*/  ISETP.NE.AND P0, PT, R10.reuse, 0x1f, PT ;  /* 0x0000001f0a00780c */ /* 0x040fe20003f05270 */
[----:B---3--:R-:W-:Y:S02]  /*21310*/  IMAD.IADD R9, R10, 0x1, R0 ;  /* 0x000000010a097824 */ /* 0x008fe400078e0200 */
[----:B------:R-:W-:-:S05]  /*21320*/  IMAD.U32 R0, RZ, RZ, UR4 ;  /* 0x00000004ff007e24 */ /* 0x000fca000f8e00ff */
[----:B------:R-:W-:-:S13]  /*21330*/  ISETP.GE.OR P0, PT, R9, R0, !P0 ;  /* 0x000000000900720c */ /* 0x000fda0004706670 */
[----:B------:R-:W-:Y:S05]  /*21340*/  @P0 BRA `(.L_x_4448) ;  /* 0x00000000000c0947 */ /* 0x000fea0003800000 */
[----:B------:R-:W1:Y:S02]  /*21350*/  LDC.64 R2, c[0x0][0xc58] ;  /* 0x00031600ff027b82 */ /* 0x000e640000000a00 */
[----:B-1----:R-:W-:-:S05]  /*21360*/  IMAD.WIDE R2, R9, 0x4, R2 ;  /* 0x0000000409027825 */ /* 0x002fca00078e0202 */
[----:B------:R1:W5:Y:S02]  /*21370*/  LDG.E R4, desc[UR60][R2.64] ;  /* 0x0000003c02047981 */ /* 0x000364000c1e1900 */
.L_x_4448:
[----:B------:R-:W-:Y:S05]  /*21380*/  BSYNC B0 ;  /* 0x0000000000007941 */ /* 0x000fea0003800000 */
.L_x_4447:
[----:B------:R-:W-:-:S03]  /*21390*/  UMOV UR4, 0xffffffff ;  /* 0xffffffff00047882 */ /* 0x000fc60000000000 */
[----:B------:R-:W-:Y:S05]  /*213a0*/  BRA.DIV UR4, `(.L_x_4449) ;  /* 0x0000002604647947 */ /* 0x000fea000b800000 */
[----:B-----5:R-:W3:Y:S01]  /*213b0*/  SHFL.UP PT, R14, R4, 0x1, RZ ;  /* 0x04200000040e7989 */ /* 0x020ee200000e00ff */
[C---:B------:R-:W-:Y:S02]  /*213c0*/  ISETP.NE.AND P0, PT, R10.reuse, RZ, PT ;  /* 0x000000ff0a00720c */ /* 0x040fe40003f05270 */
[----:B------:R-:W-:Y:S02]  /*213d0*/  ISETP.GE.U32.AND P1, PT, R10, 0x2, PT ;  /* 0x000000020a00780c */ /* 0x000fe40003f26070 */
[----:B---3--:R-:W-:Y:S02]  /*213e0*/  SEL R13, R14, RZ, P0 ;  /* 0x000000ff0e0d7207 */ /* 0x008fe40000000000 */
[----:B------:R-:W-:-:S03]  /*213f0*/  ISETP.GE.U32.AND P0, PT, R10, 0x4, PT ;  /* 0x000000040a00780c */ /* 0x000fc60003f06070 */
[----:B------:R-:W-:-:S05]  /*21400*/  IMAD.IADD R13, R4, 0x1, R13 ;  /* 0x00000001040d7824 */ /* 0x000fca00078e020d */
[----:B------:R-:W3:Y:S02]  /*21410*/  SHFL.UP PT, R14, R13, 0x2, RZ ;  /* 0x044000000d0e7989 */ /* 0x000ee400000e00ff */
[----:B---3--:R-:W-:Y:S02]  /*21420*/  SEL R14, R14, RZ, P1 ;  /* 0x000000ff0e0e7207 */ /* 0x008fe40000800000 */
[----:B------:R-:W-:-:S03]  /*21430*/  ISETP.GE.U32.AND P1, PT, R10, 0x8, PT ;  /* 0x000000080a00780c */ /* 0x000fc60003f26070 */
[----:B-1----:R-:W-:-:S05]  /*21440*/  IMAD.IADD R3, R13, 0x1, R14 ;  /* 0x000000010d037824 */ /* 0x002fca00078e020e */
[----:B------:R-:W2:Y:S02]  /*21450*/  SHFL.UP PT, R14, R3, 0x4, RZ ;  /* 0x04800000030e7989 */ /* 0x000ea400000e00ff */
[----:B--2---:R-:W-:Y:S02]  /*21460*/  SEL R6, R14, RZ, P0 ;  /* 0x000000ff0e067207 */ /* 0x004fe40000000000 */
[----:B------:R-:W-:-:S03]  /*21470*/  ISETP.GE.U32.AND P0, PT, R10, 0x10, PT ;  /* 0x000000100a00780c */ /* 0x000fc60003f06070 */
[----:B------:R-:W-:-:S05]  /*21480*/  IMAD.IADD R6, R3, 0x1, R6 ;  /* 0x0000000103067824 */ /* 0x000fca00078e0206 */
[----:B------:R-:W1:Y:S02]  /*21490*/  SHFL.UP PT, R14, R6, 0x8, RZ ;  /* 0x05000000060e7989 */ /* 0x000e6400000e00ff */
[----:B-1----:R-:W-:-:S05]  /*214a0*/  SEL R9, R14, RZ, P1 ;  /* 0x000000ff0e097207 */ /* 0x002fca0000800000 */
[----:B------:R-:W-:-:S05]  /*214b0*/  IMAD.IADD R8, R6, 0x1, R9 ;  /* 0x0000000106087824 */ /* 0x000fca00078e0209 */
[----:B------:R-:W1:Y:S02]  /*214c0*/  SHFL.UP PT, R14, R8, 0x10, RZ ;  /* 0x06000000080e7989 */ /* 0x000e6400000e00ff */
[----:B-1----:R-:W-:-:S05]  /*214d0*/  SEL R9, R14, RZ, P0 ;  /* 0x000000ff0e097207 */ /* 0x002fca0000000000 */
[----:B------:R-:W-:-:S05]  /*214e0*/  IMAD.IADD R2, R8, 0x1, R9 ;  /* 0x0000000108027824 */ /* 0x000fca00078e0209 */
[----:B------:R1:W2:Y:S02]  /*214f0*/  SHFL.IDX PT, R14, R2, 0x1f, 0x1f ;  /* 0x03e01f00020e7f89 */ /* 0x0002a400000e0000 */
.L_x_4559:
[----:B------:R-:W-:Y:S02]  /*21500*/  ULDC UR4, c[0x0][0xc10] ;  /* 0x0003040000047ab9 */ /* 0x000fe40000000800 */
[----:B------:R-:W-:-:S04]  /*21510*/  IMAD.U32 R6, RZ, RZ, UR4 ;  /* 0x00000004ff067e24 */ /* 0x000fc8000f8e00ff */
[----:B--2---:R-:W-:-:S04]  /*21520*/  IMAD R14, R14, R6, RZ ;  /* 0x000000060e0e7224 */ /* 0x004fc800078e02ff */
[----:B0-----:R-:W-:-:S05]  /*21530*/  IMAD.IADD R7, R7, 0x1, R14 ;  /* 0x0000000107077824 */ /* 0x001fca00078e020e */
[----:B----4-:R-:W-:-:S13]  /*21540*/  ISETP.GT.AND P0, PT, R7, R5, PT ;  /* 0x000000050700720c */ /* 0x010fda0003f04270 */
[----:B------:R-:W-:Y:S05]  /*21550*/  @P0 BRA `(.L_x_4450) ;  /* 0x0000000000c00947 */ /* 0x000fea0003800000 */
[----:B------:R-:W0:Y:S02]  /*21560*/  LDC R0, c[0x0][0xc14] ;  /* 0x00030500ff007b82 */ /* 0x000e240000000800 */
.L_x_4455:
[----:B01----:R-:W2:Y:S02]  /*21570*/  LDL.LU R2, [R1+0x2dc] ;  /* 0x0002dc0001027983 */ /* 0x003ea40000300800 */
[----:B--2---:R-:W-:-:S05]  /*21580*/  VIADD R3, R2, 0x1f ;  /* 0x0000001f02037836 */ /* 0x004fca0000000000 */
[----:B0-----:R-:W-:-:S13]  /*21590*/  ISETP.GE.AND P0, PT, R3, R0, PT ;  /* 0x000000000300720c */ /* 0x001fda0003f06270 */
[----:B------:R-:W-:Y:S05]  /*215a0*/  @P0 BRA `(.L_x_4451) ;  /* 0x0000000800080947 */ /* 0x000fea0003800000 */
[----:B------:R-:W0:Y:S01]  /*215b0*/  S2R R2, SR_TID.X ;  /* 0x0000000000027919 */ /* 0x000e220000002100 */
[----:B------:R-:W-:Y:S01]  /*215c0*/  BSSY B0, `(.L_x_4452) ;  /* 0x000000c000007945 */ /* 0x000fe20003800000 */
[----:B------:R-:W-:Y:S01]  /*215d0*/  IMAD.MOV.U32 R4, RZ, RZ, RZ ;  /* 0x000000ffff047224 */ /* 0x000fe200078e00ff */
[----:B0-----:R-:W-:Y:S01]  /*215e0*/  LOP3.LUT R10, R2, 0x1f, RZ, 0xc0, !PT ;  /* 0x0000001f020a7812 */ /* 0x001fe200078ec0ff */
[----:B------:R-:W-:-:S03]  /*215f0*/  IMAD.MOV.U32 R2, RZ, RZ, R3 ;  /* 0x000000ffff027224 */ /* 0x000fc600078e0003 */
[C---:B------:R-:W-:Y:S01]  /*21600*/  ISETP.NE.AND P1, PT, R10.reuse, 0x1f, PT ;  /* 0x0000001f0a00780c */ /* 0x040fe20003f25270 */
[----:B------:R-:W-:Y:S01]  /*21610*/  IMAD.IADD R9, R10, 0x1, R2 ;  /* 0x000000010a097824 */ /* 0x000fe200078e0202 */
[----:B------:R0:W-:Y:S04]  /*21620*/  STL [R1+0x2dc], R2 ;  /* 0x0002dc0201007387 */ /* 0x0001e80000100800 */
[----:B------:R-:W-:-:S13]  /*21630*/  ISETP.GE.OR P0, PT, R9, R0, !P1 ;  /* 0x000000000900720c */ /* 0x000fda0004f06670 */
[----:B0-----:R-:W-:Y:S05]  /*21640*/  @P0 BRA `(.L_x_4453) ;  /* 0x00000000000c0947 */ /* 0x001fea0003800000 */
[----:B------:R-:W0:Y:S02]  /*21650*/  LDC.64 R2, c[0x0][0xc58] ;  /* 0x00031600ff027b82 */ /* 0x000e240000000a00 */
[----:B0-----:R-:W-:-:S05]  /*21660*/  IMAD.WIDE R2, R9, 0x4, R2 ;  /* 0x0000000409027825 */ /* 0x001fca00078e0202 */
[----:B------:R0:W5:Y:S02]  /*21670*/  LDG.E R4, desc[UR60][R2.64] ;  /* 0x0000003c02047981 */ /* 0x000164000c1e1900 */
.L_x_4453:
[----:B------:R-:W-:Y:S05]  /*21680*/  BSYNC B0 ;  /* 0x0000000000007941 */ /* 0x000fea0003800000 */
.L_x_4452:
        /* <DEDUP_REMOVED lines=23> */
.L_x_4567:
[----:B------:R-:W-:Y:S02]  /*21800*/  ULDC UR4, c[0x0][0xc10] ;  /* 0x0003040000047ab9 */ /* 0x000fe40000000800 */
[----:B------:R-:W-:-:S04]  /*21810*/  IMAD.U32 R6, RZ, RZ, UR4 ;  /* 0x00000004ff067e24 */ /* 0x000fc8000f8e00ff */
[----:B-1----:R-:W-:-:S04]  /*21820*/  IMAD R14, R14, R6, RZ ;  /* 0x000000060e0e7224 */ /* 0x002fc800078e02ff */
[----:B------:R-:W-:-:S05]  /*21830*/  IMAD.IADD R7, R14, 0x1, R7 ;  /* 0x000000010e077824 */ /* 0x000fca00078e0207 */
[----:B------:R-:W-:-:S13]  /*21840*/  ISETP.GT.AND P0, PT, R7, R5, PT ;  /* 0x000000050700720c */ /* 0x000fda0003f04270 */
[----:B------:R-:W-:Y:S05]  /*21850*/  @!P0 BRA `(.L_x_4455) ;  /* 0xfffffffc00448947 */ /* 0x000fea000383ffff */
.L_x_4450:
[----:B------:R-:W-:Y:S01]  /*21860*/  IMAD.IADD R7, R7, 0x1, -R14 ;  /* 0x0000000107077824 */ /* 0x000fe200078e0a0e */
[----:B------:R-:W-:-:S03]  /*21870*/  UMOV UR4, 0xffffffff ;  /* 0xffffffff00047882 */ /* 0x000fc60000000000 */
[----:B------:R-:W-:-:S05]  /*21880*/  IMAD R8, R2, R6, R7 ;  /* 0x0000000602087224 */ /* 0x000fca00078e0207 */
[----:B------:R-:W-:Y:S01]  /*21890*/  ISETP.GT.AND P6, PT, R8, R5, PT ;  /* 0x000000050800720c */ /* 0x000fe20003fc4270 */
[----:B------:R-:W-:-:S12]  /*218a0*/  BRA.DIV UR4, `(.L_x_4456) ;  /* 0x0000002604c47947 */ /* 0x000fd8000b800000 */
[----:B------:R-:W-:-:S04]  /*218b0*/  VOTE.ANY R3, PT, !P6 ;  /* 0x0000000000037806 */ /* 0x000fc800070e0100 */
[----:B------:R-:W2:Y:S02]  /*218c0*/  POPC R8, R3 ;  /* 0x0000000300087309 */ /* 0x000ea40000000000 */
[----:B--2---:R2:W3:Y:S02]  /*218d0*/  SHFL.IDX PT, R4, R4, R8, 0x1f ;  /* 0x00001f0804047589 */ /* 0x0044e400000e0000 */
.L_x_4571:
[----:B------:R-:W-:Y:S01]  /*218e0*/  ISETP.NE.AND P0, PT, R3, RZ, PT ;  /* 0x000000ff0300720c */ /* 0x000fe20003f05270 */
[----:B------:R-:W-:-:S12]  /*218f0*/  IMAD.MOV.U32 R9, RZ, RZ, RZ ;  /* 0x000000ffff097224 */ /* 0x000fd800078e00ff */
[----:B------:R-:W-:Y:S05]  /*21900*/  @!P0 BRA `(.L_x_4457) ;  /* 0x0000000000108947 */ /* 0x000fea0003800000 */
[----:B------:R-:W-:Y:S01]  /*21910*/  UMOV UR4, 0xffffffff ;  /* 0xffffffff00047882 */ /* 0x000fe20000000000 */
[----:B------:R-:W-:Y:S02]  /*21920*/  VIADD R12, R8, 0xffffffff ;  /* 0xffffffff080c7836 */ /* 0x000fe40000000000 */
[----:B------:R-:W-:Y:S05]  /*21930*/  BRA.DIV UR4, `(.L_x_4458) ;  /* 0x0000002604e87947 */ /* 0x000fea000b800000 */
[----:B------:R4:W0:Y:S02]  /*21940*/  SHFL.IDX PT, R9, R2, R12, 0x1f ;  /* 0x00001f0c02097589 */ /* 0x00082400000e0000 */
.L_x_4457:
[----:B------:R-:W5:Y:S01]  /*21950*/  LDL.LU R10, [R1+0x2dc] ;  /* 0x0002dc00010a7983 */ /* 0x000f620000300800 */
[----:B01--4-:R-:W0:Y:S01]  /*21960*/  LDC.64 R2, c[0x0][0xc68] ;  /* 0x00031a00ff027b82 */ /* 0x013e220000000a00 */
[----:B-----5:R-:W-:-:S04]  /*21970*/  IMAD.IADD R10, R8, 0x1, R10 ;  /* 0x00000001080a7824 */ /* 0x020fc800078e020a */
[----:B0-----:R-:W-:Y:S01]  /*21980*/  IMAD.WIDE R2, R10, 0x4, R2 ;  /* 0x000000040a027825 */ /* 0x001fe200078e0202 */
[----:B------:R0:W-:Y:S04]  /*21990*/  STL [R1+0x2dc], R10 ;  /* 0x0002dc0a01007387 */ /* 0x0001e80000100800 */
[----:B------:R-:W2:Y:S01]  /*219a0*/  LDG.E R11, desc[UR60][R2.64] ;  /* 0x0000003c020b7981 */ /* 0x000ea2000c1e1900 */
[----:B------:R-:W-:-:S05]  /*219b0*/  IMAD R7, R9, R6, R7 ;  /* 0x0000000609077224 */ /* 0x000fca00078e0207 */
[----:B------:R1:W-:Y:S01]  /*219c0*/  STL [R1+0x2d0], R7 ;  /* 0x0002d00701007387 */ /* 0x0003e20000100800 */
[----:B--23--:R-:W-:-:S05]  /*219d0*/  IMAD R8, R4, R11, RZ ;  /* 0x0000000b04087224 */ /* 0x00cfca00078e02ff */
[----:B0-----:R-:W-:-:S04]  /*219e0*/  IABS R10, R8 ;  /* 0x00000008000a7213 */ /* 0x001fc80000000000 */
        /* <DEDUP_REMOVED lines=25> */
[----:B-1----:R-:W-:Y:S02]  /*21b80*/  IMAD R7, R11, R5, RZ ;  /* 0x000000050b077224 */ /* 0x002fe400078e02ff */
[----:B------:R-:W-:Y:S02]  /*21b90*/  IMAD.MOV R5, RZ, RZ, -R5 ;  /* 0x000000ffff057224 */ /* 0x000fe400078e0a05 */
[----:B------:R-:W-:Y:S02]  /*21ba0*/  IMAD.MOV R3, RZ, RZ, -R7 ;  /* 0x000000ffff037224 */ /* 0x000fe400078e0a07 */
[----:B------:R-:W-:Y:S02]  /*21bb0*/  IMAD R8, R8, R5, R2 ;  /* 0x0000000508087224 */ /* 0x000fe400078e0202 */
[----:B------:R-:W-:Y:S01]  /*21bc0*/  IMAD.MOV.U32 R2, RZ, RZ, RZ ;  /* 0x000000ffff027224 */ /* 0x000fe200078e00ff */
[----:B------:R-:W-:-:S04]  /*21bd0*/  VIADDMNMX R11, R3, R6, R11, PT ;  /* 0x00000006030b7246 */ /* 0x000fc8000380010b */
[----:B------:R-:W-:-:S04]  /*21be0*/  IABS R6, R11 ;  /* 0x0000000b00067213 */ /* 0x000fc80000000000 */
[----:B------:R-:W0:Y:S08]  /*21bf0*/  I2F.RP R9, R6 ;  /* 0x0000000600097306 */ /* 0x000e300000209400 */
[----:B0-----:R-:W0:Y:S02]  /*21c00*/  MUFU.RCP R9, R9 ;  /* 0x0000000900097308 */ /* 0x001e240000001000 */
[----:B0-----:R-:W-:-:S06]  /*21c10*/  VIADD R10, R9, 0xffffffe ;  /* 0x0ffffffe090a7836 */ /* 0x001fcc0000000000 */
[----:B------:R-:W0:Y:S02]  /*21c20*/  F2I.FTZ.U32.TRUNC.NTZ R3, R10 ;  /* 0x0000000a00037305 */ /* 0x000e24000021f000 */
[----:B0-----:R-:W-:-:S04]  /*21c30*/  IMAD.MOV R5, RZ, RZ, -R3 ;  /* 0x000000ffff057224 */ /* 0x001fc800078e0a03 */
[----:B------:R-:W-:-:S04]  /*21c40*/  IMAD R5, R5, R6, RZ ;  /* 0x0000000605057224 */ /* 0x000fc800078e02ff */
[----:B------:R-:W-:Y:S01]  /*21c50*/  IMAD.HI.U32 R5, R3, R5, R2 ;  /* 0x0000000503057227 */ /* 0x000fe200078e0002 */
[----:B------:R-:W-:Y:S02]  /*21c60*/  IABS R2, R8 ;  /* 0x0000000800027213 */ /* 0x000fe40000000000 */
[----:B------:R-:W-:-:S03]  /*21c70*/  IABS R3, R11 ;  /* 0x0000000b00037213 */ /* 0x000fc60000000000 */
[----:B------:R-:W-:-:S04]  /*21c80*/  IMAD.HI.U32 R5, R5, R2, RZ ;  /* 0x0000000205057227 */ /* 0x000fc800078e00ff */
[----:B------:R-:W-:-:S04]  /*21c90*/  IMAD.MOV R3, RZ, RZ, -R3 ;  /* 0x000000ffff037224 */ /* 0x000fc800078e0a03 */
[----:B------:R-:W-:Y:S01]  /*21ca0*/  IMAD R3, R5, R3, R2 ;  /* 0x0000000305037224 */ /* 0x000fe200078e0202 */
[C---:B------:R-:W-:Y:S01]  /*21cb0*/  LOP3.LUT R2, R8.reuse, R11, RZ, 0x3c, !PT ;  /* 0x0000000b08027212 */ /* 0x040fe200078e3cff */
[----:B------:R-:W-:-:S03]  /*21cc0*/  IMAD.IADD R8, R8, 0x1, R7 ;  /* 0x0000000108087824 */ /* 0x000fc600078e0207 */
        /* <DEDUP_REMOVED lines=11> */
[----:B------:R-:W-:-:S04]  /*21d80*/  LOP3.LUT R5, RZ, R5, RZ, 0x33, !PT ;  /* 0x00000005ff057212 */ /* 0x000fc800078e33ff */
[----:B------:R0:W-:Y:S01]  /*21d90*/  STL [R1+0x2d8], R3 ;  /* 0x0002d80301007387 */ /* 0x0001e20000100800 */
[----:B------:R-:W-:-:S05]  /*21da0*/  IMAD.IADD R2, R4, 0x1, R5 ;  /* 0x0000000104027824 */ /* 0x000fca00078e0205 */
[----:B------:R0:W-:Y:S01]  /*21db0*/  STL [R1+0x2d4], R2 ;  /* 0x0002d40201007387 */ /* 0x0001e20000100800 */
[----:B------:R-:W-:Y:S05]  /*21dc0*/  BRA `(.L_x_4459) ;  /* 0x0000000000287947 */ /* 0x000fea0003800000 */
.L_x_4451:
[----:B------:R-:W-:Y:S01]  /*21dd0*/  UMOV UR4, URZ ;  /* 0x0000003f00047c82 */ /* 0x000fe20008000000 */
[----:B------:R-:W-:Y:S01]  /*21de0*/  UMOV UR5, URZ ;  /* 0x0000003f00057c82 */ /* 0x000fe20008000000 */
[----:B------:R-:W-:Y:S01]  /*21df0*/  ULDC UR6, c[0x0][0xc14] ;  /* 0x0003050000067ab9 */ /* 0x000fe20000000800 */
[----:B------:R-:W-:Y:S01]  /*21e00*/  IMAD.U32 R4, RZ, RZ, UR4 ;  /* 0x00000004ff047e24 */ /* 0x000fe2000f8e00ff */
[----:B------:R1:W-:Y:S01]  /*21e10*/  STL [R1+0x2d0], R5 ;  /* 0x0002d00501007387 */ /* 0x0003e20000100800 */
[----:B------:R-:W-:Y:S02]  /*21e20*/  IMAD.U32 R3, RZ, RZ, UR5 ;  /* 0x00000005ff037e24 */ /* 0x000fe4000f8e00ff */
[----:B------:R-:W-:Y:S01]  /*21e30*/  IMAD.U32 R2, RZ, RZ, UR6 ;  /* 0x00000006ff027e24 */ /* 0x000fe2000f8e00ff */
[----:B------:R1:W-:Y:S04]  /*21e40*/  STL [R1+0x2d4], R4 ;  /* 0x0002d40401007387 */ /* 0x0003e80000100800 */
[----:B------:R1:W-:Y:S04]  /*21e50*/  STL [R1+0x2dc], R2 ;  /* 0x0002dc0201007387 */ /* 0x0003e80000100800 */
[----:B------:R1:W-:Y:S02]  /*21e60*/  STL [R1+0x2d8], R3 ;  /* 0x0002d80301007387 */ /* 0x0003e40000100800 */
.L_x_4459:
[----:B-1----:R-:W2:Y:S01]  /*21e70*/  LDL.128 R4, [R1+0x2d0] ;  /* 0x0002d00001047983 */ /* 0x002ea20000100c00 */
[----:B0-----:R-:W0:Y:S01]  /*21e80*/  S2R R2, SR_TID.X ;  /* 0x0000000000027919 */ /* 0x001e220000002100 */
[----:B------:R-:W-:Y:S05]  /*21e90*/  WARPSYNC.ALL ;  /* 0x0000000000007948 */ /* 0x000fea0003800000 */
[----:B0-----:R-:W-:Y:S01]  /*21ea0*/  LOP3.LUT R2, R2, 0x1f, RZ, 0xc0, !PT ;  /* 0x0000001f02027812 */ /* 0x001fe200078ec0ff */
[----:B------:R-:W-:Y:S03]  /*21eb0*/  BAR.SYNC.DEFER_BLOCKING 0x4, 0x120 ;  /* 0x0104800000007b1d */ /* 0x000fe60000010000 */
[----:B------:R-:W-:-:S13]  /*21ec0*/  ISETP.NE.AND P0, PT, R2, RZ, PT ;  /* 0x000000ff0200720c */ /* 0x000fda0003f05270 */
[----:B------:R-:W0:Y:S01]  /*21ed0*/  @!P0 S2R R3, SR_CgaCtaId ;  /* 0x0000000000038919 */ /* 0x000e220000008800 */
[----:B------:R-:W-:-:S04]  /*21ee0*/  @!P0 MOV R2, 0x400 ;  /* 0x0000040000028802 */ /* 0x000fc80000000f00 */
[----:B0-----:R-:W-:-:S05]  /*21ef0*/  @!P0 LEA R2, R3, R2, 0x18 ;  /* 0x0000000203028211 */ /* 0x001fca00078ec0ff */
[----:B--2---:R0:W-:Y:S02]  /*21f00*/  @!P0 STS.128 [R2+0x308d0], R4 ;  /* 0x0308d00402008388 */ /* 0x0041e40000000c00 */
[----:B0-----:R-:W-:Y:S01]  /*21f10*/  IMAD.MOV.U32 R2, RZ, RZ, R7 ;  /* 0x000000ffff027224 */ /* 0x001fe200078e0007 */
[----:B------:R-:W-:Y:S06]  /*21f20*/  BAR.ARV 0x5, 0x120 ;  /* 0x0144800000007b1d */ /* 0x000fec0000002000 */
[----:B------:R-:W-:-:S13]  /*21f30*/  ISETP.GE.AND P0, PT, R2, R0, PT ;  /* 0x000000000200720c */ /* 0x000fda0003f06270 */
[----:B------:R-:W-:Y:S05]  /*21f40*/  @!P0 BRA `(.L_x_4460) ;  /* 0xffffffa8000c8947 */ /* 0x000fea000383ffff */
.L_x_4354:
[----:B------:R-:W2:Y:S01]  /*21f50*/  LDL.LU R0, [R1+0x2f4] ;  /* 0x0002f40001007983 */ /* 0x000ea20000300800 */
        /* <DEDUP_REMOVED lines=11> */
.L_x_4574:
[----:B------:R-:W-:Y:S05]  /*22010*/  BSYNC B0 ;  /* 0x0000000000007941 */ /* 0x000fea0003800000 */
.L_x_4461:
[----:B------:R-:W-:-:S03]  /*22020*/  UMOV UR4, 0xffffffff ;  /* 0xffffffff00047882 */ /* 0x000fc60000000000 */
[----:B------:R-:W-:Y:S05]  /*22030*/  BRA.DIV UR4, `(.L_x_4463) ;  /* 0x0000002204647947 */ /* 0x000fea000b800000 */
[----:B------:R-:W1:Y:S02]  /*22040*/  S2R R2, SR_TID.X ;  /* 0x0000000000027919 */ /* 0x000e640000002100 */
[----:B-1----:R-:W-:-:S04]  /*22050*/  SHF.R.U32.HI R2, RZ, 0x5, R2 ;  /* 0x00000005ff027819 */ /* 0x002fc80000011602 */
[----:B------:R-:W-:-:S05]  /*22060*/  LOP3.LUT R2, R2, 0x3, RZ, 0xc0, !PT ;  /* 0x0000000302027812 */ /* 0x000fca00078ec0ff */
[----:B------:R1:W2:Y:S02]  /*22070*/  SHFL.IDX PT, R14, R2, RZ, 0x1f ;  /* 0x00001fff020e7589 */ /* 0x0002a400000e0000 */
.L_x_4577:
[----:B--2---:R-:W-:Y:S01]  /*22080*/  ISETP.NE.AND P0, PT, R14, RZ, PT ;  /* 0x000000ff0e00720c */ /* 0x004fe20003f05270 */
[----:B------:R-:W-:-:S12]  /*22090*/  BSSY B0, `(.L_x_4464) ;  /* 0x0000026000007945 */ /* 0x000fd80003800000 */
[----:B------:R-:W-:Y:S05]  /*220a0*/  @P0 BRA `(.L_x_4465) ;  /* 0x0000000000900947 */ /* 0x000fea0003800000 */
[----:B------:R-:W-:-:S03]  /*220b0*/  UMOV UR4, 0xffffffff ;  /* 0xffffffff00047882 */ /* 0x000fc60000000000 */
[----:B------:R-:W-:Y:S05]  /*220c0*/  BRA.DIV UR4, `(.L_x_4466) ;  /* 0x0000002204747947 */ /* 0x000fea000b800000 */
[----:B------:R-:W-:-:S13]  /*220d0*/  ELECT P6, URZ, PT ;  /* 0x00000000003f782f */ /* 0x000fda00038c0000 */
.L_x_4580:
        /* <DEDUP_REMOVED lines=8> */
.L_x_4467:
[----:B------:R-:W-:Y:S01]  /*22160*/  VIADD R2, R0, 0x30840 ;  /* 0x0003084000027836 */ /* 0x000fe20000000000 */
[----:B------:R-:W-:Y:S01]  /*22170*/  SHF.L.U32 R5, R19, 0x1f, RZ ;  /* 0x0000001f13057819 */ /* 0x000fe200000006ff */
[C---:B0-----:R-:W-:Y:S02]  /*22180*/  VIADD R3, R17.reuse, 0x1 ;  /* 0x0000000111037836 */ /* 0x041fe40000000000 */
[----:B------:R-:W-:-:S03]  /*22190*/  IMAD R6, R17, 0x8, R2 ;  /* 0x0000000811067824 */ /* 0x000fc600078e0202 */
        /* <DEDUP_REMOVED lines=8> */
.L_x_4581:
[----:B------:R-:W1:Y:S02]  /*22220*/  SYNCS.PHASECHK.TRANS64.TRYWAIT P0, [R7+URZ], R2 ;  /* 0x00000002070075a7 */ /* 0x000e64000800017f */
[----:B-1----:R-:W-:Y:S05]  /*22230*/  @!P0 BRA `(.L_x_4469) ;  /* 0x00000020004c8947 */ /* 0x002fea0003800000 */
.L_x_4582:
[----:B------:R-:W-:Y:S05]  /*22240*/  @!P2 BRA `(.L_x_4470) ;  /* 0x000000000004a947 */ /* 0x000fea0003800000 */
[----:B------:R-:W-:Y:S01]  /*22250*/  BPT.TRAP 0x1 ;  /* 0x000000040000795c */ /* 0x000fe20000300000 */
.L_x_4470:
[----:B------:R-:W-:-:S04]  /*22260*/  VIADD R0, R0, 0x30860 ;  /* 0x0003086000007836 */ /* 0x000fc80000000000 */
[----:B------:R-:W-:-:S04]  /*22270*/  IMAD R4, R17, 0x8, R0 ;  /* 0x0000000811047824 */ /* 0x000fc800078e0200 */
[----:B------:R-:W2:Y:S02]  /*22280*/  SYNCS.PHASECHK.TRANS64.TRYWAIT P0, [R4+URZ], R5 ;  /* 0x00000005040075a7 */ /* 0x000ea4000800017f */
[----:B--2---:R-:W-:Y:S05]  /*22290*/  @!P0 BRA `(.L_x_4471) ;  /* 0x0000002000488947 */ /* 0x004fea0003800000 */
.L_x_4583:
[----:B------:R-:W-:-:S07]  /*222a0*/  IMAD R3, R3, 0x8, R0 ;  /* 0x0000000803037824 */ /* 0x000fce00078e0200 */
.L_x_4472:
[----:B---3--:R3:W4:Y:S02]  /*222b0*/  SYNCS.PHASECHK.TRANS64.TRYWAIT P0, [R3+URZ], R2 ;  /* 0x00000002030075a7 */ /* 0x008724000800017f */
[----:B----4-:R-:W-:Y:S05]  /*222c0*/  @!P0 NANOSLEEP.SYNCS 0x989680 ;  /* 0x009896800000895d */ /* 0x010fea0003900000 */
[----:B------:R-:W4:Y:S02]  /*222d0*/  @!P0 SYNCS.PHASECHK.TRANS64 P0, [R3+URZ], R2 ;  /* 0x00000002030085a7 */ /* 0x000f24000800007f */
[----:B----4-:R-:W-:Y:S05]  /*222e0*/  @!P0 BRA `(.L_x_4472) ;  /* 0xfffffffc00f08947 */ /* 0x010fea000383ffff */
.L_x_4465:
[----:B------:R-:W-:Y:S05]  /*222f0*/  BSYNC B0 ;  /* 0x0000000000007941 */ /* 0x000fea0003800000 */
.L_x_4464:
[----:B------:R-:W-:Y:S05]  /*22300*/  EXIT ;  /* 0x000000000000794d */ /* 0x000fea0003800000 */
.L_x_4179:
[----:B0-----:R0:W1:Y:S02]  /*22310*/  SYNCS.PHASECHK.TRANS64.TRYWAIT P0, [R49+URZ+0x308b0], R8 ;  /* 0x0308b008310075a7 */ /* 0x001064000800017f */
[----:B-1----:R-:W-:Y:S05]  /*22320*/  @!P0 NANOSLEEP.SYNCS 0x989680 ;  /* 0x009896800000895d */ /* 0x002fea0003900000 */
[----:B------:R-:W1:Y:S02]  /*22330*/  @!P0 SYNCS.PHASECHK.TRANS64 P0, [R49+URZ+0x308b0], R8 ;  /* 0x0308b008310085a7 */ /* 0x000e64000800007f */
[----:B-1----:R-:W-:Y:S05]  /*22340*/  @!P0 BRA `(.L_x_4179) ;  /* 0xfffffffc00f08947 */ /* 0x002fea000383ffff */
[----:B------:R-:W-:Y:S05]  /*22350*/  BRA `(.L_x_4473) ;  /* 0xfffffe1800087947 */ /* 0x000fea000383ffff */
.L_x_4204:
[----:B------:R-:W-:Y:S02]  /*22360*/  IMAD.MOV.U32 R13, RZ, RZ, R5 ;  /* 0x000000ffff0d7224 */ /* 0x000fe400078e0005 */
[----:B------:R-:W-:Y:S02]  /*22370*/  IMAD.MOV.U32 R12, RZ, RZ, RZ ;  /* 0x000000ffff0c7224 */ /* 0x000fe400078e00ff */
[----:B------:R-:W-:Y:S02]  /*22380*/  IMAD.MOV.U32 R11, RZ, RZ, 0x1c1f ;  /* 0x00001c1fff0b7424 */ /* 0x000fe400078e00ff */
[----:B------:R-:W-:-:S07]  /*22390*/  IMAD.MOV.U32 R15, RZ, RZ, -0x1 ;  /* 0xffffffffff0f7424 */ /* 0x000fce00078e00ff */
[----:B------:R-:W-:Y:S05]  /*223a0*/  WARPSYNC.COLLECTIVE R15, `(.L_x_4474) ;  /* 0x000000000f087348 */ /* 0x000fea0003c00000 */
[----:B------:R0:W1:Y:S02]  /*223b0*/  SHFL.IDX P6, R14, R13, R12, R11 ;  /* 0x0000000c0d0e7389 */ /* 0x00006400000c000b */
[----:B01----:R-:W-:Y:S01]  /*223c0*/  ENDCOLLECTIVE ;  /* 0x000000000000791b */ /* 0x003fe20003800000 */
.L_x_4474:
[----:B------:R-:W-:Y:S05]  /*223d0*/  BRA `(.L_x_4475) ;  /* 0xfffffe38002c7947 */ /* 0x000fea000383ffff */
.L_x_4205:
        /* <DEDUP_REMOVED lines=8> */
.L_x_4477:
[----:B------:R-:W-:Y:S05]  /*22460*/  BSYNC B1 ;  /* 0x0000000000017941 */ /* 0x000fea0003800000 */
.L_x_4476:
[----:B------:R-:W-:Y:S05]  /*22470*/  BRA `(.L_x_4478) ;  /* 0xfffffe38000c7947 */ /* 0x000fea000383ffff */
.L_x_4206:
        /* <DEDUP_REMOVED lines=8> */
.L_x_4480:
[----:B------:R-:W-:Y:S05]  /*22500*/  BSYNC B1 ;  /* 0x0000000000017941 */ /* 0x000fea0003800000 */
.L_x_4479:
[----:B------:R-:W-:Y:S05]  /*22510*/  BRA `(.L_x_4481) ;  /* 0xfffffe3400ec7947 */ /* 0x000fea000383ffff */
.L_x_4207:
        /* <DEDUP_REMOVED lines=8> */
.L_x_4483:
[----:B------:R-:W-:Y:S05]  /*225a0*/  BSYNC B1 ;  /* 0x0000000000017941 */ /* 0x000fea0003800000 */
.L_x_4482:
[----:B------:R-:W-:Y:S05]  /*225b0*/  BRA `(.L_x_4484) ;  /* 0xfffffe3400cc7947 */ /* 0x000fea000383ffff */
.L_x_4208:
        /* <DEDUP_REMOVED lines=8> */
.L_x_4486:
[----:B------:R-:W-:Y:S05]  /*22640*/  BSYNC B1 ;  /* 0x0000000000017941 */ /* 0x000fea0003800000 */
.L_x_4485:
[----:B------:R-:W-:Y:S05]  /*22650*/  BRA `(.L_x_4487) ;  /* 0xfffffe3400ac7947 */ /* 0x000fea000383ffff */
.L_x_4209:
        /* <DEDUP_REMOVED lines=8> */
.L_x_4489:
[----:B------:R-:W-:Y:S05]  /*226e0*/  BSYNC B1 ;  /* 0x0000000000017941 */ /* 0x000fea0003800000 */
.L_x_4488:
[----:B------:R-:W-:Y:S05]  /*226f0*/  BRA `(.L_x_4490) ;  /* 0xfffffe34008c7947 */ /* 0x000fea000383ffff */
.L_x_4210:
        /* <DEDUP_REMOVED lines=8> */
.L_x_4492:
[----:B------:R-:W-:Y:S05]  /*22780*/  BSYNC B1 ;  /* 0x0000000000017941 */ /* 0x000fea0003800000 */
.L_x_4491:
[----:B------:R-:W-:Y:S05]  /*22790*/  BRA `(.L_x_4493) ;  /* 0xfffffe34006c7947 */ /* 0x000fea000383ffff */
.L_x_4211:
        /* <DEDUP_REMOVED lines=8> */
.L_x_4495:
[----:B------:R-:W-:Y:S05]  /*22820*/  BSYNC B1 ;  /* 0x0000000000017941 */ /* 0x000fea0003800000 */
.L_x_4494:
[----:B------:R-:W-:Y:S05]  /*22830*/  BRA `(.L_x_4496) ;  /* 0xfffffe34004c7947 */ /* 0x000fea000383ffff */
.L_x_4212:
[----:B0-----:R-:W-:-:S04]  /*22840*/  IMAD.U32 R5, RZ, RZ, UR37 ;  /* 0x00000025ff057e24 */ /* 0x001fc8000f8e00ff */
[----:B------:R0:W1:Y:S03]  /*22850*/  SYNCS.PHASECHK.TRANS64.TRYWAIT P2, [R5+URZ+0x30800], R4 ;  /* 0x03080004050075a7 */ /* 0x000066000804017f */
[----:B-1----:R-:W-:Y:S05]  /*22860*/  @!P2 NANOSLEEP.SYNCS 0x989680 ;  /* 0x009896800000a95d */ /* 0x002fea0003900000 */
[----:B------:R-:W1:Y:S02]  /*22870*/  @!P2 SYNCS.PHASECHK.TRANS64 P2, [R5+URZ+0x30800], R4 ;  /* 0x030800040500a5a7 */ /* 0x000e64000804007f */
[----:B-1----:R-:W-:Y:S05]  /*22880*/  @!P2 BRA `(.L_x_4212) ;  /* 0xfffffffc00eca947 */ /* 0x002fea000383ffff */
[----:B------:R-:W-:Y:S05]  /*22890*/  BRA `(.L_x_4497) ;  /* 0xfffffe38001c7947 */ /* 0x000fea000383ffff */
.L_x_4240:
[----:B------:R-:W-:Y:S02]  /*228a0*/  IMAD.MOV.U32 R13, RZ, RZ, R9 ;  /* 0x000000ffff0d7224 */ /* 0x000fe400078e0009 */
[----:B------:R-:W-:Y:S02]  /*228b0*/  IMAD.MOV.U32 R12, RZ, RZ, RZ ;  /* 0x000000ffff0c7224 */ /* 0x000fe400078e00ff */
[----:B------:R-:W-:Y:S02]  /*228c0*/  IMAD.MOV.U32 R11, RZ, RZ, 0x1c1f ;  /* 0x00001c1fff0b7424 */ /* 0x000fe400078e00ff */
[----:B------:R-:W-:-:S07]  /*228d0*/  IMAD.MOV.U32 R15, RZ, RZ, -0x1 ;  /* 0xffffffffff0f7424 */ /* 0x000fce00078e00ff */
[----:B-----5:R-:W-:Y:S05]  /*228e0*/  WARPSYNC.COLLECTIVE R15, `(.L_x_4498) ;  /* 0x000000000f087348 */ /* 0x020fea0003c00000 */
[----:B------:R0:W1:Y:S02]  /*228f0*/  SHFL.IDX P6, R14, R13, R12, R11 ;  /* 0x0000000c0d0e7389 */ /* 0x00006400000c000b */
[----:B01---5:R-:W-:Y:S01]  /*22900*/  ENDCOLLECTIVE ;  /* 0x000000000000791b */ /* 0x023fe20003800000 */
.L_x_4498:
[----:B------:R-:W-:Y:S05]  /*22910*/  BRA `(.L_x_4499) ;  /* 0xfffffe6800247947 */ /* 0x000fea000383ffff */
.L_x_4241:
        /* <DEDUP_REMOVED lines=8> */
.L_x_4501:
[----:B------:R-:W-:Y:S05]  /*229a0*/  BSYNC B1 ;  /* 0x0000000000017941 */ /* 0x000fea0003800000 */
.L_x_4500:
[----:B------:R-:W-:Y:S05]  /*229b0*/  BRA `(.L_x_4502) ;  /* 0xfffffe6800047947 */ /* 0x000fea000383ffff */
.L_x_4242:
        /* <DEDUP_REMOVED lines=8> */
.L_x_4504:
[----:B------:R-:W-:Y:S05]  /*22a40*/  BSYNC B1 ;  /* 0x0000000000017941 */ /* 0x000fea0003800000 */
.L_x_4503:
[----:B------:R-:W-:Y:S05]  /*22a50*/  BRA `(.L_x_4505) ;  /* 0xfffffe6400e47947 */ /* 0x000fea000383ffff */
.L_x_4243:
        /* <DEDUP_REMOVED lines=8> */
.L_x_4507:
[----:B------:R-:W-:Y:S05]  /*22ae0*/  BSYNC B1 ;  /* 0x0000000000017941 */ /* 0x000fea0003800000 */
.L_x_4506:
[----:B------:R-:W-:Y:S05]  /*22af0*/  BRA `(.L_x_4508) ;  /* 0xfffffe6400c47947 */ /* 0x000fea000383ffff */
.L_x_4244:
        /* <DEDUP_REMOVED lines=8> */
.L_x_4510:
[----:B------:R-:W-:Y:S05]  /*22b80*/  BSYNC B1 ;  /* 0x0000000000017941 */ /* 0x000fea0003800000 */
.L_x_4509:
[----:B------:R-:W-:Y:S05]  /*22b90*/  BRA `(.L_x_4511) ;  /* 0xfffffe6400a47947 */ /* 0x000fea000383ffff */
.L_x_4245:
        /* <DEDUP_REMOVED lines=8> */
.L_x_4513:
[----:B------:R-:W-:Y:S05]  /*22c20*/  BSYNC B1 ;  /* 0x0000000000017941 */ /* 0x000fea0003800000 */
.L_x_4512:
[----:B------:R-:W-:Y:S05]  /*22c30*/  BRA `(.L_x_4514) ;  /* 0xfffffe6400847947 */ /* 0x000fea000383ffff */
.L_x_4246:
        /* <DEDUP_REMOVED lines=8> */
.L_x_4516:
[----:B------:R-:W-:Y:S05]  /*22cc0*/  BSYNC B1 ;  /* 0x0000000000017941 */ /* 0x000fea0003800000 */
.L_x_4515:
[----:B------:R-:W-:Y:S05]  /*22cd0*/  BRA `(.L_x_4517) ;  /* 0xfffffe6400647947 */ /* 0x000fea000383ffff */
.L_x_4247:
        /* <DEDUP_REMOVED lines=8> */
.L_x_4519:
[----:B------:R-:W-:Y:S05]  /*22d60*/  BSYNC B1 ;  /* 0x0000000000017941 */ /* 0x000fea0003800000 */
.L_x_4518:
[----:B------:R-:W-:Y:S05]  /*22d70*/  BRA `(.L_x_4520) ;  /* 0xfffffe6400447947 */ /* 0x000fea000383ffff */
.L_x_4248:
[----:B0-----:R-:W-:-:S04]  /*22d80*/  IMAD.U32 R9, RZ, RZ, UR37 ;  /* 0x00000025ff097e24 */ /* 0x001fc8000f8e00ff */
[----:B------:R0:W1:Y:S03]  /*22d90*/  SYNCS.PHASECHK.TRANS64.TRYWAIT P2, [R9+URZ+0x30800], R8 ;  /* 0x03080008090075a7 */ /* 0x000066000804017f */
[----:B-1----:R-:W-:Y:S05]  /*22da0*/  @!P2 NANOSLEEP.SYNCS 0x989680 ;  /* 0x009896800000a95d */ /* 0x002fea0003900000 */
[----:B------:R-:W1:Y:S02]  /*22db0*/  @!P2 SYNCS.PHASECHK.TRANS64 P2, [R9+URZ+0x30800], R8 ;  /* 0x030800080900a5a7 */ /* 0x000e64000804007f */
[----:B-1----:R-:W-:Y:S05]  /*22dc0*/  @!P2 BRA `(.L_x_4248) ;  /* 0xfffffffc00eca947 */ /* 0x002fea000383ffff */
[----:B------:R-:W-:Y:S05]  /*22dd0*/  BRA `(.L_x_4521) ;  /* 0xfffffe6800207947 */ /* 0x000fea000383ffff */
.L_x_4262:
[----:B-1----:R1:W2:Y:S02]  /*22de0*/  SYNCS.PHASECHK.TRANS64.TRYWAIT P2, [R11+URZ+0x30830], R0 ;  /* 0x030830000b0075a7 */ /* 0x0022a4000804017f */
[----:B--2---:R-:W-:Y:S05]  /*22df0*/  @!P2 NANOSLEEP.SYNCS 0x989680 ;  /* 0x009896800000a95d */ /* 0x004fea0003900000 */
[----:B------:R-:W2:Y:S02]  /*22e00*/  @!P2 SYNCS.PHASECHK.TRANS64 P2, [R11+URZ+0x30830], R0 ;  /* 0x030830000b00a5a7 */ /* 0x000ea4000804007f */
[----:B--2---:R-:W-:Y:S05]  /*22e10*/  @!P2 BRA `(.L_x_4262) ;  /* 0xfffffffc00f0a947 */ /* 0x004fea000383ffff */
[----:B------:R-:W-:Y:S05]  /*22e20*/  BRA `(.L_x_4261) ;  /* 0xfffffe9000947947 */ /* 0x000fea000383ffff */
.L_x_4278:
[----:B-1----:R-:W-:-:S04]  /*22e30*/  IMAD.U32 R15, RZ, RZ, UR7 ;  /* 0x00000007ff0f7e24 */ /* 0x002fc8000f8e00ff */
[----:B------:R1:W2:Y:S03]  /*22e40*/  SYNCS.PHASECHK.TRANS64.TRYWAIT P2, [R15+URZ+0x30830], R14 ;  /* 0x0308300e0f0075a7 */ /* 0x0002a6000804017f */
[----:B--2---:R-:W-:Y:S05]  /*22e50*/  @!P2 NANOSLEEP.SYNCS 0x989680 ;  /* 0x009896800000a95d */ /* 0x004fea0003900000 */
[----:B------:R-:W2:Y:S02]  /*22e60*/  @!P2 SYNCS.PHASECHK.TRANS64 P2, [R15+URZ+0x30830], R14 ;  /* 0x0308300e0f00a5a7 */ /* 0x000ea4000804007f */
[----:B--2---:R-:W-:Y:S05]  /*22e70*/  @!P2 BRA `(.L_x_4278) ;  /* 0xfffffffc00eca947 */ /* 0x004fea000383ffff */
[----:B------:R-:W-:Y:S05]  /*22e80*/  BRA `(.L_x_4277) ;  /* 0xfffffec000fc7947 */ /* 0x000fea000383ffff */
.L_x_4282:
[----:B-1----:R-:W-:-:S04]  /*22e90*/  IMAD.U32 R15, RZ, RZ, UR6 ;  /* 0x00000006ff0f7e24 */ /* 0x002fc8000f8e00ff */
[----:B------:R1:W3:Y:S03]  /*22ea0*/  SYNCS.PHASECHK.TRANS64.TRYWAIT P2, [R15+URZ+0x30850], R0 ;  /* 0x030850000f0075a7 */ /* 0x0002e6000804017f */
[----:B---3--:R-:W-:Y:S05]  /*22eb0*/  @!P2 NANOSLEEP.SYNCS 0x989680 ;  /* 0x009896800000a95d */ /* 0x008fea0003900000 */
[----:B------:R-:W3:Y:S02]  /*22ec0*/  @!P2 SYNCS.PHASECHK.TRANS64 P2, [R15+URZ+0x30850], R0 ;  /* 0x030850000f00a5a7 */ /* 0x000ee4000804007f */
[----:B---3--:R-:W-:Y:S05]  /*22ed0*/  @!P2 BRA `(.L_x_4282) ;  /* 0xfffffffc00eca947 */ /* 0x008fea000383ffff */
[----:B------:R-:W-:Y:S05]  /*22ee0*/  BRA `(.L_x_4281) ;  /* 0xfffffecc009c7947 */ /* 0x000fea000383ffff */
.L_x_4299:
[----:B-1----:R-:W-:-:S04]  /*22ef0*/  IMAD.U32 R4, RZ, RZ, UR6 ;  /* 0x00000006ff047e24 */ /* 0x002fc8000f8e00ff */
[----:B------:R1:W2:Y:S03]  /*22f00*/  SYNCS.PHASECHK.TRANS64.TRYWAIT P2, [R4+URZ+0x30830], R3 ;  /* 0x03083003040075a7 */ /* 0x0002a6000804017f */
[----:B--2---:R-:W-:Y:S05]  /*22f10*/  @!P2 NANOSLEEP.SYNCS 0x989680 ;  /* 0x009896800000a95d */ /* 0x004fea0003900000 */
[----:B------:R-:W2:Y:S02]  /*22f20*/  @!P2 SYNCS.PHASECHK.TRANS64 P2, [R4+URZ+0x30830], R3 ;  /* 0x030830030400a5a7 */ /* 0x000ea4000804007f */
[----:B--2---:R-:W-:Y:S05]  /*22f30*/  @!P2 BRA `(.L_x_4299) ;  /* 0xfffffffc00eca947 */ /* 0x004fea000383ffff */
[----:B------:R-:W-:Y:S05]  /*22f40*/  BRA `(.L_x_4298) ;  /* 0xfffffefc00007947 */ /* 0x000fea000383ffff */
.L_x_4303:
[----:B01----:R-:W-:-:S04]  /*22f50*/  IMAD.U32 R3, RZ, RZ, UR11 ;  /* 0x0000000bff037e24 */ /* 0x003fc8000f8e00ff */
[----:B------:R0:W1:Y:S03]  /*22f60*/  SYNCS.PHASECHK.TRANS64.TRYWAIT P2, [R3+URZ+0x30850], R0 ;  /* 0x03085000030075a7 */ /* 0x000066000804017f */
[----:B-1----:R-:W-:Y:S05]  /*22f70*/  @!P2 NANOSLEEP.SYNCS 0x989680 ;  /* 0x009896800000a95d */ /* 0x002fea0003900000 */
[----:B------:R-:W1:Y:S02]  /*22f80*/  @!P2 SYNCS.PHASECHK.TRANS64 P2, [R3+URZ+0x30850], R0 ;  /* 0x030850000300a5a7 */ /* 0x000e64000804007f */
[----:B-1----:R-:W-:Y:S05]  /*22f90*/  @!P2 BRA `(.L_x_4303) ;  /* 0xfffffffc00eca947 */ /* 0x002fea000383ffff */
[----:B------:R-:W-:Y:S05]  /*22fa0*/  BRA `(.L_x_4302) ;  /* 0xffffff0400a07947 */ /* 0x000fea000383ffff */
.L_x_4309:
[----:B-1----:R-:W-:-:S04]  /*22fb0*/  IMAD.U32 R4, RZ, RZ, UR7 ;  /* 0x00000007ff047e24 */ /* 0x002fc8000f8e00ff */
[----:B------:R1:W2:Y:S03]  /*22fc0*/  SYNCS.PHASECHK.TRANS64.TRYWAIT P2, [R4+URZ+0x30830], R3 ;  /* 0x03083003040075a7 */ /* 0x0002a6000804017f */
[----:B--2---:R-:W-:Y:S05]  /*22fd0*/  @!P2 NANOSLEEP.SYNCS 0x989680 ;  /* 0x009896800000a95d */ /* 0x004fea0003900000 */
[----:B------:R-:W2:Y:S02]  /*22fe0*/  @!P2 SYNCS.PHASECHK.TRANS64 P2, [R4+URZ+0x30830], R3 ;  /* 0x030830030400a5a7 */ /* 0x000ea4000804007f */
[----:B--2---:R-:W-:Y:S05]  /*22ff0*/  @!P2 BRA `(.L_x_4309) ;  /* 0xfffffffc00eca947 */ /* 0x004fea000383ffff */
[----:B------:R-:W-:Y:S05]  /*23000*/  BRA `(.L_x_4308) ;  /* 0xffffff1c00ec7947 */ /* 0x000fea000383ffff */
.L_x_4313:
[----:B01----:R-:W-:-:S04]  /*23010*/  IMAD.U32 R3, RZ, RZ, UR6 ;  /* 0x00000006ff037e24 */ /* 0x003fc8000f8e00ff */
[----:B------:R0:W1:Y:S03]  /*23020*/  SYNCS.PHASECHK.TRANS64.TRYWAIT P2, [R3+URZ+0x30850], R0 ;  /* 0x03085000030075a7 */ /* 0x000066000804017f */
[----:B-1----:R-:W-:Y:S05]  /*23030*/  @!P2 NANOSLEEP.SYNCS 0x989680 ;  /* 0x009896800000a95d */ /* 0x002fea0003900000 */
[----:B------:R-:W1:Y:S02]  /*23040*/  @!P2 SYNCS.PHASECHK.TRANS64 P2, [R3+URZ+0x30850], R0 ;  /* 0x030850000300a5a7 */ /* 0x000e64000804007f */
[----:B-1----:R-:W-:Y:S05]  /*23050*/  @!P2 BRA `(.L_x_4313) ;  /* 0xfffffffc00eca947 */ /* 0x002fea000383ffff */
[----:B------:R-:W-:Y:S05]  /*23060*/  BRA `(.L_x_4312) ;  /* 0xffffff28008c7947 */ /* 0x000fea000383ffff */
.L_x_4326:
[----:B-1----:R-:W-:-:S04]  /*23070*/  IMAD.U32 R7, RZ, RZ, UR5 ;  /* 0x00000005ff077e24 */ /* 0x002fc8000f8e00ff */
[----:B------:R1:W2:Y:S03]  /*23080*/  SYNCS.PHASECHK.TRANS64.TRYWAIT P0, [R7+URZ+0x30850], R0 ;  /* 0x03085000070075a7 */ /* 0x0002a6000800017f */
[----:B--2---:R-:W-:Y:S05]  /*23090*/  @!P0 NANOSLEEP.SYNCS 0x989680 ;  /* 0x009896800000895d */ /* 0x004fea0003900000 */
[----:B------:R-:W2:Y:S02]  /*230a0*/  @!P0 SYNCS.PHASECHK.TRANS64 P0, [R7+URZ+0x30850], R0 ;  /* 0x03085000070085a7 */ /* 0x000ea4000800007f */
[----:B--2---:R-:W-:Y:S05]  /*230b0*/  @!P0 BRA `(.L_x_4326) ;  /* 0xfffffffc00ec8947 */ /* 0x004fea000383ffff */
[----:B------:R-:W-:Y:S05]  /*230c0*/  BRA `(.L_x_4325) ;  /* 0xffffff5800647947 */ /* 0x000fea000383ffff */
.L_x_4368:
        /* <DEDUP_REMOVED lines=11> */
.L_x_4523:
[----:B------:R-:W-:Y:S05]  /*23180*/  BSYNC B1 ;  /* 0x0000000000017941 */ /* 0x000fea0003800000 */
.L_x_4522:
[----:B------:R-:W-:Y:S05]  /*23190*/  BRA `(.L_x_4524) ;  /* 0xffffff9c00f87947 */ /* 0x000fea000383ffff */
.L_x_4369:
[----:B------:R-:W-:Y:S01]  /*231a0*/  BSSY B1, `(.L_x_4525) ;  /* 0x0000006000017945 */ /* 0x000fe20003800000 */
[----:B------:R-:W-:-:S07]  /*231b0*/  IMAD.MOV.U32 R15, RZ, RZ, -0x1 ;  /* 0xffffffffff0f7424 */ /* 0x000fce00078e00ff */
[----:B------:R-:W-:Y:S05]  /*231c0*/  WARPSYNC.COLLECTIVE R15, `(.L_x_4526) ;  /* 0x000000000f0c7348 */ /* 0x000fea0003c00000 */
[----:B------:R-:W-:Y:S02]  /*231d0*/  ELECT P6, UR62, PT ;  /* 0x00000000003e782f */ /* 0x000fe400038c0000 */
[----:B------:R-:W-:Y:S01]  /*231e0*/  MOV R14, UR62 ;  /* 0x0000003e000e7c02 */ /* 0x000fe20008000f00 */
[----:B------:R-:W-:Y:S10]  /*231f0*/  ENDCOLLECTIVE ;  /* 0x000000000000791b */ /* 0x000ff40003800000 */
.L_x_4526:
[----:B------:R-:W-:Y:S05]  /*23200*/  BSYNC B1 ;  /* 0x0000000000017941 */ /* 0x000fea0003800000 */
.L_x_4525:
[----:B------:R-:W-:Y:S05]  /*23210*/  BRA `(.L_x_4527) ;  /* 0xffffff9c00e47947 */ /* 0x000fea000383ffff */
.L_x_4371:
[----:B0-----:R0:W1:Y:S02]  /*23220*/  SYNCS.PHASECHK.TRANS64.TRYWAIT P0, [R11+URZ+0x30820], R7 ;  /* 0x030820070b0075a7 */ /* 0x001064000800017f */
[----:B-1----:R-:W-:Y:S05]  /*23230*/  @!P0 NANOSLEEP.SYNCS 0x989680 ;  /* 0x009896800000895d */ /* 0x002fea0003900000 */
[----:B------:R-:W1:Y:S02]  /*23240*/  @!P0 SYNCS.PHASECHK.TRANS64 P0, [R11+URZ+0x30820], R7 ;  /* 0x030820070b0085a7 */ /* 0x000e64000800007f */
[----:B-1----:R-:W-:Y:S05]  /*23250*/  @!P0 BRA `(.L_x_4371) ;  /* 0xfffffffc00f08947 */ /* 0x002fea000383ffff */
[----:B------:R-:W-:Y:S05]  /*23260*/  BRA `(.L_x_4528) ;  /* 0xffffffa000007947 */ /* 0x000fea000383ffff */
.L_x_4374:
[----:B0-----:R0:W1:Y:S02]  /*23270*/  SYNCS.PHASECHK.TRANS64.TRYWAIT P0, [R7+URZ+0x308a0], R10 ;  /* 0x0308a00a070075a7 */ /* 0x001064000800017f */
[----:B-1----:R-:W-:Y:S05]  /*23280*/  @!P0 NANOSLEEP.SYNCS 0x989680 ;  /* 0x009896800000895d */ /* 0x002fea0003900000 */
[----:B------:R-:W1:Y:S02]  /*23290*/  @!P0 SYNCS.PHASECHK.TRANS64 P0, [R7+URZ+0x308a0], R10 ;  /* 0x0308a00a070085a7 */ /* 0x000e64000800007f */
[----:B-1----:R-:W-:Y:S05]  /*232a0*/  @!P0 BRA `(.L_x_4374) ;  /* 0xfffffffc00f08947 */ /* 0x002fea000383ffff */
[----:B------:R-:W-:Y:S05]  /*232b0*/  BRA `(.L_x_4529) ;  /* 0xffffffa000107947 */ /* 0x000fea000383ffff */
.L_x_4376:
[----:B-1----:R1:W2:Y:S02]  /*232c0*/  SYNCS.PHASECHK.TRANS64.TRYWAIT P0, [R7+URZ+0x308c0], R10 ;  /* 0x0308c00a070075a7 */ /* 0x0022a4000800017f */
[----:B--2---:R-:W-:Y:S05]  /*232d0*/  @!P0 NANOSLEEP.SYNCS 0x989680 ;  /* 0x009896800000895d */ /* 0x004fea0003900000 */
[----:B------:R-:W2:Y:S02]  /*232e0*/  @!P0 SYNCS.PHASECHK.TRANS64 P0, [R7+URZ+0x308c0], R10 ;  /* 0x0308c00a070085a7 */ /* 0x000ea4000800007f */
[----:B--2---:R-:W-:Y:S05]  /*232f0*/  @!P0 BRA `(.L_x_4376) ;  /* 0xfffffffc00f08947 */ /* 0x004fea000383ffff */
[----:B------:R-:W-:Y:S05]  /*23300*/  BRA `(.L_x_4530) ;  /* 0xffffffa0009c7947 */ /* 0x000fea000383ffff */
.L_x_4380:
[----:B0-----:R0:W1:Y:S02]  /*23310*/  SYNCS.PHASECHK.TRANS64.TRYWAIT P0, [R7+URZ+0x308a0], R8 ;  /* 0x0308a008070075a7 */ /* 0x001064000800017f */
[----:B-1----:R-:W-:Y:S05]  /*23320*/  @!P0 NANOSLEEP.SYNCS 0x989680 ;  /* 0x009896800000895d */ /* 0x002fea0003900000 */
[----:B------:R-:W1:Y:S02]  /*23330*/  @!P0 SYNCS.PHASECHK.TRANS64 P0, [R7+URZ+0x308a0], R8 ;  /* 0x0308a008070085a7 */ /* 0x000e64000800007f */
[----:B-1----:R-:W-:Y:S05]  /*23340*/  @!P0 BRA `(.L_x_4380) ;  /* 0xfffffffc00f08947 */ /* 0x002fea000383ffff */
[----:B------:R-:W-:Y:S05]  /*23350*/  BRA `(.L_x_4531) ;  /* 0xffffffa400647947 */ /* 0x000fea000383ffff */
.L_x_4382:
[----:B-1----:R1:W2:Y:S02]  /*23360*/  SYNCS.PHASECHK.TRANS64.TRYWAIT P1, [R7+URZ+0x308c0], R8 ;  /* 0x0308c008070075a7 */ /* 0x0022a4000802017f */
[----:B--2---:R-:W-:Y:S05]  /*23370*/  @!P1 NANOSLEEP.SYNCS 0x989680 ;  /* 0x009896800000995d */ /* 0x004fea0003900000 */
[----:B------:R-:W2:Y:S02]  /*23380*/  @!P1 SYNCS.PHASECHK.TRANS64 P1, [R7+URZ+0x308c0], R8 ;  /* 0x0308c008070095a7 */ /* 0x000ea4000802007f */
[----:B--2---:R-:W-:Y:S05]  /*23390*/  @!P1 BRA `(.L_x_4382) ;  /* 0xfffffffc00f09947 */ /* 0x004fea000383ffff */
[----:B------:R-:W-:Y:S05]  /*233a0*/  BRA `(.L_x_4532) ;  /* 0xffffffa400ec7947 */ /* 0x000fea000383ffff */
.L_x_4402:
        /* <DEDUP_REMOVED lines=11> */
.L_x_4534:
[----:B------:R-:W-:Y:S05]  /*23460*/  BSYNC B0 ;  /* 0x0000000000007941 */ /* 0x000fea0003800000 */
.L_x_4533:
[----:B------:R-:W-:Y:S05]  /*23470*/  BRA `(.L_x_4535) ;  /* 0xffffffb400d87947 */ /* 0x000fea000383ffff */
.L_x_4403:
[----:B------:R-:W-:Y:S01]  /*23480*/  BSSY B0, `(.L_x_4536) ;  /* 0x0000006000007945 */ /* 0x000fe20003800000 */
[----:B------:R-:W-:-:S07]  /*23490*/  IMAD.MOV.U32 R15, RZ, RZ, -0x1 ;  /* 0xffffffffff0f7424 */ /* 0x000fce00078e00ff */
[----:B------:R-:W-:Y:S05]  /*234a0*/  WARPSYNC.COLLECTIVE R15, `(.L_x_4537) ;  /* 0x000000000f0c7348 */ /* 0x000fea0003c00000 */
[----:B------:R-:W-:Y:S02]  /*234b0*/  ELECT P6, UR62, PT ;  /* 0x00000000003e782f */ /* 0x000fe400038c0000 */
[----:B------:R-:W-:Y:S01]  /*234c0*/  MOV R14, UR62 ;  /* 0x0000003e000e7c02 */ /* 0x000fe20008000f00 */
[----:B------:R-:W-:Y:S10]  /*234d0*/  ENDCOLLECTIVE ;  /* 0x000000000000791b */ /* 0x000ff40003800000 */
.L_x_4537:
[----:B------:R-:W-:Y:S05]  /*234e0*/  BSYNC B0 ;  /* 0x0000000000007941 */ /* 0x000fea0003800000 */
.L_x_4536:
[----:B------:R-:W-:Y:S05]  /*234f0*/  BRA `(.L_x_4538) ;  /* 0xffffffb400c87947 */ /* 0x000fea000383ffff */
.L_x_4406:
[----:B0-----:R0:W1:Y:S02]  /*23500*/  SYNCS.PHASECHK.TRANS64.TRYWAIT P0, [R7+URZ+0x30840], R10 ;  /* 0x0308400a070075a7 */ /* 0x001064000800017f */
[----:B-1----:R-:W-:Y:S05]  /*23510*/  @!P0 NANOSLEEP.SYNCS 0x989680 ;  /* 0x009896800000895d */ /* 0x002fea0003900000 */
[----:B------:R-:W1:Y:S02]  /*23520*/  @!P0 SYNCS.PHASECHK.TRANS64 P0, [R7+URZ+0x30840], R10 ;  /* 0x0308400a070085a7 */ /* 0x000e64000800007f */
[----:B-1----:R-:W-:Y:S05]  /*23530*/  @!P0 BRA `(.L_x_4406) ;  /* 0xfffffffc00f08947 */ /* 0x002fea000383ffff */
[----:B------:R-:W-:Y:S05]  /*23540*/  BRA `(.L_x_4539) ;  /* 0xffffffb800247947 */ /* 0x000fea000383ffff */
.L_x_4409:
        /* <DEDUP_REMOVED lines=8> */
.L_x_4417:
[----:B0-----:R0:W1:Y:S02]  /*235d0*/  SYNCS.PHASECHK.TRANS64.TRYWAIT P0, [R3+URZ+0x30840], R8 ;  /* 0x03084008030075a7 */ /* 0x001064000800017f */
[----:B-1----:R-:W-:Y:S05]  /*235e0*/  @!P0 NANOSLEEP.SYNCS 0x989680 ;  /* 0x009896800000895d */ /* 0x002fea0003900000 */
[----:B------:R-:W1:Y:S02]  /*235f0*/  @!P0 SYNCS.PHASECHK.TRANS64 P0, [R3+URZ+0x30840], R8 ;  /* 0x03084008030085a7 */ /* 0x000e64000800007f */
[----:B-1----:R-:W-:Y:S05]  /*23600*/  @!P0 BRA `(.L_x_4417) ;  /* 0xfffffffc00f08947 */ /* 0x002fea000383ffff */
[----:B------:R-:W-:Y:S05]  /*23610*/  BRA `(.L_x_4541) ;  /* 0xffffffc000207947 */ /* 0x000fea000383ffff */
.L_x_4419:
[----:B0-----:R0:W1:Y:S02]  /*23620*/  SYNCS.PHASECHK.TRANS64.TRYWAIT P0, [R3+URZ+0x30860], R8 ;  /* 0x03086008030075a7 */ /* 0x001064000800017f */
[----:B-1----:R-:W-:Y:S05]  /*23630*/  @!P0 NANOSLEEP.SYNCS 0x989680 ;  /* 0x009896800000895d */ /* 0x002fea0003900000 */
[----:B------:R-:W1:Y:S02]  /*23640*/  @!P0 SYNCS.PHASECHK.TRANS64 P0, [R3+URZ+0x30860], R8 ;  /* 0x03086008030085a7 */ /* 0x000e64000800007f */
[----:B-1----:R-:W-:Y:S05]  /*23650*/  @!P0 BRA `(.L_x_4419) ;  /* 0xfffffffc00f08947 */ /* 0x002fea000383ffff */
[----:B------:R-:W-:Y:S05]  /*23660*/  BRA `(.L_x_4542) ;  /* 0xffffffc000c07947 */ /* 0x000fea000383ffff */
.L_x_4425:
[----:B-1----:R1:W2:Y:S02]  /*23670*/  SYNCS.PHASECHK.TRANS64.TRYWAIT P0, [R2+URZ+0x30840], R3 ;  /* 0x03084003020075a7 */ /* 0x0022a4000800017f */
[----:B--2---:R-:W-:Y:S05]  /*23680*/  @!P0 NANOSLEEP.SYNCS 0x989680 ;  /* 0x009896800000895d */ /* 0x004fea0003900000 */
[----:B------:R-:W2:Y:S02]  /*23690*/  @!P0 SYNCS.PHASECHK.TRANS64 P0, [R2+URZ+0x30840], R3 ;  /* 0x03084003020085a7 */ /* 0x000ea4000800007f */
[----:B--2---:R-:W-:Y:S05]  /*236a0*/  @!P0 BRA `(.L_x_4425) ;  /* 0xfffffffc00f08947 */ /* 0x004fea000383ffff */
[----:B------:R-:W-:Y:S05]  /*236b0*/  BRA `(.L_x_4543) ;  /* 0xffffffc800247947 */ /* 0x000fea000383ffff */
.L_x_4427:
[----:B0-----:R0:W1:Y:S02]  /*236c0*/  SYNCS.PHASECHK.TRANS64.TRYWAIT P0, [R2+URZ+0x30860], R19 ;  /* 0x03086013020075a7 */ /* 0x001064000800017f */
[----:B-1----:R-:W-:Y:S05]  /*236d0*/  @!P0 NANOSLEEP.SYNCS 0x989680 ;  /* 0x009896800000895d */ /* 0x002fea0003900000 */
[----:B------:R-:W1:Y:S02]  /*236e0*/  @!P0 SYNCS.PHASECHK.TRANS64 P0, [R2+URZ+0x30860], R19 ;  /* 0x03086013020085a7 */ /* 0x000e64000800007f */
[----:B-1----:R-:W-:Y:S05]  /*236f0*/  @!P0 BRA `(.L_x_4427) ;  /* 0xfffffffc00f08947 */ /* 0x002fea000383ffff */
[----:B------:R-:W-:Y:S05]  /*23700*/  BRA `(.L_x_4544) ;  /* 0xffffffc800c47947 */ /* 0x000fea000383ffff */
.L_x_4433:
[----:B-1----:R1:W2:Y:S02]  /*23710*/  SYNCS.PHASECHK.TRANS64.TRYWAIT P0, [R2+URZ+0x30840], R3 ;  /* 0x03084003020075a7 */ /* 0x0022a4000800017f */
[----:B--2---:R-:W-:Y:S05]  /*23720*/  @!P0 NANOSLEEP.SYNCS 0x989680 ;  /* 0x009896800000895d */ /* 0x004fea0003900000 */
[----:B------:R-:W2:Y:S02]  /*23730*/  @!P0 SYNCS.PHASECHK.TRANS64 P0, [R2+URZ+0x30840], R3 ;  /* 0x03084003020085a7 */ /* 0x000ea4000800007f */
[----:B--2---:R-:W-:Y:S05]  /*23740*/  @!P0 BRA `(.L_x_4433) ;  /* 0xfffffffc00f08947 */ /* 0x004fea000383ffff */
[----:B------:R-:W-:Y:S05]  /*23750*/  BRA `(.L_x_4545) ;  /* 0xffffffd000007947 */ /* 0x000fea000383ffff */
.L_x_4435:
[----:B0-----:R0:W1:Y:S02]  /*23760*/  SYNCS.PHASECHK.TRANS64.TRYWAIT P0, [R2+URZ+0x30860], R9 ;  /* 0x03086009020075a7 */ /* 0x001064000800017f */
[----:B-1----:R-:W-:Y:S05]  /*23770*/  @!P0 NANOSLEEP.SYNCS 0x989680 ;  /* 0x009896800000895d */ /* 0x002fea0003900000 */
[----:B------:R-:W1:Y:S02]  /*23780*/  @!P0 SYNCS.PHASECHK.TRANS64 P0, [R2+URZ+0x30860], R9 ;  /* 0x03086009020085a7 */ /* 0x000e64000800007f */
[----:B-1----:R-:W-:Y:S05]  /*23790*/  @!P0 BRA `(.L_x_4435) ;  /* 0xfffffffc00f08947 */ /* 0x002fea000383ffff */
[----:B------:R-:W-:Y:S05]  /*237a0*/  BRA `(.L_x_4546) ;  /* 0xffffffd000a07947 */ /* 0x000fea000383ffff */
.L_x_4443:
[----:B0-----:R0:W1:Y:S02]  /*237b0*/  SYNCS.PHASECHK.TRANS64.TRYWAIT P0, [R3+URZ+0x30860], R2 ;  /* 0x03086002030075a7 */ /* 0x001064000800017f */
[----:B-1----:R-:W-:Y:S05]  /*237c0*/  @!P0 NANOSLEEP.SYNCS 0x989680 ;  /* 0x009896800000895d */ /* 0x002fea0003900000 */
[----:B------:R-:W1:Y:S02]  /*237d0*/  @!P0 SYNCS.PHASECHK.TRANS64 P0, [R3+URZ+0x30860], R2 ;  /* 0x03086002030085a7 */ /* 0x000e64000800007f */
[----:B-1----:R-:W-:Y:S05]  /*237e0*/  @!P0 BRA `(.L_x_4443) ;  /* 0xfffffffc00f08947 */ /* 0x002fea000383ffff */
[----:B------:R-:W-:Y:S05]  /*237f0*/  BRA `(.L_x_4547) ;  /* 0xffffffd400c87947 */ /* 0x000fea000383ffff */
.L_x_4446:
[----:B---3--:R-:W3:Y:S01]  /*23800*/  LDL R0, [R1+0x2d0] ;  /* 0x0002d00001007983 */ /* 0x008ee20000100800 */
[----:B------:R-:W-:Y:S01]  /*23810*/  BSSY B0, `(.L_x_4548) ;  /* 0x0000008000007945 */ /* 0x000fe20003800000 */
[----:B------:R-:W-:Y:S02]  /*23820*/  IMAD.MOV.U32 R12, RZ, RZ, RZ ;  /* 0x000000ffff0c7224 */ /* 0x000fe400078e00ff */
[----:B------:R-:W-:Y:S02]  /*23830*/  IMAD.MOV.U32 R11, RZ, RZ, 0x1f ;  /* 0x0000001fff0b7424 */ /* 0x000fe400078e00ff */
[----:B------:R-:W-:Y:S02]  /*23840*/  IMAD.MOV.U32 R15, RZ, RZ, -0x1 ;  /* 0xffffffffff0f7424 */ /* 0x000fe400078e00ff */
[----:B---3--:R-:W-:-:S07]  /*23850*/  IMAD.MOV.U32 R13, RZ, RZ, R0 ;  /* 0x000000ffff0d7224 */ /* 0x008fce00078e0000 */
[----:B012---:R-:W-:Y:S05]  /*23860*/  WARPSYNC.COLLECTIVE R15, `(.L_x_4549) ;  /* 0x000000000f087348 */ /* 0x007fea0003c00000 */
[----:B------:R3:W4:Y:S02]  /*23870*/  SHFL.IDX P6, R14, R13, R12, R11 ;  /* 0x0000000c0d0e7389 */ /* 0x00072400000c000b */
[----:B01234-:R-:W-:Y:S01]  /*23880*/  ENDCOLLECTIVE ;  /* 0x000000000000791b */ /* 0x01ffe20003800000 */
.L_x_4549:
[----:B------:R-:W-:Y:S05]  /*23890*/  BSYNC B0 ;  /* 0x0000000000007941 */ /* 0x000fea0003800000 */
.L_x_4548:
        /* <DEDUP_REMOVED lines=8> */
.L_x_4550:
[----:B------:R-:W-:Y:S01]  /*23920*/  IMAD.MOV.U32 R7, RZ, RZ, R14 ;  /* 0x000000ffff077224 */ /* 0x000fe200078e000e */
[----:B------:R-:W-:Y:S06]  /*23930*/  BRA `(.L_x_4551) ;  /* 0xffffffd800587947 */ /* 0x000fec000383ffff */
.L_x_4449:
        /* <DEDUP_REMOVED lines=8> */
.L_x_4553:
[----:B------:R-:W-:Y:S05]  /*239c0*/  BSYNC B0 ;  /* 0x0000000000007941 */ /* 0x000fea0003800000 */
.L_x_4552:
        /* <DEDUP_REMOVED lines=10> */
.L_x_4554:
        /* <DEDUP_REMOVED lines=8> */
.L_x_4555:
        /* <DEDUP_REMOVED lines=8> */
.L_x_4556:
        /* <DEDUP_REMOVED lines=8> */
.L_x_4557:
        /* <DEDUP_REMOVED lines=8> */
.L_x_4558:
[----:B------:R-:W-:Y:S05]  /*23c70*/  BRA `(.L_x_4559) ;  /* 0xffffffd800207947 */ /* 0x000fea000383ffff */
.L_x_4454:
        /* <DEDUP_REMOVED lines=8> */
.L_x_4561:
[----:B------:R-:W-:Y:S05]  /*23d00*/  BSYNC B0 ;  /* 0x0000000000007941 */ /* 0x000fea0003800000 */
.L_x_4560:
        /* <DEDUP_REMOVED lines=10> */
.L_x_4562:
        /* <DEDUP_REMOVED lines=8> */
.L_x_4563:
        /* <DEDUP_REMOVED lines=8> */
.L_x_4564:
        /* <DEDUP_REMOVED lines=8> */
.L_x_4565:
        /* <DEDUP_REMOVED lines=8> */
.L_x_4566:
[----:B------:R-:W-:Y:S05]  /*23fb0*/  BRA `(.L_x_4567) ;  /* 0xffffffd800107947 */ /* 0x000fea000383ffff */
.L_x_4456:
[----:B------:R-:W-:Y:S01]  /*23fc0*/  BSSY B0, `(.L_x_4568) ;  /* 0x0000006000007945 */ /* 0x000fe20003800000 */
[----:B------:R-:W-:Y:S01]  /*23fd0*/  PLOP3.LUT P6, PT, P6, PT, PT, 0x8, 0x0 ;  /* 0x000000000000781c */ /* 0x000fe200037ce170 */
[----:B------:R-:W-:-:S12]  /*23fe0*/  IMAD.MOV.U32 R15, RZ, RZ, -0x1 ;  /* 0xffffffffff0f7424 */ /* 0x000fd800078e00ff */
[----:B01----:R-:W-:Y:S05]  /*23ff0*/  WARPSYNC.COLLECTIVE R15, `(.L_x_4569) ;  /* 0x000000000f087348 */ /* 0x003fea0003c00000 */
[----:B------:R-:W-:Y:S01]  /*24000*/  VOTE.ANY R14, PT, P6 ;  /* 0x00000000000e7806 */ /* 0x000fe200030e0100 */
[----:B01----:R-:W-:Y:S06]  /*24010*/  ENDCOLLECTIVE ;  /* 0x000000000000791b */ /* 0x003fec0003800000 */
.L_x_4569:
[----:B------:R-:W-:Y:S05]  /*24020*/  BSYNC B0 ;  /* 0x0000000000007941 */ /* 0x000fea0003800000 */
.L_x_4568:
        /* <DEDUP_REMOVED lines=9> */
.L_x_4570:
[----:B------:R-:W-:Y:S01]  /*240c0*/  IMAD.MOV.U32 R4, RZ, RZ, R14 ;  /* 0x000000ffff047224 */ /* 0x000fe200078e000e */
[----:B------:R-:W-:Y:S06]  /*240d0*/  BRA `(.L_x_4571) ;  /* 0xffffffd800007947 */ /* 0x000fec000383ffff */
.L_x_4458:
[----:B------:R-:W-:Y:S01]  /*240e0*/  BSSY B0, `(.L_x_4572) ;  /* 0x0000007000007945 */ /* 0x000fe20003800000 */
[----:B------:R-:W-:Y:S02]  /*240f0*/  IMAD.MOV.U32 R13, RZ, RZ, R2 ;  /* 0x000000ffff0d7224 */ /* 0x000fe400078e0002 */
[----:B------:R-:W-:Y:S02]  /*24100*/  IMAD.MOV.U32 R11, RZ, RZ, 0x1f ;  /* 0x0000001fff0b7424 */ /* 0x000fe400078e00ff */
[----:B------:R-:W-:-:S07]  /*24110*/  IMAD.MOV.U32 R15, RZ, RZ, -0x1 ;  /* 0xffffffffff0f7424 */ /* 0x000fce00078e00ff */
[----:B0123--:R-:W-:Y:S05]  /*24120*/  WARPSYNC.COLLECTIVE R15, `(.L_x_4573) ;  /* 0x000000000f087348 */ /* 0x00ffea0003c00000 */
[----:B------:R4:W0:Y:S02]  /*24130*/  SHFL.IDX P6, R14, R13, R12, R11 ;  /* 0x0000000c0d0e7389 */ /* 0x00082400000c000b */
[----:B01234-:R-:W-:Y:S01]  /*24140*/  ENDCOLLECTIVE ;  /* 0x000000000000791b */ /* 0x01ffe20003800000 */
.L_x_4573:
[----:B------:R-:W-:Y:S05]  /*24150*/  BSYNC B0 ;  /* 0x0000000000007941 */ /* 0x000fea0003800000 */
.L_x_4572:
[----:B------:R-:W-:Y:S01]  /*24160*/  IMAD.MOV.U32 R9, RZ, RZ, R14 ;  /* 0x000000ffff097224 */ /* 0x000fe200078e000e */
[----:B------:R-:W-:Y:S06]  /*24170*/  BRA `(.L_x_4457) ;  /* 0xffffffd400f47947 */ /* 0x000fec000383ffff */
.L_x_4462:
[----:B0-----:R0:W1:Y:S02]  /*24180*/  SYNCS.PHASECHK.TRANS64.TRYWAIT P0, [R0+URZ+0x30820], R3 ;  /* 0x03082003000075a7 */ /* 0x001064000800017f */
[----:B-1----:R-:W-:Y:S05]  /*24190*/  @!P0 NANOSLEEP.SYNCS 0x989680 ;  /* 0x009896800000895d */ /* 0x002fea0003900000 */
[----:B------:R-:W1:Y:S02]  /*241a0*/  @!P0 SYNCS.PHASECHK.TRANS64 P0, [R0+URZ+0x30820], R3 ;  /* 0x03082003000085a7 */ /* 0x000e64000800007f */
[----:B-1----:R-:W-:Y:S05]  /*241b0*/  @!P0 BRA `(.L_x_4462) ;  /* 0xfffffffc00f08947 */ /* 0x002fea000383ffff */
[----:B------:R-:W-:Y:S05]  /*241c0*/  BRA `(.L_x_4574) ;  /* 0xffffffdc00907947 */ /* 0x000fea000383ffff */
.L_x_4463:
        /* <DEDUP_REMOVED lines=11> */
.L_x_4576:
[----:B------:R-:W-:Y:S05]  /*24280*/  BSYNC B0 ;  /* 0x0000000000007941 */ /* 0x000fea0003800000 */
.L_x_4575:
[----:B------:R-:W-:Y:S05]  /*24290*/  BRA `(.L_x_4577) ;  /* 0xffffffdc00787947 */ /* 0x000fea000383ffff */
.L_x_4466:
[----:B------:R-:W-:Y:S01]  /*242a0*/  BSSY B1, `(.L_x_4578) ;  /* 0x0000006000017945 */ /* 0x000fe20003800000 */
[----:B------:R-:W-:-:S07]  /*242b0*/  IMAD.MOV.U32 R15, RZ, RZ, -0x1 ;  /* 0xffffffffff0f7424 */ /* 0x000fce00078e00ff */
[----:B01----:R-:W-:Y:S05]  /*242c0*/  WARPSYNC.COLLECTIVE R15, `(.L_x_4579) ;  /* 0x000000000f0c7348 */ /* 0x003fea0003c00000 */
[----:B------:R-:W-:Y:S02]  /*242d0*/  ELECT P6, UR62, PT ;  /* 0x00000000003e782f */ /* 0x000fe400038c0000 */
[----:B------:R-:W-:Y:S01]  /*242e0*/  MOV R14, UR62 ;  /* 0x0000003e000e7c02 */ /* 0x000fe20008000f00 */
[----:B01----:R-:W-:Y:S10]  /*242f0*/  ENDCOLLECTIVE ;  /* 0x000000000000791b */ /* 0x003ff40003800000 */
.L_x_4579:
[----:B------:R-:W-:Y:S05]  /*24300*/  BSYNC B1 ;  /* 0x0000000000017941 */ /* 0x000fea0003800000 */
.L_x_4578:
[----:B------:R-:W-:Y:S05]  /*24310*/  BRA `(.L_x_4580) ;  /* 0xffffffdc00707947 */ /* 0x000fea000383ffff */
.L_x_4468:
[----:B0-----:R0:W1:Y:S02]  /*24320*/  SYNCS.PHASECHK.TRANS64.TRYWAIT P0, [R6+URZ], R5 ;  /* 0x00000005060075a7 */ /* 0x001064000800017f */
[----:B-1----:R-:W-:Y:S05]  /*24330*/  @!P0 NANOSLEEP.SYNCS 0x989680 ;  /* 0x009896800000895d */ /* 0x002fea0003900000 */
[----:B------:R-:W1:Y:S02]  /*24340*/  @!P0 SYNCS.PHASECHK.TRANS64 P0, [R6+URZ], R5 ;  /* 0x00000005060085a7 */ /* 0x000e64000800007f */
[----:B-1----:R-:W-:Y:S05]  /*24350*/  @!P0 BRA `(.L_x_4468) ;  /* 0xfffffffc00f08947 */ /* 0x002fea000383ffff */
[----:B------:R-:W-:Y:S05]  /*24360*/  BRA `(.L_x_4581) ;  /* 0xffffffdc00ac7947 */ /* 0x000fea000383ffff */
.L_x_4469:
[----:B-1----:R1:W2:Y:S02]  /*24370*/  SYNCS.PHASECHK.TRANS64.TRYWAIT P0, [R7+URZ], R2 ;  /* 0x00000002070075a7 */ /* 0x0022a4000800017f */
[----:B--2---:R-:W-:Y:S05]  /*24380*/  @!P0 NANOSLEEP.SYNCS 0x989680 ;  /* 0x009896800000895d */ /* 0x004fea0003900000 */
[----:B------:R-:W2:Y:S02]  /*24390*/  @!P0 SYNCS.PHASECHK.TRANS64 P0, [R7+URZ], R2 ;  /* 0x00000002070085a7 */ /* 0x000ea4000800007f */
[----:B--2---:R-:W-:Y:S05]  /*243a0*/  @!P0 BRA `(.L_x_4469) ;  /* 0xfffffffc00f08947 */ /* 0x004fea000383ffff */
[----:B------:R-:W-:Y:S05]  /*243b0*/  BRA `(.L_x_4582) ;  /* 0xffffffdc00a07947 */ /* 0x000fea000383ffff */
.L_x_4471:
[----:B--2---:R2:W3:Y:S02]  /*243c0*/  SYNCS.PHASECHK.TRANS64.TRYWAIT P0, [R4+URZ], R5 ;  /* 0x00000005040075a7 */ /* 0x0044e4000800017f */
[----:B---3--:R-:W-:Y:S05]  /*243d0*/  @!P0 NANOSLEEP.SYNCS 0x989680 ;  /* 0x009896800000895d */ /* 0x008fea0003900000 */
[----:B------:R-:W3:Y:S02]  /*243e0*/  @!P0 SYNCS.PHASECHK.TRANS64 P0, [R4+URZ], R5 ;  /* 0x00000005040085a7 */ /* 0x000ee4000800007f */
[----:B---3--:R-:W-:Y:S05]  /*243f0*/  @!P0 BRA `(.L_x_4471) ;  /* 0xfffffffc00f08947 */ /* 0x008fea000383ffff */
[----:B------:R-:W-:Y:S05]  /*24400*/  BRA `(.L_x_4583) ;  /* 0xffffffdc00a47947 */ /* 0x000fea000383ffff */
        .type           $_ZN7cutlass13device_kernelIN5flash11enable_sm90INS1_16FlashAttnFwdSm90INS1_25CollectiveMainloopFwdSm90ILi2EN4cute5tupleIJNS5_1CILi1EEES8_S8_EEENS6_IJNS7_ILi128EEENS7_ILi96EEENS7_ILi192EEEEEELi192ENS_10bfloat16_tEfNS_4arch4Sm90ELb0ELb1ELb1ELb1ELb0ELb1ELb0ELb1ELb1ELb0ELb0ELb0EEENS1_21CollectiveEpilogueFwdINS6_IJSA_SC_SB_EEES9_SE_SG_Li256ELb1ELb0ELb0ELb0EEENS1_36VarlenDynamicPersistentTileSchedulerILi128ELi96ELi256ELi32ELb0ELb0ELb1ELb1ELb0ELb1EEEEEEEEEvNT_6ParamsE$_ZZN5flash25CollectiveMainloopFwdSm90ILi2EN4cute5tupleIJNS1_1CILi1EEES4_S4_EEENS2_IJNS3_ILi128EEENS3_ILi96EEENS3_ILi192EEEEEELi192EN7cutlass10bfloat16_tEfNSA_4arch4Sm90ELb0ELb1ELb1ELb1ELb0ELb1ELb0ELb1ELb1ELb0ELb0ELb0EE12store_kv_newINS_16FlashAttnFwdSm90ISE_NS_21CollectiveEpilogueFwdINS2_IJS6_S8_S7_EEES5_SB_SD_Li256ELb1ELb0ELb0ELb0EEENS_36VarlenDynamicPersistentTileSchedulerILi128ELi96ELi256ELi32ELb0ELb0ELb1ELb1ELb0ELb1EEEE13SharedStorageEEEbRKNSE_6ParamsENSA_25PipelineTmaAsyncNoClusterILi2ENSA_16PipelineTmaAsyncILi2EEEEESU_RNSA_13PipelineStateILj2EEEiRT_RKNS_16SeqlenInfoQKNewKILb1ELb1EEENS2_IJiiiiEEEENKUliRKT_E_clISW_EEDaiS17_,@function
        .size           $_ZN7cutlass13device_kernelIN5flash11enable_sm90INS1_16FlashAttnFwdSm90INS1_25CollectiveMainloopFwdSm90ILi2EN4cute5tupleIJNS5_1CILi1EEES8_S8_EEENS6_IJNS7_ILi128EEENS7_ILi96EEENS7_ILi192EEEEEELi192ENS_10bfloat16_tEfNS_4arch4Sm90ELb0ELb1ELb1ELb1ELb0ELb1ELb0ELb1ELb1ELb0ELb0ELb0EEENS1_21CollectiveEpilogueFwdINS6_IJSA_SC_SB_EEES9_SE_SG_Li256ELb1ELb0ELb0ELb0EEENS1_36VarlenDynamicPersistentTileSchedulerILi128ELi96ELi256ELi32ELb0ELb0ELb1ELb1ELb0ELb1EEEEEEEEEvNT_6ParamsE$_ZZN5flash25CollectiveMainloopFwdSm90ILi2EN4cute5tupleIJNS1_1CILi1EEES4_S4_EEENS2_IJNS3_ILi128EEENS3_ILi96EEENS3_ILi192EEEEEELi192EN7cutlass10bfloat16_tEfNSA_4arch4Sm90ELb0ELb1ELb1ELb1ELb0ELb1ELb0ELb1ELb1ELb0ELb0ELb0EE12store_kv_newINS_16FlashAttnFwdSm90ISE_NS_21CollectiveEpilogueFwdINS2_IJS6_S8_S7_EEES5_SB_SD_Li256ELb1ELb0ELb0ELb0EEENS_36VarlenDynamicPersistentTileSchedulerILi128ELi96ELi256ELi32ELb0ELb0ELb1ELb1ELb0ELb1EEEE13SharedStorageEEEbRKNSE_6ParamsENSA_25PipelineTmaAsyncNoClusterILi2ENSA_16PipelineTmaAsyncILi2EEEEESU_RNSA_13PipelineStateILj2EEEiRT_RKNS_16SeqlenInfoQKNewKILb1ELb1EEENS2_IJiiiiEEEENKUliRKT_E_clISW_EEDaiS17_,(.L_x_12758 - $_ZN7cutlass13device_kernelIN5flash11enable_sm90INS1_16FlashAttnFwdSm90INS1_25CollectiveMainloopFwdSm90ILi2EN4cute5tupleIJNS5_1CILi1EEES8_S8_EEENS6_IJNS7_ILi128EEENS7_ILi96EEENS7_ILi192EEEEEELi192ENS_10bfloat16_tEfNS_4arch4Sm90ELb0ELb1ELb1ELb1ELb0ELb1ELb0ELb1ELb1ELb0ELb0ELb0EEENS1_21CollectiveEpilogueFwdINS6_IJSA_SC_SB_EEES9_SE_SG_Li256ELb1ELb0ELb0ELb0EEENS1_36VarlenDynamicPersistentTileSchedulerILi128ELi96ELi256ELi32ELb0ELb0ELb1ELb1ELb0ELb1EEEEEEEEEvNT_6ParamsE$_ZZN5flash25CollectiveMainloopFwdSm90ILi2EN4cute5tupleIJNS1_1CILi1EEES4_S4_EEENS2_IJNS3_ILi128EEENS3_ILi96EEENS3_ILi192EEEEEELi192EN7cutlass10bfloat16_tEfNSA_4arch4Sm90ELb0ELb1ELb1ELb1ELb0ELb1ELb0ELb1ELb1ELb0ELb0ELb0EE12store_kv_newINS_16FlashAttnFwdSm90ISE_NS_21CollectiveEpilogueFwdINS2_IJS6_S8_S7_EEES5_SB_SD_Li256ELb1ELb0ELb0ELb0EEENS_36VarlenDynamicPersistentTileSchedulerILi128ELi96ELi256ELi32ELb0ELb0ELb1ELb1ELb0ELb1EEEE13SharedStorageEEEbRKNSE_6ParamsENSA_25PipelineTmaAsyncNoClusterILi2ENSA_16PipelineTmaAsyncILi2EEEEESU_RNSA_13PipelineStateILj2EEEiRT_RKNS_16SeqlenInfoQKNewKILb1ELb1EEENS2_IJiiiiEEEENKUliRKT_E_clISW_EEDaiS17_)
$_ZN7cutlass13device_kernelIN5flash11enable_sm90INS1_16FlashAttnFwdSm90INS1_25CollectiveMainloopFwdSm90ILi2EN4cute5tupleIJNS5_1CILi1EEES8_S8_EEENS6_IJNS7_ILi128EEENS7_ILi96EEENS7_ILi192EEEEEELi192ENS_10bfloat16_tEfNS_4arch4Sm90ELb0ELb1ELb1ELb1ELb0ELb1ELb0ELb1ELb1ELb0ELb0ELb0EEENS1_21CollectiveEpilogueFwdINS6_IJSA_SC_SB_EEES9_SE_SG_Li256ELb1ELb0ELb0ELb0EEENS1_36VarlenDynamicPersistentTileSchedulerILi128ELi96ELi256ELi32ELb0ELb0ELb1ELb1ELb0ELb1EEEEEEEEEvNT_6ParamsE$_ZZN5flash25CollectiveMainloopFwdSm90ILi2EN4cute5tupleIJNS1_1CILi1EEES4_S4_EEENS2_IJNS3_ILi128EEENS3_ILi96EEENS3_ILi192EEEEEELi192EN7cutlass10bfloat16_tEfNSA_4arch4Sm90ELb0ELb1ELb1ELb1ELb0ELb1ELb0ELb1ELb1ELb0ELb0ELb0EE12store_kv_newINS_16FlashAttnFwdSm90ISE_NS_21CollectiveEpilogueFwdINS2_IJS6_S8_S7_EEES5_SB_SD_Li256ELb1ELb0ELb0ELb0EEENS_36VarlenDynamicPersistentTileSchedulerILi128ELi96ELi256ELi32ELb0ELb0ELb1ELb1ELb0ELb1EEEE13SharedStorageEEEbRKNSE_6ParamsENSA_25PipelineTmaAsyncNoClusterILi2ENSA_16PipelineTmaAsyncILi2EEEEESU_RNSA_13PipelineStateILj2EEEiRT_RKNS_16SeqlenInfoQKNewKILb1ELb1EEENS2_IJiiiiEEEENKUliRKT_E_clISW_EEDaiS17_:
[----:B------:R-:W-:Y:S05]  /*24410*/  YIELD ;  /* 0x0000000000007946 */ /* 0x000fea0003800000 */
[----:B------:R-:W-:Y:S01]  /*24420*/  ULDC UR4, c[0x0][0x20] ;  /* 0x0000080000047ab9 */ /* 0x000fe20000000800 */
[----:B------:R-:W0:Y:S01]  /*24430*/  LDC.64 R84, c[0x0][0x208] ;  /* 0x00008200ff547b82 */ /* 0x000e220000000a00 */
[----:B------:R-:W-:Y:S01]  /*24440*/  VIADD R81, R0, -UR4 ;  /* 0x8000000400517c36 */ /* 0x000fe20008000000 */
[----:B------:R-:W-:-:S04]  /*24450*/  R2UR UR6, R214 ;  /* 0x00000000d60672ca */ /* 0x000fc800000e0000 */
[----:B------:R-:W2:Y:S01]  /*24460*/  LDL.64 R8, [R81+0x8] ;  /* 0x0000080051087983 */ /* 0x000ea20000100a00 */
[----:B0-----:R-:W-:Y:S02]  /*24470*/  R2UR UR4, R84 ;  /* 0x00000000540472ca */ /* 0x001fe400000e0000 */
[----:B------:R-:W-:-:S13]  /*24480*/  R2UR UR5, R85 ;  /* 0x00000000550572ca */ /* 0x000fda00000e0000 */
[----:B--2---:R-:W2:Y:S01]  /*24490*/  LD.E R10, desc[UR4][R8.64+0x154] ;  /* 0x00015404080a7980 */ /* 0x004ea2000c101900 */
[----:B------:R-:W0:Y:S01]  /*244a0*/  LDC R82, c[0x0][0x20] ;  /* 0x00000800ff527b82 */ /* 0x000e220000000800 */
[----:B------:R-:W-:Y:S01]  /*244b0*/  BSSY B0, `(.L_x_4584) ;  /* 0x0000a7e000007945 */ /* 0x000fe20003800000 */
[----:B0-----:R-:W-:Y:S02]  /*244c0*/  IADD3 R82, -R82, UR6, RZ ;  /* 0x0000000652527c10 */ /* 0x001fe4000fffe1ff */
[----:B--2---:R-:W-:-:S13]  /*244d0*/  ISETP.GE.AND P0, PT, R10, 0x1, PT ;  /* 0x000000010a00780c */ /* 0x004fda0003f06270 */
[----:B------:R-:W-:Y:S05]  /*244e0*/  @!P0 BRA `(.L_x_4585) ;  /* 0x0000009800c08947 */ /* 0x000fea0003800000 */
[----:B------:R-:W2:Y:S01]  /*244f0*/  LDL.64 R10, [R81+0x40] ;  /* 0x00004000510a7983 */ /* 0x000ea20000100a00 */
[C---:B------:R-:W-:Y:S02]  /*24500*/  R2UR UR6, R84.reuse ;  /* 0x00000000540672ca */ /* 0x040fe400000e0000 */
[C---:B------:R-:W-:Y:S01]  /*24510*/  R2UR UR7, R85.reuse ;  /* 0x00000000550772ca */ /* 0x040fe200000e0000 */
[----:B------:R0:W5:Y:S01]  /*24520*/  LDL.64 R100, [R81+0x50] ;  /* 0x0000500051647983 */ /* 0x0001620000100a00 */
[----:B------:R-:W-:Y:S02]  /*24530*/  R2UR UR4, R84 ;  /* 0x00000000540472ca */ /* 0x000fe400000e0000 */
[----:B------:R-:W-:-:S09]  /*24540*/  R2UR UR5, R85 ;  /* 0x00000000550572ca */ /* 0x000fd200000e0000 */
[----:B------:R-:W3:Y:S04]  /*24550*/  LD.E.U8 R8, desc[UR6][R8.64+0x170] ;  /* 0x0001700608087980 */ /* 0x000ee8000c101100 */
[----:B--2---:R-:W2:Y:S01]  /*24560*/  LD.E.64 R96, desc[UR4][R10.64+0x10] ;  /* 0x000010040a607980 */ /* 0x004ea2000c101b00 */
[----:B------:R-:W-:-:S03]  /*24570*/  SHF.R.S32.HI R31, RZ, 0x1f, R77 ;  /* 0x0000001fff1f7819 */ /* 0x000fc6000001144d */
[----:B------:R0:W5:Y:S04]  /*24580*/  LD.E.64 R88, desc[UR4][R10.64+0x8] ;  /* 0x000008040a587980 */ /* 0x000168000c101b00 */
[----:B------:R0:W5:Y:S01]  /*24590*/  LD.E.64 R86, desc[UR6][R10.64+0x18] ;  /* 0x000018060a567980 */ /* 0x000162000c101b00 */
[----:B---3--:R-:W-:Y:S01]  /*245a0*/  ISETP.NE.AND P0, PT, R8, RZ, PT ;  /* 0x000000ff0800720c */ /* 0x008fe20003f05270 */
[-C--:B--2---:R-:W-:Y:S02]  /*245b0*/  IMAD R13, R97, R77.reuse, RZ ;  /* 0x0000004d610d7224 */ /* 0x084fe400078e02ff */
[----:B------:R-:W-:-:S04]  /*245c0*/  IMAD.WIDE.U32 R70, R96, R77, RZ ;  /* 0x0000004d60467225 */ /* 0x000fc800078e00ff */
[----:B------:R-:W-:-:S04]  /*245d0*/  IMAD R13, R96, R31, R13 ;  /* 0x0000001f600d7224 */ /* 0x000fc800078e020d */
[----:B------:R-:W-:Y:S02]  /*245e0*/  IMAD.IADD R69, R71, 0x1, R13 ;  /* 0x0000000147457824 */ /* 0x000fe400078e020d */
[----:B0-----:R-:W-:Y:S05]  /*245f0*/  @!P0 BRA `(.L_x_4586) ;  /* 0x0000004400d88947 */ /* 0x001fea0003800000 */
[C---:B------:R-:W-:Y:S01]  /*24600*/  R2UR UR4, R84.reuse ;  /* 0x00000000540472ca */ /* 0x040fe200000e0000 */
[----:B------:R0:W5:Y:S01]  /*24610*/  LDL.64 R8, [R81+0x10] ;  /* 0x0000100051087983 */ /* 0x0001620000100a00 */
[C---:B------:R-:W-:Y:S02]  /*24620*/  R2UR UR5, R85.reuse ;  /* 0x00000000550572ca */ /* 0x040fe400000e0000 */
[C---:B------:R-:W-:Y:S02]  /*24630*/  R2UR UR8, R84.reuse ;  /* 0x00000000540872ca */ /* 0x040fe400000e0000 */
[C---:B------:R-:W-:Y:S02]  /*24640*/  R2UR UR9, R85.reuse ;  /* 0x00000000550972ca */ /* 0x040fe400000e0000 */
[----:B------:R-:W-:Y:S02]  /*24650*/  R2UR UR6, R84 ;  /* 0x00000000540672ca */ /* 0x000fe400000e0000 */
[----:B------:R-:W-:-:S05]  /*24660*/  R2UR UR7, R85 ;  /* 0x00000000550772ca */ /* 0x000fca00000e0000 */
[----:B-----5:R-:W2:Y:S04]  /*24670*/  LD.E.64 R10, desc[UR4][R100.64+0x60] ;  /* 0x00006004640a7980 */ /* 0x020ea8000c101b00 */
[----:B------:R-:W3:Y:S04]  /*24680*/  LD.E R12, desc[UR8][R100.64+0x10] ;  /* 0x00001008640c7980 */ /* 0x000ee8000c101900 */
[----:B------:R-:W4:Y:S04]  /*24690*/  LD.E.64 R14, desc[UR6][R100.64+0x80] ;  /* 0x00008006640e7980 */ /* 0x000f28000c101b00 */
[----:B------:R-:W4:Y:S01]  /*246a0*/  LD.E R28, desc[UR4][R100.64+0xc] ;  /* 0x00000c04641c7980 */ /* 0x000f22000c101900 */
[----:B------:R-:W-:-:S02]  /*246b0*/  R2UR UR10, R84 ;  /* 0x00000000540a72ca */ /* 0x000fc400000e0000 */
[C---:B------:R-:W-:Y:S01]  /*246c0*/  R2UR UR11, R85.reuse ;  /* 0x00000000550b72ca */ /* 0x040fe200000e0000 */
[----:B------:R0:W5:Y:S01]  /*246d0*/  LD.E.64 R32, desc[UR4][R100.64+0x58] ;  /* 0x0000580464207980 */ /* 0x000162000c101b00 */
[----:B------:R-:W-:Y:S02]  /*246e0*/  R2UR UR12, R84 ;  /* 0x00000000540c72ca */ /* 0x000fe400000e0000 */
[----:B------:R-:W-:Y:S01]  /*246f0*/  R2UR UR13, R85 ;  /* 0x00000000550d72ca */ /* 0x000fe200000e0000 */
[----:B------:R0:W5:Y:S01]  /*24700*/  LD.E.64 R36, desc[UR8][R100.64+0x78] ;  /* 0x0000780864247980 */ /* 0x000162000c101b00 */
[----:B------:R-:W-:Y:S01]  /*24710*/  BSSY B2, `(.L_x_4587) ;  /* 0x000004c000027945 */ /* 0x000fe20003800000 */
[----:B------:R-:W-:Y:S02]  /*24720*/  CS2R R56, SRZ ;  /* 0x0000000000387805 */ /* 0x000fe4000001ff00 */
[----:B------:R-:W-:Y:S02]  /*24730*/  CS2R R60, SRZ ;  /* 0x00000000003c7805 */ /* 0x000fe4000001ff00 */
[----:B------:R-:W-:-:S02]  /*24740*/  CS2R R72, SRZ ;  /* 0x0000000000487805 */ /* 0x000fc4000001ff00 */
[----:B------:R-:W-:Y:S01]  /*24750*/  CS2R R90, SRZ ;  /* 0x00000000005a7805 */ /* 0x000fe2000001ff00 */
[----:B------:R0:W5:Y:S01]  /*24760*/  LD.E.64 R34, desc[UR10][R100.64+0x88] ;  /* 0x0000880a64227980 */ /* 0x000162000c101b00 */
[----:B------:R-:W-:-:S03]  /*24770*/  CS2R R94, SRZ ;  /* 0x00000000005e7805 */ /* 0x000fc6000001ff00 */
[----:B------:R0:W5:Y:S01]  /*24780*/  LD.E.U8 R102, desc[UR12][R100.64+0x18] ;  /* 0x0000180c64667980 */ /* 0x000162000c101100 */
[----:B------:R-:W-:Y:S02]  /*24790*/  CS2R R98, SRZ ;  /* 0x0000000000627805 */ /* 0x000fe4000001ff00 */
[----:B------:R-:W-:Y:S02]  /*247a0*/  CS2R R58, SRZ ;  /* 0x00000000003a7805 */ /* 0x000fe4000001ff00 */
[----:B------:R-:W-:Y:S02]  /*247b0*/  CS2R R62, SRZ ;  /* 0x00000000003e7805 */ /* 0x000fe4000001ff00 */
[----:B------:R-:W-:Y:S02]  /*247c0*/  CS2R R66, SRZ ;  /* 0x0000000000427805 */ /* 0x000fe4000001ff00 */
[----:B------:R-:W-:Y:S02]  /*247d0*/  CS2R R74, SRZ ;  /* 0x00000000004a7805 */ /* 0x000fe4000001ff00 */
[----:B------:R-:W-:-:S02]  /*247e0*/  CS2R R92, SRZ ;  /* 0x00000000005c7805 */ /* 0x000fc4000001ff00 */
[----:B------:R-:W-:Y:S01]  /*247f0*/  CS2R R96, SRZ ;  /* 0x0000000000607805 */ /* 0x000fe2000001ff00 */
[----:B--2---:R-:W-:Y:S01]  /*24800*/  IMAD R13, R11, R77, RZ ;  /* 0x0000004d0b0d7224 */ /* 0x004fe200078e02ff */
[----:B---3--:R-:W-:-:S03]  /*24810*/  SHF.R.S32.HI R11, RZ, 0x1f, R12 ;  /* 0x0000001fff0b7819 */ /* 0x008fc6000001140c */
[----:B------:R-:W-:Y:S02]  /*24820*/  IMAD R29, R10, R31, R13 ;  /* 0x0000001f0a1d7224 */ /* 0x000fe400078e020d */
[----:B----4-:R-:W-:Y:S01]  /*24830*/  IMAD R15, R15, R77, RZ ;  /* 0x0000004d0f0f7224 */ /* 0x010fe200078e02ff */
[----:B------:R-:W-:Y:S01]  /*24840*/  LEA.HI R11, R11, R12, RZ, 0x2 ;  /* 0x0000000c0b0b7211 */ /* 0x000fe200078f10ff */
[----:B------:R-:W-:Y:S02]  /*24850*/  IMAD R28, R77, -0x60, R28 ;  /* 0xffffffa04d1c7824 */ /* 0x000fe400078e021c */
[----:B------:R-:W-:Y:S01]  /*24860*/  IMAD R31, R14, R31, R15 ;  /* 0x0000001f0e1f7224 */ /* 0x000fe200078e020f */
[----:B------:R-:W-:Y:S02]  /*24870*/  SHF.R.S32.HI R15, RZ, 0x2, R11 ;  /* 0x00000002ff0f7819 */ /* 0x000fe4000001140b */
[----:B------:R-:W-:-:S04]  /*24880*/  VIMNMX R38, R28, 0x60, PT ;  /* 0x000000601c267848 */ /* 0x000fc80003fe0100 */
[----:B------:R-:W-:Y:S01]  /*24890*/  ISETP.GE.AND P0, PT, R15, R38, PT ;  /* 0x000000260f00720c */ /* 0x000fe20003f06270 */
[-C--:B------:R-:W-:Y:S02]  /*248a0*/  IMAD.WIDE.U32 R42, R10, R77.reuse, RZ ;  /* 0x0000004d0a2a7225 */ /* 0x080fe400078e00ff */
[----:B------:R0:W5:Y:S02]  /*248b0*/  LD.E.64 R10, desc[UR6][R100.64+0x68] ;  /* 0x00006806640a7980 */ /* 0x000164000c101b00 */
[----:B------:R-:W-:Y:S01]  /*248c0*/  IMAD.WIDE.U32 R64, R14, R77, RZ ;  /* 0x0000004d0e407225 */ /* 0x000fe200078e00ff */
[----:B------:R-:W-:-:S03]  /*248d0*/  CS2R R12, SRZ ;  /* 0x00000000000c7805 */ /* 0x000fc6000001ff00 */
[----:B------:R-:W-:Y:S02]  /*248e0*/  IMAD.IADD R103, R43, 0x1, R29 ;  /* 0x000000012b677824 */ /* 0x000fe400078e021d */
[----:B------:R-:W-:Y:S02]  /*248f0*/  VIADD R30, R15, 0x40 ;  /* 0x000000400f1e7836 */ /* 0x000fe40000000000 */
[----:B------:R-:W-:Y:S01]  /*24900*/  IMAD.IADD R105, R65, 0x1, R31 ;  /* 0x0000000141697824 */ /* 0x000fe200078e021f */
[----:B0-----:R-:W-:Y:S06]  /*24910*/  @P0 BRA `(.L_x_4588) ;  /* 0x0000000000ac0947 */ /* 0x001fec0003800000 */
[----:B-----5:R-:W-:Y:S02]  /*24920*/  LOP3.LUT R15, R102, 0x1, RZ, 0xc0, !PT ;  /* 0x00000001660f7812 */ /* 0x020fe400078ec0ff */
[----:B------:R-:W-:Y:S02]  /*24930*/  CS2R R98, SRZ ;  /* 0x0000000000627805 */ /* 0x000fe4000001ff00 */
[----:B------:R-:W-:Y:S02]  /*24940*/  LEA R14, P1, R42, R10, 0x1 ;  /* 0x0000000a2a0e7211 */ /* 0x000fe400078208ff */
[----:B------:R-:W-:Y:S02]  /*24950*/  CS2R R94, SRZ ;  /* 0x00000000005e7805 */ /* 0x000fe4000001ff00 */
[----:B------:R-:W-:Y:S02]  /*24960*/  LEA R28, P2, R64, R34, 0x1 ;  /* 0x00000022401c7211 */ /* 0x000fe400078408ff */
[----:B------:R-:W-:-:S02]  /*24970*/  CS2R R90, SRZ ;  /* 0x00000000005a7805 */ /* 0x000fc4000001ff00 */
[----:B------:R-:W-:Y:S02]  /*24980*/  ISETP.NE.U32.AND P0, PT, R15, 0x1, PT ;  /* 0x000000010f00780c */ /* 0x000fe40003f05070 */
[----:B------:R-:W-:Y:S02]  /*24990*/  CS2R R72, SRZ ;  /* 0x0000000000487805 */ /* 0x000fe4000001ff00 */
[----:B------:R-:W-:Y:S02]  /*249a0*/  LEA.HI.X R15, R42, R11, R103, 0x1, P1 ;  /* 0x0000000b2a0f7211 */ /* 0x000fe400008f0c67 */
[----:B------:R-:W-:Y:S02]  /*249b0*/  CS2R R60, SRZ ;  /* 0x00000000003c7805 */ /* 0x000fe4000001ff00 */
[----:B------:R-:W-:Y:S02]  /*249c0*/  LEA.HI.X R29, R64, R35, R105, 0x1, P2 ;  /* 0x00000023401d7211 */ /* 0x000fe400010f0c69 */
[----:B------:R-:W-:-:S02]  /*249d0*/  CS2R R56, SRZ ;  /* 0x0000000000387805 */ /* 0x000fc4000001ff00 */
[----:B------:R-:W-:Y:S02]  /*249e0*/  R2P PR, R102, 0x3e ;  /* 0x0000003e66007804 */ /* 0x000fe40000000000 */
[----:B------:R-:W-:Y:S02]  /*249f0*/  @!P0 R2UR UR4, R84 ;  /* 0x00000000540482ca */ /* 0x000fe400000e0000 */
[----:B------:R-:W-:-:S09]  /*24a00*/  @!P0 R2UR UR5, R85 ;  /* 0x00000000550582ca */ /* 0x000fd200000e0000 */
[C---:B------:R-:W-:Y:S02]  /*24a10*/  @P1 R2UR UR6, R84.reuse ;  /* 0x00000000540612ca */ /* 0x040fe400000e0000 */
[C---:B------:R-:W-:Y:S02]  /*24a20*/  @P1 R2UR UR7, R85.reuse ;  /* 0x00000000550712ca */ /* 0x040fe400000e0000 */
[C---:B------:R-:W-:Y:S02]  /*24a30*/  @P2 R2UR UR8, R84.reuse ;  /* 0x00000000540822ca */ /* 0x040fe400000e0000 */
[----:B------:R-:W-:Y:S02]  /*24a40*/  @P2 R2UR UR9, R85 ;  /* 0x00000000550922ca */ /* 0x000fe400000e0000 */
[----:B------:R-:W-:Y:S02]  /*24a50*/  @P3 R2UR UR10, R84 ;  /* 0x00000000540a32ca */ /* 0x000fe400000e0000 */
[----:B------:R-:W-:-:S02]  /*24a60*/  CS2R R96, SRZ ;  /* 0x0000000000607805 */ /* 0x000fc4000001ff00 */
[C---:B------:R-:W-:Y:S02]  /*24a70*/  @P3 R2UR UR11, R85.reuse ;  /* 0x00000000550b32ca */ /* 0x040fe400000e0000 */
[----:B------:R-:W-:Y:S02]  /*24a80*/  CS2R R92, SRZ ;  /* 0x00000000005c7805 */ /* 0x000fe4000001ff00 */
[----:B------:R-:W-:Y:S02]  /*24a90*/  @P4 R2UR UR12, R84 ;  /* 0x00000000540c42ca */ /* 0x000fe400000e0000 */
[----:B------:R-:W-:Y:S02]  /*24aa0*/  CS2R R74, SRZ ;  /* 0x00000000004a7805 */ /* 0x000fe4000001ff00 */
[----:B------:R-:W-:Y:S02]  /*24ab0*/  @P4 R2UR UR13, R85 ;  /* 0x00000000550d42ca */ /* 0x000fe400000e0000 */
[----:B------:R-:W-:-:S02]  /*24ac0*/  CS2R R66, SRZ ;  /* 0x0000000000427805 */ /* 0x000fc4000001ff00 */
[----:B------:R-:W-:Y:S02]  /*24ad0*/  @P5 R2UR UR14, R84 ;  /* 0x00000000540e52ca */ /* 0x000fe400000e0000 */
[----:B------:R-:W-:Y:S02]  /*24ae0*/  CS2R R62, SRZ ;  /* 0x00000000003e7805 */ /* 0x000fe4000001ff00 */
[----:B------:R-:W-:Y:S02]  /*24af0*/  @P5 R2UR UR15, R85 ;  /* 0x00000000550f52ca */ /* 0x000fe400000e0000 */
[----:B------:R-:W-:Y:S01]  /*24b00*/  CS2R R58, SRZ ;  /* 0x00000000003a7805 */ /* 0x000fe2000001ff00 */
[----:B------:R0:W5:Y:S04]  /*24b10*/  @!P0 LD.E.64 R98, desc[UR4][R14.64] ;  /* 0x000000040e628980 */ /* 0x000168000c101b00 */
[----:B------:R0:W5:Y:S04]  /*24b20*/  @P1 LD.E.64 R94, desc[UR6][R14.64+0x20] ;  /* 0x000020060e5e1980 */ /* 0x000168000c101b00 */
[----:B------:R0:W5:Y:S04]  /*24b30*/  @P2 LD.E.64 R90, desc[UR8][R14.64+0x40] ;  /* 0x000040080e5a2980 */ /* 0x000168000c101b00 */
[----:B------:R0:W5:Y:S04]  /*24b40*/  @P3 LD.E.64 R72, desc[UR10][R14.64+0x60] ;  /* 0x0000600a0e483980 */ /* 0x000168000c101b00 */
[----:B------:R0:W5:Y:S04]  /*24b50*/  @P4 LD.E.64 R60, desc[UR12][R14.64+0x80] ;  /* 0x0000800c0e3c4980 */ /* 0x000168000c101b00 */
[----:B------:R0:W5:Y:S04]  /*24b60*/  @P5 LD.E.64 R56, desc[UR14][R14.64+0xa0] ;  /* 0x0000a00e0e385980 */ /* 0x000168000c101b00 */
[----:B------:R0:W5:Y:S04]  /*24b70*/  @!P0 LD.E.64 R96, desc[UR4][R28.64] ;  /* 0x000000041c608980 */ /* 0x000168000c101b00 */
[----:B------:R0:W5:Y:S04]  /*24b80*/  @P1 LD.E.64 R92, desc[UR6][R28.64+0x20] ;  /* 0x000020061c5c1980 */ /* 0x000168000c101b00 */
[----:B------:R0:W5:Y:S04]  /*24b90*/  @P2 LD.E.64 R74, desc[UR8][R28.64+0x40] ;  /* 0x000040081c4a2980 */ /* 0x000168000c101b00 */
[----:B------:R0:W5:Y:S04]  /*24ba0*/  @P3 LD.E.64 R66, desc[UR10][R28.64+0x60] ;  /* 0x0000600a1c423980 */ /* 0x000168000c101b00 */
[----:B------:R0:W5:Y:S04]  /*24bb0*/  @P4 LD.E.64 R62, desc[UR12][R28.64+0x80] ;  /* 0x0000800c1c3e4980 */ /* 0x000168000c101b00 */
[----:B------:R0:W5:Y:S02]  /*24bc0*/  @P5 LD.E.64 R58, desc[UR14][R28.64+0xa0] ;  /* 0x0000a00e1c3a5980 */ /* 0x000164000c101b00 */
.L_x_4588:
[----:B------:R-:W-:Y:S05]  /*24bd0*/  BSYNC B2 ;  /* 0x0000000000027941 */ /* 0x000fea0003800000 */
.L_x_4587:
        /* <DEDUP_REMOVED lines=13> */
[----:B------:R-:W-:Y:S06]  /*24cb0*/  @P0 BRA `(.L_x_4590) ;  /* 0x0000000000bc0947 */ /* 0x000fec0003800000 */
[----:B-----5:R-:W-:Y:S02]  /*24cc0*/  IADD3 R43, P0, R32, R42, RZ ;  /* 0x0000002a202b7210 */ /* 0x020fe40007f1e0ff */
[----:B------:R-:W-:Y:S02]  /*24cd0*/  CS2R R52, SRZ ;  /* 0x0000000000347805 */ /* 0x000fe4000001ff00 */
[----:B------:R-:W-:Y:S02]  /*24ce0*/  IADD3 R65, P1, R36, R64, RZ ;  /* 0x0000004024417210 */ /* 0x000fe40007f3e0ff */
[----:B------:R-:W-:Y:S02]  /*24cf0*/  CS2R R48, SRZ ;  /* 0x0000000000307805 */ /* 0x000fe4000001ff00 */
[----:B------:R-:W-:Y:S01]  /*24d00*/  LOP3.LUT R12, R102, 0x1, RZ, 0xc0, !PT ;  /* 0x00000001660c7812 */ /* 0x000fe200078ec0ff */
[----:B------:R-:W-:Y:S01]  /*24d10*/  IMAD.X R33, R33, 0x1, R103, P0 ;  /* 0x0000000121217824 */ /* 0x000fe200000e0667 */
[----:B------:R-:W-:Y:S01]  /*24d20*/  LEA R32, P2, R65, R34, 0x1 ;  /* 0x0000002241207211 */ /* 0x000fe200078408ff */
[----:B------:R-:W-:Y:S01]  /*24d30*/  IMAD.X R36, R37, 0x1, R105, P1 ;  /* 0x0000000125247824 */ /* 0x000fe200008e0669 */
[----:B------:R-:W-:-:S02]  /*24d40*/  LEA R10, P1, R43, R10, 0x1 ;  /* 0x0000000a2b0a7211 */ /* 0x000fc400078208ff */
[----:B------:R-:W-:Y:S02]  /*24d50*/  CS2R R44, SRZ ;  /* 0x00000000002c7805 */ /* 0x000fe4000001ff00 */
[----:B------:R-:W-:Y:S02]  /*24d60*/  ISETP.NE.U32.AND P0, PT, R12, 0x1, PT ;  /* 0x000000010c00780c */ /* 0x000fe40003f05070 */
[----:B------:R-:W-:Y:S02]  /*24d70*/  CS2R R38, SRZ ;  /* 0x0000000000267805 */ /* 0x000fe4000001ff00 */
[----:B------:R-:W-:Y:S02]  /*24d80*/  LEA.HI.X R11, R43, R11, R33, 0x1, P1 ;  /* 0x0000000b2b0b7211 */ /* 0x000fe400008f0c21 */
[----:B------:R-:W-:Y:S02]  /*24d90*/  CS2R R28, SRZ ;  /* 0x00000000001c7805 */ /* 0x000fe4000001ff00 */
[----:B------:R-:W-:-:S02]  /*24da0*/  LEA.HI.X R33, R65, R35, R36, 0x1, P2 ;  /* 0x0000002341217211 */ /* 0x000fc400010f0c24 */
[----:B------:R-:W-:Y:S02]  /*24db0*/  CS2R R12, SRZ ;  /* 0x00000000000c7805 */ /* 0x000fe4000001ff00 */
        /* <DEDUP_REMOVED lines=31> */
.L_x_4590:
[----:B------:R-:W-:Y:S05]  /*24fb0*/  BSYNC B2 ;  /* 0x0000000000027941 */ /* 0x000fea0003800000 */
.L_x_4589:
[----:B------:R-:W-:Y:S01]  /*24fc0*/  R2UR UR4, R84 ;  /* 0x00000000540472ca */ /* 0x000fe200000e0000 */
[----:B0----5:R0:W5:Y:S01]  /*24fd0*/  LDL R10, [R82] ;  /* 0x00000000520a7983 */ /* 0x0211620000100800 */
[----:B------:R-:W-:-:S03]  /*24fe0*/  R2UR UR5, R85 ;  /* 0x00000000550572ca */ /* 0x000fc600000e0000 */
[----:B------:R0:W5:Y:S10]  /*24ff0*/  LDL R11, [R82+0x4] ;  /* 0x00000400520b7983 */ /* 0x0001740000100800 */
[----:B------:R-:W2:Y:S01]  /*25000*/  LD.E R32, desc[UR4][R8.64+0x1c] ;  /* 0x00001c0408207980 */ /* 0x000ea2000c101900 */
[----:B------:R-:W-:-:S02]  /*25010*/  IMAD.MOV.U32 R33, RZ, RZ, R56 ;  /* 0x000000ffff217224 */ /* 0x000fc400078e0038 */
        /* <DEDUP_REMOVED lines=89> */
[----:B------:R-:W-:Y:S01]  /*255b0*/  BSSY B2, `(.L_x_4591) ;  /* 0x000000b000027945 */ /* 0x000fe20003800000 */
[----:B------:R-:W-:-:S02]  /*255c0*/  PRMT R113, R36, 0x7610, R113 ;  /* 0x0000761024717816 */ /* 0x000fc40000000071 */
[----:B------:R-:W-:Y:S02]  /*255d0*/  PRMT R122, R33, 0x7610, R122 ;  /* 0x00007610217a7816 */ /* 0x000fe4000000007a */
[----:B------:R-:W-:Y:S02]  /*255e0*/  PRMT R125, R34, 0x7610, R125 ;  /* 0x00007610227d7816 */ /* 0x000fe4000000007d */
[----:B------:R-:W-:Y:S02]  /*255f0*/  PRMT R126, R35, 0x7610, R126 ;  /* 0x00007610237e7816 */ /* 0x000fe4000000007e */
[----:B--2---:R-:W-:-:S04]  /*25600*/  LOP3.LUT R32, R32, 0x1, RZ, 0xfc, !PT ;  /* 0x0000000120207812 */ /* 0x004fc800078efcff */
[----:B------:R-:W-:Y:S01]  /*25610*/  ISETP.NE.AND P0, PT, R32, 0x3, PT ;  /* 0x000000032000780c */ /* 0x000fe20003f05270 */
[----:B------:R-:W-:-:S05]  /*25620*/  IMAD.MOV.U32 R32, RZ, RZ, R50 ;  /* 0x000000ffff207224 */ /* 0x000fca00078e0032 */
[----:B------:R-:W-:-:S07]  /*25630*/  PRMT R121, R32, 0x7610, R121 ;  /* 0x0000761020797816 */ /* 0x000fce0000000079 */
[----:B0-----:R-:W-:Y:S05]  /*25640*/  @!P0 BRA `(.L_x_4592) ;  /* 0x0000000000048947 */ /* 0x001fea0003800000 */
[----:B------:R-:W-:Y:S01]  /*25650*/  BPT.TRAP 0x1 ;  /* 0x000000040000795c */ /* 0x000fe20000300000 */
.L_x_4592:
[----:B------:R-:W-:Y:S05]  /*25660*/  BSYNC B2 ;  /* 0x0000000000027941 */ /* 0x000fea0003800000 */
.L_x_4591:
[----:B------:R-:W-:Y:S02]  /*25670*/  R2UR UR4, R84 ;  /* 0x00000000540472ca */ /* 0x000fe400000e0000 */
[----:B------:R-:W-:-:S13]  /*25680*/  R2UR UR5, R85 ;  /* 0x00000000550572ca */ /* 0x000fda00000e0000 */
[----:B------:R-:W2:Y:S01]  /*25690*/  LD.E.64 R8, desc[UR4][R8.64+0x8] ;  /* 0x0000080408087980 */ /* 0x000ea2000c101b00 */
[----:B-----5:R-:W-:Y:S01]  /*256a0*/  SHF.L.U32 R11, R11, 0x1f, RZ ;  /* 0x0000001f0b0b7819 */ /* 0x020fe200000006ff */
[----:B------:R-:W-:Y:S01]  /*256b0*/  BSSY B2, `(.L_x_4593) ;  /* 0x0000005000027945 */ /* 0x000fe20003800000 */
[----:B--2---:R-:W-:-:S05]  /*256c0*/  MOV R33, R8 ;  /* 0x0000000800217202 */ /* 0x004fca0000000f00 */
[----:B------:R-:W-:-:S04]  /*256d0*/  IMAD R10, R10, 0x8, R33 ;  /* 0x000000080a0a7824 */ /* 0x000fc800078e0221 */
[----:B------:R-:W0:Y:S02]  /*256e0*/  SYNCS.PHASECHK.TRANS64.TRYWAIT P0, [R10+URZ], R11 ;  /* 0x0000000b0a0075a7 */ /* 0x000e24000800017f */
[----:B0-----:R-:W-:Y:S05]  /*256f0*/  @!P0 BRA `(.L_x_4594) ;  /* 0x0000009400c88947 */ /* 0x001fea0003800000 */
.L_x_4697:
[----:B------:R-:W-:Y:S05]  /*25700*/  BSYNC B2 ;  /* 0x0000000000027941 */ /* 0x000fea0003800000 */
.L_x_4593:
[----:B------:R-:W2:Y:S04]  /*25710*/  LDL.64 R32, [R81+0x50] ;  /* 0x0000500051207983 */ /* 0x000ea80000100a00 */
[----:B------:R-:W3:Y:S01]  /*25720*/  LDL.64 R34, [R81+0x58] ;  /* 0x0000580051227983 */ /* 0x000ee20000100a00 */
[C---:B------:R-:W-:Y:S02]  /*25730*/  R2UR UR4, R84.reuse ;  /* 0x00000000540472ca */ /* 0x040fe400000e0000 */
[C---:B------:R-:W-:Y:S01]  /*25740*/  R2UR UR5, R85.reuse ;  /* 0x00000000550572ca */ /* 0x040fe200000e0000 */
[----:B------:R-:W4:Y:S01]  /*25750*/  LDL R8, [R82] ;  /* 0x0000000052087983 */ /* 0x000f220000100800 */
[----:B------:R-:W-:Y:S02]  /*25760*/  R2UR UR6, R84 ;  /* 0x00000000540672ca */ /* 0x000fe400000e0000 */
[----:B------:R-:W-:Y:S01]  /*25770*/  R2UR UR7, R85 ;  /* 0x00000000550772ca */ /* 0x000fe200000e0000 */
[----:B------:R1:W5:Y:S08]  /*25780*/  LDL.64 R36, [R81+0x38] ;  /* 0x0000380051247983 */ /* 0x0003700000100a00 */
[----:B--2---:R-:W0:Y:S04]  /*25790*/  LD.E R9, desc[UR4][R32.64+0x8] ;  /* 0x0000080420097980 */ /* 0x004e28000c101900 */
[----:B------:R-:W2:Y:S04]  /*257a0*/  LD.E R100, desc[UR4][R32.64+0xc] ;  /* 0x00000c0420647980 */ /* 0x000ea8000c101900 */
[----:B---3--:R-:W3:Y:S01]  /*257b0*/  LD.E.64 R34, desc[UR6][R34.64] ;  /* 0x0000000622227980 */ /* 0x008ee2000c101b00 */
[----:B----4-:R-:W-:-:S02]  /*257c0*/  IMAD R8, R8, 0x4800, RZ ;  /* 0x0000480008087824 */ /* 0x010fc400078e02ff */
[----:B------:R-:W-:Y:S01]  /*257d0*/  IMAD.MOV.U32 R102, RZ, RZ, 0x20 ;  /* 0x00000020ff667424 */ /* 0x000fe200078e00ff */
[----:B------:R-:W-:Y:S01]  /*257e0*/  BSSY B2, `(.L_x_4595) ;  /* 0x00001b5000027945 */ /* 0x000fe20003800000 */
[----:B0-----:R-:W-:-:S04]  /*257f0*/  SHF.R.S32.HI R10, RZ, 0x1f, R9 ;  /* 0x0000001fff0a7819 */ /* 0x001fc80000011409 */
[----:B------:R-:W-:-:S04]  /*25800*/  LEA.HI R11, R10, R9, RZ, 0x2 ;  /* 0x000000090a0b7211 */ /* 0x000fc800078f10ff */
[--C-:B------:R-:W-:Y:S02]  /*25810*/  SHF.R.S32.HI R127, RZ, 0x2, R11.reuse ;  /* 0x00000002ff7f7819 */ /* 0x100fe4000001140b */
[----:B------:R-:W-:-:S04]  /*25820*/  SHF.R.S32.HI R42, RZ, 0x1f, R11 ;  /* 0x0000001fff2a7819 */ /* 0x000fc8000001140b */
[----:B------:R-:W-:-:S04]  /*25830*/  LEA.HI R42, R42, R127, RZ, 0x3 ;  /* 0x0000007f2a2a7211 */ /* 0x000fc800078f18ff */
[----:B------:R-:W-:Y:S02]  /*25840*/  LOP3.LUT R64, R42, 0xfffffff8, RZ, 0xc0, !PT ;  /* 0xfffffff82a407812 */ /* 0x000fe400078ec0ff */
[----:B------:R-:W-:-:S03]  /*25850*/  LOP3.LUT R42, R11, 0x1ffffffc, RZ, 0xc0, !PT ;  /* 0x1ffffffc0b2a7812 */ /* 0x000fc600078ec0ff */
[----:B------:R-:W-:Y:S02]  /*25860*/  IMAD.IADD R64, R127, 0x1, -R64 ;  /* 0x000000017f407824 */ /* 0x000fe400078e0a40 */
[----:B------:R-:W-:Y:S02]  /*25870*/  IMAD.IADD R42, R9, 0x1, -R42 ;  /* 0x00000001092a7824 */ /* 0x000fe400078e0a2a */
[----:B------:R-:W-:Y:S02]  /*25880*/  IMAD.SHL.U32 R11, R64, 0x40, RZ ;  /* 0x00000040400b7824 */ /* 0x000fe400078e00ff */
[----:B------:R-:W-:-:S03]  /*25890*/  IMAD.SHL.U32 R133, R42, 0x8, RZ ;  /* 0x000000082a857824 */ /* 0x000fc600078e00ff */
[----:B------:R-:W-:Y:S02]  /*258a0*/  LOP3.LUT R42, R11, 0x1c0, RZ, 0xc0, !PT ;  /* 0x000001c00b2a7812 */ /* 0x000fe400078ec0ff */
[----:B------:R-:W-:Y:S02]  /*258b0*/  LEA.HI R9, R10, R9, RZ, 0x5 ;  /* 0x000000090a097211 */ /* 0x000fe400078f28ff */
[----:B------:R-:W-:Y:S02]  /*258c0*/  LOP3.LUT R11, R42, 0x18, R133, 0xf8, !PT ;  /* 0x000000182a0b7812 */ /* 0x000fe400078ef885 */
[----:B------:R-:W-:Y:S01]  /*258d0*/  SHF.R.U32.HI R42, RZ, 0x3, R42 ;  /* 0x00000003ff2a7819 */ /* 0x000fe2000001162a */
[----:B------:R-:W-:-:S03]  /*258e0*/  IMAD.SHL.U32 R9, R9, 0x10, RZ ;  /* 0x0000001009097824 */ /* 0x000fc600078e00ff */
[----:B------:R-:W-:Y:S01]  /*258f0*/  LOP3.LUT R42, R11, R42, RZ, 0x3c, !PT ;  /* 0x0000002a0b2a7212 */ /* 0x000fe200078e3cff */
[----:B--2---:R-:W-:-:S03]  /*25900*/  IMAD R100, R77, -0x60, R100 ;  /* 0xffffffa04d647824 */ /* 0x004fc600078e0264 */
[----:B------:R-:W-:Y:S02]  /*25910*/  LOP3.LUT R9, R42, 0xfffffe00, R9, 0xf8, !PT ;  /* 0xfffffe002a097812 */ /* 0x000fe400078ef809 */
[----:B------:R-:W-:Y:S02]  /*25920*/  VIMNMX R10, R100, 0x60, PT ;  /* 0x00000060640a7848 */ /* 0x000fe40003fe0100 */
[----:B------:R-:W-:-:S04]  /*25930*/  IADD3 R101, P1, R8, R9, RZ ;  /* 0x0000000908657210 */ /* 0x000fc80007f3e0ff */
[----:B------:R-:W-:Y:S02]  /*25940*/  LEA.HI.X.SX32 R100, R8, RZ, 0x1, P1 ;  /* 0x000000ff08647211 */ /* 0x000fe400008f0eff */
[----:B------:R-:W-:Y:S02]  /*25950*/  ISETP.GE.AND P1, PT, R127, R10, PT ;  /* 0x0000000a7f00720c */ /* 0x000fe40003f26270 */
[----:B------:R-:W-:Y:S02]  /*25960*/  LOP3.LUT P0, RZ, R64, 0x4, RZ, 0xc0, !PT ;  /* 0x0000000440ff7812 */ /* 0x000fe4000780c0ff */
[C---:B---3--:R-:W-:Y:S02]  /*25970*/  LEA R42, P2, R101.reuse, R34, 0x1 ;  /* 0x00000022652a7211 */ /* 0x048fe400078408ff */
[----:B------:R-:W-:Y:S02]  /*25980*/  SHF.R.S32.HI R145, RZ, 0x1f, R133 ;  /* 0x0000001fff917819 */ /* 0x000fe40000011485 */
[----:B------:R-:W-:-:S02]  /*25990*/  LEA.HI.X R43, R101, R35, R100, 0x1, P2 ;  /* 0x00000023652b7211 */ /* 0x000fc400010f0c64 */
[----:B------:R-:W-:-:S03]  /*259a0*/  SEL R102, R102, 0xffffffe0, !P0 ;  /* 0xffffffe066667807 */ /* 0x000fc60004000000 */
[----:B-1----:R-:W-:Y:S05]  /*259b0*/  @P1 BRA `(.L_x_4596) ;  /* 0x00000018005c1947 */ /* 0x002fea0003800000 */
[----:B------:R-:W-:Y:S02]  /*259c0*/  R2UR UR4, R84 ;  /* 0x00000000540472ca */ /* 0x000fe400000e0000 */
[----:B------:R-:W-:-:S13]  /*259d0*/  R2UR UR5, R85 ;  /* 0x00000000550572ca */ /* 0x000fda00000e0000 */
[----:B-----5:R-:W2:Y:S01]  /*259e0*/  LD.E.U8 R154, desc[UR4][R36.64] ;  /* 0x00000004249a7980 */ /* 0x020ea2000c101100 */
[----:B------:R-:W-:Y:S01]  /*259f0*/  SHF.R.S32.HI R11, RZ, 0x1f, R127 ;  /* 0x0000001fff0b7819 */ /* 0x000fe2000001147f */
[----:B------:R-:W-:Y:S01]  /*25a00*/  IMAD R10, R89, R127, RZ ;  /* 0x0000007f590a7224 */ /* 0x000fe200078e02ff */
[----:B------:R-:W-:Y:S01]  /*25a10*/  IADD3 R8, P0, R133, R70, RZ ;  /* 0x0000004685087210 */ /* 0x000fe20007f1e0ff */
[----:B------:R-:W-:Y:S02]  /*25a20*/  BSSY B3, `(.L_x_4597) ;  /* 0x0000047000037945 */ /* 0x000fe40003800000 */
[C---:B------:R-:W-:Y:S02]  /*25a30*/  IMAD R11, R88.reuse, R11, R10 ;  /* 0x0000000b580b7224 */ /* 0x040fe400078e020a */
[----:B------:R-:W-:Y:S02]  /*25a40*/  IMAD.X R9, R145, 0x1, R69, P0 ;  /* 0x0000000191097824 */ /* 0x000fe400000e0645 */
[----:B------:R-:W-:-:S04]  /*25a50*/  IMAD.WIDE.U32 R8, R88, R127, R8 ;  /* 0x0000007f58087225 */ /* 0x000fc800078e0008 */
[----:B------:R-:W-:Y:S01]  /*25a60*/  IMAD.IADD R9, R9, 0x1, R11 ;  /* 0x0000000109097824 */ /* 0x000fe200078e020b */
[----:B------:R-:W-:-:S04]  /*25a70*/  LEA R64, P1, R8, R86, 0x1 ;  /* 0x0000005608407211 */ /* 0x000fc800078208ff */
[----:B------:R-:W-:Y:S02]  /*25a80*/  LEA.HI.X R65, R8, R87, R9, 0x1, P1 ;  /* 0x0000005708417211 */ /* 0x000fe400008f0c09 */
[----:B--2---:R-:W-:-:S04]  /*25a90*/  LOP3.LUT R10, R154, 0x1, RZ, 0xc0, !PT ;  /* 0x000000019a0a7812 */ /* 0x004fc800078ec0ff */
[----:B------:R-:W-:-:S13]  /*25aa0*/  ISETP.NE.U32.AND P0, PT, R10, 0x1, PT ;  /* 0x000000010a00780c */ /* 0x000fda0003f05070 */
[----:B------:R-:W-:Y:S05]  /*25ab0*/  @P0 BRA `(.L_x_4598) ;  /* 0x0000000000f40947 */ /* 0x000fea0003800000 */
[----:B------:R-:W-:Y:S02]  /*25ac0*/  R2UR UR4, R84 ;  /* 0x00000000540472ca */ /* 0x000fe400000e0000 */
[----:B------:R-:W-:-:S13]  /*25ad0*/  R2UR UR5, R85 ;  /* 0x00000000550572ca */ /* 0x000fda00000e0000 */
[----:B------:R-:W2:Y:S01]  /*25ae0*/  LD.E.U8 R8, desc[UR4][R32.64+0x18] ;  /* 0x0000180420087980 */ /* 0x000ea2000c101100 */
[----:B------:R-:W-:Y:S01]  /*25af0*/  BSSY B4, `(.L_x_4599) ;  /* 0x0000033000047945 */ /* 0x000fe20003800000 */
[----:B--2---:R-:W-:-:S04]  /*25b00*/  LOP3.LUT R8, R8, 0x1, RZ, 0xc0, !PT ;  /* 0x0000000108087812 */ /* 0x004fc800078ec0ff */
[----:B------:R-:W-:Y:S02]  /*25b10*/  ISETP.NE.U32.AND P0, PT, R8, 0x1, PT ;  /* 0x000000010800780c */ /* 0x000fe40003f05070 */
[----:B------:R0:W5:Y:S11]  /*25b20*/  LD.E.128 R8, desc[UR4][R42.64] ;  /* 0x000000042a087980 */ /* 0x000176000c101d00 */
[----:B0-----:R-:W-:Y:S05]  /*25b30*/  @P0 BRA `(.L_x_4600) ;  /* 0x0000000000b80947 */ /* 0x001fea0003800000 */
[----:B------:R-:W-:Y:S01]  /*25b40*/  SHF.R.U64 R156, R98, 0x10, R99 ;  /* 0x00000010629c7819 */ /* 0x000fe20000001263 */
[----:B-----5:R-:W-:Y:S01]  /*25b50*/  IMAD.U32 R98, R11, 0x10000, RZ ;  /* 0x000100000b627824 */ /* 0x020fe200078e00ff */
[--C-:B------:R-:W-:Y:S01]  /*25b60*/  SHF.R.U64 R154, R96, 0x10, R97.reuse ;  /* 0x00000010609a7819 */ /* 0x100fe20000001261 */
[----:B------:R-:W-:Y:S01]  /*25b70*/  IMAD.U32 R96, R10, 0x10000, RZ ;  /* 0x000100000a607824 */ /* 0x000fe200078e00ff */
        /* <DEDUP_REMOVED lines=10> */
[C---:B------:R-:W-:Y:S01]  /*25c20*/  LOP3.LUT R155, R154.reuse, 0xffff0000, RZ, 0xc0, !PT ;  /* 0xffff00009a9b7812 */ /* 0x040fe200078ec0ff */
[----:B------:R-:W-:Y:S01]  /*25c30*/  IMAD.U32 R154, R154, 0x10000, RZ ;  /* 0x000100009a9a7824 */ /* 0x000fe200078e00ff */
[C---:B------:R-:W-:Y:S01]  /*25c40*/  LOP3.LUT R150, R153.reuse, 0xffff0000, RZ, 0xc0, !PT ;  /* 0xffff000099967812 */ /* 0x040fe200078ec0ff */
        /* <DEDUP_REMOVED lines=8> */
[----:B------:R-:W-:-:S02]  /*25cd0*/  IMAD.U32 R10, R9, 0x10000, RZ ;  /* 0x00010000090a7824 */ /* 0x000fc400078e00ff */
[----:B------:R-:W-:Y:S01]  /*25ce0*/  FFMA.FTZ R151, R96, R151, -R11 ;  /* 0x0000009760977223 */ /* 0x000fe2000001080b */
[----:B------:R-:W-:Y:S02]  /*25cf0*/  IMAD.U32 R9, R8, 0x10000, RZ ;  /* 0x0001000008097824 */ /* 0x000fe400078e00ff */
[----:B------:R-:W-:Y:S01]  /*25d00*/  FFMA.FTZ R96, R96, R157, R97 ;  /* 0x0000009d60607223 */ /* 0x000fe20000010061 */
[----:B------:R-:W-:Y:S01]  /*25d10*/  LOP3.LUT R8, R8, 0xffff0000, RZ, 0xc0, !PT ;  /* 0xffff000008087812 */ /* 0x000fe200078ec0ff */
[C---:B------:R-:W-:Y:S01]  /*25d20*/  FMUL.FTZ R97, R99.reuse, R156 ;  /* 0x0000009c63617220 */ /* 0x040fe20000410000 */
[----:B------:R-:W-:Y:S01]  /*25d30*/  FMUL.FTZ R99, R99, R152 ;  /* 0x0000009863637220 */ /* 0x000fe20000410000 */
        /* <DEDUP_REMOVED lines=14> */
.L_x_4600:
[----:B------:R-:W-:Y:S05]  /*25e20*/  BSYNC B4 ;  /* 0x0000000000047941 */ /* 0x000fea0003800000 */
.L_x_4599:
[C---:B------:R-:W-:Y:S02]  /*25e30*/  R2UR UR4, R84.reuse ;  /* 0x00000000540472ca */ /* 0x040fe400000e0000 */
[C---:B------:R-:W-:Y:S02]  /*25e40*/  R2UR UR5, R85.reuse ;  /* 0x00000000550572ca */ /* 0x040fe400000e0000 */
[----:B------:R-:W-:Y:S02]  /*25e50*/  R2UR UR6, R84 ;  /* 0x00000000540672ca */ /* 0x000fe400000e0000 */
[----:B------:R-:W-:-:S09]  /*25e60*/  R2UR UR7, R85 ;  /* 0x00000000550772ca */ /* 0x000fd200000e0000 */
[----:B-----5:R0:W-:Y:S04]  /*25e70*/  ST.E.128 desc[UR4][R64.64], R8 ;  /* 0x0000000840007985 */ /* 0x0201e8000c101d04 */
[----:B------:R0:W5:Y:S02]  /*25e80*/  LD.E.U8 R154, desc[UR6][R36.64] ;  /* 0x00000006249a7980 */ /* 0x000164000c101100 */
.L_x_4598:
[----:B------:R-:W-:Y:S05]  /*25e90*/  BSYNC B3 ;  /* 0x0000000000037941 */ /* 0x000fea0003800000 */
.L_x_4597:
[----:B-----5:R-:W-:Y:S01]  /*25ea0*/  LOP3.LUT P0, RZ, R154, 0x2, RZ, 0xc0, !PT ;  /* 0x000000029aff7812 */ /* 0x020fe2000780c0ff */
[----:B------:R-:W-:-:S12]  /*25eb0*/  BSSY B3, `(.L_x_4601) ;  /* 0x0000042000037945 */ /* 0x000fd80003800000 */
[----:B------:R-:W-:Y:S05]  /*25ec0*/  @!P0 BRA `(.L_x_4602) ;  /* 0x0000000400008947 */ /* 0x000fea0003800000 */
[----:B------:R-:W-:Y:S02]  /*25ed0*/  R2UR UR4, R84 ;  /* 0x00000000540472ca */ /* 0x000fe400000e0000 */
[----:B------:R-:W-:-:S13]  /*25ee0*/  R2UR UR5, R85 ;  /* 0x00000000550572ca */ /* 0x000fda00000e0000 */
[----:B0-----:R-:W2:Y:S01]  /*25ef0*/  LD.E.U8 R11, desc[UR4][R32.64+0x18] ;  /* 0x00001804200b7980 */ /* 0x001ea2000c101100 */
[----:B------:R-:W-:-:S04]  /*25f00*/  IADD3 R9, P0, R102, R101, RZ ;  /* 0x0000006566097210 */ /* 0x000fc80007f1e0ff */
[----:B------:R-:W-:Y:S02]  /*25f10*/  LEA.HI.X.SX32 R10, R102, R100, 0x1, P0 ;  /* 0x00000064660a7211 */ /* 0x000fe400000f0eff */
[----:B------:R-:W-:-:S04]  /*25f20*/  LEA R8, P1, R9, R34, 0x1 ;  /* 0x0000002209087211 */ /* 0x000fc800078208ff */
[----:B------:R-:W-:Y:S01]  /*25f30*/  LEA.HI.X R9, R9, R35, R10, 0x1, P1 ;  /* 0x0000002309097211 */ /* 0x000fe200008f0c0a */
[----:B------:R-:W-:Y:S01]  /*25f40*/  BSSY B4, `(.L_x_4603) ;  /* 0x0000032000047945 */ /* 0x000fe20003800000 */
[----:B--2---:R-:W-:-:S04]  /*25f50*/  LOP3.LUT P0, RZ, R11, 0x2, RZ, 0xc0, !PT ;  /* 0x000000020bff7812 */ /* 0x004fc8000780c0ff */
[----:B------:R-:W5:Y:S09]  /*25f60*/  LD.E.128 R8, desc[UR4][R8.64] ;  /* 0x0000000408087980 */ /* 0x000f72000c101d00 */
[----:B------:R-:W-:Y:S05]  /*25f70*/  @!P0 BRA `(.L_x_4604) ;  /* 0x0000000000b88947 */ /* 0x000fea0003800000 */
[----:B------:R-:W-:Y:S02]  /*25f80*/  SHF.R.U32.HI R96, RZ, 0x10, R93 ;  /* 0x00000010ff607819 */ /* 0x000fe4000001165d */
[----:B------:R-:W-:Y:S02]  /*25f90*/  SHF.R.U32.HI R98, RZ, 0x10, R95 ;  /* 0x00000010ff627819 */ /* 0x000fe4000001165f */
[----:B------:R-:W-:Y:S01]  /*25fa0*/  SHF.R.U64 R97, R92, 0x10, R93 ;  /* 0x000000105c617819 */ /* 0x000fe2000000125d */
[----:B-----5:R-:W-:Y:S01]  /*25fb0*/  IMAD.U32 R92, R10, 0x10000, RZ ;  /* 0x000100000a5c7824 */ /* 0x020fe200078e00ff */
        /* <DEDUP_REMOVED lines=42> */
.L_x_4604:
[----:B------:R-:W-:Y:S05]  /*26260*/  BSYNC B4 ;  /* 0x0000000000047941 */ /* 0x000fea0003800000 */
.L_x_4603:
[C---:B------:R-:W-:Y:S02]  /*26270*/  R2UR UR4, R84.reuse ;  /* 0x00000000540472ca */ /* 0x040fe400000e0000 */
[C---:B------:R-:W-:Y:S02]  /*26280*/  R2UR UR5, R85.reuse ;  /* 0x00000000550572ca */ /* 0x040fe400000e0000 */
[----:B------:R-:W-:Y:S02]  /*26290*/  R2UR UR6, R84 ;  /* 0x00000000540672ca */ /* 0x000fe400000e0000 */
[----:B------:R-:W-:-:S09]  /*262a0*/  R2UR UR7, R85 ;  /* 0x00000000550772ca */ /* 0x000fd200000e0000 */
[----:B-----5:R1:W-:Y:S04]  /*262b0*/  ST.E.128 desc[UR4][R64.64+0x40], R8 ;  /* 0x0000400840007985 */ /* 0x0203e8000c101d04 */
[----:B------:R1:W5:Y:S02]  /*262c0*/  LD.E.U8 R154, desc[UR6][R36.64] ;  /* 0x00000006249a7980 */ /* 0x000364000c101100 */
.L_x_4602:
[----:B------:R-:W-:Y:S05]  /*262d0*/  BSYNC B3 ;  /* 0x0000000000037941 */ /* 0x000fea0003800000 */
.L_x_4601:
[----:B-----5:R-:W-:Y:S01]  /*262e0*/  LOP3.LUT P0, RZ, R154, 0x4, RZ, 0xc0, !PT ;  /* 0x000000049aff7812 */ /* 0x020fe2000780c0ff */
[----:B------:R-:W-:-:S12]  /*262f0*/  BSSY B3, `(.L_x_4605) ;  /* 0x000003e000037945 */ /* 0x000fd80003800000 */
[----:B------:R-:W-:Y:S05]  /*26300*/  @!P0 BRA `(.L_x_4606) ;  /* 0x0000000000f08947 */ /* 0x000fea0003800000 */
[----:B------:R-:W-:Y:S02]  /*26310*/  R2UR UR4, R84 ;  /* 0x00000000540472ca */ /* 0x000fe400000e0000 */
[----:B------:R-:W-:-:S13]  /*26320*/  R2UR UR5, R85 ;  /* 0x00000000550572ca */ /* 0x000fda00000e0000 */
[----:B01----:R-:W2:Y:S01]  /*26330*/  LD.E.U8 R8, desc[UR4][R32.64+0x18] ;  /* 0x0000180420087980 */ /* 0x003ea2000c101100 */
[----:B------:R-:W-:Y:S01]  /*26340*/  BSSY B4, `(.L_x_4607) ;  /* 0x0000032000047945 */ /* 0x000fe20003800000 */
[----:B--2---:R-:W-:Y:S02]  /*26350*/  LOP3.LUT P0, RZ, R8, 0x4, RZ, 0xc0, !PT ;  /* 0x0000000408ff7812 */ /* 0x004fe4000780c0ff */
[----:B------:R0:W5:Y:S11]  /*26360*/  LD.E.128 R8, desc[UR4][R42.64+0x3000] ;  /* 0x003000042a087980 */ /* 0x000176000c101d00 */
[----:B0-----:R-:W-:Y:S05]  /*26370*/  @!P0 BRA `(.L_x_4608) ;  /* 0x0000000000b88947 */ /* 0x001fea0003800000 */
[----:B------:R-:W-:Y:S01]  /*26380*/  SHF.R.U64 R92, R74, 0x10, R75 ;  /* 0x000000104a5c7819 */ /* 0x000fe2000000124b */
[----:B-----5:R-:W-:Y:S01]  /*26390*/  IMAD.U32 R74, R10, 0x10000, RZ ;  /* 0x000100000a4a7824 */ /* 0x020fe200078e00ff */
        /* <DEDUP_REMOVED lines=44> */
.L_x_4608:
[----:B------:R-:W-:Y:S05]  /*26660*/  BSYNC B4 ;  /* 0x0000000000047941 */ /* 0x000fea0003800000 */
.L_x_4607:
[C---:B------:R-:W-:Y:S02]  /*26670*/  R2UR UR4, R84.reuse ;  /* 0x00000000540472ca */ /* 0x040fe400000e0000 */
[C---:B------:R-:W-:Y:S02]  /*26680*/  R2UR UR5, R85.reuse ;  /* 0x00000000550572ca */ /* 0x040fe400000e0000 */
[----:B------:R-:W-:Y:S02]  /*26690*/  R2UR UR6, R84 ;  /* 0x00000000540672ca */ /* 0x000fe400000e0000 */
[----:B------:R-:W-:-:S09]  /*266a0*/  R2UR UR7, R85 ;  /* 0x00000000550772ca */ /* 0x000fd200000e0000 */
[----:B-----5:R2:W-:Y:S04]  /*266b0*/  ST.E.128 desc[UR4][R64.64+0x80], R8 ;  /* 0x0000800840007985 */ /* 0x0205e8000c101d04 */
[----:B------:R2:W5:Y:S02]  /*266c0*/  LD.E.U8 R154, desc[UR6][R36.64] ;  /* 0x00000006249a7980 */ /* 0x000564000c101100 */
.L_x_4606:
[----:B------:R-:W-:Y:S05]  /*266d0*/  BSYNC B3 ;  /* 0x0000000000037941 */ /* 0x000fea0003800000 */
.L_x_4605:
[----:B-----5:R-:W-:Y:S01]  /*266e0*/  LOP3.LUT P0, RZ, R154, 0x8, RZ, 0xc0, !PT ;  /* 0x000000089aff7812 */ /* 0x020fe2000780c0ff */
[----:B------:R-:W-:-:S12]  /*266f0*/  BSSY B3, `(.L_x_4609) ;  /* 0x0000043000037945 */ /* 0x000fd80003800000 */
[----:B------:R-:W-:Y:S05]  /*26700*/  @!P0 BRA `(.L_x_4610) ;  /* 0x0000000400048947 */ /* 0x000fea0003800000 */
[----:B------:R-:W-:Y:S02]  /*26710*/  R2UR UR4, R84 ;  /* 0x00000000540472ca */ /* 0x000fe400000e0000 */
[----:B------:R-:W-:-:S13]  /*26720*/  R2UR UR5, R85 ;  /* 0x00000000550572ca */ /* 0x000fda00000e0000 */
[----:B012---:R-:W2:Y:S01]  /*26730*/  LD.E.U8 R11, desc[UR4][R32.64+0x18] ;  /* 0x00001804200b7980 */ /* 0x007ea2000c101100 */
[----:B------:R-:W-:-:S05]  /*26740*/  VIADD R8, R102, 0x1800 ;  /* 0x0000180066087836 */ /* 0x000fca0000000000 */
        /* <DEDUP_REMOVED lines=54> */
.L_x_4612:
[----:B------:R-:W-:Y:S05]  /*26ab0*/  BSYNC B4 ;  /* 0x0000000000047941 */ /* 0x000fea0003800000 */
.L_x_4611:
[C---:B------:R-:W-:Y:S02]  /*26ac0*/  R2UR UR4, R84.reuse ;  /* 0x00000000540472ca */ /* 0x040fe400000e0000 */
[C---:B------:R-:W-:Y:S02]  /*26ad0*/  R2UR UR5, R85.reuse ;  /* 0x00000000550572ca */ /* 0x040fe400000e0000 */
[----:B------:R-:W-:Y:S02]  /*26ae0*/  R2UR UR6, R84 ;  /* 0x00000000540672ca */ /* 0x000fe400000e0000 */
[----:B------:R-:W-:-:S09]  /*26af0*/  R2UR UR7, R85 ;  /* 0x00000000550772ca */ /* 0x000fd200000e0000 */
[----:B-----5:R3:W-:Y:S04]  /*26b00*/  ST.E.128 desc[UR4][R64.64+0xc0], R8 ;  /* 0x0000c00840007985 */ /* 0x0207e8000c101d04 */
[----:B------:R3:W5:Y:S02]  /*26b10*/  LD.E.U8 R154, desc[UR6][R36.64] ;  /* 0x00000006249a7980 */ /* 0x000764000c101100 */
.L_x_4610:
[----:B------:R-:W-:Y:S05]  /*26b20*/  BSYNC B3 ;  /* 0x0000000000037941 */ /* 0x000fea0003800000 */
.L_x_4609:
[----:B-----5:R-:W-:Y:S01]  /*26b30*/  LOP3.LUT P0, RZ, R154, 0x10, RZ, 0xc0, !PT ;  /* 0x000000109aff7812 */ /* 0x020fe2000780c0ff */
[----:B------:R-:W-:-:S12]  /*26b40*/  BSSY B3, `(.L_x_4613) ;  /* 0x000003e000037945 */ /* 0x000fd80003800000 */
[----:B------:R-:W-:Y:S05]  /*26b50*/  @!P0 BRA `(.L_x_4614) ;  /* 0x0000000000f08947 */ /* 0x000fea0003800000 */
[----:B------:R-:W-:Y:S02]  /*26b60*/  R2UR UR4, R84 ;  /* 0x00000000540472ca */ /* 0x000fe400000e0000 */
[----:B------:R-:W-:-:S13]  /*26b70*/  R2UR UR5, R85 ;  /* 0x00000000550572ca */ /* 0x000fda00000e0000 */
[----:B0123--:R-:W2:Y:S01]  /*26b80*/  LD.E.U8 R8, desc[UR4][R32.64+0x18] ;  /* 0x0000180420087980 */ /* 0x00fea2000c101100 */
        /* <DEDUP_REMOVED lines=50> */
.L_x_4616:
[----:B------:R-:W-:Y:S05]  /*26eb0*/  BSYNC B4 ;  /* 0x0000000000047941 */ /* 0x000fea0003800000 */
.L_x_4615:
[C---:B------:R-:W-:Y:S02]  /*26ec0*/  R2UR UR4, R84.reuse ;  /* 0x00000000540472ca */ /* 0x040fe400000e0000 */
[C---:B------:R-:W-:Y:S02]  /*26ed0*/  R2UR UR5, R85.reuse ;  /* 0x00000000550572ca */ /* 0x040fe400000e0000 */
[----:B------:R-:W-:Y:S02]  /*26ee0*/  R2UR UR6, R84 ;  /* 0x00000000540672ca */ /* 0x000fe400000e0000 */
[----:B------:R-:W-:-:S09]  /*26ef0*/  R2UR UR7, R85 ;  /* 0x00000000550772ca */ /* 0x000fd200000e0000 */
[----:B-----5:R4:W-:Y:S04]  /*26f00*/  ST.E.128 desc[UR4][R64.64+0x100], R8 ;  /* 0x0001000840007985 */ /* 0x0209e8000c101d04 */
[----:B------:R4:W5:Y:S02]  /*26f10*/  LD.E.U8 R154, desc[UR6][R36.64] ;  /* 0x00000006249a7980 */ /* 0x000964000c101100 */
.L_x_4614:
[----:B------:R-:W-:Y:S05]  /*26f20*/  BSYNC B3 ;  /* 0x0000000000037941 */ /* 0x000fea0003800000 */
.L_x_4613:
[----:B-----5:R-:W-:-:S13]  /*26f30*/  LOP3.LUT P0, RZ, R154, 0x20, RZ, 0xc0, !PT ;  /* 0x000000209aff7812 */ /* 0x020fda000780c0ff */
[----:B------:R-:W-:Y:S05]  /*26f40*/  @!P0 BRA `(.L_x_4596) ;  /* 0x0000000000f88947 */ /* 0x000fea0003800000 */
[----:B------:R-:W-:Y:S02]  /*26f50*/  R2UR UR4, R84 ;  /* 0x00000000540472ca */ /* 0x000fe400000e0000 */
[----:B------:R-:W-:-:S13]  /*26f60*/  R2UR UR5, R85 ;  /* 0x00000000550572ca */ /* 0x000fda00000e0000 */
[----:B------:R-:W2:Y:S02]  /*26f70*/  LD.E.U8 R60, desc[UR4][R32.64+0x18] ;  /* 0x00001804203c7980 */ /* 0x000ea4000c101100 */
[----:B01234-:R-:W-:-:S05]  /*26f80*/  VIADD R8, R102, 0x3000 ;  /* 0x0000300066087836 */ /* 0x01ffca0000000000 */
[----:B------:R-:W-:-:S04]  /*26f90*/  IADD3 R9, P0, R8, R101, RZ ;  /* 0x0000006508097210 */ /* 0x000fc80007f1e0ff */
[----:B------:R-:W-:Y:S02]  /*26fa0*/  LEA.HI.X.SX32 R10, R8, R100, 0x1, P0 ;  /* 0x00000064080a7211 */ /* 0x000fe400000f0eff */
[----:B------:R-:W-:-:S04]  /*26fb0*/  LEA R8, P0, R9, R34, 0x1 ;  /* 0x0000002209087211 */ /* 0x000fc800078008ff */
[----:B------:R-:W-:Y:S01]  /*26fc0*/  LEA.HI.X R9, R9, R35, R10, 0x1, P0 ;  /* 0x0000002309097211 */ /* 0x000fe200000f0c0a */
[----:B------:R-:W-:Y:S05]  /*26fd0*/  BSSY B3, `(.L_x_4617) ;  /* 0x0000032000037945 */ /* 0x000fea0003800000 */
[----:B------:R-:W5:Y:S01]  /*26fe0*/  LD.E.128 R8, desc[UR4][R8.64] ;  /* 0x0000000408087980 */ /* 0x000f62000c101d00 */
[----:B------:R-:W-:-:S13]  /*26ff0*/  LOP3.LUT P0, RZ, R60, 0x20, RZ, 0xc0, !PT ;  /* 0x000000203cff7812 */ /* 0x000fda000780c0ff */
        /* <DEDUP_REMOVED lines=47> */
.L_x_4618:
[----:B------:R-:W-:Y:S05]  /*272f0*/  BSYNC B3 ;  /* 0x0000000000037941 */ /* 0x000fea0003800000 */
.L_x_4617:
[----:B------:R-:W-:Y:S02]  /*27300*/  R2UR UR4, R84 ;  /* 0x00000000540472ca */ /* 0x000fe400000e0000 */
[----:B------:R-:W-:-:S13]  /*27310*/  R2UR UR5, R85 ;  /* 0x00000000550572ca */ /* 0x000fda00000e0000 */
[----:B-----5:R0:W-:Y:S02]  /*27320*/  ST.E.128 desc[UR4][R64.64+0x140], R8 ;  /* 0x0001400840007985 */ /* 0x0201e4000c101d04 */
.L_x_4596:
[----:B------:R-:W-:Y:S05]  /*27330*/  BSYNC B2 ;  /* 0x0000000000027941 */ /* 0x000fea0003800000 */
.L_x_4595:
[----:B------:R-:W-:Y:S02]  /*27340*/  R2UR UR4, R84 ;  /* 0x00000000540472ca */ /* 0x000fe400000e0000 */
[----:B------:R-:W-:-:S13]  /*27350*/  R2UR UR5, R85 ;  /* 0x00000000550572ca */ /* 0x000fda00000e0000 */
[----:B01234-:R-:W2:Y:S02]  /*27360*/  LD.E R8, desc[UR4][R32.64+0xc] ;  /* 0x00000c0420087980 */ /* 0x01fea4000c101900 */
[----:B--2---:R-:W-:Y:S02]  /*27370*/  IMAD R9, R77, -0x60, R8 ;  /* 0xffffffa04d097824 */ /* 0x004fe400078e0208 */
[----:B------:R-:W-:-:S03]  /*27380*/  VIADD R8, R127, 0x40 ;  /* 0x000000407f087836 */ /* 0x000fc60000000000 */
[----:B------:R-:W-:-:S04]  /*27390*/  VIMNMX R9, R9, 0x60, PT ;  /* 0x0000006009097848 */ /* 0x000fc80003fe0100 */
[----:B------:R-:W-:-:S13]  /*273a0*/  ISETP.GE.AND P0, PT, R8, R9, PT ;  /* 0x000000090800720c */ /* 0x000fda0003f06270 */
[----:B------:R-:W-:Y:S05]  /*273b0*/  @P0 BRA `(.L_x_4619) ;  /* 0x0000007800340947 */ /* 0x000fea0003800000 */
[----:B------:R-:W-:Y:S02]  /*273c0*/  R2UR UR4, R84 ;  /* 0x00000000540472ca */ /* 0x000fe400000e0000 */
[----:B------:R-:W-:-:S13]  /*273d0*/  R2UR UR5, R85 ;  /* 0x00000000550572ca */ /* 0x000fda00000e0000 */
[----:B-----5:R-:W2:Y:S01]  /*273e0*/  LD.E.U8 R58, desc[UR4][R36.64] ;  /* 0x00000004243a7980 */ /* 0x020ea2000c101100 */
[----:B------:R-:W-:Y:S01]  /*273f0*/  IADD3 R11, P0, R127, 0x40, RZ ;  /* 0x000000407f0b7810 */ /* 0x000fe20007f1e0ff */
[----:B------:R-:W-:Y:S01]  /*27400*/  BSSY B2, `(.L_x_4620) ;  /* 0x000004a000027945 */ /* 0x000fe20003800000 */
[----:B------:R-:W-:Y:S02]  /*27410*/  IADD3 R8, P1, R133, R70, RZ ;  /* 0x0000004685087210 */ /* 0x000fe40007f3e0ff */
[----:B------:R-:W-:-:S03]  /*27420*/  LEA.HI.X.SX32 R127, R127, RZ, 0x1, P0 ;  /* 0x000000ff7f7f7211 */ /* 0x000fc600000f0eff */
[----:B------:R-:W-:Y:S02]  /*27430*/  IMAD.X R9, R145, 0x1, R69, P1 ;  /* 0x0000000191097824 */ /* 0x000fe400008e0645 */
[----:B------:R-:W-:Y:S02]  /*27440*/  IMAD R127, R127, R88, RZ ;  /* 0x000000587f7f7224 */ /* 0x000fe400078e02ff */
[----:B------:R-:W-:-:S04]  /*27450*/  IMAD.WIDE.U32 R8, R88, R11, R8 ;  /* 0x0000000b58087225 */ /* 0x000fc800078e0008 */
[----:B------:R-:W-:Y:S01]  /*27460*/  IMAD R127, R89, R11, R127 ;  /* 0x0000000b597f7224 */ /* 0x000fe200078e027f */
[----:B------:R-:W-:-:S03]  /*27470*/  LEA R56, P1, R8, R86, 0x1 ;  /* 0x0000005608387211 */ /* 0x000fc600078208ff */
[----:B------:R-:W-:-:S05]  /*27480*/  IMAD.IADD R9, R9, 0x1, R127 ;  /* 0x0000000109097824 */ /* 0x000fca00078e027f */
        /* <DEDUP_REMOVED lines=58> */
.L_x_4623:
[----:B------:R-:W-:Y:S05]  /*27830*/  BSYNC B3 ;  /* 0x0000000000037941 */ /* 0x000fea0003800000 */
.L_x_4622:
[C---:B------:R-:W-:Y:S02]  /*27840*/  R2UR UR4, R84.reuse ;  /* 0x00000000540472ca */ /* 0x040fe400000e0000 */
[C---:B------:R-:W-:Y:S02]  /*27850*/  R2UR UR5, R85.reuse ;  /* 0x00000000550572ca */ /* 0x040fe400000e0000 */
[----:B------:R-:W-:Y:S02]  /*27860*/  R2UR UR6, R84 ;  /* 0x00000000540672ca */ /* 0x000fe400000e0000 */
[----:B------:R-:W-:-:S09]  /*27870*/  R2UR UR7, R85 ;  /* 0x00000000550772ca */ /* 0x000fd200000e0000 */
[----:B-----5:R0:W-:Y:S04]  /*27880*/  ST.E.128 desc[UR4][R56.64], R8 ;  /* 0x0000000838007985 */ /* 0x0201e8000c101d04 */
[----:B------:R0:W5:Y:S02]  /*27890*/  LD.E.U8 R58, desc[UR6][R36.64] ;  /* 0x00000006243a7980 */ /* 0x000164000c101100 */
.L_x_4621:
[----:B------:R-:W-:Y:S05]  /*278a0*/  BSYNC B2 ;  /* 0x0000000000027941 */ /* 0x000fea0003800000 */
.L_x_4620:
[----:B-----5:R-:W-:Y:S01]  /*278b0*/  LOP3.LUT P0, RZ, R58, 0x2, RZ, 0xc0, !PT ;  /* 0x000000023aff7812 */ /* 0x020fe2000780c0ff */
[----:B------:R-:W-:-:S12]  /*278c0*/  BSSY B2, `(.L_x_4624) ;  /* 0x0000043000027945 */ /* 0x000fd80003800000 */
[----:B------:R-:W-:Y:S05]  /*278d0*/  @!P0 BRA `(.L_x_4625) ;  /* 0x0000000400048947 */ /* 0x000fea0003800000 */
[----:B------:R-:W-:Y:S02]  /*278e0*/  R2UR UR4, R84 ;  /* 0x00000000540472ca */ /* 0x000fe400000e0000 */
[----:B------:R-:W-:-:S13]  /*278f0*/  R2UR UR5, R85 ;  /* 0x00000000550572ca */ /* 0x000fda00000e0000 */
[----:B0-----:R-:W2:Y:S01]  /*27900*/  LD.E.U8 R11, desc[UR4][R32.64+0x18] ;  /* 0x00001804200b7980 */ /* 0x001ea2000c101100 */
        /* <DEDUP_REMOVED lines=55> */
.L_x_4627:
[----:B------:R-:W-:Y:S05]  /*27c80*/  BSYNC B3 ;  /* 0x0000000000037941 */ /* 0x000fea0003800000 */
.L_x_4626:
[C---:B------:R-:W-:Y:S02]  /*27c90*/  R2UR UR4, R84.reuse ;  /* 0x00000000540472ca */ /* 0x040fe400000e0000 */
[C---:B------:R-:W-:Y:S02]  /*27ca0*/  R2UR UR5, R85.reuse ;  /* 0x00000000550572ca */ /* 0x040fe400000e0000 */
[----:B------:R-:W-:Y:S02]  /*27cb0*/  R2UR UR6, R84 ;  /* 0x00000000540672ca */ /* 0x000fe400000e0000 */
[----:B------:R-:W-:-:S09]  /*27cc0*/  R2UR UR7, R85 ;  /* 0x00000000550772ca */ /* 0x000fd200000e0000 */
[----:B-----5:R1:W-:Y:S04]  /*27cd0*/  ST.E.128 desc[UR4][R56.64+0x40], R8 ;  /* 0x0000400838007985 */ /* 0x0203e8000c101d04 */
[----:B------:R1:W5:Y:S02]  /*27ce0*/  LD.E.U8 R58, desc[UR6][R36.64] ;  /* 0x00000006243a7980 */ /* 0x000364000c101100 */
.L_x_4625:
[----:B------:R-:W-:Y:S05]  /*27cf0*/  BSYNC B2 ;  /* 0x0000000000027941 */ /* 0x000fea0003800000 */
.L_x_4624:
        /* <DEDUP_REMOVED lines=56> */
.L_x_4631:
[----:B------:R-:W-:Y:S05]  /*28080*/  BSYNC B3 ;  /* 0x0000000000037941 */ /* 0x000fea0003800000 */
.L_x_4630:
[C---:B------:R-:W-:Y:S02]  /*28090*/  R2UR UR4, R84.reuse ;  /* 0x00000000540472ca */ /* 0x040fe400000e0000 */
[C---:B------:R-:W-:Y:S02]  /*280a0*/  R2UR UR5, R85.reuse ;  /* 0x00000000550572ca */ /* 0x040fe400000e0000 */
[----:B------:R-:W-:Y:S02]  /*280b0*/  R2UR UR6, R84 ;  /* 0x00000000540672ca */ /* 0x000fe400000e0000 */
[----:B------:R-:W-:-:S09]  /*280c0*/  R2UR UR7, R85 ;  /* 0x00000000550772ca */ /* 0x000fd200000e0000 */
[----:B-----5:R2:W-:Y:S04]  /*280d0*/  ST.E.128 desc[UR4][R56.64+0x80], R8 ;  /* 0x0000800838007985 */ /* 0x0205e8000c101d04 */
[----:B------:R2:W5:Y:S02]  /*280e0*/  LD.E.U8 R58, desc[UR6][R36.64] ;  /* 0x00000006243a7980 */ /* 0x000564000c101100 */
.L_x_4629:
[----:B------:R-:W-:Y:S05]  /*280f0*/  BSYNC B2 ;  /* 0x0000000000027941 */ /* 0x000fea0003800000 */
.L_x_4628:
        /* <DEDUP_REMOVED lines=61> */
.L_x_4635:
[----:B------:R-:W-:Y:S05]  /*284d0*/  BSYNC B3 ;  /* 0x0000000000037941 */ /* 0x000fea0003800000 */
.L_x_4634:
[C---:B------:R-:W-:Y:S02]  /*284e0*/  R2UR UR4, R84.reuse ;  /* 0x00000000540472ca */ /* 0x040fe400000e0000 */
[C---:B------:R-:W-:Y:S02]  /*284f0*/  R2UR UR5, R85.reuse ;  /* 0x00000000550572ca */ /* 0x040fe400000e0000 */
[----:B------:R-:W-:Y:S02]  /*28500*/  R2UR UR6, R84 ;  /* 0x00000000540672ca */ /* 0x000fe400000e0000 */
[----:B------:R-:W-:-:S09]  /*28510*/  R2UR UR7, R85 ;  /* 0x00000000550772ca */ /* 0x000fd200000e0000 */
[----:B-----5:R3:W-:Y:S04]  /*28520*/  ST.E.128 desc[UR4][R56.64+0xc0], R8 ;  /* 0x0000c00838007985 */ /* 0x0207e8000c101d04 */
[----:B------:R3:W5:Y:S02]  /*28530*/  LD.E.U8 R58, desc[UR6][R36.64] ;  /* 0x00000006243a7980 */ /* 0x000764000c101100 */
.L_x_4633:
[----:B------:R-:W-:Y:S05]  /*28540*/  BSYNC B2 ;  /* 0x0000000000027941 */ /* 0x000fea0003800000 */
.L_x_4632:
        /* <DEDUP_REMOVED lines=56> */
.L_x_4639:
[----:B------:R-:W-:Y:S05]  /*288d0*/  BSYNC B3 ;  /* 0x0000000000037941 */ /* 0x000fea0003800000 */
.L_x_4638:
[C---:B------:R-:W-:Y:S02]  /*288e0*/  R2UR UR4, R84.reuse ;  /* 0x00000000540472ca */ /* 0x040fe400000e0000 */
[C---:B------:R-:W-:Y:S02]  /*288f0*/  R2UR UR5, R85.reuse ;  /* 0x00000000550572ca */ /* 0x040fe400000e0000 */
[----:B------:R-:W-:Y:S02]  /*28900*/  R2UR UR6, R84 ;  /* 0x00000000540672ca */ /* 0x000fe400000e0000 */
[----:B------:R-:W-:-:S09]  /*28910*/  R2UR UR7, R85 ;  /* 0x00000000550772ca */ /* 0x000fd200000e0000 */
[----:B-----5:R4:W-:Y:S04]  /*28920*/  ST.E.128 desc[UR4][R56.64+0x100], R8 ;  /* 0x0001000838007985 */ /* 0x0209e8000c101d04 */
[----:B------:R4:W5:Y:S02]  /*28930*/  LD.E.U8 R58, desc[UR6][R36.64] ;  /* 0x00000006243a7980 */ /* 0x000964000c101100 */
.L_x_4637:
[----:B------:R-:W-:Y:S05]  /*28940*/  BSYNC B2 ;  /* 0x0000000000027941 */ /* 0x000fea0003800000 */
.L_x_4636:
[----:B-----5:R-:W-:-:S13]  /*28950*/  LOP3.LUT P0, RZ, R58, 0x20, RZ, 0xc0, !PT ;  /* 0x000000203aff7812 */ /* 0x020fda000780c0ff */
[----:B------:R-:W-:Y:S05]  /*28960*/  @!P0 BRA `(.L_x_4619) ;  /* 0x0000006000c88947 */ /* 0x000fea0003800000 */
[----:B------:R-:W-:Y:S02]  /*28970*/  R2UR UR4, R84 ;  /* 0x00000000540472ca */ /* 0x000fe400000e0000 */
[----:B------:R-:W-:-:S13]  /*28980*/  R2UR UR5, R85 ;  /* 0x00000000550572ca */ /* 0x000fda00000e0000 */
[----:B------:R-:W2:Y:S01]  /*28990*/  LD.E.U8 R32, desc[UR4][R32.64+0x18] ;  /* 0x0000180420207980 */ /* 0x000ea2000c101100 */
[----:B------:R-:W-:-:S05]  /*289a0*/  VIADD R102, R102, 0x4000 ;  /* 0x0000400066667836 */ /* 0x000fca0000000000 */
[----:B------:R-:W-:-:S04]  /*289b0*/  IADD3 R101, P0, R102, R101, RZ ;  /* 0x0000006566657210 */ /* 0x000fc80007f1e0ff */
[----:B------:R-:W-:Y:S02]  /*289c0*/  LEA.HI.X.SX32 R100, R102, R100, 0x1, P0 ;  /* 0x0000006466647211 */ /* 0x000fe400000f0eff */
[----:B01234-:R-:W-:-:S04]  /*289d0*/  LEA R8, P0, R101, R34, 0x1 ;  /* 0x0000002265087211 */ /* 0x01ffc800078008ff */
[----:B------:R-:W-:Y:S01]  /*289e0*/  LEA.HI.X R9, R101, R35, R100, 0x1, P0 ;  /* 0x0000002365097211 */ /* 0x000fe200000f0c64 */
[----:B------:R-:W-:Y:S05]  /*289f0*/  BSSY B2, `(.L_x_4640) ;  /* 0x0000032000027945 */ /* 0x000fea0003800000 */
[----:B------:R-:W5:Y:S01]  /*28a00*/  LD.E.128 R8, desc[UR4][R8.64] ;  /* 0x0000000408087980 */ /* 0x000f62000c101d00 */
[----:B------:R-:W-:-:S13]  /*28a10*/  LOP3.LUT P0, RZ, R32, 0x20, RZ, 0xc0, !PT ;  /* 0x0000002020ff7812 */ /* 0x000fda000780c0ff */
        /* <DEDUP_REMOVED lines=47> */
.L_x_4641:
[----:B------:R-:W-:Y:S05]  /*28d10*/  BSYNC B2 ;  /* 0x0000000000027941 */ /* 0x000fea0003800000 */
.L_x_4640:
[----:B------:R-:W-:Y:S02]  /*28d20*/  R2UR UR4, R84 ;  /* 0x00000000540472ca */ /* 0x000fe400000e0000 */
[----:B------:R-:W-:-:S13]  /*28d30*/  R2UR UR5, R85 ;  /* 0x00000000550572ca */ /* 0x000fda00000e0000 */
[----:B-----5:R0:W-:Y:S01]  /*28d40*/  ST.E.128 desc[UR4][R56.64+0x140], R8 ;  /* 0x0001400838007985 */ /* 0x0201e2000c101d04 */
[----:B------:R-:W-:Y:S05]  /*28d50*/  BRA `(.L_x_4619) ;  /* 0x0000005c00cc7947 */ /* 0x000fea0003800000 */
.L_x_4586:
[C---:B------:R-:W-:Y:S01]  /*28d60*/  R2UR UR8, R84.reuse ;  /* 0x00000000540872ca */ /* 0x040fe200000e0000 */
[----:B------:R0:W5:Y:S01]  /*28d70*/  LDL.64 R72, [R81+0x10] ;  /* 0x0000100051487983 */ /* 0x0001620000100a00 */
[C---:B------:R-:W-:Y:S02]  /*28d80*/  R2UR UR9, R85.reuse ;  /* 0x00000000550972ca */ /* 0x040fe400000e0000 */
[C---:B------:R-:W-:Y:S02]  /*28d90*/  R2UR UR10, R84.reuse ;  /* 0x00000000540a72ca */ /* 0x040fe400000e0000 */
[C---:B------:R-:W-:Y:S02]  /*28da0*/  R2UR UR11, R85.reuse ;  /* 0x00000000550b72ca */ /* 0x040fe400000e0000 */
[----:B------:R-:W-:Y:S02]  /*28db0*/  R2UR UR4, R84 ;  /* 0x00000000540472ca */ /* 0x000fe400000e0000 */
[----:B------:R-:W-:-:S02]  /*28dc0*/  R2UR UR5, R85 ;  /* 0x00000000550572ca */ /* 0x000fc400000e0000 */
[C---:B------:R-:W-:Y:S02]  /*28dd0*/  R2UR UR6, R84.reuse ;  /* 0x00000000540672ca */ /* 0x040fe400000e0000 */
[----:B------:R-:W-:Y:S01]  /*28de0*/  R2UR UR7, R85 ;  /* 0x00000000550772ca */ /* 0x000fe200000e0000 */
[----:B-----5:R-:W2:Y:S04]  /*28df0*/  LD.E R8, desc[UR8][R100.64+0x14] ;  /* 0x0000140864087980 */ /* 0x020ea8000c101900 */
[----:B------:R-:W3:Y:S04]  /*28e00*/  LD.E R10, desc[UR10][R100.64+0xc] ;  /* 0x00000c0a640a7980 */ /* 0x000ee8000c101900 */
[----:B------:R-:W4:Y:S04]  /*28e10*/  LD.E.64 R74, desc[UR4][R100.64+0xa0] ;  /* 0x0000a004644a7980 */ /* 0x000f28000c101b00 */
[----:B------:R-:W4:Y:S01]  /*28e20*/  LD.E.64 R90, desc[UR6][R100.64+0xc0] ;  /* 0x0000c006645a7980 */ /* 0x000f22000c101b00 */
[----:B------:R-:W-:-:S02]  /*28e30*/  R2UR UR12, R84 ;  /* 0x00000000540c72ca */ /* 0x000fc400000e0000 */
[----:B------:R-:W-:Y:S01]  /*28e40*/  R2UR UR13, R85 ;  /* 0x00000000550d72ca */ /* 0x000fe200000e0000 */
[----:B------:R0:W5:Y:S01]  /*28e50*/  LD.E.64 R92, desc[UR4][R100.64+0x98] ;  /* 0x00009804645c7980 */ /* 0x000162000c101b00 */
[----:B------:R-:W-:Y:S03]  /*28e60*/  BSSY B2, `(.L_x_4642) ;  /* 0x0000053000027945 */ /* 0x000fe60003800000 */
[----:B------:R0:W5:Y:S01]  /*28e70*/  LD.E.64 R94, desc[UR8][R100.64+0xb8] ;  /* 0x0000b808645e7980 */ /* 0x000162000c101b00 */
[----:B------:R-:W-:Y:S02]  /*28e80*/  CS2R R46, SRZ ;  /* 0x00000000002e7805 */ /* 0x000fe4000001ff00 */
[----:B------:R-:W-:Y:S02]  /*28e90*/  CS2R R14, SRZ ;  /* 0x00000000000e7805 */ /* 0x000fe4000001ff00 */
[----:B------:R-:W-:-:S02]  /*28ea0*/  CS2R R28, SRZ ;  /* 0x00000000001c7805 */ /* 0x000fc4000001ff00 */
[----:B------:R-:W-:Y:S02]  /*28eb0*/  CS2R R34, SRZ ;  /* 0x0000000000227805 */ /* 0x000fe4000001ff00 */
[----:B------:R-:W-:Y:S01]  /*28ec0*/  CS2R R32, SRZ ;  /* 0x0000000000207805 */ /* 0x000fe2000001ff00 */
[----:B------:R0:W5:Y:S01]  /*28ed0*/  LD.E.U8 R106, desc[UR12][R100.64+0x19] ;  /* 0x0000190c646a7980 */ /* 0x000162000c101100 */
        /* <DEDUP_REMOVED lines=15> */
[----:B--2---:R-:W-:Y:S01]  /*28fd0*/  SHF.R.S32.HI R9, RZ, 0x1f, R8 ;  /* 0x0000001fff097819 */ /* 0x004fe20000011408 */
[----:B---3--:R-:W-:-:S03]  /*28fe0*/  IMAD R10, R77, -0x60, R10 ;  /* 0xffffffa04d0a7824 */ /* 0x008fc600078e020a */
[----:B------:R-:W-:-:S04]  /*28ff0*/  LEA.HI R9, R9, R8, RZ, 0x2 ;  /* 0x0000000809097211 */ /* 0x000fc800078f10ff */
[----:B------:R-:W-:Y:S02]  /*29000*/  SHF.R.S32.HI R9, RZ, 0x2, R9 ;  /* 0x00000002ff097819 */ /* 0x000fe40000011409 */
[----:B------:R-:W-:-:S04]  /*29010*/  VIMNMX R10, R10, 0x60, PT ;  /* 0x000000600a0a7848 */ /* 0x000fc80003fe0100 */
[----:B------:R-:W-:Y:S01]  /*29020*/  ISETP.GE.AND P1, PT, R9, R10, PT ;  /* 0x0000000a0900720c */ /* 0x000fe20003f26270 */
[-C--:B----4-:R-:W-:Y:S02]  /*29030*/  IMAD R11, R75, R77.reuse, RZ ;  /* 0x0000004d4b0b7224 */ /* 0x090fe400078e02ff */
[----:B------:R-:W-:Y:S02]  /*29040*/  IMAD R13, R91, R77, RZ ;  /* 0x0000004d5b0d7224 */ /* 0x000fe400078e02ff */
[----:B------:R-:W-:Y:S02]  /*29050*/  VIADD R8, R9, 0x40 ;  /* 0x0000004009087836 */ /* 0x000fe40000000000 */
[-C--:B------:R-:W-:Y:S02]  /*29060*/  IMAD R105, R74, R31.reuse, R11 ;  /* 0x0000001f4a697224 */ /* 0x080fe400078e020b */
[----:B------:R-:W-:Y:S02]  /*29070*/  IMAD R107, R90, R31, R13 ;  /* 0x0000001f5a6b7224 */ /* 0x000fe400078e020d */
[----:B------:R-:W-:-:S02]  /*29080*/  IMAD.WIDE.U32 R98, R74, R77, RZ ;  /* 0x0000004d4a627225 */ /* 0x000fc400078e00ff */
[----:B------:R0:W5:Y:S02]  /*29090*/  LD.E.64 R74, desc[UR6][R100.64+0xa8] ;  /* 0x0000a806644a7980 */ /* 0x000164000c101b00 */
[----:B------:R-:W-:Y:S02]  /*290a0*/  IMAD.WIDE.U32 R102, R90, R77, RZ ;  /* 0x0000004d5a667225 */ /* 0x000fe400078e00ff */
[----:B------:R0:W5:Y:S01]  /*290b0*/  LD.E.64 R90, desc[UR10][R100.64+0xc8] ;  /* 0x0000c80a645a7980 */ /* 0x000162000c101b00 */
[----:B------:R-:W-:Y:S02]  /*290c0*/  ISETP.GE.AND P0, PT, R8, R10, PT ;  /* 0x0000000a0800720c */ /* 0x000fe40003f06270 */
[----:B------:R-:W-:Y:S02]  /*290d0*/  CS2R R10, SRZ ;  /* 0x00000000000a7805 */ /* 0x000fe4000001ff00 */
[----:B------:R-:W-:Y:S02]  /*290e0*/  CS2R R8, SRZ ;  /* 0x0000000000087805 */ /* 0x000fe4000001ff00 */
[----:B------:R-:W-:-:S02]  /*290f0*/  CS2R R12, SRZ ;  /* 0x00000000000c7805 */ /* 0x000fc4000001ff00 */
[----:B------:R-:W-:Y:S01]  /*29100*/  CS2R R30, SRZ ;  /* 0x00000000001e7805 */ /* 0x000fe2000001ff00 */
[----:B------:R-:W-:Y:S02]  /*29110*/  IMAD.IADD R109, R99, 0x1, R105 ;  /* 0x00000001636d7824 */ /* 0x000fe400078e0269 */
[----:B------:R-:W-:Y:S01]  /*29120*/  IMAD.IADD R107, R103, 0x1, R107 ;  /* 0x00000001676b7824 */ /* 0x000fe200078e026b */
[----:B0-----:R-:W-:Y:S06]  /*29130*/  @P1 BRA `(.L_x_4643) ;  /* 0x0000000000941947 */ /* 0x001fec0003800000 */
[----:B-----5:R-:W-:Y:S02]  /*29140*/  LOP3.LUT R8, R106, 0x1, RZ, 0xc0, !PT ;  /* 0x000000016a087812 */ /* 0x020fe400078ec0ff */
[----:B------:R-:W-:Y:S02]  /*29150*/  CS2R R30, SRZ ;  /* 0x00000000001e7805 */ /* 0x000fe4000001ff00 */
[----:B------:R-:W-:Y:S02]  /*29160*/  CS2R R28, SRZ ;  /* 0x00000000001c7805 */ /* 0x000fe4000001ff00 */
[----:B------:R-:W-:Y:S02]  /*29170*/  CS2R R14, SRZ ;  /* 0x00000000000e7805 */ /* 0x000fe4000001ff00 */
[----:B------:R-:W-:Y:S02]  /*29180*/  ISETP.NE.U32.AND P3, PT, R8, 0x1, PT ;  /* 0x000000010800780c */ /* 0x000fe40003f65070 */
[----:B------:R-:W-:-:S02]  /*29190*/  CS2R R12, SRZ ;  /* 0x00000000000c7805 */ /* 0x000fc4000001ff00 */
[----:B------:R-:W-:Y:S02]  /*291a0*/  CS2R R10, SRZ ;  /* 0x00000000000a7805 */ /* 0x000fe4000001ff00 */
[----:B------:R-:W-:Y:S02]  /*291b0*/  CS2R R8, SRZ ;  /* 0x0000000000087805 */ /* 0x000fe4000001ff00 */
[----:B------:R-:W-:Y:S02]  /*291c0*/  R2P PR, R106, 0x6 ;  /* 0x000000066a007804 */ /* 0x000fe40000000000 */
[----:B------:R-:W-:Y:S02]  /*291d0*/  CS2R R42, SRZ ;  /* 0x00000000002a7805 */ /* 0x000fe4000001ff00 */
[----:B------:R-:W-:Y:S02]  /*291e0*/  LEA R100, P4, R98, R74, 0x1 ;  /* 0x0000004a62647211 */ /* 0x000fe400078808ff */
[----:B------:R-:W-:-:S02]  /*291f0*/  CS2R R40, SRZ ;  /* 0x0000000000287805 */ /* 0x000fc4000001ff00 */
[----:B------:R-:W-:Y:S02]  /*29200*/  LEA R104, P5, R102, R90, 0x1 ;  /* 0x0000005a66687211 */ /* 0x000fe400078a08ff */
[----:B------:R-:W-:Y:S02]  /*29210*/  CS2R R38, SRZ ;  /* 0x0000000000267805 */ /* 0x000fe4000001ff00 */
[----:B------:R-:W-:Y:S02]  /*29220*/  CS2R R36, SRZ ;  /* 0x0000000000247805 */ /* 0x000fe4000001ff00 */
[----:B------:R-:W-:Y:S02]  /*29230*/  CS2R R34, SRZ ;  /* 0x0000000000227805 */ /* 0x000fe4000001ff00 */
[----:B------:R-:W-:Y:S02]  /*29240*/  CS2R R32, SRZ ;  /* 0x0000000000207805 */ /* 0x000fe4000001ff00 */
[----:B------:R-:W-:-:S02]  /*29250*/  @!P3 R2UR UR4, R84 ;  /* 0x000000005404b2ca */ /* 0x000fc400000e0000 */
[C---:B------:R-:W-:Y:S02]  /*29260*/  @!P3 R2UR UR5, R85.reuse ;  /* 0x000000005505b2ca */ /* 0x040fe400000e0000 */
[C---:B------:R-:W-:Y:S02]  /*29270*/  @P1 R2UR UR8, R84.reuse ;  /* 0x00000000540812ca */ /* 0x040fe400000e0000 */
[C---:B------:R-:W-:Y:S02]  /*29280*/  @P1 R2UR UR9, R85.reuse ;  /* 0x00000000550912ca */ /* 0x040fe400000e0000 */
[C---:B------:R-:W-:Y:S02]  /*29290*/  @P2 R2UR UR12, R84.reuse ;  /* 0x00000000540c22ca */ /* 0x040fe400000e0000 */
[----:B------:R-:W-:Y:S02]  /*292a0*/  @P2 R2UR UR13, R85 ;  /* 0x00000000550d22ca */ /* 0x000fe400000e0000 */
[----:B------:R-:W-:-:S02]  /*292b0*/  @!P3 R2UR UR6, R84 ;  /* 0x000000005406b2ca */ /* 0x000fc400000e0000 */
[C---:B------:R-:W-:Y:S02]  /*292c0*/  @!P3 R2UR UR7, R85.reuse ;  /* 0x000000005507b2ca */ /* 0x040fe400000e0000 */
[C---:B------:R-:W-:Y:S02]  /*292d0*/  @P1 R2UR UR10, R84.reuse ;  /* 0x00000000540a12ca */ /* 0x040fe400000e0000 */
[C---:B------:R-:W-:Y:S02]  /*292e0*/  @P1 R2UR UR11, R85.reuse ;  /* 0x00000000550b12ca */ /* 0x040fe400000e0000 */
[----:B------:R-:W-:Y:S02]  /*292f0*/  @P2 R2UR UR14, R84 ;  /* 0x00000000540e22ca */ /* 0x000fe400000e0000 */
[----:B------:R-:W-:Y:S02]  /*29300*/  @P2 R2UR UR15, R85 ;  /* 0x00000000550f22ca */ /* 0x000fe400000e0000 */
[----:B------:R-:W-:-:S02]  /*29310*/  LEA.HI.X R101, R98, R75, R109, 0x1, P4 ;  /* 0x0000004b62657211 */ /* 0x000fc400020f0c6d */
[----:B------:R-:W-:-:S03]  /*29320*/  LEA.HI.X R105, R102, R91, R107, 0x1, P5 ;  /* 0x0000005b66697211 */ /* 0x000fc600028f0c6b */
[----:B------:R0:W5:Y:S04]  /*29330*/  @!P3 LD.E.128 R28, desc[UR4][R100.64] ;  /* 0x00000004641cb980 */ /* 0x000168000c101d00 */
[----:B------:R0:W5:Y:S04]  /*29340*/  @P1 LD.E.128 R12, desc[UR8][R100.64+0x40] ;  /* 0x00004008640c1980 */ /* 0x000168000c101d00 */
[----:B------:R0:W5:Y:S04]  /*29350*/  @P2 LD.E.128 R8, desc[UR12][R100.64+0x80] ;  /* 0x0000800c64082980 */ /* 0x000168000c101d00 */
[----:B------:R0:W5:Y:S04]  /*29360*/  @!P3 LD.E.128 R40, desc[UR6][R104.64] ;  /* 0x000000066828b980 */ /* 0x000168000c101d00 */
[----:B------:R0:W5:Y:S04]  /*29370*/  @P1 LD.E.128 R36, desc[UR10][R104.64+0x40] ;  /* 0x0000400a68241980 */ /* 0x000168000c101d00 */
[----:B------:R0:W5:Y:S02]  /*29380*/  @P2 LD.E.128 R32, desc[UR14][R104.64+0x80] ;  /* 0x0000800e68202980 */ /* 0x000164000c101d00 */
.L_x_4643:
[----:B------:R-:W-:Y:S05]  /*29390*/  BSYNC B2 ;  /* 0x0000000000027941 */ /* 0x000fea0003800000 */
.L_x_4642:
[----:B------:R-:W-:Y:S04]  /*293a0*/  BSSY B2, `(.L_x_4644) ;  /* 0x000002b000027945 */ /* 0x000fe80003800000 */
[----:B------:R-:W-:Y:S05]  /*293b0*/  @P0 BRA `(.L_x_4645) ;  /* 0x0000000000a40947 */ /* 0x000fea0003800000 */
[----:B-----5:R-:W-:Y:S02]  /*293c0*/  IADD3 R99, P0, R92, R98, RZ ;  /* 0x000000625c637210 */ /* 0x020fe40007f1e0ff */
[----:B------:R-:W-:Y:S02]  /*293d0*/  CS2R R54, SRZ ;  /* 0x0000000000367805 */ /* 0x000fe4000001ff00 */
[----:B------:R-:W-:Y:S02]  /*293e0*/  IADD3 R103, P3, R94, R102, RZ ;  /* 0x000000665e677210 */ /* 0x000fe40007f7e0ff */
[----:B------:R-:W-:Y:S02]  /*293f0*/  CS2R R52, SRZ ;  /* 0x0000000000347805 */ /* 0x000fe4000001ff00 */
[C---:B------:R-:W-:Y:S01]  /*29400*/  LOP3.LUT R44, R106.reuse, 0x1, RZ, 0xc0, !PT ;  /* 0x000000016a2c7812 */ /* 0x040fe200078ec0ff */
[----:B------:R-:W-:Y:S01]  /*29410*/  IMAD.X R92, R93, 0x1, R109, P0 ;  /* 0x000000015d5c7824 */ /* 0x000fe200000e066d */
[----:B------:R-:W-:Y:S01]  /*29420*/  R2P PR, R106, 0x6 ;  /* 0x000000066a007804 */ /* 0x000fe20000000000 */
[----:B------:R-:W-:Y:S01]  /*29430*/  IMAD.X R94, R95, 0x1, R107, P3 ;  /* 0x000000015f5e7824 */ /* 0x000fe200018e066b */
[----:B------:R-:W-:-:S02]  /*29440*/  ISETP.NE.U32.AND P4, PT, R44, 0x1, PT ;  /* 0x000000012c00780c */ /* 0x000fc40003f85070 */
[----:B------:R-:W-:Y:S02]  /*29450*/  CS2R R50, SRZ ;  /* 0x0000000000327805 */ /* 0x000fe4000001ff00 */
[----:B------:R-:W-:Y:S02]  /*29460*/  LEA R74, P0, R99, R74, 0x1 ;  /* 0x0000004a634a7211 */ /* 0x000fe400078008ff */
[----:B------:R-:W-:Y:S02]  /*29470*/  CS2R R48, SRZ ;  /* 0x0000000000307805 */ /* 0x000fe4000001ff00 */
[----:B------:R-:W-:Y:S02]  /*29480*/  LEA R90, P3, R103, R90, 0x1 ;  /* 0x0000005a675a7211 */ /* 0x000fe400078608ff */
[----:B------:R-:W-:Y:S02]  /*29490*/  CS2R R46, SRZ ;  /* 0x00000000002e7805 */ /* 0x000fe4000001ff00 */
[----:B------:R-:W-:-:S02]  /*294a0*/  CS2R R44, SRZ ;  /* 0x00000000002c7805 */ /* 0x000fc4000001ff00 */
[----:B------:R-:W-:Y:S02]  /*294b0*/  CS2R R66, SRZ ;  /* 0x0000000000427805 */ /* 0x000fe4000001ff00 */
[----:B------:R-:W-:Y:S02]  /*294c0*/  CS2R R64, SRZ ;  /* 0x0000000000407805 */ /* 0x000fe4000001ff00 */
[----:B------:R-:W-:Y:S02]  /*294d0*/  CS2R R62, SRZ ;  /* 0x00000000003e7805 */ /* 0x000fe4000001ff00 */
[----:B------:R-:W-:Y:S02]  /*294e0*/  CS2R R60, SRZ ;  /* 0x00000000003c7805 */ /* 0x000fe4000001ff00 */
[----:B------:R-:W-:Y:S02]  /*294f0*/  @P1 R2UR UR8, R84 ;  /* 0x00000000540812ca */ /* 0x000fe400000e0000 */
[----:B------:R-:W-:-:S02]  /*29500*/  CS2R R58, SRZ ;  /* 0x00000000003a7805 */ /* 0x000fc4000001ff00 */
[C---:B------:R-:W-:Y:S02]  /*29510*/  @!P4 R2UR UR4, R84.reuse ;  /* 0x000000005404c2ca */ /* 0x040fe400000e0000 */
[----:B------:R-:W-:Y:S02]  /*29520*/  CS2R R56, SRZ ;  /* 0x0000000000387805 */ /* 0x000fe4000001ff00 */
[C---:B------:R-:W-:Y:S02]  /*29530*/  @!P4 R2UR UR5, R85.reuse ;  /* 0x000000005505c2ca */ /* 0x040fe400000e0000 */
[C---:B------:R-:W-:Y:S02]  /*29540*/  @P1 R2UR UR9, R85.reuse ;  /* 0x00000000550912ca */ /* 0x040fe400000e0000 */
[----:B------:R-:W-:Y:S02]  /*29550*/  @P2 R2UR UR12, R84 ;  /* 0x00000000540c22ca */ /* 0x000fe400000e0000 */
[----:B------:R-:W-:-:S02]  /*29560*/  @P2 R2UR UR13, R85 ;  /* 0x00000000550d22ca */ /* 0x000fc400000e0000 */
[C---:B------:R-:W-:Y:S02]  /*29570*/  @!P4 R2UR UR6, R84.reuse ;  /* 0x000000005406c2ca */ /* 0x040fe400000e0000 */
[C---:B------:R-:W-:Y:S02]  /*29580*/  @!P4 R2UR UR7, R85.reuse ;  /* 0x000000005507c2ca */ /* 0x040fe400000e0000 */
[C---:B------:R-:W-:Y:S02]  /*29590*/  @P1 R2UR UR10, R84.reuse ;  /* 0x00000000540a12ca */ /* 0x040fe400000e0000 */
[C---:B------:R-:W-:Y:S02]  /*295a0*/  @P1 R2UR UR11, R85.reuse ;  /* 0x00000000550b12ca */ /* 0x040fe400000e0000 */
[----:B------:R-:W-:Y:S02]  /*295b0*/  @P2 R2UR UR14, R84 ;  /* 0x00000000540e22ca */ /* 0x000fe400000e0000 */
[----:B------:R-:W-:-:S02]  /*295c0*/  @P2 R2UR UR15, R85 ;  /* 0x00000000550f22ca */ /* 0x000fc400000e0000 */
[----:B------:R-:W-:Y:S02]  /*295d0*/  LEA.HI.X R75, R99, R75, R92, 0x1, P0 ;  /* 0x0000004b634b7211 */ /* 0x000fe400000f0c5c */
[----:B------:R-:W-:-:S03]  /*295e0*/  LEA.HI.X R91, R103, R91, R94, 0x1, P3 ;  /* 0x0000005b675b7211 */ /* 0x000fc600018f0c5e */
[----:B------:R1:W5:Y:S04]  /*295f0*/  @!P4 LD.E.128 R52, desc[UR4][R74.64] ;  /* 0x000000044a34c980 */ /* 0x000368000c101d00 */
[----:B------:R1:W5:Y:S04]  /*29600*/  @P1 LD.E.128 R48, desc[UR8][R74.64+0x40] ;  /* 0x000040084a301980 */ /* 0x000368000c101d00 */
[----:B------:R1:W5:Y:S04]  /*29610*/  @P2 LD.E.128 R44, desc[UR12][R74.64+0x80] ;  /* 0x0000800c4a2c2980 */ /* 0x000368000c101d00 */
[----:B------:R1:W5:Y:S04]  /*29620*/  @!P4 LD.E.128 R64, desc[UR6][R90.64] ;  /* 0x000000065a40c980 */ /* 0x000368000c101d00 */
[----:B------:R1:W5:Y:S04]  /*29630*/  @P1 LD.E.128 R60, desc[UR10][R90.64+0x40] ;  /* 0x0000400a5a3c1980 */ /* 0x000368000c101d00 */
[----:B------:R1:W5:Y:S02]  /*29640*/  @P2 LD.E.128 R56, desc[UR14][R90.64+0x80] ;  /* 0x0000800e5a382980 */ /* 0x000364000c101d00 */
.L_x_4645:
[----:B------:R-:W-:Y:S05]  /*29650*/  BSYNC B2 ;  /* 0x0000000000027941 */ /* 0x000fea0003800000 */
.L_x_4644:
[----:B------:R-:W-:Y:S01]  /*29660*/  R2UR UR4, R84 ;  /* 0x00000000540472ca */ /* 0x000fe200000e0000 */
[----:B-1---5:R1:W5:Y:S01]  /*29670*/  LDL R74, [R82] ;  /* 0x00000000524a7983 */ /* 0x0223620000100800 */
        /* <DEDUP_REMOVED lines=79> */
[----:B0-----:R-:W-:Y:S01]  /*29b70*/  PRMT R104, R91, 0x7610, R104 ;  /* 0x000076105b687816 */ /* 0x001fe20000000068 */
        /* <DEDUP_REMOVED lines=22> */
[----:B-1----:R-:W-:Y:S05]  /*29ce0*/  @!P0 BRA `(.L_x_4647) ;  /* 0x0000000000048947 */ /* 0x002fea0003800000 */
[----:B------:R-:W-:Y:S01]  /*29cf0*/  BPT.TRAP 0x1 ;  /* 0x000000040000795c */ /* 0x000fe20000300000 */
.L_x_4647:
[----:B------:R-:W-:Y:S05]  /*29d00*/  BSYNC B2 ;  /* 0x0000000000027941 */ /* 0x000fea0003800000 */
.L_x_4646:
        /* <DEDUP_REMOVED lines=9> */
.L_x_4698:
[----:B------:R-:W-:Y:S05]  /*29da0*/  BSYNC B2 ;  /* 0x0000000000027941 */ /* 0x000fea0003800000 */
.L_x_4648:
[----:B------:R-:W2:Y:S01]  /*29db0*/  LDL.64 R90, [R81+0x50] ;  /* 0x00005000515a7983 */ /* 0x000ea20000100a00 */
[C---:B------:R-:W-:Y:S02]  /*29dc0*/  R2UR UR4, R84.reuse ;  /* 0x00000000540472ca */ /* 0x040fe400000e0000 */
[C---:B------:R-:W-:Y:S01]  /*29dd0*/  R2UR UR5, R85.reuse ;  /* 0x00000000550572ca */ /* 0x040fe200000e0000 */
[----:B------:R-:W3:Y:S01]  /*29de0*/  LDL R112, [R82] ;  /* 0x0000000052707983 */ /* 0x000ee20000100800 */
[C---:B------:R-:W-:Y:S02]  /*29df0*/  R2UR UR6, R84.reuse ;  /* 0x00000000540672ca */ /* 0x040fe400000e0000 */
[----:B------:R-:W-:Y:S01]  /*29e00*/  R2UR UR7, R85 ;  /* 0x00000000550772ca */ /* 0x000fe200000e0000 */
[----:B------:R-:W4:Y:S04]  /*29e10*/  LDL.64 R100, [R81+0x8] ;  /* 0x0000080051647983 */ /* 0x000f280000100a00 */
[----:B------:R-:W4:Y:S04]  /*29e20*/  LDL.64 R94, [R81+0x58] ;  /* 0x00005800515e7983 */ /* 0x000f280000100a00 */
[----:B------:R-:W5:Y:S04]  /*29e30*/  LDL.64 R92, [R81+0x38] ;  /* 0x00003800515c7983 */ /* 0x000f680000100a00 */
[----:B--2---:R-:W2:Y:S04]  /*29e40*/  LD.E R139, desc[UR4][R90.64+0x8] ;  /* 0x000008045a8b7980 */ /* 0x004ea8000c101900 */
[----:B------:R-:W2:Y:S01]  /*29e50*/  LD.E R68, desc[UR6][R90.64+0xc] ;  /* 0x00000c065a447980 */ /* 0x000ea2000c101900 */
[----:B------:R-:W-:-:S02]  /*29e60*/  R2UR UR8, R84 ;  /* 0x00000000540872ca */ /* 0x000fc400000e0000 */
[----:B------:R-:W-:Y:S01]  /*29e70*/  R2UR UR9, R85 ;  /* 0x00000000550972ca */ /* 0x000fe200000e0000 */
[----:B---3--:R-:W-:Y:S01]  /*29e80*/  IMAD R112, R112, 0x4800, RZ ;  /* 0x0000480070707824 */ /* 0x008fe200078e02ff */
[----:B------:R-:W5:Y:S01]  /*29e90*/  LD.E R111, desc[UR6][R90.64+0x4] ;  /* 0x000004065a6f7980 */ /* 0x000f62000c101900 */
[----:B------:R-:W-:Y:S03]  /*29ea0*/  BSSY B2, `(.L_x_4650) ;  /* 0x0000208000027945 */ /* 0x000fe60003800000 */
[----:B----4-:R-:W5:Y:S01]  /*29eb0*/  LD.E.64 R94, desc[UR4][R94.64] ;  /* 0x000000045e5e7980 */ /* 0x010f62000c101b00 */
[----:B------:R-:W-:-:S06]  /*29ec0*/  SHF.R.S32.HI R110, RZ, 0x1f, R112 ;  /* 0x0000001fff6e7819 */ /* 0x000fcc0000011470 */
[----:B------:R1:W5:Y:S01]  /*29ed0*/  LD.E R100, desc[UR8][R100.64+0x64] ;  /* 0x0000640864647980 */ /* 0x000362000c101900 */
[----:B--2---:R-:W-:Y:S01]  /*29ee0*/  SHF.R.S32.HI R140, RZ, 0x1f, R139 ;  /* 0x0000001fff8c7819 */ /* 0x004fe2000001148b */
[----:B------:R-:W-:-:S03]  /*29ef0*/  IMAD R71, R77, -0x60, R68 ;  /* 0xffffffa04d477824 */ /* 0x000fc600078e0244 */
[----:B------:R-:W-:Y:S02]  /*29f00*/  LEA.HI R68, R140, R139, RZ, 0x2 ;  /* 0x0000008b8c447211 */ /* 0x000fe400078f10ff */
[----:B------:R-:W-:Y:S02]  /*29f10*/  VIMNMX R72, R71, 0x60, PT ;  /* 0x0000006047487848 */ /* 0x000fe40003fe0100 */
[----:B------:R-:W-:-:S04]  /*29f20*/  SHF.R.S32.HI R129, RZ, 0x2, R68 ;  /* 0x00000002ff817819 */ /* 0x000fc80000011444 */
[----:B------:R-:W-:Y:S02]  /*29f30*/  ISETP.GE.AND P0, PT, R129, R72, PT ;  /* 0x000000488100720c */ /* 0x000fe40003f06270 */
[----:B------:R-:W-:Y:S01]  /*29f40*/  LOP3.LUT R68, R68, 0x1ffffffc, RZ, 0xc0, !PT ;  /* 0x1ffffffc44447812 */ /* 0x000fe200078ec0ff */
[----:B------:R-:W-:Y:S01]  /*29f50*/  IMAD R72, R89, R129, RZ ;  /* 0x0000008159487224 */ /* 0x000fe200078e02ff */
[----:B------:R-:W-:-:S03]  /*29f60*/  SHF.R.S32.HI R71, RZ, 0x1f, R129 ;  /* 0x0000001fff477819 */ /* 0x000fc60000011481 */
[----:B------:R-:W-:Y:S02]  /*29f70*/  IMAD.IADD R68, R139, 0x1, -R68 ;  /* 0x000000018b447824 */ /* 0x000fe400078e0a44 */
[----:B------:R-:W-:Y:S02]  /*29f80*/  IMAD R71, R88, R71, R72 ;  /* 0x0000004758477224 */ /* 0x000fe400078e0248 */
[----:B-1----:R-:W-:Y:S02]  /*29f90*/  IMAD.SHL.U32 R101, R68, 0x8, RZ ;  /* 0x0000000844657824 */ /* 0x002fe400078e00ff */
[----:B------:R-:W-:Y:S01]  /*29fa0*/  IMAD.MOV.U32 R68, RZ, RZ, R70 ;  /* 0x000000ffff447224 */ /* 0x000fe200078e0046 */
[----:B------:R-:W-:Y:S06]  /*29fb0*/  @P0 BRA `(.L_x_4651) ;  /* 0x0000001c00d80947 */ /* 0x000fec0003800000 */
[----:B------:R-:W-:Y:S02]  /*29fc0*/  R2UR UR4, R84 ;  /* 0x00000000540472ca */ /* 0x000fe400000e0000 */
[----:B------:R-:W-:-:S13]  /*29fd0*/  R2UR UR5, R85 ;  /* 0x00000000550572ca */ /* 0x000fda00000e0000 */
[----:B-----5:R-:W2:Y:S01]  /*29fe0*/  LD.E.U8 R70, desc[UR4][R92.64] ;  /* 0x000000045c467980 */ /* 0x020ea2000c101100 */
[----:B------:R-:W-:Y:S01]  /*29ff0*/  IMAD.WIDE.U32 R98, R88, R129, R68 ;  /* 0x0000008158627225 */ /* 0x000fe200078e0044 */
[----:B------:R-:W-:Y:S03]  /*2a000*/  BSSY B3, `(.L_x_4652) ;  /* 0x00000a3000037945 */ /* 0x000fe60003800000 */
[----:B------:R-:W-:Y:S01]  /*2a010*/  IMAD.IADD R130, R99, 0x1, R71 ;  /* 0x0000000163827824 */ /* 0x000fe200078e0247 */
[----:B--2---:R-:W-:-:S04]  /*2a020*/  LOP3.LUT R70, R70, 0x1, RZ, 0xc0, !PT ;  /* 0x0000000146467812 */ /* 0x004fc800078ec0ff */
[----:B------:R-:W-:-:S13]  /*2a030*/  ISETP.NE.U32.AND P0, PT, R70, 0x1, PT ;  /* 0x000000014600780c */ /* 0x000fda0003f05070 */
[----:B------:R-:W-:Y:S05]  /*2a040*/  @P0 BRA `(.L_x_4653) ;  /* 0x0000000800780947 */ /* 0x000fea0003800000 */
[----:B------:R-:W-:Y:S01]  /*2a050*/  LEA.HI R158, R111, R111, RZ, 0x1 ;  /* 0x0000006f6f9e7211 */ /* 0x000fe200078f08ff */
[----:B------:R-:W-:Y:S01]  /*2a060*/  IMAD.IADD R68, R100, 0x1, -R111 ;  /* 0x0000000164447824 */ /* 0x000fe200078e0a6f */
[----:B------:R-:W-:Y:S02]  /*2a070*/  LEA.HI R73, R140, R139, RZ, 0x5 ;  /* 0x0000008b8c497211 */ /* 0x000fe400078f28ff */
[----:B------:R-:W-:Y:S02]  /*2a080*/  SHF.R.S32.HI R158, RZ, 0x1, R158 ;  /* 0x00000001ff9e7819 */ /* 0x000fe4000001149e */
[----:B------:R-:W-:Y:S01]  /*2a090*/  R2UR UR4, R84 ;  /* 0x00000000540472ca */ /* 0x000fe200000e0000 */
[----:B------:R-:W-:Y:S01]  /*2a0a0*/  IMAD.SHL.U32 R73, R73, 0x10, RZ ;  /* 0x0000001049497824 */ /* 0x000fe200078e00ff */
[----:B------:R-:W-:Y:S02]  /*2a0b0*/  ISETP.GE.AND P0, PT, R101, R158, PT ;  /* 0x0000009e6500720c */ /* 0x000fe40003f06270 */
[----:B------:R-:W-:-:S02]  /*2a0c0*/  R2UR UR5, R85 ;  /* 0x00000000550572ca */ /* 0x000fc400000e0000 */
[----:B------:R-:W-:Y:S02]  /*2a0d0*/  SEL R70, R158, RZ, P0 ;  /* 0x000000ff9e467207 */ /* 0x000fe40000000000 */
[----:B------:R-:W-:Y:S02]  /*2a0e0*/  SEL R71, R111, R68, !P0 ;  /* 0x000000446f477207 */ /* 0x000fe40004000000 */
[----:B------:R-:W-:Y:S01]  /*2a0f0*/  LOP3.LUT R73, R73, 0xfffffe00, RZ, 0xc0, !PT ;  /* 0xfffffe0049497812 */ /* 0x000fe200078ec0ff */
[----:B------:R-:W-:Y:S01]  /*2a100*/  IMAD.IADD R70, R101, 0x1, R70 ;  /* 0x0000000165467824 */ /* 0x000fe200078e0246 */
[----:B------:R-:W-:Y:S02]  /*2a110*/  SHF.R.S32.HI R72, RZ, 0x1f, R71 ;  /* 0x0000001fff487819 */ /* 0x000fe40000011447 */
[----:B------:R-:W-:Y:S02]  /*2a120*/  R2UR UR6, R84 ;  /* 0x00000000540672ca */ /* 0x000fe400000e0000 */
[----:B------:R-:W-:-:S02]  /*2a130*/  SHF.R.S32.HI R69, RZ, 0x1f, R70 ;  /* 0x0000001fff457819 */ /* 0x000fc40000011446 */
[----:B------:R-:W-:Y:S01]  /*2a140*/  LEA.HI R72, R72, R71, RZ, 0x4 ;  /* 0x0000004748487211 */ /* 0x000fe200078f20ff */
[----:B------:R-:W-:Y:S01]  /*2a150*/  IMAD.SHL.U32 R71, R129, 0x40, RZ ;  /* 0x0000004081477824 */ /* 0x000fe200078e00ff */
[CC--:B------:R-:W-:Y:S02]  /*2a160*/  LEA.HI R68, R69.reuse, R70.reuse, RZ, 0x3 ;  /* 0x0000004645447211 */ /* 0x0c0fe400078f18ff */
[----:B------:R-:W-:Y:S02]  /*2a170*/  LEA.HI R69, R69, R70, RZ, 0x6 ;  /* 0x0000004645457211 */ /* 0x000fe400078f30ff */
[----:B------:R-:W-:Y:S02]  /*2a180*/  SHF.R.S32.HI R159, RZ, 0x3, R68 ;  /* 0x00000003ff9f7819 */ /* 0x000fe40000011444 */
[----:B------:R-:W-:Y:S02]  /*2a190*/  LOP3.LUT R71, R71, 0x1c0, RZ, 0xc0, !PT ;  /* 0x000001c047477812 */ /* 0x000fe400078ec0ff */
[----:B------:R-:W-:-:S02]  /*2a1a0*/  LEA.HI.SX32 R72, R72, R159, 0x1c ;  /* 0x0000009f48487211 */ /* 0x000fc400078fe2ff */
[----:B0-----:R-:W-:Y:S02]  /*2a1b0*/  SHF.R.U32.HI R75, RZ, 0x3, R71 ;  /* 0x00000003ff4b7819 */ /* 0x001fe40000011647 */
[----:B------:R-:W-:Y:S02]  /*2a1c0*/  SHF.R.S32.HI R157, RZ, 0x1f, R72 ;  /* 0x0000001fff9d7819 */ /* 0x000fe40000011448 */
[----:B------:R-:W-:Y:S02]  /*2a1d0*/  SHF.R.S32.HI R70, RZ, 0x6, R69 ;  /* 0x00000006ff467819 */ /* 0x000fe40000011445 */
[----:B------:R-:W-:Y:S01]  /*2a1e0*/  LEA.HI R74, R157, R72, RZ, 0x3 ;  /* 0x000000489d4a7211 */ /* 0x000fe200078f18ff */
[----:B------:R-:W-:Y:S01]  /*2a1f0*/  IMAD.SHL.U32 R157, R72, 0x8, RZ ;  /* 0x00000008489d7824 */ /* 0x000fe200078e00ff */
[----:B------:R-:W-:Y:S01]  /*2a200*/  LOP3.LUT R68, R71, 0x38, R68, 0xf8, !PT ;  /* 0x0000003847447812 */ /* 0x000fe200078ef844 */
[----:B------:R-:W-:Y:S01]  /*2a210*/  IMAD R70, R70, 0x1800, R73 ;  /* 0x0000180046467824 */ /* 0x000fe200078e0249 */
[----:B------:R-:W-:-:S02]  /*2a220*/  SHF.R.S32.HI R74, RZ, 0x3, R74 ;  /* 0x00000003ff4a7819 */ /* 0x000fc4000001144a */
[----:B------:R-:W-:Y:S02]  /*2a230*/  LOP3.LUT R72, R71, 0x38, R157, 0xf8, !PT ;  /* 0x0000003847487812 */ /* 0x000fe400078ef89d */
[-C--:B------:R-:W-:Y:S01]  /*2a240*/  LOP3.LUT R69, R68, R75.reuse, RZ, 0x3c, !PT ;  /* 0x0000004b44457212 */ /* 0x080fe200078e3cff */
[----:B------:R-:W-:Y:S01]  /*2a250*/  IMAD R74, R74, 0x1800, R73 ;  /* 0x000018004a4a7824 */ /* 0x000fe200078e0249 */
[----:B------:R-:W-:Y:S02]  /*2a260*/  LOP3.LUT R75, R72, R75, RZ, 0x3c, !PT ;  /* 0x0000004b484b7212 */ /* 0x000fe400078e3cff */
[----:B------:R-:W-:Y:S01]  /*2a270*/  R2UR UR7, R85 ;  /* 0x00000000550772ca */ /* 0x000fe200000e0000 */
[----:B------:R-:W-:Y:S02]  /*2a280*/  IMAD.IADD R69, R70, 0x1, R69 ;  /* 0x0000000146457824 */ /* 0x000fe400078e0245 */
[----:B------:R-:W-:-:S03]  /*2a290*/  IMAD.IADD R75, R74, 0x1, R75 ;  /* 0x000000014a4b7824 */ /* 0x000fc600078e024b */
[C---:B------:R-:W-:Y:S02]  /*2a2a0*/  IADD3 R69, P0, R112.reuse, R69, RZ ;  /* 0x0000004570457210 */ /* 0x040fe40007f1e0ff */
[----:B------:R-:W-:-:S03]  /*2a2b0*/  IADD3 R75, P1, R112, R75, RZ ;  /* 0x0000004b704b7210 */ /* 0x000fc60007f3e0ff */
[--C-:B------:R-:W-:Y:S01]  /*2a2c0*/  IMAD.X R71, RZ, RZ, R110.reuse, P0 ;  /* 0x000000ffff477224 */ /* 0x100fe200000e066e */
[-C--:B------:R-:W-:Y:S01]  /*2a2d0*/  LEA R68, P0, R69, R94.reuse, 0x1 ;  /* 0x0000005e45447211 */ /* 0x080fe200078008ff */
[----:B------:R-:W-:Y:S01]  /*2a2e0*/  IMAD.X R70, RZ, RZ, R110, P1 ;  /* 0x000000ffff467224 */ /* 0x000fe200008e066e */
[----:B------:R-:W-:Y:S02]  /*2a2f0*/  LEA R72, P1, R75, R94, 0x1 ;  /* 0x0000005e4b487211 */ /* 0x000fe400078208ff */
[-C--:B------:R-:W-:Y:S02]  /*2a300*/  LEA.HI.X R69, R69, R95.reuse, R71, 0x1, P0 ;  /* 0x0000005f45457211 */ /* 0x080fe400000f0c47 */
[----:B------:R-:W-:Y:S02]  /*2a310*/  ISETP.GE.AND P0, PT, R101, R158, PT ;  /* 0x0000009e6500720c */ /* 0x000fe40003f06270 */
[----:B------:R-:W-:Y:S02]  /*2a320*/  LEA.HI.X R73, R75, R95, R70, 0x1, P1 ;  /* 0x0000005f4b497211 */ /* 0x000fe400008f0c46 */
[----:B------:R-:W-:Y:S01]  /*2a330*/  ISETP.GE.AND P1, PT, R157, R100, PT ;  /* 0x000000649d00720c */ /* 0x000fe20003f26270 */
[----:B------:R-:W-:Y:S01]  /*2a340*/  IMAD.SHL.U32 R159, R159, 0x8, RZ ;  /* 0x000000089f9f7824 */ /* 0x000fe200078e00ff */
[----:B------:R-:W5:Y:S01]  /*2a350*/  LD.E.128 R68, desc[UR4][R68.64] ;  /* 0x0000000444447980 */ /* 0x000f62000c101d00 */
[----:B------:R-:W-:Y:S03]  /*2a360*/  BSSY B4, `(.L_x_4654) ;  /* 0x0000061000047945 */ /* 0x000fe60003800000 */
[C---:B------:R-:W-:Y:S01]  /*2a370*/  IADD3 R163, P2, R159.reuse, R98, RZ ;  /* 0x000000629fa37210 */ /* 0x040fe20007f5e0ff */
[----:B------:R-:W5:Y:S03]  /*2a380*/  LD.E.128 R72, desc[UR6][R72.64] ;  /* 0x0000000648487980 */ /* 0x000f66000c101d00 */
[----:B------:R-:W-:-:S03]  /*2a390*/  LEA.HI.X.SX32 R159, R159, R130, 0x1, P2 ;  /* 0x000000829f9f7211 */ /* 0x000fc600010f0eff */
[----:B------:R-:W-:Y:S01]  /*2a3a0*/  @!P1 IADD3 R161, P3, R157, R98, RZ ;  /* 0x000000629da19210 */ /* 0x000fe20007f7e0ff */
[----:B------:R-:W-:-:S12]  /*2a3b0*/  @P0 BRA `(.L_x_4655) ;  /* 0x00000004006c0947 */ /* 0x000fd80003800000 */
[----:B------:R-:W-:Y:S02]  /*2a3c0*/  SHF.R.U32.HI R162, RZ, 0x10, R41 ;  /* 0x00000010ffa27819 */ /* 0x000fe40000011629 */
[----:B------:R-:W-:Y:S02]  /*2a3d0*/  SHF.R.U32.HI R160, RZ, 0x10, R29 ;  /* 0x00000010ffa07819 */ /* 0x000fe4000001161d */
[----:B------:R-:W-:Y:S02]  /*2a3e0*/  PRMT R162, R153, 0x5410, R162 ;  /* 0x0000541099a27816 */ /* 0x000fe400000000a2 */
[----:B------:R-:W-:Y:S02]  /*2a3f0*/  PRMT R155, R155, 0x5410, R160 ;  /* 0x000054109b9b7816 */ /* 0x000fe400000000a0 */
[----:B------:R-:W-:Y:S01]  /*2a400*/  SHF.R.U64 R165, R40, 0x10, R41 ;  /* 0x0000001028a57819 */ /* 0x000fe20000001229 */
[----:B-----5:R-:W-:Y:S01]  /*2a410*/  IMAD.U32 R41, R73, 0x10000, RZ ;  /* 0x0001000049297824 */ /* 0x020fe200078e00ff */
[----:B------:R-:W-:Y:S01]  /*2a420*/  SHF.R.U32.HI R166, RZ, 0x10, R43 ;  /* 0x00000010ffa67819 */ /* 0x000fe2000001162b */
[----:B------:R-:W-:Y:S01]  /*2a430*/  IMAD.U32 R164, R162, 0x10000, RZ ;  /* 0x00010000a2a47824 */ /* 0x000fe200078e00ff */
[----:B------:R-:W-:-:S02]  /*2a440*/  SHF.R.U32.HI R167, RZ, 0x10, R31 ;  /* 0x00000010ffa77819 */ /* 0x000fc4000001161f */
[----:B------:R-:W-:Y:S01]  /*2a450*/  SHF.R.U64 R168, R42, 0x10, R43 ;  /* 0x000000102aa87819 */ /* 0x000fe2000000122b */
[----:B------:R-:W-:Y:S01]  /*2a460*/  IMAD.U32 R42, R69, 0x10000, RZ ;  /* 0x00010000452a7824 */ /* 0x000fe200078e00ff */
[----:B------:R-:W-:Y:S01]  /*2a470*/  LOP3.LUT R158, R73, 0xffff0000, RZ, 0xc0, !PT ;  /* 0xffff0000499e7812 */ /* 0x000fe200078ec0ff */
[----:B------:R-:W-:Y:S01]  /*2a480*/  IMAD.U32 R73, R71, 0x10000, RZ ;  /* 0x0001000047497824 */ /* 0x000fe200078e00ff */
[----:B------:R-:W-:Y:S02]  /*2a490*/  LOP3.LUT R43, R69, 0xffff0000, RZ, 0xc0, !PT ;  /* 0xffff0000452b7812 */ /* 0x000fe400078ec0ff */
[----:B------:R-:W-:Y:S01]  /*2a4a0*/  LOP3.LUT R40, R71, 0xffff0000, RZ, 0xc0, !PT ;  /* 0xffff000047287812 */ /* 0x000fe200078ec0ff */
[C---:B------:R-:W-:Y:S01]  /*2a4b0*/  IMAD.U32 R71, R75.reuse, 0x10000, RZ ;  /* 0x000100004b477824 */ /* 0x040fe200078e00ff */
[----:B------:R-:W-:Y:S01]  /*2a4c0*/  LOP3.LUT R69, R75, 0xffff0000, RZ, 0xc0, !PT ;  /* 0xffff00004b457812 */ /* 0x000fe200078ec0ff */
[----:B------:R-:W-:Y:S01]  /*2a4d0*/  IMAD.U32 R75, R155, 0x10000, RZ ;  /* 0x000100009b4b7824 */ /* 0x000fe200078e00ff */
[----:B------:R-:W-:-:S02]  /*2a4e0*/  PRMT R149, R149, 0x5410, R166 ;  /* 0x0000541095957816 */ /* 0x000fc400000000a6 */
[----:B------:R-:W-:Y:S01]  /*2a4f0*/  PRMT R153, R150, 0x5410, R167 ;  /* 0x0000541096997816 */ /* 0x000fe200000000a7 */
[CC--:B------:R-:W-:Y:S01]  /*2a500*/  FMUL.FTZ R167, R41.reuse, R75.reuse ;  /* 0x0000004b29a77220 */ /* 0x0c0fe20000410000 */
[----:B------:R-:W-:Y:S01]  /*2a510*/  PRMT R160, R152, 0x5410, R165 ;  /* 0x0000541098a07816 */ /* 0x000fe200000000a5 */
[-C--:B------:R-:W-:Y:S01]  /*2a520*/  FMUL.FTZ R165, R41, R164.reuse ;  /* 0x000000a429a57220 */ /* 0x080fe20000410000 */
[----:B------:R-:W-:Y:S01]  /*2a530*/  IMAD.U32 R166, R149, 0x10000, RZ ;  /* 0x0001000095a67824 */ /* 0x000fe200078e00ff */
[----:B------:R-:W-:Y:S01]  /*2a540*/  LOP3.LUT R162, R162, 0xffff0000, RZ, 0xc0, !PT ;  /* 0xffff0000a2a27812 */ /* 0x000fe200078ec0ff */
[----:B------:R-:W-:Y:S02]  /*2a550*/  IMAD.U32 R152, R153, 0x10000, RZ ;  /* 0x0001000099987824 */ /* 0x000fe400078e00ff */
[C---:B------:R-:W-:Y:S01]  /*2a560*/  FFMA.FTZ R41, R42.reuse, R75, -R165 ;  /* 0x0000004b2a297223 */ /* 0x040fe200000108a5 */
[----:B------:R-:W-:Y:S01]  /*2a570*/  FFMA.FTZ R42, R42, R164, R167 ;  /* 0x000000a42a2a7223 */ /* 0x000fe200000100a7 */
[----:B------:R-:W-:Y:S01]  /*2a580*/  FMUL.FTZ R164, R71, R166 ;  /* 0x000000a647a47220 */ /* 0x000fe20000410000 */
[----:B------:R-:W-:Y:S01]  /*2a590*/  LOP3.LUT R149, R149, 0xffff0000, RZ, 0xc0, !PT ;  /* 0xffff000095957812 */ /* 0x000fe200078ec0ff */
[-C--:B------:R-:W-:Y:S01]  /*2a5a0*/  FMUL.FTZ R71, R71, R152.reuse ;  /* 0x0000009847477220 */ /* 0x080fe20000410000 */
[----:B------:R-:W-:Y:S01]  /*2a5b0*/  LOP3.LUT R150, R155, 0xffff0000, RZ, 0xc0, !PT ;  /* 0xffff00009b967812 */ /* 0x000fe200078ec0ff */
[C---:B------:R-:W-:Y:S01]  /*2a5c0*/  FFMA.FTZ R164, R73.reuse, R152, -R164 ;  /* 0x0000009849a47223 */ /* 0x040fe200000108a4 */
[----:B------:R-:W-:Y:S01]  /*2a5d0*/  SHF.R.U64 R171, R28, 0x10, R29 ;  /* 0x000000101cab7819 */ /* 0x000fe2000000121d */
[----:B------:R-:W-:Y:S01]  /*2a5e0*/  FFMA.FTZ R166, R73, R166, R71 ;  /* 0x000000a649a67223 */ /* 0x000fe20000010047 */
[----:B------:R-:W-:Y:S01]  /*2a5f0*/  LOP3.LUT R153, R153, 0xffff0000, RZ, 0xc0, !PT ;  /* 0xffff000099997812 */ /* 0x000fe200078ec0ff */
[----:B------:R-:W-:Y:S01]  /*2a600*/  FMUL.FTZ R71, R69, R149 ;  /* 0x0000009545477220 */ /* 0x000fe20000410000 */
[----:B------:R-:W-:Y:S01]  /*2a610*/  PRMT R151, R151, 0x5410, R168 ;  /* 0x0000541097977816 */ /* 0x000fe200000000a8 */
[C---:B------:R-:W-:Y:S01]  /*2a620*/  FMUL.FTZ R168, R158.reuse, R162 ;  /* 0x000000a29ea87220 */ /* 0x040fe20000410000 */
[----:B------:R-:W-:Y:S01]  /*2a630*/  FMUL.FTZ R158, R158, R150 ;  /* 0x000000969e9e7220 */ /* 0x000fe20000410000 */
[----:B------:R-:W-:Y:S01]  /*2a640*/  PRMT R156, R156, 0x5410, R171 ;  /* 0x000054109c9c7816 */ /* 0x000fe200000000ab */
[----:B------:R-:W-:Y:S01]  /*2a650*/  FMUL.FTZ R73, R69, R153 ;  /* 0x0000009945497220 */ /* 0x000fe20000410000 */
[----:B------:R-:W-:Y:S01]  /*2a660*/  SHF.R.U64 R169, R30, 0x10, R31 ;  /* 0x000000101ea97819 */ /* 0x000fe2000000121f */
[----:B------:R-:W-:-:S02]  /*2a670*/  IMAD.U32 R31, R72, 0x10000, RZ ;  /* 0x00010000481f7824 */ /* 0x000fc400078e00ff */
[C---:B------:R-:W-:Y:S01]  /*2a680*/  FFMA.FTZ R150, R43.reuse, R150, -R168 ;  /* 0x000000962b967223 */ /* 0x040fe200000108a8 */
[----:B------:R-:W-:Y:S01]  /*2a690*/  FFMA.FTZ R153, R40, R153, -R71 ;  /* 0x0000009928997223 */ /* 0x000fe20000010847 */
[----:B------:R-:W-:Y:S01]  /*2a6a0*/  LOP3.LUT R72, R72, 0xffff0000, RZ, 0xc0, !PT ;  /* 0xffff000048487812 */ /* 0x000fe200078ec0ff */
[----:B------:R-:W-:Y:S01]  /*2a6b0*/  FFMA.FTZ R43, R43, R162, R158 ;  /* 0x000000a22b2b7223 */ /* 0x000fe2000001009e */
[C---:B------:R-:W-:Y:S01]  /*2a6c0*/  LOP3.LUT R71, R160.reuse, 0xffff0000, RZ, 0xc0, !PT ;  /* 0xffff0000a0477812 */ /* 0x040fe200078ec0ff */
[----:B------:R-:W-:Y:S01]  /*2a6d0*/  IMAD.U32 R158, R160, 0x10000, RZ ;  /* 0x00010000a09e7824 */ /* 0x000fe200078e00ff */
[C---:B------:R-:W-:Y:S01]  /*2a6e0*/  LOP3.LUT R69, R156.reuse, 0xffff0000, RZ, 0xc0, !PT ;  /* 0xffff00009c457812 */ /* 0x040fe200078ec0ff */
[----:B------:R-:W-:Y:S02]  /*2a6f0*/  IMAD.U32 R152, R156, 0x10000, RZ ;  /* 0x000100009c987824 */ /* 0x000fe400078e00ff */
[----:B------:R-:W-:Y:S01]  /*2a700*/  FFMA.FTZ R155, R40, R149, R73 ;  /* 0x00000095289b7223 */ /* 0x000fe20000010049 */
[C---:B------:R-:W-:Y:S01]  /*2a710*/  IMAD.U32 R29, R68.reuse, 0x10000, RZ ;  /* 0x00010000441d7824 */ /* 0x040fe200078e00ff */
[----:B------:R-:W-:Y:S01]  /*2a720*/  LOP3.LUT R68, R68, 0xffff0000, RZ, 0xc0, !PT ;  /* 0xffff000044447812 */ /* 0x000fe200078ec0ff */
[C---:B------:R-:W-:Y:S01]  /*2a730*/  FMUL.FTZ R156, R31.reuse, R158 ;  /* 0x0000009e1f9c7220 */ /* 0x040fe20000410000 */
[----:B------:R-:W-:Y:S01]  /*2a740*/  FMUL.FTZ R73, R72, R71 ;  /* 0x0000004748497220 */ /* 0x000fe20000410000 */
[----:B------:R-:W-:Y:S01]  /*2a750*/  PRMT R154, R154, 0x5410, R169 ;  /* 0x000054109a9a7816 */ /* 0x000fe200000000a9 */
[----:B------:R-:W-:Y:S01]  /*2a760*/  FMUL.FTZ R31, R31, R152 ;  /* 0x000000981f1f7220 */ /* 0x000fe20000410000 */
[-C--:B------:R-:W-:Y:S01]  /*2a770*/  FMUL.FTZ R75, R72, R69.reuse ;  /* 0x00000045484b7220 */ /* 0x080fe20000410000 */
[----:B------:R-:W-:Y:S01]  /*2a780*/  FFMA.FTZ R73, R68, R69, -R73 ;  /* 0x0000004544497223 */ /* 0x000fe20000010849 */
[----:B------:R-:W-:-:S02]  /*2a790*/  IMAD.U32 R30, R74, 0x10000, RZ ;  /* 0x000100004a1e7824 */ /* 0x000fc400078e00ff */
[C---:B------:R-:W-:Y:S01]  /*2a7a0*/  FFMA.FTZ R156, R29.reuse, R152, -R156 ;  /* 0x000000981d9c7223 */ /* 0x040fe2000001089c */
[----:B------:R-:W-:Y:S01]  /*2a7b0*/  FFMA.FTZ R158, R29, R158, R31 ;  /* 0x0000009e1d9e7223 */ /* 0x000fe2000001001f */
[C---:B------:R-:W-:Y:S01]  /*2a7c0*/  IMAD.U32 R69, R151.reuse, 0x10000, RZ ;  /* 0x0001000097457824 */ /* 0x040fe200078e00ff */
[----:B------:R-:W-:Y:S01]  /*2a7d0*/  LOP3.LUT R74, R74, 0xffff0000, RZ, 0xc0, !PT ;  /* 0xffff00004a4a7812 */ /* 0x000fe200078ec0ff */
[----:B------:R-:W-:Y:S01]  /*2a7e0*/  IMAD.U32 R29, R154, 0x10000, RZ ;  /* 0x000100009a1d7824 */ /* 0x000fe200078e00ff */
[----:B------:R-:W-:Y:S01]  /*2a7f0*/  LOP3.LUT R151, R151, 0xffff0000, RZ, 0xc0, !PT ;  /* 0xffff000097977812 */ /* 0x000fe200078ec0ff */
[----:B------:R-:W-:Y:S01]  /*2a800*/  FFMA.FTZ R75, R68, R71, R75 ;  /* 0x00000047444b7223 */ /* 0x000fe2000001004b */
[----:B------:R-:W-:Y:S01]  /*2a810*/  LOP3.LUT R31, R154, 0xffff0000, RZ, 0xc0, !PT ;  /* 0xffff00009a1f7812 */ /* 0x000fe200078ec0ff */
[----:B------:R-:W-:Y:S02]  /*2a820*/  IMAD.U32 R28, R70, 0x10000, RZ ;  /* 0x00010000461c7824 */ /* 0x000fe400078e00ff */
        /* <DEDUP_REMOVED lines=20> */
.L_x_4655:
[----:B------:R-:W-:Y:S05]  /*2a970*/  BSYNC B4 ;  /* 0x0000000000047941 */ /* 0x000fea0003800000 */
.L_x_4654:
[C---:B------:R-:W-:Y:S02]  /*2a980*/  R2UR UR4, R84.reuse ;  /* 0x00000000540472ca */ /* 0x040fe400000e0000 */
[C---:B------:R-:W-:Y:S02]  /*2a990*/  R2UR UR5, R85.reuse ;  /* 0x00000000550572ca */ /* 0x040fe400000e0000 */
[----:B------:R-:W-:Y:S02]  /*2a9a0*/  @!P1 R2UR UR6, R84 ;  /* 0x00000000540692ca */ /* 0x000fe400000e0000 */
[----:B------:R-:W-:Y:S02]  /*2a9b0*/  @!P1 R2UR UR7, R85 ;  /* 0x00000000550792ca */ /* 0x000fe400000e0000 */
[----:B------:R-:W-:Y:S02]  /*2a9c0*/  LEA R28, P0, R163, R86, 0x1 ;  /* 0x00000056a31c7211 */ /* 0x000fe400078008ff */
[----:B------:R-:W-:-:S02]  /*2a9d0*/  @!P1 LEA.HI.X.SX32 R157, R157, R130, 0x1, P3 ;  /* 0x000000829d9d9211 */ /* 0x000fc400018f0eff */
[----:B------:R-:W-:Y:S02]  /*2a9e0*/  @!P1 LEA R30, P2, R161, R86, 0x1 ;  /* 0x00000056a11e9211 */ /* 0x000fe400078408ff */
[-C--:B------:R-:W-:Y:S02]  /*2a9f0*/  LEA.HI.X R29, R163, R87.reuse, R159, 0x1, P0 ;  /* 0x00000057a31d7211 */ /* 0x080fe400000f0c9f */
[----:B------:R-:W-:-:S03]  /*2aa00*/  @!P1 LEA.HI.X R31, R161, R87, R157, 0x1, P2 ;  /* 0x00000057a11f9211 */ /* 0x000fc600010f0c9d */
[----:B-----5:R1:W-:Y:S04]  /*2aa10*/  ST.E.128 desc[UR4][R28.64], R68 ;  /* 0x000000441c007985 */ /* 0x0203e8000c101d04 */
[----:B------:R1:W-:Y:S02]  /*2aa20*/  @!P1 ST.E.128 desc[UR6][R30.64], R72 ;  /* 0x000000481e009985 */ /* 0x0003e4000c101d06 */
.L_x_4653:
[----:B------:R-:W-:Y:S05]  /*2aa30*/  BSYNC B3 ;  /* 0x0000000000037941 */ /* 0x000fea0003800000 */
.L_x_4652:
[----:B------:R-:W-:Y:S02]  /*2aa40*/  R2UR UR4, R84 ;  /* 0x00000000540472ca */ /* 0x000fe400000e0000 */
[----:B------:R-:W-:-:S13]  /*2aa50*/  R2UR UR5, R85 ;  /* 0x00000000550572ca */ /* 0x000fda00000e0000 */
[----:B-1----:R-:W2:Y:S01]  /*2aa60*/  LD.E.U8 R28, desc[UR4][R92.64] ;  /* 0x000000045c1c7980 */ /* 0x002ea2000c101100 */
[----:B------:R-:W-:Y:S01]  /*2aa70*/  BSSY B3, `(.L_x_4656) ;  /* 0x00000a3000037945 */ /* 0x000fe20003800000 */
[----:B--2---:R-:W-:-:S13]  /*2aa80*/  LOP3.LUT P0, RZ, R28, 0x2, RZ, 0xc0, !PT ;  /* 0x000000021cff7812 */ /* 0x004fda000780c0ff */
[----:B------:R-:W-:Y:S05]  /*2aa90*/  @!P0 BRA `(.L_x_4657) ;  /* 0x0000000800808947 */ /* 0x000fea0003800000 */
[----:B------:R-:W-:Y:S02]  /*2aaa0*/  R2UR UR4, R84 ;  /* 0x00000000540472ca */ /* 0x000fe400000e0000 */
[----:B------:R-:W-:-:S13]  /*2aab0*/  R2UR UR5, R85 ;  /* 0x00000000550572ca */ /* 0x000fda00000e0000 */
[----:B------:R-:W2:Y:S01]  /*2aac0*/  LD.E R28, desc[UR4][R90.64+0x4] ;  /* 0x000004045a1c7980 */ /* 0x000ea2000c101900 */
[----:B------:R-:W-:Y:S01]  /*2aad0*/  VIADD R68, R101, 0x20 ;  /* 0x0000002065447836 */ /* 0x000fe20000000000 */
[----:B------:R-:W-:Y:S02]  /*2aae0*/  LEA.HI R41, R140, R139, RZ, 0x5 ;  /* 0x0000008b8c297211 */ /* 0x000fe400078f28ff */
[----:B------:R-:W-:Y:S02]  /*2aaf0*/  R2UR UR6, R84 ;  /* 0x00000000540672ca */ /* 0x000fe400000e0000 */
[----:B------:R-:W-:Y:S01]  /*2ab00*/  R2UR UR7, R85 ;  /* 0x00000000550772ca */ /* 0x000fe200000e0000 */
[----:B------:R-:W-:-:S05]  /*2ab10*/  IMAD.SHL.U32 R42, R41, 0x10, RZ ;  /* 0x00000010292a7824 */ /* 0x000fca00078e00ff */
[----:B------:R-:W-:Y:S01]  /*2ab20*/  LOP3.LUT R43, R42, 0xfffffe00, RZ, 0xc0, !PT ;  /* 0xfffffe002a2b7812 */ /* 0x000fe200078ec0ff */
[----:B------:R-:W-:Y:S01]  /*2ab30*/  BSSY B4, `(.L_x_4658) ;  /* 0x000008b000047945 */ /* 0x000fe20003800000 */
[----:B--2---:R-:W-:-:S04]  /*2ab40*/  LEA.HI R28, R28, R28, RZ, 0x1 ;  /* 0x0000001c1c1c7211 */ /* 0x004fc800078f08ff */
[----:B------:R-:W-:Y:S01]  /*2ab50*/  SHF.R.S32.HI R71, RZ, 0x1, R28 ;  /* 0x00000001ff477819 */ /* 0x000fe2000001141c */
[----:B------:R-:W-:-:S03]  /*2ab60*/  IMAD.IADD R28, R100, 0x1, -R111 ;  /* 0x00000001641c7824 */ /* 0x000fc600078e0a6f */
[----:B------:R-:W-:-:S04]  /*2ab70*/  ISETP.GE.AND P0, PT, R68, R71, PT ;  /* 0x000000474400720c */ /* 0x000fc80003f06270 */
[----:B------:R-:W-:Y:S02]  /*2ab80*/  SEL R29, R71, RZ, P0 ;  /* 0x000000ff471d7207 */ /* 0x000fe40000000000 */
[----:B------:R-:W-:-:S03]  /*2ab90*/  SEL R31, R111, R28, !P0 ;  /* 0x0000001c6f1f7207 */ /* 0x000fc60004000000 */
[----:B------:R-:W-:Y:S01]  /*2aba0*/  IMAD.IADD R29, R68, 0x1, R29 ;  /* 0x00000001441d7824 */ /* 0x000fe200078e021d */
[----:B------:R-:W-:-:S04]  /*2abb0*/  SHF.R.S32.HI R40, RZ, 0x1f, R31 ;  /* 0x0000001fff287819 */ /* 0x000fc8000001141f */
[----:B------:R-:W-:Y:S02]  /*2abc0*/  SHF.R.S32.HI R28, RZ, 0x1f, R29 ;  /* 0x0000001fff1c7819 */ /* 0x000fe4000001141d */
[----:B------:R-:W-:Y:S01]  /*2abd0*/  LEA.HI R31, R40, R31, RZ, 0x4 ;  /* 0x0000001f281f7211 */ /* 0x000fe200078f20ff */
[----:B------:R-:W-:Y:S01]  /*2abe0*/  IMAD.SHL.U32 R40, R129, 0x40, RZ ;  /* 0x0000004081287824 */ /* 0x000fe200078e00ff */
[CC--:B------:R-:W-:Y:S02]  /*2abf0*/  LEA.HI R30, R28.reuse, R29.reuse, RZ, 0x3 ;  /* 0x0000001d1c1e7211 */ /* 0x0c0fe400078f18ff */
[----:B------:R-:W-:Y:S02]  /*2ac00*/  LEA.HI R28, R28, R29, RZ, 0x6 ;  /* 0x0000001d1c1c7211 */ /* 0x000fe400078f30ff */
[----:B------:R-:W-:Y:S02]  /*2ac10*/  SHF.R.S32.HI R70, RZ, 0x3, R30 ;  /* 0x00000003ff467819 */ /* 0x000fe4000001141e */
[----:B------:R-:W-:-:S02]  /*2ac20*/  LOP3.LUT R41, R40, 0x1c0, RZ, 0xc0, !PT ;  /* 0x000001c028297812 */ /* 0x000fc400078ec0ff */
[----:B------:R-:W-:Y:S02]  /*2ac30*/  LEA.HI.SX32 R31, R31, R70, 0x1c ;  /* 0x000000461f1f7211 */ /* 0x000fe400078fe2ff */
[----:B------:R-:W-:Y:S02]  /*2ac40*/  SHF.R.U32.HI R42, RZ, 0x3, R41 ;  /* 0x00000003ff2a7819 */ /* 0x000fe40000011629 */
[----:B------:R-:W-:Y:S01]  /*2ac50*/  SHF.R.S32.HI R40, RZ, 0x1f, R31 ;  /* 0x0000001fff287819 */ /* 0x000fe2000001141f */
[----:B------:R-:W-:Y:S01]  /*2ac60*/  IMAD.SHL.U32 R69, R31, 0x8, RZ ;  /* 0x000000081f457824 */ /* 0x000fe200078e00ff */
[----:B------:R-:W-:Y:S02]  /*2ac70*/  SHF.R.S32.HI R28, RZ, 0x6, R28 ;  /* 0x00000006ff1c7819 */ /* 0x000fe4000001141c */
[----:B------:R-:W-:Y:S02]  /*2ac80*/  LEA.HI R40, R40, R31, RZ, 0x3 ;  /* 0x0000001f28287211 */ /* 0x000fe400078f18ff */
[----:B------:R-:W-:Y:S01]  /*2ac90*/  LOP3.LUT R30, R41, 0x38, R30, 0xf8, !PT ;  /* 0x00000038291e7812 */ /* 0x000fe200078ef81e */
[----:B------:R-:W-:Y:S01]  /*2aca0*/  IMAD R28, R28, 0x1800, R43 ;  /* 0x000018001c1c7824 */ /* 0x000fe200078e022b */
[----:B------:R-:W-:-:S02]  /*2acb0*/  SHF.R.S32.HI R40, RZ, 0x3, R40 ;  /* 0x00000003ff287819 */ /* 0x000fc40000011428 */
[----:B------:R-:W-:Y:S02]  /*2acc0*/  LOP3.LUT R31, R41, 0x38, R69, 0xf8, !PT ;  /* 0x00000038291f7812 */ /* 0x000fe400078ef845 */
[-C--:B------:R-:W-:Y:S01]  /*2acd0*/  LOP3.LUT R29, R30, R42.reuse, RZ, 0x3c, !PT ;  /* 0x0000002a1e1d7212 */ /* 0x080fe200078e3cff */
[----:B------:R-:W-:Y:S01]  /*2ace0*/  IMAD R40, R40, 0x1800, R43 ;  /* 0x0000180028287824 */ /* 0x000fe200078e022b */
[----:B------:R-:W-:-:S03]  /*2acf0*/  LOP3.LUT R31, R31, R42, RZ, 0x3c, !PT ;  /* 0x0000002a1f1f7212 */ /* 0x000fc600078e3cff */
        /* <DEDUP_REMOVED lines=8> */
[----:B------:R-:W-:Y:S02]  /*2ad80*/  LEA.HI.X R29, R29, R95, R41, 0x1, P0 ;  /* 0x0000005f1d1d7211 */ /* 0x000fe400000f0c29 */
[----:B------:R-:W-:Y:S02]  /*2ad90*/  ISETP.GE.AND P0, PT, R68, R71, PT ;  /* 0x000000474400720c */ /* 0x000fe40003f06270 */
[----:B------:R-:W-:Y:S02]  /*2ada0*/  LEA.HI.X R41, R31, R95, R30, 0x1, P1 ;  /* 0x0000005f1f297211 */ /* 0x000fe400008f0c1e */
[----:B------:R-:W-:Y:S01]  /*2adb0*/  ISETP.GE.AND P1, PT, R69, R100, PT ;  /* 0x000000644500720c */ /* 0x000fe20003f26270 */
[----:B------:R-:W-:Y:S01]  /*2adc0*/  IMAD.SHL.U32 R149, R70, 0x8, RZ ;  /* 0x0000000846957824 */ /* 0x000fe200078e00ff */
[----:B------:R-:W5:Y:S04]  /*2add0*/  LD.E.128 R28, desc[UR4][R28.64] ;  /* 0x000000041c1c7980 */ /* 0x000f68000c101d00 */
[C---:B0-----:R-:W-:Y:S01]  /*2ade0*/  IADD3 R75, P2, R149.reuse, R98, RZ ;  /* 0x00000062954b7210 */ /* 0x041fe20007f5e0ff */
[----:B------:R-:W5:Y:S03]  /*2adf0*/  LD.E.128 R40, desc[UR6][R40.64] ;  /* 0x0000000628287980 */ /* 0x000f66000c101d00 */
[----:B------:R-:W-:-:S03]  /*2ae00*/  LEA.HI.X.SX32 R71, R149, R130, 0x1, P2 ;  /* 0x0000008295477211 */ /* 0x000fc600010f0eff */
[----:B------:R-:W-:Y:S01]  /*2ae10*/  @!P1 IADD3 R73, P3, R69, R98, RZ ;  /* 0x0000006245499210 */ /* 0x000fe20007f7e0ff */
[----:B------:R-:W-:-:S12]  /*2ae20*/  @P0 BRA `(.L_x_4659) ;  /* 0x00000004006c0947 */ /* 0x000fd80003800000 */
        /* <DEDUP_REMOVED lines=8> */
[--C-:B------:R-:W-:Y:S02]  /*2aeb0*/  SHF.R.U32.HI R151, RZ, 0x10, R39.reuse ;  /* 0x00000010ff977819 */ /* 0x100fe40000011627 */
[----:B------:R-:W-:Y:S01]  /*2aec0*/  SHF.R.U64 R72, R38, 0x10, R39 ;  /* 0x0000001026487819 */ /* 0x000fe20000001227 */
[----:B------:R-:W-:Y:S01]  /*2aed0*/  IMAD.U32 R39, R41, 0x10000, RZ ;  /* 0x0001000029277824 */ /* 0x000fe200078e00ff */
[----:B------:R-:W-:Y:S01]  /*2aee0*/  PRMT R141, R141, 0x5410, R70 ;  /* 0x000054108d8d7816 */ /* 0x000fe20000000046 */
[----:B------:R-:W-:Y:S01]  /*2aef0*/  IMAD.U32 R70, R148, 0x10000, RZ ;  /* 0x0001000094467824 */ /* 0x000fe200078e00ff */
[----:B------:R-:W-:Y:S01]  /*2af00*/  PRMT R147, R147, 0x5410, R68 ;  /* 0x0000541093937816 */ /* 0x000fe20000000044 */
[----:B------:R-:W-:Y:S01]  /*2af10*/  IMAD.U32 R68, R144, 0x10000, RZ ;  /* 0x0001000090447824 */ /* 0x000fe200078e00ff */
[----:B------:R-:W-:Y:S01]  /*2af20*/  SHF.R.U32.HI R153, RZ, 0x10, R15 ;  /* 0x00000010ff997819 */ /* 0x000fe2000001160f */
[C---:B------:R-:W-:Y:S01]  /*2af30*/  FMUL.FTZ R149, R39.reuse, R70 ;  /* 0x0000004627957220 */ /* 0x040fe20000410000 */
[----:B------:R-:W-:Y:S01]  /*2af40*/  PRMT R146, R146, 0x5410, R151 ;  /* 0x0000541092927816 */ /* 0x000fe20000000097 */
[-C--:B------:R-:W-:Y:S01]  /*2af50*/  FMUL.FTZ R151, R39, R68.reuse ;  /* 0x0000004427977220 */ /* 0x080fe20000410000 */
        /* <DEDUP_REMOVED lines=8> */
[----:B------:R-:W-:Y:S01]  /*2afe0*/  LOP3.LUT R29, R31, 0xffff0000, RZ, 0xc0, !PT ;  /* 0xffff00001f1d7812 */ /* 0x000fe200078ec0ff */
[----:B------:R-:W-:Y:S01]  /*2aff0*/  IMAD.U32 R31, R43, 0x10000, RZ ;  /* 0x000100002b1f7824 */ /* 0x000fe200078e00ff */
[----:B------:R-:W-:Y:S01]  /*2b000*/  PRMT R142, R142, 0x5410, R153 ;  /* 0x000054108e8e7816 */ /* 0x000fe20000000099 */
[C---:B------:R-:W-:Y:S01]  /*2b010*/  FMUL.FTZ R68, R41.reuse, R148 ;  /* 0x0000009429447220 */ /* 0x040fe20000410000 */
[----:B------:R-:W-:Y:S01]  /*2b020*/  SHF.R.U64 R74, R12, 0x10, R13 ;  /* 0x000000100c4a7819 */ /* 0x000fe2000000120d */
[----:B------:R-:W-:Y:S01]  /*2b030*/  FMUL.FTZ R70, R41, R144 ;  /* 0x0000009029467220 */ /* 0x000fe20000410000 */
[-C--:B------:R-:W-:Y:S01]  /*2b040*/  FMUL.FTZ R41, R31, R39.reuse ;  /* 0x000000271f297220 */ /* 0x080fe20000410000 */
[----:B------:R-:W-:Y:S01]  /*2b050*/  IMAD.U32 R36, R142, 0x10000, RZ ;  /* 0x000100008e247824 */ /* 0x000fe200078e00ff */
[----:B------:R-:W-:Y:S01]  /*2b060*/  PRMT R143, R143, 0x5410, R74 ;  /* 0x000054108f8f7816 */ /* 0x000fe2000000004a */
[----:B------:R-:W-:Y:S01]  /*2b070*/  IMAD.U32 R15, R40, 0x10000, RZ ;  /* 0x00010000280f7824 */ /* 0x000fe200078e00ff */
[----:B------:R-:W-:Y:S01]  /*2b080*/  PRMT R145, R145, 0x5410, R72 ;  /* 0x0000541091917816 */ /* 0x000fe20000000048 */
[-C--:B------:R-:W-:Y:S01]  /*2b090*/  FMUL.FTZ R72, R31, R36.reuse ;  /* 0x000000241f487220 */ /* 0x080fe20000410000 */
[----:B------:R-:W-:Y:S01]  /*2b0a0*/  FFMA.FTZ R41, R38, R36, -R41 ;  /* 0x0000002426297223 */ /* 0x000fe20000010829 */
[----:B------:R-:W-:Y:S01]  /*2b0b0*/  LOP3.LUT R43, R43, 0xffff0000, RZ, 0xc0, !PT ;  /* 0xffff00002b2b7812 */ /* 0x000fe200078ec0ff */
[----:B------:R-:W-:Y:S01]  /*2b0c0*/  IMAD.U32 R36, R147, 0x10000, RZ ;  /* 0x0001000093247824 */ /* 0x000fe200078e00ff */
[----:B------:R-:W-:Y:S01]  /*2b0d0*/  LOP3.LUT R146, R146, 0xffff0000, RZ, 0xc0, !PT ;  /* 0xffff000092927812 */ /* 0x000fe200078ec0ff */
[----:B------:R-:W-:Y:S01]  /*2b0e0*/  IMAD.U32 R31, R143, 0x10000, RZ ;  /* 0x000100008f1f7824 */ /* 0x000fe200078e00ff */
[----:B------:R-:W-:Y:S01]  /*2b0f0*/  LOP3.LUT R142, R142, 0xffff0000, RZ, 0xc0, !PT ;  /* 0xffff00008e8e7812 */ /* 0x000fe200078ec0ff */
[C---:B------:R-:W-:Y:S01]  /*2b100*/  FFMA.FTZ R68, R37.reuse, R144, -R68 ;  /* 0x0000009025447223 */ /* 0x040fe20000010844 */
[----:B------:R-:W-:Y:S01]  /*2b110*/  FFMA.FTZ R70, R37, R148, R70 ;  /* 0x0000009425467223 */ /* 0x000fe20000010046 */
[----:B------:R-:W-:Y:S01]  /*2b120*/  FFMA.FTZ R72, R38, R39, R72 ;  /* 0x0000002726487223 */ /* 0x000fe20000010048 */
[----:B------:R-:W-:Y:S01]  /*2b130*/  FMUL.FTZ R37, R15, R36 ;  /* 0x000000240f257220 */ /* 0x000fe20000410000 */
[----:B------:R-:W-:Y:S01]  /*2b140*/  LOP3.LUT R40, R40, 0xffff0000, RZ, 0xc0, !PT ;  /* 0xffff000028287812 */ /* 0x000fe200078ec0ff */
[C---:B------:R-:W-:Y:S01]  /*2b150*/  FMUL.FTZ R38, R43.reuse, R146 ;  /* 0x000000922b267220 */ /* 0x040fe20000410000 */
[-C--:B------:R-:W-:Y:S01]  /*2b160*/  FMUL.FTZ R74, R43, R142.reuse ;  /* 0x0000008e2b4a7220 */ /* 0x080fe20000410000 */
[----:B------:R-:W-:Y:S01]  /*2b170*/  LOP3.LUT R147, R147, 0xffff0000, RZ, 0xc0, !PT ;  /* 0xffff000093937812 */ /* 0x000fe200078ec0ff */
[-C--:B------:R-:W-:Y:S01]  /*2b180*/  FMUL.FTZ R15, R15, R31.reuse ;  /* 0x0000001f0f0f7220 */ /* 0x080fe20000410000 */
        /* <DEDUP_REMOVED lines=16> */
[C---:B------:R-:W-:Y:S02]  /*2b290*/  IMAD.U32 R12, R30.reuse, 0x10000, RZ ;  /* 0x000100001e0c7824 */ /* 0x040fe400078e00ff */
        /* <DEDUP_REMOVED lines=20> */
.L_x_4659:
[----:B------:R-:W-:Y:S05]  /*2b3e0*/  BSYNC B4 ;  /* 0x0000000000047941 */ /* 0x000fea0003800000 */
.L_x_4658:
        /* <DEDUP_REMOVED lines=11> */
.L_x_4657:
[----:B------:R-:W-:Y:S05]  /*2b4a0*/  BSYNC B3 ;  /* 0x0000000000037941 */ /* 0x000fea0003800000 */
.L_x_4656:
[----:B------:R-:W-:Y:S02]  /*2b4b0*/  R2UR UR4, R84 ;  /* 0x00000000540472ca */ /* 0x000fe400000e0000 */
[----:B------:R-:W-:-:S13]  /*2b4c0*/  R2UR UR5, R85 ;  /* 0x00000000550572ca */ /* 0x000fda00000e0000 */
[----:B-1----:R-:W2:Y:S02]  /*2b4d0*/  LD.E.U8 R12, desc[UR4][R92.64] ;  /* 0x000000045c0c7980 */ /* 0x002ea4000c101100 */
        /* <DEDUP_REMOVED lines=49> */
[----:B------:R-:W-:Y:S02]  /*2b7f0*/  LEA.HI.X R29, R15, R95, R14, 0x1, P1 ;  /* 0x0000005f0f1d7211 */ /* 0x000fe400008f0c0e */
[----:B------:R-:W-:Y:S02]  /*2b800*/  ISETP.GE.AND P1, PT, R39, R100, PT ;  /* 0x000000642700720c */ /* 0x000fe40003f26270 */
[----:B------:R-:W-:Y:S01]  /*2b810*/  ISETP.GE.AND P0, PT, R36, R37, PT ;  /* 0x000000252400720c */ /* 0x000fe20003f06270 */
[----:B------:R-:W-:Y:S01]  /*2b820*/  IMAD.SHL.U32 R41, R38, 0x8, RZ ;  /* 0x0000000826297824 */ /* 0x000fe200078e00ff */
[----:B------:R-:W5:Y:S04]  /*2b830*/  LD.E.128 R12, desc[UR4][R12.64] ;  /* 0x000000040c0c7980 */ /* 0x000f68000c101d00 */
[C---:B------:R-:W-:Y:S01]  /*2b840*/  IADD3 R37, P2, R41.reuse, R98, RZ ;  /* 0x0000006229257210 */ /* 0x040fe20007f5e0ff */
[----:B------:R-:W5:Y:S03]  /*2b850*/  LD.E.128 R28, desc[UR6][R28.64] ;  /* 0x000000061c1c7980 */ /* 0x000f66000c101d00 */
[----:B------:R-:W-:-:S02]  /*2b860*/  LEA.HI.X.SX32 R36, R41, R130, 0x1, P2 ;  /* 0x0000008229247211 */ /* 0x000fc400010f0eff */
[----:B------:R-:W-:-:S04]  /*2b870*/  @!P1 IADD3 R99, P3, R39, R98, RZ ;  /* 0x0000006227639210 */ /* 0x000fc80007f7e0ff */
[----:B------:R-:W-:Y:S01]  /*2b880*/  @!P1 LEA.HI.X.SX32 R130, R39, R130, 0x1, P3 ;  /* 0x0000008227829211 */ /* 0x000fe200018f0eff */
[----:B------:R-:W-:Y:S08]  /*2b890*/  @P0 BRA `(.L_x_4661) ;  /* 0x0000000400740947 */ /* 0x000ff00003800000 */
[----:B------:R-:W-:Y:S02]  /*2b8a0*/  SHF.R.U32.HI R38, RZ, 0x10, R33 ;  /* 0x00000010ff267819 */ /* 0x000fe40000011621 */
[----:B------:R-:W-:Y:S02]  /*2b8b0*/  SHF.R.U32.HI R68, RZ, 0x10, R9 ;  /* 0x00000010ff447819 */ /* 0x000fe40000011609 */
[----:B------:R-:W-:Y:S02]  /*2b8c0*/  SHF.R.U64 R39, R10, 0x10, R11 ;  /* 0x000000100a277819 */ /* 0x000fe4000000120b */
[----:B------:R-:W-:Y:S02]  /*2b8d0*/  PRMT R131, R131, 0x5410, R38 ;  /* 0x0000541083837816 */ /* 0x000fe40000000026 */
[----:B------:R-:W-:Y:S02]  /*2b8e0*/  PRMT R135, R135, 0x5410, R68 ;  /* 0x0000541087877816 */ /* 0x000fe40000000044 */
[----:B------:R-:W-:Y:S01]  /*2b8f0*/  PRMT R138, R138, 0x5410, R39 ;  /* 0x000054108a8a7816 */ /* 0x000fe20000000027 */
[----:B------:R-:W-:Y:S01]  /*2b900*/  IMAD.U32 R39, R131, 0x10000, RZ ;  /* 0x0001000083277824 */ /* 0x000fe200078e00ff */
[----:B------:R-:W-:Y:S01]  /*2b910*/  SHF.R.U32.HI R40, RZ, 0x10, R11 ;  /* 0x00000010ff287819 */ /* 0x000fe2000001160b */
[----:B------:R-:W-:Y:S01]  /*2b920*/  IMAD.U32 R38, R135, 0x10000, RZ ;  /* 0x0001000087267824 */ /* 0x000fe200078e00ff */
[----:B------:R-:W-:Y:S01]  /*2b930*/  SHF.R.U64 R43, R32, 0x10, R33 ;  /* 0x00000010202b7819 */ /* 0x000fe20000001221 */
[----:B-----5:R-:W-:Y:S01]  /*2b940*/  IMAD.U32 R32, R29, 0x10000, RZ ;  /* 0x000100001d207824 */ /* 0x020fe200078e00ff */
[--C-:B------:R-:W-:Y:S01]  /*2b950*/  SHF.R.U32.HI R42, RZ, 0x10, R35.reuse ;  /* 0x00000010ff2a7819 */ /* 0x100fe20000011623 */
[----:B------:R-:W-:Y:S01]  /*2b960*/  IMAD.U32 R11, R14, 0x10000, RZ ;  /* 0x000100000e0b7824 */ /* 0x000fe200078e00ff */
[----:B------:R-:W-:Y:S01]  /*2b970*/  SHF.R.U64 R41, R34, 0x10, R35 ;  /* 0x0000001022297819 */ /* 0x000fe20000001223 */
[----:B------:R-:W-:Y:S01]  /*2b980*/  IMAD.U32 R34, R31, 0x10000, RZ ;  /* 0x000100001f227824 */ /* 0x000fe200078e00ff */
[----:B------:R-:W-:Y:S01]  /*2b990*/  LOP3.LUT R33, R29, 0xffff0000, RZ, 0xc0, !PT ;  /* 0xffff00001d217812 */ /* 0x000fe200078ec0ff */
[----:B------:R-:W-:Y:S01]  /*2b9a0*/  IMAD.U32 R29, R28, 0x10000, RZ ;  /* 0x000100001c1d7824 */ /* 0x000fe200078e00ff */
[----:B------:R-:W-:-:S02]  /*2b9b0*/  LOP3.LUT R131, R131, 0xffff0000, RZ, 0xc0, !PT ;  /* 0xffff000083837812 */ /* 0x000fc400078ec0ff */
[----:B------:R-:W-:Y:S02]  /*2b9c0*/  LOP3.LUT R135, R135, 0xffff0000, RZ, 0xc0, !PT ;  /* 0xffff000087877812 */ /* 0x000fe400078ec0ff */
[----:B------:R-:W-:Y:S01]  /*2b9d0*/  SHF.R.U64 R69, R8, 0x10, R9 ;  /* 0x0000001008457819 */ /* 0x000fe20000001209 */
[----:B------:R-:W-:Y:S01]  /*2b9e0*/  IMAD.U32 R9, R13, 0x10000, RZ ;  /* 0x000100000d097824 */ /* 0x000fe200078e00ff */
[----:B------:R-:W-:Y:S01]  /*2b9f0*/  PRMT R137, R137, 0x5410, R40 ;  /* 0x0000541089897816 */ /* 0x000fe20000000028 */
[C---:B------:R-:W-:Y:S01]  /*2ba00*/  FMUL.FTZ R40, R32.reuse, R39 ;  /* 0x0000002720287220 */ /* 0x040fe20000410000 */
[----:B------:R-:W-:Y:S01]  /*2ba10*/  PRMT R133, R133, 0x5410, R42 ;  /* 0x0000541085857816 */ /* 0x000fe2000000002a */
[-C--:B------:R-:W-:Y:S01]  /*2ba20*/  FMUL.FTZ R42, R32, R38.reuse ;  /* 0x00000026202a7220 */ /* 0x080fe20000410000 */
[----:B------:R-:W-:Y:S01]  /*2ba30*/  PRMT R134, R134, 0x5410, R41 ;  /* 0x0000541086867816 */ /* 0x000fe20000000029 */
[----:B------:R-:W-:Y:S01]  /*2ba40*/  FMUL.FTZ R41, R33, R131 ;  /* 0x0000008321297220 */ /* 0x000fe20000410000 */
[----:B------:R-:W-:Y:S01]  /*2ba50*/  LOP3.LUT R10, R13, 0xffff0000, RZ, 0xc0, !PT ;  /* 0xffff00000d0a7812 */ /* 0x000fe200078ec0ff */
[----:B------:R-:W-:Y:S01]  /*2ba60*/  FMUL.FTZ R33, R33, R135 ;  /* 0x0000008721217220 */ /* 0x000fe20000410000 */
[C---:B------:R-:W-:Y:S01]  /*2ba70*/  FFMA.FTZ R40, R9.reuse, R38, -R40 ;  /* 0x0000002609287223 */ /* 0x040fe20000010828 */
[----:B------:R-:W-:Y:S01]  /*2ba80*/  FFMA.FTZ R42, R9, R39, R42 ;  /* 0x00000027092a7223 */ /* 0x000fe2000001002a */
[----:B------:R-:W-:-:S02]  /*2ba90*/  IMAD.U32 R9, R137, 0x10000, RZ ;  /* 0x0001000089097824 */ /* 0x000fc400078e00ff */
[C---:B------:R-:W-:Y:S01]  /*2baa0*/  FFMA.FTZ R41, R10.reuse, R135, -R41 ;  /* 0x000000870a297223 */ /* 0x040fe20000010829 */
[----:B------:R-:W-:Y:S02]  /*2bab0*/  IMAD.U32 R32, R133, 0x10000, RZ ;  /* 0x0001000085207824 */ /* 0x000fe400078e00ff */
[----:B------:R-:W-:Y:S01]  /*2bac0*/  FFMA.FTZ R131, R10, R131, R33 ;  /* 0x000000830a837223 */ /* 0x000fe20000010021 */
[----:B------:R-:W-:Y:S01]  /*2bad0*/  LOP3.LUT R35, R31, 0xffff0000, RZ, 0xc0, !PT ;  /* 0xffff00001f237812 */ /* 0x000fe200078ec0ff */
[----:B------:R-:W-:Y:S01]  /*2bae0*/  IMAD.U32 R13, R15, 0x10000, RZ ;  /* 0x000100000f0d7824 */ /* 0x000fe200078e00ff */
[----:B------:R-:W-:Y:S01]  /*2baf0*/  LOP3.LUT R38, R133, 0xffff0000, RZ, 0xc0, !PT ;  /* 0xffff000085267812 */ /* 0x000fe200078ec0ff */
[CC--:B------:R-:W-:Y:S01]  /*2bb00*/  FMUL.FTZ R39, R34.reuse, R9.reuse ;  /* 0x0000000922277220 */ /* 0x0c0fe20000410000 */
[----:B------:R-:W-:Y:S01]  /*2bb10*/  LOP3.LUT R10, R137, 0xffff0000, RZ, 0xc0, !PT ;  /* 0xffff0000890a7812 */ /* 0x000fe200078ec0ff */
[----:B------:R-:W-:Y:S01]  /*2bb20*/  FMUL.FTZ R68, R34, R32 ;  /* 0x0000002022447220 */ /* 0x000fe20000410000 */
[----:B------:R-:W-:Y:S01]  /*2bb30*/  PRMT R132, R132, 0x5410, R43 ;  /* 0x0000541084847816 */ /* 0x000fe2000000002b */
[C---:B------:R-:W-:Y:S01]  /*2bb40*/  FMUL.FTZ R70, R35.reuse, R38 ;  /* 0x0000002623467220 */ /* 0x040fe20000410000 */
[----:B------:R-:W-:Y:S01]  /*2bb50*/  PRMT R136, R136, 0x5410, R69 ;  /* 0x0000541088887816 */ /* 0x000fe20000000045 */
[----:B------:R-:W-:Y:S01]  /*2bb60*/  FMUL.FTZ R72, R35, R10 ;  /* 0x0000000a23487220 */ /* 0x000fe20000410000 */
[----:B------:R-:W-:Y:S01]  /*2bb70*/  LOP3.LUT R15, R15, 0xffff0000, RZ, 0xc0, !PT ;  /* 0xffff00000f0f7812 */ /* 0x000fe200078ec0ff */
[C---:B------:R-:W-:Y:S01]  /*2bb80*/  FFMA.FTZ R34, R13.reuse, R32, R39 ;  /* 0x000000200d227223 */ /* 0x040fe20000010027 */
[----:B------:R-:W-:Y:S01]  /*2bb90*/  LOP3.LUT R28, R28, 0xffff0000, RZ, 0xc0, !PT ;  /* 0xffff00001c1c7812 */ /* 0x000fe200078ec0ff */
[----:B------:R-:W-:Y:S01]  /*2bba0*/  FFMA.FTZ R68, R13, R9, -R68 ;  /* 0x000000090d447223 */ /* 0x000fe20000010844 */
[C---:B------:R-:W-:Y:S01]  /*2bbb0*/  LOP3.LUT R33, R132.reuse, 0xffff0000, RZ, 0xc0, !PT ;  /* 0xffff000084217812 */ /* 0x040fe200078ec0ff */
[----:B------:R-:W-:Y:S01]  /*2bbc0*/  IMAD.U32 R32, R132, 0x10000, RZ ;  /* 0x0001000084207824 */ /* 0x000fe200078e00ff */
[----:B------:R-:W-:Y:S01]  /*2bbd0*/  LOP3.LUT R13, R136, 0xffff0000, RZ, 0xc0, !PT ;  /* 0xffff0000880d7812 */ /* 0x000fe200078ec0ff */
[C---:B------:R-:W-:Y:S01]  /*2bbe0*/  IMAD.U32 R8, R12.reuse, 0x10000, RZ ;  /* 0x000100000c087824 */ /* 0x040fe200078e00ff */
[----:B------:R-:W-:Y:S01]  /*2bbf0*/  LOP3.LUT R12, R12, 0xffff0000, RZ, 0xc0, !PT ;  /* 0xffff00000c0c7812 */ /* 0x000fe200078ec0ff */
[----:B------:R-:W-:-:S02]  /*2bc00*/  IMAD.U32 R9, R136, 0x10000, RZ ;  /* 0x0001000088097824 */ /* 0x000fc400078e00ff */
[C---:B------:R-:W-:Y:S01]  /*2bc10*/  FFMA.FTZ R43, R15.reuse, R10, -R70 ;  /* 0x0000000a0f2b7223 */ /* 0x040fe20000010846 */
[----:B------:R-:W-:Y:S01]  /*2bc20*/  FFMA.FTZ R69, R15, R38, R72 ;  /* 0x000000260f457223 */ /* 0x000fe20000010048 */
[C---:B------:R-:W-:Y:S01]  /*2bc30*/  FMUL.FTZ R15, R28.reuse, R33 ;  /* 0x000000211c0f7220 */ /* 0x040fe20000410000 */
[CC--:B------:R-:W-:Y:S01]  /*2bc40*/  FMUL.FTZ R35, R29.reuse, R32.reuse ;  /* 0x000000201d237220 */ /* 0x0c0fe20000410000 */
[----:B------:R-:W-:Y:S01]  /*2bc50*/  FMUL.FTZ R29, R29, R9 ;  /* 0x000000091d1d7220 */ /* 0x000fe20000410000 */
[-C--:B------:R-:W-:Y:S01]  /*2bc60*/  FMUL.FTZ R39, R28, R13.reuse ;  /* 0x0000000d1c277220 */ /* 0x080fe20000410000 */
[----:B------:R-:W-:Y:S02]  /*2bc70*/  IMAD.U32 R31, R30, 0x10000, RZ ;  /* 0x000100001e1f7824 */ /* 0x000fe400078e00ff */
[----:B------:R-:W-:Y:S01]  /*2bc80*/  FFMA.FTZ R28, R12, R13, -R15 ;  /* 0x0000000d0c1c7223 */ /* 0x000fe2000001080f */
[----:B------:R-:W-:Y:S01]  /*2bc90*/  LOP3.LUT R30, R30, 0xffff0000, RZ, 0xc0, !PT ;  /* 0xffff00001e1e7812 */ /* 0x000fe200078ec0ff */
[----:B------:R-:W-:Y:S01]  /*2bca0*/  FFMA.FTZ R35, R8, R9, -R35 ;  /* 0x0000000908237223 */ /* 0x000fe20000010823 */
[----:B------:R-:W-:Y:S01]  /*2bcb0*/  LOP3.LUT R13, R134, 0xffff0000, RZ, 0xc0, !PT ;  /* 0xffff0000860d7812 */ /* 0x000fe200078ec0ff */
[----:B------:R-:W-:Y:S01]  /*2bcc0*/  FFMA.FTZ R29, R8, R32, R29 ;  /* 0x00000020081d7223 */ /* 0x000fe2000001001d */
[----:B------:R-:W-:Y:S01]  /*2bcd0*/  IMAD.U32 R10, R134, 0x10000, RZ ;  /* 0x00010000860a7824 */ /* 0x000fe200078e00ff */
[C---:B------:R-:W-:Y:S01]  /*2bce0*/  LOP3.LUT R9, R138.reuse, 0xffff0000, RZ, 0xc0, !PT ;  /* 0xffff00008a097812 */ /* 0x040fe200078ec0ff */
[----:B------:R-:W-:Y:S01]  /*2bcf0*/  IMAD.U32 R8, R138, 0x10000, RZ ;  /* 0x000100008a087824 */ /* 0x000fe200078e00ff */
[----:B------:R-:W-:Y:S01]  /*2bd00*/  LOP3.LUT R14, R14, 0xffff0000, RZ, 0xc0, !PT ;  /* 0xffff00000e0e7812 */ /* 0x000fe200078ec0ff */
[C---:B------:R-:W-:Y:S01]  /*2bd10*/  FMUL.FTZ R32, R31.reuse, R10 ;  /* 0x0000000a1f207220 */ /* 0x040fe20000410000 */
        /* <DEDUP_REMOVED lines=20> */
[----:B------:R-:W-:-:S07]  /*2be60*/  IMAD.MOV.U32 R31, RZ, RZ, R34 ;  /* 0x000000ffff1f7224 */ /* 0x000fce00078e0022 */
.L_x_4661:
[----:B------:R-:W-:Y:S05]  /*2be70*/  BSYNC B3 ;  /* 0x0000000000037941 */ /* 0x000fea0003800000 */
.L_x_4660:
[C---:B------:R-:W-:Y:S02]  /*2be80*/  R2UR UR4, R84.reuse ;  /* 0x00000000540472ca */ /* 0x040fe400000e0000 */
[C---:B------:R-:W-:Y:S02]  /*2be90*/  R2UR UR5, R85.reuse ;  /* 0x00000000550572ca */ /* 0x040fe400000e0000 */
[----:B------:R-:W-:Y:S02]  /*2bea0*/  @!P1 R2UR UR6, R84 ;  /* 0x00000000540692ca */ /* 0x000fe400000e0000 */
[----:B------:R-:W-:Y:S02]  /*2beb0*/  @!P1 R2UR UR7, R85 ;  /* 0x00000000550792ca */ /* 0x000fe400000e0000 */
[-C--:B------:R-:W-:Y:S02]  /*2bec0*/  LEA R8, P0, R37, R86.reuse, 0x1 ;  /* 0x0000005625087211 */ /* 0x080fe400078008ff */
[----:B------:R-:W-:-:S02]  /*2bed0*/  @!P1 LEA R10, P2, R99, R86, 0x1 ;  /* 0x00000056630a9211 */ /* 0x000fc400078408ff */
[-C--:B------:R-:W-:Y:S02]  /*2bee0*/  LEA.HI.X R9, R37, R87.reuse, R36, 0x1, P0 ;  /* 0x0000005725097211 */ /* 0x080fe400000f0c24 */
[----:B------:R-:W-:-:S03]  /*2bef0*/  @!P1 LEA.HI.X R11, R99, R87, R130, 0x1, P2 ;  /* 0x00000057630b9211 */ /* 0x000fc600010f0c82 */
[----:B-----5:R1:W-:Y:S04]  /*2bf00*/  ST.E.128 desc[UR4][R8.64], R12 ;  /* 0x0000000c08007985 */ /* 0x0203e8000c101d04 */
[----:B------:R1:W-:Y:S02]  /*2bf10*/  @!P1 ST.E.128 desc[UR6][R10.64], R28 ;  /* 0x0000001c0a009985 */ /* 0x0003e4000c101d06 */
.L_x_4651:
[----:B------:R-:W-:Y:S05]  /*2bf20*/  BSYNC B2 ;  /* 0x0000000000027941 */ /* 0x000fea0003800000 */
.L_x_4650:
[----:B------:R-:W-:Y:S02]  /*2bf30*/  R2UR UR4, R84 ;  /* 0x00000000540472ca */ /* 0x000fe400000e0000 */
[----:B------:R-:W-:-:S13]  /*2bf40*/  R2UR UR5, R85 ;  /* 0x00000000550572ca */ /* 0x000fda00000e0000 */
[----:B-1----:R-:W2:Y:S01]  /*2bf50*/  LD.E R8, desc[UR4][R90.64+0xc] ;  /* 0x00000c045a087980 */ /* 0x002ea2000c101900 */
[----:B------:R-:W-:Y:S01]  /*2bf60*/  VIADD R129, R129, 0x40 ;  /* 0x0000004081817836 */ /* 0x000fe20000000000 */
[----:B------:R-:W-:Y:S01]  /*2bf70*/  SHF.R.S32.HI R11, RZ, 0x1f, R77 ;  /* 0x0000001fff0b7819 */ /* 0x000fe2000001144d */
[----:B------:R-:W-:-:S04]  /*2bf80*/  IMAD R12, R97, R77, RZ ;  /* 0x0000004d610c7224 */ /* 0x000fc800078e02ff */
[----:B------:R-:W-:Y:S01]  /*2bf90*/  IMAD R97, R96, R11, R12 ;  /* 0x0000000b60617224 */ /* 0x000fe200078e020c */
[----:B------:R-:W-:Y:S01]  /*2bfa0*/  SHF.R.S32.HI R11, RZ, 0x1f, R129 ;  /* 0x0000001fff0b7819 */ /* 0x000fe20000011481 */
[----:B--2---:R-:W-:-:S05]  /*2bfb0*/  IMAD R8, R77, -0x60, R8 ;  /* 0xffffffa04d087824 */ /* 0x004fca00078e0208 */
[----:B------:R-:W-:Y:S01]  /*2bfc0*/  VIMNMX R10, R8, 0x60, PT ;  /* 0x00000060080a7848 */ /* 0x000fe20003fe0100 */
[----:B------:R-:W-:-:S03]  /*2bfd0*/  IMAD.WIDE.U32 R8, R96, R77, RZ ;  /* 0x0000004d60087225 */ /* 0x000fc600078e00ff */
[----:B------:R-:W-:Y:S01]  /*2bfe0*/  ISETP.GE.AND P0, PT, R129, R10, PT ;  /* 0x0000000a8100720c */ /* 0x000fe20003f06270 */
[----:B------:R-:W-:Y:S02]  /*2bff0*/  IMAD R10, R89, R129, RZ ;  /* 0x00000081590a7224 */ /* 0x000fe400078e02ff */
[----:B------:R-:W-:Y:S02]  /*2c000*/  IMAD.IADD R9, R9, 0x1, R97 ;  /* 0x0000000109097824 */ /* 0x000fe400078e0261 */
[C---:B------:R-:W-:Y:S02]  /*2c010*/  IMAD R11, R88.reuse, R11, R10 ;  /* 0x0000000b580b7224 */ /* 0x040fe400078e020a */
[----:B------:R-:W-:-:S06]  /*2c020*/  IMAD.WIDE.U32 R88, R88, R129, R8 ;  /* 0x0000008158587225 */ /* 0x000fcc00078e0008 */
[----:B------:R-:W-:Y:S05]  /*2c030*/  @P0 BRA `(.L_x_4619) ;  /* 0x0000002c00140947 */ /* 0x000fea0003800000 */
[----:B------:R-:W-:Y:S02]  /*2c040*/  R2UR UR4, R84 ;  /* 0x00000000540472ca */ /* 0x000fe400000e0000 */
[----:B------:R-:W-:-:S13]  /*2c050*/  R2UR UR5, R85 ;  /* 0x00000000550572ca */ /* 0x000fda00000e0000 */
[----:B-----5:R-:W2:Y:S01]  /*2c060*/  LD.E.U8 R8, desc[UR4][R92.64] ;  /* 0x000000045c087980 */ /* 0x020ea2000c101100 */
[----:B------:R-:W-:Y:S01]  /*2c070*/  BSSY B2, `(.L_x_4662) ;  /* 0x00000a6000027945 */ /* 0x000fe20003800000 */
[----:B------:R-:W-:Y:S01]  /*2c080*/  IMAD.IADD R28, R89, 0x1, R11 ;  /* 0x00000001591c7824 */ /* 0x000fe200078e020b */
[----:B--2---:R-:W-:-:S04]  /*2c090*/  LOP3.LUT R8, R8, 0x1, RZ, 0xc0, !PT ;  /* 0x0000000108087812 */ /* 0x004fc800078ec0ff */
[----:B------:R-:W-:-:S13]  /*2c0a0*/  ISETP.NE.U32.AND P0, PT, R8, 0x1, PT ;  /* 0x000000010800780c */ /* 0x000fda0003f05070 */
[----:B------:R-:W-:Y:S05]  /*2c0b0*/  @P0 BRA `(.L_x_4663) ;  /* 0x0000000800840947 */ /* 0x000fea0003800000 */
[----:B------:R-:W-:Y:S02]  /*2c0c0*/  R2UR UR4, R84 ;  /* 0x00000000540472ca */ /* 0x000fe400000e0000 */
[----:B------:R-:W-:-:S13]  /*2c0d0*/  R2UR UR5, R85 ;  /* 0x00000000550572ca */ /* 0x000fda00000e0000 */
[----:B------:R-:W2:Y:S01]  /*2c0e0*/  LD.E R8, desc[UR4][R90.64+0x4] ;  /* 0x000004045a087980 */ /* 0x000ea2000c101900 */
[----:B------:R-:W-:Y:S01]  /*2c0f0*/  IMAD.IADD R10, R100, 0x1, -R111 ;  /* 0x00000001640a7824 */ /* 0x000fe200078e0a6f */
[----:B------:R-:W-:Y:S02]  /*2c100*/  SHF.R.S32.HI R14, RZ, 0x1f, R129 ;  /* 0x0000001fff0e7819 */ /* 0x000fe40000011481 */
[----:B------:R-:W-:Y:S02]  /*2c110*/  R2UR UR6, R84 ;  /* 0x00000000540672ca */ /* 0x000fe400000e0000 */
[----:B------:R-:W-:Y:S02]  /*2c120*/  LEA.HI R14, R14, R129, RZ, 0x3 ;  /* 0x000000810e0e7211 */ /* 0x000fe400078f18ff */
[----:B------:R-:W-:-:S03]  /*2c130*/  R2UR UR7, R85 ;  /* 0x00000000550772ca */ /* 0x000fc600000e0000 */
[----:B------:R-:W-:-:S05]  /*2c140*/  IMAD.SHL.U32 R14, R14, 0x40, RZ ;  /* 0x000000400e0e7824 */ /* 0x000fca00078e00ff */
[----:B------:R-:W-:Y:S01]  /*2c150*/  LOP3.LUT R14, R14, 0xfffffe00, RZ, 0xc0, !PT ;  /* 0xfffffe000e0e7812 */ /* 0x000fe200078ec0ff */
[----:B------:R-:W-:Y:S01]  /*2c160*/  BSSY B3, `(.L_x_4664) ;  /* 0x000008b000037945 */ /* 0x000fe20003800000 */
[----:B--2---:R-:W-:-:S04]  /*2c170*/  LEA.HI R8, R8, R8, RZ, 0x1 ;  /* 0x0000000808087211 */ /* 0x004fc800078f08ff */
[----:B------:R-:W-:-:S04]  /*2c180*/  SHF.R.S32.HI R30, RZ, 0x1, R8 ;  /* 0x00000001ff1e7819 */ /* 0x000fc80000011408 */
        /* <DEDUP_REMOVED lines=38> */
[----:B------:R-:W5:Y:S04]  /*2c3f0*/  LD.E.128 R8, desc[UR4][R8.64] ;  /* 0x0000000408087980 */ /* 0x000f68000c101d00 */
[C---:B------:R-:W-:Y:S01]  /*2c400*/  IADD3 R33, P2, R35.reuse, R88, RZ ;  /* 0x0000005823217210 */ /* 0x040fe20007f5e0ff */
[----:B------:R-:W5:Y:S03]  /*2c410*/  LD.E.128 R12, desc[UR6][R12.64] ;  /* 0x000000060c0c7980 */ /* 0x000f66000c101d00 */
[----:B------:R-:W-:-:S03]  /*2c420*/  LEA.HI.X.SX32 R30, R35, R28, 0x1, P2 ;  /* 0x0000001c231e7211 */ /* 0x000fc600010f0eff */
[----:B------:R-:W-:Y:S01]  /*2c430*/  @!P1 IADD3 R31, P3, R29, R88, RZ ;  /* 0x000000581d1f9210 */ /* 0x000fe20007f7e0ff */
[----:B------:R-:W-:-:S12]  /*2c440*/  @P0 BRA `(.L_x_4665) ;  /* 0x0000000400700947 */ /* 0x000fd80003800000 */
[----:B------:R-:W-:Y:S01]  /*2c450*/  SHF.R.U64 R42, R54, 0x10, R55 ;  /* 0x00000010362a7819 */ /* 0x000fe20000001237 */
[----:B-----5:R-:W-:Y:S01]  /*2c460*/  IMAD.U32 R37, R13, 0x10000, RZ ;  /* 0x000100000d257824 */ /* 0x020fe200078e00ff */
[----:B------:R-:W-:Y:S01]  /*2c470*/  SHF.R.U64 R54, R64, 0x10, R65 ;  /* 0x0000001040367819 */ /* 0x000fe20000001241 */
[----:B------:R-:W-:Y:S01]  /*2c480*/  IMAD.U32 R32, R9, 0x10000, RZ ;  /* 0x0001000009207824 */ /* 0x000fe200078e00ff */
[----:B------:R-:W-:Y:S01]  /*2c490*/  SHF.R.U64 R68, R52, 0x10, R53 ;  /* 0x0000001034447819 */ /* 0x000fe20000001235 */
[----:B------:R-:W-:Y:S01]  /*2c4a0*/  IMAD.U32 R39, R15, 0x10000, RZ ;  /* 0x000100000f277824 */ /* 0x000fe200078e00ff */
[----:B------:R-:W-:Y:S01]  /*2c4b0*/  SHF.R.U32.HI R65, RZ, 0x10, R65 ;  /* 0x00000010ff417819 */ /* 0x000fe20000011641 */
[----:B------:R-:W-:Y:S01]  /*2c4c0*/  IMAD.U32 R35, R12, 0x10000, RZ ;  /* 0x000100000c237824 */ /* 0x000fe200078e00ff */
[----:B------:R-:W-:Y:S02]  /*2c4d0*/  SHF.R.U32.HI R53, RZ, 0x10, R53 ;  /* 0x00000010ff357819 */ /* 0x000fe40000011635 */
[----:B------:R-:W-:-:S02]  /*2c4e0*/  PRMT R128, R128, 0x5410, R65 ;  /* 0x0000541080807816 */ /* 0x000fc40000000041 */
[----:B------:R-:W-:Y:S02]  /*2c4f0*/  PRMT R124, R124, 0x5410, R53 ;  /* 0x000054107c7c7816 */ /* 0x000fe40000000035 */
[----:B------:R-:W-:Y:S02]  /*2c500*/  SHF.R.U64 R52, R66, 0x10, R67 ;  /* 0x0000001042347819 */ /* 0x000fe40000001243 */
[----:B------:R-:W-:Y:S01]  /*2c510*/  PRMT R121, R121, 0x5410, R42 ;  /* 0x0000541079797816 */ /* 0x000fe2000000002a */
[----:B------:R-:W-:Y:S01]  /*2c520*/  IMAD.U32 R42, R128, 0x10000, RZ ;  /* 0x00010000802a7824 */ /* 0x000fe200078e00ff */
[----:B------:R-:W-:Y:S01]  /*2c530*/  SHF.R.U32.HI R55, RZ, 0x10, R55 ;  /* 0x00000010ff377819 */ /* 0x000fe20000011637 */
[----:B------:R-:W-:Y:S01]  /*2c540*/  IMAD.U32 R41, R124, 0x10000, RZ ;  /* 0x000100007c297824 */ /* 0x000fe200078e00ff */
[----:B------:R-:W-:Y:S01]  /*2c550*/  SHF.R.U32.HI R67, RZ, 0x10, R67 ;  /* 0x00000010ff437819 */ /* 0x000fe20000011643 */
[----:B------:R-:W-:Y:S01]  /*2c560*/  FMUL.FTZ R53, R37, R42 ;  /* 0x0000002a25357220 */ /* 0x000fe20000410000 */
[----:B------:R-:W-:-:S02]  /*2c570*/  LOP3.LUT R38, R13, 0xffff0000, RZ, 0xc0, !PT ;  /* 0xffff00000d267812 */ /* 0x000fc400078ec0ff */
[----:B------:R-:W-:Y:S01]  /*2c580*/  LOP3.LUT R43, R128, 0xffff0000, RZ, 0xc0, !PT ;  /* 0xffff0000802b7812 */ /* 0x000fe200078ec0ff */
[-C--:B------:R-:W-:Y:S01]  /*2c590*/  FFMA.FTZ R53, R32, R41.reuse, -R53 ;  /* 0x0000002920357223 */ /* 0x080fe20000010835 */
[----:B------:R-:W-:Y:S01]  /*2c5a0*/  PRMT R122, R122, 0x5410, R55 ;  /* 0x000054107a7a7816 */ /* 0x000fe20000000037 */
[----:B------:R-:W-:Y:S01]  /*2c5b0*/  FMUL.FTZ R55, R37, R41 ;  /* 0x0000002925377220 */ /* 0x000fe20000410000 */
[----:B------:R-:W-:Y:S01]  /*2c5c0*/  PRMT R126, R126, 0x5410, R67 ;  /* 0x000054107e7e7816 */ /* 0x000fe20000000043 */
[----:B------:R-:W-:Y:S01]  /*2c5d0*/  FMUL.FTZ R65, R38, R43 ;  /* 0x0000002b26417220 */ /* 0x000fe20000410000 */
[----:B------:R-:W-:Y:S01]  /*2c5e0*/  LOP3.LUT R37, R124, 0xffff0000, RZ, 0xc0, !PT ;  /* 0xffff00007c257812 */ /* 0x000fe200078ec0ff */
[----:B------:R-:W-:Y:S01]  /*2c5f0*/  FFMA.FTZ R55, R32, R42, R55 ;  /* 0x0000002a20377223 */ /* 0x000fe20000010037 */
[----:B------:R-:W-:Y:S01]  /*2c600*/  LOP3.LUT R34, R9, 0xffff0000, RZ, 0xc0, !PT ;  /* 0xffff000009227812 */ /* 0x000fe200078ec0ff */
[----:B------:R-:W-:Y:S01]  /*2c610*/  IMAD.U32 R41, R126, 0x10000, RZ ;  /* 0x000100007e297824 */ /* 0x000fe200078e00ff */
[----:B------:R-:W-:Y:S01]  /*2c620*/  LOP3.LUT R36, R12, 0xffff0000, RZ, 0xc0, !PT ;  /* 0xffff00000c247812 */ /* 0x000fe200078ec0ff */
[----:B------:R-:W-:-:S02]  /*2c630*/  IMAD.U32 R32, R122, 0x10000, RZ ;  /* 0x000100007a207824 */ /* 0x000fc400078e00ff */
[-C--:B------:R-:W-:Y:S01]  /*2c640*/  FMUL.FTZ R67, R38, R37.reuse ;  /* 0x0000002526437220 */ /* 0x080fe20000410000 */
[----:B------:R-:W-:Y:S01]  /*2c650*/  LOP3.LUT R40, R15, 0xffff0000, RZ, 0xc0, !PT ;  /* 0xffff00000f287812 */ /* 0x000fe200078ec0ff */
[----:B------:R-:W-:Y:S01]  /*2c660*/  FFMA.FTZ R38, R34, R37, -R65 ;  /* 0x0000002522267223 */ /* 0x000fe20000010841 */
[----:B------:R-:W-:Y:S01]  /*2c670*/  LOP3.LUT R126, R126, 0xffff0000, RZ, 0xc0, !PT ;  /* 0xffff00007e7e7812 */ /* 0x000fe200078ec0ff */
[----:B------:R-:W-:Y:S01]  /*2c680*/  IMAD.U32 R12, R11, 0x10000, RZ ;  /* 0x000100000b0c7824 */ /* 0x000fe200078e00ff */
[----:B------:R-:W-:Y:S01]  /*2c690*/  PRMT R127, R127, 0x5410, R54 ;  /* 0x000054107f7f7816 */ /* 0x000fe20000000036 */
[----:B------:R-:W-:Y:S01]  /*2c6a0*/  FMUL.FTZ R37, R39, R41 ;  /* 0x0000002927257220 */ /* 0x000fe20000410000 */
[----:B------:R-:W-:Y:S01]  /*2c6b0*/  PRMT R125, R125, 0x5410, R52 ;  /* 0x000054107d7d7816 */ /* 0x000fe20000000034 */
[-C--:B------:R-:W-:Y:S01]  /*2c6c0*/  FMUL.FTZ R52, R39, R32.reuse ;  /* 0x0000002027347220 */ /* 0x080fe20000410000 */
[----:B------:R-:W-:Y:S01]  /*2c6d0*/  PRMT R123, R123, 0x5410, R68 ;  /* 0x000054107b7b7816 */ /* 0x000fe20000000044 */
[----:B------:R-:W-:Y:S01]  /*2c6e0*/  FFMA.FTZ R42, R34, R43, R67 ;  /* 0x0000002b222a7223 */ /* 0x000fe20000010043 */
[----:B------:R-:W-:Y:S01]  /*2c6f0*/  LOP3.LUT R122, R122, 0xffff0000, RZ, 0xc0, !PT ;  /* 0xffff00007a7a7812 */ /* 0x000fe200078ec0ff */
[----:B------:R-:W-:Y:S01]  /*2c700*/  FFMA.FTZ R37, R12, R32, -R37 ;  /* 0x000000200c257223 */ /* 0x000fe20000010825 */
[----:B------:R-:W-:Y:S01]  /*2c710*/  LOP3.LUT R13, R11, 0xffff0000, RZ, 0xc0, !PT ;  /* 0xffff00000b0d7812 */ /* 0x000fe200078ec0ff */
[----:B------:R-:W-:Y:S01]  /*2c720*/  FMUL.FTZ R34, R40, R126 ;  /* 0x0000007e28227220 */ /* 0x000fe20000410000 */
[----:B------:R-:W-:Y:S01]  /*2c730*/  FFMA.FTZ R52, R12, R41, R52 ;  /* 0x000000290c347223 */ /* 0x000fe20000010034 */
[----:B------:R-:W-:-:S02]  /*2c740*/  IMAD.U32 R32, R127, 0x10000, RZ ;  /* 0x000100007f207824 */ /* 0x000fc400078e00ff */
[-C--:B------:R-:W-:Y:S01]  /*2c750*/  FMUL.FTZ R40, R40, R122.reuse ;  /* 0x0000007a28287220 */ /* 0x080fe20000410000 */
[----:B------:R-:W-:Y:S02]  /*2c760*/  IMAD.U32 R12, R123, 0x10000, RZ ;  /* 0x000100007b0c7824 */ /* 0x000fe400078e00ff */
[----:B------:R-:W-:Y:S01]  /*2c770*/  FFMA.FTZ R122, R13, R122, -R34 ;  /* 0x0000007a0d7a7223 */ /* 0x000fe20000010822 */
[----:B------:R-:W-:Y:S01]  /*2c780*/  FMUL.FTZ R34, R35, R32 ;  /* 0x0000002023227220 */ /* 0x000fe20000410000 */
[C---:B------:R-:W-:Y:S01]  /*2c790*/  IMAD.U32 R9, R8.reuse, 0x10000, RZ ;  /* 0x0001000008097824 */ /* 0x040fe200078e00ff */
[----:B------:R-:W-:Y:S01]  /*2c7a0*/  LOP3.LUT R127, R127, 0xffff0000, RZ, 0xc0, !PT ;  /* 0xffff00007f7f7812 */ /* 0x000fe200078ec0ff */
[----:B------:R-:W-:Y:S01]  /*2c7b0*/  FMUL.FTZ R35, R35, R12 ;  /* 0x0000000c23237220 */ /* 0x000fe20000410000 */
[----:B------:R-:W-:Y:S01]  /*2c7c0*/  LOP3.LUT R123, R123, 0xffff0000, RZ, 0xc0, !PT ;  /* 0xffff00007b7b7812 */ /* 0x000fe200078ec0ff */
[----:B------:R-:W-:Y:S01]  /*2c7d0*/  FFMA.FTZ R39, R13, R126, R40 ;  /* 0x0000007e0d277223 */ /* 0x000fe20000010028 */
[----:B------:R-:W-:Y:S01]  /*2c7e0*/  LOP3.LUT R8, R8, 0xffff0000, RZ, 0xc0, !PT ;  /* 0xffff000008087812 */ /* 0x000fe200078ec0ff */
[----:B------:R-:W-:Y:S01]  /*2c7f0*/  FFMA.FTZ R35, R9, R32, R35 ;  /* 0x0000002009237223 */ /* 0x000fe20000010023 */
[----:B------:R-:W-:-:S02]  /*2c800*/  IMAD.U32 R15, R14, 0x10000, RZ ;  /* 0x000100000e0f7824 */ /* 0x000fc400078e00ff */
[----:B------:R-:W-:Y:S01]  /*2c810*/  FMUL.FTZ R13, R36, R127 ;  /* 0x0000007f240d7220 */ /* 0x000fe20000410000 */
[----:B------:R-:W-:Y:S01]  /*2c820*/  FFMA.FTZ R34, R9, R12, -R34 ;  /* 0x0000000c09227223 */ /* 0x000fe20000010822 */
[----:B------:R-:W-:Y:S01]  /*2c830*/  IMAD.U32 R32, R125, 0x10000, RZ ;  /* 0x000100007d207824 */ /* 0x000fe200078e00ff */
[----:B------:R-:W-:Y:S01]  /*2c840*/  LOP3.LUT R14, R14, 0xffff0000, RZ, 0xc0, !PT ;  /* 0xffff00000e0e7812 */ /* 0x000fe200078ec0ff */
[-C--:B------:R-:W-:Y:S01]  /*2c850*/  FMUL.FTZ R9, R36, R123.reuse ;  /* 0x0000007b24097220 */ /* 0x080fe20000410000 */
[----:B------:R-:W-:Y:S01]  /*2c860*/  IMAD.U32 R12, R121, 0x10000, RZ ;  /* 0x00010000790c7824 */ /* 0x000fe200078e00ff */
[----:B------:R-:W-:Y:S01]  /*2c870*/  LOP3.LUT R125, R125, 0xffff0000, RZ, 0xc0, !PT ;  /* 0xffff00007d7d7812 */ /* 0x000fe200078ec0ff */
[----:B------:R-:W-:Y:S01]  /*2c880*/  FFMA.FTZ R13, R8, R123, -R13 ;  /* 0x0000007b080d7223 */ /* 0x000fe2000001080d */
[----:B------:R-:W-:Y:S01]  /*2c890*/  LOP3.LUT R121, R121, 0xffff0000, RZ, 0xc0, !PT ;  /* 0xffff000079797812 */ /* 0x000fe200078ec0ff */
        /* <DEDUP_REMOVED lines=23> */
.L_x_4665:
[----:B------:R-:W-:Y:S05]  /*2ca10*/  BSYNC B3 ;  /* 0x0000000000037941 */ /* 0x000fea0003800000 */
.L_x_4664:
        /* <DEDUP_REMOVED lines=11> */
.L_x_4663:
[----:B------:R-:W-:Y:S05]  /*2cad0*/  BSYNC B2 ;  /* 0x0000000000027941 */ /* 0x000fea0003800000 */
.L_x_4662:
        /* <DEDUP_REMOVED lines=10> */
[----:B------:R-:W-:Y:S01]  /*2cb80*/  SHF.R.S32.HI R14, RZ, 0x1f, R129 ;  /* 0x0000001fff0e7819 */ /* 0x000fe20000011481 */
[----:B------:R-:W-:Y:S01]  /*2cb90*/  IMAD.IADD R10, R100, 0x1, -R111 ;  /* 0x00000001640a7824 */ /* 0x000fe200078e0a6f */
        /* <DEDUP_REMOVED lines=52> */
[--C-:B------:R-:W-:Y:S01]  /*2cee0*/  SHF.R.U64 R40, R60, 0x10, R61.reuse ;  /* 0x000000103c287819 */ /* 0x100fe2000000123d */
[----:B-----5:R-:W-:Y:S01]  /*2cef0*/  IMAD.U32 R34, R13, 0x10000, RZ ;  /* 0x000100000d227824 */ /* 0x020fe200078e00ff */
[----:B------:R-:W-:Y:S01]  /*2cf00*/  SHF.R.U32.HI R61, RZ, 0x10, R61 ;  /* 0x00000010ff3d7819 */ /* 0x000fe2000001163d */
[----:B------:R-:W-:Y:S01]  /*2cf10*/  IMAD.U32 R30, R9, 0x10000, RZ ;  /* 0x00010000091e7824 */ /* 0x000fe200078e00ff */
[--C-:B------:R-:W-:Y:S01]  /*2cf20*/  SHF.R.U64 R52, R48, 0x10, R49.reuse ;  /* 0x0000001030347819 */ /* 0x100fe20000001231 */
[----:B------:R-:W-:Y:S01]  /*2cf30*/  IMAD.U32 R36, R15, 0x10000, RZ ;  /* 0x000100000f247824 */ /* 0x000fe200078e00ff */
[----:B------:R-:W-:Y:S01]  /*2cf40*/  SHF.R.U32.HI R49, RZ, 0x10, R49 ;  /* 0x00000010ff317819 */ /* 0x000fe20000011631 */
[----:B------:R-:W-:Y:S01]  /*2cf50*/  IMAD.U32 R32, R12, 0x10000, RZ ;  /* 0x000100000c207824 */ /* 0x000fe200078e00ff */
[----:B------:R-:W-:Y:S02]  /*2cf60*/  PRMT R120, R120, 0x5410, R61 ;  /* 0x0000541078787816 */ /* 0x000fe4000000003d */
[----:B------:R-:W-:-:S02]  /*2cf70*/  SHF.R.U64 R38, R62, 0x10, R63 ;  /* 0x000000103e267819 */ /* 0x000fc4000000123f */
[----:B------:R-:W-:Y:S01]  /*2cf80*/  PRMT R116, R116, 0x5410, R49 ;  /* 0x0000541074747816 */ /* 0x000fe20000000031 */
[----:B------:R-:W-:Y:S01]  /*2cf90*/  IMAD.U32 R41, R120, 0x10000, RZ ;  /* 0x0001000078297824 */ /* 0x000fe200078e00ff */
[----:B------:R-:W-:Y:S02]  /*2cfa0*/  SHF.R.U64 R48, R50, 0x10, R51 ;  /* 0x0000001032307819 */ /* 0x000fe40000001233 */
[----:B------:R-:W-:Y:S01]  /*2cfb0*/  SHF.R.U32.HI R63, RZ, 0x10, R63 ;  /* 0x00000010ff3f7819 */ /* 0x000fe2000001163f */
[----:B------:R-:W-:Y:S01]  /*2cfc0*/  IMAD.U32 R39, R116, 0x10000, RZ ;  /* 0x0001000074277824 */ /* 0x000fe200078e00ff */
[----:B------:R-:W-:Y:S01]  /*2cfd0*/  SHF.R.U32.HI R51, RZ, 0x10, R51 ;  /* 0x00000010ff337819 */ /* 0x000fe20000011633 */
[----:B------:R-:W-:Y:S01]  /*2cfe0*/  FMUL.FTZ R43, R34, R41 ;  /* 0x00000029222b7220 */ /* 0x000fe20000410000 */
[----:B------:R-:W-:Y:S01]  /*2cff0*/  PRMT R118, R118, 0x5410, R63 ;  /* 0x0000541076767816 */ /* 0x000fe2000000003f */
[----:B------:R-:W-:Y:S01]  /*2d000*/  FMUL.FTZ R49, R34, R39 ;  /* 0x0000002722317220 */ /* 0x000fe20000410000 */
[----:B------:R-:W-:-:S02]  /*2d010*/  PRMT R114, R114, 0x5410, R51 ;  /* 0x0000541072727816 */ /* 0x000fc40000000033 */
[----:B------:R-:W-:Y:S01]  /*2d020*/  PRMT R117, R117, 0x5410, R38 ;  /* 0x0000541075757816 */ /* 0x000fe20000000026 */
        /* <DEDUP_REMOVED lines=15> */
[----:B------:R-:W-:Y:S01]  /*2d120*/  LOP3.LUT R118, R118, 0xffff0000, RZ, 0xc0, !PT ;  /* 0xffff000076767812 */ /* 0x000fe200078ec0ff */
[-C--:B------:R-:W-:Y:S01]  /*2d130*/  FMUL.FTZ R30, R35, R116.reuse ;  /* 0x00000074231e7220 */ /* 0x080fe20000410000 */
[----:B------:R-:W-:Y:S01]  /*2d140*/  PRMT R119, R119, 0x5410, R40 ;  /* 0x0000541077777816 */ /* 0x000fe20000000028 */
[----:B------:R-:W-:Y:S01]  /*2d150*/  FFMA.FTZ R35, R31, R116, -R34 ;  /* 0x000000741f237223 */ /* 0x000fe20000010822 */
[----:B------:R-:W-:Y:S01]  /*2d160*/  LOP3.LUT R114, R114, 0xffff0000, RZ, 0xc0, !PT ;  /* 0xffff000072727812 */ /* 0x000fe200078ec0ff */
[C---:B------:R-:W-:Y:S01]  /*2d170*/  FFMA.FTZ R41, R12.reuse, R39, -R41 ;  /* 0x000000270c297223 */ /* 0x040fe20000010829 */
[----:B------:R-:W-:Y:S01]  /*2d180*/  LOP3.LUT R13, R11, 0xffff0000, RZ, 0xc0, !PT ;  /* 0xffff00000b0d7812 */ /* 0x000fe200078ec0ff */
[----:B------:R-:W-:Y:S01]  /*2d190*/  FFMA.FTZ R36, R12, R43, R36 ;  /* 0x0000002b0c247223 */ /* 0x000fe20000010024 */
[----:B------:R-:W-:Y:S01]  /*2d1a0*/  FFMA.FTZ R120, R31, R120, R30 ;  /* 0x000000781f787223 */ /* 0x000fe2000001001e */
[----:B------:R-:W-:Y:S01]  /*2d1b0*/  FMUL.FTZ R34, R37, R118 ;  /* 0x0000007625227220 */ /* 0x000fe20000410000 */
[----:B------:R-:W-:-:S02]  /*2d1c0*/  IMAD.U32 R12, R115, 0x10000, RZ ;  /* 0x00010000730c7824 */ /* 0x000fc400078e00ff */
[-C--:B------:R-:W-:Y:S01]  /*2d1d0*/  FMUL.FTZ R40, R37, R114.reuse ;  /* 0x0000007225287220 */ /* 0x080fe20000410000 */
[----:B------:R-:W-:Y:S02]  /*2d1e0*/  IMAD.U32 R30, R119, 0x10000, RZ ;  /* 0x00010000771e7824 */ /* 0x000fe400078e00ff */
[----:B------:R-:W-:Y:S01]  /*2d1f0*/  FFMA.FTZ R114, R13, R114, -R34 ;  /* 0x000000720d727223 */ /* 0x000fe20000010822 */
[----:B------:R-:W-:Y:S02]  /*2d200*/  IMAD.U32 R9, R8, 0x10000, RZ ;  /* 0x0001000008097824 */ /* 0x000fe400078e00ff */
[C---:B------:R-:W-:Y:S01]  /*2d210*/  FMUL.FTZ R31, R32.reuse, R12 ;  /* 0x0000000c201f7220 */ /* 0x040fe20000410000 */
[----:B------:R-:W-:Y:S01]  /*2d220*/  PRMT R113, R113, 0x5410, R48 ;  /* 0x0000541071717816 */ /* 0x000fe20000000030 */
[-C--:B------:R-:W-:Y:S01]  /*2d230*/  FMUL.FTZ R34, R32, R30.reuse ;  /* 0x0000001e20227220 */ /* 0x080fe20000410000 */
[----:B------:R-:W-:Y:S01]  /*2d240*/  LOP3.LUT R119, R119, 0xffff0000, RZ, 0xc0, !PT ;  /* 0xffff000077777812 */ /* 0x000fe200078ec0ff */
[----:B------:R-:W-:Y:S01]  /*2d250*/  FFMA.FTZ R31, R9, R30, R31 ;  /* 0x0000001e091f7223 */ /* 0x000fe2000001001f */
[----:B------:R-:W-:-:S02]  /*2d260*/  IMAD.U32 R15, R14, 0x10000, RZ ;  /* 0x000100000e0f7824 */ /* 0x000fc400078e00ff */
        /* <DEDUP_REMOVED lines=9> */
[C---:B------:R-:W-:Y:S01]  /*2d300*/  IMAD.U32 R11, R10.reuse, 0x10000, RZ ;  /* 0x000100000a0b7824 */ /* 0x040fe200078e00ff */
[----:B------:R-:W-:Y:S01]  /*2d310*/  LOP3.LUT R113, R113, 0xffff0000, RZ, 0xc0, !PT ;  /* 0xffff000071717812 */ /* 0x000fe200078ec0ff */
[----:B------:R-:W-:Y:S01]  /*2d320*/  FMUL.FTZ R32, R15, R30 ;  /* 0x0000001e0f207220 */ /* 0x000fe20000410000 */
[----:B------:R-:W-:Y:S01]  /*2d330*/  LOP3.LUT R10, R10, 0xffff0000, RZ, 0xc0, !PT ;  /* 0xffff00000a0a7812 */ /* 0x000fe200078ec0ff */
[----:B------:R-:W-:Y:S01]  /*2d340*/  FMUL.FTZ R9, R14, R117 ;  /* 0x000000750e097220 */ /* 0x000fe20000410000 */
[-C--:B------:R-:W-:Y:S01]  /*2d350*/  FMUL.FTZ R33, R33, R115.reuse ;  /* 0x0000007321217220 */ /* 0x080fe20000410000 */
[----:B------:R-:W-:Y:S01]  /*2d360*/  FFMA.FTZ R13, R8, R115, -R13 ;  /* 0x00000073080d7223 */ /* 0x000fe2000001080d */
[-C--:B------:R-:W-:Y:S01]  /*2d370*/  FMUL.FTZ R15, R15, R12.reuse ;  /* 0x0000000c0f0f7220 */ /* 0x080fe20000410000 */
[----:B------:R-:W-:Y:S01]  /*2d380*/  FMUL.FTZ R14, R14, R113 ;  /* 0x000000710e0e7220 */ /* 0x000fe20000410000 */
[----:B------:R-:W-:Y:S01]  /*2d390*/  FFMA.FTZ R8, R8, R119, R33 ;  /* 0x0000007708087223 */ /* 0x000fe20000010021 */
        /* <DEDUP_REMOVED lines=16> */
.L_x_4669:
[----:B------:R-:W-:Y:S05]  /*2d4a0*/  BSYNC B3 ;  /* 0x0000000000037941 */ /* 0x000fea0003800000 */
.L_x_4668:
        /* <DEDUP_REMOVED lines=11> */
.L_x_4667:
[----:B------:R-:W-:Y:S05]  /*2d560*/  BSYNC B2 ;  /* 0x0000000000027941 */ /* 0x000fea0003800000 */
.L_x_4666:
[----:B------:R-:W-:Y:S02]  /*2d570*/  R2UR UR4, R84 ;  /* 0x00000000540472ca */ /* 0x000fe400000e0000 */
[----:B------:R-:W-:-:S13]  /*2d580*/  R2UR UR5, R85 ;  /* 0x00000000550572ca */ /* 0x000fda00000e0000 */
[----:B------:R-:W2:Y:S02]  /*2d590*/  LD.E.U8 R92, desc[UR4][R92.64] ;  /* 0x000000045c5c7980 */ /* 0x000ea4000c101100 */
[----:B--2---:R-:W-:-:S13]  /*2d5a0*/  LOP3.LUT P0, RZ, R92, 0x4, RZ, 0xc0, !PT ;  /* 0x000000045cff7812 */ /* 0x004fda000780c0ff */
[----:B------:R-:W-:Y:S05]  /*2d5b0*/  @!P0 BRA `(.L_x_4619) ;  /* 0x0000001400b48947 */ /* 0x000fea0003800000 */
[----:B------:R-:W-:Y:S02]  /*2d5c0*/  R2UR UR4, R84 ;  /* 0x00000000540472ca */ /* 0x000fe400000e0000 */
[----:B------:R-:W-:-:S13]  /*2d5d0*/  R2UR UR5, R85 ;  /* 0x00000000550572ca */ /* 0x000fda00000e0000 */
[----:B------:R-:W2:Y:S01]  /*2d5e0*/  LD.E R90, desc[UR4][R90.64+0x4] ;  /* 0x000004045a5a7980 */ /* 0x000ea2000c101900 */
[----:B-1----:R-:W-:Y:S01]  /*2d5f0*/  VIADD R32, R101, 0x40 ;  /* 0x0000004065207836 */ /* 0x002fe20000000000 */
[----:B------:R-:W-:Y:S01]  /*2d600*/  SHF.R.S32.HI R14, RZ, 0x1f, R129 ;  /* 0x0000001fff0e7819 */ /* 0x000fe20000011481 */
[----:B------:R-:W-:Y:S01]  /*2d610*/  IMAD.SHL.U32 R11, R129, 0x40, RZ ;  /* 0x00000040810b7824 */ /* 0x000fe200078e00ff */
[----:B------:R-:W-:Y:S02]  /*2d620*/  R2UR UR6, R84 ;  /* 0x00000000540672ca */ /* 0x000fe400000e0000 */
[----:B------:R-:W-:Y:S02]  /*2d630*/  LEA.HI R14, R14, R129, RZ, 0x3 ;  /* 0x000000810e0e7211 */ /* 0x000fe400078f18ff */
[----:B------:R-:W-:Y:S02]  /*2d640*/  LOP3.LUT R11, R11, 0x1c0, RZ, 0xc0, !PT ;  /* 0x000001c00b0b7812 */ /* 0x000fe400078ec0ff */
[----:B------:R-:W-:Y:S01]  /*2d650*/  R2UR UR7, R85 ;  /* 0x00000000550772ca */ /* 0x000fe200000e0000 */
[----:B------:R-:W-:Y:S01]  /*2d660*/  IMAD.SHL.U32 R14, R14, 0x40, RZ ;  /* 0x000000400e0e7824 */ /* 0x000fe200078e00ff */
[----:B------:R-:W-:-:S04]  /*2d670*/  SHF.R.U32.HI R15, RZ, 0x3, R11 ;  /* 0x00000003ff0f7819 */ /* 0x000fc8000001160b */
[----:B------:R-:W-:Y:S01]  /*2d680*/  LOP3.LUT R13, R14, 0xfffffe00, RZ, 0xc0, !PT ;  /* 0xfffffe000e0d7812 */ /* 0x000fe200078ec0ff */
[----:B------:R-:W-:Y:S01]  /*2d690*/  BSSY B2, `(.L_x_4670) ;  /* 0x0000085000027945 */ /* 0x000fe20003800000 */
[----:B--2---:R-:W-:-:S04]  /*2d6a0*/  LEA.HI R8, R90, R90, RZ, 0x1 ;  /* 0x0000005a5a087211 */ /* 0x004fc800078f08ff */
[----:B------:R-:W-:-:S04]  /*2d6b0*/  SHF.R.S32.HI R29, RZ, 0x1, R8 ;  /* 0x00000001ff1d7819 */ /* 0x000fc80000011408 */
[----:B------:R-:W-:-:S04]  /*2d6c0*/  ISETP.GE.AND P0, PT, R32, R29, PT ;  /* 0x0000001d2000720c */ /* 0x000fc80003f06270 */
[----:B------:R-:W-:-:S05]  /*2d6d0*/  SEL R8, R29, RZ, P0 ;  /* 0x000000ff1d087207 */ /* 0x000fca0000000000 */
[----:B------:R-:W-:-:S04]  /*2d6e0*/  IMAD.IADD R8, R32, 0x1, R8 ;  /* 0x0000000120087824 */ /* 0x000fc800078e0208 */
[----:B------:R-:W-:Y:S01]  /*2d6f0*/  @P0 IMAD.IADD R111, R100, 0x1, -R111 ;  /* 0x00000001646f0824 */ /* 0x000fe200078e0a6f */
[----:B------:R-:W-:-:S04]  /*2d700*/  SHF.R.S32.HI R9, RZ, 0x1f, R8 ;  /* 0x0000001fff097819 */ /* 0x000fc80000011408 */
[----:B------:R-:W-:Y:S02]  /*2d710*/  SHF.R.S32.HI R12, RZ, 0x1f, R111 ;  /* 0x0000001fff0c7819 */ /* 0x000fe4000001146f */
[CC--:B------:R-:W-:Y:S02]  /*2d720*/  LEA.HI R10, R9.reuse, R8.reuse, RZ, 0x3 ;  /* 0x00000008090a7211 */ /* 0x0c0fe400078f18ff */
[----:B------:R-:W-:Y:S02]  /*2d730*/  LEA.HI R111, R12, R111, RZ, 0x4 ;  /* 0x0000006f0c6f7211 */ /* 0x000fe400078f20ff */
[----:B------:R-:W-:Y:S02]  /*2d740*/  SHF.R.S32.HI R30, RZ, 0x3, R10 ;  /* 0x00000003ff1e7819 */ /* 0x000fe4000001140a */
[----:B------:R-:W-:Y:S02]  /*2d750*/  LEA.HI R8, R9, R8, RZ, 0x6 ;  /* 0x0000000809087211 */ /* 0x000fe400078f30ff */
[----:B------:R-:W-:-:S02]  /*2d760*/  LEA.HI.SX32 R111, R111, R30, 0x1c ;  /* 0x0000001e6f6f7211 */ /* 0x000fc400078fe2ff */
[----:B------:R-:W-:Y:S02]  /*2d770*/  SHF.R.S32.HI R8, RZ, 0x6, R8 ;  /* 0x00000006ff087819 */ /* 0x000fe40000011408 */
[----:B------:R-:W-:Y:S02]  /*2d780*/  SHF.R.S32.HI R12, RZ, 0x1f, R111 ;  /* 0x0000001fff0c7819 */ /* 0x000fe4000001146f */
[----:B------:R-:W-:Y:S01]  /*2d790*/  LOP3.LUT R10, R11, 0x38, R10, 0xf8, !PT ;  /* 0x000000380b0a7812 */ /* 0x000fe200078ef80a */
[----:B------:R-:W-:Y:S01]  /*2d7a0*/  IMAD R8, R8, 0x1800, R13 ;  /* 0x0000180008087824 */ /* 0x000fe200078e020d */
[----:B------:R-:W-:Y:S01]  /*2d7b0*/  LEA.HI R12, R12, R111, RZ, 0x3 ;  /* 0x0000006f0c0c7211 */ /* 0x000fe200078f18ff */
[----:B------:R-:W-:Y:S01]  /*2d7c0*/  IMAD.SHL.U32 R111, R111, 0x8, RZ ;  /* 0x000000086f6f7824 */ /* 0x000fe200078e00ff */
[----:B------:R-:W-:Y:S02]  /*2d7d0*/  LOP3.LUT R9, R10, R15, RZ, 0x3c, !PT ;  /* 0x0000000f0a097212 */ /* 0x000fe400078e3cff */
[----:B------:R-:W-:-:S02]  /*2d7e0*/  SHF.R.S32.HI R12, RZ, 0x3, R12 ;  /* 0x00000003ff0c7819 */ /* 0x000fc4000001140c */
[----:B------:R-:W-:Y:S01]  /*2d7f0*/  LOP3.LUT R11, R11, 0x38, R111, 0xf8, !PT ;  /* 0x000000380b0b7812 */ /* 0x000fe200078ef86f */
[----:B------:R-:W-:Y:S02]  /*2d800*/  IMAD.IADD R9, R8, 0x1, R9 ;  /* 0x0000000108097824 */ /* 0x000fe400078e0209 */
[----:B------:R-:W-:Y:S01]  /*2d810*/  IMAD R12, R12, 0x1800, R13 ;  /* 0x000018000c0c7824 */ /* 0x000fe200078e020d */
[----:B------:R-:W-:Y:S02]  /*2d820*/  LOP3.LUT R11, R11, R15, RZ, 0x3c, !PT ;  /* 0x0000000f0b0b7212 */ /* 0x000fe400078e3cff */
[----:B------:R-:W-:-:S03]  /*2d830*/  IADD3 R9, P0, R112, R9, RZ ;  /* 0x0000000970097210 */ /* 0x000fc60007f1e0ff */
[----:B------:R-:W-:Y:S02]  /*2d840*/  IMAD.IADD R11, R12, 0x1, R11 ;  /* 0x000000010c0b7824 */ /* 0x000fe400078e020b */
[----:B------:R-:W-:Y:S01]  /*2d850*/  IMAD.X R10, RZ, RZ, R110, P0 ;  /* 0x000000ffff0a7224 */ /* 0x000fe200000e066e */
[CC--:B------:R-:W-:Y:S02]  /*2d860*/  LEA R8, P0, R9.reuse, R94.reuse, 0x1 ;  /* 0x0000005e09087211 */ /* 0x0c0fe400078008ff */
[----:B------:R-:W-:Y:S02]  /*2d870*/  IADD3 R11, P1, R112, R11, RZ ;  /* 0x0000000b700b7210 */ /* 0x000fe40007f3e0ff */
[----:B------:R-:W-:Y:S02]  /*2d880*/  LEA.HI.X R9, R9, R95, R10, 0x1, P0 ;  /* 0x0000005f09097211 */ /* 0x000fe400000f0c0a */
[----:B------:R-:W-:Y:S01]  /*2d890*/  ISETP.GE.AND P0, PT, R32, R29, PT ;  /* 0x0000001d2000720c */ /* 0x000fe20003f06270 */
[----:B------:R-:W-:Y:S01]  /*2d8a0*/  IMAD.X R110, RZ, RZ, R110, P1 ;  /* 0x000000ffff6e7224 */ /* 0x000fe200008e066e */
[----:B------:R-:W-:-:S04]  /*2d8b0*/  LEA R12, P1, R11, R94, 0x1 ;  /* 0x0000005e0b0c7211 */ /* 0x000fc800078208ff */
[----:B------:R-:W-:Y:S01]  /*2d8c0*/  LEA.HI.X R13, R11, R95, R110, 0x1, P1 ;  /* 0x0000005f0b0d7211 */ /* 0x000fe200008f0c6e */
[----:B------:R-:W-:Y:S01]  /*2d8d0*/  IMAD.SHL.U32 R43, R30, 0x8, RZ ;  /* 0x000000081e2b7824 */ /* 0x000fe200078e00ff */
[----:B------:R-:W5:Y:S04]  /*2d8e0*/  LD.E.128 R8, desc[UR4][R8.64] ;  /* 0x0000000408087980 */ /* 0x000f68000c101d00 */
[----:B------:R-:W5:Y:S01]  /*2d8f0*/  LD.E.128 R12, desc[UR6][R12.64] ;  /* 0x000000060c0c7980 */ /* 0x000f62000c101d00 */
[----:B------:R-:W-:Y:S01]  /*2d900*/  IADD3 R49, P1, R43, R88, RZ ;  /* 0x000000582b317210 */ /* 0x000fe20007f3e0ff */
[----:B------:R-:W-:-:S12]  /*2d910*/  @P0 BRA `(.L_x_4671) ;  /* 0x0000000400700947 */ /* 0x000fd80003800000 */
[----:B------:R-:W-:Y:S01]  /*2d920*/  SHF.R.U64 R38, R56, 0x10, R57 ;  /* 0x0000001038267819 */ /* 0x000fe20000001239 */
[----:B-----5:R-:W-:Y:S01]  /*2d930*/  IMAD.U32 R33, R13, 0x10000, RZ ;  /* 0x000100000d217824 */ /* 0x020fe200078e00ff */
[----:B------:R-:W-:Y:S01]  /*2d940*/  SHF.R.U64 R44, R44, 0x10, R45 ;  /* 0x000000102c2c7819 */ /* 0x000fe2000000122d */
[----:B------:R-:W-:Y:S01]  /*2d950*/  IMAD.U32 R29, R9, 0x10000, RZ ;  /* 0x00010000091d7824 */ /* 0x000fe200078e00ff */
[----:B------:R-:W-:Y:S01]  /*2d960*/  SHF.R.U32.HI R57, RZ, 0x10, R57 ;  /* 0x00000010ff397819 */ /* 0x000fe20000011639 */
[----:B------:R-:W-:Y:S01]  /*2d970*/  IMAD.U32 R35, R15, 0x10000, RZ ;  /* 0x000100000f237824 */ /* 0x000fe200078e00ff */
[----:B------:R-:W-:Y:S01]  /*2d980*/  SHF.R.U32.HI R45, RZ, 0x10, R45 ;  /* 0x00000010ff2d7819 */ /* 0x000fe2000001162d */
[----:B------:R-:W-:Y:S01]  /*2d990*/  IMAD.U32 R31, R12, 0x10000, RZ ;  /* 0x000100000c1f7824 */ /* 0x000fe200078e00ff */
[----:B------:R-:W-:Y:S02]  /*2d9a0*/  SHF.R.U64 R40, R46, 0x10, R47 ;  /* 0x000000102e287819 */ /* 0x000fe4000000122f */
[----:B------:R-:W-:-:S02]  /*2d9b0*/  PRMT R102, R102, 0x5410, R57 ;  /* 0x0000541066667816 */ /* 0x000fc40000000039 */
[----:B------:R-:W-:Y:S02]  /*2d9c0*/  PRMT R106, R106, 0x5410, R45 ;  /* 0x000054106a6a7816 */ /* 0x000fe4000000002d */
[--C-:B------:R-:W-:Y:S02]  /*2d9d0*/  SHF.R.U64 R42, R58, 0x10, R59.reuse ;  /* 0x000000103a2a7819 */ /* 0x100fe4000000123b */
[----:B------:R-:W-:Y:S01]  /*2d9e0*/  PRMT R109, R109, 0x5410, R40 ;  /* 0x000054106d6d7816 */ /* 0x000fe20000000028 */
[----:B------:R-:W-:Y:S01]  /*2d9f0*/  IMAD.U32 R40, R102, 0x10000, RZ ;  /* 0x0001000066287824 */ /* 0x000fe200078e00ff */
[----:B------:R-:W-:Y:S02]  /*2da00*/  SHF.R.U32.HI R59, RZ, 0x10, R59 ;  /* 0x00000010ff3b7819 */ /* 0x000fe4000001163b */
[----:B------:R-:W-:Y:S01]  /*2da10*/  PRMT R103, R103, 0x5410, R38 ;  /* 0x0000541067677816 */ /* 0x000fe20000000026 */
[----:B------:R-:W-:Y:S01]  /*2da20*/  IMAD.U32 R38, R106, 0x10000, RZ ;  /* 0x000100006a267824 */ /* 0x000fe200078e00ff */
[----:B------:R-:W-:-:S02]  /*2da30*/  SHF.R.U32.HI R47, RZ, 0x10, R47 ;  /* 0x00000010ff2f7819 */ /* 0x000fc4000001162f */
[----:B------:R-:W-:Y:S02]  /*2da40*/  LOP3.LUT R34, R13, 0xffff0000, RZ, 0xc0, !PT ;  /* 0xffff00000d227812 */ /* 0x000fe400078ec0ff */
[----:B------:R-:W-:Y:S01]  /*2da50*/  PRMT R105, R105, 0x5410, R42 ;  /* 0x0000541069697816 */ /* 0x000fe2000000002a */
[----:B------:R-:W-:Y:S01]  /*2da60*/  FMUL.FTZ R42, R33, R40 ;  /* 0x00000028212a7220 */ /* 0x000fe20000410000 */
[----:B------:R-:W-:Y:S02]  /*2da70*/  LOP3.LUT R37, R102, 0xffff0000, RZ, 0xc0, !PT ;  /* 0xffff000066257812 */ /* 0x000fe400078ec0ff */
[----:B------:R-:W-:Y:S01]  /*2da80*/  PRMT R107, R107, 0x5410, R44 ;  /* 0x000054106b6b7816 */ /* 0x000fe2000000002c */
[-C--:B------:R-:W-:Y:S01]  /*2da90*/  FMUL.FTZ R44, R33, R38.reuse ;  /* 0x00000026212c7220 */ /* 0x080fe20000410000 */
[----:B------:R-:W-:Y:S01]  /*2daa0*/  PRMT R104, R104, 0x5410, R59 ;  /* 0x0000541068687816 */ /* 0x000fe2000000003b */
[----:B------:R-:W-:Y:S01]  /*2dab0*/  FFMA.FTZ R42, R29, R38, -R42 ;  /* 0x000000261d2a7223 */ /* 0x000fe2000001082a */
[----:B------:R-:W-:Y:S01]  /*2dac0*/  PRMT R108, R108, 0x5410, R47 ;  /* 0x000054106c6c7816 */ /* 0x000fe2000000002f */
[----:B------:R-:W-:Y:S01]  /*2dad0*/  FMUL.FTZ R39, R34, R37 ;  /* 0x0000002522277220 */ /* 0x000fe20000410000 */
[----:B------:R-:W-:Y:S01]  /*2dae0*/  LOP3.LUT R30, R9, 0xffff0000, RZ, 0xc0, !PT ;  /* 0xffff0000091e7812 */ /* 0x000fe200078ec0ff */
[----:B------:R-:W-:Y:S01]  /*2daf0*/  IMAD.U32 R38, R104, 0x10000, RZ ;  /* 0x0001000068267824 */ /* 0x000fe200078e00ff */
[----:B------:R-:W-:Y:S01]  /*2db00*/  LOP3.LUT R33, R106, 0xffff0000, RZ, 0xc0, !PT ;  /* 0xffff00006a217812 */ /* 0x000fe200078ec0ff */
[----:B------:R-:W-:Y:S01]  /*2db10*/  FFMA.FTZ R44, R29, R40, R44 ;  /* 0x000000281d2c7223 */ /* 0x000fe2000001002c */
[----:B------:R-:W-:Y:S01]  /*2db20*/  IMAD.U32 R29, R108, 0x10000, RZ ;  /* 0x000100006c1d7824 */ /* 0x000fe200078e00ff */
[----:B------:R-:W-:Y:S01]  /*2db30*/  LOP3.LUT R36, R15, 0xffff0000, RZ, 0xc0, !PT ;  /* 0xffff00000f247812 */ /* 0x000fe200078ec0ff */
[----:B------:R-:W-:-:S02]  /*2db40*/  IMAD.U32 R9, R8, 0x10000, RZ ;  /* 0x0001000008097824 */ /* 0x000fc400078e00ff */
[-C--:B------:R-:W-:Y:S01]  /*2db50*/  FMUL.FTZ R41, R34, R33.reuse ;  /* 0x0000002122297220 */ /* 0x080fe20000410000 */
[----:B------:R-:W-:Y:S01]  /*2db60*/  FFMA.FTZ R39, R30, R33, -R39 ;  /* 0x000000211e277223 */ /* 0x000fe20000010827 */
[----:B------:R-:W-:Y:S01]  /*2db70*/  LOP3.LUT R104, R104, 0xffff0000, RZ, 0xc0, !PT ;  /* 0xffff000068687812 */ /* 0x000fe200078ec0ff */
[----:B------:R-:W-:Y:S01]  /*2db80*/  FMUL.FTZ R33, R35, R38 ;  /* 0x0000002623217220 */ /* 0x000fe20000410000 */
[----:B------:R-:W-:Y:S01]  /*2db90*/  LOP3.LUT R32, R12, 0xffff0000, RZ, 0xc0, !PT ;  /* 0xffff00000c207812 */ /* 0x000fe200078ec0ff */
[----:B------:R-:W-:Y:S02]  /*2dba0*/  IMAD.U32 R12, R11, 0x10000, RZ ;  /* 0x000100000b0c7824 */ /* 0x000fe400078e00ff */
[----:B------:R-:W-:Y:S01]  /*2dbb0*/  FMUL.FTZ R35, R35, R29 ;  /* 0x0000001d23237220 */ /* 0x000fe20000410000 */
[----:B------:R-:W-:Y:S01]  /*2dbc0*/  LOP3.LUT R108, R108, 0xffff0000, RZ, 0xc0, !PT ;  /* 0xffff00006c6c7812 */ /* 0x000fe200078ec0ff */
[----:B------:R-:W-:Y:S01]  /*2dbd0*/  FFMA.FTZ R41, R30, R37, R41 ;  /* 0x000000251e297223 */ /* 0x000fe20000010029 */
[----:B------:R-:W-:Y:S01]  /*2dbe0*/  LOP3.LUT R13, R11, 0xffff0000, RZ, 0xc0, !PT ;  /* 0xffff00000b0d7812 */ /* 0x000fe200078ec0ff */
[----:B------:R-:W-:Y:S01]  /*2dbf0*/  FMUL.FTZ R34, R36, R104 ;  /* 0x0000006824227220 */ /* 0x000fe20000410000 */
[C---:B------:R-:W-:Y:S01]  /*2dc00*/  FFMA.FTZ R33, R12.reuse, R29, -R33 ;  /* 0x0000001d0c217223 */ /* 0x040fe20000010821 */
[----:B------:R-:W-:Y:S01]  /*2dc10*/  FFMA.FTZ R35, R12, R38, R35 ;  /* 0x000000260c237223 */ /* 0x000fe20000010023 */
[----:B------:R-:W-:-:S02]  /*2dc20*/  IMAD.U32 R30, R103, 0x10000, RZ ;  /* 0x00010000671e7824 */ /* 0x000fc400078e00ff */
[-C--:B------:R-:W-:Y:S01]  /*2dc30*/  FMUL.FTZ R36, R36, R108.reuse ;  /* 0x0000006c24247220 */ /* 0x080fe20000410000 */
[----:B------:R-:W-:Y:S02]  /*2dc40*/  IMAD.U32 R12, R107, 0x10000, RZ ;  /* 0x000100006b0c7824 */ /* 0x000fe400078e00ff */
[----:B------:R-:W-:Y:S01]  /*2dc50*/  FFMA.FTZ R108, R13, R108, -R34 ;  /* 0x0000006c0d6c7223 */ /* 0x000fe20000010822 */
[----:B------:R-:W-:Y:S01]  /*2dc60*/  FMUL.FTZ R34, R31, R30 ;  /* 0x0000001e1f227220 */ /* 0x000fe20000410000 */
        /* <DEDUP_REMOVED lines=39> */
.L_x_4671:
[----:B------:R-:W-:Y:S05]  /*2dee0*/  BSYNC B2 ;  /* 0x0000000000027941 */ /* 0x000fea0003800000 */
.L_x_4670:
[----:B------:R-:W-:Y:S02]  /*2def0*/  LEA.HI.X.SX32 R43, R43, R28, 0x1, P1 ;  /* 0x0000001c2b2b7211 */ /* 0x000fe400008f0eff */
[----:B------:R-:W-:Y:S02]  /*2df00*/  LEA R30, P0, R49, R86, 0x1 ;  /* 0x00000056311e7211 */ /* 0x000fe400078008ff */
[----:B------:R-:W-:Y:S02]  /*2df10*/  R2UR UR4, R84 ;  /* 0x00000000540472ca */ /* 0x000fe400000e0000 */
[----:B------:R-:W-:Y:S02]  /*2df20*/  R2UR UR5, R85 ;  /* 0x00000000550572ca */ /* 0x000fe400000e0000 */
[----:B------:R-:W-:Y:S02]  /*2df30*/  LEA.HI.X R31, R49, R87, R43, 0x1, P0 ;  /* 0x00000057311f7211 */ /* 0x000fe400000f0c2b */
[----:B------:R-:W-:-:S09]  /*2df40*/  ISETP.GE.AND P0, PT, R111, R100, PT ;  /* 0x000000646f00720c */ /* 0x000fd20003f06270 */
[----:B-----5:R1:W-:Y:S04]  /*2df50*/  ST.E.128 desc[UR4][R30.64], R8 ;  /* 0x000000081e007985 */ /* 0x0203e8000c101d04 */
[----:B------:R-:W-:Y:S05]  /*2df60*/  @P0 BRA `(.L_x_4619) ;  /* 0x0000000c00480947 */ /* 0x000fea0003800000 */
[----:B------:R-:W-:Y:S02]  /*2df70*/  IADD3 R89, P0, R111, R88, RZ ;  /* 0x000000586f597210 */ /* 0x000fe40007f1e0ff */
[----:B------:R-:W-:Y:S02]  /*2df80*/  R2UR UR4, R84 ;  /* 0x00000000540472ca */ /* 0x000fe400000e0000 */
[----:B------:R-:W-:Y:S02]  /*2df90*/  R2UR UR5, R85 ;  /* 0x00000000550572ca */ /* 0x000fe400000e0000 */
[----:B------:R-:W-:Y:S02]  /*2dfa0*/  LEA.HI.X.SX32 R28, R111, R28, 0x1, P0 ;  /* 0x0000001c6f1c7211 */ /* 0x000fe400000f0eff */
[----:B-1----:R-:W-:-:S04]  /*2dfb0*/  LEA R8, P0, R89, R86, 0x1 ;  /* 0x0000005659087211 */ /* 0x002fc800078008ff */
[----:B------:R-:W-:-:S05]  /*2dfc0*/  LEA.HI.X R9, R89, R87, R28, 0x1, P0 ;  /* 0x0000005759097211 */ /* 0x000fca00000f0c1c */
[----:B------:R1:W-:Y:S01]  /*2dfd0*/  ST.E.128 desc[UR4][R8.64], R12 ;  /* 0x0000000c08007985 */ /* 0x0003e2000c101d04 */
[----:B------:R-:W-:Y:S05]  /*2dfe0*/  BRA `(.L_x_4619) ;  /* 0x0000000c00287947 */ /* 0x000fea0003800000 */
.L_x_4585:
[----:B------:R-:W2:Y:S01]  /*2dff0*/  LDL.64 R8, [R81+0x10] ;  /* 0x0000100051087983 */ /* 0x000ea20000100a00 */
[----:B------:R-:W-:Y:S02]  /*2e000*/  R2UR UR4, R84 ;  /* 0x00000000540472ca */ /* 0x000fe400000e0000 */
[----:B------:R-:W-:Y:S01]  /*2e010*/  R2UR UR5, R85 ;  /* 0x00000000550572ca */ /* 0x000fe200000e0000 */
[----:B------:R0:W5:Y:S04]  /*2e020*/  LDL R10, [R82] ;  /* 0x00000000520a7983 */ /* 0x0001680000100800 */
[----:B------:R0:W5:Y:S08]  /*2e030*/  LDL R11, [R82+0x4] ;  /* 0x00000400520b7983 */ /* 0x0001700000100800 */
[----:B--2---:R-:W2:Y:S01]  /*2e040*/  LD.E R12, desc[UR4][R8.64+0x1c] ;  /* 0x00001c04080c7980 */ /* 0x004ea2000c101900 */
[----:B------:R-:W-:Y:S01]  /*2e050*/  BSSY B2, `(.L_x_4672) ;  /* 0x0000005000027945 */ /* 0x000fe20003800000 */
[----:B--2---:R-:W-:-:S04]  /*2e060*/  LOP3.LUT R12, R12, 0x1, RZ, 0xfc, !PT ;  /* 0x000000010c0c7812 */ /* 0x004fc800078efcff */
[----:B------:R-:W-:-:S13]  /*2e070*/  ISETP.NE.AND P0, PT, R12, 0x3, PT ;  /* 0x000000030c00780c */ /* 0x000fda0003f05270 */
[----:B0-----:R-:W-:Y:S05]  /*2e080*/  @!P0 BRA `(.L_x_4673) ;  /* 0x0000000000048947 */ /* 0x001fea0003800000 */
[----:B------:R-:W-:Y:S01]  /*2e090*/  BPT.TRAP 0x1 ;  /* 0x000000040000795c */ /* 0x000fe20000300000 */
.L_x_4673:
[----:B------:R-:W-:Y:S05]  /*2e0a0*/  BSYNC B2 ;  /* 0x0000000000027941 */ /* 0x000fea0003800000 */
.L_x_4672:
        /* <DEDUP_REMOVED lines=9> */
.L_x_4699:
[----:B------:R-:W-:Y:S05]  /*2e140*/  BSYNC B2 ;  /* 0x0000000000027941 */ /* 0x000fea0003800000 */
.L_x_4674:
[----:B------:R-:W2:Y:S04]  /*2e150*/  LDL.64 R32, [R81] ;  /* 0x0000000051207983 */ /* 0x000ea80000100a00 */
[----:B------:R-:W3:Y:S04]  /*2e160*/  LDL.64 R8, [R81+0x18] ;  /* 0x0000180051087983 */ /* 0x000ee80000100a00 */
[----:B------:R-:W4:Y:S04]  /*2e170*/  LDL.64 R34, [R81+0x30] ;  /* 0x0000300051227983 */ /* 0x000f280000100a00 */
[----:B0-----:R-:W4:Y:S01]  /*2e180*/  LDL.64 R10, [R81+0x20] ;  /* 0x00002000510a7983 */ /* 0x001f220000100a00 */
[----:B------:R-:W-:-:S02]  /*2e190*/  R2UR UR8, R84 ;  /* 0x00000000540872ca */ /* 0x000fc400000e0000 */
[C---:B------:R-:W-:Y:S01]  /*2e1a0*/  R2UR UR9, R85.reuse ;  /* 0x00000000550972ca */ /* 0x040fe200000e0000 */
[----:B------:R-:W4:Y:S01]  /*2e1b0*/  LDL R39, [R82] ;  /* 0x0000000052277983 */ /* 0x000f220000100800 */
[C---:B------:R-:W-:Y:S02]  /*2e1c0*/  R2UR UR4, R84.reuse ;  /* 0x00000000540472ca */ /* 0x040fe400000e0000 */
[C---:B------:R-:W-:Y:S01]  /*2e1d0*/  R2UR UR5, R85.reuse ;  /* 0x00000000550572ca */ /* 0x040fe200000e0000 */
[----:B------:R-:W5:Y:S01]  /*2e1e0*/  LDL.64 R12, [R81+0x38] ;  /* 0x00003800510c7983 */ /* 0x000f620000100a00 */
[C---:B------:R-:W-:Y:S02]  /*2e1f0*/  R2UR UR10, R84.reuse ;  /* 0x00000000540a72ca */ /* 0x040fe400000e0000 */
[----:B------:R-:W-:Y:S02]  /*2e200*/  R2UR UR11, R85 ;  /* 0x00000000550b72ca */ /* 0x000fe400000e0000 */
[----:B------:R-:W-:-:S02]  /*2e210*/  R2UR UR6, R84 ;  /* 0x00000000540672ca */ /* 0x000fc400000e0000 */
[C---:B------:R-:W-:Y:S02]  /*2e220*/  R2UR UR7, R85.reuse ;  /* 0x00000000550772ca */ /* 0x040fe400000e0000 */
[----:B------:R-:W-:Y:S02]  /*2e230*/  R2UR UR12, R84 ;  /* 0x00000000540c72ca */ /* 0x000fe400000e0000 */
[----:B------:R-:W-:Y:S01]  /*2e240*/  R2UR UR13, R85 ;  /* 0x00000000550d72ca */ /* 0x000fe200000e0000 */
[----:B--2---:R0:W2:Y:S04]  /*2e250*/  LD.E R32, desc[UR8][R32.64] ;  /* 0x0000000820207980 */ /* 0x0040a8000c101900 */
[----:B---3--:R-:W3:Y:S04]  /*2e260*/  LD.E R38, desc[UR4][R8.64] ;  /* 0x0000000408267980 */ /* 0x008ee8000c101900 */
[----:B----4-:R-:W4:Y:S04]  /*2e270*/  LD.E R40, desc[UR10][R34.64] ;  /* 0x0000000a22287980 */ /* 0x010f28000c101900 */
[----:B------:R-:W4:Y:S04]  /*2e280*/  LD.E.64 R28, desc[UR6][R10.64+0x10] ;  /* 0x000010060a1c7980 */ /* 0x000f28000c101b00 */
[----:B------:R1:W4:Y:S01]  /*2e290*/  LD.E.64 R36, desc[UR12][R8.64+0x8] ;  /* 0x0000080c08247980 */ /* 0x000322000c101b00 */
[----:B------:R-:W-:Y:S01]  /*2e2a0*/  IMAD R41, R39, 0x4800, RZ ;  /* 0x0000480027297824 */ /* 0x000fe200078e02ff */
[----:B------:R-:W-:Y:S02]  /*2e2b0*/  BSSY B2, `(.L_x_4676) ;  /* 0x0000055000027945 */ /* 0x000fe40003800000 */
[----:B------:R2:W5:Y:S02]  /*2e2c0*/  LD.E.64 R14, desc[UR4][R10.64+0x8] ;  /* 0x000008040a0e7980 */ /* 0x000564000c101b00 */
[----:B0-----:R-:W-:-:S02]  /*2e2d0*/  SHF.R.S32.HI R33, RZ, 0x1f, R41 ;  /* 0x0000001fff217819 */ /* 0x001fc40000011429 */
[----:B------:R0:W5:Y:S01]  /*2e2e0*/  LD.E.64 R30, desc[UR6][R10.64+0x18] ;  /* 0x000018060a1e7980 */ /* 0x000162000c101b00 */
[----:B-1----:R-:W-:Y:S01]  /*2e2f0*/  SHF.R.S32.HI R8, RZ, 0x1f, R77 ;  /* 0x0000001fff087819 */ /* 0x002fe2000001144d */
[----:B--2---:R-:W-:Y:S01]  /*2e300*/  IMAD R32, R77, -0x60, R32 ;  /* 0xffffffa04d207824 */ /* 0x004fe200078e0220 */
[----:B---3--:R-:W-:-:S04]  /*2e310*/  IADD3 R43, P0, R38, R41, RZ ;  /* 0x00000029262b7210 */ /* 0x008fc80007f1e0ff */
[----:B------:R-:W-:Y:S02]  /*2e320*/  VIMNMX R45, R32, 0x60, PT ;  /* 0x00000060202d7848 */ /* 0x000fe40003fe0100 */
[----:B------:R-:W-:Y:S02]  /*2e330*/  LEA.HI.X.SX32 R33, R38, R33, 0x1, P0 ;  /* 0x0000002126217211 */ /* 0x000fe400000f0eff */
[----:B----4-:R-:W-:Y:S01]  /*2e340*/  ISETP.GE.AND P0, PT, R40, R45, PT ;  /* 0x0000002d2800720c */ /* 0x010fe20003f06270 */
[-C--:B------:R-:W-:Y:S02]  /*2e350*/  IMAD R9, R29, R77.reuse, RZ ;  /* 0x0000004d1d097224 */ /* 0x080fe400078e02ff */
[----:B------:R-:W-:Y:S01]  /*2e360*/  IMAD.WIDE.U32 R38, R28, R77, RZ ;  /* 0x0000004d1c267225 */ /* 0x000fe200078e00ff */
[----:B------:R-:W-:-:S03]  /*2e370*/  LEA R32, P1, R43, R36, 0x1 ;  /* 0x000000242b207211 */ /* 0x000fc600078208ff */
[----:B------:R-:W-:Y:S01]  /*2e380*/  IMAD R9, R28, R8, R9 ;  /* 0x000000081c097224 */ /* 0x000fe200078e0209 */
[----:B------:R-:W-:Y:S01]  /*2e390*/  LEA.HI.X R33, R43, R37, R33, 0x1, P1 ;  /* 0x000000252b217211 */ /* 0x000fe200008f0c21 */
[----:B------:R-:W-:-:S04]  /*2e3a0*/  IMAD.WIDE R36, R41, 0x2, R36 ;  /* 0x0000000229247825 */ /* 0x000fc800078e0224 */
[----:B------:R-:W-:Y:S01]  /*2e3b0*/  IMAD.IADD R41, R39, 0x1, R9 ;  /* 0x0000000127297824 */ /* 0x000fe200078e0209 */
[----:B0-----:R-:W-:Y:S06]  /*2e3c0*/  @P0 BRA `(.L_x_4677) ;  /* 0x00000004000c0947 */ /* 0x001fec0003800000 */
[----:B------:R-:W-:Y:S02]  /*2e3d0*/  R2UR UR4, R84 ;  /* 0x00000000540472ca */ /* 0x000fe400000e0000 */
[----:B------:R-:W-:-:S13]  /*2e3e0*/  R2UR UR5, R85 ;  /* 0x00000000550572ca */ /* 0x000fda00000e0000 */
[----:B-----5:R-:W2:Y:S01]  /*2e3f0*/  LD.E.U8 R40, desc[UR4][R12.64] ;  /* 0x000000040c287980 */ /* 0x020ea2000c101100 */
[C---:B------:R-:W-:Y:S01]  /*2e400*/  LEA R28, P1, R38.reuse, R30, 0x1 ;  /* 0x0000001e261c7211 */ /* 0x040fe200078208ff */
[----:B------:R-:W-:Y:S03]  /*2e410*/  BSSY B3, `(.L_x_4678) ;  /* 0x000000c000037945 */ /* 0x000fe60003800000 */
[----:B------:R-:W-:Y:S02]  /*2e420*/  LEA.HI.X R29, R38, R31, R41, 0x1, P1 ;  /* 0x0000001f261d7211 */ /* 0x000fe400008f0c29 */
[----:B--2---:R-:W-:-:S04]  /*2e430*/  LOP3.LUT R8, R40, 0x1, RZ, 0xc0, !PT ;  /* 0x0000000128087812 */ /* 0x004fc800078ec0ff */
[----:B------:R-:W-:-:S13]  /*2e440*/  ISETP.NE.U32.AND P0, PT, R8, 0x1, PT ;  /* 0x000000010800780c */ /* 0x000fda0003f05070 */
[----:B------:R-:W-:Y:S05]  /*2e450*/  @P0 BRA `(.L_x_4679) ;  /* 0x00000000001c0947 */ /* 0x000fea0003800000 */
[----:B------:R-:W-:Y:S02]  /*2e460*/  R2UR UR4, R84 ;  /* 0x00000000540472ca */ /* 0x000fe400000e0000 */
[----:B------:R-:W-:-:S13]  /*2e470*/  R2UR UR5, R85 ;  /* 0x00000000550572ca */ /* 0x000fda00000e0000 */
[----:B------:R-:W2:Y:S01]  /*2e480*/  LD.E.128 R8, desc[UR4][R36.64] ;  /* 0x0000000424087980 */ /* 0x000ea2000c101d00 */
[----:B------:R-:W-:Y:S02]  /*2e490*/  R2UR UR6, R84 ;  /* 0x00000000540672ca */ /* 0x000fe400000e0000 */
[----:B------:R-:W-:Y:S01]  /*2e4a0*/  R2UR UR7, R85 ;  /* 0x00000000550772ca */ /* 0x000fe200000e0000 */
[----:B--2---:R0:W-:-:S12]  /*2e4b0*/  ST.E.128 desc[UR4][R28.64], R8 ;  /* 0x000000081c007985 */ /* 0x0041d8000c101d04 */
[----:B------:R0:W5:Y:S02]  /*2e4c0*/  LD.E.U8 R40, desc[UR6][R12.64] ;  /* 0x000000060c287980 */ /* 0x000164000c101100 */
.L_x_4679:
[----:B------:R-:W-:Y:S05]  /*2e4d0*/  BSYNC B3 ;  /* 0x0000000000037941 */ /* 0x000fea0003800000 */
.L_x_4678:
[----:B-----5:R-:W-:Y:S01]  /*2e4e0*/  LOP3.LUT P0, RZ, R40, 0x2, RZ, 0xc0, !PT ;  /* 0x0000000228ff7812 */ /* 0x020fe2000780c0ff */
[----:B------:R-:W-:-:S12]  /*2e4f0*/  BSSY B3, `(.L_x_4680) ;  /* 0x0000009000037945 */ /* 0x000fd80003800000 */
[----:B------:R-:W-:Y:S05]  /*2e500*/  @!P0 BRA `(.L_x_4681) ;  /* 0x00000000001c8947 */ /* 0x000fea0003800000 */
[----:B------:R-:W-:Y:S02]  /*2e510*/  R2UR UR4, R84 ;  /* 0x00000000540472ca */ /* 0x000fe400000e0000 */
[----:B------:R-:W-:-:S13]  /*2e520*/  R2UR UR5, R85 ;  /* 0x00000000550572ca */ /* 0x000fda00000e0000 */
[----:B0-----:R-:W2:Y:S01]  /*2e530*/  LD.E.128 R8, desc[UR4][R32.64] ;  /* 0x0000000420087980 */ /* 0x001ea2000c101d00 */
[----:B------:R-:W-:Y:S02]  /*2e540*/  R2UR UR6, R84 ;  /* 0x00000000540672ca */ /* 0x000fe400000e0000 */
[----:B------:R-:W-:Y:S01]  /*2e550*/  R2UR UR7, R85 ;  /* 0x00000000550772ca */ /* 0x000fe200000e0000 */
[----:B--2---:R1:W-:-:S12]  /*2e560*/  ST.E.128 desc[UR4][R28.64+0x40], R8 ;  /* 0x000040081c007985 */ /* 0x0043d8000c101d04 */
[----:B------:R1:W5:Y:S02]  /*2e570*/  LD.E.U8 R40, desc[UR6][R12.64] ;  /* 0x000000060c287980 */ /* 0x000364000c101100 */
.L_x_4681:
[----:B------:R-:W-:Y:S05]  /*2e580*/  BSYNC B3 ;  /* 0x0000000000037941 */ /* 0x000fea0003800000 */
.L_x_4680:
[----:B-----5:R-:W-:Y:S01]  /*2e590*/  LOP3.LUT P0, RZ, R40, 0x4, RZ, 0xc0, !PT ;  /* 0x0000000428ff7812 */ /* 0x020fe2000780c0ff */
[----:B------:R-:W-:-:S12]  /*2e5a0*/  BSSY B3, `(.L_x_4682) ;  /* 0x0000009000037945 */ /* 0x000fd80003800000 */
[----:B------:R-:W-:Y:S05]  /*2e5b0*/  @!P0 BRA `(.L_x_4683) ;  /* 0x00000000001c8947 */ /* 0x000fea0003800000 */
[----:B------:R-:W-:Y:S02]  /*2e5c0*/  R2UR UR4, R84 ;  /* 0x00000000540472ca */ /* 0x000fe400000e0000 */
[----:B------:R-:W-:-:S13]  /*2e5d0*/  R2UR UR5, R85 ;  /* 0x00000000550572ca */ /* 0x000fda00000e0000 */
[----:B01----:R-:W2:Y:S01]  /*2e5e0*/  LD.E.128 R8, desc[UR4][R36.64+0x3000] ;  /* 0x0030000424087980 */ /* 0x003ea2000c101d00 */
[----:B------:R-:W-:Y:S02]  /*2e5f0*/  R2UR UR6, R84 ;  /* 0x00000000540672ca */ /* 0x000fe400000e0000 */
[----:B------:R-:W-:Y:S01]  /*2e600*/  R2UR UR7, R85 ;  /* 0x00000000550772ca */ /* 0x000fe200000e0000 */
[----:B--2---:R2:W-:-:S12]  /*2e610*/  ST.E.128 desc[UR4][R28.64+0x80], R8 ;  /* 0x000080081c007985 */ /* 0x0045d8000c101d04 */
[----:B------:R2:W5:Y:S02]  /*2e620*/  LD.E.U8 R40, desc[UR6][R12.64] ;  /* 0x000000060c287980 */ /* 0x000564000c101100 */
.L_x_4683:
[----:B------:R-:W-:Y:S05]  /*2e630*/  BSYNC B3 ;  /* 0x0000000000037941 */ /* 0x000fea0003800000 */
.L_x_4682:
[----:B-----5:R-:W-:Y:S01]  /*2e640*/  LOP3.LUT P0, RZ, R40, 0x8, RZ, 0xc0, !PT ;  /* 0x0000000828ff7812 */ /* 0x020fe2000780c0ff */
[----:B------:R-:W-:-:S12]  /*2e650*/  BSSY B3, `(.L_x_4684) ;  /* 0x0000009000037945 */ /* 0x000fd80003800000 */
[----:B------:R-:W-:Y:S05]  /*2e660*/  @!P0 BRA `(.L_x_4685) ;  /* 0x00000000001c8947 */ /* 0x000fea0003800000 */
[----:B------:R-:W-:Y:S02]  /*2e670*/  R2UR UR4, R84 ;  /* 0x00000000540472ca */ /* 0x000fe400000e0000 */
[----:B------:R-:W-:-:S13]  /*2e680*/  R2UR UR5, R85 ;  /* 0x00000000550572ca */ /* 0x000fda00000e0000 */
[----:B012---:R-:W2:Y:S01]  /*2e690*/  LD.E.128 R8, desc[UR4][R32.64+0x3000] ;  /* 0x0030000420087980 */ /* 0x007ea2000c101d00 */
[----:B------:R-:W-:Y:S02]  /*2e6a0*/  R2UR UR6, R84 ;  /* 0x00000000540672ca */ /* 0x000fe400000e0000 */
[----:B------:R-:W-:Y:S01]  /*2e6b0*/  R2UR UR7, R85 ;  /* 0x00000000550772ca */ /* 0x000fe200000e0000 */
[----:B--2---:R3:W-:-:S12]  /*2e6c0*/  ST.E.128 desc[UR4][R28.64+0xc0], R8 ;  /* 0x0000c0081c007985 */ /* 0x0047d8000c101d04 */
[----:B------:R3:W5:Y:S02]  /*2e6d0*/  LD.E.U8 R40, desc[UR6][R12.64] ;  /* 0x000000060c287980 */ /* 0x000764000c101100 */
.L_x_4685:
[----:B------:R-:W-:Y:S05]  /*2e6e0*/  BSYNC B3 ;  /* 0x0000000000037941 */ /* 0x000fea0003800000 */
.L_x_4684:
[----:B-----5:R-:W-:Y:S01]  /*2e6f0*/  LOP3.LUT P0, RZ, R40, 0x10, RZ, 0xc0, !PT ;  /* 0x0000001028ff7812 */ /* 0x020fe2000780c0ff */
[----:B------:R-:W-:-:S12]  /*2e700*/  BSSY B3, `(.L_x_4686) ;  /* 0x0000009000037945 */ /* 0x000fd80003800000 */
[----:B------:R-:W-:Y:S05]  /*2e710*/  @!P0 BRA `(.L_x_4687) ;  /* 0x00000000001c8947 */ /* 0x000fea0003800000 */
[----:B------:R-:W-:Y:S02]  /*2e720*/  R2UR UR4, R84 ;  /* 0x00000000540472ca */ /* 0x000fe400000e0000 */
[----:B------:R-:W-:-:S13]  /*2e730*/  R2UR UR5, R85 ;  /* 0x00000000550572ca */ /* 0x000fda00000e0000 */
[----:B0123--:R-:W2:Y:S01]  /*2e740*/  LD.E.128 R8, desc[UR4][R36.64+0x6000] ;  /* 0x0060000424087980 */ /* 0x00fea2000c101d00 */
[----:B------:R-:W-:Y:S02]  /*2e750*/  R2UR UR6, R84 ;  /* 0x00000000540672ca */ /* 0x000fe400000e0000 */
[----:B------:R-:W-:Y:S01]  /*2e760*/  R2UR UR7, R85 ;  /* 0x00000000550772ca */ /* 0x000fe200000e0000 */
[----:B--2---:R4:W-:-:S12]  /*2e770*/  ST.E.128 desc[UR4][R28.64+0x100], R8 ;  /* 0x000100081c007985 */ /* 0x0049d8000c101d04 */
[----:B------:R4:W5:Y:S02]  /*2e780*/  LD.E.U8 R40, desc[UR6][R12.64] ;  /* 0x000000060c287980 */ /* 0x000964000c101100 */
.L_x_4687:
[----:B------:R-:W-:Y:S05]  /*2e790*/  BSYNC B3 ;  /* 0x0000000000037941 */ /* 0x000fea0003800000 */
.L_x_4686:
[----:B-----5:R-:W-:-:S13]  /*2e7a0*/  LOP3.LUT P0, RZ, R40, 0x20, RZ, 0xc0, !PT ;  /* 0x0000002028ff7812 */ /* 0x020fda000780c0ff */
[----:B------:R-:W-:Y:S05]  /*2e7b0*/  @!P0 BRA `(.L_x_4677) ;  /* 0x0000000000108947 */ /* 0x000fea0003800000 */
[----:B------:R-:W-:Y:S02]  /*2e7c0*/  R2UR UR4, R84 ;  /* 0x00000000540472ca */ /* 0x000fe400000e0000 */
[----:B------:R-:W-:-:S13]  /*2e7d0*/  R2UR UR5, R85 ;  /* 0x00000000550572ca */ /* 0x000fda00000e0000 */
[----:B01234-:R-:W2:Y:S04]  /*2e7e0*/  LD.E.128 R8, desc[UR4][R32.64+0x6000] ;  /* 0x0060000420087980 */ /* 0x01fea8000c101d00 */
[----:B--2---:R0:W-:Y:S02]  /*2e7f0*/  ST.E.128 desc[UR4][R28.64+0x140], R8 ;  /* 0x000140081c007985 */ /* 0x0041e4000c101d04 */
.L_x_4677:
[----:B------:R-:W-:Y:S05]  /*2e800*/  BSYNC B2 ;  /* 0x0000000000027941 */ /* 0x000fea0003800000 */
.L_x_4676:
[----:B------:R-:W-:Y:S02]  /*2e810*/  R2UR UR4, R84 ;  /* 0x00000000540472ca */ /* 0x000fe400000e0000 */
[----:B------:R-:W-:-:S13]  /*2e820*/  R2UR UR5, R85 ;  /* 0x00000000550572ca */ /* 0x000fda00000e0000 */
[----:B------:R-:W0:Y:S02]  /*2e830*/  LD.E R34, desc[UR4][R34.64] ;  /* 0x0000000422227980 */ /* 0x000e24000c101900 */
[----:B01234-:R-:W-:-:S05]  /*2e840*/  VIADD R8, R34, 0x40 ;  /* 0x0000004022087836 */ /* 0x01ffca0000000000 */
[----:B------:R-:W-:-:S13]  /*2e850*/  ISETP.GE.AND P0, PT, R8, R45, PT ;  /* 0x0000002d0800720c */ /* 0x000fda0003f06270 */
[----:B------:R-:W-:Y:S05]  /*2e860*/  @P0 BRA `(.L_x_4619) ;  /* 0x0000000400080947 */ /* 0x000fea0003800000 */
[----:B------:R-:W-:Y:S02]  /*2e870*/  R2UR UR4, R84 ;  /* 0x00000000540472ca */ /* 0x000fe400000e0000 */
[----:B------:R-:W-:-:S13]  /*2e880*/  R2UR UR5, R85 ;  /* 0x00000000550572ca */ /* 0x000fda00000e0000 */
[----:B-----5:R-:W2:Y:S02]  /*2e890*/  LD.E.U8 R28, desc[UR4][R12.64] ;  /* 0x000000040c1c7980 */ /* 0x020ea4000c101100 */
[----:B--2---:R-:W-:-:S04]  /*2e8a0*/  LOP3.LUT R8, R28, 0x1, RZ, 0xc0, !PT ;  /* 0x000000011c087812 */ /* 0x004fc800078ec0ff */
[----:B------:R-:W-:-:S13]  /*2e8b0*/  ISETP.NE.U32.AND P0, PT, R8, 0x1, PT ;  /* 0x000000010800780c */ /* 0x000fda0003f05070 */
[----:B------:R-:W-:Y:S02]  /*2e8c0*/  @!P0 R2UR UR4, R84 ;  /* 0x00000000540482ca */ /* 0x000fe400000e0000 */
[----:B------:R-:W-:-:S13]  /*2e8d0*/  @!P0 R2UR UR5, R85 ;  /* 0x00000000550582ca */ /* 0x000fda00000e0000 */
[----:B------:R-:W2:Y:S01]  /*2e8e0*/  @!P0 LD.E.128 R8, desc[UR4][R36.64+0x2000] ;  /* 0x0020000424088980 */ /* 0x000ea2000c101d00 */
[----:B------:R-:W-:Y:S02]  /*2e8f0*/  IADD3 R39, P1, R14, R38, RZ ;  /* 0x000000260e277210 */ /* 0x000fe40007f3e0ff */
[----:B------:R-:W-:Y:S02]  /*2e900*/  @!P0 R2UR UR6, R84 ;  /* 0x00000000540682ca */ /* 0x000fe400000e0000 */
[----:B------:R-:W-:Y:S01]  /*2e910*/  @!P0 R2UR UR7, R85 ;  /* 0x00000000550782ca */ /* 0x000fe200000e0000 */
[----:B------:R-:W-:Y:S01]  /*2e920*/  IMAD.X R15, R15, 0x1, R41, P1 ;  /* 0x000000010f0f7824 */ /* 0x000fe200008e0629 */
[----:B------:R-:W-:-:S04]  /*2e930*/  LEA R14, P1, R39, R30, 0x1 ;  /* 0x0000001e270e7211 */ /* 0x000fc800078208ff */
[----:B------:R-:W-:-:S05]  /*2e940*/  LEA.HI.X R15, R39, R31, R15, 0x1, P1 ;  /* 0x0000001f270f7211 */ /* 0x000fca00008f0c0f */
[----:B--2---:R0:W-:Y:S04]  /*2e950*/  @!P0 ST.E.128 desc[UR4][R14.64], R8 ;  /* 0x000000080e008985 */ /* 0x0041e8000c101d04 */
[----:B------:R-:W2:Y:S01]  /*2e960*/  @!P0 LD.E.U8 R28, desc[UR6][R12.64] ;  /* 0x000000060c1c8980 */ /* 0x000ea2000c101100 */
[----:B------:R-:W-:Y:S01]  /*2e970*/  BSSY B2, `(.L_x_4688) ;  /* 0x000000a000027945 */ /* 0x000fe20003800000 */
[----:B--2---:R-:W-:-:S13]  /*2e980*/  LOP3.LUT P0, RZ, R28, 0x2, RZ, 0xc0, !PT ;  /* 0x000000021cff7812 */ /* 0x004fda000780c0ff */
[----:B0-----:R-:W-:Y:S05]  /*2e990*/  @!P0 BRA `(.L_x_4689) ;  /* 0x00000000001c8947 */ /* 0x001fea0003800000 */
[----:B------:R-:W-:Y:S02]  /*2e9a0*/  R2UR UR4, R84 ;  /* 0x00000000540472ca */ /* 0x000fe400000e0000 */
[----:B------:R-:W-:-:S13]  /*2e9b0*/  R2UR UR5, R85 ;  /* 0x00000000550572ca */ /* 0x000fda00000e0000 */
[----:B------:R-:W2:Y:S01]  /*2e9c0*/  LD.E.128 R8, desc[UR4][R32.64+0x2000] ;  /* 0x0020000420087980 */ /* 0x000ea2000c101d00 */
[----:B------:R-:W-:Y:S02]  /*2e9d0*/  R2UR UR6, R84 ;  /* 0x00000000540672ca */ /* 0x000fe400000e0000 */
[----:B------:R-:W-:Y:S01]  /*2e9e0*/  R2UR UR7, R85 ;  /* 0x00000000550772ca */ /* 0x000fe200000e0000 */
[----:B--2---:R0:W-:-:S12]  /*2e9f0*/  ST.E.128 desc[UR4][R14.64+0x40], R8 ;  /* 0x000040080e007985 */ /* 0x0041d8000c101d04 */
[----:B------:R0:W5:Y:S02]  /*2ea00*/  LD.E.U8 R28, desc[UR6][R12.64] ;  /* 0x000000060c1c7980 */ /* 0x000164000c101100 */
.L_x_4689:
[----:B------:R-:W-:Y:S05]  /*2ea10*/  BSYNC B2 ;  /* 0x0000000000027941 */ /* 0x000fea0003800000 */
.L_x_4688:
        /* <DEDUP_REMOVED lines=10> */
.L_x_4691:
[----:B------:R-:W-:Y:S05]  /*2eac0*/  BSYNC B2 ;  /* 0x0000000000027941 */ /* 0x000fea0003800000 */
.L_x_4690:
        /* <DEDUP_REMOVED lines=10> */
.L_x_4693:
[----:B------:R-:W-:Y:S05]  /*2eb70*/  BSYNC B2 ;  /* 0x0000000000027941 */ /* 0x000fea0003800000 */
.L_x_4692:
        /* <DEDUP_REMOVED lines=10> */
.L_x_4695:
[----:B------:R-:W-:Y:S05]  /*2ec20*/  BSYNC B2 ;  /* 0x0000000000027941 */ /* 0x000fea0003800000 */
.L_x_4694:
[----:B-----5:R-:W-:-:S13]  /*2ec30*/  LOP3.LUT P0, RZ, R28, 0x20, RZ, 0xc0, !PT ;  /* 0x000000201cff7812 */ /* 0x020fda000780c0ff */
[----:B------:R-:W-:Y:S05]  /*2ec40*/  @!P0 BRA `(.L_x_4619) ;  /* 0x0000000000108947 */ /* 0x000fea0003800000 */
[----:B------:R-:W-:Y:S02]  /*2ec50*/  R2UR UR4, R84 ;  /* 0x00000000540472ca */ /* 0x000fe400000e0000 */
[----:B------:R-:W-:-:S13]  /*2ec60*/  R2UR UR5, R85 ;  /* 0x00000000550572ca */ /* 0x000fda00000e0000 */
[----:B0123--:R-:W2:Y:S04]  /*2ec70*/  LD.E.128 R8, desc[UR4][R32.64+0x8000] ;  /* 0x0080000420087980 */ /* 0x00fea8000c101d00 */
[----:B--2---:R0:W-:Y:S02]  /*2ec80*/  ST.E.128 desc[UR4][R14.64+0x140], R8 ;  /* 0x000140080e007985 */ /* 0x0041e4000c101d04 */
.L_x_4619:
[----:B------:R-:W-:Y:S05]  /*2ec90*/  BSYNC B0 ;  /* 0x0000000000007941 */ /* 0x000fea0003800000 */
.L_x_4584:
        /* <DEDUP_REMOVED lines=8> */
[----:B0-----:R-:W-:-:S02]  /*2ed20*/  LOP3.LUT P0, RZ, R9, 0x7f, RZ, 0xc0, !PT ;  /* 0x0000007f09ff7812 */ /* 0x001fc4000780c0ff */
[----:B------:R-:W-:-:S05]  /*2ed30*/  LEA.HI R8, R9, 0x8, RZ, 0x19 ;  /* 0x0000000809087811 */ /* 0x000fca00078fc8ff */
[----:B-1----:R0:W-:Y:S06]  /*2ed40*/  BAR.SYNC.DEFER_BLOCKING R8, 0x80 ;  /* 0x000200080000751d */ /* 0x0021ec0000010000 */
[----:B------:R-:W-:Y:S05]  /*2ed50*/  @P0 BRA `(.L_x_4696) ;  /* 0x0000000000240947 */ /* 0x000fea0003800000 */
[----:B0-----:R-:W2:Y:S01]  /*2ed60*/  LDL.64 R8, [R81+0x10] ;  /* 0x0000100051087983 */ /* 0x001ea20000100a00 */
[----:B------:R-:W-:Y:S02]  /*2ed70*/  R2UR UR4, R84 ;  /* 0x00000000540472ca */ /* 0x000fe400000e0000 */
[----:B------:R-:W-:Y:S01]  /*2ed80*/  R2UR UR5, R85 ;  /* 0x00000000550572ca */ /* 0x000fe200000e0000 */
[----:B------:R-:W3:-:S12]  /*2ed90*/  LDL R82, [R82] ;  /* 0x0000000052527983 */ /* 0x000ed80000100800 */
[----:B--2---:R-:W2:Y:S02]  /*2eda0*/  LD.E.64 R8, desc[UR4][R8.64+0x30] ;  /* 0x0000300408087980 */ /* 0x004ea4000c101b00 */
[----:B--2---:R-:W-:-:S05]  /*2edb0*/  MOV R11, R8 ;  /* 0x00000008000b7202 */ /* 0x004fca0000000f00 */
[----:B---3--:R-:W-:-:S05]  /*2edc0*/  IMAD R10, R82, 0x8, R11 ;  /* 0x00000008520a7824 */ /* 0x008fca00078e020b */
[----:B------:R-:W-:-:S04]  /*2edd0*/  PRMT R10, RZ, 0x654, R10 ;  /* 0x00000654ff0a7816 */ /* 0x000fc8000000000a */
[----:B------:R1:W-:Y:S03]  /*2ede0*/  SYNCS.ARRIVE.TRANS64.RED.A1T0 RZ, [R10+URZ], RZ ;  /* 0x000000ff0aff79a7 */ /* 0x0003e6000810043f */
.L_x_4696:
[----:B0-----:R-:W-:Y:S02]  /*2edf0*/  IMAD.MOV.U32 R8, RZ, RZ, R83 ;  /* 0x000000ffff087224 */ /* 0x001fe400078e0053 */
[----:B------:R-:W-:-:S04]  /*2ee00*/  IMAD.MOV.U32 R9, RZ, RZ, 0x0 ;  /* 0x00000000ff097424 */ /* 0x000fc800078e00ff */
[----:B-1---5:R-:W-:Y:S05]  /*2ee10*/  RET.REL.NODEC R8 `(_ZN7cutlass13device_kernelIN5flash11enable_sm90INS1_16FlashAttnFwdSm90INS1_25CollectiveMainloopFwdSm90ILi2EN4cute5tupleIJNS5_1CILi1EEES8_S8_EEENS6_IJNS7_ILi128EEENS7_ILi96EEENS7_ILi192EEEEEELi192ENS_10bfloat16_tEfNS_4arch4Sm90ELb0ELb1ELb1ELb1ELb0ELb1ELb0ELb1ELb1ELb0ELb0ELb0EEENS1_21CollectiveEpilogueFwdINS6_IJSA_SC_SB_EEES9_SE_SG_Li256ELb1ELb0ELb0ELb0EEENS1_36VarlenDynamicPersistentTileSchedulerILi128ELi96ELi256ELi32ELb0ELb0ELb1ELb1ELb0ELb1EEEEEEEEEvNT_6ParamsE) ;  /* 0xfffffd1008787950 */ /* 0x022fea0003c3ffff */
.L_x_4594:
[----:B0-----:R0:W1:Y:S02]  /*2ee20*/  SYNCS.PHASECHK.TRANS64.TRYWAIT P0, [R10+URZ], R11 ;  /* 0x0000000b0a0075a7 */ /* 0x001064000800017f */
[----:B-1----:R-:W-:Y:S05]  /*2ee30*/  @!P0 NANOSLEEP.SYNCS 0x989680 ;  /* 0x009896800000895d */ /* 0x002fea0003900000 */
[----:B------:R-:W1:Y:S02]  /*2ee40*/  @!P0 SYNCS.PHASECHK.TRANS64 P0, [R10+URZ], R11 ;  /* 0x0000000b0a0085a7 */ /* 0x000e64000800007f */
[----:B-1----:R-:W-:Y:S05]  /*2ee50*/  @!P0 BRA `(.L_x_4594) ;  /* 0xfffffffc00f08947 */ /* 0x002fea000383ffff */
[----:B------:R-:W-:Y:S05]  /*2ee60*/  BRA `(.L_x_4697) ;  /* 0xffffff6800247947 */ /* 0x000fea000383ffff */
.L_x_4649:
[----:B0-----:R0:W1:Y:S02]  /*2ee70*/  SYNCS.PHASECHK.TRANS64.TRYWAIT P0, [R74+URZ], R75 ;  /* 0x0000004b4a0075a7 */ /* 0x001064000800017f */
[----:B-1----:R-:W-:Y:S05]  /*2ee80*/  @!P0 NANOSLEEP.SYNCS 0x989680 ;  /* 0x009896800000895d */ /* 0x002fea0003900000 */
[----:B------:R-:W1:Y:S02]  /*2ee90*/  @!P0 SYNCS.PHASECHK.TRANS64 P0, [R74+URZ], R75 ;  /* 0x0000004b4a0085a7 */ /* 0x000e64000800007f */
[----:B-1----:R-:W-:Y:S05]  /*2eea0*/  @!P0 BRA `(.L_x_4649) ;  /* 0xfffffffc00f08947 */ /* 0x002fea000383ffff */
[----:B------:R-:W-:Y:S05]  /*2eeb0*/  BRA `(.L_x_4698) ;  /* 0xffffffac00b87947 */ /* 0x000fea000383ffff */
.L_x_4675:
[----:B0-----:R0:W1:Y:S02]  /*2eec0*/  SYNCS.PHASECHK.TRANS64.TRYWAIT P0, [R10+URZ], R11 ;  /* 0x0000000b0a0075a7 */ /* 0x001064000800017f */
[----:B-1----:R-:W-:Y:S05]  /*2eed0*/  @!P0 NANOSLEEP.SYNCS 0x989680 ;  /* 0x009896800000895d */ /* 0x002fea0003900000 */
[----:B------:R-:W1:Y:S02]  /*2eee0*/  @!P0 SYNCS.PHASECHK.TRANS64 P0, [R10+URZ], R11 ;  /* 0x0000000b0a0085a7 */ /* 0x000e64000800007f */
[----:B-1----:R-:W-:Y:S05]  /*2eef0*/  @!P0 BRA `(.L_x_4675) ;  /* 0xfffffffc00f08947 */ /* 0x002fea000383ffff */
[----:B------:R-:W-:Y:S05]  /*2ef00*/  BRA `(.L_x_4699) ;  /* 0xfffffff0008c7947 */ /* 0x000fea000383ffff */
.L_x_4700:
        /* <DEDUP_REMOVED lines=15> */
.L_x_12758:


//--------------------- .text._ZN7cutlass13device_kernelIN5flash11enable_sm90INS1_16FlashAttnFwdSm90INS1_25CollectiveMainloopFwdSm90ILi2EN4cute5tupleIJNS5_1CILi1EEES8_S8_EEENS6_IJNS7_ILi128EEENS7_ILi112EEENS7_ILi192EEEEEELi192ENS_10bfloat16_tEfNS_4arch4Sm90ELb1ELb0ELb1ELb0ELb0ELb0ELb0ELb1ELb1ELb0ELb0ELb0EEENS1_21CollectiveEpilogueFwdINS6_IJSA_SC_SB_EEES9_SE_SG_Li256ELb0ELb0ELb0ELb0EEENS1_30DynamicPersistentTileSchedulerILi256ELi32ELb0ELb0ELb1EEEEEEEEEvNT_6ParamsE --------------------------
	.section	.text._ZN7cutlass13device_kernelIN5flash11enable_sm90INS1_16FlashAttnFwdSm90INS1_25CollectiveMainloopFwdSm90ILi2EN4cute5tupleIJNS5_1CILi1EEES8_S8_EEENS6_IJNS7_ILi128EEENS7_ILi112EEENS7_ILi192EEEEEELi192ENS_10bfloat16_tEfNS_4arch4Sm90ELb1ELb0ELb1ELb0ELb0ELb0ELb0ELb1ELb1ELb0ELb0ELb0EEENS1_21CollectiveEpilogueFwdINS6_IJSA_SC_SB_EEES9_SE_SG_Li256ELb0ELb0ELb0ELb0EEENS1_30DynamicPersistentTileSchedulerILi256ELi32ELb0ELb0ELb1EEEEEEEEEvNT_6ParamsE,"ax",@progbits
	.align	128
.text._ZN7cutlass13device_kernelIN5flash11enable_sm90INS1_16FlashAttnFwdSm90INS1_25CollectiveMainloopFwdSm90ILi2EN4cute5tupleIJNS5_1CILi1EEES8_S8_EEENS6_IJNS7_ILi128EEENS7_ILi112EEENS7_ILi192EEEEEELi192ENS_10bfloat16_tEfNS_4arch4Sm90ELb1ELb0ELb1ELb0ELb0ELb0ELb0ELb1ELb1ELb0ELb0ELb0EEENS1_21CollectiveEpilogueFwdINS6_IJSA_SC_SB_EEES9_SE_SG_Li256ELb0ELb0ELb0ELb0EEENS1_30DynamicPersistentTileSchedulerILi256ELi32ELb0ELb0ELb1EEEEEEEEEvNT_6ParamsE:
        .type           _ZN7cutlass13device_kernelIN5flash11enable_sm90INS1_16FlashAttnFwdSm90INS1_25CollectiveMainloopFwdSm90ILi2EN4cute5tupleIJNS5_1CILi1EEES8_S8_EEENS6_IJNS7_ILi128EEENS7_ILi112EEENS7_ILi192EEEEEELi192ENS_10bfloat16_tEfNS_4arch4Sm90ELb1ELb0ELb1ELb0ELb0ELb0ELb0ELb1ELb1ELb0ELb0ELb0EEENS1_21CollectiveEpilogueFwdINS6_IJSA_SC_SB_EEES9_SE_SG_Li256ELb0ELb0ELb0ELb0EEENS1_30DynamicPersistentTileSchedulerILi256ELi32ELb0ELb0ELb1EEEEEEEEEvNT_6ParamsE,@function
        .size           _ZN7cutlass13device_kernelIN5flash11enable_sm90INS1_16FlashAttnFwdSm90INS1_25CollectiveMainloopFwdSm90ILi2EN4cute5tupleIJNS5_1CILi1EEES8_S8_EEENS6_IJNS7_ILi128EEENS7_ILi112EEENS7_ILi192EEEEEELi192ENS_10bfloat16_tEfNS_4arch4Sm90ELb1ELb0ELb1ELb0ELb0ELb0ELb0ELb1ELb1ELb0ELb0ELb0EEENS1_21CollectiveEpilogueFwdINS6_IJSA_SC_SB_EEES9_SE_SG_Li256ELb0ELb0ELb0ELb0EEENS1_30DynamicPersistentTileSchedulerILi256ELi32ELb0ELb0ELb1EEEEEEEEEvNT_6ParamsE,(.L_x_12760 - _ZN7cutlass13device_kernelIN5flash11enable_sm90INS1_16FlashAttnFwdSm90INS1_25CollectiveMainloopFwdSm90ILi2EN4cute5tupleIJNS5_1CILi1EEES8_S8_EEENS6_IJNS7_ILi128EEENS7_ILi112EEENS7_ILi192EEEEEELi192ENS_10bfloat16_tEfNS_4arch4Sm90ELb1ELb0ELb1ELb0ELb0ELb0ELb0ELb1ELb1ELb0ELb0ELb0EEENS1_21CollectiveEpilogueFwdINS6_IJSA_SC_SB_EEES9_SE_SG_Li256ELb0ELb0ELb0ELb0EEENS1_30DynamicPersistentTileSchedulerILi256ELi32ELb0ELb0ELb1EEEEEEEEEvNT_6ParamsE)
        .other          _ZN7cutlass13device_kernelIN5flash11enable_sm90INS1_16FlashAttnFwdSm90INS1_25CollectiveMainloopFwdSm90ILi2EN4cute5tupleIJNS5_1CILi1EEES8_S8_EEENS6_IJNS7_ILi128EEENS7_ILi112EEENS7_ILi192EEEEEELi192ENS_10bfloat16_tEfNS_4arch4Sm90ELb1ELb0ELb1ELb0ELb0ELb0ELb0ELb1ELb1ELb0ELb0ELb0EEENS1_21CollectiveEpilogueFwdINS6_IJSA_SC_SB_EEES9_SE_SG_Li256ELb0ELb0ELb0ELb0EEENS1_30DynamicPersistentTileSchedulerILi256ELi32ELb0ELb0ELb1EEEEEEEEEvNT_6ParamsE,@"STO_CUDA_ENTRY STV_DEFAULT"
_ZN7cutlass13device_kernelIN5flash11enable_sm90INS1_16FlashAttnFwdSm90INS1_25CollectiveMainloopFwdSm90ILi2EN4cute5tupleIJNS5_1CILi1EEES8_S8_EEENS6_IJNS7_ILi128EEENS7_ILi112EEENS7_ILi192EEEEEELi192ENS_10bfloat16_tEfNS_4arch4Sm90ELb1ELb0ELb1ELb0ELb0ELb0ELb0ELb1ELb1ELb0ELb0ELb0EEENS1_21CollectiveEpilogueFwdINS6_IJSA_SC_SB_EEES9_SE_SG_Li256ELb0ELb0ELb0ELb0EEENS1_30DynamicPersistentTileSchedulerILi256ELi32ELb0ELb0ELb1EEEEEEEEEvNT_6ParamsE:
        /* <DEDUP_REMOVED lines=23> */
.L_x_4702:
[----:B------:R-:W-:Y:S05]  /*0170*/  BSYNC B0 ;  /* 0x0000000000007941 */ /* 0x000fea0003800000 */
.L_x_4701:
        /* <DEDUP_REMOVED lines=36> */
.L_x_4703:
        /* <DEDUP_REMOVED lines=22> */
.L_x_4704:
        /* <DEDUP_REMOVED lines=18> */
.L_x_4705:
        /* <DEDUP_REMOVED lines=22> */
.L_x_4706:
        /* <DEDUP_REMOVED lines=22> */
.L_x_4707:
[----:B-1----:R-:W-:Y:S01]  /*0900*/  ISETP.NE.AND P0, PT, R2, RZ, PT ;  /* 0x000000ff0200720c */ /* 0x002fe20003f05270 */
[----:B------:R-:W-:Y:S01]  /*0910*/  IMAD.MOV.U32 R2, RZ, RZ, 0x1 ;  /* 0x00000001ff027424 */ /* 0x000fe200078e00ff */
[----:B------:R-:W-:-:S04]  /*0920*/  NOP ;  /* 0x0000000000007918 */ /* 0x000fc80000000000 */
[----:B------:R-:W-:-:S05]  /*0930*/  SEL R2, R2, 0x2, !P0 ;  /* 0x0000000202027807 */ /* 0x000fca0004000000 */
[----:B------:R1:W-:Y:S01]  /*0940*/  STL [R1+0x8], R2 ;  /* 0x0000080201007387 */ /* 0x0003e20000100800 */
[----:B---34-:R-:W-:Y:S06]  /*0950*/  BAR.SYNC.DEFER_BLOCKING 0x0 ;  /* 0x0000000000007b1d */ /* 0x018fec0000010000 */
[----:B------:R-:W-:Y:S05]  /*0960*/  @!P0 BRA `(.L_x_4708) ;  /* 0x00000114009c8947 */ /* 0x000fea0003800000 */
.L_x_4709:
[----:B------:R-:W-:-:S08]  /*0970*/  NOP ;  /* 0x0000000000007918 */ /* 0x000fd00000000000 */
[----:B------:R-:W3:Y:S02]  /*0980*/  USETMAXREG.TRY_ALLOC.CTAPOOL UP0, 0xf0 ;  /* 0x000000f0000079c8 */ /* 0x000ee40008000600 */
[----:B---3--:R-:W-:-:S13]  /*0990*/  PLOP3.LUT P0, PT, PT, PT, UP0, 0x80, 0x0 ;  /* 0x000000000000781c */ /* 0x008fda0003f0f008 */
[----:B------:R-:W-:Y:S05]  /*09a0*/  @!P0 BRA `(.L_x_4709) ;  /* 0xfffffffc00f08947 */ /* 0x000fea000383ffff */
[----:B--2---:R-:W2:Y:S08]  /*09b0*/  S2UR UR7, SR_CTAID.X ;  /* 0x00000000000779c3 */ /* 0x004eb00000002500 */
[----:B------:R-:W-:Y:S08]  /*09c0*/  BAR.ARV 0x4, 0x120 ;  /* 0x0104800000007b1d */ /* 0x000ff00000002000 */
[----:B------:R-:W2:Y:S08]  /*09d0*/  LDC R0, c[0x0][0xda8] ;  /* 0x00036a00ff007b82 */ /* 0x000eb00000000800 */
[----:B------:R-:W-:Y:S06]  /*09e0*/  BAR.ARV 0x8, 0x120 ;  /* 0x0204800000007b1d */ /* 0x000fec0000002000 */
        /* <DEDUP_REMOVED lines=8> */
[CC--:B------:R-:W-:Y:S02]  /*0a70*/  LEA.HI R5, R3.reuse, R214.reuse, RZ, 0x7 ;  /* 0x000000d603057211 */ /* 0x0c0fe400078f38ff */
[-C--:B------:R-:W-:Y:S02]  /*0a80*/  LEA.HI R0, R3, R214.reuse, RZ, 0x4 ;  /* 0x000000d603007211 */ /* 0x080fe400078f20ff */
[----:B------:R-:W-:Y:S02]  /*0a90*/  LOP3.LUT R211, R5, 0xffffff80, RZ, 0xc0, !PT ;  /* 0xffffff8005d37812 */ /* 0x000fe400078ec0ff */
[----:B------:R-:W-:Y:S02]  /*0aa0*/  SHF.R.S32.HI R9, RZ, 0x4, R0 ;  /* 0x00000004ff097819 */ /* 0x000fe40000011400 */
[----:B------:R-:W-:Y:S01]  /*0ab0*/  LEA.HI R213, R3, R214, RZ, 0x5 ;  /* 0x000000d603d57211 */ /* 0x000fe200078f28ff */
[----:B------:R-:W-:Y:S01]  /*0ac0*/  IMAD.IADD R211, R214, 0x1, -R211 ;  /* 0x00000001d6d37824 */ /* 0x000fe200078e0ad3 */
[----:B------:R-:W-:-:S02]  /*0ad0*/  LEA.HI R2, R0, R9, RZ, 0x1 ;  /* 0x0000000900027211 */ /* 0x000fc400078f08ff */
[----:B------:R-:W-:Y:S02]  /*0ae0*/  LOP3.LUT R7, R0, 0x3fffff0, RZ, 0xc0, !PT ;  /* 0x03fffff000077812 */ /* 0x000fe400078ec0ff */
[----:B------:R-:W-:Y:S02]  /*0af0*/  SHF.R.S32.HI R4, RZ, 0x1f, R211 ;  /* 0x0000001fff047819 */ /* 0x000fe400000114d3 */
[----:B------:R-:W-:Y:S01]  /*0b00*/  LOP3.LUT R2, R2, 0x1ffffffe, RZ, 0xc0, !PT ;  /* 0x1ffffffe02027812 */ /* 0x000fe200078ec0ff */
[----:B------:R-:W-:Y:S01]  /*0b10*/  IMAD.IADD R0, R214, 0x1, -R7 ;  /* 0x00000001d6007824 */ /* 0x000fe200078e0a07 */
[----:B------:R-:W-:Y:S01]  /*0b20*/  SHF.R.S32.HI R213, RZ, 0x5, R213 ;  /* 0x00000005ffd57819 */ /* 0x000fe200000114d5 */
[----:B------:R-:W-:Y:S01]  /*0b30*/  UMOV UR61, 0x400 ;  /* 0x00000400003d7882 */ /* 0x000fe20000000000 */
[----:B------:R-:W-:Y:S02]  /*0b40*/  LEA.HI R6, R4, R211, RZ, 0x2 ;  /* 0x000000d304067211 */ /* 0x000fe400078f10ff */
[----:B------:R-:W-:Y:S01]  /*0b50*/  IADD3 R2, R9, -R2, RZ ;  /* 0x8000000209027210 */ /* 0x000fe20007ffe0ff */
[----:B------:R-:W-:Y:S01]  /*0b60*/  IMAD R7, R213, 0x10, R0 ;  /* 0x00000010d5077824 */ /* 0x000fe200078e0200 */
[----:B------:R-:W-:Y:S01]  /*0b70*/  SHF.R.S32.HI R212, RZ, 0x7, R5 ;  /* 0x00000007ffd47819 */ /* 0x000fe20000011405 */
[----:B---3--:R-:W-:Y:S01]  /*0b80*/  ULEA UR61, UR4, UR61, 0x18 ;  /* 0x0000003d043d7291 */ /* 0x008fe2000f8ec03f */
[----:B------:R-:W-:Y:S01]  /*0b90*/  SHF.R.S32.HI R8, RZ, 0x2, R6 ;  /* 0x00000002ff087819 */ /* 0x000fe20000011406 */
[----:B------:R-:W-:Y:S01]  /*0ba0*/  IMAD R2, R7, 0x8, R2 ;  /* 0x0000000807027824 */ /* 0x000fe200078e0202 */
[----:B------:R-:W-:-:S02]  /*0bb0*/  SHF.R.S32.HI R11, RZ, 0x1f, R6 ;  /* 0x0000001fff0b7819 */ /* 0x000fc40000011406 */
[----:B------:R-:W-:Y:S02]  /*0bc0*/  LEA.HI R5, R5, R212, RZ, 0x1 ;  /* 0x000000d405057211 */ /* 0x000fe400078f08ff */
[----:B------:R-:W-:Y:S01]  /*0bd0*/  LEA.HI R11, R11, R8, RZ, 0x3 ;  /* 0x000000080b0b7211 */ /* 0x000fe200078f18ff */
[----:B------:R-:W-:Y:S01]  /*0be0*/  UMOV UR4, UR61 ;  /* 0x0000003d00047c82 */ /* 0x000fe20008000000 */
[----:B----4-:R-:W-:Y:S01]  /*0bf0*/  UMOV UR5, UR6 ;  /* 0x0000000600057c82 */ /* 0x010fe20008000000 */
[----:B------:R-:W-:Y:S01]  /*0c00*/  LOP3.LUT R7, R5, 0x3fffffe, RZ, 0xc0, !PT ;  /* 0x03fffffe05077812 */ /* 0x000fe200078ec0ff */
[----:B------:R-:W-:Y:S01]  /*0c10*/  IMAD.U32 R18, RZ, RZ, UR4 ;  /* 0x00000004ff127e24 */ /* 0x000fe2000f8e00ff */
[----:B------:R-:W-:Y:S01]  /*0c20*/  SHF.L.U32 R5, R2, 0x3, RZ ;  /* 0x0000000302057819 */ /* 0x000fe200000006ff */
[----:B------:R-:W-:Y:S01]  /*0c30*/  IMAD.U32 R19, RZ, RZ, UR5 ;  /* 0x00000005ff137e24 */ /* 0x000fe2000f8e00ff */
[----:B------:R-:W-:Y:S02]  /*0c40*/  LOP3.LUT R11, R11, 0xfffffff8, RZ, 0xc0, !PT ;  /* 0xfffffff80b0b7812 */ /* 0x000fe400078ec0ff */
[----:B------:R-:W-:-:S02]  /*0c50*/  LEA.HI R4, R4, R211, RZ, 0x5 ;  /* 0x000000d304047211 */ /* 0x000fc400078f28ff */
[----:B------:R-:W-:Y:S01]  /*0c60*/  LEA.HI R3, R3, R214, RZ, 0x3 ;  /* 0x000000d603037211 */ /* 0x000fe200078f18ff */
[----:B------:R-:W-:Y:S01]  /*0c70*/  IMAD.WIDE R18, R5, 0x2, R18 ;  /* 0x0000000205127825 */ /* 0x000fe200078e0212 */
[----:B------:R-:W-:Y:S02]  /*0c80*/  IADD3 R11, R8, -R11, RZ ;  /* 0x8000000b080b7210 */ /* 0x000fe40007ffe0ff */
[----:B------:R-:W-:Y:S02]  /*0c90*/  SHF.R.S32.HI R4, RZ, 0x5, R4 ;  /* 0x00000005ff047819 */ /* 0x000fe40000011404 */
[----:B------:R-:W-:Y:S01]  /*0ca0*/  LOP3.LUT R5, R3, 0x1ffffff8, RZ, 0xc0, !PT ;  /* 0x1ffffff803057812 */ /* 0x000fe200078ec0ff */
[----:B------:R-:W-:Y:S01]  /*0cb0*/  IMAD.IADD R7, R212, 0x1, -R7 ;  /* 0x00000001d4077824 */ /* 0x000fe200078e0a07 */
[----:B------:R-:W-:Y:S01]  /*0cc0*/  LOP3.LUT R204, R6, 0x7ffffffc, RZ, 0xc0, !PT ;  /* 0x7ffffffc06cc7812 */ /* 0x000fe200078ec0ff */
[----:B------:R-:W-:Y:S02]  /*0cd0*/  IMAD R4, R4, 0x10, R11 ;  /* 0x0000001004047824 */ /* 0x000fe400078e020b */
[----:B------:R-:W-:Y:S01]  /*0ce0*/  IMAD.IADD R5, R214, 0x1, -R5 ;  /* 0x00000001d6057824 */ /* 0x000fe200078e0a05 */
[----:B------:R-:W-:Y:S01]  /*0cf0*/  UMOV UR5, URZ ;  /* 0x0000003f00057c82 */ /* 0x000fe20008000000 */
[----:B------:R-:W-:Y:S01]  /*0d00*/  IMAD.MOV.U32 R209, RZ, RZ, RZ ;  /* 0x000000ffffd17224 */ /* 0x000fe200078e00ff */
[----:B------:R-:W-:Y:S01]  /*0d10*/  LEA R205, R7, R4, 0x6 ;  /* 0x0000000407cd7211 */ /* 0x000fe200078e30ff */
[----:B------:R-:W-:Y:S01]  /*0d20*/  IMAD.IADD R204, R211, 0x1, -R204 ;  /* 0x00000001d3cc7824 */ /* 0x000fe200078e0acc */
[----:B------:R-:W-:Y:S01]  /*0d30*/  SHF.R.S32.HI R206, RZ, 0x3, R3 ;  /* 0x00000003ffce7819 */ /* 0x000fe20000011403 */
[----:B------:R-:W-:Y:S01]  /*0d40*/  IMAD.U32 R16, RZ, RZ, UR5 ;  /* 0x00000005ff107e24 */ /* 0x000fe2000f8e00ff */
[----:B------:R-:W-:Y:S01]  /*0d50*/  SHF.L.U32 R22, R5, 0x3, RZ ;  /* 0x0000000305167819 */ /* 0x000fe200000006ff */
[----:B------:R-:W-:Y:S01]  /*0d60*/  UMOV UR4, UR7 ;  /* 0x0000000700047c82 */ /* 0x000fe20008000000 */
[----:B------:R-:W-:Y:S01]  /*0d70*/  UMOV UR46, URZ ;  /* 0x0000003f002e7c82 */ /* 0x000fe20008000000 */
[----:B--2---:R-:W-:-:S07]  /*0d80*/  LOP3.LUT R17, R10, 0x1, RZ, 0xfc, !PT ;  /* 0x000000010a117812 */ /* 0x004fce00078efcff */
.L_x_4756:
        /* <DEDUP_REMOVED lines=11> */
[----:B---34-:R-:W-:Y:S05]  /*0e40*/  @!P0 BRA `(.L_x_4710) ;  /* 0x0000000000248947 */ /* 0x018fea0003800000 */
[----:B------:R-:W-:Y:S01]  /*0e50*/  ULDC UR6, c[0x0][0xddc] ;  /* 0x0003770000067ab9 */ /* 0x000fe20000000800 */
[----:B------:R-:W-:Y:S01]  /*0e60*/  UMOV UR9, UR7 ;  /* 0x0000000700097c82 */ /* 0x000fe20008000000 */
[----:B------:R-:W-:-:S11]  /*0e70*/  UISETP.NE.AND UP0, UPT, UR6, 0x1, UPT ;  /* 0x000000010600788c */ /* 0x000fd6000bf05270 */
[----:B------:R-:W-:Y:S02]  /*0e80*/  @UP0 ULDC.64 UR10, c[0x0][0xde0] ;  /* 0x00037800000a0ab9 */ /* 0x000fe40000000a00 */
[----:B------:R-:W-:-:S04]  /*0e90*/  UIMAD.WIDE.U32 UR4, UR7, UR10, URZ ;  /* 0x0000000a070472a5 */ /* 0x000fc8000f8e003f */
[----:B------:R-:W-:-:S04]  /*0ea0*/  @UP0 USHF.R.U32.HI UR9, URZ, UR11, UR5 ;  /* 0x0000000b3f090299 */ /* 0x000fc80008011605 */
[----:B------:R-:W-:Y:S02]  /*0eb0*/  UIMAD UR4, UR9, UR6, URZ ;  /* 0x00000006090472a4 */ /* 0x000fe4000f8e023f */
[----:B------:R-:W-:Y:S01]  /*0ec0*/  MOV R208, UR9 ;  /* 0x0000000900d07c02 */ /* 0x000fe20008000f00 */
[----:B------:R-:W-:Y:S09]  /*0ed0*/  BRA `(.L_x_4711) ;  /* 0x0000000000207947 */ /* 0x000ff20003800000 */
.L_x_4710:
        /* <DEDUP_REMOVED lines=8> */
.L_x_4711:
[----:B------:R-:W-:Y:S01]  /*0f60*/  R2UR UR5, R208 ;  /* 0x00000000d00572ca */ /* 0x000fe200000e0000 */
[----:B------:R-:W1:Y:S01]  /*0f70*/  LDC R82, c[0x0][0x2e0] ;  /* 0x0000b800ff527b82 */ /* 0x000e620000000800 */
[----:B------:R-:W-:Y:S01]  /*0f80*/  ULDC UR6, c[0x0][0xdac] ;  /* 0x00036b0000067ab9 */ /* 0x000fe20000000800 */
[----:B------:R-:W-:Y:S01]  /*0f90*/  ULDC.64 UR10, c[0x0][0x3f8] ;  /* 0x0000fe00000a7ab9 */ /* 0x000fe20000000a00 */
[----:B------:R-:W-:Y:S01]  /*0fa0*/  MOV R4, RZ ;  /* 0x000000ff00047202 */ /* 0x000fe20000000f00 */
[----:B------:R-:W-:Y:S01]  /*0fb0*/  UISETP.NE.U32.AND UP0, UPT, UR10, URZ, UPT ;  /* 0x0000003f0a00728c */ /* 0x000fe2000bf05070 */
[----:B------:R-:W-:Y:S01]  /*0fc0*/  IMAD.MOV.U32 R2, RZ, RZ, RZ ;  /* 0x000000ffff027224 */ /* 0x000fe200078e00ff */
[----:B------:R-:W-:Y:S01]  /*0fd0*/  ULDC UR43, c[0x0][0xdb8] ;  /* 0x00036e00002b7ab9 */ /* 0x000fe20000000800 */
[----:B------:R-:W-:Y:S01]  /*0fe0*/  UIADD3 UR4, UR7, -UR4, URZ ;  /* 0x8000000407047290 */ /* 0x000fe2000fffe03f */
[----:B------:R-:W2:Y:S01]  /*0ff0*/  LDC R5, c[0x0][0x288] ;  /* 0x0000a200ff057b82 */ /* 0x000ea20000000800 */
[----:B------:R-:W-:Y:S01]  /*1000*/  UISETP.NE.AND.EX UP0, UPT, UR11, URZ, UPT, UP0 ;  /* 0x0000003f0b00728c */ /* 0x000fe2000bf05300 */
[----:B------:R-:W-:Y:S01]  /*1010*/  PLOP3.LUT P0, PT, PT, PT, PT, 0x80, 0x0 ;  /* 0x000000000000781c */ /* 0x000fe20003f0f070 */
[----:B------:R-:W-:Y:S01]  /*1020*/  IMAD.MOV.U32 R0, RZ, RZ, RZ ;  /* 0x000000ffff007224 */ /* 0x000fe200078e00ff */
[----:B------:R-:W-:Y:S01]  /*1030*/  ULOP3.LUT UR5, URZ, UR5, URZ, 0x33, !UPT ;  /* 0x000000053f057292 */ /* 0x000fe2000f8e333f */
[----:B------:R-:W-:-:S02]  /*1040*/  CS2R R118, SRZ ;  /* 0x0000000000767805 */ /* 0x000fc4000001ff00 */
[----:B------:R-:W-:Y:S02]  /*1050*/  CS2R R116, SRZ ;  /* 0x0000000000747805 */ /* 0x000fe4000001ff00 */
[----:B------:R-:W-:Y:S01]  /*1060*/  CS2R R114, SRZ ;  /* 0x0000000000727805 */ /* 0x000fe2000001ff00 */
[----:B------:R-:W-:Y:S01]  /*1070*/  UIADD3 UR5, UR5, UR6, URZ ;  /* 0x0000000605057290 */ /* 0x000fe2000fffe03f */
[----:B------:R-:W-:Y:S02]  /*1080*/  CS2R R112, SRZ ;  /* 0x0000000000707805 */ /* 0x000fe4000001ff00 */
[----:B------:R-:W-:Y:S01]  /*1090*/  CS2R R110, SRZ ;  /* 0x00000000006e7805 */ /* 0x000fe2000001ff00 */
[----:B------:R-:W-:Y:S01]  /*10a0*/  ULDC UR6, c[0x0][0x404] ;  /* 0x0001010000067ab9 */ /* 0x000fe20000000800 */
[----:B------:R-:W-:Y:S01]  /*10b0*/  USHF.L.U32 UR42, UR5, 0x7, URZ ;  /* 0x00000007052a7899 */ /* 0x000fe2000800063f */
[----:B------:R-:W-:Y:S01]  /*10c0*/  CS2R R108, SRZ ;  /* 0x00000000006c7805 */ /* 0x000fe2000001ff00 */
[----:B------:R-:W-:Y:S01]  /*10d0*/  USEL UR5, UR6, 0x1, UP0 ;  /* 0x0000000106057887 */ /* 0x000fe20008000000 */
[----:B------:R-:W-:Y:S01]  /*10e0*/  CS2R R106, SRZ ;  /* 0x00000000006a7805 */ /* 0x000fe2000001ff00 */
[----:B------:R-:W-:Y:S01]  /*10f0*/  UISETP.NE.AND UP0, UPT, UR43, 0x1, UPT ;  /* 0x000000012b00788c */ /* 0x000fe2000bf05270 */
[----:B------:R-:W-:Y:S01]  /*1100*/  CS2R R104, SRZ ;  /* 0x0000000000687805 */ /* 0x000fe2000001ff00 */
[----:B------:R-:W-:Y:S01]  /*1110*/  IMAD.U32 R210, RZ, RZ, UR42 ;  /* 0x0000002affd27e24 */ /* 0x000fe2000f8e00ff */
[----:B------:R-:W-:Y:S01]  /*1120*/  CS2R R102, SRZ ;  /* 0x0000000000667805 */ /* 0x000fe2000001ff00 */
[----:B-1----:R-:W-:Y:S01]  /*1130*/  IMAD R82, R82, UR5, RZ ;  /* 0x0000000552527c24 */ /* 0x002fe2000f8e02ff */
[----:B------:R-:W-:Y:S01]  /*1140*/  ULDC UR5, c[0x0][0xdc4] ;  /* 0x0003710000057ab9 */ /* 0x000fe20000000800 */
[----:B------:R-:W-:Y:S01]  /*1150*/  CS2R R100, SRZ ;  /* 0x0000000000647805 */ /* 0x000fe2000001ff00 */
[----:B------:R-:W-:Y:S01]  /*1160*/  UIMAD UR8, UR8, UR5, UR4 ;  /* 0x00000005080872a4 */ /* 0x000fe2000f8e0204 */
[----:B--2---:R-:W-:-:S02]  /*1170*/  IADD3 R5, R210, 0xef, -R5 ;  /* 0x000000efd2057810 */ /* 0x004fc40007ffe805 */
[----:B------:R-:W-:Y:S02]  /*1180*/  CS2R R98, SRZ ;  /* 0x0000000000627805 */ /* 0x000fe4000001ff00 */
[C---:B------:R-:W-:Y:S01]  /*1190*/  IADD3 R3, R82.reuse, 0x6f, RZ ;  /* 0x0000006f52037810 */ /* 0x040fe20007ffe0ff */
[----:B------:R-:W-:Y:S01]  /*11a0*/  @UP0 ULDC UR4, c[0x0][0xdbc] ;  /* 0x00036f0000040ab9 */ /* 0x000fe20000000800 */
[----:B------:R-:W-:Y:S01]  /*11b0*/  @UP0 ULDC UR6, c[0x0][0xdc0] ;  /* 0x0003700000060ab9 */ /* 0x000fe20000000800 */
[----:B------:R-:W-:Y:S01]  /*11c0*/  IMAD.IADD R5, R82, 0x1, R5 ;  /* 0x0000000152057824 */ /* 0x000fe200078e0205 */
[----:B------:R-:W-:Y:S01]  /*11d0*/  UIMAD.WIDE.U32 UR4, UR8, UR4, URZ ;  /* 0x00000004080472a5 */ /* 0x000fe2000f8e003f */
[----:B------:R-:W-:Y:S01]  /*11e0*/  IMAD.HI R2, R3, -0x6db6db6d, R2 ;  /* 0x9249249303027827 */ /* 0x000fe200078e0202 */
[----:B------:R-:W-:Y:S01]  /*11f0*/  UMOV UR44, UR8 ;  /* 0x00000008002c7c82 */ /* 0x000fe20008000000 */
[----:B------:R-:W-:Y:S01]  /*1200*/  CS2R R96, SRZ ;  /* 0x0000000000607805 */ /* 0x000fe2000001ff00 */
[----:B------:R-:W-:Y:S01]  /*1210*/  @UP0 USHF.R.U32.HI UR44, URZ, UR6, UR5 ;  /* 0x000000063f2c0299 */ /* 0x000fe20008011605 */
[----:B------:R-:W-:Y:S01]  /*1220*/  IMAD.HI R4, R5, -0x6db6db6d, R4 ;  /* 0x9249249305047827 */ /* 0x000fe200078e0204 */
[----:B------:R-:W-:-:S02]  /*1230*/  SHF.R.U32.HI R3, RZ, 0x1f, R2 ;  /* 0x0000001fff037819 */ /* 0x000fc40000011602 */
[----:B------:R-:W-:Y:S01]  /*1240*/  CS2R R94, SRZ ;  /* 0x00000000005e7805 */ /* 0x000fe2000001ff00 */
[----:B------:R-:W-:Y:S01]  /*1250*/  UIADD3 UR4, -UR44, URZ, URZ ;  /* 0x0000003f2c047290 */ /* 0x000fe2000fffe13f */
[----:B------:R-:W-:Y:S02]  /*1260*/  CS2R R92, SRZ ;  /* 0x00000000005c7805 */ /* 0x000fe4000001ff00 */
[----:B------:R-:W-:Y:S02]  /*1270*/  SHF.R.U32.HI R5, RZ, 0x1f, R4 ;  /* 0x0000001fff057819 */ /* 0x000fe40000011604 */
[----:B------:R-:W-:Y:S02]  /*1280*/  CS2R R90, SRZ ;  /* 0x00000000005a7805 */ /* 0x000fe4000001ff00 */
[----:B------:R-:W-:Y:S01]  /*1290*/  LEA.HI.SX32 R3, R2, R3, 0x1a ;  /* 0x0000000302037211 */ /* 0x000fe200078fd2ff */
[----:B------:R-:W-:Y:S01]  /*12a0*/  UIMAD UR43, UR43, UR4, UR8 ;  /* 0x000000042b2b72a4 */ /* 0x000fe2000f8e0208 */
[----:B------:R-:W-:-:S02]  /*12b0*/  LEA.HI.SX32 R4, R4, R5, 0x1a ;  /* 0x0000000504047211 */ /* 0x000fc400078fd2ff */
[----:B------:R-:W-:Y:S02]  /*12c0*/  CS2R R88, SRZ ;  /* 0x0000000000587805 */ /* 0x000fe4000001ff00 */
[----:B------:R-:W-:Y:S02]  /*12d0*/  CS2R R86, SRZ ;  /* 0x0000000000567805 */ /* 0x000fe4000001ff00 */
[----:B------:R-:W-:Y:S02]  /*12e0*/  CS2R R84, SRZ ;  /* 0x0000000000547805 */ /* 0x000fe4000001ff00 */
[----:B------:R-:W-:Y:S02]  /*12f0*/  VIMNMX R83, R3, R4, PT ;  /* 0x0000000403537248 */ /* 0x000fe40003fe0100 */
[----:B------:R-:W-:Y:S02]  /*1300*/  CS2R R2, SRZ ;  /* 0x0000000000027805 */ /* 0x000fe4000001ff00 */
[----:B------:R-:W-:-:S02]  /*1310*/  CS2R R38, SRZ ;  /* 0x0000000000267805 */ /* 0x000fc4000001ff00 */
[----:B------:R-:W-:Y:S02]  /*1320*/  CS2R R80, SRZ ;  /* 0x0000000000507805 */ /* 0x000fe4000001ff00 */
[----:B------:R-:W-:Y:S02]  /*1330*/  ISETP.GE.AND P1, PT, R83, 0x1, PT ;  /* 0x000000015300780c */ /* 0x000fe40003f26270 */
        /* <DEDUP_REMOVED lines=23> */
[----:B------:R-:W-:Y:S02]  /*14b0*/  MOV R126, RZ ;  /* 0x000000ff007e7202 */ /* 0x000fe40000000f00 */
[----:B------:R-:W-:Y:S02]  /*14c0*/  CS2R R32, SRZ ;  /* 0x0000000000207805 */ /* 0x000fe4000001ff00 */
[----:B------:R-:W-:Y:S01]  /*14d0*/  CS2R R120, SRZ ;  /* 0x0000000000787805 */ /* 0x000fe2000001ff00 */
[----:B------:R-:W-:Y:S01]  /*14e0*/  IMAD.MOV.U32 R27, RZ, RZ, RZ ;  /* 0x000000ffff1b7224 */ /* 0x000fe200078e00ff */
[----:B------:R-:W-:Y:S01]  /*14f0*/  CS2R R6, SRZ ;  /* 0x0000000000067805 */ /* 0x000fe2000001ff00 */
[----:B------:R-:W-:Y:S01]  /*1500*/  IMAD.MOV.U32 R29, RZ, RZ, RZ ;  /* 0x000000ffff1d7224 */ /* 0x000fe200078e00ff */
        /* <DEDUP_REMOVED lines=30> */
.L_x_4713:
[----:B------:R-:W-:Y:S02]  /*16f0*/  LEA.HI R0, R209, R209, RZ, 0x1 ;  /* 0x000000d1d1007211 */ /* 0x000fe400078f08ff */
[----:B------:R-:W-:Y:S02]  /*1700*/  ISETP.NE.AND P0, PT, R17, 0x3, PT ;  /* 0x000000031100780c */ /* 0x000fe40003f05270 */
[----:B------:R-:W-:-:S05]  /*1710*/  LOP3.LUT R0, R0, 0xfffffffe, RZ, 0xc0, !PT ;  /* 0xfffffffe00007812 */ /* 0x000fca00078ec0ff */
[----:B------:R-:W-:-:S05]  /*1720*/  IMAD.IADD R0, R209, 0x1, -R0 ;  /* 0x00000001d1007824 */ /* 0x000fca00078e0a00 */
[----:B------:R-:W-:-:S04]  /*1730*/  SHF.L.U32 R0, R0, 0x1f, RZ ;  /* 0x0000001f00007819 */ /* 0x000fc800000006ff */
[----:B------:R-:W1:Y:S02]  /*1740*/  SYNCS.PHASECHK.TRANS64.TRYWAIT P1, [UR61+0x36800], R0 ;  /* 0x03680000ff0075a7 */ /* 0x000e64000802017d */
[----:B-1----:R-:W-:Y:S05]  /*1750*/  @!P1 BRA `(.L_x_4714) ;  /* 0x0000013800bc9947 */ /* 0x002fea0003800000 */
.L_x_4815:
[----:B------:R-:W-:Y:S05]  /*1760*/  @!P0 BRA `(.L_x_4715) ;  /* 0x0000000000048947 */ /* 0x000fea0003800000 */
[----:B------:R-:W-:Y:S01]  /*1770*/  BPT.TRAP 0x1 ;  /* 0x000000040000795c */ /* 0x000fe20000300000 */
.L_x_4715:
[----:B------:R-:W-:Y:S01]  /*1780*/  R2UR UR4, R16 ;  /* 0x00000000100472ca */ /* 0x000fe200000e0000 */
[----:B-1----:R-:W-:-:S05]  /*1790*/  IMAD.U32 R0, RZ, RZ, UR46 ;  /* 0x0000002eff007e24 */ /* 0x002fca000f8e00ff */
[----:B------:R-:W-:-:S07]  /*17a0*/  LEA R0, R0, UR61, 0x3 ;  /* 0x0000003d00007c11 */ /* 0x000fce000f8e18ff */
[----:B------:R-:W-:-:S04]  /*17b0*/  MOV R3, UR4 ;  /* 0x0000000400037c02 */ /* 0x000fc80008000f00 */
[----:B------:R-:W-:-:S04]  /*17c0*/  SHF.L.U32 R3, R3, 0x1f, RZ ;  /* 0x0000001f03037819 */ /* 0x000fc800000006ff */
[----:B------:R1:W2:Y:S01]  /*17d0*/  SYNCS.PHASECHK.TRANS64.TRYWAIT P2, [R0+URZ+0x36830], R3 ;  /* 0x03683003000075a7 */ /* 0x0002a2000804017f */
[----:B------:R-:W-:Y:S05]  /*17e0*/  @!P0 BRA `(.L_x_4716) ;  /* 0x0000000000048947 */ /* 0x000fea0003800000 */
[----:B------:R-:W-:Y:S01]  /*17f0*/  BPT.TRAP 0x1 ;  /* 0x000000040000795c */ /* 0x000fe20000300000 */
.L_x_4716:
[----:B------:R-:W3:Y:S01]  /*1800*/  S2R R2, SR_TID.X ;  /* 0x0000000000027919 */ /* 0x000ee20000002100 */
[----:B------:R-:W-:Y:S01]  /*1810*/  IMAD.MOV.U32 R119, RZ, RZ, RZ ;  /* 0x000000ffff777224 */ /* 0x000fe200078e00ff */
[----:B---3--:R-:W-:Y:S01]  /*1820*/  LOP3.LUT P1, RZ, R2, 0x7f, RZ, 0xc0, !PT ;  /* 0x0000007f02ff7812 */ /* 0x008fe2000782c0ff */
[----:B--2---:R-:W-:-:S12]  /*1830*/  @P2 BRA `(.L_x_4717) ;  /* 0x0000000000082947 */ /* 0x004fd80003800000 */
[----:B------:R-:W2:Y:S02]  /*1840*/  SYNCS.PHASECHK.TRANS64.TRYWAIT P2, [R0+URZ+0x36830], R3 ;  /* 0x03683003000075a7 */ /* 0x000ea4000804017f */
[----:B--2---:R-:W-:Y:S05]  /*1850*/  @!P2 BRA `(.L_x_4718) ;  /* 0x000001380094a947 */ /* 0x004fea0003800000 */
.L_x_4717:
[----:B------:R-:W-:Y:S05]  /*1860*/  WARPSYNC.ALL ;  /* 0x0000000000007948 */ /* 0x000fea0003800000 */
[----:B------:R-:W-:Y:S01]  /*1870*/  UIADD3 UR4, UR61, 0x21400, URZ ;  /* 0x000214003d047890 */ /* 0x000fe2000fffe03f */
[----:B------:R-:W-:Y:S01]  /*1880*/  WARPGROUP.ARRIVE ;  /* 0x00000000000079c5 */ /* 0x000fe20000000000 */
[----:B------:R-:W-:Y:S01]  /*1890*/  UMOV UR5, 0x40000040 ;  /* 0x4000004000057882 */ /* 0x000fe20000000000 */
[----:B------:R-:W-:Y:S01]  /*18a0*/  UMOV UR7, 0x40000040 ;  /* 0x4000004000077882 */ /* 0x000fe20000000000 */
[----:B------:R-:W-:Y:S01]  /*18b0*/  USHF.R.U32.HI UR4, URZ, 0x4, UR4 ;  /* 0x000000043f047899 */ /* 0x000fe20008011604 */
[----:B------:R-:W-:Y:S01]  /*18c0*/  MOV R4, UR46 ;  /* 0x0000002e00047c02 */ /* 0x000fe20008000f00 */
[----:B------:R-:W-:Y:S01]  /*18d0*/  UMOV UR9, UR5 ;  /* 0x0000000500097c82 */ /* 0x000fe20008000000 */
[----:B------:R-:W-:Y:S01]  /*18e0*/  UMOV UR11, 0x40000040 ;  /* 0x40000040000b7882 */ /* 0x000fe20000000000 */
[----:B------:R-:W-:Y:S01]  /*18f0*/  ULOP3.LUT UR4, UR4, 0x3fff, URZ, 0xc0, !UPT ;  /* 0x00003fff04047892 */ /* 0x000fe2000f8ec03f */
[----:B------:R-:W-:Y:S01]  /*1900*/  MOV R5, UR44 ;  /* 0x0000002c00057c02 */ /* 0x000fe20008000f00 */
[----:B------:R-:W-:Y:S01]  /*1910*/  UMOV UR13, UR5 ;  /* 0x00000005000d7c82 */ /* 0x000fe20008000000 */
[----:B------:R-:W-:Y:S01]  /*1920*/  UMOV UR15, 0x40000040 ;  /* 0x40000040000f7882 */ /* 0x000fe20000000000 */
[----:B------:R-:W-:Y:S01]  /*1930*/  ULOP3.LUT UR40, UR4, 0x10000, URZ, 0xfc, !UPT ;  /* 0x0001000004287892 */ /* 0x000fe2000f8efc3f */
[----:B------:R-:W-:Y:S01]  /*1940*/  MOV R6, UR43 ;  /* 0x0000002b00067c02 */ /* 0x000fe20008000f00 */
[----:B------:R-:W-:Y:S01]  /*1950*/  ULOP3.LUT UR4, UR36, 0x10000, URZ, 0xfc, !UPT ;  /* 0x0001000024047892 */ /* 0x000fe2000f8efc3f */
[----:B------:R-:W-:Y:S01]  /*1960*/  MOV R7, UR42 ;  /* 0x0000002a00077c02 */ /* 0x000fe20008000f00 */
[----:B------:R-:W-:Y:S01]  /*1970*/  UIMAD UR6, UR46, 0xa80, UR40 ;  /* 0x00000a802e0678a4 */ /* 0x000fe2000f8e0228 */
[----:B-12---:R-:W-:Y:S01]  /*1980*/  @!P1 VIADD R0, R0, 0x36840 ;  /* 0x0003684000009836 */ /* 0x006fe20000000000 */
[----:B------:R-:W-:Y:S01]  /*1990*/  UMOV UR17, UR5 ;  /* 0x0000000500117c82 */ /* 0x000fe20008000000 */
[----:B------:R-:W-:Y:S01]  /*19a0*/  UMOV UR19, 0x40000040 ;  /* 0x4000004000137882 */ /* 0x000fe20000000000 */
[----:B------:R-:W-:Y:S01]  /*19b0*/  UIADD3 UR10, UR6, 0x80, URZ ;  /* 0x00000080060a7890 */ /* 0x000fe2000fffe03f */
[----:B------:R-:W-:Y:S01]  /*19c0*/  MOV R8, UR40 ;  /* 0x0000002800087c02 */ /* 0x000fe20008000f00 */
[----:B------:R-:W-:Y:S01]  /*19d0*/  UMOV UR8, UR4 ;  /* 0x0000000400087c82 */ /* 0x000fe20008000000 */
[----:B------:R-:W-:Y:S01]  /*19e0*/  UIADD3 UR14, UR6, 0x100, URZ ;  /* 0x00000100060e7890 */ /* 0x000fe2000fffe03f */
[----:B------:R-:W-:Y:S01]  /*19f0*/  @!P1 PRMT R0, RZ, 0x654, R0 ;  /* 0x00000654ff009816 */ /* 0x000fe20000000000 */
[----:B------:R-:W-:Y:S01]  /*1a00*/  HGMMA.64x16x16.F32.BF16 R72, gdesc[UR4], RZ, !UPT, gsb0 ;  /* 0x00200000044879f0 */ /* 0x000fe2000c0018ff */
[----:B------:R-:W-:Y:S01]  /*1a10*/  UMOV UR12, UR4 ;  /* 0x00000004000c7c82 */ /* 0x000fe20008000000 */
[----:B------:R-:W-:Y:S01]  /*1a20*/  UIADD3 UR18, UR6, 0x180, URZ ;  /* 0x0000018006127890 */ /* 0x000fe2000fffe03f */
[-C--:B------:R-:W-:Y:S01]  /*1a30*/  MOV R118, R119.reuse ;  /* 0x0000007700767202 */ /* 0x080fe20000000f00 */
[----:B------:R-:W-:Y:S01]  /*1a40*/  UMOV UR16, UR4 ;  /* 0x0000000400107c82 */ /* 0x000fe20008000000 */
[----:B------:R-:W-:Y:S01]  /*1a50*/  UIADD3 UR22, UR6, 0x200, URZ ;  /* 0x0000020006167890 */ /* 0x000fe2000fffe03f */
[--C-:B------:R-:W-:Y:S01]  /*1a60*/  IMAD.MOV.U32 R117, RZ, RZ, R119.reuse ;  /* 0x000000ffff757224 */ /* 0x100fe200078e0077 */
[----:B------:R-:W-:Y:S01]  /*1a70*/  UMOV UR20, UR4 ;  /* 0x0000000400147c82 */ /* 0x000fe20008000000 */
[----:B------:R-:W-:Y:S01]  /*1a80*/  UMOV UR21, UR5 ;  /* 0x0000000500157c82 */ /* 0x000fe20008000000 */
[----:B------:R-:W-:Y:S01]  /*1a90*/  UMOV UR23, 0x40000040 ;  /* 0x4000004000177882 */ /* 0x000fe20000000000 */
[----:B------:R-:W-:Y:S01]  /*1aa0*/  UIADD3 UR26, UR6, 0x280, URZ ;  /* 0x00000280061a7890 */ /* 0x000fe2000fffe03f */
[--C-:B------:R-:W-:Y:S01]  /*1ab0*/  IMAD.MOV.U32 R116, RZ, RZ, R119.reuse ;  /* 0x000000ffff747224 */ /* 0x100fe200078e0077 */
[----:B------:R-:W-:Y:S01]  /*1ac0*/  UMOV UR24, UR4 ;  /* 0x0000000400187c82 */ /* 0x000fe20008000000 */
[----:B------:R-:W-:Y:S01]  /*1ad0*/  UMOV UR25, UR5 ;  /* 0x0000000500197c82 */ /* 0x000fe20008000000 */
[----:B------:R-:W-:Y:S01]  /*1ae0*/  UMOV UR27, 0x40000040 ;  /* 0x40000040001b7882 */ /* 0x000fe20000000000 */
[----:B------:R-:W-:Y:S01]  /*1af0*/  UIADD3 UR7, UR4, 0x2, URZ ;  /* 0x0000000204077890 */ /* 0x000fe2000fffe03f */
[-C--:B------:R-:W-:Y:S01]  /*1b00*/  MOV R115, R119.reuse ;  /* 0x0000007700737202 */ /* 0x080fe20000000f00 */
        /* <DEDUP_REMOVED lines=34> */
[----:B------:R-:W-:-:S03]  /*1d30*/  IMAD.MOV.U32 R80, RZ, RZ, R119 ;  /* 0x000000ffff507224 */ /* 0x000fc600078e0077 */
        /* <DEDUP_REMOVED lines=355> */
[----:B------:R-:W-:-:S02]  /*3370*/  UIADD3 UR7, UR4, 0x802, URZ ;  /* 0x0000080204077890 */ /* 0x000fc4000fffe03f */
        /* <DEDUP_REMOVED lines=109> */
[----:B------:R-:W1:Y:S01]  /*3a50*/  LDC R3, c[0x0][0x288] ;  /* 0x0000a200ff037b82 */ /* 0x000e620000000800 */
        /* <DEDUP_REMOVED lines=11> */
[C---:B------:R-:W-:Y:S01]  /*3b10*/  IMAD R6, R83.reuse, -0x70, R82 ;  /* 0xffffff9053067824 */ /* 0x040fe200078e0252 */
[----:B------:R-:W-:Y:S02]  /*3b20*/  R2UR UR40, R8 ;  /* 0x00000000082872ca */ /* 0x000fe400000e0000 */
[----:B------:R-:W-:-:S04]  /*3b30*/  IADD3 R83, R83, -0x2, RZ ;  /* 0xfffffffe53537810 */ /* 0x000fc80007ffe0ff */
[----:B------:R-:W-:Y:S01]  /*3b40*/  R2UR UR47, R83 ;  /* 0x00000000532f72ca */ /* 0x000fe200000e0000 */
        /* <DEDUP_REMOVED lines=8> */
[----:B------:R-:W-:Y:S01]  /*3bd0*/  IMAD.U32 R4, RZ, RZ, UR56 ;  /* 0x00000038ff047e24 */ /* 0x000fe2000f8e00ff */
[----:B------:R-:W-:Y:S01]  /*3be0*/  MOV R5, UR57 ;  /* 0x0000003900057c02 */ /* 0x000fe20008000f00 */
[----:B------:R-:W-:Y:S01]  /*3bf0*/  ULDC UR7, c[0x0][0x9d8] ;  /* 0x0002760000077ab9 */ /* 0x000fe20000000800 */
        /* <DEDUP_REMOVED lines=29> */
[----:B------:R-:W-:Y:S01]  /*3dd0*/  FMUL.FTZ R9, R77, UR7 ;  /* 0x000000074d097c20 */ /* 0x000fe20008410000 */
[----:B------:R-:W-:Y:S01]  /*3de0*/  FMUL.FTZ R2, R72, UR7 ;  /* 0x0000000748027c20 */ /* 0x000fe20008410000 */
[----:B------:R-:W-:Y:S01]  /*3df0*/  FMUL.FTZ R10, R76, UR7 ;  /* 0x000000074c0a7c20 */ /* 0x000fe20008410000 */
[----:B------:R-:W-:Y:S01]  /*3e00*/  MOV R76, R119 ;  /* 0x00000077004c7202 */ /* 0x000fe20000000f00 */
[----:B------:R-:W3:Y:S01]  /*3e10*/  MUFU.TANH R75, R75 ;  /* 0x0000004b004b7308 */ /* 0x000ee20000002400 */
[----:B------:R-:W-:-:S07]  /*3e20*/  IMAD.MOV.U32 R72, RZ, RZ, R119 ;  /* 0x000000ffff487224 */ /* 0x000fce00078e0077 */
[----:B------:R-:W4:Y:S08]  /*3e30*/  MUFU.TANH R78, R78 ;  /* 0x0000004e004e7308 */ /* 0x000f300000002400 */
[----:B------:R-:W5:Y:S08]  /*3e40*/  MUFU.TANH R79, R79 ;  /* 0x0000004f004f7308 */ /* 0x000f700000002400 */
[----:B------:R-:W-:Y:S08]  /*3e50*/  MUFU.TANH R2, R2 ;  /* 0x0000000200027308 */ /* 0x000ff00000002400 */
[----:B------:R-:W-:Y:S08]  /*3e60*/  MUFU.TANH R7, R7 ;  /* 0x0000000700077308 */ /* 0x000ff00000002400 */
[----:B------:R-:W-:Y:S01]  /*3e70*/  MUFU.TANH R10, R10 ;  /* 0x0000000a000a7308 */ /* 0x000fe20000002400 */
[----:B------:R-:W-:-:S02]  /*3e80*/  WARPGROUP.DEPBAR.LE gsb0, 0x0 ;  /* 0x00008000000079c5 */ /* 0x000fc40000010000 */
[----:B------:R-:W-:Y:S01]  /*3e90*/  WARPGROUP.ARRIVE ;  /* 0x00000000000079c5 */ /* 0x000fe20000000000 */
[----:B------:R-:W-:Y:S01]  /*3ea0*/  FMUL.FTZ R11, R64, UR7 ;  /* 0x00000007400b7c20 */ /* 0x000fe20008410000 */
[----:B------:R-:W-:Y:S02]  /*3eb0*/  VIADD R64, R205, UR42 ;  /* 0x0000002acd407c36 */ /* 0x000fe40008000000 */
[----:B------:R-:W-:Y:S01]  /*3ec0*/  FMUL.FTZ R66, R66, UR7 ;  /* 0x0000000742427c20 */ /* 0x000fe20008410000 */
        /* <DEDUP_REMOVED lines=8> */
[----:B------:R-:W5:Y:S01]  /*3f50*/  MUFU.TANH R66, R66 ;  /* 0x0000004200427308 */ /* 0x000f620000002400 */
[----:B------:R-:W-:Y:S01]  /*3f60*/  FMUL.FTZ R13, R69, UR7 ;  /* 0x00000007450d7c20 */ /* 0x000fe20008410000 */
[----:B------:R-:W-:Y:S01]  /*3f70*/  FMUL.FTZ R71, R71, UR7 ;  /* 0x0000000747477c20 */ /* 0x000fe20008410000 */
[----:B------:R-:W-:Y:S01]  /*3f80*/  FMUL.FTZ R14, R68, UR7 ;  /* 0x00000007440e7c20 */ /* 0x000fe20008410000 */
[----:B------:R-:W-:-:S04]  /*3f90*/  IMAD.MOV.U32 R68, RZ, RZ, R119 ;  /* 0x000000ffff447224 */ /* 0x000fc800078e0077 */
[----:B------:R-:W5:Y:S08]  /*3fa0*/  MUFU.TANH R67, R67 ;  /* 0x0000004300437308 */ /* 0x000f700000002400 */
[----:B------:R-:W5:Y:S08]  /*3fb0*/  MUFU.TANH R70, R70 ;  /* 0x0000004600467308 */ /* 0x000f700000002400 */
[----:B------:R-:W5:Y:S08]  /*3fc0*/  MUFU.TANH R71, R71 ;  /* 0x0000004700477308 */ /* 0x000f700000002400 */
[----:B------:R-:W-:Y:S08]  /*3fd0*/  MUFU.TANH R9, R9 ;  /* 0x0000000900097308 */ /* 0x000ff00000002400 */
[----:B------:R-:W-:Y:S01]  /*3fe0*/  MUFU.TANH R11, R11 ;  /* 0x0000000b000b7308 */ /* 0x000fe20000002400 */
[----:B------:R-:W-:-:S02]  /*3ff0*/  WARPGROUP.DEPBAR.LE gsb0, 0x0 ;  /* 0x00008000000079c5 */ /* 0x000fc40000010000 */
[----:B------:R-:W-:Y:S01]  /*4000*/  WARPGROUP.ARRIVE ;  /* 0x00000000000079c5 */ /* 0x000fe20000000000 */
[----:B------:R-:W-:Y:S01]  /*4010*/  FMUL.FTZ R21, R61, UR7 ;  /* 0x000000073d157c20 */ /* 0x000fe20008410000 */
[----:B-1----:R-:W-:Y:S01]  /*4020*/  IADD3 R61, -R3, 0x71, R6 ;  /* 0x00000071033d7810 */ /* 0x002fe20007ffe106 */
[----:B------:R-:W-:Y:S01]  /*4030*/  FMUL.FTZ R20, R57, UR7 ;  /* 0x0000000739147c20 */ /* 0x000fe20008410000 */
[----:B------:R-:W-:Y:S02]  /*4040*/  VIADD R57, R6, 0x70 ;  /* 0x0000007006397836 */ /* 0x000fe40000000000 */
[----:B------:R-:W-:Y:S01]  /*4050*/  FMUL.FTZ R15, R56, UR7 ;  /* 0x00000007380f7c20 */ /* 0x000fe20008410000 */
[----:B------:R-:W-:Y:S01]  /*4060*/  HGMMA.64x16x16.F32.BF16 R48, gdesc[UR56], R48, gsb0 ;  /* 0x00200000383079f0 */ /* 0x000fe20008001830 */
[----:B------:R-:W-:Y:S01]  /*4070*/  UIADD3 UR58, UR6, 0x906, URZ ;  /* 0x00000906063a7890 */ /* 0x000fe2000fffe03f */
[----:B------:R-:W-:Y:S01]  /*4080*/  IMAD R61, R204, -0x2, R61 ;  /* 0xfffffffecc3d7824 */ /* 0x000fe200078e023d */
[----:B------:R-:W-:Y:S01]  /*4090*/  UMOV UR56, UR10 ;  /* 0x0000000a00387c82 */ /* 0x000fe20008000000 */
[----:B------:R-:W-:Y:S01]  /*40a0*/  UMOV UR57, UR11 ;  /* 0x0000000b00397c82 */ /* 0x000fe20008000000 */
[----:B------:R-:W-:Y:S01]  /*40b0*/  UMOV UR59, 0x40000040 ;  /* 0x40000040003b7882 */ /* 0x000fe20000000000 */
[----:B------:R-:W-:Y:S01]  /*40c0*/  FMUL.FTZ R56, R60, UR7 ;  /* 0x000000073c387c20 */ /* 0x000fe20008410000 */
[----:B------:R-:W-:Y:S01]  /*40d0*/  IMAD R60, R204, -0x2, R57 ;  /* 0xfffffffecc3c7824 */ /* 0x000fe200078e0239 */
[----:B------:R-:W-:Y:S01]  /*40e0*/  IADD3 R57, R61, 0x8, R64 ;  /* 0x000000083d397810 */ /* 0x000fe20007ffe040 */
[----:B------:R-:W-:Y:S01]  /*40f0*/  FMUL.FTZ R58, R58, UR7 ;  /* 0x000000073a3a7c20 */ /* 0x000fe20008410000 */
[----:B------:R-:W-:Y:S01]  /*4100*/  FMUL.FTZ R59, R59, UR7 ;  /* 0x000000073b3b7c20 */ /* 0x000fe20008410000 */
[----:B------:R-:W-:Y:S01]  /*4110*/  FMUL.FTZ R62, R62, UR7 ;  /* 0x000000073e3e7c20 */ /* 0x000fe20008410000 */
[----:B------:R-:W-:Y:S01]  /*4120*/  VIMNMX R65, R60, R57, PT ;  /* 0x000000393c417248 */ /* 0x000fe20003fe0100 */
[----:B------:R-:W-:Y:S01]  /*4130*/  FMUL.FTZ R63, R63, UR7 ;  /* 0x000000073f3f7c20 */ /* 0x000fe20008410000 */
[----:B------:R-:W-:Y:S01]  /*4140*/  VIADDMNMX R60, R64, R61, R60, PT ;  /* 0x0000003d403c7246 */ /* 0x000fe2000380013c */
[----:B------:R-:W1:Y:S01]  /*4150*/  MUFU.TANH R58, R58 ;  /* 0x0000003a003a7308 */ /* 0x000e620000002400 */
[----:B------:R-:W-:-:S02]  /*4160*/  ISETP.GT.AND P3, PT, R65, RZ, PT ;  /* 0x000000ff4100720c */ /* 0x000fc40003f64270 */
[C---:B------:R-:W-:Y:S02]  /*4170*/  ISETP.GT.AND P4, PT, R65.reuse, 0x1, PT ;  /* 0x000000014100780c */ /* 0x040fe40003f84270 */
[----:B------:R-:W-:Y:S02]  /*4180*/  ISETP.GT.AND P5, PT, R65, 0x8, PT ;  /* 0x000000084100780c */ /* 0x000fe40003fa4270 */
[----:B--2---:R-:W-:Y:S01]  /*4190*/  FSEL R69, R74, -INF , P3 ;  /* 0xff8000004a457808 */ /* 0x004fe20001800000 */
[----:B------:R-:W2:Y:S01]  /*41a0*/  MUFU.TANH R59, R59 ;  /* 0x0000003b003b7308 */ /* 0x000ea20000002400 */
[----:B---3--:R-:W-:Y:S01]  /*41b0*/  FSEL R75, R75, -INF , P4 ;  /* 0xff8000004b4b7808 */ /* 0x008fe20002000000 */
[--C-:B------:R-:W-:Y:S01]  /*41c0*/  IMAD.MOV.U32 R74, RZ, RZ, R119.reuse ;  /* 0x000000ffff4a7224 */ /* 0x100fe200078e0077 */
[----:B------:R-:W-:Y:S02]  /*41d0*/  ISETP.GT.AND P6, PT, R65, 0x9, PT ;  /* 0x000000094100780c */ /* 0x000fe40003fc4270 */
[----:B----4-:R-:W-:Y:S01]  /*41e0*/  FSEL R73, R78, -INF , P5 ;  /* 0xff8000004e497808 */ /* 0x010fe20002800000 */
[----:B------:R-:W-:Y:S01]  /*41f0*/  IMAD.MOV.U32 R78, RZ, RZ, R119 ;  /* 0x000000ffff4e7224 */ /* 0x000fe200078e0077 */
[----:B------:R-:W-:Y:S01]  /*4200*/  FMNMX.FTZ R8, R69, R75, !PT ;  /* 0x0000004b45087209 */ /* 0x000fe20007810000 */
[----:B------:R-:W3:Y:S01]  /*4210*/  MUFU.TANH R62, R62 ;  /* 0x0000003e003e7308 */ /* 0x000ee20000002400 */
[----:B------:R-:W-:-:S02]  /*4220*/  ISETP.GT.AND P2, PT, R65, 0x10, PT ;  /* 0x000000104100780c */ /* 0x000fc40003f44270 */
[----:B-----5:R-:W-:Y:S02]  /*4230*/  FSEL R79, R79, -INF , P6 ;  /* 0xff8000004f4f7808 */ /* 0x020fe40003000000 */
[----:B------:R-:W-:Y:S02]  /*4240*/  FMNMX.FTZ R8, R73, R8, !PT ;  /* 0x0000000849087209 */ /* 0x000fe40007810000 */
[----:B------:R-:W-:Y:S01]  /*4250*/  ISETP.GT.AND P3, PT, R65, 0x11, PT ;  /* 0x000000114100780c */ /* 0x000fe20003f64270 */
[----:B------:R-:W4:Y:S01]  /*4260*/  MUFU.TANH R63, R63 ;  /* 0x0000003f003f7308 */ /* 0x000f220000002400 */
[----:B------:R-:W-:Y:S02]  /*4270*/  FSEL R77, R66, -INF , P2 ;  /* 0xff800000424d7808 */ /* 0x000fe40001000000 */
[----:B------:R-:W-:Y:S02]  /*4280*/  FMNMX.FTZ R8, R79, R8, !PT ;  /* 0x000000084f087209 */ /* 0x000fe40007810000 */
[----:B------:R-:W-:-:S02]  /*4290*/  ISETP.GT.AND P2, PT, R65, 0x18, PT ;  /* 0x000000184100780c */ /* 0x000fc40003f44270 */
[----:B------:R-:W-:Y:S01]  /*42a0*/  FSEL R81, R67, -INF , P3 ;  /* 0xff80000043517808 */ /* 0x000fe20001800000 */
[----:B------:R-:W-:Y:S01]  /*42b0*/  MUFU.TANH R12, R12 ;  /* 0x0000000c000c7308 */ /* 0x000fe20000002400 */
[----:B------:R-:W-:Y:S02]  /*42c0*/  FMNMX.FTZ R8, R77, R8, !PT ;  /* 0x000000084d087209 */ /* 0x000fe40007810000 */
[----:B------:R-:W-:Y:S01]  /*42d0*/  ISETP.GT.AND P3, PT, R65, 0x19, PT ;  /* 0x000000194100780c */ /* 0x000fe20003f64270 */
[----:B------:R-:W-:Y:S02]  /*42e0*/  WARPGROUP.DEPBAR.LE gsb0, 0x0 ;  /* 0x00008000000079c5 */ /* 0x000fe40000010000 */
[----:B------:R-:W-:Y:S01]  /*42f0*/  WARPGROUP.ARRIVE ;  /* 0x00000000000079c5 */ /* 0x000fe20000000000 */
[----:B------:R-:W-:Y:S01]  /*4300*/  FSEL R85, R70, -INF , P2 ;  /* 0xff80000046557808 */ /* 0x000fe20001000000 */
[----:B------:R-:W-:Y:S01]  /*4310*/  FMUL.FTZ R50, R50, UR7 ;  /* 0x0000000732327c20 */ /* 0x000fe20008410000 */
[----:B------:R-:W-:Y:S01]  /*4320*/  FMNMX.FTZ R66, R81, R8, !PT ;  /* 0x0000000851427209 */ /* 0x000fe20007810000 */
[----:B------:R-:W-:Y:S01]  /*4330*/  FMUL.FTZ R51, R51, UR7 ;  /* 0x0000000733337c20 */ /* 0x000fe20008410000 */
[----:B------:R-:W-:Y:S01]  /*4340*/  ISETP.GT.AND P2, PT, R65, 0x20, PT ;  /* 0x000000204100780c */ /* 0x000fe20003f44270 */
[----:B------:R-:W-:Y:S01]  /*4350*/  HGMMA.64x16x16.F32.BF16 R40, gdesc[UR56], R40, gsb0 ;  /* 0x00200000382879f0 */ /* 0x000fe20008001828 */
[----:B------:R-:W-:Y:S01]  /*4360*/  UIADD3 UR58, UR6, 0x986, URZ ;  /* 0x00000986063a7890 */ /* 0x000fe2000fffe03f */
[----:B------:R-:W-:Y:S01]  /*4370*/  FSEL R87, R71, -INF , P3 ;  /* 0xff80000047577808 */ /* 0x000fe20001800000 */
[----:B------:R-:W-:Y:S01]  /*4380*/  UMOV UR56, UR10 ;  /* 0x0000000a00387c82 */ /* 0x000fe20008000000 */
[----:B------:R-:W-:Y:S01]  /*4390*/  UMOV UR57, UR11 ;  /* 0x0000000b00397c82 */ /* 0x000fe20008000000 */
[----:B------:R-:W-:Y:S01]  /*43a0*/  UMOV UR59, 0x40000040 ;  /* 0x40000040003b7882 */ /* 0x000fe20000000000 */
[----:B------:R-:W-:Y:S01]  /*43b0*/  FMNMX.FTZ R66, R85, R66, !PT ;  /* 0x0000004255427209 */ /* 0x000fe20007810000 */
[----:B------:R-:W5:Y:S01]  /*43c0*/  MUFU.TANH R50, R50 ;  /* 0x0000003200327308 */ /* 0x000f620000002400 */
[----:B------:R-:W-:Y:S01]  /*43d0*/  ISETP.GT.AND P3, PT, R65, 0x21, PT ;  /* 0x000000214100780c */ /* 0x000fe20003f64270 */
[----:B------:R-:W-:Y:S01]  /*43e0*/  FMUL.FTZ R54, R54, UR7 ;  /* 0x0000000736367c20 */ /* 0x000fe20008410000 */
[----:B-1----:R-:W-:Y:S01]  /*43f0*/  FSEL R89, R58, -INF , P2 ;  /* 0xff8000003a597808 */ /* 0x002fe20001000000 */
[----:B------:R-:W-:Y:S01]  /*4400*/  FMUL.FTZ R55, R55, UR7 ;  /* 0x0000000737377c20 */ /* 0x000fe20008410000 */
[----:B------:R-:W-:Y:S01]  /*4410*/  FMNMX.FTZ R66, R87, R66, !PT ;  /* 0x0000004257427209 */ /* 0x000fe20007810000 */
[----:B------:R-:W-:Y:S01]  /*4420*/  FMUL.FTZ R48, R48, UR7 ;  /* 0x0000000730307c20 */ /* 0x000fe20008410000 */
[----:B------:R-:W-:Y:S01]  /*4430*/  ISETP.GT.AND P2, PT, R65, 0x28, PT ;  /* 0x000000284100780c */ /* 0x000fe20003f44270 */
[----:B------:R-:W1:Y:S01]  /*4440*/  MUFU.TANH R51, R51 ;  /* 0x0000003300337308 */ /* 0x000e620000002400 */
[----:B--2---:R-:W-:Y:S01]  /*4450*/  FSEL R91, R59, -INF , P3 ;  /* 0xff8000003b5b7808 */ /* 0x004fe20001800000 */
[----:B------:R-:W-:Y:S01]  /*4460*/  FMUL.FTZ R49, R49, UR7 ;  /* 0x0000000731317c20 */ /* 0x000fe20008410000 */
[----:B------:R-:W-:Y:S01]  /*4470*/  FMNMX.FTZ R66, R89, R66, !PT ;  /* 0x0000004259427209 */ /* 0x000fe20007810000 */
[----:B------:R-:W-:Y:S01]  /*4480*/  FMUL.FTZ R52, R52, UR7 ;  /* 0x0000000734347c20 */ /* 0x000fe20008410000 */
[----:B------:R-:W-:Y:S01]  /*4490*/  ISETP.GT.AND P3, PT, R65, 0x29, PT ;  /* 0x000000294100780c */ /* 0x000fe20003f64270 */
[----:B------:R-:W-:Y:S01]  /*44a0*/  FMUL.FTZ R53, R53, UR7 ;  /* 0x0000000735357c20 */ /* 0x000fe20008410000 */
[----:B---3--:R-:W-:Y:S01]  /*44b0*/  FSEL R93, R62, -INF , P2 ;  /* 0xff8000003e5d7808 */ /* 0x008fe20001000000 */
[----:B------:R-:W2:Y:S01]  /*44c0*/  MUFU.TANH R54, R54 ;  /* 0x0000003600367308 */ /* 0x000ea20000002400 */
[----:B------:R-:W-:Y:S01]  /*44d0*/  FMNMX.FTZ R66, R91, R66, !PT ;  /* 0x000000425b427209 */ /* 0x000fe20007810000 */
[----:B------:R-:W-:Y:S01]  /*44e0*/  IMAD.MOV.U32 R62, RZ, RZ, R119 ;  /* 0x000000ffff3e7224 */ /* 0x000fe200078e0077 */
[----:B------:R-:W-:-:S02]  /*44f0*/  ISETP.GT.AND P2, PT, R65, 0x30, PT ;  /* 0x000000304100780c */ /* 0x000fc40003f44270 */
[----:B----4-:R-:W-:Y:S02]  /*4500*/  FSEL R95, R63, -INF , P3 ;  /* 0xff8000003f5f7808 */ /* 0x010fe40001800000 */
[----:B------:R-:W-:Y:S01]  /*4510*/  FMNMX.FTZ R66, R93, R66, !PT ;  /* 0x000000425d427209 */ /* 0x000fe20007810000 */
[----:B------:R-:W-:Y:S01]  /*4520*/  MUFU.TANH R55, R55 ;  /* 0x0000003700377308 */ /* 0x000fe20000002400 */
[----:B------:R-:W-:Y:S02]  /*4530*/  ISETP.GT.AND P3, PT, R65, 0x31, PT ;  /* 0x000000314100780c */ /* 0x000fe40003f64270 */
[----:B-----5:R-:W-:Y:S02]  /*4540*/  FSEL R97, R50, -INF , P2 ;  /* 0xff80000032617808 */ /* 0x020fe40001000000 */
[----:B------:R-:W-:Y:S02]  /*4550*/  FMNMX.FTZ R66, R95, R66, !PT ;  /* 0x000000425f427209 */ /* 0x000fe40007810000 */
[----:B------:R-:W-:Y:S01]  /*4560*/  ISETP.GT.AND P2, PT, R65, 0x38, PT ;  /* 0x000000384100780c */ /* 0x000fe20003f44270 */
[----:B------:R-:W-:Y:S01]  /*4570*/  MUFU.TANH R14, R14 ;  /* 0x0000000e000e7308 */ /* 0x000fe20000002400 */
[----:B------:R-:W-:-:S02]  /*4580*/  FMNMX.FTZ R66, R97, R66, !PT ;  /* 0x0000004261427209 */ /* 0x000fc40007810000 */
[----:B------:R-:W-:Y:S02]  /*4590*/  ISETP.GT.AND P4, PT, R60, 0x8, PT ;  /* 0x000000083c00780c */ /* 0x000fe40003f84270 */
[-C--:B------:R-:W-:Y:S02]  /*45a0*/  MOV R70, R119.reuse ;  /* 0x0000007700467202 */ /* 0x080fe40000000f00 */
[----:B------:R-:W-:Y:S01]  /*45b0*/  FSEL R61, R10, -INF , P4 ;  /* 0xff8000000a3d7808 */ /* 0x000fe20002000000 */
[----:B------:R-:W-:Y:S01]  /*45c0*/  MUFU.TANH R13, R13 ;  /* 0x0000000d000d7308 */ /* 0x000fe20000002400 */
[-C--:B------:R-:W-:Y:S02]  /*45d0*/  MOV R64, R119.reuse ;  /* 0x0000007700407202 */ /* 0x080fe40000000f00 */
[----:B------:R-:W-:Y:S01]  /*45e0*/  MOV R58, R119 ;  /* 0x00000077003a7202 */ /* 0x000fe20000000f00 */
[----:B------:R-:W-:Y:S02]  /*45f0*/  WARPGROUP.DEPBAR.LE gsb0, 0x0 ;  /* 0x00008000000079c5 */ /* 0x000fe40000010000 */
[----:B------:R-:W-:Y:S01]  /*4600*/  WARPGROUP.ARRIVE ;  /* 0x00000000000079c5 */ /* 0x000fe20000000000 */
[----:B------:R-:W-:Y:S01]  /*4610*/  FMUL.FTZ R42, R42, UR7 ;  /* 0x000000072a2a7c20 */ /* 0x000fe20008410000 */
[----:B------:R-:W-:Y:S01]  /*4620*/  FMUL.FTZ R43, R43, UR7 ;  /* 0x000000072b2b7c20 */ /* 0x000fe20008410000 */
[----:B------:R-:W-:Y:S01]  /*4630*/  FMUL.FTZ R46, R46, UR7 ;  /* 0x000000072e2e7c20 */ /* 0x000fe20008410000 */
[----:B------:R-:W-:Y:S01]  /*4640*/  FMUL.FTZ R47, R47, UR7 ;  /* 0x000000072f2f7c20 */ /* 0x000fe20008410000 */
[----:B------:R-:W-:Y:S01]  /*4650*/  MUFU.TANH R15, R15 ;  /* 0x0000000f000f7308 */ /* 0x000fe20000002400 */
[----:B------:R-:W-:Y:S01]  /*4660*/  HGMMA.64x16x16.F32.BF16 R32, gdesc[UR56], R32, gsb0 ;  /* 0x00200000382079f0 */ /* 0x000fe20008001820 */
[----:B------:R-:W-:Y:S01]  /*4670*/  UIADD3 UR58, UR6, 0xa06, URZ ;  /* 0x00000a06063a7890 */ /* 0x000fe2000fffe03f */
[----:B------:R-:W-:Y:S01]  /*4680*/  FMUL.FTZ R40, R40, UR7 ;  /* 0x0000000728287c20 */ /* 0x000fe20008410000 */
[----:B------:R-:W-:Y:S01]  /*4690*/  UMOV UR56, UR10 ;  /* 0x0000000a00387c82 */ /* 0x000fe20008000000 */
[----:B------:R-:W-:Y:S01]  /*46a0*/  UMOV UR57, UR11 ;  /* 0x0000000b00397c82 */ /* 0x000fe20008000000 */
[----:B------:R-:W-:Y:S01]  /*46b0*/  UMOV UR59, 0x40000040 ;  /* 0x40000040003b7882 */ /* 0x000fe20000000000 */
[----:B------:R-:W-:Y:S01]  /*46c0*/  ULDC UR6, c[0x0][0x988] ;  /* 0x0002620000067ab9 */ /* 0x000fe20000000800 */
[----:B------:R-:W3:Y:S01]  /*46d0*/  MUFU.TANH R42, R42 ;  /* 0x0000002a002a7308 */ /* 0x000ee20000002400 */
[----:B------:R-:W-:Y:S01]  /*46e0*/  FMUL.FTZ R41, R41, UR7 ;  /* 0x0000000729297c20 */ /* 0x000fe20008410000 */
[----:B------:R-:W-:Y:S01]  /*46f0*/  FMUL.FTZ R44, R44, UR7 ;  /* 0x000000072c2c7c20 */ /* 0x000fe20008410000 */
[----:B------:R-:W-:-:S05]  /*4700*/  FMUL.FTZ R45, R45, UR7 ;  /* 0x000000072d2d7c20 */ /* 0x000fca0008410000 */
[----:B------:R4:W5:Y:S08]  /*4710*/  MUFU.TANH R6, R43 ;  /* 0x0000002b00067308 */ /* 0x0009700000002400 */
[----:B------:R-:W-:Y:S08]  /*4720*/  MUFU.TANH R46, R46 ;  /* 0x0000002e002e7308 */ /* 0x000ff00000002400 */
[----:B------:R3:W5:Y:S08]  /*4730*/  MUFU.TANH R8, R47 ;  /* 0x0000002f00087308 */ /* 0x0007700000002400 */
[----:B------:R-:W-:Y:S08]  /*4740*/  MUFU.TANH R20, R20 ;  /* 0x0000001400147308 */ /* 0x000ff00000002400 */
[----:B------:R-:W-:Y:S01]  /*4750*/  MUFU.TANH R56, R56 ;  /* 0x0000003800387308 */ /* 0x000fe20000002400 */
[----:B------:R-:W-:-:S02]  /*4760*/  WARPGROUP.DEPBAR.LE gsb0, 0x0 ;  /* 0x00008000000079c5 */ /* 0x000fc40000010000 */
[----:B------:R-:W-:Y:S01]  /*4770*/  WARPGROUP.ARRIVE ;  /* 0x00000000000079c5 */ /* 0x000fe20000000000 */
[----:B----4-:R-:W-:Y:S01]  /*4780*/  FMUL.FTZ R43, R35, UR7 ;  /* 0x00000007232b7c20 */ /* 0x010fe20008410000 */
[----:B-1----:R-:W-:Y:S01]  /*4790*/  FSEL R35, R51, -INF , P3 ;  /* 0xff80000033237808 */ /* 0x002fe20001800000 */
[----:B------:R-:W-:Y:S01]  /*47a0*/  FMUL.FTZ R50, R39, UR7 ;  /* 0x0000000727327c20 */ /* 0x000fe20008410000 */
[----:B------:R-:W-:Y:S01]  /*47b0*/  ISETP.GT.AND P3, PT, R65, 0x39, PT ;  /* 0x000000394100780c */ /* 0x000fe20003f64270 */
[----:B------:R-:W-:Y:S01]  /*47c0*/  FMUL.FTZ R34, R34, UR7 ;  /* 0x0000000722227c20 */ /* 0x000fe20008410000 */
[----:B------:R-:W-:Y:S01]  /*47d0*/  HGMMA.64x16x16.F32.BF16 R24, gdesc[UR56], R24, gsb0 ;  /* 0x00200000381879f0 */ /* 0x000fe20008001818 */
[----:B--2---:R-:W-:Y:S01]  /*47e0*/  FSEL R39, R54, -INF , P2 ;  /* 0xff80000036277808 */ /* 0x004fe20001000000 */
[----:B------:R1:W2:Y:S01]  /*47f0*/  MUFU.TANH R59, R43 ;  /* 0x0000002b003b7308 */ /* 0x0002a20000002400 */
[----:B------:R-:W-:Y:S01]  /*4800*/  FMNMX.FTZ R66, R35, R66, !PT ;  /* 0x0000004223427209 */ /* 0x000fe20007810000 */
[----:B------:R-:W-:Y:S01]  /*4810*/  FMUL.FTZ R38, R38, UR7 ;  /* 0x0000000726267c20 */ /* 0x000fe20008410000 */
[----:B------:R-:W-:Y:S01]  /*4820*/  ISETP.GT.AND P2, PT, R65, 0x40, PT ;  /* 0x000000404100780c */ /* 0x000fe20003f44270 */
[----:B------:R-:W-:Y:S01]  /*4830*/  FMUL.FTZ R32, R32, UR7 ;  /* 0x0000000720207c20 */ /* 0x000fe20008410000 */
[----:B------:R-:W-:Y:S01]  /*4840*/  FMNMX.FTZ R66, R39, R66, !PT ;  /* 0x0000004227427209 */ /* 0x000fe20007810000 */
[----:B------:R-:W-:Y:S01]  /*4850*/  FMUL.FTZ R33, R33, UR7 ;  /* 0x0000000721217c20 */ /* 0x000fe20008410000 */
[----:B---3--:R-:W-:Y:S01]  /*4860*/  FSEL R47, R42, -INF , P2 ;  /* 0xff8000002a2f7808 */ /* 0x008fe20001000000 */
[----:B------:R-:W-:Y:S01]  /*4870*/  MUFU.TANH R34, R34 ;  /* 0x0000002200227308 */ /* 0x000fe20000002400 */
[----:B-1----:R-:W-:Y:S01]  /*4880*/  FSEL R43, R55, -INF , P3 ;  /* 0xff800000372b7808 */ /* 0x002fe20001800000 */
[----:B------:R-:W-:Y:S01]  /*4890*/  FMUL.FTZ R36, R36, UR7 ;  /* 0x0000000724247c20 */ /* 0x000fe20008410000 */
[----:B------:R-:W-:Y:S01]  /*48a0*/  ISETP.GT.AND P3, PT, R65, 0x41, PT ;  /* 0x000000414100780c */ /* 0x000fe20003f64270 */
[----:B------:R-:W-:Y:S01]  /*48b0*/  FMUL.FTZ R37, R37, UR7 ;  /* 0x0000000725257c20 */ /* 0x000fe20008410000 */
[----:B------:R-:W-:Y:S01]  /*48c0*/  FMNMX.FTZ R66, R43, R66, !PT ;  /* 0x000000422b427209 */ /* 0x000fe20007810000 */
[----:B------:R-:W-:Y:S01]  /*48d0*/  IMAD.MOV.U32 R54, RZ, RZ, R119 ;  /* 0x000000ffff367224 */ /* 0x000fe200078e0077 */
[----:B------:R-:W-:Y:S01]  /*48e0*/  ISETP.GT.AND P2, PT, R65, 0x48, PT ;  /* 0x000000484100780c */ /* 0x000fe20003f44270 */
[----:B------:R-:W-:Y:S01]  /*48f0*/  MUFU.TANH R38, R38 ;  /* 0x0000002600267308 */ /* 0x000fe20000002400 */
[----:B-----5:R-:W-:-:S02]  /*4900*/  FSEL R51, R6, -INF , P3 ;  /* 0xff80000006337808 */ /* 0x020fc40001800000 */
[----:B------:R-:W-:Y:S02]  /*4910*/  FMNMX.FTZ R66, R47, R66, !PT ;  /* 0x000000422f427209 */ /* 0x000fe40007810000 */
[----:B------:R-:W-:Y:S02]  /*4920*/  ISETP.GT.AND P3, PT, R65, 0x49, PT ;  /* 0x000000494100780c */ /* 0x000fe40003f64270 */
[----:B------:R-:W-:Y:S01]  /*4930*/  FMNMX.FTZ R66, R51, R66, !PT ;  /* 0x0000004233427209 */ /* 0x000fe20007810000 */
[----:B------:R-:W1:Y:S01]  /*4940*/  MUFU.TANH R50, R50 ;  /* 0x0000003200327308 */ /* 0x000e620000002400 */
[----:B------:R-:W-:Y:S02]  /*4950*/  FSEL R55, R8, -INF , P3 ;  /* 0xff80000008377808 */ /* 0x000fe40001800000 */
[----:B------:R-:W-:-:S04]  /*4960*/  ISETP.GT.AND P3, PT, R65, 0x51, PT ;  /* 0x000000514100780c */ /* 0x000fc80003f64270 */
[----:B--2---:R-:W-:Y:S01]  /*4970*/  FSEL R59, R59, -INF , P3 ;  /* 0xff8000003b3b7808 */ /* 0x004fe20001800000 */
[----:B------:R-:W-:Y:S01]  /*4980*/  MUFU.TANH R21, R21 ;  /* 0x0000001500157308 */ /* 0x000fe20000002400 */
[----:B------:R-:W-:-:S07]  /*4990*/  ISETP.GT.AND P3, PT, R65, 0x59, PT ;  /* 0x000000594100780c */ /* 0x000fce0003f64270 */
[----:B------:R-:W-:Y:S01]  /*49a0*/  MUFU.TANH R48, R48 ;  /* 0x0000003000307308 */ /* 0x000fe20000002400 */
[----:B-1----:R-:W-:Y:S01]  /*49b0*/  FSEL R101, R50, -INF , P3 ;  /* 0xff80000032657808 */ /* 0x002fe20001800000 */
[----:B------:R-:W-:Y:S01]  /*49c0*/  IMAD.MOV.U32 R50, RZ, RZ, R119 ;  /* 0x000000ffff327224 */ /* 0x000fe200078e0077 */
[----:B------:R-:W-:-:S05]  /*49d0*/  ISETP.GT.AND P3, PT, R65, 0x61, PT ;  /* 0x000000614100780c */ /* 0x000fca0003f64270 */
[----:B------:R-:W-:Y:S01]  /*49e0*/  MUFU.TANH R49, R49 ;  /* 0x0000003100317308 */ /* 0x000fe20000002400 */
[----:B------:R-:W-:Y:S02]  /*49f0*/  WARPGROUP.DEPBAR.LE gsb0, 0x0 ;  /* 0x00008000000079c5 */ /* 0x000fe40000010000 */
[----:B------:R-:W-:Y:S01]  /*4a00*/  FMUL.FTZ R6, R27, UR7 ;  /* 0x000000071b067c20 */ /* 0x000fe20008410000 */
[----:B------:R-:W-:Y:S01]  /*4a10*/  FSEL R27, R46, -INF , P2 ;  /* 0xff8000002e1b7808 */ /* 0x000fe20001000000 */
[----:B------:R-:W-:Y:S01]  /*4a20*/  FMUL.FTZ R26, R26, UR7 ;  /* 0x000000071a1a7c20 */ /* 0x000fe20008410000 */
[----:B------:R-:W-:Y:S01]  /*4a30*/  ISETP.GT.AND P2, PT, R65, 0x50, PT ;  /* 0x000000504100780c */ /* 0x000fe20003f44270 */
[----:B------:R-:W-:Y:S01]  /*4a40*/  FMUL.FTZ R30, R30, UR7 ;  /* 0x000000071e1e7c20 */ /* 0x000fe20008410000 */
[----:B------:R-:W-:Y:S01]  /*4a50*/  FMNMX.FTZ R66, R27, R66, !PT ;  /* 0x000000421b427209 */ /* 0x000fe20007810000 */
[----:B------:R-:W1:Y:S01]  /*4a60*/  MUFU.TANH R6, R6 ;  /* 0x0000000600067308 */ /* 0x000e620000002400 */
        /* <DEDUP_REMOVED lines=8> */
[----:B------:R-:W-:Y:S01]  /*4af0*/  FSEL R99, R38, -INF , P2 ;  /* 0xff80000026637808 */ /* 0x000fe20001000000 */
[----:B------:R-:W-:Y:S01]  /*4b00*/  FMUL.FTZ R28, R28, UR7 ;  /* 0x000000071c1c7c20 */ /* 0x000fe20008410000 */
[----:B------:R-:W-:Y:S01]  /*4b10*/  FMNMX.FTZ R66, R59, R66, !PT ;  /* 0x000000423b427209 */ /* 0x000fe20007810000 */
[----:B------:R-:W-:Y:S01]  /*4b20*/  FMUL.FTZ R29, R29, UR7 ;  /* 0x000000071d1d7c20 */ /* 0x000fe20008410000 */
[----:B------:R-:W-:Y:S01]  /*4b30*/  ISETP.GT.AND P2, PT, R65, 0x60, PT ;  /* 0x000000604100780c */ /* 0x000fe20003f44270 */
[----:B------:R3:W-:Y:S01]  /*4b40*/  @!P1 SYNCS.ARRIVE.TRANS64.RED.A1T0 RZ, [R0+URZ], RZ ;  /* 0x000000ff00ff99a7 */ /* 0x0007e2000810043f */
[----:B------:R-:W-:Y:S01]  /*4b50*/  FMNMX.FTZ R66, R99, R66, !PT ;  /* 0x0000004263427209 */ /* 0x000fe20007810000 */
[----:B------:R-:W4:Y:S01]  /*4b60*/  MUFU.TANH R30, R30 ;  /* 0x0000001e001e7308 */ /* 0x000f220000002400 */
[----:B-1----:R-:W-:-:S02]  /*4b70*/  FSEL R105, R6, -INF , P3 ;  /* 0xff80000006697808 */ /* 0x002fc40001800000 */
[----:B------:R-:W-:Y:S02]  /*4b80*/  FMNMX.FTZ R66, R101, R66, !PT ;  /* 0x0000004265427209 */ /* 0x000fe40007810000 */
[C---:B------:R-:W-:Y:S02]  /*4b90*/  ISETP.GT.AND P3, PT, R65.reuse, 0x69, PT ;  /* 0x000000694100780c */ /* 0x040fe40003f64270 */
[----:B------:R-:W-:Y:S01]  /*4ba0*/  MOV R6, UR6 ;  /* 0x0000000600067c02 */ /* 0x000fe20008000f00 */
[----:B------:R-:W1:Y:S01]  /*4bb0*/  MUFU.TANH R31, R31 ;  /* 0x0000001f001f7308 */ /* 0x000e620000002400 */
[----:B--2---:R-:W-:Y:S02]  /*4bc0*/  FSEL R103, R26, -INF , P2 ;  /* 0xff8000001a677808 */ /* 0x004fe40001000000 */
[----:B------:R-:W-:Y:S02]  /*4bd0*/  ISETP.GT.AND P2, PT, R65, 0x68, PT ;  /* 0x000000684100780c */ /* 0x000fe40003f44270 */
[----:B------:R-:W-:-:S03]  /*4be0*/  FMNMX.FTZ R66, R103, R66, !PT ;  /* 0x0000004267427209 */ /* 0x000fc60007810000 */
[----:B------:R-:W2:Y:S01]  /*4bf0*/  MUFU.TANH R52, R52 ;  /* 0x0000003400347308 */ /* 0x000ea20000002400 */
[----:B----4-:R-:W-:Y:S02]  /*4c00*/  FSEL R107, R30, -INF , P2 ;  /* 0xff8000001e6b7808 */ /* 0x010fe40001000000 */
[----:B------:R-:W-:-:S04]  /*4c10*/  FMNMX.FTZ R66, R105, R66, !PT ;  /* 0x0000004269427209 */ /* 0x000fc80007810000 */
[----:B------:R-:W-:Y:S01]  /*4c20*/  FMNMX.FTZ R66, R107, R66, !PT ;  /* 0x000000426b427209 */ /* 0x000fe20007810000 */
[----:B------:R-:W4:Y:S01]  /*4c30*/  MUFU.TANH R53, R53 ;  /* 0x0000003500357308 */ /* 0x000f220000002400 */
[----:B-1----:R-:W-:Y:S02]  /*4c40*/  FSEL R109, R31, -INF , P3 ;  /* 0xff8000001f6d7808 */ /* 0x002fe40001800000 */
[C---:B------:R-:W-:Y:S02]  /*4c50*/  ISETP.GT.AND P3, PT, R60.reuse, 0x1, PT ;  /* 0x000000013c00780c */ /* 0x040fe40003f64270 */
[----:B------:R-:W-:Y:S02]  /*4c60*/  FMNMX.FTZ R66, R109, R66, !PT ;  /* 0x000000426d427209 */ /* 0x000fe40007810000 */
[----:B------:R-:W-:Y:S01]  /*4c70*/  FSEL R7, R7, -INF , P3 ;  /* 0xff80000007077808 */ /* 0x000fe20001800000 */
[----:B------:R-:W1:Y:S01]  /*4c80*/  MUFU.TANH R40, R40 ;  /* 0x0000002800287308 */ /* 0x000e620000002400 */
[----:B------:R-:W-:Y:S01]  /*4c90*/  ISETP.GT.AND P3, PT, R60, 0x10, PT ;  /* 0x000000103c00780c */ /* 0x000fe20003f64270 */
[----:B------:R-:W5:Y:S03]  /*4ca0*/  SHFL.BFLY PT, R31, R66, 0x2, 0x1f ;  /* 0x0c401f00421f7f89 */ /* 0x000f6600000e0000 */
[----:B------:R-:W-:-:S02]  /*4cb0*/  FSEL R11, R11, -INF , P3 ;  /* 0xff8000000b0b7808 */ /* 0x000fc40001800000 */
[----:B------:R-:W-:Y:S01]  /*4cc0*/  ISETP.GT.AND P3, PT, R60, 0x18, PT ;  /* 0x000000183c00780c */ /* 0x000fe20003f64270 */
[----:B------:R-:W3:Y:S03]  /*4cd0*/  MUFU.TANH R41, R41 ;  /* 0x0000002900297308 */ /* 0x000ee60000002400 */
[----:B------:R-:W-:Y:S02]  /*4ce0*/  FSEL R67, R14, -INF , P3 ;  /* 0xff8000000e437808 */ /* 0x000fe40001800000 */
[----:B------:R-:W-:-:S03]  /*4cf0*/  ISETP.GT.AND P3, PT, R60, 0x20, PT ;  /* 0x000000203c00780c */ /* 0x000fc60003f64270 */
[----:B------:R-:W3:Y:S01]  /*4d00*/  MUFU.TANH R44, R44 ;  /* 0x0000002c002c7308 */ /* 0x000ee20000002400 */
[----:B------:R-:W-:Y:S02]  /*4d10*/  FSEL R15, R15, -INF , P3 ;  /* 0xff8000000f0f7808 */ /* 0x000fe40001800000 */
[----:B------:R-:W-:-:S04]  /*4d20*/  ISETP.GT.AND P3, PT, R60, 0x28, PT ;  /* 0x000000283c00780c */ /* 0x000fc80003f64270 */
[----:B------:R-:W-:Y:S01]  /*4d30*/  FSEL R71, R56, -INF , P3 ;  /* 0xff80000038477808 */ /* 0x000fe20001800000 */
[----:B------:R-:W3:Y:S01]  /*4d40*/  MUFU.TANH R45, R45 ;  /* 0x0000002d002d7308 */ /* 0x000ee20000002400 */
[----:B------:R-:W-:Y:S01]  /*4d50*/  ISETP.GT.AND P3, PT, R60, 0x30, PT ;  /* 0x000000303c00780c */ /* 0x000fe20003f64270 */
[--C-:B------:R-:W-:Y:S01]  /*4d60*/  IMAD.MOV.U32 R56, RZ, RZ, R119.reuse ;  /* 0x000000ffff387224 */ /* 0x100fe200078e0077 */
[----:B-----5:R-:W-:Y:S01]  /*4d70*/  FMNMX.FTZ R31, R66, R31, !PT ;  /* 0x0000001f421f7209 */ /* 0x020fe20007810000 */
[----:B------:R-:W-:-:S04]  /*4d80*/  IMAD.MOV.U32 R66, RZ, RZ, R119 ;  /* 0x000000ffff427224 */ /* 0x000fc800078e0077 */
[----:B------:R-:W5:Y:S01]  /*4d90*/  SHFL.BFLY PT, R8, R31, 0x1, 0x1f ;  /* 0x0c201f001f087f89 */ /* 0x000f6200000e0000 */
[----:B------:R-:W3:Y:S08]  /*4da0*/  MUFU.TANH R32, R32 ;  /* 0x0000002000207308 */ /* 0x000ef00000002400 */
[----:B------:R-:W3:Y:S08]  /*4db0*/  MUFU.TANH R33, R33 ;  /* 0x0000002100217308 */ /* 0x000ef00000002400 */
[----:B------:R-:W3:Y:S01]  /*4dc0*/  MUFU.TANH R36, R36 ;  /* 0x0000002400247308 */ /* 0x000ee20000002400 */
[----:B-----5:R-:W-:-:S07]  /*4dd0*/  FMNMX.FTZ R8, R31, R8, !PT ;  /* 0x000000081f087209 */ /* 0x020fce0007810000 */
[----:B------:R-:W5:Y:S01]  /*4de0*/  MUFU.TANH R37, R37 ;  /* 0x0000002500257308 */ /* 0x000f620000002400 */
[C---:B------:R-:W-:Y:S01]  /*4df0*/  FSETP.NEU.FTZ.AND P2, PT, R8.reuse, -INF , PT ;  /* 0xff8000000800780b */ /* 0x040fe20003f5d000 */
[----:B------:R-:W-:-:S06]  /*4e00*/  FMUL.FTZ R26, R8, R6 ;  /* 0x00000006081a7220 */ /* 0x000fcc0000410000 */
[----:B------:R2:W5:Y:S01]  /*4e10*/  MUFU.TANH R30, R24 ;  /* 0x00000018001e7308 */ /* 0x0005620000002400 */
[----:B------:R-:W-:Y:S02]  /*4e20*/  FSEL R34, R26, RZ, P2 ;  /* 0x000000ff1a227208 */ /* 0x000fe40001000000 */
[----:B------:R-:W-:-:S03]  /*4e30*/  ISETP.GT.AND P2, PT, R60, RZ, PT ;  /* 0x000000ff3c00720c */ /* 0x000fc60003f44270 */
[-CC-:B------:R-:W-:Y:S01]  /*4e40*/  FFMA.FTZ R201, R69, R6.reuse, -R34.reuse ;  /* 0x0000000645c97223 */ /* 0x180fe20000010822 */
[----:B------:R-:W-:Y:S01]  /*4e50*/  FSEL R31, R2, -INF , P2 ;  /* 0xff800000021f7808 */ /* 0x000fe20001000000 */
[-CC-:B------:R-:W-:Y:S01]  /*4e60*/  FFMA.FTZ R203, R73, R6.reuse, -R34.reuse ;  /* 0x0000000649cb7223 */ /* 0x180fe20000010822 */
[C---:B------:R-:W-:Y:S01]  /*4e70*/  ISETP.GT.AND P2, PT, R60.reuse, 0x9, PT ;  /* 0x000000093c00780c */ /* 0x040fe20003f44270 */
[-CC-:B------:R-:W-:Y:S01]  /*4e80*/  FFMA.FTZ R2, R75, R6.reuse, -R34.reuse ;  /* 0x000000064b027223 */ /* 0x180fe20000010822 */
[----:B------:R-:W-:Y:S01]  /*4e90*/  FMNMX.FTZ R10, R31, R7, !PT ;  /* 0x000000071f0a7209 */ /* 0x000fe20007810000 */
[-CC-:B------:R-:W-:Y:S01]  /*4ea0*/  FFMA.FTZ R197, R77, R6.reuse, -R34.reuse ;  /* 0x000000064dc57223 */ /* 0x180fe20000010822 */
[----:B------:R-:W-:Y:S01]  /*4eb0*/  FSEL R63, R9, -INF , P2 ;  /* 0xff800000093f7808 */ /* 0x000fe20001000000 */
[--C-:B------:R-:W-:Y:S01]  /*4ec0*/  FFMA.FTZ R14, R81, R6, -R34.reuse ;  /* 0x00000006510e7223 */ /* 0x100fe20000010822 */
[----:B------:R-:W-:Y:S01]  /*4ed0*/  FMNMX.FTZ R10, R61, R10, !PT ;  /* 0x0000000a3d0a7209 */ /* 0x000fe20007810000 */
[----:B------:R-:W5:Y:S01]  /*4ee0*/  MUFU.TANH R25, R25 ;  /* 0x0000001900197308 */ /* 0x000f620000002400 */
[----:B------:R-:W-:Y:S01]  /*4ef0*/  ISETP.GT.AND P2, PT, R60, 0x11, PT ;  /* 0x000000113c00780c */ /* 0x000fe20003f44270 */
[--C-:B------:R-:W-:Y:S01]  /*4f00*/  FFMA.FTZ R199, R85, R6, -R34.reuse ;  /* 0x0000000655c77223 */ /* 0x100fe20000010822 */
[----:B------:R-:W-:Y:S01]  /*4f10*/  FMNMX.FTZ R10, R63, R10, !PT ;  /* 0x0000000a3f0a7209 */ /* 0x000fe20007810000 */
[-CC-:B------:R-:W-:Y:S01]  /*4f20*/  FFMA.FTZ R193, R89, R6.reuse, -R34.reuse ;  /* 0x0000000659c17223 */ /* 0x180fe20000010822 */
[----:B------:R-:W-:Y:S01]  /*4f30*/  FSEL R65, R12, -INF , P2 ;  /* 0xff8000000c417808 */ /* 0x000fe20001000000 */
[--C-:B------:R-:W-:Y:S01]  /*4f40*/  FFMA.FTZ R12, R79, R6, -R34.reuse ;  /* 0x000000064f0c7223 */ /* 0x100fe20000010822 */
[----:B------:R-:W-:Y:S01]  /*4f50*/  FMNMX.FTZ R10, R11, R10, !PT ;  /* 0x0000000a0b0a7209 */ /* 0x000fe20007810000 */
[----:B------:R-:W5:Y:S01]  /*4f60*/  MUFU.TANH R28, R28 ;  /* 0x0000001c001c7308 */ /* 0x000f620000002400 */
[C---:B------:R-:W-:Y:S01]  /*4f70*/  ISETP.GT.AND P2, PT, R60.reuse, 0x19, PT ;  /* 0x000000193c00780c */ /* 0x040fe20003f44270 */
[--C-:B--2---:R-:W-:Y:S01]  /*4f80*/  FFMA.FTZ R24, R91, R6, -R34.reuse ;  /* 0x000000065b187223 */ /* 0x104fe20000010822 */
[----:B------:R-:W-:Y:S01]  /*4f90*/  FMNMX.FTZ R10, R65, R10, !PT ;  /* 0x0000000a410a7209 */ /* 0x000fe20007810000 */
[-CC-:B------:R-:W-:Y:S01]  /*4fa0*/  FFMA.FTZ R195, R93, R6.reuse, -R34.reuse ;  /* 0x000000065dc37223 */ /* 0x180fe20000010822 */
[----:B------:R-:W-:Y:S01]  /*4fb0*/  FSEL R13, R13, -INF , P2 ;  /* 0xff8000000d0d7808 */ /* 0x000fe20001000000 */
[--C-:B------:R-:W-:Y:S01]  /*4fc0*/  FFMA.FTZ R26, R95, R6, -R34.reuse ;  /* 0x000000065f1a7223 */ /* 0x100fe20000010822 */
[----:B------:R-:W-:Y:S01]  /*4fd0*/  FMNMX.FTZ R10, R67, R10, !PT ;  /* 0x0000000a430a7209 */ /* 0x000fe20007810000 */
[----:B------:R-:W2:Y:S01]  /*4fe0*/  MUFU.TANH R29, R29 ;  /* 0x0000001d001d7308 */ /* 0x000ea20000002400 */
[----:B------:R-:W-:Y:S01]  /*4ff0*/  ISETP.GT.AND P2, PT, R60, 0x21, PT ;  /* 0x000000213c00780c */ /* 0x000fe20003f44270 */
[--C-:B------:R-:W-:Y:S01]  /*5000*/  FFMA.FTZ R97, R97, R6, -R34.reuse ;  /* 0x0000000661617223 */ /* 0x100fe20000010822 */
[----:B------:R-:W-:Y:S01]  /*5010*/  FMNMX.FTZ R10, R13, R10, !PT ;  /* 0x0000000a0d0a7209 */ /* 0x000fe20007810000 */
[-CC-:B------:R-:W-:Y:S01]  /*5020*/  FFMA.FTZ R35, R35, R6.reuse, -R34.reuse ;  /* 0x0000000623237223 */ /* 0x180fe20000010822 */
[----:B------:R-:W-:Y:S01]  /*5030*/  FSEL R69, R20, -INF , P2 ;  /* 0xff80000014457808 */ /* 0x000fe20001000000 */
[--C-:B------:R-:W-:Y:S01]  /*5040*/  FFMA.FTZ R20, R87, R6, -R34.reuse ;  /* 0x0000000657147223 */ /* 0x100fe20000010822 */
[----:B------:R-:W-:Y:S01]  /*5050*/  FMNMX.FTZ R10, R15, R10, !PT ;  /* 0x0000000a0f0a7209 */ /* 0x000fe20007810000 */
[----:B------:R-:W-:Y:S01]  /*5060*/  MUFU.EX2 R201, R201 ;  /* 0x000000c900c97308 */ /* 0x000fe20000000800 */
[C---:B------:R-:W-:Y:S01]  /*5070*/  ISETP.GT.AND P2, PT, R60.reuse, 0x29, PT ;  /* 0x000000293c00780c */ /* 0x040fe20003f44270 */
[--C-:B------:R-:W-:Y:S01]  /*5080*/  FFMA.FTZ R39, R39, R6, -R34.reuse ;  /* 0x0000000627277223 */ /* 0x100fe20000010822 */
[----:B------:R-:W-:Y:S01]  /*5090*/  FMNMX.FTZ R10, R69, R10, !PT ;  /* 0x0000000a450a7209 */ /* 0x000fe20007810000 */
[-CC-:B------:R-:W-:Y:S01]  /*50a0*/  FFMA.FTZ R43, R43, R6.reuse, -R34.reuse ;  /* 0x000000062b2b7223 */ /* 0x180fe20000010822 */
[----:B------:R-:W-:Y:S01]  /*50b0*/  FSEL R21, R21, -INF , P2 ;  /* 0xff80000015157808 */ /* 0x000fe20001000000 */
[--C-:B------:R-:W-:Y:S01]  /*50c0*/  FFMA.FTZ R47, R47, R6, -R34.reuse ;  /* 0x000000062f2f7223 */ /* 0x100fe20000010822 */
[----:B------:R-:W-:Y:S01]  /*50d0*/  FMNMX.FTZ R10, R71, R10, !PT ;  /* 0x0000000a470a7209 */ /* 0x000fe20007810000 */
[----:B------:R-:W-:Y:S01]  /*50e0*/  MUFU.EX2 R2, R2 ;  /* 0x0000000200027308 */ /* 0x000fe20000000800 */
[----:B------:R-:W-:Y:S01]  /*50f0*/  ISETP.GT.AND P2, PT, R60, 0x31, PT ;  /* 0x000000313c00780c */ /* 0x000fe20003f44270 */
[-CC-:B------:R-:W-:Y:S01]  /*5100*/  FFMA.FTZ R51, R51, R6.reuse, -R34.reuse ;  /* 0x0000000633337223 */ /* 0x180fe20000010822 */
[----:B------:R-:W-:Y:S01]  /*5110*/  FSEL R73, R48, -INF , P3 ;  /* 0xff80000030497808 */ /* 0x000fe20001800000 */
[--C-:B------:R-:W-:Y:S01]  /*5120*/  FFMA.FTZ R55, R55, R6, -R34.reuse ;  /* 0x0000000637377223 */ /* 0x100fe20000010822 */
[----:B------:R-:W-:Y:S01]  /*5130*/  FMNMX.FTZ R10, R21, R10, !PT ;  /* 0x0000000a150a7209 */ /* 0x000fe20007810000 */
[-CC-:B------:R-:W-:Y:S01]  /*5140*/  FFMA.FTZ R57, R57, R6.reuse, -R34.reuse ;  /* 0x0000000639397223 */ /* 0x180fe20000010822 */
[C---:B------:R-:W-:Y:S01]  /*5150*/  ISETP.GT.AND P3, PT, R60.reuse, 0x38, PT ;  /* 0x000000383c00780c */ /* 0x040fe20003f64270 */
[----:B------:R-:W-:Y:S01]  /*5160*/  MUFU.EX2 R203, R203 ;  /* 0x000000cb00cb7308 */ /* 0x000fe20000000800 */
[----:B------:R-:W-:Y:S01]  /*5170*/  FSEL R49, R49, -INF , P2 ;  /* 0xff80000031317808 */ /* 0x000fe20001000000 */
[--C-:B------:R-:W-:Y:S01]  /*5180*/  FFMA.FTZ R59, R59, R6, -R34.reuse ;  /* 0x000000063b3b7223 */ /* 0x100fe20000010822 */
[----:B------:R-:W-:Y:S01]  /*5190*/  FMNMX.FTZ R10, R73, R10, !PT ;  /* 0x0000000a490a7209 */ /* 0x000fe20007810000 */
[-CC-:B------:R-:W-:Y:S01]  /*51a0*/  FFMA.FTZ R99, R99, R6.reuse, -R34.reuse ;  /* 0x0000000663637223 */ /* 0x180fe20000010822 */
[----:B------:R-:W-:Y:S01]  /*51b0*/  ISETP.GT.AND P2, PT, R60, 0x39, PT ;  /* 0x000000393c00780c */ /* 0x000fe20003f44270 */
[--C-:B------:R-:W-:Y:S01]  /*51c0*/  FFMA.FTZ R101, R101, R6, -R34.reuse ;  /* 0x0000000665657223 */ /* 0x100fe20000010822 */
[----:B------:R-:W-:Y:S01]  /*51d0*/  FSEL R75, R52, -INF , P3 ;  /* 0xff800000344b7808 */ /* 0x000fe20001800000 */
[----:B------:R-:W-:Y:S01]  /*51e0*/  MUFU.EX2 R12, R12 ;  /* 0x0000000c000c7308 */ /* 0x000fe20000000800 */
[----:B------:R-:W-:Y:S01]  /*51f0*/  FMNMX.FTZ R10, R49, R10, !PT ;  /* 0x0000000a310a7209 */ /* 0x000fe20007810000 */
[-CC-:B------:R-:W-:Y:S01]  /*5200*/  FFMA.FTZ R103, R103, R6.reuse, -R34.reuse ;  /* 0x0000000667677223 */ /* 0x180fe20000010822 */
[C---:B------:R-:W-:Y:S01]  /*5210*/  ISETP.GT.AND P3, PT, R60.reuse, 0x40, PT ;  /* 0x000000403c00780c */ /* 0x040fe20003f64270 */
[-CC-:B------:R-:W-:Y:S01]  /*5220*/  FFMA.FTZ R105, R105, R6.reuse, -R34.reuse ;  /* 0x0000000669697223 */ /* 0x180fe20000010822 */
[----:B----4-:R-:W-:Y:S01]  /*5230*/  FSEL R53, R53, -INF , P2 ;  /* 0xff80000035357808 */ /* 0x010fe20001000000 */
[----:B------:R-:W-:Y:S01]  /*5240*/  FFMA.FTZ R107, R107, R6, -R34 ;  /* 0x000000066b6b7223 */ /* 0x000fe20000010822 */
[----:B------:R-:W-:Y:S01]  /*5250*/  FMNMX.FTZ R10, R75, R10, !PT ;  /* 0x0000000a4b0a7209 */ /* 0x000fe20007810000 */
[----:B------:R-:W-:Y:S01]  /*5260*/  MUFU.EX2 R197, R197 ;  /* 0x000000c500c57308 */ /* 0x000fe20000000800 */
[----:B------:R-:W-:Y:S01]  /*5270*/  ISETP.GT.AND P2, PT, R60, 0x41, PT ;  /* 0x000000413c00780c */ /* 0x000fe20003f44270 */
[--C-:B------:R-:W-:Y:S01]  /*5280*/  IMAD.MOV.U32 R95, RZ, RZ, R119.reuse ;  /* 0x000000ffff5f7224 */ /* 0x100fe200078e0077 */
[----:B-1----:R-:W-:Y:S01]  /*5290*/  FSEL R77, R40, -INF , P3 ;  /* 0xff800000284d7808 */ /* 0x002fe20001800000 */
[--C-:B------:R-:W-:Y:S01]  /*52a0*/  IMAD.MOV.U32 R93, RZ, RZ, R119.reuse ;  /* 0x000000ffff5d7224 */ /* 0x100fe200078e0077 */
[----:B------:R-:W-:Y:S01]  /*52b0*/  FMNMX.FTZ R10, R53, R10, !PT ;  /* 0x0000000a350a7209 */ /* 0x000fe20007810000 */
[----:B------:R-:W-:Y:S01]  /*52c0*/  IMAD.MOV.U32 R48, RZ, RZ, R119 ;  /* 0x000000ffff307224 */ /* 0x000fe200078e0077 */
[----:B------:R-:W-:Y:S01]  /*52d0*/  ISETP.GT.AND P3, PT, R60, 0x48, PT ;  /* 0x000000483c00780c */ /* 0x000fe20003f64270 */
[----:B------:R-:W-:Y:S01]  /*52e0*/  MUFU.EX2 R14, R14 ;  /* 0x0000000e000e7308 */ /* 0x000fe20000000800 */
[----:B---3--:R-:W-:-:S02]  /*52f0*/  FSEL R41, R41, -INF , P2 ;  /* 0xff80000029297808 */ /* 0x008fc40001000000 */
[----:B------:R-:W-:Y:S02]  /*5300*/  FMNMX.FTZ R10, R77, R10, !PT ;  /* 0x0000000a4d0a7209 */ /* 0x000fe40007810000 */
[----:B------:R-:W-:Y:S02]  /*5310*/  ISETP.GT.AND P2, PT, R60, 0x49, PT ;  /* 0x000000493c00780c */ /* 0x000fe40003f44270 */
[----:B------:R-:W-:Y:S01]  /*5320*/  FSEL R79, R44, -INF , P3 ;  /* 0xff8000002c4f7808 */ /* 0x000fe20001800000 */
[----:B------:R-:W-:Y:S01]  /*5330*/  MUFU.EX2 R199, R199 ;  /* 0x000000c700c77308 */ /* 0x000fe20000000800 */
[----:B------:R-:W-:Y:S02]  /*5340*/  FMNMX.FTZ R10, R41, R10, !PT ;  /* 0x0000000a290a7209 */ /* 0x000fe40007810000 */
[----:B------:R-:W-:Y:S02]  /*5350*/  ISETP.GT.AND P3, PT, R60, 0x50, PT ;  /* 0x000000503c00780c */ /* 0x000fe40003f64270 */
[----:B------:R-:W-:-:S02]  /*5360*/  FSEL R45, R45, -INF , P2 ;  /* 0xff8000002d2d7808 */ /* 0x000fc40001000000 */
[----:B------:R-:W-:Y:S01]  /*5370*/  FMNMX.FTZ R10, R79, R10, !PT ;  /* 0x0000000a4f0a7209 */ /* 0x000fe20007810000 */
[----:B------:R-:W-:Y:S01]  /*5380*/  MUFU.EX2 R20, R20 ;  /* 0x0000001400147308 */ /* 0x000fe20000000800 */
[----:B------:R-:W-:Y:S02]  /*5390*/  ISETP.GT.AND P2, PT, R60, 0x51, PT ;  /* 0x000000513c00780c */ /* 0x000fe40003f44270 */
[----:B------:R-:W-:Y:S02]  /*53a0*/  FSEL R81, R32, -INF , P3 ;  /* 0xff80000020517808 */ /* 0x000fe40001800000 */
[----:B------:R-:W-:Y:S02]  /*53b0*/  FMNMX.FTZ R10, R45, R10, !PT ;  /* 0x0000000a2d0a7209 */ /* 0x000fe40007810000 */
[----:B------:R-:W-:Y:S01]  /*53c0*/  ISETP.GT.AND P3, PT, R60, 0x58, PT ;  /* 0x000000583c00780c */ /* 0x000fe20003f64270 */
[----:B------:R-:W-:Y:S01]  /*53d0*/  MUFU.EX2 R193, R193 ;  /* 0x000000c100c17308 */ /* 0x000fe20000000800 */
[----:B------:R-:W-:-:S02]  /*53e0*/  FSEL R33, R33, -INF , P2 ;  /* 0xff80000021217808 */ /* 0x000fc40001000000 */
[----:B------:R-:W-:Y:S02]  /*53f0*/  FMNMX.FTZ R10, R81, R10, !PT ;  /* 0x0000000a510a7209 */ /* 0x000fe40007810000 */
[----:B------:R-:W-:Y:S02]  /*5400*/  ISETP.GT.AND P2, PT, R60, 0x59, PT ;  /* 0x000000593c00780c */ /* 0x000fe40003f44270 */
[----:B------:R-:W-:Y:S01]  /*5410*/  FSEL R85, R36, -INF , P3 ;  /* 0xff80000024557808 */ /* 0x000fe20001800000 */
[----:B------:R-:W-:Y:S01]  /*5420*/  MUFU.EX2 R24, R24 ;  /* 0x0000001800187308 */ /* 0x000fe20000000800 */
[----:B------:R-:W-:Y:S02]  /*5430*/  FMNMX.FTZ R10, R33, R10, !PT ;  /* 0x0000000a210a7209 */ /* 0x000fe40007810000 */
[----:B------:R-:W-:Y:S02]  /*5440*/  ISETP.GT.AND P3, PT, R60, 0x60, PT ;  /* 0x000000603c00780c */ /* 0x000fe40003f64270 */
[----:B-----5:R-:W-:-:S02]  /*5450*/  FSEL R37, R37, -INF , P2 ;  /* 0xff80000025257808 */ /* 0x020fc40001000000 */
        /* <DEDUP_REMOVED lines=9> */
[----:B------:R-:W-:Y:S01]  /*54f0*/  ISETP.GT.AND P2, PT, R60, 0x69, PT ;  /* 0x000000693c00780c */ /* 0x000fe20003f44270 */
[----:B------:R-:W-:Y:S01]  /*5500*/  IMAD.MOV.U32 R60, RZ, RZ, R119 ;  /* 0x000000ffff3c7224 */ /* 0x000fe200078e0077 */
[----:B------:R-:W-:Y:S01]  /*5510*/  FSEL R89, R28, -INF , P3 ;  /* 0xff8000001c597808 */ /* 0x000fe20001800000 */
[--C-:B------:R-:W-:Y:S01]  /*5520*/  FFMA.FTZ R28, R27, R6, -R34.reuse ;  /* 0x000000061b1c7223 */ /* 0x100fe20000010822 */
[----:B------:R-:W-:Y:S01]  /*5530*/  FMNMX.FTZ R10, R25, R10, !PT ;  /* 0x0000000a190a7209 */ /* 0x000fe20007810000 */
[----:B------:R-:W-:Y:S01]  /*5540*/  MUFU.EX2 R97, R97 ;  /* 0x0000006100617308 */ /* 0x000fe20000000800 */
[----:B--2---:R-:W-:Y:S01]  /*5550*/  FSEL R29, R29, -INF , P2 ;  /* 0xff8000001d1d7808 */ /* 0x004fe20001000000 */
[----:B------:R-:W-:Y:S01]  /*5560*/  FFMA.FTZ R34, R109, R6, -R34 ;  /* 0x000000066d227223 */ /* 0x000fe20000010822 */
[----:B------:R-:W-:-:S02]  /*5570*/  FMNMX.FTZ R10, R89, R10, !PT ;  /* 0x0000000a590a7209 */ /* 0x000fc40007810000 */
[-C--:B------:R-:W-:Y:S02]  /*5580*/  MOV R109, R119.reuse ;  /* 0x00000077006d7202 */ /* 0x080fe40000000f00 */
[----:B------:R-:W-:Y:S01]  /*5590*/  FMNMX.FTZ R10, R29, R10, !PT ;  /* 0x0000000a1d0a7209 */ /* 0x000fe20007810000 */
[----:B------:R-:W-:Y:S01]  /*55a0*/  MUFU.EX2 R187, R28 ;  /* 0x0000001c00bb7308 */ /* 0x000fe20000000800 */
[-C--:B------:R-:W-:Y:S02]  /*55b0*/  MOV R91, R119.reuse ;  /* 0x00000077005b7202 */ /* 0x080fe40000000f00 */
[----:B------:R-:W-:Y:S01]  /*55c0*/  MOV R52, R119 ;  /* 0x0000007700347202 */ /* 0x000fe20000000f00 */
[----:B------:R-:W1:Y:S04]  /*55d0*/  SHFL.BFLY PT, R9, R10, 0x2, 0x1f ;  /* 0x0c401f000a097f89 */ /* 0x000e6800000e0000 */
[----:B------:R2:W3:Y:S08]  /*55e0*/  MUFU.EX2 R30, R35 ;  /* 0x00000023001e7308 */ /* 0x0004f00000000800 */
[----:B------:R-:W-:Y:S01]  /*55f0*/  MUFU.EX2 R39, R39 ;  /* 0x0000002700277308 */ /* 0x000fe20000000800 */
[----:B--2---:R-:W-:-:S07]  /*5600*/  IMAD.MOV.U32 R35, RZ, RZ, R119 ;  /* 0x000000ffff237224 */ /* 0x004fce00078e0077 */
[----:B------:R2:W4:Y:S01]  /*5610*/  MUFU.EX2 R32, R43 ;  /* 0x0000002b00207308 */ /* 0x0005220000000800 */
[----:B---3--:R-:W-:Y:S02]  /*5620*/  F2FP.BF16.F32.PACK_AB R189, R30, R97 ;  /* 0x000000611ebd723e */ /* 0x008fe400000010ff */
[----:B-1----:R-:W-:-:S05]  /*5630*/  FMNMX.FTZ R27, R10, R9, !PT ;  /* 0x000000090a1b7209 */ /* 0x002fca0007810000 */
[----:B------:R-:W-:Y:S01]  /*5640*/  MUFU.EX2 R47, R47 ;  /* 0x0000002f002f7308 */ /* 0x000fe20000000800 */
[----:B------:R-:W1:Y:S01]  /*5650*/  SHFL.BFLY PT, R10, R27, 0x1, 0x1f ;  /* 0x0c201f001b0a7f89 */ /* 0x000e6200000e0000 */
[----:B--2---:R-:W-:-:S06]  /*5660*/  MOV R43, R119 ;  /* 0x00000077002b7202 */ /* 0x004fcc0000000f00 */
[----:B------:R2:W3:Y:S01]  /*5670*/  MUFU.EX2 R36, R51 ;  /* 0x0000003300247308 */ /* 0x0004e20000000800 */
[----:B----4-:R-:W-:-:S07]  /*5680*/  F2FP.BF16.F32.PACK_AB R191, R32, R39 ;  /* 0x0000002720bf723e */ /* 0x010fce00000010ff */
[----:B------:R4:W-:Y:S01]  /*5690*/  MUFU.EX2 R38, R55 ;  /* 0x0000003700267308 */ /* 0x0009e20000000800 */
[----:B--2---:R-:W-:-:S07]  /*56a0*/  IMAD.MOV.U32 R51, RZ, RZ, R119 ;  /* 0x000000ffff337224 */ /* 0x004fce00078e0077 */
[----:B------:R-:W-:Y:S01]  /*56b0*/  MUFU.EX2 R57, R57 ;  /* 0x0000003900397308 */ /* 0x000fe20000000800 */
[----:B-1----:R-:W-:Y:S01]  /*56c0*/  FMNMX.FTZ R9, R27, R10, !PT ;  /* 0x0000000a1b097209 */ /* 0x002fe20007810000 */
[----:B------:R-:W-:Y:S01]  /*56d0*/  IMAD.MOV.U32 R27, RZ, RZ, R119 ;  /* 0x000000ffff1b7224 */ /* 0x000fe200078e0077 */
[----:B---3--:R-:W-:Y:S02]  /*56e0*/  F2FP.BF16.F32.PACK_AB R185, R36, R47 ;  /* 0x0000002f24b9723e */ /* 0x008fe400000010ff */
[C---:B------:R-:W-:Y:S01]  /*56f0*/  FSETP.NEU.FTZ.AND P2, PT, R9.reuse, -INF , PT ;  /* 0xff8000000900780b */ /* 0x040fe20003f5d000 */
[----:B------:R-:W-:Y:S01]  /*5700*/  FMUL.FTZ R10, R9, R6 ;  /* 0x00000006090a7220 */ /* 0x000fe20000410000 */
[----:B----4-:R-:W-:Y:S01]  /*5710*/  MOV R55, R119 ;  /* 0x0000007700377202 */ /* 0x010fe20000000f00 */
[----:B------:R-:W1:Y:S03]  /*5720*/  MUFU.EX2 R40, R59 ;  /* 0x0000003b00287308 */ /* 0x000e660000000800 */
[----:B------:R-:W-:Y:S01]  /*5730*/  FSEL R28, R10, RZ, P2 ;  /* 0x000000ff0a1c7208 */ /* 0x000fe20001000000 */
[----:B------:R-:W-:Y:S01]  /*5740*/  FADD.FTZ R10, R201, R2 ;  /* 0x00000002c90a7221 */ /* 0x000fe20000010000 */
[----:B------:R-:W-:-:S03]  /*5750*/  F2FP.BF16.F32.PACK_AB R201, R2, R201 ;  /* 0x000000c902c9723e */ /* 0x000fc600000010ff */
        /* <DEDUP_REMOVED lines=13> */
[----:B------:R-:W3:Y:S01]  /*5830*/  MUFU.EX2 R31, R31 ;  /* 0x0000001f001f7308 */ /* 0x000ee20000000800 */
[----:B--2---:R-:W-:Y:S01]  /*5840*/  FADD.FTZ R7, R203, R10 ;  /* 0x0000000acb077221 */ /* 0x004fe20000010000 */
[-CC-:B------:R-:W-:Y:S01]  /*5850*/  FFMA.FTZ R73, R73, R6.reuse, -R28.reuse ;  /* 0x0000000649497223 */ /* 0x180fe2000001081c */
[-CC-:B------:R-:W-:Y:S01]  /*5860*/  FFMA.FTZ R49, R49, R6.reuse, -R28.reuse ;  /* 0x0000000631317223 */ /* 0x180fe2000001081c */
[-CC-:B------:R-:W-:Y:S01]  /*5870*/  FFMA.FTZ R75, R75, R6.reuse, -R28.reuse ;  /* 0x000000064b4b7223 */ /* 0x180fe2000001081c */
[----:B------:R-:W-:Y:S01]  /*5880*/  FADD.FTZ R10, R12, R7 ;  /* 0x000000070c0a7221 */ /* 0x000fe20000010000 */
        /* <DEDUP_REMOVED lines=9> */
[-CC-:B------:R-:W-:Y:S01]  /*5920*/  FFMA.FTZ R37, R37, R6.reuse, -R28.reuse ;  /* 0x0000000625257223 */ /* 0x180fe2000001081c */
[----:B------:R4:W5:Y:S01]  /*5930*/  MUFU.EX2 R202, R63 ;  /* 0x0000003f00ca7308 */ /* 0x0009620000000800 */
[-CC-:B------:R-:W-:Y:S01]  /*5940*/  FFMA.FTZ R87, R87, R6.reuse, -R28.reuse ;  /* 0x0000000657577223 */ /* 0x180fe2000001081c */
[-CC-:B------:R-:W-:Y:S01]  /*5950*/  FFMA.FTZ R25, R25, R6.reuse, -R28.reuse ;  /* 0x0000000619197223 */ /* 0x180fe2000001081c */
[-CC-:B------:R-:W-:Y:S01]  /*5960*/  FFMA.FTZ R89, R89, R6.reuse, -R28.reuse ;  /* 0x0000000659597223 */ /* 0x180fe2000001081c */
[----:B------:R-:W-:Y:S01]  /*5970*/  FFMA.FTZ R28, R29, R6, -R28 ;  /* 0x000000061d1c7223 */ /* 0x000fe2000001081c */
[----:B-1----:R-:W-:Y:S01]  /*5980*/  F2FP.BF16.F32.PACK_AB R181, R40, R57 ;  /* 0x0000003928b5723e */ /* 0x002fe200000010ff */
[--C-:B------:R-:W-:Y:S01]  /*5990*/  IMAD.MOV.U32 R59, RZ, RZ, R119.reuse ;  /* 0x000000ffff3b7224 */ /* 0x100fe200078e0077 */
[----:B------:R-:W-:Y:S01]  /*59a0*/  F2FP.BF16.F32.PACK_AB R203, R12, R203 ;  /* 0x000000cb0ccb723e */ /* 0x000fe200000010ff */
[----:B------:R1:W5:Y:S01]  /*59b0*/  MUFU.EX2 R196, R11 ;  /* 0x0000000b00c47308 */ /* 0x0003620000000800 */
[----:B----4-:R-:W-:-:S02]  /*59c0*/  IMAD.MOV.U32 R63, RZ, RZ, R119 ;  /* 0x000000ffff3f7224 */ /* 0x010fc400078e0077 */
[----:B------:R-:W-:-:S05]  /*59d0*/  IMAD.MOV.U32 R29, RZ, RZ, R119 ;  /* 0x000000ffff1d7224 */ /* 0x000fca00078e0077 */
[----:B------:R-:W4:Y:S01]  /*59e0*/  MUFU.EX2 R65, R65 ;  /* 0x0000004100417308 */ /* 0x000f220000000800 */
[----:B-1----:R-:W-:Y:S01]  /*59f0*/  IADD3 R11, -R3, UR42, R82 ;  /* 0x0000002a030b7c10 */ /* 0x002fe2000fffe152 */
[----:B------:R-:W-:Y:S01]  /*5a00*/  FADD.FTZ R3, R197, R10 ;  /* 0x0000000ac5037221 */ /* 0x000fe20000010000 */
[----:B------:R-:W-:Y:S01]  /*5a10*/  IMAD.MOV.U32 R10, RZ, RZ, RZ ;  /* 0x000000ffff0a7224 */ /* 0x000fe200078e00ff */
[C---:B------:R-:W-:Y:S02]  /*5a20*/  F2FP.BF16.F32.PACK_AB R197, R14.reuse, R197 ;  /* 0x000000c50ec5723e */ /* 0x040fe400000010ff */
[----:B------:R-:W-:Y:S01]  /*5a30*/  FADD.FTZ R46, R14, R3 ;  /* 0x000000030e2e7221 */ /* 0x000fe20000010000 */
[----:B------:R-:W-:-:S04]  /*5a40*/  IMAD.HI R11, R11, -0x6db6db6d, R10 ;  /* 0x924924930b0b7827 */ /* 0x000fc800078e020a */
[----:B---3--:R-:W-:Y:S01]  /*5a50*/  FADD.FTZ R10, R31, R200 ;  /* 0x000000c81f0a7221 */ /* 0x008fe20000010000 */
[----:B------:R-:W1:Y:S01]  /*5a60*/  MUFU.EX2 R67, R67 ;  /* 0x0000004300437308 */ /* 0x000e620000000800 */
[----:B------:R-:W-:Y:S01]  /*5a70*/  FADD.FTZ R7, R199, R46 ;  /* 0x0000002ec7077221 */ /* 0x000fe20000010000 */
[----:B------:R-:W-:Y:S01]  /*5a80*/  F2FP.BF16.F32.PACK_AB R200, R200, R31 ;  /* 0x0000001fc8c8723e */ /* 0x000fe200000010ff */
[----:B--2---:R-:W-:Y:S01]  /*5a90*/  FADD.FTZ R3, R61, R10 ;  /* 0x0000000a3d037221 */ /* 0x004fe20000010000 */
[----:B------:R-:W-:Y:S01]  /*5aa0*/  SHF.R.U32.HI R46, RZ, 0x1f, R11 ;  /* 0x0000001fff2e7819 */ /* 0x000fe2000001160b */
[C---:B------:R-:W-:Y:S01]  /*5ab0*/  FADD.FTZ R10, R20.reuse, R7 ;  /* 0x00000007140a7221 */ /* 0x040fe20000010000 */
[----:B------:R-:W-:Y:S01]  /*5ac0*/  F2FP.BF16.F32.PACK_AB R199, R20, R199 ;  /* 0x000000c714c7723e */ /* 0x000fe200000010ff */
[----:B-----5:R-:W-:Y:S01]  /*5ad0*/  FADD.FTZ R3, R202, R3 ;  /* 0x00000003ca037221 */ /* 0x020fe20000010000 */
[----:B------:R-:W2:Y:S01]  /*5ae0*/  MUFU.EX2 R198, R13 ;  /* 0x0000000d00c67308 */ /* 0x000ea20000000800 */
[----:B------:R-:W-:Y:S01]  /*5af0*/  FADD.FTZ R7, R193, R10 ;  /* 0x0000000ac1077221 */ /* 0x000fe20000010000 */
[----:B------:R-:W-:Y:S01]  /*5b00*/  LEA.HI.SX32 R46, R11, R46, 0x1a ;  /* 0x0000002e0b2e7211 */ /* 0x000fe200078fd2ff */
[----:B------:R-:W-:Y:S01]  /*5b10*/  FADD.FTZ R0, R196, R3 ;  /* 0x00000003c4007221 */ /* 0x000fe20000010000 */
[C---:B------:R-:W-:Y:S01]  /*5b20*/  F2FP.BF16.F32.PACK_AB R193, R24.reuse, R193 ;  /* 0x000000c118c1723e */ /* 0x040fe200000010ff */
[----:B------:R-:W-:Y:S01]  /*5b30*/  FADD.FTZ R10, R24, R7 ;  /* 0x00000007180a7221 */ /* 0x000fe20000010000 */
[----:B------:R-:W-:Y:S01]  /*5b40*/  F2FP.BF16.F32.PACK_AB R202, R202, R61 ;  /* 0x0000003dcaca723e */ /* 0x000fe200000010ff */
[----:B----4-:R-:W-:Y:S01]  /*5b50*/  FADD.FTZ R0, R65, R0 ;  /* 0x0000000041007221 */ /* 0x010fe20000010000 */
[----:B------:R-:W3:Y:S01]  /*5b60*/  MUFU.EX2 R15, R15 ;  /* 0x0000000f000f7308 */ /* 0x000ee20000000800 */
[----:B------:R-:W-:Y:S01]  /*5b70*/  FADD.FTZ R7, R195, R10 ;  /* 0x0000000ac3077221 */ /* 0x000fe20000010000 */
[C---:B------:R-:W-:Y:S01]  /*5b80*/  F2FP.BF16.F32.PACK_AB R195, R26.reuse, R195 ;  /* 0x000000c31ac3723e */ /* 0x040fe200000010ff */
[----:B-1----:R-:W-:Y:S01]  /*5b90*/  FADD.FTZ R3, R67, R0 ;  /* 0x0000000043037221 */ /* 0x002fe20000010000 */
[----:B------:R-:W-:Y:S01]  /*5ba0*/  F2FP.BF16.F32.PACK_AB R196, R65, R196 ;  /* 0x000000c441c4723e */ /* 0x000fe200000010ff */
[----:B------:R-:W-:Y:S01]  /*5bb0*/  FADD.FTZ R10, R26, R7 ;  /* 0x000000071a0a7221 */ /* 0x000fe20000010000 */
[----:B------:R-:W-:Y:S01]  /*5bc0*/  MOV R82, R119 ;  /* 0x0000007700527202 */ /* 0x000fe20000000f00 */
[----:B------:R-:W-:Y:S01]  /*5bd0*/  IMAD.MOV.U32 R65, RZ, RZ, R119 ;  /* 0x000000ffff417224 */ /* 0x000fe200078e0077 */
[----:B------:R1:W4:Y:S01]  /*5be0*/  MUFU.EX2 R192, R69 ;  /* 0x0000004500c07308 */ /* 0x0003220000000800 */
[C---:B--2---:R-:W-:Y:S01]  /*5bf0*/  FADD.FTZ R0, R198.reuse, R3 ;  /* 0x00000003c6007221 */ /* 0x044fe20000010000 */
[----:B------:R-:W-:Y:S01]  /*5c00*/  FADD.FTZ R7, R97, R10 ;  /* 0x0000000a61077221 */ /* 0x000fe20000010000 */
[----:B------:R-:W-:Y:S01]  /*5c10*/  VIMNMX R10, RZ, R46, !PT ;  /* 0x0000002eff0a7248 */ /* 0x000fe20007fe0100 */
[----:B------:R-:W-:Y:S01]  /*5c20*/  IMAD.MOV.U32 R26, RZ, RZ, R119 ;  /* 0x000000ffff1a7224 */ /* 0x000fe200078e0077 */
[----:B------:R-:W-:Y:S01]  /*5c30*/  F2FP.BF16.F32.PACK_AB R198, R198, R67 ;  /* 0x00000043c6c6723e */ /* 0x000fe200000010ff */
[----:B------:R-:W-:Y:S01]  /*5c40*/  FADD.FTZ R46, R30, R7 ;  /* 0x000000071e2e7221 */ /* 0x000fe20000010000 */
[----:B------:R-:W-:Y:S01]  /*5c50*/  ISETP.GE.AND P2, PT, R83, R10, PT ;  /* 0x0000000a5300720c */ /* 0x000fe20003f46270 */
[----:B------:R-:W2:Y:S01]  /*5c60*/  MUFU.EX2 R71, R71 ;  /* 0x0000004700477308 */ /* 0x000ea20000000800 */
[----:B---3--:R-:W-:Y:S01]  /*5c70*/  FADD.FTZ R3, R15, R0 ;  /* 0x000000000f037221 */ /* 0x008fe20000010000 */
[----:B------:R-:W-:Y:S01]  /*5c80*/  FADD.FTZ R7, R39, R46 ;  /* 0x0000002e27077221 */ /* 0x000fe20000010000 */
[-C--:B------:R-:W-:Y:S01]  /*5c90*/  MOV R97, R119.reuse ;  /* 0x0000007700617202 */ /* 0x080fe20000000f00 */
[----:B------:R-:W-:Y:S01]  /*5ca0*/  IMAD.MOV.U32 R83, RZ, RZ, R119 ;  /* 0x000000ffff537224 */ /* 0x000fe200078e0077 */
[----:B------:R-:W-:Y:S01]  /*5cb0*/  MOV R67, R119 ;  /* 0x0000007700437202 */ /* 0x000fe20000000f00 */
[----:B------:R-:W-:Y:S01]  /*5cc0*/  FADD.FTZ R46, R32, R7 ;  /* 0x00000007202e7221 */ /* 0x000fe20000010000 */
[----:B-1----:R-:W-:Y:S01]  /*5cd0*/  IMAD.MOV.U32 R69, RZ, RZ, R119 ;  /* 0x000000ffff457224 */ /* 0x002fe200078e0077 */
[----:B------:R-:W1:Y:S01]  /*5ce0*/  MUFU.EX2 R194, R21 ;  /* 0x0000001500c27308 */ /* 0x000e620000000800 */
[C---:B----4-:R-:W-:Y:S01]  /*5cf0*/  FADD.FTZ R0, R192.reuse, R3 ;  /* 0x00000003c0007221 */ /* 0x050fe20000010000 */
[----:B------:R-:W-:Y:S01]  /*5d00*/  FADD.FTZ R7, R47, R46 ;  /* 0x0000002e2f077221 */ /* 0x000fe20000010000 */
[----:B------:R-:W-:Y:S01]  /*5d10*/  F2FP.BF16.F32.PACK_AB R192, R192, R15 ;  /* 0x0000000fc0c0723e */ /* 0x000fe200000010ff */
[----:B------:R-:W-:Y:S01]  /*5d20*/  IMAD.MOV.U32 R47, RZ, RZ, R119 ;  /* 0x000000ffff2f7224 */ /* 0x000fe200078e0077 */
[----:B------:R-:W-:Y:S01]  /*5d30*/  MOV R61, R119 ;  /* 0x00000077003d7202 */ /* 0x000fe20000000f00 */
[----:B------:R-:W-:Y:S01]  /*5d40*/  FADD.FTZ R46, R36, R7 ;  /* 0x00000007242e7221 */ /* 0x000fe20000010000 */
[--C-:B------:R-:W-:Y:S01]  /*5d50*/  IMAD.MOV.U32 R39, RZ, RZ, R119.reuse ;  /* 0x000000ffff277224 */ /* 0x100fe200078e0077 */
[----:B------:R-:W3:Y:S01]  /*5d60*/  MUFU.EX2 R73, R73 ;  /* 0x0000004900497308 */ /* 0x000ee20000000800 */
[----:B--2---:R-:W-:Y:S01]  /*5d70*/  FADD.FTZ R3, R71, R0 ;  /* 0x0000000047037221 */ /* 0x004fe20000010000 */
[----:B------:R-:W-:Y:S01]  /*5d80*/  FADD.FTZ R7, R187, R46 ;  /* 0x0000002ebb077221 */ /* 0x000fe20000010000 */
[C---:B------:R-:W-:Y:S01]  /*5d90*/  F2FP.BF16.F32.PACK_AB R187, R38.reuse, R187 ;  /* 0x000000bb26bb723e */ /* 0x040fe200000010ff */
[----:B------:R-:W-:Y:S01]  /*5da0*/  IMAD.MOV.U32 R36, RZ, RZ, R119 ;  /* 0x000000ffff247224 */ /* 0x000fe200078e0077 */
[----:B------:R-:W-:Y:S01]  /*5db0*/  MOV R46, R119 ;  /* 0x00000077002e7202 */ /* 0x000fe20000000f00 */
[----:B------:R-:W-:Y:S01]  /*5dc0*/  FADD.FTZ R2, R38, R7 ;  /* 0x0000000726027221 */ /* 0x000fe20000010000 */
[----:B------:R-:W-:Y:S01]  /*5dd0*/  IMAD.MOV.U32 R38, RZ, RZ, R119 ;  /* 0x000000ffff267224 */ /* 0x000fe200078e0077 */
[----:B------:R2:W4:Y:S01]  /*5de0*/  MUFU.EX2 R188, R49 ;  /* 0x0000003100bc7308 */ /* 0x0005220000000800 */
[C---:B-1----:R-:W-:Y:S01]  /*5df0*/  FADD.FTZ R0, R194.reuse, R3 ;  /* 0x00000003c2007221 */ /* 0x042fe20000010000 */
[----:B------:R-:W-:Y:S01]  /*5e00*/  FADD.FTZ R7, R57, R2 ;  /* 0x0000000239077221 */ /* 0x000fe20000010000 */
[----:B------:R-:W-:Y:S01]  /*5e10*/  F2FP.BF16.F32.PACK_AB R194, R194, R71 ;  /* 0x00000047c2c2723e */ /* 0x000fe200000010ff */
[----:B------:R-:W-:Y:S01]  /*5e20*/  IMAD.MOV.U32 R71, RZ, RZ, R119 ;  /* 0x000000ffff477224 */ /* 0x000fe200078e0077 */
[-C--:B------:R-:W-:Y:S01]  /*5e30*/  MOV R31, R119.reuse ;  /* 0x00000077001f7202 */ /* 0x080fe20000000f00 */
[----:B------:R-:W-:Y:S01]  /*5e40*/  FADD.FTZ R2, R40, R7 ;  /* 0x0000000728027221 */ /* 0x000fe20000010000 */
[--C-:B------:R-:W-:Y:S01]  /*5e50*/  IMAD.MOV.U32 R57, RZ, RZ, R119.reuse ;  /* 0x000000ffff397224 */ /* 0x100fe200078e0077 */
[----:B------:R-:W1:Y:S01]  /*5e60*/  MUFU.EX2 R75, R75 ;  /* 0x0000004b004b7308 */ /* 0x000e620000000800 */
[----:B---3--:R-:W-:Y:S01]  /*5e70*/  FADD.FTZ R3, R73, R0 ;  /* 0x0000000049037221 */ /* 0x008fe20000010000 */
[-C--:B--2---:R-:W-:Y:S01]  /*5e80*/  MOV R49, R119.reuse ;  /* 0x0000007700317202 */ /* 0x084fe20000000f00 */
[--C-:B------:R-:W-:Y:S01]  /*5e90*/  IMAD.MOV.U32 R32, RZ, RZ, R119.reuse ;  /* 0x000000ffff207224 */ /* 0x100fe200078e0077 */
[----:B------:R-:W-:Y:S01]  /*5ea0*/  MOV R40, R119 ;  /* 0x0000007700287202 */ /* 0x000fe20000000f00 */
[----:B------:R-:W-:-:S02]  /*5eb0*/  IMAD.MOV.U32 R30, RZ, RZ, R119 ;  /* 0x000000ffff1e7224 */ /* 0x000fc400078e0077 */
[----:B------:R-:W-:Y:S01]  /*5ec0*/  IMAD.MOV.U32 R24, RZ, RZ, R119 ;  /* 0x000000ffff187224 */ /* 0x000fe200078e0077 */
[----:B------:R2:W3:Y:S01]  /*5ed0*/  MUFU.EX2 R190, R53 ;  /* 0x0000003500be7308 */ /* 0x0004e20000000800 */
[C---:B----4-:R-:W-:Y:S01]  /*5ee0*/  FADD.FTZ R0, R188.reuse, R3 ;  /* 0x00000003bc007221 */ /* 0x050fe20000010000 */
[----:B------:R-:W-:Y:S02]  /*5ef0*/  F2FP.BF16.F32.PACK_AB R188, R188, R73 ;  /* 0x00000049bcbc723e */ /* 0x000fe400000010ff */
[----:B------:R-:W-:-:S04]  /*5f00*/  MOV R73, R119 ;  /* 0x0000007700497202 */ /* 0x000fc80000000f00 */
[----:B------:R-:W4:Y:S01]  /*5f10*/  MUFU.EX2 R77, R77 ;  /* 0x0000004d004d7308 */ /* 0x000f220000000800 */
[----:B-1----:R-:W-:Y:S01]  /*5f20*/  FADD.FTZ R3, R75, R0 ;  /* 0x000000004b037221 */ /* 0x002fe20000010000 */
[----:B--2---:R-:W-:-:S06]  /*5f30*/  IMAD.MOV.U32 R53, RZ, RZ, R119 ;  /* 0x000000ffff357224 */ /* 0x004fcc00078e0077 */
[----:B------:R1:W2:Y:S01]  /*5f40*/  MUFU.EX2 R184, R41 ;  /* 0x0000002900b87308 */ /* 0x0002a20000000800 */
[C---:B---3--:R-:W-:Y:S01]  /*5f50*/  FADD.FTZ R0, R190.reuse, R3 ;  /* 0x00000003be007221 */ /* 0x048fe20000010000 */
[----:B------:R-:W-:Y:S01]  /*5f60*/  F2FP.BF16.F32.PACK_AB R190, R190, R75 ;  /* 0x0000004bbebe723e */ /* 0x000fe200000010ff */
[----:B------:R-:W-:-:S05]  /*5f70*/  IMAD.MOV.U32 R75, RZ, RZ, R119 ;  /* 0x000000ffff4b7224 */ /* 0x000fca00078e0077 */
[----:B------:R-:W3:Y:S01]  /*5f80*/  MUFU.EX2 R79, R79 ;  /* 0x0000004f004f7308 */ /* 0x000ee20000000800 */
[----:B----4-:R-:W-:Y:S01]  /*5f90*/  FADD.FTZ R3, R77, R0 ;  /* 0x000000004d037221 */ /* 0x010fe20000010000 */
[----:B-1----:R-:W-:-:S06]  /*5fa0*/  IMAD.MOV.U32 R41, RZ, RZ, R119 ;  /* 0x000000ffff297224 */ /* 0x002fcc00078e0077 */
[----:B------:R-:W1:Y:S01]  /*5fb0*/  MUFU.EX2 R99, R99 ;  /* 0x0000006300637308 */ /* 0x000e620000000800 */
[C---:B--2---:R-:W-:Y:S01]  /*5fc0*/  FADD.FTZ R0, R184.reuse, R3 ;  /* 0x00000003b8007221 */ /* 0x044fe20000010000 */
[----:B------:R-:W-:Y:S01]  /*5fd0*/  F2FP.BF16.F32.PACK_AB R184, R184, R77 ;  /* 0x0000004db8b8723e */ /* 0x000fe200000010ff */
[----:B------:R-:W-:-:S05]  /*5fe0*/  IMAD.MOV.U32 R77, RZ, RZ, R119 ;  /* 0x000000ffff4d7224 */ /* 0x000fca00078e0077 */
[----:B------:R2:W4:Y:S01]  /*5ff0*/  MUFU.EX2 R186, R45 ;  /* 0x0000002d00ba7308 */ /* 0x0005220000000800 */
[----:B---3--:R-:W-:-:S07]  /*6000*/  FADD.FTZ R3, R79, R0 ;  /* 0x000000004f037221 */ /* 0x008fce0000010000 */
[----:B------:R3:W5:Y:S01]  /*6010*/  MUFU.EX2 R42, R101 ;  /* 0x00000065002a7308 */ /* 0x0007620000000800 */
[----:B-1----:R-:W-:Y:S01]  /*6020*/  FADD.FTZ R7, R99, R2 ;  /* 0x0000000263077221 */ /* 0x002fe20000010000 */
[----:B--2---:R-:W-:-:S06]  /*6030*/  IMAD.MOV.U32 R45, RZ, RZ, R119 ;  /* 0x000000ffff2d7224 */ /* 0x004fcc00078e0077 */
[----:B------:R-:W1:Y:S01]  /*6040*/  MUFU.EX2 R81, R81 ;  /* 0x0000005100517308 */ /* 0x000e620000000800 */
[C---:B----4-:R-:W-:Y:S01]  /*6050*/  FADD.FTZ R0, R186.reuse, R3 ;  /* 0x00000003ba007221 */ /* 0x050fe20000010000 */
[----:B------:R-:W-:Y:S01]  /*6060*/  F2FP.BF16.F32.PACK_AB R186, R186, R79 ;  /* 0x0000004fbaba723e */ /* 0x000fe200000010ff */
[----:B---3--:R-:W-:Y:S01]  /*6070*/  IMAD.MOV.U32 R101, RZ, RZ, R119 ;  /* 0x000000ffff657224 */ /* 0x008fe200078e0077 */
[----:B------:R-:W-:-:S04]  /*6080*/  MOV R79, R119 ;  /* 0x00000077004f7202 */ /* 0x000fc80000000f00 */
        /* <DEDUP_REMOVED lines=13> */
[--C-:B-1----:R-:W-:Y:S02]  /*6160*/  IMAD.MOV.U32 R105, RZ, RZ, R119.reuse ;  /* 0x000000ffff697224 */ /* 0x102fe400078e0077 */
[----:B------:R-:W-:-:S03]  /*6170*/  IMAD.MOV.U32 R81, RZ, RZ, R119 ;  /* 0x000000ffff517224 */ /* 0x000fc600078e0077 */
[----:B------:R1:W3:Y:S01]  /*6180*/  MUFU.EX2 R182, R37 ;  /* 0x0000002500b67308 */ /* 0x0002e20000000800 */
[C---:B-----5:R-:W-:Y:S01]  /*6190*/  FADD.FTZ R2, R44.reuse, R7 ;  /* 0x000000072c027221 */ /* 0x060fe20000010000 */
[----:B------:R-:W-:Y:S01]  /*61a0*/  F2FP.BF16.F32.PACK_AB R177, R44, R103 ;  /* 0x000000672cb1723e */ /* 0x000fe200000010ff */
[----:B------:R-:W-:Y:S01]  /*61b0*/  IMAD.MOV.U32 R44, RZ, RZ, R119 ;  /* 0x000000ffff2c7224 */ /* 0x000fe200078e0077 */
[----:B------:R-:W-:-:S04]  /*61c0*/  MOV R103, R119 ;  /* 0x0000007700677202 */ /* 0x000fc80000000f00 */
[----:B------:R-:W4:Y:S01]  /*61d0*/  MUFU.EX2 R87, R87 ;  /* 0x0000005700577308 */ /* 0x000f220000000800 */
[----:B--2---:R-:W-:Y:S01]  /*61e0*/  FADD.FTZ R7, R85, R0 ;  /* 0x0000000055077221 */ /* 0x004fe20000010000 */
[----:B-1----:R-:W-:-:S06]  /*61f0*/  MOV R37, R119 ;  /* 0x0000007700257202 */ /* 0x002fcc0000000f00 */
[----:B------:R1:W2:Y:S01]  /*6200*/  MUFU.EX2 R176, R25 ;  /* 0x0000001900b07308 */ /* 0x0002a20000000800 */
[C---:B---3--:R-:W-:Y:S01]  /*6210*/  FADD.FTZ R0, R182.reuse, R7 ;  /* 0x00000007b6007221 */ /* 0x048fe20000010000 */
[----:B------:R-:W-:Y:S02]  /*6220*/  F2FP.BF16.F32.PACK_AB R182, R182, R85 ;  /* 0x00000055b6b6723e */ /* 0x000fe400000010ff */
[----:B------:R-:W-:-:S04]  /*6230*/  MOV R85, R119 ;  /* 0x0000007700557202 */ /* 0x000fc80000000f00 */
[----:B------:R-:W3:Y:S01]  /*6240*/  MUFU.EX2 R107, R107 ;  /* 0x0000006b006b7308 */ /* 0x000ee20000000800 */
[----:B----4-:R-:W-:Y:S01]  /*6250*/  FADD.FTZ R7, R87, R0 ;  /* 0x0000000057077221 */ /* 0x010fe20000010000 */
[----:B-1----:R-:W-:-:S06]  /*6260*/  MOV R25, R119 ;  /* 0x0000007700197202 */ /* 0x002fcc0000000f00 */
[----:B------:R-:W1:Y:S01]  /*6270*/  MUFU.EX2 R89, R89 ;  /* 0x0000005900597308 */ /* 0x000e620000000800 */
[C---:B--2---:R-:W-:Y:S01]  /*6280*/  FADD.FTZ R0, R176.reuse, R7 ;  /* 0x00000007b0007221 */ /* 0x044fe20000010000 */
[----:B------:R-:W-:Y:S01]  /*6290*/  F2FP.BF16.F32.PACK_AB R176, R176, R87 ;  /* 0x00000057b0b0723e */ /* 0x000fe200000010ff */
[----:B------:R-:W-:-:S05]  /*62a0*/  IMAD.MOV.U32 R87, RZ, RZ, R119 ;  /* 0x000000ffff577224 */ /* 0x000fca00078e0077 */
[----:B------:R-:W2:Y:S01]  /*62b0*/  MUFU.EX2 R34, R34 ;  /* 0x0000002200227308 */ /* 0x000ea20000000800 */
[----:B---3--:R-:W-:Y:S01]  /*62c0*/  FADD.FTZ R3, R107, R2 ;  /* 0x000000026b037221 */ /* 0x008fe20000010000 */
[----:B------:R-:W-:-:S06]  /*62d0*/  IMAD.MOV.U32 R2, RZ, RZ, 0x3f800000 ;  /* 0x3f800000ff027424 */ /* 0x000fcc00078e00ff */
[----:B------:R-:W3:Y:S01]  /*62e0*/  MUFU.EX2 R28, R28 ;  /* 0x0000001c001c7308 */ /* 0x000ee20000000800 */
[----:B-1----:R-:W-:Y:S01]  /*62f0*/  FADD.FTZ R7, R89, R0 ;  /* 0x0000000059077221 */ /* 0x002fe20000010000 */
[----:B------:R-:W-:Y:S02]  /*6300*/  IMAD.MOV.U32 R0, RZ, RZ, 0x3f800000 ;  /* 0x3f800000ff007424 */ /* 0x000fe400078e00ff */
[C---:B--2---:R-:W-:Y:S01]  /*6310*/  FADD.FTZ R3, R34.reuse, R3 ;  /* 0x0000000322037221 */ /* 0x044fe20000010000 */
[----:B------:R-:W-:Y:S01]  /*6320*/  F2FP.BF16.F32.PACK_AB R179, R34, R107 ;  /* 0x0000006b22b3723e */ /* 0x000fe200000010ff */
[----:B------:R-:W-:Y:S01]  /*6330*/  IMAD.MOV.U32 R107, RZ, RZ, R119 ;  /* 0x000000ffff6b7224 */ /* 0x000fe200078e0077 */
[----:B------:R-:W-:Y:S01]  /*6340*/  MOV R34, R119 ;  /* 0x0000007700227202 */ /* 0x000fe20000000f00 */
[C---:B---3--:R-:W-:Y:S01]  /*6350*/  FADD.FTZ R7, R28.reuse, R7 ;  /* 0x000000071c077221 */ /* 0x048fe20000010000 */
[----:B------:R-:W-:Y:S01]  /*6360*/  F2FP.BF16.F32.PACK_AB R178, R28, R89 ;  /* 0x000000591cb2723e */ /* 0x000fe200000010ff */
[----:B------:R-:W-:Y:S01]  /*6370*/  IMAD.MOV.U32 R89, RZ, RZ, R119 ;  /* 0x000000ffff597224 */ /* 0x000fe200078e0077 */
[----:B------:R-:W-:Y:S01]  /*6380*/  MOV R28, R119 ;  /* 0x00000077001c7202 */ /* 0x000fe20000000f00 */
[----:B------:R-:W-:Y:S06]  /*6390*/  @!P2 BRA `(.L_x_4719) ;  /* 0x0000004c00f0a947 */ /* 0x000fec0003800000 */
[----:B------:R-:W-:Y:S01]  /*63a0*/  R2UR UR6, R16 ;  /* 0x00000000100672ca */ /* 0x000fe200000e0000 */
[----:B------:R-:W-:Y:S01]  /*63b0*/  IMAD.MOV.U32 R11, RZ, RZ, R8 ;  /* 0x000000ffff0b7224 */ /* 0x000fe200078e0008 */
[----:B------:R-:W-:Y:S01]  /*63c0*/  MOV R12, R9 ;  /* 0x00000009000c7202 */ /* 0x000fe20000000f00 */
[----:B------:R-:W-:Y:S01]  /*63d0*/  IMAD.MOV.U32 R2, RZ, RZ, 0x3f800000 ;  /* 0x3f800000ff027424 */ /* 0x000fe200078e00ff */
        /* <DEDUP_REMOVED lines=9> */
[----:B------:R-:W-:Y:S01]  /*6470*/  IMAD.U32 R13, RZ, RZ, UR6 ;  /* 0x00000006ff0d7e24 */ /* 0x000fe2000f8e00ff */
[----:B------:R-:W-:Y:S01]  /*6480*/  ULDC.64 UR6, c[0x0][0x3f8] ;  /* 0x0000fe0000067ab9 */ /* 0x000fe20000000a00 */
        /* <DEDUP_REMOVED lines=39> */
[----:B------:R-:W-:Y:S01]  /*6700*/  MOV R215, UR6 ;  /* 0x0000000600d77c02 */ /* 0x000fe20008000f00 */
[----:B------:R-:W-:Y:S01]  /*6710*/  IMAD.U32 R216, RZ, RZ, UR7 ;  /* 0x00000007ffd87e24 */ /* 0x000fe2000f8e00ff */
[----:B------:R-:W-:Y:S01]  /*6720*/  UMOV UR45, UR46 ;  /* 0x0000002e002d7c82 */ /* 0x000fe20008000000 */
[----:B------:R-:W-:-:S05]  /*6730*/  ULDC UR41, c[0x0][0x9d8] ;  /* 0x0002760000297ab9 */ /* 0x000fca0000000800 */
.L_x_4728:
[----:B------:R-:W-:Y:S01]  /*6740*/  R2UR UR10, R13 ;  /* 0x000000000d0a72ca */ /* 0x000fe200000e0000 */
        /* <DEDUP_REMOVED lines=8> */
.L_x_4720:
[----:B------:R-:W-:Y:S01]  /*67d0*/  R2UR UR6, R16 ;  /* 0x00000000100672ca */ /* 0x000fe200000e0000 */
[----:B------:R-:W-:-:S12]  /*67e0*/  ULEA UR60, UR46, UR61, 0x3 ;  /* 0x0000003d2e3c7291 */ /* 0x000fd8000f8e183f */
[----:B------:R-:W-:-:S04]  /*67f0*/  MOV R6, UR6 ;  /* 0x0000000600067c02 */ /* 0x000fc80008000f00 */
[----:B------:R-:W-:-:S04]  /*6800*/  SHF.L.U32 R6, R6, 0x1f, RZ ;  /* 0x0000001f06067819 */ /* 0x000fc800000006ff */
[----:B------:R1:W2:Y:S01]  /*6810*/  SYNCS.PHASECHK.TRANS64.TRYWAIT P2, [UR60+0x36830], R6 ;  /* 0x03683006ff0075a7 */ /* 0x0002a2000804017c */
[----:B------:R-:W-:Y:S05]  /*6820*/  @!P0 BRA `(.L_x_4721) ;  /* 0x0000000000048947 */ /* 0x000fea0003800000 */
[----:B------:R-:W-:Y:S01]  /*6830*/  BPT.TRAP 0x1 ;  /* 0x000000040000795c */ /* 0x000fe20000300000 */
.L_x_4721:
[----:B--2---:R-:W-:Y:S05]  /*6840*/  @P2 BRA `(.L_x_4722) ;  /* 0x0000000000082947 */ /* 0x004fea0003800000 */
[----:B------:R-:W2:Y:S02]  /*6850*/  SYNCS.PHASECHK.TRANS64.TRYWAIT P2, [UR60+0x36830], R6 ;  /* 0x03683006ff0075a7 */ /* 0x000ea4000804017c */
[----:B--2---:R-:W-:Y:S05]  /*6860*/  @!P2 BRA `(.L_x_4723) ;  /* 0x000000e800a4a947 */ /* 0x004fea0003800000 */
.L_x_4722:
[----:B------:R-:W-:Y:S01]  /*6870*/  UIMAD UR6, UR46, 0xa80, UR40 ;  /* 0x00000a802e0678a4 */ /* 0x000fe2000f8e0228 */
[----:B------:R-:W-:Y:S01]  /*6880*/  WARPGROUP.ARRIVE ;  /* 0x00000000000079c5 */ /* 0x000fe20000000000 */
[----:B------:R-:W-:Y:S01]  /*6890*/  UMOV UR7, 0x40000040 ;  /* 0x4000004000077882 */ /* 0x000fe20000000000 */
[----:B------:R-:W-:Y:S01]  /*68a0*/  UMOV UR56, UR4 ;  /* 0x0000000400387c82 */ /* 0x000fe20008000000 */
[----:B------:R-:W-:Y:S01]  /*68b0*/  UIADD3 UR58, UR6, 0x80, URZ ;  /* 0x00000080063a7890 */ /* 0x000fe2000fffe03f */
[-C--:B------:R-:W-:Y:S01]  /*68c0*/  FMUL.FTZ R24, R24, R0.reuse ;  /* 0x0000000018187220 */ /* 0x080fe20000410000 */
[----:B------:R-:W-:Y:S01]  /*68d0*/  UMOV UR57, UR5 ;  /* 0x0000000500397c82 */ /* 0x000fe20008000000 */
[----:B------:R-:W-:Y:S01]  /*68e0*/  UMOV UR59, 0x40000040 ;  /* 0x40000040003b7882 */ /* 0x000fe20000000000 */
[----:B------:R-:W-:Y:S02]  /*68f0*/  UIADD3 UR10, UR6, 0x180, URZ ;  /* 0x00000180060a7890 */ /* 0x000fe4000fffe03f */
[----:B------:R-:W-:Y:S01]  /*6900*/  HGMMA.64x16x16.F32.BF16 R168, gdesc[UR4], RZ, !UPT, gsb0 ;  /* 0x0020000004a879f0 */ /* 0x000fe2000c0018ff */
        /* <DEDUP_REMOVED lines=607> */
.L_x_4724:
[----:B------:R-:W-:Y:S01]  /*8f00*/  R2UR UR6, R13 ;  /* 0x000000000d0672ca */ /* 0x000fe200000e0000 */
[----:B------:R-:W-:-:S12]  /*8f10*/  ULEA UR10, UR45, UR61, 0x3 ;  /* 0x0000003d2d0a7291 */ /* 0x000fd8000f8e183f */
[----:B------:R-:W-:-:S05]  /*8f20*/  IMAD.U32 R0, RZ, RZ, UR6 ;  /* 0x00000006ff007e24 */ /* 0x000fca000f8e00ff */
[----:B------:R-:W-:-:S04]  /*8f30*/  SHF.L.U32 R0, R0, 0x1f, RZ ;  /* 0x0000001f00007819 */ /* 0x000fc800000006ff */
[----:B------:R3:W4:Y:S01]  /*8f40*/  SYNCS.PHASECHK.TRANS64.TRYWAIT P2, [UR10+0x36850], R0 ;  /* 0x03685000ff0075a7 */ /* 0x000722000804014a */
[----:B------:R-:W-:Y:S05]  /*8f50*/  @!P0 BRA `(.L_x_4725) ;  /* 0x0000000000048947 */ /* 0x000fea0003800000 */
[----:B------:R-:W-:Y:S01]  /*8f60*/  BPT.TRAP 0x1 ;  /* 0x000000040000795c */ /* 0x000fe20000300000 */
.L_x_4725:
[----:B----4-:R-:W-:Y:S05]  /*8f70*/  @P2 BRA `(.L_x_4726) ;  /* 0x0000000000082947 */ /* 0x010fea0003800000 */
[----:B------:R-:W4:Y:S02]  /*8f80*/  SYNCS.PHASECHK.TRANS64.TRYWAIT P2, [UR10+0x36850], R0 ;  /* 0x03685000ff0075a7 */ /* 0x000f24000804014a */
[----:B----4-:R-:W-:Y:S05]  /*8f90*/  @!P2 BRA `(.L_x_4727) ;  /* 0x000000c000f0a947 */ /* 0x010fea0003800000 */
.L_x_4726:
[----:B------:R-:W-:Y:S01]  /*8fa0*/  UIADD3 UR6, UR61, 0x400, URZ ;  /* 0x000004003d067890 */ /* 0x000fe2000fffe03f */
[----:B------:R-:W-:Y:S01]  /*8fb0*/  WARPGROUP.ARRIVE ;  /* 0x00000000000079c5 */ /* 0x000fe20000000000 */
[----:B------:R-:W-:Y:S01]  /*8fc0*/  UMOV UR7, 0x40000040 ;  /* 0x4000004000077882 */ /* 0x000fe20000000000 */
[----:B------:R-:W-:Y:S01]  /*8fd0*/  R2UR UR15, R215 ;  /* 0x00000000d70f72ca */ /* 0x000fe200000e0000 */
[----:B------:R-:W-:Y:S01]  /*8fe0*/  USHF.R.U32.HI UR6, URZ, 0x4, UR6 ;  /* 0x000000043f067899 */ /* 0x000fe20008011606 */
[----:B------:R-:W-:Y:S01]  /*8ff0*/  FMUL.FTZ R13, R175, UR41 ;  /* 0x00000029af0d7c20 */ /* 0x000fe20008410000 */
[----:B------:R-:W-:Y:S01]  /*9000*/  R2UR UR14, R216 ;  /* 0x00000000d80e72ca */ /* 0x000fe200000e0000 */
[----:B------:R-:W-:Y:S01]  /*9010*/  FMUL.FTZ R175, R153, UR41 ;  /* 0x0000002999af7c20 */ /* 0x000fe20008410000 */
[----:B------:R-:W-:Y:S01]  /*9020*/  ULOP3.LUT UR6, UR6, 0x3fff, URZ, 0xc0, !UPT ;  /* 0x00003fff06067892 */ /* 0x000fe2000f8ec03f */
[----:B------:R-:W-:Y:S01]  /*9030*/  FMUL.FTZ R153, R154, UR41 ;  /* 0x000000299a997c20 */ /* 0x000fe20008410000 */
[----:B------:R-:W-:Y:S01]  /*9040*/  FMUL.FTZ R154, R159, UR41 ;  /* 0x000000299f9a7c20 */ /* 0x000fe20008410000 */
[----:B-12---:R-:W-:Y:S01]  /*9050*/  FMUL.FTZ R6, R168, UR41 ;  /* 0x00000029a8067c20 */ /* 0x006fe20008410000 */
[----:B------:R-:W-:Y:S01]  /*9060*/  ULOP3.LUT UR6, UR6, 0x3800000, URZ, 0xfc, !UPT ;  /* 0x0380000006067892 */ /* 0x000fe2000f8efc3f */
[----:B------:R-:W1:Y:S01]  /*9070*/  LDC R159, c[0x0][0x288] ;  /* 0x0000a200ff9f7b82 */ /* 0x000e620000000800 */
[----:B------:R-:W-:Y:S01]  /*9080*/  FMUL.FTZ R9, R169, UR41 ;  /* 0x00000029a9097c20 */ /* 0x000fe20008410000 */
[----:B------:R-:W-:Y:S01]  /*9090*/  FMUL.FTZ R14, R163, UR41 ;  /* 0x00000029a30e7c20 */ /* 0x000fe20008410000 */
[----:B------:R-:W-:Y:S01]  /*90a0*/  UIMAD UR11, UR45, 0xa80, UR6 ;  /* 0x00000a802d0b78a4 */ /* 0x000fe2000f8e0206 */
[----:B------:R-:W2:Y:S01]  /*90b0*/  MUFU.TANH R6, R6 ;  /* 0x0000000600067308 */ /* 0x000ea20000002400 */
[----:B------:R-:W-:Y:S01]  /*90c0*/  UISETP.NE.U32.AND UP0, UPT, UR15, URZ, UPT ;  /* 0x0000003f0f00728c */ /* 0x000fe2000bf05070 */
[----:B------:R-:W-:Y:S01]  /*90d0*/  FMUL.FTZ R163, R157, UR41 ;  /* 0x000000299da37c20 */ /* 0x000fe20008410000 */
[----:B------:R-:W-:Y:S01]  /*90e0*/  FMUL.FTZ R168, R172, UR41 ;  /* 0x00000029aca87c20 */ /* 0x000fe20008410000 */
[----:B------:R-:W-:Y:S01]  /*90f0*/  ULDC UR15, c[0x0][0x404] ;  /* 0x00010100000f7ab9 */ /* 0x000fe20000000800 */
[----:B------:R-:W-:Y:S01]  /*9100*/  UISETP.NE.AND.EX UP0, UPT, UR14, URZ, UPT, UP0 ;  /* 0x0000003f0e00728c */ /* 0x000fe2000bf05300 */
[----:B------:R-:W-:Y:S01]  /*9110*/  FMUL.FTZ R157, R145, UR41 ;  /* 0x00000029919d7c20 */ /* 0x000fe20008410000 */
[----:B------:R-:W-:Y:S01]  /*9120*/  UMOV UR6, UR11 ;  /* 0x0000000b00067c82 */ /* 0x000fe20008000000 */
[----:B------:R-:W-:Y:S01]  /*9130*/  ULDC UR14, c[0x0][0x2e0] ;  /* 0x0000b800000e7ab9 */ /* 0x000fe20000000800 */
[----:B------:R-:W-:Y:S01]  /*9140*/  HGMMA.64x192x16.F32.BF16 R24, R200, gdesc[UR4].tnspB, R24, gsb0 ;  /* 0x42e00004c8187df0 */ /* 0x000fe20008001818 */
[----:B------:R-:W-:Y:S01]  /*9150*/  UIADD3 UR6, UR11, 0x80, URZ ;  /* 0x000000800b067890 */ /* 0x000fe2000fffe03f */
[----:B------:R-:W-:Y:S01]  /*9160*/  FMUL.FTZ R145, R146, UR41 ;  /* 0x0000002992917c20 */ /* 0x000fe20008410000 */
[----:B------:R-:W-:Y:S01]  /*9170*/  UMOV UR7, 0x40000040 ;  /* 0x4000004000077882 */ /* 0x000fe20000000000 */
[----:B------:R-:W4:Y:S01]  /*9180*/  MUFU.TANH R9, R9 ;  /* 0x0000000900097308 */ /* 0x000f220000002400 */
        /* <DEDUP_REMOVED lines=12> */
[----:B---3--:R-:W-:Y:S01]  /*9250*/  FMUL.FTZ R0, R170, UR41 ;  /* 0x00000029aa007c20 */ /* 0x008fe20008410000 */
        /* <DEDUP_REMOVED lines=8> */
[----:B------:R-:W-:-:S02]  /*92e0*/  UMOV UR45, UR46 ;  /* 0x0000002e002d7c82 */ /* 0x000fc40008000000 */
        /* <DEDUP_REMOVED lines=36> */
[----:B------:R-:W-:Y:S01]  /*9530*/  UIMAD UR6, UR47, -0x70, UR42 ;  /* 0xffffff902f0678a4 */ /* 0x000fe2000f8e022a */
[----:B------:R-:W3:Y:S01]  /*9540*/  MUFU.TANH R199, R199 ;  /* 0x000000c700c77308 */ /* 0x000ee20000002400 */
[----:B------:R-:W-:Y:S01]  /*9550*/  USEL UR7, UR15, 0x1, UP0 ;  /* 0x000000010f077887 */ /* 0x000fe20008000000 */
[----:B------:R-:W-:Y:S01]  /*9560*/  FMUL.FTZ R144, R147, UR41 ;  /* 0x0000002993907c20 */ /* 0x000fe20008410000 */
[----:B------:R-:W-:Y:S01]  /*9570*/  UIADD3 UR6, UR6, 0x1, URZ ;  /* 0x0000000106067890 */ /* 0x000fe2000fffe03f */
[----:B------:R-:W-:Y:S01]  /*9580*/  FMUL.FTZ R147, R148, UR41 ;  /* 0x0000002994937c20 */ /* 0x000fe20008410000 */
[----:B------:R-:W-:Y:S02]  /*9590*/  FMUL.FTZ R148, R149, UR41 ;  /* 0x0000002995947c20 */ /* 0x000fe40008410000 */
[----:B------:R-:W-:Y:S01]  /*95a0*/  UIMAD UR6, UR7, UR14, UR6 ;  /* 0x0000000e070672a4 */ /* 0x000fe2000f8e0206 */
[----:B------:R-:W3:Y:S02]  /*95b0*/  MUFU.TANH R197, R197 ;  /* 0x000000c500c57308 */ /* 0x000ee40000002400 */
[----:B------:R-:W-:-:S03]  /*95c0*/  UMOV UR7, 0x40000040 ;  /* 0x4000004000077882 */ /* 0x000fc60000000000 */
[----:B-1----:R-:W-:Y:S01]  /*95d0*/  IADD3 R159, -R159, UR6, RZ ;  /* 0x000000069f9f7c10 */ /* 0x002fe2000fffe1ff */
[----:B------:R-:W-:Y:S02]  /*95e0*/  UIADD3 UR6, UR11, 0x180, URZ ;  /* 0x000001800b067890 */ /* 0x000fe4000fffe03f */
[----:B------:R-:W-:Y:S02]  /*95f0*/  MUFU.TANH R160, R160 ;  /* 0x000000a000a07308 */ /* 0x000fe40000002400 */
[----:B------:R-:W-:-:S04]  /*9600*/  IMAD R146, R204, -0x2, R159 ;  /* 0xfffffffecc927824 */ /* 0x000fc800078e029f */
[----:B------:R-:W-:Y:S02]  /*9610*/  IMAD.IADD R146, R205, 0x1, R146 ;  /* 0x00000001cd927824 */ /* 0x000fe400078e0292 */
[----:B------:R-:W-:Y:S03]  /*9620*/  MUFU.TANH R173, R173 ;  /* 0x000000ad00ad7308 */ /* 0x000fe60000002400 */
[C---:B------:R-:W-:Y:S02]  /*9630*/  ISETP.GT.AND P2, PT, R146.reuse, RZ, PT ;  /* 0x000000ff9200720c */ /* 0x040fe40003f44270 */
[----:B------:R-:W-:Y:S02]  /*9640*/  ISETP.GT.AND P3, PT, R146, 0x1, PT ;  /* 0x000000019200780c */ /* 0x000fe40003f64270 */
[----:B--2---:R-:W-:Y:S01]  /*9650*/  FSEL R217, R6, -INF , P2 ;  /* 0xff80000006d97808 */ /* 0x004fe20001000000 */
[----:B------:R-:W-:Y:S01]  /*9660*/  MUFU.TANH R156, R156 ;  /* 0x0000009c009c7308 */ /* 0x000fe20000002400 */
[----:B------:R-:W-:-:S02]  /*9670*/  ISETP.GT.AND P2, PT, R146, 0x8, PT ;  /* 0x000000089200780c */ /* 0x000fc40003f44270 */
[----:B----4-:R-:W-:Y:S02]  /*9680*/  FSEL R203, R9, -INF , P3 ;  /* 0xff80000009cb7808 */ /* 0x010fe40001800000 */
[----:B------:R-:W-:Y:S02]  /*9690*/  FMNMX.FTZ R6, R217, R12, !PT ;  /* 0x0000000cd9067209 */ /* 0x000fe40007810000 */
[----:B------:R-:W-:Y:S01]  /*96a0*/  ISETP.GT.AND P3, PT, R146, 0x9, PT ;  /* 0x000000099200780c */ /* 0x000fe20003f64270 */
[----:B------:R-:W-:Y:S01]  /*96b0*/  MUFU.TANH R147, R147 ;  /* 0x0000009300937308 */ /* 0x000fe20000002400 */
[----:B-----5:R-:W-:Y:S02]  /*96c0*/  FSEL R201, R168, -INF , P2 ;  /* 0xff800000a8c97808 */ /* 0x020fe40001000000 */
[----:B------:R-:W-:Y:S02]  /*96d0*/  ISETP.GT.AND P2, PT, R146, 0x10, PT ;  /* 0x000000109200780c */ /* 0x000fe40003f44270 */
[----:B---3--:R-:W-:-:S02]  /*96e0*/  FSEL R199, R199, -INF , P3 ;  /* 0xff800000c7c77808 */ /* 0x008fc40001800000 */
[C---:B------:R-:W-:Y:S01]  /*96f0*/  ISETP.GT.AND P3, PT, R146.reuse, 0x11, PT ;  /* 0x000000119200780c */ /* 0x040fe20003f64270 */
[----:B------:R-:W-:Y:S01]  /*9700*/  MUFU.TANH R148, R148 ;  /* 0x0000009400947308 */ /* 0x000fe20000002400 */
[----:B------:R-:W-:Y:S02]  /*9710*/  FSEL R197, R197, -INF , P2 ;  /* 0xff800000c5c57808 */ /* 0x000fe40001000000 */
[----:B------:R-:W-:-:S05]  /*9720*/  ISETP.GT.AND P2, PT, R146, 0x18, PT ;  /* 0x000000189200780c */ /* 0x000fca0003f44270 */
[----:B------:R-:W-:Y:S08]  /*9730*/  MUFU.TANH R9, R141 ;  /* 0x0000008d00097308 */ /* 0x000ff00000002400 */
[----:B------:R-:W-:Y:S01]  /*9740*/  MUFU.TANH R144, R144 ;  /* 0x0000009000907308 */ /* 0x000fe20000002400 */
[----:B------:R-:W-:Y:S02]  /*9750*/  WARPGROUP.DEPBAR.LE gsb0, 0x0 ;  /* 0x00008000000079c5 */ /* 0x000fe40000010000 */
        /* <DEDUP_REMOVED lines=8> */
[----:B------:R-:W1:Y:S01]  /*97e0*/  MUFU.TANH R195, R195 ;  /* 0x000000c300c37308 */ /* 0x000e620000002400 */
[----:B------:R-:W-:Y:S01]  /*97f0*/  UMOV UR7, 0x40000040 ;  /* 0x4000004000077882 */ /* 0x000fe20000000000 */
[----:B------:R-:W-:-:S04]  /*9800*/  FMNMX.FTZ R158, R203, R6, !PT ;  /* 0x00000006cb9e7209 */ /* 0x000fc80007810000 */
[----:B------:R-:W-:Y:S02]  /*9810*/  FMNMX.FTZ R158, R201, R158, !PT ;  /* 0x0000009ec99e7209 */ /* 0x000fe40007810000 */
[----:B------:R-:W2:Y:S02]  /*9820*/  MUFU.TANH R193, R193 ;  /* 0x000000c100c17308 */ /* 0x000ea40000002400 */
[----:B------:R-:W-:-:S04]  /*9830*/  FMNMX.FTZ R158, R199, R158, !PT ;  /* 0x0000009ec79e7209 */ /* 0x000fc80007810000 */
[----:B------:R-:W-:Y:S02]  /*9840*/  FMNMX.FTZ R158, R197, R158, !PT ;  /* 0x0000009ec59e7209 */ /* 0x000fe40007810000 */
[----:B------:R-:W3:Y:S01]  /*9850*/  MUFU.TANH R161, R161 ;  /* 0x000000a100a17308 */ /* 0x000ee20000002400 */
[----:B-1----:R-:W-:Y:S02]  /*9860*/  FSEL R195, R195, -INF , P3 ;  /* 0xff800000c3c37808 */ /* 0x002fe40001800000 */
[----:B------:R-:W-:Y:S02]  /*9870*/  ISETP.GT.AND P3, PT, R146, 0x19, PT ;  /* 0x000000199200780c */ /* 0x000fe40003f64270 */
[----:B------:R-:W-:-:S03]  /*9880*/  FMNMX.FTZ R158, R195, R158, !PT ;  /* 0x0000009ec39e7209 */ /* 0x000fc60007810000 */
[----:B------:R1:W4:Y:S01]  /*9890*/  MUFU.TANH R6, R137 ;  /* 0x0000008900067308 */ /* 0x0003220000002400 */
[----:B--2---:R-:W-:Y:S02]  /*98a0*/  FSEL R193, R193, -INF , P2 ;  /* 0xff800000c1c17808 */ /* 0x004fe40001000000 */
[----:B------:R-:W-:Y:S02]  /*98b0*/  ISETP.GT.AND P2, PT, R146, 0x20, PT ;  /* 0x000000209200780c */ /* 0x000fe40003f44270 */
[----:B------:R-:W-:-:S03]  /*98c0*/  FMNMX.FTZ R158, R193, R158, !PT ;  /* 0x0000009ec19e7209 */ /* 0x000fc60007810000 */
[----:B------:R-:W-:Y:S08]  /*98d0*/  MUFU.TANH R152, R152 ;  /* 0x0000009800987308 */ /* 0x000ff00000002400 */
[----:B------:R-:W-:Y:S01]  /*98e0*/  MUFU.TANH R155, R155 ;  /* 0x0000009b009b7308 */ /* 0x000fe20000002400 */
[----:B------:R-:W-:Y:S02]  /*98f0*/  WARPGROUP.DEPBAR.LE gsb0, 0x0 ;  /* 0x00008000000079c5 */ /* 0x000fe40000010000 */
[----:B------:R-:W-:Y:S01]  /*9900*/  WARPGROUP.ARRIVE ;  /* 0x00000000000079c5 */ /* 0x000fe20000000000 */
[----:B------:R-:W-:-:S02]  /*9910*/  FSEL R191, R160, -INF , P3 ;  /* 0xff800000a0bf7808 */ /* 0x000fc40001800000 */
[C---:B------:R-:W-:Y:S02]  /*9920*/  ISETP.GT.AND P3, PT, R146.reuse, 0x21, PT ;  /* 0x000000219200780c */ /* 0x040fe40003f64270 */
[----:B---3--:R-:W-:Y:S01]  /*9930*/  FSEL R189, R161, -INF , P2 ;  /* 0xff800000a1bd7808 */ /* 0x008fe20001000000 */
[----:B------:R-:W-:Y:S01]  /*9940*/  HGMMA.64x192x16.F32.BF16 R24, R184, gdesc[UR4].tnspB, R24, gsb0 ;  /* 0x42e00004b8187df0 */ /* 0x000fe20008001818 */
[----:B------:R-:W-:Y:S01]  /*9950*/  FMNMX.FTZ R158, R191, R158, !PT ;  /* 0x0000009ebf9e7209 */ /* 0x000fe20007810000 */
[----:B------:R2:W3:Y:S01]  /*9960*/  MUFU.TANH R161, R129 ;  /* 0x0000008100a17308 */ /* 0x0004e20000002400 */
[----:B------:R-:W-:Y:S01]  /*9970*/  ISETP.GT.AND P2, PT, R146, 0x28, PT ;  /* 0x000000289200780c */ /* 0x000fe20003f44270 */
[----:B------:R-:W-:Y:S01]  /*9980*/  UIADD3 UR6, UR11, 0x280, URZ ;  /* 0x000002800b067890 */ /* 0x000fe2000fffe03f */
[----:B------:R-:W-:Y:S01]  /*9990*/  FSEL R175, R175, -INF , P3 ;  /* 0xff800000afaf7808 */ /* 0x000fe20001800000 */
[----:B------:R-:W-:Y:S01]  /*99a0*/  UMOV UR7, 0x40000040 ;  /* 0x4000004000077882 */ /* 0x000fe20000000000 */
[----:B------:R-:W-:-:S02]  /*99b0*/  FMNMX.FTZ R158, R189, R158, !PT ;  /* 0x0000009ebd9e7209 */ /* 0x000fc40007810000 */
[C---:B------:R-:W-:Y:S02]  /*99c0*/  ISETP.GT.AND P3, PT, R146.reuse, 0x29, PT ;  /* 0x000000299200780c */ /* 0x040fe40003f64270 */
[----:B------:R-:W-:Y:S02]  /*99d0*/  FSEL R173, R173, -INF , P2 ;  /* 0xff800000adad7808 */ /* 0x000fe40001000000 */
[----:B------:R-:W-:Y:S02]  /*99e0*/  FMNMX.FTZ R158, R175, R158, !PT ;  /* 0x0000009eaf9e7209 */ /* 0x000fe40007810000 */
[----:B------:R-:W-:Y:S02]  /*99f0*/  ISETP.GT.AND P2, PT, R146, 0x30, PT ;  /* 0x000000309200780c */ /* 0x000fe40003f44270 */
[----:B------:R-:W-:Y:S02]  /*9a00*/  FSEL R163, R163, -INF , P3 ;  /* 0xff800000a3a37808 */ /* 0x000fe40001800000 */
[----:B------:R-:W-:-:S02]  /*9a10*/  FMNMX.FTZ R158, R173, R158, !PT ;  /* 0x0000009ead9e7209 */ /* 0x000fc40007810000 */
[----:B------:R-:W-:Y:S02]  /*9a20*/  ISETP.GT.AND P3, PT, R146, 0x31, PT ;  /* 0x000000319200780c */ /* 0x000fe40003f64270 */
[----:B------:R-:W-:Y:S01]  /*9a30*/  FSEL R149, R156, -INF , P2 ;  /* 0xff8000009c957808 */ /* 0x000fe20001000000 */
[----:B------:R-:W-:Y:S01]  /*9a40*/  FMUL.FTZ R156, R133, UR41 ;  /* 0x00000029859c7c20 */ /* 0x000fe20008410000 */
[----:B------:R-:W-:Y:S02]  /*9a50*/  FMNMX.FTZ R158, R163, R158, !PT ;  /* 0x0000009ea39e7209 */ /* 0x000fe40007810000 */
[----:B------:R-:W-:Y:S02]  /*9a60*/  ISETP.GT.AND P2, PT, R146, 0x38, PT ;  /* 0x000000389200780c */ /* 0x000fe40003f44270 */
[----:B-1----:R-:W-:Y:S01]  /*9a70*/  FSEL R137, R157, -INF , P3 ;  /* 0xff8000009d897808 */ /* 0x002fe20001800000 */
[----:B------:R-:W1:Y:S01]  /*9a80*/  MUFU.TANH R156, R156 ;  /* 0x0000009c009c7308 */ /* 0x000e620000002400 */
[----:B------:R-:W-:-:S02]  /*9a90*/  FMNMX.FTZ R158, R149, R158, !PT ;  /* 0x0000009e959e7209 */ /* 0x000fc40007810000 */
[C---:B------:R-:W-:Y:S02]  /*9aa0*/  ISETP.GT.AND P3, PT, R146.reuse, 0x39, PT ;  /* 0x000000399200780c */ /* 0x040fe40003f64270 */
[----:B------:R-:W-:Y:S02]  /*9ab0*/  FSEL R133, R147, -INF , P2 ;  /* 0xff80000093857808 */ /* 0x000fe40001000000 */
[----:B------:R-:W-:Y:S02]  /*9ac0*/  FMNMX.FTZ R158, R137, R158, !PT ;  /* 0x0000009e899e7209 */ /* 0x000fe40007810000 */
[----:B------:R-:W-:Y:S02]  /*9ad0*/  ISETP.GT.AND P2, PT, R146, 0x40, PT ;  /* 0x000000409200780c */ /* 0x000fe40003f44270 */
[----:B--2---:R-:W-:Y:S01]  /*9ae0*/  FSEL R129, R148, -INF , P3 ;  /* 0xff80000094817808 */ /* 0x004fe20001800000 */
[----:B------:R-:W-:Y:S01]  /*9af0*/  FMUL.FTZ R148, R134, UR41 ;  /* 0x0000002986947c20 */ /* 0x000fe20008410000 */
[----:B------:R-:W-:Y:S01]  /*9b00*/  FMNMX.FTZ R158, R133, R158, !PT ;  /* 0x0000009e859e7209 */ /* 0x000fe20007810000 */
[----:B------:R-:W-:Y:S01]  /*9b10*/  FMUL.FTZ R134, R135, UR41 ;  /* 0x0000002987867c20 */ /* 0x000fe20008410000 */
[----:B------:R-:W-:-:S02]  /*9b20*/  ISETP.GT.AND P3, PT, R146, 0x41, PT ;  /* 0x000000419200780c */ /* 0x000fc40003f64270 */
[----:B------:R-:W-:Y:S01]  /*9b30*/  FSEL R141, R136, -INF , P2 ;  /* 0xff800000888d7808 */ /* 0x000fe20001000000 */
[----:B------:R-:W-:Y:S01]  /*9b40*/  FMUL.FTZ R136, R138, UR41 ;  /* 0x000000298a887c20 */ /* 0x000fe20008410000 */
[----:B------:R-:W-:Y:S01]  /*9b50*/  FMNMX.FTZ R158, R129, R158, !PT ;  /* 0x0000009e819e7209 */ /* 0x000fe20007810000 */
[----:B------:R-:W-:Y:S01]  /*9b60*/  FMUL.FTZ R138, R139, UR41 ;  /* 0x000000298b8a7c20 */ /* 0x000fe20008410000 */
[----:B------:R-:W-:Y:S01]  /*9b70*/  ISETP.GT.AND P2, PT, R146, 0x48, PT ;  /* 0x000000489200780c */ /* 0x000fe20003f44270 */
[----:B------:R-:W-:Y:S01]  /*9b80*/  MUFU.TANH R148, R148 ;  /* 0x0000009400947308 */ /* 0x000fe20000002400 */
[----:B----4-:R-:W-:Y:S01]  /*9b90*/  FSEL R147, R6, -INF , P3 ;  /* 0xff80000006937808 */ /* 0x010fe20001800000 */
[----:B------:R-:W-:Y:S01]  /*9ba0*/  FMUL.FTZ R6, R121, UR41 ;  /* 0x0000002979067c20 */ /* 0x000fe20008410000 */
[----:B------:R-:W-:Y:S02]  /*9bb0*/  FMNMX.FTZ R158, R141, R158, !PT ;  /* 0x0000009e8d9e7209 */ /* 0x000fe40007810000 */
[----:B------:R-:W-:-:S02]  /*9bc0*/  ISETP.GT.AND P3, PT, R146, 0x49, PT ;  /* 0x000000499200780c */ /* 0x000fc40003f64270 */
[----:B------:R-:W-:Y:S01]  /*9bd0*/  FSEL R121, R140, -INF , P2 ;  /* 0xff8000008c797808 */ /* 0x000fe20001000000 */
[----:B------:R-:W2:Y:S01]  /*9be0*/  MUFU.TANH R6, R6 ;  /* 0x0000000600067308 */ /* 0x000ea20000002400 */
[----:B------:R-:W-:Y:S01]  /*9bf0*/  FMNMX.FTZ R158, R147, R158, !PT ;  /* 0x0000009e939e7209 */ /* 0x000fe20007810000 */
[----:B------:R-:W-:Y:S01]  /*9c00*/  FMUL.FTZ R140, R143, UR41 ;  /* 0x000000298f8c7c20 */ /* 0x000fe20008410000 */
[C---:B------:R-:W-:Y:S02]  /*9c10*/  ISETP.GT.AND P2, PT, R146.reuse, 0x50, PT ;  /* 0x000000509200780c */ /* 0x040fe40003f44270 */
[----:B------:R-:W-:Y:S01]  /*9c20*/  FSEL R157, R9, -INF , P3 ;  /* 0xff800000099d7808 */ /* 0x000fe20001800000 */
[----:B------:R-:W-:Y:S01]  /*9c30*/  FMUL.FTZ R9, R125, UR41 ;  /* 0x000000297d097c20 */ /* 0x000fe20008410000 */
[----:B------:R-:W-:Y:S01]  /*9c40*/  FMNMX.FTZ R158, R121, R158, !PT ;  /* 0x0000009e799e7209 */ /* 0x000fe20007810000 */
[----:B------:R-:W-:Y:S01]  /*9c50*/  MUFU.TANH R136, R136 ;  /* 0x0000008800887308 */ /* 0x000fe20000002400 */
[----:B------:R-:W-:-:S02]  /*9c60*/  ISETP.GT.AND P3, PT, R146, 0x51, PT ;  /* 0x000000519200780c */ /* 0x000fc40003f64270 */
[----:B------:R-:W-:Y:S01]  /*9c70*/  FSEL R159, R128, -INF , P2 ;  /* 0xff800000809f7808 */ /* 0x000fe20001000000 */
[----:B------:R-:W-:Y:S01]  /*9c80*/  FMUL.FTZ R128, R151, UR41 ;  /* 0x0000002997807c20 */ /* 0x000fe20008410000 */
[----:B------:R-:W-:Y:S02]  /*9c90*/  FMNMX.FTZ R158, R157, R158, !PT ;  /* 0x0000009e9d9e7209 */ /* 0x000fe40007810000 */
[C---:B------:R-:W-:Y:S01]  /*9ca0*/  ISETP.GT.AND P2, PT, R146.reuse, 0x58, PT ;  /* 0x000000589200780c */ /* 0x040fe20003f44270 */
[----:B------:R-:W4:Y:S01]  /*9cb0*/  MUFU.TANH R9, R9 ;  /* 0x0000000900097308 */ /* 0x000f220000002400 */
[----:B---3--:R-:W-:Y:S02]  /*9cc0*/  FSEL R161, R161, -INF , P3 ;  /* 0xff800000a1a17808 */ /* 0x008fe40001800000 */
[----:B------:R-:W-:Y:S02]  /*9cd0*/  FMNMX.FTZ R158, R159, R158, !PT ;  /* 0x0000009e9f9e7209 */ /* 0x000fe40007810000 */
[----:B------:R-:W-:-:S02]  /*9ce0*/  ISETP.GT.AND P3, PT, R146, 0x59, PT ;  /* 0x000000599200780c */ /* 0x000fc40003f64270 */
[----:B------:R-:W-:Y:S01]  /*9cf0*/  FSEL R125, R132, -INF , P2 ;  /* 0xff800000847d7808 */ /* 0x000fe20001000000 */
[----:B------:R-:W-:Y:S01]  /*9d00*/  FMUL.FTZ R132, R150, UR41 ;  /* 0x0000002996847c20 */ /* 0x000fe20008410000 */
[----:B------:R-:W-:Y:S01]  /*9d10*/  FMNMX.FTZ R158, R161, R158, !PT ;  /* 0x0000009ea19e7209 */ /* 0x000fe20007810000 */
[----:B------:R-:W-:Y:S01]  /*9d20*/  FMUL.FTZ R150, R122, UR41 ;  /* 0x000000297a967c20 */ /* 0x000fe20008410000 */
[----:B------:R-:W-:Y:S01]  /*9d30*/  ISETP.GT.AND P2, PT, R146, 0x60, PT ;  /* 0x000000609200780c */ /* 0x000fe20003f44270 */
[----:B------:R-:W-:Y:S01]  /*9d40*/  FMUL.FTZ R122, R127, UR41 ;  /* 0x000000297f7a7c20 */ /* 0x000fe20008410000 */
[----:B-1----:R-:W-:Y:S01]  /*9d50*/  FSEL R165, R156, -INF , P3 ;  /* 0xff8000009ca57808 */ /* 0x002fe20001800000 */
[----:B------:R-:W1:Y:S01]  /*9d60*/  MUFU.TANH R132, R132 ;  /* 0x0000008400847308 */ /* 0x000e620000002400 */
[----:B------:R-:W-:Y:S01]  /*9d70*/  FMNMX.FTZ R158, R125, R158, !PT ;  /* 0x0000009e7d9e7209 */ /* 0x000fe20007810000 */
[----:B------:R-:W-:Y:S01]  /*9d80*/  FMUL.FTZ R156, R123, UR41 ;  /* 0x000000297b9c7c20 */ /* 0x000fe20008410000 */
[----:B------:R-:W-:-:S02]  /*9d90*/  ISETP.GT.AND P3, PT, R146, 0x61, PT ;  /* 0x000000619200780c */ /* 0x000fc40003f64270 */
[----:B------:R-:W-:Y:S02]  /*9da0*/  FSEL R167, R120, -INF , P2 ;  /* 0xff80000078a77808 */ /* 0x000fe40001000000 */
[----:B------:R-:W-:Y:S01]  /*9db0*/  FMNMX.FTZ R158, R165, R158, !PT ;  /* 0x0000009ea59e7209 */ /* 0x000fe20007810000 */
[----:B------:R-:W3:Y:S01]  /*9dc0*/  MUFU.TANH R128, R128 ;  /* 0x0000008000807308 */ /* 0x000ee20000002400 */
[----:B------:R-:W-:Y:S02]  /*9dd0*/  ISETP.GT.AND P2, PT, R146, 0x68, PT ;  /* 0x000000689200780c */ /* 0x000fe40003f44270 */
[----:B--2---:R-:W-:Y:S02]  /*9de0*/  FSEL R169, R6, -INF , P3 ;  /* 0xff80000006a97808 */ /* 0x004fe40001800000 */
[----:B------:R-:W-:Y:S01]  /*9df0*/  FMNMX.FTZ R158, R167, R158, !PT ;  /* 0x0000009ea79e7209 */ /* 0x000fe20007810000 */
[----:B------:R-:W2:Y:S01]  /*9e00*/  LDC R6, c[0x0][0x988] ;  /* 0x00026200ff067b82 */ /* 0x000ea20000000800 */
[----:B------:R-:W-:Y:S01]  /*9e10*/  ISETP.GT.AND P3, PT, R146, 0x69, PT ;  /* 0x000000699200780c */ /* 0x000fe20003f64270 */
[----:B------:R-:W5:Y:S01]  /*9e20*/  MUFU.TANH R138, R138 ;  /* 0x0000008a008a7308 */ /* 0x000f620000002400 */
[----:B------:R-:W-:-:S02]  /*9e30*/  FSEL R171, R124, -INF , P2 ;  /* 0xff8000007cab7808 */ /* 0x000fc40001000000 */
[----:B------:R-:W-:Y:S02]  /*9e40*/  FMNMX.FTZ R158, R169, R158, !PT ;  /* 0x0000009ea99e7209 */ /* 0x000fe40007810000 */
[----:B----4-:R-:W-:Y:S02]  /*9e50*/  FSEL R151, R9, -INF , P3 ;  /* 0xff80000009977808 */ /* 0x010fe40001800000 */
[----:B------:R-:W-:Y:S01]  /*9e60*/  FMNMX.FTZ R158, R171, R158, !PT ;  /* 0x0000009eab9e7209 */ /* 0x000fe20007810000 */
[----:B------:R-:W4:Y:S01]  /*9e70*/  MUFU.TANH R140, R140 ;  /* 0x0000008c008c7308 */ /* 0x000f220000002400 */
[----:B------:R-:W-:Y:S02]  /*9e80*/  IADD3 R146, R146, 0x8, RZ ;  /* 0x0000000892927810 */ /* 0x000fe40007ffe0ff */
[----:B------:R-:W-:Y:S02]  /*9e90*/  FMNMX.FTZ R158, R151, R158, !PT ;  /* 0x0000009e979e7209 */ /* 0x000fe40007810000 */
[----:B------:R-:W-:-:S02]  /*9ea0*/  ISETP.GT.AND P3, PT, R146, RZ, PT ;  /* 0x000000ff9200720c */ /* 0x000fc40003f64270 */
[----:B------:R-:W-:Y:S01]  /*9eb0*/  ISETP.GT.AND P4, PT, R146, 0x1, PT ;  /* 0x000000019200780c */ /* 0x000fe20003f84270 */
[----:B------:R-:W1:Y:S01]  /*9ec0*/  SHFL.BFLY PT, R9, R158, 0x2, 0x1f ;  /* 0x0c401f009e097f89 */ /* 0x000e6200000e0000 */
[----:B------:R-:W-:Y:S01]  /*9ed0*/  FSEL R124, R0, -INF , P3 ;  /* 0xff800000007c7808 */ /* 0x000fe20001800000 */
[----:B------:R-:W4:Y:S01]  /*9ee0*/  MUFU.TANH R134, R134 ;  /* 0x0000008600867308 */ /* 0x000f220000002400 */
[----:B------:R-:W-:Y:S02]  /*9ef0*/  ISETP.GT.AND P3, PT, R146, 0x8, PT ;  /* 0x000000089200780c */ /* 0x000fe40003f64270 */
[----:B------:R-:W-:Y:S02]  /*9f00*/  FSEL R127, R2, -INF , P4 ;  /* 0xff800000027f7808 */ /* 0x000fe40002000000 */
[----:B------:R-:W-:Y:S02]  /*9f10*/  FMNMX.FTZ R0, R124, R11, !PT ;  /* 0x0000000b7c007209 */ /* 0x000fe40007810000 */
[----:B------:R-:W-:Y:S01]  /*9f20*/  ISETP.GT.AND P4, PT, R146, 0x9, PT ;  /* 0x000000099200780c */ /* 0x000fe20003f84270 */
[----:B------:R-:W4:Y:S01]  /*9f30*/  MUFU.TANH R150, R150 ;  /* 0x0000009600967308 */ /* 0x000f220000002400 */
[----:B------:R-:W-:-:S02]  /*9f40*/  FSEL R131, R8, -INF , P3 ;  /* 0xff80000008837808 */ /* 0x000fc40001800000 */
[----:B------:R-:W-:Y:S02]  /*9f50*/  FMNMX.FTZ R0, R127, R0, !PT ;  /* 0x000000007f007209 */ /* 0x000fe40007810000 */
[C---:B------:R-:W-:Y:S02]  /*9f60*/  ISETP.GT.AND P3, PT, R146.reuse, 0x10, PT ;  /* 0x000000109200780c */ /* 0x040fe40003f64270 */
[----:B------:R-:W-:Y:S01]  /*9f70*/  FSEL R135, R13, -INF , P4 ;  /* 0xff8000000d877808 */ /* 0x000fe20002000000 */
[----:B------:R-:W4:Y:S01]  /*9f80*/  MUFU.TANH R156, R156 ;  /* 0x0000009c009c7308 */ /* 0x000f220000002400 */
[----:B------:R-:W-:Y:S02]  /*9f90*/  FMNMX.FTZ R0, R131, R0, !PT ;  /* 0x0000000083007209 */ /* 0x000fe40007810000 */
[----:B------:R-:W-:Y:S02]  /*9fa0*/  ISETP.GT.AND P4, PT, R146, 0x11, PT ;  /* 0x000000119200780c */ /* 0x000fe40003f84270 */
[----:B------:R-:W-:-:S02]  /*9fb0*/  FSEL R15, R15, -INF , P3 ;  /* 0xff8000000f0f7808 */ /* 0x000fc40001800000 */
[----:B-1----:R-:W-:Y:S01]  /*9fc0*/  FMNMX.FTZ R120, R158, R9, !PT ;  /* 0x000000099e787209 */ /* 0x002fe20007810000 */
[----:B------:R-:W1:Y:S01]  /*9fd0*/  MUFU.TANH R122, R122 ;  /* 0x0000007a007a7308 */ /* 0x000e620000002400 */
[----:B------:R-:W-:Y:S02]  /*9fe0*/  FMNMX.FTZ R0, R135, R0, !PT ;  /* 0x0000000087007209 */ /* 0x000fe40007810000 */
[----:B------:R-:W-:Y:S01]  /*9ff0*/  ISETP.GT.AND P3, PT, R146, 0x18, PT ;  /* 0x000000189200780c */ /* 0x000fe20003f64270 */
[----:B------:R-:W3:Y:S01]  /*a000*/  SHFL.BFLY PT, R9, R120, 0x1, 0x1f ;  /* 0x0c201f0078097f89 */ /* 0x000ee200000e0000 */
[----:B------:R-:W-:Y:S02]  /*a010*/  FSEL R139, R14, -INF , P4 ;  /* 0xff8000000e8b7808 */ /* 0x000fe40002000000 */
[----:B------:R-:W-:Y:S02]  /*a020*/  FMNMX.FTZ R0, R15, R0, !PT ;  /* 0x000000000f007209 */ /* 0x000fe40007810000 */
[----:B------:R-:W-:-:S02]  /*a030*/  ISETP.GT.AND P4, PT, R146, 0x19, PT ;  /* 0x000000199200780c */ /* 0x000fc40003f84270 */
[----:B------:R-:W-:Y:S02]  /*a040*/  FSEL R21, R21, -INF , P3 ;  /* 0xff80000015157808 */ /* 0x000fe40001800000 */
[----:B------:R-:W-:Y:S02]  /*a050*/  FMNMX.FTZ R0, R139, R0, !PT ;  /* 0x000000008b007209 */ /* 0x000fe40007810000 */
[C---:B------:R-:W-:Y:S02]  /*a060*/  ISETP.GT.AND P3, PT, R146.reuse, 0x20, PT ;  /* 0x000000209200780c */ /* 0x040fe40003f64270 */
[----:B------:R-:W-:Y:S02]  /*a070*/  FMNMX.FTZ R0, R21, R0, !PT ;  /* 0x0000000015007209 */ /* 0x000fe40007810000 */
[----:B------:R-:W-:Y:S02]  /*a080*/  FSEL R153, R153, -INF , P3 ;  /* 0xff80000099997808 */ /* 0x000fe40001800000 */
[----:B------:R-:W-:-:S04]  /*a090*/  ISETP.GT.AND P3, PT, R146, 0x28, PT ;  /* 0x000000289200780c */ /* 0x000fc80003f64270 */
[----:B------:R-:W-:Y:S02]  /*a0a0*/  FSEL R155, R155, -INF , P3 ;  /* 0xff8000009b9b7808 */ /* 0x000fe40001800000 */
[----:B------:R-:W-:Y:S02]  /*a0b0*/  ISETP.GT.AND P3, PT, R146, 0x30, PT ;  /* 0x000000309200780c */ /* 0x000fe40003f64270 */
[----:B---3--:R-:W-:-:S04]  /*a0c0*/  FMNMX.FTZ R9, R120, R9, !PT ;  /* 0x0000000978097209 */ /* 0x008fc80007810000 */
[C---:B------:R-:W-:Y:S01]  /*a0d0*/  FSETP.NEU.FTZ.AND P2, PT, R9.reuse, -INF , PT ;  /* 0xff8000000900780b */ /* 0x040fe20003f5d000 */
[----:B--2---:R-:W-:-:S05]  /*a0e0*/  FMUL.FTZ R120, R9, R6 ;  /* 0x0000000609787220 */ /* 0x004fca0000410000 */
[----:B------:R-:W-:-:S05]  /*a0f0*/  FSEL R120, R120, RZ, P2 ;  /* 0x000000ff78787208 */ /* 0x000fca0001000000 */
[-CC-:B------:R-:W-:Y:S01]  /*a100*/  FFMA.FTZ R198, R193, R6.reuse, -R120.reuse ;  /* 0x00000006c1c67223 */ /* 0x180fe20000010878 */
[-CC-:B------:R-:W-:Y:S01]  /*a110*/  FFMA.FTZ R2, R191, R6.reuse, -R120.reuse ;  /* 0x00000006bf027223 */ /* 0x180fe20000010878 */
[----:B------:R-:W-:Y:S01]  /*a120*/  FSEL R191, R145, -INF , P3 ;  /* 0xff80000091bf7808 */ /* 0x000fe20001800000 */
[-CC-:B------:R-:W-:Y:S01]  /*a130*/  FFMA.FTZ R143, R195, R6.reuse, -R120.reuse ;  /* 0x00000006c38f7223 */ /* 0x180fe20000010878 */
[----:B------:R-:W-:Y:S01]  /*a140*/  ISETP.GT.AND P3, PT, R146, 0x38, PT ;  /* 0x000000389200780c */ /* 0x000fe20003f64270 */
[-CC-:B------:R-:W-:Y:S01]  /*a150*/  FFMA.FTZ R192, R189, R6.reuse, -R120.reuse ;  /* 0x00000006bdc07223 */ /* 0x180fe20000010878 */
[-CC-:B------:R-:W-:Y:S01]  /*a160*/  FFMA.FTZ R196, R197, R6.reuse, -R120.reuse ;  /* 0x00000006c5c47223 */ /* 0x180fe20000010878 */
[-CC-:B------:R-:W-:Y:S01]  /*a170*/  FFMA.FTZ R13, R199, R6.reuse, -R120.reuse ;  /* 0x00000006c70d7223 */ /* 0x180fe20000010878 */
[----:B------:R-:W-:Y:S01]  /*a180*/  FSEL R189, R132, -INF , P3 ;  /* 0xff80000084bd7808 */ /* 0x000fe20001800000 */
[-CC-:B------:R-:W-:Y:S01]  /*a190*/  FFMA.FTZ R202, R201, R6.reuse, -R120.reuse ;  /* 0x00000006c9ca7223 */ /* 0x180fe20000010878 */
[----:B------:R-:W-:Y:S01]  /*a1a0*/  ISETP.GT.AND P3, PT, R146, 0x40, PT ;  /* 0x000000409200780c */ /* 0x000fe20003f64270 */
[-CC-:B------:R-:W-:Y:S01]  /*a1b0*/  FFMA.FTZ R194, R173, R6.reuse, -R120.reuse ;  /* 0x00000006adc27223 */ /* 0x180fe20000010878 */
[-CC-:B------:R-:W-:Y:S01]  /*a1c0*/  FFMA.FTZ R200, R203, R6.reuse, -R120.reuse ;  /* 0x00000006cbc87223 */ /* 0x180fe20000010878 */
[----:B------:R-:W-:Y:S01]  /*a1d0*/  FFMA.FTZ R123, R217, R6, -R120 ;  /* 0x00000006d97b7223 */ /* 0x000fe20000010878 */
[----:B------:R-:W-:-:S02]  /*a1e0*/  WARPGROUP.DEPBAR.LE gsb0, 0x0 ;  /* 0x00008000000079c5 */ /* 0x000fc40000010000 */
[----:B------:R-:W-:Y:S01]  /*a1f0*/  WARPGROUP.ARRIVE ;  /* 0x00000000000079c5 */ /* 0x000fe20000000000 */
[----:B------:R-:W-:Y:S01]  /*a200*/  FSEL R185, R20, -INF , P4 ;  /* 0xff80000014b97808 */ /* 0x000fe20002000000 */
[-CC-:B------:R-:W-:Y:S01]  /*a210*/  FFMA.FTZ R188, R149, R6.reuse, -R120.reuse ;  /* 0x0000000695bc7223 */ /* 0x180fe20000010878 */
[----:B------:R-:W-:Y:S01]  /*a220*/  ISETP.GT.AND P4, PT, R146, 0x21, PT ;  /* 0x000000219200780c */ /* 0x000fe20003f84270 */
[--C-:B------:R-:W-:Y:S01]  /*a230*/  FFMA.FTZ R184, R141, R6, -R120.reuse ;  /* 0x000000068db87223 */ /* 0x100fe20000010878 */
[----:B------:R-:W-:Y:S01]  /*a240*/  FMNMX.FTZ R0, R185, R0, !PT ;  /* 0x00000000b9007209 */ /* 0x000fe20007810000 */
[----:B------:R-:W-:Y:S01]  /*a250*/  HGMMA.64x192x16.F32.BF16 R24, R180, gdesc[UR4].tnspB, R24, gsb0 ;  /* 0x42e00004b4187df0 */ /* 0x000fe20008001818 */
[----:B------:R-:W-:Y:S01]  /*a260*/  FSEL R187, R152, -INF , P4 ;  /* 0xff80000098bb7808 */ /* 0x000fe20002000000 */
[----:B------:R-:W-:Y:S01]  /*a270*/  UIADD3 UR6, UR11, 0x300, URZ ;  /* 0x000003000b067890 */ /* 0x000fe2000fffe03f */
[----:B------:R-:W-:Y:S01]  /*a280*/  FMNMX.FTZ R0, R153, R0, !PT ;  /* 0x0000000099007209 */ /* 0x000fe20007810000 */
[----:B------:R-:W-:Y:S01]  /*a290*/  UMOV UR7, 0x40000040 ;  /* 0x4000004000077882 */ /* 0x000fe20000000000 */
[----:B------:R-:W-:Y:S01]  /*a2a0*/  ISETP.GT.AND P4, PT, R146, 0x29, PT ;  /* 0x000000299200780c */ /* 0x000fe20003f84270 */
[--C-:B------:R-:W-:Y:S01]  /*a2b0*/  FFMA.FTZ R186, R121, R6, -R120.reuse ;  /* 0x0000000679ba7223 */ /* 0x100fe20000010878 */
[----:B------:R-:W-:Y:S01]  /*a2c0*/  FMNMX.FTZ R0, R187, R0, !PT ;  /* 0x00000000bb007209 */ /* 0x000fe20007810000 */
[--C-:B------:R-:W-:Y:S01]  /*a2d0*/  FFMA.FTZ R121, R157, R6, -R120.reuse ;  /* 0x000000069d797223 */ /* 0x100fe20000010878 */
[----:B------:R-:W-:Y:S01]  /*a2e0*/  FSEL R193, R154, -INF , P4 ;  /* 0xff8000009ac17808 */ /* 0x000fe20002000000 */
[----:B------:R-:W-:Y:S01]  /*a2f0*/  MUFU.EX2 R123, R123 ;  /* 0x0000007b007b7308 */ /* 0x000fe20000000800 */
[----:B------:R-:W-:Y:S01]  /*a300*/  FMNMX.FTZ R0, R155, R0, !PT ;  /* 0x000000009b007209 */ /* 0x000fe20007810000 */
[-CC-:B------:R-:W-:Y:S01]  /*a310*/  FFMA.FTZ R190, R133, R6.reuse, -R120.reuse ;  /* 0x0000000685be7223 */ /* 0x180fe20000010878 */
[----:B------:R-:W-:Y:S01]  /*a320*/  ISETP.GT.AND P4, PT, R146, 0x31, PT ;  /* 0x000000319200780c */ /* 0x000fe20003f84270 */
[--C-:B------:R-:W-:Y:S01]  /*a330*/  FFMA.FTZ R133, R147, R6, -R120.reuse ;  /* 0x0000000693857223 */ /* 0x100fe20000010878 */
[----:B------:R-:W-:Y:S01]  /*a340*/  FMNMX.FTZ R0, R193, R0, !PT ;  /* 0x00000000c1007209 */ /* 0x000fe20007810000 */
[--C-:B------:R-:W-:Y:S01]  /*a350*/  FFMA.FTZ R175, R175, R6, -R120.reuse ;  /* 0x00000006afaf7223 */ /* 0x100fe20000010878 */
[----:B------:R-:W-:Y:S01]  /*a360*/  FSEL R195, R144, -INF , P4 ;  /* 0xff80000090c37808 */ /* 0x000fe20002000000 */
[----:B------:R2:W-:Y:S01]  /*a370*/  MUFU.EX2 R145, R2 ;  /* 0x0000000200917308 */ /* 0x0005e20000000800 */
[----:B------:R-:W-:Y:S01]  /*a380*/  FMNMX.FTZ R0, R191, R0, !PT ;  /* 0x00000000bf007209 */ /* 0x000fe20007810000 */
[-CC-:B------:R-:W-:Y:S01]  /*a390*/  FFMA.FTZ R163, R163, R6.reuse, -R120.reuse ;  /* 0x00000006a3a37223 */ /* 0x180fe20000010878 */
        /* <DEDUP_REMOVED lines=9> */
[-CC-:B------:R-:W-:Y:S01]  /*a430*/  FFMA.FTZ R14, R167, R6.reuse, -R120.reuse ;  /* 0x00000006a70e7223 */ /* 0x180fe20000010878 */
[----:B------:R-:W-:Y:S01]  /*a440*/  FSEL R199, R136, -INF , P3 ;  /* 0xff80000088c77808 */ /* 0x000fe20001800000 */
[--C-:B------:R-:W-:Y:S01]  /*a450*/  FFMA.FTZ R147, R169, R6, -R120.reuse ;  /* 0x00000006a9937223 */ /* 0x100fe20000010878 */
[----:B------:R-:W-:Y:S01]  /*a460*/  FMNMX.FTZ R0, R197, R0, !PT ;  /* 0x00000000c5007209 */ /* 0x000fe20007810000 */
[----:B------:R-:W-:Y:S01]  /*a470*/  MUFU.EX2 R202, R202 ;  /* 0x000000ca00ca7308 */ /* 0x000fe20000000800 */
[----:B------:R-:W-:Y:S01]  /*a480*/  ISETP.GT.AND P3, PT, R146, 0x48, PT ;  /* 0x000000489200780c */ /* 0x000fe20003f64270 */
[-CC-:B------:R-:W-:Y:S01]  /*a490*/  FFMA.FTZ R20, R171, R6.reuse, -R120.reuse ;  /* 0x00000006ab147223 */ /* 0x180fe20000010878 */
[----:B-----5:R-:W-:Y:S01]  /*a4a0*/  FSEL R201, R138, -INF , P4 ;  /* 0xff8000008ac97808 */ /* 0x020fe20002000000 */
[----:B------:R-:W-:Y:S01]  /*a4b0*/  FFMA.FTZ R151, R151, R6, -R120 ;  /* 0x0000000697977223 */ /* 0x000fe20000010878 */
[----:B------:R-:W-:Y:S01]  /*a4c0*/  FMNMX.FTZ R0, R199, R0, !PT ;  /* 0x00000000c7007209 */ /* 0x000fe20007810000 */
[----:B------:R-:W-:Y:S01]  /*a4d0*/  IMAD.U32 R138, RZ, RZ, UR60 ;  /* 0x0000003cff8a7e24 */ /* 0x000fe2000f8e00ff */
[----:B------:R-:W-:Y:S01]  /*a4e0*/  ISETP.GT.AND P4, PT, R146, 0x49, PT ;  /* 0x000000499200780c */ /* 0x000fe20003f84270 */
[----:B------:R-:W-:Y:S01]  /*a4f0*/  MUFU.EX2 R13, R13 ;  /* 0x0000000d000d7308 */ /* 0x000fe20000000800 */
[----:B------:R-:W-:-:S02]  /*a500*/  FSEL R173, R142, -INF , P3 ;  /* 0xff8000008ead7808 */ /* 0x000fc40001800000 */
[----:B------:R-:W-:Y:S02]  /*a510*/  FMNMX.FTZ R0, R201, R0, !PT ;  /* 0x00000000c9007209 */ /* 0x000fe40007810000 */
[----:B------:R-:W-:Y:S02]  /*a520*/  ISETP.GT.AND P3, PT, R146, 0x50, PT ;  /* 0x000000509200780c */ /* 0x000fe40003f64270 */
[----:B----4-:R-:W-:Y:S01]  /*a530*/  FSEL R203, R140, -INF , P4 ;  /* 0xff8000008ccb7808 */ /* 0x010fe20002000000 */
[----:B------:R-:W-:Y:S01]  /*a540*/  MUFU.EX2 R196, R196 ;  /* 0x000000c400c47308 */ /* 0x000fe20000000800 */
[----:B------:R-:W-:Y:S02]  /*a550*/  FMNMX.FTZ R0, R173, R0, !PT ;  /* 0x00000000ad007209 */ /* 0x000fe40007810000 */
[----:B------:R-:W-:Y:S02]  /*a560*/  ISETP.GT.AND P4, PT, R146, 0x51, PT ;  /* 0x000000519200780c */ /* 0x000fe40003f84270 */
[----:B------:R-:W-:-:S02]  /*a570*/  FSEL R217, R130, -INF , P3 ;  /* 0xff80000082d97808 */ /* 0x000fc40001800000 */
[----:B------:R-:W-:Y:S01]  /*a580*/  FMNMX.FTZ R0, R203, R0, !PT ;  /* 0x00000000cb007209 */ /* 0x000fe20007810000 */
[----:B------:R-:W-:Y:S01]  /*a590*/  MUFU.EX2 R143, R143 ;  /* 0x0000008f008f7308 */ /* 0x000fe20000000800 */
[C---:B------:R-:W-:Y:S02]  /*a5a0*/  ISETP.GT.AND P3, PT, R146.reuse, 0x58, PT ;  /* 0x000000589200780c */ /* 0x040fe40003f64270 */
        /* <DEDUP_REMOVED lines=21> */
[----:B-1----:R-:W-:Y:S02]  /*a700*/  FSEL R229, R122, -INF , P4 ;  /* 0xff8000007ae57808 */ /* 0x002fe40002000000 */
[----:B------:R-:W-:Y:S01]  /*a710*/  FMNMX.FTZ R0, R227, R0, !PT ;  /* 0x00000000e3007209 */ /* 0x000fe20007810000 */
[----:B------:R-:W-:Y:S03]  /*a720*/  MUFU.EX2 R163, R163 ;  /* 0x000000a300a37308 */ /* 0x000fe60000000800 */
[----:B------:R-:W-:-:S05]  /*a730*/  FMNMX.FTZ R0, R229, R0, !PT ;  /* 0x00000000e5007209 */ /* 0x000fca0007810000 */
[----:B------:R-:W1:Y:S01]  /*a740*/  SHFL.BFLY PT, R141, R0, 0x2, 0x1f ;  /* 0x0c401f00008d7f89 */ /* 0x000e6200000e0000 */
[----:B------:R-:W-:Y:S08]  /*a750*/  MUFU.EX2 R188, R188 ;  /* 0x000000bc00bc7308 */ /* 0x000ff00000000800 */
[----:B------:R-:W-:Y:S08]  /*a760*/  MUFU.EX2 R137, R137 ;  /* 0x0000008900897308 */ /* 0x000ff00000000800 */
        /* <DEDUP_REMOVED lines=8> */
[----:B-1----:R-:W-:-:S02]  /*a7f0*/  FMNMX.FTZ R8, R0, R157, !PT ;  /* 0x0000009d00087209 */ /* 0x002fc40007810000 */
[----:B------:R-:W-:Y:S02]  /*a800*/  FSEL R157, R9, RZ, P2 ;  /* 0x000000ff099d7208 */ /* 0x000fe40001000000 */
[C---:B------:R-:W-:Y:S01]  /*a810*/  FSETP.NEU.FTZ.AND P2, PT, R8.reuse, -INF , PT ;  /* 0xff8000000800780b */ /* 0x040fe20003f5d000 */
[CC--:B------:R-:W-:Y:S02]  /*a820*/  FMUL.FTZ R126, R8.reuse, R6.reuse ;  /* 0x00000006087e7220 */ /* 0x0c0fe40000410000 */
[----:B------:R-:W-:Y:S01]  /*a830*/  MUFU.EX2 R121, R121 ;  /* 0x0000007900797308 */ /* 0x000fe20000000800 */
[----:B------:R-:W-:Y:S01]  /*a840*/  FADD.FTZ R157, -R157, R12 ;  /* 0x0000000c9d9d7221 */ /* 0x000fe20000010100 */
[----:B--2---:R-:W-:Y:S02]  /*a850*/  FSEL R2, R8, RZ, P2 ;  /* 0x000000ff08027208 */ /* 0x004fe40001000000 */
[----:B------:R-:W-:Y:S01]  /*a860*/  FSEL R126, R126, RZ, P2 ;  /* 0x000000ff7e7e7208 */ /* 0x000fe20001000000 */
[----:B------:R-:W-:Y:S01]  /*a870*/  FMUL.FTZ R0, R157, R6 ;  /* 0x000000069d007220 */ /* 0x000fe20000410000 */
[----:B------:R-:W-:-:S02]  /*a880*/  ISETP.LT.AND P2, PT, R10, UR47, PT ;  /* 0x0000002f0a007c0c */ /* 0x000fc4000bf41270 */
[----:B------:R-:W-:Y:S01]  /*a890*/  MUFU.EX2 R141, R141 ;  /* 0x0000008d008d7308 */ /* 0x000fe20000000800 */
[-CC-:B------:R-:W-:Y:S01]  /*a8a0*/  FFMA.FTZ R122, R139, R6.reuse, -R126.reuse ;  /* 0x000000068b7a7223 */ /* 0x180fe2000001087e */
[----:B------:R-:W-:Y:S01]  /*a8b0*/  FADD.FTZ R139, -R2, R11 ;  /* 0x0000000b028b7221 */ /* 0x000fe20000010100 */
[-CC-:B------:R-:W-:Y:S01]  /*a8c0*/  FFMA.FTZ R157, R124, R6.reuse, -R126.reuse ;  /* 0x000000067c9d7223 */ /* 0x180fe2000001087e */
[-CC-:B------:R-:W-:Y:S01]  /*a8d0*/  FFMA.FTZ R12, R127, R6.reuse, -R126.reuse ;  /* 0x000000067f0c7223 */ /* 0x180fe2000001087e */
[-CC-:B------:R-:W-:Y:S01]  /*a8e0*/  FFMA.FTZ R127, R135, R6.reuse, -R126.reuse ;  /* 0x00000006877f7223 */ /* 0x180fe2000001087e */
[-C--:B------:R-:W-:Y:S01]  /*a8f0*/  FMUL.FTZ R139, R139, R6.reuse ;  /* 0x000000068b8b7220 */ /* 0x080fe20000410000 */
        /* <DEDUP_REMOVED lines=18> */
[----:B-1----:R-:W-:-:S04]  /*aa20*/  FFMA.FTZ R7, R0, R7, R123 ;  /* 0x0000000700077223 */ /* 0x002fc8000001007b */
[C---:B------:R-:W-:Y:S01]  /*aa30*/  FADD.FTZ R7, R200.reuse, R7 ;  /* 0x00000007c8077221 */ /* 0x040fe20000010000 */
[----:B------:R-:W-:Y:S02]  /*aa40*/  F2FP.BF16.F32.PACK_AB R200, R200, R123 ;  /* 0x0000007bc8c8723e */ /* 0x000fe400000010ff */
[----:B------:R-:W1:Y:S01]  /*aa50*/  MUFU.EX2 R12, R12 ;  /* 0x0000000c000c7308 */ /* 0x000e620000000800 */
[----:B------:R-:W-:Y:S02]  /*aa60*/  WARPGROUP.DEPBAR.LE gsb0, 0x0 ;  /* 0x00008000000079c5 */ /* 0x000fe40000010000 */
[----:B------:R-:W-:Y:S01]  /*aa70*/  WARPGROUP.ARRIVE ;  /* 0x00000000000079c5 */ /* 0x000fe20000000000 */
[-CC-:B------:R-:W-:Y:S01]  /*aa80*/  FFMA.FTZ R182, R125, R6.reuse, -R120.reuse ;  /* 0x000000067db67223 */ /* 0x180fe20000010878 */
[-C--:B------:R-:W-:Y:S01]  /*aa90*/  FFMA.FTZ R125, R165, R6.reuse, -R120 ;  /* 0x00000006a57d7223 */ /* 0x080fe20000010878 */
[-CC-:B------:R-:W-:Y:S01]  /*aaa0*/  FFMA.FTZ R120, R131, R6.reuse, -R126.reuse ;  /* 0x0000000683787223 */ /* 0x180fe2000001087e */
[----:B------:R-:W-:Y:S01]  /*aab0*/  FADD.FTZ R134, R202, R7 ;  /* 0x00000007ca867221 */ /* 0x000fe20000010000 */
[----:B------:R-:W-:Y:S01]  /*aac0*/  MUFU.EX2 R127, R127 ;  /* 0x0000007f007f7308 */ /* 0x000fe20000000800 */
[----:B------:R-:W-:Y:S01]  /*aad0*/  HGMMA.64x192x16.F32.BF16 R24, R176, gdesc[UR4].tnspB, R24, gsb0 ;  /* 0x42e00004b0187df0 */ /* 0x000fe20008001818 */
[-C--:B------:R-:W-:Y:S01]  /*aae0*/  FFMA.FTZ R131, R187, R6.reuse, -R126 ;  /* 0x00000006bb837223 */ /* 0x080fe2000001087e */
[----:B------:R-:W-:Y:S01]  /*aaf0*/  FADD.FTZ R7, R13, R134 ;  /* 0x000000860d077221 */ /* 0x000fe20000010000 */
[-CC-:B------:R-:W-:Y:S01]  /*ab00*/  FFMA.FTZ R134, R197, R6.reuse, -R126.reuse ;  /* 0x00000006c5867223 */ /* 0x180fe2000001087e */
[-CC-:B------:R-:W-:Y:S01]  /*ab10*/  FFMA.FTZ R187, R173, R6.reuse, -R126.reuse ;  /* 0x00000006adbb7223 */ /* 0x180fe2000001087e */
[----:B------:R-:W-:Y:S01]  /*ab20*/  FFMA.FTZ R181, R217, R6, -R126 ;  /* 0x00000006d9b57223 */ /* 0x000fe2000001087e */
[----:B------:R-:W-:Y:S01]  /*ab30*/  FADD.FTZ R136, R196, R7 ;  /* 0x00000007c4887221 */ /* 0x000fe20000010000 */
[----:B------:R-:W3:Y:S01]  /*ab40*/  MUFU.EX2 R120, R120 ;  /* 0x0000007800787308 */ /* 0x000ee20000000800 */
[----:B--2---:R-:W-:Y:S01]  /*ab50*/  FFMA.FTZ R7, R2, R3, R157 ;  /* 0x0000000302077223 */ /* 0x004fe2000001009d */
[----:B------:R-:W-:-:S02]  /*ab60*/  @!P1 VIADD R3, R138, 0x36840 ;  /* 0x000368408a039836 */ /* 0x000fc40000000000 */
[----:B------:R-:W-:Y:S01]  /*ab70*/  FADD.FTZ R139, R143, R136 ;  /* 0x000000888f8b7221 */ /* 0x000fe20000010000 */
[----:B------:R-:W-:Y:S01]  /*ab80*/  R2UR UR7, R16 ;  /* 0x00000000100772ca */ /* 0x000fe200000e0000 */
[----:B-1----:R-:W-:Y:S01]  /*ab90*/  FADD.FTZ R7, R12, R7 ;  /* 0x000000070c077221 */ /* 0x002fe20000010000 */
[----:B------:R-:W-:Y:S01]  /*aba0*/  UIADD3 UR6, UR47, -0x1, URZ ;  /* 0xffffffff2f067890 */ /* 0x000fe2000fffe03f */
[----:B------:R-:W-:Y:S01]  /*abb0*/  FADD.FTZ R136, R198, R139 ;  /* 0x0000008bc6887221 */ /* 0x000fe20000010000 */
[----:B------:R-:W-:Y:S01]  /*abc0*/  MUFU.EX2 R15, R15 ;  /* 0x0000000f000f7308 */ /* 0x000fe20000000800 */
[----:B------:R-:W-:Y:S02]  /*abd0*/  @!P1 PRMT R3, RZ, 0x654, R3 ;  /* 0x00000654ff039816 */ /* 0x000fe40000000003 */
[----:B------:R-:W-:Y:S01]  /*abe0*/  FADD.FTZ R139, R145, R136 ;  /* 0x00000088918b7221 */ /* 0x000fe20000010000 */
[----:B------:R-:W-:Y:S01]  /*abf0*/  FFMA.FTZ R136, R201, R6, -R126 ;  /* 0x00000006c9887223 */ /* 0x000fe2000001087e */
[----:B------:R-:W-:Y:S01]  /*ac00*/  F2FP.BF16.F32.PACK_AB R202, R13, R202 ;  /* 0x000000ca0dca723e */ /* 0x000fe200000010ff */
[----:B------:R-:W-:Y:S01]  /*ac10*/  UMOV UR47, UR6 ;  /* 0x00000006002f7c82 */ /* 0x000fe20008000000 */
[----:B------:R-:W-:Y:S01]  /*ac20*/  FADD.FTZ R140, R192, R139 ;  /* 0x0000008bc08c7221 */ /* 0x000fe20000010000 */
[----:B------:R-:W1:Y:S01]  /*ac30*/  MUFU.EX2 R122, R122 ;  /* 0x0000007a007a7308 */ /* 0x000e620000000800 */
[----:B---3--:R-:W-:Y:S01]  /*ac40*/  FADD.FTZ R138, R120, R7 ;  /* 0x00000007788a7221 */ /* 0x008fe20000010000 */
[----:B------:R-:W-:Y:S01]  /*ac50*/  MOV R139, UR10 ;  /* 0x0000000a008b7c02 */ /* 0x000fe20008000f00 */
[----:B------:R-:W-:Y:S01]  /*ac60*/  FADD.FTZ R7, R175, R140 ;  /* 0x0000008caf077221 */ /* 0x000fe20000010000 */
[----:B------:R-:W-:-:S02]  /*ac70*/  IMAD.U32 R13, RZ, RZ, UR7 ;  /* 0x00000007ff0d7e24 */ /* 0x000fc4000f8e00ff */
[----:B------:R-:W-:Y:S01]  /*ac80*/  FADD.FTZ R138, R127, R138 ;  /* 0x0000008a7f8a7221 */ /* 0x000fe20000010000 */
[----:B------:R-:W-:Y:S01]  /*ac90*/  F2FP.BF16.F32.PACK_AB R201, R12, R157 ;  /* 0x0000009d0cc9723e */ /* 0x000fe200000010ff */
[----:B------:R-:W-:Y:S01]  /*aca0*/  @!P1 VIADD R139, R139, 0x36860 ;  /* 0x000368608b8b9836 */ /* 0x000fe20000000000 */
[----:B------:R-:W-:Y:S01]  /*acb0*/  MUFU.EX2 R21, R21 ;  /* 0x0000001500157308 */ /* 0x000fe20000000800 */
[----:B------:R-:W-:Y:S01]  /*acc0*/  F2FP.BF16.F32.PACK_AB R196, R143, R196 ;  /* 0x000000c48fc4723e */ /* 0x000fe200000010ff */
[----:B------:R-:W-:Y:S01]  /*acd0*/  IMAD.MOV.U32 R12, RZ, RZ, R9 ;  /* 0x000000ffff0c7224 */ /* 0x000fe200078e0009 */
[----:B------:R-:W-:Y:S02]  /*ace0*/  F2FP.BF16.F32.PACK_AB R198, R145, R198 ;  /* 0x000000c691c6723e */ /* 0x000fe400000010ff */
[----:B------:R-:W-:Y:S02]  /*acf0*/  @!P1 PRMT R139, RZ, 0x654, R139 ;  /* 0x00000654ff8b9816 */ /* 0x000fe4000000008b */
[----:B------:R-:W-:Y:S01]  /*ad00*/  F2FP.BF16.F32.PACK_AB R192, R175, R192 ;  /* 0x000000c0afc0723e */ /* 0x000fe200000010ff */
[----:B------:R-:W2:Y:S01]  /*ad10*/  MUFU.EX2 R124, R124 ;  /* 0x0000007c007c7308 */ /* 0x000ea20000000800 */
[----:B-1----:R-:W-:-:S07]  /*ad20*/  F2FP.BF16.F32.PACK_AB R197, R122, R15 ;  /* 0x0000000f7ac5723e */ /* 0x002fce00000010ff */
[----:B------:R-:W-:Y:S08]  /*ad30*/  MUFU.EX2 R128, R128 ;  /* 0x0000008000807308 */ /* 0x000ff00000000800 */
[----:B------:R-:W1:Y:S01]  /*ad40*/  MUFU.EX2 R131, R131 ;  /* 0x0000008300837308 */ /* 0x000e620000000800 */
[----:B--2---:R-:W-:-:S07]  /*ad50*/  F2FP.BF16.F32.PACK_AB R199, R124, R21 ;  /* 0x000000157cc7723e */ /* 0x004fce00000010ff */
[----:B------:R-:W-:Y:S08]  /*ad60*/  MUFU.EX2 R130, R130 ;  /* 0x0000008200827308 */ /* 0x000ff00000000800 */
[----:B------:R-:W2:Y:S01]  /*ad70*/  MUFU.EX2 R135, R135 ;  /* 0x0000008700877308 */ /* 0x000ea20000000800 */
[----:B-1----:R-:W-:-:S07]  /*ad80*/  F2FP.BF16.F32.PACK_AB R193, R131, R128 ;  /* 0x0000008083c1723e */ /* 0x002fce00000010ff */
[----:B------:R-:W-:Y:S08]  /*ad90*/  MUFU.EX2 R132, R132 ;  /* 0x0000008400847308 */ /* 0x000ff00000000800 */
[----:B------:R2:W1:Y:S08]  /*ada0*/  MUFU.EX2 R11, R195 ;  /* 0x000000c3000b7308 */ /* 0x0004700000000800 */
[----:B------:R-:W-:Y:S01]  /*adb0*/  MUFU.EX2 R191, R191 ;  /* 0x000000bf00bf7308 */ /* 0x000fe20000000800 */
[----:B--2---:R-:W-:-:S07]  /*adc0*/  F2FP.BF16.F32.PACK_AB R195, R135, R130 ;  /* 0x0000008287c3723e */ /* 0x004fce00000010ff */
        /* <DEDUP_REMOVED lines=12> */
[----:B------:R-:W-:Y:S08]  /*ae90*/  MUFU.EX2 R183, R221 ;  /* 0x000000dd00b77308 */ /* 0x000ff00000000800 */
[----:B------:R-:W-:Y:S01]  /*aea0*/  MUFU.EX2 R148, R223 ;  /* 0x000000df00947308 */ /* 0x000fe20000000800 */
[----:B------:R-:W-:-:S02]  /*aeb0*/  WARPGROUP.DEPBAR.LE gsb0, 0x0 ;  /* 0x00008000000079c5 */ /* 0x000fc40000010000 */
[----:B------:R2:W-:Y:S05]  /*aec0*/  @!P1 SYNCS.ARRIVE.TRANS64.RED.A1T0 RZ, [R3+URZ], RZ ;  /* 0x000000ff03ff99a7 */ /* 0x0005ea000810043f */
[----:B------:R-:W-:Y:S01]  /*aed0*/  MUFU.EX2 R177, R225 ;  /* 0x000000e100b17308 */ /* 0x000fe20000000800 */
[----:B-1----:R-:W-:Y:S01]  /*aee0*/  F2FP.BF16.F32.PACK_AB R176, R147, R14 ;  /* 0x0000000e93b0723e */ /* 0x002fe200000010ff */
[----:B--2---:R-:W-:Y:S01]  /*aef0*/  FADD.FTZ R3, R15, R138 ;  /* 0x0000008a0f037221 */ /* 0x004fe20000010000 */
[----:B------:R-:W-:-:S05]  /*af00*/  FADD.FTZ R138, R194, R7 ;  /* 0x00000007c28a7221 */ /* 0x000fca0000010000 */
[----:B------:R-:W-:Y:S01]  /*af10*/  MUFU.EX2 R20, R20 ;  /* 0x0000001400147308 */ /* 0x000fe20000000800 */
[----:B------:R1:W-:Y:S01]  /*af20*/  @!P1 SYNCS.ARRIVE.TRANS64.RED.A1T0 RZ, [R139+URZ], RZ ;  /* 0x000000ff8bff99a7 */ /* 0x0003e2000810043f */
[----:B------:R-:W-:Y:S01]  /*af30*/  FADD.FTZ R140, R122, R3 ;  /* 0x000000037a8c7221 */ /* 0x000fe20000010000 */
[----:B------:R-:W-:Y:S01]  /*af40*/  FADD.FTZ R7, R163, R138 ;  /* 0x0000008aa3077221 */ /* 0x000fe20000010000 */
[----:B------:R-:W-:Y:S01]  /*af50*/  FFMA.FTZ R138, R203, R6, -R126 ;  /* 0x00000006cb8a7223 */ /* 0x000fe2000001087e */
[----:B------:R-:W-:Y:S01]  /*af60*/  F2FP.BF16.F32.PACK_AB R194, R163, R194 ;  /* 0x000000c2a3c2723e */ /* 0x000fe200000010ff */
[----:B------:R-:W-:Y:S01]  /*af70*/  FADD.FTZ R3, R21, R140 ;  /* 0x0000008c15037221 */ /* 0x000fe20000010000 */
[----:B------:R-:W-:Y:S01]  /*af80*/  FADD.FTZ R140, R188, R7 ;  /* 0x00000007bc8c7221 */ /* 0x000fe20000010000 */
[----:B------:R-:W2:Y:S01]  /*af90*/  MUFU.EX2 R151, R151 ;  /* 0x0000009700977308 */ /* 0x000ea20000000800 */
[C---:B------:R-:W-:Y:S01]  /*afa0*/  F2FP.BF16.F32.PACK_AB R188, R137.reuse, R188 ;  /* 0x000000bc89bc723e */ /* 0x040fe200000010ff */
[----:B------:R-:W-:Y:S01]  /*afb0*/  FADD.FTZ R3, R124, R3 ;  /* 0x000000037c037221 */ /* 0x000fe20000010000 */
[----:B------:R-:W-:Y:S01]  /*afc0*/  FADD.FTZ R7, R137, R140 ;  /* 0x0000008c89077221 */ /* 0x000fe20000010000 */
[-CC-:B------:R-:W-:Y:S01]  /*afd0*/  FFMA.FTZ R140, R219, R6.reuse, -R126.reuse ;  /* 0x00000006db8c7223 */ /* 0x180fe2000001087e */
[----:B------:R-:W-:Y:S01]  /*afe0*/  FFMA.FTZ R126, R229, R6, -R126 ;  /* 0x00000006e57e7223 */ /* 0x000fe2000001087e */
[----:B------:R-:W-:Y:S01]  /*aff0*/  FADD.FTZ R142, R128, R3 ;  /* 0x00000003808e7221 */ /* 0x000fe20000010000 */
[----:B------:R-:W-:Y:S01]  /*b000*/  FADD.FTZ R144, R190, R7 ;  /* 0x00000007be907221 */ /* 0x000fe20000010000 */
[----:B------:R-:W3:Y:S01]  /*b010*/  MUFU.EX2 R138, R138 ;  /* 0x0000008a008a7308 */ /* 0x000ee20000000800 */
[----:B------:R-:W-:Y:S01]  /*b020*/  F2FP.BF16.F32.PACK_AB R190, R129, R190 ;  /* 0x000000be81be723e */ /* 0x000fe200000010ff */
[----:B------:R-:W-:Y:S01]  /*b030*/  FADD.FTZ R3, R131, R142 ;  /* 0x0000008e83037221 */ /* 0x000fe20000010000 */
[----:B------:R-:W-:Y:S01]  /*b040*/  FADD.FTZ R7, R129, R144 ;  /* 0x0000009081077221 */ /* 0x000fe20000010000 */
[----:B------:R-:W-:-:S02]  /*b050*/  F2FP.BF16.F32.PACK_AB R203, R127, R120 ;  /* 0x000000787fcb723e */ /* 0x000fc400000010ff */
[----:B------:R-:W-:Y:S01]  /*b060*/  FADD.FTZ R142, R130, R3 ;  /* 0x00000003828e7221 */ /* 0x000fe20000010000 */
[----:B------:R-:W-:Y:S01]  /*b070*/  FADD.FTZ R144, R184, R7 ;  /* 0x00000007b8907221 */ /* 0x000fe20000010000 */
[----:B------:R-:W4:Y:S01]  /*b080*/  MUFU.EX2 R140, R140 ;  /* 0x0000008c008c7308 */ /* 0x000f220000000800 */
[----:B------:R-:W-:Y:S01]  /*b090*/  F2FP.BF16.F32.PACK_AB R184, R133, R184 ;  /* 0x000000b885b8723e */ /* 0x000fe200000010ff */
[----:B------:R-:W-:Y:S01]  /*b0a0*/  FADD.FTZ R3, R135, R142 ;  /* 0x0000008e87037221 */ /* 0x000fe20000010000 */
[----:B------:R-:W-:Y:S01]  /*b0b0*/  FADD.FTZ R7, R133, R144 ;  /* 0x0000009085077221 */ /* 0x000fe20000010000 */
[----:B--2---:R-:W-:Y:S02]  /*b0c0*/  F2FP.BF16.F32.PACK_AB R178, R151, R20 ;  /* 0x0000001497b2723e */ /* 0x004fe400000010ff */
[----:B------:R-:W-:Y:S01]  /*b0d0*/  FADD.FTZ R142, R132, R3 ;  /* 0x00000003848e7221 */ /* 0x000fe20000010000 */
[----:B------:R-:W-:Y:S01]  /*b0e0*/  FADD.FTZ R144, R186, R7 ;  /* 0x00000007ba907221 */ /* 0x000fe20000010000 */
[----:B------:R-:W-:Y:S01]  /*b0f0*/  MUFU.EX2 R126, R126 ;  /* 0x0000007e007e7308 */ /* 0x000fe20000000800 */
[----:B------:R-:W-:Y:S01]  /*b100*/  F2FP.BF16.F32.PACK_AB R186, R121, R186 ;  /* 0x000000ba79ba723e */ /* 0x000fe200000010ff */
[----:B------:R-:W-:Y:S01]  /*b110*/  FADD.FTZ R142, R11, R142 ;  /* 0x0000008e0b8e7221 */ /* 0x000fe20000010000 */
[----:B------:R-:W-:Y:S01]  /*b120*/  FADD.FTZ R7, R121, R144 ;  /* 0x0000009079077221 */ /* 0x000fe20000010000 */
[----:B------:R-:W-:-:S02]  /*b130*/  MOV R11, R8 ;  /* 0x00000008000b7202 */ /* 0x000fc40000000f00 */
        /* <DEDUP_REMOVED lines=8> */
[----:B------:R-:W-:-:S02]  /*b1c0*/  F2FP.BF16.F32.PACK_AB R182, R125, R182 ;  /* 0x000000b67db6723e */ /* 0x000fc400000010ff */
[C---:B------:R-:W-:Y:S01]  /*b1d0*/  FADD.FTZ R142, R136.reuse, R3 ;  /* 0x00000003888e7221 */ /* 0x040fe20000010000 */
[----:B------:R-:W-:Y:S01]  /*b1e0*/  FADD.FTZ R7, R125, R144 ;  /* 0x000000907d077221 */ /* 0x000fe20000010000 */
[----:B------:R-:W-:Y:S02]  /*b1f0*/  F2FP.BF16.F32.PACK_AB R185, R136, R185 ;  /* 0x000000b988b9723e */ /* 0x000fe400000010ff */
[----:B------:R-:W-:Y:S01]  /*b200*/  FADD.FTZ R3, R187, R142 ;  /* 0x0000008ebb037221 */ /* 0x000fe20000010000 */
[----:B------:R-:W-:Y:S01]  /*b210*/  FADD.FTZ R144, R14, R7 ;  /* 0x000000070e907221 */ /* 0x000fe20000010000 */
[C---:B---3--:R-:W-:Y:S01]  /*b220*/  F2FP.BF16.F32.PACK_AB R187, R138.reuse, R187 ;  /* 0x000000bb8abb723e */ /* 0x048fe200000010ff */
[----:B------:R-:W2:Y:S01]  /*b230*/  MUFU.EX2 R14, R227 ;  /* 0x000000e3000e7308 */ /* 0x000ea20000000800 */
[----:B------:R-:W-:Y:S01]  /*b240*/  FADD.FTZ R142, R138, R3 ;  /* 0x000000038a8e7221 */ /* 0x000fe20000010000 */
[----:B------:R-:W-:-:S03]  /*b250*/  FADD.FTZ R7, R147, R144 ;  /* 0x0000009093077221 */ /* 0x000fc60000010000 */
[----:B------:R-:W-:Y:S01]  /*b260*/  FADD.FTZ R3, R181, R142 ;  /* 0x0000008eb5037221 */ /* 0x000fe20000010000 */
[----:B------:R-:W-:Y:S01]  /*b270*/  FADD.FTZ R142, R20, R7 ;  /* 0x00000007148e7221 */ /* 0x000fe20000010000 */
[C---:B----4-:R-:W-:Y:S02]  /*b280*/  F2FP.BF16.F32.PACK_AB R181, R140.reuse, R181 ;  /* 0x000000b58cb5723e */ /* 0x050fe400000010ff */
[----:B------:R-:W-:Y:S01]  /*b290*/  FADD.FTZ R3, R140, R3 ;  /* 0x000000038c037221 */ /* 0x000fe20000010000 */
[----:B------:R-:W-:-:S03]  /*b2a0*/  FADD.FTZ R7, R151, R142 ;  /* 0x0000008e97077221 */ /* 0x000fc60000010000 */
[----:B------:R-:W-:-:S04]  /*b2b0*/  FADD.FTZ R3, R146, R3 ;  /* 0x0000000392037221 */ /* 0x000fc80000010000 */
[C---:B------:R-:W-:Y:S01]  /*b2c0*/  FADD.FTZ R3, R183.reuse, R3 ;  /* 0x00000003b7037221 */ /* 0x040fe20000010000 */
[----:B------:R-:W-:Y:S02]  /*b2d0*/  F2FP.BF16.F32.PACK_AB R183, R183, R146 ;  /* 0x00000092b7b7723e */ /* 0x000fe400000010ff */
[----:B--2---:R-:W-:Y:S01]  /*b2e0*/  F2FP.BF16.F32.PACK_AB R179, R126, R14 ;  /* 0x0000000e7eb3723e */ /* 0x004fe200000010ff */
[----:B------:R-:W-:-:S04]  /*b2f0*/  FADD.FTZ R3, R148, R3 ;  /* 0x0000000394037221 */ /* 0x000fc80000010000 */
[C---:B------:R-:W-:Y:S01]  /*b300*/  FADD.FTZ R3, R177.reuse, R3 ;  /* 0x00000003b1037221 */ /* 0x040fe20000010000 */
[----:B------:R-:W-:-:S03]  /*b310*/  F2FP.BF16.F32.PACK_AB R177, R177, R148 ;  /* 0x00000094b1b1723e */ /* 0x000fc600000010ff */
[----:B------:R-:W-:-:S04]  /*b320*/  FADD.FTZ R3, R14, R3 ;  /* 0x000000030e037221 */ /* 0x000fc80000010000 */
[----:B------:R-:W-:Y:S01]  /*b330*/  FADD.FTZ R3, R126, R3 ;  /* 0x000000037e037221 */ /* 0x000fe20000010000 */
[----:B-1----:R-:W-:Y:S06]  /*b340*/  @P2 BRA `(.L_x_4728) ;  /* 0xffffffb000fc2947 */ /* 0x002fec000383ffff */
[----:B------:R-:W-:-:S05]  /*b350*/  UMOV UR47, UR6 ;  /* 0x00000006002f7c82 */ /* 0x000fca0008000000 */
.L_x_4719:
[----:B------:R-:W-:-:S13]  /*b360*/  ISETP.LE.AND P2, PT, RZ, UR47, PT ;  /* 0x0000002fff007c0c */ /* 0x000fda000bf43270 */
[----:B------:R-:W-:Y:S05]  /*b370*/  @!P2 BRA `(.L_x_4729) ;  /* 0x000000440000a947 */ /* 0x000fea0003800000 */
[----:B------:R-:W-:Y:S01]  /*b380*/  R2UR UR60, R16 ;  /* 0x00000000103c72ca */ /* 0x000fe200000e0000 */
[----:B------:R-:W-:Y:S01]  /*b390*/  IMAD.MOV.U32 R11, RZ, RZ, R8 ;  /* 0x000000ffff0b7224 */ /* 0x000fe200078e0008 */
[----:B------:R-:W-:Y:S01]  /*b3a0*/  MOV R10, R9 ;  /* 0x00000009000a7202 */ /* 0x000fe20000000f00 */
[----:B------:R-:W-:Y:S01]  /*b3b0*/  UMOV UR45, UR46 ;  /* 0x0000002e002d7c82 */ /* 0x000fe20008000000 */
[----:B------:R-:W-:-:S11]  /*b3c0*/  ULDC UR41, c[0x0][0x9d8] ;  /* 0x0002760000297ab9 */ /* 0x000fd60000000800 */
.L_x_4738:
        /* <DEDUP_REMOVED lines=8> */
.L_x_4730:
[----:B------:R-:W-:Y:S01]  /*b450*/  R2UR UR7, R16 ;  /* 0x00000000100772ca */ /* 0x000fe200000e0000 */
[----:B------:R-:W-:-:S12]  /*b460*/  ULEA UR6, UR46, UR61, 0x3 ;  /* 0x0000003d2e067291 */ /* 0x000fd8000f8e183f */
[----:B------:R-:W-:-:S05]  /*b470*/  IMAD.U32 R6, RZ, RZ, UR7 ;  /* 0x00000007ff067e24 */ /* 0x000fca000f8e00ff */
[----:B------:R-:W-:-:S04]  /*b480*/  SHF.L.U32 R6, R6, 0x1f, RZ ;  /* 0x0000001f06067819 */ /* 0x000fc800000006ff */
[----:B------:R1:W2:Y:S01]  /*b490*/  SYNCS.PHASECHK.TRANS64.TRYWAIT P2, [UR6+0x36830], R6 ;  /* 0x03683006ff0075a7 */ /* 0x0002a20008040146 */
[----:B------:R-:W-:Y:S05]  /*b4a0*/  @!P0 BRA `(.L_x_4731) ;  /* 0x0000000000048947 */ /* 0x000fea0003800000 */
[----:B------:R-:W-:Y:S01]  /*b4b0*/  BPT.TRAP 0x1 ;  /* 0x000000040000795c */ /* 0x000fe20000300000 */
.L_x_4731:
[----:B--2---:R-:W-:Y:S05]  /*b4c0*/  @P2 BRA `(.L_x_4732) ;  /* 0x0000000000082947 */ /* 0x004fea0003800000 */
[----:B------:R-:W2:Y:S02]  /*b4d0*/  SYNCS.PHASECHK.TRANS64.TRYWAIT P2, [UR6+0x36830], R6 ;  /* 0x03683006ff0075a7 */ /* 0x000ea40008040146 */
[----:B--2---:R-:W-:Y:S05]  /*b4e0*/  @!P2 BRA `(.L_x_4733) ;  /* 0x0000009c00b4a947 */ /* 0x004fea0003800000 */
.L_x_4732:
        /* <DEDUP_REMOVED lines=617> */
.L_x_4734:
[----:B------:R-:W-:Y:S01]  /*db80*/  ULEA UR7, UR45, UR61, 0x3 ;  /* 0x0000003d2d077291 */ /* 0x000fe2000f8e183f */
[----:B------:R-:W-:-:S04]  /*db90*/  MOV R0, UR60 ;  /* 0x0000003c00007c02 */ /* 0x000fc80008000f00 */
[----:B------:R-:W-:-:S04]  /*dba0*/  SHF.L.U32 R0, R0, 0x1f, RZ ;  /* 0x0000001f00007819 */ /* 0x000fc800000006ff */
[----:B------:R3:W4:Y:S01]  /*dbb0*/  SYNCS.PHASECHK.TRANS64.TRYWAIT P2, [UR7+0x36850], R0 ;  /* 0x03685000ff0075a7 */ /* 0x0007220008040147 */
[----:B------:R-:W-:Y:S05]  /*dbc0*/  @!P0 BRA `(.L_x_4735) ;  /* 0x0000000000048947 */ /* 0x000fea0003800000 */
[----:B------:R-:W-:Y:S01]  /*dbd0*/  BPT.TRAP 0x1 ;  /* 0x000000040000795c */ /* 0x000fe20000300000 */
.L_x_4735:
[----:B----4-:R-:W-:Y:S05]  /*dbe0*/  @P2 BRA `(.L_x_4736) ;  /* 0x0000000000082947 */ /* 0x010fea0003800000 */
[----:B------:R-:W4:Y:S02]  /*dbf0*/  SYNCS.PHASECHK.TRANS64.TRYWAIT P2, [UR7+0x36850], R0 ;  /* 0x03685000ff0075a7 */ /* 0x000f240008040147 */
[----:B----4-:R-:W-:Y:S05]  /*dc00*/  @!P2 BRA `(.L_x_4737) ;  /* 0x000000780004a947 */ /* 0x010fea0003800000 */
.L_x_4736:
        /* <DEDUP_REMOVED lines=17> */
[----:B------:R-:W4:Y:S01]  /*dd20*/  MUFU.TANH R21, R21 ;  /* 0x0000001500157308 */ /* 0x000f220000002400 */
        /* <DEDUP_REMOVED lines=9> */
[----:B------:R-:W5:Y:S01]  /*ddc0*/  MUFU.TANH R171, R171 ;  /* 0x000000ab00ab7308 */ /* 0x000f620000002400 */
[----:B------:R-:W-:Y:S01]  /*ddd0*/  UMOV UR11, 0x40000040 ;  /* 0x40000040000b7882 */ /* 0x000fe20000000000 */
[----:B--23--:R-:W-:Y:S01]  /*dde0*/  FMNMX.FTZ R0, R13, R10, !PT ;  /* 0x0000000a0d007209 */ /* 0x00cfe20007810000 */
[----:B------:R-:W-:Y:S01]  /*ddf0*/  FMUL.FTZ R169, R174, UR41 ;  /* 0x00000029aea97c20 */ /* 0x000fe20008410000 */
[----:B------:R-:W-:Y:S01]  /*de00*/  FMUL.FTZ R14, R141, UR41 ;  /* 0x000000298d0e7c20 */ /* 0x000fe20008410000 */
[----:B------:R-:W-:Y:S01]  /*de10*/  FMUL.FTZ R175, R175, UR41 ;  /* 0x00000029afaf7c20 */ /* 0x000fe20008410000 */
[----:B------:R-:W-:Y:S01]  /*de20*/  FMUL.FTZ R20, R128, UR41 ;  /* 0x0000002980147c20 */ /* 0x000fe20008410000 */
[----:B----4-:R-:W-:Y:S01]  /*de30*/  FMNMX.FTZ R0, R21, R0, !PT ;  /* 0x0000000015007209 */ /* 0x010fe20007810000 */
        /* <DEDUP_REMOVED lines=9> */
[----:B-----5:R-:W-:Y:S01]  /*ded0*/  FMNMX.FTZ R0, R171, R0, !PT ;  /* 0x00000000ab007209 */ /* 0x020fe20007810000 */
        /* <DEDUP_REMOVED lines=24> */
[----:B-1----:R-:W1:Y:S01]  /*e060*/  LDC R6, c[0x0][0x988] ;  /* 0x00026200ff067b82 */ /* 0x002e620000000800 */
[----:B------:R-:W-:Y:S01]  /*e070*/  FMUL.FTZ R127, R127, UR41 ;  /* 0x000000297f7f7c20 */ /* 0x000fe20008410000 */
[----:B------:R-:W-:Y:S01]  /*e080*/  IMAD.U32 R132, RZ, RZ, UR46 ;  /* 0x0000002eff847e24 */ /* 0x000fe2000f8e00ff */
[----:B------:R-:W-:Y:S01]  /*e090*/  MOV R136, UR7 ;  /* 0x0000000700887c02 */ /* 0x000fe20008000f00 */
[----:B------:R-:W-:Y:S01]  /*e0a0*/  UMOV UR45, UR46 ;  /* 0x0000002e002d7c82 */ /* 0x000fe20008000000 */
[----:B------:R-:W-:Y:S01]  /*e0b0*/  ISETP.LT.AND P2, PT, RZ, UR47, PT ;  /* 0x0000002fff007c0c */ /* 0x000fe2000bf41270 */
[----:B------:R-:W-:Y:S01]  /*e0c0*/  MUFU.TANH R225, R225 ;  /* 0x000000e100e17308 */ /* 0x000fe20000002400 */
[----:B------:R-:W-:-:S02]  /*e0d0*/  @!P1 LEA R132, R132, UR61, 0x3 ;  /* 0x0000003d84849c11 */ /* 0x000fc4000f8e18ff */
[----:B------:R-:W-:-:S03]  /*e0e0*/  R2UR UR60, R16 ;  /* 0x00000000103c72ca */ /* 0x000fc600000e0000 */
[----:B------:R-:W-:Y:S02]  /*e0f0*/  @!P1 VIADD R134, R132, 0x36840 ;  /* 0x0003684084869836 */ /* 0x000fe40000000000 */
[----:B------:R-:W-:Y:S03]  /*e100*/  MUFU.TANH R227, R227 ;  /* 0x000000e300e37308 */ /* 0x000fe60000002400 */
[----:B------:R-:W-:-:S05]  /*e110*/  @!P1 PRMT R134, RZ, 0x654, R134 ;  /* 0x00000654ff869816 */ /* 0x000fca0000000086 */
[----:B------:R-:W-:Y:S08]  /*e120*/  MUFU.TANH R229, R229 ;  /* 0x000000e500e57308 */ /* 0x000ff00000002400 */
[----:B------:R-:W2:Y:S08]  /*e130*/  MUFU.TANH R12, R12 ;  /* 0x0000000c000c7308 */ /* 0x000eb00000002400 */
[----:B------:R-:W-:Y:S08]  /*e140*/  MUFU.TANH R237, R237 ;  /* 0x000000ed00ed7308 */ /* 0x000ff00000002400 */
[----:B------:R-:W3:Y:S01]  /*e150*/  MUFU.TANH R15, R15 ;  /* 0x0000000f000f7308 */ /* 0x000ee20000002400 */
[----:B--2---:R-:W-:-:S07]  /*e160*/  FMNMX.FTZ R122, R12, R11, !PT ;  /* 0x0000000b0c7a7209 */ /* 0x004fce0007810000 */
[----:B------:R-:W-:Y:S08]  /*e170*/  MUFU.TANH R8, R8 ;  /* 0x0000000800087308 */ /* 0x000ff00000002400 */
[----:B------:R-:W2:Y:S01]  /*e180*/  MUFU.TANH R169, R169 ;  /* 0x000000a900a97308 */ /* 0x000ea20000002400 */
[----:B---3--:R-:W-:-:S07]  /*e190*/  FMNMX.FTZ R122, R15, R122, !PT ;  /* 0x0000007a0f7a7209 */ /* 0x008fce0007810000 */
        /* <DEDUP_REMOVED lines=110> */
[----:B------:R-:W-:-:S03]  /*e880*/  FMNMX.FTZ R122, R143, R122, !PT ;  /* 0x0000007a8f7a7209 */ /* 0x000fc60007810000 */
[----:B------:R-:W2:Y:S01]  /*e890*/  SHFL.BFLY PT, R0, R9, 0x2, 0x1f ;  /* 0x0c401f0009007f89 */ /* 0x000ea200000e0000 */
[----:B------:R-:W-:-:S04]  /*e8a0*/  FMNMX.FTZ R122, R123, R122, !PT ;  /* 0x0000007a7b7a7209 */ /* 0x000fc80007810000 */
[----:B------:R-:W-:-:S04]  /*e8b0*/  FMNMX.FTZ R122, R151, R122, !PT ;  /* 0x0000007a977a7209 */ /* 0x000fc80007810000 */
[----:B------:R-:W-:Y:S02]  /*e8c0*/  FMNMX.FTZ R122, R127, R122, !PT ;  /* 0x0000007a7f7a7209 */ /* 0x000fe40007810000 */
[----:B--2---:R-:W-:-:S05]  /*e8d0*/  FMNMX.FTZ R0, R9, R0, !PT ;  /* 0x0000000009007209 */ /* 0x004fca0007810000 */
[----:B------:R-:W2:Y:S02]  /*e8e0*/  SHFL.BFLY PT, R9, R0, 0x1, 0x1f ;  /* 0x0c201f0000097f89 */ /* 0x000ea400000e0000 */
[----:B--2---:R-:W-:Y:S01]  /*e8f0*/  FMNMX.FTZ R9, R0, R9, !PT ;  /* 0x0000000900097209 */ /* 0x004fe20007810000 */
[----:B------:R-:W-:Y:S02]  /*e900*/  WARPGROUP.DEPBAR.LE gsb0, 0x0 ;  /* 0x00008000000079c5 */ /* 0x000fe40000010000 */
[----:B------:R-:W-:Y:S02]  /*e910*/  WARPGROUP.ARRIVE ;  /* 0x00000000000079c5 */ /* 0x000fe40000000000 */
[C---:B------:R-:W-:Y:S01]  /*e920*/  FADD.FTZ R189, -R9.reuse, R10 ;  /* 0x0000000a09bd7221 */ /* 0x040fe20000010100 */
[----:B-1----:R-:W-:-:S03]  /*e930*/  FMUL.FTZ R10, R9, R6 ;  /* 0x00000006090a7220 */ /* 0x002fc60000410000 */
[-C--:B------:R-:W-:Y:S01]  /*e940*/  FMUL.FTZ R189, R189, R6.reuse ;  /* 0x00000006bdbd7220 */ /* 0x080fe20000410000 */
[----:B------:R-:W-:Y:S01]  /*e950*/  HGMMA.64x192x16.F32.BF16 R24, R184, gdesc[UR8].tnspB, R24, gsb0 ;  /* 0x42e00008b8187df0 */ /* 0x000fe20008001818 */
[----:B------:R-:W-:Y:S01]  /*e960*/  UIADD3 UR10, UR6, 0x280, URZ ;  /* 0x00000280060a7890 */ /* 0x000fe2000fffe03f */
[-CC-:B------:R-:W-:Y:S01]  /*e970*/  FFMA.FTZ R202, R171, R6.reuse, -R10.reuse ;  /* 0x00000006abca7223 */ /* 0x180fe2000001080a */
[----:B------:R-:W-:Y:S01]  /*e980*/  UMOV UR11, 0x40000040 ;  /* 0x40000040000b7882 */ /* 0x000fe20000000000 */
[----:B------:R-:W-:Y:S01]  /*e990*/  UIADD3 UR6, UR6, 0x300, URZ ;  /* 0x0000030006067890 */ /* 0x000fe2000fffe03f */
[-CC-:B------:R-:W-:Y:S01]  /*e9a0*/  FFMA.FTZ R171, R193, R6.reuse, -R10.reuse ;  /* 0x00000006c1ab7223 */ /* 0x180fe2000001080a */
[----:B------:R1:W-:Y:S01]  /*e9b0*/  MUFU.EX2 R0, R189 ;  /* 0x000000bd00007308 */ /* 0x0003e20000000800 */
[----:B------:R-:W2:Y:S01]  /*e9c0*/  SHFL.BFLY PT, R193, R122, 0x2, 0x1f ;  /* 0x0c401f007ac17f89 */ /* 0x000ea200000e0000 */
[-CC-:B------:R-:W-:Y:S01]  /*e9d0*/  FFMA.FTZ R200, R21, R6.reuse, -R10.reuse ;  /* 0x0000000615c87223 */ /* 0x180fe2000001080a */
[-CC-:B------:R-:W-:Y:S01]  /*e9e0*/  FFMA.FTZ R223, R173, R6.reuse, -R10.reuse ;  /* 0x00000006addf7223 */ /* 0x180fe2000001080a */
[-CC-:B------:R-:W-:Y:S01]  /*e9f0*/  FFMA.FTZ R13, R13, R6.reuse, -R10.reuse ;  /* 0x000000060d0d7223 */ /* 0x180fe2000001080a */
[-CC-:B------:R-:W-:Y:S01]  /*ea00*/  FFMA.FTZ R196, R199, R6.reuse, -R10.reuse ;  /* 0x00000006c7c47223 */ /* 0x180fe2000001080a */
[-CC-:B------:R-:W-:Y:S01]  /*ea10*/  FFMA.FTZ R197, R197, R6.reuse, -R10.reuse ;  /* 0x00000006c5c57223 */ /* 0x180fe2000001080a */
[-CC-:B------:R-:W-:Y:S01]  /*ea20*/  FFMA.FTZ R198, R203, R6.reuse, -R10.reuse ;  /* 0x00000006cbc67223 */ /* 0x180fe2000001080a */
[-CC-:B------:R-:W-:Y:S01]  /*ea30*/  FFMA.FTZ R21, R201, R6.reuse, -R10.reuse ;  /* 0x00000006c9157223 */ /* 0x180fe2000001080a */
[-CC-:B-1----:R-:W-:Y:S01]  /*ea40*/  FFMA.FTZ R189, R215, R6.reuse, -R10.reuse ;  /* 0x00000006d7bd7223 */ /* 0x182fe2000001080a */
        /* <DEDUP_REMOVED lines=8> */
[----:B------:R-:W1:Y:S01]  /*ead0*/  MUFU.EX2 R13, R13 ;  /* 0x0000000d000d7308 */ /* 0x000e620000000800 */
[----:B--2---:R-:W-:-:S07]  /*eae0*/  FMNMX.FTZ R193, R122, R193, !PT ;  /* 0x000000c17ac17209 */ /* 0x004fce0007810000 */
[----:B------:R-:W2:Y:S08]  /*eaf0*/  MUFU.EX2 R200, R200 ;  /* 0x000000c800c87308 */ /* 0x000eb00000000800 */
[----:B------:R-:W3:Y:S01]  /*eb00*/  MUFU.EX2 R202, R202 ;  /* 0x000000ca00ca7308 */ /* 0x000ee20000000800 */
[----:B-1----:R-:W-:-:S07]  /*eb10*/  FFMA.FTZ R7, R0, R7, R13 ;  /* 0x0000000700077223 */ /* 0x002fce000001000d */
[----:B------:R-:W1:Y:S01]  /*eb20*/  MUFU.EX2 R223, R223 ;  /* 0x000000df00df7308 */ /* 0x000e620000000800 */
[C---:B--2---:R-:W-:Y:S01]  /*eb30*/  FADD.FTZ R7, R200.reuse, R7 ;  /* 0x00000007c8077221 */ /* 0x044fe20000010000 */
[----:B------:R-:W-:-:S06]  /*eb40*/  F2FP.BF16.F32.PACK_AB R200, R200, R13 ;  /* 0x0000000dc8c8723e */ /* 0x000fcc00000010ff */
[----:B------:R-:W2:Y:S01]  /*eb50*/  MUFU.EX2 R196, R196 ;  /* 0x000000c400c47308 */ /* 0x000ea20000000800 */
[----:B---3--:R-:W-:-:S07]  /*eb60*/  FADD.FTZ R138, R202, R7 ;  /* 0x00000007ca8a7221 */ /* 0x008fce0000010000 */
        /* <DEDUP_REMOVED lines=17> */
[----:B------:R-:W1:Y:S01]  /*ec80*/  SHFL.BFLY PT, R8, R193, 0x1, 0x1f ;  /* 0x0c201f00c1087f89 */ /* 0x000e6200000e0000 */
[-CC-:B------:R-:W-:Y:S01]  /*ec90*/  FFMA.FTZ R184, R229, R6.reuse, -R10.reuse ;  /* 0x00000006e5b87223 */ /* 0x180fe2000001080a */
[-CC-:B------:R-:W-:Y:S01]  /*eca0*/  FFMA.FTZ R185, R237, R6.reuse, -R10.reuse ;  /* 0x00000006edb97223 */ /* 0x180fe2000001080a */
[----:B------:R-:W-:Y:S01]  /*ecb0*/  HGMMA.64x192x16.F32.BF16 R24, R180, gdesc[UR8].tnspB, R24, gsb0 ;  /* 0x42e00008b4187df0 */ /* 0x000fe20008001818 */
[----:B------:R-:W-:Y:S01]  /*ecc0*/  UMOV UR10, UR6 ;  /* 0x00000006000a7c82 */ /* 0x000fe20008000000 */
[----:B------:R-:W-:Y:S01]  /*ecd0*/  UMOV UR11, 0x40000040 ;  /* 0x40000040000b7882 */ /* 0x000fe20000000000 */
[----:B------:R-:W-:Y:S01]  /*ece0*/  FFMA.FTZ R14, R233, R6, -R10 ;  /* 0x00000006e90e7223 */ /* 0x000fe2000001080a */
[----:B------:R-:W-:Y:S01]  /*ecf0*/  MUFU.EX2 R184, R184 ;  /* 0x000000b800b87308 */ /* 0x000fe20000000800 */
[----:B------:R-:W-:-:S07]  /*ed00*/  UIADD3 UR6, UR47, -0x1, URZ ;  /* 0xffffffff2f067890 */ /* 0x000fce000fffe03f */
[----:B------:R-:W-:Y:S01]  /*ed10*/  MUFU.EX2 R185, R185 ;  /* 0x000000b900b97308 */ /* 0x000fe20000000800 */
[----:B------:R-:W-:-:S07]  /*ed20*/  UMOV UR47, UR6 ;  /* 0x00000006002f7c82 */ /* 0x000fce0008000000 */
[----:B------:R-:W-:Y:S01]  /*ed30*/  MUFU.EX2 R186, R186 ;  /* 0x000000ba00ba7308 */ /* 0x000fe20000000800 */
[----:B-1----:R-:W-:-:S05]  /*ed40*/  FMNMX.FTZ R8, R193, R8, !PT ;  /* 0x00000008c1087209 */ /* 0x002fca0007810000 */
[----:B------:R-:W-:Y:S02]  /*ed50*/  FADD.FTZ R193, -R8, R11 ;  /* 0x0000000b08c17221 */ /* 0x000fe40000010100 */
[----:B------:R-:W-:Y:S02]  /*ed60*/  MUFU.EX2 R11, R120 ;  /* 0x00000078000b7308 */ /* 0x000fe40000000800 */
[----:B------:R-:W-:-:S06]  /*ed70*/  FMUL.FTZ R193, R193, R6 ;  /* 0x00000006c1c17220 */ /* 0x000fcc0000410000 */
[----:B------:R-:W-:Y:S08]  /*ed80*/  MUFU.EX2 R187, R187 ;  /* 0x000000bb00bb7308 */ /* 0x000ff00000000800 */
[----:B------:R-:W-:Y:S01]  /*ed90*/  MUFU.EX2 R14, R14 ;  /* 0x0000000e000e7308 */ /* 0x000fe20000000800 */
[----:B------:R-:W-:Y:S02]  /*eda0*/  WARPGROUP.DEPBAR.LE gsb0, 0x0 ;  /* 0x00008000000079c5 */ /* 0x000fe40000010000 */
        /* <DEDUP_REMOVED lines=8> */
[----:B------:R1:W-:Y:S03]  /*ee30*/  MUFU.EX2 R2, R193 ;  /* 0x000000c100027308 */ /* 0x0003e60000000800 */
[-CC-:B------:R-:W-:Y:S01]  /*ee40*/  FFMA.FTZ R201, R12, R6.reuse, -R10.reuse ;  /* 0x000000060cc97223 */ /* 0x180fe2000001080a */
[-CC-:B------:R-:W-:Y:S01]  /*ee50*/  FFMA.FTZ R12, R15, R6.reuse, -R10.reuse ;  /* 0x000000060f0c7223 */ /* 0x180fe2000001080a */
[-CC-:B------:R-:W-:Y:S01]  /*ee60*/  FFMA.FTZ R203, R169, R6.reuse, -R10.reuse ;  /* 0x00000006a9cb7223 */ /* 0x180fe2000001080a */
[-CC-:B------:R-:W-:Y:S01]  /*ee70*/  FFMA.FTZ R175, R175, R6.reuse, -R10.reuse ;  /* 0x00000006afaf7223 */ /* 0x180fe2000001080a */
[-CC-:B------:R-:W-:Y:S01]  /*ee80*/  FFMA.FTZ R15, R161, R6.reuse, -R10.reuse ;  /* 0x00000006a10f7223 */ /* 0x180fe2000001080a */
[-CC-:B------:R-:W-:Y:S01]  /*ee90*/  FFMA.FTZ R122, R163, R6.reuse, -R10.reuse ;  /* 0x00000006a37a7223 */ /* 0x180fe2000001080a */
[----:B------:R-:W3:Y:S01]  /*eea0*/  MUFU.EX2 R201, R201 ;  /* 0x000000c900c97308 */ /* 0x000ee20000000800 */
[-CC-:B------:R-:W-:Y:S01]  /*eeb0*/  FFMA.FTZ R130, R145, R6.reuse, -R10.reuse ;  /* 0x0000000691827223 */ /* 0x180fe2000001080a */
[-CC-:B------:R-:W-:Y:S01]  /*eec0*/  FFMA.FTZ R145, R147, R6.reuse, -R10.reuse ;  /* 0x0000000693917223 */ /* 0x180fe2000001080a */
[-CC-:B------:R-:W-:Y:S01]  /*eed0*/  FFMA.FTZ R199, R165, R6.reuse, -R10.reuse ;  /* 0x00000006a5c77223 */ /* 0x180fe2000001080a */
[-CC-:B------:R-:W-:Y:S01]  /*eee0*/  FFMA.FTZ R124, R167, R6.reuse, -R10.reuse ;  /* 0x00000006a77c7223 */ /* 0x180fe2000001080a */
[-CC-:B-1----:R-:W-:Y:S01]  /*eef0*/  FFMA.FTZ R193, R153, R6.reuse, -R10.reuse ;  /* 0x0000000699c17223 */ /* 0x182fe2000001080a */
[-CC-:B------:R-:W-:Y:S01]  /*ef00*/  FFMA.FTZ R7, R133, R6.reuse, -R10.reuse ;  /* 0x0000000685077223 */ /* 0x180fe2000001080a */
[-C--:B------:R-:W-:Y:S01]  /*ef10*/  FFMA.FTZ R125, R125, R6.reuse, -R10 ;  /* 0x000000067d7d7223 */ /* 0x080fe2000001080a */
[----:B------:R-:W1:Y:S01]  /*ef20*/  MUFU.EX2 R12, R12 ;  /* 0x0000000c000c7308 */ /* 0x000e620000000800 */
[----:B------:R-:W-:Y:S01]  /*ef30*/  FADD.FTZ R133, R223, R138 ;  /* 0x0000008adf857221 */ /* 0x000fe20000010000 */
[-CC-:B------:R-:W-:Y:S01]  /*ef40*/  FFMA.FTZ R126, R155, R6.reuse, -R10.reuse ;  /* 0x000000069b7e7223 */ /* 0x180fe2000001080a */
[-CC-:B------:R-:W-:Y:S01]  /*ef50*/  FFMA.FTZ R195, R157, R6.reuse, -R10.reuse ;  /* 0x000000069dc37223 */ /* 0x180fe2000001080a */
[-CC-:B------:R-:W-:Y:S01]  /*ef60*/  FFMA.FTZ R128, R159, R6.reuse, -R10.reuse ;  /* 0x000000069f807223 */ /* 0x180fe2000001080a */
[----:B--2---:R-:W-:Y:S01]  /*ef70*/  FADD.FTZ R140, R196, R133 ;  /* 0x00000085c48c7221 */ /* 0x004fe20000010000 */
[-CC-:B------:R-:W-:Y:S01]  /*ef80*/  FFMA.FTZ R149, R149, R6.reuse, -R10.reuse ;  /* 0x0000000695957223 */ /* 0x180fe2000001080a */
[-CC-:B------:R-:W-:Y:S01]  /*ef90*/  FFMA.FTZ R121, R121, R6.reuse, -R10.reuse ;  /* 0x0000000679797223 */ /* 0x180fe2000001080a */
[----:B------:R-:W2:Y:S01]  /*efa0*/  MUFU.EX2 R203, R203 ;  /* 0x000000cb00cb7308 */ /* 0x000ea20000000800 */
[----:B---3--:R-:W-:Y:S01]  /*efb0*/  FFMA.FTZ R147, R2, R3, R201 ;  /* 0x0000000302937223 */ /* 0x008fe200000100c9 */
[-CC-:B------:R-:W-:Y:S01]  /*efc0*/  FFMA.FTZ R139, R139, R6.reuse, -R10.reuse ;  /* 0x000000068b8b7223 */ /* 0x180fe2000001080a */
[-CC-:B------:R-:W-:Y:S01]  /*efd0*/  FFMA.FTZ R131, R131, R6.reuse, -R10.reuse ;  /* 0x0000000683837223 */ /* 0x180fe2000001080a */
[-CC-:B------:R-:W-:Y:S01]  /*efe0*/  FFMA.FTZ R141, R141, R6.reuse, -R10.reuse ;  /* 0x000000068d8d7223 */ /* 0x180fe2000001080a */
[-CC-:B------:R-:W-:Y:S01]  /*eff0*/  FFMA.FTZ R135, R135, R6.reuse, -R10.reuse ;  /* 0x0000000687877223 */ /* 0x180fe2000001080a */
[-CC-:B------:R-:W-:Y:S01]  /*f000*/  FFMA.FTZ R143, R143, R6.reuse, -R10.reuse ;  /* 0x000000068f8f7223 */ /* 0x180fe2000001080a */
[-CC-:B------:R-:W-:Y:S01]  /*f010*/  FFMA.FTZ R123, R123, R6.reuse, -R10.reuse ;  /* 0x000000067b7b7223 */ /* 0x180fe2000001080a */
[----:B------:R-:W3:Y:S01]  /*f020*/  MUFU.EX2 R120, R175 ;  /* 0x000000af00787308 */ /* 0x000ee20000000800 */
[----:B------:R-:W-:Y:S01]  /*f030*/  FFMA.FTZ R151, R151, R6, -R10 ;  /* 0x0000000697977223 */ /* 0x000fe2000001080a */
[----:B-1----:R-:W-:-:S02]  /*f040*/  F2FP.BF16.F32.PACK_AB R201, R12, R201 ;  /* 0x000000c90cc9723e */ /* 0x002fc400000010ff */
[----:B------:R-:W-:-:S04]  /*f050*/  F2FP.BF16.F32.PACK_AB R196, R197, R196 ;  /* 0x000000c4c5c4723e */ /* 0x000fc800000010ff */
[----:B------:R-:W-:Y:S08]  /*f060*/  MUFU.EX2 R15, R15 ;  /* 0x0000000f000f7308 */ /* 0x000ff00000000800 */
[----:B------:R-:W1:Y:S08]  /*f070*/  MUFU.EX2 R122, R122 ;  /* 0x0000007a007a7308 */ /* 0x000e700000000800 */
[----:B------:R-:W-:Y:S08]  /*f080*/  MUFU.EX2 R199, R199 ;  /* 0x000000c700c77308 */ /* 0x000ff00000000800 */
[----:B------:R-:W-:Y:S08]  /*f090*/  MUFU.EX2 R124, R124 ;  /* 0x0000007c007c7308 */ /* 0x000ff00000000800 */
[----:B------:R-:W-:Y:S08]  /*f0a0*/  MUFU.EX2 R193, R193 ;  /* 0x000000c100c17308 */ /* 0x000ff00000000800 */
        /* <DEDUP_REMOVED lines=17> */
[----:B------:R5:W-:Y:S01]  /*f1c0*/  @!P1 SYNCS.ARRIVE.TRANS64.RED.A1T0 RZ, [R134+URZ], RZ ;  /* 0x000000ff86ff99a7 */ /* 0x000be2000810043f */
[----:B------:R-:W-:-:S04]  /*f1d0*/  F2FP.BF16.F32.PACK_AB R176, R215, R14 ;  /* 0x0000000ed7b0723e */ /* 0x000fc800000010ff */
[----:B------:R-:W-:Y:S01]  /*f1e0*/  MUFU.EX2 R123, R123 ;  /* 0x0000007b007b7308 */ /* 0x000fe20000000800 */
[----:B-----5:R-:W-:Y:S02]  /*f1f0*/  @!P1 VIADD R134, R136, 0x36860 ;  /* 0x0003686088869836 */ /* 0x020fe40000000000 */
[----:B------:R-:W-:-:S05]  /*f200*/  FADD.FTZ R136, R12, R147 ;  /* 0x000000930c887221 */ /* 0x000fca0000010000 */
[----:B------:R-:W5:Y:S01]  /*f210*/  MUFU.EX2 R20, R20 ;  /* 0x0000001400147308 */ /* 0x000f620000000800 */
[----:B------:R-:W-:-:S04]  /*f220*/  @!P1 PRMT R134, RZ, 0x654, R134 ;  /* 0x00000654ff869816 */ /* 0x000fc80000000086 */
[----:B------:R2:W-:Y:S02]  /*f230*/  @!P1 SYNCS.ARRIVE.TRANS64.RED.A1T0 RZ, [R134+URZ], RZ ;  /* 0x000000ff86ff99a7 */ /* 0x0005e4000810043f */
[-C--:B--2---:R-:W-:Y:S01]  /*f240*/  FFMA.FTZ R134, R129, R6.reuse, -R10 ;  /* 0x0000000681867223 */ /* 0x084fe2000001080a */
[----:B------:R-:W-:Y:S01]  /*f250*/  FADD.FTZ R129, R203, R136 ;  /* 0x00000088cb817221 */ /* 0x000fe20000010000 */
[-CC-:B------:R-:W-:Y:S01]  /*f260*/  FFMA.FTZ R136, R137, R6.reuse, -R10.reuse ;  /* 0x0000000689887223 */ /* 0x180fe2000001080a */
[----:B------:R-:W-:Y:S01]  /*f270*/  FFMA.FTZ R10, R127, R6, -R10 ;  /* 0x000000067f0a7223 */ /* 0x000fe2000001080a */
[C---:B---3--:R-:W-:Y:S01]  /*f280*/  F2FP.BF16.F32.PACK_AB R203, R120.reuse, R203 ;  /* 0x000000cb78cb723e */ /* 0x048fe200000010ff */
[----:B------:R-:W-:Y:S01]  /*f290*/  FADD.FTZ R138, R120, R129 ;  /* 0x00000081788a7221 */ /* 0x000fe20000010000 */
[----:B------:R-:W-:Y:S01]  /*f2a0*/  FADD.FTZ R129, R197, R140 ;  /* 0x0000008cc5817221 */ /* 0x000fe20000010000 */
[----:B------:R-:W2:Y:S01]  /*f2b0*/  MUFU.EX2 R134, R134 ;  /* 0x0000008600867308 */ /* 0x000ea20000000800 */
[----:B-1----:R-:W-:Y:S01]  /*f2c0*/  F2FP.BF16.F32.PACK_AB R197, R122, R15 ;  /* 0x0000000f7ac5723e */ /* 0x002fe200000010ff */
[----:B----4-:R-:W-:Y:S01]  /*f2d0*/  FADD.FTZ R125, R15, R138 ;  /* 0x0000008a0f7d7221 */ /* 0x010fe20000010000 */
[----:B------:R-:W-:Y:S01]  /*f2e0*/  FADD.FTZ R140, R198, R129 ;  /* 0x00000081c68c7221 */ /* 0x000fe20000010000 */
[----:B-----5:R-:W-:-:S02]  /*f2f0*/  F2FP.BF16.F32.PACK_AB R178, R11, R20 ;  /* 0x000000140bb2723e */ /* 0x020fc400000010ff */
[----:B------:R-:W-:Y:S01]  /*f300*/  FADD.FTZ R138, R122, R125 ;  /* 0x0000007d7a8a7221 */ /* 0x000fe20000010000 */
[C---:B------:R-:W-:Y:S01]  /*f310*/  FADD.FTZ R129, R21.reuse, R140 ;  /* 0x0000008c15817221 */ /* 0x040fe20000010000 */
[----:B------:R-:W1:Y:S01]  /*f320*/  MUFU.EX2 R136, R136 ;  /* 0x0000008800887308 */ /* 0x000e620000000800 */
[----:B------:R-:W-:Y:S01]  /*f330*/  F2FP.BF16.F32.PACK_AB R198, R21, R198 ;  /* 0x000000c615c6723e */ /* 0x000fe200000010ff */
        /* <DEDUP_REMOVED lines=14> */
[----:B------:R-:W-:Y:S01]  /*f420*/  FADD.FTZ R13, R195, R138 ;  /* 0x0000008ac30d7221 */ /* 0x000fe20000010000 */
[----:B------:R-:W-:Y:S01]  /*f430*/  FADD.FTZ R12, R188, R125 ;  /* 0x0000007dbc0c7221 */ /* 0x000fe20000010000 */
[C---:B------:R-:W-:Y:S02]  /*f440*/  F2FP.BF16.F32.PACK_AB R195, R128.reuse, R195 ;  /* 0x000000c380c3723e */ /* 0x040fe400000010ff */
[----:B------:R-:W-:Y:S01]  /*f450*/  FADD.FTZ R13, R128, R13 ;  /* 0x0000000d800d7221 */ /* 0x000fe20000010000 */
[----:B------:R-:W-:Y:S01]  /*f460*/  F2FP.BF16.F32.PACK_AB R188, R173, R188 ;  /* 0x000000bcadbc723e */ /* 0x000fe200000010ff */
[----:B------:R5:W-:Y:S01]  /*f470*/  MUFU.EX2 R179, R10 ;  /* 0x0000000a00b37308 */ /* 0x000be20000000800 */
[----:B------:R-:W-:Y:S01]  /*f480*/  F2FP.BF16.F32.PACK_AB R189, R145, R130 ;  /* 0x0000008291bd723e */ /* 0x000fe200000010ff */
[----:B------:R-:W-:Y:S01]  /*f490*/  FADD.FTZ R120, R130, R13 ;  /* 0x0000000d82787221 */ /* 0x000fe20000010000 */
[----:B------:R-:W-:-:S03]  /*f4a0*/  FADD.FTZ R13, R173, R12 ;  /* 0x0000000cad0d7221 */ /* 0x000fc60000010000 */
[----:B------:R-:W-:Y:S01]  /*f4b0*/  FADD.FTZ R15, R145, R120 ;  /* 0x00000078910f7221 */ /* 0x000fe20000010000 */
[----:B------:R-:W-:Y:S01]  /*f4c0*/  FADD.FTZ R12, R190, R13 ;  /* 0x0000000dbe0c7221 */ /* 0x000fe20000010000 */
[C---:B------:R-:W-:Y:S02]  /*f4d0*/  F2FP.BF16.F32.PACK_AB R190, R191.reuse, R190 ;  /* 0x000000bebfbe723e */ /* 0x040fe400000010ff */
        /* <DEDUP_REMOVED lines=8> */
[C---:B--2---:R-:W-:Y:S02]  /*f560*/  F2FP.BF16.F32.PACK_AB R185, R134.reuse, R3 ;  /* 0x0000000386b9723e */ /* 0x044fe400000010ff */
[----:B------:R-:W-:Y:S01]  /*f570*/  FADD.FTZ R12, R134, R13 ;  /* 0x0000000d860c7221 */ /* 0x000fe20000010000 */
[----:B------:R-:W-:Y:S01]  /*f580*/  FADD.FTZ R120, R186, R15 ;  /* 0x0000000fba787221 */ /* 0x000fe20000010000 */
[----:B------:R-:W-:Y:S02]  /*f590*/  F2FP.BF16.F32.PACK_AB R186, R187, R186 ;  /* 0x000000babbba723e */ /* 0x000fe400000010ff */
[----:B------:R-:W-:Y:S01]  /*f5a0*/  FADD.FTZ R13, R7, R12 ;  /* 0x0000000c070d7221 */ /* 0x000fe20000010000 */
[----:B------:R-:W-:Y:S01]  /*f5b0*/  FADD.FTZ R15, R187, R120 ;  /* 0x00000078bb0f7221 */ /* 0x000fe20000010000 */
[C---:B-1----:R-:W-:Y:S01]  /*f5c0*/  F2FP.BF16.F32.PACK_AB R187, R136.reuse, R7 ;  /* 0x0000000788bb723e */ /* 0x042fe200000010ff */
        /* <DEDUP_REMOVED lines=9> */
[C---:B------:R-:W-:Y:S02]  /*f660*/  F2FP.BF16.F32.PACK_AB R182, R183.reuse, R182 ;  /* 0x000000b6b7b6723e */ /* 0x040fe400000010ff */
[----:B---3--:R-:W-:Y:S01]  /*f670*/  FADD.FTZ R13, R122, R13 ;  /* 0x0000000d7a0d7221 */ /* 0x008fe20000010000 */
[----:B------:R-:W-:Y:S01]  /*f680*/  FADD.FTZ R3, R183, R12 ;  /* 0x0000000cb7037221 */ /* 0x000fe20000010000 */
[----:B------:R-:W-:-:S02]  /*f690*/  F2FP.BF16.F32.PACK_AB R183, R135, R122 ;  /* 0x0000007a87b7723e */ /* 0x000fc400000010ff */
[----:B------:R-:W-:Y:S01]  /*f6a0*/  FADD.FTZ R13, R135, R13 ;  /* 0x0000000d870d7221 */ /* 0x000fe20000010000 */
[----:B------:R-:W-:Y:S01]  /*f6b0*/  FADD.FTZ R12, R14, R3 ;  /* 0x000000030e0c7221 */ /* 0x000fe20000010000 */
[----:B----4-:R-:W-:Y:S02]  /*f6c0*/  F2FP.BF16.F32.PACK_AB R177, R123, R124 ;  /* 0x0000007c7bb1723e */ /* 0x010fe400000010ff */
[----:B------:R-:W-:Y:S01]  /*f6d0*/  FADD.FTZ R13, R124, R13 ;  /* 0x0000000d7c0d7221 */ /* 0x000fe20000010000 */
[----:B------:R-:W-:-:S03]  /*f6e0*/  FADD.FTZ R3, R215, R12 ;  /* 0x0000000cd7037221 */ /* 0x000fc60000010000 */
[----:B------:R-:W-:Y:S01]  /*f6f0*/  FADD.FTZ R13, R123, R13 ;  /* 0x0000000d7b0d7221 */ /* 0x000fe20000010000 */
[----:B-----5:R-:W-:-:S03]  /*f700*/  FADD.FTZ R10, R20, R3 ;  /* 0x00000003140a7221 */ /* 0x020fc60000010000 */
[----:B-1----:R-:W-:Y:S01]  /*f710*/  FADD.FTZ R13, R120, R13 ;  /* 0x0000000d780d7221 */ /* 0x002fe20000010000 */
[----:B------:R-:W-:Y:S01]  /*f720*/  FADD.FTZ R7, R11, R10 ;  /* 0x0000000a0b077221 */ /* 0x000fe20000010000 */
[----:B------:R-:W-:Y:S01]  /*f730*/  IMAD.MOV.U32 R11, RZ, RZ, R8 ;  /* 0x000000ffff0b7224 */ /* 0x000fe200078e0008 */
[----:B------:R-:W-:Y:S01]  /*f740*/  MOV R10, R9 ;  /* 0x00000009000a7202 */ /* 0x000fe20000000f00 */
[C---:B------:R-:W-:Y:S01]  /*f750*/  FADD.FTZ R3, R179.reuse, R13 ;  /* 0x0000000db3037221 */ /* 0x040fe20000010000 */
[----:B------:R-:W-:Y:S01]  /*f760*/  F2FP.BF16.F32.PACK_AB R179, R179, R120 ;  /* 0x00000078b3b3723e */ /* 0x000fe200000010ff */
[----:B------:R-:W-:Y:S06]  /*f770*/  @P2 BRA `(.L_x_4738) ;  /* 0xffffffbc00142947 */ /* 0x000fec000383ffff */
.L_x_4729:
        /* <DEDUP_REMOVED lines=99> */
.L_x_4739:
[----:B------:R-:W-:Y:S01]  /*fdb0*/  R2UR UR4, R16 ;  /* 0x00000000100472ca */ /* 0x000fe200000e0000 */
[----:B------:R-:W-:-:S12]  /*fdc0*/  ULEA UR5, UR46, UR61, 0x3 ;  /* 0x0000003d2e057291 */ /* 0x000fd8000f8e183f */
[----:B------:R-:W-:-:S05]  /*fdd0*/  IMAD.U32 R0, RZ, RZ, UR4 ;  /* 0x00000004ff007e24 */ /* 0x000fca000f8e00ff */
[----:B------:R-:W-:-:S04]  /*fde0*/  SHF.L.U32 R0, R0, 0x1f, RZ ;  /* 0x0000001f00007819 */ /* 0x000fc800000006ff */
[----:B------:R1:W2:Y:S01]  /*fdf0*/  SYNCS.PHASECHK.TRANS64.TRYWAIT P2, [UR5+0x36850], R0 ;  /* 0x03685000ff0075a7 */ /* 0x0002a20008040145 */
[----:B------:R-:W-:Y:S05]  /*fe00*/  @!P0 BRA `(.L_x_4740) ;  /* 0x0000000000048947 */ /* 0x000fea0003800000 */
[----:B------:R-:W-:Y:S01]  /*fe10*/  BPT.TRAP 0x1 ;  /* 0x000000040000795c */ /* 0x000fe20000300000 */
.L_x_4740:
[----:B--2---:R-:W-:Y:S05]  /*fe20*/  @P2 BRA `(.L_x_4741) ;  /* 0x0000000000082947 */ /* 0x004fea0003800000 */
[----:B------:R-:W2:Y:S02]  /*fe30*/  SYNCS.PHASECHK.TRANS64.TRYWAIT P0, [UR5+0x36850], R0 ;  /* 0x03685000ff0075a7 */ /* 0x000ea40008000145 */
[----:B--2---:R-:W-:Y:S05]  /*fe40*/  @!P0 BRA `(.L_x_4742) ;  /* 0x00000054008c8947 */ /* 0x004fea0003800000 */
.L_x_4741:
[----:B------:R-:W-:Y:S01]  /*fe50*/  UIADD3 UR61, UR61, 0x400, URZ ;  /* 0x000004003d3d7890 */ /* 0x000fe2000fffe03f */
[----:B------:R-:W-:Y:S01]  /*fe60*/  WARPGROUP.ARRIVE ;  /* 0x00000000000079c5 */ /* 0x000fe20000000000 */
[----:B------:R-:W-:Y:S01]  /*fe70*/  UMOV UR7, 0x40000040 ;  /* 0x4000004000077882 */ /* 0x000fe20000000000 */
[----:B-12---:R-:W1:Y:S01]  /*fe80*/  SHFL.BFLY PT, R0, R7, 0x2, 0x1f ;  /* 0x0c401f0007007f89 */ /* 0x006e6200000e0000 */
[----:B------:R-:W-:Y:S01]  /*fe90*/  USHF.R.U32.HI UR61, URZ, 0x4, UR61 ;  /* 0x000000043f3d7899 */ /* 0x000fe2000801163d */
[----:B------:R-:W-:Y:S01]  /*fea0*/  IMAD.MOV.U32 R4, RZ, RZ, RZ ;  /* 0x000000ffff047224 */ /* 0x000fe200078e00ff */
[----:B------:R-:W-:Y:S01]  /*feb0*/  R2UR UR8, R16 ;  /* 0x00000000100872ca */ /* 0x000fe200000e0000 */
[----:B------:R-:W2:Y:S01]  /*fec0*/  SHFL.BFLY PT, R2, R3, 0x2, 0x1f ;  /* 0x0c401f0003027f89 */ /* 0x000ea200000e0000 */
[----:B------:R-:W-:Y:S01]  /*fed0*/  ULOP3.LUT UR61, UR61, 0x3fff, URZ, 0xc0, !UPT ;  /* 0x00003fff3d3d7892 */ /* 0x000fe2000f8ec03f */
[----:B------:R-:W-:-:S03]  /*fee0*/  IADD3 R209, R209, 0x1, RZ ;  /* 0x00000001d1d17810 */ /* 0x000fc60007ffe0ff */
[----:B------:R-:W-:-:S04]  /*fef0*/  ULOP3.LUT UR4, UR61, 0x3800000, URZ, 0xfc, !UPT ;  /* 0x038000003d047892 */ /* 0x000fc8000f8efc3f */
[----:B------:R-:W-:Y:S02]  /*ff00*/  UIMAD UR4, UR46, 0xa80, UR4 ;  /* 0x00000a802e0478a4 */ /* 0x000fe4000f8e0204 */
[----:B------:R-:W-:-:S04]  /*ff10*/  UIADD3 UR46, UR46, 0x1, URZ ;  /* 0x000000012e2e7890 */ /* 0x000fc8000fffe03f */
[----:B------:R-:W-:Y:S01]  /*ff20*/  UISETP.NE.AND UP0, UPT, UR46, 0x2, UPT ;  /* 0x000000022e00788c */ /* 0x000fe2000bf05270 */
[----:B------:R-:W-:Y:S02]  /*ff30*/  UMOV UR6, UR4 ;  /* 0x0000000400067c82 */ /* 0x000fe40008000000 */
[----:B------:R-:W-:Y:S01]  /*ff40*/  HGMMA.64x192x16.F32.BF16 R24, R200, gdesc[UR4].tnspB, R24, gsb0 ;  /* 0x42e00004c8187df0 */ /* 0x000fe20008001818 */
[----:B------:R-:W-:Y:S01]  /*ff50*/  UIADD3 UR6, UR4, 0x80, URZ ;  /* 0x0000008004067890 */ /* 0x000fe2000fffe03f */
[----:B-1----:R-:W-:Y:S01]  /*ff60*/  FADD.FTZ R0, R0, R7 ;  /* 0x0000000700007221 */ /* 0x002fe20000010000 */
[----:B------:R-:W-:Y:S01]  /*ff70*/  UMOV UR7, 0x40000040 ;  /* 0x4000004000077882 */ /* 0x000fe20000000000 */
[----:B------:R-:W-:Y:S01]  /*ff80*/  USEL UR46, UR46, URZ, UP0 ;  /* 0x0000003f2e2e7287 */ /* 0x000fe20008000000 */
[----:B--2---:R-:W-:Y:S01]  /*ff90*/  FADD.FTZ R2, R2, R3 ;  /* 0x0000000302027221 */ /* 0x004fe20000010000 */
[----:B------:R-:W-:Y:S01]  /*ffa0*/  MOV R3, UR5 ;  /* 0x0000000500037c02 */ /* 0x000fe20008000f00 */
[----:B------:R-:W1:Y:S04]  /*ffb0*/  SHFL.BFLY PT, R5, R0, 0x1, 0x1f ;  /* 0x0c201f0000057f89 */ /* 0x000e6800000e0000 */
[----:B------:R-:W2:Y:S01]  /*ffc0*/  SHFL.BFLY PT, R11, R2, 0x1, 0x1f ;  /* 0x0c201f00020b7f89 */ /* 0x000ea200000e0000 */
[----:B------:R-:W-:-:S02]  /*ffd0*/  @!P1 VIADD R3, R3, 0x36860 ;  /* 0x0003686003039836 */ /* 0x000fc40000000000 */
[----:B-1----:R-:W-:Y:S01]  /*ffe0*/  FADD.FTZ R12, R0, R5 ;  /* 0x00000005000c7221 */ /* 0x002fe20000010000 */
[----:B------:R-:W-:Y:S02]  /*fff0*/  IMAD.MOV.U32 R0, RZ, RZ, -0x800000 ;  /* 0xff800000ff007424 */ /* 0x000fe400078e00ff */
[----:B--2---:R-:W-:Y:S02]  /*10000*/  FADD.FTZ R13, R2, R11 ;  /* 0x0000000b020d7221 */ /* 0x004fe40000010000 */
[----:B------:R-:W-:Y:S01]  /*10010*/  FSETP.NE.FTZ.AND P0, PT, R12, RZ, PT ;  /* 0x000000ff0c00720b */ /* 0x000fe20003f15000 */
[----:B------:R-:W-:Y:S01]  /*10020*/  IMAD.MOV.U32 R2, RZ, RZ, -0x800000 ;  /* 0xff800000ff027424 */ /* 0x000fe200078e00ff */
[----:B------:R-:W-:Y:S02]  /*10030*/  MOV R11, RZ ;  /* 0x000000ff000b7202 */ /* 0x000fe40000000f00 */
        /* <DEDUP_REMOVED lines=40> */
[----:B------:R-:W-:-:S06]  /*102c0*/  ULOP3.LUT UR8, UR8, UR4, URZ, 0x3c, !UPT ;  /* 0x0000000408087292 */ /* 0x000fcc000f8e3c3f */
[----:B------:R-:W-:Y:S01]  /*102d0*/  IMAD.U32 R16, RZ, RZ, UR8 ;  /* 0x00000008ff107e24 */ /* 0x000fe2000f8e00ff */
[----:B------:R-:W-:Y:S02]  /*102e0*/  WARPGROUP.DEPBAR.LE gsb0, 0x0 ;  /* 0x00008000000079c5 */ /* 0x000fe40000010000 */
[----:B------:R-:W-:-:S06]  /*102f0*/  WARPGROUP.ARRIVE ;  /* 0x00000000000079c5 */ /* 0x000fcc0000000000 */
        /* <DEDUP_REMOVED lines=99> */
.L_x_4712:
        /* <DEDUP_REMOVED lines=10> */
[C---:B------:R-:W-:Y:S01]  /*109d0*/  IADD3 R21, P5, R18.reuse, 0x4020, RZ ;  /* 0x0000402012157810 */ /* 0x040fe20007fbe0ff */
[----:B------:R-:W-:Y:S01]  /*109e0*/  ULDC UR10, c[0x0][0xa88] ;  /* 0x0002a200000a7ab9 */ /* 0x000fe20000000800 */
[----:B------:R-:W-:Y:S01]  /*109f0*/  LOP3.LUT R12, R13, 0x380, RZ, 0xc0, !PT ;  /* 0x000003800d0c7812 */ /* 0x000fe200078ec0ff */
[----:B------:R-:W-:Y:S01]  /*10a00*/  VIADD R4, R129, 0x8 ;  /* 0x0000000881047836 */ /* 0x000fe20000000000 */
[----:B------:R-:W-:Y:S01]  /*10a10*/  IADD3 R9, P3, R18, 0x20, RZ ;  /* 0x0000002012097810 */ /* 0x000fe20007f7e0ff */
[----:B------:R-:W-:Y:S01]  /*10a20*/  USHF.R.S32.HI UR5, URZ, 0x1f, UR43 ;  /* 0x0000001f3f057899 */ /* 0x000fe2000801142b */
[----:B------:R-:W-:Y:S01]  /*10a30*/  SHF.R.U64 R12, R12, 0x3, RZ ;  /* 0x000000030c0c7819 */ /* 0x000fe200000012ff */
[----:B------:R-:W-:Y:S01]  /*10a40*/  ULDC.64 UR8, c[0x0][0xb70] ;  /* 0x0002dc0000087ab9 */ /* 0x000fe20000000a00 */
[C---:B------:R-:W-:Y:S01]  /*10a50*/  IADD3 R11, P2, R18.reuse, 0x40, RZ ;  /* 0x00000040120b7810 */ /* 0x040fe20007f5e0ff */
[----:B------:R-:W-:Y:S01]  /*10a60*/  UIMAD UR5, UR5, UR8, URZ ;  /* 0x00000008050572a4 */ /* 0x000fe2000f8e023f */
[----:B------:R-:W-:Y:S01]  /*10a70*/  IADD3 R15, P6, R18, 0x4000, RZ ;  /* 0x00004000120f7810 */ /* 0x000fe20007fde0ff */
[----:B------:R-:W-:Y:S01]  /*10a80*/  UIMAD.WIDE.U32 UR6, UR43, UR8, URZ ;  /* 0x000000082b0672a5 */ /* 0x000fe2000f8e003f */
[----:B------:R-:W-:Y:S01]  /*10a90*/  LOP3.LUT R12, R12, R13, RZ, 0x3c, !PT ;  /* 0x0000000d0c0c7212 */ /* 0x000fe200078e3cff */
[----:B------:R-:W-:Y:S01]  /*10aa0*/  IMAD.X R13, RZ, RZ, R19, P4 ;  /* 0x000000ffff0d7224 */ /* 0x000fe200020e0613 */
[----:B------:R-:W-:Y:S01]  /*10ab0*/  LOP3.LUT R20, R21, 0x380, RZ, 0xc0, !PT ;  /* 0x0000038015147812 */ /* 0x000fe200078ec0ff */
[----:B------:R-:W-:Y:S01]  /*10ac0*/  UIMAD UR5, UR43, UR9, UR5 ;  /* 0x000000092b0572a4 */ /* 0x000fe2000f8e0205 */
[C---:B------:R-:W-:Y:S01]  /*10ad0*/  LOP3.LUT R5, R18.reuse, 0x380, RZ, 0xc0, !PT ;  /* 0x0000038012057812 */ /* 0x040fe200078ec0ff */
[----:B------:R-:W-:Y:S01]  /*10ae0*/  ULDC.64 UR12, c[0x0][0x208] ;  /* 0x00008200000c7ab9 */ /* 0x000fe20000000a00 */
[----:B------:R-:W-:Y:S01]  /*10af0*/  IADD3 R35, P4, R18, 0x8000, RZ ;  /* 0x0000800012237810 */ /* 0x000fe20007f9e0ff */
[----:B------:R-:W-:Y:S01]  /*10b00*/  UIADD3 UR5, UR7, UR5, URZ ;  /* 0x0000000507057290 */ /* 0x000fe2000fffe03f */
[----:B------:R-:W-:-:S02]  /*10b10*/  LOP3.LUT R8, R9, 0x380, RZ, 0xc0, !PT ;  /* 0x0000038009087812 */ /* 0x000fc400078ec0ff */
[----:B------:R-:W-:Y:S02]  /*10b20*/  LOP3.LUT R10, R11, 0x380, RZ, 0xc0, !PT ;  /* 0x000003800b0a7812 */ /* 0x000fe400078ec0ff */
[----:B------:R-:W-:Y:S02]  /*10b30*/  LOP3.LUT R14, R15, 0x380, RZ, 0xc0, !PT ;  /* 0x000003800f0e7812 */ /* 0x000fe400078ec0ff */
[----:B------:R-:W-:Y:S02]  /*10b40*/  LOP3.LUT P0, RZ, R211, 0x3, RZ, 0xc0, !PT ;  /* 0x00000003d3ff7812 */ /* 0x000fe4000780c0ff */
[----:B------:R-:W-:Y:S02]  /*10b50*/  SHF.R.U64 R20, R20, 0x3, RZ ;  /* 0x0000000314147819 */ /* 0x000fe400000012ff */
[----:B------:R-:W-:Y:S02]  /*10b60*/  SHF.R.U64 R5, R5, 0x3, RZ ;  /* 0x0000000305057819 */ /* 0x000fe400000012ff */
[----:B------:R-:W-:-:S02]  /*10b70*/  LOP3.LUT R28, R35, 0x380, RZ, 0xc0, !PT ;  /* 0x00000380231c7812 */ /* 0x000fc400078ec0ff */
[----:B------:R-:W-:Y:S02]  /*10b80*/  SHF.R.U64 R8, R8, 0x3, RZ ;  /* 0x0000000308087819 */ /* 0x000fe400000012ff */
[----:B------:R-:W-:Y:S02]  /*10b90*/  SHF.R.U64 R10, R10, 0x3, RZ ;  /* 0x000000030a0a7819 */ /* 0x000fe400000012ff */
[----:B------:R-:W-:Y:S02]  /*10ba0*/  SHF.R.U64 R14, R14, 0x3, RZ ;  /* 0x000000030e0e7819 */ /* 0x000fe400000012ff */
[----:B------:R-:W-:Y:S02]  /*10bb0*/  ISETP.GE.OR P1, PT, R4, UR10, P0 ;  /* 0x0000000a04007c0c */ /* 0x000fe40008726670 */
[----:B------:R-:W-:Y:S01]  /*10bc0*/  LOP3.LUT R20, R20, R21, RZ, 0x3c, !PT ;  /* 0x0000001514147212 */ /* 0x000fe200078e3cff */
[----:B------:R-:W-:Y:S01]  /*10bd0*/  IMAD.X R21, RZ, RZ, R19, P5 ;  /* 0x000000ffff157224 */ /* 0x000fe200028e0613 */
[----:B------:R-:W-:-:S02]  /*10be0*/  LOP3.LUT R4, R5, R18, RZ, 0x3c, !PT ;  /* 0x0000001205047212 */ /* 0x000fc400078e3cff */
[----:B------:R-:W-:Y:S02]  /*10bf0*/  SHF.R.U64 R28, R28, 0x3, RZ ;  /* 0x000000031c1c7819 */ /* 0x000fe400000012ff */
[----:B------:R-:W-:Y:S02]  /*10c00*/  LOP3.LUT R8, R8, R9, RZ, 0x3c, !PT ;  /* 0x0000000908087212 */ /* 0x000fe400078e3cff */
[----:B------:R-:W-:Y:S01]  /*10c10*/  LOP3.LUT R10, R10, R11, RZ, 0x3c, !PT ;  /* 0x0000000b0a0a7212 */ /* 0x000fe200078e3cff */
[----:B------:R-:W-:Y:S01]  /*10c20*/  IMAD.X R11, RZ, RZ, R19, P2 ;  /* 0x000000ffff0b7224 */ /* 0x000fe200010e0613 */
[----:B------:R-:W-:Y:S02]  /*10c30*/  MOV R5, R19 ;  /* 0x0000001300057202 */ /* 0x000fe40000000f00 */
[----:B------:R-:W-:Y:S02]  /*10c40*/  LOP3.LUT R14, R14, R15, RZ, 0x3c, !PT ;  /* 0x0000000f0e0e7212 */ /* 0x000fe400078e3cff */
[----:B------:R-:W-:-:S02]  /*10c50*/  IADD3.X R9, RZ, R19, RZ, P3, !PT ;  /* 0x00000013ff097210 */ /* 0x000fc40001ffe4ff */
[C---:B------:R-:W-:Y:S02]  /*10c60*/  IADD3 R25, P3, R18.reuse, 0x4040, RZ ;  /* 0x0000404012197810 */ /* 0x040fe40007f7e0ff */
[C---:B------:R-:W-:Y:S02]  /*10c70*/  IADD3 R15, P2, R18.reuse, 0x4060, RZ ;  /* 0x00004060120f7810 */ /* 0x040fe40007f5e0ff */
[----:B------:R-:W-:Y:S02]  /*10c80*/  IADD3 R82, P5, R18, 0x8040, RZ ;  /* 0x0000804012527810 */ /* 0x000fe40007fbe0ff */
[----:B------:R-:W-:Y:S02]  /*10c90*/  LOP3.LUT R28, R28, R35, RZ, 0x3c, !PT ;  /* 0x000000231c1c7212 */ /* 0x000fe400078e3cff */
[----:B------:R-:W-:Y:S02]  /*10ca0*/  MOV R35, R4 ;  /* 0x0000000400237202 */ /* 0x000fe40000000f00 */
[----:B------:R-:W-:-:S02]  /*10cb0*/  MOV R125, R20 ;  /* 0x00000014007d7202 */ /* 0x000fc40000000f00 */
[----:B------:R-:W-:Y:S01]  /*10cc0*/  F2FP.BF16.F32.PACK_AB R4, R122, R7 ;  /* 0x000000077a04723e */ /* 0x000fe200000010ff */
[----:B------:R-:W1:Y:S01]  /*10cd0*/  LDC.64 R20, c[0x0][0xb78] ;  /* 0x0002de00ff147b82 */ /* 0x000e620000000a00 */
[----:B------:R-:W-:Y:S02]  /*10ce0*/  LOP3.LUT R24, R25, 0x380, RZ, 0xc0, !PT ;  /* 0x0000038019187812 */ /* 0x000fe400078ec0ff */
[----:B------:R-:W-:Y:S02]  /*10cf0*/  LOP3.LUT R26, R15, 0x380, RZ, 0xc0, !PT ;  /* 0x000003800f1a7812 */ /* 0x000fe400078ec0ff */
[----:B------:R-:W-:Y:S02]  /*10d00*/  LOP3.LUT R7, R82, 0x380, RZ, 0xc0, !PT ;  /* 0x0000038052077812 */ /* 0x000fe400078ec0ff */
[----:B------:R-:W-:Y:S02]  /*10d10*/  F2FP.BF16.F32.PACK_AB R6, R29, R6 ;  /* 0x000000061d06723e */ /* 0x000fe400000010ff */
[----:B------:R-:W-:-:S02]  /*10d20*/  SHF.R.U64 R24, R24, 0x3, RZ ;  /* 0x0000000318187819 */ /* 0x000fc400000012ff */
[----:B------:R-:W-:Y:S02]  /*10d30*/  SHF.R.U64 R26, R26, 0x3, RZ ;  /* 0x000000031a1a7819 */ /* 0x000fe400000012ff */
[----:B------:R-:W-:Y:S02]  /*10d40*/  SHF.R.U64 R29, R7, 0x3, RZ ;  /* 0x00000003071d7819 */ /* 0x000fe400000012ff */
[----:B------:R-:W-:Y:S01]  /*10d50*/  F2FP.BF16.F32.PACK_AB R7, R27, R30 ;  /* 0x0000001e1b07723e */ /* 0x000fe200000010ff */
[--C-:B------:R-:W-:Y:S01]  /*10d60*/  IMAD.X R27, RZ, RZ, R19.reuse, P2 ;  /* 0x000000ffff1b7224 */ /* 0x100fe200010e0613 */
[----:B------:R-:W-:Y:S02]  /*10d70*/  LOP3.LUT R24, R24, R25, RZ, 0x3c, !PT ;  /* 0x0000001918187212 */ /* 0x000fe400078e3cff */
[----:B------:R-:W-:Y:S01]  /*10d80*/  LOP3.LUT R26, R26, R15, RZ, 0x3c, !PT ;  /* 0x0000000f1a1a7212 */ /* 0x000fe200078e3cff */
[--C-:B------:R-:W-:Y:S01]  /*10d90*/  IMAD.X R15, RZ, RZ, R19.reuse, P6 ;  /* 0x000000ffff0f7224 */ /* 0x100fe200030e0613 */
[----:B------:R-:W-:Y:S01]  /*10da0*/  LOP3.LUT R30, R29, R82, RZ, 0x3c, !PT ;  /* 0x000000521d1e7212 */ /* 0x000fe200078e3cff */
[----:B------:R-:W-:Y:S01]  /*10db0*/  IMAD.X R29, RZ, RZ, R19, P4 ;  /* 0x000000ffff1d7224 */ /* 0x000fe200020e0613 */
[----:B------:R-:W-:-:S02]  /*10dc0*/  IADD3.X R25, RZ, R19, RZ, P3, !PT ;  /* 0x00000013ff197210 */ /* 0x000fc40001ffe4ff */
[C---:B------:R-:W-:Y:S02]  /*10dd0*/  IADD3 R83, P6, R18.reuse, 0x8020, RZ ;  /* 0x0000802012537810 */ /* 0x040fe40007fde0ff */
[----:B------:R-:W-:Y:S02]  /*10de0*/  IADD3 R123, P3, R18, 0x8060, RZ ;  /* 0x00008060127b7810 */ /* 0x000fe40007f7e0ff */
[----:B------:R-:W-:Y:S01]  /*10df0*/  F2FP.BF16.F32.PACK_AB R5, R32, R121 ;  /* 0x000000792005723e */ /* 0x000fe200000010ff */
[----:B------:R-:W-:Y:S01]  /*10e00*/  BAR.SYNC.DEFER_BLOCKING 0x1, 0x100 ;  /* 0x0044000000007b1d */ /* 0x000fe20000010000 */
[----:B------:R-:W-:Y:S02]  /*10e10*/  LOP3.LUT R34, R83, 0x380, RZ, 0xc0, !PT ;  /* 0x0000038053227812 */ /* 0x000fe400078ec0ff */
[----:B------:R-:W-:Y:S02]  /*10e20*/  LOP3.LUT R32, R123, 0x380, RZ, 0xc0, !PT ;  /* 0x000003807b207812 */ /* 0x000fe400078ec0ff */
[----:B------:R-:W-:Y:S01]  /*10e30*/  MOV R121, R28 ;  /* 0x0000001c00797202 */ /* 0x000fe20000000f00 */
[----:B------:R-:W-:Y:S01]  /*10e40*/  IMAD.U32 R29, RZ, RZ, UR7 ;  /* 0x00000007ff1d7e24 */ /* 0x000fe2000f8e00ff */
[----:B------:R-:W-:Y:S01]  /*10e50*/  SHF.R.U64 R34, R34, 0x3, RZ ;  /* 0x0000000322227819 */ /* 0x000fe200000012ff */
[----:B------:R-:W-:Y:S01]  /*10e60*/  IMAD.U32 R29, RZ, RZ, UR5 ;  /* 0x00000005ff1d7e24 */ /* 0x000fe2000f8e00ff */
[----:B------:R-:W-:Y:S01]  /*10e70*/  USHF.R.S32.HI UR5, URZ, 0x1f, UR44 ;  /* 0x0000001f3f057899 */ /* 0x000fe2000801142c */
[----:B------:R-:W-:-:S02]  /*10e80*/  SHF.R.U64 R32, R32, 0x3, RZ ;  /* 0x0000000320207819 */ /* 0x000fc400000012ff */
[----:B------:R-:W-:Y:S02]  /*10e90*/  MOV R128, R8 ;  /* 0x0000000800807202 */ /* 0x000fe40000000f00 */
[----:B------:R-:W-:Y:S02]  /*10ea0*/  LOP3.LUT R34, R34, R83, RZ, 0x3c, !PT ;  /* 0x0000005322227212 */ /* 0x000fe400078e3cff */
[----:B------:R-:W-:Y:S02]  /*10eb0*/  LOP3.LUT R32, R32, R123, RZ, 0x3c, !PT ;  /* 0x0000007b20207212 */ /* 0x000fe400078e3cff */
[----:B------:R-:W-:Y:S02]  /*10ec0*/  MOV R127, R10 ;  /* 0x0000000a007f7202 */ /* 0x000fe40000000f00 */
[----:B------:R-:W-:Y:S02]  /*10ed0*/  MOV R82, R12 ;  /* 0x0000000c00527202 */ /* 0x000fe40000000f00 */
[----:B------:R-:W-:Y:S01]  /*10ee0*/  MOV R83, R14 ;  /* 0x0000000e00537202 */ /* 0x000fe20000000f00 */
[----:B------:R2:W-:Y:S01]  /*10ef0*/  STSM.16.M88.4 [R35], R4 ;  /* 0x0000000423007844 */ /* 0x0005e20000000200 */
[----:B------:R-:W-:Y:S01]  /*10f00*/  MOV R28, UR6 ;  /* 0x00000006001c7c02 */ /* 0x000fe20008000f00 */
[----:B------:R-:W-:Y:S01]  /*10f10*/  ULDC.64 UR6, c[0x0][0xb40] ;  /* 0x0002d00000067ab9 */ /* 0x000fe20000000a00 */
[----:B------:R-:W-:-:S02]  /*10f20*/  F2FP.BF16.F32.PACK_AB R8, R41, R40 ;  /* 0x000000282908723e */ /* 0x000fc400000010ff */
[----:B------:R-:W-:Y:S02]  /*10f30*/  F2FP.BF16.F32.PACK_AB R9, R43, R42 ;  /* 0x0000002a2b09723e */ /* 0x000fe400000010ff */
[----:B------:R-:W-:Y:S02]  /*10f40*/  F2FP.BF16.F32.PACK_AB R10, R45, R44 ;  /* 0x0000002c2d0a723e */ /* 0x000fe400000010ff */
[----:B------:R-:W-:Y:S02]  /*10f50*/  F2FP.BF16.F32.PACK_AB R11, R47, R46 ;  /* 0x0000002e2f0b723e */ /* 0x000fe400000010ff */
[----:B------:R-:W-:Y:S02]  /*10f60*/  MOV R123, R24 ;  /* 0x00000018007b7202 */ /* 0x000fe40000000f00 */
[----:B------:R-:W-:Y:S02]  /*10f70*/  MOV R122, R26 ;  /* 0x0000001a007a7202 */ /* 0x000fe40000000f00 */
[----:B------:R-:W-:-:S02]  /*10f80*/  F2FP.BF16.F32.PACK_AB R12, R49, R48 ;  /* 0x00000030310c723e */ /* 0x000fc400000010ff */
[----:B--2---:R-:W-:Y:S01]  /*10f90*/  F2FP.BF16.F32.PACK_AB R7, R124, R31 ;  /* 0x0000001f7c07723e */ /* 0x004fe200000010ff */
[--C-:B------:R-:W-:Y:S01]  /*10fa0*/  IMAD.X R31, RZ, RZ, R19.reuse, P5 ;  /* 0x000000ffff1f7224 */ /* 0x100fe200028e0613 */
[----:B------:R-:W-:Y:S01]  /*10fb0*/  F2FP.BF16.F32.PACK_AB R5, R126, R33 ;  /* 0x000000217e05723e */ /* 0x000fe200000010ff */
[----:B------:R-:W-:Y:S01]  /*10fc0*/  IMAD.X R33, RZ, RZ, R19, P3 ;  /* 0x000000ffff217224 */ /* 0x000fe200018e0613 */
[----:B------:R-:W-:Y:S02]  /*10fd0*/  F2FP.BF16.F32.PACK_AB R4, R120, R3 ;  /* 0x000000037804723e */ /* 0x000fe400000010ff */
[----:B------:R-:W-:Y:S02]  /*10fe0*/  F2FP.BF16.F32.PACK_AB R6, R37, R36 ;  /* 0x000000242506723e */ /* 0x000fe400000010ff */
[----:B------:R-:W-:Y:S01]  /*10ff0*/  MOV R3, R30 ;  /* 0x0000001e00037202 */ /* 0x000fe20000000f00 */
[----:B-1----:R-:W-:Y:S01]  /*11000*/  IMAD R30, R20, UR5, RZ ;  /* 0x00000005141e7c24 */ /* 0x002fe2000f8e02ff */
[----:B------:R-:W-:Y:S01]  /*11010*/  F2FP.BF16.F32.PACK_AB R13, R51, R50 ;  /* 0x00000032330d723e */ /* 0x000fe200000010ff */
[----:B------:R1:W-:Y:S01]  /*11020*/  STSM.16.M88.4 [R128], R4 ;  /* 0x0000000480007844 */ /* 0x0003e20000000200 */
[----:B------:R-:W-:-:S02]  /*11030*/  F2FP.BF16.F32.PACK_AB R14, R53, R52 ;  /* 0x00000034350e723e */ /* 0x000fc400000010ff */
[----:B------:R-:W-:Y:S01]  /*11040*/  F2FP.BF16.F32.PACK_AB R15, R55, R54 ;  /* 0x00000036370f723e */ /* 0x000fe200000010ff */
[----:B------:R-:W-:Y:S01]  /*11050*/  STSM.16.M88.4 [R127], R8 ;  /* 0x000000087f007844 */ /* 0x000fe20000000200 */
[----:B------:R-:W-:Y:S02]  /*11060*/  F2FP.BF16.F32.PACK_AB R24, R57, R56 ;  /* 0x000000383918723e */ /* 0x000fe400000010ff */
[----:B------:R-:W-:Y:S01]  /*11070*/  F2FP.BF16.F32.PACK_AB R25, R59, R58 ;  /* 0x0000003a3b19723e */ /* 0x000fe200000010ff */
[----:B------:R2:W-:Y:S01]  /*11080*/  STSM.16.M88.4 [R82], R12 ;  /* 0x0000000c52007844 */ /* 0x0005e20000000200 */
[----:B------:R-:W-:Y:S02]  /*11090*/  F2FP.BF16.F32.PACK_AB R26, R61, R60 ;  /* 0x0000003c3d1a723e */ /* 0x000fe400000010ff */
[----:B------:R-:W-:Y:S02]  /*110a0*/  F2FP.BF16.F32.PACK_AB R27, R63, R62 ;  /* 0x0000003e3f1b723e */ /* 0x000fe400000010ff */
[----:B------:R-:W-:Y:S01]  /*110b0*/  MOV R32, R32 ;  /* 0x0000002000207202 */ /* 0x000fe20000000f00 */
[----:B------:R-:W-:Y:S01]  /*110c0*/  IMAD R33, R21, UR44, R30 ;  /* 0x0000002c15217c24 */ /* 0x000fe2000f8e021e */
[----:B------:R-:W-:Y:S01]  /*110d0*/  IADD3.X R35, RZ, R19, RZ, P6, !PT ;  /* 0x00000013ff237210 */ /* 0x000fe200037fe4ff */
[----:B------:R-:W-:Y:S01]  /*110e0*/  IMAD.WIDE.U32 R20, R20, UR44, R28 ;  /* 0x0000002c14147c25 */ /* 0x000fe2000f8e001c */
[----:B-1----:R-:W-:Y:S01]  /*110f0*/  F2FP.BF16.F32.PACK_AB R4, R65, R64 ;  /* 0x000000404104723e */ /* 0x002fe200000010ff */
[----:B------:R1:W-:Y:S01]  /*11100*/  STSM.16.M88.4 [R83], R24 ;  /* 0x0000001853007844 */ /* 0x0003e20000000200 */
[----:B------:R-:W-:-:S02]  /*11110*/  F2FP.BF16.F32.PACK_AB R5, R67, R66 ;  /* 0x000000424305723e */ /* 0x000fc400000010ff */
        /* <DEDUP_REMOVED lines=9> */
[----:B------:R-:W-:Y:S01]  /*111b0*/  STSM.16.M88.4 [R123], R28 ;  /* 0x0000001c7b007844 */ /* 0x000fe20000000200 */
[----:B------:R-:W-:Y:S02]  /*111c0*/  F2FP.BF16.F32.PACK_AB R81, R39, R38 ;  /* 0x000000262751723e */ /* 0x000fe400000010ff */
[----:B--2---:R-:W-:Y:S02]  /*111d0*/  F2FP.BF16.F32.PACK_AB R82, R85, R84 ;  /* 0x000000545552723e */ /* 0x004fe400000010ff */
[----:B-1----:R-:W-:Y:S02]  /*111e0*/  F2FP.BF16.F32.PACK_AB R83, R87, R86 ;  /* 0x000000565753723e */ /* 0x002fe400000010ff */
        /* <DEDUP_REMOVED lines=9> */
[----:B---3--:R-:W-:Y:S02]  /*11280*/  SHF.R.S32.HI R5, RZ, 0x1f, R129 ;  /* 0x0000001fff057819 */ /* 0x008fe40000011481 */
[----:B------:R-:W-:Y:S02]  /*11290*/  IADD3 R6, P2, R129, R20, RZ ;  /* 0x0000001481067210 */ /* 0x000fe40007f5e0ff */
        /* <DEDUP_REMOVED lines=11> */
[----:B------:R-:W-:Y:S02]  /*11350*/  IADD3.X R5, R5, R21, R33, P2, !PT ;  /* 0x0000001505057210 */ /* 0x000fe400017fe421 */
[----:B------:R-:W-:Y:S01]  /*11360*/  LEA R4, P2, R6, UR6, 0x2 ;  /* 0x0000000606047c11 */ /* 0x000fe2000f8410ff */
[----:B------:R-:W-:Y:S01]  /*11370*/  STSM.16.M88.4 [R32], R112 ;  /* 0x0000007020007844 */ /* 0x000fe20000000200 */
[----:B------:R-:W-:-:S02]  /*11380*/  ISETP.GE.OR P0, PT, R129, UR10, P0 ;  /* 0x0000000a81007c0c */ /* 0x000fc40008706670 */
[----:B------:R-:W-:Y:S01]  /*11390*/  LEA.HI.X R5, R6, UR7, R5, 0x2, P2 ;  /* 0x0000000706057c11 */ /* 0x000fe200090f1405 */
[----:B------:R-:W-:Y:S01]  /*113a0*/  @!PT LDS RZ, [RZ] ;  /* 0x00000000fffff984 */ /* 0x000fe20000000800 */
[----:B------:R-:W-:Y:S01]  /*113b0*/  @!PT LDS RZ, [RZ] ;  /* 0x00000000fffff984 */ /* 0x000fe20000000800 */
[----:B------:R-:W-:Y:S01]  /*113c0*/  @!PT LDS RZ, [RZ] ;  /* 0x00000000fffff984 */ /* 0x000fe20000000800 */
[----:B------:R-:W-:Y:S01]  /*113d0*/  @!PT LDS RZ, [RZ] ;  /* 0x00000000fffff984 */ /* 0x000fe20000000800 */
[----:B------:R1:W-:Y:S06]  /*113e0*/  MEMBAR.ALL.CTA ;  /* 0x0000000000007992 */ /* 0x0003ec0000008000 */
[----:B-1----:R-:W1:Y:S04]  /*113f0*/  FENCE.VIEW.ASYNC.S ;  /* 0x00000000000073c6 */ /* 0x002e680000000000 */
        /* <DEDUP_REMOVED lines=32> */
.L_x_4746:
[----:B------:R-:W-:Y:S05]  /*11600*/  BSYNC B0 ;  /* 0x0000000000007941 */ /* 0x000fea0003800000 */
.L_x_4745:
[----:B------:R-:W-:Y:S05]  /*11610*/  BRA `(.L_x_4744) ;  /* 0x0000000800607947 */ /* 0x000fea0003800000 */
.L_x_4743:
        /* <DEDUP_REMOVED lines=16> */
[----:B------:R-:W-:Y:S01]  /*11720*/  ULDC.64 UR8, c[0x0][0xb40] ;  /* 0x0002d00000087ab9 */ /* 0x000fe20000000a00 */
[----:B------:R-:W-:-:S05]  /*11730*/  ULDC.64 UR10, c[0x0][0x208] ;  /* 0x00008200000a7ab9 */ /* 0x000fca0000000a00 */
[----:B------:R-:W5:Y:S01]  /*11740*/  LDC.64 R10, c[0x0][0xb78] ;  /* 0x0002de00ff0a7b82 */ /* 0x000f620000000a00 */
[C---:B----4-:R-:W-:Y:S02]  /*11750*/  IMAD R0, R4.reuse, UR6, RZ ;  /* 0x0000000604007c24 */ /* 0x050fe4000f8e02ff */
[----:B------:R-:W-:-:S04]  /*11760*/  IMAD.WIDE.U32 R2, R4, UR43, R2 ;  /* 0x0000002b04027c25 */ /* 0x000fc8000f8e0002 */
[----:B------:R-:W-:Y:S02]  /*11770*/  IMAD R5, R5, UR43, R0 ;  /* 0x0000002b05057c24 */ /* 0x000fe4000f8e0200 */
[----:B-----5:R-:W-:-:S03]  /*11780*/  IMAD R0, R10, UR7, RZ ;  /* 0x000000070a007c24 */ /* 0x020fc6000f8e02ff */
        /* <DEDUP_REMOVED lines=8> */
.L_x_4748:
[----:B------:R-:W-:Y:S05]  /*11810*/  BSYNC B0 ;  /* 0x0000000000007941 */ /* 0x000fea0003800000 */
.L_x_4747:
[----:B------:R-:W-:Y:S01]  /*11820*/  R2UR UR8, R208 ;  /* 0x00000000d00872ca */ /* 0x000fe200000e0000 */
[----:B------:R-:W-:Y:S01]  /*11830*/  ULDC UR5, c[0x0][0xa88] ;  /* 0x0002a20000057ab9 */ /* 0x000fe20000000800 */
[C---:B--2---:R-:W-:Y:S01]  /*11840*/  IMAD R0, R6.reuse, UR6, RZ ;  /* 0x0000000606007c24 */ /* 0x044fe2000f8e02ff */
[----:B------:R-:W-:Y:S01]  /*11850*/  UIADD3 UR42, -UR42, UR5, URZ ;  /* 0x000000052a2a7290 */ /* 0x000fe2000fffe13f */
[----:B----4-:R-:W-:Y:S01]  /*11860*/  IMAD.WIDE.U32 R2, R6, UR43, R22 ;  /* 0x0000002b06027c25 */ /* 0x010fe2000f8e0016 */
[C---:B------:R-:W-:Y:S01]  /*11870*/  IADD3 R4, R206.reuse, 0x20, RZ ;  /* 0x00000020ce047810 */ /* 0x040fe20007ffe0ff */
[----:B------:R-:W-:Y:S01]  /*11880*/  BSSY B0, `(.L_x_4749) ;  /* 0x0000026000007945 */ /* 0x000fe20003800000 */
[----:B------:R-:W-:Y:S01]  /*11890*/  SHF.R.S32.HI R207, RZ, 0x1f, R206 ;  /* 0x0000001fffcf7819 */ /* 0x000fe200000114ce */
[----:B------:R-:W-:Y:S01]  /*118a0*/  IMAD R5, R7, UR43, R0 ;  /* 0x0000002b07057c24 */ /* 0x000fe2000f8e0200 */
[C---:B------:R-:W-:Y:S01]  /*118b0*/  ISETP.GE.AND P3, PT, R206.reuse, UR42, PT ;  /* 0x0000002ace007c0c */ /* 0x040fe2000bf66270 */
[----:B------:R-:W-:Y:S01]  /*118c0*/  VIADD R0, R206, 0x40 ;  /* 0x00000040ce007836 */ /* 0x000fe20000000000 */
[----:B------:R-:W-:Y:S01]  /*118d0*/  ISETP.GE.AND P0, PT, R4, UR42, PT ;  /* 0x0000002a04007c0c */ /* 0x000fe2000bf06270 */
[----:B------:R-:W-:Y:S01]  /*118e0*/  VIADD R4, R206, 0x60 ;  /* 0x00000060ce047836 */ /* 0x000fe20000000000 */
[----:B------:R-:W-:Y:S01]  /*118f0*/  ULOP3.LUT UR5, URZ, UR8, URZ, 0x33, !UPT ;  /* 0x000000083f057292 */ /* 0x000fe2000f8e333f */
[----:B------:R-:W-:-:S02]  /*11900*/  IADD3 R3, R3, R5, RZ ;  /* 0x0000000503037210 */ /* 0x000fc40007ffe0ff */
[----:B------:R-:W-:Y:S01]  /*11910*/  ISETP.GE.AND P1, PT, R0, UR42, PT ;  /* 0x0000002a00007c0c */ /* 0x000fe2000bf26270 */
[----:B---3--:R-:W-:Y:S01]  /*11920*/  IMAD R0, R8, UR7, RZ ;  /* 0x0000000708007c24 */ /* 0x008fe2000f8e02ff */
[----:B------:R-:W-:Y:S01]  /*11930*/  ISETP.GE.AND P2, PT, R4, UR42, PT ;  /* 0x0000002a04007c0c */ /* 0x000fe2000bf46270 */
[----:B-1----:R-:W-:Y:S02]  /*11940*/  VIADD R5, R12, UR5 ;  /* 0x000000050c057c36 */ /* 0x002fe40008000000 */
[----:B------:R-:W-:Y:S02]  /*11950*/  IMAD R9, R9, UR44, R0 ;  /* 0x0000002c09097c24 */ /* 0x000fe4000f8e0200 */
[----:B------:R-:W-:-:S04]  /*11960*/  IMAD.WIDE.U32 R6, R8, UR44, R2 ;  /* 0x0000002c08067c25 */ /* 0x000fc8000f8e0002 */
[----:B------:R-:W-:-:S04]  /*11970*/  IMAD.WIDE R4, R5, 0x80, R206 ;  /* 0x0000008005047825 */ /* 0x000fc800078e02ce */
[----:B------:R-:W-:Y:S01]  /*11980*/  IMAD.IADD R11, R7, 0x1, R9 ;  /* 0x00000001070b7824 */ /* 0x000fe200078e0209 */
[----:B------:R-:W-:Y:S06]  /*11990*/  @P3 BRA `(.L_x_4750) ;  /* 0x0000000000503947 */ /* 0x000fec0003800000 */
[----:B------:R-:W-:Y:S01]  /*119a0*/  ULDC.64 UR6, c[0x0][0xad8] ;  /* 0x0002b60000067ab9 */ /* 0x000fe20000000a00 */
[----:B------:R-:W-:Y:S01]  /*119b0*/  MOV R3, R11 ;  /* 0x0000000b00037202 */ /* 0x000fe20000000f00 */
[C---:B------:R-:W-:Y:S01]  /*119c0*/  VIADD R8, R22.reuse, 0x80 ;  /* 0x0000008016087836 */ /* 0x040fe20000000000 */
[----:B------:R-:W-:Y:S01]  /*119d0*/  IADD3 R0, R22, 0x40, RZ ;  /* 0x0000004016007810 */ /* 0x000fe20007ffe0ff */
[----:B------:R-:W-:Y:S01]  /*119e0*/  IMAD R9, R5, UR6, RZ ;  /* 0x0000000605097c24 */ /* 0x000fe2000f8e02ff */
[----:B------:R-:W-:Y:S01]  /*119f0*/  ULDC UR5, c[0x0][0xa8c] ;  /* 0x0002a30000057ab9 */ /* 0x000fe20000000800 */
        /* <DEDUP_REMOVED lines=13> */
[----:B------:R1:W-:Y:S02]  /*11ad0*/  @!P5 STG.E.128 desc[UR8][R8.64+0x100], RZ ;  /* 0x000100ff0800d986 */ /* 0x0003e4000c101d08 */
.L_x_4750:
[----:B------:R-:W-:Y:S05]  /*11ae0*/  BSYNC B0 ;  /* 0x0000000000007941 */ /* 0x000fea0003800000 */
.L_x_4749:
[----:B------:R-:W-:Y:S04]  /*11af0*/  BSSY B0, `(.L_x_4751) ;  /* 0x0000018000007945 */ /* 0x000fe80003800000 */
[----:B------:R-:W-:Y:S05]  /*11b00*/  @P0 BRA `(.L_x_4752) ;  /* 0x0000000000580947 */ /* 0x000fea0003800000 */
[----:B-1----:R-:W-:Y:S01]  /*11b10*/  IADD3 R9, P0, R4, 0x20, RZ ;  /* 0x0000002004097810 */ /* 0x002fe20007f1e0ff */
[----:B------:R-:W-:Y:S01]  /*11b20*/  ULDC UR5, c[0x0][0xa8c] ;  /* 0x0002a30000057ab9 */ /* 0x000fe20000000800 */
[----:B------:R-:W-:Y:S01]  /*11b30*/  IADD3 R2, R22, 0x40, RZ ;  /* 0x0000004016027810 */ /* 0x000fe20007ffe0ff */
[----:B------:R-:W-:Y:S01]  /*11b40*/  ULDC.64 UR6, c[0x0][0xad8] ;  /* 0x0002b60000067ab9 */ /* 0x000fe20000000a00 */
[----:B------:R-:W-:Y:S01]  /*11b50*/  MOV R3, R11 ;  /* 0x0000000b00037202 */ /* 0x000fe20000000f00 */
[----:B------:R-:W-:Y:S01]  /*11b60*/  IMAD.X R0, RZ, RZ, R5, P0 ;  /* 0x000000ffff007224 */ /* 0x000fe200000e0605 */
[----:B------:R-:W-:Y:S01]  /*11b70*/  ISETP.GE.AND P4, PT, R2, UR5, PT ;  /* 0x0000000502007c0c */ /* 0x000fe2000bf86270 */
[----:B------:R-:W-:Y:S01]  /*11b80*/  IMAD.MOV.U32 R2, RZ, RZ, R6 ;  /* 0x000000ffff027224 */ /* 0x000fe200078e0006 */
[C---:B------:R-:W-:Y:S01]  /*11b90*/  ISETP.GE.AND P3, PT, R22.reuse, UR5, PT ;  /* 0x0000000516007c0c */ /* 0x040fe2000bf66270 */
[----:B------:R-:W-:Y:S01]  /*11ba0*/  VIADD R8, R22, 0x80 ;  /* 0x0000008016087836 */ /* 0x000fe20000000000 */
[----:B------:R-:W-:Y:S01]  /*11bb0*/  ULDC.64 UR8, c[0x0][0x208] ;  /* 0x0000820000087ab9 */ /* 0x000fe20000000a00 */
[----:B------:R-:W-:-:S02]  /*11bc0*/  IMAD R0, R0, UR6, RZ ;  /* 0x0000000600007c24 */ /* 0x000fc4000f8e02ff */
        /* <DEDUP_REMOVED lines=10> */
.L_x_4752:
[----:B------:R-:W-:Y:S05]  /*11c70*/  BSYNC B0 ;  /* 0x0000000000007941 */ /* 0x000fea0003800000 */
.L_x_4751:
[----:B------:R-:W-:Y:S04]  /*11c80*/  BSSY B0, `(.L_x_4753) ;  /* 0x0000018000007945 */ /* 0x000fe80003800000 */
[----:B------:R-:W-:Y:S05]  /*11c90*/  @P1 BRA `(.L_x_4754) ;  /* 0x0000000000581947 */ /* 0x000fea0003800000 */
[----:B-12---:R-:W-:Y:S01]  /*11ca0*/  IADD3 R9, P0, R4, 0x40, RZ ;  /* 0x0000004004097810 */ /* 0x006fe20007f1e0ff */
        /* <DEDUP_REMOVED lines=21> */
.L_x_4754:
[----:B------:R-:W-:Y:S05]  /*11e00*/  BSYNC B0 ;  /* 0x0000000000007941 */ /* 0x000fea0003800000 */
.L_x_4753:
[----:B------:R-:W-:Y:S04]  /*11e10*/  BSSY B0, `(.L_x_4744) ;  /* 0x0000018000007945 */ /* 0x000fe80003800000 */
[----:B------:R-:W-:Y:S05]  /*11e20*/  @P2 BRA `(.L_x_4755) ;  /* 0x0000000000582947 */ /* 0x000fea0003800000 */
[----:B------:R-:W-:Y:S01]  /*11e30*/  IADD3 R7, P0, R4, 0x60, RZ ;  /* 0x0000006004077810 */ /* 0x000fe20007f1e0ff */
[----:B------:R-:W-:Y:S01]  /*11e40*/  VIADD R0, R22, 0x40 ;  /* 0x0000004016007836 */ /* 0x000fe20000000000 */
[----:B------:R-:W-:Y:S01]  /*11e50*/  MOV R2, R6 ;  /* 0x0000000600027202 */ /* 0x000fe20000000f00 */
[----:B------:R-:W-:Y:S01]  /*11e60*/  ULDC.64 UR6, c[0x0][0xad8] ;  /* 0x0002b60000067ab9 */ /* 0x000fe20000000a00 */
[----:B------:R-:W-:Y:S01]  /*11e70*/  ULDC UR5, c[0x0][0xa8c] ;  /* 0x0002a30000057ab9 */ /* 0x000fe20000000800 */
[----:B------:R-:W-:Y:S01]  /*11e80*/  IMAD.X R4, RZ, RZ, R5, P0 ;  /* 0x000000ffff047224 */ /* 0x000fe200000e0605 */
        /* <DEDUP_REMOVED lines=16> */
.L_x_4755:
[----:B------:R-:W-:Y:S05]  /*11f90*/  BSYNC B0 ;  /* 0x0000000000007941 */ /* 0x000fea0003800000 */
.L_x_4744:
[----:B--2---:R-:W2:Y:S02]  /*11fa0*/  LDC R0, c[0x0][0xda8] ;  /* 0x00036a00ff007b82 */ /* 0x004ea40000000800 */
[----:B--2---:R-:W-:-:S13]  /*11fb0*/  ISETP.LE.AND P0, PT, R0, UR4, PT ;  /* 0x0000000400007c0c */ /* 0x004fda000bf03270 */
[----:B------:R-:W-:Y:S05]  /*11fc0*/  @!P0 BRA `(.L_x_4756) ;  /* 0xfffffeec00708947 */ /* 0x000fea000383ffff */
[----:B------:R-:W-:Y:S05]  /*11fd0*/  EXIT ;  /* 0x000000000000794d */ /* 0x000fea0003800000 */
.L_x_4708:
[----:B------:R-:W-:-:S08]  /*11fe0*/  NOP ;  /* 0x0000000000007918 */ /* 0x000fd00000000000 */
[----:B-1----:R-:W1:-:S00]  /*11ff0*/  USETMAXREG.DEALLOC.CTAPOOL 0x18 ;  /* 0x00000018000079c8 */ /* 0x002e4000080e0500 */
[----:B-1----:R-:W-:-:S06]  /*12000*/  LOP3.LUT R0, R0, 0x3, RZ, 0xc0, !PT ;  /* 0x0000000300007812 */ /* 0x002fcc00078ec0ff */
[----:B------:R-:W1:Y:S02]  /*12010*/  SHFL.IDX PT, R0, R0, RZ, 0x1f ;  /* 0x00001fff00007589 */ /* 0x000e6400000e0000 */
[----:B-1----:R-:W-:-:S13]  /*12020*/  ISETP.NE.AND P0, PT, R0, RZ, PT ;  /* 0x000000ff0000720c */ /* 0x002fda0003f05270 */
[----:B--2---:R-:W-:Y:S05]  /*12030*/  @P0 EXIT ;  /* 0x000000000000094d */ /* 0x004fea0003800000 */
[----:B------:R-:W1:Y:S01]  /*12040*/  S2UR UR4, SR_CTAID.X ;  /* 0x00000000000479c3 */ /* 0x000e620000002500 */
[----:B------:R2:W-:Y:S01]  /*12050*/  STL [R1+0x4], RZ ;  /* 0x000004ff01007387 */ /* 0x0005e20000100800 */
[----:B------:R-:W-:Y:S01]  /*12060*/  MOV R17, 0x1 ;  /* 0x0000000100117802 */ /* 0x000fe20000000f00 */
[----:B------:R-:W-:-:S05]  /*12070*/  IMAD.MOV.U32 R16, RZ, RZ, RZ ;  /* 0x000000ffff107224 */ /* 0x000fca00078e00ff */
[----:B------:R-:W1:Y:S02]  /*12080*/  LDC R0, c[0x0][0xda8] ;  /* 0x00036a00ff007b82 */ /* 0x000e640000000800 */
[----:B-1----:R-:W-:-:S13]  /*12090*/  ISETP.LE.AND P0, PT, R0, UR4, PT ;  /* 0x0000000400007c0c */ /* 0x002fda000bf03270 */
[----:B--2---:R-:W-:Y:S05]  /*120a0*/  @P0 BRA `(.L_x_4757) ;  /* 0x0000002c00980947 */ /* 0x004fea0003800000 */
[----:B------:R-:W-:Y:S01]  /*120b0*/  MOV R0, UR4 ;  /* 0x0000000400007c02 */ /* 0x000fe20008000f00 */
[----:B------:R-:W-:Y:S01]  /*120c0*/  IMAD.MOV.U32 R16, RZ, RZ, RZ ;  /* 0x000000ffff107224 */ /* 0x000fe200078e00ff */
[----:B------:R-:W-:Y:S01]  /*120d0*/  MOV R17, 0x1 ;  /* 0x0000000100117802 */ /* 0x000fe20000000f00 */
[----:B------:R-:W-:Y:S01]  /*120e0*/  ULDC UR44, c[0x0][0xc] ;  /* 0x00000300002c7ab9 */ /* 0x000fe20000000800 */
[----:B------:R-:W-:Y:S01]  /*120f0*/  ULDC.64 UR38, c[0x0][0x198] ;  /* 0x0000660000267ab9 */ /* 0x000fe20000000a00 */
[----:B------:R1:W-:Y:S04]  /*12100*/  STL [R1], R0 ;  /* 0x0000000001007387 */ /* 0x0003e80000100800 */
[----:B------:R1:W-:Y:S02]  /*12110*/  STL [R1+0x4], RZ ;  /* 0x000004ff01007387 */ /* 0x0003e40000100800 */
.L_x_4805:
[----:B------:R-:W2:Y:S01]  /*12120*/  LDL R6, [R1] ;  /* 0x0000000001067983 */ /* 0x000ea20000100800 */
[----:B------:R-:W-:Y:S01]  /*12130*/  ULDC UR8, c[0x0][0xdd0] ;  /* 0x0003740000087ab9 */ /* 0x000fe20000000800 */
[----:B-1----:R-:W1:Y:S01]  /*12140*/  LDC R0, c[0x0][0xde8] ;  /* 0x00037a00ff007b82 */ /* 0x002e620000000800 */
[----:B------:R-:W-:-:S11]  /*12150*/  UISETP.NE.AND UP0, UPT, UR8, 0x1, UPT ;  /* 0x000000010800788c */ /* 0x000fd6000bf05270 */
[----:B------:R-:W-:Y:S01]  /*12160*/  @UP0 ULDC UR4, c[0x0][0xdd4] ;  /* 0x0003750000040ab9 */ /* 0x000fe20000000800 */
[----:B------:R-:W-:Y:S01]  /*12170*/  @UP0 ULDC UR9, c[0x0][0xdd8] ;  /* 0x0003760000090ab9 */ /* 0x000fe20000000800 */
[C---:B--2---:R-:W-:Y:S02]  /*12180*/  R2UR UR6, R6.reuse ;  /* 0x00000000060672ca */ /* 0x044fe400000e0000 */
[----:B------:R-:W-:-:S11]  /*12190*/  R2UR UR7, R6 ;  /* 0x00000000060772ca */ /* 0x000fd600000e0000 */
        /* <DEDUP_REMOVED lines=14> */
.L_x_4758:
[----:B------:R-:W-:Y:S01]  /*12280*/  ULDC UR9, c[0x0][0xdc4] ;  /* 0x0003710000097ab9 */ /* 0x000fe20000000800 */
[----:B------:R-:W-:Y:S01]  /*12290*/  UMOV UR7, UR8 ;  /* 0x0000000800077c82 */ /* 0x000fe20008000000 */
[----:B------:R-:W-:-:S11]  /*122a0*/  UISETP.NE.AND UP0, UPT, UR9, 0x1, UPT ;  /* 0x000000010900788c */ /* 0x000fd6000bf05270 */
[----:B------:R-:W-:Y:S02]  /*122b0*/  @UP0 ULDC.64 UR10, c[0x0][0xdc8] ;  /* 0x00037200000a0ab9 */ /* 0x000fe40000000a00 */
[----:B------:R-:W-:-:S04]  /*122c0*/  UIMAD.WIDE.U32 UR4, UR8, UR10, URZ ;  /* 0x0000000a080472a5 */ /* 0x000fc8000f8e003f */
[----:B------:R-:W-:-:S04]  /*122d0*/  @UP0 USHF.R.U32.HI UR7, URZ, UR11, UR5 ;  /* 0x0000000b3f070299 */ /* 0x000fc80008011605 */
[----:B------:R-:W-:-:S12]  /*122e0*/  UIMAD UR4, UR7, UR9, URZ ;  /* 0x00000009070472a4 */ /* 0x000fd8000f8e023f */
.L_x_4759:
[----:B------:R-:W1:Y:S01]  /*122f0*/  LDC R0, c[0x0][0x404] ;  /* 0x00010100ff007b82 */ /* 0x000e620000000800 */
[----:B------:R-:W-:Y:S01]  /*12300*/  ULOP3.LUT UR5, URZ, UR7, URZ, 0x33, !UPT ;  /* 0x000000073f057292 */ /* 0x000fe2000f8e333f */
[----:B------:R-:W-:Y:S01]  /*12310*/  BSSY B6, `(.L_x_4760) ;  /* 0x00002ad000067945 */ /* 0x000fe20003800000 */
[----:B------:R-:W-:Y:S01]  /*12320*/  ULDC.64 UR10, c[0x0][0x3f8] ;  /* 0x0000fe00000a7ab9 */ /* 0x000fe20000000a00 */
[----:B------:R-:W-:Y:S01]  /*12330*/  ULDC UR7, c[0x0][0xdac] ;  /* 0x00036b0000077ab9 */ /* 0x000fe20000000800 */
[----:B------:R-:W-:Y:S01]  /*12340*/  ISETP.NE.U32.AND P0, PT, RZ, UR10, PT ;  /* 0x0000000aff007c0c */ /* 0x000fe2000bf05070 */
[----:B------:R-:W-:Y:S02]  /*12350*/  UIADD3 UR5, UR5, UR7, URZ ;  /* 0x0000000705057290 */ /* 0x000fe4000fffe03f */
[----:B------:R-:W2:Y:S01]  /*12360*/  LDC R2, c[0x0][0x288] ;  /* 0x0000a200ff027b82 */ /* 0x000ea20000000800 */
[----:B------:R-:W-:Y:S01]  /*12370*/  ISETP.NE.AND.EX P0, PT, RZ, UR11, PT, P0 ;  /* 0x0000000bff007c0c */ /* 0x000fe2000bf05300 */
[----:B------:R-:W-:Y:S01]  /*12380*/  USHF.L.U32 UR41, UR5, 0x7, URZ ;  /* 0x0000000705297899 */ /* 0x000fe2000800063f */
[----:B------:R-:W-:Y:S01]  /*12390*/  ULDC UR7, c[0x0][0xdb8] ;  /* 0x00036e0000077ab9 */ /* 0x000fe20000000800 */
[----:B------:R-:W-:-:S02]  /*123a0*/  UIADD3 UR4, UR8, -UR4, URZ ;  /* 0x8000000408047290 */ /* 0x000fc4000fffe03f */
[----:B------:R-:W-:Y:S02]  /*123b0*/  UISETP.NE.AND UP0, UPT, UR7, 0x1, UPT ;  /* 0x000000010700788c */ /* 0x000fe4000bf05270 */
[----:B------:R-:W3:Y:S01]  /*123c0*/  LDC R4, c[0x0][0x2e0] ;  /* 0x0000b800ff047b82 */ /* 0x000ee20000000800 */
[----:B------:R-:W-:Y:S01]  /*123d0*/  IMAD.U32 R5, RZ, RZ, UR41 ;  /* 0x00000029ff057e24 */ /* 0x000fe2000f8e00ff */
[----:B------:R-:W-:Y:S02]  /*123e0*/  ULDC UR5, c[0x0][0xdc4] ;  /* 0x0003710000057ab9 */ /* 0x000fe40000000800 */
[----:B------:R-:W-:Y:S01]  /*123f0*/  UIMAD UR6, UR6, UR5, UR4 ;  /* 0x00000005060672a4 */ /* 0x000fe2000f8e0204 */
[----:B-1----:R-:W-:-:S04]  /*12400*/  SEL R3, R0, 0x1, P0 ;  /* 0x0000000100037807 */ /* 0x002fc80000000000 */
[----:B------:R-:W-:Y:S01]  /*12410*/  @UP0 ULDC UR4, c[0x0][0xdbc] ;  /* 0x00036f0000040ab9 */ /* 0x000fe20000000800 */
[----:B------:R-:W-:Y:S01]  /*12420*/  @UP0 ULDC UR8, c[0x0][0xdc0] ;  /* 0x0003700000080ab9 */ /* 0x000fe20000000800 */
[----:B------:R-:W-:Y:S02]  /*12430*/  UIMAD.WIDE.U32 UR4, UR6, UR4, URZ ;  /* 0x00000004060472a5 */ /* 0x000fe4000f8e003f */
[----:B------:R-:W-:Y:S01]  /*12440*/  UMOV UR43, UR6 ;  /* 0x00000006002b7c82 */ /* 0x000fe20008000000 */
[----:B--2---:R-:W-:Y:S01]  /*12450*/  IADD3 R2, R5, 0xef, -R2 ;  /* 0x000000ef05027810 */ /* 0x004fe20007ffe802 */
[----:B------:R-:W-:-:S04]  /*12460*/  @UP0 USHF.R.U32.HI UR43, URZ, UR8, UR5 ;  /* 0x000000083f2b0299 */ /* 0x000fc80008011605 */
[----:B------:R-:W-:Y:S01]  /*12470*/  UIADD3 UR42, -UR43, URZ, URZ ;  /* 0x0000003f2b2a7290 */ /* 0x000fe2000fffe13f */
[----:B---3--:R-:W-:-:S03]  /*12480*/  IMAD R5, R3, R4, 0x6f ;  /* 0x0000006f03057424 */ /* 0x008fc600078e0204 */
[----:B------:R-:W-:Y:S01]  /*12490*/  UIMAD UR42, UR7, UR42, UR6 ;  /* 0x0000002a072a72a4 */ /* 0x000fe2000f8e0206 */
[----:B------:R-:W-:Y:S01]  /*124a0*/  IMAD R3, R3, R4, R2 ;  /* 0x0000000403037224 */ /* 0x000fe200078e0202 */
[----:B------:R-:W-:Y:S01]  /*124b0*/  MOV R4, RZ ;  /* 0x000000ff00047202 */ /* 0x000fe20000000f00 */
[----:B------:R-:W-:-:S04]  /*124c0*/  IMAD.MOV.U32 R2, RZ, RZ, RZ ;  /* 0x000000ffff027224 */ /* 0x000fc800078e00ff */
[----:B------:R-:W-:-:S04]  /*124d0*/  IMAD.HI R4, R5, -0x6db6db6d, R4 ;  /* 0x9249249305047827 */ /* 0x000fc800078e0204 */
[----:B------:R-:W-:Y:S01]  /*124e0*/  IMAD.HI R2, R3, -0x6db6db6d, R2 ;  /* 0x9249249303027827 */ /* 0x000fe200078e0202 */
[----:B------:R-:W-:-:S04]  /*124f0*/  SHF.R.U32.HI R3, RZ, 0x1f, R4 ;  /* 0x0000001fff037819 */ /* 0x000fc80000011604 */
[----:B------:R-:W-:Y:S02]  /*12500*/  SHF.R.U32.HI R5, RZ, 0x1f, R2 ;  /* 0x0000001fff057819 */ /* 0x000fe40000011602 */
[----:B------:R-:W-:Y:S02]  /*12510*/  LEA.HI.SX32 R3, R4, R3, 0x1a ;  /* 0x0000000304037211 */ /* 0x000fe400078fd2ff */
[----:B------:R-:W-:-:S04]  /*12520*/  LEA.HI.SX32 R2, R2, R5, 0x1a ;  /* 0x0000000502027211 */ /* 0x000fc800078fd2ff */
[----:B------:R-:W-:-:S04]  /*12530*/  VIMNMX R19, R3, R2, PT ;  /* 0x0000000203137248 */ /* 0x000fc80003fe0100 */
[----:B------:R-:W-:-:S13]  /*12540*/  ISETP.GT.AND P0, PT, R19, RZ, PT ;  /* 0x000000ff1300720c */ /* 0x000fda0003f04270 */
[----:B------:R-:W-:Y:S05]  /*12550*/  @P0 BRA `(.L_x_4761) ;  /* 0x00000000004c0947 */ /* 0x000fea0003800000 */
[----:B------:R-:W1:Y:S01]  /*12560*/  S2R R7, SR_TID.X ;  /* 0x0000000000077919 */ /* 0x000e620000002100 */
[----:B------:R-:W-:Y:S02]  /*12570*/  MOV R13, R6 ;  /* 0x00000006000d7202 */ /* 0x000fe40000000f00 */
        /* <DEDUP_REMOVED lines=17> */
.L_x_4761:
[----:B------:R-:W1:Y:S01]  /*12690*/  S2R R3, SR_CgaCtaId ;  /* 0x0000000000037919 */ /* 0x000e620000008800 */
[----:B------:R-:W-:-:S04]  /*126a0*/  MOV R18, 0x400 ;  /* 0x0000040000127802 */ /* 0x000fc80000000f00 */
[----:B-1----:R-:W-:-:S05]  /*126b0*/  LEA R18, R3, R18, 0x18 ;  /* 0x0000001203127211 */ /* 0x002fca00078ec0ff */
[----:B------:R-:W-:-:S05]  /*126c0*/  VIADD R0, R18, 0x21400 ;  /* 0x0002140012007836 */ /* 0x000fca0000000000 */
[----:B------:R-:W-:-:S13]  /*126d0*/  LOP3.LUT P0, RZ, R0, 0x3ff, RZ, 0xc0, !PT ;  /* 0x000003ff00ff7812 */ /* 0x000fda000780c0ff */
        /* <DEDUP_REMOVED lines=17> */
.L_x_4763:
[----:B------:R-:W-:-:S05]  /*127f0*/  VIADD R0, R18, 0x400 ;  /* 0x0000040012007836 */ /* 0x000fca0000000000 */
        /* <DEDUP_REMOVED lines=18> */
.L_x_4765:
        /* <DEDUP_REMOVED lines=16> */
.L_x_4764:
        /* <DEDUP_REMOVED lines=12> */
[----:B------:R-:W-:Y:S01]  /*12ae0*/  UMOV UR40, URZ ;  /* 0x0000003f00287c82 */ /* 0x000fe20008000000 */
[----:B--2---:R-:W-:Y:S01]  /*12af0*/  LOP3.LUT R7, R6, 0x1f, RZ, 0xc0, !PT ;  /* 0x0000001f06077812 */ /* 0x004fe200078ec0ff */
[----:B------:R-:W-:Y:S01]  /*12b00*/  UMOV UR8, 0x40 ;  /* 0x0000004000087882 */ /* 0x000fe20000000000 */
[----:B------:R-:W-:Y:S01]  /*12b10*/  MOV R4, UR42 ;  /* 0x0000002a00047c02 */ /* 0x000fe20008000f00 */
        /* <DEDUP_REMOVED lines=19> */
[----:B------:R-:W-:Y:S01]  /*12c50*/  VIADD R5, R19, 0xffffffff ;  /* 0xffffffff13057836 */ /* 0x000fe20000000000 */
[----:B-1----:R-:W-:Y:S01]  /*12c60*/  ISETP.NE.U32.AND P0, PT, R2, RZ, PT ;  /* 0x000000ff0200720c */ /* 0x002fe20003f05070 */
[----:B------:R2:W-:Y:S03]  /*12c70*/  @!UP1 UTMAPF.L2.4D [UR12], [UR4] ;  /* 0x0000000c040095b8 */ /* 0x0005e60008018000 */
[----:B------:R-:W-:-:S04]  /*12c80*/  ISETP.NE.AND.EX P0, PT, R3, RZ, PT, P0 ;  /* 0x000000ff0300720c */ /* 0x000fc80003f05300 */
[----:B----4-:R-:W-:Y:S01]  /*12c90*/  SEL R6, R0, RZ, !P0 ;  /* 0x000000ff00067207 */ /* 0x010fe20004000000 */
[----:B--2---:R-:W-:Y:S08]  /*12ca0*/  BRA.DIV UR6, `(.L_x_4766) ;  /* 0x0000002a060c7947 */ /* 0x004ff0000b800000 */
.L_x_4817:
[----:B------:R-:W-:Y:S01]  /*12cb0*/  UMOV UR4, 0xffffffff ;  /* 0xffffffff00047882 */ /* 0x000fe20000000000 */
[----:B------:R-:W-:Y:S02]  /*12cc0*/  SHF.R.S32.HI R12, RZ, 0x1f, R0 ;  /* 0x0000001fff0c7819 */ /* 0x000fe40000011400 */
[----:B------:R-:W-:Y:S05]  /*12cd0*/  BRA.DIV UR4, `(.L_x_4767) ;  /* 0x0000002a042c7947 */ /* 0x000fea000b800000 */
[----:B------:R-:W-:-:S13]  /*12ce0*/  ELECT P6, URZ, PT ;  /* 0x00000000003f782f */ /* 0x000fda00038c0000 */
.L_x_4820:
[----:B------:R-:W-:Y:S05]  /*12cf0*/  @!P6 BRA `(.L_x_4768) ;  /* 0x0000000000f8e947 */ /* 0x000fea0003800000 */
        /* <DEDUP_REMOVED lines=14> */
[----:B------:R-:W-:-:S03]  /*12de0*/  SHF.R.S32.HI R7, RZ, 0x1f, R6 ;  /* 0x0000001fff077819 */ /* 0x000fc60000011406 */
[----:B------:R-:W-:-:S04]  /*12df0*/  IMAD.WIDE.U32 R6, R0, UR4, R6 ;  /* 0x0000000400067c25 */ /* 0x000fc8000f8e0006 */
[----:B------:R-:W-:Y:S01]  /*12e00*/  IMAD.IADD R9, R7, 0x1, R9 ;  /* 0x0000000107097824 */ /* 0x000fe200078e0209 */
[----:B------:R-:W-:-:S04]  /*12e10*/  LEA R8, P2, R6, R2, 0x2 ;  /* 0x0000000206087211 */ /* 0x000fc800078410ff */
[----:B------:R-:W-:-:S05]  /*12e20*/  LEA.HI.X R9, R6, R3, R9, 0x2, P2 ;  /* 0x0000000306097211 */ /* 0x000fca00010f1409 */
[----:B------:R1:W5:Y:S04]  /*12e30*/  LDG.E R6, desc[UR6][R8.64] ;  /* 0x0000000608067981 */ /* 0x000368000c1e1900 */
.L_x_4769:
[----:B-1----:R-:W-:Y:S02]  /*12e40*/  LEA R8, R16, R18, 0x3 ;  /* 0x0000001210087211 */ /* 0x002fe400078e18ff */
[----:B------:R-:W-:-:S04]  /*12e50*/  SHF.L.U32 R7, R17, 0x1f, RZ ;  /* 0x0000001f11077819 */ /* 0x000fc800000006ff */
[----:B------:R-:W1:Y:S02]  /*12e60*/  SYNCS.PHASECHK.TRANS64.TRYWAIT P2, [R8+URZ+0x36840], R7 ;  /* 0x03684007080075a7 */ /* 0x000e64000804017f */
[----:B-1----:R-:W-:Y:S05]  /*12e70*/  @!P2 BRA `(.L_x_4770) ;  /* 0x0000002400e4a947 */ /* 0x002fea0003800000 */
.L_x_4821:
        /* <DEDUP_REMOVED lines=11> */
.L_x_4771:
[----:B-1----:R-:W-:Y:S01]  /*12f30*/  IMAD R7, R16, 0xa800, R18 ;  /* 0x0000a80010077824 */ /* 0x002fe200078e0212 */
        /* <DEDUP_REMOVED lines=26> */
.L_x_4768:
[----:B------:R-:W-:Y:S05]  /*130e0*/  WARPSYNC.ALL ;  /* 0x0000000000007948 */ /* 0x000fea0003800000 */
[----:B------:R-:W2:Y:S01]  /*130f0*/  LDL.LU R8, [R1+0x4] ;  /* 0x0000040001087983 */ /* 0x000ea20000300800 */
[----:B------:R-:W-:Y:S02]  /*13100*/  ELECT P2, URZ, PT ;  /* 0x00000000003f782f */ /* 0x000fe40003840000 */
[----:B------:R-:W-:Y:S01]  /*13110*/  ISETP.GE.AND P3, PT, R19, 0x2, PT ;  /* 0x000000021300780c */ /* 0x000fe20003f66270 */
[----:B------:R-:W-:Y:S01]  /*13120*/  UIADD3 UR4, UP0, UR38, 0x270, URZ ;  /* 0x0000027026047890 */ /* 0x000fe2000ff1e03f */
[----:B------:R-:W-:Y:S01]  /*13130*/  UMOV UR11, UR41 ;  /* 0x00000029000b7c82 */ /* 0x000fe20008000000 */
[----:B------:R-:W-:-:S02]  /*13140*/  UMOV UR12, UR42 ;  /* 0x0000002a000c7c82 */ /* 0x000fc40008000000 */
[----:B------:R-:W-:Y:S01]  /*13150*/  UIADD3.X UR5, URZ, UR39, URZ, UP0, !UPT ;  /* 0x000000273f057290 */ /* 0x000fe200087fe43f */
[----:B------:R-:W-:Y:S01]  /*13160*/  UMOV UR13, UR43 ;  /* 0x0000002b000d7c82 */ /* 0x000fe20008000000 */
[----:B------:R-:W-:Y:S01]  /*13170*/  UMOV UR6, 0x0 ;  /* 0x0000000000067882 */ /* 0x000fe20000000000 */
[----:B------:R-:W-:Y:S01]  /*13180*/  UMOV UR7, 0x12f00000 ;  /* 0x12f0000000077882 */ /* 0x000fe20000000000 */
[----:B------:R-:W-:Y:S01]  /*13190*/  UMOV UR10, URZ ;  /* 0x0000003f000a7c82 */ /* 0x000fe20008000000 */
[----:B------:R-:W-:Y:S01]  /*131a0*/  UMOV UR27, UR41 ;  /* 0x00000029001b7c82 */ /* 0x000fe20008000000 */
[----:B------:R-:W-:Y:S01]  /*131b0*/  @P2 MOV R7, 0xc000 ;  /* 0x0000c00000072802 */ /* 0x000fe20000000f00 */
[----:B------:R-:W-:Y:S06]  /*131c0*/  BAR.SYNC.DEFER_BLOCKING 0x8, 0x120 ;  /* 0x0204800000007b1d */ /* 0x000fec0000010000 */
[----:B------:R-:W-:Y:S01]  /*131d0*/  UMOV UR28, UR42 ;  /* 0x0000002a001c7c82 */ /* 0x000fe20008000000 */
[----:B------:R-:W-:Y:S01]  /*131e0*/  UMOV UR29, UR43 ;  /* 0x0000002b001d7c82 */ /* 0x000fe20008000000 */
[----:B------:R-:W-:Y:S01]  /*131f0*/  UMOV UR26, 0x40 ;  /* 0x00000040001a7882 */ /* 0x000fe20000000000 */
[----:B------:R-:W-:Y:S01]  /*13200*/  UMOV UR19, UR41 ;  /* 0x0000002900137c82 */ /* 0x000fe20008000000 */
[----:B------:R-:W-:Y:S01]  /*13210*/  UMOV UR20, UR42 ;  /* 0x0000002a00147c82 */ /* 0x000fe20008000000 */
[----:B------:R-:W-:Y:S01]  /*13220*/  UMOV UR21, UR43 ;  /* 0x0000002b00157c82 */ /* 0x000fe20008000000 */
[----:B------:R-:W-:Y:S01]  /*13230*/  UMOV UR18, 0x80 ;  /* 0x0000008000127882 */ /* 0x000fe20000000000 */
[----:B------:R1:W-:Y:S02]  /*13240*/  @P2 SYNCS.ARRIVE.TRANS64 RZ, [R18+URZ+0x36800], R7 ;  /* 0x0368000712ff29a7 */ /* 0x0003e4000800003f */
[----:B-1----:R-:W-:-:S05]  /*13250*/  @P2 VIADD R7, R18, 0x15400 ;  /* 0x0001540012072836 */ /* 0x002fca0000000000 */
[----:B------:R-:W-:Y:S02]  /*13260*/  @P2 R2UR UR8, R7 ;  /* 0x00000000070822ca */ /* 0x000fe400000e0000 */
[----:B------:R-:W-:-:S04]  /*13270*/  @P2 IADD3 R7, R18, 0x36800, RZ ;  /* 0x0003680012072810 */ /* 0x000fc80007ffe0ff */
[----:B------:R-:W-:Y:S01]  /*13280*/  @P2 R2UR UR9, R7 ;  /* 0x00000000070922ca */ /* 0x000fe200000e0000 */
[----:B------:R-:W-:-:S05]  /*13290*/  @P2 VIADD R7, R18, 0x19400 ;  /* 0x0001940012072836 */ /* 0x000fca0000000000 */
[----:B------:R-:W-:Y:S02]  /*132a0*/  @P2 R2UR UR24, R7 ;  /* 0x00000000071822ca */ /* 0x000fe400000e0000 */
[----:B------:R-:W-:-:S04]  /*132b0*/  @P2 IADD3 R7, R18, 0x1d400, RZ ;  /* 0x0001d40012072810 */ /* 0x000fc80007ffe0ff */
[----:B------:R-:W-:Y:S01]  /*132c0*/  @P2 R2UR UR16, R7 ;  /* 0x00000000071022ca */ /* 0x000fe200000e0000 */
[----:B------:R-:W-:Y:S01]  /*132d0*/  UMOV UR25, UR9 ;  /* 0x0000000900197c82 */ /* 0x000fe20008000000 */
[----:B------:R1:W-:Y:S01]  /*132e0*/  UTMALDG.4D [UR8], [UR4], desc[UR6] ;  /* 0x00000608040075b4 */ /* 0x0003e20008019000 */
[----:B------:R-:W-:-:S04]  /*132f0*/  UMOV UR17, UR9 ;  /* 0x0000000900117c82 */ /* 0x000fc80008000000 */
[----:B------:R1:W-:Y:S06]  /*13300*/  UTMALDG.4D [UR24], [UR4], desc[UR6] ;  /* 0x00000618040075b4 */ /* 0x0003ec0008019000 */
        /* <DEDUP_REMOVED lines=9> */
.L_x_4822:
[----:B------:R-:W-:Y:S05]  /*133a0*/  @!P3 BRA `(.L_x_4773) ;  /* 0x00000014007cb947 */ /* 0x000fea0003800000 */
[C---:B-1----:R-:W-:Y:S01]  /*133b0*/  LOP3.LUT R7, R19.reuse, 0x1, RZ, 0xc0, !PT ;  /* 0x0000000113077812 */ /* 0x042fe200078ec0ff */
[----:B------:R-:W-:Y:S01]  /*133c0*/  VIADD R10, R19, 0xfffffffe ;  /* 0xfffffffe130a7836 */ /* 0x000fe20000000000 */
[----:B------:R-:W-:Y:S02]  /*133d0*/  ULDC.64 UR36, c[0x0][0x408] ;  /* 0x0001020000247ab9 */ /* 0x000fe40000000a00 */
[----:B------:R-:W-:Y:S02]  /*133e0*/  ISETP.NE.U32.AND P2, PT, R7, 0x1, PT ;  /* 0x000000010700780c */ /* 0x000fe40003f45070 */
[----:B------:R-:W-:-:S11]  /*133f0*/  MOV R7, R10 ;  /* 0x0000000a00077202 */ /* 0x000fd60000000f00 */
        /* <DEDUP_REMOVED lines=25> */
[----:B------:R-:W-:-:S04]  /*13590*/  LEA R2, P2, R8, R2, 0x2 ;  /* 0x0000000208027211 */ /* 0x000fc800078410ff */
[----:B------:R-:W-:-:S04]  /*135a0*/  IADD3 R9, R14, R9, RZ ;  /* 0x000000090e097210 */ /* 0x000fc80007ffe0ff */
[----:B------:R-:W-:-:S05]  /*135b0*/  LEA.HI.X R3, R8, R3, R9, 0x2, P2 ;  /* 0x0000000308037211 */ /* 0x000fca00010f1409 */
[----:B------:R1:W5:Y:S02]  /*135c0*/  LDG.E R8, desc[UR6][R2.64] ;  /* 0x0000000602087981 */ /* 0x000364000c1e1900 */
.L_x_4777:
[----:B-1----:R-:W-:Y:S01]  /*135d0*/  IMAD R3, R11, 0x8, R18 ;  /* 0x000000080b037824 */ /* 0x002fe200078e0212 */
[----:B------:R-:W-:-:S04]  /*135e0*/  SHF.L.U32 R2, R13, 0x1f, RZ ;  /* 0x0000001f0d027819 */ /* 0x000fc800000006ff */
[----:B------:R-:W1:Y:S02]  /*135f0*/  SYNCS.PHASECHK.TRANS64.TRYWAIT P2, [R3+URZ+0x36840], R2 ;  /* 0x03684002030075a7 */ /* 0x000e64000804017f */
[----:B-1----:R-:W-:Y:S05]  /*13600*/  @!P2 BRA `(.L_x_4778) ;  /* 0x000000200028a947 */ /* 0x002fea0003800000 */
.L_x_4823:
        /* <DEDUP_REMOVED lines=11> */
.L_x_4779:
        /* <DEDUP_REMOVED lines=11> */
[----:B------:R-:W-:Y:S01]  /*13770*/  VIADD R3, R18, 0x36800 ;  /* 0x0003680012037836 */ /* 0x000fe20000000000 */
[----:B------:R-:W-:Y:S01]  /*13780*/  UMOV UR16, 0x40 ;  /* 0x0000004000107882 */ /* 0x000fe20000000000 */
[----:B------:R-:W-:Y:S01]  /*13790*/  UMOV UR17, 0x80 ;  /* 0x0000008000117882 */ /* 0x000fe20000000000 */
[----:B------:R-:W-:Y:S01]  /*137a0*/  UIADD3 UR9, UR9, 0x36830, URZ ;  /* 0x0003683009097890 */ /* 0x000fe2000fffe03f */
[----:B------:R-:W-:Y:S01]  /*137b0*/  SHF.L.U32 R2, R17, 0x1f, RZ ;  /* 0x0000001f11027819 */ /* 0x000fe200000006ff */
[----:B------:R-:W-:Y:S01]  /*137c0*/  UIMAD UR11, UR11, 0x70, URZ ;  /* 0x000000700b0b78a4 */ /* 0x000fe2000f8e023f */
[----:B------:R-:W-:Y:S01]  /*137d0*/  LEA R3, R16, R3, 0x3 ;  /* 0x0000000310037211 */ /* 0x000fe200078e18ff */
[----:B------:R-:W-:-:S02]  /*137e0*/  UIADD3 UR8, UR14, 0x21400, URZ ;  /* 0x000214000e087890 */ /* 0x000fc4000fffe03f */
        /* <DEDUP_REMOVED lines=11> */
.L_x_4824:
[----:B------:R-:W-:Y:S05]  /*138a0*/  @P3 BRA `(.L_x_4781) ;  /* 0x0000000000203947 */ /* 0x000fea0003800000 */
[----:B------:R-:W2:Y:S01]  /*138b0*/  S2R R9, SR_TID.X ;  /* 0x0000000000097919 */ /* 0x000ea20000002100 */
[----:B-1----:R-:W-:Y:S01]  /*138c0*/  IMAD R2, R16, 0x8, R18 ;  /* 0x0000000810027824 */ /* 0x002fe200078e0212 */
[----:B------:R-:W-:-:S04]  /*138d0*/  MOV R3, 0xa800 ;  /* 0x0000a80000037802 */ /* 0x000fc80000000f00 */
[----:B------:R3:W-:Y:S01]  /*138e0*/  SYNCS.ARRIVE.TRANS64 RZ, [R2+URZ+0x36850], R3 ;  /* 0x0368500302ff79a7 */ /* 0x0007e2000800003f */
[----:B--2---:R-:W-:-:S04]  /*138f0*/  LOP3.LUT R9, R9, 0x1f, RZ, 0xc0, !PT ;  /* 0x0000001f09097812 */ /* 0x004fc800078ec0ff */
[----:B------:R-:W-:-:S13]  /*13900*/  ISETP.NE.AND P2, PT, R9, RZ, PT ;  /* 0x000000ff0900720c */ /* 0x000fda0003f45270 */
[----:B---3--:R-:W-:Y:S05]  /*13910*/  @!P2 BRA `(.L_x_4781) ;  /* 0x000000000004a947 */ /* 0x008fea0003800000 */
[----:B------:R-:W-:Y:S01]  /*13920*/  BPT.TRAP 0x1 ;  /* 0x000000040000795c */ /* 0x000fe20000300000 */
.L_x_4781:
[--C-:B-1----:R-:W-:Y:S01]  /*13930*/  IMAD R2, R16, 0x8, R18.reuse ;  /* 0x0000000810027824 */ /* 0x102fe200078e0212 */
[----:B------:R-:W-:Y:S01]  /*13940*/  R2UR UR11, R5 ;  /* 0x00000000050b72ca */ /* 0x000fe200000e0000 */
[----:B------:R-:W-:Y:S01]  /*13950*/  UIADD3 UR4, UP0, UR38, 0x470, URZ ;  /* 0x0000047026047890 */ /* 0x000fe2000ff1e03f */
[----:B------:R-:W-:Y:S01]  /*13960*/  R2UR UR13, R6 ;  /* 0x00000000060d72ca */ /* 0x000fe200000e0000 */
[----:B------:R-:W-:Y:S01]  /*13970*/  UMOV UR10, URZ ;  /* 0x0000003f000a7c82 */ /* 0x000fe20008000000 */
[----:B------:R-:W-:Y:S01]  /*13980*/  R2UR UR9, R2 ;  /* 0x00000000020972ca */ /* 0x000fe200000e0000 */
[----:B------:R-:W-:Y:S01]  /*13990*/  IMAD R2, R16, 0xa800, R18 ;  /* 0x0000a80010027824 */ /* 0x000fe200078e0212 */
[----:B------:R-:W-:Y:S01]  /*139a0*/  R2UR UR12, R4 ;  /* 0x00000000040c72ca */ /* 0x000fe200000e0000 */
[----:B------:R-:W-:Y:S01]  /*139b0*/  UIADD3.X UR5, URZ, UR39, URZ, UP0, !UPT ;  /* 0x000000273f057290 */ /* 0x000fe200087fe43f */
[----:B------:R-:W-:Y:S01]  /*139c0*/  MOV R6, R8 ;  /* 0x0000000800067202 */ /* 0x000fe20000000f00 */
[----:B------:R-:W-:Y:S01]  /*139d0*/  UMOV UR6, 0x0 ;  /* 0x0000000000067882 */ /* 0x000fe20000000000 */
[----:B------:R-:W-:Y:S01]  /*139e0*/  R2UR UR15, R2 ;  /* 0x00000000020f72ca */ /* 0x000fe200000e0000 */
[----:B------:R-:W-:Y:S01]  /*139f0*/  UMOV UR7, 0x14f00000 ;  /* 0x14f0000000077882 */ /* 0x000fe20000000000 */
[----:B------:R-:W-:Y:S01]  /*13a00*/  UMOV UR16, 0x40 ;  /* 0x0000004000107882 */ /* 0x000fe20000000000 */
[----:B------:R-:W-:Y:S01]  /*13a10*/  UIMAD UR11, UR11, 0x70, URZ ;  /* 0x000000700b0b78a4 */ /* 0x000fe2000f8e023f */
[----:B------:R-:W-:-:S03]  /*13a20*/  IMAD.MOV.U32 R5, RZ, RZ, R7 ;  /* 0x000000ffff057224 */ /* 0x000fc600078e0007 */
        /* <DEDUP_REMOVED lines=13> */
.L_x_4776:
[----:B------:R-:W-:Y:S05]  /*13b00*/  BSYNC B0 ;  /* 0x0000000000007941 */ /* 0x000fea0003800000 */
.L_x_4775:
[----:B------:R-:W-:Y:S01]  /*13b10*/  IADD3 R7, R19, -0x3, RZ ;  /* 0xfffffffd13077810 */ /* 0x000fe20007ffe0ff */
[----:B------:R-:W-:Y:S01]  /*13b20*/  IMAD.MOV.U32 R16, RZ, RZ, R11 ;  /* 0x000000ffff107224 */ /* 0x000fe200078e000b */
[----:B------:R-:W-:-:S07]  /*13b30*/  MOV R17, R13 ;  /* 0x0000000d00117202 */ /* 0x000fce0000000f00 */
.L_x_4774:
[----:B------:R-:W-:Y:S01]  /*13b40*/  ISETP.NE.AND P2, PT, R10, RZ, PT ;  /* 0x000000ff0a00720c */ /* 0x000fe20003f45270 */
[----:B------:R-:W-:-:S12]  /*13b50*/  BSSY B0, `(.L_x_4773) ;  /* 0x00000e4000007945 */ /* 0x000fd80003800000 */
[----:B------:R-:W-:Y:S05]  /*13b60*/  @!P2 BRA `(.L_x_4782) ;  /* 0x0000000c0088a947 */ /* 0x000fea0003800000 */
[----:B------:R-:W-:-:S07]  /*13b70*/  IMAD.MOV.U32 R8, RZ, RZ, R6 ;  /* 0x000000ffff087224 */ /* 0x000fce00078e0006 */
.L_x_4797:
        /* <DEDUP_REMOVED lines=17> */
[----:B------:R-:W-:-:S03]  /*13c90*/  IMAD R14, R12, UR36, RZ ;  /* 0x000000240c0e7c24 */ /* 0x000fc6000f8e02ff */
[--C-:B------:R-:W-:Y:S01]  /*13ca0*/  SHF.R.S32.HI R3, RZ, 0x1f, R2.reuse ;  /* 0x0000001fff037819 */ /* 0x100fe20000011402 */
[----:B------:R-:W-:Y:S02]  /*13cb0*/  IMAD.MOV R13, RZ, RZ, -R2 ;  /* 0x000000ffff0d7224 */ /* 0x000fe400078e0a02 */
[----:B------:R-:W-:Y:S02]  /*13cc0*/  IMAD R14, R0, UR37, R14 ;  /* 0x00000025000e7c24 */ /* 0x000fe4000f8e020e */
[----:B------:R-:W-:Y:S02]  /*13cd0*/  IMAD R13, R8, R13, R7 ;  /* 0x0000000d080d7224 */ /* 0x000fe400078e0207 */
[----:B------:R-:W1:Y:S01]  /*13ce0*/  LDC.64 R8, c[0x0][0x3f8] ;  /* 0x0000fe00ff087b82 */ /* 0x000e620000000a00 */
[----:B------:R-:W-:-:S05]  /*13cf0*/  IMAD.WIDE.U32 R2, R0, UR36, R2 ;  /* 0x0000002400027c25 */ /* 0x000fca000f8e0002 */
[----:B------:R-:W-:Y:S02]  /*13d00*/  IADD3 R14, R14, R3, RZ ;  /* 0x000000030e0e7210 */ /* 0x000fe40007ffe0ff */
[----:B-1----:R-:W-:-:S04]  /*13d10*/  LEA R8, P2, R2, R8, 0x2 ;  /* 0x0000000802087211 */ /* 0x002fc800078410ff */
[----:B------:R-:W-:-:S05]  /*13d20*/  LEA.HI.X R9, R2, R9, R14, 0x2, P2 ;  /* 0x0000000902097211 */ /* 0x000fca00010f140e */
[----:B------:R1:W5:Y:S04]  /*13d30*/  LDG.E R8, desc[UR4][R8.64] ;  /* 0x0000000408087981 */ /* 0x000368000c1e1900 */
.L_x_4785:
[----:B------:R-:W-:Y:S01]  /*13d40*/  IMAD R2, R10, 0x8, R18 ;  /* 0x000000080a027824 */ /* 0x000fe200078e0212 */
[----:B------:R-:W-:-:S04]  /*13d50*/  SHF.L.U32 R3, R11, 0x1f, RZ ;  /* 0x0000001f0b037819 */ /* 0x000fc800000006ff */
[----:B------:R-:W2:Y:S02]  /*13d60*/  SYNCS.PHASECHK.TRANS64.TRYWAIT P2, [R2+URZ+0x36840], R3 ;  /* 0x03684003020075a7 */ /* 0x000ea4000804017f */
[----:B--2---:R-:W-:Y:S05]  /*13d70*/  @!P2 BRA `(.L_x_4786) ;  /* 0x000000180074a947 */ /* 0x004fea0003800000 */
.L_x_4825:
        /* <DEDUP_REMOVED lines=11> */
.L_x_4787:
[----:B------:R-:W-:Y:S01]  /*13e30*/  R2UR UR9, R2 ;  /* 0x00000000020972ca */ /* 0x000fe200000e0000 */
[----:B--2---:R-:W-:Y:S01]  /*13e40*/  IMAD R2, R10, 0xa800, R18 ;  /* 0x0000a8000a027824 */ /* 0x004fe200078e0212 */
[----:B------:R-:W-:Y:S01]  /*13e50*/  R2UR UR11, R13 ;  /* 0x000000000d0b72ca */ /* 0x000fe200000e0000 */
        /* <DEDUP_REMOVED lines=8> */
[----:B------:R-:W-:Y:S01]  /*13ee0*/  VIADD R3, R18, 0x36800 ;  /* 0x0003680012037836 */ /* 0x000fe20000000000 */
[----:B------:R-:W-:Y:S01]  /*13ef0*/  UMOV UR16, 0x40 ;  /* 0x0000004000107882 */ /* 0x000fe20000000000 */
[----:B------:R-:W-:Y:S01]  /*13f00*/  UIADD3 UR9, UR9, 0x36830, URZ ;  /* 0x0003683009097890 */ /* 0x000fe2000fffe03f */
[----:B------:R-:W-:Y:S01]  /*13f10*/  SHF.L.U32 R17, R17, 0x1f, RZ ;  /* 0x0000001f11117819 */ /* 0x000fe200000006ff */
[----:B------:R-:W-:Y:S01]  /*13f20*/  UIMAD UR11, UR11, 0x70, URZ ;  /* 0x000000700b0b78a4 */ /* 0x000fe2000f8e023f */
[----:B------:R-:W-:Y:S01]  /*13f30*/  LEA R2, R16, R3, 0x3 ;  /* 0x0000000310027211 */ /* 0x000fe200078e18ff */
[----:B------:R-:W-:-:S02]  /*13f40*/  UMOV UR17, 0x80 ;  /* 0x0000008000117882 */ /* 0x000fc40000000000 */
        /* <DEDUP_REMOVED lines=12> */
.L_x_4826:
        /* <DEDUP_REMOVED lines=8> */
.L_x_4789:
        /* <DEDUP_REMOVED lines=14> */
[----:B------:R-:W-:-:S02]  /*14170*/  UIMAD UR11, UR11, 0x70, URZ ;  /* 0x000000700b0b78a4 */ /* 0x000fc4000f8e023f */
        /* <DEDUP_REMOVED lines=14> */
.L_x_4784:
[----:B------:R-:W-:Y:S05]  /*14260*/  BSYNC B1 ;  /* 0x0000000000017941 */ /* 0x000fea0003800000 */
.L_x_4783:
        /* <DEDUP_REMOVED lines=27> */
.L_x_4792:
[----:B------:R-:W-:Y:S01]  /*14420*/  IMAD R2, R16, 0x8, R18 ;  /* 0x0000000810027824 */ /* 0x000fe200078e0212 */
[----:B------:R-:W-:-:S04]  /*14430*/  SHF.L.U32 R3, R17, 0x1f, RZ ;  /* 0x0000001f11037819 */ /* 0x000fc800000006ff */
[----:B------:R-:W2:Y:S02]  /*14440*/  SYNCS.PHASECHK.TRANS64.TRYWAIT P2, [R2+URZ+0x36840], R3 ;  /* 0x03684003020075a7 */ /* 0x000ea4000804017f */
[----:B--2---:R-:W-:Y:S05]  /*14450*/  @!P2 BRA `(.L_x_4793) ;  /* 0x0000001000e4a947 */ /* 0x004fea0003800000 */
.L_x_4827:
        /* <DEDUP_REMOVED lines=11> */
.L_x_4794:
[----:B--2---:R-:W-:Y:S01]  /*14510*/  VIADD R3, R18, 0x36800 ;  /* 0x0003680012037836 */ /* 0x004fe20000000000 */
[----:B------:R-:W-:Y:S01]  /*14520*/  R2UR UR11, R13 ;  /* 0x000000000d0b72ca */ /* 0x000fe200000e0000 */
[----:B------:R-:W-:Y:S01]  /*14530*/  UIADD3 UR4, UP0, UR38, 0x370, URZ ;  /* 0x0000037026047890 */ /* 0x000fe2000ff1e03f */
[----:B------:R-:W-:Y:S01]  /*14540*/  R2UR UR12, R4 ;  /* 0x00000000040c72ca */ /* 0x000fe200000e0000 */
[----:B------:R-:W-:Y:S01]  /*14550*/  UMOV UR10, URZ ;  /* 0x0000003f000a7c82 */ /* 0x000fe20008000000 */
[----:B------:R-:W-:Y:S01]  /*14560*/  LEA R2, R16, R3, 0x3 ;  /* 0x0000000310027211 */ /* 0x000fe200078e18ff */
[----:B------:R-:W-:Y:S01]  /*14570*/  UIADD3.X UR5, URZ, UR39, URZ, UP0, !UPT ;  /* 0x000000273f057290 */ /* 0x000fe200087fe43f */
[----:B-----5:R-:W-:Y:S01]  /*14580*/  R2UR UR13, R8 ;  /* 0x00000000080d72ca */ /* 0x020fe200000e0000 */
[----:B------:R-:W-:Y:S01]  /*14590*/  UMOV UR6, 0x0 ;  /* 0x0000000000067882 */ /* 0x000fe20000000000 */
[----:B------:R-:W-:Y:S01]  /*145a0*/  R2UR UR9, R2 ;  /* 0x00000000020972ca */ /* 0x000fe200000e0000 */
[----:B------:R-:W-:Y:S01]  /*145b0*/  IMAD R2, R16, 0xa800, R18 ;  /* 0x0000a80010027824 */ /* 0x000fe200078e0212 */
[----:B------:R-:W-:Y:S01]  /*145c0*/  UMOV UR7, 0x14f00000 ;  /* 0x14f0000000077882 */ /* 0x000fe20000000000 */
[----:B------:R-:W-:Y:S01]  /*145d0*/  UMOV UR17, 0x40 ;  /* 0x0000004000117882 */ /* 0x000fe20000000000 */
[----:B------:R-:W-:Y:S01]  /*145e0*/  UMOV UR18, 0x80 ;  /* 0x0000008000127882 */ /* 0x000fe20000000000 */
[----:B------:R-:W-:Y:S01]  /*145f0*/  UIMAD UR11, UR11, 0x70, URZ ;  /* 0x000000700b0b78a4 */ /* 0x000fe2000f8e023f */
[----:B------:R-:W-:Y:S01]  /*14600*/  R2UR UR8, R2 ;  /* 0x00000000020872ca */ /* 0x000fe200000e0000 */
[----:B------:R-:W-:Y:S01]  /*14610*/  IMAD R2, R10, 0x8, R3 ;  /* 0x000000080a027824 */ /* 0x000fe200078e0203 */
        /* <DEDUP_REMOVED lines=15> */
.L_x_4828:
        /* <DEDUP_REMOVED lines=8> */
.L_x_4796:
        /* <DEDUP_REMOVED lines=14> */
[----:B------:R-:W-:-:S02]  /*14870*/  UIMAD UR11, UR11, 0x70, URZ ;  /* 0x000000700b0b78a4 */ /* 0x000fc4000f8e023f */
        /* <DEDUP_REMOVED lines=13> */
.L_x_4791:
[----:B------:R-:W-:Y:S05]  /*14950*/  BSYNC B1 ;  /* 0x0000000000017941 */ /* 0x000fea0003800000 */
.L_x_4790:
[C---:B------:R-:W-:Y:S01]  /*14960*/  ISETP.GT.AND P2, PT, R7.reuse, 0x1, PT ;  /* 0x000000010700780c */ /* 0x040fe20003f44270 */
[----:B------:R-:W-:-:S12]  /*14970*/  VIADD R7, R7, 0xfffffffe ;  /* 0xfffffffe07077836 */ /* 0x000fd80000000000 */
[----:B------:R-:W-:Y:S05]  /*14980*/  @P2 BRA `(.L_x_4797) ;  /* 0xfffffff0007c2947 */ /* 0x000fea000383ffff */
.L_x_4782:
[----:B------:R-:W-:Y:S05]  /*14990*/  BSYNC B0 ;  /* 0x0000000000007941 */ /* 0x000fea0003800000 */
.L_x_4773:
        /* <DEDUP_REMOVED lines=14> */
[----:B-1----:R-:W-:-:S05]  /*14a80*/  IADD3 R0, R0, UR44, R9 ;  /* 0x0000002c00007c10 */ /* 0x002fca000fffe009 */
[----:B------:R2:W-:Y:S02]  /*14a90*/  STL [R1], R0 ;  /* 0x0000000001007387 */ /* 0x0005e40000100800 */
.L_x_4799:
[----:B------:R-:W-:Y:S05]  /*14aa0*/  BSYNC B0 ;  /* 0x0000000000007941 */ /* 0x000fea0003800000 */
.L_x_4798:
[----:B------:R-:W-:Y:S04]  /*14ab0*/  BSSY B0, `(.L_x_4800) ;  /* 0x000002c000007945 */ /* 0x000fe80003800000 */
[----:B------:R-:W-:Y:S05]  /*14ac0*/  @!P6 BRA `(.L_x_4801) ;  /* 0x0000000000a8e947 */ /* 0x000fea0003800000 */
[----:B--2---:R-:W1:Y:S01]  /*14ad0*/  S2R R0, SR_TID.X ;  /* 0x0000000000007919 */ /* 0x004e620000002100 */
[----:B------:R-:W-:Y:S02]  /*14ae0*/  LEA R3, R16, R18, 0x3 ;  /* 0x0000001210037211 */ /* 0x000fe400078e18ff */
[----:B-1----:R-:W-:Y:S02]  /*14af0*/  LOP3.LUT R2, R0, 0x7f, RZ, 0xc0, !PT ;  /* 0x0000007f00027812 */ /* 0x002fe400078ec0ff */
[----:B------:R-:W-:Y:S02]  /*14b00*/  SHF.L.U32 R0, R17, 0x1f, RZ ;  /* 0x0000001f11007819 */ /* 0x000fe400000006ff */
[----:B------:R-:W-:Y:S02]  /*14b10*/  ISETP.NE.AND P1, PT, R2, RZ, PT ;  /* 0x000000ff0200720c */ /* 0x000fe40003f25270 */
[----:B------:R-:W1:Y:S02]  /*14b20*/  SYNCS.PHASECHK.TRANS64.TRYWAIT P0, [R3+URZ+0x36860], R0 ;  /* 0x03686000030075a7 */ /* 0x000e64000800017f */
[----:B-1----:R-:W-:Y:S09]  /*14b30*/  @!P0 BRA `(.L_x_4802) ;  /* 0x0000000c00548947 */ /* 0x002ff20003800000 */
.L_x_4829:
        /* <DEDUP_REMOVED lines=8> */
.L_x_4803:
        /* <DEDUP_REMOVED lines=26> */
[----:B---3--:R-:W-:Y:S01]  /*14d60*/  NOP ;  /* 0x0000000000007918 */ /* 0x008fe20000000000 */
.L_x_4801:
[----:B------:R-:W-:Y:S05]  /*14d70*/  BSYNC B0 ;  /* 0x0000000000007941 */ /* 0x000fea0003800000 */
.L_x_4800:
[----:B------:R3:W5:Y:S01]  /*14d80*/  LDL.LU R13, [R1] ;  /* 0x00000000010d7983 */ /* 0x0007620000300800 */
[----:B------:R-:W-:-:S04]  /*14d90*/  IADD3 R16, R16, 0x1, RZ ;  /* 0x0000000110107810 */ /* 0x000fc80007ffe0ff */
[----:B------:R-:W-:-:S04]  /*14da0*/  ISETP.NE.AND P0, PT, R16, 0x2, PT ;  /* 0x000000021000780c */ /* 0x000fc80003f05270 */
[----:B-12---:R-:W-:Y:S02]  /*14db0*/  SEL R0, RZ, 0x1, P0 ;  /* 0x00000001ff007807 */ /* 0x006fe40000000000 */
[----:B------:R-:W-:Y:S02]  /*14dc0*/  SEL R16, R16, RZ, P0 ;  /* 0x000000ff10107207 */ /* 0x000fe40000000000 */
[----:B---3--:R-:W-:-:S07]  /*14dd0*/  LOP3.LUT R17, R17, R0, RZ, 0x3c, !PT ;  /* 0x0000000011117212 */ /* 0x008fce00078e3cff */
.L_x_4762:
[----:B------:R-:W-:Y:S05]  /*14de0*/  BSYNC B6 ;  /* 0x0000000000067941 */ /* 0x000fea0003800000 */
.L_x_4760:
[----:B------:R-:W-:-:S03]  /*14df0*/  UMOV UR4, 0xffffffff ;  /* 0xffffffff00047882 */ /* 0x000fc60000000000 */
[----:B------:R-:W-:Y:S05]  /*14e00*/  BRA.DIV UR4, `(.L_x_4804) ;  /* 0x0000000a04b47947 */ /* 0x000fea000b800000 */
[----:B-----5:R1:W2:Y:S02]  /*14e10*/  SHFL.IDX PT, R14, R13, RZ, 0x1f ;  /* 0x00001fff0d0e7589 */ /* 0x0202a400000e0000 */
.L_x_4832:
[----:B------:R-:W3:Y:S01]  /*14e20*/  S2R R0, SR_TID.X ;  /* 0x0000000000007919 */ /* 0x000ee20000002100 */
[----:B------:R-:W-:Y:S05]  /*14e30*/  WARPSYNC.ALL ;  /* 0x0000000000007948 */ /* 0x000fea0003800000 */
[----:B------:R-:W-:Y:S01]  /*14e40*/  BAR.SYNC.DEFER_BLOCKING 0x4, 0x120 ;  /* 0x0104800000007b1d */ /* 0x000fe20000010000 */
[----:B--2---:R-:W-:-:S05]  /*14e50*/  IMAD.MOV.U32 R2, RZ, RZ, R14 ;  /* 0x000000ffff027224 */ /* 0x004fca00078e000e */
[----:B------:R-:W-:Y:S01]  /*14e60*/  ULDC UR4, c[0x0][0xda8] ;  /* 0x00036a0000047ab9 */ /* 0x000fe20000000800 */
[----:B------:R2:W-:Y:S01]  /*14e70*/  STL [R1], R2 ;  /* 0x0000000201007387 */ /* 0x0005e20000100800 */
[----:B---3--:R-:W-:-:S04]  /*14e80*/  LOP3.LUT R0, R0, 0x1f, RZ, 0xc0, !PT ;  /* 0x0000001f00007812 */ /* 0x008fc800078ec0ff */
[----:B------:R-:W-:-:S13]  /*14e90*/  ISETP.NE.AND P0, PT, R0, RZ, PT ;  /* 0x000000ff0000720c */ /* 0x000fda0003f05270 */
[----:B------:R-:W3:Y:S01]  /*14ea0*/  @!P0 S2R R3, SR_CgaCtaId ;  /* 0x0000000000038919 */ /* 0x000ee20000008800 */
[----:B------:R-:W-:-:S04]  /*14eb0*/  @!P0 MOV R0, 0x400 ;  /* 0x0000040000008802 */ /* 0x000fc80000000f00 */
[----:B---3--:R-:W-:-:S05]  /*14ec0*/  @!P0 LEA R0, R3, R0, 0x18 ;  /* 0x0000000003008211 */ /* 0x008fca00078ec0ff */
[----:B------:R2:W-:Y:S01]  /*14ed0*/  @!P0 STS [R0+0x368d0], R13 ;  /* 0x0368d00d00008388 */ /* 0x0005e20000000800 */
[----:B------:R-:W-:Y:S06]  /*14ee0*/  BAR.ARV 0x5, 0x120 ;  /* 0x0144800000007b1d */ /* 0x000fec0000002000 */
[----:B------:R-:W-:-:S13]  /*14ef0*/  ISETP.GE.AND P0, PT, R2, UR4, PT ;  /* 0x0000000402007c0c */ /* 0x000fda000bf06270 */
[----:B--2---:R-:W-:Y:S05]  /*14f00*/  @!P0 BRA `(.L_x_4805) ;  /* 0xffffffd000848947 */ /* 0x004fea000383ffff */
.L_x_4757:
[----:B------:R-:W2:Y:S01]  /*14f10*/  LDL.LU R0, [R1+0x4] ;  /* 0x0000040001007983 */ /* 0x000ea20000300800 */
[----:B------:R-:W3:Y:S01]  /*14f20*/  S2R R5, SR_CgaCtaId ;  /* 0x0000000000057919 */ /* 0x000ee20000008800 */
[----:B--2---:R-:W-:-:S04]  /*14f30*/  IADD3 R0, R0, 0x1, RZ ;  /* 0x0000000100007810 */ /* 0x004fc80007ffe0ff */
[----:B------:R-:W-:-:S04]  /*14f40*/  LEA.HI R2, R0, R0, RZ, 0x1 ;  /* 0x0000000000027211 */ /* 0x000fc800078f08ff */
[----:B------:R-:W-:Y:S02]  /*14f50*/  LOP3.LUT R3, R2, 0xfffffffe, RZ, 0xc0, !PT ;  /* 0xfffffffe02037812 */ /* 0x000fe400078ec0ff */
[----:B------:R-:W-:-:S03]  /*14f60*/  MOV R2, 0x400 ;  /* 0x0000040000027802 */ /* 0x000fc60000000f00 */
[----:B------:R-:W-:Y:S01]  /*14f70*/  IMAD.IADD R0, R0, 0x1, -R3 ;  /* 0x0000000100007824 */ /* 0x000fe200078e0a03 */
[----:B---3--:R-:W-:-:S04]  /*14f80*/  LEA R7, R5, R2, 0x18 ;  /* 0x0000000205077211 */ /* 0x008fc800078ec0ff */
[----:B------:R-:W-:-:S04]  /*14f90*/  SHF.L.U32 R0, R0, 0x1f, RZ ;  /* 0x0000001f00007819 */ /* 0x000fc800000006ff */
[----:B------:R-:W2:Y:S02]  /*14fa0*/  SYNCS.PHASECHK.TRANS64.TRYWAIT P0, [R7+URZ+0x36820], R0 ;  /* 0x03682000070075a7 */ /* 0x000ea4000800017f */
[----:B--2---:R-:W-:Y:S05]  /*14fb0*/  @!P0 BRA `(.L_x_4806) ;  /* 0x00000008006c8947 */ /* 0x004fea0003800000 */
.L_x_4833:
        /* <DEDUP_REMOVED lines=9> */
[----:B------:R-:W2:Y:S02]  /*15050*/  LDL.LU R2, [R1+0x8] ;  /* 0x0000080001027983 */ /* 0x000ea40000300800 */
[----:B--2---:R-:W-:-:S04]  /*15060*/  LOP3.LUT R0, R2, 0x2, RZ, 0xfc, !PT ;  /* 0x0000000202007812 */ /* 0x004fc800078efcff */
[----:B------:R-:W-:-:S13]  /*15070*/  ISETP.NE.AND P2, PT, R0, 0x3, PT ;  /* 0x000000030000780c */ /* 0x000fda0003f45270 */
[----:B------:R-:W-:Y:S05]  /*15080*/  @!P2 BRA `(.L_x_4809) ;  /* 0x000000000004a947 */ /* 0x000fea0003800000 */
[----:B------:R-:W-:Y:S01]  /*15090*/  BPT.TRAP 0x1 ;  /* 0x000000040000795c */ /* 0x000fe20000300000 */
.L_x_4809:
[----:B------:R-:W-:Y:S02]  /*150a0*/  IADD3 R3, R7, 0x36840, RZ ;  /* 0x0003684007037810 */ /* 0x000fe40007ffe0ff */
[----:B------:R-:W-:Y:S02]  /*150b0*/  SHF.L.U32 R4, R17, 0x1f, RZ ;  /* 0x0000001f11047819 */ /* 0x000fe400000006ff */
[C---:B------:R-:W-:Y:S01]  /*150c0*/  IADD3 R0, R16.reuse, 0x1, RZ ;  /* 0x0000000110007810 */ /* 0x040fe20007ffe0ff */
        /* <DEDUP_REMOVED lines=9> */
.L_x_4834:
[----:B------:R-:W3:Y:S02]  /*15160*/  SYNCS.PHASECHK.TRANS64.TRYWAIT P0, [R3+URZ], R0 ;  /* 0x00000000030075a7 */ /* 0x000ee4000800017f */
[----:B---3--:R-:W-:Y:S05]  /*15170*/  @!P0 BRA `(.L_x_4811) ;  /* 0x0000000800248947 */ /* 0x008fea0003800000 */
.L_x_4835:
[----:B------:R-:W-:Y:S05]  /*15180*/  @!P2 BRA `(.L_x_4812) ;  /* 0x000000000004a947 */ /* 0x000fea0003800000 */
[----:B------:R-:W-:Y:S01]  /*15190*/  BPT.TRAP 0x1 ;  /* 0x000000040000795c */ /* 0x000fe20000300000 */
.L_x_4812:
[----:B---3--:R-:W-:-:S05]  /*151a0*/  IADD3 R3, R7, 0x36860, RZ ;  /* 0x0003686007037810 */ /* 0x008fca0007ffe0ff */
[----:B--2---:R-:W-:-:S04]  /*151b0*/  IMAD R5, R16, 0x8, R3 ;  /* 0x0000000810057824 */ /* 0x004fc800078e0203 */
[----:B------:R-:W2:Y:S02]  /*151c0*/  SYNCS.PHASECHK.TRANS64.TRYWAIT P0, [R5+URZ], R4 ;  /* 0x00000004050075a7 */ /* 0x000ea4000800017f */
[----:B--2---:R-:W-:Y:S05]  /*151d0*/  @!P0 BRA `(.L_x_4813) ;  /* 0x0000000800208947 */ /* 0x004fea0003800000 */
.L_x_4836:
[----:B------:R-:W-:-:S07]  /*151e0*/  LEA R3, R2, R3, 0x3 ;  /* 0x0000000302037211 */ /* 0x000fce00078e18ff */
.L_x_4814:
[----:B---3--:R3:W4:Y:S02]  /*151f0*/  SYNCS.PHASECHK.TRANS64.TRYWAIT P0, [R3+URZ], R0 ;  /* 0x00000000030075a7 */ /* 0x008724000800017f */
[----:B----4-:R-:W-:Y:S05]  /*15200*/  @!P0 NANOSLEEP.SYNCS 0x989680 ;  /* 0x009896800000895d */ /* 0x010fea0003900000 */
[----:B------:R-:W4:Y:S02]  /*15210*/  @!P0 SYNCS.PHASECHK.TRANS64 P0, [R3+URZ], R0 ;  /* 0x00000000030085a7 */ /* 0x000f24000800007f */
[----:B----4-:R-:W-:Y:S05]  /*15220*/  @!P0 BRA `(.L_x_4814) ;  /* 0xfffffffc00f08947 */ /* 0x010fea000383ffff */
.L_x_4808:
[----:B------:R-:W-:Y:S05]  /*15230*/  BSYNC B0 ;  /* 0x0000000000007941 */ /* 0x000fea0003800000 */
.L_x_4807:
[----:B------:R-:W-:Y:S05]  /*15240*/  EXIT ;  /* 0x000000000000794d */ /* 0x000fea0003800000 */
.L_x_4714:
[----:B-1----:R-:W-:-:S04]  /*15250*/  IMAD.U32 R3, RZ, RZ, UR61 ;  /* 0x0000003dff037e24 */ /* 0x002fc8000f8e00ff */
[----:B------:R1:W2:Y:S03]  /*15260*/  SYNCS.PHASECHK.TRANS64.TRYWAIT P1, [R3+URZ+0x36800], R0 ;  /* 0x03680000030075a7 */ /* 0x0002a6000802017f */
[----:B--2---:R-:W-:Y:S05]  /*15270*/  @!P1 NANOSLEEP.SYNCS 0x989680 ;  /* 0x009896800000995d */ /* 0x004fea0003900000 */
[----:B------:R-:W2:Y:S02]  /*15280*/  @!P1 SYNCS.PHASECHK.TRANS64 P1, [R3+URZ+0x36800], R0 ;  /* 0x03680000030095a7 */ /* 0x000ea4000802007f */
[----:B--2---:R-:W-:Y:S05]  /*15290*/  @!P1 BRA `(.L_x_4714) ;  /* 0xfffffffc00ec9947 */ /* 0x004fea000383ffff */
[----:B------:R-:W-:Y:S05]  /*152a0*/  BRA `(.L_x_4815) ;  /* 0xfffffec4002c7947 */ /* 0x000fea000383ffff */
.L_x_4718:
[----:B--2---:R2:W3:Y:S02]  /*152b0*/  SYNCS.PHASECHK.TRANS64.TRYWAIT P2, [R0+URZ+0x36830], R3 ;  /* 0x03683003000075a7 */ /* 0x0044e4000804017f */
[----:B---3--:R-:W-:Y:S05]  /*152c0*/  @!P2 NANOSLEEP.SYNCS 0x989680 ;  /* 0x009896800000a95d */ /* 0x008fea0003900000 */
[----:B------:R-:W3:Y:S02]  /*152d0*/  @!P2 SYNCS.PHASECHK.TRANS64 P2, [R0+URZ+0x36830], R3 ;  /* 0x036830030000a5a7 */ /* 0x000ee4000804007f */
[----:B---3--:R-:W-:Y:S05]  /*152e0*/  @!P2 BRA `(.L_x_4718) ;  /* 0xfffffffc00f0a947 */ /* 0x008fea000383ffff */
[----:B------:R-:W-:Y:S05]  /*152f0*/  BRA `(.L_x_4717) ;  /* 0xfffffec400587947 */ /* 0x000fea000383ffff */
.L_x_4723:
[----:B--2---:R-:W-:-:S04]  /*15300*/  MOV R9, UR60 ;  /* 0x0000003c00097c02 */ /* 0x004fc80008000f00 */
[----:B------:R2:W3:Y:S03]  /*15310*/  SYNCS.PHASECHK.TRANS64.TRYWAIT P2, [R9+URZ+0x36830], R6 ;  /* 0x03683006090075a7 */ /* 0x0004e6000804017f */
[----:B---3--:R-:W-:Y:S05]  /*15320*/  @!P2 NANOSLEEP.SYNCS 0x989680 ;  /* 0x009896800000a95d */ /* 0x008fea0003900000 */
[----:B------:R-:W3:Y:S02]  /*15330*/  @!P2 SYNCS.PHASECHK.TRANS64 P2, [R9+URZ+0x36830], R6 ;  /* 0x036830060900a5a7 */ /* 0x000ee4000804007f */
[----:B---3--:R-:W-:Y:S05]  /*15340*/  @!P2 BRA `(.L_x_4723) ;  /* 0xfffffffc00eca947 */ /* 0x008fea000383ffff */
[----:B------:R-:W-:Y:S05]  /*15350*/  BRA `(.L_x_4722) ;  /* 0xffffff1400447947 */ /* 0x000fea000383ffff */
.L_x_4727:
[----:B--2---:R-:W-:-:S04]  /*15360*/  IMAD.U32 R9, RZ, RZ, UR10 ;  /* 0x0000000aff097e24 */ /* 0x004fc8000f8e00ff */
[----:B------:R2:W4:Y:S03]  /*15370*/  SYNCS.PHASECHK.TRANS64.TRYWAIT P2, [R9+URZ+0x36850], R0 ;  /* 0x03685000090075a7 */ /* 0x000526000804017f */
[----:B----4-:R-:W-:Y:S05]  /*15380*/  @!P2 NANOSLEEP.SYNCS 0x989680 ;  /* 0x009896800000a95d */ /* 0x010fea0003900000 */
[----:B------:R-:W4:Y:S02]  /*15390*/  @!P2 SYNCS.PHASECHK.TRANS64 P2, [R9+URZ+0x36850], R0 ;  /* 0x036850000900a5a7 */ /* 0x000f24000804007f */
[----:B----4-:R-:W-:Y:S05]  /*153a0*/  @!P2 BRA `(.L_x_4727) ;  /* 0xfffffffc00eca947 */ /* 0x010fea000383ffff */
[----:B------:R-:W-:Y:S05]  /*153b0*/  BRA `(.L_x_4726) ;  /* 0xffffff3800f87947 */ /* 0x000fea000383ffff */
.L_x_4733:
[----:B--2---:R-:W-:-:S04]  /*153c0*/  MOV R9, UR6 ;  /* 0x0000000600097c02 */ /* 0x004fc80008000f00 */
[----:B------:R2:W3:Y:S03]  /*153d0*/  SYNCS.PHASECHK.TRANS64.TRYWAIT P2, [R9+URZ+0x36830], R6 ;  /* 0x03683006090075a7 */ /* 0x0004e6000804017f */
[----:B---3--:R-:W-:Y:S05]  /*153e0*/  @!P2 NANOSLEEP.SYNCS 0x989680 ;  /* 0x009896800000a95d */ /* 0x008fea0003900000 */
[----:B------:R-:W3:Y:S02]  /*153f0*/  @!P2 SYNCS.PHASECHK.TRANS64 P2, [R9+URZ+0x36830], R6 ;  /* 0x036830060900a5a7 */ /* 0x000ee4000804007f */
[----:B---3--:R-:W-:Y:S05]  /*15400*/  @!P2 BRA `(.L_x_4733) ;  /* 0xfffffffc00eca947 */ /* 0x008fea000383ffff */
[----:B------:R-:W-:Y:S05]  /*15410*/  BRA `(.L_x_4732) ;  /* 0xffffff6000347947 */ /* 0x000fea000383ffff */
.L_x_4737:
[----:B--2---:R-:W-:-:S04]  /*15420*/  IMAD.U32 R9, RZ, RZ, UR7 ;  /* 0x00000007ff097e24 */ /* 0x004fc8000f8e00ff */
[----:B------:R2:W4:Y:S03]  /*15430*/  SYNCS.PHASECHK.TRANS64.TRYWAIT P2, [R9+URZ+0x36850], R0 ;  /* 0x03685000090075a7 */ /* 0x000526000804017f */
[----:B----4-:R-:W-:Y:S05]  /*15440*/  @!P2 NANOSLEEP.SYNCS 0x989680 ;  /* 0x009896800000a95d */ /* 0x010fea0003900000 */
[----:B------:R-:W4:Y:S02]  /*15450*/  @!P2 SYNCS.PHASECHK.TRANS64 P2, [R9+URZ+0x36850], R0 ;  /* 0x036850000900a5a7 */ /* 0x000f24000804007f */
[----:B----4-:R-:W-:Y:S05]  /*15460*/  @!P2 BRA `(.L_x_4737) ;  /* 0xfffffffc00eca947 */ /* 0x010fea000383ffff */
[----:B------:R-:W-:Y:S05]  /*15470*/  BRA `(.L_x_4736) ;  /* 0xffffff8400e47947 */ /* 0x000fea000383ffff */
.L_x_4742:
[----:B--2---:R-:W-:-:S04]  /*15480*/  MOV R5, UR5 ;  /* 0x0000000500057c02 */ /* 0x004fc80008000f00 */
[----:B------:R2:W3:Y:S03]  /*15490*/  SYNCS.PHASECHK.TRANS64.TRYWAIT P0, [R5+URZ+0x36850], R0 ;  /* 0x03685000050075a7 */ /* 0x0004e6000800017f */
[----:B---3--:R-:W-:Y:S05]  /*154a0*/  @!P0 NANOSLEEP.SYNCS 0x989680 ;  /* 0x009896800000895d */ /* 0x008fea0003900000 */
[----:B------:R-:W3:Y:S02]  /*154b0*/  @!P0 SYNCS.PHASECHK.TRANS64 P0, [R5+URZ+0x36850], R0 ;  /* 0x03685000050085a7 */ /* 0x000ee4000800007f */
[----:B---3--:R-:W-:Y:S05]  /*154c0*/  @!P0 BRA `(.L_x_4742) ;  /* 0xfffffffc00ec8947 */ /* 0x008fea000383ffff */
[----:B------:R-:W-:Y:S05]  /*154d0*/  BRA `(.L_x_4741) ;  /* 0xffffffa8005c7947 */ /* 0x000fea000383ffff */
.L_x_4766:
[----:B------:R-:W1:Y:S01]  /*154e0*/  S2R R7, SR_TID.X ;  /* 0x0000000000077919 */ /* 0x000e620000002100 */
        /* <DEDUP_REMOVED lines=9> */
.L_x_4816:
[----:B------:R-:W-:Y:S05]  /*15580*/  BRA `(.L_x_4817) ;  /* 0xffffffd400c87947 */ /* 0x000fea000383ffff */
.L_x_4767:
[----:B------:R-:W-:Y:S01]  /*15590*/  BSSY B0, `(.L_x_4818) ;  /* 0x0000006000007945 */ /* 0x000fe20003800000 */
[----:B------:R-:W-:-:S07]  /*155a0*/  IMAD.MOV.U32 R15, RZ, RZ, -0x1 ;  /* 0xffffffffff0f7424 */ /* 0x000fce00078e00ff */
[----:B------:R-:W-:Y:S05]  /*155b0*/  WARPSYNC.COLLECTIVE R15, `(.L_x_4819) ;  /* 0x000000000f0c7348 */ /* 0x000fea0003c00000 */
[----:B------:R-:W-:Y:S02]  /*155c0*/  ELECT P6, UR62, PT ;  /* 0x00000000003e782f */ /* 0x000fe400038c0000 */
[----:B------:R-:W-:Y:S01]  /*155d0*/  MOV R14, UR62 ;  /* 0x0000003e000e7c02 */ /* 0x000fe20008000f00 */
[----:B------:R-:W-:Y:S10]  /*155e0*/  ENDCOLLECTIVE ;  /* 0x000000000000791b */ /* 0x000ff40003800000 */
.L_x_4819:
[----:B------:R-:W-:Y:S05]  /*155f0*/  BSYNC B0 ;  /* 0x0000000000007941 */ /* 0x000fea0003800000 */
.L_x_4818:
[----:B------:R-:W-:Y:S05]  /*15600*/  BRA `(.L_x_4820) ;  /* 0xffffffd400b87947 */ /* 0x000fea000383ffff */
.L_x_4770:
[----:B-1----:R1:W2:Y:S02]  /*15610*/  SYNCS.PHASECHK.TRANS64.TRYWAIT P2, [R8+URZ+0x36840], R7 ;  /* 0x03684007080075a7 */ /* 0x0022a4000804017f */
[----:B--2---:R-:W-:Y:S05]  /*15620*/  @!P2 NANOSLEEP.SYNCS 0x989680 ;  /* 0x009896800000a95d */ /* 0x004fea0003900000 */
[----:B------:R-:W2:Y:S02]  /*15630*/  @!P2 SYNCS.PHASECHK.TRANS64 P2, [R8+URZ+0x36840], R7 ;  /* 0x036840070800a5a7 */ /* 0x000ea4000804007f */
[----:B--2---:R-:W-:Y:S05]  /*15640*/  @!P2 BRA `(.L_x_4770) ;  /* 0xfffffffc00f0a947 */ /* 0x004fea000383ffff */
[----:B------:R-:W-:Y:S05]  /*15650*/  BRA `(.L_x_4821) ;  /* 0xffffffd800087947 */ /* 0x000fea000383ffff */
.L_x_4772:
[----:B-1----:R1:W2:Y:S02]  /*15660*/  SYNCS.PHASECHK.TRANS64.TRYWAIT P2, [R18+URZ+0x36820], R7 ;  /* 0x03682007120075a7 */ /* 0x0022a4000804017f */
[----:B--2---:R-:W-:Y:S05]  /*15670*/  @!P2 NANOSLEEP.SYNCS 0x989680 ;  /* 0x009896800000a95d */ /* 0x004fea0003900000 */
[----:B------:R-:W2:Y:S02]  /*15680*/  @!P2 SYNCS.PHASECHK.TRANS64 P2, [R18+URZ+0x36820], R7 ;  /* 0x036820071200a5a7 */ /* 0x000ea4000804007f */
[----:B--2---:R-:W-:Y:S05]  /*15690*/  @!P2 BRA `(.L_x_4772) ;  /* 0xfffffffc00f0a947 */ /* 0x004fea000383ffff */
[----:B------:R-:W-:Y:S05]  /*156a0*/  BRA `(.L_x_4822) ;  /* 0xffffffdc003c7947 */ /* 0x000fea000383ffff */
.L_x_4778:
[----:B-1----:R1:W2:Y:S02]  /*156b0*/  SYNCS.PHASECHK.TRANS64.TRYWAIT P2, [R3+URZ+0x36840], R2 ;  /* 0x03684002030075a7 */ /* 0x0022a4000804017f */
[----:B--2---:R-:W-:Y:S05]  /*156c0*/  @!P2 NANOSLEEP.SYNCS 0x989680 ;  /* 0x009896800000a95d */ /* 0x004fea0003900000 */
[----:B------:R-:W2:Y:S02]  /*156d0*/  @!P2 SYNCS.PHASECHK.TRANS64 P2, [R3+URZ+0x36840], R2 ;  /* 0x036840020300a5a7 */ /* 0x000ea4000804007f */
[----:B--2---:R-:W-:Y:S05]  /*156e0*/  @!P2 BRA `(.L_x_4778) ;  /* 0xfffffffc00f0a947 */ /* 0x004fea000383ffff */
[----:B------:R-:W-:Y:S05]  /*156f0*/  BRA `(.L_x_4823) ;  /* 0xffffffdc00c47947 */ /* 0x000fea000383ffff */
.L_x_4780:
[----:B-1----:R1:W2:Y:S02]  /*15700*/  SYNCS.PHASECHK.TRANS64.TRYWAIT P2, [R3+URZ+0x60], R2 ;  /* 0x00006002030075a7 */ /* 0x0022a4000804017f */
[----:B--2---:R-:W-:Y:S05]  /*15710*/  @!P2 NANOSLEEP.SYNCS 0x989680 ;  /* 0x009896800000a95d */ /* 0x004fea0003900000 */
[----:B------:R-:W2:Y:S02]  /*15720*/  @!P2 SYNCS.PHASECHK.TRANS64 P2, [R3+URZ+0x60], R2 ;  /* 0x000060020300a5a7 */ /* 0x000ea4000804007f */
[----:B--2---:R-:W-:Y:S05]  /*15730*/  @!P2 BRA `(.L_x_4780) ;  /* 0xfffffffc00f0a947 */ /* 0x004fea000383ffff */
[----:B------:R-:W-:Y:S05]  /*15740*/  BRA `(.L_x_4824) ;  /* 0xffffffe000547947 */ /* 0x000fea000383ffff */
.L_x_4786:
[----:B--2---:R2:W3:Y:S02]  /*15750*/  SYNCS.PHASECHK.TRANS64.TRYWAIT P2, [R2+URZ+0x36840], R3 ;  /* 0x03684003020075a7 */ /* 0x0044e4000804017f */
[----:B---3--:R-:W-:Y:S05]  /*15760*/  @!P2 NANOSLEEP.SYNCS 0x989680 ;  /* 0x009896800000a95d */ /* 0x008fea0003900000 */
[----:B------:R-:W3:Y:S02]  /*15770*/  @!P2 SYNCS.PHASECHK.TRANS64 P2, [R2+URZ+0x36840], R3 ;  /* 0x036840030200a5a7 */ /* 0x000ee4000804007f */
[----:B---3--:R-:W-:Y:S05]  /*15780*/  @!P2 BRA `(.L_x_4786) ;  /* 0xfffffffc00f0a947 */ /* 0x008fea000383ffff */
[----:B------:R-:W-:Y:S05]  /*15790*/  BRA `(.L_x_4825) ;  /* 0xffffffe400787947 */ /* 0x000fea000383ffff */
.L_x_4788:
[----:B-1----:R1:W2:Y:S02]  /*157a0*/  SYNCS.PHASECHK.TRANS64.TRYWAIT P2, [R2+URZ+0x60], R17 ;  /* 0x00006011020075a7 */ /* 0x0022a4000804017f */
[----:B--2---:R-:W-:Y:S05]  /*157b0*/  @!P2 NANOSLEEP.SYNCS 0x989680 ;  /* 0x009896800000a95d */ /* 0x004fea0003900000 */
[----:B------:R-:W2:Y:S02]  /*157c0*/  @!P2 SYNCS.PHASECHK.TRANS64 P2, [R2+URZ+0x60], R17 ;  /* 0x000060110200a5a7 */ /* 0x000ea4000804007f */
[----:B--2---:R-:W-:Y:S05]  /*157d0*/  @!P2 BRA `(.L_x_4788) ;  /* 0xfffffffc00f0a947 */ /* 0x004fea000383ffff */
[----:B------:R-:W-:Y:S05]  /*157e0*/  BRA `(.L_x_4826) ;  /* 0xffffffe800087947 */ /* 0x000fea000383ffff */
.L_x_4793:
[----:B--2---:R2:W3:Y:S02]  /*157f0*/  SYNCS.PHASECHK.TRANS64.TRYWAIT P2, [R2+URZ+0x36840], R3 ;  /* 0x03684003020075a7 */ /* 0x0044e4000804017f */
[----:B---3--:R-:W-:Y:S05]  /*15800*/  @!P2 NANOSLEEP.SYNCS 0x989680 ;  /* 0x009896800000a95d */ /* 0x008fea0003900000 */
[----:B------:R-:W3:Y:S02]  /*15810*/  @!P2 SYNCS.PHASECHK.TRANS64 P2, [R2+URZ+0x36840], R3 ;  /* 0x036840030200a5a7 */ /* 0x000ee4000804007f */
[----:B---3--:R-:W-:Y:S05]  /*15820*/  @!P2 BRA `(.L_x_4793) ;  /* 0xfffffffc00f0a947 */ /* 0x008fea000383ffff */
[----:B------:R-:W-:Y:S05]  /*15830*/  BRA `(.L_x_4827) ;  /* 0xffffffec00087947 */ /* 0x000fea000383ffff */
.L_x_4795:
[----:B-1----:R1:W2:Y:S02]  /*15840*/  SYNCS.PHASECHK.TRANS64.TRYWAIT P2, [R2+URZ+0x60], R11 ;  /* 0x0000600b020075a7 */ /* 0x0022a4000804017f */
[----:B--2---:R-:W-:Y:S05]  /*15850*/  @!P2 NANOSLEEP.SYNCS 0x989680 ;  /* 0x009896800000a95d */ /* 0x004fea0003900000 */
[----:B------:R-:W2:Y:S02]  /*15860*/  @!P2 SYNCS.PHASECHK.TRANS64 P2, [R2+URZ+0x60], R11 ;  /* 0x0000600b0200a5a7 */ /* 0x000ea4000804007f */
[----:B--2---:R-:W-:Y:S05]  /*15870*/  @!P2 BRA `(.L_x_4795) ;  /* 0xfffffffc00f0a947 */ /* 0x004fea000383ffff */
[----:B------:R-:W-:Y:S05]  /*15880*/  BRA `(.L_x_4828) ;  /* 0xffffffec00a07947 */ /* 0x000fea000383ffff */
.L_x_4802:
[----:B-1----:R1:W2:Y:S02]  /*15890*/  SYNCS.PHASECHK.TRANS64.TRYWAIT P0, [R3+URZ+0x36860], R0 ;  /* 0x03686000030075a7 */ /* 0x0022a4000800017f */
[----:B--2---:R-:W-:Y:S05]  /*158a0*/  @!P0 NANOSLEEP.SYNCS 0x989680 ;  /* 0x009896800000895d */ /* 0x004fea0003900000 */
[----:B------:R-:W2:Y:S02]  /*158b0*/  @!P0 SYNCS.PHASECHK.TRANS64 P0, [R3+URZ+0x36860], R0 ;  /* 0x03686000030085a7 */ /* 0x000ea4000800007f */
[----:B--2---:R-:W-:Y:S05]  /*158c0*/  @!P0 BRA `(.L_x_4802) ;  /* 0xfffffffc00f08947 */ /* 0x004fea000383ffff */
[----:B------:R-:W-:Y:S05]  /*158d0*/  BRA `(.L_x_4829) ;  /* 0xfffffff000987947 */ /* 0x000fea000383ffff */
.L_x_4804:
[----:B------:R-:W-:Y:S01]  /*158e0*/  BSSY B0, `(.L_x_4830) ;  /* 0x0000007000007945 */ /* 0x000fe20003800000 */
[----:B------:R-:W-:Y:S01]  /*158f0*/  MOV R12, RZ ;  /* 0x000000ff000c7202 */ /* 0x000fe20000000f00 */
[----:B------:R-:W-:Y:S01]  /*15900*/  IMAD.MOV.U32 R11, RZ, RZ, 0x1f ;  /* 0x0000001fff0b7424 */ /* 0x000fe200078e00ff */
[----:B------:R-:W-:-:S07]  /*15910*/  MOV R15, 0xffffffff ;  /* 0xffffffff000f7802 */ /* 0x000fce0000000f00 */
[----:B-----5:R-:W-:Y:S05]  /*15920*/  WARPSYNC.COLLECTIVE R15, `(.L_x_4831) ;  /* 0x000000000f087348 */ /* 0x020fea0003c00000 */
[----:B-----5:R1:W2:Y:S02]  /*15930*/  SHFL.IDX P6, R14, R13, R12, R11 ;  /* 0x0000000c0d0e7389 */ /* 0x0202a400000c000b */
[----:B-12---:R-:W-:Y:S01]  /*15940*/  ENDCOLLECTIVE ;  /* 0x000000000000791b */ /* 0x006fe20003800000 */
.L_x_4831:
[----:B------:R-:W-:Y:S05]  /*15950*/  BSYNC B0 ;  /* 0x0000000000007941 */ /* 0x000fea0003800000 */
.L_x_4830:
[----:B------:R-:W-:Y:S05]  /*15960*/  BRA `(.L_x_4832) ;  /* 0xfffffff4002c7947 */ /* 0x000fea000383ffff */
.L_x_4806:
[----:B--2---:R2:W3:Y:S02]  /*15970*/  SYNCS.PHASECHK.TRANS64.TRYWAIT P0, [R7+URZ+0x36820], R0 ;  /* 0x03682000070075a7 */ /* 0x0044e4000800017f */
[----:B---3--:R-:W-:Y:S05]  /*15980*/  @!P0 NANOSLEEP.SYNCS 0x989680 ;  /* 0x009896800000895d */ /* 0x008fea0003900000 */
[----:B------:R-:W3:Y:S02]  /*15990*/  @!P0 SYNCS.PHASECHK.TRANS64 P0, [R7+URZ+0x36820], R0 ;  /* 0x03682000070085a7 */ /* 0x000ee4000800007f */
[----:B---3--:R-:W-:Y:S05]  /*159a0*/  @!P0 BRA `(.L_x_4806) ;  /* 0xfffffffc00f08947 */ /* 0x008fea000383ffff */
[----:B------:R-:W-:Y:S05]  /*159b0*/  BRA `(.L_x_4833) ;  /* 0xfffffff400807947 */ /* 0x000fea000383ffff */
.L_x_4810:
[----:B--2---:R2:W3:Y:S02]  /*159c0*/  SYNCS.PHASECHK.TRANS64.TRYWAIT P0, [R5+URZ], R4 ;  /* 0x00000004050075a7 */ /* 0x0044e4000800017f */
[----:B---3--:R-:W-:Y:S05]  /*159d0*/  @!P0 NANOSLEEP.SYNCS 0x989680 ;  /* 0x009896800000895d */ /* 0x008fea0003900000 */
[----:B------:R-:W3:Y:S02]  /*159e0*/  @!P0 SYNCS.PHASECHK.TRANS64 P0, [R5+URZ], R4 ;  /* 0x00000004050085a7 */ /* 0x000ee4000800007f */
[----:B---3--:R-:W-:Y:S05]  /*159f0*/  @!P0 BRA `(.L_x_4810) ;  /* 0xfffffffc00f08947 */ /* 0x008fea000383ffff */
[----:B------:R-:W-:Y:S05]  /*15a00*/  BRA `(.L_x_4834) ;  /* 0xfffffff400d47947 */ /* 0x000fea000383ffff */
.L_x_4811:
[----:B---3--:R3:W4:Y:S02]  /*15a10*/  SYNCS.PHASECHK.TRANS64.TRYWAIT P0, [R3+URZ], R0 ;  /* 0x00000000030075a7 */ /* 0x008724000800017f */
[----:B----4-:R-:W-:Y:S05]  /*15a20*/  @!P0 NANOSLEEP.SYNCS 0x989680 ;  /* 0x009896800000895d */ /* 0x010fea0003900000 */
[----:B------:R-:W4:Y:S02]  /*15a30*/  @!P0 SYNCS.PHASECHK.TRANS64 P0, [R3+URZ], R0 ;  /* 0x00000000030085a7 */ /* 0x000f24000800007f */
[----:B----4-:R-:W-:Y:S05]  /*15a40*/  @!P0 BRA `(.L_x_4811) ;  /* 0xfffffffc00f08947 */ /* 0x010fea000383ffff */
[----:B------:R-:W-:Y:S05]  /*15a50*/  BRA `(.L_x_4835) ;  /* 0xfffffff400c87947 */ /* 0x000fea000383ffff */
.L_x_4813:
[----:B--2---:R2:W3:Y:S02]  /*15a60*/  SYNCS.PHASECHK.TRANS64.TRYWAIT P0, [R5+URZ], R4 ;  /* 0x00000004050075a7 */ /* 0x0044e4000800017f */
[----:B---3--:R-:W-:Y:S05]  /*15a70*/  @!P0 NANOSLEEP.SYNCS 0x989680 ;  /* 0x009896800000895d */ /* 0x008fea0003900000 */
[----:B------:R-:W3:Y:S02]  /*15a80*/  @!P0 SYNCS.PHASECHK.TRANS64 P0, [R5+URZ], R4 ;  /* 0x00000004050085a7 */ /* 0x000ee4000800007f */
[----:B---3--:R-:W-:Y:S05]  /*15a90*/  @!P0 BRA `(.L_x_4813) ;  /* 0xfffffffc00f08947 */ /* 0x008fea000383ffff */
[----:B------:R-:W-:Y:S05]  /*15aa0*/  BRA `(.L_x_4836) ;  /* 0xfffffff400cc7947 */ /* 0x000fea000383ffff */
.L_x_4837:
        /* <DEDUP_REMOVED lines=13> */
.L_x_12760:


//--------------------- .text._ZN7cutlass13device_kernelIN5flash11enable_sm90INS1_16FlashAttnFwdSm90INS1_25CollectiveMainloopFwdSm90ILi2EN4cute5tupleIJNS5_1CILi1EEES8_S8_EEENS6_IJNS7_ILi128EEENS7_ILi112EEENS7_ILi192EEEEEELi192ENS_10bfloat16_tEfNS_4arch4Sm90ELb1ELb0ELb1ELb1ELb0ELb0ELb0ELb1ELb1ELb0ELb0ELb0EEENS1_21CollectiveEpilogueFwdINS6_IJSA_SC_SB_EEES9_SE_SG_Li256ELb1ELb0ELb0ELb0EEENS1_36VarlenDynamicPersistentTileSchedulerILi128ELi112ELi256ELi32ELb0ELb0ELb1ELb1ELb1ELb1EEEEEEEEEvNT_6ParamsE --------------------------
	.section	.text._ZN7cutlass13device_kernelIN5flash11enable_sm90INS1_16FlashAttnFwdSm90INS1_25CollectiveMainloopFwdSm90ILi2EN4cute5tupleIJNS5_1CILi1EEES8_S8_EEENS6_IJNS7_ILi128EEENS7_ILi112EEENS7_ILi192EEEEEELi192ENS_10bfloat16_tEfNS_4arch4Sm90ELb1ELb0ELb1ELb1ELb0ELb0ELb0ELb1ELb1ELb0ELb0ELb0EEENS1_21CollectiveEpilogueFwdINS6_IJSA_SC_SB_EEES9_SE_SG_Li256ELb1ELb0ELb0ELb0EEENS1_36VarlenDynamicPersistentTileSchedulerILi128ELi112ELi256ELi32ELb0ELb0ELb1ELb1ELb1ELb1EEEEEEEEEvNT_6ParamsE,"ax",@progbits
	.align	128
.text._ZN7cutlass13device_kernelIN5flash11enable_sm90INS1_16FlashAttnFwdSm90INS1_25CollectiveMainloopFwdSm90ILi2EN4cute5tupleIJNS5_1CILi1EEES8_S8_EEENS6_IJNS7_ILi128EEENS7_ILi112EEENS7_ILi192EEEEEELi192ENS_10bfloat16_tEfNS_4arch4Sm90ELb1ELb0ELb1ELb1ELb0ELb0ELb0ELb1ELb1ELb0ELb0ELb0EEENS1_21CollectiveEpilogueFwdINS6_IJSA_SC_SB_EEES9_SE_SG_Li256ELb1ELb0ELb0ELb0EEENS1_36VarlenDynamicPersistentTileSchedulerILi128ELi112ELi256ELi32ELb0ELb0ELb1ELb1ELb1ELb1EEEEEEEEEvNT_6ParamsE:
        .type           _ZN7cutlass13device_kernelIN5flash11enable_sm90INS1_16FlashAttnFwdSm90INS1_25CollectiveMainloopFwdSm90ILi2EN4cute5tupleIJNS5_1CILi1EEES8_S8_EEENS6_IJNS7_ILi128EEENS7_ILi112EEENS7_ILi192EEEEEELi192ENS_10bfloat16_tEfNS_4arch4Sm90ELb1ELb0ELb1ELb1ELb0ELb0ELb0ELb1ELb1ELb0ELb0ELb0EEENS1_21CollectiveEpilogueFwdINS6_IJSA_SC_SB_EEES9_SE_SG_Li256ELb1ELb0ELb0ELb0EEENS1_36VarlenDynamicPersistentTileSchedulerILi128ELi112ELi256ELi32ELb0ELb0ELb1ELb1ELb1ELb1EEEEEEEEEvNT_6ParamsE,@function
        .size           _ZN7cutlass13device_kernelIN5flash11enable_sm90INS1_16FlashAttnFwdSm90INS1_25CollectiveMainloopFwdSm90ILi2EN4cute5tupleIJNS5_1CILi1EEES8_S8_EEENS6_IJNS7_ILi128EEENS7_ILi112EEENS7_ILi192EEEEEELi192ENS_10bfloat16_tEfNS_4arch4Sm90ELb1ELb0ELb1ELb1ELb0ELb0ELb0ELb1ELb1ELb0ELb0ELb0EEENS1_21CollectiveEpilogueFwdINS6_IJSA_SC_SB_EEES9_SE_SG_Li256ELb1ELb0ELb0ELb0EEENS1_36VarlenDynamicPersistentTileSchedulerILi128ELi112ELi256ELi32ELb0ELb0ELb1ELb1ELb1ELb1EEEEEEEEEvNT_6ParamsE,(.L_x_12761 - _ZN7cutlass13device_kernelIN5flash11enable_sm90INS1_16FlashAttnFwdSm90INS1_25CollectiveMainloopFwdSm90ILi2EN4cute5tupleIJNS5_1CILi1EEES8_S8_EEENS6_IJNS7_ILi128EEENS7_ILi112EEENS7_ILi192EEEEEELi192ENS_10bfloat16_tEfNS_4arch4Sm90ELb1ELb0ELb1ELb1ELb0ELb0ELb0ELb1ELb1ELb0ELb0ELb0EEENS1_21CollectiveEpilogueFwdINS6_IJSA_SC_SB_EEES9_SE_SG_Li256ELb1ELb0ELb0ELb0EEENS1_36VarlenDynamicPersistentTileSchedulerILi128ELi112ELi256ELi32ELb0ELb0ELb1ELb1ELb1ELb1EEEEEEEEEvNT_6ParamsE)
        .other          _ZN7cutlass13device_kernelIN5flash11enable_sm90INS1_16FlashAttnFwdSm90INS1_25CollectiveMainloopFwdSm90ILi2EN4cute5tupleIJNS5_1CILi1EEES8_S8_EEENS6_IJNS7_ILi128EEENS7_ILi112EEENS7_ILi192EEEEEELi192ENS_10bfloat16_tEfNS_4arch4Sm90ELb1ELb0ELb1ELb1ELb0ELb0ELb0ELb1ELb1ELb0ELb0ELb0EEENS1_21CollectiveEpilogueFwdINS6_IJSA_SC_SB_EEES9_SE_SG_Li256ELb1ELb0ELb0ELb0EEENS1_36VarlenDynamicPersistentTileSchedulerILi128ELi112ELi256ELi32ELb0ELb0ELb1ELb1ELb1ELb1EEEEEEEEEvNT_6ParamsE,@"STO_CUDA_ENTRY STV_DEFAULT"
_ZN7cutlass13device_kernelIN5flash11enable_sm90INS1_16FlashAttnFwdSm90INS1_25CollectiveMainloopFwdSm90ILi2EN4cute5tupleIJNS5_1CILi1EEES8_S8_EEENS6_IJNS7_ILi128EEENS7_ILi112EEENS7_ILi192EEEEEELi192ENS_10bfloat16_tEfNS_4arch4Sm90ELb1ELb0ELb1ELb1ELb0ELb0ELb0ELb1ELb1ELb0ELb0ELb0EEENS1_21CollectiveEpilogueFwdINS6_IJSA_SC_SB_EEES9_SE_SG_Li256ELb1ELb0ELb0ELb0EEENS1_36VarlenDynamicPersistentTileSchedulerILi128ELi112ELi256ELi32ELb0ELb0ELb1ELb1ELb1ELb1EEEEEEEEEvNT_6ParamsE:
        /* <DEDUP_REMOVED lines=21> */
.L_x_4839:
[----:B------:R-:W-:Y:S05]  /*0150*/  BSYNC B0 ;  /* 0x0000000000007941 */ /* 0x000fea0003800000 */
.L_x_4838:
        /* <DEDUP_REMOVED lines=41> */
.L_x_4840:
        /* <DEDUP_REMOVED lines=22> */
.L_x_4841:
        /* <DEDUP_REMOVED lines=18> */
.L_x_4842:
        /* <DEDUP_REMOVED lines=22> */
.L_x_4843:
        /* <DEDUP_REMOVED lines=22> */
.L_x_4844:
        /* <DEDUP_REMOVED lines=8> */
.L_x_4846:
        /* <DEDUP_REMOVED lines=17> */
[----:B------:R-:W-:Y:S01]  /*0ac0*/  UMOV UR36, URZ ;  /* 0x0000003f00247c82 */ /* 0x000fe20008000000 */
[----:B------:R-:W0:Y:S10]  /*0ad0*/  S2R R0, SR_TID.X ;  /* 0x0000000000007919 */ /* 0x000e340000002100 */
        /* <DEDUP_REMOVED lines=20> */
[----:B------:R-:W-:-:S02]  /*0c20*/  SHF.R.S32.HI R2, RZ, 0x1f, R9 ;  /* 0x0000001fff027819 */ /* 0x000fc40000011409 */
[----:B------:R-:W-:Y:S02]  /*0c30*/  SHF.R.S32.HI R8, RZ, 0x5, R8 ;  /* 0x00000005ff087819 */ /* 0x000fe40000011408 */
[----:B------:R-:W-:Y:S02]  /*0c40*/  LEA.HI R2, R2, R5, RZ, 0x3 ;  /* 0x0000000502027211 */ /* 0x000fe400078f18ff */
[----:B------:R-:W-:Y:S02]  /*0c50*/  LOP3.LUT R204, R9, 0x7ffffffc, RZ, 0xc0, !PT ;  /* 0x7ffffffc09cc7812 */ /* 0x000fe400078ec0ff */
[----:B------:R-:W-:Y:S02]  /*0c60*/  LOP3.LUT R6, R2, 0xfffffff8, RZ, 0xc0, !PT ;  /* 0xfffffff802067812 */ /* 0x000fe400078ec0ff */
[CC--:B------:R-:W-:Y:S01]  /*0c70*/  LEA.HI R2, R0.reuse, R215.reuse, RZ, 0x4 ;  /* 0x000000d700027211 */ /* 0x0c0fe200078f20ff */
[----:B------:R-:W-:Y:S01]  /*0c80*/  IMAD.IADD R204, R211, 0x1, -R204 ;  /* 0x00000001d3cc7824 */ /* 0x000fe200078e0acc */
[----:B------:R-:W-:Y:S01]  /*0c90*/  LEA.HI R0, R0, R215, RZ, 0x3 ;  /* 0x000000d700007211 */ /* 0x000fe200078f18ff */
[----:B------:R-:W-:Y:S01]  /*0ca0*/  IMAD.IADD R11, R5, 0x1, -R6 ;  /* 0x00000001050b7824 */ /* 0x000fe200078e0a06 */
[----:B------:R-:W-:-:S02]  /*0cb0*/  SHF.R.S32.HI R5, RZ, 0x4, R2 ;  /* 0x00000004ff057819 */ /* 0x000fc40000011402 */
[----:B------:R-:W-:Y:S01]  /*0cc0*/  SHF.L.U32 R6, R4, 0x5, RZ ;  /* 0x0000000504067819 */ /* 0x000fe200000006ff */
[----:B------:R-:W-:Y:S01]  /*0cd0*/  IMAD R8, R8, 0x10, R11 ;  /* 0x0000001008087824 */ /* 0x000fe200078e020b */
[C---:B------:R-:W-:Y:S02]  /*0ce0*/  LOP3.LUT R4, R2.reuse, 0x3fffff0, RZ, 0xc0, !PT ;  /* 0x03fffff002047812 */ /* 0x040fe400078ec0ff */
[----:B------:R-:W-:Y:S01]  /*0cf0*/  LEA.HI R2, R2, R5, RZ, 0x1 ;  /* 0x0000000502027211 */ /* 0x000fe200078f08ff */
[----:B------:R-:W-:Y:S01]  /*0d00*/  IMAD R205, R3, 0x40, R8 ;  /* 0x0000004003cd7824 */ /* 0x000fe200078e0208 */
[----:B------:R-:W-:Y:S01]  /*0d10*/  LOP3.LUT R7, R6, 0xfffffc00, RZ, 0xc0, !PT ;  /* 0xfffffc0006077812 */ /* 0x000fe200078ec0ff */
[----:B------:R-:W-:Y:S01]  /*0d20*/  IMAD.IADD R4, R215, 0x1, -R4 ;  /* 0x00000001d7047824 */ /* 0x000fe200078e0a04 */
[----:B------:R-:W-:Y:S02]  /*0d30*/  LOP3.LUT R2, R2, 0x1ffffffe, RZ, 0xc0, !PT ;  /* 0x1ffffffe02027812 */ /* 0x000fe400078ec0ff */
[----:B------:R-:W-:Y:S01]  /*0d40*/  SHF.R.S32.HI R22, RZ, 0x3, R0 ;  /* 0x00000003ff167819 */ /* 0x000fe20000011400 */
[----:B------:R-:W-:Y:S01]  /*0d50*/  IMAD R7, R4, 0x40, R7 ;  /* 0x0000004004077824 */ /* 0x000fe200078e0207 */
[----:B------:R-:W-:Y:S01]  /*0d60*/  MOV R210, UR4 ;  /* 0x0000000400d27c02 */ /* 0x000fe20008000f00 */
[----:B------:R-:W-:-:S04]  /*0d70*/  IMAD.IADD R2, R5, 0x1, -R2 ;  /* 0x0000000105027824 */ /* 0x000fc800078e0a02 */
[----:B------:R-:W-:Y:S01]  /*0d80*/  IMAD R213, R2, 0x8, R7 ;  /* 0x0000000802d57824 */ /* 0x000fe200078e0207 */
[----:B------:R-:W-:-:S05]  /*0d90*/  LOP3.LUT R2, R0, 0x1ffffff8, RZ, 0xc0, !PT ;  /* 0x1ffffff800027812 */ /* 0x000fca00078ec0ff */
[----:B------:R-:W-:-:S04]  /*0da0*/  IMAD.IADD R2, R215, 0x1, -R2 ;  /* 0x00000001d7027824 */ /* 0x000fc800078e0a02 */
[----:B------:R-:W-:-:S07]  /*0db0*/  IMAD.SHL.U32 R16, R2, 0x8, RZ ;  /* 0x0000000802107824 */ /* 0x000fce00078e00ff */
.L_x_4900:
        /* <DEDUP_REMOVED lines=19> */
[----:B------:R-:W-:-:S03]  /*0ef0*/  IMAD.U32 R2, RZ, RZ, UR6 ;  /* 0x00000006ff027e24 */ /* 0x000fc6000f8e00ff */
[----:B------:R-:W-:Y:S01]  /*0f00*/  @UP1 ULEA.HI.X UR9, UR4, UR9, UR12, 0x2, UP0 ;  /* 0x0000000904091291 */ /* 0x000fe200080f140c */
[----:B------:R-:W-:Y:S01]  /*0f10*/  IMAD.U32 R3, RZ, RZ, UR7 ;  /* 0x00000007ff037e24 */ /* 0x000fe2000f8e00ff */
[----:B---345:R-:W-:Y:S01]  /*0f20*/  MOV R4, UR8 ;  /* 0x0000000800047c02 */ /* 0x038fe20008000f00 */
[----:B------:R-:W-:Y:S01]  /*0f30*/  ULDC.64 UR6, c[0x0][0x3f8] ;  /* 0x0000fe0000067ab9 */ /* 0x000fe20000000a00 */
[----:B------:R-:W-:Y:S02]  /*0f40*/  ULDC UR8, c[0x0][0x2e0] ;  /* 0x0000b80000087ab9 */ /* 0x000fe40000000800 */
[----:B------:R-:W-:Y:S01]  /*0f50*/  IMAD.U32 R5, RZ, RZ, UR9 ;  /* 0x00000009ff057e24 */ /* 0x000fe2000f8e00ff */
[----:B------:R-:W2:Y:S04]  /*0f60*/  @P0 LDG.E R2, desc[UR10][R2.64] ;  /* 0x0000000a02020981 */ /* 0x000ea8000c1e1900 */
[----:B------:R-:W3:Y:S01]  /*0f70*/  @P2 LDG.E R4, desc[UR10][R4.64] ;  /* 0x0000000a04042981 */ /* 0x000ee2000c1e1900 */
[----:B------:R-:W-:Y:S01]  /*0f80*/  ULDC UR9, c[0x0][0x288] ;  /* 0x0000a20000097ab9 */ /* 0x000fe20000000800 */
[----:B------:R-:W-:Y:S01]  /*0f90*/  UISETP.NE.U32.AND UP0, UPT, UR6, URZ, UPT ;  /* 0x0000003f0600728c */ /* 0x000fe2000bf05070 */
[----:B------:R-:W-:Y:S01]  /*0fa0*/  IMAD.U32 R207, RZ, RZ, UR5 ;  /* 0x00000005ffcf7e24 */ /* 0x000fe2000f8e00ff */
[----:B------:R-:W-:Y:S01]  /*0fb0*/  ULDC.64 UR10, c[0x0][0xa20] ;  /* 0x00028800000a7ab9 */ /* 0x000fe20000000a00 */
[----:B------:R-:W-:Y:S01]  /*0fc0*/  ULDC UR6, c[0x0][0x404] ;  /* 0x0001010000067ab9 */ /* 0x000fe20000000800 */
[----:B------:R-:W-:Y:S01]  /*0fd0*/  UISETP.NE.AND.EX UP0, UPT, UR7, URZ, UPT, UP0 ;  /* 0x0000003f0700728c */ /* 0x000fe2000bf05300 */
[----:B------:R-:W-:Y:S01]  /*0fe0*/  ISETP.NE.U32.AND P1, PT, RZ, UR10, PT ;  /* 0x0000000aff007c0c */ /* 0x000fe2000bf25070 */
[----:B------:R-:W-:-:S02]  /*0ff0*/  UMOV UR4, URZ ;  /* 0x0000003f00047c82 */ /* 0x000fc40008000000 */
[----:B------:R-:W-:Y:S01]  /*1000*/  USEL UR6, UR6, 0x1, UP0 ;  /* 0x0000000106067887 */ /* 0x000fe20008000000 */
[----:B------:R-:W-:-:S03]  /*1010*/  ISETP.NE.AND.EX P1, PT, RZ, UR11, PT, P1 ;  /* 0x0000000bff007c0c */ /* 0x000fc6000bf25310 */
[----:B------:R-:W-:Y:S01]  /*1020*/  UIMAD UR8, UR6, UR8, URZ ;  /* 0x00000008060872a4 */ /* 0x000fe2000f8e023f */
[----:B--2---:R-:W-:Y:S02]  /*1030*/  @P0 R2UR UR4, R2 ;  /* 0x00000000020402ca */ /* 0x004fe400000e0000 */
[----:B---3--:R-:W-:-:S13]  /*1040*/  @P2 R2UR UR9, R4 ;  /* 0x00000000040922ca */ /* 0x008fda00000e0000 */
[----:B------:R-:W-:Y:S01]  /*1050*/  IMAD.U32 R18, RZ, RZ, UR9 ;  /* 0x00000009ff127e24 */ /* 0x000fe2000f8e00ff */
[----:B-1----:R-:W-:Y:S06]  /*1060*/  @P2 BRA `(.L_x_4847) ;  /* 0x0000000000402947 */ /* 0x002fec0003800000 */
        /* <DEDUP_REMOVED lines=8> */
[----:B------:R-:W-:Y:S02]  /*10f0*/  IMAD.U32 R2, RZ, RZ, UR6 ;  /* 0x00000006ff027e24 */ /* 0x000fe4000f8e00ff */
[----:B------:R-:W-:-:S05]  /*1100*/  IMAD.U32 R3, RZ, RZ, UR7 ;  /* 0x00000007ff037e24 */ /* 0x000fca000f8e00ff */
[----:B------:R-:W2:Y:S04]  /*1110*/  LDG.E R4, desc[UR12][R2.64] ;  /* 0x0000000c02047981 */ /* 0x000ea8000c1e1900 */
[----:B------:R-:W3:Y:S01]  /*1120*/  LDG.E R0, desc[UR12][R2.64+0x4] ;  /* 0x0000040c02007981 */ /* 0x000ee2000c1e1900 */
[----:B--2---:R-:W-:Y:S02]  /*1130*/  R2UR UR5, R4 ;  /* 0x00000000040572ca */ /* 0x004fe400000e0000 */
[----:B---3--:R-:W-:-:S13]  /*1140*/  R2UR UR6, R0 ;  /* 0x00000000000672ca */ /* 0x008fda00000e0000 */
[----:B------:R-:W-:-:S06]  /*1150*/  UIADD3 UR5, -UR5, UR6, URZ ;  /* 0x0000000605057290 */ /* 0x000fcc000fffe13f */
[----:B------:R-:W-:-:S07]  /*1160*/  MOV R18, UR5 ;  /* 0x0000000500127c02 */ /* 0x000fce0008000f00 */
.L_x_4847:
        /* <DEDUP_REMOVED lines=13> */
.L_x_4848:
        /* <DEDUP_REMOVED lines=14> */
[----:B------:R-:W-:-:S12]  /*1320*/  UIADD3 UR8, -UR8, UR5, URZ ;  /* 0x0000000508087290 */ /* 0x000fd8000fffe13f */
.L_x_4849:
[----:B------:R-:W-:Y:S01]  /*1330*/  R2UR UR5, R17 ;  /* 0x00000000110572ca */ /* 0x000fe200000e0000 */
[----:B------:R-:W-:Y:S01]  /*1340*/  UIADD3 UR7, -UR4, UR8, URZ ;  /* 0x0000000804077290 */ /* 0x000fe2000fffe13f */
[----:B------:R-:W-:Y:S02]  /*1350*/  R2UR UR8, R18 ;  /* 0x00000000120872ca */ /* 0x000fe400000e0000 */
[----:B------:R-:W-:Y:S01]  /*1360*/  CS2R R2, SRZ ;  /* 0x0000000000027805 */ /* 0x000fe2000001ff00 */
[----:B------:R-:W-:Y:S01]  /*1370*/  UMOV UR4, URZ ;  /* 0x0000003f00047c82 */ /* 0x000fe20008000000 */
[----:B------:R-:W-:Y:S02]  /*1380*/  PLOP3.LUT P0, PT, PT, PT, PT, 0x80, 0x0 ;  /* 0x000000000000781c */ /* 0x000fe40003f0f070 */
[----:B------:R-:W-:Y:S01]  /*1390*/  CS2R R118, SRZ ;  /* 0x0000000000767805 */ /* 0x000fe2000001ff00 */
[----:B------:R-:W-:Y:S01]  /*13a0*/  IMAD.U32 R19, RZ, RZ, UR7 ;  /* 0x00000007ff137e24 */ /* 0x000fe2000f8e00ff */
[----:B------:R-:W-:-:S02]  /*13b0*/  MOV R0, RZ ;  /* 0x000000ff00007202 */ /* 0x000fc40000000f00 */
[----:B------:R-:W-:Y:S02]  /*13c0*/  CS2R R116, SRZ ;  /* 0x0000000000747805 */ /* 0x000fe4000001ff00 */
[----:B------:R-:W-:Y:S02]  /*13d0*/  CS2R R114, SRZ ;  /* 0x0000000000727805 */ /* 0x000fe4000001ff00 */
[----:B------:R-:W-:Y:S02]  /*13e0*/  CS2R R112, SRZ ;  /* 0x0000000000707805 */ /* 0x000fe4000001ff00 */
[----:B------:R-:W-:Y:S01]  /*13f0*/  CS2R R110, SRZ ;  /* 0x00000000006e7805 */ /* 0x000fe2000001ff00 */
[----:B------:R-:W-:Y:S01]  /*1400*/  ULEA UR6, UR5, 0xef, 0x7 ;  /* 0x000000ef05067891 */ /* 0x000fe2000f8e383f */
[----:B------:R-:W-:Y:S01]  /*1410*/  CS2R R108, SRZ ;  /* 0x00000000006c7805 */ /* 0x000fe2000001ff00 */
[----:B------:R-:W-:Y:S01]  /*1420*/  UIADD3 UR5, UR7, 0x6f, URZ ;  /* 0x0000006f07057890 */ /* 0x000fe2000fffe03f */
[----:B------:R-:W-:Y:S01]  /*1430*/  CS2R R106, SRZ ;  /* 0x00000000006a7805 */ /* 0x000fe2000001ff00 */
[----:B------:R-:W-:Y:S01]  /*1440*/  UIADD3 UR7, UR7, UR6, -UR8 ;  /* 0x0000000607077290 */ /* 0x000fe2000fffe808 */
[----:B------:R-:W-:Y:S01]  /*1450*/  CS2R R104, SRZ ;  /* 0x0000000000687805 */ /* 0x000fe2000001ff00 */
[----:B------:R-:W-:Y:S01]  /*1460*/  UIMAD.WIDE UR4, UR5, -0x6db6db6d, UR4 ;  /* 0x92492493050478a5 */ /* 0x000fe2000f8e0204 */
[----:B------:R-:W-:Y:S01]  /*1470*/  CS2R R102, SRZ ;  /* 0x0000000000667805 */ /* 0x000fe2000001ff00 */
[----:B------:R-:W-:Y:S01]  /*1480*/  UMOV UR6, URZ ;  /* 0x0000003f00067c82 */ /* 0x000fe20008000000 */
[----:B------:R-:W-:Y:S01]  /*1490*/  CS2R R100, SRZ ;  /* 0x0000000000647805 */ /* 0x000fe2000001ff00 */
[----:B------:R-:W-:Y:S01]  /*14a0*/  UIMAD.WIDE UR6, UR7, -0x6db6db6d, UR6 ;  /* 0x92492493070678a5 */ /* 0x000fe2000f8e0206 */
[----:B------:R-:W-:Y:S01]  /*14b0*/  CS2R R98, SRZ ;  /* 0x0000000000627805 */ /* 0x000fe2000001ff00 */
[----:B------:R-:W-:Y:S01]  /*14c0*/  USHF.R.U32.HI UR4, URZ, 0x1f, UR5 ;  /* 0x0000001f3f047899 */ /* 0x000fe20008011605 */
[----:B------:R-:W-:Y:S01]  /*14d0*/  CS2R R96, SRZ ;  /* 0x0000000000607805 */ /* 0x000fe2000001ff00 */
[----:B------:R-:W-:Y:S01]  /*14e0*/  USHF.R.U32.HI UR6, URZ, 0x1f, UR7 ;  /* 0x0000001f3f067899 */ /* 0x000fe20008011607 */
[----:B------:R-:W-:Y:S01]  /*14f0*/  IMAD.MOV.U32 R86, RZ, RZ, RZ ;  /* 0x000000ffff567224 */ /* 0x000fe200078e00ff */
[----:B------:R-:W-:Y:S01]  /*1500*/  ULEA.HI.SX32 UR4, UR5, UR4, 0x1a ;  /* 0x0000000405047291 */ /* 0x000fe2000f8fd23f */
[----:B------:R-:W-:Y:S01]  /*1510*/  CS2R R90, SRZ ;  /* 0x00000000005a7805 */ /* 0x000fe2000001ff00 */
[----:B------:R-:W-:Y:S01]  /*1520*/  ULEA.HI.SX32 UR6, UR7, UR6, 0x1a ;  /* 0x0000000607067291 */ /* 0x000fe2000f8fd23f */
[----:B------:R-:W-:Y:S01]  /*1530*/  CS2R R92, SRZ ;  /* 0x00000000005c7805 */ /* 0x000fe2000001ff00 */
[----:B------:R-:W-:Y:S01]  /*1540*/  IMAD.MOV.U32 R43, RZ, RZ, RZ ;  /* 0x000000ffff2b7224 */ /* 0x000fe200078e00ff */
[----:B------:R-:W-:Y:S01]  /*1550*/  CS2R R88, SRZ ;  /* 0x0000000000587805 */ /* 0x000fe2000001ff00 */
[----:B------:R-:W-:Y:S01]  /*1560*/  UISETP.LT.AND UP0, UPT, UR4, UR6, UPT ;  /* 0x000000060400728c */ /* 0x000fe2000bf01270 */
[----:B------:R-:W-:-:S02]  /*1570*/  CS2R R128, SRZ ;  /* 0x0000000000807805 */ /* 0x000fc4000001ff00 */
[----:B------:R-:W-:Y:S02]  /*1580*/  CS2R R38, SRZ ;  /* 0x0000000000267805 */ /* 0x000fe4000001ff00 */
[----:B------:R-:W-:Y:S01]  /*1590*/  CS2R R84, SRZ ;  /* 0x0000000000547805 */ /* 0x000fe2000001ff00 */
[----:B------:R-:W-:Y:S01]  /*15a0*/  USEL UR37, UR4, UR6, UP0 ;  /* 0x0000000604257287 */ /* 0x000fe20008000000 */
[----:B------:R-:W-:Y:S02]  /*15b0*/  CS2R R46, SRZ ;  /* 0x00000000002e7805 */ /* 0x000fe4000001ff00 */
[----:B------:R-:W-:Y:S02]  /*15c0*/  CS2R R36, SRZ ;  /* 0x0000000000247805 */ /* 0x000fe4000001ff00 */
[----:B------:R-:W-:Y:S01]  /*15d0*/  CS2R R78, SRZ ;  /* 0x00000000004e7805 */ /* 0x000fe2000001ff00 */
[----:B------:R-:W-:Y:S01]  /*15e0*/  UISETP.GE.AND UP0, UPT, UR37, 0x1, UPT ;  /* 0x000000012500788c */ /* 0x000fe2000bf06270 */
[----:B------:R-:W-:-:S02]  /*15f0*/  CS2R R76, SRZ ;  /* 0x00000000004c7805 */ /* 0x000fc4000001ff00 */
[----:B------:R-:W-:Y:S02]  /*1600*/  CS2R R74, SRZ ;  /* 0x00000000004a7805 */ /* 0x000fe4000001ff00 */
[----:B------:R-:W-:Y:S02]  /*1610*/  CS2R R72, SRZ ;  /* 0x0000000000487805 */ /* 0x000fe4000001ff00 */
[----:B------:R-:W-:Y:S02]  /*1620*/  CS2R R70, SRZ ;  /* 0x0000000000467805 */ /* 0x000fe4000001ff00 */
[----:B------:R-:W-:Y:S02]  /*1630*/  CS2R R68, SRZ ;  /* 0x0000000000447805 */ /* 0x000fe4000001ff00 */
[----:B------:R-:W-:Y:S02]  /*1640*/  PLOP3.LUT P1, PT, PT, PT, UP0, 0x80, 0x0 ;  /* 0x000000000000781c */ /* 0x000fe40003f2f008 */
        /* <DEDUP_REMOVED lines=19> */
[----:B------:R-:W-:Y:S01]  /*1780*/  CS2R R6, SRZ ;  /* 0x0000000000067805 */ /* 0x000fe2000001ff00 */
[----:B------:R-:W-:Y:S01]  /*1790*/  IMAD.MOV.U32 R32, RZ, RZ, RZ ;  /* 0x000000ffff207224 */ /* 0x000fe200078e00ff */
[----:B------:R-:W-:Y:S01]  /*17a0*/  MOV R135, RZ ;  /* 0x000000ff00877202 */ /* 0x000fe20000000f00 */
        /* <DEDUP_REMOVED lines=32> */
.L_x_4851:
        /* <DEDUP_REMOVED lines=11> */
.L_x_4988:
[----:B------:R-:W-:Y:S05]  /*1a60*/  @!P0 BRA `(.L_x_4853) ;  /* 0x0000000000048947 */ /* 0x000fea0003800000 */
[----:B------:R-:W-:Y:S01]  /*1a70*/  BPT.TRAP 0x1 ;  /* 0x000000040000795c */ /* 0x000fe20000300000 */
.L_x_4853:
[----:B0-----:R-:W-:Y:S01]  /*1a80*/  IMAD.U32 R3, RZ, RZ, UR60 ;  /* 0x0000003cff037e24 */ /* 0x001fe2000f8e00ff */
[----:B------:R-:W-:-:S04]  /*1a90*/  MOV R0, UR36 ;  /* 0x0000002400007c02 */ /* 0x000fc80008000f00 */
[----:B------:R-:W-:Y:S02]  /*1aa0*/  LEA R0, R0, UR38, 0x3 ;  /* 0x0000002600007c11 */ /* 0x000fe4000f8e18ff */
[----:B------:R-:W-:-:S04]  /*1ab0*/  SHF.L.U32 R3, R3, 0x1f, RZ ;  /* 0x0000001f03037819 */ /* 0x000fc800000006ff */
[----:B------:R0:W1:Y:S01]  /*1ac0*/  SYNCS.PHASECHK.TRANS64.TRYWAIT P2, [R0+URZ+0x36830], R3 ;  /* 0x03683003000075a7 */ /* 0x000062000804017f */
[----:B------:R-:W-:Y:S05]  /*1ad0*/  @!P0 BRA `(.L_x_4854) ;  /* 0x0000000000048947 */ /* 0x000fea0003800000 */
[----:B------:R-:W-:Y:S01]  /*1ae0*/  BPT.TRAP 0x1 ;  /* 0x000000040000795c */ /* 0x000fe20000300000 */
.L_x_4854:
[----:B------:R-:W2:Y:S01]  /*1af0*/  S2R R2, SR_TID.X ;  /* 0x0000000000027919 */ /* 0x000ea20000002100 */
[----:B------:R-:W-:Y:S01]  /*1b00*/  IMAD.MOV.U32 R119, RZ, RZ, RZ ;  /* 0x000000ffff777224 */ /* 0x000fe200078e00ff */
[----:B--2---:R-:W-:Y:S01]  /*1b10*/  LOP3.LUT P1, RZ, R2, 0x7f, RZ, 0xc0, !PT ;  /* 0x0000007f02ff7812 */ /* 0x004fe2000782c0ff */
[----:B-1----:R-:W-:-:S12]  /*1b20*/  @P2 BRA `(.L_x_4855) ;  /* 0x0000000000082947 */ /* 0x002fd80003800000 */
[----:B------:R-:W1:Y:S02]  /*1b30*/  SYNCS.PHASECHK.TRANS64.TRYWAIT P2, [R0+URZ+0x36830], R3 ;  /* 0x03683003000075a7 */ /* 0x000e64000804017f */
[----:B-1----:R-:W-:Y:S05]  /*1b40*/  @!P2 BRA `(.L_x_4856) ;  /* 0x00000168000ca947 */ /* 0x002fea0003800000 */
.L_x_4855:
[----:B------:R-:W-:Y:S05]  /*1b50*/  WARPSYNC.ALL ;  /* 0x0000000000007948 */ /* 0x000fea0003800000 */
[----:B------:R-:W-:Y:S01]  /*1b60*/  UIADD3 UR4, UR38, 0x21400, URZ ;  /* 0x0002140026047890 */ /* 0x000fe2000fffe03f */
[----:B------:R-:W-:Y:S01]  /*1b70*/  WARPGROUP.ARRIVE ;  /* 0x00000000000079c5 */ /* 0x000fe20000000000 */
[----:B------:R-:W-:Y:S01]  /*1b80*/  ULOP3.LUT UR5, UR39, 0x10000, URZ, 0xfc, !UPT ;  /* 0x0001000027057892 */ /* 0x000fe2000f8efc3f */
[----:B------:R-:W-:Y:S01]  /*1b90*/  MOV R7, UR38 ;  /* 0x0000002600077c02 */ /* 0x000fe20008000f00 */
[----:B------:R-:W-:Y:S01]  /*1ba0*/  USHF.R.U32.HI UR4, URZ, 0x4, UR4 ;  /* 0x000000043f047899 */ /* 0x000fe20008011604 */
[----:B------:R-:W-:Y:S01]  /*1bb0*/  MOV R8, UR37 ;  /* 0x0000002500087c02 */ /* 0x000fe20008000f00 */
[----:B------:R-:W-:Y:S01]  /*1bc0*/  UMOV UR57, 0x40000040 ;  /* 0x4000004000397882 */ /* 0x000fe20000000000 */
[----:B------:R-:W-:Y:S01]  /*1bd0*/  UMOV UR59, 0x40000040 ;  /* 0x40000040003b7882 */ /* 0x000fe20000000000 */
[----:B------:R-:W-:Y:S01]  /*1be0*/  ULOP3.LUT UR4, UR4, 0x3fff, URZ, 0xc0, !UPT ;  /* 0x00003fff04047892 */ /* 0x000fe2000f8ec03f */
[----:B------:R-:W-:Y:S01]  /*1bf0*/  MOV R9, UR36 ;  /* 0x0000002400097c02 */ /* 0x000fe20008000f00 */
[----:B------:R-:W-:Y:S01]  /*1c00*/  UMOV UR56, UR5 ;  /* 0x0000000500387c82 */ /* 0x000fe20008000000 */
[----:B------:R-:W-:Y:S01]  /*1c10*/  UMOV UR9, UR57 ;  /* 0x0000003900097c82 */ /* 0x000fe20008000000 */
[----:B------:R-:W-:Y:S01]  /*1c20*/  ULOP3.LUT UR6, UR4, 0x10000, URZ, 0xfc, !UPT ;  /* 0x0001000004067892 */ /* 0x000fe2000f8efc3f */
[----:B------:R-:W-:Y:S01]  /*1c30*/  MOV R4, UR57 ;  /* 0x0000003900047c02 */ /* 0x000fe20008000f00 */
[----:B------:R-:W-:Y:S01]  /*1c40*/  UMOV UR8, UR56 ;  /* 0x0000003800087c82 */ /* 0x000fe20008000000 */
[----:B------:R-:W-:Y:S01]  /*1c50*/  UMOV UR11, 0x40000040 ;  /* 0x40000040000b7882 */ /* 0x000fe20000000000 */
[----:B------:R-:W-:Y:S01]  /*1c60*/  UIMAD UR4, UR36, 0xa80, UR6 ;  /* 0x00000a80240478a4 */ /* 0x000fe2000f8e0206 */
[----:B------:R-:W-:Y:S01]  /*1c70*/  MOV R6, UR56 ;  /* 0x0000003800067c02 */ /* 0x000fe20008000f00 */
[----:B------:R-:W-:Y:S01]  /*1c80*/  UMOV UR12, UR56 ;  /* 0x00000038000c7c82 */ /* 0x000fe20008000000 */
[----:B------:R-:W-:Y:S01]  /*1c90*/  UMOV UR13, UR57 ;  /* 0x00000039000d7c82 */ /* 0x000fe20008000000 */
[----:B------:R-:W-:Y:S01]  /*1ca0*/  UIADD3 UR10, UR4, 0x80, URZ ;  /* 0x00000080040a7890 */ /* 0x000fe2000fffe03f */
[----:B------:R-:W-:Y:S01]  /*1cb0*/  IMAD.U32 R5, RZ, RZ, UR6 ;  /* 0x00000006ff057e24 */ /* 0x000fe2000f8e00ff */
[----:B------:R-:W-:Y:S01]  /*1cc0*/  UIADD3 UR14, UR4, 0x100, URZ ;  /* 0x00000100040e7890 */ /* 0x000fe2000fffe03f */
[----:B01----:R-:W-:Y:S01]  /*1cd0*/  @!P1 VIADD R0, R0, 0x36840 ;  /* 0x0003684000009836 */ /* 0x003fe20000000000 */
[----:B------:R-:W-:Y:S01]  /*1ce0*/  UMOV UR58, UR4 ;  /* 0x00000004003a7c82 */ /* 0x000fe20008000000 */
[----:B------:R-:W-:Y:S01]  /*1cf0*/  UMOV UR15, 0x40000040 ;  /* 0x40000040000f7882 */ /* 0x000fe20000000000 */
[----:B------:R-:W-:Y:S01]  /*1d00*/  HGMMA.64x16x16.F32.BF16 R72, gdesc[UR56], RZ, !UPT, gsb0 ;  /* 0x00200000384879f0 */ /* 0x000fe2000c0018ff */
[----:B------:R-:W-:Y:S01]  /*1d10*/  UIADD3 UR18, UR4, 0x180, URZ ;  /* 0x0000018004127890 */ /* 0x000fe2000fffe03f */
[----:B------:R-:W-:Y:S01]  /*1d20*/  @!P1 PRMT R0, RZ, 0x654, R0 ;  /* 0x00000654ff009816 */ /* 0x000fe20000000000 */
[----:B------:R-:W-:Y:S01]  /*1d30*/  UMOV UR16, UR56 ;  /* 0x0000003800107c82 */ /* 0x000fe20008000000 */
[----:B------:R-:W-:Y:S01]  /*1d40*/  UMOV UR17, UR57 ;  /* 0x0000003900117c82 */ /* 0x000fe20008000000 */
[----:B------:R-:W-:Y:S01]  /*1d50*/  UMOV UR19, 0x40000040 ;  /* 0x4000004000137882 */ /* 0x000fe20000000000 */
[----:B------:R-:W-:Y:S01]  /*1d60*/  UIADD3 UR22, UR4, 0x200, URZ ;  /* 0x0000020004167890 */ /* 0x000fe2000fffe03f */
[-C--:B------:R-:W-:Y:S01]  /*1d70*/  MOV R118, R119.reuse ;  /* 0x0000007700767202 */ /* 0x080fe20000000f00 */
        /* <DEDUP_REMOVED lines=41> */
[--C-:B------:R-:W-:Y:S01]  /*2010*/  IMAD.MOV.U32 R90, RZ, RZ, R119.reuse ;  /* 0x000000ffff5a7224 */ /* 0x100fe200078e0077 */
[----:B------:R-:W-:Y:S02]  /*2020*/  WARPGROUP.DEPBAR.LE gsb0, 0x0 ;  /* 0x00008000000079c5 */ /* 0x000fe40000010000 */
[----:B------:R-:W-:Y:S01]  /*2030*/  WARPGROUP.ARRIVE ;  /* 0x00000000000079c5 */ /* 0x000fe20000000000 */
[--C-:B------:R-:W-:Y:S02]  /*2040*/  IMAD.MOV.U32 R86, RZ, RZ, R119.reuse ;  /* 0x000000ffff567224 */ /* 0x100fe400078e0077 */
[--C-:B------:R-:W-:Y:S02]  /*2050*/  IMAD.MOV.U32 R84, RZ, RZ, R119.reuse ;  /* 0x000000ffff547224 */ /* 0x100fe400078e0077 */
[----:B------:R-:W-:Y:S01]  /*2060*/  IMAD.MOV.U32 R80, RZ, RZ, R119 ;  /* 0x000000ffff507224 */ /* 0x000fe200078e0077 */
[----:B------:R-:W-:Y:S01]  /*2070*/  HGMMA.64x16x16.F32.BF16 R64, gdesc[UR8], RZ, !UPT, gsb0 ;  /* 0x00200000084079f0 */ /* 0x000fe2000c0018ff */
[----:B------:R-:W-:Y:S01]  /*2080*/  UIADD3 UR10, UR4, 0x300, URZ ;  /* 0x00000300040a7890 */ /* 0x000fe2000fffe03f */
[----:B------:R-:W-:Y:S01]  /*2090*/  UMOV UR8, UR56 ;  /* 0x0000003800087c82 */ /* 0x000fe20008000000 */
[----:B------:R-:W-:Y:S01]  /*20a0*/  UMOV UR9, UR57 ;  /* 0x0000003900097c82 */ /* 0x000fe20008000000 */
[----:B------:R-:W-:Y:S01]  /*20b0*/  UMOV UR11, 0x40000040 ;  /* 0x40000040000b7882 */ /* 0x000fe20000000000 */
[----:B------:R-:W-:-:S02]  /*20c0*/  WARPGROUP.DEPBAR.LE gsb0, 0x0 ;  /* 0x00008000000079c5 */ /* 0x000fc40000010000 */
        /* <DEDUP_REMOVED lines=472> */
[----:B------:R-:W-:Y:S01]  /*3e50*/  UMOV UR50, UR6 ;  /* 0x0000000600327c82 */ /* 0x000fe20008000000 */
[----:B------:R-:W-:Y:S01]  /*3e60*/  UMOV UR51, 0x40000040 ;  /* 0x4000004000337882 */ /* 0x000fe20000000000 */
[----:B------:R-:W-:Y:S01]  /*3e70*/  UIMAD UR6, UR37, -0x70, UR11 ;  /* 0xffffff90250678a4 */ /* 0x000fe2000f8e020b */
[----:B------:R-:W-:Y:S02]  /*3e80*/  WARPGROUP.DEPBAR.LE gsb0, 0x0 ;  /* 0x00008000000079c5 */ /* 0x000fe40000010000 */
[----:B------:R-:W-:-:S06]  /*3e90*/  WARPGROUP.ARRIVE ;  /* 0x00000000000079c5 */ /* 0x000fcc0000000000 */
[----:B------:R-:W-:Y:S01]  /*3ea0*/  HGMMA.64x16x16.F32.BF16 R32, gdesc[UR52], R32, gsb0 ;  /* 0x00200000342079f0 */ /* 0x000fe20008001820 */
[----:B------:R-:W-:Y:S01]  /*3eb0*/  UMOV UR52, UR5 ;  /* 0x0000000500347c82 */ /* 0x000fe20008000000 */
[----:B------:R-:W-:Y:S01]  /*3ec0*/  UMOV UR53, 0x40000040 ;  /* 0x4000004000357882 */ /* 0x000fe20000000000 */
[----:B------:R-:W-:Y:S01]  /*3ed0*/  UMOV UR54, UR7 ;  /* 0x0000000700367c82 */ /* 0x000fe20008000000 */
[----:B------:R-:W-:Y:S01]  /*3ee0*/  UMOV UR55, 0x40000040 ;  /* 0x4000004000377882 */ /* 0x000fe20000000000 */
[----:B------:R-:W-:Y:S01]  /*3ef0*/  UIADD3 UR7, -UR14, 0x71, UR6 ;  /* 0x000000710e077890 */ /* 0x000fe2000fffe106 */
[----:B------:R-:W-:Y:S01]  /*3f00*/  ULDC UR5, c[0x0][0x9d8] ;  /* 0x0002760000057ab9 */ /* 0x000fe20000000800 */
[----:B------:R-:W-:-:S06]  /*3f10*/  UIADD3 UR6, UR6, 0x70, URZ ;  /* 0x0000007006067890 */ /* 0x000fcc000fffe03f */
[----:B------:R-:W-:Y:S01]  /*3f20*/  MOV R7, UR6 ;  /* 0x0000000600077c02 */ /* 0x000fe20008000f00 */
        /* <DEDUP_REMOVED lines=21> */
[----:B------:R-:W-:Y:S01]  /*4080*/  FMUL.FTZ R8, R76, UR5 ;  /* 0x000000054c087c20 */ /* 0x000fe20008410000 */
[----:B------:R-:W-:Y:S01]  /*4090*/  MOV R76, R119 ;  /* 0x00000077004c7202 */ /* 0x000fe20000000f00 */
[----:B------:R-:W-:-:S02]  /*40a0*/  IMAD.MOV.U32 R72, RZ, RZ, R119 ;  /* 0x000000ffff487224 */ /* 0x000fc400078e0077 */
[----:B------:R-:W1:Y:S08]  /*40b0*/  MUFU.TANH R75, R75 ;  /* 0x0000004b004b7308 */ /* 0x000e700000002400 */
[----:B------:R-:W2:Y:S08]  /*40c0*/  MUFU.TANH R78, R78 ;  /* 0x0000004e004e7308 */ /* 0x000eb00000002400 */
[----:B------:R-:W3:Y:S08]  /*40d0*/  MUFU.TANH R79, R79 ;  /* 0x0000004f004f7308 */ /* 0x000ef00000002400 */
        /* <DEDUP_REMOVED lines=12> */
[----:B------:R-:W4:Y:S01]  /*41a0*/  MUFU.TANH R66, R66 ;  /* 0x0000004200427308 */ /* 0x000f220000002400 */
[----:B------:R-:W-:Y:S01]  /*41b0*/  UMOV UR55, 0x40000040 ;  /* 0x4000004000377882 */ /* 0x000fe20000000000 */
[----:B------:R-:W-:Y:S01]  /*41c0*/  FMUL.FTZ R9, R64, UR5 ;  /* 0x0000000540097c20 */ /* 0x000fe20008410000 */
[----:B------:R-:W-:Y:S01]  /*41d0*/  FMUL.FTZ R11, R69, UR5 ;  /* 0x00000005450b7c20 */ /* 0x000fe20008410000 */
[----:B------:R-:W-:Y:S01]  /*41e0*/  FMUL.FTZ R12, R68, UR5 ;  /* 0x00000005440c7c20 */ /* 0x000fe20008410000 */
[----:B------:R-:W-:-:S03]  /*41f0*/  IMAD.MOV.U32 R68, RZ, RZ, R119 ;  /* 0x000000ffff447224 */ /* 0x000fc600078e0077 */
[----:B------:R-:W5:Y:S08]  /*4200*/  MUFU.TANH R67, R67 ;  /* 0x0000004300437308 */ /* 0x000f700000002400 */
[----:B------:R-:W5:Y:S08]  /*4210*/  MUFU.TANH R70, R70 ;  /* 0x0000004600467308 */ /* 0x000f700000002400 */
[----:B------:R-:W5:Y:S08]  /*4220*/  MUFU.TANH R71, R71 ;  /* 0x0000004700477308 */ /* 0x000f700000002400 */
[----:B------:R-:W-:Y:S08]  /*4230*/  MUFU.TANH R4, R4 ;  /* 0x0000000400047308 */ /* 0x000ff00000002400 */
[----:B------:R-:W-:Y:S08]  /*4240*/  MUFU.TANH R9, R9 ;  /* 0x0000000900097308 */ /* 0x000ff00000002400 */
[----:B------:R-:W-:Y:S01]  /*4250*/  MUFU.TANH R10, R10 ;  /* 0x0000000a000a7308 */ /* 0x000fe20000002400 */
[----:B------:R-:W-:-:S02]  /*4260*/  WARPGROUP.DEPBAR.LE gsb0, 0x0 ;  /* 0x00008000000079c5 */ /* 0x000fc40000010000 */
[----:B------:R-:W-:Y:S01]  /*4270*/  WARPGROUP.ARRIVE ;  /* 0x00000000000079c5 */ /* 0x000fe20000000000 */
[----:B------:R-:W-:Y:S01]  /*4280*/  FMUL.FTZ R14, R57, UR5 ;  /* 0x00000005390e7c20 */ /* 0x000fe20008410000 */
[----:B------:R-:W-:Y:S01]  /*4290*/  FMUL.FTZ R20, R60, UR5 ;  /* 0x000000053c147c20 */ /* 0x000fe20008410000 */
[----:B------:R-:W-:Y:S02]  /*42a0*/  IMAD.U32 R57, RZ, RZ, UR7 ;  /* 0x00000007ff397e24 */ /* 0x000fe4000f8e00ff */
[----:B------:R-:W-:Y:S01]  /*42b0*/  FMUL.FTZ R13, R56, UR5 ;  /* 0x00000005380d7c20 */ /* 0x000fe20008410000 */
[----:B------:R-:W-:Y:S01]  /*42c0*/  IMAD.U32 R60, RZ, RZ, UR10 ;  /* 0x0000000aff3c7e24 */ /* 0x000fe2000f8e00ff */
[----:B------:R-:W-:Y:S01]  /*42d0*/  HGMMA.64x16x16.F32.BF16 R48, gdesc[UR52], R48, gsb0 ;  /* 0x00200000343079f0 */ /* 0x000fe20008001830 */
[----:B------:R-:W-:Y:S01]  /*42e0*/  UIADD3 UR54, UR4, 0x906, URZ ;  /* 0x0000090604367890 */ /* 0x000fe2000fffe03f */
[----:B------:R-:W-:Y:S01]  /*42f0*/  IMAD R57, R204, -0x2, R57 ;  /* 0xfffffffecc397824 */ /* 0x000fe200078e0239 */
[----:B------:R-:W-:Y:S01]  /*4300*/  UMOV UR55, 0x40000040 ;  /* 0x4000004000377882 */ /* 0x000fe20000000000 */
[----:B------:R-:W-:-:S02]  /*4310*/  IMAD R60, R60, 0x80, R205 ;  /* 0x000000803c3c7824 */ /* 0x000fc400078e02cd */
[----:B------:R-:W-:Y:S01]  /*4320*/  FMUL.FTZ R15, R61, UR5 ;  /* 0x000000053d0f7c20 */ /* 0x000fe20008410000 */
[----:B------:R-:W-:Y:S02]  /*4330*/  IMAD R56, R204, -0x2, R7 ;  /* 0xfffffffecc387824 */ /* 0x000fe400078e0207 */
[----:B------:R-:W-:Y:S01]  /*4340*/  FMUL.FTZ R58, R58, UR5 ;  /* 0x000000053a3a7c20 */ /* 0x000fe20008410000 */
[----:B------:R-:W-:Y:S01]  /*4350*/  FMUL.FTZ R59, R59, UR5 ;  /* 0x000000053b3b7c20 */ /* 0x000fe20008410000 */
[----:B------:R-:W-:Y:S01]  /*4360*/  IADD3 R7, R57, 0x8, R60 ;  /* 0x0000000839077810 */ /* 0x000fe20007ffe03c */
[----:B------:R-:W-:Y:S01]  /*4370*/  FMUL.FTZ R62, R62, UR5 ;  /* 0x000000053e3e7c20 */ /* 0x000fe20008410000 */
[----:B------:R-:W-:Y:S01]  /*4380*/  FMUL.FTZ R63, R63, UR5 ;  /* 0x000000053f3f7c20 */ /* 0x000fe20008410000 */
[----:B------:R-:W-:Y:S01]  /*4390*/  MUFU.TANH R12, R12 ;  /* 0x0000000c000c7308 */ /* 0x000fe20000002400 */
[----:B------:R-:W-:Y:S01]  /*43a0*/  VIMNMX R61, R56, R7, PT ;  /* 0x00000007383d7248 */ /* 0x000fe20003fe0100 */
[----:B------:R-:W-:Y:S01]  /*43b0*/  UIADD3 UR7, UR37, -0x2, URZ ;  /* 0xfffffffe25077890 */ /* 0x000fe2000fffe03f */
[----:B------:R-:W-:Y:S01]  /*43c0*/  VIADDMNMX R56, R60, R57, R56, PT ;  /* 0x000000393c387246 */ /* 0x000fe20003800138 */
[----:B------:R-:W-:Y:S01]  /*43d0*/  IMAD.MOV.U32 R60, RZ, RZ, R119 ;  /* 0x000000ffff3c7224 */ /* 0x000fe200078e0077 */
[----:B------:R-:W-:-:S02]  /*43e0*/  ISETP.GT.AND P3, PT, R61, RZ, PT ;  /* 0x000000ff3d00720c */ /* 0x000fc40003f64270 */
[C---:B------:R-:W-:Y:S01]  /*43f0*/  ISETP.GT.AND P4, PT, R61.reuse, 0x1, PT ;  /* 0x000000013d00780c */ /* 0x040fe20003f84270 */
[----:B------:R-:W5:Y:S01]  /*4400*/  MUFU.TANH R58, R58 ;  /* 0x0000003a003a7308 */ /* 0x000f620000002400 */
[----:B------:R-:W-:Y:S02]  /*4410*/  ISETP.GT.AND P5, PT, R61, 0x8, PT ;  /* 0x000000083d00780c */ /* 0x000fe40003fa4270 */
[----:B0-----:R-:W-:Y:S01]  /*4420*/  FSEL R65, R74, -INF , P3 ;  /* 0xff8000004a417808 */ /* 0x001fe20001800000 */
[--C-:B------:R-:W-:Y:S01]  /*4430*/  IMAD.MOV.U32 R74, RZ, RZ, R119.reuse ;  /* 0x000000ffff4a7224 */ /* 0x100fe200078e0077 */
[----:B-1----:R-:W-:Y:S02]  /*4440*/  FSEL R75, R75, -INF , P4 ;  /* 0xff8000004b4b7808 */ /* 0x002fe40002000000 */
[----:B------:R-:W-:Y:S01]  /*4450*/  ISETP.GT.AND P6, PT, R61, 0x9, PT ;  /* 0x000000093d00780c */ /* 0x000fe20003fc4270 */
[----:B------:R-:W0:Y:S01]  /*4460*/  MUFU.TANH R59, R59 ;  /* 0x0000003b003b7308 */ /* 0x000e220000002400 */
[----:B--2---:R-:W-:Y:S01]  /*4470*/  FSEL R69, R78, -INF , P5 ;  /* 0xff8000004e457808 */ /* 0x004fe20002800000 */
[----:B------:R-:W-:Y:S01]  /*4480*/  IMAD.MOV.U32 R78, RZ, RZ, R119 ;  /* 0x000000ffff4e7224 */ /* 0x000fe200078e0077 */
[----:B------:R-:W-:-:S02]  /*4490*/  FMNMX.FTZ R64, R65, R75, !PT ;  /* 0x0000004b41407209 */ /* 0x000fc40007810000 */
[----:B------:R-:W-:Y:S02]  /*44a0*/  ISETP.GT.AND P2, PT, R61, 0x10, PT ;  /* 0x000000103d00780c */ /* 0x000fe40003f44270 */
[----:B---3--:R-:W-:Y:S01]  /*44b0*/  FSEL R79, R79, -INF , P6 ;  /* 0xff8000004f4f7808 */ /* 0x008fe20003000000 */
[----:B------:R-:W1:Y:S01]  /*44c0*/  MUFU.TANH R62, R62 ;  /* 0x0000003e003e7308 */ /* 0x000e620000002400 */
[----:B------:R-:W-:Y:S02]  /*44d0*/  FMNMX.FTZ R64, R69, R64, !PT ;  /* 0x0000004045407209 */ /* 0x000fe40007810000 */
[----:B------:R-:W-:Y:S02]  /*44e0*/  ISETP.GT.AND P3, PT, R61, 0x11, PT ;  /* 0x000000113d00780c */ /* 0x000fe40003f64270 */
[----:B----4-:R-:W-:Y:S01]  /*44f0*/  FSEL R73, R66, -INF , P2 ;  /* 0xff80000042497808 */ /* 0x010fe20001000000 */
[----:B------:R-:W-:Y:S01]  /*4500*/  IMAD.MOV.U32 R66, RZ, RZ, R119 ;  /* 0x000000ffff427224 */ /* 0x000fe200078e0077 */
[----:B------:R-:W-:Y:S01]  /*4510*/  FMNMX.FTZ R64, R79, R64, !PT ;  /* 0x000000404f407209 */ /* 0x000fe20007810000 */
[----:B------:R-:W2:Y:S01]  /*4520*/  MUFU.TANH R63, R63 ;  /* 0x0000003f003f7308 */ /* 0x000ea20000002400 */
[----:B------:R-:W-:-:S02]  /*4530*/  ISETP.GT.AND P2, PT, R61, 0x18, PT ;  /* 0x000000183d00780c */ /* 0x000fc40003f44270 */
[----:B-----5:R-:W-:Y:S02]  /*4540*/  FSEL R67, R67, -INF , P3 ;  /* 0xff80000043437808 */ /* 0x020fe40001800000 */
        /* <DEDUP_REMOVED lines=12> */
[----:B------:R-:W-:Y:S01]  /*4610*/  UMOV UR55, 0x40000040 ;  /* 0x4000004000377882 */ /* 0x000fe20000000000 */
[----:B------:R-:W-:Y:S01]  /*4620*/  FMNMX.FTZ R64, R77, R64, !PT ;  /* 0x000000404d407209 */ /* 0x000fe20007810000 */
[----:B------:R-:W3:Y:S01]  /*4630*/  MUFU.TANH R50, R50 ;  /* 0x0000003200327308 */ /* 0x000ee20000002400 */
[----:B------:R-:W-:Y:S01]  /*4640*/  ISETP.GT.AND P3, PT, R61, 0x21, PT ;  /* 0x000000213d00780c */ /* 0x000fe20003f64270 */
[----:B------:R-:W-:Y:S01]  /*4650*/  FMUL.FTZ R54, R54, UR5 ;  /* 0x0000000536367c20 */ /* 0x000fe20008410000 */
[----:B------:R-:W-:Y:S01]  /*4660*/  FSEL R81, R58, -INF , P2 ;  /* 0xff8000003a517808 */ /* 0x000fe20001000000 */
[----:B------:R-:W-:Y:S01]  /*4670*/  FMUL.FTZ R55, R55, UR5 ;  /* 0x0000000537377c20 */ /* 0x000fe20008410000 */
[----:B------:R-:W-:Y:S01]  /*4680*/  FMNMX.FTZ R64, R71, R64, !PT ;  /* 0x0000004047407209 */ /* 0x000fe20007810000 */
[----:B------:R-:W-:Y:S01]  /*4690*/  FMUL.FTZ R21, R48, UR5 ;  /* 0x0000000530157c20 */ /* 0x000fe20008410000 */
[----:B------:R-:W-:Y:S01]  /*46a0*/  ISETP.GT.AND P2, PT, R61, 0x28, PT ;  /* 0x000000283d00780c */ /* 0x000fe20003f44270 */
[----:B------:R-:W4:Y:S01]  /*46b0*/  MUFU.TANH R51, R51 ;  /* 0x0000003300337308 */ /* 0x000f220000002400 */
[----:B0-----:R-:W-:Y:S01]  /*46c0*/  FSEL R83, R59, -INF , P3 ;  /* 0xff8000003b537808 */ /* 0x001fe20001800000 */
[----:B------:R-:W-:Y:S01]  /*46d0*/  FMUL.FTZ R48, R49, UR5 ;  /* 0x0000000531307c20 */ /* 0x000fe20008410000 */
[----:B------:R-:W-:Y:S01]  /*46e0*/  FMNMX.FTZ R64, R81, R64, !PT ;  /* 0x0000004051407209 */ /* 0x000fe20007810000 */
[----:B------:R-:W-:Y:S01]  /*46f0*/  FMUL.FTZ R52, R52, UR5 ;  /* 0x0000000534347c20 */ /* 0x000fe20008410000 */
[----:B------:R-:W-:Y:S01]  /*4700*/  ISETP.GT.AND P3, PT, R61, 0x29, PT ;  /* 0x000000293d00780c */ /* 0x000fe20003f64270 */
[----:B------:R-:W-:Y:S01]  /*4710*/  FMUL.FTZ R53, R53, UR5 ;  /* 0x0000000535357c20 */ /* 0x000fe20008410000 */
[----:B-1----:R-:W-:Y:S01]  /*4720*/  FSEL R85, R62, -INF , P2 ;  /* 0xff8000003e557808 */ /* 0x002fe20001000000 */
[----:B------:R-:W-:Y:S01]  /*4730*/  MUFU.TANH R54, R54 ;  /* 0x0000003600367308 */ /* 0x000fe20000002400 */
[----:B------:R-:W-:Y:S01]  /*4740*/  FMNMX.FTZ R64, R83, R64, !PT ;  /* 0x0000004053407209 */ /* 0x000fe20007810000 */
[----:B------:R-:W-:Y:S01]  /*4750*/  IMAD.MOV.U32 R62, RZ, RZ, R119 ;  /* 0x000000ffff3e7224 */ /* 0x000fe200078e0077 */
[----:B------:R-:W-:-:S02]  /*4760*/  ISETP.GT.AND P2, PT, R61, 0x30, PT ;  /* 0x000000303d00780c */ /* 0x000fc40003f44270 */
[----:B--2---:R-:W-:Y:S02]  /*4770*/  FSEL R87, R63, -INF , P3 ;  /* 0xff8000003f577808 */ /* 0x004fe40001800000 */
[----:B------:R-:W-:Y:S01]  /*4780*/  FMNMX.FTZ R64, R85, R64, !PT ;  /* 0x0000004055407209 */ /* 0x000fe20007810000 */
[----:B------:R-:W0:Y:S01]  /*4790*/  MUFU.TANH R55, R55 ;  /* 0x0000003700377308 */ /* 0x000e220000002400 */
[----:B------:R-:W-:Y:S02]  /*47a0*/  ISETP.GT.AND P3, PT, R61, 0x31, PT ;  /* 0x000000313d00780c */ /* 0x000fe40003f64270 */
[----:B---3--:R-:W-:Y:S02]  /*47b0*/  FSEL R89, R50, -INF , P2 ;  /* 0xff80000032597808 */ /* 0x008fe40001000000 */
[----:B------:R-:W-:Y:S02]  /*47c0*/  FMNMX.FTZ R64, R87, R64, !PT ;  /* 0x0000004057407209 */ /* 0x000fe40007810000 */
[----:B------:R-:W-:Y:S01]  /*47d0*/  ISETP.GT.AND P2, PT, R61, 0x38, PT ;  /* 0x000000383d00780c */ /* 0x000fe20003f44270 */
[----:B------:R-:W-:Y:S01]  /*47e0*/  MUFU.TANH R11, R11 ;  /* 0x0000000b000b7308 */ /* 0x000fe20000002400 */
[----:B----4-:R-:W-:-:S02]  /*47f0*/  FSEL R91, R51, -INF , P3 ;  /* 0xff800000335b7808 */ /* 0x010fc40001800000 */
[----:B------:R-:W-:Y:S02]  /*4800*/  FMNMX.FTZ R64, R89, R64, !PT ;  /* 0x0000004059407209 */ /* 0x000fe40007810000 */
[----:B------:R-:W-:Y:S02]  /*4810*/  ISETP.GT.AND P3, PT, R61, 0x39, PT ;  /* 0x000000393d00780c */ /* 0x000fe40003f64270 */
[----:B------:R-:W-:Y:S01]  /*4820*/  FMNMX.FTZ R64, R91, R64, !PT ;  /* 0x000000405b407209 */ /* 0x000fe20007810000 */
[----:B------:R-:W-:Y:S01]  /*4830*/  MUFU.TANH R13, R13 ;  /* 0x0000000d000d7308 */ /* 0x000fe20000002400 */
[----:B------:R-:W-:Y:S02]  /*4840*/  ISETP.GT.AND P4, PT, R56, 0x8, PT ;  /* 0x000000083800780c */ /* 0x000fe40003f84270 */
[-C--:B------:R-:W-:Y:S02]  /*4850*/  MOV R70, R119.reuse ;  /* 0x0000007700467202 */ /* 0x080fe40000000f00 */
[----:B------:R-:W-:Y:S01]  /*4860*/  MOV R58, R119 ;  /* 0x00000077003a7202 */ /* 0x000fe20000000f00 */
[----:B------:R-:W-:-:S02]  /*4870*/  WARPGROUP.DEPBAR.LE gsb0, 0x0 ;  /* 0x00008000000079c5 */ /* 0x000fc40000010000 */
        /* <DEDUP_REMOVED lines=9> */
[----:B------:R-:W-:Y:S01]  /*4910*/  UMOV UR55, 0x40000040 ;  /* 0x4000004000377882 */ /* 0x000fe20000000000 */
[----:B------:R-:W-:Y:S01]  /*4920*/  ULDC UR4, c[0x0][0x988] ;  /* 0x0002620000047ab9 */ /* 0x000fe20000000800 */
[----:B------:R-:W-:Y:S01]  /*4930*/  FMUL.FTZ R41, R41, UR5 ;  /* 0x0000000529297c20 */ /* 0x000fe20008410000 */
[----:B------:R-:W-:Y:S01]  /*4940*/  FMUL.FTZ R44, R44, UR5 ;  /* 0x000000052c2c7c20 */ /* 0x000fe20008410000 */
[----:B------:R-:W-:Y:S01]  /*4950*/  MUFU.TANH R42, R42 ;  /* 0x0000002a002a7308 */ /* 0x000fe20000002400 */
[----:B------:R-:W-:-:S07]  /*4960*/  FMUL.FTZ R45, R45, UR5 ;  /* 0x000000052d2d7c20 */ /* 0x000fce0008410000 */
[----:B------:R-:W1:Y:S08]  /*4970*/  MUFU.TANH R6, R43 ;  /* 0x0000002b00067308 */ /* 0x000e700000002400 */
[----:B------:R-:W2:Y:S08]  /*4980*/  MUFU.TANH R46, R46 ;  /* 0x0000002e002e7308 */ /* 0x000eb00000002400 */
[----:B------:R1:W3:Y:S08]  /*4990*/  MUFU.TANH R7, R47 ;  /* 0x0000002f00077308 */ /* 0x0002f00000002400 */
[----:B------:R-:W-:Y:S08]  /*49a0*/  MUFU.TANH R20, R20 ;  /* 0x0000001400147308 */ /* 0x000ff00000002400 */
[----:B------:R-:W-:Y:S01]  /*49b0*/  MUFU.TANH R15, R15 ;  /* 0x0000000f000f7308 */ /* 0x000fe20000002400 */
[----:B------:R-:W-:-:S02]  /*49c0*/  WARPGROUP.DEPBAR.LE gsb0, 0x0 ;  /* 0x00008000000079c5 */ /* 0x000fc40000010000 */
[----:B------:R-:W-:Y:S01]  /*49d0*/  WARPGROUP.ARRIVE ;  /* 0x00000000000079c5 */ /* 0x000fe20000000000 */
[----:B------:R-:W-:Y:S01]  /*49e0*/  FMUL.FTZ R35, R35, UR5 ;  /* 0x0000000523237c20 */ /* 0x000fe20008410000 */
[----:B------:R-:W-:Y:S01]  /*49f0*/  FMUL.FTZ R34, R34, UR5 ;  /* 0x0000000522227c20 */ /* 0x000fe20008410000 */
[----:B------:R-:W-:Y:S01]  /*4a00*/  FMUL.FTZ R50, R39, UR5 ;  /* 0x0000000527327c20 */ /* 0x000fe20008410000 */
[----:B0-----:R-:W-:Y:S01]  /*4a10*/  FSEL R39, R55, -INF , P3 ;  /* 0xff80000037277808 */ /* 0x001fe20001800000 */
[----:B------:R0:W-:Y:S01]  /*4a20*/  MUFU.TANH R49, R35 ;  /* 0x0000002300317308 */ /* 0x0001e20000002400 */
[----:B------:R-:W-:Y:S01]  /*4a30*/  HGMMA.64x16x16.F32.BF16 R24, gdesc[UR52], R24, gsb0 ;  /* 0x00200000341879f0 */ /* 0x000fe20008001818 */
[----:B------:R-:W-:Y:S01]  /*4a40*/  ISETP.GT.AND P3, PT, R61, 0x41, PT ;  /* 0x000000413d00780c */ /* 0x000fe20003f64270 */
[----:B------:R-:W-:Y:S01]  /*4a50*/  FMUL.FTZ R38, R38, UR5 ;  /* 0x0000000526267c20 */ /* 0x000fe20008410000 */
[----:B------:R-:W-:Y:S01]  /*4a60*/  FMUL.FTZ R32, R32, UR5 ;  /* 0x0000000520207c20 */ /* 0x000fe20008410000 */
[----:B------:R-:W-:Y:S01]  /*4a70*/  FMUL.FTZ R33, R33, UR5 ;  /* 0x0000000521217c20 */ /* 0x000fe20008410000 */
[----:B-1----:R-:W-:Y:S01]  /*4a80*/  FSEL R47, R6, -INF , P3 ;  /* 0xff800000062f7808 */ /* 0x002fe20001800000 */
[----:B------:R-:W-:Y:S01]  /*4a90*/  FMUL.FTZ R36, R36, UR5 ;  /* 0x0000000524247c20 */ /* 0x000fe20008410000 */
[----:B------:R-:W1:Y:S01]  /*4aa0*/  MUFU.TANH R34, R34 ;  /* 0x0000002200227308 */ /* 0x000e620000002400 */
[----:B0-----:R-:W-:Y:S01]  /*4ab0*/  FSEL R35, R54, -INF , P2 ;  /* 0xff80000036237808 */ /* 0x001fe20001000000 */
[----:B------:R-:W-:Y:S01]  /*4ac0*/  FMUL.FTZ R37, R37, UR5 ;  /* 0x0000000525257c20 */ /* 0x000fe20008410000 */
[----:B------:R-:W-:Y:S01]  /*4ad0*/  ISETP.GT.AND P2, PT, R61, 0x40, PT ;  /* 0x000000403d00780c */ /* 0x000fe20003f44270 */
[----:B------:R-:W-:Y:S01]  /*4ae0*/  IMAD.MOV.U32 R54, RZ, RZ, R119 ;  /* 0x000000ffff367224 */ /* 0x000fe200078e0077 */
[----:B------:R-:W-:-:S02]  /*4af0*/  FMNMX.FTZ R64, R35, R64, !PT ;  /* 0x0000004023407209 */ /* 0x000fc40007810000 */
[----:B------:R-:W-:Y:S01]  /*4b00*/  FSEL R43, R42, -INF , P2 ;  /* 0xff8000002a2b7808 */ /* 0x000fe20001000000 */
[----:B------:R-:W0:Y:S01]  /*4b10*/  MUFU.TANH R38, R38 ;  /* 0x0000002600267308 */ /* 0x000e220000002400 */
[----:B------:R-:W-:Y:S02]  /*4b20*/  FMNMX.FTZ R64, R39, R64, !PT ;  /* 0x0000004027407209 */ /* 0x000fe40007810000 */
[----:B------:R-:W-:Y:S02]  /*4b30*/  ISETP.GT.AND P2, PT, R61, 0x48, PT ;  /* 0x000000483d00780c */ /* 0x000fe40003f44270 */
[----:B------:R-:W-:Y:S02]  /*4b40*/  FMNMX.FTZ R64, R43, R64, !PT ;  /* 0x000000402b407209 */ /* 0x000fe40007810000 */
[----:B------:R-:W-:Y:S01]  /*4b50*/  ISETP.GT.AND P3, PT, R61, 0x49, PT ;  /* 0x000000493d00780c */ /* 0x000fe20003f64270 */
[----:B------:R-:W4:Y:S01]  /*4b60*/  MUFU.TANH R50, R50 ;  /* 0x0000003200327308 */ /* 0x000f220000002400 */
[----:B--2---:R-:W-:-:S02]  /*4b70*/  FSEL R93, R46, -INF , P2 ;  /* 0xff8000002e5d7808 */ /* 0x004fc40001000000 */
[----:B------:R-:W-:Y:S02]  /*4b80*/  FMNMX.FTZ R64, R47, R64, !PT ;  /* 0x000000402f407209 */ /* 0x000fe40007810000 */
[----:B------:R-:W-:Y:S02]  /*4b90*/  ISETP.GT.AND P2, PT, R61, 0x50, PT ;  /* 0x000000503d00780c */ /* 0x000fe40003f44270 */
[----:B---3--:R-:W-:Y:S01]  /*4ba0*/  FSEL R95, R7, -INF , P3 ;  /* 0xff800000075f7808 */ /* 0x008fe20001800000 */
[----:B------:R-:W-:Y:S01]  /*4bb0*/  MUFU.TANH R21, R21 ;  /* 0x0000001500157308 */ /* 0x000fe20000002400 */
[----:B------:R-:W-:Y:S02]  /*4bc0*/  FMNMX.FTZ R64, R93, R64, !PT ;  /* 0x000000405d407209 */ /* 0x000fe40007810000 */
[----:B------:R-:W-:Y:S02]  /*4bd0*/  ISETP.GT.AND P3, PT, R61, 0x51, PT ;  /* 0x000000513d00780c */ /* 0x000fe40003f64270 */
[----:B-1----:R-:W-:-:S02]  /*4be0*/  FSEL R97, R34, -INF , P2 ;  /* 0xff80000022617808 */ /* 0x002fc40001000000 */
[----:B------:R-:W-:Y:S01]  /*4bf0*/  FMNMX.FTZ R64, R95, R64, !PT ;  /* 0x000000405f407209 */ /* 0x000fe20007810000 */
[----:B------:R-:W-:Y:S01]  /*4c00*/  MUFU.TANH R48, R48 ;  /* 0x0000003000307308 */ /* 0x000fe20000002400 */
[----:B------:R-:W-:Y:S02]  /*4c10*/  ISETP.GT.AND P2, PT, R61, 0x58, PT ;  /* 0x000000583d00780c */ /* 0x000fe40003f44270 */
[----:B------:R-:W-:Y:S02]  /*4c20*/  FSEL R99, R49, -INF , P3 ;  /* 0xff80000031637808 */ /* 0x000fe40001800000 */
[----:B------:R-:W-:Y:S02]  /*4c30*/  FMNMX.FTZ R64, R97, R64, !PT ;  /* 0x0000004061407209 */ /* 0x000fe40007810000 */
[----:B------:R-:W-:Y:S01]  /*4c40*/  ISETP.GT.AND P3, PT, R61, 0x59, PT ;  /* 0x000000593d00780c */ /* 0x000fe20003f64270 */
[----:B------:R-:W-:Y:S01]  /*4c50*/  MUFU.TANH R52, R52 ;  /* 0x0000003400347308 */ /* 0x000fe20000002400 */
[----:B0-----:R-:W-:-:S02]  /*4c60*/  FSEL R101, R38, -INF , P2 ;  /* 0xff80000026657808 */ /* 0x001fc40001000000 */
[----:B------:R-:W-:Y:S01]  /*4c70*/  FMNMX.FTZ R64, R99, R64, !PT ;  /* 0x0000004063407209 */ /* 0x000fe20007810000 */
[----:B------:R-:W-:Y:S02]  /*4c80*/  WARPGROUP.DEPBAR.LE gsb0, 0x0 ;  /* 0x00008000000079c5 */ /* 0x000fe40000010000 */
[----:B------:R-:W-:Y:S01]  /*4c90*/  FMUL.FTZ R26, R26, UR5 ;  /* 0x000000051a1a7c20 */ /* 0x000fe20008410000 */
[----:B------:R-:W-:Y:S01]  /*4ca0*/  FMUL.FTZ R27, R27, UR5 ;  /* 0x000000051b1b7c20 */ /* 0x000fe20008410000 */
[----:B------:R-:W-:Y:S01]  /*4cb0*/  FMUL.FTZ R30, R30, UR5 ;  /* 0x000000051e1e7c20 */ /* 0x000fe20008410000 */
[----:B------:R-:W-:Y:S01]  /*4cc0*/  FMUL.FTZ R31, R31, UR5 ;  /* 0x000000051f1f7c20 */ /* 0x000fe20008410000 */
[----:B------:R-:W-:Y:S01]  /*4cd0*/  ISETP.GT.AND P2, PT, R61, 0x60, PT ;  /* 0x000000603d00780c */ /* 0x000fe20003f44270 */
[----:B------:R-:W-:Y:S01]  /*4ce0*/  MUFU.TANH R53, R53 ;  /* 0x0000003500357308 */ /* 0x000fe20000002400 */
[----:B----4-:R-:W-:Y:S01]  /*4cf0*/  FSEL R103, R50, -INF , P3 ;  /* 0xff80000032677808 */ /* 0x010fe20001800000 */
[----:B------:R-:W-:Y:S01]  /*4d00*/  FMUL.FTZ R24, R24, UR5 ;  /* 0x0000000518187c20 */ /* 0x000fe20008410000 */
[----:B------:R-:W-:Y:S01]  /*4d10*/  FMNMX.FTZ R64, R101, R64, !PT ;  /* 0x0000004065407209 */ /* 0x000fe20007810000 */
[----:B------:R-:W-:Y:S01]  /*4d20*/  FMUL.FTZ R25, R25, UR5 ;  /* 0x0000000519197c20 */ /* 0x000fe20008410000 */
[----:B------:R-:W-:Y:S01]  /*4d30*/  ISETP.GT.AND P3, PT, R61, 0x61, PT ;  /* 0x000000613d00780c */ /* 0x000fe20003f64270 */
[----:B------:R-:W-:Y:S01]  /*4d40*/  FMUL.FTZ R28, R28, UR5 ;  /* 0x000000051c1c7c20 */ /* 0x000fe20008410000 */
[----:B------:R-:W-:Y:S01]  /*4d50*/  FMNMX.FTZ R64, R103, R64, !PT ;  /* 0x0000004067407209 */ /* 0x000fe20007810000 */
[----:B------:R-:W0:Y:S01]  /*4d60*/  MUFU.TANH R26, R26 ;  /* 0x0000001a001a7308 */ /* 0x000e220000002400 */
[----:B------:R-:W-:Y:S01]  /*4d70*/  FMUL.FTZ R29, R29, UR5 ;  /* 0x000000051d1d7c20 */ /* 0x000fe20008410000 */
[----:B------:R1:W-:Y:S01]  /*4d80*/  @!P1 SYNCS.ARRIVE.TRANS64.RED.A1T0 RZ, [R0+URZ], RZ ;  /* 0x000000ff00ff99a7 */ /* 0x0003e2000810043f */
[----:B------:R-:W-:Y:S01]  /*4d90*/  IMAD.MOV.U32 R50, RZ, RZ, R119 ;  /* 0x000000ffff327224 */ /* 0x000fe200078e0077 */
[----:B------:R-:W-:-:S04]  /*4da0*/  MOV R46, R119 ;  /* 0x00000077002e7202 */ /* 0x000fc80000000f00 */
[----:B------:R-:W2:Y:S08]  /*4db0*/  MUFU.TANH R27, R27 ;  /* 0x0000001b001b7308 */ /* 0x000eb00000002400 */
[----:B------:R-:W3:Y:S01]  /*4dc0*/  MUFU.TANH R30, R30 ;  /* 0x0000001e001e7308 */ /* 0x000ee20000002400 */
[----:B0-----:R-:W-:Y:S02]  /*4dd0*/  FSEL R105, R26, -INF , P2 ;  /* 0xff8000001a697808 */ /* 0x001fe40001000000 */
[----:B------:R-:W-:-:S02]  /*4de0*/  ISETP.GT.AND P2, PT, R61, 0x68, PT ;  /* 0x000000683d00780c */ /* 0x000fc40003f44270 */
[----:B------:R-:W-:-:S03]  /*4df0*/  FMNMX.FTZ R64, R105, R64, !PT ;  /* 0x0000004069407209 */ /* 0x000fc60007810000 */
[----:B------:R-:W0:Y:S01]  /*4e00*/  MUFU.TANH R31, R31 ;  /* 0x0000001f001f7308 */ /* 0x000e220000002400 */
[----:B--2---:R-:W-:Y:S02]  /*4e10*/  FSEL R107, R27, -INF , P3 ;  /* 0xff8000001b6b7808 */ /* 0x004fe40001800000 */
[----:B------:R-:W-:Y:S02]  /*4e20*/  ISETP.GT.AND P3, PT, R61, 0x69, PT ;  /* 0x000000693d00780c */ /* 0x000fe40003f64270 */
[----:B------:R-:W-:-:S03]  /*4e30*/  FMNMX.FTZ R64, R107, R64, !PT ;  /* 0x000000406b407209 */ /* 0x000fc60007810000 */
[----:B------:R-:W-:Y:S01]  /*4e40*/  MUFU.TANH R40, R40 ;  /* 0x0000002800287308 */ /* 0x000fe20000002400 */
[----:B---3--:R-:W-:-:S04]  /*4e50*/  FSEL R109, R30, -INF , P2 ;  /* 0xff8000001e6d7808 */ /* 0x008fc80001000000 */
[----:B------:R-:W-:-:S03]  /*4e60*/  FMNMX.FTZ R64, R109, R64, !PT ;  /* 0x000000406d407209 */ /* 0x000fc60007810000 */
[----:B------:R-:W-:Y:S01]  /*4e70*/  MUFU.TANH R41, R41 ;  /* 0x0000002900297308 */ /* 0x000fe20000002400 */
[----:B0-----:R-:W-:Y:S02]  /*4e80*/  FSEL R111, R31, -INF , P3 ;  /* 0xff8000001f6f7808 */ /* 0x001fe40001800000 */
[----:B------:R-:W-:Y:S02]  /*4e90*/  ISETP.GT.AND P3, PT, R56, 0x1, PT ;  /* 0x000000013800780c */ /* 0x000fe40003f64270 */
[----:B------:R-:W-:Y:S02]  /*4ea0*/  FMNMX.FTZ R64, R111, R64, !PT ;  /* 0x000000406f407209 */ /* 0x000fe40007810000 */
[----:B------:R-:W-:Y:S01]  /*4eb0*/  FSEL R3, R3, -INF , P3 ;  /* 0xff80000003037808 */ /* 0x000fe20001800000 */
[----:B------:R-:W-:Y:S01]  /*4ec0*/  MUFU.TANH R44, R44 ;  /* 0x0000002c002c7308 */ /* 0x000fe20000002400 */
[----:B------:R-:W-:Y:S01]  /*4ed0*/  FSEL R31, R8, -INF , P4 ;  /* 0xff800000081f7808 */ /* 0x000fe20002000000 */
[----:B------:R-:W0:Y:S01]  /*4ee0*/  SHFL.BFLY PT, R7, R64, 0x2, 0x1f ;  /* 0x0c401f0040077f89 */ /* 0x000e2200000e0000 */
[----:B------:R-:W-:-:S04]  /*4ef0*/  ISETP.GT.AND P3, PT, R56, 0x10, PT ;  /* 0x000000103800780c */ /* 0x000fc80003f64270 */
[----:B------:R-:W-:Y:S01]  /*4f00*/  FSEL R9, R9, -INF , P3 ;  /* 0xff80000009097808 */ /* 0x000fe20001800000 */
[----:B------:R-:W-:Y:S01]  /*4f10*/  MUFU.TANH R45, R45 ;  /* 0x0000002d002d7308 */ /* 0x000fe20000002400 */
[----:B------:R-:W-:-:S04]  /*4f20*/  ISETP.GT.AND P3, PT, R56, 0x18, PT ;  /* 0x000000183800780c */ /* 0x000fc80003f64270 */
[----:B------:R-:W-:Y:S02]  /*4f30*/  FSEL R55, R12, -INF , P3 ;  /* 0xff8000000c377808 */ /* 0x000fe40001800000 */
[C---:B------:R-:W-:Y:S01]  /*4f40*/  ISETP.GT.AND P3, PT, R56.reuse, 0x20, PT ;  /* 0x000000203800780c */ /* 0x040fe20003f64270 */
[----:B------:R-:W-:Y:S03]  /*4f50*/  MUFU.TANH R32, R32 ;  /* 0x0000002000207308 */ /* 0x000fe60000002400 */
[----:B------:R-:W-:Y:S02]  /*4f60*/  FSEL R13, R13, -INF , P3 ;  /* 0xff8000000d0d7808 */ /* 0x000fe40001800000 */
[----:B------:R-:W-:-:S03]  /*4f70*/  ISETP.GT.AND P3, PT, R56, 0x28, PT ;  /* 0x000000283800780c */ /* 0x000fc60003f64270 */
[----:B------:R-:W-:Y:S01]  /*4f80*/  MUFU.TANH R33, R33 ;  /* 0x0000002100217308 */ /* 0x000fe20000002400 */
[----:B------:R-:W-:Y:S02]  /*4f90*/  FSEL R59, R20, -INF , P3 ;  /* 0xff800000143b7808 */ /* 0x000fe40001800000 */
[----:B0-----:R-:W-:Y:S02]  /*4fa0*/  FMNMX.FTZ R6, R64, R7, !PT ;  /* 0x0000000740067209 */ /* 0x001fe40007810000 */
[C---:B------:R-:W-:Y:S02]  /*4fb0*/  ISETP.GT.AND P3, PT, R56.reuse, 0x30, PT ;  /* 0x000000303800780c */ /* 0x040fe40003f64270 */
[----:B------:R-:W-:Y:S01]  /*4fc0*/  MOV R64, R119 ;  /* 0x0000007700407202 */ /* 0x000fe20000000f00 */
[----:B------:R-:W0:Y:S01]  /*4fd0*/  SHFL.BFLY PT, R7, R6, 0x1, 0x1f ;  /* 0x0c201f0006077f89 */ /* 0x000e2200000e0000 */
[----:B------:R-:W-:Y:S01]  /*4fe0*/  FSEL R21, R21, -INF , P3 ;  /* 0xff80000015157808 */ /* 0x000fe20001800000 */
[----:B------:R-:W-:Y:S01]  /*4ff0*/  MUFU.TANH R36, R36 ;  /* 0x0000002400247308 */ /* 0x000fe20000002400 */
[----:B------:R-:W-:-:S04]  /*5000*/  ISETP.GT.AND P3, PT, R56, 0x38, PT ;  /* 0x000000383800780c */ /* 0x000fc80003f64270 */
[----:B------:R-:W-:Y:S02]  /*5010*/  FSEL R63, R52, -INF , P3 ;  /* 0xff800000343f7808 */ /* 0x000fe40001800000 */
[----:B------:R-:W-:Y:S01]  /*5020*/  ISETP.GT.AND P3, PT, R56, 0x40, PT ;  /* 0x000000403800780c */ /* 0x000fe20003f64270 */
[----:B------:R-:W-:Y:S01]  /*5030*/  MUFU.TANH R37, R37 ;  /* 0x0000002500257308 */ /* 0x000fe20000002400 */
[----:B------:R-:W-:-:S07]  /*5040*/  MOV R52, R119 ;  /* 0x0000007700347202 */ /* 0x000fce0000000f00 */
[----:B------:R-:W-:Y:S01]  /*5050*/  MUFU.TANH R24, R24 ;  /* 0x0000001800187308 */ /* 0x000fe20000002400 */
[----:B0-----:R-:W-:Y:S01]  /*5060*/  FMNMX.FTZ R7, R6, R7, !PT ;  /* 0x0000000706077209 */ /* 0x001fe20007810000 */
[----:B------:R-:W-:-:S06]  /*5070*/  IMAD.U32 R6, RZ, RZ, UR4 ;  /* 0x00000004ff067e24 */ /* 0x000fcc000f8e00ff */
[----:B------:R-:W-:Y:S01]  /*5080*/  MUFU.TANH R25, R25 ;  /* 0x0000001900197308 */ /* 0x000fe20000002400 */
[----:B------:R-:W-:Y:S01]  /*5090*/  UIADD3 UR4, UR11, -UR14, URZ ;  /* 0x8000000e0b047290 */ /* 0x000fe2000fffe03f */
[C---:B------:R-:W-:Y:S01]  /*50a0*/  FSETP.NEU.FTZ.AND P2, PT, R7.reuse, -INF , PT ;  /* 0xff8000000700780b */ /* 0x040fe20003f5d000 */
[----:B------:R-:W-:Y:S02]  /*50b0*/  FMUL.FTZ R26, R7, R6 ;  /* 0x00000006071a7220 */ /* 0x000fe40000410000 */
[----:B------:R-:W-:-:S03]  /*50c0*/  ULEA UR5, UR10, UR4, 0x7 ;  /* 0x000000040a057291 */ /* 0x000fc6000f8e383f */
[----:B------:R-:W-:Y:S01]  /*50d0*/  FSEL R26, R26, RZ, P2 ;  /* 0x000000ff1a1a7208 */ /* 0x000fe20001000000 */
[----:B------:R-:W-:Y:S01]  /*50e0*/  MUFU.TANH R28, R28 ;  /* 0x0000001c001c7308 */ /* 0x000fe20000002400 */
[----:B------:R-:W-:Y:S01]  /*50f0*/  ISETP.GT.AND P2, PT, R56, RZ, PT ;  /* 0x000000ff3800720c */ /* 0x000fe20003f44270 */
[----:B------:R-:W-:Y:S02]  /*5100*/  UMOV UR4, URZ ;  /* 0x0000003f00047c82 */ /* 0x000fe40008000000 */
[-CC-:B------:R-:W-:Y:S01]  /*5110*/  FFMA.FTZ R201, R65, R6.reuse, -R26.reuse ;  /* 0x0000000641c97223 */ /* 0x180fe2000001081a */
[----:B------:R-:W-:Y:S01]  /*5120*/  FSEL R27, R2, -INF , P2 ;  /* 0xff800000021b7808 */ /* 0x000fe20001000000 */
[-CC-:B------:R-:W-:Y:S01]  /*5130*/  FFMA.FTZ R203, R69, R6.reuse, -R26.reuse ;  /* 0x0000000645cb7223 */ /* 0x180fe2000001081a */
[----:B------:R-:W-:Y:S01]  /*5140*/  ISETP.GT.AND P2, PT, R56, 0x9, PT ;  /* 0x000000093800780c */ /* 0x000fe20003f44270 */
[-CC-:B------:R-:W-:Y:S01]  /*5150*/  FFMA.FTZ R12, R71, R6.reuse, -R26.reuse ;  /* 0x00000006470c7223 */ /* 0x180fe2000001081a */
[----:B------:R-:W-:Y:S01]  /*5160*/  FMNMX.FTZ R8, R27, R3, !PT ;  /* 0x000000031b087209 */ /* 0x000fe20007810000 */
[----:B------:R-:W-:Y:S01]  /*5170*/  MUFU.TANH R29, R29 ;  /* 0x0000001d001d7308 */ /* 0x000fe20000002400 */
[----:B------:R-:W-:Y:S01]  /*5180*/  FSEL R49, R4, -INF , P2 ;  /* 0xff80000004317808 */ /* 0x000fe20001000000 */
[--C-:B------:R-:W-:Y:S01]  /*5190*/  FFMA.FTZ R197, R73, R6, -R26.reuse ;  /* 0x0000000649c57223 */ /* 0x100fe2000001081a */
[----:B------:R-:W-:Y:S01]  /*51a0*/  FMNMX.FTZ R8, R31, R8, !PT ;  /* 0x000000081f087209 */ /* 0x000fe20007810000 */
[-CC-:B------:R-:W-:Y:S01]  /*51b0*/  FFMA.FTZ R2, R75, R6.reuse, -R26.reuse ;  /* 0x000000064b027223 */ /* 0x180fe2000001081a */
[----:B------:R-:W-:Y:S01]  /*51c0*/  ISETP.GT.AND P2, PT, R56, 0x11, PT ;  /* 0x000000113800780c */ /* 0x000fe20003f44270 */
[--C-:B------:R-:W-:Y:S01]  /*51d0*/  FFMA.FTZ R20, R35, R6, -R26.reuse ;  /* 0x0000000623147223 */ /* 0x100fe2000001081a */
[----:B------:R-:W-:Y:S01]  /*51e0*/  FMNMX.FTZ R8, R49, R8, !PT ;  /* 0x0000000831087209 */ /* 0x000fe20007810000 */
[----:B------:R-:W-:Y:S01]  /*51f0*/  MUFU.EX2 R201, R201 ;  /* 0x000000c900c97308 */ /* 0x000fe20000000800 */
[----:B------:R-:W-:Y:S01]  /*5200*/  FSEL R51, R10, -INF , P2 ;  /* 0xff8000000a337808 */ /* 0x000fe20001000000 */
[--C-:B------:R-:W-:Y:S01]  /*5210*/  FFMA.FTZ R10, R67, R6, -R26.reuse ;  /* 0x00000006430a7223 */ /* 0x100fe2000001081a */
[----:B------:R-:W-:Y:S01]  /*5220*/  FMNMX.FTZ R8, R9, R8, !PT ;  /* 0x0000000809087209 */ /* 0x000fe20007810000 */
[-CC-:B------:R-:W-:Y:S01]  /*5230*/  FFMA.FTZ R4, R79, R6.reuse, -R26.reuse ;  /* 0x000000064f047223 */ /* 0x180fe2000001081a */
[C---:B------:R-:W-:Y:S01]  /*5240*/  ISETP.GT.AND P2, PT, R56.reuse, 0x19, PT ;  /* 0x000000193800780c */ /* 0x040fe20003f44270 */
[--C-:B------:R-:W-:Y:S01]  /*5250*/  FFMA.FTZ R199, R77, R6, -R26.reuse ;  /* 0x000000064dc77223 */ /* 0x100fe2000001081a */
[----:B------:R-:W-:Y:S01]  /*5260*/  FMNMX.FTZ R8, R51, R8, !PT ;  /* 0x0000000833087209 */ /* 0x000fe20007810000 */
[----:B------:R-:W0:Y:S01]  /*5270*/  MUFU.EX2 R2, R2 ;  /* 0x0000000200027308 */ /* 0x000e220000000800 */
        /* <DEDUP_REMOVED lines=13> */
[----:B------:R-:W-:Y:S01]  /*5350*/  FFMA.FTZ R91, R91, R6, -R26 ;  /* 0x000000065b5b7223 */ /* 0x000fe2000001081a */
[----:B------:R-:W-:Y:S01]  /*5360*/  FMNMX.FTZ R8, R57, R8, !PT ;  /* 0x0000000839087209 */ /* 0x000fe20007810000 */
[----:B------:R-:W-:Y:S01]  /*5370*/  MUFU.EX2 R191, R20 ;  /* 0x0000001400bf7308 */ /* 0x000fe20000000800 */
[----:B------:R-:W-:Y:S01]  /*5380*/  FSEL R15, R15, -INF , P2 ;  /* 0xff8000000f0f7808 */ /* 0x000fe20001000000 */
[----:B0-----:R-:W-:Y:S01]  /*5390*/  FADD.FTZ R42, R201, R2 ;  /* 0x00000002c92a7221 */ /* 0x001fe20000010000 */
        /* <DEDUP_REMOVED lines=33> */
[----:B------:R-:W-:Y:S01]  /*55b0*/  FFMA.FTZ R26, R111, R6, -R26 ;  /* 0x000000066f1a7223 */ /* 0x000fe2000001081a */
[----:B------:R-:W-:Y:S01]  /*55c0*/  FMNMX.FTZ R8, R41, R8, !PT ;  /* 0x0000000829087209 */ /* 0x000fe20007810000 */
[----:B------:R-:W-:Y:S01]  /*55d0*/  UIMAD.WIDE UR4, UR5, -0x6db6db6d, UR4 ;  /* 0x92492493050478a5 */ /* 0x000fe2000f8e0204 */
[C---:B------:R-:W-:Y:S01]  /*55e0*/  ISETP.GT.AND P3, PT, R56.reuse, 0x50, PT ;  /* 0x000000503800780c */ /* 0x040fe20003f64270 */
[----:B------:R-:W-:Y:S01]  /*55f0*/  MUFU.EX2 R12, R12 ;  /* 0x0000000c000c7308 */ /* 0x000fe20000000800 */
[----:B------:R-:W-:Y:S01]  /*5600*/  FSEL R45, R45, -INF , P2 ;  /* 0xff8000002d2d7808 */ /* 0x000fe20001000000 */
[----:B------:R-:W-:Y:S01]  /*5610*/  USHF.R.U32.HI UR4, URZ, 0x1f, UR5 ;  /* 0x0000001f3f047899 */ /* 0x000fe20008011605 */
[----:B------:R-:W-:Y:S01]  /*5620*/  FMNMX.FTZ R8, R67, R8, !PT ;  /* 0x0000000843087209 */ /* 0x000fe20007810000 */
[--C-:B------:R-:W-:Y:S01]  /*5630*/  IMAD.MOV.U32 R111, RZ, RZ, R119.reuse ;  /* 0x000000ffff6f7224 */ /* 0x100fe200078e0077 */
[----:B------:R-:W-:Y:S01]  /*5640*/  ISETP.GT.AND P2, PT, R56, 0x51, PT ;  /* 0x000000513800780c */ /* 0x000fe20003f44270 */
[----:B------:R-:W-:Y:S01]  /*5650*/  ULEA.HI.SX32 UR4, UR5, UR4, 0x1a ;  /* 0x0000000405047291 */ /* 0x000fe2000f8fd23f */
[----:B------:R-:W-:Y:S01]  /*5660*/  FSEL R69, R32, -INF , P3 ;  /* 0xff80000020457808 */ /* 0x000fe20001800000 */
[----:B------:R-:W-:Y:S01]  /*5670*/  MUFU.EX2 R193, R193 ;  /* 0x000000c100c17308 */ /* 0x000fe20000000800 */
[----:B------:R-:W-:Y:S01]  /*5680*/  FMNMX.FTZ R8, R45, R8, !PT ;  /* 0x000000082d087209 */ /* 0x000fe20007810000 */
[----:B------:R-:W-:Y:S01]  /*5690*/  UISETP.LT.AND UP0, UPT, URZ, UR4, UPT ;  /* 0x000000043f00728c */ /* 0x000fe2000bf01270 */
[C---:B------:R-:W-:Y:S01]  /*56a0*/  ISETP.GT.AND P3, PT, R56.reuse, 0x58, PT ;  /* 0x000000583800780c */ /* 0x040fe20003f64270 */
[--C-:B------:R-:W-:Y:S01]  /*56b0*/  IMAD.MOV.U32 R83, RZ, RZ, R119.reuse ;  /* 0x000000ffff537224 */ /* 0x100fe200078e0077 */
[----:B------:R-:W-:Y:S01]  /*56c0*/  FSEL R33, R33, -INF , P2 ;  /* 0xff80000021217808 */ /* 0x000fe20001000000 */
[----:B------:R-:W-:Y:S01]  /*56d0*/  USEL UR61, URZ, UR4, !UP0 ;  /* 0x000000043f3d7287 */ /* 0x000fe2000c000000 */
[----:B------:R-:W-:Y:S01]  /*56e0*/  FMNMX.FTZ R8, R69, R8, !PT ;  /* 0x0000000845087209 */ /* 0x000fe20007810000 */
[----:B------:R-:W-:Y:S01]  /*56f0*/  MUFU.EX2 R14, R14 ;  /* 0x0000000e000e7308 */ /* 0x000fe20000000800 */
[----:B------:R-:W-:Y:S01]  /*5700*/  ISETP.GT.AND P2, PT, R56, 0x59, PT ;  /* 0x000000593800780c */ /* 0x000fe20003f44270 */
[----:B------:R-:W-:Y:S01]  /*5710*/  UISETP.GE.AND UP0, UPT, UR7, UR61, UPT ;  /* 0x0000003d0700728c */ /* 0x000fe2000bf06270 */
[----:B------:R-:W-:Y:S01]  /*5720*/  FSEL R71, R36, -INF , P3 ;  /* 0xff80000024477808 */ /* 0x000fe20001800000 */
[--C-:B------:R-:W-:Y:S01]  /*5730*/  IMAD.MOV.U32 R81, RZ, RZ, R119.reuse ;  /* 0x000000ffff517224 */ /* 0x100fe200078e0077 */
[----:B------:R-:W-:Y:S01]  /*5740*/  FMNMX.FTZ R8, R33, R8, !PT ;  /* 0x0000000821087209 */ /* 0x000fe20007810000 */
[--C-:B------:R-:W-:Y:S01]  /*5750*/  IMAD.MOV.U32 R79, RZ, RZ, R119.reuse ;  /* 0x000000ffff4f7224 */ /* 0x100fe200078e0077 */
[C---:B------:R-:W-:Y:S01]  /*5760*/  ISETP.GT.AND P3, PT, R56.reuse, 0x60, PT ;  /* 0x000000603800780c */ /* 0x040fe20003f64270 */
[----:B------:R-:W-:Y:S01]  /*5770*/  MUFU.EX2 R85, R85 ;  /* 0x0000005500557308 */ /* 0x000fe20000000800 */
[----:B------:R-:W-:Y:S01]  /*5780*/  FSEL R37, R37, -INF , P2 ;  /* 0xff80000025257808 */ /* 0x000fe20001000000 */
[--C-:B------:R-:W-:Y:S01]  /*5790*/  IMAD.MOV.U32 R77, RZ, RZ, R119.reuse ;  /* 0x000000ffff4d7224 */ /* 0x100fe200078e0077 */
[----:B------:R-:W-:Y:S01]  /*57a0*/  FMNMX.FTZ R8, R71, R8, !PT ;  /* 0x0000000847087209 */ /* 0x000fe20007810000 */
[----:B------:R-:W-:Y:S01]  /*57b0*/  IMAD.MOV.U32 R48, RZ, RZ, R119 ;  /* 0x000000ffff307224 */ /* 0x000fe200078e0077 */
[----:B------:R-:W-:-:S02]  /*57c0*/  ISETP.GT.AND P2, PT, R56, 0x61, PT ;  /* 0x000000613800780c */ /* 0x000fc40003f44270 */
[----:B------:R-:W-:Y:S01]  /*57d0*/  FSEL R73, R24, -INF , P3 ;  /* 0xff80000018497808 */ /* 0x000fe20001800000 */
[----:B------:R0:W2:Y:S01]  /*57e0*/  MUFU.EX2 R30, R87 ;  /* 0x00000057001e7308 */ /* 0x0000a20000000800 */
[----:B------:R-:W-:Y:S02]  /*57f0*/  FMNMX.FTZ R8, R37, R8, !PT ;  /* 0x0000000825087209 */ /* 0x000fe40007810000 */
[C---:B------:R-:W-:Y:S02]  /*5800*/  ISETP.GT.AND P3, PT, R56.reuse, 0x68, PT ;  /* 0x000000683800780c */ /* 0x040fe40003f64270 */
[----:B------:R-:W-:Y:S02]  /*5810*/  FSEL R25, R25, -INF , P2 ;  /* 0xff80000019197808 */ /* 0x000fe40001000000 */
[----:B------:R-:W-:Y:S01]  /*5820*/  FMNMX.FTZ R8, R73, R8, !PT ;  /* 0x0000000849087209 */ /* 0x000fe20007810000 */
[----:B------:R-:W-:Y:S01]  /*5830*/  MUFU.EX2 R89, R89 ;  /* 0x0000005900597308 */ /* 0x000fe20000000800 */
[----:B------:R-:W-:Y:S01]  /*5840*/  ISETP.GT.AND P2, PT, R56, 0x69, PT ;  /* 0x000000693800780c */ /* 0x000fe20003f44270 */
[--C-:B0-----:R-:W-:Y:S01]  /*5850*/  IMAD.MOV.U32 R87, RZ, RZ, R119.reuse ;  /* 0x000000ffff577224 */ /* 0x101fe200078e0077 */
[----:B------:R-:W-:Y:S01]  /*5860*/  FSEL R75, R28, -INF , P3 ;  /* 0xff8000001c4b7808 */ /* 0x000fe20001800000 */
[----:B------:R-:W-:Y:S01]  /*5870*/  IMAD.MOV.U32 R56, RZ, RZ, R119 ;  /* 0x000000ffff387224 */ /* 0x000fe200078e0077 */
[----:B------:R-:W-:-:S02]  /*5880*/  FMNMX.FTZ R8, R25, R8, !PT ;  /* 0x0000000819087209 */ /* 0x000fc40007810000 */
[----:B------:R-:W-:Y:S01]  /*5890*/  FSEL R29, R29, -INF , P2 ;  /* 0xff8000001d1d7808 */ /* 0x000fe20001000000 */
[----:B------:R0:W3:Y:S01]  /*58a0*/  MUFU.EX2 R24, R91 ;  /* 0x0000005b00187308 */ /* 0x0000e20000000800 */
[----:B------:R-:W-:Y:S02]  /*58b0*/  FMNMX.FTZ R8, R75, R8, !PT ;  /* 0x000000084b087209 */ /* 0x000fe40007810000 */
[----:B------:R-:W-:Y:S02]  /*58c0*/  F2FP.BF16.F32.PACK_AB R201, R2, R201 ;  /* 0x000000c902c9723e */ /* 0x000fe400000010ff */
[----:B------:R-:W-:Y:S02]  /*58d0*/  FMNMX.FTZ R8, R29, R8, !PT ;  /* 0x000000081d087209 */ /* 0x000fe40007810000 */
[----:B--2---:R-:W-:Y:S01]  /*58e0*/  F2FP.BF16.F32.PACK_AB R195, R30, R85 ;  /* 0x000000551ec3723e */ /* 0x004fe200000010ff */
[----:B------:R2:W-:Y:S01]  /*58f0*/  MUFU.EX2 R28, R39 ;  /* 0x00000027001c7308 */ /* 0x0005e20000000800 */
[--C-:B0-----:R-:W-:Y:S01]  /*5900*/  IMAD.MOV.U32 R91, RZ, RZ, R119.reuse ;  /* 0x000000ffff5b7224 */ /* 0x101fe200078e0077 */
[----:B------:R-:W0:Y:S06]  /*5910*/  SHFL.BFLY PT, R35, R8, 0x2, 0x1f ;  /* 0x0c401f0008237f89 */ /* 0x000e2c00000e0000 */
[----:B------:R-:W-:Y:S01]  /*5920*/  MUFU.EX2 R43, R43 ;  /* 0x0000002b002b7308 */ /* 0x000fe20000000800 */
[----:B---3--:R-:W-:Y:S01]  /*5930*/  F2FP.BF16.F32.PACK_AB R189, R24, R89 ;  /* 0x0000005918bd723e */ /* 0x008fe200000010ff */
[----:B--2---:R-:W-:-:S06]  /*5940*/  IMAD.MOV.U32 R39, RZ, RZ, R119 ;  /* 0x000000ffff277224 */ /* 0x004fcc00078e0077 */
[----:B------:R2:W3:Y:S08]  /*5950*/  MUFU.EX2 R32, R47 ;  /* 0x0000002f00207308 */ /* 0x0004f00000000800 */
[----:B------:R-:W-:Y:S01]  /*5960*/  MUFU.EX2 R93, R93 ;  /* 0x0000005d005d7308 */ /* 0x000fe20000000800 */
[----:B--2---:R-:W-:Y:S01]  /*5970*/  IMAD.MOV.U32 R47, RZ, RZ, R119 ;  /* 0x000000ffff2f7224 */ /* 0x004fe200078e0077 */
[----:B0-----:R-:W-:-:S05]  /*5980*/  FMNMX.FTZ R35, R8, R35, !PT ;  /* 0x0000002308237209 */ /* 0x001fca0007810000 */
[----:B------:R-:W0:Y:S01]  /*5990*/  SHFL.BFLY PT, R8, R35, 0x1, 0x1f ;  /* 0x0c201f0023087f89 */ /* 0x000e2200000e0000 */
[----:B------:R2:W4:Y:S01]  /*59a0*/  MUFU.EX2 R34, R95 ;  /* 0x0000005f00227308 */ /* 0x0005220000000800 */
[----:B---3--:R-:W-:-:S07]  /*59b0*/  F2FP.BF16.F32.PACK_AB R185, R32, R43 ;  /* 0x0000002b20b9723e */ /* 0x008fce00000010ff */
[----:B------:R-:W-:Y:S01]  /*59c0*/  MUFU.EX2 R97, R97 ;  /* 0x0000006100617308 */ /* 0x000fe20000000800 */
[----:B--2---:R-:W-:-:S07]  /*59d0*/  IMAD.MOV.U32 R95, RZ, RZ, R119 ;  /* 0x000000ffff5f7224 */ /* 0x004fce00078e0077 */
[----:B------:R2:W3:Y:S01]  /*59e0*/  MUFU.EX2 R36, R99 ;  /* 0x0000006300247308 */ /* 0x0004e20000000800 */
[----:B----4-:R-:W-:Y:S02]  /*59f0*/  F2FP.BF16.F32.PACK_AB R187, R34, R93 ;  /* 0x0000005d22bb723e */ /* 0x010fe400000010ff */
[----:B0-----:R-:W-:-:S05]  /*5a00*/  FMNMX.FTZ R8, R35, R8, !PT ;  /* 0x0000000823087209 */ /* 0x001fca0007810000 */
[----:B------:R-:W-:Y:S01]  /*5a10*/  MUFU.EX2 R101, R101 ;  /* 0x0000006500657308 */ /* 0x000fe20000000800 */
[--C-:B--2---:R-:W-:Y:S01]  /*5a20*/  IMAD.MOV.U32 R99, RZ, RZ, R119.reuse ;  /* 0x000000ffff637224 */ /* 0x104fe200078e0077 */
[C---:B------:R-:W-:Y:S01]  /*5a30*/  FSETP.NEU.FTZ.AND P2, PT, R8.reuse, -INF , PT ;  /* 0xff8000000800780b */ /* 0x040fe20003f5d000 */
[----:B------:R-:W-:Y:S01]  /*5a40*/  FMUL.FTZ R20, R8, R6 ;  /* 0x0000000608147220 */ /* 0x000fe20000410000 */
[----:B------:R-:W-:-:S04]  /*5a50*/  IMAD.MOV.U32 R35, RZ, RZ, R119 ;  /* 0x000000ffff237224 */ /* 0x000fc800078e0077 */
[----:B------:R-:W-:Y:S01]  /*5a60*/  MUFU.EX2 R38, R103 ;  /* 0x0000006700267308 */ /* 0x000fe20000000800 */
[----:B------:R-:W-:Y:S02]  /*5a70*/  FSEL R20, R20, RZ, P2 ;  /* 0x000000ff14147208 */ /* 0x000fe40001000000 */
[----:B------:R-:W-:Y:S02]  /*5a80*/  PLOP3.LUT P2, PT, PT, PT, UP0, 0x80, 0x0 ;  /* 0x000000000000781c */ /* 0x000fe40003f4f008 */
[----:B---3--:R-:W-:Y:S01]  /*5a90*/  F2FP.BF16.F32.PACK_AB R181, R36, R97 ;  /* 0x0000006124b5723e */ /* 0x008fe200000010ff */
        /* <DEDUP_REMOVED lines=17> */
[-CC-:B------:R-:W-:Y:S01]  /*5bb0*/  FFMA.FTZ R63, R63, R6.reuse, -R20.reuse ;  /* 0x000000063f3f7223 */ /* 0x180fe20000010814 */
[----:B------:R-:W-:Y:S01]  /*5bc0*/  FADD.FTZ R42, R4, R3 ;  /* 0x00000003042a7221 */ /* 0x000fe20000010000 */
[-CC-:B------:R-:W-:Y:S01]  /*5bd0*/  FFMA.FTZ R53, R53, R6.reuse, -R20.reuse ;  /* 0x0000000635357223 */ /* 0x180fe20000010814 */
[-C--:B------:R-:W-:Y:S01]  /*5be0*/  FFMA.FTZ R65, R65, R6.reuse, -R20 ;  /* 0x0000000641417223 */ /* 0x080fe20000010814 */
[----:B------:R-:W0:Y:S01]  /*5bf0*/  MUFU.EX2 R31, R31 ;  /* 0x0000001f001f7308 */ /* 0x000e220000000800 */
[----:B------:R-:W-:Y:S01]  /*5c00*/  FADD.FTZ R3, R197, R42 ;  /* 0x0000002ac5037221 */ /* 0x000fe20000010000 */
[-CC-:B------:R-:W-:Y:S01]  /*5c10*/  FFMA.FTZ R41, R41, R6.reuse, -R20.reuse ;  /* 0x0000000629297223 */ /* 0x180fe20000010814 */
[-CC-:B------:R-:W-:Y:S01]  /*5c20*/  FFMA.FTZ R67, R67, R6.reuse, -R20.reuse ;  /* 0x0000000643437223 */ /* 0x180fe20000010814 */
[-CC-:B------:R-:W-:Y:S01]  /*5c30*/  FFMA.FTZ R45, R45, R6.reuse, -R20.reuse ;  /* 0x000000062d2d7223 */ /* 0x180fe20000010814 */
[----:B------:R-:W-:Y:S01]  /*5c40*/  FADD.FTZ R42, R10, R3 ;  /* 0x000000030a2a7221 */ /* 0x000fe20000010000 */
[-CC-:B------:R-:W-:Y:S01]  /*5c50*/  FFMA.FTZ R69, R69, R6.reuse, -R20.reuse ;  /* 0x0000000645457223 */ /* 0x180fe20000010814 */
[-C--:B------:R-:W-:Y:S01]  /*5c60*/  FFMA.FTZ R33, R33, R6.reuse, -R20 ;  /* 0x0000000621217223 */ /* 0x080fe20000010814 */
[----:B------:R3:W4:Y:S01]  /*5c70*/  MUFU.EX2 R202, R49 ;  /* 0x0000003100ca7308 */ /* 0x0007220000000800 */
[----:B------:R-:W-:Y:S01]  /*5c80*/  FADD.FTZ R3, R199, R42 ;  /* 0x0000002ac7037221 */ /* 0x000fe20000010000 */
[----:B--2---:R-:W-:Y:S01]  /*5c90*/  FADD.FTZ R42, R27, R200 ;  /* 0x000000c81b2a7221 */ /* 0x004fe20000010000 */
[-CC-:B------:R-:W-:Y:S01]  /*5ca0*/  FFMA.FTZ R71, R71, R6.reuse, -R20.reuse ;  /* 0x0000000647477223 */ /* 0x180fe20000010814 */
[-CC-:B------:R-:W-:Y:S01]  /*5cb0*/  FFMA.FTZ R37, R37, R6.reuse, -R20.reuse ;  /* 0x0000000625257223 */ /* 0x180fe20000010814 */
[----:B------:R-:W-:Y:S01]  /*5cc0*/  FADD.FTZ R44, R12, R3 ;  /* 0x000000030c2c7221 */ /* 0x000fe20000010000 */
[-CC-:B------:R-:W-:Y:S01]  /*5cd0*/  FFMA.FTZ R73, R73, R6.reuse, -R20.reuse ;  /* 0x0000000649497223 */ /* 0x180fe20000010814 */
[-C--:B------:R-:W-:Y:S01]  /*5ce0*/  FFMA.FTZ R25, R25, R6.reuse, -R20 ;  /* 0x0000000619197223 */ /* 0x080fe20000010814 */
[----:B------:R-:W2:Y:S01]  /*5cf0*/  MUFU.EX2 R9, R9 ;  /* 0x0000000900097308 */ /* 0x000ea20000000800 */
[----:B0-----:R-:W-:Y:S01]  /*5d00*/  FADD.FTZ R3, R31, R42 ;  /* 0x0000002a1f037221 */ /* 0x001fe20000010000 */
[-CC-:B------:R-:W-:Y:S01]  /*5d10*/  FFMA.FTZ R75, R75, R6.reuse, -R20.reuse ;  /* 0x000000064b4b7223 */ /* 0x180fe20000010814 */
[----:B------:R-:W-:Y:S01]  /*5d20*/  FFMA.FTZ R20, R29, R6, -R20 ;  /* 0x000000061d147223 */ /* 0x000fe20000010814 */
[----:B------:R-:W-:Y:S01]  /*5d30*/  F2FP.BF16.F32.PACK_AB R203, R4, R203 ;  /* 0x000000cb04cb723e */ /* 0x000fe200000010ff */
[--C-:B------:R-:W-:Y:S01]  /*5d40*/  IMAD.MOV.U32 R103, RZ, RZ, R119.reuse ;  /* 0x000000ffff677224 */ /* 0x100fe200078e0077 */
[----:B------:R-:W-:Y:S01]  /*5d50*/  F2FP.BF16.F32.PACK_AB R183, R38, R101 ;  /* 0x0000006526b7723e */ /* 0x000fe200000010ff */
[----:B---3--:R-:W-:Y:S01]  /*5d60*/  IMAD.MOV.U32 R49, RZ, RZ, R119 ;  /* 0x000000ffff317224 */ /* 0x008fe200078e0077 */
[----:B------:R0:W3:Y:S01]  /*5d70*/  MUFU.EX2 R196, R51 ;  /* 0x0000003300c47308 */ /* 0x0000e20000000800 */
[----:B----4-:R-:W-:Y:S01]  /*5d80*/  FADD.FTZ R42, R202, R3 ;  /* 0x00000003ca2a7221 */ /* 0x010fe20000010000 */
[----:B------:R-:W-:Y:S01]  /*5d90*/  F2FP.BF16.F32.PACK_AB R200, R200, R27 ;  /* 0x0000001bc8c8723e */ /* 0x000fe200000010ff */
[--C-:B------:R-:W-:Y:S01]  /*5da0*/  IMAD.MOV.U32 R29, RZ, RZ, R119.reuse ;  /* 0x000000ffff1d7224 */ /* 0x100fe200078e0077 */
[----:B------:R-:W-:Y:S01]  /*5db0*/  F2FP.BF16.F32.PACK_AB R202, R202, R31 ;  /* 0x0000001fcaca723e */ /* 0x000fe200000010ff */
[--C-:B------:R-:W-:Y:S01]  /*5dc0*/  IMAD.MOV.U32 R31, RZ, RZ, R119.reuse ;  /* 0x000000ffff1f7224 */ /* 0x100fe200078e0077 */
[----:B------:R-:W-:Y:S01]  /*5dd0*/  F2FP.BF16.F32.PACK_AB R197, R10, R197 ;  /* 0x000000c50ac5723e */ /* 0x000fe200000010ff */
[--C-:B------:R-:W-:Y:S01]  /*5de0*/  IMAD.MOV.U32 R27, RZ, RZ, R119.reuse ;  /* 0x000000ffff1b7224 */ /* 0x100fe200078e0077 */
[----:B------:R-:W4:Y:S01]  /*5df0*/  MUFU.EX2 R55, R55 ;  /* 0x0000003700377308 */ /* 0x000f220000000800 */
[----:B--2---:R-:W-:Y:S01]  /*5e00*/  FADD.FTZ R3, R9, R42 ;  /* 0x0000002a09037221 */ /* 0x004fe20000010000 */
[----:B------:R-:W-:Y:S01]  /*5e10*/  F2FP.BF16.F32.PACK_AB R199, R12, R199 ;  /* 0x000000c70cc7723e */ /* 0x000fe200000010ff */
[----:B0-----:R-:W-:-:S05]  /*5e20*/  IMAD.MOV.U32 R51, RZ, RZ, R119 ;  /* 0x000000ffff337224 */ /* 0x001fca00078e0077 */
[----:B------:R0:W2:Y:S01]  /*5e30*/  MUFU.EX2 R198, R11 ;  /* 0x0000000b00c67308 */ /* 0x0000a20000000800 */
[C---:B---3--:R-:W-:Y:S01]  /*5e40*/  FADD.FTZ R42, R196.reuse, R3 ;  /* 0x00000003c42a7221 */ /* 0x048fe20000010000 */
[----:B------:R-:W-:-:S06]  /*5e50*/  F2FP.BF16.F32.PACK_AB R196, R196, R9 ;  /* 0x00000009c4c4723e */ /* 0x000fcc00000010ff */
[----:B------:R-:W3:Y:S01]  /*5e60*/  MUFU.EX2 R13, R13 ;  /* 0x0000000d000d7308 */ /* 0x000ee20000000800 */
[----:B0-----:R-:W-:Y:S01]  /*5e70*/  FADD.FTZ R11, R193, R44 ;  /* 0x0000002cc10b7221 */ /* 0x001fe20000010000 */
[----:B----4-:R-:W-:Y:S01]  /*5e80*/  FADD.FTZ R3, R55, R42 ;  /* 0x0000002a37037221 */ /* 0x010fe20000010000 */
[C---:B------:R-:W-:Y:S02]  /*5e90*/  F2FP.BF16.F32.PACK_AB R193, R14.reuse, R193 ;  /* 0x000000c10ec1723e */ /* 0x040fe400000010ff */
[----:B------:R-:W-:-:S03]  /*5ea0*/  FADD.FTZ R44, R14, R11 ;  /* 0x0000000b0e2c7221 */ /* 0x000fc60000010000 */
[----:B------:R0:W4:Y:S01]  /*5eb0*/  MUFU.EX2 R192, R57 ;  /* 0x0000003900c07308 */ /* 0x0001220000000800 */
[----:B------:R-:W-:Y:S01]  /*5ec0*/  FADD.FTZ R11, R85, R44 ;  /* 0x0000002c550b7221 */ /* 0x000fe20000010000 */
[C---:B--2---:R-:W-:Y:S01]  /*5ed0*/  FADD.FTZ R42, R198.reuse, R3 ;  /* 0x00000003c62a7221 */ /* 0x044fe20000010000 */
[----:B------:R-:W-:Y:S01]  /*5ee0*/  F2FP.BF16.F32.PACK_AB R198, R198, R55 ;  /* 0x00000037c6c6723e */ /* 0x000fe200000010ff */
[----:B------:R-:W-:Y:S02]  /*5ef0*/  IMAD.MOV.U32 R85, RZ, RZ, R119 ;  /* 0x000000ffff557224 */ /* 0x000fe400078e0077 */
[----:B------:R-:W-:Y:S01]  /*5f00*/  FADD.FTZ R44, R30, R11 ;  /* 0x0000000b1e2c7221 */ /* 0x000fe20000010000 */
[--C-:B------:R-:W-:Y:S01]  /*5f10*/  IMAD.MOV.U32 R55, RZ, RZ, R119.reuse ;  /* 0x000000ffff377224 */ /* 0x100fe200078e0077 */
[----:B------:R-:W2:Y:S02]  /*5f20*/  MUFU.EX2 R59, R59 ;  /* 0x0000003b003b7308 */ /* 0x000ea40000000800 */
[----:B------:R-:W-:Y:S01]  /*5f30*/  FADD.FTZ R11, R89, R44 ;  /* 0x0000002c590b7221 */ /* 0x000fe20000010000 */
[----:B---3--:R-:W-:Y:S01]  /*5f40*/  FADD.FTZ R3, R13, R42 ;  /* 0x0000002a0d037221 */ /* 0x008fe20000010000 */
[----:B------:R-:W-:-:S02]  /*5f50*/  IMAD.MOV.U32 R89, RZ, RZ, R119 ;  /* 0x000000ffff597224 */ /* 0x000fc400078e0077 */
[----:B-1----:R-:W-:Y:S01]  /*5f60*/  FADD.FTZ R0, R24, R11 ;  /* 0x0000000b18007221 */ /* 0x002fe20000010000 */
[----:B0-----:R-:W-:Y:S01]  /*5f70*/  IMAD.MOV.U32 R57, RZ, RZ, R119 ;  /* 0x000000ffff397224 */ /* 0x001fe200078e0077 */
[----:B------:R-:W0:Y:S02]  /*5f80*/  MUFU.EX2 R194, R15 ;  /* 0x0000000f00c27308 */ /* 0x000e240000000800 */
[----:B------:R-:W-:Y:S01]  /*5f90*/  FADD.FTZ R11, R191, R0 ;  /* 0x00000000bf0b7221 */ /* 0x000fe20000010000 */
[----:B----4-:R-:W-:Y:S01]  /*5fa0*/  FADD.FTZ R0, R192, R3 ;  /* 0x00000003c0007221 */ /* 0x010fe20000010000 */
[C---:B------:R-:W-:Y:S01]  /*5fb0*/  F2FP.BF16.F32.PACK_AB R191, R28.reuse, R191 ;  /* 0x000000bf1cbf723e */ /* 0x040fe200000010ff */
[----:B------:R-:W-:Y:S02]  /*5fc0*/  IMAD.MOV.U32 R44, RZ, RZ, R119 ;  /* 0x000000ffff2c7224 */ /* 0x000fe400078e0077 */
[----:B------:R-:W-:Y:S01]  /*5fd0*/  FADD.FTZ R42, R28, R11 ;  /* 0x0000000b1c2a7221 */ /* 0x000fe20000010000 */
[----:B------:R-:W-:Y:S01]  /*5fe0*/  F2FP.BF16.F32.PACK_AB R192, R192, R13 ;  /* 0x0000000dc0c0723e */ /* 0x000fe200000010ff */
[--C-:B------:R-:W-:Y:S01]  /*5ff0*/  IMAD.MOV.U32 R30, RZ, RZ, R119.reuse ;  /* 0x000000ffff1e7224 */ /* 0x100fe200078e0077 */
[----:B------:R-:W1:Y:S01]  /*6000*/  MUFU.EX2 R21, R21 ;  /* 0x0000001500157308 */ /* 0x000e620000000800 */
[----:B--2---:R-:W-:Y:S01]  /*6010*/  FADD.FTZ R3, R59, R0 ;  /* 0x000000003b037221 */ /* 0x004fe20000010000 */
[----:B------:R-:W-:Y:S01]  /*6020*/  FADD.FTZ R11, R43, R42 ;  /* 0x0000002a2b0b7221 */ /* 0x000fe20000010000 */
[--C-:B------:R-:W-:Y:S01]  /*6030*/  IMAD.MOV.U32 R43, RZ, RZ, R119.reuse ;  /* 0x000000ffff2b7224 */ /* 0x100fe200078e0077 */
[----:B------:R-:W-:Y:S01]  /*6040*/  MOV R28, R119 ;  /* 0x00000077001c7202 */ /* 0x000fe20000000f00 */
[----:B------:R-:W-:-:S02]  /*6050*/  IMAD.MOV.U32 R24, RZ, RZ, R119 ;  /* 0x000000ffff187224 */ /* 0x000fc400078e0077 */
[----:B------:R-:W-:Y:S01]  /*6060*/  FADD.FTZ R42, R32, R11 ;  /* 0x0000000b202a7221 */ /* 0x000fe20000010000 */
[----:B------:R-:W-:Y:S01]  /*6070*/  IMAD.MOV.U32 R32, RZ, RZ, R119 ;  /* 0x000000ffff207224 */ /* 0x000fe200078e0077 */
[----:B------:R2:W3:Y:S01]  /*6080*/  MUFU.EX2 R188, R61 ;  /* 0x0000003d00bc7308 */ /* 0x0004e20000000800 */
[C---:B0-----:R-:W-:Y:S01]  /*6090*/  FADD.FTZ R0, R194.reuse, R3 ;  /* 0x00000003c2007221 */ /* 0x041fe20000010000 */
[----:B------:R-:W-:Y:S01]  /*60a0*/  FADD.FTZ R11, R93, R42 ;  /* 0x0000002a5d0b7221 */ /* 0x000fe20000010000 */
[----:B------:R-:W-:Y:S01]  /*60b0*/  F2FP.BF16.F32.PACK_AB R194, R194, R59 ;  /* 0x0000003bc2c2723e */ /* 0x000fe200000010ff */
[----:B------:R-:W-:Y:S02]  /*60c0*/  IMAD.MOV.U32 R93, RZ, RZ, R119 ;  /* 0x000000ffff5d7224 */ /* 0x000fe400078e0077 */
[----:B------:R-:W-:Y:S01]  /*60d0*/  FADD.FTZ R2, R34, R11 ;  /* 0x0000000b22027221 */ /* 0x000fe20000010000 */
[--C-:B------:R-:W-:Y:S01]  /*60e0*/  IMAD.MOV.U32 R59, RZ, RZ, R119.reuse ;  /* 0x000000ffff3b7224 */ /* 0x100fe200078e0077 */
[----:B------:R-:W0:Y:S01]  /*60f0*/  MUFU.EX2 R63, R63 ;  /* 0x0000003f003f7308 */ /* 0x000e220000000800 */
[----:B-1----:R-:W-:Y:S01]  /*6100*/  FADD.FTZ R3, R21, R0 ;  /* 0x0000000015037221 */ /* 0x002fe20000010000 */
[----:B------:R-:W-:Y:S01]  /*6110*/  FADD.FTZ R11, R97, R2 ;  /* 0x00000002610b7221 */ /* 0x000fe20000010000 */
[--C-:B------:R-:W-:Y:S01]  /*6120*/  IMAD.MOV.U32 R97, RZ, RZ, R119.reuse ;  /* 0x000000ffff617224 */ /* 0x100fe200078e0077 */
[----:B------:R-:W-:Y:S01]  /*6130*/  MOV R34, R119 ;  /* 0x0000007700227202 */ /* 0x000fe20000000f00 */
[----:B--2---:R-:W-:-:S02]  /*6140*/  IMAD.MOV.U32 R61, RZ, RZ, R119 ;  /* 0x000000ffff3d7224 */ /* 0x004fc400078e0077 */
[----:B------:R-:W-:Y:S01]  /*6150*/  FADD.FTZ R2, R36, R11 ;  /* 0x0000000b24027221 */ /* 0x000fe20000010000 */
[----:B------:R-:W-:Y:S01]  /*6160*/  IMAD.MOV.U32 R42, RZ, RZ, R119 ;  /* 0x000000ffff2a7224 */ /* 0x000fe200078e0077 */
[----:B------:R1:W2:Y:S01]  /*6170*/  MUFU.EX2 R190, R53 ;  /* 0x0000003500be7308 */ /* 0x0002a20000000800 */
[C---:B---3--:R-:W-:Y:S01]  /*6180*/  FADD.FTZ R0, R188.reuse, R3 ;  /* 0x00000003bc007221 */ /* 0x048fe20000010000 */
[----:B------:R-:W-:Y:S01]  /*6190*/  FADD.FTZ R11, R101, R2 ;  /* 0x00000002650b7221 */ /* 0x000fe20000010000 */
[----:B------:R-:W-:Y:S01]  /*61a0*/  F2FP.BF16.F32.PACK_AB R188, R188, R21 ;  /* 0x00000015bcbc723e */ /* 0x000fe200000010ff */
[----:B------:R-:W-:Y:S02]  /*61b0*/  IMAD.MOV.U32 R101, RZ, RZ, R119 ;  /* 0x000000ffff657224 */ /* 0x000fe400078e0077 */
[----:B------:R-:W-:Y:S01]  /*61c0*/  FADD.FTZ R2, R38, R11 ;  /* 0x0000000b26027221 */ /* 0x000fe20000010000 */
[--C-:B------:R-:W-:Y:S01]  /*61d0*/  IMAD.MOV.U32 R38, RZ, RZ, R119.reuse ;  /* 0x000000ffff267224 */ /* 0x100fe200078e0077 */
[----:B------:R-:W3:Y:S01]  /*61e0*/  MUFU.EX2 R65, R65 ;  /* 0x0000004100417308 */ /* 0x000ee20000000800 */
[----:B0-----:R-:W-:Y:S01]  /*61f0*/  FADD.FTZ R3, R63, R0 ;  /* 0x000000003f037221 */ /* 0x001fe20000010000 */
[----:B-1----:R-:W-:-:S02]  /*6200*/  IMAD.MOV.U32 R53, RZ, RZ, R119 ;  /* 0x000000ffff357224 */ /* 0x002fc400078e0077 */
[----:B------:R-:W-:-:S04]  /*6210*/  IMAD.MOV.U32 R36, RZ, RZ, R119 ;  /* 0x000000ffff247224 */ /* 0x000fc800078e0077 */
[----:B------:R0:W1:Y:S01]  /*6220*/  MUFU.EX2 R184, R41 ;  /* 0x0000002900b87308 */ /* 0x0000620000000800 */
[C---:B--2---:R-:W-:Y:S01]  /*6230*/  FADD.FTZ R0, R190.reuse, R3 ;  /* 0x00000003be007221 */ /* 0x044fe20000010000 */
[----:B------:R-:W-:Y:S01]  /*6240*/  F2FP.BF16.F32.PACK_AB R190, R190, R63 ;  /* 0x0000003fbebe723e */ /* 0x000fe200000010ff */
[----:B------:R-:W-:-:S05]  /*6250*/  IMAD.MOV.U32 R63, RZ, RZ, R119 ;  /* 0x000000ffff3f7224 */ /* 0x000fca00078e0077 */
[----:B------:R-:W2:Y:S01]  /*6260*/  MUFU.EX2 R67, R67 ;  /* 0x0000004300437308 */ /* 0x000ea20000000800 */
[----:B---3--:R-:W-:Y:S01]  /*6270*/  FADD.FTZ R3, R65, R0 ;  /* 0x0000000041037221 */ /* 0x008fe20000010000 */
[----:B0-----:R-:W-:-:S06]  /*6280*/  IMAD.MOV.U32 R41, RZ, RZ, R119 ;  /* 0x000000ffff297224 */ /* 0x001fcc00078e0077 */
[----:B------:R-:W0:Y:S01]  /*6290*/  MUFU.EX2 R105, R105 ;  /* 0x0000006900697308 */ /* 0x000e220000000800 */
[C---:B-1----:R-:W-:Y:S01]  /*62a0*/  FADD.FTZ R0, R184.reuse, R3 ;  /* 0x00000003b8007221 */ /* 0x042fe20000010000 */
[----:B------:R-:W-:Y:S01]  /*62b0*/  F2FP.BF16.F32.PACK_AB R184, R184, R65 ;  /* 0x00000041b8b8723e */ /* 0x000fe200000010ff */
[----:B------:R-:W-:-:S05]  /*62c0*/  IMAD.MOV.U32 R65, RZ, RZ, R119 ;  /* 0x000000ffff417224 */ /* 0x000fca00078e0077 */
[----:B------:R1:W3:Y:S01]  /*62d0*/  MUFU.EX2 R186, R45 ;  /* 0x0000002d00ba7308 */ /* 0x0002e20000000800 */
[----:B--2---:R-:W-:-:S07]  /*62e0*/  FADD.FTZ R3, R67, R0 ;  /* 0x0000000043037221 */ /* 0x004fce0000010000 */
[----:B------:R2:W4:Y:S01]  /*62f0*/  MUFU.EX2 R40, R107 ;  /* 0x0000006b00287308 */ /* 0x0005220000000800 */
[----:B0-----:R-:W-:Y:S01]  /*6300*/  FADD.FTZ R11, R105, R2 ;  /* 0x00000002690b7221 */ /* 0x001fe20000010000 */
[----:B-1----:R-:W-:-:S06]  /*6310*/  IMAD.MOV.U32 R45, RZ, RZ, R119 ;  /* 0x000000ffff2d7224 */ /* 0x002fcc00078e0077 */
[----:B------:R-:W0:Y:S01]  /*6320*/  MUFU.EX2 R69, R69 ;  /* 0x0000004500457308 */ /* 0x000e220000000800 */
[C---:B---3--:R-:W-:Y:S01]  /*6330*/  FADD.FTZ R0, R186.reuse, R3 ;  /* 0x00000003ba007221 */ /* 0x048fe20000010000 */
[----:B------:R-:W-:Y:S01]  /*6340*/  F2FP.BF16.F32.PACK_AB R186, R186, R67 ;  /* 0x00000043baba723e */ /* 0x000fe200000010ff */
[--C-:B--2---:R-:W-:Y:S02]  /*6350*/  IMAD.MOV.U32 R107, RZ, RZ, R119.reuse ;  /* 0x000000ffff6b7224 */ /* 0x104fe400078e0077 */
[----:B------:R-:W-:-:S03]  /*6360*/  IMAD.MOV.U32 R67, RZ, RZ, R119 ;  /* 0x000000ffff437224 */ /* 0x000fc600078e0077 */
[----:B------:R-:W1:Y:S01]  /*6370*/  MUFU.EX2 R109, R109 ;  /* 0x0000006d006d7308 */ /* 0x000e620000000800 */
[C---:B----4-:R-:W-:Y:S01]  /*6380*/  FADD.FTZ R2, R40.reuse, R11 ;  /* 0x0000000b28027221 */ /* 0x050fe20000010000 */
[----:B------:R-:W-:Y:S01]  /*6390*/  F2FP.BF16.F32.PACK_AB R177, R40, R105 ;  /* 0x0000006928b1723e */ /* 0x000fe200000010ff */
[----:B------:R-:W-:Y:S01]  /*63a0*/  IMAD.MOV.U32 R105, RZ, RZ, R119 ;  /* 0x000000ffff697224 */ /* 0x000fe200078e0077 */
[----:B------:R-:W-:-:S04]  /*63b0*/  MOV R40, R119 ;  /* 0x0000007700287202 */ /* 0x000fc80000000f00 */
[----:B------:R2:W3:Y:S01]  /*63c0*/  MUFU.EX2 R180, R33 ;  /* 0x0000002100b47308 */ /* 0x0004e20000000800 */
[----:B0-----:R-:W-:-:S07]  /*63d0*/  FADD.FTZ R3, R69, R0 ;  /* 0x0000000045037221 */ /* 0x001fce0000010000 */
[----:B------:R-:W0:Y:S01]  /*63e0*/  MUFU.EX2 R26, R26 ;  /* 0x0000001a001a7308 */ /* 0x000e220000000800 */
[----:B-1----:R-:W-:Y:S01]  /*63f0*/  FADD.FTZ R11, R109, R2 ;  /* 0x000000026d0b7221 */ /* 0x002fe20000010000 */
[----:B------:R-:W-:Y:S02]  /*6400*/  IMAD.MOV.U32 R2, RZ, RZ, 0x3f800000 ;  /* 0x3f800000ff027424 */ /* 0x000fe400078e00ff */
[----:B--2---:R-:W-:-:S04]  /*6410*/  IMAD.MOV.U32 R33, RZ, RZ, R119 ;  /* 0x000000ffff217224 */ /* 0x004fc800078e0077 */
[----:B------:R-:W1:Y:S01]  /*6420*/  MUFU.EX2 R71, R71 ;  /* 0x0000004700477308 */ /* 0x000e620000000800 */
[C---:B---3--:R-:W-:Y:S01]  /*6430*/  FADD.FTZ R0, R180.reuse, R3 ;  /* 0x00000003b4007221 */ /* 0x048fe20000010000 */
[----:B------:R-:W-:Y:S01]  /*6440*/  F2FP.BF16.F32.PACK_AB R180, R180, R69 ;  /* 0x00000045b4b4723e */ /* 0x000fe200000010ff */
[----:B------:R-:W-:-:S05]  /*6450*/  IMAD.MOV.U32 R69, RZ, RZ, R119 ;  /* 0x000000ffff457224 */ /* 0x000fca00078e0077 */
[----:B------:R2:W3:Y:S01]  /*6460*/  MUFU.EX2 R182, R37 ;  /* 0x0000002500b67308 */ /* 0x0004e20000000800 */
[C---:B0-----:R-:W-:Y:S01]  /*6470*/  FADD.FTZ R3, R26.reuse, R11 ;  /* 0x0000000b1a037221 */ /* 0x041fe20000010000 */
[----:B------:R-:W-:Y:S01]  /*6480*/  F2FP.BF16.F32.PACK_AB R179, R26, R109 ;  /* 0x0000006d1ab3723e */ /* 0x000fe200000010ff */
[--C-:B------:R-:W-:Y:S02]  /*6490*/  IMAD.MOV.U32 R109, RZ, RZ, R119.reuse ;  /* 0x000000ffff6d7224 */ /* 0x100fe400078e0077 */
[----:B------:R-:W-:-:S03]  /*64a0*/  IMAD.MOV.U32 R26, RZ, RZ, R119 ;  /* 0x000000ffff1a7224 */ /* 0x000fc600078e0077 */
[----:B------:R-:W0:Y:S01]  /*64b0*/  MUFU.EX2 R73, R73 ;  /* 0x0000004900497308 */ /* 0x000e220000000800 */
[----:B-1----:R-:W-:Y:S01]  /*64c0*/  FADD.FTZ R11, R71, R0 ;  /* 0x00000000470b7221 */ /* 0x002fe20000010000 */
[----:B--2---:R-:W-:-:S06]  /*64d0*/  IMAD.MOV.U32 R37, RZ, RZ, R119 ;  /* 0x000000ffff257224 */ /* 0x004fcc00078e0077 */
[----:B------:R1:W2:Y:S01]  /*64e0*/  MUFU.EX2 R176, R25 ;  /* 0x0000001900b07308 */ /* 0x0002a20000000800 */
[C---:B---3--:R-:W-:Y:S01]  /*64f0*/  FADD.FTZ R0, R182.reuse, R11 ;  /* 0x0000000bb6007221 */ /* 0x048fe20000010000 */
[----:B------:R-:W-:Y:S01]  /*6500*/  F2FP.BF16.F32.PACK_AB R182, R182, R71 ;  /* 0x00000047b6b6723e */ /* 0x000fe200000010ff */
[----:B------:R-:W-:-:S05]  /*6510*/  IMAD.MOV.U32 R71, RZ, RZ, R119 ;  /* 0x000000ffff477224 */ /* 0x000fca00078e0077 */
[----:B------:R-:W3:Y:S01]  /*6520*/  MUFU.EX2 R75, R75 ;  /* 0x0000004b004b7308 */ /* 0x000ee20000000800 */
[----:B0-----:R-:W-:Y:S01]  /*6530*/  FADD.FTZ R9, R73, R0 ;  /* 0x0000000049097221 */ /* 0x001fe20000010000 */
[----:B-1----:R-:W-:-:S06]  /*6540*/  IMAD.MOV.U32 R25, RZ, RZ, R119 ;  /* 0x000000ffff197224 */ /* 0x002fcc00078e0077 */
[----:B------:R-:W0:Y:S01]  /*6550*/  MUFU.EX2 R20, R20 ;  /* 0x0000001400147308 */ /* 0x000e220000000800 */
[C---:B--2---:R-:W-:Y:S01]  /*6560*/  FADD.FTZ R0, R176.reuse, R9 ;  /* 0x00000009b0007221 */ /* 0x044fe20000010000 */
[----:B------:R-:W-:Y:S01]  /*6570*/  F2FP.BF16.F32.PACK_AB R176, R176, R73 ;  /* 0x00000049b0b0723e */ /* 0x000fe200000010ff */
[----:B------:R-:W-:Y:S02]  /*6580*/  IMAD.MOV.U32 R73, RZ, RZ, R119 ;  /* 0x000000ffff497224 */ /* 0x000fe400078e0077 */
[----:B---3--:R-:W-:Y:S01]  /*6590*/  FADD.FTZ R9, R75, R0 ;  /* 0x000000004b097221 */ /* 0x008fe20000010000 */
[----:B------:R-:W-:Y:S01]  /*65a0*/  IMAD.MOV.U32 R0, RZ, RZ, 0x3f800000 ;  /* 0x3f800000ff007424 */ /* 0x000fe200078e00ff */
[C---:B0-----:R-:W-:Y:S02]  /*65b0*/  F2FP.BF16.F32.PACK_AB R178, R20.reuse, R75 ;  /* 0x0000004b14b2723e */ /* 0x041fe400000010ff */
[----:B------:R-:W-:Y:S01]  /*65c0*/  FADD.FTZ R4, R20, R9 ;  /* 0x0000000914047221 */ /* 0x000fe20000010000 */
[----:B------:R-:W-:Y:S01]  /*65d0*/  IMAD.MOV.U32 R75, RZ, RZ, R119 ;  /* 0x000000ffff4b7224 */ /* 0x000fe200078e0077 */
[----:B------:R-:W-:Y:S06]  /*65e0*/  @!P2 BRA `(.L_x_4857) ;  /* 0x0000004c0054a947 */ /* 0x000fec0003800000 */
[----:B------:R-:W-:Y:S01]  /*65f0*/  IMAD.MOV.U32 R9, RZ, RZ, R7 ;  /* 0x000000ffff097224 */ /* 0x000fe200078e0007 */
[----:B------:R-:W-:Y:S01]  /*6600*/  MOV R10, R8 ;  /* 0x00000008000a7202 */ /* 0x000fe20000000f00 */
[----:B------:R-:W-:Y:S01]  /*6610*/  IMAD.MOV.U32 R2, RZ, RZ, 0x3f800000 ;  /* 0x3f800000ff027424 */ /* 0x000fe200078e00ff */
        /* <DEDUP_REMOVED lines=49> */
[----:B------:R-:W-:Y:S01]  /*6930*/  UMOV UR6, UR36 ;  /* 0x0000002400067c82 */ /* 0x000fe20008000000 */
[----:B------:R-:W-:-:S05]  /*6940*/  ULDC UR5, c[0x0][0x9d8] ;  /* 0x0002760000057ab9 */ /* 0x000fca0000000800 */
.L_x_4866:
[----:B------:R-:W-:-:S04]  /*6950*/  UIADD3 UR4, UR6, 0x1, URZ ;  /* 0x0000000106047890 */ /* 0x000fc8000fffe03f */
[----:B------:R-:W-:-:S04]  /*6960*/  UISETP.NE.AND UP0, UPT, UR4, 0x2, UPT ;  /* 0x000000020400788c */ /* 0x000fc8000bf05270 */
[----:B------:R-:W-:Y:S02]  /*6970*/  USEL UR60, URZ, 0x1, UP0 ;  /* 0x000000013f3c7887 */ /* 0x000fe40008000000 */
[----:B------:R-:W-:Y:S02]  /*6980*/  USEL UR36, UR4, URZ, UP0 ;  /* 0x0000003f04247287 */ /* 0x000fe40008000000 */
[----:B------:R-:W-:Y:S01]  /*6990*/  ULOP3.LUT UR60, UR39, UR60, URZ, 0x3c, !UPT ;  /* 0x0000003c273c7292 */ /* 0x000fe2000f8e3c3f */
[----:B------:R-:W-:Y:S11]  /*69a0*/  @!P0 BRA `(.L_x_4858) ;  /* 0x0000000000048947 */ /* 0x000ff60003800000 */
[----:B------:R-:W-:Y:S01]  /*69b0*/  BPT.TRAP 0x1 ;  /* 0x000000040000795c */ /* 0x000fe20000300000 */
.L_x_4858:
[----:B------:R-:W-:Y:S01]  /*69c0*/  ULEA UR37, UR36, UR38, 0x3 ;  /* 0x0000002624257291 */ /* 0x000fe2000f8e183f */
[----:B------:R-:W-:-:S05]  /*69d0*/  IMAD.U32 R6, RZ, RZ, UR60 ;  /* 0x0000003cff067e24 */ /* 0x000fca000f8e00ff */
[----:B------:R-:W-:-:S04]  /*69e0*/  SHF.L.U32 R6, R6, 0x1f, RZ ;  /* 0x0000001f06067819 */ /* 0x000fc800000006ff */
[----:B------:R0:W1:Y:S01]  /*69f0*/  SYNCS.PHASECHK.TRANS64.TRYWAIT P2, [UR37+0x36830], R6 ;  /* 0x03683006ff0075a7 */ /* 0x0000620008040165 */
[----:B------:R-:W-:Y:S05]  /*6a00*/  @!P0 BRA `(.L_x_4859) ;  /* 0x0000000000048947 */ /* 0x000fea0003800000 */
[----:B------:R-:W-:Y:S01]  /*6a10*/  BPT.TRAP 0x1 ;  /* 0x000000040000795c */ /* 0x000fe20000300000 */
.L_x_4859:
[----:B-1----:R-:W-:Y:S05]  /*6a20*/  @P2 BRA `(.L_x_4860) ;  /* 0x0000000000082947 */ /* 0x002fea0003800000 */
[----:B------:R-:W1:Y:S02]  /*6a30*/  SYNCS.PHASECHK.TRANS64.TRYWAIT P2, [UR37+0x36830], R6 ;  /* 0x03683006ff0075a7 */ /* 0x000e640008040165 */
[----:B-1----:R-:W-:Y:S05]  /*6a40*/  @!P2 BRA `(.L_x_4861) ;  /* 0x000001180060a947 */ /* 0x002fea0003800000 */
.L_x_4860:
        /* <DEDUP_REMOVED lines=12> */
[-C--:B------:R-:W-:Y:S01]  /*6b10*/  FMUL.FTZ R24, R24, R0.reuse ;  /* 0x0000000018187220 */ /* 0x080fe20000410000 */
[----:B------:R-:W-:Y:S01]  /*6b20*/  UIMAD UR4, UR36, 0xa80, UR4 ;  /* 0x00000a80240478a4 */ /* 0x000fe2000f8e0204 */
[-C--:B------:R-:W-:Y:S01]  /*6b30*/  FMUL.FTZ R25, R25, R0.reuse ;  /* 0x0000000019197220 */ /* 0x080fe20000410000 */
[-C--:B------:R-:W-:Y:S01]  /*6b40*/  FMUL.FTZ R28, R28, R0.reuse ;  /* 0x000000001c1c7220 */ /* 0x080fe20000410000 */
[-C--:B------:R-:W-:Y:S01]  /*6b50*/  FMUL.FTZ R29, R29, R0.reuse ;  /* 0x000000001d1d7220 */ /* 0x080fe20000410000 */
        /* <DEDUP_REMOVED lines=63> */
[----:B------:R-:W-:Y:S01]  /*6f50*/  FMUL.FTZ R117, R117, R0 ;  /* 0x0000000075757220 */ /* 0x000fe20000410000 */
        /* <DEDUP_REMOVED lines=75> */
[----:B------:R-:W-:Y:S01]  /*7410*/  UMOV UR11, 0x40000040 ;  /* 0x40000040000b7882 */ /* 0x000fe20000000000 */
        /* <DEDUP_REMOVED lines=435> */
.L_x_4862:
[----:B------:R-:W-:Y:S01]  /*8f50*/  ULEA UR4, UR6, UR38, 0x3 ;  /* 0x0000002606047291 */ /* 0x000fe2000f8e183f */
[----:B------:R-:W-:-:S05]  /*8f60*/  IMAD.U32 R0, RZ, RZ, UR39 ;  /* 0x00000027ff007e24 */ /* 0x000fca000f8e00ff */
[----:B------:R-:W-:-:S04]  /*8f70*/  SHF.L.U32 R0, R0, 0x1f, RZ ;  /* 0x0000001f00007819 */ /* 0x000fc800000006ff */
[----:B------:R2:W3:Y:S01]  /*8f80*/  SYNCS.PHASECHK.TRANS64.TRYWAIT P2, [UR4+0x36850], R0 ;  /* 0x03685000ff0075a7 */ /* 0x0004e20008040144 */
[----:B------:R-:W-:Y:S05]  /*8f90*/  @!P0 BRA `(.L_x_4863) ;  /* 0x0000000000048947 */ /* 0x000fea0003800000 */
[----:B------:R-:W-:Y:S01]  /*8fa0*/  BPT.TRAP 0x1 ;  /* 0x000000040000795c */ /* 0x000fe20000300000 */
.L_x_4863:
[----:B---3--:R-:W-:Y:S05]  /*8fb0*/  @P2 BRA `(.L_x_4864) ;  /* 0x0000000000082947 */ /* 0x008fea0003800000 */
[----:B------:R-:W3:Y:S02]  /*8fc0*/  SYNCS.PHASECHK.TRANS64.TRYWAIT P2, [UR4+0x36850], R0 ;  /* 0x03685000ff0075a7 */ /* 0x000ee40008040144 */
[----:B---3--:R-:W-:Y:S05]  /*8fd0*/  @!P2 BRA `(.L_x_4865) ;  /* 0x000000f40014a947 */ /* 0x008fea0003800000 */
.L_x_4864:
[----:B------:R-:W-:Y:S01]  /*8fe0*/  UIADD3 UR10, UR38, 0x400, URZ ;  /* 0x00000400260a7890 */ /* 0x000fe2000fffe03f */
[----:B------:R-:W-:Y:S01]  /*8ff0*/  WARPGROUP.ARRIVE ;  /* 0x00000000000079c5 */ /* 0x000fe20000000000 */
[----:B------:R-:W-:Y:S01]  /*9000*/  UMOV UR11, 0x40000040 ;  /* 0x40000040000b7882 */ /* 0x000fe20000000000 */
[----:B------:R-:W-:Y:S01]  /*9010*/  R2UR UR18, R17 ;  /* 0x00000000111272ca */ /* 0x000fe200000e0000 */
[----:B------:R-:W-:Y:S01]  /*9020*/  USHF.R.U32.HI UR10, URZ, 0x4, UR10 ;  /* 0x000000043f0a7899 */ /* 0x000fe2000801160a */
[----:B------:R-:W-:Y:S01]  /*9030*/  R2UR UR15, R19 ;  /* 0x00000000130f72ca */ /* 0x000fe200000e0000 */
[----:B------:R-:W-:Y:S01]  /*9040*/  FMUL.FTZ R11, R175, UR5 ;  /* 0x00000005af0b7c20 */ /* 0x000fe20008410000 */
[----:B------:R-:W-:Y:S01]  /*9050*/  R2UR UR14, R18 ;  /* 0x00000000120e72ca */ /* 0x000fe200000e0000 */
[----:B------:R-:W-:Y:S01]  /*9060*/  ULOP3.LUT UR10, UR10, 0x3fff, URZ, 0xc0, !UPT ;  /* 0x00003fff0a0a7892 */ /* 0x000fe2000f8ec03f */
[----:B------:R-:W-:Y:S01]  /*9070*/  FMUL.FTZ R175, R152, UR5 ;  /* 0x0000000598af7c20 */ /* 0x000fe20008410000 */
[----:B------:R-:W-:Y:S01]  /*9080*/  FMUL.FTZ R152, R154, UR5 ;  /* 0x000000059a987c20 */ /* 0x000fe20008410000 */
[----:B------:R-:W-:Y:S01]  /*9090*/  FMUL.FTZ R154, R144, UR5 ;  /* 0x00000005909a7c20 */ /* 0x000fe20008410000 */
[----:B------:R-:W-:Y:S01]  /*90a0*/  ULOP3.LUT UR10, UR10, 0x3800000, URZ, 0xfc, !UPT ;  /* 0x038000000a0a7892 */ /* 0x000fe2000f8efc3f */
[----:B------:R-:W-:Y:S01]  /*90b0*/  FMUL.FTZ R144, R147, UR5 ;  /* 0x0000000593907c20 */ /* 0x000fe20008410000 */
[----:B01----:R-:W-:Y:S01]  /*90c0*/  FMUL.FTZ R6, R168, UR5 ;  /* 0x00000005a8067c20 */ /* 0x003fe20008410000 */
[----:B------:R-:W-:Y:S01]  /*90d0*/  FMUL.FTZ R8, R169, UR5 ;  /* 0x00000005a9087c20 */ /* 0x000fe20008410000 */
[----:B------:R-:W-:Y:S01]  /*90e0*/  UIMAD UR6, UR6, 0xa80, UR10 ;  /* 0x00000a80060678a4 */ /* 0x000fe2000f8e020a */
[----:B------:R-:W-:Y:S01]  /*90f0*/  FMUL.FTZ R168, R172, UR5 ;  /* 0x00000005aca87c20 */ /* 0x000fe20008410000 */
[----:B------:R-:W-:Y:S01]  /*9100*/  FMUL.FTZ R169, R173, UR5 ;  /* 0x00000005ada97c20 */ /* 0x000fe20008410000 */
[----:B------:R-:W-:Y:S01]  /*9110*/  FMUL.FTZ R173, R153, UR5 ;  /* 0x0000000599ad7c20 */ /* 0x000fe20008410000 */
[----:B------:R-:W0:Y:S01]  /*9120*/  MUFU.TANH R6, R6 ;  /* 0x0000000600067308 */ /* 0x000e220000002400 */
        /* <DEDUP_REMOVED lines=23> */
[----:B--2---:R-:W-:Y:S01]  /*92a0*/  FMUL.FTZ R0, R170, UR5 ;  /* 0x00000005aa007c20 */ /* 0x004fe20008410000 */
[----:B------:R-:W2:Y:S01]  /*92b0*/  MUFU.TANH R169, R169 ;  /* 0x000000a900a97308 */ /* 0x000ea20000002400 */
[----:B------:R-:W-:Y:S01]  /*92c0*/  FMUL.FTZ R7, R174, UR5 ;  /* 0x00000005ae077c20 */ /* 0x000fe20008410000 */
[----:B------:R-:W-:Y:S01]  /*92d0*/  FMUL.FTZ R14, R162, UR5 ;  /* 0x00000005a20e7c20 */ /* 0x000fe20008410000 */
[----:B------:R-:W-:Y:S01]  /*92e0*/  FMUL.FTZ R20, R166, UR5 ;  /* 0x00000005a6147c20 */ /* 0x000fe20008410000 */
[----:B------:R-:W-:Y:S01]  /*92f0*/  FMUL.FTZ R153, R158, UR5 ;  /* 0x000000059e997c20 */ /* 0x000fe20008410000 */
[----:B------:R-:W-:Y:S01]  /*9300*/  FMUL.FTZ R130, R130, UR5 ;  /* 0x0000000582827c20 */ /* 0x000fe20008410000 */
[----:B------:R-:W-:Y:S01]  /*9310*/  FMUL.FTZ R134, R134, UR5 ;  /* 0x0000000586867c20 */ /* 0x000fe20008410000 */
[----:B------:R-:W-:Y:S01]  /*9320*/  UISETP.GT.AND UP0, UPT, UR7, UR61, UPT ;  /* 0x0000003d0700728c */ /* 0x000fe2000bf04270 */
[----:B------:R-:W-:Y:S01]  /*9330*/  MUFU.TANH R175, R175 ;  /* 0x000000af00af7308 */ /* 0x000fe20000002400 */
[----:B------:R-:W-:-:S07]  /*9340*/  UMOV UR39, UR60 ;  /* 0x0000003c00277c82 */ /* 0x000fce0008000000 */
        /* <DEDUP_REMOVED lines=11> */
[----:B------:R4:W-:Y:S08]  /*9400*/  MUFU.TANH R171, R124 ;  /* 0x0000007c00ab7308 */ /* 0x0009f00000002400 */
[----:B------:R-:W-:Y:S01]  /*9410*/  MUFU.TANH R0, R0 ;  /* 0x0000000000007308 */ /* 0x000fe20000002400 */
[----:B----4-:R-:W-:Y:S01]  /*9420*/  FMUL.FTZ R124, R150, UR5 ;  /* 0x00000005967c7c20 */ /* 0x010fe20008410000 */
[----:B------:R-:W-:-:S06]  /*9430*/  FMUL.FTZ R150, R122, UR5 ;  /* 0x000000057a967c20 */ /* 0x000fcc0008410000 */
        /* <DEDUP_REMOVED lines=24> */
[----:B------:R-:W-:Y:S01]  /*95c0*/  USHF.L.U32 UR10, UR18, 0x7, URZ ;  /* 0x00000007120a7899 */ /* 0x000fe2000800063f */
[----:B------:R-:W-:-:S03]  /*95d0*/  UMOV UR11, 0x40000040 ;  /* 0x40000040000b7882 */ /* 0x000fc60000000000 */
[----:B------:R-:W-:Y:S02]  /*95e0*/  UIMAD UR10, UR7, -0x70, UR10 ;  /* 0xffffff90070a78a4 */ /* 0x000fe4000f8e020a */
[----:B------:R-:W-:Y:S02]  /*95f0*/  UIADD3 UR7, UR7, -0x1, URZ ;  /* 0xffffffff07077890 */ /* 0x000fe4000fffe03f */
[----:B------:R-:W-:-:S04]  /*9600*/  UIADD3 UR10, UR10, 0x1, UR15 ;  /* 0x000000010a0a7890 */ /* 0x000fc8000fffe00f */
[----:B------:R-:W-:-:S06]  /*9610*/  UIADD3 UR10, UR10, -UR14, URZ ;  /* 0x8000000e0a0a7290 */ /* 0x000fcc000fffe03f */
[----:B------:R-:W-:Y:S01]  /*9620*/  IMAD.U32 R147, RZ, RZ, UR10 ;  /* 0x0000000aff937e24 */ /* 0x000fe2000f8e00ff */
[----:B------:R-:W-:Y:S01]  /*9630*/  UIADD3 UR10, UR6, 0x180, URZ ;  /* 0x00000180060a7890 */ /* 0x000fe2000fffe03f */
        /* <DEDUP_REMOVED lines=9> */
[----:B------:R-:W-:Y:S01]  /*96d0*/  IMAD R146, R204, -0x2, R147 ;  /* 0xfffffffecc927824 */ /* 0x000fe200078e0293 */
[----:B------:R-:W-:Y:S01]  /*96e0*/  UMOV UR11, 0x40000040 ;  /* 0x40000040000b7882 */ /* 0x000fe20000000000 */
[----:B------:R-:W-:Y:S01]  /*96f0*/  FMUL.FTZ R195, R160, UR5 ;  /* 0x00000005a0c37c20 */ /* 0x000fe20008410000 */
[----:B------:R-:W-:Y:S01]  /*9700*/  FMUL.FTZ R160, R164, UR5 ;  /* 0x00000005a4a07c20 */ /* 0x000fe20008410000 */
[----:B------:R-:W-:Y:S01]  /*9710*/  IMAD.IADD R146, R205, 0x1, R146 ;  /* 0x00000001cd927824 */ /* 0x000fe200078e0292 */
[----:B------:R-:W-:Y:S04]  /*9720*/  MUFU.TANH R193, R193 ;  /* 0x000000c100c17308 */ /* 0x000fe80000002400 */
[----:B------:R-:W-:-:S02]  /*9730*/  ISETP.GT.AND P2, PT, R146, RZ, PT ;  /* 0x000000ff9200720c */ /* 0x000fc40003f44270 */
[----:B------:R-:W-:Y:S02]  /*9740*/  ISETP.GT.AND P3, PT, R146, 0x1, PT ;  /* 0x000000019200780c */ /* 0x000fe40003f64270 */
[----:B------:R-:W4:Y:S01]  /*9750*/  MUFU.TANH R195, R195 ;  /* 0x000000c300c37308 */ /* 0x000f220000002400 */
[----:B0-----:R-:W-:Y:S02]  /*9760*/  FSEL R201, R6, -INF , P2 ;  /* 0xff80000006c97808 */ /* 0x001fe40001000000 */
[----:B------:R-:W-:Y:S02]  /*9770*/  ISETP.GT.AND P2, PT, R146, 0x8, PT ;  /* 0x000000089200780c */ /* 0x000fe40003f44270 */
[----:B-1----:R-:W-:Y:S02]  /*9780*/  FSEL R203, R8, -INF , P3 ;  /* 0xff80000008cb7808 */ /* 0x002fe40001800000 */
[----:B------:R-:W-:Y:S01]  /*9790*/  FMNMX.FTZ R6, R201, R10, !PT ;  /* 0x0000000ac9067209 */ /* 0x000fe20007810000 */
[----:B------:R-:W0:Y:S01]  /*97a0*/  MUFU.TANH R160, R160 ;  /* 0x000000a000a07308 */ /* 0x000e220000002400 */
[----:B------:R-:W-:-:S02]  /*97b0*/  ISETP.GT.AND P3, PT, R146, 0x9, PT ;  /* 0x000000099200780c */ /* 0x000fc40003f64270 */
[----:B---3--:R-:W-:Y:S02]  /*97c0*/  FSEL R199, R168, -INF , P2 ;  /* 0xff800000a8c77808 */ /* 0x008fe40001000000 */
[----:B------:R-:W-:Y:S02]  /*97d0*/  FMNMX.FTZ R8, R203, R6, !PT ;  /* 0x00000006cb087209 */ /* 0x000fe40007810000 */
[C---:B------:R-:W-:Y:S01]  /*97e0*/  ISETP.GT.AND P2, PT, R146.reuse, 0x10, PT ;  /* 0x000000109200780c */ /* 0x040fe20003f44270 */
[----:B------:R-:W1:Y:S01]  /*97f0*/  MUFU.TANH R161, R161 ;  /* 0x000000a100a17308 */ /* 0x000e620000002400 */
[----:B--2---:R-:W-:Y:S02]  /*9800*/  FSEL R197, R169, -INF , P3 ;  /* 0xff800000a9c57808 */ /* 0x004fe40001800000 */
[----:B------:R-:W-:Y:S02]  /*9810*/  FMNMX.FTZ R8, R199, R8, !PT ;  /* 0x00000008c7087209 */ /* 0x000fe40007810000 */
[----:B------:R-:W-:-:S02]  /*9820*/  ISETP.GT.AND P3, PT, R146, 0x11, PT ;  /* 0x000000119200780c */ /* 0x000fc40003f64270 */
[----:B----4-:R-:W-:Y:S01]  /*9830*/  FSEL R195, R195, -INF , P2 ;  /* 0xff800000c3c37808 */ /* 0x010fe20001000000 */
[----:B------:R-:W2:Y:S01]  /*9840*/  MUFU.TANH R165, R165 ;  /* 0x000000a500a57308 */ /* 0x000ea20000002400 */
[----:B------:R-:W-:Y:S02]  /*9850*/  FMNMX.FTZ R8, R197, R8, !PT ;  /* 0x00000008c5087209 */ /* 0x000fe40007810000 */
[C---:B------:R-:W-:Y:S02]  /*9860*/  ISETP.GT.AND P2, PT, R146.reuse, 0x18, PT ;  /* 0x000000189200780c */ /* 0x040fe40003f44270 */
[----:B------:R-:W-:Y:S02]  /*9870*/  FSEL R193, R193, -INF , P3 ;  /* 0xff800000c1c17808 */ /* 0x000fe40001800000 */
[----:B------:R-:W-:Y:S01]  /*9880*/  FMNMX.FTZ R8, R195, R8, !PT ;  /* 0x00000008c3087209 */ /* 0x000fe20007810000 */
[----:B------:R-:W3:Y:S01]  /*9890*/  MUFU.TANH R156, R156 ;  /* 0x0000009c009c7308 */ /* 0x000ee20000002400 */
[----:B------:R-:W-:-:S02]  /*98a0*/  ISETP.GT.AND P3, PT, R146, 0x19, PT ;  /* 0x000000199200780c */ /* 0x000fc40003f64270 */
[----:B------:R-:W-:-:S05]  /*98b0*/  FMNMX.FTZ R8, R193, R8, !PT ;  /* 0x00000008c1087209 */ /* 0x000fca0007810000 */
[----:B------:R3:W4:Y:S08]  /*98c0*/  MUFU.TANH R6, R137 ;  /* 0x0000008900067308 */ /* 0x0007300000002400 */
[----:B------:R-:W-:Y:S01]  /*98d0*/  MUFU.TANH R145, R145 ;  /* 0x0000009100917308 */ /* 0x000fe20000002400 */
[----:B------:R-:W-:Y:S02]  /*98e0*/  WARPGROUP.DEPBAR.LE gsb0, 0x0 ;  /* 0x00008000000079c5 */ /* 0x000fe40000010000 */
[----:B------:R-:W-:Y:S01]  /*98f0*/  WARPGROUP.ARRIVE ;  /* 0x00000000000079c5 */ /* 0x000fe20000000000 */
[----:B0-----:R-:W-:-:S02]  /*9900*/  FSEL R191, R160, -INF , P2 ;  /* 0xff800000a0bf7808 */ /* 0x001fc40001000000 */
[C---:B------:R-:W-:Y:S02]  /*9910*/  ISETP.GT.AND P2, PT, R146.reuse, 0x20, PT ;  /* 0x000000209200780c */ /* 0x040fe40003f44270 */
[----:B-1----:R-:W-:Y:S01]  /*9920*/  FSEL R189, R161, -INF , P3 ;  /* 0xff800000a1bd7808 */ /* 0x002fe20001800000 */
[----:B------:R-:W-:Y:S01]  /*9930*/  HGMMA.64x192x16.F32.BF16 R24, R184, gdesc[UR8].tnspB, R24, gsb0 ;  /* 0x42e00008b8187df0 */ /* 0x000fe20008001818 */
[----:B------:R-:W-:Y:S01]  /*9940*/  FMNMX.FTZ R8, R191, R8, !PT ;  /* 0x00000008bf087209 */ /* 0x000fe20007810000 */
[----:B------:R0:W1:Y:S01]  /*9950*/  MUFU.TANH R161, R129 ;  /* 0x0000008100a17308 */ /* 0x0000620000002400 */
        /* <DEDUP_REMOVED lines=9> */
[----:B--2---:R-:W-:Y:S02]  /*99f0*/  FSEL R165, R165, -INF , P2 ;  /* 0xff800000a5a57808 */ /* 0x004fe40001000000 */
        /* <DEDUP_REMOVED lines=8> */
[----:B---3--:R-:W-:Y:S01]  /*9a80*/  FSEL R137, R156, -INF , P3 ;  /* 0xff8000009c897808 */ /* 0x008fe20001800000 */
[----:B------:R-:W-:Y:S01]  /*9a90*/  FMUL.FTZ R156, R126, UR5 ;  /* 0x000000057e9c7c20 */ /* 0x000fe20008410000 */
[----:B------:R-:W-:Y:S01]  /*9aa0*/  FMNMX.FTZ R154, R147, R8, !PT ;  /* 0x00000008939a7209 */ /* 0x000fe20007810000 */
[----:B------:R-:W-:Y:S01]  /*9ab0*/  FMUL.FTZ R8, R133, UR5 ;  /* 0x0000000585087c20 */ /* 0x000fe20008410000 */
[----:B------:R-:W-:Y:S01]  /*9ac0*/  ISETP.GT.AND P3, PT, R146, 0x39, PT ;  /* 0x000000399200780c */ /* 0x000fe20003f64270 */
[----:B------:R-:W-:Y:S01]  /*9ad0*/  FMUL.FTZ R126, R127, UR5 ;  /* 0x000000057f7e7c20 */ /* 0x000fe20008410000 */
[----:B0-----:R-:W-:Y:S01]  /*9ae0*/  FSEL R129, R148, -INF , P2 ;  /* 0xff80000094817808 */ /* 0x001fe20001000000 */
[----:B------:R-:W-:Y:S01]  /*9af0*/  FMUL.FTZ R148, R135, UR5 ;  /* 0x0000000587947c20 */ /* 0x000fe20008410000 */
[----:B------:R-:W-:Y:S01]  /*9b00*/  FMNMX.FTZ R154, R137, R154, !PT ;  /* 0x0000009a899a7209 */ /* 0x000fe20007810000 */
[----:B------:R-:W0:Y:S01]  /*9b10*/  MUFU.TANH R8, R8 ;  /* 0x0000000800087308 */ /* 0x000e220000002400 */
[----:B------:R-:W-:-:S02]  /*9b20*/  ISETP.GT.AND P2, PT, R146, 0x40, PT ;  /* 0x000000409200780c */ /* 0x000fc40003f44270 */
[----:B------:R-:W-:Y:S02]  /*9b30*/  FSEL R133, R149, -INF , P3 ;  /* 0xff80000095857808 */ /* 0x000fe40001800000 */
[----:B------:R-:W-:Y:S02]  /*9b40*/  FMNMX.FTZ R154, R129, R154, !PT ;  /* 0x0000009a819a7209 */ /* 0x000fe40007810000 */
[----:B------:R-:W-:Y:S01]  /*9b50*/  ISETP.GT.AND P3, PT, R146, 0x41, PT ;  /* 0x000000419200780c */ /* 0x000fe20003f64270 */
[----:B------:R-:W-:Y:S01]  /*9b60*/  MUFU.TANH R148, R148 ;  /* 0x0000009400947308 */ /* 0x000fe20000002400 */
[----:B------:R-:W-:Y:S01]  /*9b70*/  FSEL R141, R136, -INF , P2 ;  /* 0xff800000888d7808 */ /* 0x000fe20001000000 */
[----:B------:R-:W-:Y:S01]  /*9b80*/  FMUL.FTZ R136, R139, UR5 ;  /* 0x000000058b887c20 */ /* 0x000fe20008410000 */
[----:B------:R-:W-:Y:S02]  /*9b90*/  FMNMX.FTZ R154, R133, R154, !PT ;  /* 0x0000009a859a7209 */ /* 0x000fe40007810000 */
[----:B------:R-:W-:-:S02]  /*9ba0*/  ISETP.GT.AND P2, PT, R146, 0x48, PT ;  /* 0x000000489200780c */ /* 0x000fc40003f44270 */
[----:B----4-:R-:W-:Y:S01]  /*9bb0*/  FSEL R149, R6, -INF , P3 ;  /* 0xff80000006957808 */ /* 0x010fe20001800000 */
[----:B------:R-:W-:Y:S01]  /*9bc0*/  FMUL.FTZ R6, R121, UR5 ;  /* 0x0000000579067c20 */ /* 0x000fe20008410000 */
[----:B------:R-:W-:Y:S01]  /*9bd0*/  FMNMX.FTZ R154, R141, R154, !PT ;  /* 0x0000009a8d9a7209 */ /* 0x000fe20007810000 */
[----:B------:R-:W-:Y:S01]  /*9be0*/  MUFU.TANH R136, R136 ;  /* 0x0000008800887308 */ /* 0x000fe20000002400 */
[----:B------:R-:W-:Y:S02]  /*9bf0*/  ISETP.GT.AND P3, PT, R146, 0x49, PT ;  /* 0x000000499200780c */ /* 0x000fe40003f64270 */
[----:B------:R-:W-:Y:S01]  /*9c00*/  FSEL R121, R140, -INF , P2 ;  /* 0xff8000008c797808 */ /* 0x000fe20001000000 */
[----:B------:R-:W-:Y:S01]  /*9c10*/  FMUL.FTZ R140, R143, UR5 ;  /* 0x000000058f8c7c20 */ /* 0x000fe20008410000 */
[----:B------:R-:W-:Y:S02]  /*9c20*/  FMNMX.FTZ R154, R149, R154, !PT ;  /* 0x0000009a959a7209 */ /* 0x000fe40007810000 */
[----:B------:R-:W-:Y:S01]  /*9c30*/  ISETP.GT.AND P2, PT, R146, 0x50, PT ;  /* 0x000000509200780c */ /* 0x000fe20003f44270 */
[----:B------:R-:W2:Y:S01]  /*9c40*/  MUFU.TANH R6, R6 ;  /* 0x0000000600067308 */ /* 0x000ea20000002400 */
[----:B------:R-:W-:-:S02]  /*9c50*/  FSEL R157, R157, -INF , P3 ;  /* 0xff8000009d9d7808 */ /* 0x000fc40001800000 */
[----:B------:R-:W-:Y:S02]  /*9c60*/  FMNMX.FTZ R154, R121, R154, !PT ;  /* 0x0000009a799a7209 */ /* 0x000fe40007810000 */
[----:B------:R-:W-:Y:S02]  /*9c70*/  ISETP.GT.AND P3, PT, R146, 0x51, PT ;  /* 0x000000519200780c */ /* 0x000fe40003f64270 */
[----:B------:R-:W-:Y:S01]  /*9c80*/  FSEL R159, R128, -INF , P2 ;  /* 0xff800000809f7808 */ /* 0x000fe20001000000 */
[----:B------:R-:W-:Y:S01]  /*9c90*/  FMUL.FTZ R128, R125, UR5 ;  /* 0x000000057d807c20 */ /* 0x000fe20008410000 */
[----:B------:R-:W-:Y:S01]  /*9ca0*/  FMNMX.FTZ R154, R157, R154, !PT ;  /* 0x0000009a9d9a7209 */ /* 0x000fe20007810000 */
[----:B------:R-:W-:Y:S01]  /*9cb0*/  MUFU.TANH R140, R140 ;  /* 0x0000008c008c7308 */ /* 0x000fe20000002400 */
[----:B------:R-:W-:Y:S02]  /*9cc0*/  ISETP.GT.AND P2, PT, R146, 0x58, PT ;  /* 0x000000589200780c */ /* 0x000fe40003f44270 */
[----:B-1----:R-:W-:-:S02]  /*9cd0*/  FSEL R161, R161, -INF , P3 ;  /* 0xff800000a1a17808 */ /* 0x002fc40001800000 */
[----:B------:R-:W-:Y:S02]  /*9ce0*/  FMNMX.FTZ R154, R159, R154, !PT ;  /* 0x0000009a9f9a7209 */ /* 0x000fe40007810000 */
[----:B------:R-:W-:Y:S01]  /*9cf0*/  ISETP.GT.AND P3, PT, R146, 0x59, PT ;  /* 0x000000599200780c */ /* 0x000fe20003f64270 */
[----:B------:R-:W-:Y:S01]  /*9d00*/  MUFU.TANH R156, R156 ;  /* 0x0000009c009c7308 */ /* 0x000fe20000002400 */
[----:B------:R-:W-:Y:S02]  /*9d10*/  FSEL R125, R132, -INF , P2 ;  /* 0xff800000847d7808 */ /* 0x000fe40001000000 */
[----:B------:R-:W-:Y:S02]  /*9d20*/  FMNMX.FTZ R154, R161, R154, !PT ;  /* 0x0000009aa19a7209 */ /* 0x000fe40007810000 */
[----:B------:R-:W-:Y:S02]  /*9d30*/  ISETP.GT.AND P2, PT, R146, 0x60, PT ;  /* 0x000000609200780c */ /* 0x000fe40003f44270 */
[----:B0-----:R-:W-:Y:S01]  /*9d40*/  FSEL R163, R8, -INF , P3 ;  /* 0xff80000008a37808 */ /* 0x001fe20001800000 */
[----:B------:R0:W1:Y:S01]  /*9d50*/  MUFU.TANH R132, R128 ;  /* 0x0000008000847308 */ /* 0x0000620000002400 */
[----:B------:R-:W-:-:S02]  /*9d60*/  FMNMX.FTZ R154, R125, R154, !PT ;  /* 0x0000009a7d9a7209 */ /* 0x000fc40007810000 */
[----:B------:R-:W-:Y:S02]  /*9d70*/  ISETP.GT.AND P3, PT, R146, 0x61, PT ;  /* 0x000000619200780c */ /* 0x000fe40003f64270 */
[----:B------:R-:W-:Y:S02]  /*9d80*/  FSEL R167, R120, -INF , P2 ;  /* 0xff80000078a77808 */ /* 0x000fe40001000000 */
[----:B------:R-:W-:Y:S01]  /*9d90*/  FMNMX.FTZ R154, R163, R154, !PT ;  /* 0x0000009aa39a7209 */ /* 0x000fe20007810000 */
[----:B------:R-:W-:Y:S01]  /*9da0*/  MUFU.TANH R126, R126 ;  /* 0x0000007e007e7308 */ /* 0x000fe20000002400 */
[----:B------:R-:W-:Y:S01]  /*9db0*/  ISETP.GT.AND P2, PT, R146, 0x68, PT ;  /* 0x000000689200780c */ /* 0x000fe20003f44270 */
[----:B0-----:R-:W-:Y:S01]  /*9dc0*/  FMUL.FTZ R128, R151, UR5 ;  /* 0x0000000597807c20 */ /* 0x001fe20008410000 */
[----:B--2---:R-:W-:Y:S02]  /*9dd0*/  FSEL R169, R6, -INF , P3 ;  /* 0xff80000006a97808 */ /* 0x004fe40001800000 */
[----:B------:R-:W-:Y:S01]  /*9de0*/  FMNMX.FTZ R154, R167, R154, !PT ;  /* 0x0000009aa79a7209 */ /* 0x000fe20007810000 */
[----:B------:R-:W0:Y:S01]  /*9df0*/  LDC R6, c[0x0][0x988] ;  /* 0x00026200ff067b82 */ /* 0x000e220000000800 */
[----:B------:R-:W-:Y:S01]  /*9e00*/  ISETP.GT.AND P3, PT, R146, 0x69, PT ;  /* 0x000000699200780c */ /* 0x000fe20003f64270 */
[----:B------:R-:W2:Y:S01]  /*9e10*/  MUFU.TANH R128, R128 ;  /* 0x0000008000807308 */ /* 0x000ea20000002400 */
[----:B------:R-:W-:-:S02]  /*9e20*/  FSEL R171, R171, -INF , P2 ;  /* 0xff800000abab7808 */ /* 0x000fc40001000000 */
[----:B------:R-:W-:Y:S02]  /*9e30*/  FMNMX.FTZ R154, R169, R154, !PT ;  /* 0x0000009aa99a7209 */ /* 0x000fe40007810000 */
[----:B-1----:R-:W-:Y:S01]  /*9e40*/  FSEL R151, R132, -INF , P3 ;  /* 0xff80000084977808 */ /* 0x002fe20001800000 */
[----:B------:R-:W-:Y:S01]  /*9e50*/  FMUL.FTZ R132, R138, UR5 ;  /* 0x000000058a847c20 */ /* 0x000fe20008410000 */
[----:B------:R-:W-:Y:S01]  /*9e60*/  FMNMX.FTZ R154, R171, R154, !PT ;  /* 0x0000009aab9a7209 */ /* 0x000fe20007810000 */
[----:B------:R-:W-:Y:S01]  /*9e70*/  FMUL.FTZ R138, R142, UR5 ;  /* 0x000000058e8a7c20 */ /* 0x000fe20008410000 */
[----:B------:R-:W-:Y:S01]  /*9e80*/  IADD3 R146, R146, 0x8, RZ ;  /* 0x0000000892927810 */ /* 0x000fe20007ffe0ff */
[----:B------:R-:W-:Y:S01]  /*9e90*/  FMUL.FTZ R142, R131, UR5 ;  /* 0x00000005838e7c20 */ /* 0x000fe20008410000 */
[----:B------:R-:W-:Y:S01]  /*9ea0*/  FMNMX.FTZ R154, R151, R154, !PT ;  /* 0x0000009a979a7209 */ /* 0x000fe20007810000 */
[----:B------:R-:W1:Y:S01]  /*9eb0*/  MUFU.TANH R132, R132 ;  /* 0x0000008400847308 */ /* 0x000e620000002400 */
[----:B------:R-:W-:-:S02]  /*9ec0*/  ISETP.GT.AND P3, PT, R146, RZ, PT ;  /* 0x000000ff9200720c */ /* 0x000fc40003f64270 */
[----:B------:R-:W-:Y:S01]  /*9ed0*/  ISETP.GT.AND P4, PT, R146, 0x1, PT ;  /* 0x000000019200780c */ /* 0x000fe20003f84270 */
[----:B------:R-:W3:Y:S01]  /*9ee0*/  SHFL.BFLY PT, R217, R154, 0x2, 0x1f ;  /* 0x0c401f009ad97f89 */ /* 0x000ee200000e0000 */
[----:B------:R-:W-:Y:S02]  /*9ef0*/  FSEL R122, R0, -INF , P3 ;  /* 0xff800000007a7808 */ /* 0x000fe40001800000 */
[----:B------:R-:W-:Y:S01]  /*9f00*/  ISETP.GT.AND P3, PT, R146, 0x8, PT ;  /* 0x000000089200780c */ /* 0x000fe20003f64270 */
[----:B------:R-:W4:Y:S01]  /*9f10*/  MUFU.TANH R138, R138 ;  /* 0x0000008a008a7308 */ /* 0x000f220000002400 */
[----:B------:R-:W-:Y:S02]  /*9f20*/  FSEL R127, R2, -INF , P4 ;  /* 0xff800000027f7808 */ /* 0x000fe40002000000 */
[----:B------:R-:W-:Y:S02]  /*9f30*/  FMNMX.FTZ R0, R122, R9, !PT ;  /* 0x000000097a007209 */ /* 0x000fe40007810000 */
[----:B------:R-:W-:-:S02]  /*9f40*/  ISETP.GT.AND P4, PT, R146, 0x9, PT ;  /* 0x000000099200780c */ /* 0x000fc40003f84270 */
[----:B------:R-:W-:Y:S01]  /*9f50*/  FSEL R131, R7, -INF , P3 ;  /* 0xff80000007837808 */ /* 0x000fe20001800000 */
[----:B------:R-:W5:Y:S01]  /*9f60*/  MUFU.TANH R142, R142 ;  /* 0x0000008e008e7308 */ /* 0x000f620000002400 */
[----:B------:R-:W-:Y:S02]  /*9f70*/  FMNMX.FTZ R0, R127, R0, !PT ;  /* 0x000000007f007209 */ /* 0x000fe40007810000 */
[C---:B------:R-:W-:Y:S02]  /*9f80*/  ISETP.GT.AND P3, PT, R146.reuse, 0x10, PT ;  /* 0x000000109200780c */ /* 0x040fe40003f64270 */
[----:B------:R-:W-:Y:S02]  /*9f90*/  FSEL R135, R11, -INF , P4 ;  /* 0xff8000000b877808 */ /* 0x000fe40002000000 */
[----:B------:R-:W-:Y:S02]  /*9fa0*/  FMNMX.FTZ R0, R131, R0, !PT ;  /* 0x0000000083007209 */ /* 0x000fe40007810000 */
[----:B------:R-:W-:-:S02]  /*9fb0*/  ISETP.GT.AND P4, PT, R146, 0x11, PT ;  /* 0x000000119200780c */ /* 0x000fc40003f84270 */
[----:B------:R-:W-:Y:S02]  /*9fc0*/  FSEL R139, R14, -INF , P3 ;  /* 0xff8000000e8b7808 */ /* 0x000fe40001800000 */
[----:B---3--:R-:W-:Y:S01]  /*9fd0*/  FMNMX.FTZ R217, R154, R217, !PT ;  /* 0x000000d99ad97209 */ /* 0x008fe20007810000 */
[----:B------:R-:W-:Y:S01]  /*9fe0*/  FMUL.FTZ R154, R123, UR5 ;  /* 0x000000057b9a7c20 */ /* 0x000fe20008410000 */
[----:B------:R-:W-:Y:S02]  /*9ff0*/  FMNMX.FTZ R0, R135, R0, !PT ;  /* 0x0000000087007209 */ /* 0x000fe40007810000 */
[----:B------:R-:W-:Y:S01]  /*a000*/  ISETP.GT.AND P3, PT, R146, 0x18, PT ;  /* 0x000000189200780c */ /* 0x000fe20003f64270 */
[----:B------:R-:W3:Y:S01]  /*a010*/  SHFL.BFLY PT, R8, R217, 0x1, 0x1f ;  /* 0x0c201f00d9087f89 */ /* 0x000ee200000e0000 */
[----:B------:R-:W-:Y:S01]  /*a020*/  FSEL R143, R12, -INF , P4 ;  /* 0xff8000000c8f7808 */ /* 0x000fe20002000000 */
[----:B------:R-:W5:Y:S01]  /*a030*/  MUFU.TANH R154, R154 ;  /* 0x0000009a009a7308 */ /* 0x000f620000002400 */
[----:B------:R-:W-:-:S02]  /*a040*/  FMNMX.FTZ R0, R139, R0, !PT ;  /* 0x000000008b007209 */ /* 0x000fc40007810000 */
[----:B------:R-:W-:Y:S02]  /*a050*/  ISETP.GT.AND P4, PT, R146, 0x19, PT ;  /* 0x000000199200780c */ /* 0x000fe40003f84270 */
[----:B------:R-:W-:Y:S02]  /*a060*/  FMNMX.FTZ R0, R143, R0, !PT ;  /* 0x000000008f007209 */ /* 0x000fe40007810000 */
[----:B---3--:R-:W-:-:S04]  /*a070*/  FMNMX.FTZ R8, R217, R8, !PT ;  /* 0x00000008d9087209 */ /* 0x008fc80007810000 */
[C---:B------:R-:W-:Y:S01]  /*a080*/  FSETP.NEU.FTZ.AND P2, PT, R8.reuse, -INF , PT ;  /* 0xff8000000800780b */ /* 0x040fe20003f5d000 */
[----:B0-----:R-:W-:-:S05]  /*a090*/  FMUL.FTZ R120, R8, R6 ;  /* 0x0000000608787220 */ /* 0x001fca0000410000 */
[----:B------:R-:W-:-:S05]  /*a0a0*/  FSEL R120, R120, RZ, P2 ;  /* 0x000000ff78787208 */ /* 0x000fca0001000000 */
        /* <DEDUP_REMOVED lines=9> */
[----:B------:R-:W-:Y:S02]  /*a140*/  WARPGROUP.DEPBAR.LE gsb0, 0x0 ;  /* 0x00008000000079c5 */ /* 0x000fe40000010000 */
[----:B------:R-:W-:Y:S01]  /*a150*/  WARPGROUP.ARRIVE ;  /* 0x00000000000079c5 */ /* 0x000fe20000000000 */
[----:B------:R-:W-:Y:S01]  /*a160*/  FSEL R185, R20, -INF , P3 ;  /* 0xff80000014b97808 */ /* 0x000fe20001800000 */
[-CC-:B------:R-:W-:Y:S01]  /*a170*/  FFMA.FTZ R186, R121, R6.reuse, -R120.reuse ;  /* 0x0000000679ba7223 */ /* 0x180fe20000010878 */
[C---:B------:R-:W-:Y:S01]  /*a180*/  ISETP.GT.AND P3, PT, R146.reuse, 0x20, PT ;  /* 0x000000209200780c */ /* 0x040fe20003f64270 */
[--C-:B------:R-:W-:Y:S01]  /*a190*/  FFMA.FTZ R121, R157, R6, -R120.reuse ;  /* 0x000000069d797223 */ /* 0x100fe20000010878 */
[----:B------:R-:W-:Y:S01]  /*a1a0*/  FSEL R187, R13, -INF , P4 ;  /* 0xff8000000dbb7808 */ /* 0x000fe20002000000 */
[----:B------:R-:W-:Y:S01]  /*a1b0*/  HGMMA.64x192x16.F32.BF16 R24, R180, gdesc[UR8].tnspB, R24, gsb0 ;  /* 0x42e00008b4187df0 */ /* 0x000fe20008001818 */
[----:B------:R-:W-:Y:S01]  /*a1c0*/  FMNMX.FTZ R0, R185, R0, !PT ;  /* 0x00000000b9007209 */ /* 0x000fe20007810000 */
[--C-:B------:R-:W-:Y:S01]  /*a1d0*/  FFMA.FTZ R13, R193, R6, -R120.reuse ;  /* 0x00000006c10d7223 */ /* 0x100fe20000010878 */
[----:B------:R-:W-:Y:S01]  /*a1e0*/  ISETP.GT.AND P4, PT, R146, 0x21, PT ;  /* 0x000000219200780c */ /* 0x000fe20003f84270 */
[----:B------:R-:W-:Y:S01]  /*a1f0*/  UIADD3 UR10, UR6, 0x300, URZ ;  /* 0x00000300060a7890 */ /* 0x000fe2000fffe03f */
[----:B------:R-:W-:Y:S01]  /*a200*/  FSEL R193, R152, -INF , P3 ;  /* 0xff80000098c17808 */ /* 0x000fe20001800000 */
[----:B------:R-:W-:Y:S01]  /*a210*/  UMOV UR11, 0x40000040 ;  /* 0x40000040000b7882 */ /* 0x000fe20000000000 */
[----:B------:R-:W-:Y:S01]  /*a220*/  FMNMX.FTZ R0, R187, R0, !PT ;  /* 0x00000000bb007209 */ /* 0x000fe20007810000 */
[----:B------:R-:W-:Y:S01]  /*a230*/  MUFU.EX2 R123, R123 ;  /* 0x0000007b007b7308 */ /* 0x000fe20000000800 */
[C---:B------:R-:W-:Y:S01]  /*a240*/  ISETP.GT.AND P3, PT, R146.reuse, 0x28, PT ;  /* 0x000000289200780c */ /* 0x040fe20003f64270 */
        /* <DEDUP_REMOVED lines=23> */
[----:B------:R-:W-:Y:S01]  /*a3c0*/  ISETP.GT.AND P3, PT, R146, 0x38, PT ;  /* 0x000000389200780c */ /* 0x000fe20003f64270 */
        /* <DEDUP_REMOVED lines=10> */
[----:B------:R-:W-:Y:S01]  /*a470*/  FFMA.FTZ R151, R151, R6, -R120 ;  /* 0x0000000697977223 */ /* 0x000fe20000010878 */
[----:B------:R-:W-:Y:S01]  /*a480*/  ISETP.GT.AND P3, PT, R146, 0x40, PT ;  /* 0x000000409200780c */ /* 0x000fe20003f64270 */
[----:B------:R-:W-:Y:S01]  /*a490*/  UMOV UR6, UR36 ;  /* 0x0000002400067c82 */ /* 0x000fe20008000000 */
[----:B--2---:R-:W-:-:S02]  /*a4a0*/  FSEL R195, R128, -INF , P4 ;  /* 0xff80000080c37808 */ /* 0x004fc40002000000 */
[----:B------:R-:W-:Y:S01]  /*a4b0*/  FMNMX.FTZ R0, R175, R0, !PT ;  /* 0x00000000af007209 */ /* 0x000fe20007810000 */
[----:B------:R-:W-:Y:S01]  /*a4c0*/  MUFU.EX2 R13, R13 ;  /* 0x0000000d000d7308 */ /* 0x000fe20000000800 */
[----:B------:R-:W-:Y:S02]  /*a4d0*/  ISETP.GT.AND P4, PT, R146, 0x41, PT ;  /* 0x000000419200780c */ /* 0x000fe40003f84270 */
[----:B-1----:R-:W-:Y:S02]  /*a4e0*/  FSEL R197, R132, -INF , P3 ;  /* 0xff80000084c57808 */ /* 0x002fe40001800000 */
[----:B------:R-:W-:Y:S02]  /*a4f0*/  FMNMX.FTZ R0, R195, R0, !PT ;  /* 0x00000000c3007209 */ /* 0x000fe40007810000 */
[----:B------:R-:W-:Y:S01]  /*a500*/  ISETP.GT.AND P3, PT, R146, 0x48, PT ;  /* 0x000000489200780c */ /* 0x000fe20003f64270 */
[----:B------:R-:W-:Y:S01]  /*a510*/  MUFU.EX2 R198, R198 ;  /* 0x000000c600c67308 */ /* 0x000fe20000000800 */
[----:B------:R-:W-:Y:S01]  /*a520*/  FSEL R199, R136, -INF , P4 ;  /* 0xff80000088c77808 */ /* 0x000fe20002000000 */
[----:B------:R-:W-:Y:S01]  /*a530*/  IMAD.U32 R136, RZ, RZ, UR37 ;  /* 0x00000025ff887e24 */ /* 0x000fe2000f8e00ff */
[----:B------:R-:W-:-:S02]  /*a540*/  FMNMX.FTZ R0, R197, R0, !PT ;  /* 0x00000000c5007209 */ /* 0x000fc40007810000 */
[----:B------:R-:W-:Y:S02]  /*a550*/  ISETP.GT.AND P4, PT, R146, 0x49, PT ;  /* 0x000000499200780c */ /* 0x000fe40003f84270 */
[----:B----4-:R-:W-:Y:S01]  /*a560*/  FSEL R201, R138, -INF , P3 ;  /* 0xff8000008ac97808 */ /* 0x010fe20001800000 */
[----:B------:R-:W-:Y:S01]  /*a570*/  MUFU.EX2 R21, R21 ;  /* 0x0000001500157308 */ /* 0x000fe20000000800 */
[----:B------:R-:W-:Y:S02]  /*a580*/  FMNMX.FTZ R0, R199, R0, !PT ;  /* 0x00000000c7007209 */ /* 0x000fe40007810000 */
[----:B------:R-:W-:Y:S02]  /*a590*/  ISETP.GT.AND P3, PT, R146, 0x50, PT ;  /* 0x000000509200780c */ /* 0x000fe40003f64270 */
[----:B------:R-:W-:Y:S02]  /*a5a0*/  FSEL R165, R140, -INF , P4 ;  /* 0xff8000008ca57808 */ /* 0x000fe40002000000 */
[----:B------:R-:W-:Y:S01]  /*a5b0*/  FMNMX.FTZ R0, R201, R0, !PT ;  /* 0x00000000c9007209 */ /* 0x000fe20007810000 */
[----:B------:R-:W-:Y:S01]  /*a5c0*/  MUFU.EX2 R192, R192 ;  /* 0x000000c000c07308 */ /* 0x000fe20000000800 */
[----:B------:R-:W-:-:S02]  /*a5d0*/  ISETP.GT.AND P4, PT, R146, 0x51, PT ;  /* 0x000000519200780c */ /* 0x000fc40003f84270 */
[----:B------:R-:W-:Y:S02]  /*a5e0*/  FSEL R203, R130, -INF , P3 ;  /* 0xff80000082cb7808 */ /* 0x000fe40001800000 */
[----:B------:R-:W-:Y:S02]  /*a5f0*/  FMNMX.FTZ R0, R165, R0, !PT ;  /* 0x00000000a5007209 */ /* 0x000fe40007810000 */
[----:B------:R-:W-:Y:S01]  /*a600*/  ISETP.GT.AND P3, PT, R146, 0x58, PT ;  /* 0x000000589200780c */ /* 0x000fe20003f64270 */
[----:B------:R-:W-:Y:S01]  /*a610*/  MUFU.EX2 R173, R173 ;  /* 0x000000ad00ad7308 */ /* 0x000fe20000000800 */
[----:B-----5:R-:W-:Y:S02]  /*a620*/  FSEL R217, R142, -INF , P4 ;  /* 0xff8000008ed97808 */ /* 0x020fe40002000000 */
[----:B------:R-:W-:Y:S02]  /*a630*/  FMNMX.FTZ R0, R203, R0, !PT ;  /* 0x00000000cb007209 */ /* 0x000fe40007810000 */
[----:B------:R-:W-:-:S02]  /*a640*/  ISETP.GT.AND P4, PT, R146, 0x59, PT ;  /* 0x000000599200780c */ /* 0x000fc40003f84270 */
[----:B------:R-:W-:Y:S01]  /*a650*/  FSEL R147, R134, -INF , P3 ;  /* 0xff80000086937808 */ /* 0x000fe20001800000 */
        /* <DEDUP_REMOVED lines=11> */
[----:B------:R-:W-:Y:S02]  /*a710*/  FSEL R223, R154, -INF , P4 ;  /* 0xff8000009adf7808 */ /* 0x000fe40002000000 */
[----:B------:R-:W-:Y:S02]  /*a720*/  FMNMX.FTZ R0, R221, R0, !PT ;  /* 0x00000000dd007209 */ /* 0x000fe40007810000 */
[----:B------:R-:W-:-:S02]  /*a730*/  ISETP.GT.AND P4, PT, R146, 0x69, PT ;  /* 0x000000699200780c */ /* 0x000fc40003f84270 */
[----:B------:R-:W-:Y:S01]  /*a740*/  FSEL R225, R156, -INF , P3 ;  /* 0xff8000009ce17808 */ /* 0x000fe20001800000 */
[----:B------:R-:W-:Y:S01]  /*a750*/  MUFU.EX2 R137, R137 ;  /* 0x0000008900897308 */ /* 0x000fe20000000800 */
[----:B------:R-:W-:Y:S02]  /*a760*/  FMNMX.FTZ R0, R223, R0, !PT ;  /* 0x00000000df007209 */ /* 0x000fe40007810000 */
[----:B------:R-:W-:Y:S02]  /*a770*/  FSEL R227, R126, -INF , P4 ;  /* 0xff8000007ee37808 */ /* 0x000fe40002000000 */
[----:B------:R-:W-:Y:S02]  /*a780*/  FMNMX.FTZ R0, R225, R0, !PT ;  /* 0x00000000e1007209 */ /* 0x000fe40007810000 */
[----:B------:R-:W-:Y:S01]  /*a790*/  FSEL R157, R8, RZ, P2 ;  /* 0x000000ff089d7208 */ /* 0x000fe20001000000 */
[----:B------:R-:W-:Y:S01]  /*a7a0*/  MUFU.EX2 R190, R190 ;  /* 0x000000be00be7308 */ /* 0x000fe20000000800 */
[----:B------:R-:W-:-:S03]  /*a7b0*/  FMNMX.FTZ R0, R227, R0, !PT ;  /* 0x00000000e3007209 */ /* 0x000fc60007810000 */
[----:B------:R-:W-:Y:S02]  /*a7c0*/  FADD.FTZ R157, -R157, R10 ;  /* 0x0000000a9d9d7221 */ /* 0x000fe40000010100 */
[----:B------:R-:W0:Y:S02]  /*a7d0*/  SHFL.BFLY PT, R7, R0, 0x2, 0x1f ;  /* 0x0c401f0000077f89 */ /* 0x000e2400000e0000 */
[----:B------:R-:W-:Y:S08]  /*a7e0*/  MUFU.EX2 R129, R129 ;  /* 0x0000008100817308 */ /* 0x000ff00000000800 */
[----:B------:R-:W-:Y:S08]  /*a7f0*/  MUFU.EX2 R184, R184 ;  /* 0x000000b800b87308 */ /* 0x000ff00000000800 */
[----:B------:R-:W-:Y:S01]  /*a800*/  MUFU.EX2 R133, R133 ;  /* 0x0000008500857308 */ /* 0x000fe20000000800 */
[----:B0-----:R-:W-:-:S07]  /*a810*/  FMNMX.FTZ R0, R0, R7, !PT ;  /* 0x0000000700007209 */ /* 0x001fce0007810000 */
[----:B------:R-:W-:Y:S01]  /*a820*/  MUFU.EX2 R186, R186 ;  /* 0x000000ba00ba7308 */ /* 0x000fe20000000800 */
[----:B------:R-:W0:Y:S07]  /*a830*/  SHFL.BFLY PT, R7, R0, 0x1, 0x1f ;  /* 0x0c201f0000077f89 */ /* 0x000e2e00000e0000 */
[----:B------:R-:W-:Y:S08]  /*a840*/  MUFU.EX2 R121, R121 ;  /* 0x0000007900797308 */ /* 0x000ff00000000800 */
[----:B------:R-:W-:Y:S08]  /*a850*/  MUFU.EX2 R12, R12 ;  /* 0x0000000c000c7308 */ /* 0x000ff00000000800 */
[----:B------:R-:W-:Y:S01]  /*a860*/  MUFU.EX2 R141, R141 ;  /* 0x0000008d008d7308 */ /* 0x000fe20000000800 */
[----:B0-----:R-:W-:Y:S01]  /*a870*/  FMNMX.FTZ R7, R0, R7, !PT ;  /* 0x0000000700077209 */ /* 0x001fe20007810000 */
[----:B------:R-:W-:-:S03]  /*a880*/  FMUL.FTZ R0, R157, R6 ;  /* 0x000000069d007220 */ /* 0x000fc60000410000 */
[C---:B------:R-:W-:Y:S01]  /*a890*/  FSETP.NEU.FTZ.AND P2, PT, R7.reuse, -INF , PT ;  /* 0xff8000000700780b */ /* 0x040fe20003f5d000 */
[CC--:B------:R-:W-:Y:S02]  /*a8a0*/  FMUL.FTZ R124, R7.reuse, R6.reuse ;  /* 0x00000006077c7220 */ /* 0x0c0fe40000410000 */
[----:B------:R-:W-:Y:S01]  /*a8b0*/  MUFU.EX2 R14, R14 ;  /* 0x0000000e000e7308 */ /* 0x000fe20000000800 */
[----:B------:R-:W-:Y:S02]  /*a8c0*/  FSEL R2, R7, RZ, P2 ;  /* 0x000000ff07027208 */ /* 0x000fe40001000000 */
[----:B------:R-:W-:Y:S02]  /*a8d0*/  FSEL R124, R124, RZ, P2 ;  /* 0x000000ff7c7c7208 */ /* 0x000fe40001000000 */
[----:B------:R-:W-:Y:S01]  /*a8e0*/  PLOP3.LUT P2, PT, PT, PT, UP0, 0x80, 0x0 ;  /* 0x000000000000781c */ /* 0x000fe20003f4f008 */
[----:B------:R-:W-:Y:S02]  /*a8f0*/  FADD.FTZ R9, -R2, R9 ;  /* 0x0000000902097221 */ /* 0x000fe40000010100 */
[----:B------:R-:W0:Y:S01]  /*a900*/  MUFU.EX2 R0, R0 ;  /* 0x0000000000007308 */ /* 0x000e220000000800 */
        /* <DEDUP_REMOVED lines=9> */
[----:B------:R-:W-:Y:S01]  /*a9a0*/  FFMA.FTZ R128, R15, R6, -R124 ;  /* 0x000000060f807223 */ /* 0x000fe2000001087c */
[----:B------:R-:W-:-:S02]  /*a9b0*/  WARPGROUP.DEPBAR.LE gsb0, 0x0 ;  /* 0x00008000000079c5 */ /* 0x000fc40000010000 */
[----:B------:R-:W-:Y:S01]  /*a9c0*/  WARPGROUP.ARRIVE ;  /* 0x00000000000079c5 */ /* 0x000fe20000000000 */
[-CC-:B------:R-:W-:Y:S01]  /*a9d0*/  FFMA.FTZ R182, R125, R6.reuse, -R120.reuse ;  /* 0x000000067db67223 */ /* 0x180fe20000010878 */
[----:B------:R-:W-:Y:S01]  /*a9e0*/  FFMA.FTZ R125, R163, R6, -R120 ;  /* 0x00000006a37d7223 */ /* 0x000fe20000010878 */
[----:B------:R-:W1:Y:S01]  /*a9f0*/  MUFU.EX2 R2, R9 ;  /* 0x0000000900027308 */ /* 0x000e620000000800 */
[----:B0-----:R-:W-:Y:S01]  /*aa00*/  FFMA.FTZ R139, R0, R4, R123 ;  /* 0x00000004008b7223 */ /* 0x001fe2000001007b */
[-CC-:B------:R-:W-:Y:S01]  /*aa10*/  FFMA.FTZ R120, R131, R6.reuse, -R124.reuse ;  /* 0x0000000683787223 */ /* 0x180fe2000001087c */
[----:B------:R-:W-:Y:S01]  /*aa20*/  HGMMA.64x192x16.F32.BF16 R24, R176, gdesc[UR8].tnspB, R24, gsb0 ;  /* 0x42e00008b0187df0 */ /* 0x000fe20008001818 */
[-CC-:B------:R-:W-:Y:S01]  /*aa30*/  FFMA.FTZ R131, R143, R6.reuse, -R124.reuse ;  /* 0x000000068f837223 */ /* 0x180fe2000001087c */
[----:B------:R-:W-:Y:S01]  /*aa40*/  FADD.FTZ R139, R200, R139 ;  /* 0x0000008bc88b7221 */ /* 0x000fe20000010000 */
[-CC-:B------:R-:W-:Y:S01]  /*aa50*/  FFMA.FTZ R15, R153, R6.reuse, -R124.reuse ;  /* 0x00000006990f7223 */ /* 0x180fe2000001087c */
[-CC-:B------:R-:W-:Y:S01]  /*aa60*/  FFMA.FTZ R130, R191, R6.reuse, -R124.reuse ;  /* 0x00000006bf827223 */ /* 0x180fe2000001087c */
[----:B------:R-:W0:Y:S01]  /*aa70*/  MUFU.EX2 R10, R10 ;  /* 0x0000000a000a7308 */ /* 0x000e220000000800 */
[----:B------:R-:W-:Y:S01]  /*aa80*/  FADD.FTZ R4, R202, R139 ;  /* 0x0000008bca047221 */ /* 0x000fe20000010000 */
[-CC-:B------:R-:W-:Y:S01]  /*aa90*/  FFMA.FTZ R132, R145, R6.reuse, -R124.reuse ;  /* 0x0000000691847223 */ /* 0x180fe2000001087c */
[-CC-:B------:R-:W-:Y:S01]  /*aaa0*/  FFMA.FTZ R189, R189, R6.reuse, -R124.reuse ;  /* 0x00000006bdbd7223 */ /* 0x180fe2000001087c */
[-C--:B------:R-:W-:Y:S01]  /*aab0*/  FFMA.FTZ R191, R175, R6.reuse, -R124 ;  /* 0x00000006afbf7223 */ /* 0x080fe2000001087c */
[----:B------:R-:W-:Y:S01]  /*aac0*/  FADD.FTZ R139, R11, R4 ;  /* 0x000000040b8b7221 */ /* 0x000fe20000010000 */
[-CC-:B------:R-:W-:Y:S01]  /*aad0*/  FFMA.FTZ R134, R195, R6.reuse, -R124.reuse ;  /* 0x00000006c3867223 */ /* 0x180fe2000001087c */
[----:B------:R-:W-:Y:S01]  /*aae0*/  FFMA.FTZ R185, R197, R6, -R124 ;  /* 0x00000006c5b97223 */ /* 0x000fe2000001087c */
[----:B------:R-:W2:Y:S01]  /*aaf0*/  MUFU.EX2 R120, R120 ;  /* 0x0000007800787308 */ /* 0x000ea20000000800 */
[----:B------:R-:W-:Y:S01]  /*ab00*/  FADD.FTZ R4, R196, R139 ;  /* 0x0000008bc4047221 */ /* 0x000fe20000010000 */
[----:B-1----:R-:W-:Y:S01]  /*ab10*/  FFMA.FTZ R9, R2, R3, R157 ;  /* 0x0000000302097223 */ /* 0x002fe2000001009d */
[----:B------:R-:W-:-:S02]  /*ab20*/  @!P1 VIADD R3, R136, 0x36840 ;  /* 0x0003684088039836 */ /* 0x000fc40000000000 */
[-C--:B------:R-:W-:Y:S01]  /*ab30*/  FFMA.FTZ R136, R199, R6.reuse, -R124 ;  /* 0x00000006c7887223 */ /* 0x080fe2000001087c */
[----:B------:R-:W-:Y:S01]  /*ab40*/  FADD.FTZ R139, R13, R4 ;  /* 0x000000040d8b7221 */ /* 0x000fe20000010000 */
[-CC-:B------:R-:W-:Y:S01]  /*ab50*/  FFMA.FTZ R187, R201, R6.reuse, -R124.reuse ;  /* 0x00000006c9bb7223 */ /* 0x180fe2000001087c */
[-CC-:B------:R-:W-:Y:S01]  /*ab60*/  FFMA.FTZ R181, R203, R6.reuse, -R124.reuse ;  /* 0x00000006cbb57223 */ /* 0x180fe2000001087c */
[----:B------:R-:W1:Y:S01]  /*ab70*/  MUFU.EX2 R127, R127 ;  /* 0x0000007f007f7308 */ /* 0x000e620000000800 */
[----:B------:R-:W-:Y:S01]  /*ab80*/  FADD.FTZ R4, R198, R139 ;  /* 0x0000008bc6047221 */ /* 0x000fe20000010000 */
[----:B0-----:R-:W-:Y:S01]  /*ab90*/  FADD.FTZ R9, R10, R9 ;  /* 0x000000090a097221 */ /* 0x001fe20000010000 */
[----:B------:R-:W-:Y:S01]  /*aba0*/  @!P1 PRMT R3, RZ, 0x654, R3 ;  /* 0x00000654ff039816 */ /* 0x000fe20000000003 */
[-C--:B------:R-:W-:Y:S01]  /*abb0*/  FFMA.FTZ R147, R147, R6.reuse, -R124 ;  /* 0x0000000693937223 */ /* 0x080fe2000001087c */
[----:B------:R-:W-:Y:S01]  /*abc0*/  FADD.FTZ R139, R21, R4 ;  /* 0x00000004158b7221 */ /* 0x000fe20000010000 */
[-CC-:B------:R-:W-:Y:S01]  /*abd0*/  FFMA.FTZ R219, R219, R6.reuse, -R124.reuse ;  /* 0x00000006dbdb7223 */ /* 0x180fe2000001087c */
[-CC-:B------:R-:W-:Y:S01]  /*abe0*/  FFMA.FTZ R221, R221, R6.reuse, -R124.reuse ;  /* 0x00000006dddd7223 */ /* 0x180fe2000001087c */
[----:B------:R-:W-:Y:S01]  /*abf0*/  MUFU.EX2 R122, R122 ;  /* 0x0000007a007a7308 */ /* 0x000fe20000000800 */
[----:B--2---:R-:W-:Y:S01]  /*ac00*/  FADD.FTZ R4, R120, R9 ;  /* 0x0000000978047221 */ /* 0x004fe20000010000 */
[----:B------:R-:W-:Y:S01]  /*ac10*/  FADD.FTZ R138, R192, R139 ;  /* 0x0000008bc08a7221 */ /* 0x000fe20000010000 */
[-CC-:B------:R-:W-:Y:S01]  /*ac20*/  FFMA.FTZ R223, R223, R6.reuse, -R124.reuse ;  /* 0x00000006dfdf7223 */ /* 0x180fe2000001087c */
[----:B------:R-:W-:Y:S01]  /*ac30*/  FFMA.FTZ R225, R225, R6, -R124 ;  /* 0x00000006e1e17223 */ /* 0x000fe2000001087c */
[----:B------:R-:W-:Y:S01]  /*ac40*/  F2FP.BF16.F32.PACK_AB R180, R141, R12 ;  /* 0x0000000c8db4723e */ /* 0x000fe200000010ff */
[----:B------:R-:W-:Y:S01]  /*ac50*/  FADD.FTZ R9, R173, R138 ;  /* 0x0000008aad097221 */ /* 0x000fe20000010000 */
[----:B------:R-:W-:Y:S01]  /*ac60*/  IMAD.U32 R139, RZ, RZ, UR4 ;  /* 0x00000004ff8b7e24 */ /* 0x000fe2000f8e00ff */
[----:B------:R-:W0:Y:S01]  /*ac70*/  MUFU.EX2 R131, R131 ;  /* 0x0000008300837308 */ /* 0x000e220000000800 */
[----:B------:R-:W-:Y:S01]  /*ac80*/  F2FP.BF16.F32.PACK_AB R201, R10, R157 ;  /* 0x0000009d0ac9723e */ /* 0x000fe200000010ff */
[----:B------:R-:W-:Y:S01]  /*ac90*/  FADD.FTZ R138, R194, R9 ;  /* 0x00000009c28a7221 */ /* 0x000fe20000010000 */
[----:B------:R-:W-:Y:S01]  /*aca0*/  @!P1 VIADD R139, R139, 0x36860 ;  /* 0x000368608b8b9836 */ /* 0x000fe20000000000 */
[----:B------:R-:W-:Y:S01]  /*acb0*/  F2FP.BF16.F32.PACK_AB R200, R200, R123 ;  /* 0x0000007bc8c8723e */ /* 0x000fe200000010ff */
[----:B------:R-:W-:-:S02]  /*acc0*/  IMAD.MOV.U32 R10, RZ, RZ, R8 ;  /* 0x000000ffff0a7224 */ /* 0x000fc400078e0008 */
[----:B------:R-:W-:Y:S01]  /*acd0*/  FADD.FTZ R9, R155, R138 ;  /* 0x0000008a9b097221 */ /* 0x000fe20000010000 */
[----:B------:R-:W-:Y:S01]  /*ace0*/  FFMA.FTZ R138, R165, R6, -R124 ;  /* 0x00000006a58a7223 */ /* 0x000fe2000001087c */
[----:B------:R-:W-:Y:S01]  /*acf0*/  MUFU.EX2 R126, R126 ;  /* 0x0000007e007e7308 */ /* 0x000fe20000000800 */
[----:B------:R-:W-:Y:S01]  /*ad00*/  @!P1 PRMT R139, RZ, 0x654, R139 ;  /* 0x00000654ff8b9816 */ /* 0x000fe2000000008b */
[----:B------:R-:W-:Y:S01]  /*ad10*/  FADD.FTZ R140, R188, R9 ;  /* 0x00000009bc8c7221 */ /* 0x000fe20000010000 */
[----:B------:R-:W-:Y:S02]  /*ad20*/  F2FP.BF16.F32.PACK_AB R202, R11, R202 ;  /* 0x000000ca0bca723e */ /* 0x000fe400000010ff */
[----:B------:R-:W-:Y:S01]  /*ad30*/  F2FP.BF16.F32.PACK_AB R196, R13, R196 ;  /* 0x000000c40dc4723e */ /* 0x000fe200000010ff */
[----:B------:R-:W-:Y:S01]  /*ad40*/  FADD.FTZ R9, R137, R140 ;  /* 0x0000008c89097221 */ /* 0x000fe20000010000 */
[-CC-:B------:R-:W-:Y:S01]  /*ad50*/  FFMA.FTZ R140, R217, R6.reuse, -R124.reuse ;  /* 0x00000006d98c7223 */ /* 0x180fe2000001087c */
[----:B------:R-:W2:Y:S01]  /*ad60*/  MUFU.EX2 R135, R135 ;  /* 0x0000008700877308 */ /* 0x000ea20000000800 */
[----:B------:R-:W-:Y:S01]  /*ad70*/  FFMA.FTZ R124, R227, R6, -R124 ;  /* 0x00000006e37c7223 */ /* 0x000fe2000001087c */
[----:B------:R-:W-:Y:S01]  /*ad80*/  FADD.FTZ R142, R190, R9 ;  /* 0x00000009be8e7221 */ /* 0x000fe20000010000 */
[----:B------:R-:W-:-:S02]  /*ad90*/  F2FP.BF16.F32.PACK_AB R198, R21, R198 ;  /* 0x000000c615c6723e */ /* 0x000fc400000010ff */
[----:B------:R-:W-:Y:S01]  /*ada0*/  F2FP.BF16.F32.PACK_AB R192, R173, R192 ;  /* 0x000000c0adc0723e */ /* 0x000fe200000010ff */
[----:B------:R-:W-:Y:S01]  /*adb0*/  FADD.FTZ R9, R129, R142 ;  /* 0x0000008e81097221 */ /* 0x000fe20000010000 */
[----:B------:R-:W-:Y:S01]  /*adc0*/  F2FP.BF16.F32.PACK_AB R194, R155, R194 ;  /* 0x000000c29bc2723e */ /* 0x000fe200000010ff */
[----:B------:R-:W-:Y:S01]  /*add0*/  MUFU.EX2 R193, R193 ;  /* 0x000000c100c17308 */ /* 0x000fe20000000800 */
[----:B------:R-:W-:Y:S02]  /*ade0*/  F2FP.BF16.F32.PACK_AB R188, R137, R188 ;  /* 0x000000bc89bc723e */ /* 0x000fe400000010ff */
[----:B------:R-:W-:Y:S02]  /*adf0*/  F2FP.BF16.F32.PACK_AB R190, R129, R190 ;  /* 0x000000be81be723e */ /* 0x000fe400000010ff */
[----:B-1----:R-:W-:Y:S02]  /*ae00*/  F2FP.BF16.F32.PACK_AB R203, R127, R120 ;  /* 0x000000787fcb723e */ /* 0x002fe400000010ff */
[----:B0-----:R-:W-:Y:S01]  /*ae10*/  F2FP.BF16.F32.PACK_AB R197, R131, R122 ;  /* 0x0000007a83c5723e */ /* 0x001fe200000010ff */
[----:B------:R-:W-:Y:S01]  /*ae20*/  MUFU.EX2 R128, R128 ;  /* 0x0000008000807308 */ /* 0x000fe20000000800 */
[----:B--2---:R-:W-:-:S07]  /*ae30*/  F2FP.BF16.F32.PACK_AB R199, R135, R126 ;  /* 0x0000007e87c7723e */ /* 0x004fce00000010ff */
[----:B------:R-:W-:Y:S08]  /*ae40*/  MUFU.EX2 R15, R15 ;  /* 0x0000000f000f7308 */ /* 0x000ff00000000800 */
[----:B------:R-:W0:Y:S08]  /*ae50*/  MUFU.EX2 R130, R130 ;  /* 0x0000008200827308 */ /* 0x000e300000000800 */
        /* <DEDUP_REMOVED lines=18> */
[----:B------:R-:W1:Y:S01]  /*af80*/  MUFU.EX2 R149, R149 ;  /* 0x0000009500957308 */ /* 0x000e620000000800 */
[----:B0-----:R-:W-:Y:S01]  /*af90*/  FADD.FTZ R3, R127, R4 ;  /* 0x000000047f037221 */ /* 0x001fe20000010000 */
[----:B------:R0:W-:Y:S03]  /*afa0*/  @!P1 SYNCS.ARRIVE.TRANS64.RED.A1T0 RZ, [R139+URZ], RZ ;  /* 0x000000ff8bff99a7 */ /* 0x0001e6000810043f */
[----:B------:R-:W-:-:S03]  /*afb0*/  FADD.FTZ R4, R122, R3 ;  /* 0x000000037a047221 */ /* 0x000fc60000010000 */
[----:B------:R-:W-:Y:S01]  /*afc0*/  MUFU.EX2 R177, R223 ;  /* 0x000000df00b17308 */ /* 0x000fe20000000800 */
[----:B------:R-:W-:-:S04]  /*afd0*/  FADD.FTZ R3, R131, R4 ;  /* 0x0000000483037221 */ /* 0x000fc80000010000 */
[----:B------:R-:W-:-:S03]  /*afe0*/  FADD.FTZ R4, R126, R3 ;  /* 0x000000037e047221 */ /* 0x000fc60000010000 */
[----:B------:R-:W-:Y:S01]  /*aff0*/  MUFU.EX2 R20, R20 ;  /* 0x0000001400147308 */ /* 0x000fe20000000800 */
[----:B-1----:R-:W-:Y:S01]  /*b000*/  F2FP.BF16.F32.PACK_AB R176, R149, R14 ;  /* 0x0000000e95b0723e */ /* 0x002fe200000010ff */
[----:B------:R-:W-:-:S04]  /*b010*/  FADD.FTZ R4, R135, R4 ;  /* 0x0000000487047221 */ /* 0x000fc80000010000 */
[----:B------:R-:W-:Y:S02]  /*b020*/  FADD.FTZ R3, R193, R4 ;  /* 0x00000004c1037221 */ /* 0x000fe40000010000 */
[----:B------:R-:W1:Y:S01]  /*b030*/  MUFU.EX2 R151, R151 ;  /* 0x0000009700977308 */ /* 0x000e620000000800 */
[C---:B------:R-:W-:Y:S01]  /*b040*/  F2FP.BF16.F32.PACK_AB R193, R128.reuse, R193 ;  /* 0x000000c180c1723e */ /* 0x040fe200000010ff */
[----:B------:R-:W-:-:S04]  /*b050*/  FADD.FTZ R4, R128, R3 ;  /* 0x0000000380047221 */ /* 0x000fc80000010000 */
[----:B------:R-:W-:Y:S01]  /*b060*/  FADD.FTZ R3, R15, R4 ;  /* 0x000000040f037221 */ /* 0x000fe20000010000 */
[----:B------:R-:W-:Y:S01]  /*b070*/  FADD.FTZ R4, R184, R9 ;  /* 0x00000009b8047221 */ /* 0x000fe20000010000 */
[----:B------:R-:W-:Y:S01]  /*b080*/  MUFU.EX2 R124, R124 ;  /* 0x0000007c007c7308 */ /* 0x000fe20000000800 */
[C---:B------:R-:W-:Y:S01]  /*b090*/  F2FP.BF16.F32.PACK_AB R184, R133.reuse, R184 ;  /* 0x000000b885b8723e */ /* 0x040fe200000010ff */
[----:B------:R-:W-:Y:S01]  /*b0a0*/  FADD.FTZ R3, R130, R3 ;  /* 0x0000000382037221 */ /* 0x000fe20000010000 */
[----:B------:R-:W-:-:S03]  /*b0b0*/  FADD.FTZ R9, R133, R4 ;  /* 0x0000000485097221 */ /* 0x000fc60000010000 */
        /* <DEDUP_REMOVED lines=8> */
[----:B------:R-:W-:Y:S01]  /*b140*/  F2FP.BF16.F32.PACK_AB R189, R189, R132 ;  /* 0x00000084bdbd723e */ /* 0x000fe200000010ff */
[----:B------:R-:W1:Y:S01]  /*b150*/  MUFU.EX2 R12, R225 ;  /* 0x000000e1000c7308 */ /* 0x000e620000000800 */
[C---:B------:R-:W-:Y:S01]  /*b160*/  FADD.FTZ R4, R134.reuse, R3 ;  /* 0x0000000386047221 */ /* 0x040fe20000010000 */
        /* <DEDUP_REMOVED lines=11> */
[----:B------:R-:W-:Y:S01]  /*b220*/  FADD.FTZ R4, R138, R3 ;  /* 0x000000038a047221 */ /* 0x000fe20000010000 */
[----:B------:R-:W-:Y:S01]  /*b230*/  FADD.FTZ R9, R149, R142 ;  /* 0x0000008e95097221 */ /* 0x000fe20000010000 */
[----:B-1----:R-:W-:Y:S02]  /*b240*/  F2FP.BF16.F32.PACK_AB R179, R124, R12 ;  /* 0x0000000c7cb3723e */ /* 0x002fe400000010ff */
[----:B------:R-:W-:Y:S01]  /*b250*/  FADD.FTZ R3, R181, R4 ;  /* 0x00000004b5037221 */ /* 0x000fe20000010000 */
[----:B------:R-:W-:Y:S01]  /*b260*/  FADD.FTZ R4, R20, R9 ;  /* 0x0000000914047221 */ /* 0x000fe20000010000 */
[C---:B------:R-:W-:Y:S02]  /*b270*/  F2FP.BF16.F32.PACK_AB R181, R140.reuse, R181 ;  /* 0x000000b58cb5723e */ /* 0x040fe400000010ff */
[----:B------:R-:W-:Y:S01]  /*b280*/  FADD.FTZ R3, R140, R3 ;  /* 0x000000038c037221 */ /* 0x000fe20000010000 */
[----:B------:R-:W-:Y:S01]  /*b290*/  FADD.FTZ R4, R151, R4 ;  /* 0x0000000497047221 */ /* 0x000fe20000010000 */
[----:B------:R-:W-:-:S02]  /*b2a0*/  MOV R9, R7 ;  /* 0x0000000700097202 */ /* 0x000fc40000000f00 */
[----:B------:R-:W-:-:S04]  /*b2b0*/  FADD.FTZ R3, R144, R3 ;  /* 0x0000000390037221 */ /* 0x000fc80000010000 */
[C---:B------:R-:W-:Y:S01]  /*b2c0*/  FADD.FTZ R3, R183.reuse, R3 ;  /* 0x00000003b7037221 */ /* 0x040fe20000010000 */
[----:B------:R-:W-:-:S03]  /*b2d0*/  F2FP.BF16.F32.PACK_AB R183, R183, R144 ;  /* 0x00000090b7b7723e */ /* 0x000fc600000010ff */
[----:B------:R-:W-:-:S04]  /*b2e0*/  FADD.FTZ R3, R146, R3 ;  /* 0x0000000392037221 */ /* 0x000fc80000010000 */
[C---:B------:R-:W-:Y:S01]  /*b2f0*/  FADD.FTZ R3, R177.reuse, R3 ;  /* 0x00000003b1037221 */ /* 0x040fe20000010000 */
[----:B------:R-:W-:-:S03]  /*b300*/  F2FP.BF16.F32.PACK_AB R177, R177, R146 ;  /* 0x00000092b1b1723e */ /* 0x000fc600000010ff */
[----:B------:R-:W-:-:S04]  /*b310*/  FADD.FTZ R3, R12, R3 ;  /* 0x000000030c037221 */ /* 0x000fc80000010000 */
[----:B------:R-:W-:Y:S01]  /*b320*/  FADD.FTZ R3, R124, R3 ;  /* 0x000000037c037221 */ /* 0x000fe20000010000 */
[----:B0-----:R-:W-:Y:S06]  /*b330*/  @P2 BRA `(.L_x_4866) ;  /* 0xffffffb400842947 */ /* 0x001fec000383ffff */
.L_x_4857:
[----:B------:R-:W-:-:S13]  /*b340*/  ISETP.LE.AND P2, PT, RZ, UR7, PT ;  /* 0x00000007ff007c0c */ /* 0x000fda000bf43270 */
[----:B------:R-:W-:Y:S05]  /*b350*/  @!P2 BRA `(.L_x_4867) ;  /* 0x000000400090a947 */ /* 0x000fea0003800000 */
[----:B------:R-:W-:Y:S01]  /*b360*/  IMAD.MOV.U32 R10, RZ, RZ, R7 ;  /* 0x000000ffff0a7224 */ /* 0x000fe200078e0007 */
[----:B------:R-:W-:Y:S01]  /*b370*/  UMOV UR37, UR60 ;  /* 0x0000003c00257c82 */ /* 0x000fe20008000000 */
[----:B------:R-:W-:Y:S01]  /*b380*/  IMAD.MOV.U32 R9, RZ, RZ, R8 ;  /* 0x000000ffff097224 */ /* 0x000fe200078e0008 */
[----:B------:R-:W-:Y:S01]  /*b390*/  UMOV UR6, UR36 ;  /* 0x0000002400067c82 */ /* 0x000fe20008000000 */
[----:B------:R-:W-:-:S05]  /*b3a0*/  ULDC UR5, c[0x0][0x9d8] ;  /* 0x0002760000057ab9 */ /* 0x000fca0000000800 */
.L_x_4876:
[----:B------:R-:W-:-:S04]  /*b3b0*/  UIADD3 UR36, UR6, 0x1, URZ ;  /* 0x0000000106247890 */ /* 0x000fc8000fffe03f */
[----:B------:R-:W-:-:S04]  /*b3c0*/  UISETP.NE.AND UP0, UPT, UR36, 0x2, UPT ;  /* 0x000000022400788c */ /* 0x000fc8000bf05270 */
[----:B------:R-:W-:Y:S02]  /*b3d0*/  USEL UR60, URZ, 0x1, UP0 ;  /* 0x000000013f3c7887 */ /* 0x000fe40008000000 */
[----:B------:R-:W-:Y:S02]  /*b3e0*/  USEL UR36, UR36, URZ, UP0 ;  /* 0x0000003f24247287 */ /* 0x000fe40008000000 */
[----:B------:R-:W-:Y:S01]  /*b3f0*/  ULOP3.LUT UR60, UR37, UR60, URZ, 0x3c, !UPT ;  /* 0x0000003c253c7292 */ /* 0x000fe2000f8e3c3f */
[----:B------:R-:W-:Y:S11]  /*b400*/  @!P0 BRA `(.L_x_4868) ;  /* 0x0000000000048947 */ /* 0x000ff60003800000 */
[----:B------:R-:W-:Y:S01]  /*b410*/  BPT.TRAP 0x1 ;  /* 0x000000040000795c */ /* 0x000fe20000300000 */
.L_x_4868:
[----:B------:R-:W-:Y:S01]  /*b420*/  ULEA UR4, UR36, UR38, 0x3 ;  /* 0x0000002624047291 */ /* 0x000fe2000f8e183f */
[----:B------:R-:W-:-:S05]  /*b430*/  IMAD.U32 R6, RZ, RZ, UR60 ;  /* 0x0000003cff067e24 */ /* 0x000fca000f8e00ff */
[----:B------:R-:W-:-:S04]  /*b440*/  SHF.L.U32 R6, R6, 0x1f, RZ ;  /* 0x0000001f06067819 */ /* 0x000fc800000006ff */
[----:B------:R0:W1:Y:S01]  /*b450*/  SYNCS.PHASECHK.TRANS64.TRYWAIT P2, [UR4+0x36830], R6 ;  /* 0x03683006ff0075a7 */ /* 0x0000620008040144 */
[----:B------:R-:W-:Y:S05]  /*b460*/  @!P0 BRA `(.L_x_4869) ;  /* 0x0000000000048947 */ /* 0x000fea0003800000 */
[----:B------:R-:W-:Y:S01]  /*b470*/  BPT.TRAP 0x1 ;  /* 0x000000040000795c */ /* 0x000fe20000300000 */
.L_x_4869:
[----:B-1----:R-:W-:Y:S05]  /*b480*/  @P2 BRA `(.L_x_4870) ;  /* 0x0000000000082947 */ /* 0x002fea0003800000 */
[----:B------:R-:W1:Y:S02]  /*b490*/  SYNCS.PHASECHK.TRANS64.TRYWAIT P2, [UR4+0x36830], R6 ;  /* 0x03683006ff0075a7 */ /* 0x000e640008040144 */
[----:B-1----:R-:W-:Y:S05]  /*b4a0*/  @!P2 BRA `(.L_x_4871) ;  /* 0x000000cc00f8a947 */ /* 0x002fea0003800000 */
.L_x_4870:
        /* <DEDUP_REMOVED lines=592> */
.L_x_4872:
[----:B------:R-:W-:Y:S01]  /*d9b0*/  ULEA UR14, UR6, UR38, 0x3 ;  /* 0x00000026060e7291 */ /* 0x000fe2000f8e183f */
[----:B------:R-:W-:-:S05]  /*d9c0*/  IMAD.U32 R0, RZ, RZ, UR37 ;  /* 0x00000025ff007e24 */ /* 0x000fca000f8e00ff */
[----:B------:R-:W-:-:S04]  /*d9d0*/  SHF.L.U32 R0, R0, 0x1f, RZ ;  /* 0x0000001f00007819 */ /* 0x000fc800000006ff */
[----:B------:R2:W3:Y:S01]  /*d9e0*/  SYNCS.PHASECHK.TRANS64.TRYWAIT P2, [UR14+0x36850], R0 ;  /* 0x03685000ff0075a7 */ /* 0x0004e2000804014e */
[----:B------:R-:W-:Y:S05]  /*d9f0*/  @!P0 BRA `(.L_x_4873) ;  /* 0x0000000000048947 */ /* 0x000fea0003800000 */
[----:B------:R-:W-:Y:S01]  /*da00*/  BPT.TRAP 0x1 ;  /* 0x000000040000795c */ /* 0x000fe20000300000 */
.L_x_4873:
[----:B---3--:R-:W-:Y:S05]  /*da10*/  @P2 BRA `(.L_x_4874) ;  /* 0x0000000000082947 */ /* 0x008fea0003800000 */
[----:B------:R-:W3:Y:S02]  /*da20*/  SYNCS.PHASECHK.TRANS64.TRYWAIT P2, [UR14+0x36850], R0 ;  /* 0x03685000ff0075a7 */ /* 0x000ee4000804014e */
[----:B---3--:R-:W-:Y:S05]  /*da30*/  @!P2 BRA `(.L_x_4875) ;  /* 0x000000a800aca947 */ /* 0x008fea0003800000 */
.L_x_4874:
[----:B------:R-:W-:Y:S01]  /*da40*/  UIADD3 UR4, UR38, 0x400, URZ ;  /* 0x0000040026047890 */ /* 0x000fe2000fffe03f */
[----:B------:R-:W-:Y:S01]  /*da50*/  WARPGROUP.ARRIVE ;  /* 0x00000000000079c5 */ /* 0x000fe20000000000 */
[----:B------:R-:W-:Y:S01]  /*da60*/  UMOV UR11, 0x40000040 ;  /* 0x40000040000b7882 */ /* 0x000fe20000000000 */
[----:B------:R-:W-:Y:S01]  /*da70*/  FMUL.FTZ R2, R168, UR5 ;  /* 0x00000005a8027c20 */ /* 0x000fe20008410000 */
[----:B------:R-:W-:Y:S01]  /*da80*/  USHF.R.U32.HI UR4, URZ, 0x4, UR4 ;  /* 0x000000043f047899 */ /* 0x000fe20008011604 */
[----:B-1----:R-:W-:Y:S01]  /*da90*/  FMUL.FTZ R7, R169, UR5 ;  /* 0x00000005a9077c20 */ /* 0x002fe20008410000 */
        /* <DEDUP_REMOVED lines=21> */
[----:B------:R-:W3:Y:S01]  /*dbf0*/  MUFU.TANH R17, R17 ;  /* 0x0000001100117308 */ /* 0x000ee20000002400 */
[----:B------:R-:W-:Y:S01]  /*dc00*/  UMOV UR11, 0x40000040 ;  /* 0x40000040000b7882 */ /* 0x000fe20000000000 */
[----:B--2---:R-:W-:Y:S01]  /*dc10*/  FMNMX.FTZ R0, R2, R9, !PT ;  /* 0x0000000902007209 */ /* 0x004fe20007810000 */
        /* <DEDUP_REMOVED lines=9> */
[----:B0-----:R-:W0:Y:S01]  /*dcb0*/  LDC R6, c[0x0][0x988] ;  /* 0x00026200ff067b82 */ /* 0x001e220000000800 */
[----:B------:R-:W-:Y:S01]  /*dcc0*/  FMUL.FTZ R11, R170, UR5 ;  /* 0x00000005aa0b7c20 */ /* 0x000fe20008410000 */
[----:B------:R-:W-:Y:S01]  /*dcd0*/  FMUL.FTZ R15, R174, UR5 ;  /* 0x00000005ae0f7c20 */ /* 0x000fe20008410000 */
[----:B------:R-:W-:Y:S01]  /*dce0*/  FMUL.FTZ R161, R162, UR5 ;  /* 0x00000005a2a17c20 */ /* 0x000fe20008410000 */
        /* <DEDUP_REMOVED lines=22> */
[----:B------:R-:W-:Y:S01]  /*de50*/  ISETP.LT.AND P2, PT, RZ, UR7, PT ;  /* 0x00000007ff007c0c */ /* 0x000fe2000bf41270 */
[----:B------:R-:W-:Y:S01]  /*de60*/  UMOV UR37, UR60 ;  /* 0x0000003c00257c82 */ /* 0x000fe20008000000 */
[----:B------:R-:W2:Y:S01]  /*de70*/  MUFU.TANH R175, R175 ;  /* 0x000000af00af7308 */ /* 0x000ea20000002400 */
[----:B---3--:R-:W-:Y:S01]  /*de80*/  FMNMX.FTZ R0, R171, R0, !PT ;  /* 0x00000000ab007209 */ /* 0x008fe20007810000 */
[----:B------:R-:W-:-:S06]  /*de90*/  UMOV UR6, UR36 ;  /* 0x0000002400067c82 */ /* 0x000fcc0008000000 */
[----:B------:R-:W-:Y:S01]  /*dea0*/  MUFU.TANH R217, R217 ;  /* 0x000000d900d97308 */ /* 0x000fe20000002400 */
[----:B-1----:R-:W-:-:S07]  /*deb0*/  FMNMX.FTZ R0, R173, R0, !PT ;  /* 0x00000000ad007209 */ /* 0x002fce0007810000 */
        /* <DEDUP_REMOVED lines=23> */
[----:B------:R-:W-:-:S03]  /*e030*/  FMUL.FTZ R203, R145, UR5 ;  /* 0x0000000591cb7c20 */ /* 0x000fc60008410000 */
[----:B------:R-:W-:Y:S01]  /*e040*/  MUFU.TANH R155, R155 ;  /* 0x0000009b009b7308 */ /* 0x000fe20000002400 */
[----:B------:R-:W-:Y:S01]  /*e050*/  FMUL.FTZ R145, R146, UR5 ;  /* 0x0000000592917c20 */ /* 0x000fe20008410000 */
[----:B------:R-:W-:Y:S01]  /*e060*/  HGMMA.64x192x16.F32.BF16 R24, R196, gdesc[UR8].tnspB, R24, gsb0 ;  /* 0x42e00008c4187df0 */ /* 0x000fe20008001818 */
[----:B------:R-:W-:Y:S01]  /*e070*/  UIADD3 UR10, UR4, 0x100, URZ ;  /* 0x00000100040a7890 */ /* 0x000fe2000fffe03f */
[----:B------:R-:W-:-:S04]  /*e080*/  UMOV UR11, 0x40000040 ;  /* 0x40000040000b7882 */ /* 0x000fc80000000000 */
        /* <DEDUP_REMOVED lines=27> */
[----:B--2---:R-:W-:Y:S01]  /*e240*/  FMNMX.FTZ R0, R199, R0, !PT ;  /* 0x00000000c7007209 */ /* 0x004fe20007810000 */
        /* <DEDUP_REMOVED lines=27> */
[----:B------:R-:W-:Y:S01]  /*e400*/  FMUL.FTZ R129, R139, UR5 ;  /* 0x000000058b817c20 */ /* 0x000fe20008410000 */
[----:B------:R-:W-:-:S05]  /*e410*/  FMUL.FTZ R139, R130, UR5 ;  /* 0x00000005828b7c20 */ /* 0x000fca0008410000 */
[----:B------:R-:W-:Y:S08]  /*e420*/  MUFU.TANH R129, R129 ;  /* 0x0000008100817308 */ /* 0x000ff00000002400 */
[----:B------:R-:W-:Y:S01]  /*e430*/  MUFU.TANH R139, R139 ;  /* 0x0000008b008b7308 */ /* 0x000fe20000002400 */
        /* <DEDUP_REMOVED lines=10> */
[----:B------:R-:W3:Y:S01]  /*e4e0*/  MUFU.TANH R125, R125 ;  /* 0x0000007d007d7308 */ /* 0x000ee20000002400 */
[----:B-1----:R-:W-:-:S04]  /*e4f0*/  FMNMX.FTZ R0, R191, R0, !PT ;  /* 0x00000000bf007209 */ /* 0x002fc80007810000 */
[----:B--2---:R-:W-:-:S05]  /*e500*/  FMNMX.FTZ R0, R189, R0, !PT ;  /* 0x00000000bd007209 */ /* 0x004fca0007810000 */
[----:B------:R-:W1:Y:S02]  /*e510*/  SHFL.BFLY PT, R141, R0, 0x2, 0x1f ;  /* 0x0c401f00008d7f89 */ /* 0x000e6400000e0000 */
[----:B-1----:R-:W-:Y:S01]  /*e520*/  FMNMX.FTZ R8, R0, R141, !PT ;  /* 0x0000008d00087209 */ /* 0x002fe20007810000 */
[----:B------:R-:W-:-:S04]  /*e530*/  FMUL.FTZ R141, R134, UR5 ;  /* 0x00000005868d7c20 */ /* 0x000fc80008410000 */
[----:B------:R-:W1:Y:S02]  /*e540*/  SHFL.BFLY PT, R0, R8, 0x1, 0x1f ;  /* 0x0c201f0008007f89 */ /* 0x000e6400000e0000 */
[----:B------:R-:W2:Y:S01]  /*e550*/  MUFU.TANH R141, R141 ;  /* 0x0000008d008d7308 */ /* 0x000ea20000002400 */
[----:B-1----:R-:W-:-:S05]  /*e560*/  FMNMX.FTZ R8, R8, R0, !PT ;  /* 0x0000000008087209 */ /* 0x002fca0007810000 */
[C---:B------:R-:W-:Y:S01]  /*e570*/  FADD.FTZ R9, -R8.reuse, R9 ;  /* 0x0000000908097221 */ /* 0x040fe20000010100 */
[----:B0-----:R-:W-:-:S03]  /*e580*/  FMUL.FTZ R14, R8, R6 ;  /* 0x00000006080e7220 */ /* 0x001fc60000410000 */
[-C--:B------:R-:W-:Y:S01]  /*e590*/  FMUL.FTZ R0, R9, R6.reuse ;  /* 0x0000000609007220 */ /* 0x080fe20000410000 */
        /* <DEDUP_REMOVED lines=39> */
[----:B---3--:R-:W-:-:S04]  /*e810*/  FMNMX.FTZ R2, R125, R2, !PT ;  /* 0x000000027d027209 */ /* 0x008fc80007810000 */
        /* <DEDUP_REMOVED lines=8> */
[----:B--2---:R-:W-:-:S04]  /*e8a0*/  FMNMX.FTZ R2, R141, R2, !PT ;  /* 0x000000028d027209 */ /* 0x004fc80007810000 */
[----:B------:R-:W-:Y:S02]  /*e8b0*/  FMNMX.FTZ R2, R135, R2, !PT ;  /* 0x0000000287027209 */ /* 0x000fe40007810000 */
[----:B------:R-:W-:Y:S02]  /*e8c0*/  MUFU.EX2 R192, R192 ;  /* 0x000000c000c07308 */ /* 0x000fe40000000800 */
[----:B------:R-:W-:-:S04]  /*e8d0*/  FMNMX.FTZ R2, R143, R2, !PT ;  /* 0x000000028f027209 */ /* 0x000fc80007810000 */
[----:B------:R-:W-:Y:S02]  /*e8e0*/  FMNMX.FTZ R2, R123, R2, !PT ;  /* 0x000000027b027209 */ /* 0x000fe40007810000 */
[----:B------:R-:W-:Y:S02]  /*e8f0*/  MUFU.EX2 R171, R171 ;  /* 0x000000ab00ab7308 */ /* 0x000fe40000000800 */
[----:B------:R-:W-:-:S04]  /*e900*/  FMNMX.FTZ R2, R151, R2, !PT ;  /* 0x0000000297027209 */ /* 0x000fc80007810000 */
[----:B------:R-:W-:Y:S02]  /*e910*/  FMNMX.FTZ R2, R127, R2, !PT ;  /* 0x000000027f027209 */ /* 0x000fe40007810000 */
[----:B------:R-:W-:Y:S01]  /*e920*/  MUFU.EX2 R194, R194 ;  /* 0x000000c200c27308 */ /* 0x000fe20000000800 */
[----:B------:R-:W-:Y:S02]  /*e930*/  WARPGROUP.DEPBAR.LE gsb0, 0x0 ;  /* 0x00008000000079c5 */ /* 0x000fe40000010000 */
[----:B------:R-:W-:Y:S01]  /*e940*/  WARPGROUP.ARRIVE ;  /* 0x00000000000079c5 */ /* 0x000fe20000000000 */
[----:B------:R-:W0:Y:S01]  /*e950*/  SHFL.BFLY PT, R7, R2, 0x2, 0x1f ;  /* 0x0c401f0002077f89 */ /* 0x000e2200000e0000 */
        /* <DEDUP_REMOVED lines=10> */
[----:B------:R-:W-:Y:S01]  /*ea00*/  MUFU.EX2 R173, R173 ;  /* 0x000000ad00ad7308 */ /* 0x000fe20000000800 */
[----:B------:R-:W-:-:S07]  /*ea10*/  UIADD3 UR4, UR7, -0x1, URZ ;  /* 0xffffffff07047890 */ /* 0x000fce000fffe03f */
[----:B------:R-:W-:Y:S01]  /*ea20*/  MUFU.EX2 R188, R188 ;  /* 0x000000bc00bc7308 */ /* 0x000fe20000000800 */
[----:B------:R-:W-:Y:S01]  /*ea30*/  UMOV UR7, UR4 ;  /* 0x0000000400077c82 */ /* 0x000fe20008000000 */
[----:B0-----:R-:W-:-:S06]  /*ea40*/  FMNMX.FTZ R20, R2, R7, !PT ;  /* 0x0000000702147209 */ /* 0x001fcc0007810000 */
[----:B------:R-:W-:Y:S01]  /*ea50*/  MUFU.EX2 R175, R175 ;  /* 0x000000af00af7308 */ /* 0x000fe20000000800 */
[----:B------:R-:W0:Y:S07]  /*ea60*/  SHFL.BFLY PT, R7, R20, 0x1, 0x1f ;  /* 0x0c201f0014077f89 */ /* 0x000e2e00000e0000 */
[----:B------:R-:W-:Y:S08]  /*ea70*/  MUFU.EX2 R190, R190 ;  /* 0x000000be00be7308 */ /* 0x000ff00000000800 */
[----:B------:R-:W-:Y:S08]  /*ea80*/  MUFU.EX2 R185, R185 ;  /* 0x000000b900b97308 */ /* 0x000ff00000000800 */
[----:B------:R-:W-:Y:S01]  /*ea90*/  MUFU.EX2 R184, R184 ;  /* 0x000000b800b87308 */ /* 0x000fe20000000800 */
[----:B0-----:R-:W-:-:S05]  /*eaa0*/  FMNMX.FTZ R7, R20, R7, !PT ;  /* 0x0000000714077209 */ /* 0x001fca0007810000 */
[C---:B------:R-:W-:Y:S01]  /*eab0*/  FADD.FTZ R189, -R7.reuse, R10 ;  /* 0x0000000a07bd7221 */ /* 0x040fe20000010100 */
[-C--:B------:R-:W-:Y:S01]  /*eac0*/  FMUL.FTZ R10, R7, R6.reuse ;  /* 0x00000006070a7220 */ /* 0x080fe20000410000 */
[----:B------:R-:W-:Y:S02]  /*ead0*/  MUFU.EX2 R187, R187 ;  /* 0x000000bb00bb7308 */ /* 0x000fe40000000800 */
[-C--:B------:R-:W-:Y:S01]  /*eae0*/  FMUL.FTZ R189, R189, R6.reuse ;  /* 0x00000006bdbd7220 */ /* 0x080fe20000410000 */
[-CC-:B------:R-:W-:Y:S01]  /*eaf0*/  FFMA.FTZ R201, R11, R6.reuse, -R10.reuse ;  /* 0x000000060bc97223 */ /* 0x180fe2000001080a */
[----:B------:R-:W-:Y:S02]  /*eb00*/  IMAD.U32 R11, RZ, RZ, UR36 ;  /* 0x00000024ff0b7e24 */ /* 0x000fe4000f8e00ff */
[-CC-:B------:R-:W-:Y:S01]  /*eb10*/  FFMA.FTZ R203, R15, R6.reuse, -R10.reuse ;  /* 0x000000060fcb7223 */ /* 0x180fe2000001080a */
[-CC-:B------:R-:W-:Y:S01]  /*eb20*/  FFMA.FTZ R20, R21, R6.reuse, -R10.reuse ;  /* 0x0000000615147223 */ /* 0x180fe2000001080a */
[-CC-:B------:R-:W-:Y:S01]  /*eb30*/  FFMA.FTZ R197, R161, R6.reuse, -R10.reuse ;  /* 0x00000006a1c57223 */ /* 0x180fe2000001080a */
[----:B------:R0:W-:Y:S01]  /*eb40*/  MUFU.EX2 R2, R189 ;  /* 0x000000bd00027308 */ /* 0x0001e20000000800 */
[----:B------:R-:W-:Y:S01]  /*eb50*/  @!P1 LEA R11, R11, UR38, 0x3 ;  /* 0x000000260b0b9c11 */ /* 0x000fe2000f8e18ff */
[----:B------:R-:W-:Y:S01]  /*eb60*/  FFMA.FTZ R120, R163, R6, -R10 ;  /* 0x00000006a3787223 */ /* 0x000fe2000001080a */
[----:B------:R-:W-:-:S02]  /*eb70*/  IMAD.U32 R15, RZ, RZ, UR14 ;  /* 0x0000000eff0f7e24 */ /* 0x000fc4000f8e00ff */
[-CC-:B------:R-:W-:Y:S01]  /*eb80*/  FFMA.FTZ R199, R165, R6.reuse, -R10.reuse ;  /* 0x00000006a5c77223 */ /* 0x180fe2000001080a */
[----:B------:R-:W-:Y:S01]  /*eb90*/  @!P1 IADD3 R11, R11, 0x36840, RZ ;  /* 0x000368400b0b9810 */ /* 0x000fe20007ffe0ff */
[-CC-:B------:R-:W-:Y:S01]  /*eba0*/  FFMA.FTZ R122, R167, R6.reuse, -R10.reuse ;  /* 0x00000006a77a7223 */ /* 0x180fe2000001080a */
[----:B------:R-:W-:Y:S01]  /*ebb0*/  @!P1 VIADD R15, R15, 0x36860 ;  /* 0x000368600f0f9836 */ /* 0x000fe20000000000 */
[----:B------:R-:W1:Y:S01]  /*ebc0*/  MUFU.EX2 R201, R201 ;  /* 0x000000c900c97308 */ /* 0x000e620000000800 */
[----:B------:R-:W-:Y:S01]  /*ebd0*/  @!P1 PRMT R11, RZ, 0x654, R11 ;  /* 0x00000654ff0b9816 */ /* 0x000fe2000000000b */
[-CC-:B------:R-:W-:Y:S01]  /*ebe0*/  FFMA.FTZ R193, R153, R6.reuse, -R10.reuse ;  /* 0x0000000699c17223 */ /* 0x180fe2000001080a */
[-CC-:B------:R-:W-:Y:S01]  /*ebf0*/  FFMA.FTZ R124, R155, R6.reuse, -R10.reuse ;  /* 0x000000069b7c7223 */ /* 0x180fe2000001080a */
[----:B------:R-:W-:Y:S01]  /*ec00*/  @!P1 PRMT R15, RZ, 0x654, R15 ;  /* 0x00000654ff0f9816 */ /* 0x000fe2000000000f */
[-CC-:B------:R-:W-:Y:S01]  /*ec10*/  FFMA.FTZ R195, R157, R6.reuse, -R10.reuse ;  /* 0x000000069dc37223 */ /* 0x180fe2000001080a */
[-CC-:B------:R-:W-:Y:S01]  /*ec20*/  FFMA.FTZ R126, R159, R6.reuse, -R10.reuse ;  /* 0x000000069f7e7223 */ /* 0x180fe2000001080a */
[-CC-:B0-----:R-:W-:Y:S01]  /*ec30*/  FFMA.FTZ R189, R145, R6.reuse, -R10.reuse ;  /* 0x0000000691bd7223 */ /* 0x181fe2000001080a */
        /* <DEDUP_REMOVED lines=13> */
[----:B------:R-:W-:-:S03]  /*ed10*/  FFMA.FTZ R151, R151, R6, -R10 ;  /* 0x0000000697977223 */ /* 0x000fc6000001080a */
        /* <DEDUP_REMOVED lines=22> */
[----:B-1----:R-:W-:Y:S01]  /*ee80*/  FFMA.FTZ R13, R2, R3, R201 ;  /* 0x00000003020d7223 */ /* 0x002fe200000100c9 */
[----:B------:R-:W-:Y:S08]  /*ee90*/  MUFU.EX2 R217, R217 ;  /* 0x000000d900d97308 */ /* 0x000ff00000000800 */
[----:B------:R-:W0:Y:S08]  /*eea0*/  MUFU.EX2 R14, R14 ;  /* 0x0000000e000e7308 */ /* 0x000e300000000800 */
[----:B------:R-:W-:Y:S08]  /*eeb0*/  MUFU.EX2 R3, R125 ;  /* 0x0000007d00037308 */ /* 0x000ff00000000800 */
[----:B------:R-:W-:Y:S01]  /*eec0*/  MUFU.EX2 R139, R139 ;  /* 0x0000008b008b7308 */ /* 0x000fe20000000800 */
[C---:B0-----:R-:W-:Y:S01]  /*eed0*/  FADD.FTZ R132, R14.reuse, R13 ;  /* 0x0000000d0e847221 */ /* 0x041fe20000010000 */
[----:B------:R-:W-:-:S03]  /*eee0*/  F2FP.BF16.F32.PACK_AB R201, R14, R201 ;  /* 0x000000c90ec9723e */ /* 0x000fc600000010ff */
[----:B------:R-:W-:Y:S01]  /*eef0*/  FADD.FTZ R13, R203, R132 ;  /* 0x00000084cb0d7221 */ /* 0x000fe20000010000 */
[C---:B------:R-:W-:Y:S02]  /*ef00*/  F2FP.BF16.F32.PACK_AB R203, R20.reuse, R203 ;  /* 0x000000cb14cb723e */ /* 0x040fe400000010ff */
[----:B------:R-:W-:Y:S01]  /*ef10*/  MUFU.EX2 R180, R180 ;  /* 0x000000b400b47308 */ /* 0x000fe20000000800 */
[----:B------:R-:W-:-:S04]  /*ef20*/  FADD.FTZ R132, R20, R13 ;  /* 0x0000000d14847221 */ /* 0x000fc80000010000 */
        /* <DEDUP_REMOVED lines=11> */
[----:B------:R-:W-:-:S07]  /*efe0*/  FADD.FTZ R132, R124, R13 ;  /* 0x0000000d7c847221 */ /* 0x000fce0000010000 */
[----:B------:R-:W-:Y:S08]  /*eff0*/  MUFU.EX2 R182, R182 ;  /* 0x000000b600b67308 */ /* 0x000ff00000000800 */
[----:B------:R-:W-:Y:S08]  /*f000*/  MUFU.EX2 R135, R135 ;  /* 0x0000008700877308 */ /* 0x000ff00000000800 */
[----:B------:R-:W-:Y:S08]  /*f010*/  MUFU.EX2 R183, R183 ;  /* 0x000000b700b77308 */ /* 0x000ff00000000800 */
[----:B------:R-:W-:Y:S08]  /*f020*/  MUFU.EX2 R143, R143 ;  /* 0x0000008f008f7308 */ /* 0x000ff00000000800 */
[----:B------:R-:W-:Y:S08]  /*f030*/  MUFU.EX2 R18, R18 ;  /* 0x0000001200127308 */ /* 0x000ff00000000800 */
[----:B------:R-:W-:Y:S08]  /*f040*/  MUFU.EX2 R123, R123 ;  /* 0x0000007b007b7308 */ /* 0x000ff00000000800 */
[----:B------:R-:W0:Y:S08]  /*f050*/  MUFU.EX2 R219, R219 ;  /* 0x000000db00db7308 */ /* 0x000e300000000800 */
[----:B------:R-:W-:Y:S08]  /*f060*/  MUFU.EX2 R151, R151 ;  /* 0x0000009700977308 */ /* 0x000ff00000000800 */
[----:B------:R-:W-:Y:S08]  /*f070*/  MUFU.EX2 R12, R12 ;  /* 0x0000000c000c7308 */ /* 0x000ff00000000800 */
[----:B------:R-:W1:Y:S01]  /*f080*/  MUFU.EX2 R221, R221 ;  /* 0x000000dd00dd7308 */ /* 0x000e620000000800 */
[----:B------:R-:W-:-:S02]  /*f090*/  WARPGROUP.DEPBAR.LE gsb0, 0x0 ;  /* 0x00008000000079c5 */ /* 0x000fc40000010000 */
[----:B------:R2:W-:Y:S01]  /*f0a0*/  @!P1 SYNCS.ARRIVE.TRANS64.RED.A1T0 RZ, [R11+URZ], RZ ;  /* 0x000000ff0bff99a7 */ /* 0x0005e2000810043f */
[----:B0-----:R-:W-:Y:S02]  /*f0b0*/  F2FP.BF16.F32.PACK_AB R176, R219, R18 ;  /* 0x00000012dbb0723e */ /* 0x001fe400000010ff */
[----:B------:R-:W-:Y:S02]  /*f0c0*/  F2FP.BF16.F32.PACK_AB R177, R123, R143 ;  /* 0x0000008f7bb1723e */ /* 0x000fe400000010ff */
[----:B-1----:R-:W-:Y:S01]  /*f0d0*/  F2FP.BF16.F32.PACK_AB R178, R221, R12 ;  /* 0x0000000cddb2723e */ /* 0x002fe200000010ff */
[----:B--2---:R-:W-:Y:S01]  /*f0e0*/  FFMA.FTZ R11, R0, R4, R9 ;  /* 0x00000004000b7223 */ /* 0x004fe20000010009 */
[----:B------:R0:W-:Y:S01]  /*f0f0*/  @!P1 SYNCS.ARRIVE.TRANS64.RED.A1T0 RZ, [R15+URZ], RZ ;  /* 0x000000ff0fff99a7 */ /* 0x0001e2000810043f */
[-C--:B------:R-:W-:Y:S02]  /*f100*/  FFMA.FTZ R4, R129, R6.reuse, -R10 ;  /* 0x0000000681047223 */ /* 0x080fe4000001080a */
[C---:B------:R-:W-:Y:S01]  /*f110*/  FADD.FTZ R11, R200.reuse, R11 ;  /* 0x0000000bc80b7221 */ /* 0x040fe20000010000 */
[----:B------:R-:W-:Y:S01]  /*f120*/  F2FP.BF16.F32.PACK_AB R200, R200, R9 ;  /* 0x00000009c8c8723e */ /* 0x000fe200000010ff */
[----:B------:R-:W-:Y:S01]  /*f130*/  FADD.FTZ R9, R195, R132 ;  /* 0x00000084c3097221 */ /* 0x000fe20000010000 */
[----:B------:R-:W-:Y:S01]  /*f140*/  F2FP.BF16.F32.PACK_AB R195, R126, R195 ;  /* 0x000000c37ec3723e */ /* 0x000fe200000010ff */
[----:B------:R-:W-:Y:S01]  /*f150*/  FADD.FTZ R134, R202, R11 ;  /* 0x0000000bca867221 */ /* 0x000fe20000010000 */
[-C--:B------:R-:W-:Y:S01]  /*f160*/  FFMA.FTZ R11, R133, R6.reuse, -R10 ;  /* 0x00000006850b7223 */ /* 0x080fe2000001080a */
[----:B------:R-:W-:Y:S01]  /*f170*/  FADD.FTZ R132, R126, R9 ;  /* 0x000000097e847221 */ /* 0x000fe20000010000 */
[----:B------:R-:W-:Y:S01]  /*f180*/  MUFU.EX2 R4, R4 ;  /* 0x0000000400047308 */ /* 0x000fe20000000800 */
[----:B0-----:R-:W-:Y:S01]  /*f190*/  FADD.FTZ R15, R17, R134 ;  /* 0x00000086110f7221 */ /* 0x001fe20000010000 */
[----:B------:R-:W-:Y:S01]  /*f1a0*/  FFMA.FTZ R10, R127, R6, -R10 ;  /* 0x000000067f0a7223 */ /* 0x000fe2000001080a */
[----:B------:R-:W-:Y:S01]  /*f1b0*/  FADD.FTZ R9, R189, R132 ;  /* 0x00000084bd097221 */ /* 0x000fe20000010000 */
[----:B------:R-:W-:Y:S01]  /*f1c0*/  F2FP.BF16.F32.PACK_AB R202, R17, R202 ;  /* 0x000000ca11ca723e */ /* 0x000fe200000010ff */
[----:B------:R-:W-:Y:S01]  /*f1d0*/  FADD.FTZ R134, R196, R15 ;  /* 0x0000000fc4867221 */ /* 0x000fe20000010000 */
[----:B------:R-:W-:-:S02]  /*f1e0*/  F2FP.BF16.F32.PACK_AB R196, R19, R196 ;  /* 0x000000c413c4723e */ /* 0x000fc400000010ff */
[----:B------:R-:W-:Y:S01]  /*f1f0*/  MUFU.EX2 R11, R11 ;  /* 0x0000000b000b7308 */ /* 0x000fe20000000800 */
[----:B------:R-:W-:Y:S01]  /*f200*/  FADD.FTZ R15, R19, R134 ;  /* 0x00000086130f7221 */ /* 0x000fe20000010000 */
[----:B------:R-:W-:-:S03]  /*f210*/  F2FP.BF16.F32.PACK_AB R189, R128, R189 ;  /* 0x000000bd80bd723e */ /* 0x000fc600000010ff */
[----:B------:R-:W-:Y:S01]  /*f220*/  FADD.FTZ R134, R198, R15 ;  /* 0x0000000fc6867221 */ /* 0x000fe20000010000 */
[C---:B------:R-:W-:Y:S02]  /*f230*/  F2FP.BF16.F32.PACK_AB R198, R169.reuse, R198 ;  /* 0x000000c6a9c6723e */ /* 0x040fe400000010ff */
[----:B------:R-:W0:Y:S01]  /*f240*/  MUFU.EX2 R10, R10 ;  /* 0x0000000a000a7308 */ /* 0x000e220000000800 */
[----:B------:R-:W-:-:S04]  /*f250*/  FADD.FTZ R15, R169, R134 ;  /* 0x00000086a90f7221 */ /* 0x000fc80000010000 */
[----:B------:R-:W-:Y:S01]  /*f260*/  FADD.FTZ R134, R192, R15 ;  /* 0x0000000fc0867221 */ /* 0x000fe20000010000 */
[----:B------:R-:W-:-:S03]  /*f270*/  F2FP.BF16.F32.PACK_AB R192, R171, R192 ;  /* 0x000000c0abc0723e */ /* 0x000fc600000010ff */
[----:B------:R-:W-:-:S04]  /*f280*/  FADD.FTZ R15, R171, R134 ;  /* 0x00000086ab0f7221 */ /* 0x000fc80000010000 */
[----:B------:R-:W-:Y:S01]  /*f290*/  FADD.FTZ R134, R194, R15 ;  /* 0x0000000fc2867221 */ /* 0x000fe20000010000 */
[----:B------:R-:W-:-:S03]  /*f2a0*/  F2FP.BF16.F32.PACK_AB R194, R173, R194 ;  /* 0x000000c2adc2723e */ /* 0x000fc600000010ff */
[----:B------:R-:W-:Y:S01]  /*f2b0*/  FADD.FTZ R13, R173, R134 ;  /* 0x00000086ad0d7221 */ /* 0x000fe20000010000 */
[----:B0-----:R-:W-:-:S03]  /*f2c0*/  F2FP.BF16.F32.PACK_AB R179, R10, R151 ;  /* 0x000000970ab3723e */ /* 0x001fc600000010ff */
[----:B------:R-:W-:Y:S01]  /*f2d0*/  FADD.FTZ R14, R188, R13 ;  /* 0x0000000dbc0e7221 */ /* 0x000fe20000010000 */
[----:B------:R-:W-:-:S03]  /*f2e0*/  F2FP.BF16.F32.PACK_AB R188, R175, R188 ;  /* 0x000000bcafbc723e */ /* 0x000fc600000010ff */
[----:B------:R-:W-:Y:S01]  /*f2f0*/  FADD.FTZ R13, R175, R14 ;  /* 0x0000000eaf0d7221 */ /* 0x000fe20000010000 */
[----:B------:R-:W-:-:S03]  /*f300*/  FADD.FTZ R14, R128, R9 ;  /* 0x00000009800e7221 */ /* 0x000fc60000010000 */
        /* <DEDUP_REMOVED lines=20> */
[C---:B------:R-:W-:Y:S01]  /*f450*/  F2FP.BF16.F32.PACK_AB R180, R181.reuse, R180 ;  /* 0x000000b4b5b4723e */ /* 0x040fe200000010ff */
[----:B------:R-:W-:Y:S02]  /*f460*/  IMAD.MOV.U32 R9, RZ, RZ, R8 ;  /* 0x000000ffff097224 */ /* 0x000fe400078e0008 */
        /* <DEDUP_REMOVED lines=16> */
[----:B------:R-:W-:Y:S01]  /*f570*/  FADD.FTZ R3, R10, R14 ;  /* 0x0000000e0a037221 */ /* 0x000fe20000010000 */
[----:B------:R-:W-:Y:S01]  /*f580*/  IMAD.MOV.U32 R10, RZ, RZ, R7 ;  /* 0x000000ffff0a7224 */ /* 0x000fe200078e0007 */
[----:B------:R-:W-:Y:S06]  /*f590*/  @P2 BRA `(.L_x_4876) ;  /* 0xffffffbc00842947 */ /* 0x000fec000383ffff */
.L_x_4867:
        /* <DEDUP_REMOVED lines=99> */
.L_x_4877:
[----:B------:R-:W-:Y:S01]  /*fbd0*/  ULEA UR5, UR36, UR38, 0x3 ;  /* 0x0000002624057291 */ /* 0x000fe2000f8e183f */
[----:B------:R-:W-:-:S05]  /*fbe0*/  IMAD.U32 R0, RZ, RZ, UR60 ;  /* 0x0000003cff007e24 */ /* 0x000fca000f8e00ff */
[----:B------:R-:W-:-:S04]  /*fbf0*/  SHF.L.U32 R0, R0, 0x1f, RZ ;  /* 0x0000001f00007819 */ /* 0x000fc800000006ff */
[----:B------:R0:W1:Y:S01]  /*fc00*/  SYNCS.PHASECHK.TRANS64.TRYWAIT P2, [UR5+0x36850], R0 ;  /* 0x03685000ff0075a7 */ /* 0x0000620008040145 */
[----:B------:R-:W-:Y:S05]  /*fc10*/  @!P0 BRA `(.L_x_4878) ;  /* 0x0000000000048947 */ /* 0x000fea0003800000 */
[----:B------:R-:W-:Y:S01]  /*fc20*/  BPT.TRAP 0x1 ;  /* 0x000000040000795c */ /* 0x000fe20000300000 */
.L_x_4878:
[----:B-1----:R-:W-:Y:S05]  /*fc30*/  @P2 BRA `(.L_x_4879) ;  /* 0x0000000000082947 */ /* 0x002fea0003800000 */
[----:B------:R-:W1:Y:S02]  /*fc40*/  SYNCS.PHASECHK.TRANS64.TRYWAIT P0, [UR5+0x36850], R0 ;  /* 0x03685000ff0075a7 */ /* 0x000e640008000145 */
[----:B-1----:R-:W-:Y:S05]  /*fc50*/  @!P0 BRA `(.L_x_4880) ;  /* 0x00000088003c8947 */ /* 0x002fea0003800000 */
.L_x_4879:
        /* <DEDUP_REMOVED lines=8> */
[----:B------:R-:W-:-:S04]  /*fce0*/  ULOP3.LUT UR38, UR38, 0x3fff, URZ, 0xc0, !UPT ;  /* 0x00003fff26267892 */ /* 0x000fc8000f8ec03f */
        /* <DEDUP_REMOVED lines=10> */
[----:B------:R-:W-:Y:S01]  /*fd90*/  MOV R4, RZ ;  /* 0x000000ff00047202 */ /* 0x000fe20000000f00 */
[----:B0-----:R-:W-:Y:S01]  /*fda0*/  FADD.FTZ R2, R0, R3 ;  /* 0x0000000300027221 */ /* 0x001fe20000010000 */
[----:B------:R-:W-:Y:S01]  /*fdb0*/  MOV R210, UR8 ;  /* 0x0000000800d27c02 */ /* 0x000fe20008000f00 */
[----:B------:R-:W0:Y:S01]  /*fdc0*/  SHFL.BFLY PT, R0, R5, 0x1, 0x1f ;  /* 0x0c201f0005007f89 */ /* 0x000e2200000e0000 */
[----:B------:R-:W-:-:S03]  /*fdd0*/  USEL UR36, UR36, URZ, UP0 ;  /* 0x0000003f24247287 */ /* 0x000fc60008000000 */
[----:B------:R-:W1:Y:S01]  /*fde0*/  SHFL.BFLY PT, R9, R2, 0x1, 0x1f ;  /* 0x0c201f0002097f89 */ /* 0x000e6200000e0000 */
[----:B0-----:R-:W-:Y:S01]  /*fdf0*/  FADD.FTZ R13, R5, R0 ;  /* 0x00000000050d7221 */ /* 0x001fe20000010000 */
[----:B------:R-:W-:Y:S02]  /*fe00*/  IMAD.U32 R5, RZ, RZ, UR5 ;  /* 0x00000005ff057e24 */ /* 0x000fe4000f8e00ff */
[----:B------:R-:W-:Y:S02]  /*fe10*/  IMAD.MOV.U32 R0, RZ, RZ, -0x800000 ;  /* 0xff800000ff007424 */ /* 0x000fe400078e00ff */
[----:B-1----:R-:W-:Y:S01]  /*fe20*/  FADD.FTZ R14, R2, R9 ;  /* 0x00000009020e7221 */ /* 0x002fe20000010000 */
[----:B------:R-:W-:Y:S01]  /*fe30*/  FSETP.NE.FTZ.AND P0, PT, R13, RZ, PT ;  /* 0x000000ff0d00720b */ /* 0x000fe20003f15000 */
[----:B------:R-:W-:Y:S02]  /*fe40*/  @!P1 VIADD R5, R5, 0x36860 ;  /* 0x0003686005059836 */ /* 0x000fe40000000000 */
[----:B------:R-:W-:Y:S01]  /*fe50*/  IMAD.MOV.U32 R2, RZ, RZ, -0x800000 ;  /* 0xff800000ff027424 */ /* 0x000fe200078e00ff */
[----:B------:R-:W-:-:S02]  /*fe60*/  FSETP.NE.FTZ.AND P2, PT, R14, RZ, PT ;  /* 0x000000ff0e00720b */ /* 0x000fc40003f55000 */
[----:B------:R-:W-:-:S07]  /*fe70*/  @!P1 PRMT R5, RZ, 0x654, R5 ;  /* 0x00000654ff059816 */ /* 0x000fce0000000005 */
[----:B------:R-:W0:Y:S01]  /*fe80*/  @P0 MUFU.LG2 R9, R13 ;  /* 0x0000000d00090308 */ /* 0x000e220000000c00 */
[----:B------:R-:W-:-:S03]  /*fe90*/  @P0 FMUL.FTZ R3, R6, 0.69314718246459960938 ;  /* 0x3f31721806030820 */ /* 0x000fc60000410000 */
[----:B------:R-:W-:-:S04]  /*fea0*/  @P2 FMUL.FTZ R15, R6, 0.69314718246459960938 ;  /* 0x3f317218060f2820 */ /* 0x000fc80000410000 */
[----:B------:R-:W1:Y:S08]  /*feb0*/  @P2 MUFU.LG2 R11, R14 ;  /* 0x0000000e000b2308 */ /* 0x000e700000000c00 */
[----:B------:R-:W2:Y:S01]  /*fec0*/  @P2 MUFU.RCP R10, R14 ;  /* 0x0000000e000a2308 */ /* 0x000ea20000001000 */
[----:B0-----:R-:W-:-:S04]  /*fed0*/  @P0 FMUL.FTZ R6, R9, 0.69314718246459960938 ;  /* 0x3f31721809060820 */ /* 0x001fc80000410000 */
[----:B------:R-:W-:-:S03]  /*fee0*/  @P0 FFMA.FTZ R2, R3, R8, R6 ;  /* 0x0000000803020223 */ /* 0x000fc60000010006 */
[----:B------:R-:W0:Y:S01]  /*fef0*/  @P0 MUFU.RCP R4, R13 ;  /* 0x0000000d00040308 */ /* 0x000e220000001000 */
[----:B-1----:R-:W-:Y:S01]  /*ff00*/  @P2 FMUL.FTZ R12, R11, 0.69314718246459960938 ;  /* 0x3f3172180b0c2820 */ /* 0x002fe20000410000 */
        /* <DEDUP_REMOVED lines=36> */
[----:B------:R-:W-:Y:S01]  /*10150*/  FMUL.FTZ R130, R43, R10 ;  /* 0x0000000a2b827220 */ /* 0x000fe20000410000 */
[-C--:B0-----:R-:W-:Y:S01]  /*10160*/  FMUL.FTZ R120, R32, R4.reuse ;  /* 0x0000000420787220 */ /* 0x081fe20000410000 */
[-C--:B------:R-:W-:Y:S01]  /*10170*/  FMUL.FTZ R3, R36, R4.reuse ;  /* 0x0000000424037220 */ /* 0x080fe20000410000 */
[----:B------:R-:W-:Y:S01]  /*10180*/  FMUL.FTZ R122, R37, R4 ;  /* 0x00000004257a7220 */ /* 0x000fe20000410000 */
        /* <DEDUP_REMOVED lines=91> */
.L_x_4850:
        /* <DEDUP_REMOVED lines=14> */
[----:B------:R-:W-:Y:S01]  /*10820*/  R2UR UR6, R208 ;  /* 0x00000000d00672ca */ /* 0x000fe200000e0000 */
[----:B------:R-:W-:Y:S01]  /*10830*/  UISETP.NE.U32.AND UP0, UPT, UR8, URZ, UPT ;  /* 0x0000003f0800728c */ /* 0x000fe2000bf05070 */
[----:B------:R-:W-:Y:S01]  /*10840*/  R2UR UR4, R206 ;  /* 0x00000000ce0472ca */ /* 0x000fe200000e0000 */
[----:B------:R-:W-:Y:S01]  /*10850*/  ULDC.64 UR12, c[0x0][0x208] ;  /* 0x00008200000c7ab9 */ /* 0x000fe20000000a00 */
[----:B------:R-:W-:Y:S01]  /*10860*/  F2FP.BF16.F32.PACK_AB R36, R37, R36 ;  /* 0x000000242524723e */ /* 0x000fe200000010ff */
[----:B------:R-:W-:Y:S01]  /*10870*/  UISETP.NE.AND.EX UP0, UPT, UR9, URZ, UPT, UP0 ;  /* 0x0000003f0900728c */ /* 0x000fe2000bf05300 */
[----:B------:R-:W-:Y:S02]  /*10880*/  F2FP.BF16.F32.PACK_AB R37, R47, R38 ;  /* 0x000000262f25723e */ /* 0x000fe400000010ff */
[----:B------:R-:W-:-:S02]  /*10890*/  F2FP.BF16.F32.PACK_AB R88, R89, R88 ;  /* 0x000000585958723e */ /* 0x000fc400000010ff */
[----:B------:R-:W-:Y:S02]  /*108a0*/  F2FP.BF16.F32.PACK_AB R38, R85, R84 ;  /* 0x000000545526723e */ /* 0x000fe400000010ff */
[----:B------:R-:W-:Y:S02]  /*108b0*/  F2FP.BF16.F32.PACK_AB R39, R128, R39 ;  /* 0x000000278027723e */ /* 0x000fe400000010ff */
[----:B------:R-:W-:Y:S01]  /*108c0*/  F2FP.BF16.F32.PACK_AB R89, R43, R90 ;  /* 0x0000005a2b59723e */ /* 0x000fe200000010ff */
[----:B------:R-:W-:Y:S01]  /*108d0*/  USHF.L.U64.HI UR11, UR4, 0x2, UR6 ;  /* 0x00000002040b7899 */ /* 0x000fe20008010206 */
[----:B------:R-:W-:Y:S01]  /*108e0*/  F2FP.BF16.F32.PACK_AB R96, R97, R96 ;  /* 0x000000606160723e */ /* 0x000fe200000010ff */
[----:B------:R-:W-:Y:S01]  /*108f0*/  USHF.L.U32 UR10, UR4, 0x2, URZ ;  /* 0x00000002040a7899 */ /* 0x000fe2000800063f */
[----:B------:R-:W-:Y:S01]  /*10900*/  F2FP.BF16.F32.PACK_AB R90, R93, R92 ;  /* 0x0000005c5d5a723e */ /* 0x000fe200000010ff */
[----:B------:R-:W-:Y:S01]  /*10910*/  ULDC.64 UR6, c[0x0][0xbd8] ;  /* 0x0002f60000067ab9 */ /* 0x000fe20000000a00 */
[----:B------:R-:W-:Y:S01]  /*10920*/  F2FP.BF16.F32.PACK_AB R91, R86, R91 ;  /* 0x0000005b565b723e */ /* 0x000fe200000010ff */
[----:B------:R-:W-:Y:S01]  /*10930*/  UISETP.NE.U32.AND UP1, UPT, UR6, URZ, UPT ;  /* 0x0000003f0600728c */ /* 0x000fe2000bf25070 */
[----:B------:R-:W-:Y:S01]  /*10940*/  F2FP.BF16.F32.PACK_AB R97, R99, R98 ;  /* 0x000000626361723e */ /* 0x000fe200000010ff */
[----:B------:R-:W-:Y:S01]  /*10950*/  UIADD3 UR4, UP2, UR10, UR6, URZ ;  /* 0x000000060a047290 */ /* 0x000fe2000ff5e03f */
[----:B------:R-:W-:Y:S01]  /*10960*/  F2FP.BF16.F32.PACK_AB R104, R105, R104 ;  /* 0x000000686968723e */ /* 0x000fe200000010ff */
[----:B------:R-:W-:Y:S01]  /*10970*/  UISETP.NE.AND.EX UP1, UPT, UR7, URZ, UPT, UP1 ;  /* 0x0000003f0700728c */ /* 0x000fe2000bf25310 */
[----:B------:R-:W-:Y:S01]  /*10980*/  F2FP.BF16.F32.PACK_AB R98, R101, R100 ;  /* 0x000000646562723e */ /* 0x000fe200000010ff */
[----:B------:R-:W-:Y:S01]  /*10990*/  @UP0 UIADD3 UR6, UP3, UR10, UR8, URZ ;  /* 0x000000080a060290 */ /* 0x000fe2000ff7e03f */
[----:B------:R-:W-:Y:S01]  /*109a0*/  F2FP.BF16.F32.PACK_AB R99, R103, R102 ;  /* 0x000000666763723e */ /* 0x000fe200000010ff */
[----:B------:R-:W-:Y:S01]  /*109b0*/  UIADD3.X UR8, UR11, UR7, URZ, UP2, !UPT ;  /* 0x000000070b087290 */ /* 0x000fe200097fe43f */
[----:B------:R-:W-:-:S02]  /*109c0*/  MOV R18, R42 ;  /* 0x0000002a00127202 */ /* 0x000fc40000000f00 */
[----:B0-----:R-:W-:Y:S01]  /*109d0*/  MOV R19, R5 ;  /* 0x0000000500137202 */ /* 0x001fe20000000f00 */
[----:B------:R-:W-:Y:S01]  /*109e0*/  @UP0 UIADD3.X UR7, UR11, UR9, URZ, UP3, !UPT ;  /* 0x000000090b070290 */ /* 0x000fe20009ffe43f */
[----:B------:R-:W-:Y:S02]  /*109f0*/  F2FP.BF16.F32.PACK_AB R105, R107, R106 ;  /* 0x0000006a6b69723e */ /* 0x000fe400000010ff */
[----:B------:R-:W-:Y:S01]  /*10a00*/  F2FP.BF16.F32.PACK_AB R112, R113, R112 ;  /* 0x000000707170723e */ /* 0x000fe200000010ff */
[----:B------:R-:W-:Y:S01]  /*10a10*/  IMAD.WIDE R4, R213, 0x2, R18 ;  /* 0x00000002d5047825 */ /* 0x000fe200078e0212 */
[----:B------:R-:W-:Y:S02]  /*10a20*/  F2FP.BF16.F32.PACK_AB R106, R109, R108 ;  /* 0x0000006c6d6a723e */ /* 0x000fe400000010ff */
[----:B------:R-:W-:Y:S02]  /*10a30*/  F2FP.BF16.F32.PACK_AB R107, R111, R110 ;  /* 0x0000006e6f6b723e */ /* 0x000fe400000010ff */
[----:B------:R-:W-:-:S02]  /*10a40*/  LOP3.LUT R29, R4, 0x380, RZ, 0xc0, !PT ;  /* 0x00000380041d7812 */ /* 0x000fc400078ec0ff */
        /* <DEDUP_REMOVED lines=11> */
[C---:B------:R-:W-:Y:S02]  /*10b00*/  IADD3 R143, P3, R4.reuse, 0x4060, RZ ;  /* 0x00004060048f7810 */ /* 0x040fe40007f7e0ff */
[C---:B------:R-:W-:Y:S01]  /*10b10*/  IADD3 R145, P2, R4.reuse, 0x8000, RZ ;  /* 0x0000800004917810 */ /* 0x040fe20007f5e0ff */
[--C-:B------:R-:W-:Y:S01]  /*10b20*/  IMAD.X R25, RZ, RZ, R5.reuse, P4 ;  /* 0x000000ffff197224 */ /* 0x100fe200020e0605 */
[C---:B------:R-:W-:Y:S01]  /*10b30*/  IADD3 R147, P1, R4.reuse, 0x8020, RZ ;  /* 0x0000802004937810 */ /* 0x040fe20007f3e0ff */
[--C-:B------:R-:W-:Y:S01]  /*10b40*/  IMAD.X R27, RZ, RZ, R5.reuse, P3 ;  /* 0x000000ffff1b7224 */ /* 0x100fe200018e0605 */
[C---:B------:R-:W-:Y:S02]  /*10b50*/  IADD3 R149, P6, R4.reuse, 0x8040, RZ ;  /* 0x0000804004957810 */ /* 0x040fe40007fde0ff */
[----:B------:R-:W-:Y:S01]  /*10b60*/  IADD3 R151, P5, R4, 0x8060, RZ ;  /* 0x0000806004977810 */ /* 0x000fe20007fbe0ff */
[--C-:B------:R-:W-:Y:S01]  /*10b70*/  IMAD.X R31, RZ, RZ, R5.reuse, P1 ;  /* 0x000000ffff1f7224 */ /* 0x100fe200008e0605 */
[----:B------:R-:W-:Y:S01]  /*10b80*/  LOP3.LUT R4, R29, R4, RZ, 0x3c, !PT ;  /* 0x000000041d047212 */ /* 0x000fe200078e3cff */
[--C-:B------:R-:W-:Y:S01]  /*10b90*/  IMAD.X R29, RZ, RZ, R5.reuse, P2 ;  /* 0x000000ffff1d7224 */ /* 0x100fe200010e0605 */
[-C--:B------:R-:W-:Y:S01]  /*10ba0*/  IADD3.X R21, RZ, R5.reuse, RZ, P0, !PT ;  /* 0x00000005ff157210 */ /* 0x080fe200007fe4ff */
[----:B------:R-:W-:Y:S01]  /*10bb0*/  IMAD.X R33, RZ, RZ, R5, P6 ;  /* 0x000000ffff217224 */ /* 0x000fe200030e0605 */
[----:B------:R-:W-:-:S02]  /*10bc0*/  IADD3.X R35, RZ, R5, RZ, P5, !PT ;  /* 0x00000005ff237210 */ /* 0x000fc40002ffe4ff */
[----:B------:R-:W-:Y:S02]  /*10bd0*/  LOP3.LUT R8, R81, 0x380, RZ, 0xc0, !PT ;  /* 0x0000038051087812 */ /* 0x000fe400078ec0ff */
[----:B------:R-:W-:Y:S02]  /*10be0*/  LOP3.LUT R10, R87, 0x380, RZ, 0xc0, !PT ;  /* 0x00000380570a7812 */ /* 0x000fe400078ec0ff */
[----:B------:R-:W-:Y:S02]  /*10bf0*/  MOV R134, R4 ;  /* 0x0000000400867202 */ /* 0x000fe40000000f00 */
[----:B------:R-:W-:Y:S02]  /*10c00*/  LOP3.LUT R12, R95, 0x380, RZ, 0xc0, !PT ;  /* 0x000003805f0c7812 */ /* 0x000fe400078ec0ff */
[----:B------:R-:W-:Y:S02]  /*10c10*/  LOP3.LUT R14, R137, 0x380, RZ, 0xc0, !PT ;  /* 0x00000380890e7812 */ /* 0x000fe400078ec0ff */
[----:B------:R-:W-:-:S02]  /*10c20*/  F2FP.BF16.F32.PACK_AB R5, R32, R135 ;  /* 0x000000872005723e */ /* 0x000fc400000010ff */
[----:B------:R-:W-:Y:S02]  /*10c30*/  LOP3.LUT R24, R141, 0x380, RZ, 0xc0, !PT ;  /* 0x000003808d187812 */ /* 0x000fe400078ec0ff */
[----:B------:R-:W-:Y:S02]  /*10c40*/  LOP3.LUT R26, R143, 0x380, RZ, 0xc0, !PT ;  /* 0x000003808f1a7812 */ /* 0x000fe400078ec0ff */
[----:B------:R-:W-:Y:S02]  /*10c50*/  LOP3.LUT R32, R147, 0x380, RZ, 0xc0, !PT ;  /* 0x0000038093207812 */ /* 0x000fe400078ec0ff */
[----:B------:R-:W-:Y:S02]  /*10c60*/  LOP3.LUT R20, R139, 0x380, RZ, 0xc0, !PT ;  /* 0x000003808b147812 */ /* 0x000fe400078ec0ff */
[----:B------:R-:W-:Y:S02]  /*10c70*/  LOP3.LUT R28, R145, 0x380, RZ, 0xc0, !PT ;  /* 0x00000380911c7812 */ /* 0x000fe400078ec0ff */
[----:B------:R-:W-:-:S02]  /*10c80*/  LOP3.LUT R34, R149, 0x380, RZ, 0xc0, !PT ;  /* 0x0000038095227812 */ /* 0x000fc400078ec0ff */
[----:B------:R-:W-:Y:S02]  /*10c90*/  SHF.R.U64 R8, R8, 0x3, RZ ;  /* 0x0000000308087819 */ /* 0x000fe400000012ff */
[----:B------:R-:W-:Y:S02]  /*10ca0*/  SHF.R.U64 R10, R10, 0x3, RZ ;  /* 0x000000030a0a7819 */ /* 0x000fe400000012ff */
[----:B------:R-:W-:Y:S02]  /*10cb0*/  LOP3.LUT R80, R151, 0x380, RZ, 0xc0, !PT ;  /* 0x0000038097507812 */ /* 0x000fe400078ec0ff */
[----:B------:R-:W-:Y:S02]  /*10cc0*/  SHF.R.U64 R12, R12, 0x3, RZ ;  /* 0x000000030c0c7819 */ /* 0x000fe400000012ff */
[----:B------:R-:W-:Y:S02]  /*10cd0*/  SHF.R.U64 R14, R14, 0x3, RZ ;  /* 0x000000030e0e7819 */ /* 0x000fe400000012ff */
[----:B------:R-:W-:-:S02]  /*10ce0*/  F2FP.BF16.F32.PACK_AB R4, R124, R7 ;  /* 0x000000077c04723e */ /* 0x000fc400000010ff */
[----:B------:R-:W-:Y:S02]  /*10cf0*/  SHF.R.U64 R24, R24, 0x3, RZ ;  /* 0x0000000318187819 */ /* 0x000fe400000012ff */
[----:B------:R-:W-:Y:S02]  /*10d00*/  SHF.R.U64 R26, R26, 0x3, RZ ;  /* 0x000000031a1a7819 */ /* 0x000fe400000012ff */
[----:B------:R-:W-:Y:S02]  /*10d10*/  SHF.R.U64 R32, R32, 0x3, RZ ;  /* 0x0000000320207819 */ /* 0x000fe400000012ff */
[----:B------:R-:W-:Y:S01]  /*10d20*/  F2FP.BF16.F32.PACK_AB R7, R133, R30 ;  /* 0x0000001e8507723e */ /* 0x000fe200000010ff */
[----:B------:R-:W-:Y:S01]  /*10d30*/  BAR.SYNC.DEFER_BLOCKING 0x1, 0x100 ;  /* 0x0044000000007b1d */ /* 0x000fe20000010000 */
[----:B------:R-:W-:Y:S02]  /*10d40*/  SHF.R.U64 R20, R20, 0x3, RZ ;  /* 0x0000000314147819 */ /* 0x000fe400000012ff */
[----:B------:R-:W-:-:S02]  /*10d50*/  SHF.R.U64 R28, R28, 0x3, RZ ;  /* 0x000000031c1c7819 */ /* 0x000fc400000012ff */
[----:B------:R-:W-:Y:S02]  /*10d60*/  SHF.R.U64 R34, R34, 0x3, RZ ;  /* 0x0000000322227819 */ /* 0x000fe400000012ff */
[----:B------:R-:W-:Y:S02]  /*10d70*/  LOP3.LUT R8, R8, R81, RZ, 0x3c, !PT ;  /* 0x0000005108087212 */ /* 0x000fe400078e3cff */
[----:B------:R-:W-:Y:S02]  /*10d80*/  LOP3.LUT R10, R10, R87, RZ, 0x3c, !PT ;  /* 0x000000570a0a7212 */ /* 0x000fe400078e3cff */
[----:B------:R-:W-:Y:S02]  /*10d90*/  SHF.R.U64 R80, R80, 0x3, RZ ;  /* 0x0000000350507819 */ /* 0x000fe400000012ff */
[----:B------:R-:W-:Y:S02]  /*10da0*/  LOP3.LUT R12, R12, R95, RZ, 0x3c, !PT ;  /* 0x0000005f0c0c7212 */ /* 0x000fe400078e3cff */
[----:B------:R-:W-:-:S02]  /*10db0*/  LOP3.LUT R14, R14, R137, RZ, 0x3c, !PT ;  /* 0x000000890e0e7212 */ /* 0x000fc400078e3cff */
[----:B------:R-:W-:Y:S02]  /*10dc0*/  LOP3.LUT R24, R24, R141, RZ, 0x3c, !PT ;  /* 0x0000008d18187212 */ /* 0x000fe400078e3cff */
[----:B------:R-:W-:Y:S02]  /*10dd0*/  LOP3.LUT R26, R26, R143, RZ, 0x3c, !PT ;  /* 0x0000008f1a1a7212 */ /* 0x000fe400078e3cff */
[----:B------:R-:W-:Y:S02]  /*10de0*/  LOP3.LUT R30, R32, R147, RZ, 0x3c, !PT ;  /* 0x00000093201e7212 */ /* 0x000fe400078e3cff */
[----:B------:R-:W-:Y:S01]  /*10df0*/  LOP3.LUT R20, R20, R139, RZ, 0x3c, !PT ;  /* 0x0000008b14147212 */ /* 0x000fe200078e3cff */
[----:B------:R0:W-:Y:S01]  /*10e00*/  STSM.16.M88.4 [R134], R4 ;  /* 0x0000000486007844 */ /* 0x0001e20000000200 */
[----:B------:R-:W-:Y:S02]  /*10e10*/  LOP3.LUT R28, R28, R145, RZ, 0x3c, !PT ;  /* 0x000000911c1c7212 */ /* 0x000fe400078e3cff */
[----:B------:R-:W-:-:S02]  /*10e20*/  LOP3.LUT R32, R34, R149, RZ, 0x3c, !PT ;  /* 0x0000009522207212 */ /* 0x000fc400078e3cff */
[----:B------:R-:W-:Y:S02]  /*10e30*/  LOP3.LUT R34, R80, R151, RZ, 0x3c, !PT ;  /* 0x0000009750227212 */ /* 0x000fe400078e3cff */
[----:B------:R-:W-:Y:S02]  /*10e40*/  MOV R133, R8 ;  /* 0x0000000800857202 */ /* 0x000fe40000000f00 */
[----:B------:R-:W-:Y:S02]  /*10e50*/  MOV R124, R10 ;  /* 0x0000000a007c7202 */ /* 0x000fe40000000f00 */
[----:B------:R-:W-:Y:S02]  /*10e60*/  MOV R123, R12 ;  /* 0x0000000c007b7202 */ /* 0x000fe40000000f00 */
[----:B------:R-:W-:Y:S02]  /*10e70*/  MOV R95, R14 ;  /* 0x0000000e005f7202 */ /* 0x000fe40000000f00 */
[----:B------:R-:W-:-:S02]  /*10e80*/  F2FP.BF16.F32.PACK_AB R8, R41, R40 ;  /* 0x000000282908723e */ /* 0x000fc400000010ff */
[----:B0-----:R-:W-:Y:S02]  /*10e90*/  F2FP.BF16.F32.PACK_AB R4, R121, R120 ;  /* 0x000000787904723e */ /* 0x001fe400000010ff */
[----:B------:R-:W-:Y:S02]  /*10ea0*/  F2FP.BF16.F32.PACK_AB R5, R132, R127 ;  /* 0x0000007f8405723e */ /* 0x000fe400000010ff */
[----:B------:R-:W-:Y:S02]  /*10eb0*/  F2FP.BF16.F32.PACK_AB R6, R122, R3 ;  /* 0x000000037a06723e */ /* 0x000fe400000010ff */
[----:B------:R-:W-:Y:S02]  /*10ec0*/  F2FP.BF16.F32.PACK_AB R7, R131, R126 ;  /* 0x0000007e8307723e */ /* 0x000fe400000010ff */
[----:B------:R-:W-:Y:S02]  /*10ed0*/  F2FP.BF16.F32.PACK_AB R9, R130, R125 ;  /* 0x0000007d8209723e */ /* 0x000fe400000010ff */
[----:B------:R-:W-:Y:S01]  /*10ee0*/  F2FP.BF16.F32.PACK_AB R10, R45, R44 ;  /* 0x0000002c2d0a723e */ /* 0x000fe200000010ff */
[----:B------:R0:W-:Y:S01]  /*10ef0*/  STSM.16.M88.4 [R133], R4 ;  /* 0x0000000485007844 */ /* 0x0001e20000000200 */
[----:B------:R-:W-:-:S02]  /*10f00*/  F2FP.BF16.F32.PACK_AB R11, R129, R46 ;  /* 0x0000002e810b723e */ /* 0x000fc400000010ff */
[----:B------:R-:W-:Y:S02]  /*10f10*/  MOV R87, R24 ;  /* 0x0000001800577202 */ /* 0x000fe40000000f00 */
[----:B------:R-:W-:Y:S01]  /*10f20*/  MOV R82, R26 ;  /* 0x0000001a00527202 */ /* 0x000fe20000000f00 */
[----:B------:R1:W-:Y:S01]  /*10f30*/  STSM.16.M88.4 [R124], R8 ;  /* 0x000000087c007844 */ /* 0x0003e20000000200 */
[----:B------:R-:W-:Y:S02]  /*10f40*/  F2FP.BF16.F32.PACK_AB R12, R49, R48 ;  /* 0x00000030310c723e */ /* 0x000fe400000010ff */
[----:B------:R-:W-:Y:S02]  /*10f50*/  F2FP.BF16.F32.PACK_AB R13, R51, R50 ;  /* 0x00000032330d723e */ /* 0x000fe400000010ff */
[----:B------:R-:W-:Y:S02]  /*10f60*/  F2FP.BF16.F32.PACK_AB R14, R53, R52 ;  /* 0x00000034350e723e */ /* 0x000fe400000010ff */
[----:B------:R-:W-:-:S02]  /*10f70*/  F2FP.BF16.F32.PACK_AB R15, R55, R54 ;  /* 0x00000036370f723e */ /* 0x000fc400000010ff */
[----:B------:R-:W-:Y:S01]  /*10f80*/  MOV R94, R20 ;  /* 0x00000014005e7202 */ /* 0x000fe20000000f00 */
[----:B0-----:R-:W-:Y:S01]  /*10f90*/  IMAD.U32 R4, RZ, RZ, UR4 ;  /* 0x00000004ff047e24 */ /* 0x001fe2000f8e00ff */
[----:B------:R-:W-:Y:S01]  /*10fa0*/  MOV R81, R28 ;  /* 0x0000001c00517202 */ /* 0x000fe20000000f00 */
[----:B------:R-:W-:Y:S01]  /*10fb0*/  STSM.16.M88.4 [R123], R12 ;  /* 0x0000000c7b007844 */ /* 0x000fe20000000200 */
[----:B------:R-:W-:Y:S01]  /*10fc0*/  MOV R80, R30 ;  /* 0x0000001e00507202 */ /* 0x000fe20000000f00 */
[----:B------:R-:W-:Y:S01]  /*10fd0*/  IMAD.U32 R5, RZ, RZ, UR8 ;  /* 0x00000008ff057e24 */ /* 0x000fe2000f8e00ff */
        /* <DEDUP_REMOVED lines=18> */
[----:B------:R0:W-:Y:S01]  /*11100*/  STSM.16.M88.4 [R87], R32 ;  /* 0x0000002057007844 */ /* 0x0001e20000000200 */
[----:B------:R-:W-:Y:S02]  /*11110*/  F2FP.BF16.F32.PACK_AB R115, R119, R118 ;  /* 0x000000767773723e */ /* 0x000fe400000010ff */
[----:B------:R-:W-:Y:S01]  /*11120*/  PLOP3.LUT P0, PT, PT, PT, UP1, 0x80, 0x0 ;  /* 0x000000000000781c */ /* 0x000fe20003f0f018 */
[----:B------:R2:W-:Y:S01]  /*11130*/  STSM.16.M88.4 [R82], R36 ;  /* 0x0000002452007844 */ /* 0x0005e20000000200 */
[----:B------:R-:W-:-:S03]  /*11140*/  PLOP3.LUT P1, PT, PT, PT, UP0, 0x80, 0x0 ;  /* 0x000000000000781c */ /* 0x000fc60003f2f008 */
[----:B------:R2:W-:Y:S04]  /*11150*/  STSM.16.M88.4 [R81], R88 ;  /* 0x0000005851007844 */ /* 0x0005e80000000200 */
[----:B------:R2:W-:Y:S04]  /*11160*/  STSM.16.M88.4 [R80], R96 ;  /* 0x0000006050007844 */ /* 0x0005e80000000200 */
[----:B------:R2:W-:Y:S04]  /*11170*/  STSM.16.M88.4 [R21], R104 ;  /* 0x0000006815007844 */ /* 0x0005e80000000200 */
[----:B------:R2:W-:Y:S01]  /*11180*/  STSM.16.M88.4 [R20], R112 ;  /* 0x0000007014007844 */ /* 0x0005e20000000200 */
[----:B------:R-:W-:Y:S01]  /*11190*/  BAR.SYNC.DEFER_BLOCKING 0x1, 0x100 ;  /* 0x0044000000007b1d */ /* 0x000fe20000010000 */
[----:B------:R-:W-:-:S02]  /*111a0*/  IMAD.U32 R6, RZ, RZ, UR6 ;  /* 0x00000006ff067e24 */ /* 0x000fc4000f8e00ff */
[----:B------:R-:W-:-:S03]  /*111b0*/  IMAD.U32 R7, RZ, RZ, UR7 ;  /* 0x00000007ff077e24 */ /* 0x000fc6000f8e00ff */
[----:B------:R-:W3:Y:S04]  /*111c0*/  @P0 LDG.E R3, desc[UR12][R4.64] ;  /* 0x0000000c04030981 */ /* 0x000ee8000c1e1900 */
[----:B------:R-:W4:Y:S01]  /*111d0*/  @P1 LDG.E R6, desc[UR12][R6.64] ;  /* 0x0000000c06061981 */ /* 0x000f22000c1e1900 */
[----:B-1----:R-:W-:Y:S01]  /*111e0*/  IMAD R9, R22, 0x40, R16 ;  /* 0x0000004016097824 */ /* 0x002fe200078e0210 */
[----:B------:R-:W-:Y:S01]  /*111f0*/  UMOV UR4, URZ ;  /* 0x0000003f00047c82 */ /* 0x000fe20008000000 */
[----:B------:R-:W-:Y:S02]  /*11200*/  ULDC UR10, c[0x0][0xa88] ;  /* 0x0002a200000a7ab9 */ /* 0x000fe40000000800 */
[----:B------:R-:W-:-:S03]  /*11210*/  IMAD.WIDE R18, R9, 0x2, R18 ;  /* 0x0000000209127825 */ /* 0x000fc600078e0212 */
[----:B0-----:R-:W-:Y:S02]  /*11220*/  IADD3 R33, P5, R18, 0x1000, RZ ;  /* 0x0000100012217810 */ /* 0x001fe40007fbe0ff */
        /* <DEDUP_REMOVED lines=10> */
.L_x_4883:
        /* <DEDUP_REMOVED lines=8> */
[C---:B------:R-:W-:Y:S02]  /*11350*/  IADD3 R5, P3, R18.reuse, 0x3000, RZ ;  /* 0x0000300012057810 */ /* 0x040fe40007f7e0ff */
[----:B------:R-:W-:-:S02]  /*11360*/  IADD3 R57, P0, R18, 0x4000, RZ ;  /* 0x0000400012397810 */ /* 0x000fc40007f1e0ff */
[----:B------:R-:W-:Y:S01]  /*11370*/  LOP3.LUT R4, R5, 0x380, RZ, 0xc0, !PT ;  /* 0x0000038005047812 */ /* 0x000fe200078ec0ff */
[----:B------:R-:W-:Y:S01]  /*11380*/  USHF.R.S32.HI UR14, URZ, 0x1f, UR18 ;  /* 0x0000001f3f0e7899 */ /* 0x000fe20008011412 */
[----:B------:R-:W-:Y:S01]  /*11390*/  IADD3 R13, P4, R18, 0x2000, RZ ;  /* 0x00002000120d7810 */ /* 0x000fe20007f9e0ff */
[----:B------:R-:W-:Y:S01]  /*113a0*/  USEL UR16, UR16, URZ, !UP1 ;  /* 0x0000003f10107287 */ /* 0x000fe2000c800000 */
[----:B------:R-:W-:Y:S01]  /*113b0*/  SHF.R.U64 R4, R4, 0x3, RZ ;  /* 0x0000000304047819 */ /* 0x000fe200000012ff */
[----:B------:R-:W-:Y:S01]  /*113c0*/  UIMAD UR11, UR14, UR12, URZ ;  /* 0x0000000c0e0b72a4 */ /* 0x000fe2000f8e023f */
[----:B------:R-:W-:Y:S01]  /*113d0*/  IADD3 R45, P1, R18, 0x5000, RZ ;  /* 0x00005000122d7810 */ /* 0x000fe20007f3e0ff */
[----:B------:R-:W-:Y:S01]  /*113e0*/  UIMAD.WIDE.U32 UR6, UR18, UR12, UR8 ;  /* 0x0000000c120672a5 */ /* 0x000fe2000f8e0008 */
[----:B------:R-:W-:Y:S01]  /*113f0*/  MOV R6, UR17 ;  /* 0x0000001100067c02 */ /* 0x000fe20008000f00 */
[----:B------:R-:W-:Y:S01]  /*11400*/  UIMAD UR11, UR18, UR13, UR11 ;  /* 0x0000000d120b72a4 */ /* 0x000fe2000f8e020b */
[----:B------:R-:W-:Y:S01]  /*11410*/  LOP3.LUT R4, R4, R5, RZ, 0x3c, !PT ;  /* 0x0000000504047212 */ /* 0x000fe200078e3cff */
[----:B------:R-:W-:Y:S01]  /*11420*/  USEL UR15, UR15, URZ, !UP1 ;  /* 0x0000003f0f0f7287 */ /* 0x000fe2000c800000 */
[----:B------:R-:W-:Y:S01]  /*11430*/  IADD3 R29, P2, R18, 0x6000, RZ ;  /* 0x00006000121d7810 */ /* 0x000fe20007f5e0ff */
[----:B------:R-:W-:Y:S01]  /*11440*/  ULDC.64 UR12, c[0x0][0xb78] ;  /* 0x0002de00000c7ab9 */ /* 0x000fe20000000a00 */
[----:B------:R-:W-:Y:S01]  /*11450*/  UIADD3 UR7, UR7, UR11, URZ ;  /* 0x0000000b07077290 */ /* 0x000fe2000fffe03f */
[----:B------:R-:W-:Y:S01]  /*11460*/  IMAD R7, R6, 0x80, R205 ;  /* 0x0000008006077824 */ /* 0x000fe200078e02cd */
[----:B------:R-:W-:Y:S01]  /*11470*/  UIMAD UR8, UR16, UR12, URZ ;  /* 0x0000000c100872a4 */ /* 0x000fe2000f8e023f */
[----:B------:R-:W-:Y:S01]  /*11480*/  LOP3.LUT R56, R57, 0x380, RZ, 0xc0, !PT ;  /* 0x0000038039387812 */ /* 0x000fe200078ec0ff */
[----:B------:R-:W-:Y:S01]  /*11490*/  UIMAD.WIDE.U32 UR6, UR15, UR12, UR6 ;  /* 0x0000000c0f0672a5 */ /* 0x000fe2000f8e0006 */
[----:B------:R-:W-:Y:S01]  /*114a0*/  LOP3.LUT R32, R33, 0x380, RZ, 0xc0, !PT ;  /* 0x0000038021207812 */ /* 0x000fe200078ec0ff */
[----:B------:R-:W-:Y:S01]  /*114b0*/  UIMAD UR8, UR15, UR13, UR8 ;  /* 0x0000000d0f0872a4 */ /* 0x000fe2000f8e0208 */
[----:B------:R-:W-:-:S02]  /*114c0*/  SHF.R.S32.HI R3, RZ, 0x1f, R7 ;  /* 0x0000001fff037819 */ /* 0x000fc40000011407 */
[----:B------:R-:W-:Y:S01]  /*114d0*/  LOP3.LUT R12, R13, 0x380, RZ, 0xc0, !PT ;  /* 0x000003800d0c7812 */ /* 0x000fe200078ec0ff */
[----:B------:R-:W-:Y:S01]  /*114e0*/  ULDC.64 UR12, c[0x0][0xaa0] ;  /* 0x0002a800000c7ab9 */ /* 0x000fe20000000a00 */
[----:B------:R-:W-:Y:S01]  /*114f0*/  IADD3 R5, P6, R7, UR6, RZ ;  /* 0x0000000607057c10 */ /* 0x000fe2000ffde0ff */
[----:B------:R-:W-:Y:S01]  /*11500*/  IMAD.U32 R6, RZ, RZ, UR8 ;  /* 0x00000008ff067e24 */ /* 0x000fe2000f8e00ff */
[----:B------:R-:W-:Y:S02]  /*11510*/  LOP3.LUT R44, R45, 0x380, RZ, 0xc0, !PT ;  /* 0x000003802d2c7812 */ /* 0x000fe400078ec0ff */
[----:B------:R-:W-:Y:S02]  /*11520*/  LOP3.LUT R28, R29, 0x380, RZ, 0xc0, !PT ;  /* 0x000003801d1c7812 */ /* 0x000fe400078ec0ff */
[----:B------:R-:W-:Y:S01]  /*11530*/  IADD3.X R6, R3, UR7, R6, P6, !PT ;  /* 0x0000000703067c10 */ /* 0x000fe2000b7fe406 */
[----:B------:R-:W-:Y:S01]  /*11540*/  ULDC.64 UR6, c[0x0][0xb40] ;  /* 0x0002d00000067ab9 */ /* 0x000fe20000000a00 */
[----:B------:R-:W-:Y:S01]  /*11550*/  SHF.R.U64 R56, R56, 0x3, RZ ;  /* 0x0000000338387819 */ /* 0x000fe200000012ff */
[----:B------:R-:W-:Y:S01]  /*11560*/  VIADD R3, R7, 0x8 ;  /* 0x0000000807037836 */ /* 0x000fe20000000000 */
[----:B------:R-:W-:-:S02]  /*11570*/  SHF.R.U64 R32, R32, 0x3, RZ ;  /* 0x0000000320207819 */ /* 0x000fc400000012ff */
[----:B------:R-:W-:Y:S02]  /*11580*/  SHF.R.U64 R12, R12, 0x3, RZ ;  /* 0x000000030c0c7819 */ /* 0x000fe400000012ff */
[----:B------:R-:W-:Y:S02]  /*11590*/  LEA R20, P6, R5, UR6, 0x2 ;  /* 0x0000000605147c11 */ /* 0x000fe4000f8c10ff */
[----:B------:R-:W-:Y:S02]  /*115a0*/  SHF.R.U64 R44, R44, 0x3, RZ ;  /* 0x000000032c2c7819 */ /* 0x000fe400000012ff */
[----:B------:R-:W-:Y:S02]  /*115b0*/  SHF.R.U64 R28, R28, 0x3, RZ ;  /* 0x000000031c1c7819 */ /* 0x000fe400000012ff */
[----:B------:R-:W-:Y:S02]  /*115c0*/  LOP3.LUT R56, R56, R57, RZ, 0x3c, !PT ;  /* 0x0000003938387212 */ /* 0x000fe400078e3cff */
[----:B------:R-:W-:-:S02]  /*115d0*/  IADD3.X R57, RZ, R19, RZ, P0, !PT ;  /* 0x00000013ff397210 */ /* 0x000fc400007fe4ff */
[----:B------:R-:W-:Y:S02]  /*115e0*/  LOP3.LUT P0, RZ, R211, 0x3, RZ, 0xc0, !PT ;  /* 0x00000003d3ff7812 */ /* 0x000fe4000780c0ff */
[----:B------:R-:W-:Y:S01]  /*115f0*/  LOP3.LUT R32, R32, R33, RZ, 0x3c, !PT ;  /* 0x0000002120207212 */ /* 0x000fe200078e3cff */
[--C-:B------:R-:W-:Y:S01]  /*11600*/  IMAD.X R33, RZ, RZ, R19.reuse, P5 ;  /* 0x000000ffff217224 */ /* 0x100fe200028e0613 */
[----:B------:R-:W-:Y:S01]  /*11610*/  LOP3.LUT R12, R12, R13, RZ, 0x3c, !PT ;  /* 0x0000000d0c0c7212 */ /* 0x000fe200078e3cff */
[--C-:B------:R-:W-:Y:S01]  /*11620*/  IMAD.X R13, RZ, RZ, R19.reuse, P4 ;  /* 0x000000ffff0d7224 */ /* 0x100fe200020e0613 */
[----:B------:R-:W-:Y:S01]  /*11630*/  LEA.HI.X R21, R5, UR7, R6, 0x2, P6 ;  /* 0x0000000705157c11 */ /* 0x000fe2000b0f1406 */
        /* <DEDUP_REMOVED lines=9> */
[----:B------:R-:W-:Y:S02]  /*116d0*/  ISETP.GE.OR P1, PT, R7, UR10, P0 ;  /* 0x0000000a07007c0c */ /* 0x000fe40008726670 */
[----:B------:R-:W-:Y:S02]  /*116e0*/  IADD3 R6, P2, R18, 0xb000, RZ ;  /* 0x0000b00012067810 */ /* 0x000fe40007f5e0ff */
[----:B------:R-:W-:-:S02]  /*116f0*/  ISETP.GE.OR P0, PT, R3, UR10, P0 ;  /* 0x0000000a03007c0c */ /* 0x000fc40008706670 */
[----:B------:R-:W-:Y:S01]  /*11700*/  LOP3.LUT R7, R18, 0x380, RZ, 0xc0, !PT ;  /* 0x0000038012077812 */ /* 0x000fe200078ec0ff */
[----:B------:R-:W-:Y:S01]  /*11710*/  IMAD.X R25, RZ, RZ, R19, P2 ;  /* 0x000000ffff197224 */ /* 0x000fe200010e0613 */
[----:B------:R-:W-:Y:S02]  /*11720*/  LOP3.LUT R8, R9, 0x380, RZ, 0xc0, !PT ;  /* 0x0000038009087812 */ /* 0x000fe400078ec0ff */
[----:B------:R-:W-:Y:S02]  /*11730*/  LOP3.LUT R60, R61, 0x380, RZ, 0xc0, !PT ;  /* 0x000003803d3c7812 */ /* 0x000fe400078ec0ff */
[----:B------:R-:W-:Y:S01]  /*11740*/  LOP3.LUT R52, R53, 0x380, RZ, 0xc0, !PT ;  /* 0x0000038035347812 */ /* 0x000fe200078ec0ff */
[----:B------:R0:W-:Y:S01]  /*11750*/  @!P1 STG.E desc[UR20][R20.64], R2 ;  /* 0x0000000214009986 */ /* 0x0001e2000c101914 */
        /* <DEDUP_REMOVED lines=8> */
[----:B------:R-:W-:Y:S01]  /*117e0*/  SHF.R.U64 R52, R52, 0x3, RZ ;  /* 0x0000000334347819 */ /* 0x000fe200000012ff */
[----:B0-----:R-:W-:Y:S01]  /*117f0*/  IMAD.MOV.U32 R2, RZ, RZ, R16 ;  /* 0x000000ffff027224 */ /* 0x001fe200078e0010 */
[----:B------:R-:W-:Y:S01]  /*11800*/  SHF.R.U64 R36, R36, 0x3, RZ ;  /* 0x0000000324247819 */ /* 0x000fe200000012ff */
[----:B------:R-:W5:Y:S01]  /*11810*/  LD.E.128 R12, desc[UR20][R12.64] ;  /* 0x000000140c0c7980 */ /* 0x000f62000c101d00 */
[----:B------:R-:W-:Y:S01]  /*11820*/  SHF.R.U64 R3, R3, 0x3, RZ ;  /* 0x0000000303037819 */ /* 0x000fe200000012ff */
[----:B------:R-:W-:Y:S01]  /*11830*/  ULDC.64 UR8, c[0x0][0xae0] ;  /* 0x0002b80000087ab9 */ /* 0x000fe20000000a00 */
[----:B------:R-:W-:Y:S01]  /*11840*/  LOP3.LUT R18, R7, R18, RZ, 0x3c, !PT ;  /* 0x0000001207127212 */ /* 0x000fe200078e3cff */
[----:B------:R-:W5:Y:S01]  /*11850*/  LD.E.128 R56, desc[UR20][R56.64] ;  /* 0x0000001438387980 */ /* 0x000f62000c101d00 */
[----:B------:R-:W-:Y:S01]  /*11860*/  LOP3.LUT R8, R8, R9, RZ, 0x3c, !PT ;  /* 0x0000000908087212 */ /* 0x000fe200078e3cff */
[--C-:B------:R-:W-:Y:S01]  /*11870*/  IMAD.X R9, RZ, RZ, R19.reuse, P6 ;  /* 0x000000ffff097224 */ /* 0x100fe200030e0613 */
[----:B------:R-:W-:Y:S01]  /*11880*/  LOP3.LUT R60, R60, R61, RZ, 0x3c, !PT ;  /* 0x0000003d3c3c7212 */ /* 0x000fe200078e3cff */
[--C-:B------:R-:W-:Y:S01]  /*11890*/  IMAD.X R61, RZ, RZ, R19.reuse, P5 ;  /* 0x000000ffff3d7224 */ /* 0x100fe200028e0613 */
[----:B------:R-:W-:Y:S01]  /*118a0*/  LOP3.LUT R52, R52, R53, RZ, 0x3c, !PT ;  /* 0x0000003534347212 */ /* 0x000fe200078e3cff */
[----:B------:R0:W5:Y:S01]  /*118b0*/  LD.E.128 R48, desc[UR20][R18.64] ;  /* 0x0000001412307980 */ /* 0x000162000c101d00 */
[----:B------:R-:W-:Y:S01]  /*118c0*/  LOP3.LUT R36, R36, R37, RZ, 0x3c, !PT ;  /* 0x0000002524247212 */ /* 0x000fe200078e3cff */
[----:B------:R-:W-:Y:S01]  /*118d0*/  IMAD.X R37, RZ, RZ, R19, P3 ;  /* 0x000000ffff257224 */ /* 0x000fe200018e0613 */
[----:B------:R-:W-:Y:S01]  /*118e0*/  IADD3.X R53, RZ, R19, RZ, P4, !PT ;  /* 0x00000013ff357210 */ /* 0x000fe200027fe4ff */
[----:B------:R-:W5:Y:S01]  /*118f0*/  LD.E.128 R44, desc[UR20][R44.64] ;  /* 0x000000142c2c7980 */ /* 0x000f62000c101d00 */
[----:B------:R-:W-:-:S02]  /*11900*/  LOP3.LUT R24, R3, R6, RZ, 0x3c, !PT ;  /* 0x0000000603187212 */ /* 0x000fc400078e3cff */
[----:B------:R-:W-:Y:S01]  /*11910*/  SHF.R.S32.HI R3, RZ, 0x1f, R16 ;  /* 0x0000001fff037819 */ /* 0x000fe20000011410 */
[----:B------:R-:W5:Y:S01]  /*11920*/  LD.E.128 R4, desc[UR20][R4.64] ;  /* 0x0000001404047980 */ /* 0x000f62000c101d00 */
[----:B0-----:R-:W-:Y:S01]  /*11930*/  IMAD.U32 R19, RZ, RZ, UR12 ;  /* 0x0000000cff137e24 */ /* 0x001fe2000f8e00ff */
[----:B------:R-:W-:Y:S02]  /*11940*/  UIMAD UR6, UR4, UR13, UR6 ;  /* 0x0000000d040672a4 */ /* 0x000fe4000f8e0206 */
[----:B------:R-:W5:Y:S01]  /*11950*/  LD.E.128 R28, desc[UR20][R28.64] ;  /* 0x000000141c1c7980 */ /* 0x000f62000c101d00 */
[----:B------:R-:W-:-:S03]  /*11960*/  IMAD.WIDE.U32 R2, R19, UR4, R2 ;  /* 0x0000000413027c25 */ /* 0x000fc6000f8e0002 */
        /* <DEDUP_REMOVED lines=12> */
[----:B------:R-:W-:Y:S01]  /*11a30*/  MOV R19, UR8 ;  /* 0x0000000800137c02 */ /* 0x000fe20008000f00 */
[----:B------:R-:W-:Y:S01]  /*11a40*/  VIADD R3, R3, UR6 ;  /* 0x0000000603037c36 */ /* 0x000fe20008000000 */
[----:B------:R-:W-:-:S02]  /*11a50*/  UIMAD UR10, UR17, -0x80, UR10 ;  /* 0xffffff80110a78a4 */ /* 0x000fc4000f8e020a */
[----:B------:R-:W-:Y:S02]  /*11a60*/  UIMAD UR4, UR18, UR9, UR4 ;  /* 0x00000009120472a4 */ /* 0x000fe4000f8e0204 */
[----:B------:R-:W-:Y:S01]  /*11a70*/  IMAD.WIDE.U32 R2, R19, UR18, R2 ;  /* 0x0000001213027c25 */ /* 0x000fe2000f8e0002 */
[----:B------:R-:W-:Y:S01]  /*11a80*/  ULDC.64 UR6, c[0x0][0xae8] ;  /* 0x0002ba0000067ab9 */ /* 0x000fe20000000a00 */
[----:B------:R-:W-:Y:S02]  /*11a90*/  ISETP.GE.AND P3, PT, R22, UR10, PT ;  /* 0x0000000a16007c0c */ /* 0x000fe4000bf66270 */
[----:B------:R-:W-:Y:S01]  /*11aa0*/  VIADD R3, R3, UR4 ;  /* 0x0000000403037c36 */ /* 0x000fe20008000000 */
[----:B------:R-:W-:Y:S01]  /*11ab0*/  UIMAD UR4, UR16, UR6, URZ ;  /* 0x00000006100472a4 */ /* 0x000fe2000f8e023f */
[----:B------:R-:W-:Y:S01]  /*11ac0*/  VIADD R42, R42, 0x36820 ;  /* 0x000368202a2a7836 */ /* 0x000fe20000000000 */
[----:B-1----:R-:W-:Y:S01]  /*11ad0*/  MOV R21, UR6 ;  /* 0x0000000600157c02 */ /* 0x002fe20008000f00 */
[C---:B------:R-:W-:Y:S01]  /*11ae0*/  VIADD R19, R22.reuse, 0x60 ;  /* 0x0000006016137836 */ /* 0x040fe20000000000 */
[----:B------:R-:W-:Y:S01]  /*11af0*/  UIMAD UR4, UR15, UR7, UR4 ;  /* 0x000000070f0472a4 */ /* 0x000fe2000f8e0204 */
[----:B------:R-:W-:Y:S01]  /*11b00*/  VIADD R18, R22, 0x40 ;  /* 0x0000004016127836 */ /* 0x000fe20000000000 */
[----:B------:R-:W-:Y:S01]  /*11b10*/  PRMT R42, RZ, 0x654, R42 ;  /* 0x00000654ff2a7816 */ /* 0x000fe2000000002a */
[----:B------:R-:W-:Y:S01]  /*11b20*/  IMAD.WIDE.U32 R20, R21, UR15, R2 ;  /* 0x0000000f15147c25 */ /* 0x000fe2000f8e0002 */
[----:B------:R-:W-:-:S02]  /*11b30*/  ISETP.GE.AND P2, PT, R19, UR10, PT ;  /* 0x0000000a13007c0c */ /* 0x000fc4000bf46270 */
[--C-:B------:R-:W-:Y:S01]  /*11b40*/  SHF.R.S32.HI R23, RZ, 0x1f, R22.reuse ;  /* 0x0000001fff177819 */ /* 0x100fe20000011416 */
[----:B------:R-:W-:Y:S01]  /*11b50*/  VIADD R0, R22, 0x20 ;  /* 0x0000002016007836 */ /* 0x000fe20000000000 */
[----:B0-----:R0:W-:Y:S01]  /*11b60*/  SYNCS.ARRIVE.TRANS64.RED.A1T0 RZ, [R42+URZ], RZ ;  /* 0x000000ff2aff79a7 */ /* 0x0011e2000810043f */
[----:B------:R-:W-:Y:S01]  /*11b70*/  IMAD.U32 R19, RZ, RZ, UR17 ;  /* 0x00000011ff137e24 */ /* 0x000fe2000f8e00ff */
[----:B------:R-:W-:Y:S01]  /*11b80*/  BSSY B1, `(.L_x_4884) ;  /* 0x000001a000017945 */ /* 0x000fe20003800000 */
[----:B------:R-:W-:Y:S01]  /*11b90*/  VIADD R43, R21, UR4 ;  /* 0x00000004152b7c36 */ /* 0x000fe20008000000 */
[----:B------:R-:W-:Y:S01]  /*11ba0*/  ISETP.GE.AND P1, PT, R18, UR10, PT ;  /* 0x0000000a12007c0c */ /* 0x000fe2000bf26270 */
[----:B------:R-:W-:Y:S01]  /*11bb0*/  IMAD.WIDE R18, R19, 0x80, R22 ;  /* 0x0000008013127825 */ /* 0x000fe200078e0216 */
[----:B------:R-:W-:Y:S01]  /*11bc0*/  ISETP.GE.AND P0, PT, R0, UR10, PT ;  /* 0x0000000a00007c0c */ /* 0x000fe2000bf06270 */
[----:B------:R-:W-:-:S12]  /*11bd0*/  @P3 BRA `(.L_x_4885) ;  /* 0x0000000000503947 */ /* 0x000fd80003800000 */
        /* <DEDUP_REMOVED lines=20> */
.L_x_4885:
[----:B------:R-:W-:Y:S05]  /*11d20*/  BSYNC B1 ;  /* 0x0000000000017941 */ /* 0x000fea0003800000 */
.L_x_4884:
[----:B------:R-:W-:Y:S04]  /*11d30*/  BSSY B1, `(.L_x_4886) ;  /* 0x0000018000017945 */ /* 0x000fe80003800000 */
[----:B------:R-:W-:Y:S05]  /*11d40*/  @P0 BRA `(.L_x_4887) ;  /* 0x0000000000580947 */ /* 0x000fea0003800000 */
[----:B-1----:R-:W-:Y:S01]  /*11d50*/  IADD3 R41, P0, R18, 0x20, RZ ;  /* 0x0000002012297810 */ /* 0x002fe20007f1e0ff */
[----:B------:R-:W-:Y:S01]  /*11d60*/  VIADD R2, R16, 0x40 ;  /* 0x0000004010027836 */ /* 0x000fe20000000000 */
[----:B------:R-:W-:Y:S01]  /*11d70*/  ULDC UR4, c[0x0][0xa8c] ;  /* 0x0002a30000047ab9 */ /* 0x000fe20000000800 */
        /* <DEDUP_REMOVED lines=19> */
.L_x_4887:
[----:B------:R-:W-:Y:S05]  /*11eb0*/  BSYNC B1 ;  /* 0x0000000000017941 */ /* 0x000fea0003800000 */
.L_x_4886:
[----:B------:R-:W-:Y:S04]  /*11ec0*/  BSSY B1, `(.L_x_4888) ;  /* 0x0000018000017945 */ /* 0x000fe80003800000 */
[----:B------:R-:W-:Y:S05]  /*11ed0*/  @P1 BRA `(.L_x_4889) ;  /* 0x0000000000581947 */ /* 0x000fea0003800000 */
[----:B--2--5:R-:W-:Y:S01]  /*11ee0*/  IADD3 R33, P0, R18, 0x40, RZ ;  /* 0x0000004012217810 */ /* 0x024fe20007f1e0ff */
        /* <DEDUP_REMOVED lines=21> */
.L_x_4889:
[----:B------:R-:W-:Y:S05]  /*12040*/  BSYNC B1 ;  /* 0x0000000000017941 */ /* 0x000fea0003800000 */
.L_x_4888:
[----:B------:R-:W-:Y:S05]  /*12050*/  @P2 BRA `(.L_x_4890) ;  /* 0x0000000c00902947 */ /* 0x000fea0003800000 */
[----:B---3-5:R-:W-:Y:S01]  /*12060*/  IADD3 R13, P0, R18, 0x60, RZ ;  /* 0x00000060120d7810 */ /* 0x028fe20007f1e0ff */
        /* <DEDUP_REMOVED lines=24> */
.L_x_4882:
        /* <DEDUP_REMOVED lines=13> */
[----:B------:R-:W-:Y:S01]  /*122c0*/  IMAD.U32 R4, RZ, RZ, UR6 ;  /* 0x00000006ff047e24 */ /* 0x000fe2000f8e00ff */
[----:B------:R-:W-:Y:S02]  /*122d0*/  UISETP.NE.AND.EX UP0, UPT, UR9, URZ, UPT, UP0 ;  /* 0x0000003f0900728c */ /* 0x000fe4000bf05300 */
[----:B------:R-:W-:Y:S01]  /*122e0*/  UIADD3 UR4, UP1, UR4, UR8, URZ ;  /* 0x0000000804047290 */ /* 0x000fe2000ff3e03f */
[----:B------:R-:W-:-:S03]  /*122f0*/  IMAD.U32 R5, RZ, RZ, UR7 ;  /* 0x00000007ff057e24 */ /* 0x000fc6000f8e00ff */
[----:B------:R-:W-:Y:S01]  /*12300*/  PLOP3.LUT P1, PT, PT, PT, UP0, 0x80, 0x0 ;  /* 0x000000000000781c */ /* 0x000fe20003f2f008 */
[----:B------:R-:W-:Y:S01]  /*12310*/  UIADD3.X UR6, UR10, UR9, URZ, UP1, !UPT ;  /* 0x000000090a067290 */ /* 0x000fe20008ffe43f */
[----:B------:R-:W2:Y:S01]  /*12320*/  @P2 LDG.E R4, desc[UR12][R4.64] ;  /* 0x0000000c04042981 */ /* 0x000ea2000c1e1900 */
[----:B------:R-:W-:Y:S01]  /*12330*/  MOV R7, RZ ;  /* 0x000000ff00077202 */ /* 0x000fe20000000f00 */
[----:B------:R-:W-:-:S03]  /*12340*/  IMAD.U32 R2, RZ, RZ, UR4 ;  /* 0x00000004ff027e24 */ /* 0x000fc6000f8e00ff */
        /* <DEDUP_REMOVED lines=13> */
.L_x_4891:
        /* <DEDUP_REMOVED lines=12> */
[----:B------:R-:W-:-:S04]  /*124e0*/  IMAD.U32 R0, RZ, RZ, UR6 ;  /* 0x00000006ff007e24 */ /* 0x000fc8000f8e00ff */
        /* <DEDUP_REMOVED lines=25> */
.L_x_4893:
[----:B------:R-:W-:Y:S05]  /*12680*/  BSYNC B1 ;  /* 0x0000000000017941 */ /* 0x000fea0003800000 */
.L_x_4892:
[----:B------:R-:W-:Y:S01]  /*12690*/  R2UR UR11, R209 ;  /* 0x00000000d10b72ca */ /* 0x000fe200000e0000 */
[----:B------:R-:W-:Y:S01]  /*126a0*/  ULDC.64 UR6, c[0x0][0xaa0] ;  /* 0x0002a80000067ab9 */ /* 0x000fe20000000a00 */
[----:B------:R-:W-:Y:S01]  /*126b0*/  R2UR UR14, R207 ;  /* 0x00000000cf0e72ca */ /* 0x000fe200000e0000 */
[----:B------:R-:W-:Y:S01]  /*126c0*/  IMAD.MOV.U32 R2, RZ, RZ, R16 ;  /* 0x000000ffff027224 */ /* 0x000fe200078e0010 */
[----:B------:R-:W-:Y:S01]  /*126d0*/  ULDC.64 UR12, c[0x0][0xae0] ;  /* 0x0002b800000c7ab9 */ /* 0x000fe20000000a00 */
[----:B0-----:R-:W-:Y:S01]  /*126e0*/  IMAD.MOV.U32 R3, RZ, RZ, R9 ;  /* 0x000000ffff037224 */ /* 0x001fe200078e0009 */
[----:B------:R-:W-:Y:S01]  /*126f0*/  MOV R5, UR12 ;  /* 0x0000000c00057c02 */ /* 0x000fe20008000f00 */
[----:B------:R-:W-:Y:S01]  /*12700*/  IMAD R0, R6, UR6, RZ ;  /* 0x0000000606007c24 */ /* 0x000fe2000f8e02ff */
[----:B------:R-:W-:Y:S01]  /*12710*/  BSSY B1, `(.L_x_4894) ;  /* 0x000002f000017945 */ /* 0x000fe20003800000 */
[----:B------:R-:W-:Y:S01]  /*12720*/  IMAD.WIDE.U32 R2, R7, UR6, R2 ;  /* 0x0000000607027c25 */ /* 0x000fe2000f8e0002 */
[----:B------:R-:W-:-:S03]  /*12730*/  UIMAD UR6, UR8, UR12, URZ ;  /* 0x0000000c080672a4 */ /* 0x000fc6000f8e023f */
[----:B------:R-:W-:Y:S01]  /*12740*/  IMAD R7, R7, UR7, R0 ;  /* 0x0000000707077c24 */ /* 0x000fe2000f8e0200 */
[----:B------:R-:W-:Y:S01]  /*12750*/  UIMAD UR7, UR11, -0x80, UR4 ;  /* 0xffffff800b0778a4 */ /* 0x000fe2000f8e0204 */
[C---:B------:R-:W-:Y:S01]  /*12760*/  VIADD R4, R22.reuse, 0x60 ;  /* 0x0000006016047836 */ /* 0x040fe20000000000 */
[----:B------:R-:W-:Y:S01]  /*12770*/  UIMAD UR6, UR14, UR13, UR6 ;  /* 0x0000000d0e0672a4 */ /* 0x000fe2000f8e0206 */
[----:B------:R-:W-:Y:S01]  /*12780*/  IMAD.IADD R3, R3, 0x1, R7 ;  /* 0x0000000103037824 */ /* 0x000fe200078e0207 */
[----:B------:R-:W-:Y:S01]  /*12790*/  SHF.R.S32.HI R7, RZ, 0x1f, R22 ;  /* 0x0000001fff077819 */ /* 0x000fe20000011416 */
[----:B------:R-:W-:Y:S01]  /*127a0*/  ULDC.64 UR12, c[0x0][0xae8] ;  /* 0x0002ba00000c7ab9 */ /* 0x000fe20000000a00 */
[----:B------:R-:W-:Y:S01]  /*127b0*/  ISETP.GE.AND P3, PT, R22, UR7, PT ;  /* 0x0000000716007c0c */ /* 0x000fe2000bf66270 */
[----:B------:R-:W-:Y:S01]  /*127c0*/  IMAD.WIDE.U32 R2, R5, UR14, R2 ;  /* 0x0000000e05027c25 */ /* 0x000fe2000f8e0002 */
[----:B------:R-:W-:Y:S01]  /*127d0*/  UIMAD UR4, UR10, UR12, URZ ;  /* 0x0000000c0a0472a4 */ /* 0x000fe2000f8e023f */
[----:B------:R-:W-:-:S02]  /*127e0*/  ISETP.GE.AND P0, PT, R4, UR7, PT ;  /* 0x0000000704007c0c */ /* 0x000fc4000bf06270 */
[----:B------:R-:W-:Y:S01]  /*127f0*/  VIADD R0, R22, 0x20 ;  /* 0x0000002016007836 */ /* 0x000fe20000000000 */
[----:B------:R-:W-:Y:S01]  /*12800*/  UIMAD UR4, UR9, UR13, UR4 ;  /* 0x0000000d090472a4 */ /* 0x000fe2000f8e0204 */
[----:B------:R-:W-:Y:S01]  /*12810*/  VIADD R3, R3, UR6 ;  /* 0x0000000603037c36 */ /* 0x000fe20008000000 */
[----:B------:R-:W-:Y:S01]  /*12820*/  MOV R9, UR11 ;  /* 0x0000000b00097c02 */ /* 0x000fe20008000f00 */
[----:B------:R-:W-:Y:S01]  /*12830*/  IMAD.U32 R5, RZ, RZ, UR12 ;  /* 0x0000000cff057e24 */ /* 0x000fe2000f8e00ff */
[----:B------:R-:W-:Y:S01]  /*12840*/  ISETP.GE.AND P2, PT, R0, UR7, PT ;  /* 0x0000000700007c0c */ /* 0x000fe2000bf46270 */
[----:B------:R-:W-:Y:S02]  /*12850*/  VIADD R0, R22, 0x40 ;  /* 0x0000004016007836 */ /* 0x000fe40000000000 */
[----:B------:R-:W-:-:S03]  /*12860*/  IMAD.WIDE.U32 R4, R5, UR9, R2 ;  /* 0x0000000905047c25 */ /* 0x000fc6000f8e0002 */
[----:B------:R-:W-:Y:S01]  /*12870*/  ISETP.GE.AND P1, PT, R0, UR7, PT ;  /* 0x0000000700007c0c */ /* 0x000fe2000bf26270 */
[----:B------:R-:W-:Y:S02]  /*12880*/  IMAD.MOV.U32 R6, RZ, RZ, R22 ;  /* 0x000000ffff067224 */ /* 0x000fe400078e0016 */
[----:B------:R-:W-:Y:S02]  /*12890*/  VIADD R11, R5, UR4 ;  /* 0x00000004050b7c36 */ /* 0x000fe40008000000 */
[----:B------:R-:W-:Y:S01]  /*128a0*/  IMAD.WIDE R6, R9, 0x80, R6 ;  /* 0x0000008009067825 */ /* 0x000fe200078e0206 */
[----:B------:R-:W-:Y:S07]  /*128b0*/  @P3 BRA `(.L_x_4895) ;  /* 0x0000000000503947 */ /* 0x000fee0003800000 */
        /* <DEDUP_REMOVED lines=20> */
.L_x_4895:
[----:B------:R-:W-:Y:S05]  /*12a00*/  BSYNC B1 ;  /* 0x0000000000017941 */ /* 0x000fea0003800000 */
.L_x_4894:
[----:B------:R-:W-:Y:S04]  /*12a10*/  BSSY B1, `(.L_x_4896) ;  /* 0x0000018000017945 */ /* 0x000fe80003800000 */
[----:B------:R-:W-:Y:S05]  /*12a20*/  @P2 BRA `(.L_x_4897) ;  /* 0x0000000000582947 */ /* 0x000fea0003800000 */
[----:B0-----:R-:W-:Y:S01]  /*12a30*/  IADD3 R9, P2, R6, 0x20, RZ ;  /* 0x0000002006097810 */ /* 0x001fe20007f5e0ff */
        /* <DEDUP_REMOVED lines=21> */
.L_x_4897:
[----:B------:R-:W-:Y:S05]  /*12b90*/  BSYNC B1 ;  /* 0x0000000000017941 */ /* 0x000fea0003800000 */
.L_x_4896:
[----:B------:R-:W-:Y:S04]  /*12ba0*/  BSSY B1, `(.L_x_4898) ;  /* 0x0000018000017945 */ /* 0x000fe80003800000 */
[----:B------:R-:W-:Y:S05]  /*12bb0*/  @P1 BRA `(.L_x_4899) ;  /* 0x0000000000581947 */ /* 0x000fea0003800000 */
[----:B01----:R-:W-:Y:S01]  /*12bc0*/  IADD3 R9, P1, R6, 0x40, RZ ;  /* 0x0000004006097810 */ /* 0x003fe20007f3e0ff */
        /* <DEDUP_REMOVED lines=21> */
.L_x_4899:
[----:B------:R-:W-:Y:S05]  /*12d20*/  BSYNC B1 ;  /* 0x0000000000017941 */ /* 0x000fea0003800000 */
.L_x_4898:
[----:B------:R-:W-:Y:S05]  /*12d30*/  @P0 BRA `(.L_x_4890) ;  /* 0x0000000000580947 */ /* 0x000fea0003800000 */
[----:B------:R-:W-:Y:S01]  /*12d40*/  IADD3 R5, P0, R6, 0x60, RZ ;  /* 0x0000006006057810 */ /* 0x000fe20007f1e0ff */
[C---:B------:R-:W-:Y:S01]  /*12d50*/  VIADD R0, R16.reuse, 0x40 ;  /* 0x0000004010007836 */ /* 0x040fe20000000000 */
[----:B------:R-:W-:Y:S01]  /*12d60*/  ULDC.64 UR6, c[0x0][0xad8] ;  /* 0x0002b60000067ab9 */ /* 0x000fe20000000a00 */
[----:B------:R-:W-:Y:S01]  /*12d70*/  ULDC UR4, c[0x0][0xa8c] ;  /* 0x0002a30000047ab9 */ /* 0x000fe20000000800 */
[----:B------:R-:W-:Y:S01]  /*12d80*/  IMAD.MOV.U32 R2, RZ, RZ, R4 ;  /* 0x000000ffff027224 */ /* 0x000fe200078e0004 */
[----:B------:R-:W-:Y:S01]  /*12d90*/  ISETP.GE.AND P1, PT, R16, UR4, PT ;  /* 0x0000000410007c0c */ /* 0x000fe2000bf26270 */
[----:B------:R-:W-:Y:S01]  /*12da0*/  IMAD.X R6, RZ, RZ, R7, P0 ;  /* 0x000000ffff067224 */ /* 0x000fe200000e0607 */
[----:B------:R-:W-:Y:S01]  /*12db0*/  ISETP.GE.AND P2, PT, R0, UR4, PT ;  /* 0x0000000400007c0c */ /* 0x000fe2000bf46270 */
[----:B------:R-:W-:Y:S01]  /*12dc0*/  IMAD.MOV.U32 R3, RZ, RZ, R11 ;  /* 0x000000ffff037224 */ /* 0x000fe200078e000b */
[----:B------:R-:W-:Y:S01]  /*12dd0*/  IADD3 R0, R16, 0x80, RZ ;  /* 0x0000008010007810 */ /* 0x000fe20007ffe0ff */
[----:B------:R-:W-:Y:S01]  /*12de0*/  IMAD R6, R6, UR6, RZ ;  /* 0x0000000606067c24 */ /* 0x000fe2000f8e02ff */
[----:B------:R-:W-:Y:S01]  /*12df0*/  ULDC.64 UR8, c[0x0][0x208] ;  /* 0x0000820000087ab9 */ /* 0x000fe20000000a00 */
        /* <DEDUP_REMOVED lines=10> */
.L_x_4890:
[----:B------:R-:W-:Y:S05]  /*12ea0*/  BSYNC B0 ;  /* 0x0000000000007941 */ /* 0x000fea0003800000 */
.L_x_4881:
[----:B------:R-:W-:Y:S02]  /*12eb0*/  ULDC UR4, c[0x0][0xc14] ;  /* 0x0003050000047ab9 */ /* 0x000fe40000000800 */
[----:B------:R-:W-:-:S13]  /*12ec0*/  ISETP.GE.AND P0, PT, R83, UR4, PT ;  /* 0x0000000453007c0c */ /* 0x000fda000bf06270 */
[----:B------:R-:W-:Y:S05]  /*12ed0*/  @!P0 BRA `(.L_x_4900) ;  /* 0xfffffedc00b88947 */ /* 0x000fea000383ffff */
[----:B------:R-:W-:Y:S05]  /*12ee0*/  EXIT ;  /* 0x000000000000794d */ /* 0x000fea0003800000 */
.L_x_4845:
        /* <DEDUP_REMOVED lines=46> */
[----:B------:R-:W-:Y:S02]  /*131d0*/  ISETP.GE.U32.AND P0, PT, R7, 0x10, PT ;  /* 0x000000100700780c */ /* 0x000fe40003f06070 */
[----:B------:R-:W-:-:S05]  /*131e0*/  IADD3 R2, R3, R2, RZ ;  /* 0x0000000203027210 */ /* 0x000fca0007ffe0ff */
[----:B------:R-:W1:Y:S06]  /*131f0*/  SHFL.UP PT, R5, R2, 0x10, RZ ;  /* 0x0600000002057989 */ /* 0x000e6c00000e00ff */
        /* <DEDUP_REMOVED lines=13> */
.L_x_4905:
        /* <DEDUP_REMOVED lines=16> */
.L_x_4904:
[----:B------:R-:W-:Y:S05]  /*133d0*/  BSYNC B0 ;  /* 0x0000000000007941 */ /* 0x000fea0003800000 */
.L_x_4903:
        /* <DEDUP_REMOVED lines=25> */
.L_x_4901:
[----:B------:R-:W-:Y:S01]  /*13570*/  IMAD.IADD R7, R5, 0x1, -R2 ;  /* 0x0000000105077824 */ /* 0x000fe200078e0a02 */
[----:B------:R-:W-:-:S03]  /*13580*/  ULDC.64 UR8, c[0x0][0x208] ;  /* 0x0000820000087ab9 */ /* 0x000fc60000000a00 */
[----:B------:R-:W-:-:S05]  /*13590*/  IMAD R2, R4, UR4, R7 ;  /* 0x0000000404027c24 */ /* 0x000fca000f8e0207 */
[----:B------:R-:W-:Y:S02]  /*135a0*/  ISETP.GT.AND P0, PT, R2, UR6, PT ;  /* 0x0000000602007c0c */ /* 0x000fe4000bf04270 */
[----:B------:R-:W0:Y:S11]  /*135b0*/  LDC.64 R2, c[0x0][0xc68] ;  /* 0x00031a00ff027b82 */ /* 0x000e360000000a00 */
[----:B------:R-:W-:-:S04]  /*135c0*/  VOTE.ANY R9, PT, !P0 ;  /* 0x0000000000097806 */ /* 0x000fc800040e0100 */
[----:B------:R-:W1:Y:S02]  /*135d0*/  POPC R5, R9 ;  /* 0x0000000900057309 */ /* 0x000e640000000000 */
[----:B-1----:R-:W-:-:S05]  /*135e0*/  IADD3 R19, R5, R6, RZ ;  /* 0x0000000605137210 */ /* 0x002fca0007ffe0ff */
        /* <DEDUP_REMOVED lines=13> */
.L_x_4906:
        /* <DEDUP_REMOVED lines=21> */
[----:B------:R-:W-:Y:S01]  /*13810*/  IMAD R4, R8, R9, RZ ;  /* 0x0000000908047224 */ /* 0x000fe200078e02ff */
[----:B------:R-:W-:-:S03]  /*13820*/  IADD3 R9, -R9, RZ, RZ ;  /* 0x000000ff09097210 */ /* 0x000fc60007ffe1ff */
        /* <DEDUP_REMOVED lines=33> */
.L_x_4902:
[----:B------:R-:W-:Y:S01]  /*13a40*/  IMAD.MOV.U32 R17, RZ, RZ, RZ ;  /* 0x000000ffff117224 */ /* 0x000fe200078e00ff */
[----:B------:R-:W-:Y:S01]  /*13a50*/  MOV R16, UR6 ;  /* 0x0000000600107c02 */ /* 0x000fe20008000f00 */
[----:B------:R-:W-:-:S07]  /*13a60*/  IMAD.MOV.U32 R18, RZ, RZ, RZ ;  /* 0x000000ffff127224 */ /* 0x000fce00078e00ff */
.L_x_4907:
        /* <DEDUP_REMOVED lines=20> */
.L_x_4975:
[----:B--2---:R-:W2:Y:S01]  /*13bb0*/  LDC.64 R2, c[0x0][0xc60] ;  /* 0x00031800ff027b82 */ /* 0x004ea20000000a00 */
[----:B------:R-:W-:Y:S01]  /*13bc0*/  ULDC.64 UR4, c[0x0][0x208] ;  /* 0x0000820000047ab9 */ /* 0x000fe20000000a00 */
[----:B--2---:R-:W-:-:S05]  /*13bd0*/  IMAD.WIDE R2, R19, 0x4, R2 ;  /* 0x0000000413027825 */ /* 0x004fca00078e0202 */
[----:B------:R-:W2:Y:S01]  /*13be0*/  LDG.E R5, desc[UR4][R2.64] ;  /* 0x0000000402057981 */ /* 0x000ea2000c1e1900 */
[----:B------:R-:W-:Y:S05]  /*13bf0*/  YIELD ;  /* 0x0000000000007946 */ /* 0x000fea0003800000 */
[----:B------:R-:W-:Y:S01]  /*13c00*/  ULDC.64 UR4, c[0x0][0xa28] ;  /* 0x00028a0000047ab9 */ /* 0x000fe20000000a00 */
[----:B-1----:R-:W-:Y:S01]  /*13c10*/  IMAD.MOV.U32 R0, RZ, RZ, RZ ;  /* 0x000000ffff007224 */ /* 0x002fe200078e00ff */
[----:B------:R-:W-:Y:S01]  /*13c20*/  ISETP.NE.U32.AND P0, PT, RZ, UR4, PT ;  /* 0x00000004ff007c0c */ /* 0x000fe2000bf05070 */
[----:B------:R-:W-:Y:S01]  /*13c30*/  ULDC.64 UR8, c[0x0][0x208] ;  /* 0x0000820000087ab9 */ /* 0x000fe20000000a00 */
[----:B------:R-:W-:Y:S01]  /*13c40*/  MOV R6, RZ ;  /* 0x000000ff00067202 */ /* 0x000fe20000000f00 */
[----:B------:R-:W-:Y:S01]  /*13c50*/  ULDC.64 UR6, c[0x0][0xa08] ;  /* 0x0002820000067ab9 */ /* 0x000fe20000000a00 */
[----:B------:R-:W-:-:S02]  /*13c60*/  ISETP.NE.AND.EX P0, PT, RZ, UR5, PT, P0 ;  /* 0x00000005ff007c0c */ /* 0x000fc4000bf05300 */
        /* <DEDUP_REMOVED lines=41> */
[----:B--2---:R-:W-:-:S07]  /*13f00*/  IMAD.IADD R6, R9, 0x1, -R6 ;  /* 0x0000000109067824 */ /* 0x004fce00078e0a06 */
.L_x_4909:
        /* <DEDUP_REMOVED lines=14> */
.L_x_4910:
[----:B------:R-:W-:Y:S05]  /*13ff0*/  @!P0 BRA `(.L_x_4911) ;  /* 0x0000000000108947 */ /* 0x000fea0003800000 */
[----:B------:R-:W-:Y:S02]  /*14000*/  ULDC.64 UR4, c[0x0][0x208] ;  /* 0x0000820000047ab9 */ /* 0x000fe40000000a00 */
[----:B------:R-:W2:Y:S04]  /*14010*/  LDG.E R7, desc[UR4][R4.64] ;  /* 0x0000000404077981 */ /* 0x000ea8000c1e1900 */
[----:B-1----:R-:W2:Y:S02]  /*14020*/  LDG.E R2, desc[UR4][R4.64+0x4] ;  /* 0x0000040404027981 */ /* 0x002ea4000c1e1900 */
[----:B--2---:R-:W-:-:S07]  /*14030*/  IADD3 R7, -R7, R2, RZ ;  /* 0x0000000207077210 */ /* 0x004fce0007ffe1ff */
.L_x_4911:
[----:B-----5:R-:W-:Y:S01]  /*14040*/  IMAD.IADD R7, R7, 0x1, -R0 ;  /* 0x0000000107077824 */ /* 0x020fe200078e0a00 */
[----:B-1----:R-:W-:Y:S01]  /*14050*/  LEA R2, R17, 0xef, 0x7 ;  /* 0x000000ef11027811 */ /* 0x002fe200078e38ff */
[----:B------:R-:W-:Y:S01]  /*14060*/  IMAD.MOV.U32 R4, RZ, RZ, RZ ;  /* 0x000000ffff047224 */ /* 0x000fe200078e00ff */
[----:B------:R-:W-:Y:S01]  /*14070*/  BSSY B6, `(.L_x_4912) ;  /* 0x0000327000067945 */ /* 0x000fe20003800000 */
[C---:B------:R-:W-:Y:S01]  /*14080*/  VIADD R5, R7.reuse, 0x6f ;  /* 0x0000006f07057836 */ /* 0x040fe20000000000 */
[----:B------:R-:W-:Y:S01]  /*14090*/  IADD3 R3, R7, R2, -R6 ;  /* 0x0000000207037210 */ /* 0x000fe20007ffe806 */
[----:B------:R-:W-:Y:S02]  /*140a0*/  IMAD.MOV.U32 R2, RZ, RZ, RZ ;  /* 0x000000ffff027224 */ /* 0x000fe400078e00ff */
[----:B------:R-:W-:-:S04]  /*140b0*/  IMAD.HI R4, R5, -0x6db6db6d, R4 ;  /* 0x9249249305047827 */ /* 0x000fc800078e0204 */
[----:B------:R-:W-:Y:S01]  /*140c0*/  IMAD.HI R2, R3, -0x6db6db6d, R2 ;  /* 0x9249249303027827 */ /* 0x000fe200078e0202 */
        /* <DEDUP_REMOVED lines=26> */
.L_x_4913:
        /* <DEDUP_REMOVED lines=23> */
.L_x_4915:
        /* <DEDUP_REMOVED lines=20> */
.L_x_4917:
        /* <DEDUP_REMOVED lines=16> */
.L_x_4916:
        /* <DEDUP_REMOVED lines=32> */
.L_x_4918:
        /* <DEDUP_REMOVED lines=16> */
.L_x_4919:
        /* <DEDUP_REMOVED lines=15> */
.L_x_4920:
        /* <DEDUP_REMOVED lines=18> */
.L_x_4991:
[----:B------:R-:W-:Y:S01]  /*14b30*/  UMOV UR4, 0xffffffff ;  /* 0xffffffff00047882 */ /* 0x000fe20000000000 */
[----:B0-----:R-:W-:Y:S02]  /*14b40*/  SHF.R.S32.HI R13, RZ, 0x1f, R4 ;  /* 0x0000001fff0d7819 */ /* 0x001fe40000011404 */
[----:B------:R-:W-:Y:S05]  /*14b50*/  BRA.DIV UR4, `(.L_x_4922) ;  /* 0x0000003a04c87947 */ /* 0x000fea000b800000 */
[----:B------:R-:W-:-:S13]  /*14b60*/  ELECT P6, URZ, PT ;  /* 0x00000000003f782f */ /* 0x000fda00038c0000 */
.L_x_4994:
        /* <DEDUP_REMOVED lines=23> */
.L_x_4924:
        /* <DEDUP_REMOVED lines=9> */
.L_x_4995:
        /* <DEDUP_REMOVED lines=11> */
.L_x_4926:
        /* <DEDUP_REMOVED lines=33> */
.L_x_4923:
        /* <DEDUP_REMOVED lines=47> */
.L_x_4996:
[----:B------:R-:W-:Y:S05]  /*15320*/  BSYNC B0 ;  /* 0x0000000000007941 */ /* 0x000fea0003800000 */
.L_x_4927:
        /* <DEDUP_REMOVED lines=43> */
.L_x_4935:
[----:B0-----:R-:W0:Y:S01]  /*155e0*/  S2R R3, SR_CgaCtaId ;  /* 0x0000000000037919 */ /* 0x001e220000008800 */
[----:B------:R-:W-:-:S04]  /*155f0*/  MOV R2, 0x400 ;  /* 0x0000040000027802 */ /* 0x000fc80000000f00 */
[----:B0-----:R-:W-:Y:S02]  /*15600*/  LEA R2, R3, R2, 0x18 ;  /* 0x0000000203027211 */ /* 0x001fe400078ec0ff */
[----:B------:R-:W-:-:S03]  /*15610*/  SHF.L.U32 R3, R12, 0x1f, RZ ;  /* 0x0000001f0c037819 */ /* 0x000fc600000006ff */
[----:B------:R-:W-:-:S04]  /*15620*/  IMAD R2, R11, 0x8, R2 ;  /* 0x000000080b027824 */ /* 0x000fc800078e0202 */
[----:B------:R-:W0:Y:S02]  /*15630*/  SYNCS.PHASECHK.TRANS64.TRYWAIT P0, [R2+URZ+0x36840], R3 ;  /* 0x03684003020075a7 */ /* 0x000e24000800017f */
[----:B0-----:R-:W-:Y:S05]  /*15640*/  @!P0 BRA `(.L_x_4936) ;  /* 0x0000003000608947 */ /* 0x001fea0003800000 */
.L_x_4997:
        /* <DEDUP_REMOVED lines=11> */
.L_x_4937:
        /* <DEDUP_REMOVED lines=37> */
.L_x_4998:
        /* <DEDUP_REMOVED lines=13> */
.L_x_4939:
        /* <DEDUP_REMOVED lines=36> */
.L_x_4934:
[----:B------:R-:W-:Y:S05]  /*15c60*/  BSYNC B2 ;  /* 0x0000000000027941 */ /* 0x000fea0003800000 */
.L_x_4933:
[----:B------:R-:W2:Y:S04]  /*15c70*/  LDL.LU R2, [R1+0x14] ;  /* 0x0000140001027983 */ /* 0x000ea80000300800 */
[----:B------:R0:W-:Y:S04]  /*15c80*/  STL [R1], R11 ;  /* 0x0000000b01007387 */ /* 0x0001e80000100800 */
[----:B------:R0:W-:Y:S02]  /*15c90*/  STL [R1+0x8], R12 ;  /* 0x0000080c01007387 */ /* 0x0001e40000100800 */
[----:B0-2---:R-:W-:-:S07]  /*15ca0*/  VIADD R7, R2, 0xfffffffd ;  /* 0xfffffffd02077836 */ /* 0x005fce0000000000 */
.L_x_4932:
[----:B------:R-:W-:Y:S05]  /*15cb0*/  BSYNC B1 ;  /* 0x0000000000017941 */ /* 0x000fea0003800000 */
.L_x_4931:
[----:B------:R-:W-:-:S13]  /*15cc0*/  ISETP.NE.AND P0, PT, R10, RZ, PT ;  /* 0x000000ff0a00720c */ /* 0x000fda0003f05270 */
[----:B------:R-:W-:Y:S05]  /*15cd0*/  @!P0 BRA `(.L_x_4930) ;  /* 0x00000010002c8947 */ /* 0x000fea0003800000 */
[----:B------:R-:W-:-:S07]  /*15ce0*/  IMAD.MOV.U32 R10, RZ, RZ, R6 ;  /* 0x000000ffff0a7224 */ /* 0x000fce00078e0006 */
.L_x_4954:
        /* <DEDUP_REMOVED lines=33> */
.L_x_4942:
[----:B------:R-:W1:Y:S01]  /*15f00*/  S2R R3, SR_CgaCtaId ;  /* 0x0000000000037919 */ /* 0x000e620000008800 */
[----:B------:R-:W-:-:S04]  /*15f10*/  MOV R2, 0x400 ;  /* 0x0000040000027802 */ /* 0x000fc80000000f00 */
[----:B-1----:R-:W-:Y:S02]  /*15f20*/  LEA R2, R3, R2, 0x18 ;  /* 0x0000000203027211 */ /* 0x002fe400078ec0ff */
[----:B------:R-:W-:-:S03]  /*15f30*/  SHF.L.U32 R3, R9, 0x1f, RZ ;  /* 0x0000001f09037819 */ /* 0x000fc600000006ff */
[----:B------:R-:W-:-:S04]  /*15f40*/  IMAD R2, R8, 0x8, R2 ;  /* 0x0000000808027824 */ /* 0x000fc800078e0202 */
[----:B------:R-:W1:Y:S02]  /*15f50*/  SYNCS.PHASECHK.TRANS64.TRYWAIT P0, [R2+URZ+0x36840], R3 ;  /* 0x03684003020075a7 */ /* 0x000e64000800017f */
[----:B-1----:R-:W-:Y:S05]  /*15f60*/  @!P0 BRA `(.L_x_4943) ;  /* 0x0000002800408947 */ /* 0x002fea0003800000 */
.L_x_4999:
        /* <DEDUP_REMOVED lines=11> */
.L_x_4944:
        /* <DEDUP_REMOVED lines=37> */
.L_x_5000:
        /* <DEDUP_REMOVED lines=8> */
.L_x_4946:
        /* <DEDUP_REMOVED lines=35> */
.L_x_4941:
[----:B------:R-:W-:Y:S05]  /*16520*/  BSYNC B1 ;  /* 0x0000000000017941 */ /* 0x000fea0003800000 */
.L_x_4940:
        /* <DEDUP_REMOVED lines=32> */
.L_x_4949:
[----:B------:R-:W2:Y:S01]  /*16730*/  S2R R3, SR_CgaCtaId ;  /* 0x0000000000037919 */ /* 0x000ea20000008800 */
[----:B------:R-:W-:-:S04]  /*16740*/  MOV R2, 0x400 ;  /* 0x0000040000027802 */ /* 0x000fc80000000f00 */
[----:B--2---:R-:W-:Y:S02]  /*16750*/  LEA R2, R3, R2, 0x18 ;  /* 0x0000000203027211 */ /* 0x004fe400078ec0ff */
[----:B------:R-:W-:-:S03]  /*16760*/  SHF.L.U32 R3, R14, 0x1f, RZ ;  /* 0x0000001f0e037819 */ /* 0x000fc600000006ff */
[----:B------:R-:W-:-:S04]  /*16770*/  IMAD R2, R15, 0x8, R2 ;  /* 0x000000080f027824 */ /* 0x000fc800078e0202 */
[----:B------:R-:W2:Y:S02]  /*16780*/  SYNCS.PHASECHK.TRANS64.TRYWAIT P0, [R2+URZ+0x36840], R3 ;  /* 0x03684003020075a7 */ /* 0x000ea4000800017f */
[----:B--2---:R-:W-:Y:S05]  /*16790*/  @!P0 BRA `(.L_x_4950) ;  /* 0x00000020005c8947 */ /* 0x004fea0003800000 */
.L_x_5001:
        /* <DEDUP_REMOVED lines=11> */
.L_x_4951:
        /* <DEDUP_REMOVED lines=29> */
[----:B------:R-:W-:Y:S01]  /*16a20*/  LEA R2, R8, R2, 0x3 ;  /* 0x0000000208027211 */ /* 0x000fe200078e18ff */
        /* <DEDUP_REMOVED lines=8> */
.L_x_5002:
        /* <DEDUP_REMOVED lines=8> */
.L_x_4953:
        /* <DEDUP_REMOVED lines=33> */
.L_x_4948:
[----:B------:R-:W-:Y:S05]  /*16d40*/  BSYNC B1 ;  /* 0x0000000000017941 */ /* 0x000fea0003800000 */
.L_x_4947:
[C---:B------:R-:W-:Y:S01]  /*16d50*/  ISETP.GT.AND P0, PT, R7.reuse, 0x1, PT ;  /* 0x000000010700780c */ /* 0x040fe20003f04270 */
[----:B------:R-:W-:-:S05]  /*16d60*/  VIADD R2, R7, 0xfffffffe ;  /* 0xfffffffe07027836 */ /* 0x000fca0000000000 */
[----:B------:R-:W-:-:S07]  /*16d70*/  MOV R7, R2 ;  /* 0x0000000200077202 */ /* 0x000fce0000000f00 */
[----:B------:R-:W-:Y:S05]  /*16d80*/  @P0 BRA `(.L_x_4954) ;  /* 0xffffffec00d80947 */ /* 0x000fea000383ffff */
.L_x_4930:
[----:B------:R-:W-:Y:S05]  /*16d90*/  BSYNC B0 ;  /* 0x0000000000007941 */ /* 0x000fea0003800000 */
.L_x_4929:
        /* <DEDUP_REMOVED lines=18> */
.L_x_4956:
[----:B------:R-:W-:Y:S05]  /*16ec0*/  BSYNC B0 ;  /* 0x0000000000007941 */ /* 0x000fea0003800000 */
.L_x_4955:
        /* <DEDUP_REMOVED lines=11> */
.L_x_5003:
        /* <DEDUP_REMOVED lines=11> */
.L_x_4960:
        /* <DEDUP_REMOVED lines=33> */
.L_x_4958:
[----:B------:R-:W-:Y:S05]  /*17240*/  BSYNC B0 ;  /* 0x0000000000007941 */ /* 0x000fea0003800000 */
.L_x_4957:
        /* <DEDUP_REMOVED lines=9> */
.L_x_4914:
[----:B------:R-:W-:Y:S05]  /*172e0*/  BSYNC B6 ;  /* 0x0000000000067941 */ /* 0x000fea0003800000 */
.L_x_4912:
[----:B------:R-:W-:-:S03]  /*172f0*/  UMOV UR4, 0xffffffff ;  /* 0xffffffff00047882 */ /* 0x000fc60000000000 */
[----:B------:R-:W-:Y:S05]  /*17300*/  BRA.DIV UR4, `(.L_x_4961) ;  /* 0x0000001604bc7947 */ /* 0x000fea000b800000 */
[----:B------:R2:W3:Y:S04]  /*17310*/  SHFL.IDX PT, R4, R16, RZ, 0x1f ;  /* 0x00001fff10047589 */ /* 0x0004e800000e0000 */
[----:B------:R-:W4:Y:S02]  /*17320*/  SHFL.IDX PT, R16, R16, 0x1, 0x1f ;  /* 0x00201f0010107f89 */ /* 0x000f2400000e0000 */
.L_x_5007:
        /* <DEDUP_REMOVED lines=14> */
.L_x_4963:
[----:B------:R-:W-:Y:S05]  /*17410*/  BSYNC B0 ;  /* 0x0000000000007941 */ /* 0x000fea0003800000 */
.L_x_4962:
        /* <DEDUP_REMOVED lines=23> */
.L_x_5015:
[----:B------:R-:W-:Y:S02]  /*17590*/  ULDC UR4, c[0x0][0xc10] ;  /* 0x0003040000047ab9 */ /* 0x000fe40000000800 */
[----:B------:R-:W-:-:S04]  /*175a0*/  IMAD.U32 R5, RZ, RZ, UR4 ;  /* 0x00000004ff057e24 */ /* 0x000fc8000f8e00ff */
[----:B-1----:R-:W-:-:S04]  /*175b0*/  IMAD R3, R14, R5, RZ ;  /* 0x000000050e037224 */ /* 0x002fc800078e02ff */
[----:B--2-4-:R-:W-:-:S05]  /*175c0*/  IMAD.IADD R16, R16, 0x1, R3 ;  /* 0x0000000110107824 */ /* 0x014fca00078e0203 */
[----:B---3--:R-:W-:-:S13]  /*175d0*/  ISETP.GT.AND P0, PT, R16, R4, PT ;  /* 0x000000041000720c */ /* 0x008fda0003f04270 */
[----:B------:R-:W-:Y:S05]  /*175e0*/  @P0 BRA `(.L_x_4965) ;  /* 0x0000000000b80947 */ /* 0x000fea0003800000 */
[----:B------:R-:W1:Y:S02]  /*175f0*/  LDC R0, c[0x0][0xc14] ;  /* 0x00030500ff007b82 */ /* 0x000e640000000800 */
.L_x_4970:
        /* <DEDUP_REMOVED lines=15> */
.L_x_4968:
[----:B------:R-:W-:Y:S05]  /*176f0*/  BSYNC B0 ;  /* 0x0000000000007941 */ /* 0x000fea0003800000 */
.L_x_4967:
        /* <DEDUP_REMOVED lines=23> */
.L_x_5023:
[----:B------:R-:W-:Y:S02]  /*17870*/  ULDC UR4, c[0x0][0xc10] ;  /* 0x0003040000047ab9 */ /* 0x000fe40000000800 */
[----:B------:R-:W-:-:S04]  /*17880*/  IMAD.U32 R5, RZ, RZ, UR4 ;  /* 0x00000004ff057e24 */ /* 0x000fc8000f8e00ff */
[----:B-1----:R-:W-:-:S04]  /*17890*/  IMAD R3, R14, R5, RZ ;  /* 0x000000050e037224 */ /* 0x002fc800078e02ff */
[----:B------:R-:W-:-:S05]  /*178a0*/  IMAD.IADD R16, R3, 0x1, R16 ;  /* 0x0000000103107824 */ /* 0x000fca00078e0210 */
[----:B------:R-:W-:-:S13]  /*178b0*/  ISETP.GT.AND P0, PT, R16, R4, PT ;  /* 0x000000041000720c */ /* 0x000fda0003f04270 */
[----:B------:R-:W-:Y:S05]  /*178c0*/  @!P0 BRA `(.L_x_4970) ;  /* 0xfffffffc004c8947 */ /* 0x000fea000383ffff */
.L_x_4965:
        /* <DEDUP_REMOVED lines=8> */
.L_x_5027:
[----:B------:R-:W-:Y:S02]  /*17950*/  ISETP.NE.AND P0, PT, R3, RZ, PT ;  /* 0x000000ff0300720c */ /* 0x000fe40003f05270 */
[----:B------:R-:W-:-:S11]  /*17960*/  MOV R7, RZ ;  /* 0x000000ff00077202 */ /* 0x000fd60000000f00 */
[----:B------:R-:W-:Y:S05]  /*17970*/  @!P0 BRA `(.L_x_4972) ;  /* 0x0000000000108947 */ /* 0x000fea0003800000 */
[----:B------:R-:W-:Y:S01]  /*17980*/  UMOV UR4, 0xffffffff ;  /* 0xffffffff00047882 */ /* 0x000fe20000000000 */
[----:B------:R-:W-:Y:S02]  /*17990*/  VIADD R12, R6, 0xffffffff ;  /* 0xffffffff060c7836 */ /* 0x000fe40000000000 */
[----:B------:R-:W-:Y:S05]  /*179a0*/  BRA.DIV UR4, `(.L_x_4973) ;  /* 0x0000001a04487947 */ /* 0x000fea000b800000 */
[----:B------:R3:W4:Y:S02]  /*179b0*/  SHFL.IDX PT, R7, R2, R12, 0x1f ;  /* 0x00001f0c02077589 */ /* 0x00072400000e0000 */
.L_x_4972:
        /* <DEDUP_REMOVED lines=68> */
.L_x_4966:
[----:B------:R-:W-:Y:S01]  /*17e00*/  UMOV UR4, URZ ;  /* 0x0000003f00047c82 */ /* 0x000fe20008000000 */
[----:B------:R-:W-:Y:S01]  /*17e10*/  UMOV UR5, URZ ;  /* 0x0000003f00057c82 */ /* 0x000fe20008000000 */
[----:B------:R-:W-:Y:S01]  /*17e20*/  ULDC UR6, c[0x0][0xc14] ;  /* 0x0003050000067ab9 */ /* 0x000fe20000000800 */
[----:B------:R-:W-:Y:S02]  /*17e30*/  IMAD.MOV.U32 R16, RZ, RZ, R4 ;  /* 0x000000ffff107224 */ /* 0x000fe400078e0004 */
[----:B------:R-:W-:Y:S02]  /*17e40*/  IMAD.U32 R17, RZ, RZ, UR4 ;  /* 0x00000004ff117e24 */ /* 0x000fe4000f8e00ff */
[----:B------:R-:W-:Y:S02]  /*17e50*/  IMAD.U32 R18, RZ, RZ, UR5 ;  /* 0x00000005ff127e24 */ /* 0x000fe4000f8e00ff */
[----:B------:R-:W-:-:S07]  /*17e60*/  IMAD.U32 R19, RZ, RZ, UR6 ;  /* 0x00000006ff137e24 */ /* 0x000fce000f8e00ff */
.L_x_4974:
        /* <DEDUP_REMOVED lines=12> */
.L_x_4908:
        /* <DEDUP_REMOVED lines=12> */
.L_x_5030:
[----:B------:R-:W-:Y:S05]  /*17ff0*/  BSYNC B0 ;  /* 0x0000000000007941 */ /* 0x000fea0003800000 */
.L_x_4976:
[----:B------:R-:W-:-:S03]  /*18000*/  UMOV UR4, 0xffffffff ;  /* 0xffffffff00047882 */ /* 0x000fc60000000000 */
[----:B------:R-:W-:Y:S05]  /*18010*/  BRA.DIV UR4, `(.L_x_4978) ;  /* 0x0000001204e87947 */ /* 0x000fea000b800000 */
[----:B------:R-:W2:Y:S02]  /*18020*/  S2R R2, SR_TID.X ;  /* 0x0000000000027919 */ /* 0x000ea40000002100 */
[----:B--2---:R-:W-:-:S04]  /*18030*/  SHF.R.U32.HI R2, RZ, 0x5, R2 ;  /* 0x00000005ff027819 */ /* 0x004fc80000011602 */
[----:B------:R-:W-:-:S05]  /*18040*/  LOP3.LUT R2, R2, 0x3, RZ, 0xc0, !PT ;  /* 0x0000000302027812 */ /* 0x000fca00078ec0ff */
[----:B------:R2:W3:Y:S02]  /*18050*/  SHFL.IDX PT, R14, R2, RZ, 0x1f ;  /* 0x00001fff020e7589 */ /* 0x0004e400000e0000 */
.L_x_5033:
[----:B---3--:R-:W-:Y:S01]  /*18060*/  ISETP.NE.AND P0, PT, R14, RZ, PT ;  /* 0x000000ff0e00720c */ /* 0x008fe20003f05270 */
[----:B------:R-:W-:-:S12]  /*18070*/  BSSY B0, `(.L_x_4979) ;  /* 0x0000029000007945 */ /* 0x000fd80003800000 */
[----:B------:R-:W-:Y:S05]  /*18080*/  @P0 BRA `(.L_x_4980) ;  /* 0x00000000009c0947 */ /* 0x000fea0003800000 */
[----:B------:R-:W-:-:S03]  /*18090*/  UMOV UR4, 0xffffffff ;  /* 0xffffffff00047882 */ /* 0x000fc60000000000 */
[----:B------:R-:W-:Y:S05]  /*180a0*/  BRA.DIV UR4, `(.L_x_4981) ;  /* 0x0000001204f87947 */ /* 0x000fea000b800000 */
[----:B------:R-:W-:-:S13]  /*180b0*/  ELECT P6, URZ, PT ;  /* 0x00000000003f782f */ /* 0x000fda00038c0000 */
.L_x_5036:
        /* <DEDUP_REMOVED lines=8> */
.L_x_4982:
        /* <DEDUP_REMOVED lines=14> */
.L_x_5037:
[----:B------:R-:W2:Y:S02]  /*18220*/  SYNCS.PHASECHK.TRANS64.TRYWAIT P0, [R7+URZ], R2 ;  /* 0x00000002070075a7 */ /* 0x000ea4000800017f */
[----:B--2---:R-:W-:Y:S05]  /*18230*/  @!P0 BRA `(.L_x_4984) ;  /* 0x0000001000c88947 */ /* 0x004fea0003800000 */
.L_x_5038:
[----:B------:R-:W-:Y:S05]  /*18240*/  @!P2 BRA `(.L_x_4985) ;  /* 0x000000000004a947 */ /* 0x000fea0003800000 */
[----:B------:R-:W-:Y:S01]  /*18250*/  BPT.TRAP 0x1 ;  /* 0x000000040000795c */ /* 0x000fe20000300000 */
.L_x_4985:
[----:B------:R-:W3:Y:S01]  /*18260*/  LDL.LU R4, [R1] ;  /* 0x0000000001047983 */ /* 0x000ee20000300800 */
[----:B------:R-:W-:-:S04]  /*18270*/  VIADD R0, R0, 0x36860 ;  /* 0x0003686000007836 */ /* 0x000fc80000000000 */
[----:B---3--:R-:W-:-:S04]  /*18280*/  IMAD R4, R4, 0x8, R0 ;  /* 0x0000000804047824 */ /* 0x008fc800078e0200 */
[----:B------:R-:W3:Y:S02]  /*18290*/  SYNCS.PHASECHK.TRANS64.TRYWAIT P0, [R4+URZ], R5 ;  /* 0x00000005040075a7 */ /* 0x000ee4000800017f */
[----:B---3--:R-:W-:Y:S05]  /*182a0*/  @!P0 BRA `(.L_x_4986) ;  /* 0x0000001000c08947 */ /* 0x008fea0003800000 */
.L_x_5039:
[----:B------:R-:W-:-:S07]  /*182b0*/  IMAD R3, R3, 0x8, R0 ;  /* 0x0000000803037824 */ /* 0x000fce00078e0200 */
.L_x_4987:
[----:B----4-:R4:W0:Y:S02]  /*182c0*/  SYNCS.PHASECHK.TRANS64.TRYWAIT P0, [R3+URZ], R2 ;  /* 0x00000002030075a7 */ /* 0x010824000800017f */
[----:B0-----:R-:W-:Y:S05]  /*182d0*/  @!P0 NANOSLEEP.SYNCS 0x989680 ;  /* 0x009896800000895d */ /* 0x001fea0003900000 */
[----:B------:R-:W0:Y:S02]  /*182e0*/  @!P0 SYNCS.PHASECHK.TRANS64 P0, [R3+URZ], R2 ;  /* 0x00000002030085a7 */ /* 0x000e24000800007f */
[----:B0-----:R-:W-:Y:S05]  /*182f0*/  @!P0 BRA `(.L_x_4987) ;  /* 0xfffffffc00f08947 */ /* 0x001fea000383ffff */
.L_x_4980:
[----:B------:R-:W-:Y:S05]  /*18300*/  BSYNC B0 ;  /* 0x0000000000007941 */ /* 0x000fea0003800000 */
.L_x_4979:
[----:B------:R-:W-:Y:S05]  /*18310*/  EXIT ;  /* 0x000000000000794d */ /* 0x000fea0003800000 */
.L_x_4852:
[----:B0-----:R-:W-:-:S04]  /*18320*/  MOV R3, UR38 ;  /* 0x0000002600037c02 */ /* 0x001fc80008000f00 */
[----:B------:R0:W1:Y:S03]  /*18330*/  SYNCS.PHASECHK.TRANS64.TRYWAIT P1, [R3+URZ+0x36800], R0 ;  /* 0x03680000030075a7 */ /* 0x000066000802017f */
[----:B-1----:R-:W-:Y:S05]  /*18340*/  @!P1 NANOSLEEP.SYNCS 0x989680 ;  /* 0x009896800000995d */ /* 0x002fea0003900000 */
[----:B------:R-:W1:Y:S02]  /*18350*/  @!P1 SYNCS.PHASECHK.TRANS64 P1, [R3+URZ+0x36800], R0 ;  /* 0x03680000030095a7 */ /* 0x000e64000802007f */
[----:B-1----:R-:W-:Y:S05]  /*18360*/  @!P1 BRA `(.L_x_4852) ;  /* 0xfffffffc00ec9947 */ /* 0x002fea000383ffff */
[----:B------:R-:W-:Y:S05]  /*18370*/  BRA `(.L_x_4988) ;  /* 0xfffffe9400b87947 */ /* 0x000fea000383ffff */
.L_x_4856:
[----:B-1----:R1:W2:Y:S02]  /*18380*/  SYNCS.PHASECHK.TRANS64.TRYWAIT P2, [R0+URZ+0x36830], R3 ;  /* 0x03683003000075a7 */ /* 0x0022a4000804017f */
[----:B--2---:R-:W-:Y:S05]  /*18390*/  @!P2 NANOSLEEP.SYNCS 0x989680 ;  /* 0x009896800000a95d */ /* 0x004fea0003900000 */
[----:B------:R-:W2:Y:S02]  /*183a0*/  @!P2 SYNCS.PHASECHK.TRANS64 P2, [R0+URZ+0x36830], R3 ;  /* 0x036830030000a5a7 */ /* 0x000ea4000804007f */
[----:B--2---:R-:W-:Y:S05]  /*183b0*/  @!P2 BRA `(.L_x_4856) ;  /* 0xfffffffc00f0a947 */ /* 0x004fea000383ffff */
[----:B------:R-:W-:Y:S05]  /*183c0*/  BRA `(.L_x_4855) ;  /* 0xfffffe9400e07947 */ /* 0x000fea000383ffff */
.L_x_4861:
[----:B-1----:R-:W-:-:S04]  /*183d0*/  IMAD.U32 R7, RZ, RZ, UR37 ;  /* 0x00000025ff077e24 */ /* 0x002fc8000f8e00ff */
[----:B------:R1:W2:Y:S03]  /*183e0*/  SYNCS.PHASECHK.TRANS64.TRYWAIT P2, [R7+URZ+0x36830], R6 ;  /* 0x03683006070075a7 */ /* 0x0002a6000804017f */
[----:B--2---:R-:W-:Y:S05]  /*183f0*/  @!P2 NANOSLEEP.SYNCS 0x989680 ;  /* 0x009896800000a95d */ /* 0x004fea0003900000 */
[----:B------:R-:W2:Y:S02]  /*18400*/  @!P2 SYNCS.PHASECHK.TRANS64 P2, [R7+URZ+0x36830], R6 ;  /* 0x036830060700a5a7 */ /* 0x000ea4000804007f */
[----:B--2---:R-:W-:Y:S05]  /*18410*/  @!P2 BRA `(.L_x_4861) ;  /* 0xfffffffc00eca947 */ /* 0x004fea000383ffff */
[----:B------:R-:W-:Y:S05]  /*18420*/  BRA `(.L_x_4860) ;  /* 0xfffffee400887947 */ /* 0x000fea000383ffff */
.L_x_4865:
[----:B-1----:R-:W-:-:S04]  /*18430*/  IMAD.U32 R7, RZ, RZ, UR4 ;  /* 0x00000004ff077e24 */ /* 0x002fc8000f8e00ff */
[----:B------:R1:W3:Y:S03]  /*18440*/  SYNCS.PHASECHK.TRANS64.TRYWAIT P2, [R7+URZ+0x36850], R0 ;  /* 0x03685000070075a7 */ /* 0x0002e6000804017f */
[----:B---3--:R-:W-:Y:S05]  /*18450*/  @!P2 NANOSLEEP.SYNCS 0x989680 ;  /* 0x009896800000a95d */ /* 0x008fea0003900000 */
[----:B------:R-:W3:Y:S02]  /*18460*/  @!P2 SYNCS.PHASECHK.TRANS64 P2, [R7+URZ+0x36850], R0 ;  /* 0x036850000700a5a7 */ /* 0x000ee4000804007f */
[----:B---3--:R-:W-:Y:S05]  /*18470*/  @!P2 BRA `(.L_x_4865) ;  /* 0xfffffffc00eca947 */ /* 0x008fea000383ffff */
[----:B------:R-:W-:Y:S05]  /*18480*/  BRA `(.L_x_4864) ;  /* 0xffffff0800d47947 */ /* 0x000fea000383ffff */
.L_x_4871:
[----:B-1----:R-:W-:-:S04]  /*18490*/  IMAD.U32 R7, RZ, RZ, UR4 ;  /* 0x00000004ff077e24 */ /* 0x002fc8000f8e00ff */
[----:B------:R1:W2:Y:S03]  /*184a0*/  SYNCS.PHASECHK.TRANS64.TRYWAIT P2, [R7+URZ+0x36830], R6 ;  /* 0x03683006070075a7 */ /* 0x0002a6000804017f */
[----:B--2---:R-:W-:Y:S05]  /*184b0*/  @!P2 NANOSLEEP.SYNCS 0x989680 ;  /* 0x009896800000a95d */ /* 0x004fea0003900000 */
[----:B------:R-:W2:Y:S02]  /*184c0*/  @!P2 SYNCS.PHASECHK.TRANS64 P2, [R7+URZ+0x36830], R6 ;  /* 0x036830060700a5a7 */ /* 0x000ea4000804007f */
[----:B--2---:R-:W-:Y:S05]  /*184d0*/  @!P2 BRA `(.L_x_4871) ;  /* 0xfffffffc00eca947 */ /* 0x004fea000383ffff */
[----:B------:R-:W-:Y:S05]  /*184e0*/  BRA `(.L_x_4870) ;  /* 0xffffff2c00f07947 */ /* 0x000fea000383ffff */
.L_x_4875:
[----:B-1----:R-:W-:-:S04]  /*184f0*/  IMAD.U32 R7, RZ, RZ, UR14 ;  /* 0x0000000eff077e24 */ /* 0x002fc8000f8e00ff */
[----:B------:R1:W3:Y:S03]  /*18500*/  SYNCS.PHASECHK.TRANS64.TRYWAIT P2, [R7+URZ+0x36850], R0 ;  /* 0x03685000070075a7 */ /* 0x0002e6000804017f */
[----:B---3--:R-:W-:Y:S05]  /*18510*/  @!P2 NANOSLEEP.SYNCS 0x989680 ;  /* 0x009896800000a95d */ /* 0x008fea0003900000 */
[----:B------:R-:W3:Y:S02]  /*18520*/  @!P2 SYNCS.PHASECHK.TRANS64 P2, [R7+URZ+0x36850], R0 ;  /* 0x036850000700a5a7 */ /* 0x000ee4000804007f */
[----:B---3--:R-:W-:Y:S05]  /*18530*/  @!P2 BRA `(.L_x_4875) ;  /* 0xfffffffc00eca947 */ /* 0x008fea000383ffff */
[----:B------:R-:W-:Y:S05]  /*18540*/  BRA `(.L_x_4874) ;  /* 0xffffff54003c7947 */ /* 0x000fea000383ffff */
.L_x_4880:
[----:B-1----:R-:W-:-:S04]  /*18550*/  MOV R5, UR5 ;  /* 0x0000000500057c02 */ /* 0x002fc80008000f00 */
[----:B------:R1:W2:Y:S03]  /*18560*/  SYNCS.PHASECHK.TRANS64.TRYWAIT P0, [R5+URZ+0x36850], R0 ;  /* 0x03685000050075a7 */ /* 0x0002a6000800017f */
[----:B--2---:R-:W-:Y:S05]  /*18570*/  @!P0 NANOSLEEP.SYNCS 0x989680 ;  /* 0x009896800000895d */ /* 0x004fea0003900000 */
[----:B------:R-:W2:Y:S02]  /*18580*/  @!P0 SYNCS.PHASECHK.TRANS64 P0, [R5+URZ+0x36850], R0 ;  /* 0x03685000050085a7 */ /* 0x000ea4000800007f */
[----:B--2---:R-:W-:Y:S05]  /*18590*/  @!P0 BRA `(.L_x_4880) ;  /* 0xfffffffc00ec8947 */ /* 0x004fea000383ffff */
[----:B------:R-:W-:Y:S05]  /*185a0*/  BRA `(.L_x_4879) ;  /* 0xffffff7400ac7947 */ /* 0x000fea000383ffff */
.L_x_4921:
        /* <DEDUP_REMOVED lines=11> */
.L_x_4990:
[----:B------:R-:W-:Y:S05]  /*18660*/  BSYNC B0 ;  /* 0x0000000000007941 */ /* 0x000fea0003800000 */
.L_x_4989:
[----:B------:R-:W-:Y:S05]  /*18670*/  BRA `(.L_x_4991) ;  /* 0xffffffc4002c7947 */ /* 0x000fea000383ffff */
.L_x_4922:
[----:B------:R-:W-:Y:S01]  /*18680*/  BSSY B0, `(.L_x_4992) ;  /* 0x0000006000007945 */ /* 0x000fe20003800000 */
[----:B------:R-:W-:-:S07]  /*18690*/  MOV R15, 0xffffffff ;  /* 0xffffffff000f7802 */ /* 0x000fce0000000f00 */
[----:B------:R-:W-:Y:S05]  /*186a0*/  WARPSYNC.COLLECTIVE R15, `(.L_x_4993) ;  /* 0x000000000f0c7348 */ /* 0x000fea0003c00000 */
[----:B------:R-:W-:Y:S02]  /*186b0*/  ELECT P6, UR62, PT ;  /* 0x00000000003e782f */ /* 0x000fe400038c0000 */
[----:B------:R-:W-:Y:S01]  /*186c0*/  MOV R14, UR62 ;  /* 0x0000003e000e7c02 */ /* 0x000fe20008000f00 */
[----:B------:R-:W-:Y:S10]  /*186d0*/  ENDCOLLECTIVE ;  /* 0x000000000000791b */ /* 0x000ff40003800000 */
.L_x_4993:
[----:B------:R-:W-:Y:S05]  /*186e0*/  BSYNC B0 ;  /* 0x0000000000007941 */ /* 0x000fea0003800000 */
.L_x_4992:
[----:B------:R-:W-:Y:S05]  /*186f0*/  BRA `(.L_x_4994) ;  /* 0xffffffc4001c7947 */ /* 0x000fea000383ffff */
.L_x_4925:
[----:B0-----:R0:W1:Y:S02]  /*18700*/  SYNCS.PHASECHK.TRANS64.TRYWAIT P0, [R8+URZ+0x36840], R9 ;  /* 0x03684009080075a7 */ /* 0x001064000800017f */
[----:B-1----:R-:W-:Y:S05]  /*18710*/  @!P0 NANOSLEEP.SYNCS 0x989680 ;  /* 0x009896800000895d */ /* 0x002fea0003900000 */
[----:B------:R-:W1:Y:S02]  /*18720*/  @!P0 SYNCS.PHASECHK.TRANS64 P0, [R8+URZ+0x36840], R9 ;  /* 0x03684009080085a7 */ /* 0x000e64000800007f */
[----:B-1----:R-:W-:Y:S05]  /*18730*/  @!P0 BRA `(.L_x_4925) ;  /* 0xfffffffc00f08947 */ /* 0x002fea000383ffff */
[----:B------:R-:W-:Y:S05]  /*18740*/  BRA `(.L_x_4995) ;  /* 0xffffffc400887947 */ /* 0x000fea000383ffff */
.L_x_4928:
        /* <DEDUP_REMOVED lines=8> */
.L_x_4936:
[----:B0-----:R0:W1:Y:S02]  /*187d0*/  SYNCS.PHASECHK.TRANS64.TRYWAIT P0, [R2+URZ+0x36840], R3 ;  /* 0x03684003020075a7 */ /* 0x001064000800017f */
[----:B-1----:R-:W-:Y:S05]  /*187e0*/  @!P0 NANOSLEEP.SYNCS 0x989680 ;  /* 0x009896800000895d */ /* 0x002fea0003900000 */
[----:B------:R-:W1:Y:S02]  /*187f0*/  @!P0 SYNCS.PHASECHK.TRANS64 P0, [R2+URZ+0x36840], R3 ;  /* 0x03684003020085a7 */ /* 0x000e64000800007f */
[----:B-1----:R-:W-:Y:S05]  /*18800*/  @!P0 BRA `(.L_x_4936) ;  /* 0xfffffffc00f08947 */ /* 0x002fea000383ffff */
[----:B------:R-:W-:Y:S05]  /*18810*/  BRA `(.L_x_4997) ;  /* 0xffffffcc008c7947 */ /* 0x000fea000383ffff */
.L_x_4938:
[----:B0-----:R0:W1:Y:S02]  /*18820*/  SYNCS.PHASECHK.TRANS64.TRYWAIT P0, [R3+URZ+0x60], R2 ;  /* 0x00006002030075a7 */ /* 0x001064000800017f */
[----:B-1----:R-:W-:Y:S05]  /*18830*/  @!P0 NANOSLEEP.SYNCS 0x989680 ;  /* 0x009896800000895d */ /* 0x002fea0003900000 */
[----:B------:R-:W1:Y:S02]  /*18840*/  @!P0 SYNCS.PHASECHK.TRANS64 P0, [R3+URZ+0x60], R2 ;  /* 0x00006002030085a7 */ /* 0x000e64000800007f */
[----:B-1----:R-:W-:Y:S05]  /*18850*/  @!P0 BRA `(.L_x_4938) ;  /* 0xfffffffc00f08947 */ /* 0x002fea000383ffff */
[----:B------:R-:W-:Y:S05]  /*18860*/  BRA `(.L_x_4998) ;  /* 0xffffffd000387947 */ /* 0x000fea000383ffff */
.L_x_4943:
[----:B-1----:R1:W2:Y:S02]  /*18870*/  SYNCS.PHASECHK.TRANS64.TRYWAIT P0, [R2+URZ+0x36840], R3 ;  /* 0x03684003020075a7 */ /* 0x0022a4000800017f */
[----:B--2---:R-:W-:Y:S05]  /*18880*/  @!P0 NANOSLEEP.SYNCS 0x989680 ;  /* 0x009896800000895d */ /* 0x004fea0003900000 */
[----:B------:R-:W2:Y:S02]  /*18890*/  @!P0 SYNCS.PHASECHK.TRANS64 P0, [R2+URZ+0x36840], R3 ;  /* 0x03684003020085a7 */ /* 0x000ea4000800007f */
[----:B--2---:R-:W-:Y:S05]  /*188a0*/  @!P0 BRA `(.L_x_4943) ;  /* 0xfffffffc00f08947 */ /* 0x004fea000383ffff */
[----:B------:R-:W-:Y:S05]  /*188b0*/  BRA `(.L_x_4999) ;  /* 0xffffffd400ac7947 */ /* 0x000fea000383ffff */
.L_x_4945:
[----:B0-----:R0:W1:Y:S02]  /*188c0*/  SYNCS.PHASECHK.TRANS64.TRYWAIT P1, [R3+URZ+0x60], R2 ;  /* 0x00006002030075a7 */ /* 0x001064000802017f */
[----:B-1----:R-:W-:Y:S05]  /*188d0*/  @!P1 NANOSLEEP.SYNCS 0x989680 ;  /* 0x009896800000995d */ /* 0x002fea0003900000 */
[----:B------:R-:W1:Y:S02]  /*188e0*/  @!P1 SYNCS.PHASECHK.TRANS64 P1, [R3+URZ+0x60], R2 ;  /* 0x00006002030095a7 */ /* 0x000e64000802007f */
[----:B-1----:R-:W-:Y:S05]  /*188f0*/  @!P1 BRA `(.L_x_4945) ;  /* 0xfffffffc00f09947 */ /* 0x002fea000383ffff */
[----:B------:R-:W-:Y:S05]  /*18900*/  BRA `(.L_x_5000) ;  /* 0xffffffd800587947 */ /* 0x000fea000383ffff */
.L_x_4950:
[----:B--2---:R2:W3:Y:S02]  /*18910*/  SYNCS.PHASECHK.TRANS64.TRYWAIT P0, [R2+URZ+0x36840], R3 ;  /* 0x03684003020075a7 */ /* 0x0044e4000800017f */
[----:B---3--:R-:W-:Y:S05]  /*18920*/  @!P0 NANOSLEEP.SYNCS 0x989680 ;  /* 0x009896800000895d */ /* 0x008fea0003900000 */
[----:B------:R-:W3:Y:S02]  /*18930*/  @!P0 SYNCS.PHASECHK.TRANS64 P0, [R2+URZ+0x36840], R3 ;  /* 0x03684003020085a7 */ /* 0x000ee4000800007f */
[----:B---3--:R-:W-:Y:S05]  /*18940*/  @!P0 BRA `(.L_x_4950) ;  /* 0xfffffffc00f08947 */ /* 0x008fea000383ffff */
[----:B------:R-:W-:Y:S05]  /*18950*/  BRA `(.L_x_5001) ;  /* 0xffffffdc00907947 */ /* 0x000fea000383ffff */
.L_x_4952:
[----:B0-----:R0:W1:Y:S02]  /*18960*/  SYNCS.PHASECHK.TRANS64.TRYWAIT P1, [R2+URZ+0x60], R9 ;  /* 0x00006009020075a7 */ /* 0x001064000802017f */
[----:B-1----:R-:W-:Y:S05]  /*18970*/  @!P1 NANOSLEEP.SYNCS 0x989680 ;  /* 0x009896800000995d */ /* 0x002fea0003900000 */
[----:B------:R-:W1:Y:S02]  /*18980*/  @!P1 SYNCS.PHASECHK.TRANS64 P1, [R2+URZ+0x60], R9 ;  /* 0x00006009020095a7 */ /* 0x000e64000802007f */
[----:B-1----:R-:W-:Y:S05]  /*18990*/  @!P1 BRA `(.L_x_4952) ;  /* 0xfffffffc00f09947 */ /* 0x002fea000383ffff */
[----:B------:R-:W-:Y:S05]  /*189a0*/  BRA `(.L_x_5002) ;  /* 0xffffffe000407947 */ /* 0x000fea000383ffff */
.L_x_4959:
[----:B-1----:R1:W2:Y:S02]  /*189b0*/  SYNCS.PHASECHK.TRANS64.TRYWAIT P0, [R3+URZ+0x36860], R2 ;  /* 0x03686002030075a7 */ /* 0x0022a4000800017f */
[----:B--2---:R-:W-:Y:S05]  /*189c0*/  @!P0 NANOSLEEP.SYNCS 0x989680 ;  /* 0x009896800000895d */ /* 0x004fea0003900000 */
[----:B------:R-:W2:Y:S02]  /*189d0*/  @!P0 SYNCS.PHASECHK.TRANS64 P0, [R3+URZ+0x36860], R2 ;  /* 0x03686002030085a7 */ /* 0x000ea4000800007f */
[----:B--2---:R-:W-:Y:S05]  /*189e0*/  @!P0 BRA `(.L_x_4959) ;  /* 0xfffffffc00f08947 */ /* 0x004fea000383ffff */
[----:B------:R-:W-:Y:S05]  /*189f0*/  BRA `(.L_x_5003) ;  /* 0xffffffe400607947 */ /* 0x000fea000383ffff */
.L_x_4961:
        /* <DEDUP_REMOVED lines=8> */
.L_x_5005:
[----:B------:R-:W-:Y:S05]  /*18a80*/  BSYNC B0 ;  /* 0x0000000000007941 */ /* 0x000fea0003800000 */
.L_x_5004:
        /* <DEDUP_REMOVED lines=8> */
.L_x_5006:
[----:B------:R-:W-:Y:S01]  /*18b10*/  MOV R16, R14 ;  /* 0x0000000e00107202 */ /* 0x000fe20000000f00 */
[----:B------:R-:W-:Y:S06]  /*18b20*/  BRA `(.L_x_5007) ;  /* 0xffffffe800007947 */ /* 0x000fec000383ffff */
.L_x_4964:
        /* <DEDUP_REMOVED lines=8> */
.L_x_5009:
[----:B------:R-:W-:Y:S05]  /*18bb0*/  BSYNC B0 ;  /* 0x0000000000007941 */ /* 0x000fea0003800000 */
.L_x_5008:
        /* <DEDUP_REMOVED lines=10> */
.L_x_5010:
        /* <DEDUP_REMOVED lines=8> */
.L_x_5011:
        /* <DEDUP_REMOVED lines=8> */
.L_x_5012:
        /* <DEDUP_REMOVED lines=8> */
.L_x_5013:
        /* <DEDUP_REMOVED lines=8> */
.L_x_5014:
[----:B------:R-:W-:Y:S05]  /*18e60*/  BRA `(.L_x_5015) ;  /* 0xffffffe400c87947 */ /* 0x000fea000383ffff */
.L_x_4969:
        /* <DEDUP_REMOVED lines=8> */
.L_x_5017:
[----:B------:R-:W-:Y:S05]  /*18ef0*/  BSYNC B0 ;  /* 0x0000000000007941 */ /* 0x000fea0003800000 */
.L_x_5016:
        /* <DEDUP_REMOVED lines=10> */
.L_x_5018:
        /* <DEDUP_REMOVED lines=8> */
.L_x_5019:
        /* <DEDUP_REMOVED lines=8> */
.L_x_5020:
        /* <DEDUP_REMOVED lines=8> */
.L_x_5021:
        /* <DEDUP_REMOVED lines=8> */
.L_x_5022:
[----:B------:R-:W-:Y:S05]  /*191a0*/  BRA `(.L_x_5023) ;  /* 0xffffffe400b07947 */ /* 0x000fea000383ffff */
.L_x_4971:
[----:B------:R-:W-:Y:S01]  /*191b0*/  BSSY B0, `(.L_x_5024) ;  /* 0x0000006000007945 */ /* 0x000fe20003800000 */
[----:B------:R-:W-:Y:S01]  /*191c0*/  PLOP3.LUT P6, PT, P6, PT, PT, 0x8, 0x0 ;  /* 0x000000000000781c */ /* 0x000fe200037ce170 */
[----:B------:R-:W-:-:S12]  /*191d0*/  IMAD.MOV.U32 R15, RZ, RZ, -0x1 ;  /* 0xffffffffff0f7424 */ /* 0x000fd800078e00ff */
[----:B0-----:R-:W-:Y:S05]  /*191e0*/  WARPSYNC.COLLECTIVE R15, `(.L_x_5025) ;  /* 0x000000000f087348 */ /* 0x001fea0003c00000 */
[----:B------:R-:W-:Y:S01]  /*191f0*/  VOTE.ANY R14, PT, P6 ;  /* 0x00000000000e7806 */ /* 0x000fe200030e0100 */
[----:B0-----:R-:W-:Y:S06]  /*19200*/  ENDCOLLECTIVE ;  /* 0x000000000000791b */ /* 0x001fec0003800000 */
.L_x_5025:
[----:B------:R-:W-:Y:S05]  /*19210*/  BSYNC B0 ;  /* 0x0000000000007941 */ /* 0x000fea0003800000 */
.L_x_5024:
        /* <DEDUP_REMOVED lines=9> */
.L_x_5026:
[----:B------:R-:W-:Y:S01]  /*192b0*/  IMAD.MOV.U32 R17, RZ, RZ, R14 ;  /* 0x000000ffff117224 */ /* 0x000fe200078e000e */
[----:B------:R-:W-:Y:S06]  /*192c0*/  BRA `(.L_x_5027) ;  /* 0xffffffe400a07947 */ /* 0x000fec000383ffff */
.L_x_4973:
[----:B------:R-:W-:Y:S01]  /*192d0*/  BSSY B0, `(.L_x_5028) ;  /* 0x0000007000007945 */ /* 0x000fe20003800000 */
[----:B------:R-:W-:Y:S01]  /*192e0*/  MOV R13, R2 ;  /* 0x00000002000d7202 */ /* 0x000fe20000000f00 */
[----:B------:R-:W-:Y:S02]  /*192f0*/  IMAD.MOV.U32 R11, RZ, RZ, 0x1f ;  /* 0x0000001fff0b7424 */ /* 0x000fe400078e00ff */
[----:B------:R-:W-:-:S07]  /*19300*/  IMAD.MOV.U32 R15, RZ, RZ, -0x1 ;  /* 0xffffffffff0f7424 */ /* 0x000fce00078e00ff */
[----:B012---:R-:W-:Y:S05]  /*19310*/  WARPSYNC.COLLECTIVE R15, `(.L_x_5029) ;  /* 0x000000000f087348 */ /* 0x007fea0003c00000 */
[----:B------:R3:W4:Y:S02]  /*19320*/  SHFL.IDX P6, R14, R13, R12, R11 ;  /* 0x0000000c0d0e7389 */ /* 0x00072400000c000b */
[----:B01234-:R-:W-:Y:S01]  /*19330*/  ENDCOLLECTIVE ;  /* 0x000000000000791b */ /* 0x01ffe20003800000 */
.L_x_5029:
[----:B------:R-:W-:Y:S05]  /*19340*/  BSYNC B0 ;  /* 0x0000000000007941 */ /* 0x000fea0003800000 */
.L_x_5028:
[----:B------:R-:W-:Y:S01]  /*19350*/  IMAD.MOV.U32 R7, RZ, RZ, R14 ;  /* 0x000000ffff077224 */ /* 0x000fe200078e000e */
[----:B------:R-:W-:Y:S06]  /*19360*/  BRA `(.L_x_4972) ;  /* 0xffffffe400947947 */ /* 0x000fec000383ffff */
.L_x_4977:
[----:B-1----:R1:W2:Y:S02]  /*19370*/  SYNCS.PHASECHK.TRANS64.TRYWAIT P0, [R0+URZ+0x36820], R3 ;  /* 0x03682003000075a7 */ /* 0x0022a4000800017f */
[----:B--2---:R-:W-:Y:S05]  /*19380*/  @!P0 NANOSLEEP.SYNCS 0x989680 ;  /* 0x009896800000895d */ /* 0x004fea0003900000 */
[----:B------:R-:W2:Y:S02]  /*19390*/  @!P0 SYNCS.PHASECHK.TRANS64 P0, [R0+URZ+0x36820], R3 ;  /* 0x03682003000085a7 */ /* 0x000ea4000800007f */
[----:B--2---:R-:W-:Y:S05]  /*193a0*/  @!P0 BRA `(.L_x_4977) ;  /* 0xfffffffc00f08947 */ /* 0x004fea000383ffff */
[----:B------:R-:W-:Y:S05]  /*193b0*/  BRA `(.L_x_5030) ;  /* 0xffffffec000c7947 */ /* 0x000fea000383ffff */
.L_x_4978:
        /* <DEDUP_REMOVED lines=11> */
.L_x_5032:
[----:B------:R-:W-:Y:S05]  /*19470*/  BSYNC B0 ;  /* 0x0000000000007941 */ /* 0x000fea0003800000 */
.L_x_5031:
[----:B------:R-:W-:Y:S05]  /*19480*/  BRA `(.L_x_5033) ;  /* 0xffffffe800f47947 */ /* 0x000fea000383ffff */
.L_x_4981:
[----:B------:R-:W-:Y:S01]  /*19490*/  BSSY B1, `(.L_x_5034) ;  /* 0x0000006000017945 */ /* 0x000fe20003800000 */
[----:B------:R-:W-:-:S07]  /*194a0*/  IMAD.MOV.U32 R15, RZ, RZ, -0x1 ;  /* 0xffffffffff0f7424 */ /* 0x000fce00078e00ff */
[----:B012---:R-:W-:Y:S05]  /*194b0*/  WARPSYNC.COLLECTIVE R15, `(.L_x_5035) ;  /* 0x000000000f0c7348 */ /* 0x007fea0003c00000 */
[----:B------:R-:W-:Y:S02]  /*194c0*/  ELECT P6, UR62, PT ;  /* 0x00000000003e782f */ /* 0x000fe400038c0000 */
[----:B------:R-:W-:Y:S01]  /*194d0*/  MOV R14, UR62 ;  /* 0x0000003e000e7c02 */ /* 0x000fe20008000f00 */
[----:B012---:R-:W-:Y:S10]  /*194e0*/  ENDCOLLECTIVE ;  /* 0x000000000000791b */ /* 0x007ff40003800000 */
.L_x_5035:
[----:B------:R-:W-:Y:S05]  /*194f0*/  BSYNC B1 ;  /* 0x0000000000017941 */ /* 0x000fea0003800000 */
.L_x_5034:
[----:B------:R-:W-:Y:S05]  /*19500*/  BRA `(.L_x_5036) ;  /* 0xffffffe800ec7947 */ /* 0x000fea000383ffff */
.L_x_4983:
[----:B-1----:R1:W2:Y:S02]  /*19510*/  SYNCS.PHASECHK.TRANS64.TRYWAIT P0, [R6+URZ], R5 ;  /* 0x00000005060075a7 */ /* 0x0022a4000800017f */
[----:B--2---:R-:W-:Y:S05]  /*19520*/  @!P0 NANOSLEEP.SYNCS 0x989680 ;  /* 0x009896800000895d */ /* 0x004fea0003900000 */
[----:B------:R-:W2:Y:S02]  /*19530*/  @!P0 SYNCS.PHASECHK.TRANS64 P0, [R6+URZ], R5 ;  /* 0x00000005060085a7 */ /* 0x000ea4000800007f */
[----:B--2---:R-:W-:Y:S05]  /*19540*/  @!P0 BRA `(.L_x_4983) ;  /* 0xfffffffc00f08947 */ /* 0x004fea000383ffff */
[----:B------:R-:W-:Y:S05]  /*19550*/  BRA `(.L_x_5037) ;  /* 0xffffffec00307947 */ /* 0x000fea000383ffff */
.L_x_4984:
[----:B--2---:R2:W3:Y:S02]  /*19560*/  SYNCS.PHASECHK.TRANS64.TRYWAIT P0, [R7+URZ], R2 ;  /* 0x00000002070075a7 */ /* 0x0044e4000800017f */
[----:B---3--:R-:W-:Y:S05]  /*19570*/  @!P0 NANOSLEEP.SYNCS 0x989680 ;  /* 0x009896800000895d */ /* 0x008fea0003900000 */
[----:B------:R-:W3:Y:S02]  /*19580*/  @!P0 SYNCS.PHASECHK.TRANS64 P0, [R7+URZ], R2 ;  /* 0x00000002070085a7 */ /* 0x000ee4000800007f */
[----:B---3--:R-:W-:Y:S05]  /*19590*/  @!P0 BRA `(.L_x_4984) ;  /* 0xfffffffc00f08947 */ /* 0x008fea000383ffff */
[----:B------:R-:W-:Y:S05]  /*195a0*/  BRA `(.L_x_5038) ;  /* 0xffffffec00247947 */ /* 0x000fea000383ffff */
.L_x_4986:
[----:B---3--:R3:W4:Y:S02]  /*195b0*/  SYNCS.PHASECHK.TRANS64.TRYWAIT P0, [R4+URZ], R5 ;  /* 0x00000005040075a7 */ /* 0x008724000800017f */
[----:B----4-:R-:W-:Y:S05]  /*195c0*/  @!P0 NANOSLEEP.SYNCS 0x989680 ;  /* 0x009896800000895d */ /* 0x010fea0003900000 */
[----:B------:R-:W4:Y:S02]  /*195d0*/  @!P0 SYNCS.PHASECHK.TRANS64 P0, [R4+URZ], R5 ;  /* 0x00000005040085a7 */ /* 0x000f24000800007f */
[----:B----4-:R-:W-:Y:S05]  /*195e0*/  @!P0 BRA `(.L_x_4986) ;  /* 0xfffffffc00f08947 */ /* 0x010fea000383ffff */
[----:B------:R-:W-:Y:S05]  /*195f0*/  BRA `(.L_x_5039) ;  /* 0xffffffec002c7947 */ /* 0x000fea000383ffff */
.L_x_5040:
        /* <DEDUP_REMOVED lines=16> */
.L_x_12761:


//--------------------- .text._ZN7cutlass13device_kernelIN5flash11enable_sm90INS1_16FlashAttnFwdSm90INS1_25CollectiveMainloopFwdSm90ILi2EN4cute5tupleIJNS5_1CILi1EEES8_S8_EEENS6_IJNS7_ILi128EEENS7_ILi112EEENS7_ILi192EEEEEELi192ENS_10bfloat16_tEfNS_4arch4Sm90ELb1ELb0ELb1ELb1ELb0ELb1ELb0ELb1ELb1ELb0ELb0ELb0EEENS1_21CollectiveEpilogueFwdINS6_IJSA_SC_SB_EEES9_SE_SG_Li256ELb1ELb0ELb0ELb0EEENS1_36VarlenDynamicPersistentTileSchedulerILi128ELi112ELi256ELi32ELb0ELb0ELb1ELb1ELb1ELb1EEEEEEEEEvNT_6ParamsE --------------------------
	.section	.text._ZN7cutlass13device_kernelIN5flash11enable_sm90INS1_16FlashAttnFwdSm90INS1_25CollectiveMainloopFwdSm90ILi2EN4cute5tupleIJNS5_1CILi1EEES8_S8_EEENS6_IJNS7_ILi128EEENS7_ILi112EEENS7_ILi192EEEEEELi192ENS_10bfloat16_tEfNS_4arch4Sm90ELb1ELb0ELb1ELb1ELb0ELb1ELb0ELb1ELb1ELb0ELb0ELb0EEENS1_21CollectiveEpilogueFwdINS6_IJSA_SC_SB_EEES9_SE_SG_Li256ELb1ELb0ELb0ELb0EEENS1_36VarlenDynamicPersistentTileSchedulerILi128ELi112ELi256ELi32ELb0ELb0ELb1ELb1ELb1ELb1EEEEEEEEEvNT_6ParamsE,"ax",@progbits
	.align	128
.text._ZN7cutlass13device_kernelIN5flash11enable_sm90INS1_16FlashAttnFwdSm90INS1_25CollectiveMainloopFwdSm90ILi2EN4cute5tupleIJNS5_1CILi1EEES8_S8_EEENS6_IJNS7_ILi128EEENS7_ILi112EEENS7_ILi192EEEEEELi192ENS_10bfloat16_tEfNS_4arch4Sm90ELb1ELb0ELb1ELb1ELb0ELb1ELb0ELb1ELb1ELb0ELb0ELb0EEENS1_21CollectiveEpilogueFwdINS6_IJSA_SC_SB_EEES9_SE_SG_Li256ELb1ELb0ELb0ELb0EEENS1_36VarlenDynamicPersistentTileSchedulerILi128ELi112ELi256ELi32ELb0ELb0ELb1ELb1ELb1ELb1EEEEEEEEEvNT_6ParamsE:
        .type           _ZN7cutlass13device_kernelIN5flash11enable_sm90INS1_16FlashAttnFwdSm90INS1_25CollectiveMainloopFwdSm90ILi2EN4cute5tupleIJNS5_1CILi1EEES8_S8_EEENS6_IJNS7_ILi128EEENS7_ILi112EEENS7_ILi192EEEEEELi192ENS_10bfloat16_tEfNS_4arch4Sm90ELb1ELb0ELb1ELb1ELb0ELb1ELb0ELb1ELb1ELb0ELb0ELb0EEENS1_21CollectiveEpilogueFwdINS6_IJSA_SC_SB_EEES9_SE_SG_Li256ELb1ELb0ELb0ELb0EEENS1_36VarlenDynamicPersistentTileSchedulerILi128ELi112ELi256ELi32ELb0ELb0ELb1ELb1ELb1ELb1EEEEEEEEEvNT_6ParamsE,@function
        .size           _ZN7cutlass13device_kernelIN5flash11enable_sm90INS1_16FlashAttnFwdSm90INS1_25CollectiveMainloopFwdSm90ILi2EN4cute5tupleIJNS5_1CILi1EEES8_S8_EEENS6_IJNS7_ILi128EEENS7_ILi112EEENS7_ILi192EEEEEELi192ENS_10bfloat16_tEfNS_4arch4Sm90ELb1ELb0ELb1ELb1ELb0ELb1ELb0ELb1ELb1ELb0ELb0ELb0EEENS1_21CollectiveEpilogueFwdINS6_IJSA_SC_SB_EEES9_SE_SG_Li256ELb1ELb0ELb0ELb0EEENS1_36VarlenDynamicPersistentTileSchedulerILi128ELi112ELi256ELi32ELb0ELb0ELb1ELb1ELb1ELb1EEEEEEEEEvNT_6ParamsE,(.L_x_12762 - _ZN7cutlass13device_kernelIN5flash11enable_sm90INS1_16FlashAttnFwdSm90INS1_25CollectiveMainloopFwdSm90ILi2EN4cute5tupleIJNS5_1CILi1EEES8_S8_EEENS6_IJNS7_ILi128EEENS7_ILi112EEENS7_ILi192EEEEEELi192ENS_10bfloat16_tEfNS_4arch4Sm90ELb1ELb0ELb1ELb1ELb0ELb1ELb0ELb1ELb1ELb0ELb0ELb0EEENS1_21CollectiveEpilogueFwdINS6_IJSA_SC_SB_EEES9_SE_SG_Li256ELb1ELb0ELb0ELb0EEENS1_36VarlenDynamicPersistentTileSchedulerILi128ELi112ELi256ELi32ELb0ELb0ELb1ELb1ELb1ELb1EEEEEEEEEvNT_6ParamsE)
        .other          _ZN7cutlass13device_kernelIN5flash11enable_sm90INS1_16FlashAttnFwdSm90INS1_25CollectiveMainloopFwdSm90ILi2EN4cute5tupleIJNS5_1CILi1EEES8_S8_EEENS6_IJNS7_ILi128EEENS7_ILi112EEENS7_ILi192EEEEEELi192ENS_10bfloat16_tEfNS_4arch4Sm90ELb1ELb0ELb1ELb1ELb0ELb1ELb0ELb1ELb1ELb0ELb0ELb0EEENS1_21CollectiveEpilogueFwdINS6_IJSA_SC_SB_EEES9_SE_SG_Li256ELb1ELb0ELb0ELb0EEENS1_36VarlenDynamicPersistentTileSchedulerILi128ELi112ELi256ELi32ELb0ELb0ELb1ELb1ELb1ELb1EEEEEEEEEvNT_6ParamsE,@"STO_CUDA_ENTRY STV_DEFAULT"
_ZN7cutlass13device_kernelIN5flash11enable_sm90INS1_16FlashAttnFwdSm90INS1_25CollectiveMainloopFwdSm90ILi2EN4cute5tupleIJNS5_1CILi1EEES8_S8_EEENS6_IJNS7_ILi128EEENS7_ILi112EEENS7_ILi192EEEEEELi192ENS_10bfloat16_tEfNS_4arch4Sm90ELb1ELb0ELb1ELb1ELb0ELb1ELb0ELb1ELb1ELb0ELb0ELb0EEENS1_21CollectiveEpilogueFwdINS6_IJSA_SC_SB_EEES9_SE_SG_Li256ELb1ELb0ELb0ELb0EEENS1_36VarlenDynamicPersistentTileSchedulerILi128ELi112ELi256ELi32ELb0ELb0ELb1ELb1ELb1ELb1EEEEEEEEEvNT_6ParamsE:
        /* <DEDUP_REMOVED lines=27> */
.L_x_5042:
[----:B------:R-:W-:Y:S05]  /*01b0*/  BSYNC B0 ;  /* 0x0000000000007941 */ /* 0x000fea0003800000 */
.L_x_5041:
        /* <DEDUP_REMOVED lines=41> */
.L_x_5043:
        /* <DEDUP_REMOVED lines=22> */
.L_x_5044:
        /* <DEDUP_REMOVED lines=18> */
.L_x_5045:
        /* <DEDUP_REMOVED lines=22> */
.L_x_5046:
        /* <DEDUP_REMOVED lines=22> */
.L_x_5047:
        /* <DEDUP_REMOVED lines=10> */
.L_x_5050:
        /* <DEDUP_REMOVED lines=15> */
[----:B------:R-:W2:Y:S01]  /*0b20*/  LDL R0, [R1+0x74] ;  /* 0x0000740001007983 */ /* 0x000ea20000100800 */
[----:B------:R-:W-:Y:S01]  /*0b30*/  VIADD R236, R4, 0xffffff80 ;  /* 0xffffff8004ec7836 */ /* 0x000fe20000000000 */
[----:B------:R-:W-:Y:S01]  /*0b40*/  R2UR UR4, R18 ;  /* 0x00000000120472ca */ /* 0x000fe200000e0000 */
[----:B------:R-:W-:Y:S01]  /*0b50*/  IMAD.MOV.U32 R232, RZ, RZ, RZ ;  /* 0x000000ffffe87224 */ /* 0x000fe200078e00ff */
[----:B------:R-:W-:Y:S01]  /*0b60*/  CS2R R208, SRZ ;  /* 0x0000000000d07805 */ /* 0x000fe2000001ff00 */
[----:B------:R-:W-:Y:S01]  /*0b70*/  IMAD.MOV.U32 R19, RZ, RZ, RZ ;  /* 0x000000ffff137224 */ /* 0x000fe200078e00ff */
[----:B------:R-:W-:Y:S01]  /*0b80*/  SHF.R.S32.HI R3, RZ, 0x1f, R236 ;  /* 0x0000001fff037819 */ /* 0x000fe200000114ec */
[----:B------:R-:W-:-:S03]  /*0b90*/  IMAD.MOV.U32 R205, RZ, RZ, RZ ;  /* 0x000000ffffcd7224 */ /* 0x000fc600078e00ff */
[CC--:B0-----:R-:W-:Y:S02]  /*0ba0*/  LEA.HI R2, R3.reuse, R236.reuse, RZ, 0x4 ;  /* 0x000000ec03027211 */ /* 0x0c1fe400078f20ff */
[----:B------:R-:W-:-:S03]  /*0bb0*/  LEA.HI R224, R3, R236, RZ, 0x3 ;  /* 0x000000ec03e07211 */ /* 0x000fc600078f18ff */
[----:B------:R-:W-:Y:S01]  /*0bc0*/  UIADD3 UR4, UR4, 0x15400, URZ ;  /* 0x0001540004047890 */ /* 0x000fe2000fffe03f */
[----:B--2---:R-:W-:Y:S02]  /*0bd0*/  R2UR UR5, R0 ;  /* 0x00000000000572ca */ /* 0x004fe400000e0000 */
[----:B------:R-:W-:-:S04]  /*0be0*/  LEA.HI R0, R3, R236, RZ, 0x7 ;  /* 0x000000ec03007211 */ /* 0x000fc800078f38ff */
[----:B------:R-:W-:Y:S02]  /*0bf0*/  LOP3.LUT R5, R0, 0xffffff80, RZ, 0xc0, !PT ;  /* 0xffffff8000057812 */ /* 0x000fe400078ec0ff */
[----:B------:R-:W-:-:S03]  /*0c00*/  SHF.R.S32.HI R16, RZ, 0x7, R0 ;  /* 0x00000007ff107819 */ /* 0x000fc60000011400 */
[----:B------:R-:W-:Y:S01]  /*0c10*/  IMAD.IADD R15, R236, 0x1, -R5 ;  /* 0x00000001ec0f7824 */ /* 0x000fe200078e0a05 */
[----:B------:R-:W-:Y:S01]  /*0c20*/  SHF.R.S32.HI R5, RZ, 0x4, R2 ;  /* 0x00000004ff057819 */ /* 0x000fe20000011402 */
[----:B------:R-:W-:Y:S01]  /*0c30*/  ULOP3.LUT UR5, UR5, 0x1, URZ, 0xfc, !UPT ;  /* 0x0000000105057892 */ /* 0x000fe2000f8efc3f */
[----:B------:R-:W-:Y:S02]  /*0c40*/  LEA.HI R0, R0, R16, RZ, 0x1 ;  /* 0x0000001000007211 */ /* 0x000fe400078f08ff */
[----:B------:R-:W-:Y:S01]  /*0c50*/  SHF.R.S32.HI R7, RZ, 0x1f, R15 ;  /* 0x0000001fff077819 */ /* 0x000fe2000001140f */
[----:B------:R-:W-:Y:S01]  /*0c60*/  STL [R1+0x4c], R15 ;  /* 0x00004c0f01007387 */ /* 0x000fe20000100800 */
[----:B------:R-:W-:Y:S02]  /*0c70*/  LEA.HI R4, R2, R5, RZ, 0x1 ;  /* 0x0000000502047211 */ /* 0x000fe400078f08ff */
[CC--:B------:R-:W-:Y:S01]  /*0c80*/  LEA.HI R8, R7.reuse, R15.reuse, RZ, 0x2 ;  /* 0x0000000f07087211 */ /* 0x0c0fe200078f10ff */
[----:B------:R0:W-:Y:S01]  /*0c90*/  STL [R1+0x6c], R16 ;  /* 0x00006c1001007387 */ /* 0x0001e20000100800 */
[----:B------:R-:W-:-:S02]  /*0ca0*/  LEA.HI R7, R7, R15, RZ, 0x5 ;  /* 0x0000000f07077211 */ /* 0x000fc400078f28ff */
[--C-:B------:R-:W-:Y:S02]  /*0cb0*/  SHF.R.S32.HI R9, RZ, 0x2, R8.reuse ;  /* 0x00000002ff097819 */ /* 0x100fe40000011408 */
[----:B------:R-:W-:Y:S02]  /*0cc0*/  SHF.R.S32.HI R6, RZ, 0x1f, R8 ;  /* 0x0000001fff067819 */ /* 0x000fe40000011408 */
[----:B------:R-:W-:Y:S02]  /*0cd0*/  SHF.R.S32.HI R7, RZ, 0x5, R7 ;  /* 0x00000005ff077819 */ /* 0x000fe40000011407 */
[----:B------:R-:W-:Y:S02]  /*0ce0*/  LEA.HI R10, R6, R9, RZ, 0x3 ;  /* 0x00000009060a7211 */ /* 0x000fe400078f18ff */
[----:B------:R-:W-:Y:S02]  /*0cf0*/  LOP3.LUT R6, R4, 0x1ffffffe, RZ, 0xc0, !PT ;  /* 0x1ffffffe04067812 */ /* 0x000fe400078ec0ff */
[----:B------:R-:W-:-:S02]  /*0d00*/  LOP3.LUT R10, R10, 0xfffffff8, RZ, 0xc0, !PT ;  /* 0xfffffff80a0a7812 */ /* 0x000fc400078ec0ff */
[-C--:B------:R-:W-:Y:S01]  /*0d10*/  LEA.HI R4, R3, R236.reuse, RZ, 0x5 ;  /* 0x000000ec03047211 */ /* 0x080fe200078f28ff */
[----:B------:R-:W-:Y:S01]  /*0d20*/  IMAD.IADD R6, R5, 0x1, -R6 ;  /* 0x0000000105067824 */ /* 0x000fe200078e0a06 */
[----:B------:R-:W-:Y:S01]  /*0d30*/  LOP3.LUT R5, R224, 0x1ffffff8, RZ, 0xc0, !PT ;  /* 0x1ffffff8e0057812 */ /* 0x000fe200078ec0ff */
[----:B------:R-:W-:Y:S01]  /*0d40*/  IMAD.IADD R10, R9, 0x1, -R10 ;  /* 0x00000001090a7824 */ /* 0x000fe200078e0a0a */
[----:B------:R-:W-:Y:S02]  /*0d50*/  LEA.HI R9, R3, R236, RZ, 0x2 ;  /* 0x000000ec03097211 */ /* 0x000fe400078f10ff */
[----:B------:R-:W-:Y:S01]  /*0d60*/  LOP3.LUT R3, R2, 0x3fffff0, RZ, 0xc0, !PT ;  /* 0x03fffff002037812 */ /* 0x000fe200078ec0ff */
[C---:B------:R-:W-:Y:S01]  /*0d70*/  IMAD.IADD R5, R236.reuse, 0x1, -R5 ;  /* 0x00000001ec057824 */ /* 0x040fe200078e0a05 */
[----:B------:R-:W-:Y:S01]  /*0d80*/  LOP3.LUT R11, R9, 0xfffffffc, RZ, 0xc0, !PT ;  /* 0xfffffffc090b7812 */ /* 0x000fe200078ec0ff */
[----:B------:R-:W-:Y:S01]  /*0d90*/  IMAD R7, R7, 0x10, R10 ;  /* 0x0000001007077824 */ /* 0x000fe200078e020a */
[----:B------:R-:W-:Y:S01]  /*0da0*/  SHF.R.S32.HI R204, RZ, 0x2, R9 ;  /* 0x00000002ffcc7819 */ /* 0x000fe20000011409 */
[C---:B------:R-:W-:Y:S01]  /*0db0*/  IMAD.IADD R3, R236.reuse, 0x1, -R3 ;  /* 0x00000001ec037824 */ /* 0x040fe200078e0a03 */
[----:B------:R-:W-:Y:S01]  /*0dc0*/  SHF.R.S32.HI R9, RZ, 0x1f, R9 ;  /* 0x0000001fff097819 */ /* 0x000fe20000011409 */
[----:B------:R-:W-:Y:S01]  /*0dd0*/  IMAD.IADD R236, R236, 0x1, -R11 ;  /* 0x00000001ecec7824 */ /* 0x000fe200078e0a0b */
[----:B------:R-:W-:Y:S01]  /*0de0*/  SHF.R.S32.HI R4, RZ, 0x5, R4 ;  /* 0x00000005ff047819 */ /* 0x000fe20000011404 */
[----:B------:R-:W-:Y:S01]  /*0df0*/  VIADD R233, R204, 0x40 ;  /* 0x00000040cce97836 */ /* 0x000fe20000000000 */
[----:B------:R-:W-:Y:S01]  /*0e00*/  LEA.HI R9, R9, R204, RZ, 0x3 ;  /* 0x000000cc09097211 */ /* 0x000fe200078f18ff */
[----:B------:R-:W-:Y:S01]  /*0e10*/  IMAD.SHL.U32 R22, R236, 0x8, RZ ;  /* 0x00000008ec167824 */ /* 0x000fe200078e00ff */
[----:B------:R-:W-:Y:S01]  /*0e20*/  LOP3.LUT R0, R0, 0x3fffffe, RZ, 0xc0, !PT ;  /* 0x03fffffe00007812 */ /* 0x000fe200078ec0ff */
[----:B------:R-:W-:Y:S01]  /*0e30*/  IMAD R3, R4, 0x10, R3 ;  /* 0x0000001004037824 */ /* 0x000fe200078e0203 */
[----:B------:R-:W-:Y:S01]  /*0e40*/  LOP3.LUT R9, R9, 0xfffffff8, RZ, 0xc0, !PT ;  /* 0xfffffff809097812 */ /* 0x000fe200078ec0ff */
[----:B------:R-:W-:Y:S01]  /*0e50*/  VIADD R206, R22, 0x20 ;  /* 0x0000002016ce7836 */ /* 0x000fe20000000000 */
[----:B------:R-:W-:Y:S01]  /*0e60*/  SHF.R.S32.HI R2, RZ, 0x1f, R233 ;  /* 0x0000001fff027819 */ /* 0x000fe200000114e9 */
[----:B------:R-:W-:Y:S01]  /*0e70*/  IMAD R12, R3, 0x8, R6 ;  /* 0x00000008030c7824 */ /* 0x000fe200078e0206 */
[----:B------:R-:W-:Y:S01]  /*0e80*/  LOP3.LUT R226, R8, 0x7ffffffc, RZ, 0xc0, !PT ;  /* 0x7ffffffc08e27812 */ /* 0x000fe200078ec0ff */
[----:B------:R-:W-:Y:S01]  /*0e90*/  IMAD.IADD R223, R204, 0x1, -R9 ;  /* 0x00000001ccdf7824 */ /* 0x000fe200078e0a09 */
[----:B------:R-:W-:Y:S01]  /*0ea0*/  SHF.R.S32.HI R3, RZ, 0x1f, R206 ;  /* 0x0000001fff037819 */ /* 0x000fe200000114ce */
[----:B------:R-:W-:Y:S01]  /*0eb0*/  IMAD.SHL.U32 R212, R233, 0x40, RZ ;  /* 0x00000040e9d47824 */ /* 0x000fe200078e00ff */
[----:B------:R-:W-:Y:S01]  /*0ec0*/  LEA.HI R2, R2, R233, RZ, 0x3 ;  /* 0x000000e902027211 */ /* 0x000fe200078f18ff */
[----:B------:R-:W-:Y:S01]  /*0ed0*/  IMAD.SHL.U32 R213, R223, 0x40, RZ ;  /* 0x00000040dfd57824 */ /* 0x000fe200078e00ff */
[----:B------:R-:W-:Y:S01]  /*0ee0*/  SHF.R.S32.HI R224, RZ, 0x3, R224 ;  /* 0x00000003ffe07819 */ /* 0x000fe200000114e0 */
[----:B------:R-:W-:Y:S01]  /*0ef0*/  IMAD.IADD R0, R16, 0x1, -R0 ;  /* 0x0000000110007824 */ /* 0x000fe200078e0a00 */
[----:B------:R-:W-:Y:S01]  /*0f00*/  LOP3.LUT R212, R212, 0x1c0, RZ, 0xc0, !PT ;  /* 0x000001c0d4d47812 */ /* 0x000fe200078ec0ff */
[----:B------:R-:W-:Y:S01]  /*0f10*/  IMAD.SHL.U32 R215, R4, 0x200, RZ ;  /* 0x0000020004d77824 */ /* 0x000fe200078e00ff */
[-C--:B------:R-:W-:Y:S01]  /*0f20*/  LEA.HI R4, R3, R206.reuse, RZ, 0x6 ;  /* 0x000000ce03047211 */ /* 0x080fe200078f30ff */
[----:B------:R-:W-:Y:S01]  /*0f30*/  VIADD R207, R22, 0x40 ;  /* 0x0000004016cf7836 */ /* 0x000fe20000000000 */
[----:B------:R-:W-:Y:S01]  /*0f40*/  LOP3.LUT R213, R213, 0x1c0, RZ, 0xc0, !PT ;  /* 0x000001c0d5d57812 */ /* 0x000fe200078ec0ff */
[----:B------:R-:W-:Y:S01]  /*0f50*/  IMAD.SHL.U32 R2, R2, 0x40, RZ ;  /* 0x0000004002027824 */ /* 0x000fe200078e00ff */
[----:B------:R-:W-:Y:S01]  /*0f60*/  LEA.HI R3, R3, R206, RZ, 0x3 ;  /* 0x000000ce03037211 */ /* 0x000fe200078f18ff */
[----:B------:R-:W-:Y:S01]  /*0f70*/  IMAD R227, R0, 0x40, R7 ;  /* 0x0000004000e37824 */ /* 0x000fe200078e0207 */
[----:B------:R-:W-:Y:S01]  /*0f80*/  SHF.R.S32.HI R6, RZ, 0x1f, R207 ;  /* 0x0000001fff067819 */ /* 0x000fe200000114cf */
[----:B------:R-:W-:Y:S01]  /*0f90*/  IMAD.U32 R0, RZ, RZ, UR5 ;  /* 0x00000005ff007e24 */ /* 0x000fe2000f8e00ff */
[----:B------:R-:W-:Y:S01]  /*0fa0*/  SHF.R.U32.HI R214, RZ, 0x3, R213 ;  /* 0x00000003ffd67819 */ /* 0x000fe200000116d5 */
[----:B------:R-:W-:Y:S01]  /*0fb0*/  IMAD.SHL.U32 R4, R4, 0x80, RZ ;  /* 0x0000008004047824 */ /* 0x000fe200078e00ff */
[--C-:B------:R-:W-:Y:S01]  /*0fc0*/  LOP3.LUT R9, R213, 0x38, R3.reuse, 0xf8, !PT ;  /* 0x00000038d5097812 */ /* 0x100fe200078ef803 */
[----:B------:R-:W-:Y:S01]  /*0fd0*/  IMAD.SHL.U32 R221, R5, 0x8, RZ ;  /* 0x0000000805dd7824 */ /* 0x000fe200078e00ff */
[----:B------:R-:W-:Y:S01]  /*0fe0*/  SHF.R.U32.HI R14, RZ, 0x3, R212 ;  /* 0x00000003ff0e7819 */ /* 0x000fe200000116d4 */
[----:B------:R1:W-:Y:S01]  /*0ff0*/  STL [R1+0x44], R0 ;  /* 0x0000440001007387 */ /* 0x0003e20000100800 */
[----:B------:R-:W-:Y:S01]  /*1000*/  LOP3.LUT R10, R212, 0x38, R3, 0xf8, !PT ;  /* 0x00000038d40a7812 */ /* 0x000fe200078ef803 */
[----:B------:R-:W-:Y:S01]  /*1010*/  IMAD.SHL.U32 R5, R12, 0x8, RZ ;  /* 0x000000080c057824 */ /* 0x000fe200078e00ff */
[----:B------:R-:W-:Y:S01]  /*1020*/  LOP3.LUT R220, R2, 0xfffffe00, RZ, 0xc0, !PT ;  /* 0xfffffe0002dc7812 */ /* 0x000fe200078ec0ff */
[----:B0-----:R-:W-:Y:S01]  /*1030*/  IMAD.SHL.U32 R16, R236, 0x4, RZ ;  /* 0x00000004ec107824 */ /* 0x001fe200078e00ff */
[CC--:B------:R-:W-:Y:S01]  /*1040*/  LEA.HI R2, R6.reuse, R207.reuse, RZ, 0x3 ;  /* 0x000000cf06027211 */ /* 0x0c0fe200078f18ff */
[----:B------:R-:W-:Y:S01]  /*1050*/  IMAD.IADD R226, R15, 0x1, -R226 ;  /* 0x000000010fe27824 */ /* 0x000fe200078e0ae2 */
[----:B------:R-:W-:-:S02]  /*1060*/  LEA.HI R6, R6, R207, RZ, 0x6 ;  /* 0x000000cf06067211 */ /* 0x000fc400078f30ff */
[----:B------:R-:W-:Y:S01]  /*1070*/  LOP3.LUT R4, R4, 0xffffe000, RZ, 0xc0, !PT ;  /* 0xffffe00004047812 */ /* 0x000fe200078ec0ff */
[----:B-1----:R-:W-:Y:S01]  /*1080*/  IMAD.U32 R0, RZ, RZ, UR4 ;  /* 0x00000004ff007e24 */ /* 0x002fe2000f8e00ff */
[----:B------:R-:W-:Y:S01]  /*1090*/  LOP3.LUT R9, R9, R214, RZ, 0x3c, !PT ;  /* 0x000000d609097212 */ /* 0x000fe200078e3cff */
[----:B------:R-:W-:Y:S01]  /*10a0*/  IMAD.SHL.U32 R6, R6, 0x80, RZ ;  /* 0x0000008006067824 */ /* 0x000fe200078e00ff */
[----:B------:R-:W-:Y:S02]  /*10b0*/  LOP3.LUT R11, R10, R14, RZ, 0x3c, !PT ;  /* 0x0000000e0a0b7212 */ /* 0x000fe400078e3cff */
[C---:B------:R-:W-:Y:S01]  /*10c0*/  LOP3.LUT R7, R212.reuse, 0x38, R22, 0xf8, !PT ;  /* 0x00000038d4077812 */ /* 0x040fe200078ef816 */
[----:B------:R0:W-:Y:S01]  /*10d0*/  STL [R1+0x68], R0 ;  /* 0x0000680001007387 */ /* 0x0001e20000100800 */
[-C--:B------:R-:W-:Y:S02]  /*10e0*/  IADD3 R9, R9, R4.reuse, R215 ;  /* 0x0000000409097210 */ /* 0x080fe40007ffe0d7 */
[----:B------:R-:W-:Y:S01]  /*10f0*/  IADD3 R4, R11, R4, R220 ;  /* 0x000000040b047210 */ /* 0x000fe20007ffe0dc */
[----:B------:R-:W-:Y:S01]  /*1100*/  STL [R1+0x70], R5 ;  /* 0x0000700501007387 */ /* 0x000fe20000100800 */
[----:B------:R-:W-:-:S02]  /*1110*/  LOP3.LUT R10, R212, 0x38, R2, 0xf8, !PT ;  /* 0x00000038d40a7812 */ /* 0x000fc400078ef802 */
[----:B------:R-:W-:Y:S02]  /*1120*/  LOP3.LUT R11, R213, 0x38, R2, 0xf8, !PT ;  /* 0x00000038d50b7812 */ /* 0x000fe400078ef802 */
[----:B------:R-:W-:Y:S02]  /*1130*/  LOP3.LUT R7, R220, R7, R14, 0xf6, !PT ;  /* 0x00000007dc077212 */ /* 0x000fe400078ef60e */
[----:B0-----:R-:W-:Y:S02]  /*1140*/  SHF.R.S32.HI R0, RZ, 0x3, R3 ;  /* 0x00000003ff007819 */ /* 0x001fe40000011403 */
[----:B------:R-:W-:Y:S02]  /*1150*/  LOP3.LUT R6, R6, 0xffffe000, RZ, 0xc0, !PT ;  /* 0xffffe00006067812 */ /* 0x000fe400078ec0ff */
[----:B------:R-:W-:Y:S01]  /*1160*/  LOP3.LUT R13, R10, R14, RZ, 0x3c, !PT ;  /* 0x0000000e0a0d7212 */ /* 0x000fe200078e3cff */
[----:B------:R0:W-:Y:S01]  /*1170*/  STL [R1+0x48], R0 ;  /* 0x0000480001007387 */ /* 0x0001e20000100800 */
[----:B------:R-:W-:-:S02]  /*1180*/  SHF.R.S32.HI R3, RZ, 0x3, R2 ;  /* 0x00000003ff037819 */ /* 0x000fc40000011402 */
[----:B------:R-:W-:Y:S02]  /*1190*/  LOP3.LUT R11, R11, R214, RZ, 0x3c, !PT ;  /* 0x000000d60b0b7212 */ /* 0x000fe400078e3cff */
[----:B------:R-:W-:Y:S01]  /*11a0*/  LEA R2, R7, UR4, 0x1 ;  /* 0x0000000407027c11 */ /* 0x000fe2000f8e08ff */
[----:B------:R1:W-:Y:S01]  /*11b0*/  STL [R1+0x5c], R3 ;  /* 0x00005c0301007387 */ /* 0x0003e20000100800 */
[-C--:B------:R-:W-:Y:S02]  /*11c0*/  IADD3 R13, R13, R6.reuse, R220 ;  /* 0x000000060d0d7210 */ /* 0x080fe40007ffe0dc */
[----:B------:R-:W-:Y:S01]  /*11d0*/  IADD3 R11, R11, R6, R215 ;  /* 0x000000060b0b7210 */ /* 0x000fe20007ffe0d7 */
[----:B------:R2:W-:Y:S01]  /*11e0*/  STL [R1+0x60], R2 ;  /* 0x0000600201007387 */ /* 0x0005e20000100800 */
[----:B0-----:R-:W-:Y:S02]  /*11f0*/  LEA R0, R9, UR4, 0x1 ;  /* 0x0000000409007c11 */ /* 0x001fe4000f8e08ff */
[----:B------:R-:W-:-:S02]  /*1200*/  SHF.R.S32.HI R234, RZ, 0x1f, R204 ;  /* 0x0000001fffea7819 */ /* 0x000fc400000114cc */
[----:B-1----:R-:W-:Y:S01]  /*1210*/  LEA R3, R4, UR4, 0x1 ;  /* 0x0000000404037c11 */ /* 0x002fe2000f8e08ff */
[----:B------:R0:W-:Y:S01]  /*1220*/  STL [R1+0x64], R0 ;  /* 0x0000640001007387 */ /* 0x0001e20000100800 */
[----:B--2---:R-:W-:-:S03]  /*1230*/  LEA R2, R11, UR4, 0x1 ;  /* 0x000000040b027c11 */ /* 0x004fc6000f8e08ff */
[----:B------:R1:W-:Y:S01]  /*1240*/  STL [R1+0x54], R3 ;  /* 0x0000540301007387 */ /* 0x0003e20000100800 */
[----:B0-----:R-:W-:-:S05]  /*1250*/  LEA R0, R13, UR4, 0x1 ;  /* 0x000000040d007c11 */ /* 0x001fca000f8e08ff */
[----:B------:R1:W-:Y:S04]  /*1260*/  STL [R1+0x50], R0 ;  /* 0x0000500001007387 */ /* 0x0003e80000100800 */
[----:B------:R1:W-:Y:S02]  /*1270*/  STL [R1+0x58], R2 ;  /* 0x0000580201007387 */ /* 0x0003e40000100800 */
.L_x_5287:
[----:B01----:R-:W0:Y:S01]  /*1280*/  LDC.64 R2, c[0x0][0xc60] ;  /* 0x00031800ff027b82 */ /* 0x003e220000000a00 */
[----:B------:R-:W-:Y:S01]  /*1290*/  ULDC.64 UR4, c[0x0][0xa28] ;  /* 0x00028a0000047ab9 */ /* 0x000fe20000000a00 */
[----:B------:R-:W-:Y:S01]  /*12a0*/  ULDC.64 UR8, c[0x0][0xa18] ;  /* 0x0002860000087ab9 */ /* 0x000fe20000000a00 */
[----:B------:R-:W-:Y:S01]  /*12b0*/  ULDC.64 UR6, c[0x0][0xa08] ;  /* 0x0002820000067ab9 */ /* 0x000fe20000000a00 */
[----:B0-----:R-:W-:-:S05]  /*12c0*/  IMAD.WIDE R2, R219, 0x4, R2 ;  /* 0x00000004db027825 */ /* 0x001fca00078e0202 */
[----:B--2---:R-:W2:Y:S01]  /*12d0*/  LDG.E R231, desc[UR60][R2.64] ;  /* 0x0000003c02e77981 */ /* 0x004ea2000c1e1900 */
[----:B------:R-:W-:Y:S01]  /*12e0*/  ISETP.NE.U32.AND P2, PT, RZ, UR4, PT ;  /* 0x00000004ff007c0c */ /* 0x000fe2000bf45070 */
[----:B------:R-:W-:Y:S01]  /*12f0*/  IMAD.MOV.U32 R0, RZ, RZ, RZ ;  /* 0x000000ffff007224 */ /* 0x000fe200078e00ff */
[----:B------:R-:W-:Y:S01]  /*1300*/  ISETP.NE.U32.AND P1, PT, RZ, UR8, PT ;  /* 0x00000008ff007c0c */ /* 0x000fe2000bf25070 */
[----:B-----5:R-:W-:Y:S01]  /*1310*/  IMAD.MOV.U32 R26, RZ, RZ, RZ ;  /* 0x000000ffff1a7224 */ /* 0x020fe200078e00ff */
        /* <DEDUP_REMOVED lines=10> */
[----:B------:R-:W-:-:S03]  /*13c0*/  IADD3 R6, P4, R229, UR6, RZ ;  /* 0x00000006e5067c10 */ /* 0x000fc6000ff9e0ff */
[----:B------:R0:W5:Y:S01]  /*13d0*/  @P2 LDG.E R0, desc[UR60][R2.64] ;  /* 0x0000003c02002981 */ /* 0x000162000c1e1900 */
[----:B---34-:R-:W-:Y:S01]  /*13e0*/  @P1 IADD3 R4, P2, R229, UR8, RZ ;  /* 0x00000008e5041c10 */ /* 0x018fe2000ff5e0ff */
[----:B------:R-:W-:Y:S01]  /*13f0*/  IMAD.U32 R219, RZ, RZ, UR4 ;  /* 0x00000004ffdb7e24 */ /* 0x000fe2000f8e00ff */
[C---:B------:R-:W-:Y:S01]  /*1400*/  IADD3.X R7, R230.reuse, UR7, RZ, P4, !PT ;  /* 0x00000007e6077c10 */ /* 0x040fe2000a7fe4ff */
[----:B------:R-:W-:Y:S01]  /*1410*/  ULDC.64 UR4, c[0x0][0x3f8] ;  /* 0x0000fe0000047ab9 */ /* 0x000fe20000000a00 */
[----:B------:R-:W-:Y:S01]  /*1420*/  @P1 IADD3.X R5, R230, UR9, RZ, P2, !PT ;  /* 0x00000009e6051c10 */ /* 0x000fe200097fe4ff */
[----:B------:R-:W-:Y:S02]  /*1430*/  ULDC.64 UR6, c[0x0][0xa20] ;  /* 0x0002880000067ab9 */ /* 0x000fe40000000a00 */
[----:B------:R0:W5:Y:S04]  /*1440*/  @P0 LDG.E R26, desc[UR60][R6.64] ;  /* 0x0000003c061a0981 */ /* 0x000168000c1e1900 */
[----:B------:R0:W5:Y:S01]  /*1450*/  @P1 LDG.E R219, desc[UR60][R4.64] ;  /* 0x0000003c04db1981 */ /* 0x000162000c1e1900 */
[----:B------:R-:W-:-:S03]  /*1460*/  UISETP.NE.U32.AND UP0, UPT, UR4, URZ, UPT ;  /* 0x0000003f0400728c */ /* 0x000fc6000bf05070 */
[----:B------:R-:W-:Y:S01]  /*1470*/  ULDC UR4, c[0x0][0x404] ;  /* 0x0001010000047ab9 */ /* 0x000fe20000000800 */
        /* <DEDUP_REMOVED lines=10> */
[----:B0-----:R-:W-:Y:S06]  /*1520*/  @P1 BRA `(.L_x_5052) ;  /* 0x0000000000241947 */ /* 0x001fec0003800000 */
        /* <DEDUP_REMOVED lines=9> */
.L_x_5052:
[----:B------:R-:W-:Y:S02]  /*15c0*/  IMAD.U32 R2, RZ, RZ, UR5 ;  /* 0x00000005ff027e24 */ /* 0x000fe4000f8e00ff */
[----:B------:R-:W-:Y:S01]  /*15d0*/  IMAD.U32 R29, RZ, RZ, UR4 ;  /* 0x00000004ff1d7e24 */ /* 0x000fe2000f8e00ff */
[----:B------:R-:W-:Y:S06]  /*15e0*/  @!P2 BRA `(.L_x_5053) ;  /* 0x000000000010a947 */ /* 0x000fec0003800000 */
[----:B------:R-:W-:-:S04]  /*15f0*/  IADD3 R4, P0, R229, UR6, RZ ;  /* 0x00000006e5047c10 */ /* 0x000fc8000ff1e0ff */
[----:B------:R-:W-:-:S05]  /*1600*/  IADD3.X R5, R230, UR7, RZ, P0, !PT ;  /* 0x00000007e6057c10 */ /* 0x000fca00087fe4ff */
[----:B------:R0:W5:Y:S01]  /*1610*/  LDG.E R29, desc[UR60][R4.64] ;  /* 0x0000003c041d7981 */ /* 0x000162000c1e1900 */
[----:B------:R-:W-:Y:S05]  /*1620*/  BRA `(.L_x_5054) ;  /* 0x0000000000107947 */ /* 0x000fea0003800000 */
.L_x_5053:
[----:B------:R-:W-:Y:S05]  /*1630*/  @!P0 BRA `(.L_x_5054) ;  /* 0x00000000000c8947 */ /* 0x000fea0003800000 */
[----:B------:R-:W2:Y:S04]  /*1640*/  LDG.E R4, desc[UR60][R6.64] ;  /* 0x0000003c06047981 */ /* 0x000ea8000c1e1900 */
[----:B------:R-:W2:Y:S02]  /*1650*/  LDG.E R29, desc[UR60][R6.64+0x4] ;  /* 0x0000043c061d7981 */ /* 0x000ea4000c1e1900 */
[----:B--2---:R-:W-:-:S07]  /*1660*/  IMAD.IADD R29, R29, 0x1, -R4 ;  /* 0x000000011d1d7824 */ /* 0x004fce00078e0a04 */
.L_x_5054:
        /* <DEDUP_REMOVED lines=17> */
[----:B------:R-:W-:-:S05]  /*1780*/  IMAD.MOV R0, RZ, RZ, -R11 ;  /* 0x000000ffff007224 */ /* 0x000fca00078e0a0b */
[----:B------:R-:W-:-:S04]  /*1790*/  VIMNMX R0, RZ, R0, !PT ;  /* 0x00000000ff007248 */ /* 0x000fc80007fe0100 */
[----:B------:R-:W-:-:S05]  /*17a0*/  SHF.R.U32.HI R124, RZ, 0x4, R0 ;  /* 0x00000004ff7c7819 */ /* 0x000fca0000011600 */
[----:B------:R-:W-:-:S04]  /*17b0*/  IMAD.WIDE.U32 R124, R124, 0x24924925, RZ ;  /* 0x249249257c7c7825 */ /* 0x000fc800078e00ff */
[----:B------:R-:W-:Y:S02]  /*17c0*/  IMAD.MOV.U32 R24, RZ, RZ, R125 ;  /* 0x000000ffff187224 */ /* 0x000fe400078e007d */
[----:B--2---:R-:W-:Y:S01]  /*17d0*/  @P0 IMAD.IADD R2, R8, 0x1, -R3 ;  /* 0x0000000108020824 */ /* 0x004fe200078e0a03 */
[----:B------:R-:W-:-:S03]  /*17e0*/  LEA R8, R217, 0xef, 0x7 ;  /* 0x000000efd9087811 */ /* 0x000fc600078e38ff */
[----:B------:R-:W-:-:S04]  /*17f0*/  IMAD.IADD R222, R11, 0x1, R2 ;  /* 0x000000010bde7824 */ /* 0x000fc800078e0202 */
        /* <DEDUP_REMOVED lines=9> */
[----:B------:R-:W-:-:S05]  /*1890*/  VIMNMX R148, R3, R148, PT ;  /* 0x0000009403947248 */ /* 0x000fca0003fe0100 */
        /* <DEDUP_REMOVED lines=30> */
.L_x_5057:
[----:B------:R-:W-:Y:S05]  /*1a80*/  BSYNC B6 ;  /* 0x0000000000067941 */ /* 0x000fea0003800000 */
.L_x_5056:
        /* <DEDUP_REMOVED lines=20> */
.L_x_5059:
[----:B------:R-:W-:Y:S05]  /*1bd0*/  BSYNC B6 ;  /* 0x0000000000067941 */ /* 0x000fea0003800000 */
.L_x_5058:
        /* <DEDUP_REMOVED lines=12> */
[----:B------:R-:W4:Y:S02]  /*1ca0*/  LDC.64 R102, c[0x0][0x3d8] ;  /* 0x0000f600ff667b82 */ /* 0x000f240000000a00 */
[----:B------:R-:W-:Y:S01]  /*1cb0*/  @P0 IADD3.X R5, R230, UR5, RZ, P1, !PT ;  /* 0x00000005e6050c10 */ /* 0x000fe20008ffe4ff */
[----:B------:R-:W-:-:S04]  /*1cc0*/  ULDC.64 UR4, c[0x0][0x320] ;  /* 0x0000c80000047ab9 */ /* 0x000fc80000000a00 */
[----:B------:R3:W2:Y:S01]  /*1cd0*/  @P0 LDG.E R27, desc[UR60][R4.64] ;  /* 0x0000003c041b0981 */ /* 0x0006a2000c1e1900 */
[----:B0-----:R-:W-:Y:S01]  /*1ce0*/  ISETP.NE.AND P0, PT, R0, 0x1, PT ;  /* 0x000000010000780c */ /* 0x001fe20003f05270 */
[----:B------:R-:W-:Y:S01]  /*1cf0*/  VIADD R0, R22, 0x60 ;  /* 0x0000006016007836 */ /* 0x000fe20000000000 */
[----:B------:R-:W-:Y:S01]  /*1d00*/  ISETP.GE.AND P2, PT, R206, UR6, PT ;  /* 0x00000006ce007c0c */ /* 0x000fe2000bf46270 */
[----:B------:R-:W0:Y:S01]  /*1d10*/  LDC R31, c[0x0][0x3d4] ;  /* 0x0000f500ff1f7b82 */ /* 0x000e220000000800 */
[----:B------:R-:W-:Y:S01]  /*1d20*/  ISETP.GE.AND P1, PT, R22, UR6, PT ;  /* 0x0000000616007c0c */ /* 0x000fe2000bf26270 */
[----:B------:R-:W0:Y:S01]  /*1d30*/  S2R R149, SR_TID.X ;  /* 0x0000000000957919 */ /* 0x000e220000002100 */
[----:B------:R-:W-:Y:S01]  /*1d40*/  SEL R6, RZ, 0xffffffff, P2 ;  /* 0xffffffffff067807 */ /* 0x000fe20001000000 */
[----:B-1----:R-:W-:Y:S01]  /*1d50*/  IMAD R33, R115, 0x70, RZ ;  /* 0x0000007073217824 */ /* 0x002fe200078e02ff */
[----:B------:R-:W-:Y:S01]  /*1d60*/  SEL R3, RZ, 0x1, P1 ;  /* 0x00000001ff037807 */ /* 0x000fe20000800000 */
[----:B---3--:R-:W-:Y:S01]  /*1d70*/  IMAD.WIDE.U32 R110, R204, R108, R22 ;  /* 0x0000006ccc6e7225 */ /* 0x008fe200078e0016 */
[----:B------:R-:W-:-:S02]  /*1d80*/  ISETP.GE.AND P1, PT, R207, UR6, PT ;  /* 0x00000006cf007c0c */ /* 0x000fc4000bf26270 */
[----:B------:R-:W-:Y:S01]  /*1d90*/  ISETP.GE.AND P2, PT, R0, UR6, PT ;  /* 0x0000000600007c0c */ /* 0x000fe2000bf46270 */
[----:B------:R-:W1:Y:S01]  /*1da0*/  @P0 LDC R7, c[0x0][0x42c] ;  /* 0x00010b00ff070b82 */ /* 0x000e620000000800 */
[----:B------:R-:W-:Y:S01]  /*1db0*/  IMAD.SHL.U32 R4, R6, 0x2, RZ ;  /* 0x0000000206047824 */ /* 0x000fe200078e00ff */
[----:B------:R-:W-:Y:S01]  /*1dc0*/  SEL R5, RZ, 0x4, P1 ;  /* 0x00000004ff057807 */ /* 0x000fe20000800000 */
[----:B----4-:R-:W-:Y:S01]  /*1dd0*/  IMAD.WIDE.U32 R104, R204, R102, R22 ;  /* 0x00000066cc687225 */ /* 0x010fe200078e0016 */
[----:B------:R-:W-:Y:S02]  /*1de0*/  SEL R6, RZ, 0x8, P2 ;  /* 0x00000008ff067807 */ /* 0x000fe40001000000 */
[----:B------:R-:W-:Y:S01]  /*1df0*/  LOP3.LUT R4, R4, 0x2, R3, 0xe2, !PT ;  /* 0x0000000204047812 */ /* 0x000fe200078ee203 */
[----:B------:R-:W-:Y:S01]  /*1e00*/  VIADD R3, R22, 0x80 ;  /* 0x0000008016037836 */ /* 0x000fe20000000000 */
[----:B------:R-:W3:Y:S01]  /*1e10*/  @P0 LDC R9, c[0x0][0x430] ;  /* 0x00010c00ff090b82 */ /* 0x000ee20000000800 */
[----:B------:R-:W-:Y:S01]  /*1e20*/  SHF.R.S32.HI R15, RZ, 0x1f, R121 ;  /* 0x0000001fff0f7819 */ /* 0x000fe20000011479 */
[----:B------:R-:W-:Y:S01]  /*1e30*/  IMAD R35, R109, 0x70, RZ ;  /* 0x000000706d237824 */ /* 0x000fe200078e02ff */
[----:B------:R-:W-:Y:S01]  /*1e40*/  LOP3.LUT R5, R6, R4, R5, 0xfe, !PT ;  /* 0x0000000406057212 */ /* 0x000fe200078efe05 */
[----:B------:R-:W-:Y:S01]  /*1e50*/  IMAD.SHL.U32 R136, R114, 0x40, RZ ;  /* 0x0000004072887824 */ /* 0x000fe200078e00ff */
[----:B------:R-:W-:Y:S01]  /*1e60*/  ISETP.GE.AND P1, PT, R3, UR6, PT ;  /* 0x0000000603007c0c */ /* 0x000fe2000bf26270 */
[----:B------:R-:W-:Y:S01]  /*1e70*/  IMAD R6, R15, R114, RZ ;  /* 0x000000720f067224 */ /* 0x000fe200078e02ff */
[--C-:B------:R-:W-:Y:S01]  /*1e80*/  SHF.R.S32.HI R17, RZ, 0x1f, R16.reuse ;  /* 0x0000001fff117819 */ /* 0x100fe20000011410 */
[----:B0-----:R-:W-:Y:S01]  /*1e90*/  IMAD.SHL.U32 R124, R31, 0x2, RZ ;  /* 0x000000021f7c7824 */ /* 0x001fe200078e00ff */
[----:B------:R-:W-:Y:S01]  /*1ea0*/  SEL R30, RZ, 0x10, P1 ;  /* 0x00000010ff1e7807 */ /* 0x000fe20000800000 */
[----:B------:R-:W-:Y:S01]  /*1eb0*/  IMAD R133, R103, 0x70, RZ ;  /* 0x0000007067857824 */ /* 0x000fe200078e02ff */
[----:B------:R-:W-:Y:S01]  /*1ec0*/  ISETP.GE.AND P3, PT, R207, R31, PT ;  /* 0x0000001fcf00720c */ /* 0x000fe20003f66270 */
[----:B------:R-:W-:Y:S01]  /*1ed0*/  IMAD.WIDE.U32 R112, R204, R108, R16 ;  /* 0x0000006ccc707225 */ /* 0x000fe200078e0010 */
[----:B------:R-:W-:-:S02]  /*1ee0*/  LOP3.LUT R30, R5, R30, RZ, 0xfc, !PT ;  /* 0x0000001e051e7212 */ /* 0x000fc400078efcff */
[----:B------:R-:W-:Y:S01]  /*1ef0*/  ISETP.GE.AND P1, PT, R206, R31, PT ;  /* 0x0000001fce00720c */ /* 0x000fe20003f26270 */
[----:B-1----:R-:W-:Y:S01]  /*1f00*/  @P0 IMAD.HI.U32 R4, R218, R7, RZ ;  /* 0x00000007da040227 */ /* 0x002fe200078e00ff */
[----:B------:R-:W-:Y:S02]  /*1f10*/  LOP3.LUT P2, RZ, R223, 0x4, RZ, 0xc0, !PT ;  /* 0x00000004dfff7812 */ /* 0x000fe4000784c0ff */
[----:B------:R-:W-:Y:S01]  /*1f20*/  SHF.R.U32.HI R28, RZ, 0x3, R212 ;  /* 0x00000003ff1c7819 */ /* 0x000fe200000116d4 */
[----:B------:R-:W-:Y:S01]  /*1f30*/  IMAD.WIDE.U32 R106, R204, R102, R16 ;  /* 0x00000066cc6a7225 */ /* 0x000fe200078e0010 */
[----:B------:R-:W-:Y:S02]  /*1f40*/  SHF.L.U64.HI R135, R114, 0x6, R115 ;  /* 0x0000000672877819 */ /* 0x000fe40000010273 */
[----:B------:R-:W-:Y:S02]  /*1f50*/  SHF.R.S32.HI R145, RZ, 0x1f, R233 ;  /* 0x0000001fff917819 */ /* 0x000fe400000114e9 */
[----:B---3--:R-:W-:Y:S01]  /*1f60*/  @P0 SHF.R.U32.HI R218, RZ, R9, R4 ;  /* 0x00000009ffda0219 */ /* 0x008fe20000011604 */
[----:B------:R-:W-:Y:S01]  /*1f70*/  IMAD.WIDE.U32 R4, R121, R114, RZ ;  /* 0x0000007279047225 */ /* 0x000fe200078e00ff */
[----:B------:R-:W-:-:S02]  /*1f80*/  ISETP.NE.U32.AND P0, PT, RZ, UR8, PT ;  /* 0x00000008ff007c0c */ /* 0x000fc4000bf05070 */
[----:B------:R-:W-:Y:S01]  /*1f90*/  SHF.R.S32.HI R8, RZ, 0x1f, R218 ;  /* 0x0000001fff087819 */ /* 0x000fe200000114da */
[----:B------:R-:W-:Y:S01]  /*1fa0*/  IMAD R9, R121, R115, R6 ;  /* 0x0000007379097224 */ /* 0x000fe200078e0206 */
[----:B------:R-:W-:Y:S01]  /*1fb0*/  ISETP.NE.AND.EX P0, PT, RZ, UR9, PT, P0 ;  /* 0x00000009ff007c0c */ /* 0x000fe2000bf05300 */
[----:B------:R-:W-:Y:S01]  /*1fc0*/  IMAD.WIDE.U32 R6, R218, UR4, R22 ;  /* 0x00000004da067c25 */ /* 0x000fe2000f8e0016 */
[----:B------:R-:W-:-:S03]  /*1fd0*/  LEA.HI R149, R149, 0x8, RZ, 0x19 ;  /* 0x0000000895957811 */ /* 0x000fc600078fc8ff */
[----:B------:R-:W-:Y:S02]  /*1fe0*/  IMAD R11, R8, UR4, RZ ;  /* 0x00000004080b7c24 */ /* 0x000fe4000f8e02ff */
[----:B------:R-:W-:Y:S02]  /*1ff0*/  IMAD.IADD R5, R5, 0x1, R9 ;  /* 0x0000000105057824 */ /* 0x000fe400078e0209 */
[----:B------:R-:W-:Y:S01]  /*2000*/  IMAD R11, R218, UR5, R11 ;  /* 0x00000005da0b7c24 */ /* 0x000fe2000f8e020b */
[----:B------:R-:W-:Y:S01]  /*2010*/  ULDC.64 UR4, c[0x0][0x2f8] ;  /* 0x0000be0000047ab9 */ /* 0x000fe20000000a00 */
[----:B------:R-:W-:Y:S02]  /*2020*/  IMAD.MOV.U32 R116, RZ, RZ, R6 ;  /* 0x000000ffff747224 */ /* 0x000fe400078e0006 */
[----:B------:R-:W-:Y:S02]  /*2030*/  IMAD R9, R8, UR4, RZ ;  /* 0x0000000408097c24 */ /* 0x000fe4000f8e02ff */
[----:B------:R-:W-:-:S02]  /*2040*/  IMAD.IADD R117, R7, 0x1, R11 ;  /* 0x0000000107757824 */ /* 0x000fc400078e020b */
[C---:B------:R-:W-:Y:S02]  /*2050*/  IMAD R9, R218.reuse, UR5, R9 ;  /* 0x00000005da097c24 */ /* 0x040fe4000f8e0209 */
[----:B------:R-:W-:Y:S01]  /*2060*/  IMAD.WIDE.U32 R4, R218, UR4, R4 ;  /* 0x00000004da047c25 */ /* 0x000fe2000f8e0004 */
[----:B------:R-:W-:-:S03]  /*2070*/  ULDC.64 UR4, c[0x0][0x300] ;  /* 0x0000c00000047ab9 */ /* 0x000fc60000000a00 */
[----:B------:R-:W-:Y:S02]  /*2080*/  IMAD.IADD R5, R5, 0x1, R9 ;  /* 0x0000000105057824 */ /* 0x000fe400078e0209 */
[----:B------:R-:W-:-:S04]  /*2090*/  IMAD R6, R234, R108, RZ ;  /* 0x0000006cea067224 */ /* 0x000fc800078e02ff */
[----:B------:R-:W-:-:S04]  /*20a0*/  IMAD R11, R204, R109, R6 ;  /* 0x0000006dcc0b7224 */ /* 0x000fc800078e0206 */
[----:B------:R-:W-:Y:S02]  /*20b0*/  IMAD.IADD R113, R113, 0x1, R11 ;  /* 0x0000000171717824 */ /* 0x000fe400078e020b */
[----:B------:R-:W-:Y:S02]  /*20c0*/  IMAD.IADD R111, R11, 0x1, R111 ;  /* 0x000000010b6f7824 */ /* 0x000fe400078e026f */
[----:B-----5:R-:W-:-:S04]  /*20d0*/  IMAD.WIDE.U32 R112, R144, R108, R112 ;  /* 0x0000006c90707225 */ /* 0x020fc800078e0070 */
[----:B------:R-:W-:Y:S01]  /*20e0*/  IMAD.WIDE.U32 R110, R144, R108, R110 ;  /* 0x0000006c906e7225 */ /* 0x000fe200078e006e */
[----:B--2---:R-:W-:-:S04]  /*20f0*/  LOP3.LUT R20, R20, 0xfffffffe, RZ, 0xc0, !PT ;  /* 0xfffffffe14147812 */ /* 0x004fc800078ec0ff */
[----:B------:R-:W-:-:S04]  /*2100*/  @P3 LOP3.LUT R20, R20, 0x1, RZ, 0xfc, !PT ;  /* 0x0000000114143812 */ /* 0x000fc800078efcff */
[----:B------:R-:W-:-:S04]  /*2110*/  LOP3.LUT R20, R20, 0xfffffffb, RZ, 0xc0, !PT ;  /* 0xfffffffb14147812 */ /* 0x000fc800078ec0ff */
[----:B------:R-:W-:-:S05]  /*2120*/  @P2 LOP3.LUT R20, R20, 0x4, RZ, 0xfc, !PT ;  /* 0x0000000414142812 */ /* 0x000fca00078efcff */
[----:B------:R0:W-:Y:S01]  /*2130*/  STL [R1+0x10], R20 ;  /* 0x0000101401007387 */ /* 0x0001e20000100800 */
[----:B------:R-:W-:Y:S02]  /*2140*/  SHF.R.S32.HI R7, RZ, 0x1f, R27 ;  /* 0x0000001fff077819 */ /* 0x000fe4000001141b */
[----:B------:R-:W-:Y:S02]  /*2150*/  SEL R9, R27, RZ, !P0 ;  /* 0x000000ff1b097207 */ /* 0x000fe40004000000 */
[----:B------:R-:W-:Y:S01]  /*2160*/  SEL R8, R7, RZ, !P0 ;  /* 0x000000ff07087207 */ /* 0x000fe20004000000 */
[----:B------:R-:W-:-:S04]  /*2170*/  IMAD.WIDE.U32 R6, R204, R114, R22 ;  /* 0x00000072cc067225 */ /* 0x000fc800078e0016 */
[----:B------:R-:W-:Y:S02]  /*2180*/  IMAD R10, R8, UR4, RZ ;  /* 0x00000004080a7c24 */ /* 0x000fe4000f8e02ff */
[----:B------:R-:W-:-:S04]  /*2190*/  IMAD.WIDE.U32 R118, R9, UR4, R4 ;  /* 0x0000000409767c25 */ /* 0x000fc8000f8e0004 */
[----:B------:R-:W-:Y:S01]  /*21a0*/  IMAD R4, R234, R114, RZ ;  /* 0x00000072ea047224 */ /* 0x000fe200078e02ff */
[----:B------:R-:W-:Y:S01]  /*21b0*/  IADD3 R5, P0, R118, R6, RZ ;  /* 0x0000000676057210 */ /* 0x000fe20007f1e0ff */
[----:B------:R-:W-:Y:S01]  /*21c0*/  IMAD R13, R9, UR5, R10 ;  /* 0x00000005090d7c24 */ /* 0x000fe2000f8e020a */
[----:B------:R-:W-:Y:S01]  /*21d0*/  ULDC.64 UR4, c[0x0][0x328] ;  /* 0x0000ca0000047ab9 */ /* 0x000fe20000000a00 */
[----:B------:R-:W-:Y:S02]  /*21e0*/  IMAD R21, R204, R115, R4 ;  /* 0x00000073cc157224 */ /* 0x000fe400078e0204 */
[----:B------:R-:W-:Y:S02]  /*21f0*/  IMAD.IADD R4, R119, 0x1, R13 ;  /* 0x0000000177047824 */ /* 0x000fe400078e020d */
[----:B------:R-:W-:Y:S02]  /*2200*/  IMAD R8, R8, UR4, RZ ;  /* 0x0000000408087c24 */ /* 0x000fe4000f8e02ff */
[----:B------:R-:W-:Y:S01]  /*2210*/  IMAD.WIDE.U32 R116, R9, UR4, R116 ;  /* 0x0000000409747c25 */ /* 0x000fe2000f8e0074 */
[----:B------:R-:W-:-:S02]  /*2220*/  IADD3.X R6, R4, R7, R21, P0, !PT ;  /* 0x0000000704067210 */ /* 0x000fc400007fe415 */
[----:B------:R-:W-:Y:S01]  /*2230*/  ISETP.GE.AND P0, PT, R22, R31, PT ;  /* 0x0000001f1600720c */ /* 0x000fe20003f06270 */
[----:B------:R-:W-:Y:S02]  /*2240*/  IMAD R7, R234, R102, RZ ;  /* 0x00000066ea077224 */ /* 0x000fe400078e02ff */
[----:B------:R-:W-:Y:S01]  /*2250*/  IMAD R41, R9, UR5, R8 ;  /* 0x0000000509297c24 */ /* 0x000fe2000f8e0208 */
[C---:B------:R-:W-:Y:S01]  /*2260*/  SEL R8, R31.reuse, RZ, P3 ;  /* 0x000000ff1f087207 */ /* 0x040fe20001800000 */
[----:B------:R-:W-:Y:S01]  /*2270*/  IMAD R11, R204, R103, R7 ;  /* 0x00000067cc0b7224 */ /* 0x000fe200078e0207 */
[C---:B------:R-:W-:Y:S01]  /*2280*/  SEL R7, R31.reuse, RZ, P0 ;  /* 0x000000ff1f077207 */ /* 0x040fe20000000000 */
[----:B------:R-:W-:Y:S01]  /*2290*/  IMAD.WIDE.U32 R114, R114, 0x70, RZ ;  /* 0x0000007072727825 */ /* 0x000fe200078e00ff */
[----:B------:R-:W-:Y:S02]  /*22a0*/  SEL R9, R31, RZ, P1 ;  /* 0x000000ff1f097207 */ /* 0x000fe40000800000 */
[----:B------:R-:W-:Y:S01]  /*22b0*/  IADD3 R120, P3, R204, R121, RZ ;  /* 0x00000079cc787210 */ /* 0x000fe20007f7e0ff */
[----:B------:R-:W-:-:S02]  /*22c0*/  IMAD.IADD R7, R22, 0x1, R7 ;  /* 0x0000000116077824 */ /* 0x000fc400078e0207 */
[----:B------:R-:W-:Y:S02]  /*22d0*/  IMAD.IADD R12, R207, 0x1, R8 ;  /* 0x00000001cf0c7824 */ /* 0x000fe400078e0208 */
[----:B------:R-:W-:Y:S01]  /*22e0*/  IMAD.IADD R9, R206, 0x1, R9 ;  /* 0x00000001ce097824 */ /* 0x000fe200078e0209 */
[----:B------:R-:W-:Y:S01]  /*22f0*/  SHF.R.S32.HI R8, RZ, 0x1f, R7 ;  /* 0x0000001fff087819 */ /* 0x000fe20000011407 */
[----:B------:R-:W-:Y:S01]  /*2300*/  IMAD.IADD R107, R107, 0x1, R11 ;  /* 0x000000016b6b7824 */ /* 0x000fe200078e020b */
[----:B------:R-:W-:Y:S01]  /*2310*/  SHF.R.S32.HI R13, RZ, 0x1f, R12 ;  /* 0x0000001fff0d7819 */ /* 0x000fe2000001140c */
[----:B------:R-:W-:Y:S01]  /*2320*/  IMAD.IADD R105, R11, 0x1, R105 ;  /* 0x000000010b697824 */ /* 0x000fe200078e0269 */
[-C--:B------:R-:W-:Y:S01]  /*2330*/  LEA.HI R21, R8, R7.reuse, RZ, 0x3 ;  /* 0x0000000708157211 */ /* 0x080fe200078f18ff */
[-C--:B------:R-:W-:Y:S01]  /*2340*/  IMAD.WIDE.U32 R106, R144, R102.reuse, R106 ;  /* 0x00000066906a7225 */ /* 0x080fe200078e006a */
[----:B------:R-:W-:Y:S02]  /*2350*/  LEA.HI R7, R8, R7, RZ, 0x6 ;  /* 0x0000000708077211 */ /* 0x000fe400078f30ff */
[----:B------:R-:W-:Y:S01]  /*2360*/  SHF.R.S32.HI R10, RZ, 0x1f, R9 ;  /* 0x0000001fff0a7819 */ /* 0x000fe20000011409 */
[----:B------:R-:W-:Y:S01]  /*2370*/  IMAD.WIDE.U32 R104, R144, R102, R104 ;  /* 0x0000006690687225 */ /* 0x000fe200078e0068 */
[----:B------:R-:W-:-:S02]  /*2380*/  SHF.R.S32.HI R8, RZ, 0x6, R7 ;  /* 0x00000006ff087819 */ /* 0x000fc40000011407 */
[----:B------:R-:W-:Y:S01]  /*2390*/  LEA.HI R11, R10, R9, RZ, 0x6 ;  /* 0x000000090a0b7211 */ /* 0x000fe200078f30ff */
[----:B------:R-:W-:Y:S01]  /*23a0*/  IMAD.X R121, R234, 0x1, R15, P3 ;  /* 0x00000001ea797824 */ /* 0x000fe200018e060f */
[-C--:B------:R-:W-:Y:S01]  /*23b0*/  LEA.HI R29, R13, R12.reuse, RZ, 0x3 ;  /* 0x0000000c0d1d7211 */ /* 0x080fe200078f18ff */
[C---:B------:R-:W-:Y:S01]  /*23c0*/  IMAD R143, R8.reuse, 0x1c00, R215 ;  /* 0x00001c00088f7824 */ /* 0x040fe200078e02d7 */
[----:B------:R-:W-:Y:S01]  /*23d0*/  LOP3.LUT R7, R213, 0x38, R21, 0xf8, !PT ;  /* 0x00000038d5077812 */ /* 0x000fe200078ef815 */
[----:B------:R-:W-:Y:S01]  /*23e0*/  IMAD R141, R8, 0x1c00, R220 ;  /* 0x00001c00088d7824 */ /* 0x000fe200078e02dc */
[----:B------:R-:W-:Y:S01]  /*23f0*/  LEA.HI R12, R13, R12, RZ, 0x6 ;  /* 0x0000000c0d0c7211 */ /* 0x000fe200078f30ff */
[----:B------:R-:W-:Y:S01]  /*2400*/  IMAD.IADD R132, R115, 0x1, R33 ;  /* 0x0000000173847824 */ /* 0x000fe200078e0221 */
[----:B------:R-:W-:Y:S02]  /*2410*/  SHF.R.S32.HI R11, RZ, 0x6, R11 ;  /* 0x00000006ff0b7819 */ /* 0x000fe4000001140b */
[----:B------:R-:W-:-:S02]  /*2420*/  LOP3.LUT R8, R7, R214, RZ, 0x3c, !PT ;  /* 0x000000d607087212 */ /* 0x000fc400078e3cff */
[----:B------:R-:W-:Y:S01]  /*2430*/  SHF.R.S32.HI R12, RZ, 0x6, R12 ;  /* 0x00000006ff0c7819 */ /* 0x000fe2000001140c */
[----:B------:R-:W-:Y:S01]  /*2440*/  IMAD R142, R11, 0x1c00, R215 ;  /* 0x00001c000b8e7824 */ /* 0x000fe200078e02d7 */
[----:B------:R-:W-:Y:S01]  /*2450*/  LOP3.LUT R7, R213, 0x38, R29, 0xf8, !PT ;  /* 0x00000038d5077812 */ /* 0x000fe200078ef81d */
[----:B------:R-:W-:Y:S01]  /*2460*/  IMAD R139, R11, 0x1c00, R220 ;  /* 0x00001c000b8b7824 */ /* 0x000fe200078e02dc */
[----:B------:R-:W-:Y:S01]  /*2470*/  LEA.HI R27, R10, R9, RZ, 0x3 ;  /* 0x000000090a1b7211 */ /* 0x000fe200078f18ff */
[C---:B------:R-:W-:Y:S01]  /*2480*/  IMAD R140, R12.reuse, 0x1c00, R215 ;  /* 0x00001c000c8c7824 */ /* 0x040fe200078e02d7 */
[----:B------:R-:W-:Y:S01]  /*2490*/  LOP3.LUT R7, R7, R214, RZ, 0x3c, !PT ;  /* 0x000000d607077212 */ /* 0x000fe200078e3cff */
[----:B------:R-:W-:Y:S01]  /*24a0*/  IMAD.IADD R143, R143, 0x1, R8 ;  /* 0x000000018f8f7824 */ /* 0x000fe200078e0208 */
[----:B------:R-:W-:Y:S01]  /*24b0*/  SHF.R.S32.HI R11, RZ, 0x1f, R144 ;  /* 0x0000001fff0b7819 */ /* 0x000fe20000011490 */
[----:B------:R-:W-:Y:S01]  /*24c0*/  IMAD R138, R12, 0x1c00, R220 ;  /* 0x00001c000c8a7824 */ /* 0x000fe200078e02dc */
[----:B------:R-:W-:Y:S01]  /*24d0*/  LOP3.LUT R9, R213, 0x38, R27, 0xf8, !PT ;  /* 0x00000038d5097812 */ /* 0x000fe200078ef81b */
[----:B------:R-:W-:Y:S01]  /*24e0*/  IMAD.IADD R140, R140, 0x1, R7 ;  /* 0x000000018c8c7824 */ /* 0x000fe200078e0207 */
[C---:B------:R-:W-:Y:S01]  /*24f0*/  LOP3.LUT R8, R212.reuse, 0x38, R27, 0xf8, !PT ;  /* 0x00000038d4087812 */ /* 0x040fe200078ef81b */
[----:B------:R-:W-:Y:S01]  /*2500*/  IMAD R7, R11, R108, RZ ;  /* 0x0000006c0b077224 */ /* 0x000fe200078e02ff */
[----:B------:R-:W-:Y:S01]  /*2510*/  LOP3.LUT R9, R9, R214, RZ, 0x3c, !PT ;  /* 0x000000d609097212 */ /* 0x000fe200078e3cff */
[----:B------:R-:W-:Y:S01]  /*2520*/  IMAD R11, R11, R102, RZ ;  /* 0x000000660b0b7224 */ /* 0x000fe200078e02ff */
[----:B------:R-:W-:Y:S01]  /*2530*/  LOP3.LUT R10, R212, 0x38, R21, 0xf8, !PT ;  /* 0x00000038d40a7812 */ /* 0x000fe200078ef815 */
[----:B------:R-:W-:Y:S01]  /*2540*/  IMAD R39, R144, R109, R7 ;  /* 0x0000006d90277224 */ /* 0x000fe200078e0207 */
[-C--:B------:R-:W-:Y:S01]  /*2550*/  LOP3.LUT R8, R8, R28.reuse, RZ, 0x3c, !PT ;  /* 0x0000001c08087212 */ /* 0x080fe200078e3cff */
[----:B------:R-:W-:Y:S01]  /*2560*/  IMAD R37, R144, R103, R11 ;  /* 0x0000006790257224 */ /* 0x000fe200078e020b */
[-C--:B------:R-:W-:Y:S01]  /*2570*/  LOP3.LUT R10, R10, R28.reuse, RZ, 0x3c, !PT ;  /* 0x0000001c0a0a7212 */ /* 0x080fe200078e3cff */
[----:B------:R-:W-:Y:S01]  /*2580*/  VIADD R11, R22, 0xa0 ;  /* 0x000000a0160b7836 */ /* 0x000fe20000000000 */
[----:B------:R-:W-:Y:S01]  /*2590*/  LOP3.LUT R13, R213, 0x18, R22, 0xf8, !PT ;  /* 0x00000018d50d7812 */ /* 0x000fe200078ef816 */
[----:B------:R-:W-:Y:S01]  /*25a0*/  IMAD.IADD R142, R142, 0x1, R9 ;  /* 0x000000018e8e7824 */ /* 0x000fe200078e0209 */
[----:B------:R-:W-:Y:S01]  /*25b0*/  LOP3.LUT R9, R212, 0x38, R29, 0xf8, !PT ;  /* 0x00000038d4097812 */ /* 0x000fe200078ef81d */
[----:B------:R-:W-:Y:S01]  /*25c0*/  IMAD.IADD R139, R139, 0x1, R8 ;  /* 0x000000018b8b7824 */ /* 0x000fe200078e0208 */
[----:B------:R-:W-:Y:S01]  /*25d0*/  ISETP.GE.AND P2, PT, R11, UR6, PT ;  /* 0x000000060b007c0c */ /* 0x000fe2000bf46270 */
[----:B------:R-:W-:Y:S01]  /*25e0*/  IMAD.SHL.U32 R8, R108, 0x40, RZ ;  /* 0x000000406c087824 */ /* 0x000fe200078e00ff */
[----:B------:R-:W-:Y:S01]  /*25f0*/  LOP3.LUT R9, R9, R28, RZ, 0x3c, !PT ;  /* 0x0000001c09097212 */ /* 0x000fe200078e3cff */
[----:B------:R-:W-:Y:S01]  /*2600*/  IMAD.IADD R141, R141, 0x1, R10 ;  /* 0x000000018d8d7824 */ /* 0x000fe200078e020a */
[----:B------:R-:W-:Y:S01]  /*2610*/  SEL R31, RZ, 0x20, P2 ;  /* 0x00000020ff1f7807 */ /* 0x000fe20001000000 */
[----:B------:R-:W-:Y:S01]  /*2620*/  IMAD.SHL.U32 R10, R102, 0x40, RZ ;  /* 0x00000040660a7824 */ /* 0x000fe200078e00ff */
[----:B------:R-:W-:Y:S01]  /*2630*/  SHF.L.U64.HI R7, R108, 0x6, R109 ;  /* 0x000000066c077819 */ /* 0x000fe2000001026d */
[----:B------:R-:W-:Y:S01]  /*2640*/  IMAD.IADD R138, R138, 0x1, R9 ;  /* 0x000000018a8a7824 */ /* 0x000fe200078e0209 */
[----:B------:R-:W-:Y:S01]  /*2650*/  LOP3.LUT R12, R13, R214, RZ, 0x3c, !PT ;  /* 0x000000d60d0c7212 */ /* 0x000fe200078e3cff */
[----:B------:R-:W-:Y:S01]  /*2660*/  IMAD.WIDE.U32 R108, R108, 0x70, RZ ;  /* 0x000000706c6c7825 */ /* 0x000fe200078e00ff */
[----:B------:R-:W-:-:S02]  /*2670*/  SHF.L.U64.HI R9, R102, 0x6, R103 ;  /* 0x0000000666097819 */ /* 0x000fc40000010267 */
[----:B0-----:R-:W-:Y:S01]  /*2680*/  SHF.R.S32.HI R20, RZ, 0x3, R21 ;  /* 0x00000003ff147819 */ /* 0x001fe20000011415 */
[----:B------:R-:W-:Y:S01]  /*2690*/  IMAD.WIDE.U32 R102, R102, 0x70, RZ ;  /* 0x0000007066667825 */ /* 0x000fe200078e00ff */
[----:B------:R-:W-:Y:S02]  /*26a0*/  SHF.R.S32.HI R26, RZ, 0x3, R27 ;  /* 0x00000003ff1a7819 */ /* 0x000fe4000001141b */
[----:B------:R-:W-:Y:S01]  /*26b0*/  SHF.R.S32.HI R28, RZ, 0x3, R29 ;  /* 0x00000003ff1c7819 */ /* 0x000fe2000001141d */
[----:B------:R-:W-:Y:S01]  /*26c0*/  IMAD.IADD R137, R215, 0x1, R12 ;  /* 0x00000001d7897824 */ /* 0x000fe200078e020c */
[----:B------:R-:W-:Y:S01]  /*26d0*/  LOP3.LUT R38, R30, R31, RZ, 0xfc, !PT ;  /* 0x0000001f1e267212 */ /* 0x000fe200078efcff */
[----:B------:R-:W-:Y:S01]  /*26e0*/  IMAD.IADD R134, R109, 0x1, R35 ;  /* 0x000000016d867824 */ /* 0x000fe200078e0223 */
[----:B------:R-:W-:Y:S01]  /*26f0*/  LOP3.LUT R21, R21, 0xfffffff8, RZ, 0xc0, !PT ;  /* 0xfffffff815157812 */ /* 0x000fe200078ec0ff */
[----:B------:R-:W-:Y:S01]  /*2700*/  IMAD.IADD R14, R107, 0x1, R37 ;  /* 0x000000016b0e7824 */ /* 0x000fe200078e0225 */
[----:B------:R-:W-:Y:S01]  /*2710*/  LOP3.LUT R27, R27, 0xfffffff8, RZ, 0xc0, !PT ;  /* 0xfffffff81b1b7812 */ /* 0x000fe200078ec0ff */
[----:B------:R-:W-:Y:S01]  /*2720*/  IMAD.IADD R15, R37, 0x1, R105 ;  /* 0x00000001250f7824 */ /* 0x000fe200078e0269 */
[----:B------:R-:W-:Y:S01]  /*2730*/  LOP3.LUT R29, R29, 0xfffffff8, RZ, 0xc0, !PT ;  /* 0xfffffff81d1d7812 */ /* 0x000fe200078ec0ff */
[----:B------:R-:W-:Y:S01]  /*2740*/  IMAD.IADD R12, R113, 0x1, R39 ;  /* 0x00000001710c7824 */ /* 0x000fe200078e0227 */
[C---:B------:R-:W-:Y:S01]  /*2750*/  LOP3.LUT R34, R38.reuse, 0x2, RZ, 0xc0, !PT ;  /* 0x0000000226227812 */ /* 0x040fe200078ec0ff */
[----:B------:R-:W-:Y:S01]  /*2760*/  IMAD.IADD R13, R39, 0x1, R111 ;  /* 0x00000001270d7824 */ /* 0x000fe200078e026f */
[C---:B------:R-:W-:Y:S01]  /*2770*/  LOP3.LUT R35, R38.reuse, 0x4, RZ, 0xc0, !PT ;  /* 0x0000000426237812 */ /* 0x040fe200078ec0ff */
[----:B------:R-:W-:Y:S01]  /*2780*/  IMAD.IADD R133, R103, 0x1, R133 ;  /* 0x0000000167857824 */ /* 0x000fe200078e0285 */
[C---:B------:R-:W-:Y:S01]  /*2790*/  LOP3.LUT R36, R38.reuse, 0x8, RZ, 0xc0, !PT ;  /* 0x0000000826247812 */ /* 0x040fe200078ec0ff */
[----:B------:R-:W-:Y:S01]  /*27a0*/  IMAD.IADD R39, R117, 0x1, R41 ;  /* 0x0000000175277824 */ /* 0x000fe200078e0229 */
[----:B------:R-:W-:-:S02]  /*27b0*/  LOP3.LUT R37, R38, 0x10, RZ, 0xc0, !PT ;  /* 0x0000001026257812 */ /* 0x000fc400078ec0ff */
[----:B------:R-:W-:Y:S02]  /*27c0*/  LOP3.LUT R30, R30, 0x1, RZ, 0xc0, !PT ;  /* 0x000000011e1e7812 */ /* 0x000fe400078ec0ff */
[----:B------:R-:W-:Y:S02]  /*27d0*/  SHF.R.S32.HI R31, RZ, 0x1f, R21 ;  /* 0x0000001fff1f7819 */ /* 0x000fe40000011415 */
[----:B------:R-:W-:Y:S02]  /*27e0*/  SHF.R.S32.HI R32, RZ, 0x1f, R27 ;  /* 0x0000001fff207819 */ /* 0x000fe4000001141b */
[----:B------:R-:W-:Y:S02]  /*27f0*/  SHF.R.S32.HI R33, RZ, 0x1f, R29 ;  /* 0x0000001fff217819 */ /* 0x000fe4000001141d */
[----:B------:R-:W-:-:S07]  /*2800*/  LOP3.LUT R38, R38, 0x20, RZ, 0xc0, !PT ;  /* 0x0000002026267812 */ /* 0x000fce00078ec0ff */
.L_x_5159:
[----:B-12---:R-:W2:Y:S01]  /*2810*/  LDL.LU R45, [R1+0x10] ;  /* 0x00001000012d7983 */ /* 0x006ea20000300800 */
[----:B------:R-:W-:Y:S01]  /*2820*/  VIADD R47, R24, 0xffffffff ;  /* 0xffffffff182f7836 */ /* 0x000fe20000000000 */
        /* <DEDUP_REMOVED lines=11> */
[----:B------:R-:W-:Y:S01]  /*28e0*/  IADD3 R42, P4, R5, R128, RZ ;  /* 0x00000080052a7210 */ /* 0x000fe20007f9e0ff */
[----:B------:R-:W-:-:S04]  /*28f0*/  IMAD.IADD R96, R129, 0x1, R41 ;  /* 0x0000000181607824 */ /* 0x000fc800078e0229 */
        /* <DEDUP_REMOVED lines=16> */
[----:B-----5:R-:W-:Y:S05]  /*2a00*/  @!P2 BRA `(.L_x_5061) ;  /* 0x0000007400c0a947 */ /* 0x020fea0003800000 */
[----:B------:R-:W-:Y:S01]  /*2a10*/  ULDC.U8 UR4, c[0x0][0x3f0] ;  /* 0x0000fc0000047ab9 */ /* 0x000fe20000000000 */
[-C--:B0-----:R-:W-:Y:S01]  /*2a20*/  IMAD R45, R134, R47.reuse, RZ ;  /* 0x0000002f862d7224 */ /* 0x081fe200078e02ff */
[----:B------:R-:W-:Y:S01]  /*2a30*/  ISETP.NE.AND P2, PT, RZ, UR4, PT ;  /* 0x00000004ff007c0c */ /* 0x000fe2000bf45270 */
[-C--:B------:R-:W-:Y:S02]  /*2a40*/  IMAD R43, R133, R47.reuse, RZ ;  /* 0x0000002f852b7224 */ /* 0x080fe400078e02ff */
[----:B------:R-:W-:Y:S02]  /*2a50*/  IMAD R45, R44, R108, R45 ;  /* 0x0000006c2c2d7224 */ /* 0x000fe400078e022d */
        /* <DEDUP_REMOVED lines=28> */
[----:B------:R-:W-:Y:S01]  /*2c20*/  IMAD.X R46, R43, 0x1, R14, P2 ;  /* 0x000000012b2e7824 */ /* 0x000fe200010e060e */
[----:B------:R-:W-:-:S04]  /*2c30*/  LEA R44, P2, R45, UR4, 0x1 ;  /* 0x000000042d2c7c11 */ /* 0x000fc8000f8408ff */
[----:B------:R-:W-:Y:S01]  /*2c40*/  LEA.HI.X R45, R45, UR5, R46, 0x1, P2 ;  /* 0x000000052d2d7c11 */ /* 0x000fe200090f0c2e */
[----:B------:R-:W-:Y:S01]  /*2c50*/  ULDC.64 UR4, c[0x0][0x3e0] ;  /* 0x0000f80000047ab9 */ /* 0x000fe20000000a00 */
[----:B------:R-:W-:-:S05]  /*2c60*/  IADD3 R47, P2, R112, R92, RZ ;  /* 0x0000005c702f7210 */ /* 0x000fca0007f5e0ff */
[----:B------:R-:W-:Y:S01]  /*2c70*/  IMAD.X R54, R100, 0x1, R12, P2 ;  /* 0x0000000164367824 */ /* 0x000fe200010e060c */
[----:B------:R-:W-:-:S04]  /*2c80*/  LEA R46, P2, R47, UR4, 0x1 ;  /* 0x000000042f2e7c11 */ /* 0x000fc8000f8408ff */
[----:B------:R-:W-:Y:S01]  /*2c90*/  LEA.HI.X R47, R47, UR5, R54, 0x1, P2 ;  /* 0x000000052f2f7c11 */ /* 0x000fe200090f0c36 */
[C---:B------:R-:W-:Y:S01]  /*2ca0*/  VIADD R54, R16.reuse, 0x10 ;  /* 0x0000001010367836 */ /* 0x040fe20000000000 */
        /* <DEDUP_REMOVED lines=32> */
.L_x_5064:
[----:B------:R-:W-:Y:S05]  /*2eb0*/  BSYNC B1 ;  /* 0x0000000000017941 */ /* 0x000fea0003800000 */
.L_x_5063:
        /* <DEDUP_REMOVED lines=61> */
.L_x_5066:
[----:B------:R-:W-:Y:S05]  /*3290*/  BSYNC B1 ;  /* 0x0000000000017941 */ /* 0x000fea0003800000 */
.L_x_5065:
[----:B------:R-:W2:Y:S01]  /*32a0*/  LDL R43, [R1+0x44] ;  /* 0x00004400012b7983 */ /* 0x000ea20000100800 */
        /* <DEDUP_REMOVED lines=96> */
[----:B------:R-:W-:Y:S01]  /*38b0*/  PRMT R172, R43, 0x7610, R172 ;  /* 0x000076102bac7816 */ /* 0x000fe200000000ac */
[----:B------:R-:W-:Y:S06]  /*38c0*/  @!P2 BRA `(.L_x_5067) ;  /* 0x000000000004a947 */ /* 0x000fec0003800000 */
[----:B------:R-:W-:Y:S01]  /*38d0*/  BPT.TRAP 0x1 ;  /* 0x000000040000795c */ /* 0x000fe20000300000 */
.L_x_5067:
[----:B------:R-:W-:Y:S01]  /*38e0*/  IMAD R43, R19, 0x8, R18 ;  /* 0x00000008132b7824 */ /* 0x000fe200078e0212 */
[----:B------:R-:W-:Y:S01]  /*38f0*/  SHF.L.U32 R100, R209, 0x1f, RZ ;  /* 0x0000001fd1647819 */ /* 0x000fe200000006ff */
[----:B------:R-:W-:Y:S03]  /*3900*/  BSSY B1, `(.L_x_5068) ;  /* 0x0000003000017945 */ /* 0x000fe60003800000 */
[----:B------:R-:W0:Y:S02]  /*3910*/  SYNCS.PHASECHK.TRANS64.TRYWAIT P5, [R43+URZ+0x36890], R100 ;  /* 0x036890642b0075a7 */ /* 0x000e2400080a017f */
[----:B0-----:R-:W-:Y:S05]  /*3920*/  @!P5 BRA `(.L_x_5069) ;  /* 0x0000029400dcd947 */ /* 0x001fea0003800000 */
.L_x_5396:
[----:B------:R-:W-:Y:S05]  /*3930*/  BSYNC B1 ;  /* 0x0000000000017941 */ /* 0x000fea0003800000 */
.L_x_5068:
        /* <DEDUP_REMOVED lines=54> */
.L_x_5075:
[----:B------:R-:W-:Y:S05]  /*3ca0*/  BSYNC B3 ;  /* 0x0000000000037941 */ /* 0x000fea0003800000 */
.L_x_5074:
[----:B--2---:R1:W-:Y:S02]  /*3cb0*/  STG.E.128 desc[UR60][R50.64], R44 ;  /* 0x0000002c32007986 */ /* 0x0043e4000c101d3c */
.L_x_5073:
[----:B------:R-:W-:Y:S05]  /*3cc0*/  BSYNC B2 ;  /* 0x0000000000027941 */ /* 0x000fea0003800000 */
.L_x_5072:
        /* <DEDUP_REMOVED lines=53> */
.L_x_5079:
[----:B------:R-:W-:Y:S05]  /*4020*/  BSYNC B3 ;  /* 0x0000000000037941 */ /* 0x000fea0003800000 */
.L_x_5078:
[----:B--2---:R2:W-:Y:S02]  /*4030*/  STG.E.128 desc[UR60][R50.64+0x40], R44 ;  /* 0x0000402c32007986 */ /* 0x0045e4000c101d3c */
.L_x_5077:
[----:B------:R-:W-:Y:S05]  /*4040*/  BSYNC B2 ;  /* 0x0000000000027941 */ /* 0x000fea0003800000 */
.L_x_5076:
        /* <DEDUP_REMOVED lines=16> */
[----:B------:R-:W-:Y:S02]  /*4150*/  LOP3.LUT R126, R45, 0xffff0000, RZ, 0xc0, !PT ;  /* 0xffff00002d7e7812 */ /* 0x000fe400078ec0ff */
[----:B------:R-:W-:Y:S02]  /*4160*/  PRMT R91, R190, 0x5410, R91 ;  /* 0x00005410be5b7816 */ /* 0x000fe4000000005b */
[----:B------:R-:W-:Y:S02]  /*4170*/  LOP3.LUT R45, R96, 0xffff0000, RZ, 0xc0, !PT ;  /* 0xffff0000602d7812 */ /* 0x000fe400078ec0ff */
        /* <DEDUP_REMOVED lines=8> */
[----:B------:R-:W-:-:S02]  /*4200*/  IMAD.U32 R98, R44, 0x10000, RZ ;  /* 0x000100002c627824 */ /* 0x000fc400078e00ff */
[----:B------:R-:W-:Y:S01]  /*4210*/  FMUL.FTZ R160, R46, R99 ;  /* 0x000000632ea07220 */ /* 0x000fe20000410000 */
[----:B------:R-:W-:Y:S01]  /*4220*/  LOP3.LUT R44, R44, 0xffff0000, RZ, 0xc0, !PT ;  /* 0xffff00002c2c7812 */ /* 0x000fe200078ec0ff */
[----:B------:R-:W-:Y:S01]  /*4230*/  FFMA.FTZ R126, R90, R45, R126 ;  /* 0x0000002d5a7e7223 */ /* 0x000fe2000001007e */
[-C--:B------:R-:W-:Y:S01]  /*4240*/  FMUL.FTZ R46, R46, R122.reuse ;  /* 0x0000007a2e2e7220 */ /* 0x080fe20000410000 */
[----:B------:R-:W-:Y:S01]  /*4250*/  LOP3.LUT R91, R91, 0xffff0000, RZ, 0xc0, !PT ;  /* 0xffff00005b5b7812 */ /* 0x000fe200078ec0ff */
[----:B------:R-:W-:Y:S01]  /*4260*/  FFMA.FTZ R123, R90, R97, -R123 ;  /* 0x000000615a7b7223 */ /* 0x000fe2000001087b */
[----:B------:R-:W-:Y:S01]  /*4270*/  LOP3.LUT R185, R185, 0xffff0000, RZ, 0xc0, !PT ;  /* 0xffff0000b9b97812 */ /* 0x000fe200078ec0ff */
[----:B------:R-:W-:Y:S02]  /*4280*/  IMAD.U32 R45, R96, 0x10000, RZ ;  /* 0x00010000602d7824 */ /* 0x000fe400078e00ff */
[----:B------:R-:W-:Y:S01]  /*4290*/  FFMA.FTZ R160, R89, R122, -R160 ;  /* 0x0000007a59a07223 */ /* 0x000fe200000108a0 */
[----:B------:R-:W-:-:S02]  /*42a0*/  IMAD.U32 R97, R184, 0x10000, RZ ;  /* 0x00010000b8617824 */ /* 0x000fc400078e00ff */
[----:B------:R-:W-:Y:S01]  /*42b0*/  FFMA.FTZ R89, R89, R99, R46 ;  /* 0x0000006359597223 */ /* 0x000fe2000001002e */
[----:B------:R-:W-:Y:S01]  /*42c0*/  FMUL.FTZ R46, R88, R91 ;  /* 0x0000005b582e7220 */ /* 0x000fe20000410000 */
[----:B------:R-:W-:Y:S01]  /*42d0*/  FMUL.FTZ R99, R44, R45 ;  /* 0x0000002d2c637220 */ /* 0x000fe20000410000 */
[----:B------:R-:W-:Y:S02]  /*42e0*/  IMAD.U32 R47, R47, 0x10000, RZ ;  /* 0x000100002f2f7824 */ /* 0x000fe400078e00ff */
        /* <DEDUP_REMOVED lines=9> */
[----:B------:R-:W-:-:S07]  /*4380*/  F2FP.BF16.F32.PACK_AB R44, R44, R99 ;  /* 0x000000632c2c723e */ /* 0x000fce00000010ff */
.L_x_5083:
[----:B------:R-:W-:Y:S05]  /*4390*/  BSYNC B3 ;  /* 0x0000000000037941 */ /* 0x000fea0003800000 */
.L_x_5082:
[----:B--2---:R3:W-:Y:S02]  /*43a0*/  STG.E.128 desc[UR60][R50.64+0x80], R44 ;  /* 0x0000802c32007986 */ /* 0x0047e4000c101d3c */
.L_x_5081:
[----:B------:R-:W-:Y:S05]  /*43b0*/  BSYNC B2 ;  /* 0x0000000000027941 */ /* 0x000fea0003800000 */
.L_x_5080:
        /* <DEDUP_REMOVED lines=12> */
[----:B------:R-:W-:Y:S01]  /*4480*/  PRMT R188, R188, 0x5410, R89 ;  /* 0x00005410bcbc7816 */ /* 0x000fe20000000059 */
[----:B------:R-:W-:Y:S01]  /*4490*/  IMAD.U32 R89, R45, 0x10000, RZ ;  /* 0x000100002d597824 */ /* 0x000fe200078e00ff */
[----:B------:R-:W-:Y:S02]  /*44a0*/  SHF.R.U32.HI R86, RZ, 0x10, R87 ;  /* 0x00000010ff567819 */ /* 0x000fe40000011657 */
[----:B------:R-:W-:-:S02]  /*44b0*/  PRMT R182, R182, 0x5410, R91 ;  /* 0x00005410b6b67816 */ /* 0x000fc4000000005b */
[----:B------:R-:W-:Y:S02]  /*44c0*/  PRMT R183, R183, 0x5410, R88 ;  /* 0x00005410b7b77816 */ /* 0x000fe40000000058 */
[----:B------:R-:W-:Y:S01]  /*44d0*/  LOP3.LUT R87, R45, 0xffff0000, RZ, 0xc0, !PT ;  /* 0xffff00002d577812 */ /* 0x000fe200078ec0ff */
[----:B------:R-:W-:Y:S01]  /*44e0*/  IMAD.U32 R45, R44, 0x10000, RZ ;  /* 0x000100002c2d7824 */ /* 0x000fe200078e00ff */
        /* <DEDUP_REMOVED lines=9> */
[-C--:B------:R-:W-:Y:S01]  /*4580*/  FMUL.FTZ R91, R87, R88.reuse ;  /* 0x00000058575b7220 */ /* 0x080fe20000410000 */
[----:B------:R-:W-:Y:S01]  /*4590*/  LOP3.LUT R87, R44, 0xffff0000, RZ, 0xc0, !PT ;  /* 0xffff00002c577812 */ /* 0x000fe200078ec0ff */
[----:B------:R-:W-:Y:S01]  /*45a0*/  FFMA.FTZ R44, R89, R88, -R98 ;  /* 0x00000058592c7223 */ /* 0x000fe20000010862 */
[----:B------:R-:W-:Y:S01]  /*45b0*/  FMUL.FTZ R97, R85, R86 ;  /* 0x0000005655617220 */ /* 0x000fe20000410000 */
[----:B------:R-:W-:Y:S01]  /*45c0*/  FFMA.FTZ R89, R89, R96, R91 ;  /* 0x0000006059597223 */ /* 0x000fe2000001005b */
[-C--:B------:R-:W-:Y:S01]  /*45d0*/  FMUL.FTZ R91, R85, R90.reuse ;  /* 0x0000005a555b7220 */ /* 0x080fe20000410000 */
[----:B------:R-:W-:Y:S01]  /*45e0*/  LOP3.LUT R189, R189, 0xffff0000, RZ, 0xc0, !PT ;  /* 0xffff0000bdbd7812 */ /* 0x000fe200078ec0ff */
[----:B------:R-:W-:Y:S01]  /*45f0*/  FFMA.FTZ R85, R84, R90, -R97 ;  /* 0x0000005a54557223 */ /* 0x000fe20000010861 */
[----:B------:R-:W-:Y:S01]  /*4600*/  LOP3.LUT R183, R183, 0xffff0000, RZ, 0xc0, !PT ;  /* 0xffff0000b7b77812 */ /* 0x000fe200078ec0ff */
[----:B------:R-:W-:-:S02]  /*4610*/  IMAD.U32 R182, R182, 0x10000, RZ ;  /* 0x00010000b6b67824 */ /* 0x000fc400078e00ff */
[----:B------:R-:W-:Y:S01]  /*4620*/  FFMA.FTZ R84, R84, R86, R91 ;  /* 0x0000005654547223 */ /* 0x000fe2000001005b */
[C---:B------:R-:W-:Y:S01]  /*4630*/  FMUL.FTZ R86, R46.reuse, R189 ;  /* 0x000000bd2e567220 */ /* 0x040fe20000410000 */
[----:B------:R-:W-:Y:S02]  /*4640*/  IMAD.U32 R47, R47, 0x10000, RZ ;  /* 0x000100002f2f7824 */ /* 0x000fe400078e00ff */
        /* <DEDUP_REMOVED lines=12> */
.L_x_5087:
[----:B------:R-:W-:Y:S05]  /*4710*/  BSYNC B3 ;  /* 0x0000000000037941 */ /* 0x000fea0003800000 */
.L_x_5086:
[----:B--2---:R4:W-:Y:S02]  /*4720*/  STG.E.128 desc[UR60][R50.64+0xc0], R44 ;  /* 0x0000c02c32007986 */ /* 0x0049e4000c101d3c */
.L_x_5085:
[----:B------:R-:W-:Y:S05]  /*4730*/  BSYNC B2 ;  /* 0x0000000000027941 */ /* 0x000fea0003800000 */
.L_x_5084:
        /* <DEDUP_REMOVED lines=11> */
[----:B------:R-:W-:Y:S01]  /*47f0*/  SHF.R.U32.HI R82, RZ, 0x10, R83 ;  /* 0x00000010ff527819 */ /* 0x000fe20000011653 */
[----:B------:R-:W-:Y:S01]  /*4800*/  IMAD.U32 R83, R45, 0x10000, RZ ;  /* 0x000100002d537824 */ /* 0x000fe200078e00ff */
        /* <DEDUP_REMOVED lines=15> */
[----:B------:R-:W-:Y:S01]  /*4900*/  LOP3.LUT R181, R181, 0xffff0000, RZ, 0xc0, !PT ;  /* 0xffff0000b5b57812 */ /* 0x000fe200078ec0ff */
[----:B------:R-:W-:Y:S01]  /*4910*/  FMUL.FTZ R89, R82, R84 ;  /* 0x0000005452597220 */ /* 0x000fe20000410000 */
[----:B------:R-:W-:Y:S01]  /*4920*/  LOP3.LUT R179, R179, 0xffff0000, RZ, 0xc0, !PT ;  /* 0xffff0000b3b37812 */ /* 0x000fe200078ec0ff */
[----:B------:R-:W-:Y:S01]  /*4930*/  IMAD.U32 R180, R180, 0x10000, RZ ;  /* 0x00010000b4b47824 */ /* 0x000fe200078e00ff */
[----:B------:R-:W-:Y:S01]  /*4940*/  LOP3.LUT R82, R44, 0xffff0000, RZ, 0xc0, !PT ;  /* 0xffff00002c527812 */ /* 0x000fe200078ec0ff */
[----:B------:R-:W-:-:S02]  /*4950*/  IMAD.U32 R178, R178, 0x10000, RZ ;  /* 0x00010000b2b27824 */ /* 0x000fc400078e00ff */
[C---:B------:R-:W-:Y:S01]  /*4960*/  FFMA.FTZ R89, R83.reuse, R86, R89 ;  /* 0x0000005653597223 */ /* 0x040fe20000010059 */
[----:B------:R-:W-:Y:S02]  /*4970*/  IMAD.U32 R45, R44, 0x10000, RZ ;  /* 0x000100002c2d7824 */ /* 0x000fe400078e00ff */
[----:B------:R-:W-:Y:S01]  /*4980*/  FFMA.FTZ R44, R83, R84, -R88 ;  /* 0x00000054532c7223 */ /* 0x000fe20000010858 */
[C---:B------:R-:W-:Y:S01]  /*4990*/  FFMA.FTZ R91, R80.reuse, R85, -R91 ;  /* 0x00000055505b7223 */ /* 0x040fe2000001085b */
[----:B------:R-:W-:Y:S01]  /*49a0*/  FFMA.FTZ R80, R80, R87, R81 ;  /* 0x0000005750507223 */ /* 0x000fe20000010051 */
[C---:B------:R-:W-:Y:S01]  /*49b0*/  FMUL.FTZ R84, R46.reuse, R181 ;  /* 0x000000b52e547220 */ /* 0x040fe20000410000 */
[----:B------:R-:W-:Y:S01]  /*49c0*/  FMUL.FTZ R86, R46, R179 ;  /* 0x000000b32e567220 */ /* 0x000fe20000410000 */
[----:B------:R-:W-:Y:S02]  /*49d0*/  IMAD.U32 R47, R47, 0x10000, RZ ;  /* 0x000100002f2f7824 */ /* 0x000fe400078e00ff */
[C---:B------:R-:W-:Y:S01]  /*49e0*/  FMUL.FTZ R46, R82.reuse, R180 ;  /* 0x000000b4522e7220 */ /* 0x040fe20000410000 */
[-C--:B------:R-:W-:Y:S01]  /*49f0*/  FMUL.FTZ R81, R82, R178.reuse ;  /* 0x000000b252517220 */ /* 0x080fe20000410000 */
        /* <DEDUP_REMOVED lines=8> */
[----:B------:R-:W-:-:S07]  /*4a80*/  F2FP.BF16.F32.PACK_AB R47, R47, R84 ;  /* 0x000000542f2f723e */ /* 0x000fce00000010ff */
.L_x_5091:
[----:B------:R-:W-:Y:S05]  /*4a90*/  BSYNC B3 ;  /* 0x0000000000037941 */ /* 0x000fea0003800000 */
.L_x_5090:
[----:B--2---:R1:W-:Y:S02]  /*4aa0*/  STG.E.128 desc[UR60][R50.64+0x100], R44 ;  /* 0x0001002c32007986 */ /* 0x0043e4000c101d3c */
.L_x_5089:
[----:B------:R-:W-:Y:S05]  /*4ab0*/  BSYNC B2 ;  /* 0x0000000000027941 */ /* 0x000fea0003800000 */
.L_x_5088:
[----:B------:R-:W-:-:S13]  /*4ac0*/  ISETP.NE.AND P3, PT, R38, RZ, PT ;  /* 0x000000ff2600720c */ /* 0x000fda0003f65270 */
[----:B------:R-:W-:Y:S05]  /*4ad0*/  @!P3 BRA `(.L_x_5071) ;  /* 0x0000000000d0b947 */ /* 0x000fea0003800000 */
[----:B-1234-:R1:W2:Y:S01]  /*4ae0*/  LDS.128 R44, [R41+0x28000] ;  /* 0x02800000292c7984 */ /* 0x01e2a20000000c00 */
[----:B------:R-:W-:Y:S01]  /*4af0*/  VIADD R80, R16, 0x50 ;  /* 0x0000005010507836 */ /* 0x000fe20000000000 */
[----:B------:R-:W-:Y:S04]  /*4b00*/  BSSY B2, `(.L_x_5092) ;  /* 0x0000030000027945 */ /* 0x000fe80003800000 */
[----:B------:R-:W-:-:S13]  /*4b10*/  ISETP.GE.AND P3, PT, R80, R101, PT ;  /* 0x000000655000720c */ /* 0x000fda0003f66270 */
        /* <DEDUP_REMOVED lines=15> */
[C---:B------:R-:W-:Y:S01]  /*4c10*/  LOP3.LUT R82, R176.reuse, 0xffff0000, RZ, 0xc0, !PT ;  /* 0xffff0000b0527812 */ /* 0x040fe200078ec0ff */
[----:B------:R-:W-:Y:S01]  /*4c20*/  IMAD.U32 R176, R176, 0x10000, RZ ;  /* 0x00010000b0b07824 */ /* 0x000fe200078e00ff */
[----:B------:R-:W-:-:S02]  /*4c30*/  SHF.L.U32 R81, R175, 0x10, RZ ;  /* 0x00000010af517819 */ /* 0x000fc400000006ff */
        /* <DEDUP_REMOVED lines=27> */
[----:B------:R-:W-:-:S07]  /*4df0*/  IMAD.MOV.U32 R47, RZ, RZ, R79 ;  /* 0x000000ffff2f7224 */ /* 0x000fce00078e004f */
.L_x_5093:
[----:B------:R-:W-:Y:S05]  /*4e00*/  BSYNC B2 ;  /* 0x0000000000027941 */ /* 0x000fea0003800000 */
.L_x_5092:
[----:B--2---:R1:W-:Y:S02]  /*4e10*/  STG.E.128 desc[UR60][R50.64+0x140], R44 ;  /* 0x0001402c32007986 */ /* 0x0043e4000c101d3c */
.L_x_5071:
[----:B------:R-:W-:Y:S05]  /*4e20*/  BSYNC B1 ;  /* 0x0000000000017941 */ /* 0x000fea0003800000 */
.L_x_5070:
        /* <DEDUP_REMOVED lines=54> */
.L_x_5098:
[----:B------:R-:W-:Y:S05]  /*5190*/  BSYNC B2 ;  /* 0x0000000000027941 */ /* 0x000fea0003800000 */
.L_x_5097:
[----:B--2---:R1:W-:Y:S02]  /*51a0*/  STG.E.128 desc[UR60][R48.64], R44 ;  /* 0x0000002c30007986 */ /* 0x0043e4000c101d3c */
.L_x_5096:
[----:B------:R-:W-:Y:S05]  /*51b0*/  BSYNC B1 ;  /* 0x0000000000017941 */ /* 0x000fea0003800000 */
.L_x_5095:
        /* <DEDUP_REMOVED lines=54> */
.L_x_5102:
[----:B------:R-:W-:Y:S05]  /*5520*/  BSYNC B2 ;  /* 0x0000000000027941 */ /* 0x000fea0003800000 */
.L_x_5101:
[----:B--2---:R1:W-:Y:S02]  /*5530*/  STG.E.128 desc[UR60][R48.64+0x40], R44 ;  /* 0x0000402c30007986 */ /* 0x0043e4000c101d3c */
.L_x_5100:
[----:B------:R-:W-:Y:S05]  /*5540*/  BSYNC B1 ;  /* 0x0000000000017941 */ /* 0x000fea0003800000 */
.L_x_5099:
        /* <DEDUP_REMOVED lines=54> */
.L_x_5106:
[----:B------:R-:W-:Y:S05]  /*58b0*/  BSYNC B2 ;  /* 0x0000000000027941 */ /* 0x000fea0003800000 */
.L_x_5105:
[----:B--2---:R1:W-:Y:S02]  /*58c0*/  STG.E.128 desc[UR60][R48.64+0x80], R44 ;  /* 0x0000802c30007986 */ /* 0x0043e4000c101d3c */
.L_x_5104:
[----:B------:R-:W-:Y:S05]  /*58d0*/  BSYNC B1 ;  /* 0x0000000000017941 */ /* 0x000fea0003800000 */
.L_x_5103:
        /* <DEDUP_REMOVED lines=54> */
.L_x_5110:
[----:B------:R-:W-:Y:S05]  /*5c40*/  BSYNC B2 ;  /* 0x0000000000027941 */ /* 0x000fea0003800000 */
.L_x_5109:
[----:B--2---:R1:W-:Y:S02]  /*5c50*/  STG.E.128 desc[UR60][R48.64+0xc0], R44 ;  /* 0x0000c02c30007986 */ /* 0x0043e4000c101d3c */
.L_x_5108:
[----:B------:R-:W-:Y:S05]  /*5c60*/  BSYNC B1 ;  /* 0x0000000000017941 */ /* 0x000fea0003800000 */
.L_x_5107:
        /* <DEDUP_REMOVED lines=54> */
.L_x_5114:
[----:B------:R-:W-:Y:S05]  /*5fd0*/  BSYNC B2 ;  /* 0x0000000000027941 */ /* 0x000fea0003800000 */
.L_x_5113:
[----:B--2---:R1:W-:Y:S02]  /*5fe0*/  STG.E.128 desc[UR60][R48.64+0x100], R44 ;  /* 0x0001002c30007986 */ /* 0x0043e4000c101d3c */
.L_x_5112:
[----:B------:R-:W-:Y:S05]  /*5ff0*/  BSYNC B1 ;  /* 0x0000000000017941 */ /* 0x000fea0003800000 */
.L_x_5111:
        /* <DEDUP_REMOVED lines=53> */
.L_x_5116:
[----:B------:R-:W-:Y:S05]  /*6350*/  BSYNC B1 ;  /* 0x0000000000017941 */ /* 0x000fea0003800000 */
.L_x_5115:
[----:B--2---:R1:W-:Y:S01]  /*6360*/  STG.E.128 desc[UR60][R48.64+0x140], R44 ;  /* 0x0001402c30007986 */ /* 0x0043e2000c101d3c */
[----:B------:R-:W-:Y:S05]  /*6370*/  BRA `(.L_x_5094) ;  /* 0x0000004000447947 */ /* 0x000fea0003800000 */
.L_x_5062:
        /* <DEDUP_REMOVED lines=47> */
.L_x_5118:
[----:B------:R-:W-:Y:S05]  /*6670*/  BSYNC B1 ;  /* 0x0000000000017941 */ /* 0x000fea0003800000 */
.L_x_5117:
        /* <DEDUP_REMOVED lines=47> */
.L_x_5120:
[----:B------:R-:W-:Y:S05]  /*6970*/  BSYNC B1 ;  /* 0x0000000000017941 */ /* 0x000fea0003800000 */
.L_x_5119:
[----:B------:R-:W2:Y:S01]  /*6980*/  LDL R43, [R1+0x44] ;  /* 0x00004400012b7983 */ /* 0x000ea20000100800 */
[----:B0-----:R-:W-:Y:S01]  /*6990*/  IMAD.MOV.U32 R92, RZ, RZ, R45 ;  /* 0x000000ffff5c7224 */ /* 0x001fe200078e002d */
        /* <DEDUP_REMOVED lines=10> */
[----:B------:R-:W-:Y:S01]  /*6a40*/  PRMT R162, R94, 0x7610, R162 ;  /* 0x000076105ea27816 */ /* 0x000fe200000000a2 */
[----:B------:R-:W-:-:S03]  /*6a50*/  IMAD.MOV.U32 R94, RZ, RZ, R57 ;  /* 0x000000ffff5e7224 */ /* 0x000fc600078e0039 */
[----:B------:R-:W-:Y:S01]  /*6a60*/  PRMT R178, R178, 0x5410, R93 ;  /* 0x00005410b2b27816 */ /* 0x000fe2000000005d */
[----:B------:R-:W-:-:S05]  /*6a70*/  IMAD.MOV.U32 R93, RZ, RZ, R60 ;  /* 0x000000ffff5d7224 */ /* 0x000fca00078e003c */
[----:B------:R-:W-:Y:S01]  /*6a80*/  PRMT R182, R93, 0x7610, R182 ;  /* 0x000076105db67816 */ /* 0x000fe200000000b6 */
[----:B------:R-:W-:-:S05]  /*6a90*/  IMAD.MOV.U32 R93, RZ, RZ, R64 ;  /* 0x000000ffff5d7224 */ /* 0x000fca00078e0040 */
        /* <DEDUP_REMOVED lines=60> */
[----:B------:R-:W-:Y:S01]  /*6e60*/  IMAD.MOV.U32 R94, RZ, RZ, R90 ;  /* 0x000000ffff5e7224 */ /* 0x000fe200078e005a */
[----:B------:R-:W-:-:S02]  /*6e70*/  MOV R93, R91 ;  /* 0x0000005b005d7202 */ /* 0x000fc40000000f00 */
[----:B------:R-:W-:Y:S02]  /*6e80*/  PRMT R174, R92, 0x5410, R43 ;  /* 0x000054105cae7816 */ /* 0x000fe4000000002b */
[----:B------:R-:W-:Y:S01]  /*6e90*/  PRMT R173, R94, 0x5410, R93 ;  /* 0x000054105ead7816 */ /* 0x000fe2000000005d */
[----:B------:R-:W-:Y:S06]  /*6ea0*/  @!P2 BRA `(.L_x_5121) ;  /* 0x000000000004a947 */ /* 0x000fec0003800000 */
[----:B------:R-:W-:Y:S01]  /*6eb0*/  BPT.TRAP 0x1 ;  /* 0x000000040000795c */ /* 0x000fe20000300000 */
.L_x_5121:
[----:B------:R-:W-:Y:S01]  /*6ec0*/  IMAD R43, R19, 0x8, R18 ;  /* 0x00000008132b7824 */ /* 0x000fe200078e0212 */
[----:B------:R-:W-:Y:S01]  /*6ed0*/  SHF.L.U32 R100, R209, 0x1f, RZ ;  /* 0x0000001fd1647819 */ /* 0x000fe200000006ff */
[----:B------:R-:W0:Y:S01]  /*6ee0*/  LDC R146, c[0x0][0x2e4] ;  /* 0x0000b900ff927b82 */ /* 0x000e220000000800 */
[----:B------:R-:W-:Y:S02]  /*6ef0*/  BSSY B1, `(.L_x_5122) ;  /* 0x0000004000017945 */ /* 0x000fe40003800000 */
[----:B------:R-:W1:Y:S05]  /*6f00*/  SYNCS.PHASECHK.TRANS64.TRYWAIT P5, [R43+URZ+0x36890], R100 ;  /* 0x036890642b0075a7 */ /* 0x000e6a00080a017f */
[----:B------:R-:W2:Y:S01]  /*6f10*/  LDC.64 R126, c[0x0][0x2f0] ;  /* 0x0000bc00ff7e7b82 */ /* 0x000ea20000000a00 */
[----:B-1----:R-:W-:Y:S05]  /*6f20*/  @!P5 BRA `(.L_x_5123) ;  /* 0x000002600070d947 */ /* 0x002fea0003800000 */
.L_x_5397:
[----:B------:R-:W-:Y:S05]  /*6f30*/  BSYNC B1 ;  /* 0x0000000000017941 */ /* 0x000fea0003800000 */
.L_x_5122:
        /* <DEDUP_REMOVED lines=40> */
[C---:B0-----:R-:W-:Y:S01]  /*71c0*/  IMAD.U32 R162, R93.reuse, 0x10000, RZ ;  /* 0x000100005da27824 */ /* 0x041fe200078e00ff */
[----:B------:R-:W-:Y:S01]  /*71d0*/  LOP3.LUT R93, R93, 0xffff0000, RZ, 0xc0, !PT ;  /* 0xffff00005d5d7812 */ /* 0x000fe200078ec0ff */
[C---:B------:R-:W-:Y:S01]  /*71e0*/  IMAD.U32 R164, R161.reuse, 0x10000, RZ ;  /* 0x00010000a1a47824 */ /* 0x040fe200078e00ff */
[----:B------:R-:W-:Y:S01]  /*71f0*/  LOP3.LUT R161, R161, 0xffff0000, RZ, 0xc0, !PT ;  /* 0xffff0000a1a17812 */ /* 0x000fe200078ec0ff */
[----:B------:R-:W-:Y:S01]  /*7200*/  IMAD.U32 R163, R165, 0x10000, RZ ;  /* 0x00010000a5a37824 */ /* 0x000fe200078e00ff */
[----:B------:R-:W-:Y:S01]  /*7210*/  SHF.R.U64 R66, R66, 0x10, R67 ;  /* 0x0000001042427819 */ /* 0x000fe20000001243 */
[-C--:B------:R-:W-:Y:S01]  /*7220*/  FMUL.FTZ R167, R166, R164.reuse ;  /* 0x000000a4a6a77220 */ /* 0x080fe20000410000 */
[----:B------:R-:W-:Y:S01]  /*7230*/  SHF.R.U64 R64, R64, 0x10, R65 ;  /* 0x0000001040407819 */ /* 0x000fe20000001241 */
[-C--:B------:R-:W-:Y:S01]  /*7240*/  FMUL.FTZ R166, R166, R163.reuse ;  /* 0x000000a3a6a67220 */ /* 0x080fe20000410000 */
[----:B------:R-:W-:Y:S01]  /*7250*/  SHF.R.U64 R52, R52, 0x10, R53 ;  /* 0x0000001034347819 */ /* 0x000fe20000001235 */
[----:B------:R-:W-:Y:S01]  /*7260*/  FFMA.FTZ R163, R162, R163, -R167 ;  /* 0x000000a3a2a37223 */ /* 0x000fe200000108a7 */
[----:B------:R-:W-:Y:S01]  /*7270*/  PRMT R64, R186, 0x5432, R64 ;  /* 0x00005432ba407816 */ /* 0x000fe20000000040 */
[----:B------:R-:W-:Y:S01]  /*7280*/  FFMA.FTZ R162, R162, R164, R166 ;  /* 0x000000a4a2a27223 */ /* 0x000fe200000100a6 */
[----:B------:R-:W-:Y:S01]  /*7290*/  LOP3.LUT R164, R97, 0xffff0000, RZ, 0xc0, !PT ;  /* 0xffff000061a47812 */ /* 0x000fe200078ec0ff */
[----:B------:R-:W-:Y:S01]  /*72a0*/  IMAD.U32 R53, R92, 0x10000, RZ ;  /* 0x000100005c357824 */ /* 0x000fe200078e00ff */
[----:B------:R-:W-:Y:S01]  /*72b0*/  LOP3.LUT R97, R165, 0xffff0000, RZ, 0xc0, !PT ;  /* 0xffff0000a5617812 */ /* 0x000fe200078ec0ff */
[----:B------:R-:W-:Y:S01]  /*72c0*/  IMAD.U32 R65, R94, 0x10000, RZ ;  /* 0x000100005e417824 */ /* 0x000fe200078e00ff */
[----:B------:R-:W-:Y:S01]  /*72d0*/  SHF.R.U64 R54, R54, 0x10, R55 ;  /* 0x0000001036367819 */ /* 0x000fe20000001237 */
[----:B------:R-:W-:Y:S01]  /*72e0*/  FMUL.FTZ R165, R164, R161 ;  /* 0x000000a1a4a57220 */ /* 0x000fe20000410000 */
[----:B------:R-:W-:Y:S01]  /*72f0*/  PRMT R52, R182, 0x5432, R52 ;  /* 0x00005432b6347816 */ /* 0x000fe20000000034 */
[-C--:B------:R-:W-:Y:S01]  /*7300*/  FMUL.FTZ R164, R164, R97.reuse ;  /* 0x00000061a4a47220 */ /* 0x080fe20000410000 */
[----:B------:R-:W-:Y:S01]  /*7310*/  LOP3.LUT R92, R92, 0xffff0000, RZ, 0xc0, !PT ;  /* 0xffff00005c5c7812 */ /* 0x000fe200078ec0ff */
        /* <DEDUP_REMOVED lines=17> */
[----:B------:R-:W-:Y:S01]  /*7430*/  FMUL.FTZ R99, R95, R161 ;  /* 0x000000a15f637220 */ /* 0x000fe20000410000 */
[----:B------:R-:W-:Y:S01]  /*7440*/  PRMT R66, R185, 0x5432, R66 ;  /* 0x00005432b9427816 */ /* 0x000fe20000000042 */
[-C--:B------:R-:W-:Y:S01]  /*7450*/  FMUL.FTZ R95, R95, R164.reuse ;  /* 0x000000a45f5f7220 */ /* 0x080fe20000410000 */
[----:B------:R-:W-:Y:S01]  /*7460*/  FFMA.FTZ R168, R165, R167, -R168 ;  /* 0x000000a7a5a87223 */ /* 0x000fe200000108a8 */
[----:B------:R-:W-:Y:S01]  /*7470*/  FFMA.FTZ R99, R67, R164, -R99 ;  /* 0x000000a443637223 */ /* 0x000fe20000010863 */
[----:B------:R-:W-:-:S02]  /*7480*/  IMAD.U32 R164, R64, 0x10000, RZ ;  /* 0x0001000040a47824 */ /* 0x000fc400078e00ff */
[----:B------:R-:W-:Y:S01]  /*7490*/  FFMA.FTZ R95, R67, R161, R95 ;  /* 0x000000a1435f7223 */ /* 0x000fe2000001005f */
[----:B------:R-:W-:Y:S01]  /*74a0*/  IMAD.U32 R67, R52, 0x10000, RZ ;  /* 0x0001000034437824 */ /* 0x000fe200078e00ff */
[----:B------:R-:W-:Y:S01]  /*74b0*/  LOP3.LUT R64, R64, 0xffff0000, RZ, 0xc0, !PT ;  /* 0xffff000040407812 */ /* 0x000fe200078ec0ff */
[C---:B------:R-:W-:Y:S01]  /*74c0*/  FMUL.FTZ R161, R55.reuse, R164 ;  /* 0x000000a437a17220 */ /* 0x040fe20000410000 */
[----:B------:R-:W-:Y:S01]  /*74d0*/  LOP3.LUT R52, R52, 0xffff0000, RZ, 0xc0, !PT ;  /* 0xffff000034347812 */ /* 0x000fe200078ec0ff */
[-C--:B------:R-:W-:Y:S01]  /*74e0*/  FMUL.FTZ R55, R55, R67.reuse ;  /* 0x0000004337377220 */ /* 0x080fe20000410000 */
[----:B------:R-:W-:Y:S01]  /*74f0*/  FFMA.FTZ R169, R165, R166, R169 ;  /* 0x000000a6a5a97223 */ /* 0x000fe200000100a9 */
[----:B------:R-:W-:Y:S01]  /*7500*/  FFMA.FTZ R161, R53, R67, -R161 ;  /* 0x0000004335a17223 */ /* 0x000fe200000108a1 */
[----:B------:R-:W-:Y:S01]  /*7510*/  FMUL.FTZ R67, R96, R64 ;  /* 0x0000004060437220 */ /* 0x000fe20000410000 */
        /* <DEDUP_REMOVED lines=34> */
.L_x_5129:
[----:B------:R-:W-:Y:S05]  /*7740*/  BSYNC B3 ;  /* 0x0000000000037941 */ /* 0x000fea0003800000 */
.L_x_5128:
        /* <DEDUP_REMOVED lines=10> */
.L_x_5127:
[----:B------:R-:W-:Y:S05]  /*77f0*/  BSYNC B2 ;  /* 0x0000000000027941 */ /* 0x000fea0003800000 */
.L_x_5126:
        /* <DEDUP_REMOVED lines=39> */
[C---:B------:R-:W-:Y:S01]  /*7a70*/  IMAD.U32 R161, R60.reuse, 0x10000, RZ ;  /* 0x000100003ca17824 */ /* 0x040fe200078e00ff */
        /* <DEDUP_REMOVED lines=15> */
[----:B------:R-:W-:Y:S01]  /*7b70*/  FMUL.FTZ R98, R98, R49 ;  /* 0x0000003162627220 */ /* 0x000fe20000410000 */
        /* <DEDUP_REMOVED lines=63> */
.L_x_5133:
[----:B------:R-:W-:Y:S05]  /*7f70*/  BSYNC B3 ;  /* 0x0000000000037941 */ /* 0x000fea0003800000 */
.L_x_5132:
        /* <DEDUP_REMOVED lines=10> */
.L_x_5131:
[----:B------:R-:W-:Y:S05]  /*8020*/  BSYNC B2 ;  /* 0x0000000000027941 */ /* 0x000fea0003800000 */
.L_x_5130:
        /* <DEDUP_REMOVED lines=40> */
[--C-:B------:R-:W-:Y:S01]  /*82b0*/  SHF.R.U64 R57, R58, 0x10, R59.reuse ;  /* 0x000000103a397819 */ /* 0x100fe2000000123b */
[----:B------:R-:W-:Y:S01]  /*82c0*/  IMAD.U32 R98, R45, 0x10000, RZ ;  /* 0x000100002d627824 */ /* 0x000fe200078e00ff */
[----:B------:R-:W-:Y:S01]  /*82d0*/  SHF.R.U32.HI R58, RZ, 0x10, R59 ;  /* 0x00000010ff3a7819 */ /* 0x000fe2000001163b */
[C---:B------:R-:W-:Y:S01]  /*82e0*/  IMAD.U32 R96, R56.reuse, 0x10000, RZ ;  /* 0x0001000038607824 */ /* 0x040fe200078e00ff */
[----:B------:R-:W-:Y:S01]  /*82f0*/  LOP3.LUT R66, R53, 0xffff0000, RZ, 0xc0, !PT ;  /* 0xffff000035427812 */ /* 0x000fe200078ec0ff */
[----:B------:R-:W-:Y:S01]  /*8300*/  IMAD.U32 R59, R49, 0x10000, RZ ;  /* 0x00010000313b7824 */ /* 0x000fe200078e00ff */
[----:B------:R-:W-:Y:S01]  /*8310*/  PRMT R63, R175, 0x5410, R63 ;  /* 0x00005410af3f7816 */ /* 0x000fe2000000003f */
[C---:B------:R-:W-:Y:S01]  /*8320*/  FMUL.FTZ R158, R65.reuse, R96 ;  /* 0x00000060419e7220 */ /* 0x040fe20000410000 */
[----:B------:R-:W-:Y:S01]  /*8330*/  LOP3.LUT R95, R56, 0xffff0000, RZ, 0xc0, !PT ;  /* 0xffff0000385f7812 */ /* 0x000fe200078ec0ff */
[-C--:B------:R-:W-:Y:S01]  /*8340*/  FMUL.FTZ R56, R65, R98.reuse ;  /* 0x0000006241387220 */ /* 0x080fe20000410000 */
[----:B------:R-:W-:Y:S01]  /*8350*/  PRMT R176, R176, 0x5410, R58 ;  /* 0x00005410b0b07816 */ /* 0x000fe2000000003a */
[----:B------:R-:W-:Y:S01]  /*8360*/  IMAD.U32 R58, R63, 0x10000, RZ ;  /* 0x000100003f3a7824 */ /* 0x000fe200078e00ff */
[----:B------:R-:W-:Y:S01]  /*8370*/  LOP3.LUT R65, R45, 0xffff0000, RZ, 0xc0, !PT ;  /* 0xffff00002d417812 */ /* 0x000fe200078ec0ff */
[----:B------:R-:W-:Y:S01]  /*8380*/  FMUL.FTZ R97, R66, R95 ;  /* 0x0000005f42617220 */ /* 0x000fe20000410000 */
[----:B------:R-:W-:Y:S01]  /*8390*/  LOP3.LUT R64, R49, 0xffff0000, RZ, 0xc0, !PT ;  /* 0xffff000031407812 */ /* 0x000fe200078ec0ff */
[----:B------:R-:W-:Y:S01]  /*83a0*/  IMAD.U32 R45, R176, 0x10000, RZ ;  /* 0x00010000b02d7824 */ /* 0x000fe200078e00ff */
[----:B------:R-:W-:Y:S01]  /*83b0*/  PRMT R47, R178, 0x5432, R47 ;  /* 0x00005432b22f7816 */ /* 0x000fe2000000002f */
[C---:B------:R-:W-:Y:S01]  /*83c0*/  FFMA.FTZ R158, R59.reuse, R98, -R158 ;  /* 0x000000623b9e7223 */ /* 0x040fe2000001089e */
[----:B------:R-:W-:Y:S01]  /*83d0*/  FFMA.FTZ R56, R59, R96, R56 ;  /* 0x000000603b387223 */ /* 0x000fe20000010038 */
[-C--:B------:R-:W-:Y:S01]  /*83e0*/  FMUL.FTZ R99, R66, R65.reuse ;  /* 0x0000004142637220 */ /* 0x080fe20000410000 */
[----:B------:R-:W-:Y:S01]  /*83f0*/  PRMT R44, R177, 0x5410, R44 ;  /* 0x00005410b12c7816 */ /* 0x000fe2000000002c */
[----:B------:R-:W-:Y:S01]  /*8400*/  FFMA.FTZ R59, R64, R65, -R97 ;  /* 0x00000041403b7223 */ /* 0x000fe20000010861 */
[----:B------:R-:W-:Y:S01]  /*8410*/  FMUL.FTZ R66, R93, R58 ;  /* 0x0000003a5d427220 */ /* 0x000fe20000410000 */
[----:B------:R-:W-:Y:S01]  /*8420*/  LOP3.LUT R55, R55, 0xffff0000, RZ, 0xc0, !PT ;  /* 0xffff000037377812 */ /* 0x000fe200078ec0ff */
[----:B------:R-:W-:Y:S01]  /*8430*/  FMUL.FTZ R65, R93, R45 ;  /* 0x0000002d5d417220 */ /* 0x000fe20000410000 */
[----:B------:R-:W-:Y:S01]  /*8440*/  LOP3.LUT R176, R176, 0xffff0000, RZ, 0xc0, !PT ;  /* 0xffff0000b0b07812 */ /* 0x000fe200078ec0ff */
[----:B------:R-:W-:Y:S01]  /*8450*/  FFMA.FTZ R95, R64, R95, R99 ;  /* 0x0000005f405f7223 */ /* 0x000fe20000010063 */
[----:B------:R-:W-:Y:S01]  /*8460*/  LOP3.LUT R96, R63, 0xffff0000, RZ, 0xc0, !PT ;  /* 0xffff00003f607812 */ /* 0x000fe200078ec0ff */
[----:B------:R-:W-:-:S02]  /*8470*/  IMAD.U32 R53, R52, 0x10000, RZ ;  /* 0x0001000034357824 */ /* 0x000fc400078e00ff */
[C---:B------:R-:W-:Y:S01]  /*8480*/  FFMA.FTZ R45, R92.reuse, R45, R66 ;  /* 0x0000002d5c2d7223 */ /* 0x040fe20000010042 */
[----:B------:R-:W-:Y:S01]  /*8490*/  IMAD.U32 R64, R47, 0x10000, RZ ;  /* 0x000100002f407824 */ /* 0x000fe200078e00ff */
[----:B------:R-:W-:Y:S01]  /*84a0*/  LOP3.LUT R51, R51, 0xffff0000, RZ, 0xc0, !PT ;  /* 0xffff000033337812 */ /* 0x000fe200078ec0ff */
[----:B------:R-:W-:Y:S01]  /*84b0*/  FFMA.FTZ R58, R92, R58, -R65 ;  /* 0x0000003a5c3a7223 */ /* 0x000fe20000010841 */
[----:B------:R-:W-:Y:S01]  /*84c0*/  IMAD.U32 R66, R44, 0x10000, RZ ;  /* 0x000100002c427824 */ /* 0x000fe200078e00ff */
[----:B------:R-:W-:Y:S01]  /*84d0*/  LOP3.LUT R52, R52, 0xffff0000, RZ, 0xc0, !PT ;  /* 0xffff000034347812 */ /* 0x000fe200078ec0ff */
[C---:B------:R-:W-:Y:S01]  /*84e0*/  FMUL.FTZ R92, R55.reuse, R176 ;  /* 0x000000b0375c7220 */ /* 0x040fe20000410000 */
[----:B------:R-:W-:Y:S01]  /*84f0*/  FMUL.FTZ R98, R55, R96 ;  /* 0x0000006037627220 */ /* 0x000fe20000410000 */
[----:B------:R-:W-:Y:S01]  /*8500*/  LOP3.LUT R47, R47, 0xffff0000, RZ, 0xc0, !PT ;  /* 0xffff00002f2f7812 */ /* 0x000fe200078ec0ff */
[----:B------:R-:W-:Y:S01]  /*8510*/  IMAD.U32 R49, R48, 0x10000, RZ ;  /* 0x0001000030317824 */ /* 0x000fe200078e00ff */
[----:B------:R-:W-:Y:S01]  /*8520*/  LOP3.LUT R63, R44, 0xffff0000, RZ, 0xc0, !PT ;  /* 0xffff00002c3f7812 */ /* 0x000fe200078ec0ff */
[----:B------:R-:W-:Y:S01]  /*8530*/  FMUL.FTZ R44, R53, R64 ;  /* 0x00000040352c7220 */ /* 0x000fe20000410000 */
[----:B------:R-:W-:Y:S01]  /*8540*/  PRMT R57, R175, 0x5432, R57 ;  /* 0x00005432af397816 */ /* 0x000fe20000000039 */
[----:B------:R-:W-:Y:S01]  /*8550*/  FMUL.FTZ R53, R53, R66 ;  /* 0x0000004235357220 */ /* 0x000fe20000410000 */
[----:B------:R-:W-:Y:S01]  /*8560*/  PRMT R46, R177, 0x5432, R46 ;  /* 0x00005432b12e7816 */ /* 0x000fe2000000002e */
[C---:B------:R-:W-:Y:S01]  /*8570*/  FFMA.FTZ R55, R51.reuse, R96, -R92 ;  /* 0x0000006033377223 */ /* 0x040fe2000001085c */
[----:B------:R-:W-:Y:S01]  /*8580*/  FFMA.FTZ R176, R51, R176, R98 ;  /* 0x000000b033b07223 */ /* 0x000fe20000010062 */
[C---:B------:R-:W-:Y:S01]  /*8590*/  FMUL.FTZ R51, R52.reuse, R47 ;  /* 0x0000002f34337220 */ /* 0x040fe20000410000 */
[-C--:B------:R-:W-:Y:S01]  /*85a0*/  FMUL.FTZ R65, R52, R63.reuse ;  /* 0x0000003f34417220 */ /* 0x080fe20000410000 */
[----:B------:R-:W-:Y:S01]  /*85b0*/  LOP3.LUT R48, R48, 0xffff0000, RZ, 0xc0, !PT ;  /* 0xffff000030307812 */ /* 0x000fe200078ec0ff */
[----:B------:R-:W-:Y:S01]  /*85c0*/  FFMA.FTZ R66, R49, R66, -R44 ;  /* 0x0000004231427223 */ /* 0x000fe2000001082c */
[----:B------:R-:W-:Y:S01]  /*85d0*/  IMAD.U32 R52, R57, 0x10000, RZ ;  /* 0x0001000039347824 */ /* 0x000fe200078e00ff */
[----:B------:R-:W-:Y:S01]  /*85e0*/  LOP3.LUT R54, R54, 0xffff0000, RZ, 0xc0, !PT ;  /* 0xffff000036367812 */ /* 0x000fe200078ec0ff */
[----:B------:R-:W-:Y:S01]  /*85f0*/  FFMA.FTZ R49, R49, R64, R53 ;  /* 0x0000004031317223 */ /* 0x000fe20000010035 */
[----:B------:R-:W-:Y:S01]  /*8600*/  LOP3.LUT R57, R57, 0xffff0000, RZ, 0xc0, !PT ;  /* 0xffff000039397812 */ /* 0x000fe200078ec0ff */
[C---:B------:R-:W-:Y:S01]  /*8610*/  IMAD.U32 R44, R46.reuse, 0x10000, RZ ;  /* 0x000100002e2c7824 */ /* 0x040fe200078e00ff */
[----:B------:R-:W-:Y:S01]  /*8620*/  LOP3.LUT R53, R46, 0xffff0000, RZ, 0xc0, !PT ;  /* 0xffff00002e357812 */ /* 0x000fe200078ec0ff */
[----:B------:R-:W-:Y:S01]  /*8630*/  FFMA.FTZ R51, R48, R63, -R51 ;  /* 0x0000003f30337223 */ /* 0x000fe20000010833 */
[----:B------:R-:W-:Y:S01]  /*8640*/  LOP3.LUT R50, R50, 0xffff0000, RZ, 0xc0, !PT ;  /* 0xffff000032327812 */ /* 0x000fe200078ec0ff */
[----:B------:R-:W-:Y:S01]  /*8650*/  FFMA.FTZ R48, R48, R47, R65 ;  /* 0x0000002f30307223 */ /* 0x000fe20000010041 */
[----:B------:R-:W-:Y:S01]  /*8660*/  FMUL.FTZ R63, R54, R57 ;  /* 0x00000039363f7220 */ /* 0x000fe20000410000 */
[C---:B------:R-:W-:Y:S01]  /*8670*/  FMUL.FTZ R46, R94.reuse, R52 ;  /* 0x000000345e2e7220 */ /* 0x040fe20000410000 */
[----:B------:R-:W-:Y:S01]  /*8680*/  FMUL.FTZ R47, R94, R44 ;  /* 0x0000002c5e2f7220 */ /* 0x000fe20000410000 */
[-C--:B------:R-:W-:Y:S01]  /*8690*/  FMUL.FTZ R54, R54, R53.reuse ;  /* 0x0000003536367220 */ /* 0x080fe20000410000 */
[----:B------:R-:W-:Y:S01]  /*86a0*/  F2FP.BF16.F32.PACK_AB R55, R55, R58 ;  /* 0x0000003a3737723e */ /* 0x000fe200000010ff */
        /* <DEDUP_REMOVED lines=14> */
[----:B------:R-:W-:-:S07]  /*8790*/  F2FP.BF16.F32.PACK_AB R54, R54, R47 ;  /* 0x0000002f3636723e */ /* 0x000fce00000010ff */
.L_x_5135:
[----:B------:R-:W-:Y:S05]  /*87a0*/  BSYNC B2 ;  /* 0x0000000000027941 */ /* 0x000fea0003800000 */
.L_x_5134:
        /* <DEDUP_REMOVED lines=10> */
.L_x_5125:
[----:B------:R-:W-:Y:S05]  /*8850*/  BSYNC B1 ;  /* 0x0000000000017941 */ /* 0x000fea0003800000 */
.L_x_5124:
        /* <DEDUP_REMOVED lines=13> */
[----:B------:R-:W-:Y:S02]  /*8930*/  LEA.HI R45, R45, R44, RZ, 0x4 ;  /* 0x0000002c2d2d7211 */ /* 0x000fe400078f20ff */
[----:B---3--:R-:W-:-:S02]  /*8940*/  SHF.R.U32.HI R50, RZ, 0x3, R212 ;  /* 0x00000003ff327819 */ /* 0x008fc400000116d4 */
[----:B------:R-:W-:-:S05]  /*8950*/  LEA.HI.SX32 R48, R45, R20, 0x1c ;  /* 0x000000142d307211 */ /* 0x000fca00078fe2ff */
        /* <DEDUP_REMOVED lines=10> */
[----:B------:R-:W-:Y:S02]  /*8a00*/  LOP3.LUT R44, R212, 0x38, R49, 0xf8, !PT ;  /* 0x00000038d42c7812 */ /* 0x000fe400078ef831 */
[----:B------:R-:W-:Y:S02]  /*8a10*/  LEA.HI R45, R45, R48, RZ, 0x3 ;  /* 0x000000302d2d7211 */ /* 0x000fe400078f18ff */
[----:B------:R-:W-:Y:S02]  /*8a20*/  LOP3.LUT R44, R44, R50, RZ, 0x3c, !PT ;  /* 0x000000322c2c7212 */ /* 0x000fe400078e3cff */
[----:B------:R-:W-:-:S02]  /*8a30*/  SHF.R.S32.HI R45, RZ, 0x3, R45 ;  /* 0x00000003ff2d7819 */ /* 0x000fc4000001142d */
[----:B------:R-:W-:-:S03]  /*8a40*/  ISETP.GE.AND P4, PT, R22, R101, PT ;  /* 0x000000651600720c */ /* 0x000fc60003f86270 */
        /* <DEDUP_REMOVED lines=13> */
[----:B------:R-:W-:Y:S01]  /*8b20*/  SHF.R.U64 R93, R76, 0x10, R77 ;  /* 0x000000104c5d7819 */ /* 0x000fe2000000124d */
[----:B------:R-:W-:Y:S01]  /*8b30*/  IMAD.U32 R76, R49, 0x10000, RZ ;  /* 0x00010000314c7824 */ /* 0x000fe200078e00ff */
[----:B------:R-:W-:Y:S01]  /*8b40*/  SHF.R.U64 R60, R78, 0x10, R79 ;  /* 0x000000104e3c7819 */ /* 0x000fe2000000124f */
[----:B------:R-:W-:Y:S01]  /*8b50*/  IMAD.U32 R61, R47, 0x10000, RZ ;  /* 0x000100002f3d7824 */ /* 0x000fe200078e00ff */
[----:B------:R-:W-:Y:S02]  /*8b60*/  SHF.R.U32.HI R77, RZ, 0x10, R77 ;  /* 0x00000010ff4d7819 */ /* 0x000fe4000001164d */
[----:B------:R-:W-:-:S02]  /*8b70*/  PRMT R78, R174, 0x5432, R89 ;  /* 0x00005432ae4e7816 */ /* 0x000fc40000000059 */
[----:B------:R-:W-:Y:S02]  /*8b80*/  PRMT R62, R172, 0x5410, R93 ;  /* 0x00005410ac3e7816 */ /* 0x000fe4000000005d */
[----:B------:R-:W-:Y:S01]  /*8b90*/  SHF.R.U32.HI R92, RZ, 0x10, R79 ;  /* 0x00000010ff5c7819 */ /* 0x000fe2000001164f */
[----:B------:R-:W-:Y:S01]  /*8ba0*/  IMAD.U32 R79, R78, 0x10000, RZ ;  /* 0x000100004e4f7824 */ /* 0x000fe200078e00ff */
[----:B------:R-:W-:Y:S02]  /*8bb0*/  SHF.R.U64 R64, R90, 0x10, R91 ;  /* 0x000000105a407819 */ /* 0x000fe4000000125b */
[----:B------:R-:W-:Y:S02]  /*8bc0*/  PRMT R172, R172, 0x5432, R77 ;  /* 0x00005432acac7816 */ /* 0x000fe4000000004d */
[----:B------:R-:W-:Y:S02]  /*8bd0*/  PRMT R174, R174, 0x5410, R63 ;  /* 0x00005410aeae7816 */ /* 0x000fe4000000003f */
[----:B------:R-:W-:Y:S01]  /*8be0*/  SHF.R.U32.HI R90, RZ, 0x10, R91 ;  /* 0x00000010ff5a7819 */ /* 0x000fe2000001165b */
[----:B------:R-:W-:Y:S01]  /*8bf0*/  IMAD.U32 R77, R172, 0x10000, RZ ;  /* 0x00010000ac4d7824 */ /* 0x000fe200078e00ff */
[----:B------:R-:W-:Y:S01]  /*8c00*/  PRMT R63, R173, 0x5410, R64 ;  /* 0x00005410ad3f7816 */ /* 0x000fe20000000040 */
[C---:B------:R-:W-:Y:S01]  /*8c10*/  FMUL.FTZ R64, R76.reuse, R79 ;  /* 0x0000004f4c407220 */ /* 0x040fe20000410000 */
[----:B------:R-:W-:Y:S01]  /*8c20*/  LOP3.LUT R66, R49, 0xffff0000, RZ, 0xc0, !PT ;  /* 0xffff000031427812 */ /* 0x000fe200078ec0ff */
[-C--:B------:R-:W-:Y:S01]  /*8c30*/  FMUL.FTZ R76, R76, R77.reuse ;  /* 0x0000004d4c4c7220 */ /* 0x080fe20000410000 */
[----:B------:R-:W-:Y:S01]  /*8c40*/  LOP3.LUT R78, R78, 0xffff0000, RZ, 0xc0, !PT ;  /* 0xffff00004e4e7812 */ /* 0x000fe200078ec0ff */
[----:B------:R-:W-:Y:S01]  /*8c50*/  FFMA.FTZ R64, R65, R77, -R64 ;  /* 0x0000004d41407223 */ /* 0x000fe20000010840 */
[----:B------:R-:W-:Y:S01]  /*8c60*/  PRMT R60, R171, 0x5410, R60 ;  /* 0x00005410ab3c7816 */ /* 0x000fe2000000003c */
[----:B------:R-:W-:Y:S01]  /*8c70*/  FFMA.FTZ R65, R65, R79, R76 ;  /* 0x0000004f41417223 */ /* 0x000fe2000001004c */
[----:B------:R-:W-:Y:S01]  /*8c80*/  PRMT R90, R173, 0x5432, R90 ;  /* 0x00005432ad5a7816 */ /* 0x000fe2000000005a */
[----:B------:R-:W-:Y:S01]  /*8c90*/  IMAD.U32 R49, R48, 0x10000, RZ ;  /* 0x0001000030317824 */ /* 0x000fe200078e00ff */
        /* <DEDUP_REMOVED lines=11> */
[----:B------:R-:W-:Y:S01]  /*8d50*/  FMUL.FTZ R67, R67, R76 ;  /* 0x0000004c43437220 */ /* 0x000fe20000410000 */
[----:B------:R-:W-:Y:S01]  /*8d60*/  FFMA.FTZ R66, R59, R78, R66 ;  /* 0x0000004e3b427223 */ /* 0x000fe20000010042 */
[----:B------:R-:W-:Y:S01]  /*8d70*/  LOP3.LUT R58, R47, 0xffff0000, RZ, 0xc0, !PT ;  /* 0xffff00002f3a7812 */ /* 0x000fe200078ec0ff */
[----:B------:R-:W-:Y:S01]  /*8d80*/  FFMA.FTZ R59, R61, R76, -R92 ;  /* 0x0000004c3d3b7223 */ /* 0x000fe2000001085c */
[----:B------:R-:W-:Y:S01]  /*8d90*/  LOP3.LUT R171, R171, 0xffff0000, RZ, 0xc0, !PT ;  /* 0xffff0000abab7812 */ /* 0x000fe200078ec0ff */
[----:B------:R-:W-:Y:S01]  /*8da0*/  FFMA.FTZ R61, R61, R88, R67 ;  /* 0x000000583d3d7223 */ /* 0x000fe20000010043 */
[----:B------:R-:W-:Y:S01]  /*8db0*/  FMUL.FTZ R67, R51, R90 ;  /* 0x0000005a33437220 */ /* 0x000fe20000410000 */
[----:B------:R-:W-:Y:S01]  /*8dc0*/  IMAD.U32 R78, R174, 0x10000, RZ ;  /* 0x00010000ae4e7824 */ /* 0x000fe200078e00ff */
[----:B------:R-:W-:Y:S01]  /*8dd0*/  LOP3.LUT R48, R48, 0xffff0000, RZ, 0xc0, !PT ;  /* 0xffff000030307812 */ /* 0x000fe200078ec0ff */
[----:B------:R-:W-:-:S02]  /*8de0*/  IMAD.U32 R76, R62, 0x10000, RZ ;  /* 0x000100003e4c7824 */ /* 0x000fc400078e00ff */
[-C--:B------:R-:W-:Y:S01]  /*8df0*/  FMUL.FTZ R79, R51, R171.reuse ;  /* 0x000000ab334f7220 */ /* 0x080fe20000410000 */
[----:B------:R-:W-:Y:S01]  /*8e00*/  FFMA.FTZ R88, R58, R171, -R67 ;  /* 0x000000ab3a587223 */ /* 0x000fe20000010843 */
[----:B------:R-:W-:Y:S01]  /*8e10*/  LOP3.LUT R67, R174, 0xffff0000, RZ, 0xc0, !PT ;  /* 0xffff0000ae437812 */ /* 0x000fe200078ec0ff */
[----:B------:R-:W-:Y:S01]  /*8e20*/  IMAD.U32 R45, R44, 0x10000, RZ ;  /* 0x000100002c2d7824 */ /* 0x000fe200078e00ff */
[----:B------:R-:W-:Y:S01]  /*8e30*/  LOP3.LUT R51, R62, 0xffff0000, RZ, 0xc0, !PT ;  /* 0xffff00003e337812 */ /* 0x000fe200078ec0ff */
[C---:B------:R-:W-:Y:S01]  /*8e40*/  FMUL.FTZ R62, R49.reuse, R78 ;  /* 0x0000004e313e7220 */ /* 0x040fe20000410000 */
[----:B------:R-:W-:Y:S01]  /*8e50*/  FMUL.FTZ R49, R49, R76 ;  /* 0x0000004c31317220 */ /* 0x000fe20000410000 */
[----:B------:R-:W-:Y:S01]  /*8e60*/  FFMA.FTZ R58, R58, R90, R79 ;  /* 0x0000005a3a3a7223 */ /* 0x000fe2000001004f */
[C---:B------:R-:W-:Y:S01]  /*8e70*/  IMAD.U32 R47, R46.reuse, 0x10000, RZ ;  /* 0x000100002e2f7824 */ /* 0x040fe200078e00ff */
[----:B------:R-:W-:Y:S01]  /*8e80*/  LOP3.LUT R56, R46, 0xffff0000, RZ, 0xc0, !PT ;  /* 0xffff00002e387812 */ /* 0x000fe200078ec0ff */
[C---:B------:R-:W-:Y:S01]  /*8e90*/  FMUL.FTZ R79, R48.reuse, R67 ;  /* 0x00000043304f7220 */ /* 0x040fe20000410000 */
[----:B------:R-:W-:Y:S01]  /*8ea0*/  FMUL.FTZ R89, R48, R51 ;  /* 0x0000003330597220 */ /* 0x000fe20000410000 */
[----:B------:R-:W-:Y:S01]  /*8eb0*/  LOP3.LUT R44, R44, 0xffff0000, RZ, 0xc0, !PT ;  /* 0xffff00002c2c7812 */ /* 0x000fe200078ec0ff */
[C---:B------:R-:W-:Y:S01]  /*8ec0*/  IMAD.U32 R46, R50.reuse, 0x10000, RZ ;  /* 0x00010000322e7824 */ /* 0x040fe200078e00ff */
[----:B------:R-:W-:Y:S01]  /*8ed0*/  LOP3.LUT R50, R50, 0xffff0000, RZ, 0xc0, !PT ;  /* 0xffff000032327812 */ /* 0x000fe200078ec0ff */
[----:B------:R-:W-:-:S02]  /*8ee0*/  IMAD.U32 R48, R63, 0x10000, RZ ;  /* 0x000100003f307824 */ /* 0x000fc400078e00ff */
[----:B------:R-:W-:Y:S01]  /*8ef0*/  FFMA.FTZ R78, R45, R78, R49 ;  /* 0x0000004e2d4e7223 */ /* 0x000fe20000010031 */
[----:B------:R-:W-:Y:S01]  /*8f00*/  LOP3.LUT R63, R63, 0xffff0000, RZ, 0xc0, !PT ;  /* 0xffff00003f3f7812 */ /* 0x000fe200078ec0ff */
[----:B------:R-:W-:Y:S01]  /*8f10*/  FFMA.FTZ R62, R45, R76, -R62 ;  /* 0x0000004c2d3e7223 */ /* 0x000fe2000001083e */
[C---:B------:R-:W-:Y:S01]  /*8f20*/  LOP3.LUT R49, R60.reuse, 0xffff0000, RZ, 0xc0, !PT ;  /* 0xffff00003c317812 */ /* 0x040fe200078ec0ff */
[----:B------:R-:W-:Y:S02]  /*8f30*/  IMAD.U32 R45, R60, 0x10000, RZ ;  /* 0x000100003c2d7824 */ /* 0x000fe400078e00ff */
[C---:B------:R-:W-:Y:S01]  /*8f40*/  FFMA.FTZ R89, R44.reuse, R67, R89 ;  /* 0x000000432c597223 */ /* 0x040fe20000010059 */
[----:B------:R-:W-:Y:S01]  /*8f50*/  FFMA.FTZ R79, R44, R51, -R79 ;  /* 0x000000332c4f7223 */ /* 0x000fe2000001084f */
        /* <DEDUP_REMOVED lines=18> */
.L_x_5139:
[----:B------:R-:W-:Y:S05]  /*9080*/  BSYNC B2 ;  /* 0x0000000000027941 */ /* 0x000fea0003800000 */
.L_x_5138:
[----:B0-----:R4:W-:Y:S04]  /*9090*/  STG.E.128 desc[UR60][R52.64], R44 ;  /* 0x0000002c34007986 */ /* 0x0019e8000c101d3c */
[----:B--2---:R4:W-:Y:S02]  /*90a0*/  @!P3 STG.E.128 desc[UR60][R54.64], R48 ;  /* 0x000000303600b986 */ /* 0x0049e4000c101d3c */
.L_x_5137:
[----:B------:R-:W-:Y:S05]  /*90b0*/  BSYNC B1 ;  /* 0x0000000000017941 */ /* 0x000fea0003800000 */
.L_x_5136:
        /* <DEDUP_REMOVED lines=43> */
[----:B------:R-:W-:Y:S01]  /*9370*/  LOP3.LUT R64, R49, 0xffff0000, RZ, 0xc0, !PT ;  /* 0xffff000031407812 */ /* 0x000fe200078ec0ff */
[----:B------:R-:W-:Y:S01]  /*9380*/  IMAD.U32 R58, R48, 0x10000, RZ ;  /* 0x00010000303a7824 */ /* 0x000fe200078e00ff */
[----:B------:R-:W-:Y:S01]  /*9390*/  SHF.R.U64 R74, R74, 0x10, R75 ;  /* 0x000000104a4a7819 */ /* 0x000fe2000000124b */
[----:B------:R-:W-:Y:S01]  /*93a0*/  IMAD.U32 R56, R44, 0x10000, RZ ;  /* 0x000100002c387824 */ /* 0x000fe200078e00ff */
[----:B------:R-:W-:-:S02]  /*93b0*/  PRMT R49, R170, 0x5432, R85 ;  /* 0x00005432aa317816 */ /* 0x000fc40000000055 */
[----:B------:R-:W-:Y:S02]  /*93c0*/  LOP3.LUT R66, R51, 0xffff0000, RZ, 0xc0, !PT ;  /* 0xffff000033427812 */ /* 0x000fe400078ec0ff */
[----:B------:R-:W-:Y:S02]  /*93d0*/  PRMT R67, R156, 0x5410, R67 ;  /* 0x000054109c437816 */ /* 0x000fe40000000043 */
[----:B------:R-:W-:Y:S02]  /*93e0*/  SHF.R.U32.HI R72, RZ, 0x10, R75 ;  /* 0x00000010ff487819 */ /* 0x000fe4000001164b */
[----:B------:R-:W-:Y:S02]  /*93f0*/  SHF.R.U64 R76, R86, 0x10, R87 ;  /* 0x00000010564c7819 */ /* 0x000fe40000001257 */
[----:B------:R-:W-:Y:S02]  /*9400*/  PRMT R156, R156, 0x5432, R77 ;  /* 0x000054329c9c7816 */ /* 0x000fe4000000004d */
[----:B------:R-:W-:Y:S01]  /*9410*/  PRMT R51, R155, 0x5410, R74 ;  /* 0x000054109b337816 */ /* 0x000fe2000000004a */
[----:B------:R-:W-:Y:S01]  /*9420*/  IMAD.U32 R74, R49, 0x10000, RZ ;  /* 0x00010000314a7824 */ /* 0x000fe200078e00ff */
[----:B------:R-:W-:-:S02]  /*9430*/  SHF.R.U32.HI R86, RZ, 0x10, R87 ;  /* 0x00000010ff567819 */ /* 0x000fc40000011657 */
[----:B------:R-:W-:Y:S01]  /*9440*/  PRMT R155, R155, 0x5432, R72 ;  /* 0x000054329b9b7816 */ /* 0x000fe20000000048 */
[----:B------:R-:W-:Y:S01]  /*9450*/  IMAD.U32 R72, R156, 0x10000, RZ ;  /* 0x000100009c487824 */ /* 0x000fe200078e00ff */
[----:B------:R-:W-:Y:S01]  /*9460*/  PRMT R75, R157, 0x5410, R76 ;  /* 0x000054109d4b7816 */ /* 0x000fe2000000004c */
[----:B------:R-:W-:Y:S01]  /*9470*/  FMUL.FTZ R76, R63, R74 ;  /* 0x0000004a3f4c7220 */ /* 0x000fe20000410000 */
[----:B------:R-:W-:Y:S01]  /*9480*/  PRMT R157, R157, 0x5432, R86 ;  /* 0x000054329d9d7816 */ /* 0x000fe20000000056 */
[-C--:B------:R-:W-:Y:S01]  /*9490*/  FMUL.FTZ R78, R63, R72.reuse ;  /* 0x000000483f4e7220 */ /* 0x080fe20000410000 */
[----:B------:R-:W-:Y:S01]  /*94a0*/  PRMT R170, R170, 0x5410, R73 ;  /* 0x00005410aaaa7816 */ /* 0x000fe20000000049 */
[----:B------:R-:W-:Y:S01]  /*94b0*/  IMAD.U32 R63, R155, 0x10000, RZ ;  /* 0x000100009b3f7824 */ /* 0x000fe200078e00ff */
[----:B------:R-:W-:Y:S01]  /*94c0*/  LOP3.LUT R73, R49, 0xffff0000, RZ, 0xc0, !PT ;  /* 0xffff000031497812 */ /* 0x000fe200078ec0ff */
[----:B------:R-:W-:Y:S01]  /*94d0*/  FFMA.FTZ R49, R59, R72, -R76 ;  /* 0x000000483b317223 */ /* 0x000fe2000001084c */
[----:B------:R-:W-:Y:S01]  /*94e0*/  IMAD.U32 R72, R157, 0x10000, RZ ;  /* 0x000100009d487824 */ /* 0x000fe200078e00ff */
[----:B------:R-:W-:Y:S01]  /*94f0*/  LOP3.LUT R156, R156, 0xffff0000, RZ, 0xc0, !PT ;  /* 0xffff00009c9c7812 */ /* 0x000fe200078ec0ff */
[----:B------:R-:W-:Y:S01]  /*9500*/  FFMA.FTZ R59, R59, R74, R78 ;  /* 0x0000004a3b3b7223 */ /* 0x000fe2000001004e */
[----:B------:R-:W-:Y:S01]  /*9510*/  LOP3.LUT R61, R45, 0xffff0000, RZ, 0xc0, !PT ;  /* 0xffff00002d3d7812 */ /* 0x000fe200078ec0ff */
[----:B------:R-:W-:Y:S01]  /*9520*/  FMUL.FTZ R77, R65, R72 ;  /* 0x00000048414d7220 */ /* 0x000fe20000410000 */
[C---:B------:R-:W-:Y:S01]  /*9530*/  FMUL.FTZ R76, R64.reuse, R73 ;  /* 0x00000049404c7220 */ /* 0x040fe20000410000 */
[----:B------:R-:W-:Y:S01]  /*9540*/  LOP3.LUT R157, R157, 0xffff0000, RZ, 0xc0, !PT ;  /* 0xffff00009d9d7812 */ /* 0x000fe200078ec0ff */
[-C--:B------:R-:W-:Y:S01]  /*9550*/  FMUL.FTZ R65, R65, R63.reuse ;  /* 0x0000003f41417220 */ /* 0x080fe20000410000 */
[----:B------:R-:W-:Y:S01]  /*9560*/  FMUL.FTZ R64, R64, R156 ;  /* 0x0000009c40407220 */ /* 0x000fe20000410000 */
[C---:B------:R-:W-:Y:S01]  /*9570*/  FFMA.FTZ R74, R62.reuse, R63, -R77 ;  /* 0x0000003f3e4a7223 */ /* 0x040fe2000001084d */
[----:B------:R-:W-:Y:S01]  /*9580*/  LOP3.LUT R155, R155, 0xffff0000, RZ, 0xc0, !PT ;  /* 0xffff00009b9b7812 */ /* 0x000fe200078ec0ff */
[----:B------:R-:W-:Y:S01]  /*9590*/  FFMA.FTZ R62, R62, R72, R65 ;  /* 0x000000483e3e7223 */ /* 0x000fe20000010041 */
[----:B------:R-:W-:Y:S01]  /*95a0*/  LOP3.LUT R60, R47, 0xffff0000, RZ, 0xc0, !PT ;  /* 0xffff00002f3c7812 */ /* 0x000fe200078ec0ff */
[C---:B------:R-:W-:Y:S01]  /*95b0*/  FFMA.FTZ R76, R61.reuse, R156, -R76 ;  /* 0x0000009c3d4c7223 */ /* 0x040fe2000001084c */
[----:B------:R-:W-:Y:S01]  /*95c0*/  FFMA.FTZ R64, R61, R73, R64 ;  /* 0x000000493d407223 */ /* 0x000fe20000010040 */
[----:B------:R-:W-:Y:S01]  /*95d0*/  FMUL.FTZ R65, R66, R157 ;  /* 0x0000009d42417220 */ /* 0x000fe20000410000 */
[----:B------:R-:W-:-:S02]  /*95e0*/  IMAD.U32 R63, R170, 0x10000, RZ ;  /* 0x00010000aa3f7824 */ /* 0x000fc400078e00ff */
[-C--:B------:R-:W-:Y:S01]  /*95f0*/  FMUL.FTZ R77, R66, R155.reuse ;  /* 0x0000009b424d7220 */ /* 0x080fe20000410000 */
[C---:B------:R-:W-:Y:S02]  /*9600*/  IMAD.U32 R61, R67.reuse, 0x10000, RZ ;  /* 0x00010000433d7824 */ /* 0x040fe400078e00ff */
[----:B------:R-:W-:Y:S01]  /*9610*/  FFMA.FTZ R155, R60, R155, -R65 ;  /* 0x0000009b3c9b7223 */ /* 0x000fe20000010841 */
[----:B------:R-:W-:Y:S01]  /*9620*/  FMUL.FTZ R73, R58, R63 ;  /* 0x0000003f3a497220 */ /* 0x000fe20000410000 */
[----:B------:R-:W-:Y:S01]  /*9630*/  LOP3.LUT R48, R48, 0xffff0000, RZ, 0xc0, !PT ;  /* 0xffff000030307812 */ /* 0x000fe200078ec0ff */
[----:B------:R-:W-:Y:S01]  /*9640*/  FMUL.FTZ R58, R58, R61 ;  /* 0x0000003d3a3a7220 */ /* 0x000fe20000410000 */
[----:B------:R-:W-:Y:S01]  /*9650*/  LOP3.LUT R65, R170, 0xffff0000, RZ, 0xc0, !PT ;  /* 0xffff0000aa417812 */ /* 0x000fe200078ec0ff */
[----:B------:R-:W-:Y:S01]  /*9660*/  IMAD.U32 R45, R46, 0x10000, RZ ;  /* 0x000100002e2d7824 */ /* 0x000fe200078e00ff */
[----:B------:R-:W-:Y:S01]  /*9670*/  LOP3.LUT R67, R67, 0xffff0000, RZ, 0xc0, !PT ;  /* 0xffff000043437812 */ /* 0x000fe200078ec0ff */
[----:B------:R-:W-:Y:S01]  /*9680*/  FFMA.FTZ R157, R60, R157, R77 ;  /* 0x0000009d3c9d7223 */ /* 0x000fe2000001004d */
[----:B------:R-:W-:Y:S01]  /*9690*/  LOP3.LUT R44, R44, 0xffff0000, RZ, 0xc0, !PT ;  /* 0xffff00002c2c7812 */ /* 0x000fe200078ec0ff */
[----:B------:R-:W-:Y:S01]  /*96a0*/  FFMA.FTZ R73, R56, R61, -R73 ;  /* 0x0000003d38497223 */ /* 0x000fe20000010849 */
[----:B------:R-:W-:Y:S01]  /*96b0*/  LOP3.LUT R47, R46, 0xffff0000, RZ, 0xc0, !PT ;  /* 0xffff00002e2f7812 */ /* 0x000fe200078ec0ff */
[----:B------:R-:W-:Y:S01]  /*96c0*/  FFMA.FTZ R58, R56, R63, R58 ;  /* 0x0000003f383a7223 */ /* 0x000fe2000001003a */
[----:B------:R-:W-:Y:S01]  /*96d0*/  SHF.L.U32 R46, R50, 0x10, RZ ;  /* 0x00000010322e7819 */ /* 0x000fe200000006ff */
        /* <DEDUP_REMOVED lines=27> */
.L_x_5143:
[----:B------:R-:W-:Y:S05]  /*9890*/  BSYNC B2 ;  /* 0x0000000000027941 */ /* 0x000fea0003800000 */
.L_x_5142:
[----:B0-----:R0:W-:Y:S04]  /*98a0*/  STG.E.128 desc[UR60][R52.64], R44 ;  /* 0x0000002c34007986 */ /* 0x0011e8000c101d3c */
[----:B--2---:R0:W-:Y:S02]  /*98b0*/  @!P3 STG.E.128 desc[UR60][R54.64], R48 ;  /* 0x000000303600b986 */ /* 0x0041e4000c101d3c */
.L_x_5141:
[----:B------:R-:W-:Y:S05]  /*98c0*/  BSYNC B1 ;  /* 0x0000000000017941 */ /* 0x000fea0003800000 */
.L_x_5140:
[----:B------:R-:W-:-:S13]  /*98d0*/  ISETP.NE.AND P3, PT, R35, RZ, PT ;  /* 0x000000ff2300720c */ /* 0x000fda0003f65270 */
[----:B------:R-:W-:Y:S05]  /*98e0*/  @!P3 BRA `(.L_x_5094) ;  /* 0x0000000800e8b947 */ /* 0x000fea0003800000 */
[----:B0---4-:R-:W2:Y:S01]  /*98f0*/  LDL R44, [R1+0x10] ;  /* 0x00001000012c7983 */ /* 0x011ea20000100800 */
[----:B------:R-:W-:Y:S01]  /*9900*/  SHF.R.U32.HI R47, RZ, 0x3, R212 ;  /* 0x00000003ff2f7819 */ /* 0x000fe200000116d4 */
[----:B------:R-:W-:Y:S01]  /*9910*/  BSSY B1, `(.L_x_5144) ;  /* 0x0000075000017945 */ /* 0x000fe20003800000 */
[----:B------:R-:W-:-:S04]  /*9920*/  IADD3 R46, P3, P4, R118, R128, R29 ;  /* 0x00000080762e7210 */ /* 0x000fc80007c7e01d */
        /* <DEDUP_REMOVED lines=26> */
[--C-:B------:R-:W-:Y:S01]  /*9ad0*/  SHF.R.U64 R64, R68, 0x10, R69.reuse ;  /* 0x0000001044407819 */ /* 0x100fe20000001245 */
[----:B0-----:R-:W-:Y:S01]  /*9ae0*/  IMAD.U32 R56, R45, 0x10000, RZ ;  /* 0x000100002d387824 */ /* 0x001fe200078e00ff */
[----:B------:R-:W-:Y:S01]  /*9af0*/  SHF.R.U32.HI R66, RZ, 0x10, R69 ;  /* 0x00000010ff427819 */ /* 0x000fe20000011645 */
[----:B------:R-:W-:Y:S01]  /*9b00*/  IMAD.U32 R62, R51, 0x10000, RZ ;  /* 0x00010000333e7824 */ /* 0x000fe200078e00ff */
[----:B------:R-:W-:Y:S01]  /*9b10*/  SHF.R.U64 R69, R70, 0x10, R71 ;  /* 0x0000001046457819 */ /* 0x000fe20000001247 */
[----:B------:R-:W-:Y:S01]  /*9b20*/  IMAD.U32 R54, R44, 0x10000, RZ ;  /* 0x000100002c367824 */ /* 0x000fe200078e00ff */
[----:B------:R-:W-:Y:S02]  /*9b30*/  PRMT R67, R154, 0x5432, R67 ;  /* 0x000054329a437816 */ /* 0x000fe40000000043 */
[----:B------:R-:W-:-:S02]  /*9b40*/  PRMT R64, R151, 0x5410, R64 ;  /* 0x0000541097407816 */ /* 0x000fc40000000040 */
[----:B------:R-:W-:Y:S02]  /*9b50*/  PRMT R151, R151, 0x5432, R66 ;  /* 0x0000543297977816 */ /* 0x000fe40000000042 */
[----:B------:R-:W-:Y:S02]  /*9b60*/  SHF.R.U32.HI R71, RZ, 0x10, R71 ;  /* 0x00000010ff477819 */ /* 0x000fe40000011647 */
[----:B------:R-:W-:Y:S02]  /*9b70*/  SHF.R.U64 R65, R80, 0x10, R81 ;  /* 0x0000001050417819 */ /* 0x000fe40000001251 */
[----:B------:R-:W-:Y:S01]  /*9b80*/  PRMT R66, R150, 0x5410, R69 ;  /* 0x0000541096427816 */ /* 0x000fe20000000045 */
[----:B------:R-:W-:Y:S01]  /*9b90*/  IMAD.U32 R69, R67, 0x10000, RZ ;  /* 0x0001000043457824 */ /* 0x000fe200078e00ff */
[--C-:B------:R-:W-:Y:S02]  /*9ba0*/  SHF.R.U64 R68, R82, 0x10, R83.reuse ;  /* 0x0000001052447819 */ /* 0x100fe40000001253 */
[----:B------:R-:W-:-:S02]  /*9bb0*/  SHF.R.U32.HI R82, RZ, 0x10, R83 ;  /* 0x00000010ff527819 */ /* 0x000fc40000011653 */
[----:B------:R-:W-:Y:S01]  /*9bc0*/  PRMT R150, R150, 0x5432, R71 ;  /* 0x0000543296967816 */ /* 0x000fe20000000047 */
[----:B------:R-:W-:Y:S01]  /*9bd0*/  FMUL.FTZ R71, R60, R69 ;  /* 0x000000453c477220 */ /* 0x000fe20000410000 */
[----:B------:R-:W-:Y:S01]  /*9be0*/  PRMT R154, R154, 0x5410, R65 ;  /* 0x000054109a9a7816 */ /* 0x000fe20000000041 */
[----:B------:R-:W-:Y:S01]  /*9bf0*/  IMAD.U32 R65, R151, 0x10000, RZ ;  /* 0x0001000097417824 */ /* 0x000fe200078e00ff */
[C---:B------:R-:W-:Y:S02]  /*9c00*/  PRMT R68, R153.reuse, 0x5410, R68 ;  /* 0x0000541099447816 */ /* 0x040fe40000000044 */
[----:B------:R-:W-:Y:S01]  /*9c10*/  PRMT R153, R153, 0x5432, R82 ;  /* 0x0000543299997816 */ /* 0x000fe20000000052 */
[-C--:B------:R-:W-:Y:S01]  /*9c20*/  FMUL.FTZ R73, R60, R65.reuse ;  /* 0x000000413c497220 */ /* 0x080fe20000410000 */
[----:B------:R-:W-:Y:S01]  /*9c30*/  FFMA.FTZ R70, R56, R65, -R71 ;  /* 0x0000004138467223 */ /* 0x000fe20000010847 */
[----:B------:R-:W-:Y:S01]  /*9c40*/  IMAD.U32 R65, R150, 0x10000, RZ ;  /* 0x0001000096417824 */ /* 0x000fe200078e00ff */
[----:B------:R-:W-:Y:S01]  /*9c50*/  LOP3.LUT R61, R49, 0xffff0000, RZ, 0xc0, !PT ;  /* 0xffff0000313d7812 */ /* 0x000fe200078ec0ff */
[----:B------:R-:W-:Y:S01]  /*9c60*/  IMAD.U32 R71, R153, 0x10000, RZ ;  /* 0x0001000099477824 */ /* 0x000fe200078e00ff */
[----:B------:R-:W-:Y:S01]  /*9c70*/  LOP3.LUT R67, R67, 0xffff0000, RZ, 0xc0, !PT ;  /* 0xffff000043437812 */ /* 0x000fe200078ec0ff */
[C---:B------:R-:W-:Y:S01]  /*9c80*/  IMAD.U32 R49, R48.reuse, 0x10000, RZ ;  /* 0x0001000030317824 */ /* 0x040fe200078e00ff */
[----:B------:R-:W-:Y:S01]  /*9c90*/  LOP3.LUT R59, R48, 0xffff0000, RZ, 0xc0, !PT ;  /* 0xffff0000303b7812 */ /* 0x000fe200078ec0ff */
[----:B------:R-:W-:Y:S01]  /*9ca0*/  FFMA.FTZ R73, R56, R69, R73 ;  /* 0x0000004538497223 */ /* 0x000fe20000010049 */
[----:B------:R-:W-:Y:S01]  /*9cb0*/  LOP3.LUT R151, R151, 0xffff0000, RZ, 0xc0, !PT ;  /* 0xffff000097977812 */ /* 0x000fe200078ec0ff */
[----:B------:R-:W-:-:S02]  /*9cc0*/  IMAD.U32 R48, R47, 0x10000, RZ ;  /* 0x000100002f307824 */ /* 0x000fc400078e00ff */
[C---:B------:R-:W-:Y:S01]  /*9cd0*/  FMUL.FTZ R56, R62.reuse, R65 ;  /* 0x000000413e387220 */ /* 0x040fe20000410000 */
[----:B------:R-:W-:Y:S01]  /*9ce0*/  FMUL.FTZ R69, R62, R71 ;  /* 0x000000473e457220 */ /* 0x000fe20000410000 */
[----:B------:R-:W-:Y:S01]  /*9cf0*/  LOP3.LUT R58, R45, 0xffff0000, RZ, 0xc0, !PT ;  /* 0xffff00002d3a7812 */ /* 0x000fe200078ec0ff */
[C---:B------:R-:W-:Y:S01]  /*9d00*/  FMUL.FTZ R75, R61.reuse, R67 ;  /* 0x000000433d4b7220 */ /* 0x040fe20000410000 */
[----:B------:R-:W-:Y:S01]  /*9d10*/  FMUL.FTZ R61, R61, R151 ;  /* 0x000000973d3d7220 */ /* 0x000fe20000410000 */
[C---:B------:R-:W-:Y:S01]  /*9d20*/  FFMA.FTZ R71, R48.reuse, R71, R56 ;  /* 0x0000004730477223 */ /* 0x040fe20000010038 */
[----:B------:R-:W-:Y:S01]  /*9d30*/  LOP3.LUT R63, R51, 0xffff0000, RZ, 0xc0, !PT ;  /* 0xffff0000333f7812 */ /* 0x000fe200078ec0ff */
[----:B------:R-:W-:Y:S01]  /*9d40*/  FFMA.FTZ R69, R48, R65, -R69 ;  /* 0x0000004130457223 */ /* 0x000fe20000010845 */
[----:B------:R-:W-:Y:S01]  /*9d50*/  LOP3.LUT R60, R153, 0xffff0000, RZ, 0xc0, !PT ;  /* 0xffff0000993c7812 */ /* 0x000fe200078ec0ff */
[----:B------:R-:W-:Y:S01]  /*9d60*/  IMAD.U32 R56, R154, 0x10000, RZ ;  /* 0x000100009a387824 */ /* 0x000fe200078e00ff */
[----:B------:R-:W-:Y:S01]  /*9d70*/  LOP3.LUT R150, R150, 0xffff0000, RZ, 0xc0, !PT ;  /* 0xffff000096967812 */ /* 0x000fe200078ec0ff */
[----:B------:R-:W-:-:S02]  /*9d80*/  IMAD.U32 R48, R64, 0x10000, RZ ;  /* 0x0001000040307824 */ /* 0x000fc400078e00ff */
[C---:B------:R-:W-:Y:S01]  /*9d90*/  FFMA.FTZ R62, R58.reuse, R67, R61 ;  /* 0x000000433a3e7223 */ /* 0x040fe2000001003d */
[----:B------:R-:W-:Y:S01]  /*9da0*/  LOP3.LUT R47, R47, 0xffff0000, RZ, 0xc0, !PT ;  /* 0xffff00002f2f7812 */ /* 0x000fe200078ec0ff */
[----:B------:R-:W-:Y:S01]  /*9db0*/  FFMA.FTZ R75, R58, R151, -R75 ;  /* 0x000000973a4b7223 */ /* 0x000fe2000001084b */
[----:B------:R-:W-:Y:S01]  /*9dc0*/  FMUL.FTZ R61, R49, R56 ;  /* 0x00000038313d7220 */ /* 0x000fe20000410000 */
[----:B------:R-:W-:Y:S01]  /*9dd0*/  FMUL.FTZ R58, R63, R60 ;  /* 0x0000003c3f3a7220 */ /* 0x000fe20000410000 */
[----:B------:R-:W-:Y:S01]  /*9de0*/  LOP3.LUT R154, R154, 0xffff0000, RZ, 0xc0, !PT ;  /* 0xffff00009a9a7812 */ /* 0x000fe200078ec0ff */
[----:B------:R-:W-:Y:S01]  /*9df0*/  FMUL.FTZ R49, R49, R48 ;  /* 0x0000003031317220 */ /* 0x000fe20000410000 */
[----:B------:R-:W-:Y:S01]  /*9e00*/  LOP3.LUT R64, R64, 0xffff0000, RZ, 0xc0, !PT ;  /* 0xffff000040407812 */ /* 0x000fe200078ec0ff */
[----:B------:R-:W-:Y:S01]  /*9e10*/  FMUL.FTZ R72, R63, R150 ;  /* 0x000000963f487220 */ /* 0x000fe20000410000 */
[C---:B------:R-:W-:Y:S01]  /*9e20*/  FFMA.FTZ R61, R54.reuse, R48, -R61 ;  /* 0x00000030363d7223 */ /* 0x040fe2000001083d */
[----:B------:R-:W-:Y:S01]  /*9e30*/  FFMA.FTZ R150, R47, R150, -R58 ;  /* 0x000000962f967223 */ /* 0x000fe2000001083a */
[----:B------:R-:W-:Y:S01]  /*9e40*/  FFMA.FTZ R54, R54, R56, R49 ;  /* 0x0000003836367223 */ /* 0x000fe20000010031 */
[----:B------:R-:W-:-:S02]  /*9e50*/  IMAD.U32 R51, R50, 0x10000, RZ ;  /* 0x0001000032337824 */ /* 0x000fc400078e00ff */
[C---:B------:R-:W-:Y:S01]  /*9e60*/  FMUL.FTZ R58, R59.reuse, R154 ;  /* 0x0000009a3b3a7220 */ /* 0x040fe20000410000 */
[----:B------:R-:W-:Y:S01]  /*9e70*/  FMUL.FTZ R56, R59, R64 ;  /* 0x000000403b387220 */ /* 0x000fe20000410000 */
[----:B------:R-:W-:Y:S01]  /*9e80*/  LOP3.LUT R50, R50, 0xffff0000, RZ, 0xc0, !PT ;  /* 0xffff000032327812 */ /* 0x000fe200078ec0ff */
[----:B------:R-:W-:Y:S01]  /*9e90*/  FFMA.FTZ R72, R47, R60, R72 ;  /* 0x0000003c2f487223 */ /* 0x000fe20000010048 */
[C---:B------:R-:W-:Y:S01]  /*9ea0*/  IMAD.U32 R48, R68.reuse, 0x10000, RZ ;  /* 0x0001000044307824 */ /* 0x040fe200078e00ff */
        /* <DEDUP_REMOVED lines=27> */
.L_x_5145:
[----:B------:R-:W-:Y:S05]  /*a060*/  BSYNC B1 ;  /* 0x0000000000017941 */ /* 0x000fea0003800000 */
.L_x_5144:
        /* <DEDUP_REMOVED lines=10> */
.L_x_5061:
[----:B------:R-:W2:Y:S02]  /*a110*/  LDL R44, [R1+0x44] ;  /* 0x00004400012c7983 */ /* 0x000ea40000100800 */
[----:B--2---:R-:W-:-:S13]  /*a120*/  R2UR UR4, R44 ;  /* 0x000000002c0472ca */ /* 0x004fda00000e0000 */
[----:B------:R-:W-:-:S06]  /*a130*/  UISETP.NE.AND UP0, UPT, UR4, 0x3, UPT ;  /* 0x000000030400788c */ /* 0x000fcc000bf05270 */
[----:B------:R-:W-:-:S13]  /*a140*/  PLOP3.LUT P2, PT, PT, PT, UP0, 0x80, 0x0 ;  /* 0x000000000000781c */ /* 0x000fda0003f4f008 */
[----:B------:R-:W-:Y:S05]  /*a150*/  @!P2 BRA `(.L_x_5146) ;  /* 0x000000000004a947 */ /* 0x000fea0003800000 */
[----:B------:R-:W-:Y:S01]  /*a160*/  BPT.TRAP 0x1 ;  /* 0x000000040000795c */ /* 0x000fe20000300000 */
.L_x_5146:
[----:B------:R-:W-:Y:S01]  /*a170*/  IMAD R43, R19, 0x8, R18 ;  /* 0x00000008132b7824 */ /* 0x000fe200078e0212 */
[----:B------:R-:W-:Y:S01]  /*a180*/  SHF.L.U32 R100, R209, 0x1f, RZ ;  /* 0x0000001fd1647819 */ /* 0x000fe200000006ff */
[----:B------:R-:W-:Y:S01]  /*a190*/  IMAD R42, R24, -0x70, R2 ;  /* 0xffffff90182a7824 */ /* 0x000fe200078e0202 */
[----:B------:R-:W-:Y:S02]  /*a1a0*/  BSSY B1, `(.L_x_5147) ;  /* 0x0000004000017945 */ /* 0x000fe40003800000 */
[----:B------:R-:W1:Y:S02]  /*a1b0*/  SYNCS.PHASECHK.TRANS64.TRYWAIT P3, [R43+URZ+0x36890], R100 ;  /* 0x036890642b0075a7 */ /* 0x000e64000806017f */
[----:B------:R-:W-:Y:S01]  /*a1c0*/  VIMNMX R42, R42, 0x70, PT ;  /* 0x000000702a2a7848 */ /* 0x000fe20003fe0100 */
[----:B-1----:R-:W-:Y:S06]  /*a1d0*/  @!P3 BRA `(.L_x_5148) ;  /* 0x0000022c00d8b947 */ /* 0x002fec0003800000 */
.L_x_5398:
[----:B------:R-:W-:Y:S05]  /*a1e0*/  BSYNC B1 ;  /* 0x0000000000017941 */ /* 0x000fea0003800000 */
.L_x_5147:
        /* <DEDUP_REMOVED lines=21> */
.L_x_5150:
[----:B------:R-:W-:Y:S05]  /*a340*/  BSYNC B1 ;  /* 0x0000000000017941 */ /* 0x000fea0003800000 */
.L_x_5149:
        /* <DEDUP_REMOVED lines=20> */
.L_x_5094:
[----:B------:R-:W-:Y:S05]  /*a490*/  BSYNC B0 ;  /* 0x0000000000007941 */ /* 0x000fea0003800000 */
.L_x_5060:
        /* <DEDUP_REMOVED lines=17> */
.L_x_5152:
[----:B------:R-:W-:Y:S05]  /*a5b0*/  BSYNC B0 ;  /* 0x0000000000007941 */ /* 0x000fea0003800000 */
.L_x_5151:
        /* <DEDUP_REMOVED lines=10> */
[----:B------:R2:W-:Y:S04]  /*a660*/  STL [R1+0x14], R44 ;  /* 0x0000142c01007387 */ /* 0x0005e80000100800 */
[----:B------:R2:W-:Y:S02]  /*a670*/  STL [R1+0x3c], R45 ;  /* 0x00003c2d01007387 */ /* 0x0005e40000100800 */
[----:B-12---:R-:W-:Y:S05]  /*a680*/  @!P2 BRA `(.L_x_5154) ;  /* 0x0000022800c0a947 */ /* 0x006fea0003800000 */
.L_x_5399:
[----:B------:R-:W-:Y:S05]  /*a690*/  BSYNC B0 ;  /* 0x0000000000007941 */ /* 0x000fea0003800000 */
.L_x_5153:
[----:B------:R1:W5:Y:S04]  /*a6a0*/  LDL R55, [R1+0x40] ;  /* 0x0000400001377983 */ /* 0x0003680000100800 */
[----:B------:R1:W5:Y:S04]  /*a6b0*/  LDL R54, [R1+0x3c] ;  /* 0x00003c0001367983 */ /* 0x0003680000100800 */
[----:B------:R1:W5:Y:S04]  /*a6c0*/  LDL R53, [R1+0x38] ;  /* 0x0000380001357983 */ /* 0x0003680000100800 */
[----:B------:R1:W5:Y:S01]  /*a6d0*/  LDL R52, [R1+0x14] ;  /* 0x0000140001347983 */ /* 0x0003620000100800 */
        /* <DEDUP_REMOVED lines=35> */
.L_x_5156:
[----:B------:R-:W-:Y:S05]  /*a910*/  BSYNC B0 ;  /* 0x0000000000007941 */ /* 0x000fea0003800000 */
.L_x_5155:
        /* <DEDUP_REMOVED lines=36> */
.L_x_5158:
[----:B------:R-:W-:Y:S05]  /*ab60*/  BSYNC B0 ;  /* 0x0000000000007941 */ /* 0x000fea0003800000 */
.L_x_5157:
        /* <DEDUP_REMOVED lines=19> */
.L_x_5055:
[----:B------:R-:W-:Y:S01]  /*aca0*/  BSSY B0, `(.L_x_5160) ;  /* 0x0000039000007945 */ /* 0x000fe20003800000 */
[----:B------:R-:W-:Y:S01]  /*acb0*/  ISETP.GE.AND P1, PT, R148, 0x1, PT ;  /* 0x000000019400780c */ /* 0x000fe20003f26270 */
[----:B------:R-:W-:Y:S01]  /*acc0*/  IMAD.MOV.U32 R0, RZ, RZ, RZ ;  /* 0x000000ffff007224 */ /* 0x000fe200078e00ff */
[----:B------:R-:W-:Y:S02]  /*acd0*/  PLOP3.LUT P0, PT, PT, PT, PT, 0x80, 0x0 ;  /* 0x000000000000781c */ /* 0x000fe40003f0f070 */
        /* <DEDUP_REMOVED lines=51> */
[----:B------:R-:W0:Y:S02]  /*b010*/  FENCE.VIEW.ASYNC.G ;  /* 0x00000000000073c6 */ /* 0x000e240000000100 */
[----:B0-----:R-:W-:Y:S06]  /*b020*/  BAR.ARV 0xc, 0x120 ;  /* 0x0304800000007b1d */ /* 0x001fec0000002000 */
.L_x_5161:
[----:B------:R-:W-:Y:S05]  /*b030*/  BSYNC B0 ;  /* 0x0000000000007941 */ /* 0x000fea0003800000 */
.L_x_5160:
[----:B------:R-:W-:Y:S01]  /*b040*/  CS2R R24, SRZ ;  /* 0x0000000000187805 */ /* 0x000fe2000001ff00 */
        /* <DEDUP_REMOVED lines=30> */
.L_x_5163:
        /* <DEDUP_REMOVED lines=12> */
.L_x_5167:
[----:B-1----:R1:W2:Y:S02]  /*b2f0*/  SYNCS.PHASECHK.TRANS64.TRYWAIT P0, [R18+URZ+0x36800], R3 ;  /* 0x03680003120075a7 */ /* 0x0022a4000800017f */
[----:B--2---:R-:W-:Y:S05]  /*b300*/  @!P0 NANOSLEEP.SYNCS 0x989680 ;  /* 0x009896800000895d */ /* 0x004fea0003900000 */
[----:B------:R-:W2:Y:S02]  /*b310*/  @!P0 SYNCS.PHASECHK.TRANS64 P0, [R18+URZ+0x36800], R3 ;  /* 0x03680003120085a7 */ /* 0x000ea4000800007f */
[----:B--2---:R-:W-:Y:S05]  /*b320*/  @!P0 BRA `(.L_x_5167) ;  /* 0xfffffffc00f08947 */ /* 0x004fea000383ffff */
.L_x_5166:
[----:B------:R-:W-:Y:S05]  /*b330*/  BSYNC B0 ;  /* 0x0000000000007941 */ /* 0x000fea0003800000 */
.L_x_5165:
[----:B------:R-:W-:Y:S05]  /*b340*/  BRA `(.L_x_5168) ;  /* 0x00000074002c7947 */ /* 0x000fea0003800000 */
.L_x_5164:
[----:B------:R-:W2:Y:S01]  /*b350*/  LDL R0, [R1+0x68] ;  /* 0x0000680001007983 */ /* 0x000ea20000100800 */
[----:B------:R-:W0:Y:S01]  /*b360*/  LDC.64 R70, c[0x0][0x3d8] ;  /* 0x0000f600ff467b82 */ /* 0x000e220000000a00 */
[----:B------:R-:W-:Y:S01]  /*b370*/  SHF.R.S32.HI R3, RZ, 0x1f, R144 ;  /* 0x0000001fff037819 */ /* 0x000fe20000011490 */
[--C-:B------:R-:W-:Y:S01]  /*b380*/  IMAD.MOV.U32 R4, RZ, RZ, R16.reuse ;  /* 0x000000ffff047224 */ /* 0x100fe200078e0010 */
[----:B------:R-:W-:Y:S02]  /*b390*/  SHF.R.S32.HI R5, RZ, 0x1f, R16 ;  /* 0x0000001fff057819 */ /* 0x000fe40000011410 */
[----:B------:R-:W-:-:S03]  /*b3a0*/  SHF.R.S32.HI R9, RZ, 0x1f, R22 ;  /* 0x0000001fff097819 */ /* 0x000fc60000011416 */
[----:B------:R-:W1:Y:S01]  /*b3b0*/  LDC.64 R10, c[0x0][0x3e8] ;  /* 0x0000fa00ff0a7b82 */ /* 0x000e620000000a00 */
[-C--:B0-----:R-:W-:Y:S02]  /*b3c0*/  IMAD R8, R234, R70.reuse, RZ ;  /* 0x00000046ea087224 */ /* 0x081fe400078e02ff */
[----:B------:R-:W-:-:S04]  /*b3d0*/  IMAD.WIDE.U32 R56, R144, R70, RZ ;  /* 0x0000004690387225 */ /* 0x000fc800078e00ff */
[----:B------:R-:W-:-:S04]  /*b3e0*/  IMAD.WIDE.U32 R6, R204, R70, R4 ;  /* 0x00000046cc067225 */ /* 0x000fc800078e0004 */
[----:B------:R-:W-:Y:S01]  /*b3f0*/  IMAD R78, R204, R71, R8 ;  /* 0x00000047cc4e7224 */ /* 0x000fe200078e0208 */
[----:B------:R-:W-:Y:S01]  /*b400*/  IADD3 R74, P0, R6, R56, RZ ;  /* 0x00000038064a7210 */ /* 0x000fe20007f1e0ff */
[----:B------:R-:W-:Y:S02]  /*b410*/  IMAD.MOV.U32 R8, RZ, RZ, R22 ;  /* 0x000000ffff087224 */ /* 0x000fe400078e0016 */
[----:B-1----:R-:W-:-:S04]  /*b420*/  IMAD.WIDE.U32 R4, R204, R10, R4 ;  /* 0x0000000acc047225 */ /* 0x002fc800078e0004 */
[----:B------:R-:W-:Y:S02]  /*b430*/  IMAD.SHL.U32 R73, R70, 0x40, RZ ;  /* 0x0000004046497824 */ /* 0x000fe400078e00ff */
[----:B------:R-:W-:Y:S01]  /*b440*/  IMAD.SHL.U32 R72, R10, 0x40, RZ ;  /* 0x000000400a487824 */ /* 0x000fe200078e00ff */
[----:B--2---:R-:W-:Y:S01]  /*b450*/  R2UR UR4, R0 ;  /* 0x00000000000472ca */ /* 0x004fe200000e0000 */
[C---:B------:R-:W-:Y:S02]  /*b460*/  IMAD R0, R3.reuse, R70, RZ ;  /* 0x0000004603007224 */ /* 0x040fe400078e02ff */
[----:B------:R-:W-:Y:S02]  /*b470*/  IMAD R3, R3, R10, RZ ;  /* 0x0000000a03037224 */ /* 0x000fe400078e02ff */
[----:B------:R-:W-:Y:S01]  /*b480*/  IMAD R75, R144, R71, R0 ;  /* 0x00000047904b7224 */ /* 0x000fe200078e0200 */
[----:B------:R-:W-:Y:S01]  /*b490*/  SHF.L.U64.HI R71, R70, 0x6, R71 ;  /* 0x0000000646477819 */ /* 0x000fe20000010247 */
[----:B------:R-:W-:-:S02]  /*b4a0*/  IMAD R3, R144, R11, R3 ;  /* 0x0000000b90037224 */ /* 0x000fc400078e0203 */
[----:B------:R-:W-:Y:S02]  /*b4b0*/  IMAD.IADD R75, R75, 0x1, R57 ;  /* 0x000000014b4b7824 */ /* 0x000fe400078e0239 */
[----:B------:R-:W-:Y:S02]  /*b4c0*/  IMAD R0, R234, R10, RZ ;  /* 0x0000000aea007224 */ /* 0x000fe400078e02ff */
[----:B------:R-:W-:Y:S01]  /*b4d0*/  ULOP3.LUT UP0, URZ, UR4, 0x3ff, URZ, 0xc0, !UPT ;  /* 0x000003ff043f7892 */ /* 0x000fe2000f80c03f */
[----:B------:R-:W-:Y:S01]  /*b4e0*/  IADD3.X R76, R75, R7, R78, P0, !PT ;  /* 0x000000074b4c7210 */ /* 0x000fe200007fe44e */
[----:B------:R-:W-:Y:S01]  /*b4f0*/  IMAD.WIDE.U32 R6, R204, R70, R8 ;  /* 0x00000046cc067225 */ /* 0x000fe200078e0008 */
[----:B------:R-:W-:-:S03]  /*b500*/  SHF.L.U64.HI R70, R10, 0x6, R11 ;  /* 0x000000060a467819 */ /* 0x000fc6000001020b */
[----:B------:R-:W-:Y:S01]  /*b510*/  IMAD.WIDE.U32 R144, R144, R10, RZ ;  /* 0x0000000a90907225 */ /* 0x000fe200078e00ff */
[----:B------:R-:W-:-:S03]  /*b520*/  IADD3 R68, P1, R6, R56, RZ ;  /* 0x0000003806447210 */ /* 0x000fc60007f3e0ff */
[C---:B------:R-:W-:Y:S01]  /*b530*/  IMAD.WIDE.U32 R8, R204.reuse, R10, R8 ;  /* 0x0000000acc087225 */ /* 0x040fe200078e0008 */
[----:B------:R-:W-:Y:S02]  /*b540*/  IADD3.X R78, R75, R78, R7, P1, !PT ;  /* 0x0000004e4b4e7210 */ /* 0x000fe40000ffe407 */
[----:B------:R-:W-:Y:S01]  /*b550*/  PLOP3.LUT P1, PT, PT, PT, UP0, 0x80, 0x0 ;  /* 0x000000000000781c */ /* 0x000fe20003f2f008 */
[----:B------:R-:W-:Y:S01]  /*b560*/  IMAD R0, R204, R11, R0 ;  /* 0x0000000bcc007224 */ /* 0x000fe200078e0200 */
[-C--:B------:R-:W-:Y:S01]  /*b570*/  IADD3 R79, P0, R4, R144.reuse, RZ ;  /* 0x00000090044f7210 */ /* 0x080fe20007f1e0ff */
[----:B------:R-:W-:Y:S01]  /*b580*/  IMAD.IADD R77, R3, 0x1, R145 ;  /* 0x00000001034d7824 */ /* 0x000fe200078e0291 */
[----:B------:R-:W-:-:S04]  /*b590*/  IADD3 R69, P2, R8, R144, RZ ;  /* 0x0000009008457210 */ /* 0x000fc80007f5e0ff */
[C---:B------:R-:W-:Y:S02]  /*b5a0*/  IADD3.X R81, R77.reuse, R5, R0, P0, !PT ;  /* 0x000000054d517210 */ /* 0x040fe400007fe400 */
[----:B------:R-:W-:-:S03]  /*b5b0*/  IADD3.X R83, R77, R0, R9, P2, !PT ;  /* 0x000000004d537210 */ /* 0x000fc600017fe409 */
        /* <DEDUP_REMOVED lines=17> */
.L_x_5169:
        /* <DEDUP_REMOVED lines=84> */
.L_x_5173:
[----:B------:R-:W-:Y:S05]  /*bc10*/  BSYNC B1 ;  /* 0x0000000000017941 */ /* 0x000fea0003800000 */
.L_x_5172:
        /* <DEDUP_REMOVED lines=13> */
[----:B------:R-:W-:Y:S02]  /*bcf0*/  LOP3.LUT R14, R3, R214, RZ, 0x3c, !PT ;  /* 0x000000d6030e7212 */ /* 0x000fe400078e3cff */
[----:B------:R-:W-:Y:S01]  /*bd00*/  CS2R R42, SRZ ;  /* 0x00000000002a7805 */ /* 0x000fe2000001ff00 */
[----:B------:R-:W-:Y:S06]  /*bd10*/  @P1 BRA `(.L_x_5175) ;  /* 0x0000000000b81947 */ /* 0x000fec0003800000 */
[----:B------:R-:W-:Y:S01]  /*bd20*/  IADD3 R72, P4, P5, R79, R72, R82 ;  /* 0x000000484f487210 */ /* 0x000fe20007d9e052 */
[----:B-1----:R-:W-:Y:S01]  /*bd30*/  VIADD R4, R16, 0x10 ;  /* 0x0000001010047836 */ /* 0x002fe20000000000 */
[----:B------:R-:W-:Y:S01]  /*bd40*/  IADD3 R73, P2, P3, R74, R73, R87 ;  /* 0x000000494a497210 */ /* 0x000fe20007b5e057 */
[----:B------:R-:W-:Y:S01]  /*bd50*/  ULDC UR4, c[0x0][0x3d4] ;  /* 0x0000f50000047ab9 */ /* 0x000fe20000000800 */
[----:B------:R-:W-:Y:S01]  /*bd60*/  IADD3.X R3, R81, R70, R80, P4, P5 ;  /* 0x0000004651037210 */ /* 0x000fe200027ea450 */
[----:B------:R-:W-:Y:S01]  /*bd70*/  VIADD R5, R16, 0x20 ;  /* 0x0000002010057836 */ /* 0x000fe20000000000 */
[----:B------:R-:W-:Y:S01]  /*bd80*/  IADD3.X R0, R76, R71, R85, P2, P3 ;  /* 0x000000474c007210 */ /* 0x000fe200017e6455 */
[----:B------:R-:W-:Y:S01]  /*bd90*/  ULDC.64 UR6, c[0x0][0x3c8] ;  /* 0x0000f20000067ab9 */ /* 0x000fe20000000a00 */
[----:B------:R-:W-:Y:S01]  /*bda0*/  ISETP.GE.AND P5, PT, R16, UR4, PT ;  /* 0x0000000410007c0c */ /* 0x000fe2000bfa6270 */
[----:B------:R-:W-:Y:S01]  /*bdb0*/  ULDC.64 UR8, c[0x0][0x3e0] ;  /* 0x0000f80000087ab9 */ /* 0x000fe20000000a00 */
[----:B------:R-:W-:Y:S01]  /*bdc0*/  ISETP.GE.AND P2, PT, R4, UR4, PT ;  /* 0x0000000404007c0c */ /* 0x000fe2000bf46270 */
[----:B------:R-:W-:Y:S01]  /*bdd0*/  VIADD R7, R16, 0x30 ;  /* 0x0000003010077836 */ /* 0x000fe20000000000 */
[----:B------:R-:W-:-:S02]  /*bde0*/  LEA R4, P3, R73, UR6, 0x1 ;  /* 0x0000000649047c11 */ /* 0x000fc4000f8608ff */
[----:B------:R-:W-:Y:S02]  /*bdf0*/  CS2R R40, SRZ ;  /* 0x0000000000287805 */ /* 0x000fe4000001ff00 */
[----:B------:R-:W-:Y:S02]  /*be00*/  LEA R6, P6, R72, UR8, 0x1 ;  /* 0x0000000848067c11 */ /* 0x000fe4000f8c08ff */
[----:B------:R-:W-:Y:S02]  /*be10*/  CS2R R42, SRZ ;  /* 0x00000000002a7805 */ /* 0x000fe4000001ff00 */
[----:B------:R-:W-:Y:S01]  /*be20*/  ISETP.GE.AND P4, PT, R5, UR4, PT ;  /* 0x0000000405007c0c */ /* 0x000fe2000bf86270 */
[C---:B------:R-:W-:Y:S01]  /*be30*/  VIADD R8, R16.reuse, 0x40 ;  /* 0x0000004010087836 */ /* 0x040fe20000000000 */
[----:B------:R-:W-:Y:S01]  /*be40*/  LEA.HI.X R5, R73, UR7, R0, 0x1, P3 ;  /* 0x0000000749057c11 */ /* 0x000fe200098f0c00 */
[----:B------:R-:W-:Y:S01]  /*be50*/  VIADD R0, R16, 0x50 ;  /* 0x0000005010007836 */ /* 0x000fe20000000000 */
[----:B------:R-:W-:-:S02]  /*be60*/  ISETP.GE.AND P3, PT, R7, UR4, PT ;  /* 0x0000000407007c0c */ /* 0x000fc4000bf66270 */
        /* <DEDUP_REMOVED lines=25> */
.L_x_5175:
[----:B------:R-:W-:Y:S05]  /*c000*/  BSYNC B1 ;  /* 0x0000000000017941 */ /* 0x000fea0003800000 */
.L_x_5174:
[----:B------:R-:W-:Y:S01]  /*c010*/  LOP3.LUT P2, RZ, R223, 0x4, RZ, 0xc0, !PT ;  /* 0x00000004dfff7812 */ /* 0x000fe2000784c0ff */
[----:B------:R-:W-:Y:S01]  /*c020*/  IMAD.IADD R57, R215, 0x1, R14 ;  /* 0x00000001d7397824 */ /* 0x000fe200078e020e */
[----:B------:R-:W-:Y:S01]  /*c030*/  ULDC.64 UR4, c[0x0][0x3c8] ;  /* 0x0000f20000047ab9 */ /* 0x000fe20000000a00 */
[----:B-----5:R-:W-:Y:S01]  /*c040*/  IMAD.MOV.U32 R0, RZ, RZ, R46 ;  /* 0x000000ffff007224 */ /* 0x020fe200078e002e */
[----:B------:R-:W-:Y:S01]  /*c050*/  ULDC.64 UR6, c[0x0][0x3e0] ;  /* 0x0000f80000067ab9 */ /* 0x000fe20000000a00 */
[----:B------:R-:W-:Y:S02]  /*c060*/  IMAD R57, R57, 0x2, R18 ;  /* 0x0000000239397824 */ /* 0x000fe400078e0212 */
[--C-:B-12---:R-:W-:Y:S01]  /*c070*/  IMAD.MOV.U32 R7, RZ, RZ, R75.reuse ;  /* 0x000000ffff077224 */ /* 0x106fe200078e004b */
[----:B------:R-:W-:Y:S01]  /*c080*/  PRMT R75, R0, 0x7610, R75 ;  /* 0x00007610004b7816 */ /* 0x000fe2000000004b */
[----:B------:R-:W-:Y:S02]  /*c090*/  IMAD.MOV.U32 R3, RZ, RZ, R47 ;  /* 0x000000ffff037224 */ /* 0x000fe400078e002f */
[----:B------:R-:W-:-:S02]  /*c0a0*/  VIADD R5, R57, 0x15400 ;  /* 0x0001540039057836 */ /* 0x000fc40000000000 */
[----:B------:R-:W-:Y:S01]  /*c0b0*/  IMAD.MOV.U32 R0, RZ, RZ, R49 ;  /* 0x000000ffff007224 */ /* 0x000fe200078e0031 */
[----:B------:R-:W-:Y:S01]  /*c0c0*/  PRMT R76, R3, 0x7610, R76 ;  /* 0x00007610034c7816 */ /* 0x000fe2000000004c */
[----:B------:R-:W-:Y:S02]  /*c0d0*/  IMAD.MOV.U32 R6, RZ, RZ, R56 ;  /* 0x000000ffff067224 */ /* 0x000fe400078e0038 */
[----:B------:R-:W-:Y:S01]  /*c0e0*/  VIADD R56, R57, 0x15440 ;  /* 0x0001544039387836 */ /* 0x000fe20000000000 */
[----:B------:R-:W-:Y:S01]  /*c0f0*/  PRMT R83, R0, 0x7610, R83 ;  /* 0x0000761000537816 */ /* 0x000fe20000000053 */
[----:B------:R-:W-:Y:S02]  /*c100*/  IMAD.MOV.U32 R4, RZ, RZ, R48 ;  /* 0x000000ffff047224 */ /* 0x000fe400078e0030 */
[----:B------:R-:W-:Y:S01]  /*c110*/  @P2 VIADD R56, R5, 0xffffffc0 ;  /* 0xffffffc005382836 */ /* 0x000fe20000000000 */
[----:B0-----:R-:W-:Y:S01]  /*c120*/  ISETP.NE.AND P2, PT, R78, 0x1, PT ;  /* 0x000000014e00780c */ /* 0x001fe20003f45270 */
        /* <DEDUP_REMOVED lines=12> */
[----:B------:R-:W-:Y:S01]  /*c1f0*/  MOV R3, R68 ;  /* 0x0000004400037202 */ /* 0x000fe20000000f00 */
        /* <DEDUP_REMOVED lines=23> */
[----:B------:R-:W-:-:S02]  /*c370*/  IMAD R3, R236, 0x40, R3 ;  /* 0x00000040ec037824 */ /* 0x000fc400078e0203 */
[----:B------:R-:W-:Y:S01]  /*c380*/  IMAD.MOV.U32 R4, RZ, RZ, R62 ;  /* 0x000000ffff047224 */ /* 0x000fe200078e003e */
[----:B------:R-:W-:Y:S01]  /*c390*/  PRMT R101, R72, 0x7610, R101 ;  /* 0x0000761048657816 */ /* 0x000fe20000000065 */
[----:B------:R-:W-:Y:S02]  /*c3a0*/  IMAD.MOV.U32 R71, RZ, RZ, R66 ;  /* 0x000000ffff477224 */ /* 0x000fe400078e0042 */
[----:B------:R-:W-:Y:S01]  /*c3b0*/  IMAD.MOV.U32 R72, RZ, RZ, R67 ;  /* 0x000000ffff487224 */ /* 0x000fe200078e0043 */
[----:B------:R-:W-:Y:S01]  /*c3c0*/  PRMT R104, R4, 0x7610, R104 ;  /* 0x0000761004687816 */ /* 0x000fe20000000068 */
[----:B-1----:R-:W-:Y:S01]  /*c3d0*/  @P2 IMAD.HI.U32 R0, R3, R0, RZ ;  /* 0x0000000003002227 */ /* 0x002fe200078e00ff */
[C---:B------:R-:W-:Y:S02]  /*c3e0*/  PRMT R111, R71.reuse, 0x7610, R111 ;  /* 0x00007610476f7816 */ /* 0x040fe4000000006f */
[----:B------:R-:W-:Y:S01]  /*c3f0*/  PRMT R71, R71, 0x5410, R72 ;  /* 0x0000541047477816 */ /* 0x000fe20000000048 */
[----:B------:R-:W-:Y:S01]  /*c400*/  IMAD.MOV.U32 R4, RZ, RZ, R63 ;  /* 0x000000ffff047224 */ /* 0x000fe200078e003f */
[----:B0-----:R-:W-:Y:S01]  /*c410*/  @P2 SHF.R.U32.HI R3, RZ, R5, R0 ;  /* 0x00000005ff032219 */ /* 0x001fe20000011600 */
[----:B------:R-:W-:-:S02]  /*c420*/  IMAD.MOV.U32 R0, RZ, RZ, R8 ;  /* 0x000000ffff007224 */ /* 0x000fc400078e0008 */
[----:B------:R-:W-:Y:S01]  /*c430*/  IMAD.MOV.U32 R14, RZ, RZ, R144 ;  /* 0x000000ffff0e7224 */ /* 0x000fe200078e0090 */
[----:B------:R-:W-:Y:S01]  /*c440*/  PRMT R105, R4, 0x7610, R105 ;  /* 0x0000761004697816 */ /* 0x000fe20000000069 */
[----:B------:R-:W-:Y:S01]  /*c450*/  IMAD.MOV.U32 R4, RZ, RZ, R9 ;  /* 0x000000ffff047224 */ /* 0x000fe200078e0009 */
[----:B------:R-:W-:Y:S01]  /*c460*/  SHF.R.S32.HI R5, RZ, 0x1f, R3 ;  /* 0x0000001fff057819 */ /* 0x000fe20000011403 */
[-C--:B------:R-:W-:Y:S01]  /*c470*/  IMAD.WIDE.U32 R6, R3, R10.reuse, R6 ;  /* 0x0000000a03067225 */ /* 0x080fe200078e0006 */
[----:B------:R-:W-:Y:S02]  /*c480*/  PRMT R70, R0, 0x7610, R70 ;  /* 0x0000761000467816 */ /* 0x000fe40000000046 */
[----:B------:R-:W-:Y:S01]  /*c490*/  PRMT R71, R4, 0x7610, R71 ;  /* 0x0000761004477816 */ /* 0x000fe20000000047 */
[C---:B------:R-:W-:Y:S02]  /*c4a0*/  IMAD R0, R5.reuse, R10, RZ ;  /* 0x0000000a05007224 */ /* 0x040fe400078e02ff */
[----:B------:R-:W-:-:S02]  /*c4b0*/  IMAD R4, R5, R12, RZ ;  /* 0x0000000c05047224 */ /* 0x000fc400078e02ff */
[----:B------:R-:W-:-:S04]  /*c4c0*/  IMAD.WIDE.U32 R14, R3, R12, R14 ;  /* 0x0000000c030e7225 */ /* 0x000fc800078e000e */
[C---:B------:R-:W-:Y:S01]  /*c4d0*/  IMAD R5, R3.reuse, R11, R0 ;  /* 0x0000000b03057224 */ /* 0x040fe200078e0200 */
[----:B------:R-:W-:Y:S01]  /*c4e0*/  LEA R0, P3, R14, UR6, 0x1 ;  /* 0x000000060e007c11 */ /* 0x000fe2000f8608ff */
[----:B------:R-:W-:Y:S01]  /*c4f0*/  IMAD R3, R3, R13, R4 ;  /* 0x0000000d03037224 */ /* 0x000fe200078e0204 */
[C---:B------:R-:W-:Y:S01]  /*c500*/  LEA R4, P2, R6.reuse, UR4, 0x1 ;  /* 0x0000000406047c11 */ /* 0x040fe2000f8408ff */
[----:B------:R-:W-:Y:S01]  /*c510*/  IMAD.IADD R5, R7, 0x1, R5 ;  /* 0x0000000107057824 */ /* 0x000fe200078e0205 */
[----:B------:R-:W-:Y:S01]  /*c520*/  UMOV UR4, 0xffffffff ;  /* 0xffffffff00047882 */ /* 0x000fe20000000000 */
[----:B------:R-:W-:Y:S02]  /*c530*/  IMAD.IADD R3, R15, 0x1, R3 ;  /* 0x000000010f037824 */ /* 0x000fe400078e0203 */
[----:B------:R-:W-:Y:S01]  /*c540*/  IMAD.MOV.U32 R11, RZ, RZ, R29 ;  /* 0x000000ffff0b7224 */ /* 0x000fe200078e001d */
[----:B------:R-:W-:Y:S01]  /*c550*/  LEA.HI.X R5, R6, UR5, R5, 0x1, P2 ;  /* 0x0000000506057c11 */ /* 0x000fe200090f0c05 */
[----:B------:R-:W-:Y:S01]  /*c560*/  IMAD.MOV.U32 R72, RZ, RZ, R24 ;  /* 0x000000ffff487224 */ /* 0x000fe200078e0018 */
[----:B------:R-:W-:Y:S01]  /*c570*/  LEA.HI.X R3, R14, UR7, R3, 0x1, P3 ;  /* 0x000000070e037c11 */ /* 0x000fe200098f0c03 */
[----:B------:R-:W-:Y:S01]  /*c580*/  IMAD.MOV.U32 R73, RZ, RZ, R25 ;  /* 0x000000ffff497224 */ /* 0x000fe200078e0019 */
[----:B------:R-:W-:Y:S01]  /*c590*/  PRMT R74, R11, 0x7610, R74 ;  /* 0x000076100b4a7816 */ /* 0x000fe2000000004a */
[----:B------:R-:W-:Y:S01]  /*c5a0*/  IMAD.MOV.U32 R10, RZ, RZ, R28 ;  /* 0x000000ffff0a7224 */ /* 0x000fe200078e001c */
[----:B------:R-:W-:Y:S01]  /*c5b0*/  LEA.HI R6, R232, R232, RZ, 0x1 ;  /* 0x000000e8e8067211 */ /* 0x000fe200078f08ff */
[----:B------:R-:W-:Y:S06]  /*c5c0*/  BRA.DIV UR4, `(.L_x_5176) ;  /* 0x0000020e04047947 */ /* 0x000fec000b800000 */
.L_x_5402:
[----:B------:R-:W-:-:S03]  /*c5d0*/  UMOV UR4, 0xffffffff ;  /* 0xffffffff00047882 */ /* 0x000fc60000000000 */
[----:B------:R-:W-:Y:S05]  /*c5e0*/  BRA.DIV UR4, `(.L_x_5177) ;  /* 0x0000020e04247947 */ /* 0x000fea000b800000 */
.L_x_5405:
[----:B------:R-:W-:-:S03]  /*c5f0*/  UMOV UR4, 0xffffffff ;  /* 0xffffffff00047882 */ /* 0x000fc60000000000 */
[----:B------:R-:W-:Y:S05]  /*c600*/  BRA.DIV UR4, `(.L_x_5178) ;  /* 0x0000020e04447947 */ /* 0x000fea000b800000 */
.L_x_5408:
[----:B------:R-:W-:-:S03]  /*c610*/  UMOV UR4, 0xffffffff ;  /* 0xffffffff00047882 */ /* 0x000fc60000000000 */
[----:B------:R-:W-:Y:S05]  /*c620*/  BRA.DIV UR4, `(.L_x_5179) ;  /* 0x0000020e04647947 */ /* 0x000fea000b800000 */
.L_x_5411:
[----:B------:R-:W-:-:S03]  /*c630*/  UMOV UR4, 0xffffffff ;  /* 0xffffffff00047882 */ /* 0x000fc60000000000 */
[----:B------:R-:W-:Y:S05]  /*c640*/  BRA.DIV UR4, `(.L_x_5180) ;  /* 0x0000020e04847947 */ /* 0x000fea000b800000 */
.L_x_5414:
[----:B------:R-:W-:Y:S01]  /*c650*/  UMOV UR4, 0xffffffff ;  /* 0xffffffff00047882 */ /* 0x000fe20000000000 */
[----:B------:R-:W-:Y:S02]  /*c660*/  LOP3.LUT R5, R6, 0xfffffffe, RZ, 0xc0, !PT ;  /* 0xfffffffe06057812 */ /* 0x000fe400078ec0ff */
[----:B------:R-:W-:Y:S05]  /*c670*/  BRA.DIV UR4, `(.L_x_5181) ;  /* 0x0000020e04a07947 */ /* 0x000fea000b800000 */
.L_x_5417:
[----:B------:R-:W-:Y:S01]  /*c680*/  UMOV UR4, 0xffffffff ;  /* 0xffffffff00047882 */ /* 0x000fe20000000000 */
[----:B------:R-:W-:Y:S02]  /*c690*/  IMAD.IADD R5, R232, 0x1, -R5 ;  /* 0x00000001e8057824 */ /* 0x000fe400078e0a05 */
[----:B------:R-:W-:Y:S05]  /*c6a0*/  BRA.DIV UR4, `(.L_x_5182) ;  /* 0x0000020e04bc7947 */ /* 0x000fea000b800000 */
.L_x_5420:
[----:B------:R-:W-:Y:S01]  /*c6b0*/  UMOV UR4, 0xffffffff ;  /* 0xffffffff00047882 */ /* 0x000fe20000000000 */
[----:B------:R-:W-:Y:S02]  /*c6c0*/  SHF.L.U32 R5, R5, 0x1f, RZ ;  /* 0x0000001f05057819 */ /* 0x000fe400000006ff */
[----:B------:R-:W-:Y:S05]  /*c6d0*/  BRA.DIV UR4, `(.L_x_5183) ;  /* 0x0000020e04d87947 */ /* 0x000fea000b800000 */
.L_x_5423:
[----:B------:R-:W0:Y:S01]  /*c6e0*/  SYNCS.PHASECHK.TRANS64.TRYWAIT P2, [R18+URZ+0x36800], R5 ;  /* 0x03680005120075a7 */ /* 0x000e22000804017f */
        /* <DEDUP_REMOVED lines=33> */
[----:B0-----:R-:W-:Y:S06]  /*c900*/  @!P2 BRA `(.L_x_5185) ;  /* 0x0000020c0074a947 */ /* 0x001fec0003800000 */
.L_x_5424:
[----:B------:R-:W-:Y:S05]  /*c910*/  BSYNC B1 ;  /* 0x0000000000017941 */ /* 0x000fea0003800000 */
.L_x_5184:
        /* <DEDUP_REMOVED lines=64> */
.L_x_5189:
[----:B------:R-:W-:Y:S05]  /*cd20*/  BSYNC B2 ;  /* 0x0000000000027941 */ /* 0x000fea0003800000 */
.L_x_5188:
[----:B------:R-:W-:Y:S04]  /*cd30*/  BSSY B2, `(.L_x_5190) ;  /* 0x0000030000027945 */ /* 0x000fe80003800000 */
[----:B------:R-:W-:Y:S05]  /*cd40*/  @P2 BRA `(.L_x_5191) ;  /* 0x0000000000b82947 */ /* 0x000fea0003800000 */
[----:B0-----:R-:W0:Y:S01]  /*cd50*/  LDS.128 R4, [R56] ;  /* 0x0000000038047984 */ /* 0x001e220000000c00 */
        /* <DEDUP_REMOVED lines=45> */
.L_x_5191:
[----:B------:R-:W-:Y:S05]  /*d030*/  BSYNC B2 ;  /* 0x0000000000027941 */ /* 0x000fea0003800000 */
.L_x_5190:
        /* <DEDUP_REMOVED lines=48> */
.L_x_5193:
[----:B------:R-:W-:Y:S05]  /*d340*/  BSYNC B2 ;  /* 0x0000000000027941 */ /* 0x000fea0003800000 */
.L_x_5192:
        /* <DEDUP_REMOVED lines=48> */
.L_x_5195:
[----:B------:R-:W-:Y:S05]  /*d650*/  BSYNC B2 ;  /* 0x0000000000027941 */ /* 0x000fea0003800000 */
.L_x_5194:
        /* <DEDUP_REMOVED lines=48> */
.L_x_5197:
[----:B------:R-:W-:Y:S05]  /*d960*/  BSYNC B2 ;  /* 0x0000000000027941 */ /* 0x000fea0003800000 */
.L_x_5196:
[----:B------:R-:W-:Y:S05]  /*d970*/  @P6 BRA `(.L_x_5187) ;  /* 0x0000000000b86947 */ /* 0x000fea0003800000 */
[----:B01234-:R-:W0:Y:S01]  /*d980*/  LDS.128 R4, [R56+0x8000] ;  /* 0x0080000038047984 */ /* 0x01fe220000000c00 */
        /* <DEDUP_REMOVED lines=45> */
.L_x_5187:
[----:B------:R-:W-:Y:S05]  /*dc60*/  BSYNC B1 ;  /* 0x0000000000017941 */ /* 0x000fea0003800000 */
.L_x_5186:
        /* <DEDUP_REMOVED lines=61> */
.L_x_5200:
[----:B------:R-:W-:Y:S05]  /*e040*/  BSYNC B1 ;  /* 0x0000000000017941 */ /* 0x000fea0003800000 */
.L_x_5199:
        /* <DEDUP_REMOVED lines=27> */
[----:B------:R-:W-:Y:S01]  /*e200*/  SHF.L.U32 R37, R86, 0x10, RZ ;  /* 0x0000001056257819 */ /* 0x000fe200000006ff */
[----:B------:R-:W-:Y:S01]  /*e210*/  IMAD.U32 R39, R88, 0x10000, RZ ;  /* 0x0001000058277824 */ /* 0x000fe200078e00ff */
[----:B------:R-:W-:Y:S01]  /*e220*/  LOP3.LUT R4, R4, 0xffff0000, RZ, 0xc0, !PT ;  /* 0xffff000004047812 */ /* 0x000fe200078ec0ff */
[----:B------:R-:W-:Y:S01]  /*e230*/  FFMA.FTZ R40, R36, R40, -R43 ;  /* 0x0000002824287223 */ /* 0x000fe2000001082b */
        /* <DEDUP_REMOVED lines=17> */
.L_x_5202:
[----:B------:R-:W-:Y:S05]  /*e350*/  BSYNC B1 ;  /* 0x0000000000017941 */ /* 0x000fea0003800000 */
.L_x_5201:
        /* <DEDUP_REMOVED lines=21> */
[----:B------:R-:W-:Y:S02]  /*e4b0*/  IMAD.U32 R6, R4, 0x10000, RZ ;  /* 0x0001000004067824 */ /* 0x000fe400078e00ff */
[----:B------:R-:W-:Y:S01]  /*e4c0*/  FMUL.FTZ R40, R34, R81 ;  /* 0x0000005122287220 */ /* 0x000fe20000410000 */
[----:B------:R-:W-:Y:S02]  /*e4d0*/  IMAD.U32 R7, R5, 0x10000, RZ ;  /* 0x0001000005077824 */ /* 0x000fe400078e00ff */
[C---:B------:R-:W-:Y:S01]  /*e4e0*/  FFMA.FTZ R39, R15.reuse, R37, R32 ;  /* 0x000000250f277223 */ /* 0x040fe20000010020 */
[----:B------:R-:W-:Y:S01]  /*e4f0*/  IMAD.U32 R37, R80, 0x10000, RZ ;  /* 0x0001000050257824 */ /* 0x000fe200078e00ff */
[----:B------:R-:W-:Y:S01]  /*e500*/  LOP3.LUT R4, R4, 0xffff0000, RZ, 0xc0, !PT ;  /* 0xffff000004047812 */ /* 0x000fe200078ec0ff */
[----:B------:R-:W-:Y:S01]  /*e510*/  FFMA.FTZ R38, R15, R36, -R38 ;  /* 0x000000240f267223 */ /* 0x000fe20000010826 */
[----:B------:R-:W-:Y:S01]  /*e520*/  LOP3.LUT R5, R5, 0xffff0000, RZ, 0xc0, !PT ;  /* 0xffff000005057812 */ /* 0x000fe200078ec0ff */
[-C--:B------:R-:W-:Y:S01]  /*e530*/  FMUL.FTZ R34, R34, R79.reuse ;  /* 0x0000004f22227220 */ /* 0x080fe20000410000 */
[----:B------:R-:W-:Y:S01]  /*e540*/  LOP3.LUT R80, R80, 0xffff0000, RZ, 0xc0, !PT ;  /* 0xffff000050507812 */ /* 0x000fe200078ec0ff */
[C---:B------:R-:W-:Y:S01]  /*e550*/  IMAD.U32 R15, R35.reuse, 0x10000, RZ ;  /* 0x00010000230f7824 */ /* 0x040fe200078e00ff */
[----:B------:R-:W-:Y:S01]  /*e560*/  LOP3.LUT R32, R35, 0xffff0000, RZ, 0xc0, !PT ;  /* 0xffff000023207812 */ /* 0x000fe200078ec0ff */
        /* <DEDUP_REMOVED lines=15> */
.L_x_5204:
[----:B------:R-:W-:Y:S05]  /*e660*/  BSYNC B1 ;  /* 0x0000000000017941 */ /* 0x000fea0003800000 */
.L_x_5203:
[----:B------:R-:W-:Y:S04]  /*e670*/  BSSY B1, `(.L_x_5205) ;  /* 0x0000030000017945 */ /* 0x000fe80003800000 */
        /* <DEDUP_REMOVED lines=22> */
[C---:B------:R-:W-:Y:S01]  /*e7e0*/  FFMA.FTZ R33, R10.reuse, R29, -R33 ;  /* 0x0000001d0a217223 */ /* 0x040fe20000010821 */
[----:B------:R-:W-:Y:S01]  /*e7f0*/  FFMA.FTZ R32, R10, R32, R13 ;  /* 0x000000200a207223 */ /* 0x000fe2000001000d */
[-C--:B------:R-:W-:Y:S01]  /*e800*/  FMUL.FTZ R29, R15, R74.reuse ;  /* 0x0000004a0f1d7220 */ /* 0x080fe20000410000 */
        /* <DEDUP_REMOVED lines=22> */
.L_x_5206:
[----:B------:R-:W-:Y:S05]  /*e970*/  BSYNC B1 ;  /* 0x0000000000017941 */ /* 0x000fea0003800000 */
.L_x_5205:
        /* <DEDUP_REMOVED lines=47> */
[----:B------:R4:W-:Y:S02]  /*ec70*/  STS.128 [R57+0x1f400], R4 ;  /* 0x01f4000439007388 */ /* 0x0009e40000000c00 */
.L_x_5208:
[----:B------:R-:W-:Y:S05]  /*ec80*/  BSYNC B1 ;  /* 0x0000000000017941 */ /* 0x000fea0003800000 */
.L_x_5207:
[----:B------:R-:W-:Y:S05]  /*ec90*/  @P5 BRA `(.L_x_5198) ;  /* 0x0000003800b45947 */ /* 0x000fea0003800000 */
[----:B01234-:R-:W0:Y:S01]  /*eca0*/  LDS.128 R4, [R56+0xa000] ;  /* 0x00a0000038047984 */ /* 0x01fe220000000c00 */
[----:B------:R-:W-:Y:S02]  /*ecb0*/  SHF.R.U64 R11, R8, 0x10, R9 ;  /* 0x00000010080b7819 */ /* 0x000fe40000001209 */
[----:B------:R-:W-:Y:S02]  /*ecc0*/  SHF.R.U32.HI R10, RZ, 0x10, R21 ;  /* 0x00000010ff0a7819 */ /* 0x000fe40000011615 */
[----:B------:R-:W-:Y:S02]  /*ecd0*/  SHF.R.U32.HI R8, RZ, 0x10, R9 ;  /* 0x00000010ff087819 */ /* 0x000fe40000011609 */
[----:B------:R-:W-:Y:S02]  /*ece0*/  PRMT R10, R3, 0x5410, R10 ;  /* 0x00005410030a7816 */ /* 0x000fe4000000000a */
[----:B------:R-:W-:Y:S02]  /*ecf0*/  PRMT R71, R71, 0x5410, R8 ;  /* 0x0000541047477816 */ /* 0x000fe40000000008 */
[----:B------:R-:W-:Y:S01]  /*ed00*/  SHF.R.U64 R9, R20, 0x10, R21 ;  /* 0x0000001014097819 */ /* 0x000fe20000001215 */
[----:B------:R-:W-:Y:S01]  /*ed10*/  IMAD.U32 R13, R10, 0x10000, RZ ;  /* 0x000100000a0d7824 */ /* 0x000fe200078e00ff */
[----:B------:R-:W-:Y:S01]  /*ed20*/  PRMT R70, R70, 0x5410, R11 ;  /* 0x0000541046467816 */ /* 0x000fe2000000000b */
[----:B------:R-:W-:Y:S01]  /*ed30*/  IMAD.U32 R11, R71, 0x10000, RZ ;  /* 0x00010000470b7824 */ /* 0x000fe200078e00ff */
[----:B------:R-:W-:-:S02]  /*ed40*/  PRMT R12, R0, 0x5410, R9 ;  /* 0x00005410000c7816 */ /* 0x000fc40000000009 */
        /* <DEDUP_REMOVED lines=36> */
.L_x_5171:
[----:B------:R-:W-:Y:S01]  /*ef90*/  IMAD.MOV.U32 R145, RZ, RZ, R77 ;  /* 0x000000ffff917224 */ /* 0x000fe200078e004d */
[-C--:B------:R-:W-:Y:S01]  /*efa0*/  ISETP.GE.AND P0, PT, R204, R14.reuse, PT ;  /* 0x0000000ecc00720c */ /* 0x080fe20003f06270 */
[----:B------:R-:W0:Y:S01]  /*efb0*/  LDC R77, c[0x0][0x428] ;  /* 0x00010a00ff4d7b82 */ /* 0x000e220000000800 */
[----:B------:R-:W-:Y:S01]  /*efc0*/  BSSY B1, `(.L_x_5209) ;  /* 0x000003c000017945 */ /* 0x000fe20003800000 */
[----:B------:R-:W-:Y:S01]  /*efd0*/  IMAD.MOV.U32 R8, RZ, RZ, R56 ;  /* 0x000000ffff087224 */ /* 0x000fe200078e0038 */
[----:B------:R-:W-:Y:S01]  /*efe0*/  ISETP.GE.AND P1, PT, R233, R14, PT ;  /* 0x0000000ee900720c */ /* 0x000fe20003f26270 */
        /* <DEDUP_REMOVED lines=24> */
[----:B0-----:R-:W-:Y:S06]  /*f170*/  @P0 BRA `(.L_x_5210) ;  /* 0x0000000000800947 */ /* 0x001fec0003800000 */
        /* <DEDUP_REMOVED lines=32> */
.L_x_5210:
[----:B------:R-:W-:Y:S05]  /*f380*/  BSYNC B1 ;  /* 0x0000000000017941 */ /* 0x000fea0003800000 */
.L_x_5209:
        /* <DEDUP_REMOVED lines=12> */
[----:B0-----:R-:W-:Y:S01]  /*f450*/  LEA R14, P2, R73, UR4, 0x1 ;  /* 0x00000004490e7c11 */ /* 0x001fe2000f8408ff */
[----:B------:R-:W-:Y:S01]  /*f460*/  ULDC UR4, c[0x0][0x3d4] ;  /* 0x0000f50000047ab9 */ /* 0x000fe20000000800 */
[----:B------:R-:W-:-:S02]  /*f470*/  IADD3.X R3, R83, R70, R80, P4, P5 ;  /* 0x0000004653037210 */ /* 0x000fc400027ea450 */
[----:B------:R-:W-:Y:S02]  /*f480*/  CS2R R54, SRZ ;  /* 0x0000000000367805 */ /* 0x000fe4000001ff00 */
        /* <DEDUP_REMOVED lines=22> */
.L_x_5212:
[----:B------:R-:W-:Y:S05]  /*f5f0*/  BSYNC B1 ;  /* 0x0000000000017941 */ /* 0x000fea0003800000 */
.L_x_5211:
[----:B------:R-:W-:Y:S01]  /*f600*/  IMAD.MOV.U32 R0, RZ, RZ, R7 ;  /* 0x000000ffff007224 */ /* 0x000fe200078e0007 */
[----:B------:R-:W-:Y:S01]  /*f610*/  ISETP.NE.AND P2, PT, R77, 0x1, PT ;  /* 0x000000014d00780c */ /* 0x000fe20003f45270 */
[----:B------:R-:W-:Y:S01]  /*f620*/  IMAD.MOV.U32 R3, RZ, RZ, R24 ;  /* 0x000000ffff037224 */ /* 0x000fe200078e0018 */
[----:B------:R-:W-:Y:S01]  /*f630*/  PRMT R107, R74, 0x7610, R107 ;  /* 0x000076104a6b7816 */ /* 0x000fe2000000006b */
        /* <DEDUP_REMOVED lines=47> */
[----:B-1----:R-:W-:Y:S01]  /*f930*/  @P2 IMAD.HI.U32 R0, R3, R0, RZ ;  /* 0x0000000003002227 */ /* 0x002fe200078e00ff */
[----:B------:R-:W-:Y:S01]  /*f940*/  PRMT R76, R20, 0x7610, R76 ;  /* 0x00007610144c7816 */ /* 0x000fe2000000004c */
[----:B------:R-:W-:Y:S01]  /*f950*/  ULDC.64 UR6, c[0x0][0x3e0] ;  /* 0x0000f80000067ab9 */ /* 0x000fe20000000a00 */
[----:B------:R-:W-:Y:S01]  /*f960*/  PRMT R92, R69, 0x7610, R92 ;  /* 0x00007610455c7816 */ /* 0x000fe2000000005c */
[----:B------:R-:W-:Y:S01]  /*f970*/  IMAD.MOV.U32 R14, RZ, RZ, R41 ;  /* 0x000000ffff0e7224 */ /* 0x000fe200078e0029 */
[----:B0-----:R-:W-:Y:S01]  /*f980*/  @P2 SHF.R.U32.HI R3, RZ, R15, R0 ;  /* 0x0000000fff032219 */ /* 0x001fe20000011600 */
[----:B------:R-:W-:-:S02]  /*f990*/  IMAD.MOV.U32 R0, RZ, RZ, R40 ;  /* 0x000000ffff007224 */ /* 0x000fc400078e0028 */
[----:B------:R-:W-:Y:S01]  /*f9a0*/  IMAD.MOV.U32 R69, RZ, RZ, R43 ;  /* 0x000000ffff457224 */ /* 0x000fe200078e002b */
[----:B------:R-:W-:Y:S01]  /*f9b0*/  SHF.R.S32.HI R15, RZ, 0x1f, R3 ;  /* 0x0000001fff0f7819 */ /* 0x000fe20000011403 */
[----:B------:R-:W-:Y:S01]  /*f9c0*/  IMAD.WIDE.U32 R144, R3, R12, R144 ;  /* 0x0000000c03907225 */ /* 0x000fe200078e0090 */
[----:B------:R-:W-:Y:S02]  /*f9d0*/  PRMT R74, R0, 0x7610, R74 ;  /* 0x00007610004a7816 */ /* 0x000fe4000000004a */
[----:B------:R-:W-:Y:S01]  /*f9e0*/  PRMT R75, R14, 0x7610, R75 ;  /* 0x000076100e4b7816 */ /* 0x000fe2000000004b */
[----:B------:R-:W-:Y:S01]  /*f9f0*/  IMAD R0, R15, R10, RZ ;  /* 0x0000000a0f007224 */ /* 0x000fe200078e02ff */
[----:B------:R-:W-:Y:S01]  /*fa00*/  PRMT R77, R69, 0x7610, R77 ;  /* 0x00007610454d7816 */ /* 0x000fe2000000004d */
[----:B------:R-:W-:Y:S02]  /*fa10*/  IMAD R20, R15, R12, RZ ;  /* 0x0000000c0f147224 */ /* 0x000fe400078e02ff */
[----:B------:R-:W-:-:S04]  /*fa20*/  IMAD.WIDE.U32 R14, R3, R10, R8 ;  /* 0x0000000a030e7225 */ /* 0x000fc800078e0008 */
        /* <DEDUP_REMOVED lines=13> */
[----:B------:R-:W-:Y:S01]  /*fb00*/  LEA.HI R10, R232, R232, RZ, 0x1 ;  /* 0x000000e8e80a7211 */ /* 0x000fe200078f08ff */
[----:B------:R-:W-:Y:S06]  /*fb10*/  BRA.DIV UR4, `(.L_x_5213) ;  /* 0x000001de04047947 */ /* 0x000fec000b800000 */
.L_x_5427:
[----:B------:R-:W-:-:S03]  /*fb20*/  UMOV UR4, 0xffffffff ;  /* 0xffffffff00047882 */ /* 0x000fc60000000000 */
[----:B------:R-:W-:Y:S05]  /*fb30*/  BRA.DIV UR4, `(.L_x_5214) ;  /* 0x000001de04247947 */ /* 0x000fea000b800000 */
.L_x_5430:
[----:B------:R-:W-:-:S03]  /*fb40*/  UMOV UR4, 0xffffffff ;  /* 0xffffffff00047882 */ /* 0x000fc60000000000 */
[----:B------:R-:W-:Y:S05]  /*fb50*/  BRA.DIV UR4, `(.L_x_5215) ;  /* 0x000001de04447947 */ /* 0x000fea000b800000 */
.L_x_5433:
[----:B------:R-:W-:-:S03]  /*fb60*/  UMOV UR4, 0xffffffff ;  /* 0xffffffff00047882 */ /* 0x000fc60000000000 */
[----:B------:R-:W-:Y:S05]  /*fb70*/  BRA.DIV UR4, `(.L_x_5216) ;  /* 0x000001de04647947 */ /* 0x000fea000b800000 */
.L_x_5436:
[----:B------:R-:W-:-:S03]  /*fb80*/  UMOV UR4, 0xffffffff ;  /* 0xffffffff00047882 */ /* 0x000fc60000000000 */
[----:B------:R-:W-:Y:S05]  /*fb90*/  BRA.DIV UR4, `(.L_x_5217) ;  /* 0x000001de04847947 */ /* 0x000fea000b800000 */
.L_x_5439:
[----:B------:R-:W-:Y:S01]  /*fba0*/  UMOV UR4, 0xffffffff ;  /* 0xffffffff00047882 */ /* 0x000fe20000000000 */
[----:B------:R-:W-:Y:S02]  /*fbb0*/  LOP3.LUT R9, R10, 0xfffffffe, RZ, 0xc0, !PT ;  /* 0xfffffffe0a097812 */ /* 0x000fe400078ec0ff */
[----:B------:R-:W-:Y:S05]  /*fbc0*/  BRA.DIV UR4, `(.L_x_5218) ;  /* 0x000001de04a07947 */ /* 0x000fea000b800000 */
.L_x_5442:
[----:B------:R-:W-:Y:S01]  /*fbd0*/  UMOV UR4, 0xffffffff ;  /* 0xffffffff00047882 */ /* 0x000fe20000000000 */
[----:B------:R-:W-:Y:S02]  /*fbe0*/  IMAD.IADD R9, R232, 0x1, -R9 ;  /* 0x00000001e8097824 */ /* 0x000fe400078e0a09 */
[----:B------:R-:W-:Y:S05]  /*fbf0*/  BRA.DIV UR4, `(.L_x_5219) ;  /* 0x000001de04bc7947 */ /* 0x000fea000b800000 */
.L_x_5445:
[----:B------:R-:W-:Y:S01]  /*fc00*/  UMOV UR4, 0xffffffff ;  /* 0xffffffff00047882 */ /* 0x000fe20000000000 */
[----:B------:R-:W-:Y:S02]  /*fc10*/  SHF.L.U32 R9, R9, 0x1f, RZ ;  /* 0x0000001f09097819 */ /* 0x000fe400000006ff */
[----:B------:R-:W-:Y:S05]  /*fc20*/  BRA.DIV UR4, `(.L_x_5220) ;  /* 0x000001de04d87947 */ /* 0x000fea000b800000 */
.L_x_5448:
        /* <DEDUP_REMOVED lines=37> */
.L_x_5449:
[----:B------:R-:W-:Y:S05]  /*fe80*/  BSYNC B1 ;  /* 0x0000000000017941 */ /* 0x000fea0003800000 */
.L_x_5221:
        /* <DEDUP_REMOVED lines=10> */
[----:B------:R-:W-:Y:S02]  /*ff30*/  LEA.HI R10, R85, R236, RZ, 0x1d ;  /* 0x000000ec550a7211 */ /* 0x000fe400078fe8ff */
[----:B0-----:R-:W-:Y:S02]  /*ff40*/  LOP3.LUT R9, R213, 0x38, R22, 0xf8, !PT ;  /* 0x00000038d5097812 */ /* 0x001fe400078ef816 */
[----:B------:R-:W-:Y:S01]  /*ff50*/  SHF.R.S32.HI R11, RZ, 0x1f, R10 ;  /* 0x0000001fff0b7819 */ /* 0x000fe2000001140a */
[----:B------:R-:W-:Y:S01]  /*ff60*/  IMAD.SHL.U32 R12, R10, 0x8, RZ ;  /* 0x000000080a0c7824 */ /* 0x000fe200078e00ff */
[----:B------:R-:W-:Y:S02]  /*ff70*/  LOP3.LUT R8, R9, R214, RZ, 0x3c, !PT ;  /* 0x000000d609087212 */ /* 0x000fe400078e3cff */
[----:B------:R-:W-:Y:S02]  /*ff80*/  LEA.HI R11, R11, R10, RZ, 0x3 ;  /* 0x0000000a0b0b7211 */ /* 0x000fe400078f18ff */
[----:B------:R-:W-:Y:S01]  /*ff90*/  LOP3.LUT R9, R213, 0x38, R12, 0xf8, !PT ;  /* 0x00000038d5097812 */ /* 0x000fe200078ef80c */
[----:B------:R-:W-:Y:S01]  /*ffa0*/  IMAD.IADD R105, R215, 0x1, R8 ;  /* 0x00000001d7697824 */ /* 0x000fe200078e0208 */
[----:B------:R-:W-:Y:S01]  /*ffb0*/  SHF.R.U64 R111, R32, 0x10, R33 ;  /* 0x00000010206f7819 */ /* 0x000fe20000001221 */
[----:B------:R-:W-:Y:S01]  /*ffc0*/  IMAD.SHL.U32 R11, R11, 0x400, RZ ;  /* 0x000004000b0b7824 */ /* 0x000fe200078e00ff */
[----:B------:R-:W-:Y:S01]  /*ffd0*/  LOP3.LUT R9, R9, R214, RZ, 0x3c, !PT ;  /* 0x000000d609097212 */ /* 0x000fe200078e3cff */
[----:B------:R-:W-:Y:S01]  /*ffe0*/  IMAD R105, R105, 0x2, R18 ;  /* 0x0000000269697824 */ /* 0x000fe200078e0212 */
[----:B------:R-:W-:-:S02]  /*fff0*/  SHF.R.U64 R113, R34, 0x10, R35 ;  /* 0x0000001022717819 */ /* 0x000fc40000001223 */
[----:B------:R-:W-:Y:S02]  /*10000*/  LOP3.LUT R8, R11, 0x7fffe000, RZ, 0xc0, !PT ;  /* 0x7fffe0000b087812 */ /* 0x000fe400078ec0ff */
[----:B------:R-:W-:Y:S02]  /*10010*/  SHF.R.U64 R32, R4, 0x10, R5 ;  /* 0x0000001004207819 */ /* 0x000fe40000001205 */
[----:B------:R-:W-:Y:S02]  /*10020*/  IADD3 R13, R9, R8, R215 ;  /* 0x00000008090d7210 */ /* 0x000fe40007ffe0d7 */
[----:B------:R-:W0:Y:S01]  /*10030*/  LDS.128 R8, [R105+0x15400] ;  /* 0x0154000069087984 */ /* 0x000e220000000c00 */
[----:B------:R-:W-:Y:S02]  /*10040*/  SHF.R.U32.HI R5, RZ, 0x10, R5 ;  /* 0x00000010ff057819 */ /* 0x000fe40000011605 */
[----:B------:R-:W-:Y:S01]  /*10050*/  IMAD R106, R13, 0x2, R18 ;  /* 0x000000020d6a7824 */ /* 0x000fe200078e0212 */
[----:B------:R-:W-:-:S02]  /*10060*/  SHF.R.U64 R4, R6, 0x10, R7 ;  /* 0x0000001006047819 */ /* 0x000fc40000001207 */
[----:B------:R-:W-:Y:S02]  /*10070*/  SHF.R.U32.HI R7, RZ, 0x10, R7 ;  /* 0x00000010ff077819 */ /* 0x000fe40000011607 */
[----:B------:R-:W1:Y:S01]  /*10080*/  LDS.128 R12, [R106+0x15400] ;  /* 0x015400006a0c7984 */ /* 0x000e620000000c00 */
[----:B------:R-:W-:Y:S02]  /*10090*/  PRMT R111, R115, 0x5410, R111 ;  /* 0x00005410736f7816 */ /* 0x000fe4000000006f */
[----:B------:R-:W-:Y:S02]  /*100a0*/  PRMT R113, R116, 0x5410, R113 ;  /* 0x0000541074717816 */ /* 0x000fe40000000071 */
[----:B------:R-:W-:Y:S01]  /*100b0*/  PRMT R115, R107, 0x5410, R32 ;  /* 0x000054106b737816 */ /* 0x000fe20000000020 */
[----:B------:R-:W-:Y:S01]  /*100c0*/  IMAD.U32 R107, R111, 0x10000, RZ ;  /* 0x000100006f6b7824 */ /* 0x000fe200078e00ff */
[----:B------:R-:W-:Y:S02]  /*100d0*/  PRMT R116, R108, 0x5410, R5 ;  /* 0x000054106c747816 */ /* 0x000fe40000000005 */
[----:B------:R-:W-:Y:S01]  /*100e0*/  PRMT R117, R109, 0x5410, R4 ;  /* 0x000054106d757816 */ /* 0x000fe20000000004 */
[----:B------:R-:W-:Y:S01]  /*100f0*/  IMAD.U32 R108, R115, 0x10000, RZ ;  /* 0x00010000736c7824 */ /* 0x000fe200078e00ff */
[----:B------:R-:W-:Y:S01]  /*10100*/  PRMT R110, R110, 0x5410, R7 ;  /* 0x000054106e6e7816 */ /* 0x000fe20000000007 */
[----:B------:R-:W-:Y:S01]  /*10110*/  IMAD.U32 R109, R116, 0x10000, RZ ;  /* 0x00010000746d7824 */ /* 0x000fe200078e00ff */
[----:B------:R-:W-:-:S02]  /*10120*/  SHF.R.U32.HI R112, RZ, 0x10, R33 ;  /* 0x00000010ff707819 */ /* 0x000fc40000011621 */
[----:B------:R-:W-:Y:S02]  /*10130*/  SHF.R.U32.HI R114, RZ, 0x10, R35 ;  /* 0x00000010ff727819 */ /* 0x000fe40000011623 */
[----:B------:R-:W-:Y:S02]  /*10140*/  PRMT R112, R21, 0x5432, R112 ;  /* 0x0000543215707816 */ /* 0x000fe40000000070 */
[----:B------:R-:W-:Y:S02]  /*10150*/  PRMT R114, R68, 0x5432, R114 ;  /* 0x0000543244727816 */ /* 0x000fe40000000072 */
[----:B------:R-:W-:Y:S02]  /*10160*/  LOP3.LUT R115, R115, 0xffff0000, RZ, 0xc0, !PT ;  /* 0xffff000073737812 */ /* 0x000fe400078ec0ff */
        /* <DEDUP_REMOVED lines=22> */
[-C--:B------:R-:W-:Y:S01]  /*102d0*/  FMUL.FTZ R33, R33, R11.reuse ;  /* 0x0000000b21217220 */ /* 0x080fe20000410000 */
[----:B------:R-:W-:Y:S02]  /*102e0*/  IMAD.U32 R4, R114, 0x10000, RZ ;  /* 0x0001000072047824 */ /* 0x000fe400078e00ff */
[C---:B------:R-:W-:Y:S01]  /*102f0*/  FFMA.FTZ R123, R6.reuse, R11, -R123 ;  /* 0x0000000b067b7223 */ /* 0x040fe2000001087b */
[C---:B------:R-:W-:Y:S01]  /*10300*/  FMUL.FTZ R11, R35.reuse, R107 ;  /* 0x0000006b230b7220 */ /* 0x040fe20000410000 */
[----:B------:R-:W-:Y:S01]  /*10310*/  FFMA.FTZ R33, R6, R109, R33 ;  /* 0x0000006d06217223 */ /* 0x000fe20000010021 */
[----:B------:R-:W-:Y:S01]  /*10320*/  FMUL.FTZ R108, R35, R4 ;  /* 0x00000004236c7220 */ /* 0x000fe20000410000 */
[----:B------:R-:W-:-:S02]  /*10330*/  IMAD.U32 R34, R14, 0x10000, RZ ;  /* 0x000100000e227824 */ /* 0x000fc400078e00ff */
[----:B------:R-:W-:Y:S01]  /*10340*/  FFMA.FTZ R35, R32, R4, -R11 ;  /* 0x0000000420237223 */ /* 0x000fe2000001080b */
[----:B------:R-:W-:Y:S01]  /*10350*/  FMUL.FTZ R4, R12, R115 ;  /* 0x000000730c047220 */ /* 0x000fe20000410000 */
[----:B------:R-:W-:Y:S02]  /*10360*/  IMAD.U32 R6, R117, 0x10000, RZ ;  /* 0x0001000075067824 */ /* 0x000fe400078e00ff */
[----:B------:R-:W-:Y:S01]  /*10370*/  FFMA.FTZ R107, R32, R107, R108 ;  /* 0x0000006b206b7223 */ /* 0x000fe2000001006c */
[-C--:B------:R-:W-:Y:S01]  /*10380*/  FMUL.FTZ R32, R12, R111.reuse ;  /* 0x0000006f0c207220 */ /* 0x080fe20000410000 */
[----:B------:R-:W-:Y:S01]  /*10390*/  FFMA.FTZ R12, R5, R111, -R4 ;  /* 0x0000006f050c7223 */ /* 0x000fe20000010804 */
[----:B------:R-:W-:Y:S01]  /*103a0*/  LOP3.LUT R14, R14, 0xffff0000, RZ, 0xc0, !PT ;  /* 0xffff00000e0e7812 */ /* 0x000fe200078ec0ff */
[----:B------:R-:W-:Y:S01]  /*103b0*/  IMAD.U32 R4, R113, 0x10000, RZ ;  /* 0x0001000071047824 */ /* 0x000fe200078e00ff */
[----:B------:R-:W-:Y:S01]  /*103c0*/  LOP3.LUT R15, R15, 0xffff0000, RZ, 0xc0, !PT ;  /* 0xffff00000f0f7812 */ /* 0x000fe200078ec0ff */
[----:B------:R-:W-:Y:S01]  /*103d0*/  FMUL.FTZ R108, R34, R6 ;  /* 0x00000006226c7220 */ /* 0x000fe20000410000 */
[----:B------:R-:W-:Y:S01]  /*103e0*/  LOP3.LUT R117, R117, 0xffff0000, RZ, 0xc0, !PT ;  /* 0xffff000075757812 */ /* 0x000fe200078ec0ff */
[----:B------:R-:W-:Y:S01]  /*103f0*/  FFMA.FTZ R32, R5, R115, R32 ;  /* 0x0000007305207223 */ /* 0x000fe20000010020 */
[----:B------:R-:W-:Y:S01]  /*10400*/  LOP3.LUT R110, R110, 0xffff0000, RZ, 0xc0, !PT ;  /* 0xffff00006e6e7812 */ /* 0x000fe200078ec0ff */
[-C--:B------:R-:W-:Y:S01]  /*10410*/  FMUL.FTZ R34, R34, R4.reuse ;  /* 0x0000000422227220 */ /* 0x080fe20000410000 */
[----:B------:R-:W-:Y:S01]  /*10420*/  LOP3.LUT R112, R112, 0xffff0000, RZ, 0xc0, !PT ;  /* 0xffff000070707812 */ /* 0x000fe200078ec0ff */
[----:B------:R-:W-:Y:S01]  /*10430*/  FFMA.FTZ R108, R7, R4, -R108 ;  /* 0x00000004076c7223 */ /* 0x000fe2000001086c */
[----:B------:R-:W-:Y:S01]  /*10440*/  LOP3.LUT R113, R113, 0xffff0000, RZ, 0xc0, !PT ;  /* 0xffff000071717812 */ /* 0x000fe200078ec0ff */
[----:B------:R-:W-:Y:S01]  /*10450*/  FMUL.FTZ R11, R13, R116 ;  /* 0x000000740d0b7220 */ /* 0x000fe20000410000 */
[----:B------:R-:W-:Y:S01]  /*10460*/  LOP3.LUT R114, R114, 0xffff0000, RZ, 0xc0, !PT ;  /* 0xffff000072727812 */ /* 0x000fe200078ec0ff */
[C---:B------:R-:W-:Y:S01]  /*10470*/  FMUL.FTZ R4, R14.reuse, R117 ;  /* 0x000000750e047220 */ /* 0x040fe20000410000 */
[----:B------:R-:W-:Y:S01]  /*10480*/  FMUL.FTZ R5, R15, R110 ;  /* 0x0000006e0f057220 */ /* 0x000fe20000410000 */
[----:B------:R-:W-:Y:S01]  /*10490*/  FMUL.FTZ R13, R13, R112 ;  /* 0x000000700d0d7220 */ /* 0x000fe20000410000 */
[-C--:B------:R-:W-:Y:S01]  /*104a0*/  FMUL.FTZ R14, R14, R113.reuse ;  /* 0x000000710e0e7220 */ /* 0x080fe20000410000 */
[----:B------:R-:W-:Y:S01]  /*104b0*/  FMUL.FTZ R15, R15, R114 ;  /* 0x000000720f0f7220 */ /* 0x000fe20000410000 */
[----:B------:R-:W-:Y:S01]  /*104c0*/  FFMA.FTZ R112, R8, R112, -R11 ;  /* 0x0000007008707223 */ /* 0x000fe2000001080b */
[----:B------:R-:W-:Y:S01]  /*104d0*/  FFMA.FTZ R113, R9, R113, -R4 ;  /* 0x0000007109717223 */ /* 0x000fe20000010804 */
[----:B------:R-:W-:Y:S01]  /*104e0*/  FFMA.FTZ R114, R10, R114, -R5 ;  /* 0x000000720a727223 */ /* 0x000fe20000010805 */
[----:B------:R-:W-:Y:S01]  /*104f0*/  FFMA.FTZ R116, R8, R116, R13 ;  /* 0x0000007408747223 */ /* 0x000fe2000001000d */
        /* <DEDUP_REMOVED lines=9> */
[----:B------:R1:W-:Y:S01]  /*10590*/  STS.128 [R105+0x15400], R4 ;  /* 0x0154000469007388 */ /* 0x0003e20000000c00 */
[----:B------:R-:W-:-:S02]  /*105a0*/  F2FP.BF16.F32.PACK_AB R10, R117, R34 ;  /* 0x00000022750a723e */ /* 0x000fc400000010ff */
[----:B------:R-:W-:-:S05]  /*105b0*/  F2FP.BF16.F32.PACK_AB R11, R110, R107 ;  /* 0x0000006b6e0b723e */ /* 0x000fca00000010ff */
[----:B------:R1:W-:Y:S02]  /*105c0*/  STS.128 [R106+0x15400], R8 ;  /* 0x015400086a007388 */ /* 0x0003e40000000c00 */
.L_x_5226:
[----:B------:R-:W-:Y:S05]  /*105d0*/  BSYNC B2 ;  /* 0x0000000000027941 */ /* 0x000fea0003800000 */
.L_x_5225:
[----:B------:R-:W-:Y:S04]  /*105e0*/  BSSY B2, `(.L_x_5227) ;  /* 0x000006a000027945 */ /* 0x000fe80003800000 */
[----:B------:R-:W-:Y:S05]  /*105f0*/  @P2 BRA `(.L_x_5228) ;  /* 0x0000000400a02947 */ /* 0x000fea0003800000 */
[----:B-1----:R-:W2:Y:S04]  /*10600*/  LDL R4, [R1+0x48] ;  /* 0x0000480001047983 */ /* 0x002ea80000100800 */
[----:B------:R-:W3:Y:S01]  /*10610*/  LDL R105, [R1+0x64] ;  /* 0x0000640001697983 */ /* 0x000ee20000100800 */
[----:B------:R-:W-:Y:S02]  /*10620*/  SHF.R.U64 R34, R36, 0x10, R37 ;  /* 0x0000001024227819 */ /* 0x000fe40000001225 */
[--C-:B------:R-:W-:Y:S02]  /*10630*/  SHF.R.U64 R24, R24, 0x10, R25.reuse ;  /* 0x0000001018187819 */ /* 0x100fe40000001219 */
[----:B------:R-:W-:Y:S02]  /*10640*/  SHF.R.U32.HI R25, RZ, 0x10, R25 ;  /* 0x00000010ff197819 */ /* 0x000fe40000011619 */
[----:B------:R-:W-:-:S02]  /*10650*/  PRMT R101, R101, 0x5410, R34 ;  /* 0x0000541065657816 */ /* 0x000fc40000000022 */
[----:B------:R-:W-:Y:S02]  /*10660*/  PRMT R97, R97, 0x5410, R24 ;  /* 0x0000541061617816 */ /* 0x000fe40000000018 */
        /* <DEDUP_REMOVED lines=9> */
[----:B------:R-:W-:Y:S02]  /*10700*/  SHF.R.U32.HI R39, RZ, 0x10, R39 ;  /* 0x00000010ff277819 */ /* 0x000fe40000011627 */
[----:B------:R-:W-:Y:S02]  /*10710*/  PRMT R100, R100, 0x5410, R27 ;  /* 0x0000541064647816 */ /* 0x000fe4000000001b */
[----:B------:R-:W-:Y:S02]  /*10720*/  PRMT R99, R99, 0x5410, R14 ;  /* 0x0000541063637816 */ /* 0x000fe4000000000e */
[----:B------:R-:W-:Y:S01]  /*10730*/  PRMT R103, R103, 0x5410, R32 ;  /* 0x0000541067677816 */ /* 0x000fe20000000020 */
[----:B------:R-:W-:Y:S01]  /*10740*/  IMAD.U32 R35, R100, 0x10000, RZ ;  /* 0x0001000064237824 */ /* 0x000fe200078e00ff */
[----:B------:R-:W-:Y:S02]  /*10750*/  PRMT R104, R104, 0x5410, R39 ;  /* 0x0000541068687816 */ /* 0x000fe40000000027 */
[----:B------:R-:W-:-:S02]  /*10760*/  LOP3.LUT R97, R97, 0xffff0000, RZ, 0xc0, !PT ;  /* 0xffff000061617812 */ /* 0x000fc400078ec0ff */
        /* <DEDUP_REMOVED lines=15> */
[----:B0-----:R-:W-:Y:S01]  /*10860*/  SHF.L.U32 R14, R5, 0x10, RZ ;  /* 0x00000010050e7819 */ /* 0x001fe200000006ff */
[C---:B------:R-:W-:Y:S01]  /*10870*/  IMAD.U32 R13, R4.reuse, 0x10000, RZ ;  /* 0x00010000040d7824 */ /* 0x040fe200078e00ff */
[----:B------:R-:W-:Y:S01]  /*10880*/  LOP3.LUT R4, R4, 0xffff0000, RZ, 0xc0, !PT ;  /* 0xffff000004047812 */ /* 0x000fe200078ec0ff */
[----:B------:R-:W-:Y:S01]  /*10890*/  IMAD.U32 R24, R7, 0x10000, RZ ;  /* 0x0001000007187824 */ /* 0x000fe200078e00ff */
        /* <DEDUP_REMOVED lines=10> */
[C---:B------:R-:W-:Y:S01]  /*10940*/  FMUL.FTZ R37, R26.reuse, R33 ;  /* 0x000000211a257220 */ /* 0x040fe20000410000 */
[----:B------:R-:W-:Y:S02]  /*10950*/  IMAD.U32 R32, R11, 0x10000, RZ ;  /* 0x000100000b207824 */ /* 0x000fe400078e00ff */
[C---:B------:R-:W-:Y:S01]  /*10960*/  FFMA.FTZ R38, R13.reuse, R34, -R38 ;  /* 0x000000220d267223 */ /* 0x040fe20000010826 */
[----:B------:R-:W-:Y:S01]  /*10970*/  FFMA.FTZ R106, R13, R36, R106 ;  /* 0x000000240d6a7223 */ /* 0x000fe2000001006a */
[-C--:B------:R-:W-:Y:S01]  /*10980*/  FMUL.FTZ R39, R26, R25.reuse ;  /* 0x000000191a277220 */ /* 0x080fe20000410000 */
[----:B------:R-:W-:Y:S01]  /*10990*/  FFMA.FTZ R37, R14, R25, -R37 ;  /* 0x000000190e257223 */ /* 0x000fe20000010825 */
[----:B------:R-:W-:Y:S02]  /*109a0*/  IMAD.U32 R13, R104, 0x10000, RZ ;  /* 0x00010000680d7824 */ /* 0x000fe400078e00ff */
[----:B------:R-:W-:Y:S01]  /*109b0*/  FMUL.FTZ R25, R32, R35 ;  /* 0x0000002320197220 */ /* 0x000fe20000410000 */
[----:B------:R-:W-:Y:S01]  /*109c0*/  FFMA.FTZ R39, R14, R33, R39 ;  /* 0x000000210e277223 */ /* 0x000fe20000010027 */
[----:B------:R-:W-:Y:S01]  /*109d0*/  LOP3.LUT R102, R102, 0xffff0000, RZ, 0xc0, !PT ;  /* 0xffff000066667812 */ /* 0x000fe200078ec0ff */
[-C--:B------:R-:W-:Y:S01]  /*109e0*/  FMUL.FTZ R32, R32, R13.reuse ;  /* 0x0000000d20207220 */ /* 0x080fe20000410000 */
[----:B------:R-:W-:Y:S01]  /*109f0*/  FFMA.FTZ R33, R24, R13, -R25 ;  /* 0x0000000d18217223 */ /* 0x000fe20000010819 */
[C---:B------:R-:W-:Y:S01]  /*10a00*/  FMUL.FTZ R13, R8.reuse, R97 ;  /* 0x00000061080d7220 */ /* 0x040fe20000410000 */
[----:B------:R-:W-:Y:S01]  /*10a10*/  FMUL.FTZ R25, R8, R101 ;  /* 0x0000006508197220 */ /* 0x000fe20000410000 */
[----:B------:R-:W-:-:S02]  /*10a20*/  IMAD.U32 R27, R10, 0x10000, RZ ;  /* 0x000100000a1b7824 */ /* 0x000fc400078e00ff */
[----:B------:R-:W-:Y:S01]  /*10a30*/  FFMA.FTZ R35, R24, R35, R32 ;  /* 0x0000002318237223 */ /* 0x000fe20000010020 */
[----:B------:R-:W-:Y:S02]  /*10a40*/  IMAD.U32 R14, R99, 0x10000, RZ ;  /* 0x00010000630e7824 */ /* 0x000fe400078e00ff */
[C---:B------:R-:W-:Y:S01]  /*10a50*/  FFMA.FTZ R13, R4.reuse, R101, -R13 ;  /* 0x00000065040d7223 */ /* 0x040fe2000001080d */
[----:B------:R-:W-:Y:S01]  /*10a60*/  FMUL.FTZ R24, R9, R98 ;  /* 0x0000006209187220 */ /* 0x000fe20000410000 */
[----:B------:R-:W-:Y:S01]  /*10a70*/  FFMA.FTZ R25, R4, R97, R25 ;  /* 0x0000006104197223 */ /* 0x000fe20000010019 */
[----:B------:R-:W-:Y:S01]  /*10a80*/  LOP3.LUT R10, R10, 0xffff0000, RZ, 0xc0, !PT ;  /* 0xffff00000a0a7812 */ /* 0x000fe200078ec0ff */
[----:B------:R-:W-:Y:S01]  /*10a90*/  IMAD.U32 R8, R103, 0x10000, RZ ;  /* 0x0001000067087824 */ /* 0x000fe200078e00ff */
[----:B------:R-:W-:Y:S01]  /*10aa0*/  LOP3.LUT R11, R11, 0xffff0000, RZ, 0xc0, !PT ;  /* 0xffff00000b0b7812 */ /* 0x000fe200078ec0ff */
[----:B------:R-:W-:Y:S01]  /*10ab0*/  FMUL.FTZ R9, R9, R102 ;  /* 0x0000006609097220 */ /* 0x000fe20000410000 */
[----:B------:R-:W-:Y:S01]  /*10ac0*/  FMUL.FTZ R4, R27, R14 ;  /* 0x0000000e1b047220 */ /* 0x000fe20000410000 */
[----:B------:R-:W-:Y:S01]  /*10ad0*/  LOP3.LUT R99, R99, 0xffff0000, RZ, 0xc0, !PT ;  /* 0xffff000063637812 */ /* 0x000fe200078ec0ff */
[----:B------:R-:W-:Y:S01]  /*10ae0*/  FFMA.FTZ R24, R5, R102, -R24 ;  /* 0x0000006605187223 */ /* 0x000fe20000010818 */
[----:B------:R-:W-:Y:S01]  /*10af0*/  LOP3.LUT R103, R103, 0xffff0000, RZ, 0xc0, !PT ;  /* 0xffff000067677812 */ /* 0x000fe200078ec0ff */
[----:B------:R-:W-:Y:S01]  /*10b00*/  FFMA.FTZ R98, R5, R98, R9 ;  /* 0x0000006205627223 */ /* 0x000fe20000010009 */
[----:B------:R-:W-:Y:S01]  /*10b10*/  LOP3.LUT R104, R104, 0xffff0000, RZ, 0xc0, !PT ;  /* 0xffff000068687812 */ /* 0x000fe200078ec0ff */
[----:B------:R-:W-:Y:S01]  /*10b20*/  FFMA.FTZ R26, R15, R8, -R4 ;  /* 0x000000080f1a7223 */ /* 0x000fe20000010804 */
[----:B------:R-:W-:Y:S01]  /*10b30*/  LOP3.LUT R7, R7, 0xffff0000, RZ, 0xc0, !PT ;  /* 0xffff000007077812 */ /* 0x000fe200078ec0ff */
[C---:B------:R-:W-:Y:S01]  /*10b40*/  FMUL.FTZ R5, R10.reuse, R99 ;  /* 0x000000630a057220 */ /* 0x040fe20000410000 */
[----:B------:R-:W-:Y:S01]  /*10b50*/  FMUL.FTZ R4, R11, R100 ;  /* 0x000000640b047220 */ /* 0x000fe20000410000 */
[----:B------:R-:W-:Y:S01]  /*10b60*/  FMUL.FTZ R32, R27, R8 ;  /* 0x000000081b207220 */ /* 0x000fe20000410000 */
[-C--:B------:R-:W-:Y:S01]  /*10b70*/  FMUL.FTZ R10, R10, R103.reuse ;  /* 0x000000670a0a7220 */ /* 0x080fe20000410000 */
[-C--:B------:R-:W-:Y:S01]  /*10b80*/  FMUL.FTZ R11, R11, R104.reuse ;  /* 0x000000680b0b7220 */ /* 0x080fe20000410000 */
[C---:B------:R-:W-:Y:S01]  /*10b90*/  FFMA.FTZ R103, R6.reuse, R103, -R5 ;  /* 0x0000006706677223 */ /* 0x040fe20000010805 */
        /* <DEDUP_REMOVED lines=14> */
.L_x_5228:
[----:B------:R-:W-:Y:S05]  /*10c80*/  BSYNC B2 ;  /* 0x0000000000027941 */ /* 0x000fea0003800000 */
.L_x_5227:
[----:B------:R-:W-:Y:S05]  /*10c90*/  @P3 BRA `(.L_x_5224) ;  /* 0x0000000400a03947 */ /* 0x000fea0003800000 */
[----:B-12---:R-:W2:Y:S04]  /*10ca0*/  LDL R4, [R1+0x5c] ;  /* 0x00005c0001047983 */ /* 0x006ea80000100800 */
[----:B------:R-:W3:Y:S01]  /*10cb0*/  LDL R38, [R1+0x58] ;  /* 0x0000580001267983 */ /* 0x000ee20000100800 */
[----:B------:R-:W-:Y:S02]  /*10cc0*/  SHF.R.U64 R26, R60, 0x10, R61 ;  /* 0x000000103c1a7819 */ /* 0x000fe4000000123d */
[--C-:B------:R-:W-:Y:S02]  /*10cd0*/  SHF.R.U64 R13, R28, 0x10, R29.reuse ;  /* 0x000000101c0d7819 */ /* 0x100fe4000000121d */
[----:B------:R-:W-:Y:S02]  /*10ce0*/  SHF.R.U32.HI R29, RZ, 0x10, R29 ;  /* 0x00000010ff1d7819 */ /* 0x000fe4000001161d */
[----:B------:R-:W-:-:S02]  /*10cf0*/  PRMT R89, R89, 0x5410, R26 ;  /* 0x0000541059597816 */ /* 0x000fc4000000001a */
[----:B------:R-:W-:Y:S02]  /*10d00*/  PRMT R84, R84, 0x5410, R13 ;  /* 0x0000541054547816 */ /* 0x000fe4000000000d */
[----:B------:R-:W-:Y:S02]  /*10d10*/  SHF.R.U32.HI R61, RZ, 0x10, R61 ;  /* 0x00000010ff3d7819 */ /* 0x000fe4000001163d */
[----:B------:R-:W-:Y:S01]  /*10d20*/  SHF.R.U64 R14, R30, 0x10, R31 ;  /* 0x000000101e0e7819 */ /* 0x000fe2000000121f */
[----:B------:R-:W-:Y:S01]  /*10d30*/  IMAD.U32 R32, R84, 0x10000, RZ ;  /* 0x0001000054207824 */ /* 0x000fe200078e00ff */
[----:B------:R-:W-:Y:S01]  /*10d40*/  PRMT R86, R86, 0x5410, R29 ;  /* 0x0000541056567816 */ /* 0x000fe2000000001d */
[----:B------:R-:W-:Y:S01]  /*10d50*/  IMAD.U32 R30, R89, 0x10000, RZ ;  /* 0x00010000591e7824 */ /* 0x000fe200078e00ff */
        /* <DEDUP_REMOVED lines=48> */
[----:B------:R-:W-:Y:S01]  /*11060*/  LOP3.LUT R25, R84, 0xffff0000, RZ, 0xc0, !PT ;  /* 0xffff000054197812 */ /* 0x000fe200078ec0ff */
[----:B------:R-:W-:Y:S01]  /*11070*/  FFMA.FTZ R35, R14, R29, R35 ;  /* 0x0000001d0e237223 */ /* 0x000fe20000010023 */
[-C--:B------:R-:W-:Y:S01]  /*11080*/  FMUL.FTZ R28, R28, R13.reuse ;  /* 0x0000000d1c1c7220 */ /* 0x080fe20000410000 */
[----:B------:R-:W-:Y:S01]  /*11090*/  FFMA.FTZ R37, R24, R13, -R37 ;  /* 0x0000000d18257223 */ /* 0x000fe20000010825 */
[----:B------:R-:W-:Y:S01]  /*110a0*/  LOP3.LUT R90, R90, 0xffff0000, RZ, 0xc0, !PT ;  /* 0xffff00005a5a7812 */ /* 0x000fe200078ec0ff */
        /* <DEDUP_REMOVED lines=18> */
[-C--:B------:R-:W-:Y:S01]  /*111d0*/  FMUL.FTZ R26, R27, R8.reuse ;  /* 0x000000081b1a7220 */ /* 0x080fe20000410000 */
[----:B------:R-:W-:Y:S01]  /*111e0*/  FFMA.FTZ R25, R15, R8, -R4 ;  /* 0x000000080f197223 */ /* 0x000fe20000010804 */
[C---:B------:R-:W-:Y:S01]  /*111f0*/  FMUL.FTZ R5, R10.reuse, R87 ;  /* 0x000000570a057220 */ /* 0x040fe20000410000 */
[C---:B------:R-:W-:Y:S01]  /*11200*/  FMUL.FTZ R8, R11.reuse, R88 ;  /* 0x000000580b087220 */ /* 0x040fe20000410000 */
        /* <DEDUP_REMOVED lines=17> */
.L_x_5224:
[----:B------:R-:W-:Y:S05]  /*11320*/  BSYNC B1 ;  /* 0x0000000000017941 */ /* 0x000fea0003800000 */
.L_x_5223:
[----:B------:R-:W-:Y:S05]  /*11330*/  @P1 BRA `(.L_x_5198) ;  /* 0x00000014000c1947 */ /* 0x000fea0003800000 */
[----:B------:R-:W4:Y:S01]  /*11340*/  LDC R13, c[0x0][0x3d4] ;  /* 0x0000f500ff0d7b82 */ /* 0x000f220000000800 */
[----:B------:R-:W-:Y:S01]  /*11350*/  BSSY B1, `(.L_x_5229) ;  /* 0x000006d000017945 */ /* 0x000fe20003800000 */
[----:B------:R-:W-:Y:S02]  /*11360*/  SHF.R.U32.HI R60, RZ, 0x3, R212 ;  /* 0x00000003ff3c7819 */ /* 0x000fe400000116d4 */
[-C--:B----4-:R-:W-:Y:S02]  /*11370*/  ISETP.GE.AND P0, PT, R22, R13.reuse, PT ;  /* 0x0000000d1600720c */ /* 0x090fe40003f06270 */
[-C--:B------:R-:W-:Y:S02]  /*11380*/  ISETP.GE.AND P1, PT, R206, R13.reuse, PT ;  /* 0x0000000dce00720c */ /* 0x080fe40003f26270 */
[----:B------:R-:W-:-:S09]  /*11390*/  ISETP.GE.AND P2, PT, R207, R13, PT ;  /* 0x0000000dcf00720c */ /* 0x000fd20003f46270 */
[----:B------:R-:W-:Y:S05]  /*113a0*/  @P0 BRA `(.L_x_5230) ;  /* 0x00000004009c0947 */ /* 0x000fea0003800000 */
[----:B---3--:R-:W3:Y:S01]  /*113b0*/  LDL R38, [R1+0x60] ;  /* 0x0000600001267983 */ /* 0x008ee20000100800 */
[----:B-12---:R-:W-:Y:S02]  /*113c0*/  LEA.HI R4, R13, R236, RZ, 0x1d ;  /* 0x000000ec0d047211 */ /* 0x006fe400078fe8ff */
        /* <DEDUP_REMOVED lines=14> */
[----:B------:R-:W-:Y:S01]  /*114b0*/  SHF.R.U32.HI R53, RZ, 0x10, R53 ;  /* 0x00000010ff357819 */ /* 0x000fe20000011635 */
[----:B------:R-:W-:Y:S01]  /*114c0*/  IMAD.U32 R33, R74, 0x10000, RZ ;  /* 0x000100004a217824 */ /* 0x000fe200078e00ff */
[--C-:B------:R-:W-:Y:S01]  /*114d0*/  SHF.R.U64 R15, R42, 0x10, R43.reuse ;  /* 0x000000102a0f7819 */ /* 0x100fe2000000122b */
[----:B------:R-:W-:Y:S01]  /*114e0*/  IMAD R12, R9, 0x2, R18 ;  /* 0x00000002090c7824 */ /* 0x000fe200078e0212 */
[----:B------:R-:W-:Y:S02]  /*114f0*/  PRMT R75, R75, 0x5410, R40 ;  /* 0x000054104b4b7816 */ /* 0x000fe40000000028 */
[----:B------:R-:W-:Y:S02]  /*11500*/  SHF.R.U32.HI R42, RZ, 0x10, R43 ;  /* 0x00000010ff2a7819 */ /* 0x000fe4000001162b */
[----:B------:R-:W0:Y:S01]  /*11510*/  LDS.128 R8, [R12+0x15400] ;  /* 0x015400000c087984 */ /* 0x000e220000000c00 */
        /* <DEDUP_REMOVED lines=20> */
[-C--:B------:R-:W-:Y:S01]  /*11660*/  FMUL.FTZ R36, R27, R26.reuse ;  /* 0x0000001a1b247220 */ /* 0x080fe20000410000 */
[----:B------:R-:W-:Y:S01]  /*11670*/  LOP3.LUT R27, R74, 0xffff0000, RZ, 0xc0, !PT ;  /* 0xffff00004a1b7812 */ /* 0x000fe200078ec0ff */
[C---:B------:R-:W-:Y:S01]  /*11680*/  IMAD.U32 R28, R10.reuse, 0x10000, RZ ;  /* 0x000100000a1c7824 */ /* 0x040fe200078e00ff */
[----:B------:R-:W-:Y:S02]  /*11690*/  LOP3.LUT R10, R10, 0xffff0000, RZ, 0xc0, !PT ;  /* 0xffff00000a0a7812 */ /* 0x000fe400078ec0ff */
[----:B------:R-:W-:Y:S01]  /*116a0*/  LOP3.LUT R11, R11, 0xffff0000, RZ, 0xc0, !PT ;  /* 0xffff00000b0b7812 */ /* 0x000fe200078ec0ff */
[----:B---3--:R-:W0:Y:S02]  /*116b0*/  LDS.128 R4, [R38] ;  /* 0x0000000026047984 */ /* 0x008e240000000c00 */
[C---:B0-----:R-:W-:Y:S01]  /*116c0*/  IMAD.U32 R14, R4.reuse, 0x10000, RZ ;  /* 0x00010000040e7824 */ /* 0x041fe200078e00ff */
[----:B------:R-:W-:Y:S01]  /*116d0*/  LOP3.LUT R4, R4, 0xffff0000, RZ, 0xc0, !PT ;  /* 0xffff000004047812 */ /* 0x000fe200078ec0ff */
[C---:B------:R-:W-:Y:S01]  /*116e0*/  IMAD.U32 R15, R5.reuse, 0x10000, RZ ;  /* 0x00010000050f7824 */ /* 0x040fe200078e00ff */
[----:B------:R-:W-:Y:S01]  /*116f0*/  LOP3.LUT R5, R5, 0xffff0000, RZ, 0xc0, !PT ;  /* 0xffff000005057812 */ /* 0x000fe200078ec0ff */
[C---:B------:R-:W-:Y:S01]  /*11700*/  FFMA.FTZ R35, R14.reuse, R31, -R35 ;  /* 0x0000001f0e237223 */ /* 0x040fe20000010823 */
[----:B------:R-:W-:Y:S01]  /*11710*/  FFMA.FTZ R37, R14, R33, R37 ;  /* 0x000000210e257223 */ /* 0x000fe20000010025 */
[----:B------:R-:W-:Y:S01]  /*11720*/  FFMA.FTZ R34, R15, R26, -R34 ;  /* 0x0000001a0f227223 */ /* 0x000fe20000010822 */
[----:B------:R-:W-:-:S02]  /*11730*/  IMAD.U32 R25, R7, 0x10000, RZ ;  /* 0x0001000007197824 */ /* 0x000fc400078e00ff */
[----:B------:R-:W-:Y:S01]  /*11740*/  FMUL.FTZ R26, R29, R32 ;  /* 0x000000201d1a7220 */ /* 0x000fe20000410000 */
[----:B------:R-:W-:Y:S02]  /*11750*/  IMAD.U32 R14, R96, 0x10000, RZ ;  /* 0x00010000600e7824 */ /* 0x000fe400078e00ff */
[----:B------:R-:W-:Y:S01]  /*11760*/  FFMA.FTZ R36, R15, R30, R36 ;  /* 0x0000001e0f247223 */ /* 0x000fe20000010024 */
[----:B------:R-:W-:Y:S01]  /*11770*/  FMUL.FTZ R15, R8, R27 ;  /* 0x0000001b080f7220 */ /* 0x000fe20000410000 */
[----:B------:R-:W-:Y:S01]  /*11780*/  FMUL.FTZ R31, R9, R94 ;  /* 0x0000005e091f7220 */ /* 0x000fe20000410000 */
[-C--:B------:R-:W-:Y:S01]  /*11790*/  FMUL.FTZ R29, R29, R14.reuse ;  /* 0x0000000e1d1d7220 */ /* 0x080fe20000410000 */
[----:B------:R-:W-:Y:S01]  /*117a0*/  FFMA.FTZ R33, R25, R14, -R26 ;  /* 0x0000000e19217223 */ /* 0x000fe2000001081a */
[----:B------:R-:W-:Y:S01]  /*117b0*/  LOP3.LUT R14, R75, 0xffff0000, RZ, 0xc0, !PT ;  /* 0xffff00004b0e7812 */ /* 0x000fe200078ec0ff */
[----:B------:R-:W-:Y:S02]  /*117c0*/  IMAD.U32 R24, R6, 0x10000, RZ ;  /* 0x0001000006187824 */ /* 0x000fe400078e00ff */
[----:B------:R-:W-:Y:S01]  /*117d0*/  FFMA.FTZ R32, R25, R32, R29 ;  /* 0x0000002019207223 */ /* 0x000fe2000001001d */
[-C--:B------:R-:W-:Y:S01]  /*117e0*/  FMUL.FTZ R29, R8, R93.reuse ;  /* 0x0000005d081d7220 */ /* 0x080fe20000410000 */
[----:B------:R-:W-:Y:S01]  /*117f0*/  FFMA.FTZ R8, R4, R93, -R15 ;  /* 0x0000005d04087223 */ /* 0x000fe2000001080f */
[----:B------:R-:W-:Y:S01]  /*11800*/  FMUL.FTZ R30, R9, R14 ;  /* 0x0000000e091e7220 */ /* 0x000fe20000410000 */
[----:B------:R-:W-:-:S02]  /*11810*/  IMAD.U32 R25, R76, 0x10000, RZ ;  /* 0x000100004c197824 */ /* 0x000fc400078e00ff */
[----:B------:R-:W-:Y:S01]  /*11820*/  FFMA.FTZ R26, R4, R27, R29 ;  /* 0x0000001b041a7223 */ /* 0x000fe2000001001d */
[----:B------:R-:W-:Y:S02]  /*11830*/  IMAD.U32 R15, R95, 0x10000, RZ ;  /* 0x000100005f0f7824 */ /* 0x000fe400078e00ff */
[C---:B------:R-:W-:Y:S01]  /*11840*/  FFMA.FTZ R9, R5.reuse, R94, -R30 ;  /* 0x0000005e05097223 */ /* 0x040fe2000001081e */
[----:B------:R-:W-:Y:S01]  /*11850*/  FFMA.FTZ R31, R5, R14, R31 ;  /* 0x0000000e051f7223 */ /* 0x000fe2000001001f */
[C---:B------:R-:W-:Y:S01]  /*11860*/  FMUL.FTZ R27, R28.reuse, R25 ;  /* 0x000000191c1b7220 */ /* 0x040fe20000410000 */
[-C--:B------:R-:W-:Y:S01]  /*11870*/  FMUL.FTZ R29, R28, R15.reuse ;  /* 0x0000000f1c1d7220 */ /* 0x080fe20000410000 */
[----:B------:R-:W-:Y:S02]  /*11880*/  LOP3.LUT R5, R76, 0xffff0000, RZ, 0xc0, !PT ;  /* 0xffff00004c057812 */ /* 0x000fe400078ec0ff */
        /* <DEDUP_REMOVED lines=10> */
[----:B------:R-:W-:Y:S01]  /*11930*/  FMUL.FTZ R11, R11, R96 ;  /* 0x000000600b0b7220 */ /* 0x000fe20000410000 */
[----:B------:R-:W-:-:S02]  /*11940*/  FFMA.FTZ R10, R6, R95, -R15 ;  /* 0x0000005f060a7223 */ /* 0x000fc4000001080f */
[C---:B------:R-:W-:Y:S01]  /*11950*/  FFMA.FTZ R24, R7.reuse, R96, -R24 ;  /* 0x0000006007187223 */ /* 0x040fe20000010818 */
[----:B------:R-:W-:Y:S01]  /*11960*/  FFMA.FTZ R14, R6, R5, R14 ;  /* 0x00000005060e7223 */ /* 0x000fe2000001000e */
[----:B------:R-:W-:Y:S01]  /*11970*/  FFMA.FTZ R11, R7, R4, R11 ;  /* 0x00000004070b7223 */ /* 0x000fe2000001000b */
[----:B------:R-:W-:Y:S02]  /*11980*/  F2FP.BF16.F32.PACK_AB R4, R8, R35 ;  /* 0x000000230804723e */ /* 0x000fe400000010ff */
[----:B------:R-:W-:Y:S02]  /*11990*/  F2FP.BF16.F32.PACK_AB R5, R9, R34 ;  /* 0x000000220905723e */ /* 0x000fe400000010ff */
[----:B------:R-:W-:Y:S02]  /*119a0*/  F2FP.BF16.F32.PACK_AB R6, R10, R27 ;  /* 0x0000001b0a06723e */ /* 0x000fe400000010ff */
[----:B------:R-:W-:Y:S02]  /*119b0*/  F2FP.BF16.F32.PACK_AB R7, R24, R33 ;  /* 0x000000211807723e */ /* 0x000fe400000010ff */
[----:B------:R-:W-:-:S02]  /*119c0*/  F2FP.BF16.F32.PACK_AB R8, R26, R37 ;  /* 0x000000251a08723e */ /* 0x000fc400000010ff */
[----:B------:R-:W-:Y:S01]  /*119d0*/  F2FP.BF16.F32.PACK_AB R9, R31, R36 ;  /* 0x000000241f09723e */ /* 0x000fe200000010ff */
[----:B------:R4:W-:Y:S01]  /*119e0*/  STS.128 [R38], R4 ;  /* 0x0000000426007388 */ /* 0x0009e20000000c00 */
[----:B------:R-:W-:Y:S02]  /*119f0*/  F2FP.BF16.F32.PACK_AB R10, R14, R29 ;  /* 0x0000001d0e0a723e */ /* 0x000fe400000010ff */
[----:B------:R-:W-:-:S05]  /*11a00*/  F2FP.BF16.F32.PACK_AB R11, R11, R32 ;  /* 0x000000200b0b723e */ /* 0x000fca00000010ff */
[----:B------:R4:W-:Y:S02]  /*11a10*/  STS.128 [R12+0x15400], R8 ;  /* 0x015400080c007388 */ /* 0x0009e40000000c00 */
.L_x_5230:
[----:B------:R-:W-:Y:S05]  /*11a20*/  BSYNC B1 ;  /* 0x0000000000017941 */ /* 0x000fea0003800000 */
.L_x_5229:
[----:B------:R-:W-:Y:S04]  /*11a30*/  BSSY B1, `(.L_x_5231) ;  /* 0x000006a000017945 */ /* 0x000fe80003800000 */
[----:B------:R-:W-:Y:S05]  /*11a40*/  @P1 BRA `(.L_x_5232) ;  /* 0x0000000400a01947 */ /* 0x000fea0003800000 */
[----:B-1234-:R-:W2:Y:S04]  /*11a50*/  LDL R4, [R1+0x48] ;  /* 0x0000480001047983 */ /* 0x01eea80000100800 */
        /* <DEDUP_REMOVED lines=10> */
[--C-:B------:R-:W-:Y:S02]  /*11b00*/  SHF.R.U64 R15, R46, 0x10, R47.reuse ;  /* 0x000000102e0f7819 */ /* 0x100fe4000000122f */
        /* <DEDUP_REMOVED lines=9> */
[----:B------:R-:W-:Y:S01]  /*11ba0*/  IMAD.U32 R32, R79, 0x10000, RZ ;  /* 0x000100004f207824 */ /* 0x000fe200078e00ff */
        /* <DEDUP_REMOVED lines=82> */
.L_x_5232:
[----:B------:R-:W-:Y:S05]  /*120d0*/  BSYNC B1 ;  /* 0x0000000000017941 */ /* 0x000fea0003800000 */
.L_x_5231:
[----:B------:R-:W-:Y:S05]  /*120e0*/  @P2 BRA `(.L_x_5198) ;  /* 0x0000000400a02947 */ /* 0x000fea0003800000 */
[----:B01234-:R-:W2:Y:S04]  /*120f0*/  LDL R4, [R1+0x5c] ;  /* 0x00005c0001047983 */ /* 0x01fea80000100800 */
[----:B------:R-:W3:Y:S01]  /*12100*/  LDL R36, [R1+0x50] ;  /* 0x0000500001247983 */ /* 0x000ee20000100800 */
[----:B------:R-:W-:Y:S02]  /*12110*/  SHF.R.U64 R15, R48, 0x10, R49 ;  /* 0x00000010300f7819 */ /* 0x000fe40000001231 */
[----:B------:R-:W-:Y:S02]  /*12120*/  SHF.R.U64 R27, R64, 0x10, R65 ;  /* 0x00000010401b7819 */ /* 0x000fe40000001241 */
[----:B------:R-:W-:Y:S02]  /*12130*/  SHF.R.U32.HI R28, RZ, 0x10, R49 ;  /* 0x00000010ff1c7819 */ /* 0x000fe40000011631 */
[----:B------:R-:W-:-:S02]  /*12140*/  PRMT R26, R0, 0x5410, R15 ;  /* 0x00005410001a7816 */ /* 0x000fc4000000000f */
[----:B------:R-:W-:Y:S02]  /*12150*/  SHF.R.U64 R25, R66, 0x10, R67 ;  /* 0x0000001042197819 */ /* 0x000fe40000001243 */
[----:B------:R-:W-:Y:S01]  /*12160*/  PRMT R68, R68, 0x5410, R27 ;  /* 0x0000541044447816 */ /* 0x000fe2000000001b */
[----:B------:R-:W-:Y:S01]  /*12170*/  IMAD.U32 R27, R26, 0x10000, RZ ;  /* 0x000100001a1b7824 */ /* 0x000fe200078e00ff */
[----:B------:R-:W-:Y:S02]  /*12180*/  SHF.R.U32.HI R64, RZ, 0x10, R65 ;  /* 0x00000010ff407819 */ /* 0x000fe40000011641 */
[----:B------:R-:W-:Y:S02]  /*12190*/  PRMT R28, R3, 0x5410, R28 ;  /* 0x00005410031c7816 */ /* 0x000fe4000000001c */
[----:B------:R-:W-:Y:S02]  /*121a0*/  SHF.R.U32.HI R66, RZ, 0x10, R67 ;  /* 0x00000010ff427819 */ /* 0x000fe40000011643 */
[----:B------:R-:W-:Y:S01]  /*121b0*/  PRMT R70, R70, 0x5410, R25 ;  /* 0x0000541046467816 */ /* 0x000fe20000000019 */
[----:B------:R-:W-:Y:S01]  /*121c0*/  IMAD.U32 R25, R68, 0x10000, RZ ;  /* 0x0001000044197824 */ /* 0x000fe200078e00ff */
[----:B------:R-:W-:Y:S01]  /*121d0*/  PRMT R69, R69, 0x5410, R64 ;  /* 0x0000541045457816 */ /* 0x000fe20000000040 */
[----:B------:R-:W-:Y:S01]  /*121e0*/  IMAD.U32 R29, R28, 0x10000, RZ ;  /* 0x000100001c1d7824 */ /* 0x000fe200078e00ff */
[----:B------:R-:W-:-:S02]  /*121f0*/  PRMT R71, R71, 0x5410, R66 ;  /* 0x0000541047477816 */ /* 0x000fc40000000042 */
        /* <DEDUP_REMOVED lines=10> */
[----:B------:R-:W-:Y:S02]  /*122a0*/  LOP3.LUT R9, R13, 0x7fffe000, RZ, 0xc0, !PT ;  /* 0x7fffe0000d097812 */ /* 0x000fe400078ec0ff */
[--C-:B------:R-:W-:Y:S02]  /*122b0*/  SHF.R.U64 R13, R50, 0x10, R51.reuse ;  /* 0x00000010320d7819 */ /* 0x100fe40000001233 */
[----:B------:R-:W-:Y:S02]  /*122c0*/  IADD3 R9, R5, R9, R220 ;  /* 0x0000000905097210 */ /* 0x000fe40007ffe0dc */
[----:B---3--:R-:W0:Y:S01]  /*122d0*/  LDS.128 R4, [R36] ;  /* 0x0000000024047984 */ /* 0x008e220000000c00 */
[----:B------:R-:W-:Y:S02]  /*122e0*/  SHF.R.U32.HI R50, RZ, 0x10, R51 ;  /* 0x00000010ff327819 */ /* 0x000fe40000011633 */
[----:B------:R-:W-:Y:S01]  /*122f0*/  IMAD R12, R9, 0x2, R18 ;  /* 0x00000002090c7824 */ /* 0x000fe200078e0212 */
[----:B------:R-:W-:-:S02]  /*12300*/  PRMT R30, R20, 0x5410, R13 ;  /* 0x00005410141e7816 */ /* 0x000fc4000000000d */
[----:B------:R-:W-:Y:S02]  /*12310*/  PRMT R31, R21, 0x5410, R50 ;  /* 0x00005410151f7816 */ /* 0x000fe40000000032 */
        /* <DEDUP_REMOVED lines=27> */
[----:B------:R-:W-:Y:S01]  /*124d0*/  FMUL.FTZ R0, R8, R26 ;  /* 0x0000001a08007220 */ /* 0x000fe20000410000 */
[----:B------:R-:W-:Y:S01]  /*124e0*/  FFMA.FTZ R27, R14, R25, -R15 ;  /* 0x000000190e1b7223 */ /* 0x000fe2000001080f */
[----:B------:R-:W-:-:S02]  /*124f0*/  IMAD.U32 R21, R10, 0x10000, RZ ;  /* 0x000100000a157824 */ /* 0x000fc400078e00ff */
[----:B------:R-:W-:Y:S01]  /*12500*/  FFMA.FTZ R33, R14, R33, R24 ;  /* 0x000000210e217223 */ /* 0x000fe20000010018 */
[----:B------:R-:W-:Y:S01]  /*12510*/  FMUL.FTZ R14, R8, R68 ;  /* 0x00000044080e7220 */ /* 0x000fe20000410000 */
[----:B------:R-:W-:Y:S02]  /*12520*/  IMAD.U32 R8, R30, 0x10000, RZ ;  /* 0x000100001e087824 */ /* 0x000fe400078e00ff */
[----:B------:R-:W-:Y:S01]  /*12530*/  FFMA.FTZ R20, R13, R29, R20 ;  /* 0x0000001d0d147223 */ /* 0x000fe20000010014 */
[----:B------:R-:W-:Y:S01]  /*12540*/  FMUL.FTZ R15, R9, R28 ;  /* 0x0000001c090f7220 */ /* 0x000fe20000410000 */
[----:B------:R-:W-:Y:S01]  /*12550*/  FFMA.FTZ R13, R3, R68, -R0 ;  /* 0x00000044030d7223 */ /* 0x000fe20000010800 */
[-C--:B------:R-:W-:Y:S01]  /*12560*/  FMUL.FTZ R9, R9, R69.reuse ;  /* 0x0000004509097220 */ /* 0x080fe20000410000 */
[----:B------:R-:W-:Y:S02]  /*12570*/  IMAD.U32 R0, R70, 0x10000, RZ ;  /* 0x0001000046007824 */ /* 0x000fe400078e00ff */
[----:B------:R-:W-:Y:S01]  /*12580*/  FMUL.FTZ R24, R21, R8 ;  /* 0x0000000815187220 */ /* 0x000fe20000410000 */
[----:B------:R-:W-:Y:S01]  /*12590*/  FFMA.FTZ R14, R3, R26, R14 ;  /* 0x0000001a030e7223 */ /* 0x000fe2000001000e */
[----:B------:R-:W-:Y:S01]  /*125a0*/  FFMA.FTZ R25, R4, R28, R9 ;  /* 0x0000001c04197223 */ /* 0x000fe20000010009 */
[----:B------:R-:W-:Y:S01]  /*125b0*/  LOP3.LUT R10, R10, 0xffff0000, RZ, 0xc0, !PT ;  /* 0xffff00000a0a7812 */ /* 0x000fe200078ec0ff */
        /* <DEDUP_REMOVED lines=27> */
.L_x_5198:
[----:B------:R-:W-:Y:S05]  /*12770*/  BSYNC B0 ;  /* 0x0000000000007941 */ /* 0x000fea0003800000 */
.L_x_5170:
        /* <DEDUP_REMOVED lines=8> */
.L_x_5168:
[----:B------:R-:W5:Y:S02]  /*12800*/  LDL R0, [R1+0x44] ;  /* 0x0000440001007983 */ /* 0x000f640000100800 */
[----:B-----5:R-:W-:-:S13]  /*12810*/  R2UR UR4, R0 ;  /* 0x00000000000472ca */ /* 0x020fda00000e0000 */
[----:B------:R-:W-:-:S05]  /*12820*/  IMAD.U32 R0, RZ, RZ, UR4 ;  /* 0x00000004ff007e24 */ /* 0x000fca000f8e00ff */
[----:B------:R-:W-:-:S13]  /*12830*/  ISETP.NE.AND P0, PT, R0, 0x3, PT ;  /* 0x000000030000780c */ /* 0x000fda0003f05270 */
[----:B------:R-:W-:Y:S05]  /*12840*/  @!P0 BRA `(.L_x_5233) ;  /* 0x0000000000048947 */ /* 0x000fea0003800000 */
[----:B------:R-:W-:Y:S01]  /*12850*/  BPT.TRAP 0x1 ;  /* 0x000000040000795c */ /* 0x000fe20000300000 */
.L_x_5233:
[----:B------:R-:W-:Y:S01]  /*12860*/  IMAD R0, R205, 0x8, R18 ;  /* 0x00000008cd007824 */ /* 0x000fe200078e0212 */
[----:B01----:R-:W-:-:S04]  /*12870*/  SHF.L.U32 R3, R208, 0x1f, RZ ;  /* 0x0000001fd0037819 */ /* 0x003fc800000006ff */
[----:B------:R0:W1:Y:S01]  /*12880*/  SYNCS.PHASECHK.TRANS64.TRYWAIT P2, [R0+URZ+0x36830], R3 ;  /* 0x03683003000075a7 */ /* 0x000062000804017f */
[----:B------:R-:W-:Y:S05]  /*12890*/  @!P0 BRA `(.L_x_5234) ;  /* 0x0000000000048947 */ /* 0x000fea0003800000 */
[----:B------:R-:W-:Y:S01]  /*128a0*/  BPT.TRAP 0x1 ;  /* 0x000000040000795c */ /* 0x000fe20000300000 */
.L_x_5234:
[----:B--234-:R-:W2:Y:S01]  /*128b0*/  S2R R4, SR_TID.X ;  /* 0x0000000000047919 */ /* 0x01cea20000002100 */
[----:B------:R-:W-:Y:S01]  /*128c0*/  IMAD.MOV.U32 R119, RZ, RZ, RZ ;  /* 0x000000ffff777224 */ /* 0x000fe200078e00ff */
[----:B--2---:R-:W-:-:S04]  /*128d0*/  LOP3.LUT R4, R4, 0x7f, RZ, 0xc0, !PT ;  /* 0x0000007f04047812 */ /* 0x004fc800078ec0ff */
[----:B------:R-:W-:Y:S01]  /*128e0*/  ISETP.NE.AND P1, PT, R4, RZ, PT ;  /* 0x000000ff0400720c */ /* 0x000fe20003f25270 */
[----:B-1----:R-:W-:-:S12]  /*128f0*/  @P2 BRA `(.L_x_5235) ;  /* 0x0000000000082947 */ /* 0x002fd80003800000 */
[----:B------:R-:W1:Y:S02]  /*12900*/  SYNCS.PHASECHK.TRANS64.TRYWAIT P2, [R0+URZ+0x36830], R3 ;  /* 0x03683003000075a7 */ /* 0x000e64000804017f */
[----:B-1----:R-:W-:Y:S05]  /*12910*/  @!P2 BRA `(.L_x_5236) ;  /* 0x000001b000d8a947 */ /* 0x002fea0003800000 */
.L_x_5235:
[----:B------:R-:W-:Y:S05]  /*12920*/  WARPSYNC.ALL ;  /* 0x0000000000007948 */ /* 0x000fea0003800000 */
[----:B01----:R-:W-:Y:S01]  /*12930*/  VIADD R3, R18, 0x21400 ;  /* 0x0002140012037836 */ /* 0x003fe20000000000 */
[----:B------:R-:W-:Y:S01]  /*12940*/  R2UR UR24, R2 ;  /* 0x00000000021872ca */ /* 0x000fe200000e0000 */
[----:B------:R-:W-:Y:S01]  /*12950*/  WARPGROUP.ARRIVE ;  /* 0x00000000000079c5 */ /* 0x000fe20000000000 */
[----:B------:R-:W-:Y:S01]  /*12960*/  UMOV UR5, 0x40000040 ;  /* 0x4000004000057882 */ /* 0x000fe20000000000 */
[----:B------:R-:W-:Y:S01]  /*12970*/  IMAD.MOV.U32 R5, RZ, RZ, 0x40000040 ;  /* 0x40000040ff057424 */ /* 0x000fe200078e00ff */
[----:B------:R-:W-:Y:S01]  /*12980*/  SHF.R.U32.HI R3, RZ, 0x4, R3 ;  /* 0x00000004ff037819 */ /* 0x000fe20000011603 */
[----:B------:R-:W-:Y:S01]  /*12990*/  UMOV UR27, UR5 ;  /* 0x00000005001b7c82 */ /* 0x000fe20008000000 */
[----:B------:R-:W-:Y:S01]  /*129a0*/  IMAD.MOV.U32 R7, RZ, RZ, 0x40000040 ;  /* 0x40000040ff077424 */ /* 0x000fe200078e00ff */
[----:B------:R-:W-:Y:S01]  /*129b0*/  UMOV UR17, UR27 ;  /* 0x0000001b00117c82 */ /* 0x000fe20008000000 */
[----:B------:R-:W-:Y:S01]  /*129c0*/  LOP3.LUT R3, R3, 0x3fff, RZ, 0xc0, !PT ;  /* 0x00003fff03037812 */ /* 0x000fe200078ec0ff */
[----:B------:R-:W-:Y:S01]  /*129d0*/  UMOV UR21, UR27 ;  /* 0x0000001b00157c82 */ /* 0x000fe20008000000 */
[----:B------:R-:W-:Y:S01]  /*129e0*/  R2UR UR19, R5 ;  /* 0x00000000051372ca */ /* 0x000fe200000e0000 */
[----:B------:R-:W-:Y:S01]  /*129f0*/  IMAD.MOV.U32 R5, RZ, RZ, 0x40000040 ;  /* 0x40000040ff057424 */ /* 0x000fe200078e00ff */
[----:B------:R-:W-:Y:S01]  /*12a00*/  LOP3.LUT R216, R3, 0x10000, RZ, 0xfc, !PT ;  /* 0x0001000003d87812 */ /* 0x000fe200078efcff */
[----:B------:R-:W-:Y:S01]  /*12a10*/  IMAD.MOV.U32 R3, RZ, RZ, 0x40000040 ;  /* 0x40000040ff037424 */ /* 0x000fe200078e00ff */
[----:B------:R-:W-:Y:S01]  /*12a20*/  ULOP3.LUT UR24, UR24, 0x10000, URZ, 0xfc, !UPT ;  /* 0x0001000018187892 */ /* 0x000fe2000f8efc3f */
[----:B------:R-:W-:Y:S01]  /*12a30*/  R2UR UR23, R7 ;  /* 0x00000000071772ca */ /* 0x000fe200000e0000 */
[----:B------:R-:W-:Y:S01]  /*12a40*/  IMAD.U32 R11, RZ, RZ, UR5 ;  /* 0x00000005ff0b7e24 */ /* 0x000fe2000f8e00ff */
[----:B------:R-:W-:Y:S01]  /*12a50*/  UMOV UR9, UR27 ;  /* 0x0000001b00097c82 */ /* 0x000fe20008000000 */
[----:B------:R-:W-:Y:S01]  /*12a60*/  IMAD R2, R205, 0xa80, R216 ;  /* 0x00000a80cd027824 */ /* 0x000fe200078e02d8 */
[----:B------:R-:W-:Y:S01]  /*12a70*/  R2UR UR7, R3 ;  /* 0x00000000030772ca */ /* 0x000fe200000e0000 */
[----:B------:R-:W-:Y:S01]  /*12a80*/  IMAD.MOV.U32 R9, RZ, RZ, 0x40000040 ;  /* 0x40000040ff097424 */ /* 0x000fe200078e00ff */
        /* <DEDUP_REMOVED lines=11> */
[----:B------:R-:W-:Y:S01]  /*12b40*/  R2UR UR11, R9 ;  /* 0x00000000090b72ca */ /* 0x000fe200000e0000 */
[C---:B------:R-:W-:Y:S01]  /*12b50*/  VIADD R8, R2.reuse, 0x200 ;  /* 0x0000020002087836 */ /* 0x040fe20000000000 */
[----:B------:R-:W-:Y:S01]  /*12b60*/  UMOV UR8, UR26 ;  /* 0x0000001a00087c82 */ /* 0x000fe20008000000 */
[----:B------:R-:W-:Y:S01]  /*12b70*/  VIADD R6, R2, 0x280 ;  /* 0x0000028002067836 */ /* 0x000fe20000000000 */
[----:B------:R-:W-:Y:S01]  /*12b80*/  HGMMA.64x16x16.F32.BF16 R72, gdesc[UR4], RZ, !UPT, gsb0 ;  /* 0x00200000044879f0 */ /* 0x000fe2000c0018ff */
[----:B------:R-:W-:Y:S01]  /*12b90*/  R2UR UR6, R4 ;  /* 0x00000000040672ca */ /* 0x000fe200000e0000 */
[----:B------:R-:W-:Y:S01]  /*12ba0*/  UMOV UR4, UR26 ;  /* 0x0000001a00047c82 */ /* 0x000fe20008000000 */
[----:B------:R-:W-:Y:S01]  /*12bb0*/  R2UR UR7, R5 ;  /* 0x00000000050772ca */ /* 0x000fe200000e0000 */
[----:B------:R-:W-:Y:S01]  /*12bc0*/  UMOV UR5, UR27 ;  /* 0x0000001b00057c82 */ /* 0x000fe20008000000 */
[----:B------:R-:W-:Y:S01]  /*12bd0*/  R2UR UR10, R8 ;  /* 0x00000000080a72ca */ /* 0x000fe200000e0000 */
[----:B------:R-:W-:Y:S01]  /*12be0*/  IMAD.MOV.U32 R7, RZ, RZ, 0x40000040 ;  /* 0x40000040ff077424 */ /* 0x000fe200078e00ff */
[----:B------:R-:W-:Y:S01]  /*12bf0*/  R2UR UR14, R6 ;  /* 0x00000000060e72ca */ /* 0x000fe200000e0000 */
[----:B------:R-:W-:Y:S01]  /*12c00*/  UMOV UR12, UR26 ;  /* 0x0000001a000c7c82 */ /* 0x000fe20008000000 */
[----:B------:R-:W-:Y:S01]  /*12c10*/  UMOV UR13, UR27 ;  /* 0x0000001b000d7c82 */ /* 0x000fe20008000000 */
[C---:B------:R-:W-:Y:S01]  /*12c20*/  VIADD R4, R2.reuse, 0x300 ;  /* 0x0000030002047836 */ /* 0x040fe20000000000 */
[----:B------:R-:W-:Y:S01]  /*12c30*/  R2UR UR15, R7 ;  /* 0x00000000070f72ca */ /* 0x000fe200000e0000 */
[----:B------:R-:W-:Y:S01]  /*12c40*/  IMAD.MOV.U32 R5, RZ, RZ, 0x40000040 ;  /* 0x40000040ff057424 */ /* 0x000fe200078e00ff */
[----:B------:R-:W-:Y:S01]  /*12c50*/  UMOV UR29, 0x40000040 ;  /* 0x40000040001d7882 */ /* 0x000fe20000000000 */
[C---:B------:R-:W-:Y:S01]  /*12c60*/  VIADD R6, R2.reuse, 0x2 ;  /* 0x0000000202067836 */ /* 0x040fe20000000000 */
[----:B------:R0:W-:Y:S01]  /*12c70*/  STL.64 [R1+0x30], R10 ;  /* 0x0000300a01007387 */ /* 0x0001e20000100a00 */
[----:B------:R-:W-:Y:S01]  /*12c80*/  IMAD.MOV.U32 R7, RZ, RZ, 0x40000040 ;  /* 0x40000040ff077424 */ /* 0x000fe200078e00ff */
[----:B------:R-:W-:Y:S01]  /*12c90*/  UIADD3 UR56, UR24, 0x404, URZ ;  /* 0x0000040418387890 */ /* 0x000fe2000fffe03f */
[----:B------:R-:W-:Y:S01]  /*12ca0*/  VIADD R8, R2, 0x202 ;  /* 0x0000020202087836 */ /* 0x000fe20000000000 */
[----:B------:R-:W-:Y:S01]  /*12cb0*/  R2UR UR30, R6 ;  /* 0x00000000061e72ca */ /* 0x000fe200000e0000 */
[C---:B------:R-:W-:Y:S01]  /*12cc0*/  VIADD R6, R2.reuse, 0x102 ;  /* 0x0000010202067836 */ /* 0x040fe20000000000 */
[----:B------:R-:W-:Y:S01]  /*12cd0*/  R2UR UR31, R7 ;  /* 0x00000000071f72ca */ /* 0x000fe200000e0000 */
[----:B------:R-:W-:Y:S01]  /*12ce0*/  IMAD.MOV.U32 R7, RZ, RZ, 0x40000040 ;  /* 0x40000040ff077424 */ /* 0x000fe200078e00ff */
[----:B------:R-:W-:Y:S01]  /*12cf0*/  UMOV UR57, 0x40000040 ;  /* 0x4000004000397882 */ /* 0x000fe20000000000 */
[----:B------:R-:W-:Y:S01]  /*12d00*/  IMAD.MOV.U32 R9, RZ, RZ, 0x40000040 ;  /* 0x40000040ff097424 */ /* 0x000fe200078e00ff */
[----:B------:R-:W-:Y:S01]  /*12d10*/  UIADD3 UR52, UR24, 0x406, URZ ;  /* 0x0000040618347890 */ /* 0x000fe2000fffe03f */
[C---:B------:R-:W-:Y:S01]  /*12d20*/  VIADD R12, R2.reuse, 0x886 ;  /* 0x00000886020c7836 */ /* 0x040fe20000000000 */
[----:B------:R-:W-:Y:S01]  /*12d30*/  UMOV UR53, 0x40000040 ;  /* 0x4000004000357882 */ /* 0x000fe20000000000 */
[----:B0-----:R-:W-:Y:S01]  /*12d40*/  IMAD.U32 R11, RZ, RZ, UR29 ;  /* 0x0000001dff0b7e24 */ /* 0x001fe2000f8e00ff */
[----:B------:R-:W-:Y:S01]  /*12d50*/  UIADD3 UR48, UR24, 0x800, URZ ;  /* 0x0000080018307890 */ /* 0x000fe2000fffe03f */
[----:B------:R-:W-:Y:S01]  /*12d60*/  IMAD.MOV.U32 R13, RZ, RZ, 0x40000040 ;  /* 0x40000040ff0d7424 */ /* 0x000fe200078e00ff */
[----:B------:R-:W-:Y:S01]  /*12d70*/  UMOV UR49, 0x40000040 ;  /* 0x4000004000317882 */ /* 0x000fe20000000000 */
[----:B------:R-:W-:Y:S01]  /*12d80*/  UIADD3 UR44, UR24, 0x802, URZ ;  /* 0x00000802182c7890 */ /* 0x000fe2000fffe03f */
[----:B------:R-:W-:Y:S01]  /*12d90*/  VIADD R20, R2, 0x906 ;  /* 0x0000090602147836 */ /* 0x000fe20000000000 */
[----:B------:R-:W-:Y:S01]  /*12da0*/  UMOV UR45, 0x40000040 ;  /* 0x40000040002d7882 */ /* 0x000fe20000000000 */
[----:B------:R-:W-:Y:S01]  /*12db0*/  UIADD3 UR40, UR24, 0x804, URZ ;  /* 0x0000080418287890 */ /* 0x000fe2000fffe03f */
[----:B------:R-:W-:Y:S01]  /*12dc0*/  IMAD.MOV.U32 R21, RZ, RZ, 0x40000040 ;  /* 0x40000040ff157424 */ /* 0x000fe200078e00ff */
[----:B------:R-:W-:Y:S01]  /*12dd0*/  UMOV UR41, 0x40000040 ;  /* 0x4000004000297882 */ /* 0x000fe20000000000 */
[----:B------:R-:W-:Y:S01]  /*12de0*/  UIADD3 UR36, UR24, 0x806, URZ ;  /* 0x0000080618247890 */ /* 0x000fe2000fffe03f */
[----:B------:R-:W-:Y:S01]  /*12df0*/  @!P1 VIADD R0, R0, 0x36840 ;  /* 0x0003684000009836 */ /* 0x000fe20000000000 */
[----:B------:R-:W-:Y:S01]  /*12e00*/  UMOV UR37, 0x40000040 ;  /* 0x4000004000257882 */ /* 0x000fe20000000000 */
[----:B------:R-:W-:Y:S01]  /*12e10*/  BSSY B0, `(.L_x_5237) ;  /* 0x0000b2f000007945 */ /* 0x000fe20003800000 */
[----:B------:R-:W-:-:S02]  /*12e20*/  IMAD.MOV.U32 R118, RZ, RZ, R119 ;  /* 0x000000ffff767224 */ /* 0x000fc400078e0077 */
[----:B------:R-:W-:Y:S01]  /*12e30*/  @!P1 PRMT R0, RZ, 0x654, R0 ;  /* 0x00000654ff009816 */ /* 0x000fe20000000000 */
        /* <DEDUP_REMOVED lines=10> */
[----:B------:R-:W-:Y:S01]  /*12ee0*/  R2UR UR18, R4 ;  /* 0x00000000041272ca */ /* 0x000fe200000e0000 */
[----:B------:R-:W-:Y:S01]  /*12ef0*/  UMOV UR16, UR26 ;  /* 0x0000001a00107c82 */ /* 0x000fe20008000000 */
[----:B------:R-:W-:Y:S01]  /*12f00*/  R2UR UR19, R5 ;  /* 0x00000000051372ca */ /* 0x000fe200000e0000 */
[----:B------:R-:W-:Y:S01]  /*12f10*/  UMOV UR17, UR27 ;  /* 0x0000001b00117c82 */ /* 0x000fe20008000000 */
[----:B------:R-:W-:Y:S01]  /*12f20*/  VIADD R4, R2, 0x82 ;  /* 0x0000008202047836 */ /* 0x000fe20000000000 */
[----:B------:R-:W-:Y:S01]  /*12f30*/  MOV R5, 0x40000040 ;  /* 0x4000004000057802 */ /* 0x000fe20000000f00 */
[----:B------:R-:W-:Y:S01]  /*12f40*/  UMOV UR27, UR29 ;  /* 0x0000001d001b7c82 */ /* 0x000fe20008000000 */
        /* <DEDUP_REMOVED lines=16> */
[----:B------:R-:W-:Y:S01]  /*13050*/  IMAD.MOV.U32 R81, RZ, RZ, R119 ;  /* 0x000000ffff517224 */ /* 0x000fe200078e0077 */
        /* <DEDUP_REMOVED lines=294> */
[----:B------:R0:W-:Y:S01]  /*142c0*/  STL.64 [R1], R10 ;  /* 0x0000000a01007387 */ /* 0x0001e20000100a00 */
        /* <DEDUP_REMOVED lines=199> */
[----:B------:R-:W-:Y:S02]  /*14f40*/  R2UR UR23, R5 ;  /* 0x00000000051772ca */ /* 0x000fe400000e0000 */
        /* <DEDUP_REMOVED lines=141> */
[----:B------:R-:W-:Y:S01]  /*15820*/  ULDC UR42, c[0x0][0x9d8] ;  /* 0x00027600002a7ab9 */ /* 0x000fe20000000800 */
[----:B------:R-:W-:Y:S01]  /*15830*/  ULDC UR43, c[0x0][0x9d8] ;  /* 0x00027600002b7ab9 */ /* 0x000fe20000000800 */
        /* <DEDUP_REMOVED lines=12> */
[----:B------:R-:W-:Y:S02]  /*15900*/  ULDC UR8, c[0x0][0x9d8] ;  /* 0x0002760000087ab9 */ /* 0x000fe40000000800 */
        /* <DEDUP_REMOVED lines=25> */
[----:B------:R-:W-:Y:S01]  /*15aa0*/  IMAD R76, R217, 0x80, R227 ;  /* 0x00000080d94c7824 */ /* 0x000fe200078e02e3 */
[----:B------:R-:W-:Y:S01]  /*15ab0*/  HGMMA.64x16x16.F32.BF16 R64, gdesc[UR4], R64, gsb0 ;  /* 0x00200000044079f0 */ /* 0x000fe20008001840 */
[----:B------:R-:W-:Y:S01]  /*15ac0*/  R2UR UR6, R8 ;  /* 0x00000000080672ca */ /* 0x000fe200000e0000 */
[----:B------:R-:W-:Y:S01]  /*15ad0*/  UMOV UR4, UR36 ;  /* 0x0000002400047c82 */ /* 0x000fe20008000000 */
[----:B------:R-:W-:Y:S01]  /*15ae0*/  R2UR UR7, R9 ;  /* 0x00000000090772ca */ /* 0x000fe200000e0000 */
[----:B------:R-:W-:Y:S01]  /*15af0*/  UMOV UR5, UR37 ;  /* 0x0000002500057c82 */ /* 0x000fe20008000000 */
[----:B------:R-:W1:Y:S01]  /*15b00*/  MUFU.TANH R74, R74 ;  /* 0x0000004a004a7308 */ /* 0x000e620000002400 */
[----:B------:R-:W-:Y:S01]  /*15b10*/  FMUL.FTZ R79, R79, UR8 ;  /* 0x000000084f4f7c20 */ /* 0x000fe20008410000 */
[----:B------:R-:W-:Y:S01]  /*15b20*/  FMUL.FTZ R5, R72, UR8 ;  /* 0x0000000848057c20 */ /* 0x000fe20008410000 */
[----:B------:R-:W-:Y:S01]  /*15b30*/  FMUL.FTZ R6, R73, UR8 ;  /* 0x0000000849067c20 */ /* 0x000fe20008410000 */
[----:B------:R-:W-:Y:S01]  /*15b40*/  FMUL.FTZ R8, R77, UR8 ;  /* 0x000000084d087c20 */ /* 0x000fe20008410000 */
[----:B------:R-:W-:-:S02]  /*15b50*/  IMAD.MOV.U32 R77, RZ, RZ, R119 ;  /* 0x000000ffff4d7224 */ /* 0x000fc400078e0077 */
[--C-:B------:R-:W-:Y:S01]  /*15b60*/  IMAD.MOV.U32 R73, RZ, RZ, R119.reuse ;  /* 0x000000ffff497224 */ /* 0x100fe200078e0077 */
[----:B------:R-:W2:Y:S08]  /*15b70*/  MUFU.TANH R75, R75 ;  /* 0x0000004b004b7308 */ /* 0x000eb00000002400 */
[----:B------:R-:W3:Y:S08]  /*15b80*/  MUFU.TANH R78, R78 ;  /* 0x0000004e004e7308 */ /* 0x000ef00000002400 */
[----:B------:R4:W5:Y:S08]  /*15b90*/  MUFU.TANH R72, R79 ;  /* 0x0000004f00487308 */ /* 0x0009700000002400 */
[----:B------:R-:W-:Y:S01]  /*15ba0*/  MUFU.TANH R5, R5 ;  /* 0x0000000500057308 */ /* 0x000fe20000002400 */
[----:B----4-:R-:W-:-:S07]  /*15bb0*/  IMAD.MOV.U32 R79, RZ, RZ, R119 ;  /* 0x000000ffff4f7224 */ /* 0x010fce00078e0077 */
[----:B------:R-:W-:Y:S01]  /*15bc0*/  MUFU.TANH R6, R6 ;  /* 0x0000000600067308 */ /* 0x000fe20000002400 */
[----:B------:R-:W-:Y:S02]  /*15bd0*/  WARPGROUP.DEPBAR.LE gsb0, 0x0 ;  /* 0x00008000000079c5 */ /* 0x000fe40000010000 */
[----:B------:R-:W-:Y:S01]  /*15be0*/  WARPGROUP.ARRIVE ;  /* 0x00000000000079c5 */ /* 0x000fe20000000000 */
[----:B------:R-:W-:Y:S01]  /*15bf0*/  FMUL.FTZ R9, R64, UR8 ;  /* 0x0000000840097c20 */ /* 0x000fe20008410000 */
[----:B------:R-:W-:Y:S02]  /*15c00*/  IMAD R64, R148, -0x70, R222 ;  /* 0xffffff9094407824 */ /* 0x000fe400078e02de */
        /* <DEDUP_REMOVED lines=8> */
[----:B------:R-:W-:Y:S01]  /*15c90*/  FMUL.FTZ R12, R69, UR8 ;  /* 0x00000008450c7c20 */ /* 0x000fe20008410000 */
[----:B------:R-:W4:Y:S01]  /*15ca0*/  MUFU.TANH R66, R66 ;  /* 0x0000004200427308 */ /* 0x000f220000002400 */
[----:B------:R-:W-:Y:S01]  /*15cb0*/  FMUL.FTZ R71, R71, UR8 ;  /* 0x0000000847477c20 */ /* 0x000fe20008410000 */
[----:B0-----:R-:W-:Y:S01]  /*15cc0*/  FMUL.FTZ R10, R65, UR8 ;  /* 0x00000008410a7c20 */ /* 0x001fe20008410000 */
[----:B------:R-:W-:-:S05]  /*15cd0*/  FMUL.FTZ R11, R68, UR8 ;  /* 0x00000008440b7c20 */ /* 0x000fca0008410000 */
[----:B------:R-:W0:Y:S08]  /*15ce0*/  MUFU.TANH R67, R67 ;  /* 0x0000004300437308 */ /* 0x000e300000002400 */
[----:B------:R-:W0:Y:S08]  /*15cf0*/  MUFU.TANH R70, R70 ;  /* 0x0000004600467308 */ /* 0x000e300000002400 */
[----:B------:R-:W0:Y:S08]  /*15d00*/  MUFU.TANH R71, R71 ;  /* 0x0000004700477308 */ /* 0x000e300000002400 */
        /* <DEDUP_REMOVED lines=8> */
[----:B------:R1:W0:Y:S01]  /*15d90*/  MUFU.TANH R56, R58 ;  /* 0x0000003a00387308 */ /* 0x0002220000002400 */
[----:B------:R-:W-:Y:S01]  /*15da0*/  HGMMA.64x16x16.F32.BF16 R48, gdesc[UR4], R48, gsb0 ;  /* 0x00200000043079f0 */ /* 0x000fe20008001830 */
[----:B------:R-:W-:Y:S01]  /*15db0*/  R2UR UR6, R20 ;  /* 0x00000000140672ca */ /* 0x000fe200000e0000 */
[----:B------:R-:W-:Y:S01]  /*15dc0*/  UMOV UR4, UR36 ;  /* 0x0000002400047c82 */ /* 0x000fe20008000000 */
[----:B------:R-:W-:Y:S01]  /*15dd0*/  R2UR UR7, R21 ;  /* 0x00000000150772ca */ /* 0x000fe200000e0000 */
[----:B------:R-:W-:Y:S01]  /*15de0*/  UMOV UR5, UR37 ;  /* 0x0000002500057c82 */ /* 0x000fe20008000000 */
[----:B------:R-:W-:Y:S01]  /*15df0*/  FMUL.FTZ R59, R59, UR8 ;  /* 0x000000083b3b7c20 */ /* 0x000fe20008410000 */
[----:B------:R-:W-:Y:S01]  /*15e00*/  FMUL.FTZ R63, R63, UR8 ;  /* 0x000000083f3f7c20 */ /* 0x000fe20008410000 */
[----:B------:R-:W-:Y:S01]  /*15e10*/  MUFU.TANH R4, R62 ;  /* 0x0000003e00047308 */ /* 0x000fe20000002400 */
[----:B------:R-:W-:Y:S01]  /*15e20*/  FMUL.FTZ R20, R61, UR8 ;  /* 0x000000083d147c20 */ /* 0x000fe20008410000 */
[----:B------:R-:W-:-:S06]  /*15e30*/  FMUL.FTZ R15, R60, UR8 ;  /* 0x000000083c0f7c20 */ /* 0x000fcc0008410000 */
[----:B------:R-:W0:Y:S08]  /*15e40*/  MUFU.TANH R59, R59 ;  /* 0x0000003b003b7308 */ /* 0x000e300000002400 */
[----:B------:R-:W0:Y:S08]  /*15e50*/  MUFU.TANH R63, R63 ;  /* 0x0000003f003f7308 */ /* 0x000e300000002400 */
[----:B------:R-:W-:Y:S08]  /*15e60*/  MUFU.TANH R9, R9 ;  /* 0x0000000900097308 */ /* 0x000ff00000002400 */
[----:B------:R-:W-:Y:S08]  /*15e70*/  MUFU.TANH R10, R10 ;  /* 0x0000000a000a7308 */ /* 0x000ff00000002400 */
[----:B------:R-:W-:Y:S01]  /*15e80*/  MUFU.TANH R11, R11 ;  /* 0x0000000b000b7308 */ /* 0x000fe20000002400 */
[----:B------:R-:W-:-:S02]  /*15e90*/  WARPGROUP.DEPBAR.LE gsb0, 0x0 ;  /* 0x00008000000079c5 */ /* 0x000fc40000010000 */
[----:B------:R-:W-:Y:S01]  /*15ea0*/  WARPGROUP.ARRIVE ;  /* 0x00000000000079c5 */ /* 0x000fe20000000000 */
[----:B------:R-:W-:Y:S01]  /*15eb0*/  FMUL.FTZ R21, R48, UR8 ;  /* 0x0000000830157c20 */ /* 0x000fe20008410000 */
[----:B------:R-:W-:Y:S01]  /*15ec0*/  FMUL.FTZ R3, R49, UR8 ;  /* 0x0000000831037c20 */ /* 0x000fe20008410000 */
[----:B------:R-:W-:Y:S02]  /*15ed0*/  VIADD R48, R2, 0x986 ;  /* 0x0000098602307836 */ /* 0x000fe40000000000 */
[----:B-1----:R-:W-:Y:S01]  /*15ee0*/  FMUL.FTZ R58, R51, UR8 ;  /* 0x00000008333a7c20 */ /* 0x002fe20008410000 */
[----:B------:R-:W-:Y:S01]  /*15ef0*/  IMAD.MOV.U32 R49, RZ, RZ, 0x40000040 ;  /* 0x40000040ff317424 */ /* 0x000fe200078e00ff */
[----:B------:R-:W-:Y:S01]  /*15f00*/  HGMMA.64x16x16.F32.BF16 R40, gdesc[UR4], R40, gsb0 ;  /* 0x00200000042879f0 */ /* 0x000fe20008001828 */
[----:B------:R-:W-:Y:S01]  /*15f10*/  UMOV UR4, UR36 ;  /* 0x0000002400047c82 */ /* 0x000fe20008000000 */
[----:B------:R-:W-:Y:S01]  /*15f20*/  R2UR UR6, R48 ;  /* 0x00000000300672ca */ /* 0x000fe200000e0000 */
[----:B------:R-:W-:Y:S01]  /*15f30*/  UMOV UR5, UR37 ;  /* 0x0000002500057c82 */ /* 0x000fe20008000000 */
[----:B------:R-:W-:Y:S01]  /*15f40*/  R2UR UR7, R49 ;  /* 0x00000000310772ca */ /* 0x000fe200000e0000 */
[----:B------:R-:W-:Y:S01]  /*15f50*/  VIADD R51, R64, 0x70 ;  /* 0x0000007040337836 */ /* 0x000fe20000000000 */
[----:B------:R-:W-:Y:S01]  /*15f60*/  IADD3 R49, -R219, 0x71, R64 ;  /* 0x00000071db317810 */ /* 0x000fe20007ffe140 */
[----:B------:R1:W-:Y:S01]  /*15f70*/  MUFU.TANH R48, R3 ;  /* 0x0000000300307308 */ /* 0x0003e20000002400 */
[----:B------:R-:W-:-:S02]  /*15f80*/  VIADD R2, R2, 0xa06 ;  /* 0x00000a0602027836 */ /* 0x000fc40000000000 */
[----:B------:R-:W-:Y:S01]  /*15f90*/  FMUL.FTZ R50, R50, UR8 ;  /* 0x0000000832327c20 */ /* 0x000fe20008410000 */
[----:B------:R-:W-:Y:S02]  /*15fa0*/  IMAD R51, R226, -0x2, R51 ;  /* 0xfffffffee2337824 */ /* 0x000fe400078e0233 */
[----:B------:R-:W-:Y:S01]  /*15fb0*/  FMUL.FTZ R54, R54, UR8 ;  /* 0x0000000836367c20 */ /* 0x000fe20008410000 */
[----:B------:R-:W-:Y:S02]  /*15fc0*/  IMAD R49, R226, -0x2, R49 ;  /* 0xfffffffee2317824 */ /* 0x000fe400078e0231 */
[----:B------:R-:W-:Y:S01]  /*15fd0*/  FMUL.FTZ R53, R53, UR8 ;  /* 0x0000000835357c20 */ /* 0x000fe20008410000 */
[----:B------:R2:W-:Y:S01]  /*15fe0*/  MUFU.TANH R57, R50 ;  /* 0x0000003200397308 */ /* 0x0005e20000002400 */
[----:B-1----:R-:W-:Y:S01]  /*15ff0*/  IMAD.MOV.U32 R3, RZ, RZ, 0x40000040 ;  /* 0x40000040ff037424 */ /* 0x002fe200078e00ff */
[----:B------:R-:W-:Y:S02]  /*16000*/  IADD3 R62, R49, 0x8, R76 ;  /* 0x00000008313e7810 */ /* 0x000fe40007ffe04c */
[----:B------:R-:W-:-:S02]  /*16010*/  VIADDMNMX R49, R76, R49, R51, PT ;  /* 0x000000314c317246 */ /* 0x000fc40003800133 */
[----:B------:R-:W-:Y:S01]  /*16020*/  VIMNMX R69, R51, R62, PT ;  /* 0x0000003e33457248 */ /* 0x000fe20003fe0100 */
[--C-:B------:R-:W-:Y:S01]  /*16030*/  IMAD.MOV.U32 R51, RZ, RZ, R119.reuse ;  /* 0x000000ffff337224 */ /* 0x100fe200078e0077 */
[----:B------:R-:W-:Y:S01]  /*16040*/  MUFU.TANH R61, R54 ;  /* 0x00000036003d7308 */ /* 0x000fe20000002400 */
[----:B--2---:R-:W-:Y:S01]  /*16050*/  FMUL.FTZ R50, R55, UR8 ;  /* 0x0000000837327c20 */ /* 0x004fe20008410000 */
[C---:B------:R-:W-:Y:S02]  /*16060*/  ISETP.GT.AND P2, PT, R69.reuse, RZ, PT ;  /* 0x000000ff4500720c */ /* 0x040fe40003f44270 */
[C---:B------:R-:W-:Y:S02]  /*16070*/  ISETP.GT.AND P3, PT, R69.reuse, 0x1, PT ;  /* 0x000000014500780c */ /* 0x040fe40003f64270 */
[----:B------:R-:W-:Y:S02]  /*16080*/  ISETP.GT.AND P4, PT, R69, 0x8, PT ;  /* 0x000000084500780c */ /* 0x000fe40003f84270 */
[----:B------:R-:W-:Y:S01]  /*16090*/  FSEL R55, R74, -INF , P2 ;  /* 0xff8000004a377808 */ /* 0x000fe20001000000 */
[----:B------:R1:W-:Y:S01]  /*160a0*/  MUFU.TANH R64, R50 ;  /* 0x0000003200407308 */ /* 0x0003e20000002400 */
[----:B------:R-:W-:Y:S01]  /*160b0*/  FSEL R88, R75, -INF , P3 ;  /* 0xff8000004b587808 */ /* 0x000fe20001800000 */
[----:B------:R-:W-:Y:S01]  /*160c0*/  IMAD.MOV.U32 R75, RZ, RZ, R119 ;  /* 0x000000ffff4b7224 */ /* 0x000fe200078e0077 */
[----:B------:R-:W-:-:S02]  /*160d0*/  ISETP.GT.AND P5, PT, R69, 0x9, PT ;  /* 0x000000094500780c */ /* 0x000fc40003fa4270 */
[----:B---3--:R-:W-:Y:S02]  /*160e0*/  FSEL R82, R78, -INF , P4 ;  /* 0xff8000004e527808 */ /* 0x008fe40002000000 */
[----:B------:R-:W-:Y:S01]  /*160f0*/  FMNMX.FTZ R65, R55, R88, !PT ;  /* 0x0000005837417209 */ /* 0x000fe20007810000 */
[----:B------:R2:W3:Y:S01]  /*16100*/  MUFU.TANH R60, R58 ;  /* 0x0000003a003c7308 */ /* 0x0004e20000002400 */
[C---:B------:R-:W-:Y:S02]  /*16110*/  ISETP.GT.AND P2, PT, R69.reuse, 0x10, PT ;  /* 0x000000104500780c */ /* 0x040fe40003f44270 */
[----:B-----5:R-:W-:Y:S02]  /*16120*/  FSEL R72, R72, -INF , P5 ;  /* 0xff80000048487808 */ /* 0x020fe40002800000 */
[----:B------:R-:W-:Y:S02]  /*16130*/  FMNMX.FTZ R65, R82, R65, !PT ;  /* 0x0000004152417209 */ /* 0x000fe40007810000 */
[----:B------:R-:W-:Y:S01]  /*16140*/  ISETP.GT.AND P3, PT, R69, 0x11, PT ;  /* 0x000000114500780c */ /* 0x000fe20003f64270 */
[----:B------:R-:W-:Y:S01]  /*16150*/  MUFU.TANH R12, R12 ;  /* 0x0000000c000c7308 */ /* 0x000fe20000002400 */
[----:B----4-:R-:W-:-:S02]  /*16160*/  FSEL R68, R66, -INF , P2 ;  /* 0xff80000042447808 */ /* 0x010fc40001000000 */
[----:B------:R-:W-:Y:S01]  /*16170*/  FMNMX.FTZ R65, R72, R65, !PT ;  /* 0x0000004148417209 */ /* 0x000fe20007810000 */
[----:B------:R-:W-:Y:S02]  /*16180*/  WARPGROUP.DEPBAR.LE gsb0, 0x0 ;  /* 0x00008000000079c5 */ /* 0x000fe40000010000 */
[----:B------:R-:W-:Y:S01]  /*16190*/  WARPGROUP.ARRIVE ;  /* 0x00000000000079c5 */ /* 0x000fe20000000000 */
[----:B------:R-:W-:Y:S01]  /*161a0*/  ISETP.GT.AND P2, PT, R69, 0x18, PT ;  /* 0x000000184500780c */ /* 0x000fe20003f44270 */
[----:B------:R-:W-:Y:S01]  /*161b0*/  FMUL.FTZ R46, R46, UR8 ;  /* 0x000000082e2e7c20 */ /* 0x000fe20008410000 */
[----:B0-----:R-:W-:Y:S01]  /*161c0*/  FSEL R62, R67, -INF , P3 ;  /* 0xff800000433e7808 */ /* 0x001fe20001800000 */
[----:B------:R-:W-:Y:S01]  /*161d0*/  FMUL.FTZ R42, R42, UR8 ;  /* 0x000000082a2a7c20 */ /* 0x000fe20008410000 */
[----:B------:R-:W-:Y:S01]  /*161e0*/  FMNMX.FTZ R65, R68, R65, !PT ;  /* 0x0000004144417209 */ /* 0x000fe20007810000 */
[----:B------:R-:W-:Y:S01]  /*161f0*/  HGMMA.64x16x16.F32.BF16 R32, gdesc[UR4], R32, gsb0 ;  /* 0x00200000042079f0 */ /* 0x000fe20008001820 */
[----:B------:R-:W-:Y:S01]  /*16200*/  R2UR UR6, R2 ;  /* 0x00000000020672ca */ /* 0x000fe200000e0000 */
[----:B------:R-:W-:Y:S01]  /*16210*/  UMOV UR4, UR36 ;  /* 0x0000002400047c82 */ /* 0x000fe20008000000 */
[----:B------:R-:W-:Y:S01]  /*16220*/  R2UR UR7, R3 ;  /* 0x00000000030772ca */ /* 0x000fe200000e0000 */
[----:B------:R-:W-:Y:S01]  /*16230*/  UMOV UR5, UR37 ;  /* 0x0000002500057c82 */ /* 0x000fe20008000000 */
[----:B------:R-:W-:Y:S01]  /*16240*/  ISETP.GT.AND P3, PT, R69, 0x19, PT ;  /* 0x000000194500780c */ /* 0x000fe20003f64270 */
[----:B------:R0:W-:Y:S01]  /*16250*/  MUFU.TANH R66, R46 ;  /* 0x0000002e00427308 */ /* 0x0001e20000002400 */
[----:B-1----:R-:W-:Y:S01]  /*16260*/  FSEL R50, R70, -INF , P2 ;  /* 0xff80000046327808 */ /* 0x002fe20001000000 */
[----:B------:R-:W-:Y:S01]  /*16270*/  FMUL.FTZ R43, R43, UR8 ;  /* 0x000000082b2b7c20 */ /* 0x000fe20008410000 */
[----:B------:R-:W-:Y:S01]  /*16280*/  FMNMX.FTZ R65, R62, R65, !PT ;  /* 0x000000413e417209 */ /* 0x000fe20007810000 */
[----:B------:R-:W-:Y:S01]  /*16290*/  FMUL.FTZ R47, R47, UR8 ;  /* 0x000000082f2f7c20 */ /* 0x000fe20008410000 */
[----:B------:R-:W-:Y:S01]  /*162a0*/  ISETP.GT.AND P2, PT, R69, 0x20, PT ;  /* 0x000000204500780c */ /* 0x000fe20003f44270 */
[----:B------:R-:W-:Y:S01]  /*162b0*/  FMUL.FTZ R40, R40, UR8 ;  /* 0x0000000828287c20 */ /* 0x000fe20008410000 */
[----:B------:R-:W-:Y:S01]  /*162c0*/  FSEL R54, R71, -INF , P3 ;  /* 0xff80000047367808 */ /* 0x000fe20001800000 */
[----:B------:R1:W-:Y:S01]  /*162d0*/  MUFU.TANH R3, R42 ;  /* 0x0000002a00037308 */ /* 0x0003e20000002400 */
[----:B------:R-:W-:Y:S01]  /*162e0*/  FMNMX.FTZ R65, R50, R65, !PT ;  /* 0x0000004132417209 */ /* 0x000fe20007810000 */
[----:B------:R-:W-:Y:S01]  /*162f0*/  FMUL.FTZ R44, R44, UR8 ;  /* 0x000000082c2c7c20 */ /* 0x000fe20008410000 */
[----:B------:R-:W-:Y:S01]  /*16300*/  ISETP.GT.AND P3, PT, R69, 0x21, PT ;  /* 0x000000214500780c */ /* 0x000fe20003f64270 */
[----:B------:R-:W-:Y:S01]  /*16310*/  FMUL.FTZ R41, R41, UR8 ;  /* 0x0000000829297c20 */ /* 0x000fe20008410000 */
[----:B------:R-:W-:Y:S01]  /*16320*/  FSEL R56, R56, -INF , P2 ;  /* 0xff80000038387808 */ /* 0x000fe20001000000 */
[----:B------:R-:W-:Y:S01]  /*16330*/  FMUL.FTZ R45, R45, UR8 ;  /* 0x000000082d2d7c20 */ /* 0x000fe20008410000 */
[----:B------:R-:W-:Y:S01]  /*16340*/  FMNMX.FTZ R67, R54, R65, !PT ;  /* 0x0000004136437209 */ /* 0x000fe20007810000 */
[----:B------:R-:W4:Y:S01]  /*16350*/  MUFU.TANH R43, R43 ;  /* 0x0000002b002b7308 */ /* 0x000f220000002400 */
[----:B------:R-:W-:Y:S01]  /*16360*/  ISETP.GT.AND P2, PT, R69, 0x28, PT ;  /* 0x000000284500780c */ /* 0x000fe20003f44270 */
[--C-:B------:R-:W-:Y:S01]  /*16370*/  IMAD.MOV.U32 R71, RZ, RZ, R119.reuse ;  /* 0x000000ffff477224 */ /* 0x100fe200078e0077 */
[----:B--2---:R-:W-:Y:S01]  /*16380*/  FSEL R58, R59, -INF , P3 ;  /* 0xff8000003b3a7808 */ /* 0x004fe20001800000 */
[----:B------:R-:W-:Y:S01]  /*16390*/  IMAD.MOV.U32 R59, RZ, RZ, R119 ;  /* 0x000000ffff3b7224 */ /* 0x000fe200078e0077 */
[----:B------:R-:W-:-:S02]  /*163a0*/  FMNMX.FTZ R67, R56, R67, !PT ;  /* 0x0000004338437209 */ /* 0x000fc40007810000 */
[C---:B------:R-:W-:Y:S01]  /*163b0*/  ISETP.GT.AND P3, PT, R69.reuse, 0x29, PT ;  /* 0x000000294500780c */ /* 0x040fe20003f64270 */
[----:B------:R-:W2:Y:S01]  /*163c0*/  MUFU.TANH R47, R47 ;  /* 0x0000002f002f7308 */ /* 0x000ea20000002400 */
[----:B0-----:R-:W-:Y:S02]  /*163d0*/  FSEL R46, R4, -INF , P2 ;  /* 0xff800000042e7808 */ /* 0x001fe40001000000 */
[----:B------:R-:W-:Y:S02]  /*163e0*/  FMNMX.FTZ R67, R58, R67, !PT ;  /* 0x000000433a437209 */ /* 0x000fe40007810000 */
[----:B------:R-:W-:Y:S02]  /*163f0*/  ISETP.GT.AND P2, PT, R69, 0x30, PT ;  /* 0x000000304500780c */ /* 0x000fe40003f44270 */
[----:B-1----:R-:W-:Y:S01]  /*16400*/  FSEL R42, R63, -INF , P3 ;  /* 0xff8000003f2a7808 */ /* 0x002fe20001800000 */
[----:B------:R-:W-:Y:S01]  /*16410*/  MUFU.TANH R13, R13 ;  /* 0x0000000d000d7308 */ /* 0x000fe20000002400 */
[----:B------:R-:W-:Y:S01]  /*16420*/  FMNMX.FTZ R67, R46, R67, !PT ;  /* 0x000000432e437209 */ /* 0x000fe20007810000 */
[----:B------:R-:W-:Y:S01]  /*16430*/  IMAD.MOV.U32 R63, RZ, RZ, R119 ;  /* 0x000000ffff3f7224 */ /* 0x000fe200078e0077 */
[----:B------:R-:W-:-:S02]  /*16440*/  ISETP.GT.AND P3, PT, R69, 0x31, PT ;  /* 0x000000314500780c */ /* 0x000fc40003f64270 */
[----:B------:R-:W-:Y:S02]  /*16450*/  FMNMX.FTZ R67, R42, R67, !PT ;  /* 0x000000432a437209 */ /* 0x000fe40007810000 */
[----:B---3--:R-:W-:Y:S01]  /*16460*/  FSEL R2, R60, -INF , P3 ;  /* 0xff8000003c027808 */ /* 0x008fe20001800000 */
[----:B------:R-:W-:Y:S01]  /*16470*/  MUFU.TANH R14, R14 ;  /* 0x0000000e000e7308 */ /* 0x000fe20000002400 */
[----:B------:R-:W-:Y:S02]  /*16480*/  ISETP.GT.AND P3, PT, R69, 0x39, PT ;  /* 0x000000394500780c */ /* 0x000fe40003f64270 */
[----:B------:R-:W-:Y:S02]  /*16490*/  ISETP.GT.AND P4, PT, R49, 0x8, PT ;  /* 0x000000083100780c */ /* 0x000fe40003f84270 */
[----:B------:R-:W-:Y:S01]  /*164a0*/  FSEL R60, R64, -INF , P3 ;  /* 0xff800000403c7808 */ /* 0x000fe20001800000 */
[----:B------:R-:W-:Y:S02]  /*164b0*/  WARPGROUP.DEPBAR.LE gsb0, 0x0 ;  /* 0x00008000000079c5 */ /* 0x000fe40000010000 */
[----:B------:R-:W-:Y:S01]  /*164c0*/  WARPGROUP.ARRIVE ;  /* 0x00000000000079c5 */ /* 0x000fe20000000000 */
[----:B------:R-:W-:Y:S01]  /*164d0*/  FMUL.FTZ R4, R38, UR8 ;  /* 0x0000000826047c20 */ /* 0x000fe20008410000 */
[----:B------:R-:W-:Y:S01]  /*164e0*/  FSEL R38, R57, -INF , P2 ;  /* 0xff80000039267808 */ /* 0x000fe20001000000 */
[----:B------:R-:W-:Y:S01]  /*164f0*/  FMUL.FTZ R34, R34, UR8 ;  /* 0x0000000822227c20 */ /* 0x000fe20008410000 */
[----:B------:R-:W-:Y:S01]  /*16500*/  ISETP.GT.AND P2, PT, R69, 0x38, PT ;  /* 0x000000384500780c */ /* 0x000fe20003f44270 */
[----:B------:R-:W-:Y:S01]  /*16510*/  FMUL.FTZ R35, R35, UR8 ;  /* 0x0000000823237c20 */ /* 0x000fe20008410000 */
[----:B------:R-:W-:Y:S01]  /*16520*/  HGMMA.64x16x16.F32.BF16 R24, gdesc[UR4], R24, gsb0 ;  /* 0x00200000041879f0 */ /* 0x000fe20008001818 */
[----:B------:R-:W-:Y:S01]  /*16530*/  FMNMX.FTZ R67, R38, R67, !PT ;  /* 0x0000004326437209 */ /* 0x000fe20007810000 */
[----:B------:R0:W-:Y:S01]  /*16540*/  MUFU.TANH R65, R34 ;  /* 0x0000002200417308 */ /* 0x0001e20000002400 */
[----:B------:R-:W-:Y:S01]  /*16550*/  ISETP.GT.AND P3, PT, R69, 0x41, PT ;  /* 0x000000414500780c */ /* 0x000fe20003f64270 */
[----:B------:R-:W-:Y:S01]  /*16560*/  FMUL.FTZ R39, R39, UR8 ;  /* 0x0000000827277c20 */ /* 0x000fe20008410000 */
[----:B------:R-:W-:Y:S01]  /*16570*/  FMNMX.FTZ R67, R2, R67, !PT ;  /* 0x0000004302437209 */ /* 0x000fe20007810000 */
[----:B------:R-:W-:Y:S01]  /*16580*/  ULDC UR4, c[0x0][0x988] ;  /* 0x0002620000047ab9 */ /* 0x000fe20000000800 */
[----:B----4-:R-:W-:Y:S01]  /*16590*/  FSEL R64, R43, -INF , P3 ;  /* 0xff8000002b407808 */ /* 0x010fe20001800000 */
[----:B------:R-:W-:Y:S01]  /*165a0*/  FMUL.FTZ R32, R32, UR8 ;  /* 0x0000000820207c20 */ /* 0x000fe20008410000 */
[----:B------:R-:W-:Y:S01]  /*165b0*/  ISETP.GT.AND P3, PT, R69, 0x49, PT ;  /* 0x000000494500780c */ /* 0x000fe20003f64270 */
[----:B------:R-:W1:Y:S01]  /*165c0*/  MUFU.TANH R35, R35 ;  /* 0x0000002300237308 */ /* 0x000e620000002400 */
[----:B0-----:R-:W-:Y:S01]  /*165d0*/  FSEL R34, R61, -INF , P2 ;  /* 0xff8000003d227808 */ /* 0x001fe20001000000 */
[----:B------:R-:W-:Y:S01]  /*165e0*/  FMUL.FTZ R36, R36, UR8 ;  /* 0x0000000824247c20 */ /* 0x000fe20008410000 */
[----:B------:R-:W-:Y:S01]  /*165f0*/  ISETP.GT.AND P2, PT, R69, 0x40, PT ;  /* 0x000000404500780c */ /* 0x000fe20003f44270 */
[----:B------:R-:W-:Y:S01]  /*16600*/  FMUL.FTZ R33, R33, UR8 ;  /* 0x0000000821217c20 */ /* 0x000fe20008410000 */
[----:B------:R-:W-:Y:S01]  /*16610*/  FMNMX.FTZ R67, R34, R67, !PT ;  /* 0x0000004322437209 */ /* 0x000fe20007810000 */
[----:B------:R-:W-:Y:S01]  /*16620*/  FMUL.FTZ R37, R37, UR8 ;  /* 0x0000000825257c20 */ /* 0x000fe20008410000 */
[----:B--2---:R-:W-:Y:S01]  /*16630*/  FSEL R70, R47, -INF , P3 ;  /* 0xff8000002f467808 */ /* 0x004fe20001800000 */
[----:B------:R-:W-:Y:S01]  /*16640*/  MUFU.TANH R4, R4 ;  /* 0x0000000400047308 */ /* 0x000fe20000002400 */
[----:B------:R-:W-:Y:S01]  /*16650*/  FMNMX.FTZ R67, R60, R67, !PT ;  /* 0x000000433c437209 */ /* 0x000fe20007810000 */
[----:B------:R-:W-:Y:S01]  /*16660*/  IMAD.MOV.U32 R61, RZ, RZ, R119 ;  /* 0x000000ffff3d7224 */ /* 0x000fe200078e0077 */
[----:B------:R-:W-:-:S05]  /*16670*/  ISETP.GT.AND P3, PT, R69, 0x51, PT ;  /* 0x000000514500780c */ /* 0x000fca0003f64270 */
[----:B------:R-:W0:Y:S01]  /*16680*/  MUFU.TANH R39, R39 ;  /* 0x0000002700277308 */ /* 0x000e220000002400 */
[----:B-1----:R-:W-:Y:S02]  /*16690*/  FSEL R74, R35, -INF , P3 ;  /* 0xff800000234a7808 */ /* 0x002fe40001800000 */
[----:B------:R-:W-:-:S05]  /*166a0*/  ISETP.GT.AND P3, PT, R69, 0x59, PT ;  /* 0x000000594500780c */ /* 0x000fca0003f64270 */
[----:B------:R-:W-:Y:S08]  /*166b0*/  MUFU.TANH R43, R36 ;  /* 0x00000024002b7308 */ /* 0x000ff00000002400 */
[----:B------:R-:W-:Y:S01]  /*166c0*/  MUFU.TANH R15, R15 ;  /* 0x0000000f000f7308 */ /* 0x000fe20000002400 */
[----:B0-----:R-:W-:Y:S02]  /*166d0*/  FSEL R80, R39, -INF , P3 ;  /* 0xff80000027507808 */ /* 0x001fe40001800000 */
        /* <DEDUP_REMOVED lines=9> */
[----:B------:R-:W0:Y:S01]  /*16770*/  MUFU.TANH R57, R57 ;  /* 0x0000003900397308 */ /* 0x000e220000002400 */
[----:B------:R-:W-:Y:S01]  /*16780*/  FSEL R66, R66, -INF , P2 ;  /* 0xff80000042427808 */ /* 0x000fe20001000000 */
[----:B------:R-:W-:Y:S01]  /*16790*/  FMUL.FTZ R35, R31, UR8 ;  /* 0x000000081f237c20 */ /* 0x000fe20008410000 */
[----:B------:R-:W-:Y:S01]  /*167a0*/  FMNMX.FTZ R67, R64, R67, !PT ;  /* 0x0000004340437209 */ /* 0x000fe20007810000 */
        /* <DEDUP_REMOVED lines=8> */
[----:B------:R2:W-:Y:S01]  /*16830*/  @!P1 SYNCS.ARRIVE.TRANS64.RED.A1T0 RZ, [R0+URZ], RZ ;  /* 0x000000ff00ff99a7 */ /* 0x0005e2000810043f */
[----:B------:R-:W-:Y:S01]  /*16840*/  ISETP.GT.AND P2, PT, R69, 0x58, PT ;  /* 0x000000584500780c */ /* 0x000fe20003f44270 */
[----:B------:R-:W-:Y:S01]  /*16850*/  IMAD.MOV.U32 R65, RZ, RZ, R119 ;  /* 0x000000ffff417224 */ /* 0x000fe200078e0077 */
[----:B------:R-:W-:Y:S01]  /*16860*/  FMNMX.FTZ R67, R30, R67, !PT ;  /* 0x000000431e437209 */ /* 0x000fe20007810000 */
[----:B------:R3:W4:Y:S01]  /*16870*/  MUFU.TANH R86, R3 ;  /* 0x0000000300567308 */ /* 0x0007220000002400 */
[----:B------:R-:W-:-:S02]  /*16880*/  FSEL R78, R4, -INF , P2 ;  /* 0xff800000044e7808 */ /* 0x000fc40001000000 */
[----:B------:R-:W-:Y:S02]  /*16890*/  FMNMX.FTZ R67, R74, R67, !PT ;  /* 0x000000434a437209 */ /* 0x000fe40007810000 */
[----:B------:R-:W-:Y:S02]  /*168a0*/  ISETP.GT.AND P2, PT, R69, 0x60, PT ;  /* 0x000000604500780c */ /* 0x000fe40003f44270 */
[----:B------:R-:W-:Y:S01]  /*168b0*/  FMNMX.FTZ R67, R78, R67, !PT ;  /* 0x000000434e437209 */ /* 0x000fe20007810000 */
[----:B------:R-:W5:Y:S01]  /*168c0*/  MUFU.TANH R35, R35 ;  /* 0x0000002300237308 */ /* 0x000f620000002400 */
[----:B---3--:R-:W-:Y:S01]  /*168d0*/  FMUL.FTZ R3, R52, UR8 ;  /* 0x0000000834037c20 */ /* 0x008fe20008410000 */
[----:B0-----:R-:W-:Y:S01]  /*168e0*/  FSEL R52, R57, -INF , P2 ;  /* 0xff80000039347808 */ /* 0x001fe20001000000 */
[----:B------:R-:W-:Y:S01]  /*168f0*/  IMAD.MOV.U32 R57, RZ, RZ, R119 ;  /* 0x000000ffff397224 */ /* 0x000fe200078e0077 */
[----:B------:R-:W-:Y:S02]  /*16900*/  FMNMX.FTZ R67, R80, R67, !PT ;  /* 0x0000004350437209 */ /* 0x000fe40007810000 */
[----:B------:R-:W-:-:S02]  /*16910*/  ISETP.GT.AND P2, PT, R69, 0x68, PT ;  /* 0x000000684500780c */ /* 0x000fc40003f44270 */
[----:B-1----:R-:W-:Y:S01]  /*16920*/  FSEL R84, R27, -INF , P3 ;  /* 0xff8000001b547808 */ /* 0x002fe20001800000 */
[----:B------:R-:W-:Y:S01]  /*16930*/  MUFU.TANH R31, R3 ;  /* 0x00000003001f7308 */ /* 0x000fe20000002400 */
[----:B------:R-:W-:Y:S01]  /*16940*/  FMNMX.FTZ R67, R52, R67, !PT ;  /* 0x0000004334437209 */ /* 0x000fe20007810000 */
[----:B------:R-:W-:Y:S01]  /*16950*/  FMUL.FTZ R27, R25, UR8 ;  /* 0x00000008191b7c20 */ /* 0x000fe20008410000 */
[----:B------:R-:W-:Y:S01]  /*16960*/  ISETP.GT.AND P3, PT, R69, 0x69, PT ;  /* 0x000000694500780c */ /* 0x000fe20003f64270 */
[----:B------:R-:W-:Y:S01]  /*16970*/  IMAD.MOV.U32 R69, RZ, RZ, R119 ;  /* 0x000000ffff457224 */ /* 0x000fe200078e0077 */
[----:B----4-:R-:W-:Y:S02]  /*16980*/  FSEL R86, R86, -INF , P2 ;  /* 0xff80000056567808 */ /* 0x010fe40001000000 */
[----:B------:R-:W-:Y:S01]  /*16990*/  FMNMX.FTZ R67, R84, R67, !PT ;  /* 0x0000004354437209 */ /* 0x000fe20007810000 */
[----:B------:R0:W-:Y:S01]  /*169a0*/  MUFU.TANH R47, R27 ;  /* 0x0000001b002f7308 */ /* 0x0001e20000002400 */
[----:B-----5:R-:W-:-:S02]  /*169b0*/  FSEL R90, R35, -INF , P3 ;  /* 0xff800000235a7808 */ /* 0x020fc40001800000 */
[----:B------:R-:W-:Y:S02]  /*169c0*/  FMNMX.FTZ R67, R86, R67, !PT ;  /* 0x0000004356437209 */ /* 0x000fe40007810000 */
[----:B------:R-:W-:Y:S02]  /*169d0*/  ISETP.GT.AND P3, PT, R49, 0x1, PT ;  /* 0x000000013100780c */ /* 0x000fe40003f64270 */
[----:B------:R-:W-:Y:S01]  /*169e0*/  FMNMX.FTZ R67, R90, R67, !PT ;  /* 0x000000435a437209 */ /* 0x000fe20007810000 */
[----:B------:R-:W-:Y:S01]  /*169f0*/  MUFU.TANH R100, R28 ;  /* 0x0000001c00647308 */ /* 0x000fe20000002400 */
[----:B0-----:R-:W-:Y:S02]  /*16a00*/  FSEL R27, R6, -INF , P3 ;  /* 0xff800000061b7808 */ /* 0x001fe40001800000 */
[----:B------:R-:W-:Y:S01]  /*16a10*/  FSEL R6, R7, -INF , P4 ;  /* 0xff80000007067808 */ /* 0x000fe20002000000 */
[----:B------:R-:W0:Y:S01]  /*16a20*/  SHFL.BFLY PT, R4, R67, 0x2, 0x1f ;  /* 0x0c401f0043047f89 */ /* 0x000e2200000e0000 */
[----:B------:R-:W-:-:S03]  /*16a30*/  ISETP.GT.AND P3, PT, R49, 0x10, PT ;  /* 0x000000103100780c */ /* 0x000fc60003f64270 */
[----:B------:R-:W-:Y:S01]  /*16a40*/  MUFU.TANH R98, R24 ;  /* 0x0000001800627308 */ /* 0x000fe20000002400 */
[----:B------:R-:W-:Y:S02]  /*16a50*/  FSEL R32, R9, -INF , P3 ;  /* 0xff80000009207808 */ /* 0x000fe40001800000 */
[----:B------:R-:W-:-:S05]  /*16a60*/  ISETP.GT.AND P3, PT, R49, 0x18, PT ;  /* 0x000000183100780c */ /* 0x000fca0003f64270 */
[----:B------:R1:W-:Y:S08]  /*16a70*/  MUFU.TANH R94, R40 ;  /* 0x00000028005e7308 */ /* 0x0003f00000002400 */
[----:B------:R-:W3:Y:S01]  /*16a80*/  MUFU.TANH R20, R20 ;  /* 0x0000001400147308 */ /* 0x000ee20000002400 */
[----:B-1----:R-:W-:Y:S02]  /*16a90*/  FSEL R40, R11, -INF , P3 ;  /* 0xff8000000b287808 */ /* 0x002fe40001800000 */
[----:B------:R-:W-:-:S02]  /*16aa0*/  ISETP.GT.AND P3, PT, R49, 0x20, PT ;  /* 0x000000203100780c */ /* 0x000fc40003f64270 */
[----:B0-----:R-:W-:Y:S01]  /*16ab0*/  FMNMX.FTZ R3, R67, R4, !PT ;  /* 0x0000000443037209 */ /* 0x001fe20007810000 */
[----:B------:R-:W-:Y:S02]  /*16ac0*/  IMAD.MOV.U32 R67, RZ, RZ, R119 ;  /* 0x000000ffff437224 */ /* 0x000fe400078e0077 */
[----:B------:R0:W-:Y:S02]  /*16ad0*/  MUFU.TANH R35, R44 ;  /* 0x0000002c00237308 */ /* 0x0001e40000002400 */
[----:B------:R-:W1:Y:S06]  /*16ae0*/  SHFL.BFLY PT, R4, R3, 0x1, 0x1f ;  /* 0x0c201f0003047f89 */ /* 0x000e6c00000e0000 */
[----:B------:R-:W4:Y:S08]  /*16af0*/  MUFU.TANH R21, R21 ;  /* 0x0000001500157308 */ /* 0x000f300000002400 */
[----:B------:R-:W5:Y:S08]  /*16b00*/  MUFU.TANH R53, R53 ;  /* 0x0000003500357308 */ /* 0x000f700000002400 */
[----:B------:R-:W2:Y:S01]  /*16b10*/  MUFU.TANH R41, R41 ;  /* 0x0000002900297308 */ /* 0x000ea20000002400 */
[----:B-1----:R-:W-:Y:S01]  /*16b20*/  FMNMX.FTZ R4, R3, R4, !PT ;  /* 0x0000000403047209 */ /* 0x002fe20007810000 */
[----:B------:R-:W-:-:S03]  /*16b30*/  IMAD.U32 R3, RZ, RZ, UR4 ;  /* 0x00000004ff037e24 */ /* 0x000fc6000f8e00ff */
[C---:B------:R-:W-:Y:S01]  /*16b40*/  FSETP.NEU.FTZ.AND P2, PT, R4.reuse, -INF , PT ;  /* 0xff8000000400780b */ /* 0x040fe20003f5d000 */
[----:B------:R-:W-:Y:S02]  /*16b50*/  FMUL.FTZ R25, R4, R3 ;  /* 0x0000000304197220 */ /* 0x000fe40000410000 */
[----:B------:R-:W1:Y:S03]  /*16b60*/  MUFU.TANH R45, R45 ;  /* 0x0000002d002d7308 */ /* 0x000e660000002400 */
[----:B------:R-:W-:Y:S02]  /*16b70*/  FSEL R25, R25, RZ, P2 ;  /* 0x000000ff19197208 */ /* 0x000fe40001000000 */
[----:B------:R-:W-:-:S03]  /*16b80*/  ISETP.GT.AND P2, PT, R49, RZ, PT ;  /* 0x000000ff3100720c */ /* 0x000fc60003f44270 */
[----:B------:R-:W1:Y:S01]  /*16b90*/  MUFU.TANH R33, R33 ;  /* 0x0000002100217308 */ /* 0x000e620000002400 */
[-CC-:B------:R-:W-:Y:S01]  /*16ba0*/  FFMA.FTZ R197, R68, R3.reuse, -R25.reuse ;  /* 0x0000000344c57223 */ /* 0x180fe20000010819 */
[----:B------:R-:W-:Y:S01]  /*16bb0*/  FSEL R28, R5, -INF , P2 ;  /* 0xff800000051c7808 */ /* 0x000fe20001000000 */
[-CC-:B------:R-:W-:Y:S01]  /*16bc0*/  FFMA.FTZ R203, R82, R3.reuse, -R25.reuse ;  /* 0x0000000352cb7223 */ /* 0x180fe20000010819 */
[C---:B------:R-:W-:Y:S01]  /*16bd0*/  ISETP.GT.AND P2, PT, R49.reuse, 0x9, PT ;  /* 0x000000093100780c */ /* 0x040fe20003f44270 */
[--C-:B------:R-:W-:Y:S01]  /*16be0*/  FFMA.FTZ R88, R88, R3, -R25.reuse ;  /* 0x0000000358587223 */ /* 0x100fe20000010819 */
[----:B------:R-:W-:Y:S01]  /*16bf0*/  FMNMX.FTZ R5, R28, R27, !PT ;  /* 0x0000001b1c057209 */ /* 0x000fe20007810000 */
[--C-:B------:R-:W-:Y:S01]  /*16c00*/  FFMA.FTZ R193, R56, R3, -R25.reuse ;  /* 0x0000000338c17223 */ /* 0x100fe20000010819 */
[----:B------:R-:W-:Y:S01]  /*16c10*/  FSEL R24, R8, -INF , P2 ;  /* 0xff80000008187808 */ /* 0x000fe20001000000 */
[----:B------:R-:W1:Y:S01]  /*16c20*/  MUFU.TANH R37, R37 ;  /* 0x0000002500257308 */ /* 0x000e620000002400 */
[----:B------:R-:W-:Y:S01]  /*16c30*/  FMNMX.FTZ R5, R6, R5, !PT ;  /* 0x0000000506057209 */ /* 0x000fe20007810000 */
[-CC-:B------:R-:W-:Y:S01]  /*16c40*/  FFMA.FTZ R199, R50, R3.reuse, -R25.reuse ;  /* 0x0000000332c77223 */ /* 0x180fe20000010819 */
[C---:B------:R-:W-:Y:S01]  /*16c50*/  ISETP.GT.AND P2, PT, R49.reuse, 0x11, PT ;  /* 0x000000113100780c */ /* 0x040fe20003f44270 */
[--C-:B------:R-:W-:Y:S01]  /*16c60*/  FFMA.FTZ R195, R46, R3, -R25.reuse ;  /* 0x000000032ec37223 */ /* 0x100fe20000010819 */
[----:B------:R-:W-:Y:S01]  /*16c70*/  FMNMX.FTZ R5, R24, R5, !PT ;  /* 0x0000000518057209 */ /* 0x000fe20007810000 */
[-CC-:B------:R-:W-:Y:S01]  /*16c80*/  FFMA.FTZ R189, R38, R3.reuse, -R25.reuse ;  /* 0x0000000326bd7223 */ /* 0x180fe20000010819 */
[----:B------:R-:W-:Y:S01]  /*16c90*/  FSEL R36, R10, -INF , P2 ;  /* 0xff8000000a247808 */ /* 0x000fe20001000000 */
[--C-:B------:R-:W-:Y:S01]  /*16ca0*/  FFMA.FTZ R10, R72, R3, -R25.reuse ;  /* 0x00000003480a7223 */ /* 0x100fe20000010819 */
[----:B------:R-:W-:Y:S01]  /*16cb0*/  FMNMX.FTZ R5, R32, R5, !PT ;  /* 0x0000000520057209 */ /* 0x000fe20007810000 */
[----:B------:R1:W-:Y:S01]  /*16cc0*/  MUFU.EX2 R8, R88 ;  /* 0x0000005800087308 */ /* 0x0003e20000000800 */
[----:B------:R-:W-:Y:S01]  /*16cd0*/  ISETP.GT.AND P2, PT, R49, 0x19, PT ;  /* 0x000000193100780c */ /* 0x000fe20003f44270 */
[--C-:B------:R-:W-:Y:S01]  /*16ce0*/  FFMA.FTZ R201, R55, R3, -R25.reuse ;  /* 0x0000000337c97223 */ /* 0x100fe20000010819 */
[----:B------:R-:W-:Y:S01]  /*16cf0*/  FMNMX.FTZ R5, R36, R5, !PT ;  /* 0x0000000524057209 */ /* 0x000fe20007810000 */
[-CC-:B------:R-:W-:Y:S01]  /*16d00*/  FFMA.FTZ R42, R42, R3.reuse, -R25.reuse ;  /* 0x000000032a2a7223 */ /* 0x180fe20000010819 */
[----:B0-----:R-:W-:Y:S01]  /*16d10*/  FSEL R44, R12, -INF , P2 ;  /* 0xff8000000c2c7808 */ /* 0x001fe20001000000 */
[--C-:B------:R-:W-:Y:S01]  /*16d20*/  FFMA.FTZ R12, R62, R3, -R25.reuse ;  /* 0x000000033e0c7223 */ /* 0x100fe20000010819 */
[----:B------:R-:W-:Y:S01]  /*16d30*/  FMNMX.FTZ R5, R40, R5, !PT ;  /* 0x0000000528057209 */ /* 0x000fe20007810000 */
[----:B------:R-:W0:Y:S01]  /*16d40*/  MUFU.TANH R29, R29 ;  /* 0x0000001d001d7308 */ /* 0x000e220000002400 */
[----:B------:R-:W-:Y:S01]  /*16d50*/  ISETP.GT.AND P2, PT, R49, 0x21, PT ;  /* 0x000000213100780c */ /* 0x000fe20003f44270 */
[-CC-:B------:R-:W-:Y:S01]  /*16d60*/  FFMA.FTZ R2, R2, R3.reuse, -R25.reuse ;  /* 0x0000000302027223 */ /* 0x180fe20000010819 */
[----:B------:R-:W-:Y:S01]  /*16d70*/  FSEL R72, R13, -INF , P3 ;  /* 0xff8000000d487808 */ /* 0x000fe20001800000 */
[--C-:B------:R-:W-:Y:S01]  /*16d80*/  FFMA.FTZ R191, R34, R3, -R25.reuse ;  /* 0x0000000322bf7223 */ /* 0x100fe20000010819 */
[----:B------:R-:W-:Y:S01]  /*16d90*/  FMNMX.FTZ R5, R44, R5, !PT ;  /* 0x000000052c057209 */ /* 0x000fe20007810000 */
[-CC-:B------:R-:W-:Y:S01]  /*16da0*/  FFMA.FTZ R185, R26, R3.reuse, -R25.reuse ;  /* 0x000000031ab97223 */ /* 0x180fe20000010819 */
[C---:B------:R-:W-:Y:S01]  /*16db0*/  ISETP.GT.AND P3, PT, R49.reuse, 0x28, PT ;  /* 0x000000283100780c */ /* 0x040fe20003f64270 */
[----:B------:R-:W0:Y:S01]  /*16dc0*/  MUFU.EX2 R201, R201 ;  /* 0x000000c900c97308 */ /* 0x000e220000000800 */
[----:B------:R-:W-:Y:S01]  /*16dd0*/  FSEL R68, R14, -INF , P2 ;  /* 0xff8000000e447808 */ /* 0x000fe20001000000 */
[--C-:B------:R-:W-:Y:S01]  /*16de0*/  FFMA.FTZ R14, R54, R3, -R25.reuse ;  /* 0x00000003360e7223 */ /* 0x100fe20000010819 */
[----:B------:R-:W-:Y:S01]  /*16df0*/  FMNMX.FTZ R5, R72, R5, !PT ;  /* 0x0000000548057209 */ /* 0x000fe20007810000 */
[-CC-:B------:R-:W-:Y:S01]  /*16e00*/  FFMA.FTZ R34, R60, R3.reuse, -R25.reuse ;  /* 0x000000033c227223 */ /* 0x180fe20000010819 */
[----:B------:R-:W-:Y:S01]  /*16e10*/  ISETP.GT.AND P2, PT, R49, 0x29, PT ;  /* 0x000000293100780c */ /* 0x000fe20003f44270 */
[--C-:B------:R-:W-:Y:S01]  /*16e20*/  FFMA.FTZ R26, R64, R3, -R25.reuse ;  /* 0x00000003401a7223 */ /* 0x100fe20000010819 */
[----:B------:R-:W-:Y:S01]  /*16e30*/  FSEL R76, R15, -INF , P3 ;  /* 0xff8000000f4c7808 */ /* 0x000fe20001800000 */
[----:B------:R-:W0:Y:S01]  /*16e40*/  MUFU.EX2 R203, R203 ;  /* 0x000000cb00cb7308 */ /* 0x000e220000000800 */
[----:B------:R-:W-:Y:S01]  /*16e50*/  FMNMX.FTZ R5, R68, R5, !PT ;  /* 0x0000000544057209 */ /* 0x000fe20007810000 */
[-CC-:B------:R-:W-:Y:S01]  /*16e60*/  FFMA.FTZ R187, R66, R3.reuse, -R25.reuse ;  /* 0x0000000342bb7223 */ /* 0x180fe20000010819 */
[C---:B------:R-:W-:Y:S01]  /*16e70*/  ISETP.GT.AND P3, PT, R49.reuse, 0x30, PT ;  /* 0x000000303100780c */ /* 0x040fe20003f64270 */
[-CC-:B------:R-:W-:Y:S01]  /*16e80*/  FFMA.FTZ R181, R30, R3.reuse, -R25.reuse ;  /* 0x000000031eb57223 */ /* 0x180fe20000010819 */
[----:B---3--:R-:W-:Y:S01]  /*16e90*/  FSEL R62, R20, -INF , P2 ;  /* 0xff800000143e7808 */ /* 0x008fe20001000000 */
[--C-:B------:R-:W-:Y:S01]  /*16ea0*/  FFMA.FTZ R20, R58, R3, -R25.reuse ;  /* 0x000000033a147223 */ /* 0x100fe20000010819 */
[----:B------:R-:W-:Y:S01]  /*16eb0*/  FMNMX.FTZ R5, R76, R5, !PT ;  /* 0x000000054c057209 */ /* 0x000fe20007810000 */
[----:B------:R-:W3:Y:S01]  /*16ec0*/  MUFU.EX2 R10, R10 ;  /* 0x0000000a000a7308 */ /* 0x000ee20000000800 */
[----:B------:R-:W-:Y:S01]  /*16ed0*/  ISETP.GT.AND P2, PT, R49, 0x31, PT ;  /* 0x000000313100780c */ /* 0x000fe20003f44270 */
[-CC-:B------:R-:W-:Y:S01]  /*16ee0*/  FFMA.FTZ R177, R52, R3.reuse, -R25.reuse ;  /* 0x0000000334b17223 */ /* 0x180fe20000010819 */
[----:B----4-:R-:W-:Y:S01]  /*16ef0*/  FSEL R82, R21, -INF , P3 ;  /* 0xff80000015527808 */ /* 0x010fe20001800000 */
[--C-:B------:R-:W-:Y:S01]  /*16f00*/  FFMA.FTZ R60, R70, R3, -R25.reuse ;  /* 0x00000003463c7223 */ /* 0x100fe20000010819 */
[----:B------:R-:W-:Y:S01]  /*16f10*/  FMNMX.FTZ R5, R62, R5, !PT ;  /* 0x000000053e057209 */ /* 0x000fe20007810000 */
[-CC-:B------:R-:W-:Y:S01]  /*16f20*/  FFMA.FTZ R30, R74, R3.reuse, -R25.reuse ;  /* 0x000000034a1e7223 */ /* 0x180fe20000010819 */
[C---:B------:R-:W-:Y:S01]  /*16f30*/  ISETP.GT.AND P3, PT, R49.reuse, 0x38, PT ;  /* 0x000000383100780c */ /* 0x040fe20003f64270 */
[----:B------:R-:W4:Y:S01]  /*16f40*/  MUFU.EX2 R197, R197 ;  /* 0x000000c500c57308 */ /* 0x000f220000000800 */
[----:B------:R-:W-:Y:S01]  /*16f50*/  FSEL R48, R48, -INF , P2 ;  /* 0xff80000030307808 */ /* 0x000fe20001000000 */
[--C-:B------:R-:W-:Y:S01]  /*16f60*/  FFMA.FTZ R183, R78, R3, -R25.reuse ;  /* 0x000000034eb77223 */ /* 0x100fe20000010819 */
[----:B------:R-:W-:Y:S01]  /*16f70*/  FMNMX.FTZ R5, R82, R5, !PT ;  /* 0x0000000552057209 */ /* 0x000fe20007810000 */
[-CC-:B------:R-:W-:Y:S01]  /*16f80*/  FFMA.FTZ R64, R80, R3.reuse, -R25.reuse ;  /* 0x0000000350407223 */ /* 0x180fe20000010819 */
[----:B------:R-:W-:Y:S01]  /*16f90*/  ISETP.GT.AND P2, PT, R49, 0x39, PT ;  /* 0x000000393100780c */ /* 0x000fe20003f44270 */
[--C-:B------:R-:W-:Y:S01]  /*16fa0*/  FFMA.FTZ R52, R84, R3, -R25.reuse ;  /* 0x0000000354347223 */ /* 0x100fe20000010819 */
[----:B------:R-:W-:Y:S01]  /*16fb0*/  FSEL R104, R31, -INF , P3 ;  /* 0xff8000001f687808 */ /* 0x000fe20001800000 */
[----:B------:R-:W4:Y:S01]  /*16fc0*/  MUFU.EX2 R12, R12 ;  /* 0x0000000c000c7308 */ /* 0x000f220000000800 */
[----:B------:R-:W-:Y:S01]  /*16fd0*/  FMNMX.FTZ R5, R48, R5, !PT ;  /* 0x0000000530057209 */ /* 0x000fe20007810000 */
[-CC-:B------:R-:W-:Y:S01]  /*16fe0*/  FFMA.FTZ R179, R86, R3.reuse, -R25.reuse ;  /* 0x0000000356b37223 */ /* 0x180fe20000010819 */
[----:B------:R-:W-:Y:S01]  /*16ff0*/  ISETP.GT.AND P3, PT, R49, 0x40, PT ;  /* 0x000000403100780c */ /* 0x000fe20003f64270 */
[----:B------:R-:W-:Y:S01]  /*17000*/  FFMA.FTZ R66, R90, R3, -R25 ;  /* 0x000000035a427223 */ /* 0x000fe20000010819 */
[----:B-----5:R-:W-:Y:S01]  /*17010*/  FSEL R92, R53, -INF , P2 ;  /* 0xff800000355c7808 */ /* 0x020fe20001000000 */
[--C-:B------:R-:W-:Y:S01]  /*17020*/  IMAD.MOV.U32 R90, RZ, RZ, R119.reuse ;  /* 0x000000ffff5a7224 */ /* 0x100fe200078e0077 */
[----:B------:R-:W-:Y:S01]  /*17030*/  FMNMX.FTZ R5, R104, R5, !PT ;  /* 0x0000000568057209 */ /* 0x000fe20007810000 */
[----:B------:R-:W5:Y:S01]  /*17040*/  MUFU.EX2 R199, R199 ;  /* 0x000000c700c77308 */ /* 0x000f620000000800 */
[C---:B------:R-:W-:Y:S01]  /*17050*/  ISETP.GT.AND P2, PT, R49.reuse, 0x41, PT ;  /* 0x000000413100780c */ /* 0x040fe20003f44270 */
[--C-:B------:R-:W-:Y:S01]  /*17060*/  IMAD.MOV.U32 R86, RZ, RZ, R119.reuse ;  /* 0x000000ffff567224 */ /* 0x100fe200078e0077 */
[----:B------:R-:W-:Y:S01]  /*17070*/  FSEL R94, R94, -INF , P3 ;  /* 0xff8000005e5e7808 */ /* 0x000fe20001800000 */
[--C-:B------:R-:W-:Y:S01]  /*17080*/  IMAD.MOV.U32 R84, RZ, RZ, R119.reuse ;  /* 0x000000ffff547224 */ /* 0x100fe200078e0077 */
[----:B------:R-:W-:Y:S01]  /*17090*/  FMNMX.FTZ R5, R92, R5, !PT ;  /* 0x000000055c057209 */ /* 0x000fe20007810000 */
[--C-:B------:R-:W-:Y:S01]  /*170a0*/  IMAD.MOV.U32 R80, RZ, RZ, R119.reuse ;  /* 0x000000ffff507224 */ /* 0x100fe200078e0077 */
[----:B------:R-:W-:Y:S01]  /*170b0*/  ISETP.GT.AND P3, PT, R49, 0x48, PT ;  /* 0x000000483100780c */ /* 0x000fe20003f64270 */
[----:B------:R-:W5:Y:S01]  /*170c0*/  MUFU.EX2 R14, R14 ;  /* 0x0000000e000e7308 */ /* 0x000f620000000800 */
[----:B--2---:R-:W-:Y:S01]  /*170d0*/  FSEL R54, R41, -INF , P2 ;  /* 0xff80000029367808 */ /* 0x004fe20001000000 */
[--C-:B------:R-:W-:Y:S01]  /*170e0*/  IMAD.MOV.U32 R78, RZ, RZ, R119.reuse ;  /* 0x000000ffff4e7224 */ /* 0x100fe200078e0077 */
[----:B------:R-:W-:Y:S01]  /*170f0*/  FMNMX.FTZ R5, R94, R5, !PT ;  /* 0x000000055e057209 */ /* 0x000fe20007810000 */
[--C-:B------:R-:W-:Y:S01]  /*17100*/  IMAD.MOV.U32 R74, RZ, RZ, R119.reuse ;  /* 0x000000ffff4a7224 */ /* 0x100fe200078e0077 */
[----:B------:R-:W-:Y:S01]  /*17110*/  ISETP.GT.AND P2, PT, R49, 0x49, PT ;  /* 0x000000493100780c */ /* 0x000fe20003f44270 */
[--C-:B------:R-:W-:Y:S01]  /*17120*/  IMAD.MOV.U32 R70, RZ, RZ, R119.reuse ;  /* 0x000000ffff467224 */ /* 0x100fe200078e0077 */
[----:B-1----:R-:W-:Y:S01]  /*17130*/  FSEL R88, R35, -INF , P3 ;  /* 0xff80000023587808 */ /* 0x002fe20001800000 */
[----:B------:R-:W-:Y:S01]  /*17140*/  MUFU.EX2 R193, R193 ;  /* 0x000000c100c17308 */ /* 0x000fe20000000800 */
[----:B------:R-:W-:Y:S01]  /*17150*/  FMNMX.FTZ R5, R54, R5, !PT ;  /* 0x0000000536057209 */ /* 0x000fe20007810000 */
[--C-:B------:R-:W-:Y:S01]  /*17160*/  IMAD.MOV.U32 R55, RZ, RZ, R119.reuse ;  /* 0x000000ffff377224 */ /* 0x100fe200078e0077 */
[----:B------:R-:W-:Y:S01]  /*17170*/  ISETP.GT.AND P3, PT, R49, 0x50, PT ;  /* 0x000000503100780c */ /* 0x000fe20003f64270 */
[--C-:B------:R-:W-:Y:S01]  /*17180*/  IMAD.MOV.U32 R53, RZ, RZ, R119.reuse ;  /* 0x000000ffff357224 */ /* 0x100fe200078e0077 */
[----:B------:R-:W-:Y:S01]  /*17190*/  FSEL R56, R45, -INF , P2 ;  /* 0xff8000002d387808 */ /* 0x000fe20001000000 */
[----:B------:R-:W-:Y:S01]  /*171a0*/  IMAD.MOV.U32 R45, RZ, RZ, R119 ;  /* 0x000000ffff2d7224 */ /* 0x000fe200078e0077 */
        /* <DEDUP_REMOVED lines=12> */
[----:B------:R-:W-:Y:S01]  /*17270*/  FMNMX.FTZ R5, R46, R5, !PT ;  /* 0x000000052e057209 */ /* 0x000fe20007810000 */
[----:B------:R-:W-:Y:S01]  /*17280*/  IMAD.MOV.U32 R43, RZ, RZ, R119 ;  /* 0x000000ffff2b7224 */ /* 0x000fe200078e0077 */
        /* <DEDUP_REMOVED lines=9> */
[----:B------:R-:W-:Y:S01]  /*17320*/  FSEL R38, R47, -INF , P2 ;  /* 0xff8000002f267808 */ /* 0x000fe20001000000 */
[--C-:B------:R-:W-:Y:S01]  /*17330*/  IMAD.MOV.U32 R47, RZ, RZ, R119.reuse ;  /* 0x000000ffff2f7224 */ /* 0x100fe200078e0077 */
[----:B------:R-:W-:Y:S02]  /*17340*/  FMNMX.FTZ R5, R98, R5, !PT ;  /* 0x0000000562057209 */ /* 0x000fe40007810000 */
[----:B------:R-:W-:Y:S01]  /*17350*/  ISETP.GT.AND P2, PT, R49, 0x69, PT ;  /* 0x000000693100780c */ /* 0x000fe20003f44270 */
[----:B------:R-:W-:Y:S01]  /*17360*/  IMAD.MOV.U32 R49, RZ, RZ, R119 ;  /* 0x000000ffff317224 */ /* 0x000fe200078e0077 */
[----:B------:R-:W-:Y:S01]  /*17370*/  FSEL R100, R100, -INF , P3 ;  /* 0xff80000064647808 */ /* 0x000fe20001800000 */
[----:B------:R-:W-:Y:S01]  /*17380*/  MUFU.EX2 R191, R191 ;  /* 0x000000bf00bf7308 */ /* 0x000fe20000000800 */
[----:B------:R-:W-:-:S02]  /*17390*/  FMNMX.FTZ R5, R38, R5, !PT ;  /* 0x0000000526057209 */ /* 0x000fc40007810000 */
[----:B0-----:R-:W-:Y:S02]  /*173a0*/  FSEL R102, R29, -INF , P2 ;  /* 0xff8000001d667808 */ /* 0x001fe40001000000 */
[----:B------:R-:W-:-:S03]  /*173b0*/  FMNMX.FTZ R5, R100, R5, !PT ;  /* 0x0000000564057209 */ /* 0x000fc60007810000 */
[----:B------:R-:W-:Y:S01]  /*173c0*/  MUFU.EX2 R34, R34 ;  /* 0x0000002200227308 */ /* 0x000fe20000000800 */
[----:B------:R-:W-:-:S05]  /*173d0*/  FMNMX.FTZ R5, R102, R5, !PT ;  /* 0x0000000566057209 */ /* 0x000fca0007810000 */
        /* <DEDUP_REMOVED lines=11> */
[----:B------:R-:W-:-:S03]  /*17490*/  IMAD.MOV.U32 R106, RZ, RZ, R119 ;  /* 0x000000ffff6a7224 */ /* 0x000fc600078e0077 */
[C---:B------:R-:W-:Y:S01]  /*174a0*/  FSETP.NEU.FTZ.AND P2, PT, R5.reuse, -INF , PT ;  /* 0xff8000000500780b */ /* 0x040fe20003f5d000 */
[----:B------:R-:W-:Y:S02]  /*174b0*/  FMUL.FTZ R7, R5, R3 ;  /* 0x0000000305077220 */ /* 0x000fe40000410000 */
[----:B------:R-:W-:Y:S03]  /*174c0*/  MUFU.EX2 R64, R64 ;  /* 0x0000004000407308 */ /* 0x000fe60000000800 */
[----:B------:R-:W-:-:S05]  /*174d0*/  FSEL R29, R7, RZ, P2 ;  /* 0x000000ff071d7208 */ /* 0x000fca0001000000 */
[----:B------:R-:W-:Y:S01]  /*174e0*/  MUFU.EX2 R177, R177 ;  /* 0x000000b100b17308 */ /* 0x000fe20000000800 */
[-CC-:B------:R-:W-:Y:S01]  /*174f0*/  FFMA.FTZ R200, R28, R3.reuse, -R29.reuse ;  /* 0x000000031cc87223 */ /* 0x180fe2000001081d */
[-CC-:B------:R-:W-:Y:S01]  /*17500*/  FFMA.FTZ R9, R27, R3.reuse, -R29.reuse ;  /* 0x000000031b097223 */ /* 0x180fe2000001081d */
[-CC-:B------:R-:W-:Y:S01]  /*17510*/  FFMA.FTZ R202, R6, R3.reuse, -R29.reuse ;  /* 0x0000000306ca7223 */ /* 0x180fe2000001081d */
[----:B------:R-:W-:Y:S01]  /*17520*/  FADD.FTZ R6, R201, R8 ;  /* 0x00000008c9067221 */ /* 0x000fe20000010000 */
[-CC-:B------:R-:W-:Y:S01]  /*17530*/  FFMA.FTZ R11, R24, R3.reuse, -R29.reuse ;  /* 0x00000003180b7223 */ /* 0x180fe2000001081d */
[-CC-:B------:R-:W-:Y:S01]  /*17540*/  FFMA.FTZ R196, R32, R3.reuse, -R29.reuse ;  /* 0x0000000320c47223 */ /* 0x180fe2000001081d */
[-CC-:B------:R-:W-:Y:S01]  /*17550*/  FFMA.FTZ R13, R36, R3.reuse, -R29.reuse ;  /* 0x00000003240d7223 */ /* 0x180fe2000001081d */
[----:B------:R-:W-:Y:S01]  /*17560*/  MUFU.EX2 R200, R200 ;  /* 0x000000c800c87308 */ /* 0x000fe20000000800 */
[----:B------:R-:W-:Y:S01]  /*17570*/  FADD.FTZ R7, R203, R6 ;  /* 0x00000006cb077221 */ /* 0x000fe20000010000 */
[----:B------:R-:W-:Y:S01]  /*17580*/  FFMA.FTZ R198, R40, R3, -R29 ;  /* 0x0000000328c67223 */ /* 0x000fe2000001081d */
[----:B------:R-:W-:-:S02]  /*17590*/  IMAD.IADD R24, R222, 0x1, -R219 ;  /* 0x00000001de187824 */ /* 0x000fc400078e0adb */
[-C--:B------:R-:W-:Y:S01]  /*175a0*/  FFMA.FTZ R15, R44, R3.reuse, -R29 ;  /* 0x000000032c0f7223 */ /* 0x080fe2000001081d */
[----:B---3--:R-:W-:Y:S01]  /*175b0*/  FADD.FTZ R6, R10, R7 ;  /* 0x000000070a067221 */ /* 0x008fe20000010000 */
[-CC-:B------:R-:W-:Y:S01]  /*175c0*/  FFMA.FTZ R192, R72, R3.reuse, -R29.reuse ;  /* 0x0000000348c07223 */ /* 0x180fe2000001081d */
[----:B------:R-:W-:Y:S01]  /*175d0*/  IMAD R7, R217, 0x80, R24 ;  /* 0x00000080d9077824 */ /* 0x000fe200078e0218 */
[----:B------:R-:W0:Y:S01]  /*175e0*/  MUFU.EX2 R9, R9 ;  /* 0x0000000900097308 */ /* 0x000e220000000800 */
[----:B----4-:R-:W-:Y:S01]  /*175f0*/  FADD.FTZ R33, R197, R6 ;  /* 0x00000006c5217221 */ /* 0x010fe20000010000 */
[-CC-:B------:R-:W-:Y:S01]  /*17600*/  FFMA.FTZ R21, R68, R3.reuse, -R29.reuse ;  /* 0x0000000344157223 */ /* 0x180fe2000001081d */
[-CC-:B------:R-:W-:Y:S01]  /*17610*/  FFMA.FTZ R194, R76, R3.reuse, -R29.reuse ;  /* 0x000000034cc27223 */ /* 0x180fe2000001081d */
[-C--:B------:R-:W-:Y:S01]  /*17620*/  FFMA.FTZ R25, R62, R3.reuse, -R29 ;  /* 0x000000033e197223 */ /* 0x080fe2000001081d */
[----:B------:R-:W-:Y:S01]  /*17630*/  FADD.FTZ R6, R12, R33 ;  /* 0x000000210c067221 */ /* 0x000fe20000010000 */
[-CC-:B------:R-:W-:Y:S01]  /*17640*/  FFMA.FTZ R188, R82, R3.reuse, -R29.reuse ;  /* 0x0000000352bc7223 */ /* 0x180fe2000001081d */
[----:B------:R-:W-:Y:S01]  /*17650*/  FFMA.FTZ R27, R48, R3, -R29 ;  /* 0x00000003301b7223 */ /* 0x000fe2000001081d */
[----:B------:R-:W1:Y:S01]  /*17660*/  MUFU.EX2 R202, R202 ;  /* 0x000000ca00ca7308 */ /* 0x000e620000000800 */
[----:B-----5:R-:W-:Y:S01]  /*17670*/  FADD.FTZ R35, R199, R6 ;  /* 0x00000006c7237221 */ /* 0x020fe20000010000 */
[----:B------:R-:W-:-:S02]  /*17680*/  IMAD.MOV.U32 R6, RZ, RZ, RZ ;  /* 0x000000ffff067224 */ /* 0x000fc400078e00ff */
[-CC-:B------:R-:W-:Y:S01]  /*17690*/  FFMA.FTZ R190, R104, R3.reuse, -R29.reuse ;  /* 0x0000000368be7223 */ /* 0x180fe2000001081d */
[----:B------:R-:W-:Y:S01]  /*176a0*/  FFMA.FTZ R92, R92, R3, -R29 ;  /* 0x000000035c5c7223 */ /* 0x000fe2000001081d */
[----:B------:R-:W-:Y:S01]  /*176b0*/  FADD.FTZ R28, R14, R35 ;  /* 0x000000230e1c7221 */ /* 0x000fe20000010000 */
[----:B------:R-:W-:-:S04]  /*176c0*/  IMAD.HI R218, R7, -0x6db6db6d, R6 ;  /* 0x9249249307da7827 */ /* 0x000fc800078e0206 */
[-C--:B------:R-:W-:Y:S01]  /*176d0*/  FFMA.FTZ R94, R94, R3.reuse, -R29 ;  /* 0x000000035e5e7223 */ /* 0x080fe2000001081d */
[----:B------:R-:W2:Y:S01]  /*176e0*/  MUFU.EX2 R11, R11 ;  /* 0x0000000b000b7308 */ /* 0x000ea20000000800 */
[----:B0-----:R-:W-:Y:S01]  /*176f0*/  FADD.FTZ R33, R200, R9 ;  /* 0x00000009c8217221 */ /* 0x001fe20000010000 */
[----:B------:R-:W-:Y:S01]  /*17700*/  FADD.FTZ R35, R193, R28 ;  /* 0x0000001cc1237221 */ /* 0x000fe20000010000 */
[----:B------:R-:W-:Y:S01]  /*17710*/  SHF.R.U32.HI R37, RZ, 0x1f, R218 ;  /* 0x0000001fff257819 */ /* 0x000fe200000116da */
[-CC-:B------:R-:W-:Y:S01]  /*17720*/  FFMA.FTZ R54, R54, R3.reuse, -R29.reuse ;  /* 0x0000000336367223 */ /* 0x180fe2000001081d */
[-CC-:B------:R-:W-:Y:S01]  /*17730*/  FFMA.FTZ R88, R88, R3.reuse, -R29.reuse ;  /* 0x0000000358587223 */ /* 0x180fe2000001081d */
[----:B------:R-:W-:Y:S01]  /*17740*/  FFMA.FTZ R56, R56, R3, -R29 ;  /* 0x0000000338387223 */ /* 0x000fe2000001081d */
[----:B------:R-:W-:Y:S01]  /*17750*/  LEA.HI.SX32 R218, R218, R37, 0x1a ;  /* 0x00000025dada7211 */ /* 0x000fe200078fd2ff */
[----:B------:R-:W0:Y:S01]  /*17760*/  MUFU.EX2 R196, R196 ;  /* 0x000000c400c47308 */ /* 0x000e220000000800 */
[----:B-1----:R-:W-:Y:S01]  /*17770*/  FADD.FTZ R24, R202, R33 ;  /* 0x00000021ca187221 */ /* 0x002fe20000010000 */
[-CC-:B------:R-:W-:Y:S01]  /*17780*/  FFMA.FTZ R50, R50, R3.reuse, -R29.reuse ;  /* 0x0000000332327223 */ /* 0x180fe2000001081d */
[-CC-:B------:R-:W-:Y:S01]  /*17790*/  FFMA.FTZ R46, R46, R3.reuse, -R29.reuse ;  /* 0x000000032e2e7223 */ /* 0x180fe2000001081d */
[-CC-:B------:R-:W-:Y:S01]  /*177a0*/  FFMA.FTZ R58, R58, R3.reuse, -R29.reuse ;  /* 0x000000033a3a7223 */ /* 0x180fe2000001081d */
[-CC-:B------:R-:W-:Y:S01]  /*177b0*/  FFMA.FTZ R96, R96, R3.reuse, -R29.reuse ;  /* 0x0000000360607223 */ /* 0x180fe2000001081d */
[-CC-:B------:R-:W-:Y:S01]  /*177c0*/  FFMA.FTZ R98, R98, R3.reuse, -R29.reuse ;  /* 0x0000000362627223 */ /* 0x180fe2000001081d */
[-C--:B------:R-:W-:Y:S01]  /*177d0*/  FFMA.FTZ R38, R38, R3.reuse, -R29 ;  /* 0x0000000326267223 */ /* 0x080fe2000001081d */
[----:B------:R-:W1:Y:S01]  /*177e0*/  MUFU.EX2 R13, R13 ;  /* 0x0000000d000d7308 */ /* 0x000e620000000800 */
[----:B--2---:R-:W-:Y:S01]  /*177f0*/  FADD.FTZ R33, R11, R24 ;  /* 0x000000180b217221 */ /* 0x004fe20000010000 */
[----:B------:R-:W-:Y:S01]  /*17800*/  FADD.FTZ R24, R20, R35 ;  /* 0x0000002314187221 */ /* 0x000fe20000010000 */
[-CC-:B------:R-:W-:Y:S01]  /*17810*/  FFMA.FTZ R100, R100, R3.reuse, -R29.reuse ;  /* 0x0000000364647223 */ /* 0x180fe2000001081d */
[----:B------:R-:W-:Y:S01]  /*17820*/  FFMA.FTZ R102, R102, R3, -R29 ;  /* 0x0000000366667223 */ /* 0x000fe2000001081d */
[----:B------:R-:W-:Y:S01]  /*17830*/  F2FP.BF16.F32.PACK_AB R203, R10, R203 ;  /* 0x000000cb0acb723e */ /* 0x000fe200000010ff */
[----:B------:R-:W-:Y:S01]  /*17840*/  FADD.FTZ R35, R195, R24 ;  /* 0x00000018c3237221 */ /* 0x000fe20000010000 */
[----:B------:R-:W-:Y:S01]  /*17850*/  VIADD R10, R148, 0xfffffffe ;  /* 0xfffffffe940a7836 */ /* 0x000fe20000000000 */
[----:B------:R-:W2:Y:S01]  /*17860*/  MUFU.EX2 R198, R198 ;  /* 0x000000c600c67308 */ /* 0x000ea20000000800 */
[----:B0-----:R-:W-:Y:S01]  /*17870*/  FADD.FTZ R6, R196, R33 ;  /* 0x00000021c4067221 */ /* 0x001fe20000010000 */
[----:B------:R-:W-:Y:S01]  /*17880*/  FADD.FTZ R24, R42, R35 ;  /* 0x000000232a187221 */ /* 0x000fe20000010000 */
[----:B------:R-:W-:Y:S01]  /*17890*/  F2FP.BF16.F32.PACK_AB R200, R9, R200 ;  /* 0x000000c809c8723e */ /* 0x000fe200000010ff */
[----:B------:R-:W-:Y:S01]  /*178a0*/  IMAD.MOV.U32 R104, RZ, RZ, R119 ;  /* 0x000000ffff687224 */ /* 0x000fe200078e0077 */
[----:B------:R-:W-:Y:S01]  /*178b0*/  VIMNMX R218, RZ, R218, !PT ;  /* 0x000000daffda7248 */ /* 0x000fe20007fe0100 */
[----:B------:R-:W-:Y:S01]  /*178c0*/  FADD.FTZ R37, R189, R24 ;  /* 0x00000018bd257221 */ /* 0x000fe20000010000 */
[C---:B------:R-:W-:Y:S01]  /*178d0*/  F2FP.BF16.F32.PACK_AB R189, R2.reuse, R189 ;  /* 0x000000bd02bd723e */ /* 0x040fe200000010ff */
[----:B------:R-:W0:Y:S01]  /*178e0*/  MUFU.EX2 R15, R15 ;  /* 0x0000000f000f7308 */ /* 0x000e220000000800 */
[----:B-1----:R-:W-:Y:S01]  /*178f0*/  FADD.FTZ R33, R13, R6 ;  /* 0x000000060d217221 */ /* 0x002fe20000010000 */
[----:B------:R-:W-:Y:S01]  /*17900*/  FADD.FTZ R24, R2, R37 ;  /* 0x0000002502187221 */ /* 0x000fe20000010000 */
[----:B------:R-:W-:Y:S01]  /*17910*/  ISETP.GE.AND P2, PT, R10, R218, PT ;  /* 0x000000da0a00720c */ /* 0x000fe20003f46270 */
[----:B------:R-:W-:Y:S01]  /*17920*/  IMAD.MOV.U32 R82, RZ, RZ, R119 ;  /* 0x000000ffff527224 */ /* 0x000fe200078e0077 */
[----:B------:R-:W-:Y:S01]  /*17930*/  F2FP.BF16.F32.PACK_AB R202, R11, R202 ;  /* 0x000000ca0bca723e */ /* 0x000fe200000010ff */
[----:B------:R-:W-:Y:S01]  /*17940*/  FADD.FTZ R37, R191, R24 ;  /* 0x00000018bf257221 */ /* 0x000fe20000010000 */
[----:B------:R-:W-:Y:S01]  /*17950*/  F2FP.BF16.F32.PACK_AB R195, R42, R195 ;  /* 0x000000c32ac3723e */ /* 0x000fe200000010ff */
[----:B------:R-:W1:Y:S01]  /*17960*/  MUFU.EX2 R192, R192 ;  /* 0x000000c000c07308 */ /* 0x000e620000000800 */
[----:B--2---:R-:W-:Y:S01]  /*17970*/  FADD.FTZ R6, R198, R33 ;  /* 0x00000021c6067221 */ /* 0x004fe20000010000 */
[----:B------:R-:W-:Y:S01]  /*17980*/  F2FP.BF16.F32.PACK_AB R191, R34, R191 ;  /* 0x000000bf22bf723e */ /* 0x000fe200000010ff */
[--C-:B------:R-:W-:Y:S01]  /*17990*/  IMAD.MOV.U32 R76, RZ, RZ, R119.reuse ;  /* 0x000000ffff4c7224 */ /* 0x100fe200078e0077 */
[----:B------:R-:W-:Y:S01]  /*179a0*/  F2FP.BF16.F32.PACK_AB R201, R8, R201 ;  /* 0x000000c908c9723e */ /* 0x000fe200000010ff */
[--C-:B------:R-:W-:Y:S01]  /*179b0*/  IMAD.MOV.U32 R72, RZ, RZ, R119.reuse ;  /* 0x000000ffff487224 */ /* 0x100fe200078e0077 */
[----:B------:R-:W-:Y:S01]  /*179c0*/  F2FP.BF16.F32.PACK_AB R197, R12, R197 ;  /* 0x000000c50cc5723e */ /* 0x000fe200000010ff */
[--C-:B------:R-:W-:Y:S01]  /*179d0*/  IMAD.MOV.U32 R68, RZ, RZ, R119.reuse ;  /* 0x000000ffff447224 */ /* 0x100fe200078e0077 */
[----:B------:R-:W2:Y:S01]  /*179e0*/  MUFU.EX2 R21, R21 ;  /* 0x0000001500157308 */ /* 0x000ea20000000800 */
[----:B0-----:R-:W-:Y:S01]  /*179f0*/  FADD.FTZ R35, R15, R6 ;  /* 0x000000060f237221 */ /* 0x001fe20000010000 */
[----:B------:R-:W-:Y:S01]  /*17a00*/  F2FP.BF16.F32.PACK_AB R199, R14, R199 ;  /* 0x000000c70ec7723e */ /* 0x000fe200000010ff */
[--C-:B------:R-:W-:Y:S01]  /*17a10*/  IMAD.MOV.U32 R62, RZ, RZ, R119.reuse ;  /* 0x000000ffff3e7224 */ /* 0x100fe200078e0077 */
[----:B------:R-:W-:Y:S01]  /*17a20*/  F2FP.BF16.F32.PACK_AB R193, R20, R193 ;  /* 0x000000c114c1723e */ /* 0x000fe200000010ff */
[--C-:B------:R-:W-:Y:S01]  /*17a30*/  IMAD.MOV.U32 R48, RZ, RZ, R119.reuse ;  /* 0x000000ffff307224 */ /* 0x100fe200078e0077 */
[----:B------:R-:W-:Y:S01]  /*17a40*/  F2FP.BF16.F32.PACK_AB R196, R13, R196 ;  /* 0x000000c40dc4723e */ /* 0x000fe200000010ff */
[----:B------:R-:W-:Y:S01]  /*17a50*/  IMAD.MOV.U32 R44, RZ, RZ, R119 ;  /* 0x000000ffff2c7224 */ /* 0x000fe200078e0077 */
[----:B------:R-:W0:Y:S01]  /*17a60*/  MUFU.EX2 R194, R194 ;  /* 0x000000c200c27308 */ /* 0x000e220000000800 */
[----:B-1----:R-:W-:Y:S01]  /*17a70*/  FADD.FTZ R6, R192, R35 ;  /* 0x00000023c0067221 */ /* 0x002fe20000010000 */
[----:B------:R-:W-:Y:S01]  /*17a80*/  F2FP.BF16.F32.PACK_AB R198, R15, R198 ;  /* 0x000000c60fc6723e */ /* 0x000fe200000010ff */
[----:B------:R-:W-:-:S02]  /*17a90*/  IMAD.MOV.U32 R42, RZ, RZ, R119 ;  /* 0x000000ffff2a7224 */ /* 0x000fc400078e0077 */
[--C-:B------:R-:W-:Y:S02]  /*17aa0*/  IMAD.MOV.U32 R40, RZ, RZ, R119.reuse ;  /* 0x000000ffff287224 */ /* 0x100fe400078e0077 */
[----:B------:R-:W-:Y:S01]  /*17ab0*/  IMAD.MOV.U32 R36, RZ, RZ, R119 ;  /* 0x000000ffff247224 */ /* 0x000fe200078e0077 */
[----:B------:R-:W1:Y:S01]  /*17ac0*/  MUFU.EX2 R25, R25 ;  /* 0x0000001900197308 */ /* 0x000e620000000800 */
[C---:B--2---:R-:W-:Y:S01]  /*17ad0*/  FADD.FTZ R35, R21.reuse, R6 ;  /* 0x0000000615237221 */ /* 0x044fe20000010000 */
[----:B------:R-:W-:Y:S01]  /*17ae0*/  FADD.FTZ R6, R34, R37 ;  /* 0x0000002522067221 */ /* 0x000fe20000010000 */
[----:B------:R-:W-:Y:S01]  /*17af0*/  F2FP.BF16.F32.PACK_AB R192, R21, R192 ;  /* 0x000000c015c0723e */ /* 0x000fe200000010ff */
[----:B------:R-:W-:Y:S02]  /*17b00*/  IMAD.MOV.U32 R34, RZ, RZ, R119 ;  /* 0x000000ffff227224 */ /* 0x000fe400078e0077 */
[----:B------:R-:W-:Y:S01]  /*17b10*/  FADD.FTZ R39, R185, R6 ;  /* 0x00000006b9277221 */ /* 0x000fe20000010000 */
[----:B------:R-:W-:Y:S01]  /*17b20*/  F2FP.BF16.F32.PACK_AB R185, R26, R185 ;  /* 0x000000b91ab9723e */ /* 0x000fe200000010ff */
[----:B------:R-:W2:Y:S01]  /*17b30*/  MUFU.EX2 R188, R188 ;  /* 0x000000bc00bc7308 */ /* 0x000ea20000000800 */
[----:B0-----:R-:W-:Y:S01]  /*17b40*/  FADD.FTZ R0, R194, R35 ;  /* 0x00000023c2007221 */ /* 0x001fe20000010000 */
[----:B------:R-:W-:Y:S01]  /*17b50*/  FADD.FTZ R6, R26, R39 ;  /* 0x000000271a067221 */ /* 0x000fe20000010000 */
[----:B------:R-:W-:-:S02]  /*17b60*/  IMAD.MOV.U32 R32, RZ, RZ, R119 ;  /* 0x000000ffff207224 */ /* 0x000fc400078e0077 */
[----:B------:R-:W-:Y:S02]  /*17b70*/  IMAD.MOV.U32 R28, RZ, RZ, R119 ;  /* 0x000000ffff1c7224 */ /* 0x000fe400078e0077 */
[----:B------:R-:W-:Y:S01]  /*17b80*/  FADD.FTZ R39, R187, R6 ;  /* 0x00000006bb277221 */ /* 0x000fe20000010000 */
[C---:B------:R-:W-:Y:S01]  /*17b90*/  F2FP.BF16.F32.PACK_AB R187, R60.reuse, R187 ;  /* 0x000000bb3cbb723e */ /* 0x040fe200000010ff */
[----:B------:R-:W0:Y:S01]  /*17ba0*/  MUFU.EX2 R27, R27 ;  /* 0x0000001b001b7308 */ /* 0x000e220000000800 */
[C---:B-1----:R-:W-:Y:S01]  /*17bb0*/  FADD.FTZ R37, R25.reuse, R0 ;  /* 0x0000000019257221 */ /* 0x042fe20000010000 */
[----:B------:R-:W-:Y:S01]  /*17bc0*/  FADD.FTZ R6, R60, R39 ;  /* 0x000000273c067221 */ /* 0x000fe20000010000 */
[----:B------:R-:W-:Y:S01]  /*17bd0*/  F2FP.BF16.F32.PACK_AB R194, R25, R194 ;  /* 0x000000c219c2723e */ /* 0x000fe200000010ff */
[----:B------:R-:W-:Y:S02]  /*17be0*/  IMAD.MOV.U32 R60, RZ, RZ, R119 ;  /* 0x000000ffff3c7224 */ /* 0x000fe400078e0077 */
[----:B------:R-:W-:Y:S01]  /*17bf0*/  FADD.FTZ R39, R181, R6 ;  /* 0x00000006b5277221 */ /* 0x000fe20000010000 */
[----:B------:R-:W-:Y:S01]  /*17c00*/  F2FP.BF16.F32.PACK_AB R181, R30, R181 ;  /* 0x000000b51eb5723e */ /* 0x000fe200000010ff */
[----:B------:R-:W1:Y:S01]  /*17c10*/  MUFU.EX2 R190, R190 ;  /* 0x000000be00be7308 */ /* 0x000e620000000800 */
[----:B--2---:R-:W-:Y:S01]  /*17c20*/  FADD.FTZ R0, R188, R37 ;  /* 0x00000025bc007221 */ /* 0x004fe20000010000 */
[----:B------:R-:W-:Y:S01]  /*17c30*/  FADD.FTZ R6, R30, R39 ;  /* 0x000000271e067221 */ /* 0x000fe20000010000 */
[----:B------:R-:W-:-:S02]  /*17c40*/  IMAD.MOV.U32 R30, RZ, RZ, R119 ;  /* 0x000000ffff1e7224 */ /* 0x000fc400078e0077 */
[----:B------:R-:W-:Y:S02]  /*17c50*/  IMAD.MOV.U32 R26, RZ, RZ, R119 ;  /* 0x000000ffff1a7224 */ /* 0x000fe400078e0077 */
[----:B------:R-:W-:Y:S01]  /*17c60*/  FADD.FTZ R39, R183, R6 ;  /* 0x00000006b7277221 */ /* 0x000fe20000010000 */
[C---:B------:R-:W-:Y:S01]  /*17c70*/  F2FP.BF16.F32.PACK_AB R183, R64.reuse, R183 ;  /* 0x000000b740b7723e */ /* 0x040fe200000010ff */
[----:B------:R2:W3:Y:S01]  /*17c80*/  MUFU.EX2 R31, R92 ;  /* 0x0000005c001f7308 */ /* 0x0004e20000000800 */
[C---:B0-----:R-:W-:Y:S01]  /*17c90*/  FADD.FTZ R37, R27.reuse, R0 ;  /* 0x000000001b257221 */ /* 0x041fe20000010000 */
[----:B------:R-:W-:Y:S01]  /*17ca0*/  FADD.FTZ R2, R64, R39 ;  /* 0x0000002740027221 */ /* 0x000fe20000010000 */
[----:B------:R-:W-:Y:S01]  /*17cb0*/  F2FP.BF16.F32.PACK_AB R188, R27, R188 ;  /* 0x000000bc1bbc723e */ /* 0x000fe200000010ff */
[--C-:B------:R-:W-:Y:S02]  /*17cc0*/  IMAD.MOV.U32 R64, RZ, RZ, R119.reuse ;  /* 0x000000ffff407224 */ /* 0x100fe400078e0077 */
[----:B------:R-:W-:Y:S01]  /*17cd0*/  FADD.FTZ R41, R177, R2 ;  /* 0x00000002b1297221 */ /* 0x000fe20000010000 */
[----:B------:R-:W-:Y:S01]  /*17ce0*/  IMAD.MOV.U32 R27, RZ, RZ, R119 ;  /* 0x000000ffff1b7224 */ /* 0x000fe200078e0077 */
[----:B------:R-:W0:Y:S01]  /*17cf0*/  MUFU.EX2 R94, R94 ;  /* 0x0000005e005e7308 */ /* 0x000e220000000800 */
[----:B-1----:R-:W-:Y:S01]  /*17d00*/  FADD.FTZ R0, R190, R37 ;  /* 0x00000025be007221 */ /* 0x002fe20000010000 */
[----:B--2---:R-:W-:-:S02]  /*17d10*/  IMAD.MOV.U32 R92, RZ, RZ, R119 ;  /* 0x000000ffff5c7224 */ /* 0x004fc400078e0077 */
[--C-:B------:R-:W-:Y:S02]  /*17d20*/  IMAD.MOV.U32 R25, RZ, RZ, R119.reuse ;  /* 0x000000ffff197224 */ /* 0x100fe400078e0077 */
[--C-:B------:R-:W-:Y:S02]  /*17d30*/  IMAD.MOV.U32 R24, RZ, RZ, R119.reuse ;  /* 0x000000ffff187224 */ /* 0x100fe400078e0077 */
[----:B------:R1:W2:Y:S01]  /*17d40*/  MUFU.EX2 R7, R54 ;  /* 0x0000003600077308 */ /* 0x0002a20000000800 */
[C---:B---3--:R-:W-:Y:S01]  /*17d50*/  FADD.FTZ R37, R31.reuse, R0 ;  /* 0x000000001f257221 */ /* 0x048fe20000010000 */
[----:B------:R-:W-:Y:S01]  /*17d60*/  F2FP.BF16.F32.PACK_AB R190, R31, R190 ;  /* 0x000000be1fbe723e */ /* 0x000fe200000010ff */
[----:B------:R-:W-:-:S05]  /*17d70*/  IMAD.MOV.U32 R31, RZ, RZ, R119 ;  /* 0x000000ffff1f7224 */ /* 0x000fca00078e0077 */
[----:B------:R-:W3:Y:S01]  /*17d80*/  MUFU.EX2 R88, R88 ;  /* 0x0000005800587308 */ /* 0x000ee20000000800 */
[----:B0-----:R-:W-:Y:S01]  /*17d90*/  FADD.FTZ R0, R94, R37 ;  /* 0x000000255e007221 */ /* 0x001fe20000010000 */
[----:B-1----:R-:W-:-:S06]  /*17da0*/  MOV R54, R119 ;  /* 0x0000007700367202 */ /* 0x002fcc0000000f00 */
        /* <DEDUP_REMOVED lines=10> */
[--C-:B------:R-:W-:Y:S02]  /*17e50*/  IMAD.MOV.U32 R88, RZ, RZ, R119.reuse ;  /* 0x000000ffff587224 */ /* 0x100fe400078e0077 */
[----:B------:R-:W-:-:S03]  /*17e60*/  IMAD.MOV.U32 R33, RZ, RZ, R119 ;  /* 0x000000ffff217224 */ /* 0x000fc600078e0077 */
[----:B------:R-:W1:Y:S01]  /*17e70*/  MUFU.EX2 R58, R58 ;  /* 0x0000003a003a7308 */ /* 0x000e620000000800 */
[----:B--2---:R-:W-:Y:S01]  /*17e80*/  FADD.FTZ R0, R50, R39 ;  /* 0x0000002732007221 */ /* 0x004fe20000010000 */
[----:B0-----:R-:W-:-:S06]  /*17e90*/  IMAD.MOV.U32 R46, RZ, RZ, R119 ;  /* 0x000000ffff2e7224 */ /* 0x001fcc00078e0077 */
[----:B------:R0:W2:Y:S01]  /*17ea0*/  MUFU.EX2 R29, R96 ;  /* 0x00000060001d7308 */ /* 0x0000a20000000800 */
[C---:B---3--:R-:W-:Y:S01]  /*17eb0*/  FADD.FTZ R39, R35.reuse, R0 ;  /* 0x0000000023277221 */ /* 0x048fe20000010000 */
[----:B------:R-:W-:Y:S01]  /*17ec0*/  F2FP.BF16.F32.PACK_AB R180, R35, R50 ;  /* 0x0000003223b4723e */ /* 0x000fe200000010ff */
[--C-:B------:R-:W-:Y:S02]  /*17ed0*/  IMAD.MOV.U32 R50, RZ, RZ, R119.reuse ;  /* 0x000000ffff327224 */ /* 0x100fe400078e0077 */
[----:B------:R-:W-:-:S03]  /*17ee0*/  IMAD.MOV.U32 R35, RZ, RZ, R119 ;  /* 0x000000ffff237224 */ /* 0x000fc600078e0077 */
[----:B------:R-:W3:Y:S01]  /*17ef0*/  MUFU.EX2 R98, R98 ;  /* 0x0000006200627308 */ /* 0x000ee20000000800 */
[----:B-1----:R-:W-:Y:S01]  /*17f00*/  FADD.FTZ R0, R58, R39 ;  /* 0x000000273a007221 */ /* 0x002fe20000010000 */
[----:B0-----:R-:W-:-:S06]  /*17f10*/  IMAD.MOV.U32 R96, RZ, RZ, R119 ;  /* 0x000000ffff607224 */ /* 0x001fcc00078e0077 */
[----:B------:R-:W0:Y:S01]  /*17f20*/  MUFU.EX2 R52, R52 ;  /* 0x0000003400347308 */ /* 0x000e220000000800 */
[C---:B--2---:R-:W-:Y:S01]  /*17f30*/  FADD.FTZ R39, R29.reuse, R0 ;  /* 0x000000001d277221 */ /* 0x044fe20000010000 */
[----:B------:R-:W-:Y:S01]  /*17f40*/  F2FP.BF16.F32.PACK_AB R182, R29, R58 ;  /* 0x0000003a1db6723e */ /* 0x000fe200000010ff */
[--C-:B------:R-:W-:Y:S02]  /*17f50*/  IMAD.MOV.U32 R58, RZ, RZ, R119.reuse ;  /* 0x000000ffff3a7224 */ /* 0x100fe400078e0077 */
[----:B------:R-:W-:-:S03]  /*17f60*/  IMAD.MOV.U32 R29, RZ, RZ, R119 ;  /* 0x000000ffff1d7224 */ /* 0x000fc600078e0077 */
[----:B------:R1:W2:Y:S01]  /*17f70*/  MUFU.EX2 R37, R38 ;  /* 0x0000002600257308 */ /* 0x0002a20000000800 */
[----:B---3--:R-:W-:Y:S01]  /*17f80*/  FADD.FTZ R0, R98, R39 ;  /* 0x0000002762007221 */ /* 0x008fe20000010000 */
[----:B------:R-:W-:-:S06]  /*17f90*/  IMAD.MOV.U32 R39, RZ, RZ, R119 ;  /* 0x000000ffff277224 */ /* 0x000fcc00078e0077 */
[----:B------:R-:W3:Y:S01]  /*17fa0*/  MUFU.EX2 R179, R179 ;  /* 0x000000b300b37308 */ /* 0x000ee20000000800 */
[C---:B0-----:R-:W-:Y:S01]  /*17fb0*/  FADD.FTZ R2, R52.reuse, R41 ;  /* 0x0000002934027221 */ /* 0x041fe20000010000 */
[----:B------:R-:W-:Y:S01]  /*17fc0*/  F2FP.BF16.F32.PACK_AB R177, R52, R177 ;  /* 0x000000b134b1723e */ /* 0x000fe200000010ff */
[--C-:B------:R-:W-:Y:S02]  /*17fd0*/  IMAD.MOV.U32 R52, RZ, RZ, R119.reuse ;  /* 0x000000ffff347224 */ /* 0x100fe400078e0077 */
[----:B-1----:R-:W-:-:S03]  /*17fe0*/  IMAD.MOV.U32 R38, RZ, RZ, R119 ;  /* 0x000000ffff267224 */ /* 0x002fc600078e0077 */
[----:B------:R-:W0:Y:S01]  /*17ff0*/  MUFU.EX2 R100, R100 ;  /* 0x0000006400647308 */ /* 0x000e220000000800 */
[C---:B--2---:R-:W-:Y:S01]  /*18000*/  FADD.FTZ R11, R37.reuse, R0 ;  /* 0x00000000250b7221 */ /* 0x044fe20000010000 */
[----:B------:R-:W-:Y:S01]  /*18010*/  F2FP.BF16.F32.PACK_AB R176, R37, R98 ;  /* 0x0000006225b0723e */ /* 0x000fe200000010ff */
[--C-:B------:R-:W-:Y:S02]  /*18020*/  IMAD.MOV.U32 R98, RZ, RZ, R119.reuse ;  /* 0x000000ffff627224 */ /* 0x100fe400078e0077 */
[----:B------:R-:W-:-:S03]  /*18030*/  IMAD.MOV.U32 R37, RZ, RZ, R119 ;  /* 0x000000ffff257224 */ /* 0x000fc600078e0077 */
[----:B------:R-:W1:Y:S01]  /*18040*/  MUFU.EX2 R66, R66 ;  /* 0x0000004200427308 */ /* 0x000e620000000800 */
[----:B---3--:R-:W-:Y:S01]  /*18050*/  FADD.FTZ R41, R179, R2 ;  /* 0x00000002b3297221 */ /* 0x008fe20000010000 */
[----:B------:R-:W-:-:S06]  /*18060*/  IMAD.MOV.U32 R2, RZ, RZ, 0x3f800000 ;  /* 0x3f800000ff027424 */ /* 0x000fcc00078e00ff */
[----:B------:R2:W3:Y:S01]  /*18070*/  MUFU.EX2 R9, R102 ;  /* 0x0000006600097308 */ /* 0x0004e20000000800 */
[----:B0-----:R-:W-:Y:S01]  /*18080*/  FADD.FTZ R0, R100, R11 ;  /* 0x0000000b64007221 */ /* 0x001fe20000010000 */
[C---:B-1----:R-:W-:Y:S01]  /*18090*/  FADD.FTZ R6, R66.reuse, R41 ;  /* 0x0000002942067221 */ /* 0x042fe20000010000 */
[----:B------:R-:W-:Y:S01]  /*180a0*/  F2FP.BF16.F32.PACK_AB R179, R66, R179 ;  /* 0x000000b342b3723e */ /* 0x000fe200000010ff */
[--C-:B--2---:R-:W-:Y:S02]  /*180b0*/  IMAD.MOV.U32 R102, RZ, RZ, R119.reuse ;  /* 0x000000ffff667224 */ /* 0x104fe400078e0077 */
[--C-:B------:R-:W-:Y:S02]  /*180c0*/  IMAD.MOV.U32 R66, RZ, RZ, R119.reuse ;  /* 0x000000ffff427224 */ /* 0x100fe400078e0077 */
[----:B------:R-:W-:Y:S02]  /*180d0*/  IMAD.MOV.U32 R41, RZ, RZ, R119 ;  /* 0x000000ffff297224 */ /* 0x000fe400078e0077 */
[C---:B---3--:R-:W-:Y:S01]  /*180e0*/  FADD.FTZ R7, R9.reuse, R0 ;  /* 0x0000000009077221 */ /* 0x048fe20000010000 */
[----:B------:R-:W-:Y:S01]  /*180f0*/  F2FP.BF16.F32.PACK_AB R178, R9, R100 ;  /* 0x0000006409b2723e */ /* 0x000fe200000010ff */
[----:B------:R-:W-:-:S02]  /*18100*/  IMAD.MOV.U32 R0, RZ, RZ, 0x3f800000 ;  /* 0x3f800000ff007424 */ /* 0x000fc400078e00ff */
        /* <DEDUP_REMOVED lines=55> */
[----:B------:R-:W-:-:S07]  /*18480*/  CS2R R24, SRZ ;  /* 0x0000000000187805 */ /* 0x000fce000001ff00 */
.L_x_5249:
[----:B------:R-:W-:-:S05]  /*18490*/  VIADD R3, R12, 0x1 ;  /* 0x000000010c037836 */ /* 0x000fca0000000000 */
[----:B------:R-:W-:-:S04]  /*184a0*/  ISETP.NE.AND P2, PT, R3, 0x2, PT ;  /* 0x000000020300780c */ /* 0x000fc80003f45270 */
[----:B------:R-:W-:Y:S02]  /*184b0*/  SEL R208, RZ, 0x1, P2 ;  /* 0x00000001ffd07807 */ /* 0x000fe40001000000 */
[----:B------:R-:W-:Y:S02]  /*184c0*/  SEL R205, R3, RZ, P2 ;  /* 0x000000ff03cd7207 */ /* 0x000fe40001000000 */
[----:B------:R-:W-:Y:S01]  /*184d0*/  LOP3.LUT R208, R11, R208, RZ, 0x3c, !PT ;  /* 0x000000d00bd07212 */ /* 0x000fe200078e3cff */
[----:B------:R-:W-:Y:S06]  /*184e0*/  @!P0 BRA `(.L_x_5239) ;  /* 0x0000000000048947 */ /* 0x000fec0003800000 */
[----:B------:R-:W-:Y:S01]  /*184f0*/  BPT.TRAP 0x1 ;  /* 0x000000040000795c */ /* 0x000fe20000300000 */
.L_x_5239:
[----:B------:R-:W-:Y:S01]  /*18500*/  IMAD R13, R205, 0x8, R18 ;  /* 0x00000008cd0d7824 */ /* 0x000fe200078e0212 */
[----:B------:R-:W-:-:S04]  /*18510*/  SHF.L.U32 R4, R208, 0x1f, RZ ;  /* 0x0000001fd0047819 */ /* 0x000fc800000006ff */
[----:B------:R0:W1:Y:S01]  /*18520*/  SYNCS.PHASECHK.TRANS64.TRYWAIT P2, [R13+URZ+0x36830], R4 ;  /* 0x036830040d0075a7 */ /* 0x000062000804017f */
[----:B------:R-:W-:Y:S05]  /*18530*/  @!P0 BRA `(.L_x_5240) ;  /* 0x0000000000048947 */ /* 0x000fea0003800000 */
[----:B------:R-:W-:Y:S01]  /*18540*/  BPT.TRAP 0x1 ;  /* 0x000000040000795c */ /* 0x000fe20000300000 */
.L_x_5240:
[----:B------:R-:W-:Y:S01]  /*18550*/  IMAD R3, R205, 0xa80, R216 ;  /* 0x00000a80cd037824 */ /* 0x000fe200078e02d8 */
[----:B------:R-:W-:Y:S03]  /*18560*/  BSSY B2, `(.L_x_5241) ;  /* 0x0000006000027945 */ /* 0x000fe60003800000 */
[C---:B------:R-:W-:Y:S02]  /*18570*/  VIADD R122, R3.reuse, 0x80 ;  /* 0x00000080037a7836 */ /* 0x040fe40000000000 */
[----:B------:R-:W-:Y:S01]  /*18580*/  VIADD R124, R3, 0x100 ;  /* 0x00000100037c7836 */ /* 0x000fe20000000000 */
[----:B-1----:R-:W-:Y:S06]  /*18590*/  @P2 BRA `(.L_x_5242) ;  /* 0x0000000000082947 */ /* 0x002fec0003800000 */
[----:B------:R-:W1:Y:S02]  /*185a0*/  SYNCS.PHASECHK.TRANS64.TRYWAIT P2, [R13+URZ+0x36830], R4 ;  /* 0x036830040d0075a7 */ /* 0x000e64000804017f */
[----:B-1----:R-:W-:Y:S05]  /*185b0*/  @!P2 BRA `(.L_x_5243) ;  /* 0x0000015400c4a947 */ /* 0x002fea0003800000 */
.L_x_5242:
[----:B------:R-:W-:Y:S05]  /*185c0*/  BSYNC B2 ;  /* 0x0000000000027941 */ /* 0x000fea0003800000 */
.L_x_5241:
[----:B------:R-:W2:Y:S01]  /*185d0*/  LDL.64 R20, [R1+0x30] ;  /* 0x0000300001147983 */ /* 0x000ea20000100a00 */
[----:B------:R-:W-:Y:S02]  /*185e0*/  IMAD.MOV.U32 R120, RZ, RZ, R3 ;  /* 0x000000ffff787224 */ /* 0x000fe400078e0003 */
[----:B------:R-:W-:Y:S01]  /*185f0*/  IMAD.MOV.U32 R121, RZ, RZ, 0x40000040 ;  /* 0x40000040ff797424 */ /* 0x000fe200078e00ff */
[----:B------:R-:W3:Y:S02]  /*18600*/  LDL.64 R14, [R1+0x28] ;  /* 0x00002800010e7983 */ /* 0x000ee40000100a00 */
[----:B------:R-:W-:Y:S02]  /*18610*/  R2UR UR10, R120 ;  /* 0x00000000780a72ca */ /* 0x000fe400000e0000 */
[C---:B------:R-:W-:Y:S01]  /*18620*/  R2UR UR11, R121.reuse ;  /* 0x00000000790b72ca */ /* 0x040fe200000e0000 */
[----:B------:R-:W-:Y:S01]  /*18630*/  WARPGROUP.ARRIVE ;  /* 0x00000000000079c5 */ /* 0x000fe20000000000 */
[----:B------:R-:W-:Y:S01]  /*18640*/  IMAD.MOV.U32 R123, RZ, RZ, 0x40000040 ;  /* 0x40000040ff7b7424 */ /* 0x000fe200078e00ff */
[----:B------:R-:W-:Y:S01]  /*18650*/  R2UR UR6, R122 ;  /* 0x000000007a0672ca */ /* 0x000fe200000e0000 */
[----:B------:R-:W-:Y:S01]  /*18660*/  IMAD.MOV.U32 R125, RZ, RZ, 0x40000040 ;  /* 0x40000040ff7d7424 */ /* 0x000fe200078e00ff */
[----:B------:R-:W-:Y:S01]  /*18670*/  R2UR UR19, R121 ;  /* 0x00000000791372ca */ /* 0x000fe200000e0000 */
[----:B------:R4:W-:Y:S01]  /*18680*/  STL.64 [R1+0x80], R8 ;  /* 0x0000800801007387 */ /* 0x0009e20000100a00 */
[----:B------:R-:W-:Y:S01]  /*18690*/  R2UR UR7, R123 ;  /* 0x000000007b0772ca */ /* 0x000fe200000e0000 */
[----:B------:R-:W-:-:S02]  /*186a0*/  IMAD.MOV.U32 R120, RZ, RZ, R124 ;  /* 0x000000ffff787224 */ /* 0x000fc400078e007c */
[----:B------:R-:W-:Y:S01]  /*186b0*/  VIADD R122, R3, 0x180 ;  /* 0x00000180037a7836 */ /* 0x000fe20000000000 */
[----:B------:R-:W-:Y:S01]  /*186c0*/  R2UR UR15, R123 ;  /* 0x000000007b0f72ca */ /* 0x000fe200000e0000 */
[----:B------:R0:W-:Y:S01]  /*186d0*/  STL.64 [R1+0x78], R6 ;  /* 0x0000780601007387 */ /* 0x0001e20000100a00 */
[----:B------:R-:W-:Y:S02]  /*186e0*/  R2UR UR18, R120 ;  /* 0x00000000781272ca */ /* 0x000fe400000e0000 */
[----:B------:R-:W-:Y:S01]  /*186f0*/  R2UR UR14, R122 ;  /* 0x000000007a0e72ca */ /* 0x000fe200000e0000 */
[----:B------:R-:W-:Y:S01]  /*18700*/  VIADD R120, R3, 0x200 ;  /* 0x0000020003787836 */ /* 0x000fe20000000000 */
[----:B------:R-:W-:Y:S02]  /*18710*/  R2UR UR35, R121 ;  /* 0x00000000792372ca */ /* 0x000fe400000e0000 */
[----:B--2---:R-:W-:Y:S02]  /*18720*/  R2UR UR20, R20 ;  /* 0x00000000141472ca */ /* 0x004fe400000e0000 */
[----:B------:R-:W-:Y:S01]  /*18730*/  R2UR UR21, R21 ;  /* 0x00000000151572ca */ /* 0x000fe200000e0000 */
[----:B------:R-:W-:Y:S01]  /*18740*/  VIADD R124, R3, 0x280 ;  /* 0x00000280037c7836 */ /* 0x000fe20000000000 */
[----:B------:R-:W-:Y:S01]  /*18750*/  R2UR UR31, R125 ;  /* 0x000000007d1f72ca */ /* 0x000fe200000e0000 */
[----:B----4-:R-:W2:Y:S01]  /*18760*/  LDL.64 R8, [R1+0x20] ;  /* 0x0000200001087983 */ /* 0x010ea20000100a00 */
[----:B------:R-:W-:-:S02]  /*18770*/  R2UR UR27, R123 ;  /* 0x000000007b1b72ca */ /* 0x000fc400000e0000 */
[----:B---3--:R-:W-:Y:S01]  /*18780*/  R2UR UR46, R14 ;  /* 0x000000000e2e72ca */ /* 0x008fe200000e0000 */
[----:B------:R-:W-:Y:S01]  /*18790*/  VIADD R210, R3, 0x84 ;  /* 0x0000008403d27836 */ /* 0x000fe20000000000 */
[----:B------:R-:W-:Y:S01]  /*187a0*/  R2UR UR47, R15 ;  /* 0x000000000f2f72ca */ /* 0x000fe200000e0000 */
[----:B------:R-:W-:Y:S01]  /*187b0*/  IMAD.MOV.U32 R211, RZ, RZ, 0x40000040 ;  /* 0x40000040ffd37424 */ /* 0x000fe200078e00ff */
[----:B0-----:R-:W3:Y:S01]  /*187c0*/  LDL.64 R6, [R1+0x18] ;  /* 0x0000180001067983 */ /* 0x001ee20000100a00 */
[----:B------:R-:W-:Y:S02]  /*187d0*/  UMOV UR8, UR20 ;  /* 0x0000001400087c82 */ /* 0x000fe40008000000 */
[----:B------:R-:W-:Y:S02]  /*187e0*/  UMOV UR9, UR21 ;  /* 0x0000001500097c82 */ /* 0x000fe40008000000 */
[----:B------:R-:W-:Y:S01]  /*187f0*/  HGMMA.64x16x16.F32.BF16 R168, gdesc[UR8], RZ, !UPT, gsb0 ;  /* 0x0020000008a879f0 */ /* 0x000fe2000c0018ff */
[----:B------:R-:W-:Y:S01]  /*18800*/  UMOV UR4, UR20 ;  /* 0x0000001400047c82 */ /* 0x000fe20008000000 */
[----:B------:R-:W-:Y:S01]  /*18810*/  UMOV UR5, UR21 ;  /* 0x0000001500057c82 */ /* 0x000fe20008000000 */
[----:B------:R-:W-:-:S02]  /*18820*/  WARPGROUP.DEPBAR.LE gsb0, 0x0 ;  /* 0x00008000000079c5 */ /* 0x000fc40000010000 */
        /* <DEDUP_REMOVED lines=12> */
[----:B------:R-:W-:Y:S01]  /*188f0*/  R2UR UR34, R120 ;  /* 0x00000000782272ca */ /* 0x000fe200000e0000 */
[----:B------:R-:W-:Y:S01]  /*18900*/  UMOV UR32, UR20 ;  /* 0x0000001400207c82 */ /* 0x000fe20008000000 */
[----:B------:R-:W-:Y:S01]  /*18910*/  UMOV UR33, UR21 ;  /* 0x0000001500217c82 */ /* 0x000fe20008000000 */
[----:B------:R-:W-:Y:S02]  /*18920*/  WARPGROUP.DEPBAR.LE gsb0, 0x0 ;  /* 0x00008000000079c5 */ /* 0x000fe40000010000 */
[----:B------:R-:W-:-:S08]  /*18930*/  WARPGROUP.ARRIVE ;  /* 0x00000000000079c5 */ /* 0x000fd00000000000 */
[----:B------:R-:W-:Y:S01]  /*18940*/  HGMMA.64x16x16.F32.BF16 R136, gdesc[UR32], RZ, !UPT, gsb0 ;  /* 0x00200000208879f0 */ /* 0x000fe2000c0018ff */
[----:B------:R-:W-:Y:S01]  /*18950*/  R2UR UR30, R124 ;  /* 0x000000007c1e72ca */ /* 0x000fe200000e0000 */
[----:B------:R-:W-:Y:S01]  /*18960*/  UMOV UR28, UR20 ;  /* 0x00000014001c7c82 */ /* 0x000fe20008000000 */
[----:B------:R-:W-:Y:S01]  /*18970*/  UMOV UR29, UR21 ;  /* 0x00000015001d7c82 */ /* 0x000fe20008000000 */
[C---:B------:R-:W-:Y:S02]  /*18980*/  VIADD R120, R3.reuse, 0x2 ;  /* 0x0000000203787836 */ /* 0x040fe40000000000 */
[----:B------:R-:W-:Y:S02]  /*18990*/  IMAD.MOV.U32 R121, RZ, RZ, 0x40000040 ;  /* 0x40000040ff797424 */ /* 0x000fe400078e00ff */
[C---:B------:R-:W-:Y:S01]  /*189a0*/  VIADD R122, R3.reuse, 0x300 ;  /* 0x00000300037a7836 */ /* 0x040fe20000000000 */
[----:B------:R-:W-:Y:S01]  /*189b0*/  R2UR UR10, R120 ;  /* 0x00000000780a72ca */ /* 0x000fe200000e0000 */
[----:B------:R-:W-:Y:S01]  /*189c0*/  VIADD R120, R3, 0x102 ;  /* 0x0000010203787836 */ /* 0x000fe20000000000 */
[----:B------:R-:W-:Y:S01]  /*189d0*/  R2UR UR11, R121 ;  /* 0x00000000790b72ca */ /* 0x000fe200000e0000 */
[----:B------:R-:W-:Y:S01]  /*189e0*/  IMAD.MOV.U32 R121, RZ, RZ, 0x40000040 ;  /* 0x40000040ff797424 */ /* 0x000fe200078e00ff */
[----:B------:R-:W-:-:S02]  /*189f0*/  WARPGROUP.DEPBAR.LE gsb0, 0x0 ;  /* 0x00008000000079c5 */ /* 0x000fc40000010000 */
[----:B------:R-:W-:-:S06]  /*18a00*/  WARPGROUP.ARRIVE ;  /* 0x00000000000079c5 */ /* 0x000fcc0000000000 */
[----:B------:R-:W-:Y:S01]  /*18a10*/  HGMMA.64x16x16.F32.BF16 R128, gdesc[UR28], RZ, !UPT, gsb0 ;  /* 0x002000001c8079f0 */ /* 0x000fe2000c0018ff */
[----:B------:R-:W-:Y:S01]  /*18a20*/  R2UR UR26, R122 ;  /* 0x000000007a1a72ca */ /* 0x000fe200000e0000 */
[----:B------:R-:W-:Y:S01]  /*18a30*/  VIADD R122, R3, 0x82 ;  /* 0x00000082037a7836 */ /* 0x000fe20000000000 */
[----:B------:R-:W-:Y:S01]  /*18a40*/  R2UR UR22, R120 ;  /* 0x00000000781672ca */ /* 0x000fe200000e0000 */
[----:B------:R-:W-:Y:S01]  /*18a50*/  IMAD.MOV.U32 R123, RZ, RZ, 0x40000040 ;  /* 0x40000040ff7b7424 */ /* 0x000fe200078e00ff */
[----:B------:R-:W-:Y:S01]  /*18a60*/  R2UR UR23, R121 ;  /* 0x00000000791772ca */ /* 0x000fe200000e0000 */
[C---:B------:R-:W-:Y:S02]  /*18a70*/  VIADD R120, R3.reuse, 0x202 ;  /* 0x0000020203787836 */ /* 0x040fe40000000000 */
[----:B------:R-:W-:Y:S01]  /*18a80*/  IMAD.MOV.U32 R121, RZ, RZ, 0x40000040 ;  /* 0x40000040ff797424 */ /* 0x000fe200078e00ff */
        /* <DEDUP_REMOVED lines=47> */
[----:B------:R-:W-:Y:S01]  /*18d80*/  MOV R21, UR48 ;  /* 0x0000003000157c02 */ /* 0x000fe20008000f00 */
        /* <DEDUP_REMOVED lines=14> */
[----:B--2---:R-:W-:Y:S02]  /*18e70*/  R2UR UR38, R8 ;  /* 0x00000000082672ca */ /* 0x004fe400000e0000 */
[----:B------:R-:W-:Y:S02]  /*18e80*/  R2UR UR39, R9 ;  /* 0x00000000092772ca */ /* 0x000fe400000e0000 */
[----:B------:R-:W-:Y:S01]  /*18e90*/  R2UR UR26, R210 ;  /* 0x00000000d21a72ca */ /* 0x000fe200000e0000 */
[----:B------:R0:W5:Y:S08]  /*18ea0*/  LDL.LU.64 R8, [R1+0x80] ;  /* 0x0000800001087983 */ /* 0x0001700000300a00 */
[----:B------:R-:W-:-:S02]  /*18eb0*/  UMOV UR28, UR38 ;  /* 0x00000026001c7c82 */ /* 0x000fc40008000000 */
[----:B------:R-:W-:Y:S01]  /*18ec0*/  UMOV UR29, UR39 ;  /* 0x00000027001d7c82 */ /* 0x000fe20008000000 */
[----:B------:R-:W-:Y:S02]  /*18ed0*/  WARPGROUP.DEPBAR.LE gsb0, 0x0 ;  /* 0x00008000000079c5 */ /* 0x000fe40000010000 */
[----:B------:R-:W-:-:S06]  /*18ee0*/  WARPGROUP.ARRIVE ;  /* 0x00000000000079c5 */ /* 0x000fcc0000000000 */
        /* <DEDUP_REMOVED lines=54> */
[----:B------:R-:W-:Y:S02]  /*19250*/  MOV R14, UR41 ;  /* 0x00000029000e7c02 */ /* 0x000fe40008000f00 */
[----:B------:R-:W-:Y:S02]  /*19260*/  MOV R15, UR40 ;  /* 0x00000028000f7c02 */ /* 0x000fe40008000f00 */
[----:B---3--:R-:W-:Y:S02]  /*19270*/  R2UR UR40, R6 ;  /* 0x00000000062872ca */ /* 0x008fe400000e0000 */
[----:B------:R-:W-:-:S02]  /*19280*/  R2UR UR41, R7 ;  /* 0x00000000072972ca */ /* 0x000fc400000e0000 */
        /* <DEDUP_REMOVED lines=67> */
[----:B------:R0:W5:Y:S01]  /*196c0*/  LDL.LU.64 R6, [R1+0x78] ;  /* 0x0000780001067983 */ /* 0x0001620000300a00 */
        /* <DEDUP_REMOVED lines=12> */
[----:B------:R-:W2:Y:S08]  /*19790*/  LDL.64 R210, [R1] ;  /* 0x0000000001d27983 */ /* 0x000eb00000100a00 */
[----:B------:R-:W-:-:S02]  /*197a0*/  UMOV UR18, UR38 ;  /* 0x0000002600127c82 */ /* 0x000fc40008000000 */
[----:B------:R-:W-:Y:S01]  /*197b0*/  UMOV UR19, UR39 ;  /* 0x0000002700137c82 */ /* 0x000fe20008000000 */
[----:B------:R-:W-:Y:S02]  /*197c0*/  WARPGROUP.DEPBAR.LE gsb0, 0x0 ;  /* 0x00008000000079c5 */ /* 0x000fe40000010000 */
[----:B------:R-:W-:-:S06]  /*197d0*/  WARPGROUP.ARRIVE ;  /* 0x00000000000079c5 */ /* 0x000fcc0000000000 */
[----:B------:R-:W-:Y:S01]  /*197e0*/  HGMMA.64x16x16.F32.BF16 R160, gdesc[UR16], R160, gsb0 ;  /* 0x0020000010a079f0 */ /* 0x000fe200080018a0 */
[----:B------:R-:W-:Y:S01]  /*197f0*/  R2UR UR49, R20 ;  /* 0x00000000143172ca */ /* 0x000fe200000e0000 */
[----:B------:R-:W-:Y:S01]  /*19800*/  VIADD R20, R3, 0x480 ;  /* 0x0000048003147836 */ /* 0x000fe20000000000 */
[----:B------:R-:W-:Y:S01]  /*19810*/  R2UR UR48, R21 ;  /* 0x00000000153072ca */ /* 0x000fe200000e0000 */
        /* <DEDUP_REMOVED lines=28> */
[----:B-1----:R-:W-:Y:S02]  /*199e0*/  MOV R4, UR43 ;  /* 0x0000002b00047c02 */ /* 0x002fe40008000f00 */
[----:B------:R-:W-:Y:S02]  /*199f0*/  MOV R5, UR42 ;  /* 0x0000002a00057c02 */ /* 0x000fe40008000f00 */
[----:B------:R-:W-:Y:S02]  /*19a00*/  R2UR UR42, R20 ;  /* 0x00000000142a72ca */ /* 0x000fe400000e0000 */
[----:B------:R-:W-:Y:S01]  /*19a10*/  R2UR UR43, R21 ;  /* 0x00000000152b72ca */ /* 0x000fe200000e0000 */
[----:B------:R-:W-:Y:S01]  /*19a20*/  UMOV UR40, UR46 ;  /* 0x0000002e00287c82 */ /* 0x000fe20008000000 */
[----:B------:R-:W-:Y:S01]  /*19a30*/  UMOV UR41, UR47 ;  /* 0x0000002f00297c82 */ /* 0x000fe20008000000 */
[----:B------:R-:W-:-:S02]  /*19a40*/  WARPGROUP.DEPBAR.LE gsb0, 0x0 ;  /* 0x00008000000079c5 */ /* 0x000fc40000010000 */
        /* <DEDUP_REMOVED lines=324> */
[----:B------:R-:W-:Y:S02]  /*1ae90*/  R2UR UR41, R14 ;  /* 0x000000000e2972ca */ /* 0x000fe400000e0000 */
        /* <DEDUP_REMOVED lines=222> */
.L_x_5244:
[----:B------:R-:W-:Y:S01]  /*1bc80*/  SHF.L.U32 R0, R11, 0x1f, RZ ;  /* 0x0000001f0b007819 */ /* 0x000fe200000006ff */
[----:B------:R-:W-:-:S04]  /*1bc90*/  IMAD R11, R12, 0x8, R18 ;  /* 0x000000080c0b7824 */ /* 0x000fc800078e0212 */
[----:B------:R0:W1:Y:S01]  /*1bca0*/  SYNCS.PHASECHK.TRANS64.TRYWAIT P2, [R11+URZ+0x36850], R0 ;  /* 0x036850000b0075a7 */ /* 0x000062000804017f */
[----:B------:R-:W-:Y:S05]  /*1bcb0*/  @!P0 BRA `(.L_x_5245) ;  /* 0x0000000000048947 */ /* 0x000fea0003800000 */
[----:B------:R-:W-:Y:S01]  /*1bcc0*/  BPT.TRAP 0x1 ;  /* 0x000000040000795c */ /* 0x000fe20000300000 */
.L_x_5245:
[----:B------:R-:W-:Y:S04]  /*1bcd0*/  BSSY B2, `(.L_x_5246) ;  /* 0x0000004000027945 */ /* 0x000fe80003800000 */
[----:B-1----:R-:W-:Y:S05]  /*1bce0*/  @P2 BRA `(.L_x_5247) ;  /* 0x0000000000082947 */ /* 0x002fea0003800000 */
[----:B------:R-:W1:Y:S02]  /*1bcf0*/  SYNCS.PHASECHK.TRANS64.TRYWAIT P2, [R11+URZ+0x36850], R0 ;  /* 0x036850000b0075a7 */ /* 0x000e64000804017f */
[----:B-1----:R-:W-:Y:S05]  /*1bd00*/  @!P2 BRA `(.L_x_5248) ;  /* 0x000001200004a947 */ /* 0x002fea0003800000 */
.L_x_5247:
[----:B------:R-:W-:Y:S05]  /*1bd10*/  BSYNC B2 ;  /* 0x0000000000027941 */ /* 0x000fea0003800000 */
.L_x_5246:
        /* <DEDUP_REMOVED lines=10> */
[----:B------:R-:W-:Y:S01]  /*1bdc0*/  FMUL.FTZ R167, R153, UR43 ;  /* 0x0000002b99a77c20 */ /* 0x000fe20008410000 */
[----:B------:R-:W-:Y:S01]  /*1bdd0*/  FMUL.FTZ R153, R155, UR43 ;  /* 0x0000002b9b997c20 */ /* 0x000fe20008410000 */
[----:B------:R-:W-:Y:S01]  /*1bde0*/  FMUL.FTZ R155, R156, UR43 ;  /* 0x0000002b9c9b7c20 */ /* 0x000fe20008410000 */
[----:B------:R-:W-:Y:S01]  /*1bdf0*/  LOP3.LUT R0, R0, 0x3800000, RZ, 0xfc, !PT ;  /* 0x0380000000007812 */ /* 0x000fe200078efcff */
[----:B------:R-:W-:Y:S01]  /*1be00*/  FMUL.FTZ R156, R159, UR43 ;  /* 0x0000002b9f9c7c20 */ /* 0x000fe20008410000 */
[----:B------:R-:W-:Y:S01]  /*1be10*/  FMUL.FTZ R159, R145, UR43 ;  /* 0x0000002b919f7c20 */ /* 0x000fe20008410000 */
[----:B------:R-:W-:-:S02]  /*1be20*/  IMAD.SHL.U32 R145, R217, 0x80, RZ ;  /* 0x00000080d9917824 */ /* 0x000fc400078e00ff */
[----:B------:R-:W-:Y:S01]  /*1be30*/  FMUL.FTZ R3, R169, UR43 ;  /* 0x0000002ba9037c20 */ /* 0x000fe20008410000 */
[----:B------:R-:W-:Y:S02]  /*1be40*/  IMAD R2, R12, 0xa80, R0 ;  /* 0x00000a800c027824 */ /* 0x000fe400078e0200 */
[----:B------:R-:W-:Y:S01]  /*1be50*/  FMUL.FTZ R0, R168, UR43 ;  /* 0x0000002ba8007c20 */ /* 0x000fe20008410000 */
[----:B------:R-:W-:Y:S01]  /*1be60*/  FMUL.FTZ R168, R161, UR43 ;  /* 0x0000002ba1a87c20 */ /* 0x000fe20008410000 */
[----:B------:R-:W-:Y:S01]  /*1be70*/  FMUL.FTZ R161, R163, UR43 ;  /* 0x0000002ba3a17c20 */ /* 0x000fe20008410000 */
[C---:B------:R-:W-:Y:S01]  /*1be80*/  VIADD R4, R2.reuse, 0x80 ;  /* 0x0000008002047836 */ /* 0x040fe20000000000 */
[----:B------:R-:W-:Y:S01]  /*1be90*/  R2UR UR6, R2 ;  /* 0x00000000020672ca */ /* 0x000fe200000e0000 */
[----:B------:R-:W-:Y:S01]  /*1bea0*/  FMUL.FTZ R163, R166, UR43 ;  /* 0x0000002ba6a37c20 */ /* 0x000fe20008410000 */
[----:B------:R-:W-:Y:S01]  /*1beb0*/  FMUL.FTZ R166, R152, UR43 ;  /* 0x0000002b98a67c20 */ /* 0x000fe20008410000 */
[----:B------:R-:W-:Y:S01]  /*1bec0*/  FMUL.FTZ R152, R154, UR43 ;  /* 0x0000002b9a987c20 */ /* 0x000fe20008410000 */
[----:B------:R-:W-:Y:S01]  /*1bed0*/  FMUL.FTZ R154, R158, UR43 ;  /* 0x0000002b9e9a7c20 */ /* 0x000fe20008410000 */
[----:B------:R-:W-:Y:S01]  /*1bee0*/  FMUL.FTZ R158, R144, UR43 ;  /* 0x0000002b909e7c20 */ /* 0x000fe20008410000 */
[----:B------:R-:W-:Y:S01]  /*1bef0*/  FMUL.FTZ R144, R146, UR43 ;  /* 0x0000002b92907c20 */ /* 0x000fe20008410000 */
[----:B------:R-:W-:Y:S01]  /*1bf00*/  IMAD R146, R10, -0x70, R145 ;  /* 0xffffff900a927824 */ /* 0x000fe200078e0291 */
[----:B------:R-:W0:Y:S01]  /*1bf10*/  MUFU.TANH R0, R0 ;  /* 0x0000000000007308 */ /* 0x000e220000002400 */
[----:B------:R-:W-:Y:S01]  /*1bf20*/  FMUL.FTZ R20, R173, UR43 ;  /* 0x0000002bad147c20 */ /* 0x000fe20008410000 */
[----:B------:R-:W-:Y:S01]  /*1bf30*/  FMUL.FTZ R160, R160, UR43 ;  /* 0x0000002ba0a07c20 */ /* 0x000fe20008410000 */
[----:B------:R-:W-:Y:S01]  /*1bf40*/  FMUL.FTZ R147, R147, UR43 ;  /* 0x0000002b93937c20 */ /* 0x000fe20008410000 */
[----:B------:R-:W-:Y:S01]  /*1bf50*/  IADD3 R146, R146, 0x1, R222 ;  /* 0x0000000192927810 */ /* 0x000fe20007ffe0de */
[----:B------:R-:W-:Y:S01]  /*1bf60*/  HGMMA.64x192x16.F32.BF16 R24, R200, gdesc[UR4].tnspB, R24, gsb0 ;  /* 0x42e00004c8187df0 */ /* 0x000fe20008001818 */
[----:B------:R-:W-:Y:S01]  /*1bf70*/  R2UR UR6, R4 ;  /* 0x00000000040672ca */ /* 0x000fe200000e0000 */
[----:B------:R-:W-:Y:S01]  /*1bf80*/  VIADD R4, R2, 0x100 ;  /* 0x0000010002047836 */ /* 0x000fe20000000000 */
[----:B------:R-:W-:Y:S01]  /*1bf90*/  R2UR UR7, R5 ;  /* 0x00000000050772ca */ /* 0x000fe200000e0000 */
[----:B------:R-:W-:Y:S01]  /*1bfa0*/  IMAD.MOV.U32 R5, RZ, RZ, 0x40000040 ;  /* 0x40000040ff057424 */ /* 0x000fe200078e00ff */
[----:B------:R-:W1:Y:S01]  /*1bfb0*/  MUFU.TANH R3, R3 ;  /* 0x0000000300037308 */ /* 0x000e620000002400 */
[----:B------:R-:W-:-:S02]  /*1bfc0*/  IMAD.IADD R146, R146, 0x1, -R219 ;  /* 0x0000000192927824 */ /* 0x000fc400078e0adb */
[----:B------:R-:W-:Y:S01]  /*1bfd0*/  FMUL.FTZ R165, R165, UR43 ;  /* 0x0000002ba5a57c20 */ /* 0x000fe20008410000 */
[----:B------:R-:W-:Y:S01]  /*1bfe0*/  FMUL.FTZ R169, R137, UR43 ;  /* 0x0000002b89a97c20 */ /* 0x000fe20008410000 */
[----:B------:R-:W-:Y:S01]  /*1bff0*/  FMUL.FTZ R157, R157, UR43 ;  /* 0x0000002b9d9d7c20 */ /* 0x000fe20008410000 */
[----:B------:R-:W-:Y:S02]  /*1c000*/  IMAD R146, R226, -0x2, R146 ;  /* 0xfffffffee2927824 */ /* 0x000fe400078e0292 */
[----:B------:R-:W-:Y:S01]  /*1c010*/  FMUL.FTZ R140, R140, UR43 ;  /* 0x0000002b8c8c7c20 */ /* 0x000fe20008410000 */
[----:B------:R-:W-:Y:S01]  /*1c020*/  FMUL.FTZ R129, R129, UR43 ;  /* 0x0000002b81817c20 */ /* 0x000fe20008410000 */
[----:B------:R-:W2:Y:S01]  /*1c030*/  MUFU.TANH R20, R20 ;  /* 0x0000001400147308 */ /* 0x000ea20000002400 */
[----:B------:R-:W-:Y:S02]  /*1c040*/  IMAD.IADD R146, R227, 0x1, R146 ;  /* 0x00000001e3927824 */ /* 0x000fe400078e0292 */
[----:B------:R-:W-:Y:S01]  /*1c050*/  FMUL.FTZ R12, R171, UR43 ;  /* 0x0000002bab0c7c20 */ /* 0x000fe20008410000 */
[----:B------:R-:W-:Y:S01]  /*1c060*/  FMUL.FTZ R171, R133, UR43 ;  /* 0x0000002b85ab7c20 */ /* 0x000fe20008410000 */
[----:B------:R-:W-:Y:S01]  /*1c070*/  FMUL.FTZ R120, R120, UR43 ;  /* 0x0000002b78787c20 */ /* 0x000fe20008410000 */
[----:B------:R-:W-:Y:S01]  /*1c080*/  FMUL.FTZ R121, R121, UR43 ;  /* 0x0000002b79797c20 */ /* 0x000fe20008410000 */
[C---:B------:R-:W-:Y:S01]  /*1c090*/  ISETP.GT.AND P2, PT, R146.reuse, RZ, PT ;  /* 0x000000ff9200720c */ /* 0x040fe20003f44270 */
[----:B------:R-:W-:Y:S01]  /*1c0a0*/  ULDC UR4, c[0x0][0x988] ;  /* 0x0002620000047ab9 */ /* 0x000fe20000000800 */
[----:B------:R-:W-:Y:S01]  /*1c0b0*/  MUFU.TANH R160, R160 ;  /* 0x000000a000a07308 */ /* 0x000fe20000002400 */
[----:B------:R-:W-:Y:S01]  /*1c0c0*/  ISETP.GT.AND P3, PT, R146, 0x1, PT ;  /* 0x000000019200780c */ /* 0x000fe20003f64270 */
[----:B------:R-:W-:Y:S01]  /*1c0d0*/  FMUL.FTZ R14, R174, UR43 ;  /* 0x0000002bae0e7c20 */ /* 0x000fe20008410000 */
[----:B0-----:R-:W-:Y:S01]  /*1c0e0*/  FSEL R0, R0, -INF , P2 ;  /* 0xff80000000007808 */ /* 0x001fe20001000000 */
[----:B------:R-:W-:Y:S01]  /*1c0f0*/  FMUL.FTZ R15, R175, UR43 ;  /* 0x0000002baf0f7c20 */ /* 0x000fe20008410000 */
[----:B------:R-:W-:Y:S01]  /*1c100*/  ISETP.GT.AND P2, PT, R146, 0x8, PT ;  /* 0x000000089200780c */ /* 0x000fe20003f44270 */
        /* <DEDUP_REMOVED lines=11> */
[----:B0-----:R-:W-:Y:S01]  /*1c1c0*/  FMUL.FTZ R147, R148, UR43 ;  /* 0x0000002b94937c20 */ /* 0x001fe20008410000 */
[----:B------:R-:W-:Y:S01]  /*1c1d0*/  FMUL.FTZ R148, R149, UR43 ;  /* 0x0000002b95947c20 */ /* 0x000fe20008410000 */
[----:B------:R-:W-:Y:S01]  /*1c1e0*/  FMUL.FTZ R149, R136, UR43 ;  /* 0x0000002b88957c20 */ /* 0x000fe20008410000 */
[----:B-1----:R-:W-:Y:S01]  /*1c1f0*/  FSEL R136, R3, -INF , P3 ;  /* 0xff80000003887808 */ /* 0x002fe20001800000 */
[----:B------:R-:W-:Y:S01]  /*1c200*/  FMUL.FTZ R122, R122, UR43 ;  /* 0x0000002b7a7a7c20 */ /* 0x000fe20008410000 */
[----:B-----5:R-:W-:Y:S01]  /*1c210*/  FMNMX.FTZ R3, R0, R9, !PT ;  /* 0x0000000900037209 */ /* 0x020fe20007810000 */
[----:B------:R-:W-:Y:S01]  /*1c220*/  FMUL.FTZ R123, R123, UR43 ;  /* 0x0000002b7b7b7c20 */ /* 0x000fe20008410000 */
[----:B------:R-:W-:Y:S01]  /*1c230*/  MUFU.TANH R162, R162 ;  /* 0x000000a200a27308 */ /* 0x000fe20000002400 */
[----:B------:R-:W-:Y:S01]  /*1c240*/  ISETP.GT.AND P3, PT, R146, 0x9, PT ;  /* 0x000000099200780c */ /* 0x000fe20003f64270 */
[----:B------:R-:W-:-:S02]  /*1c250*/  @!P1 VIADD R13, R13, 0x36840 ;  /* 0x000368400d0d9836 */ /* 0x000fc40000000000 */
[----:B------:R-:W-:Y:S01]  /*1c260*/  @!P1 VIADD R11, R11, 0x36860 ;  /* 0x000368600b0b9836 */ /* 0x000fe20000000000 */
[----:B--2---:R-:W-:Y:S02]  /*1c270*/  FSEL R20, R20, -INF , P3 ;  /* 0xff80000014147808 */ /* 0x004fe40001800000 */
[----:B------:R-:W-:Y:S01]  /*1c280*/  ISETP.GT.AND P3, PT, R146, 0x11, PT ;  /* 0x000000119200780c */ /* 0x000fe20003f64270 */
[----:B------:R-:W0:Y:S01]  /*1c290*/  MUFU.TANH R165, R165 ;  /* 0x000000a500a57308 */ /* 0x000e220000002400 */
[----:B------:R-:W-:Y:S02]  /*1c2a0*/  @!P1 PRMT R13, RZ, 0x654, R13 ;  /* 0x00000654ff0d9816 */ /* 0x000fe4000000000d */
[----:B---3--:R-:W-:Y:S02]  /*1c2b0*/  FSEL R168, R168, -INF , P3 ;  /* 0xff800000a8a87808 */ /* 0x008fe40001800000 */
[----:B------:R-:W-:-:S03]  /*1c2c0*/  ISETP.GT.AND P3, PT, R146, 0x19, PT ;  /* 0x000000199200780c */ /* 0x000fc60003f64270 */
[----:B------:R-:W-:Y:S08]  /*1c2d0*/  MUFU.TANH R166, R166 ;  /* 0x000000a600a67308 */ /* 0x000ff00000002400 */
[----:B------:R-:W1:Y:S01]  /*1c2e0*/  MUFU.TANH R167, R167 ;  /* 0x000000a700a77308 */ /* 0x000e620000002400 */
[----:B0-----:R-:W-:Y:S02]  /*1c2f0*/  FSEL R165, R165, -INF , P3 ;  /* 0xff800000a5a57808 */ /* 0x001fe40001800000 */
[----:B------:R-:W-:-:S05]  /*1c300*/  ISETP.GT.AND P3, PT, R146, 0x21, PT ;  /* 0x000000219200780c */ /* 0x000fca0003f64270 */
[----:B------:R-:W-:Y:S08]  /*1c310*/  MUFU.TANH R155, R155 ;  /* 0x0000009b009b7308 */ /* 0x000ff00000002400 */
[----:B------:R-:W0:Y:S01]  /*1c320*/  MUFU.TANH R157, R157 ;  /* 0x0000009d009d7308 */ /* 0x000e220000002400 */
[----:B-1----:R-:W-:Y:S02]  /*1c330*/  FSEL R167, R167, -INF , P3 ;  /* 0xff800000a7a77808 */ /* 0x002fe40001800000 */
[----:B------:R-:W-:-:S05]  /*1c340*/  ISETP.GT.AND P3, PT, R146, 0x29, PT ;  /* 0x000000299200780c */ /* 0x000fca0003f64270 */
        /* <DEDUP_REMOVED lines=9> */
[----:B------:R-:W-:Y:S01]  /*1c3e0*/  MUFU.TANH R171, R171 ;  /* 0x000000ab00ab7308 */ /* 0x000fe20000002400 */
[----:B0-----:R-:W-:Y:S02]  /*1c3f0*/  FSEL R148, R148, -INF , P3 ;  /* 0xff80000094947808 */ /* 0x001fe40001800000 */
[----:B------:R-:W-:-:S05]  /*1c400*/  ISETP.GT.AND P3, PT, R146, 0x41, PT ;  /* 0x000000419200780c */ /* 0x000fca0003f64270 */
        /* <DEDUP_REMOVED lines=13> */
[----:B------:R-:W-:Y:S01]  /*1c4e0*/  R2UR UR6, R4 ;  /* 0x00000000040672ca */ /* 0x000fe200000e0000 */
[----:B------:R-:W-:Y:S01]  /*1c4f0*/  VIADD R4, R2, 0x180 ;  /* 0x0000018002047836 */ /* 0x000fe20000000000 */
[----:B------:R-:W-:Y:S01]  /*1c500*/  R2UR UR7, R5 ;  /* 0x00000000050772ca */ /* 0x000fe200000e0000 */
[----:B------:R-:W-:-:S03]  /*1c510*/  IMAD.MOV.U32 R5, RZ, RZ, 0x40000040 ;  /* 0x40000040ff057424 */ /* 0x000fc600078e00ff */
        /* <DEDUP_REMOVED lines=23> */
[----:B------:R-:W-:Y:S01]  /*1c690*/  FMUL.FTZ R5, R172, UR43 ;  /* 0x0000002bac057c20 */ /* 0x000fe20008410000 */
[----:B------:R-:W-:Y:S01]  /*1c6a0*/  R2UR UR6, R4 ;  /* 0x00000000040672ca */ /* 0x000fe200000e0000 */
[----:B------:R-:W-:Y:S01]  /*1c6b0*/  FMUL.FTZ R4, R170, UR43 ;  /* 0x0000002baa047c20 */ /* 0x000fe20008410000 */
[----:B------:R-:W-:-:S03]  /*1c6c0*/  FMUL.FTZ R170, R132, UR43 ;  /* 0x0000002b84aa7c20 */ /* 0x000fc60008410000 */
[----:B------:R-:W0:Y:S08]  /*1c6d0*/  MUFU.TANH R5, R5 ;  /* 0x0000000500057308 */ /* 0x000e300000002400 */
[----:B------:R-:W-:Y:S08]  /*1c6e0*/  MUFU.TANH R170, R170 ;  /* 0x000000aa00aa7308 */ /* 0x000ff00000002400 */
[----:B------:R-:W-:Y:S01]  /*1c6f0*/  MUFU.TANH R4, R4 ;  /* 0x0000000400047308 */ /* 0x000fe20000002400 */
[----:B0-----:R-:W-:-:S02]  /*1c700*/  FSEL R137, R5, -INF , P2 ;  /* 0xff80000005897808 */ /* 0x001fc40001000000 */
[----:B------:R-:W-:Y:S02]  /*1c710*/  FMNMX.FTZ R5, R136, R3, !PT ;  /* 0x0000000388057209 */ /* 0x000fe40007810000 */
[----:B------:R-:W-:Y:S02]  /*1c720*/  ISETP.GT.AND P2, PT, R146, 0x10, PT ;  /* 0x000000109200780c */ /* 0x000fe40003f44270 */
[----:B------:R-:W-:Y:S01]  /*1c730*/  FMNMX.FTZ R5, R137, R5, !PT ;  /* 0x0000000589057209 */ /* 0x000fe20007810000 */
[----:B------:R0:W1:Y:S01]  /*1c740*/  MUFU.TANH R3, R169 ;  /* 0x000000a900037308 */ /* 0x0000620000002400 */
[----:B------:R-:W-:Y:S02]  /*1c750*/  FSEL R160, R160, -INF , P2 ;  /* 0xff800000a0a07808 */ /* 0x000fe40001000000 */
[----:B------:R-:W-:-:S04]  /*1c760*/  ISETP.GT.AND P2, PT, R146, 0x18, PT ;  /* 0x000000189200780c */ /* 0x000fc80003f44270 */
[----:B------:R-:W-:Y:S02]  /*1c770*/  FSEL R162, R162, -INF , P2 ;  /* 0xff800000a2a27808 */ /* 0x000fe40001000000 */
[----:B0-----:R-:W-:Y:S02]  /*1c780*/  FMNMX.FTZ R169, R20, R5, !PT ;  /* 0x0000000514a97209 */ /* 0x001fe40007810000 */
[----:B------:R-:W-:Y:S01]  /*1c790*/  ISETP.GT.AND P2, PT, R146, 0x20, PT ;  /* 0x000000209200780c */ /* 0x000fe20003f44270 */
[----:B------:R0:W2:Y:S01]  /*1c7a0*/  MUFU.TANH R5, R140 ;  /* 0x0000008c00057308 */ /* 0x0000a20000002400 */
[----:B------:R-:W-:Y:S02]  /*1c7b0*/  FMNMX.FTZ R169, R160, R169, !PT ;  /* 0x000000a9a0a97209 */ /* 0x000fe40007810000 */
[----:B------:R-:W-:Y:S02]  /*1c7c0*/  FSEL R166, R166, -INF , P2 ;  /* 0xff800000a6a67808 */ /* 0x000fe40001000000 */
[----:B------:R-:W-:-:S02]  /*1c7d0*/  FMNMX.FTZ R169, R168, R169, !PT ;  /* 0x000000a9a8a97209 */ /* 0x000fc40007810000 */
[----:B------:R-:W-:Y:S02]  /*1c7e0*/  ISETP.GT.AND P2, PT, R146, 0x28, PT ;  /* 0x000000289200780c */ /* 0x000fe40003f44270 */
[----:B------:R-:W-:Y:S01]  /*1c7f0*/  FMNMX.FTZ R169, R162, R169, !PT ;  /* 0x000000a9a2a97209 */ /* 0x000fe20007810000 */
[----:B0-----:R-:W-:Y:S01]  /*1c800*/  FMUL.FTZ R140, R141, UR43 ;  /* 0x0000002b8d8c7c20 */ /* 0x001fe20008410000 */
[----:B------:R-:W-:Y:S01]  /*1c810*/  FMUL.FTZ R141, R128, UR43 ;  /* 0x0000002b808d7c20 */ /* 0x000fe20008410000 */
[----:B------:R-:W-:Y:S02]  /*1c820*/  FSEL R155, R155, -INF , P2 ;  /* 0xff8000009b9b7808 */ /* 0x000fe40001000000 */
[----:B------:R-:W-:Y:S02]  /*1c830*/  FMNMX.FTZ R169, R165, R169, !PT ;  /* 0x000000a9a5a97209 */ /* 0x000fe40007810000 */
[----:B------:R-:W-:Y:S01]  /*1c840*/  ISETP.GT.AND P2, PT, R146, 0x30, PT ;  /* 0x000000309200780c */ /* 0x000fe20003f44270 */
[----:B------:R-:W0:Y:S01]  /*1c850*/  MUFU.TANH R140, R140 ;  /* 0x0000008c008c7308 */ /* 0x000e220000002400 */
[----:B------:R-:W-:-:S02]  /*1c860*/  FMNMX.FTZ R169, R166, R169, !PT ;  /* 0x000000a9a6a97209 */ /* 0x000fc40007810000 */
[----:B------:R-:W-:Y:S02]  /*1c870*/  FSEL R158, R158, -INF , P2 ;  /* 0xff8000009e9e7808 */ /* 0x000fe40001000000 */
[----:B------:R-:W-:Y:S02]  /*1c880*/  FMNMX.FTZ R128, R167, R169, !PT ;  /* 0x000000a9a7807209 */ /* 0x000fe40007810000 */
[----:B------:R-:W-:Y:S01]  /*1c890*/  ISETP.GT.AND P2, PT, R146, 0x38, PT ;  /* 0x000000389200780c */ /* 0x000fe20003f44270 */
[----:B------:R3:W-:Y:S01]  /*1c8a0*/  MUFU.TANH R169, R129 ;  /* 0x0000008100a97308 */ /* 0x0007e20000002400 */
[----:B------:R-:W-:Y:S02]  /*1c8b0*/  FMNMX.FTZ R128, R155, R128, !PT ;  /* 0x000000809b807209 */ /* 0x000fe40007810000 */
[----:B------:R-:W-:Y:S02]  /*1c8c0*/  FSEL R147, R147, -INF , P2 ;  /* 0xff80000093937808 */ /* 0x000fe40001000000 */
[----:B------:R-:W-:-:S02]  /*1c8d0*/  FMNMX.FTZ R128, R157, R128, !PT ;  /* 0x000000809d807209 */ /* 0x000fc40007810000 */
[----:B------:R-:W-:Y:S01]  /*1c8e0*/  ISETP.GT.AND P2, PT, R146, 0x40, PT ;  /* 0x000000409200780c */ /* 0x000fe20003f44270 */
[----:B------:R-:W4:Y:S01]  /*1c8f0*/  MUFU.TANH R141, R141 ;  /* 0x0000008d008d7308 */ /* 0x000f220000002400 */
[----:B------:R-:W-:-:S04]  /*1c900*/  FMNMX.FTZ R128, R158, R128, !PT ;  /* 0x000000809e807209 */ /* 0x000fc80007810000 */
[----:B------:R-:W-:-:S04]  /*1c910*/  FMNMX.FTZ R128, R159, R128, !PT ;  /* 0x000000809f807209 */ /* 0x000fc80007810000 */
[----:B---3--:R-:W-:Y:S02]  /*1c920*/  FMNMX.FTZ R129, R147, R128, !PT ;  /* 0x0000008093817209 */ /* 0x008fe40007810000 */
[----:B------:R-:W-:Y:S02]  /*1c930*/  FSEL R128, R149, -INF , P2 ;  /* 0xff80000095807808 */ /* 0x000fe40001000000 */
[----:B------:R-:W-:Y:S01]  /*1c940*/  FMNMX.FTZ R132, R148, R129, !PT ;  /* 0x0000008194847209 */ /* 0x000fe20007810000 */
[----:B------:R3:W4:Y:S01]  /*1c950*/  MUFU.TANH R149, R120 ;  /* 0x0000007800957308 */ /* 0x0007220000002400 */
[----:B------:R-:W-:Y:S02]  /*1c960*/  ISETP.GT.AND P2, PT, R146, 0x48, PT ;  /* 0x000000489200780c */ /* 0x000fe40003f44270 */
[----:B-1----:R-:W-:Y:S02]  /*1c970*/  FSEL R129, R3, -INF , P3 ;  /* 0xff80000003817808 */ /* 0x002fe40001800000 */
[----:B------:R-:W-:-:S02]  /*1c980*/  FMNMX.FTZ R3, R128, R132, !PT ;  /* 0x0000008480037209 */ /* 0x000fc40007810000 */
[----:B--2---:R-:W-:Y:S02]  /*1c990*/  FSEL R132, R5, -INF , P2 ;  /* 0xff80000005847808 */ /* 0x004fe40001000000 */
[----:B------:R-:W-:Y:S01]  /*1c9a0*/  ISETP.GT.AND P3, PT, R146, 0x49, PT ;  /* 0x000000499200780c */ /* 0x000fe20003f64270 */
[----:B---3--:R-:W-:Y:S01]  /*1c9b0*/  FMUL.FTZ R120, R124, UR43 ;  /* 0x0000002b7c787c20 */ /* 0x008fe20008410000 */
[----:B------:R-:W-:Y:S02]  /*1c9c0*/  FMNMX.FTZ R5, R129, R3, !PT ;  /* 0x0000000381057209 */ /* 0x000fe40007810000 */
[----:B------:R-:W-:Y:S01]  /*1c9d0*/  ISETP.GT.AND P2, PT, R146, 0x50, PT ;  /* 0x000000509200780c */ /* 0x000fe20003f44270 */
[----:B------:R1:W2:Y:S01]  /*1c9e0*/  MUFU.TANH R3, R121 ;  /* 0x0000007900037308 */ /* 0x0002a20000002400 */
[----:B0-----:R-:W-:Y:S02]  /*1c9f0*/  FSEL R133, R140, -INF , P3 ;  /* 0xff8000008c857808 */ /* 0x001fe40001800000 */
[----:B------:R-:W-:-:S02]  /*1ca00*/  FMNMX.FTZ R5, R132, R5, !PT ;  /* 0x0000000584057209 */ /* 0x000fc40007810000 */
[C---:B------:R-:W-:Y:S02]  /*1ca10*/  ISETP.GT.AND P3, PT, R146.reuse, 0x51, PT ;  /* 0x000000519200780c */ /* 0x040fe40003f64270 */
[----:B----4-:R-:W-:Y:S02]  /*1ca20*/  FSEL R124, R141, -INF , P2 ;  /* 0xff8000008d7c7808 */ /* 0x010fe40001000000 */
[----:B-1----:R-:W-:Y:S02]  /*1ca30*/  FMNMX.FTZ R121, R133, R5, !PT ;  /* 0x0000000585797209 */ /* 0x002fe40007810000 */
[----:B------:R0:W1:Y:S01]  /*1ca40*/  MUFU.TANH R5, R120 ;  /* 0x0000007800057308 */ /* 0x0000620000002400 */
[----:B------:R-:W-:Y:S02]  /*1ca50*/  ISETP.GT.AND P2, PT, R146, 0x58, PT ;  /* 0x000000589200780c */ /* 0x000fe40003f44270 */
[----:B------:R-:W-:Y:S02]  /*1ca60*/  FSEL R140, R169, -INF , P3 ;  /* 0xff800000a98c7808 */ /* 0x000fe40001800000 */
[----:B------:R-:W-:-:S02]  /*1ca70*/  FMNMX.FTZ R121, R124, R121, !PT ;  /* 0x000000797c797209 */ /* 0x000fc40007810000 */
[----:B------:R-:W-:Y:S01]  /*1ca80*/  ISETP.GT.AND P3, PT, R146, 0x59, PT ;  /* 0x000000599200780c */ /* 0x000fe20003f64270 */
[----:B0-----:R-:W-:Y:S01]  /*1ca90*/  FMUL.FTZ R120, R125, UR43 ;  /* 0x0000002b7d787c20 */ /* 0x001fe20008410000 */
[----:B------:R-:W-:Y:S01]  /*1caa0*/  FSEL R125, R170, -INF , P2 ;  /* 0xff800000aa7d7808 */ /* 0x000fe20001000000 */
[----:B------:R-:W-:Y:S01]  /*1cab0*/  FMUL.FTZ R170, R150, UR43 ;  /* 0x0000002b96aa7c20 */ /* 0x000fe20008410000 */
[----:B------:R-:W-:Y:S02]  /*1cac0*/  FMNMX.FTZ R121, R140, R121, !PT ;  /* 0x000000798c797209 */ /* 0x000fe40007810000 */
[----:B------:R-:W-:Y:S01]  /*1cad0*/  ISETP.GT.AND P2, PT, R146, 0x60, PT ;  /* 0x000000609200780c */ /* 0x000fe20003f44270 */
[----:B------:R-:W0:Y:S01]  /*1cae0*/  MUFU.TANH R120, R120 ;  /* 0x0000007800787308 */ /* 0x000e220000002400 */
[----:B------:R-:W-:Y:S01]  /*1caf0*/  FSEL R141, R171, -INF , P3 ;  /* 0xff800000ab8d7808 */ /* 0x000fe20001800000 */
[----:B------:R-:W-:Y:S01]  /*1cb00*/  FMUL.FTZ R171, R151, UR43 ;  /* 0x0000002b97ab7c20 */ /* 0x000fe20008410000 */
[----:B------:R-:W-:-:S02]  /*1cb10*/  FMNMX.FTZ R121, R125, R121, !PT ;  /* 0x000000797d797209 */ /* 0x000fc40007810000 */
[C---:B------:R-:W-:Y:S02]  /*1cb20*/  ISETP.GT.AND P3, PT, R146.reuse, 0x61, PT ;  /* 0x000000619200780c */ /* 0x040fe40003f64270 */
[----:B------:R-:W-:Y:S01]  /*1cb30*/  FSEL R149, R149, -INF , P2 ;  /* 0xff80000095957808 */ /* 0x000fe20001000000 */
[----:B------:R-:W3:Y:S01]  /*1cb40*/  MUFU.TANH R170, R170 ;  /* 0x000000aa00aa7308 */ /* 0x000ee20000002400 */
[----:B------:R-:W-:Y:S02]  /*1cb50*/  FMNMX.FTZ R121, R141, R121, !PT ;  /* 0x000000798d797209 */ /* 0x000fe40007810000 */
[C---:B------:R-:W-:Y:S02]  /*1cb60*/  ISETP.GT.AND P2, PT, R146.reuse, 0x68, PT ;  /* 0x000000689200780c */ /* 0x040fe40003f44270 */
[----:B--2---:R-:W-:Y:S02]  /*1cb70*/  FSEL R169, R3, -INF , P3 ;  /* 0xff80000003a97808 */ /* 0x004fe40001800000 */
[----:B------:R-:W-:Y:S01]  /*1cb80*/  FMNMX.FTZ R121, R149, R121, !PT ;  /* 0x0000007995797209 */ /* 0x000fe20007810000 */
[----:B------:R-:W2:Y:S01]  /*1cb90*/  MUFU.TANH R171, R171 ;  /* 0x000000ab00ab7308 */ /* 0x000ea20000002400 */
[C---:B------:R-:W-:Y:S01]  /*1cba0*/  ISETP.GT.AND P3, PT, R146.reuse, 0x69, PT ;  /* 0x000000699200780c */ /* 0x040fe20003f64270 */
[----:B------:R-:W-:Y:S01]  /*1cbb0*/  VIADD R146, R146, 0x8 ;  /* 0x0000000892927836 */ /* 0x000fe20000000000 */
[----:B-1----:R-:W-:-:S02]  /*1cbc0*/  FSEL R151, R5, -INF , P2 ;  /* 0xff80000005977808 */ /* 0x002fc40001000000 */
[----:B------:R-:W-:Y:S02]  /*1cbd0*/  FMNMX.FTZ R121, R169, R121, !PT ;  /* 0x00000079a9797209 */ /* 0x000fe40007810000 */
[----:B0-----:R-:W-:Y:S01]  /*1cbe0*/  FSEL R150, R120, -INF , P3 ;  /* 0xff80000078967808 */ /* 0x001fe20001800000 */
[----:B------:R-:W-:Y:S01]  /*1cbf0*/  VIADD R120, R2, 0x280 ;  /* 0x0000028002787836 */ /* 0x000fe20000000000 */
[----:B------:R-:W-:Y:S01]  /*1cc00*/  FMNMX.FTZ R5, R151, R121, !PT ;  /* 0x0000007997057209 */ /* 0x000fe20007810000 */
[----:B------:R-:W-:Y:S01]  /*1cc10*/  IMAD.MOV.U32 R121, RZ, RZ, 0x40000040 ;  /* 0x40000040ff797424 */ /* 0x000fe200078e00ff */
[----:B------:R-:W-:Y:S02]  /*1cc20*/  ISETP.GT.AND P3, PT, R146, RZ, PT ;  /* 0x000000ff9200720c */ /* 0x000fe40003f64270 */
[----:B------:R-:W-:Y:S02]  /*1cc30*/  FMNMX.FTZ R5, R150, R5, !PT ;  /* 0x0000000596057209 */ /* 0x000fe40007810000 */
[----:B------:R-:W-:-:S02]  /*1cc40*/  ISETP.GT.AND P4, PT, R146, 0x1, PT ;  /* 0x000000019200780c */ /* 0x000fc40003f84270 */
[----:B------:R-:W-:Y:S01]  /*1cc50*/  ISETP.GT.AND P5, PT, R146, 0x8, PT ;  /* 0x000000089200780c */ /* 0x000fe20003fa4270 */
[----:B------:R-:W0:Y:S01]  /*1cc60*/  SHFL.BFLY PT, R3, R5, 0x2, 0x1f ;  /* 0x0c401f0005037f89 */ /* 0x000e2200000e0000 */
[----:B------:R-:W-:Y:S02]  /*1cc70*/  FSEL R12, R12, -INF , P4 ;  /* 0xff8000000c0c7808 */ /* 0x000fe40002000000 */
[----:B------:R-:W-:Y:S02]  /*1cc80*/  ISETP.GT.AND P6, PT, R146, 0x9, PT ;  /* 0x000000099200780c */ /* 0x000fe40003fc4270 */
[----:B------:R-:W-:Y:S02]  /*1cc90*/  FSEL R14, R14, -INF , P5 ;  /* 0xff8000000e0e7808 */ /* 0x000fe40002800000 */
[C---:B------:R-:W-:Y:S02]  /*1cca0*/  ISETP.GT.AND P4, PT, R146.reuse, 0x11, PT ;  /* 0x000000119200780c */ /* 0x040fe40003f84270 */
        /* <DEDUP_REMOVED lines=8> */
[----:B0-----:R-:W-:Y:S02]  /*1cd30*/  FMNMX.FTZ R5, R5, R3, !PT ;  /* 0x0000000305057209 */ /* 0x001fe40007810000 */
[----:B------:R-:W-:Y:S02]  /*1cd40*/  ISETP.GT.AND P5, PT, R146, 0x38, PT ;  /* 0x000000389200780c */ /* 0x000fe40003fa4270 */
[----:B------:R-:W-:Y:S01]  /*1cd50*/  FSEL R145, R145, -INF , P4 ;  /* 0xff80000091917808 */ /* 0x000fe20002000000 */
[----:B------:R-:W0:Y:S01]  /*1cd60*/  SHFL.BFLY PT, R3, R5, 0x1, 0x1f ;  /* 0x0c201f0005037f89 */ /* 0x000e2200000e0000 */
[----:B---3--:R-:W-:Y:S02]  /*1cd70*/  FSEL R170, R170, -INF , P5 ;  /* 0xff800000aaaa7808 */ /* 0x008fe40002800000 */
[----:B------:R-:W-:-:S02]  /*1cd80*/  ISETP.GT.AND P4, PT, R146, 0x41, PT ;  /* 0x000000419200780c */ /* 0x000fc40003f84270 */
[----:B------:R-:W-:Y:S02]  /*1cd90*/  ISETP.GT.AND P5, PT, R146, 0x48, PT ;  /* 0x000000489200780c */ /* 0x000fe40003fa4270 */
[----:B------:R-:W-:Y:S02]  /*1cda0*/  FSEL R139, R139, -INF , P4 ;  /* 0xff8000008b8b7808 */ /* 0x000fe40002000000 */
[----:B------:R-:W-:Y:S01]  /*1cdb0*/  FSEL R142, R142, -INF , P5 ;  /* 0xff8000008e8e7808 */ /* 0x000fe20002800000 */
[----:B------:R-:W-:Y:S02]  /*1cdc0*/  WARPGROUP.DEPBAR.LE gsb0, 0x0 ;  /* 0x00008000000079c5 */ /* 0x000fe40000010000 */
[----:B------:R-:W-:Y:S01]  /*1cdd0*/  WARPGROUP.ARRIVE ;  /* 0x00000000000079c5 */ /* 0x000fe20000000000 */
[C---:B------:R-:W-:Y:S02]  /*1cde0*/  ISETP.GT.AND P4, PT, R146.reuse, 0x51, PT ;  /* 0x000000519200780c */ /* 0x040fe40003f84270 */
[----:B------:R-:W-:-:S02]  /*1cdf0*/  ISETP.GT.AND P5, PT, R146, 0x58, PT ;  /* 0x000000589200780c */ /* 0x000fc40003fa4270 */
[----:B------:R-:W-:Y:S01]  /*1ce00*/  FSEL R131, R131, -INF , P4 ;  /* 0xff80000083837808 */ /* 0x000fe20002000000 */
[----:B------:R-:W-:Y:S01]  /*1ce10*/  HGMMA.64x192x16.F32.BF16 R24, R184, gdesc[UR4].tnspB, R24, gsb0 ;  /* 0x42e00004b8187df0 */ /* 0x000fe20008001818 */
[----:B------:R-:W-:Y:S02]  /*1ce20*/  R2UR UR6, R120 ;  /* 0x00000000780672ca */ /* 0x000fe400000e0000 */
[----:B------:R-:W-:Y:S02]  /*1ce30*/  R2UR UR7, R121 ;  /* 0x00000000790772ca */ /* 0x000fe400000e0000 */
[----:B0-----:R-:W-:Y:S01]  /*1ce40*/  FMNMX.FTZ R5, R5, R3, !PT ;  /* 0x0000000305057209 */ /* 0x001fe20007810000 */
[----:B------:R-:W-:Y:S01]  /*1ce50*/  IMAD.U32 R3, RZ, RZ, UR4 ;  /* 0x00000004ff037e24 */ /* 0x000fe2000f8e00ff */
[----:B------:R0:W1:Y:S01]  /*1ce60*/  MUFU.TANH R121, R126 ;  /* 0x0000007e00797308 */ /* 0x0000620000002400 */
[----:B------:R-:W-:Y:S02]  /*1ce70*/  FSEL R134, R134, -INF , P5 ;  /* 0xff80000086867808 */ /* 0x000fe40002800000 */
[C---:B------:R-:W-:Y:S01]  /*1ce80*/  FMUL.FTZ R120, R5.reuse, R3 ;  /* 0x0000000305787220 */ /* 0x040fe20000410000 */
[----:B------:R-:W-:-:S02]  /*1ce90*/  FSETP.NEU.FTZ.AND P2, PT, R5, -INF , PT ;  /* 0xff8000000500780b */ /* 0x000fc40003f5d000 */
[----:B------:R-:W-:Y:S02]  /*1cea0*/  ISETP.GT.AND P4, PT, R146, 0x61, PT ;  /* 0x000000619200780c */ /* 0x000fe40003f84270 */
[----:B------:R-:W-:Y:S01]  /*1ceb0*/  FSEL R120, R120, RZ, P2 ;  /* 0x000000ff78787208 */ /* 0x000fe20001000000 */
[----:B0-----:R-:W-:Y:S01]  /*1cec0*/  FMUL.FTZ R126, R127, UR43 ;  /* 0x0000002b7f7e7c20 */ /* 0x001fe20008410000 */
[----:B------:R-:W-:-:S03]  /*1ced0*/  ISETP.GT.AND P5, PT, R146, 0x68, PT ;  /* 0x000000689200780c */ /* 0x000fc60003fa4270 */
[-CC-:B------:R-:W-:Y:S01]  /*1cee0*/  FFMA.FTZ R127, R136, R3.reuse, -R120.reuse ;  /* 0x00000003887f7223 */ /* 0x180fe20000010878 */
[----:B------:R-:W-:Y:S01]  /*1cef0*/  FSEL R136, R4, -INF , P3 ;  /* 0xff80000004887808 */ /* 0x000fe20001800000 */
[-CC-:B------:R-:W-:Y:S01]  /*1cf00*/  FFMA.FTZ R200, R0, R3.reuse, -R120.reuse ;  /* 0x0000000300c87223 */ /* 0x180fe20000010878 */
[-CC-:B------:R-:W-:Y:S01]  /*1cf10*/  FFMA.FTZ R202, R137, R3.reuse, -R120.reuse ;  /* 0x0000000389ca7223 */ /* 0x180fe20000010878 */
[----:B------:R-:W-:Y:S01]  /*1cf20*/  ISETP.GT.AND P3, PT, R146, 0x10, PT ;  /* 0x000000109200780c */ /* 0x000fe20003f64270 */
[-CC-:B------:R-:W-:Y:S01]  /*1cf30*/  FFMA.FTZ R196, R160, R3.reuse, -R120.reuse ;  /* 0x00000003a0c47223 */ /* 0x180fe20000010878 */
[----:B------:R-:W-:Y:S01]  /*1cf40*/  FMNMX.FTZ R0, R136, R8, !PT ;  /* 0x0000000888007209 */ /* 0x000fe20007810000 */
[-CC-:B------:R-:W-:Y:S01]  /*1cf50*/  FFMA.FTZ R198, R162, R3.reuse, -R120.reuse ;  /* 0x00000003a2c67223 */ /* 0x180fe20000010878 */
[----:B------:R-:W-:Y:S01]  /*1cf60*/  FSEL R137, R15, -INF , P6 ;  /* 0xff8000000f897808 */ /* 0x000fe20003000000 */
[-CC-:B------:R-:W-:Y:S01]  /*1cf70*/  FFMA.FTZ R194, R155, R3.reuse, -R120.reuse ;  /* 0x000000039bc27223 */ /* 0x180fe20000010878 */
[----:B------:R-:W-:Y:S01]  /*1cf80*/  FMNMX.FTZ R0, R12, R0, !PT ;  /* 0x000000000c007209 */ /* 0x000fe20007810000 */
[----:B------:R-:W0:Y:S01]  /*1cf90*/  MUFU.TANH R126, R126 ;  /* 0x0000007e007e7308 */ /* 0x000e220000002400 */
[----:B------:R-:W-:Y:S01]  /*1cfa0*/  FSEL R21, R21, -INF , P3 ;  /* 0xff80000015157808 */ /* 0x000fe20001800000 */
[-CC-:B------:R-:W-:Y:S01]  /*1cfb0*/  FFMA.FTZ R157, R157, R3.reuse, -R120.reuse ;  /* 0x000000039d9d7223 */ /* 0x180fe20000010878 */
[----:B------:R-:W-:Y:S01]  /*1cfc0*/  FMNMX.FTZ R0, R14, R0, !PT ;  /* 0x000000000e007209 */ /* 0x000fe20007810000 */
[-CC-:B------:R-:W-:Y:S01]  /*1cfd0*/  FFMA.FTZ R190, R147, R3.reuse, -R120.reuse ;  /* 0x0000000393be7223 */ /* 0x180fe20000010878 */
[----:B------:R-:W-:Y:S01]  /*1cfe0*/  ISETP.GT.AND P6, PT, R146, 0x19, PT ;  /* 0x000000199200780c */ /* 0x000fe20003fc4270 */
[-CC-:B------:R-:W-:Y:S01]  /*1cff0*/  FFMA.FTZ R188, R158, R3.reuse, -R120.reuse ;  /* 0x000000039ebc7223 */ /* 0x180fe20000010878 */
[----:B------:R-:W-:Y:S01]  /*1d000*/  FMNMX.FTZ R0, R137, R0, !PT ;  /* 0x0000000089007209 */ /* 0x000fe20007810000 */
        /* <DEDUP_REMOVED lines=10> */
[-CC-:B------:R-:W-:Y:S01]  /*1d0b0*/  FFMA.FTZ R159, R159, R3.reuse, -R120.reuse ;  /* 0x000000039f9f7223 */ /* 0x180fe20000010878 */
[----:B------:R-:W-:Y:S01]  /*1d0c0*/  FMNMX.FTZ R0, R163, R0, !PT ;  /* 0x00000000a3007209 */ /* 0x000fe20007810000 */
[----:B------:R-:W-:Y:S01]  /*1d0d0*/  FFMA.FTZ R124, R124, R3, -R120 ;  /* 0x000000037c7c7223 */ /* 0x000fe20000010878 */
[----:B------:R-:W-:Y:S01]  /*1d0e0*/  ISETP.GT.AND P6, PT, R146, 0x29, PT ;  /* 0x000000299200780c */ /* 0x000fe20003fc4270 */
[----:B------:R-:W-:Y:S01]  /*1d0f0*/  MUFU.EX2 R200, R200 ;  /* 0x000000c800c87308 */ /* 0x000fe20000000800 */
[----:B------:R-:W-:-:S02]  /*1d100*/  FMNMX.FTZ R0, R164, R0, !PT ;  /* 0x00000000a4007209 */ /* 0x000fc40007810000 */
[----:B------:R-:W-:Y:S02]  /*1d110*/  ISETP.GT.AND P3, PT, R146, 0x30, PT ;  /* 0x000000309200780c */ /* 0x000fe40003f64270 */
[----:B------:R-:W-:Y:S02]  /*1d120*/  FMNMX.FTZ R0, R152, R0, !PT ;  /* 0x0000000098007209 */ /* 0x000fe40007810000 */
[----:B------:R-:W-:Y:S01]  /*1d130*/  FSEL R156, R156, -INF , P6 ;  /* 0xff8000009c9c7808 */ /* 0x000fe20003000000 */
[----:B------:R-:W-:Y:S01]  /*1d140*/  MUFU.EX2 R127, R127 ;  /* 0x0000007f007f7308 */ /* 0x000fe20000000800 */
[----:B------:R-:W-:Y:S02]  /*1d150*/  FMNMX.FTZ R0, R153, R0, !PT ;  /* 0x0000000099007209 */ /* 0x000fe40007810000 */
[----:B------:R-:W-:Y:S02]  /*1d160*/  FSEL R160, R144, -INF , P3 ;  /* 0xff80000090a07808 */ /* 0x000fe40001800000 */
[----:B------:R-:W-:-:S02]  /*1d170*/  FMNMX.FTZ R0, R154, R0, !PT ;  /* 0x000000009a007209 */ /* 0x000fc40007810000 */
[----:B------:R-:W-:Y:S01]  /*1d180*/  ISETP.GT.AND P6, PT, R146, 0x39, PT ;  /* 0x000000399200780c */ /* 0x000fe20003fc4270 */
[----:B------:R-:W-:Y:S01]  /*1d190*/  MUFU.EX2 R202, R202 ;  /* 0x000000ca00ca7308 */ /* 0x000fe20000000800 */
[----:B------:R-:W-:Y:S02]  /*1d1a0*/  FMNMX.FTZ R0, R156, R0, !PT ;  /* 0x000000009c007209 */ /* 0x000fe40007810000 */
[----:B------:R-:W-:Y:S02]  /*1d1b0*/  ISETP.GT.AND P3, PT, R146, 0x40, PT ;  /* 0x000000409200780c */ /* 0x000fe40003f64270 */
[----:B------:R-:W-:Y:S02]  /*1d1c0*/  FMNMX.FTZ R0, R160, R0, !PT ;  /* 0x00000000a0007209 */ /* 0x000fe40007810000 */
[----:B--2---:R-:W-:Y:S01]  /*1d1d0*/  FSEL R171, R171, -INF , P6 ;  /* 0xff800000abab7808 */ /* 0x004fe20003000000 */
[----:B------:R-:W-:Y:S01]  /*1d1e0*/  MUFU.EX2 R15, R15 ;  /* 0x0000000f000f7308 */ /* 0x000fe20000000800 */
[----:B------:R-:W-:-:S02]  /*1d1f0*/  FMNMX.FTZ R0, R145, R0, !PT ;  /* 0x0000000091007209 */ /* 0x000fc40007810000 */
[----:B------:R-:W-:Y:S02]  /*1d200*/  FSEL R162, R138, -INF , P3 ;  /* 0xff8000008aa27808 */ /* 0x000fe40001800000 */
[----:B------:R-:W-:Y:S02]  /*1d210*/  FMNMX.FTZ R0, R170, R0, !PT ;  /* 0x00000000aa007209 */ /* 0x000fe40007810000 */
[C---:B------:R-:W-:Y:S01]  /*1d220*/  ISETP.GT.AND P6, PT, R146.reuse, 0x49, PT ;  /* 0x000000499200780c */ /* 0x040fe20003fc4270 */
[----:B------:R-:W-:Y:S01]  /*1d230*/  MUFU.EX2 R196, R196 ;  /* 0x000000c400c47308 */ /* 0x000fe20000000800 */
[----:B------:R-:W-:Y:S02]  /*1d240*/  FMNMX.FTZ R0, R171, R0, !PT ;  /* 0x00000000ab007209 */ /* 0x000fe40007810000 */
[----:B------:R-:W-:Y:S02]  /*1d250*/  ISETP.GT.AND P3, PT, R146, 0x50, PT ;  /* 0x000000509200780c */ /* 0x000fe40003f64270 */
[----:B------:R-:W-:-:S02]  /*1d260*/  FMNMX.FTZ R0, R162, R0, !PT ;  /* 0x00000000a2007209 */ /* 0x000fc40007810000 */
[----:B------:R-:W-:Y:S01]  /*1d270*/  FSEL R143, R143, -INF , P6 ;  /* 0xff8000008f8f7808 */ /* 0x000fe20003000000 */
[----:B------:R-:W-:Y:S01]  /*1d280*/  MUFU.EX2 R20, R20 ;  /* 0x0000001400147308 */ /* 0x000fe20000000800 */
[----:B------:R-:W-:Y:S02]  /*1d290*/  FMNMX.FTZ R0, R139, R0, !PT ;  /* 0x000000008b007209 */ /* 0x000fe40007810000 */
[----:B------:R-:W-:Y:S02]  /*1d2a0*/  FSEL R155, R130, -INF , P3 ;  /* 0xff800000829b7808 */ /* 0x000fe40001800000 */
[----:B------:R-:W-:Y:S02]  /*1d2b0*/  FMNMX.FTZ R0, R142, R0, !PT ;  /* 0x000000008e007209 */ /* 0x000fe40007810000 */
[----:B------:R-:W-:Y:S01]  /*1d2c0*/  ISETP.GT.AND P6, PT, R146, 0x59, PT ;  /* 0x000000599200780c */ /* 0x000fe20003fc4270 */
[----:B------:R2:W-:Y:S01]  /*1d2d0*/  MUFU.EX2 R130, R157 ;  /* 0x0000009d00827308 */ /* 0x0005e20000000800 */
[----:B------:R-:W-:-:S02]  /*1d2e0*/  FMNMX.FTZ R0, R143, R0, !PT ;  /* 0x000000008f007209 */ /* 0x000fc40007810000 */
[C---:B------:R-:W-:Y:S02]  /*1d2f0*/  ISETP.GT.AND P3, PT, R146.reuse, 0x60, PT ;  /* 0x000000609200780c */ /* 0x040fe40003f64270 */
[----:B------:R-:W-:Y:S02]  /*1d300*/  FMNMX.FTZ R0, R155, R0, !PT ;  /* 0x000000009b007209 */ /* 0x000fe40007810000 */
[----:B------:R-:W-:Y:S01]  /*1d310*/  FSEL R135, R135, -INF , P6 ;  /* 0xff80000087877808 */ /* 0x000fe20003000000 */
[----:B------:R-:W-:Y:S01]  /*1d320*/  MUFU.EX2 R198, R198 ;  /* 0x000000c600c67308 */ /* 0x000fe20000000800 */
[----:B------:R-:W-:Y:S02]  /*1d330*/  FMNMX.FTZ R0, R131, R0, !PT ;  /* 0x0000000083007209 */ /* 0x000fe40007810000 */
[----:B------:R-:W-:Y:S02]  /*1d340*/  ISETP.GT.AND P6, PT, R146, 0x69, PT ;  /* 0x000000699200780c */ /* 0x000fe40003fc4270 */
[----:B------:R-:W-:-:S02]  /*1d350*/  FMNMX.FTZ R0, R134, R0, !PT ;  /* 0x0000000086007209 */ /* 0x000fc40007810000 */
[----:B------:R-:W-:Y:S01]  /*1d360*/  FSEL R146, R122, -INF , P3 ;  /* 0xff8000007a927808 */ /* 0x000fe20001800000 */
[----:B------:R-:W-:Y:S01]  /*1d370*/  MUFU.EX2 R144, R165 ;  /* 0x000000a500907308 */ /* 0x000fe20000000800 */
[----:B------:R-:W-:Y:S02]  /*1d380*/  FMNMX.FTZ R0, R135, R0, !PT ;  /* 0x0000000087007209 */ /* 0x000fe40007810000 */
[----:B--2---:R-:W-:Y:S01]  /*1d390*/  FSEL R157, R123, -INF , P4 ;  /* 0xff8000007b9d7808 */ /* 0x004fe20002000000 */
[----:B------:R-:W-:Y:S01]  /*1d3a0*/  FFMA.FTZ R123, R148, R3, -R120 ;  /* 0x00000003947b7223 */ /* 0x000fe20000010878 */
[----:B------:R-:W-:Y:S02]  /*1d3b0*/  FMNMX.FTZ R0, R146, R0, !PT ;  /* 0x0000000092007209 */ /* 0x000fe40007810000 */
[----:B-1----:R-:W-:Y:S01]  /*1d3c0*/  FSEL R147, R121, -INF , P5 ;  /* 0xff80000079937808 */ /* 0x002fe20002800000 */
[----:B------:R-:W-:Y:S01]  /*1d3d0*/  MUFU.EX2 R192, R192 ;  /* 0x000000c000c07308 */ /* 0x000fe20000000800 */
[----:B------:R-:W-:-:S02]  /*1d3e0*/  FMNMX.FTZ R0, R157, R0, !PT ;  /* 0x000000009d007209 */ /* 0x000fc40007810000 */
[----:B0-----:R-:W-:Y:S01]  /*1d3f0*/  FSEL R158, R126, -INF , P6 ;  /* 0xff8000007e9e7808 */ /* 0x001fe20003000000 */
[-CC-:B------:R-:W-:Y:S01]  /*1d400*/  FFMA.FTZ R126, R129, R3.reuse, -R120.reuse ;  /* 0x00000003817e7223 */ /* 0x180fe20000010878 */
[----:B------:R-:W-:Y:S01]  /*1d410*/  FMNMX.FTZ R0, R147, R0, !PT ;  /* 0x0000000093007209 */ /* 0x000fe20007810000 */
[-CC-:B------:R-:W-:Y:S01]  /*1d420*/  FFMA.FTZ R129, R140, R3.reuse, -R120.reuse ;  /* 0x000000038c817223 */ /* 0x180fe20000010878 */
[----:B------:R-:W-:Y:S01]  /*1d430*/  FFMA.FTZ R140, R151, R3, -R120 ;  /* 0x00000003978c7223 */ /* 0x000fe20000010878 */
        /* <DEDUP_REMOVED lines=12> */
[----:B0-----:R-:W-:-:S02]  /*1d500*/  FMNMX.FTZ R4, R4, R0, !PT ;  /* 0x0000000004047209 */ /* 0x001fc40007810000 */
[----:B------:R-:W-:Y:S02]  /*1d510*/  FSEL R0, R5, RZ, P2 ;  /* 0x000000ff05007208 */ /* 0x000fe40001000000 */
[C---:B------:R-:W-:Y:S01]  /*1d520*/  FSETP.NEU.FTZ.AND P2, PT, R4.reuse, -INF , PT ;  /* 0xff8000000400780b */ /* 0x040fe20003f5d000 */
[-C--:B------:R-:W-:Y:S02]  /*1d530*/  FMUL.FTZ R148, R4, R3.reuse ;  /* 0x0000000304947220 */ /* 0x080fe40000410000 */
[----:B------:R-:W-:Y:S01]  /*1d540*/  MUFU.EX2 R129, R129 ;  /* 0x0000008100817308 */ /* 0x000fe20000000800 */
[----:B------:R-:W-:Y:S01]  /*1d550*/  FADD.FTZ R0, -R0, R9 ;  /* 0x0000000900007221 */ /* 0x000fe20000010100 */
[----:B------:R-:W-:Y:S02]  /*1d560*/  FSEL R121, R4, RZ, P2 ;  /* 0x000000ff04797208 */ /* 0x000fe40001000000 */
[----:B------:R-:W-:Y:S01]  /*1d570*/  FSEL R148, R148, RZ, P2 ;  /* 0x000000ff94947208 */ /* 0x000fe20001000000 */
[----:B------:R-:W-:Y:S01]  /*1d580*/  FMUL.FTZ R0, R0, R3 ;  /* 0x0000000300007220 */ /* 0x000fe20000410000 */
[C---:B------:R-:W-:Y:S01]  /*1d590*/  ISETP.GT.AND P2, PT, R10.reuse, R218, PT ;  /* 0x000000da0a00720c */ /* 0x040fe20003f44270 */
[----:B------:R-:W-:Y:S01]  /*1d5a0*/  VIADD R10, R10, 0xffffffff ;  /* 0xffffffff0a0a7836 */ /* 0x000fe20000000000 */
        /* <DEDUP_REMOVED lines=24> */
[----:B------:R-:W-:Y:S01]  /*1d730*/  MUFU.EX2 R12, R12 ;  /* 0x0000000c000c7308 */ /* 0x000fe20000000800 */
[----:B0-----:R-:W-:Y:S01]  /*1d740*/  FFMA.FTZ R7, R0, R7, R200 ;  /* 0x0000000700077223 */ /* 0x001fe200000100c8 */
[-CC-:B------:R-:W-:Y:S01]  /*1d750*/  FFMA.FTZ R191, R170, R3.reuse, -R148.reuse ;  /* 0x00000003aabf7223 */ /* 0x180fe20000010894 */
[-CC-:B------:R-:W-:Y:S01]  /*1d760*/  FFMA.FTZ R185, R162, R3.reuse, -R148.reuse ;  /* 0x00000003a2b97223 */ /* 0x180fe20000010894 */
[-CC-:B------:R-:W-:Y:S01]  /*1d770*/  FFMA.FTZ R135, R135, R3.reuse, -R148.reuse ;  /* 0x0000000387877223 */ /* 0x180fe20000010894 */
[----:B------:R-:W-:Y:S01]  /*1d780*/  FADD.FTZ R7, R127, R7 ;  /* 0x000000077f077221 */ /* 0x000fe20000010000 */
[-CC-:B------:R-:W-:Y:S01]  /*1d790*/  FFMA.FTZ R157, R157, R3.reuse, -R148.reuse ;  /* 0x000000039d9d7223 */ /* 0x180fe20000010894 */
[----:B------:R-:W-:Y:S01]  /*1d7a0*/  FFMA.FTZ R147, R147, R3, -R148 ;  /* 0x0000000393937223 */ /* 0x000fe20000010894 */
[----:B------:R-:W-:Y:S01]  /*1d7b0*/  MUFU.EX2 R203, R203 ;  /* 0x000000cb00cb7308 */ /* 0x000fe20000000800 */
[----:B------:R-:W-:Y:S01]  /*1d7c0*/  FADD.FTZ R7, R202, R7 ;  /* 0x00000007ca077221 */ /* 0x000fe20000010000 */
[----:B------:R-:W-:-:S02]  /*1d7d0*/  F2FP.BF16.F32.PACK_AB R202, R15, R202 ;  /* 0x000000ca0fca723e */ /* 0x000fc400000010ff */
[----:B------:R-:W-:Y:S01]  /*1d7e0*/  F2FP.BF16.F32.PACK_AB R200, R127, R200 ;  /* 0x000000c87fc8723e */ /* 0x000fe200000010ff */
[----:B------:R-:W-:-:S03]  /*1d7f0*/  FADD.FTZ R7, R15, R7 ;  /* 0x000000070f077221 */ /* 0x000fc60000010000 */
[----:B------:R-:W-:Y:S01]  /*1d800*/  MUFU.EX2 R14, R14 ;  /* 0x0000000e000e7308 */ /* 0x000fe20000000800 */
[----:B------:R-:W-:Y:S01]  /*1d810*/  FADD.FTZ R7, R196, R7 ;  /* 0x00000007c4077221 */ /* 0x000fe20000010000 */
        /* <DEDUP_REMOVED lines=22> */
[-CC-:B------:R-:W-:Y:S01]  /*1d980*/  FFMA.FTZ R125, R141, R3.reuse, -R120.reuse ;  /* 0x000000038d7d7223 */ /* 0x180fe20000010878 */
[-C--:B------:R-:W-:Y:S01]  /*1d990*/  FFMA.FTZ R120, R150, R3.reuse, -R120 ;  /* 0x0000000396787223 */ /* 0x080fe20000010878 */
[----:B------:R-:W-:Y:S01]  /*1d9a0*/  WARPGROUP.ARRIVE ;  /* 0x00000000000079c5 */ /* 0x000fe20000000000 */
[-CC-:B------:R-:W-:Y:S01]  /*1d9b0*/  FFMA.FTZ R141, R156, R3.reuse, -R148.reuse ;  /* 0x000000039c8d7223 */ /* 0x180fe20000010894 */
[-CC-:B------:R-:W-:Y:S01]  /*1d9c0*/  FFMA.FTZ R183, R134, R3.reuse, -R148.reuse ;  /* 0x0000000386b77223 */ /* 0x180fe20000010894 */
[----:B------:R0:W-:Y:S01]  /*1d9d0*/  MUFU.EX2 R9, R120 ;  /* 0x0000007800097308 */ /* 0x0001e20000000800 */
[----:B------:R-:W-:Y:S01]  /*1d9e0*/  FFMA.FTZ R181, R155, R3, -R148 ;  /* 0x000000039bb57223 */ /* 0x000fe20000010894 */
[----:B------:R-:W-:-:S06]  /*1d9f0*/  F2FP.BF16.F32.PACK_AB R180, R129, R124 ;  /* 0x0000007c81b4723e */ /* 0x000fcc00000010ff */
[----:B------:R-:W-:Y:S01]  /*1da00*/  MUFU.EX2 R141, R141 ;  /* 0x0000008d008d7308 */ /* 0x000fe20000000800 */
[----:B0-----:R-:W-:Y:S02]  /*1da10*/  VIADD R120, R2, 0x300 ;  /* 0x0000030002787836 */ /* 0x001fe40000000000 */
[----:B------:R-:W-:Y:S01]  /*1da20*/  FADD.FTZ R2, -R121, R8 ;  /* 0x0000000879027221 */ /* 0x000fe20000010100 */
[----:B------:R-:W-:Y:S02]  /*1da30*/  IMAD.MOV.U32 R121, RZ, RZ, 0x40000040 ;  /* 0x40000040ff797424 */ /* 0x000fe400078e00ff */
[----:B------:R-:W-:Y:S01]  /*1da40*/  R2UR UR6, R120 ;  /* 0x00000000780672ca */ /* 0x000fe200000e0000 */
[-C--:B------:R-:W-:Y:S02]  /*1da50*/  FMUL.FTZ R2, R2, R3.reuse ;  /* 0x0000000302027220 */ /* 0x080fe40000410000 */
[----:B------:R-:W-:Y:S01]  /*1da60*/  R2UR UR7, R121 ;  /* 0x00000000790772ca */ /* 0x000fe200000e0000 */
[----:B------:R-:W-:Y:S01]  /*1da70*/  FADD.FTZ R121, R20, R7 ;  /* 0x0000000714797221 */ /* 0x000fe20000010000 */
[----:B------:R-:W-:Y:S01]  /*1da80*/  MUFU.EX2 R8, R145 ;  /* 0x0000009100087308 */ /* 0x000fe20000000800 */
[----:B------:R-:W-:-:S02]  /*1da90*/  FFMA.FTZ R120, R171, R3, -R148 ;  /* 0x00000003ab787223 */ /* 0x000fc40000010894 */
[----:B------:R-:W-:Y:S01]  /*1daa0*/  FADD.FTZ R121, R198, R121 ;  /* 0x00000079c6797221 */ /* 0x000fe20000010000 */
[----:B------:R-:W-:-:S03]  /*1dab0*/  F2FP.BF16.F32.PACK_AB R198, R144, R198 ;  /* 0x000000c690c6723e */ /* 0x000fc600000010ff */
[----:B------:R-:W-:Y:S01]  /*1dac0*/  FADD.FTZ R121, R144, R121 ;  /* 0x0000007990797221 */ /* 0x000fe20000010000 */
[----:B------:R-:W0:Y:S03]  /*1dad0*/  MUFU.EX2 R2, R2 ;  /* 0x0000000200027308 */ /* 0x000e260000000800 */
[----:B------:R-:W-:Y:S01]  /*1dae0*/  HGMMA.64x192x16.F32.BF16 R24, R176, gdesc[UR4].tnspB, R24, gsb0 ;  /* 0x42e00004b0187df0 */ /* 0x000fe20008001818 */
[----:B------:R-:W-:Y:S01]  /*1daf0*/  FADD.FTZ R121, R192, R121 ;  /* 0x00000079c0797221 */ /* 0x000fe20000010000 */
[----:B------:R-:W-:-:S03]  /*1db00*/  F2FP.BF16.F32.PACK_AB R192, R138, R192 ;  /* 0x000000c08ac0723e */ /* 0x000fc600000010ff */
[----:B------:R-:W-:Y:S01]  /*1db10*/  FADD.FTZ R121, R138, R121 ;  /* 0x000000798a797221 */ /* 0x000fe20000010000 */
[----:B------:R-:W1:Y:S03]  /*1db20*/  MUFU.EX2 R120, R120 ;  /* 0x0000007800787308 */ /* 0x000e660000000800 */
[----:B------:R-:W-:Y:S01]  /*1db30*/  FADD.FTZ R121, R194, R121 ;  /* 0x00000079c2797221 */ /* 0x000fe20000010000 */
[----:B------:R-:W-:-:S03]  /*1db40*/  F2FP.BF16.F32.PACK_AB R194, R130, R194 ;  /* 0x000000c282c2723e */ /* 0x000fc600000010ff */
[----:B------:R-:W-:Y:S01]  /*1db50*/  FADD.FTZ R121, R130, R121 ;  /* 0x0000007982797221 */ /* 0x000fe20000010000 */
[----:B0-----:R-:W-:Y:S01]  /*1db60*/  FFMA.FTZ R7, R2, R6, R201 ;  /* 0x0000000602077223 */ /* 0x001fe200000100c9 */
[----:B------:R-:W-:Y:S01]  /*1db70*/  FFMA.FTZ R6, R139, R3, -R148 ;  /* 0x000000038b067223 */ /* 0x000fe20000010894 */
[----:B------:R-:W0:Y:S01]  /*1db80*/  MUFU.EX2 R182, R182 ;  /* 0x000000b600b67308 */ /* 0x000e220000000800 */
[----:B------:R-:W-:Y:S01]  /*1db90*/  FADD.FTZ R121, R188, R121 ;  /* 0x00000079bc797221 */ /* 0x000fe20000010000 */
[----:B------:R-:W-:Y:S01]  /*1dba0*/  FADD.FTZ R150, R12, R7 ;  /* 0x000000070c967221 */ /* 0x000fe20000010000 */
[C---:B------:R-:W-:Y:S02]  /*1dbb0*/  F2FP.BF16.F32.PACK_AB R188, R122.reuse, R188 ;  /* 0x000000bc7abc723e */ /* 0x040fe400000010ff */
[----:B------:R-:W-:Y:S01]  /*1dbc0*/  FADD.FTZ R121, R122, R121 ;  /* 0x000000797a797221 */ /* 0x000fe20000010000 */
[----:B------:R-:W-:Y:S01]  /*1dbd0*/  FADD.FTZ R7, R203, R150 ;  /* 0x00000096cb077221 */ /* 0x000fe20000010000 */
[----:B------:R-:W-:Y:S01]  /*1dbe0*/  F2FP.BF16.F32.PACK_AB R201, R12, R201 ;  /* 0x000000c90cc9723e */ /* 0x000fe200000010ff */
[----:B------:R-:W2:Y:S01]  /*1dbf0*/  MUFU.EX2 R6, R6 ;  /* 0x0000000600067308 */ /* 0x000ea20000000800 */
[C---:B------:R-:W-:Y:S01]  /*1dc00*/  F2FP.BF16.F32.PACK_AB R203, R14.reuse, R203 ;  /* 0x000000cb0ecb723e */ /* 0x040fe200000010ff */
[----:B------:R-:W-:Y:S01]  /*1dc10*/  FADD.FTZ R150, R14, R7 ;  /* 0x000000070e967221 */ /* 0x000fe20000010000 */
[----:B------:R-:W-:-:S03]  /*1dc20*/  IMAD.MOV.U32 R12, RZ, RZ, R205 ;  /* 0x000000ffff0c7224 */ /* 0x000fc600078e00cd */
[----:B------:R-:W-:Y:S01]  /*1dc30*/  FADD.FTZ R150, R197, R150 ;  /* 0x00000096c5967221 */ /* 0x000fe20000010000 */
[C---:B------:R-:W-:Y:S01]  /*1dc40*/  F2FP.BF16.F32.PACK_AB R197, R21.reuse, R197 ;  /* 0x000000c515c5723e */ /* 0x040fe200000010ff */
[----:B------:R-:W3:Y:S02]  /*1dc50*/  MUFU.EX2 R125, R125 ;  /* 0x0000007d007d7308 */ /* 0x000ee40000000800 */
[----:B------:R-:W-:-:S04]  /*1dc60*/  FADD.FTZ R150, R21, R150 ;  /* 0x0000009615967221 */ /* 0x000fc80000010000 */
[----:B------:R-:W-:Y:S01]  /*1dc70*/  FADD.FTZ R7, R199, R150 ;  /* 0x00000096c7077221 */ /* 0x000fe20000010000 */
[----:B------:R-:W-:Y:S01]  /*1dc80*/  FADD.FTZ R150, R190, R121 ;  /* 0x00000079be967221 */ /* 0x000fe20000010000 */
[----:B------:R-:W-:Y:S01]  /*1dc90*/  MUFU.EX2 R181, R181 ;  /* 0x000000b500b57308 */ /* 0x000fe20000000800 */
[C---:B------:R-:W-:Y:S01]  /*1dca0*/  F2FP.BF16.F32.PACK_AB R190, R123.reuse, R190 ;  /* 0x000000be7bbe723e */ /* 0x040fe200000010ff */
[C---:B------:R-:W-:Y:S01]  /*1dcb0*/  FADD.FTZ R142, R136.reuse, R7 ;  /* 0x00000007888e7221 */ /* 0x040fe20000010000 */
[----:B------:R-:W-:Y:S01]  /*1dcc0*/  FADD.FTZ R7, R123, R150 ;  /* 0x000000967b077221 */ /* 0x000fe20000010000 */
[----:B------:R-:W-:Y:S02]  /*1dcd0*/  F2FP.BF16.F32.PACK_AB R199, R136, R199 ;  /* 0x000000c788c7723e */ /* 0x000fe400000010ff */
[----:B------:R-:W-:Y:S01]  /*1dce0*/  FADD.FTZ R142, R193, R142 ;  /* 0x0000008ec18e7221 */ /* 0x000fe20000010000 */
[----:B------:R-:W-:Y:S01]  /*1dcf0*/  FADD.FTZ R7, R184, R7 ;  /* 0x00000007b8077221 */ /* 0x000fe20000010000 */
[----:B------:R-:W-:Y:S01]  /*1dd00*/  MUFU.EX2 R183, R183 ;  /* 0x000000b700b77308 */ /* 0x000fe20000000800 */
[C---:B------:R-:W-:Y:S01]  /*1dd10*/  F2FP.BF16.F32.PACK_AB R184, R126.reuse, R184 ;  /* 0x000000b87eb8723e */ /* 0x040fe200000010ff */
        /* <DEDUP_REMOVED lines=10> */
[----:B------:R-:W-:-:S03]  /*1ddc0*/  F2FP.BF16.F32.PACK_AB R189, R8, R189 ;  /* 0x000000bd08bd723e */ /* 0x000fc600000010ff */
[----:B------:R-:W-:Y:S01]  /*1ddd0*/  FADD.FTZ R134, R8, R7 ;  /* 0x0000000708867221 */ /* 0x000fe20000010000 */
[----:B------:R-:W-:-:S03]  /*1dde0*/  IMAD.MOV.U32 R8, RZ, RZ, R4 ;  /* 0x000000ffff087224 */ /* 0x000fc600078e0004 */
[----:B------:R-:W-:Y:S01]  /*1ddf0*/  FADD.FTZ R7, R191, R134 ;  /* 0x00000086bf077221 */ /* 0x000fe20000010000 */
[----:B------:R-:W-:Y:S01]  /*1de00*/  FADD.FTZ R134, R124, R121 ;  /* 0x000000797c867221 */ /* 0x000fe20000010000 */
[C---:B-1----:R-:W-:Y:S02]  /*1de10*/  F2FP.BF16.F32.PACK_AB R191, R120.reuse, R191 ;  /* 0x000000bf78bf723e */ /* 0x042fe400000010ff */
[----:B------:R-:W-:Y:S01]  /*1de20*/  FADD.FTZ R20, R120, R7 ;  /* 0x0000000778147221 */ /* 0x000fe20000010000 */
[----:B------:R-:W-:-:S03]  /*1de30*/  FADD.FTZ R121, R129, R134 ;  /* 0x0000008681797221 */ /* 0x000fc60000010000 */
[----:B------:R-:W-:Y:S01]  /*1de40*/  FADD.FTZ R7, R185, R20 ;  /* 0x00000014b9077221 */ /* 0x000fe20000010000 */
[----:B0-----:R-:W-:Y:S01]  /*1de50*/  FADD.FTZ R130, R182, R121 ;  /* 0x00000079b6827221 */ /* 0x001fe20000010000 */
[C---:B--2---:R-:W-:Y:S02]  /*1de60*/  F2FP.BF16.F32.PACK_AB R185, R6.reuse, R185 ;  /* 0x000000b906b9723e */ /* 0x044fe400000010ff */
[----:B------:R-:W-:Y:S01]  /*1de70*/  FADD.FTZ R20, R6, R7 ;  /* 0x0000000706147221 */ /* 0x000fe20000010000 */
[C---:B---3--:R-:W-:Y:S01]  /*1de80*/  FADD.FTZ R7, R125.reuse, R130 ;  /* 0x000000827d077221 */ /* 0x048fe20000010000 */
[----:B------:R-:W-:Y:S02]  /*1de90*/  F2FP.BF16.F32.PACK_AB R182, R125, R182 ;  /* 0x000000b67db6723e */ /* 0x000fe400000010ff */
[----:B------:R-:W-:Y:S01]  /*1dea0*/  FADD.FTZ R122, R187, R20 ;  /* 0x00000014bb7a7221 */ /* 0x000fe20000010000 */
[----:B------:R-:W-:Y:S01]  /*1deb0*/  FADD.FTZ R126, R132, R7 ;  /* 0x00000007847e7221 */ /* 0x000fe20000010000 */
[----:B------:R-:W-:Y:S03]  /*1dec0*/  MUFU.EX2 R20, R157 ;  /* 0x0000009d00147308 */ /* 0x000fe60000000800 */
[----:B------:R-:W-:-:S04]  /*1ded0*/  FADD.FTZ R7, R133, R126 ;  /* 0x0000007e85077221 */ /* 0x000fc80000010000 */
[----:B------:R-:W-:-:S04]  /*1dee0*/  FADD.FTZ R124, R140, R7 ;  /* 0x000000078c7c7221 */ /* 0x000fc80000010000 */
[C---:B------:R-:W-:Y:S01]  /*1def0*/  FADD.FTZ R7, R9.reuse, R124 ;  /* 0x0000007c09077221 */ /* 0x040fe20000010000 */
[----:B------:R-:W-:Y:S02]  /*1df00*/  WARPGROUP.DEPBAR.LE gsb0, 0x0 ;  /* 0x00008000000079c5 */ /* 0x000fe40000010000 */
[----:B------:R0:W-:Y:S01]  /*1df10*/  @!P1 SYNCS.ARRIVE.TRANS64.RED.A1T0 RZ, [R13+URZ], RZ ;  /* 0x000000ff0dff99a7 */ /* 0x0001e2000810043f */
[----:B------:R-:W-:Y:S01]  /*1df20*/  FFMA.FTZ R177, R146, R3, -R148 ;  /* 0x0000000392b17223 */ /* 0x000fe20000010894 */
[----:B------:R-:W-:Y:S02]  /*1df30*/  F2FP.BF16.F32.PACK_AB R178, R9, R140 ;  /* 0x0000008c09b2723e */ /* 0x000fe400000010ff */
[----:B------:R-:W-:-:S03]  /*1df40*/  F2FP.BF16.F32.PACK_AB R176, R133, R132 ;  /* 0x0000008485b0723e */ /* 0x000fc600000010ff */
[----:B------:R-:W-:Y:S01]  /*1df50*/  MUFU.EX2 R177, R177 ;  /* 0x000000b100b17308 */ /* 0x000fe20000000800 */
[----:B0-----:R-:W-:Y:S01]  /*1df60*/  @!P1 PRMT R13, RZ, 0x654, R11 ;  /* 0x00000654ff0d9816 */ /* 0x001fe2000000000b */
[----:B------:R-:W-:-:S03]  /*1df70*/  FFMA.FTZ R11, R143, R3, -R148 ;  /* 0x000000038f0b7223 */ /* 0x000fc60000010894 */
[----:B------:R0:W-:Y:S03]  /*1df80*/  @!P1 SYNCS.ARRIVE.TRANS64.RED.A1T0 RZ, [R13+URZ], RZ ;  /* 0x000000ff0dff99a7 */ /* 0x0001e6000810043f */
[----:B------:R-:W1:Y:S01]  /*1df90*/  MUFU.EX2 R11, R11 ;  /* 0x0000000b000b7308 */ /* 0x000e620000000800 */
[-CC-:B0-----:R-:W-:Y:S01]  /*1dfa0*/  FFMA.FTZ R13, R131, R3.reuse, -R148.reuse ;  /* 0x00000003830d7223 */ /* 0x181fe20000010894 */
[----:B------:R-:W-:-:S06]  /*1dfb0*/  FFMA.FTZ R148, R158, R3, -R148 ;  /* 0x000000039e947223 */ /* 0x000fcc0000010894 */
[----:B------:R-:W0:Y:S01]  /*1dfc0*/  MUFU.EX2 R13, R13 ;  /* 0x0000000d000d7308 */ /* 0x000e220000000800 */
[C---:B-1----:R-:W-:Y:S01]  /*1dfd0*/  FADD.FTZ R122, R11.reuse, R122 ;  /* 0x0000007a0b7a7221 */ /* 0x042fe20000010000 */
[----:B------:R-:W-:-:S06]  /*1dfe0*/  F2FP.BF16.F32.PACK_AB R187, R11, R187 ;  /* 0x000000bb0bbb723e */ /* 0x000fcc00000010ff */
[----:B------:R-:W1:Y:S01]  /*1dff0*/  MUFU.EX2 R148, R148 ;  /* 0x0000009400947308 */ /* 0x000e620000000800 */
[----:B------:R-:W-:Y:S02]  /*1e000*/  IMAD.MOV.U32 R11, RZ, RZ, R208 ;  /* 0x000000ffff0b7224 */ /* 0x000fe400078e00d0 */
[----:B------:R-:W-:-:S04]  /*1e010*/  FADD.FTZ R122, R181, R122 ;  /* 0x0000007ab57a7221 */ /* 0x000fc80000010000 */
[C---:B0-----:R-:W-:Y:S01]  /*1e020*/  FADD.FTZ R122, R13.reuse, R122 ;  /* 0x0000007a0d7a7221 */ /* 0x041fe20000010000 */
[----:B------:R-:W-:-:S03]  /*1e030*/  F2FP.BF16.F32.PACK_AB R181, R13, R181 ;  /* 0x000000b50db5723e */ /* 0x000fc600000010ff */
[----:B------:R-:W-:Y:S01]  /*1e040*/  FADD.FTZ R122, R183, R122 ;  /* 0x0000007ab77a7221 */ /* 0x000fe20000010000 */
[----:B------:R-:W-:-:S03]  /*1e050*/  F2FP.BF16.F32.PACK_AB R183, R15, R183 ;  /* 0x000000b70fb7723e */ /* 0x000fc600000010ff */
[----:B------:R-:W-:Y:S01]  /*1e060*/  FADD.FTZ R122, R15, R122 ;  /* 0x0000007a0f7a7221 */ /* 0x000fe20000010000 */
[----:B-1----:R-:W-:-:S03]  /*1e070*/  F2FP.BF16.F32.PACK_AB R179, R148, R147 ;  /* 0x0000009394b3723e */ /* 0x002fc600000010ff */
[----:B------:R-:W-:Y:S01]  /*1e080*/  FADD.FTZ R9, R177, R122 ;  /* 0x0000007ab1097221 */ /* 0x000fe20000010000 */
[----:B------:R-:W-:-:S03]  /*1e090*/  F2FP.BF16.F32.PACK_AB R177, R20, R177 ;  /* 0x000000b114b1723e */ /* 0x000fc600000010ff */
[----:B------:R-:W-:Y:S01]  /*1e0a0*/  FADD.FTZ R6, R20, R9 ;  /* 0x0000000914067221 */ /* 0x000fe20000010000 */
[----:B------:R-:W-:-:S03]  /*1e0b0*/  IMAD.MOV.U32 R9, RZ, RZ, R5 ;  /* 0x000000ffff097224 */ /* 0x000fc600078e0005 */
[----:B------:R-:W-:-:S04]  /*1e0c0*/  FADD.FTZ R6, R147, R6 ;  /* 0x0000000693067221 */ /* 0x000fc80000010000 */
[----:B------:R-:W-:Y:S01]  /*1e0d0*/  FADD.FTZ R6, R148, R6 ;  /* 0x0000000694067221 */ /* 0x000fe20000010000 */
[----:B------:R-:W-:Y:S06]  /*1e0e0*/  @P2 BRA `(.L_x_5249) ;  /* 0xffffffa000e82947 */ /* 0x000fec000383ffff */
[----:B------:R-:W-:Y:S05]  /*1e0f0*/  BSYNC B1 ;  /* 0x0000000000017941 */ /* 0x000fea0003800000 */
.L_x_5238:
[----:B------:R-:W-:Y:S05]  /*1e100*/  BSYNC B0 ;  /* 0x0000000000007941 */ /* 0x000fea0003800000 */
.L_x_5237:
[----:B------:R-:W-:Y:S01]  /*1e110*/  ISETP.GE.AND P2, PT, R10, RZ, PT ;  /* 0x000000ff0a00720c */ /* 0x000fe20003f46270 */
[----:B------:R-:W-:-:S12]  /*1e120*/  BSSY B0, `(.L_x_5250) ;  /* 0x000054f000007945 */ /* 0x000fd80003800000 */
[----:B------:R-:W-:Y:S05]  /*1e130*/  @!P2 BRA `(.L_x_5251) ;  /* 0x000000540034a947 */ /* 0x000fea0003800000 */
[----:B------:R-:W-:Y:S01]  /*1e140*/  IMAD.MOV.U32 R8, RZ, RZ, R4 ;  /* 0x000000ffff087224 */ /* 0x000fe200078e0004 */
[----:B------:R-:W-:Y:S01]  /*1e150*/  MOV R11, R208 ;  /* 0x000000d0000b7202 */ /* 0x000fe20000000f00 */
[----:B------:R-:W-:Y:S02]  /*1e160*/  IMAD.MOV.U32 R9, RZ, RZ, R5 ;  /* 0x000000ffff097224 */ /* 0x000fe400078e0005 */
[----:B------:R-:W-:-:S07]  /*1e170*/  IMAD.MOV.U32 R12, RZ, RZ, R205 ;  /* 0x000000ffff0c7224 */ /* 0x000fce00078e00cd */
.L_x_5262:
        /* <DEDUP_REMOVED lines=8> */
.L_x_5252:
[----:B------:R-:W-:Y:S01]  /*1e200*/  IMAD R4, R205, 0x8, R18 ;  /* 0x00000008cd047824 */ /* 0x000fe200078e0212 */
[----:B------:R-:W-:-:S04]  /*1e210*/  SHF.L.U32 R5, R208, 0x1f, RZ ;  /* 0x0000001fd0057819 */ /* 0x000fc800000006ff */
[----:B------:R0:W1:Y:S01]  /*1e220*/  SYNCS.PHASECHK.TRANS64.TRYWAIT P2, [R4+URZ+0x36830], R5 ;  /* 0x03683005040075a7 */ /* 0x000062000804017f */
[----:B------:R-:W-:Y:S05]  /*1e230*/  @!P0 BRA `(.L_x_5253) ;  /* 0x0000000000048947 */ /* 0x000fea0003800000 */
[----:B------:R-:W-:Y:S01]  /*1e240*/  BPT.TRAP 0x1 ;  /* 0x000000040000795c */ /* 0x000fe20000300000 */
.L_x_5253:
[----:B------:R-:W-:Y:S01]  /*1e250*/  IMAD R3, R205, 0xa80, R216 ;  /* 0x00000a80cd037824 */ /* 0x000fe200078e02d8 */
[----:B------:R-:W-:Y:S03]  /*1e260*/  BSSY B1, `(.L_x_5254) ;  /* 0x0000006000017945 */ /* 0x000fe60003800000 */
[C---:B------:R-:W-:Y:S02]  /*1e270*/  VIADD R122, R3.reuse, 0x80 ;  /* 0x00000080037a7836 */ /* 0x040fe40000000000 */
[----:B------:R-:W-:Y:S01]  /*1e280*/  VIADD R124, R3, 0x100 ;  /* 0x00000100037c7836 */ /* 0x000fe20000000000 */
[----:B-1----:R-:W-:Y:S06]  /*1e290*/  @P2 BRA `(.L_x_5255) ;  /* 0x0000000000082947 */ /* 0x002fec0003800000 */
[----:B------:R-:W1:Y:S02]  /*1e2a0*/  SYNCS.PHASECHK.TRANS64.TRYWAIT P2, [R4+URZ+0x36830], R5 ;  /* 0x03683005040075a7 */ /* 0x000e64000804017f */
[----:B-1----:R-:W-:Y:S05]  /*1e2b0*/  @!P2 BRA `(.L_x_5256) ;  /* 0x000000f800aca947 */ /* 0x002fea0003800000 */
.L_x_5255:
[----:B------:R-:W-:Y:S05]  /*1e2c0*/  BSYNC B1 ;  /* 0x0000000000017941 */ /* 0x000fea0003800000 */
.L_x_5254:
        /* <DEDUP_REMOVED lines=16> */
[C---:B------:R-:W-:Y:S01]  /*1e3d0*/  VIADD R210, R3.reuse, 0x84 ;  /* 0x0000008403d27836 */ /* 0x040fe20000000000 */
[----:B------:R-:W-:Y:S01]  /*1e3e0*/  R2UR UR18, R120 ;  /* 0x00000000781272ca */ /* 0x000fe200000e0000 */
[----:B------:R-:W-:Y:S01]  /*1e3f0*/  IMAD.MOV.U32 R211, RZ, RZ, 0x40000040 ;  /* 0x40000040ffd37424 */ /* 0x000fe200078e00ff */
[----:B------:R-:W-:Y:S01]  /*1e400*/  R2UR UR14, R122 ;  /* 0x000000007a0e72ca */ /* 0x000fe200000e0000 */
[----:B------:R-:W-:Y:S01]  /*1e410*/  VIADD R120, R3, 0x200 ;  /* 0x0000020003787836 */ /* 0x000fe20000000000 */
[----:B------:R-:W-:Y:S01]  /*1e420*/  R2UR UR35, R121 ;  /* 0x00000000792372ca */ /* 0x000fe200000e0000 */
[----:B----4-:R-:W4:Y:S03]  /*1e430*/  LDL.64 R6, [R1+0x20] ;  /* 0x0000200001067983 */ /* 0x010f260000100a00 */
[----:B------:R-:W-:-:S02]  /*1e440*/  R2UR UR34, R120 ;  /* 0x00000000782272ca */ /* 0x000fc400000e0000 */
[----:B--2---:R-:W-:Y:S01]  /*1e450*/  R2UR UR20, R20 ;  /* 0x00000000141472ca */ /* 0x004fe200000e0000 */
[----:B------:R-:W2:Y:S01]  /*1e460*/  LDL.64 R218, [R1+0x18] ;  /* 0x0000180001da7983 */ /* 0x000ea20000100a00 */
[----:B------:R-:W-:Y:S02]  /*1e470*/  R2UR UR21, R21 ;  /* 0x00000000151572ca */ /* 0x000fe400000e0000 */
[----:B---3--:R-:W-:Y:S02]  /*1e480*/  R2UR UR46, R14 ;  /* 0x000000000e2e72ca */ /* 0x008fe400000e0000 */
[----:B------:R-:W-:-:S07]  /*1e490*/  R2UR UR47, R15 ;  /* 0x000000000f2f72ca */ /* 0x000fce00000e0000 */
        /* <DEDUP_REMOVED lines=108> */
[----:B----4-:R-:W-:Y:S02]  /*1eb60*/  R2UR UR38, R6 ;  /* 0x00000000062672ca */ /* 0x010fe400000e0000 */
        /* <DEDUP_REMOVED lines=63> */
[----:B--2---:R-:W-:Y:S02]  /*1ef60*/  R2UR UR40, R218 ;  /* 0x00000000da2872ca */ /* 0x004fe400000e0000 */
        /* <DEDUP_REMOVED lines=117> */
[----:B01----:R-:W-:Y:S02]  /*1f6c0*/  MOV R4, UR43 ;  /* 0x0000002b00047c02 */ /* 0x003fe40008000f00 */
        /* <DEDUP_REMOVED lines=551> */
[----:B---3--:R-:W-:Y:S06]  /*21940*/  @!P0 BRA `(.L_x_5257) ;  /* 0x0000000000048947 */ /* 0x008fec0003800000 */
[----:B------:R-:W-:Y:S01]  /*21950*/  BPT.TRAP 0x1 ;  /* 0x000000040000795c */ /* 0x000fe20000300000 */
.L_x_5257:
[----:B------:R-:W-:Y:S01]  /*21960*/  SHF.L.U32 R0, R11, 0x1f, RZ ;  /* 0x0000001f0b007819 */ /* 0x000fe200000006ff */
[----:B------:R-:W-:-:S04]  /*21970*/  IMAD R11, R12, 0x8, R18 ;  /* 0x000000080c0b7824 */ /* 0x000fc800078e0212 */
[----:B------:R0:W1:Y:S01]  /*21980*/  SYNCS.PHASECHK.TRANS64.TRYWAIT P2, [R11+URZ+0x36850], R0 ;  /* 0x036850000b0075a7 */ /* 0x000062000804017f */
[----:B------:R-:W-:Y:S05]  /*21990*/  @!P0 BRA `(.L_x_5258) ;  /* 0x0000000000048947 */ /* 0x000fea0003800000 */
[----:B------:R-:W-:Y:S01]  /*219a0*/  BPT.TRAP 0x1 ;  /* 0x000000040000795c */ /* 0x000fe20000300000 */
.L_x_5258:
[----:B------:R-:W-:Y:S04]  /*219b0*/  BSSY B1, `(.L_x_5259) ;  /* 0x0000004000017945 */ /* 0x000fe80003800000 */
[----:B-1----:R-:W-:Y:S05]  /*219c0*/  @P2 BRA `(.L_x_5260) ;  /* 0x0000000000082947 */ /* 0x002fea0003800000 */
[----:B------:R-:W1:Y:S02]  /*219d0*/  SYNCS.PHASECHK.TRANS64.TRYWAIT P2, [R11+URZ+0x36850], R0 ;  /* 0x036850000b0075a7 */ /* 0x000e64000804017f */
[----:B-1----:R-:W-:Y:S05]  /*219e0*/  @!P2 BRA `(.L_x_5261) ;  /* 0x000000c000f4a947 */ /* 0x002fea0003800000 */
.L_x_5260:
[----:B------:R-:W-:Y:S05]  /*219f0*/  BSYNC B1 ;  /* 0x0000000000017941 */ /* 0x000fea0003800000 */
.L_x_5259:
        /* <DEDUP_REMOVED lines=36> */
[----:B------:R-:W-:Y:S01]  /*21c40*/  HGMMA.64x192x16.F32.BF16 R24, R200, gdesc[UR4].tnspB, R24, gsb0 ;  /* 0x42e00004c8187df0 */ /* 0x000fe20008001818 */
        /* <DEDUP_REMOVED lines=23> */
[----:B------:R-:W-:-:S02]  /*21dc0*/  VIADD R120, R14, 0x200 ;  /* 0x000002000e787836 */ /* 0x000fc40000000000 */
[----:B------:R-:W-:Y:S01]  /*21dd0*/  FMUL.FTZ R172, R124, UR42 ;  /* 0x0000002a7cac7c20 */ /* 0x000fe20008410000 */
[----:B------:R-:W-:Y:S02]  /*21de0*/  IMAD.MOV.U32 R121, RZ, RZ, 0x40000040 ;  /* 0x40000040ff797424 */ /* 0x000fe400078e00ff */
[----:B------:R-:W-:Y:S01]  /*21df0*/  FMUL.FTZ R125, R125, UR42 ;  /* 0x0000002a7d7d7c20 */ /* 0x000fe20008410000 */
[----:B------:R-:W-:Y:S01]  /*21e00*/  FMUL.FTZ R21, R174, UR42 ;  /* 0x0000002aae157c20 */ /* 0x000fe20008410000 */
[----:B------:R-:W-:Y:S01]  /*21e10*/  FMUL.FTZ R169, R175, UR42 ;  /* 0x0000002aafa97c20 */ /* 0x000fe20008410000 */
[----:B------:R-:W-:Y:S01]  /*21e20*/  ULDC UR4, c[0x0][0x988] ;  /* 0x0002620000047ab9 */ /* 0x000fe20000000800 */
        /* <DEDUP_REMOVED lines=15> */
[----:B------:R-:W-:Y:S01]  /*21f20*/  @!P1 IMAD R13, R13, 0x8, R18 ;  /* 0x000000080d0d9824 */ /* 0x000fe200078e0212 */
[----:B------:R-:W-:Y:S01]  /*21f30*/  MUFU.TANH R157, R157 ;  /* 0x0000009d009d7308 */ /* 0x000fe20000002400 */
[----:B------:R-:W-:Y:S01]  /*21f40*/  @!P1 VIADD R11, R11, 0x36860 ;  /* 0x000368600b0b9836 */ /* 0x000fe20000000000 */
[----:B------:R-:W-:Y:S01]  /*21f50*/  ISETP.GT.AND P2, PT, R10, RZ, PT ;  /* 0x000000ff0a00720c */ /* 0x000fe20003f44270 */
[----:B------:R-:W-:-:S02]  /*21f60*/  @!P1 VIADD R13, R13, 0x36840 ;  /* 0x000368400d0d9836 */ /* 0x000fc40000000000 */
[----:B------:R-:W-:Y:S01]  /*21f70*/  VIADD R10, R10, 0xffffffff ;  /* 0xffffffff0a0a7836 */ /* 0x000fe20000000000 */
[----:B------:R-:W-:Y:S02]  /*21f80*/  @!P1 PRMT R11, RZ, 0x654, R11 ;  /* 0x00000654ff0b9816 */ /* 0x000fe4000000000b */
        /* <DEDUP_REMOVED lines=55> */
[----:B------:R-:W-:Y:S01]  /*22300*/  FMUL.FTZ R2, R168, UR42 ;  /* 0x0000002aa8027c20 */ /* 0x000fe20008410000 */
[----:B------:R-:W-:Y:S01]  /*22310*/  R2UR UR7, R3 ;  /* 0x00000000030772ca */ /* 0x000fe200000e0000 */
[----:B------:R-:W-:Y:S01]  /*22320*/  FMUL.FTZ R168, R173, UR42 ;  /* 0x0000002aada87c20 */ /* 0x000fe20008410000 */
[----:B------:R-:W-:-:S03]  /*22330*/  IMAD.U32 R3, RZ, RZ, UR4 ;  /* 0x00000004ff037e24 */ /* 0x000fc6000f8e00ff */
[----:B------:R-:W0:Y:S08]  /*22340*/  MUFU.TANH R2, R2 ;  /* 0x0000000200027308 */ /* 0x000e300000002400 */
[----:B------:R-:W1:Y:S01]  /*22350*/  MUFU.TANH R168, R168 ;  /* 0x000000a800a87308 */ /* 0x000e620000002400 */
[----:B0-----:R-:W-:-:S04]  /*22360*/  FMNMX.FTZ R0, R2, R9, !PT ;  /* 0x0000000902007209 */ /* 0x001fc80007810000 */
[----:B------:R-:W-:-:S04]  /*22370*/  FMNMX.FTZ R0, R4, R0, !PT ;  /* 0x0000000004007209 */ /* 0x000fc80007810000 */
[----:B------:R-:W-:-:S04]  /*22380*/  FMNMX.FTZ R0, R20, R0, !PT ;  /* 0x0000000014007209 */ /* 0x000fc80007810000 */
[----:B-1----:R-:W-:-:S04]  /*22390*/  FMNMX.FTZ R0, R168, R0, !PT ;  /* 0x00000000a8007209 */ /* 0x002fc80007810000 */
        /* <DEDUP_REMOVED lines=27> */
[----:B0-----:R-:W-:-:S05]  /*22550*/  FMNMX.FTZ R5, R5, R0, !PT ;  /* 0x0000000005057209 */ /* 0x001fca0007810000 */
[C---:B------:R-:W-:Y:S01]  /*22560*/  FMUL.FTZ R174, R5.reuse, R3 ;  /* 0x0000000305ae7220 */ /* 0x040fe20000410000 */
[----:B------:R-:W-:-:S03]  /*22570*/  FADD.FTZ R0, -R5, R9 ;  /* 0x0000000905007221 */ /* 0x000fc60000010100 */
[-CC-:B------:R-:W-:Y:S01]  /*22580*/  FFMA.FTZ R200, R2, R3.reuse, -R174.reuse ;  /* 0x0000000302c87223 */ /* 0x180fe200000108ae */
[----:B------:R-:W-:Y:S01]  /*22590*/  FMNMX.FTZ R2, R12, R8, !PT ;  /* 0x000000080c027209 */ /* 0x000fe20007810000 */
[-CC-:B------:R-:W-:Y:S01]  /*225a0*/  FFMA.FTZ R9, R4, R3.reuse, -R174.reuse ;  /* 0x0000000304097223 */ /* 0x180fe200000108ae */
[-C--:B------:R-:W-:Y:S01]  /*225b0*/  FMUL.FTZ R0, R0, R3.reuse ;  /* 0x0000000300007220 */ /* 0x080fe20000410000 */
[-CC-:B------:R-:W-:Y:S01]  /*225c0*/  FFMA.FTZ R202, R20, R3.reuse, -R174.reuse ;  /* 0x0000000314ca7223 */ /* 0x180fe200000108ae */
[----:B------:R-:W-:Y:S01]  /*225d0*/  FMNMX.FTZ R2, R15, R2, !PT ;  /* 0x000000020f027209 */ /* 0x000fe20007810000 */
[----:B------:R-:W-:Y:S02]  /*225e0*/  WARPGROUP.DEPBAR.LE gsb0, 0x0 ;  /* 0x00008000000079c5 */ /* 0x000fe40000010000 */
[----:B------:R-:W-:Y:S01]  /*225f0*/  WARPGROUP.ARRIVE ;  /* 0x00000000000079c5 */ /* 0x000fe20000000000 */
[----:B------:R-:W-:Y:S01]  /*22600*/  FMNMX.FTZ R2, R21, R2, !PT ;  /* 0x0000000215027209 */ /* 0x000fe20007810000 */
[----:B------:R-:W-:Y:S01]  /*22610*/  MUFU.EX2 R0, R0 ;  /* 0x0000000000007308 */ /* 0x000fe20000000800 */
[-CC-:B------:R-:W-:Y:S01]  /*22620*/  FFMA.FTZ R168, R168, R3.reuse, -R174.reuse ;  /* 0x00000003a8a87223 */ /* 0x180fe200000108ae */
[-CC-:B------:R-:W-:Y:S01]  /*22630*/  FFMA.FTZ R196, R170, R3.reuse, -R174.reuse ;  /* 0x00000003aac47223 */ /* 0x180fe200000108ae */
[----:B------:R-:W-:Y:S01]  /*22640*/  FMNMX.FTZ R2, R169, R2, !PT ;  /* 0x00000002a9027209 */ /* 0x000fe20007810000 */
[----:B------:R-:W-:Y:S01]  /*22650*/  HGMMA.64x192x16.F32.BF16 R24, R188, gdesc[UR4].tnspB, R24, gsb0 ;  /* 0x42e00004bc187df0 */ /* 0x000fe20008001818 */
[----:B------:R-:W-:Y:S01]  /*22660*/  R2UR UR6, R120 ;  /* 0x00000000780672ca */ /* 0x000fe200000e0000 */
[----:B------:R-:W-:Y:S01]  /*22670*/  VIADD R120, R14, 0x280 ;  /* 0x000002800e787836 */ /* 0x000fe20000000000 */
[----:B------:R-:W-:Y:S01]  /*22680*/  R2UR UR7, R121 ;  /* 0x00000000790772ca */ /* 0x000fe200000e0000 */
[----:B------:R-:W-:Y:S01]  /*22690*/  IMAD.MOV.U32 R121, RZ, RZ, 0x40000040 ;  /* 0x40000040ff797424 */ /* 0x000fe200078e00ff */
[----:B------:R-:W-:Y:S01]  /*226a0*/  FMNMX.FTZ R2, R160, R2, !PT ;  /* 0x00000002a0027209 */ /* 0x000fe20007810000 */
[----:B------:R-:W-:Y:S01]  /*226b0*/  VIADD R14, R14, 0x300 ;  /* 0x000003000e0e7836 */ /* 0x000fe20000000000 */
[----:B------:R-:W0:Y:S01]  /*226c0*/  MUFU.EX2 R200, R200 ;  /* 0x000000c800c87308 */ /* 0x000e220000000800 */
[-CC-:B------:R-:W-:Y:S01]  /*226d0*/  FFMA.FTZ R161, R161, R3.reuse, -R174.reuse ;  /* 0x00000003a1a17223 */ /* 0x180fe200000108ae */
[----:B------:R-:W-:Y:S01]  /*226e0*/  FMNMX.FTZ R2, R162, R2, !PT ;  /* 0x00000002a2027209 */ /* 0x000fe20007810000 */
[-CC-:B------:R-:W-:Y:S01]  /*226f0*/  FFMA.FTZ R198, R164, R3.reuse, -R174.reuse ;  /* 0x00000003a4c67223 */ /* 0x180fe200000108ae */
[-CC-:B------:R-:W-:Y:S01]  /*22700*/  FFMA.FTZ R125, R125, R3.reuse, -R174.reuse ;  /* 0x000000037d7d7223 */ /* 0x180fe200000108ae */
[-CC-:B------:R-:W-:Y:S01]  /*22710*/  FFMA.FTZ R20, R165, R3.reuse, -R174.reuse ;  /* 0x00000003a5147223 */ /* 0x180fe200000108ae */
[----:B------:R-:W-:Y:S01]  /*22720*/  FMNMX.FTZ R2, R163, R2, !PT ;  /* 0x00000002a3027209 */ /* 0x000fe20007810000 */
[-CC-:B------:R-:W-:Y:S01]  /*22730*/  FFMA.FTZ R192, R167, R3.reuse, -R174.reuse ;  /* 0x00000003a7c07223 */ /* 0x180fe200000108ae */
[----:B------:R-:W-:Y:S01]  /*22740*/  MUFU.EX2 R9, R9 ;  /* 0x0000000900097308 */ /* 0x000fe20000000800 */
[-CC-:B------:R-:W-:Y:S01]  /*22750*/  FFMA.FTZ R164, R153, R3.reuse, -R174.reuse ;  /* 0x0000000399a47223 */ /* 0x180fe200000108ae */
[----:B------:R-:W-:Y:S01]  /*22760*/  FMNMX.FTZ R2, R166, R2, !PT ;  /* 0x00000002a6027209 */ /* 0x000fe20007810000 */
[-CC-:B------:R-:W-:Y:S01]  /*22770*/  FFMA.FTZ R194, R156, R3.reuse, -R174.reuse ;  /* 0x000000039cc27223 */ /* 0x180fe200000108ae */
[-CC-:B------:R-:W-:Y:S01]  /*22780*/  FFMA.FTZ R153, R157, R3.reuse, -R174.reuse ;  /* 0x000000039d997223 */ /* 0x180fe200000108ae */
[----:B------:R-:W-:Y:S01]  /*22790*/  FFMA.FTZ R151, R171, R3, -R174 ;  /* 0x00000003ab977223 */ /* 0x000fe200000108ae */
[----:B------:R-:W-:-:S02]  /*227a0*/  FMNMX.FTZ R2, R152, R2, !PT ;  /* 0x0000000298027209 */ /* 0x000fc40007810000 */
        /* <DEDUP_REMOVED lines=28> */
[----:B------:R-:W-:-:S05]  /*22970*/  FMNMX.FTZ R2, R127, R2, !PT ;  /* 0x000000027f027209 */ /* 0x000fca0007810000 */
[----:B------:R-:W1:Y:S01]  /*22980*/  SHFL.BFLY PT, R4, R2, 0x2, 0x1f ;  /* 0x0c401f0002047f89 */ /* 0x000e6200000e0000 */
[----:B------:R-:W-:Y:S01]  /*22990*/  MUFU.EX2 R151, R151 ;  /* 0x0000009700977308 */ /* 0x000fe20000000800 */
[----:B-1----:R-:W-:-:S05]  /*229a0*/  FMNMX.FTZ R4, R2, R4, !PT ;  /* 0x0000000402047209 */ /* 0x002fca0007810000 */
[----:B------:R-:W1:Y:S02]  /*229b0*/  SHFL.BFLY PT, R2, R4, 0x1, 0x1f ;  /* 0x0c201f0004027f89 */ /* 0x000e6400000e0000 */
[----:B-1----:R-:W-:-:S05]  /*229c0*/  FMNMX.FTZ R4, R4, R2, !PT ;  /* 0x0000000204047209 */ /* 0x002fca0007810000 */
[----:B------:R-:W-:Y:S02]  /*229d0*/  FADD.FTZ R2, -R4, R8 ;  /* 0x0000000804027221 */ /* 0x000fe40000010100 */
[----:B------:R1:W-:Y:S02]  /*229e0*/  MUFU.EX2 R8, R125 ;  /* 0x0000007d00087308 */ /* 0x0003e40000000800 */
[----:B------:R-:W-:-:S06]  /*229f0*/  FMUL.FTZ R2, R2, R3 ;  /* 0x0000000302027220 */ /* 0x000fcc0000410000 */
[----:B------:R-:W-:Y:S01]  /*22a00*/  MUFU.EX2 R2, R2 ;  /* 0x0000000200027308 */ /* 0x000fe20000000800 */
[----:B------:R-:W-:Y:S02]  /*22a10*/  WARPGROUP.DEPBAR.LE gsb0, 0x0 ;  /* 0x00008000000079c5 */ /* 0x000fe40000010000 */
[----:B------:R-:W-:Y:S01]  /*22a20*/  WARPGROUP.ARRIVE ;  /* 0x00000000000079c5 */ /* 0x000fe20000000000 */
[-CC-:B------:R-:W-:Y:S01]  /*22a30*/  FFMA.FTZ R190, R147, R3.reuse, -R174.reuse ;  /* 0x0000000393be7223 */ /* 0x180fe200000108ae */
[-CC-:B------:R-:W-:Y:S01]  /*22a40*/  FFMA.FTZ R147, R148, R3.reuse, -R174.reuse ;  /* 0x0000000394937223 */ /* 0x180fe200000108ae */
[----:B------:R-:W-:-:S03]  /*22a50*/  FFMA.FTZ R188, R159, R3, -R174 ;  /* 0x000000039fbc7223 */ /* 0x000fc600000108ae */
        /* <DEDUP_REMOVED lines=18> */
[-CC-:B------:R-:W-:Y:S01]  /*22b80*/  FFMA.FTZ R12, R15, R3.reuse, -R140.reuse ;  /* 0x000000030f0c7223 */ /* 0x180fe2000001088c */
[----:B------:R-:W-:Y:S01]  /*22b90*/  IMAD.MOV.U32 R15, RZ, RZ, 0x40000040 ;  /* 0x40000040ff0f7424 */ /* 0x000fe200078e00ff */
[----:B------:R-:W-:Y:S01]  /*22ba0*/  R2UR UR6, R14 ;  /* 0x000000000e0672ca */ /* 0x000fe200000e0000 */
[-CC-:B------:R-:W-:Y:S01]  /*22bb0*/  FFMA.FTZ R203, R21, R3.reuse, -R140.reuse ;  /* 0x0000000315cb7223 */ /* 0x180fe2000001088c */
[-CC-:B------:R-:W-:Y:S01]  /*22bc0*/  FFMA.FTZ R21, R169, R3.reuse, -R140.reuse ;  /* 0x00000003a9157223 */ /* 0x180fe2000001088c */
[----:B------:R-:W2:Y:S01]  /*22bd0*/  MUFU.EX2 R201, R201 ;  /* 0x000000c900c97308 */ /* 0x000ea20000000800 */
[----:B------:R-:W-:Y:S01]  /*22be0*/  R2UR UR7, R15 ;  /* 0x000000000f0772ca */ /* 0x000fe200000e0000 */
[-CC-:B------:R-:W-:Y:S01]  /*22bf0*/  FFMA.FTZ R197, R160, R3.reuse, -R140.reuse ;  /* 0x00000003a0c57223 */ /* 0x180fe2000001088c */
[-CC-:B------:R-:W-:Y:S01]  /*22c00*/  FFMA.FTZ R141, R162, R3.reuse, -R140.reuse ;  /* 0x00000003a28d7223 */ /* 0x180fe2000001088c */
[----:B------:R-:W-:Y:S01]  /*22c10*/  FFMA.FTZ R189, R144, R3, -R140 ;  /* 0x0000000390bd7223 */ /* 0x000fe2000001088c */
[----:B------:R-:W-:Y:S01]  /*22c20*/  @!P1 PRMT R15, RZ, 0x654, R13 ;  /* 0x00000654ff0f9816 */ /* 0x000fe2000000000d */
[----:B0----5:R-:W-:Y:S01]  /*22c30*/  FFMA.FTZ R144, R0, R7, R200 ;  /* 0x0000000700907223 */ /* 0x021fe200000100c8 */
[-CC-:B------:R-:W-:Y:S01]  /*22c40*/  FFMA.FTZ R199, R163, R3.reuse, -R140.reuse ;  /* 0x00000003a3c77223 */ /* 0x180fe2000001088c */
[----:B------:R-:W0:Y:S01]  /*22c50*/  MUFU.EX2 R12, R12 ;  /* 0x0000000c000c7308 */ /* 0x000e220000000800 */
[-CC-:B------:R-:W-:Y:S01]  /*22c60*/  FFMA.FTZ R185, R138, R3.reuse, -R140.reuse ;  /* 0x000000038ab97223 */ /* 0x180fe2000001088c */
[-CC-:B-1----:R-:W-:Y:S01]  /*22c70*/  FFMA.FTZ R125, R166, R3.reuse, -R140.reuse ;  /* 0x00000003a67d7223 */ /* 0x182fe2000001088c */
[-CC-:B------:R-:W-:Y:S01]  /*22c80*/  FFMA.FTZ R193, R152, R3.reuse, -R140.reuse ;  /* 0x0000000398c17223 */ /* 0x180fe2000001088c */
[-CC-:B------:R-:W-:Y:S01]  /*22c90*/  FFMA.FTZ R124, R124, R3.reuse, -R140.reuse ;  /* 0x000000037c7c7223 */ /* 0x180fe2000001088c */
[-CC-:B------:R-:W-:Y:S01]  /*22ca0*/  FFMA.FTZ R137, R154, R3.reuse, -R140.reuse ;  /* 0x000000039a897223 */ /* 0x180fe2000001088c */
[-CC-:B------:R-:W-:Y:S01]  /*22cb0*/  FFMA.FTZ R195, R155, R3.reuse, -R140.reuse ;  /* 0x000000039bc37223 */ /* 0x180fe2000001088c */
[-CC-:B------:R-:W-:Y:S01]  /*22cc0*/  FFMA.FTZ R148, R158, R3.reuse, -R140.reuse ;  /* 0x000000039e947223 */ /* 0x180fe2000001088c */
[----:B------:R-:W1:Y:S01]  /*22cd0*/  MUFU.EX2 R203, R203 ;  /* 0x000000cb00cb7308 */ /* 0x000e620000000800 */
[----:B--2---:R-:W-:Y:S01]  /*22ce0*/  FFMA.FTZ R7, R2, R6, R201 ;  /* 0x0000000602077223 */ /* 0x004fe200000100c9 */
[-CC-:B------:R-:W-:Y:S01]  /*22cf0*/  FFMA.FTZ R14, R145, R3.reuse, -R140.reuse ;  /* 0x00000003910e7223 */ /* 0x180fe2000001088c */
[-CC-:B------:R-:W-:Y:S01]  /*22d00*/  FFMA.FTZ R191, R146, R3.reuse, -R140.reuse ;  /* 0x0000000392bf7223 */ /* 0x180fe2000001088c */
[-CC-:B------:R-:W-:Y:S01]  /*22d10*/  FFMA.FTZ R6, R139, R3.reuse, -R140.reuse ;  /* 0x000000038b067223 */ /* 0x180fe2000001088c */
[-CC-:B------:R-:W-:Y:S01]  /*22d20*/  FFMA.FTZ R187, R142, R3.reuse, -R140.reuse ;  /* 0x000000038ebb7223 */ /* 0x180fe2000001088c */
[-CC-:B------:R-:W-:Y:S01]  /*22d30*/  FFMA.FTZ R131, R131, R3.reuse, -R140.reuse ;  /* 0x0000000383837223 */ /* 0x180fe2000001088c */
[--C-:B------:R-:W-:Y:S01]  /*22d40*/  FFMA.FTZ R134, R134, R3, -R140.reuse ;  /* 0x0000000386867223 */ /* 0x100fe2000001088c */
[----:B------:R-:W2:Y:S01]  /*22d50*/  MUFU.EX2 R21, R21 ;  /* 0x0000001500157308 */ /* 0x000ea20000000800 */
[C---:B0-----:R-:W-:Y:S01]  /*22d60*/  FADD.FTZ R138, R12.reuse, R7 ;  /* 0x000000070c8a7221 */ /* 0x041fe20000010000 */
[----:B------:R-:W-:Y:S01]  /*22d70*/  F2FP.BF16.F32.PACK_AB R201, R12, R201 ;  /* 0x000000c90cc9723e */ /* 0x000fe200000010ff */
[-CC-:B------:R-:W-:Y:S01]  /*22d80*/  FFMA.FTZ R7, R143, R3.reuse, -R140.reuse ;  /* 0x000000038f077223 */ /* 0x180fe2000001088c */
[----:B------:R-:W-:Y:S01]  /*22d90*/  F2FP.BF16.F32.PACK_AB R200, R9, R200 ;  /* 0x000000c809c8723e */ /* 0x000fe200000010ff */
[-CC-:B------:R-:W-:Y:S01]  /*22da0*/  FFMA.FTZ R135, R135, R3.reuse, -R140.reuse ;  /* 0x0000000387877223 */ /* 0x180fe2000001088c */
[-CC-:B------:R-:W-:Y:S01]  /*22db0*/  FFMA.FTZ R122, R122, R3.reuse, -R140.reuse ;  /* 0x000000037a7a7223 */ /* 0x180fe2000001088c */
[-C--:B------:R-:W-:Y:S01]  /*22dc0*/  FFMA.FTZ R123, R123, R3.reuse, -R140 ;  /* 0x000000037b7b7223 */ /* 0x080fe2000001088c */
[----:B------:R-:W0:Y:S01]  /*22dd0*/  MUFU.EX2 R197, R197 ;  /* 0x000000c500c57308 */ /* 0x000e220000000800 */
[----:B-1----:R-:W-:Y:S01]  /*22de0*/  FADD.FTZ R138, R203, R138 ;  /* 0x0000008acb8a7221 */ /* 0x002fe20000010000 */
[-CC-:B------:R-:W-:Y:S01]  /*22df0*/  FFMA.FTZ R126, R126, R3.reuse, -R140.reuse ;  /* 0x000000037e7e7223 */ /* 0x180fe2000001088c */
[----:B------:R-:W-:-:S05]  /*22e00*/  FFMA.FTZ R127, R127, R3, -R140 ;  /* 0x000000037f7f7223 */ /* 0x000fca000001088c */
        /* <DEDUP_REMOVED lines=8> */
[----:B------:R-:W-:Y:S01]  /*22e90*/  MUFU.EX2 R13, R124 ;  /* 0x0000007c000d7308 */ /* 0x000fe20000000800 */
[----:B--2---:R-:W-:-:S07]  /*22ea0*/  FADD.FTZ R138, R199, R138 ;  /* 0x0000008ac78a7221 */ /* 0x004fce0000010000 */
[----:B------:R-:W1:Y:S01]  /*22eb0*/  MUFU.EX2 R193, R193 ;  /* 0x000000c100c17308 */ /* 0x000e620000000800 */
[C---:B0-----:R-:W-:Y:S01]  /*22ec0*/  FADD.FTZ R138, R125.reuse, R138 ;  /* 0x0000008a7d8a7221 */ /* 0x041fe20000010000 */
[----:B------:R-:W-:-:S06]  /*22ed0*/  F2FP.BF16.F32.PACK_AB R199, R125, R199 ;  /* 0x000000c77dc7723e */ /* 0x000fcc00000010ff */
[----:B------:R-:W0:Y:S08]  /*22ee0*/  MUFU.EX2 R137, R137 ;  /* 0x0000008900897308 */ /* 0x000e300000000800 */
[----:B------:R-:W-:Y:S01]  /*22ef0*/  MUFU.EX2 R195, R195 ;  /* 0x000000c300c37308 */ /* 0x000fe20000000800 */
[----:B-1----:R-:W-:-:S07]  /*22f00*/  FADD.FTZ R138, R193, R138 ;  /* 0x0000008ac18a7221 */ /* 0x002fce0000010000 */
[----:B------:R-:W-:Y:S01]  /*22f10*/  MUFU.EX2 R148, R148 ;  /* 0x0000009400947308 */ /* 0x000fe20000000800 */
[C---:B0-----:R-:W-:Y:S01]  /*22f20*/  FADD.FTZ R138, R137.reuse, R138 ;  /* 0x0000008a898a7221 */ /* 0x041fe20000010000 */
        /* <DEDUP_REMOVED lines=14> */
[----:B------:R-:W-:Y:S01]  /*23010*/  WARPGROUP.ARRIVE ;  /* 0x00000000000079c5 */ /* 0x000fe20000000000 */
[-C--:B------:R-:W-:Y:S01]  /*23020*/  FFMA.FTZ R181, R130, R3.reuse, -R140 ;  /* 0x0000000382b57223 */ /* 0x080fe2000001088c */
[-CC-:B------:R-:W-:Y:S01]  /*23030*/  FFMA.FTZ R180, R128, R3.reuse, -R174.reuse ;  /* 0x0000000380b47223 */ /* 0x180fe200000108ae */
[-CC-:B------:R-:W-:Y:S01]  /*23040*/  FFMA.FTZ R128, R129, R3.reuse, -R174.reuse ;  /* 0x0000000381807223 */ /* 0x180fe200000108ae */
[-CC-:B------:R-:W-:Y:S01]  /*23050*/  FFMA.FTZ R182, R132, R3.reuse, -R174.reuse ;  /* 0x0000000384b67223 */ /* 0x180fe200000108ae */
[-CC-:B------:R-:W-:Y:S01]  /*23060*/  FFMA.FTZ R129, R133, R3.reuse, -R174.reuse ;  /* 0x0000000385817223 */ /* 0x180fe200000108ae */
[----:B------:R-:W-:Y:S01]  /*23070*/  HGMMA.64x192x16.F32.BF16 R24, R176, gdesc[UR4].tnspB, R24, gsb0 ;  /* 0x42e00004b0187df0 */ /* 0x000fe20008001818 */
[----:B------:R-:W-:Y:S01]  /*23080*/  MUFU.EX2 R181, R181 ;  /* 0x000000b500b57308 */ /* 0x000fe20000000800 */
[-CC-:B------:R-:W-:Y:S01]  /*23090*/  FFMA.FTZ R132, R150, R3.reuse, -R174.reuse ;  /* 0x0000000396847223 */ /* 0x180fe200000108ae */
[----:B------:R-:W-:Y:S01]  /*230a0*/  FFMA.FTZ R133, R172, R3, -R174 ;  /* 0x00000003ac857223 */ /* 0x000fe200000108ae */
[----:B0-----:R-:W-:-:S05]  /*230b0*/  F2FP.BF16.F32.PACK_AB R183, R135, R134 ;  /* 0x0000008687b7723e */ /* 0x001fca00000010ff */
        /* <DEDUP_REMOVED lines=16> */
[----:B------:R0:W-:Y:S01]  /*231c0*/  @!P1 SYNCS.ARRIVE.TRANS64.RED.A1T0 RZ, [R11+URZ], RZ ;  /* 0x000000ff0bff99a7 */ /* 0x0001e2000810043f */
[----:B------:R-:W1:Y:S02]  /*231d0*/  MUFU.EX2 R9, R131 ;  /* 0x0000008300097308 */ /* 0x000e640000000800 */
[----:B------:R-:W-:Y:S01]  /*231e0*/  FADD.FTZ R15, R202, R15 ;  /* 0x0000000fca0f7221 */ /* 0x000fe20000010000 */
[----:B------:R-:W-:-:S03]  /*231f0*/  F2FP.BF16.F32.PACK_AB R202, R168, R202 ;  /* 0x000000caa8ca723e */ /* 0x000fc600000010ff */
[----:B------:R-:W-:-:S04]  /*23200*/  FADD.FTZ R15, R168, R15 ;  /* 0x0000000fa80f7221 */ /* 0x000fc80000010000 */
[----:B------:R-:W-:Y:S01]  /*23210*/  FADD.FTZ R124, R196, R15 ;  /* 0x0000000fc47c7221 */ /* 0x000fe20000010000 */
[----:B------:R-:W-:-:S03]  /*23220*/  F2FP.BF16.F32.PACK_AB R196, R161, R196 ;  /* 0x000000c4a1c4723e */ /* 0x000fc600000010ff */
[----:B0-----:R-:W-:-:S04]  /*23230*/  FADD.FTZ R11, R161, R124 ;  /* 0x0000007ca10b7221 */ /* 0x001fc80000010000 */
        /* <DEDUP_REMOVED lines=38> */
[C---:B-1----:R-:W-:Y:S02]  /*234a0*/  F2FP.BF16.F32.PACK_AB R181, R9.reuse, R181 ;  /* 0x000000b509b5723e */ /* 0x042fe400000010ff */
[C---:B------:R-:W-:Y:S01]  /*234b0*/  FADD.FTZ R11, R128.reuse, R11 ;  /* 0x0000000b800b7221 */ /* 0x040fe20000010000 */
[----:B------:R-:W-:Y:S01]  /*234c0*/  FADD.FTZ R13, R9, R12 ;  /* 0x0000000c090d7221 */ /* 0x000fe20000010000 */
[----:B------:R-:W-:Y:S01]  /*234d0*/  F2FP.BF16.F32.PACK_AB R180, R128, R180 ;  /* 0x000000b480b4723e */ /* 0x000fe200000010ff */
[----:B------:R-:W-:-:S02]  /*234e0*/  IMAD.MOV.U32 R9, RZ, RZ, R5 ;  /* 0x000000ffff097224 */ /* 0x000fc400078e0005 */
[----:B------:R-:W-:Y:S01]  /*234f0*/  FADD.FTZ R12, R182, R11 ;  /* 0x0000000bb60c7221 */ /* 0x000fe20000010000 */
[----:B------:R-:W-:Y:S01]  /*23500*/  FADD.FTZ R6, R134, R13 ;  /* 0x0000000d86067221 */ /* 0x000fe20000010000 */
[C---:B------:R-:W-:Y:S02]  /*23510*/  F2FP.BF16.F32.PACK_AB R182, R129.reuse, R182 ;  /* 0x000000b681b6723e */ /* 0x040fe400000010ff */
[----:B------:R-:W-:Y:S01]  /*23520*/  FADD.FTZ R12, R129, R12 ;  /* 0x0000000c810c7221 */ /* 0x000fe20000010000 */
[----:B------:R-:W-:-:S03]  /*23530*/  FADD.FTZ R7, R135, R6 ;  /* 0x0000000687077221 */ /* 0x000fc60000010000 */
[----:B------:R-:W-:Y:S01]  /*23540*/  FADD.FTZ R11, R121, R12 ;  /* 0x0000000c790b7221 */ /* 0x000fe20000010000 */
[----:B------:R-:W-:-:S03]  /*23550*/  FADD.FTZ R6, R122, R7 ;  /* 0x000000077a067221 */ /* 0x000fc60000010000 */
[----:B------:R-:W-:Y:S01]  /*23560*/  FADD.FTZ R12, R132, R11 ;  /* 0x0000000b840c7221 */ /* 0x000fe20000010000 */
[----:B------:R-:W-:Y:S01]  /*23570*/  FADD.FTZ R6, R123, R6 ;  /* 0x000000067b067221 */ /* 0x000fe20000010000 */
[----:B------:R-:W-:Y:S02]  /*23580*/  IMAD.MOV.U32 R11, RZ, RZ, R208 ;  /* 0x000000ffff0b7224 */ /* 0x000fe400078e00d0 */
[----:B------:R-:W-:Y:S01]  /*23590*/  FADD.FTZ R7, R133, R12 ;  /* 0x0000000c85077221 */ /* 0x000fe20000010000 */
[----:B------:R-:W-:Y:S01]  /*235a0*/  FADD.FTZ R6, R179, R6 ;  /* 0x00000006b3067221 */ /* 0x000fe20000010000 */
[C---:B------:R-:W-:Y:S01]  /*235b0*/  F2FP.BF16.F32.PACK_AB R179, R127.reuse, R179 ;  /* 0x000000b37fb3723e */ /* 0x040fe200000010ff */
[----:B------:R-:W-:Y:S02]  /*235c0*/  IMAD.MOV.U32 R12, RZ, RZ, R205 ;  /* 0x000000ffff0c7224 */ /* 0x000fe400078e00cd */
[----:B------:R-:W-:Y:S01]  /*235d0*/  FADD.FTZ R7, R8, R7 ;  /* 0x0000000708077221 */ /* 0x000fe20000010000 */
[----:B------:R-:W-:Y:S01]  /*235e0*/  FADD.FTZ R6, R127, R6 ;  /* 0x000000067f067221 */ /* 0x000fe20000010000 */
[----:B------:R-:W-:Y:S01]  /*235f0*/  IMAD.MOV.U32 R8, RZ, RZ, R4 ;  /* 0x000000ffff087224 */ /* 0x000fe200078e0004 */
[----:B------:R-:W-:Y:S06]  /*23600*/  @P2 BRA `(.L_x_5262) ;  /* 0xffffffa800dc2947 */ /* 0x000fec000383ffff */
.L_x_5251:
[----:B------:R-:W-:Y:S05]  /*23610*/  BSYNC B0 ;  /* 0x0000000000007941 */ /* 0x000fea0003800000 */
.L_x_5250:
        /* <DEDUP_REMOVED lines=99> */
.L_x_5263:
[----:B------:R-:W-:Y:S01]  /*23c50*/  IMAD R13, R205, 0x8, R18 ;  /* 0x00000008cd0d7824 */ /* 0x000fe200078e0212 */
[----:B------:R-:W-:-:S04]  /*23c60*/  SHF.L.U32 R2, R208, 0x1f, RZ ;  /* 0x0000001fd0027819 */ /* 0x000fc800000006ff */
[----:B------:R0:W1:Y:S01]  /*23c70*/  SYNCS.PHASECHK.TRANS64.TRYWAIT P2, [R13+URZ+0x36850], R2 ;  /* 0x036850020d0075a7 */ /* 0x000062000804017f */
[----:B------:R-:W-:Y:S05]  /*23c80*/  @!P0 BRA `(.L_x_5264) ;  /* 0x0000000000048947 */ /* 0x000fea0003800000 */
[----:B------:R-:W-:Y:S01]  /*23c90*/  BPT.TRAP 0x1 ;  /* 0x000000040000795c */ /* 0x000fe20000300000 */
.L_x_5264:
        /* <DEDUP_REMOVED lines=9> */
.L_x_5266:
[----:B------:R-:W-:Y:S05]  /*23d30*/  BSYNC B0 ;  /* 0x0000000000007941 */ /* 0x000fea0003800000 */
.L_x_5265:
[----:B------:R-:W-:Y:S01]  /*23d40*/  IMAD.MOV.U32 R8, RZ, RZ, R0 ;  /* 0x000000ffff087224 */ /* 0x000fe200078e0000 */
[----:B------:R-:W-:Y:S01]  /*23d50*/  WARPGROUP.ARRIVE ;  /* 0x00000000000079c5 */ /* 0x000fe20000000000 */
[----:B------:R-:W-:Y:S02]  /*23d60*/  IMAD.MOV.U32 R9, RZ, RZ, 0x40000040 ;  /* 0x40000040ff097424 */ /* 0x000fe400078e00ff */
[----:B------:R-:W-:Y:S01]  /*23d70*/  VIADD R205, R205, 0x1 ;  /* 0x00000001cdcd7836 */ /* 0x000fe20000000000 */
[----:B------:R-:W-:Y:S01]  /*23d80*/  R2UR UR6, R8 ;  /* 0x00000000080672ca */ /* 0x000fe200000e0000 */
[----:B------:R-:W-:Y:S01]  /*23d90*/  VIADD R8, R0, 0x80 ;  /* 0x0000008000087836 */ /* 0x000fe20000000000 */
[----:B------:R-:W-:Y:S01]  /*23da0*/  R2UR UR7, R9 ;  /* 0x00000000090772ca */ /* 0x000fe200000e0000 */
[----:B------:R-:W-:Y:S01]  /*23db0*/  IMAD.MOV.U32 R9, RZ, RZ, 0x40000040 ;  /* 0x40000040ff097424 */ /* 0x000fe200078e00ff */
[----:B------:R-:W-:Y:S01]  /*23dc0*/  ISETP.NE.AND P2, PT, R205, 0x2, PT ;  /* 0x00000002cd00780c */ /* 0x000fe20003f45270 */
[----:B------:R-:W-:-:S03]  /*23dd0*/  VIADD R232, R232, 0x1 ;  /* 0x00000001e8e87836 */ /* 0x000fc60000000000 */
[----:B------:R-:W-:-:S07]  /*23de0*/  SEL R205, R205, RZ, P2 ;  /* 0x000000ffcdcd7207 */ /* 0x000fce0001000000 */
        /* <DEDUP_REMOVED lines=33> */
[----:B------:R-:W2:Y:S02]  /*24000*/  SHFL.BFLY PT, R0, R7, 0x2, 0x1f ;  /* 0x0c401f0007007f89 */ /* 0x000ea400000e0000 */
[----:B--2---:R-:W-:Y:S01]  /*24010*/  FADD.FTZ R0, R0, R7 ;  /* 0x0000000700007221 */ /* 0x004fe20000010000 */
[----:B------:R-:W-:Y:S02]  /*24020*/  WARPGROUP.DEPBAR.LE gsb0, 0x0 ;  /* 0x00008000000079c5 */ /* 0x000fe40000010000 */
[----:B------:R-:W-:-:S10]  /*24030*/  WARPGROUP.ARRIVE ;  /* 0x00000000000079c5 */ /* 0x000fd40000000000 */
[----:B------:R-:W-:Y:S01]  /*24040*/  HGMMA.64x192x16.F32.BF16 R24, R180, gdesc[UR4].tnspB, R24, gsb0 ;  /* 0x42e00004b4187df0 */ /* 0x000fe20008001818 */
[----:B------:R-:W-:Y:S02]  /*24050*/  R2UR UR6, R8 ;  /* 0x00000000080672ca */ /* 0x000fe400000e0000 */
[----:B------:R-:W-:Y:S02]  /*24060*/  R2UR UR7, R9 ;  /* 0x00000000090772ca */ /* 0x000fe400000e0000 */
[----:B------:R-:W0:Y:S02]  /*24070*/  SHFL.BFLY PT, R9, R6, 0x2, 0x1f ;  /* 0x0c401f0006097f89 */ /* 0x000e2400000e0000 */
[----:B01----:R-:W-:Y:S01]  /*24080*/  FADD.FTZ R2, R9, R6 ;  /* 0x0000000609027221 */ /* 0x003fe20000010000 */
[----:B------:R-:W-:Y:S01]  /*24090*/  CS2R R6, SRZ ;  /* 0x0000000000067805 */ /* 0x000fe2000001ff00 */
[----:B------:R-:W0:Y:S04]  /*240a0*/  SHFL.BFLY PT, R9, R0, 0x1, 0x1f ;  /* 0x0c201f0000097f89 */ /* 0x000e2800000e0000 */
[----:B------:R-:W1:Y:S01]  /*240b0*/  SHFL.BFLY PT, R11, R2, 0x1, 0x1f ;  /* 0x0c201f00020b7f89 */ /* 0x000e6200000e0000 */
[----:B0-----:R-:W-:Y:S01]  /*240c0*/  FADD.FTZ R12, R0, R9 ;  /* 0x00000009000c7221 */ /* 0x001fe20000010000 */
[----:B------:R-:W-:-:S02]  /*240d0*/  IMAD.MOV.U32 R0, RZ, RZ, -0x800000 ;  /* 0xff800000ff007424 */ /* 0x000fc400078e00ff */
[----:B-1----:R-:W-:Y:S02]  /*240e0*/  FADD.FTZ R14, R2, R11 ;  /* 0x0000000b020e7221 */ /* 0x002fe40000010000 */
[----:B------:R-:W-:Y:S01]  /*240f0*/  FSETP.NE.FTZ.AND P0, PT, R12, RZ, PT ;  /* 0x000000ff0c00720b */ /* 0x000fe20003f15000 */
[----:B------:R-:W-:Y:S01]  /*24100*/  IMAD.MOV.U32 R2, RZ, RZ, -0x800000 ;  /* 0xff800000ff027424 */ /* 0x000fe200078e00ff */
[----:B------:R-:W-:Y:S02]  /*24110*/  SEL R11, RZ, 0x1, P2 ;  /* 0x00000001ff0b7807 */ /* 0x000fe40001000000 */
[----:B------:R-:W-:Y:S02]  /*24120*/  FSETP.NE.FTZ.AND P3, PT, R14, RZ, PT ;  /* 0x000000ff0e00720b */ /* 0x000fe40003f75000 */
[----:B------:R-:W-:Y:S01]  /*24130*/  LOP3.LUT R208, R208, R11, RZ, 0x3c, !PT ;  /* 0x0000000bd0d07212 */ /* 0x000fe200078e3cff */
[----:B------:R-:W-:-:S05]  /*24140*/  @!P1 VIADD R11, R13, 0x36860 ;  /* 0x000368600d0b9836 */ /* 0x000fca0000000000 */
[----:B------:R-:W-:Y:S01]  /*24150*/  @!P1 PRMT R11, RZ, 0x654, R11 ;  /* 0x00000654ff0b9816 */ /* 0x000fe2000000000b */
        /* <DEDUP_REMOVED lines=13> */
[----:B------:R-:W-:Y:S03]  /*24230*/  HGMMA.64x192x16.F32.BF16 R24, R176, gdesc[UR4].tnspB, R24, gsb0 ;  /* 0x42e00004b0187df0 */ /* 0x000fe60008001818 */
        /* <DEDUP_REMOVED lines=98> */
.L_x_5162:
        /* <DEDUP_REMOVED lines=58> */
[C---:B------:R-:W-:Y:S02]  /*24c00*/  IADD3 R137, P2, R26.reuse, 0x20, RZ ;  /* 0x000000201a897810 */ /* 0x040fe40007f5e0ff */
[C---:B------:R-:W-:Y:S02]  /*24c10*/  IADD3 R145, P0, R26.reuse, 0x4020, RZ ;  /* 0x000040201a917810 */ /* 0x040fe40007f1e0ff */
[----:B------:R-:W-:Y:S01]  /*24c20*/  LOP3.LUT R6, R137, 0x380, RZ, 0xc0, !PT ;  /* 0x0000038089067812 */ /* 0x000fe200078ec0ff */
[--C-:B------:R-:W-:Y:S01]  /*24c30*/  IMAD.X R9, RZ, RZ, R27.reuse, P2 ;  /* 0x000000ffff097224 */ /* 0x100fe200010e061b */
[----:B------:R-:W-:Y:S01]  /*24c40*/  LOP3.LUT R7, R26, 0x380, RZ, 0xc0, !PT ;  /* 0x000003801a077812 */ /* 0x000fe200078ec0ff */
[----:B------:R-:W-:Y:S01]  /*24c50*/  IMAD.X R21, RZ, RZ, R27, P0 ;  /* 0x000000ffff157224 */ /* 0x000fe200000e061b */
[----:B------:R-:W-:Y:S02]  /*24c60*/  SHF.R.U64 R6, R6, 0x3, RZ ;  /* 0x0000000306067819 */ /* 0x000fe400000012ff */
[----:B------:R-:W-:-:S02]  /*24c70*/  IADD3 R139, P1, R26, 0x40, RZ ;  /* 0x000000401a8b7810 */ /* 0x000fc40007f3e0ff */
[C---:B------:R-:W-:Y:S02]  /*24c80*/  IADD3 R141, P6, R26.reuse, 0x60, RZ ;  /* 0x000000601a8d7810 */ /* 0x040fe40007fde0ff */
[----:B------:R-:W-:Y:S01]  /*24c90*/  IADD3 R143, P5, R26, 0x4000, RZ ;  /* 0x000040001a8f7810 */ /* 0x000fe20007fbe0ff */
[--C-:B------:R-:W-:Y:S01]  /*24ca0*/  IMAD.X R11, RZ, RZ, R27.reuse, P1 ;  /* 0x000000ffff0b7224 */ /* 0x100fe200008e061b */
[----:B------:R-:W-:Y:S01]  /*24cb0*/  LOP3.LUT R8, R6, R137, RZ, 0x3c, !PT ;  /* 0x0000008906087212 */ /* 0x000fe200078e3cff */
[--C-:B------:R-:W-:Y:S01]  /*24cc0*/  IMAD.X R13, RZ, RZ, R27.reuse, P6 ;  /* 0x000000ffff0d7224 */ /* 0x100fe200030e061b */
[----:B------:R-:W-:Y:S01]  /*24cd0*/  LOP3.LUT R6, R145, 0x380, RZ, 0xc0, !PT ;  /* 0x0000038091067812 */ /* 0x000fe200078ec0ff */
[----:B------:R-:W-:Y:S01]  /*24ce0*/  IMAD.X R15, RZ, RZ, R27, P5 ;  /* 0x000000ffff0f7224 */ /* 0x000fe200028e061b */
[----:B------:R-:W-:Y:S02]  /*24cf0*/  SHF.R.U64 R7, R7, 0x3, RZ ;  /* 0x0000000307077819 */ /* 0x000fe400000012ff */
[----:B------:R-:W-:-:S02]  /*24d00*/  IADD3 R147, P4, R26, 0x4040, RZ ;  /* 0x000040401a937810 */ /* 0x000fc40007f9e0ff */
[C---:B------:R-:W-:Y:S02]  /*24d10*/  IADD3 R149, P3, R26.reuse, 0x4060, RZ ;  /* 0x000040601a957810 */ /* 0x040fe40007f7e0ff */
        /* <DEDUP_REMOVED lines=9> */
[--C-:B------:R-:W-:Y:S01]  /*24db0*/  IMAD.X R47, RZ, RZ, R27.reuse, P6 ;  /* 0x000000ffff2f7224 */ /* 0x100fe200030e061b */
[----:B------:R-:W-:Y:S01]  /*24dc0*/  LOP3.LUT R26, R7, R26, RZ, 0x3c, !PT ;  /* 0x0000001a071a7212 */ /* 0x000fe200078e3cff */
[----:B------:R-:W-:Y:S01]  /*24dd0*/  IMAD.X R7, RZ, RZ, R27, P5 ;  /* 0x000000ffff077224 */ /* 0x000fe200028e061b */
[----:B------:R-:W-:-:S02]  /*24de0*/  LOP3.LUT R10, R139, 0x380, RZ, 0xc0, !PT ;  /* 0x000003808b0a7812 */ /* 0x000fc400078ec0ff */
[----:B------:R-:W-:Y:S02]  /*24df0*/  LOP3.LUT R34, R149, 0x380, RZ, 0xc0, !PT ;  /* 0x0000038095227812 */ /* 0x000fe400078ec0ff */
[----:B------:R-:W-:Y:S02]  /*24e00*/  LOP3.LUT R20, R6, R145, RZ, 0x3c, !PT ;  /* 0x0000009106147212 */ /* 0x000fe400078e3cff */
[----:B------:R-:W-:Y:S02]  /*24e10*/  MOV R78, R26 ;  /* 0x0000001a004e7202 */ /* 0x000fe40000000f00 */
[----:B------:R-:W-:Y:S02]  /*24e20*/  LOP3.LUT R6, R153, 0x380, RZ, 0xc0, !PT ;  /* 0x0000038099067812 */ /* 0x000fe400078ec0ff */
[----:B------:R-:W-:Y:S02]  /*24e30*/  LOP3.LUT R27, R155, 0x380, RZ, 0xc0, !PT ;  /* 0x000003809b1b7812 */ /* 0x000fe400078ec0ff */
[----:B------:R-:W-:-:S02]  /*24e40*/  LOP3.LUT R12, R141, 0x380, RZ, 0xc0, !PT ;  /* 0x000003808d0c7812 */ /* 0x000fc400078ec0ff */
[----:B------:R-:W-:Y:S02]  /*24e50*/  LOP3.LUT R14, R143, 0x380, RZ, 0xc0, !PT ;  /* 0x000003808f0e7812 */ /* 0x000fe400078ec0ff */
[----:B------:R-:W-:Y:S02]  /*24e60*/  SHF.R.U64 R10, R10, 0x3, RZ ;  /* 0x000000030a0a7819 */ /* 0x000fe400000012ff */
[----:B------:R-:W-:Y:S02]  /*24e70*/  SHF.R.U64 R34, R34, 0x3, RZ ;  /* 0x0000000322227819 */ /* 0x000fe400000012ff */
[----:B------:R-:W-:Y:S02]  /*24e80*/  LOP3.LUT R42, R86, 0x380, RZ, 0xc0, !PT ;  /* 0x00000380562a7812 */ /* 0x000fe400078ec0ff */
[----:B------:R-:W-:Y:S02]  /*24e90*/  F2FP.BF16.F32.PACK_AB R26, R29, R28 ;  /* 0x0000001c1d1a723e */ /* 0x000fe400000010ff */
[----:B------:R-:W-:-:S02]  /*24ea0*/  SHF.R.U64 R6, R6, 0x3, RZ ;  /* 0x0000000306067819 */ /* 0x000fc400000012ff */
[----:B------:R-:W-:Y:S02]  /*24eb0*/  LOP3.LUT R30, R147, 0x380, RZ, 0xc0, !PT ;  /* 0x00000380931e7812 */ /* 0x000fe400078ec0ff */
[----:B------:R-:W-:Y:S02]  /*24ec0*/  SHF.R.U64 R28, R27, 0x3, RZ ;  /* 0x000000031b1c7819 */ /* 0x000fe400000012ff */
[----:B------:R-:W-:Y:S02]  /*24ed0*/  SHF.R.U64 R12, R12, 0x3, RZ ;  /* 0x000000030c0c7819 */ /* 0x000fe400000012ff */
[----:B------:R-:W-:Y:S02]  /*24ee0*/  SHF.R.U64 R14, R14, 0x3, RZ ;  /* 0x000000030e0e7819 */ /* 0x000fe400000012ff */
[----:B------:R-:W-:Y:S02]  /*24ef0*/  LOP3.LUT R10, R10, R139, RZ, 0x3c, !PT ;  /* 0x0000008b0a0a7212 */ /* 0x000fe400078e3cff */
[----:B------:R-:W-:-:S02]  /*24f00*/  LOP3.LUT R34, R34, R149, RZ, 0x3c, !PT ;  /* 0x0000009522227212 */ /* 0x000fc400078e3cff */
[----:B------:R-:W-:Y:S02]  /*24f10*/  SHF.R.U64 R29, R42, 0x3, RZ ;  /* 0x000000032a1d7819 */ /* 0x000fe400000012ff */
[----:B------:R-:W-:Y:S02]  /*24f20*/  LOP3.LUT R42, R6, R153, RZ, 0x3c, !PT ;  /* 0x00000099062a7212 */ /* 0x000fe400078e3cff */
[----:B------:R-:W-:Y:S02]  /*24f30*/  SHF.R.U64 R30, R30, 0x3, RZ ;  /* 0x000000031e1e7819 */ /* 0x000fe400000012ff */
[----:B------:R-:W-:Y:S02]  /*24f40*/  LOP3.LUT R46, R28, R155, RZ, 0x3c, !PT ;  /* 0x0000009b1c2e7212 */ /* 0x000fe400078e3cff */
[----:B------:R-:W-:Y:S02]  /*24f50*/  LOP3.LUT R12, R12, R141, RZ, 0x3c, !PT ;  /* 0x0000008d0c0c7212 */ /* 0x000fe400078e3cff */
[----:B------:R-:W-:-:S02]  /*24f60*/  MOV R28, R8 ;  /* 0x00000008001c7202 */ /* 0x000fc40000000f00 */
[----:B------:R-:W-:Y:S02]  /*24f70*/  LOP3.LUT R14, R14, R143, RZ, 0x3c, !PT ;  /* 0x0000008f0e0e7212 */ /* 0x000fe400078e3cff */
[----:B------:R-:W-:Y:S02]  /*24f80*/  F2FP.BF16.F32.PACK_AB R27, R134, R123 ;  /* 0x0000007b861b723e */ /* 0x000fe400000010ff */
[----:B------:R-:W-:Y:S02]  /*24f90*/  MOV R9, R10 ;  /* 0x0000000a00097202 */ /* 0x000fe40000000f00 */
[----:B------:R-:W-:Y:S01]  /*24fa0*/  MOV R8, R34 ;  /* 0x0000002200087202 */ /* 0x000fe20000000f00 */
[----:B------:R-:W-:Y:S01]  /*24fb0*/  STSM.16.M88.4 [R78], R24 ;  /* 0x000000184e007844 */ /* 0x000fe20000000200 */
[----:B------:R-:W-:Y:S02]  /*24fc0*/  LOP3.LUT R38, R151, 0x380, RZ, 0xc0, !PT ;  /* 0x0000038097267812 */ /* 0x000fe400078ec0ff */
[----:B------:R-:W-:-:S02]  /*24fd0*/  MOV R11, R42 ;  /* 0x0000002a000b7202 */ /* 0x000fc40000000f00 */
[----:B------:R-:W-:Y:S02]  /*24fe0*/  F2FP.BF16.F32.PACK_AB R34, R37, R36 ;  /* 0x000000242522723e */ /* 0x000fe400000010ff */
[----:B------:R-:W-:Y:S02]  /*24ff0*/  F2FP.BF16.F32.PACK_AB R35, R132, R121 ;  /* 0x000000798423723e */ /* 0x000fe400000010ff */
[----:B------:R-:W-:Y:S02]  /*25000*/  LOP3.LUT R30, R30, R147, RZ, 0x3c, !PT ;  /* 0x000000931e1e7212 */ /* 0x000fe400078e3cff */
[----:B------:R-:W-:Y:S01]  /*25010*/  F2FP.BF16.F32.PACK_AB R42, R45, R44 ;  /* 0x0000002c2d2a723e */ /* 0x000fe200000010ff */
[----:B------:R-:W-:Y:S01]  /*25020*/  STSM.16.M88.4 [R28], R32 ;  /* 0x000000201c007844 */ /* 0x000fe20000000200 */
[----:B------:R-:W-:Y:S02]  /*25030*/  F2FP.BF16.F32.PACK_AB R43, R130, R3 ;  /* 0x00000003822b723e */ /* 0x000fe400000010ff */
[----:B------:R-:W-:-:S02]  /*25040*/  MOV R12, R12 ;  /* 0x0000000c000c7202 */ /* 0x000fc40000000f00 */
[----:B------:R-:W-:Y:S01]  /*25050*/  MOV R14, R14 ;  /* 0x0000000e000e7202 */ /* 0x000fe20000000f00 */
[----:B------:R-:W-:Y:S01]  /*25060*/  STSM.16.M88.4 [R9], R40 ;  /* 0x0000002809007844 */ /* 0x000fe20000000200 */
[----:B------:R-:W-:Y:S02]  /*25070*/  SHF.R.U64 R38, R38, 0x3, RZ ;  /* 0x0000000326267819 */ /* 0x000fe400000012ff */
[----:B------:R-:W-:Y:S01]  /*25080*/  MOV R20, R20 ;  /* 0x0000001400147202 */ /* 0x000fe20000000f00 */
[----:B------:R-:W-:Y:S01]  /*25090*/  STSM.16.M88.4 [R12], R48 ;  /* 0x000000300c007844 */ /* 0x000fe20000000200 */
[----:B------:R-:W-:Y:S02]  /*250a0*/  MOV R30, R30 ;  /* 0x0000001e001e7202 */ /* 0x000fe40000000f00 */
[----:B------:R-:W-:Y:S01]  /*250b0*/  LOP3.LUT R38, R38, R151, RZ, 0x3c, !PT ;  /* 0x0000009726267212 */ /* 0x000fe200078e3cff */
[----:B------:R-:W-:Y:S01]  /*250c0*/  STSM.16.M88.4 [R14], R56 ;  /* 0x000000380e007844 */ /* 0x000fe20000000200 */
[----:B------:R-:W-:-:S02]  /*250d0*/  LOP3.LUT R6, R29, R86, RZ, 0x3c, !PT ;  /* 0x000000561d067212 */ /* 0x000fc400078e3cff */
[----:B------:R-:W-:Y:S01]  /*250e0*/  MOV R38, R38 ;  /* 0x0000002600267202 */ /* 0x000fe20000000f00 */
[----:B------:R2:W-:Y:S01]  /*250f0*/  STSM.16.M88.4 [R20], R64 ;  /* 0x0000004014007844 */ /* 0x0005e20000000200 */
[----:B------:R-:W-:Y:S02]  /*25100*/  ISETP.NE.U32.AND P0, PT, RZ, UR4, PT ;  /* 0x00000004ff007c0c */ /* 0x000fe4000bf05070 */
[----:B------:R-:W-:Y:S01]  /*25110*/  MOV R46, R46 ;  /* 0x0000002e002e7202 */ /* 0x000fe20000000f00 */
[----:B------:R-:W-:Y:S01]  /*25120*/  STSM.16.M88.4 [R30], R72 ;  /* 0x000000481e007844 */ /* 0x000fe20000000200 */
[----:B------:R-:W-:Y:S02]  /*25130*/  MOV R10, R6 ;  /* 0x00000006000a7202 */ /* 0x000fe40000000f00 */
[----:B------:R-:W-:Y:S01]  /*25140*/  ISETP.NE.AND.EX P0, PT, RZ, UR5, PT, P0 ;  /* 0x00000005ff007c0c */ /* 0x000fe2000bf05300 */
[----:B------:R3:W-:Y:S04]  /*25150*/  STSM.16.M88.4 [R8], R80 ;  /* 0x0000005008007844 */ /* 0x0007e80000000200 */
[----:B------:R-:W-:Y:S04]  /*25160*/  STSM.16.M88.4 [R38], R88 ;  /* 0x0000005826007844 */ /* 0x000fe80000000200 */
[----:B------:R4:W-:Y:S01]  /*25170*/  STSM.16.M88.4 [R11], R96 ;  /* 0x000000600b007844 */ /* 0x0009e20000000200 */
[----:B--2---:R-:W-:-:S03]  /*25180*/  IMAD.MOV.U32 R20, RZ, RZ, RZ ;  /* 0x000000ffff147224 */ /* 0x004fc600078e00ff */
[----:B------:R2:W-:Y:S01]  /*25190*/  STSM.16.M88.4 [R46], R104 ;  /* 0x000000682e007844 */ /* 0x0005e20000000200 */
[----:B---3--:R-:W-:-:S03]  /*251a0*/  IADD3 R8, P1, R229, UR4, RZ ;  /* 0x00000004e5087c10 */ /* 0x008fc6000ff3e0ff */
[----:B------:R2:W-:Y:S01]  /*251b0*/  STSM.16.M88.4 [R10], R112 ;  /* 0x000000700a007844 */ /* 0x0005e20000000200 */
[----:B------:R-:W-:Y:S01]  /*251c0*/  IADD3.X R9, R230, UR5, RZ, P1, !PT ;  /* 0x00000005e6097c10 */ /* 0x000fe20008ffe4ff */
[----:B------:R-:W-:Y:S01]  /*251d0*/  ULDC.64 UR4, c[0x0][0xbe0] ;  /* 0x0002f80000047ab9 */ /* 0x000fe20000000a00 */
[----:B------:R-:W-:Y:S01]  /*251e0*/  BAR.SYNC.DEFER_BLOCKING 0x1, 0x100 ;  /* 0x0044000000007b1d */ /* 0x000fe20000010000 */
[----:B------:R-:W-:-:S04]  /*251f0*/  ISETP.NE.U32.AND P1, PT, RZ, UR4, PT ;  /* 0x00000004ff007c0c */ /* 0x000fc8000bf25070 */
[----:B------:R-:W-:-:S13]  /*25200*/  ISETP.NE.AND.EX P1, PT, RZ, UR5, PT, P1 ;  /* 0x00000005ff007c0c */ /* 0x000fda000bf25310 */
[----:B------:R-:W-:Y:S01]  /*25210*/  @P1 IADD3 R6, P2, R229, UR4, RZ ;  /* 0x00000004e5061c10 */ /* 0x000fe2000ff5e0ff */
[----:B------:R-:W-:Y:S02]  /*25220*/  ULDC UR4, c[0x0][0xa88] ;  /* 0x0002a20000047ab9 */ /* 0x000fe40000000800 */
[----:B------:R-:W-:Y:S01]  /*25230*/  IMAD.U32 R60, RZ, RZ, UR4 ;  /* 0x00000004ff3c7e24 */ /* 0x000fe2000f8e00ff */
[----:B------:R-:W-:Y:S01]  /*25240*/  @P1 IADD3.X R7, R230, UR5, RZ, P2, !PT ;  /* 0x00000005e6071c10 */ /* 0x000fe200097fe4ff */
[----:B------:R2:W5:Y:S01]  /*25250*/  @P0 LDG.E R20, desc[UR60][R8.64] ;  /* 0x0000003c08140981 */ /* 0x000562000c1e1900 */
[----:B------:R-:W-:-:S03]  /*25260*/  IMAD R3, R224, 0x40, R221 ;  /* 0x00000040e0037824 */ /* 0x000fc600078e02dd */
[----:B------:R2:W5:Y:S01]  /*25270*/  @P1 LDG.E R60, desc[UR60][R6.64] ;  /* 0x0000003c063c1981 */ /* 0x000562000c1e1900 */
[----:B------:R-:W-:-:S03]  /*25280*/  IMAD.WIDE R4, R3, 0x2, R4 ;  /* 0x0000000203047825 */ /* 0x000fc600078e0204 */
[----:B----4-:R-:W-:-:S04]  /*25290*/  IADD3 R11, P4, R4, 0x1000, RZ ;  /* 0x00001000040b7810 */ /* 0x010fc80007f9e0ff */
[----:B------:R-:W-:Y:S01]  /*252a0*/  LOP3.LUT R3, R11, 0x380, RZ, 0xc0, !PT ;  /* 0x000003800b037812 */ /* 0x000fe200078ec0ff */
[----:B------:R-:W-:Y:S08]  /*252b0*/  @P1 BRA `(.L_x_5270) ;  /* 0x0000000000101947 */ /* 0x000ff00003800000 */
[----:B------:R-:W-:Y:S05]  /*252c0*/  @!P0 BRA `(.L_x_5270) ;  /* 0x00000000000c8947 */ /* 0x000fea0003800000 */
[----:B--2---:R-:W2:Y:S04]  /*252d0*/  LDG.E R7, desc[UR60][R8.64] ;  /* 0x0000003c08077981 */ /* 0x004ea8000c1e1900 */
[----:B-----5:R-:W2:Y:S02]  /*252e0*/  LDG.E R60, desc[UR60][R8.64+0x4] ;  /* 0x0000043c083c7981 */ /* 0x020ea4000c1e1900 */
[----:B--2---:R-:W-:-:S07]  /*252f0*/  IMAD.IADD R60, R60, 0x1, -R7 ;  /* 0x000000013c3c7824 */ /* 0x004fce00078e0a07 */
.L_x_5270:
[----:B--2---:R-:W2:Y:S01]  /*25300*/  LDL R10, [R1+0x4c] ;  /* 0x00004c00010a7983 */ /* 0x004ea20000100800 */
[----:B------:R-:W-:Y:S01]  /*25310*/  SHF.R.S32.HI R61, RZ, 0x1f, R228 ;  /* 0x0000001fff3d7819 */ /* 0x000fe200000114e4 */
[----:B------:R-:W-:Y:S01]  /*25320*/  ULDC.64 UR4, c[0x0][0xb70] ;  /* 0x0002dc0000047ab9 */ /* 0x000fe20000000a00 */
[----:B------:R-:W-:Y:S02]  /*25330*/  SHF.R.U64 R8, R3, 0x3, RZ ;  /* 0x0000000303087819 */ /* 0x000fe400000012ff */
[--C-:B-----5:R-:W-:Y:S01]  /*25340*/  SHF.R.S32.HI R21, RZ, 0x1f, R20.reuse ;  /* 0x0000001fff157819 */ /* 0x120fe20000011414 */
[----:B------:R-:W-:Y:S01]  /*25350*/  IMAD R3, R61, UR4, RZ ;  /* 0x000000043d037c24 */ /* 0x000fe2000f8e02ff */
[----:B------:R-:W-:Y:S02]  /*25360*/  SEL R237, R237, RZ, !P0 ;  /* 0x000000ffeded7207 */ /* 0x000fe40004000000 */
[----:B------:R-:W-:Y:S01]  /*25370*/  SEL R231, R231, RZ, !P0 ;  /* 0x000000ffe7e77207 */ /* 0x000fe20004000000 */
[----:B------:R-:W-:Y:S01]  /*25380*/  IMAD R3, R228, UR5, R3 ;  /* 0x00000005e4037c24 */ /* 0x000fe2000f8e0203 */
[----:B------:R-:W-:Y:S01]  /*25390*/  LOP3.LUT R8, R8, R11, RZ, 0x3c, !PT ;  /* 0x0000000b08087212 */ /* 0x000fe200078e3cff */
[----:B------:R-:W-:Y:S01]  /*253a0*/  IMAD.WIDE.U32 R6, R228, UR4, R20 ;  /* 0x00000004e4067c25 */ /* 0x000fe2000f8e0014 */
[----:B------:R-:W-:Y:S01]  /*253b0*/  ULDC.64 UR4, c[0x0][0xb78] ;  /* 0x0002de0000047ab9 */ /* 0x000fe20000000a00 */
[----:B------:R-:W-:-:S02]  /*253c0*/  LEA R11, R235, R227, 0x7 ;  /* 0x000000e3eb0b7211 */ /* 0x000fc400078e38ff */
[----:B------:R-:W-:Y:S01]  /*253d0*/  IMAD.IADD R7, R7, 0x1, R3 ;  /* 0x0000000107077824 */ /* 0x000fe200078e0203 */
[C---:B------:R-:W-:Y:S01]  /*253e0*/  IADD3 R29, P0, R4.reuse, 0x4000, RZ ;  /* 0x00004000041d7810 */ /* 0x040fe20007f1e0ff */
[----:B------:R-:W-:Y:S01]  /*253f0*/  IMAD R3, R237, UR4, RZ ;  /* 0x00000004ed037c24 */ /* 0x000fe2000f8e02ff */
[C---:B------:R-:W-:Y:S01]  /*25400*/  IADD3 R13, P5, R4.reuse, 0x2000, RZ ;  /* 0x00002000040d7810 */ /* 0x040fe20007fbe0ff */
[C---:B------:R-:W-:Y:S01]  /*25410*/  IMAD.WIDE.U32 R6, R231.reuse, UR4, R6 ;  /* 0x00000004e7067c25 */ /* 0x040fe2000f8e0006 */
[C---:B------:R-:W-:Y:S02]  /*25420*/  IADD3 R25, P6, R4.reuse, 0x3000, RZ ;  /* 0x0000300004197810 */ /* 0x040fe40007fde0ff */
[C---:B------:R-:W-:Y:S01]  /*25430*/  IADD3 R37, P2, R4.reuse, 0x6000, RZ ;  /* 0x0000600004257810 */ /* 0x040fe20007f5e0ff */
[----:B------:R-:W-:Y:S01]  /*25440*/  IMAD R9, R231, UR5, R3 ;  /* 0x00000005e7097c24 */ /* 0x000fe2000f8e0203 */
[----:B------:R-:W-:Y:S01]  /*25450*/  SHF.R.S32.HI R3, RZ, 0x1f, R11 ;  /* 0x0000001fff037819 */ /* 0x000fe2000001140b */
[----:B------:R-:W-:Y:S01]  /*25460*/  ULDC.64 UR4, c[0x0][0xb40] ;  /* 0x0002d00000047ab9 */ /* 0x000fe20000000a00 */
[----:B------:R-:W-:-:S02]  /*25470*/  IADD3 R33, P1, R4, 0x5000, RZ ;  /* 0x0000500004217810 */ /* 0x000fc40007f3e0ff */
[----:B------:R-:W-:Y:S02]  /*25480*/  IADD3 R6, P3, R11, R6, RZ ;  /* 0x000000060b067210 */ /* 0x000fe40007f7e0ff */
[----:B------:R-:W-:Y:S02]  /*25490*/  LOP3.LUT R28, R29, 0x380, RZ, 0xc0, !PT ;  /* 0x000003801d1c7812 */ /* 0x000fe400078ec0ff */
[----:B------:R-:W-:Y:S02]  /*254a0*/  LOP3.LUT R12, R13, 0x380, RZ, 0xc0, !PT ;  /* 0x000003800d0c7812 */ /* 0x000fe400078ec0ff */
[----:B------:R-:W-:Y:S02]  /*254b0*/  LOP3.LUT R24, R25, 0x380, RZ, 0xc0, !PT ;  /* 0x0000038019187812 */ /* 0x000fe400078ec0ff */
[----:B------:R-:W-:Y:S02]  /*254c0*/  LOP3.LUT R36, R37, 0x380, RZ, 0xc0, !PT ;  /* 0x0000038025247812 */ /* 0x000fe400078ec0ff */
[----:B------:R-:W-:-:S02]  /*254d0*/  LOP3.LUT R32, R33, 0x380, RZ, 0xc0, !PT ;  /* 0x0000038021207812 */ /* 0x000fc400078ec0ff */
[----:B------:R-:W-:Y:S01]  /*254e0*/  IADD3.X R3, R3, R7, R9, P3, !PT ;  /* 0x0000000703037210 */ /* 0x000fe20001ffe409 */
[----:B------:R-:W-:Y:S01]  /*254f0*/  IMAD.X R9, RZ, RZ, R5, P4 ;  /* 0x000000ffff097224 */ /* 0x000fe200020e0605 */
[----:B------:R-:W-:Y:S02]  /*25500*/  SHF.R.U64 R28, R28, 0x3, RZ ;  /* 0x000000031c1c7819 */ /* 0x000fe400000012ff */
[----:B------:R-:W-:Y:S02]  /*25510*/  SHF.R.U64 R12, R12, 0x3, RZ ;  /* 0x000000030c0c7819 */ /* 0x000fe400000012ff */
[----:B------:R-:W-:Y:S02]  /*25520*/  SHF.R.U64 R24, R24, 0x3, RZ ;  /* 0x0000000318187819 */ /* 0x000fe400000012ff */
[----:B------:R-:W-:Y:S02]  /*25530*/  LEA R54, P3, R6, UR4, 0x2 ;  /* 0x0000000406367c11 */ /* 0x000fe4000f8610ff */
[----:B------:R-:W-:-:S02]  /*25540*/  SHF.R.U64 R36, R36, 0x3, RZ ;  /* 0x0000000324247819 */ /* 0x000fc400000012ff */
[----:B------:R-:W-:Y:S02]  /*25550*/  SHF.R.U64 R32, R32, 0x3, RZ ;  /* 0x0000000320207819 */ /* 0x000fe400000012ff */
        /* <DEDUP_REMOVED lines=8> */
[----:B------:R-:W-:Y:S01]  /*255e0*/  LOP3.LUT R36, R36, R37, RZ, 0x3c, !PT ;  /* 0x0000002524247212 */ /* 0x000fe200078e3cff */
[----:B------:R-:W-:Y:S01]  /*255f0*/  IMAD.X R37, RZ, RZ, R5, P2 ;  /* 0x000000ffff257224 */ /* 0x000fe200010e0605 */
[C---:B------:R-:W-:Y:S01]  /*25600*/  IADD3 R41, P3, R4.reuse, 0x7000, RZ ;  /* 0x0000700004297810 */ /* 0x040fe20007f7e0ff */
[----:B------:R-:W-:Y:S01]  /*25610*/  ULDC.64 UR4, c[0x0][0xaa0] ;  /* 0x0002a80000047ab9 */ /* 0x000fe20000000a00 */
[----:B------:R-:W-:-:S02]  /*25620*/  IADD3 R45, P4, R4, 0x8000, RZ ;  /* 0x00008000042d7810 */ /* 0x000fc40007f9e0ff */
[C---:B------:R-:W-:Y:S02]  /*25630*/  IADD3 R49, P5, R4.reuse, 0x9000, RZ ;  /* 0x0000900004317810 */ /* 0x040fe40007fbe0ff */
[----:B------:R-:W-:Y:S02]  /*25640*/  IADD3 R53, P6, R4, 0xa000, RZ ;  /* 0x0000a00004357810 */ /* 0x000fe40007fde0ff */
[----:B------:R-:W-:Y:S01]  /*25650*/  LOP3.LUT R32, R32, R33, RZ, 0x3c, !PT ;  /* 0x0000002120207212 */ /* 0x000fe200078e3cff */
[--C-:B------:R-:W-:Y:S01]  /*25660*/  IMAD.X R33, RZ, RZ, R5.reuse, P1 ;  /* 0x000000ffff217224 */ /* 0x100fe200008e0605 */
[----:B------:R-:W-:Y:S02]  /*25670*/  IADD3 R6, P2, R4, 0xb000, RZ ;  /* 0x0000b00004067810 */ /* 0x000fe40007f5e0ff */
[----:B------:R-:W-:Y:S02]  /*25680*/  LOP3.LUT R40, R41, 0x380, RZ, 0xc0, !PT ;  /* 0x0000038029287812 */ /* 0x000fe400078ec0ff */
[----:B------:R-:W-:Y:S01]  /*25690*/  LOP3.LUT R44, R45, 0x380, RZ, 0xc0, !PT ;  /* 0x000003802d2c7812 */ /* 0x000fe200078ec0ff */
[----:B------:R-:W-:Y:S01]  /*256a0*/  IMAD.X R57, RZ, RZ, R5, P2 ;  /* 0x000000ffff397224 */ /* 0x000fe200010e0605 */
        /* <DEDUP_REMOVED lines=17> */
[----:B------:R-:W-:-:S02]  /*257c0*/  IMAD R21, R21, UR4, RZ ;  /* 0x0000000415157c24 */ /* 0x000fc4000f8e02ff */
[----:B------:R-:W-:Y:S02]  /*257d0*/  IMAD R63, R235, -0x80, R60 ;  /* 0xffffff80eb3f7824 */ /* 0x000fe400078e023c */
[----:B------:R-:W-:-:S03]  /*257e0*/  IMAD R21, R20, UR5, R21 ;  /* 0x0000000514157c24 */ /* 0x000fc6000f8e0215 */
[----:B------:R-:W-:Y:S02]  /*257f0*/  ISETP.GE.AND P3, PT, R224, R63, PT ;  /* 0x0000003fe000720c */ /* 0x000fe40003f66270 */
[----:B------:R-:W-:Y:S01]  /*25800*/  SHF.R.S32.HI R225, RZ, 0x1f, R224 ;  /* 0x0000001fffe17819 */ /* 0x000fe200000114e0 */
[----:B------:R-:W-:Y:S01]  /*25810*/  BSSY B1, `(.L_x_5271) ;  /* 0x0000047000017945 */ /* 0x000fe20003800000 */
[----:B--2---:R-:W-:-:S04]  /*25820*/  LOP3.LUT P0, RZ, R10, 0x3, RZ, 0xc0, !PT ;  /* 0x000000030aff7812 */ /* 0x004fc8000780c0ff */
[-C--:B------:R-:W-:Y:S02]  /*25830*/  ISETP.GE.OR P1, PT, R11, R60.reuse, P0 ;  /* 0x0000003c0b00720c */ /* 0x080fe40000726670 */
[----:B------:R-:W-:Y:S02]  /*25840*/  ISETP.GE.OR P0, PT, R3, R60, P0 ;  /* 0x0000003c0300720c */ /* 0x000fe40000706670 */
[----:B------:R-:W-:-:S04]  /*25850*/  LOP3.LUT R3, R6, 0x380, RZ, 0xc0, !PT ;  /* 0x0000038006037812 */ /* 0x000fc800078ec0ff */
[----:B------:R-:W-:-:S04]  /*25860*/  SHF.R.U64 R3, R3, 0x3, RZ ;  /* 0x0000000303037819 */ /* 0x000fc800000012ff */
[----:B------:R-:W-:Y:S01]  /*25870*/  LOP3.LUT R56, R3, R6, RZ, 0x3c, !PT ;  /* 0x0000000603387212 */ /* 0x000fe200078e3cff */
[----:B------:R-:W-:Y:S04]  /*25880*/  @!P1 STG.E desc[UR60][R54.64], R2 ;  /* 0x0000000236009986 */ /* 0x000fe8000c10193c */
[----:B------:R2:W-:Y:S01]  /*25890*/  @!P0 STG.E desc[UR60][R54.64+0x20], R0 ;  /* 0x0000200036008986 */ /* 0x0005e2000c10193c */
[----:B------:R-:W-:-:S03]  /*258a0*/  SHF.R.S32.HI R3, RZ, 0x1f, R221 ;  /* 0x0000001fff037819 */ /* 0x000fc600000114dd */
        /* <DEDUP_REMOVED lines=12> */
[----:B------:R-:W-:-:S02]  /*25970*/  IMAD.MOV.U32 R2, RZ, RZ, R221 ;  /* 0x000000ffff027224 */ /* 0x000fc400078e00dd */
[----:B------:R-:W-:Y:S01]  /*25980*/  VIADD R0, R224, 0x20 ;  /* 0x00000020e0007836 */ /* 0x000fe20000000000 */
[----:B------:R-:W-:Y:S01]  /*25990*/  @!PT LDS RZ, [RZ] ;  /* 0x00000000fffff984 */ /* 0x000fe20000000800 */
[----:B------:R-:W-:Y:S01]  /*259a0*/  @!PT LDS RZ, [RZ] ;  /* 0x00000000fffff984 */ /* 0x000fe20000000800 */
[----:B------:R-:W-:Y:S01]  /*259b0*/  @!PT LDS RZ, [RZ] ;  /* 0x00000000fffff984 */ /* 0x000fe20000000800 */
[----:B------:R-:W-:Y:S01]  /*259c0*/  @!PT LDS RZ, [RZ] ;  /* 0x00000000fffff984 */ /* 0x000fe20000000800 */
[----:B------:R2:W-:Y:S06]  /*259d0*/  MEMBAR.ALL.CTA ;  /* 0x0000000000007992 */ /* 0x0005ec0000008000 */
[----:B--2---:R-:W2:Y:S01]  /*259e0*/  FENCE.VIEW.ASYNC.S ;  /* 0x00000000000073c6 */ /* 0x004ea20000000000 */
[----:B------:R-:W-:Y:S01]  /*259f0*/  IMAD.WIDE.U32 R2, R20, UR4, R2 ;  /* 0x0000000414027c25 */ /* 0x000fe2000f8e0002 */
[----:B------:R-:W-:Y:S01]  /*25a00*/  ULDC.64 UR4, c[0x0][0xae0] ;  /* 0x0002b80000047ab9 */ /* 0x000fe20000000a00 */
[----:B------:R-:W-:-:S02]  /*25a10*/  ISETP.GE.AND P0, PT, R0, R63, PT ;  /* 0x0000003f0000720c */ /* 0x000fc40003f06270 */
[----:B------:R-:W-:Y:S02]  /*25a20*/  IMAD.IADD R3, R3, 0x1, R21 ;  /* 0x0000000103037824 */ /* 0x000fe400078e0215 */
[----:B------:R-:W-:Y:S02]  /*25a30*/  IMAD R61, R61, UR4, RZ ;  /* 0x000000043d3d7c24 */ /* 0x000fe4000f8e02ff */
[----:B------:R-:W-:Y:S02]  /*25a40*/  VIADD R20, R224, 0x40 ;  /* 0x00000040e0147836 */ /* 0x000fe40000000000 */
[C---:B------:R-:W-:Y:S02]  /*25a50*/  IMAD R61, R228.reuse, UR5, R61 ;  /* 0x00000005e43d7c24 */ /* 0x040fe4000f8e023d */
[----:B------:R-:W-:Y:S01]  /*25a60*/  IMAD.WIDE.U32 R2, R228, UR4, R2 ;  /* 0x00000004e4027c25 */ /* 0x000fe2000f8e0002 */
[----:B------:R-:W-:Y:S01]  /*25a70*/  ULDC.64 UR4, c[0x0][0xae8] ;  /* 0x0002ba0000047ab9 */ /* 0x000fe20000000a00 */
[----:B------:R-:W-:-:S02]  /*25a80*/  ISETP.GE.AND P1, PT, R20, R63, PT ;  /* 0x0000003f1400720c */ /* 0x000fc40003f26270 */
[----:B------:R-:W-:Y:S02]  /*25a90*/  VIADD R0, R18, 0x36820 ;  /* 0x0003682012007836 */ /* 0x000fe40000000000 */
[----:B------:R-:W-:Y:S02]  /*25aa0*/  VIADD R21, R224, 0x60 ;  /* 0x00000060e0157836 */ /* 0x000fe40000000000 */
[----:B------:R-:W-:Y:S01]  /*25ab0*/  IMAD.IADD R3, R3, 0x1, R61 ;  /* 0x0000000103037824 */ /* 0x000fe200078e023d */
[----:B------:R-:W-:Y:S01]  /*25ac0*/  PRMT R0, RZ, 0x654, R0 ;  /* 0x00000654ff007816 */ /* 0x000fe20000000000 */
[----:B------:R-:W-:Y:S01]  /*25ad0*/  IMAD R20, R237, UR4, RZ ;  /* 0x00000004ed147c24 */ /* 0x000fe2000f8e02ff */
[----:B------:R-:W-:Y:S01]  /*25ae0*/  ISETP.GE.AND P2, PT, R21, R63, PT ;  /* 0x0000003f1500720c */ /* 0x000fe20003f46270 */
[C---:B------:R-:W-:Y:S01]  /*25af0*/  IMAD.WIDE.U32 R60, R231.reuse, UR4, R2 ;  /* 0x00000004e73c7c25 */ /* 0x040fe2000f8e0002 */
[----:B--2---:R2:W-:Y:S03]  /*25b00*/  SYNCS.ARRIVE.TRANS64.RED.A1T0 RZ, [R0+URZ], RZ ;  /* 0x000000ff00ff79a7 */ /* 0x0045e6000810043f */
[----:B------:R-:W-:-:S02]  /*25b10*/  IMAD R63, R231, UR5, R20 ;  /* 0x00000005e73f7c24 */ /* 0x000fc4000f8e0214 */
[----:B------:R-:W-:-:S04]  /*25b20*/  IMAD.WIDE R20, R235, 0x80, R224 ;  /* 0x00000080eb147825 */ /* 0x000fc800078e02e0 */
[----:B------:R-:W-:Y:S01]  /*25b30*/  IMAD.IADD R65, R61, 0x1, R63 ;  /* 0x000000013d417824 */ /* 0x000fe200078e023f */
[----:B--2---:R-:W-:Y:S06]  /*25b40*/  @P3 BRA `(.L_x_5272) ;  /* 0x00000000004c3947 */ /* 0x004fec0003800000 */
        /* <DEDUP_REMOVED lines=19> */
.L_x_5272:
[----:B------:R-:W-:Y:S05]  /*25c80*/  BSYNC B1 ;  /* 0x0000000000017941 */ /* 0x000fea0003800000 */
.L_x_5271:
[----:B------:R-:W-:Y:S04]  /*25c90*/  BSSY B1, `(.L_x_5273) ;  /* 0x0000017000017945 */ /* 0x000fe80003800000 */
[----:B------:R-:W-:Y:S05]  /*25ca0*/  @P0 BRA `(.L_x_5274) ;  /* 0x0000000000540947 */ /* 0x000fea0003800000 */
[----:B--2--5:R-:W-:Y:S01]  /*25cb0*/  IADD3 R5, P0, R20, 0x20, RZ ;  /* 0x0000002014057810 */ /* 0x024fe20007f1e0ff */
[C---:B------:R-:W-:Y:S01]  /*25cc0*/  VIADD R2, R221.reuse, 0x40 ;  /* 0x00000040dd027836 */ /* 0x040fe20000000000 */
[----:B------:R-:W-:Y:S01]  /*25cd0*/  ULDC UR4, c[0x0][0xa8c] ;  /* 0x0002a30000047ab9 */ /* 0x000fe20000000800 */
[----:B------:R-:W-:Y:S01]  /*25ce0*/  ULDC.64 UR6, c[0x0][0xad8] ;  /* 0x0002b60000067ab9 */ /* 0x000fe20000000a00 */
[----:B------:R-:W-:Y:S01]  /*25cf0*/  IMAD.MOV.U32 R3, RZ, RZ, R65 ;  /* 0x000000ffff037224 */ /* 0x000fe200078e0041 */
[C---:B------:R-:W-:Y:S01]  /*25d00*/  ISETP.GE.AND P3, PT, R221.reuse, UR4, PT ;  /* 0x00000004dd007c0c */ /* 0x040fe2000bf66270 */
        /* <DEDUP_REMOVED lines=15> */
.L_x_5274:
[----:B------:R-:W-:Y:S05]  /*25e00*/  BSYNC B1 ;  /* 0x0000000000017941 */ /* 0x000fea0003800000 */
.L_x_5273:
[----:B------:R-:W-:Y:S04]  /*25e10*/  BSSY B1, `(.L_x_5275) ;  /* 0x0000017000017945 */ /* 0x000fe80003800000 */
[----:B------:R-:W-:Y:S05]  /*25e20*/  @P1 BRA `(.L_x_5276) ;  /* 0x0000000000541947 */ /* 0x000fea0003800000 */
[----:B--23-5:R-:W-:Y:S01]  /*25e30*/  IADD3 R5, P0, R20, 0x40, RZ ;  /* 0x0000004014057810 */ /* 0x02cfe20007f1e0ff */
        /* <DEDUP_REMOVED lines=20> */
.L_x_5276:
[----:B------:R-:W-:Y:S05]  /*25f80*/  BSYNC B1 ;  /* 0x0000000000017941 */ /* 0x000fea0003800000 */
.L_x_5275:
[----:B------:R-:W-:Y:S05]  /*25f90*/  @P2 BRA `(.L_x_5277) ;  /* 0x0000000c000c2947 */ /* 0x000fea0003800000 */
[----:B--2345:R-:W-:Y:S01]  /*25fa0*/  IADD3 R5, P0, R20, 0x60, RZ ;  /* 0x0000006014057810 */ /* 0x03cfe20007f1e0ff */
[----:B------:R-:W-:Y:S01]  /*25fb0*/  ULDC.64 UR4, c[0x0][0xad8] ;  /* 0x0002b60000047ab9 */ /* 0x000fe20000000a00 */
[----:B------:R-:W-:Y:S01]  /*25fc0*/  IMAD.MOV.U32 R2, RZ, RZ, R60 ;  /* 0x000000ffff027224 */ /* 0x000fe200078e003c */
[----:B------:R-:W-:Y:S01]  /*25fd0*/  ULDC.64 UR6, c[0x0][0xa80] ;  /* 0x0002a00000067ab9 */ /* 0x000fe20000000a00 */
[----:B------:R-:W-:Y:S02]  /*25fe0*/  IMAD.MOV.U32 R3, RZ, RZ, R65 ;  /* 0x000000ffff037224 */ /* 0x000fe400078e0041 */
[----:B------:R-:W-:Y:S02]  /*25ff0*/  IMAD.X R20, RZ, RZ, R21, P0 ;  /* 0x000000ffff147224 */ /* 0x000fe400000e0615 */
[----:B------:R-:W-:Y:S02]  /*26000*/  VIADD R0, R221, 0x40 ;  /* 0x00000040dd007836 */ /* 0x000fe40000000000 */
[----:B------:R-:W-:-:S02]  /*26010*/  IMAD R20, R20, UR4, RZ ;  /* 0x0000000414147c24 */ /* 0x000fc4000f8e02ff */
[----:B------:R-:W-:Y:S01]  /*26020*/  IMAD.WIDE.U32 R2, R5, UR4, R2 ;  /* 0x0000000405027c25 */ /* 0x000fe2000f8e0002 */
        /* <DEDUP_REMOVED lines=14> */
.L_x_5269:
        /* <DEDUP_REMOVED lines=9> */
[----:B------:R2:W5:Y:S09]  /*261a0*/  @P0 LDG.E R7, desc[UR60][R2.64] ;  /* 0x0000003c02070981 */ /* 0x000572000c1e1900 */
[----:B------:R-:W-:Y:S01]  /*261b0*/  @P1 IADD3 R4, P2, R229, UR4, RZ ;  /* 0x00000004e5041c10 */ /* 0x000fe2000ff5e0ff */
[----:B------:R-:W-:-:S02]  /*261c0*/  ULDC UR4, c[0x0][0xa88] ;  /* 0x0002a20000047ab9 */ /* 0x000fc40000000800 */
[----:B------:R-:W-:Y:S01]  /*261d0*/  IMAD.U32 R0, RZ, RZ, UR4 ;  /* 0x00000004ff007e24 */ /* 0x000fe2000f8e00ff */
[----:B------:R-:W-:-:S05]  /*261e0*/  @P1 IADD3.X R5, R230, UR5, RZ, P2, !PT ;  /* 0x00000005e6051c10 */ /* 0x000fca00097fe4ff */
[----:B------:R2:W5:Y:S01]  /*261f0*/  @P1 LDG.E R0, desc[UR60][R4.64] ;  /* 0x0000003c04001981 */ /* 0x000562000c1e1900 */
[----:B------:R-:W3:Y:S02]  /*26200*/  S2R R8, SR_TID.X ;  /* 0x0000000000087919 */ /* 0x000ee40000002100 */
[----:B---3--:R-:W-:-:S05]  /*26210*/  VIADD R6, R8, 0xffffff80 ;  /* 0xffffff8008067836 */ /* 0x008fca0000000000 */
[----:B------:R-:W-:Y:S01]  /*26220*/  ISETP.GT.AND P2, PT, R6, 0x7f, PT ;  /* 0x0000007f0600780c */ /* 0x000fe20003f44270 */
[----:B--2---:R-:W-:-:S12]  /*26230*/  @P1 BRA `(.L_x_5278) ;  /* 0x0000000000101947 */ /* 0x004fd80003800000 */
[----:B------:R-:W-:Y:S05]  /*26240*/  @!P0 BRA `(.L_x_5278) ;  /* 0x00000000000c8947 */ /* 0x000fea0003800000 */
[----:B------:R-:W2:Y:S04]  /*26250*/  LDG.E R5, desc[UR60][R2.64] ;  /* 0x0000003c02057981 */ /* 0x000ea8000c1e1900 */
[----:B-----5:R-:W2:Y:S02]  /*26260*/  LDG.E R0, desc[UR60][R2.64+0x4] ;  /* 0x0000043c02007981 */ /* 0x020ea4000c1e1900 */
[----:B--2---:R-:W-:-:S07]  /*26270*/  IMAD.IADD R0, R0, 0x1, -R5 ;  /* 0x0000000100007824 */ /* 0x004fce00078e0a05 */
.L_x_5278:
[----:B------:R-:W-:Y:S01]  /*26280*/  BSSY B1, `(.L_x_5279) ;  /* 0x000001c000017945 */ /* 0x000fe20003800000 */
[----:B------:R-:W-:Y:S02]  /*26290*/  SHF.R.S32.HI R9, RZ, 0x1f, R228 ;  /* 0x0000001fff097819 */ /* 0x000fe400000114e4 */
[----:B------:R-:W-:Y:S02]  /*262a0*/  SHF.R.S32.HI R10, RZ, 0x1f, R221 ;  /* 0x0000001fff0a7819 */ /* 0x000fe400000114dd */
[----:B------:R-:W-:Y:S02]  /*262b0*/  SEL R231, R231, RZ, !P0 ;  /* 0x000000ffe7e77207 */ /* 0x000fe40004000000 */
[----:B------:R-:W-:Y:S02]  /*262c0*/  SEL R237, R237, RZ, !P0 ;  /* 0x000000ffeded7207 */ /* 0x000fe40004000000 */
[----:B-----5:R-:W-:Y:S01]  /*262d0*/  SHF.R.S32.HI R6, RZ, 0x1f, R7 ;  /* 0x0000001fff067819 */ /* 0x020fe20000011407 */
[----:B------:R-:W-:Y:S06]  /*262e0*/  @P2 BRA `(.L_x_5280) ;  /* 0x0000000000542947 */ /* 0x000fec0003800000 */
        /* <DEDUP_REMOVED lines=21> */
.L_x_5280:
[----:B------:R-:W-:Y:S05]  /*26440*/  BSYNC B1 ;  /* 0x0000000000017941 */ /* 0x000fea0003800000 */
.L_x_5279:
        /* <DEDUP_REMOVED lines=8> */
[C---:B------:R-:W-:Y:S02]  /*264d0*/  VIADD R4, R224.reuse, 0x20 ;  /* 0x00000020e0047836 */ /* 0x040fe40000000000 */
[----:B------:R-:W-:Y:S02]  /*264e0*/  IMAD.IADD R3, R3, 0x1, R7 ;  /* 0x0000000103037824 */ /* 0x000fe400078e0207 */
[----:B------:R-:W-:Y:S02]  /*264f0*/  IMAD R7, R235, -0x80, R0 ;  /* 0xffffff80eb077824 */ /* 0x000fe400078e0200 */
[----:B------:R-:W-:Y:S02]  /*26500*/  IMAD R5, R9, UR4, RZ ;  /* 0x0000000409057c24 */ /* 0x000fe4000f8e02ff */
[C---:B------:R-:W-:Y:S01]  /*26510*/  VIADD R0, R224.reuse, 0x40 ;  /* 0x00000040e0007836 */ /* 0x040fe20000000000 */
[-C--:B------:R-:W-:Y:S01]  /*26520*/  ISETP.GE.AND P3, PT, R224, R7.reuse, PT ;  /* 0x00000007e000720c */ /* 0x080fe20003f66270 */
[----:B------:R-:W-:Y:S01]  /*26530*/  IMAD R5, R228, UR5, R5 ;  /* 0x00000005e4057c24 */ /* 0x000fe2000f8e0205 */
[-C--:B------:R-:W-:Y:S01]  /*26540*/  ISETP.GE.AND P2, PT, R4, R7.reuse, PT ;  /* 0x000000070400720c */ /* 0x080fe20003f46270 */
[----:B------:R-:W-:Y:S01]  /*26550*/  IMAD.WIDE.U32 R2, R228, UR4, R2 ;  /* 0x00000004e4027c25 */ /* 0x000fe2000f8e0002 */
[----:B------:R-:W-:Y:S01]  /*26560*/  ULDC.64 UR4, c[0x0][0xae8] ;  /* 0x0002ba0000047ab9 */ /* 0x000fe20000000a00 */
[----:B------:R-:W-:-:S02]  /*26570*/  ISETP.GE.AND P1, PT, R0, R7, PT ;  /* 0x000000070000720c */ /* 0x000fc40003f26270 */
[----:B------:R-:W-:Y:S02]  /*26580*/  VIADD R4, R224, 0x60 ;  /* 0x00000060e0047836 */ /* 0x000fe40000000000 */
[----:B------:R-:W-:Y:S02]  /*26590*/  IMAD.IADD R3, R3, 0x1, R5 ;  /* 0x0000000103037824 */ /* 0x000fe400078e0205 */
[----:B------:R-:W-:Y:S01]  /*265a0*/  IMAD R0, R237, UR4, RZ ;  /* 0x00000004ed007c24 */ /* 0x000fe2000f8e02ff */
[----:B------:R-:W-:Y:S01]  /*265b0*/  ISETP.GE.AND P0, PT, R4, R7, PT ;  /* 0x000000070400720c */ /* 0x000fe20003f06270 */
[----:B------:R-:W-:Y:S01]  /*265c0*/  IMAD.WIDE.U32 R4, R231, UR4, R2 ;  /* 0x00000004e7047c25 */ /* 0x000fe2000f8e0002 */
[----:B------:R-:W-:-:S03]  /*265d0*/  SHF.R.S32.HI R7, RZ, 0x1f, R224 ;  /* 0x0000001fff077819 */ /* 0x000fc600000114e0 */
[----:B------:R-:W-:Y:S02]  /*265e0*/  IMAD R9, R231, UR5, R0 ;  /* 0x00000005e7097c24 */ /* 0x000fe4000f8e0200 */
[----:B------:R-:W-:Y:S02]  /*265f0*/  IMAD.MOV.U32 R6, RZ, RZ, R224 ;  /* 0x000000ffff067224 */ /* 0x000fe400078e00e0 */
[----:B------:R-:W-:Y:S02]  /*26600*/  IMAD.IADD R11, R5, 0x1, R9 ;  /* 0x00000001050b7824 */ /* 0x000fe400078e0209 */
        /* <DEDUP_REMOVED lines=21> */
.L_x_5282:
[----:B------:R-:W-:Y:S05]  /*26760*/  BSYNC B1 ;  /* 0x0000000000017941 */ /* 0x000fea0003800000 */
.L_x_5281:
[----:B------:R-:W-:Y:S04]  /*26770*/  BSSY B1, `(.L_x_5283) ;  /* 0x0000017000017945 */ /* 0x000fe80003800000 */
[----:B------:R-:W-:Y:S05]  /*26780*/  @P2 BRA `(.L_x_5284) ;  /* 0x0000000000542947 */ /* 0x000fea0003800000 */
[----:B--2---:R-:W-:Y:S01]  /*26790*/  IADD3 R9, P2, R6, 0x20, RZ ;  /* 0x0000002006097810 */ /* 0x004fe20007f5e0ff */
        /* <DEDUP_REMOVED lines=20> */
.L_x_5284:
[----:B------:R-:W-:Y:S05]  /*268e0*/  BSYNC B1 ;  /* 0x0000000000017941 */ /* 0x000fea0003800000 */
.L_x_5283:
[----:B------:R-:W-:Y:S04]  /*268f0*/  BSSY B1, `(.L_x_5285) ;  /* 0x0000017000017945 */ /* 0x000fe80003800000 */
[----:B------:R-:W-:Y:S05]  /*26900*/  @P1 BRA `(.L_x_5286) ;  /* 0x0000000000541947 */ /* 0x000fea0003800000 */
[----:B--23--:R-:W-:Y:S01]  /*26910*/  IADD3 R9, P1, R6, 0x40, RZ ;  /* 0x0000004006097810 */ /* 0x00cfe20007f3e0ff */
        /* <DEDUP_REMOVED lines=20> */
.L_x_5286:
[----:B------:R-:W-:Y:S05]  /*26a60*/  BSYNC B1 ;  /* 0x0000000000017941 */ /* 0x000fea0003800000 */
.L_x_5285:
        /* <DEDUP_REMOVED lines=22> */
.L_x_5277:
[----:B------:R-:W-:Y:S05]  /*26bd0*/  BSYNC B0 ;  /* 0x0000000000007941 */ /* 0x000fea0003800000 */
.L_x_5268:
[----:B------:R-:W-:Y:S02]  /*26be0*/  ULDC UR4, c[0x0][0xc14] ;  /* 0x0003050000047ab9 */ /* 0x000fe40000000800 */
[----:B-1----:R-:W-:-:S13]  /*26bf0*/  ISETP.GE.AND P0, PT, R219, UR4, PT ;  /* 0x00000004db007c0c */ /* 0x002fda000bf06270 */
[----:B------:R-:W-:Y:S05]  /*26c00*/  @!P0 BRA `(.L_x_5287) ;  /* 0xfffffda4009c8947 */ /* 0x000fea000383ffff */
[----:B------:R-:W-:Y:S05]  /*26c10*/  BRA `(.L_x_5051) ;  /* 0x0000006400187947 */ /* 0x000fea0003800000 */
.L_x_5049:
        /* <DEDUP_REMOVED lines=9> */
[----:B------:R-:W-:Y:S01]  /*26cb0*/  CS2R R16, SRZ ;  /* 0x0000000000107805 */ /* 0x000fe2000001ff00 */
        /* <DEDUP_REMOVED lines=51> */
.L_x_5292:
        /* <DEDUP_REMOVED lines=16> */
.L_x_5291:
[----:B------:R-:W-:Y:S05]  /*270f0*/  BSYNC B0 ;  /* 0x0000000000007941 */ /* 0x000fea0003800000 */
.L_x_5290:
        /* <DEDUP_REMOVED lines=25> */
.L_x_5288:
        /* <DEDUP_REMOVED lines=20> */
.L_x_5293:
        /* <DEDUP_REMOVED lines=22> */
[----:B------:R-:W-:-:S03]  /*27530*/  IMAD.MOV R7, RZ, RZ, -R7 ;  /* 0x000000ffff077224 */ /* 0x000fc600078e0a07 */
[----:B------:R-:W-:Y:S01]  /*27540*/  IADD3 R3, -R0, RZ, RZ ;  /* 0x000000ff00037210 */ /* 0x000fe20007ffe1ff */
        /* <DEDUP_REMOVED lines=32> */
.L_x_5289:
[----:B------:R-:W-:Y:S02]  /*27750*/  IMAD.MOV.U32 R17, RZ, RZ, RZ ;  /* 0x000000ffff117224 */ /* 0x000fe400078e00ff */
[----:B------:R-:W-:Y:S02]  /*27760*/  IMAD.U32 R16, RZ, RZ, UR6 ;  /* 0x00000006ff107e24 */ /* 0x000fe4000f8e00ff */
[----:B------:R-:W-:-:S07]  /*27770*/  IMAD.MOV.U32 R18, RZ, RZ, RZ ;  /* 0x000000ffff127224 */ /* 0x000fce00078e00ff */
.L_x_5294:
        /* <DEDUP_REMOVED lines=20> */
[----:B-1----:R-:W-:Y:S01]  /*278c0*/  IMAD.MOV.U32 R0, RZ, RZ, 0x1 ;  /* 0x00000001ff007424 */ /* 0x002fe200078e00ff */
        /* <DEDUP_REMOVED lines=10> */
[----:B------:R-:W2:Y:S11]  /*27970*/  S2R R4, SR_TID.X ;  /* 0x0000000000047919 */ /* 0x000eb60000002100 */
[----:B------:R-:W-:Y:S01]  /*27980*/  ULOP3.LUT UR38, UR4, 0x2, URZ, 0xfc, !UPT ;  /* 0x0000000204267892 */ /* 0x000fe2000f8efc3f */
[----:B--2---:R-:W-:-:S04]  /*27990*/  LOP3.LUT R4, R4, 0x7f, RZ, 0xc0, !PT ;  /* 0x0000007f04047812 */ /* 0x004fc800078ec0ff */
[C---:B------:R-:W-:Y:S02]  /*279a0*/  ISETP.NE.AND P2, PT, R4.reuse, RZ, PT ;  /* 0x000000ff0400720c */ /* 0x040fe40003f45270 */
[----:B------:R-:W-:-:S11]  /*279b0*/  ISETP.NE.OR P0, PT, R4, RZ, !P1 ;  /* 0x000000ff0400720c */ /* 0x000fd60004f05670 */
[----:B------:R-:W-:-:S04]  /*279c0*/  @P2 LOP3.LUT R2, R2, 0x2, RZ, 0xfc, !PT ;  /* 0x0000000202022812 */ /* 0x000fc800078efcff */
[----:B------:R-:W-:-:S05]  /*279d0*/  @P0 LOP3.LUT R2, R2, 0x40, RZ, 0xfc, !PT ;  /* 0x0000004002020812 */ /* 0x000fca00078efcff */
[----:B------:R1:W-:Y:S02]  /*279e0*/  STL [R1+0x10], R2 ;  /* 0x0000100201007387 */ /* 0x0003e40000100800 */
.L_x_5385:
[----:B-12---:R-:W1:Y:S02]  /*279f0*/  LDC.64 R2, c[0x0][0xc60] ;  /* 0x00031800ff027b82 */ /* 0x006e640000000a00 */
[----:B-1----:R-:W-:-:S05]  /*27a00*/  IMAD.WIDE R2, R19, 0x4, R2 ;  /* 0x0000000413027825 */ /* 0x002fca00078e0202 */
[----:B0-----:R-:W2:Y:S01]  /*27a10*/  LDG.E R11, desc[UR60][R2.64] ;  /* 0x0000003c020b7981 */ /* 0x001ea2000c1e1900 */
[----:B------:R-:W-:Y:S05]  /*27a20*/  YIELD ;  /* 0x0000000000007946 */ /* 0x000fea0003800000 */
[----:B------:R-:W-:Y:S01]  /*27a30*/  ULDC.64 UR4, c[0x0][0xa28] ;  /* 0x00028a0000047ab9 */ /* 0x000fe20000000a00 */
[----:B------:R-:W-:Y:S01]  /*27a40*/  IMAD.MOV.U32 R0, RZ, RZ, RZ ;  /* 0x000000ffff007224 */ /* 0x000fe200078e00ff */
[----:B------:R-:W-:Y:S01]  /*27a50*/  ISETP.NE.U32.AND P0, PT, RZ, UR4, PT ;  /* 0x00000004ff007c0c */ /* 0x000fe2000bf05070 */
[----:B------:R-:W-:Y:S01]  /*27a60*/  IMAD.MOV.U32 R10, RZ, RZ, RZ ;  /* 0x000000ffff0a7224 */ /* 0x000fe200078e00ff */
[----:B------:R-:W-:Y:S01]  /*27a70*/  ULDC.64 UR8, c[0x0][0xa08] ;  /* 0x0002820000087ab9 */ /* 0x000fe20000000a00 */
[----:B------:R-:W-:Y:S01]  /*27a80*/  ULDC.64 UR10, c[0x0][0xa10] ;  /* 0x00028400000a7ab9 */ /* 0x000fe20000000a00 */
[----:B------:R-:W-:-:S02]  /*27a90*/  ISETP.NE.AND.EX P0, PT, RZ, UR5, PT, P0 ;  /* 0x00000005ff007c0c */ /* 0x000fc4000bf05300 */
        /* <DEDUP_REMOVED lines=10> */
[----:B------:R-:W-:-:S03]  /*27b40*/  ISETP.NE.AND.EX P0, PT, RZ, UR5, PT, P0 ;  /* 0x00000005ff007c0c */ /* 0x000fc6000bf05300 */
        /* <DEDUP_REMOVED lines=9> */
[----:B------:R-:W-:-:S04]  /*27be0*/  IADD3 R6, P1, R13, UR8, RZ ;  /* 0x000000080d067c10 */ /* 0x000fc8000ff3e0ff */
[----:B------:R-:W-:Y:S02]  /*27bf0*/  IADD3.X R7, R12, UR9, RZ, P1, !PT ;  /* 0x000000090c077c10 */ /* 0x000fe40008ffe4ff */
[----:B------:R-:W-:-:S03]  /*27c00*/  IADD3 R4, P1, R13, UR10, RZ ;  /* 0x0000000a0d047c10 */ /* 0x000fc6000ff3e0ff */
[----:B------:R-:W2:Y:S01]  /*27c10*/  @P2 LDG.E R10, desc[UR60][R2.64] ;  /* 0x0000003c020a2981 */ /* 0x000ea2000c1e1900 */
[----:B------:R-:W-:Y:S02]  /*27c20*/  IADD3.X R5, R12, UR11, RZ, P1, !PT ;  /* 0x0000000b0c057c10 */ /* 0x000fe40008ffe4ff */
[----:B------:R-:W-:Y:S01]  /*27c30*/  ISETP.NE.U32.AND P1, PT, RZ, UR8, PT ;  /* 0x00000008ff007c0c */ /* 0x000fe2000bf25070 */
[----:B------:R-:W-:-:S03]  /*27c40*/  ULDC UR6, c[0x0][0x338] ;  /* 0x0000ce0000067ab9 */ /* 0x000fc60000000800 */
[----:B------:R-:W-:Y:S02]  /*27c50*/  ISETP.NE.AND.EX P3, PT, RZ, UR9, PT, P1 ;  /* 0x00000009ff007c0c */ /* 0x000fe4000bf65310 */
[----:B------:R-:W-:-:S04]  /*27c60*/  ISETP.NE.U32.AND P1, PT, RZ, UR10, PT ;  /* 0x0000000aff007c0c */ /* 0x000fc8000bf25070 */
[----:B------:R-:W-:Y:S01]  /*27c70*/  ISETP.NE.AND.EX P1, PT, RZ, UR11, PT, P1 ;  /* 0x0000000bff007c0c */ /* 0x000fe2000bf25310 */
[----:B--2---:R0:W-:Y:S02]  /*27c80*/  STL [R1+0x34], R10 ;  /* 0x0000340a01007387 */ /* 0x0041e40000100800 */
        /* <DEDUP_REMOVED lines=8> */
[----:B------:R-:W-:Y:S01]  /*27d10*/  UIMAD UR4, UR4, UR5, URZ ;  /* 0x00000005040472a4 */ /* 0x000fe2000f8e023f */
[----:B0-----:R-:W-:-:S05]  /*27d20*/  IMAD.U32 R9, RZ, RZ, UR6 ;  /* 0x00000006ff097e24 */ /* 0x001fca000f8e00ff */
[----:B------:R-:W-:Y:S01]  /*27d30*/  IMAD.U32 R8, RZ, RZ, UR4 ;  /* 0x00000004ff087e24 */ /* 0x000fe2000f8e00ff */
[----:B------:R-:W-:Y:S06]  /*27d40*/  @P0 BRA `(.L_x_5296) ;  /* 0x0000000000100947 */ /* 0x000fec0003800000 */
[----:B------:R-:W-:Y:S05]  /*27d50*/  @!P2 BRA `(.L_x_5296) ;  /* 0x00000000000ca947 */ /* 0x000fea0003800000 */
[----:B-----5:R-:W2:Y:S04]  /*27d60*/  LDG.E R10, desc[UR60][R2.64] ;  /* 0x0000003c020a7981 */ /* 0x020ea8000c1e1900 */
[----:B------:R-:W2:Y:S02]  /*27d70*/  LDG.E R2, desc[UR60][R2.64+0x4] ;  /* 0x0000043c02027981 */ /* 0x000ea4000c1e1900 */
[----:B--2---:R-:W-:-:S07]  /*27d80*/  IMAD.IADD R10, R2, 0x1, -R10 ;  /* 0x00000001020a7824 */ /* 0x004fce00078e0a0a */
.L_x_5296:
        /* <DEDUP_REMOVED lines=14> */
.L_x_5297:
[----:B------:R-:W-:Y:S05]  /*27e70*/  @!P3 BRA `(.L_x_5298) ;  /* 0x00000000000cb947 */ /* 0x000fea0003800000 */
[----:B------:R-:W2:Y:S04]  /*27e80*/  LDG.E R8, desc[UR60][R6.64] ;  /* 0x0000003c06087981 */ /* 0x000ea8000c1e1900 */
[----:B------:R-:W2:Y:S02]  /*27e90*/  LDG.E R6, desc[UR60][R6.64+0x4] ;  /* 0x0000043c06067981 */ /* 0x000ea4000c1e1900 */
[----:B--2---:R-:W-:-:S07]  /*27ea0*/  IMAD.IADD R8, R6, 0x1, -R8 ;  /* 0x0000000106087824 */ /* 0x004fce00078e0a08 */
.L_x_5298:
[----:B0-----:R-:W2:Y:S01]  /*27eb0*/  @P1 LDG.E R2, desc[UR60][R4.64] ;  /* 0x0000003c04021981 */ /* 0x001ea2000c1e1900 */
[----:B-----5:R-:W-:-:S03]  /*27ec0*/  IMAD.IADD R0, R8, 0x1, -R0 ;  /* 0x0000000108007824 */ /* 0x020fc600078e0a00 */
[----:B------:R-:W2:Y:S01]  /*27ed0*/  @P1 LDG.E R4, desc[UR60][R4.64+0x4] ;  /* 0x0000043c04041981 */ /* 0x000ea2000c1e1900 */
[----:B------:R-:W-:Y:S01]  /*27ee0*/  BSSY B0, `(.L_x_5299) ;  /* 0x00000f9000007945 */ /* 0x000fe20003800000 */
[----:B------:R-:W-:Y:S01]  /*27ef0*/  PLOP3.LUT P2, PT, PT, PT, PT, 0x80, 0x0 ;  /* 0x000000000000781c */ /* 0x000fe20003f4f070 */
[----:B--2---:R-:W-:Y:S01]  /*27f00*/  @P1 IMAD.IADD R9, R4, 0x1, -R2 ;  /* 0x0000000104091824 */ /* 0x004fe200078e0a02 */
[----:B------:R-:W-:-:S03]  /*27f10*/  LEA R2, R17, 0xef, 0x7 ;  /* 0x000000ef11027811 */ /* 0x000fc600078e38ff */
[----:B------:R-:W-:-:S04]  /*27f20*/  IMAD.IADD R4, R0, 0x1, R9 ;  /* 0x0000000100047824 */ /* 0x000fc800078e0209 */
[C---:B------:R-:W-:Y:S01]  /*27f30*/  VIADD R5, R4.reuse, 0x6f ;  /* 0x0000006f04057836 */ /* 0x040fe20000000000 */
[----:B------:R-:W-:Y:S01]  /*27f40*/  IADD3 R3, R4, R2, -R10 ;  /* 0x0000000204037210 */ /* 0x000fe20007ffe80a */
[----:B------:R-:W-:Y:S02]  /*27f50*/  IMAD.MOV.U32 R4, RZ, RZ, RZ ;  /* 0x000000ffff047224 */ /* 0x000fe400078e00ff */
[----:B------:R-:W-:Y:S02]  /*27f60*/  IMAD.MOV.U32 R2, RZ, RZ, RZ ;  /* 0x000000ffff027224 */ /* 0x000fe400078e00ff */
[----:B------:R-:W-:-:S04]  /*27f70*/  IMAD.HI R4, R5, -0x6db6db6d, R4 ;  /* 0x9249249305047827 */ /* 0x000fc800078e0204 */
[----:B------:R-:W-:Y:S01]  /*27f80*/  IMAD.HI R2, R3, -0x6db6db6d, R2 ;  /* 0x9249249303027827 */ /* 0x000fe200078e0202 */
[----:B------:R-:W-:-:S04]  /*27f90*/  SHF.R.U32.HI R3, RZ, 0x1f, R4 ;  /* 0x0000001fff037819 */ /* 0x000fc80000011604 */
[----:B------:R-:W-:Y:S02]  /*27fa0*/  LEA.HI.SX32 R4, R4, R3, 0x1a ;  /* 0x0000000304047211 */ /* 0x000fe400078fd2ff */
[----:B------:R-:W-:-:S04]  /*27fb0*/  SHF.R.U32.HI R3, RZ, 0x1f, R2 ;  /* 0x0000001fff037819 */ /* 0x000fc80000011602 */
[----:B------:R-:W-:-:S04]  /*27fc0*/  LEA.HI.SX32 R3, R2, R3, 0x1a ;  /* 0x0000000302037211 */ /* 0x000fc800078fd2ff */
[----:B------:R-:W-:-:S05]  /*27fd0*/  VIMNMX R6, R4, R3, PT ;  /* 0x0000000304067248 */ /* 0x000fca0003fe0100 */
[--C-:B------:R-:W-:Y:S02]  /*27fe0*/  IMAD R2, R6, 0x70, -R0.reuse ;  /* 0x0000007006027824 */ /* 0x100fe400078e0a00 */
[----:B------:R-:W-:-:S03]  /*27ff0*/  IMAD.MOV R0, RZ, RZ, -R0 ;  /* 0x000000ffff007224 */ /* 0x000fc600078e0a00 */
[----:B------:R-:W-:Y:S02]  /*28000*/  VIMNMX R2, R2, R9, PT ;  /* 0x0000000902027248 */ /* 0x000fe40003fe0100 */
[----:B------:R-:W-:-:S04]  /*28010*/  VIMNMX R0, RZ, R0, !PT ;  /* 0x00000000ff007248 */ /* 0x000fc80007fe0100 */
[----:B------:R-:W-:Y:S02]  /*28020*/  ISETP.GT.AND P0, PT, R2, R0, PT ;  /* 0x000000000200720c */ /* 0x000fe40003f04270 */
[----:B------:R-:W-:-:S05]  /*28030*/  SHF.R.U32.HI R4, RZ, 0x4, R0 ;  /* 0x00000004ff047819 */ /* 0x000fca0000011600 */
[----:B------:R-:W-:-:S06]  /*28040*/  IMAD.WIDE.U32 R4, R4, 0x24924925, RZ ;  /* 0x2492492504047825 */ /* 0x000fcc00078e00ff */
[----:B------:R-:W-:Y:S02]  /*28050*/  @P0 VIADD R3, R2, 0x6f ;  /* 0x0000006f02030836 */ /* 0x000fe40000000000 */
[----:B------:R-:W-:-:S04]  /*28060*/  @P0 IMAD.MOV.U32 R2, RZ, RZ, RZ ;  /* 0x000000ffff020224 */ /* 0x000fc800078e00ff */
[----:B------:R-:W-:-:S04]  /*28070*/  @P0 IMAD.HI R2, R3, -0x6db6db6d, R2 ;  /* 0x9249249303020827 */ /* 0x000fc800078e0202 */
[----:B------:R-:W-:Y:S01]  /*28080*/  IMAD.MOV.U32 R0, RZ, RZ, R5 ;  /* 0x000000ffff007224 */ /* 0x000fe200078e0005 */
[----:B------:R-:W-:Y:S01]  /*28090*/  @P0 SHF.R.U32.HI R3, RZ, 0x1f, R2 ;  /* 0x0000001fff030819 */ /* 0x000fe20000011602 */
[----:B------:R0:W-:Y:S02]  /*280a0*/  STL [R1+0x24], R6 ;  /* 0x0000240601007387 */ /* 0x0001e40000100800 */
[----:B------:R-:W-:Y:S01]  /*280b0*/  IMAD.MOV.U32 R4, RZ, RZ, R0 ;  /* 0x000000ffff047224 */ /* 0x000fe200078e0000 */
        /* <DEDUP_REMOVED lines=13> */
.L_x_5452:
[----:B------:R-:W-:-:S03]  /*28190*/  UMOV UR4, 0xffffffff ;  /* 0xffffffff00047882 */ /* 0x000fc60000000000 */
[----:B------:R-:W-:Y:S05]  /*281a0*/  BRA.DIV UR4, `(.L_x_5302) ;  /* 0x0000005e04607947 */ /* 0x000fea000b800000 */
[----:B------:R-:W-:-:S13]  /*281b0*/  ELECT P6, URZ, PT ;  /* 0x00000000003f782f */ /* 0x000fda00038c0000 */
.L_x_5455:
        /* <DEDUP_REMOVED lines=12> */
.L_x_5456:
[----:B------:R-:W-:Y:S05]  /*28280*/  BSYNC B1 ;  /* 0x0000000000017941 */ /* 0x000fea0003800000 */
.L_x_5303:
        /* <DEDUP_REMOVED lines=8> */
.L_x_5457:
        /* <DEDUP_REMOVED lines=11> */
.L_x_5308:
        /* <DEDUP_REMOVED lines=29> */
.L_x_5458:
        /* <DEDUP_REMOVED lines=8> */
.L_x_5310:
        /* <DEDUP_REMOVED lines=24> */
.L_x_5306:
[----:B------:R-:W-:Y:S05]  /*28790*/  BSYNC B1 ;  /* 0x0000000000017941 */ /* 0x000fea0003800000 */
.L_x_5305:
        /* <DEDUP_REMOVED lines=16> */
.L_x_5317:
        /* <DEDUP_REMOVED lines=9> */
.L_x_5459:
        /* <DEDUP_REMOVED lines=11> */
.L_x_5314:
        /* <DEDUP_REMOVED lines=27> */
.L_x_5460:
        /* <DEDUP_REMOVED lines=8> */
.L_x_5316:
        /* <DEDUP_REMOVED lines=24> */
.L_x_5312:
[----:B------:R-:W-:Y:S05]  /*28d90*/  BSYNC B1 ;  /* 0x0000000000017941 */ /* 0x000fea0003800000 */
.L_x_5311:
        /* <DEDUP_REMOVED lines=13> */
.L_x_5300:
[----:B------:R-:W-:Y:S05]  /*28e70*/  BSYNC B0 ;  /* 0x0000000000007941 */ /* 0x000fea0003800000 */
.L_x_5299:
        /* <DEDUP_REMOVED lines=23> */
.L_x_5319:
        /* <DEDUP_REMOVED lines=23> */
.L_x_5321:
        /* <DEDUP_REMOVED lines=20> */
.L_x_5323:
        /* <DEDUP_REMOVED lines=16> */
.L_x_5322:
        /* <DEDUP_REMOVED lines=31> */
.L_x_5324:
        /* <DEDUP_REMOVED lines=16> */
.L_x_5325:
        /* <DEDUP_REMOVED lines=15> */
.L_x_5326:
        /* <DEDUP_REMOVED lines=18> */
.L_x_5463:
[----:B------:R-:W-:Y:S01]  /*298a0*/  UMOV UR4, 0xffffffff ;  /* 0xffffffff00047882 */ /* 0x000fe20000000000 */
[----:B------:R-:W-:Y:S02]  /*298b0*/  SHF.R.S32.HI R17, RZ, 0x1f, R0 ;  /* 0x0000001fff117819 */ /* 0x000fe40000011400 */
[----:B------:R-:W-:Y:S05]  /*298c0*/  BRA.DIV UR4, `(.L_x_5328) ;  /* 0x0000004a04507947 */ /* 0x000fea000b800000 */
[----:B------:R-:W-:-:S13]  /*298d0*/  ELECT P6, URZ, PT ;  /* 0x00000000003f782f */ /* 0x000fda00038c0000 */
.L_x_5466:
        /* <DEDUP_REMOVED lines=21> */
.L_x_5330:
        /* <DEDUP_REMOVED lines=9> */
.L_x_5467:
        /* <DEDUP_REMOVED lines=11> */
.L_x_5332:
        /* <DEDUP_REMOVED lines=33> */
.L_x_5329:
        /* <DEDUP_REMOVED lines=47> */
.L_x_5468:
[----:B------:R-:W-:Y:S05]  /*2a070*/  BSYNC B0 ;  /* 0x0000000000007941 */ /* 0x000fea0003800000 */
.L_x_5333:
        /* <DEDUP_REMOVED lines=42> */
.L_x_5341:
[----:B0-----:R-:W0:Y:S01]  /*2a320*/  S2R R9, SR_CgaCtaId ;  /* 0x0000000000097919 */ /* 0x001e220000008800 */
[----:B------:R-:W-:-:S04]  /*2a330*/  MOV R8, 0x400 ;  /* 0x0000040000087802 */ /* 0x000fc80000000f00 */
[----:B0-----:R-:W-:Y:S02]  /*2a340*/  LEA R8, R9, R8, 0x18 ;  /* 0x0000000809087211 */ /* 0x001fe400078ec0ff */
[----:B------:R-:W-:-:S03]  /*2a350*/  SHF.L.U32 R9, R13, 0x1f, RZ ;  /* 0x0000001f0d097819 */ /* 0x000fc600000006ff */
[----:B------:R-:W-:-:S04]  /*2a360*/  IMAD R8, R12, 0x8, R8 ;  /* 0x000000080c087824 */ /* 0x000fc800078e0208 */
[----:B------:R-:W0:Y:S02]  /*2a370*/  SYNCS.PHASECHK.TRANS64.TRYWAIT P0, [R8+URZ+0x36840], R9 ;  /* 0x03684009080075a7 */ /* 0x000e24000800017f */
[----:B0-----:R-:W-:Y:S05]  /*2a380*/  @!P0 BRA `(.L_x_5342) ;  /* 0x0000003c00f48947 */ /* 0x001fea0003800000 */
.L_x_5469:
        /* <DEDUP_REMOVED lines=11> */
.L_x_5343:
        /* <DEDUP_REMOVED lines=37> */
.L_x_5470:
        /* <DEDUP_REMOVED lines=10> */
.L_x_5345:
[----:B------:R-:W2:Y:S02]  /*2a730*/  LDL R9, [R1+0x10] ;  /* 0x0000100001097983 */ /* 0x000ea40000100800 */
[----:B--2---:R-:W-:-:S13]  /*2a740*/  LOP3.LUT P0, RZ, R9, 0x40, RZ, 0xc0, !PT ;  /* 0x0000004009ff7812 */ /* 0x004fda000780c0ff */
[----:B------:R-:W-:Y:S05]  /*2a750*/  @P0 BRA `(.L_x_5346) ;  /* 0x0000000000040947 */ /* 0x000fea0003800000 */
[----:B------:R-:W-:Y:S01]  /*2a760*/  BPT.TRAP 0x1 ;  /* 0x000000040000795c */ /* 0x000fe20000300000 */
.L_x_5346:
        /* <DEDUP_REMOVED lines=23> */
[----:B------:R-:W-:-:S05]  /*2a8e0*/  UIADD3 UR15, UR15, 0x7400, URZ ;  /* 0x000074000f0f7890 */ /* 0x000fca000fffe03f */
[----:B------:R0:W-:Y:S01]  /*2a8f0*/  UTMALDG.4D [UR8], [UR4], desc[UR6] ;  /* 0x00000608040075b4 */ /* 0x0001e20008019000 */
[----:B------:R-:W-:Y:S01]  /*2a900*/  IMAD.MOV.U32 R4, RZ, RZ, R3 ;  /* 0x000000ffff047224 */ /* 0x000fe200078e0003 */
        /* <DEDUP_REMOVED lines=8> */
.L_x_5340:
[----:B------:R-:W-:Y:S05]  /*2a990*/  BSYNC B2 ;  /* 0x0000000000027941 */ /* 0x000fea0003800000 */
.L_x_5339:
[----:B------:R-:W2:Y:S04]  /*2a9a0*/  LDL.LU R3, [R1+0x24] ;  /* 0x0000240001037983 */ /* 0x000ea80000300800 */
[----:B------:R0:W-:Y:S04]  /*2a9b0*/  STL [R1], R12 ;  /* 0x0000000c01007387 */ /* 0x0001e80000100800 */
[----:B------:R0:W-:Y:S02]  /*2a9c0*/  STL [R1+0x8], R13 ;  /* 0x0000080d01007387 */ /* 0x0001e40000100800 */
[----:B0-2---:R-:W-:-:S07]  /*2a9d0*/  VIADD R7, R3, 0xfffffffd ;  /* 0xfffffffd03077836 */ /* 0x005fce0000000000 */
.L_x_5338:
[----:B------:R-:W-:Y:S05]  /*2a9e0*/  BSYNC B1 ;  /* 0x0000000000017941 */ /* 0x000fea0003800000 */
.L_x_5337:
[----:B------:R-:W-:-:S13]  /*2a9f0*/  ISETP.NE.AND P0, PT, R2, RZ, PT ;  /* 0x000000ff0200720c */ /* 0x000fda0003f05270 */
[----:B------:R-:W-:Y:S05]  /*2aa00*/  @!P0 BRA `(.L_x_5336) ;  /* 0x0000001000488947 */ /* 0x000fea0003800000 */
[----:B------:R-:W-:-:S07]  /*2aa10*/  IMAD.MOV.U32 R11, RZ, RZ, R6 ;  /* 0x000000ffff0b7224 */ /* 0x000fce00078e0006 */
.L_x_5363:
[----:B------:R-:W2:Y:S04]  /*2aa20*/  LDL R3, [R1] ;  /* 0x0000000001037983 */ /* 0x000ea80000100800 */
[----:B------:R-:W3:Y:S01]  /*2aa30*/  LDL R2, [R1+0x8] ;  /* 0x0000080001027983 */ /* 0x000ee20000100800 */
[----:B------:R-:W-:Y:S05]  /*2aa40*/  YIELD ;  /* 0x0000000000007946 */ /* 0x000fea0003800000 */
[----:B------:R-:W-:Y:S01]  /*2aa50*/  BSSY B1, `(.L_x_5347) ;  /* 0x0000085000017945 */ /* 0x000fe20003800000 */
[----:B--2---:R-:W-:-:S04]  /*2aa60*/  IADD3 R8, R3, 0x1, RZ ;  /* 0x0000000103087810 */ /* 0x004fc80007ffe0ff */
        /* <DEDUP_REMOVED lines=27> */
.L_x_5349:
[----:B------:R-:W1:Y:S01]  /*2ac20*/  S2R R3, SR_CgaCtaId ;  /* 0x0000000000037919 */ /* 0x000e620000008800 */
[----:B------:R-:W-:-:S04]  /*2ac30*/  MOV R2, 0x400 ;  /* 0x0000040000027802 */ /* 0x000fc80000000f00 */
[----:B-1----:R-:W-:Y:S02]  /*2ac40*/  LEA R2, R3, R2, 0x18 ;  /* 0x0000000203027211 */ /* 0x002fe400078ec0ff */
[----:B------:R-:W-:-:S03]  /*2ac50*/  SHF.L.U32 R3, R9, 0x1f, RZ ;  /* 0x0000001f09037819 */ /* 0x000fc600000006ff */
[----:B------:R-:W-:-:S04]  /*2ac60*/  IMAD R2, R8, 0x8, R2 ;  /* 0x0000000808027824 */ /* 0x000fc800078e0202 */
[----:B------:R-:W1:Y:S02]  /*2ac70*/  SYNCS.PHASECHK.TRANS64.TRYWAIT P0, [R2+URZ+0x36840], R3 ;  /* 0x03684003020075a7 */ /* 0x000e64000800017f */
[----:B-1----:R-:W-:Y:S05]  /*2ac80*/  @!P0 BRA `(.L_x_5350) ;  /* 0x0000003400dc8947 */ /* 0x002fea0003800000 */
.L_x_5471:
        /* <DEDUP_REMOVED lines=11> */
.L_x_5351:
        /* <DEDUP_REMOVED lines=37> */
.L_x_5472:
        /* <DEDUP_REMOVED lines=10> */
.L_x_5353:
[----:B------:R-:W2:Y:S02]  /*2b030*/  LDL R3, [R1+0x10] ;  /* 0x0000100001037983 */ /* 0x000ea40000100800 */
[----:B--2---:R-:W-:-:S13]  /*2b040*/  LOP3.LUT P0, RZ, R3, 0x40, RZ, 0xc0, !PT ;  /* 0x0000004003ff7812 */ /* 0x004fda000780c0ff */
[----:B------:R-:W-:Y:S05]  /*2b050*/  @P0 BRA `(.L_x_5354) ;  /* 0x0000000000040947 */ /* 0x000fea0003800000 */
[----:B------:R-:W-:Y:S01]  /*2b060*/  BPT.TRAP 0x1 ;  /* 0x000000040000795c */ /* 0x000fe20000300000 */
.L_x_5354:
        /* <DEDUP_REMOVED lines=35> */
.L_x_5348:
[----:B------:R-:W-:Y:S05]  /*2b2a0*/  BSYNC B1 ;  /* 0x0000000000017941 */ /* 0x000fea0003800000 */
.L_x_5347:
        /* <DEDUP_REMOVED lines=31> */
.L_x_5357:
[----:B------:R-:W2:Y:S01]  /*2b4a0*/  S2R R3, SR_CgaCtaId ;  /* 0x0000000000037919 */ /* 0x000ea20000008800 */
[----:B------:R-:W-:-:S04]  /*2b4b0*/  MOV R2, 0x400 ;  /* 0x0000040000027802 */ /* 0x000fc80000000f00 */
[----:B--2---:R-:W-:Y:S02]  /*2b4c0*/  LEA R2, R3, R2, 0x18 ;  /* 0x0000000203027211 */ /* 0x004fe400078ec0ff */
[----:B------:R-:W-:-:S03]  /*2b4d0*/  SHF.L.U32 R3, R14, 0x1f, RZ ;  /* 0x0000001f0e037819 */ /* 0x000fc600000006ff */
[----:B------:R-:W-:-:S04]  /*2b4e0*/  IMAD R2, R15, 0x8, R2 ;  /* 0x000000080f027824 */ /* 0x000fc800078e0202 */
[----:B------:R-:W2:Y:S02]  /*2b4f0*/  SYNCS.PHASECHK.TRANS64.TRYWAIT P0, [R2+URZ+0x36840], R3 ;  /* 0x03684003020075a7 */ /* 0x000ea4000800017f */
[----:B--2---:R-:W-:Y:S05]  /*2b500*/  @!P0 BRA `(.L_x_5358) ;  /* 0x0000002c00e48947 */ /* 0x004fea0003800000 */
.L_x_5473:
        /* <DEDUP_REMOVED lines=11> */
.L_x_5359:
        /* <DEDUP_REMOVED lines=36> */
.L_x_5474:
        /* <DEDUP_REMOVED lines=10> */
.L_x_5361:
[----:B------:R-:W2:Y:S02]  /*2b8a0*/  LDL R3, [R1+0x10] ;  /* 0x0000100001037983 */ /* 0x000ea40000100800 */
[----:B--2---:R-:W-:-:S13]  /*2b8b0*/  LOP3.LUT P0, RZ, R3, 0x40, RZ, 0xc0, !PT ;  /* 0x0000004003ff7812 */ /* 0x004fda000780c0ff */
[----:B------:R-:W-:Y:S05]  /*2b8c0*/  @P0 BRA `(.L_x_5362) ;  /* 0x0000000000040947 */ /* 0x000fea0003800000 */
[----:B------:R-:W-:Y:S01]  /*2b8d0*/  BPT.TRAP 0x1 ;  /* 0x000000040000795c */ /* 0x000fe20000300000 */
.L_x_5362:
        /* <DEDUP_REMOVED lines=33> */
.L_x_5356:
[----:B------:R-:W-:Y:S05]  /*2baf0*/  BSYNC B1 ;  /* 0x0000000000017941 */ /* 0x000fea0003800000 */
.L_x_5355:
[C---:B------:R-:W-:Y:S01]  /*2bb00*/  ISETP.GT.AND P0, PT, R7.reuse, 0x1, PT ;  /* 0x000000010700780c */ /* 0x040fe20003f04270 */
[----:B------:R-:W-:-:S12]  /*2bb10*/  VIADD R7, R7, 0xfffffffe ;  /* 0xfffffffe07077836 */ /* 0x000fd80000000000 */
[----:B------:R-:W-:Y:S05]  /*2bb20*/  @P0 BRA `(.L_x_5363) ;  /* 0xffffffec00bc0947 */ /* 0x000fea000383ffff */
.L_x_5336:
[----:B------:R-:W-:Y:S05]  /*2bb30*/  BSYNC B0 ;  /* 0x0000000000007941 */ /* 0x000fea0003800000 */
.L_x_5335:
        /* <DEDUP_REMOVED lines=17> */
.L_x_5365:
[----:B------:R-:W-:Y:S05]  /*2bc50*/  BSYNC B0 ;  /* 0x0000000000007941 */ /* 0x000fea0003800000 */
.L_x_5364:
        /* <DEDUP_REMOVED lines=11> */
.L_x_5475:
        /* <DEDUP_REMOVED lines=10> */
.L_x_5369:
[----:B------:R-:W2:Y:S02]  /*2bdb0*/  LDL R0, [R1+0x10] ;  /* 0x0000100001007983 */ /* 0x000ea40000100800 */
[----:B--2---:R-:W-:-:S13]  /*2bdc0*/  LOP3.LUT P0, RZ, R0, 0x40, RZ, 0xc0, !PT ;  /* 0x0000004000ff7812 */ /* 0x004fda000780c0ff */
[----:B------:R-:W-:Y:S05]  /*2bdd0*/  @P0 BRA `(.L_x_5370) ;  /* 0x0000000000040947 */ /* 0x000fea0003800000 */
[----:B------:R-:W-:Y:S01]  /*2bde0*/  BPT.TRAP 0x1 ;  /* 0x000000040000795c */ /* 0x000fe20000300000 */
.L_x_5370:
        /* <DEDUP_REMOVED lines=33> */
.L_x_5367:
[----:B------:R-:W-:Y:S05]  /*2c000*/  BSYNC B0 ;  /* 0x0000000000007941 */ /* 0x000fea0003800000 */
.L_x_5366:
        /* <DEDUP_REMOVED lines=9> */
.L_x_5320:
[----:B------:R-:W-:Y:S05]  /*2c0a0*/  BSYNC B6 ;  /* 0x0000000000067941 */ /* 0x000fea0003800000 */
.L_x_5318:
[----:B------:R-:W-:-:S03]  /*2c0b0*/  UMOV UR4, 0xffffffff ;  /* 0xffffffff00047882 */ /* 0x000fc60000000000 */
[----:B------:R-:W-:Y:S05]  /*2c0c0*/  BRA.DIV UR4, `(.L_x_5371) ;  /* 0x0000002604307947 */ /* 0x000fea000b800000 */
[----:B------:R2:W3:Y:S04]  /*2c0d0*/  SHFL.IDX PT, R4, R16, RZ, 0x1f ;  /* 0x00001fff10047589 */ /* 0x0004e800000e0000 */
[----:B------:R-:W4:Y:S02]  /*2c0e0*/  SHFL.IDX PT, R16, R16, 0x1, 0x1f ;  /* 0x00201f0010107f89 */ /* 0x000f2400000e0000 */
.L_x_5479:
[----:B0-----:R-:W0:Y:S01]  /*2c0f0*/  S2R R7, SR_TID.X ;  /* 0x0000000000077919 */ /* 0x001e220000002100 */
        /* <DEDUP_REMOVED lines=12> */
.L_x_5373:
[----:B------:R-:W-:Y:S05]  /*2c1c0*/  BSYNC B0 ;  /* 0x0000000000007941 */ /* 0x000fea0003800000 */
.L_x_5372:
        /* <DEDUP_REMOVED lines=23> */
.L_x_5487:
[----:B------:R-:W-:Y:S02]  /*2c340*/  ULDC UR4, c[0x0][0xc10] ;  /* 0x0003040000047ab9 */ /* 0x000fe40000000800 */
[----:B------:R-:W-:-:S04]  /*2c350*/  IMAD.U32 R5, RZ, RZ, UR4 ;  /* 0x00000004ff057e24 */ /* 0x000fc8000f8e00ff */
[----:B-1----:R-:W-:-:S04]  /*2c360*/  IMAD R3, R14, R5, RZ ;  /* 0x000000050e037224 */ /* 0x002fc800078e02ff */
[----:B--2-4-:R-:W-:-:S05]  /*2c370*/  IMAD.IADD R16, R16, 0x1, R3 ;  /* 0x0000000110107824 */ /* 0x014fca00078e0203 */
[----:B---3--:R-:W-:-:S13]  /*2c380*/  ISETP.GT.AND P0, PT, R16, R4, PT ;  /* 0x000000041000720c */ /* 0x008fda0003f04270 */
[----:B------:R-:W-:Y:S05]  /*2c390*/  @P0 BRA `(.L_x_5375) ;  /* 0x0000000000b40947 */ /* 0x000fea0003800000 */
[----:B------:R-:W1:Y:S02]  /*2c3a0*/  LDC R0, c[0x0][0xc14] ;  /* 0x00030500ff007b82 */ /* 0x000e640000000800 */
.L_x_5380:
        /* <DEDUP_REMOVED lines=12> */
[----:B0-----:R-:W-:-:S05]  /*2c470*/  IMAD.WIDE R2, R5, 0x4, R2 ;  /* 0x0000000405027825 */ /* 0x001fca00078e0202 */
[----:B------:R1:W5:Y:S02]  /*2c480*/  LDG.E R17, desc[UR60][R2.64] ;  /* 0x0000003c02117981 */ /* 0x000364000c1e1900 */
.L_x_5378:
[----:B------:R-:W-:Y:S05]  /*2c490*/  BSYNC B0 ;  /* 0x0000000000007941 */ /* 0x000fea0003800000 */
.L_x_5377:
        /* <DEDUP_REMOVED lines=11> */
[----:B-1----:R-:W-:-:S05]  /*2c550*/  IMAD.IADD R3, R13, 0x1, R14 ;  /* 0x000000010d037824 */ /* 0x002fca00078e020e */
        /* <DEDUP_REMOVED lines=11> */
.L_x_5495:
[----:B------:R-:W-:Y:S02]  /*2c610*/  ULDC UR4, c[0x0][0xc10] ;  /* 0x0003040000047ab9 */ /* 0x000fe40000000800 */
[----:B------:R-:W-:-:S04]  /*2c620*/  IMAD.U32 R5, RZ, RZ, UR4 ;  /* 0x00000004ff057e24 */ /* 0x000fc8000f8e00ff */
[----:B-1----:R-:W-:-:S04]  /*2c630*/  IMAD R3, R14, R5, RZ ;  /* 0x000000050e037224 */ /* 0x002fc800078e02ff */
[----:B------:R-:W-:-:S05]  /*2c640*/  IMAD.IADD R16, R3, 0x1, R16 ;  /* 0x0000000103107824 */ /* 0x000fca00078e0210 */
[----:B------:R-:W-:-:S13]  /*2c650*/  ISETP.GT.AND P0, PT, R16, R4, PT ;  /* 0x000000041000720c */ /* 0x000fda0003f04270 */
[----:B------:R-:W-:Y:S05]  /*2c660*/  @!P0 BRA `(.L_x_5380) ;  /* 0xfffffffc00508947 */ /* 0x000fea000383ffff */
.L_x_5375:
        /* <DEDUP_REMOVED lines=8> */
.L_x_5499:
[----:B------:R-:W-:Y:S01]  /*2c6f0*/  ISETP.NE.AND P0, PT, R3, RZ, PT ;  /* 0x000000ff0300720c */ /* 0x000fe20003f05270 */
[----:B------:R-:W-:-:S12]  /*2c700*/  IMAD.MOV.U32 R7, RZ, RZ, RZ ;  /* 0x000000ffff077224 */ /* 0x000fd800078e00ff */
[----:B------:R-:W-:Y:S05]  /*2c710*/  @!P0 BRA `(.L_x_5382) ;  /* 0x0000000000108947 */ /* 0x000fea0003800000 */
[----:B------:R-:W-:Y:S01]  /*2c720*/  UMOV UR4, 0xffffffff ;  /* 0xffffffff00047882 */ /* 0x000fe20000000000 */
[----:B------:R-:W-:Y:S02]  /*2c730*/  VIADD R12, R6, 0xffffffff ;  /* 0xffffffff060c7836 */ /* 0x000fe40000000000 */
[----:B------:R-:W-:Y:S05]  /*2c740*/  BRA.DIV UR4, `(.L_x_5383) ;  /* 0x0000002604c47947 */ /* 0x000fea000b800000 */
[----:B------:R3:W4:Y:S02]  /*2c750*/  SHFL.IDX PT, R7, R2, R12, 0x1f ;  /* 0x00001f0c02077589 */ /* 0x00072400000e0000 */
.L_x_5382:
        /* <DEDUP_REMOVED lines=67> */
.L_x_5376:
[----:B------:R-:W-:Y:S01]  /*2cb90*/  UMOV UR4, URZ ;  /* 0x0000003f00047c82 */ /* 0x000fe20008000000 */
[----:B------:R-:W-:Y:S01]  /*2cba0*/  UMOV UR5, URZ ;  /* 0x0000003f00057c82 */ /* 0x000fe20008000000 */
[----:B------:R-:W-:Y:S01]  /*2cbb0*/  ULDC UR6, c[0x0][0xc14] ;  /* 0x0003050000067ab9 */ /* 0x000fe20000000800 */
[----:B------:R-:W-:Y:S02]  /*2cbc0*/  IMAD.MOV.U32 R16, RZ, RZ, R4 ;  /* 0x000000ffff107224 */ /* 0x000fe400078e0004 */
[----:B------:R-:W-:Y:S02]  /*2cbd0*/  IMAD.U32 R17, RZ, RZ, UR4 ;  /* 0x00000004ff117e24 */ /* 0x000fe4000f8e00ff */
[----:B------:R-:W-:Y:S02]  /*2cbe0*/  IMAD.U32 R18, RZ, RZ, UR5 ;  /* 0x00000005ff127e24 */ /* 0x000fe4000f8e00ff */
[----:B------:R-:W-:-:S07]  /*2cbf0*/  IMAD.U32 R19, RZ, RZ, UR6 ;  /* 0x00000006ff137e24 */ /* 0x000fce000f8e00ff */
.L_x_5384:
        /* <DEDUP_REMOVED lines=12> */
.L_x_5295:
        /* <DEDUP_REMOVED lines=12> */
.L_x_5502:
[----:B------:R-:W-:Y:S05]  /*2cd80*/  BSYNC B0 ;  /* 0x0000000000007941 */ /* 0x000fea0003800000 */
.L_x_5386:
[----:B------:R-:W-:-:S03]  /*2cd90*/  UMOV UR4, 0xffffffff ;  /* 0xffffffff00047882 */ /* 0x000fc60000000000 */
[----:B------:R-:W-:Y:S05]  /*2cda0*/  BRA.DIV UR4, `(.L_x_5388) ;  /* 0x0000002204687947 */ /* 0x000fea000b800000 */
[----:B------:R-:W2:Y:S02]  /*2cdb0*/  S2R R2, SR_TID.X ;  /* 0x0000000000027919 */ /* 0x000ea40000002100 */
[----:B--2---:R-:W-:-:S04]  /*2cdc0*/  SHF.R.U32.HI R2, RZ, 0x5, R2 ;  /* 0x00000005ff027819 */ /* 0x004fc80000011602 */
[----:B------:R-:W-:-:S05]  /*2cdd0*/  LOP3.LUT R2, R2, 0x3, RZ, 0xc0, !PT ;  /* 0x0000000302027812 */ /* 0x000fca00078ec0ff */
[----:B------:R2:W3:Y:S02]  /*2cde0*/  SHFL.IDX PT, R14, R2, RZ, 0x1f ;  /* 0x00001fff020e7589 */ /* 0x0004e400000e0000 */
.L_x_5505:
[----:B---3--:R-:W-:-:S13]  /*2cdf0*/  ISETP.NE.AND P0, PT, R14, RZ, PT ;  /* 0x000000ff0e00720c */ /* 0x008fda0003f05270 */
[----:B------:R-:W-:Y:S05]  /*2ce00*/  @P0 BRA `(.L_x_5051) ;  /* 0x00000000009c0947 */ /* 0x000fea0003800000 */
[----:B------:R-:W-:-:S03]  /*2ce10*/  UMOV UR4, 0xffffffff ;  /* 0xffffffff00047882 */ /* 0x000fc60000000000 */
[----:B------:R-:W-:Y:S05]  /*2ce20*/  BRA.DIV UR4, `(.L_x_5389) ;  /* 0x00000022047c7947 */ /* 0x000fea000b800000 */
[----:B------:R-:W-:-:S13]  /*2ce30*/  ELECT P6, URZ, PT ;  /* 0x00000000003f782f */ /* 0x000fda00038c0000 */
.L_x_5508:
        /* <DEDUP_REMOVED lines=8> */
.L_x_5390:
        /* <DEDUP_REMOVED lines=14> */
.L_x_5509:
[----:B------:R-:W2:Y:S02]  /*2cfa0*/  SYNCS.PHASECHK.TRANS64.TRYWAIT P0, [R7+URZ], R2 ;  /* 0x00000002070075a7 */ /* 0x000ea4000800017f */
[----:B--2---:R-:W-:Y:S05]  /*2cfb0*/  @!P0 BRA `(.L_x_5392) ;  /* 0x00000020004c8947 */ /* 0x004fea0003800000 */
.L_x_5510:
[----:B------:R-:W-:Y:S05]  /*2cfc0*/  @!P2 BRA `(.L_x_5393) ;  /* 0x000000000004a947 */ /* 0x000fea0003800000 */
[----:B------:R-:W-:Y:S01]  /*2cfd0*/  BPT.TRAP 0x1 ;  /* 0x000000040000795c */ /* 0x000fe20000300000 */
.L_x_5393:
[----:B------:R-:W3:Y:S01]  /*2cfe0*/  LDL.LU R4, [R1] ;  /* 0x0000000001047983 */ /* 0x000ee20000300800 */
[----:B------:R-:W-:-:S04]  /*2cff0*/  VIADD R0, R0, 0x36860 ;  /* 0x0003686000007836 */ /* 0x000fc80000000000 */
[----:B---3--:R-:W-:-:S04]  /*2d000*/  IMAD R4, R4, 0x8, R0 ;  /* 0x0000000804047824 */ /* 0x008fc800078e0200 */
[----:B------:R-:W3:Y:S02]  /*2d010*/  SYNCS.PHASECHK.TRANS64.TRYWAIT P0, [R4+URZ], R5 ;  /* 0x00000005040075a7 */ /* 0x000ee4000800017f */
[----:B---3--:R-:W-:Y:S05]  /*2d020*/  @!P0 BRA `(.L_x_5394) ;  /* 0x0000002000448947 */ /* 0x008fea0003800000 */
.L_x_5511:
[----:B------:R-:W-:-:S07]  /*2d030*/  IMAD R3, R3, 0x8, R0 ;  /* 0x0000000803037824 */ /* 0x000fce00078e0200 */
.L_x_5395:
[----:B----4-:R4:W0:Y:S02]  /*2d040*/  SYNCS.PHASECHK.TRANS64.TRYWAIT P0, [R3+URZ], R2 ;  /* 0x00000002030075a7 */ /* 0x010824000800017f */
[----:B0-----:R-:W-:Y:S05]  /*2d050*/  @!P0 NANOSLEEP.SYNCS 0x989680 ;  /* 0x009896800000895d */ /* 0x001fea0003900000 */
[----:B------:R-:W0:Y:S02]  /*2d060*/  @!P0 SYNCS.PHASECHK.TRANS64 P0, [R3+URZ], R2 ;  /* 0x00000002030085a7 */ /* 0x000e24000800007f */
[----:B0-----:R-:W-:Y:S05]  /*2d070*/  @!P0 BRA `(.L_x_5395) ;  /* 0xfffffffc00f08947 */ /* 0x001fea000383ffff */
.L_x_5051:
[----:B------:R-:W-:Y:S05]  /*2d080*/  BSYNC B7 ;  /* 0x0000000000077941 */ /* 0x000fea0003800000 */
.L_x_5048:
[----:B------:R-:W-:Y:S05]  /*2d090*/  EXIT ;  /* 0x000000000000794d */ /* 0x000fea0003800000 */
.L_x_5069:
[----:B0-----:R0:W1:Y:S02]  /*2d0a0*/  SYNCS.PHASECHK.TRANS64.TRYWAIT P5, [R43+URZ+0x36890], R100 ;  /* 0x036890642b0075a7 */ /* 0x00106400080a017f */
[----:B-1----:R-:W-:Y:S05]  /*2d0b0*/  @!P5 NANOSLEEP.SYNCS 0x989680 ;  /* 0x009896800000d95d */ /* 0x002fea0003900000 */
[----:B------:R-:W1:Y:S02]  /*2d0c0*/  @!P5 SYNCS.PHASECHK.TRANS64 P5, [R43+URZ+0x36890], R100 ;  /* 0x036890642b00d5a7 */ /* 0x000e6400080a007f */
[----:B-1----:R-:W-:Y:S05]  /*2d0d0*/  @!P5 BRA `(.L_x_5069) ;  /* 0xfffffffc00f0d947 */ /* 0x002fea000383ffff */
[----:B------:R-:W-:Y:S05]  /*2d0e0*/  BRA `(.L_x_5396) ;  /* 0xfffffd6800107947 */ /* 0x000fea000383ffff */
.L_x_5123:
[----:B-1----:R1:W3:Y:S02]  /*2d0f0*/  SYNCS.PHASECHK.TRANS64.TRYWAIT P5, [R43+URZ+0x36890], R100 ;  /* 0x036890642b0075a7 */ /* 0x0022e400080a017f */
[----:B---3--:R-:W-:Y:S05]  /*2d100*/  @!P5 NANOSLEEP.SYNCS 0x989680 ;  /* 0x009896800000d95d */ /* 0x008fea0003900000 */
[----:B------:R-:W3:Y:S02]  /*2d110*/  @!P5 SYNCS.PHASECHK.TRANS64 P5, [R43+URZ+0x36890], R100 ;  /* 0x036890642b00d5a7 */ /* 0x000ee400080a007f */
[----:B---3--:R-:W-:Y:S05]  /*2d120*/  @!P5 BRA `(.L_x_5123) ;  /* 0xfffffffc00f0d947 */ /* 0x008fea000383ffff */
[----:B------:R-:W-:Y:S05]  /*2d130*/  BRA `(.L_x_5397) ;  /* 0xfffffd9c007c7947 */ /* 0x000fea000383ffff */
.L_x_5148:
[----:B-1----:R1:W2:Y:S02]  /*2d140*/  SYNCS.PHASECHK.TRANS64.TRYWAIT P3, [R43+URZ+0x36890], R100 ;  /* 0x036890642b0075a7 */ /* 0x0022a4000806017f */
[----:B--2---:R-:W-:Y:S05]  /*2d150*/  @!P3 NANOSLEEP.SYNCS 0x989680 ;  /* 0x009896800000b95d */ /* 0x004fea0003900000 */
[----:B------:R-:W2:Y:S02]  /*2d160*/  @!P3 SYNCS.PHASECHK.TRANS64 P3, [R43+URZ+0x36890], R100 ;  /* 0x036890642b00b5a7 */ /* 0x000ea4000806007f */
[----:B--2---:R-:W-:Y:S05]  /*2d170*/  @!P3 BRA `(.L_x_5148) ;  /* 0xfffffffc00f0b947 */ /* 0x004fea000383ffff */
[----:B------:R-:W-:Y:S05]  /*2d180*/  BRA `(.L_x_5398) ;  /* 0xfffffdd000147947 */ /* 0x000fea000383ffff */
.L_x_5154:
[----:B0-----:R0:W1:Y:S02]  /*2d190*/  SYNCS.PHASECHK.TRANS64.TRYWAIT P2, [R43+URZ+0x368b0], R100 ;  /* 0x0368b0642b0075a7 */ /* 0x001064000804017f */
[----:B-1----:R-:W-:Y:S05]  /*2d1a0*/  @!P2 NANOSLEEP.SYNCS 0x989680 ;  /* 0x009896800000a95d */ /* 0x002fea0003900000 */
[----:B------:R-:W1:Y:S02]  /*2d1b0*/  @!P2 SYNCS.PHASECHK.TRANS64 P2, [R43+URZ+0x368b0], R100 ;  /* 0x0368b0642b00a5a7 */ /* 0x000e64000804007f */
[----:B-1----:R-:W-:Y:S05]  /*2d1c0*/  @!P2 BRA `(.L_x_5154) ;  /* 0xfffffffc00f0a947 */ /* 0x002fea000383ffff */
[----:B------:R-:W-:Y:S05]  /*2d1d0*/  BRA `(.L_x_5399) ;  /* 0xfffffdd4002c7947 */ /* 0x000fea000383ffff */
.L_x_5176:
        /* <DEDUP_REMOVED lines=8> */
.L_x_5401:
[----:B------:R-:W-:Y:S05]  /*2d260*/  BSYNC B1 ;  /* 0x0000000000017941 */ /* 0x000fea0003800000 */
.L_x_5400:
[----:B------:R-:W-:Y:S05]  /*2d270*/  BRA `(.L_x_5402) ;  /* 0xfffffdf000d47947 */ /* 0x000fea000383ffff */
.L_x_5177:
        /* <DEDUP_REMOVED lines=8> */
.L_x_5404:
[----:B------:R-:W-:Y:S05]  /*2d300*/  BSYNC B1 ;  /* 0x0000000000017941 */ /* 0x000fea0003800000 */
.L_x_5403:
[----:B------:R-:W-:Y:S05]  /*2d310*/  BRA `(.L_x_5405) ;  /* 0xfffffdf000b47947 */ /* 0x000fea000383ffff */
.L_x_5178:
        /* <DEDUP_REMOVED lines=8> */
.L_x_5407:
[----:B------:R-:W-:Y:S05]  /*2d3a0*/  BSYNC B1 ;  /* 0x0000000000017941 */ /* 0x000fea0003800000 */
.L_x_5406:
[----:B------:R-:W-:Y:S05]  /*2d3b0*/  BRA `(.L_x_5408) ;  /* 0xfffffdf000947947 */ /* 0x000fea000383ffff */
.L_x_5179:
        /* <DEDUP_REMOVED lines=8> */
.L_x_5410:
[----:B------:R-:W-:Y:S05]  /*2d440*/  BSYNC B1 ;  /* 0x0000000000017941 */ /* 0x000fea0003800000 */
.L_x_5409:
[----:B------:R-:W-:Y:S05]  /*2d450*/  BRA `(.L_x_5411) ;  /* 0xfffffdf000747947 */ /* 0x000fea000383ffff */
.L_x_5180:
        /* <DEDUP_REMOVED lines=8> */
.L_x_5413:
[----:B------:R-:W-:Y:S05]  /*2d4e0*/  BSYNC B1 ;  /* 0x0000000000017941 */ /* 0x000fea0003800000 */
.L_x_5412:
[----:B------:R-:W-:Y:S05]  /*2d4f0*/  BRA `(.L_x_5414) ;  /* 0xfffffdf000547947 */ /* 0x000fea000383ffff */
.L_x_5181:
        /* <DEDUP_REMOVED lines=8> */
.L_x_5416:
[----:B------:R-:W-:Y:S05]  /*2d580*/  BSYNC B1 ;  /* 0x0000000000017941 */ /* 0x000fea0003800000 */
.L_x_5415:
[----:B------:R-:W-:Y:S05]  /*2d590*/  BRA `(.L_x_5417) ;  /* 0xfffffdf000387947 */ /* 0x000fea000383ffff */
.L_x_5182:
        /* <DEDUP_REMOVED lines=8> */
.L_x_5419:
[----:B------:R-:W-:Y:S05]  /*2d620*/  BSYNC B1 ;  /* 0x0000000000017941 */ /* 0x000fea0003800000 */
.L_x_5418:
[----:B------:R-:W-:Y:S05]  /*2d630*/  BRA `(.L_x_5420) ;  /* 0xfffffdf0001c7947 */ /* 0x000fea000383ffff */
.L_x_5183:
[----:B------:R-:W-:Y:S01]  /*2d640*/  BSSY B1, `(.L_x_5421) ;  /* 0x0000008000017945 */ /* 0x000fe20003800000 */
[----:B------:R-:W-:Y:S01]  /*2d650*/  MOV R13, R0 ;  /* 0x00000000000d7202 */ /* 0x000fe20000000f00 */
[----:B------:R-:W-:Y:S02]  /*2d660*/  IMAD.MOV.U32 R12, RZ, RZ, 0x1 ;  /* 0x00000001ff0c7424 */ /* 0x000fe400078e00ff */
[----:B------:R-:W-:Y:S02]  /*2d670*/  IMAD.MOV.U32 R11, RZ, RZ, 0x1c1f ;  /* 0x00001c1fff0b7424 */ /* 0x000fe400078e00ff */
[----:B------:R-:W-:-:S07]  /*2d680*/  IMAD.MOV.U32 R15, RZ, RZ, -0x1 ;  /* 0xffffffffff0f7424 */ /* 0x000fce00078e00ff */
[----:B------:R-:W-:Y:S05]  /*2d690*/  WARPSYNC.COLLECTIVE R15, `(.L_x_5422) ;  /* 0x000000000f087348 */ /* 0x000fea0003c00000 */
[----:B------:R0:W1:Y:S02]  /*2d6a0*/  SHFL.IDX P6, R14, R13, R12, R11 ;  /* 0x0000000c0d0e7389 */ /* 0x00006400000c000b */
[----:B01----:R-:W-:Y:S01]  /*2d6b0*/  ENDCOLLECTIVE ;  /* 0x000000000000791b */ /* 0x003fe20003800000 */
.L_x_5422:
[----:B------:R-:W-:Y:S05]  /*2d6c0*/  BSYNC B1 ;  /* 0x0000000000017941 */ /* 0x000fea0003800000 */
.L_x_5421:
[----:B------:R-:W-:Y:S05]  /*2d6d0*/  BRA `(.L_x_5423) ;  /* 0xfffffdf000007947 */ /* 0x000fea000383ffff */
.L_x_5185:
[----:B0-----:R0:W1:Y:S02]  /*2d6e0*/  SYNCS.PHASECHK.TRANS64.TRYWAIT P2, [R18+URZ+0x36800], R5 ;  /* 0x03680005120075a7 */ /* 0x001064000804017f */
[----:B-1----:R-:W-:Y:S05]  /*2d6f0*/  @!P2 NANOSLEEP.SYNCS 0x989680 ;  /* 0x009896800000a95d */ /* 0x002fea0003900000 */
[----:B------:R-:W1:Y:S02]  /*2d700*/  @!P2 SYNCS.PHASECHK.TRANS64 P2, [R18+URZ+0x36800], R5 ;  /* 0x036800051200a5a7 */ /* 0x000e64000804007f */
[----:B-1----:R-:W-:Y:S05]  /*2d710*/  @!P2 BRA `(.L_x_5185) ;  /* 0xfffffffc00f0a947 */ /* 0x002fea000383ffff */
[----:B------:R-:W-:Y:S05]  /*2d720*/  BRA `(.L_x_5424) ;  /* 0xfffffdf000787947 */ /* 0x000fea000383ffff */
.L_x_5213:
        /* <DEDUP_REMOVED lines=8> */
.L_x_5426:
[----:B------:R-:W-:Y:S05]  /*2d7b0*/  BSYNC B1 ;  /* 0x0000000000017941 */ /* 0x000fea0003800000 */
.L_x_5425:
[----:B------:R-:W-:Y:S05]  /*2d7c0*/  BRA `(.L_x_5427) ;  /* 0xfffffe2000d47947 */ /* 0x000fea000383ffff */
.L_x_5214:
        /* <DEDUP_REMOVED lines=8> */
.L_x_5429:
[----:B------:R-:W-:Y:S05]  /*2d850*/  BSYNC B1 ;  /* 0x0000000000017941 */ /* 0x000fea0003800000 */
.L_x_5428:
[----:B------:R-:W-:Y:S05]  /*2d860*/  BRA `(.L_x_5430) ;  /* 0xfffffe2000b47947 */ /* 0x000fea000383ffff */
.L_x_5215:
        /* <DEDUP_REMOVED lines=8> */
.L_x_5432:
[----:B------:R-:W-:Y:S05]  /*2d8f0*/  BSYNC B1 ;  /* 0x0000000000017941 */ /* 0x000fea0003800000 */
.L_x_5431:
[----:B------:R-:W-:Y:S05]  /*2d900*/  BRA `(.L_x_5433) ;  /* 0xfffffe2000947947 */ /* 0x000fea000383ffff */
.L_x_5216:
        /* <DEDUP_REMOVED lines=8> */
.L_x_5435:
[----:B------:R-:W-:Y:S05]  /*2d990*/  BSYNC B1 ;  /* 0x0000000000017941 */ /* 0x000fea0003800000 */
.L_x_5434:
[----:B------:R-:W-:Y:S05]  /*2d9a0*/  BRA `(.L_x_5436) ;  /* 0xfffffe2000747947 */ /* 0x000fea000383ffff */
.L_x_5217:
        /* <DEDUP_REMOVED lines=8> */
.L_x_5438:
[----:B------:R-:W-:Y:S05]  /*2da30*/  BSYNC B1 ;  /* 0x0000000000017941 */ /* 0x000fea0003800000 */
.L_x_5437:
[----:B------:R-:W-:Y:S05]  /*2da40*/  BRA `(.L_x_5439) ;  /* 0xfffffe2000547947 */ /* 0x000fea000383ffff */
.L_x_5218:
        /* <DEDUP_REMOVED lines=8> */
.L_x_5441:
[----:B------:R-:W-:Y:S05]  /*2dad0*/  BSYNC B1 ;  /* 0x0000000000017941 */ /* 0x000fea0003800000 */
.L_x_5440:
[----:B------:R-:W-:Y:S05]  /*2dae0*/  BRA `(.L_x_5442) ;  /* 0xfffffe2000387947 */ /* 0x000fea000383ffff */
.L_x_5219:
        /* <DEDUP_REMOVED lines=8> */
.L_x_5444:
[----:B------:R-:W-:Y:S05]  /*2db70*/  BSYNC B1 ;  /* 0x0000000000017941 */ /* 0x000fea0003800000 */
.L_x_5443:
[----:B------:R-:W-:Y:S05]  /*2db80*/  BRA `(.L_x_5445) ;  /* 0xfffffe20001c7947 */ /* 0x000fea000383ffff */
.L_x_5220:
        /* <DEDUP_REMOVED lines=8> */
.L_x_5447:
[----:B------:R-:W-:Y:S05]  /*2dc10*/  BSYNC B1 ;  /* 0x0000000000017941 */ /* 0x000fea0003800000 */
.L_x_5446:
[----:B------:R-:W-:Y:S05]  /*2dc20*/  BRA `(.L_x_5448) ;  /* 0xfffffe2000007947 */ /* 0x000fea000383ffff */
.L_x_5222:
[----:B0-----:R0:W1:Y:S02]  /*2dc30*/  SYNCS.PHASECHK.TRANS64.TRYWAIT P2, [R18+URZ+0x36800], R9 ;  /* 0x03680009120075a7 */ /* 0x001064000804017f */
[----:B-1----:R-:W-:Y:S05]  /*2dc40*/  @!P2 NANOSLEEP.SYNCS 0x989680 ;  /* 0x009896800000a95d */ /* 0x002fea0003900000 */
[----:B------:R-:W1:Y:S02]  /*2dc50*/  @!P2 SYNCS.PHASECHK.TRANS64 P2, [R18+URZ+0x36800], R9 ;  /* 0x036800091200a5a7 */ /* 0x000e64000804007f */
[----:B-1----:R-:W-:Y:S05]  /*2dc60*/  @!P2 BRA `(.L_x_5222) ;  /* 0xfffffffc00f0a947 */ /* 0x002fea000383ffff */
[----:B------:R-:W-:Y:S05]  /*2dc70*/  BRA `(.L_x_5449) ;  /* 0xfffffe2000807947 */ /* 0x000fea000383ffff */
.L_x_5236:
[----:B-1----:R1:W2:Y:S02]  /*2dc80*/  SYNCS.PHASECHK.TRANS64.TRYWAIT P2, [R0+URZ+0x36830], R3 ;  /* 0x03683003000075a7 */ /* 0x0022a4000804017f */
[----:B--2---:R-:W-:Y:S05]  /*2dc90*/  @!P2 NANOSLEEP.SYNCS 0x989680 ;  /* 0x009896800000a95d */ /* 0x004fea0003900000 */
[----:B------:R-:W2:Y:S02]  /*2dca0*/  @!P2 SYNCS.PHASECHK.TRANS64 P2, [R0+URZ+0x36830], R3 ;  /* 0x036830030000a5a7 */ /* 0x000ea4000804007f */
[----:B--2---:R-:W-:Y:S05]  /*2dcb0*/  @!P2 BRA `(.L_x_5236) ;  /* 0xfffffffc00f0a947 */ /* 0x004fea000383ffff */
[----:B------:R-:W-:Y:S05]  /*2dcc0*/  BRA `(.L_x_5235) ;  /* 0xfffffe4c00147947 */ /* 0x000fea000383ffff */
.L_x_5243:
[----:B-1----:R1:W2:Y:S02]  /*2dcd0*/  SYNCS.PHASECHK.TRANS64.TRYWAIT P2, [R13+URZ+0x36830], R4 ;  /* 0x036830040d0075a7 */ /* 0x0022a4000804017f */
[----:B--2---:R-:W-:Y:S05]  /*2dce0*/  @!P2 NANOSLEEP.SYNCS 0x989680 ;  /* 0x009896800000a95d */ /* 0x004fea0003900000 */
[----:B------:R-:W2:Y:S02]  /*2dcf0*/  @!P2 SYNCS.PHASECHK.TRANS64 P2, [R13+URZ+0x36830], R4 ;  /* 0x036830040d00a5a7 */ /* 0x000ea4000804007f */
[----:B--2---:R-:W-:Y:S05]  /*2dd00*/  @!P2 BRA `(.L_x_5243) ;  /* 0xfffffffc00f0a947 */ /* 0x004fea000383ffff */
[----:B------:R-:W-:Y:S05]  /*2dd10*/  BRA `(.L_x_5242) ;  /* 0xfffffea800287947 */ /* 0x000fea000383ffff */
.L_x_5248:
[----:B-1----:R1:W2:Y:S02]  /*2dd20*/  SYNCS.PHASECHK.TRANS64.TRYWAIT P2, [R11+URZ+0x36850], R0 ;  /* 0x036850000b0075a7 */ /* 0x0022a4000804017f */
[----:B--2---:R-:W-:Y:S05]  /*2dd30*/  @!P2 NANOSLEEP.SYNCS 0x989680 ;  /* 0x009896800000a95d */ /* 0x004fea0003900000 */
[----:B------:R-:W2:Y:S02]  /*2dd40*/  @!P2 SYNCS.PHASECHK.TRANS64 P2, [R11+URZ+0x36850], R0 ;  /* 0x036850000b00a5a7 */ /* 0x000ea4000804007f */
[----:B--2---:R-:W-:Y:S05]  /*2dd50*/  @!P2 BRA `(.L_x_5248) ;  /* 0xfffffffc00f0a947 */ /* 0x004fea000383ffff */
[----:B------:R-:W-:Y:S05]  /*2dd60*/  BRA `(.L_x_5247) ;  /* 0xfffffedc00e87947 */ /* 0x000fea000383ffff */
.L_x_5256:
[----:B-1----:R1:W2:Y:S02]  /*2dd70*/  SYNCS.PHASECHK.TRANS64.TRYWAIT P2, [R4+URZ+0x36830], R5 ;  /* 0x03683005040075a7 */ /* 0x0022a4000804017f */
[----:B--2---:R-:W-:Y:S05]  /*2dd80*/  @!P2 NANOSLEEP.SYNCS 0x989680 ;  /* 0x009896800000a95d */ /* 0x004fea0003900000 */
[----:B------:R-:W2:Y:S02]  /*2dd90*/  @!P2 SYNCS.PHASECHK.TRANS64 P2, [R4+URZ+0x36830], R5 ;  /* 0x036830050400a5a7 */ /* 0x000ea4000804007f */
[----:B--2---:R-:W-:Y:S05]  /*2dda0*/  @!P2 BRA `(.L_x_5256) ;  /* 0xfffffffc00f0a947 */ /* 0x004fea000383ffff */
[----:B------:R-:W-:Y:S05]  /*2ddb0*/  BRA `(.L_x_5255) ;  /* 0xffffff0400407947 */ /* 0x000fea000383ffff */
.L_x_5261:
[----:B-1----:R1:W2:Y:S02]  /*2ddc0*/  SYNCS.PHASECHK.TRANS64.TRYWAIT P2, [R11+URZ+0x36850], R0 ;  /* 0x036850000b0075a7 */ /* 0x0022a4000804017f */
[----:B--2---:R-:W-:Y:S05]  /*2ddd0*/  @!P2 NANOSLEEP.SYNCS 0x989680 ;  /* 0x009896800000a95d */ /* 0x004fea0003900000 */
[----:B------:R-:W2:Y:S02]  /*2dde0*/  @!P2 SYNCS.PHASECHK.TRANS64 P2, [R11+URZ+0x36850], R0 ;  /* 0x036850000b00a5a7 */ /* 0x000ea4000804007f */
[----:B--2---:R-:W-:Y:S05]  /*2ddf0*/  @!P2 BRA `(.L_x_5261) ;  /* 0xfffffffc00f0a947 */ /* 0x004fea000383ffff */
[----:B------:R-:W-:Y:S05]  /*2de00*/  BRA `(.L_x_5260) ;  /* 0xffffff3800f87947 */ /* 0x000fea000383ffff */
.L_x_5267:
[----:B-1----:R1:W2:Y:S02]  /*2de10*/  SYNCS.PHASECHK.TRANS64.TRYWAIT P0, [R13+URZ+0x36850], R2 ;  /* 0x036850020d0075a7 */ /* 0x0022a4000800017f */
[----:B--2---:R-:W-:Y:S05]  /*2de20*/  @!P0 NANOSLEEP.SYNCS 0x989680 ;  /* 0x009896800000895d */ /* 0x004fea0003900000 */
[----:B------:R-:W2:Y:S02]  /*2de30*/  @!P0 SYNCS.PHASECHK.TRANS64 P0, [R13+URZ+0x36850], R2 ;  /* 0x036850020d0085a7 */ /* 0x000ea4000800007f */
[----:B--2---:R-:W-:Y:S05]  /*2de40*/  @!P0 BRA `(.L_x_5267) ;  /* 0xfffffffc00f08947 */ /* 0x004fea000383ffff */
[----:B------:R-:W-:Y:S05]  /*2de50*/  BRA `(.L_x_5266) ;  /* 0xffffff5c00b47947 */ /* 0x000fea000383ffff */
.L_x_5301:
        /* <DEDUP_REMOVED lines=11> */
.L_x_5451:
[----:B------:R-:W-:Y:S05]  /*2df10*/  BSYNC B1 ;  /* 0x0000000000017941 */ /* 0x000fea0003800000 */
.L_x_5450:
[----:B------:R-:W-:Y:S05]  /*2df20*/  BRA `(.L_x_5452) ;  /* 0xffffffa000987947 */ /* 0x000fea000383ffff */
.L_x_5302:
[----:B------:R-:W-:Y:S01]  /*2df30*/  BSSY B1, `(.L_x_5453) ;  /* 0x0000006000017945 */ /* 0x000fe20003800000 */
[----:B------:R-:W-:-:S07]  /*2df40*/  IMAD.MOV.U32 R15, RZ, RZ, -0x1 ;  /* 0xffffffffff0f7424 */ /* 0x000fce00078e00ff */
[----:B------:R-:W-:Y:S05]  /*2df50*/  WARPSYNC.COLLECTIVE R15, `(.L_x_5454) ;  /* 0x000000000f0c7348 */ /* 0x000fea0003c00000 */
[----:B------:R-:W-:Y:S02]  /*2df60*/  ELECT P6, UR62, PT ;  /* 0x00000000003e782f */ /* 0x000fe400038c0000 */
[----:B------:R-:W-:Y:S01]  /*2df70*/  MOV R14, UR62 ;  /* 0x0000003e000e7c02 */ /* 0x000fe20008000f00 */
[----:B------:R-:W-:Y:S10]  /*2df80*/  ENDCOLLECTIVE ;  /* 0x000000000000791b */ /* 0x000ff40003800000 */
.L_x_5454:
[----:B------:R-:W-:Y:S05]  /*2df90*/  BSYNC B1 ;  /* 0x0000000000017941 */ /* 0x000fea0003800000 */
.L_x_5453:
[----:B------:R-:W-:Y:S05]  /*2dfa0*/  BRA `(.L_x_5455) ;  /* 0xffffffa000847947 */ /* 0x000fea000383ffff */
.L_x_5304:
[----:B0-----:R0:W1:Y:S02]  /*2dfb0*/  SYNCS.PHASECHK.TRANS64.TRYWAIT P0, [R9+URZ+0x36820], R5 ;  /* 0x03682005090075a7 */ /* 0x001064000800017f */
[----:B-1----:R-:W-:Y:S05]  /*2dfc0*/  @!P0 NANOSLEEP.SYNCS 0x989680 ;  /* 0x009896800000895d */ /* 0x002fea0003900000 */
[----:B------:R-:W1:Y:S02]  /*2dfd0*/  @!P0 SYNCS.PHASECHK.TRANS64 P0, [R9+URZ+0x36820], R5 ;  /* 0x03682005090085a7 */ /* 0x000e64000800007f */
[----:B-1----:R-:W-:Y:S05]  /*2dfe0*/  @!P0 BRA `(.L_x_5304) ;  /* 0xfffffffc00f08947 */ /* 0x002fea000383ffff */
[----:B------:R-:W-:Y:S05]  /*2dff0*/  BRA `(.L_x_5456) ;  /* 0xffffffa000a07947 */ /* 0x000fea000383ffff */
.L_x_5307:
[----:B0-----:R0:W1:Y:S02]  /*2e000*/  SYNCS.PHASECHK.TRANS64.TRYWAIT P0, [R5+URZ+0x368a0], R8 ;  /* 0x0368a008050075a7 */ /* 0x001064000800017f */
[----:B-1----:R-:W-:Y:S05]  /*2e010*/  @!P0 NANOSLEEP.SYNCS 0x989680 ;  /* 0x009896800000895d */ /* 0x002fea0003900000 */
[----:B------:R-:W1:Y:S02]  /*2e020*/  @!P0 SYNCS.PHASECHK.TRANS64 P0, [R5+URZ+0x368a0], R8 ;  /* 0x0368a008050085a7 */ /* 0x000e64000800007f */
[----:B-1----:R-:W-:Y:S05]  /*2e030*/  @!P0 BRA `(.L_x_5307) ;  /* 0xfffffffc00f08947 */ /* 0x002fea000383ffff */
[----:B------:R-:W-:Y:S05]  /*2e040*/  BRA `(.L_x_5457) ;  /* 0xffffffa000b07947 */ /* 0x000fea000383ffff */
.L_x_5309:
[----:B-1----:R1:W2:Y:S02]  /*2e050*/  SYNCS.PHASECHK.TRANS64.TRYWAIT P0, [R5+URZ+0x368c0], R8 ;  /* 0x0368c008050075a7 */ /* 0x0022a4000800017f */
[----:B--2---:R-:W-:Y:S05]  /*2e060*/  @!P0 NANOSLEEP.SYNCS 0x989680 ;  /* 0x009896800000895d */ /* 0x004fea0003900000 */
[----:B------:R-:W2:Y:S02]  /*2e070*/  @!P0 SYNCS.PHASECHK.TRANS64 P0, [R5+URZ+0x368c0], R8 ;  /* 0x0368c008050085a7 */ /* 0x000ea4000800007f */
[----:B--2---:R-:W-:Y:S05]  /*2e080*/  @!P0 BRA `(.L_x_5309) ;  /* 0xfffffffc00f08947 */ /* 0x004fea000383ffff */
[----:B------:R-:W-:Y:S05]  /*2e090*/  BRA `(.L_x_5458) ;  /* 0xffffffa4003c7947 */ /* 0x000fea000383ffff */
.L_x_5313:
[----:B0-----:R0:W1:Y:S02]  /*2e0a0*/  SYNCS.PHASECHK.TRANS64.TRYWAIT P0, [R6+URZ+0x368a0], R7 ;  /* 0x0368a007060075a7 */ /* 0x001064000800017f */
[----:B-1----:R-:W-:Y:S05]  /*2e0b0*/  @!P0 NANOSLEEP.SYNCS 0x989680 ;  /* 0x009896800000895d */ /* 0x002fea0003900000 */
[----:B------:R-:W1:Y:S02]  /*2e0c0*/  @!P0 SYNCS.PHASECHK.TRANS64 P0, [R6+URZ+0x368a0], R7 ;  /* 0x0368a007060085a7 */ /* 0x000e64000800007f */
[----:B-1----:R-:W-:Y:S05]  /*2e0d0*/  @!P0 BRA `(.L_x_5313) ;  /* 0xfffffffc00f08947 */ /* 0x002fea000383ffff */
[----:B------:R-:W-:Y:S05]  /*2e0e0*/  BRA `(.L_x_5459) ;  /* 0xffffffa800107947 */ /* 0x000fea000383ffff */
.L_x_5315:
[----:B-1----:R1:W2:Y:S02]  /*2e0f0*/  SYNCS.PHASECHK.TRANS64.TRYWAIT P1, [R6+URZ+0x368c0], R7 ;  /* 0x0368c007060075a7 */ /* 0x0022a4000802017f */
[----:B--2---:R-:W-:Y:S05]  /*2e100*/  @!P1 NANOSLEEP.SYNCS 0x989680 ;  /* 0x009896800000995d */ /* 0x004fea0003900000 */
[----:B------:R-:W2:Y:S02]  /*2e110*/  @!P1 SYNCS.PHASECHK.TRANS64 P1, [R6+URZ+0x368c0], R7 ;  /* 0x0368c007060095a7 */ /* 0x000ea4000802007f */
[----:B--2---:R-:W-:Y:S05]  /*2e120*/  @!P1 BRA `(.L_x_5315) ;  /* 0xfffffffc00f09947 */ /* 0x004fea000383ffff */
[----:B------:R-:W-:Y:S05]  /*2e130*/  BRA `(.L_x_5460) ;  /* 0xffffffa800947947 */ /* 0x000fea000383ffff */
.L_x_5327:
        /* <DEDUP_REMOVED lines=11> */
.L_x_5462:
[----:B------:R-:W-:Y:S05]  /*2e1f0*/  BSYNC B0 ;  /* 0x0000000000007941 */ /* 0x000fea0003800000 */
.L_x_5461:
[----:B------:R-:W-:Y:S05]  /*2e200*/  BRA `(.L_x_5463) ;  /* 0xffffffb400a47947 */ /* 0x000fea000383ffff */
.L_x_5328:
[----:B------:R-:W-:Y:S01]  /*2e210*/  BSSY B0, `(.L_x_5464) ;  /* 0x0000006000007945 */ /* 0x000fe20003800000 */
[----:B------:R-:W-:-:S07]  /*2e220*/  IMAD.MOV.U32 R15, RZ, RZ, -0x1 ;  /* 0xffffffffff0f7424 */ /* 0x000fce00078e00ff */
[----:B------:R-:W-:Y:S05]  /*2e230*/  WARPSYNC.COLLECTIVE R15, `(.L_x_5465) ;  /* 0x000000000f0c7348 */ /* 0x000fea0003c00000 */
[----:B------:R-:W-:Y:S02]  /*2e240*/  ELECT P6, UR62, PT ;  /* 0x00000000003e782f */ /* 0x000fe400038c0000 */
[----:B------:R-:W-:Y:S01]  /*2e250*/  MOV R14, UR62 ;  /* 0x0000003e000e7c02 */ /* 0x000fe20008000f00 */
[----:B------:R-:W-:Y:S10]  /*2e260*/  ENDCOLLECTIVE ;  /* 0x000000000000791b */ /* 0x000ff40003800000 */
.L_x_5465:
[----:B------:R-:W-:Y:S05]  /*2e270*/  BSYNC B0 ;  /* 0x0000000000007941 */ /* 0x000fea0003800000 */
.L_x_5464:
[----:B------:R-:W-:Y:S05]  /*2e280*/  BRA `(.L_x_5466) ;  /* 0xffffffb400947947 */ /* 0x000fea000383ffff */
.L_x_5331:
[----:B0-----:R0:W1:Y:S02]  /*2e290*/  SYNCS.PHASECHK.TRANS64.TRYWAIT P0, [R7+URZ+0x36840], R10 ;  /* 0x0368400a070075a7 */ /* 0x001064000800017f */
[----:B-1----:R-:W-:Y:S05]  /*2e2a0*/  @!P0 NANOSLEEP.SYNCS 0x989680 ;  /* 0x009896800000895d */ /* 0x002fea0003900000 */
[----:B------:R-:W1:Y:S02]  /*2e2b0*/  @!P0 SYNCS.PHASECHK.TRANS64 P0, [R7+URZ+0x36840], R10 ;  /* 0x0368400a070085a7 */ /* 0x000e64000800007f */
[----:B-1----:R-:W-:Y:S05]  /*2e2c0*/  @!P0 BRA `(.L_x_5331) ;  /* 0xfffffffc00f08947 */ /* 0x002fea000383ffff */
[----:B------:R-:W-:Y:S05]  /*2e2d0*/  BRA `(.L_x_5467) ;  /* 0xffffffb400f87947 */ /* 0x000fea000383ffff */
.L_x_5334:
        /* <DEDUP_REMOVED lines=8> */
.L_x_5342:
[----:B0-----:R0:W1:Y:S02]  /*2e360*/  SYNCS.PHASECHK.TRANS64.TRYWAIT P0, [R8+URZ+0x36840], R9 ;  /* 0x03684009080075a7 */ /* 0x001064000800017f */
[----:B-1----:R-:W-:Y:S05]  /*2e370*/  @!P0 NANOSLEEP.SYNCS 0x989680 ;  /* 0x009896800000895d */ /* 0x002fea0003900000 */
[----:B------:R-:W1:Y:S02]  /*2e380*/  @!P0 SYNCS.PHASECHK.TRANS64 P0, [R8+URZ+0x36840], R9 ;  /* 0x03684009080085a7 */ /* 0x000e64000800007f */
[----:B-1----:R-:W-:Y:S05]  /*2e390*/  @!P0 BRA `(.L_x_5342) ;  /* 0xfffffffc00f08947 */ /* 0x002fea000383ffff */
[----:B------:R-:W-:Y:S05]  /*2e3a0*/  BRA `(.L_x_5469) ;  /* 0xffffffbc00f87947 */ /* 0x000fea000383ffff */
.L_x_5344:
[----:B0-----:R0:W1:Y:S02]  /*2e3b0*/  SYNCS.PHASECHK.TRANS64.TRYWAIT P0, [R8+URZ+0x36860], R9 ;  /* 0x03686009080075a7 */ /* 0x001064000800017f */
[----:B-1----:R-:W-:Y:S05]  /*2e3c0*/  @!P0 NANOSLEEP.SYNCS 0x989680 ;  /* 0x009896800000895d */ /* 0x002fea0003900000 */
[----:B------:R-:W1:Y:S02]  /*2e3d0*/  @!P0 SYNCS.PHASECHK.TRANS64 P0, [R8+URZ+0x36860], R9 ;  /* 0x03686009080085a7 */ /* 0x000e64000800007f */
[----:B-1----:R-:W-:Y:S05]  /*2e3e0*/  @!P0 BRA `(.L_x_5344) ;  /* 0xfffffffc00f08947 */ /* 0x002fea000383ffff */
[----:B------:R-:W-:Y:S05]  /*2e3f0*/  BRA `(.L_x_5470) ;  /* 0xffffffc000a47947 */ /* 0x000fea000383ffff */
.L_x_5350:
[----:B-1----:R1:W2:Y:S02]  /*2e400*/  SYNCS.PHASECHK.TRANS64.TRYWAIT P0, [R2+URZ+0x36840], R3 ;  /* 0x03684003020075a7 */ /* 0x0022a4000800017f */
[----:B--2---:R-:W-:Y:S05]  /*2e410*/  @!P0 NANOSLEEP.SYNCS 0x989680 ;  /* 0x009896800000895d */ /* 0x004fea0003900000 */
[----:B------:R-:W2:Y:S02]  /*2e420*/  @!P0 SYNCS.PHASECHK.TRANS64 P0, [R2+URZ+0x36840], R3 ;  /* 0x03684003020085a7 */ /* 0x000ea4000800007f */
[----:B--2---:R-:W-:Y:S05]  /*2e430*/  @!P0 BRA `(.L_x_5350) ;  /* 0xfffffffc00f08947 */ /* 0x004fea000383ffff */
[----:B------:R-:W-:Y:S05]  /*2e440*/  BRA `(.L_x_5471) ;  /* 0xffffffc800107947 */ /* 0x000fea000383ffff */
.L_x_5352:
[----:B0-----:R0:W1:Y:S02]  /*2e450*/  SYNCS.PHASECHK.TRANS64.TRYWAIT P0, [R2+URZ+0x36860], R3 ;  /* 0x03686003020075a7 */ /* 0x001064000800017f */
[----:B-1----:R-:W-:Y:S05]  /*2e460*/  @!P0 NANOSLEEP.SYNCS 0x989680 ;  /* 0x009896800000895d */ /* 0x002fea0003900000 */
[----:B------:R-:W1:Y:S02]  /*2e470*/  @!P0 SYNCS.PHASECHK.TRANS64 P0, [R2+URZ+0x36860], R3 ;  /* 0x03686003020085a7 */ /* 0x000e64000800007f */
[----:B-1----:R-:W-:Y:S05]  /*2e480*/  @!P0 BRA `(.L_x_5352) ;  /* 0xfffffffc00f08947 */ /* 0x002fea000383ffff */
[----:B------:R-:W-:Y:S05]  /*2e490*/  BRA `(.L_x_5472) ;  /* 0xffffffc800bc7947 */ /* 0x000fea000383ffff */
.L_x_5358:
[----:B--2---:R2:W3:Y:S02]  /*2e4a0*/  SYNCS.PHASECHK.TRANS64.TRYWAIT P0, [R2+URZ+0x36840], R3 ;  /* 0x03684003020075a7 */ /* 0x0044e4000800017f */
[----:B---3--:R-:W-:Y:S05]  /*2e4b0*/  @!P0 NANOSLEEP.SYNCS 0x989680 ;  /* 0x009896800000895d */ /* 0x008fea0003900000 */
[----:B------:R-:W3:Y:S02]  /*2e4c0*/  @!P0 SYNCS.PHASECHK.TRANS64 P0, [R2+URZ+0x36840], R3 ;  /* 0x03684003020085a7 */ /* 0x000ee4000800007f */
[----:B---3--:R-:W-:Y:S05]  /*2e4d0*/  @!P0 BRA `(.L_x_5358) ;  /* 0xfffffffc00f08947 */ /* 0x008fea000383ffff */
[----:B------:R-:W-:Y:S05]  /*2e4e0*/  BRA `(.L_x_5473) ;  /* 0xffffffd000087947 */ /* 0x000fea000383ffff */
.L_x_5360:
[----:B0-----:R0:W1:Y:S02]  /*2e4f0*/  SYNCS.PHASECHK.TRANS64.TRYWAIT P0, [R2+URZ+0x36860], R9 ;  /* 0x03686009020075a7 */ /* 0x001064000800017f */
[----:B-1----:R-:W-:Y:S05]  /*2e500*/  @!P0 NANOSLEEP.SYNCS 0x989680 ;  /* 0x009896800000895d */ /* 0x002fea0003900000 */
[----:B------:R-:W1:Y:S02]  /*2e510*/  @!P0 SYNCS.PHASECHK.TRANS64 P0, [R2+URZ+0x36860], R9 ;  /* 0x03686009020085a7 */ /* 0x000e64000800007f */
[----:B-1----:R-:W-:Y:S05]  /*2e520*/  @!P0 BRA `(.L_x_5360) ;  /* 0xfffffffc00f08947 */ /* 0x002fea000383ffff */
[----:B------:R-:W-:Y:S05]  /*2e530*/  BRA `(.L_x_5474) ;  /* 0xffffffd000b07947 */ /* 0x000fea000383ffff */
.L_x_5368:
[----:B-1----:R1:W2:Y:S02]  /*2e540*/  SYNCS.PHASECHK.TRANS64.TRYWAIT P0, [R3+URZ+0x36860], R0 ;  /* 0x03686000030075a7 */ /* 0x0022a4000800017f */
[----:B--2---:R-:W-:Y:S05]  /*2e550*/  @!P0 NANOSLEEP.SYNCS 0x989680 ;  /* 0x009896800000895d */ /* 0x004fea0003900000 */
[----:B------:R-:W2:Y:S02]  /*2e560*/  @!P0 SYNCS.PHASECHK.TRANS64 P0, [R3+URZ+0x36860], R0 ;  /* 0x03686000030085a7 */ /* 0x000ea4000800007f */
[----:B--2---:R-:W-:Y:S05]  /*2e570*/  @!P0 BRA `(.L_x_5368) ;  /* 0xfffffffc00f08947 */ /* 0x004fea000383ffff */
[----:B------:R-:W-:Y:S05]  /*2e580*/  BRA `(.L_x_5475) ;  /* 0xffffffd400e07947 */ /* 0x000fea000383ffff */
.L_x_5371:
        /* <DEDUP_REMOVED lines=8> */
.L_x_5477:
[----:B------:R-:W-:Y:S05]  /*2e610*/  BSYNC B0 ;  /* 0x0000000000007941 */ /* 0x000fea0003800000 */
.L_x_5476:
        /* <DEDUP_REMOVED lines=8> */
.L_x_5478:
[----:B------:R-:W-:Y:S01]  /*2e6a0*/  IMAD.MOV.U32 R16, RZ, RZ, R14 ;  /* 0x000000ffff107224 */ /* 0x000fe200078e000e */
[----:B------:R-:W-:Y:S06]  /*2e6b0*/  BRA `(.L_x_5479) ;  /* 0xffffffd8008c7947 */ /* 0x000fec000383ffff */
.L_x_5374:
        /* <DEDUP_REMOVED lines=8> */
.L_x_5481:
[----:B------:R-:W-:Y:S05]  /*2e740*/  BSYNC B0 ;  /* 0x0000000000007941 */ /* 0x000fea0003800000 */
.L_x_5480:
        /* <DEDUP_REMOVED lines=10> */
.L_x_5482:
        /* <DEDUP_REMOVED lines=8> */
.L_x_5483:
        /* <DEDUP_REMOVED lines=8> */
.L_x_5484:
        /* <DEDUP_REMOVED lines=8> */
.L_x_5485:
        /* <DEDUP_REMOVED lines=8> */
.L_x_5486:
[----:B------:R-:W-:Y:S05]  /*2e9f0*/  BRA `(.L_x_5487) ;  /* 0xffffffd800507947 */ /* 0x000fea000383ffff */
.L_x_5379:
        /* <DEDUP_REMOVED lines=8> */
.L_x_5489:
[----:B------:R-:W-:Y:S05]  /*2ea80*/  BSYNC B0 ;  /* 0x0000000000007941 */ /* 0x000fea0003800000 */
.L_x_5488:
        /* <DEDUP_REMOVED lines=10> */
.L_x_5490:
        /* <DEDUP_REMOVED lines=8> */
.L_x_5491:
        /* <DEDUP_REMOVED lines=8> */
.L_x_5492:
        /* <DEDUP_REMOVED lines=8> */
.L_x_5493:
        /* <DEDUP_REMOVED lines=8> */
.L_x_5494:
[----:B------:R-:W-:Y:S05]  /*2ed30*/  BRA `(.L_x_5495) ;  /* 0xffffffd800347947 */ /* 0x000fea000383ffff */
.L_x_5381:
[----:B------:R-:W-:Y:S01]  /*2ed40*/  BSSY B0, `(.L_x_5496) ;  /* 0x0000006000007945 */ /* 0x000fe20003800000 */
[----:B------:R-:W-:Y:S01]  /*2ed50*/  PLOP3.LUT P6, PT, P6, PT, PT, 0x8, 0x0 ;  /* 0x000000000000781c */ /* 0x000fe200037ce170 */
[----:B------:R-:W-:-:S12]  /*2ed60*/  IMAD.MOV.U32 R15, RZ, RZ, -0x1 ;  /* 0xffffffffff0f7424 */ /* 0x000fd800078e00ff */
[----:B0-----:R-:W-:Y:S05]  /*2ed70*/  WARPSYNC.COLLECTIVE R15, `(.L_x_5497) ;  /* 0x000000000f087348 */ /* 0x001fea0003c00000 */
[----:B------:R-:W-:Y:S01]  /*2ed80*/  VOTE.ANY R14, PT, P6 ;  /* 0x00000000000e7806 */ /* 0x000fe200030e0100 */
[----:B0-----:R-:W-:Y:S06]  /*2ed90*/  ENDCOLLECTIVE ;  /* 0x000000000000791b */ /* 0x001fec0003800000 */
.L_x_5497:
[----:B------:R-:W-:Y:S05]  /*2eda0*/  BSYNC B0 ;  /* 0x0000000000007941 */ /* 0x000fea0003800000 */
.L_x_5496:
        /* <DEDUP_REMOVED lines=9> */
.L_x_5498:
[----:B------:R-:W-:Y:S01]  /*2ee40*/  IMAD.MOV.U32 R17, RZ, RZ, R14 ;  /* 0x000000ffff117224 */ /* 0x000fe200078e000e */
[----:B------:R-:W-:Y:S06]  /*2ee50*/  BRA `(.L_x_5499) ;  /* 0xffffffd800247947 */ /* 0x000fec000383ffff */
.L_x_5383:
[----:B------:R-:W-:Y:S01]  /*2ee60*/  BSSY B0, `(.L_x_5500) ;  /* 0x0000007000007945 */ /* 0x000fe20003800000 */
[----:B------:R-:W-:Y:S02]  /*2ee70*/  IMAD.MOV.U32 R13, RZ, RZ, R2 ;  /* 0x000000ffff0d7224 */ /* 0x000fe400078e0002 */
[----:B------:R-:W-:Y:S02]  /*2ee80*/  IMAD.MOV.U32 R11, RZ, RZ, 0x1f ;  /* 0x0000001fff0b7424 */ /* 0x000fe400078e00ff */
[----:B------:R-:W-:-:S07]  /*2ee90*/  IMAD.MOV.U32 R15, RZ, RZ, -0x1 ;  /* 0xffffffffff0f7424 */ /* 0x000fce00078e00ff */
[----:B012---:R-:W-:Y:S05]  /*2eea0*/  WARPSYNC.COLLECTIVE R15, `(.L_x_5501) ;  /* 0x000000000f087348 */ /* 0x007fea0003c00000 */
[----:B------:R3:W4:Y:S02]  /*2eeb0*/  SHFL.IDX P6, R14, R13, R12, R11 ;  /* 0x0000000c0d0e7389 */ /* 0x00072400000c000b */
[----:B01234-:R-:W-:Y:S01]  /*2eec0*/  ENDCOLLECTIVE ;  /* 0x000000000000791b */ /* 0x01ffe20003800000 */
.L_x_5501:
[----:B------:R-:W-:Y:S05]  /*2eed0*/  BSYNC B0 ;  /* 0x0000000000007941 */ /* 0x000fea0003800000 */
.L_x_5500:
[----:B------:R-:W-:Y:S01]  /*2eee0*/  IMAD.MOV.U32 R7, RZ, RZ, R14 ;  /* 0x000000ffff077224 */ /* 0x000fe200078e000e */
[----:B------:R-:W-:Y:S06]  /*2eef0*/  BRA `(.L_x_5382) ;  /* 0xffffffd800187947 */ /* 0x000fec000383ffff */
.L_x_5387:
[----:B-1----:R1:W2:Y:S02]  /*2ef00*/  SYNCS.PHASECHK.TRANS64.TRYWAIT P0, [R0+URZ+0x36820], R3 ;  /* 0x03682003000075a7 */ /* 0x0022a4000800017f */
[----:B--2---:R-:W-:Y:S05]  /*2ef10*/  @!P0 NANOSLEEP.SYNCS 0x989680 ;  /* 0x009896800000895d */ /* 0x004fea0003900000 */
[----:B------:R-:W2:Y:S02]  /*2ef20*/  @!P0 SYNCS.PHASECHK.TRANS64 P0, [R0+URZ+0x36820], R3 ;  /* 0x03682003000085a7 */ /* 0x000ea4000800007f */
[----:B--2---:R-:W-:Y:S05]  /*2ef30*/  @!P0 BRA `(.L_x_5387) ;  /* 0xfffffffc00f08947 */ /* 0x004fea000383ffff */
[----:B------:R-:W-:Y:S05]  /*2ef40*/  BRA `(.L_x_5502) ;  /* 0xffffffdc008c7947 */ /* 0x000fea000383ffff */
.L_x_5388:
        /* <DEDUP_REMOVED lines=11> */
.L_x_5504:
[----:B------:R-:W-:Y:S05]  /*2f000*/  BSYNC B0 ;  /* 0x0000000000007941 */ /* 0x000fea0003800000 */
.L_x_5503:
[----:B------:R-:W-:Y:S05]  /*2f010*/  BRA `(.L_x_5505) ;  /* 0xffffffdc00747947 */ /* 0x000fea000383ffff */
.L_x_5389:
[----:B------:R-:W-:Y:S01]  /*2f020*/  BSSY B0, `(.L_x_5506) ;  /* 0x0000006000007945 */ /* 0x000fe20003800000 */
[----:B------:R-:W-:-:S07]  /*2f030*/  IMAD.MOV.U32 R15, RZ, RZ, -0x1 ;  /* 0xffffffffff0f7424 */ /* 0x000fce00078e00ff */
[----:B012---:R-:W-:Y:S05]  /*2f040*/  WARPSYNC.COLLECTIVE R15, `(.L_x_5507) ;  /* 0x000000000f0c7348 */ /* 0x007fea0003c00000 */
[----:B------:R-:W-:Y:S02]  /*2f050*/  ELECT P6, UR62, PT ;  /* 0x00000000003e782f */ /* 0x000fe400038c0000 */
[----:B------:R-:W-:Y:S01]  /*2f060*/  MOV R14, UR62 ;  /* 0x0000003e000e7c02 */ /* 0x000fe20008000f00 */
[----:B012---:R-:W-:Y:S10]  /*2f070*/  ENDCOLLECTIVE ;  /* 0x000000000000791b */ /* 0x007ff40003800000 */
.L_x_5507:
[----:B------:R-:W-:Y:S05]  /*2f080*/  BSYNC B0 ;  /* 0x0000000000007941 */ /* 0x000fea0003800000 */
.L_x_5506:
[----:B------:R-:W-:Y:S05]  /*2f090*/  BRA `(.L_x_5508) ;  /* 0xffffffdc00687947 */ /* 0x000fea000383ffff */
.L_x_5391:
[----:B-1----:R1:W2:Y:S02]  /*2f0a0*/  SYNCS.PHASECHK.TRANS64.TRYWAIT P0, [R6+URZ], R5 ;  /* 0x00000005060075a7 */ /* 0x0022a4000800017f */
[----:B--2---:R-:W-:Y:S05]  /*2f0b0*/  @!P0 NANOSLEEP.SYNCS 0x989680 ;  /* 0x009896800000895d */ /* 0x004fea0003900000 */
[----:B------:R-:W2:Y:S02]  /*2f0c0*/  @!P0 SYNCS.PHASECHK.TRANS64 P0, [R6+URZ], R5 ;  /* 0x00000005060085a7 */ /* 0x000ea4000800007f */
[----:B--2---:R-:W-:Y:S05]  /*2f0d0*/  @!P0 BRA `(.L_x_5391) ;  /* 0xfffffffc00f08947 */ /* 0x004fea000383ffff */
[----:B------:R-:W-:Y:S05]  /*2f0e0*/  BRA `(.L_x_5509) ;  /* 0xffffffdc00ac7947 */ /* 0x000fea000383ffff */
.L_x_5392:
[----:B--2---:R2:W3:Y:S02]  /*2f0f0*/  SYNCS.PHASECHK.TRANS64.TRYWAIT P0, [R7+URZ], R2 ;  /* 0x00000002070075a7 */ /* 0x0044e4000800017f */
[----:B---3--:R-:W-:Y:S05]  /*2f100*/  @!P0 NANOSLEEP.SYNCS 0x989680 ;  /* 0x009896800000895d */ /* 0x008fea0003900000 */
[----:B------:R-:W3:Y:S02]  /*2f110*/  @!P0 SYNCS.PHASECHK.TRANS64 P0, [R7+URZ], R2 ;  /* 0x00000002070085a7 */ /* 0x000ee4000800007f */
[----:B---3--:R-:W-:Y:S05]  /*2f120*/  @!P0 BRA `(.L_x_5392) ;  /* 0xfffffffc00f08947 */ /* 0x008fea000383ffff */
[----:B------:R-:W-:Y:S05]  /*2f130*/  BRA `(.L_x_5510) ;  /* 0xffffffdc00a07947 */ /* 0x000fea000383ffff */
.L_x_5394:
[----:B---3--:R3:W4:Y:S02]  /*2f140*/  SYNCS.PHASECHK.TRANS64.TRYWAIT P0, [R4+URZ], R5 ;  /* 0x00000005040075a7 */ /* 0x008724000800017f */
[----:B----4-:R-:W-:Y:S05]  /*2f150*/  @!P0 NANOSLEEP.SYNCS 0x989680 ;  /* 0x009896800000895d */ /* 0x010fea0003900000 */
[----:B------:R-:W4:Y:S02]  /*2f160*/  @!P0 SYNCS.PHASECHK.TRANS64 P0, [R4+URZ], R5 ;  /* 0x00000005040085a7 */ /* 0x000f24000800007f */
[----:B----4-:R-:W-:Y:S05]  /*2f170*/  @!P0 BRA `(.L_x_5394) ;  /* 0xfffffffc00f08947 */ /* 0x010fea000383ffff */
[----:B------:R-:W-:Y:S05]  /*2f180*/  BRA `(.L_x_5511) ;  /* 0xffffffdc00a87947 */ /* 0x000fea000383ffff */
.L_x_5512:
        /* <DEDUP_REMOVED lines=15> */
.L_x_12762:


//--------------------- .text._ZN7cutlass13device_kernelIN5flash11enable_sm90INS1_16FlashAttnFwdSm90INS1_25CollectiveMainloopFwdSm90ILi2EN4cute5tupleIJNS5_1CILi1EEES8_S8_EEENS6_IJNS7_ILi128EEENS7_ILi176EEESA_EEELi128ENS_10bfloat16_tEfNS_4arch4Sm90ELb0ELb0ELb1ELb0ELb0ELb0ELb0ELb1ELb1ELb0ELb0ELb0EEENS1_21CollectiveEpilogueFwdINS6_IJSA_SA_SB_EEES9_SD_SF_Li256ELb0ELb0ELb0ELb0EEENS1_29StaticPersistentTileSchedulerILb0EEEEEEEEEvNT_6ParamsE --------------------------
	.section	.text._ZN7cutlass13device_kernelIN5flash11enable_sm90INS1_16FlashAttnFwdSm90INS1_25CollectiveMainloopFwdSm90ILi2EN4cute5tupleIJNS5_1CILi1EEES8_S8_EEENS6_IJNS7_ILi128EEENS7_ILi176EEESA_EEELi128ENS_10bfloat16_tEfNS_4arch4Sm90ELb0ELb0ELb1ELb0ELb0ELb0ELb0ELb1ELb1ELb0ELb0ELb0EEENS1_21CollectiveEpilogueFwdINS6_IJSA_SA_SB_EEES9_SD_SF_Li256ELb0ELb0ELb0ELb0EEENS1_29StaticPersistentTileSchedulerILb0EEEEEEEEEvNT_6ParamsE,"ax",@progbits
	.align	128
.text._ZN7cutlass13device_kernelIN5flash11enable_sm90INS1_16FlashAttnFwdSm90INS1_25CollectiveMainloopFwdSm90ILi2EN4cute5tupleIJNS5_1CILi1EEES8_S8_EEENS6_IJNS7_ILi128EEENS7_ILi176EEESA_EEELi128ENS_10bfloat16_tEfNS_4arch4Sm90ELb0ELb0ELb1ELb0ELb0ELb0ELb0ELb1ELb1ELb0ELb0ELb0EEENS1_21CollectiveEpilogueFwdINS6_IJSA_SA_SB_EEES9_SD_SF_Li256ELb0ELb0ELb0ELb0EEENS1_29StaticPersistentTileSchedulerILb0EEEEEEEEEvNT_6ParamsE:
        .type           _ZN7cutlass13device_kernelIN5flash11enable_sm90INS1_16FlashAttnFwdSm90INS1_25CollectiveMainloopFwdSm90ILi2EN4cute5tupleIJNS5_1CILi1EEES8_S8_EEENS6_IJNS7_ILi128EEENS7_ILi176EEESA_EEELi128ENS_10bfloat16_tEfNS_4arch4Sm90ELb0ELb0ELb1ELb0ELb0ELb0ELb0ELb1ELb1ELb0ELb0ELb0EEENS1_21CollectiveEpilogueFwdINS6_IJSA_SA_SB_EEES9_SD_SF_Li256ELb0ELb0ELb0ELb0EEENS1_29StaticPersistentTileSchedulerILb0EEEEEEEEEvNT_6ParamsE,@function
        .size           _ZN7cutlass13device_kernelIN5flash11enable_sm90INS1_16FlashAttnFwdSm90INS1_25CollectiveMainloopFwdSm90ILi2EN4cute5tupleIJNS5_1CILi1EEES8_S8_EEENS6_IJNS7_ILi128EEENS7_ILi176EEESA_EEELi128ENS_10bfloat16_tEfNS_4arch4Sm90ELb0ELb0ELb1ELb0ELb0ELb0ELb0ELb1ELb1ELb0ELb0ELb0EEENS1_21CollectiveEpilogueFwdINS6_IJSA_SA_SB_EEES9_SD_SF_Li256ELb0ELb0ELb0ELb0EEENS1_29StaticPersistentTileSchedulerILb0EEEEEEEEEvNT_6ParamsE,(.L_x_12763 - _ZN7cutlass13device_kernelIN5flash11enable_sm90INS1_16FlashAttnFwdSm90INS1_25CollectiveMainloopFwdSm90ILi2EN4cute5tupleIJNS5_1CILi1EEES8_S8_EEENS6_IJNS7_ILi128EEENS7_ILi176EEESA_EEELi128ENS_10bfloat16_tEfNS_4arch4Sm90ELb0ELb0ELb1ELb0ELb0ELb0ELb0ELb1ELb1ELb0ELb0ELb0EEENS1_21CollectiveEpilogueFwdINS6_IJSA_SA_SB_EEES9_SD_SF_Li256ELb0ELb0ELb0ELb0EEENS1_29StaticPersistentTileSchedulerILb0EEEEEEEEEvNT_6ParamsE)
        .other          _ZN7cutlass13device_kernelIN5flash11enable_sm90INS1_16FlashAttnFwdSm90INS1_25CollectiveMainloopFwdSm90ILi2EN4cute5tupleIJNS5_1CILi1EEES8_S8_EEENS6_IJNS7_ILi128EEENS7_ILi176EEESA_EEELi128ENS_10bfloat16_tEfNS_4arch4Sm90ELb0ELb0ELb1ELb0ELb0ELb0ELb0ELb1ELb1ELb0ELb0ELb0EEENS1_21CollectiveEpilogueFwdINS6_IJSA_SA_SB_EEES9_SD_SF_Li256ELb0ELb0ELb0ELb0EEENS1_29StaticPersistentTileSchedulerILb0EEEEEEEEEvNT_6ParamsE,@"STO_CUDA_ENTRY STV_DEFAULT"
_ZN7cutlass13device_kernelIN5flash11enable_sm90INS1_16FlashAttnFwdSm90INS1_25CollectiveMainloopFwdSm90ILi2EN4cute5tupleIJNS5_1CILi1EEES8_S8_EEENS6_IJNS7_ILi128EEENS7_ILi176EEESA_EEELi128ENS_10bfloat16_tEfNS_4arch4Sm90ELb0ELb0ELb1ELb0ELb0ELb0ELb0ELb1ELb1ELb0ELb0ELb0EEENS1_21CollectiveEpilogueFwdINS6_IJSA_SA_SB_EEES9_SD_SF_Li256ELb0ELb0ELb0ELb0EEENS1_29StaticPersistentTileSchedulerILb0EEEEEEEEEvNT_6ParamsE:
[----:B------:R-:W1:Y:S02]  /*0000*/  LDC R1, c[0x0][0x28] ;  /* 0x00000a00ff017b82 */ /* 0x000e640000000800 */
[----:B-1----:R-:W-:Y:S01]  /*0010*/  VIADD R1, R1, 0xffffffe0 ;  /* 0xffffffe001017836 */ /* 0x002fe20000000000 */
[----:B------:R-:W1:Y:S01]  /*0020*/  S2R R3, SR_TID.X ;  /* 0x0000000000037919 */ /* 0x000e620000002100 */
[----:B------:R-:W-:Y:S01]  /*0030*/  ELECT P0, URZ, PT ;  /* 0x00000000003f782f */ /* 0x000fe20003800000 */
[----:B------:R-:W-:Y:S01]  /*0040*/  BSSY B0, `(.L_x_5513) ;  /* 0x0000014000007945 */ /* 0x000fe20003800000 */
[--C-:B-1----:R-:W-:Y:S02]  /*0050*/  SHF.R.U32.HI R0, RZ, 0x5, R3.reuse ;  /* 0x00000005ff007819 */ /* 0x102fe40000011603 */
[----:B------:R-:W-:-:S03]  /*0060*/  SHF.R.U32.HI R4, RZ, 0x7, R3 ;  /* 0x00000007ff047819 */ /* 0x000fc60000011603 */
        /* <DEDUP_REMOVED lines=17> */
.L_x_5514:
[----:B------:R-:W-:Y:S05]  /*0180*/  BSYNC B0 ;  /* 0x0000000000007941 */ /* 0x000fea0003800000 */
.L_x_5513:
        /* <DEDUP_REMOVED lines=37> */
.L_x_5515:
        /* <DEDUP_REMOVED lines=22> */
.L_x_5516:
        /* <DEDUP_REMOVED lines=18> */
.L_x_5517:
        /* <DEDUP_REMOVED lines=22> */
.L_x_5518:
        /* <DEDUP_REMOVED lines=22> */
.L_x_5519:
        /* <DEDUP_REMOVED lines=8> */
.L_x_5521:
[----:B------:R-:W-:-:S08]  /*09a0*/  NOP ;  /* 0x0000000000007918 */ /* 0x000fd00000000000 */
[----:B------:R-:W2:Y:S02]  /*09b0*/  USETMAXREG.TRY_ALLOC.CTAPOOL UP0, 0xf0 ;  /* 0x000000f0000079c8 */ /* 0x000ea40008000600 */
[----:B--2---:R-:W-:-:S13]  /*09c0*/  PLOP3.LUT P0, PT, PT, PT, UP0, 0x80, 0x0 ;  /* 0x000000000000781c */ /* 0x004fda0003f0f008 */
[----:B------:R-:W-:Y:S05]  /*09d0*/  @!P0 BRA `(.L_x_5521) ;  /* 0xfffffffc00f08947 */ /* 0x000fea000383ffff */
[----:B------:R-:W-:Y:S01]  /*09e0*/  LOP3.LUT R0, R3, 0xffffff80, RZ, 0xc0, !PT ;  /* 0xffffff8003007812 */ /* 0x000fe200078ec0ff */
[----:B------:R-:W2:Y:S08]  /*09f0*/  S2UR UR7, SR_CTAID.X ;  /* 0x00000000000779c3 */ /* 0x000eb00000002500 */
[----:B------:R-:W-:Y:S06]  /*0a00*/  BAR.ARV 0x8, 0x120 ;  /* 0x0204800000007b1d */ /* 0x000fec0000002000 */
[----:B------:R-:W-:-:S02]  /*0a10*/  ISETP.NE.AND P0, PT, R0, 0x80, PT ;  /* 0x000000800000780c */ /* 0x000fc40003f05270 */
[----:B------:R-:W2:Y:S11]  /*0a20*/  LDC R0, c[0x0][0xda4] ;  /* 0x00036900ff007b82 */ /* 0x000eb60000000800 */
[----:B------:R-:W-:Y:S06]  /*0a30*/  @!P0 BAR.ARV 0x9, 0x100 ;  /* 0x0244000000008b1d */ /* 0x000fec0000002000 */
[----:B--2---:R-:W-:-:S13]  /*0a40*/  ISETP.LE.AND P0, PT, R0, UR7, PT ;  /* 0x0000000700007c0c */ /* 0x004fda000bf03270 */
[----:B------:R-:W-:Y:S05]  /*0a50*/  @P0 EXIT ;  /* 0x000000000000094d */ /* 0x000fea0003800000 */
[----:B-1----:R-:W2:Y:S01]  /*0a60*/  LDL R2, [R1+0x1c] ;  /* 0x00001c0001027983 */ /* 0x002ea20000100800 */
[----:B------:R-:W-:Y:S01]  /*0a70*/  VIADD R0, R3, 0xffffff80 ;  /* 0xffffff8003007836 */ /* 0x000fe20000000000 */
[----:B------:R-:W1:Y:S01]  /*0a80*/  S2UR UR4, SR_CgaCtaId ;  /* 0x00000000000479c3 */ /* 0x000e620000008800 */
[----:B------:R-:W-:Y:S01]  /*0a90*/  UMOV UR39, 0x400 ;  /* 0x0000040000277882 */ /* 0x000fe20000000000 */
[----:B------:R-:W-:Y:S01]  /*0aa0*/  IMAD.MOV.U32 R225, RZ, RZ, -0x2 ;  /* 0xfffffffeffe17424 */ /* 0x000fe200078e00ff */
[----:B------:R-:W-:Y:S01]  /*0ab0*/  UMOV UR38, URZ ;  /* 0x0000003f00267c82 */ /* 0x000fe20008000000 */
[----:B------:R-:W-:Y:S01]  /*0ac0*/  SHF.R.S32.HI R3, RZ, 0x1f, R0 ;  /* 0x0000001fff037819 */ /* 0x000fe20000011400 */
[----:B------:R-:W-:-:S03]  /*0ad0*/  IMAD.U32 R19, RZ, RZ, UR7 ;  /* 0x00000007ff137e24 */ /* 0x000fc6000f8e00ff */
[CC--:B------:R-:W-:Y:S01]  /*0ae0*/  LEA.HI R5, R3.reuse, R0.reuse, RZ, 0x7 ;  /* 0x0000000003057211 */ /* 0x0c0fe200078f38ff */
[----:B------:R-:W3:Y:S01]  /*0af0*/  S2UR UR6, SR_SWINHI ;  /* 0x00000000000679c3 */ /* 0x000ee20000002f00 */
[-C--:B------:R-:W-:Y:S02]  /*0b00*/  LEA.HI R6, R3, R0.reuse, RZ, 0x4 ;  /* 0x0000000003067211 */ /* 0x080fe400078f20ff */
[----:B------:R-:W-:Y:S02]  /*0b10*/  LOP3.LUT R23, R5, 0xffffff80, RZ, 0xc0, !PT ;  /* 0xffffff8005177812 */ /* 0x000fe400078ec0ff */
[----:B------:R-:W-:Y:S02]  /*0b20*/  SHF.R.S32.HI R7, RZ, 0x4, R6 ;  /* 0x00000004ff077819 */ /* 0x000fe40000011406 */
[----:B------:R-:W-:Y:S02]  /*0b30*/  IADD3 R23, R0, -R23, RZ ;  /* 0x8000001700177210 */ /* 0x000fe40007ffe0ff */
[----:B------:R-:W-:-:S02]  /*0b40*/  LEA.HI R223, R3, R0, RZ, 0x5 ;  /* 0x0000000003df7211 */ /* 0x000fc400078f28ff */
[C---:B------:R-:W-:Y:S02]  /*0b50*/  LEA.HI R8, R6.reuse, R7, RZ, 0x1 ;  /* 0x0000000706087211 */ /* 0x040fe400078f08ff */
[----:B------:R-:W-:Y:S02]  /*0b60*/  LOP3.LUT R3, R6, 0x3fffff0, RZ, 0xc0, !PT ;  /* 0x03fffff006037812 */ /* 0x000fe400078ec0ff */
[----:B------:R-:W-:Y:S01]  /*0b70*/  LOP3.LUT R8, R8, 0x1ffffffe, RZ, 0xc0, !PT ;  /* 0x1ffffffe08087812 */ /* 0x000fe200078ec0ff */
[----:B-1----:R-:W-:Y:S01]  /*0b80*/  ULEA UR39, UR4, UR39, 0x18 ;  /* 0x0000002704277291 */ /* 0x002fe2000f8ec03f */
[----:B------:R-:W-:Y:S01]  /*0b90*/  SHF.R.S32.HI R223, RZ, 0x5, R223 ;  /* 0x00000005ffdf7819 */ /* 0x000fe200000114df */
[----:B------:R-:W-:Y:S01]  /*0ba0*/  IMAD.IADD R0, R0, 0x1, -R3 ;  /* 0x0000000100007824 */ /* 0x000fe200078e0a03 */
[----:B------:R-:W-:Y:S01]  /*0bb0*/  SHF.R.S32.HI R222, RZ, 0x7, R5 ;  /* 0x00000007ffde7819 */ /* 0x000fe20000011405 */
[----:B------:R-:W-:Y:S02]  /*0bc0*/  IMAD.IADD R8, R7, 0x1, -R8 ;  /* 0x0000000107087824 */ /* 0x000fe400078e0a08 */
[----:B------:R-:W-:Y:S01]  /*0bd0*/  IMAD R3, R223, 0x10, R0 ;  /* 0x00000010df037824 */ /* 0x000fe200078e0200 */
[----:B------:R-:W-:Y:S01]  /*0be0*/  LEA.HI R5, R5, R222, RZ, 0x1 ;  /* 0x000000de05057211 */ /* 0x000fe200078f08ff */
[----:B------:R-:W-:Y:S01]  /*0bf0*/  UMOV UR4, UR39 ;  /* 0x0000002700047c82 */ /* 0x000fe20008000000 */
[----:B---3--:R-:W-:Y:S01]  /*0c00*/  UMOV UR5, UR6 ;  /* 0x0000000600057c82 */ /* 0x008fe20008000000 */
[----:B------:R-:W-:Y:S01]  /*0c10*/  MOV R16, UR4 ;  /* 0x0000000400107c02 */ /* 0x000fe20008000f00 */
[----:B------:R-:W-:Y:S01]  /*0c20*/  IMAD.U32 R17, RZ, RZ, UR5 ;  /* 0x00000005ff117e24 */ /* 0x000fe2000f8e00ff */
[----:B------:R-:W-:Y:S01]  /*0c30*/  LOP3.LUT R5, R5, 0x3fffffe, RZ, 0xc0, !PT ;  /* 0x03fffffe05057812 */ /* 0x000fe200078ec0ff */
[----:B------:R-:W-:Y:S01]  /*0c40*/  UMOV UR5, URZ ;  /* 0x0000003f00057c82 */ /* 0x000fe20008000000 */
[----:B------:R-:W-:-:S02]  /*0c50*/  LEA R3, R3, R8, 0x3 ;  /* 0x0000000803037211 */ /* 0x000fc400078e18ff */
[----:B------:R-:W-:Y:S02]  /*0c60*/  IADD3 R5, R222, -R5, RZ ;  /* 0x80000005de057210 */ /* 0x000fe40007ffe0ff */
[----:B------:R-:W-:Y:S01]  /*0c70*/  MOV R22, UR5 ;  /* 0x0000000500167c02 */ /* 0x000fe20008000f00 */
[----:B------:R-:W-:-:S04]  /*0c80*/  IMAD.SHL.U32 R3, R3, 0x8, RZ ;  /* 0x0000000803037824 */ /* 0x000fc800078e00ff */
[----:B------:R-:W-:Y:S01]  /*0c90*/  IMAD.WIDE R16, R3, 0x2, R16 ;  /* 0x0000000203107825 */ /* 0x000fe200078e0210 */
[----:B--2---:R-:W-:Y:S02]  /*0ca0*/  R2UR UR8, R2 ;  /* 0x00000000020872ca */ /* 0x004fe400000e0000 */
[----:B------:R-:W-:-:S04]  /*0cb0*/  SHF.R.S32.HI R2, RZ, 0x1f, R23 ;  /* 0x0000001fff027819 */ /* 0x000fc80000011417 */
[CC--:B------:R-:W-:Y:S02]  /*0cc0*/  LEA.HI R4, R2.reuse, R23.reuse, RZ, 0x2 ;  /* 0x0000001702047211 */ /* 0x0c0fe400078f10ff */
[----:B------:R-:W-:Y:S02]  /*0cd0*/  LEA.HI R2, R2, R23, RZ, 0x5 ;  /* 0x0000001702027211 */ /* 0x000fe400078f28ff */
[--C-:B------:R-:W-:Y:S02]  /*0ce0*/  SHF.R.S32.HI R6, RZ, 0x2, R4.reuse ;  /* 0x00000002ff067819 */ /* 0x100fe40000011404 */
[----:B------:R-:W-:Y:S01]  /*0cf0*/  SHF.R.S32.HI R9, RZ, 0x1f, R4 ;  /* 0x0000001fff097819 */ /* 0x000fe20000011404 */
[----:B------:R-:W-:Y:S01]  /*0d00*/  ULOP3.LUT UR4, UR8, 0x1, URZ, 0xfc, !UPT ;  /* 0x0000000108047892 */ /* 0x000fe2000f8efc3f */
[----:B------:R-:W-:Y:S02]  /*0d10*/  SHF.R.S32.HI R2, RZ, 0x5, R2 ;  /* 0x00000005ff027819 */ /* 0x000fe40000011402 */
[----:B------:R-:W-:-:S02]  /*0d20*/  LEA.HI R9, R9, R6, RZ, 0x3 ;  /* 0x0000000609097211 */ /* 0x000fc400078f18ff */
[----:B------:R-:W-:Y:S01]  /*0d30*/  LOP3.LUT R4, R4, 0x7ffffffc, RZ, 0xc0, !PT ;  /* 0x7ffffffc04047812 */ /* 0x000fe200078ec0ff */
[----:B------:R-:W-:Y:S01]  /*0d40*/  IMAD.U32 R226, RZ, RZ, UR4 ;  /* 0x00000004ffe27e24 */ /* 0x000fe2000f8e00ff */
[----:B------:R-:W-:Y:S01]  /*0d50*/  LOP3.LUT R9, R9, 0xfffffff8, RZ, 0xc0, !PT ;  /* 0xfffffff809097812 */ /* 0x000fe200078ec0ff */
[----:B------:R-:W-:Y:S02]  /*0d60*/  UMOV UR4, URZ ;  /* 0x0000003f00047c82 */ /* 0x000fe40008000000 */
[----:B------:R-:W-:Y:S02]  /*0d70*/  IMAD.IADD R4, R23, 0x1, -R4 ;  /* 0x0000000117047824 */ /* 0x000fe400078e0a04 */
[----:B------:R-:W-:Y:S02]  /*0d80*/  IMAD.IADD R9, R6, 0x1, -R9 ;  /* 0x0000000106097824 */ /* 0x000fe400078e0a09 */
[----:B------:R-:W-:Y:S02]  /*0d90*/  IMAD R225, R4, R225, 0xb0 ;  /* 0x000000b004e17424 */ /* 0x000fe400078e02e1 */
[----:B------:R-:W-:-:S04]  /*0da0*/  IMAD R2, R2, 0x10, R9 ;  /* 0x0000001002027824 */ /* 0x000fc800078e0209 */
[----:B------:R-:W-:Y:S02]  /*0db0*/  IMAD R224, R5, 0x40, R2 ;  /* 0x0000004005e07824 */ /* 0x000fe400078e0202 */
[----:B------:R-:W-:-:S07]  /*0dc0*/  IMAD.U32 R2, RZ, RZ, UR4 ;  /* 0x00000004ff027e24 */ /* 0x000fce000f8e00ff */
.L_x_5544:
[----:B------:R-:W1:Y:S01]  /*0dd0*/  SHFL.IDX PT, R0, R222, RZ, 0x1f ;  /* 0x00001fffde007589 */ /* 0x000e6200000e0000 */
        /* <DEDUP_REMOVED lines=8> */
[----:B------:R-:W-:-:S02]  /*0e60*/  UISETP.NE.AND UP2, UPT, UR4, 0x1, UPT ;  /* 0x000000010400788c */ /* 0x000fc4000bf45270 */
[----:B------:R-:W-:Y:S02]  /*0e70*/  UIADD3 UR11, UR39, 0x16400, URZ ;  /* 0x00016400270b7890 */ /* 0x000fe4000fffe03f */
[----:B------:R-:W-:Y:S01]  /*0e80*/  USEL UR37, UR37, 0x1, UP0 ;  /* 0x0000000125257887 */ /* 0x000fe20008000000 */
[----:B------:R-:W-:Y:S01]  /*0e90*/  ULDC UR9, c[0x0][0x2e0] ;  /* 0x0000b80000097ab9 */ /* 0x000fe20000000800 */
[----:B------:R-:W-:Y:S01]  /*0ea0*/  ULOP3.LUT UP0, URZ, UR11, 0x9f, URZ, 0xc0, !UPT ;  /* 0x0000009f0b3f7892 */ /* 0x000fe2000f80c03f */
[----:B------:R-:W-:Y:S01]  /*0eb0*/  @UP1 ULDC UR6, c[0x0][0xdac] ;  /* 0x00036b0000061ab9 */ /* 0x000fe20000000800 */
[----:B------:R-:W-:Y:S02]  /*0ec0*/  UIMAD UR37, UR37, UR9, URZ ;  /* 0x00000009252572a4 */ /* 0x000fe4000f8e023f */
[----:B------:R-:W-:Y:S01]  /*0ed0*/  UIMAD.WIDE.U32 UR6, UR12, UR6, URZ ;  /* 0x000000060c0672a5 */ /* 0x000fe2000f8e003f */
[----:B-1----:R-:W-:Y:S01]  /*0ee0*/  R2UR UR14, R0 ;  /* 0x00000000000e72ca */ /* 0x002fe200000e0000 */
[----:B------:R-:W-:Y:S01]  /*0ef0*/  @UP1 ULDC UR10, c[0x0][0xdb0] ;  /* 0x00036c00000a1ab9 */ /* 0x000fe20000000800 */
[----:B------:R-:W-:Y:S01]  /*0f00*/  PLOP3.LUT P0, PT, PT, PT, UP0, 0x80, 0x0 ;  /* 0x000000000000781c */ /* 0x000fe20003f0f008 */
[----:B------:R-:W-:Y:S01]  /*0f10*/  UMOV UR13, UR12 ;  /* 0x0000000c000d7c82 */ /* 0x000fe20008000000 */
[----:B------:R-:W-:-:S06]  /*0f20*/  @UP1 USHF.R.U32.HI UR13, URZ, UR10, UR7 ;  /* 0x0000000a3f0d1299 */ /* 0x000fcc0008011607 */
[----:B------:R-:W-:Y:S01]  /*0f30*/  IMAD.U32 R221, RZ, RZ, UR13 ;  /* 0x0000000dffdd7e24 */ /* 0x000fe2000f8e00ff */
[----:B------:R-:W-:Y:S02]  /*0f40*/  UMOV UR36, UR13 ;  /* 0x0000000d00247c82 */ /* 0x000fe40008000000 */
[----:B------:R-:W-:Y:S02]  /*0f50*/  ULEA.HI UR4, UR14, UR14, URZ, 0x1 ;  /* 0x0000000e0e047291 */ /* 0x000fe4000f8f083f */
[----:B------:R-:W-:Y:S02]  /*0f60*/  IMAD.U32 R18, RZ, RZ, UR14 ;  /* 0x0000000eff127e24 */ /* 0x000fe4000f8e00ff */
        /* <DEDUP_REMOVED lines=11> */
[----:B------:R-:W-:Y:S01]  /*1020*/  MOV R220, UR4 ;  /* 0x0000000400dc7c02 */ /* 0x000fe20008000f00 */
[----:B------:R-:W-:Y:S02]  /*1030*/  @UP2 USHF.R.U32.HI UR36, URZ, UR5, UR7 ;  /* 0x000000053f242299 */ /* 0x000fe40008011607 */
[----:B------:R-:W-:Y:S01]  /*1040*/  ULEA.HI.SX32 UR61, UR9, UR61, 0x1b ;  /* 0x0000003d093d7291 */ /* 0x000fe2000f8fda3f */
[----:B--2---:R-:W-:Y:S11]  /*1050*/  @!P0 BRA `(.L_x_5522) ;  /* 0x0000000000408947 */ /* 0x004ff60003800000 */
        /* <DEDUP_REMOVED lines=10> */
[----:B------:R-:W-:Y:S01]  /*1100*/  MOV R12, 0x1 ;  /* 0x00000001000c7802 */ /* 0x000fe20000000f00 */
[----:B------:R-:W-:-:S02]  /*1110*/  IMAD.U32 R11, RZ, RZ, UR7 ;  /* 0x00000007ff0b7e24 */ /* 0x000fc4000f8e00ff */
[----:B------:R-:W-:Y:S02]  /*1120*/  IMAD.MOV.U32 R8, RZ, RZ, 0x70 ;  /* 0x00000070ff087424 */ /* 0x000fe400078e00ff */
[----:B-1----:R-:W-:-:S07]  /*1130*/  IMAD.MOV.U32 R13, RZ, RZ, RZ ;  /* 0x000000ffff0d7224 */ /* 0x002fce00078e00ff */
[----:B------:R-:W-:-:S07]  /*1140*/  LEPC R20, `(.L_x_5522) ;  /* 0x000000001014794e */ /* 0x000fce0000000000 */
[----:B--2---:R-:W-:Y:S05]  /*1150*/  CALL.ABS.NOINC R14 ;  /* 0x000000000e007343 */ /* 0x004fea0003c00000 */
.L_x_5522:
[----:B------:R-:W-:Y:S02]  /*1160*/  R2UR UR4, R22 ;  /* 0x00000000160472ca */ /* 0x000fe400000e0000 */
[----:B------:R-:W-:-:S11]  /*1170*/  R2UR UR5, R226 ;  /* 0x00000000e20572ca */ /* 0x000fd600000e0000 */
[----:B------:R-:W-:Y:S02]  /*1180*/  ULOP3.LUT UR4, UR4, 0x1, URZ, 0xc0, !UPT ;  /* 0x0000000104047892 */ /* 0x000fe4000f8ec03f */
[----:B------:R-:W-:-:S04]  /*1190*/  IMAD.U32 R3, RZ, RZ, UR5 ;  /* 0x00000005ff037e24 */ /* 0x000fc8000f8e00ff */
[----:B------:R-:W-:Y:S01]  /*11a0*/  IMAD.U32 R0, RZ, RZ, UR4 ;  /* 0x00000004ff007e24 */ /* 0x000fe2000f8e00ff */
[----:B------:R-:W-:-:S04]  /*11b0*/  ISETP.NE.AND P0, PT, R3, 0x3, PT ;  /* 0x000000030300780c */ /* 0x000fc80003f05270 */
[----:B------:R-:W-:-:S04]  /*11c0*/  SHF.L.U32 R0, R0, 0x1f, RZ ;  /* 0x0000001f00007819 */ /* 0x000fc800000006ff */
[----:B------:R-:W1:Y:S02]  /*11d0*/  SYNCS.PHASECHK.TRANS64.TRYWAIT P1, [UR39+0x34800], R0 ;  /* 0x03480000ff0075a7 */ /* 0x000e640008020167 */
[----:B-1----:R-:W-:Y:S05]  /*11e0*/  @!P1 BRA `(.L_x_5523) ;  /* 0x000000f400dc9947 */ /* 0x002fea0003800000 */
.L_x_5601:
[----:B------:R-:W-:Y:S05]  /*11f0*/  @!P0 BRA `(.L_x_5524) ;  /* 0x0000000000048947 */ /* 0x000fea0003800000 */
[----:B------:R-:W-:Y:S01]  /*1200*/  BPT.TRAP 0x1 ;  /* 0x000000040000795c */ /* 0x000fe20000300000 */
.L_x_5524:
        /* <DEDUP_REMOVED lines=8> */
.L_x_5525:
[----:B------:R-:W3:Y:S01]  /*1290*/  S2R R4, SR_TID.X ;  /* 0x0000000000047919 */ /* 0x000ee20000002100 */
[----:B------:R-:W-:Y:S01]  /*12a0*/  IMAD.MOV.U32 R87, RZ, RZ, RZ ;  /* 0x000000ffff577224 */ /* 0x000fe200078e00ff */
[----:B---3--:R-:W-:-:S04]  /*12b0*/  LOP3.LUT R4, R4, 0x7f, RZ, 0xc0, !PT ;  /* 0x0000007f04047812 */ /* 0x008fc800078ec0ff */
[----:B------:R-:W-:Y:S01]  /*12c0*/  ISETP.NE.AND P1, PT, R4, RZ, PT ;  /* 0x000000ff0400720c */ /* 0x000fe20003f25270 */
[----:B--2---:R-:W-:-:S12]  /*12d0*/  @P2 BRA `(.L_x_5526) ;  /* 0x0000000000082947 */ /* 0x004fd80003800000 */
[----:B------:R-:W2:Y:S02]  /*12e0*/  SYNCS.PHASECHK.TRANS64.TRYWAIT P2, [R3+URZ+0x34830], R0 ;  /* 0x03483000030075a7 */ /* 0x000ea4000804017f */
[----:B--2---:R-:W-:Y:S05]  /*12f0*/  @!P2 BRA `(.L_x_5527) ;  /* 0x000000f400b0a947 */ /* 0x004fea0003800000 */
.L_x_5526:
[----:B------:R-:W-:Y:S05]  /*1300*/  WARPSYNC.ALL ;  /* 0x0000000000007948 */ /* 0x000fea0003800000 */
[----:B------:R-:W-:Y:S01]  /*1310*/  UIADD3 UR4, UR39, 0x1e400, URZ ;  /* 0x0001e40027047890 */ /* 0x000fe2000fffe03f */
[----:B------:R-:W-:Y:S01]  /*1320*/  WARPGROUP.ARRIVE ;  /* 0x00000000000079c5 */ /* 0x000fe20000000000 */
[----:B------:R-:W-:Y:S01]  /*1330*/  ULOP3.LUT UR21, UR40, 0x10000, URZ, 0xfc, !UPT ;  /* 0x0001000028157892 */ /* 0x000fe2000f8efc3f */
[----:B------:R-:W-:Y:S01]  /*1340*/  IMAD.U32 R123, RZ, RZ, UR61 ;  /* 0x0000003dff7b7e24 */ /* 0x000fe2000f8e00ff */
[----:B------:R-:W-:Y:S01]  /*1350*/  USHF.R.U32.HI UR4, URZ, 0x4, UR4 ;  /* 0x000000043f047899 */ /* 0x000fe20008011604 */
[----:B------:R-:W-:Y:S01]  /*1360*/  P2R R121, PR, RZ, 0x1 ;  /* 0x00000001ff797803 */ /* 0x000fe20000000000 */
[----:B------:R-:W-:Y:S01]  /*1370*/  UMOV UR7, 0x40000040 ;  /* 0x4000004000077882 */ /* 0x000fe20000000000 */
[----:B------:R-:W-:Y:S01]  /*1380*/  UMOV UR11, 0x40000040 ;  /* 0x40000040000b7882 */ /* 0x000fe20000000000 */
[----:B------:R-:W-:Y:S01]  /*1390*/  ULOP3.LUT UR4, UR4, 0x3fff, URZ, 0xc0, !UPT ;  /* 0x00003fff04047892 */ /* 0x000fe2000f8ec03f */
[----:B-12---:R-:W-:Y:S01]  /*13a0*/  @!P1 VIADD R3, R3, 0x34840 ;  /* 0x0003484003039836 */ /* 0x006fe20000000000 */
[----:B------:R-:W-:Y:S01]  /*13b0*/  UMOV UR15, 0x40000040 ;  /* 0x40000040000f7882 */ /* 0x000fe20000000000 */
[----:B------:R-:W-:Y:S01]  /*13c0*/  UMOV UR19, 0x40000040 ;  /* 0x4000004000137882 */ /* 0x000fe20000000000 */
[----:B------:R-:W-:Y:S01]  /*13d0*/  ULOP3.LUT UR5, UR4, 0x10000, URZ, 0xfc, !UPT ;  /* 0x0001000004057892 */ /* 0x000fe2000f8efc3f */
[----:B------:R-:W-:-:S02]  /*13e0*/  UMOV UR27, 0x40000040 ;  /* 0x40000040001b7882 */ /* 0x000fc40000000000 */
[----:B------:R-:W-:Y:S01]  /*13f0*/  UMOV UR4, UR21 ;  /* 0x0000001500047c82 */ /* 0x000fe20008000000 */
[----:B------:R-:W-:Y:S01]  /*1400*/  UIMAD UR20, UR38, 0xb00, UR5 ;  /* 0x00000b00261478a4 */ /* 0x000fe2000f8e0205 */
[----:B------:R-:W-:Y:S01]  /*1410*/  MOV R10, UR4 ;  /* 0x00000004000a7c02 */ /* 0x000fe20008000f00 */
[----:B------:R-:W-:Y:S01]  /*1420*/  IMAD.U32 R0, RZ, RZ, UR5 ;  /* 0x00000005ff007e24 */ /* 0x000fe2000f8e00ff */
[----:B------:R-:W-:Y:S01]  /*1430*/  UMOV UR5, 0x40000040 ;  /* 0x4000004000057882 */ /* 0x000fe20000000000 */
[----:B------:R-:W-:Y:S01]  /*1440*/  UMOV UR48, UR4 ;  /* 0x0000000400307c82 */ /* 0x000fe20008000000 */
[----:B------:R-:W-:Y:S01]  /*1450*/  UMOV UR49, UR5 ;  /* 0x0000000500317c82 */ /* 0x000fe20008000000 */
[----:B------:R-:W-:Y:S01]  /*1460*/  IMAD.U32 R11, RZ, RZ, UR5 ;  /* 0x00000005ff0b7e24 */ /* 0x000fe2000f8e00ff */
[----:B------:R-:W-:Y:S01]  /*1470*/  UMOV UR6, UR20 ;  /* 0x0000001400067c82 */ /* 0x000fe20008000000 */
[----:B------:R-:W-:Y:S01]  /*1480*/  UIADD3 UR10, UR20, 0x100, URZ ;  /* 0x00000100140a7890 */ /* 0x000fe2000fffe03f */
[----:B------:R-:W-:Y:S01]  /*1490*/  HGMMA.64x16x16.F32.BF16 R112, gdesc[UR4], RZ, !UPT, gsb0 ;  /* 0x00200000047079f0 */ /* 0x000fe2000c0018ff */
[----:B------:R-:W-:Y:S01]  /*14a0*/  UIADD3 UR6, UR20, 0x80, URZ ;  /* 0x0000008014067890 */ /* 0x000fe2000fffe03f */
[----:B------:R-:W-:Y:S01]  /*14b0*/  @!P1 PRMT R3, RZ, 0x654, R3 ;  /* 0x00000654ff039816 */ /* 0x000fe20000000003 */
[----:B------:R-:W-:Y:S01]  /*14c0*/  UMOV UR4, UR48 ;  /* 0x0000003000047c82 */ /* 0x000fe20008000000 */
[----:B------:R-:W-:Y:S01]  /*14d0*/  UMOV UR5, UR49 ;  /* 0x0000003100057c82 */ /* 0x000fe20008000000 */
[----:B------:R-:W-:Y:S01]  /*14e0*/  UMOV UR7, 0x40000040 ;  /* 0x4000004000077882 */ /* 0x000fe20000000000 */
[----:B------:R-:W-:Y:S01]  /*14f0*/  UMOV UR8, UR48 ;  /* 0x0000003000087c82 */ /* 0x000fe20008000000 */
[----:B------:R-:W-:Y:S01]  /*1500*/  UMOV UR9, UR49 ;  /* 0x0000003100097c82 */ /* 0x000fe20008000000 */
[----:B------:R-:W-:Y:S01]  /*1510*/  UIADD3 UR14, UR20, 0x180, URZ ;  /* 0x00000180140e7890 */ /* 0x000fe2000fffe03f */
        /* <DEDUP_REMOVED lines=11> */
[----:B------:R-:W-:Y:S01]  /*15d0*/  UMOV UR31, 0x40000040 ;  /* 0x40000040001f7882 */ /* 0x000fe20000000000 */
        /* <DEDUP_REMOVED lines=12> */
[----:B------:R-:W-:-:S02]  /*16a0*/  UIADD3 UR22, UR21, 0x2, URZ ;  /* 0x0000000215167890 */ /* 0x000fc4000fffe03f */
[----:B------:R-:W-:Y:S01]  /*16b0*/  UIADD3 UR50, UR20, 0x602, URZ ;  /* 0x0000060214327890 */ /* 0x000fe2000fffe03f */
[----:B------:R-:W-:Y:S01]  /*16c0*/  UMOV UR51, 0x40000040 ;  /* 0x4000004000337882 */ /* 0x000fe20000000000 */
[----:B------:R-:W-:Y:S01]  /*16d0*/  UIADD3 UR54, UR20, 0x604, URZ ;  /* 0x0000060414367890 */ /* 0x000fe2000fffe03f */
[----:B------:R-:W-:Y:S01]  /*16e0*/  UMOV UR55, 0x40000040 ;  /* 0x4000004000377882 */ /* 0x000fe20000000000 */
[----:B------:R-:W-:Y:S01]  /*16f0*/  UISETP.GE.AND UP0, UPT, UR37, 0xb1, UPT ;  /* 0x000000b12500788c */ /* 0x000fe2000bf06270 */
        /* <DEDUP_REMOVED lines=24> */
[----:B------:R-:W-:Y:S01]  /*1880*/  IMAD.U32 R8, RZ, RZ, UR12 ;  /* 0x0000000cff087e24 */ /* 0x000fe2000f8e00ff */
[----:B------:R-:W-:Y:S01]  /*1890*/  UIADD3 UR22, UR21, 0x4, URZ ;  /* 0x0000000415167890 */ /* 0x000fe2000fffe03f */
[----:B------:R-:W-:Y:S01]  /*18a0*/  IMAD.U32 R9, RZ, RZ, UR13 ;  /* 0x0000000dff097e24 */ /* 0x000fe2000f8e00ff */
        /* <DEDUP_REMOVED lines=80> */
[----:B------:R-:W-:Y:S01]  /*1db0*/  MOV R6, UR12 ;  /* 0x0000000c00067c02 */ /* 0x000fe20008000f00 */
        /* <DEDUP_REMOVED lines=415> */
[----:B------:R-:W-:Y:S01]  /*37b0*/  UMOV UR19, 0x40000040 ;  /* 0x4000004000137882 */ /* 0x000fe20000000000 */
[----:B------:R-:W-:Y:S01]  /*37c0*/  FMUL.FTZ R83, R119, UR6 ;  /* 0x0000000677537c20 */ /* 0x000fe20008410000 */
[----:B------:R-:W-:Y:S01]  /*37d0*/  FMUL.FTZ R20, R115, UR6 ;  /* 0x0000000673147c20 */ /* 0x000fe20008410000 */
[----:B------:R-:W-:-:S04]  /*37e0*/  FMUL.FTZ R82, R118, UR6 ;  /* 0x0000000676527c20 */ /* 0x000fc80008410000 */
[----:B------:R-:W-:Y:S08]  /*37f0*/  MUFU.TANH R14, R14 ;  /* 0x0000000e000e7308 */ /* 0x000ff00000002400 */
[----:B------:R-:W2:Y:S08]  /*3800*/  MUFU.TANH R21, R21 ;  /* 0x0000001500157308 */ /* 0x000eb00000002400 */
[----:B------:R-:W3:Y:S08]  /*3810*/  MUFU.TANH R15, R15 ;  /* 0x0000000f000f7308 */ /* 0x000ef00000002400 */
[----:B------:R-:W4:Y:S08]  /*3820*/  MUFU.TANH R12, R12 ;  /* 0x0000000c000c7308 */ /* 0x000f300000002400 */
        /* <DEDUP_REMOVED lines=11> */
[----:B------:R-:W5:Y:S01]  /*38e0*/  MUFU.TANH R80, R80 ;  /* 0x0000005000507308 */ /* 0x000f620000002400 */
[----:B------:R-:W-:Y:S01]  /*38f0*/  UMOV UR19, 0x40000040 ;  /* 0x4000004000137882 */ /* 0x000fe20000000000 */
[----:B------:R-:W-:Y:S01]  /*3900*/  FMUL.FTZ R104, R107, UR6 ;  /* 0x000000066b687c20 */ /* 0x000fe20008410000 */
[----:B------:R-:W-:Y:S01]  /*3910*/  FMUL.FTZ R110, R110, UR6 ;  /* 0x000000066e6e7c20 */ /* 0x000fe20008410000 */
[----:B------:R-:W-:-:S04]  /*3920*/  FMUL.FTZ R111, R111, UR6 ;  /* 0x000000066f6f7c20 */ /* 0x000fc80008410000 */
[----:B------:R-:W5:Y:S08]  /*3930*/  MUFU.TANH R81, R81 ;  /* 0x0000005100517308 */ /* 0x000f700000002400 */
[----:B------:R-:W-:Y:S08]  /*3940*/  MUFU.TANH R85, R85 ;  /* 0x0000005500557308 */ /* 0x000ff00000002400 */
        /* <DEDUP_REMOVED lines=10> */
[----:B------:R-:W5:Y:S01]  /*39f0*/  MUFU.TANH R106, R96 ;  /* 0x00000060006a7308 */ /* 0x000f620000002400 */
[----:B------:R-:W-:Y:S01]  /*3a00*/  HGMMA.64x16x16.F32.BF16 R88, gdesc[UR16], R88, gsb0 ;  /* 0x00200000105879f0 */ /* 0x000fe20008001858 */
[----:B------:R-:W-:Y:S01]  /*3a10*/  UIADD3 UR18, UR20, 0x786, URZ ;  /* 0x0000078614127890 */ /* 0x000fe2000fffe03f */
[----:B------:R-:W-:Y:S01]  /*3a20*/  FMUL.FTZ R101, R101, UR6 ;  /* 0x0000000665657c20 */ /* 0x000fe20008410000 */
[----:B------:R-:W-:Y:S01]  /*3a30*/  UMOV UR19, 0x40000040 ;  /* 0x4000004000137882 */ /* 0x000fe20000000000 */
[----:B------:R-:W-:Y:S01]  /*3a40*/  FMUL.FTZ R102, R102, UR6 ;  /* 0x0000000666667c20 */ /* 0x000fe20008410000 */
[----:B------:R-:W-:Y:S01]  /*3a50*/  FMUL.FTZ R99, R99, UR6 ;  /* 0x0000000663637c20 */ /* 0x000fe20008410000 */
[----:B------:R-:W-:Y:S01]  /*3a60*/  FMUL.FTZ R103, R103, UR6 ;  /* 0x0000000667677c20 */ /* 0x000fe20008410000 */
[----:B------:R-:W-:Y:S08]  /*3a70*/  MUFU.TANH R112, R112 ;  /* 0x0000007000707308 */ /* 0x000ff00000002400 */
[----:B------:R-:W5:Y:S08]  /*3a80*/  MUFU.TANH R97, R98 ;  /* 0x0000006200617308 */ /* 0x000f700000002400 */
        /* <DEDUP_REMOVED lines=14> */
[----:B------:R-:W-:Y:S01]  /*3b70*/  UMOV UR19, 0x40000040 ;  /* 0x4000004000137882 */ /* 0x000fe20000000000 */
[----:B------:R-:W-:Y:S01]  /*3b80*/  FMUL.FTZ R90, R90, UR6 ;  /* 0x000000065a5a7c20 */ /* 0x000fe20008410000 */
[----:B------:R-:W-:Y:S01]  /*3b90*/  FMUL.FTZ R91, R91, UR6 ;  /* 0x000000065b5b7c20 */ /* 0x000fe20008410000 */
[----:B------:R-:W-:Y:S01]  /*3ba0*/  MUFU.TANH R109, R94 ;  /* 0x0000005e006d7308 */ /* 0x000fe20000002400 */
[----:B------:R-:W-:-:S07]  /*3bb0*/  FMUL.FTZ R95, R95, UR6 ;  /* 0x000000065f5f7c20 */ /* 0x000fce0008410000 */
[----:B------:R-:W-:Y:S08]  /*3bc0*/  MUFU.TANH R118, R92 ;  /* 0x0000005c00767308 */ /* 0x000ff00000002400 */
[----:B------:R-:W-:Y:S08]  /*3bd0*/  MUFU.TANH R88, R88 ;  /* 0x0000005800587308 */ /* 0x000ff00000002400 */
[----:B------:R-:W-:Y:S08]  /*3be0*/  MUFU.TANH R99, R99 ;  /* 0x0000006300637308 */ /* 0x000ff00000002400 */
[----:B------:R-:W5:Y:S08]  /*3bf0*/  MUFU.TANH R89, R89 ;  /* 0x0000005900597308 */ /* 0x000f700000002400 */
[----:B------:R-:W-:Y:S01]  /*3c00*/  MUFU.TANH R103, R103 ;  /* 0x0000006700677308 */ /* 0x000fe20000002400 */
[----:B------:R-:W-:-:S02]  /*3c10*/  WARPGROUP.DEPBAR.LE gsb0, 0x0 ;  /* 0x00008000000079c5 */ /* 0x000fc40000010000 */
[----:B------:R-:W-:Y:S01]  /*3c20*/  WARPGROUP.ARRIVE ;  /* 0x00000000000079c5 */ /* 0x000fe20000000000 */
[----:B------:R-:W-:-:S04]  /*3c30*/  FMUL.FTZ R72, R72, UR6 ;  /* 0x0000000648487c20 */ /* 0x000fc80008410000 */
[----:B------:R-:W-:Y:S01]  /*3c40*/  MUFU.TANH R93, R93 ;  /* 0x0000005d005d7308 */ /* 0x000fe20000002400 */
[----:B------:R-:W-:Y:S01]  /*3c50*/  FMUL.FTZ R73, R73, UR6 ;  /* 0x0000000649497c20 */ /* 0x000fe20008410000 */
[----:B------:R-:W-:Y:S01]  /*3c60*/  FMUL.FTZ R76, R76, UR6 ;  /* 0x000000064c4c7c20 */ /* 0x000fe20008410000 */
[----:B------:R-:W-:Y:S01]  /*3c70*/  FMUL.FTZ R77, R77, UR6 ;  /* 0x000000064d4d7c20 */ /* 0x000fe20008410000 */
[----:B------:R-:W-:Y:S01]  /*3c80*/  HGMMA.64x16x16.F32.BF16 R64, gdesc[UR16], R64, gsb0 ;  /* 0x00200000104079f0 */ /* 0x000fe20008001840 */
[----:B------:R-:W-:Y:S01]  /*3c90*/  UIADD3 UR18, UR20, 0x886, URZ ;  /* 0x0000088614127890 */ /* 0x000fe2000fffe03f */
[----:B------:R-:W-:Y:S01]  /*3ca0*/  FMUL.FTZ R74, R74, UR6 ;  /* 0x000000064a4a7c20 */ /* 0x000fe20008410000 */
[----:B------:R-:W-:Y:S01]  /*3cb0*/  UMOV UR19, 0x40000040 ;  /* 0x4000004000137882 */ /* 0x000fe20000000000 */
[----:B------:R-:W-:Y:S01]  /*3cc0*/  MUFU.TANH R90, R90 ;  /* 0x0000005a005a7308 */ /* 0x000fe20000002400 */
[----:B------:R-:W-:Y:S01]  /*3cd0*/  FMUL.FTZ R75, R75, UR6 ;  /* 0x000000064b4b7c20 */ /* 0x000fe20008410000 */
[----:B------:R-:W-:Y:S01]  /*3ce0*/  FMUL.FTZ R78, R78, UR6 ;  /* 0x000000064e4e7c20 */ /* 0x000fe20008410000 */
[----:B------:R-:W-:-:S05]  /*3cf0*/  FMUL.FTZ R79, R79, UR6 ;  /* 0x000000064f4f7c20 */ /* 0x000fca0008410000 */
[----:B------:R-:W-:Y:S08]  /*3d00*/  MUFU.TANH R72, R72 ;  /* 0x0000004800487308 */ /* 0x000ff00000002400 */
[----:B------:R-:W5:Y:S08]  /*3d10*/  MUFU.TANH R91, R91 ;  /* 0x0000005b005b7308 */ /* 0x000f700000002400 */
[----:B------:R-:W-:Y:S08]  /*3d20*/  MUFU.TANH R73, R73 ;  /* 0x0000004900497308 */ /* 0x000ff00000002400 */
[----:B------:R-:W5:Y:S08]  /*3d30*/  MUFU.TANH R76, R76 ;  /* 0x0000004c004c7308 */ /* 0x000f700000002400 */
[----:B------:R-:W5:Y:S01]  /*3d40*/  MUFU.TANH R95, R95 ;  /* 0x0000005f005f7308 */ /* 0x000f620000002400 */
        /* <DEDUP_REMOVED lines=11> */
[----:B------:R-:W-:Y:S01]  /*3e00*/  FMUL.FTZ R66, R66, UR6 ;  /* 0x0000000642427c20 */ /* 0x000fe20008410000 */
[----:B------:R-:W-:-:S02]  /*3e10*/  FMUL.FTZ R67, R67, UR6 ;  /* 0x0000000643437c20 */ /* 0x000fc40008410000 */
[----:B------:R1:W-:Y:S08]  /*3e20*/  MUFU.TANH R132, R64 ;  /* 0x0000004000847308 */ /* 0x0003f00000002400 */
[----:B------:R-:W-:Y:S01]  /*3e30*/  MUFU.TANH R138, R68 ;  /* 0x00000044008a7308 */ /* 0x000fe20000002400 */
[----:B-1----:R-:W-:-:S07]  /*3e40*/  FMUL.FTZ R64, R71, UR6 ;  /* 0x0000000647407c20 */ /* 0x002fce0008410000 */
[----:B------:R-:W-:Y:S08]  /*3e50*/  MUFU.TANH R115, R64 ;  /* 0x0000004000737308 */ /* 0x000ff00000002400 */
[----:B------:R-:W-:Y:S08]  /*3e60*/  MUFU.TANH R71, R70 ;  /* 0x0000004600477308 */ /* 0x000ff00000002400 */
        /* <DEDUP_REMOVED lines=16> */
[----:B------:R3:W-:Y:S01]  /*3f70*/  MUFU.TANH R119, R57 ;  /* 0x0000003900777308 */ /* 0x0007e20000002400 */
[----:B--2---:R-:W-:-:S07]  /*3f80*/  IADD3 R56, R225, UR37, RZ ;  /* 0x00000025e1387c10 */ /* 0x004fce000fffe0ff */
[----:B------:R-:W2:Y:S01]  /*3f90*/  MUFU.TANH R75, R75 ;  /* 0x0000004b004b7308 */ /* 0x000ea20000002400 */
[----:B---3--:R-:W-:-:S05]  /*3fa0*/  IMAD R57, R123, -0xb0, R56 ;  /* 0xffffff507b397824 */ /* 0x008fca00078e0238 */
[C---:B------:R-:W-:Y:S02]  /*3fb0*/  ISETP.GT.AND P5, PT, R57.reuse, RZ, PT ;  /* 0x000000ff3900720c */ /* 0x040fe40003fa4270 */
[C---:B------:R-:W-:Y:S01]  /*3fc0*/  ISETP.GT.AND P4, PT, R57.reuse, 0x1, PT ;  /* 0x000000013900780c */ /* 0x040fe20003f84270 */
[----:B------:R-:W-:Y:S01]  /*3fd0*/  MUFU.TANH R117, R58 ;  /* 0x0000003a00757308 */ /* 0x000fe20000002400 */
[C---:B------:R-:W-:Y:S02]  /*3fe0*/  ISETP.GT.AND P3, PT, R57.reuse, 0x9, PT ;  /* 0x000000093900780c */ /* 0x040fe40003f64270 */
[----:B------:R-:W-:Y:S02]  /*3ff0*/  ISETP.GT.AND P2, PT, R57, 0x8, PT ;  /* 0x000000083900780c */ /* 0x000fe40003f44270 */
[----:B------:R-:W-:Y:S02]  /*4000*/  FSEL R86, R13, -INF , P5 ;  /* 0xff8000000d567808 */ /* 0x000fe40002800000 */
[----:B------:R-:W-:Y:S01]  /*4010*/  FSEL R94, R21, -INF , P3 ;  /* 0xff800000155e7808 */ /* 0x000fe20001800000 */
[----:B------:R-:W3:Y:S01]  /*4020*/  MUFU.TANH R78, R78 ;  /* 0x0000004e004e7308 */ /* 0x000ee20000002400 */
[----:B------:R-:W-:-:S02]  /*4030*/  FSEL R92, R15, -INF , P2 ;  /* 0xff8000000f5c7808 */ /* 0x000fc40001000000 */
[C---:B------:R-:W-:Y:S02]  /*4040*/  ISETP.GT.AND P6, PT, R57.reuse, 0x10, PT ;  /* 0x000000103900780c */ /* 0x040fe40003fc4270 */
[----:B----4-:R-:W-:Y:S02]  /*4050*/  FSEL R12, R12, -INF , P5 ;  /* 0xff8000000c0c7808 */ /* 0x010fe40002800000 */
[----:B------:R-:W-:Y:S01]  /*4060*/  ISETP.GT.AND P5, PT, R57, 0x11, PT ;  /* 0x000000113900780c */ /* 0x000fe20003fa4270 */
[----:B------:R-:W4:Y:S01]  /*4070*/  MUFU.TANH R79, R79 ;  /* 0x0000004f004f7308 */ /* 0x000f220000002400 */
[----:B-----5:R-:W-:Y:S02]  /*4080*/  FSEL R96, R80, -INF , P6 ;  /* 0xff80000050607808 */ /* 0x020fe40003000000 */
[----:B------:R-:W-:Y:S02]  /*4090*/  FSEL R13, R20, -INF , P4 ;  /* 0xff800000140d7808 */ /* 0x000fe40002000000 */
[----:B------:R-:W-:-:S02]  /*40a0*/  FSEL R98, R81, -INF , P5 ;  /* 0xff80000051627808 */ /* 0x000fc40002800000 */
[----:B------:R-:W-:Y:S01]  /*40b0*/  FSEL R20, R83, -INF , P3 ;  /* 0xff80000053147808 */ /* 0x000fe20001800000 */
[----:B------:R-:W-:Y:S01]  /*40c0*/  MUFU.TANH R61, R62 ;  /* 0x0000003e003d7308 */ /* 0x000fe20000002400 */
[----:B------:R-:W-:Y:S01]  /*40d0*/  ISETP.GT.AND P3, PT, R57, 0x20, PT ;  /* 0x000000203900780c */ /* 0x000fe20003f64270 */
[----:B------:R-:W-:Y:S01]  /*40e0*/  IMAD.MOV.U32 R83, RZ, RZ, R87 ;  /* 0x000000ffff537224 */ /* 0x000fe200078e0057 */
[----:B------:R-:W-:Y:S02]  /*40f0*/  WARPGROUP.DEPBAR.LE gsb0, 0x0 ;  /* 0x00008000000079c5 */ /* 0x000fe40000010000 */
[----:B------:R-:W-:Y:S01]  /*4100*/  WARPGROUP.ARRIVE ;  /* 0x00000000000079c5 */ /* 0x000fe20000000000 */
[----:B------:R-:W-:Y:S01]  /*4110*/  FSEL R106, R106, -INF , P3 ;  /* 0xff8000006a6a7808 */ /* 0x000fe20001800000 */
[----:B------:R-:W-:Y:S01]  /*4120*/  FMUL.FTZ R48, R48, UR6 ;  /* 0x0000000630307c20 */ /* 0x000fe20008410000 */
[----:B------:R-:W-:Y:S01]  /*4130*/  FMUL.FTZ R50, R50, UR6 ;  /* 0x0000000632327c20 */ /* 0x000fe20008410000 */
[----:B------:R-:W-:Y:S01]  /*4140*/  FMUL.FTZ R52, R52, UR6 ;  /* 0x0000000634347c20 */ /* 0x000fe20008410000 */
[----:B------:R-:W-:Y:S01]  /*4150*/  FMUL.FTZ R56, R54, UR6 ;  /* 0x0000000636387c20 */ /* 0x000fe20008410000 */
[----:B------:R-:W-:Y:S01]  /*4160*/  HGMMA.64x16x16.F32.BF16 R40, gdesc[UR16], R40, gsb0 ;  /* 0x00200000102879f0 */ /* 0x000fe20008001828 */
[----:B------:R-:W-:Y:S01]  /*4170*/  UIADD3 UR18, UR20, 0xa06, URZ ;  /* 0x00000a0614127890 */ /* 0x000fe2000fffe03f */
[----:B------:R5:W-:Y:S01]  /*4180*/  MUFU.TANH R154, R48 ;  /* 0x00000030009a7308 */ /* 0x000be20000002400 */
[----:B------:R-:W-:Y:S01]  /*4190*/  UMOV UR19, 0x40000040 ;  /* 0x4000004000137882 */ /* 0x000fe20000000000 */
[----:B------:R-:W-:Y:S01]  /*41a0*/  FMUL.FTZ R49, R49, UR6 ;  /* 0x0000000631317c20 */ /* 0x000fe20008410000 */
[----:B------:R-:W-:Y:S01]  /*41b0*/  FMUL.FTZ R53, R53, UR6 ;  /* 0x0000000635357c20 */ /* 0x000fe20008410000 */
[----:B------:R-:W-:Y:S01]  /*41c0*/  FMUL.FTZ R51, R51, UR6 ;  /* 0x0000000633337c20 */ /* 0x000fe20008410000 */
[----:B------:R-:W-:-:S03]  /*41d0*/  FMUL.FTZ R55, R55, UR6 ;  /* 0x0000000637377c20 */ /* 0x000fc60008410000 */
[----:B------:R-:W-:Y:S01]  /*41e0*/  MUFU.TANH R158, R52 ;  /* 0x00000034009e7308 */ /* 0x000fe20000002400 */
[----:B-----5:R-:W-:Y:S02]  /*41f0*/  FSEL R48, R97, -INF , P3 ;  /* 0xff80000061307808 */ /* 0x020fe40001800000 */
[----:B------:R-:W-:-:S04]  /*4200*/  ISETP.GT.AND P3, PT, R57, 0x31, PT ;  /* 0x000000313900780c */ /* 0x000fc80003f64270 */
[----:B------:R-:W-:Y:S01]  /*4210*/  FSEL R116, R89, -INF , P3 ;  /* 0xff80000059747808 */ /* 0x000fe20001800000 */
[----:B------:R-:W-:Y:S01]  /*4220*/  MUFU.TANH R15, R56 ;  /* 0x00000038000f7308 */ /* 0x000fe20000002400 */
[----:B------:R-:W-:Y:S01]  /*4230*/  FSEL R58, R91, -INF , P3 ;  /* 0xff8000005b3a7808 */ /* 0x000fe20001800000 */
[----:B------:R-:W-:Y:S01]  /*4240*/  IMAD.U32 R89, RZ, RZ, UR7 ;  /* 0x00000007ff597e24 */ /* 0x000fe2000f8e00ff */
[----:B------:R-:W-:-:S04]  /*4250*/  ISETP.GT.AND P3, PT, R57, 0x48, PT ;  /* 0x000000483900780c */ /* 0x000fc80003f64270 */
[----:B------:R-:W-:Y:S01]  /*4260*/  FSEL R126, R76, -INF , P3 ;  /* 0xff8000004c7e7808 */ /* 0x000fe20001800000 */
[----:B------:R-:W5:Y:S08]  /*4270*/  MUFU.TANH R69, R69 ;  /* 0x0000004500457308 */ /* 0x000f700000002400 */
[----:B------:R-:W5:Y:S08]  /*4280*/  MUFU.TANH R113, R66 ;  /* 0x0000004200717308 */ /* 0x000f700000002400 */
[----:B------:R-:W5:Y:S08]  /*4290*/  MUFU.TANH R67, R67 ;  /* 0x0000004300437308 */ /* 0x000f700000002400 */
[----:B------:R-:W5:Y:S01]  /*42a0*/  MUFU.TANH R65, R65 ;  /* 0x0000004100417308 */ /* 0x000f620000002400 */
[----:B------:R-:W-:-:S02]  /*42b0*/  WARPGROUP.DEPBAR.LE gsb0, 0x0 ;  /* 0x00008000000079c5 */ /* 0x000fc40000010000 */
[----:B------:R-:W-:Y:S01]  /*42c0*/  FMUL.FTZ R64, R41, UR6 ;  /* 0x0000000629407c20 */ /* 0x000fe20008410000 */
[----:B------:R-:W-:Y:S01]  /*42d0*/  FSEL R41, R14, -INF , P4 ;  /* 0xff8000000e297808 */ /* 0x000fe20002000000 */
[----:B------:R-:W-:Y:S01]  /*42e0*/  WARPGROUP.ARRIVE ;  /* 0x00000000000079c5 */ /* 0x000fe20000000000 */
[C---:B------:R-:W-:Y:S01]  /*42f0*/  ISETP.GT.AND P4, PT, R57.reuse, 0x18, PT ;  /* 0x000000183900780c */ /* 0x040fe20003f84270 */
[----:B------:R-:W-:Y:S01]  /*4300*/  FMUL.FTZ R60, R40, UR6 ;  /* 0x00000006283c7c20 */ /* 0x000fe20008410000 */
[----:B------:R-:W-:Y:S01]  /*4310*/  FMNMX.FTZ R21, R86, R41, !PT ;  /* 0x0000002956157209 */ /* 0x000fe20007810000 */
[----:B------:R-:W-:Y:S01]  /*4320*/  FMUL.FTZ R68, R42, UR6 ;  /* 0x000000062a447c20 */ /* 0x000fe20008410000 */
[----:B------:R-:W-:Y:S01]  /*4330*/  FSEL R14, R82, -INF , P2 ;  /* 0xff800000520e7808 */ /* 0x000fe20001000000 */
[----:B------:R-:W-:Y:S01]  /*4340*/  HGMMA.64x16x16.F32.BF16 R32, gdesc[UR16], R32, gsb0 ;  /* 0x00200000102079f0 */ /* 0x000fe20008001820 */
[----:B------:R-:W-:Y:S01]  /*4350*/  FMNMX.FTZ R21, R92, R21, !PT ;  /* 0x000000155c157209 */ /* 0x000fe20007810000 */
[----:B------:R-:W-:Y:S01]  /*4360*/  FMUL.FTZ R123, R44, UR6 ;  /* 0x000000062c7b7c20 */ /* 0x000fe20008410000 */
[----:B------:R-:W-:Y:S01]  /*4370*/  ISETP.GT.AND P2, PT, R57, 0x19, PT ;  /* 0x000000193900780c */ /* 0x000fe20003f44270 */
[----:B------:R-:W-:Y:S01]  /*4380*/  FMUL.FTZ R125, R46, UR6 ;  /* 0x000000062e7d7c20 */ /* 0x000fe20008410000 */
[----:B------:R-:W-:Y:S01]  /*4390*/  FMNMX.FTZ R21, R94, R21, !PT ;  /* 0x000000155e157209 */ /* 0x000fe20007810000 */
[----:B------:R-:W-:Y:S01]  /*43a0*/  FMUL.FTZ R70, R43, UR6 ;  /* 0x000000062b467c20 */ /* 0x000fe20008410000 */
[----:B------:R-:W-:Y:S01]  /*43b0*/  FSEL R100, R85, -INF , P4 ;  /* 0xff80000055647808 */ /* 0x000fe20002000000 */
[----:B------:R1:W-:Y:S01]  /*43c0*/  MUFU.TANH R43, R50 ;  /* 0x00000032002b7308 */ /* 0x0003e20000002400 */
[----:B------:R-:W-:Y:S01]  /*43d0*/  FMNMX.FTZ R21, R96, R21, !PT ;  /* 0x0000001560157209 */ /* 0x000fe20007810000 */
[----:B------:R-:W-:Y:S01]  /*43e0*/  UIADD3 UR18, UR20, 0xa86, URZ ;  /* 0x00000a8614127890 */ /* 0x000fe2000fffe03f */
[----:B------:R-:W-:Y:S01]  /*43f0*/  FSEL R102, R84, -INF , P2 ;  /* 0xff80000054667808 */ /* 0x000fe20001000000 */
[----:B------:R-:W-:Y:S01]  /*4400*/  UMOV UR19, 0x40000040 ;  /* 0x4000004000137882 */ /* 0x000fe20000000000 */
[----:B------:R-:W-:Y:S01]  /*4410*/  FMNMX.FTZ R81, R98, R21, !PT ;  /* 0x0000001562517209 */ /* 0x000fe20007810000 */
[----:B------:R-:W-:Y:S01]  /*4420*/  FMUL.FTZ R45, R45, UR6 ;  /* 0x000000062d2d7c20 */ /* 0x000fe20008410000 */
[----:B------:R-:W-:Y:S01]  /*4430*/  FSEL R40, R105, -INF , P6 ;  /* 0xff80000069287808 */ /* 0x000fe20003000000 */
[----:B------:R2:W-:Y:S01]  /*4440*/  MUFU.TANH R162, R60 ;  /* 0x0000003c00a27308 */ /* 0x0005e20000002400 */
[----:B------:R-:W-:Y:S01]  /*4450*/  FMNMX.FTZ R81, R100, R81, !PT ;  /* 0x0000005164517209 */ /* 0x000fe20007810000 */
[----:B------:R-:W-:Y:S01]  /*4460*/  FMUL.FTZ R47, R47, UR6 ;  /* 0x000000062f2f7c20 */ /* 0x000fe20008410000 */
[----:B------:R-:W-:Y:S01]  /*4470*/  ISETP.GT.AND P6, PT, R57, 0x21, PT ;  /* 0x000000213900780c */ /* 0x000fe20003fc4270 */
[----:B------:R-:W-:Y:S01]  /*4480*/  IMAD.MOV.U32 R85, RZ, RZ, R87 ;  /* 0x000000ffff557224 */ /* 0x000fe200078e0057 */
[----:B------:R-:W-:-:S02]  /*4490*/  FMNMX.FTZ R81, R102, R81, !PT ;  /* 0x0000005166517209 */ /* 0x000fc40007810000 */
[----:B------:R-:W-:Y:S01]  /*44a0*/  FSEL R42, R104, -INF , P5 ;  /* 0xff800000682a7808 */ /* 0x000fe20002800000 */
[----:B------:R3:W-:Y:S01]  /*44b0*/  MUFU.TANH R164, R64 ;  /* 0x0000004000a47308 */ /* 0x0007e20000002400 */
[C---:B------:R-:W-:Y:S02]  /*44c0*/  ISETP.GT.AND P5, PT, R57.reuse, 0x28, PT ;  /* 0x000000283900780c */ /* 0x040fe40003fa4270 */
[----:B------:R-:W-:Y:S02]  /*44d0*/  FSEL R112, R112, -INF , P6 ;  /* 0xff80000070707808 */ /* 0x000fe40003000000 */
[----:B------:R-:W-:Y:S02]  /*44e0*/  FMNMX.FTZ R81, R106, R81, !PT ;  /* 0x000000516a517209 */ /* 0x000fe40007810000 */
[----:B------:R-:W-:Y:S01]  /*44f0*/  FSEL R44, R110, -INF , P4 ;  /* 0xff8000006e2c7808 */ /* 0x000fe20002000000 */
[----:B------:R4:W-:Y:S01]  /*4500*/  MUFU.TANH R21, R68 ;  /* 0x0000004400157308 */ /* 0x0009e20000002400 */
[----:B------:R-:W-:-:S02]  /*4510*/  ISETP.GT.AND P4, PT, R57, 0x29, PT ;  /* 0x000000293900780c */ /* 0x000fc40003f84270 */
[----:B------:R-:W-:Y:S02]  /*4520*/  FSEL R108, R108, -INF , P5 ;  /* 0xff8000006c6c7808 */ /* 0x000fe40002800000 */
[----:B------:R-:W-:Y:S02]  /*4530*/  FMNMX.FTZ R81, R112, R81, !PT ;  /* 0x0000005170517209 */ /* 0x000fe40007810000 */
[----:B------:R-:W-:Y:S01]  /*4540*/  FSEL R46, R111, -INF , P2 ;  /* 0xff8000006f2e7808 */ /* 0x000fe20001000000 */
[----:B------:R-:W5:Y:S01]  /*4550*/  MUFU.TANH R150, R150 ;  /* 0x0000009600967308 */ /* 0x000f620000002400 */
[----:B------:R-:W-:Y:S02]  /*4560*/  ISETP.GT.AND P2, PT, R57, 0x30, PT ;  /* 0x000000303900780c */ /* 0x000fe40003f44270 */
[----:B------:R-:W-:Y:S02]  /*4570*/  FSEL R110, R101, -INF , P4 ;  /* 0xff800000656e7808 */ /* 0x000fe40002000000 */
[----:B------:R-:W-:-:S02]  /*4580*/  FMNMX.FTZ R81, R108, R81, !PT ;  /* 0x000000516c517209 */ /* 0x000fc40007810000 */
[----:B------:R-:W-:Y:S01]  /*4590*/  FSEL R114, R88, -INF , P2 ;  /* 0xff80000058727808 */ /* 0x000fe20001000000 */
[----:B------:R5:W-:Y:S01]  /*45a0*/  MUFU.TANH R104, R70 ;  /* 0x0000004600687308 */ /* 0x000be20000002400 */
[----:B------:R-:W-:Y:S02]  /*45b0*/  FMNMX.FTZ R81, R110, R81, !PT ;  /* 0x000000516e517209 */ /* 0x000fe40007810000 */
[----:B-1----:R-:W-:Y:S01]  /*45c0*/  FSEL R50, R99, -INF , P6 ;  /* 0xff80000063327808 */ /* 0x002fe20003000000 */
[----:B------:R-:W-:Y:S02]  /*45d0*/  WARPGROUP.DEPBAR.LE gsb0, 0x0 ;  /* 0x00008000000079c5 */ /* 0x000fe40000010000 */
[----:B------:R-:W-:Y:S01]  /*45e0*/  ISETP.GT.AND P6, PT, R57, 0x38, PT ;  /* 0x000000383900780c */ /* 0x000fe20003fc4270 */
[----:B------:R-:W-:Y:S01]  /*45f0*/  WARPGROUP.ARRIVE ;  /* 0x00000000000079c5 */ /* 0x000fe20000000000 */
[----:B------:R-:W-:Y:S01]  /*4600*/  FMNMX.FTZ R81, R114, R81, !PT ;  /* 0x0000005172517209 */ /* 0x000fe20007810000 */
[----:B------:R-:W1:Y:S01]  /*4610*/  MUFU.TANH R59, R59 ;  /* 0x0000003b003b7308 */ /* 0x000e620000002400 */
[----:B------:R-:W-:Y:S01]  /*4620*/  FSEL R52, R107, -INF , P5 ;  /* 0xff8000006b347808 */ /* 0x000fe20002800000 */
[----:B------:R-:W-:Y:S01]  /*4630*/  FMUL.FTZ R33, R33, UR6 ;  /* 0x0000000621217c20 */ /* 0x000fe20008410000 */
[----:B------:R-:W-:Y:S01]  /*4640*/  ISETP.GT.AND P5, PT, R57, 0x39, PT ;  /* 0x000000393900780c */ /* 0x000fe20003fa4270 */
[----:B------:R-:W-:Y:S01]  /*4650*/  HGMMA.64x16x16.F32.BF16 R24, gdesc[UR16], R24, gsb0 ;  /* 0x00200000101879f0 */ /* 0x000fe20008001818 */
[----:B------:R-:W-:Y:S01]  /*4660*/  FSEL R118, R118, -INF , P6 ;  /* 0xff80000076767808 */ /* 0x000fe20003000000 */
[----:B------:R-:W-:Y:S01]  /*4670*/  FMUL.FTZ R37, R37, UR6 ;  /* 0x0000000625257c20 */ /* 0x000fe20008410000 */
[----:B------:R-:W-:Y:S01]  /*4680*/  FMNMX.FTZ R81, R116, R81, !PT ;  /* 0x0000005174517209 */ /* 0x000fe20007810000 */
[----:B------:R-:W1:Y:S01]  /*4690*/  MUFU.TANH R49, R49 ;  /* 0x0000003100317308 */ /* 0x000e620000002400 */
[----:B------:R-:W-:Y:S01]  /*46a0*/  FSEL R54, R103, -INF , P4 ;  /* 0xff80000067367808 */ /* 0x000fe20002000000 */
[----:B------:R-:W-:Y:S01]  /*46b0*/  FMUL.FTZ R35, R35, UR6 ;  /* 0x0000000623237c20 */ /* 0x000fe20008410000 */
[----:B------:R-:W-:Y:S01]  /*46c0*/  ISETP.GT.AND P4, PT, R57, 0x40, PT ;  /* 0x000000403900780c */ /* 0x000fe20003f84270 */
[----:B------:R-:W-:Y:S01]  /*46d0*/  FMUL.FTZ R39, R39, UR6 ;  /* 0x0000000627277c20 */ /* 0x000fe20008410000 */
[----:B------:R-:W-:-:S02]  /*46e0*/  FSEL R120, R93, -INF , P5 ;  /* 0xff8000005d787808 */ /* 0x000fc40002800000 */
[----:B------:R-:W-:Y:S01]  /*46f0*/  FMNMX.FTZ R81, R118, R81, !PT ;  /* 0x0000005176517209 */ /* 0x000fe20007810000 */
[----:B------:R-:W1:Y:S01]  /*4700*/  MUFU.TANH R63, R63 ;  /* 0x0000003f003f7308 */ /* 0x000e620000002400 */
[----:B------:R-:W-:Y:S02]  /*4710*/  FSEL R56, R90, -INF , P2 ;  /* 0xff8000005a387808 */ /* 0x000fe40001000000 */
[----:B------:R-:W-:Y:S02]  /*4720*/  ISETP.GT.AND P2, PT, R57, 0x41, PT ;  /* 0x000000413900780c */ /* 0x000fe40003f44270 */
[----:B------:R-:W-:Y:S02]  /*4730*/  FSEL R122, R72, -INF , P4 ;  /* 0xff800000487a7808 */ /* 0x000fe40002000000 */
[----:B------:R-:W-:Y:S01]  /*4740*/  FMNMX.FTZ R81, R120, R81, !PT ;  /* 0x0000005178517209 */ /* 0x000fe20007810000 */
[----:B------:R-:W1:Y:S01]  /*4750*/  MUFU.TANH R53, R53 ;  /* 0x0000003500357308 */ /* 0x000e620000002400 */
[----:B------:R-:W-:Y:S01]  /*4760*/  FSEL R124, R73, -INF , P2 ;  /* 0xff800000497c7808 */ /* 0x000fe20001000000 */
[----:B------:R-:W-:Y:S01]  /*4770*/  IMAD.MOV.U32 R73, RZ, RZ, R87 ;  /* 0x000000ffff497224 */ /* 0x000fe200078e0057 */
[----:B------:R-:W-:-:S02]  /*4780*/  FMNMX.FTZ R81, R122, R81, !PT ;  /* 0x000000517a517209 */ /* 0x000fc40007810000 */
[----:B--2---:R-:W-:Y:S02]  /*4790*/  FSEL R60, R109, -INF , P6 ;  /* 0xff8000006d3c7808 */ /* 0x004fe40003000000 */
[----:B------:R-:W-:Y:S01]  /*47a0*/  ISETP.GT.AND P6, PT, R57, 0x49, PT ;  /* 0x000000493900780c */ /* 0x000fe20003fc4270 */
[----:B------:R-:W2:Y:S01]  /*47b0*/  MUFU.TANH R51, R51 ;  /* 0x0000003300337308 */ /* 0x000ea20000002400 */
[----:B------:R-:W-:Y:S02]  /*47c0*/  FMNMX.FTZ R81, R124, R81, !PT ;  /* 0x000000517c517209 */ /* 0x000fe40007810000 */
[----:B------:R-:W-:Y:S02]  /*47d0*/  FSEL R62, R95, -INF , P5 ;  /* 0xff8000005f3e7808 */ /* 0x000fe40002800000 */
[----:B------:R-:W-:Y:S02]  /*47e0*/  ISETP.GT.AND P5, PT, R57, 0x50, PT ;  /* 0x000000503900780c */ /* 0x000fe40003fa4270 */
[----:B------:R-:W-:Y:S01]  /*47f0*/  FSEL R130, R77, -INF , P6 ;  /* 0xff8000004d827808 */ /* 0x000fe20003000000 */
[----:B------:R-:W2:Y:S01]  /*4800*/  MUFU.TANH R123, R123 ;  /* 0x0000007b007b7308 */ /* 0x000ea20000002400 */
[----:B------:R-:W-:Y:S01]  /*4810*/  FMNMX.FTZ R81, R126, R81, !PT ;  /* 0x000000517e517209 */ /* 0x000fe20007810000 */
[----:B------:R-:W-:Y:S01]  /*4820*/  IMAD.MOV.U32 R77, RZ, RZ, R87 ;  /* 0x000000ffff4d7224 */ /* 0x000fe200078e0057 */
[----:B---3--:R-:W-:-:S02]  /*4830*/  FSEL R64, R74, -INF , P4 ;  /* 0xff8000004a407808 */ /* 0x008fc40002000000 */
[----:B------:R-:W-:Y:S02]  /*4840*/  ISETP.GT.AND P4, PT, R57, 0x51, PT ;  /* 0x000000513900780c */ /* 0x000fe40003f84270 */
[----:B------:R-:W-:Y:S01]  /*4850*/  FSEL R132, R132, -INF , P5 ;  /* 0xff80000084847808 */ /* 0x000fe20002800000 */
[----:B------:R-:W3:Y:S01]  /*4860*/  MUFU.TANH R55, R55 ;  /* 0x0000003700377308 */ /* 0x000ee20000002400 */
[----:B------:R-:W-:Y:S02]  /*4870*/  FMNMX.FTZ R81, R130, R81, !PT ;  /* 0x0000005182517209 */ /* 0x000fe40007810000 */
[----:B------:R-:W-:Y:S01]  /*4880*/  FSEL R66, R75, -INF , P2 ;  /* 0xff8000004b427808 */ /* 0x000fe20001000000 */
[----:B------:R-:W-:Y:S01]  /*4890*/  IMAD.MOV.U32 R75, RZ, RZ, R87 ;  /* 0x000000ffff4b7224 */ /* 0x000fe200078e0057 */
[----:B------:R-:W-:Y:S02]  /*48a0*/  ISETP.GT.AND P2, PT, R57, 0x58, PT ;  /* 0x000000583900780c */ /* 0x000fe40003f44270 */
[----:B------:R-:W-:Y:S01]  /*48b0*/  FSEL R134, R134, -INF , P4 ;  /* 0xff80000086867808 */ /* 0x000fe20002000000 */
[----:B------:R-:W3:Y:S01]  /*48c0*/  MUFU.TANH R45, R45 ;  /* 0x0000002d002d7308 */ /* 0x000ee20000002400 */
[----:B------:R-:W-:Y:S01]  /*48d0*/  FMNMX.FTZ R81, R132, R81, !PT ;  /* 0x0000005184517209 */ /* 0x000fe20007810000 */
[----:B------:R-:W-:-:S02]  /*48e0*/  WARPGROUP.DEPBAR.LE gsb0, 0x0 ;  /* 0x00008000000079c5 */ /* 0x000fc40000010000 */
[----:B----4-:R-:W-:Y:S01]  /*48f0*/  FSEL R68, R78, -INF , P3 ;  /* 0xff8000004e447808 */ /* 0x010fe20001800000 */
[----:B------:R-:W-:Y:S01]  /*4900*/  FMUL.FTZ R25, R25, UR6 ;  /* 0x0000000619197c20 */ /* 0x000fe20008410000 */
[----:B------:R-:W-:Y:S01]  /*4910*/  ISETP.GT.AND P3, PT, R57, 0x59, PT ;  /* 0x000000593900780c */ /* 0x000fe20003f64270 */
[----:B------:R-:W-:Y:S01]  /*4920*/  FMUL.FTZ R29, R29, UR6 ;  /* 0x000000061d1d7c20 */ /* 0x000fe20008410000 */
[----:B------:R-:W-:Y:S01]  /*4930*/  FSEL R138, R138, -INF , P2 ;  /* 0xff8000008a8a7808 */ /* 0x000fe20001000000 */
[----:B------:R-:W-:Y:S01]  /*4940*/  MUFU.TANH R33, R33 ;  /* 0x0000002100217308 */ /* 0x000fe20000002400 */
[----:B------:R-:W-:Y:S01]  /*4950*/  FMNMX.FTZ R81, R134, R81, !PT ;  /* 0x0000005186517209 */ /* 0x000fe20007810000 */
[----:B------:R-:W-:Y:S01]  /*4960*/  FMUL.FTZ R31, R31, UR6 ;  /* 0x000000061f1f7c20 */ /* 0x000fe20008410000 */
[----:B-----5:R-:W-:Y:S01]  /*4970*/  FSEL R70, R79, -INF , P6 ;  /* 0xff8000004f467808 */ /* 0x020fe20003000000 */
[----:B------:R-:W-:Y:S01]  /*4980*/  FMUL.FTZ R26, R26, UR6 ;  /* 0x000000061a1a7c20 */ /* 0x000fe20008410000 */
[----:B------:R-:W-:Y:S01]  /*4990*/  ISETP.GT.AND P6, PT, R57, 0x60, PT ;  /* 0x000000603900780c */ /* 0x000fe20003fc4270 */
[----:B------:R-:W-:Y:S01]  /*49a0*/  FMUL.FTZ R27, R27, UR6 ;  /* 0x000000061b1b7c20 */ /* 0x000fe20008410000 */
[----:B------:R-:W-:Y:S01]  /*49b0*/  FSEL R142, R69, -INF , P3 ;  /* 0xff800000458e7808 */ /* 0x000fe20001800000 */
[----:B------:R-:W-:Y:S01]  /*49c0*/  MUFU.TANH R125, R125 ;  /* 0x0000007d007d7308 */ /* 0x000fe20000002400 */
[----:B------:R-:W-:Y:S01]  /*49d0*/  FMNMX.FTZ R81, R138, R81, !PT ;  /* 0x000000518a517209 */ /* 0x000fe20007810000 */
[----:B------:R-:W-:Y:S01]  /*49e0*/  FMUL.FTZ R30, R30, UR6 ;  /* 0x000000061e1e7c20 */ /* 0x000fe20008410000 */
[----:B------:R-:W-:Y:S01]  /*49f0*/  FSEL R72, R113, -INF , P5 ;  /* 0xff80000071487808 */ /* 0x000fe20002800000 */
[----:B------:R4:W-:Y:S01]  /*4a00*/  @!P1 SYNCS.ARRIVE.TRANS64.RED.A1T0 RZ, [R3+URZ], RZ ;  /* 0x000000ff03ff99a7 */ /* 0x0009e2000810043f */
[----:B------:R-:W-:Y:S01]  /*4a10*/  ISETP.GT.AND P5, PT, R57, 0x61, PT ;  /* 0x000000613900780c */ /* 0x000fe20003fa4270 */
[--C-:B------:R-:W-:Y:S01]  /*4a20*/  IMAD.MOV.U32 R79, RZ, RZ, R87.reuse ;  /* 0x000000ffff4f7224 */ /* 0x100fe200078e0057 */
[----:B------:R-:W-:Y:S01]  /*4a30*/  FSEL R146, R146, -INF , P6 ;  /* 0xff80000092927808 */ /* 0x000fe20003000000 */
[----:B------:R-:W-:Y:S01]  /*4a40*/  MUFU.TANH R47, R47 ;  /* 0x0000002f002f7308 */ /* 0x000fe20000002400 */
[----:B------:R-:W-:Y:S01]  /*4a50*/  FMNMX.FTZ R81, R142, R81, !PT ;  /* 0x000000518e517209 */ /* 0x000fe20007810000 */
[----:B------:R-:W-:Y:S01]  /*4a60*/  IMAD.MOV.U32 R69, RZ, RZ, R87 ;  /* 0x000000ffff457224 */ /* 0x000fe200078e0057 */
[----:B------:R-:W-:Y:S01]  /*4a70*/  FSEL R74, R67, -INF , P4 ;  /* 0xff800000434a7808 */ /* 0x000fe20002000000 */
[----:B------:R-:W-:Y:S01]  /*4a80*/  FMUL.FTZ R67, R32, UR6 ;  /* 0x0000000620437c20 */ /* 0x000fe20008410000 */
[----:B------:R-:W-:-:S02]  /*4a90*/  ISETP.GT.AND P4, PT, R57, 0x68, PT ;  /* 0x000000683900780c */ /* 0x000fc40003f84270 */
[----:B------:R-:W-:Y:S01]  /*4aa0*/  FSEL R148, R65, -INF , P5 ;  /* 0xff80000041947808 */ /* 0x000fe20002800000 */
[----:B------:R-:W-:Y:S01]  /*4ab0*/  FMUL.FTZ R65, R34, UR6 ;  /* 0x0000000622417c20 */ /* 0x000fe20008410000 */
[----:B------:R-:W-:Y:S01]  /*4ac0*/  FMNMX.FTZ R81, R146, R81, !PT ;  /* 0x0000005192517209 */ /* 0x000fe20007810000 */
[----:B------:R-:W5:Y:S01]  /*4ad0*/  MUFU.TANH R67, R67 ;  /* 0x0000004300437308 */ /* 0x000f620000002400 */
[----:B------:R-:W-:Y:S01]  /*4ae0*/  FSEL R76, R71, -INF , P2 ;  /* 0xff800000474c7808 */ /* 0x000fe20001000000 */
[----:B------:R-:W-:Y:S01]  /*4af0*/  IMAD.MOV.U32 R71, RZ, RZ, R87 ;  /* 0x000000ffff477224 */ /* 0x000fe200078e0057 */
[----:B------:R-:W-:Y:S02]  /*4b00*/  ISETP.GT.AND P2, PT, R57, 0x69, PT ;  /* 0x000000693900780c */ /* 0x000fe40003f44270 */
[----:B------:R-:W-:Y:S02]  /*4b10*/  FSEL R150, R150, -INF , P4 ;  /* 0xff80000096967808 */ /* 0x000fe40002000000 */
[----:B------:R-:W-:Y:S01]  /*4b20*/  FMNMX.FTZ R81, R148, R81, !PT ;  /* 0x0000005194517209 */ /* 0x000fe20007810000 */
[----:B------:R-:W-:Y:S01]  /*4b30*/  MUFU.TANH R37, R37 ;  /* 0x0000002500257308 */ /* 0x000fe20000002400 */
[----:B------:R-:W-:-:S02]  /*4b40*/  FSEL R78, R115, -INF , P3 ;  /* 0xff800000734e7808 */ /* 0x000fc40001800000 */
[----:B------:R-:W-:Y:S02]  /*4b50*/  ISETP.GT.AND P3, PT, R57, 0x70, PT ;  /* 0x000000703900780c */ /* 0x000fe40003f64270 */
[----:B-1----:R-:W-:Y:S01]  /*4b60*/  FSEL R152, R59, -INF , P2 ;  /* 0xff8000003b987808 */ /* 0x002fe20001000000 */
[----:B------:R-:W-:Y:S01]  /*4b70*/  FMUL.FTZ R59, R36, UR6 ;  /* 0x00000006243b7c20 */ /* 0x000fe20008410000 */
[----:B------:R-:W-:Y:S01]  /*4b80*/  FMNMX.FTZ R81, R150, R81, !PT ;  /* 0x0000005196517209 */ /* 0x000fe20007810000 */
[----:B------:R-:W-:Y:S01]  /*4b90*/  MUFU.TANH R65, R65 ;  /* 0x0000004100417308 */ /* 0x000fe20000002400 */
[----:B------:R-:W-:Y:S02]  /*4ba0*/  FSEL R32, R117, -INF , P6 ;  /* 0xff80000075207808 */ /* 0x000fe40003000000 */
[----:B------:R-:W-:Y:S02]  /*4bb0*/  ISETP.GT.AND P6, PT, R57, 0x71, PT ;  /* 0x000000713900780c */ /* 0x000fe40003fc4270 */
[----:B------:R-:W-:-:S02]  /*4bc0*/  FSEL R154, R154, -INF , P3 ;  /* 0xff8000009a9a7808 */ /* 0x000fc40001800000 */
[----:B------:R-:W-:Y:S01]  /*4bd0*/  FMNMX.FTZ R81, R152, R81, !PT ;  /* 0x0000005198517209 */ /* 0x000fe20007810000 */
[----:B------:R-:W1:Y:S01]  /*4be0*/  MUFU.TANH R59, R59 ;  /* 0x0000003b003b7308 */ /* 0x000e620000002400 */
[----:B------:R-:W-:Y:S02]  /*4bf0*/  FSEL R80, R119, -INF , P5 ;  /* 0xff80000077507808 */ /* 0x000fe40002800000 */
[----:B------:R-:W-:Y:S02]  /*4c00*/  ISETP.GT.AND P5, PT, R57, 0x78, PT ;  /* 0x000000783900780c */ /* 0x000fe40003fa4270 */
[----:B------:R-:W-:Y:S02]  /*4c10*/  FSEL R156, R49, -INF , P6 ;  /* 0xff800000319c7808 */ /* 0x000fe40003000000 */
[----:B------:R-:W-:Y:S01]  /*4c20*/  FMNMX.FTZ R81, R154, R81, !PT ;  /* 0x000000519a517209 */ /* 0x000fe20007810000 */
[----:B------:R-:W-:Y:S01]  /*4c30*/  MUFU.TANH R35, R35 ;  /* 0x0000002300237308 */ /* 0x000fe20000002400 */
[----:B------:R-:W-:-:S02]  /*4c40*/  FSEL R34, R61, -INF , P4 ;  /* 0xff8000003d227808 */ /* 0x000fc40002000000 */
[----:B------:R-:W-:Y:S02]  /*4c50*/  ISETP.GT.AND P4, PT, R57, 0x79, PT ;  /* 0x000000793900780c */ /* 0x000fe40003f84270 */
[----:B------:R-:W-:Y:S02]  /*4c60*/  FSEL R158, R158, -INF , P5 ;  /* 0xff8000009e9e7808 */ /* 0x000fe40002800000 */
[----:B------:R-:W-:Y:S01]  /*4c70*/  FMNMX.FTZ R81, R156, R81, !PT ;  /* 0x000000519c517209 */ /* 0x000fe20007810000 */
[----:B------:R-:W-:Y:S01]  /*4c80*/  MUFU.TANH R25, R25 ;  /* 0x0000001900197308 */ /* 0x000fe20000002400 */
[----:B------:R-:W-:Y:S02]  /*4c90*/  FSEL R82, R63, -INF , P2 ;  /* 0xff8000003f527808 */ /* 0x000fe40001000000 */
[----:B------:R-:W-:Y:S02]  /*4ca0*/  ISETP.GT.AND P2, PT, R57, 0x80, PT ;  /* 0x000000803900780c */ /* 0x000fe40003f44270 */
[----:B------:R-:W-:-:S02]  /*4cb0*/  FSEL R160, R53, -INF , P4 ;  /* 0xff80000035a07808 */ /* 0x000fc40002000000 */
[----:B------:R-:W-:Y:S01]  /*4cc0*/  FMNMX.FTZ R81, R158, R81, !PT ;  /* 0x000000519e517209 */ /* 0x000fe20007810000 */
[----:B------:R-:W-:Y:S01]  /*4cd0*/  MUFU.TANH R29, R29 ;  /* 0x0000001d001d7308 */ /* 0x000fe20000002400 */
[----:B------:R-:W-:Y:S01]  /*4ce0*/  FSEL R36, R43, -INF , P3 ;  /* 0xff8000002b247808 */ /* 0x000fe20001800000 */
[----:B------:R-:W-:Y:S01]  /*4cf0*/  FMUL.FTZ R43, R24, UR6 ;  /* 0x00000006182b7c20 */ /* 0x000fe20008410000 */
[----:B------:R-:W-:Y:S02]  /*4d00*/  ISETP.GT.AND P3, PT, R57, 0x81, PT ;  /* 0x000000813900780c */ /* 0x000fe40003f64270 */
[----:B------:R-:W-:Y:S02]  /*4d10*/  FSEL R162, R162, -INF , P2 ;  /* 0xff800000a2a27808 */ /* 0x000fe40001000000 */
[----:B------:R-:W-:Y:S01]  /*4d20*/  FMNMX.FTZ R81, R160, R81, !PT ;  /* 0x00000051a0517209 */ /* 0x000fe20007810000 */
[----:B------:R-:W4:Y:S01]  /*4d30*/  MUFU.TANH R43, R43 ;  /* 0x0000002b002b7308 */ /* 0x000f220000002400 */
[----:B--2---:R-:W-:-:S02]  /*4d40*/  FSEL R84, R51, -INF , P6 ;  /* 0xff80000033547808 */ /* 0x004fc40003000000 */
[----:B------:R-:W-:Y:S02]  /*4d50*/  ISETP.GT.AND P6, PT, R57, 0x88, PT ;  /* 0x000000883900780c */ /* 0x000fe40003fc4270 */
[----:B------:R-:W-:Y:S02]  /*4d60*/  FSEL R164, R164, -INF , P3 ;  /* 0xff800000a4a47808 */ /* 0x000fe40001800000 */
[----:B------:R-:W-:Y:S01]  /*4d70*/  FMNMX.FTZ R81, R162, R81, !PT ;  /* 0x00000051a2517209 */ /* 0x000fe20007810000 */
[----:B------:R-:W-:Y:S01]  /*4d80*/  MUFU.TANH R49, R39 ;  /* 0x0000002700317308 */ /* 0x000fe20000002400 */
[----:B------:R-:W-:Y:S01]  /*4d90*/  FSEL R90, R15, -INF , P5 ;  /* 0xff8000000f5a7808 */ /* 0x000fe20002800000 */
[----:B------:R-:W-:Y:S01]  /*4da0*/  FMUL.FTZ R15, R38, UR6 ;  /* 0x00000006260f7c20 */ /* 0x000fe20008410000 */
[----:B------:R-:W-:Y:S02]  /*4db0*/  ISETP.GT.AND P5, PT, R57, 0x89, PT ;  /* 0x000000893900780c */ /* 0x000fe40003fa4270 */
[----:B------:R-:W-:-:S02]  /*4dc0*/  FSEL R166, R123, -INF , P6 ;  /* 0xff8000007ba67808 */ /* 0x000fc40003000000 */
[----:B------:R-:W-:Y:S01]  /*4dd0*/  FMNMX.FTZ R81, R164, R81, !PT ;  /* 0x00000051a4517209 */ /* 0x000fe20007810000 */
[----:B------:R-:W2:Y:S01]  /*4de0*/  MUFU.TANH R15, R15 ;  /* 0x0000000f000f7308 */ /* 0x000ea20000002400 */
[----:B---3--:R-:W-:Y:S02]  /*4df0*/  FSEL R38, R55, -INF , P4 ;  /* 0xff80000037267808 */ /* 0x008fe40002000000 */
[----:B------:R-:W-:Y:S02]  /*4e00*/  ISETP.GT.AND P4, PT, R57, 0x90, PT ;  /* 0x000000903900780c */ /* 0x000fe40003f84270 */
[----:B------:R-:W-:Y:S02]  /*4e10*/  FSEL R168, R45, -INF , P5 ;  /* 0xff8000002da87808 */ /* 0x000fe40002800000 */
[----:B------:R-:W-:Y:S01]  /*4e20*/  FMNMX.FTZ R81, R166, R81, !PT ;  /* 0x00000051a6517209 */ /* 0x000fe20007810000 */
[----:B------:R-:W-:Y:S01]  /*4e30*/  MUFU.TANH R51, R26 ;  /* 0x0000001a00337308 */ /* 0x000fe20000002400 */
[----:B------:R-:W-:-:S02]  /*4e40*/  FSEL R104, R104, -INF , P3 ;  /* 0xff80000068687808 */ /* 0x000fc40001800000 */
[----:B------:R-:W-:Y:S01]  /*4e50*/  FSEL R24, R21, -INF , P2 ;  /* 0xff80000015187808 */ /* 0x000fe20001000000 */
[----:B------:R-:W-:Y:S01]  /*4e60*/  FMUL.FTZ R21, R28, UR6 ;  /* 0x000000061c157c20 */ /* 0x000fe20008410000 */
[----:B------:R-:W-:Y:S02]  /*4e70*/  ISETP.GT.AND P3, PT, R57, 0x91, PT ;  /* 0x000000913900780c */ /* 0x000fe40003f64270 */
[----:B-----5:R-:W-:Y:S01]  /*4e80*/  FSEL R170, R67, -INF , P4 ;  /* 0xff80000043aa7808 */ /* 0x020fe20002000000 */
[----:B------:R-:W-:Y:S01]  /*4e90*/  MUFU.TANH R53, R27 ;  /* 0x0000001b00357308 */ /* 0x000fe20000002400 */
[----:B------:R-:W-:Y:S02]  /*4ea0*/  FMNMX.FTZ R81, R168, R81, !PT ;  /* 0x00000051a8517209 */ /* 0x000fe40007810000 */
[----:B------:R-:W-:Y:S02]  /*4eb0*/  ISETP.GT.AND P2, PT, R57, 0x98, PT ;  /* 0x000000983900780c */ /* 0x000fe40003f44270 */
[----:B------:R-:W-:-:S02]  /*4ec0*/  FSEL R172, R33, -INF , P3 ;  /* 0xff80000021ac7808 */ /* 0x000fc40001800000 */
[----:B------:R-:W-:Y:S01]  /*4ed0*/  FMNMX.FTZ R81, R170, R81, !PT ;  /* 0x00000051aa517209 */ /* 0x000fe20007810000 */
[----:B------:R-:W3:Y:S01]  /*4ee0*/  MUFU.TANH R21, R21 ;  /* 0x0000001500157308 */ /* 0x000ee20000002400 */
[----:B------:R-:W-:Y:S02]  /*4ef0*/  FSEL R28, R125, -INF , P6 ;  /* 0xff8000007d1c7808 */ /* 0x000fe40003000000 */
[----:B------:R-:W-:Y:S02]  /*4f00*/  ISETP.GT.AND P6, PT, R57, 0x99, PT ;  /* 0x000000993900780c */ /* 0x000fe40003fc4270 */
[----:B-1----:R-:W-:Y:S02]  /*4f10*/  FSEL R174, R59, -INF , P2 ;  /* 0xff8000003bae7808 */ /* 0x002fe40001000000 */
[----:B------:R-:W-:Y:S01]  /*4f20*/  FMNMX.FTZ R81, R172, R81, !PT ;  /* 0x00000051ac517209 */ /* 0x000fe20007810000 */
[----:B------:R-:W1:Y:S01]  /*4f30*/  MUFU.TANH R55, R30 ;  /* 0x0000001e00377308 */ /* 0x000e620000002400 */
[----:B------:R-:W-:-:S02]  /*4f40*/  FSEL R128, R47, -INF , P5 ;  /* 0xff8000002f807808 */ /* 0x000fc40002800000 */
[----:B------:R-:W-:Y:S02]  /*4f50*/  ISETP.GT.AND P5, PT, R57, 0xa0, PT ;  /* 0x000000a03900780c */ /* 0x000fe40003fa4270 */
[----:B------:R-:W-:Y:S02]  /*4f60*/  FSEL R188, R37, -INF , P6 ;  /* 0xff80000025bc7808 */ /* 0x000fe40003000000 */
[----:B------:R-:W-:Y:S02]  /*4f70*/  FMNMX.FTZ R81, R174, R81, !PT ;  /* 0x00000051ae517209 */ /* 0x000fe40007810000 */
[----:B------:R-:W-:Y:S02]  /*4f80*/  FSEL R136, R65, -INF , P4 ;  /* 0xff80000041887808 */ /* 0x000fe40002000000 */
[----:B------:R-:W-:Y:S02]  /*4f90*/  ISETP.GT.AND P4, PT, R57, 0xa1, PT ;  /* 0x000000a13900780c */ /* 0x000fe40003f84270 */
[----:B----4-:R-:W-:-:S02]  /*4fa0*/  FSEL R190, R43, -INF , P5 ;  /* 0xff8000002bbe7808 */ /* 0x010fc40002800000 */
[----:B------:R-:W-:Y:S02]  /*4fb0*/  FMNMX.FTZ R81, R188, R81, !PT ;  /* 0x00000051bc517209 */ /* 0x000fe40007810000 */
[----:B------:R-:W-:Y:S02]  /*4fc0*/  FSEL R140, R35, -INF , P3 ;  /* 0xff800000238c7808 */ /* 0x000fe40001800000 */
[----:B------:R-:W-:Y:S02]  /*4fd0*/  ISETP.GT.AND P3, PT, R57, 0xa8, PT ;  /* 0x000000a83900780c */ /* 0x000fe40003f64270 */
[----:B------:R-:W-:Y:S02]  /*4fe0*/  FSEL R192, R25, -INF , P4 ;  /* 0xff80000019c07808 */ /* 0x000fe40002000000 */
[----:B------:R-:W-:Y:S02]  /*4ff0*/  FMNMX.FTZ R81, R190, R81, !PT ;  /* 0x00000051be517209 */ /* 0x000fe40007810000 */
[----:B--2---:R-:W-:-:S02]  /*5000*/  FSEL R144, R15, -INF , P2 ;  /* 0xff8000000f907808 */ /* 0x004fc40001000000 */
[----:B------:R-:W-:Y:S02]  /*5010*/  ISETP.GT.AND P2, PT, R57, 0xa9, PT ;  /* 0x000000a93900780c */ /* 0x000fe40003f44270 */
[----:B---3--:R-:W-:Y:S01]  /*5020*/  FSEL R194, R21, -INF , P3 ;  /* 0xff80000015c27808 */ /* 0x008fe20001800000 */
[----:B------:R2:W3:Y:S01]  /*5030*/  MUFU.TANH R57, R31 ;  /* 0x0000001f00397308 */ /* 0x0004e20000002400 */
[----:B------:R-:W-:Y:S02]  /*5040*/  FMNMX.FTZ R81, R192, R81, !PT ;  /* 0x00000051c0517209 */ /* 0x000fe40007810000 */
[----:B------:R-:W-:Y:S02]  /*5050*/  FSEL R196, R29, -INF , P2 ;  /* 0xff8000001dc47808 */ /* 0x000fe40001000000 */
[----:B------:R-:W-:-:S04]  /*5060*/  FMNMX.FTZ R81, R194, R81, !PT ;  /* 0x00000051c2517209 */ /* 0x000fc80007810000 */
[----:B------:R-:W-:Y:S02]  /*5070*/  FMNMX.FTZ R81, R196, R81, !PT ;  /* 0x00000051c4517209 */ /* 0x000fe40007810000 */
[----:B--2---:R-:W-:-:S03]  /*5080*/  FMNMX.FTZ R31, R12, R13, !PT ;  /* 0x0000000d0c1f7209 */ /* 0x004fc60007810000 */
[----:B------:R-:W2:Y:S01]  /*5090*/  SHFL.BFLY PT, R88, R81, 0x2, 0x1f ;  /* 0x0c401f0051587f89 */ /* 0x000ea200000e0000 */
[----:B------:R-:W-:-:S04]  /*50a0*/  FMNMX.FTZ R31, R14, R31, !PT ;  /* 0x0000001f0e1f7209 */ /* 0x000fc80007810000 */
[----:B------:R-:W-:-:S04]  /*50b0*/  FMNMX.FTZ R31, R20, R31, !PT ;  /* 0x0000001f141f7209 */ /* 0x000fc80007810000 */
[----:B------:R-:W-:-:S04]  /*50c0*/  FMNMX.FTZ R31, R40, R31, !PT ;  /* 0x0000001f281f7209 */ /* 0x000fc80007810000 */
[----:B------:R-:W-:-:S04]  /*50d0*/  FMNMX.FTZ R35, R42, R31, !PT ;  /* 0x0000001f2a237209 */ /* 0x000fc80007810000 */
[----:B------:R-:W-:-:S04]  /*50e0*/  FMNMX.FTZ R35, R44, R35, !PT ;  /* 0x000000232c237209 */ /* 0x000fc80007810000 */
[----:B------:R-:W-:Y:S02]  /*50f0*/  FMNMX.FTZ R35, R46, R35, !PT ;  /* 0x000000232e237209 */ /* 0x000fe40007810000 */
[----:B--2---:R-:W-:Y:S01]  /*5100*/  FMNMX.FTZ R15, R81, R88, !PT ;  /* 0x00000058510f7209 */ /* 0x004fe20007810000 */
[----:B------:R-:W-:Y:S01]  /*5110*/  IMAD.MOV.U32 R81, RZ, RZ, R87 ;  /* 0x000000ffff517224 */ /* 0x000fe200078e0057 */
[----:B------:R-:W-:-:S03]  /*5120*/  FMNMX.FTZ R35, R48, R35, !PT ;  /* 0x0000002330237209 */ /* 0x000fc60007810000 */
[----:B------:R-:W2:Y:S01]  /*5130*/  SHFL.BFLY PT, R88, R15, 0x1, 0x1f ;  /* 0x0c201f000f587f89 */ /* 0x000ea200000e0000 */
[----:B------:R-:W-:-:S04]  /*5140*/  FMNMX.FTZ R37, R50, R35, !PT ;  /* 0x0000002332257209 */ /* 0x000fc80007810000 */
[----:B------:R-:W-:-:S04]  /*5150*/  FMNMX.FTZ R37, R52, R37, !PT ;  /* 0x0000002534257209 */ /* 0x000fc80007810000 */
[----:B------:R-:W-:-:S04]  /*5160*/  FMNMX.FTZ R37, R54, R37, !PT ;  /* 0x0000002536257209 */ /* 0x000fc80007810000 */
[----:B------:R-:W-:-:S04]  /*5170*/  FMNMX.FTZ R37, R56, R37, !PT ;  /* 0x0000002538257209 */ /* 0x000fc80007810000 */
[----:B------:R-:W-:-:S04]  /*5180*/  FMNMX.FTZ R39, R58, R37, !PT ;  /* 0x000000253a277209 */ /* 0x000fc80007810000 */
[----:B------:R-:W-:Y:S02]  /*5190*/  FMNMX.FTZ R39, R60, R39, !PT ;  /* 0x000000273c277209 */ /* 0x000fe40007810000 */
[----:B--2---:R-:W-:-:S04]  /*51a0*/  FMNMX.FTZ R88, R15, R88, !PT ;  /* 0x000000580f587209 */ /* 0x004fc80007810000 */
[C---:B------:R-:W-:Y:S01]  /*51b0*/  FSETP.NEU.FTZ.AND P0, PT, R88.reuse, -INF , PT ;  /* 0xff8000005800780b */ /* 0x040fe20003f1d000 */
[----:B------:R-:W-:-:S05]  /*51c0*/  FMUL.FTZ R33, R88, R89 ;  /* 0x0000005958217220 */ /* 0x000fca0000410000 */
[----:B------:R-:W-:Y:S02]  /*51d0*/  FSEL R33, R33, RZ, P0 ;  /* 0x000000ff21217208 */ /* 0x000fe40000000000 */
[----:B------:R-:W-:-:S03]  /*51e0*/  ISETP.NE.AND P0, PT, R121, RZ, PT ;  /* 0x000000ff7900720c */ /* 0x000fc60003f05270 */
        /* <DEDUP_REMOVED lines=14> */
[--C-:B------:R-:W-:Y:S01]  /*52d0*/  FFMA.FTZ R176, R86, R89, -R33.reuse ;  /* 0x0000005956b07223 */ /* 0x100fe20000010821 */
[----:B-1----:R-:W-:Y:S01]  /*52e0*/  FSEL R106, R55, -INF , P3 ;  /* 0xff800000376a7808 */ /* 0x002fe20001800000 */
        /* <DEDUP_REMOVED lines=8> */
[----:B------:R-:W-:Y:S01]  /*5370*/  MUFU.EX2 R176, R176 ;  /* 0x000000b000b07308 */ /* 0x000fe20000000800 */
[----:B------:R-:W-:Y:S01]  /*5380*/  FMNMX.FTZ R43, R74, R43, !PT ;  /* 0x0000002b4a2b7209 */ /* 0x000fe20007810000 */
[-CC-:B------:R-:W-:Y:S01]  /*5390*/  FFMA.FTZ R26, R114, R89.reuse, -R33.reuse ;  /* 0x00000059721a7223 */ /* 0x180fe20000010821 */
[-CC-:B------:R-:W-:Y:S01]  /*53a0*/  FFMA.FTZ R116, R116, R89.reuse, -R33.reuse ;  /* 0x0000005974747223 */ /* 0x180fe20000010821 */
        /* <DEDUP_REMOVED lines=60> */
[----:B------:R-:W-:-:S05]  /*5770*/  FMNMX.FTZ R59, R108, R59, !PT ;  /* 0x0000003b6c3b7209 */ /* 0x000fca0007810000 */
[----:B------:R-:W1:Y:S02]  /*5780*/  SHFL.BFLY PT, R92, R59, 0x2, 0x1f ;  /* 0x0c401f003b5c7f89 */ /* 0x000e6400000e0000 */
[----:B------:R-:W2:Y:S08]  /*5790*/  MUFU.EX2 R35, R116 ;  /* 0x0000007400237308 */ /* 0x000eb00000000800 */
[----:B------:R-:W-:Y:S08]  /*57a0*/  MUFU.EX2 R30, R30 ;  /* 0x0000001e001e7308 */ /* 0x000ff00000000800 */
[----:B------:R-:W3:Y:S01]  /*57b0*/  MUFU.EX2 R37, R120 ;  /* 0x0000007800257308 */ /* 0x000ee20000000800 */
[----:B--2---:R-:W-:-:S02]  /*57c0*/  F2FP.BF16.F32.PACK_AB R188, R35, R26 ;  /* 0x0000001a23bc723e */ /* 0x004fc400000010ff */
[----:B-1----:R-:W-:Y:S01]  /*57d0*/  FMNMX.FTZ R63, R59, R92, !PT ;  /* 0x0000005c3b3f7209 */ /* 0x002fe20007810000 */
[----:B------:R-:W-:-:S04]  /*57e0*/  FFMA.FTZ R59, R172, R89, -R33 ;  /* 0x00000059ac3b7223 */ /* 0x000fc80000010821 */
[----:B------:R-:W-:Y:S01]  /*57f0*/  MUFU.EX2 R39, R122 ;  /* 0x0000007a00277308 */ /* 0x000fe20000000800 */
[----:B------:R-:W-:Y:S01]  /*5800*/  FFMA.FTZ R33, R196, R89, -R33 ;  /* 0x00000059c4217223 */ /* 0x000fe20000010821 */
[----:B------:R-:W1:Y:S06]  /*5810*/  SHFL.BFLY PT, R92, R63, 0x1, 0x1f ;  /* 0x0c201f003f5c7f89 */ /* 0x000e6c00000e0000 */
[----:B------:R-:W-:Y:S01]  /*5820*/  MUFU.EX2 R86, R86 ;  /* 0x0000005600567308 */ /* 0x000fe20000000800 */
[----:B---3--:R-:W-:-:S07]  /*5830*/  F2FP.BF16.F32.PACK_AB R190, R37, R30 ;  /* 0x0000001e25be723e */ /* 0x008fce00000010ff */
[----:B------:R-:W-:Y:S08]  /*5840*/  MUFU.EX2 R41, R126 ;  /* 0x0000007e00297308 */ /* 0x000ff00000000800 */
[----:B------:R-:W-:Y:S01]  /*5850*/  MUFU.EX2 R94, R94 ;  /* 0x0000005e005e7308 */ /* 0x000fe20000000800 */
[----:B-1----:R-:W-:-:S04]  /*5860*/  FMNMX.FTZ R92, R63, R92, !PT ;  /* 0x0000005c3f5c7209 */ /* 0x002fc80007810000 */
[C---:B------:R-:W-:Y:S01]  /*5870*/  FSETP.NEU.FTZ.AND P2, PT, R92.reuse, -INF , PT ;  /* 0xff8000005c00780b */ /* 0x040fe20003f5d000 */
[----:B------:R-:W-:Y:S02]  /*5880*/  FMUL.FTZ R65, R92, R89 ;  /* 0x000000595c417220 */ /* 0x000fe40000410000 */
[----:B------:R-:W-:Y:S03]  /*5890*/  MUFU.EX2 R43, R132 ;  /* 0x00000084002b7308 */ /* 0x000fe60000000800 */
[----:B------:R-:W-:Y:S02]  /*58a0*/  FSEL R65, R65, RZ, P2 ;  /* 0x000000ff41417208 */ /* 0x000fe40001000000 */
[----:B------:R-:W-:-:S03]  /*58b0*/  PLOP3.LUT P2, PT, PT, PT, UP0, 0x80, 0x0 ;  /* 0x000000000000781c */ /* 0x000fc60003f4f008 */
[----:B------:R-:W-:Y:S01]  /*58c0*/  MUFU.EX2 R96, R96 ;  /* 0x0000006000607308 */ /* 0x000fe20000000800 */
[-CC-:B------:R-:W-:Y:S01]  /*58d0*/  FFMA.FTZ R177, R12, R89.reuse, -R65.reuse ;  /* 0x000000590cb17223 */ /* 0x180fe20000010841 */
[-C--:B------:R-:W-:Y:S01]  /*58e0*/  FFMA.FTZ R12, R13, R89.reuse, -R65 ;  /* 0x000000590d0c7223 */ /* 0x080fe20000010841 */
[----:B------:R-:W-:Y:S01]  /*58f0*/  FADD.FTZ R13, R176, R15 ;  /* 0x0000000fb00d7221 */ /* 0x000fe20000010000 */
[-CC-:B------:R-:W-:Y:S01]  /*5900*/  FFMA.FTZ R179, R14, R89.reuse, -R65.reuse ;  /* 0x000000590eb37223 */ /* 0x180fe20000010841 */
[-CC-:B------:R-:W-:Y:S01]  /*5910*/  FFMA.FTZ R20, R20, R89.reuse, -R65.reuse ;  /* 0x0000005914147223 */ /* 0x180fe20000010841 */
[-C--:B------:R-:W-:Y:S01]  /*5920*/  FFMA.FTZ R181, R40, R89.reuse, -R65 ;  /* 0x0000005928b57223 */ /* 0x080fe20000010841 */
[----:B------:R-:W-:Y:S01]  /*5930*/  FADD.FTZ R14, R178, R13 ;  /* 0x0000000db20e7221 */ /* 0x000fe20000010000 */
[----:B------:R-:W-:Y:S01]  /*5940*/  MUFU.EX2 R177, R177 ;  /* 0x000000b100b17308 */ /* 0x000fe20000000800 */
[-CC-:B------:R-:W-:Y:S01]  /*5950*/  FFMA.FTZ R40, R42, R89.reuse, -R65.reuse ;  /* 0x000000592a287223 */ /* 0x180fe20000010841 */
[-CC-:B------:R-:W-:Y:S01]  /*5960*/  FFMA.FTZ R183, R44, R89.reuse, -R65.reuse ;  /* 0x000000592cb77223 */ /* 0x180fe20000010841 */
[----:B------:R-:W-:Y:S01]  /*5970*/  FADD.FTZ R13, R21, R14 ;  /* 0x0000000e150d7221 */ /* 0x000fe20000010000 */
[-CC-:B------:R-:W-:Y:S01]  /*5980*/  FFMA.FTZ R201, R32, R89.reuse, -R65.reuse ;  /* 0x0000005920c97223 */ /* 0x180fe20000010841 */
[-CC-:B------:R-:W-:Y:S01]  /*5990*/  FFMA.FTZ R42, R46, R89.reuse, -R65.reuse ;  /* 0x000000592e2a7223 */ /* 0x180fe20000010841 */
[-C--:B------:R-:W-:Y:S01]  /*59a0*/  FFMA.FTZ R185, R48, R89.reuse, -R65 ;  /* 0x0000005930b97223 */ /* 0x080fe20000010841 */
[----:B------:R-:W-:Y:S01]  /*59b0*/  FADD.FTZ R14, R180, R13 ;  /* 0x0000000db40e7221 */ /* 0x000fe20000010000 */
[----:B------:R-:W1:Y:S01]  /*59c0*/  MUFU.EX2 R12, R12 ;  /* 0x0000000c000c7308 */ /* 0x000e620000000800 */
[-CC-:B------:R-:W-:Y:S01]  /*59d0*/  FFMA.FTZ R191, R60, R89.reuse, -R65.reuse ;  /* 0x000000593cbf7223 */ /* 0x180fe20000010841 */
[-CC-:B------:R-:W-:Y:S01]  /*59e0*/  FFMA.FTZ R44, R50, R89.reuse, -R65.reuse ;  /* 0x00000059322c7223 */ /* 0x180fe20000010841 */
[----:B------:R-:W-:Y:S01]  /*59f0*/  FADD.FTZ R13, R25, R14 ;  /* 0x0000000e190d7221 */ /* 0x000fe20000010000 */
[-CC-:B------:R-:W-:Y:S01]  /*5a00*/  FFMA.FTZ R187, R52, R89.reuse, -R65.reuse ;  /* 0x0000005934bb7223 */ /* 0x180fe20000010841 */
[-CC-:B------:R-:W-:Y:S01]  /*5a10*/  FFMA.FTZ R203, R34, R89.reuse, -R65.reuse ;  /* 0x0000005922cb7223 */ /* 0x180fe20000010841 */
[-C--:B------:R-:W-:Y:S01]  /*5a20*/  FFMA.FTZ R46, R54, R89.reuse, -R65 ;  /* 0x00000059362e7223 */ /* 0x080fe20000010841 */
[----:B------:R-:W-:Y:S01]  /*5a30*/  FADD.FTZ R14, R182, R13 ;  /* 0x0000000db60e7221 */ /* 0x000fe20000010000 */
[----:B------:R-:W2:Y:S01]  /*5a40*/  MUFU.EX2 R179, R179 ;  /* 0x000000b300b37308 */ /* 0x000ea20000000800 */
[-CC-:B------:R-:W-:Y:S01]  /*5a50*/  FFMA.FTZ R189, R56, R89.reuse, -R65.reuse ;  /* 0x0000005938bd7223 */ /* 0x180fe20000010841 */
[-CC-:B------:R-:W-:Y:S01]  /*5a60*/  FFMA.FTZ R48, R58, R89.reuse, -R65.reuse ;  /* 0x000000593a307223 */ /* 0x180fe20000010841 */
[----:B------:R-:W-:Y:S01]  /*5a70*/  FADD.FTZ R13, R27, R14 ;  /* 0x0000000e1b0d7221 */ /* 0x000fe20000010000 */
[-CC-:B------:R-:W-:Y:S01]  /*5a80*/  FFMA.FTZ R50, R62, R89.reuse, -R65.reuse ;  /* 0x000000593e327223 */ /* 0x180fe20000010841 */
[-CC-:B------:R-:W-:Y:S01]  /*5a90*/  FFMA.FTZ R193, R64, R89.reuse, -R65.reuse ;  /* 0x0000005940c17223 */ /* 0x180fe20000010841 */
[-C--:B------:R-:W-:Y:S01]  /*5aa0*/  FFMA.FTZ R52, R66, R89.reuse, -R65 ;  /* 0x0000005942347223 */ /* 0x080fe20000010841 */
[----:B------:R-:W-:Y:S01]  /*5ab0*/  FADD.FTZ R32, R184, R13 ;  /* 0x0000000db8207221 */ /* 0x000fe20000010000 */
[----:B------:R-:W3:Y:S01]  /*5ac0*/  MUFU.EX2 R20, R20 ;  /* 0x0000001400147308 */ /* 0x000ee20000000800 */
[----:B-1----:R-:W-:Y:S01]  /*5ad0*/  FADD.FTZ R14, R177, R12 ;  /* 0x0000000cb10e7221 */ /* 0x002fe20000010000 */
[-CC-:B------:R-:W-:Y:S01]  /*5ae0*/  FFMA.FTZ R195, R68, R89.reuse, -R65.reuse ;  /* 0x0000005944c37223 */ /* 0x180fe20000010841 */
[----:B------:R-:W-:Y:S01]  /*5af0*/  FADD.FTZ R67, R29, R32 ;  /* 0x000000201d437221 */ /* 0x000fe20000010000 */
[-CC-:B------:R-:W-:Y:S01]  /*5b00*/  FFMA.FTZ R54, R70, R89.reuse, -R65.reuse ;  /* 0x0000005946367223 */ /* 0x180fe20000010841 */
[-CC-:B------:R-:W-:Y:S01]  /*5b10*/  FFMA.FTZ R197, R72, R89.reuse, -R65.reuse ;  /* 0x0000005948c57223 */ /* 0x180fe20000010841 */
[-C--:B------:R-:W-:Y:S01]  /*5b20*/  FFMA.FTZ R56, R74, R89.reuse, -R65 ;  /* 0x000000594a387223 */ /* 0x080fe20000010841 */
[----:B------:R-:W-:Y:S01]  /*5b30*/  FADD.FTZ R60, R186, R67 ;  /* 0x00000043ba3c7221 */ /* 0x000fe20000010000 */
[----:B------:R-:W1:Y:S01]  /*5b40*/  MUFU.EX2 R181, R181 ;  /* 0x000000b500b57308 */ /* 0x000e620000000800 */
[----:B--2---:R-:W-:Y:S01]  /*5b50*/  FADD.FTZ R13, R179, R14 ;  /* 0x0000000eb30d7221 */ /* 0x004fe20000010000 */
[-CC-:B------:R-:W-:Y:S01]  /*5b60*/  FFMA.FTZ R199, R76, R89.reuse, -R65.reuse ;  /* 0x000000594cc77223 */ /* 0x180fe20000010841 */
[----:B------:R-:W-:Y:S01]  /*5b70*/  FADD.FTZ R67, R31, R60 ;  /* 0x0000003c1f437221 */ /* 0x000fe20000010000 */
[-CC-:B------:R-:W-:Y:S01]  /*5b80*/  FFMA.FTZ R58, R78, R89.reuse, -R65.reuse ;  /* 0x000000594e3a7223 */ /* 0x180fe20000010841 */
[-CC-:B------:R-:W-:Y:S01]  /*5b90*/  FFMA.FTZ R38, R38, R89.reuse, -R65.reuse ;  /* 0x0000005926267223 */ /* 0x180fe20000010841 */
[-C--:B------:R-:W-:Y:S01]  /*5ba0*/  FFMA.FTZ R32, R80, R89.reuse, -R65 ;  /* 0x0000005950207223 */ /* 0x080fe20000010841 */
[----:B------:R-:W-:Y:S01]  /*5bb0*/  FADD.FTZ R34, R26, R67 ;  /* 0x000000431a227221 */ /* 0x000fe20000010000 */
[----:B------:R-:W2:Y:S01]  /*5bc0*/  MUFU.EX2 R40, R40 ;  /* 0x0000002800287308 */ /* 0x000ea20000000800 */
[----:B---3--:R-:W-:Y:S01]  /*5bd0*/  FADD.FTZ R14, R20, R13 ;  /* 0x0000000d140e7221 */ /* 0x008fe20000010000 */
        /* <DEDUP_REMOVED lines=16> */
[-C--:B------:R-:W-:Y:S01]  /*5ce0*/  FFMA.FTZ R136, R136, R89.reuse, -R65 ;  /* 0x0000005988887223 */ /* 0x080fe20000010841 */
[----:B------:R-:W-:Y:S01]  /*5cf0*/  FADD.FTZ R60, R86, R67 ;  /* 0x00000043563c7221 */ /* 0x000fe20000010000 */
[-CC-:B------:R-:W-:Y:S01]  /*5d00*/  FFMA.FTZ R140, R140, R89.reuse, -R65.reuse ;  /* 0x000000598c8c7223 */ /* 0x180fe20000010841 */
[-CC-:B------:R-:W-:Y:S01]  /*5d10*/  FFMA.FTZ R144, R144, R89.reuse, -R65.reuse ;  /* 0x0000005990907223 */ /* 0x180fe20000010841 */
[-CC-:B------:R-:W-:Y:S01]  /*5d20*/  FFMA.FTZ R98, R98, R89.reuse, -R65.reuse ;  /* 0x0000005962627223 */ /* 0x180fe20000010841 */
[----:B------:R-:W-:Y:S01]  /*5d30*/  FADD.FTZ R67, R41, R60 ;  /* 0x0000003c29437221 */ /* 0x000fe20000010000 */
[----:B------:R-:W2:Y:S01]  /*5d40*/  MUFU.EX2 R185, R185 ;  /* 0x000000b900b97308 */ /* 0x000ea20000000800 */
[----:B---3--:R-:W-:Y:S01]  /*5d50*/  FADD.FTZ R13, R183, R14 ;  /* 0x0000000eb70d7221 */ /* 0x008fe20000010000 */
[-C--:B------:R-:W-:Y:S01]  /*5d60*/  FFMA.FTZ R100, R100, R89.reuse, -R65 ;  /* 0x0000005964647223 */ /* 0x080fe20000010841 */
[----:B------:R-:W-:Y:S01]  /*5d70*/  FADD.FTZ R60, R94, R67 ;  /* 0x000000435e3c7221 */ /* 0x000fe20000010000 */
[--C-:B------:R-:W-:Y:S01]  /*5d80*/  FFMA.FTZ R102, R102, R89, -R65.reuse ;  /* 0x0000005966667223 */ /* 0x100fe20000010841 */
[----:B------:R-:W-:Y:S01]  /*5d90*/  F2FP.BF16.F32.PACK_AB R177, R12, R177 ;  /* 0x000000b10cb1723e */ /* 0x000fe200000010ff */
[-CC-:B------:R-:W-:Y:S01]  /*5da0*/  FFMA.FTZ R106, R106, R89.reuse, -R65.reuse ;  /* 0x000000596a6a7223 */ /* 0x180fe20000010841 */
[----:B------:R-:W-:Y:S01]  /*5db0*/  FFMA.FTZ R65, R108, R89, -R65 ;  /* 0x000000596c417223 */ /* 0x000fe20000010841 */
[----:B------:R-:W3:Y:S01]  /*5dc0*/  MUFU.EX2 R44, R44 ;  /* 0x0000002c002c7308 */ /* 0x000ee20000000800 */
[----:B-1----:R-:W-:Y:S01]  /*5dd0*/  FADD.FTZ R14, R42, R13 ;  /* 0x0000000d2a0e7221 */ /* 0x002fe20000010000 */
[----:B------:R-:W-:Y:S01]  /*5de0*/  F2FP.BF16.F32.PACK_AB R180, R25, R180 ;  /* 0x000000b419b4723e */ /* 0x000fe200000010ff */
[--C-:B------:R-:W-:Y:S01]  /*5df0*/  IMAD.MOV.U32 R84, RZ, RZ, R87.reuse ;  /* 0x000000ffff547224 */ /* 0x100fe200078e0057 */
[----:B------:R-:W-:Y:S01]  /*5e00*/  F2FP.BF16.F32.PACK_AB R182, R27, R182 ;  /* 0x000000b61bb6723e */ /* 0x000fe200000010ff */
[--C-:B------:R-:W-:Y:S01]  /*5e10*/  IMAD.MOV.U32 R80, RZ, RZ, R87.reuse ;  /* 0x000000ffff507224 */ /* 0x100fe200078e0057 */
[----:B------:R-:W-:Y:S01]  /*5e20*/  F2FP.BF16.F32.PACK_AB R184, R29, R184 ;  /* 0x000000b81db8723e */ /* 0x000fe200000010ff */
[--C-:B------:R-:W-:Y:S01]  /*5e30*/  IMAD.MOV.U32 R76, RZ, RZ, R87.reuse ;  /* 0x000000ffff4c7224 */ /* 0x100fe200078e0057 */
[----:B------:R-:W1:Y:S01]  /*5e40*/  MUFU.EX2 R187, R187 ;  /* 0x000000bb00bb7308 */ /* 0x000e620000000800 */
[----:B--2---:R-:W-:Y:S01]  /*5e50*/  FADD.FTZ R13, R185, R14 ;  /* 0x0000000eb90d7221 */ /* 0x004fe20000010000 */
[----:B------:R-:W-:Y:S01]  /*5e60*/  F2FP.BF16.F32.PACK_AB R186, R31, R186 ;  /* 0x000000ba1fba723e */ /* 0x000fe200000010ff */
[--C-:B------:R-:W-:Y:S01]  /*5e70*/  IMAD.MOV.U32 R72, RZ, RZ, R87.reuse ;  /* 0x000000ffff487224 */ /* 0x100fe200078e0057 */
[----:B------:R-:W-:Y:S01]  /*5e80*/  F2FP.BF16.F32.PACK_AB R194, R94, R41 ;  /* 0x000000295ec2723e */ /* 0x000fe200000010ff */
[--C-:B------:R-:W-:Y:S01]  /*5e90*/  IMAD.MOV.U32 R68, RZ, RZ, R87.reuse ;  /* 0x000000ffff447224 */ /* 0x100fe200078e0057 */
[----:B------:R-:W-:Y:S01]  /*5ea0*/  F2FP.BF16.F32.PACK_AB R196, R96, R43 ;  /* 0x0000002b60c4723e */ /* 0x000fe200000010ff */
[----:B------:R-:W-:Y:S01]  /*5eb0*/  IMAD.MOV.U32 R67, RZ, RZ, R87 ;  /* 0x000000ffff437224 */ /* 0x000fe200078e0057 */
[----:B------:R-:W2:Y:S01]  /*5ec0*/  MUFU.EX2 R46, R46 ;  /* 0x0000002e002e7308 */ /* 0x000ea20000000800 */
[----:B---3--:R-:W-:Y:S01]  /*5ed0*/  FADD.FTZ R14, R44, R13 ;  /* 0x0000000d2c0e7221 */ /* 0x008fe20000010000 */
[----:B------:R-:W-:Y:S01]  /*5ee0*/  F2FP.BF16.F32.PACK_AB R181, R40, R181 ;  /* 0x000000b528b5723e */ /* 0x000fe200000010ff */
[--C-:B------:R-:W-:Y:S01]  /*5ef0*/  IMAD.MOV.U32 R64, RZ, RZ, R87.reuse ;  /* 0x000000ffff407224 */ /* 0x100fe200078e0057 */
[----:B------:R-:W-:Y:S01]  /*5f00*/  F2FP.BF16.F32.PACK_AB R183, R42, R183 ;  /* 0x000000b72ab7723e */ /* 0x000fe200000010ff */
[--C-:B------:R-:W-:Y:S01]  /*5f10*/  IMAD.MOV.U32 R41, RZ, RZ, R87.reuse ;  /* 0x000000ffff297224 */ /* 0x100fe200078e0057 */
[----:B------:R-:W-:Y:S01]  /*5f20*/  F2FP.BF16.F32.PACK_AB R185, R44, R185 ;  /* 0x000000b92cb9723e */ /* 0x000fe200000010ff */
[--C-:B------:R-:W-:Y:S01]  /*5f30*/  IMAD.MOV.U32 R44, RZ, RZ, R87.reuse ;  /* 0x000000ffff2c7224 */ /* 0x100fe200078e0057 */
[----:B------:R-:W3:Y:S01]  /*5f40*/  MUFU.EX2 R189, R189 ;  /* 0x000000bd00bd7308 */ /* 0x000ee20000000800 */
[----:B-1----:R-:W-:Y:S01]  /*5f50*/  FADD.FTZ R13, R187, R14 ;  /* 0x0000000ebb0d7221 */ /* 0x002fe20000010000 */
[----:B------:R-:W-:Y:S01]  /*5f60*/  F2FP.BF16.F32.PACK_AB R176, R15, R176 ;  /* 0x000000b00fb0723e */ /* 0x000fe200000010ff */
[--C-:B------:R-:W-:Y:S01]  /*5f70*/  IMAD.MOV.U32 R40, RZ, RZ, R87.reuse ;  /* 0x000000ffff287224 */ /* 0x100fe200078e0057 */
[----:B------:R-:W-:Y:S01]  /*5f80*/  F2FP.BF16.F32.PACK_AB R178, R21, R178 ;  /* 0x000000b215b2723e */ /* 0x000fe200000010ff */
[--C-:B------:R-:W-:Y:S01]  /*5f90*/  IMAD.MOV.U32 R37, RZ, RZ, R87.reuse ;  /* 0x000000ffff257224 */ /* 0x100fe200078e0057 */
[----:B------:R-:W-:Y:S01]  /*5fa0*/  F2FP.BF16.F32.PACK_AB R179, R20, R179 ;  /* 0x000000b314b3723e */ /* 0x000fe200000010ff */
[----:B------:R-:W-:Y:S01]  /*5fb0*/  IMAD.MOV.U32 R35, RZ, RZ, R87 ;  /* 0x000000ffff237224 */ /* 0x000fe200078e0057 */
[----:B------:R-:W1:Y:S01]  /*5fc0*/  MUFU.EX2 R48, R48 ;  /* 0x0000003000307308 */ /* 0x000e620000000800 */
[C---:B--2---:R-:W-:Y:S01]  /*5fd0*/  FADD.FTZ R14, R46.reuse, R13 ;  /* 0x0000000d2e0e7221 */ /* 0x044fe20000010000 */
[----:B------:R-:W-:Y:S01]  /*5fe0*/  FADD.FTZ R13, R43, R60 ;  /* 0x0000003c2b0d7221 */ /* 0x000fe20000010000 */
[----:B------:R-:W-:Y:S01]  /*5ff0*/  F2FP.BF16.F32.PACK_AB R187, R46, R187 ;  /* 0x000000bb2ebb723e */ /* 0x000fe200000010ff */
[----:B------:R-:W-:Y:S01]  /*6000*/  IMAD.MOV.U32 R43, RZ, RZ, R87 ;  /* 0x000000ffff2b7224 */ /* 0x000fe200078e0057 */
[-C--:B------:R-:W-:Y:S01]  /*6010*/  MOV R82, R87.reuse ;  /* 0x0000005700527202 */ /* 0x080fe20000000f00 */
[----:B------:R-:W-:Y:S01]  /*6020*/  FADD.FTZ R13, R96, R13 ;  /* 0x0000000d600d7221 */ /* 0x000fe20000010000 */
[-C--:B------:R-:W-:Y:S01]  /*6030*/  MOV R78, R87.reuse ;  /* 0x00000057004e7202 */ /* 0x080fe20000000f00 */
[----:B------:R-:W2:Y:S01]  /*6040*/  MUFU.EX2 R191, R191 ;  /* 0x000000bf00bf7308 */ /* 0x000ea20000000800 */
[----:B---3--:R-:W-:Y:S01]  /*6050*/  FADD.FTZ R3, R189, R14 ;  /* 0x0000000ebd037221 */ /* 0x008fe20000010000 */
[-C--:B------:R-:W-:Y:S01]  /*6060*/  MOV R74, R87.reuse ;  /* 0x00000057004a7202 */ /* 0x080fe20000000f00 */
[--C-:B------:R-:W-:Y:S01]  /*6070*/  IMAD.MOV.U32 R31, RZ, RZ, R87.reuse ;  /* 0x000000ffff1f7224 */ /* 0x100fe200078e0057 */
[-C--:B------:R-:W-:Y:S01]  /*6080*/  MOV R70, R87.reuse ;  /* 0x0000005700467202 */ /* 0x080fe20000000f00 */
[--C-:B------:R-:W-:Y:S01]  /*6090*/  IMAD.MOV.U32 R29, RZ, RZ, R87.reuse ;  /* 0x000000ffff1d7224 */ /* 0x100fe200078e0057 */
[----:B------:R-:W-:Y:S01]  /*60a0*/  MOV R66, R87 ;  /* 0x0000005700427202 */ /* 0x000fe20000000f00 */
[----:B------:R-:W-:Y:S01]  /*60b0*/  IMAD.MOV.U32 R27, RZ, RZ, R87 ;  /* 0x000000ffff1b7224 */ /* 0x000fe200078e0057 */
[----:B------:R-:W3:Y:S01]  /*60c0*/  MUFU.EX2 R198, R198 ;  /* 0x000000c600c67308 */ /* 0x000ee20000000800 */
[C---:B-1----:R-:W-:Y:S01]  /*60d0*/  FADD.FTZ R14, R48.reuse, R3 ;  /* 0x00000003300e7221 */ /* 0x042fe20000010000 */
[----:B------:R-:W-:Y:S01]  /*60e0*/  F2FP.BF16.F32.PACK_AB R189, R48, R189 ;  /* 0x000000bd30bd723e */ /* 0x000fe200000010ff */
[--C-:B------:R-:W-:Y:S01]  /*60f0*/  IMAD.MOV.U32 R48, RZ, RZ, R87.reuse ;  /* 0x000000ffff307224 */ /* 0x100fe200078e0057 */
[-C--:B------:R-:W-:Y:S01]  /*6100*/  MOV R62, R87.reuse ;  /* 0x00000057003e7202 */ /* 0x080fe20000000f00 */
[----:B------:R-:W-:Y:S01]  /*6110*/  IMAD.MOV.U32 R25, RZ, RZ, R87 ;  /* 0x000000ffff197224 */ /* 0x000fe200078e0057 */
[----:B------:R-:W-:-:S02]  /*6120*/  MOV R46, R87 ;  /* 0x00000057002e7202 */ /* 0x000fc40000000f00 */
[----:B------:R-:W1:Y:S01]  /*6130*/  MUFU.EX2 R50, R50 ;  /* 0x0000003200327308 */ /* 0x000e620000000800 */
[----:B--2---:R-:W-:Y:S01]  /*6140*/  FADD.FTZ R3, R191, R14 ;  /* 0x0000000ebf037221 */ /* 0x004fe20000010000 */
[-C--:B------:R-:W-:Y:S02]  /*6150*/  MOV R42, R87.reuse ;  /* 0x00000057002a7202 */ /* 0x080fe40000000f00 */
[----:B------:R-:W-:-:S04]  /*6160*/  MOV R30, R87 ;  /* 0x00000057001e7202 */ /* 0x000fc80000000f00 */
[----:B------:R-:W2:Y:S01]  /*6170*/  MUFU.EX2 R45, R142 ;  /* 0x0000008e002d7308 */ /* 0x000ea20000000800 */
[----:B---3--:R-:W-:-:S07]  /*6180*/  FADD.FTZ R60, R198, R13 ;  /* 0x0000000dc63c7221 */ /* 0x008fce0000010000 */
[----:B------:R-:W3:Y:S01]  /*6190*/  MUFU.EX2 R193, R193 ;  /* 0x000000c100c17308 */ /* 0x000ee20000000800 */
[C---:B-1----:R-:W-:Y:S01]  /*61a0*/  FADD.FTZ R14, R50.reuse, R3 ;  /* 0x00000003320e7221 */ /* 0x042fe20000010000 */
[----:B------:R-:W-:Y:S02]  /*61b0*/  F2FP.BF16.F32.PACK_AB R191, R50, R191 ;  /* 0x000000bf32bf723e */ /* 0x000fe400000010ff */
[----:B------:R-:W-:-:S04]  /*61c0*/  MOV R50, R87 ;  /* 0x0000005700327202 */ /* 0x000fc80000000f00 */
[----:B------:R-:W1:Y:S01]  /*61d0*/  MUFU.EX2 R200, R200 ;  /* 0x000000c800c87308 */ /* 0x000e620000000800 */
[C---:B--2---:R-:W-:Y:S01]  /*61e0*/  FADD.FTZ R13, R45.reuse, R60 ;  /* 0x0000003c2d0d7221 */ /* 0x044fe20000010000 */
[----:B------:R-:W-:Y:S01]  /*61f0*/  F2FP.BF16.F32.PACK_AB R198, R45, R198 ;  /* 0x000000c62dc6723e */ /* 0x000fe200000010ff */
[----:B------:R-:W-:-:S05]  /*6200*/  IMAD.MOV.U32 R45, RZ, RZ, R87 ;  /* 0x000000ffff2d7224 */ /* 0x000fca00078e0057 */
[----:B------:R-:W2:Y:S01]  /*6210*/  MUFU.EX2 R52, R52 ;  /* 0x0000003400347308 */ /* 0x000ea20000000800 */
[----:B---3--:R-:W-:-:S07]  /*6220*/  FADD.FTZ R3, R193, R14 ;  /* 0x0000000ec1037221 */ /* 0x008fce0000010000 */
[----:B------:R-:W3:Y:S01]  /*6230*/  MUFU.EX2 R47, R148 ;  /* 0x00000094002f7308 */ /* 0x000ee20000000800 */
[----:B-1----:R-:W-:-:S07]  /*6240*/  FADD.FTZ R60, R200, R13 ;  /* 0x0000000dc83c7221 */ /* 0x002fce0000010000 */
[----:B------:R-:W1:Y:S01]  /*6250*/  MUFU.EX2 R195, R195 ;  /* 0x000000c300c37308 */ /* 0x000e620000000800 */
[C---:B--2---:R-:W-:Y:S01]  /*6260*/  FADD.FTZ R14, R52.reuse, R3 ;  /* 0x00000003340e7221 */ /* 0x044fe20000010000 */
[----:B------:R-:W-:Y:S01]  /*6270*/  F2FP.BF16.F32.PACK_AB R193, R52, R193 ;  /* 0x000000c134c1723e */ /* 0x000fe200000010ff */
[----:B------:R-:W-:-:S05]  /*6280*/  IMAD.MOV.U32 R52, RZ, RZ, R87 ;  /* 0x000000ffff347224 */ /* 0x000fca00078e0057 */
[----:B------:R-:W-:Y:S01]  /*6290*/  MUFU.EX2 R202, R202 ;  /* 0x000000ca00ca7308 */ /* 0x000fe20000000800 */
[C---:B---3--:R-:W-:Y:S01]  /*62a0*/  FADD.FTZ R13, R47.reuse, R60 ;  /* 0x0000003c2f0d7221 */ /* 0x048fe20000010000 */
[----:B------:R-:W-:Y:S01]  /*62b0*/  F2FP.BF16.F32.PACK_AB R200, R47, R200 ;  /* 0x000000c82fc8723e */ /* 0x000fe200000010ff */
[--C-:B------:R-:W-:Y:S02]  /*62c0*/  IMAD.MOV.U32 R60, RZ, RZ, R87.reuse ;  /* 0x000000ffff3c7224 */ /* 0x100fe400078e0057 */
[----:B------:R-:W-:-:S03]  /*62d0*/  IMAD.MOV.U32 R47, RZ, RZ, R87 ;  /* 0x000000ffff2f7224 */ /* 0x000fc600078e0057 */
[----:B------:R-:W2:Y:S01]  /*62e0*/  MUFU.EX2 R54, R54 ;  /* 0x0000003600367308 */ /* 0x000ea20000000800 */
[----:B-1----:R-:W-:-:S07]  /*62f0*/  FADD.FTZ R3, R195, R14 ;  /* 0x0000000ec3037221 */ /* 0x002fce0000010000 */
[----:B------:R-:W-:Y:S08]  /*6300*/  MUFU.EX2 R49, R152 ;  /* 0x0000009800317308 */ /* 0x000ff00000000800 */
[----:B------:R-:W1:Y:S01]  /*6310*/  MUFU.EX2 R197, R197 ;  /* 0x000000c500c57308 */ /* 0x000e620000000800 */
[C---:B--2---:R-:W-:Y:S01]  /*6320*/  FADD.FTZ R14, R54.reuse, R3 ;  /* 0x00000003360e7221 */ /* 0x044fe20000010000 */
[----:B------:R-:W-:-:S02]  /*6330*/  F2FP.BF16.F32.PACK_AB R195, R54, R195 ;  /* 0x000000c336c3723e */ /* 0x000fc400000010ff */
[----:B------:R-:W-:-:S04]  /*6340*/  MOV R54, R87 ;  /* 0x0000005700367202 */ /* 0x000fc80000000f00 */
[----:B------:R-:W-:Y:S08]  /*6350*/  MUFU.EX2 R204, R204 ;  /* 0x000000cc00cc7308 */ /* 0x000ff00000000800 */
[----:B------:R-:W2:Y:S01]  /*6360*/  MUFU.EX2 R56, R56 ;  /* 0x0000003800387308 */ /* 0x000ea20000000800 */
[----:B-1----:R-:W-:-:S07]  /*6370*/  FADD.FTZ R3, R197, R14 ;  /* 0x0000000ec5037221 */ /* 0x002fce0000010000 */
[----:B------:R-:W-:Y:S08]  /*6380*/  MUFU.EX2 R51, R51 ;  /* 0x0000003300337308 */ /* 0x000ff00000000800 */
[----:B------:R-:W1:Y:S01]  /*6390*/  MUFU.EX2 R199, R199 ;  /* 0x000000c700c77308 */ /* 0x000e620000000800 */
[C---:B--2---:R-:W-:Y:S01]  /*63a0*/  FADD.FTZ R14, R56.reuse, R3 ;  /* 0x00000003380e7221 */ /* 0x044fe20000010000 */
[----:B------:R-:W-:Y:S01]  /*63b0*/  F2FP.BF16.F32.PACK_AB R197, R56, R197 ;  /* 0x000000c538c5723e */ /* 0x000fe200000010ff */
[----:B------:R-:W-:-:S05]  /*63c0*/  IMAD.MOV.U32 R56, RZ, RZ, R87 ;  /* 0x000000ffff387224 */ /* 0x000fca00078e0057 */
[----:B------:R-:W2:Y:S08]  /*63d0*/  MUFU.EX2 R206, R206 ;  /* 0x000000ce00ce7308 */ /* 0x000eb00000000800 */
[----:B------:R3:W-:Y:S01]  /*63e0*/  MUFU.EX2 R207, R38 ;  /* 0x0000002600cf7308 */ /* 0x0007e20000000800 */
[----:B-1----:R-:W-:-:S07]  /*63f0*/  FADD.FTZ R3, R199, R14 ;  /* 0x0000000ec7037221 */ /* 0x002fce0000010000 */
[----:B------:R-:W1:Y:S01]  /*6400*/  MUFU.EX2 R58, R58 ;  /* 0x0000003a003a7308 */ /* 0x000e620000000800 */
[----:B---3--:R-:W-:Y:S01]  /*6410*/  FADD.FTZ R38, R202, R13 ;  /* 0x0000000dca267221 */ /* 0x008fe20000010000 */
[----:B------:R-:W-:-:S03]  /*6420*/  F2FP.BF16.F32.PACK_AB R202, R49, R202 ;  /* 0x000000ca31ca723e */ /* 0x000fc600000010ff */
[----:B------:R-:W-:Y:S01]  /*6430*/  FADD.FTZ R13, R49, R38 ;  /* 0x00000026310d7221 */ /* 0x000fe20000010000 */
[----:B------:R-:W-:Y:S02]  /*6440*/  IMAD.MOV.U32 R49, RZ, RZ, R87 ;  /* 0x000000ffff317224 */ /* 0x000fe400078e0057 */
[----:B------:R-:W3:Y:S01]  /*6450*/  MUFU.EX2 R53, R53 ;  /* 0x0000003500357308 */ /* 0x000ee20000000800 */
[----:B------:R-:W-:Y:S01]  /*6460*/  FADD.FTZ R38, R204, R13 ;  /* 0x0000000dcc267221 */ /* 0x000fe20000010000 */
[----:B------:R-:W-:-:S03]  /*6470*/  F2FP.BF16.F32.PACK_AB R204, R51, R204 ;  /* 0x000000cc33cc723e */ /* 0x000fc600000010ff */
[----:B------:R-:W-:Y:S01]  /*6480*/  FADD.FTZ R13, R51, R38 ;  /* 0x00000026330d7221 */ /* 0x000fe20000010000 */
[----:B------:R-:W-:Y:S02]  /*6490*/  IMAD.MOV.U32 R51, RZ, RZ, R87 ;  /* 0x000000ffff337224 */ /* 0x000fe400078e0057 */
[----:B------:R-:W4:Y:S01]  /*64a0*/  MUFU.EX2 R201, R201 ;  /* 0x000000c900c97308 */ /* 0x000f220000000800 */
[----:B--2---:R-:W-:Y:S01]  /*64b0*/  FADD.FTZ R38, R206, R13 ;  /* 0x0000000dce267221 */ /* 0x004fe20000010000 */
[C---:B-1----:R-:W-:Y:S01]  /*64c0*/  FADD.FTZ R14, R58.reuse, R3 ;  /* 0x000000033a0e7221 */ /* 0x042fe20000010000 */
[----:B------:R-:W-:Y:S02]  /*64d0*/  F2FP.BF16.F32.PACK_AB R199, R58, R199 ;  /* 0x000000c73ac7723e */ /* 0x000fe400000010ff */
[----:B------:R-:W-:-:S03]  /*64e0*/  MOV R58, R87 ;  /* 0x00000057003a7202 */ /* 0x000fc60000000f00 */
[----:B------:R-:W1:Y:S01]  /*64f0*/  MUFU.EX2 R208, R208 ;  /* 0x000000d000d07308 */ /* 0x000e620000000800 */
[C---:B---3--:R-:W-:Y:S01]  /*6500*/  FADD.FTZ R13, R53.reuse, R38 ;  /* 0x00000026350d7221 */ /* 0x048fe20000010000 */
[----:B------:R-:W-:Y:S01]  /*6510*/  F2FP.BF16.F32.PACK_AB R206, R53, R206 ;  /* 0x000000ce35ce723e */ /* 0x000fe200000010ff */
[----:B------:R-:W-:-:S05]  /*6520*/  IMAD.MOV.U32 R53, RZ, RZ, R87 ;  /* 0x000000ffff357224 */ /* 0x000fca00078e0057 */
[----:B------:R-:W2:Y:S01]  /*6530*/  MUFU.EX2 R32, R32 ;  /* 0x0000002000207308 */ /* 0x000ea20000000800 */
[----:B----4-:R-:W-:-:S07]  /*6540*/  FADD.FTZ R3, R201, R14 ;  /* 0x0000000ec9037221 */ /* 0x010fce0000010000 */
[----:B------:R-:W3:Y:S01]  /*6550*/  MUFU.EX2 R55, R55 ;  /* 0x0000003700377308 */ /* 0x000ee20000000800 */
[----:B-1----:R-:W-:-:S07]  /*6560*/  FADD.FTZ R38, R208, R13 ;  /* 0x0000000dd0267221 */ /* 0x002fce0000010000 */
[----:B------:R-:W1:Y:S01]  /*6570*/  MUFU.EX2 R203, R203 ;  /* 0x000000cb00cb7308 */ /* 0x000e620000000800 */
[C---:B--2---:R-:W-:Y:S01]  /*6580*/  FADD.FTZ R14, R32.reuse, R3 ;  /* 0x00000003200e7221 */ /* 0x044fe20000010000 */
[----:B------:R-:W-:Y:S01]  /*6590*/  F2FP.BF16.F32.PACK_AB R201, R32, R201 ;  /* 0x000000c920c9723e */ /* 0x000fe200000010ff */
[----:B------:R-:W-:-:S05]  /*65a0*/  IMAD.MOV.U32 R32, RZ, RZ, R87 ;  /* 0x000000ffff207224 */ /* 0x000fca00078e0057 */
        /* <DEDUP_REMOVED lines=11> */
[----:B------:R-:W-:Y:S02]  /*6660*/  F2FP.BF16.F32.PACK_AB R203, R34, R203 ;  /* 0x000000cb22cb723e */ /* 0x000fe400000010ff */
[----:B------:R-:W-:-:S04]  /*6670*/  MOV R34, R87 ;  /* 0x0000005700227202 */ /* 0x000fc80000000f00 */
[----:B------:R-:W3:Y:S01]  /*6680*/  MUFU.EX2 R212, R212 ;  /* 0x000000d400d47308 */ /* 0x000ee20000000800 */
[C---:B-1----:R-:W-:Y:S01]  /*6690*/  FADD.FTZ R13, R57.reuse, R26 ;  /* 0x0000001a390d7221 */ /* 0x042fe20000010000 */
[----:B------:R-:W-:Y:S01]  /*66a0*/  F2FP.BF16.F32.PACK_AB R210, R57, R210 ;  /* 0x000000d239d2723e */ /* 0x000fe200000010ff */
[----:B------:R-:W-:-:S05]  /*66b0*/  IMAD.MOV.U32 R57, RZ, RZ, R87 ;  /* 0x000000ffff397224 */ /* 0x000fca00078e0057 */
[----:B------:R-:W1:Y:S01]  /*66c0*/  MUFU.EX2 R36, R36 ;  /* 0x0000002400247308 */ /* 0x000e620000000800 */
[----:B--2---:R-:W-:-:S07]  /*66d0*/  FADD.FTZ R3, R205, R14 ;  /* 0x0000000ecd037221 */ /* 0x004fce0000010000 */
[----:B------:R-:W2:Y:S01]  /*66e0*/  MUFU.EX2 R59, R59 ;  /* 0x0000003b003b7308 */ /* 0x000ea20000000800 */
[----:B---3--:R-:W-:-:S07]  /*66f0*/  FADD.FTZ R14, R212, R13 ;  /* 0x0000000dd40e7221 */ /* 0x008fce0000010000 */
[----:B------:R-:W3:Y:S01]  /*6700*/  MUFU.EX2 R90, R90 ;  /* 0x0000005a005a7308 */ /* 0x000ee20000000800 */
[C---:B-1----:R-:W-:Y:S01]  /*6710*/  FADD.FTZ R3, R36.reuse, R3 ;  /* 0x0000000324037221 */ /* 0x042fe20000010000 */
[----:B------:R-:W-:Y:S01]  /*6720*/  F2FP.BF16.F32.PACK_AB R205, R36, R205 ;  /* 0x000000cd24cd723e */ /* 0x000fe200000010ff */
[----:B------:R-:W-:-:S05]  /*6730*/  IMAD.MOV.U32 R36, RZ, RZ, R87 ;  /* 0x000000ffff247224 */ /* 0x000fca00078e0057 */
[----:B------:R-:W1:Y:S01]  /*6740*/  MUFU.EX2 R24, R24 ;  /* 0x0000001800187308 */ /* 0x000e620000000800 */
[C---:B--2---:R-:W-:Y:S01]  /*6750*/  FADD.FTZ R13, R59.reuse, R14 ;  /* 0x0000000e3b0d7221 */ /* 0x044fe20000010000 */
[----:B------:R-:W-:Y:S01]  /*6760*/  F2FP.BF16.F32.PACK_AB R212, R59, R212 ;  /* 0x000000d43bd4723e */ /* 0x000fe200000010ff */
[----:B------:R-:W-:-:S05]  /*6770*/  IMAD.MOV.U32 R59, RZ, RZ, R87 ;  /* 0x000000ffff3b7224 */ /* 0x000fca00078e0057 */
[----:B------:R-:W2:Y:S01]  /*6780*/  MUFU.EX2 R209, R104 ;  /* 0x0000006800d17308 */ /* 0x000ea20000000800 */
[----:B---3--:R-:W-:-:S04]  /*6790*/  FADD.FTZ R14, R90, R3 ;  /* 0x000000035a0e7221 */ /* 0x008fc80000010000 */
[C---:B------:R-:W-:Y:S01]  /*67a0*/  FADD.FTZ R3, R207.reuse, R14 ;  /* 0x0000000ecf037221 */ /* 0x040fe20000010000 */
[----:B------:R-:W-:Y:S02]  /*67b0*/  F2FP.BF16.F32.PACK_AB R207, R207, R90 ;  /* 0x0000005acfcf723e */ /* 0x000fe400000010ff */
        /* <DEDUP_REMOVED lines=10> */
[----:B------:R-:W-:Y:S01]  /*6860*/  F2FP.BF16.F32.PACK_AB R211, R211, R28 ;  /* 0x0000001cd3d3723e */ /* 0x000fe200000010ff */
[----:B------:R-:W-:-:S05]  /*6870*/  IMAD.MOV.U32 R28, RZ, RZ, R87 ;  /* 0x000000ffff1c7224 */ /* 0x000fca00078e0057 */
        /* <DEDUP_REMOVED lines=16> */
[----:B------:R1:W4:Y:S01]  /*6980*/  MUFU.EX2 R63, R192 ;  /* 0x000000c0003f7308 */ /* 0x0003220000000800 */
[----:B--2---:R-:W-:-:S07]  /*6990*/  FADD.FTZ R26, R216, R13 ;  /* 0x0000000dd81a7221 */ /* 0x004fce0000010000 */
[----:B------:R-:W2:Y:S01]  /*69a0*/  MUFU.EX2 R217, R102 ;  /* 0x0000006600d97308 */ /* 0x000ea20000000800 */
[----:B---3--:R-:W-:Y:S01]  /*69b0*/  FADD.FTZ R12, R100, R3 ;  /* 0x00000003640c7221 */ /* 0x008fe20000010000 */
[----:B-1----:R-:W-:Y:S01]  /*69c0*/  F2FP.BF16.F32.PACK_AB R192, R86, R39 ;  /* 0x0000002756c0723e */ /* 0x002fe200000010ff */
[----:B------:R-:W-:Y:S01]  /*69d0*/  IMAD.MOV.U32 R39, RZ, RZ, R87 ;  /* 0x000000ffff277224 */ /* 0x000fe200078e0057 */
[----:B------:R-:W-:-:S04]  /*69e0*/  MOV R86, R87 ;  /* 0x0000005700567202 */ /* 0x000fc80000000f00 */
[----:B------:R-:W1:Y:S01]  /*69f0*/  MUFU.EX2 R218, R218 ;  /* 0x000000da00da7308 */ /* 0x000e620000000800 */
[C---:B----4-:R-:W-:Y:S01]  /*6a00*/  FADD.FTZ R13, R63.reuse, R26 ;  /* 0x0000001a3f0d7221 */ /* 0x050fe20000010000 */
[----:B------:R-:W-:Y:S01]  /*6a10*/  F2FP.BF16.F32.PACK_AB R216, R63, R216 ;  /* 0x000000d83fd8723e */ /* 0x000fe200000010ff */
[----:B------:R-:W-:-:S05]  /*6a20*/  IMAD.MOV.U32 R63, RZ, RZ, R87 ;  /* 0x000000ffff3f7224 */ /* 0x000fca00078e0057 */
[----:B------:R-:W3:Y:S01]  /*6a30*/  MUFU.EX2 R106, R106 ;  /* 0x0000006a006a7308 */ /* 0x000ee20000000800 */
[C---:B--2---:R-:W-:Y:S01]  /*6a40*/  FADD.FTZ R3, R217.reuse, R12 ;  /* 0x0000000cd9037221 */ /* 0x044fe20000010000 */
[----:B------:R-:W-:-:S06]  /*6a50*/  F2FP.BF16.F32.PACK_AB R217, R217, R100 ;  /* 0x00000064d9d9723e */ /* 0x000fcc00000010ff */
[----:B------:R-:W2:Y:S01]  /*6a60*/  MUFU.EX2 R33, R33 ;  /* 0x0000002100217308 */ /* 0x000ea20000000800 */
[----:B-1----:R-:W-:-:S07]  /*6a70*/  FADD.FTZ R26, R218, R13 ;  /* 0x0000000dda1a7221 */ /* 0x002fce0000010000 */
[----:B------:R-:W1:Y:S01]  /*6a80*/  MUFU.EX2 R65, R65 ;  /* 0x0000004100417308 */ /* 0x000e620000000800 */
[----:B---3--:R-:W-:Y:S01]  /*6a90*/  FADD.FTZ R12, R106, R3 ;  /* 0x000000036a0c7221 */ /* 0x008fe20000010000 */
[C---:B--2---:R-:W-:Y:S01]  /*6aa0*/  FADD.FTZ R14, R33.reuse, R26 ;  /* 0x0000001a210e7221 */ /* 0x044fe20000010000 */
[----:B------:R-:W-:Y:S01]  /*6ab0*/  F2FP.BF16.F32.PACK_AB R218, R33, R218 ;  /* 0x000000da21da723e */ /* 0x000fe200000010ff */
[--C-:B------:R-:W-:Y:S01]  /*6ac0*/  IMAD.MOV.U32 R33, RZ, RZ, R87.reuse ;  /* 0x000000ffff217224 */ /* 0x100fe200078e0057 */
[----:B------:R-:W-:Y:S01]  /*6ad0*/  MOV R26, R87 ;  /* 0x00000057001a7202 */ /* 0x000fe20000000f00 */
[C---:B-1----:R-:W-:Y:S01]  /*6ae0*/  FADD.FTZ R13, R65.reuse, R12 ;  /* 0x0000000c410d7221 */ /* 0x042fe20000010000 */
[----:B------:R-:W-:Y:S01]  /*6af0*/  F2FP.BF16.F32.PACK_AB R219, R65, R106 ;  /* 0x0000006a41db723e */ /* 0x000fe200000010ff */
[----:B------:R-:W-:Y:S01]  /*6b00*/  IMAD.MOV.U32 R65, RZ, RZ, R87 ;  /* 0x000000ffff417224 */ /* 0x000fe200078e0057 */
[----:B------:R-:W-:Y:S06]  /*6b10*/  @!P2 BRA `(.L_x_5528) ;  /* 0x000000580048a947 */ /* 0x000fec0003800000 */
[----:B------:R-:W-:Y:S01]  /*6b20*/  R2UR UR60, R2 ;  /* 0x00000000023c72ca */ /* 0x000fe200000e0000 */
[----:B------:R-:W-:Y:S01]  /*6b30*/  IMAD.MOV.U32 R3, RZ, RZ, R92 ;  /* 0x000000ffff037224 */ /* 0x000fe200078e005c */
[----:B------:R-:W-:Y:S02]  /*6b40*/  MOV R12, R88 ;  /* 0x00000058000c7202 */ /* 0x000fe40000000f00 */
        /* <DEDUP_REMOVED lines=33> */
[----:B------:R-:W-:Y:S01]  /*6d60*/  UMOV UR37, UR38 ;  /* 0x0000002600257c82 */ /* 0x000fe20008000000 */
[----:B------:R-:W-:-:S10]  /*6d70*/  ULDC UR7, c[0x0][0x9d8] ;  /* 0x0002760000077ab9 */ /* 0x000fd40000000800 */
.L_x_5537:
[----:B------:R-:W-:Y:S01]  /*6d80*/  R2UR UR10, R18 ;  /* 0x00000000120a72ca */ /* 0x000fe200000e0000 */
[----:B------:R-:W-:-:S04]  /*6d90*/  UIADD3 UR38, UR37, 0x1, URZ ;  /* 0x0000000125267890 */ /* 0x000fc8000fffe03f */
[----:B------:R-:W-:-:S04]  /*6da0*/  UISETP.NE.AND UP0, UPT, UR38, 0x2, UPT ;  /* 0x000000022600788c */ /* 0x000fc8000bf05270 */
[----:B------:R-:W-:Y:S02]  /*6db0*/  USEL UR6, URZ, 0x1, UP0 ;  /* 0x000000013f067887 */ /* 0x000fe40008000000 */
[----:B------:R-:W-:Y:S02]  /*6dc0*/  USEL UR38, UR38, URZ, UP0 ;  /* 0x0000003f26267287 */ /* 0x000fe40008000000 */
[----:B------:R-:W-:Y:S01]  /*6dd0*/  ISETP.NE.AND P3, PT, RZ, UR10, PT ;  /* 0x0000000aff007c0c */ /* 0x000fe2000bf65270 */
[----:B------:R-:W-:-:S06]  /*6de0*/  ULOP3.LUT UR6, UR60, UR6, URZ, 0x3c, !UPT ;  /* 0x000000063c067292 */ /* 0x000fcc000f8e3c3f */
[----:B------:R-:W-:-:S06]  /*6df0*/  IMAD.U32 R2, RZ, RZ, UR6 ;  /* 0x00000006ff027e24 */ /* 0x000fcc000f8e00ff */
[----:B------:R-:W-:Y:S05]  /*6e00*/  @P3 BRA `(.L_x_5529) ;  /* 0x0000000000303947 */ /* 0x000fea0003800000 */
[----:B------:R-:W-:Y:S05]  /*6e10*/  @!P0 BRA `(.L_x_5530) ;  /* 0x0000000000048947 */ /* 0x000fea0003800000 */
[----:B------:R-:W-:Y:S01]  /*6e20*/  BPT.TRAP 0x1 ;  /* 0x000000040000795c */ /* 0x000fe20000300000 */
.L_x_5530:
[----:B------:R-:W-:Y:S01]  /*6e30*/  R2UR UR10, R2 ;  /* 0x00000000020a72ca */ /* 0x000fe200000e0000 */
[----:B------:R-:W-:-:S12]  /*6e40*/  ULEA UR6, UR38, UR39, 0x3 ;  /* 0x0000002726067291 */ /* 0x000fd8000f8e183f */
[----:B------:R-:W-:-:S05]  /*6e50*/  IMAD.U32 R15, RZ, RZ, UR10 ;  /* 0x0000000aff0f7e24 */ /* 0x000fca000f8e00ff */
[----:B------:R-:W-:-:S04]  /*6e60*/  SHF.L.U32 R15, R15, 0x1f, RZ ;  /* 0x0000001f0f0f7819 */ /* 0x000fc800000006ff */
[----:B------:R1:W2:Y:S01]  /*6e70*/  SYNCS.PHASECHK.TRANS64.TRYWAIT P2, [UR6+0x34830], R15 ;  /* 0x0348300fff0075a7 */ /* 0x0002a20008040146 */
[----:B------:R-:W-:Y:S05]  /*6e80*/  @!P0 BRA `(.L_x_5531) ;  /* 0x0000000000048947 */ /* 0x000fea0003800000 */
[----:B------:R-:W-:Y:S01]  /*6e90*/  BPT.TRAP 0x1 ;  /* 0x000000040000795c */ /* 0x000fe20000300000 */
.L_x_5531:
[----:B--2---:R-:W-:Y:S05]  /*6ea0*/  @P2 BRA `(.L_x_5529) ;  /* 0x0000000000082947 */ /* 0x004fea0003800000 */
[----:B------:R-:W2:Y:S02]  /*6eb0*/  SYNCS.PHASECHK.TRANS64.TRYWAIT P2, [UR6+0x34830], R15 ;  /* 0x0348300fff0075a7 */ /* 0x000ea40008040146 */
[----:B--2---:R-:W-:Y:S05]  /*6ec0*/  @!P2 BRA `(.L_x_5532) ;  /* 0x0000009800d0a947 */ /* 0x004fea0003800000 */
.L_x_5529:
[----:B--2---:R-:W2:Y:S01]  /*6ed0*/  S2R R20, SR_TID.X ;  /* 0x0000000000147919 */ /* 0x004ea20000002100 */
[----:B------:R-:W-:Y:S01]  /*6ee0*/  R2UR UR6, R0 ;  /* 0x00000000000672ca */ /* 0x000fe200000e0000 */
[----:B------:R-:W-:Y:S01]  /*6ef0*/  UMOV UR59, 0x40000040 ;  /* 0x40000040003b7882 */ /* 0x000fe20000000000 */
[----:B------:R-:W-:Y:S01]  /*6f00*/  R2UR UR18, R10 ;  /* 0x000000000a1272ca */ /* 0x000fe200000e0000 */
[----:B------:R-:W-:Y:S01]  /*6f10*/  UMOV UR23, 0x40000040 ;  /* 0x4000004000177882 */ /* 0x000fe20000000000 */
        /* <DEDUP_REMOVED lines=8> */
[----:B------:R-:W-:Y:S01]  /*6fa0*/  R2UR UR14, R8 ;  /* 0x00000000080e72ca */ /* 0x000fe200000e0000 */
[----:B------:R-:W-:Y:S01]  /*6fb0*/  UIMAD UR6, UR38, 0xb00, UR6 ;  /* 0x00000b00260678a4 */ /* 0x000fe2000f8e0206 */
[----:B------:R-:W-:Y:S01]  /*6fc0*/  R2UR UR15, R9 ;  /* 0x00000000090f72ca */ /* 0x000fe200000e0000 */
[----:B------:R-:W-:Y:S01]  /*6fd0*/  UMOV UR56, UR18 ;  /* 0x0000001200387c82 */ /* 0x000fe20008000000 */
[----:B------:R-:W-:Y:S01]  /*6fe0*/  UMOV UR20, UR18 ;  /* 0x0000001200147c82 */ /* 0x000fe20008000000 */
[----:B------:R-:W-:Y:S01]  /*6ff0*/  UMOV UR57, UR19 ;  /* 0x0000001300397c82 */ /* 0x000fe20008000000 */
[----:B------:R-:W-:-:S02]  /*7000*/  UIADD3 UR22, UR6, 0x80, URZ ;  /* 0x0000008006167890 */ /* 0x000fc4000fffe03f */
        /* <DEDUP_REMOVED lines=9> */
[----:B--2---:R-:W-:Y:S01]  /*70a0*/  SHF.R.U32.HI R20, RZ, 0x7, R20 ;  /* 0x00000007ff147819 */ /* 0x004fe20000011614 */
[----:B------:R-:W-:Y:S01]  /*70b0*/  UMOV UR32, UR18 ;  /* 0x0000001200207c82 */ /* 0x000fe20008000000 */
[----:B------:R-:W-:Y:S01]  /*70c0*/  UMOV UR33, UR19 ;  /* 0x0000001300217c82 */ /* 0x000fe20008000000 */
[----:B------:R-:W-:-:S02]  /*70d0*/  UIADD3 UR42, UR6, 0x280, URZ ;  /* 0x00000280062a7890 */ /* 0x000fc4000fffe03f */
[----:B-1----:R-:W-:Y:S01]  /*70e0*/  VIADD R15, R20, 0x8 ;  /* 0x00000008140f7836 */ /* 0x002fe20000000000 */
[----:B------:R-:W-:Y:S01]  /*70f0*/  UMOV UR40, UR18 ;  /* 0x0000001200287c82 */ /* 0x000fe20008000000 */
[----:B------:R-:W-:Y:S01]  /*7100*/  UMOV UR41, UR19 ;  /* 0x0000001300297c82 */ /* 0x000fe20008000000 */
[----:B------:R-:W-:Y:S02]  /*7110*/  UIADD3 UR46, UR6, 0x300, URZ ;  /* 0x00000300062e7890 */ /* 0x000fe4000fffe03f */
[----:B------:R1:W-:Y:S01]  /*7120*/  BAR.SYNC.DEFER_BLOCKING R15, 0x100 ;  /* 0x0004000f0000751d */ /* 0x0003e20000010000 */
[----:B------:R-:W-:Y:S02]  /*7130*/  UIADD3 UR50, UR6, 0x380, URZ ;  /* 0x0000038006327890 */ /* 0x000fe4000fffe03f */
[----:B------:R-:W-:Y:S02]  /*7140*/  UIADD3 UR54, UR6, 0x400, URZ ;  /* 0x0000040006367890 */ /* 0x000fe4000fffe03f */
[----:B------:R-:W-:Y:S01]  /*7150*/  UIADD3 UR10, UR6, 0x500, URZ ;  /* 0x00000500060a7890 */ /* 0x000fe2000fffe03f */
[----:B------:R-:W-:Y:S01]  /*7160*/  UMOV UR44, UR18 ;  /* 0x00000012002c7c82 */ /* 0x000fe20008000000 */
[----:B------:R-:W-:Y:S01]  /*7170*/  UMOV UR45, UR19 ;  /* 0x00000013002d7c82 */ /* 0x000fe20008000000 */
[----:B------:R-:W-:Y:S01]  /*7180*/  UMOV UR48, UR18 ;  /* 0x0000001200307c82 */ /* 0x000fe20008000000 */
[----:B------:R-:W-:Y:S01]  /*7190*/  UMOV UR49, UR19 ;  /* 0x0000001300317c82 */ /* 0x000fe20008000000 */
[----:B------:R-:W-:Y:S01]  /*71a0*/  UMOV UR52, UR18 ;  /* 0x0000001200347c82 */ /* 0x000fe20008000000 */
[----:B------:R-:W-:Y:S01]  /*71b0*/  UMOV UR53, UR19 ;  /* 0x0000001300357c82 */ /* 0x000fe20008000000 */
[----:B------:R-:W-:Y:S01]  /*71c0*/  UMOV UR11, 0x40000040 ;  /* 0x40000040000b7882 */ /* 0x000fe20000000000 */
        /* <DEDUP_REMOVED lines=538> */
[----:B------:R-:W-:Y:S01]  /*9370*/  UIADD3 UR6, UR6, 0xa86, URZ ;  /* 0x00000a8606067890 */ /* 0x000fe2000fffe03f */
        /* <DEDUP_REMOVED lines=33> */
[----:B-1----:R-:W-:Y:S05]  /*9590*/  @P3 BRA `(.L_x_5533) ;  /* 0x00000000002c3947 */ /* 0x002fea0003800000 */
[----:B------:R-:W-:Y:S05]  /*95a0*/  @!P0 BRA `(.L_x_5534) ;  /* 0x0000000000048947 */ /* 0x000fea0003800000 */
[----:B------:R-:W-:Y:S01]  /*95b0*/  BPT.TRAP 0x1 ;  /* 0x000000040000795c */ /* 0x000fe20000300000 */
.L_x_5534:
[----:B------:R-:W-:Y:S01]  /*95c0*/  ULEA UR6, UR37, UR39, 0x3 ;  /* 0x0000002725067291 */ /* 0x000fe2000f8e183f */
[----:B------:R-:W-:-:S04]  /*95d0*/  MOV R15, UR60 ;  /* 0x0000003c000f7c02 */ /* 0x000fc80008000f00 */
[----:B------:R-:W-:-:S04]  /*95e0*/  SHF.L.U32 R15, R15, 0x1f, RZ ;  /* 0x0000001f0f0f7819 */ /* 0x000fc800000006ff */
[----:B------:R1:W2:Y:S01]  /*95f0*/  SYNCS.PHASECHK.TRANS64.TRYWAIT P2, [UR6+0x34850], R15 ;  /* 0x0348500fff0075a7 */ /* 0x0002a20008040146 */
[----:B------:R-:W-:Y:S05]  /*9600*/  @!P0 BRA `(.L_x_5535) ;  /* 0x0000000000048947 */ /* 0x000fea0003800000 */
[----:B------:R-:W-:Y:S01]  /*9610*/  BPT.TRAP 0x1 ;  /* 0x000000040000795c */ /* 0x000fe20000300000 */
.L_x_5535:
[----:B--2---:R-:W-:Y:S05]  /*9620*/  @P2 BRA `(.L_x_5533) ;  /* 0x0000000000082947 */ /* 0x004fea0003800000 */
[----:B------:R-:W2:Y:S02]  /*9630*/  SYNCS.PHASECHK.TRANS64.TRYWAIT P2, [UR6+0x34850], R15 ;  /* 0x0348500fff0075a7 */ /* 0x000ea40008040146 */
[----:B--2---:R-:W-:Y:S05]  /*9640*/  @!P2 BRA `(.L_x_5536) ;  /* 0x000000740008a947 */ /* 0x004fea0003800000 */
.L_x_5533:
        /* <DEDUP_REMOVED lines=9> */
[----:B------:R-:W1:Y:S01]  /*96e0*/  MUFU.TANH R15, R15 ;  /* 0x0000000f000f7308 */ /* 0x000e620000002400 */
[----:B------:R-:W-:Y:S01]  /*96f0*/  FMUL.FTZ R170, R173, UR7 ;  /* 0x00000007adaa7c20 */ /* 0x000fe20008410000 */
[----:B------:R-:W-:Y:S01]  /*9700*/  FMUL.FTZ R160, R160, UR7 ;  /* 0x00000007a0a07c20 */ /* 0x000fe20008410000 */
[----:B------:R-:W-:Y:S01]  /*9710*/  ULOP3.LUT UR6, UR6, 0x5800000, URZ, 0xfc, !UPT ;  /* 0x0580000006067892 */ /* 0x000fe2000f8efc3f */
[----:B------:R-:W-:Y:S01]  /*9720*/  FMUL.FTZ R161, R161, UR7 ;  /* 0x00000007a1a17c20 */ /* 0x000fe20008410000 */
[----:B------:R-:W-:Y:S01]  /*9730*/  FMUL.FTZ R164, R164, UR7 ;  /* 0x00000007a4a47c20 */ /* 0x000fe20008410000 */
[----:B------:R-:W-:Y:S01]  /*9740*/  FMUL.FTZ R21, R171, UR7 ;  /* 0x00000007ab157c20 */ /* 0x000fe20008410000 */
[----:B------:R-:W-:Y:S01]  /*9750*/  UIMAD UR6, UR37, 0xb00, UR6 ;  /* 0x00000b00250678a4 */ /* 0x000fe2000f8e0206 */
[----:B------:R-:W2:Y:S01]  /*9760*/  MUFU.TANH R20, R20 ;  /* 0x0000001400147308 */ /* 0x000ea20000002400 */
[----:B------:R-:W-:Y:S01]  /*9770*/  FMUL.FTZ R171, R174, UR7 ;  /* 0x00000007aeab7c20 */ /* 0x000fe20008410000 */
[----:B------:R-:W-:Y:S01]  /*9780*/  FMUL.FTZ R165, R165, UR7 ;  /* 0x00000007a5a57c20 */ /* 0x000fe20008410000 */
[----:B------:R-:W-:Y:S01]  /*9790*/  FMUL.FTZ R152, R152, UR7 ;  /* 0x0000000798987c20 */ /* 0x000fe20008410000 */
[----:B------:R-:W-:Y:S01]  /*97a0*/  FMUL.FTZ R153, R153, UR7 ;  /* 0x0000000799997c20 */ /* 0x000fe20008410000 */
[----:B------:R-:W-:Y:S01]  /*97b0*/  FMUL.FTZ R156, R156, UR7 ;  /* 0x000000079c9c7c20 */ /* 0x000fe20008410000 */
[----:B------:R-:W-:Y:S01]  /*97c0*/  UMOV UR10, UR6 ;  /* 0x00000006000a7c82 */ /* 0x000fe20008000000 */
[----:B------:R-:W-:Y:S01]  /*97d0*/  FMUL.FTZ R157, R157, UR7 ;  /* 0x000000079d9d7c20 */ /* 0x000fe20008410000 */
[----:B------:R-:W-:Y:S01]  /*97e0*/  HGMMA.64x128x16.F32.BF16 R24, R176, gdesc[UR8].tnspB, R24, gsb0 ;  /* 0x41e00008b0187df0 */ /* 0x000fe20008001818 */
[----:B------:R-:W-:Y:S01]  /*97f0*/  UIADD3 UR10, UR6, 0x80, URZ ;  /* 0x00000080060a7890 */ /* 0x000fe2000fffe03f */
[----:B------:R-:W3:Y:S01]  /*9800*/  MUFU.TANH R169, R169 ;  /* 0x000000a900a97308 */ /* 0x000ee20000002400 */
[----:B------:R-:W-:Y:S01]  /*9810*/  UMOV UR11, 0x40000040 ;  /* 0x40000040000b7882 */ /* 0x000fe20000000000 */
[----:B-1----:R-:W-:Y:S01]  /*9820*/  FMNMX.FTZ R173, R15, R12, !PT ;  /* 0x0000000c0fad7209 */ /* 0x002fe20007810000 */
[----:B------:R-:W-:Y:S01]  /*9830*/  FMUL.FTZ R144, R144, UR7 ;  /* 0x0000000790907c20 */ /* 0x000fe20008410000 */
[----:B------:R-:W-:Y:S01]  /*9840*/  FMUL.FTZ R145, R145, UR7 ;  /* 0x0000000791917c20 */ /* 0x000fe20008410000 */
[----:B------:R-:W-:Y:S01]  /*9850*/  FMUL.FTZ R148, R148, UR7 ;  /* 0x0000000794947c20 */ /* 0x000fe20008410000 */
[----:B------:R-:W-:Y:S01]  /*9860*/  FMUL.FTZ R149, R149, UR7 ;  /* 0x0000000795957c20 */ /* 0x000fe20008410000 */
[----:B--2---:R-:W-:Y:S01]  /*9870*/  FMNMX.FTZ R174, R20, R173, !PT ;  /* 0x000000ad14ae7209 */ /* 0x004fe20007810000 */
        /* <DEDUP_REMOVED lines=75> */
[----:B------:R-:W2:Y:S01]  /*9d30*/  S2R R227, SR_TID.X ;  /* 0x0000000000e37919 */ /* 0x000ea20000002100 */
[----:B------:R-:W-:-:S02]  /*9d40*/  ISETP.LT.AND P2, PT, RZ, UR61, PT ;  /* 0x0000003dff007c0c */ /* 0x000fc4000bf41270 */
[----:B------:R-:W-:Y:S02]  /*9d50*/  R2UR UR60, R2 ;  /* 0x00000000023c72ca */ /* 0x000fe400000e0000 */
[----:B------:R-:W4:Y:S01]  /*9d60*/  MUFU.TANH R145, R145 ;  /* 0x0000009100917308 */ /* 0x000f220000002400 */
[----:B---3--:R-:W-:-:S07]  /*9d70*/  FMNMX.FTZ R173, R157, R174, !PT ;  /* 0x000000ae9dad7209 */ /* 0x008fce0007810000 */
[----:B------:R-:W3:Y:S01]  /*9d80*/  MUFU.TANH R148, R148 ;  /* 0x0000009400947308 */ /* 0x000ee20000002400 */
[----:B-1----:R-:W-:-:S07]  /*9d90*/  FMNMX.FTZ R174, R144, R173, !PT ;  /* 0x000000ad90ae7209 */ /* 0x002fce0007810000 */
[----:B------:R-:W1:Y:S01]  /*9da0*/  MUFU.TANH R149, R149 ;  /* 0x0000009500957308 */ /* 0x000e620000002400 */
[----:B----4-:R-:W-:-:S07]  /*9db0*/  FMNMX.FTZ R173, R145, R174, !PT ;  /* 0x000000ae91ad7209 */ /* 0x010fce0007810000 */
[----:B------:R-:W4:Y:S01]  /*9dc0*/  MUFU.TANH R136, R136 ;  /* 0x0000008800887308 */ /* 0x000f220000002400 */
[----:B---3--:R-:W-:Y:S02]  /*9dd0*/  FMNMX.FTZ R174, R148, R173, !PT ;  /* 0x000000ad94ae7209 */ /* 0x008fe40007810000 */
[----:B--2---:R-:W-:-:S05]  /*9de0*/  SHF.R.U32.HI R227, RZ, 0x7, R227 ;  /* 0x00000007ffe37819 */ /* 0x004fca00000116e3 */
[----:B------:R-:W2:Y:S01]  /*9df0*/  MUFU.TANH R137, R137 ;  /* 0x0000008900897308 */ /* 0x000ea20000002400 */
[----:B-1----:R-:W-:Y:S01]  /*9e00*/  FMNMX.FTZ R173, R149, R174, !PT ;  /* 0x000000ae95ad7209 */ /* 0x002fe20007810000 */
[----:B------:R-:W-:-:S06]  /*9e10*/  FMUL.FTZ R174, R105, UR7 ;  /* 0x0000000769ae7c20 */ /* 0x000fcc0008410000 */
[----:B------:R-:W1:Y:S08]  /*9e20*/  MUFU.TANH R140, R140 ;  /* 0x0000008c008c7308 */ /* 0x000e700000002400 */
[----:B------:R-:W3:Y:S01]  /*9e30*/  MUFU.TANH R141, R141 ;  /* 0x0000008d008d7308 */ /* 0x000ee20000002400 */
[----:B------:R-:W-:Y:S02]  /*9e40*/  WARPGROUP.DEPBAR.LE gsb0, 0x0 ;  /* 0x00008000000079c5 */ /* 0x000fe40000010000 */
[----:B------:R-:W-:Y:S01]  /*9e50*/  WARPGROUP.ARRIVE ;  /* 0x00000000000079c5 */ /* 0x000fe20000000000 */
[----:B----4-:R-:W-:-:S04]  /*9e60*/  FMNMX.FTZ R176, R136, R173, !PT ;  /* 0x000000ad88b07209 */ /* 0x010fc80007810000 */
[----:B------:R-:W4:Y:S01]  /*9e70*/  MUFU.TANH R128, R128 ;  /* 0x0000008000807308 */ /* 0x000f220000002400 */
[----:B--2---:R-:W-:Y:S01]  /*9e80*/  FMNMX.FTZ R105, R137, R176, !PT ;  /* 0x000000b089697209 */ /* 0x004fe20007810000 */
[----:B------:R-:W-:Y:S01]  /*9e90*/  HGMMA.64x128x16.F32.BF16 R24, R180, gdesc[UR8].tnspB, R24, gsb0 ;  /* 0x41e00008b4187df0 */ /* 0x000fe20008001818 */
[----:B------:R-:W-:Y:S01]  /*9ea0*/  UIADD3 UR10, UR6, 0x100, URZ ;  /* 0x00000100060a7890 */ /* 0x000fe2000fffe03f */
[----:B------:R-:W-:-:S04]  /*9eb0*/  UMOV UR11, 0x40000040 ;  /* 0x40000040000b7882 */ /* 0x000fc80000000000 */
[----:B------:R-:W2:Y:S01]  /*9ec0*/  MUFU.TANH R129, R129 ;  /* 0x0000008100817308 */ /* 0x000ea20000002400 */
[----:B-1----:R-:W-:-:S04]  /*9ed0*/  FMNMX.FTZ R176, R140, R105, !PT ;  /* 0x000000698cb07209 */ /* 0x002fc80007810000 */
[----:B---3--:R-:W-:Y:S01]  /*9ee0*/  FMNMX.FTZ R105, R141, R176, !PT ;  /* 0x000000b08d697209 */ /* 0x008fe20007810000 */
[----:B------:R-:W-:Y:S02]  /*9ef0*/  FMUL.FTZ R176, R109, UR7 ;  /* 0x000000076db07c20 */ /* 0x000fe40008410000 */
[----:B------:R-:W1:Y:S01]  /*9f00*/  MUFU.TANH R132, R132 ;  /* 0x0000008400847308 */ /* 0x000e620000002400 */
[----:B----4-:R-:W-:-:S07]  /*9f10*/  FMNMX.FTZ R178, R128, R105, !PT ;  /* 0x0000006980b27209 */ /* 0x010fce0007810000 */
[----:B------:R-:W3:Y:S01]  /*9f20*/  MUFU.TANH R133, R133 ;  /* 0x0000008500857308 */ /* 0x000ee20000002400 */
[----:B--2---:R-:W-:-:S07]  /*9f30*/  FMNMX.FTZ R105, R129, R178, !PT ;  /* 0x000000b281697209 */ /* 0x004fce0007810000 */
[----:B------:R-:W2:Y:S01]  /*9f40*/  MUFU.TANH R120, R120 ;  /* 0x0000007800787308 */ /* 0x000ea20000002400 */
[----:B-1----:R-:W-:-:S07]  /*9f50*/  FMNMX.FTZ R178, R132, R105, !PT ;  /* 0x0000006984b27209 */ /* 0x002fce0007810000 */
[----:B------:R-:W1:Y:S01]  /*9f60*/  MUFU.TANH R121, R121 ;  /* 0x0000007900797308 */ /* 0x000e620000002400 */
[----:B---3--:R-:W-:Y:S01]  /*9f70*/  FMNMX.FTZ R105, R133, R178, !PT ;  /* 0x000000b285697209 */ /* 0x008fe20007810000 */
[----:B------:R-:W-:-:S06]  /*9f80*/  FMUL.FTZ R178, R97, UR7 ;  /* 0x0000000761b27c20 */ /* 0x000fcc0008410000 */
[----:B------:R-:W3:Y:S08]  /*9f90*/  MUFU.TANH R124, R124 ;  /* 0x0000007c007c7308 */ /* 0x000ef00000002400 */
[----:B------:R-:W4:Y:S08]  /*9fa0*/  MUFU.TANH R125, R125 ;  /* 0x0000007d007d7308 */ /* 0x000f300000002400 */
[----:B------:R-:W5:Y:S08]  /*9fb0*/  MUFU.TANH R112, R112 ;  /* 0x0000007000707308 */ /* 0x000f700000002400 */
        /* <DEDUP_REMOVED lines=9> */
[----:B------:R-:W5:Y:S01]  /*a050*/  MUFU.TANH R100, R100 ;  /* 0x0000006400647308 */ /* 0x000f620000002400 */
[----:B------:R-:W-:-:S02]  /*a060*/  WARPGROUP.DEPBAR.LE gsb0, 0x0 ;  /* 0x00008000000079c5 */ /* 0x000fc40000010000 */
[----:B------:R-:W-:Y:S01]  /*a070*/  WARPGROUP.ARRIVE ;  /* 0x00000000000079c5 */ /* 0x000fe20000000000 */
[----:B--2---:R-:W-:-:S04]  /*a080*/  FMNMX.FTZ R180, R120, R105, !PT ;  /* 0x0000006978b47209 */ /* 0x004fc80007810000 */
[----:B------:R-:W-:Y:S01]  /*a090*/  MUFU.TANH R92, R92 ;  /* 0x0000005c005c7308 */ /* 0x000fe20000002400 */
[----:B-1----:R-:W-:Y:S01]  /*a0a0*/  FMNMX.FTZ R97, R121, R180, !PT ;  /* 0x000000b479617209 */ /* 0x002fe20007810000 */
[----:B------:R-:W-:Y:S01]  /*a0b0*/  HGMMA.64x128x16.F32.BF16 R24, R184, gdesc[UR8].tnspB, R24, gsb0 ;  /* 0x41e00008b8187df0 */ /* 0x000fe20008001818 */
[----:B------:R-:W-:Y:S01]  /*a0c0*/  UIADD3 UR10, UR6, 0x180, URZ ;  /* 0x00000180060a7890 */ /* 0x000fe2000fffe03f */
[----:B------:R-:W-:Y:S01]  /*a0d0*/  UMOV UR11, 0x40000040 ;  /* 0x40000040000b7882 */ /* 0x000fe20000000000 */
[----:B---3--:R-:W-:-:S03]  /*a0e0*/  FMNMX.FTZ R180, R124, R97, !PT ;  /* 0x000000617cb47209 */ /* 0x008fc60007810000 */
[----:B------:R-:W-:Y:S01]  /*a0f0*/  MUFU.TANH R168, R168 ;  /* 0x000000a800a87308 */ /* 0x000fe20000002400 */
[----:B----4-:R-:W-:Y:S01]  /*a100*/  FMNMX.FTZ R97, R125, R180, !PT ;  /* 0x000000b47d617209 */ /* 0x010fe20007810000 */
[----:B------:R-:W-:-:S03]  /*a110*/  FMUL.FTZ R180, R101, UR7 ;  /* 0x0000000765b47c20 */ /* 0x000fc60008410000 */
[----:B-----5:R-:W-:-:S03]  /*a120*/  FMNMX.FTZ R182, R112, R97, !PT ;  /* 0x0000006170b67209 */ /* 0x020fc60007810000 */
[----:B------:R-:W-:Y:S01]  /*a130*/  MUFU.TANH R21, R21 ;  /* 0x0000001500157308 */ /* 0x000fe20000002400 */
[----:B------:R-:W-:Y:S01]  /*a140*/  FMNMX.FTZ R97, R113, R182, !PT ;  /* 0x000000b671617209 */ /* 0x000fe20007810000 */
[----:B------:R-:W-:-:S06]  /*a150*/  FMUL.FTZ R182, R88, UR7 ;  /* 0x0000000758b67c20 */ /* 0x000fcc0008410000 */
[----:B------:R-:W1:Y:S08]  /*a160*/  MUFU.TANH R180, R180 ;  /* 0x000000b400b47308 */ /* 0x000e700000002400 */
[----:B------:R-:W2:Y:S08]  /*a170*/  MUFU.TANH R182, R182 ;  /* 0x000000b600b67308 */ /* 0x000eb00000002400 */
        /* <DEDUP_REMOVED lines=16> */
[----:B------:R-:W-:-:S03]  /*a280*/  FMUL.FTZ R186, R93, UR7 ;  /* 0x000000075dba7c20 */ /* 0x000fc60008410000 */
[----:B------:R-:W-:Y:S01]  /*a290*/  MUFU.TANH R151, R151 ;  /* 0x0000009700977308 */ /* 0x000fe20000002400 */
[----:B------:R-:W-:Y:S01]  /*a2a0*/  FMNMX.FTZ R97, R117, R184, !PT ;  /* 0x000000b875617209 */ /* 0x000fe20007810000 */
[----:B------:R-:W-:Y:S01]  /*a2b0*/  HGMMA.64x128x16.F32.BF16 R24, R188, gdesc[UR8].tnspB, R24, gsb0 ;  /* 0x41e00008bc187df0 */ /* 0x000fe20008001818 */
[----:B------:R-:W-:Y:S01]  /*a2c0*/  UIADD3 UR10, UR6, 0x200, URZ ;  /* 0x00000200060a7890 */ /* 0x000fe2000fffe03f */
[----:B------:R-:W-:Y:S01]  /*a2d0*/  FMUL.FTZ R184, R89, UR7 ;  /* 0x0000000759b87c20 */ /* 0x000fe20008410000 */
[----:B------:R-:W-:Y:S01]  /*a2e0*/  UMOV UR11, 0x40000040 ;  /* 0x40000040000b7882 */ /* 0x000fe20000000000 */
[----:B------:R-:W-:Y:S02]  /*a2f0*/  FMNMX.FTZ R97, R104, R97, !PT ;  /* 0x0000006168617209 */ /* 0x000fe40007810000 */
[----:B------:R-:W-:Y:S01]  /*a300*/  MUFU.TANH R186, R186 ;  /* 0x000000ba00ba7308 */ /* 0x000fe20000002400 */
[----:B------:R-:W3:Y:S01]  /*a310*/  LDC R89, c[0x0][0x988] ;  /* 0x00026200ff597b82 */ /* 0x000ee20000000800 */
[----:B------:R-:W-:-:S04]  /*a320*/  FMNMX.FTZ R97, R174, R97, !PT ;  /* 0x00000061ae617209 */ /* 0x000fc80007810000 */
[----:B------:R-:W-:Y:S02]  /*a330*/  FMNMX.FTZ R97, R108, R97, !PT ;  /* 0x000000616c617209 */ /* 0x000fe40007810000 */
[----:B------:R-:W4:Y:S02]  /*a340*/  MUFU.TANH R184, R184 ;  /* 0x000000b800b87308 */ /* 0x000f240000002400 */
[----:B------:R-:W-:-:S04]  /*a350*/  FMNMX.FTZ R97, R176, R97, !PT ;  /* 0x00000061b0617209 */ /* 0x000fc80007810000 */
[----:B------:R-:W-:Y:S02]  /*a360*/  FMNMX.FTZ R97, R96, R97, !PT ;  /* 0x0000006160617209 */ /* 0x000fe40007810000 */
[----:B------:R-:W5:Y:S02]  /*a370*/  MUFU.TANH R138, R138 ;  /* 0x0000008a008a7308 */ /* 0x000f640000002400 */
[----:B------:R-:W-:-:S04]  /*a380*/  FMNMX.FTZ R97, R178, R97, !PT ;  /* 0x00000061b2617209 */ /* 0x000fc80007810000 */
[----:B------:R-:W-:Y:S02]  /*a390*/  FMNMX.FTZ R97, R100, R97, !PT ;  /* 0x0000006164617209 */ /* 0x000fe40007810000 */
[----:B------:R-:W5:Y:S02]  /*a3a0*/  MUFU.TANH R139, R139 ;  /* 0x0000008b008b7308 */ /* 0x000f640000002400 */
[----:B-1----:R-:W-:-:S04]  /*a3b0*/  FMNMX.FTZ R97, R180, R97, !PT ;  /* 0x00000061b4617209 */ /* 0x002fc80007810000 */
[----:B--2---:R-:W-:Y:S02]  /*a3c0*/  FMNMX.FTZ R97, R182, R97, !PT ;  /* 0x00000061b6617209 */ /* 0x004fe40007810000 */
[----:B------:R-:W1:Y:S02]  /*a3d0*/  MUFU.TANH R142, R142 ;  /* 0x0000008e008e7308 */ /* 0x000e640000002400 */
[----:B----4-:R-:W-:-:S04]  /*a3e0*/  FMNMX.FTZ R97, R184, R97, !PT ;  /* 0x00000061b8617209 */ /* 0x010fc80007810000 */
[----:B------:R-:W-:Y:S02]  /*a3f0*/  FMNMX.FTZ R97, R92, R97, !PT ;  /* 0x000000615c617209 */ /* 0x000fe40007810000 */
[----:B------:R-:W2:Y:S02]  /*a400*/  MUFU.TANH R143, R143 ;  /* 0x0000008f008f7308 */ /* 0x000ea40000002400 */
[----:B------:R-:W-:-:S05]  /*a410*/  FMNMX.FTZ R97, R186, R97, !PT ;  /* 0x00000061ba617209 */ /* 0x000fca0007810000 */
[----:B------:R-:W4:Y:S01]  /*a420*/  SHFL.BFLY PT, R88, R97, 0x2, 0x1f ;  /* 0x0c401f0061587f89 */ /* 0x000f2200000e0000 */
[----:B------:R-:W-:Y:S08]  /*a430*/  MUFU.TANH R130, R130 ;  /* 0x0000008200827308 */ /* 0x000ff00000002400 */
[----:B------:R-:W-:Y:S08]  /*a440*/  MUFU.TANH R131, R131 ;  /* 0x0000008300837308 */ /* 0x000ff00000002400 */
[----:B------:R-:W-:Y:S01]  /*a450*/  MUFU.TANH R134, R134 ;  /* 0x0000008600867308 */ /* 0x000fe20000002400 */
[----:B----4-:R-:W-:-:S07]  /*a460*/  FMNMX.FTZ R88, R97, R88, !PT ;  /* 0x0000005861587209 */ /* 0x010fce0007810000 */
[----:B------:R-:W-:Y:S01]  /*a470*/  MUFU.TANH R135, R135 ;  /* 0x0000008700877308 */ /* 0x000fe20000002400 */
[----:B------:R-:W4:Y:S07]  /*a480*/  SHFL.BFLY PT, R93, R88, 0x1, 0x1f ;  /* 0x0c201f00585d7f89 */ /* 0x000f2e00000e0000 */
[----:B------:R-:W-:Y:S08]  /*a490*/  MUFU.TANH R122, R122 ;  /* 0x0000007a007a7308 */ /* 0x000ff00000002400 */
[----:B------:R-:W-:Y:S08]  /*a4a0*/  MUFU.TANH R123, R123 ;  /* 0x0000007b007b7308 */ /* 0x000ff00000002400 */
[----:B------:R-:W-:Y:S01]  /*a4b0*/  MUFU.TANH R126, R126 ;  /* 0x0000007e007e7308 */ /* 0x000fe20000002400 */
[----:B----4-:R-:W-:-:S07]  /*a4c0*/  FMNMX.FTZ R88, R88, R93, !PT ;  /* 0x0000005d58587209 */ /* 0x010fce0007810000 */
[----:B------:R-:W-:Y:S01]  /*a4d0*/  MUFU.TANH R127, R127 ;  /* 0x0000007f007f7308 */ /* 0x000fe20000002400 */
[----:B------:R-:W-:-:S07]  /*a4e0*/  FADD.FTZ R12, -R88, R12 ;  /* 0x0000000c580c7221 */ /* 0x000fce0000010100 */
        /* <DEDUP_REMOVED lines=8> */
[----:B------:R-:W-:Y:S01]  /*a570*/  HGMMA.64x128x16.F32.BF16 R24, R192, gdesc[UR8].tnspB, R24, gsb0 ;  /* 0x41e00008c0187df0 */ /* 0x000fe20008001818 */
        /* <DEDUP_REMOVED lines=13> */
[----:B------:R-:W-:-:S04]  /*a650*/  FMUL.FTZ R192, R111, UR7 ;  /* 0x000000076fc07c20 */ /* 0x000fc80008410000 */
[----:B------:R-:W-:Y:S01]  /*a660*/  HGMMA.64x128x16.F32.BF16 R24, R196, gdesc[UR8].tnspB, R24, gsb0 ;  /* 0x41e00008c4187df0 */ /* 0x000fe20008001818 */
[----:B------:R-:W-:Y:S01]  /*a670*/  UIADD3 UR10, UR6, 0x300, URZ ;  /* 0x00000300060a7890 */ /* 0x000fe2000fffe03f */
[----:B------:R-:W-:Y:S01]  /*a680*/  MUFU.TANH R192, R192 ;  /* 0x000000c000c07308 */ /* 0x000fe20000002400 */
[----:B------:R-:W-:-:S07]  /*a690*/  UMOV UR11, 0x40000040 ;  /* 0x40000040000b7882 */ /* 0x000fce0000000000 */
[----:B------:R-:W-:Y:S01]  /*a6a0*/  MUFU.TANH R194, R194 ;  /* 0x000000c200c27308 */ /* 0x000fe20000002400 */
[----:B------:R-:W-:Y:S02]  /*a6b0*/  WARPGROUP.DEPBAR.LE gsb0, 0x0 ;  /* 0x00008000000079c5 */ /* 0x000fe40000010000 */
[----:B------:R-:W-:Y:S01]  /*a6c0*/  WARPGROUP.ARRIVE ;  /* 0x00000000000079c5 */ /* 0x000fe20000000000 */
[----:B------:R-:W-:Y:S01]  /*a6d0*/  FMUL.FTZ R198, R91, UR7 ;  /* 0x000000075bc67c20 */ /* 0x000fe20008410000 */
[-C--:B---3--:R-:W-:Y:S01]  /*a6e0*/  FMUL.FTZ R91, R12, R89.reuse ;  /* 0x000000590c5b7220 */ /* 0x088fe20000410000 */
[-C--:B------:R-:W-:Y:S01]  /*a6f0*/  FMUL.FTZ R12, R88, R89.reuse ;  /* 0x00000059580c7220 */ /* 0x080fe20000410000 */
[----:B------:R-:W-:Y:S02]  /*a700*/  FMUL.FTZ R196, R103, UR7 ;  /* 0x0000000767c47c20 */ /* 0x000fe40008410000 */
[----:B------:R-:W-:Y:S01]  /*a710*/  HGMMA.64x128x16.F32.BF16 R24, R200, gdesc[UR8].tnspB, R24, gsb0 ;  /* 0x41e00008c8187df0 */ /* 0x000fe20008001818 */
[----:B------:R-:W-:Y:S01]  /*a720*/  UIADD3 UR10, UR6, 0x380, URZ ;  /* 0x00000380060a7890 */ /* 0x000fe2000fffe03f */
[--C-:B------:R-:W-:Y:S01]  /*a730*/  FFMA.FTZ R101, R152, R89, -R12.reuse ;  /* 0x0000005998657223 */ /* 0x100fe2000001080c */
[----:B------:R-:W-:Y:S01]  /*a740*/  UMOV UR11, 0x40000040 ;  /* 0x40000040000b7882 */ /* 0x000fe20000000000 */
[----:B------:R-:W-:Y:S01]  /*a750*/  FMNMX.FTZ R152, R168, R3, !PT ;  /* 0x00000003a8987209 */ /* 0x000fe20007810000 */
[-CC-:B------:R-:W-:Y:S01]  /*a760*/  FFMA.FTZ R99, R156, R89.reuse, -R12.reuse ;  /* 0x000000599c637223 */ /* 0x180fe2000001080c */
[-CC-:B------:R-:W-:Y:S01]  /*a770*/  FFMA.FTZ R107, R148, R89.reuse, -R12.reuse ;  /* 0x00000059946b7223 */ /* 0x180fe2000001080c */
[-CC-:B------:R-:W-:Y:S01]  /*a780*/  FFMA.FTZ R119, R140, R89.reuse, -R12.reuse ;  /* 0x000000598c777223 */ /* 0x180fe2000001080c */
[----:B------:R-:W-:Y:S01]  /*a790*/  FMNMX.FTZ R152, R21, R152, !PT ;  /* 0x0000009815987209 */ /* 0x000fe20007810000 */
[-CC-:B------:R-:W-:Y:S01]  /*a7a0*/  FFMA.FTZ R111, R128, R89.reuse, -R12.reuse ;  /* 0x00000059806f7223 */ /* 0x180fe2000001080c */
[----:B------:R-:W-:Y:S01]  /*a7b0*/  MUFU.TANH R196, R196 ;  /* 0x000000c400c47308 */ /* 0x000fe20000002400 */
[-CC-:B------:R-:W-:Y:S01]  /*a7c0*/  FFMA.FTZ R133, R133, R89.reuse, -R12.reuse ;  /* 0x0000005985857223 */ /* 0x180fe2000001080c */
[----:B------:R-:W-:Y:S01]  /*a7d0*/  FMNMX.FTZ R97, R171, R152, !PT ;  /* 0x00000098ab617209 */ /* 0x000fe20007810000 */
[-CC-:B------:R-:W-:Y:S01]  /*a7e0*/  FFMA.FTZ R149, R149, R89.reuse, -R12.reuse ;  /* 0x0000005995957223 */ /* 0x180fe2000001080c */
[-CC-:B------:R-:W-:Y:S01]  /*a7f0*/  FFMA.FTZ R145, R145, R89.reuse, -R12.reuse ;  /* 0x0000005991917223 */ /* 0x180fe2000001080c */
[--C-:B------:R-:W-:Y:S01]  /*a800*/  FFMA.FTZ R137, R137, R89, -R12.reuse ;  /* 0x0000005989897223 */ /* 0x100fe2000001080c */
[----:B------:R-:W-:Y:S01]  /*a810*/  FMNMX.FTZ R97, R172, R97, !PT ;  /* 0x00000061ac617209 */ /* 0x000fe20007810000 */
[-CC-:B------:R-:W-:Y:S01]  /*a820*/  FFMA.FTZ R141, R141, R89.reuse, -R12.reuse ;  /* 0x000000598d8d7223 */ /* 0x180fe2000001080c */
[----:B------:R-:W-:Y:S01]  /*a830*/  MUFU.TANH R198, R198 ;  /* 0x000000c600c67308 */ /* 0x000fe20000002400 */
[--C-:B------:R-:W-:Y:S01]  /*a840*/  FFMA.FTZ R230, R15, R89, -R12.reuse ;  /* 0x000000590fe67223 */ /* 0x100fe2000001080c */
[----:B------:R-:W-:Y:S01]  /*a850*/  FMNMX.FTZ R156, R162, R97, !PT ;  /* 0x00000061a29c7209 */ /* 0x000fe20007810000 */
[-CC-:B------:R-:W-:Y:S01]  /*a860*/  FFMA.FTZ R97, R144, R89.reuse, -R12.reuse ;  /* 0x0000005990617223 */ /* 0x180fe2000001080c */
[-CC-:B------:R-:W-:Y:S01]  /*a870*/  FFMA.FTZ R15, R20, R89.reuse, -R12.reuse ;  /* 0x00000059140f7223 */ /* 0x180fe2000001080c */
[-CC-:B------:R-:W-:Y:S01]  /*a880*/  FFMA.FTZ R95, R170, R89.reuse, -R12.reuse ;  /* 0x00000059aa5f7223 */ /* 0x180fe2000001080c */
[----:B------:R-:W-:Y:S01]  /*a890*/  FMNMX.FTZ R105, R163, R156, !PT ;  /* 0x0000009ca3697209 */ /* 0x000fe20007810000 */
[-CC-:B------:R-:W-:Y:S01]  /*a8a0*/  FFMA.FTZ R93, R160, R89.reuse, -R12.reuse ;  /* 0x00000059a05d7223 */ /* 0x180fe2000001080c */
[-CC-:B------:R-:W-:Y:S01]  /*a8b0*/  FFMA.FTZ R103, R164, R89.reuse, -R12.reuse ;  /* 0x00000059a4677223 */ /* 0x180fe2000001080c */
[--C-:B------:R-:W-:Y:S01]  /*a8c0*/  FFMA.FTZ R20, R169, R89, -R12.reuse ;  /* 0x00000059a9147223 */ /* 0x100fe2000001080c */
[----:B------:R-:W-:Y:S01]  /*a8d0*/  FMNMX.FTZ R144, R166, R105, !PT ;  /* 0x00000069a6907209 */ /* 0x000fe20007810000 */
[-CC-:B------:R-:W-:Y:S01]  /*a8e0*/  FFMA.FTZ R170, R161, R89.reuse, -R12.reuse ;  /* 0x00000059a1aa7223 */ /* 0x180fe2000001080c */
[-CC-:B------:R-:W-:Y:S01]  /*a8f0*/  FFMA.FTZ R160, R165, R89.reuse, -R12.reuse ;  /* 0x00000059a5a07223 */ /* 0x180fe2000001080c */
[-CC-:B------:R-:W-:Y:S01]  /*a900*/  FFMA.FTZ R164, R153, R89.reuse, -R12.reuse ;  /* 0x0000005999a47223 */ /* 0x180fe2000001080c */
[----:B------:R-:W-:Y:S01]  /*a910*/  FMNMX.FTZ R105, R167, R144, !PT ;  /* 0x00000090a7697209 */ /* 0x000fe20007810000 */
[-CC-:B------:R-:W-:Y:S01]  /*a920*/  FFMA.FTZ R152, R157, R89.reuse, -R12.reuse ;  /* 0x000000599d987223 */ /* 0x180fe2000001080c */
[----:B------:R3:W-:Y:S01]  /*a930*/  MUFU.EX2 R144, R145 ;  /* 0x0000009100907308 */ /* 0x0007e20000000800 */
        /* <DEDUP_REMOVED lines=8> */
[--C-:B---3--:R-:W-:Y:S01]  /*a9c0*/  FFMA.FTZ R145, R184, R89, -R12.reuse ;  /* 0x00000059b8917223 */ /* 0x108fe2000001080c */
[----:B------:R-:W-:Y:S01]  /*a9d0*/  FMNMX.FTZ R148, R158, R105, !PT ;  /* 0x000000699e947209 */ /* 0x000fe20007810000 */
[----:B------:R-:W-:Y:S01]  /*a9e0*/  FFMA.FTZ R186, R186, R89, -R12 ;  /* 0x00000059baba7223 */ /* 0x000fe2000001080c */
[----:B------:R-:W-:Y:S02]  /*a9f0*/  MUFU.EX2 R91, R91 ;  /* 0x0000005b005b7308 */ /* 0x000fe40000000800 */
[----:B------:R-:W-:-:S04]  /*aa00*/  FMNMX.FTZ R105, R159, R148, !PT ;  /* 0x000000949f697209 */ /* 0x000fc80007810000 */
[----:B------:R-:W-:Y:S01]  /*aa10*/  FMNMX.FTZ R156, R146, R105, !PT ;  /* 0x00000069929c7209 */ /* 0x000fe20007810000 */
[----:B------:R-:W-:Y:S01]  /*aa20*/  FFMA.FTZ R105, R136, R89, -R12 ;  /* 0x0000005988697223 */ /* 0x000fe2000001080c */
[----:B------:R-:W-:Y:S02]  /*aa30*/  MUFU.EX2 R148, R149 ;  /* 0x0000009500947308 */ /* 0x000fe40000000800 */
[----:B------:R-:W-:-:S04]  /*aa40*/  FMNMX.FTZ R109, R147, R156, !PT ;  /* 0x0000009c936d7209 */ /* 0x000fc80007810000 */
[----:B------:R-:W-:Y:S02]  /*aa50*/  FMNMX.FTZ R136, R150, R109, !PT ;  /* 0x0000006d96887209 */ /* 0x000fe40007810000 */
[----:B------:R-:W3:Y:S02]  /*aa60*/  MUFU.EX2 R230, R230 ;  /* 0x000000e600e67308 */ /* 0x000ee40000000800 */
[----:B------:R-:W-:-:S04]  /*aa70*/  FMNMX.FTZ R109, R151, R136, !PT ;  /* 0x00000088976d7209 */ /* 0x000fc80007810000 */
[----:B-----5:R-:W-:Y:S02]  /*aa80*/  FMNMX.FTZ R156, R138, R109, !PT ;  /* 0x0000006d8a9c7209 */ /* 0x020fe40007810000 */
[----:B------:R4:W-:Y:S02]  /*aa90*/  MUFU.EX2 R136, R137 ;  /* 0x0000008900887308 */ /* 0x0009e40000000800 */
[----:B------:R-:W-:-:S04]  /*aaa0*/  FMNMX.FTZ R109, R139, R156, !PT ;  /* 0x0000009c8b6d7209 */ /* 0x000fc80007810000 */
[----:B-1----:R-:W-:Y:S02]  /*aab0*/  FMNMX.FTZ R140, R142, R109, !PT ;  /* 0x0000006d8e8c7209 */ /* 0x002fe40007810000 */
[----:B------:R-:W1:Y:S01]  /*aac0*/  MUFU.EX2 R15, R15 ;  /* 0x0000000f000f7308 */ /* 0x000e620000000800 */
[----:B----4-:R-:W-:Y:S01]  /*aad0*/  FFMA.FTZ R137, R176, R89, -R12 ;  /* 0x00000059b0897223 */ /* 0x010fe2000001080c */
[----:B--2---:R-:W-:Y:S01]  /*aae0*/  FMNMX.FTZ R109, R143, R140, !PT ;  /* 0x0000008c8f6d7209 */ /* 0x004fe20007810000 */
[----:B---3--:R-:W-:-:S03]  /*aaf0*/  FFMA.FTZ R14, R91, R14, R230 ;  /* 0x0000000e5b0e7223 */ /* 0x008fc600000100e6 */
[----:B------:R-:W-:Y:S02]  /*ab00*/  FMNMX.FTZ R156, R130, R109, !PT ;  /* 0x0000006d829c7209 */ /* 0x000fe40007810000 */
[----:B------:R2:W-:Y:S02]  /*ab10*/  MUFU.EX2 R140, R141 ;  /* 0x0000008d008c7308 */ /* 0x0005e40000000800 */
[----:B------:R-:W-:Y:S01]  /*ab20*/  FMNMX.FTZ R109, R131, R156, !PT ;  /* 0x0000009c836d7209 */ /* 0x000fe20007810000 */
[----:B------:R-:W-:-:S03]  /*ab30*/  FFMA.FTZ R156, R129, R89, -R12 ;  /* 0x00000059819c7223 */ /* 0x000fc6000001080c */
[----:B------:R-:W-:Y:S02]  /*ab40*/  FMNMX.FTZ R128, R134, R109, !PT ;  /* 0x0000006d86807209 */ /* 0x000fe40007810000 */
[----:B------:R-:W-:Y:S01]  /*ab50*/  MUFU.EX2 R20, R20 ;  /* 0x0000001400147308 */ /* 0x000fe20000000800 */
[--C-:B--2---:R-:W-:Y:S01]  /*ab60*/  FFMA.FTZ R141, R180, R89, -R12.reuse ;  /* 0x00000059b48d7223 */ /* 0x104fe2000001080c */
[----:B------:R-:W-:Y:S02]  /*ab70*/  FMNMX.FTZ R109, R135, R128, !PT ;  /* 0x00000080876d7209 */ /* 0x000fe40007810000 */
[----:B-1----:R-:W-:Y:S02]  /*ab80*/  F2FP.BF16.F32.PACK_AB R176, R15, R230 ;  /* 0x000000e60fb0723e */ /* 0x002fe400000010ff */
        /* <DEDUP_REMOVED lines=11> */
[----:B------:R-:W1:Y:S02]  /*ac40*/  MUFU.EX2 R170, R170 ;  /* 0x000000aa00aa7308 */ /* 0x000e640000000800 */
[----:B------:R-:W-:-:S04]  /*ac50*/  FMNMX.FTZ R129, R188, R129, !PT ;  /* 0x00000081bc817209 */ /* 0x000fc80007810000 */
[----:B------:R-:W-:Y:S02]  /*ac60*/  FMNMX.FTZ R129, R106, R129, !PT ;  /* 0x000000816a817209 */ /* 0x000fe40007810000 */
[----:B------:R-:W-:Y:S02]  /*ac70*/  MUFU.EX2 R103, R103 ;  /* 0x0000006700677308 */ /* 0x000fe40000000800 */
[----:B------:R-:W-:-:S04]  /*ac80*/  FMNMX.FTZ R129, R190, R129, !PT ;  /* 0x00000081be817209 */ /* 0x000fc80007810000 */
[----:B------:R-:W-:Y:S01]  /*ac90*/  FMNMX.FTZ R129, R110, R129, !PT ;  /* 0x000000816e817209 */ /* 0x000fe20007810000 */
[----:B------:R-:W-:Y:S02]  /*aca0*/  WARPGROUP.DEPBAR.LE gsb0, 0x0 ;  /* 0x00008000000079c5 */ /* 0x000fe40000010000 */
[----:B------:R-:W-:Y:S01]  /*acb0*/  WARPGROUP.ARRIVE ;  /* 0x00000000000079c5 */ /* 0x000fe20000000000 */
[----:B------:R-:W-:Y:S01]  /*acc0*/  FMNMX.FTZ R129, R192, R129, !PT ;  /* 0x00000081c0817209 */ /* 0x000fe20007810000 */
[-CC-:B------:R-:W-:Y:S01]  /*acd0*/  FFMA.FTZ R200, R120, R89.reuse, -R12.reuse ;  /* 0x0000005978c87223 */ /* 0x180fe2000001080c */
[----:B------:R-:W-:Y:S01]  /*ace0*/  FFMA.FTZ R202, R124, R89, -R12 ;  /* 0x000000597cca7223 */ /* 0x000fe2000001080c */
[----:B------:R-:W-:Y:S01]  /*acf0*/  MUFU.EX2 R160, R160 ;  /* 0x000000a000a07308 */ /* 0x000fe20000000800 */
[----:B------:R-:W-:Y:S01]  /*ad00*/  FMNMX.FTZ R129, R98, R129, !PT ;  /* 0x0000008162817209 */ /* 0x000fe20007810000 */
[----:B------:R-:W-:Y:S01]  /*ad10*/  HGMMA.64x128x16.F32.BF16 R24, R204, gdesc[UR8].tnspB, R24, gsb0 ;  /* 0x41e00008cc187df0 */ /* 0x000fe20008001818 */
[----:B------:R-:W-:Y:S01]  /*ad20*/  UIADD3 UR10, UR6, 0x400, URZ ;  /* 0x00000400060a7890 */ /* 0x000fe2000fffe03f */
[----:B-1----:R-:W-:Y:S01]  /*ad30*/  F2FP.BF16.F32.PACK_AB R180, R170, R93 ;  /* 0x0000005daab4723e */ /* 0x002fe200000010ff */
[----:B------:R-:W-:Y:S01]  /*ad40*/  UMOV UR11, 0x40000040 ;  /* 0x40000040000b7882 */ /* 0x000fe20000000000 */
[----:B------:R-:W-:-:S02]  /*ad50*/  FMNMX.FTZ R129, R194, R129, !PT ;  /* 0x00000081c2817209 */ /* 0x000fc40007810000 */
[----:B------:R-:W-:Y:S02]  /*ad60*/  MUFU.EX2 R101, R101 ;  /* 0x0000006500657308 */ /* 0x000fe40000000800 */
[----:B------:R-:W-:-:S04]  /*ad70*/  FMNMX.FTZ R129, R102, R129, !PT ;  /* 0x0000008166817209 */ /* 0x000fc80007810000 */
[----:B------:R-:W-:Y:S02]  /*ad80*/  FMNMX.FTZ R129, R196, R129, !PT ;  /* 0x00000081c4817209 */ /* 0x000fe40007810000 */
[----:B------:R-:W1:Y:S02]  /*ad90*/  MUFU.EX2 R164, R164 ;  /* 0x000000a400a47308 */ /* 0x000e640000000800 */
[----:B------:R-:W-:-:S04]  /*ada0*/  FMNMX.FTZ R129, R90, R129, !PT ;  /* 0x000000815a817209 */ /* 0x000fc80007810000 */
[----:B------:R-:W-:Y:S02]  /*adb0*/  FMNMX.FTZ R129, R198, R129, !PT ;  /* 0x00000081c6817209 */ /* 0x000fe40007810000 */
[----:B------:R-:W-:Y:S02]  /*adc0*/  MUFU.EX2 R99, R99 ;  /* 0x0000006300637308 */ /* 0x000fe40000000800 */
[----:B------:R-:W-:-:S06]  /*add0*/  FMNMX.FTZ R129, R94, R129, !PT ;  /* 0x000000815e817209 */ /* 0x000fcc0007810000 */
        /* <DEDUP_REMOVED lines=18> */
[----:B------:R-:W-:Y:S01]  /*af00*/  FMNMX.FTZ R112, R228, R129, !PT ;  /* 0x00000081e4707209 */ /* 0x000fe20007810000 */
[-CC-:B------:R-:W-:Y:S01]  /*af10*/  FFMA.FTZ R206, R116, R89.reuse, -R12.reuse ;  /* 0x0000005974ce7223 */ /* 0x180fe2000001080c */
[-CC-:B------:R-:W-:Y:S01]  /*af20*/  FFMA.FTZ R116, R92, R89.reuse, -R12.reuse ;  /* 0x000000595c747223 */ /* 0x180fe2000001080c */
[----:B------:R-:W-:Y:S01]  /*af30*/  FFMA.FTZ R129, R174, R89, -R12 ;  /* 0x00000059ae817223 */ /* 0x000fe2000001080c */
[----:B------:R-:W-:Y:S01]  /*af40*/  HGMMA.64x128x16.F32.BF16 R24, R208, gdesc[UR8].tnspB, R24, gsb0 ;  /* 0x41e00008d0187df0 */ /* 0x000fe20008001818 */
[----:B------:R-:W-:Y:S01]  /*af50*/  UIADD3 UR10, UR6, 0x480, URZ ;  /* 0x00000480060a7890 */ /* 0x000fe2000fffe03f */
[----:B------:R-:W1:Y:S01]  /*af60*/  SHFL.BFLY PT, R133, R112, 0x2, 0x1f ;  /* 0x0c401f0070857f89 */ /* 0x000e6200000e0000 */
[----:B------:R-:W-:Y:S01]  /*af70*/  UMOV UR11, 0x40000040 ;  /* 0x40000040000b7882 */ /* 0x000fe20000000000 */
        /* <DEDUP_REMOVED lines=15> */
[----:B------:R-:W-:Y:S01]  /*b070*/  HGMMA.64x128x16.F32.BF16 R24, R212, gdesc[UR8].tnspB, R24, gsb0 ;  /* 0x41e00008d4187df0 */ /* 0x000fe20008001818 */
[----:B------:R-:W-:Y:S01]  /*b080*/  UIADD3 UR10, UR6, 0x500, URZ ;  /* 0x00000500060a7890 */ /* 0x000fe2000fffe03f */
[----:B------:R-:W1:Y:S01]  /*b090*/  SHFL.BFLY PT, R149, R108, 0x1, 0x1f ;  /* 0x0c201f006c957f89 */ /* 0x000e6200000e0000 */
[----:B------:R-:W-:Y:S01]  /*b0a0*/  UMOV UR11, 0x40000040 ;  /* 0x40000040000b7882 */ /* 0x000fe20000000000 */
[----:B------:R-:W-:Y:S01]  /*b0b0*/  F2FP.BF16.F32.PACK_AB R178, R95, R20 ;  /* 0x000000145fb2723e */ /* 0x000fe200000010ff */
[----:B------:R-:W-:Y:S01]  /*b0c0*/  MUFU.EX2 R208, R208 ;  /* 0x000000d000d07308 */ /* 0x000fe20000000800 */
[----:B------:R-:W-:Y:S01]  /*b0d0*/  UIADD3 UR6, UR61, -0x1, URZ ;  /* 0xffffffff3d067890 */ /* 0x000fe2000fffe03f */
[----:B------:R-:W-:-:S06]  /*b0e0*/  F2FP.BF16.F32.PACK_AB R182, R160, R103 ;  /* 0x00000067a0b6723e */ /* 0x000fcc00000010ff */
[----:B------:R-:W-:Y:S01]  /*b0f0*/  MUFU.EX2 R210, R210 ;  /* 0x000000d200d27308 */ /* 0x000fe20000000800 */
[----:B------:R-:W-:-:S07]  /*b100*/  UMOV UR61, UR6 ;  /* 0x00000006003d7c82 */ /* 0x000fce0008000000 */
[----:B------:R-:W-:Y:S01]  /*b110*/  MUFU.EX2 R133, R133 ;  /* 0x0000008500857308 */ /* 0x000fe20000000800 */
[----:B-1----:R-:W-:-:S07]  /*b120*/  FMNMX.FTZ R92, R108, R149, !PT ;  /* 0x000000956c5c7209 */ /* 0x002fce0007810000 */
[----:B------:R1:W-:Y:S01]  /*b130*/  MUFU.EX2 R108, R116 ;  /* 0x00000074006c7308 */ /* 0x0003e20000000800 */
[C---:B------:R-:W-:Y:S01]  /*b140*/  FADD.FTZ R12, -R92.reuse, R3 ;  /* 0x000000035c0c7221 */ /* 0x040fe20000010100 */
[----:B------:R-:W-:-:S03]  /*b150*/  FMUL.FTZ R120, R92, R89 ;  /* 0x000000595c787220 */ /* 0x000fc60000410000 */
[-C--:B------:R-:W-:Y:S01]  /*b160*/  FMUL.FTZ R12, R12, R89.reuse ;  /* 0x000000590c0c7220 */ /* 0x080fe20000410000 */
[-CC-:B------:R-:W-:Y:S01]  /*b170*/  FFMA.FTZ R177, R168, R89.reuse, -R120.reuse ;  /* 0x00000059a8b17223 */ /* 0x180fe20000010878 */
[-CC-:B------:R-:W-:Y:S01]  /*b180*/  FFMA.FTZ R112, R21, R89.reuse, -R120.reuse ;  /* 0x0000005915707223 */ /* 0x180fe20000010878 */
[----:B------:R-:W-:Y:S02]  /*b190*/  IMAD.U32 R21, RZ, RZ, UR38 ;  /* 0x00000026ff157e24 */ /* 0x000fe4000f8e00ff */
[-CC-:B------:R-:W-:Y:S01]  /*b1a0*/  FFMA.FTZ R179, R171, R89.reuse, -R120.reuse ;  /* 0x00000059abb37223 */ /* 0x180fe20000010878 */
[-CC-:B------:R-:W-:Y:S01]  /*b1b0*/  FFMA.FTZ R197, R130, R89.reuse, -R120.reuse ;  /* 0x0000005982c57223 */ /* 0x180fe20000010878 */
[----:B------:R-:W-:Y:S01]  /*b1c0*/  MUFU.EX2 R12, R12 ;  /* 0x0000000c000c7308 */ /* 0x000fe20000000800 */
[-CC-:B------:R-:W-:Y:S01]  /*b1d0*/  FFMA.FTZ R130, R131, R89.reuse, -R120.reuse ;  /* 0x0000005983827223 */ /* 0x180fe20000010878 */
[----:B------:R-:W-:Y:S01]  /*b1e0*/  @!P1 LEA R131, R21, UR39, 0x3 ;  /* 0x0000002715839c11 */ /* 0x000fe2000f8e18ff */
[-CC-:B-1----:R-:W-:Y:S01]  /*b1f0*/  FFMA.FTZ R116, R172, R89.reuse, -R120.reuse ;  /* 0x00000059ac747223 */ /* 0x182fe20000010878 */
[-CC-:B------:R-:W-:Y:S01]  /*b200*/  FFMA.FTZ R181, R162, R89.reuse, -R120.reuse ;  /* 0x00000059a2b57223 */ /* 0x180fe20000010878 */
[-CC-:B------:R-:W-:Y:S01]  /*b210*/  FFMA.FTZ R199, R134, R89.reuse, -R120.reuse ;  /* 0x0000005986c77223 */ /* 0x180fe20000010878 */
[----:B------:R-:W-:Y:S01]  /*b220*/  IADD3 R21, -R227, 0xb, RZ ;  /* 0x0000000be3157810 */ /* 0x000fe20007ffe1ff */
[----:B------:R-:W-:Y:S01]  /*b230*/  @!P1 VIADD R131, R131, 0x34840 ;  /* 0x0003484083839836 */ /* 0x000fe20000000000 */
[----:B------:R-:W1:Y:S01]  /*b240*/  MUFU.EX2 R177, R177 ;  /* 0x000000b100b17308 */ /* 0x000e620000000800 */
[-CC-:B------:R-:W-:Y:S01]  /*b250*/  FFMA.FTZ R124, R163, R89.reuse, -R120.reuse ;  /* 0x00000059a37c7223 */ /* 0x180fe20000010878 */
[-CC-:B------:R-:W-:Y:S01]  /*b260*/  FFMA.FTZ R134, R135, R89.reuse, -R120.reuse ;  /* 0x0000005987867223 */ /* 0x180fe20000010878 */
[----:B------:R-:W-:Y:S01]  /*b270*/  IMAD.U32 R135, RZ, RZ, UR37 ;  /* 0x00000025ff877e24 */ /* 0x000fe2000f8e00ff */
[----:B------:R-:W-:Y:S01]  /*b280*/  @!P1 PRMT R131, RZ, 0x654, R131 ;  /* 0x00000654ff839816 */ /* 0x000fe20000000083 */
[-CC-:B------:R-:W-:Y:S01]  /*b290*/  FFMA.FTZ R183, R166, R89.reuse, -R120.reuse ;  /* 0x00000059a6b77223 */ /* 0x180fe20000010878 */
[-CC-:B------:R-:W-:Y:S01]  /*b2a0*/  FFMA.FTZ R201, R122, R89.reuse, -R120.reuse ;  /* 0x000000597ac97223 */ /* 0x180fe20000010878 */
[-CC-:B------:R-:W-:Y:S01]  /*b2b0*/  FFMA.FTZ R132, R167, R89.reuse, -R120.reuse ;  /* 0x00000059a7847223 */ /* 0x180fe20000010878 */
[----:B------:R-:W2:Y:S01]  /*b2c0*/  MUFU.EX2 R112, R112 ;  /* 0x0000007000707308 */ /* 0x000ea20000000800 */
[----:B------:R-:W-:Y:S01]  /*b2d0*/  @!P1 LEA R135, R135, UR39, 0x3 ;  /* 0x0000002787879c11 */ /* 0x000fe2000f8e18ff */
[-CC-:B------:R-:W-:Y:S01]  /*b2e0*/  FFMA.FTZ R185, R154, R89.reuse, -R120.reuse ;  /* 0x000000599ab97223 */ /* 0x180fe20000010878 */
[-CC-:B------:R-:W-:Y:S01]  /*b2f0*/  FFMA.FTZ R154, R155, R89.reuse, -R120.reuse ;  /* 0x000000599b9a7223 */ /* 0x180fe20000010878 */
[-CC-:B------:R-:W-:Y:S01]  /*b300*/  FFMA.FTZ R187, R158, R89.reuse, -R120.reuse ;  /* 0x000000599ebb7223 */ /* 0x180fe20000010878 */
[-CC-:B------:R-:W-:Y:S01]  /*b310*/  FFMA.FTZ R203, R126, R89.reuse, -R120.reuse ;  /* 0x000000597ecb7223 */ /* 0x180fe20000010878 */
[-CC-:B------:R-:W-:Y:S01]  /*b320*/  FFMA.FTZ R158, R159, R89.reuse, -R120.reuse ;  /* 0x000000599f9e7223 */ /* 0x180fe20000010878 */
[--C-:B------:R-:W-:Y:S01]  /*b330*/  FFMA.FTZ R189, R146, R89, -R120.reuse ;  /* 0x0000005992bd7223 */ /* 0x100fe20000010878 */
[----:B------:R-:W3:Y:S01]  /*b340*/  MUFU.EX2 R179, R179 ;  /* 0x000000b300b37308 */ /* 0x000ee20000000800 */
        /* <DEDUP_REMOVED lines=8> */
[----:B--2---:R-:W-:Y:S01]  /*b3d0*/  FADD.FTZ R122, R112, R13 ;  /* 0x0000000d707a7221 */ /* 0x004fe20000010000 */
[-CC-:B------:R-:W-:Y:S01]  /*b3e0*/  FFMA.FTZ R195, R142, R89.reuse, -R120.reuse ;  /* 0x000000598ec37223 */ /* 0x180fe20000010878 */
[-CC-:B------:R-:W-:Y:S01]  /*b3f0*/  FFMA.FTZ R115, R115, R89.reuse, -R120.reuse ;  /* 0x0000005973737223 */ /* 0x180fe20000010878 */
[--C-:B------:R-:W-:Y:S01]  /*b400*/  FFMA.FTZ R142, R143, R89, -R120.reuse ;  /* 0x000000598f8e7223 */ /* 0x100fe20000010878 */
[----:B------:R-:W-:Y:S01]  /*b410*/  F2FP.BF16.F32.PACK_AB R177, R112, R177 ;  /* 0x000000b170b1723e */ /* 0x000fe200000010ff */
[-CC-:B------:R-:W-:Y:S01]  /*b420*/  FFMA.FTZ R127, R127, R89.reuse, -R120.reuse ;  /* 0x000000597f7f7223 */ /* 0x180fe20000010878 */
[-C--:B------:R-:W-:Y:S01]  /*b430*/  FFMA.FTZ R205, R114, R89.reuse, -R120 ;  /* 0x0000005972cd7223 */ /* 0x080fe20000010878 */
[----:B------:R-:W2:Y:S01]  /*b440*/  MUFU.EX2 R181, R181 ;  /* 0x000000b500b57308 */ /* 0x000ea20000000800 */
[----:B---3--:R-:W-:Y:S01]  /*b450*/  FADD.FTZ R13, R179, R122 ;  /* 0x0000007ab30d7221 */ /* 0x008fe20000010000 */
[-CC-:B------:R-:W-:Y:S01]  /*b460*/  FFMA.FTZ R207, R118, R89.reuse, -R120.reuse ;  /* 0x0000005976cf7223 */ /* 0x180fe20000010878 */
[-CC-:B------:R-:W-:Y:S01]  /*b470*/  FFMA.FTZ R118, R188, R89.reuse, -R120.reuse ;  /* 0x00000059bc767223 */ /* 0x180fe20000010878 */
[-CC-:B------:R-:W-:Y:S01]  /*b480*/  FFMA.FTZ R190, R190, R89.reuse, -R120.reuse ;  /* 0x00000059bebe7223 */ /* 0x180fe20000010878 */
[-CC-:B------:R-:W-:Y:S01]  /*b490*/  FFMA.FTZ R211, R110, R89.reuse, -R120.reuse ;  /* 0x000000596ed37223 */ /* 0x180fe20000010878 */
[-CC-:B------:R-:W-:Y:S01]  /*b4a0*/  FFMA.FTZ R110, R194, R89.reuse, -R120.reuse ;  /* 0x00000059c26e7223 */ /* 0x180fe20000010878 */
[--C-:B------:R-:W-:Y:S01]  /*b4b0*/  FFMA.FTZ R192, R192, R89, -R120.reuse ;  /* 0x00000059c0c07223 */ /* 0x100fe20000010878 */
[----:B------:R-:W3:Y:S01]  /*b4c0*/  MUFU.EX2 R124, R124 ;  /* 0x0000007c007c7308 */ /* 0x000ee20000000800 */
[C---:B-1----:R-:W-:Y:S01]  /*b4d0*/  FADD.FTZ R122, R116.reuse, R13 ;  /* 0x0000000d747a7221 */ /* 0x042fe20000010000 */
[----:B------:R-:W-:Y:S01]  /*b4e0*/  F2FP.BF16.F32.PACK_AB R179, R116, R179 ;  /* 0x000000b374b3723e */ /* 0x000fe200000010ff */
[-CC-:B------:R-:W-:Y:S01]  /*b4f0*/  FFMA.FTZ R102, R102, R89.reuse, -R120.reuse ;  /* 0x0000005966667223 */ /* 0x180fe20000010878 */
[-CC-:B------:R-:W-:Y:S01]  /*b500*/  FFMA.FTZ R90, R90, R89.reuse, -R120.reuse ;  /* 0x000000595a5a7223 */ /* 0x180fe20000010878 */
[----:B------:R-:W-:Y:S01]  /*b510*/  FFMA.FTZ R94, R94, R89, -R120 ;  /* 0x000000595e5e7223 */ /* 0x000fe20000010878 */
[----:B------:R-:W-:Y:S01]  /*b520*/  UMOV UR37, UR38 ;  /* 0x0000002600257c82 */ /* 0x000fe20008000000 */
[----:B------:R-:W-:Y:S01]  /*b530*/  F2FP.BF16.F32.PACK_AB R188, R144, R97 ;  /* 0x0000006190bc723e */ /* 0x000fe200000010ff */
[----:B------:R-:W1:Y:S01]  /*b540*/  MUFU.EX2 R183, R183 ;  /* 0x000000b700b77308 */ /* 0x000e620000000800 */
[----:B------:R-:W-:-:S07]  /*b550*/  F2FP.BF16.F32.PACK_AB R194, R140, R119 ;  /* 0x000000778cc2723e */ /* 0x000fce00000010ff */
[----:B------:R-:W4:Y:S08]  /*b560*/  MUFU.EX2 R132, R132 ;  /* 0x0000008400847308 */ /* 0x000f300000000800 */
[----:B------:R-:W5:Y:S08]  /*b570*/  MUFU.EX2 R185, R185 ;  /* 0x000000b900b97308 */ /* 0x000f700000000800 */
[----:B------:R-:W5:Y:S08]  /*b580*/  MUFU.EX2 R154, R154 ;  /* 0x0000009a009a7308 */ /* 0x000f700000000800 */
[----:B------:R-:W5:Y:S08]  /*b590*/  MUFU.EX2 R187, R187 ;  /* 0x000000bb00bb7308 */ /* 0x000f700000000800 */
[----:B------:R-:W5:Y:S01]  /*b5a0*/  MUFU.EX2 R158, R158 ;  /* 0x0000009e009e7308 */ /* 0x000f620000000800 */
[----:B------:R-:W-:-:S02]  /*b5b0*/  WARPGROUP.DEPBAR.LE gsb0, 0x0 ;  /* 0x00008000000079c5 */ /* 0x000fc40000010000 */
[----:B------:R-:W-:-:S05]  /*b5c0*/  WARPGROUP.ARRIVE ;  /* 0x00000000000079c5 */ /* 0x000fca0000000000 */
[----:B------:R-:W5:Y:S01]  /*b5d0*/  MUFU.EX2 R189, R189 ;  /* 0x000000bd00bd7308 */ /* 0x000f620000000800 */
[----:B------:R-:W-:Y:S02]  /*b5e0*/  F2FP.BF16.F32.PACK_AB R212, R133, R96 ;  /* 0x0000006085d4723e */ /* 0x000fe400000010ff */
[----:B------:R-:W-:Y:S01]  /*b5f0*/  F2FP.BF16.F32.PACK_AB R214, R141, R100 ;  /* 0x000000648dd6723e */ /* 0x000fe200000010ff */
[----:B------:R-:W-:Y:S04]  /*b600*/  HGMMA.64x128x16.F32.BF16 R24, R216, gdesc[UR8].tnspB, R24, gsb0 ;  /* 0x41e00008d8187df0 */ /* 0x000fe80008001818 */
[----:B------:R-:W5:Y:S08]  /*b610*/  MUFU.EX2 R146, R146 ;  /* 0x0000009200927308 */ /* 0x000f700000000800 */
        /* <DEDUP_REMOVED lines=11> */
[----:B------:R-:W-:Y:S08]  /*b6d0*/  MUFU.EX2 R203, R203 ;  /* 0x000000cb00cb7308 */ /* 0x000ff00000000800 */
[----:B------:R-:W-:Y:S08]  /*b6e0*/  MUFU.EX2 R114, R127 ;  /* 0x0000007f00727308 */ /* 0x000ff00000000800 */
[----:B------:R-:W-:Y:S08]  /*b6f0*/  MUFU.EX2 R205, R205 ;  /* 0x000000cd00cd7308 */ /* 0x000ff00000000800 */
[----:B------:R-:W-:Y:S08]  /*b700*/  MUFU.EX2 R207, R207 ;  /* 0x000000cf00cf7308 */ /* 0x000ff00000000800 */
[----:B------:R-:W-:Y:S08]  /*b710*/  MUFU.EX2 R118, R118 ;  /* 0x0000007600767308 */ /* 0x000ff00000000800 */
[----:B------:R-:W-:Y:S01]  /*b720*/  MUFU.EX2 R209, R209 ;  /* 0x000000d100d17308 */ /* 0x000fe20000000800 */
[----:B------:R-:W-:-:S02]  /*b730*/  WARPGROUP.DEPBAR.LE gsb0, 0x0 ;  /* 0x00008000000079c5 */ /* 0x000fc40000010000 */
[----:B------:R2:W-:Y:S06]  /*b740*/  BAR.ARV R21, 0x100 ;  /* 0x000400150000751d */ /* 0x0005ec0000002000 */
[----:B------:R3:W-:Y:S01]  /*b750*/  @!P1 SYNCS.ARRIVE.TRANS64.RED.A1T0 RZ, [R131+URZ], RZ ;  /* 0x000000ff83ff99a7 */ /* 0x0007e2000810043f */
[----:B------:R-:W-:Y:S01]  /*b760*/  MUFU.EX2 R213, R110 ;  /* 0x0000006e00d57308 */ /* 0x000fe20000000800 */
[----:B--2---:R-:W-:Y:S01]  /*b770*/  @!P1 IADD3 R21, R135, 0x34860, RZ ;  /* 0x0003486087159810 */ /* 0x004fe20007ffe0ff */
[-C--:B------:R-:W-:Y:S01]  /*b780*/  FMUL.FTZ R26, R26, R12.reuse ;  /* 0x0000000c1a1a7220 */ /* 0x080fe20000410000 */
[-C--:B------:R-:W-:Y:S01]  /*b790*/  FMUL.FTZ R27, R27, R12.reuse ;  /* 0x0000000c1b1b7220 */ /* 0x080fe20000410000 */
[-C--:B------:R-:W-:Y:S01]  /*b7a0*/  FMUL.FTZ R30, R30, R12.reuse ;  /* 0x0000000c1e1e7220 */ /* 0x080fe20000410000 */
[----:B------:R-:W-:Y:S01]  /*b7b0*/  @!P1 PRMT R21, RZ, 0x654, R21 ;  /* 0x00000654ff159816 */ /* 0x000fe20000000015 */
[-C--:B------:R-:W-:Y:S01]  /*b7c0*/  FMUL.FTZ R31, R31, R12.reuse ;  /* 0x0000000c1f1f7220 */ /* 0x080fe20000410000 */
[----:B---3--:R-:W-:Y:S01]  /*b7d0*/  FADD.FTZ R131, R15, R14 ;  /* 0x0000000e0f837221 */ /* 0x008fe20000010000 */
[----:B------:R-:W-:Y:S01]  /*b7e0*/  FFMA.FTZ R14, R123, R89, -R120 ;  /* 0x000000597b0e7223 */ /* 0x000fe20000010878 */
[----:B------:R2:W-:Y:S01]  /*b7f0*/  @!P1 SYNCS.ARRIVE.TRANS64.RED.A1T0 RZ, [R21+URZ], RZ ;  /* 0x000000ff15ff99a7 */ /* 0x0005e2000810043f */
[----:B------:R-:W-:Y:S01]  /*b800*/  MUFU.EX2 R211, R211 ;  /* 0x000000d300d37308 */ /* 0x000fe20000000800 */
[----:B------:R-:W-:Y:S01]  /*b810*/  FADD.FTZ R162, R20, R131 ;  /* 0x0000008314a27221 */ /* 0x000fe20000010000 */
[-C--:B------:R-:W-:Y:S01]  /*b820*/  FMUL.FTZ R34, R34, R12.reuse ;  /* 0x0000000c22227220 */ /* 0x080fe20000410000 */
[-C--:B------:R-:W-:Y:S01]  /*b830*/  FMUL.FTZ R35, R35, R12.reuse ;  /* 0x0000000c23237220 */ /* 0x080fe20000410000 */
[-C--:B------:R-:W-:Y:S01]  /*b840*/  FMUL.FTZ R38, R38, R12.reuse ;  /* 0x0000000c26267220 */ /* 0x080fe20000410000 */
[----:B------:R-:W-:Y:S01]  /*b850*/  FADD.FTZ R162, R95, R162 ;  /* 0x000000a25fa27221 */ /* 0x000fe20000010000 */
[-C--:B------:R-:W-:Y:S01]  /*b860*/  FMUL.FTZ R39, R39, R12.reuse ;  /* 0x0000000c27277220 */ /* 0x080fe20000410000 */
[----:B--2---:R-:W-:Y:S01]  /*b870*/  FADD.FTZ R21, R181, R122 ;  /* 0x0000007ab5157221 */ /* 0x004fe20000010000 */
[----:B------:R-:W2:Y:S01]  /*b880*/  MUFU.EX2 R14, R14 ;  /* 0x0000000e000e7308 */ /* 0x000ea20000000800 */
[----:B------:R-:W-:Y:S01]  /*b890*/  FADD.FTZ R13, R93, R162 ;  /* 0x000000a25d0d7221 */ /* 0x000fe20000010000 */
[C---:B------:R-:W-:Y:S01]  /*b8a0*/  F2FP.BF16.F32.PACK_AB R181, R124.reuse, R181 ;  /* 0x000000b57cb5723e */ /* 0x040fe200000010ff */
[----:B------:R-:W-:Y:S01]  /*b8b0*/  FADD.FTZ R126, R124, R21 ;  /* 0x000000157c7e7221 */ /* 0x000fe20000010000 */
[-C--:B------:R-:W-:Y:S01]  /*b8c0*/  FMUL.FTZ R42, R42, R12.reuse ;  /* 0x0000000c2a2a7220 */ /* 0x080fe20000410000 */
[----:B------:R-:W-:Y:S01]  /*b8d0*/  FADD.FTZ R122, R170, R13 ;  /* 0x0000000daa7a7221 */ /* 0x000fe20000010000 */
[-C--:B------:R-:W-:Y:S01]  /*b8e0*/  FMUL.FTZ R43, R43, R12.reuse ;  /* 0x0000000c2b2b7220 */ /* 0x080fe20000410000 */
[----:B-1----:R-:W-:Y:S01]  /*b8f0*/  FADD.FTZ R21, R183, R126 ;  /* 0x0000007eb7157221 */ /* 0x002fe20000010000 */
[----:B------:R-:W-:Y:S01]  /*b900*/  MUFU.EX2 R104, R104 ;  /* 0x0000006800687308 */ /* 0x000fe20000000800 */
[----:B------:R-:W-:Y:S01]  /*b910*/  FADD.FTZ R13, R103, R122 ;  /* 0x0000007a670d7221 */ /* 0x000fe20000010000 */
[-C--:B------:R-:W-:Y:S01]  /*b920*/  FMUL.FTZ R46, R46, R12.reuse ;  /* 0x0000000c2e2e7220 */ /* 0x080fe20000410000 */
[----:B----4-:R-:W-:Y:S01]  /*b930*/  FADD.FTZ R126, R132, R21 ;  /* 0x00000015847e7221 */ /* 0x010fe20000010000 */
[-C--:B------:R-:W-:Y:S01]  /*b940*/  FMUL.FTZ R47, R47, R12.reuse ;  /* 0x0000000c2f2f7220 */ /* 0x080fe20000410000 */
[----:B------:R-:W-:Y:S01]  /*b950*/  FADD.FTZ R122, R160, R13 ;  /* 0x0000000da07a7221 */ /* 0x000fe20000010000 */
[-C--:B------:R-:W-:Y:S01]  /*b960*/  FMUL.FTZ R50, R50, R12.reuse ;  /* 0x0000000c32327220 */ /* 0x080fe20000410000 */
[----:B-----5:R-:W-:Y:S01]  /*b970*/  FADD.FTZ R21, R185, R126 ;  /* 0x0000007eb9157221 */ /* 0x020fe20000010000 */
[----:B------:R-:W-:Y:S01]  /*b980*/  MUFU.EX2 R90, R90 ;  /* 0x0000005a005a7308 */ /* 0x000fe20000000800 */
[----:B------:R-:W-:Y:S01]  /*b990*/  FADD.FTZ R13, R101, R122 ;  /* 0x0000007a650d7221 */ /* 0x000fe20000010000 */
[-C--:B------:R-:W-:Y:S01]  /*b9a0*/  FMUL.FTZ R51, R51, R12.reuse ;  /* 0x0000000c33337220 */ /* 0x080fe20000410000 */
[----:B------:R-:W-:Y:S01]  /*b9b0*/  FADD.FTZ R122, R154, R21 ;  /* 0x000000159a7a7221 */ /* 0x000fe20000010000 */
[-C--:B------:R-:W-:Y:S01]  /*b9c0*/  FMUL.FTZ R54, R54, R12.reuse ;  /* 0x0000000c36367220 */ /* 0x080fe20000410000 */
[----:B------:R-:W-:Y:S01]  /*b9d0*/  FADD.FTZ R106, R164, R13 ;  /* 0x0000000da46a7221 */ /* 0x000fe20000010000 */
[-C--:B------:R-:W-:Y:S01]  /*b9e0*/  FMUL.FTZ R55, R55, R12.reuse ;  /* 0x0000000c37377220 */ /* 0x080fe20000410000 */
[----:B------:R-:W-:Y:S01]  /*b9f0*/  FADD.FTZ R21, R187, R122 ;  /* 0x0000007abb157221 */ /* 0x000fe20000010000 */
[----:B------:R-:W-:Y:S01]  /*ba00*/  MUFU.EX2 R94, R94 ;  /* 0x0000005e005e7308 */ /* 0x000fe20000000800 */
[----:B------:R-:W-:Y:S01]  /*ba10*/  FADD.FTZ R13, R99, R106 ;  /* 0x0000006a630d7221 */ /* 0x000fe20000010000 */
[-CC-:B------:R-:W-:Y:S01]  /*ba20*/  FFMA.FTZ R106, R98, R89.reuse, -R120.reuse ;  /* 0x00000059626a7223 */ /* 0x180fe20000010878 */
[----:B------:R-:W-:Y:S01]  /*ba30*/  FADD.FTZ R126, R158, R21 ;  /* 0x000000159e7e7221 */ /* 0x000fe20000010000 */
[-C--:B------:R-:W-:Y:S01]  /*ba40*/  FMUL.FTZ R58, R58, R12.reuse ;  /* 0x0000000c3a3a7220 */ /* 0x080fe20000410000 */
[----:B------:R-:W-:Y:S01]  /*ba50*/  FADD.FTZ R122, R152, R13 ;  /* 0x0000000d987a7221 */ /* 0x000fe20000010000 */
[-C--:B------:R-:W-:Y:S01]  /*ba60*/  FFMA.FTZ R13, R196, R89.reuse, -R120 ;  /* 0x00000059c40d7223 */ /* 0x080fe20000010878 */
[----:B------:R-:W-:Y:S01]  /*ba70*/  FADD.FTZ R123, R189, R126 ;  /* 0x0000007ebd7b7221 */ /* 0x000fe20000010000 */
[----:B------:R1:W-:Y:S01]  /*ba80*/  MUFU.EX2 R98, R115 ;  /* 0x0000007300627308 */ /* 0x0003e20000000800 */
[----:B------:R-:W-:Y:S01]  /*ba90*/  FADD.FTZ R21, R97, R122 ;  /* 0x0000007a61157221 */ /* 0x000fe20000010000 */
[-C--:B------:R-:W-:Y:S01]  /*baa0*/  FMUL.FTZ R59, R59, R12.reuse ;  /* 0x0000000c3b3b7220 */ /* 0x080fe20000410000 */
[----:B------:R-:W-:Y:S01]  /*bab0*/  FADD.FTZ R126, R146, R123 ;  /* 0x0000007b927e7221 */ /* 0x000fe20000010000 */
[-C--:B------:R-:W-:Y:S01]  /*bac0*/  FMUL.FTZ R62, R62, R12.reuse ;  /* 0x0000000c3e3e7220 */ /* 0x080fe20000410000 */
[----:B------:R-:W-:Y:S01]  /*bad0*/  FADD.FTZ R122, R144, R21 ;  /* 0x00000015907a7221 */ /* 0x000fe20000010000 */
[-C--:B------:R-:W-:Y:S01]  /*bae0*/  FFMA.FTZ R21, R198, R89.reuse, -R120 ;  /* 0x00000059c6157223 */ /* 0x080fe20000010878 */
[----:B------:R-:W-:Y:S01]  /*baf0*/  FADD.FTZ R123, R191, R126 ;  /* 0x0000007ebf7b7221 */ /* 0x000fe20000010000 */
[----:B------:R-:W-:Y:S01]  /*bb00*/  MUFU.EX2 R124, R106 ;  /* 0x0000006a007c7308 */ /* 0x000fe20000000800 */
[----:B-1----:R-:W-:Y:S01]  /*bb10*/  FADD.FTZ R115, R107, R122 ;  /* 0x0000007a6b737221 */ /* 0x002fe20000010000 */
[----:B------:R-:W-:Y:S01]  /*bb20*/  FFMA.FTZ R120, R228, R89, -R120 ;  /* 0x00000059e4787223 */ /* 0x000fe20000010878 */
[----:B------:R-:W-:Y:S01]  /*bb30*/  FADD.FTZ R126, R150, R123 ;  /* 0x0000007b967e7221 */ /* 0x000fe20000010000 */
[-C--:B------:R-:W-:Y:S01]  /*bb40*/  FMUL.FTZ R63, R63, R12.reuse ;  /* 0x0000000c3f3f7220 */ /* 0x080fe20000410000 */
[----:B------:R-:W-:Y:S01]  /*bb50*/  FADD.FTZ R122, R148, R115 ;  /* 0x00000073947a7221 */ /* 0x000fe20000010000 */
[-C--:B------:R-:W-:Y:S01]  /*bb60*/  FMUL.FTZ R66, R66, R12.reuse ;  /* 0x0000000c42427220 */ /* 0x080fe20000410000 */
[----:B------:R-:W-:Y:S01]  /*bb70*/  FADD.FTZ R15, R193, R126 ;  /* 0x0000007ec10f7221 */ /* 0x000fe20000010000 */
        /* <DEDUP_REMOVED lines=24> */
[----:B------:R-:W1:Y:S01]  /*bd00*/  MUFU.EX2 R3, R186 ;  /* 0x000000ba00037308 */ /* 0x000e620000000800 */
[----:B------:R-:W-:Y:S01]  /*bd10*/  FADD.FTZ R15, R109, R112 ;  /* 0x000000706d0f7221 */ /* 0x000fe20000010000 */
[-C--:B------:R-:W-:Y:S01]  /*bd20*/  FMUL.FTZ R86, R86, R12.reuse ;  /* 0x0000000c56567220 */ /* 0x080fe20000410000 */
[----:B------:R-:W-:Y:S01]  /*bd30*/  FADD.FTZ R116, R134, R93 ;  /* 0x0000005d86747221 */ /* 0x000fe20000010000 */
[----:B------:R-:W-:Y:S01]  /*bd40*/  FMUL.FTZ R87, R87, R12 ;  /* 0x0000000c57577220 */ /* 0x000fe20000410000 */
[----:B------:R-:W-:Y:S01]  /*bd50*/  FADD.FTZ R15, R128, R15 ;  /* 0x0000000f800f7221 */ /* 0x000fe20000010000 */
[----:B------:R-:W-:Y:S01]  /*bd60*/  F2FP.BF16.F32.PACK_AB R183, R132, R183 ;  /* 0x000000b784b7723e */ /* 0x000fe200000010ff */
[----:B------:R-:W-:Y:S01]  /*bd70*/  FMUL.FTZ R24, R24, R91 ;  /* 0x0000005b18187220 */ /* 0x000fe20000410000 */
[----:B------:R-:W3:Y:S01]  /*bd80*/  MUFU.EX2 R112, R192 ;  /* 0x000000c000707308 */ /* 0x000ee20000000800 */
[----:B------:R-:W-:Y:S01]  /*bd90*/  FADD.FTZ R122, R200, R15 ;  /* 0x0000000fc87a7221 */ /* 0x000fe20000010000 */
[----:B------:R-:W-:Y:S01]  /*bda0*/  FADD.FTZ R15, R201, R116 ;  /* 0x00000074c90f7221 */ /* 0x000fe20000010000 */
[C---:B--2---:R-:W-:Y:S01]  /*bdb0*/  F2FP.BF16.F32.PACK_AB R201, R14.reuse, R201 ;  /* 0x000000c90ec9723e */ /* 0x044fe200000010ff */
[----:B------:R-:W-:Y:S01]  /*bdc0*/  FMUL.FTZ R25, R25, R91 ;  /* 0x0000005b19197220 */ /* 0x000fe20000410000 */
[----:B------:R-:W-:Y:S01]  /*bdd0*/  FADD.FTZ R93, R121, R122 ;  /* 0x0000007a795d7221 */ /* 0x000fe20000010000 */
[----:B------:R-:W-:Y:S01]  /*bde0*/  FADD.FTZ R116, R14, R15 ;  /* 0x0000000f0e747221 */ /* 0x000fe20000010000 */
[----:B------:R-:W-:Y:S01]  /*bdf0*/  F2FP.BF16.F32.PACK_AB R185, R154, R185 ;  /* 0x000000b99ab9723e */ /* 0x000fe200000010ff */
[----:B------:R-:W-:Y:S01]  /*be00*/  MUFU.EX2 R120, R120 ;  /* 0x0000007800787308 */ /* 0x000fe20000000800 */
[----:B------:R-:W-:Y:S01]  /*be10*/  FADD.FTZ R122, R202, R93 ;  /* 0x0000005dca7a7221 */ /* 0x000fe20000010000 */
[----:B------:R-:W-:Y:S01]  /*be20*/  FADD.FTZ R15, R203, R116 ;  /* 0x00000074cb0f7221 */ /* 0x000fe20000010000 */
[----:B-1----:R-:W-:Y:S01]  /*be30*/  F2FP.BF16.F32.PACK_AB R218, R3, R108 ;  /* 0x0000006c03da723e */ /* 0x002fe200000010ff */
[----:B------:R-:W-:Y:S01]  /*be40*/  FMUL.FTZ R28, R28, R91 ;  /* 0x0000005b1c1c7220 */ /* 0x000fe20000410000 */
[----:B------:R-:W-:Y:S01]  /*be50*/  FADD.FTZ R93, R125, R122 ;  /* 0x0000007a7d5d7221 */ /* 0x000fe20000010000 */
[----:B------:R-:W-:Y:S01]  /*be60*/  FADD.FTZ R116, R114, R15 ;  /* 0x0000000f72747221 */ /* 0x000fe20000010000 */
[----:B------:R-:W-:Y:S01]  /*be70*/  F2FP.BF16.F32.PACK_AB R186, R152, R99 ;  /* 0x0000006398ba723e */ /* 0x000fe200000010ff */
[----:B------:R-:W-:Y:S01]  /*be80*/  FMUL.FTZ R29, R29, R91 ;  /* 0x0000005b1d1d7220 */ /* 0x000fe20000410000 */
[----:B------:R-:W-:Y:S01]  /*be90*/  FADD.FTZ R106, R204, R93 ;  /* 0x0000005dcc6a7221 */ /* 0x000fe20000010000 */
[----:B------:R-:W-:Y:S01]  /*bea0*/  FADD.FTZ R15, R205, R116 ;  /* 0x00000074cd0f7221 */ /* 0x000fe20000010000 */
[----:B------:R-:W-:Y:S01]  /*beb0*/  F2FP.BF16.F32.PACK_AB R187, R158, R187 ;  /* 0x000000bb9ebb723e */ /* 0x000fe200000010ff */
[----:B------:R1:W2:Y:S01]  /*bec0*/  MUFU.EX2 R116, R102 ;  /* 0x0000006600747308 */ /* 0x0002a20000000800 */
[----:B------:R-:W-:Y:S01]  /*bed0*/  FADD.FTZ R93, R113, R106 ;  /* 0x0000006a715d7221 */ /* 0x000fe20000010000 */
[----:B------:R-:W-:Y:S01]  /*bee0*/  FADD.FTZ R106, R98, R15 ;  /* 0x0000000f626a7221 */ /* 0x000fe20000010000 */
[----:B------:R-:W-:Y:S01]  /*bef0*/  F2FP.BF16.F32.PACK_AB R189, R146, R189 ;  /* 0x000000bd92bd723e */ /* 0x000fe200000010ff */
        /* <DEDUP_REMOVED lines=9> */
[----:B-1----:R-:W-:Y:S01]  /*bf90*/  FADD.FTZ R102, R208, R93 ;  /* 0x0000005dd0667221 */ /* 0x002fe20000010000 */
        /* <DEDUP_REMOVED lines=12> */
[----:B---3--:R-:W-:Y:S01]  /*c060*/  FADD.FTZ R13, R112, R13 ;  /* 0x0000000d700d7221 */ /* 0x008fe20000010000 */
        /* <DEDUP_REMOVED lines=11> */
[----:B--2---:R-:W-:Y:S01]  /*c120*/  FADD.FTZ R13, R116, R13 ;  /* 0x0000000d740d7221 */ /* 0x004fe20000010000 */
[----:B------:R-:W-:Y:S01]  /*c130*/  F2FP.BF16.F32.PACK_AB R199, R134, R199 ;  /* 0x000000c786c7723e */ /* 0x000fe200000010ff */
[-C--:B------:R-:W-:Y:S01]  /*c140*/  FMUL.FTZ R49, R49, R91.reuse ;  /* 0x0000005b31317220 */ /* 0x080fe20000410000 */
[----:B------:R-:W-:Y:S01]  /*c150*/  FADD.FTZ R15, R141, R14 ;  /* 0x0000000e8d0f7221 */ /* 0x000fe20000010000 */
[----:B------:R-:W-:Y:S01]  /*c160*/  FADD.FTZ R13, R215, R13 ;  /* 0x0000000dd70d7221 */ /* 0x000fe20000010000 */
[----:B------:R-:W-:Y:S01]  /*c170*/  F2FP.BF16.F32.PACK_AB R200, R121, R200 ;  /* 0x000000c879c8723e */ /* 0x000fe200000010ff */
[-C--:B------:R-:W-:Y:S01]  /*c180*/  FMUL.FTZ R52, R52, R91.reuse ;  /* 0x0000005b34347220 */ /* 0x080fe20000410000 */
[----:B------:R-:W-:Y:S01]  /*c190*/  FADD.FTZ R14, R104, R15 ;  /* 0x0000000f680e7221 */ /* 0x000fe20000010000 */
[----:B------:R-:W-:Y:S01]  /*c1a0*/  FADD.FTZ R13, R90, R13 ;  /* 0x0000000d5a0d7221 */ /* 0x000fe20000010000 */
[----:B------:R-:W-:Y:S01]  /*c1b0*/  F2FP.BF16.F32.PACK_AB R202, R125, R202 ;  /* 0x000000ca7dca723e */ /* 0x000fe200000010ff */
[----:B------:R-:W-:Y:S01]  /*c1c0*/  FMUL.FTZ R53, R53, R91 ;  /* 0x0000005b35357220 */ /* 0x000fe20000410000 */
        /* <DEDUP_REMOVED lines=9> */
[----:B------:R-:W-:Y:S01]  /*c260*/  F2FP.BF16.F32.PACK_AB R205, R98, R205 ;  /* 0x000000cd62cd723e */ /* 0x000fe200000010ff */
[----:B------:R-:W-:Y:S01]  /*c270*/  FADD.FTZ R13, R120, R13 ;  /* 0x0000000d780d7221 */ /* 0x000fe20000010000 */
        /* <DEDUP_REMOVED lines=25> */
[----:B------:R-:W-:-:S02]  /*c410*/  IMAD.MOV.U32 R3, RZ, RZ, R92 ;  /* 0x000000ffff037224 */ /* 0x000fc400078e005c */
[----:B------:R-:W-:Y:S01]  /*c420*/  IMAD.MOV.U32 R12, RZ, RZ, R88 ;  /* 0x000000ffff0c7224 */ /* 0x000fe200078e0058 */
[----:B------:R-:W-:Y:S06]  /*c430*/  @P2 BRA `(.L_x_5537) ;  /* 0xffffffa800502947 */ /* 0x000fec000383ffff */
.L_x_5528:
[----:B------:R-:W-:Y:S06]  /*c440*/  BAR.ARV 0x8, 0x120 ;  /* 0x0204800000007b1d */ /* 0x000fec0000002000 */
[----:B------:R-:W-:Y:S05]  /*c450*/  @!P0 BRA `(.L_x_5538) ;  /* 0x0000000000048947 */ /* 0x000fea0003800000 */
[----:B------:R-:W-:Y:S01]  /*c460*/  BPT.TRAP 0x1 ;  /* 0x000000040000795c */ /* 0x000fe20000300000 */
.L_x_5538:
[----:B------:R-:W-:Y:S01]  /*c470*/  R2UR UR4, R2 ;  /* 0x00000000020472ca */ /* 0x000fe200000e0000 */
[----:B------:R-:W-:-:S12]  /*c480*/  ULEA UR7, UR38, UR39, 0x3 ;  /* 0x0000002726077291 */ /* 0x000fd8000f8e183f */
[----:B------:R-:W-:-:S05]  /*c490*/  IMAD.U32 R0, RZ, RZ, UR4 ;  /* 0x00000004ff007e24 */ /* 0x000fca000f8e00ff */
[----:B------:R-:W-:-:S04]  /*c4a0*/  SHF.L.U32 R0, R0, 0x1f, RZ ;  /* 0x0000001f00007819 */ /* 0x000fc800000006ff */
[----:B------:R1:W2:Y:S01]  /*c4b0*/  SYNCS.PHASECHK.TRANS64.TRYWAIT P2, [UR7+0x34850], R0 ;  /* 0x03485000ff0075a7 */ /* 0x0002a20008040147 */
[----:B------:R-:W-:Y:S05]  /*c4c0*/  @!P0 BRA `(.L_x_5539) ;  /* 0x0000000000048947 */ /* 0x000fea0003800000 */
[----:B------:R-:W-:Y:S01]  /*c4d0*/  BPT.TRAP 0x1 ;  /* 0x000000040000795c */ /* 0x000fe20000300000 */
.L_x_5539:
[----:B--2---:R-:W-:Y:S05]  /*c4e0*/  @P2 BRA `(.L_x_5540) ;  /* 0x0000000000082947 */ /* 0x004fea0003800000 */
[----:B------:R-:W2:Y:S02]  /*c4f0*/  SYNCS.PHASECHK.TRANS64.TRYWAIT P0, [UR7+0x34850], R0 ;  /* 0x03485000ff0075a7 */ /* 0x000ea40008000147 */
[----:B--2---:R-:W-:Y:S05]  /*c500*/  @!P0 BRA `(.L_x_5541) ;  /* 0x0000004400708947 */ /* 0x004fea0003800000 */
.L_x_5540:
[----:B------:R-:W-:Y:S01]  /*c510*/  UIADD3 UR4, UR39, 0x400, URZ ;  /* 0x0000040027047890 */ /* 0x000fe2000fffe03f */
[----:B------:R-:W-:Y:S01]  /*c520*/  WARPGROUP.ARRIVE ;  /* 0x00000000000079c5 */ /* 0x000fe20000000000 */
[----:B------:R-:W-:Y:S01]  /*c530*/  UMOV UR11, 0x40000040 ;  /* 0x40000040000b7882 */ /* 0x000fe20000000000 */
[----:B--2---:R-:W2:Y:S01]  /*c540*/  SHFL.BFLY PT, R3, R14, 0x2, 0x1f ;  /* 0x0c401f000e037f89 */ /* 0x004ea200000e0000 */
[----:B------:R-:W-:Y:S01]  /*c550*/  USHF.R.U32.HI UR4, URZ, 0x4, UR4 ;  /* 0x000000043f047899 */ /* 0x000fe20008011604 */
[C---:B------:R-:W-:Y:S01]  /*c560*/  IADD3 R5, P6, R16.reuse, 0x60, RZ ;  /* 0x0000006010057810 */ /* 0x040fe20007fde0ff */
[----:B------:R-:W-:Y:S01]  /*c570*/  UIADD3 UR35, -UR36, URZ, URZ ;  /* 0x0000003f24237290 */ /* 0x000fe2000fffe13f */
[----:B------:R-:W3:Y:S01]  /*c580*/  SHFL.BFLY PT, R4, R13, 0x2, 0x1f ;  /* 0x0c401f000d047f89 */ /* 0x000ee200000e0000 */
[----:B------:R-:W-:Y:S01]  /*c590*/  ULOP3.LUT UR4, UR4, 0x3fff, URZ, 0xc0, !UPT ;  /* 0x00003fff04047892 */ /* 0x000fe2000f8ec03f */
[----:B------:R-:W-:Y:S01]  /*c5a0*/  LOP3.LUT R12, R5, 0x380, RZ, 0xc0, !PT ;  /* 0x00000380050c7812 */ /* 0x000fe200078ec0ff */
[----:B------:R-:W-:Y:S01]  /*c5b0*/  ULDC.64 UR8, c[0x0][0xb70] ;  /* 0x0002dc0000087ab9 */ /* 0x000fe20000000a00 */
[----:B------:R-:W-:Y:S01]  /*c5c0*/  IADD3 R15, P5, R16, 0x40, RZ ;  /* 0x00000040100f7810 */ /* 0x000fe20007fbe0ff */
[----:B------:R-:W-:Y:S01]  /*c5d0*/  ULOP3.LUT UR4, UR4, 0x5800000, URZ, 0xfc, !UPT ;  /* 0x0580000004047892 */ /* 0x000fe2000f8efc3f */
[----:B------:R-:W-:-:S02]  /*c5e0*/  SHF.R.U64 R12, R12, 0x3, RZ ;  /* 0x000000030c0c7819 */ /* 0x000fc400000012ff */
[----:B------:R-:W-:Y:S01]  /*c5f0*/  IADD3 R7, P3, R16, 0x4040, RZ ;  /* 0x0000404010077810 */ /* 0x000fe20007f7e0ff */
[----:B------:R-:W-:Y:S01]  /*c600*/  UIMAD UR4, UR38, 0xb00, UR4 ;  /* 0x00000b00260478a4 */ /* 0x000fe2000f8e0204 */
[----:B------:R-:W-:Y:S02]  /*c610*/  LOP3.LUT R12, R12, R5, RZ, 0x3c, !PT ;  /* 0x000000050c0c7212 */ /* 0x000fe400078e3cff */
[C---:B------:R-:W-:Y:S01]  /*c620*/  IADD3 R21, P4, R16.reuse, 0x20, RZ ;  /* 0x0000002010157810 */ /* 0x040fe20007f9e0ff */
[----:B------:R-:W-:Y:S01]  /*c630*/  UIADD3 UR6, UR4, 0x80, URZ ;  /* 0x0000008004067890 */ /* 0x000fe2000fffe03f */
[----:B------:R-:W-:Y:S02]  /*c640*/  IADD3 R11, P0, R16, 0x4000, RZ ;  /* 0x00004000100b7810 */ /* 0x000fe40007f1e0ff */
[----:B------:R-:W-:Y:S01]  /*c650*/  UMOV UR10, UR4 ;  /* 0x00000004000a7c82 */ /* 0x000fe20008000000 */
[----:B------:R-:W-:Y:S01]  /*c660*/  LOP3.LUT R6, R7, 0x380, RZ, 0xc0, !PT ;  /* 0x0000038007067812 */ /* 0x000fe200078ec0ff */
[----:B------:R-:W-:Y:S01]  /*c670*/  HGMMA.64x128x16.F32.BF16 R24, R176, gdesc[UR8].tnspB, R24, gsb0 ;  /* 0x41e00008b0187df0 */ /* 0x000fe20008001818 */
[----:B------:R-:W-:Y:S01]  /*c680*/  UMOV UR11, 0x40000040 ;  /* 0x40000040000b7882 */ /* 0x000fe20000000000 */
[----:B------:R-:W-:Y:S01]  /*c690*/  UMOV UR10, UR6 ;  /* 0x00000006000a7c82 */ /* 0x000fe20008000000 */
[----:B------:R-:W-:Y:S01]  /*c6a0*/  UIADD3 UR6, UR4, 0x100, URZ ;  /* 0x0000010004067890 */ /* 0x000fe2000fffe03f */
[----:B--2---:R-:W-:Y:S01]  /*c6b0*/  FADD.FTZ R3, R3, R14 ;  /* 0x0000000e03037221 */ /* 0x004fe20000010000 */
[----:B------:R-:W-:Y:S01]  /*c6c0*/  LOP3.LUT R14, R15, 0x380, RZ, 0xc0, !PT ;  /* 0x000003800f0e7812 */ /* 0x000fe200078ec0ff */
[----:B---3--:R-:W-:Y:S01]  /*c6d0*/  FADD.FTZ R18, R4, R13 ;  /* 0x0000000d04127221 */ /* 0x008fe20000010000 */
[----:B------:R-:W-:Y:S01]  /*c6e0*/  LOP3.LUT R20, R21, 0x380, RZ, 0xc0, !PT ;  /* 0x0000038015147812 */ /* 0x000fe200078ec0ff */
[----:B------:R-:W-:Y:S01]  /*c6f0*/  IMAD.X R13, RZ, RZ, R17, P6 ;  /* 0x000000ffff0d7224 */ /* 0x000fe200030e0611 */
[----:B-1----:R-:W1:Y:S01]  /*c700*/  SHFL.BFLY PT, R0, R3, 0x1, 0x1f ;  /* 0x0c201f0003007f89 */ /* 0x002e6200000e0000 */
[----:B------:R-:W-:-:S02]  /*c710*/  SHF.R.U64 R14, R14, 0x3, RZ ;  /* 0x000000030e0e7819 */ /* 0x000fc400000012ff */
[----:B------:R-:W-:Y:S01]  /*c720*/  IADD3 R9, P2, R16, 0x4020, RZ ;  /* 0x0000402010097810 */ /* 0x000fe20007f5e0ff */
[----:B------:R-:W2:Y:S01]  /*c730*/  SHFL.BFLY PT, R5, R18, 0x1, 0x1f ;  /* 0x0c201f0012057f89 */ /* 0x000ea200000e0000 */
[----:B------:R-:W-:Y:S02]  /*c740*/  LOP3.LUT R10, R11, 0x380, RZ, 0xc0, !PT ;  /* 0x000003800b0a7812 */ /* 0x000fe400078ec0ff */
[----:B------:R-:W-:Y:S02]  /*c750*/  SHF.R.U64 R6, R6, 0x3, RZ ;  /* 0x0000000306067819 */ /* 0x000fe400000012ff */
[----:B------:R-:W-:Y:S02]  /*c760*/  SHF.R.U64 R20, R20, 0x3, RZ ;  /* 0x0000000314147819 */ /* 0x000fe400000012ff */
[----:B------:R-:W-:Y:S01]  /*c770*/  LOP3.LUT R14, R14, R15, RZ, 0x3c, !PT ;  /* 0x0000000f0e0e7212 */ /* 0x000fe200078e3cff */
[----:B------:R-:W-:Y:S01]  /*c780*/  IMAD.X R15, RZ, RZ, R17, P5 ;  /* 0x000000ffff0f7224 */ /* 0x000fe200028e0611 */
[----:B------:R-:W-:-:S02]  /*c790*/  LOP3.LUT R91, R16, 0x380, RZ, 0xc0, !PT ;  /* 0x00000380105b7812 */ /* 0x000fc400078ec0ff */
[----:B------:R-:W-:Y:S02]  /*c7a0*/  LOP3.LUT R8, R9, 0x380, RZ, 0xc0, !PT ;  /* 0x0000038009087812 */ /* 0x000fe400078ec0ff */
[----:B------:R-:W-:Y:S02]  /*c7b0*/  SHF.R.U64 R10, R10, 0x3, RZ ;  /* 0x000000030a0a7819 */ /* 0x000fe400000012ff */
[----:B------:R-:W-:Y:S01]  /*c7c0*/  LOP3.LUT R6, R6, R7, RZ, 0x3c, !PT ;  /* 0x0000000706067212 */ /* 0x000fe200078e3cff */
[----:B------:R-:W-:Y:S01]  /*c7d0*/  IMAD.X R7, RZ, RZ, R17, P3 ;  /* 0x000000ffff077224 */ /* 0x000fe200018e0611 */
[----:B------:R-:W-:Y:S02]  /*c7e0*/  R2UR UR5, R221 ;  /* 0x00000000dd0572ca */ /* 0x000fe400000e0000 */
[----:B------:R-:W-:Y:S01]  /*c7f0*/  LOP3.LUT R20, R20, R21, RZ, 0x3c, !PT ;  /* 0x0000001514147212 */ /* 0x000fe200078e3cff */
[----:B-1----:R-:W-:Y:S01]  /*c800*/  FADD.FTZ R3, R3, R0 ;  /* 0x0000000003037221 */ /* 0x002fe20000010000 */
[----:B------:R-:W-:Y:S01]  /*c810*/  SHF.R.U64 R91, R91, 0x3, RZ ;  /* 0x000000035b5b7819 */ /* 0x000fe200000012ff */
[----:B------:R-:W-:Y:S01]  /*c820*/  IMAD.MOV.U32 R0, RZ, RZ, RZ ;  /* 0x000000ffff007224 */ /* 0x000fe200078e00ff */
[----:B------:R-:W-:Y:S01]  /*c830*/  SHF.R.U64 R8, R8, 0x3, RZ ;  /* 0x0000000308087819 */ /* 0x000fe200000012ff */
[----:B--2---:R-:W-:Y:S01]  /*c840*/  FADD.FTZ R18, R18, R5 ;  /* 0x0000000512127221 */ /* 0x004fe20000010000 */
[----:B------:R-:W-:-:S02]  /*c850*/  FSETP.NE.FTZ.AND P5, PT, R3, RZ, PT ;  /* 0x000000ff0300720b */ /* 0x000fc40003fb5000 */
[----:B------:R-:W-:Y:S02]  /*c860*/  LOP3.LUT R10, R10, R11, RZ, 0x3c, !PT ;  /* 0x0000000b0a0a7212 */ /* 0x000fe400078e3cff */
[----:B------:R-:W-:Y:S01]  /*c870*/  FSETP.NE.FTZ.AND P3, PT, R18, RZ, PT ;  /* 0x000000ff1200720b */ /* 0x000fe20003f75000 */
[----:B------:R-:W-:Y:S01]  /*c880*/  UIADD3 UR34, -UR5, URZ, URZ ;  /* 0x0000003f05227290 */ /* 0x000fe2000fffe13f */
[----:B------:R-:W-:Y:S02]  /*c890*/  IADD3.X R21, RZ, R17, RZ, P4, !PT ;  /* 0x00000011ff157210 */ /* 0x000fe400027fe4ff */
[----:B------:R-:W-:Y:S02]  /*c8a0*/  R2UR UR12, R220 ;  /* 0x00000000dc0c72ca */ /* 0x000fe400000e0000 */
[----:B------:R-:W-:Y:S02]  /*c8b0*/  IADD3 R11, P4, R16, 0x4060, RZ ;  /* 0x00004060100b7810 */ /* 0x000fe40007f9e0ff */
[----:B------:R-:W-:Y:S01]  /*c8c0*/  LOP3.LUT R90, R91, R16, RZ, 0x3c, !PT ;  /* 0x000000105b5a7212 */ /* 0x000fe200078e3cff */
[--C-:B------:R-:W-:Y:S01]  /*c8d0*/  IMAD.MOV.U32 R91, RZ, RZ, R17.reuse ;  /* 0x000000ffff5b7224 */ /* 0x100fe200078e0011 */
[----:B------:R-:W-:Y:S01]  /*c8e0*/  LOP3.LUT R8, R8, R9, RZ, 0x3c, !PT ;  /* 0x0000000908087212 */ /* 0x000fe200078e3cff */
[----:B------:R-:W-:Y:S01]  /*c8f0*/  IMAD.X R9, RZ, RZ, R17, P2 ;  /* 0x000000ffff097224 */ /* 0x000fe200010e0611 */
[----:B------:R-:W-:Y:S01]  /*c900*/  LOP3.LUT R4, R11, 0x380, RZ, 0xc0, !PT ;  /* 0x000003800b047812 */ /* 0x000fe200078ec0ff */
[----:B------:R-:W-:Y:S01]  /*c910*/  @P5 MUFU.RCP R0, R3 ;  /* 0x0000000300005308 */ /* 0x000fe20000001000 */
[----:B------:R-:W-:-:S02]  /*c920*/  MOV R98, R90 ;  /* 0x0000005a00627202 */ /* 0x000fc40000000f00 */
[----:B------:R-:W-:Y:S02]  /*c930*/  SHF.R.U64 R4, R4, 0x3, RZ ;  /* 0x0000000304047819 */ /* 0x000fe400000012ff */
[----:B------:R-:W-:Y:S01]  /*c940*/  MOV R96, R14 ;  /* 0x0000000e00607202 */ /* 0x000fe20000000f00 */
[----:B------:R-:W-:Y:S01]  /*c950*/  IMAD.MOV.U32 R14, RZ, RZ, RZ ;  /* 0x000000ffff0e7224 */ /* 0x000fe200078e00ff */
[----:B------:R-:W-:Y:S02]  /*c960*/  MOV R93, R8 ;  /* 0x00000008005d7202 */ /* 0x000fe40000000f00 */
[----:B------:R-:W1:Y:S01]  /*c970*/  @P5 MUFU.LG2 R8, R3 ;  /* 0x0000000300085308 */ /* 0x000e620000000c00 */
[----:B------:R-:W-:Y:S02]  /*c980*/  MOV R91, R6 ;  /* 0x00000006005b7202 */ /* 0x000fe40000000f00 */
[----:B------:R-:W-:Y:S02]  /*c990*/  LOP3.LUT R4, R4, R11, RZ, 0x3c, !PT ;  /* 0x0000000b04047212 */ /* 0x000fe400078e3cff */
[----:B------:R-:W-:-:S02]  /*c9a0*/  IADD3.X R5, RZ, R17, RZ, P4, !PT ;  /* 0x00000011ff057210 */ /* 0x000fc400027fe4ff */
[----:B------:R-:W-:Y:S01]  /*c9b0*/  IADD3.X R11, RZ, R17, RZ, P0, !PT ;  /* 0x00000011ff0b7210 */ /* 0x000fe200007fe4ff */
[----:B------:R-:W2:Y:S01]  /*c9c0*/  @P3 MUFU.LG2 R6, R18 ;  /* 0x0000001200063308 */ /* 0x000ea20000000c00 */
[----:B------:R-:W-:Y:S01]  /*c9d0*/  MOV R90, R4 ;  /* 0x00000004005a7202 */ /* 0x000fe20000000f00 */
[----:B------:R-:W-:Y:S01]  /*c9e0*/  IMAD.U32 R4, RZ, RZ, UR7 ;  /* 0x00000007ff047e24 */ /* 0x000fe2000f8e00ff */
[----:B------:R-:W-:Y:S01]  /*c9f0*/  MOV R94, R10 ;  /* 0x0000000a005e7202 */ /* 0x000fe20000000f00 */
[C---:B------:R-:W-:Y:S01]  /*ca00*/  @P5 FMUL.FTZ R5, R89.reuse, 0.69314718246459960938 ;  /* 0x3f31721859055820 */ /* 0x040fe20000410000 */
[----:B------:R-:W-:Y:S01]  /*ca10*/  @P3 FMUL.FTZ R10, R89, 0.69314718246459960938 ;  /* 0x3f317218590a3820 */ /* 0x000fe20000410000 */
[----:B------:R-:W-:Y:S01]  /*ca20*/  @!P1 VIADD R4, R4, 0x34860 ;  /* 0x0003486004049836 */ /* 0x000fe20000000000 */
[----:B------:R-:W-:Y:S01]  /*ca30*/  LOP3.LUT P0, RZ, R23, 0x3, RZ, 0xc0, !PT ;  /* 0x0000000317ff7812 */ /* 0x000fe2000780c0ff */
[----:B------:R-:W3:Y:S01]  /*ca40*/  @P3 MUFU.RCP R14, R18 ;  /* 0x00000012000e3308 */ /* 0x000ee20000001000 */
[----:B-1----:R-:W-:Y:S01]  /*ca50*/  @P5 FMUL.FTZ R8, R8, 0.69314718246459960938 ;  /* 0x3f31721808085820 */ /* 0x002fe20000410000 */
[----:B------:R-:W-:Y:S01]  /*ca60*/  MOV R97, R20 ;  /* 0x0000001400617202 */ /* 0x000fe20000000f00 */
[----:B------:R-:W-:Y:S01]  /*ca70*/  IMAD.MOV.U32 R3, RZ, RZ, -0x800000 ;  /* 0xff800000ff037424 */ /* 0x000fe200078e00ff */
[----:B------:R-:W-:Y:S01]  /*ca80*/  @!P1 PRMT R4, RZ, 0x654, R4 ;  /* 0x00000654ff049816 */ /* 0x000fe20000000004 */
[----:B------:R-:W-:Y:S01]  /*ca90*/  ULDC UR7, c[0x0][0xa88] ;  /* 0x0002a20000077ab9 */ /* 0x000fe20000000800 */
[----:B------:R-:W-:Y:S01]  /*caa0*/  MOV R21, 0xff800000 ;  /* 0xff80000000157802 */ /* 0x000fe20000000f00 */
[----:B------:R-:W-:Y:S01]  /*cab0*/  @P5 FFMA.FTZ R3, R5, R88, R8 ;  /* 0x0000005805035223 */ /* 0x000fe20000010008 */
[----:B------:R-:W-:Y:S01]  /*cac0*/  MOV R95, R12 ;  /* 0x0000000c005f7202 */ /* 0x000fe20000000f00 */
[----:B--2---:R-:W-:-:S04]  /*cad0*/  @P3 FMUL.FTZ R7, R6, 0.69314718246459960938 ;  /* 0x3f31721806073820 */ /* 0x004fc80000410000 */
[----:B------:R-:W-:Y:S01]  /*cae0*/  @P3 FFMA.FTZ R21, R10, R92, R7 ;  /* 0x0000005c0a153223 */ /* 0x000fe20000010007 */
[----:B------:R-:W-:Y:S02]  /*caf0*/  WARPGROUP.DEPBAR.LE gsb0, 0x0 ;  /* 0x00008000000079c5 */ /* 0x000fe40000010000 */
[----:B------:R-:W-:-:S06]  /*cb00*/  WARPGROUP.ARRIVE ;  /* 0x00000000000079c5 */ /* 0x000fcc0000000000 */
[----:B------:R-:W-:Y:S01]  /*cb10*/  HGMMA.64x128x16.F32.BF16 R24, R180, gdesc[UR8].tnspB, R24, gsb0 ;  /* 0x41e00008b4187df0 */ /* 0x000fe20008001818 */
[----:B------:R-:W-:Y:S01]  /*cb20*/  UMOV UR10, UR6 ;  /* 0x00000006000a7c82 */ /* 0x000fe20008000000 */
[----:B------:R-:W-:Y:S01]  /*cb30*/  UMOV UR11, 0x40000040 ;  /* 0x40000040000b7882 */ /* 0x000fe20000000000 */
[----:B------:R-:W-:Y:S01]  /*cb40*/  UIADD3 UR6, UR4, 0x180, URZ ;  /* 0x0000018004067890 */ /* 0x000fe2000fffe03f */
        /* <DEDUP_REMOVED lines=35> */
[----:B------:R-:W-:Y:S02]  /*cd80*/  UIADD3 UR6, UR4, 0x480, URZ ;  /* 0x0000048004067890 */ /* 0x000fe4000fffe03f */
[----:B------:R-:W-:Y:S01]  /*cd90*/  UIADD3 UR4, UR4, 0x500, URZ ;  /* 0x0000050004047890 */ /* 0x000fe2000fffe03f */
[----:B------:R-:W-:Y:S02]  /*cda0*/  WARPGROUP.DEPBAR.LE gsb0, 0x0 ;  /* 0x00008000000079c5 */ /* 0x000fe40000010000 */
[----:B------:R-:W-:-:S06]  /*cdb0*/  WARPGROUP.ARRIVE ;  /* 0x00000000000079c5 */ /* 0x000fcc0000000000 */
[----:B------:R-:W-:Y:S01]  /*cdc0*/  HGMMA.64x128x16.F32.BF16 R24, R208, gdesc[UR8].tnspB, R24, gsb0 ;  /* 0x41e00008d0187df0 */ /* 0x000fe20008001818 */
[----:B------:R-:W-:Y:S01]  /*cdd0*/  UMOV UR10, UR6 ;  /* 0x00000006000a7c82 */ /* 0x000fe20008000000 */
[----:B------:R-:W-:Y:S01]  /*cde0*/  UMOV UR11, 0x40000040 ;  /* 0x40000040000b7882 */ /* 0x000fe20000000000 */
[----:B------:R-:W-:Y:S02]  /*cdf0*/  WARPGROUP.DEPBAR.LE gsb0, 0x0 ;  /* 0x00008000000079c5 */ /* 0x000fe40000010000 */
[----:B------:R-:W-:-:S07]  /*ce00*/  WARPGROUP.ARRIVE ;  /* 0x00000000000079c5 */ /* 0x000fce0000000000 */
[----:B------:R-:W-:Y:S01]  /*ce10*/  HGMMA.64x128x16.F32.BF16 R24, R212, gdesc[UR8].tnspB, R24, gsb0 ;  /* 0x41e00008d4187df0 */ /* 0x000fe20008001818 */
        /* <DEDUP_REMOVED lines=11> */
[----:B------:R-:W-:Y:S01]  /*ced0*/  VIADD R99, R224, UR34 ;  /* 0x00000022e0637c36 */ /* 0x000fe20008000000 */
[----:B------:R-:W-:Y:S01]  /*cee0*/  ULDC.64 UR12, c[0x0][0x208] ;  /* 0x00008200000c7ab9 */ /* 0x000fe20000000a00 */
[----:B------:R-:W-:Y:S01]  /*cef0*/  IMAD.U32 R12, RZ, RZ, UR4 ;  /* 0x00000004ff0c7e24 */ /* 0x000fe2000f8e00ff */
[----:B------:R-:W-:Y:S01]  /*cf00*/  UIADD3 UR4, UR5, UR6, URZ ;  /* 0x0000000605047290 */ /* 0x000fe2000fffe03f */
[----:B------:R-:W-:Y:S01]  /*cf10*/  VIADD R9, R99, 0x8 ;  /* 0x0000000863097836 */ /* 0x000fe20000000000 */
[----:B------:R-:W-:-:S04]  /*cf20*/  MOV R13, UR5 ;  /* 0x00000005000d7c02 */ /* 0x000fc80008000f00 */
[----:B------:R-:W-:Y:S01]  /*cf30*/  ISETP.GE.OR P2, PT, R9, UR7, P0 ;  /* 0x0000000709007c0c */ /* 0x000fe20008746670 */
[----:B------:R-:W-:Y:S01]  /*cf40*/  IMAD.U32 R13, RZ, RZ, UR4 ;  /* 0x00000004ff0d7e24 */ /* 0x000fe2000f8e00ff */
[----:B------:R-:W-:Y:S01]  /*cf50*/  USHF.R.S32.HI UR4, URZ, 0x1f, UR36 ;  /* 0x0000001f3f047899 */ /* 0x000fe20008011424 */
[----:B------:R-:W-:Y:S01]  /*cf60*/  ISETP.GE.OR P0, PT, R99, UR7, P0 ;  /* 0x0000000763007c0c */ /* 0x000fe20008706670 */
[----:B------:R-:W-:Y:S02]  /*cf70*/  WARPGROUP.DEPBAR.LE gsb0, 0x0 ;  /* 0x00008000000079c5 */ /* 0x000fe40000010000 */
[----:B------:R-:W-:-:S06]  /*cf80*/  WARPGROUP.ARRIVE ;  /* 0x00000000000079c5 */ /* 0x000fcc0000000000 */
[----:B------:R-:W-:Y:S01]  /*cf90*/  HGMMA.64x128x16.F32.BF16 R24, R216, gdesc[UR8].tnspB, R24, gsb0 ;  /* 0x41e00008d8187df0 */ /* 0x000fe20008001818 */
[----:B------:R-:W-:Y:S02]  /*cfa0*/  R2UR UR10, R19 ;  /* 0x00000000130a72ca */ /* 0x000fe400000e0000 */
[----:B------:R-:W-:Y:S02]  /*cfb0*/  WARPGROUP.DEPBAR.LE gsb0, 0x0 ;  /* 0x00008000000079c5 */ /* 0x000fe40000010000 */
[----:B------:R1:W-:Y:S01]  /*cfc0*/  @!P1 SYNCS.ARRIVE.TRANS64.RED.A1T0 RZ, [R4+URZ], RZ ;  /* 0x000000ff04ff99a7 */ /* 0x0003e2000810043f */
[----:B------:R-:W-:Y:S01]  /*cfd0*/  FMUL.FTZ R5, R24, R0 ;  /* 0x0000000018057220 */ /* 0x000fe20000410000 */
[-C--:B---3--:R-:W-:Y:S01]  /*cfe0*/  FMUL.FTZ R6, R27, R14.reuse ;  /* 0x0000000e1b067220 */ /* 0x088fe20000410000 */
[----:B------:R-:W-:Y:S01]  /*cff0*/  FMUL.FTZ R7, R26, R14 ;  /* 0x0000000e1a077220 */ /* 0x000fe20000410000 */
[-C--:B------:R-:W-:Y:S01]  /*d000*/  FMUL.FTZ R8, R29, R0.reuse ;  /* 0x000000001d087220 */ /* 0x080fe20000410000 */
[-C--:B------:R-:W-:Y:S01]  /*d010*/  FMUL.FTZ R9, R28, R0.reuse ;  /* 0x000000001c097220 */ /* 0x080fe20000410000 */
[-C--:B------:R-:W-:Y:S01]  /*d020*/  FMUL.FTZ R10, R33, R0.reuse ;  /* 0x00000000210a7220 */ /* 0x080fe20000410000 */
[-C--:B------:R-:W-:Y:S01]  /*d030*/  FMUL.FTZ R11, R32, R0.reuse ;  /* 0x00000000200b7220 */ /* 0x080fe20000410000 */
[----:B-1----:R-:W-:Y:S01]  /*d040*/  FMUL.FTZ R4, R25, R0 ;  /* 0x0000000019047220 */ /* 0x002fe20000410000 */
[-C--:B------:R-:W-:Y:S01]  /*d050*/  FMUL.FTZ R18, R34, R14.reuse ;  /* 0x0000000e22127220 */ /* 0x080fe20000410000 */
[-C--:B------:R-:W-:Y:S01]  /*d060*/  FMUL.FTZ R19, R39, R14.reuse ;  /* 0x0000000e27137220 */ /* 0x080fe20000410000 */
[----:B------:R-:W-:Y:S01]  /*d070*/  FMUL.FTZ R24, R38, R14 ;  /* 0x0000000e26187220 */ /* 0x000fe20000410000 */
[-C--:B------:R-:W-:Y:S01]  /*d080*/  FMUL.FTZ R15, R37, R0.reuse ;  /* 0x00000000250f7220 */ /* 0x080fe20000410000 */
[----:B------:R-:W-:Y:S01]  /*d090*/  F2FP.BF16.F32.PACK_AB R4, R4, R5 ;  /* 0x000000050404723e */ /* 0x000fe200000010ff */
[-C--:B------:R-:W-:Y:S01]  /*d0a0*/  FMUL.FTZ R20, R36, R0.reuse ;  /* 0x0000000024147220 */ /* 0x080fe20000410000 */
[----:B------:R-:W-:Y:S01]  /*d0b0*/  F2FP.BF16.F32.PACK_AB R5, R6, R7 ;  /* 0x000000070605723e */ /* 0x000fe200000010ff */
[----:B------:R-:W-:Y:S01]  /*d0c0*/  FMUL.FTZ R25, R41, R0 ;  /* 0x0000000029197220 */ /* 0x000fe20000410000 */
[----:B------:R-:W-:Y:S01]  /*d0d0*/  F2FP.BF16.F32.PACK_AB R6, R8, R9 ;  /* 0x000000090806723e */ /* 0x000fe200000010ff */
[----:B------:R-:W-:Y:S01]  /*d0e0*/  FMUL.FTZ R9, R35, R14 ;  /* 0x0000000e23097220 */ /* 0x000fe20000410000 */
[----:B------:R-:W-:Y:S01]  /*d0f0*/  F2FP.BF16.F32.PACK_AB R8, R10, R11 ;  /* 0x0000000b0a08723e */ /* 0x000fe200000010ff */
[----:B------:R-:W-:Y:S01]  /*d100*/  FMUL.FTZ R26, R40, R0 ;  /* 0x00000000281a7220 */ /* 0x000fe20000410000 */
[----:B------:R-:W-:Y:S01]  /*d110*/  F2FP.BF16.F32.PACK_AB R11, R19, R24 ;  /* 0x00000018130b723e */ /* 0x000fe200000010ff */
[----:B------:R-:W-:Y:S01]  /*d120*/  FMUL.FTZ R27, R45, R0 ;  /* 0x000000002d1b7220 */ /* 0x000fe20000410000 */
[----:B------:R-:W-:Y:S01]  /*d130*/  F2FP.BF16.F32.PACK_AB R9, R9, R18 ;  /* 0x000000120909723e */ /* 0x000fe200000010ff */
[-C--:B------:R-:W-:Y:S01]  /*d140*/  FMUL.FTZ R28, R44, R0.reuse ;  /* 0x000000002c1c7220 */ /* 0x080fe20000410000 */
[----:B------:R-:W1:Y:S01]  /*d150*/  LDC.64 R18, c[0x0][0xb78] ;  /* 0x0002de00ff127b82 */ /* 0x000e620000000a00 */
        /* <DEDUP_REMOVED lines=21> */
[----:B------:R-:W-:Y:S01]  /*d2b0*/  FMUL.FTZ R0, R30, R14 ;  /* 0x0000000e1e007220 */ /* 0x000fe20000410000 */
[----:B------:R-:W-:Y:S01]  /*d2c0*/  F2FP.BF16.F32.PACK_AB R10, R15, R20 ;  /* 0x000000140f0a723e */ /* 0x000fe200000010ff */
[-C--:B------:R-:W-:Y:S01]  /*d2d0*/  FMUL.FTZ R20, R47, R14.reuse ;  /* 0x0000000e2f147220 */ /* 0x080fe20000410000 */
[-C--:B------:R-:W-:Y:S01]  /*d2e0*/  FMUL.FTZ R29, R46, R14.reuse ;  /* 0x0000000e2e1d7220 */ /* 0x080fe20000410000 */
        /* <DEDUP_REMOVED lines=24> */
[----:B-1----:R-:W-:Y:S01]  /*d470*/  IMAD R14, R18, UR4, RZ ;  /* 0x00000004120e7c24 */ /* 0x002fe2000f8e02ff */
[----:B------:R-:W-:Y:S01]  /*d480*/  F2FP.BF16.F32.PACK_AB R24, R32, R33 ;  /* 0x000000212018723e */ /* 0x000fe200000010ff */
[----:B------:R1:W-:Y:S01]  /*d490*/  STSM.16.M88.4 [R98], R4 ;  /* 0x0000000462007844 */ /* 0x0003e20000000200 */
[----:B------:R-:W-:Y:S01]  /*d4a0*/  F2FP.BF16.F32.PACK_AB R40, R40, R41 ;  /* 0x000000292828723e */ /* 0x000fe200000010ff */
[----:B------:R-:W-:Y:S01]  /*d4b0*/  IMAD R70, R19, UR36, R14 ;  /* 0x0000002413467c24 */ /* 0x000fe2000f8e020e */
[----:B------:R-:W-:Y:S01]  /*d4c0*/  F2FP.BF16.F32.PACK_AB R14, R27, R28 ;  /* 0x0000001c1b0e723e */ /* 0x000fe200000010ff */
[----:B------:R-:W-:Y:S01]  /*d4d0*/  IMAD.WIDE.U32 R18, R18, UR36, R12 ;  /* 0x0000002412127c25 */ /* 0x000fe2000f8e000c */
[----:B------:R-:W-:Y:S01]  /*d4e0*/  F2FP.BF16.F32.PACK_AB R13, R0, R15 ;  /* 0x0000000f000d723e */ /* 0x000fe200000010ff */
[----:B------:R-:W-:Y:S01]  /*d4f0*/  STSM.16.M88.4 [R97], R8 ;  /* 0x0000000861007844 */ /* 0x000fe20000000200 */
[----:B------:R-:W-:Y:S01]  /*d500*/  F2FP.BF16.F32.PACK_AB R12, R25, R26 ;  /* 0x0000001a190c723e */ /* 0x000fe200000010ff */
[----:B------:R-:W-:Y:S01]  /*d510*/  ULDC.64 UR4, c[0x0][0xb40] ;  /* 0x0002d00000047ab9 */ /* 0x000fe20000000a00 */
[----:B------:R-:W-:-:S02]  /*d520*/  F2FP.BF16.F32.PACK_AB R15, R20, R29 ;  /* 0x0000001d140f723e */ /* 0x000fc400000010ff */
[----:B------:R-:W-:Y:S02]  /*d530*/  F2FP.BF16.F32.PACK_AB R25, R30, R31 ;  /* 0x0000001f1e19723e */ /* 0x000fe400000010ff */
[----:B------:R-:W-:Y:S01]  /*d540*/  F2FP.BF16.F32.PACK_AB R26, R36, R37 ;  /* 0x00000025241a723e */ /* 0x000fe200000010ff */
[----:B------:R-:W-:Y:S01]  /*d550*/  STSM.16.M88.4 [R96], R12 ;  /* 0x0000000c60007844 */ /* 0x000fe20000000200 */
        /* <DEDUP_REMOVED lines=9> */
[----:B-1----:R-:W-:Y:S02]  /*d5f0*/  SHF.R.S32.HI R5, RZ, 0x1f, R99 ;  /* 0x0000001fff057819 */ /* 0x002fe40000011463 */
[----:B------:R-:W-:Y:S02]  /*d600*/  IADD3 R0, P1, R99, R18, RZ ;  /* 0x0000001263007210 */ /* 0x000fe40007f3e0ff */
        /* <DEDUP_REMOVED lines=11> */
[----:B------:R-:W-:Y:S02]  /*d6c0*/  IADD3.X R5, R5, R19, R70, P1, !PT ;  /* 0x0000001305057210 */ /* 0x000fe40000ffe446 */
[C---:B------:R-:W-:Y:S01]  /*d6d0*/  LEA R4, P1, R0.reuse, UR4, 0x2 ;  /* 0x0000000400047c11 */ /* 0x040fe2000f8210ff */
[----:B------:R-:W-:Y:S01]  /*d6e0*/  STSM.16.M88.4 [R90], R64 ;  /* 0x000000405a007844 */ /* 0x000fe20000000200 */
[----:B------:R-:W-:Y:S02]  /*d6f0*/  ULDC UR4, c[0x0][0xc] ;  /* 0x0000030000047ab9 */ /* 0x000fe40000000800 */
[----:B------:R-:W-:Y:S01]  /*d700*/  LEA.HI.X R5, R0, UR5, R5, 0x2, P1 ;  /* 0x0000000500057c11 */ /* 0x000fe200088f1405 */
[----:B------:R-:W-:Y:S01]  /*d710*/  @!PT LDS RZ, [RZ] ;  /* 0x00000000fffff984 */ /* 0x000fe20000000800 */
[----:B------:R-:W-:Y:S01]  /*d720*/  @!PT LDS RZ, [RZ] ;  /* 0x00000000fffff984 */ /* 0x000fe20000000800 */
[----:B------:R-:W-:Y:S01]  /*d730*/  @!PT LDS RZ, [RZ] ;  /* 0x00000000fffff984 */ /* 0x000fe20000000800 */
[----:B------:R-:W-:Y:S01]  /*d740*/  @!PT LDS RZ, [RZ] ;  /* 0x00000000fffff984 */ /* 0x000fe20000000800 */
[----:B------:R1:W-:Y:S06]  /*d750*/  MEMBAR.ALL.CTA ;  /* 0x0000000000007992 */ /* 0x0003ec0000008000 */
[----:B-1----:R-:W1:Y:S01]  /*d760*/  FENCE.VIEW.ASYNC.S ;  /* 0x00000000000073c6 */ /* 0x002e620000000000 */
[----:B------:R-:W-:-:S03]  /*d770*/  UIADD3 UR10, UR4, UR10, URZ ;  /* 0x0000000a040a7290 */ /* 0x000fc6000fffe03f */
[----:B-1----:R-:W1:Y:S03]  /*d780*/  SHFL.IDX PT, R0, R223, RZ, 0x1f ;  /* 0x00001fffdf007589 */ /* 0x002e6600000e0000 */
[----:B------:R-:W-:Y:S01]  /*d790*/  IMAD.U32 R19, RZ, RZ, UR10 ;  /* 0x0000000aff137e24 */ /* 0x000fe2000f8e00ff */
        /* <DEDUP_REMOVED lines=10> */
[----:B------:R-:W-:Y:S01]  /*d840*/  UMOV UR33, URZ ;  /* 0x0000003f00217c82 */ /* 0x000fe20008000000 */
[----:B------:R-:W-:Y:S02]  /*d850*/  UIADD3 UR4, UP0, UR6, 0x9f0, URZ ;  /* 0x000009f006047890 */ /* 0x000fe4000ff1e03f */
[----:B------:R-:W-:Y:S02]  /*d860*/  UIADD3 UR6, UR39, 0x4000, URZ ;  /* 0x0000400027067890 */ /* 0x000fe4000fffe03f */
[----:B------:R-:W-:Y:S01]  /*d870*/  UIADD3.X UR5, URZ, UR7, URZ, UP0, !UPT ;  /* 0x000000073f057290 */ /* 0x000fe200087fe43f */
[----:B------:R-:W-:Y:S01]  /*d880*/  UMOV UR37, URZ ;  /* 0x0000003f00257c82 */ /* 0x000fe20008000000 */
[----:B------:R-:W-:Y:S01]  /*d890*/  UMOV UR32, UR39 ;  /* 0x0000002700207c82 */ /* 0x000fe20008000000 */
[----:B------:R-:W-:-:S06]  /*d8a0*/  UMOV UR7, 0x40 ;  /* 0x0000004000077882 */ /* 0x000fcc0000000000 */
        /* <DEDUP_REMOVED lines=9> */
.L_x_5543:
[----:B------:R-:W-:Y:S05]  /*d940*/  BSYNC B0 ;  /* 0x0000000000007941 */ /* 0x000fea0003800000 */
.L_x_5542:
        /* <DEDUP_REMOVED lines=8> */
[----:B------:R-:W-:Y:S01]  /*d9d0*/  MOV R22, UR4 ;  /* 0x0000000400167c02 */ /* 0x000fe20008000f00 */
[----:B------:R-:W-:Y:S01]  /*d9e0*/  USEL UR4, URZ, 0x1, UP0 ;  /* 0x000000013f047887 */ /* 0x000fe20008000000 */
[----:B-1----:R-:W-:-:S03]  /*d9f0*/  ISETP.LE.AND P0, PT, R0, UR6, PT ;  /* 0x0000000600007c0c */ /* 0x002fc6000bf03270 */
[----:B------:R-:W-:-:S06]  /*da00*/  ULOP3.LUT UR5, UR5, UR4, URZ, 0x3c, !UPT ;  /* 0x0000000405057292 */ /* 0x000fcc000f8e3c3f */
[----:B------:R-:W-:-:S04]  /*da10*/  IMAD.U32 R2, RZ, RZ, UR5 ;  /* 0x00000005ff027e24 */ /* 0x000fc8000f8e00ff */
[----:B------:R-:W-:Y:S05]  /*da20*/  @!P0 BRA `(.L_x_5544) ;  /* 0xffffff3000e88947 */ /* 0x000fea000383ffff */
[----:B------:R-:W-:Y:S05]  /*da30*/  EXIT ;  /* 0x000000000000794d */ /* 0x000fea0003800000 */
.L_x_5520:
        /* <DEDUP_REMOVED lines=13> */
[----:B------:R-:W-:Y:S01]  /*db10*/  IMAD.U32 R0, RZ, RZ, UR4 ;  /* 0x00000004ff007e24 */ /* 0x000fe2000f8e00ff */
[----:B------:R-:W-:Y:S01]  /*db20*/  ULDC.64 UR36, c[0x0][0x198] ;  /* 0x0000660000247ab9 */ /* 0x000fe20000000a00 */
[----:B------:R-:W-:Y:S01]  /*db30*/  IMAD.MOV.U32 R16, RZ, RZ, RZ ;  /* 0x000000ffff107224 */ /* 0x000fe200078e00ff */
[----:B------:R-:W-:Y:S01]  /*db40*/  ULDC UR38, c[0x0][0xc] ;  /* 0x0000030000267ab9 */ /* 0x000fe20000000800 */
[----:B------:R-:W-:Y:S01]  /*db50*/  IMAD.MOV.U32 R17, RZ, RZ, 0x1 ;  /* 0x00000001ff117424 */ /* 0x000fe200078e00ff */
[----:B------:R1:W-:Y:S04]  /*db60*/  STL [R1+0x10], R0 ;  /* 0x0000100001007387 */ /* 0x0003e80000100800 */
[----:B------:R1:W-:Y:S02]  /*db70*/  STL [R1+0x18], RZ ;  /* 0x000018ff01007387 */ /* 0x0003e40000100800 */
.L_x_5588:
        /* <DEDUP_REMOVED lines=24> */
[----:B------:R-:W-:Y:S02]  /*dd00*/  @P1 SHF.R.U32.HI R19, RZ, R3, R2 ;  /* 0x00000003ff131219 */ /* 0x000fe40000011602 */
[----:B------:R-:W-:Y:S02]  /*dd10*/  MOV R2, 0x400 ;  /* 0x0000040000027802 */ /* 0x000fe40000000f00 */
[----:B------:R-:W-:Y:S02]  /*dd20*/  IADD3 R3, -R19, RZ, RZ ;  /* 0x000000ff13037210 */ /* 0x000fe40007ffe1ff */
[----:B---3--:R-:W-:Y:S01]  /*dd30*/  LEA R7, R5, R2, 0x18 ;  /* 0x0000000205077211 */ /* 0x008fe200078ec0ff */
[----:B------:R-:W-:-:S04]  /*dd40*/  VIADD R2, R8, 0xaf ;  /* 0x000000af08027836 */ /* 0x000fc80000000000 */
[----:B------:R-:W-:Y:S01]  /*dd50*/  VIADD R4, R7, 0x1e400 ;  /* 0x0001e40007047836 */ /* 0x000fe20000000000 */
[----:B------:R4:W-:Y:S01]  /*dd60*/  STL [R1+0x4], R7 ;  /* 0x0000040701007387 */ /* 0x0009e20000100800 */
[----:B------:R-:W-:-:S03]  /*dd70*/  IMAD.HI R2, R2, 0x2e8ba2e9, RZ ;  /* 0x2e8ba2e902027827 */ /* 0x000fc600078e02ff */
[----:B------:R-:W-:Y:S01]  /*dd80*/  LOP3.LUT P0, RZ, R4, 0x3ff, RZ, 0xc0, !PT ;  /* 0x000003ff04ff7812 */ /* 0x000fe2000780c0ff */
[----:B------:R-:W-:Y:S01]  /*dd90*/  IMAD R4, R0, R3, R6 ;  /* 0x0000000300047224 */ /* 0x000fe200078e0206 */
[----:B------:R-:W-:-:S04]  /*dda0*/  SHF.R.U32.HI R3, RZ, 0x1f, R2 ;  /* 0x0000001fff037819 */ /* 0x000fc80000011602 */
[----:B------:R-:W-:Y:S01]  /*ddb0*/  LEA.HI.SX32 R0, R2, R3, 0x1b ;  /* 0x0000000302007211 */ /* 0x000fe200078fdaff */
[----:B------:R4:W-:Y:S04]  /*ddc0*/  STL [R1], R4 ;  /* 0x0000000401007387 */ /* 0x0009e80000100800 */
[----:B------:R4:W-:Y:S02]  /*ddd0*/  STL [R1+0xc], R0 ;  /* 0x00000c0001007387 */ /* 0x0009e40000100800 */
        /* <DEDUP_REMOVED lines=17> */
.L_x_5546:
        /* <DEDUP_REMOVED lines=20> */
.L_x_5548:
        /* <DEDUP_REMOVED lines=16> */
.L_x_5547:
        /* <DEDUP_REMOVED lines=24> */
[----:B----4-:R-:W-:-:S04]  /*e2b0*/  IMAD R8, R8, UR4, R5 ;  /* 0x0000000408087c24 */ /* 0x010fc8000f8e0205 */
[----:B------:R-:W-:-:S04]  /*e2c0*/  IMAD.SHL.U32 R8, R8, 0x80, RZ ;  /* 0x0000008008087824 */ /* 0x000fc800078e00ff */
[----:B------:R-:W-:-:S05]  /*e2d0*/  VOTEU.ALL UP1, P1 ;  /* 0x00000000003f7886 */ /* 0x000fca0000820000 */
[----:B------:R-:W-:-:S04]  /*e2e0*/  @!UP1 UIADD3 UR8, UP0, UR36, 0x270, URZ ;  /* 0x0000027024089890 */ /* 0x000fc8000ff1e03f */
[----:B------:R-:W-:-:S03]  /*e2f0*/  @!UP1 UIADD3.X UR9, URZ, UR37, URZ, UP0, !UPT ;  /* 0x000000253f099290 */ /* 0x000fc600087fe43f */
[----:B-1----:R-:W-:-:S09]  /*e300*/  VOTEU.ALL UP0, P1 ;  /* 0x00000000003f7886 */ /* 0x002fd20000800000 */
.L_x_5549:
        /* <DEDUP_REMOVED lines=14> */
.L_x_5550:
        /* <DEDUP_REMOVED lines=16> */
.L_x_5604:
[----:B------:R-:W2:Y:S01]  /*e4f0*/  LDL R6, [R1+0xc] ;  /* 0x00000c0001067983 */ /* 0x000ea20000100800 */
[----:B------:R-:W-:Y:S01]  /*e500*/  UMOV UR4, 0xffffffff ;  /* 0xffffffff00047882 */ /* 0x000fe20000000000 */
[----:B------:R-:W-:Y:S02]  /*e510*/  SHF.R.S32.HI R11, RZ, 0x1f, R4 ;  /* 0x0000001fff0b7819 */ /* 0x000fe40000011404 */
[----:B--2---:R-:W-:Y:S01]  /*e520*/  IADD3 R10, R6, -0x1, RZ ;  /* 0xffffffff060a7810 */ /* 0x004fe20007ffe0ff */
[----:B------:R-:W-:Y:S06]  /*e530*/  BRA.DIV UR4, `(.L_x_5552) ;  /* 0x0000002604b07947 */ /* 0x000fec000b800000 */
[----:B------:R-:W-:-:S13]  /*e540*/  ELECT P6, URZ, PT ;  /* 0x00000000003f782f */ /* 0x000fda00038c0000 */
.L_x_5607:
[----:B------:R-:W-:Y:S05]  /*e550*/  @!P6 BRA `(.L_x_5553) ;  /* 0x000000040000e947 */ /* 0x000fea0003800000 */
[----:B------:R-:W-:Y:S02]  /*e560*/  IMAD.MOV.U32 R18, RZ, RZ, R10 ;  /* 0x000000ffff127224 */ /* 0x000fe400078e000a */
        /* <DEDUP_REMOVED lines=14> */
[----:B------:R-:W-:Y:S02]  /*e650*/  IMAD R9, R4, UR5, R6 ;  /* 0x0000000504097c24 */ /* 0x000fe4000f8e0206 */
[----:B------:R-:W-:-:S04]  /*e660*/  IMAD.MOV.U32 R6, RZ, RZ, R5 ;  /* 0x000000ffff067224 */ /* 0x000fc800078e0005 */
[----:B------:R-:W-:-:S05]  /*e670*/  IMAD.WIDE.U32 R6, R4, UR4, R6 ;  /* 0x0000000404067c25 */ /* 0x000fca000f8e0006 */
[----:B------:R-:W-:Y:S02]  /*e680*/  IADD3 R5, R7, R9, RZ ;  /* 0x0000000907057210 */ /* 0x000fe40007ffe0ff */
[----:B------:R-:W-:-:S04]  /*e690*/  LEA R12, P1, R6, R2, 0x2 ;  /* 0x00000002060c7211 */ /* 0x000fc800078210ff */
[----:B------:R-:W-:-:S05]  /*e6a0*/  LEA.HI.X R13, R6, R3, R5, 0x2, P1 ;  /* 0x00000003060d7211 */ /* 0x000fca00008f1405 */
[----:B------:R1:W5:Y:S04]  /*e6b0*/  LDG.E R5, desc[UR6][R12.64] ;  /* 0x000000060c057981 */ /* 0x000368000c1e1900 */
.L_x_5554:
[----:B------:R-:W2:Y:S01]  /*e6c0*/  S2R R7, SR_CgaCtaId ;  /* 0x0000000000077919 */ /* 0x000ea20000008800 */
[----:B------:R-:W-:-:S04]  /*e6d0*/  MOV R6, 0x400 ;  /* 0x0000040000067802 */ /* 0x000fc80000000f00 */
[----:B--2---:R-:W-:Y:S02]  /*e6e0*/  LEA R6, R7, R6, 0x18 ;  /* 0x0000000607067211 */ /* 0x004fe400078ec0ff */
[----:B------:R-:W-:-:S03]  /*e6f0*/  SHF.L.U32 R7, R17, 0x1f, RZ ;  /* 0x0000001f11077819 */ /* 0x000fc600000006ff */
[----:B------:R-:W-:-:S04]  /*e700*/  IMAD R6, R16, 0x8, R6 ;  /* 0x0000000810067824 */ /* 0x000fc800078e0206 */
[----:B------:R-:W2:Y:S02]  /*e710*/  SYNCS.PHASECHK.TRANS64.TRYWAIT P1, [R6+URZ+0x34840], R7 ;  /* 0x03484007060075a7 */ /* 0x000ea4000802017f */
[----:B--2---:R-:W-:Y:S05]  /*e720*/  @!P1 BRA `(.L_x_5555) ;  /* 0x0000002400549947 */ /* 0x004fea0003800000 */
.L_x_5608:
        /* <DEDUP_REMOVED lines=11> */
.L_x_5556:
        /* <DEDUP_REMOVED lines=10> */
[----:B------:R-:W-:-:S06]  /*e880*/  UMOV UR15, 0x40 ;  /* 0x00000040000f7882 */ /* 0x000fcc0000000000 */
[----:B------:R-:W-:Y:S02]  /*e890*/  UIADD3 UR9, UR9, 0x34830, URZ ;  /* 0x0003483009097890 */ /* 0x000fe4000fffe03f */
[----:B------:R-:W-:Y:S01]  /*e8a0*/  UIMAD UR11, UR11, 0xb0, URZ ;  /* 0x000000b00b0b78a4 */ /* 0x000fe2000f8e023f */
[----:B---3--:R-:W-:-:S05]  /*e8b0*/  LEA R7, R9, R7, 0x18 ;  /* 0x0000000709077211 */ /* 0x008fca00078ec0ff */
[----:B------:R-:W-:-:S05]  /*e8c0*/  IMAD R6, R16, 0xb000, R7 ;  /* 0x0000b00010067824 */ /* 0x000fca00078e0207 */
[----:B------:R-:W-:-:S13]  /*e8d0*/  R2UR UR6, R6 ;  /* 0x00000000060672ca */ /* 0x000fda00000e0000 */
[----:B------:R-:W-:Y:S02]  /*e8e0*/  UIADD3 UR8, UR6, 0x1e400, URZ ;  /* 0x0001e40006087890 */ /* 0x000fe4000fffe03f */
[----:B------:R-:W-:-:S03]  /*e8f0*/  UIADD3 UR14, UR6, 0x23c00, URZ ;  /* 0x00023c00060e7890 */ /* 0x000fc6000fffe03f */
[----:B------:R-:W-:-:S04]  /*e900*/  UMOV UR6, 0x0 ;  /* 0x0000000000067882 */ /* 0x000fc80000000000 */
[----:B------:R2:W-:Y:S02]  /*e910*/  UTMALDG.4D [UR8], [UR4], desc[UR6] ;  /* 0x00000608040075b4 */ /* 0x0005e40008019000 */
[----:B--2---:R-:W-:Y:S01]  /*e920*/  UMOV UR8, UR14 ;  /* 0x0000000e00087c82 */ /* 0x004fe20008000000 */
[----:B------:R-:W-:Y:S02]  /*e930*/  UMOV UR10, UR15 ;  /* 0x0000000f000a7c82 */ /* 0x000fe40008000000 */
[----:B------:R2:W-:Y:S02]  /*e940*/  UTMALDG.4D [UR8], [UR4], desc[UR6] ;  /* 0x00000608040075b4 */ /* 0x0005e40008019000 */
[----:B--2---:R-:W-:Y:S01]  /*e950*/  NOP ;  /* 0x0000000000007918 */ /* 0x004fe20000000000 */
.L_x_5553:
[----:B------:R-:W2:Y:S04]  /*e960*/  LDL.LU R14, [R1] ;  /* 0x00000000010e7983 */ /* 0x000ea80000300800 */
[----:B-1----:R-:W3:Y:S01]  /*e970*/  LDL R13, [R1+0x18] ;  /* 0x00001800010d7983 */ /* 0x002ee20000100800 */
[----:B------:R-:W-:-:S03]  /*e980*/  MOV R9, 0x400 ;  /* 0x0000040000097802 */ /* 0x000fc60000000f00 */
[----:B------:R-:W4:Y:S01]  /*e990*/  LDL.LU R7, [R1+0x14] ;  /* 0x0000140001077983 */ /* 0x000f220000300800 */
[----:B------:R-:W1:Y:S01]  /*e9a0*/  S2R R12, SR_CgaCtaId ;  /* 0x00000000000c7919 */ /* 0x000e620000008800 */
[----:B------:R-:W-:Y:S05]  /*e9b0*/  WARPSYNC.ALL ;  /* 0x0000000000007948 */ /* 0x000fea0003800000 */
[----:B------:R-:W-:-:S13]  /*e9c0*/  ELECT P1, URZ, PT ;  /* 0x00000000003f782f */ /* 0x000fda0003820000 */
[C---:B------:R-:W-:Y:S01]  /*e9d0*/  @P1 R2UR UR13, R19.reuse ;  /* 0x00000000130d12ca */ /* 0x040fe200000e0000 */
[----:B------:R-:W-:Y:S01]  /*e9e0*/  UIADD3 UR4, UP0, UR36, 0x270, URZ ;  /* 0x0000027024047890 */ /* 0x000fe2000ff1e03f */
[C---:B------:R-:W-:Y:S02]  /*e9f0*/  @P1 R2UR UR11, R8.reuse ;  /* 0x00000000080b12ca */ /* 0x040fe400000e0000 */
[----:B------:R-:W-:Y:S02]  /*ea00*/  @P1 R2UR UR21, R19 ;  /* 0x00000000131512ca */ /* 0x000fe400000e0000 */
[----:B------:R-:W-:Y:S01]  /*ea10*/  @P1 R2UR UR19, R8 ;  /* 0x00000000081312ca */ /* 0x000fe200000e0000 */
[----:B------:R-:W-:Y:S01]  /*ea20*/  UIADD3.X UR5, URZ, UR37, URZ, UP0, !UPT ;  /* 0x000000253f057290 */ /* 0x000fe200087fe43f */
[----:B-1----:R-:W-:-:S04]  /*ea30*/  LEA R9, R12, R9, 0x18 ;  /* 0x000000090c097211 */ /* 0x002fc800078ec0ff */
[----:B------:R-:W-:Y:S02]  /*ea40*/  R2UR UR16, R9 ;  /* 0x00000000091072ca */ /* 0x000fe400000e0000 */
[----:B------:R-:W-:Y:S01]  /*ea50*/  @P1 MOV R6, 0x8000 ;  /* 0x0000800000061802 */ /* 0x000fe20000000f00 */
[----:B------:R-:W-:Y:S10]  /*ea60*/  BAR.SYNC.DEFER_BLOCKING 0x8, 0x120 ;  /* 0x0204800000007b1d */ /* 0x000ff40000010000 */
[----:B------:R-:W-:-:S02]  /*ea70*/  UIADD3 UR8, UR16, 0x16400, URZ ;  /* 0x0001640010087890 */ /* 0x000fc4000fffe03f */
[----:B------:R-:W-:Y:S02]  /*ea80*/  UIADD3 UR9, UR16, 0x34800, URZ ;  /* 0x0003480010097890 */ /* 0x000fe4000fffe03f */
[----:B------:R-:W-:Y:S01]  /*ea90*/  UIADD3 UR16, UR16, 0x1a400, URZ ;  /* 0x0001a40010107890 */ /* 0x000fe2000fffe03f */
[----:B------:R-:W-:Y:S01]  /*eaa0*/  UMOV UR6, 0x0 ;  /* 0x0000000000067882 */ /* 0x000fe20000000000 */
[----:B------:R-:W-:Y:S01]  /*eab0*/  UMOV UR7, 0x12f00000 ;  /* 0x12f0000000077882 */ /* 0x000fe20000000000 */
[----:B------:R-:W-:Y:S01]  /*eac0*/  UMOV UR10, URZ ;  /* 0x0000003f000a7c82 */ /* 0x000fe20008000000 */
[----:B------:R3:W-:Y:S01]  /*ead0*/  @P1 SYNCS.ARRIVE.TRANS64 RZ, [R9+URZ+0x34800], R6 ;  /* 0x0348000609ff19a7 */ /* 0x0007e2000800003f */
[----:B------:R-:W-:Y:S01]  /*eae0*/  UMOV UR14, 0x0 ;  /* 0x00000000000e7882 */ /* 0x000fe20000000000 */
[----:B------:R-:W-:Y:S01]  /*eaf0*/  UMOV UR15, 0x12f00000 ;  /* 0x12f00000000f7882 */ /* 0x000fe20000000000 */
[----:B------:R-:W-:Y:S01]  /*eb00*/  UMOV UR18, 0x40 ;  /* 0x0000004000127882 */ /* 0x000fe20000000000 */
[----:B------:R-:W-:Y:S01]  /*eb10*/  UMOV UR17, UR9 ;  /* 0x0000000900117c82 */ /* 0x000fe20008000000 */
[----:B------:R-:W-:Y:S01]  /*eb20*/  BSSY B0, `(.L_x_5557) ;  /* 0x000000a000007945 */ /* 0x000fe20003800000 */
[----:B--2---:R-:W-:-:S02]  /*eb30*/  @P1 R2UR UR12, R14 ;  /* 0x000000000e0c12ca */ /* 0x004fc400000e0000 */
[----:B------:R-:W-:Y:S02]  /*eb40*/  @P1 R2UR UR20, R14 ;  /* 0x000000000e1412ca */ /* 0x000fe400000e0000 */
[----:B---3--:R-:W-:-:S04]  /*eb50*/  LOP3.LUT R6, R13, 0x1, RZ, 0xc, !PT ;  /* 0x000000010d067812 */ /* 0x008fc800078e0cff */
[----:B------:R-:W-:-:S05]  /*eb60*/  SHF.L.U32 R6, R6, 0x1f, RZ ;  /* 0x0000001f06067819 */ /* 0x000fca00000006ff */
[----:B------:R1:W-:Y:S02]  /*eb70*/  UTMALDG.4D [UR8], [UR4], desc[UR6] ;  /* 0x00000608040075b4 */ /* 0x0003e40008019000 */
[----:B------:R1:W-:Y:S01]  /*eb80*/  UTMALDG.4D [UR16], [UR4], desc[UR14] ;  /* 0x00000e10040075b4 */ /* 0x0003e20008019000 */
[----:B------:R-:W2:Y:S01]  /*eb90*/  SYNCS.PHASECHK.TRANS64.TRYWAIT P1, [R9+URZ+0x34820], R6 ;  /* 0x03482006090075a7 */ /* 0x000ea2000802017f */
[----:B----4-:R-:W-:Y:S01]  /*eba0*/  ISETP.GE.AND P2, PT, R7, 0xb1, PT ;  /* 0x000000b10700780c */ /* 0x010fe20003f46270 */
[----:B-12---:R-:W-:-:S12]  /*ebb0*/  @!P1 BRA `(.L_x_5558) ;  /* 0x0000002000449947 */ /* 0x006fd80003800000 */
.L_x_5609:
[----:B------:R-:W-:Y:S05]  /*ebc0*/  BSYNC B0 ;  /* 0x0000000000007941 */ /* 0x000fea0003800000 */
.L_x_5557:
        /* <DEDUP_REMOVED lines=32> */
[----:B------:R-:W-:-:S03]  /*edd0*/  IMAD.WIDE.U32 R8, R4, UR4, R8 ;  /* 0x0000000404087c25 */ /* 0x000fc6000f8e0008 */
[----:B------:R-:W-:Y:S02]  /*ede0*/  LEA R2, P1, R8, R2, 0x2 ;  /* 0x0000000208027211 */ /* 0x000fe400078210ff */
[----:B------:R-:W-:-:S04]  /*edf0*/  IADD3 R9, R14, R9, RZ ;  /* 0x000000090e097210 */ /* 0x000fc80007ffe0ff */
[----:B------:R-:W-:-:S05]  /*ee00*/  LEA.HI.X R3, R8, R3, R9, 0x2, P1 ;  /* 0x0000000308037211 */ /* 0x000fca00008f1409 */
[----:B------:R1:W5:Y:S02]  /*ee10*/  LDG.E R8, desc[UR6][R2.64] ;  /* 0x0000000602087981 */ /* 0x000364000c1e1900 */
.L_x_5563:
[----:B-1----:R-:W1:Y:S01]  /*ee20*/  S2R R3, SR_CgaCtaId ;  /* 0x0000000000037919 */ /* 0x002e620000008800 */
[----:B------:R-:W-:-:S04]  /*ee30*/  MOV R2, 0x400 ;  /* 0x0000040000027802 */ /* 0x000fc80000000f00 */
[----:B-1----:R-:W-:Y:S02]  /*ee40*/  LEA R2, R3, R2, 0x18 ;  /* 0x0000000203027211 */ /* 0x002fe400078ec0ff */
[----:B------:R-:W-:-:S03]  /*ee50*/  SHF.L.U32 R3, R12, 0x1f, RZ ;  /* 0x0000001f0c037819 */ /* 0x000fc600000006ff */
[----:B------:R-:W-:-:S04]  /*ee60*/  IMAD R2, R7, 0x8, R2 ;  /* 0x0000000807027824 */ /* 0x000fc800078e0202 */
[----:B------:R-:W1:Y:S02]  /*ee70*/  SYNCS.PHASECHK.TRANS64.TRYWAIT P1, [R2+URZ+0x34840], R3 ;  /* 0x03484003020075a7 */ /* 0x000e64000802017f */
[----:B-1----:R-:W-:Y:S05]  /*ee80*/  @!P1 BRA `(.L_x_5564) ;  /* 0x0000001c00b09947 */ /* 0x002fea0003800000 */
.L_x_5610:
        /* <DEDUP_REMOVED lines=11> */
.L_x_5565:
        /* <DEDUP_REMOVED lines=14> */
[----:B--2---:R-:W-:-:S05]  /*f020*/  LEA R3, R9, R3, 0x18 ;  /* 0x0000000309037211 */ /* 0x004fca00078ec0ff */
[----:B------:R-:W-:-:S05]  /*f030*/  IMAD R2, R7, 0xb000, R3 ;  /* 0x0000b00007027824 */ /* 0x000fca00078e0203 */
[----:B------:R-:W-:Y:S02]  /*f040*/  R2UR UR8, R2 ;  /* 0x00000000020872ca */ /* 0x000fe400000e0000 */
[----:B------:R-:W-:Y:S02]  /*f050*/  IADD3 R2, R3, 0x34800, RZ ;  /* 0x0003480003027810 */ /* 0x000fe40007ffe0ff */
[----:B------:R-:W-:-:S03]  /*f060*/  SHF.L.U32 R3, R17, 0x1f, RZ ;  /* 0x0000001f11037819 */ /* 0x000fc600000006ff */
[----:B------:R-:W-:-:S06]  /*f070*/  IMAD R2, R16, 0x8, R2 ;  /* 0x0000000810027824 */ /* 0x000fcc00078e0202 */
[----:B------:R-:W-:Y:S02]  /*f080*/  UIADD3 UR14, UR8, 0x1e400, URZ ;  /* 0x0001e400080e7890 */ /* 0x000fe4000fffe03f */
[----:B------:R-:W-:-:S05]  /*f090*/  UIADD3 UR15, UR8, 0x23c00, URZ ;  /* 0x00023c00080f7890 */ /* 0x000fca000fffe03f */
[----:B------:R-:W-:Y:S02]  /*f0a0*/  UMOV UR8, UR14 ;  /* 0x0000000e00087c82 */ /* 0x000fe40008000000 */
[----:B------:R1:W-:Y:S02]  /*f0b0*/  UTMALDG.4D [UR8], [UR4], desc[UR6] ;  /* 0x00000608040075b4 */ /* 0x0003e40008019000 */
[----:B-1----:R-:W-:Y:S01]  /*f0c0*/  UMOV UR8, UR15 ;  /* 0x0000000f00087c82 */ /* 0x002fe20008000000 */
[----:B------:R-:W-:Y:S02]  /*f0d0*/  UMOV UR10, UR16 ;  /* 0x00000010000a7c82 */ /* 0x000fe40008000000 */
[----:B------:R1:W-:Y:S01]  /*f0e0*/  UTMALDG.4D [UR8], [UR4], desc[UR6] ;  /* 0x00000608040075b4 */ /* 0x0003e20008019000 */
[----:B------:R-:W2:Y:S02]  /*f0f0*/  SYNCS.PHASECHK.TRANS64.TRYWAIT P1, [R2+URZ+0x60], R3 ;  /* 0x00006003020075a7 */ /* 0x000ea4000802017f */
[----:B-12---:R-:W-:Y:S05]  /*f100*/  @!P1 BRA `(.L_x_5566) ;  /* 0x0000001c00249947 */ /* 0x006fea0003800000 */
.L_x_5611:
[----:B------:R-:W-:Y:S05]  /*f110*/  @P2 BRA `(.L_x_5567) ;  /* 0x00000000002c2947 */ /* 0x000fea0003800000 */
[----:B------:R-:W2:Y:S01]  /*f120*/  S2R R9, SR_TID.X ;  /* 0x0000000000097919 */ /* 0x000ea20000002100 */
[----:B------:R-:W-:Y:S02]  /*f130*/  MOV R14, 0x400 ;  /* 0x00000400000e7802 */ /* 0x000fe40000000f00 */
[----:B-1----:R-:W-:Y:S01]  /*f140*/  MOV R3, 0xb000 ;  /* 0x0000b00000037802 */ /* 0x002fe20000000f00 */
[----:B------:R-:W1:Y:S01]  /*f150*/  S2R R15, SR_CgaCtaId ;  /* 0x00000000000f7919 */ /* 0x000e620000008800 */
[----:B--2---:R-:W-:-:S04]  /*f160*/  LOP3.LUT R9, R9, 0x1f, RZ, 0xc0, !PT ;  /* 0x0000001f09097812 */ /* 0x004fc800078ec0ff */
[----:B------:R-:W-:Y:S02]  /*f170*/  ISETP.NE.AND P1, PT, R9, RZ, PT ;  /* 0x000000ff0900720c */ /* 0x000fe40003f25270 */
[----:B-1----:R-:W-:-:S05]  /*f180*/  LEA R14, R15, R14, 0x18 ;  /* 0x0000000e0f0e7211 */ /* 0x002fca00078ec0ff */
[----:B------:R-:W-:-:S04]  /*f190*/  IMAD R2, R16, 0x8, R14 ;  /* 0x0000000810027824 */ /* 0x000fc800078e020e */
[----:B------:R2:W-:Y:S02]  /*f1a0*/  SYNCS.ARRIVE.TRANS64 RZ, [R2+URZ+0x34850], R3 ;  /* 0x0348500302ff79a7 */ /* 0x0005e4000800003f */
[----:B------:R-:W-:Y:S05]  /*f1b0*/  @!P1 BRA `(.L_x_5567) ;  /* 0x0000000000049947 */ /* 0x000fea0003800000 */
[----:B------:R-:W-:Y:S01]  /*f1c0*/  BPT.TRAP 0x1 ;  /* 0x000000040000795c */ /* 0x000fe20000300000 */
.L_x_5567:
        /* <DEDUP_REMOVED lines=14> */
[----:B---3--:R-:W-:-:S05]  /*f2b0*/  LEA R3, R9, R3, 0x18 ;  /* 0x0000000309037211 */ /* 0x008fca00078ec0ff */
[----:B------:R-:W-:-:S05]  /*f2c0*/  IMAD R2, R16, 0x8, R3 ;  /* 0x0000000810027824 */ /* 0x000fca00078e0203 */
[----:B------:R-:W-:Y:S01]  /*f2d0*/  R2UR UR9, R2 ;  /* 0x00000000020972ca */ /* 0x000fe200000e0000 */
[----:B------:R-:W-:-:S05]  /*f2e0*/  IMAD R2, R16, 0xb000, R3 ;  /* 0x0000b00010027824 */ /* 0x000fca00078e0203 */
[----:B------:R-:W-:-:S07]  /*f2f0*/  R2UR UR14, R2 ;  /* 0x00000000020e72ca */ /* 0x000fce00000e0000 */
[----:B------:R-:W-:-:S06]  /*f300*/  UIADD3 UR9, UR9, 0x34850, URZ ;  /* 0x0003485009097890 */ /* 0x000fcc000fffe03f */
[----:B------:R-:W-:Y:S02]  /*f310*/  UIADD3 UR8, UR14, 0x400, URZ ;  /* 0x000004000e087890 */ /* 0x000fe4000fffe03f */
[----:B------:R-:W-:-:S07]  /*f320*/  UIADD3 UR14, UR14, 0x5c00, URZ ;  /* 0x00005c000e0e7890 */ /* 0x000fce000fffe03f */
[----:B------:R1:W-:Y:S02]  /*f330*/  UTMALDG.4D [UR8], [UR4], desc[UR6] ;  /* 0x00000608040075b4 */ /* 0x0003e40008019000 */
[----:B-1----:R-:W-:Y:S01]  /*f340*/  UMOV UR8, UR14 ;  /* 0x0000000e00087c82 */ /* 0x002fe20008000000 */
[----:B------:R-:W-:Y:S02]  /*f350*/  UMOV UR10, UR15 ;  /* 0x0000000f000a7c82 */ /* 0x000fe40008000000 */
[----:B------:R1:W-:Y:S02]  /*f360*/  UTMALDG.4D [UR8], [UR4], desc[UR6] ;  /* 0x00000608040075b4 */ /* 0x0003e40008019000 */
[----:B-1----:R-:W-:Y:S01]  /*f370*/  NOP ;  /* 0x0000000000007918 */ /* 0x002fe20000000000 */
.L_x_5562:
[----:B------:R-:W-:Y:S05]  /*f380*/  BSYNC B0 ;  /* 0x0000000000007941 */ /* 0x000fea0003800000 */
.L_x_5561:
[----:B------:R-:W2:Y:S01]  /*f390*/  LDL.LU R2, [R1+0xc] ;  /* 0x00000c0001027983 */ /* 0x000ea20000300800 */
[----:B------:R-:W-:Y:S01]  /*f3a0*/  IMAD.MOV.U32 R16, RZ, RZ, R7 ;  /* 0x000000ffff107224 */ /* 0x000fe200078e0007 */
[----:B------:R-:W-:Y:S01]  /*f3b0*/  MOV R17, R12 ;  /* 0x0000000c00117202 */ /* 0x000fe20000000f00 */
[----:B--2---:R-:W-:-:S07]  /*f3c0*/  VIADD R6, R2, 0xfffffffd ;  /* 0xfffffffd02067836 */ /* 0x004fce0000000000 */
.L_x_5560:
[----:B------:R-:W-:Y:S01]  /*f3d0*/  IMAD.MOV R13, RZ, RZ, -R13 ;  /* 0x000000ffff0d7224 */ /* 0x000fe200078e0a0d */
[----:B------:R-:W-:Y:S04]  /*f3e0*/  BSSY B0, `(.L_x_5559) ;  /* 0x00000e4000007945 */ /* 0x000fe80003800000 */
[----:B------:R-:W-:-:S13]  /*f3f0*/  ISETP.NE.AND P1, PT, R10, R13, PT ;  /* 0x0000000d0a00720c */ /* 0x000fda0003f25270 */
[----:B------:R-:W-:Y:S05]  /*f400*/  @!P1 BRA `(.L_x_5568) ;  /* 0x0000000c00849947 */ /* 0x000fea0003800000 */
[----:B------:R-:W-:-:S07]  /*f410*/  IMAD.MOV.U32 R8, RZ, RZ, R5 ;  /* 0x000000ffff087224 */ /* 0x000fce00078e0005 */
.L_x_5583:
        /* <DEDUP_REMOVED lines=28> */
.L_x_5571:
[----:B------:R-:W2:Y:S01]  /*f5e0*/  S2R R3, SR_CgaCtaId ;  /* 0x0000000000037919 */ /* 0x000ea20000008800 */
[----:B------:R-:W-:-:S04]  /*f5f0*/  MOV R2, 0x400 ;  /* 0x0000040000027802 */ /* 0x000fc80000000f00 */
[----:B--2---:R-:W-:Y:S02]  /*f600*/  LEA R2, R3, R2, 0x18 ;  /* 0x0000000203027211 */ /* 0x004fe400078ec0ff */
[----:B------:R-:W-:-:S03]  /*f610*/  SHF.L.U32 R3, R10, 0x1f, RZ ;  /* 0x0000001f0a037819 */ /* 0x000fc600000006ff */
[----:B------:R-:W-:-:S04]  /*f620*/  IMAD R2, R7, 0x8, R2 ;  /* 0x0000000807027824 */ /* 0x000fc800078e0202 */
[----:B------:R-:W2:Y:S02]  /*f630*/  SYNCS.PHASECHK.TRANS64.TRYWAIT P1, [R2+URZ+0x34840], R3 ;  /* 0x03484003020075a7 */ /* 0x000ea4000802017f */
[----:B--2---:R-:W-:Y:S05]  /*f640*/  @!P1 BRA `(.L_x_5572) ;  /* 0x0000001400e89947 */ /* 0x004fea0003800000 */
.L_x_5612:
        /* <DEDUP_REMOVED lines=11> */
.L_x_5573:
        /* <DEDUP_REMOVED lines=12> */
[----:B------:R-:W-:-:S04]  /*f7c0*/  SHF.L.U32 R17, R17, 0x1f, RZ ;  /* 0x0000001f11117819 */ /* 0x000fc800000006ff */
[----:B------:R-:W-:Y:S02]  /*f7d0*/  UIADD3 UR9, UR9, 0x34830, URZ ;  /* 0x0003483009097890 */ /* 0x000fe4000fffe03f */
[----:B------:R-:W-:Y:S01]  /*f7e0*/  UIMAD UR11, UR11, 0xb0, URZ ;  /* 0x000000b00b0b78a4 */ /* 0x000fe2000f8e023f */
[----:B-1----:R-:W-:-:S05]  /*f7f0*/  LEA R3, R9, R3, 0x18 ;  /* 0x0000000309037211 */ /* 0x002fca00078ec0ff */
[----:B------:R-:W-:Y:S02]  /*f800*/  IMAD R2, R7, 0xb000, R3 ;  /* 0x0000b00007027824 */ /* 0x000fe400078e0203 */
[----:B------:R-:W-:-:S03]  /*f810*/  VIADD R3, R3, 0x34800 ;  /* 0x0003480003037836 */ /* 0x000fc60000000000 */
[----:B------:R-:W-:Y:S01]  /*f820*/  R2UR UR8, R2 ;  /* 0x00000000020872ca */ /* 0x000fe200000e0000 */
[----:B------:R-:W-:-:S12]  /*f830*/  IMAD R2, R16, 0x8, R3 ;  /* 0x0000000810027824 */ /* 0x000fd800078e0203 */
        /* <DEDUP_REMOVED lines=9> */
.L_x_5613:
        /* <DEDUP_REMOVED lines=8> */
.L_x_5575:
        /* <DEDUP_REMOVED lines=11> */
[----:B------:R-:W-:-:S02]  /*fa00*/  IMAD.MOV.U32 R18, RZ, RZ, R12 ;  /* 0x000000ffff127224 */ /* 0x000fc400078e000c */
[----:B------:R-:W-:-:S03]  /*fa10*/  IMAD.MOV.U32 R5, RZ, RZ, R8 ;  /* 0x000000ffff057224 */ /* 0x000fc600078e0008 */
[----:B------:R-:W-:Y:S02]  /*fa20*/  UIMAD UR11, UR11, 0xb0, URZ ;  /* 0x000000b00b0b78a4 */ /* 0x000fe4000f8e023f */
[----:B------:R-:W-:Y:S01]  /*fa30*/  UIADD3 UR9, UR9, 0x50, URZ ;  /* 0x0000005009097890 */ /* 0x000fe2000fffe03f */
[----:B--2---:R-:W-:-:S05]  /*fa40*/  LEA R3, R9, R3, 0x18 ;  /* 0x0000000309037211 */ /* 0x004fca00078ec0ff */
        /* <DEDUP_REMOVED lines=10> */
.L_x_5570:
[----:B------:R-:W-:Y:S05]  /*faf0*/  BSYNC B1 ;  /* 0x0000000000017941 */ /* 0x000fea0003800000 */
.L_x_5569:
        /* <DEDUP_REMOVED lines=28> */
.L_x_5578:
[----:B------:R-:W2:Y:S01]  /*fcc0*/  S2R R3, SR_CgaCtaId ;  /* 0x0000000000037919 */ /* 0x000ea20000008800 */
[----:B------:R-:W-:-:S04]  /*fcd0*/  MOV R2, 0x400 ;  /* 0x0000040000027802 */ /* 0x000fc80000000f00 */
[----:B--2---:R-:W-:Y:S02]  /*fce0*/  LEA R2, R3, R2, 0x18 ;  /* 0x0000000203027211 */ /* 0x004fe400078ec0ff */
[----:B------:R-:W-:-:S03]  /*fcf0*/  SHF.L.U32 R3, R17, 0x1f, RZ ;  /* 0x0000001f11037819 */ /* 0x000fc600000006ff */
[----:B------:R-:W-:-:S04]  /*fd00*/  IMAD R2, R16, 0x8, R2 ;  /* 0x0000000810027824 */ /* 0x000fc800078e0202 */
[----:B------:R-:W2:Y:S02]  /*fd10*/  SYNCS.PHASECHK.TRANS64.TRYWAIT P1, [R2+URZ+0x34840], R3 ;  /* 0x03484003020075a7 */ /* 0x000ea4000802017f */
[----:B--2---:R-:W-:Y:S05]  /*fd20*/  @!P1 BRA `(.L_x_5579) ;  /* 0x0000001000589947 */ /* 0x004fea0003800000 */
.L_x_5614:
        /* <DEDUP_REMOVED lines=11> */
.L_x_5580:
        /* <DEDUP_REMOVED lines=10> */
[----:B------:R-:W-:-:S06]  /*fe80*/  UMOV UR16, 0x40 ;  /* 0x0000004000107882 */ /* 0x000fcc0000000000 */
[----:B------:R-:W-:Y:S01]  /*fe90*/  UIMAD UR11, UR11, 0xb0, URZ ;  /* 0x000000b00b0b78a4 */ /* 0x000fe2000f8e023f */
[----:B-1----:R-:W-:-:S05]  /*fea0*/  LEA R9, R13, R9, 0x18 ;  /* 0x000000090d097211 */ /* 0x002fca00078ec0ff */
[----:B--2---:R-:W-:-:S04]  /*feb0*/  VIADD R2, R9, 0x34800 ;  /* 0x0003480009027836 */ /* 0x004fc80000000000 */
[----:B------:R-:W-:Y:S01]  /*fec0*/  IMAD R3, R16, 0x8, R2 ;  /* 0x0000000810037824 */ /* 0x000fe200078e0202 */
[----:B------:R-:W-:-:S04]  /*fed0*/  LEA R2, R7, R2, 0x3 ;  /* 0x0000000207027211 */ /* 0x000fc800078e18ff */
[----:B------:R-:W-:Y:S01]  /*fee0*/  R2UR UR9, R3 ;  /* 0x00000000030972ca */ /* 0x000fe200000e0000 */
[----:B------:R-:W-:-:S05]  /*fef0*/  IMAD R3, R16, 0xb000, R9 ;  /* 0x0000b00010037824 */ /* 0x000fca00078e0209 */
[----:B------:R-:W-:Y:S02]  /*ff00*/  R2UR UR8, R3 ;  /* 0x00000000030872ca */ /* 0x000fe400000e0000 */
[----:B------:R-:W-:-:S05]  /*ff10*/  SHF.L.U32 R3, R10, 0x1f, RZ ;  /* 0x0000001f0a037819 */ /* 0x000fca00000006ff */
[----:B------:R-:W-:-:S06]  /*ff20*/  UIADD3 UR9, UR9, 0x30, URZ ;  /* 0x0000003009097890 */ /* 0x000fcc000fffe03f */
        /* <DEDUP_REMOVED lines=9> */
.L_x_5615:
        /* <DEDUP_REMOVED lines=8> */
.L_x_5582:
        /* <DEDUP_REMOVED lines=20> */
[----:B------:R-:W-:-:S07]  /*10180*/  UIADD3 UR14, UR14, 0x5c00, URZ ;  /* 0x00005c000e0e7890 */ /* 0x000fce000fffe03f */
[----:B------:R1:W-:Y:S02]  /*10190*/  UTMALDG.4D [UR8], [UR4], desc[UR6] ;  /* 0x00000608040075b4 */ /* 0x0003e40008019000 */
[----:B-1----:R-:W-:Y:S01]  /*101a0*/  UMOV UR8, UR14 ;  /* 0x0000000e00087c82 */ /* 0x002fe20008000000 */
[----:B------:R-:W-:Y:S02]  /*101b0*/  UMOV UR10, UR15 ;  /* 0x0000000f000a7c82 */ /* 0x000fe40008000000 */
[----:B------:R1:W-:Y:S02]  /*101c0*/  UTMALDG.4D [UR8], [UR4], desc[UR6] ;  /* 0x00000608040075b4 */ /* 0x0003e40008019000 */
[----:B-1----:R-:W-:Y:S01]  /*101d0*/  NOP ;  /* 0x0000000000007918 */ /* 0x002fe20000000000 */
.L_x_5577:
[----:B------:R-:W-:Y:S05]  /*101e0*/  BSYNC B1 ;  /* 0x0000000000017941 */ /* 0x000fea0003800000 */
.L_x_5576:
[C---:B------:R-:W-:Y:S01]  /*101f0*/  ISETP.GT.AND P1, PT, R6.reuse, 0x1, PT ;  /* 0x000000010600780c */ /* 0x040fe20003f24270 */
[----:B------:R-:W-:-:S12]  /*10200*/  VIADD R6, R6, 0xfffffffe ;  /* 0xfffffffe06067836 */ /* 0x000fd80000000000 */
[----:B------:R-:W-:Y:S05]  /*10210*/  @P1 BRA `(.L_x_5583) ;  /* 0xfffffff000801947 */ /* 0x000fea000383ffff */
.L_x_5568:
[----:B------:R-:W-:Y:S05]  /*10220*/  BSYNC B0 ;  /* 0x0000000000007941 */ /* 0x000fea0003800000 */
.L_x_5559:
        /* <DEDUP_REMOVED lines=12> */
.L_x_5616:
        /* <DEDUP_REMOVED lines=8> */
.L_x_5587:
        /* <DEDUP_REMOVED lines=24> */
.L_x_5585:
[----:B------:R-:W-:Y:S05]  /*104f0*/  BSYNC B0 ;  /* 0x0000000000007941 */ /* 0x000fea0003800000 */
.L_x_5584:
[----:B------:R-:W2:Y:S01]  /*10500*/  LDL.LU R0, [R1+0x10] ;  /* 0x0000100001007983 */ /* 0x000ea20000300800 */
[----:B------:R-:W-:-:S03]  /*10510*/  ULDC UR4, c[0x0][0xda4] ;  /* 0x0003690000047ab9 */ /* 0x000fc60000000800 */
[----:B------:R-:W3:Y:S01]  /*10520*/  LDL.LU R2, [R1+0x18] ;  /* 0x0000180001027983 */ /* 0x000ee20000300800 */
        /* <DEDUP_REMOVED lines=12> */
.L_x_5545:
[----:B------:R-:W2:Y:S01]  /*105f0*/  S2R R3, SR_CgaCtaId ;  /* 0x0000000000037919 */ /* 0x000ea20000008800 */
[----:B------:R-:W-:Y:S01]  /*10600*/  MOV R0, 0x400 ;  /* 0x0000040000007802 */ /* 0x000fe20000000f00 */
[----:B------:R-:W-:Y:S03]  /*10610*/  BSSY B0, `(.L_x_5589) ;  /* 0x0000005000007945 */ /* 0x000fe60003800000 */
[----:B--2---:R-:W-:Y:S02]  /*10620*/  LEA R0, R3, R0, 0x18 ;  /* 0x0000000003007211 */ /* 0x004fe400078ec0ff */
[----:B------:R-:W-:-:S04]  /*10630*/  SHF.L.U32 R3, R2, 0x1f, RZ ;  /* 0x0000001f02037819 */ /* 0x000fc800000006ff */
[----:B------:R-:W2:Y:S02]  /*10640*/  SYNCS.PHASECHK.TRANS64.TRYWAIT P0, [R0+URZ+0x34820], R3 ;  /* 0x03482003000075a7 */ /* 0x000ea4000800017f */
[----:B--2---:R-:W-:Y:S05]  /*10650*/  @!P0 BRA `(.L_x_5590) ;  /* 0x0000000800488947 */ /* 0x004fea0003800000 */
.L_x_5617:
[----:B------:R-:W-:Y:S05]  /*10660*/  BSYNC B0 ;  /* 0x0000000000007941 */ /* 0x000fea0003800000 */
.L_x_5589:
[----:B------:R-:W-:-:S03]  /*10670*/  UMOV UR4, 0xffffffff ;  /* 0xffffffff00047882 */ /* 0x000fc60000000000 */
[----:B------:R-:W-:Y:S05]  /*10680*/  BRA.DIV UR4, `(.L_x_5591) ;  /* 0x0000000a04507947 */ /* 0x000fea000b800000 */
[----:B------:R-:W3:Y:S02]  /*10690*/  S2R R2, SR_TID.X ;  /* 0x0000000000027919 */ /* 0x000ee40000002100 */
[----:B---3--:R-:W-:-:S04]  /*106a0*/  SHF.R.U32.HI R2, RZ, 0x5, R2 ;  /* 0x00000005ff027819 */ /* 0x008fc80000011602 */
[----:B------:R-:W-:-:S05]  /*106b0*/  LOP3.LUT R2, R2, 0x3, RZ, 0xc0, !PT ;  /* 0x0000000302027812 */ /* 0x000fca00078ec0ff */
[----:B------:R3:W4:Y:S02]  /*106c0*/  SHFL.IDX PT, R14, R2, RZ, 0x1f ;  /* 0x00001fff020e7589 */ /* 0x00072400000e0000 */
.L_x_5620:
[----:B----4-:R-:W-:Y:S01]  /*106d0*/  ISETP.NE.AND P0, PT, R14, RZ, PT ;  /* 0x000000ff0e00720c */ /* 0x010fe20003f05270 */
[----:B------:R-:W-:-:S12]  /*106e0*/  BSSY B0, `(.L_x_5592) ;  /* 0x0000026000007945 */ /* 0x000fd80003800000 */
[----:B------:R-:W-:Y:S05]  /*106f0*/  @P0 BRA `(.L_x_5593) ;  /* 0x0000000000900947 */ /* 0x000fea0003800000 */
[----:B------:R-:W-:-:S03]  /*10700*/  UMOV UR4, 0xffffffff ;  /* 0xffffffff00047882 */ /* 0x000fc60000000000 */
[----:B------:R-:W-:Y:S05]  /*10710*/  BRA.DIV UR4, `(.L_x_5594) ;  /* 0x0000000a04607947 */ /* 0x000fea000b800000 */
[----:B------:R-:W-:-:S13]  /*10720*/  ELECT P6, URZ, PT ;  /* 0x00000000003f782f */ /* 0x000fda00038c0000 */
.L_x_5623:
        /* <DEDUP_REMOVED lines=8> */
.L_x_5595:
[----:B--2---:R-:W-:Y:S01]  /*107b0*/  VIADD R3, R0, 0x34840 ;  /* 0x0003484000037836 */ /* 0x004fe20000000000 */
        /* <DEDUP_REMOVED lines=11> */
.L_x_5624:
[----:B------:R-:W2:Y:S02]  /*10870*/  SYNCS.PHASECHK.TRANS64.TRYWAIT P0, [R3+URZ], R2 ;  /* 0x00000002030075a7 */ /* 0x000ea4000800017f */
[----:B--2---:R-:W-:Y:S05]  /*10880*/  @!P0 BRA `(.L_x_5597) ;  /* 0x0000000800388947 */ /* 0x004fea0003800000 */
.L_x_5625:
[----:B------:R-:W-:Y:S05]  /*10890*/  @!P2 BRA `(.L_x_5598) ;  /* 0x000000000004a947 */ /* 0x000fea0003800000 */
[----:B------:R-:W-:Y:S01]  /*108a0*/  BPT.TRAP 0x1 ;  /* 0x000000040000795c */ /* 0x000fe20000300000 */
.L_x_5598:
[----:B--2---:R-:W-:-:S05]  /*108b0*/  IADD3 R3, R0, 0x34860, RZ ;  /* 0x0003486000037810 */ /* 0x004fca0007ffe0ff */
[----:B------:R-:W-:-:S04]  /*108c0*/  IMAD R16, R16, 0x8, R3 ;  /* 0x0000000810107824 */ /* 0x000fc800078e0203 */
[----:B------:R-:W2:Y:S02]  /*108d0*/  SYNCS.PHASECHK.TRANS64.TRYWAIT P0, [R16+URZ], R5 ;  /* 0x00000005100075a7 */ /* 0x000ea4000800017f */
[----:B--2---:R-:W-:Y:S05]  /*108e0*/  @!P0 BRA `(.L_x_5599) ;  /* 0x0000000800348947 */ /* 0x004fea0003800000 */
.L_x_5626:
[----:B------:R-:W-:-:S07]  /*108f0*/  IMAD R3, R4, 0x8, R3 ;  /* 0x0000000804037824 */ /* 0x000fce00078e0203 */
.L_x_5600:
[----:B---3--:R3:W4:Y:S02]  /*10900*/  SYNCS.PHASECHK.TRANS64.TRYWAIT P0, [R3+URZ], R2 ;  /* 0x00000002030075a7 */ /* 0x008724000800017f */
[----:B----4-:R-:W-:Y:S05]  /*10910*/  @!P0 NANOSLEEP.SYNCS 0x989680 ;  /* 0x009896800000895d */ /* 0x010fea0003900000 */
[----:B------:R-:W4:Y:S02]  /*10920*/  @!P0 SYNCS.PHASECHK.TRANS64 P0, [R3+URZ], R2 ;  /* 0x00000002030085a7 */ /* 0x000f24000800007f */
[----:B----4-:R-:W-:Y:S05]  /*10930*/  @!P0 BRA `(.L_x_5600) ;  /* 0xfffffffc00f08947 */ /* 0x010fea000383ffff */
.L_x_5593:
[----:B------:R-:W-:Y:S05]  /*10940*/  BSYNC B0 ;  /* 0x0000000000007941 */ /* 0x000fea0003800000 */
.L_x_5592:
[----:B------:R-:W-:Y:S05]  /*10950*/  EXIT ;  /* 0x000000000000794d */ /* 0x000fea0003800000 */
.L_x_5523:
[----:B-1----:R-:W-:-:S04]  /*10960*/  MOV R3, UR39 ;  /* 0x0000002700037c02 */ /* 0x002fc80008000f00 */
[----:B------:R1:W2:Y:S03]  /*10970*/  SYNCS.PHASECHK.TRANS64.TRYWAIT P1, [R3+URZ+0x34800], R0 ;  /* 0x03480000030075a7 */ /* 0x0002a6000802017f */
[----:B--2---:R-:W-:Y:S05]  /*10980*/  @!P1 NANOSLEEP.SYNCS 0x989680 ;  /* 0x009896800000995d */ /* 0x004fea0003900000 */
[----:B------:R-:W2:Y:S02]  /*10990*/  @!P1 SYNCS.PHASECHK.TRANS64 P1, [R3+URZ+0x34800], R0 ;  /* 0x03480000030095a7 */ /* 0x000ea4000802007f */
[----:B--2---:R-:W-:Y:S05]  /*109a0*/  @!P1 BRA `(.L_x_5523) ;  /* 0xfffffffc00ec9947 */ /* 0x004fea000383ffff */
[----:B------:R-:W-:Y:S05]  /*109b0*/  BRA `(.L_x_5601) ;  /* 0xffffff08000c7947 */ /* 0x000fea000383ffff */
.L_x_5527:
[----:B--2---:R2:W3:Y:S02]  /*109c0*/  SYNCS.PHASECHK.TRANS64.TRYWAIT P2, [R3+URZ+0x34830], R0 ;  /* 0x03483000030075a7 */ /* 0x0044e4000804017f */
[----:B---3--:R-:W-:Y:S05]  /*109d0*/  @!P2 NANOSLEEP.SYNCS 0x989680 ;  /* 0x009896800000a95d */ /* 0x008fea0003900000 */
[----:B------:R-:W3:Y:S02]  /*109e0*/  @!P2 SYNCS.PHASECHK.TRANS64 P2, [R3+URZ+0x34830], R0 ;  /* 0x034830000300a5a7 */ /* 0x000ee4000804007f */
[----:B---3--:R-:W-:Y:S05]  /*109f0*/  @!P2 BRA `(.L_x_5527) ;  /* 0xfffffffc00f0a947 */ /* 0x008fea000383ffff */
[----:B------:R-:W-:Y:S05]  /*10a00*/  BRA `(.L_x_5526) ;  /* 0xffffff08003c7947 */ /* 0x000fea000383ffff */
.L_x_5532:
[----:B--2---:R-:W-:-:S04]  /*10a10*/  IMAD.U32 R20, RZ, RZ, UR6 ;  /* 0x00000006ff147e24 */ /* 0x004fc8000f8e00ff */
[----:B------:R2:W3:Y:S03]  /*10a20*/  SYNCS.PHASECHK.TRANS64.TRYWAIT P2, [R20+URZ+0x34830], R15 ;  /* 0x0348300f140075a7 */ /* 0x0004e6000804017f */
[----:B---3--:R-:W-:Y:S05]  /*10a30*/  @!P2 NANOSLEEP.SYNCS 0x989680 ;  /* 0x009896800000a95d */ /* 0x008fea0003900000 */
[----:B------:R-:W3:Y:S02]  /*10a40*/  @!P2 SYNCS.PHASECHK.TRANS64 P2, [R20+URZ+0x34830], R15 ;  /* 0x0348300f1400a5a7 */ /* 0x000ee4000804007f */
[----:B---3--:R-:W-:Y:S05]  /*10a50*/  @!P2 BRA `(.L_x_5532) ;  /* 0xfffffffc00eca947 */ /* 0x008fea000383ffff */
[----:B------:R-:W-:Y:S05]  /*10a60*/  BRA `(.L_x_5529) ;  /* 0xffffff6400187947 */ /* 0x000fea000383ffff */
.L_x_5536:
[----:B--2---:R-:W-:-:S04]  /*10a70*/  IMAD.U32 R20, RZ, RZ, UR6 ;  /* 0x00000006ff147e24 */ /* 0x004fc8000f8e00ff */
[----:B------:R2:W3:Y:S03]  /*10a80*/  SYNCS.PHASECHK.TRANS64.TRYWAIT P2, [R20+URZ+0x34850], R15 ;  /* 0x0348500f140075a7 */ /* 0x0004e6000804017f */
[----:B---3--:R-:W-:Y:S05]  /*10a90*/  @!P2 NANOSLEEP.SYNCS 0x989680 ;  /* 0x009896800000a95d */ /* 0x008fea0003900000 */
[----:B------:R-:W3:Y:S02]  /*10aa0*/  @!P2 SYNCS.PHASECHK.TRANS64 P2, [R20+URZ+0x34850], R15 ;  /* 0x0348500f1400a5a7 */ /* 0x000ee4000804007f */
[----:B---3--:R-:W-:Y:S05]  /*10ab0*/  @!P2 BRA `(.L_x_5536) ;  /* 0xfffffffc00eca947 */ /* 0x008fea000383ffff */
[----:B------:R-:W-:Y:S05]  /*10ac0*/  BRA `(.L_x_5533) ;  /* 0xffffff8800e07947 */ /* 0x000fea000383ffff */
.L_x_5541:
[----:B--2---:R-:W-:-:S04]  /*10ad0*/  MOV R3, UR7 ;  /* 0x0000000700037c02 */ /* 0x004fc80008000f00 */
[----:B------:R2:W3:Y:S03]  /*10ae0*/  SYNCS.PHASECHK.TRANS64.TRYWAIT P0, [R3+URZ+0x34850], R0 ;  /* 0x03485000030075a7 */ /* 0x0004e6000800017f */
[----:B---3--:R-:W-:Y:S05]  /*10af0*/  @!P0 NANOSLEEP.SYNCS 0x989680 ;  /* 0x009896800000895d */ /* 0x008fea0003900000 */
[----:B------:R-:W3:Y:S02]  /*10b00*/  @!P0 SYNCS.PHASECHK.TRANS64 P0, [R3+URZ+0x34850], R0 ;  /* 0x03485000030085a7 */ /* 0x000ee4000800007f */
[----:B---3--:R-:W-:Y:S05]  /*10b10*/  @!P0 BRA `(.L_x_5541) ;  /* 0xfffffffc00ec8947 */ /* 0x008fea000383ffff */
[----:B------:R-:W-:Y:S05]  /*10b20*/  BRA `(.L_x_5540) ;  /* 0xffffffb800787947 */ /* 0x000fea000383ffff */
.L_x_5551:
        /* <DEDUP_REMOVED lines=11> */
.L_x_5603:
[----:B------:R-:W-:Y:S05]  /*10be0*/  BSYNC B0 ;  /* 0x0000000000007941 */ /* 0x000fea0003800000 */
.L_x_5602:
[----:B------:R-:W-:Y:S05]  /*10bf0*/  BRA `(.L_x_5604) ;  /* 0xffffffd8003c7947 */ /* 0x000fea000383ffff */
.L_x_5552:
[----:B------:R-:W-:Y:S01]  /*10c00*/  BSSY B0, `(.L_x_5605) ;  /* 0x0000006000007945 */ /* 0x000fe20003800000 */
[----:B------:R-:W-:-:S07]  /*10c10*/  IMAD.MOV.U32 R15, RZ, RZ, -0x1 ;  /* 0xffffffffff0f7424 */ /* 0x000fce00078e00ff */
[----:B------:R-:W-:Y:S05]  /*10c20*/  WARPSYNC.COLLECTIVE R15, `(.L_x_5606) ;  /* 0x000000000f0c7348 */ /* 0x000fea0003c00000 */
[----:B------:R-:W-:Y:S02]  /*10c30*/  ELECT P6, UR62, PT ;  /* 0x00000000003e782f */ /* 0x000fe400038c0000 */
[----:B------:R-:W-:Y:S01]  /*10c40*/  MOV R14, UR62 ;  /* 0x0000003e000e7c02 */ /* 0x000fe20008000f00 */
[----:B------:R-:W-:Y:S10]  /*10c50*/  ENDCOLLECTIVE ;  /* 0x000000000000791b */ /* 0x000ff40003800000 */
.L_x_5606:
[----:B------:R-:W-:Y:S05]  /*10c60*/  BSYNC B0 ;  /* 0x0000000000007941 */ /* 0x000fea0003800000 */
.L_x_5605:
[----:B------:R-:W-:Y:S05]  /*10c70*/  BRA `(.L_x_5607) ;  /* 0xffffffd800347947 */ /* 0x000fea000383ffff */
.L_x_5555:
[----:B--2---:R2:W3:Y:S02]  /*10c80*/  SYNCS.PHASECHK.TRANS64.TRYWAIT P1, [R6+URZ+0x34840], R7 ;  /* 0x03484007060075a7 */ /* 0x0044e4000802017f */
[----:B---3--:R-:W-:Y:S05]  /*10c90*/  @!P1 NANOSLEEP.SYNCS 0x989680 ;  /* 0x009896800000995d */ /* 0x008fea0003900000 */
[----:B------:R-:W3:Y:S02]  /*10ca0*/  @!P1 SYNCS.PHASECHK.TRANS64 P1, [R6+URZ+0x34840], R7 ;  /* 0x03484007060095a7 */ /* 0x000ee4000802007f */
[----:B---3--:R-:W-:Y:S05]  /*10cb0*/  @!P1 BRA `(.L_x_5555) ;  /* 0xfffffffc00f09947 */ /* 0x008fea000383ffff */
[----:B------:R-:W-:Y:S05]  /*10cc0*/  BRA `(.L_x_5608) ;  /* 0xffffffd800987947 */ /* 0x000fea000383ffff */
.L_x_5558:
        /* <DEDUP_REMOVED lines=8> */
.L_x_5564:
[----:B-1----:R1:W2:Y:S02]  /*10d50*/  SYNCS.PHASECHK.TRANS64.TRYWAIT P1, [R2+URZ+0x34840], R3 ;  /* 0x03484003020075a7 */ /* 0x0022a4000802017f */
[----:B--2---:R-:W-:Y:S05]  /*10d60*/  @!P1 NANOSLEEP.SYNCS 0x989680 ;  /* 0x009896800000995d */ /* 0x004fea0003900000 */
[----:B------:R-:W2:Y:S02]  /*10d70*/  @!P1 SYNCS.PHASECHK.TRANS64 P1, [R2+URZ+0x34840], R3 ;  /* 0x03484003020095a7 */ /* 0x000ea4000802007f */
[----:B--2---:R-:W-:Y:S05]  /*10d80*/  @!P1 BRA `(.L_x_5564) ;  /* 0xfffffffc00f09947 */ /* 0x004fea000383ffff */
[----:B------:R-:W-:Y:S05]  /*10d90*/  BRA `(.L_x_5610) ;  /* 0xffffffe0003c7947 */ /* 0x000fea000383ffff */
.L_x_5566:
[----:B-1----:R1:W2:Y:S02]  /*10da0*/  SYNCS.PHASECHK.TRANS64.TRYWAIT P1, [R2+URZ+0x60], R3 ;  /* 0x00006003020075a7 */ /* 0x0022a4000802017f */
[----:B--2---:R-:W-:Y:S05]  /*10db0*/  @!P1 NANOSLEEP.SYNCS 0x989680 ;  /* 0x009896800000995d */ /* 0x004fea0003900000 */
[----:B------:R-:W2:Y:S02]  /*10dc0*/  @!P1 SYNCS.PHASECHK.TRANS64 P1, [R2+URZ+0x60], R3 ;  /* 0x00006003020095a7 */ /* 0x000ea4000802007f */
[----:B--2---:R-:W-:Y:S05]  /*10dd0*/  @!P1 BRA `(.L_x_5566) ;  /* 0xfffffffc00f09947 */ /* 0x004fea000383ffff */
[----:B------:R-:W-:Y:S05]  /*10de0*/  BRA `(.L_x_5611) ;  /* 0xffffffe000c87947 */ /* 0x000fea000383ffff */
.L_x_5572:
[----:B--2---:R2:W3:Y:S02]  /*10df0*/  SYNCS.PHASECHK.TRANS64.TRYWAIT P1, [R2+URZ+0x34840], R3 ;  /* 0x03484003020075a7 */ /* 0x0044e4000802017f */
[----:B---3--:R-:W-:Y:S05]  /*10e00*/  @!P1 NANOSLEEP.SYNCS 0x989680 ;  /* 0x009896800000995d */ /* 0x008fea0003900000 */
[----:B------:R-:W3:Y:S02]  /*10e10*/  @!P1 SYNCS.PHASECHK.TRANS64 P1, [R2+URZ+0x34840], R3 ;  /* 0x03484003020095a7 */ /* 0x000ee4000802007f */
[----:B---3--:R-:W-:Y:S05]  /*10e20*/  @!P1 BRA `(.L_x_5572) ;  /* 0xfffffffc00f09947 */ /* 0x008fea000383ffff */
[----:B------:R-:W-:Y:S05]  /*10e30*/  BRA `(.L_x_5612) ;  /* 0xffffffe800047947 */ /* 0x000fea000383ffff */
.L_x_5574:
[----:B-1----:R1:W2:Y:S02]  /*10e40*/  SYNCS.PHASECHK.TRANS64.TRYWAIT P1, [R2+URZ+0x60], R17 ;  /* 0x00006011020075a7 */ /* 0x0022a4000802017f */
[----:B--2---:R-:W-:Y:S05]  /*10e50*/  @!P1 NANOSLEEP.SYNCS 0x989680 ;  /* 0x009896800000995d */ /* 0x004fea0003900000 */
[----:B------:R-:W2:Y:S02]  /*10e60*/  @!P1 SYNCS.PHASECHK.TRANS64 P1, [R2+URZ+0x60], R17 ;  /* 0x00006011020095a7 */ /* 0x000ea4000802007f */
[----:B--2---:R-:W-:Y:S05]  /*10e70*/  @!P1 BRA `(.L_x_5574) ;  /* 0xfffffffc00f09947 */ /* 0x004fea000383ffff */
[----:B------:R-:W-:Y:S05]  /*10e80*/  BRA `(.L_x_5613) ;  /* 0xffffffe800907947 */ /* 0x000fea000383ffff */
.L_x_5579:
[----:B--2---:R2:W3:Y:S02]  /*10e90*/  SYNCS.PHASECHK.TRANS64.TRYWAIT P1, [R2+URZ+0x34840], R3 ;  /* 0x03484003020075a7 */ /* 0x0044e4000802017f */
[----:B---3--:R-:W-:Y:S05]  /*10ea0*/  @!P1 NANOSLEEP.SYNCS 0x989680 ;  /* 0x009896800000995d */ /* 0x008fea0003900000 */
[----:B------:R-:W3:Y:S02]  /*10eb0*/  @!P1 SYNCS.PHASECHK.TRANS64 P1, [R2+URZ+0x34840], R3 ;  /* 0x03484003020095a7 */ /* 0x000ee4000802007f */
[----:B---3--:R-:W-:Y:S05]  /*10ec0*/  @!P1 BRA `(.L_x_5579) ;  /* 0xfffffffc00f09947 */ /* 0x008fea000383ffff */
[----:B------:R-:W-:Y:S05]  /*10ed0*/  BRA `(.L_x_5614) ;  /* 0xffffffec00947947 */ /* 0x000fea000383ffff */
.L_x_5581:
[----:B-1----:R1:W2:Y:S02]  /*10ee0*/  SYNCS.PHASECHK.TRANS64.TRYWAIT P1, [R2+URZ+0x60], R3 ;  /* 0x00006003020075a7 */ /* 0x0022a4000802017f */
[----:B--2---:R-:W-:Y:S05]  /*10ef0*/  @!P1 NANOSLEEP.SYNCS 0x989680 ;  /* 0x009896800000995d */ /* 0x004fea0003900000 */
[----:B------:R-:W2:Y:S02]  /*10f00*/  @!P1 SYNCS.PHASECHK.TRANS64 P1, [R2+URZ+0x60], R3 ;  /* 0x00006003020095a7 */ /* 0x000ea4000802007f */
[----:B--2---:R-:W-:Y:S05]  /*10f10*/  @!P1 BRA `(.L_x_5581) ;  /* 0xfffffffc00f09947 */ /* 0x004fea000383ffff */
[----:B------:R-:W-:Y:S05]  /*10f20*/  BRA `(.L_x_5615) ;  /* 0xfffffff000247947 */ /* 0x000fea000383ffff */
.L_x_5586:
[----:B--2---:R2:W3:Y:S02]  /*10f30*/  SYNCS.PHASECHK.TRANS64.TRYWAIT P0, [R3+URZ+0x34860], R2 ;  /* 0x03486002030075a7 */ /* 0x0044e4000800017f */
[----:B---3--:R-:W-:Y:S05]  /*10f40*/  @!P0 NANOSLEEP.SYNCS 0x989680 ;  /* 0x009896800000895d */ /* 0x008fea0003900000 */
[----:B------:R-:W3:Y:S02]  /*10f50*/  @!P0 SYNCS.PHASECHK.TRANS64 P0, [R3+URZ+0x34860], R2 ;  /* 0x03486002030085a7 */ /* 0x000ee4000800007f */
[----:B---3--:R-:W-:Y:S05]  /*10f60*/  @!P0 BRA `(.L_x_5586) ;  /* 0xfffffffc00f08947 */ /* 0x008fea000383ffff */
[----:B------:R-:W-:Y:S05]  /*10f70*/  BRA `(.L_x_5616) ;  /* 0xfffffff000dc7947 */ /* 0x000fea000383ffff */
.L_x_5590:
[----:B--2---:R2:W3:Y:S02]  /*10f80*/  SYNCS.PHASECHK.TRANS64.TRYWAIT P0, [R0+URZ+0x34820], R3 ;  /* 0x03482003000075a7 */ /* 0x0044e4000800017f */
[----:B---3--:R-:W-:Y:S05]  /*10f90*/  @!P0 NANOSLEEP.SYNCS 0x989680 ;  /* 0x009896800000895d */ /* 0x008fea0003900000 */
[----:B------:R-:W3:Y:S02]  /*10fa0*/  @!P0 SYNCS.PHASECHK.TRANS64 P0, [R0+URZ+0x34820], R3 ;  /* 0x03482003000085a7 */ /* 0x000ee4000800007f */
[----:B---3--:R-:W-:Y:S05]  /*10fb0*/  @!P0 BRA `(.L_x_5590) ;  /* 0xfffffffc00f08947 */ /* 0x008fea000383ffff */
[----:B------:R-:W-:Y:S05]  /*10fc0*/  BRA `(.L_x_5617) ;  /* 0xfffffff400a47947 */ /* 0x000fea000383ffff */
.L_x_5591:
[----:B------:R-:W3:Y:S01]  /*10fd0*/  S2R R2, SR_TID.X ;  /* 0x0000000000027919 */ /* 0x000ee20000002100 */
[----:B------:R-:W-:Y:S01]  /*10fe0*/  BSSY B0, `(.L_x_5618) ;  /* 0x000000a000007945 */ /* 0x000fe20003800000 */
[----:B------:R-:W-:Y:S01]  /*10ff0*/  IMAD.MOV.U32 R12, RZ, RZ, RZ ;  /* 0x000000ffff0c7224 */ /* 0x000fe200078e00ff */
[----:B------:R-:W-:Y:S01]  /*11000*/  MOV R15, 0xffffffff ;  /* 0xffffffff000f7802 */ /* 0x000fe20000000f00 */
[----:B------:R-:W-:Y:S01]  /*11010*/  IMAD.MOV.U32 R11, RZ, RZ, 0x1f ;  /* 0x0000001fff0b7424 */ /* 0x000fe200078e00ff */
[----:B---3--:R-:W-:-:S04]  /*11020*/  SHF.R.U32.HI R2, RZ, 0x5, R2 ;  /* 0x00000005ff027819 */ /* 0x008fc80000011602 */
[----:B------:R-:W-:-:S04]  /*11030*/  LOP3.LUT R2, R2, 0x3, RZ, 0xc0, !PT ;  /* 0x0000000302027812 */ /* 0x000fc800078ec0ff */
[----:B------:R-:W-:-:S07]  /*11040*/  MOV R13, R2 ;  /* 0x00000002000d7202 */ /* 0x000fce0000000f00 */
[----:B-12---:R-:W-:Y:S05]  /*11050*/  WARPSYNC.COLLECTIVE R15, `(.L_x_5619) ;  /* 0x000000000f087348 */ /* 0x006fea0003c00000 */
[----:B------:R3:W4:Y:S02]  /*11060*/  SHFL.IDX P6, R14, R13, R12, R11 ;  /* 0x0000000c0d0e7389 */ /* 0x00072400000c000b */
[----:B-1234-:R-:W-:Y:S01]  /*11070*/  ENDCOLLECTIVE ;  /* 0x000000000000791b */ /* 0x01efe20003800000 */
.L_x_5619:
[----:B------:R-:W-:Y:S05]  /*11080*/  BSYNC B0 ;  /* 0x0000000000007941 */ /* 0x000fea0003800000 */
.L_x_5618:
[----:B------:R-:W-:Y:S05]  /*11090*/  BRA `(.L_x_5620) ;  /* 0xfffffff4008c7947 */ /* 0x000fea000383ffff */
.L_x_5594:
[----:B------:R-:W-:Y:S01]  /*110a0*/  BSSY B1, `(.L_x_5621) ;  /* 0x0000006000017945 */ /* 0x000fe20003800000 */
[----:B------:R-:W-:-:S07]  /*110b0*/  IMAD.MOV.U32 R15, RZ, RZ, -0x1 ;  /* 0xffffffffff0f7424 */ /* 0x000fce00078e00ff */
[----:B-123--:R-:W-:Y:S05]  /*110c0*/  WARPSYNC.COLLECTIVE R15, `(.L_x_5622) ;  /* 0x000000000f0c7348 */ /* 0x00efea0003c00000 */
[----:B------:R-:W-:Y:S02]  /*110d0*/  ELECT P6, UR62, PT ;  /* 0x00000000003e782f */ /* 0x000fe400038c0000 */
[----:B------:R-:W-:Y:S01]  /*110e0*/  MOV R14, UR62 ;  /* 0x0000003e000e7c02 */ /* 0x000fe20008000f00 */
[----:B-123--:R-:W-:Y:S10]  /*110f0*/  ENDCOLLECTIVE ;  /* 0x000000000000791b */ /* 0x00eff40003800000 */
.L_x_5622:
[----:B------:R-:W-:Y:S05]  /*11100*/  BSYNC B1 ;  /* 0x0000000000017941 */ /* 0x000fea0003800000 */
.L_x_5621:
[----:B------:R-:W-:Y:S05]  /*11110*/  BRA `(.L_x_5623) ;  /* 0xfffffff400847947 */ /* 0x000fea000383ffff */
.L_x_5596:
[----:B-1----:R1:W2:Y:S02]  /*11120*/  SYNCS.PHASECHK.TRANS64.TRYWAIT P0, [R6+URZ], R5 ;  /* 0x00000005060075a7 */ /* 0x0022a4000800017f */
[----:B--2---:R-:W-:Y:S05]  /*11130*/  @!P0 NANOSLEEP.SYNCS 0x989680 ;  /* 0x009896800000895d */ /* 0x004fea0003900000 */
[----:B------:R-:W2:Y:S02]  /*11140*/  @!P0 SYNCS.PHASECHK.TRANS64 P0, [R6+URZ], R5 ;  /* 0x00000005060085a7 */ /* 0x000ea4000800007f */
[----:B--2---:R-:W-:Y:S05]  /*11150*/  @!P0 BRA `(.L_x_5596) ;  /* 0xfffffffc00f08947 */ /* 0x004fea000383ffff */
[----:B------:R-:W-:Y:S05]  /*11160*/  BRA `(.L_x_5624) ;  /* 0xfffffff400c07947 */ /* 0x000fea000383ffff */
.L_x_5597:
[----:B--2---:R2:W3:Y:S02]  /*11170*/  SYNCS.PHASECHK.TRANS64.TRYWAIT P0, [R3+URZ], R2 ;  /* 0x00000002030075a7 */ /* 0x0044e4000800017f */
[----:B---3--:R-:W-:Y:S05]  /*11180*/  @!P0 NANOSLEEP.SYNCS 0x989680 ;  /* 0x009896800000895d */ /* 0x008fea0003900000 */
[----:B------:R-:W3:Y:S02]  /*11190*/  @!P0 SYNCS.PHASECHK.TRANS64 P0, [R3+URZ], R2 ;  /* 0x00000002030085a7 */ /* 0x000ee4000800007f */
[----:B---3--:R-:W-:Y:S05]  /*111a0*/  @!P0 BRA `(.L_x_5597) ;  /* 0xfffffffc00f08947 */ /* 0x008fea000383ffff */
[----:B------:R-:W-:Y:S05]  /*111b0*/  BRA `(.L_x_5625) ;  /* 0xfffffff400b47947 */ /* 0x000fea000383ffff */
.L_x_5599:
[----:B--2---:R2:W3:Y:S02]  /*111c0*/  SYNCS.PHASECHK.TRANS64.TRYWAIT P0, [R16+URZ], R5 ;  /* 0x00000005100075a7 */ /* 0x0044e4000800017f */
[----:B---3--:R-:W-:Y:S05]  /*111d0*/  @!P0 NANOSLEEP.SYNCS 0x989680 ;  /* 0x009896800000895d */ /* 0x008fea0003900000 */
[----:B------:R-:W3:Y:S02]  /*111e0*/  @!P0 SYNCS.PHASECHK.TRANS64 P0, [R16+URZ], R5 ;  /* 0x00000005100085a7 */ /* 0x000ee4000800007f */
[----:B---3--:R-:W-:Y:S05]  /*111f0*/  @!P0 BRA `(.L_x_5599) ;  /* 0xfffffffc00f08947 */ /* 0x008fea000383ffff */
[----:B------:R-:W-:Y:S05]  /*11200*/  BRA `(.L_x_5626) ;  /* 0xfffffff400b87947 */ /* 0x000fea000383ffff */
.L_x_5627:
        /* <DEDUP_REMOVED lines=15> */
.L_x_12763:


//--------------------- .text._ZN7cutlass13device_kernelIN5flash11enable_sm90INS1_16FlashAttnFwdSm90INS1_25CollectiveMainloopFwdSm90ILi2EN4cute5tupleIJNS5_1CILi2EEENS7_ILi1EEES9_EEENS6_IJNS7_ILi128EEENS7_ILi176EEESB_EEELi128ENS_10bfloat16_tEfNS_4arch4Sm90ELb0ELb0ELb1ELb0ELb0ELb0ELb0ELb1ELb1ELb0ELb0ELb0EEENS1_21CollectiveEpilogueFwdINS6_IJSB_SB_SC_EEESA_SE_SG_Li256ELb0ELb0ELb0ELb0EEENS1_29StaticPersistentTileSchedulerILb0EEEEEEEEEvNT_6ParamsE --------------------------
	.section	.text._ZN7cutlass13device_kernelIN5flash11enable_sm90INS1_16FlashAttnFwdSm90INS1_25CollectiveMainloopFwdSm90ILi2EN4cute5tupleIJNS5_1CILi2EEENS7_ILi1EEES9_EEENS6_IJNS7_ILi128EEENS7_ILi176EEESB_EEELi128ENS_10bfloat16_tEfNS_4arch4Sm90ELb0ELb0ELb1ELb0ELb0ELb0ELb0ELb1ELb1ELb0ELb0ELb0EEENS1_21CollectiveEpilogueFwdINS6_IJSB_SB_SC_EEESA_SE_SG_Li256ELb0ELb0ELb0ELb0EEENS1_29StaticPersistentTileSchedulerILb0EEEEEEEEEvNT_6ParamsE,"ax",@progbits
	.align	128
.text._ZN7cutlass13device_kernelIN5flash11enable_sm90INS1_16FlashAttnFwdSm90INS1_25CollectiveMainloopFwdSm90ILi2EN4cute5tupleIJNS5_1CILi2EEENS7_ILi1EEES9_EEENS6_IJNS7_ILi128EEENS7_ILi176EEESB_EEELi128ENS_10bfloat16_tEfNS_4arch4Sm90ELb0ELb0ELb1ELb0ELb0ELb0ELb0ELb1ELb1ELb0ELb0ELb0EEENS1_21CollectiveEpilogueFwdINS6_IJSB_SB_SC_EEESA_SE_SG_Li256ELb0ELb0ELb0ELb0EEENS1_29StaticPersistentTileSchedulerILb0EEEEEEEEEvNT_6ParamsE:
        .type           _ZN7cutlass13device_kernelIN5flash11enable_sm90INS1_16FlashAttnFwdSm90INS1_25CollectiveMainloopFwdSm90ILi2EN4cute5tupleIJNS5_1CILi2EEENS7_ILi1EEES9_EEENS6_IJNS7_ILi128EEENS7_ILi176EEESB_EEELi128ENS_10bfloat16_tEfNS_4arch4Sm90ELb0ELb0ELb1ELb0ELb0ELb0ELb0ELb1ELb1ELb0ELb0ELb0EEENS1_21CollectiveEpilogueFwdINS6_IJSB_SB_SC_EEESA_SE_SG_Li256ELb0ELb0ELb0ELb0EEENS1_29StaticPersistentTileSchedulerILb0EEEEEEEEEvNT_6ParamsE,@function
        .size           _ZN7cutlass13device_kernelIN5flash11enable_sm90INS1_16FlashAttnFwdSm90INS1_25CollectiveMainloopFwdSm90ILi2EN4cute5tupleIJNS5_1CILi2EEENS7_ILi1EEES9_EEENS6_IJNS7_ILi128EEENS7_ILi176EEESB_EEELi128ENS_10bfloat16_tEfNS_4arch4Sm90ELb0ELb0ELb1ELb0ELb0ELb0ELb0ELb1ELb1ELb0ELb0ELb0EEENS1_21CollectiveEpilogueFwdINS6_IJSB_SB_SC_EEESA_SE_SG_Li256ELb0ELb0ELb0ELb0EEENS1_29StaticPersistentTileSchedulerILb0EEEEEEEEEvNT_6ParamsE,(.L_x_12764 - _ZN7cutlass13device_kernelIN5flash11enable_sm90INS1_16FlashAttnFwdSm90INS1_25CollectiveMainloopFwdSm90ILi2EN4cute5tupleIJNS5_1CILi2EEENS7_ILi1EEES9_EEENS6_IJNS7_ILi128EEENS7_ILi176EEESB_EEELi128ENS_10bfloat16_tEfNS_4arch4Sm90ELb0ELb0ELb1ELb0ELb0ELb0ELb0ELb1ELb1ELb0ELb0ELb0EEENS1_21CollectiveEpilogueFwdINS6_IJSB_SB_SC_EEESA_SE_SG_Li256ELb0ELb0ELb0ELb0EEENS1_29StaticPersistentTileSchedulerILb0EEEEEEEEEvNT_6ParamsE)
        .other          _ZN7cutlass13device_kernelIN5flash11enable_sm90INS1_16FlashAttnFwdSm90INS1_25CollectiveMainloopFwdSm90ILi2EN4cute5tupleIJNS5_1CILi2EEENS7_ILi1EEES9_EEENS6_IJNS7_ILi128EEENS7_ILi176EEESB_EEELi128ENS_10bfloat16_tEfNS_4arch4Sm90ELb0ELb0ELb1ELb0ELb0ELb0ELb0ELb1ELb1ELb0ELb0ELb0EEENS1_21CollectiveEpilogueFwdINS6_IJSB_SB_SC_EEESA_SE_SG_Li256ELb0ELb0ELb0ELb0EEENS1_29StaticPersistentTileSchedulerILb0EEEEEEEEEvNT_6ParamsE,@"STO_CUDA_ENTRY STV_DEFAULT"
_ZN7cutlass13device_kernelIN5flash11enable_sm90INS1_16FlashAttnFwdSm90INS1_25CollectiveMainloopFwdSm90ILi2EN4cute5tupleIJNS5_1CILi2EEENS7_ILi1EEES9_EEENS6_IJNS7_ILi128EEENS7_ILi176EEESB_EEELi128ENS_10bfloat16_tEfNS_4arch4Sm90ELb0ELb0ELb1ELb0ELb0ELb0ELb0ELb1ELb1ELb0ELb0ELb0EEENS1_21CollectiveEpilogueFwdINS6_IJSB_SB_SC_EEESA_SE_SG_Li256ELb0ELb0ELb0ELb0EEENS1_29StaticPersistentTileSchedulerILb0EEEEEEEEEvNT_6ParamsE:
        /* <DEDUP_REMOVED lines=23> */
.L_x_5629:
[----:B------:R-:W-:Y:S05]  /*0170*/  BSYNC B0 ;  /* 0x0000000000007941 */ /* 0x000fea0003800000 */
.L_x_5628:
        /* <DEDUP_REMOVED lines=11> */
[----:B------:R3:W4:Y:S01]  /*0230*/  SHFL.IDX PT, R12, R3, RZ, 0x1f ;  /* 0x00001fff030c7589 */ /* 0x00072200000e0000 */
[----:B-1----:R-:W-:Y:S01]  /*0240*/  ISETP.NE.AND P1, PT, R2, RZ, PT ;  /* 0x000000ff0200720c */ /* 0x002fe20003f25270 */
[----:B--2---:R-:W-:Y:S02]  /*0250*/  @UP0 ULEA UR8, UR8, UR6, 0x18 ;  /* 0x0000000608080291 */ /* 0x004fe4000f8ec03f */
[----:B------:R-:W-:-:S04]  /*0260*/  @UP0 UIADD3 UR6, -UR7, 0x100000, URZ ;  /* 0x0010000007060890 */ /* 0x000fc8000fffe13f */
[----:B------:R-:W-:Y:S02]  /*0270*/  @UP0 USHF.L.U32 UR7, UR6, 0xb, URZ ;  /* 0x0000000b06070899 */ /* 0x000fe4000800063f */
[----:B------:R-:W-:Y:S01]  /*0280*/  @UP0 USHF.L.U32 UR6, UR6, 0x1, URZ ;  /* 0x0000000106060899 */ /* 0x000fe2000800063f */
[----:B------:R-:W-:Y:S01]  /*0290*/  VOTEU.ANY UP0, P0 ;  /* 0x00000000003f7886 */ /* 0x000fe20000000100 */
[----:B------:R-:W1:Y:S04]  /*02a0*/  FENCE.VIEW.ASYNC.S ;  /* 0x00000000000073c6 */ /* 0x000e680000000000 */
[----:B-1----:R3:W1:Y:S06]  /*02b0*/  @UP0 SYNCS.EXCH.64 URZ, [UR8+0x34800], UR4 ;  /* 0x03480004083f05b2 */ /* 0x00266c0008000100 */
[----:B------:R3:W2:Y:S02]  /*02c0*/  @UP1 SYNCS.EXCH.64 URZ, [UR8+0x34820], UR6 ;  /* 0x03482006083f15b2 */ /* 0x0006a40008000100 */
[----:B---34-:R-:W-:Y:S05]  /*02d0*/  @P1 BRA `(.L_x_5630) ;  /* 0x0000000000481947 */ /* 0x018fea0003800000 */
[----:B------:R-:W3:Y:S01]  /*02e0*/  S2UR UR5, SR_CgaCtaId ;  /* 0x00000000000579c3 */ /* 0x000ee20000008800 */
[----:B------:R-:W-:Y:S01]  /*02f0*/  UMOV UR4, 0x400 ;  /* 0x0000040000047882 */ /* 0x000fe20000000000 */
[----:B------:R-:W-:Y:S01]  /*0300*/  UMOV UR6, 0x1 ;  /* 0x0000000100067882 */ /* 0x000fe20000000000 */
[----:B------:R-:W-:Y:S01]  /*0310*/  UMOV UR9, 0x4 ;  /* 0x0000000400097882 */ /* 0x000fe20000000000 */
[----:B------:R-:W-:-:S04]  /*0320*/  UIADD3 UR6, -UR6, 0x100000, URZ ;  /* 0x0010000006067890 */ /* 0x000fc8000fffe13f */
[----:B------:R-:W-:Y:S02]  /*0330*/  USHF.L.U32 UR7, UR6, 0xb, URZ ;  /* 0x0000000b06077899 */ /* 0x000fe4000800063f */
[----:B------:R-:W-:Y:S01]  /*0340*/  USHF.L.U32 UR6, UR6, 0x1, URZ ;  /* 0x0000000106067899 */ /* 0x000fe2000800063f */
[----:B------:R-:W-:Y:S01]  /*0350*/  ELECT P0, URZ, PT ;  /* 0x00000000003f782f */ /* 0x000fe20003800000 */
[----:B---3--:R-:W-:Y:S02]  /*0360*/  ULEA UR8, UR5, UR4, 0x18 ;  /* 0x0000000405087291 */ /* 0x008fe4000f8ec03f */
[----:B------:R-:W-:-:S04]  /*0370*/  UIADD3 UR4, -UR9, 0x100000, URZ ;  /* 0x0010000009047890 */ /* 0x000fc8000fffe13f */
[----:B------:R-:W-:Y:S02]  /*0380*/  USHF.L.U32 UR5, UR4, 0xb, URZ ;  /* 0x0000000b04057899 */ /* 0x000fe4000800063f */
[----:B------:R-:W-:Y:S01]  /*0390*/  USHF.L.U32 UR4, UR4, 0x1, URZ ;  /* 0x0000000104047899 */ /* 0x000fe2000800063f */
[----:B------:R-:W3:Y:S03]  /*03a0*/  FENCE.VIEW.ASYNC.S ;  /* 0x00000000000073c6 */ /* 0x000ee60000000000 */
[----:B---3--:R3:W4:Y:S08]  /*03b0*/  SYNCS.EXCH.64 URZ, [UR8+0x34830], UR6 ;  /* 0x03483006083f75b2 */ /* 0x0087300008000100 */
[----:B------:R3:W1:Y:S01]  /*03c0*/  SYNCS.EXCH.64 URZ, [UR8+0x34840], UR4 ;  /* 0x03484004083f75b2 */ /* 0x0006620008000100 */
[----:B------:R3:W1:Y:S01]  /*03d0*/  SYNCS.EXCH.64 URZ, [UR8+0x34838], UR6 ;  /* 0x03483806083f75b2 */ /* 0x0006620008000100 */
[----:B------:R3:W1:Y:S01]  /*03e0*/  SYNCS.EXCH.64 URZ, [UR8+0x34848], UR4 ;  /* 0x03484804083f75b2 */ /* 0x0006620008000100 */
[----:B------:R-:W-:Y:S01]  /*03f0*/  NOP ;  /* 0x0000000000007918 */ /* 0x000fe20000000000 */
.L_x_5630:
[----:B---3--:R-:W3:Y:S01]  /*0400*/  S2UR UR4, SR_CTAID.Y ;  /* 0x00000000000479c3 */ /* 0x008ee20000002600 */
[----:B------:R-:W5:Y:S01]  /*0410*/  SHFL.IDX PT, R6, R0, RZ, 0x1f ;  /* 0x00001fff00067589 */ /* 0x000f6200000e0000 */
[----:B------:R-:W-:Y:S01]  /*0420*/  ULDC UR5, c[0x0][0x154] ;  /* 0x0000550000057ab9 */ /* 0x000fe20000000800 */
[----:B------:R-:W-:-:S05]  /*0430*/  NOP ;  /* 0x0000000000007918 */ /* 0x000fca0000000000 */
[----:B------:R-:W4:Y:S08]  /*0440*/  S2UR UR6, SR_CTAID.X ;  /* 0x00000000000679c3 */ /* 0x000f300000002500 */
[----:B------:R-:W2:Y:S01]  /*0450*/  LDC R7, c[0x0][0x148] ;  /* 0x00005200ff077b82 */ /* 0x000ea20000000800 */
[----:B---3--:R-:W-:Y:S02]  /*0460*/  I2FP.F32.U32 R3, UR4 ;  /* 0x0000000400037c45 */ /* 0x008fe40008201000 */
[----:B-----5:R-:W-:-:S03]  /*0470*/  ISETP.NE.AND P0, PT, R6, RZ, PT ;  /* 0x000000ff0600720c */ /* 0x020fc60003f05270 */
[----:B------:R-:W-:Y:S01]  /*0480*/  FMUL R5, R3, UR5 ;  /* 0x0000000503057c20 */ /* 0x000fe20008400000 */
[----:B------:R-:W-:Y:S02]  /*0490*/  SHF.R.S32.HI R3, RZ, 0x1f, R10 ;  /* 0x0000001fff037819 */ /* 0x000fe4000001140a */
[----:B----4-:R-:W-:Y:S02]  /*04a0*/  I2FP.F32.U32 R4, UR6 ;  /* 0x0000000600047c45 */ /* 0x010fe40008201000 */
[----:B------:R-:W-:Y:S01]  /*04b0*/  LEA.HI R3, R3, R10, RZ, 0x7 ;  /* 0x0000000a03037211 */ /* 0x000fe200078f38ff */
[----:B------:R-:W3:Y:S02]  /*04c0*/  F2I.U32.TRUNC.NTZ R5, R5 ;  /* 0x0000000500057305 */ /* 0x000ee4000020f000 */
[----:B---3--:R-:W-:-:S04]  /*04d0*/  IMAD.MOV R8, RZ, RZ, -R5 ;  /* 0x000000ffff087224 */ /* 0x008fc800078e0a05 */
[----:B--2---:R-:W-:Y:S01]  /*04e0*/  IMAD R11, R7, R8, UR4 ;  /* 0x00000004070b7e24 */ /* 0x004fe2000f8e0208 */
[----:B------:R-:W-:Y:S02]  /*04f0*/  ULDC UR4, c[0x0][0x150] ;  /* 0x0000540000047ab9 */ /* 0x000fe40000000800 */
[----:B------:R-:W-:Y:S01]  /*0500*/  FMUL R8, R4, UR4 ;  /* 0x0000000404087c20 */ /* 0x000fe20008400000 */
[----:B------:R-:W-:Y:S06]  /*0510*/  @P0 BRA `(.L_x_5631) ;  /* 0x0000000000480947 */ /* 0x000fec0003800000 */
[----:B------:R-:W2:Y:S01]  /*0520*/  S2UR UR5, SR_CgaCtaId ;  /* 0x00000000000579c3 */ /* 0x000ea20000008800 */
        /* <DEDUP_REMOVED lines=12> */
[----:B--2---:R2:W3:Y:S08]  /*05f0*/  SYNCS.EXCH.64 URZ, [UR8+0x34850], UR4 ;  /* 0x03485004083f75b2 */ /* 0x0044f00008000100 */
[----:B------:R2:W4:Y:S01]  /*0600*/  SYNCS.EXCH.64 URZ, [UR8+0x34860], UR6 ;  /* 0x03486006083f75b2 */ /* 0x0005220008000100 */
[----:B------:R2:W1:Y:S01]  /*0610*/  SYNCS.EXCH.64 URZ, [UR8+0x34858], UR4 ;  /* 0x03485804083f75b2 */ /* 0x0004620008000100 */
[----:B------:R2:W1:Y:S01]  /*0620*/  SYNCS.EXCH.64 URZ, [UR8+0x34868], UR6 ;  /* 0x03486806083f75b2 */ /* 0x0004620008000100 */
[----:B------:R-:W-:Y:S01]  /*0630*/  NOP ;  /* 0x0000000000007918 */ /* 0x000fe20000000000 */
.L_x_5631:
        /* <DEDUP_REMOVED lines=37> */
.L_x_5632:
[----:B------:R-:W5:Y:S01]  /*0890*/  SHFL.IDX PT, R13, R0, RZ, 0x1f ;  /* 0x00001fff000d7589 */ /* 0x000f6200000e0000 */
[----:B--2---:R-:W2:Y:S01]  /*08a0*/  S2UR UR4, SR_CTAID.X ;  /* 0x00000000000479c3 */ /* 0x004ea20000002500 */
[----:B------:R-:W-:Y:S01]  /*08b0*/  LOP3.LUT R9, R9, 0x3ffffffc, RZ, 0xc0, !PT ;  /* 0x3ffffffc09097812 */ /* 0x000fe200078ec0ff */
[----:B------:R-:W-:Y:S01]  /*08c0*/  IMAD.IADD R4, R5, 0x1, -R4 ;  /* 0x0000000105047824 */ /* 0x000fe200078e0a04 */
[----:B------:R-:W-:Y:S01]  /*08d0*/  NOP ;  /* 0x0000000000007918 */ /* 0x000fe20000000000 */
[----:B------:R-:W-:Y:S02]  /*08e0*/  IMAD.IADD R7, R2, 0x1, -R7 ;  /* 0x0000000102077824 */ /* 0x000fe400078e0a07 */
[----:B------:R-:W-:Y:S02]  /*08f0*/  IMAD.IADD R9, R6, 0x1, -R9 ;  /* 0x0000000106097824 */ /* 0x000fe400078e0a09 */
[----:B------:R-:W3:Y:S01]  /*0900*/  LDC R6, c[0x0][0x140] ;  /* 0x00005000ff067b82 */ /* 0x000ee20000000800 */
[----:B------:R-:W-:Y:S01]  /*0910*/  LEA R7, R7, R4, 0x2 ;  /* 0x0000000407077211 */ /* 0x000fe200078e10ff */
[----:B------:R-:W-:-:S02]  /*0920*/  IMAD R9, R9, 0x4, R4 ;  /* 0x0000000409097824 */ /* 0x000fc400078e0204 */
[----:B-1----:R-:W-:Y:S01]  /*0930*/  IMAD.MOV R5, RZ, RZ, -R8 ;  /* 0x000000ffff057224 */ /* 0x002fe200078e0a08 */
[----:B------:R-:W-:Y:S02]  /*0940*/  LEA.HI R2, R7, R7, RZ, 0x1 ;  /* 0x0000000707027211 */ /* 0x000fe400078f08ff */
[----:B------:R-:W-:Y:S02]  /*0950*/  LEA.HI R4, R9, R9, RZ, 0x1 ;  /* 0x0000000909047211 */ /* 0x000fe400078f08ff */
[----:B------:R-:W-:Y:S02]  /*0960*/  LOP3.LUT R2, R2, 0xfffffffe, RZ, 0xc0, !PT ;  /* 0xfffffffe02027812 */ /* 0x000fe400078ec0ff */
[----:B------:R-:W-:-:S03]  /*0970*/  LOP3.LUT R4, R4, 0xfffffffe, RZ, 0xc0, !PT ;  /* 0xfffffffe04047812 */ /* 0x000fc600078ec0ff */
[----:B------:R-:W-:Y:S01]  /*0980*/  IMAD.IADD R2, R7, 0x1, -R2 ;  /* 0x0000000107027824 */ /* 0x000fe200078e0a02 */
[----:B-----5:R-:W-:Y:S01]  /*0990*/  ISETP.NE.AND P0, PT, R13, RZ, PT ;  /* 0x000000ff0d00720c */ /* 0x020fe20003f05270 */
[----:B--2---:R-:W-:Y:S02]  /*09a0*/  IMAD R5, R10, R5, UR4 ;  /* 0x000000040a057e24 */ /* 0x004fe4000f8e0205 */
[----:B------:R-:W-:-:S03]  /*09b0*/  IMAD.IADD R4, R9, 0x1, -R4 ;  /* 0x0000000109047824 */ /* 0x000fc600078e0a04 */
[-C--:B------:R-:W-:Y:S02]  /*09c0*/  ISETP.NE.AND P3, PT, R2, R5.reuse, PT ;  /* 0x000000050200720c */ /* 0x080fe40003f65270 */
[----:B------:R-:W-:-:S05]  /*09d0*/  ISETP.NE.AND P5, PT, R4, R5, PT ;  /* 0x000000050400720c */ /* 0x000fca0003fa5270 */
[----:B------:R-:W-:Y:S08]  /*09e0*/  @P0 BRA `(.L_x_5633) ;  /* 0x0000000000480947 */ /* 0x000ff00003800000 */
        /* <DEDUP_REMOVED lines=18> */
.L_x_5633:
[----:B------:R-:W5:Y:S01]  /*0b10*/  SHFL.IDX PT, R5, R0, RZ, 0x1f ;  /* 0x00001fff00057589 */ /* 0x000f6200000e0000 */
[----:B------:R-:W-:Y:S01]  /*0b20*/  IMAD.SHL.U32 R2, R7, 0x4, RZ ;  /* 0x0000000407027824 */ /* 0x000fe200078e00ff */
[----:B------:R-:W-:Y:S01]  /*0b30*/  MOV R23, 0x1 ;  /* 0x0000000100177802 */ /* 0x000fe20000000f00 */
[----:B------:R-:W-:Y:S01]  /*0b40*/  IMAD.SHL.U32 R4, R9, 0x4, RZ ;  /* 0x0000000409047824 */ /* 0x000fe200078e00ff */
        /* <DEDUP_REMOVED lines=17> */
[----:B---3--:R-:W-:Y:S02]  /*0c60*/  ISETP.EQ.U32.AND P1, PT, R6, 0x1, PT ;  /* 0x000000010600780c */ /* 0x008fe40003f22070 */
[----:B------:R-:W-:Y:S02]  /*0c70*/  ISETP.NE.AND P2, PT, R12, RZ, PT ;  /* 0x000000ff0c00720c */ /* 0x000fe40003f45270 */
        /* <DEDUP_REMOVED lines=17> */
[----:B-1----:R1:W3:Y:S08]  /*0d90*/  SYNCS.EXCH.64 URZ, [UR8+0x348b0], UR4 ;  /* 0x0348b004083f75b2 */ /* 0x0022f00008000100 */
[----:B------:R1:W1:Y:S01]  /*0da0*/  SYNCS.EXCH.64 URZ, [UR8+0x348c0], UR6 ;  /* 0x0348c006083f75b2 */ /* 0x0002620008000100 */
[----:B------:R1:W1:Y:S01]  /*0db0*/  SYNCS.EXCH.64 URZ, [UR8+0x348b8], UR4 ;  /* 0x0348b804083f75b2 */ /* 0x0002620008000100 */
[----:B------:R1:W1:Y:S01]  /*0dc0*/  SYNCS.EXCH.64 URZ, [UR8+0x348c8], UR6 ;  /* 0x0348c806083f75b2 */ /* 0x0002620008000100 */
[----:B------:R-:W-:Y:S01]  /*0dd0*/  NOP ;  /* 0x0000000000007918 */ /* 0x000fe20000000000 */
.L_x_5634:
[----:B------:R-:W-:Y:S01]  /*0de0*/  LOP3.LUT R23, R23, R2, RZ, 0xc0, !PT ;  /* 0x0000000217177212 */ /* 0x000fe200078ec0ff */
[----:B------:R-:W-:Y:S01]  /*0df0*/  NOP ;  /* 0x0000000000007918 */ /* 0x000fe20000000000 */
[----:B------:R-:W-:Y:S01]  /*0e00*/  LOP3.LUT R22, R22, R3, RZ, 0xc0, !PT ;  /* 0x0000000316167212 */ /* 0x000fe200078ec0ff */
[----:B------:R-:W-:Y:S06]  /*0e10*/  @!P1 BRA `(.L_x_5635) ;  /* 0x0000000000089947 */ /* 0x000fec0003800000 */
[----:B-1234-:R-:W-:Y:S01]  /*0e20*/  UCGABAR_ARV ;  /* 0x00000000000079c7 */ /* 0x01efe20008000000 */
[----:B------:R-:W-:Y:S05]  /*0e30*/  BRA `(.L_x_5636) ;  /* 0x0000000000047947 */ /* 0x000fea0003800000 */
.L_x_5635:
[----:B-1234-:R-:W-:Y:S01]  /*0e40*/  NOP ;  /* 0x0000000000007918 */ /* 0x01efe20000000000 */
.L_x_5636:
[----:B------:R-:W-:Y:S05]  /*0e50*/  @!P1 BRA `(.L_x_5637) ;  /* 0x00000000000c9947 */ /* 0x000fea0003800000 */
[----:B------:R-:W-:Y:S01]  /*0e60*/  UCGABAR_WAIT ;  /* 0x0000000000007dc7 */ /* 0x000fe20008000000 */
[----:B------:R-:W-:Y:S01]  /*0e70*/  CCTL.IVALL ;  /* 0x00000000ff00798f */ /* 0x000fe20002000000 */
[----:B------:R-:W-:Y:S05]  /*0e80*/  BRA `(.L_x_5638) ;  /* 0x0000000000047947 */ /* 0x000fea0003800000 */
.L_x_5637:
[----:B------:R-:W-:Y:S06]  /*0e90*/  BAR.SYNC.DEFER_BLOCKING 0x0 ;  /* 0x0000000000007b1d */ /* 0x000fec0000010000 */
.L_x_5638:
[----:B------:R-:W-:-:S05]  /*0ea0*/  IMAD.MOV.U32 R2, RZ, RZ, 0x1 ;  /* 0x00000001ff027424 */ /* 0x000fca00078e00ff */
[----:B------:R-:W-:-:S05]  /*0eb0*/  SEL R2, R2, 0x2, !P2 ;  /* 0x0000000202027807 */ /* 0x000fca0005000000 */
[----:B------:R1:W-:Y:S01]  /*0ec0*/  STL [R1+0x1c], R2 ;  /* 0x00001c0201007387 */ /* 0x0003e20000100800 */
[----:B------:R-:W-:Y:S05]  /*0ed0*/  @!P2 BRA `(.L_x_5639) ;  /* 0x000000cc0054a947 */ /* 0x000fea0003800000 */
.L_x_5640:
[----:B------:R-:W-:-:S08]  /*0ee0*/  NOP ;  /* 0x0000000000007918 */ /* 0x000fd00000000000 */
[----:B------:R-:W2:Y:S02]  /*0ef0*/  USETMAXREG.TRY_ALLOC.CTAPOOL UP0, 0xf0 ;  /* 0x000000f0000079c8 */ /* 0x000ea40008000600 */
[----:B--2---:R-:W-:-:S13]  /*0f00*/  PLOP3.LUT P0, PT, PT, PT, UP0, 0x80, 0x0 ;  /* 0x000000000000781c */ /* 0x004fda0003f0f008 */
[----:B------:R-:W-:Y:S05]  /*0f10*/  @!P0 BRA `(.L_x_5640) ;  /* 0xfffffffc00f08947 */ /* 0x000fea000383ffff */
[----:B-1----:R-:W1:Y:S01]  /*0f20*/  S2R R2, SR_TID.X ;  /* 0x0000000000027919 */ /* 0x002e620000002100 */
[----:B------:R-:W2:Y:S08]  /*0f30*/  S2UR UR7, SR_CTAID.X ;  /* 0x00000000000779c3 */ /* 0x000eb00000002500 */
[----:B------:R-:W-:Y:S06]  /*0f40*/  BAR.ARV 0x8, 0x120 ;  /* 0x0204800000007b1d */ /* 0x000fec0000002000 */
[----:B-1----:R-:W-:-:S04]  /*0f50*/  LOP3.LUT R0, R2, 0xffffff80, RZ, 0xc0, !PT ;  /* 0xffffff8002007812 */ /* 0x002fc800078ec0ff */
[----:B------:R-:W-:Y:S02]  /*0f60*/  ISETP.NE.AND P0, PT, R0, 0x80, PT ;  /* 0x000000800000780c */ /* 0x000fe40003f05270 */
[----:B------:R-:W2:Y:S11]  /*0f70*/  LDC R0, c[0x0][0xda4] ;  /* 0x00036900ff007b82 */ /* 0x000eb60000000800 */
[----:B------:R-:W-:Y:S06]  /*0f80*/  @!P0 BAR.ARV 0x9, 0x100 ;  /* 0x0244000000008b1d */ /* 0x000fec0000002000 */
[----:B--2---:R-:W-:-:S13]  /*0f90*/  ISETP.LE.AND P0, PT, R0, UR7, PT ;  /* 0x0000000700007c0c */ /* 0x004fda000bf03270 */
[----:B------:R-:W-:Y:S05]  /*0fa0*/  @P0 EXIT ;  /* 0x000000000000094d */ /* 0x000fea0003800000 */
[----:B------:R-:W2:Y:S01]  /*0fb0*/  LDL.LU R8, [R1+0x1c] ;  /* 0x00001c0001087983 */ /* 0x000ea20000300800 */
[----:B------:R-:W-:-:S05]  /*0fc0*/  VIADD R0, R2, 0xffffff80 ;  /* 0xffffff8002007836 */ /* 0x000fca0000000000 */
[----:B------:R-:W-:-:S04]  /*0fd0*/  SHF.R.S32.HI R3, RZ, 0x1f, R0 ;  /* 0x0000001fff037819 */ /* 0x000fc80000011400 */
[----:B------:R-:W-:-:S04]  /*0fe0*/  LEA.HI R2, R3, R0, RZ, 0x7 ;  /* 0x0000000003027211 */ /* 0x000fc800078f38ff */
[----:B------:R-:W-:Y:S01]  /*0ff0*/  LOP3.LUT R5, R2, 0xffffff80, RZ, 0xc0, !PT ;  /* 0xffffff8002057812 */ /* 0x000fe200078ec0ff */
[----:B------:R-:W1:Y:S01]  /*1000*/  S2UR UR4, SR_CgaCtaId ;  /* 0x00000000000479c3 */ /* 0x000e620000008800 */
[----:B------:R-:W-:-:S03]  /*1010*/  LEA.HI R6, R3, R0, RZ, 0x4 ;  /* 0x0000000003067211 */ /* 0x000fc600078f20ff */
[----:B------:R-:W-:Y:S01]  /*1020*/  IMAD.IADD R222, R0, 0x1, -R5 ;  /* 0x0000000100de7824 */ /* 0x000fe200078e0a05 */
[----:B------:R-:W-:-:S03]  /*1030*/  LOP3.LUT R7, R6, 0x3fffff0, RZ, 0xc0, !PT ;  /* 0x03fffff006077812 */ /* 0x000fc600078ec0ff */
[----:B------:R-:W3:Y:S01]  /*1040*/  S2UR UR6, SR_SWINHI ;  /* 0x00000000000679c3 */ /* 0x000ee20000002f00 */
        /* <DEDUP_REMOVED lines=16> */
[----:B-1----:R-:W-:Y:S01]  /*1150*/  ULEA UR39, UR4, UR39, 0x18 ;  /* 0x0000002704277291 */ /* 0x002fe2000f8ec03f */
        /* <DEDUP_REMOVED lines=8> */
[----:B---3--:R-:W-:Y:S01]  /*11e0*/  UMOV UR5, UR6 ;  /* 0x0000000600057c82 */ /* 0x008fe20008000000 */
[----:B------:R-:W-:Y:S01]  /*11f0*/  SHF.L.U32 R5, R6, 0x3, RZ ;  /* 0x0000000306057819 */ /* 0x000fe200000006ff */
[----:B------:R-:W-:-:S02]  /*1200*/  IMAD.MOV.U32 R228, RZ, RZ, -0x2 ;  /* 0xfffffffeffe47424 */ /* 0x000fc400078e00ff */
[----:B------:R-:W-:Y:S02]  /*1210*/  IMAD.U32 R16, RZ, RZ, UR4 ;  /* 0x00000004ff107e24 */ /* 0x000fe4000f8e00ff */
[----:B------:R-:W-:Y:S02]  /*1220*/  IMAD.U32 R17, RZ, RZ, UR5 ;  /* 0x00000005ff117e24 */ /* 0x000fe4000f8e00ff */
[----:B------:R-:W-:Y:S02]  /*1230*/  IMAD.IADD R3, R222, 0x1, -R3 ;  /* 0x00000001de037824 */ /* 0x000fe400078e0a03 */
[----:B------:R-:W-:Y:S02]  /*1240*/  IMAD R7, R0, 0x10, R7 ;  /* 0x0000001000077824 */ /* 0x000fe400078e0207 */
[----:B------:R-:W-:Y:S02]  /*1250*/  IMAD.IADD R2, R225, 0x1, -R2 ;  /* 0x00000001e1027824 */ /* 0x000fe400078e0a02 */
[----:B------:R-:W-:-:S02]  /*1260*/  IMAD R228, R3, R228, 0xb0 ;  /* 0x000000b003e47424 */ /* 0x000fc400078e02e4 */
[----:B------:R-:W-:Y:S01]  /*1270*/  IMAD.WIDE R16, R5, 0x2, R16 ;  /* 0x0000000205107825 */ /* 0x000fe200078e0210 */
[----:B------:R-:W-:-:S03]  /*1280*/  UMOV UR61, URZ ;  /* 0x0000003f003d7c82 */ /* 0x000fc60008000000 */
[----:B------:R-:W-:Y:S02]  /*1290*/  IMAD R227, R2, 0x40, R7 ;  /* 0x0000004002e37824 */ /* 0x000fe400078e0207 */
[----:B------:R-:W-:Y:S02]  /*12a0*/  IMAD.U32 R220, RZ, RZ, UR7 ;  /* 0x00000007ffdc7e24 */ /* 0x000fe4000f8e00ff */
[----:B------:R-:W-:Y:S01]  /*12b0*/  IMAD.MOV.U32 R221, RZ, RZ, RZ ;  /* 0x000000ffffdd7224 */ /* 0x000fe200078e00ff */
[----:B------:R-:W-:Y:S01]  /*12c0*/  UMOV UR38, URZ ;  /* 0x0000003f00267c82 */ /* 0x000fe20008000000 */
[----:B--2---:R-:W-:-:S07]  /*12d0*/  LOP3.LUT R18, R8, 0x1, RZ, 0xfc, !PT ;  /* 0x0000000108127812 */ /* 0x004fce00078efcff */
.L_x_5667:
[----:B------:R-:W1:Y:S01]  /*12e0*/  SHFL.IDX PT, R0, R225, RZ, 0x1f ;  /* 0x00001fffe1007589 */ /* 0x000e6200000e0000 */
[----:B------:R-:W2:Y:S01]  /*12f0*/  LDC R113, c[0x0][0x2e0] ;  /* 0x0000b800ff717b82 */ /* 0x000ea20000000800 */
[----:B------:R-:W-:Y:S01]  /*1300*/  ULDC UR4, c[0x0][0xda8] ;  /* 0x00036a0000047ab9 */ /* 0x000fe20000000800 */
[----:B------:R-:W-:Y:S01]  /*1310*/  ULDC.64 UR6, c[0x0][0x3f8] ;  /* 0x0000fe0000067ab9 */ /* 0x000fe20000000a00 */
[----:B------:R-:W-:Y:S01]  /*1320*/  R2UR UR10, R220 ;  /* 0x00000000dc0a72ca */ /* 0x000fe200000e0000 */
[----:B------:R-:W-:Y:S02]  /*1330*/  UISETP.NE.AND UP1, UPT, UR4, 0x1, UPT ;  /* 0x000000010400788c */ /* 0x000fe4000bf25270 */
[----:B------:R-:W-:Y:S01]  /*1340*/  UISETP.NE.U32.AND UP0, UPT, UR6, URZ, UPT ;  /* 0x0000003f0600728c */ /* 0x000fe2000bf05070 */
[----:B------:R-:W-:Y:S02]  /*1350*/  ULDC UR5, c[0x0][0xdb4] ;  /* 0x00036d0000057ab9 */ /* 0x000fe40000000800 */
[----:B------:R-:W-:Y:S01]  /*1360*/  ULDC UR6, c[0x0][0x404] ;  /* 0x0001010000067ab9 */ /* 0x000fe20000000800 */
[----:B------:R-:W-:-:S02]  /*1370*/  UISETP.NE.AND.EX UP0, UPT, UR7, URZ, UPT, UP0 ;  /* 0x0000003f0700728c */ /* 0x000fc4000bf05300 */
[----:B------:R-:W-:Y:S02]  /*1380*/  UIADD3 UR8, UR39, 0x16400, URZ ;  /* 0x0001640027087890 */ /* 0x000fe4000fffe03f */
[----:B------:R-:W-:Y:S02]  /*1390*/  UISETP.NE.AND UP2, UPT, UR5, 0x1, UPT ;  /* 0x000000010500788c */ /* 0x000fe4000bf45270 */
[----:B------:R-:W-:Y:S01]  /*13a0*/  USEL UR6, UR6, 0x1, UP0 ;  /* 0x0000000106067887 */ /* 0x000fe20008000000 */
[----:B------:R-:W-:Y:S01]  /*13b0*/  @UP1 ULDC UR5, c[0x0][0xdac] ;  /* 0x00036b0000051ab9 */ /* 0x000fe20000000800 */
[----:B------:R-:W-:Y:S01]  /*13c0*/  ULOP3.LUT UP0, URZ, UR8, 0x9f, URZ, 0xc0, !UPT ;  /* 0x0000009f083f7892 */ /* 0x000fe2000f80c03f */
[----:B------:R-:W-:Y:S01]  /*13d0*/  UMOV UR11, UR10 ;  /* 0x0000000a000b7c82 */ /* 0x000fe20008000000 */
[----:B-1----:R-:W-:Y:S02]  /*13e0*/  R2UR UR9, R0 ;  /* 0x00000000000972ca */ /* 0x002fe400000e0000 */
[----:B--2---:R-:W-:Y:S01]  /*13f0*/  IMAD R113, R113, UR6, RZ ;  /* 0x0000000671717c24 */ /* 0x004fe2000f8e02ff */
[----:B------:R-:W-:Y:S01]  /*1400*/  @UP1 ULDC UR6, c[0x0][0xdb0] ;  /* 0x00036c0000061ab9 */ /* 0x000fe20000000800 */
[----:B------:R-:W-:-:S03]  /*1410*/  PLOP3.LUT P0, PT, PT, PT, UP0, 0x80, 0x0 ;  /* 0x000000000000781c */ /* 0x000fc60003f0f008 */
[----:B------:R-:W-:-:S05]  /*1420*/  IADD3 R0, R113, 0xaf, RZ ;  /* 0x000000af71007810 */ /* 0x000fca0007ffe0ff */
[----:B------:R-:W-:Y:S01]  /*1430*/  IMAD.HI R0, R0, 0x2e8ba2e9, RZ ;  /* 0x2e8ba2e900007827 */ /* 0x000fe200078e02ff */
[----:B------:R-:W-:-:S03]  /*1440*/  ULEA.HI UR4, UR9, UR9, URZ, 0x1 ;  /* 0x0000000909047291 */ /* 0x000fc6000f8f083f */
[----:B------:R-:W-:Y:S01]  /*1450*/  IMAD.U32 R19, RZ, RZ, UR9 ;  /* 0x00000009ff137e24 */ /* 0x000fe2000f8e00ff */
[----:B------:R-:W-:Y:S01]  /*1460*/  SHF.R.U32.HI R3, RZ, 0x1f, R0 ;  /* 0x0000001fff037819 */ /* 0x000fe20000011600 */
[----:B------:R-:W-:Y:S02]  /*1470*/  ULOP3.LUT UR7, UR4, 0x1e, URZ, 0xc0, !UPT ;  /* 0x0000001e04077892 */ /* 0x000fe4000f8ec03f */
[----:B------:R-:W-:Y:S01]  /*1480*/  UIMAD.WIDE.U32 UR4, UR10, UR5, URZ ;  /* 0x000000050a0472a5 */ /* 0x000fe2000f8e003f */
[----:B------:R-:W-:Y:S01]  /*1490*/  LEA.HI.SX32 R112, R0, R3, 0x1b ;  /* 0x0000000300707211 */ /* 0x000fe200078fdaff */
[----:B------:R-:W-:Y:S02]  /*14a0*/  UIADD3 UR7, UR9, -UR7, URZ ;  /* 0x8000000709077290 */ /* 0x000fe4000fffe03f */
[----:B------:R-:W-:Y:S02]  /*14b0*/  @UP1 USHF.R.U32.HI UR11, URZ, UR6, UR5 ;  /* 0x000000063f0b1299 */ /* 0x000fe40008011605 */
[----:B------:R-:W-:-:S03]  /*14c0*/  ULEA UR7, UR7, UR8, 0xd ;  /* 0x0000000807077291 */ /* 0x000fc6000f8e683f */
[----:B------:R-:W-:Y:S01]  /*14d0*/  @UP2 ULDC.64 UR8, c[0x0][0xdb8] ;  /* 0x00036e0000082ab9 */ /* 0x000fe20000000a00 */
[----:B------:R-:W-:Y:S01]  /*14e0*/  USHF.R.U32.HI UR7, URZ, 0x4, UR7 ;  /* 0x000000043f077899 */ /* 0x000fe20008011607 */
[----:B------:R-:W-:Y:S01]  /*14f0*/  IMAD.U32 R224, RZ, RZ, UR11 ;  /* 0x0000000bffe07e24 */ /* 0x000fe2000f8e00ff */
[----:B------:R-:W-:Y:S02]  /*1500*/  UIMAD.WIDE.U32 UR4, UR11, UR8, URZ ;  /* 0x000000080b0472a5 */ /* 0x000fe4000f8e003f */
[----:B------:R-:W-:Y:S01]  /*1510*/  UMOV UR36, UR11 ;  /* 0x0000000b00247c82 */ /* 0x000fe20008000000 */
[----:B------:R-:W-:Y:S02]  /*1520*/  ULOP3.LUT UR48, UR7, 0x3fff, URZ, 0xc0, !UPT ;  /* 0x00003fff07307892 */ /* 0x000fe4000f8ec03f */
[----:B------:R-:W-:Y:S02]  /*1530*/  @UP2 USHF.R.U32.HI UR36, URZ, UR9, UR5 ;  /* 0x000000093f242299 */ /* 0x000fe40008011605 */
[----:B------:R-:W-:-:S02]  /*1540*/  UMOV UR4, UR10 ;  /* 0x0000000a00047c82 */ /* 0x000fc40008000000 */
[----:B------:R-:W-:Y:S01]  /*1550*/  IMAD.U32 R223, RZ, RZ, UR4 ;  /* 0x00000004ffdf7e24 */ /* 0x000fe2000f8e00ff */
[----:B------:R-:W-:Y:S07]  /*1560*/  @!P0 BRA `(.L_x_5641) ;  /* 0x0000000000408947 */ /* 0x000fee0003800000 */
[----:B------:R-:W-:Y:S01]  /*1570*/  MOV R0, 0x0 ;  /* 0x0000000000007802 */ /* 0x000fe20000000f00 */
[----:B------:R-:W-:Y:S01]  /*1580*/  ULDC.64 UR4, c[0x4][0x1b8] ;  /* 0x01006e0000047ab9 */ /* 0x000fe20000000a00 */
[----:B------:R-:W-:Y:S01]  /*1590*/  ULDC.64 UR6, c[0x4][0xc8] ;  /* 0x0100320000067ab9 */ /* 0x000fe20000000a00 */
[----:B------:R-:W-:Y:S01]  /*15a0*/  IMAD.U32 R4, RZ, RZ, UR4 ;  /* 0x00000004ff047e24 */ /* 0x000fe2000f8e00ff */
[----:B------:R1:W2:Y:S01]  /*15b0*/  LDC.64 R2, c[0x4][R0] ;  /* 0x0100000000027b82 */ /* 0x0002a20000000a00 */
        /* <DEDUP_REMOVED lines=11> */
.L_x_5641:
[----:B------:R-:W-:Y:S02]  /*1670*/  LOP3.LUT R0, R221, 0x1, RZ, 0xc0, !PT ;  /* 0x00000001dd007812 */ /* 0x000fe400078ec0ff */
[----:B------:R-:W-:Y:S02]  /*1680*/  ISETP.NE.AND P0, PT, R18, 0x3, PT ;  /* 0x000000031200780c */ /* 0x000fe40003f05270 */
[----:B------:R-:W-:-:S04]  /*1690*/  SHF.L.U32 R0, R0, 0x1f, RZ ;  /* 0x0000001f00007819 */ /* 0x000fc800000006ff */
[----:B------:R-:W1:Y:S02]  /*16a0*/  SYNCS.PHASECHK.TRANS64.TRYWAIT P1, [UR39+0x34800], R0 ;  /* 0x03480000ff0075a7 */ /* 0x000e640008020167 */
[----:B-1----:R-:W-:Y:S05]  /*16b0*/  @!P1 BRA `(.L_x_5642) ;  /* 0x000000f400c49947 */ /* 0x002fea0003800000 */
.L_x_5732:
[----:B------:R-:W-:Y:S05]  /*16c0*/  @!P0 BRA `(.L_x_5643) ;  /* 0x0000000000048947 */ /* 0x000fea0003800000 */
[----:B------:R-:W-:Y:S01]  /*16d0*/  BPT.TRAP 0x1 ;  /* 0x000000040000795c */ /* 0x000fe20000300000 */
.L_x_5643:
[----:B------:R-:W-:Y:S02]  /*16e0*/  IMAD.U32 R10, RZ, RZ, UR38 ;  /* 0x00000026ff0a7e24 */ /* 0x000fe4000f8e00ff */
[----:B-1----:R-:W-:-:S03]  /*16f0*/  IMAD.U32 R3, RZ, RZ, UR61 ;  /* 0x0000003dff037e24 */ /* 0x002fc6000f8e00ff */
[----:B------:R-:W-:Y:S02]  /*1700*/  LEA R10, R10, UR39, 0x3 ;  /* 0x000000270a0a7c11 */ /* 0x000fe4000f8e18ff */
[----:B------:R-:W-:-:S04]  /*1710*/  SHF.L.U32 R3, R3, 0x1f, RZ ;  /* 0x0000001f03037819 */ /* 0x000fc800000006ff */
[----:B------:R1:W2:Y:S01]  /*1720*/  SYNCS.PHASECHK.TRANS64.TRYWAIT P1, [R10+URZ+0x34830], R3 ;  /* 0x034830030a0075a7 */ /* 0x0002a2000802017f */
[----:B------:R-:W-:Y:S05]  /*1730*/  @!P0 BRA `(.L_x_5644) ;  /* 0x0000000000048947 */ /* 0x000fea0003800000 */
[----:B------:R-:W-:Y:S01]  /*1740*/  BPT.TRAP 0x1 ;  /* 0x000000040000795c */ /* 0x000fe20000300000 */
.L_x_5644:
[----:B--2---:R-:W-:Y:S05]  /*1750*/  @P1 BRA `(.L_x_5645) ;  /* 0x0000000000081947 */ /* 0x004fea0003800000 */
[----:B------:R-:W2:Y:S02]  /*1760*/  SYNCS.PHASECHK.TRANS64.TRYWAIT P1, [R10+URZ+0x34830], R3 ;  /* 0x034830030a0075a7 */ /* 0x000ea4000802017f */
[----:B--2---:R-:W-:Y:S05]  /*1770*/  @!P1 BRA `(.L_x_5646) ;  /* 0x000000f400ac9947 */ /* 0x004fea0003800000 */
.L_x_5645:
[----:B------:R-:W-:Y:S05]  /*1780*/  WARPSYNC.ALL ;  /* 0x0000000000007948 */ /* 0x000fea0003800000 */
[----:B------:R-:W-:Y:S01]  /*1790*/  UIADD3 UR4, UR39, 0x1e400, URZ ;  /* 0x0001e40027047890 */ /* 0x000fe2000fffe03f */
[----:B------:R-:W-:Y:S01]  /*17a0*/  WARPGROUP.ARRIVE ;  /* 0x00000000000079c5 */ /* 0x000fe20000000000 */
[----:B------:R-:W-:Y:S02]  /*17b0*/  ULOP3.LUT UR48, UR48, 0x10000, URZ, 0xfc, !UPT ;  /* 0x0001000030307892 */ /* 0x000fe4000f8efc3f */
[----:B------:R-:W-:Y:S01]  /*17c0*/  USHF.R.U32.HI UR4, URZ, 0x4, UR4 ;  /* 0x000000043f047899 */ /* 0x000fe20008011604 */
[----:B------:R-:W-:Y:S01]  /*17d0*/  UMOV UR41, 0x40000040 ;  /* 0x4000004000297882 */ /* 0x000fe20000000000 */
[----:B------:R-:W-:-:S02]  /*17e0*/  UMOV UR43, 0x40000040 ;  /* 0x40000040002b7882 */ /* 0x000fc40000000000 */
        /* <DEDUP_REMOVED lines=8> */
[----:B------:R-:W-:Y:S02]  /*1870*/  UIMAD UR37, UR38, 0xb00, UR7 ;  /* 0x00000b00262578a4 */ /* 0x000fe4000f8e0207 */
[----:B------:R-:W-:Y:S01]  /*1880*/  IMAD.U32 R0, RZ, RZ, UR7 ;  /* 0x00000007ff007e24 */ /* 0x000fe2000f8e00ff */
[----:B------:R-:W-:Y:S01]  /*1890*/  UMOV UR7, 0x40000040 ;  /* 0x4000004000077882 */ /* 0x000fe20000000000 */
[----:B------:R-:W-:-:S02]  /*18a0*/  UIADD3 UR6, UR37, 0x80, URZ ;  /* 0x0000008025067890 */ /* 0x000fc4000fffe03f */
[----:B------:R-:W-:Y:S02]  /*18b0*/  UIADD3 UR10, UR37, 0x100, URZ ;  /* 0x00000100250a7890 */ /* 0x000fe4000fffe03f */
[----:B------:R-:W-:Y:S01]  /*18c0*/  UMOV UR42, UR37 ;  /* 0x00000025002a7c82 */ /* 0x000fe20008000000 */
[----:B------:R-:W-:Y:S01]  /*18d0*/  UMOV UR9, UR41 ;  /* 0x0000002900097c82 */ /* 0x000fe20008000000 */
[----:B------:R-:W-:Y:S01]  /*18e0*/  HGMMA.64x16x16.F32.BF16 R104, gdesc[UR40], RZ, !UPT, gsb0 ;  /* 0x00200000286879f0 */ /* 0x000fe2000c0018ff */
        /* <DEDUP_REMOVED lines=25> */
[----:B------:R-:W-:Y:S01]  /*1a80*/  UMOV UR43, 0x40000040 ;  /* 0x40000040002b7882 */ /* 0x000fe20000000000 */
[----:B------:R-:W-:Y:S01]  /*1a90*/  UIADD3 UR46, UR37, 0x604, URZ ;  /* 0x00000604252e7890 */ /* 0x000fe2000fffe03f */
[----:B------:R-:W-:Y:S01]  /*1aa0*/  UMOV UR47, 0x40000040 ;  /* 0x40000040002f7882 */ /* 0x000fe20000000000 */
[----:B------:R-:W-:Y:S01]  /*1ab0*/  UIADD3 UR50, UR37, 0x606, URZ ;  /* 0x0000060625327890 */ /* 0x000fe2000fffe03f */
[----:B------:R-:W-:Y:S01]  /*1ac0*/  UMOV UR51, 0x40000040 ;  /* 0x4000004000337882 */ /* 0x000fe20000000000 */
        /* <DEDUP_REMOVED lines=50> */
[----:B------:R-:W-:Y:S02]  /*1df0*/  UMOV UR41, 0x40000040 ;  /* 0x4000004000297882 */ /* 0x000fe40000000000 */
[----:B------:R-:W-:Y:S01]  /*1e00*/  UMOV UR9, UR41 ;  /* 0x0000002900097c82 */ /* 0x000fe20008000000 */
[----:B------:R-:W-:Y:S01]  /*1e10*/  UMOV UR13, UR41 ;  /* 0x00000029000d7c82 */ /* 0x000fe20008000000 */
[----:B------:R-:W-:Y:S01]  /*1e20*/  UMOV UR17, UR41 ;  /* 0x0000002900117c82 */ /* 0x000fe20008000000 */
[----:B------:R-:W-:Y:S01]  /*1e30*/  UMOV UR21, UR41 ;  /* 0x0000002900157c82 */ /* 0x000fe20008000000 */
[----:B------:R-:W-:Y:S01]  /*1e40*/  UMOV UR25, UR41 ;  /* 0x0000002900197c82 */ /* 0x000fe20008000000 */
[----:B------:R-:W-:Y:S01]  /*1e50*/  UMOV UR29, UR41 ;  /* 0x00000029001d7c82 */ /* 0x000fe20008000000 */
[----:B------:R-:W-:Y:S01]  /*1e60*/  UMOV UR33, UR41 ;  /* 0x0000002900217c82 */ /* 0x000fe20008000000 */
[----:B------:R-:W-:Y:S01]  /*1e70*/  IMAD.U32 R7, RZ, RZ, UR41 ;  /* 0x00000029ff077e24 */ /* 0x000fe2000f8e00ff */
[----:B------:R-:W-:-:S02]  /*1e80*/  WARPGROUP.DEPBAR.LE gsb0, 0x0 ;  /* 0x00008000000079c5 */ /* 0x000fc40000010000 */
[----:B------:R-:W-:-:S06]  /*1e90*/  WARPGROUP.ARRIVE ;  /* 0x00000000000079c5 */ /* 0x000fcc0000000000 */
[----:B------:R-:W-:Y:S01]  /*1ea0*/  HGMMA.64x16x16.F32.BF16 R24, gdesc[UR4], RZ, !UPT, gsb0 ;  /* 0x00200000041879f0 */ /* 0x000fe2000c0018ff */
[----:B------:R-:W-:Y:S02]  /*1eb0*/  UIADD3 UR4, UR48, 0x2, URZ ;  /* 0x0000000230047890 */ /* 0x000fe4000fffe03f */
[----:B------:R-:W-:Y:S01]  /*1ec0*/  UIADD3 UR6, UR37, 0x2, URZ ;  /* 0x0000000225067890 */ /* 0x000fe2000fffe03f */
[----:B------:R-:W-:Y:S01]  /*1ed0*/  UMOV UR5, UR41 ;  /* 0x0000002900057c82 */ /* 0x000fe20008000000 */
[----:B------:R-:W-:-:S03]  /*1ee0*/  UMOV UR7, 0x40000040 ;  /* 0x4000004000077882 */ /* 0x000fc60000000000 */
[----:B------:R-:W-:Y:S02]  /*1ef0*/  UMOV UR40, UR4 ;  /* 0x0000000400287c82 */ /* 0x000fe40008000000 */
        /* <DEDUP_REMOVED lines=15> */
[----:B------:R-:W-:Y:S01]  /*1ff0*/  HGMMA.64x16x16.F32.BF16 R104, gdesc[UR40], R104, gsb0 ;  /* 0x00200000286879f0 */ /* 0x000fe20008001868 */
[----:B------:R-:W-:Y:S02]  /*2000*/  UMOV UR43, 0x40000040 ;  /* 0x40000040002b7882 */ /* 0x000fe40000000000 */
[----:B------:R-:W-:Y:S02]  /*2010*/  WARPGROUP.DEPBAR.LE gsb0, 0x0 ;  /* 0x00008000000079c5 */ /* 0x000fe40000010000 */
[----:B------:R-:W-:-:S06]  /*2020*/  WARPGROUP.ARRIVE ;  /* 0x00000000000079c5 */ /* 0x000fcc0000000000 */
[----:B------:R-:W-:Y:S01]  /*2030*/  HGMMA.64x16x16.F32.BF16 R96, gdesc[UR4], R96, gsb0 ;  /* 0x00200000046079f0 */ /* 0x000fe20008001860 */
[----:B------:R-:W-:Y:S02]  /*2040*/  UIADD3 UR4, UR37, 0x202, URZ ;  /* 0x0000020225047890 */ /* 0x000fe4000fffe03f */
[----:B------:R-:W-:Y:S01]  /*2050*/  UIADD3 UR6, UR37, 0x482, URZ ;  /* 0x0000048225067890 */ /* 0x000fe2000fffe03f */
[----:B------:R-:W-:Y:S01]  /*2060*/  UMOV UR5, UR41 ;  /* 0x0000002900057c82 */ /* 0x000fe20008000000 */
[----:B------:R-:W-:-:S03]  /*2070*/  UMOV UR7, 0x40000040 ;  /* 0x4000004000077882 */ /* 0x000fc60000000000 */
[----:B------:R-:W-:Y:S01]  /*2080*/  UMOV UR18, UR4 ;  /* 0x0000000400127c82 */ /* 0x000fe20008000000 */
[----:B------:R-:W-:Y:S01]  /*2090*/  UMOV UR4, UR40 ;  /* 0x0000002800047c82 */ /* 0x000fe20008000000 */
        /* <DEDUP_REMOVED lines=137> */
[----:B-12---:R-:W-:Y:S01]  /*2930*/  IMAD.U32 R3, RZ, RZ, UR41 ;  /* 0x00000029ff037e24 */ /* 0x006fe2000f8e00ff */
        /* <DEDUP_REMOVED lines=20> */
[----:B------:R-:W-:Y:S01]  /*2a80*/  MOV R2, UR40 ;  /* 0x0000002800027c02 */ /* 0x000fe20008000f00 */
        /* <DEDUP_REMOVED lines=94> */
[----:B------:R-:W-:-:S06]  /*3070*/  UMOV UR7, 0x40000040 ;  /* 0x4000004000077882 */ /* 0x000fcc0000000000 */
        /* <DEDUP_REMOVED lines=9> */
[----:B------:R-:W-:Y:S01]  /*3110*/  UMOV UR41, UR9 ;  /* 0x0000000900297c82 */ /* 0x000fe20008000000 */
[----:B------:R-:W-:Y:S01]  /*3120*/  UMOV UR33, UR9 ;  /* 0x0000000900217c82 */ /* 0x000fe20008000000 */
[----:B------:R-:W-:Y:S02]  /*3130*/  WARPGROUP.DEPBAR.LE gsb0, 0x0 ;  /* 0x00008000000079c5 */ /* 0x000fe40000010000 */
[----:B------:R-:W-:-:S06]  /*3140*/  WARPGROUP.ARRIVE ;  /* 0x00000000000079c5 */ /* 0x000fcc0000000000 */
[----:B------:R-:W-:Y:S01]  /*3150*/  HGMMA.64x16x16.F32.BF16 R72, gdesc[UR12], R72, gsb0 ;  /* 0x002000000c4879f0 */ /* 0x000fe20008001848 */
[----:B------:R-:W-:Y:S01]  /*3160*/  UIADD3 UR14, UR37, 0x782, URZ ;  /* 0x00000782250e7890 */ /* 0x000fe2000fffe03f */
[----:B------:R-:W-:Y:S01]  /*3170*/  UMOV UR13, UR9 ;  /* 0x00000009000d7c82 */ /* 0x000fe20008000000 */
[----:B------:R-:W-:Y:S01]  /*3180*/  UMOV UR15, 0x40000040 ;  /* 0x40000040000f7882 */ /* 0x000fe20000000000 */
        /* <DEDUP_REMOVED lines=224> */
.L_x_5647:
[----:B------:R-:W-:Y:S01]  /*3f90*/  ULDC UR6, c[0x0][0x9d8] ;  /* 0x0002760000067ab9 */ /* 0x000fe20000000800 */
[----:B------:R-:W-:Y:S01]  /*3fa0*/  ULDC UR7, c[0x0][0x988] ;  /* 0x0002620000077ab9 */ /* 0x000fe20000000800 */
[----:B------:R-:W-:Y:S01]  /*3fb0*/  FMUL.FTZ R13, R104, UR6 ;  /* 0x00000006680d7c20 */ /* 0x000fe20008410000 */
[----:B------:R-:W-:Y:S01]  /*3fc0*/  FMUL.FTZ R14, R105, UR6 ;  /* 0x00000006690e7c20 */ /* 0x000fe20008410000 */
[----:B------:R-:W-:Y:S01]  /*3fd0*/  FMUL.FTZ R21, R108, UR6 ;  /* 0x000000066c157c20 */ /* 0x000fe20008410000 */
[----:B------:R-:W-:Y:S01]  /*3fe0*/  FMUL.FTZ R104, R109, UR6 ;  /* 0x000000066d687c20 */ /* 0x000fe20008410000 */
[----:B------:R-:W2:Y:S01]  /*3ff0*/  LDL R134, [R1+0x4] ;  /* 0x0000040001867983 */ /* 0x000ea20000100800 */
[----:B------:R-:W-:Y:S01]  /*4000*/  FMUL.FTZ R122, R33, UR6 ;  /* 0x00000006217a7c20 */ /* 0x000fe20008410000 */
[----:B------:R-:W1:Y:S01]  /*4010*/  MUFU.TANH R13, R13 ;  /* 0x0000000d000d7308 */ /* 0x000e620000002400 */
[----:B------:R-:W-:Y:S02]  /*4020*/  IMAD.IADD R33, R228, 0x1, R113 ;  /* 0x00000001e4217824 */ /* 0x000fe400078e0271 */
[----:B------:R-:W-:Y:S01]  /*4030*/  FMUL.FTZ R105, R96, UR6 ;  /* 0x0000000660697c20 */ /* 0x000fe20008410000 */
[----:B------:R-:W-:Y:S01]  /*4040*/  FMUL.FTZ R126, R36, UR6 ;  /* 0x00000006247e7c20 */ /* 0x000fe20008410000 */
[----:B------:R-:W-:Y:S01]  /*4050*/  FMUL.FTZ R11, R106, UR6 ;  /* 0x000000066a0b7c20 */ /* 0x000fe20008410000 */
[----:B------:R-:W-:-:S02]  /*4060*/  IMAD R36, R112, -0xb0, R33 ;  /* 0xffffff5070247824 */ /* 0x000fc400078e0221 */
[----:B------:R-:W-:Y:S01]  /*4070*/  FMUL.FTZ R106, R97, UR6 ;  /* 0x00000006616a7c20 */ /* 0x000fe20008410000 */
[----:B------:R-:W-:Y:S01]  /*4080*/  FMUL.FTZ R12, R107, UR6 ;  /* 0x000000066b0c7c20 */ /* 0x000fe20008410000 */
[----:B------:R-:W3:Y:S01]  /*4090*/  MUFU.TANH R14, R14 ;  /* 0x0000000e000e7308 */ /* 0x000ee20000002400 */
[----:B------:R-:W-:Y:S01]  /*40a0*/  FMUL.FTZ R107, R100, UR6 ;  /* 0x00000006646b7c20 */ /* 0x000fe20008410000 */
[----:B------:R-:W-:Y:S01]  /*40b0*/  ISETP.GT.AND P2, PT, R36, RZ, PT ;  /* 0x000000ff2400720c */ /* 0x000fe20003f44270 */
[----:B------:R-:W-:Y:S01]  /*40c0*/  FMUL.FTZ R128, R24, UR6 ;  /* 0x0000000618807c20 */ /* 0x000fe20008410000 */
[----:B------:R-:W-:Y:S01]  /*40d0*/  ISETP.GT.AND P1, PT, R36, 0x1, PT ;  /* 0x000000012400780c */ /* 0x000fe20003f24270 */
[----:B------:R-:W-:Y:S01]  /*40e0*/  FMUL.FTZ R20, R110, UR6 ;  /* 0x000000066e147c20 */ /* 0x000fe20008410000 */
[----:B------:R-:W-:Y:S01]  /*40f0*/  ISETP.GT.AND P6, PT, R36, 0x8, PT ;  /* 0x000000082400780c */ /* 0x000fe20003fc4270 */
[----:B------:R-:W-:Y:S01]  /*4100*/  FMUL.FTZ R100, R101, UR6 ;  /* 0x0000000665647c20 */ /* 0x000fe20008410000 */
[----:B------:R-:W4:Y:S01]  /*4110*/  MUFU.TANH R21, R21 ;  /* 0x0000001500157308 */ /* 0x000f220000002400 */
[----:B-1----:R-:W-:Y:S01]  /*4120*/  FSEL R24, R13, -INF , P2 ;  /* 0xff8000000d187808 */ /* 0x002fe20001000000 */
[----:B------:R-:W-:Y:S01]  /*4130*/  FMUL.FTZ R15, R111, UR6 ;  /* 0x000000066f0f7c20 */ /* 0x000fe20008410000 */
[----:B------:R-:W-:Y:S01]  /*4140*/  FMUL.FTZ R97, R98, UR6 ;  /* 0x0000000662617c20 */ /* 0x000fe20008410000 */
[----:B------:R-:W-:Y:S01]  /*4150*/  FMUL.FTZ R98, R102, UR6 ;  /* 0x0000000666627c20 */ /* 0x000fe20008410000 */
[----:B------:R-:W-:Y:S01]  /*4160*/  ISETP.GT.AND P5, PT, R36, 0x9, PT ;  /* 0x000000092400780c */ /* 0x000fe20003fa4270 */
[----:B------:R-:W-:Y:S01]  /*4170*/  FMUL.FTZ R102, R88, UR6 ;  /* 0x0000000658667c20 */ /* 0x000fe20008410000 */
[----:B------:R-:W-:Y:S01]  /*4180*/  ISETP.GT.AND P4, PT, R36, 0x10, PT ;  /* 0x000000102400780c */ /* 0x000fe20003f84270 */
[----:B------:R-:W1:Y:S01]  /*4190*/  MUFU.TANH R104, R104 ;  /* 0x0000006800687308 */ /* 0x000e620000002400 */
[----:B---3--:R-:W-:Y:S01]  /*41a0*/  FSEL R109, R14, -INF , P1 ;  /* 0xff8000000e6d7808 */ /* 0x008fe20000800000 */
[----:B------:R-:W-:Y:S01]  /*41b0*/  FMUL.FTZ R101, R89, UR6 ;  /* 0x0000000659657c20 */ /* 0x000fe20008410000 */
[----:B------:R-:W-:Y:S01]  /*41c0*/  FMUL.FTZ R96, R99, UR6 ;  /* 0x0000000663607c20 */ /* 0x000fe20008410000 */
[----:B------:R-:W-:Y:S01]  /*41d0*/  FMUL.FTZ R99, R103, UR6 ;  /* 0x0000000667637c20 */ /* 0x000fe20008410000 */
[----:B------:R-:W-:Y:S01]  /*41e0*/  FMNMX.FTZ R132, R24, R109, !PT ;  /* 0x0000006d18847209 */ /* 0x000fe20007810000 */
[----:B------:R-:W-:Y:S01]  /*41f0*/  FMUL.FTZ R103, R92, UR6 ;  /* 0x000000065c677c20 */ /* 0x000fe20008410000 */
[----:B------:R-:W-:Y:S01]  /*4200*/  ISETP.GT.AND P3, PT, R36, 0x11, PT ;  /* 0x000000112400780c */ /* 0x000fe20003f64270 */
        /* <DEDUP_REMOVED lines=43> */
[----:B------:R-:W-:Y:S01]  /*44c0*/  ISETP.GT.AND P1, PT, R36, 0x19, PT ;  /* 0x000000192400780c */ /* 0x000fe20003f24270 */
[----:B------:R-:W-:Y:S01]  /*44d0*/  FMUL.FTZ R114, R41, UR6 ;  /* 0x0000000629727c20 */ /* 0x000fe20008410000 */
[----:B------:R-:W-:Y:S01]  /*44e0*/  FMUL.FTZ R52, R54, UR6 ;  /* 0x0000000636347c20 */ /* 0x000fe20008410000 */
        /* <DEDUP_REMOVED lines=13> */
[----:B------:R-:W-:Y:S01]  /*45c0*/  ISETP.GT.AND P6, PT, R36, 0x20, PT ;  /* 0x000000202400780c */ /* 0x000fe20003fc4270 */
[----:B------:R-:W-:Y:S01]  /*45d0*/  FMUL.FTZ R68, R69, UR6 ;  /* 0x0000000645447c20 */ /* 0x000fe20008410000 */
[----:B------:R-:W-:Y:S01]  /*45e0*/  FMUL.FTZ R69, R56, UR6 ;  /* 0x0000000638457c20 */ /* 0x000fe20008410000 */
        /* <DEDUP_REMOVED lines=37> */
[----:B------:R-:W-:Y:S01]  /*4840*/  P2R R116, PR, RZ, 0x1 ;  /* 0x00000001ff747803 */ /* 0x000fe20000000000 */
[----:B------:R-:W-:Y:S01]  /*4850*/  FMUL.FTZ R39, R39, UR6 ;  /* 0x0000000627277c20 */ /* 0x000fe20008410000 */
[----:B------:R-:W-:Y:S01]  /*4860*/  FMNMX.FTZ R132, R151, R132, !PT ;  /* 0x0000008497847209 */ /* 0x000fe20007810000 */
[----:B------:R-:W-:Y:S01]  /*4870*/  FMUL.FTZ R26, R26, UR6 ;  /* 0x000000061a1a7c20 */ /* 0x000fe20008410000 */
[----:B------:R-:W-:Y:S01]  /*4880*/  FMUL.FTZ R30, R30, UR6 ;  /* 0x000000061e1e7c20 */ /* 0x000fe20008410000 */
[----:B------:R-:W-:Y:S01]  /*4890*/  MUFU.TANH R98, R98 ;  /* 0x0000006200627308 */ /* 0x000fe20000002400 */
[----:B-1----:R-:W-:-:S02]  /*48a0*/  FSEL R25, R96, -INF , P3 ;  /* 0xff80000060197808 */ /* 0x002fc40001800000 */
[----:B------:R-:W-:-:S05]  /*48b0*/  ISETP.GT.AND P3, PT, R36, 0x29, PT ;  /* 0x000000292400780c */ /* 0x000fca0003f64270 */
[----:B------:R-:W1:Y:S01]  /*48c0*/  MUFU.TANH R92, R92 ;  /* 0x0000005c005c7308 */ /* 0x000e620000002400 */
[----:B---3--:R-:W-:-:S04]  /*48d0*/  FSEL R149, R103, -INF , P4 ;  /* 0xff80000067957808 */ /* 0x008fc80002000000 */
[----:B------:R-:W-:-:S03]  /*48e0*/  FMNMX.FTZ R132, R149, R132, !PT ;  /* 0x0000008495847209 */ /* 0x000fc60007810000 */
[----:B------:R-:W3:Y:S08]  /*48f0*/  MUFU.TANH R99, R99 ;  /* 0x0000006300637308 */ /* 0x000ef00000002400 */
[----:B------:R-:W-:Y:S01]  /*4900*/  MUFU.TANH R94, R94 ;  /* 0x0000005e005e7308 */ /* 0x000fe20000002400 */
[----:B-1----:R-:W-:-:S04]  /*4910*/  FSEL R103, R92, -INF , P3 ;  /* 0xff8000005c677808 */ /* 0x002fc80001800000 */
[----:B------:R-:W-:-:S03]  /*4920*/  FMNMX.FTZ R132, R103, R132, !PT ;  /* 0x0000008467847209 */ /* 0x000fc60007810000 */
[----:B------:R-:W1:Y:S01]  /*4930*/  MUFU.TANH R88, R88 ;  /* 0x0000005800587308 */ /* 0x000e620000002400 */
[----:B---3--:R-:W-:Y:S02]  /*4940*/  FSEL R33, R99, -INF , P1 ;  /* 0xff80000063217808 */ /* 0x008fe40000800000 */
[----:B------:R-:W-:-:S05]  /*4950*/  ISETP.GT.AND P1, PT, R36, 0x31, PT ;  /* 0x000000312400780c */ /* 0x000fca0003f24270 */
[----:B------:R-:W3:Y:S08]  /*4960*/  MUFU.TANH R93, R93 ;  /* 0x0000005d005d7308 */ /* 0x000ef00000002400 */
[----:B------:R-:W4:Y:S01]  /*4970*/  MUFU.TANH R89, R89 ;  /* 0x0000005900597308 */ /* 0x000f220000002400 */
[----:B-1----:R-:W-:Y:S01]  /*4980*/  FSEL R35, R88, -INF , P6 ;  /* 0xff80000058237808 */ /* 0x002fe20003000000 */
[----:B------:R-:W-:Y:S01]  /*4990*/  IMAD.U32 R88, RZ, RZ, UR7 ;  /* 0x00000007ff587e24 */ /* 0x000fe2000f8e00ff */
[----:B------:R-:W-:-:S05]  /*49a0*/  ISETP.GT.AND P6, PT, R36, 0x38, PT ;  /* 0x000000382400780c */ /* 0x000fca0003fc4270 */
[----:B------:R-:W1:Y:S01]  /*49b0*/  MUFU.TANH R95, R95 ;  /* 0x0000005f005f7308 */ /* 0x000e620000002400 */
[----:B---3--:R-:W-:-:S07]  /*49c0*/  FSEL R131, R93, -INF , P1 ;  /* 0xff8000005d837808 */ /* 0x008fce0000800000 */
[----:B------:R-:W3:Y:S01]  /*49d0*/  MUFU.TANH R90, R90 ;  /* 0x0000005a005a7308 */ /* 0x000ee20000002400 */
[----:B----4-:R-:W-:Y:S02]  /*49e0*/  FSEL R37, R89, -INF , P5 ;  /* 0xff80000059257808 */ /* 0x010fe40002800000 */
[----:B------:R-:W-:-:S05]  /*49f0*/  ISETP.GT.AND P5, PT, R36, 0x39, PT ;  /* 0x000000392400780c */ /* 0x000fca0003fa4270 */
[----:B------:R4:W-:Y:S01]  /*4a00*/  MUFU.TANH R185, R29 ;  /* 0x0000001d00b97308 */ /* 0x0009e20000002400 */
[----:B-1----:R-:W-:-:S07]  /*4a10*/  FSEL R145, R95, -INF , P6 ;  /* 0xff8000005f917808 */ /* 0x002fce0003000000 */
[----:B------:R-:W1:Y:S01]  /*4a20*/  MUFU.TANH R84, R84 ;  /* 0x0000005400547308 */ /* 0x000e620000002400 */
[----:B----4-:R-:W-:Y:S02]  /*4a30*/  FSEL R29, R98, -INF , P2 ;  /* 0xff800000621d7808 */ /* 0x010fe40001000000 */
[----:B------:R-:W-:Y:S02]  /*4a40*/  ISETP.GT.AND P2, PT, R36, 0x30, PT ;  /* 0x000000302400780c */ /* 0x000fe40003f44270 */
[----:B---3--:R-:W-:Y:S02]  /*4a50*/  FSEL R41, R90, -INF , P4 ;  /* 0xff8000005a297808 */ /* 0x008fe40002000000 */
[----:B------:R-:W-:Y:S01]  /*4a60*/  FSEL R147, R94, -INF , P2 ;  /* 0xff8000005e937808 */ /* 0x000fe20001000000 */
[----:B------:R-:W3:Y:S01]  /*4a70*/  MUFU.TANH R91, R91 ;  /* 0x0000005b005b7308 */ /* 0x000ee20000002400 */
[----:B------:R-:W-:Y:S02]  /*4a80*/  ISETP.GT.AND P4, PT, R36, 0x40, PT ;  /* 0x000000402400780c */ /* 0x000fe40003f84270 */
[----:B------:R-:W-:-:S04]  /*4a90*/  FMNMX.FTZ R132, R147, R132, !PT ;  /* 0x0000008493847209 */ /* 0x000fc80007810000 */
[----:B------:R-:W-:Y:S01]  /*4aa0*/  FMNMX.FTZ R132, R131, R132, !PT ;  /* 0x0000008483847209 */ /* 0x000fe20007810000 */
        /* <DEDUP_REMOVED lines=161> */
[----:B----4-:R-:W-:Y:S01]  /*54c0*/  FSEL R99, R32, -INF , P1 ;  /* 0xff80000020637808 */ /* 0x010fe20000800000 */
[----:B------:R-:W-:Y:S01]  /*54d0*/  FMUL.FTZ R32, R31, UR6 ;  /* 0x000000061f207c20 */ /* 0x000fe20008410000 */
[----:B------:R-:W-:-:S04]  /*54e0*/  ISETP.GT.AND P1, PT, R36, 0xa9, PT ;  /* 0x000000a92400780c */ /* 0x000fc80003f24270 */
[----:B------:R-:W-:Y:S01]  /*54f0*/  FSEL R185, R185, -INF , P1 ;  /* 0xff800000b9b97808 */ /* 0x000fe20000800000 */
[----:B------:R-:W4:Y:S01]  /*5500*/  MUFU.TANH R20, R39 ;  /* 0x0000002700147308 */ /* 0x000f220000002400 */
[----:B-1----:R-:W-:-:S04]  /*5510*/  FSEL R183, R14, -INF , P2 ;  /* 0xff8000000eb77808 */ /* 0x002fc80001000000 */
[----:B------:R-:W-:-:S03]  /*5520*/  FMNMX.FTZ R132, R183, R132, !PT ;  /* 0x00000084b7847209 */ /* 0x000fc60007810000 */
[----:B------:R-:W1:Y:S01]  /*5530*/  MUFU.TANH R26, R26 ;  /* 0x0000001a001a7308 */ /* 0x000e620000002400 */
[----:B------:R-:W-:-:S05]  /*5540*/  FMNMX.FTZ R132, R185, R132, !PT ;  /* 0x00000084b9847209 */ /* 0x000fca0007810000 */
[----:B------:R-:W5:Y:S02]  /*5550*/  SHFL.BFLY PT, R89, R132, 0x2, 0x1f ;  /* 0x0c401f0084597f89 */ /* 0x000f6400000e0000 */
[----:B------:R-:W-:Y:S08]  /*5560*/  MUFU.TANH R30, R30 ;  /* 0x0000001e001e7308 */ /* 0x000ff00000002400 */
[----:B------:R-:W-:Y:S01]  /*5570*/  MUFU.TANH R32, R32 ;  /* 0x0000002000207308 */ /* 0x000fe20000002400 */
[----:B-----5:R-:W-:-:S05]  /*5580*/  FMNMX.FTZ R28, R132, R89, !PT ;  /* 0x00000059841c7209 */ /* 0x020fca0007810000 */
[----:B------:R-:W5:Y:S02]  /*5590*/  SHFL.BFLY PT, R89, R28, 0x1, 0x1f ;  /* 0x0c201f001c597f89 */ /* 0x000f6400000e0000 */
[----:B-----5:R-:W-:Y:S01]  /*55a0*/  FMNMX.FTZ R89, R28, R89, !PT ;  /* 0x000000591c597209 */ /* 0x020fe20007810000 */
[----:B------:R-:W-:-:S03]  /*55b0*/  FMUL.FTZ R28, R27, UR6 ;  /* 0x000000061b1c7c20 */ /* 0x000fc60008410000 */
[C---:B------:R-:W-:Y:S01]  /*55c0*/  FSETP.NEU.FTZ.AND P0, PT, R89.reuse, -INF , PT ;  /* 0xff8000005900780b */ /* 0x040fe20003f1d000 */
[----:B------:R-:W-:Y:S02]  /*55d0*/  FMUL.FTZ R14, R89, R88 ;  /* 0x00000058590e7220 */ /* 0x000fe40000410000 */
[----:B------:R-:W5:Y:S03]  /*55e0*/  MUFU.TANH R28, R28 ;  /* 0x0000001c001c7308 */ /* 0x000f660000002400 */
[----:B------:R-:W-:Y:S02]  /*55f0*/  FSEL R14, R14, RZ, P0 ;  /* 0x000000ff0e0e7208 */ /* 0x000fe40000000000 */
[----:B------:R-:W-:-:S03]  /*5600*/  ISETP.NE.AND P0, PT, R116, RZ, PT ;  /* 0x000000ff7400720c */ /* 0x000fc60003f05270 */
[--C-:B------:R-:W-:Y:S01]  /*5610*/  FFMA.FTZ R176, R24, R88, -R14.reuse ;  /* 0x0000005818b07223 */ /* 0x100fe2000001080e */
[----:B------:R-:W-:Y:S01]  /*5620*/  FMNMX.FTZ R24, R11, R12, !PT ;  /* 0x0000000c0b187209 */ /* 0x000fe20007810000 */
[-CC-:B------:R-:W-:Y:S01]  /*5630*/  FFMA.FTZ R180, R105, R88.reuse, -R14.reuse ;  /* 0x0000005869b47223 */ /* 0x180fe2000001080e */
[-CC-:B------:R-:W-:Y:S01]  /*5640*/  FFMA.FTZ R105, R121, R88.reuse, -R14.reuse ;  /* 0x0000005879697223 */ /* 0x180fe2000001080e */
[--C-:B------:R-:W-:Y:S01]  /*5650*/  FFMA.FTZ R121, R127, R88, -R14.reuse ;  /* 0x000000587f797223 */ /* 0x100fe2000001080e */
[----:B------:R-:W-:Y:S01]  /*5660*/  FMNMX.FTZ R24, R13, R24, !PT ;  /* 0x000000180d187209 */ /* 0x000fe20007810000 */
[-CC-:B------:R-:W-:Y:S01]  /*5670*/  FFMA.FTZ R27, R109, R88.reuse, -R14.reuse ;  /* 0x000000586d1b7223 */ /* 0x180fe2000001080e */
[----:B---3--:R-:W-:Y:S01]  /*5680*/  FSEL R127, R38, -INF , P6 ;  /* 0xff800000267f7808 */ /* 0x008fe20003000000 */
[--C-:B------:R-:W-:Y:S01]  /*5690*/  FFMA.FTZ R109, R131, R88, -R14.reuse ;  /* 0x00000058836d7223 */ /* 0x100fe2000001080e */
[----:B------:R-:W-:Y:S01]  /*56a0*/  FMNMX.FTZ R24, R15, R24, !PT ;  /* 0x000000180f187209 */ /* 0x000fe20007810000 */
[-CC-:B------:R-:W-:Y:S01]  /*56b0*/  FFMA.FTZ R31, R115, R88.reuse, -R14.reuse ;  /* 0x00000058731f7223 */ /* 0x180fe2000001080e */
[----:B----4-:R-:W-:Y:S01]  /*56c0*/  FSEL R131, R20, -INF , P5 ;  /* 0xff80000014837808 */ /* 0x010fe20002800000 */
[--C-:B------:R-:W-:Y:S01]  /*56d0*/  FFMA.FTZ R115, R133, R88, -R14.reuse ;  /* 0x0000005885737223 */ /* 0x100fe2000001080e */
[----:B------:R-:W-:Y:S01]  /*56e0*/  FMNMX.FTZ R24, R21, R24, !PT ;  /* 0x0000001815187209 */ /* 0x000fe20007810000 */
[-CC-:B------:R-:W-:Y:S01]  /*56f0*/  FFMA.FTZ R196, R139, R88.reuse, -R14.reuse ;  /* 0x000000588bc47223 */ /* 0x180fe2000001080e */
[----:B-1----:R-:W-:Y:S01]  /*5700*/  FSEL R133, R26, -INF , P4 ;  /* 0xff8000001a857808 */ /* 0x002fe20002000000 */
[--C-:B------:R-:W-:Y:S01]  /*5710*/  FFMA.FTZ R194, R141, R88, -R14.reuse ;  /* 0x000000588dc27223 */ /* 0x100fe2000001080e */
[----:B------:R-:W-:Y:S01]  /*5720*/  FMNMX.FTZ R24, R25, R24, !PT ;  /* 0x0000001819187209 */ /* 0x000fe20007810000 */
[-CC-:B------:R-:W-:Y:S01]  /*5730*/  FFMA.FTZ R188, R147, R88.reuse, -R14.reuse ;  /* 0x0000005893bc7223 */ /* 0x180fe2000001080e */
[----:B-----5:R-:W-:Y:S01]  /*5740*/  FSEL R139, R28, -INF , P3 ;  /* 0xff8000001c8b7808 */ /* 0x020fe20001800000 */
[--C-:B------:R-:W-:Y:S01]  /*5750*/  FFMA.FTZ R39, R117, R88, -R14.reuse ;  /* 0x0000005875277223 */ /* 0x100fe2000001080e */
[----:B------:R-:W-:Y:S01]  /*5760*/  FMNMX.FTZ R24, R29, R24, !PT ;  /* 0x000000181d187209 */ /* 0x000fe20007810000 */
[-CC-:B------:R-:W-:Y:S01]  /*5770*/  FFMA.FTZ R117, R91, R88.reuse, -R14.reuse ;  /* 0x000000585b757223 */ /* 0x180fe2000001080e */
[----:B------:R-:W-:Y:S01]  /*5780*/  FSEL R141, R30, -INF , P2 ;  /* 0xff8000001e8d7808 */ /* 0x000fe20001000000 */
[--C-:B------:R-:W-:Y:S01]  /*5790*/  FFMA.FTZ R178, R111, R88, -R14.reuse ;  /* 0x000000586fb27223 */ /* 0x100fe2000001080e */
[----:B------:R-:W-:Y:S01]  /*57a0*/  FMNMX.FTZ R24, R33, R24, !PT ;  /* 0x0000001821187209 */ /* 0x000fe20007810000 */
[----:B------:R-:W-:Y:S01]  /*57b0*/  MUFU.EX2 R176, R176 ;  /* 0x000000b000b07308 */ /* 0x000fe20000000800 */
[----:B------:R-:W-:Y:S01]  /*57c0*/  FSEL R147, R32, -INF , P1 ;  /* 0xff80000020937808 */ /* 0x000fe20000800000 */
        /* <DEDUP_REMOVED lines=8> */
[--C-:B------:R-:W-:Y:S01]  /*5850*/  FFMA.FTZ R107, R151, R88, -R14.reuse ;  /* 0x00000058976b7223 */ /* 0x100fe2000001080e */
[----:B------:R-:W-:Y:S01]  /*5860*/  FMNMX.FTZ R24, R41, R24, !PT ;  /* 0x0000001829187209 */ /* 0x000fe20007810000 */
[-CC-:B------:R-:W-:Y:S01]  /*5870*/  FFMA.FTZ R186, R149, R88.reuse, -R14.reuse ;  /* 0x0000005895ba7223 */ /* 0x180fe2000001080e */
[-CC-:B------:R-:W-:Y:S01]  /*5880*/  FFMA.FTZ R192, R143, R88.reuse, -R14.reuse ;  /* 0x000000588fc07223 */ /* 0x180fe2000001080e */
[--C-:B------:R-:W-:Y:S01]  /*5890*/  FFMA.FTZ R111, R125, R88, -R14.reuse ;  /* 0x000000587d6f7223 */ /* 0x100fe2000001080e */
[----:B------:R-:W-:Y:S01]  /*58a0*/  FMNMX.FTZ R24, R43, R24, !PT ;  /* 0x000000182b187209 */ /* 0x000fe20007810000 */
[----:B------:R-:W3:Y:S01]  /*58b0*/  MUFU.EX2 R178, R178 ;  /* 0x000000b200b27308 */ /* 0x000ee20000000800 */
[-CC-:B------:R-:W-:Y:S01]  /*58c0*/  FFMA.FTZ R198, R137, R88.reuse, -R14.reuse ;  /* 0x0000005889c67223 */ /* 0x180fe2000001080e */
[--C-:B------:R-:W-:Y:S01]  /*58d0*/  FFMA.FTZ R200, R135, R88, -R14.reuse ;  /* 0x0000005887c87223 */ /* 0x100fe2000001080e */
[----:B------:R-:W-:Y:S01]  /*58e0*/  FMNMX.FTZ R24, R45, R24, !PT ;  /* 0x000000182d187209 */ /* 0x000fe20007810000 */
[-CC-:B------:R-:W-:Y:S01]  /*58f0*/  FFMA.FTZ R123, R129, R88.reuse, -R14.reuse ;  /* 0x00000058817b7223 */ /* 0x180fe2000001080e */
[-CC-:B------:R-:W-:Y:S01]  /*5900*/  FFMA.FTZ R103, R103, R88.reuse, -R14.reuse ;  /* 0x0000005867677223 */ /* 0x180fe2000001080e */
[--C-:B------:R-:W-:Y:S01]  /*5910*/  FFMA.FTZ R101, R101, R88, -R14.reuse ;  /* 0x0000005865657223 */ /* 0x100fe2000001080e */
[----:B------:R-:W-:Y:S01]  /*5920*/  FMNMX.FTZ R24, R81, R24, !PT ;  /* 0x0000001851187209 */ /* 0x000fe20007810000 */
[----:B------:R-:W4:Y:S01]  /*5930*/  MUFU.EX2 R31, R31 ;  /* 0x0000001f001f7308 */ /* 0x000f220000000800 */
[-CC-:B------:R-:W-:Y:S01]  /*5940*/  FFMA.FTZ R202, R153, R88.reuse, -R14.reuse ;  /* 0x0000005899ca7223 */ /* 0x180fe2000001080e */
[--C-:B------:R-:W-:Y:S01]  /*5950*/  FFMA.FTZ R125, R159, R88, -R14.reuse ;  /* 0x000000589f7d7223 */ /* 0x100fe2000001080e */
[----:B------:R-:W-:Y:S01]  /*5960*/  FMNMX.FTZ R24, R47, R24, !PT ;  /* 0x000000182f187209 */ /* 0x000fe20007810000 */
[-CC-:B------:R-:W-:Y:S01]  /*5970*/  FFMA.FTZ R204, R157, R88.reuse, -R14.reuse ;  /* 0x000000589dcc7223 */ /* 0x180fe2000001080e */
[-CC-:B------:R-:W-:Y:S01]  /*5980*/  FFMA.FTZ R129, R155, R88.reuse, -R14.reuse ;  /* 0x000000589b817223 */ /* 0x180fe2000001080e */
[--C-:B------:R-:W-:Y:S01]  /*5990*/  FFMA.FTZ R206, R161, R88, -R14.reuse ;  /* 0x00000058a1ce7223 */ /* 0x100fe2000001080e */
[----:B------:R-:W-:Y:S01]  /*59a0*/  FMNMX.FTZ R24, R83, R24, !PT ;  /* 0x0000001853187209 */ /* 0x000fe20007810000 */
[----:B------:R-:W5:Y:S01]  /*59b0*/  MUFU.EX2 R180, R180 ;  /* 0x000000b400b47308 */ /* 0x000f620000000800 */
[-CC-:B------:R-:W-:Y:S01]  /*59c0*/  FFMA.FTZ R135, R163, R88.reuse, -R14.reuse ;  /* 0x00000058a3877223 */ /* 0x180fe2000001080e */
[--C-:B------:R-:W-:Y:S01]  /*59d0*/  FFMA.FTZ R208, R165, R88, -R14.reuse ;  /* 0x00000058a5d07223 */ /* 0x100fe2000001080e */
[----:B------:R-:W-:Y:S01]  /*59e0*/  FMNMX.FTZ R24, R49, R24, !PT ;  /* 0x0000001831187209 */ /* 0x000fe20007810000 */
[-CC-:B------:R-:W-:Y:S01]  /*59f0*/  FFMA.FTZ R137, R167, R88.reuse, -R14.reuse ;  /* 0x00000058a7897223 */ /* 0x180fe2000001080e */
[-CC-:B------:R-:W-:Y:S01]  /*5a00*/  FFMA.FTZ R210, R169, R88.reuse, -R14.reuse ;  /* 0x00000058a9d27223 */ /* 0x180fe2000001080e */
[--C-:B------:R-:W-:Y:S01]  /*5a10*/  FFMA.FTZ R119, R119, R88, -R14.reuse ;  /* 0x0000005877777223 */ /* 0x100fe2000001080e */
[----:B------:R-:W-:Y:S01]  /*5a20*/  FMNMX.FTZ R24, R73, R24, !PT ;  /* 0x0000001849187209 */ /* 0x000fe20007810000 */
[----:B------:R-:W2:Y:S01]  /*5a30*/  MUFU.EX2 R39, R39 ;  /* 0x0000002700277308 */ /* 0x000ea20000000800 */
        /* <DEDUP_REMOVED lines=8> */
[----:B------:R-:W-:Y:S01]  /*5ac0*/  FFMA.FTZ R151, R185, R88, -R14 ;  /* 0x00000058b9977223 */ /* 0x000fe2000001080e */
[----:B------:R-:W-:-:S02]  /*5ad0*/  ISETP.GE.AND P2, PT, R113, 0xb1, PT ;  /* 0x000000b17100780c */ /* 0x000fc40003f46270 */
[----:B------:R-:W-:-:S04]  /*5ae0*/  FMNMX.FTZ R24, R53, R24, !PT ;  /* 0x0000001835187209 */ /* 0x000fc80007810000 */
[----:B------:R-:W-:Y:S01]  /*5af0*/  FMNMX.FTZ R24, R65, R24, !PT ;  /* 0x0000001841187209 */ /* 0x000fe20007810000 */
[----:B------:R-:W2:Y:S03]  /*5b00*/  MUFU.EX2 R105, R105 ;  /* 0x0000006900697308 */ /* 0x000ea60000000800 */
[----:B------:R-:W-:-:S04]  /*5b10*/  FMNMX.FTZ R24, R67, R24, !PT ;  /* 0x0000001843187209 */ /* 0x000fc80007810000 */
[----:B------:R-:W-:Y:S01]  /*5b20*/  FMNMX.FTZ R24, R55, R24, !PT ;  /* 0x0000001837187209 */ /* 0x000fe20007810000 */
[----:B------:R-:W2:Y:S03]  /*5b30*/  MUFU.EX2 R184, R184 ;  /* 0x000000b800b87308 */ /* 0x000ea60000000800 */
        /* <DEDUP_REMOVED lines=29> */
[----:B------:R-:W-:Y:S04]  /*5d10*/  MUFU.EX2 R194, R194 ;  /* 0x000000c200c27308 */ /* 0x000fe80000000800 */
[----:B------:R-:W1:Y:S04]  /*5d20*/  SHFL.BFLY PT, R91, R24, 0x2, 0x1f ;  /* 0x0c401f00185b7f89 */ /* 0x000e6800000e0000 */
        /* <DEDUP_REMOVED lines=9> */
[----:B-1----:R-:W-:-:S04]  /*5dc0*/  FMNMX.FTZ R91, R20, R91, !PT ;  /* 0x0000005b145b7209 */ /* 0x002fc80007810000 */
[C---:B------:R-:W-:Y:S01]  /*5dd0*/  FSETP.NEU.FTZ.AND P1, PT, R91.reuse, -INF , PT ;  /* 0xff8000005b00780b */ /* 0x040fe20003f3d000 */
[----:B------:R-:W-:Y:S02]  /*5de0*/  FMUL.FTZ R38, R91, R88 ;  /* 0x000000585b267220 */ /* 0x000fe40000410000 */
[----:B------:R-:W-:Y:S03]  /*5df0*/  MUFU.EX2 R202, R202 ;  /* 0x000000ca00ca7308 */ /* 0x000fe60000000800 */
[----:B------:R-:W-:Y:S02]  /*5e00*/  FSEL R38, R38, RZ, P1 ;  /* 0x000000ff26267208 */ /* 0x000fe40000800000 */
[----:B------:R-:W-:-:S03]  /*5e10*/  ISETP.NE.AND P1, PT, R23, RZ, PT ;  /* 0x000000ff1700720c */ /* 0x000fc60003f25270 */
[-CC-:B------:R-:W-:Y:S01]  /*5e20*/  FFMA.FTZ R177, R11, R88.reuse, -R38.reuse ;  /* 0x000000580bb17223 */ /* 0x180fe20000010826 */
[----:B------:R-:W-:Y:S01]  /*5e30*/  FADD.FTZ R11, R176, R27 ;  /* 0x0000001bb00b7221 */ /* 0x000fe20000010000 */
[-CC-:B------:R-:W-:Y:S01]  /*5e40*/  FFMA.FTZ R12, R12, R88.reuse, -R38.reuse ;  /* 0x000000580c0c7223 */ /* 0x180fe20000010826 */
[-CC-:B------:R-:W-:Y:S01]  /*5e50*/  FFMA.FTZ R179, R13, R88.reuse, -R38.reuse ;  /* 0x000000580db37223 */ /* 0x180fe20000010826 */
[-CC-:B------:R-:W-:Y:S01]  /*5e60*/  FFMA.FTZ R14, R15, R88.reuse, -R38.reuse ;  /* 0x000000580f0e7223 */ /* 0x180fe20000010826 */
[----:B---3--:R-:W-:Y:S01]  /*5e70*/  FADD.FTZ R42, R178, R11 ;  /* 0x0000000bb22a7221 */ /* 0x008fe20000010000 */
[----:B------:R-:W-:Y:S01]  /*5e80*/  MUFU.EX2 R177, R177 ;  /* 0x000000b100b17308 */ /* 0x000fe20000000800 */
[-CC-:B------:R-:W-:Y:S01]  /*5e90*/  FFMA.FTZ R181, R21, R88.reuse, -R38.reuse ;  /* 0x0000005815b57223 */ /* 0x180fe20000010826 */
[-C--:B------:R-:W-:Y:S01]  /*5ea0*/  FFMA.FTZ R20, R25, R88.reuse, -R38 ;  /* 0x0000005819147223 */ /* 0x080fe20000010826 */
[----:B----4-:R-:W-:Y:S01]  /*5eb0*/  FADD.FTZ R11, R31, R42 ;  /* 0x0000002a1f0b7221 */ /* 0x010fe20000010000 */
[-CC-:B------:R-:W-:Y:S01]  /*5ec0*/  FFMA.FTZ R183, R29, R88.reuse, -R38.reuse ;  /* 0x000000581db77223 */ /* 0x180fe20000010826 */
[-CC-:B------:R-:W-:Y:S01]  /*5ed0*/  FFMA.FTZ R24, R33, R88.reuse, -R38.reuse ;  /* 0x0000005821187223 */ /* 0x180fe20000010826 */
[-CC-:B------:R-:W-:Y:S01]  /*5ee0*/  FFMA.FTZ R185, R35, R88.reuse, -R38.reuse ;  /* 0x0000005823b97223 */ /* 0x180fe20000010826 */
[----:B-----5:R-:W-:Y:S01]  /*5ef0*/  FADD.FTZ R42, R180, R11 ;  /* 0x0000000bb42a7221 */ /* 0x020fe20000010000 */
[----:B------:R-:W1:Y:S01]  /*5f00*/  MUFU.EX2 R12, R12 ;  /* 0x0000000c000c7308 */ /* 0x000e620000000800 */
[-CC-:B------:R-:W-:Y:S01]  /*5f10*/  FFMA.FTZ R26, R37, R88.reuse, -R38.reuse ;  /* 0x00000058251a7223 */ /* 0x180fe20000010826 */
[-C--:B------:R-:W-:Y:S01]  /*5f20*/  FFMA.FTZ R187, R41, R88.reuse, -R38 ;  /* 0x0000005829bb7223 */ /* 0x080fe20000010826 */
[----:B--2---:R-:W-:Y:S01]  /*5f30*/  FADD.FTZ R11, R39, R42 ;  /* 0x0000002a270b7221 */ /* 0x004fe20000010000 */
[-CC-:B------:R-:W-:Y:S01]  /*5f40*/  FFMA.FTZ R28, R43, R88.reuse, -R38.reuse ;  /* 0x000000582b1c7223 */ /* 0x180fe20000010826 */
[-CC-:B------:R-:W-:Y:S01]  /*5f50*/  FFMA.FTZ R189, R45, R88.reuse, -R38.reuse ;  /* 0x000000582dbd7223 */ /* 0x180fe20000010826 */
[-CC-:B------:R-:W-:Y:S01]  /*5f60*/  FFMA.FTZ R30, R81, R88.reuse, -R38.reuse ;  /* 0x00000058511e7223 */ /* 0x180fe20000010826 */
[----:B------:R-:W-:Y:S01]  /*5f70*/  FADD.FTZ R44, R182, R11 ;  /* 0x0000000bb62c7221 */ /* 0x000fe20000010000 */
[----:B------:R-:W2:Y:S01]  /*5f80*/  MUFU.EX2 R179, R179 ;  /* 0x000000b300b37308 */ /* 0x000ea20000000800 */
[-CC-:B------:R-:W-:Y:S01]  /*5f90*/  FFMA.FTZ R191, R47, R88.reuse, -R38.reuse ;  /* 0x000000582fbf7223 */ /* 0x180fe20000010826 */
[-C--:B------:R-:W-:Y:S01]  /*5fa0*/  FFMA.FTZ R32, R83, R88.reuse, -R38 ;  /* 0x0000005853207223 */ /* 0x080fe20000010826 */
[----:B------:R-:W-:Y:S01]  /*5fb0*/  FADD.FTZ R11, R105, R44 ;  /* 0x0000002c690b7221 */ /* 0x000fe20000010000 */
[----:B------:R-:W-:Y:S01]  /*5fc0*/  FFMA.FTZ R193, R49, R88, -R38 ;  /* 0x0000005831c17223 */ /* 0x000fe20000010826 */
[----:B------:R-:W-:-:S02]  /*5fd0*/  @P1 VIADD R10, R10, 0x34840 ;  /* 0x000348400a0a1836 */ /* 0x000fc40000000000 */
[-C--:B------:R-:W-:Y:S01]  /*5fe0*/  FFMA.FTZ R34, R73, R88.reuse, -R38 ;  /* 0x0000005849227223 */ /* 0x080fe20000010826 */
[----:B------:R-:W-:Y:S01]  /*5ff0*/  FADD.FTZ R44, R184, R11 ;  /* 0x0000000bb82c7221 */ /* 0x000fe20000010000 */
[----:B------:R-:W3:Y:S01]  /*6000*/  MUFU.EX2 R14, R14 ;  /* 0x0000000e000e7308 */ /* 0x000ee20000000800 */
[----:B-1----:R-:W-:Y:S01]  /*6010*/  FADD.FTZ R46, R177, R12 ;  /* 0x0000000cb12e7221 */ /* 0x002fe20000010000 */
[----:B------:R-:W-:Y:S01]  /*6020*/  @P1 PRMT R10, R134, 0x654, R10 ;  /* 0x00000654860a1816 */ /* 0x000fe2000000000a */
[----:B------:R-:W-:Y:S01]  /*6030*/  FADD.FTZ R13, R107, R44 ;  /* 0x0000002c6b0d7221 */ /* 0x000fe20000010000 */
[-CC-:B------:R-:W-:Y:S01]  /*6040*/  FFMA.FTZ R195, R51, R88.reuse, -R38.reuse ;  /* 0x0000005833c37223 */ /* 0x180fe20000010826 */
[-C--:B------:R-:W-:Y:S01]  /*6050*/  FFMA.FTZ R36, R75, R88.reuse, -R38 ;  /* 0x000000584b247223 */ /* 0x080fe20000010826 */
[----:B------:R1:W-:Y:S01]  /*6060*/  @P1 SYNCS.ARRIVE.TRANS64.RED.A1T0 RZ, [R10+URZ], RZ ;  /* 0x000000ff0aff19a7 */ /* 0x0003e2000810043f */
[----:B------:R-:W-:Y:S01]  /*6070*/  FADD.FTZ R48, R186, R13 ;  /* 0x0000000dba307221 */ /* 0x000fe20000010000 */
[----:B------:R-:W4:Y:S01]  /*6080*/  MUFU.EX2 R181, R181 ;  /* 0x000000b500b57308 */ /* 0x000f220000000800 */
[----:B--2---:R-:W-:Y:S01]  /*6090*/  FADD.FTZ R11, R179, R46 ;  /* 0x0000002eb30b7221 */ /* 0x004fe20000010000 */
[-C--:B------:R-:W-:Y:S01]  /*60a0*/  FFMA.FTZ R197, R53, R88.reuse, -R38 ;  /* 0x0000005835c57223 */ /* 0x080fe20000010826 */
[----:B------:R-:W-:Y:S01]  /*60b0*/  FADD.FTZ R13, R103, R48 ;  /* 0x00000030670d7221 */ /* 0x000fe20000010000 */
        /* <DEDUP_REMOVED lines=8> */
[-CC-:B------:R-:W-:Y:S01]  /*6140*/  FFMA.FTZ R205, R71, R88.reuse, -R38.reuse ;  /* 0x0000005847cd7223 */ /* 0x180fe20000010826 */
[-CC-:B------:R-:W-:Y:S01]  /*6150*/  FFMA.FTZ R77, R77, R88.reuse, -R38.reuse ;  /* 0x000000584d4d7223 */ /* 0x180fe20000010826 */
[-CC-:B------:R-:W-:Y:S01]  /*6160*/  FFMA.FTZ R79, R79, R88.reuse, -R38.reuse ;  /* 0x000000584f4f7223 */ /* 0x180fe20000010826 */
[-C--:B------:R-:W-:Y:S01]  /*6170*/  FFMA.FTZ R85, R85, R88.reuse, -R38 ;  /* 0x0000005855557223 */ /* 0x080fe20000010826 */
[----:B------:R-:W3:Y:S01]  /*6180*/  MUFU.EX2 R183, R183 ;  /* 0x000000b700b77308 */ /* 0x000ee20000000800 */
[----:B----4-:R-:W-:Y:S01]  /*6190*/  FADD.FTZ R11, R181, R46 ;  /* 0x0000002eb50b7221 */ /* 0x010fe20000010000 */
[----:B------:R-:W-:Y:S01]  /*61a0*/  FADD.FTZ R46, R188, R13 ;  /* 0x0000000dbc2e7221 */ /* 0x000fe20000010000 */
[-CC-:B------:R-:W-:Y:S01]  /*61b0*/  FFMA.FTZ R87, R87, R88.reuse, -R38.reuse ;  /* 0x0000005857577223 */ /* 0x180fe20000010826 */
[-CC-:B------:R-:W-:Y:S01]  /*61c0*/  FFMA.FTZ R93, R93, R88.reuse, -R38.reuse ;  /* 0x000000585d5d7223 */ /* 0x180fe20000010826 */
[-C--:B------:R-:W-:Y:S01]  /*61d0*/  FFMA.FTZ R95, R95, R88.reuse, -R38 ;  /* 0x000000585f5f7223 */ /* 0x080fe20000010826 */
[----:B------:R-:W-:Y:S01]  /*61e0*/  FADD.FTZ R13, R109, R46 ;  /* 0x0000002e6d0d7221 */ /* 0x000fe20000010000 */
[-CC-:B------:R-:W-:Y:S01]  /*61f0*/  FFMA.FTZ R46, R63, R88.reuse, -R38.reuse ;  /* 0x000000583f2e7223 */ /* 0x180fe20000010826 */
[----:B------:R-:W4:Y:S01]  /*6200*/  MUFU.EX2 R24, R24 ;  /* 0x0000001800187308 */ /* 0x000f220000000800 */
[----:B--2---:R-:W-:Y:S01]  /*6210*/  FADD.FTZ R48, R20, R11 ;  /* 0x0000000b14307221 */ /* 0x004fe20000010000 */
[----:B------:R-:W-:Y:S01]  /*6220*/  FADD.FTZ R50, R190, R13 ;  /* 0x0000000dbe327221 */ /* 0x000fe20000010000 */
[-CC-:B------:R-:W-:Y:S01]  /*6230*/  FFMA.FTZ R97, R97, R88.reuse, -R38.reuse ;  /* 0x0000005861617223 */ /* 0x180fe20000010826 */
[-CC-:B------:R-:W-:Y:S01]  /*6240*/  FFMA.FTZ R99, R99, R88.reuse, -R38.reuse ;  /* 0x0000005863637223 */ /* 0x180fe20000010826 */
[-C--:B------:R-:W-:Y:S01]  /*6250*/  FFMA.FTZ R127, R127, R88.reuse, -R38 ;  /* 0x000000587f7f7223 */ /* 0x080fe20000010826 */
[----:B------:R-:W-:Y:S01]  /*6260*/  FADD.FTZ R13, R101, R50 ;  /* 0x00000032650d7221 */ /* 0x000fe20000010000 */
[-C--:B------:R-:W-:Y:S01]  /*6270*/  FFMA.FTZ R131, R131, R88.reuse, -R38 ;  /* 0x0000005883837223 */ /* 0x080fe20000010826 */
[----:B------:R-:W2:Y:S01]  /*6280*/  MUFU.EX2 R185, R185 ;  /* 0x000000b900b97308 */ /* 0x000ea20000000800 */
[----:B---3--:R-:W-:Y:S01]  /*6290*/  FADD.FTZ R11, R183, R48 ;  /* 0x00000030b70b7221 */ /* 0x008fe20000010000 */
[-CC-:B------:R-:W-:Y:S01]  /*62a0*/  FFMA.FTZ R133, R133, R88.reuse, -R38.reuse ;  /* 0x0000005885857223 */ /* 0x180fe20000010826 */
[-CC-:B------:R-:W-:Y:S01]  /*62b0*/  FFMA.FTZ R139, R139, R88.reuse, -R38.reuse ;  /* 0x000000588b8b7223 */ /* 0x180fe20000010826 */
[-CC-:B------:R-:W-:Y:S01]  /*62c0*/  FFMA.FTZ R141, R141, R88.reuse, -R38.reuse ;  /* 0x000000588d8d7223 */ /* 0x180fe20000010826 */
[----:B------:R-:W-:Y:S01]  /*62d0*/  FFMA.FTZ R147, R147, R88, -R38 ;  /* 0x0000005893937223 */ /* 0x000fe20000010826 */
[----:B------:R-:W-:-:S02]  /*62e0*/  F2FP.BF16.F32.PACK_AB R177, R12, R177 ;  /* 0x000000b10cb1723e */ /* 0x000fc400000010ff */
[----:B------:R-:W-:Y:S01]  /*62f0*/  CS2R R82, SRZ ;  /* 0x0000000000527805 */ /* 0x000fe2000001ff00 */
[----:B------:R-:W3:Y:S01]  /*6300*/  MUFU.EX2 R26, R26 ;  /* 0x0000001a001a7308 */ /* 0x000ee20000000800 */
[----:B----4-:R-:W-:Y:S01]  /*6310*/  FADD.FTZ R48, R24, R11 ;  /* 0x0000000b18307221 */ /* 0x010fe20000010000 */
[----:B------:R-:W-:Y:S02]  /*6320*/  F2FP.BF16.F32.PACK_AB R179, R14, R179 ;  /* 0x000000b30eb3723e */ /* 0x000fe400000010ff */
[----:B------:R-:W-:Y:S02]  /*6330*/  CS2R R80, SRZ ;  /* 0x0000000000507805 */ /* 0x000fe4000001ff00 */
[----:B------:R-:W-:Y:S02]  /*6340*/  F2FP.BF16.F32.PACK_AB R176, R27, R176 ;  /* 0x000000b01bb0723e */ /* 0x000fe400000010ff */
[----:B------:R-:W-:Y:S02]  /*6350*/  CS2R R74, SRZ ;  /* 0x00000000004a7805 */ /* 0x000fe4000001ff00 */
[----:B------:R-:W-:-:S02]  /*6360*/  F2FP.BF16.F32.PACK_AB R178, R31, R178 ;  /* 0x000000b21fb2723e */ /* 0x000fc400000010ff */
[----:B------:R-:W-:Y:S01]  /*6370*/  CS2R R72, SRZ ;  /* 0x0000000000487805 */ /* 0x000fe2000001ff00 */
[----:B------:R-:W4:Y:S01]  /*6380*/  MUFU.EX2 R187, R187 ;  /* 0x000000bb00bb7308 */ /* 0x000f220000000800 */
[----:B--2---:R-:W-:Y:S01]  /*6390*/  FADD.FTZ R11, R185, R48 ;  /* 0x00000030b90b7221 */ /* 0x004fe20000010000 */
[----:B------:R-:W-:Y:S01]  /*63a0*/  FADD.FTZ R48, R192, R13 ;  /* 0x0000000dc0307221 */ /* 0x000fe20000010000 */
[----:B------:R-:W-:Y:S02]  /*63b0*/  F2FP.BF16.F32.PACK_AB R180, R39, R180 ;  /* 0x000000b427b4723e */ /* 0x000fe400000010ff */
[----:B------:R-:W-:Y:S02]  /*63c0*/  CS2R R70, SRZ ;  /* 0x0000000000467805 */ /* 0x000fe4000001ff00 */
[----:B------:R-:W-:Y:S01]  /*63d0*/  F2FP.BF16.F32.PACK_AB R183, R24, R183 ;  /* 0x000000b718b7723e */ /* 0x000fe200000010ff */
[----:B------:R-:W-:Y:S01]  /*63e0*/  FADD.FTZ R13, R111, R48 ;  /* 0x000000306f0d7221 */ /* 0x000fe20000010000 */
[----:B------:R-:W-:Y:S01]  /*63f0*/  FFMA.FTZ R48, R69, R88, -R38 ;  /* 0x0000005845307223 */ /* 0x000fe20000010826 */
[----:B------:R-:W2:Y:S01]  /*6400*/  MUFU.EX2 R28, R28 ;  /* 0x0000001c001c7308 */ /* 0x000ea20000000800 */
[----:B---3--:R-:W-:Y:S01]  /*6410*/  FADD.FTZ R50, R26, R11 ;  /* 0x0000000b1a327221 */ /* 0x008fe20000010000 */
[----:B------:R-:W-:Y:S01]  /*6420*/  FADD.FTZ R52, R194, R13 ;  /* 0x0000000dc2347221 */ /* 0x000fe20000010000 */
[----:B------:R-:W-:-:S02]  /*6430*/  F2FP.BF16.F32.PACK_AB R185, R26, R185 ;  /* 0x000000b91ab9723e */ /* 0x000fc400000010ff */
[----:B------:R-:W-:Y:S02]  /*6440*/  CS2R R68, SRZ ;  /* 0x0000000000447805 */ /* 0x000fe4000001ff00 */
[----:B------:R-:W-:Y:S01]  /*6450*/  F2FP.BF16.F32.PACK_AB R182, R105, R182 ;  /* 0x000000b669b6723e */ /* 0x000fe200000010ff */
[----:B------:R-:W-:Y:S01]  /*6460*/  FADD.FTZ R13, R115, R52 ;  /* 0x00000034730d7221 */ /* 0x000fe20000010000 */
[----:B------:R-:W-:Y:S01]  /*6470*/  F2FP.BF16.F32.PACK_AB R184, R107, R184 ;  /* 0x000000b86bb8723e */ /* 0x000fe200000010ff */
[----:B------:R-:W3:Y:S01]  /*6480*/  MUFU.EX2 R189, R189 ;  /* 0x000000bd00bd7308 */ /* 0x000ee20000000800 */
[----:B----4-:R-:W-:Y:S01]  /*6490*/  FADD.FTZ R11, R187, R50 ;  /* 0x00000032bb0b7221 */ /* 0x010fe20000010000 */
[----:B------:R-:W-:Y:S02]  /*64a0*/  F2FP.BF16.F32.PACK_AB R186, R103, R186 ;  /* 0x000000ba67ba723e */ /* 0x000fe400000010ff */
[----:B------:R-:W-:Y:S02]  /*64b0*/  CS2R R66, SRZ ;  /* 0x0000000000427805 */ /* 0x000fe4000001ff00 */
[----:B------:R-:W-:-:S02]  /*64c0*/  F2FP.BF16.F32.PACK_AB R188, R109, R188 ;  /* 0x000000bc6dbc723e */ /* 0x000fc400000010ff */
[----:B------:R-:W-:Y:S02]  /*64d0*/  CS2R R64, SRZ ;  /* 0x0000000000407805 */ /* 0x000fe4000001ff00 */
[----:B------:R-:W-:Y:S02]  /*64e0*/  F2FP.BF16.F32.PACK_AB R190, R101, R190 ;  /* 0x000000be65be723e */ /* 0x000fe400000010ff */
[----:B------:R-:W-:Y:S01]  /*64f0*/  CS2R R62, SRZ ;  /* 0x00000000003e7805 */ /* 0x000fe2000001ff00 */
[----:B------:R-:W1:Y:S01]  /*6500*/  MUFU.EX2 R30, R30 ;  /* 0x0000001e001e7308 */ /* 0x000e620000000800 */
[C---:B--2---:R-:W-:Y:S01]  /*6510*/  FADD.FTZ R50, R28.reuse, R11 ;  /* 0x0000000b1c327221 */ /* 0x044fe20000010000 */
[----:B------:R-:W-:Y:S02]  /*6520*/  F2FP.BF16.F32.PACK_AB R187, R28, R187 ;  /* 0x000000bb1cbb723e */ /* 0x000fe400000010ff */
[----:B------:R-:W-:Y:S02]  /*6530*/  CS2R R28, SRZ ;  /* 0x00000000001c7805 */ /* 0x000fe4000001ff00 */
[----:B------:R-:W-:-:S02]  /*6540*/  F2FP.BF16.F32.PACK_AB R192, R111, R192 ;  /* 0x000000c06fc0723e */ /* 0x000fc400000010ff */
[----:B------:R-:W-:Y:S02]  /*6550*/  CS2R R26, SRZ ;  /* 0x00000000001a7805 */ /* 0x000fe4000001ff00 */
[----:B------:R-:W-:Y:S02]  /*6560*/  F2FP.BF16.F32.PACK_AB R194, R115, R194 ;  /* 0x000000c273c2723e */ /* 0x000fe400000010ff */
[----:B------:R-:W-:Y:S01]  /*6570*/  CS2R R24, SRZ ;  /* 0x0000000000187805 */ /* 0x000fe2000001ff00 */
[----:B------:R-:W2:Y:S01]  /*6580*/  MUFU.EX2 R191, R191 ;  /* 0x000000bf00bf7308 */ /* 0x000ea20000000800 */
[----:B---3--:R-:W-:Y:S01]  /*6590*/  FADD.FTZ R11, R189, R50 ;  /* 0x00000032bd0b7221 */ /* 0x008fe20000010000 */
[----:B------:R-:W-:Y:S01]  /*65a0*/  FADD.FTZ R50, R196, R13 ;  /* 0x0000000dc4327221 */ /* 0x000fe20000010000 */
[C---:B------:R-:W-:Y:S02]  /*65b0*/  F2FP.BF16.F32.PACK_AB R196, R117.reuse, R196 ;  /* 0x000000c475c4723e */ /* 0x040fe400000010ff */
[----:B------:R-:W-:Y:S01]  /*65c0*/  F2FP.BF16.F32.PACK_AB R181, R20, R181 ;  /* 0x000000b514b5723e */ /* 0x000fe200000010ff */
[----:B------:R-:W-:-:S02]  /*65d0*/  FADD.FTZ R13, R117, R50 ;  /* 0x00000032750d7221 */ /* 0x000fc40000010000 */
[----:B------:R-:W3:Y:S01]  /*65e0*/  MUFU.EX2 R32, R32 ;  /* 0x0000002000207308 */ /* 0x000ee20000000800 */
[----:B-1----:R-:W-:Y:S01]  /*65f0*/  FADD.FTZ R10, R30, R11 ;  /* 0x0000000b1e0a7221 */ /* 0x002fe20000010000 */
[----:B------:R-:W-:Y:S01]  /*6600*/  FADD.FTZ R52, R198, R13 ;  /* 0x0000000dc6347221 */ /* 0x000fe20000010000 */
[----:B------:R-:W-:Y:S02]  /*6610*/  F2FP.BF16.F32.PACK_AB R189, R30, R189 ;  /* 0x000000bd1ebd723e */ /* 0x000fe400000010ff */
[----:B------:R-:W-:Y:S02]  /*6620*/  CS2R R30, SRZ ;  /* 0x00000000001e7805 */ /* 0x000fe4000001ff00 */
[C---:B------:R-:W-:Y:S01]  /*6630*/  F2FP.BF16.F32.PACK_AB R198, R121.reuse, R198 ;  /* 0x000000c679c6723e */ /* 0x040fe200000010ff */
[----:B------:R-:W-:Y:S01]  /*6640*/  FADD.FTZ R13, R121, R52 ;  /* 0x00000034790d7221 */ /* 0x000fe20000010000 */
[----:B------:R-:W1:Y:S01]  /*6650*/  MUFU.EX2 R193, R193 ;  /* 0x000000c100c17308 */ /* 0x000e620000000800 */
[----:B--2---:R-:W-:-:S02]  /*6660*/  FADD.FTZ R11, R191, R10 ;  /* 0x0000000abf0b7221 */ /* 0x004fc40000010000 */
[----:B------:R-:W-:Y:S01]  /*6670*/  FADD.FTZ R52, R200, R13 ;  /* 0x0000000dc8347221 */ /* 0x000fe20000010000 */
[----:B------:R-:W-:-:S03]  /*6680*/  F2FP.BF16.F32.PACK_AB R200, R123, R200 ;  /* 0x000000c87bc8723e */ /* 0x000fc600000010ff */
[----:B------:R-:W-:Y:S01]  /*6690*/  FADD.FTZ R13, R123, R52 ;  /* 0x000000347b0d7221 */ /* 0x000fe20000010000 */
[----:B------:R-:W2:Y:S01]  /*66a0*/  MUFU.EX2 R34, R34 ;  /* 0x0000002200227308 */ /* 0x000ea20000000800 */
[----:B---3--:R-:W-:Y:S02]  /*66b0*/  FADD.FTZ R10, R32, R11 ;  /* 0x0000000b200a7221 */ /* 0x008fe40000010000 */
[----:B------:R-:W-:Y:S01]  /*66c0*/  FADD.FTZ R54, R202, R13 ;  /* 0x0000000dca367221 */ /* 0x000fe20000010000 */
[----:B------:R-:W-:Y:S02]  /*66d0*/  F2FP.BF16.F32.PACK_AB R191, R32, R191 ;  /* 0x000000bf20bf723e */ /* 0x000fe400000010ff */
[----:B------:R-:W-:Y:S02]  /*66e0*/  CS2R R32, SRZ ;  /* 0x0000000000207805 */ /* 0x000fe4000001ff00 */
        /* <DEDUP_REMOVED lines=13> */
[----:B--2---:R-:W-:-:S07]  /*67c0*/  FADD.FTZ R11, R197, R10 ;  /* 0x0000000ac50b7221 */ /* 0x004fce0000010000 */
        /* <DEDUP_REMOVED lines=8> */
[----:B------:R-:W-:-:S06]  /*6850*/  F2FP.BF16.F32.PACK_AB R202, R125, R202 ;  /* 0x000000ca7dca723e */ /* 0x000fcc00000010ff */
[----:B------:R-:W2:Y:S01]  /*6860*/  MUFU.EX2 R201, R201 ;  /* 0x000000c900c97308 */ /* 0x000ea20000000800 */
[C---:B---3--:R-:W-:Y:S01]  /*6870*/  FADD.FTZ R10, R42.reuse, R11 ;  /* 0x0000000b2a0a7221 */ /* 0x048fe20000010000 */
[----:B------:R-:W-:Y:S02]  /*6880*/  F2FP.BF16.F32.PACK_AB R199, R42, R199 ;  /* 0x000000c72ac7723e */ /* 0x000fe400000010ff */
[----:B------:R-:W-:-:S04]  /*6890*/  CS2R R42, SRZ ;  /* 0x00000000002a7805 */ /* 0x000fc8000001ff00 */
        /* <DEDUP_REMOVED lines=9> */
[----:B------:R-:W-:Y:S02]  /*6930*/  F2FP.BF16.F32.PACK_AB R201, R44, R201 ;  /* 0x000000c92cc9723e */ /* 0x000fe400000010ff */
[----:B------:R-:W-:-:S04]  /*6940*/  CS2R R44, SRZ ;  /* 0x00000000002c7805 */ /* 0x000fc8000001ff00 */
        /* <DEDUP_REMOVED lines=24> */
[----:B------:R1:W4:Y:S01]  /*6ad0*/  MUFU.EX2 R50, R79 ;  /* 0x0000004f00327308 */ /* 0x0003220000000800 */
[----:B--2---:R-:W-:-:S07]  /*6ae0*/  FADD.FTZ R11, R77, R10 ;  /* 0x0000000a4d0b7221 */ /* 0x004fce0000010000 */
[----:B------:R-:W2:Y:S01]  /*6af0*/  MUFU.EX2 R212, R212 ;  /* 0x000000d400d47308 */ /* 0x000ea20000000800 */
[C---:B---3--:R-:W-:Y:S01]  /*6b00*/  FADD.FTZ R13, R119.reuse, R56 ;  /* 0x00000038770d7221 */ /* 0x048fe20000010000 */
[----:B------:R-:W-:Y:S02]  /*6b10*/  F2FP.BF16.F32.PACK_AB R210, R119, R210 ;  /* 0x000000d277d2723e */ /* 0x000fe400000010ff */
[----:B-1----:R-:W-:-:S04]  /*6b20*/  CS2R R78, SRZ ;  /* 0x00000000004e7805 */ /* 0x002fc8000001ff00 */
[----:B------:R-:W1:Y:S01]  /*6b30*/  MUFU.EX2 R85, R85 ;  /* 0x0000005500557308 */ /* 0x000e620000000800 */
[C---:B----4-:R-:W-:Y:S01]  /*6b40*/  FADD.FTZ R10, R50.reuse, R11 ;  /* 0x0000000b320a7221 */ /* 0x050fe20000010000 */
[----:B------:R-:W-:Y:S02]  /*6b50*/  F2FP.BF16.F32.PACK_AB R207, R50, R77 ;  /* 0x0000004d32cf723e */ /* 0x000fe400000010ff */
[----:B------:R-:W-:Y:S02]  /*6b60*/  CS2R R76, SRZ ;  /* 0x00000000004c7805 */ /* 0x000fe4000001ff00 */
[----:B------:R-:W-:Y:S02]  /*6b70*/  CS2R R50, SRZ ;  /* 0x0000000000327805 */ /* 0x000fe4000001ff00 */
[----:B------:R-:W3:Y:S01]  /*6b80*/  MUFU.EX2 R143, R143 ;  /* 0x0000008f008f7308 */ /* 0x000ee20000000800 */
[----:B--2---:R-:W-:-:S07]  /*6b90*/  FADD.FTZ R56, R212, R13 ;  /* 0x0000000dd4387221 */ /* 0x004fce0000010000 */
[----:B------:R2:W4:Y:S01]  /*6ba0*/  MUFU.EX2 R52, R87 ;  /* 0x0000005700347308 */ /* 0x0005220000000800 */
[----:B-1----:R-:W-:-:S07]  /*6bb0*/  FADD.FTZ R11, R85, R10 ;  /* 0x0000000a550b7221 */ /* 0x002fce0000010000 */
[----:B------:R-:W1:Y:S01]  /*6bc0*/  MUFU.EX2 R214, R214 ;  /* 0x000000d600d67308 */ /* 0x000e620000000800 */
[C---:B---3--:R-:W-:Y:S01]  /*6bd0*/  FADD.FTZ R13, R143.reuse, R56 ;  /* 0x000000388f0d7221 */ /* 0x048fe20000010000 */
[----:B------:R-:W-:Y:S02]  /*6be0*/  F2FP.BF16.F32.PACK_AB R212, R143, R212 ;  /* 0x000000d48fd4723e */ /* 0x000fe400000010ff */
[----:B--2---:R-:W-:-:S04]  /*6bf0*/  CS2R R86, SRZ ;  /* 0x0000000000567805 */ /* 0x004fc8000001ff00 */
[----:B------:R-:W2:Y:S01]  /*6c00*/  MUFU.EX2 R93, R93 ;  /* 0x0000005d005d7308 */ /* 0x000ea20000000800 */
[C---:B----4-:R-:W-:Y:S01]  /*6c10*/  FADD.FTZ R10, R52.reuse, R11 ;  /* 0x0000000b340a7221 */ /* 0x050fe20000010000 */
[----:B------:R-:W-:Y:S02]  /*6c20*/  F2FP.BF16.F32.PACK_AB R209, R52, R85 ;  /* 0x0000005534d1723e */ /* 0x000fe400000010ff */
[----:B------:R-:W-:Y:S02]  /*6c30*/  CS2R R84, SRZ ;  /* 0x0000000000547805 */ /* 0x000fe4000001ff00 */
[----:B------:R-:W-:Y:S02]  /*6c40*/  CS2R R52, SRZ ;  /* 0x0000000000347805 */ /* 0x000fe4000001ff00 */
        /* <DEDUP_REMOVED lines=14> */
[----:B---3--:R-:W-:Y:S01]  /*6d30*/  FADD.FTZ R11, R97, R60 ;  /* 0x0000003c610b7221 */ /* 0x008fe20000010000 */
[----:B------:R-:W-:-:S06]  /*6d40*/  CS2R R60, SRZ ;  /* 0x00000000003c7805 */ /* 0x000fcc000001ff00 */
        /* <DEDUP_REMOVED lines=22> */
[----:B--2---:R-:W-:Y:S01]  /*6eb0*/  FADD.FTZ R11, R141, R14 ;  /* 0x0000000e8d0b7221 */ /* 0x004fe20000010000 */
[C---:B---3--:R-:W-:Y:S01]  /*6ec0*/  FADD.FTZ R10, R151.reuse, R10 ;  /* 0x0000000a970a7221 */ /* 0x048fe20000010000 */
[----:B------:R-:W-:Y:S02]  /*6ed0*/  F2FP.BF16.F32.PACK_AB R218, R151, R218 ;  /* 0x000000da97da723e */ /* 0x000fe400000010ff */
[C---:B-1----:R-:W-:Y:S01]  /*6ee0*/  FADD.FTZ R11, R12.reuse, R11 ;  /* 0x0000000b0c0b7221 */ /* 0x042fe20000010000 */
[----:B------:R-:W-:Y:S01]  /*6ef0*/  F2FP.BF16.F32.PACK_AB R219, R12, R141 ;  /* 0x0000008d0cdb723e */ /* 0x000fe200000010ff */
[----:B------:R-:W-:Y:S06]  /*6f00*/  @!P2 BRA `(.L_x_5648) ;  /* 0x0000005400e4a947 */ /* 0x000fec0003800000 */
[----:B------:R-:W-:Y:S01]  /*6f10*/  VIADD R13, R112, 0xfffffffe ;  /* 0xfffffffe700d7836 */ /* 0x000fe20000000000 */
[----:B------:R-:W-:Y:S01]  /*6f20*/  MOV R12, R89 ;  /* 0x00000059000c7202 */ /* 0x000fe20000000f00 */
[----:B------:R-:W-:Y:S01]  /*6f30*/  IMAD.MOV.U32 R14, RZ, RZ, R91 ;  /* 0x000000ffff0e7224 */ /* 0x000fe200078e005b */
[----:B------:R-:W-:Y:S01]  /*6f40*/  UMOV UR60, UR61 ;  /* 0x0000003d003c7c82 */ /* 0x000fe20008000000 */
[----:B------:R-:W-:Y:S01]  /*6f50*/  IMAD.MOV.U32 R87, RZ, RZ, RZ ;  /* 0x000000ffff577224 */ /* 0x000fe200078e00ff */
[----:B------:R-:W-:Y:S01]  /*6f60*/  UMOV UR37, UR38 ;  /* 0x0000002600257c82 */ /* 0x000fe20008000000 */
[----:B------:R-:W-:-:S05]  /*6f70*/  ULDC UR7, c[0x0][0x9d8] ;  /* 0x0002760000077ab9 */ /* 0x000fca0000000800 */
.L_x_5659:
[----:B------:R-:W-:Y:S01]  /*6f80*/  R2UR UR6, R19 ;  /* 0x00000000130672ca */ /* 0x000fe200000e0000 */
[----:B------:R-:W-:-:S04]  /*6f90*/  UIADD3 UR38, UR37, 0x1, URZ ;  /* 0x0000000125267890 */ /* 0x000fc8000fffe03f */
[----:B------:R-:W-:-:S04]  /*6fa0*/  UISETP.NE.AND UP0, UPT, UR38, 0x2, UPT ;  /* 0x000000022600788c */ /* 0x000fc8000bf05270 */
[----:B------:R-:W-:Y:S02]  /*6fb0*/  USEL UR61, URZ, 0x1, UP0 ;  /* 0x000000013f3d7887 */ /* 0x000fe40008000000 */
[----:B------:R-:W-:Y:S02]  /*6fc0*/  USEL UR38, UR38, URZ, UP0 ;  /* 0x0000003f26267287 */ /* 0x000fe40008000000 */
[----:B------:R-:W-:Y:S01]  /*6fd0*/  ISETP.NE.AND P2, PT, RZ, UR6, PT ;  /* 0x00000006ff007c0c */ /* 0x000fe2000bf45270 */
[----:B------:R-:W-:-:S12]  /*6fe0*/  ULOP3.LUT UR61, UR60, UR61, URZ, 0x3c, !UPT ;  /* 0x0000003d3c3d7292 */ /* 0x000fd8000f8e3c3f */
[----:B------:R-:W-:Y:S05]  /*6ff0*/  @P2 BRA `(.L_x_5649) ;  /* 0x00000000002c2947 */ /* 0x000fea0003800000 */
[----:B------:R-:W-:Y:S05]  /*7000*/  @!P0 BRA `(.L_x_5650) ;  /* 0x0000000000048947 */ /* 0x000fea0003800000 */
[----:B------:R-:W-:Y:S01]  /*7010*/  BPT.TRAP 0x1 ;  /* 0x000000040000795c */ /* 0x000fe20000300000 */
.L_x_5650:
[----:B------:R-:W-:Y:S01]  /*7020*/  ULEA UR6, UR38, UR39, 0x3 ;  /* 0x0000002726067291 */ /* 0x000fe2000f8e183f */
[----:B------:R-:W-:-:S05]  /*7030*/  IMAD.U32 R15, RZ, RZ, UR61 ;  /* 0x0000003dff0f7e24 */ /* 0x000fca000f8e00ff */
[----:B------:R-:W-:-:S04]  /*7040*/  SHF.L.U32 R15, R15, 0x1f, RZ ;  /* 0x0000001f0f0f7819 */ /* 0x000fc800000006ff */
[----:B------:R1:W2:Y:S01]  /*7050*/  SYNCS.PHASECHK.TRANS64.TRYWAIT P1, [UR6+0x34830], R15 ;  /* 0x0348300fff0075a7 */ /* 0x0002a20008020146 */
[----:B------:R-:W-:Y:S05]  /*7060*/  @!P0 BRA `(.L_x_5651) ;  /* 0x0000000000048947 */ /* 0x000fea0003800000 */
[----:B------:R-:W-:Y:S01]  /*7070*/  BPT.TRAP 0x1 ;  /* 0x000000040000795c */ /* 0x000fe20000300000 */
.L_x_5651:
[----:B--2---:R-:W-:Y:S05]  /*7080*/  @P1 BRA `(.L_x_5649) ;  /* 0x0000000000081947 */ /* 0x004fea0003800000 */
[----:B------:R-:W2:Y:S02]  /*7090*/  SYNCS.PHASECHK.TRANS64.TRYWAIT P1, [UR6+0x34830], R15 ;  /* 0x0348300fff0075a7 */ /* 0x000ea40008020146 */
[----:B--2---:R-:W-:Y:S05]  /*70a0*/  @!P1 BRA `(.L_x_5652) ;  /* 0x0000009c00749947 */ /* 0x004fea0003800000 */
.L_x_5649:
        /* <DEDUP_REMOVED lines=623> */
.L_x_5654:
[----:B------:R-:W-:Y:S01]  /*97a0*/  ULEA UR6, UR37, UR39, 0x3 ;  /* 0x0000002725067291 */ /* 0x000fe2000f8e183f */
[----:B------:R-:W-:-:S05]  /*97b0*/  IMAD.U32 R15, RZ, RZ, UR60 ;  /* 0x0000003cff0f7e24 */ /* 0x000fca000f8e00ff */
[----:B------:R-:W-:-:S04]  /*97c0*/  SHF.L.U32 R15, R15, 0x1f, RZ ;  /* 0x0000001f0f0f7819 */ /* 0x000fc800000006ff */
[----:B------:R1:W2:Y:S01]  /*97d0*/  SYNCS.PHASECHK.TRANS64.TRYWAIT P1, [UR6+0x34850], R15 ;  /* 0x0348500fff0075a7 */ /* 0x0002a20008020146 */
[----:B------:R-:W-:Y:S05]  /*97e0*/  @!P0 BRA `(.L_x_5655) ;  /* 0x0000000000048947 */ /* 0x000fea0003800000 */
[----:B------:R-:W-:Y:S01]  /*97f0*/  BPT.TRAP 0x1 ;  /* 0x000000040000795c */ /* 0x000fe20000300000 */
.L_x_5655:
[----:B--2---:R-:W-:Y:S05]  /*9800*/  @P1 BRA `(.L_x_5653) ;  /* 0x0000000000081947 */ /* 0x004fea0003800000 */
[----:B------:R-:W2:Y:S02]  /*9810*/  SYNCS.PHASECHK.TRANS64.TRYWAIT P1, [UR6+0x34850], R15 ;  /* 0x0348500fff0075a7 */ /* 0x000ea40008020146 */
[----:B--2---:R-:W-:Y:S05]  /*9820*/  @!P1 BRA `(.L_x_5656) ;  /* 0x0000007400ac9947 */ /* 0x004fea0003800000 */
.L_x_5653:
[----:B------:R-:W-:Y:S01]  /*9830*/  UIADD3 UR6, UR39, 0x400, URZ ;  /* 0x0000040027067890 */ /* 0x000fe2000fffe03f */
[----:B------:R-:W-:Y:S01]  /*9840*/  WARPGROUP.ARRIVE ;  /* 0x00000000000079c5 */ /* 0x000fe20000000000 */
[----:B------:R-:W-:-:S05]  /*9850*/  UMOV UR11, 0x40000040 ;  /* 0x40000040000b7882 */ /* 0x000fca0000000000 */
[----:B--2---:R-:W2:Y:S01]  /*9860*/  S2R R20, SR_TID.X ;  /* 0x0000000000147919 */ /* 0x004ea20000002100 */
[----:B------:R-:W-:-:S04]  /*9870*/  USHF.R.U32.HI UR6, URZ, 0x4, UR6 ;  /* 0x000000043f067899 */ /* 0x000fc80008011606 */
[----:B------:R-:W-:-:S04]  /*9880*/  ULOP3.LUT UR6, UR6, 0x3fff, URZ, 0xc0, !UPT ;  /* 0x00003fff06067892 */ /* 0x000fc8000f8ec03f */
[----:B------:R-:W-:-:S04]  /*9890*/  ULOP3.LUT UR6, UR6, 0x5800000, URZ, 0xfc, !UPT ;  /* 0x0580000006067892 */ /* 0x000fc8000f8efc3f */
[----:B------:R-:W-:-:S07]  /*98a0*/  UIMAD UR6, UR37, 0xb00, UR6 ;  /* 0x00000b00250678a4 */ /* 0x000fce000f8e0206 */
[----:B------:R-:W-:Y:S02]  /*98b0*/  UMOV UR10, UR6 ;  /* 0x00000006000a7c82 */ /* 0x000fe40008000000 */
[----:B------:R-:W-:Y:S01]  /*98c0*/  HGMMA.64x128x16.F32.BF16 R24, R176, gdesc[UR8].tnspB, R24, gsb0 ;  /* 0x41e00008b0187df0 */ /* 0x000fe20008001818 */
[----:B------:R-:W-:Y:S01]  /*98d0*/  UIADD3 UR10, UR6, 0x80, URZ ;  /* 0x00000080060a7890 */ /* 0x000fe2000fffe03f */
[----:B------:R-:W-:Y:S01]  /*98e0*/  UMOV UR11, 0x40000040 ;  /* 0x40000040000b7882 */ /* 0x000fe20000000000 */
[----:B--2---:R-:W-:-:S04]  /*98f0*/  SHF.R.U32.HI R20, RZ, 0x7, R20 ;  /* 0x00000007ff147819 */ /* 0x004fc80000011614 */
[----:B-1----:R-:W-:Y:S01]  /*9900*/  IADD3 R15, -R20, 0xb, RZ ;  /* 0x0000000b140f7810 */ /* 0x002fe20007ffe1ff */
[----:B------:R-:W-:Y:S02]  /*9910*/  WARPGROUP.DEPBAR.LE gsb0, 0x0 ;  /* 0x00008000000079c5 */ /* 0x000fe40000010000 */
[----:B------:R-:W-:-:S06]  /*9920*/  WARPGROUP.ARRIVE ;  /* 0x00000000000079c5 */ /* 0x000fcc0000000000 */
[----:B------:R-:W-:Y:S01]  /*9930*/  HGMMA.64x128x16.F32.BF16 R24, R180, gdesc[UR8].tnspB, R24, gsb0 ;  /* 0x41e00008b4187df0 */ /* 0x000fe20008001818 */
[----:B------:R-:W-:Y:S01]  /*9940*/  UIADD3 UR10, UR6, 0x100, URZ ;  /* 0x00000100060a7890 */ /* 0x000fe2000fffe03f */
[----:B------:R-:W-:Y:S01]  /*9950*/  UMOV UR11, 0x40000040 ;  /* 0x40000040000b7882 */ /* 0x000fe20000000000 */
[----:B------:R-:W-:Y:S02]  /*9960*/  WARPGROUP.DEPBAR.LE gsb0, 0x0 ;  /* 0x00008000000079c5 */ /* 0x000fe40000010000 */
[----:B------:R-:W-:-:S07]  /*9970*/  WARPGROUP.ARRIVE ;  /* 0x00000000000079c5 */ /* 0x000fce0000000000 */
        /* <DEDUP_REMOVED lines=41> */
[----:B------:R-:W-:Y:S03]  /*9c10*/  HGMMA.64x128x16.F32.BF16 R24, R216, gdesc[UR8].tnspB, R24, gsb0 ;  /* 0x41e00008d8187df0 */ /* 0x000fe60008001818 */
[----:B------:R-:W-:Y:S02]  /*9c20*/  WARPGROUP.DEPBAR.LE gsb0, 0x0 ;  /* 0x00008000000079c5 */ /* 0x000fe40000010000 */
[----:B------:R1:W-:Y:S06]  /*9c30*/  BAR.ARV R15, 0x100 ;  /* 0x0004000f0000751d */ /* 0x0003ec0000002000 */
[----:B------:R-:W-:Y:S05]  /*9c40*/  @!P0 BRA `(.L_x_5657) ;  /* 0x0000000000048947 */ /* 0x000fea0003800000 */
[----:B------:R-:W-:Y:S01]  /*9c50*/  BPT.TRAP 0x1 ;  /* 0x000000040000795c */ /* 0x000fe20000300000 */
.L_x_5657:
[----:B-1----:R-:W-:Y:S01]  /*9c60*/  FMUL.FTZ R15, R168, UR7 ;  /* 0x00000007a80f7c20 */ /* 0x002fe20008410000 */
[----:B------:R-:W-:Y:S01]  /*9c70*/  FMUL.FTZ R21, R170, UR7 ;  /* 0x00000007aa157c20 */ /* 0x000fe20008410000 */
[----:B------:R-:W-:Y:S01]  /*9c80*/  FMUL.FTZ R20, R169, UR7 ;  /* 0x00000007a9147c20 */ /* 0x000fe20008410000 */
[----:B------:R-:W-:Y:S01]  /*9c90*/  FMUL.FTZ R168, R171, UR7 ;  /* 0x00000007aba87c20 */ /* 0x000fe20008410000 */
[----:B------:R-:W-:Y:S01]  /*9ca0*/  FMUL.FTZ R169, R172, UR7 ;  /* 0x00000007aca97c20 */ /* 0x000fe20008410000 */
[----:B------:R-:W2:Y:S01]  /*9cb0*/  LDL R230, [R1+0x4] ;  /* 0x0000040001e67983 */ /* 0x000ea20000100800 */
        /* <DEDUP_REMOVED lines=33> */
[----:B----4-:R-:W-:Y:S01]  /*9ed0*/  FMNMX.FTZ R104, R20, R217, !PT ;  /* 0x000000d914687209 */ /* 0x010fe20007810000 */
        /* <DEDUP_REMOVED lines=69> */
[----:B------:R-:W-:Y:S01]  /*a330*/  ISETP.NE.AND P1, PT, R23, RZ, PT ;  /* 0x000000ff1700720c */ /* 0x000fe20003f25270 */
[----:B------:R-:W3:Y:S01]  /*a340*/  MUFU.TANH R166, R166 ;  /* 0x000000a600a67308 */ /* 0x000ee20000002400 */
[----:B----4-:R-:W-:-:S07]  /*a350*/  FMNMX.FTZ R229, R163, R106, !PT ;  /* 0x0000006aa3e57209 */ /* 0x010fce0007810000 */
[----:B------:R-:W4:Y:S01]  /*a360*/  MUFU.TANH R165, R165 ;  /* 0x000000a500a57308 */ /* 0x000f220000002400 */
[----:B-1----:R-:W-:-:S07]  /*a370*/  FMNMX.FTZ R104, R164, R219, !PT ;  /* 0x000000dba4687209 */ /* 0x002fce0007810000 */
[----:B------:R-:W1:Y:S01]  /*a380*/  MUFU.TANH R167, R167 ;  /* 0x000000a700a77308 */ /* 0x000e620000002400 */
[----:B---3--:R-:W-:-:S07]  /*a390*/  FMNMX.FTZ R106, R166, R229, !PT ;  /* 0x000000e5a66a7209 */ /* 0x008fce0007810000 */
[----:B------:R-:W3:Y:S01]  /*a3a0*/  MUFU.TANH R152, R152 ;  /* 0x0000009800987308 */ /* 0x000ee20000002400 */
[----:B----4-:R-:W-:-:S07]  /*a3b0*/  FMNMX.FTZ R219, R165, R104, !PT ;  /* 0x00000068a5db7209 */ /* 0x010fce0007810000 */
[----:B------:R-:W4:Y:S01]  /*a3c0*/  MUFU.TANH R154, R154 ;  /* 0x0000009a009a7308 */ /* 0x000f220000002400 */
[----:B-1----:R-:W-:-:S07]  /*a3d0*/  FMNMX.FTZ R229, R167, R106, !PT ;  /* 0x0000006aa7e57209 */ /* 0x002fce0007810000 */
[----:B------:R-:W1:Y:S01]  /*a3e0*/  MUFU.TANH R153, R153 ;  /* 0x0000009900997308 */ /* 0x000e620000002400 */
[----:B---3--:R-:W-:Y:S01]  /*a3f0*/  FMNMX.FTZ R104, R152, R219, !PT ;  /* 0x000000db98687209 */ /* 0x008fe20007810000 */
[----:B------:R-:W-:-:S06]  /*a400*/  FMUL.FTZ R219, R96, UR7 ;  /* 0x0000000760db7c20 */ /* 0x000fcc0008410000 */
[----:B------:R-:W3:Y:S01]  /*a410*/  MUFU.TANH R155, R155 ;  /* 0x0000009b009b7308 */ /* 0x000ee20000002400 */
[----:B----4-:R-:W-:-:S07]  /*a420*/  FMNMX.FTZ R96, R154, R229, !PT ;  /* 0x000000e59a607209 */ /* 0x010fce0007810000 */
[----:B------:R-:W4:Y:S01]  /*a430*/  MUFU.TANH R156, R156 ;  /* 0x0000009c009c7308 */ /* 0x000f220000002400 */
[----:B-1----:R-:W-:-:S07]  /*a440*/  FMNMX.FTZ R229, R153, R104, !PT ;  /* 0x0000006899e57209 */ /* 0x002fce0007810000 */
[----:B------:R-:W1:Y:S01]  /*a450*/  MUFU.TANH R157, R157 ;  /* 0x0000009d009d7308 */ /* 0x000e620000002400 */
[----:B---3--:R-:W-:-:S07]  /*a460*/  FMNMX.FTZ R231, R155, R96, !PT ;  /* 0x000000609be77209 */ /* 0x008fce0007810000 */
[----:B------:R-:W3:Y:S01]  /*a470*/  MUFU.TANH R158, R158 ;  /* 0x0000009e009e7308 */ /* 0x000ee20000002400 */
[----:B----4-:R-:W-:Y:S01]  /*a480*/  FMNMX.FTZ R96, R156, R229, !PT ;  /* 0x000000e59c607209 */ /* 0x010fe20007810000 */
[----:B------:R-:W-:-:S06]  /*a490*/  FMUL.FTZ R229, R97, UR7 ;  /* 0x0000000761e57c20 */ /* 0x000fcc0008410000 */
[----:B------:R-:W4:Y:S01]  /*a4a0*/  MUFU.TANH R144, R144 ;  /* 0x0000009000907308 */ /* 0x000f220000002400 */
[----:B-1----:R-:W-:-:S07]  /*a4b0*/  FMNMX.FTZ R97, R157, R96, !PT ;  /* 0x000000609d617209 */ /* 0x002fce0007810000 */
[----:B------:R-:W1:Y:S01]  /*a4c0*/  MUFU.TANH R159, R159 ;  /* 0x0000009f009f7308 */ /* 0x000e620000002400 */
[----:B---3--:R-:W-:Y:S01]  /*a4d0*/  FMNMX.FTZ R104, R158, R231, !PT ;  /* 0x000000e79e687209 */ /* 0x008fe20007810000 */
[----:B------:R-:W-:-:S06]  /*a4e0*/  FMUL.FTZ R231, R100, UR7 ;  /* 0x0000000764e77c20 */ /* 0x000fcc0008410000 */
[----:B------:R-:W3:Y:S01]  /*a4f0*/  MUFU.TANH R145, R145 ;  /* 0x0000009100917308 */ /* 0x000ee20000002400 */
[----:B----4-:R-:W-:Y:S01]  /*a500*/  FMNMX.FTZ R96, R144, R97, !PT ;  /* 0x0000006190607209 */ /* 0x010fe20007810000 */
[----:B------:R-:W-:-:S06]  /*a510*/  FMUL.FTZ R97, R98, UR7 ;  /* 0x0000000762617c20 */ /* 0x000fcc0008410000 */
        /* <DEDUP_REMOVED lines=123> */
[----:B---3--:R-:W-:-:S05]  /*acd0*/  FMNMX.FTZ R92, R116, R89, !PT ;  /* 0x00000059745c7209 */ /* 0x008fca0007810000 */
[----:B------:R-:W3:Y:S01]  /*ace0*/  SHFL.BFLY PT, R89, R92, 0x2, 0x1f ;  /* 0x0c401f005c597f89 */ /* 0x000ee200000e0000 */
[----:B----4-:R-:W-:-:S04]  /*acf0*/  FMNMX.FTZ R88, R90, R91, !PT ;  /* 0x0000005b5a587209 */ /* 0x010fc80007810000 */
[----:B-1----:R-:W-:-:S05]  /*ad00*/  FMNMX.FTZ R93, R95, R88, !PT ;  /* 0x000000585f5d7209 */ /* 0x002fca0007810000 */
[----:B------:R-:W1:Y:S01]  /*ad10*/  SHFL.BFLY PT, R88, R93, 0x2, 0x1f ;  /* 0x0c401f005d587f89 */ /* 0x000e6200000e0000 */
[----:B---3--:R-:W-:-:S05]  /*ad20*/  FMNMX.FTZ R94, R92, R89, !PT ;  /* 0x000000595c5e7209 */ /* 0x008fca0007810000 */
[----:B------:R-:W3:Y:S01]  /*ad30*/  SHFL.BFLY PT, R89, R94, 0x1, 0x1f ;  /* 0x0c201f005e597f89 */ /* 0x000ee200000e0000 */
[----:B-1----:R-:W-:Y:S02]  /*ad40*/  FMNMX.FTZ R96, R93, R88, !PT ;  /* 0x000000585d607209 */ /* 0x002fe40007810000 */
[----:B------:R-:W1:Y:S03]  /*ad50*/  LDC R88, c[0x0][0x988] ;  /* 0x00026200ff587b82 */ /* 0x000e660000000800 */
[----:B------:R-:W4:Y:S01]  /*ad60*/  SHFL.BFLY PT, R91, R96, 0x1, 0x1f ;  /* 0x0c201f00605b7f89 */ /* 0x000f2200000e0000 */
[----:B---3--:R-:W-:-:S05]  /*ad70*/  FMNMX.FTZ R89, R94, R89, !PT ;  /* 0x000000595e597209 */ /* 0x008fca0007810000 */
[C---:B------:R-:W-:Y:S01]  /*ad80*/  FADD.FTZ R12, -R89.reuse, R12 ;  /* 0x0000000c590c7221 */ /* 0x040fe20000010100 */
[----:B-1----:R-:W-:-:S03]  /*ad90*/  FMUL.FTZ R118, R89, R88 ;  /* 0x0000005859767220 */ /* 0x002fc60000410000 */
[-C--:B------:R-:W-:Y:S01]  /*ada0*/  FMUL.FTZ R98, R12, R88.reuse ;  /* 0x000000580c627220 */ /* 0x080fe20000410000 */
[----:B----4-:R-:W-:Y:S01]  /*adb0*/  FMNMX.FTZ R91, R96, R91, !PT ;  /* 0x0000005b605b7209 */ /* 0x010fe20007810000 */
[-CC-:B------:R-:W-:Y:S01]  /*adc0*/  FFMA.FTZ R216, R110, R88.reuse, -R118.reuse ;  /* 0x000000586ed87223 */ /* 0x180fe20000010876 */
[-CC-:B------:R-:W-:Y:S01]  /*add0*/  FFMA.FTZ R176, R15, R88.reuse, -R118.reuse ;  /* 0x000000580fb07223 */ /* 0x180fe20000010876 */
[-CC-:B------:R-:W-:Y:S01]  /*ade0*/  FFMA.FTZ R108, R20, R88.reuse, -R118.reuse ;  /* 0x00000058146c7223 */ /* 0x180fe20000010876 */
[-C--:B------:R-:W-:Y:S01]  /*adf0*/  FFMA.FTZ R15, R112, R88.reuse, -R118 ;  /* 0x00000058700f7223 */ /* 0x080fe20000010876 */
[C---:B------:R-:W-:Y:S01]  /*ae00*/  FADD.FTZ R12, -R91.reuse, R14 ;  /* 0x0000000e5b0c7221 */ /* 0x040fe20000010100 */
[-C--:B------:R-:W-:Y:S01]  /*ae10*/  FMUL.FTZ R110, R91, R88.reuse ;  /* 0x000000585b6e7220 */ /* 0x080fe20000410000 */
[----:B------:R-:W-:Y:S01]  /*ae20*/  MUFU.EX2 R93, R98 ;  /* 0x00000062005d7308 */ /* 0x000fe20000000800 */
[-C--:B------:R-:W-:Y:S01]  /*ae30*/  FFMA.FTZ R178, R169, R88.reuse, -R118 ;  /* 0x00000058a9b27223 */ /* 0x080fe20000010876 */
[-C--:B------:R-:W-:Y:S01]  /*ae40*/  FMUL.FTZ R12, R12, R88.reuse ;  /* 0x000000580c0c7220 */ /* 0x080fe20000410000 */
[-CC-:B------:R-:W-:Y:S01]  /*ae50*/  FFMA.FTZ R21, R21, R88.reuse, -R110.reuse ;  /* 0x0000005815157223 */ /* 0x180fe2000001086e */
[-C--:B------:R-:W-:Y:S01]  /*ae60*/  FFMA.FTZ R112, R168, R88.reuse, -R110 ;  /* 0x00000058a8707223 */ /* 0x080fe2000001086e */
[-C--:B------:R-:W-:Y:S01]  /*ae70*/  FFMA.FTZ R192, R179, R88.reuse, -R118 ;  /* 0x00000058b3c07223 */ /* 0x080fe20000010876 */
[-C--:B------:R-:W-:Y:S01]  /*ae80*/  FFMA.FTZ R179, R171, R88.reuse, -R110 ;  /* 0x00000058abb37223 */ /* 0x080fe2000001086e */
[-CC-:B------:R-:W-:Y:S01]  /*ae90*/  FFMA.FTZ R106, R170, R88.reuse, -R118.reuse ;  /* 0x00000058aa6a7223 */ /* 0x180fe20000010876 */
[----:B------:R-:W1:Y:S01]  /*aea0*/  MUFU.EX2 R176, R176 ;  /* 0x000000b000b07308 */ /* 0x000e620000000800 */
[-C--:B------:R-:W-:Y:S01]  /*aeb0*/  FFMA.FTZ R218, R114, R88.reuse, -R118 ;  /* 0x0000005872da7223 */ /* 0x080fe20000010876 */
[-C--:B------:R-:W-:Y:S01]  /*aec0*/  FFMA.FTZ R114, R172, R88.reuse, -R110 ;  /* 0x00000058ac727223 */ /* 0x080fe2000001086e */
[-CC-:B------:R-:W-:Y:S01]  /*aed0*/  FFMA.FTZ R212, R219, R88.reuse, -R118.reuse ;  /* 0x00000058dbd47223 */ /* 0x180fe20000010876 */
[-CC-:B------:R-:W-:Y:S01]  /*aee0*/  FFMA.FTZ R180, R160, R88.reuse, -R118.reuse ;  /* 0x00000058a0b47223 */ /* 0x180fe20000010876 */
[-C--:B------:R-:W-:Y:S01]  /*aef0*/  FFMA.FTZ R219, R116, R88.reuse, -R118 ;  /* 0x0000005874db7223 */ /* 0x080fe20000010876 */
[-C--:B------:R-:W-:Y:S01]  /*af00*/  FFMA.FTZ R116, R162, R88.reuse, -R110 ;  /* 0x00000058a2747223 */ /* 0x080fe2000001086e */
[-CC-:B------:R-:W-:Y:S01]  /*af10*/  FFMA.FTZ R104, R161, R88.reuse, -R118.reuse ;  /* 0x00000058a1687223 */ /* 0x180fe20000010876 */
[----:B------:R-:W-:Y:S01]  /*af20*/  MUFU.EX2 R12, R12 ;  /* 0x0000000c000c7308 */ /* 0x000fe20000000800 */
[-CC-:B------:R-:W-:Y:S01]  /*af30*/  FFMA.FTZ R102, R165, R88.reuse, -R118.reuse ;  /* 0x00000058a5667223 */ /* 0x180fe20000010876 */
[-C--:B------:R-:W-:Y:S01]  /*af40*/  FFMA.FTZ R165, R201, R88.reuse, -R118 ;  /* 0x00000058c9a57223 */ /* 0x080fe20000010876 */
[-CC-:B------:R-:W-:Y:S01]  /*af50*/  FFMA.FTZ R163, R163, R88.reuse, -R110.reuse ;  /* 0x00000058a3a37223 */ /* 0x180fe2000001086e */
[-C--:B------:R-:W-:Y:S01]  /*af60*/  FFMA.FTZ R201, R121, R88.reuse, -R110 ;  /* 0x0000005879c97223 */ /* 0x080fe2000001086e */
[-CC-:B------:R-:W-:Y:S01]  /*af70*/  FFMA.FTZ R182, R164, R88.reuse, -R118.reuse ;  /* 0x00000058a4b67223 */ /* 0x180fe20000010876 */
[-C--:B------:R-:W-:Y:S01]  /*af80*/  FFMA.FTZ R194, R183, R88.reuse, -R118 ;  /* 0x00000058b7c27223 */ /* 0x080fe20000010876 */
[----:B------:R-:W-:Y:S01]  /*af90*/  FFMA.FTZ R183, R166, R88, -R110 ;  /* 0x00000058a6b77223 */ /* 0x000fe2000001086e */
        /* <DEDUP_REMOVED lines=16> */
[----:B------:R-:W4:Y:S01]  /*b0a0*/  MUFU.EX2 R112, R112 ;  /* 0x0000007000707308 */ /* 0x000f220000000800 */
        /* <DEDUP_REMOVED lines=8> */
[----:B-1----:R-:W-:Y:S01]  /*b130*/  FADD.FTZ R121, R108, R121 ;  /* 0x000000796c797221 */ /* 0x002fe20000010000 */
        /* <DEDUP_REMOVED lines=9> */
[-C--:B------:R-:W-:Y:S01]  /*b1d0*/  FFMA.FTZ R137, R233, R88.reuse, -R118 ;  /* 0x00000058e9897223 */ /* 0x080fe20000010876 */
[----:B----4-:R-:W-:Y:S01]  /*b1e0*/  FADD.FTZ R10, R112, R11 ;  /* 0x0000000b700a7221 */ /* 0x010fe20000010000 */
[-CC-:B------:R-:W-:Y:S01]  /*b1f0*/  FFMA.FTZ R118, R167, R88.reuse, -R110.reuse ;  /* 0x00000058a7767223 */ /* 0x180fe2000001086e */
[-CC-:B------:R-:W-:Y:S01]  /*b200*/  FFMA.FTZ R185, R154, R88.reuse, -R110.reuse ;  /* 0x000000589ab97223 */ /* 0x180fe2000001086e */
[-CC-:B------:R-:W-:Y:S01]  /*b210*/  FFMA.FTZ R120, R155, R88.reuse, -R110.reuse ;  /* 0x000000589b787223 */ /* 0x180fe2000001086e */
[----:B------:R-:W4:Y:S01]  /*b220*/  MUFU.EX2 R106, R106 ;  /* 0x0000006a006a7308 */ /* 0x000f220000000800 */
        /* <DEDUP_REMOVED lines=16> */
[----:B----4-:R-:W-:Y:S01]  /*b330*/  FADD.FTZ R121, R106, R121 ;  /* 0x000000796a797221 */ /* 0x010fe20000010000 */
[-CC-:B------:R-:W-:Y:S01]  /*b340*/  FFMA.FTZ R199, R133, R88.reuse, -R110.reuse ;  /* 0x0000005885c77223 */ /* 0x180fe2000001086e */
[-CC-:B------:R-:W-:Y:S01]  /*b350*/  FFMA.FTZ R134, R135, R88.reuse, -R110.reuse ;  /* 0x0000005887867223 */ /* 0x180fe2000001086e */
[-CC-:B------:R-:W-:Y:S01]  /*b360*/  FFMA.FTZ R136, R123, R88.reuse, -R110.reuse ;  /* 0x000000587b887223 */ /* 0x180fe2000001086e */
        /* <DEDUP_REMOVED lines=18> */
[----:B------:R-:W-:Y:S01]  /*b490*/  FFMA.FTZ R95, R95, R88, -R110 ;  /* 0x000000585f5f7223 */ /* 0x000fe2000001086e */
[----:B------:R-:W1:Y:S01]  /*b4a0*/  MUFU.EX2 R163, R163 ;  /* 0x000000a300a37308 */ /* 0x000e620000000800 */
[----:B----4-:R-:W-:-:S07]  /*b4b0*/  FADD.FTZ R10, R116, R11 ;  /* 0x0000000b740a7221 */ /* 0x010fce0000010000 */
[----:B------:R-:W4:Y:S01]  /*b4c0*/  MUFU.EX2 R182, R182 ;  /* 0x000000b600b67308 */ /* 0x000f220000000800 */
[----:B---3--:R-:W-:-:S07]  /*b4d0*/  FADD.FTZ R121, R104, R121 ;  /* 0x0000007968797221 */ /* 0x008fce0000010000 */
[----:B------:R-:W3:Y:S01]  /*b4e0*/  MUFU.EX2 R183, R183 ;  /* 0x000000b700b77308 */ /* 0x000ee20000000800 */
[----:B-1----:R-:W-:-:S07]  /*b4f0*/  FADD.FTZ R10, R163, R10 ;  /* 0x0000000aa30a7221 */ /* 0x002fce0000010000 */
        /* <DEDUP_REMOVED lines=77> */
[----:B-1----:R-:W-:Y:S01]  /*b9d0*/  FADD.FTZ R97, R169, R148 ;  /* 0x00000094a9617221 */ /* 0x002fe20000010000 */
[----:B------:R-:W-:Y:S01]  /*b9e0*/  FFMA.FTZ R148, R99, R88, -R110 ;  /* 0x0000005863947223 */ /* 0x000fe2000001086e */
[----:B------:R-:W-:-:S05]  /*b9f0*/  IMAD.U32 R99, RZ, RZ, UR38 ;  /* 0x00000026ff637e24 */ /* 0x000fca000f8e00ff */
[----:B------:R-:W1:Y:S01]  /*ba00*/  MUFU.EX2 R203, R203 ;  /* 0x000000cb00cb7308 */ /* 0x000e620000000800 */
[----:B----4-:R-:W-:Y:S01]  /*ba10*/  FADD.FTZ R10, R136, R11 ;  /* 0x0000000b880a7221 */ /* 0x010fe20000010000 */
[----:B------:R-:W-:-:S06]  /*ba20*/  @P1 LEA R99, R99, UR39, 0x3 ;  /* 0x0000002763631c11 */ /* 0x000fcc000f8e18ff */
        /* <DEDUP_REMOVED lines=13> */
[----:B---3--:R-:W-:Y:S01]  /*bb00*/  FADD.FTZ R97, R161, R150 ;  /* 0x00000096a1617221 */ /* 0x008fe20000010000 */
[----:B------:R-:W-:-:S06]  /*bb10*/  FFMA.FTZ R150, R103, R88, -R110 ;  /* 0x0000005867967223 */ /* 0x000fcc000001086e */
        /* <DEDUP_REMOVED lines=15> */
[----:B----4-:R-:W-:Y:S01]  /*bc10*/  FADD.FTZ R97, R153, R152 ;  /* 0x0000009899617221 */ /* 0x010fe20000010000 */
[----:B------:R-:W-:-:S06]  /*bc20*/  FFMA.FTZ R152, R237, R88, -R110 ;  /* 0x00000058ed987223 */ /* 0x000fcc000001086e */
        /* <DEDUP_REMOVED lines=14> */
[----:B------:R-:W-:-:S05]  /*bd10*/  @P1 VIADD R10, R99, 0x34840 ;  /* 0x00034840630a1836 */ /* 0x000fca0000000000 */
[----:B--2---:R-:W-:Y:S01]  /*bd20*/  @P1 PRMT R10, R230, 0x654, R10 ;  /* 0x00000654e60a1816 */ /* 0x004fe2000000000a */
[----:B------:R-:W2:Y:S01]  /*bd30*/  MUFU.EX2 R214, R214 ;  /* 0x000000d600d67308 */ /* 0x000ea20000000800 */
[----:B-1----:R-:W-:Y:S02]  /*bd40*/  FADD.FTZ R97, R145, R154 ;  /* 0x0000009a91617221 */ /* 0x002fe40000010000 */
[----:B------:R1:W-:Y:S05]  /*bd50*/  @P1 SYNCS.ARRIVE.TRANS64.RED.A1T0 RZ, [R10+URZ], RZ ;  /* 0x000000ff0aff19a7 */ /* 0x0003ea000810043f */
[----:B------:R-:W3:Y:S01]  /*bd60*/  MUFU.EX2 R215, R215 ;  /* 0x000000d700d77308 */ /* 0x000ee20000000800 */
[----:B----4-:R-:W-:-:S07]  /*bd70*/  FADD.FTZ R154, R148, R11 ;  /* 0x0000000b949a7221 */ /* 0x010fce0000010000 */
[----:B------:R-:W4:Y:S01]  /*bd80*/  MUFU.EX2 R137, R137 ;  /* 0x0000008900897308 */ /* 0x000f220000000800 */
[----:B--2---:R-:W-:-:S07]  /*bd90*/  FADD.FTZ R110, R214, R97 ;  /* 0x00000061d66e7221 */ /* 0x004fce0000010000 */
[----:B------:R-:W1:Y:S01]  /*bda0*/  MUFU.EX2 R150, R150 ;  /* 0x0000009600967308 */ /* 0x000e620000000800 */
[----:B---3--:R-:W-:-:S07]  /*bdb0*/  FADD.FTZ R11, R215, R154 ;  /* 0x0000009ad70b7221 */ /* 0x008fce0000010000 */
[----:B------:R-:W2:Y:S01]  /*bdc0*/  MUFU.EX2 R216, R216 ;  /* 0x000000d800d87308 */ /* 0x000ea20000000800 */
[----:B----4-:R-:W-:-:S07]  /*bdd0*/  FADD.FTZ R97, R137, R110 ;  /* 0x0000006e89617221 */ /* 0x010fce0000010000 */
        /* <DEDUP_REMOVED lines=14> */
[----:B--2---:R-:W-:-:S03]  /*bec0*/  FADD.FTZ R10, R219, R10 ;  /* 0x0000000adb0a7221 */ /* 0x004fc60000010000 */
[----:B---3--:R-:W-:Y:S01]  /*bed0*/  FADD.FTZ R11, R95, R110 ;  /* 0x0000006e5f0b7221 */ /* 0x008fe20000010000 */
[----:B------:R-:W-:Y:S06]  /*bee0*/  @!P0 BRA `(.L_x_5658) ;  /* 0x0000000000048947 */ /* 0x000fec0003800000 */
[----:B------:R-:W-:Y:S01]  /*bef0*/  BPT.TRAP 0x1 ;  /* 0x000000040000795c */ /* 0x000fe20000300000 */
.L_x_5658:
[----:B------:R-:W2:Y:S01]  /*bf00*/  LDL R99, [R1] ;  /* 0x0000000001637983 */ /* 0x000ea20000100800 */
[----:B------:R-:W-:Y:S01]  /*bf10*/  ISETP.NE.AND P1, PT, R22, RZ, PT ;  /* 0x000000ff1600720c */ /* 0x000fe20003f25270 */
[----:B------:R-:W-:Y:S01]  /*bf20*/  UMOV UR60, UR61 ;  /* 0x0000003d003c7c82 */ /* 0x000fe20008000000 */
[----:B------:R-:W-:Y:S01]  /*bf30*/  MOV R97, UR37 ;  /* 0x0000002500617c02 */ /* 0x000fe20008000f00 */
[----:B------:R-:W-:Y:S01]  /*bf40*/  UMOV UR37, UR38 ;  /* 0x0000002600257c82 */ /* 0x000fe20008000000 */
        /* <DEDUP_REMOVED lines=9> */
[----:B------:R-:W-:Y:S01]  /*bfe0*/  @P1 LEA R97, R97, UR39, 0x3 ;  /* 0x0000002761611c11 */ /* 0x000fe2000f8e18ff */
[-C--:B------:R-:W-:Y:S01]  /*bff0*/  FMUL.FTZ R39, R39, R12.reuse ;  /* 0x0000000c27277220 */ /* 0x080fe20000410000 */
[-C--:B------:R-:W-:Y:S01]  /*c000*/  FMUL.FTZ R42, R42, R12.reuse ;  /* 0x0000000c2a2a7220 */ /* 0x080fe20000410000 */
[-C--:B------:R-:W-:Y:S01]  /*c010*/  FMUL.FTZ R43, R43, R12.reuse ;  /* 0x0000000c2b2b7220 */ /* 0x080fe20000410000 */
[----:B------:R-:W-:Y:S01]  /*c020*/  FMUL.FTZ R46, R46, R12 ;  /* 0x0000000c2e2e7220 */ /* 0x000fe20000410000 */
[----:B------:R-:W-:-:S02]  /*c030*/  @P1 VIADD R97, R97, 0x34860 ;  /* 0x0003486061611836 */ /* 0x000fc40000000000 */
        /* <DEDUP_REMOVED lines=86> */
[----:B------:R-:W-:Y:S01]  /*c5a0*/  IMAD.MOV.U32 R14, RZ, RZ, R91 ;  /* 0x000000ffff0e7224 */ /* 0x000fe200078e005b */
[----:B------:R-:W-:Y:S01]  /*c5b0*/  F2FP.BF16.F32.PACK_AB R210, R149, R210 ;  /* 0x000000d295d2723e */ /* 0x000fe200000010ff */
[----:B------:R-:W-:Y:S01]  /*c5c0*/  IMAD.MOV.U32 R12, RZ, RZ, R89 ;  /* 0x000000ffff0c7224 */ /* 0x000fe200078e0059 */
        /* <DEDUP_REMOVED lines=8> */
[----:B--2---:R-:W-:-:S04]  /*c650*/  @P1 PRMT R97, R99, 0x654, R97 ;  /* 0x0000065463611816 */ /* 0x004fc80000000061 */
[----:B------:R1:W-:Y:S01]  /*c660*/  @P1 SYNCS.ARRIVE.TRANS64.RED.A1T0 RZ, [R97+URZ], RZ ;  /* 0x000000ff61ff19a7 */ /* 0x0003e2000810043f */
[C---:B------:R-:W-:Y:S01]  /*c670*/  ISETP.GT.AND P1, PT, R13.reuse, RZ, PT ;  /* 0x000000ff0d00720c */ /* 0x040fe20003f24270 */
[----:B------:R-:W-:-:S12]  /*c680*/  VIADD R13, R13, 0xffffffff ;  /* 0xffffffff0d0d7836 */ /* 0x000fd80000000000 */
[----:B-1----:R-:W-:Y:S05]  /*c690*/  @P1 BRA `(.L_x_5659) ;  /* 0xffffffa800381947 */ /* 0x002fea000383ffff */
.L_x_5648:
[----:B------:R-:W-:Y:S06]  /*c6a0*/  BAR.ARV 0x8, 0x120 ;  /* 0x0204800000007b1d */ /* 0x000fec0000002000 */
[----:B------:R-:W-:Y:S05]  /*c6b0*/  @!P0 BRA `(.L_x_5660) ;  /* 0x0000000000048947 */ /* 0x000fea0003800000 */
[----:B------:R-:W-:Y:S01]  /*c6c0*/  BPT.TRAP 0x1 ;  /* 0x000000040000795c */ /* 0x000fe20000300000 */
.L_x_5660:
[----:B------:R-:W-:Y:S01]  /*c6d0*/  ULEA UR5, UR38, UR39, 0x3 ;  /* 0x0000002726057291 */ /* 0x000fe2000f8e183f */
[----:B------:R-:W-:-:S05]  /*c6e0*/  IMAD.U32 R0, RZ, RZ, UR61 ;  /* 0x0000003dff007e24 */ /* 0x000fca000f8e00ff */
[----:B------:R-:W-:-:S04]  /*c6f0*/  SHF.L.U32 R0, R0, 0x1f, RZ ;  /* 0x0000001f00007819 */ /* 0x000fc800000006ff */
[----:B------:R1:W2:Y:S01]  /*c700*/  SYNCS.PHASECHK.TRANS64.TRYWAIT P1, [UR5+0x34850], R0 ;  /* 0x03485000ff0075a7 */ /* 0x0002a20008020145 */
[----:B------:R-:W-:Y:S05]  /*c710*/  @!P0 BRA `(.L_x_5661) ;  /* 0x0000000000048947 */ /* 0x000fea0003800000 */
[----:B------:R-:W-:Y:S01]  /*c720*/  BPT.TRAP 0x1 ;  /* 0x000000040000795c */ /* 0x000fe20000300000 */
.L_x_5661:
[----:B--2---:R-:W-:Y:S05]  /*c730*/  @P1 BRA `(.L_x_5662) ;  /* 0x0000000000081947 */ /* 0x004fea0003800000 */
[----:B------:R-:W2:Y:S02]  /*c740*/  SYNCS.PHASECHK.TRANS64.TRYWAIT P1, [UR5+0x34850], R0 ;  /* 0x03485000ff0075a7 */ /* 0x000ea40008020145 */
[----:B--2---:R-:W-:Y:S05]  /*c750*/  @!P1 BRA `(.L_x_5663) ;  /* 0x0000004400f89947 */ /* 0x004fea0003800000 */
.L_x_5662:
[----:B------:R-:W-:Y:S01]  /*c760*/  UIADD3 UR4, UR39, 0x400, URZ ;  /* 0x0000040027047890 */ /* 0x000fe2000fffe03f */
[----:B------:R-:W-:Y:S01]  /*c770*/  WARPGROUP.ARRIVE ;  /* 0x00000000000079c5 */ /* 0x000fe20000000000 */
[----:B------:R-:W-:Y:S01]  /*c780*/  UMOV UR7, 0x40000040 ;  /* 0x4000004000077882 */ /* 0x000fe20000000000 */
[----:B--2---:R-:W2:Y:S01]  /*c790*/  SHFL.BFLY PT, R3, R10, 0x2, 0x1f ;  /* 0x0c401f000a037f89 */ /* 0x004ea200000e0000 */
[----:B------:R-:W-:Y:S01]  /*c7a0*/  USHF.R.U32.HI UR4, URZ, 0x4, UR4 ;  /* 0x000000043f047899 */ /* 0x000fe20008011604 */
[----:B------:R-:W-:Y:S01]  /*c7b0*/  IMAD.MOV.U32 R4, RZ, RZ, RZ ;  /* 0x000000ffff047224 */ /* 0x000fe200078e00ff */
[----:B------:R-:W-:Y:S01]  /*c7c0*/  MOV R7, RZ ;  /* 0x000000ff00077202 */ /* 0x000fe20000000f00 */
[----:B-1----:R-:W1:Y:S01]  /*c7d0*/  SHFL.BFLY PT, R0, R11, 0x2, 0x1f ;  /* 0x0c401f000b007f89 */ /* 0x002e6200000e0000 */
[----:B------:R-:W-:-:S04]  /*c7e0*/  ULOP3.LUT UR4, UR4, 0x3fff, URZ, 0xc0, !UPT ;  /* 0x00003fff04047892 */ /* 0x000fc8000f8ec03f */
[----:B------:R-:W-:-:S04]  /*c7f0*/  ULOP3.LUT UR4, UR4, 0x5800000, URZ, 0xfc, !UPT ;  /* 0x0580000004047892 */ /* 0x000fc8000f8efc3f */
[----:B------:R-:W-:-:S07]  /*c800*/  UIMAD UR4, UR38, 0xb00, UR4 ;  /* 0x00000b00260478a4 */ /* 0x000fce000f8e0204 */
[----:B------:R-:W-:Y:S02]  /*c810*/  UMOV UR6, UR4 ;  /* 0x0000000400067c82 */ /* 0x000fe40008000000 */
[----:B------:R-:W-:Y:S01]  /*c820*/  HGMMA.64x128x16.F32.BF16 R24, R176, gdesc[UR4].tnspB, R24, gsb0 ;  /* 0x41e00004b0187df0 */ /* 0x000fe20008001818 */
[----:B------:R-:W-:Y:S01]  /*c830*/  UIADD3 UR6, UR4, 0x80, URZ ;  /* 0x0000008004067890 */ /* 0x000fe2000fffe03f */
[----:B--2---:R-:W-:Y:S01]  /*c840*/  FADD.FTZ R3, R3, R10 ;  /* 0x0000000a03037221 */ /* 0x004fe20000010000 */
[----:B------:R-:W-:Y:S01]  /*c850*/  UMOV UR7, 0x40000040 ;  /* 0x4000004000077882 */ /* 0x000fe20000000000 */
[----:B-1----:R-:W-:-:S03]  /*c860*/  FADD.FTZ R2, R0, R11 ;  /* 0x0000000b00027221 */ /* 0x002fc60000010000 */
[----:B------:R-:W1:Y:S04]  /*c870*/  SHFL.BFLY PT, R0, R3, 0x1, 0x1f ;  /* 0x0c201f0003007f89 */ /* 0x000e6800000e0000 */
[----:B------:R-:W2:Y:S01]  /*c880*/  SHFL.BFLY PT, R5, R2, 0x1, 0x1f ;  /* 0x0c201f0002057f89 */ /* 0x000ea200000e0000 */
[----:B-1----:R-:W-:Y:S01]  /*c890*/  FADD.FTZ R9, R3, R0 ;  /* 0x0000000003097221 */ /* 0x002fe20000010000 */
[----:B------:R-:W-:Y:S02]  /*c8a0*/  IMAD.MOV.U32 R0, RZ, RZ, -0x800000 ;  /* 0xff800000ff007424 */ /* 0x000fe400078e00ff */
[----:B--2---:R-:W-:Y:S02]  /*c8b0*/  FADD.FTZ R12, R2, R5 ;  /* 0x00000005020c7221 */ /* 0x004fe40000010000 */
[----:B------:R-:W-:Y:S01]  /*c8c0*/  FSETP.NE.FTZ.AND P1, PT, R9, RZ, PT ;  /* 0x000000ff0900720b */ /* 0x000fe20003f35000 */
[----:B------:R-:W-:-:S02]  /*c8d0*/  IMAD.MOV.U32 R2, RZ, RZ, -0x800000 ;  /* 0xff800000ff027424 */ /* 0x000fc400078e00ff */
        /* <DEDUP_REMOVED lines=61> */
[----:B-1-34-:R-:W-:Y:S05]  /*ccb0*/  @!P0 BRA `(.L_x_5664) ;  /* 0x0000000000048947 */ /* 0x01afea0003800000 */
[----:B------:R-:W-:Y:S01]  /*ccc0*/  BPT.TRAP 0x1 ;  /* 0x000000040000795c */ /* 0x000fe20000300000 */
.L_x_5664:
[----:B------:R-:W2:Y:S01]  /*ccd0*/  LDL R9, [R1] ;  /* 0x0000000001097983 */ /* 0x000ea20000100800 */
[----:B------:R-:W-:Y:S01]  /*cce0*/  IADD3 R5, P0, R16, 0x20, RZ ;  /* 0x0000002010057810 */ /* 0x000fe20007f1e0ff */
[-C--:B------:R-:W-:Y:S01]  /*ccf0*/  FMUL.FTZ R8, R26, R7.reuse ;  /* 0x000000071a087220 */ /* 0x080fe20000410000 */
[----:B------:R-:W-:Y:S01]  /*cd00*/  ISETP.NE.AND P3, PT, R22, RZ, PT ;  /* 0x000000ff1600720c */ /* 0x000fe20003f65270 */
[----:B------:R-:W-:Y:S01]  /*cd10*/  IMAD.U32 R3, RZ, RZ, UR5 ;  /* 0x00000005ff037e24 */ /* 0x000fe2000f8e00ff */
[----:B------:R-:W-:Y:S01]  /*cd20*/  LOP3.LUT R26, R5, 0x380, RZ, 0xc0, !PT ;  /* 0x00000380051a7812 */ /* 0x000fe200078ec0ff */
[-C--:B------:R-:W-:Y:S01]  /*cd30*/  FMUL.FTZ R27, R27, R7.reuse ;  /* 0x000000071b1b7220 */ /* 0x080fe20000410000 */
[-C--:B------:R-:W-:Y:S01]  /*cd40*/  FMUL.FTZ R31, R31, R7.reuse ;  /* 0x000000071f1f7220 */ /* 0x080fe20000410000 */
[-C--:B------:R-:W-:Y:S01]  /*cd50*/  FMUL.FTZ R30, R30, R7.reuse ;  /* 0x000000071e1e7220 */ /* 0x080fe20000410000 */
[----:B------:R-:W-:Y:S01]  /*cd60*/  SHF.R.U64 R26, R26, 0x3, RZ ;  /* 0x000000031a1a7819 */ /* 0x000fe200000012ff */
[-C--:B------:R-:W-:Y:S01]  /*cd70*/  FMUL.FTZ R35, R35, R7.reuse ;  /* 0x0000000723237220 */ /* 0x080fe20000410000 */
[-C--:B------:R-:W-:Y:S01]  /*cd80*/  FMUL.FTZ R34, R34, R7.reuse ;  /* 0x0000000722227220 */ /* 0x080fe20000410000 */
[----:B------:R-:W-:Y:S01]  /*cd90*/  FMUL.FTZ R39, R39, R7 ;  /* 0x0000000727277220 */ /* 0x000fe20000410000 */
[----:B------:R-:W-:Y:S01]  /*cda0*/  LOP3.LUT R26, R26, R5, RZ, 0x3c, !PT ;  /* 0x000000051a1a7212 */ /* 0x000fe200078e3cff */
[----:B------:R-:W-:Y:S01]  /*cdb0*/  FMUL.FTZ R38, R38, R7 ;  /* 0x0000000726267220 */ /* 0x000fe20000410000 */
[----:B------:R-:W-:Y:S01]  /*cdc0*/  LOP3.LUT R5, R16, 0x380, RZ, 0xc0, !PT ;  /* 0x0000038010057812 */ /* 0x000fe200078ec0ff */
[----:B------:R-:W-:-:S02]  /*cdd0*/  @P3 VIADD R3, R3, 0x34860 ;  /* 0x0003486003033836 */ /* 0x000fc40000000000 */
[-C--:B------:R-:W-:Y:S01]  /*cde0*/  FMUL.FTZ R43, R43, R7.reuse ;  /* 0x000000072b2b7220 */ /* 0x080fe20000410000 */
[-C--:B------:R-:W-:Y:S01]  /*cdf0*/  FMUL.FTZ R42, R42, R7.reuse ;  /* 0x000000072a2a7220 */ /* 0x080fe20000410000 */
[----:B------:R-:W-:Y:S01]  /*ce00*/  SHF.R.U64 R5, R5, 0x3, RZ ;  /* 0x0000000305057819 */ /* 0x000fe200000012ff */
        /* <DEDUP_REMOVED lines=56> */
[----:B------:R-:W-:Y:S01]  /*d190*/  LOP3.LUT R4, R5, R16, RZ, 0x3c, !PT ;  /* 0x0000001005047212 */ /* 0x000fe200078e3cff */
[--C-:B------:R-:W-:Y:S01]  /*d1a0*/  IMAD.MOV.U32 R5, RZ, RZ, R17.reuse ;  /* 0x000000ffff057224 */ /* 0x100fe200078e0011 */
[----:B------:R-:W-:Y:S01]  /*d1b0*/  LOP3.LUT R14, R15, 0x380, RZ, 0xc0, !PT ;  /* 0x000003800f0e7812 */ /* 0x000fe200078ec0ff */
[----:B------:R-:W-:Y:S01]  /*d1c0*/  UIADD3 UR35, -UR36, URZ, URZ ;  /* 0x0000003f24237290 */ /* 0x000fe2000fffe13f */
[----:B------:R-:W-:Y:S01]  /*d1d0*/  LOP3.LUT R24, R7, 0x380, RZ, 0xc0, !PT ;  /* 0x0000038007187812 */ /* 0x000fe200078ec0ff */
[----:B------:R-:W-:Y:S01]  /*d1e0*/  ULDC UR4, c[0x0][0xdb4] ;  /* 0x00036d0000047ab9 */ /* 0x000fe20000000800 */
[----:B------:R-:W-:Y:S01]  /*d1f0*/  SHF.R.U64 R14, R14, 0x3, RZ ;  /* 0x000000030e0e7819 */ /* 0x000fe200000012ff */
[----:B------:R-:W-:Y:S01]  /*d200*/  ULDC UR5, c[0x0][0xda8] ;  /* 0x00036a0000057ab9 */ /* 0x000fe20000000800 */
[----:B------:R-:W-:Y:S01]  /*d210*/  R2UR UR7, R224 ;  /* 0x00000000e00772ca */ /* 0x000fe200000e0000 */
[----:B------:R-:W-:Y:S01]  /*d220*/  ULDC.64 UR8, c[0x0][0xb70] ;  /* 0x0002dc0000087ab9 */ /* 0x000fe20000000a00 */
[----:B------:R-:W-:Y:S01]  /*d230*/  SHF.R.U64 R24, R24, 0x3, RZ ;  /* 0x0000000318187819 */ /* 0x000fe200000012ff */
[----:B------:R-:W-:Y:S01]  /*d240*/  ULDC.64 UR12, c[0x0][0x208] ;  /* 0x00008200000c7ab9 */ /* 0x000fe20000000a00 */
[----:B------:R-:W-:Y:S01]  /*d250*/  LOP3.LUT R14, R14, R15, RZ, 0x3c, !PT ;  /* 0x0000000f0e0e7212 */ /* 0x000fe200078e3cff */
[----:B------:R-:W-:Y:S01]  /*d260*/  IMAD.X R15, RZ, RZ, R17, P6 ;  /* 0x000000ffff0f7224 */ /* 0x000fe200030e0611 */
[----:B------:R-:W-:-:S02]  /*d270*/  LOP3.LUT R24, R24, R7, RZ, 0x3c, !PT ;  /* 0x0000000718187212 */ /* 0x000fc400078e3cff */
[----:B------:R-:W-:Y:S02]  /*d280*/  R2UR UR6, R223 ;  /* 0x00000000df0672ca */ /* 0x000fe400000e0000 */
[C---:B------:R-:W-:Y:S02]  /*d290*/  IADD3 R21, P2, R16.reuse, 0x60, RZ ;  /* 0x0000006010157810 */ /* 0x040fe40007f5e0ff */
[C---:B------:R-:W-:Y:S01]  /*d2a0*/  IADD3 R11, P4, R16.reuse, 0x4040, RZ ;  /* 0x00004040100b7810 */ /* 0x040fe20007f9e0ff */
[----:B------:R-:W-:Y:S01]  /*d2b0*/  UIMAD UR35, UR4, UR35, UR7 ;  /* 0x00000023042372a4 */ /* 0x000fe2000f8e0207 */
[----:B------:R-:W-:Y:S01]  /*d2c0*/  LOP3.LUT R20, R21, 0x380, RZ, 0xc0, !PT ;  /* 0x0000038015147812 */ /* 0x000fe200078ec0ff */
[----:B------:R-:W-:Y:S01]  /*d2d0*/  UIADD3 UR34, -UR7, URZ, URZ ;  /* 0x0000003f07227290 */ /* 0x000fe2000fffe13f */
[----:B------:R-:W-:Y:S01]  /*d2e0*/  IADD3 R13, P5, R16, 0x4020, RZ ;  /* 0x00004020100d7810 */ /* 0x000fe20007fbe0ff */
[----:B------:R-:W-:Y:S01]  /*d2f0*/  USHF.R.S32.HI UR4, URZ, 0x1f, UR35 ;  /* 0x0000001f3f047899 */ /* 0x000fe20008011423 */
[----:B------:R-:W-:Y:S01]  /*d300*/  SHF.R.U64 R20, R20, 0x3, RZ ;  /* 0x0000000314147819 */ /* 0x000fe200000012ff */
[----:B------:R-:W-:Y:S01]  /*d310*/  USHF.R.S32.HI UR7, URZ, 0x1f, UR36 ;  /* 0x0000001f3f077899 */ /* 0x000fe20008011424 */
[----:B------:R-:W-:Y:S01]  /*d320*/  LOP3.LUT R10, R11, 0x380, RZ, 0xc0, !PT ;  /* 0x000003800b0a7812 */ /* 0x000fe200078ec0ff */
[----:B------:R-:W-:Y:S01]  /*d330*/  UIMAD UR34, UR5, UR34, UR6 ;  /* 0x00000022052272a4 */ /* 0x000fe2000f8e0206 */
[----:B------:R-:W-:Y:S01]  /*d340*/  LOP3.LUT R12, R13, 0x380, RZ, 0xc0, !PT ;  /* 0x000003800d0c7812 */ /* 0x000fe200078ec0ff */
[----:B------:R-:W-:Y:S01]  /*d350*/  UIMAD UR6, UR4, UR8, URZ ;  /* 0x00000008040672a4 */ /* 0x000fe2000f8e023f */
[----:B------:R-:W-:Y:S01]  /*d360*/  LOP3.LUT R20, R20, R21, RZ, 0x3c, !PT ;  /* 0x0000001514147212 */ /* 0x000fe200078e3cff */
[----:B------:R-:W-:Y:S01]  /*d370*/  USHF.L.U32 UR34, UR34, 0x7, URZ ;  /* 0x0000000722227899 */ /* 0x000fe2000800063f */
[----:B------:R-:W-:Y:S01]  /*d380*/  SHF.R.U64 R10, R10, 0x3, RZ ;  /* 0x000000030a0a7819 */ /* 0x000fe200000012ff */
[----:B------:R-:W-:Y:S01]  /*d390*/  UIMAD.WIDE.U32 UR4, UR35, UR8, URZ ;  /* 0x00000008230472a5 */ /* 0x000fe2000f8e003f */
[----:B------:R-:W-:Y:S01]  /*d3a0*/  IMAD.X R21, RZ, RZ, R17, P2 ;  /* 0x000000ffff157224 */ /* 0x000fe200010e0611 */
[----:B------:R-:W-:Y:S01]  /*d3b0*/  UIMAD UR6, UR35, UR9, UR6 ;  /* 0x00000009230672a4 */ /* 0x000fe2000f8e0206 */
[----:B------:R-:W-:-:S02]  /*d3c0*/  SHF.R.U64 R12, R12, 0x3, RZ ;  /* 0x000000030c0c7819 */ /* 0x000fc400000012ff */
[----:B------:R-:W-:Y:S01]  /*d3d0*/  LOP3.LUT R10, R10, R11, RZ, 0x3c, !PT ;  /* 0x0000000b0a0a7212 */ /* 0x000fe200078e3cff */
[----:B------:R-:W-:Y:S01]  /*d3e0*/  UIADD3 UR6, UR5, UR6, URZ ;  /* 0x0000000605067290 */ /* 0x000fe2000fffe03f */
[----:B------:R-:W-:Y:S01]  /*d3f0*/  LOP3.LUT R12, R12, R13, RZ, 0x3c, !PT ;  /* 0x0000000d0c0c7212 */ /* 0x000fe200078e3cff */
[--C-:B------:R-:W-:Y:S01]  /*d400*/  IMAD.X R11, RZ, RZ, R17.reuse, P4 ;  /* 0x000000ffff0b7224 */ /* 0x100fe200020e0611 */
[----:B------:R-:W-:Y:S01]  /*d410*/  F2FP.BF16.F32.PACK_AB R64, R65, R64 ;  /* 0x000000404140723e */ /* 0x000fe200000010ff */
[----:B------:R-:W-:Y:S01]  /*d420*/  IMAD.X R13, RZ, RZ, R17, P5 ;  /* 0x000000ffff0d7224 */ /* 0x000fe200028e0611 */
[----:B------:R-:W-:Y:S02]  /*d430*/  F2FP.BF16.F32.PACK_AB R65, R67, R66 ;  /* 0x000000424341723e */ /* 0x000fe400000010ff */
[----:B------:R-:W-:Y:S02]  /*d440*/  MOV R19, R10 ;  /* 0x0000000a00137202 */ /* 0x000fe40000000f00 */
        /* <DEDUP_REMOVED lines=13> */
[----:B--2---:R-:W-:-:S04]  /*d520*/  @P3 PRMT R3, R9, 0x654, R3 ;  /* 0x0000065409033816 */ /* 0x004fc80000000003 */
[----:B------:R1:W-:Y:S01]  /*d530*/  @P3 SYNCS.ARRIVE.TRANS64.RED.A1T0 RZ, [R3+URZ], RZ ;  /* 0x000000ff03ff39a7 */ /* 0x0003e2000810043f */
[----:B------:R-:W-:Y:S01]  /*d540*/  BAR.SYNC.DEFER_BLOCKING 0x1, 0x100 ;  /* 0x0044000000007b1d */ /* 0x000fe20000010000 */
[----:B------:R-:W-:-:S04]  /*d550*/  IADD3 R9, P3, R16, 0x4060, RZ ;  /* 0x0000406010097810 */ /* 0x000fc80007f7e0ff */
[----:B------:R-:W-:Y:S02]  /*d560*/  LOP3.LUT R7, R9, 0x380, RZ, 0xc0, !PT ;  /* 0x0000038009077812 */ /* 0x000fe400078ec0ff */
[----:B-1----:R-:W-:Y:S02]  /*d570*/  MOV R3, R4 ;  /* 0x0000000400037202 */ /* 0x002fe40000000f00 */
[----:B------:R-:W-:Y:S01]  /*d580*/  F2FP.BF16.F32.PACK_AB R5, R27, R8 ;  /* 0x000000081b05723e */ /* 0x000fe200000010ff */
[----:B------:R-:W-:Y:S01]  /*d590*/  IMAD.X R27, RZ, RZ, R17, P0 ;  /* 0x000000ffff1b7224 */ /* 0x000fe200000e0611 */
[----:B------:R-:W-:Y:S02]  /*d5a0*/  F2FP.BF16.F32.PACK_AB R4, R25, R6 ;  /* 0x000000061904723e */ /* 0x000fe400000010ff */
[----:B------:R-:W-:Y:S02]  /*d5b0*/  IADD3.X R25, RZ, R17, RZ, P1, !PT ;  /* 0x00000011ff197210 */ /* 0x000fe40000ffe4ff */
[----:B------:R-:W-:-:S02]  /*d5c0*/  F2FP.BF16.F32.PACK_AB R6, R29, R28 ;  /* 0x0000001c1d06723e */ /* 0x000fc400000010ff */
[----:B------:R-:W-:Y:S02]  /*d5d0*/  MOV R28, R26 ;  /* 0x0000001a001c7202 */ /* 0x000fe40000000f00 */
[----:B------:R-:W-:Y:S02]  /*d5e0*/  MOV R27, R24 ;  /* 0x00000018001b7202 */ /* 0x000fe40000000f00 */
[----:B------:R-:W-:Y:S02]  /*d5f0*/  MOV R25, R14 ;  /* 0x0000000e00197202 */ /* 0x000fe40000000f00 */
[----:B------:R-:W1:Y:S01]  /*d600*/  LDC.64 R14, c[0x0][0xb78] ;  /* 0x0002de00ff0e7b82 */ /* 0x000e620000000a00 */
[----:B------:R-:W-:Y:S02]  /*d610*/  SHF.R.U64 R8, R7, 0x3, RZ ;  /* 0x0000000307087819 */ /* 0x000fe400000012ff */
[----:B------:R-:W-:Y:S01]  /*d620*/  F2FP.BF16.F32.PACK_AB R7, R31, R30 ;  /* 0x0000001e1f07723e */ /* 0x000fe200000010ff */
[----:B------:R-:W-:Y:S01]  /*d630*/  VIADD R31, R227, UR34 ;  /* 0x00000022e31f7c36 */ /* 0x000fe20008000000 */
[----:B------:R-:W-:Y:S01]  /*d640*/  LOP3.LUT R8, R8, R9, RZ, 0x3c, !PT ;  /* 0x0000000908087212 */ /* 0x000fe200078e3cff */
[----:B------:R-:W-:Y:S01]  /*d650*/  IMAD.X R9, RZ, RZ, R17, P3 ;  /* 0x000000ffff097224 */ /* 0x000fe200018e0611 */
[----:B------:R-:W-:Y:S01]  /*d660*/  MOV R26, R20 ;  /* 0x00000014001a7202 */ /* 0x000fe20000000f00 */
[----:B------:R2:W-:Y:S01]  /*d670*/  STSM.16.M88.4 [R3], R4 ;  /* 0x0000000403007844 */ /* 0x0005e20000000200 */
[----:B------:R-:W-:Y:S01]  /*d680*/  LOP3.LUT P0, RZ, R222, 0x3, RZ, 0xc0, !PT ;  /* 0x00000003deff7812 */ /* 0x000fe2000780c0ff */
[----:B------:R-:W-:Y:S01]  /*d690*/  IMAD.U32 R21, RZ, RZ, UR5 ;  /* 0x00000005ff157e24 */ /* 0x000fe2000f8e00ff */
[----:B------:R-:W-:Y:S01]  /*d6a0*/  MOV R20, UR4 ;  /* 0x0000000400147c02 */ /* 0x000fe20008000f00 */
[----:B------:R-:W-:Y:S01]  /*d6b0*/  IMAD.U32 R21, RZ, RZ, UR6 ;  /* 0x00000006ff157e24 */ /* 0x000fe2000f8e00ff */
[----:B------:R-:W-:Y:S01]  /*d6c0*/  ULDC UR4, c[0x0][0xa88] ;  /* 0x0002a20000047ab9 */ /* 0x000fe20000000800 */
[----:B------:R-:W-:-:S02]  /*d6d0*/  MOV R24, R12 ;  /* 0x0000000c00187202 */ /* 0x000fc40000000f00 */
[----:B------:R-:W-:Y:S02]  /*d6e0*/  F2FP.BF16.F32.PACK_AB R12, R49, R48 ;  /* 0x00000030310c723e */ /* 0x000fe400000010ff */
[----:B------:R-:W-:Y:S02]  /*d6f0*/  F2FP.BF16.F32.PACK_AB R13, R51, R50 ;  /* 0x00000032330d723e */ /* 0x000fe400000010ff */
[----:B------:R-:W-:Y:S02]  /*d700*/  SHF.R.S32.HI R29, RZ, 0x1f, R31 ;  /* 0x0000001fff1d7819 */ /* 0x000fe4000001141f */
[----:B--2---:R-:W-:Y:S01]  /*d710*/  MOV R3, R8 ;  /* 0x0000000800037202 */ /* 0x004fe20000000f00 */
[----:B------:R-:W-:Y:S01]  /*d720*/  VIADD R9, R31, 0x8 ;  /* 0x000000081f097836 */ /* 0x000fe20000000000 */
[----:B------:R-:W-:Y:S01]  /*d730*/  F2FP.BF16.F32.PACK_AB R4, R33, R32 ;  /* 0x000000202104723e */ /* 0x000fe200000010ff */
[C---:B-1----:R-:W-:Y:S01]  /*d740*/  IMAD R8, R14.reuse, UR7, RZ ;  /* 0x000000070e087c24 */ /* 0x042fe2000f8e02ff */
[----:B------:R-:W-:Y:S01]  /*d750*/  F2FP.BF16.F32.PACK_AB R5, R35, R34 ;  /* 0x000000222305723e */ /* 0x000fe200000010ff */
[----:B------:R-:W-:Y:S01]  /*d760*/  IMAD.WIDE.U32 R20, R14, UR36, R20 ;  /* 0x000000240e147c25 */ /* 0x000fe2000f8e0014 */
[----:B------:R-:W-:-:S02]  /*d770*/  F2FP.BF16.F32.PACK_AB R6, R37, R36 ;  /* 0x000000242506723e */ /* 0x000fc400000010ff */
[----:B------:R-:W-:Y:S01]  /*d780*/  F2FP.BF16.F32.PACK_AB R7, R39, R38 ;  /* 0x000000262707723e */ /* 0x000fe200000010ff */
[----:B------:R-:W-:Y:S01]  /*d790*/  IMAD R30, R15, UR36, R8 ;  /* 0x000000240f1e7c24 */ /* 0x000fe2000f8e0208 */
[----:B------:R-:W-:Y:S02]  /*d7a0*/  ISETP.GE.OR P1, PT, R9, UR4, P0 ;  /* 0x0000000409007c0c */ /* 0x000fe40008726670 */
[----:B------:R-:W-:Y:S01]  /*d7b0*/  F2FP.BF16.F32.PACK_AB R8, R41, R40 ;  /* 0x000000282908723e */ /* 0x000fe200000010ff */
[----:B------:R1:W-:Y:S01]  /*d7c0*/  STSM.16.M88.4 [R28], R4 ;  /* 0x000000041c007844 */ /* 0x0003e20000000200 */
[----:B------:R-:W-:Y:S02]  /*d7d0*/  F2FP.BF16.F32.PACK_AB R9, R43, R42 ;  /* 0x0000002a2b09723e */ /* 0x000fe400000010ff */
[----:B------:R-:W-:Y:S02]  /*d7e0*/  F2FP.BF16.F32.PACK_AB R14, R53, R52 ;  /* 0x00000034350e723e */ /* 0x000fe400000010ff */
[----:B------:R-:W-:Y:S01]  /*d7f0*/  F2FP.BF16.F32.PACK_AB R15, R55, R54 ;  /* 0x00000036370f723e */ /* 0x000fe200000010ff */
[----:B------:R-:W-:Y:S01]  /*d800*/  STSM.16.M88.4 [R27], R8 ;  /* 0x000000081b007844 */ /* 0x000fe20000000200 */
[----:B------:R-:W-:-:S02]  /*d810*/  IADD3 R20, P2, R31, R20, RZ ;  /* 0x000000141f147210 */ /* 0x000fc40007f5e0ff */
[----:B------:R-:W-:Y:S01]  /*d820*/  ISETP.GE.OR P0, PT, R31, UR4, P0 ;  /* 0x000000041f007c0c */ /* 0x000fe20008706670 */
[----:B------:R-:W-:Y:S01]  /*d830*/  STSM.16.M88.4 [R26], R12 ;  /* 0x0000000c1a007844 */ /* 0x000fe20000000200 */
[----:B------:R-:W-:Y:S01]  /*d840*/  ULDC.64 UR4, c[0x0][0xb40] ;  /* 0x0002d00000047ab9 */ /* 0x000fe20000000a00 */
[----:B------:R-:W-:Y:S02]  /*d850*/  IADD3.X R29, R29, R21, R30, P2, !PT ;  /* 0x000000151d1d7210 */ /* 0x000fe400017fe41e */
[----:B-1----:R-:W-:Y:S02]  /*d860*/  F2FP.BF16.F32.PACK_AB R4, R57, R56 ;  /* 0x000000383904723e */ /* 0x002fe400000010ff */
[----:B------:R-:W-:Y:S02]  /*d870*/  F2FP.BF16.F32.PACK_AB R5, R59, R58 ;  /* 0x0000003a3b05723e */ /* 0x000fe400000010ff */
[----:B------:R-:W-:Y:S02]  /*d880*/  F2FP.BF16.F32.PACK_AB R6, R61, R60 ;  /* 0x0000003c3d06723e */ /* 0x000fe400000010ff */
[----:B------:R-:W-:-:S05]  /*d890*/  F2FP.BF16.F32.PACK_AB R7, R63, R62 ;  /* 0x0000003e3f07723e */ /* 0x000fca00000010ff */
[----:B------:R1:W-:Y:S04]  /*d8a0*/  STSM.16.M88.4 [R25], R4 ;  /* 0x0000000419007844 */ /* 0x0003e80000000200 */
[----:B------:R-:W-:Y:S04]  /*d8b0*/  STSM.16.M88.4 [R24], R64 ;  /* 0x0000004018007844 */ /* 0x000fe80000000200 */
[----:B------:R-:W-:Y:S04]  /*d8c0*/  STSM.16.M88.4 [R19], R72 ;  /* 0x0000004813007844 */ /* 0x000fe80000000200 */
[----:B------:R-:W-:Y:S01]  /*d8d0*/  STSM.16.M88.4 [R3], R80 ;  /* 0x0000005003007844 */ /* 0x000fe20000000200 */
[----:B------:R-:W-:Y:S01]  /*d8e0*/  @!PT LDS RZ, [RZ] ;  /* 0x00000000fffff984 */ /* 0x000fe20000000800 */
[----:B------:R-:W-:Y:S01]  /*d8f0*/  @!PT LDS RZ, [RZ] ;  /* 0x00000000fffff984 */ /* 0x000fe20000000800 */
[----:B------:R-:W-:Y:S01]  /*d900*/  @!PT LDS RZ, [RZ] ;  /* 0x00000000fffff984 */ /* 0x000fe20000000800 */
[----:B------:R-:W-:Y:S01]  /*d910*/  @!PT LDS RZ, [RZ] ;  /* 0x00000000fffff984 */ /* 0x000fe20000000800 */
[----:B------:R2:W-:Y:S06]  /*d920*/  MEMBAR.ALL.CTA ;  /* 0x0000000000007992 */ /* 0x0005ec0000008000 */
[----:B--2---:R-:W2:Y:S02]  /*d930*/  FENCE.VIEW.ASYNC.S ;  /* 0x00000000000073c6 */ /* 0x004ea40000000000 */
[----:B--2---:R-:W-:Y:S06]  /*d940*/  BAR.ARV 0x1, 0x120 ;  /* 0x0044800000007b1d */ /* 0x004fec0000002000 */
[C---:B-1----:R-:W-:Y:S01]  /*d950*/  LEA R4, P2, R20.reuse, UR4, 0x2 ;  /* 0x0000000414047c11 */ /* 0x042fe2000f8410ff */
[----:B------:R-:W-:Y:S01]  /*d960*/  ULDC UR4, c[0x0][0xc] ;  /* 0x0000030000047ab9 */ /* 0x000fe20000000800 */
[----:B------:R-:W1:Y:S01]  /*d970*/  SHFL.IDX PT, R6, R226, RZ, 0x1f ;  /* 0x00001fffe2067589 */ /* 0x000e6200000e0000 */
[----:B------:R-:W-:Y:S01]  /*d980*/  UIADD3 UR10, UR4, UR10, URZ ;  /* 0x0000000a040a7290 */ /* 0x000fe2000fffe03f */
[----:B------:R-:W-:-:S05]  /*d990*/  LEA.HI.X R5, R20, UR5, R29, 0x2, P2 ;  /* 0x0000000514057c11 */ /* 0x000fca00090f141d */
[----:B------:R2:W-:Y:S01]  /*d9a0*/  @!P0 STG.E desc[UR12][R4.64], R2 ;  /* 0x0000000204008986 */ /* 0x0005e2000c10190c */
[----:B------:R-:W-:-:S03]  /*d9b0*/  IMAD.U32 R220, RZ, RZ, UR10 ;  /* 0x0000000affdc7e24 */ /* 0x000fc6000f8e00ff */
        /* <DEDUP_REMOVED lines=14> */
[----:B------:R-:W-:Y:S01]  /*daa0*/  UMOV UR7, 0x40 ;  /* 0x0000004000077882 */ /* 0x000fe20000000000 */
[----:B------:R-:W-:-:S05]  /*dab0*/  UMOV UR8, 0x1 ;  /* 0x0000000100087882 */ /* 0x000fca0000000000 */
[----:B------:R1:W-:Y:S02]  /*dac0*/  UTMASTG.5D [UR32], [UR4] ;  /* 0x00000020040073b5 */ /* 0x0003e40008020000 */
[----:B-1----:R-:W-:Y:S01]  /*dad0*/  UMOV UR32, UR6 ;  /* 0x0000000600207c82 */ /* 0x002fe20008000000 */
[----:B------:R-:W-:Y:S01]  /*dae0*/  UMOV UR33, UR7 ;  /* 0x0000000700217c82 */ /* 0x000fe20008000000 */
[----:B------:R-:W-:Y:S01]  /*daf0*/  UIADD3 UR6, UR39, 0x34820, URZ ;  /* 0x0003482027067890 */ /* 0x000fe2000fffe03f */
[----:B------:R1:W-:Y:S03]  /*db00*/  UTMASTG.5D [UR32], [UR4] ;  /* 0x00000020040073b5 */ /* 0x0003e60008020000 */
[----:B------:R-:W-:Y:S02]  /*db10*/  UPRMT UR7, URZ, 0x654, UR6 ;  /* 0x000006543f077896 */ /* 0x000fe40008000006 */
[----:B------:R-:W-:Y:S01]  /*db20*/  UPRMT UR6, UR8, 0x654, UR6 ;  /* 0x0000065408067896 */ /* 0x000fe20008000006 */
[----:B------:R0:W-:Y:S01]  /*db30*/  UTMACMDFLUSH ;  /* 0x00000000000079b7 */ /* 0x0001e20000000000 */
[----:B------:R-:W-:-:S05]  /*db40*/  DEPBAR.LE SB0, 0x0 ;  /* 0x000080000000791a */ /* 0x000fca0000000000 */
[----:B------:R-:W-:Y:S02]  /*db50*/  SYNCS.ARRIVE.TRANS64.RED.A1T0 RZ, [UR7], RZ ;  /* 0x000000ffffff79a7 */ /* 0x000fe40008100407 */
[----:B-1----:R-:W-:Y:S03]  /*db60*/  SYNCS.ARRIVE.TRANS64.RED.A1T0 RZ, [UR6], RZ ;  /* 0x000000ffffff79a7 */ /* 0x002fe60008100406 */
.L_x_5666:
[----:B------:R-:W-:Y:S05]  /*db70*/  BSYNC B0 ;  /* 0x0000000000007941 */ /* 0x000fea0003800000 */
.L_x_5665:
[----:B------:R-:W1:Y:S01]  /*db80*/  LDC R0, c[0x0][0xda4] ;  /* 0x00036900ff007b82 */ /* 0x000e620000000800 */
[----:B------:R-:W-:Y:S01]  /*db90*/  R2UR UR5, R220 ;  /* 0x00000000dc0572ca */ /* 0x000fe200000e0000 */
[----:B------:R-:W-:Y:S01]  /*dba0*/  UIADD3 UR38, UR38, 0x1, URZ ;  /* 0x0000000126267890 */ /* 0x000fe2000fffe03f */
[----:B------:R-:W-:-:S03]  /*dbb0*/  VIADD R221, R221, 0x1 ;  /* 0x00000001dddd7836 */ /* 0x000fc60000000000 */
[----:B------:R-:W-:-:S04]  /*dbc0*/  UISETP.NE.AND UP0, UPT, UR38, 0x2, UPT ;  /* 0x000000022600788c */ /* 0x000fc8000bf05270 */
[----:B------:R-:W-:Y:S02]  /*dbd0*/  USEL UR4, URZ, 0x1, UP0 ;  /* 0x000000013f047887 */ /* 0x000fe40008000000 */
[----:B------:R-:W-:Y:S02]  /*dbe0*/  USEL UR38, UR38, URZ, UP0 ;  /* 0x0000003f26267287 */ /* 0x000fe40008000000 */
[----:B------:R-:W-:Y:S01]  /*dbf0*/  ULOP3.LUT UR61, UR61, UR4, URZ, 0x3c, !UPT ;  /* 0x000000043d3d7292 */ /* 0x000fe2000f8e3c3f */
[----:B-1----:R-:W-:-:S13]  /*dc00*/  ISETP.LE.AND P0, PT, R0, UR5, PT ;  /* 0x0000000500007c0c */ /* 0x002fda000bf03270 */
[----:B------:R-:W-:Y:S05]  /*dc10*/  @!P0 BRA `(.L_x_5667) ;  /* 0xffffff3400b08947 */ /* 0x000fea000383ffff */
[----:B------:R-:W-:Y:S05]  /*dc20*/  EXIT ;  /* 0x000000000000794d */ /* 0x000fea0003800000 */
.L_x_5639:
        /* <DEDUP_REMOVED lines=30> */
.L_x_5719:
        /* <DEDUP_REMOVED lines=14> */
[----:B--2---:R-:W-:-:S04]  /*def0*/  @P0 IMAD.HI.U32 R2, R4, R2, RZ ;  /* 0x0000000204020227 */ /* 0x004fc800078e00ff */
[----:B------:R-:W-:Y:S01]  /*df00*/  IMAD.MOV.U32 R6, RZ, RZ, R4 ;  /* 0x000000ffff067224 */ /* 0x000fe200078e0004 */
[----:B----4-:R-:W-:Y:S01]  /*df10*/  @P0 SHF.R.U32.HI R6, RZ, R3, R2 ;  /* 0x00000003ff060219 */ /* 0x010fe20000011602 */
[----:B------:R-:W1:Y:S04]  /*df20*/  LDC R4, c[0x0][0x2e0] ;  /* 0x0000b800ff047b82 */ /* 0x000e680000000800 */
[----:B------:R-:W-:Y:S01]  /*df30*/  IMAD.MOV.U32 R7, RZ, RZ, R6 ;  /* 0x000000ffff077224 */ /* 0x000fe200078e0006 */
[----:B------:R2:W-:Y:S03]  /*df40*/  STL [R1+0x10], R6 ;  /* 0x0000100601007387 */ /* 0x0005e60000100800 */
[----:B------:R-:W4:Y:S01]  /*df50*/  @P1 LDC.64 R2, c[0x0][0xdb8] ;  /* 0x00036e00ff021b82 */ /* 0x000f220000000a00 */
[----:B-1----:R-:W-:-:S02]  /*df60*/  IMAD R9, R4, UR4, RZ ;  /* 0x0000000404097c24 */ /* 0x002fc4000f8e02ff */
[----:B----4-:R-:W-:-:S05]  /*df70*/  @P1 IMAD.HI.U32 R2, R6, R2, RZ ;  /* 0x0000000206021227 */ /* 0x010fca00078e00ff */
[----:B------:R-:W-:Y:S02]  /*df80*/  @P1 SHF.R.U32.HI R7, RZ, R3, R2 ;  /* 0x00000003ff071219 */ /* 0x000fe40000011602 */
[----:B------:R-:W-:-:S03]  /*df90*/  MOV R2, 0x400 ;  /* 0x0000040000027802 */ /* 0x000fc60000000f00 */
[----:B------:R-:W-:Y:S01]  /*dfa0*/  IMAD.MOV R3, RZ, RZ, -R7 ;  /* 0x000000ffff037224 */ /* 0x000fe200078e0a07 */
[----:B---3--:R-:W-:Y:S01]  /*dfb0*/  LEA R8, R5, R2, 0x18 ;  /* 0x0000000205087211 */ /* 0x008fe200078ec0ff */
[----:B------:R2:W-:Y:S01]  /*dfc0*/  STL [R1], R7 ;  /* 0x0000000701007387 */ /* 0x0005e20000100800 */
[----:B------:R-:W-:-:S03]  /*dfd0*/  IADD3 R2, R9, 0xaf, RZ ;  /* 0x000000af09027810 */ /* 0x000fc60007ffe0ff */
[----:B------:R-:W-:Y:S01]  /*dfe0*/  VIADD R4, R8, 0x1e400 ;  /* 0x0001e40008047836 */ /* 0x000fe20000000000 */
[----:B------:R2:W-:Y:S01]  /*dff0*/  STL [R1+0x20], R9 ;  /* 0x0000200901007387 */ /* 0x0005e20000100800 */
[----:B------:R-:W-:-:S03]  /*e000*/  IMAD.HI R2, R2, 0x2e8ba2e9, RZ ;  /* 0x2e8ba2e902027827 */ /* 0x000fc600078e02ff */
[----:B------:R-:W-:Y:S01]  /*e010*/  LOP3.LUT P0, RZ, R4, 0x3ff, RZ, 0xc0, !PT ;  /* 0x000003ff04ff7812 */ /* 0x000fe2000780c0ff */
[----:B------:R-:W-:Y:S01]  /*e020*/  IMAD R4, R0, R3, R6 ;  /* 0x0000000300047224 */ /* 0x000fe200078e0206 */
[----:B------:R-:W-:Y:S01]  /*e030*/  SHF.R.U32.HI R3, RZ, 0x1f, R2 ;  /* 0x0000001fff037819 */ /* 0x000fe20000011602 */
[----:B------:R2:W-:Y:S03]  /*e040*/  STL [R1+0x8], R8 ;  /* 0x0000080801007387 */ /* 0x0005e60000100800 */
[----:B------:R-:W-:Y:S01]  /*e050*/  LEA.HI.SX32 R0, R2, R3, 0x1b ;  /* 0x0000000302007211 */ /* 0x000fe200078fdaff */
[----:B------:R2:W-:Y:S04]  /*e060*/  STL [R1+0x4], R4 ;  /* 0x0000040401007387 */ /* 0x0005e80000100800 */
        /* <DEDUP_REMOVED lines=17> */
[----:B-1----:R-:W-:Y:S05]  /*e180*/  CALL.ABS.NOINC R2 ;  /* 0x0000000002007343 */ /* 0x002fea0003c00000 */
.L_x_5669:
        /* <DEDUP_REMOVED lines=12> */
[----:B------:R-:W-:Y:S01]  /*e250*/  MOV R13, RZ ;  /* 0x000000ff000d7202 */ /* 0x000fe20000000f00 */
[----:B------:R-:W-:Y:S02]  /*e260*/  IMAD.U32 R7, RZ, RZ, UR9 ;  /* 0x00000009ff077e24 */ /* 0x000fe4000f8e00ff */
[----:B------:R-:W-:-:S02]  /*e270*/  IMAD.U32 R10, RZ, RZ, UR4 ;  /* 0x00000004ff0a7e24 */ /* 0x000fc4000f8e00ff */
[----:B------:R-:W-:Y:S02]  /*e280*/  IMAD.U32 R11, RZ, RZ, UR5 ;  /* 0x00000005ff0b7e24 */ /* 0x000fe4000f8e00ff */
[----:B------:R-:W-:Y:S02]  /*e290*/  IMAD.MOV.U32 R8, RZ, RZ, 0x70 ;  /* 0x00000070ff087424 */ /* 0x000fe400078e00ff */
[----:B-1----:R-:W-:-:S07]  /*e2a0*/  IMAD.MOV.U32 R12, RZ, RZ, 0x1 ;  /* 0x00000001ff0c7424 */ /* 0x002fce00078e00ff */
[----:B------:R-:W-:-:S07]  /*e2b0*/  LEPC R20, `(.L_x_5671) ;  /* 0x000000001014794e */ /* 0x000fce0000000000 */
[----:B--2---:R-:W-:Y:S05]  /*e2c0*/  CALL.ABS.NOINC R2 ;  /* 0x0000000002007343 */ /* 0x004fea0003c00000 */
.L_x_5671:
[----:B------:R-:W-:Y:S01]  /*e2d0*/  MOV R2, 0x0 ;  /* 0x0000000000027802 */ /* 0x000fe20000000f00 */
[----:B------:R-:W-:Y:S01]  /*e2e0*/  ULDC.64 UR6, c[0x4][0x1b8] ;  /* 0x01006e0000067ab9 */ /* 0x000fe20000000a00 */
[----:B------:R-:W-:Y:S01]  /*e2f0*/  ULDC.64 UR8, c[0x4][0x1c0] ;  /* 0x0100700000087ab9 */ /* 0x000fe20000000a00 */
[----:B------:R-:W-:Y:S01]  /*e300*/  ULDC.64 UR4, c[0x4][0xc0] ;  /* 0x0100300000047ab9 */ /* 0x000fe20000000a00 */
[----:B------:R-:W-:Y:S01]  /*e310*/  IMAD.U32 R4, RZ, RZ, UR6 ;  /* 0x00000006ff047e24 */ /* 0x000fe2000f8e00ff */
[----:B------:R-:W-:Y:S01]  /*e320*/  MOV R8, 0x70 ;  /* 0x0000007000087802 */ /* 0x000fe20000000f00 */
[----:B------:R-:W1:Y:S01]  /*e330*/  LDC.64 R2, c[0x4][R2] ;  /* 0x0100000002027b82 */ /* 0x000e620000000a00 */
[----:B------:R-:W-:Y:S02]  /*e340*/  IMAD.U32 R5, RZ, RZ, UR7 ;  /* 0x00000007ff057e24 */ /* 0x000fe4000f8e00ff */
[----:B------:R-:W-:Y:S02]  /*e350*/  IMAD.U32 R6, RZ, RZ, UR8 ;  /* 0x00000008ff067e24 */ /* 0x000fe4000f8e00ff */
[----:B------:R-:W-:-:S02]  /*e360*/  IMAD.U32 R7, RZ, RZ, UR9 ;  /* 0x00000009ff077e24 */ /* 0x000fc4000f8e00ff */
[----:B------:R-:W-:Y:S02]  /*e370*/  IMAD.U32 R10, RZ, RZ, UR4 ;  /* 0x00000004ff0a7e24 */ /* 0x000fe4000f8e00ff */
[----:B------:R-:W-:Y:S02]  /*e380*/  IMAD.U32 R11, RZ, RZ, UR5 ;  /* 0x00000005ff0b7e24 */ /* 0x000fe4000f8e00ff */
[----:B------:R-:W-:Y:S02]  /*e390*/  IMAD.MOV.U32 R12, RZ, RZ, 0x1 ;  /* 0x00000001ff0c7424 */ /* 0x000fe400078e00ff */
[----:B------:R-:W-:-:S07]  /*e3a0*/  IMAD.MOV.U32 R13, RZ, RZ, RZ ;  /* 0x000000ffff0d7224 */ /* 0x000fce00078e00ff */
[----:B------:R-:W-:-:S07]  /*e3b0*/  LEPC R20, `(.L_x_5670) ;  /* 0x000000001014794e */ /* 0x000fce0000000000 */
[----:B-1----:R-:W-:Y:S05]  /*e3c0*/  CALL.ABS.NOINC R2 ;  /* 0x0000000002007343 */ /* 0x002fea0003c00000 */
.L_x_5670:
        /* <DEDUP_REMOVED lines=24> */
[----:B------:R-:W-:-:S04]  /*e550*/  IMAD R7, R7, UR4, R4 ;  /* 0x0000000407077c24 */ /* 0x000fc8000f8e0204 */
[----:B------:R-:W-:-:S04]  /*e560*/  IMAD.SHL.U32 R7, R7, 0x80, RZ ;  /* 0x0000008007077824 */ /* 0x000fc800078e00ff */
[----:B------:R-:W-:-:S05]  /*e570*/  VOTEU.ALL UP1, P1 ;  /* 0x00000000003f7886 */ /* 0x000fca0000820000 */
[----:B------:R-:W-:-:S04]  /*e580*/  @!UP1 UIADD3 UR8, UP0, UR36, 0x270, URZ ;  /* 0x0000027024089890 */ /* 0x000fc8000ff1e03f */
[----:B------:R-:W-:-:S03]  /*e590*/  @!UP1 UIADD3.X UR9, URZ, UR37, URZ, UP0, !UPT ;  /* 0x000000253f099290 */ /* 0x000fc600087fe43f */
[----:B-1----:R-:W-:-:S09]  /*e5a0*/  VOTEU.ALL UP0, P1 ;  /* 0x00000000003f7886 */ /* 0x002fd20000800000 */
.L_x_5672:
        /* <DEDUP_REMOVED lines=15> */
.L_x_5673:
        /* <DEDUP_REMOVED lines=20> */
.L_x_5735:
[----:B------:R-:W2:Y:S01]  /*e7e0*/  LDL R8, [R1+0x14] ;  /* 0x0000140001087983 */ /* 0x000ea20000100800 */
[----:B------:R-:W-:Y:S01]  /*e7f0*/  UMOV UR4, 0xffffffff ;  /* 0xffffffff00047882 */ /* 0x000fe20000000000 */
[--C-:B------:R-:W-:Y:S01]  /*e800*/  SHF.R.S32.HI R12, RZ, 0x1f, R6.reuse ;  /* 0x0000001fff0c7819 */ /* 0x100fe20000011406 */
[----:B------:R-:W-:Y:S01]  /*e810*/  IMAD.MOV.U32 R4, RZ, RZ, R6 ;  /* 0x000000ffff047224 */ /* 0x000fe200078e0006 */
[----:B--2---:R-:W-:Y:S01]  /*e820*/  IADD3 R8, R8, -0x1, RZ ;  /* 0xffffffff08087810 */ /* 0x004fe20007ffe0ff */
[----:B------:R-:W-:Y:S06]  /*e830*/  BRA.DIV UR4, `(.L_x_5675) ;  /* 0x0000002a040c7947 */ /* 0x000fec000b800000 */
[----:B------:R-:W-:-:S13]  /*e840*/  ELECT P6, URZ, PT ;  /* 0x00000000003f782f */ /* 0x000fda00038c0000 */
.L_x_5738:
[----:B------:R-:W-:Y:S05]  /*e850*/  @!P6 BRA `(.L_x_5676) ;  /* 0x000000040010e947 */ /* 0x000fea0003800000 */
        /* <DEDUP_REMOVED lines=21> */
.L_x_5677:
[----:B------:R-:W2:Y:S01]  /*e9b0*/  S2R R9, SR_CgaCtaId ;  /* 0x0000000000097919 */ /* 0x000ea20000008800 */
[----:B------:R-:W-:-:S04]  /*e9c0*/  MOV R5, 0x400 ;  /* 0x0000040000057802 */ /* 0x000fc80000000f00 */
[----:B--2---:R-:W-:Y:S02]  /*e9d0*/  LEA R5, R9, R5, 0x18 ;  /* 0x0000000509057211 */ /* 0x004fe400078ec0ff */
[----:B------:R-:W-:-:S03]  /*e9e0*/  SHF.L.U32 R9, R17, 0x1f, RZ ;  /* 0x0000001f11097819 */ /* 0x000fc600000006ff */
[----:B------:R-:W-:-:S04]  /*e9f0*/  IMAD R5, R16, 0x8, R5 ;  /* 0x0000000810057824 */ /* 0x000fc800078e0205 */
[----:B------:R-:W2:Y:S02]  /*ea00*/  SYNCS.PHASECHK.TRANS64.TRYWAIT P1, [R5+URZ+0x34840], R9 ;  /* 0x03484009050075a7 */ /* 0x000ea4000802017f */
[----:B--2---:R-:W-:Y:S05]  /*ea10*/  @!P1 BRA `(.L_x_5678) ;  /* 0x0000002400b49947 */ /* 0x004fea0003800000 */
.L_x_5739:
[----:B------:R-:W3:Y:S01]  /*ea20*/  LDL R10, [R1+0xc] ;  /* 0x00000c00010a7983 */ /* 0x000ee20000100800 */
[----:B------:R-:W4:Y:S02]  /*ea30*/  S2R R11, SR_TID.X ;  /* 0x00000000000b7919 */ /* 0x000f240000002100 */
[----:B----4-:R-:W-:-:S13]  /*ea40*/  LOP3.LUT P1, RZ, R11, 0x7f, RZ, 0xc0, !PT ;  /* 0x0000007f0bff7812 */ /* 0x010fda000782c0ff */
[----:B--2---:R-:W-:-:S04]  /*ea50*/  @!P1 MOV R9, 0xb000 ;  /* 0x0000b00000099802 */ /* 0x004fc80000000f00 */
[----:B------:R3:W-:Y:S02]  /*ea60*/  @!P1 SYNCS.ARRIVE.TRANS64 RZ, [R5+URZ+0x34830], R9 ;  /* 0x0348300905ff99a7 */ /* 0x0007e4000800003f */
[----:B---3--:R-:W-:-:S04]  /*ea70*/  PRMT R9, R10, 0x9910, RZ ;  /* 0x000099100a097816 */ /* 0x008fc800000000ff */
[----:B------:R-:W-:-:S13]  /*ea80*/  ISETP.NE.AND P1, PT, R9, 0x2, PT ;  /* 0x000000020900780c */ /* 0x000fda0003f25270 */
[----:B------:R-:W-:Y:S05]  /*ea90*/  @P1 BRA `(.L_x_5679) ;  /* 0x0000000000041947 */ /* 0x000fea0003800000 */
[----:B------:R-:W-:Y:S01]  /*eaa0*/  BPT.TRAP 0x1 ;  /* 0x000000040000795c */ /* 0x000fe20000300000 */
.L_x_5679:
[----:B------:R-:W-:-:S13]  /*eab0*/  ISETP.NE.AND P1, PT, R19, RZ, PT ;  /* 0x000000ff1300720c */ /* 0x000fda0003f25270 */
[----:B------:R-:W-:Y:S05]  /*eac0*/  @P1 BRA `(.L_x_5680) ;  /* 0x0000000000041947 */ /* 0x000fea0003800000 */
[----:B------:R-:W-:Y:S01]  /*ead0*/  BPT.TRAP 0x1 ;  /* 0x000000040000795c */ /* 0x000fe20000300000 */
.L_x_5680:
        /* <DEDUP_REMOVED lines=12> */
[----:B------:R-:W-:-:S04]  /*eba0*/  UMOV UR15, 0x40 ;  /* 0x00000040000f7882 */ /* 0x000fc80000000000 */
        /* <DEDUP_REMOVED lines=8> */
[----:B------:R-:W-:-:S03]  /*ec30*/  UIADD3 UR14, UR6, 0x23c00, URZ ;  /* 0x00023c00060e7890 */ /* 0x000fc6000fffe03f */
[----:B------:R-:W-:-:S04]  /*ec40*/  UMOV UR6, 0x0 ;  /* 0x0000000000067882 */ /* 0x000fc80000000000 */
[----:B------:R2:W-:Y:S02]  /*ec50*/  UTMALDG.4D.MULTICAST [UR8], [UR4], UR16, desc[UR6] ;  /* 0x00000608040073b4 */ /* 0x0005e40008019810 */
[----:B--2---:R-:W-:Y:S01]  /*ec60*/  UMOV UR8, UR14 ;  /* 0x0000000e00087c82 */ /* 0x004fe20008000000 */
[----:B------:R-:W-:Y:S02]  /*ec70*/  UMOV UR10, UR15 ;  /* 0x0000000f000a7c82 */ /* 0x000fe40008000000 */
[----:B------:R2:W-:Y:S02]  /*ec80*/  UTMALDG.4D.MULTICAST [UR8], [UR4], UR16, desc[UR6] ;  /* 0x00000608040073b4 */ /* 0x0005e40008019810 */
[----:B--2---:R-:W-:Y:S01]  /*ec90*/  NOP ;  /* 0x0000000000007918 */ /* 0x004fe20000000000 */
.L_x_5676:
        /* <DEDUP_REMOVED lines=8> */
[C---:B------:R-:W-:Y:S01]  /*ed20*/  @P1 R2UR UR11, R7.reuse ;  /* 0x00000000070b12ca */ /* 0x040fe200000e0000 */
[----:B------:R-:W-:Y:S01]  /*ed30*/  UIADD3 UR4, UP0, UR36, 0x270, URZ ;  /* 0x0000027024047890 */ /* 0x000fe2000ff1e03f */
[----:B------:R-:W-:-:S03]  /*ed40*/  @P1 R2UR UR19, R7 ;  /* 0x00000000071312ca */ /* 0x000fc600000e0000 */
[----:B------:R-:W-:Y:S01]  /*ed50*/  UIADD3.X UR5, URZ, UR37, URZ, UP0, !UPT ;  /* 0x000000253f057290 */ /* 0x000fe200087fe43f */
[----:B-1----:R-:W-:-:S04]  /*ed60*/  LEA R10, R11, R10, 0x18 ;  /* 0x0000000a0b0a7211 */ /* 0x002fc800078ec0ff */
[----:B------:R-:W-:Y:S01]  /*ed70*/  R2UR UR16, R10 ;  /* 0x000000000a1072ca */ /* 0x000fe200000e0000 */
[----:B------:R-:W-:Y:S01]  /*ed80*/  @P1 IMAD.MOV.U32 R6, RZ, RZ, 0x8000 ;  /* 0x00008000ff061424 */ /* 0x000fe200078e00ff */
[----:B------:R-:W-:Y:S11]  /*ed90*/  BAR.SYNC.DEFER_BLOCKING 0x8, 0x120 ;  /* 0x0204800000007b1d */ /* 0x000ff60000010000 */
        /* <DEDUP_REMOVED lines=14> */
[C---:B---3--:R-:W-:Y:S02]  /*ee80*/  @P1 R2UR UR12, R14.reuse ;  /* 0x000000000e0c12ca */ /* 0x048fe400000e0000 */
[----:B------:R-:W-:Y:S02]  /*ee90*/  @P1 R2UR UR20, R14 ;  /* 0x000000000e1412ca */ /* 0x000fe400000e0000 */
[----:B----4-:R-:W-:-:S04]  /*eea0*/  LOP3.LUT R6, R13, 0x1, RZ, 0xc, !PT ;  /* 0x000000010d067812 */ /* 0x010fc800078e0cff */
[----:B------:R-:W-:-:S05]  /*eeb0*/  SHF.L.U32 R6, R6, 0x1f, RZ ;  /* 0x0000001f06067819 */ /* 0x000fca00000006ff */
[----:B------:R1:W-:Y:S02]  /*eec0*/  UTMALDG.4D [UR8], [UR4], desc[UR6] ;  /* 0x00000608040075b4 */ /* 0x0003e40008019000 */
[----:B------:R1:W-:Y:S01]  /*eed0*/  UTMALDG.4D [UR16], [UR4], desc[UR14] ;  /* 0x00000e10040075b4 */ /* 0x0003e20008019000 */
[----:B------:R-:W2:Y:S01]  /*eee0*/  SYNCS.PHASECHK.TRANS64.TRYWAIT P1, [R10+URZ+0x34820], R6 ;  /* 0x034820060a0075a7 */ /* 0x000ea2000802017f */
[----:B-----5:R-:W-:Y:S01]  /*eef0*/  ISETP.GE.AND P2, PT, R9, 0xb1, PT ;  /* 0x000000b10900780c */ /* 0x020fe20003f46270 */
[----:B-12---:R-:W-:-:S12]  /*ef00*/  @!P1 BRA `(.L_x_5682) ;  /* 0x00000020008c9947 */ /* 0x006fd80003800000 */
.L_x_5740:
[----:B------:R-:W-:Y:S05]  /*ef10*/  BSYNC B0 ;  /* 0x0000000000007941 */ /* 0x000fea0003800000 */
.L_x_5681:
        /* <DEDUP_REMOVED lines=38> */
.L_x_5687:
[----:B-1----:R-:W1:Y:S01]  /*f180*/  S2R R3, SR_CgaCtaId ;  /* 0x0000000000037919 */ /* 0x002e620000008800 */
[----:B------:R-:W-:-:S04]  /*f190*/  MOV R2, 0x400 ;  /* 0x0000040000027802 */ /* 0x000fc80000000f00 */
[----:B-1----:R-:W-:Y:S02]  /*f1a0*/  LEA R2, R3, R2, 0x18 ;  /* 0x0000000203027211 */ /* 0x002fe400078ec0ff */
[----:B------:R-:W-:Y:S02]  /*f1b0*/  SHF.L.U32 R3, R13, 0x1f, RZ ;  /* 0x0000001f0d037819 */ /* 0x000fe400000006ff */
[----:B------:R-:W-:-:S04]  /*f1c0*/  LEA R2, R9, R2, 0x3 ;  /* 0x0000000209027211 */ /* 0x000fc800078e18ff */
[----:B------:R-:W1:Y:S02]  /*f1d0*/  SYNCS.PHASECHK.TRANS64.TRYWAIT P1, [R2+URZ+0x34840], R3 ;  /* 0x03484003020075a7 */ /* 0x000e64000802017f */
[----:B-1----:R-:W-:Y:S05]  /*f1e0*/  @!P1 BRA `(.L_x_5688) ;  /* 0x0000001c00f49947 */ /* 0x002fea0003800000 */
.L_x_5741:
[----:B------:R-:W2:Y:S01]  /*f1f0*/  LDL R10, [R1+0xc] ;  /* 0x00000c00010a7983 */ /* 0x000ea20000100800 */
[----:B------:R-:W3:Y:S02]  /*f200*/  S2R R11, SR_TID.X ;  /* 0x00000000000b7919 */ /* 0x000ee40000002100 */
[----:B---3--:R-:W-:-:S13]  /*f210*/  LOP3.LUT P1, RZ, R11, 0x7f, RZ, 0xc0, !PT ;  /* 0x0000007f0bff7812 */ /* 0x008fda000782c0ff */
[----:B-1----:R-:W-:-:S04]  /*f220*/  @!P1 IMAD.MOV.U32 R3, RZ, RZ, 0xb000 ;  /* 0x0000b000ff039424 */ /* 0x002fc800078e00ff */
[----:B------:R2:W-:Y:S02]  /*f230*/  @!P1 SYNCS.ARRIVE.TRANS64 RZ, [R2+URZ+0x34830], R3 ;  /* 0x0348300302ff99a7 */ /* 0x0005e4000800003f */
[----:B--2---:R-:W-:-:S04]  /*f240*/  PRMT R3, R10, 0x9910, RZ ;  /* 0x000099100a037816 */ /* 0x004fc800000000ff */
[----:B------:R-:W-:-:S13]  /*f250*/  ISETP.NE.AND P2, PT, R3, 0x2, PT ;  /* 0x000000020300780c */ /* 0x000fda0003f45270 */
[----:B------:R-:W-:Y:S05]  /*f260*/  @P2 BRA `(.L_x_5689) ;  /* 0x0000000000042947 */ /* 0x000fea0003800000 */
[----:B------:R-:W-:Y:S01]  /*f270*/  BPT.TRAP 0x1 ;  /* 0x000000040000795c */ /* 0x000fe20000300000 */
.L_x_5689:
[----:B------:R-:W-:-:S13]  /*f280*/  ISETP.NE.AND P1, PT, R19, RZ, PT ;  /* 0x000000ff1300720c */ /* 0x000fda0003f25270 */
[----:B------:R-:W-:Y:S05]  /*f290*/  @P1 BRA `(.L_x_5690) ;  /* 0x0000000000041947 */ /* 0x000fea0003800000 */
[----:B------:R-:W-:Y:S01]  /*f2a0*/  BPT.TRAP 0x1 ;  /* 0x000000040000795c */ /* 0x000fe20000300000 */
.L_x_5690:
        /* <DEDUP_REMOVED lines=14> */
[----:B------:R-:W-:-:S02]  /*f390*/  SHF.L.U32 R3, R17, 0x1f, RZ ;  /* 0x0000001f11037819 */ /* 0x000fc400000006ff */
        /* <DEDUP_REMOVED lines=8> */
[----:B------:R-:W-:-:S05]  /*f420*/  UIADD3 UR15, UR8, 0x23c00, URZ ;  /* 0x00023c00080f7890 */ /* 0x000fca000fffe03f */
[----:B------:R-:W-:Y:S02]  /*f430*/  UMOV UR8, UR14 ;  /* 0x0000000e00087c82 */ /* 0x000fe40008000000 */
[----:B------:R1:W-:Y:S02]  /*f440*/  UTMALDG.4D.MULTICAST [UR8], [UR4], UR17, desc[UR6] ;  /* 0x00000608040073b4 */ /* 0x0003e40008019811 */
[----:B-1----:R-:W-:Y:S01]  /*f450*/  UMOV UR8, UR15 ;  /* 0x0000000f00087c82 */ /* 0x002fe20008000000 */
[----:B------:R-:W-:Y:S02]  /*f460*/  UMOV UR10, UR16 ;  /* 0x00000010000a7c82 */ /* 0x000fe40008000000 */
[----:B------:R1:W-:Y:S01]  /*f470*/  UTMALDG.4D.MULTICAST [UR8], [UR4], UR17, desc[UR6] ;  /* 0x00000608040073b4 */ /* 0x0003e20008019811 */
[----:B------:R-:W2:Y:S02]  /*f480*/  SYNCS.PHASECHK.TRANS64.TRYWAIT P1, [R2+URZ+0x34860], R3 ;  /* 0x03486003020075a7 */ /* 0x000ea4000802017f */
[----:B-12---:R-:W-:Y:S05]  /*f490*/  @!P1 BRA `(.L_x_5691) ;  /* 0x0000001c005c9947 */ /* 0x006fea0003800000 */
.L_x_5742:
[----:B------:R-:W2:Y:S02]  /*f4a0*/  S2R R10, SR_TID.X ;  /* 0x00000000000a7919 */ /* 0x000ea40000002100 */
[----:B--2---:R-:W-:-:S13]  /*f4b0*/  LOP3.LUT P1, RZ, R10, 0x7f, RZ, 0xc0, !PT ;  /* 0x0000007f0aff7812 */ /* 0x004fda000782c0ff */
[----:B-1----:R-:W-:-:S04]  /*f4c0*/  @!P1 IMAD.MOV.U32 R3, RZ, RZ, 0xb000 ;  /* 0x0000b000ff039424 */ /* 0x002fc800078e00ff */
[----:B------:R1:W-:Y:S01]  /*f4d0*/  @!P1 SYNCS.ARRIVE.TRANS64 RZ, [R2+URZ+0x34850], R3 ;  /* 0x0348500302ff99a7 */ /* 0x0003e2000800003f */
[----:B------:R-:W-:Y:S05]  /*f4e0*/  @P2 BRA `(.L_x_5692) ;  /* 0x0000000000042947 */ /* 0x000fea0003800000 */
[----:B------:R-:W-:Y:S01]  /*f4f0*/  BPT.TRAP 0x1 ;  /* 0x000000040000795c */ /* 0x000fe20000300000 */
.L_x_5692:
[----:B------:R-:W-:-:S13]  /*f500*/  ISETP.NE.AND P1, PT, R19, RZ, PT ;  /* 0x000000ff1300720c */ /* 0x000fda0003f25270 */
[----:B------:R-:W-:Y:S05]  /*f510*/  @P1 BRA `(.L_x_5693) ;  /* 0x0000000000041947 */ /* 0x000fea0003800000 */
[----:B------:R-:W-:Y:S01]  /*f520*/  BPT.TRAP 0x1 ;  /* 0x000000040000795c */ /* 0x000fe20000300000 */
.L_x_5693:
        /* <DEDUP_REMOVED lines=19> */
[----:B--2---:R-:W-:-:S05]  /*f660*/  LEA R10, R11, R10, 0x18 ;  /* 0x0000000a0b0a7211 */ /* 0x004fca00078ec0ff */
[----:B------:R-:W-:-:S05]  /*f670*/  IMAD R3, R3, 0x2, R10 ;  /* 0x0000000203037824 */ /* 0x000fca00078e020a */
[----:B------:R-:W-:-:S13]  /*f680*/  R2UR UR14, R3 ;  /* 0x00000000030e72ca */ /* 0x000fda00000e0000 */
[----:B------:R-:W-:Y:S02]  /*f690*/  UIADD3 UR8, UR14, 0x400, URZ ;  /* 0x000004000e087890 */ /* 0x000fe4000fffe03f */
[----:B------:R-:W-:-:S07]  /*f6a0*/  UIADD3 UR14, UR14, 0x5c00, URZ ;  /* 0x00005c000e0e7890 */ /* 0x000fce000fffe03f */
[----:B------:R1:W-:Y:S02]  /*f6b0*/  UTMALDG.4D.MULTICAST [UR8], [UR4], UR16, desc[UR6] ;  /* 0x00000608040073b4 */ /* 0x0003e40008019810 */
[----:B-1----:R-:W-:Y:S01]  /*f6c0*/  UMOV UR8, UR14 ;  /* 0x0000000e00087c82 */ /* 0x002fe20008000000 */
[----:B------:R-:W-:Y:S02]  /*f6d0*/  UMOV UR10, UR15 ;  /* 0x0000000f000a7c82 */ /* 0x000fe40008000000 */
[----:B------:R1:W-:Y:S02]  /*f6e0*/  UTMALDG.4D.MULTICAST [UR8], [UR4], UR16, desc[UR6] ;  /* 0x00000608040073b4 */ /* 0x0003e40008019810 */
[----:B-1----:R-:W-:Y:S01]  /*f6f0*/  NOP ;  /* 0x0000000000007918 */ /* 0x002fe20000000000 */
.L_x_5686:
[----:B------:R-:W-:Y:S05]  /*f700*/  BSYNC B0 ;  /* 0x0000000000007941 */ /* 0x000fea0003800000 */
.L_x_5685:
[----:B------:R-:W2:Y:S01]  /*f710*/  LDL.LU R2, [R1+0x14] ;  /* 0x0000140001027983 */ /* 0x000ea20000300800 */
[----:B------:R-:W-:Y:S02]  /*f720*/  IMAD.MOV.U32 R16, RZ, RZ, R9 ;  /* 0x000000ffff107224 */ /* 0x000fe400078e0009 */
[----:B------:R-:W-:Y:S02]  /*f730*/  IMAD.MOV.U32 R17, RZ, RZ, R13 ;  /* 0x000000ffff117224 */ /* 0x000fe400078e000d */
[----:B--2---:R-:W-:-:S07]  /*f740*/  VIADD R6, R2, 0xfffffffd ;  /* 0xfffffffd02067836 */ /* 0x004fce0000000000 */
.L_x_5684:
[----:B------:R-:W-:Y:S01]  /*f750*/  IMAD.MOV R3, RZ, RZ, -R14 ;  /* 0x000000ffff037224 */ /* 0x000fe200078e0a0e */
[----:B------:R-:W-:Y:S04]  /*f760*/  BSSY B0, `(.L_x_5683) ;  /* 0x00000f1000007945 */ /* 0x000fe80003800000 */
[----:B------:R-:W-:-:S13]  /*f770*/  ISETP.NE.AND P1, PT, R8, R3, PT ;  /* 0x000000030800720c */ /* 0x000fda0003f25270 */
[----:B------:R-:W-:Y:S05]  /*f780*/  @!P1 BRA `(.L_x_5694) ;  /* 0x0000000c00b89947 */ /* 0x000fea0003800000 */
[----:B------:R-:W-:-:S07]  /*f790*/  IMAD.MOV.U32 R8, RZ, RZ, R5 ;  /* 0x000000ffff087224 */ /* 0x000fce00078e0005 */
.L_x_5713:
[----:B------:R-:W-:Y:S01]  /*f7a0*/  VIADD R7, R16, 0x1 ;  /* 0x0000000110077836 */ /* 0x000fe20000000000 */
[----:B------:R-:W-:Y:S04]  /*f7b0*/  BSSY B1, `(.L_x_5695) ;  /* 0x0000073000017945 */ /* 0x000fe80003800000 */
[----:B------:R-:W-:-:S04]  /*f7c0*/  ISETP.NE.AND P1, PT, R7, 0x2, PT ;  /* 0x000000020700780c */ /* 0x000fc80003f25270 */
[----:B-1----:R-:W-:Y:S02]  /*f7d0*/  SEL R10, RZ, 0x1, P1 ;  /* 0x00000001ff0a7807 */ /* 0x002fe40000800000 */
        /* <DEDUP_REMOVED lines=24> */
.L_x_5697:
[----:B------:R-:W2:Y:S01]  /*f960*/  S2R R3, SR_CgaCtaId ;  /* 0x0000000000037919 */ /* 0x000ea20000008800 */
[----:B------:R-:W-:-:S04]  /*f970*/  MOV R2, 0x400 ;  /* 0x0000040000027802 */ /* 0x000fc80000000f00 */
[----:B--2---:R-:W-:Y:S02]  /*f980*/  LEA R2, R3, R2, 0x18 ;  /* 0x0000000203027211 */ /* 0x004fe400078ec0ff */
[----:B------:R-:W-:-:S03]  /*f990*/  SHF.L.U32 R3, R10, 0x1f, RZ ;  /* 0x0000001f0a037819 */ /* 0x000fc600000006ff */
[----:B------:R-:W-:-:S04]  /*f9a0*/  IMAD R2, R7, 0x8, R2 ;  /* 0x0000000807027824 */ /* 0x000fc800078e0202 */
[----:B------:R-:W2:Y:S02]  /*f9b0*/  SYNCS.PHASECHK.TRANS64.TRYWAIT P1, [R2+URZ+0x34840], R3 ;  /* 0x03484003020075a7 */ /* 0x000ea4000802017f */
[----:B--2---:R-:W-:Y:S05]  /*f9c0*/  @!P1 BRA `(.L_x_5698) ;  /* 0x0000001800249947 */ /* 0x004fea0003800000 */
.L_x_5743:
        /* <DEDUP_REMOVED lines=9> */
.L_x_5699:
[----:B------:R-:W-:-:S13]  /*fa60*/  ISETP.NE.AND P1, PT, R19, RZ, PT ;  /* 0x000000ff1300720c */ /* 0x000fda0003f25270 */
[----:B------:R-:W-:Y:S05]  /*fa70*/  @P1 BRA `(.L_x_5700) ;  /* 0x0000000000041947 */ /* 0x000fea0003800000 */
[----:B------:R-:W-:Y:S01]  /*fa80*/  BPT.TRAP 0x1 ;  /* 0x000000040000795c */ /* 0x000fe20000300000 */
.L_x_5700:
        /* <DEDUP_REMOVED lines=31> */
.L_x_5744:
[----:B------:R-:W2:Y:S02]  /*fc80*/  S2R R3, SR_TID.X ;  /* 0x0000000000037919 */ /* 0x000ea40000002100 */
[----:B--2---:R-:W-:-:S13]  /*fc90*/  LOP3.LUT P1, RZ, R3, 0x7f, RZ, 0xc0, !PT ;  /* 0x0000007f03ff7812 */ /* 0x004fda000782c0ff */
[----:B------:R-:W-:-:S04]  /*fca0*/  @!P1 IMAD.MOV.U32 R3, RZ, RZ, 0xb000 ;  /* 0x0000b000ff039424 */ /* 0x000fc800078e00ff */
[----:B------:R2:W-:Y:S01]  /*fcb0*/  @!P1 SYNCS.ARRIVE.TRANS64 RZ, [R2+URZ+0x34850], R3 ;  /* 0x0348500302ff99a7 */ /* 0x0005e2000800003f */
[----:B------:R-:W-:Y:S05]  /*fcc0*/  @P2 BRA `(.L_x_5702) ;  /* 0x0000000000042947 */ /* 0x000fea0003800000 */
[----:B------:R-:W-:Y:S01]  /*fcd0*/  BPT.TRAP 0x1 ;  /* 0x000000040000795c */ /* 0x000fe20000300000 */
.L_x_5702:
[----:B------:R-:W-:-:S13]  /*fce0*/  ISETP.NE.AND P1, PT, R19, RZ, PT ;  /* 0x000000ff1300720c */ /* 0x000fda0003f25270 */
[----:B------:R-:W-:Y:S05]  /*fcf0*/  @P1 BRA `(.L_x_5703) ;  /* 0x0000000000041947 */ /* 0x000fea0003800000 */
[----:B------:R-:W-:Y:S01]  /*fd00*/  BPT.TRAP 0x1 ;  /* 0x000000040000795c */ /* 0x000fe20000300000 */
.L_x_5703:
        /* <DEDUP_REMOVED lines=13> */
[----:B------:R-:W-:-:S02]  /*fde0*/  IMAD.MOV.U32 R18, RZ, RZ, R11 ;  /* 0x000000ffff127224 */ /* 0x000fc400078e000b */
        /* <DEDUP_REMOVED lines=15> */
.L_x_5696:
[----:B------:R-:W-:Y:S05]  /*fee0*/  BSYNC B1 ;  /* 0x0000000000017941 */ /* 0x000fea0003800000 */
.L_x_5695:
        /* <DEDUP_REMOVED lines=28> */
.L_x_5706:
[----:B------:R-:W2:Y:S01]  /*100b0*/  S2R R3, SR_CgaCtaId ;  /* 0x0000000000037919 */ /* 0x000ea20000008800 */
[----:B------:R-:W-:-:S04]  /*100c0*/  MOV R2, 0x400 ;  /* 0x0000040000027802 */ /* 0x000fc80000000f00 */
[----:B--2---:R-:W-:Y:S02]  /*100d0*/  LEA R2, R3, R2, 0x18 ;  /* 0x0000000203027211 */ /* 0x004fe400078ec0ff */
[----:B------:R-:W-:-:S03]  /*100e0*/  SHF.L.U32 R3, R17, 0x1f, RZ ;  /* 0x0000001f11037819 */ /* 0x000fc600000006ff */
[----:B------:R-:W-:-:S04]  /*100f0*/  IMAD R2, R16, 0x8, R2 ;  /* 0x0000000810027824 */ /* 0x000fc800078e0202 */
[----:B------:R-:W2:Y:S02]  /*10100*/  SYNCS.PHASECHK.TRANS64.TRYWAIT P1, [R2+URZ+0x34840], R3 ;  /* 0x03484003020075a7 */ /* 0x000ea4000802017f */
[----:B--2---:R-:W-:Y:S05]  /*10110*/  @!P1 BRA `(.L_x_5707) ;  /* 0x0000001000789947 */ /* 0x004fea0003800000 */
.L_x_5745:
[----:B-1----:R-:W3:Y:S01]  /*10120*/  LDL R9, [R1+0xc] ;  /* 0x00000c0001097983 */ /* 0x002ee20000100800 */
[----:B------:R-:W1:Y:S02]  /*10130*/  S2R R13, SR_TID.X ;  /* 0x00000000000d7919 */ /* 0x000e640000002100 */
[----:B-1----:R-:W-:-:S13]  /*10140*/  LOP3.LUT P1, RZ, R13, 0x7f, RZ, 0xc0, !PT ;  /* 0x0000007f0dff7812 */ /* 0x002fda000782c0ff */
[----:B--2---:R-:W-:-:S04]  /*10150*/  @!P1 MOV R3, 0xb000 ;  /* 0x0000b00000039802 */ /* 0x004fc80000000f00 */
[----:B------:R3:W-:Y:S02]  /*10160*/  @!P1 SYNCS.ARRIVE.TRANS64 RZ, [R2+URZ+0x34830], R3 ;  /* 0x0348300302ff99a7 */ /* 0x0007e4000800003f */
[----:B---3--:R-:W-:-:S04]  /*10170*/  PRMT R3, R9, 0x9910, RZ ;  /* 0x0000991009037816 */ /* 0x008fc800000000ff */
[----:B------:R-:W-:-:S13]  /*10180*/  ISETP.NE.AND P2, PT, R3, 0x2, PT ;  /* 0x000000020300780c */ /* 0x000fda0003f45270 */
[----:B------:R-:W-:Y:S05]  /*10190*/  @P2 BRA `(.L_x_5708) ;  /* 0x0000000000042947 */ /* 0x000fea0003800000 */
[----:B------:R-:W-:Y:S01]  /*101a0*/  BPT.TRAP 0x1 ;  /* 0x000000040000795c */ /* 0x000fe20000300000 */
.L_x_5708:
[----:B------:R-:W-:-:S13]  /*101b0*/  ISETP.NE.AND P1, PT, R19, RZ, PT ;  /* 0x000000ff1300720c */ /* 0x000fda0003f25270 */
[----:B------:R-:W-:Y:S05]  /*101c0*/  @P1 BRA `(.L_x_5709) ;  /* 0x0000000000041947 */ /* 0x000fea0003800000 */
[----:B------:R-:W-:Y:S01]  /*101d0*/  BPT.TRAP 0x1 ;  /* 0x000000040000795c */ /* 0x000fe20000300000 */
.L_x_5709:
        /* <DEDUP_REMOVED lines=31> */
.L_x_5746:
[----:B------:R-:W2:Y:S02]  /*103d0*/  S2R R3, SR_TID.X ;  /* 0x0000000000037919 */ /* 0x000ea40000002100 */
[----:B--2---:R-:W-:-:S13]  /*103e0*/  LOP3.LUT P1, RZ, R3, 0x7f, RZ, 0xc0, !PT ;  /* 0x0000007f03ff7812 */ /* 0x004fda000782c0ff */
[----:B------:R-:W-:-:S04]  /*103f0*/  @!P1 IMAD.MOV.U32 R3, RZ, RZ, 0xb000 ;  /* 0x0000b000ff039424 */ /* 0x000fc800078e00ff */
[----:B------:R2:W-:Y:S01]  /*10400*/  @!P1 SYNCS.ARRIVE.TRANS64 RZ, [R2+URZ+0x34850], R3 ;  /* 0x0348500302ff99a7 */ /* 0x0005e2000800003f */
[----:B------:R-:W-:Y:S05]  /*10410*/  @P2 BRA `(.L_x_5711) ;  /* 0x0000000000042947 */ /* 0x000fea0003800000 */
[----:B------:R-:W-:Y:S01]  /*10420*/  BPT.TRAP 0x1 ;  /* 0x000000040000795c */ /* 0x000fe20000300000 */
.L_x_5711:
[----:B------:R-:W-:-:S13]  /*10430*/  ISETP.NE.AND P1, PT, R19, RZ, PT ;  /* 0x000000ff1300720c */ /* 0x000fda0003f25270 */
[----:B------:R-:W-:Y:S05]  /*10440*/  @P1 BRA `(.L_x_5712) ;  /* 0x0000000000041947 */ /* 0x000fea0003800000 */
[----:B------:R-:W-:Y:S01]  /*10450*/  BPT.TRAP 0x1 ;  /* 0x000000040000795c */ /* 0x000fe20000300000 */
.L_x_5712:
        /* <DEDUP_REMOVED lines=23> */
[----:B------:R-:W-:-:S07]  /*105d0*/  UIADD3 UR14, UR14, 0x5c00, URZ ;  /* 0x00005c000e0e7890 */ /* 0x000fce000fffe03f */
[----:B------:R2:W-:Y:S02]  /*105e0*/  UTMALDG.4D.MULTICAST [UR8], [UR4], UR16, desc[UR6] ;  /* 0x00000608040073b4 */ /* 0x0005e40008019810 */
[----:B--2---:R-:W-:Y:S01]  /*105f0*/  UMOV UR8, UR14 ;  /* 0x0000000e00087c82 */ /* 0x004fe20008000000 */
[----:B------:R-:W-:Y:S02]  /*10600*/  UMOV UR10, UR15 ;  /* 0x0000000f000a7c82 */ /* 0x000fe40008000000 */
[----:B------:R2:W-:Y:S02]  /*10610*/  UTMALDG.4D.MULTICAST [UR8], [UR4], UR16, desc[UR6] ;  /* 0x00000608040073b4 */ /* 0x0005e40008019810 */
[----:B--2---:R-:W-:Y:S01]  /*10620*/  NOP ;  /* 0x0000000000007918 */ /* 0x004fe20000000000 */
.L_x_5705:
[----:B------:R-:W-:Y:S05]  /*10630*/  BSYNC B1 ;  /* 0x0000000000017941 */ /* 0x000fea0003800000 */
.L_x_5704:
[C---:B------:R-:W-:Y:S01]  /*10640*/  ISETP.GT.AND P1, PT, R6.reuse, 0x1, PT ;  /* 0x000000010600780c */ /* 0x040fe20003f24270 */
[----:B------:R-:W-:-:S12]  /*10650*/  VIADD R6, R6, 0xfffffffe ;  /* 0xfffffffe06067836 */ /* 0x000fd80000000000 */
[----:B------:R-:W-:Y:S05]  /*10660*/  @P1 BRA `(.L_x_5713) ;  /* 0xfffffff0004c1947 */ /* 0x000fea000383ffff */
.L_x_5694:
[----:B------:R-:W-:Y:S05]  /*10670*/  BSYNC B0 ;  /* 0x0000000000007941 */ /* 0x000fea0003800000 */
.L_x_5683:
        /* <DEDUP_REMOVED lines=9> */
.L_x_5747:
        /* <DEDUP_REMOVED lines=9> */
.L_x_5717:
[----:B------:R-:W-:-:S13]  /*107a0*/  ISETP.NE.AND P0, PT, R19, RZ, PT ;  /* 0x000000ff1300720c */ /* 0x000fda0003f05270 */
[----:B------:R-:W-:Y:S05]  /*107b0*/  @P0 BRA `(.L_x_5718) ;  /* 0x0000000000040947 */ /* 0x000fea0003800000 */
[----:B------:R-:W-:Y:S01]  /*107c0*/  BPT.TRAP 0x1 ;  /* 0x000000040000795c */ /* 0x000fe20000300000 */
.L_x_5718:
        /* <DEDUP_REMOVED lines=12> */
[----:B------:R-:W-:-:S06]  /*10890*/  UMOV UR15, 0x40 ;  /* 0x00000040000f7882 */ /* 0x000fcc0000000000 */
[----:B------:R-:W-:Y:S02]  /*108a0*/  UIMAD UR11, UR11, 0xb0, UR5 ;  /* 0x000000b00b0b78a4 */ /* 0x000fe4000f8e0205 */
[----:B------:R-:W-:Y:S02]  /*108b0*/  UIADD3 UR9, UR9, 0x34850, URZ ;  /* 0x0003485009097890 */ /* 0x000fe4000fffe03f */
[----:B------:R-:W-:Y:S01]  /*108c0*/  UIADD3.X UR5, URZ, UR37, URZ, UP0, !UPT ;  /* 0x000000253f057290 */ /* 0x000fe200087fe43f */
[----:B-1----:R-:W-:-:S05]  /*108d0*/  LEA R3, R4, R3, 0x18 ;  /* 0x0000000304037211 */ /* 0x002fca00078ec0ff */
[----:B------:R-:W-:-:S05]  /*108e0*/  IMAD R21, R21, 0x2, R3 ;  /* 0x0000000215157824 */ /* 0x000fca00078e0203 */
[----:B------:R-:W-:-:S13]  /*108f0*/  R2UR UR6, R21 ;  /* 0x00000000150672ca */ /* 0x000fda00000e0000 */
[----:B------:R-:W-:Y:S02]  /*10900*/  UIADD3 UR8, UR6, 0x400, URZ ;  /* 0x0000040006087890 */ /* 0x000fe4000fffe03f */
[----:B------:R-:W-:-:S03]  /*10910*/  UIADD3 UR14, UR6, 0x5c00, URZ ;  /* 0x00005c00060e7890 */ /* 0x000fc6000fffe03f */
[----:B------:R-:W-:-:S04]  /*10920*/  UMOV UR6, 0x0 ;  /* 0x0000000000067882 */ /* 0x000fc80000000000 */
[----:B------:R1:W-:Y:S02]  /*10930*/  UTMALDG.4D.MULTICAST [UR8], [UR4], UR16, desc[UR6] ;  /* 0x00000608040073b4 */ /* 0x0003e40008019810 */
[----:B-1----:R-:W-:Y:S01]  /*10940*/  UMOV UR8, UR14 ;  /* 0x0000000e00087c82 */ /* 0x002fe20008000000 */
[----:B------:R-:W-:Y:S02]  /*10950*/  UMOV UR10, UR15 ;  /* 0x0000000f000a7c82 */ /* 0x000fe40008000000 */
[----:B------:R2:W-:Y:S02]  /*10960*/  UTMALDG.4D.MULTICAST [UR8], [UR4], UR16, desc[UR6] ;  /* 0x00000608040073b4 */ /* 0x0005e40008019810 */
[----:B--2---:R-:W-:Y:S01]  /*10970*/  NOP ;  /* 0x0000000000007918 */ /* 0x004fe20000000000 */
.L_x_5715:
[----:B------:R-:W-:Y:S05]  /*10980*/  BSYNC B0 ;  /* 0x0000000000007941 */ /* 0x000fea0003800000 */
.L_x_5714:
[----:B------:R-:W2:Y:S01]  /*10990*/  LDL.LU R0, [R1+0x18] ;  /* 0x0000180001007983 */ /* 0x000ea20000300800 */
[----:B------:R-:W-:-:S03]  /*109a0*/  ULDC UR4, c[0x0][0xda4] ;  /* 0x0003690000047ab9 */ /* 0x000fc60000000800 */
[----:B-1----:R-:W3:Y:S01]  /*109b0*/  LDL.LU R2, [R1+0x24] ;  /* 0x0000240001027983 */ /* 0x002ee20000300800 */
        /* <DEDUP_REMOVED lines=8> */
[----:B-1----:R-:W-:-:S04]  /*10a40*/  SEL R0, RZ, 0x1, P0 ;  /* 0x00000001ff007807 */ /* 0x002fc80000000000 */
[----:B------:R-:W-:-:S05]  /*10a50*/  LOP3.LUT R17, R17, R0, RZ, 0x3c, !PT ;  /* 0x0000000011117212 */ /* 0x000fca00078e3cff */
[----:B--2---:R-:W-:Y:S05]  /*10a60*/  @!P1 BRA `(.L_x_5719) ;  /* 0xffffffd000e89947 */ /* 0x004fea000383ffff */
[----:B------:R-:W-:-:S07]  /*10a70*/  LOP3.LUT R2, R2, 0x1, RZ, 0xc, !PT ;  /* 0x0000000102027812 */ /* 0x000fce00078e0cff */
.L_x_5668:
[----:B------:R-:W1:Y:S01]  /*10a80*/  S2R R3, SR_CgaCtaId ;  /* 0x0000000000037919 */ /* 0x000e620000008800 */
[----:B------:R-:W-:Y:S01]  /*10a90*/  MOV R0, 0x400 ;  /* 0x0000040000007802 */ /* 0x000fe20000000f00 */
[----:B------:R-:W-:Y:S03]  /*10aa0*/  BSSY B0, `(.L_x_5720) ;  /* 0x0000005000007945 */ /* 0x000fe60003800000 */
[----:B-1----:R-:W-:Y:S02]  /*10ab0*/  LEA R0, R3, R0, 0x18 ;  /* 0x0000000003007211 */ /* 0x002fe400078ec0ff */
[----:B------:R-:W-:-:S04]  /*10ac0*/  SHF.L.U32 R3, R2, 0x1f, RZ ;  /* 0x0000001f02037819 */ /* 0x000fc800000006ff */
[----:B------:R-:W1:Y:S02]  /*10ad0*/  SYNCS.PHASECHK.TRANS64.TRYWAIT P0, [R0+URZ+0x34820], R3 ;  /* 0x03482003000075a7 */ /* 0x000e64000800017f */
[----:B-1----:R-:W-:Y:S05]  /*10ae0*/  @!P0 BRA `(.L_x_5721) ;  /* 0x0000000800408947 */ /* 0x002fea0003800000 */
.L_x_5748:
[----:B------:R-:W-:Y:S05]  /*10af0*/  BSYNC B0 ;  /* 0x0000000000007941 */ /* 0x000fea0003800000 */
.L_x_5720:
[----:B------:R-:W-:-:S03]  /*10b00*/  UMOV UR4, 0xffffffff ;  /* 0xffffffff00047882 */ /* 0x000fc60000000000 */
[----:B------:R-:W-:Y:S05]  /*10b10*/  BRA.DIV UR4, `(.L_x_5722) ;  /* 0x0000000a04487947 */ /* 0x000fea000b800000 */
[----:B------:R-:W2:Y:S02]  /*10b20*/  S2R R2, SR_TID.X ;  /* 0x0000000000027919 */ /* 0x000ea40000002100 */
[----:B--2---:R-:W-:-:S04]  /*10b30*/  SHF.R.U32.HI R2, RZ, 0x5, R2 ;  /* 0x00000005ff027819 */ /* 0x004fc80000011602 */
[----:B------:R-:W-:-:S05]  /*10b40*/  LOP3.LUT R2, R2, 0x3, RZ, 0xc0, !PT ;  /* 0x0000000302027812 */ /* 0x000fca00078ec0ff */
[----:B------:R2:W3:Y:S02]  /*10b50*/  SHFL.IDX PT, R14, R2, RZ, 0x1f ;  /* 0x00001fff020e7589 */ /* 0x0004e400000e0000 */
.L_x_5751:
[----:B---3--:R-:W-:Y:S01]  /*10b60*/  ISETP.NE.AND P0, PT, R14, RZ, PT ;  /* 0x000000ff0e00720c */ /* 0x008fe20003f05270 */
[----:B------:R-:W-:-:S12]  /*10b70*/  BSSY B0, `(.L_x_5723) ;  /* 0x0000024000007945 */ /* 0x000fd80003800000 */
[----:B------:R-:W-:Y:S05]  /*10b80*/  @P0 BRA `(.L_x_5724) ;  /* 0x0000000000880947 */ /* 0x000fea0003800000 */
[----:B------:R-:W-:-:S03]  /*10b90*/  UMOV UR4, 0xffffffff ;  /* 0xffffffff00047882 */ /* 0x000fc60000000000 */
[----:B------:R-:W-:Y:S05]  /*10ba0*/  BRA.DIV UR4, `(.L_x_5725) ;  /* 0x0000000a04587947 */ /* 0x000fea000b800000 */
[----:B------:R-:W-:-:S13]  /*10bb0*/  ELECT P6, URZ, PT ;  /* 0x00000000003f782f */ /* 0x000fda00038c0000 */
.L_x_5754:
[----:B------:R-:W-:Y:S05]  /*10bc0*/  @!P6 BRA `(.L_x_5724) ;  /* 0x000000000078e947 */ /* 0x000fea0003800000 */
[----:B--2---:R-:W2:Y:S02]  /*10bd0*/  LDL.LU R2, [R1+0x1c] ;  /* 0x00001c0001027983 */ /* 0x004ea40000300800 */
[----:B--2---:R-:W-:-:S04]  /*10be0*/  LOP3.LUT R2, R2, 0x2, RZ, 0xfc, !PT ;  /* 0x0000000202027812 */ /* 0x004fc800078efcff */
[----:B------:R-:W-:-:S13]  /*10bf0*/  ISETP.NE.AND P2, PT, R2, 0x3, PT ;  /* 0x000000030200780c */ /* 0x000fda0003f45270 */
[----:B------:R-:W-:Y:S05]  /*10c00*/  @!P2 BRA `(.L_x_5726) ;  /* 0x000000000004a947 */ /* 0x000fea0003800000 */
[----:B------:R-:W-:Y:S01]  /*10c10*/  BPT.TRAP 0x1 ;  /* 0x000000040000795c */ /* 0x000fe20000300000 */
.L_x_5726:
        /* <DEDUP_REMOVED lines=12> */
.L_x_5755:
[----:B------:R-:W2:Y:S02]  /*10ce0*/  SYNCS.PHASECHK.TRANS64.TRYWAIT P0, [R3+URZ], R2 ;  /* 0x00000002030075a7 */ /* 0x000ea4000800017f */
[----:B--2---:R-:W-:Y:S05]  /*10cf0*/  @!P0 BRA `(.L_x_5728) ;  /* 0x0000000800388947 */ /* 0x004fea0003800000 */
.L_x_5756:
[----:B------:R-:W-:Y:S05]  /*10d00*/  @!P2 BRA `(.L_x_5729) ;  /* 0x000000000004a947 */ /* 0x000fea0003800000 */
[----:B------:R-:W-:Y:S01]  /*10d10*/  BPT.TRAP 0x1 ;  /* 0x000000040000795c */ /* 0x000fe20000300000 */
.L_x_5729:
[----:B--2---:R-:W-:-:S05]  /*10d20*/  IADD3 R3, R0, 0x34860, RZ ;  /* 0x0003486000037810 */ /* 0x004fca0007ffe0ff */
[----:B------:R-:W-:-:S04]  /*10d30*/  IMAD R16, R16, 0x8, R3 ;  /* 0x0000000810107824 */ /* 0x000fc800078e0203 */
[----:B------:R-:W2:Y:S02]  /*10d40*/  SYNCS.PHASECHK.TRANS64.TRYWAIT P0, [R16+URZ], R5 ;  /* 0x00000005100075a7 */ /* 0x000ea4000800017f */
[----:B--2---:R-:W-:Y:S05]  /*10d50*/  @!P0 BRA `(.L_x_5730) ;  /* 0x0000000800348947 */ /* 0x004fea0003800000 */
.L_x_5757:
[----:B------:R-:W-:-:S07]  /*10d60*/  IMAD R3, R4, 0x8, R3 ;  /* 0x0000000804037824 */ /* 0x000fce00078e0203 */
.L_x_5731:
[----:B---3--:R3:W4:Y:S02]  /*10d70*/  SYNCS.PHASECHK.TRANS64.TRYWAIT P0, [R3+URZ], R2 ;  /* 0x00000002030075a7 */ /* 0x008724000800017f */
[----:B----4-:R-:W-:Y:S05]  /*10d80*/  @!P0 NANOSLEEP.SYNCS 0x989680 ;  /* 0x009896800000895d */ /* 0x010fea0003900000 */
[----:B------:R-:W4:Y:S02]  /*10d90*/  @!P0 SYNCS.PHASECHK.TRANS64 P0, [R3+URZ], R2 ;  /* 0x00000002030085a7 */ /* 0x000f24000800007f */
[----:B----4-:R-:W-:Y:S05]  /*10da0*/  @!P0 BRA `(.L_x_5731) ;  /* 0xfffffffc00f08947 */ /* 0x010fea000383ffff */
.L_x_5724:
[----:B------:R-:W-:Y:S05]  /*10db0*/  BSYNC B0 ;  /* 0x0000000000007941 */ /* 0x000fea0003800000 */
.L_x_5723:
[----:B------:R-:W-:Y:S05]  /*10dc0*/  EXIT ;  /* 0x000000000000794d */ /* 0x000fea0003800000 */
.L_x_5642:
[----:B-1----:R-:W-:-:S04]  /*10dd0*/  IMAD.U32 R3, RZ, RZ, UR39 ;  /* 0x00000027ff037e24 */ /* 0x002fc8000f8e00ff */
[----:B------:R1:W2:Y:S03]  /*10de0*/  SYNCS.PHASECHK.TRANS64.TRYWAIT P1, [R3+URZ+0x34800], R0 ;  /* 0x03480000030075a7 */ /* 0x0002a6000802017f */
[----:B--2---:R-:W-:Y:S05]  /*10df0*/  @!P1 NANOSLEEP.SYNCS 0x989680 ;  /* 0x009896800000995d */ /* 0x004fea0003900000 */
[----:B------:R-:W2:Y:S02]  /*10e00*/  @!P1 SYNCS.PHASECHK.TRANS64 P1, [R3+URZ+0x34800], R0 ;  /* 0x03480000030095a7 */ /* 0x000ea4000802007f */
[----:B--2---:R-:W-:Y:S05]  /*10e10*/  @!P1 BRA `(.L_x_5642) ;  /* 0xfffffffc00ec9947 */ /* 0x004fea000383ffff */
[----:B------:R-:W-:Y:S05]  /*10e20*/  BRA `(.L_x_5732) ;  /* 0xffffff0800247947 */ /* 0x000fea000383ffff */
.L_x_5646:
[----:B--2---:R2:W3:Y:S02]  /*10e30*/  SYNCS.PHASECHK.TRANS64.TRYWAIT P1, [R10+URZ+0x34830], R3 ;  /* 0x034830030a0075a7 */ /* 0x0044e4000802017f */
[----:B---3--:R-:W-:Y:S05]  /*10e40*/  @!P1 NANOSLEEP.SYNCS 0x989680 ;  /* 0x009896800000995d */ /* 0x008fea0003900000 */
[----:B------:R-:W3:Y:S02]  /*10e50*/  @!P1 SYNCS.PHASECHK.TRANS64 P1, [R10+URZ+0x34830], R3 ;  /* 0x034830030a0095a7 */ /* 0x000ee4000802007f */
[----:B---3--:R-:W-:Y:S05]  /*10e60*/  @!P1 BRA `(.L_x_5646) ;  /* 0xfffffffc00f09947 */ /* 0x008fea000383ffff */
[----:B------:R-:W-:Y:S05]  /*10e70*/  BRA `(.L_x_5645) ;  /* 0xffffff0800407947 */ /* 0x000fea000383ffff */
.L_x_5652:
[----:B--2---:R-:W-:-:S04]  /*10e80*/  IMAD.U32 R20, RZ, RZ, UR6 ;  /* 0x00000006ff147e24 */ /* 0x004fc8000f8e00ff */
[----:B------:R2:W3:Y:S03]  /*10e90*/  SYNCS.PHASECHK.TRANS64.TRYWAIT P1, [R20+URZ+0x34830], R15 ;  /* 0x0348300f140075a7 */ /* 0x0004e6000802017f */
[----:B---3--:R-:W-:Y:S05]  /*10ea0*/  @!P1 NANOSLEEP.SYNCS 0x989680 ;  /* 0x009896800000995d */ /* 0x008fea0003900000 */
[----:B------:R-:W3:Y:S02]  /*10eb0*/  @!P1 SYNCS.PHASECHK.TRANS64 P1, [R20+URZ+0x34830], R15 ;  /* 0x0348300f140095a7 */ /* 0x000ee4000802007f */
[----:B---3--:R-:W-:Y:S05]  /*10ec0*/  @!P1 BRA `(.L_x_5652) ;  /* 0xfffffffc00ec9947 */ /* 0x008fea000383ffff */
[----:B------:R-:W-:Y:S05]  /*10ed0*/  BRA `(.L_x_5649) ;  /* 0xffffff6000747947 */ /* 0x000fea000383ffff */
.L_x_5656:
[----:B--2---:R-:W-:-:S04]  /*10ee0*/  IMAD.U32 R20, RZ, RZ, UR6 ;  /* 0x00000006ff147e24 */ /* 0x004fc8000f8e00ff */
[----:B------:R2:W3:Y:S03]  /*10ef0*/  SYNCS.PHASECHK.TRANS64.TRYWAIT P1, [R20+URZ+0x34850], R15 ;  /* 0x0348500f140075a7 */ /* 0x0004e6000802017f */
[----:B---3--:R-:W-:Y:S05]  /*10f00*/  @!P1 NANOSLEEP.SYNCS 0x989680 ;  /* 0x009896800000995d */ /* 0x008fea0003900000 */
[----:B------:R-:W3:Y:S02]  /*10f10*/  @!P1 SYNCS.PHASECHK.TRANS64 P1, [R20+URZ+0x34850], R15 ;  /* 0x0348500f140095a7 */ /* 0x000ee4000802007f */
[----:B---3--:R-:W-:Y:S05]  /*10f20*/  @!P1 BRA `(.L_x_5656) ;  /* 0xfffffffc00ec9947 */ /* 0x008fea000383ffff */
[----:B------:R-:W-:Y:S05]  /*10f30*/  BRA `(.L_x_5653) ;  /* 0xffffff88003c7947 */ /* 0x000fea000383ffff */
.L_x_5663:
[----:B--2---:R-:W-:-:S04]  /*10f40*/  MOV R3, UR5 ;  /* 0x0000000500037c02 */ /* 0x004fc80008000f00 */
[----:B------:R2:W3:Y:S03]  /*10f50*/  SYNCS.PHASECHK.TRANS64.TRYWAIT P1, [R3+URZ+0x34850], R0 ;  /* 0x03485000030075a7 */ /* 0x0004e6000802017f */
[----:B---3--:R-:W-:Y:S05]  /*10f60*/  @!P1 NANOSLEEP.SYNCS 0x989680 ;  /* 0x009896800000995d */ /* 0x008fea0003900000 */
[----:B------:R-:W3:Y:S02]  /*10f70*/  @!P1 SYNCS.PHASECHK.TRANS64 P1, [R3+URZ+0x34850], R0 ;  /* 0x03485000030095a7 */ /* 0x000ee4000802007f */
[----:B---3--:R-:W-:Y:S05]  /*10f80*/  @!P1 BRA `(.L_x_5663) ;  /* 0xfffffffc00ec9947 */ /* 0x008fea000383ffff */
[----:B------:R-:W-:Y:S05]  /*10f90*/  BRA `(.L_x_5662) ;  /* 0xffffffb400f07947 */ /* 0x000fea000383ffff */
.L_x_5674:
        /* <DEDUP_REMOVED lines=11> */
.L_x_5734:
[----:B------:R-:W-:Y:S05]  /*11050*/  BSYNC B0 ;  /* 0x0000000000007941 */ /* 0x000fea0003800000 */
.L_x_5733:
[----:B------:R-:W-:Y:S05]  /*11060*/  BRA `(.L_x_5735) ;  /* 0xffffffd400dc7947 */ /* 0x000fea000383ffff */
.L_x_5675:
[----:B------:R-:W-:Y:S01]  /*11070*/  BSSY B0, `(.L_x_5736) ;  /* 0x0000006000007945 */ /* 0x000fe20003800000 */
[----:B------:R-:W-:-:S07]  /*11080*/  IMAD.MOV.U32 R15, RZ, RZ, -0x1 ;  /* 0xffffffffff0f7424 */ /* 0x000fce00078e00ff */
[----:B------:R-:W-:Y:S05]  /*11090*/  WARPSYNC.COLLECTIVE R15, `(.L_x_5737) ;  /* 0x000000000f0c7348 */ /* 0x000fea0003c00000 */
[----:B------:R-:W-:Y:S02]  /*110a0*/  ELECT P6, UR62, PT ;  /* 0x00000000003e782f */ /* 0x000fe400038c0000 */
[----:B------:R-:W-:Y:S01]  /*110b0*/  MOV R14, UR62 ;  /* 0x0000003e000e7c02 */ /* 0x000fe20008000f00 */
[----:B------:R-:W-:Y:S10]  /*110c0*/  ENDCOLLECTIVE ;  /* 0x000000000000791b */ /* 0x000ff40003800000 */
.L_x_5737:
[----:B------:R-:W-:Y:S05]  /*110d0*/  BSYNC B0 ;  /* 0x0000000000007941 */ /* 0x000fea0003800000 */
.L_x_5736:
[----:B------:R-:W-:Y:S05]  /*110e0*/  BRA `(.L_x_5738) ;  /* 0xffffffd400d87947 */ /* 0x000fea000383ffff */
.L_x_5678:
[----:B--2---:R2:W3:Y:S02]  /*110f0*/  SYNCS.PHASECHK.TRANS64.TRYWAIT P1, [R5+URZ+0x34840], R9 ;  /* 0x03484009050075a7 */ /* 0x0044e4000802017f */
[----:B---3--:R-:W-:Y:S05]  /*11100*/  @!P1 NANOSLEEP.SYNCS 0x989680 ;  /* 0x009896800000995d */ /* 0x008fea0003900000 */
[----:B------:R-:W3:Y:S02]  /*11110*/  @!P1 SYNCS.PHASECHK.TRANS64 P1, [R5+URZ+0x34840], R9 ;  /* 0x03484009050095a7 */ /* 0x000ee4000802007f */
[----:B---3--:R-:W-:Y:S05]  /*11120*/  @!P1 BRA `(.L_x_5678) ;  /* 0xfffffffc00f09947 */ /* 0x008fea000383ffff */
[----:B------:R-:W-:Y:S05]  /*11130*/  BRA `(.L_x_5739) ;  /* 0xffffffd800387947 */ /* 0x000fea000383ffff */
.L_x_5682:
        /* <DEDUP_REMOVED lines=8> */
.L_x_5688:
[----:B-1----:R1:W2:Y:S02]  /*111c0*/  SYNCS.PHASECHK.TRANS64.TRYWAIT P1, [R2+URZ+0x34840], R3 ;  /* 0x03484003020075a7 */ /* 0x0022a4000802017f */
[----:B--2---:R-:W-:Y:S05]  /*111d0*/  @!P1 NANOSLEEP.SYNCS 0x989680 ;  /* 0x009896800000995d */ /* 0x004fea0003900000 */
[----:B------:R-:W2:Y:S02]  /*111e0*/  @!P1 SYNCS.PHASECHK.TRANS64 P1, [R2+URZ+0x34840], R3 ;  /* 0x03484003020095a7 */ /* 0x000ea4000802007f */
[----:B--2---:R-:W-:Y:S05]  /*111f0*/  @!P1 BRA `(.L_x_5688) ;  /* 0xfffffffc00f09947 */ /* 0x004fea000383ffff */
[----:B------:R-:W-:Y:S05]  /*11200*/  BRA `(.L_x_5741) ;  /* 0xffffffdc00f87947 */ /* 0x000fea000383ffff */
.L_x_5691:
[----:B-1----:R1:W2:Y:S02]  /*11210*/  SYNCS.PHASECHK.TRANS64.TRYWAIT P1, [R2+URZ+0x34860], R3 ;  /* 0x03486003020075a7 */ /* 0x0022a4000802017f */
[----:B--2---:R-:W-:Y:S05]  /*11220*/  @!P1 NANOSLEEP.SYNCS 0x989680 ;  /* 0x009896800000995d */ /* 0x004fea0003900000 */
[----:B------:R-:W2:Y:S02]  /*11230*/  @!P1 SYNCS.PHASECHK.TRANS64 P1, [R2+URZ+0x34860], R3 ;  /* 0x03486003020095a7 */ /* 0x000ea4000802007f */
[----:B--2---:R-:W-:Y:S05]  /*11240*/  @!P1 BRA `(.L_x_5691) ;  /* 0xfffffffc00f09947 */ /* 0x004fea000383ffff */
[----:B------:R-:W-:Y:S05]  /*11250*/  BRA `(.L_x_5742) ;  /* 0xffffffe000907947 */ /* 0x000fea000383ffff */
.L_x_5698:
[----:B--2---:R2:W3:Y:S02]  /*11260*/  SYNCS.PHASECHK.TRANS64.TRYWAIT P1, [R2+URZ+0x34840], R3 ;  /* 0x03484003020075a7 */ /* 0x0044e4000802017f */
[----:B---3--:R-:W-:Y:S05]  /*11270*/  @!P1 NANOSLEEP.SYNCS 0x989680 ;  /* 0x009896800000995d */ /* 0x008fea0003900000 */
[----:B------:R-:W3:Y:S02]  /*11280*/  @!P1 SYNCS.PHASECHK.TRANS64 P1, [R2+URZ+0x34840], R3 ;  /* 0x03484003020095a7 */ /* 0x000ee4000802007f */
[----:B---3--:R-:W-:Y:S05]  /*11290*/  @!P1 BRA `(.L_x_5698) ;  /* 0xfffffffc00f09947 */ /* 0x008fea000383ffff */
[----:B------:R-:W-:Y:S05]  /*112a0*/  BRA `(.L_x_5743) ;  /* 0xffffffe400c87947 */ /* 0x000fea000383ffff */
.L_x_5701:
[----:B-1----:R1:W2:Y:S02]  /*112b0*/  SYNCS.PHASECHK.TRANS64.TRYWAIT P1, [R2+URZ+0x34860], R17 ;  /* 0x03486011020075a7 */ /* 0x0022a4000802017f */
[----:B--2---:R-:W-:Y:S05]  /*112c0*/  @!P1 NANOSLEEP.SYNCS 0x989680 ;  /* 0x009896800000995d */ /* 0x004fea0003900000 */
[----:B------:R-:W2:Y:S02]  /*112d0*/  @!P1 SYNCS.PHASECHK.TRANS64 P1, [R2+URZ+0x34860], R17 ;  /* 0x03486011020095a7 */ /* 0x000ea4000802007f */
[----:B--2---:R-:W-:Y:S05]  /*112e0*/  @!P1 BRA `(.L_x_5701) ;  /* 0xfffffffc00f09947 */ /* 0x004fea000383ffff */
[----:B------:R-:W-:Y:S05]  /*112f0*/  BRA `(.L_x_5744) ;  /* 0xffffffe800607947 */ /* 0x000fea000383ffff */
.L_x_5707:
[----:B--2---:R2:W3:Y:S02]  /*11300*/  SYNCS.PHASECHK.TRANS64.TRYWAIT P1, [R2+URZ+0x34840], R3 ;  /* 0x03484003020075a7 */ /* 0x0044e4000802017f */
[----:B---3--:R-:W-:Y:S05]  /*11310*/  @!P1 NANOSLEEP.SYNCS 0x989680 ;  /* 0x009896800000995d */ /* 0x008fea0003900000 */
[----:B------:R-:W3:Y:S02]  /*11320*/  @!P1 SYNCS.PHASECHK.TRANS64 P1, [R2+URZ+0x34840], R3 ;  /* 0x03484003020095a7 */ /* 0x000ee4000802007f */
[----:B---3--:R-:W-:Y:S05]  /*11330*/  @!P1 BRA `(.L_x_5707) ;  /* 0xfffffffc00f09947 */ /* 0x008fea000383ffff */
[----:B------:R-:W-:Y:S05]  /*11340*/  BRA `(.L_x_5745) ;  /* 0xffffffec00747947 */ /* 0x000fea000383ffff */
.L_x_5710:
[----:B-1----:R1:W2:Y:S02]  /*11350*/  SYNCS.PHASECHK.TRANS64.TRYWAIT P1, [R2+URZ+0x34860], R10 ;  /* 0x0348600a020075a7 */ /* 0x0022a4000802017f */
[----:B--2---:R-:W-:Y:S05]  /*11360*/  @!P1 NANOSLEEP.SYNCS 0x989680 ;  /* 0x009896800000995d */ /* 0x004fea0003900000 */
[----:B------:R-:W2:Y:S02]  /*11370*/  @!P1 SYNCS.PHASECHK.TRANS64 P1, [R2+URZ+0x34860], R10 ;  /* 0x0348600a020095a7 */ /* 0x000ea4000802007f */
[----:B--2---:R-:W-:Y:S05]  /*11380*/  @!P1 BRA `(.L_x_5710) ;  /* 0xfffffffc00f09947 */ /* 0x004fea000383ffff */
[----:B------:R-:W-:Y:S05]  /*11390*/  BRA `(.L_x_5746) ;  /* 0xfffffff0000c7947 */ /* 0x000fea000383ffff */
.L_x_5716:
[----:B-1----:R1:W2:Y:S02]  /*113a0*/  SYNCS.PHASECHK.TRANS64.TRYWAIT P0, [R2+URZ+0x34860], R3 ;  /* 0x03486003020075a7 */ /* 0x0022a4000800017f */
[----:B--2---:R-:W-:Y:S05]  /*113b0*/  @!P0 NANOSLEEP.SYNCS 0x989680 ;  /* 0x009896800000895d */ /* 0x004fea0003900000 */
[----:B------:R-:W2:Y:S02]  /*113c0*/  @!P0 SYNCS.PHASECHK.TRANS64 P0, [R2+URZ+0x34860], R3 ;  /* 0x03486003020085a7 */ /* 0x000ea4000800007f */
[----:B--2---:R-:W-:Y:S05]  /*113d0*/  @!P0 BRA `(.L_x_5716) ;  /* 0xfffffffc00f08947 */ /* 0x004fea000383ffff */
[----:B------:R-:W-:Y:S05]  /*113e0*/  BRA `(.L_x_5747) ;  /* 0xfffffff000c87947 */ /* 0x000fea000383ffff */
.L_x_5721:
[----:B-1----:R1:W2:Y:S02]  /*113f0*/  SYNCS.PHASECHK.TRANS64.TRYWAIT P0, [R0+URZ+0x34820], R3 ;  /* 0x03482003000075a7 */ /* 0x0022a4000800017f */
[----:B--2---:R-:W-:Y:S05]  /*11400*/  @!P0 NANOSLEEP.SYNCS 0x989680 ;  /* 0x009896800000895d */ /* 0x004fea0003900000 */
[----:B------:R-:W2:Y:S02]  /*11410*/  @!P0 SYNCS.PHASECHK.TRANS64 P0, [R0+URZ+0x34820], R3 ;  /* 0x03482003000085a7 */ /* 0x000ea4000800007f */
[----:B--2---:R-:W-:Y:S05]  /*11420*/  @!P0 BRA `(.L_x_5721) ;  /* 0xfffffffc00f08947 */ /* 0x004fea000383ffff */
[----:B------:R-:W-:Y:S05]  /*11430*/  BRA `(.L_x_5748) ;  /* 0xfffffff400ac7947 */ /* 0x000fea000383ffff */
.L_x_5722:
[----:B------:R-:W2:Y:S01]  /*11440*/  S2R R2, SR_TID.X ;  /* 0x0000000000027919 */ /* 0x000ea20000002100 */
[----:B------:R-:W-:Y:S01]  /*11450*/  BSSY B0, `(.L_x_5749) ;  /* 0x000000a000007945 */ /* 0x000fe20003800000 */
[----:B------:R-:W-:Y:S02]  /*11460*/  IMAD.MOV.U32 R12, RZ, RZ, RZ ;  /* 0x000000ffff0c7224 */ /* 0x000fe400078e00ff */
[----:B------:R-:W-:Y:S02]  /*11470*/  IMAD.MOV.U32 R11, RZ, RZ, 0x1f ;  /* 0x0000001fff0b7424 */ /* 0x000fe400078e00ff */
[----:B------:R-:W-:Y:S01]  /*11480*/  IMAD.MOV.U32 R15, RZ, RZ, -0x1 ;  /* 0xffffffffff0f7424 */ /* 0x000fe200078e00ff */
[----:B--2---:R-:W-:-:S04]  /*11490*/  SHF.R.U32.HI R2, RZ, 0x5, R2 ;  /* 0x00000005ff027819 */ /* 0x004fc80000011602 */
[----:B------:R-:W-:-:S04]  /*114a0*/  LOP3.LUT R2, R2, 0x3, RZ, 0xc0, !PT ;  /* 0x0000000302027812 */ /* 0x000fc800078ec0ff */
[----:B------:R-:W-:-:S07]  /*114b0*/  MOV R13, R2 ;  /* 0x00000002000d7202 */ /* 0x000fce0000000f00 */
[----:B-1----:R-:W-:Y:S05]  /*114c0*/  WARPSYNC.COLLECTIVE R15, `(.L_x_5750) ;  /* 0x000000000f087348 */ /* 0x002fea0003c00000 */
[----:B------:R2:W3:Y:S02]  /*114d0*/  SHFL.IDX P6, R14, R13, R12, R11 ;  /* 0x0000000c0d0e7389 */ /* 0x0004e400000c000b */
[----:B-123--:R-:W-:Y:S01]  /*114e0*/  ENDCOLLECTIVE ;  /* 0x000000000000791b */ /* 0x00efe20003800000 */
.L_x_5750:
[----:B------:R-:W-:Y:S05]  /*114f0*/  BSYNC B0 ;  /* 0x0000000000007941 */ /* 0x000fea0003800000 */
.L_x_5749:
[----:B------:R-:W-:Y:S05]  /*11500*/  BRA `(.L_x_5751) ;  /* 0xfffffff400947947 */ /* 0x000fea000383ffff */
.L_x_5725:
[----:B------:R-:W-:Y:S01]  /*11510*/  BSSY B1, `(.L_x_5752) ;  /* 0x0000006000017945 */ /* 0x000fe20003800000 */
[----:B------:R-:W-:-:S07]  /*11520*/  IMAD.MOV.U32 R15, RZ, RZ, -0x1 ;  /* 0xffffffffff0f7424 */ /* 0x000fce00078e00ff */
[----:B-12---:R-:W-:Y:S05]  /*11530*/  WARPSYNC.COLLECTIVE R15, `(.L_x_5753) ;  /* 0x000000000f0c7348 */ /* 0x006fea0003c00000 */
[----:B------:R-:W-:Y:S02]  /*11540*/  ELECT P6, UR62, PT ;  /* 0x00000000003e782f */ /* 0x000fe400038c0000 */
[----:B------:R-:W-:Y:S01]  /*11550*/  MOV R14, UR62 ;  /* 0x0000003e000e7c02 */ /* 0x000fe20008000f00 */
[----:B-12---:R-:W-:Y:S10]  /*11560*/  ENDCOLLECTIVE ;  /* 0x000000000000791b */ /* 0x006ff40003800000 */
.L_x_5753:
[----:B------:R-:W-:Y:S05]  /*11570*/  BSYNC B1 ;  /* 0x0000000000017941 */ /* 0x000fea0003800000 */
.L_x_5752:
[----:B------:R-:W-:Y:S05]  /*11580*/  BRA `(.L_x_5754) ;  /* 0xfffffff4008c7947 */ /* 0x000fea000383ffff */
.L_x_5727:
[----:B-1----:R1:W2:Y:S02]  /*11590*/  SYNCS.PHASECHK.TRANS64.TRYWAIT P0, [R6+URZ], R5 ;  /* 0x00000005060075a7 */ /* 0x0022a4000800017f */
[----:B--2---:R-:W-:Y:S05]  /*115a0*/  @!P0 NANOSLEEP.SYNCS 0x989680 ;  /* 0x009896800000895d */ /* 0x004fea0003900000 */
[----:B------:R-:W2:Y:S02]  /*115b0*/  @!P0 SYNCS.PHASECHK.TRANS64 P0, [R6+URZ], R5 ;  /* 0x00000005060085a7 */ /* 0x000ea4000800007f */
[----:B--2---:R-:W-:Y:S05]  /*115c0*/  @!P0 BRA `(.L_x_5727) ;  /* 0xfffffffc00f08947 */ /* 0x004fea000383ffff */
[----:B------:R-:W-:Y:S05]  /*115d0*/  BRA `(.L_x_5755) ;  /* 0xfffffff400c07947 */ /* 0x000fea000383ffff */
.L_x_5728:
[----:B--2---:R2:W3:Y:S02]  /*115e0*/  SYNCS.PHASECHK.TRANS64.TRYWAIT P0, [R3+URZ], R2 ;  /* 0x00000002030075a7 */ /* 0x0044e4000800017f */
[----:B---3--:R-:W-:Y:S05]  /*115f0*/  @!P0 NANOSLEEP.SYNCS 0x989680 ;  /* 0x009896800000895d */ /* 0x008fea0003900000 */
[----:B------:R-:W3:Y:S02]  /*11600*/  @!P0 SYNCS.PHASECHK.TRANS64 P0, [R3+URZ], R2 ;  /* 0x00000002030085a7 */ /* 0x000ee4000800007f */
[----:B---3--:R-:W-:Y:S05]  /*11610*/  @!P0 BRA `(.L_x_5728) ;  /* 0xfffffffc00f08947 */ /* 0x008fea000383ffff */
[----:B------:R-:W-:Y:S05]  /*11620*/  BRA `(.L_x_5756) ;  /* 0xfffffff400b47947 */ /* 0x000fea000383ffff */
.L_x_5730:
[----:B--2---:R2:W3:Y:S02]  /*11630*/  SYNCS.PHASECHK.TRANS64.TRYWAIT P0, [R16+URZ], R5 ;  /* 0x00000005100075a7 */ /* 0x0044e4000800017f */
[----:B---3--:R-:W-:Y:S05]  /*11640*/  @!P0 NANOSLEEP.SYNCS 0x989680 ;  /* 0x009896800000895d */ /* 0x008fea0003900000 */
[----:B------:R-:W3:Y:S02]  /*11650*/  @!P0 SYNCS.PHASECHK.TRANS64 P0, [R16+URZ], R5 ;  /* 0x00000005100085a7 */ /* 0x000ee4000800007f */
[----:B---3--:R-:W-:Y:S05]  /*11660*/  @!P0 BRA `(.L_x_5730) ;  /* 0xfffffffc00f08947 */ /* 0x008fea000383ffff */
[----:B------:R-:W-:Y:S05]  /*11670*/  BRA `(.L_x_5757) ;  /* 0xfffffff400b87947 */ /* 0x000fea000383ffff */
.L_x_5758:
        /* <DEDUP_REMOVED lines=16> */
.L_x_12764:


//--------------------- .text._ZN7cutlass13device_kernelIN5flash11enable_sm90INS1_16FlashAttnFwdSm90INS1_25CollectiveMainloopFwdSm90ILi2EN4cute5tupleIJNS5_1CILi1EEES8_S8_EEENS6_IJNS7_ILi128EEENS7_ILi176EEESA_EEELi128ENS_10bfloat16_tEfNS_4arch4Sm90ELb0ELb0ELb1ELb1ELb0ELb0ELb0ELb1ELb1ELb0ELb0ELb0EEENS1_21CollectiveEpilogueFwdINS6_IJSA_SA_SB_EEES9_SD_SF_Li256ELb1ELb0ELb0ELb0EEENS1_36VarlenDynamicPersistentTileSchedulerILi128ELi176ELi256ELi32ELb0ELb0ELb1ELb0ELb1ELb1EEEEEEEEEvNT_6ParamsE --------------------------
	.section	.text._ZN7cutlass13device_kernelIN5flash11enable_sm90INS1_16FlashAttnFwdSm90INS1_25CollectiveMainloopFwdSm90ILi2EN4cute5tupleIJNS5_1CILi1EEES8_S8_EEENS6_IJNS7_ILi128EEENS7_ILi176EEESA_EEELi128ENS_10bfloat16_tEfNS_4arch4Sm90ELb0ELb0ELb1ELb1ELb0ELb0ELb0ELb1ELb1ELb0ELb0ELb0EEENS1_21CollectiveEpilogueFwdINS6_IJSA_SA_SB_EEES9_SD_SF_Li256ELb1ELb0ELb0ELb0EEENS1_36VarlenDynamicPersistentTileSchedulerILi128ELi176ELi256ELi32ELb0ELb0ELb1ELb0ELb1ELb1EEEEEEEEEvNT_6ParamsE,"ax",@progbits
	.align	128
.text._ZN7cutlass13device_kernelIN5flash11enable_sm90INS1_16FlashAttnFwdSm90INS1_25CollectiveMainloopFwdSm90ILi2EN4cute5tupleIJNS5_1CILi1EEES8_S8_EEENS6_IJNS7_ILi128EEENS7_ILi176EEESA_EEELi128ENS_10bfloat16_tEfNS_4arch4Sm90ELb0ELb0ELb1ELb1ELb0ELb0ELb0ELb1ELb1ELb0ELb0ELb0EEENS1_21CollectiveEpilogueFwdINS6_IJSA_SA_SB_EEES9_SD_SF_Li256ELb1ELb0ELb0ELb0EEENS1_36VarlenDynamicPersistentTileSchedulerILi128ELi176ELi256ELi32ELb0ELb0ELb1ELb0ELb1ELb1EEEEEEEEEvNT_6ParamsE:
        .type           _ZN7cutlass13device_kernelIN5flash11enable_sm90INS1_16FlashAttnFwdSm90INS1_25CollectiveMainloopFwdSm90ILi2EN4cute5tupleIJNS5_1CILi1EEES8_S8_EEENS6_IJNS7_ILi128EEENS7_ILi176EEESA_EEELi128ENS_10bfloat16_tEfNS_4arch4Sm90ELb0ELb0ELb1ELb1ELb0ELb0ELb0ELb1ELb1ELb0ELb0ELb0EEENS1_21CollectiveEpilogueFwdINS6_IJSA_SA_SB_EEES9_SD_SF_Li256ELb1ELb0ELb0ELb0EEENS1_36VarlenDynamicPersistentTileSchedulerILi128ELi176ELi256ELi32ELb0ELb0ELb1ELb0ELb1ELb1EEEEEEEEEvNT_6ParamsE,@function
        .size           _ZN7cutlass13device_kernelIN5flash11enable_sm90INS1_16FlashAttnFwdSm90INS1_25CollectiveMainloopFwdSm90ILi2EN4cute5tupleIJNS5_1CILi1EEES8_S8_EEENS6_IJNS7_ILi128EEENS7_ILi176EEESA_EEELi128ENS_10bfloat16_tEfNS_4arch4Sm90ELb0ELb0ELb1ELb1ELb0ELb0ELb0ELb1ELb1ELb0ELb0ELb0EEENS1_21CollectiveEpilogueFwdINS6_IJSA_SA_SB_EEES9_SD_SF_Li256ELb1ELb0ELb0ELb0EEENS1_36VarlenDynamicPersistentTileSchedulerILi128ELi176ELi256ELi32ELb0ELb0ELb1ELb0ELb1ELb1EEEEEEEEEvNT_6ParamsE,(.L_x_12765 - _ZN7cutlass13device_kernelIN5flash11enable_sm90INS1_16FlashAttnFwdSm90INS1_25CollectiveMainloopFwdSm90ILi2EN4cute5tupleIJNS5_1CILi1EEES8_S8_EEENS6_IJNS7_ILi128EEENS7_ILi176EEESA_EEELi128ENS_10bfloat16_tEfNS_4arch4Sm90ELb0ELb0ELb1ELb1ELb0ELb0ELb0ELb1ELb1ELb0ELb0ELb0EEENS1_21CollectiveEpilogueFwdINS6_IJSA_SA_SB_EEES9_SD_SF_Li256ELb1ELb0ELb0ELb0EEENS1_36VarlenDynamicPersistentTileSchedulerILi128ELi176ELi256ELi32ELb0ELb0ELb1ELb0ELb1ELb1EEEEEEEEEvNT_6ParamsE)
        .other          _ZN7cutlass13device_kernelIN5flash11enable_sm90INS1_16FlashAttnFwdSm90INS1_25CollectiveMainloopFwdSm90ILi2EN4cute5tupleIJNS5_1CILi1EEES8_S8_EEENS6_IJNS7_ILi128EEENS7_ILi176EEESA_EEELi128ENS_10bfloat16_tEfNS_4arch4Sm90ELb0ELb0ELb1ELb1ELb0ELb0ELb0ELb1ELb1ELb0ELb0ELb0EEENS1_21CollectiveEpilogueFwdINS6_IJSA_SA_SB_EEES9_SD_SF_Li256ELb1ELb0ELb0ELb0EEENS1_36VarlenDynamicPersistentTileSchedulerILi128ELi176ELi256ELi32ELb0ELb0ELb1ELb0ELb1ELb1EEEEEEEEEvNT_6ParamsE,@"STO_CUDA_ENTRY STV_DEFAULT"
_ZN7cutlass13device_kernelIN5flash11enable_sm90INS1_16FlashAttnFwdSm90INS1_25CollectiveMainloopFwdSm90ILi2EN4cute5tupleIJNS5_1CILi1EEES8_S8_EEENS6_IJNS7_ILi128EEENS7_ILi176EEESA_EEELi128ENS_10bfloat16_tEfNS_4arch4Sm90ELb0ELb0ELb1ELb1ELb0ELb0ELb0ELb1ELb1ELb0ELb0ELb0EEENS1_21CollectiveEpilogueFwdINS6_IJSA_SA_SB_EEES9_SD_SF_Li256ELb1ELb0ELb0ELb0EEENS1_36VarlenDynamicPersistentTileSchedulerILi128ELi176ELi256ELi32ELb0ELb0ELb1ELb0ELb1ELb1EEEEEEEEEvNT_6ParamsE:
        /* <DEDUP_REMOVED lines=20> */
.L_x_5760:
[----:B------:R-:W-:Y:S05]  /*0140*/  BSYNC B0 ;  /* 0x0000000000007941 */ /* 0x000fea0003800000 */
.L_x_5759:
[----:B------:R-:W-:Y:S01]  /*0150*/  VOTEU.ANY UP0, P0 ;  /* 0x00000000003f7886 */ /* 0x000fe20000000100 */
[----:B------:R-:W0:Y:S01]  /*0160*/  SHFL.IDX PT, R2, R0, RZ, 0x1f ;  /* 0x00001fff00027589 */ /* 0x000e2200000e0000 */
[----:B------:R-:W-:Y:S01]  /*0170*/  UMOV UR4, 0x1 ;  /* 0x0000000100047882 */ /* 0x000fe20000000000 */
[----:B------:R-:W-:Y:S01]  /*0180*/  UMOV UR7, 0x100 ;  /* 0x0000010000077882 */ /* 0x000fe20000000000 */
[----:B------:R-:W-:Y:S01]  /*0190*/  SHF.R.U32.HI R3, RZ, 0x7, R3 ;  /* 0x00000007ff037819 */ /* 0x000fe20000011603 */
[----:B------:R-:W1:Y:S01]  /*01a0*/  @UP0 S2UR UR8, SR_CgaCtaId ;  /* 0x00000000000809c3 */ /* 0x000e620000008800 */
[----:B------:R-:W-:Y:S01]  /*01b0*/  @UP0 UMOV UR6, 0x400 ;  /* 0x0000040000060882 */ /* 0x000fe20000000000 */
[----:B------:R-:W-:-:S04]  /*01c0*/  @UP0 UIADD3 UR4, -UR4, 0x100000, URZ ;  /* 0x0010000004040890 */ /* 0x000fc8000fffe13f */
[----:B------:R-:W-:Y:S02]  /*01d0*/  @UP0 USHF.L.U32 UR5, UR4, 0xb, URZ ;  /* 0x0000000b04050899 */ /* 0x000fe4000800063f */
[----:B------:R-:W-:Y:S01]  /*01e0*/  @UP0 USHF.L.U32 UR4, UR4, 0x1, URZ ;  /* 0x0000000104040899 */ /* 0x000fe2000800063f */
[----:B------:R-:W-:Y:S01]  /*01f0*/  VOTEU.ANY UP1, P0 ;  /* 0x00000000003f7886 */ /* 0x000fe20000020100 */
[----:B0-----:R-:W-:Y:S02]  /*0200*/  ISETP.NE.AND P1, PT, R2, RZ, PT ;  /* 0x000000ff0200720c */ /* 0x001fe40003f25270 */
[----:B------:R0:W2:Y:S01]  /*0210*/  SHFL.IDX PT, R2, R3, RZ, 0x1f ;  /* 0x00001fff03027589 */ /* 0x0000a200000e0000 */
[----:B-1----:R-:W-:Y:S02]  /*0220*/  @UP0 ULEA UR8, UR8, UR6, 0x18 ;  /* 0x0000000608080291 */ /* 0x002fe4000f8ec03f */
[----:B------:R-:W-:-:S04]  /*0230*/  @UP0 UIADD3 UR6, -UR7, 0x100000, URZ ;  /* 0x0010000007060890 */ /* 0x000fc8000fffe13f */
[----:B------:R-:W-:Y:S02]  /*0240*/  @UP0 USHF.L.U32 UR7, UR6, 0xb, URZ ;  /* 0x0000000b06070899 */ /* 0x000fe4000800063f */
[----:B------:R-:W-:Y:S01]  /*0250*/  @UP0 USHF.L.U32 UR6, UR6, 0x1, URZ ;  /* 0x0000000106060899 */ /* 0x000fe2000800063f */
[----:B------:R-:W-:Y:S01]  /*0260*/  VOTEU.ANY UP0, P0 ;  /* 0x00000000003f7886 */ /* 0x000fe20000000100 */
[----:B------:R-:W1:Y:S04]  /*0270*/  FENCE.VIEW.ASYNC.S ;  /* 0x00000000000073c6 */ /* 0x000e680000000000 */
[----:B-1----:R0:W1:Y:S06]  /*0280*/  @UP0 SYNCS.EXCH.64 URZ, [UR8+0x34800], UR4 ;  /* 0x03480004083f05b2 */ /* 0x00206c0008000100 */
[----:B------:R0:W3:Y:S02]  /*0290*/  @UP1 SYNCS.EXCH.64 URZ, [UR8+0x34820], UR6 ;  /* 0x03482006083f15b2 */ /* 0x0000e40008000100 */
[----:B0-----:R-:W-:Y:S05]  /*02a0*/  @P1 BRA `(.L_x_5761) ;  /* 0x0000000000481947 */ /* 0x001fea0003800000 */
[----:B------:R-:W0:Y:S01]  /*02b0*/  S2UR UR5, SR_CgaCtaId ;  /* 0x00000000000579c3 */ /* 0x000e220000008800 */
        /* <DEDUP_REMOVED lines=15> */
[----:B------:R0:W0:Y:S01]  /*03b0*/  SYNCS.EXCH.64 URZ, [UR8+0x34848], UR4 ;  /* 0x03484804083f75b2 */ /* 0x0000220008000100 */
[----:B------:R-:W-:Y:S01]  /*03c0*/  NOP ;  /* 0x0000000000007918 */ /* 0x000fe20000000000 */
.L_x_5761:
[----:B------:R-:W5:Y:S01]  /*03d0*/  SHFL.IDX PT, R3, R0, RZ, 0x1f ;  /* 0x00001fff00037589 */ /* 0x000f6200000e0000 */
[----:B------:R-:W-:Y:S01]  /*03e0*/  NOP ;  /* 0x0000000000007918 */ /* 0x000fe20000000000 */
[----:B-----5:R-:W-:-:S13]  /*03f0*/  ISETP.NE.AND P0, PT, R3, RZ, PT ;  /* 0x000000ff0300720c */ /* 0x020fda0003f05270 */
        /* <DEDUP_REMOVED lines=17> */
[----:B------:R0:W0:Y:S01]  /*0510*/  SYNCS.EXCH.64 URZ, [UR8+0x34868], UR6 ;  /* 0x03486806083f75b2 */ /* 0x0000220008000100 */
[----:B------:R-:W-:Y:S01]  /*0520*/  NOP ;  /* 0x0000000000007918 */ /* 0x000fe20000000000 */
.L_x_5762:
[----:B------:R-:W5:Y:S01]  /*0530*/  SHFL.IDX PT, R3, R0, RZ, 0x1f ;  /* 0x00001fff00037589 */ /* 0x000f6200000e0000 */
[----:B------:R-:W-:Y:S01]  /*0540*/  NOP ;  /* 0x0000000000007918 */ /* 0x000fe20000000000 */
[----:B-----5:R-:W-:-:S13]  /*0550*/  ISETP.NE.AND P0, PT, R3, RZ, PT ;  /* 0x000000ff0300720c */ /* 0x020fda0003f05270 */
        /* <DEDUP_REMOVED lines=13> */
[----:B------:R0:W0:Y:S01]  /*0630*/  SYNCS.EXCH.64 URZ, [UR6+0x34888], UR4 ;  /* 0x03488804063f75b2 */ /* 0x0000220008000100 */
[----:B------:R-:W-:Y:S01]  /*0640*/  NOP ;  /* 0x0000000000007918 */ /* 0x000fe20000000000 */
.L_x_5763:
        /* <DEDUP_REMOVED lines=22> */
.L_x_5764:
        /* <DEDUP_REMOVED lines=22> */
.L_x_5765:
[----:B--2---:R-:W-:Y:S01]  /*0910*/  ISETP.NE.AND P0, PT, R2, RZ, PT ;  /* 0x000000ff0200720c */ /* 0x004fe20003f05270 */
[----:B------:R-:W-:Y:S01]  /*0920*/  IMAD.MOV.U32 R2, RZ, RZ, 0x1 ;  /* 0x00000001ff027424 */ /* 0x000fe200078e00ff */
[----:B------:R-:W-:-:S04]  /*0930*/  NOP ;  /* 0x0000000000007918 */ /* 0x000fc80000000000 */
[----:B------:R-:W-:-:S05]  /*0940*/  SEL R2, R2, 0x2, !P0 ;  /* 0x0000000202027807 */ /* 0x000fca0004000000 */
[----:B------:R2:W-:Y:S01]  /*0950*/  STL [R1+0x30], R2 ;  /* 0x0000300201007387 */ /* 0x0005e20000100800 */
[----:B01-34-:R-:W-:Y:S06]  /*0960*/  BAR.SYNC.DEFER_BLOCKING 0x0 ;  /* 0x0000000000007b1d */ /* 0x01bfec0000010000 */
[----:B------:R-:W-:Y:S05]  /*0970*/  @!P0 BRA `(.L_x_5766) ;  /* 0x000000e800008947 */ /* 0x000fea0003800000 */
.L_x_5767:
[----:B------:R-:W-:-:S08]  /*0980*/  NOP ;  /* 0x0000000000007918 */ /* 0x000fd00000000000 */
[----:B------:R-:W0:Y:S02]  /*0990*/  USETMAXREG.TRY_ALLOC.CTAPOOL UP0, 0xf0 ;  /* 0x000000f0000079c8 */ /* 0x000e240008000600 */
[----:B0-----:R-:W-:-:S13]  /*09a0*/  PLOP3.LUT P0, PT, PT, PT, UP0, 0x80, 0x0 ;  /* 0x000000000000781c */ /* 0x001fda0003f0f008 */
[----:B------:R-:W-:Y:S05]  /*09b0*/  @!P0 BRA `(.L_x_5767) ;  /* 0xfffffffc00f08947 */ /* 0x000fea000383ffff */
[----:B--2---:R-:W0:Y:S01]  /*09c0*/  S2R R2, SR_TID.X ;  /* 0x0000000000027919 */ /* 0x004e220000002100 */
[----:B------:R-:W1:Y:S01]  /*09d0*/  S2UR UR5, SR_CgaCtaId ;  /* 0x00000000000579c3 */ /* 0x000e620000008800 */
[----:B------:R-:W-:-:S07]  /*09e0*/  UMOV UR4, 0x400 ;  /* 0x0000040000047882 */ /* 0x000fce0000000000 */
[----:B------:R-:W-:Y:S06]  /*09f0*/  BAR.ARV 0x8, 0x120 ;  /* 0x0204800000007b1d */ /* 0x000fec0000002000 */
[----:B-1----:R-:W-:Y:S01]  /*0a00*/  ULEA UR4, UR5, UR4, 0x18 ;  /* 0x0000000405047291 */ /* 0x002fe2000f8ec03f */
[----:B0-----:R-:W-:-:S04]  /*0a10*/  LOP3.LUT R0, R2, 0xffffff80, RZ, 0xc0, !PT ;  /* 0xffffff8002007812 */ /* 0x001fc800078ec0ff */
[----:B------:R-:W-:-:S13]  /*0a20*/  ISETP.NE.AND P0, PT, R0, 0x80, PT ;  /* 0x000000800000780c */ /* 0x000fda0003f05270 */
[----:B------:R-:W-:Y:S08]  /*0a30*/  @!P0 BAR.ARV 0x9, 0x100 ;  /* 0x0244000000008b1d */ /* 0x000ff00000002000 */
[----:B------:R-:W-:Y:S06]  /*0a40*/  BAR.SYNC.DEFER_BLOCKING 0x5, 0x120 ;  /* 0x0144800000007b1d */ /* 0x000fec0000010000 */
[----:B------:R-:W0:Y:S01]  /*0a50*/  LDS.128 R48, [UR4+0x348d0] ;  /* 0x0348d004ff307984 */ /* 0x000e220008000c00 */
[----:B------:R-:W-:Y:S01]  /*0a60*/  ULDC UR4, c[0x0][0xc14] ;  /* 0x0003050000047ab9 */ /* 0x000fe20000000800 */
[----:B------:R-:W-:Y:S06]  /*0a70*/  BAR.ARV 0x4, 0x120 ;  /* 0x0104800000007b1d */ /* 0x000fec0000002000 */
[----:B0-----:R-:W-:-:S13]  /*0a80*/  ISETP.GE.AND P0, PT, R51, UR4, PT ;  /* 0x0000000433007c0c */ /* 0x001fda000bf06270 */
[----:B------:R-:W-:Y:S05]  /*0a90*/  @P0 EXIT ;  /* 0x000000000000094d */ /* 0x000fea0003800000 */
[----:B------:R-:W2:Y:S01]  /*0aa0*/  LDL.LU R11, [R1+0x30] ;  /* 0x00003000010b7983 */ /* 0x000ea20000300800 */
[----:B------:R-:W-:-:S05]  /*0ab0*/  VIADD R229, R2, 0xffffff80 ;  /* 0xffffff8002e57836 */ /* 0x000fca0000000000 */
        /* <DEDUP_REMOVED lines=10> */
[CC--:B------:R-:W-:Y:S02]  /*0b60*/  LEA.HI R4, R0.reuse, R229.reuse, RZ, 0x5 ;  /* 0x000000e500047211 */ /* 0x0c0fe400078f28ff */
[----:B------:R-:W-:-:S02]  /*0b70*/  LEA.HI R3, R0, R229, RZ, 0x4 ;  /* 0x000000e500037211 */ /* 0x000fc400078f20ff */
[----:B------:R-:W-:Y:S02]  /*0b80*/  LOP3.LUT R10, R10, 0xfffffff8, RZ, 0xc0, !PT ;  /* 0xfffffff80a0a7812 */ /* 0x000fe400078ec0ff */
[----:B------:R-:W-:Y:S02]  /*0b90*/  LEA.HI R7, R7, R224, RZ, 0x5 ;  /* 0x000000e007077211 */ /* 0x000fe400078f28ff */
[----:B------:R-:W-:Y:S01]  /*0ba0*/  LEA.HI R2, R2, R225, RZ, 0x1 ;  /* 0x000000e102027211 */ /* 0x000fe200078f08ff */
[----:B------:R-:W-:Y:S01]  /*0bb0*/  IMAD.SHL.U32 R5, R4, 0x20, RZ ;  /* 0x0000002004057824 */ /* 0x000fe200078e00ff */
[----:B------:R-:W-:Y:S02]  /*0bc0*/  LOP3.LUT R4, R3, 0x3fffff0, RZ, 0xc0, !PT ;  /* 0x03fffff003047812 */ /* 0x000fe400078ec0ff */
[----:B------:R-:W-:Y:S02]  /*0bd0*/  IADD3 R10, R9, -R10, RZ ;  /* 0x8000000a090a7210 */ /* 0x000fe40007ffe0ff */
[----:B------:R-:W-:-:S02]  /*0be0*/  SHF.R.S32.HI R7, RZ, 0x5, R7 ;  /* 0x00000005ff077819 */ /* 0x000fc40000011407 */
[----:B------:R-:W-:Y:S02]  /*0bf0*/  LOP3.LUT R2, R2, 0x3fffffe, RZ, 0xc0, !PT ;  /* 0x03fffffe02027812 */ /* 0x000fe400078ec0ff */
[----:B------:R-:W-:Y:S01]  /*0c00*/  SHF.R.S32.HI R6, RZ, 0x4, R3 ;  /* 0x00000004ff067819 */ /* 0x000fe20000011403 */
[----:B------:R-:W-:Y:S01]  /*0c10*/  IMAD.IADD R4, R229, 0x1, -R4 ;  /* 0x00000001e5047824 */ /* 0x000fe200078e0a04 */
[----:B------:R-:W-:Y:S01]  /*0c20*/  LOP3.LUT R5, R5, 0xfffffc00, RZ, 0xc0, !PT ;  /* 0xfffffc0005057812 */ /* 0x000fe200078ec0ff */
[----:B------:R-:W-:Y:S01]  /*0c30*/  IMAD R7, R7, 0x10, R10 ;  /* 0x0000001007077824 */ /* 0x000fe200078e020a */
[----:B------:R-:W-:Y:S01]  /*0c40*/  LEA.HI R3, R3, R6, RZ, 0x1 ;  /* 0x0000000603037211 */ /* 0x000fe200078f08ff */
[----:B------:R-:W-:Y:S01]  /*0c50*/  IMAD.IADD R2, R225, 0x1, -R2 ;  /* 0x00000001e1027824 */ /* 0x000fe200078e0a02 */
[----:B------:R-:W-:Y:S01]  /*0c60*/  LEA.HI R0, R0, R229, RZ, 0x3 ;  /* 0x000000e500007211 */ /* 0x000fe200078f18ff */
[----:B------:R-:W-:Y:S01]  /*0c70*/  IMAD R4, R4, 0x40, R5 ;  /* 0x0000004004047824 */ /* 0x000fe200078e0205 */
[----:B------:R-:W-:Y:S01]  /*0c80*/  LOP3.LUT R3, R3, 0x1ffffffe, RZ, 0xc0, !PT ;  /* 0x1ffffffe03037812 */ /* 0x000fe200078ec0ff */
[----:B------:R-:W-:Y:S01]  /*0c90*/  IMAD R227, R2, 0x40, R7 ;  /* 0x0000004002e37824 */ /* 0x000fe200078e0207 */
[----:B------:R-:W-:-:S02]  /*0ca0*/  LOP3.LUT R5, R8, 0x7ffffffc, RZ, 0xc0, !PT ;  /* 0x7ffffffc08057812 */ /* 0x000fc400078ec0ff */
[----:B------:R-:W-:Y:S01]  /*0cb0*/  LOP3.LUT R2, R0, 0x1ffffff8, RZ, 0xc0, !PT ;  /* 0x1ffffff800027812 */ /* 0x000fe200078ec0ff */
[----:B------:R-:W-:Y:S02]  /*0cc0*/  IMAD.IADD R3, R6, 0x1, -R3 ;  /* 0x0000000106037824 */ /* 0x000fe400078e0a03 */
[----:B------:R-:W-:Y:S02]  /*0cd0*/  IMAD.MOV.U32 R226, RZ, RZ, -0x2 ;  /* 0xfffffffeffe27424 */ /* 0x000fe400078e00ff */
[----:B------:R-:W-:Y:S02]  /*0ce0*/  IMAD.IADD R5, R224, 0x1, -R5 ;  /* 0x00000001e0057824 */ /* 0x000fe400078e0a05 */
[----:B------:R-:W-:Y:S01]  /*0cf0*/  IMAD.IADD R17, R229, 0x1, -R2 ;  /* 0x00000001e5117824 */ /* 0x000fe200078e0a02 */
[----:B------:R-:W-:Y:S01]  /*0d00*/  MOV R16, RZ ;  /* 0x000000ff00107202 */ /* 0x000fe20000000f00 */
[----:B------:R-:W-:Y:S01]  /*0d10*/  IMAD R228, R3, 0x8, R4 ;  /* 0x0000000803e47824 */ /* 0x000fe200078e0204 */
[----:B------:R-:W-:Y:S01]  /*0d20*/  SHF.R.S32.HI R18, RZ, 0x3, R0 ;  /* 0x00000003ff127819 */ /* 0x000fe20000011400 */
[----:B------:R-:W-:-:S02]  /*0d30*/  IMAD R226, R5, R226, 0xb0 ;  /* 0x000000b005e27424 */ /* 0x000fc400078e02e2 */
[----:B------:R-:W-:Y:S02]  /*0d40*/  IMAD.MOV.U32 R223, RZ, RZ, RZ ;  /* 0x000000ffffdf7224 */ /* 0x000fe400078e00ff */
[----:B------:R-:W-:Y:S02]  /*0d50*/  IMAD.MOV.U32 R2, RZ, RZ, RZ ;  /* 0x000000ffff027224 */ /* 0x000fe400078e00ff */
[----:B------:R-:W-:Y:S01]  /*0d60*/  IMAD.SHL.U32 R17, R17, 0x8, RZ ;  /* 0x0000000811117824 */ /* 0x000fe200078e00ff */
[----:B--2---:R-:W-:-:S07]  /*0d70*/  LOP3.LUT R22, R11, 0x1, RZ, 0xfc, !PT ;  /* 0x000000010b167812 */ /* 0x004fce00078efcff */
.L_x_5810:
[----:B0---45:R-:W0:Y:S01]  /*0d80*/  LDC.64 R4, c[0x0][0xc60] ;  /* 0x00031800ff047b82 */ /* 0x031e220000000a00 */
[----:B------:R-:W-:Y:S01]  /*0d90*/  ULDC.64 UR8, c[0x0][0x208] ;  /* 0x0000820000087ab9 */ /* 0x000fe20000000a00 */
[----:B------:R-:W-:Y:S01]  /*0da0*/  ULDC.64 UR4, c[0x0][0xa28] ;  /* 0x00028a0000047ab9 */ /* 0x000fe20000000a00 */
[----:B------:R-:W-:Y:S01]  /*0db0*/  IMAD.MOV.U32 R0, RZ, RZ, RZ ;  /* 0x000000ffff007224 */ /* 0x000fe200078e00ff */
[----:B------:R-:W-:Y:S01]  /*0dc0*/  ULDC.64 UR6, c[0x0][0xa20] ;  /* 0x0002880000067ab9 */ /* 0x000fe20000000a00 */
[----:B0-----:R-:W-:-:S05]  /*0dd0*/  IMAD.WIDE R4, R51, 0x4, R4 ;  /* 0x0000000433047825 */ /* 0x001fca00078e0204 */
        /* <DEDUP_REMOVED lines=16> */
[C---:B------:R-:W-:Y:S02]  /*0ee0*/  @P0 LEA R4, P1, R23.reuse, UR6, 0x2 ;  /* 0x0000000617040c11 */ /* 0x040fe4000f8210ff */
[----:B------:R-:W-:Y:S02]  /*0ef0*/  IMAD.U32 R81, RZ, RZ, UR4 ;  /* 0x00000004ff517e24 */ /* 0x000fe4000f8e00ff */
[----:B------:R-:W-:-:S05]  /*0f00*/  @P0 LEA.HI.X R5, R23, UR7, R222, 0x2, P1 ;  /* 0x0000000717050c11 */ /* 0x000fca00088f14de */
[----:B------:R0:W5:Y:S01]  /*0f10*/  @P0 LDG.E R81, desc[UR8][R4.64] ;  /* 0x0000000804510981 */ /* 0x000162000c1e1900 */
[----:B---3--:R-:W-:Y:S05]  /*0f20*/  @P0 BRA `(.L_x_5768) ;  /* 0x0000000000280947 */ /* 0x008fea0003800000 */
        /* <DEDUP_REMOVED lines=10> */
.L_x_5768:
[----:B-----5:R-:W-:Y:S01]  /*0fd0*/  IMAD.IADD R81, R81, 0x1, -R0 ;  /* 0x0000000151517824 */ /* 0x020fe200078e0a00 */
[----:B------:R-:W-:Y:S01]  /*0fe0*/  MOV R220, R50 ;  /* 0x0000003200dc7202 */ /* 0x000fe20000000f00 */
[----:B------:R-:W-:Y:S01]  /*0ff0*/  IMAD.MOV.U32 R221, RZ, RZ, R49 ;  /* 0x000000ffffdd7224 */ /* 0x000fe200078e0031 */
[----:B------:R-:W-:Y:S01]  /*1000*/  PLOP3.LUT P0, PT, PT, PT, PT, 0x80, 0x0 ;  /* 0x000000000000781c */ /* 0x000fe20003f0f070 */
[C---:B------:R-:W-:Y:S01]  /*1010*/  VIADD R0, R81.reuse, 0xaf ;  /* 0x000000af51007836 */ /* 0x040fe20000000000 */
[----:B------:R-:W-:Y:S01]  /*1020*/  ISETP.GE.AND P1, PT, R81, 0x1, PT ;  /* 0x000000015100780c */ /* 0x000fe20003f26270 */
[----:B------:R-:W-:Y:S01]  /*1030*/  IMAD.MOV.U32 R87, RZ, RZ, RZ ;  /* 0x000000ffff577224 */ /* 0x000fe200078e00ff */
[----:B------:R-:W-:Y:S01]  /*1040*/  CS2R R32, SRZ ;  /* 0x0000000000207805 */ /* 0x000fe2000001ff00 */
[----:B------:R-:W-:Y:S01]  /*1050*/  IMAD.HI R0, R0, 0x2e8ba2e9, RZ ;  /* 0x2e8ba2e900007827 */ /* 0x000fe200078e02ff */
[----:B------:R-:W-:Y:S02]  /*1060*/  CS2R R36, SRZ ;  /* 0x0000000000247805 */ /* 0x000fe4000001ff00 */
[----:B------:R-:W-:-:S02]  /*1070*/  CS2R R34, SRZ ;  /* 0x0000000000227805 */ /* 0x000fc4000001ff00 */
[----:B------:R-:W-:Y:S01]  /*1080*/  CS2R R40, SRZ ;  /* 0x0000000000287805 */ /* 0x000fe2000001ff00 */
[----:B------:R-:W-:Y:S01]  /*1090*/  IMAD.MOV.U32 R29, RZ, RZ, RZ ;  /* 0x000000ffff1d7224 */ /* 0x000fe200078e00ff */
[----:B------:R-:W-:Y:S02]  /*10a0*/  SHF.R.U32.HI R3, RZ, 0x1f, R0 ;  /* 0x0000001fff037819 */ /* 0x000fe40000011600 */
[----:B------:R-:W-:Y:S02]  /*10b0*/  CS2R R38, SRZ ;  /* 0x0000000000267805 */ /* 0x000fe4000001ff00 */
[----:B------:R-:W-:Y:S02]  /*10c0*/  CS2R R44, SRZ ;  /* 0x00000000002c7805 */ /* 0x000fe4000001ff00 */
[----:B------:R-:W-:Y:S02]  /*10d0*/  CS2R R42, SRZ ;  /* 0x00000000002a7805 */ /* 0x000fe4000001ff00 */
[----:B------:R-:W-:Y:S01]  /*10e0*/  LEA.HI.SX32 R120, R0, R3, 0x1b ;  /* 0x0000000300787211 */ /* 0x000fe200078fdaff */
        /* <DEDUP_REMOVED lines=23> */
[----:B0-----:R-:W-:Y:S01]  /*1260*/  CS2R R6, SRZ ;  /* 0x0000000000067805 */ /* 0x001fe2000001ff00 */
[----:B------:R-:W-:Y:S01]  /*1270*/  IMAD.MOV.U32 R8, RZ, RZ, RZ ;  /* 0x000000ffff087224 */ /* 0x000fe200078e00ff */
[----:B------:R-:W-:Y:S01]  /*1280*/  CS2R R106, SRZ ;  /* 0x00000000006a7805 */ /* 0x000fe2000001ff00 */
        /* <DEDUP_REMOVED lines=34> */
.L_x_5770:
[----:B------:R-:W0:Y:S01]  /*14b0*/  S2UR UR5, SR_CgaCtaId ;  /* 0x00000000000579c3 */ /* 0x000e220000008800 */
[----:B------:R-:W-:Y:S01]  /*14c0*/  LEA.HI R0, R223, R223, RZ, 0x1 ;  /* 0x000000dfdf007211 */ /* 0x000fe200078f08ff */
[----:B------:R-:W-:Y:S01]  /*14d0*/  UMOV UR4, 0x400 ;  /* 0x0000040000047882 */ /* 0x000fe20000000000 */
[----:B------:R-:W-:Y:S01]  /*14e0*/  BSSY B0, `(.L_x_5771) ;  /* 0x0000009000007945 */ /* 0x000fe20003800000 */
[----:B------:R-:W-:Y:S02]  /*14f0*/  ISETP.NE.AND P0, PT, R22, 0x3, PT ;  /* 0x000000031600780c */ /* 0x000fe40003f05270 */
[----:B------:R-:W-:-:S04]  /*1500*/  LOP3.LUT R0, R0, 0xfffffffe, RZ, 0xc0, !PT ;  /* 0xfffffffe00007812 */ /* 0x000fc800078ec0ff */
[----:B------:R-:W-:-:S04]  /*1510*/  IADD3 R3, R223, -R0, RZ ;  /* 0x80000000df037210 */ /* 0x000fc80007ffe0ff */
[----:B------:R-:W-:Y:S01]  /*1520*/  SHF.L.U32 R3, R3, 0x1f, RZ ;  /* 0x0000001f03037819 */ /* 0x000fe200000006ff */
[----:B0-----:R-:W-:-:S06]  /*1530*/  ULEA UR4, UR5, UR4, 0x18 ;  /* 0x0000000405047291 */ /* 0x001fcc000f8ec03f */
[----:B------:R-:W-:-:S04]  /*1540*/  IMAD.U32 R0, RZ, RZ, UR4 ;  /* 0x00000004ff007e24 */ /* 0x000fc8000f8e00ff */
[----:B------:R-:W0:Y:S02]  /*1550*/  SYNCS.PHASECHK.TRANS64.TRYWAIT P1, [R0+URZ+0x34800], R3 ;  /* 0x03480003000075a7 */ /* 0x000e24000802017f */
[----:B0-----:R-:W-:Y:S05]  /*1560*/  @!P1 BRA `(.L_x_5772) ;  /* 0x0000012400a89947 */ /* 0x001fea0003800000 */
.L_x_5895:
[----:B------:R-:W-:Y:S05]  /*1570*/  BSYNC B0 ;  /* 0x0000000000007941 */ /* 0x000fea0003800000 */
.L_x_5771:
[----:B------:R-:W-:Y:S05]  /*1580*/  @!P0 BRA `(.L_x_5773) ;  /* 0x0000000000048947 */ /* 0x000fea0003800000 */
[----:B------:R-:W-:Y:S01]  /*1590*/  BPT.TRAP 0x1 ;  /* 0x000000040000795c */ /* 0x000fe20000300000 */
.L_x_5773:
[----:B------:R-:W-:Y:S01]  /*15a0*/  IMAD R10, R2, 0x8, R0 ;  /* 0x00000008020a7824 */ /* 0x000fe200078e0200 */
[----:B0-----:R-:W-:-:S04]  /*15b0*/  SHF.L.U32 R3, R16, 0x1f, RZ ;  /* 0x0000001f10037819 */ /* 0x001fc800000006ff */
[----:B------:R0:W1:Y:S01]  /*15c0*/  SYNCS.PHASECHK.TRANS64.TRYWAIT P2, [R10+URZ+0x34830], R3 ;  /* 0x034830030a0075a7 */ /* 0x000062000804017f */
[----:B------:R-:W-:Y:S05]  /*15d0*/  @!P0 BRA `(.L_x_5774) ;  /* 0x0000000000048947 */ /* 0x000fea0003800000 */
[----:B------:R-:W-:Y:S01]  /*15e0*/  BPT.TRAP 0x1 ;  /* 0x000000040000795c */ /* 0x000fe20000300000 */
.L_x_5774:
[----:B------:R-:W2:Y:S01]  /*15f0*/  S2R R4, SR_TID.X ;  /* 0x0000000000047919 */ /* 0x000ea20000002100 */
[----:B------:R-:W-:Y:S01]  /*1600*/  IMAD.MOV.U32 R87, RZ, RZ, RZ ;  /* 0x000000ffff577224 */ /* 0x000fe200078e00ff */
[----:B--2---:R-:W-:Y:S01]  /*1610*/  LOP3.LUT P1, RZ, R4, 0x7f, RZ, 0xc0, !PT ;  /* 0x0000007f04ff7812 */ /* 0x004fe2000782c0ff */
[----:B-1----:R-:W-:-:S12]  /*1620*/  @P2 BRA `(.L_x_5775) ;  /* 0x0000000000082947 */ /* 0x002fd80003800000 */
[----:B------:R-:W1:Y:S02]  /*1630*/  SYNCS.PHASECHK.TRANS64.TRYWAIT P2, [R10+URZ+0x34830], R3 ;  /* 0x034830030a0075a7 */ /* 0x000e64000804017f */
[----:B-1----:R-:W-:Y:S05]  /*1640*/  @!P2 BRA `(.L_x_5776) ;  /* 0x000001240084a947 */ /* 0x002fea0003800000 */
.L_x_5775:
        /* <DEDUP_REMOVED lines=8> */
[----:B------:R-:W-:Y:S01]  /*16d0*/  IMAD.U32 R9, RZ, RZ, UR5 ;  /* 0x00000005ff097e24 */ /* 0x000fe2000f8e00ff */
[----:B------:R-:W-:Y:S01]  /*16e0*/  UMOV UR4, UR25 ;  /* 0x0000001900047c82 */ /* 0x000fe20008000000 */
[----:B------:R-:W-:Y:S01]  /*16f0*/  LOP3.LUT R3, R3, 0x3fff, RZ, 0xc0, !PT ;  /* 0x00003fff03037812 */ /* 0x000fe200078ec0ff */
[----:B------:R-:W-:Y:S01]  /*1700*/  UMOV UR44, UR4 ;  /* 0x00000004002c7c82 */ /* 0x000fe20008000000 */
[----:B------:R-:W-:Y:S01]  /*1710*/  IMAD.U32 R8, RZ, RZ, UR4 ;  /* 0x00000004ff087e24 */ /* 0x000fe2000f8e00ff */
[----:B------:R-:W-:Y:S01]  /*1720*/  UMOV UR8, UR44 ;  /* 0x0000002c00087c82 */ /* 0x000fe20008000000 */
[----:B------:R-:W-:Y:S01]  /*1730*/  LOP3.LUT R3, R3, 0x10000, RZ, 0xfc, !PT ;  /* 0x0001000003037812 */ /* 0x000fe200078efcff */
[----:B------:R-:W-:Y:S01]  /*1740*/  UMOV UR9, UR45 ;  /* 0x0000002d00097c82 */ /* 0x000fe20008000000 */
[----:B------:R-:W-:Y:S01]  /*1750*/  UMOV UR11, 0x40000040 ;  /* 0x40000040000b7882 */ /* 0x000fe20000000000 */
[----:B------:R-:W-:Y:S01]  /*1760*/  UMOV UR12, UR44 ;  /* 0x0000002c000c7c82 */ /* 0x000fe20008000000 */
[----:B------:R-:W-:Y:S01]  /*1770*/  UMOV UR13, UR45 ;  /* 0x0000002d000d7c82 */ /* 0x000fe20008000000 */
[----:B------:R-:W-:Y:S01]  /*1780*/  IMAD R4, R2, 0xb00, R3 ;  /* 0x00000b0002047824 */ /* 0x000fe200078e0203 */
[----:B------:R-:W-:Y:S01]  /*1790*/  UMOV UR15, 0x40000040 ;  /* 0x40000040000f7882 */ /* 0x000fe20000000000 */
[----:B------:R-:W-:Y:S01]  /*17a0*/  UMOV UR32, UR44 ;  /* 0x0000002c00207c82 */ /* 0x000fe20008000000 */
[----:B------:R-:W-:Y:S01]  /*17b0*/  UMOV UR33, UR45 ;  /* 0x0000002d00217c82 */ /* 0x000fe20008000000 */
[----:B------:R-:W-:Y:S01]  /*17c0*/  UMOV UR35, 0x40000040 ;  /* 0x4000004000237882 */ /* 0x000fe20000000000 */
[----:B------:R-:W-:Y:S01]  /*17d0*/  R2UR UR24, R4 ;  /* 0x00000000041872ca */ /* 0x000fe200000e0000 */
[----:B------:R-:W-:Y:S01]  /*17e0*/  UMOV UR28, UR44 ;  /* 0x0000002c001c7c82 */ /* 0x000fe20008000000 */
[----:B------:R-:W-:Y:S01]  /*17f0*/  UMOV UR29, UR45 ;  /* 0x0000002d001d7c82 */ /* 0x000fe20008000000 */
[----:B------:R-:W-:Y:S01]  /*1800*/  UMOV UR31, 0x40000040 ;  /* 0x40000040001f7882 */ /* 0x000fe20000000000 */
        /* <DEDUP_REMOVED lines=10> */
[----:B------:R-:W-:Y:S01]  /*18b0*/  UIADD3 UR10, UR24, 0x100, URZ ;  /* 0x00000100180a7890 */ /* 0x000fe2000fffe03f */
[----:B------:R-:W-:Y:S01]  /*18c0*/  HGMMA.64x16x16.F32.BF16 R112, gdesc[UR4], RZ, !UPT, gsb0 ;  /* 0x00200000047079f0 */ /* 0x000fe2000c0018ff */
[----:B------:R-:W-:Y:S01]  /*18d0*/  UIADD3 UR6, UR24, 0x80, URZ ;  /* 0x0000008018067890 */ /* 0x000fe2000fffe03f */
[----:B------:R-:W-:Y:S01]  /*18e0*/  P2R R122, PR, RZ, 0x1 ;  /* 0x00000001ff7a7803 */ /* 0x000fe20000000000 */
[----:B------:R-:W-:Y:S01]  /*18f0*/  UMOV UR4, UR44 ;  /* 0x0000002c00047c82 */ /* 0x000fe20008000000 */
[----:B------:R-:W-:Y:S01]  /*1900*/  UMOV UR5, UR45 ;  /* 0x0000002d00057c82 */ /* 0x000fe20008000000 */
[----:B------:R-:W-:Y:S01]  /*1910*/  UMOV UR7, 0x40000040 ;  /* 0x4000004000077882 */ /* 0x000fe20000000000 */
[----:B------:R-:W-:Y:S01]  /*1920*/  UIADD3 UR14, UR24, 0x180, URZ ;  /* 0x00000180180e7890 */ /* 0x000fe2000fffe03f */
[----:B------:R-:W-:Y:S01]  /*1930*/  @!P1 VIADD R10, R10, 0x34840 ;  /* 0x000348400a0a9836 */ /* 0x000fe20000000000 */
[----:B------:R-:W-:-:S02]  /*1940*/  UIADD3 UR34, UR24, 0x200, URZ ;  /* 0x0000020018227890 */ /* 0x000fc4000fffe03f */
[----:B------:R-:W-:Y:S02]  /*1950*/  UIADD3 UR30, UR24, 0x280, URZ ;  /* 0x00000280181e7890 */ /* 0x000fe4000fffe03f */
[----:B------:R-:W-:Y:S02]  /*1960*/  UIADD3 UR22, UR24, 0x300, URZ ;  /* 0x0000030018167890 */ /* 0x000fe4000fffe03f */
[----:B------:R-:W-:Y:S02]  /*1970*/  UIADD3 UR18, UR24, 0x380, URZ ;  /* 0x0000038018127890 */ /* 0x000fe4000fffe03f */
[----:B------:R-:W-:Y:S02]  /*1980*/  UIADD3 UR38, UR24, 0x400, URZ ;  /* 0x0000040018267890 */ /* 0x000fe4000fffe03f */
        /* <DEDUP_REMOVED lines=527> */
[----:B------:R-:W-:Y:S08]  /*3a80*/  MUFU.TANH R13, R13 ;  /* 0x0000000d000d7308 */ /* 0x000ff00000002400 */
[----:B------:R-:W1:Y:S08]  /*3a90*/  MUFU.TANH R14, R14 ;  /* 0x0000000e000e7308 */ /* 0x000e700000002400 */
[----:B------:R-:W2:Y:S08]  /*3aa0*/  MUFU.TANH R20, R20 ;  /* 0x0000001400147308 */ /* 0x000eb00000002400 */
[----:B------:R-:W3:Y:S08]  /*3ab0*/  MUFU.TANH R11, R11 ;  /* 0x0000000b000b7308 */ /* 0x000ef00000002400 */
        /* <DEDUP_REMOVED lines=34> */
[----:B------:R-:W-:Y:S01]  /*3ce0*/  FMUL.FTZ R98, R98, UR6 ;  /* 0x0000000662627c20 */ /* 0x000fe20008410000 */
[----:B------:R-:W-:Y:S01]  /*3cf0*/  FMUL.FTZ R102, R102, UR6 ;  /* 0x0000000666667c20 */ /* 0x000fe20008410000 */
[----:B------:R-:W5:Y:S08]  /*3d00*/  MUFU.TANH R105, R105 ;  /* 0x0000006900697308 */ /* 0x000f700000002400 */
        /* <DEDUP_REMOVED lines=9> */
[----:B------:R-:W-:Y:S02]  /*3da0*/  FMUL.FTZ R88, R88, UR6 ;  /* 0x0000000658587c20 */ /* 0x000fe40008410000 */
[----:B------:R-:W5:Y:S01]  /*3db0*/  MUFU.TANH R106, R106 ;  /* 0x0000006a006a7308 */ /* 0x000f620000002400 */
        /* <DEDUP_REMOVED lines=10> */
[----:B------:R-:W5:Y:S08]  /*3e60*/  MUFU.TANH R98, R98 ;  /* 0x0000006200627308 */ /* 0x000f700000002400 */
[----:B------:R-:W5:Y:S08]  /*3e70*/  MUFU.TANH R88, R88 ;  /* 0x0000005800587308 */ /* 0x000f700000002400 */
[----:B------:R-:W5:Y:S08]  /*3e80*/  MUFU.TANH R89, R89 ;  /* 0x0000005900597308 */ /* 0x000f700000002400 */
[----:B------:R-:W5:Y:S01]  /*3e90*/  MUFU.TANH R102, R102 ;  /* 0x0000006600667308 */ /* 0x000f620000002400 */
[----:B------:R-:W-:-:S02]  /*3ea0*/  WARPGROUP.DEPBAR.LE gsb0, 0x0 ;  /* 0x00008000000079c5 */ /* 0x000fc40000010000 */
[----:B------:R-:W-:-:S05]  /*3eb0*/  WARPGROUP.ARRIVE ;  /* 0x00000000000079c5 */ /* 0x000fca0000000000 */
[----:B------:R-:W5:Y:S01]  /*3ec0*/  MUFU.TANH R92, R92 ;  /* 0x0000005c005c7308 */ /* 0x000f620000002400 */
[----:B------:R-:W-:Y:S01]  /*3ed0*/  FMUL.FTZ R72, R72, UR6 ;  /* 0x0000000648487c20 */ /* 0x000fe20008410000 */
[----:B------:R-:W-:Y:S01]  /*3ee0*/  FMUL.FTZ R73, R73, UR6 ;  /* 0x0000000649497c20 */ /* 0x000fe20008410000 */
[----:B------:R-:W-:Y:S01]  /*3ef0*/  FMUL.FTZ R76, R76, UR6 ;  /* 0x000000064c4c7c20 */ /* 0x000fe20008410000 */
[----:B------:R-:W-:Y:S01]  /*3f00*/  FMUL.FTZ R77, R77, UR6 ;  /* 0x000000064d4d7c20 */ /* 0x000fe20008410000 */
[----:B------:R-:W-:Y:S01]  /*3f10*/  HGMMA.64x16x16.F32.BF16 R64, gdesc[UR20], R64, gsb0 ;  /* 0x00200000144079f0 */ /* 0x000fe20008001840 */
[----:B------:R-:W-:Y:S01]  /*3f20*/  UIADD3 UR22, UR24, 0x886, URZ ;  /* 0x0000088618167890 */ /* 0x000fe2000fffe03f */
[----:B------:R-:W-:Y:S01]  /*3f30*/  FMUL.FTZ R74, R74, UR6 ;  /* 0x000000064a4a7c20 */ /* 0x000fe20008410000 */
[----:B------:R-:W-:Y:S01]  /*3f40*/  UMOV UR23, 0x40000040 ;  /* 0x4000004000177882 */ /* 0x000fe20000000000 */
[----:B------:R-:W5:Y:S01]  /*3f50*/  MUFU.TANH R93, R93 ;  /* 0x0000005d005d7308 */ /* 0x000f620000002400 */
[----:B------:R-:W-:Y:S01]  /*3f60*/  FMUL.FTZ R75, R75, UR6 ;  /* 0x000000064b4b7c20 */ /* 0x000fe20008410000 */
[----:B------:R-:W-:Y:S01]  /*3f70*/  FMUL.FTZ R78, R78, UR6 ;  /* 0x000000064e4e7c20 */ /* 0x000fe20008410000 */
[----:B------:R-:W-:-:S05]  /*3f80*/  FMUL.FTZ R79, R79, UR6 ;  /* 0x000000064f4f7c20 */ /* 0x000fca0008410000 */
[----:B------:R-:W5:Y:S08]  /*3f90*/  MUFU.TANH R90, R90 ;  /* 0x0000005a005a7308 */ /* 0x000f700000002400 */
[----:B------:R-:W5:Y:S08]  /*3fa0*/  MUFU.TANH R72, R72 ;  /* 0x0000004800487308 */ /* 0x000f700000002400 */
[----:B------:R-:W5:Y:S08]  /*3fb0*/  MUFU.TANH R73, R73 ;  /* 0x0000004900497308 */ /* 0x000f700000002400 */
        /* <DEDUP_REMOVED lines=17> */
[----:B------:R-:W-:Y:S08]  /*40d0*/  MUFU.TANH R64, R69 ;  /* 0x0000004500407308 */ /* 0x000ff00000002400 */
[----:B------:R-:W-:Y:S08]  /*40e0*/  MUFU.TANH R116, R67 ;  /* 0x0000004300747308 */ /* 0x000ff00000002400 */
[----:B------:R-:W5:Y:S08]  /*40f0*/  MUFU.TANH R77, R77 ;  /* 0x0000004d004d7308 */ /* 0x000f700000002400 */
[----:B------:R-:W5:Y:S08]  /*4100*/  MUFU.TANH R74, R74 ;  /* 0x0000004a004a7308 */ /* 0x000f700000002400 */
[----:B------:R-:W5:Y:S01]  /*4110*/  MUFU.TANH R75, R75 ;  /* 0x0000004b004b7308 */ /* 0x000f620000002400 */
[----:B------:R-:W-:-:S02]  /*4120*/  WARPGROUP.DEPBAR.LE gsb0, 0x0 ;  /* 0x00008000000079c5 */ /* 0x000fc40000010000 */
[----:B------:R-:W-:Y:S01]  /*4130*/  WARPGROUP.ARRIVE ;  /* 0x00000000000079c5 */ /* 0x000fe20000000000 */
[----:B0-----:R-:W-:Y:S01]  /*4140*/  FMUL.FTZ R66, R56, UR6 ;  /* 0x0000000638427c20 */ /* 0x001fe20008410000 */
[----:B------:R-:W-:Y:S01]  /*4150*/  FMUL.FTZ R56, R57, UR6 ;  /* 0x0000000639387c20 */ /* 0x000fe20008410000 */
[----:B------:R-:W-:Y:S01]  /*4160*/  FMUL.FTZ R57, R58, UR6 ;  /* 0x000000063a397c20 */ /* 0x000fe20008410000 */
[----:B------:R-:W-:Y:S01]  /*4170*/  FMUL.FTZ R58, R61, UR6 ;  /* 0x000000063d3a7c20 */ /* 0x000fe20008410000 */
[----:B------:R-:W-:Y:S01]  /*4180*/  IMAD.IADD R61, R226, 0x1, R81 ;  /* 0x00000001e23d7824 */ /* 0x000fe200078e0251 */
        /* <DEDUP_REMOVED lines=8> */
[----:B------:R-:W-:Y:S08]  /*4210*/  MUFU.TANH R128, R63 ;  /* 0x0000003f00807308 */ /* 0x000ff00000002400 */
[----:B------:R1:W-:Y:S08]  /*4220*/  MUFU.TANH R126, R59 ;  /* 0x0000003b007e7308 */ /* 0x0003f00000002400 */
[----:B------:R-:W5:Y:S08]  /*4230*/  MUFU.TANH R141, R65 ;  /* 0x00000041008d7308 */ /* 0x000f700000002400 */
[----:B------:R-:W5:Y:S08]  /*4240*/  MUFU.TANH R78, R78 ;  /* 0x0000004e004e7308 */ /* 0x000f700000002400 */
[----:B------:R-:W5:Y:S08]  /*4250*/  MUFU.TANH R68, R68 ;  /* 0x0000004400447308 */ /* 0x000f700000002400 */
[----:B------:R-:W5:Y:S01]  /*4260*/  MUFU.TANH R79, R79 ;  /* 0x0000004f004f7308 */ /* 0x000f620000002400 */
[----:B------:R-:W-:-:S02]  /*4270*/  WARPGROUP.DEPBAR.LE gsb0, 0x0 ;  /* 0x00008000000079c5 */ /* 0x000fc40000010000 */
[----:B------:R-:W-:Y:S01]  /*4280*/  WARPGROUP.ARRIVE ;  /* 0x00000000000079c5 */ /* 0x000fe20000000000 */
[----:B0-----:R-:W-:Y:S01]  /*4290*/  FMUL.FTZ R57, R48, UR6 ;  /* 0x0000000630397c20 */ /* 0x001fe20008410000 */
[----:B------:R-:W-:Y:S02]  /*42a0*/  IMAD R48, R120, -0xb0, R61 ;  /* 0xffffff5078307824 */ /* 0x000fe400078e023d */
[----:B------:R-:W-:Y:S01]  /*42b0*/  FMUL.FTZ R49, R49, UR6 ;  /* 0x0000000631317c20 */ /* 0x000fe20008410000 */
[----:B------:R-:W-:Y:S01]  /*42c0*/  FMUL.FTZ R51, R51, UR6 ;  /* 0x0000000633337c20 */ /* 0x000fe20008410000 */
[----:B------:R-:W-:Y:S01]  /*42d0*/  FMUL.FTZ R53, R53, UR6 ;  /* 0x0000000635357c20 */ /* 0x000fe20008410000 */
[----:B------:R-:W-:Y:S01]  /*42e0*/  HGMMA.64x16x16.F32.BF16 R40, gdesc[UR20], R40, gsb0 ;  /* 0x00200000142879f0 */ /* 0x000fe20008001828 */
[C---:B------:R-:W-:Y:S01]  /*42f0*/  ISETP.GT.AND P5, PT, R48.reuse, RZ, PT ;  /* 0x000000ff3000720c */ /* 0x040fe20003fa4270 */
[----:B------:R-:W-:Y:S01]  /*4300*/  UIADD3 UR22, UR24, 0xa06, URZ ;  /* 0x00000a0618167890 */ /* 0x000fe2000fffe03f */
[C---:B------:R-:W-:Y:S01]  /*4310*/  ISETP.GT.AND P4, PT, R48.reuse, 0x1, PT ;  /* 0x000000013000780c */ /* 0x040fe20003f84270 */
[----:B------:R-:W-:Y:S01]  /*4320*/  UMOV UR23, 0x40000040 ;  /* 0x4000004000177882 */ /* 0x000fe20000000000 */
[----:B------:R-:W-:Y:S01]  /*4330*/  ISETP.GT.AND P2, PT, R48, 0x8, PT ;  /* 0x000000083000780c */ /* 0x000fe20003f44270 */
[----:B------:R0:W-:Y:S01]  /*4340*/  MUFU.TANH R161, R49 ;  /* 0x0000003100a17308 */ /* 0x0001e20000002400 */
[----:B------:R-:W-:Y:S01]  /*4350*/  FSEL R91, R12, -INF , P5 ;  /* 0xff8000000c5b7808 */ /* 0x000fe20002800000 */
[----:B-1----:R-:W-:Y:S01]  /*4360*/  FMUL.FTZ R59, R55, UR6 ;  /* 0x00000006373b7c20 */ /* 0x002fe20008410000 */
[----:B------:R-:W-:Y:S01]  /*4370*/  FSEL R95, R14, -INF , P2 ;  /* 0xff8000000e5f7808 */ /* 0x000fe20001000000 */
[----:B------:R-:W-:Y:S01]  /*4380*/  FMUL.FTZ R52, R52, UR6 ;  /* 0x0000000634347c20 */ /* 0x000fe20008410000 */
[----:B------:R-:W-:Y:S01]  /*4390*/  ISETP.GT.AND P3, PT, R48, 0x9, PT ;  /* 0x000000093000780c */ /* 0x000fe20003f64270 */
[----:B------:R-:W-:Y:S01]  /*43a0*/  FMUL.FTZ R50, R50, UR6 ;  /* 0x0000000632327c20 */ /* 0x000fe20008410000 */
[----:B------:R-:W-:Y:S01]  /*43b0*/  ISETP.GT.AND P6, PT, R48, 0x10, PT ;  /* 0x000000103000780c */ /* 0x000fe20003fc4270 */
[----:B------:R-:W-:Y:S01]  /*43c0*/  MUFU.TANH R165, R53 ;  /* 0x0000003500a57308 */ /* 0x000fe20000002400 */
[----:B--2---:R-:W-:Y:S01]  /*43d0*/  FSEL R99, R20, -INF , P3 ;  /* 0xff80000014637808 */ /* 0x004fe20001800000 */
[----:B------:R-:W-:Y:S01]  /*43e0*/  FMUL.FTZ R54, R54, UR6 ;  /* 0x0000000636367c20 */ /* 0x000fe20008410000 */
[----:B---3--:R-:W-:-:S02]  /*43f0*/  FSEL R11, R11, -INF , P5 ;  /* 0xff8000000b0b7808 */ /* 0x008fc40002800000 */
[----:B------:R-:W-:Y:S02]  /*4400*/  ISETP.GT.AND P5, PT, R48, 0x11, PT ;  /* 0x000000113000780c */ /* 0x000fe40003fa4270 */
[----:B----4-:R-:W-:Y:S01]  /*4410*/  FSEL R101, R80, -INF , P6 ;  /* 0xff80000050657808 */ /* 0x010fe20003000000 */
[----:B------:R-:W-:Y:S01]  /*4420*/  MUFU.TANH R159, R57 ;  /* 0x00000039009f7308 */ /* 0x000fe20000002400 */
[----:B------:R-:W-:Y:S01]  /*4430*/  FSEL R12, R15, -INF , P4 ;  /* 0xff8000000f0c7808 */ /* 0x000fe20002000000 */
[----:B------:R-:W-:Y:S01]  /*4440*/  IMAD.MOV.U32 R80, RZ, RZ, R87 ;  /* 0x000000ffff507224 */ /* 0x000fe200078e0057 */
[----:B-----5:R-:W-:Y:S02]  /*4450*/  FSEL R103, R82, -INF , P5 ;  /* 0xff80000052677808 */ /* 0x020fe40002800000 */
[----:B------:R-:W-:Y:S02]  /*4460*/  FSEL R15, R83, -INF , P3 ;  /* 0xff800000530f7808 */ /* 0x000fe40001800000 */
[----:B------:R-:W-:Y:S01]  /*4470*/  ISETP.GT.AND P3, PT, R48, 0x20, PT ;  /* 0x000000203000780c */ /* 0x000fe20003f64270 */
[----:B------:R-:W1:Y:S01]  /*4480*/  MUFU.TANH R56, R56 ;  /* 0x0000003800387308 */ /* 0x000e620000002400 */
[----:B------:R-:W-:-:S02]  /*4490*/  MOV R82, R87 ;  /* 0x0000005700527202 */ /* 0x000fc40000000f00 */
[----:B------:R-:W-:-:S05]  /*44a0*/  FSEL R113, R105, -INF , P3 ;  /* 0xff80000069717808 */ /* 0x000fca0001800000 */
[----:B------:R-:W-:Y:S08]  /*44b0*/  MUFU.TANH R60, R60 ;  /* 0x0000003c003c7308 */ /* 0x000ff00000002400 */
[----:B------:R-:W2:Y:S01]  /*44c0*/  MUFU.TANH R62, R62 ;  /* 0x0000003e003e7308 */ /* 0x000ea20000002400 */
[----:B------:R-:W-:Y:S02]  /*44d0*/  WARPGROUP.DEPBAR.LE gsb0, 0x0 ;  /* 0x00008000000079c5 */ /* 0x000fe40000010000 */
        /* <DEDUP_REMOVED lines=24> */
[----:B------:R-:W-:Y:S01]  /*4660*/  MUFU.TANH R167, R61 ;  /* 0x0000003d00a77308 */ /* 0x000fe20000002400 */
[----:B------:R-:W-:Y:S01]  /*4670*/  FMNMX.FTZ R14, R107, R14, !PT ;  /* 0x0000000e6b0e7209 */ /* 0x000fe20007810000 */
[----:B------:R-:W-:Y:S01]  /*4680*/  FMUL.FTZ R46, R46, UR6 ;  /* 0x000000062e2e7c20 */ /* 0x000fe20008410000 */
[----:B------:R-:W-:Y:S01]  /*4690*/  ISETP.GT.AND P6, PT, R48, 0x21, PT ;  /* 0x000000213000780c */ /* 0x000fe20003fc4270 */
[----:B------:R-:W-:Y:S01]  /*46a0*/  IMAD.MOV.U32 R84, RZ, RZ, R87 ;  /* 0x000000ffff547224 */ /* 0x000fe200078e0057 */
[----:B------:R-:W-:-:S02]  /*46b0*/  FMNMX.FTZ R14, R111, R14, !PT ;  /* 0x0000000e6f0e7209 */ /* 0x000fc40007810000 */
[----:B------:R-:W-:Y:S01]  /*46c0*/  FSEL R41, R86, -INF , P5 ;  /* 0xff80000056297808 */ /* 0x000fe20002800000 */
[----:B------:R-:W-:Y:S01]  /*46d0*/  MUFU.TANH R169, R63 ;  /* 0x0000003f00a97308 */ /* 0x000fe20000002400 */
[----:B------:R-:W-:Y:S01]  /*46e0*/  ISETP.GT.AND P5, PT, R48, 0x28, PT ;  /* 0x000000283000780c */ /* 0x000fe20003fa4270 */
[----:B------:R-:W-:Y:S01]  /*46f0*/  IMAD.MOV.U32 R86, RZ, RZ, R87 ;  /* 0x000000ffff567224 */ /* 0x000fe200078e0057 */
[----:B------:R-:W-:Y:S02]  /*4700*/  FSEL R115, R96, -INF , P6 ;  /* 0xff80000060737808 */ /* 0x000fe40003000000 */
[----:B------:R-:W-:Y:S02]  /*4710*/  FMNMX.FTZ R14, R113, R14, !PT ;  /* 0x0000000e710e7209 */ /* 0x000fe40007810000 */
[----:B------:R-:W-:Y:S01]  /*4720*/  FSEL R43, R110, -INF , P4 ;  /* 0xff8000006e2b7808 */ /* 0x000fe20002000000 */
[----:B------:R-:W4:Y:S01]  /*4730*/  MUFU.TANH R66, R66 ;  /* 0x0000004200427308 */ /* 0x000f220000002400 */
[----:B------:R-:W-:-:S02]  /*4740*/  ISETP.GT.AND P4, PT, R48, 0x29, PT ;  /* 0x000000293000780c */ /* 0x000fc40003f84270 */
[----:B------:R-:W-:Y:S02]  /*4750*/  FSEL R117, R100, -INF , P5 ;  /* 0xff80000064757808 */ /* 0x000fe40002800000 */
[----:B------:R-:W-:Y:S02]  /*4760*/  FMNMX.FTZ R14, R115, R14, !PT ;  /* 0x0000000e730e7209 */ /* 0x000fe40007810000 */
[----:B------:R-:W-:Y:S01]  /*4770*/  FSEL R45, R106, -INF , P2 ;  /* 0xff8000006a2d7808 */ /* 0x000fe20001000000 */
[----:B------:R-:W-:Y:S01]  /*4780*/  MUFU.TANH R118, R71 ;  /* 0x0000004700767308 */ /* 0x000fe20000002400 */
[----:B------:R-:W-:Y:S02]  /*4790*/  ISETP.GT.AND P2, PT, R48, 0x30, PT ;  /* 0x000000303000780c */ /* 0x000fe40003f44270 */
[----:B------:R-:W-:Y:S02]  /*47a0*/  FSEL R119, R119, -INF , P4 ;  /* 0xff80000077777808 */ /* 0x000fe40002000000 */
[----:B------:R-:W-:-:S02]  /*47b0*/  FMNMX.FTZ R14, R117, R14, !PT ;  /* 0x0000000e750e7209 */ /* 0x000fc40007810000 */
[----:B------:R-:W-:Y:S01]  /*47c0*/  FSEL R47, R98, -INF , P3 ;  /* 0xff800000622f7808 */ /* 0x000fe20001800000 */
[----:B------:R-:W-:Y:S01]  /*47d0*/  MUFU.TANH R70, R70 ;  /* 0x0000004600467308 */ /* 0x000fe20000002400 */
[----:B------:R-:W-:Y:S02]  /*47e0*/  ISETP.GT.AND P3, PT, R48, 0x31, PT ;  /* 0x000000313000780c */ /* 0x000fe40003f64270 */
[----:B------:R-:W-:Y:S01]  /*47f0*/  FSEL R121, R88, -INF , P2 ;  /* 0xff80000058797808 */ /* 0x000fe20001000000 */
[----:B------:R-:W-:Y:S02]  /*4800*/  WARPGROUP.DEPBAR.LE gsb0, 0x0 ;  /* 0x00008000000079c5 */ /* 0x000fe40000010000 */
[----:B------:R-:W-:Y:S01]  /*4810*/  FMNMX.FTZ R14, R119, R14, !PT ;  /* 0x0000000e770e7209 */ /* 0x000fe20007810000 */
[----:B------:R-:W-:Y:S01]  /*4820*/  FMUL.FTZ R32, R32, UR6 ;  /* 0x0000000620207c20 */ /* 0x000fe20008410000 */
[----:B0-----:R-:W-:Y:S01]  /*4830*/  FSEL R49, R97, -INF , P6 ;  /* 0xff80000061317808 */ /* 0x001fe20003000000 */
[----:B------:R-:W-:Y:S01]  /*4840*/  WARPGROUP.ARRIVE ;  /* 0x00000000000079c5 */ /* 0x000fe20000000000 */
[----:B------:R-:W-:Y:S01]  /*4850*/  ISETP.GT.AND P6, PT, R48, 0x38, PT ;  /* 0x000000383000780c */ /* 0x000fe20003fc4270 */
[----:B------:R0:W5:Y:S01]  /*4860*/  MUFU.TANH R97, R59 ;  /* 0x0000003b00617308 */ /* 0x0001620000002400 */
[----:B------:R-:W-:Y:S01]  /*4870*/  FSEL R123, R89, -INF , P3 ;  /* 0xff800000597b7808 */ /* 0x000fe20001800000 */
[----:B------:R-:W-:Y:S01]  /*4880*/  FMUL.FTZ R36, R36, UR6 ;  /* 0x0000000624247c20 */ /* 0x000fe20008410000 */
[----:B------:R-:W-:Y:S01]  /*4890*/  FMNMX.FTZ R14, R121, R14, !PT ;  /* 0x0000000e790e7209 */ /* 0x000fe20007810000 */
[----:B------:R-:W-:Y:S01]  /*48a0*/  HGMMA.64x16x16.F32.BF16 R24, gdesc[UR20], R24, gsb0 ;  /* 0x00200000141879f0 */ /* 0x000fe20008001818 */
[----:B---3--:R-:W-:Y:S01]  /*48b0*/  FSEL R51, R102, -INF , P5 ;  /* 0xff80000066337808 */ /* 0x008fe20002800000 */
[----:B------:R-:W-:Y:S01]  /*48c0*/  FMUL.FTZ R34, R34, UR6 ;  /* 0x0000000622227c20 */ /* 0x000fe20008410000 */
[----:B------:R-:W-:Y:S01]  /*48d0*/  ISETP.GT.AND P5, PT, R48, 0x39, PT ;  /* 0x000000393000780c */ /* 0x000fe20003fa4270 */
[----:B------:R-:W3:Y:S01]  /*48e0*/  MUFU.TANH R32, R32 ;  /* 0x0000002000207308 */ /* 0x000ee20000002400 */
[----:B------:R-:W-:Y:S01]  /*48f0*/  FSEL R125, R92, -INF , P6 ;  /* 0xff8000005c7d7808 */ /* 0x000fe20003000000 */
[----:B------:R-:W-:Y:S01]  /*4900*/  FMUL.FTZ R38, R38, UR6 ;  /* 0x0000000626267c20 */ /* 0x000fe20008410000 */
[----:B------:R-:W-:Y:S01]  /*4910*/  FMNMX.FTZ R14, R123, R14, !PT ;  /* 0x0000000e7b0e7209 */ /* 0x000fe20007810000 */
[----:B------:R-:W-:Y:S01]  /*4920*/  FMUL.FTZ R39, R39, UR6 ;  /* 0x0000000627277c20 */ /* 0x000fe20008410000 */
[----:B------:R-:W-:Y:S01]  /*4930*/  FSEL R53, R108, -INF , P4 ;  /* 0xff8000006c357808 */ /* 0x000fe20002000000 */
[----:B------:R-:W-:Y:S01]  /*4940*/  IMAD.U32 R88, RZ, RZ, UR7 ;  /* 0x00000007ff587e24 */ /* 0x000fe2000f8e00ff */
[----:B------:R-:W-:Y:S01]  /*4950*/  ISETP.GT.AND P4, PT, R48, 0x40, PT ;  /* 0x000000403000780c */ /* 0x000fe20003f84270 */
[----:B------:R1:W-:Y:S01]  /*4960*/  MUFU.TANH R105, R67 ;  /* 0x0000004300697308 */ /* 0x0003e20000002400 */
[----:B------:R-:W-:-:S02]  /*4970*/  FSEL R127, R93, -INF , P5 ;  /* 0xff8000005d7f7808 */ /* 0x000fc40002800000 */
[----:B------:R-:W-:Y:S02]  /*4980*/  FMNMX.FTZ R14, R125, R14, !PT ;  /* 0x0000000e7d0e7209 */ /* 0x000fe40007810000 */
[----:B------:R-:W-:Y:S02]  /*4990*/  FSEL R55, R90, -INF , P2 ;  /* 0xff8000005a377808 */ /* 0x000fe40001000000 */
[----:B------:R-:W-:Y:S01]  /*49a0*/  ISETP.GT.AND P2, PT, R48, 0x41, PT ;  /* 0x000000413000780c */ /* 0x000fe20003f44270 */
[----:B------:R-:W3:Y:S01]  /*49b0*/  MUFU.TANH R58, R58 ;  /* 0x0000003a003a7308 */ /* 0x000ee20000002400 */
[----:B------:R-:W-:Y:S01]  /*49c0*/  FSEL R129, R72, -INF , P4 ;  /* 0xff80000048817808 */ /* 0x000fe20002000000 */
[----:B------:R-:W-:Y:S01]  /*49d0*/  IMAD.MOV.U32 R72, RZ, RZ, R87 ;  /* 0x000000ffff487224 */ /* 0x000fe200078e0057 */
[----:B------:R-:W-:Y:S02]  /*49e0*/  FMNMX.FTZ R14, R127, R14, !PT ;  /* 0x0000000e7f0e7209 */ /* 0x000fe40007810000 */
[----:B------:R-:W-:-:S02]  /*49f0*/  FSEL R57, R109, -INF , P3 ;  /* 0xff8000006d397808 */ /* 0x000fc40001800000 */
[----:B------:R-:W-:Y:S01]  /*4a00*/  ISETP.GT.AND P3, PT, R48, 0x48, PT ;  /* 0x000000483000780c */ /* 0x000fe20003f64270 */
[----:B------:R2:W-:Y:S01]  /*4a10*/  MUFU.TANH R109, R69 ;  /* 0x00000045006d7308 */ /* 0x0005e20000002400 */
[----:B------:R-:W-:Y:S02]  /*4a20*/  FSEL R131, R73, -INF , P2 ;  /* 0xff80000049837808 */ /* 0x000fe40001000000 */
[----:B------:R-:W-:Y:S02]  /*4a30*/  FMNMX.FTZ R14, R129, R14, !PT ;  /* 0x0000000e810e7209 */ /* 0x000fe40007810000 */
[----:B0-----:R-:W-:Y:S02]  /*4a40*/  FSEL R59, R94, -INF , P6 ;  /* 0xff8000005e3b7808 */ /* 0x001fe40003000000 */
[----:B------:R-:W-:Y:S01]  /*4a50*/  ISETP.GT.AND P6, PT, R48, 0x49, PT ;  /* 0x000000493000780c */ /* 0x000fe20003fc4270 */
[----:B------:R-:W0:Y:S01]  /*4a60*/  MUFU.TANH R52, R52 ;  /* 0x0000003400347308 */ /* 0x000e220000002400 */
[----:B------:R-:W-:Y:S01]  /*4a70*/  FSEL R133, R76, -INF , P3 ;  /* 0xff8000004c857808 */ /* 0x000fe20001800000 */
[----:B------:R-:W-:Y:S01]  /*4a80*/  IMAD.MOV.U32 R76, RZ, RZ, R87 ;  /* 0x000000ffff4c7224 */ /* 0x000fe200078e0057 */
[----:B------:R-:W-:-:S02]  /*4a90*/  FMNMX.FTZ R14, R131, R14, !PT ;  /* 0x0000000e830e7209 */ /* 0x000fc40007810000 */
[----:B------:R-:W-:Y:S02]  /*4aa0*/  FSEL R61, R112, -INF , P5 ;  /* 0xff800000703d7808 */ /* 0x000fe40002800000 */
[----:B------:R-:W-:Y:S01]  /*4ab0*/  ISETP.GT.AND P5, PT, R48, 0x50, PT ;  /* 0x000000503000780c */ /* 0x000fe20003fa4270 */
[----:B------:R-:W0:Y:S01]  /*4ac0*/  MUFU.TANH R50, R50 ;  /* 0x0000003200327308 */ /* 0x000e220000002400 */
[----:B------:R-:W-:Y:S02]  /*4ad0*/  FSEL R135, R77, -INF , P6 ;  /* 0xff8000004d877808 */ /* 0x000fe40003000000 */
[----:B------:R-:W-:Y:S01]  /*4ae0*/  FMNMX.FTZ R20, R133, R14, !PT ;  /* 0x0000000e85147209 */ /* 0x000fe20007810000 */
[----:B------:R-:W-:Y:S01]  /*4af0*/  FMUL.FTZ R14, R33, UR6 ;  /* 0x00000006210e7c20 */ /* 0x000fe20008410000 */
[----:B------:R-:W-:Y:S01]  /*4b00*/  FSEL R63, R74, -INF , P4 ;  /* 0xff8000004a3f7808 */ /* 0x000fe20002000000 */
[----:B------:R-:W-:Y:S01]  /*4b10*/  IMAD.MOV.U32 R74, RZ, RZ, R87 ;  /* 0x000000ffff4a7224 */ /* 0x000fe200078e0057 */
[----:B------:R-:W-:Y:S01]  /*4b20*/  ISETP.GT.AND P4, PT, R48, 0x51, PT ;  /* 0x000000513000780c */ /* 0x000fe20003f84270 */
[----:B------:R-:W0:Y:S01]  /*4b30*/  MUFU.TANH R54, R54 ;  /* 0x0000003600367308 */ /* 0x000e220000002400 */
[----:B------:R-:W-:Y:S01]  /*4b40*/  FSEL R137, R137, -INF , P5 ;  /* 0xff80000089897808 */ /* 0x000fe20002800000 */
[----:B------:R-:W-:-:S02]  /*4b50*/  WARPGROUP.DEPBAR.LE gsb0, 0x0 ;  /* 0x00008000000079c5 */ /* 0x000fc40000010000 */
[----:B------:R-:W-:Y:S01]  /*4b60*/  FMNMX.FTZ R20, R135, R20, !PT ;  /* 0x0000001487147209 */ /* 0x000fe20007810000 */
[----:B------:R-:W-:Y:S01]  /*4b70*/  FMUL.FTZ R24, R24, UR6 ;  /* 0x0000000618187c20 */ /* 0x000fe20008410000 */
[----:B------:R-:W-:Y:S01]  /*4b80*/  FSEL R65, R75, -INF , P2 ;  /* 0xff8000004b417808 */ /* 0x000fe20001000000 */
[----:B------:R-:W-:Y:S01]  /*4b90*/  FMUL.FTZ R28, R28, UR6 ;  /* 0x000000061c1c7c20 */ /* 0x000fe20008410000 */
[----:B------:R-:W-:Y:S01]  /*4ba0*/  ISETP.GT.AND P2, PT, R48, 0x58, PT ;  /* 0x000000583000780c */ /* 0x000fe20003f44270 */
[----:B------:R-:W0:Y:S01]  /*4bb0*/  MUFU.TANH R44, R44 ;  /* 0x0000002c002c7308 */ /* 0x000e220000002400 */
[----:B------:R-:W-:Y:S01]  /*4bc0*/  FSEL R141, R141, -INF , P4 ;  /* 0xff8000008d8d7808 */ /* 0x000fe20002000000 */
[----:B------:R-:W-:Y:S01]  /*4bd0*/  FMUL.FTZ R26, R26, UR6 ;  /* 0x000000061a1a7c20 */ /* 0x000fe20008410000 */
[----:B------:R-:W-:Y:S01]  /*4be0*/  FMNMX.FTZ R20, R137, R20, !PT ;  /* 0x0000001489147209 */ /* 0x000fe20007810000 */
[----:B------:R-:W-:Y:S01]  /*4bf0*/  FMUL.FTZ R30, R30, UR6 ;  /* 0x000000061e1e7c20 */ /* 0x000fe20008410000 */
[----:B------:R-:W-:-:S02]  /*4c00*/  FSEL R71, R114, -INF , P5 ;  /* 0xff80000072477808 */ /* 0x000fc40002800000 */
[----:B------:R-:W-:Y:S01]  /*4c10*/  FSEL R73, R116, -INF , P4 ;  /* 0xff80000074497808 */ /* 0x000fe20002000000 */
[----:B------:R-:W0:Y:S01]  /*4c20*/  MUFU.TANH R130, R130 ;  /* 0x0000008200827308 */ /* 0x000e220000002400 */
[----:B-1----:R-:W-:Y:S01]  /*4c30*/  FSEL R67, R78, -INF , P3 ;  /* 0xff8000004e437808 */ /* 0x002fe20001800000 */
[--C-:B------:R-:W-:Y:S01]  /*4c40*/  IMAD.MOV.U32 R78, RZ, RZ, R87.reuse ;  /* 0x000000ffff4e7224 */ /* 0x100fe200078e0057 */
[C---:B------:R-:W-:Y:S02]  /*4c50*/  ISETP.GT.AND P5, PT, R48.reuse, 0x61, PT ;  /* 0x000000613000780c */ /* 0x040fe40003fa4270 */
[C---:B------:R-:W-:Y:S02]  /*4c60*/  ISETP.GT.AND P4, PT, R48.reuse, 0x68, PT ;  /* 0x000000683000780c */ /* 0x040fe40003f84270 */
[----:B------:R-:W-:Y:S01]  /*4c70*/  ISETP.GT.AND P3, PT, R48, 0x59, PT ;  /* 0x000000593000780c */ /* 0x000fe20003f64270 */
[----:B------:R-:W1:Y:S01]  /*4c80*/  MUFU.TANH R14, R14 ;  /* 0x0000000e000e7308 */ /* 0x000e620000002400 */
[----:B------:R-:W-:Y:S01]  /*4c90*/  FSEL R145, R68, -INF , P2 ;  /* 0xff80000044917808 */ /* 0x000fe20001000000 */
[----:B------:R-:W-:Y:S01]  /*4ca0*/  IMAD.MOV.U32 R68, RZ, RZ, R87 ;  /* 0x000000ffff447224 */ /* 0x000fe200078e0057 */
[----:B------:R-:W-:-:S02]  /*4cb0*/  FMNMX.FTZ R20, R141, R20, !PT ;  /* 0x000000148d147209 */ /* 0x000fc40007810000 */
[----:B--2---:R-:W-:Y:S02]  /*4cc0*/  FSEL R69, R79, -INF , P6 ;  /* 0xff8000004f457808 */ /* 0x004fe40003000000 */
[----:B------:R-:W-:Y:S01]  /*4cd0*/  FSEL R153, R56, -INF , P5 ;  /* 0xff80000038997808 */ /* 0x000fe20002800000 */
[----:B------:R-:W2:Y:S01]  /*4ce0*/  MUFU.TANH R46, R46 ;  /* 0x0000002e002e7308 */ /* 0x000ea20000002400 */
[----:B------:R-:W-:Y:S01]  /*4cf0*/  FSEL R83, R62, -INF , P4 ;  /* 0xff8000003e537808 */ /* 0x000fe20002000000 */
[----:B------:R-:W-:Y:S01]  /*4d00*/  IMAD.MOV.U32 R62, RZ, RZ, R87 ;  /* 0x000000ffff3e7224 */ /* 0x000fe200078e0057 */
[----:B------:R-:W-:Y:S02]  /*4d10*/  FSEL R155, R60, -INF , P4 ;  /* 0xff8000003c9b7808 */ /* 0x000fe40002000000 */
[----:B------:R-:W-:Y:S02]  /*4d20*/  ISETP.GT.AND P6, PT, R48, 0x60, PT ;  /* 0x000000603000780c */ /* 0x000fe40003fc4270 */
[----:B------:R-:W-:Y:S01]  /*4d30*/  FSEL R149, R64, -INF , P3 ;  /* 0xff80000040957808 */ /* 0x000fe20001800000 */
[----:B------:R-:W2:Y:S01]  /*4d40*/  MUFU.TANH R36, R36 ;  /* 0x0000002400247308 */ /* 0x000ea20000002400 */
[----:B------:R-:W-:Y:S01]  /*4d50*/  FMNMX.FTZ R56, R145, R20, !PT ;  /* 0x0000001491387209 */ /* 0x000fe20007810000 */
[----:B------:R-:W-:Y:S01]  /*4d60*/  FMUL.FTZ R20, R35, UR6 ;  /* 0x0000000623147c20 */ /* 0x000fe20008410000 */
[----:B------:R-:W-:-:S02]  /*4d70*/  ISETP.GT.AND P4, PT, R48, 0x79, PT ;  /* 0x000000793000780c */ /* 0x000fc40003f84270 */
[----:B----4-:R-:W-:Y:S01]  /*4d80*/  FSEL R151, R66, -INF , P6 ;  /* 0xff80000042977808 */ /* 0x010fe20003000000 */
[----:B------:R-:W-:Y:S01]  /*4d90*/  IMAD.MOV.U32 R66, RZ, RZ, R87 ;  /* 0x000000ffff427224 */ /* 0x000fe200078e0057 */
[----:B------:R-:W-:Y:S01]  /*4da0*/  FMNMX.FTZ R56, R149, R56, !PT ;  /* 0x0000003895387209 */ /* 0x000fe20007810000 */
[----:B------:R-:W4:Y:S01]  /*4db0*/  MUFU.TANH R132, R132 ;  /* 0x0000008400847308 */ /* 0x000f220000002400 */
[----:B-----5:R-:W-:Y:S02]  /*4dc0*/  FSEL R97, R97, -INF , P4 ;  /* 0xff80000061617808 */ /* 0x020fe40002000000 */
[----:B------:R-:W-:Y:S02]  /*4dd0*/  FSEL R165, R165, -INF , P4 ;  /* 0xff800000a5a57808 */ /* 0x000fe40002000000 */
[----:B------:R-:W-:Y:S02]  /*4de0*/  ISETP.GT.AND P4, PT, R48, 0x90, PT ;  /* 0x000000903000780c */ /* 0x000fe40003f84270 */
[----:B------:R-:W-:Y:S01]  /*4df0*/  FMNMX.FTZ R56, R151, R56, !PT ;  /* 0x0000003897387209 */ /* 0x000fe20007810000 */
[----:B------:R-:W-:Y:S01]  /*4e00*/  MUFU.TANH R34, R34 ;  /* 0x0000002200227308 */ /* 0x000fe20000002400 */
[----:B---3--:R-:W-:-:S02]  /*4e10*/  FSEL R175, R32, -INF , P4 ;  /* 0xff80000020af7808 */ /* 0x008fc40002000000 */
[----:B------:R-:W-:Y:S02]  /*4e20*/  FMNMX.FTZ R32, R11, R12, !PT ;  /* 0x0000000c0b207209 */ /* 0x000fe40007810000 */
[----:B------:R-:W-:Y:S01]  /*4e30*/  FSEL R75, R70, -INF , P2 ;  /* 0xff800000464b7808 */ /* 0x000fe20001000000 */
[----:B------:R-:W-:Y:S01]  /*4e40*/  IMAD.MOV.U32 R70, RZ, RZ, R87 ;  /* 0x000000ffff467224 */ /* 0x000fe200078e0057 */
[----:B------:R-:W-:Y:S01]  /*4e50*/  ISETP.GT.AND P2, PT, R48, 0x69, PT ;  /* 0x000000693000780c */ /* 0x000fe20003f44270 */
[----:B------:R-:W-:Y:S01]  /*4e60*/  MUFU.TANH R24, R24 ;  /* 0x0000001800187308 */ /* 0x000fe20000002400 */
[----:B------:R-:W-:Y:S02]  /*4e70*/  FMNMX.FTZ R56, R153, R56, !PT ;  /* 0x0000003899387209 */ /* 0x000fe40007810000 */
[----:B------:R-:W-:Y:S02]  /*4e80*/  FMNMX.FTZ R32, R13, R32, !PT ;  /* 0x000000200d207209 */ /* 0x000fe40007810000 */
[----:B------:R-:W-:-:S02]  /*4e90*/  FSEL R77, R118, -INF , P3 ;  /* 0xff800000764d7808 */ /* 0x000fc40001800000 */
[----:B------:R-:W-:Y:S01]  /*4ea0*/  ISETP.GT.AND P3, PT, R48, 0x70, PT ;  /* 0x000000703000780c */ /* 0x000fe20003f64270 */
[----:B------:R-:W-:Y:S01]  /*4eb0*/  MUFU.TANH R20, R20 ;  /* 0x0000001400147308 */ /* 0x000fe20000002400 */
[----:B------:R-:W-:Y:S02]  /*4ec0*/  FSEL R157, R58, -INF , P2 ;  /* 0xff8000003a9d7808 */ /* 0x000fe40001000000 */
[----:B------:R-:W-:Y:S02]  /*4ed0*/  FMNMX.FTZ R56, R155, R56, !PT ;  /* 0x000000389b387209 */ /* 0x000fe40007810000 */
[----:B------:R-:W-:Y:S02]  /*4ee0*/  FMNMX.FTZ R32, R15, R32, !PT ;  /* 0x000000200f207209 */ /* 0x000fe40007810000 */
[----:B------:R-:W-:Y:S01]  /*4ef0*/  FSEL R79, R124, -INF , P6 ;  /* 0xff8000007c4f7808 */ /* 0x000fe20003000000 */
[----:B------:R-:W-:Y:S01]  /*4f00*/  MUFU.TANH R38, R38 ;  /* 0x0000002600267308 */ /* 0x000fe20000002400 */
[----:B------:R-:W-:-:S02]  /*4f10*/  ISETP.GT.AND P6, PT, R48, 0x71, PT ;  /* 0x000000713000780c */ /* 0x000fc40003fc4270 */
[----:B------:R-:W-:Y:S02]  /*4f20*/  FSEL R159, R159, -INF , P3 ;  /* 0xff8000009f9f7808 */ /* 0x000fe40001800000 */
[----:B------:R-:W-:Y:S02]  /*4f30*/  FMNMX.FTZ R56, R157, R56, !PT ;  /* 0x000000389d387209 */ /* 0x000fe40007810000 */
[----:B------:R-:W-:Y:S01]  /*4f40*/  FMNMX.FTZ R32, R21, R32, !PT ;  /* 0x0000002015207209 */ /* 0x000fe20007810000 */
[----:B------:R-:W-:Y:S01]  /*4f50*/  MUFU.TANH R28, R28 ;  /* 0x0000001c001c7308 */ /* 0x000fe20000002400 */
[----:B------:R-:W-:Y:S02]  /*4f60*/  FSEL R33, R126, -INF , P5 ;  /* 0xff8000007e217808 */ /* 0x000fe40002800000 */
[----:B------:R-:W-:Y:S02]  /*4f70*/  ISETP.GT.AND P5, PT, R48, 0x78, PT ;  /* 0x000000783000780c */ /* 0x000fe40003fa4270 */
[----:B------:R-:W-:-:S02]  /*4f80*/  FSEL R161, R161, -INF , P6 ;  /* 0xff800000a1a17808 */ /* 0x000fc40003000000 */
[----:B------:R-:W-:Y:S01]  /*4f90*/  FMNMX.FTZ R56, R159, R56, !PT ;  /* 0x000000389f387209 */ /* 0x000fe20007810000 */
[----:B------:R-:W-:Y:S01]  /*4fa0*/  MUFU.TANH R26, R26 ;  /* 0x0000001a001a7308 */ /* 0x000fe20000002400 */
[----:B------:R-:W-:Y:S02]  /*4fb0*/  FMNMX.FTZ R32, R41, R32, !PT ;  /* 0x0000002029207209 */ /* 0x000fe40007810000 */
[----:B0-----:R-:W-:Y:S02]  /*4fc0*/  FSEL R163, R52, -INF , P5 ;  /* 0xff80000034a37808 */ /* 0x001fe40002800000 */
[----:B------:R-:W-:Y:S02]  /*4fd0*/  FMNMX.FTZ R56, R161, R56, !PT ;  /* 0x00000038a1387209 */ /* 0x000fe40007810000 */
[----:B------:R-:W-:Y:S01]  /*4fe0*/  FMNMX.FTZ R32, R43, R32, !PT ;  /* 0x000000202b207209 */ /* 0x000fe20007810000 */
[----:B------:R-:W-:Y:S01]  /*4ff0*/  MUFU.TANH R30, R30 ;  /* 0x0000001e001e7308 */ /* 0x000fe20000002400 */
[----:B------:R-:W-:-:S02]  /*5000*/  FSEL R35, R128, -INF , P2 ;  /* 0xff80000080237808 */ /* 0x000fc40001000000 */
[----:B------:R-:W-:Y:S02]  /*5010*/  ISETP.GT.AND P2, PT, R48, 0x80, PT ;  /* 0x000000803000780c */ /* 0x000fe40003f44270 */
[----:B------:R-:W-:Y:S02]  /*5020*/  FMNMX.FTZ R56, R163, R56, !PT ;  /* 0x00000038a3387209 */ /* 0x000fe40007810000 */
[----:B------:R-:W-:Y:S02]  /*5030*/  FMNMX.FTZ R32, R45, R32, !PT ;  /* 0x000000202d207209 */ /* 0x000fe40007810000 */
[----:B------:R-:W-:Y:S01]  /*5040*/  FSEL R85, R50, -INF , P3 ;  /* 0xff80000032557808 */ /* 0x000fe20001800000 */
[----:B------:R-:W-:Y:S01]  /*5050*/  FMUL.FTZ R50, R37, UR6 ;  /* 0x0000000625327c20 */ /* 0x000fe20008410000 */
[----:B------:R-:W-:Y:S02]  /*5060*/  ISETP.GT.AND P3, PT, R48, 0x81, PT ;  /* 0x000000813000780c */ /* 0x000fe40003f64270 */
[----:B------:R-:W-:-:S02]  /*5070*/  FSEL R167, R167, -INF , P2 ;  /* 0xff800000a7a77808 */ /* 0x000fc40001000000 */
[----:B------:R-:W-:Y:S01]  /*5080*/  FMNMX.FTZ R56, R165, R56, !PT ;  /* 0x00000038a5387209 */ /* 0x000fe20007810000 */
[----:B------:R-:W0:Y:S01]  /*5090*/  MUFU.TANH R50, R50 ;  /* 0x0000003200327308 */ /* 0x000e220000002400 */
[----:B------:R-:W-:Y:S02]  /*50a0*/  FMNMX.FTZ R32, R47, R32, !PT ;  /* 0x000000202f207209 */ /* 0x000fe40007810000 */
[----:B------:R-:W-:Y:S01]  /*50b0*/  FSEL R37, R42, -INF , P6 ;  /* 0xff8000002a257808 */ /* 0x000fe20003000000 */
[----:B------:R-:W-:Y:S01]  /*50c0*/  FMUL.FTZ R42, R25, UR6 ;  /* 0x00000006192a7c20 */ /* 0x000fe20008410000 */
[----:B------:R-:W-:Y:S02]  /*50d0*/  ISETP.GT.AND P6, PT, R48, 0x88, PT ;  /* 0x000000883000780c */ /* 0x000fe40003fc4270 */
[----:B------:R-:W-:Y:S02]  /*50e0*/  FSEL R169, R169, -INF , P3 ;  /* 0xff800000a9a97808 */ /* 0x000fe40001800000 */
[----:B------:R-:W-:Y:S01]  /*50f0*/  FMNMX.FTZ R56, R167, R56, !PT ;  /* 0x00000038a7387209 */ /* 0x000fe20007810000 */
[----:B------:R-:W3:Y:S01]  /*5100*/  MUFU.TANH R42, R42 ;  /* 0x0000002a002a7308 */ /* 0x000ee20000002400 */
[----:B------:R-:W-:-:S02]  /*5110*/  FMNMX.FTZ R32, R49, R32, !PT ;  /* 0x0000002031207209 */ /* 0x000fc40007810000 */
[----:B------:R-:W-:Y:S02]  /*5120*/  FSEL R93, R54, -INF , P5 ;  /* 0xff800000365d7808 */ /* 0x000fe40002800000 */
[----:B------:R-:W-:Y:S02]  /*5130*/  ISETP.GT.AND P5, PT, R48, 0x89, PT ;  /* 0x000000893000780c */ /* 0x000fe40003fa4270 */
[----:B------:R-:W-:Y:S02]  /*5140*/  FSEL R171, R44, -INF , P6 ;  /* 0xff8000002cab7808 */ /* 0x000fe40003000000 */
[----:B------:R-:W-:Y:S02]  /*5150*/  FMNMX.FTZ R56, R169, R56, !PT ;  /* 0x00000038a9387209 */ /* 0x000fe40007810000 */
[----:B------:R-:W-:Y:S02]  /*5160*/  FMNMX.FTZ R32, R51, R32, !PT ;  /* 0x0000002033207209 */ /* 0x000fe40007810000 */
[----:B------:R-:W-:-:S02]  /*5170*/  FSEL R173, R130, -INF , P5 ;  /* 0xff80000082ad7808 */ /* 0x000fc40002800000 */
[----:B------:R-:W-:Y:S02]  /*5180*/  FMNMX.FTZ R56, R171, R56, !PT ;  /* 0x00000038ab387209 */ /* 0x000fe40007810000 */
[----:B------:R-:W-:Y:S02]  /*5190*/  FMNMX.FTZ R32, R53, R32, !PT ;  /* 0x0000002035207209 */ /* 0x000fe40007810000 */
[----:B------:R-:W-:Y:S02]  /*51a0*/  FSEL R109, R109, -INF , P3 ;  /* 0xff8000006d6d7808 */ /* 0x000fe40001800000 */
[----:B------:R-:W-:Y:S02]  /*51b0*/  ISETP.GT.AND P3, PT, R48, 0x91, PT ;  /* 0x000000913000780c */ /* 0x000fe40003f64270 */
[----:B------:R-:W-:Y:S02]  /*51c0*/  FMNMX.FTZ R56, R173, R56, !PT ;  /* 0x00000038ad387209 */ /* 0x000fe40007810000 */
[----:B------:R-:W-:-:S02]  /*51d0*/  FMNMX.FTZ R32, R55, R32, !PT ;  /* 0x0000002037207209 */ /* 0x000fc40007810000 */
[----:B------:R-:W-:Y:S02]  /*51e0*/  FSEL R105, R105, -INF , P2 ;  /* 0xff80000069697808 */ /* 0x000fe40001000000 */
[----:B------:R-:W-:Y:S02]  /*51f0*/  ISETP.GT.AND P2, PT, R48, 0x98, PT ;  /* 0x000000983000780c */ /* 0x000fe40003f44270 */
[----:B-1----:R-:W-:Y:S01]  /*5200*/  FSEL R177, R14, -INF , P3 ;  /* 0xff8000000eb17808 */ /* 0x002fe20001800000 */
[----:B------:R-:W-:Y:S01]  /*5210*/  FMUL.FTZ R14, R29, UR6 ;  /* 0x000000061d0e7c20 */ /* 0x000fe20008410000 */
[----:B------:R-:W-:Y:S02]  /*5220*/  FMNMX.FTZ R56, R175, R56, !PT ;  /* 0x00000038af387209 */ /* 0x000fe40007810000 */
[----:B------:R-:W-:Y:S02]  /*5230*/  FMNMX.FTZ R32, R57, R32, !PT ;  /* 0x0000002039207209 */ /* 0x000fe40007810000 */
[----:B--2---:R-:W-:Y:S01]  /*5240*/  FSEL R25, R46, -INF , P6 ;  /* 0xff8000002e197808 */ /* 0x004fe20003000000 */
[----:B------:R-:W1:Y:S01]  /*5250*/  MUFU.TANH R14, R14 ;  /* 0x0000000e000e7308 */ /* 0x000e620000002400 */
[----:B------:R-:W-:-:S02]  /*5260*/  ISETP.GT.AND P6, PT, R48, 0x99, PT ;  /* 0x000000993000780c */ /* 0x000fc40003fc4270 */
[----:B------:R-:W-:Y:S02]  /*5270*/  FSEL R179, R36, -INF , P2 ;  /* 0xff80000024b37808 */ /* 0x000fe40001000000 */
[----:B------:R-:W-:Y:S02]  /*5280*/  FMNMX.FTZ R56, R177, R56, !PT ;  /* 0x00000038b1387209 */ /* 0x000fe40007810000 */
[----:B------:R-:W-:Y:S02]  /*5290*/  FMNMX.FTZ R32, R59, R32, !PT ;  /* 0x000000203b207209 */ /* 0x000fe40007810000 */
[----:B----4-:R-:W-:Y:S02]  /*52a0*/  FSEL R29, R132, -INF , P5 ;  /* 0xff800000841d7808 */ /* 0x010fe40002800000 */
[----:B------:R-:W-:Y:S02]  /*52b0*/  ISETP.GT.AND P5, PT, R48, 0xa0, PT ;  /* 0x000000a03000780c */ /* 0x000fe40003fa4270 */
[----:B0-----:R-:W-:-:S02]  /*52c0*/  FSEL R181, R50, -INF , P6 ;  /* 0xff80000032b57808 */ /* 0x001fc40003000000 */
[----:B------:R-:W-:Y:S02]  /*52d0*/  FMNMX.FTZ R56, R179, R56, !PT ;  /* 0x00000038b3387209 */ /* 0x000fe40007810000 */
[----:B------:R-:W-:Y:S02]  /*52e0*/  FMNMX.FTZ R32, R61, R32, !PT ;  /* 0x000000203d207209 */ /* 0x000fe40007810000 */
[----:B------:R-:W-:Y:S02]  /*52f0*/  FSEL R139, R34, -INF , P4 ;  /* 0xff800000228b7808 */ /* 0x000fe40002000000 */
[----:B------:R-:W-:Y:S02]  /*5300*/  ISETP.GT.AND P4, PT, R48, 0xa1, PT ;  /* 0x000000a13000780c */ /* 0x000fe40003f84270 */
[----:B------:R-:W-:Y:S02]  /*5310*/  FSEL R183, R24, -INF , P5 ;  /* 0xff80000018b77808 */ /* 0x000fe40002800000 */
[----:B------:R-:W-:-:S02]  /*5320*/  FMNMX.FTZ R56, R181, R56, !PT ;  /* 0x00000038b5387209 */ /* 0x000fc40007810000 */
[----:B------:R-:W-:Y:S02]  /*5330*/  FMNMX.FTZ R32, R63, R32, !PT ;  /* 0x000000203f207209 */ /* 0x000fe40007810000 */
[----:B------:R-:W-:Y:S02]  /*5340*/  FSEL R143, R20, -INF , P3 ;  /* 0xff800000148f7808 */ /* 0x000fe40001800000 */
[----:B------:R-:W-:Y:S01]  /*5350*/  ISETP.GT.AND P3, PT, R48, 0xa8, PT ;  /* 0x000000a83000780c */ /* 0x000fe20003f64270 */
[----:B------:R-:W0:Y:S01]  /*5360*/  MUFU.TANH R20, R39 ;  /* 0x0000002700147308 */ /* 0x000e220000002400 */
[----:B---3--:R-:W-:Y:S02]  /*5370*/  FSEL R185, R42, -INF , P4 ;  /* 0xff8000002ab97808 */ /* 0x008fe40002000000 */
[----:B------:R-:W-:Y:S02]  /*5380*/  FMNMX.FTZ R56, R183, R56, !PT ;  /* 0x00000038b7387209 */ /* 0x000fe40007810000 */
[----:B------:R-:W-:-:S02]  /*5390*/  FMNMX.FTZ R32, R65, R32, !PT ;  /* 0x0000002041207209 */ /* 0x000fc40007810000 */
[----:B------:R-:W-:Y:S02]  /*53a0*/  FSEL R147, R38, -INF , P2 ;  /* 0xff80000026937808 */ /* 0x000fe40001000000 */
[----:B------:R-:W-:Y:S02]  /*53b0*/  ISETP.GT.AND P2, PT, R48, 0xa9, PT ;  /* 0x000000a93000780c */ /* 0x000fe40003f44270 */
[----:B------:R-:W-:Y:S01]  /*53c0*/  FSEL R187, R28, -INF , P3 ;  /* 0xff8000001cbb7808 */ /* 0x000fe20001800000 */
[----:B------:R-:W-:Y:S01]  /*53d0*/  FMUL.FTZ R28, R31, UR6 ;  /* 0x000000061f1c7c20 */ /* 0x000fe20008410000 */
[----:B------:R-:W-:Y:S02]  /*53e0*/  FMNMX.FTZ R56, R185, R56, !PT ;  /* 0x00000038b9387209 */ /* 0x000fe40007810000 */
[----:B------:R-:W-:Y:S02]  /*53f0*/  FMNMX.FTZ R32, R67, R32, !PT ;  /* 0x0000002043207209 */ /* 0x000fe40007810000 */
[----:B-1----:R-:W-:Y:S01]  /*5400*/  FSEL R189, R14, -INF , P2 ;  /* 0xff8000000ebd7808 */ /* 0x002fe20001000000 */
[----:B------:R-:W-:Y:S01]  /*5410*/  MUFU.TANH R28, R28 ;  /* 0x0000001c001c7308 */ /* 0x000fe20000002400 */
[----:B------:R-:W-:-:S02]  /*5420*/  FMNMX.FTZ R56, R187, R56, !PT ;  /* 0x00000038bb387209 */ /* 0x000fc40007810000 */
[----:B------:R-:W-:Y:S02]  /*5430*/  FMNMX.FTZ R32, R69, R32, !PT ;  /* 0x0000002045207209 */ /* 0x000fe40007810000 */
[----:B------:R-:W-:Y:S02]  /*5440*/  FMNMX.FTZ R56, R189, R56, !PT ;  /* 0x00000038bd387209 */ /* 0x000fe40007810000 */
[----:B------:R-:W-:Y:S02]  /*5450*/  FMNMX.FTZ R32, R71, R32, !PT ;  /* 0x0000002047207209 */ /* 0x000fe40007810000 */
[----:B------:R-:W-:Y:S01]  /*5460*/  MOV R64, R87 ;  /* 0x0000005700407202 */ /* 0x000fe20000000f00 */
[----:B------:R-:W1:Y:S01]  /*5470*/  SHFL.BFLY PT, R89, R56, 0x2, 0x1f ;  /* 0x0c401f0038597f89 */ /* 0x000e6200000e0000 */
[----:B------:R-:W-:-:S04]  /*5480*/  FMNMX.FTZ R32, R73, R32, !PT ;  /* 0x0000002049207209 */ /* 0x000fc80007810000 */
[----:B------:R-:W-:-:S04]  /*5490*/  FMNMX.FTZ R32, R75, R32, !PT ;  /* 0x000000204b207209 */ /* 0x000fc80007810000 */
[----:B------:R-:W-:-:S04]  /*54a0*/  FMNMX.FTZ R32, R77, R32, !PT ;  /* 0x000000204d207209 */ /* 0x000fc80007810000 */
[----:B------:R-:W-:-:S04]  /*54b0*/  FMNMX.FTZ R32, R79, R32, !PT ;  /* 0x000000204f207209 */ /* 0x000fc80007810000 */
[----:B------:R-:W-:-:S04]  /*54c0*/  FMNMX.FTZ R32, R33, R32, !PT ;  /* 0x0000002021207209 */ /* 0x000fc80007810000 */
[----:B------:R-:W-:Y:S02]  /*54d0*/  FMNMX.FTZ R32, R83, R32, !PT ;  /* 0x0000002053207209 */ /* 0x000fe40007810000 */
[----:B-1----:R-:W-:Y:S02]  /*54e0*/  FMNMX.FTZ R24, R56, R89, !PT ;  /* 0x0000005938187209 */ /* 0x002fe40007810000 */
[----:B------:R-:W-:-:S03]  /*54f0*/  FMNMX.FTZ R32, R35, R32, !PT ;  /* 0x0000002023207209 */ /* 0x000fc60007810000 */
[----:B------:R-:W1:Y:S01]  /*5500*/  SHFL.BFLY PT, R89, R24, 0x1, 0x1f ;  /* 0x0c201f0018597f89 */ /* 0x000e6200000e0000 */
[----:B------:R-:W-:-:S04]  /*5510*/  FMNMX.FTZ R32, R85, R32, !PT ;  /* 0x0000002055207209 */ /* 0x000fc80007810000 */
[----:B------:R-:W-:-:S04]  /*5520*/  FMNMX.FTZ R32, R37, R32, !PT ;  /* 0x0000002025207209 */ /* 0x000fc80007810000 */
[----:B------:R-:W-:-:S04]  /*5530*/  FMNMX.FTZ R32, R93, R32, !PT ;  /* 0x000000205d207209 */ /* 0x000fc80007810000 */
[----:B------:R-:W-:-:S04]  /*5540*/  FMNMX.FTZ R32, R97, R32, !PT ;  /* 0x0000002061207209 */ /* 0x000fc80007810000 */
[----:B------:R-:W-:-:S04]  /*5550*/  FMNMX.FTZ R32, R105, R32, !PT ;  /* 0x0000002069207209 */ /* 0x000fc80007810000 */
[----:B------:R-:W-:Y:S02]  /*5560*/  FMNMX.FTZ R32, R109, R32, !PT ;  /* 0x000000206d207209 */ /* 0x000fe40007810000 */
[----:B-1----:R-:W-:Y:S01]  /*5570*/  FMNMX.FTZ R89, R24, R89, !PT ;  /* 0x0000005918597209 */ /* 0x002fe20007810000 */
[----:B------:R-:W-:Y:S01]  /*5580*/  FMUL.FTZ R24, R27, UR6 ;  /* 0x000000061b187c20 */ /* 0x000fe20008410000 */
[----:B------:R-:W-:Y:S02]  /*5590*/  FMNMX.FTZ R32, R25, R32, !PT ;  /* 0x0000002019207209 */ /* 0x000fe40007810000 */
[C---:B------:R-:W-:Y:S01]  /*55a0*/  FSETP.NEU.FTZ.AND P0, PT, R89.reuse, -INF , PT ;  /* 0xff8000005900780b */ /* 0x040fe20003f1d000 */
[----:B------:R-:W-:Y:S01]  /*55b0*/  FMUL.FTZ R14, R89, R88 ;  /* 0x00000058590e7220 */ /* 0x000fe20000410000 */
[----:B------:R-:W-:Y:S01]  /*55c0*/  FMNMX.FTZ R32, R29, R32, !PT ;  /* 0x000000201d207209 */ /* 0x000fe20007810000 */
[----:B------:R-:W1:Y:S03]  /*55d0*/  MUFU.TANH R24, R24 ;  /* 0x0000001800187308 */ /* 0x000e660000002400 */
[----:B------:R-:W-:-:S02]  /*55e0*/  FMNMX.FTZ R32, R139, R32, !PT ;  /* 0x000000208b207209 */ /* 0x000fc40007810000 */
[----:B------:R-:W-:Y:S02]  /*55f0*/  FSEL R14, R14, RZ, P0 ;  /* 0x000000ff0e0e7208 */ /* 0x000fe40000000000 */
[----:B------:R-:W-:Y:S02]  /*5600*/  FMNMX.FTZ R32, R143, R32, !PT ;  /* 0x000000208f207209 */ /* 0x000fe40007810000 */
[----:B------:R-:W-:Y:S01]  /*5610*/  ISETP.NE.AND P0, PT, R122, RZ, PT ;  /* 0x000000ff7a00720c */ /* 0x000fe20003f05270 */
[-CC-:B------:R-:W-:Y:S01]  /*5620*/  FFMA.FTZ R190, R125, R88.reuse, -R14.reuse ;  /* 0x000000587dbe7223 */ /* 0x180fe2000001080e */
[----:B0-----:R-:W-:Y:S01]  /*5630*/  FSEL R125, R20, -INF , P6 ;  /* 0xff800000147d7808 */ /* 0x001fe20003000000 */
[--C-:B------:R-:W-:Y:S01]  /*5640*/  FFMA.FTZ R182, R107, R88, -R14.reuse ;  /* 0x000000586bb67223 */ /* 0x100fe2000001080e */
[----:B------:R-:W-:Y:S01]  /*5650*/  FMNMX.FTZ R32, R147, R32, !PT ;  /* 0x0000002093207209 */ /* 0x000fe20007810000 */
[-CC-:B------:R-:W-:Y:S01]  /*5660*/  FFMA.FTZ R107, R127, R88.reuse, -R14.reuse ;  /* 0x000000587f6b7223 */ /* 0x180fe2000001080e */
[----:B------:R-:W-:Y:S01]  /*5670*/  FSEL R127, R26, -INF , P5 ;  /* 0xff8000001a7f7808 */ /* 0x000fe20002800000 */
[--C-:B------:R-:W-:Y:S01]  /*5680*/  FFMA.FTZ R194, R133, R88, -R14.reuse ;  /* 0x0000005885c27223 */ /* 0x100fe2000001080e */
[----:B------:R-:W-:Y:S01]  /*5690*/  FMNMX.FTZ R32, R125, R32, !PT ;  /* 0x000000207d207209 */ /* 0x000fe20007810000 */
[-CC-:B------:R-:W-:Y:S01]  /*56a0*/  FFMA.FTZ R196, R137, R88.reuse, -R14.reuse ;  /* 0x0000005889c47223 */ /* 0x180fe2000001080e */
[----:B-1----:R-:W-:Y:S01]  /*56b0*/  FSEL R133, R24, -INF , P4 ;  /* 0xff80000018857808 */ /* 0x002fe20002000000 */
        /* <DEDUP_REMOVED lines=16> */
[-CC-:B------:R-:W-:Y:S01]  /*57c0*/  FFMA.FTZ R115, R141, R88.reuse, -R14.reuse ;  /* 0x000000588d737223 */ /* 0x180fe2000001080e */
[-CC-:B------:R-:W-:Y:S01]  /*57d0*/  FFMA.FTZ R141, R177, R88.reuse, -R14.reuse ;  /* 0x00000058b18d7223 */ /* 0x180fe2000001080e */
[----:B------:R-:W0:Y:S01]  /*57e0*/  SHFL.BFLY PT, R101, R32, 0x2, 0x1f ;  /* 0x0c401f0020657f89 */ /* 0x000e2200000e0000 */
        /* <DEDUP_REMOVED lines=22> */
[-CC-:B------:R-:W-:Y:S01]  /*5950*/  FFMA.FTZ R131, R169, R88.reuse, -R14.reuse ;  /* 0x00000058a9837223 */ /* 0x180fe2000001080e */
[----:B0-----:R-:W-:Y:S01]  /*5960*/  FMNMX.FTZ R20, R32, R101, !PT ;  /* 0x0000006520147209 */ /* 0x001fe20007810000 */
[-CC-:B------:R-:W-:Y:S01]  /*5970*/  FFMA.FTZ R210, R171, R88.reuse, -R14.reuse ;  /* 0x00000058abd27223 */ /* 0x180fe2000001080e */
[----:B------:R-:W0:Y:S01]  /*5980*/  MUFU.EX2 R180, R180 ;  /* 0x000000b400b47308 */ /* 0x000e220000000800 */
[-CC-:B------:R-:W-:Y:S01]  /*5990*/  FFMA.FTZ R135, R173, R88.reuse, -R14.reuse ;  /* 0x00000058ad877223 */ /* 0x180fe2000001080e */
[-CC-:B------:R-:W-:Y:S01]  /*59a0*/  FFMA.FTZ R212, R175, R88.reuse, -R14.reuse ;  /* 0x00000058afd47223 */ /* 0x180fe2000001080e */
[----:B------:R-:W4:Y:S01]  /*59b0*/  SHFL.BFLY PT, R101, R20, 0x1, 0x1f ;  /* 0x0c201f0014657f89 */ /* 0x000f2200000e0000 */
[-CC-:B------:R-:W-:Y:S01]  /*59c0*/  FFMA.FTZ R145, R181, R88.reuse, -R14.reuse ;  /* 0x00000058b5917223 */ /* 0x180fe2000001080e */
[-CC-:B------:R-:W-:Y:S01]  /*59d0*/  FFMA.FTZ R216, R183, R88.reuse, -R14.reuse ;  /* 0x00000058b7d87223 */ /* 0x180fe2000001080e */
[-CC-:B------:R-:W-:Y:S01]  /*59e0*/  FFMA.FTZ R151, R185, R88.reuse, -R14.reuse ;  /* 0x00000058b9977223 */ /* 0x180fe2000001080e */
[-CC-:B------:R-:W-:Y:S01]  /*59f0*/  FFMA.FTZ R218, R187, R88.reuse, -R14.reuse ;  /* 0x00000058bbda7223 */ /* 0x180fe2000001080e */
[----:B------:R-:W5:Y:S01]  /*5a00*/  MUFU.EX2 R39, R39 ;  /* 0x0000002700277308 */ /* 0x000f620000000800 */
[----:B------:R-:W-:-:S07]  /*5a10*/  FFMA.FTZ R153, R189, R88, -R14 ;  /* 0x00000058bd997223 */ /* 0x000fce000001080e */
[----:B------:R-:W5:Y:S08]  /*5a20*/  MUFU.EX2 R182, R182 ;  /* 0x000000b600b67308 */ /* 0x000f700000000800 */
[----:B------:R-:W5:Y:S01]  /*5a30*/  MUFU.EX2 R91, R91 ;  /* 0x0000005b005b7308 */ /* 0x000f620000000800 */
[----:B----4-:R-:W-:-:S04]  /*5a40*/  FMNMX.FTZ R101, R20, R101, !PT ;  /* 0x0000006514657209 */ /* 0x010fc80007810000 */
[C---:B------:R-:W-:Y:S01]  /*5a50*/  FSETP.NEU.FTZ.AND P2, PT, R101.reuse, -INF , PT ;  /* 0xff8000006500780b */ /* 0x040fe20003f5d000 */
[-C--:B------:R-:W-:Y:S02]  /*5a60*/  FMUL.FTZ R38, R101, R88.reuse ;  /* 0x0000005865267220 */ /* 0x080fe40000410000 */
[----:B------:R-:W4:Y:S03]  /*5a70*/  MUFU.EX2 R184, R184 ;  /* 0x000000b800b87308 */ /* 0x000f260000000800 */
[----:B------:R-:W-:Y:S02]  /*5a80*/  FSEL R38, R38, RZ, P2 ;  /* 0x000000ff26267208 */ /* 0x000fe40001000000 */
[----:B------:R-:W-:Y:S01]  /*5a90*/  ISETP.GE.AND P2, PT, R81, 0xb1, PT ;  /* 0x000000b15100780c */ /* 0x000fe20003f46270 */
[----:B------:R-:W-:Y:S02]  /*5aa0*/  IMAD.MOV.U32 R81, RZ, RZ, R87 ;  /* 0x000000ffff517224 */ /* 0x000fe400078e0057 */
[----:B------:R-:W-:Y:S01]  /*5ab0*/  MUFU.EX2 R95, R95 ;  /* 0x0000005f005f7308 */ /* 0x000fe20000000800 */
[-CC-:B------:R-:W-:Y:S01]  /*5ac0*/  FFMA.FTZ R177, R11, R88.reuse, -R38.reuse ;  /* 0x000000580bb17223 */ /* 0x180fe20000010826 */
[----:B-1----:R-:W-:Y:S01]  /*5ad0*/  FADD.FTZ R11, R176, R27 ;  /* 0x0000001bb00b7221 */ /* 0x002fe20000010000 */
[-CC-:B------:R-:W-:Y:S01]  /*5ae0*/  FFMA.FTZ R12, R12, R88.reuse, -R38.reuse ;  /* 0x000000580c0c7223 */ /* 0x180fe20000010826 */
[-CC-:B------:R-:W-:Y:S01]  /*5af0*/  FFMA.FTZ R179, R13, R88.reuse, -R38.reuse ;  /* 0x000000580db37223 */ /* 0x180fe20000010826 */
[-CC-:B------:R-:W-:Y:S01]  /*5b00*/  FFMA.FTZ R14, R15, R88.reuse, -R38.reuse ;  /* 0x000000580f0e7223 */ /* 0x180fe20000010826 */
[----:B--2---:R-:W-:Y:S01]  /*5b10*/  FADD.FTZ R42, R178, R11 ;  /* 0x0000000bb22a7221 */ /* 0x004fe20000010000 */
[-CC-:B------:R-:W-:Y:S01]  /*5b20*/  FFMA.FTZ R181, R21, R88.reuse, -R38.reuse ;  /* 0x0000005815b57223 */ /* 0x180fe20000010826 */
[----:B------:R-:W-:Y:S01]  /*5b30*/  MUFU.EX2 R177, R177 ;  /* 0x000000b100b17308 */ /* 0x000fe20000000800 */
[-C--:B------:R-:W-:Y:S01]  /*5b40*/  FFMA.FTZ R20, R41, R88.reuse, -R38 ;  /* 0x0000005829147223 */ /* 0x080fe20000010826 */
[----:B---3--:R-:W-:Y:S01]  /*5b50*/  FADD.FTZ R11, R31, R42 ;  /* 0x0000002a1f0b7221 */ /* 0x008fe20000010000 */
[-CC-:B------:R-:W-:Y:S01]  /*5b60*/  FFMA.FTZ R183, R43, R88.reuse, -R38.reuse ;  /* 0x000000582bb77223 */ /* 0x180fe20000010826 */
[-CC-:B------:R-:W-:Y:S01]  /*5b70*/  FFMA.FTZ R24, R45, R88.reuse, -R38.reuse ;  /* 0x000000582d187223 */ /* 0x180fe20000010826 */
[-CC-:B------:R-:W-:Y:S01]  /*5b80*/  FFMA.FTZ R185, R47, R88.reuse, -R38.reuse ;  /* 0x000000582fb97223 */ /* 0x180fe20000010826 */
[----:B0-----:R-:W-:Y:S01]  /*5b90*/  FADD.FTZ R42, R180, R11 ;  /* 0x0000000bb42a7221 */ /* 0x001fe20000010000 */
[-CC-:B------:R-:W-:Y:S01]  /*5ba0*/  FFMA.FTZ R26, R49, R88.reuse, -R38.reuse ;  /* 0x00000058311a7223 */ /* 0x180fe20000010826 */
[----:B------:R-:W0:Y:S01]  /*5bb0*/  MUFU.EX2 R12, R12 ;  /* 0x0000000c000c7308 */ /* 0x000e220000000800 */
[-C--:B------:R-:W-:Y:S01]  /*5bc0*/  FFMA.FTZ R187, R51, R88.reuse, -R38 ;  /* 0x0000005833bb7223 */ /* 0x080fe20000010826 */
[----:B-----5:R-:W-:Y:S01]  /*5bd0*/  FADD.FTZ R11, R39, R42 ;  /* 0x0000002a270b7221 */ /* 0x020fe20000010000 */
[-CC-:B------:R-:W-:Y:S01]  /*5be0*/  FFMA.FTZ R28, R53, R88.reuse, -R38.reuse ;  /* 0x00000058351c7223 */ /* 0x180fe20000010826 */
[-CC-:B------:R-:W-:Y:S01]  /*5bf0*/  FFMA.FTZ R189, R55, R88.reuse, -R38.reuse ;  /* 0x0000005837bd7223 */ /* 0x180fe20000010826 */
[-CC-:B------:R-:W-:Y:S01]  /*5c00*/  FFMA.FTZ R30, R57, R88.reuse, -R38.reuse ;  /* 0x00000058391e7223 */ /* 0x180fe20000010826 */
[----:B------:R-:W-:Y:S01]  /*5c10*/  FADD.FTZ R44, R182, R11 ;  /* 0x0000000bb62c7221 */ /* 0x000fe20000010000 */
[-CC-:B------:R-:W-:Y:S01]  /*5c20*/  FFMA.FTZ R191, R59, R88.reuse, -R38.reuse ;  /* 0x000000583bbf7223 */ /* 0x180fe20000010826 */
[----:B------:R-:W1:Y:S01]  /*5c30*/  MUFU.EX2 R179, R179 ;  /* 0x000000b300b37308 */ /* 0x000e620000000800 */
[-C--:B------:R-:W-:Y:S01]  /*5c40*/  FFMA.FTZ R32, R61, R88.reuse, -R38 ;  /* 0x000000583d207223 */ /* 0x080fe20000010826 */
[----:B------:R-:W-:Y:S01]  /*5c50*/  FADD.FTZ R11, R91, R44 ;  /* 0x0000002c5b0b7221 */ /* 0x000fe20000010000 */
[-CC-:B------:R-:W-:Y:S01]  /*5c60*/  FFMA.FTZ R193, R63, R88.reuse, -R38.reuse ;  /* 0x000000583fc17223 */ /* 0x180fe20000010826 */
[-CC-:B------:R-:W-:Y:S01]  /*5c70*/  FFMA.FTZ R34, R65, R88.reuse, -R38.reuse ;  /* 0x0000005841227223 */ /* 0x180fe20000010826 */
[-CC-:B------:R-:W-:Y:S01]  /*5c80*/  FFMA.FTZ R195, R67, R88.reuse, -R38.reuse ;  /* 0x0000005843c37223 */ /* 0x180fe20000010826 */
[----:B----4-:R-:W-:Y:S01]  /*5c90*/  FADD.FTZ R44, R184, R11 ;  /* 0x0000000bb82c7221 */ /* 0x010fe20000010000 */
[-C--:B------:R-:W-:Y:S01]  /*5ca0*/  FFMA.FTZ R36, R69, R88.reuse, -R38 ;  /* 0x0000005845247223 */ /* 0x080fe20000010826 */
[----:B------:R-:W2:Y:S01]  /*5cb0*/  MUFU.EX2 R186, R186 ;  /* 0x000000ba00ba7308 */ /* 0x000ea20000000800 */
[----:B0-----:R-:W-:Y:S01]  /*5cc0*/  FADD.FTZ R46, R177, R12 ;  /* 0x0000000cb12e7221 */ /* 0x001fe20000010000 */
[----:B------:R-:W-:Y:S01]  /*5cd0*/  FADD.FTZ R13, R95, R44 ;  /* 0x0000002c5f0d7221 */ /* 0x000fe20000010000 */
[-CC-:B------:R-:W-:Y:S01]  /*5ce0*/  FFMA.FTZ R197, R71, R88.reuse, -R38.reuse ;  /* 0x0000005847c57223 */ /* 0x180fe20000010826 */
[-CC-:B------:R-:W-:Y:S01]  /*5cf0*/  FFMA.FTZ R40, R73, R88.reuse, -R38.reuse ;  /* 0x0000005849287223 */ /* 0x180fe20000010826 */
[-CC-:B------:R-:W-:Y:S01]  /*5d00*/  FFMA.FTZ R199, R75, R88.reuse, -R38.reuse ;  /* 0x000000584bc77223 */ /* 0x180fe20000010826 */
[-CC-:B------:R-:W-:Y:S01]  /*5d10*/  FFMA.FTZ R42, R77, R88.reuse, -R38.reuse ;  /* 0x000000584d2a7223 */ /* 0x180fe20000010826 */
[-C--:B------:R-:W-:Y:S01]  /*5d20*/  FFMA.FTZ R201, R79, R88.reuse, -R38 ;  /* 0x000000584fc97223 */ /* 0x080fe20000010826 */
[----:B------:R-:W0:Y:S01]  /*5d30*/  MUFU.EX2 R14, R14 ;  /* 0x0000000e000e7308 */ /* 0x000e220000000800 */
        /* <DEDUP_REMOVED lines=11> */
[-CC-:B------:R-:W-:Y:S01]  /*5df0*/  FFMA.FTZ R25, R25, R88.reuse, -R38.reuse ;  /* 0x0000005819197223 */ /* 0x180fe20000010826 */
[-CC-:B------:R-:W-:Y:S01]  /*5e00*/  FFMA.FTZ R29, R29, R88.reuse, -R38.reuse ;  /* 0x000000581d1d7223 */ /* 0x180fe20000010826 */
[-CC-:B------:R-:W-:Y:S01]  /*5e10*/  FFMA.FTZ R139, R139, R88.reuse, -R38.reuse ;  /* 0x000000588b8b7223 */ /* 0x180fe20000010826 */
[-CC-:B------:R-:W-:Y:S01]  /*5e20*/  FFMA.FTZ R143, R143, R88.reuse, -R38.reuse ;  /* 0x000000588f8f7223 */ /* 0x180fe20000010826 */
[----:B------:R-:W2:Y:S01]  /*5e30*/  MUFU.EX2 R181, R181 ;  /* 0x000000b500b57308 */ /* 0x000ea20000000800 */
[----:B0-----:R-:W-:Y:S01]  /*5e40*/  FADD.FTZ R46, R14, R11 ;  /* 0x0000000b0e2e7221 */ /* 0x001fe20000010000 */
[-CC-:B------:R-:W-:Y:S01]  /*5e50*/  FFMA.FTZ R147, R147, R88.reuse, -R38.reuse ;  /* 0x0000005893937223 */ /* 0x180fe20000010826 */
[-CC-:B------:R-:W-:Y:S01]  /*5e60*/  FFMA.FTZ R125, R125, R88.reuse, -R38.reuse ;  /* 0x000000587d7d7223 */ /* 0x180fe20000010826 */
[-CC-:B------:R-:W-:Y:S01]  /*5e70*/  FFMA.FTZ R127, R127, R88.reuse, -R38.reuse ;  /* 0x000000587f7f7223 */ /* 0x180fe20000010826 */
[-CC-:B------:R-:W-:Y:S01]  /*5e80*/  FFMA.FTZ R133, R133, R88.reuse, -R38.reuse ;  /* 0x0000005885857223 */ /* 0x180fe20000010826 */
[-CC-:B------:R-:W-:Y:S01]  /*5e90*/  FFMA.FTZ R137, R137, R88.reuse, -R38.reuse ;  /* 0x0000005889897223 */ /* 0x180fe20000010826 */
[----:B------:R-:W-:Y:S01]  /*5ea0*/  FFMA.FTZ R149, R149, R88, -R38 ;  /* 0x0000005895957223 */ /* 0x000fe20000010826 */
[----:B------:R-:W0:Y:S01]  /*5eb0*/  MUFU.EX2 R188, R188 ;  /* 0x000000bc00bc7308 */ /* 0x000e220000000800 */
        /* <DEDUP_REMOVED lines=16> */
[----:B0-----:R-:W-:Y:S01]  /*5fc0*/  FADD.FTZ R46, R188, R13 ;  /* 0x0000000dbc2e7221 */ /* 0x001fe20000010000 */
[----:B------:R-:W-:Y:S01]  /*5fd0*/  F2FP.BF16.F32.PACK_AB R184, R95, R184 ;  /* 0x000000b85fb8723e */ /* 0x000fe200000010ff */
[--C-:B------:R-:W-:Y:S01]  /*5fe0*/  IMAD.MOV.U32 R69, RZ, RZ, R87.reuse ;  /* 0x000000ffff457224 */ /* 0x100fe200078e0057 */
[----:B------:R-:W-:Y:S01]  /*5ff0*/  F2FP.BF16.F32.PACK_AB R186, R99, R186 ;  /* 0x000000ba63ba723e */ /* 0x000fe200000010ff */
[--C-:B------:R-:W-:Y:S01]  /*6000*/  IMAD.MOV.U32 R67, RZ, RZ, R87.reuse ;  /* 0x000000ffff437224 */ /* 0x100fe200078e0057 */
[----:B------:R-:W-:Y:S01]  /*6010*/  MOV R73, R87 ;  /* 0x0000005700497202 */ /* 0x000fe20000000f00 */
[----:B------:R-:W-:Y:S01]  /*6020*/  IMAD.MOV.U32 R65, RZ, RZ, R87 ;  /* 0x000000ffff417224 */ /* 0x000fe200078e0057 */
[----:B------:R-:W0:Y:S01]  /*6030*/  MUFU.EX2 R183, R183 ;  /* 0x000000b700b77308 */ /* 0x000e220000000800 */
[C---:B-1----:R-:W-:Y:S01]  /*6040*/  FADD.FTZ R48, R20.reuse, R11 ;  /* 0x0000000b14307221 */ /* 0x042fe20000010000 */
[----:B------:R-:W-:Y:S01]  /*6050*/  F2FP.BF16.F32.PACK_AB R181, R20, R181 ;  /* 0x000000b514b5723e */ /* 0x000fe200000010ff */
[--C-:B------:R-:W-:Y:S01]  /*6060*/  IMAD.MOV.U32 R63, RZ, RZ, R87.reuse ;  /* 0x000000ffff3f7224 */ /* 0x100fe200078e0057 */
[----:B------:R-:W-:Y:S01]  /*6070*/  MOV R55, R87 ;  /* 0x0000005700377202 */ /* 0x000fe20000000f00 */
[----:B------:R-:W-:-:S02]  /*6080*/  IMAD.MOV.U32 R61, RZ, RZ, R87 ;  /* 0x000000ffff3d7224 */ /* 0x000fc400078e0057 */
[--C-:B------:R-:W-:Y:S01]  /*6090*/  IMAD.MOV.U32 R59, RZ, RZ, R87.reuse ;  /* 0x000000ffff3b7224 */ /* 0x100fe200078e0057 */
[----:B------:R-:W1:Y:S01]  /*60a0*/  MUFU.EX2 R190, R190 ;  /* 0x000000be00be7308 */ /* 0x000e620000000800 */
[----:B--2---:R-:W-:Y:S01]  /*60b0*/  FADD.FTZ R13, R103, R46 ;  /* 0x0000002e670d7221 */ /* 0x004fe20000010000 */
[----:B------:R-:W-:Y:S01]  /*60c0*/  FFMA.FTZ R46, R35, R88, -R38 ;  /* 0x00000058232e7223 */ /* 0x000fe20000010826 */
[----:B------:R-:W-:Y:S01]  /*60d0*/  F2FP.BF16.F32.PACK_AB R188, R103, R188 ;  /* 0x000000bc67bc723e */ /* 0x000fe200000010ff */
[--C-:B------:R-:W-:Y:S02]  /*60e0*/  IMAD.MOV.U32 R57, RZ, RZ, R87.reuse ;  /* 0x000000ffff397224 */ /* 0x100fe400078e0057 */
[--C-:B------:R-:W-:Y:S02]  /*60f0*/  IMAD.MOV.U32 R53, RZ, RZ, R87.reuse ;  /* 0x000000ffff357224 */ /* 0x100fe400078e0057 */
[----:B------:R-:W2:Y:S01]  /*6100*/  MUFU.EX2 R24, R24 ;  /* 0x0000001800187308 */ /* 0x000ea20000000800 */
[----:B0-----:R-:W-:Y:S01]  /*6110*/  FADD.FTZ R11, R183, R48 ;  /* 0x00000030b70b7221 */ /* 0x001fe20000010000 */
[----:B------:R-:W-:-:S02]  /*6120*/  IMAD.MOV.U32 R51, RZ, RZ, R87 ;  /* 0x000000ffff337224 */ /* 0x000fc400078e0057 */
[--C-:B------:R-:W-:Y:S02]  /*6130*/  IMAD.MOV.U32 R49, RZ, RZ, R87.reuse ;  /* 0x000000ffff317224 */ /* 0x100fe400078e0057 */
[----:B------:R-:W-:Y:S02]  /*6140*/  IMAD.MOV.U32 R47, RZ, RZ, R87 ;  /* 0x000000ffff2f7224 */ /* 0x000fe400078e0057 */
[----:B------:R-:W0:Y:S01]  /*6150*/  MUFU.EX2 R107, R107 ;  /* 0x0000006b006b7308 */ /* 0x000e220000000800 */
[----:B-1----:R-:W-:Y:S01]  /*6160*/  FADD.FTZ R50, R190, R13 ;  /* 0x0000000dbe327221 */ /* 0x002fe20000010000 */
[--C-:B------:R-:W-:Y:S02]  /*6170*/  IMAD.MOV.U32 R45, RZ, RZ, R87.reuse ;  /* 0x000000ffff2d7224 */ /* 0x100fe400078e0057 */
[--C-:B------:R-:W-:Y:S02]  /*6180*/  IMAD.MOV.U32 R43, RZ, RZ, R87.reuse ;  /* 0x000000ffff2b7224 */ /* 0x100fe400078e0057 */
[----:B------:R-:W-:-:S02]  /*6190*/  IMAD.MOV.U32 R41, RZ, RZ, R87 ;  /* 0x000000ffff297224 */ /* 0x000fc400078e0057 */
[----:B------:R-:W1:Y:S01]  /*61a0*/  MUFU.EX2 R185, R185 ;  /* 0x000000b900b97308 */ /* 0x000e620000000800 */
[C---:B--2---:R-:W-:Y:S01]  /*61b0*/  FADD.FTZ R48, R24.reuse, R11 ;  /* 0x0000000b18307221 */ /* 0x044fe20000010000 */
[----:B------:R-:W-:Y:S01]  /*61c0*/  F2FP.BF16.F32.PACK_AB R183, R24, R183 ;  /* 0x000000b718b7723e */ /* 0x000fe200000010ff */
[--C-:B------:R-:W-:Y:S02]  /*61d0*/  IMAD.MOV.U32 R39, RZ, RZ, R87.reuse ;  /* 0x000000ffff277224 */ /* 0x100fe400078e0057 */
[--C-:B------:R-:W-:Y:S02]  /*61e0*/  IMAD.MOV.U32 R35, RZ, RZ, R87.reuse ;  /* 0x000000ffff237224 */ /* 0x100fe400078e0057 */
[--C-:B------:R-:W-:Y:S01]  /*61f0*/  IMAD.MOV.U32 R33, RZ, RZ, R87.reuse ;  /* 0x000000ffff217224 */ /* 0x100fe200078e0057 */
[----:B------:R-:W2:Y:S01]  /*6200*/  MUFU.EX2 R192, R192 ;  /* 0x000000c000c07308 */ /* 0x000ea20000000800 */
[C---:B0-----:R-:W-:Y:S01]  /*6210*/  FADD.FTZ R13, R107.reuse, R50 ;  /* 0x000000326b0d7221 */ /* 0x041fe20000010000 */
[----:B------:R-:W-:Y:S01]  /*6220*/  F2FP.BF16.F32.PACK_AB R190, R107, R190 ;  /* 0x000000be6bbe723e */ /* 0x000fe200000010ff */
[----:B------:R-:W-:-:S02]  /*6230*/  IMAD.MOV.U32 R31, RZ, RZ, R87 ;  /* 0x000000ffff1f7224 */ /* 0x000fc400078e0057 */
[--C-:B------:R-:W-:Y:S02]  /*6240*/  IMAD.MOV.U32 R27, RZ, RZ, R87.reuse ;  /* 0x000000ffff1b7224 */ /* 0x100fe400078e0057 */
[----:B------:R-:W-:Y:S01]  /*6250*/  IMAD.MOV.U32 R24, RZ, RZ, R87 ;  /* 0x000000ffff187224 */ /* 0x000fe200078e0057 */
        /* <DEDUP_REMOVED lines=10> */
[----:B------:R-:W-:-:S06]  /*6300*/  F2FP.BF16.F32.PACK_AB R192, R111, R192 ;  /* 0x000000c06fc0723e */ /* 0x000fcc00000010ff */
[----:B------:R-:W1:Y:S01]  /*6310*/  MUFU.EX2 R28, R28 ;  /* 0x0000001c001c7308 */ /* 0x000e620000000800 */
[----:B--2---:R-:W-:-:S07]  /*6320*/  FADD.FTZ R13, R187, R48 ;  /* 0x00000030bb0d7221 */ /* 0x004fce0000010000 */
[----:B------:R-:W2:Y:S01]  /*6330*/  MUFU.EX2 R189, R189 ;  /* 0x000000bd00bd7308 */ /* 0x000ea20000000800 */
[----:B0-----:R-:W-:Y:S01]  /*6340*/  FADD.FTZ R50, R194, R11 ;  /* 0x0000000bc2327221 */ /* 0x001fe20000010000 */
[----:B------:R-:W-:-:S04]  /*6350*/  @!P1 PRMT R11, RZ, 0x654, R10 ;  /* 0x00000654ff0b9816 */ /* 0x000fc8000000000a */
[----:B------:R2:W-:Y:S02]  /*6360*/  @!P1 SYNCS.ARRIVE.TRANS64.RED.A1T0 RZ, [R11+URZ], RZ ;  /* 0x000000ff0bff99a7 */ /* 0x0005e4000810043f */
[----:B------:R-:W0:Y:S01]  /*6370*/  MUFU.EX2 R113, R113 ;  /* 0x0000007100717308 */ /* 0x000e220000000800 */
[C---:B-1----:R-:W-:Y:S01]  /*6380*/  FADD.FTZ R48, R28.reuse, R13 ;  /* 0x0000000d1c307221 */ /* 0x042fe20000010000 */
[----:B------:R-:W-:Y:S02]  /*6390*/  F2FP.BF16.F32.PACK_AB R187, R28, R187 ;  /* 0x000000bb1cbb723e */ /* 0x000fe400000010ff */
[----:B------:R-:W-:-:S04]  /*63a0*/  MOV R28, R87 ;  /* 0x00000057001c7202 */ /* 0x000fc80000000f00 */
[----:B------:R-:W1:Y:S01]  /*63b0*/  MUFU.EX2 R30, R30 ;  /* 0x0000001e001e7308 */ /* 0x000e620000000800 */
[----:B--2---:R-:W-:-:S07]  /*63c0*/  FADD.FTZ R11, R189, R48 ;  /* 0x00000030bd0b7221 */ /* 0x004fce0000010000 */
[----:B------:R-:W2:Y:S01]  /*63d0*/  MUFU.EX2 R196, R196 ;  /* 0x000000c400c47308 */ /* 0x000ea20000000800 */
[C---:B0-----:R-:W-:Y:S01]  /*63e0*/  FADD.FTZ R13, R113.reuse, R50 ;  /* 0x00000032710d7221 */ /* 0x041fe20000010000 */
[----:B------:R-:W-:-:S06]  /*63f0*/  F2FP.BF16.F32.PACK_AB R194, R113, R194 ;  /* 0x000000c271c2723e */ /* 0x000fcc00000010ff */
[----:B------:R-:W0:Y:S01]  /*6400*/  MUFU.EX2 R191, R191 ;  /* 0x000000bf00bf7308 */ /* 0x000e220000000800 */
[C---:B-1----:R-:W-:Y:S01]  /*6410*/  FADD.FTZ R48, R30.reuse, R11 ;  /* 0x0000000b1e307221 */ /* 0x042fe20000010000 */
[----:B------:R-:W-:Y:S01]  /*6420*/  F2FP.BF16.F32.PACK_AB R189, R30, R189 ;  /* 0x000000bd1ebd723e */ /* 0x000fe200000010ff */
[----:B------:R-:W-:-:S05]  /*6430*/  IMAD.MOV.U32 R30, RZ, RZ, R87 ;  /* 0x000000ffff1e7224 */ /* 0x000fca00078e0057 */
[----:B------:R-:W1:Y:S01]  /*6440*/  MUFU.EX2 R115, R115 ;  /* 0x0000007300737308 */ /* 0x000e620000000800 */
[----:B--2---:R-:W-:-:S07]  /*6450*/  FADD.FTZ R50, R196, R13 ;  /* 0x0000000dc4327221 */ /* 0x004fce0000010000 */
[----:B------:R-:W2:Y:S01]  /*6460*/  MUFU.EX2 R32, R32 ;  /* 0x0000002000207308 */ /* 0x000ea20000000800 */
[----:B0-----:R-:W-:-:S07]  /*6470*/  FADD.FTZ R11, R191, R48 ;  /* 0x00000030bf0b7221 */ /* 0x001fce0000010000 */
[----:B------:R-:W0:Y:S01]  /*6480*/  MUFU.EX2 R198, R198 ;  /* 0x000000c600c67308 */ /* 0x000e220000000800 */
[C---:B-1----:R-:W-:Y:S01]  /*6490*/  FADD.FTZ R13, R115.reuse, R50 ;  /* 0x00000032730d7221 */ /* 0x042fe20000010000 */
[----:B------:R-:W-:-:S06]  /*64a0*/  F2FP.BF16.F32.PACK_AB R196, R115, R196 ;  /* 0x000000c473c4723e */ /* 0x000fcc00000010ff */
[----:B------:R-:W1:Y:S01]  /*64b0*/  MUFU.EX2 R193, R193 ;  /* 0x000000c100c17308 */ /* 0x000e620000000800 */
[C---:B--2---:R-:W-:Y:S01]  /*64c0*/  FADD.FTZ R50, R32.reuse, R11 ;  /* 0x0000000b20327221 */ /* 0x044fe20000010000 */
[----:B------:R-:W-:Y:S01]  /*64d0*/  F2FP.BF16.F32.PACK_AB R191, R32, R191 ;  /* 0x000000bf20bf723e */ /* 0x000fe200000010ff */
[----:B------:R-:W-:-:S05]  /*64e0*/  IMAD.MOV.U32 R32, RZ, RZ, R87 ;  /* 0x000000ffff207224 */ /* 0x000fca00078e0057 */
[----:B------:R-:W2:Y:S01]  /*64f0*/  MUFU.EX2 R117, R117 ;  /* 0x0000007500757308 */ /* 0x000ea20000000800 */
[----:B0-----:R-:W-:-:S07]  /*6500*/  FADD.FTZ R52, R198, R13 ;  /* 0x0000000dc6347221 */ /* 0x001fce0000010000 */
[----:B------:R-:W0:Y:S01]  /*6510*/  MUFU.EX2 R34, R34 ;  /* 0x0000002200227308 */ /* 0x000e220000000800 */
[----:B-1----:R-:W-:-:S07]  /*6520*/  FADD.FTZ R11, R193, R50 ;  /* 0x00000032c10b7221 */ /* 0x002fce0000010000 */
[----:B------:R-:W1:Y:S01]  /*6530*/  MUFU.EX2 R200, R200 ;  /* 0x000000c800c87308 */ /* 0x000e620000000800 */
[C---:B--2---:R-:W-:Y:S01]  /*6540*/  FADD.FTZ R13, R117.reuse, R52 ;  /* 0x00000034750d7221 */ /* 0x044fe20000010000 */
[----:B------:R-:W-:-:S06]  /*6550*/  F2FP.BF16.F32.PACK_AB R198, R117, R198 ;  /* 0x000000c675c6723e */ /* 0x000fcc00000010ff */
[----:B------:R-:W2:Y:S01]  /*6560*/  MUFU.EX2 R195, R195 ;  /* 0x000000c300c37308 */ /* 0x000ea20000000800 */
[C---:B0-----:R-:W-:Y:S01]  /*6570*/  FADD.FTZ R50, R34.reuse, R11 ;  /* 0x0000000b22327221 */ /* 0x041fe20000010000 */
[----:B------:R-:W-:Y:S01]  /*6580*/  F2FP.BF16.F32.PACK_AB R193, R34, R193 ;  /* 0x000000c122c1723e */ /* 0x000fe200000010ff */
[----:B------:R-:W-:-:S05]  /*6590*/  IMAD.MOV.U32 R34, RZ, RZ, R87 ;  /* 0x000000ffff227224 */ /* 0x000fca00078e0057 */
        /* <DEDUP_REMOVED lines=53> */
[----:B------:R-:W-:Y:S02]  /*68f0*/  F2FP.BF16.F32.PACK_AB R203, R46, R203 ;  /* 0x000000cb2ecb723e */ /* 0x000fe400000010ff */
[----:B------:R-:W-:-:S04]  /*6900*/  MOV R46, R87 ;  /* 0x00000057002e7202 */ /* 0x000fc80000000f00 */
[----:B------:R-:W2:Y:S01]  /*6910*/  MUFU.EX2 R135, R135 ;  /* 0x0000008700877308 */ /* 0x000ea20000000800 */
[----:B0-----:R-:W-:-:S07]  /*6920*/  FADD.FTZ R56, R210, R13 ;  /* 0x0000000dd2387221 */ /* 0x001fce0000010000 */
[----:B------:R0:W3:Y:S01]  /*6930*/  MUFU.EX2 R10, R37 ;  /* 0x00000025000a7308 */ /* 0x0000e20000000800 */
[----:B-1----:R-:W-:-:S07]  /*6940*/  FADD.FTZ R11, R205, R54 ;  /* 0x00000036cd0b7221 */ /* 0x002fce0000010000 */
[----:B------:R-:W1:Y:S01]  /*6950*/  MUFU.EX2 R212, R212 ;  /* 0x000000d400d47308 */ /* 0x000e620000000800 */
[C---:B--2---:R-:W-:Y:S01]  /*6960*/  FADD.FTZ R13, R135.reuse, R56 ;  /* 0x00000038870d7221 */ /* 0x044fe20000010000 */
[----:B------:R-:W-:Y:S02]  /*6970*/  F2FP.BF16.F32.PACK_AB R210, R135, R210 ;  /* 0x000000d287d2723e */ /* 0x000fe400000010ff */
[----:B0-----:R-:W-:-:S04]  /*6980*/  MOV R37, R87 ;  /* 0x0000005700257202 */ /* 0x001fc80000000f00 */
[----:B------:R-:W0:Y:S01]  /*6990*/  MUFU.EX2 R93, R93 ;  /* 0x0000005d005d7308 */ /* 0x000e220000000800 */
[C---:B---3--:R-:W-:Y:S01]  /*69a0*/  FADD.FTZ R54, R10.reuse, R11 ;  /* 0x0000000b0a367221 */ /* 0x048fe20000010000 */
[----:B------:R-:W-:-:S06]  /*69b0*/  F2FP.BF16.F32.PACK_AB R205, R10, R205 ;  /* 0x000000cd0acd723e */ /* 0x000fcc00000010ff */
[----:B------:R-:W2:Y:S01]  /*69c0*/  MUFU.EX2 R141, R141 ;  /* 0x0000008d008d7308 */ /* 0x000ea20000000800 */
[----:B-1----:R-:W-:-:S07]  /*69d0*/  FADD.FTZ R56, R212, R13 ;  /* 0x0000000dd4387221 */ /* 0x002fce0000010000 */
[----:B------:R-:W1:Y:S01]  /*69e0*/  MUFU.EX2 R48, R97 ;  /* 0x0000006100307308 */ /* 0x000e620000000800 */
[----:B0-----:R-:W-:-:S07]  /*69f0*/  FADD.FTZ R11, R93, R54 ;  /* 0x000000365d0b7221 */ /* 0x001fce0000010000 */
[----:B------:R-:W0:Y:S01]  /*6a00*/  MUFU.EX2 R214, R214 ;  /* 0x000000d600d67308 */ /* 0x000e220000000800 */
[C---:B--2---:R-:W-:Y:S01]  /*6a10*/  FADD.FTZ R13, R141.reuse, R56 ;  /* 0x000000388d0d7221 */ /* 0x044fe20000010000 */
[----:B------:R-:W-:-:S06]  /*6a20*/  F2FP.BF16.F32.PACK_AB R212, R141, R212 ;  /* 0x000000d48dd4723e */ /* 0x000fcc00000010ff */
[----:B------:R-:W2:Y:S01]  /*6a30*/  MUFU.EX2 R105, R105 ;  /* 0x0000006900697308 */ /* 0x000ea20000000800 */
[C---:B-1----:R-:W-:Y:S01]  /*6a40*/  FADD.FTZ R56, R48.reuse, R11 ;  /* 0x0000000b30387221 */ /* 0x042fe20000010000 */
[----:B------:R-:W-:Y:S01]  /*6a50*/  F2FP.BF16.F32.PACK_AB R207, R48, R93 ;  /* 0x0000005d30cf723e */ /* 0x000fe200000010ff */
[----:B------:R-:W-:-:S05]  /*6a60*/  IMAD.MOV.U32 R48, RZ, RZ, R87 ;  /* 0x000000ffff307224 */ /* 0x000fca00078e0057 */
        /* <DEDUP_REMOVED lines=12> */
[----:B--2---:R-:W-:-:S07]  /*6b30*/  FADD.FTZ R58, R216, R13 ;  /* 0x0000000dd83a7221 */ /* 0x004fce0000010000 */
[----:B------:R2:W3:Y:S01]  /*6b40*/  MUFU.EX2 R38, R29 ;  /* 0x0000001d00267308 */ /* 0x0004e20000000800 */
[----:B-1----:R-:W-:-:S07]  /*6b50*/  FADD.FTZ R11, R25, R56 ;  /* 0x00000038190b7221 */ /* 0x002fce0000010000 */
[----:B------:R-:W1:Y:S01]  /*6b60*/  MUFU.EX2 R218, R218 ;  /* 0x000000da00da7308 */ /* 0x000e620000000800 */
[C---:B0-----:R-:W-:Y:S01]  /*6b70*/  FADD.FTZ R13, R151.reuse, R58 ;  /* 0x0000003a970d7221 */ /* 0x041fe20000010000 */
[----:B------:R-:W-:Y:S01]  /*6b80*/  F2FP.BF16.F32.PACK_AB R216, R151, R216 ;  /* 0x000000d897d8723e */ /* 0x000fe200000010ff */
[----:B--2---:R-:W-:-:S05]  /*6b90*/  IMAD.MOV.U32 R29, RZ, RZ, R87 ;  /* 0x000000ffff1d7224 */ /* 0x004fca00078e0057 */
[----:B------:R-:W0:Y:S01]  /*6ba0*/  MUFU.EX2 R139, R139 ;  /* 0x0000008b008b7308 */ /* 0x000e220000000800 */
[C---:B---3--:R-:W-:Y:S01]  /*6bb0*/  FADD.FTZ R58, R38.reuse, R11 ;  /* 0x0000000b263a7221 */ /* 0x048fe20000010000 */
[----:B------:R-:W-:Y:S01]  /*6bc0*/  F2FP.BF16.F32.PACK_AB R211, R38, R25 ;  /* 0x0000001926d3723e */ /* 0x000fe200000010ff */
[--C-:B------:R-:W-:Y:S02]  /*6bd0*/  IMAD.MOV.U32 R38, RZ, RZ, R87.reuse ;  /* 0x000000ffff267224 */ /* 0x100fe400078e0057 */
[----:B------:R-:W-:-:S03]  /*6be0*/  IMAD.MOV.U32 R25, RZ, RZ, R87 ;  /* 0x000000ffff197224 */ /* 0x000fc600078e0057 */
[----:B------:R-:W2:Y:S01]  /*6bf0*/  MUFU.EX2 R52, R143 ;  /* 0x0000008f00347308 */ /* 0x000ea20000000800 */
[----:B-1----:R-:W-:-:S07]  /*6c00*/  FADD.FTZ R60, R218, R13 ;  /* 0x0000000dda3c7221 */ /* 0x002fce0000010000 */
[----:B------:R-:W1:Y:S01]  /*6c10*/  MUFU.EX2 R147, R147 ;  /* 0x0000009300937308 */ /* 0x000e620000000800 */
[----:B0-----:R-:W-:Y:S01]  /*6c20*/  FADD.FTZ R13, R139, R58 ;  /* 0x0000003a8b0d7221 */ /* 0x001fe20000010000 */
[----:B------:R-:W-:-:S06]  /*6c30*/  IMAD.MOV.U32 R58, RZ, RZ, R87 ;  /* 0x000000ffff3a7224 */ /* 0x000fcc00078e0057 */
[----:B------:R-:W0:Y:S01]  /*6c40*/  MUFU.EX2 R54, R125 ;  /* 0x0000007d00367308 */ /* 0x000e220000000800 */
[C---:B--2---:R-:W-:Y:S01]  /*6c50*/  FADD.FTZ R12, R52.reuse, R13 ;  /* 0x0000000d340c7221 */ /* 0x044fe20000010000 */
[----:B------:R-:W-:Y:S01]  /*6c60*/  F2FP.BF16.F32.PACK_AB R213, R52, R139 ;  /* 0x0000008b34d5723e */ /* 0x000fe200000010ff */
[----:B------:R-:W-:-:S05]  /*6c70*/  IMAD.MOV.U32 R52, RZ, RZ, R87 ;  /* 0x000000ffff347224 */ /* 0x000fca00078e0057 */
        /* <DEDUP_REMOVED lines=10> */
[----:B------:R-:W-:Y:S01]  /*6d20*/  F2FP.BF16.F32.PACK_AB R217, R56, R127 ;  /* 0x0000007f38d9723e */ /* 0x000fe200000010ff */
[----:B------:R-:W-:-:S05]  /*6d30*/  IMAD.MOV.U32 R56, RZ, RZ, R87 ;  /* 0x000000ffff387224 */ /* 0x000fca00078e0057 */
[----:B------:R-:W1:Y:S01]  /*6d40*/  MUFU.EX2 R12, R149 ;  /* 0x00000095000c7308 */ /* 0x000e620000000800 */
[----:B0-----:R-:W-:Y:S01]  /*6d50*/  FADD.FTZ R13, R137, R10 ;  /* 0x0000000a890d7221 */ /* 0x001fe20000010000 */
[C---:B--2---:R-:W-:Y:S01]  /*6d60*/  FADD.FTZ R11, R153.reuse, R60 ;  /* 0x0000003c990b7221 */ /* 0x044fe20000010000 */
[----:B------:R-:W-:Y:S01]  /*6d70*/  F2FP.BF16.F32.PACK_AB R218, R153, R218 ;  /* 0x000000da99da723e */ /* 0x000fe200000010ff */
[----:B------:R-:W-:Y:S02]  /*6d80*/  IMAD.MOV.U32 R60, RZ, RZ, R87 ;  /* 0x000000ffff3c7224 */ /* 0x000fe400078e0057 */
[C---:B-1----:R-:W-:Y:S01]  /*6d90*/  FADD.FTZ R10, R12.reuse, R13 ;  /* 0x0000000d0c0a7221 */ /* 0x042fe20000010000 */
[----:B------:R-:W-:Y:S01]  /*6da0*/  F2FP.BF16.F32.PACK_AB R219, R12, R137 ;  /* 0x000000890cdb723e */ /* 0x000fe200000010ff */
        /* <DEDUP_REMOVED lines=38> */
[----:B------:R-:W-:-:S06]  /*7010*/  ULDC UR7, c[0x0][0x9d8] ;  /* 0x0002760000077ab9 */ /* 0x000fcc0000000800 */
.L_x_5786:
[----:B------:R-:W-:Y:S01]  /*7020*/  UIADD3 UR6, UR60, 0x1, URZ ;  /* 0x000000013c067890 */ /* 0x000fe2000fffe03f */
[----:B------:R-:W-:-:S03]  /*7030*/  ISETP.NE.AND P3, PT, RZ, UR61, PT ;  /* 0x0000003dff007c0c */ /* 0x000fc6000bf65270 */
[----:B------:R-:W-:-:S04]  /*7040*/  UISETP.NE.AND UP0, UPT, UR6, 0x2, UPT ;  /* 0x000000020600788c */ /* 0x000fc8000bf05270 */
[----:B------:R-:W-:Y:S02]  /*7050*/  USEL UR10, URZ, 0x1, UP0 ;  /* 0x000000013f0a7887 */ /* 0x000fe40008000000 */
[----:B------:R-:W-:-:S04]  /*7060*/  USEL UR6, UR6, URZ, UP0 ;  /* 0x0000003f06067287 */ /* 0x000fc80008000000 */
[----:B------:R-:W-:Y:S02]  /*7070*/  LOP3.LUT R16, R15, UR10, RZ, 0x3c, !PT ;  /* 0x0000000a0f107c12 */ /* 0x000fe4000f8e3cff */
[----:B------:R-:W-:Y:S01]  /*7080*/  MOV R2, UR6 ;  /* 0x0000000600027c02 */ /* 0x000fe20008000f00 */
[----:B------:R-:W-:Y:S06]  /*7090*/  @P3 BRA `(.L_x_5778) ;  /* 0x0000000000343947 */ /* 0x000fec0003800000 */
[----:B------:R-:W-:Y:S05]  /*70a0*/  @!P0 BRA `(.L_x_5779) ;  /* 0x0000000000048947 */ /* 0x000fea0003800000 */
[----:B------:R-:W-:Y:S01]  /*70b0*/  BPT.TRAP 0x1 ;  /* 0x000000040000795c */ /* 0x000fe20000300000 */
.L_x_5779:
[----:B------:R-:W0:Y:S01]  /*70c0*/  S2UR UR10, SR_CgaCtaId ;  /* 0x00000000000a79c3 */ /* 0x000e220000008800 */
[----:B------:R-:W-:Y:S01]  /*70d0*/  UMOV UR6, 0x400 ;  /* 0x0000040000067882 */ /* 0x000fe20000000000 */
[----:B------:R-:W-:Y:S01]  /*70e0*/  SHF.L.U32 R21, R16, 0x1f, RZ ;  /* 0x0000001f10157819 */ /* 0x000fe200000006ff */
[----:B0-----:R-:W-:-:S06]  /*70f0*/  ULEA UR6, UR10, UR6, 0x18 ;  /* 0x000000060a067291 */ /* 0x001fcc000f8ec03f */
[----:B------:R-:W-:-:S04]  /*7100*/  LEA R0, R2, UR6, 0x3 ;  /* 0x0000000602007c11 */ /* 0x000fc8000f8e18ff */
[----:B------:R0:W1:Y:S01]  /*7110*/  SYNCS.PHASECHK.TRANS64.TRYWAIT P2, [R0+URZ+0x34830], R21 ;  /* 0x03483015000075a7 */ /* 0x000062000804017f */
[----:B------:R-:W-:Y:S05]  /*7120*/  @!P0 BRA `(.L_x_5780) ;  /* 0x0000000000048947 */ /* 0x000fea0003800000 */
[----:B------:R-:W-:Y:S01]  /*7130*/  BPT.TRAP 0x1 ;  /* 0x000000040000795c */ /* 0x000fe20000300000 */
.L_x_5780:
[----:B-1----:R-:W-:Y:S05]  /*7140*/  @P2 BRA `(.L_x_5778) ;  /* 0x0000000000082947 */ /* 0x002fea0003800000 */
[----:B------:R-:W1:Y:S02]  /*7150*/  SYNCS.PHASECHK.TRANS64.TRYWAIT P2, [R0+URZ+0x34830], R21 ;  /* 0x03483015000075a7 */ /* 0x000e64000804017f */
[----:B-1----:R-:W-:Y:S05]  /*7160*/  @!P2 BRA `(.L_x_5781) ;  /* 0x000000c800d0a947 */ /* 0x002fea0003800000 */
.L_x_5778:
[----:B------:R-:W2:Y:S01]  /*7170*/  S2R R20, SR_TID.X ;  /* 0x0000000000147919 */ /* 0x000ea20000002100 */
[----:B01----:R-:W-:Y:S01]  /*7180*/  IMAD R0, R2, 0xb00, R3 ;  /* 0x00000b0002007824 */ /* 0x003fe200078e0203 */
        /* <DEDUP_REMOVED lines=13> */
[----:B------:R-:W-:Y:S01]  /*7260*/  UMOV UR56, UR14 ;  /* 0x0000000e00387c82 */ /* 0x000fe20008000000 */
[----:B------:R-:W-:Y:S01]  /*7270*/  UMOV UR24, UR14 ;  /* 0x0000000e00187c82 */ /* 0x000fe20008000000 */
[----:B------:R-:W-:Y:S01]  /*7280*/  UMOV UR57, UR15 ;  /* 0x0000000f00397c82 */ /* 0x000fe20008000000 */
[----:B------:R-:W-:Y:S01]  /*7290*/  UMOV UR25, UR15 ;  /* 0x0000000f00197c82 */ /* 0x000fe20008000000 */
[----:B------:R-:W-:Y:S01]  /*72a0*/  UMOV UR58, UR6 ;  /* 0x00000006003a7c82 */ /* 0x000fe20008000000 */
[----:B------:R-:W-:Y:S01]  /*72b0*/  UIADD3 UR26, UR6, 0x80, URZ ;  /* 0x00000080061a7890 */ /* 0x000fe2000fffe03f */
[----:B------:R-:W-:Y:S01]  /*72c0*/  R2UR UR19, R7 ;  /* 0x00000000071372ca */ /* 0x000fe200000e0000 */
        /* <DEDUP_REMOVED lines=11> */
[----:B------:R-:W-:Y:S01]  /*7380*/  VIADD R0, R20, 0x8 ;  /* 0x0000000814007836 */ /* 0x000fe20000000000 */
        /* <DEDUP_REMOVED lines=578> */
[----:B0-----:R-:W-:Y:S05]  /*97b0*/  @P3 BRA `(.L_x_5782) ;  /* 0x0000000000343947 */ /* 0x001fea0003800000 */
[----:B------:R-:W-:Y:S05]  /*97c0*/  @!P0 BRA `(.L_x_5783) ;  /* 0x0000000000048947 */ /* 0x000fea0003800000 */
[----:B------:R-:W-:Y:S01]  /*97d0*/  BPT.TRAP 0x1 ;  /* 0x000000040000795c */ /* 0x000fe20000300000 */
.L_x_5783:
[----:B------:R-:W0:Y:S01]  /*97e0*/  S2UR UR10, SR_CgaCtaId ;  /* 0x00000000000a79c3 */ /* 0x000e220000008800 */
[----:B------:R-:W-:Y:S01]  /*97f0*/  UMOV UR6, 0x400 ;  /* 0x0000040000067882 */ /* 0x000fe20000000000 */
[----:B------:R-:W-:Y:S01]  /*9800*/  SHF.L.U32 R0, R15, 0x1f, RZ ;  /* 0x0000001f0f007819 */ /* 0x000fe200000006ff */
[----:B0-----:R-:W-:-:S04]  /*9810*/  ULEA UR6, UR10, UR6, 0x18 ;  /* 0x000000060a067291 */ /* 0x001fc8000f8ec03f */
[----:B------:R-:W-:-:S09]  /*9820*/  ULEA UR6, UR60, UR6, 0x3 ;  /* 0x000000063c067291 */ /* 0x000fd2000f8e183f */
[----:B------:R0:W1:Y:S01]  /*9830*/  SYNCS.PHASECHK.TRANS64.TRYWAIT P2, [UR6+0x34850], R0 ;  /* 0x03485000ff0075a7 */ /* 0x0000620008040146 */
[----:B------:R-:W-:Y:S05]  /*9840*/  @!P0 BRA `(.L_x_5784) ;  /* 0x0000000000048947 */ /* 0x000fea0003800000 */
[----:B------:R-:W-:Y:S01]  /*9850*/  BPT.TRAP 0x1 ;  /* 0x000000040000795c */ /* 0x000fe20000300000 */
.L_x_5784:
[----:B-1----:R-:W-:Y:S05]  /*9860*/  @P2 BRA `(.L_x_5782) ;  /* 0x0000000000082947 */ /* 0x002fea0003800000 */
[----:B------:R-:W1:Y:S02]  /*9870*/  SYNCS.PHASECHK.TRANS64.TRYWAIT P2, [UR6+0x34850], R0 ;  /* 0x03485000ff0075a7 */ /* 0x000e640008040146 */
[----:B-1----:R-:W-:Y:S05]  /*9880*/  @!P2 BRA `(.L_x_5785) ;  /* 0x000000a4001ca947 */ /* 0x002fea0003800000 */
.L_x_5782:
[----:B------:R-:W2:Y:S01]  /*9890*/  S2UR UR10, SR_CgaCtaId ;  /* 0x00000000000a79c3 */ /* 0x000ea20000008800 */
[----:B------:R-:W-:Y:S01]  /*98a0*/  UMOV UR6, 0x400 ;  /* 0x0000040000067882 */ /* 0x000fe20000000000 */
[----:B------:R-:W-:Y:S01]  /*98b0*/  WARPGROUP.ARRIVE ;  /* 0x00000000000079c5 */ /* 0x000fe20000000000 */
[----:B------:R-:W-:Y:S01]  /*98c0*/  UMOV UR11, 0x40000040 ;  /* 0x40000040000b7882 */ /* 0x000fe20000000000 */
[----:B-1----:R-:W-:Y:S01]  /*98d0*/  FMUL.FTZ R15, R168, UR7 ;  /* 0x00000007a80f7c20 */ /* 0x002fe20008410000 */
        /* <DEDUP_REMOVED lines=19> */
[----:B--2---:R-:W-:Y:S01]  /*9a10*/  ULEA UR6, UR10, UR6, 0x18 ;  /* 0x000000060a067291 */ /* 0x004fe2000f8ec03f */
[----:B------:R-:W-:Y:S01]  /*9a20*/  FMUL.FTZ R149, R149, UR7 ;  /* 0x0000000795957c20 */ /* 0x000fe20008410000 */
[----:B------:R-:W2:Y:S01]  /*9a30*/  MUFU.TANH R169, R169 ;  /* 0x000000a900a97308 */ /* 0x000ea20000002400 */
[----:B-1----:R-:W-:Y:S01]  /*9a40*/  FMNMX.FTZ R173, R15, R12, !PT ;  /* 0x0000000c0fad7209 */ /* 0x002fe20007810000 */
[----:B------:R-:W-:Y:S01]  /*9a50*/  FMUL.FTZ R136, R136, UR7 ;  /* 0x0000000788887c20 */ /* 0x000fe20008410000 */
[----:B------:R-:W-:Y:S01]  /*9a60*/  FMUL.FTZ R137, R137, UR7 ;  /* 0x0000000789897c20 */ /* 0x000fe20008410000 */
[----:B0-----:R-:W-:-:S02]  /*9a70*/  IMAD.U32 R0, RZ, RZ, UR6 ;  /* 0x00000006ff007e24 */ /* 0x001fc4000f8e00ff */
[----:B------:R-:W-:Y:S01]  /*9a80*/  FMUL.FTZ R140, R140, UR7 ;  /* 0x000000078c8c7c20 */ /* 0x000fe20008410000 */
[----:B------:R-:W-:Y:S01]  /*9a90*/  FMUL.FTZ R172, R175, UR7 ;  /* 0x00000007afac7c20 */ /* 0x000fe20008410000 */
[----:B------:R-:W-:Y:S01]  /*9aa0*/  FMUL.FTZ R141, R141, UR7 ;  /* 0x000000078d8d7c20 */ /* 0x000fe20008410000 */
[----:B------:R-:W0:Y:S01]  /*9ab0*/  MUFU.TANH R170, R170 ;  /* 0x000000aa00aa7308 */ /* 0x000e220000002400 */
[----:B------:R-:W-:Y:S01]  /*9ac0*/  R2UR UR6, R0 ;  /* 0x00000000000672ca */ /* 0x000fe200000e0000 */
[----:B------:R-:W-:Y:S01]  /*9ad0*/  FMUL.FTZ R128, R128, UR7 ;  /* 0x0000000780807c20 */ /* 0x000fe20008410000 */
[----:B---3--:R-:W-:Y:S01]  /*9ae0*/  FMNMX.FTZ R174, R20, R173, !PT ;  /* 0x000000ad14ae7209 */ /* 0x008fe20007810000 */
        /* <DEDUP_REMOVED lines=10> */
[----:B------:R-:W-:Y:S01]  /*9b90*/  UIADD3 UR6, UR6, 0x400, URZ ;  /* 0x0000040006067890 */ /* 0x000fe2000fffe03f */
[----:B------:R-:W-:Y:S01]  /*9ba0*/  FMUL.FTZ R113, R113, UR7 ;  /* 0x0000000771717c20 */ /* 0x000fe20008410000 */
[----:B------:R-:W2:Y:S01]  /*9bb0*/  MUFU.TANH R161, R161 ;  /* 0x000000a100a17308 */ /* 0x000ea20000002400 */
[----:B0-----:R-:W-:Y:S01]  /*9bc0*/  FMNMX.FTZ R173, R170, R173, !PT ;  /* 0x000000adaaad7209 */ /* 0x001fe20007810000 */
[----:B------:R-:W-:Y:S01]  /*9bd0*/  USHF.R.U32.HI UR6, URZ, 0x4, UR6 ;  /* 0x000000043f067899 */ /* 0x000fe20008011606 */
[----:B------:R-:W-:Y:S01]  /*9be0*/  FMUL.FTZ R116, R116, UR7 ;  /* 0x0000000774747c20 */ /* 0x000fe20008410000 */
[----:B------:R-:W-:Y:S01]  /*9bf0*/  FMUL.FTZ R117, R117, UR7 ;  /* 0x0000000775757c20 */ /* 0x000fe20008410000 */
[----:B------:R-:W-:Y:S01]  /*9c00*/  FMUL.FTZ R105, R105, UR7 ;  /* 0x0000000769697c20 */ /* 0x000fe20008410000 */
[----:B------:R-:W-:Y:S01]  /*9c10*/  ULOP3.LUT UR6, UR6, 0x3fff, URZ, 0xc0, !UPT ;  /* 0x00003fff06067892 */ /* 0x000fe2000f8ec03f */
[----:B------:R-:W-:Y:S01]  /*9c20*/  FMUL.FTZ R109, R109, UR7 ;  /* 0x000000076d6d7c20 */ /* 0x000fe20008410000 */
[----:B------:R-:W0:Y:S01]  /*9c30*/  MUFU.TANH R164, R164 ;  /* 0x000000a400a47308 */ /* 0x000e220000002400 */
[----:B-1----:R-:W-:Y:S01]  /*9c40*/  FMNMX.FTZ R174, R160, R173, !PT ;  /* 0x000000ada0ae7209 */ /* 0x002fe20007810000 */
[----:B------:R-:W-:Y:S01]  /*9c50*/  ULOP3.LUT UR6, UR6, 0x5800000, URZ, 0xfc, !UPT ;  /* 0x0580000006067892 */ /* 0x000fe2000f8efc3f */
[----:B------:R-:W-:Y:S01]  /*9c60*/  FMUL.FTZ R97, R97, UR7 ;  /* 0x0000000761617c20 */ /* 0x000fe20008410000 */
[----:B------:R-:W-:Y:S01]  /*9c70*/  FMUL.FTZ R101, R101, UR7 ;  /* 0x0000000765657c20 */ /* 0x000fe20008410000 */
[----:B------:R-:W-:Y:S01]  /*9c80*/  FMUL.FTZ R93, R93, UR7 ;  /* 0x000000075d5d7c20 */ /* 0x000fe20008410000 */
[----:B------:R-:W-:Y:S01]  /*9c90*/  UIMAD UR6, UR60, 0xb00, UR6 ;  /* 0x00000b003c0678a4 */ /* 0x000fe2000f8e0206 */
[----:B------:R-:W-:Y:S01]  /*9ca0*/  FMUL.FTZ R162, R162, UR7 ;  /* 0x00000007a2a27c20 */ /* 0x000fe20008410000 */
[----:B------:R-:W1:Y:S01]  /*9cb0*/  MUFU.TANH R165, R165 ;  /* 0x000000a500a57308 */ /* 0x000e620000002400 */
[----:B--2---:R-:W-:Y:S01]  /*9cc0*/  FMNMX.FTZ R173, R161, R174, !PT ;  /* 0x000000aea1ad7209 */ /* 0x004fe20007810000 */
[----:B------:R-:W-:Y:S01]  /*9cd0*/  FMUL.FTZ R163, R163, UR7 ;  /* 0x00000007a3a37c20 */ /* 0x000fe20008410000 */
[----:B------:R-:W-:Y:S01]  /*9ce0*/  FMUL.FTZ R166, R166, UR7 ;  /* 0x00000007a6a67c20 */ /* 0x000fe20008410000 */
[----:B------:R-:W-:Y:S01]  /*9cf0*/  FMUL.FTZ R167, R167, UR7 ;  /* 0x00000007a7a77c20 */ /* 0x000fe20008410000 */
[----:B------:R-:W-:Y:S01]  /*9d00*/  UMOV UR10, UR6 ;  /* 0x00000006000a7c82 */ /* 0x000fe20008000000 */
[----:B------:R-:W-:Y:S01]  /*9d10*/  FMUL.FTZ R154, R154, UR7 ;  /* 0x000000079a9a7c20 */ /* 0x000fe20008410000 */
[----:B------:R-:W-:Y:S01]  /*9d20*/  HGMMA.64x128x16.F32.BF16 R24, R176, gdesc[UR8].tnspB, R24, gsb0 ;  /* 0x41e00008b0187df0 */ /* 0x000fe20008001818 */
[----:B------:R-:W-:Y:S01]  /*9d30*/  UIADD3 UR10, UR6, 0x80, URZ ;  /* 0x00000080060a7890 */ /* 0x000fe2000fffe03f */
[----:B------:R-:W2:Y:S01]  /*9d40*/  MUFU.TANH R152, R152 ;  /* 0x0000009800987308 */ /* 0x000ea20000002400 */
[----:B------:R-:W-:Y:S01]  /*9d50*/  UMOV UR11, 0x40000040 ;  /* 0x40000040000b7882 */ /* 0x000fe20000000000 */
[----:B0-----:R-:W-:Y:S01]  /*9d60*/  FMNMX.FTZ R174, R164, R173, !PT ;  /* 0x000000ada4ae7209 */ /* 0x001fe20007810000 */
        /* <DEDUP_REMOVED lines=36> */
[----:B------:R-:W1:Y:S01]  /*9fb0*/  S2R R230, SR_TID.X ;  /* 0x0000000000e67919 */ /* 0x000e620000002100 */
[----:B------:R-:W3:Y:S01]  /*9fc0*/  MUFU.TANH R145, R145 ;  /* 0x0000009100917308 */ /* 0x000ee20000002400 */
[----:B--2---:R-:W-:-:S02]  /*9fd0*/  FMNMX.FTZ R173, R157, R174, !PT ;  /* 0x000000ae9dad7209 */ /* 0x004fc40007810000 */
[C---:B------:R-:W-:Y:S01]  /*9fe0*/  ISETP.GT.AND P2, PT, R14.reuse, RZ, PT ;  /* 0x000000ff0e00720c */ /* 0x040fe20003f44270 */
[----:B------:R-:W-:-:S04]  /*9ff0*/  VIADD R14, R14, 0xffffffff ;  /* 0xffffffff0e0e7836 */ /* 0x000fc80000000000 */
[----:B------:R-:W2:Y:S01]  /*a000*/  MUFU.TANH R148, R148 ;  /* 0x0000009400947308 */ /* 0x000ea20000002400 */
[----:B0-----:R-:W-:Y:S01]  /*a010*/  FMNMX.FTZ R174, R144, R173, !PT ;  /* 0x000000ad90ae7209 */ /* 0x001fe20007810000 */
[----:B------:R-:W-:-:S06]  /*a020*/  FMUL.FTZ R173, R118, UR7 ;  /* 0x0000000776ad7c20 */ /* 0x000fcc0008410000 */
[----:B------:R-:W0:Y:S01]  /*a030*/  MUFU.TANH R149, R149 ;  /* 0x0000009500957308 */ /* 0x000e220000002400 */
[----:B---3--:R-:W-:-:S07]  /*a040*/  FMNMX.FTZ R175, R145, R174, !PT ;  /* 0x000000ae91af7209 */ /* 0x008fce0007810000 */
[----:B------:R-:W3:Y:S01]  /*a050*/  MUFU.TANH R136, R136 ;  /* 0x0000008800887308 */ /* 0x000ee20000002400 */
[----:B--2---:R-:W-:Y:S01]  /*a060*/  FMNMX.FTZ R118, R148, R175, !PT ;  /* 0x000000af94767209 */ /* 0x004fe20007810000 */
[----:B------:R-:W-:Y:S01]  /*a070*/  FMUL.FTZ R175, R104, UR7 ;  /* 0x0000000768af7c20 */ /* 0x000fe20008410000 */
[----:B-1----:R-:W-:-:S05]  /*a080*/  SHF.R.U32.HI R230, RZ, 0x7, R230 ;  /* 0x00000007ffe67819 */ /* 0x002fca00000116e6 */
[----:B------:R-:W1:Y:S08]  /*a090*/  MUFU.TANH R137, R137 ;  /* 0x0000008900897308 */ /* 0x000e700000002400 */
[----:B------:R-:W2:Y:S08]  /*a0a0*/  MUFU.TANH R140, R140 ;  /* 0x0000008c008c7308 */ /* 0x000eb00000002400 */
[----:B------:R-:W4:Y:S08]  /*a0b0*/  MUFU.TANH R141, R141 ;  /* 0x0000008d008d7308 */ /* 0x000f300000002400 */
        /* <DEDUP_REMOVED lines=8> */
[----:B0-----:R-:W-:-:S04]  /*a140*/  FMNMX.FTZ R177, R149, R118, !PT ;  /* 0x0000007695b17209 */ /* 0x001fc80007810000 */
[----:B------:R-:W0:Y:S01]  /*a150*/  MUFU.TANH R124, R124 ;  /* 0x0000007c007c7308 */ /* 0x000e220000002400 */
[----:B---3--:R-:W-:Y:S01]  /*a160*/  FMNMX.FTZ R104, R136, R177, !PT ;  /* 0x000000b188687209 */ /* 0x008fe20007810000 */
[----:B------:R-:W-:Y:S01]  /*a170*/  HGMMA.64x128x16.F32.BF16 R24, R180, gdesc[UR8].tnspB, R24, gsb0 ;  /* 0x41e00008b4187df0 */ /* 0x000fe20008001818 */
[----:B------:R-:W-:Y:S01]  /*a180*/  UIADD3 UR10, UR6, 0x100, URZ ;  /* 0x00000100060a7890 */ /* 0x000fe2000fffe03f */
[----:B------:R-:W-:Y:S01]  /*a190*/  UMOV UR11, 0x40000040 ;  /* 0x40000040000b7882 */ /* 0x000fe20000000000 */
[----:B-1----:R-:W-:-:S03]  /*a1a0*/  FMNMX.FTZ R177, R137, R104, !PT ;  /* 0x0000006889b17209 */ /* 0x002fc60007810000 */
[----:B------:R-:W1:Y:S01]  /*a1b0*/  MUFU.TANH R125, R125 ;  /* 0x0000007d007d7308 */ /* 0x000e620000002400 */
[----:B--2---:R-:W-:Y:S01]  /*a1c0*/  FMNMX.FTZ R104, R140, R177, !PT ;  /* 0x000000b18c687209 */ /* 0x004fe20007810000 */
[----:B------:R-:W-:-:S03]  /*a1d0*/  FMUL.FTZ R177, R108, UR7 ;  /* 0x000000076cb17c20 */ /* 0x000fc60008410000 */
[----:B----4-:R-:W-:-:S03]  /*a1e0*/  FMNMX.FTZ R179, R141, R104, !PT ;  /* 0x000000688db37209 */ /* 0x010fc60007810000 */
[----:B------:R-:W2:Y:S01]  /*a1f0*/  MUFU.TANH R112, R112 ;  /* 0x0000007000707308 */ /* 0x000ea20000002400 */
[----:B-----5:R-:W-:-:S04]  /*a200*/  FMNMX.FTZ R104, R128, R179, !PT ;  /* 0x000000b380687209 */ /* 0x020fc80007810000 */
[----:B------:R-:W-:-:S03]  /*a210*/  FMNMX.FTZ R179, R129, R104, !PT ;  /* 0x0000006881b37209 */ /* 0x000fc60007810000 */
[----:B------:R-:W3:Y:S01]  /*a220*/  MUFU.TANH R113, R113 ;  /* 0x0000007100717308 */ /* 0x000ee20000002400 */
[----:B------:R-:W-:Y:S01]  /*a230*/  FMNMX.FTZ R104, R132, R179, !PT ;  /* 0x000000b384687209 */ /* 0x000fe20007810000 */
[----:B------:R-:W-:-:S06]  /*a240*/  FMUL.FTZ R179, R96, UR7 ;  /* 0x0000000760b37c20 */ /* 0x000fcc0008410000 */
        /* <DEDUP_REMOVED lines=17> */
[----:B------:R-:W-:-:S04]  /*a360*/  FMNMX.FTZ R181, R133, R104, !PT ;  /* 0x0000006885b57209 */ /* 0x000fc80007810000 */
[----:B------:R-:W-:Y:S01]  /*a370*/  FMNMX.FTZ R96, R120, R181, !PT ;  /* 0x000000b578607209 */ /* 0x000fe20007810000 */
[----:B------:R-:W-:Y:S01]  /*a380*/  HGMMA.64x128x16.F32.BF16 R24, R184, gdesc[UR8].tnspB, R24, gsb0 ;  /* 0x41e00008b8187df0 */ /* 0x000fe20008001818 */
[----:B------:R-:W-:Y:S01]  /*a390*/  UIADD3 UR10, UR6, 0x180, URZ ;  /* 0x00000180060a7890 */ /* 0x000fe2000fffe03f */
[----:B------:R-:W-:Y:S01]  /*a3a0*/  MUFU.TANH R163, R163 ;  /* 0x000000a300a37308 */ /* 0x000fe20000002400 */
[----:B------:R-:W-:Y:S01]  /*a3b0*/  UMOV UR11, 0x40000040 ;  /* 0x40000040000b7882 */ /* 0x000fe20000000000 */
[----:B------:R-:W-:-:S04]  /*a3c0*/  FMNMX.FTZ R181, R121, R96, !PT ;  /* 0x0000006079b57209 */ /* 0x000fc80007810000 */
[----:B0-----:R-:W-:Y:S01]  /*a3d0*/  FMNMX.FTZ R96, R124, R181, !PT ;  /* 0x000000b57c607209 */ /* 0x001fe20007810000 */
[----:B------:R-:W-:Y:S01]  /*a3e0*/  FMUL.FTZ R181, R100, UR7 ;  /* 0x0000000764b57c20 */ /* 0x000fe20008410000 */
[----:B------:R-:W-:Y:S02]  /*a3f0*/  MUFU.TANH R166, R166 ;  /* 0x000000a600a67308 */ /* 0x000fe40000002400 */
[----:B-1----:R-:W-:-:S04]  /*a400*/  FMNMX.FTZ R183, R125, R96, !PT ;  /* 0x000000607db77209 */ /* 0x002fc80007810000 */
[----:B--2---:R-:W-:Y:S02]  /*a410*/  FMNMX.FTZ R96, R112, R183, !PT ;  /* 0x000000b770607209 */ /* 0x004fe40007810000 */
[----:B------:R-:W0:Y:S02]  /*a420*/  MUFU.TANH R181, R181 ;  /* 0x000000b500b57308 */ /* 0x000e240000002400 */
[----:B---3--:R-:W-:-:S04]  /*a430*/  FMNMX.FTZ R183, R113, R96, !PT ;  /* 0x0000006071b77209 */ /* 0x008fc80007810000 */
[----:B----4-:R-:W-:Y:S01]  /*a440*/  FMNMX.FTZ R96, R116, R183, !PT ;  /* 0x000000b774607209 */ /* 0x010fe20007810000 */
[----:B------:R-:W-:Y:S01]  /*a450*/  FMUL.FTZ R183, R88, UR7 ;  /* 0x0000000758b77c20 */ /* 0x000fe20008410000 */
[----:B------:R-:W-:Y:S01]  /*a460*/  MUFU.TANH R167, R167 ;  /* 0x000000a700a77308 */ /* 0x000fe20000002400 */
[----:B------:R-:W1:Y:S01]  /*a470*/  LDC R88, c[0x0][0x988] ;  /* 0x00026200ff587b82 */ /* 0x000e620000000800 */
[----:B-----5:R-:W-:-:S04]  /*a480*/  FMNMX.FTZ R96, R117, R96, !PT ;  /* 0x0000006075607209 */ /* 0x020fc80007810000 */
[----:B------:R-:W-:Y:S02]  /*a490*/  FMNMX.FTZ R96, R175, R96, !PT ;  /* 0x00000060af607209 */ /* 0x000fe40007810000 */
[----:B------:R-:W2:Y:S02]  /*a4a0*/  MUFU.TANH R183, R183 ;  /* 0x000000b700b77308 */ /* 0x000ea40000002400 */
[----:B------:R-:W-:-:S04]  /*a4b0*/  FMNMX.FTZ R96, R105, R96, !PT ;  /* 0x0000006069607209 */ /* 0x000fc80007810000 */
[----:B------:R-:W-:Y:S02]  /*a4c0*/  FMNMX.FTZ R96, R177, R96, !PT ;  /* 0x00000060b1607209 */ /* 0x000fe40007810000 */
[----:B------:R-:W-:Y:S02]  /*a4d0*/  MUFU.TANH R154, R154 ;  /* 0x0000009a009a7308 */ /* 0x000fe40000002400 */
[----:B------:R-:W-:-:S04]  /*a4e0*/  FMNMX.FTZ R96, R109, R96, !PT ;  /* 0x000000606d607209 */ /* 0x000fc80007810000 */
[----:B------:R-:W-:Y:S02]  /*a4f0*/  FMNMX.FTZ R96, R179, R96, !PT ;  /* 0x00000060b3607209 */ /* 0x000fe40007810000 */
[----:B------:R-:W-:Y:S02]  /*a500*/  MUFU.TANH R155, R155 ;  /* 0x0000009b009b7308 */ /* 0x000fe40000002400 */
[----:B------:R-:W-:-:S04]  /*a510*/  FMNMX.FTZ R96, R97, R96, !PT ;  /* 0x0000006061607209 */ /* 0x000fc80007810000 */
[----:B0-----:R-:W-:Y:S02]  /*a520*/  FMNMX.FTZ R96, R181, R96, !PT ;  /* 0x00000060b5607209 */ /* 0x001fe40007810000 */
[----:B------:R-:W-:Y:S02]  /*a530*/  MUFU.TANH R158, R158 ;  /* 0x0000009e009e7308 */ /* 0x000fe40000002400 */
[----:B------:R-:W-:-:S04]  /*a540*/  FMNMX.FTZ R96, R101, R96, !PT ;  /* 0x0000006065607209 */ /* 0x000fc80007810000 */
[----:B--2---:R-:W-:Y:S02]  /*a550*/  FMNMX.FTZ R96, R183, R96, !PT ;  /* 0x00000060b7607209 */ /* 0x004fe40007810000 */
        /* <DEDUP_REMOVED lines=18> */
[----:B------:R-:W0:Y:S08]  /*a680*/  MUFU.TANH R185, R185 ;  /* 0x000000b900b97308 */ /* 0x000e300000002400 */
[----:B------:R-:W2:Y:S08]  /*a690*/  MUFU.TANH R187, R187 ;  /* 0x000000bb00bb7308 */ /* 0x000eb00000002400 */
[----:B------:R-:W-:Y:S01]  /*a6a0*/  MUFU.TANH R134, R134 ;  /* 0x0000008600867308 */ /* 0x000fe20000002400 */
[----:B0-----:R-:W-:-:S07]  /*a6b0*/  FMNMX.FTZ R96, R185, R96, !PT ;  /* 0x00000060b9607209 */ /* 0x001fce0007810000 */
[----:B------:R-:W-:Y:S01]  /*a6c0*/  MUFU.TANH R135, R135 ;  /* 0x0000008700877308 */ /* 0x000fe20000002400 */
[----:B--2---:R-:W-:-:S04]  /*a6d0*/  FMNMX.FTZ R96, R187, R96, !PT ;  /* 0x00000060bb607209 */ /* 0x004fc80007810000 */
[----:B------:R-:W-:-:S03]  /*a6e0*/  FMNMX.FTZ R96, R93, R96, !PT ;  /* 0x000000605d607209 */ /* 0x000fc60007810000 */
[----:B------:R-:W-:Y:S02]  /*a6f0*/  MUFU.TANH R122, R122 ;  /* 0x0000007a007a7308 */ /* 0x000fe40000002400 */
[----:B------:R-:W0:Y:S06]  /*a700*/  SHFL.BFLY PT, R89, R96, 0x2, 0x1f ;  /* 0x0c401f0060597f89 */ /* 0x000e2c00000e0000 */
[----:B------:R-:W-:Y:S08]  /*a710*/  MUFU.TANH R123, R123 ;  /* 0x0000007b007b7308 */ /* 0x000ff00000002400 */
[----:B------:R-:W-:Y:S08]  /*a720*/  MUFU.TANH R126, R126 ;  /* 0x0000007e007e7308 */ /* 0x000ff00000002400 */
[----:B------:R-:W-:Y:S01]  /*a730*/  MUFU.TANH R127, R127 ;  /* 0x0000007f007f7308 */ /* 0x000fe20000002400 */
[----:B0-----:R-:W-:-:S05]  /*a740*/  FMNMX.FTZ R89, R96, R89, !PT ;  /* 0x0000005960597209 */ /* 0x001fca0007810000 */
[----:B------:R-:W0:Y:S02]  /*a750*/  SHFL.BFLY PT, R92, R89, 0x1, 0x1f ;  /* 0x0c201f00595c7f89 */ /* 0x000e2400000e0000 */
[----:B------:R-:W-:Y:S08]  /*a760*/  MUFU.TANH R114, R114 ;  /* 0x0000007200727308 */ /* 0x000ff00000002400 */
[----:B------:R-:W-:Y:S08]  /*a770*/  MUFU.TANH R115, R115 ;  /* 0x0000007300737308 */ /* 0x000ff00000002400 */
[----:B------:R-:W-:Y:S01]  /*a780*/  MUFU.TANH R173, R173 ;  /* 0x000000ad00ad7308 */ /* 0x000fe20000002400 */
[----:B0-----:R-:W-:-:S07]  /*a790*/  FMNMX.FTZ R89, R89, R92, !PT ;  /* 0x0000005c59597209 */ /* 0x001fce0007810000 */
[----:B------:R-:W-:Y:S01]  /*a7a0*/  MUFU.TANH R119, R119 ;  /* 0x0000007700777308 */ /* 0x000fe20000002400 */
[----:B------:R-:W-:-:S04]  /*a7b0*/  FADD.FTZ R231, -R89, R12 ;  /* 0x0000000c59e77221 */ /* 0x000fc80000010100 */
[-C--:B-1----:R-:W-:Y:S01]  /*a7c0*/  FMUL.FTZ R12, R231, R88.reuse ;  /* 0x00000058e70c7220 */ /* 0x082fe20000410000 */
[-C--:B------:R-:W-:Y:S02]  /*a7d0*/  FMUL.FTZ R231, R89, R88.reuse ;  /* 0x0000005859e77220 */ /* 0x080fe40000410000 */
[----:B------:R-:W-:Y:S02]  /*a7e0*/  MUFU.TANH R107, R107 ;  /* 0x0000006b006b7308 */ /* 0x000fe40000002400 */
[-CC-:B------:R-:W-:Y:S01]  /*a7f0*/  FFMA.FTZ R176, R20, R88.reuse, -R231.reuse ;  /* 0x0000005814b07223 */ /* 0x180fe200000108e7 */
[----:B------:R-:W-:Y:S01]  /*a800*/  FMNMX.FTZ R20, R168, R13, !PT ;  /* 0x0000000da8147209 */ /* 0x000fe20007810000 */
[-CC-:B------:R-:W-:Y:S01]  /*a810*/  FFMA.FTZ R178, R169, R88.reuse, -R231.reuse ;  /* 0x00000058a9b27223 */ /* 0x180fe200000108e7 */
[-CC-:B------:R-:W-:Y:S01]  /*a820*/  FFMA.FTZ R15, R15, R88.reuse, -R231.reuse ;  /* 0x000000580f0f7223 */ /* 0x180fe200000108e7 */
[--C-:B------:R-:W-:Y:S01]  /*a830*/  FFMA.FTZ R169, R170, R88, -R231.reuse ;  /* 0x00000058aaa97223 */ /* 0x100fe200000108e7 */
[----:B------:R-:W-:Y:S01]  /*a840*/  FMNMX.FTZ R20, R21, R20, !PT ;  /* 0x0000001415147209 */ /* 0x000fe20007810000 */
[----:B------:R-:W-:Y:S01]  /*a850*/  MUFU.TANH R111, R111 ;  /* 0x0000006f006f7308 */ /* 0x000fe20000002400 */
[-CC-:B------:R-:W-:Y:S01]  /*a860*/  FFMA.FTZ R180, R160, R88.reuse, -R231.reuse ;  /* 0x00000058a0b47223 */ /* 0x180fe200000108e7 */
[-CC-:B------:R-:W-:Y:S01]  /*a870*/  FFMA.FTZ R182, R164, R88.reuse, -R231.reuse ;  /* 0x00000058a4b67223 */ /* 0x180fe200000108e7 */
[-CC-:B------:R-:W-:Y:S01]  /*a880*/  FFMA.FTZ R184, R152, R88.reuse, -R231.reuse ;  /* 0x0000005898b87223 */ /* 0x180fe200000108e7 */
[-CC-:B------:R-:W-:Y:S01]  /*a890*/  FFMA.FTZ R186, R156, R88.reuse, -R231.reuse ;  /* 0x000000589cba7223 */ /* 0x180fe200000108e7 */
[-CC-:B------:R-:W-:Y:S01]  /*a8a0*/  FFMA.FTZ R145, R145, R88.reuse, -R231.reuse ;  /* 0x0000005891917223 */ /* 0x180fe200000108e7 */
[-CC-:B------:R-:W-:Y:S01]  /*a8b0*/  FFMA.FTZ R149, R149, R88.reuse, -R231.reuse ;  /* 0x0000005895957223 */ /* 0x180fe200000108e7 */
[-CC-:B------:R-:W-:Y:S01]  /*a8c0*/  FFMA.FTZ R137, R137, R88.reuse, -R231.reuse ;  /* 0x0000005889897223 */ /* 0x180fe200000108e7 */
        /* <DEDUP_REMOVED lines=11> */
[----:B------:R-:W-:-:S05]  /*a980*/  FFMA.FTZ R187, R187, R88, -R231 ;  /* 0x00000058bbbb7223 */ /* 0x000fca00000108e7 */
[----:B------:R-:W-:Y:S01]  /*a990*/  MUFU.TANH R91, R91 ;  /* 0x0000005b005b7308 */ /* 0x000fe20000002400 */
[----:B------:R-:W-:Y:S02]  /*a9a0*/  WARPGROUP.DEPBAR.LE gsb0, 0x0 ;  /* 0x00008000000079c5 */ /* 0x000fe40000010000 */
[----:B------:R-:W-:Y:S01]  /*a9b0*/  WARPGROUP.ARRIVE ;  /* 0x00000000000079c5 */ /* 0x000fe20000000000 */
[----:B------:R-:W-:Y:S01]  /*a9c0*/  FMUL.FTZ R189, R106, UR7 ;  /* 0x000000076abd7c20 */ /* 0x000fe20008410000 */
[----:B------:R-:W-:-:S03]  /*a9d0*/  FMUL.FTZ R191, R110, UR7 ;  /* 0x000000076ebf7c20 */ /* 0x000fc60008410000 */
[----:B------:R-:W-:Y:S01]  /*a9e0*/  MUFU.TANH R95, R95 ;  /* 0x0000005f005f7308 */ /* 0x000fe20000002400 */
[-CC-:B------:R-:W-:Y:S01]  /*a9f0*/  FFMA.FTZ R188, R144, R88.reuse, -R231.reuse ;  /* 0x0000005890bc7223 */ /* 0x180fe200000108e7 */
[----:B------:R-:W-:Y:S01]  /*aa00*/  FFMA.FTZ R190, R148, R88, -R231 ;  /* 0x0000005894be7223 */ /* 0x000fe200000108e7 */
[----:B------:R-:W-:Y:S01]  /*aa10*/  HGMMA.64x128x16.F32.BF16 R24, R192, gdesc[UR8].tnspB, R24, gsb0 ;  /* 0x41e00008c0187df0 */ /* 0x000fe20008001818 */
[----:B------:R-:W-:Y:S01]  /*aa20*/  UIADD3 UR10, UR6, 0x280, URZ ;  /* 0x00000280060a7890 */ /* 0x000fe2000fffe03f */
[----:B------:R-:W-:-:S03]  /*aa30*/  UMOV UR11, 0x40000040 ;  /* 0x40000040000b7882 */ /* 0x000fc60000000000 */
[----:B------:R-:W-:Y:S08]  /*aa40*/  MUFU.TANH R189, R189 ;  /* 0x000000bd00bd7308 */ /* 0x000ff00000002400 */
[----:B------:R-:W-:Y:S08]  /*aa50*/  MUFU.TANH R191, R191 ;  /* 0x000000bf00bf7308 */ /* 0x000ff00000002400 */
[----:B------:R-:W-:Y:S08]  /*aa60*/  MUFU.EX2 R12, R12 ;  /* 0x0000000c000c7308 */ /* 0x000ff00000000800 */
[----:B------:R-:W0:Y:S08]  /*aa70*/  MUFU.EX2 R15, R15 ;  /* 0x0000000f000f7308 */ /* 0x000e300000000800 */
[----:B------:R-:W1:Y:S08]  /*aa80*/  MUFU.EX2 R176, R176 ;  /* 0x000000b000b07308 */ /* 0x000e700000000800 */
[----:B------:R-:W-:Y:S01]  /*aa90*/  MUFU.EX2 R178, R178 ;  /* 0x000000b200b27308 */ /* 0x000fe20000000800 */
[----:B0-----:R-:W-:-:S07]  /*aaa0*/  FFMA.FTZ R11, R12, R11, R15 ;  /* 0x0000000b0c0b7223 */ /* 0x001fce000001000f */
[----:B------:R-:W-:Y:S01]  /*aab0*/  MUFU.EX2 R169, R169 ;  /* 0x000000a900a97308 */ /* 0x000fe20000000800 */
[C---:B-1----:R-:W-:Y:S01]  /*aac0*/  FADD.FTZ R11, R176.reuse, R11 ;  /* 0x0000000bb00b7221 */ /* 0x042fe20000010000 */
        /* <DEDUP_REMOVED lines=14> */
[----:B------:R-:W-:Y:S01]  /*abb0*/  FMUL.FTZ R193, R98, UR7 ;  /* 0x0000000762c17c20 */ /* 0x000fe20008410000 */
[----:B------:R-:W-:Y:S01]  /*abc0*/  FMUL.FTZ R195, R102, UR7 ;  /* 0x0000000766c37c20 */ /* 0x000fe20008410000 */
[-CC-:B------:R-:W-:Y:S01]  /*abd0*/  FFMA.FTZ R192, R136, R88.reuse, -R231.reuse ;  /* 0x0000005888c07223 */ /* 0x180fe200000108e7 */
[----:B------:R-:W-:Y:S01]  /*abe0*/  FFMA.FTZ R194, R140, R88, -R231 ;  /* 0x000000588cc27223 */ /* 0x000fe200000108e7 */
[----:B------:R-:W-:Y:S01]  /*abf0*/  MUFU.EX2 R125, R125 ;  /* 0x0000007d007d7308 */ /* 0x000fe20000000800 */
[----:B------:R-:W-:Y:S01]  /*ac00*/  HGMMA.64x128x16.F32.BF16 R24, R196, gdesc[UR8].tnspB, R24, gsb0 ;  /* 0x41e00008c4187df0 */ /* 0x000fe20008001818 */
[----:B------:R-:W-:Y:S01]  /*ac10*/  UIADD3 UR10, UR6, 0x300, URZ ;  /* 0x00000300060a7890 */ /* 0x000fe2000fffe03f */
[----:B------:R-:W-:-:S05]  /*ac20*/  UMOV UR11, 0x40000040 ;  /* 0x40000040000b7882 */ /* 0x000fca0000000000 */
[----:B------:R-:W0:Y:S08]  /*ac30*/  MUFU.TANH R193, R193 ;  /* 0x000000c100c17308 */ /* 0x000e300000002400 */
[----:B------:R-:W1:Y:S08]  /*ac40*/  MUFU.TANH R195, R195 ;  /* 0x000000c300c37308 */ /* 0x000e700000002400 */
        /* <DEDUP_REMOVED lines=11> */
[-CC-:B------:R-:W-:Y:S01]  /*ad00*/  FFMA.FTZ R90, R157, R88.reuse, -R231.reuse ;  /* 0x000000589d5a7223 */ /* 0x180fe200000108e7 */
[----:B------:R-:W-:Y:S01]  /*ad10*/  FMUL.FTZ R199, R94, UR7 ;  /* 0x000000075ec77c20 */ /* 0x000fe20008410000 */
[-CC-:B------:R-:W-:Y:S01]  /*ad20*/  FFMA.FTZ R196, R128, R88.reuse, -R231.reuse ;  /* 0x0000005880c47223 */ /* 0x180fe200000108e7 */
[----:B------:R-:W-:Y:S01]  /*ad30*/  FFMA.FTZ R198, R132, R88, -R231 ;  /* 0x0000005884c67223 */ /* 0x000fe200000108e7 */
[----:B------:R-:W-:Y:S01]  /*ad40*/  HGMMA.64x128x16.F32.BF16 R24, R200, gdesc[UR8].tnspB, R24, gsb0 ;  /* 0x41e00008c8187df0 */ /* 0x000fe20008001818 */
[----:B------:R-:W-:Y:S01]  /*ad50*/  UIADD3 UR10, UR6, 0x380, URZ ;  /* 0x00000380060a7890 */ /* 0x000fe2000fffe03f */
[----:B------:R-:W2:Y:S01]  /*ad60*/  MUFU.TANH R197, R197 ;  /* 0x000000c500c57308 */ /* 0x000ea20000002400 */
[----:B------:R-:W-:-:S07]  /*ad70*/  UMOV UR11, 0x40000040 ;  /* 0x40000040000b7882 */ /* 0x000fce0000000000 */
[----:B------:R-:W3:Y:S08]  /*ad80*/  MUFU.TANH R199, R199 ;  /* 0x000000c700c77308 */ /* 0x000ef00000002400 */
[----:B------:R-:W-:Y:S08]  /*ad90*/  MUFU.EX2 R196, R196 ;  /* 0x000000c400c47308 */ /* 0x000ff00000000800 */
[----:B------:R-:W-:Y:S01]  /*ada0*/  MUFU.EX2 R198, R198 ;  /* 0x000000c600c67308 */ /* 0x000fe20000000800 */
[----:B------:R-:W-:-:S02]  /*adb0*/  WARPGROUP.DEPBAR.LE gsb0, 0x0 ;  /* 0x00008000000079c5 */ /* 0x000fc40000010000 */
[----:B------:R-:W-:Y:S01]  /*adc0*/  WARPGROUP.ARRIVE ;  /* 0x00000000000079c5 */ /* 0x000fe20000000000 */
[-CC-:B------:R-:W-:Y:S01]  /*add0*/  FFMA.FTZ R201, R161, R88.reuse, -R231.reuse ;  /* 0x00000058a1c97223 */ /* 0x180fe200000108e7 */
[-CC-:B------:R-:W-:Y:S01]  /*ade0*/  FFMA.FTZ R161, R165, R88.reuse, -R231.reuse ;  /* 0x00000058a5a17223 */ /* 0x180fe200000108e7 */
[--C-:B------:R-:W-:Y:S01]  /*adf0*/  FFMA.FTZ R165, R153, R88, -R231.reuse ;  /* 0x0000005899a57223 */ /* 0x100fe200000108e7 */
[----:B------:R-:W-:Y:S01]  /*ae00*/  FMNMX.FTZ R153, R171, R20, !PT ;  /* 0x00000014ab997209 */ /* 0x000fe20007810000 */
[-CC-:B------:R-:W-:Y:S01]  /*ae10*/  FFMA.FTZ R200, R120, R88.reuse, -R231.reuse ;  /* 0x0000005878c87223 */ /* 0x180fe200000108e7 */
[----:B------:R-:W-:Y:S01]  /*ae20*/  HGMMA.64x128x16.F32.BF16 R24, R204, gdesc[UR8].tnspB, R24, gsb0 ;  /* 0x41e00008cc187df0 */ /* 0x000fe20008001818 */
[----:B------:R-:W-:Y:S01]  /*ae30*/  UIADD3 UR10, UR6, 0x400, URZ ;  /* 0x00000400060a7890 */ /* 0x000fe2000fffe03f */
[----:B------:R-:W-:Y:S01]  /*ae40*/  FMNMX.FTZ R157, R172, R153, !PT ;  /* 0x00000099ac9d7209 */ /* 0x000fe20007810000 */
[----:B------:R-:W-:Y:S01]  /*ae50*/  UMOV UR11, 0x40000040 ;  /* 0x40000040000b7882 */ /* 0x000fe20000000000 */
[----:B------:R4:W-:Y:S01]  /*ae60*/  MUFU.EX2 R153, R90 ;  /* 0x0000005a00997308 */ /* 0x0009e20000000800 */
[----:B------:R-:W-:Y:S01]  /*ae70*/  FFMA.FTZ R202, R124, R88, -R231 ;  /* 0x000000587cca7223 */ /* 0x000fe200000108e7 */
[----:B------:R-:W-:Y:S01]  /*ae80*/  FMNMX.FTZ R20, R162, R157, !PT ;  /* 0x0000009da2147209 */ /* 0x000fe20007810000 */
[----:B------:R-:W-:Y:S01]  /*ae90*/  @!P1 IMAD R120, R2, 0x8, R0 ;  /* 0x0000000802789824 */ /* 0x000fe200078e0200 */
[----:B------:R-:W-:-:S02]  /*aea0*/  IADD3 R124, -R230, 0xb, RZ ;  /* 0x0000000be67c7810 */ /* 0x000fc40007ffe1ff */
[----:B------:R-:W-:Y:S01]  /*aeb0*/  FMNMX.FTZ R157, R163, R20, !PT ;  /* 0x00000014a39d7209 */ /* 0x000fe20007810000 */
[----:B------:R-:W-:Y:S01]  /*aec0*/  @!P1 VIADD R120, R120, 0x34840 ;  /* 0x0003484078789836 */ /* 0x000fe20000000000 */
[----:B------:R-:W-:Y:S02]  /*aed0*/  MUFU.EX2 R201, R201 ;  /* 0x000000c900c97308 */ /* 0x000fe40000000800 */
[----:B------:R-:W-:Y:S02]  /*aee0*/  FMNMX.FTZ R20, R166, R157, !PT ;  /* 0x0000009da6147209 */ /* 0x000fe40007810000 */
[----:B------:R-:W-:Y:S02]  /*aef0*/  @!P1 PRMT R128, RZ, 0x654, R120 ;  /* 0x00000654ff809816 */ /* 0x000fe40000000078 */
        /* <DEDUP_REMOVED lines=20> */
[----:B------:R-:W-:-:S03]  /*b040*/  FFMA.FTZ R157, R129, R88, -R231 ;  /* 0x00000058819d7223 */ /* 0x000fc600000108e7 */
[----:B------:R-:W-:-:S03]  /*b050*/  FMNMX.FTZ R129, R135, R20, !PT ;  /* 0x0000001487817209 */ /* 0x000fc60007810000 */
[----:B------:R-:W-:Y:S01]  /*b060*/  MUFU.EX2 R157, R157 ;  /* 0x0000009d009d7308 */ /* 0x000fe20000000800 */
        /* <DEDUP_REMOVED lines=15> */
[----:B------:R-:W-:Y:S01]  /*b160*/  FMNMX.FTZ R20, R99, R20, !PT ;  /* 0x0000001463147209 */ /* 0x000fe20007810000 */
[----:B------:R-:W-:Y:S02]  /*b170*/  WARPGROUP.DEPBAR.LE gsb0, 0x0 ;  /* 0x00008000000079c5 */ /* 0x000fe40000010000 */
[----:B------:R-:W-:Y:S01]  /*b180*/  WARPGROUP.ARRIVE ;  /* 0x00000000000079c5 */ /* 0x000fe20000000000 */
[----:B-1----:R-:W-:Y:S01]  /*b190*/  FMNMX.FTZ R20, R195, R20, !PT ;  /* 0x00000014c3147209 */ /* 0x002fe20007810000 */
[-CC-:B------:R-:W-:Y:S01]  /*b1a0*/  FFMA.FTZ R204, R112, R88.reuse, -R231.reuse ;  /* 0x0000005870cc7223 */ /* 0x180fe200000108e7 */
[----:B------:R-:W-:Y:S02]  /*b1b0*/  FFMA.FTZ R206, R116, R88, -R231 ;  /* 0x0000005874ce7223 */ /* 0x000fe400000108e7 */
[----:B------:R-:W-:Y:S01]  /*b1c0*/  FMNMX.FTZ R20, R103, R20, !PT ;  /* 0x0000001467147209 */ /* 0x000fe20007810000 */
[----:B------:R-:W-:Y:S01]  /*b1d0*/  HGMMA.64x128x16.F32.BF16 R24, R208, gdesc[UR8].tnspB, R24, gsb0 ;  /* 0x41e00008d0187df0 */ /* 0x000fe20008001818 */
[----:B------:R-:W-:Y:S01]  /*b1e0*/  UIADD3 UR10, UR6, 0x480, URZ ;  /* 0x00000480060a7890 */ /* 0x000fe2000fffe03f */
[----:B------:R-:W-:Y:S01]  /*b1f0*/  MUFU.EX2 R204, R204 ;  /* 0x000000cc00cc7308 */ /* 0x000fe20000000800 */
[----:B------:R-:W-:Y:S01]  /*b200*/  UMOV UR11, 0x40000040 ;  /* 0x40000040000b7882 */ /* 0x000fe20000000000 */
[----:B------:R-:W-:Y:S01]  /*b210*/  UIADD3 UR6, UR6, 0x500, URZ ;  /* 0x0000050006067890 */ /* 0x000fe2000fffe03f */
[----:B--2---:R-:W-:-:S04]  /*b220*/  FMNMX.FTZ R20, R197, R20, !PT ;  /* 0x00000014c5147209 */ /* 0x004fc80007810000 */
[----:B------:R-:W-:Y:S01]  /*b230*/  FMNMX.FTZ R20, R91, R20, !PT ;  /* 0x000000145b147209 */ /* 0x000fe20007810000 */
[----:B------:R-:W-:Y:S03]  /*b240*/  MUFU.EX2 R206, R206 ;  /* 0x000000ce00ce7308 */ /* 0x000fe60000000800 */
[----:B---3--:R-:W-:-:S04]  /*b250*/  FMNMX.FTZ R20, R199, R20, !PT ;  /* 0x00000014c7147209 */ /* 0x008fc80007810000 */
[----:B----4-:R-:W-:Y:S01]  /*b260*/  FMNMX.FTZ R90, R95, R20, !PT ;  /* 0x000000145f5a7209 */ /* 0x010fe20007810000 */
[----:B------:R-:W-:-:S04]  /*b270*/  FFMA.FTZ R20, R179, R88, -R231 ;  /* 0x00000058b3147223 */ /* 0x000fc800000108e7 */
[----:B------:R-:W0:Y:S02]  /*b280*/  SHFL.BFLY PT, R133, R90, 0x2, 0x1f ;  /* 0x0c401f005a857f89 */ /* 0x000e2400000e0000 */
[----:B------:R-:W1:Y:S01]  /*b290*/  MUFU.EX2 R20, R20 ;  /* 0x0000001400147308 */ /* 0x000e620000000800 */
[----:B0-----:R-:W-:Y:S01]  /*b2a0*/  FMNMX.FTZ R94, R90, R133, !PT ;  /* 0x000000855a5e7209 */ /* 0x001fe20007810000 */
[-CC-:B------:R-:W-:Y:S01]  /*b2b0*/  FFMA.FTZ R133, R101, R88.reuse, -R231.reuse ;  /* 0x0000005865857223 */ /* 0x180fe200000108e7 */
[----:B------:R-:W-:-:S05]  /*b2c0*/  FFMA.FTZ R90, R181, R88, -R231 ;  /* 0x00000058b55a7223 */ /* 0x000fca00000108e7 */
[----:B------:R-:W-:Y:S08]  /*b2d0*/  MUFU.EX2 R133, R133 ;  /* 0x0000008500857308 */ /* 0x000ff00000000800 */
[----:B------:R-:W0:Y:S01]  /*b2e0*/  MUFU.EX2 R90, R90 ;  /* 0x0000005a005a7308 */ /* 0x000e220000000800 */
[----:B------:R-:W-:Y:S02]  /*b2f0*/  WARPGROUP.DEPBAR.LE gsb0, 0x0 ;  /* 0x00008000000079c5 */ /* 0x000fe40000010000 */
[----:B------:R-:W-:Y:S01]  /*b300*/  WARPGROUP.ARRIVE ;  /* 0x00000000000079c5 */ /* 0x000fe20000000000 */
[-CC-:B------:R-:W-:Y:S01]  /*b310*/  FFMA.FTZ R210, R177, R88.reuse, -R231.reuse ;  /* 0x00000058b1d27223 */ /* 0x180fe200000108e7 */
[-CC-:B------:R-:W-:Y:S01]  /*b320*/  FFMA.FTZ R208, R175, R88.reuse, -R231.reuse ;  /* 0x00000058afd07223 */ /* 0x180fe200000108e7 */
[----:B------:R-:W2:Y:S01]  /*b330*/  SHFL.BFLY PT, R177, R94, 0x1, 0x1f ;  /* 0x0c201f005eb17f89 */ /* 0x000ea200000e0000 */
[-CC-:B------:R-:W-:Y:S01]  /*b340*/  FFMA.FTZ R175, R185, R88.reuse, -R231.reuse ;  /* 0x00000058b9af7223 */ /* 0x180fe200000108e7 */
[----:B------:R-:W-:Y:S01]  /*b350*/  FFMA.FTZ R231, R93, R88, -R231 ;  /* 0x000000585de77223 */ /* 0x000fe200000108e7 */
[----:B------:R-:W-:Y:S01]  /*b360*/  HGMMA.64x128x16.F32.BF16 R24, R212, gdesc[UR8].tnspB, R24, gsb0 ;  /* 0x41e00008d4187df0 */ /* 0x000fe20008001818 */
[----:B------:R-:W-:Y:S01]  /*b370*/  UMOV UR10, UR6 ;  /* 0x00000006000a7c82 */ /* 0x000fe20008000000 */
[----:B------:R-:W-:Y:S01]  /*b380*/  UMOV UR11, 0x40000040 ;  /* 0x40000040000b7882 */ /* 0x000fe20000000000 */
[----:B------:R-:W-:Y:S08]  /*b390*/  MUFU.EX2 R208, R208 ;  /* 0x000000d000d07308 */ /* 0x000ff00000000800 */
[----:B------:R-:W-:Y:S08]  /*b3a0*/  MUFU.EX2 R210, R210 ;  /* 0x000000d200d27308 */ /* 0x000ff00000000800 */
[----:B------:R-:W-:Y:S01]  /*b3b0*/  MUFU.EX2 R175, R175 ;  /* 0x000000af00af7308 */ /* 0x000fe20000000800 */
[----:B--2---:R-:W-:-:S05]  /*b3c0*/  FMNMX.FTZ R101, R94, R177, !PT ;  /* 0x000000b15e657209 */ /* 0x004fca0007810000 */
[C---:B------:R-:W-:Y:S01]  /*b3d0*/  FADD.FTZ R93, -R101.reuse, R13 ;  /* 0x0000000d655d7221 */ /* 0x040fe20000010100 */
[-C--:B------:R-:W-:Y:S01]  /*b3e0*/  FMUL.FTZ R181, R101, R88.reuse ;  /* 0x0000005865b57220 */ /* 0x080fe20000410000 */
[----:B------:R2:W-:Y:S02]  /*b3f0*/  MUFU.EX2 R94, R187 ;  /* 0x000000bb005e7308 */ /* 0x0005e40000000800 */
        /* <DEDUP_REMOVED lines=11> */
[----:B------:R-:W-:Y:S01]  /*b4b0*/  FFMA.FTZ R131, R135, R88, -R181 ;  /* 0x0000005887837223 */ /* 0x000fe200000108b5 */
[----:B------:R-:W-:-:S02]  /*b4c0*/  IMAD.U32 R135, RZ, RZ, UR60 ;  /* 0x0000003cff877e24 */ /* 0x000fc4000f8e00ff */
[-CC-:B------:R-:W-:Y:S01]  /*b4d0*/  FFMA.FTZ R185, R154, R88.reuse, -R181.reuse ;  /* 0x000000589ab97223 */ /* 0x180fe200000108b5 */
[----:B------:R-:W-:Y:S01]  /*b4e0*/  MUFU.EX2 R96, R96 ;  /* 0x0000006000607308 */ /* 0x000fe20000000800 */
[-CC-:B------:R-:W-:Y:S01]  /*b4f0*/  FFMA.FTZ R21, R130, R88.reuse, -R181.reuse ;  /* 0x0000005882157223 */ /* 0x180fe200000108b5 */
[-CC-:B------:R-:W-:Y:S01]  /*b500*/  FFMA.FTZ R122, R122, R88.reuse, -R181.reuse ;  /* 0x000000587a7a7223 */ /* 0x180fe200000108b5 */
[----:B------:R-:W-:Y:S02]  /*b510*/  @!P1 IMAD R130, R135, 0x8, R0 ;  /* 0x0000000887829824 */ /* 0x000fe400078e0200 */
[-CC-:B------:R-:W-:Y:S01]  /*b520*/  FFMA.FTZ R110, R155, R88.reuse, -R181.reuse ;  /* 0x000000589b6e7223 */ /* 0x180fe200000108b5 */
[-CC-:B--2---:R-:W-:Y:S01]  /*b530*/  FFMA.FTZ R187, R158, R88.reuse, -R181.reuse ;  /* 0x000000589ebb7223 */ /* 0x184fe200000108b5 */
[-CC-:B------:R-:W-:Y:S01]  /*b540*/  FFMA.FTZ R106, R159, R88.reuse, -R181.reuse ;  /* 0x000000589f6a7223 */ /* 0x180fe200000108b5 */
[-CC-:B------:R-:W-:Y:S01]  /*b550*/  FFMA.FTZ R205, R114, R88.reuse, -R181.reuse ;  /* 0x0000005872cd7223 */ /* 0x180fe200000108b5 */
[----:B------:R-:W-:Y:S01]  /*b560*/  MUFU.EX2 R177, R177 ;  /* 0x000000b100b17308 */ /* 0x000fe20000000800 */
[-CC-:B------:R-:W-:Y:S01]  /*b570*/  FFMA.FTZ R104, R146, R88.reuse, -R181.reuse ;  /* 0x0000005892687223 */ /* 0x180fe200000108b5 */
[-CC-:B------:R-:W-:Y:S01]  /*b580*/  FFMA.FTZ R203, R126, R88.reuse, -R181.reuse ;  /* 0x000000587ecb7223 */ /* 0x180fe200000108b5 */
[----:B------:R-:W-:Y:S01]  /*b590*/  FFMA.FTZ R155, R147, R88, -R181 ;  /* 0x00000058939b7223 */ /* 0x000fe200000108b5 */
[----:B------:R-:W-:-:S02]  /*b5a0*/  @!P1 VIADD R130, R130, 0x34860 ;  /* 0x0003486082829836 */ /* 0x000fc40000000000 */
[-CC-:B------:R-:W-:Y:S01]  /*b5b0*/  FFMA.FTZ R102, R150, R88.reuse, -R181.reuse ;  /* 0x0000005896667223 */ /* 0x180fe200000108b5 */
[-CC-:B------:R-:W-:Y:S01]  /*b5c0*/  FFMA.FTZ R147, R151, R88.reuse, -R181.reuse ;  /* 0x0000005897937223 */ /* 0x180fe200000108b5 */
[-CC-:B------:R-:W-:Y:S01]  /*b5d0*/  FFMA.FTZ R127, R127, R88.reuse, -R181.reuse ;  /* 0x000000587f7f7223 */ /* 0x180fe200000108b5 */
[----:B------:R-:W-:Y:S01]  /*b5e0*/  MUFU.EX2 R179, R179 ;  /* 0x000000b300b37308 */ /* 0x000fe20000000800 */
[----:B------:R-:W-:Y:S01]  /*b5f0*/  @!P1 PRMT R130, RZ, 0x654, R130 ;  /* 0x00000654ff829816 */ /* 0x000fe20000000082 */
        /* <DEDUP_REMOVED lines=11> */
[----:B------:R-:W-:-:S03]  /*b6b0*/  R2UR UR60, R2 ;  /* 0x00000000023c72ca */ /* 0x000fc600000e0000 */
        /* <DEDUP_REMOVED lines=11> */
[----:B-1----:R-:W-:Y:S02]  /*b770*/  F2FP.BF16.F32.PACK_AB R212, R97, R20 ;  /* 0x0000001461d4723e */ /* 0x002fe400000010ff */
[----:B0-----:R-:W-:Y:S02]  /*b780*/  F2FP.BF16.F32.PACK_AB R214, R133, R90 ;  /* 0x0000005a85d6723e */ /* 0x001fe400000010ff */
[----:B------:R-:W0:Y:S01]  /*b790*/  MUFU.EX2 R155, R155 ;  /* 0x0000009b009b7308 */ /* 0x000e220000000800 */
[----:B------:R-:W-:Y:S07]  /*b7a0*/  HGMMA.64x128x16.F32.BF16 R24, R216, gdesc[UR8].tnspB, R24, gsb0 ;  /* 0x41e00008d8187df0 */ /* 0x000fee0008001818 */
[----:B------:R-:W-:Y:S08]  /*b7b0*/  MUFU.EX2 R102, R102 ;  /* 0x0000006600667308 */ /* 0x000ff00000000800 */
[----:B------:R-:W1:Y:S01]  /*b7c0*/  MUFU.EX2 R147, R147 ;  /* 0x0000009300937308 */ /* 0x000e620000000800 */
[----:B0-----:R-:W-:-:S07]  /*b7d0*/  F2FP.BF16.F32.PACK_AB R189, R155, R104 ;  /* 0x000000689bbd723e */ /* 0x001fce00000010ff */
[----:B------:R-:W-:Y:S08]  /*b7e0*/  MUFU.EX2 R100, R100 ;  /* 0x0000006400647308 */ /* 0x000ff00000000800 */
        /* <DEDUP_REMOVED lines=16> */
[----:B------:R1:W-:Y:S06]  /*b8f0*/  BAR.ARV R124, 0x100 ;  /* 0x0004007c0000751d */ /* 0x0003ec0000002000 */
[----:B------:R2:W-:Y:S01]  /*b900*/  @!P1 SYNCS.ARRIVE.TRANS64.RED.A1T0 RZ, [R128+URZ], RZ ;  /* 0x000000ff80ff99a7 */ /* 0x0005e2000810043f */
[----:B------:R-:W-:Y:S01]  /*b910*/  MUFU.EX2 R95, R95 ;  /* 0x0000005f005f7308 */ /* 0x000fe20000000800 */
[----:B-1----:R-:W-:Y:S01]  /*b920*/  FADD.FTZ R124, R178, R11 ;  /* 0x0000000bb27c7221 */ /* 0x002fe20000010000 */
[----:B------:R-:W-:Y:S01]  /*b930*/  FFMA.FTZ R11, R123, R88, -R181 ;  /* 0x000000587b0b7223 */ /* 0x000fe200000108b5 */
[----:B0-----:R-:W-:Y:S01]  /*b940*/  F2FP.BF16.F32.PACK_AB R218, R13, R94 ;  /* 0x0000005e0dda723e */ /* 0x001fe200000010ff */
[-C--:B------:R-:W-:Y:S01]  /*b950*/  FMUL.FTZ R24, R24, R12.reuse ;  /* 0x0000000c18187220 */ /* 0x080fe20000410000 */
[----:B------:R-:W-:Y:S01]  /*b960*/  FADD.FTZ R135, R169, R124 ;  /* 0x0000007ca9877221 */ /* 0x000fe20000010000 */
[----:B------:R-:W-:Y:S01]  /*b970*/  FMUL.FTZ R25, R25, R12 ;  /* 0x0000000c19197220 */ /* 0x000fe20000410000 */
[----:B--2---:R-:W-:Y:S01]  /*b980*/  FFMA.FTZ R128, R93, R10, R96 ;  /* 0x0000000a5d807223 */ /* 0x004fe20000010060 */
[----:B------:R0:W-:Y:S01]  /*b990*/  @!P1 SYNCS.ARRIVE.TRANS64.RED.A1T0 RZ, [R130+URZ], RZ ;  /* 0x000000ff82ff99a7 */ /* 0x0001e2000810043f */
[----:B------:R1:W-:Y:S01]  /*b9a0*/  MUFU.EX2 R10, R122 ;  /* 0x0000007a000a7308 */ /* 0x0003e20000000800 */
[----:B------:R-:W-:Y:S01]  /*b9b0*/  FMUL.FTZ R28, R28, R12 ;  /* 0x0000000c1c1c7220 */ /* 0x000fe20000410000 */
[C---:B------:R-:W-:Y:S01]  /*b9c0*/  FADD.FTZ R128, R177.reuse, R128 ;  /* 0x00000080b1807221 */ /* 0x040fe20000010000 */
[----:B------:R-:W-:Y:S01]  /*b9d0*/  F2FP.BF16.F32.PACK_AB R177, R177, R96 ;  /* 0x00000060b1b1723e */ /* 0x000fe200000010ff */
[-C--:B------:R-:W-:Y:S01]  /*b9e0*/  FMUL.FTZ R29, R29, R12.reuse ;  /* 0x0000000c1d1d7220 */ /* 0x080fe20000410000 */
[----:B------:R-:W-:Y:S01]  /*b9f0*/  FMUL.FTZ R32, R32, R12 ;  /* 0x0000000c20207220 */ /* 0x000fe20000410000 */
[----:B------:R-:W-:Y:S01]  /*ba00*/  FADD.FTZ R123, R179, R128 ;  /* 0x00000080b37b7221 */ /* 0x000fe20000010000 */
[----:B------:R-:W-:Y:S01]  /*ba10*/  F2FP.BF16.F32.PACK_AB R179, R116, R179 ;  /* 0x000000b374b3723e */ /* 0x000fe200000010ff */
[----:B------:R-:W2:Y:S01]  /*ba20*/  MUFU.EX2 R11, R11 ;  /* 0x0000000b000b7308 */ /* 0x000ea20000000800 */
[----:B-1----:R-:W-:Y:S01]  /*ba30*/  FADD.FTZ R122, R180, R135 ;  /* 0x00000087b47a7221 */ /* 0x002fe20000010000 */
[----:B------:R-:W-:Y:S01]  /*ba40*/  FADD.FTZ R123, R116, R123 ;  /* 0x0000007b747b7221 */ /* 0x000fe20000010000 */
[----:B------:R-:W-:Y:S01]  /*ba50*/  F2FP.BF16.F32.PACK_AB R180, R201, R180 ;  /* 0x000000b4c9b4723e */ /* 0x000fe200000010ff */
[-C--:B------:R-:W-:Y:S01]  /*ba60*/  FMUL.FTZ R33, R33, R12.reuse ;  /* 0x0000000c21217220 */ /* 0x080fe20000410000 */
[----:B------:R-:W-:Y:S01]  /*ba70*/  FMUL.FTZ R36, R36, R12 ;  /* 0x0000000c24247220 */ /* 0x000fe20000410000 */
[----:B------:R-:W-:Y:S01]  /*ba80*/  FADD.FTZ R124, R112, R123 ;  /* 0x0000007b707c7221 */ /* 0x000fe20000010000 */
[----:B------:R-:W-:Y:S01]  /*ba90*/  FADD.FTZ R123, R201, R122 ;  /* 0x0000007ac97b7221 */ /* 0x000fe20000010000 */
[----:B------:R-:W-:Y:S01]  /*baa0*/  FFMA.FTZ R122, R115, R88, -R181 ;  /* 0x00000058737a7223 */ /* 0x000fe200000108b5 */
[-C--:B------:R-:W-:Y:S01]  /*bab0*/  FMUL.FTZ R37, R37, R12.reuse ;  /* 0x0000000c25257220 */ /* 0x080fe20000410000 */
[----:B------:R-:W-:Y:S01]  /*bac0*/  FADD.FTZ R124, R163, R124 ;  /* 0x0000007ca37c7221 */ /* 0x000fe20000010000 */
[----:B------:R-:W-:Y:S01]  /*bad0*/  FADD.FTZ R114, R182, R123 ;  /* 0x0000007bb6727221 */ /* 0x000fe20000010000 */
[-C--:B------:R-:W-:Y:S01]  /*bae0*/  FMUL.FTZ R40, R40, R12.reuse ;  /* 0x0000000c28287220 */ /* 0x080fe20000410000 */
[----:B------:R-:W-:Y:S01]  /*baf0*/  FMUL.FTZ R41, R41, R12 ;  /* 0x0000000c29297220 */ /* 0x000fe20000410000 */
[----:B------:R-:W-:Y:S01]  /*bb00*/  FADD.FTZ R115, R183, R124 ;  /* 0x0000007cb7737221 */ /* 0x000fe20000010000 */
[----:B------:R-:W-:Y:S01]  /*bb10*/  FADD.FTZ R123, R161, R114 ;  /* 0x00000072a17b7221 */ /* 0x000fe20000010000 */
[-C--:B------:R-:W-:Y:S01]  /*bb20*/  FFMA.FTZ R124, R119, R88.reuse, -R181 ;  /* 0x00000058777c7223 */ /* 0x080fe200000108b5 */
[----:B------:R1:W3:Y:S01]  /*bb30*/  MUFU.EX2 R114, R127 ;  /* 0x0000007f00727308 */ /* 0x0002e20000000800 */
[----:B------:R-:W-:Y:S01]  /*bb40*/  FADD.FTZ R126, R118, R115 ;  /* 0x00000073767e7221 */ /* 0x000fe20000010000 */
[----:B------:R-:W-:Y:S01]  /*bb50*/  FADD.FTZ R128, R184, R123 ;  /* 0x0000007bb8807221 */ /* 0x000fe20000010000 */
[-CC-:B------:R-:W-:Y:S01]  /*bb60*/  FFMA.FTZ R123, R111, R88.reuse, -R181.reuse ;  /* 0x000000586f7b7223 */ /* 0x180fe200000108b5 */
[-CC-:B------:R-:W-:Y:S01]  /*bb70*/  FFMA.FTZ R119, R99, R88.reuse, -R181.reuse ;  /* 0x0000005863777223 */ /* 0x180fe200000108b5 */
[----:B------:R-:W-:Y:S01]  /*bb80*/  FADD.FTZ R115, R185, R126 ;  /* 0x0000007eb9737221 */ /* 0x000fe20000010000 */
[-C--:B------:R-:W-:Y:S01]  /*bb90*/  FFMA.FTZ R126, R107, R88.reuse, -R181 ;  /* 0x000000586b7e7223 */ /* 0x080fe200000108b5 */
[----:B------:R-:W-:Y:S01]  /*bba0*/  FADD.FTZ R107, R165, R128 ;  /* 0x00000080a56b7221 */ /* 0x000fe20000010000 */
[----:B------:R-:W4:Y:S01]  /*bbb0*/  MUFU.EX2 R122, R122 ;  /* 0x0000007a007a7308 */ /* 0x000f220000000800 */
[C---:B------:R-:W-:Y:S01]  /*bbc0*/  FADD.FTZ R128, R110.reuse, R115 ;  /* 0x000000736e807221 */ /* 0x040fe20000010000 */
[----:B------:R-:W-:Y:S01]  /*bbd0*/  F2FP.BF16.F32.PACK_AB R185, R110, R185 ;  /* 0x000000b96eb9723e */ /* 0x000fe200000010ff */
[----:B0-----:R-:W-:Y:S01]  /*bbe0*/  FADD.FTZ R130, R186, R107 ;  /* 0x0000006bba827221 */ /* 0x001fe20000010000 */
[-C--:B------:R-:W-:Y:S01]  /*bbf0*/  FFMA.FTZ R107, R193, R88.reuse, -R181 ;  /* 0x00000058c16b7223 */ /* 0x080fe200000108b5 */
[----:B------:R-:W-:Y:S01]  /*bc00*/  FADD.FTZ R111, R187, R128 ;  /* 0x00000080bb6f7221 */ /* 0x000fe20000010000 */
[C---:B------:R-:W-:Y:S01]  /*bc10*/  F2FP.BF16.F32.PACK_AB R187, R106.reuse, R187 ;  /* 0x000000bb6abb723e */ /* 0x040fe200000010ff */
[----:B------:R-:W-:Y:S01]  /*bc20*/  FADD.FTZ R115, R153, R130 ;  /* 0x0000008299737221 */ /* 0x000fe20000010000 */
[----:B------:R0:W-:Y:S01]  /*bc30*/  MUFU.EX2 R110, R123 ;  /* 0x0000007b006e7308 */ /* 0x0001e20000000800 */
[----:B-1----:R-:W-:Y:S01]  /*bc40*/  FADD.FTZ R127, R106, R111 ;  /* 0x0000006f6a7f7221 */ /* 0x002fe20000010000 */
[-C--:B------:R-:W-:Y:S01]  /*bc50*/  FFMA.FTZ R111, R195, R88.reuse, -R181 ;  /* 0x00000058c36f7223 */ /* 0x080fe200000108b5 */
[----:B------:R-:W-:Y:S01]  /*bc60*/  FADD.FTZ R128, R188, R115 ;  /* 0x00000073bc807221 */ /* 0x000fe20000010000 */
[----:B------:R-:W-:Y:S01]  /*bc70*/  FFMA.FTZ R115, R197, R88, -R181 ;  /* 0x00000058c5737223 */ /* 0x000fe200000108b5 */
[----:B------:R-:W-:Y:S01]  /*bc80*/  FADD.FTZ R130, R104, R127 ;  /* 0x0000007f68827221 */ /* 0x000fe20000010000 */
[----:B------:R-:W-:Y:S01]  /*bc90*/  F2FP.BF16.F32.PACK_AB R193, R139, R100 ;  /* 0x000000648bc1723e */ /* 0x000fe200000010ff */
[----:B------:R-:W-:Y:S01]  /*bca0*/  FADD.FTZ R99, R145, R128 ;  /* 0x0000008091637221 */ /* 0x000fe20000010000 */
[----:B------:R-:W1:Y:S01]  /*bcb0*/  MUFU.EX2 R124, R124 ;  /* 0x0000007c007c7308 */ /* 0x000e620000000800 */
[----:B------:R-:W-:Y:S01]  /*bcc0*/  FADD.FTZ R127, R155, R130 ;  /* 0x000000829b7f7221 */ /* 0x000fe20000010000 */
[----:B------:R-:W-:Y:S01]  /*bcd0*/  F2FP.BF16.F32.PACK_AB R195, R143, R98 ;  /* 0x000000628fc3723e */ /* 0x000fe200000010ff */
[----:B------:R-:W-:Y:S01]  /*bce0*/  FADD.FTZ R128, R190, R99 ;  /* 0x00000063be807221 */ /* 0x000fe20000010000 */
[-C--:B------:R-:W-:Y:S01]  /*bcf0*/  FFMA.FTZ R99, R91, R88.reuse, -R181 ;  /* 0x000000585b637223 */ /* 0x080fe200000108b5 */
[----:B------:R-:W-:Y:S01]  /*bd00*/  FADD.FTZ R130, R102, R127 ;  /* 0x0000007f66827221 */ /* 0x000fe20000010000 */
[----:B------:R-:W-:Y:S01]  /*bd10*/  FFMA.FTZ R91, R199, R88, -R181 ;  /* 0x00000058c75b7223 */ /* 0x000fe200000108b5 */
[----:B------:R-:W-:Y:S01]  /*bd20*/  FADD.FTZ R127, R149, R128 ;  /* 0x00000080957f7221 */ /* 0x000fe20000010000 */
[----:B------:R-:W-:Y:S01]  /*bd30*/  F2FP.BF16.F32.PACK_AB R181, R163, R112 ;  /* 0x00000070a3b5723e */ /* 0x000fe200000010ff */
[----:B------:R-:W-:Y:S01]  /*bd40*/  FADD.FTZ R135, R147, R130 ;  /* 0x0000008293877221 */ /* 0x000fe20000010000 */
[----:B------:R-:W5:Y:S01]  /*bd50*/  MUFU.EX2 R96, R126 ;  /* 0x0000007e00607308 */ /* 0x000f620000000800 */
[----:B------:R-:W-:Y:S01]  /*bd60*/  FADD.FTZ R128, R192, R127 ;  /* 0x0000007fc0807221 */ /* 0x000fe20000010000 */
[----:B------:R-:W-:Y:S01]  /*bd70*/  F2FP.BF16.F32.PACK_AB R197, R108, R21 ;  /* 0x000000156cc5723e */ /* 0x000fe200000010ff */
[----:B------:R-:W-:Y:S01]  /*bd80*/  FADD.FTZ R130, R100, R135 ;  /* 0x0000008764827221 */ /* 0x000fe20000010000 */
[----:B--2---:R-:W-:Y:S01]  /*bd90*/  F2FP.BF16.F32.PACK_AB R201, R11, R10 ;  /* 0x0000000a0bc9723e */ /* 0x004fe200000010ff */
        /* <DEDUP_REMOVED lines=35> */
[----:B------:R2:W5:Y:S01]  /*bfd0*/  MUFU.EX2 R106, R107 ;  /* 0x0000006b006a7308 */ /* 0x0005620000000800 */
[----:B------:R-:W-:Y:S01]  /*bfe0*/  FADD.FTZ R104, R202, R15 ;  /* 0x0000000fca687221 */ /* 0x000fe20000010000 */
[-C--:B------:R-:W-:Y:S01]  /*bff0*/  FMUL.FTZ R73, R73, R12.reuse ;  /* 0x0000000c49497220 */ /* 0x080fe20000410000 */
[----:B------:R-:W-:Y:S01]  /*c000*/  FADD.FTZ R15, R203, R112 ;  /* 0x00000070cb0f7221 */ /* 0x000fe20000010000 */
[-C--:B------:R-:W-:Y:S01]  /*c010*/  FMUL.FTZ R76, R76, R12.reuse ;  /* 0x0000000c4c4c7220 */ /* 0x080fe20000410000 */
[----:B0-----:R-:W-:Y:S01]  /*c020*/  FADD.FTZ R123, R125, R104 ;  /* 0x000000687d7b7221 */ /* 0x001fe20000010000 */
[-C--:B------:R-:W-:Y:S01]  /*c030*/  FMUL.FTZ R77, R77, R12.reuse ;  /* 0x0000000c4d4d7220 */ /* 0x080fe20000410000 */
[----:B---3--:R-:W-:Y:S01]  /*c040*/  FADD.FTZ R102, R114, R15 ;  /* 0x0000000f72667221 */ /* 0x008fe20000010000 */
[-C--:B------:R-:W-:Y:S01]  /*c050*/  FMUL.FTZ R80, R80, R12.reuse ;  /* 0x0000000c50507220 */ /* 0x080fe20000410000 */
[----:B------:R-:W-:Y:S01]  /*c060*/  FADD.FTZ R100, R204, R123 ;  /* 0x0000007bcc647221 */ /* 0x000fe20000010000 */
[-C--:B------:R-:W-:Y:S01]  /*c070*/  FMUL.FTZ R81, R81, R12.reuse ;  /* 0x0000000c51517220 */ /* 0x080fe20000410000 */
[----:B------:R-:W-:Y:S01]  /*c080*/  FADD.FTZ R15, R205, R102 ;  /* 0x00000066cd0f7221 */ /* 0x000fe20000010000 */
[-C--:B------:R-:W-:Y:S01]  /*c090*/  FMUL.FTZ R84, R84, R12.reuse ;  /* 0x0000000c54547220 */ /* 0x080fe20000410000 */
[----:B--2---:R-:W-:Y:S01]  /*c0a0*/  FADD.FTZ R107, R113, R100 ;  /* 0x00000064716b7221 */ /* 0x004fe20000010000 */
[----:B------:R-:W0:Y:S01]  /*c0b0*/  MUFU.EX2 R102, R111 ;  /* 0x0000006f00667308 */ /* 0x000e220000000800 */
[----:B----4-:R-:W-:Y:S01]  /*c0c0*/  FADD.FTZ R98, R122, R15 ;  /* 0x0000000f7a627221 */ /* 0x010fe20000010000 */
[----:B------:R-:W-:Y:S01]  /*c0d0*/  FMUL.FTZ R85, R85, R12 ;  /* 0x0000000c55557220 */ /* 0x000fe20000410000 */
[----:B------:R-:W-:Y:S01]  /*c0e0*/  FADD.FTZ R100, R206, R107 ;  /* 0x0000006bce647221 */ /* 0x000fe20000010000 */
[----:B------:R-:W-:Y:S01]  /*c0f0*/  F2FP.BF16.F32.PACK_AB R178, R169, R178 ;  /* 0x000000b2a9b2723e */ /* 0x000fe200000010ff */
[----:B------:R-:W-:Y:S01]  /*c100*/  FADD.FTZ R15, R207, R98 ;  /* 0x00000062cf0f7221 */ /* 0x000fe20000010000 */
[----:B------:R-:W-:Y:S01]  /*c110*/  F2FP.BF16.F32.PACK_AB R182, R161, R182 ;  /* 0x000000b6a1b6723e */ /* 0x000fe200000010ff */
[----:B------:R-:W-:Y:S01]  /*c120*/  FADD.FTZ R21, R117, R100 ;  /* 0x0000006475157221 */ /* 0x000fe20000010000 */
[----:B------:R-:W-:Y:S01]  /*c130*/  F2FP.BF16.F32.PACK_AB R183, R118, R183 ;  /* 0x000000b776b7723e */ /* 0x000fe200000010ff */
[----:B-1----:R-:W-:Y:S01]  /*c140*/  FADD.FTZ R98, R124, R15 ;  /* 0x0000000f7c627221 */ /* 0x002fe20000010000 */
[----:B------:R-:W-:Y:S01]  /*c150*/  F2FP.BF16.F32.PACK_AB R184, R165, R184 ;  /* 0x000000b8a5b8723e */ /* 0x000fe200000010ff */
[----:B------:R-:W-:Y:S01]  /*c160*/  FADD.FTZ R100, R208, R21 ;  /* 0x00000015d0647221 */ /* 0x000fe20000010000 */
[----:B------:R-:W-:Y:S01]  /*c170*/  F2FP.BF16.F32.PACK_AB R186, R153, R186 ;  /* 0x000000ba99ba723e */ /* 0x000fe200000010ff */
[----:B------:R-:W-:Y:S01]  /*c180*/  FADD.FTZ R15, R209, R98 ;  /* 0x00000062d10f7221 */ /* 0x000fe20000010000 */
[----:B------:R-:W-:Y:S01]  /*c190*/  F2FP.BF16.F32.PACK_AB R188, R145, R188 ;  /* 0x000000bc91bc723e */ /* 0x000fe200000010ff */
[----:B------:R-:W-:Y:S01]  /*c1a0*/  FADD.FTZ R11, R105, R100 ;  /* 0x00000064690b7221 */ /* 0x000fe20000010000 */
[----:B------:R-:W-:Y:S01]  /*c1b0*/  F2FP.BF16.F32.PACK_AB R190, R149, R190 ;  /* 0x000000be95be723e */ /* 0x000fe200000010ff */
[----:B-----5:R-:W-:Y:S01]  /*c1c0*/  FADD.FTZ R10, R96, R15 ;  /* 0x0000000f600a7221 */ /* 0x020fe20000010000 */
[----:B------:R-:W1:Y:S01]  /*c1d0*/  MUFU.EX2 R100, R115 ;  /* 0x0000007300647308 */ /* 0x000e620000000800 */
[----:B------:R-:W-:Y:S01]  /*c1e0*/  FADD.FTZ R98, R210, R11 ;  /* 0x0000000bd2627221 */ /* 0x000fe20000010000 */
[----:B------:R-:W-:Y:S01]  /*c1f0*/  F2FP.BF16.F32.PACK_AB R192, R137, R192 ;  /* 0x000000c089c0723e */ /* 0x000fe200000010ff */
[----:B------:R-:W-:Y:S01]  /*c200*/  FADD.FTZ R11, R211, R10 ;  /* 0x0000000ad30b7221 */ /* 0x000fe20000010000 */
[----:B------:R-:W-:Y:S01]  /*c210*/  F2FP.BF16.F32.PACK_AB R194, R141, R194 ;  /* 0x000000c28dc2723e */ /* 0x000fe200000010ff */
[----:B------:R-:W-:Y:S01]  /*c220*/  FADD.FTZ R15, R109, R98 ;  /* 0x000000626d0f7221 */ /* 0x000fe20000010000 */
[----:B------:R-:W-:Y:S01]  /*c230*/  F2FP.BF16.F32.PACK_AB R196, R157, R196 ;  /* 0x000000c49dc4723e */ /* 0x000fe200000010ff */
[----:B------:R-:W-:Y:S01]  /*c240*/  FADD.FTZ R11, R110, R11 ;  /* 0x0000000b6e0b7221 */ /* 0x000fe20000010000 */
[----:B------:R-:W2:Y:S01]  /*c250*/  MUFU.EX2 R98, R91 ;  /* 0x0000005b00627308 */ /* 0x000ea20000000800 */
[----:B------:R-:W-:Y:S01]  /*c260*/  FADD.FTZ R10, R20, R15 ;  /* 0x0000000f140a7221 */ /* 0x000fe20000010000 */
[----:B------:R-:W-:Y:S01]  /*c270*/  F2FP.BF16.F32.PACK_AB R198, R129, R198 ;  /* 0x000000c681c6723e */ /* 0x000fe200000010ff */
        /* <DEDUP_REMOVED lines=8> */
[----:B0-----:R-:W-:Y:S01]  /*c300*/  FADD.FTZ R11, R102, R11 ;  /* 0x0000000b660b7221 */ /* 0x001fe20000010000 */
[----:B------:R-:W-:Y:S01]  /*c310*/  F2FP.BF16.F32.PACK_AB R204, R113, R204 ;  /* 0x000000cc71cc723e */ /* 0x000fe200000010ff */
        /* <DEDUP_REMOVED lines=14> */
[----:B--2---:R-:W-:Y:S01]  /*c400*/  FADD.FTZ R15, R98, R11 ;  /* 0x0000000b620f7221 */ /* 0x004fe20000010000 */
[----:B------:R-:W-:Y:S01]  /*c410*/  F2FP.BF16.F32.PACK_AB R213, R119, R106 ;  /* 0x0000006a77d5723e */ /* 0x000fe200000010ff */
[----:B------:R-:W-:Y:S01]  /*c420*/  FADD.FTZ R11, R13, R10 ;  /* 0x0000000a0d0b7221 */ /* 0x000fe20000010000 */
[----:B------:R-:W-:Y:S01]  /*c430*/  F2FP.BF16.F32.PACK_AB R215, R103, R102 ;  /* 0x0000006667d7723e */ /* 0x000fe200000010ff */
[----:B------:R-:W-:Y:S01]  /*c440*/  FADD.FTZ R10, R95, R15 ;  /* 0x0000000f5f0a7221 */ /* 0x000fe20000010000 */
        /* <DEDUP_REMOVED lines=35> */
[----:B------:R-:W-:Y:S01]  /*c680*/  MOV R15, R16 ;  /* 0x00000010000f7202 */ /* 0x000fe20000000f00 */
[----:B------:R-:W-:-:S02]  /*c690*/  IMAD.MOV.U32 R13, RZ, RZ, R101 ;  /* 0x000000ffff0d7224 */ /* 0x000fc400078e0065 */
[----:B------:R-:W-:Y:S01]  /*c6a0*/  IMAD.MOV.U32 R12, RZ, RZ, R89 ;  /* 0x000000ffff0c7224 */ /* 0x000fe200078e0059 */
[----:B------:R-:W-:Y:S06]  /*c6b0*/  @P2 BRA `(.L_x_5786) ;  /* 0xffffffa800582947 */ /* 0x000fec000383ffff */
.L_x_5777:
[----:B------:R-:W-:Y:S06]  /*c6c0*/  BAR.ARV 0x8, 0x120 ;  /* 0x0204800000007b1d */ /* 0x000fec0000002000 */
[----:B------:R-:W-:Y:S05]  /*c6d0*/  @!P0 BRA `(.L_x_5787) ;  /* 0x0000000000048947 */ /* 0x000fea0003800000 */
[----:B------:R-:W-:Y:S01]  /*c6e0*/  BPT.TRAP 0x1 ;  /* 0x000000040000795c */ /* 0x000fe20000300000 */
.L_x_5787:
[----:B------:R-:W-:Y:S01]  /*c6f0*/  IMAD R8, R2, 0x8, R0 ;  /* 0x0000000802087824 */ /* 0x000fe200078e0200 */
[----:B------:R-:W-:-:S04]  /*c700*/  SHF.L.U32 R3, R16, 0x1f, RZ ;  /* 0x0000001f10037819 */ /* 0x000fc800000006ff */
[----:B------:R0:W1:Y:S01]  /*c710*/  SYNCS.PHASECHK.TRANS64.TRYWAIT P2, [R8+URZ+0x34850], R3 ;  /* 0x03485003080075a7 */ /* 0x000062000804017f */
[----:B------:R-:W-:Y:S05]  /*c720*/  @!P0 BRA `(.L_x_5788) ;  /* 0x0000000000048947 */ /* 0x000fea0003800000 */
[----:B------:R-:W-:Y:S01]  /*c730*/  BPT.TRAP 0x1 ;  /* 0x000000040000795c */ /* 0x000fe20000300000 */
.L_x_5788:
[----:B-1----:R-:W-:Y:S05]  /*c740*/  @P2 BRA `(.L_x_5789) ;  /* 0x0000000000082947 */ /* 0x002fea0003800000 */
[----:B------:R-:W1:Y:S02]  /*c750*/  SYNCS.PHASECHK.TRANS64.TRYWAIT P0, [R8+URZ+0x34850], R3 ;  /* 0x03485003080075a7 */ /* 0x000e64000800017f */
[----:B-1----:R-:W-:Y:S05]  /*c760*/  @!P0 BRA `(.L_x_5790) ;  /* 0x00000074007c8947 */ /* 0x002fea0003800000 */
.L_x_5789:
[----:B------:R-:W-:Y:S05]  /*c770*/  WARPSYNC.ALL ;  /* 0x0000000000007948 */ /* 0x000fea0003800000 */
[----:B------:R-:W-:Y:S01]  /*c780*/  VIADD R0, R0, 0x400 ;  /* 0x0000040000007836 */ /* 0x000fe20000000000 */
[----:B------:R-:W-:Y:S01]  /*c790*/  WARPGROUP.ARRIVE ;  /* 0x00000000000079c5 */ /* 0x000fe20000000000 */
[----:B------:R-:W-:Y:S01]  /*c7a0*/  IMAD.MOV.U32 R7, RZ, RZ, 0x40000040 ;  /* 0x40000040ff077424 */ /* 0x000fe200078e00ff */
[----:B01----:R-:W-:Y:S01]  /*c7b0*/  SHFL.BFLY PT, R3, R10, 0x2, 0x1f ;  /* 0x0c401f000a037f89 */ /* 0x003fe200000e0000 */
[----:B------:R-:W-:Y:S01]  /*c7c0*/  IMAD.MOV.U32 R9, RZ, RZ, RZ ;  /* 0x000000ffff097224 */ /* 0x000fe200078e00ff */
[----:B------:R-:W-:Y:S01]  /*c7d0*/  SHF.R.U32.HI R0, RZ, 0x4, R0 ;  /* 0x00000004ff007819 */ /* 0x000fe20000011600 */
[----:B------:R-:W-:-:S03]  /*c7e0*/  VIADD R223, R223, 0x1 ;  /* 0x00000001dfdf7836 */ /* 0x000fc60000000000 */
[----:B------:R-:W-:-:S04]  /*c7f0*/  LOP3.LUT R0, R0, 0x3fff, RZ, 0xc0, !PT ;  /* 0x00003fff00007812 */ /* 0x000fc800078ec0ff */
[----:B------:R-:W-:Y:S02]  /*c800*/  LOP3.LUT R5, R0, 0x5800000, RZ, 0xfc, !PT ;  /* 0x0580000000057812 */ /* 0x000fe400078efcff */
[----:B------:R-:W0:Y:S03]  /*c810*/  SHFL.BFLY PT, R0, R11, 0x2, 0x1f ;  /* 0x0c401f000b007f89 */ /* 0x000e2600000e0000 */
[----:B------:R-:W-:Y:S02]  /*c820*/  IMAD R4, R2, 0xb00, R5 ;  /* 0x00000b0002047824 */ /* 0x000fe400078e0205 */
[----:B------:R-:W-:Y:S02]  /*c830*/  IMAD.MOV.U32 R5, RZ, RZ, 0x40000040 ;  /* 0x40000040ff057424 */ /* 0x000fe400078e00ff */
[C---:B------:R-:W-:Y:S01]  /*c840*/  VIADD R6, R4.reuse, 0x80 ;  /* 0x0000008004067836 */ /* 0x040fe20000000000 */
[----:B------:R-:W-:-:S02]  /*c850*/  R2UR UR6, R4 ;  /* 0x00000000040672ca */ /* 0x000fc400000e0000 */
[----:B------:R-:W-:Y:S01]  /*c860*/  R2UR UR7, R5 ;  /* 0x00000000050772ca */ /* 0x000fe200000e0000 */
[----:B------:R-:W-:-:S12]  /*c870*/  IMAD.MOV.U32 R5, RZ, RZ, 0x40000040 ;  /* 0x40000040ff057424 */ /* 0x000fd800078e00ff */
[----:B------:R-:W-:Y:S01]  /*c880*/  HGMMA.64x128x16.F32.BF16 R24, R176, gdesc[UR4].tnspB, R24, gsb0 ;  /* 0x41e00004b0187df0 */ /* 0x000fe20008001818 */
[----:B------:R-:W-:Y:S01]  /*c890*/  R2UR UR6, R6 ;  /* 0x00000000060672ca */ /* 0x000fe200000e0000 */
[----:B------:R-:W-:Y:S01]  /*c8a0*/  VIADD R6, R4, 0x100 ;  /* 0x0000010004067836 */ /* 0x000fe20000000000 */
[----:B------:R-:W-:Y:S01]  /*c8b0*/  R2UR UR7, R7 ;  /* 0x00000000070772ca */ /* 0x000fe200000e0000 */
[----:B0-----:R-:W-:Y:S01]  /*c8c0*/  FADD.FTZ R0, R0, R11 ;  /* 0x0000000b00007221 */ /* 0x001fe20000010000 */
[----:B------:R-:W-:Y:S01]  /*c8d0*/  MOV R7, 0x40000040 ;  /* 0x4000004000077802 */ /* 0x000fe20000000f00 */
[----:B------:R-:W-:Y:S01]  /*c8e0*/  VIADD R11, R2, 0x1 ;  /* 0x00000001020b7836 */ /* 0x000fe20000000000 */
[----:B------:R-:W-:-:S04]  /*c8f0*/  MOV R2, RZ ;  /* 0x000000ff00027202 */ /* 0x000fc80000000f00 */
[----:B------:R-:W-:Y:S01]  /*c900*/  ISETP.NE.AND P2, PT, R11, 0x2, PT ;  /* 0x000000020b00780c */ /* 0x000fe20003f45270 */
[----:B------:R-:W-:Y:S02]  /*c910*/  WARPGROUP.DEPBAR.LE gsb0, 0x0 ;  /* 0x00008000000079c5 */ /* 0x000fe40000010000 */
[----:B------:R-:W-:-:S06]  /*c920*/  WARPGROUP.ARRIVE ;  /* 0x00000000000079c5 */ /* 0x000fcc0000000000 */
[----:B------:R-:W-:Y:S01]  /*c930*/  HGMMA.64x128x16.F32.BF16 R24, R180, gdesc[UR4].tnspB, R24, gsb0 ;  /* 0x41e00004b4187df0 */ /* 0x000fe20008001818 */
[----:B------:R-:W-:Y:S01]  /*c940*/  R2UR UR6, R6 ;  /* 0x00000000060672ca */ /* 0x000fe200000e0000 */
[----:B------:R-:W-:Y:S01]  /*c950*/  VIADD R6, R4, 0x180 ;  /* 0x0000018004067836 */ /* 0x000fe20000000000 */
[----:B------:R-:W-:Y:S01]  /*c960*/  R2UR UR7, R7 ;  /* 0x00000000070772ca */ /* 0x000fe200000e0000 */
[----:B------:R-:W-:Y:S01]  /*c970*/  IMAD.MOV.U32 R7, RZ, RZ, 0x40000040 ;  /* 0x40000040ff077424 */ /* 0x000fe200078e00ff */
[----:B------:R-:W-:Y:S02]  /*c980*/  WARPGROUP.DEPBAR.LE gsb0, 0x0 ;  /* 0x00008000000079c5 */ /* 0x000fe40000010000 */
[----:B------:R-:W-:-:S09]  /*c990*/  WARPGROUP.ARRIVE ;  /* 0x00000000000079c5 */ /* 0x000fd20000000000 */
        /* <DEDUP_REMOVED lines=22> */
[----:B------:R-:W-:Y:S02]  /*cb00*/  R2UR UR6, R6 ;  /* 0x00000000060672ca */ /* 0x000fe400000e0000 */
[----:B------:R-:W-:Y:S01]  /*cb10*/  R2UR UR7, R7 ;  /* 0x00000000070772ca */ /* 0x000fe200000e0000 */
[----:B------:R-:W-:Y:S01]  /*cb20*/  IMAD.MOV.U32 R7, RZ, RZ, 0x40000040 ;  /* 0x40000040ff077424 */ /* 0x000fe200078e00ff */
[----:B------:R-:W-:Y:S01]  /*cb30*/  IADD3 R6, R4, 0x380, RZ ;  /* 0x0000038004067810 */ /* 0x000fe20007ffe0ff */
[----:B------:R-:W-:Y:S02]  /*cb40*/  WARPGROUP.DEPBAR.LE gsb0, 0x0 ;  /* 0x00008000000079c5 */ /* 0x000fe40000010000 */
[----:B------:R-:W-:-:S08]  /*cb50*/  WARPGROUP.ARRIVE ;  /* 0x00000000000079c5 */ /* 0x000fd00000000000 */
        /* <DEDUP_REMOVED lines=9> */
[C---:B------:R-:W-:Y:S01]  /*cbf0*/  VIADD R6, R4.reuse, 0x480 ;  /* 0x0000048004067836 */ /* 0x040fe20000000000 */
[----:B------:R-:W-:Y:S01]  /*cc00*/  R2UR UR7, R7 ;  /* 0x00000000070772ca */ /* 0x000fe200000e0000 */
[----:B------:R-:W-:Y:S02]  /*cc10*/  IMAD.MOV.U32 R7, RZ, RZ, 0x40000040 ;  /* 0x40000040ff077424 */ /* 0x000fe400078e00ff */
[----:B------:R-:W-:Y:S01]  /*cc20*/  VIADD R4, R4, 0x500 ;  /* 0x0000050004047836 */ /* 0x000fe20000000000 */
[----:B------:R-:W-:Y:S02]  /*cc30*/  WARPGROUP.DEPBAR.LE gsb0, 0x0 ;  /* 0x00008000000079c5 */ /* 0x000fe40000010000 */
[----:B------:R-:W-:-:S07]  /*cc40*/  WARPGROUP.ARRIVE ;  /* 0x00000000000079c5 */ /* 0x000fce0000000000 */
[----:B------:R-:W-:Y:S01]  /*cc50*/  HGMMA.64x128x16.F32.BF16 R24, R208, gdesc[UR4].tnspB, R24, gsb0 ;  /* 0x41e00004d0187df0 */ /* 0x000fe20008001818 */
[----:B------:R-:W-:Y:S02]  /*cc60*/  R2UR UR6, R6 ;  /* 0x00000000060672ca */ /* 0x000fe400000e0000 */
[----:B------:R-:W-:Y:S01]  /*cc70*/  R2UR UR7, R7 ;  /* 0x00000000070772ca */ /* 0x000fe200000e0000 */
[----:B------:R-:W-:-:S05]  /*cc80*/  @!P1 VIADD R7, R8, 0x34860 ;  /* 0x0003486008079836 */ /* 0x000fca0000000000 */
[----:B------:R-:W-:Y:S01]  /*cc90*/  @!P1 PRMT R7, RZ, 0x654, R7 ;  /* 0x00000654ff079816 */ /* 0x000fe20000000007 */
[----:B------:R-:W-:Y:S02]  /*cca0*/  WARPGROUP.DEPBAR.LE gsb0, 0x0 ;  /* 0x00008000000079c5 */ /* 0x000fe40000010000 */
[----:B------:R-:W-:-:S06]  /*ccb0*/  WARPGROUP.ARRIVE ;  /* 0x00000000000079c5 */ /* 0x000fcc0000000000 */
[----:B------:R-:W-:Y:S01]  /*ccc0*/  HGMMA.64x128x16.F32.BF16 R24, R212, gdesc[UR4].tnspB, R24, gsb0 ;  /* 0x41e00004d4187df0 */ /* 0x000fe20008001818 */
        /* <DEDUP_REMOVED lines=10> */
[----:B------:R-:W-:Y:S01]  /*cd70*/  LOP3.LUT R16, R16, R3, RZ, 0x3c, !PT ;  /* 0x0000000310107212 */ /* 0x000fe200078e3cff */
[----:B------:R-:W-:Y:S01]  /*cd80*/  IMAD.MOV.U32 R3, RZ, RZ, -0x800000 ;  /* 0xff800000ff037424 */ /* 0x000fe200078e00ff */
[----:B------:R-:W-:-:S09]  /*cd90*/  FSETP.NE.FTZ.AND P3, PT, R13, RZ, PT ;  /* 0x000000ff0d00720b */ /* 0x000fd20003f75000 */
[----:B------:R-:W0:Y:S01]  /*cda0*/  @P0 MUFU.LG2 R5, R12 ;  /* 0x0000000c00050308 */ /* 0x000e220000000c00 */
[----:B------:R-:W-:-:S03]  /*cdb0*/  @P0 FMUL.FTZ R4, R88, 0.69314718246459960938 ;  /* 0x3f31721858040820 */ /* 0x000fc60000410000 */
[----:B------:R-:W-:-:S04]  /*cdc0*/  @P3 FMUL.FTZ R15, R88, 0.69314718246459960938 ;  /* 0x3f317218580f3820 */ /* 0x000fc80000410000 */
        /* <DEDUP_REMOVED lines=10> */
[----:B------:R-:W-:Y:S03]  /*ce70*/  HGMMA.64x128x16.F32.BF16 R24, R216, gdesc[UR4].tnspB, R24, gsb0 ;  /* 0x41e00004d8187df0 */ /* 0x000fe60008001818 */
[----:B------:R-:W-:Y:S02]  /*ce80*/  WARPGROUP.DEPBAR.LE gsb0, 0x0 ;  /* 0x00008000000079c5 */ /* 0x000fe40000010000 */
        /* <DEDUP_REMOVED lines=65> */
[----:B------:R-:W-:-:S07]  /*d2a0*/  SEL R2, R11, RZ, P2 ;  /* 0x000000ff0b027207 */ /* 0x000fce0001000000 */
.L_x_5769:
        /* <DEDUP_REMOVED lines=11> */
[----:B------:R-:W-:Y:S01]  /*d360*/  F2FP.BF16.F32.PACK_AB R6, R6, R105 ;  /* 0x000000690606723e */ /* 0x000fe200000010ff */
[----:B------:R-:W-:Y:S01]  /*d370*/  ULDC.64 UR6, c[0x0][0x208] ;  /* 0x0000820000067ab9 */ /* 0x000fe20000000a00 */
[----:B------:R-:W-:Y:S02]  /*d380*/  F2FP.BF16.F32.PACK_AB R60, R57, R60 ;  /* 0x0000003c393c723e */ /* 0x000fe400000010ff */
[----:B------:R-:W-:Y:S02]  /*d390*/  F2FP.BF16.F32.PACK_AB R52, R45, R52 ;  /* 0x000000342d34723e */ /* 0x000fe400000010ff */
[----:B------:R-:W-:Y:S02]  /*d3a0*/  F2FP.BF16.F32.PACK_AB R40, R37, R40 ;  /* 0x000000282528723e */ /* 0x000fe400000010ff */
[----:B------:R-:W-:-:S02]  /*d3b0*/  MOV R20, R28 ;  /* 0x0000001c00147202 */ /* 0x000fc40000000f00 */
[----:B--2---:R-:W-:-:S03]  /*d3c0*/  MOV R21, R5 ;  /* 0x0000000500157202 */ /* 0x004fc60000000f00 */
[----:B------:R-:W-:-:S03]  /*d3d0*/  IMAD.WIDE R4, R228, 0x2, R20 ;  /* 0x00000002e4047825 */ /* 0x000fc600078e0214 */
[C---:B------:R-:W-:Y:S02]  /*d3e0*/  LOP3.LUT R9, R4.reuse, 0x380, RZ, 0xc0, !PT ;  /* 0x0000038004097812 */ /* 0x040fe400078ec0ff */
[C---:B------:R-:W-:Y:S02]  /*d3f0*/  IADD3 R63, P6, R4.reuse, 0x20, RZ ;  /* 0x00000020043f7810 */ /* 0x040fe40007fde0ff */
[----:B------:R-:W-:Y:S02]  /*d400*/  SHF.R.U64 R9, R9, 0x3, RZ ;  /* 0x0000000309097819 */ /* 0x000fe400000012ff */
        /* <DEDUP_REMOVED lines=8> */
[----:B------:R-:W-:Y:S01]  /*d490*/  BAR.SYNC.DEFER_BLOCKING 0x1, 0x100 ;  /* 0x0044000000007b1d */ /* 0x000fe20000010000 */
[----:B------:R-:W-:Y:S01]  /*d4a0*/  IADD3 R83, P0, R4, 0x4060, RZ ;  /* 0x0000406004537810 */ /* 0x000fe20007f1e0ff */
[--C-:B------:R-:W-:Y:S01]  /*d4b0*/  IMAD.X R11, RZ, RZ, R5.reuse, P2 ;  /* 0x000000ffff0b7224 */ /* 0x100fe200010e0605 */
[----:B------:R-:W-:Y:S01]  /*d4c0*/  LOP3.LUT R4, R9, R4, RZ, 0x3c, !PT ;  /* 0x0000000409047212 */ /* 0x000fe200078e3cff */
[--C-:B------:R-:W-:Y:S01]  /*d4d0*/  IMAD.X R9, RZ, RZ, R5.reuse, P1 ;  /* 0x000000ffff097224 */ /* 0x100fe200008e0605 */
[----:B------:R-:W-:Y:S01]  /*d4e0*/  IADD3.X R13, RZ, R5, RZ, P3, !PT ;  /* 0x00000005ff0d7210 */ /* 0x000fe20001ffe4ff */
[----:B------:R-:W-:Y:S01]  /*d4f0*/  IMAD.X R31, RZ, RZ, R5, P0 ;  /* 0x000000ffff1f7224 */ /* 0x000fe200000e0605 */
[----:B------:R-:W-:-:S02]  /*d500*/  LOP3.LUT R14, R67, 0x380, RZ, 0xc0, !PT ;  /* 0x00000380430e7812 */ /* 0x000fc400078ec0ff */
[----:B------:R-:W-:Y:S02]  /*d510*/  MOV R62, R4 ;  /* 0x00000004003e7202 */ /* 0x000fe40000000f00 */
[----:B------:R-:W-:Y:S02]  /*d520*/  LOP3.LUT R30, R71, 0x380, RZ, 0xc0, !PT ;  /* 0x00000380471e7812 */ /* 0x000fe400078ec0ff */
[----:B------:R-:W-:Y:S02]  /*d530*/  F2FP.BF16.F32.PACK_AB R5, R10, R107 ;  /* 0x0000006b0a05723e */ /* 0x000fe400000010ff */
[----:B------:R-:W-:Y:S02]  /*d540*/  LOP3.LUT R10, R79, 0x380, RZ, 0xc0, !PT ;  /* 0x000003804f0a7812 */ /* 0x000fe400078ec0ff */
[----:B------:R-:W-:Y:S02]  /*d550*/  SHF.R.U64 R14, R14, 0x3, RZ ;  /* 0x000000030e0e7819 */ /* 0x000fe400000012ff */
[----:B------:R-:W-:-:S02]  /*d560*/  SHF.R.U64 R30, R30, 0x3, RZ ;  /* 0x000000031e1e7819 */ /* 0x000fc400000012ff */
[----:B------:R-:W-:Y:S02]  /*d570*/  SHF.R.U64 R10, R10, 0x3, RZ ;  /* 0x000000030a0a7819 */ /* 0x000fe400000012ff */
[----:B------:R-:W-:Y:S02]  /*d580*/  LOP3.LUT R24, R14, R67, RZ, 0x3c, !PT ;  /* 0x000000430e187212 */ /* 0x000fe400078e3cff */
[----:B------:R-:W-:Y:S02]  /*d590*/  LOP3.LUT R14, R30, R71, RZ, 0x3c, !PT ;  /* 0x000000471e0e7212 */ /* 0x000fe400078e3cff */
[----:B------:R-:W-:Y:S02]  /*d5a0*/  LOP3.LUT R30, R81, 0x380, RZ, 0xc0, !PT ;  /* 0x00000380511e7812 */ /* 0x000fe400078ec0ff */
[----:B------:R-:W-:Y:S02]  /*d5b0*/  LOP3.LUT R10, R10, R79, RZ, 0x3c, !PT ;  /* 0x0000004f0a0a7212 */ /* 0x000fe400078e3cff */
[----:B------:R-:W-:Y:S01]  /*d5c0*/  LOP3.LUT R12, R63, 0x380, RZ, 0xc0, !PT ;  /* 0x000003803f0c7812 */ /* 0x000fe200078ec0ff */
[----:B------:R-:W2:Y:S01]  /*d5d0*/  LDC.64 R78, c[0x0][0xbd8] ;  /* 0x0002f600ff4e7b82 */ /* 0x000ea20000000a00 */
[----:B-1----:R-:W-:-:S02]  /*d5e0*/  LOP3.LUT R48, R75, 0x380, RZ, 0xc0, !PT ;  /* 0x000003804b307812 */ /* 0x002fc400078ec0ff */
[----:B------:R-:W-:Y:S02]  /*d5f0*/  SHF.R.U64 R30, R30, 0x3, RZ ;  /* 0x000000031e1e7819 */ /* 0x000fe400000012ff */
[----:B------:R-:W-:Y:S02]  /*d600*/  SHF.R.U64 R12, R12, 0x3, RZ ;  /* 0x000000030c0c7819 */ /* 0x000fe400000012ff */
[----:B------:R-:W-:Y:S02]  /*d610*/  SHF.R.U64 R48, R48, 0x3, RZ ;  /* 0x0000000330307819 */ /* 0x000fe400000012ff */
[----:B------:R-:W-:Y:S02]  /*d620*/  F2FP.BF16.F32.PACK_AB R4, R106, R109 ;  /* 0x0000006d6a04723e */ /* 0x000fe400000010ff */
[----:B------:R-:W-:Y:S02]  /*d630*/  LOP3.LUT R8, R30, R81, RZ, 0x3c, !PT ;  /* 0x000000511e087212 */ /* 0x000fe400078e3cff */
[----:B------:R-:W-:Y:S01]  /*d640*/  LOP3.LUT R26, R12, R63, RZ, 0x3c, !PT ;  /* 0x0000003f0c1a7212 */ /* 0x000fe200078e3cff */
[----:B------:R1:W-:Y:S01]  /*d650*/  STSM.16.M88.4 [R62], R4 ;  /* 0x000000043e007844 */ /* 0x0003e20000000200 */
[----:B------:R-:W-:-:S02]  /*d660*/  LOP3.LUT R12, R48, R75, RZ, 0x3c, !PT ;  /* 0x0000004b300c7212 */ /* 0x000fc400078e3cff */
[----:B------:R-:W-:Y:S02]  /*d670*/  MOV R67, R10 ;  /* 0x0000000a00437202 */ /* 0x000fe40000000f00 */
[----:B------:R-:W-:Y:S02]  /*d680*/  MOV R66, R8 ;  /* 0x0000000800427202 */ /* 0x000fe40000000f00 */
[----:B------:R-:W-:Y:S02]  /*d690*/  LOP3.LUT R48, R83, 0x380, RZ, 0xc0, !PT ;  /* 0x0000038053307812 */ /* 0x000fe400078ec0ff */
[----:B------:R-:W-:Y:S02]  /*d6a0*/  MOV R74, R26 ;  /* 0x0000001a004a7202 */ /* 0x000fe40000000f00 */
[----:B------:R-:W-:Y:S02]  /*d6b0*/  F2FP.BF16.F32.PACK_AB R8, R103, R104 ;  /* 0x000000686708723e */ /* 0x000fe400000010ff */
[----:B------:R-:W-:-:S02]  /*d6c0*/  F2FP.BF16.F32.PACK_AB R9, R101, R102 ;  /* 0x000000666509723e */ /* 0x000fc400000010ff */
[----:B------:R-:W-:Y:S02]  /*d6d0*/  F2FP.BF16.F32.PACK_AB R10, R99, R100 ;  /* 0x00000064630a723e */ /* 0x000fe400000010ff */
[----:B------:R-:W-:Y:S02]  /*d6e0*/  F2FP.BF16.F32.PACK_AB R11, R84, R85 ;  /* 0x00000055540b723e */ /* 0x000fe400000010ff */
[----:B------:R-:W-:Y:S02]  /*d6f0*/  MOV R71, R24 ;  /* 0x0000001800477202 */ /* 0x000fe40000000f00 */
[----:B-1----:R-:W-:Y:S01]  /*d700*/  F2FP.BF16.F32.PACK_AB R4, R97, R98 ;  /* 0x000000626104723e */ /* 0x002fe200000010ff */
[----:B------:R-:W-:Y:S01]  /*d710*/  STSM.16.M88.4 [R74], R8 ;  /* 0x000000084a007844 */ /* 0x000fe20000000200 */
[----:B------:R-:W-:Y:S02]  /*d720*/  F2FP.BF16.F32.PACK_AB R5, R77, R80 ;  /* 0x000000504d05723e */ /* 0x000fe400000010ff */
[----:B------:R-:W-:-:S02]  /*d730*/  F2FP.BF16.F32.PACK_AB R6, R95, R96 ;  /* 0x000000605f06723e */ /* 0x000fc400000010ff */
[----:B------:R-:W-:Y:S02]  /*d740*/  F2FP.BF16.F32.PACK_AB R7, R73, R76 ;  /* 0x0000004c4907723e */ /* 0x000fe400000010ff */
[----:B------:R-:W-:Y:S02]  /*d750*/  SHF.R.U64 R48, R48, 0x3, RZ ;  /* 0x0000000330307819 */ /* 0x000fe400000012ff */
[----:B------:R-:W-:Y:S01]  /*d760*/  MOV R70, R14 ;  /* 0x0000000e00467202 */ /* 0x000fe20000000f00 */
[----:B------:R1:W-:Y:S01]  /*d770*/  STSM.16.M88.4 [R71], R4 ;  /* 0x0000000447007844 */ /* 0x0003e20000000200 */
[----:B------:R-:W-:Y:S02]  /*d780*/  LOP3.LUT R30, R48, R83, RZ, 0x3c, !PT ;  /* 0x00000053301e7212 */ /* 0x000fe400078e3cff */
[----:B------:R-:W-:Y:S02]  /*d790*/  MOV R48, R12 ;  /* 0x0000000c00307202 */ /* 0x000fe40000000f00 */
[----:B------:R-:W-:-:S02]  /*d7a0*/  F2FP.BF16.F32.PACK_AB R12, R93, R94 ;  /* 0x0000005e5d0c723e */ /* 0x000fc400000010ff */
[----:B------:R-:W-:Y:S02]  /*d7b0*/  F2FP.BF16.F32.PACK_AB R13, R69, R72 ;  /* 0x00000048450d723e */ /* 0x000fe400000010ff */
[----:B------:R-:W-:Y:S02]  /*d7c0*/  F2FP.BF16.F32.PACK_AB R14, R91, R92 ;  /* 0x0000005c5b0e723e */ /* 0x000fe400000010ff */
[----:B------:R-:W-:Y:S02]  /*d7d0*/  F2FP.BF16.F32.PACK_AB R15, R65, R68 ;  /* 0x00000044410f723e */ /* 0x000fe400000010ff */
[----:B------:R-:W-:Y:S02]  /*d7e0*/  F2FP.BF16.F32.PACK_AB R24, R89, R90 ;  /* 0x0000005a5918723e */ /* 0x000fe400000010ff */
[----:B------:R-:W-:Y:S01]  /*d7f0*/  F2FP.BF16.F32.PACK_AB R25, R59, R64 ;  /* 0x000000403b19723e */ /* 0x000fe200000010ff */
[----:B-1----:R-:W-:Y:S01]  /*d800*/  IMAD.SHL.U32 R5, R23, 0x4, RZ ;  /* 0x0000000417057824 */ /* 0x002fe200078e00ff */
[----:B------:R-:W-:Y:S01]  /*d810*/  F2FP.BF16.F32.PACK_AB R26, R61, R88 ;  /* 0x000000583d1a723e */ /* 0x000fe200000010ff */
[----:B------:R-:W-:Y:S01]  /*d820*/  STSM.16.M88.4 [R70], R12 ;  /* 0x0000000c46007844 */ /* 0x000fe20000000200 */
[----:B------:R-:W-:-:S02]  /*d830*/  F2FP.BF16.F32.PACK_AB R27, R55, R58 ;  /* 0x0000003a371b723e */ /* 0x000fc400000010ff */
[----:B------:R-:W-:Y:S02]  /*d840*/  F2FP.BF16.F32.PACK_AB R61, R47, R54 ;  /* 0x000000362f3d723e */ /* 0x000fe400000010ff */
[----:B------:R-:W-:Y:S01]  /*d850*/  F2FP.BF16.F32.PACK_AB R62, R53, R56 ;  /* 0x00000038353e723e */ /* 0x000fe200000010ff */
[----:B------:R1:W-:Y:S01]  /*d860*/  STSM.16.M88.4 [R48], R24 ;  /* 0x0000001830007844 */ /* 0x0003e20000000200 */
[----:B------:R-:W-:Y:S02]  /*d870*/  F2FP.BF16.F32.PACK_AB R63, R43, R46 ;  /* 0x0000002e2b3f723e */ /* 0x000fe400000010ff */
[----:B------:R-:W-:Y:S02]  /*d880*/  SHF.L.U64.HI R8, R23, 0x2, R222 ;  /* 0x0000000217087819 */ /* 0x000fe400000102de */
[----:B--2---:R-:W-:Y:S01]  /*d890*/  IADD3 R6, P1, R5, R78, RZ ;  /* 0x0000004e05067210 */ /* 0x004fe20007f3e0ff */
[----:B------:R2:W-:Y:S01]  /*d8a0*/  STSM.16.M88.4 [R67], R60 ;  /* 0x0000003c43007844 */ /* 0x0005e20000000200 */
[----:B------:R-:W-:-:S02]  /*d8b0*/  F2FP.BF16.F32.PACK_AB R53, R39, R42 ;  /* 0x0000002a2735723e */ /* 0x000fc400000010ff */
[----:B------:R-:W-:Y:S01]  /*d8c0*/  F2FP.BF16.F32.PACK_AB R54, R41, R44 ;  /* 0x0000002c2936723e */ /* 0x000fe200000010ff */
[----:B------:R-:W-:Y:S01]  /*d8d0*/  IMAD.X R7, R8, 0x1, R79, P1 ;  /* 0x0000000108077824 */ /* 0x000fe200008e064f */
[----:B------:R-:W-:Y:S02]  /*d8e0*/  F2FP.BF16.F32.PACK_AB R55, R35, R38 ;  /* 0x000000262337723e */ /* 0x000fe400000010ff */
[----:B------:R-:W-:Y:S01]  /*d8f0*/  MOV R31, R30 ;  /* 0x0000001e001f7202 */ /* 0x000fe20000000f00 */
[----:B------:R-:W-:Y:S01]  /*d900*/  IMAD.MOV.U32 R30, RZ, RZ, RZ ;  /* 0x000000ffff1e7224 */ /* 0x000fe200078e00ff */
[----:B------:R-:W-:Y:S01]  /*d910*/  F2FP.BF16.F32.PACK_AB R41, R33, R34 ;  /* 0x000000222129723e */ /* 0x000fe200000010ff */
[----:B------:R2:W-:Y:S01]  /*d920*/  STSM.16.M88.4 [R66], R52 ;  /* 0x0000003442007844 */ /* 0x0005e20000000200 */
[----:B------:R-:W-:Y:S02]  /*d930*/  F2FP.BF16.F32.PACK_AB R42, R29, R36 ;  /* 0x000000241d2a723e */ /* 0x000fe400000010ff */
[----:B------:R-:W-:-:S02]  /*d940*/  F2FP.BF16.F32.PACK_AB R43, R87, R32 ;  /* 0x00000020572b723e */ /* 0x000fc400000010ff */
[----:B------:R-:W-:Y:S01]  /*d950*/  ISETP.NE.U32.AND P1, PT, RZ, UR4, PT ;  /* 0x00000004ff007c0c */ /* 0x000fe2000bf25070 */
[----:B-1----:R-:W1:Y:S01]  /*d960*/  LDC R48, c[0x0][0xa88] ;  /* 0x0002a200ff307b82 */ /* 0x002e620000000800 */
[----:B------:R-:W-:Y:S01]  /*d970*/  ISETP.NE.U32.AND P0, PT, R78, RZ, PT ;  /* 0x000000ff4e00720c */ /* 0x000fe20003f05070 */
[----:B------:R2:W-:Y:S06]  /*d980*/  STSM.16.M88.4 [R31], R40 ;  /* 0x000000281f007844 */ /* 0x0005ec0000000200 */
[----:B------:R-:W-:Y:S01]  /*d990*/  BAR.SYNC.DEFER_BLOCKING 0x1, 0x100 ;  /* 0x0044000000007b1d */ /* 0x000fe20000010000 */
[----:B------:R-:W-:-:S02]  /*d9a0*/  ISETP.NE.AND.EX P1, PT, RZ, UR5, PT, P1 ;  /* 0x00000005ff007c0c */ /* 0x000fc4000bf25310 */
[----:B------:R-:W-:Y:S01]  /*d9b0*/  ISETP.NE.AND.EX P0, PT, R79, RZ, PT, P0 ;  /* 0x000000ff4f00720c */ /* 0x000fe20003f05300 */
[----:B------:R-:W-:-:S10]  /*d9c0*/  IMAD R9, R18, 0x40, R17 ;  /* 0x0000004012097824 */ /* 0x000fd400078e0211 */
[----:B------:R-:W-:-:S04]  /*d9d0*/  @P1 IADD3 R4, P2, R5, UR4, RZ ;  /* 0x0000000405041c10 */ /* 0x000fc8000ff5e0ff */
[----:B------:R-:W-:Y:S01]  /*d9e0*/  @P1 IADD3.X R5, R8, UR5, RZ, P2, !PT ;  /* 0x0000000508051c10 */ /* 0x000fe200097fe4ff */
[----:B------:R-:W-:Y:S01]  /*d9f0*/  IMAD.WIDE R20, R9, 0x2, R20 ;  /* 0x0000000209147825 */ /* 0x000fe200078e0214 */
[----:B------:R2:W5:Y:S04]  /*da00*/  @P0 LDG.E R30, desc[UR6][R6.64] ;  /* 0x00000006061e0981 */ /* 0x000568000c1e1900 */
[----:B-1----:R2:W5:Y:S01]  /*da10*/  @P1 LDG.E R48, desc[UR6][R4.64] ;  /* 0x0000000604301981 */ /* 0x002562000c1e1900 */
[----:B------:R-:W-:Y:S05]  /*da20*/  @P1 BRA `(.L_x_5793) ;  /* 0x0000000000141947 */ /* 0x000fea0003800000 */
[----:B------:R-:W-:Y:S05]  /*da30*/  @!P0 BRA `(.L_x_5793) ;  /* 0x0000000000108947 */ /* 0x000fea0003800000 */
[----:B------:R-:W-:Y:S02]  /*da40*/  ULDC.64 UR4, c[0x0][0x208] ;  /* 0x0000820000047ab9 */ /* 0x000fe40000000a00 */
[----:B--2---:R-:W2:Y:S04]  /*da50*/  LDG.E R5, desc[UR4][R6.64] ;  /* 0x0000000406057981 */ /* 0x004ea8000c1e1900 */
[----:B-----5:R-:W2:Y:S02]  /*da60*/  LDG.E R48, desc[UR4][R6.64+0x4] ;  /* 0x0000040406307981 */ /* 0x020ea4000c1e1900 */
[----:B--2---:R-:W-:-:S07]  /*da70*/  IMAD.IADD R48, R48, 0x1, -R5 ;  /* 0x0000000130307824 */ /* 0x004fce00078e0a05 */
.L_x_5793:
[----:B------:R-:W-:Y:S01]  /*da80*/  SHF.R.S32.HI R19, RZ, 0x1f, R220 ;  /* 0x0000001fff137819 */ /* 0x000fe200000114dc */
[----:B------:R-:W-:Y:S01]  /*da90*/  ULDC.64 UR4, c[0x0][0xb70] ;  /* 0x0002dc0000047ab9 */ /* 0x000fe20000000a00 */
[--C-:B--2--5:R-:W-:Y:S01]  /*daa0*/  SHF.R.S32.HI R31, RZ, 0x1f, R30.reuse ;  /* 0x0000001fff1f7819 */ /* 0x124fe2000001141e */
[----:B------:R-:W-:Y:S01]  /*dab0*/  IMAD R11, R221, 0x80, R227 ;  /* 0x00000080dd0b7824 */ /* 0x000fe200078e02e3 */
[----:B------:R-:W-:Y:S01]  /*dac0*/  SEL R222, R222, RZ, !P0 ;  /* 0x000000ffdede7207 */ /* 0x000fe20004000000 */
[----:B------:R-:W-:Y:S01]  /*dad0*/  IMAD R5, R19, UR4, RZ ;  /* 0x0000000413057c24 */ /* 0x000fe2000f8e02ff */
[----:B------:R-:W-:Y:S01]  /*dae0*/  SEL R29, R23, RZ, !P0 ;  /* 0x000000ff171d7207 */ /* 0x000fe20004000000 */
[----:B------:R-:W-:Y:S01]  /*daf0*/  ULDC.64 UR6, c[0x0][0x208] ;  /* 0x0000820000067ab9 */ /* 0x000fe20000000a00 */
[----:B------:R-:W-:Y:S01]  /*db00*/  IADD3 R13, P2, R20, 0x2000, RZ ;  /* 0x00002000140d7810 */ /* 0x000fe20007f5e0ff */
[----:B------:R-:W-:Y:S01]  /*db10*/  IMAD R7, R220, UR5, R5 ;  /* 0x00000005dc077c24 */ /* 0x000fe2000f8e0205 */
[----:B------:R-:W-:Y:S01]  /*db20*/  IADD3 R33, P3, R20, 0x1000, RZ ;  /* 0x0000100014217810 */ /* 0x000fe20007f7e0ff */
[----:B------:R-:W-:Y:S01]  /*db30*/  IMAD.WIDE.U32 R4, R220, UR4, R30 ;  /* 0x00000004dc047c25 */ /* 0x000fe2000f8e001e */
[----:B------:R-:W-:Y:S01]  /*db40*/  ULDC.64 UR4, c[0x0][0xb78] ;  /* 0x0002de0000047ab9 */ /* 0x000fe20000000a00 */
[----:B------:R-:W-:-:S02]  /*db50*/  LOP3.LUT R12, R13, 0x380, RZ, 0xc0, !PT ;  /* 0x000003800d0c7812 */ /* 0x000fc400078ec0ff */
[----:B------:R-:W-:Y:S02]  /*db60*/  IADD3 R9, P1, R20, 0x3000, RZ ;  /* 0x0000300014097810 */ /* 0x000fe40007f3e0ff */
[----:B------:R-:W-:Y:S01]  /*db70*/  IADD3 R5, R5, R7, RZ ;  /* 0x0000000705057210 */ /* 0x000fe20007ffe0ff */
[----:B------:R-:W-:Y:S01]  /*db80*/  IMAD R7, R222, UR4, RZ ;  /* 0x00000004de077c24 */ /* 0x000fe2000f8e02ff */
[----:B------:R-:W-:Y:S02]  /*db90*/  LOP3.LUT R32, R33, 0x380, RZ, 0xc0, !PT ;  /* 0x0000038021207812 */ /* 0x000fe400078ec0ff */
[----:B------:R-:W-:Y:S01]  /*dba0*/  SHF.R.U64 R12, R12, 0x3, RZ ;  /* 0x000000030c0c7819 */ /* 0x000fe200000012ff */
[----:B------:R-:W-:Y:S01]  /*dbb0*/  IMAD.WIDE.U32 R4, R29, UR4, R4 ;  /* 0x000000041d047c25 */ /* 0x000fe2000f8e0004 */
[----:B------:R-:W-:Y:S02]  /*dbc0*/  LOP3.LUT R6, R9, 0x380, RZ, 0xc0, !PT ;  /* 0x0000038009067812 */ /* 0x000fe400078ec0ff */
[----:B------:R-:W-:Y:S01]  /*dbd0*/  SHF.R.U64 R32, R32, 0x3, RZ ;  /* 0x0000000320207819 */ /* 0x000fe200000012ff */
[----:B------:R-:W-:Y:S01]  /*dbe0*/  IMAD R10, R29, UR5, R7 ;  /* 0x000000051d0a7c24 */ /* 0x000fe2000f8e0207 */
[----:B------:R-:W-:Y:S01]  /*dbf0*/  SHF.R.S32.HI R7, RZ, 0x1f, R11 ;  /* 0x0000001fff077819 */ /* 0x000fe2000001140b */
[----:B------:R-:W-:Y:S01]  /*dc00*/  ULDC.64 UR4, c[0x0][0xb40] ;  /* 0x0002d00000047ab9 */ /* 0x000fe20000000a00 */
[----:B------:R-:W-:-:S02]  /*dc10*/  IADD3 R8, P0, R11, R4, RZ ;  /* 0x000000040b087210 */ /* 0x000fc40007f1e0ff */
[----:B------:R-:W-:Y:S01]  /*dc20*/  LOP3.LUT R12, R12, R13, RZ, 0x3c, !PT ;  /* 0x0000000d0c0c7212 */ /* 0x000fe200078e3cff */
[----:B------:R-:W-:Y:S01]  /*dc30*/  IMAD.X R13, RZ, RZ, R21, P2 ;  /* 0x000000ffff0d7224 */ /* 0x000fe200010e0615 */
[----:B------:R-:W-:Y:S01]  /*dc40*/  IADD3.X R7, R7, R5, R10, P0, !PT ;  /* 0x0000000507077210 */ /* 0x000fe200007fe40a */
[----:B------:R-:W-:Y:S01]  /*dc50*/  VIADD R5, R11, 0x8 ;  /* 0x000000080b057836 */ /* 0x000fe20000000000 */
[----:B------:R-:W-:Y:S02]  /*dc60*/  LEA R54, P0, R8, UR4, 0x2 ;  /* 0x0000000408367c11 */ /* 0x000fe4000f8010ff */
[----:B------:R-:W-:Y:S02]  /*dc70*/  SHF.R.U64 R6, R6, 0x3, RZ ;  /* 0x0000000306067819 */ /* 0x000fe400000012ff */
[----:B------:R-:W-:Y:S01]  /*dc80*/  LEA.HI.X R55, R8, UR5, R7, 0x2, P0 ;  /* 0x0000000508377c11 */ /* 0x000fe200080f1407 */
[----:B------:R-:W-:Y:S01]  /*dc90*/  ULDC.64 UR4, c[0x0][0xaa0] ;  /* 0x0002a80000047ab9 */ /* 0x000fe20000000a00 */
[----:B------:R-:W-:-:S02]  /*dca0*/  IADD3 R45, P6, R20, 0x4000, RZ ;  /* 0x00004000142d7810 */ /* 0x000fc40007fde0ff */
[C---:B------:R-:W-:Y:S02]  /*dcb0*/  IADD3 R37, P5, R20.reuse, 0x5000, RZ ;  /* 0x0000500014257810 */ /* 0x040fe40007fbe0ff */
[----:B------:R-:W-:Y:S02]  /*dcc0*/  IADD3 R25, P4, R20, 0x6000, RZ ;  /* 0x0000600014197810 */ /* 0x000fe40007f9e0ff */
[----:B------:R-:W-:Y:S02]  /*dcd0*/  LOP3.LUT P0, RZ, R224, 0x3, RZ, 0xc0, !PT ;  /* 0x00000003e0ff7812 */ /* 0x000fe4000780c0ff */
[----:B------:R-:W-:Y:S02]  /*dce0*/  IADD3 R7, P2, R20, 0x7000, RZ ;  /* 0x0000700014077810 */ /* 0x000fe40007f5e0ff */
[----:B------:R-:W-:Y:S01]  /*dcf0*/  LOP3.LUT R32, R32, R33, RZ, 0x3c, !PT ;  /* 0x0000002120207212 */ /* 0x000fe200078e3cff */
[----:B------:R-:W-:Y:S01]  /*dd00*/  IMAD.X R33, RZ, RZ, R21, P3 ;  /* 0x000000ffff217224 */ /* 0x000fe200018e0615 */
[----:B------:R-:W-:-:S02]  /*dd10*/  LOP3.LUT R4, R6, R9, RZ, 0x3c, !PT ;  /* 0x0000000906047212 */ /* 0x000fc400078e3cff */
[----:B------:R-:W-:Y:S02]  /*dd20*/  LOP3.LUT R44, R45, 0x380, RZ, 0xc0, !PT ;  /* 0x000003802d2c7812 */ /* 0x000fe400078ec0ff */
[----:B------:R-:W-:Y:S02]  /*dd30*/  LOP3.LUT R36, R37, 0x380, RZ, 0xc0, !PT ;  /* 0x0000038025247812 */ /* 0x000fe400078ec0ff */
[----:B------:R-:W-:Y:S02]  /*dd40*/  LOP3.LUT R24, R25, 0x380, RZ, 0xc0, !PT ;  /* 0x0000038019187812 */ /* 0x000fe400078ec0ff */
[-C--:B------:R-:W-:Y:S02]  /*dd50*/  ISETP.GE.OR P3, PT, R11, R48.reuse, P0 ;  /* 0x000000300b00720c */ /* 0x080fe40000766670 */
[----:B------:R-:W-:Y:S02]  /*dd60*/  LOP3.LUT R9, R20, 0x380, RZ, 0xc0, !PT ;  /* 0x0000038014097812 */ /* 0x000fe400078ec0ff */
[----:B------:R-:W-:Y:S01]  /*dd70*/  ISETP.GE.OR P0, PT, R5, R48, P0 ;  /* 0x000000300500720c */ /* 0x000fe20000706670 */
[----:B------:R-:W-:Y:S01]  /*dd80*/  IMAD.X R5, RZ, RZ, R21, P1 ;  /* 0x000000ffff057224 */ /* 0x000fe200008e0615 */
[----:B------:R-:W-:-:S02]  /*dd90*/  LOP3.LUT R6, R7, 0x380, RZ, 0xc0, !PT ;  /* 0x0000038007067812 */ /* 0x000fc400078ec0ff */
[----:B------:R-:W-:Y:S02]  /*dda0*/  SHF.R.U64 R44, R44, 0x3, RZ ;  /* 0x000000032c2c7819 */ /* 0x000fe400000012ff */
[----:B------:R-:W-:Y:S02]  /*ddb0*/  SHF.R.U64 R36, R36, 0x3, RZ ;  /* 0x0000000324247819 */ /* 0x000fe400000012ff */
[----:B------:R-:W-:Y:S01]  /*ddc0*/  SHF.R.U64 R24, R24, 0x3, RZ ;  /* 0x0000000318187819 */ /* 0x000fe200000012ff */
[----:B------:R-:W-:Y:S01]  /*ddd0*/  @!P3 STG.E desc[UR6][R54.64], R0 ;  /* 0x000000003600b986 */ /* 0x000fe2000c101906 */
[----:B------:R-:W-:Y:S02]  /*dde0*/  SHF.R.U64 R9, R9, 0x3, RZ ;  /* 0x0000000309097819 */ /* 0x000fe400000012ff */
[----:B------:R-:W-:Y:S01]  /*ddf0*/  SHF.R.U64 R6, R6, 0x3, RZ ;  /* 0x0000000306067819 */ /* 0x000fe200000012ff */
[----:B------:R1:W-:Y:S01]  /*de00*/  @!P0 STG.E desc[UR6][R54.64+0x20], R3 ;  /* 0x0000200336008986 */ /* 0x0003e2000c101906 */
        /* <DEDUP_REMOVED lines=8> */
[----:B------:R-:W-:-:S02]  /*de90*/  IADD3.X R9, RZ, R21, RZ, P2, !PT ;  /* 0x00000015ff097210 */ /* 0x000fc400017fe4ff */
[----:B------:R-:W-:Y:S01]  /*dea0*/  LOP3.LUT R8, R6, R7, RZ, 0x3c, !PT ;  /* 0x0000000706087212 */ /* 0x000fe200078e3cff */
[----:B------:R2:W5:Y:S01]  /*deb0*/  LD.E.128 R40, desc[UR6][R20.64] ;  /* 0x0000000614287980 */ /* 0x000562000c101d00 */
[--C-:B------:R-:W-:Y:S01]  /*dec0*/  SHF.R.S32.HI R53, RZ, 0x1f, R17.reuse ;  /* 0x0000001fff357819 */ /* 0x100fe20000011411 */
[----:B-1----:R-:W-:Y:S02]  /*ded0*/  IMAD R3, R31, UR4, RZ ;  /* 0x000000041f037c24 */ /* 0x002fe4000f8e02ff */
[----:B------:R-:W5:Y:S01]  /*dee0*/  LD.E.128 R12, desc[UR6][R12.64] ;  /* 0x000000060c0c7980 */ /* 0x000f62000c101d00 */
[----:B------:R-:W-:-:S03]  /*def0*/  IMAD.MOV.U32 R52, RZ, RZ, R17 ;  /* 0x000000ffff347224 */ /* 0x000fc600078e0011 */
        /* <DEDUP_REMOVED lines=11> */
[----:B--2---:R-:W-:-:S04]  /*dfb0*/  IMAD.WIDE.U32 R20, R30, UR4, R52 ;  /* 0x000000041e147c25 */ /* 0x004fc8000f8e0034 */
[----:B------:R-:W-:Y:S01]  /*dfc0*/  IMAD R3, R30, UR5, R3 ;  /* 0x000000051e037c24 */ /* 0x000fe2000f8e0203 */
[----:B------:R-:W-:Y:S01]  /*dfd0*/  ULDC.64 UR4, c[0x0][0xae0] ;  /* 0x0002b80000047ab9 */ /* 0x000fe20000000a00 */
[----:B------:R-:W-:Y:S02]  /*dfe0*/  IMAD R48, R221, -0x80, R48 ;  /* 0xffffff80dd307824 */ /* 0x000fe400078e0230 */
[----:B------:R-:W-:Y:S02]  /*dff0*/  IMAD.IADD R21, R21, 0x1, R3 ;  /* 0x0000000115157824 */ /* 0x000fe400078e0203 */
[----:B------:R-:W-:Y:S02]  /*e000*/  IMAD R23, R19, UR4, RZ ;  /* 0x0000000413177c24 */ /* 0x000fe4000f8e02ff */
[C---:B------:R-:W-:Y:S01]  /*e010*/  VIADD R0, R18.reuse, 0x20 ;  /* 0x0000002012007836 */ /* 0x040fe20000000000 */
[----:B------:R-:W-:Y:S01]  /*e020*/  ISETP.GE.AND P2, PT, R18, R48, PT ;  /* 0x000000301200720c */ /* 0x000fe20003f46270 */
[----:B------:R-:W-:-:S02]  /*e030*/  IMAD R23, R220, UR5, R23 ;  /* 0x00000005dc177c24 */ /* 0x000fc4000f8e0217 */
[----:B------:R-:W-:Y:S01]  /*e040*/  IMAD.WIDE.U32 R20, R220, UR4, R20 ;  /* 0x00000004dc147c25 */ /* 0x000fe2000f8e0014 */
[----:B------:R-:W-:Y:S01]  /*e050*/  ULDC.64 UR4, c[0x0][0xae8] ;  /* 0x0002ba0000047ab9 */ /* 0x000fe20000000a00 */
[-C--:B------:R-:W-:Y:S02]  /*e060*/  ISETP.GE.AND P4, PT, R0, R48.reuse, PT ;  /* 0x000000300000720c */ /* 0x080fe40003f86270 */
[----:B------:R-:W-:Y:S02]  /*e070*/  VIADD R3, R18, 0x40 ;  /* 0x0000004012037836 */ /* 0x000fe40000000000 */
[----:B------:R-:W-:Y:S02]  /*e080*/  IMAD R0, R222, UR4, RZ ;  /* 0x00000004de007c24 */ /* 0x000fe4000f8e02ff */
[----:B0-----:R-:W-:Y:S02]  /*e090*/  VIADD R28, R28, 0x34820 ;  /* 0x000348201c1c7836 */ /* 0x001fe40000000000 */
[----:B------:R-:W-:Y:S01]  /*e0a0*/  VIADD R19, R18, 0x60 ;  /* 0x0000006012137836 */ /* 0x000fe20000000000 */
[----:B------:R-:W-:Y:S01]  /*e0b0*/  ISETP.GE.AND P0, PT, R3, R48, PT ;  /* 0x000000300300720c */ /* 0x000fe20003f06270 */
[----:B------:R-:W-:-:S02]  /*e0c0*/  IMAD.IADD R21, R21, 0x1, R23 ;  /* 0x0000000115157824 */ /* 0x000fc400078e0217 */
[----:B------:R-:W-:Y:S01]  /*e0d0*/  IMAD R3, R29, UR5, R0 ;  /* 0x000000051d037c24 */ /* 0x000fe2000f8e0200 */
[----:B------:R-:W-:Y:S02]  /*e0e0*/  PRMT R0, RZ, 0x654, R28 ;  /* 0x00000654ff007816 */ /* 0x000fe4000000001c */
[----:B------:R-:W-:Y:S01]  /*e0f0*/  ISETP.GE.AND P1, PT, R19, R48, PT ;  /* 0x000000301300720c */ /* 0x000fe20003f26270 */
[----:B------:R-:W-:Y:S01]  /*e100*/  IMAD.WIDE.U32 R30, R29, UR4, R20 ;  /* 0x000000041d1e7c25 */ /* 0x000fe2000f8e0014 */
[--C-:B------:R-:W-:Y:S01]  /*e110*/  SHF.R.S32.HI R19, RZ, 0x1f, R18.reuse ;  /* 0x0000001fff137819 */ /* 0x100fe20000011412 */
[----:B-1----:R0:W-:Y:S01]  /*e120*/  SYNCS.ARRIVE.TRANS64.RED.A1T0 RZ, [R0+URZ], RZ ;  /* 0x000000ff00ff79a7 */ /* 0x0021e2000810043f */
[----:B------:R-:W-:Y:S01]  /*e130*/  BSSY B1, `(.L_x_5794) ;  /* 0x0000015000017945 */ /* 0x000fe20003800000 */
[----:B------:R-:W-:Y:S02]  /*e140*/  IMAD.IADD R23, R31, 0x1, R3 ;  /* 0x000000011f177824 */ /* 0x000fe400078e0203 */
[----:B------:R-:W-:Y:S01]  /*e150*/  IMAD.WIDE R28, R221, 0x80, R18 ;  /* 0x00000080dd1c7825 */ /* 0x000fe200078e0212 */
[----:B------:R-:W-:Y:S06]  /*e160*/  @P2 BRA `(.L_x_5795) ;  /* 0x0000000000442947 */ /* 0x000fec0003800000 */
[----:B------:R-:W-:Y:S01]  /*e170*/  ULDC.64 UR4, c[0x0][0xad8] ;  /* 0x0002b60000047ab9 */ /* 0x000fe20000000a00 */
[----:B------:R-:W-:Y:S01]  /*e180*/  IMAD.MOV.U32 R20, RZ, RZ, R30 ;  /* 0x000000ffff147224 */ /* 0x000fe200078e001e */
[----:B0-----:R-:W-:Y:S01]  /*e190*/  IADD3 R0, R17, 0x40, RZ ;  /* 0x0000004011007810 */ /* 0x001fe20007ffe0ff */
[----:B------:R-:W-:Y:S01]  /*e1a0*/  IMAD.MOV.U32 R21, RZ, RZ, R23 ;  /* 0x000000ffff157224 */ /* 0x000fe200078e0017 */
[----:B------:R-:W-:Y:S01]  /*e1b0*/  ULDC.64 UR6, c[0x0][0xa80] ;  /* 0x0002a00000067ab9 */ /* 0x000fe20000000a00 */
[----:B------:R-:W-:Y:S01]  /*e1c0*/  IMAD R3, R29, UR4, RZ ;  /* 0x000000041d037c24 */ /* 0x000fe2000f8e02ff */
[----:B------:R-:W-:Y:S01]  /*e1d0*/  ULDC.64 UR8, c[0x0][0x208] ;  /* 0x0000820000087ab9 */ /* 0x000fe20000000a00 */
[C---:B------:R-:W-:Y:S01]  /*e1e0*/  IMAD.WIDE.U32 R20, R28.reuse, UR4, R20 ;  /* 0x000000041c147c25 */ /* 0x040fe2000f8e0014 */
[----:B------:R-:W-:Y:S02]  /*e1f0*/  ULDC UR4, c[0x0][0xa8c] ;  /* 0x0002a30000047ab9 */ /* 0x000fe40000000800 */
[----:B------:R-:W-:Y:S01]  /*e200*/  ISETP.GE.AND P2, PT, R17, UR4, PT ;  /* 0x0000000411007c0c */ /* 0x000fe2000bf46270 */
[----:B------:R-:W-:Y:S01]  /*e210*/  IMAD R3, R28, UR5, R3 ;  /* 0x000000051c037c24 */ /* 0x000fe2000f8e0203 */
[----:B------:R-:W-:-:S02]  /*e220*/  ISETP.GE.AND P3, PT, R0, UR4, PT ;  /* 0x0000000400007c0c */ /* 0x000fc4000bf66270 */
[----:B------:R-:W-:Y:S01]  /*e230*/  LEA R52, P5, R20, UR6, 0x1 ;  /* 0x0000000614347c11 */ /* 0x000fe2000f8a08ff */
[----:B------:R-:W-:-:S05]  /*e240*/  IMAD.IADD R3, R21, 0x1, R3 ;  /* 0x0000000115037824 */ /* 0x000fca00078e0203 */
[----:B------:R-:W-:-:S05]  /*e250*/  LEA.HI.X R53, R20, UR7, R3, 0x1, P5 ;  /* 0x0000000714357c11 */ /* 0x000fca000a8f0c03 */
[----:B-----5:R1:W-:Y:S04]  /*e260*/  @!P2 STG.E.128 desc[UR8][R52.64], R40 ;  /* 0x000000283400a986 */ /* 0x0203e8000c101d08 */
[----:B------:R1:W-:Y:S02]  /*e270*/  @!P3 STG.E.128 desc[UR8][R52.64+0x80], R44 ;  /* 0x0000802c3400b986 */ /* 0x0003e4000c101d08 */
.L_x_5795:
[----:B------:R-:W-:Y:S05]  /*e280*/  BSYNC B1 ;  /* 0x0000000000017941 */ /* 0x000fea0003800000 */
.L_x_5794:
[----:B------:R-:W-:Y:S04]  /*e290*/  BSSY B1, `(.L_x_5796) ;  /* 0x0000015000017945 */ /* 0x000fe80003800000 */
[----:B------:R-:W-:Y:S05]  /*e2a0*/  @P4 BRA `(.L_x_5797) ;  /* 0x00000000004c4947 */ /* 0x000fea0003800000 */
[----:B------:R-:W-:Y:S01]  /*e2b0*/  IADD3 R3, P2, R28, 0x20, RZ ;  /* 0x000000201c037810 */ /* 0x000fe20007f5e0ff */
[----:B------:R-:W-:Y:S01]  /*e2c0*/  ULDC.64 UR4, c[0x0][0xad8] ;  /* 0x0002b60000047ab9 */ /* 0x000fe20000000a00 */
[----:B------:R-:W-:Y:S01]  /*e2d0*/  IMAD.MOV.U32 R20, RZ, RZ, R30 ;  /* 0x000000ffff147224 */ /* 0x000fe200078e001e */
[----:B------:R-:W-:Y:S01]  /*e2e0*/  ULDC.64 UR6, c[0x0][0xa80] ;  /* 0x0002a00000067ab9 */ /* 0x000fe20000000a00 */
[----:B------:R-:W-:Y:S01]  /*e2f0*/  IMAD.MOV.U32 R21, RZ, RZ, R23 ;  /* 0x000000ffff157224 */ /* 0x000fe200078e0017 */
[----:B------:R-:W-:Y:S01]  /*e300*/  ULDC.64 UR8, c[0x0][0x208] ;  /* 0x0000820000087ab9 */ /* 0x000fe20000000a00 */
[----:B0-----:R-:W-:Y:S02]  /*e310*/  IMAD.X R0, RZ, RZ, R29, P2 ;  /* 0x000000ffff007224 */ /* 0x001fe400010e061d */
[----:B-1---5:R-:W-:Y:S02]  /*e320*/  VIADD R40, R17, 0x40 ;  /* 0x0000004011287836 */ /* 0x022fe40000000000 */
[----:B------:R-:W-:-:S02]  /*e330*/  IMAD R0, R0, UR4, RZ ;  /* 0x0000000400007c24 */ /* 0x000fc4000f8e02ff */
[----:B------:R-:W-:Y:S01]  /*e340*/  IMAD.WIDE.U32 R20, R3, UR4, R20 ;  /* 0x0000000403147c25 */ /* 0x000fe2000f8e0014 */
[----:B------:R-:W-:Y:S02]  /*e350*/  ULDC UR4, c[0x0][0xa8c] ;  /* 0x0002a30000047ab9 */ /* 0x000fe40000000800 */
[----:B------:R-:W-:Y:S01]  /*e360*/  ISETP.GE.AND P3, PT, R17, UR4, PT ;  /* 0x0000000411007c0c */ /* 0x000fe2000bf66270 */
[----:B------:R-:W-:Y:S01]  /*e370*/  IMAD R3, R3, UR5, R0 ;  /* 0x0000000503037c24 */ /* 0x000fe2000f8e0200 */
[----:B------:R-:W-:Y:S02]  /*e380*/  ISETP.GE.AND P4, PT, R40, UR4, PT ;  /* 0x0000000428007c0c */ /* 0x000fe4000bf86270 */
[----:B------:R-:W-:Y:S01]  /*e390*/  LEA R40, P2, R20, UR6, 0x1 ;  /* 0x0000000614287c11 */ /* 0x000fe2000f8408ff */
[----:B------:R-:W-:-:S05]  /*e3a0*/  IMAD.IADD R3, R21, 0x1, R3 ;  /* 0x0000000115037824 */ /* 0x000fca00078e0203 */
[----:B------:R-:W-:-:S05]  /*e3b0*/  LEA.HI.X R41, R20, UR7, R3, 0x1, P2 ;  /* 0x0000000714297c11 */ /* 0x000fca00090f0c03 */
[----:B------:R2:W-:Y:S04]  /*e3c0*/  @!P3 STG.E.128 desc[UR8][R40.64], R32 ;  /* 0x000000202800b986 */ /* 0x0005e8000c101d08 */
[----:B------:R2:W-:Y:S02]  /*e3d0*/  @!P4 STG.E.128 desc[UR8][R40.64+0x80], R36 ;  /* 0x000080242800c986 */ /* 0x0005e4000c101d08 */
.L_x_5797:
[----:B------:R-:W-:Y:S05]  /*e3e0*/  BSYNC B1 ;  /* 0x0000000000017941 */ /* 0x000fea0003800000 */
.L_x_5796:
[----:B------:R-:W-:Y:S04]  /*e3f0*/  BSSY B1, `(.L_x_5798) ;  /* 0x0000015000017945 */ /* 0x000fe80003800000 */
[----:B------:R-:W-:Y:S05]  /*e400*/  @P0 BRA `(.L_x_5799) ;  /* 0x00000000004c0947 */ /* 0x000fea0003800000 */
[----:B------:R-:W-:Y:S01]  /*e410*/  IADD3 R3, P0, R28, 0x40, RZ ;  /* 0x000000401c037810 */ /* 0x000fe20007f1e0ff */
[----:B------:R-:W-:Y:S01]  /*e420*/  ULDC.64 UR4, c[0x0][0xad8] ;  /* 0x0002b60000047ab9 */ /* 0x000fe20000000a00 */
[----:B------:R-:W-:Y:S01]  /*e430*/  IMAD.MOV.U32 R20, RZ, RZ, R30 ;  /* 0x000000ffff147224 */ /* 0x000fe200078e001e */
[----:B------:R-:W-:Y:S01]  /*e440*/  ULDC.64 UR6, c[0x0][0xa80] ;  /* 0x0002a00000067ab9 */ /* 0x000fe20000000a00 */
[----:B0-----:R-:W-:Y:S01]  /*e450*/  IADD3.X R0, RZ, R29, RZ, P0, !PT ;  /* 0x0000001dff007210 */ /* 0x001fe200007fe4ff */
[----:B------:R-:W-:Y:S01]  /*e460*/  IMAD.MOV.U32 R21, RZ, RZ, R23 ;  /* 0x000000ffff157224 */ /* 0x000fe200078e0017 */
[----:B------:R-:W-:Y:S01]  /*e470*/  ULDC.64 UR8, c[0x0][0x208] ;  /* 0x0000820000087ab9 */ /* 0x000fe20000000a00 */
[----:B--2--5:R-:W-:Y:S02]  /*e480*/  VIADD R32, R17, 0x40 ;  /* 0x0000004011207836 */ /* 0x024fe40000000000 */
[----:B------:R-:W-:Y:S02]  /*e490*/  IMAD R0, R0, UR4, RZ ;  /* 0x0000000400007c24 */ /* 0x000fe4000f8e02ff */
[----:B------:R-:W-:Y:S01]  /*e4a0*/  IMAD.WIDE.U32 R20, R3, UR4, R20 ;  /* 0x0000000403147c25 */ /* 0x000fe2000f8e0014 */
[----:B------:R-:W-:-:S02]  /*e4b0*/  ULDC UR4, c[0x0][0xa8c] ;  /* 0x0002a30000047ab9 */ /* 0x000fc40000000800 */
        /* <DEDUP_REMOVED lines=8> */
.L_x_5799:
[----:B------:R-:W-:Y:S05]  /*e540*/  BSYNC B1 ;  /* 0x0000000000017941 */ /* 0x000fea0003800000 */
.L_x_5798:
[----:B------:R-:W-:Y:S05]  /*e550*/  @P1 BRA `(.L_x_5800) ;  /* 0x0000000800f41947 */ /* 0x000fea0003800000 */
[----:B------:R-:W-:Y:S01]  /*e560*/  IADD3 R3, P0, R28, 0x60, RZ ;  /* 0x000000601c037810 */ /* 0x000fe20007f1e0ff */
[----:B------:R-:W-:Y:S01]  /*e570*/  ULDC.64 UR6, c[0x0][0xad8] ;  /* 0x0002b60000067ab9 */ /* 0x000fe20000000a00 */
[----:B---3-5:R-:W-:Y:S01]  /*e580*/  IMAD.MOV.U32 R12, RZ, RZ, R30 ;  /* 0x000000ffff0c7224 */ /* 0x028fe200078e001e */
[C---:B0-----:R-:W-:Y:S01]  /*e590*/  IADD3 R0, R17.reuse, 0x40, RZ ;  /* 0x0000004011007810 */ /* 0x041fe20007ffe0ff */
[----:B------:R-:W-:Y:S01]  /*e5a0*/  IMAD.MOV.U32 R13, RZ, RZ, R23 ;  /* 0x000000ffff0d7224 */ /* 0x000fe200078e0017 */
[----:B------:R-:W-:Y:S01]  /*e5b0*/  ULDC UR4, c[0x0][0xa8c] ;  /* 0x0002a30000047ab9 */ /* 0x000fe20000000800 */
[----:B------:R-:W-:Y:S01]  /*e5c0*/  IMAD.X R28, RZ, RZ, R29, P0 ;  /* 0x000000ffff1c7224 */ /* 0x000fe200000e061d */
[----:B------:R-:W-:Y:S01]  /*e5d0*/  ISETP.GE.AND P1, PT, R17, UR4, PT ;  /* 0x0000000411007c0c */ /* 0x000fe2000bf26270 */
[----:B------:R-:W-:Y:S01]  /*e5e0*/  IMAD.WIDE.U32 R12, R3, UR6, R12 ;  /* 0x00000006030c7c25 */ /* 0x000fe2000f8e000c */
[----:B------:R-:W-:-:S03]  /*e5f0*/  ULDC.64 UR8, c[0x0][0x208] ;  /* 0x0000820000087ab9 */ /* 0x000fc60000000a00 */
[----:B------:R-:W-:-:S04]  /*e600*/  IMAD R28, R28, UR6, RZ ;  /* 0x000000061c1c7c24 */ /* 0x000fc8000f8e02ff */
[----:B------:R-:W-:Y:S01]  /*e610*/  IMAD R3, R3, UR7, R28 ;  /* 0x0000000703037c24 */ /* 0x000fe2000f8e021c */
[----:B------:R-:W-:Y:S02]  /*e620*/  ULDC.64 UR6, c[0x0][0xa80] ;  /* 0x0002a00000067ab9 */ /* 0x000fe40000000a00 */
[----:B------:R-:W-:Y:S01]  /*e630*/  LEA R14, P0, R12, UR6, 0x1 ;  /* 0x000000060c0e7c11 */ /* 0x000fe2000f8008ff */
[----:B------:R-:W-:-:S05]  /*e640*/  IMAD.IADD R3, R13, 0x1, R3 ;  /* 0x000000010d037824 */ /* 0x000fca00078e0203 */
[----:B------:R-:W-:Y:S02]  /*e650*/  LEA.HI.X R15, R12, UR7, R3, 0x1, P0 ;  /* 0x000000070c0f7c11 */ /* 0x000fe400080f0c03 */
[----:B------:R-:W-:-:S03]  /*e660*/  ISETP.GE.AND P0, PT, R0, UR4, PT ;  /* 0x0000000400007c0c */ /* 0x000fc6000bf06270 */
[----:B------:R4:W-:Y:S10]  /*e670*/  @!P1 STG.E.128 desc[UR8][R14.64], R4 ;  /* 0x000000040e009986 */ /* 0x0009f4000c101d08 */
[----:B------:R-:W-:Y:S05]  /*e680*/  @P0 BRA `(.L_x_5800) ;  /* 0x0000000800a80947 */ /* 0x000fea0003800000 */
[----:B------:R-:W-:Y:S02]  /*e690*/  ULDC.64 UR4, c[0x0][0x208] ;  /* 0x0000820000047ab9 */ /* 0x000fe40000000a00 */
[----:B------:R0:W-:Y:S01]  /*e6a0*/  STG.E.128 desc[UR4][R14.64+0x80], R8 ;  /* 0x000080080e007986 */ /* 0x0001e2000c101d04 */
[----:B------:R-:W-:Y:S05]  /*e6b0*/  BRA `(.L_x_5800) ;  /* 0x00000008009c7947 */ /* 0x000fea0003800000 */
.L_x_5792:
[----:B------:R-:W2:Y:S01]  /*e6c0*/  LDC.64 R6, c[0x0][0xbd8] ;  /* 0x0002f600ff067b82 */ /* 0x000ea20000000a00 */
[C---:B------:R-:W-:Y:S01]  /*e6d0*/  IMAD.SHL.U32 R5, R23.reuse, 0x4, RZ ;  /* 0x0000000417057824 */ /* 0x040fe200078e00ff */
[----:B------:R-:W-:Y:S01]  /*e6e0*/  SHF.L.U64.HI R8, R23, 0x2, R222 ;  /* 0x0000000217087819 */ /* 0x000fe200000102de */
[----:B------:R-:W-:Y:S01]  /*e6f0*/  ULDC.64 UR4, c[0x0][0xbe0] ;  /* 0x0002f80000047ab9 */ /* 0x000fe20000000a00 */
[----:B------:R-:W-:Y:S01]  /*e700*/  IMAD.MOV.U32 R3, RZ, RZ, RZ ;  /* 0x000000ffff037224 */ /* 0x000fe200078e00ff */
[----:B------:R-:W-:-:S03]  /*e710*/  ULDC.64 UR6, c[0x0][0x208] ;  /* 0x0000820000067ab9 */ /* 0x000fc60000000a00 */
        /* <DEDUP_REMOVED lines=9> */
[----:B------:R-:W-:Y:S02]  /*e7b0*/  @P1 IADD3.X R5, R8, UR5, RZ, P2, !PT ;  /* 0x0000000508051c10 */ /* 0x000fe400097fe4ff */
[----:B------:R-:W-:-:S03]  /*e7c0*/  ISETP.GE.AND P2, PT, R229, 0x80, PT ;  /* 0x00000080e500780c */ /* 0x000fc60003f46270 */
[----:B---3--:R2:W5:Y:S01]  /*e7d0*/  @P1 LDG.E R0, desc[UR6][R4.64] ;  /* 0x0000000604001981 */ /* 0x008562000c1e1900 */
[----:B------:R-:W-:Y:S09]  /*e7e0*/  @P1 BRA `(.L_x_5801) ;  /* 0x0000000000141947 */ /* 0x000ff20003800000 */
[----:B------:R-:W-:Y:S05]  /*e7f0*/  @!P0 BRA `(.L_x_5801) ;  /* 0x0000000000108947 */ /* 0x000fea0003800000 */
[----:B------:R-:W-:Y:S02]  /*e800*/  ULDC.64 UR4, c[0x0][0x208] ;  /* 0x0000820000047ab9 */ /* 0x000fe40000000a00 */
[----:B--2---:R-:W2:Y:S04]  /*e810*/  LDG.E R5, desc[UR4][R6.64] ;  /* 0x0000000406057981 */ /* 0x004ea8000c1e1900 */
[----:B-----5:R-:W2:Y:S02]  /*e820*/  LDG.E R0, desc[UR4][R6.64+0x4] ;  /* 0x0000040406007981 */ /* 0x020ea4000c1e1900 */
[----:B--2---:R-:W-:-:S07]  /*e830*/  IMAD.IADD R0, R0, 0x1, -R5 ;  /* 0x0000000100007824 */ /* 0x004fce00078e0a05 */
.L_x_5801:
[----:B------:R-:W-:Y:S01]  /*e840*/  BSSY B1, `(.L_x_5802) ;  /* 0x000001e000017945 */ /* 0x000fe20003800000 */
[----:B------:R-:W-:Y:S02]  /*e850*/  SHF.R.S32.HI R9, RZ, 0x1f, R220 ;  /* 0x0000001fff097819 */ /* 0x000fe400000114dc */
[----:B------:R-:W-:Y:S02]  /*e860*/  SHF.R.S32.HI R10, RZ, 0x1f, R17 ;  /* 0x0000001fff0a7819 */ /* 0x000fe40000011411 */
[----:B------:R-:W-:Y:S02]  /*e870*/  SEL R23, R23, RZ, !P0 ;  /* 0x000000ff17177207 */ /* 0x000fe40004000000 */
[----:B------:R-:W-:Y:S02]  /*e880*/  SEL R222, R222, RZ, !P0 ;  /* 0x000000ffdede7207 */ /* 0x000fe40004000000 */
[----:B-----5:R-:W-:Y:S01]  /*e890*/  SHF.R.S32.HI R8, RZ, 0x1f, R3 ;  /* 0x0000001fff087819 */ /* 0x020fe20000011403 */
[----:B------:R-:W-:Y:S06]  /*e8a0*/  @P2 BRA `(.L_x_5803) ;  /* 0x00000000005c2947 */ /* 0x000fec0003800000 */
[----:B--2---:R-:W2:Y:S02]  /*e8b0*/  S2R R4, SR_TID.X ;  /* 0x0000000000047919 */ /* 0x004ea40000002100 */
        /* <DEDUP_REMOVED lines=22> */
.L_x_5803:
[----:B------:R-:W-:Y:S05]  /*ea20*/  BSYNC B1 ;  /* 0x0000000000017941 */ /* 0x000fea0003800000 */
.L_x_5802:
        /* <DEDUP_REMOVED lines=9> */
[----:B------:R-:W-:Y:S02]  /*eac0*/  IMAD.IADD R5, R5, 0x1, R3 ;  /* 0x0000000105057824 */ /* 0x000fe400078e0203 */
[----:B------:R-:W-:Y:S01]  /*ead0*/  IMAD R3, R9, UR4, RZ ;  /* 0x0000000409037c24 */ /* 0x000fe2000f8e02ff */
[C---:B------:R-:W-:Y:S01]  /*eae0*/  ISETP.GE.AND P2, PT, R18.reuse, R7, PT ;  /* 0x000000071200720c */ /* 0x040fe20003f46270 */
[C---:B------:R-:W-:Y:S01]  /*eaf0*/  VIADD R6, R18.reuse, 0x20 ;  /* 0x0000002012067836 */ /* 0x040fe20000000000 */
[----:B------:R-:W-:Y:S01]  /*eb00*/  SHF.R.S32.HI R9, RZ, 0x1f, R18 ;  /* 0x0000001fff097819 */ /* 0x000fe20000011412 */
[----:B------:R-:W-:-:S02]  /*eb10*/  VIADD R0, R18, 0x40 ;  /* 0x0000004012007836 */ /* 0x000fc40000000000 */
[----:B------:R-:W-:Y:S01]  /*eb20*/  IMAD R3, R220, UR5, R3 ;  /* 0x00000005dc037c24 */ /* 0x000fe2000f8e0203 */
[-C--:B------:R-:W-:Y:S01]  /*eb30*/  ISETP.GE.AND P3, PT, R6, R7.reuse, PT ;  /* 0x000000070600720c */ /* 0x080fe20003f66270 */
[----:B------:R-:W-:Y:S01]  /*eb40*/  IMAD.WIDE.U32 R4, R220, UR4, R4 ;  /* 0x00000004dc047c25 */ /* 0x000fe2000f8e0004 */
[----:B------:R-:W-:Y:S01]  /*eb50*/  ULDC.64 UR4, c[0x0][0xae8] ;  /* 0x0002ba0000047ab9 */ /* 0x000fe20000000a00 */
[-C--:B------:R-:W-:Y:S02]  /*eb60*/  ISETP.GE.AND P1, PT, R0, R7.reuse, PT ;  /* 0x000000070000720c */ /* 0x080fe40003f26270 */
[----:B------:R-:W-:Y:S02]  /*eb70*/  VIADD R6, R18, 0x60 ;  /* 0x0000006012067836 */ /* 0x000fe40000000000 */
[----:B------:R-:W-:Y:S02]  /*eb80*/  IMAD.IADD R5, R5, 0x1, R3 ;  /* 0x0000000105057824 */ /* 0x000fe400078e0203 */
[----:B------:R-:W-:Y:S01]  /*eb90*/  IMAD R0, R222, UR4, RZ ;  /* 0x00000004de007c24 */ /* 0x000fe2000f8e02ff */
[----:B------:R-:W-:Y:S01]  /*eba0*/  ISETP.GE.AND P0, PT, R6, R7, PT ;  /* 0x000000070600720c */ /* 0x000fe20003f06270 */
[----:B------:R-:W-:-:S04]  /*ebb0*/  IMAD.WIDE.U32 R6, R23, UR4, R4 ;  /* 0x0000000417067c25 */ /* 0x000fc8000f8e0004 */
[----:B------:R-:W-:Y:S02]  /*ebc0*/  IMAD R3, R23, UR5, R0 ;  /* 0x0000000517037c24 */ /* 0x000fe4000f8e0200 */
[----:B------:R-:W-:-:S03]  /*ebd0*/  IMAD.MOV.U32 R8, RZ, RZ, R18 ;  /* 0x000000ffff087224 */ /* 0x000fc600078e0012 */
[----:B------:R-:W-:Y:S01]  /*ebe0*/  IADD3 R11, R7, R3, RZ ;  /* 0x00000003070b7210 */ /* 0x000fe20007ffe0ff */
[----:B------:R-:W-:Y:S01]  /*ebf0*/  IMAD.WIDE R8, R221, 0x80, R8 ;  /* 0x00000080dd087825 */ /* 0x000fe200078e0208 */
[----:B------:R-:W-:Y:S06]  /*ec00*/  @P2 BRA `(.L_x_5805) ;  /* 0x0000000000442947 */ /* 0x000fec0003800000 */
[----:B------:R-:W-:Y:S01]  /*ec10*/  ULDC.64 UR4, c[0x0][0xad8] ;  /* 0x0002b60000047ab9 */ /* 0x000fe20000000a00 */
[----:B------:R-:W-:Y:S01]  /*ec20*/  IMAD.MOV.U32 R4, RZ, RZ, R6 ;  /* 0x000000ffff047224 */ /* 0x000fe200078e0006 */
[----:B------:R-:W-:Y:S01]  /*ec30*/  ULDC.64 UR6, c[0x0][0xa80] ;  /* 0x0002a00000067ab9 */ /* 0x000fe20000000a00 */
[----:B------:R-:W-:Y:S01]  /*ec40*/  IMAD.MOV.U32 R5, RZ, RZ, R11 ;  /* 0x000000ffff057224 */ /* 0x000fe200078e000b */
[----:B------:R-:W-:Y:S01]  /*ec50*/  ULDC.64 UR8, c[0x0][0x208] ;  /* 0x0000820000087ab9 */ /* 0x000fe20000000a00 */
[----:B------:R-:W-:Y:S02]  /*ec60*/  IMAD R3, R9, UR4, RZ ;  /* 0x0000000409037c24 */ /* 0x000fe4000f8e02ff */
[----:B------:R-:W-:Y:S02]  /*ec70*/  VIADD R0, R17, 0x40 ;  /* 0x0000004011007836 */ /* 0x000fe40000000000 */
        /* <DEDUP_REMOVED lines=8> */
[----:B------:R2:W-:Y:S04]  /*ed00*/  @!P4 STG.E.128 desc[UR8][R12.64], RZ ;  /* 0x000000ff0c00c986 */ /* 0x0005e8000c101d08 */
[----:B------:R2:W-:Y:S02]  /*ed10*/  @!P5 STG.E.128 desc[UR8][R12.64+0x80], RZ ;  /* 0x000080ff0c00d986 */ /* 0x0005e4000c101d08 */
.L_x_5805:
[----:B------:R-:W-:Y:S05]  /*ed20*/  BSYNC B1 ;  /* 0x0000000000017941 */ /* 0x000fea0003800000 */
.L_x_5804:
        /* <DEDUP_REMOVED lines=8> */
[----:B------:R-:W-:Y:S02]  /*edb0*/  IMAD.X R0, RZ, RZ, R9, P2 ;  /* 0x000000ffff007224 */ /* 0x000fe400010e0609 */
[----:B------:R-:W-:Y:S02]  /*edc0*/  VIADD R10, R17, 0x40 ;  /* 0x00000040110a7836 */ /* 0x000fe40000000000 */
[----:B------:R-:W-:-:S02]  /*edd0*/  IMAD R0, R0, UR4, RZ ;  /* 0x0000000400007c24 */ /* 0x000fc4000f8e02ff */
[----:B------:R-:W-:Y:S01]  /*ede0*/  IMAD.WIDE.U32 R4, R3, UR4, R4 ;  /* 0x0000000403047c25 */ /* 0x000fe2000f8e0004 */
[----:B------:R-:W-:Y:S02]  /*edf0*/  ULDC UR4, c[0x0][0xa8c] ;  /* 0x0002a30000047ab9 */ /* 0x000fe40000000800 */
[----:B------:R-:W-:Y:S01]  /*ee00*/  ISETP.GE.AND P3, PT, R17, UR4, PT ;  /* 0x0000000411007c0c */ /* 0x000fe2000bf66270 */
[----:B------:R-:W-:Y:S01]  /*ee10*/  IMAD R3, R3, UR5, R0 ;  /* 0x0000000503037c24 */ /* 0x000fe2000f8e0200 */
[----:B------:R-:W-:Y:S02]  /*ee20*/  ISETP.GE.AND P4, PT, R10, UR4, PT ;  /* 0x000000040a007c0c */ /* 0x000fe4000bf86270 */
[----:B--2---:R-:W-:Y:S02]  /*ee30*/  LEA R12, P2, R4, UR6, 0x1 ;  /* 0x00000006040c7c11 */ /* 0x004fe4000f8408ff */
[----:B------:R-:W-:-:S04]  /*ee40*/  IADD3 R3, R5, R3, RZ ;  /* 0x0000000305037210 */ /* 0x000fc80007ffe0ff */
[----:B------:R-:W-:-:S05]  /*ee50*/  LEA.HI.X R13, R4, UR7, R3, 0x1, P2 ;  /* 0x00000007040d7c11 */ /* 0x000fca00090f0c03 */
[----:B------:R3:W-:Y:S04]  /*ee60*/  @!P3 STG.E.128 desc[UR8][R12.64], RZ ;  /* 0x000000ff0c00b986 */ /* 0x0007e8000c101d08 */
[----:B------:R3:W-:Y:S02]  /*ee70*/  @!P4 STG.E.128 desc[UR8][R12.64+0x80], RZ ;  /* 0x000080ff0c00c986 */ /* 0x0007e4000c101d08 */
.L_x_5807:
[----:B------:R-:W-:Y:S05]  /*ee80*/  BSYNC B1 ;  /* 0x0000000000017941 */ /* 0x000fea0003800000 */
.L_x_5806:
        /* <DEDUP_REMOVED lines=16> */
[----:B--23--:R-:W-:Y:S01]  /*ef90*/  LEA R12, P1, R4, UR6, 0x1 ;  /* 0x00000006040c7c11 */ /* 0x00cfe2000f8208ff */
[----:B------:R-:W-:-:S05]  /*efa0*/  IMAD.IADD R3, R5, 0x1, R3 ;  /* 0x0000000105037824 */ /* 0x000fca00078e0203 */
[----:B------:R-:W-:-:S05]  /*efb0*/  LEA.HI.X R13, R4, UR7, R3, 0x1, P1 ;  /* 0x00000007040d7c11 */ /* 0x000fca00088f0c03 */
[----:B------:R4:W-:Y:S04]  /*efc0*/  @!P2 STG.E.128 desc[UR8][R12.64], RZ ;  /* 0x000000ff0c00a986 */ /* 0x0009e8000c101d08 */
[----:B------:R4:W-:Y:S02]  /*efd0*/  @!P3 STG.E.128 desc[UR8][R12.64+0x80], RZ ;  /* 0x000080ff0c00b986 */ /* 0x0009e4000c101d08 */
.L_x_5809:
[----:B------:R-:W-:Y:S05]  /*efe0*/  BSYNC B1 ;  /* 0x0000000000017941 */ /* 0x000fea0003800000 */
.L_x_5808:
[----:B------:R-:W-:Y:S05]  /*eff0*/  @P0 BRA `(.L_x_5800) ;  /* 0x00000000004c0947 */ /* 0x000fea0003800000 */
[----:B------:R-:W-:Y:S01]  /*f000*/  IADD3 R3, P0, R8, 0x60, RZ ;  /* 0x0000006008037810 */ /* 0x000fe20007f1e0ff */
[----:B------:R-:W-:Y:S01]  /*f010*/  ULDC.64 UR4, c[0x0][0xad8] ;  /* 0x0002b60000047ab9 */ /* 0x000fe20000000a00 */
[----:B------:R-:W-:Y:S01]  /*f020*/  IMAD.MOV.U32 R4, RZ, RZ, R6 ;  /* 0x000000ffff047224 */ /* 0x000fe200078e0006 */
[----:B------:R-:W-:Y:S01]  /*f030*/  IADD3 R0, R17, 0x40, RZ ;  /* 0x0000004011007810 */ /* 0x000fe20007ffe0ff */
[----:B------:R-:W-:Y:S01]  /*f040*/  IMAD.MOV.U32 R5, RZ, RZ, R11 ;  /* 0x000000ffff057224 */ /* 0x000fe200078e000b */
[----:B------:R-:W-:Y:S01]  /*f050*/  ULDC.64 UR6, c[0x0][0xa80] ;  /* 0x0002a00000067ab9 */ /* 0x000fe20000000a00 */
[----:B------:R-:W-:Y:S01]  /*f060*/  IMAD.X R8, RZ, RZ, R9, P0 ;  /* 0x000000ffff087224 */ /* 0x000fe200000e0609 */
[----:B------:R-:W-:Y:S01]  /*f070*/  ULDC.64 UR8, c[0x0][0x208] ;  /* 0x0000820000087ab9 */ /* 0x000fe20000000a00 */
[----:B------:R-:W-:-:S04]  /*f080*/  IMAD.WIDE.U32 R4, R3, UR4, R4 ;  /* 0x0000000403047c25 */ /* 0x000fc8000f8e0004 */
[----:B------:R-:W-:Y:S01]  /*f090*/  IMAD R8, R8, UR4, RZ ;  /* 0x0000000408087c24 */ /* 0x000fe2000f8e02ff */
[----:B------:R-:W-:Y:S01]  /*f0a0*/  ULDC UR4, c[0x0][0xa8c] ;  /* 0x0002a30000047ab9 */ /* 0x000fe20000000800 */
[----:B------:R-:W-:Y:S02]  /*f0b0*/  LEA R6, P0, R4, UR6, 0x1 ;  /* 0x0000000604067c11 */ /* 0x000fe4000f8008ff */
[----:B------:R-:W-:Y:S01]  /*f0c0*/  IMAD R3, R3, UR5, R8 ;  /* 0x0000000503037c24 */ /* 0x000fe2000f8e0208 */
[----:B------:R-:W-:Y:S02]  /*f0d0*/  ISETP.GE.AND P1, PT, R17, UR4, PT ;  /* 0x0000000411007c0c */ /* 0x000fe4000bf26270 */
[----:B------:R-:W-:Y:S01]  /*f0e0*/  ISETP.GE.AND P2, PT, R0, UR4, PT ;  /* 0x0000000400007c0c */ /* 0x000fe2000bf46270 */
[----:B------:R-:W-:-:S05]  /*f0f0*/  IMAD.IADD R3, R5, 0x1, R3 ;  /* 0x0000000105037824 */ /* 0x000fca00078e0203 */
[----:B------:R-:W-:-:S05]  /*f100*/  LEA.HI.X R7, R4, UR7, R3, 0x1, P0 ;  /* 0x0000000704077c11 */ /* 0x000fca00080f0c03 */
[----:B------:R0:W-:Y:S04]  /*f110*/  @!P1 STG.E.128 desc[UR8][R6.64], RZ ;  /* 0x000000ff06009986 */ /* 0x0001e8000c101d08 */
[----:B------:R0:W-:Y:S02]  /*f120*/  @!P2 STG.E.128 desc[UR8][R6.64+0x80], RZ ;  /* 0x000080ff0600a986 */ /* 0x0001e4000c101d08 */
.L_x_5800:
[----:B------:R-:W-:Y:S05]  /*f130*/  BSYNC B0 ;  /* 0x0000000000007941 */ /* 0x000fea0003800000 */
.L_x_5791:
[----:B------:R-:W-:Y:S02]  /*f140*/  ULDC UR4, c[0x0][0xc14] ;  /* 0x0003050000047ab9 */ /* 0x000fe40000000800 */
[----:B-1----:R-:W-:-:S13]  /*f150*/  ISETP.GE.AND P0, PT, R51, UR4, PT ;  /* 0x0000000433007c0c */ /* 0x002fda000bf06270 */
[----:B------:R-:W-:Y:S05]  /*f160*/  @!P0 BRA `(.L_x_5810) ;  /* 0xffffff1c00048947 */ /* 0x000fea000383ffff */
[----:B------:R-:W-:Y:S05]  /*f170*/  EXIT ;  /* 0x000000000000794d */ /* 0x000fea0003800000 */
.L_x_5766:
[----:B------:R-:W-:-:S08]  /*f180*/  NOP ;  /* 0x0000000000007918 */ /* 0x000fd00000000000 */
[----:B--2---:R-:W0:-:S00]  /*f190*/  USETMAXREG.DEALLOC.CTAPOOL 0x18 ;  /* 0x00000018000079c8 */ /* 0x004e0000080e0500 */
        /* <DEDUP_REMOVED lines=60> */
.L_x_5815:
        /* <DEDUP_REMOVED lines=17> */
.L_x_5814:
[----:B------:R-:W-:Y:S05]  /*f670*/  BSYNC B0 ;  /* 0x0000000000007941 */ /* 0x000fea0003800000 */
.L_x_5813:
        /* <DEDUP_REMOVED lines=26> */
.L_x_5811:
        /* <DEDUP_REMOVED lines=12> */
[----:B0-----:R-:W-:Y:S01]  /*f8e0*/  IADD3 R11, RZ, -R3, RZ ;  /* 0x80000003ff0b7210 */ /* 0x001fe20007ffe0ff */
[----:B------:R-:W-:Y:S06]  /*f8f0*/  @!P0 BRA `(.L_x_5816) ;  /* 0x0000000000088947 */ /* 0x000fec0003800000 */
[----:B------:R-:W-:-:S05]  /*f900*/  VIADD R9, R5, 0xffffffff ;  /* 0xffffffff05097836 */ /* 0x000fca0000000000 */
[----:B------:R0:W1:Y:S02]  /*f910*/  SHFL.IDX PT, R16, R2, R9, 0x1f ;  /* 0x00001f0902107589 */ /* 0x00006400000e0000 */
.L_x_5816:
[----:B-1----:R-:W-:Y:S01]  /*f920*/  IMAD R16, R16, UR4, R7 ;  /* 0x0000000410107c24 */ /* 0x002fe2000f8e0207 */
[----:B------:R-:W-:Y:S01]  /*f930*/  IADD3 R19, R5, R19, RZ ;  /* 0x0000001305137210 */ /* 0x000fe20007ffe0ff */
[----:B------:R-:W-:Y:S02]  /*f940*/  IMAD R7, R11, R6, RZ ;  /* 0x000000060b077224 */ /* 0x000fe400078e02ff */
[----:B0-----:R-:W-:Y:S01]  /*f950*/  IMAD.MOV.U32 R2, RZ, RZ, RZ ;  /* 0x000000ffff027224 */ /* 0x001fe200078e00ff */
[----:B------:R-:W-:-:S03]  /*f960*/  IADD3 R17, -R16, UR6, RZ ;  /* 0x0000000610117c10 */ /* 0x000fc6000fffe1ff */
        /* <DEDUP_REMOVED lines=20> */
.L_x_5812:
[----:B------:R-:W-:Y:S02]  /*fab0*/  IMAD.MOV.U32 R17, RZ, RZ, RZ ;  /* 0x000000ffff117224 */ /* 0x000fe400078e00ff */
[----:B------:R-:W-:Y:S02]  /*fac0*/  IMAD.U32 R16, RZ, RZ, UR6 ;  /* 0x00000006ff107e24 */ /* 0x000fe4000f8e00ff */
[----:B------:R-:W-:-:S07]  /*fad0*/  IMAD.MOV.U32 R18, RZ, RZ, RZ ;  /* 0x000000ffff127224 */ /* 0x000fce00078e00ff */
.L_x_5817:
        /* <DEDUP_REMOVED lines=20> */
.L_x_5882:
        /* <DEDUP_REMOVED lines=9> */
[----:B------:R-:W-:Y:S01]  /*fcb0*/  ISETP.NE.AND.EX P0, PT, RZ, UR5, PT, P0 ;  /* 0x00000005ff007c0c */ /* 0x000fe2000bf05300 */
[----:B------:R-:W-:Y:S01]  /*fcc0*/  IMAD.MOV.U32 R6, RZ, RZ, RZ ;  /* 0x000000ffff067224 */ /* 0x000fe200078e00ff */
        /* <DEDUP_REMOVED lines=12> */
[----:B------:R-:W-:Y:S02]  /*fd90*/  ISETP.NE.U32.AND P0, PT, RZ, UR4, PT ;  /* 0x00000004ff007c0c */ /* 0x000fe4000bf05070 */
[C---:B------:R-:W-:Y:S02]  /*fda0*/  SHF.L.U32 R7, R5.reuse, 0x2, RZ ;  /* 0x0000000205077819 */ /* 0x040fe400000006ff */
        /* <DEDUP_REMOVED lines=29> */
.L_x_5819:
[--C-:B-1---5:R-:W-:Y:S01]  /*ff80*/  IMAD.IADD R2, R6, 0x1, -R0.reuse ;  /* 0x0000000106027824 */ /* 0x122fe200078e0a00 */
[----:B------:R-:W-:Y:S01]  /*ff90*/  BSSY B6, `(.L_x_5820) ;  /* 0x00002eb000067945 */ /* 0x000fe20003800000 */
[----:B------:R-:W-:Y:S02]  /*ffa0*/  IMAD.IADD R3, R7, 0x1, R0 ;  /* 0x0000000107037824 */ /* 0x000fe400078e0200 */
[C---:B------:R-:W-:Y:S01]  /*ffb0*/  VIADD R0, R2.reuse, 0xaf ;  /* 0x000000af02007836 */ /* 0x040fe20000000000 */
[----:B------:R-:W-:Y:S01]  /*ffc0*/  STL [R1+0x24], R2 ;  /* 0x0000240201007387 */ /* 0x000fe20000100800 */
[----:B------:R-:W-:Y:S02]  /*ffd0*/  ISETP.GT.AND P0, PT, R2, RZ, PT ;  /* 0x000000ff0200720c */ /* 0x000fe40003f04270 */
        /* <DEDUP_REMOVED lines=24> */
.L_x_5821:
        /* <DEDUP_REMOVED lines=23> */
.L_x_5823:
        /* <DEDUP_REMOVED lines=9> */
[----:B------:R-:W-:Y:S01]  /*10360*/  MOV R4, UR6 ;  /* 0x0000000600047c02 */ /* 0x000fe20008000f00 */
[----:B------:R-:W-:Y:S02]  /*10370*/  IMAD.U32 R5, RZ, RZ, UR7 ;  /* 0x00000007ff057e24 */ /* 0x000fe4000f8e00ff */
[----:B------:R-:W-:Y:S02]  /*10380*/  IMAD.U32 R6, RZ, RZ, UR8 ;  /* 0x00000008ff067e24 */ /* 0x000fe4000f8e00ff */
[----:B------:R-:W-:-:S02]  /*10390*/  IMAD.U32 R7, RZ, RZ, UR9 ;  /* 0x00000009ff077e24 */ /* 0x000fc4000f8e00ff */
[----:B------:R-:W-:Y:S02]  /*103a0*/  IMAD.U32 R10, RZ, RZ, UR4 ;  /* 0x00000004ff0a7e24 */ /* 0x000fe4000f8e00ff */
[----:B------:R-:W-:Y:S02]  /*103b0*/  IMAD.U32 R11, RZ, RZ, UR5 ;  /* 0x00000005ff0b7e24 */ /* 0x000fe4000f8e00ff */
[----:B------:R-:W-:Y:S02]  /*103c0*/  IMAD.MOV.U32 R8, RZ, RZ, 0x70 ;  /* 0x00000070ff087424 */ /* 0x000fe400078e00ff */
[----:B------:R-:W-:Y:S02]  /*103d0*/  IMAD.MOV.U32 R12, RZ, RZ, 0x1 ;  /* 0x00000001ff0c7424 */ /* 0x000fe400078e00ff */
[----:B0-----:R-:W-:-:S07]  /*103e0*/  IMAD.MOV.U32 R13, RZ, RZ, RZ ;  /* 0x000000ffff0d7224 */ /* 0x001fce00078e00ff */
[----:B------:R-:W-:-:S07]  /*103f0*/  LEPC R20, `(.L_x_5825) ;  /* 0x000000001014794e */ /* 0x000fce0000000000 */
[----:B-1----:R-:W-:Y:S05]  /*10400*/  CALL.ABS.NOINC R2 ;  /* 0x0000000002007343 */ /* 0x002fea0003c00000 */
.L_x_5825:
[----:B------:R-:W-:Y:S01]  /*10410*/  MOV R2, 0x0 ;  /* 0x0000000000027802 */ /* 0x000fe20000000f00 */
[----:B------:R-:W-:Y:S01]  /*10420*/  ULDC.64 UR6, c[0x4][0x1b8] ;  /* 0x01006e0000067ab9 */ /* 0x000fe20000000a00 */
[----:B------:R-:W-:Y:S01]  /*10430*/  ULDC.64 UR8, c[0x4][0x1c0] ;  /* 0x0100700000087ab9 */ /* 0x000fe20000000a00 */
[----:B------:R-:W-:Y:S01]  /*10440*/  ULDC.64 UR4, c[0x4][0xc0] ;  /* 0x0100300000047ab9 */ /* 0x000fe20000000a00 */
[----:B------:R-:W-:Y:S01]  /*10450*/  MOV R4, UR6 ;  /* 0x0000000600047c02 */ /* 0x000fe20008000f00 */
[----:B------:R-:W-:Y:S01]  /*10460*/  IMAD.U32 R5, RZ, RZ, UR7 ;  /* 0x00000007ff057e24 */ /* 0x000fe2000f8e00ff */
        /* <DEDUP_REMOVED lines=10> */
.L_x_5824:
        /* <DEDUP_REMOVED lines=20> */
[----:B------:R-:W-:-:S06]  /*10650*/  MOV R0, R8 ;  /* 0x0000000800007202 */ /* 0x000fcc0000000f00 */
        /* <DEDUP_REMOVED lines=11> */
.L_x_5826:
        /* <DEDUP_REMOVED lines=16> */
.L_x_5827:
        /* <DEDUP_REMOVED lines=16> */
.L_x_5898:
[----:B------:R-:W2:Y:S01]  /*10910*/  LDL R7, [R1+0x18] ;  /* 0x0000180001077983 */ /* 0x000ea20000100800 */
[----:B------:R-:W-:Y:S01]  /*10920*/  UMOV UR4, 0xffffffff ;  /* 0xffffffff00047882 */ /* 0x000fe20000000000 */
[----:B------:R-:W-:Y:S01]  /*10930*/  SHF.R.S32.HI R12, RZ, 0x1f, R0 ;  /* 0x0000001fff0c7819 */ /* 0x000fe20000011400 */
[----:B--2---:R-:W-:Y:S01]  /*10940*/  VIADD R7, R7, 0xffffffff ;  /* 0xffffffff07077836 */ /* 0x004fe20000000000 */
[----:B------:R-:W-:Y:S06]  /*10950*/  BRA.DIV UR4, `(.L_x_5829) ;  /* 0x0000003604487947 */ /* 0x000fec000b800000 */
[----:B------:R-:W-:-:S13]  /*10960*/  ELECT P6, URZ, PT ;  /* 0x00000000003f782f */ /* 0x000fda00038c0000 */
.L_x_5901:
        /* <DEDUP_REMOVED lines=25> */
.L_x_5831:
        /* <DEDUP_REMOVED lines=9> */
.L_x_5902:
        /* <DEDUP_REMOVED lines=11> */
.L_x_5833:
        /* <DEDUP_REMOVED lines=21> */
[----:B------:R-:W-:-:S03]  /*10d90*/  UIADD3 UR14, UR6, 0x23c00, URZ ;  /* 0x00023c00060e7890 */ /* 0x000fc6000fffe03f */
[----:B------:R-:W-:-:S04]  /*10da0*/  UMOV UR6, 0x0 ;  /* 0x0000000000067882 */ /* 0x000fc80000000000 */
[----:B------:R0:W-:Y:S02]  /*10db0*/  UTMALDG.4D [UR8], [UR4], desc[UR6] ;  /* 0x00000608040075b4 */ /* 0x0001e40008019000 */
[----:B0-----:R-:W-:Y:S01]  /*10dc0*/  UMOV UR8, UR14 ;  /* 0x0000000e00087c82 */ /* 0x001fe20008000000 */
[----:B------:R-:W-:Y:S02]  /*10dd0*/  UMOV UR10, UR15 ;  /* 0x0000000f000a7c82 */ /* 0x000fe40008000000 */
[----:B------:R0:W-:Y:S02]  /*10de0*/  UTMALDG.4D [UR8], [UR4], desc[UR6] ;  /* 0x00000608040075b4 */ /* 0x0001e40008019000 */
[----:B0-----:R-:W-:Y:S01]  /*10df0*/  NOP ;  /* 0x0000000000007918 */ /* 0x001fe20000000000 */
.L_x_5830:
        /* <DEDUP_REMOVED lines=9> */
[----:B------:R-:W-:Y:S01]  /*10e90*/  @P0 R2UR UR11, R17 ;  /* 0x00000000110b02ca */ /* 0x000fe200000e0000 */
[----:B------:R-:W-:Y:S01]  /*10ea0*/  UIADD3.X UR5, URZ, UR37, URZ, UP0, !UPT ;  /* 0x000000253f057290 */ /* 0x000fe200087fe43f */
[----:B------:R-:W-:Y:S01]  /*10eb0*/  BSSY B0, `(.L_x_5834) ;  /* 0x000001b000007945 */ /* 0x000fe20003800000 */
[----:B------:R-:W-:Y:S01]  /*10ec0*/  UMOV UR7, 0x12f00000 ;  /* 0x12f0000000077882 */ /* 0x000fe20000000000 */
[----:B------:R-:W-:Y:S01]  /*10ed0*/  UMOV UR10, URZ ;  /* 0x0000003f000a7c82 */ /* 0x000fe20008000000 */
[----:B------:R-:W-:Y:S01]  /*10ee0*/  UMOV UR14, 0x0 ;  /* 0x00000000000e7882 */ /* 0x000fe20000000000 */
[----:B------:R-:W-:Y:S01]  /*10ef0*/  UMOV UR15, 0x12f00000 ;  /* 0x12f00000000f7882 */ /* 0x000fe20000000000 */
[----:B------:R-:W-:Y:S01]  /*10f00*/  @P0 IMAD.MOV.U32 R8, RZ, RZ, 0x8000 ;  /* 0x00008000ff080424 */ /* 0x000fe200078e00ff */
[----:B0-----:R-:W-:Y:S01]  /*10f10*/  LEA R9, R10, R9, 0x18 ;  /* 0x000000090a097211 */ /* 0x001fe200078ec0ff */
[----:B------:R-:W-:Y:S03]  /*10f20*/  BAR.SYNC.DEFER_BLOCKING 0x8, 0x120 ;  /* 0x0204800000007b1d */ /* 0x000fe60000010000 */
[----:B------:R-:W-:-:S13]  /*10f30*/  R2UR UR16, R9 ;  /* 0x00000000091072ca */ /* 0x000fda00000e0000 */
[----:B------:R-:W-:Y:S02]  /*10f40*/  UIADD3 UR8, UR16, 0x16400, URZ ;  /* 0x0001640010087890 */ /* 0x000fe4000fffe03f */
[----:B------:R-:W-:Y:S01]  /*10f50*/  UIADD3 UR9, UR16, 0x34800, URZ ;  /* 0x0003480010097890 */ /* 0x000fe2000fffe03f */
[----:B------:R0:W-:Y:S08]  /*10f60*/  @P0 SYNCS.ARRIVE.TRANS64 RZ, [R9+URZ+0x34800], R8 ;  /* 0x0348000809ff09a7 */ /* 0x0001f0000800003f */
        /* <DEDUP_REMOVED lines=15> */
.L_x_5903:
[----:B------:R-:W-:Y:S05]  /*11060*/  BSYNC B0 ;  /* 0x0000000000007941 */ /* 0x000fea0003800000 */
.L_x_5834:
        /* <DEDUP_REMOVED lines=45> */
.L_x_5842:
[----:B0-----:R-:W0:Y:S01]  /*11340*/  S2R R3, SR_CgaCtaId ;  /* 0x0000000000037919 */ /* 0x001e220000008800 */
[----:B------:R-:W-:-:S04]  /*11350*/  MOV R2, 0x400 ;  /* 0x0000040000027802 */ /* 0x000fc80000000f00 */
[----:B0-----:R-:W-:Y:S02]  /*11360*/  LEA R2, R3, R2, 0x18 ;  /* 0x0000000203027211 */ /* 0x001fe400078ec0ff */
[----:B------:R-:W-:-:S03]  /*11370*/  SHF.L.U32 R3, R15, 0x1f, RZ ;  /* 0x0000001f0f037819 */ /* 0x000fc600000006ff */
[----:B------:R-:W-:-:S04]  /*11380*/  IMAD R2, R13, 0x8, R2 ;  /* 0x000000080d027824 */ /* 0x000fc800078e0202 */
[----:B------:R-:W0:Y:S02]  /*11390*/  SYNCS.PHASECHK.TRANS64.TRYWAIT P0, [R2+URZ+0x34840], R3 ;  /* 0x03484003020075a7 */ /* 0x000e24000800017f */
[----:B0-----:R-:W-:Y:S05]  /*113a0*/  @!P0 BRA `(.L_x_5843) ;  /* 0x0000002c00088947 */ /* 0x001fea0003800000 */
.L_x_5904:
        /* <DEDUP_REMOVED lines=11> */
.L_x_5844:
[----:B------:R-:W2:Y:S01]  /*11460*/  LDL R17, [R1+0x4] ;  /* 0x0000040001117983 */ /* 0x000ea20000100800 */
[----:B0-----:R-:W-:-:S03]  /*11470*/  MOV R3, 0x400 ;  /* 0x0000040000037802 */ /* 0x001fc60000000f00 */
[----:B------:R-:W3:Y:S04]  /*11480*/  LDL.LU R10, [R1+0x8] ;  /* 0x00000800010a7983 */ /* 0x000ee80000300800 */
[----:B------:R-:W4:Y:S01]  /*11490*/  LDL R9, [R1] ;  /* 0x0000000001097983 */ /* 0x000f220000100800 */
[----:B------:R-:W0:Y:S01]  /*114a0*/  S2R R11, SR_CgaCtaId ;  /* 0x00000000000b7919 */ /* 0x000e220000008800 */
[----:B------:R-:W-:Y:S02]  /*114b0*/  R2UR UR14, R2 ;  /* 0x00000000020e72ca */ /* 0x000fe400000e0000 */
[----:B------:R-:W-:Y:S01]  /*114c0*/  R2UR UR11, R6 ;  /* 0x00000000060b72ca */ /* 0x000fe200000e0000 */
[----:B------:R-:W-:Y:S01]  /*114d0*/  UIADD3 UR4, UP0, UR36, 0x370, URZ ;  /* 0x0000037024047890 */ /* 0x000fe2000ff1e03f */
[----:B------:R-:W-:-:S02]  /*114e0*/  R2UR UR12, R4 ;  /* 0x00000000040c72ca */ /* 0x000fc400000e0000 */
[----:B-----5:R-:W-:Y:S01]  /*114f0*/  R2UR UR13, R8 ;  /* 0x00000000080d72ca */ /* 0x020fe200000e0000 */
[----:B------:R-:W-:Y:S01]  /*11500*/  UIADD3.X UR5, URZ, UR37, URZ, UP0, !UPT ;  /* 0x000000253f057290 */ /* 0x000fe200087fe43f */
[----:B0-----:R-:W-:-:S05]  /*11510*/  LEA R3, R11, R3, 0x18 ;  /* 0x000000030b037211 */ /* 0x001fca00078ec0ff */
[----:B------:R-:W-:-:S05]  /*11520*/  IMAD R2, R13, 0xb000, R3 ;  /* 0x0000b0000d027824 */ /* 0x000fca00078e0203 */
[----:B------:R-:W-:Y:S01]  /*11530*/  R2UR UR8, R2 ;  /* 0x00000000020872ca */ /* 0x000fe200000e0000 */
[----:B------:R-:W-:Y:S01]  /*11540*/  VIADD R3, R3, 0x34800 ;  /* 0x0003480003037836 */ /* 0x000fe20000000000 */
[----:B------:R-:W-:Y:S01]  /*11550*/  UMOV UR10, URZ ;  /* 0x0000003f000a7c82 */ /* 0x000fe20008000000 */
[----:B------:R-:W-:Y:S01]  /*11560*/  UMOV UR6, 0x0 ;  /* 0x0000000000067882 */ /* 0x000fe20000000000 */
[----:B------:R-:W-:Y:S01]  /*11570*/  UMOV UR7, 0x14f00000 ;  /* 0x14f0000000077882 */ /* 0x000fe20000000000 */
[----:B------:R-:W-:-:S08]  /*11580*/  UMOV UR16, 0x40 ;  /* 0x0000004000107882 */ /* 0x000fd00000000000 */
[----:B------:R-:W-:Y:S01]  /*11590*/  UIADD3 UR15, UR8, 0x23c00, URZ ;  /* 0x00023c00080f7890 */ /* 0x000fe2000fffe03f */
[----:B--2---:R-:W-:-:S13]  /*115a0*/  R2UR UR9, R17 ;  /* 0x00000000110972ca */ /* 0x004fda00000e0000 */
[----:B------:R-:W-:Y:S02]  /*115b0*/  UIMAD UR11, UR11, 0xb0, UR9 ;  /* 0x000000b00b0b78a4 */ /* 0x000fe4000f8e0209 */
[----:B------:R-:W-:Y:S02]  /*115c0*/  UIADD3 UR9, UR14, 0x34830, URZ ;  /* 0x000348300e097890 */ /* 0x000fe4000fffe03f */
[----:B------:R-:W-:Y:S01]  /*115d0*/  UIADD3 UR14, UR8, 0x1e400, URZ ;  /* 0x0001e400080e7890 */ /* 0x000fe2000fffe03f */
[----:B---3--:R-:W-:Y:S01]  /*115e0*/  SHF.L.U32 R2, R10, 0x1f, RZ ;  /* 0x0000001f0a027819 */ /* 0x008fe200000006ff */
[----:B----4-:R-:W-:-:S05]  /*115f0*/  IMAD R3, R9, 0x8, R3 ;  /* 0x0000000809037824 */ /* 0x010fca00078e0203 */
[----:B------:R-:W-:Y:S02]  /*11600*/  UMOV UR8, UR14 ;  /* 0x0000000e00087c82 */ /* 0x000fe40008000000 */
[----:B------:R0:W-:Y:S02]  /*11610*/  UTMALDG.4D [UR8], [UR4], desc[UR6] ;  /* 0x00000608040075b4 */ /* 0x0001e40008019000 */
[----:B0-----:R-:W-:Y:S01]  /*11620*/  UMOV UR8, UR15 ;  /* 0x0000000f00087c82 */ /* 0x001fe20008000000 */
[----:B------:R-:W-:Y:S02]  /*11630*/  UMOV UR10, UR16 ;  /* 0x00000010000a7c82 */ /* 0x000fe40008000000 */
[----:B------:R0:W-:Y:S01]  /*11640*/  UTMALDG.4D [UR8], [UR4], desc[UR6] ;  /* 0x00000608040075b4 */ /* 0x0001e20008019000 */
[----:B------:R-:W1:Y:S02]  /*11650*/  SYNCS.PHASECHK.TRANS64.TRYWAIT P0, [R3+URZ+0x60], R2 ;  /* 0x00006002030075a7 */ /* 0x000e64000800017f */
[----:B01----:R-:W-:Y:S05]  /*11660*/  @!P0 BRA `(.L_x_5845) ;  /* 0x00000028006c8947 */ /* 0x003fea0003800000 */
.L_x_5905:
[----:B------:R-:W-:Y:S05]  /*11670*/  @P1 BRA `(.L_x_5846) ;  /* 0x0000000000301947 */ /* 0x000fea0003800000 */
[----:B------:R-:W1:Y:S01]  /*11680*/  S2R R9, SR_TID.X ;  /* 0x0000000000097919 */ /* 0x000e620000002100 */
[----:B------:R-:W-:Y:S01]  /*11690*/  MOV R10, 0x400 ;  /* 0x00000400000a7802 */ /* 0x000fe20000000f00 */
[----:B------:R-:W2:Y:S01]  /*116a0*/  S2R R11, SR_CgaCtaId ;  /* 0x00000000000b7919 */ /* 0x000ea20000008800 */
[----:B-1----:R-:W-:Y:S02]  /*116b0*/  LOP3.LUT R17, R9, 0x1f, RZ, 0xc0, !PT ;  /* 0x0000001f09117812 */ /* 0x002fe400078ec0ff */
[----:B------:R-:W3:Y:S02]  /*116c0*/  LDL R9, [R1] ;  /* 0x0000000001097983 */ /* 0x000ee40000100800 */
[----:B------:R-:W-:Y:S02]  /*116d0*/  ISETP.NE.AND P0, PT, R17, RZ, PT ;  /* 0x000000ff1100720c */ /* 0x000fe40003f05270 */
[----:B--2---:R-:W-:Y:S02]  /*116e0*/  LEA R10, R11, R10, 0x18 ;  /* 0x0000000a0b0a7211 */ /* 0x004fe400078ec0ff */
[----:B0-----:R-:W-:-:S03]  /*116f0*/  MOV R3, 0xb000 ;  /* 0x0000b00000037802 */ /* 0x001fc60000000f00 */
[----:B---3--:R-:W-:-:S04]  /*11700*/  IMAD R2, R9, 0x8, R10 ;  /* 0x0000000809027824 */ /* 0x008fc800078e020a */
[----:B------:R1:W-:Y:S02]  /*11710*/  SYNCS.ARRIVE.TRANS64 RZ, [R2+URZ+0x34850], R3 ;  /* 0x0348500302ff79a7 */ /* 0x0003e4000800003f */
[----:B------:R-:W-:Y:S05]  /*11720*/  @!P0 BRA `(.L_x_5846) ;  /* 0x0000000000048947 */ /* 0x000fea0003800000 */
[----:B------:R-:W-:Y:S01]  /*11730*/  BPT.TRAP 0x1 ;  /* 0x000000040000795c */ /* 0x000fe20000300000 */
.L_x_5846:
        /* <DEDUP_REMOVED lines=25> */
[----:B------:R-:W-:-:S07]  /*118d0*/  UIADD3 UR14, UR14, 0x5c00, URZ ;  /* 0x00005c000e0e7890 */ /* 0x000fce000fffe03f */
[----:B------:R1:W-:Y:S02]  /*118e0*/  UTMALDG.4D [UR8], [UR4], desc[UR6] ;  /* 0x00000608040075b4 */ /* 0x0003e40008019000 */
[----:B-1----:R-:W-:Y:S01]  /*118f0*/  UMOV UR8, UR14 ;  /* 0x0000000e00087c82 */ /* 0x002fe20008000000 */
[----:B------:R-:W-:Y:S02]  /*11900*/  UMOV UR10, UR15 ;  /* 0x0000000f000a7c82 */ /* 0x000fe40008000000 */
[----:B------:R0:W-:Y:S02]  /*11910*/  UTMALDG.4D [UR8], [UR4], desc[UR6] ;  /* 0x00000608040075b4 */ /* 0x0001e40008019000 */
[----:B0-----:R-:W-:Y:S01]  /*11920*/  NOP ;  /* 0x0000000000007918 */ /* 0x001fe20000000000 */
.L_x_5841:
[----:B------:R-:W-:Y:S05]  /*11930*/  BSYNC B2 ;  /* 0x0000000000027941 */ /* 0x000fea0003800000 */
.L_x_5840:
[----:B------:R-:W2:Y:S04]  /*11940*/  LDL.LU R2, [R1+0x18] ;  /* 0x0000180001027983 */ /* 0x000ea80000300800 */
[----:B------:R0:W-:Y:S04]  /*11950*/  STL [R1], R13 ;  /* 0x0000000d01007387 */ /* 0x0001e80000100800 */
[----:B------:R0:W-:Y:S02]  /*11960*/  STL [R1+0x8], R15 ;  /* 0x0000080f01007387 */ /* 0x0001e40000100800 */
[----:B0-2---:R-:W-:-:S07]  /*11970*/  VIADD R6, R2, 0xfffffffd ;  /* 0xfffffffd02067836 */ /* 0x005fce0000000000 */
.L_x_5839:
[----:B------:R-:W-:Y:S05]  /*11980*/  BSYNC B1 ;  /* 0x0000000000017941 */ /* 0x000fea0003800000 */
.L_x_5838:
[----:B------:R-:W-:-:S05]  /*11990*/  IMAD.MOV R14, RZ, RZ, -R14 ;  /* 0x000000ffff0e7224 */ /* 0x000fca00078e0a0e */
[----:B------:R-:W-:-:S13]  /*119a0*/  ISETP.NE.AND P0, PT, R7, R14, PT ;  /* 0x0000000e0700720c */ /* 0x000fda0003f05270 */
[----:B------:R-:W-:Y:S05]  /*119b0*/  @!P0 BRA `(.L_x_5837) ;  /* 0x0000000c00e08947 */ /* 0x000fea0003800000 */
[----:B------:R-:W-:-:S07]  /*119c0*/  IMAD.MOV.U32 R10, RZ, RZ, R5 ;  /* 0x000000ffff0a7224 */ /* 0x000fce00078e0005 */
.L_x_5861:
        /* <DEDUP_REMOVED lines=33> */
.L_x_5849:
[----:B------:R-:W1:Y:S01]  /*11be0*/  S2R R3, SR_CgaCtaId ;  /* 0x0000000000037919 */ /* 0x000e620000008800 */
[----:B------:R-:W-:-:S04]  /*11bf0*/  MOV R2, 0x400 ;  /* 0x0000040000027802 */ /* 0x000fc80000000f00 */
[----:B-1----:R-:W-:Y:S02]  /*11c00*/  LEA R2, R3, R2, 0x18 ;  /* 0x0000000203027211 */ /* 0x002fe400078ec0ff */
[----:B------:R-:W-:-:S03]  /*11c10*/  SHF.L.U32 R3, R8, 0x1f, RZ ;  /* 0x0000001f08037819 */ /* 0x000fc600000006ff */
[----:B------:R-:W-:-:S04]  /*11c20*/  IMAD R2, R7, 0x8, R2 ;  /* 0x0000000807027824 */ /* 0x000fc800078e0202 */
[----:B------:R-:W1:Y:S02]  /*11c30*/  SYNCS.PHASECHK.TRANS64.TRYWAIT P0, [R2+URZ+0x34840], R3 ;  /* 0x03484003020075a7 */ /* 0x000e64000800017f */
[----:B-1----:R-:W-:Y:S05]  /*11c40*/  @!P0 BRA `(.L_x_5850) ;  /* 0x0000002400088947 */ /* 0x002fea0003800000 */
.L_x_5906:
        /* <DEDUP_REMOVED lines=11> */
.L_x_5851:
[----:B------:R-:W2:Y:S01]  /*11d00*/  LDL R15, [R1+0x4] ;  /* 0x00000400010f7983 */ /* 0x000ea20000100800 */
[----:B------:R-:W-:-:S03]  /*11d10*/  MOV R13, 0x400 ;  /* 0x00000400000d7802 */ /* 0x000fc60000000f00 */
[----:B-1----:R-:W3:Y:S04]  /*11d20*/  LDL.LU R3, [R1+0x8] ;  /* 0x0000080001037983 */ /* 0x002ee80000300800 */
        /* <DEDUP_REMOVED lines=30> */
.L_x_5907:
        /* <DEDUP_REMOVED lines=8> */
.L_x_5853:
        /* <DEDUP_REMOVED lines=23> */
[----:B------:R-:W-:-:S03]  /*12100*/  UIADD3 UR14, UR6, 0x5c00, URZ ;  /* 0x00005c00060e7890 */ /* 0x000fc6000fffe03f */
[----:B------:R-:W-:-:S04]  /*12110*/  UMOV UR6, 0x0 ;  /* 0x0000000000067882 */ /* 0x000fc80000000000 */
[----:B------:R1:W-:Y:S02]  /*12120*/  UTMALDG.4D [UR8], [UR4], desc[UR6] ;  /* 0x00000608040075b4 */ /* 0x0003e40008019000 */
[----:B-1----:R-:W-:Y:S01]  /*12130*/  UMOV UR8, UR14 ;  /* 0x0000000e00087c82 */ /* 0x002fe20008000000 */
[----:B------:R-:W-:Y:S02]  /*12140*/  UMOV UR10, UR15 ;  /* 0x0000000f000a7c82 */ /* 0x000fe40008000000 */
[----:B------:R0:W-:Y:S02]  /*12150*/  UTMALDG.4D [UR8], [UR4], desc[UR6] ;  /* 0x00000608040075b4 */ /* 0x0001e40008019000 */
[----:B0-----:R-:W-:Y:S01]  /*12160*/  NOP ;  /* 0x0000000000007918 */ /* 0x001fe20000000000 */
.L_x_5848:
[----:B------:R-:W-:Y:S05]  /*12170*/  BSYNC B1 ;  /* 0x0000000000017941 */ /* 0x000fea0003800000 */
.L_x_5847:
        /* <DEDUP_REMOVED lines=10> */
[----:B------:R-:W-:Y:S02]  /*12220*/  IADD3 R9, R6, -0x1, RZ ;  /* 0xffffffff06097810 */ /* 0x000fe40007ffe0ff */
        /* <DEDUP_REMOVED lines=21> */
.L_x_5856:
[----:B------:R-:W2:Y:S01]  /*12380*/  S2R R3, SR_CgaCtaId ;  /* 0x0000000000037919 */ /* 0x000ea20000008800 */
[----:B------:R-:W-:-:S04]  /*12390*/  MOV R2, 0x400 ;  /* 0x0000040000027802 */ /* 0x000fc80000000f00 */
[----:B--2---:R-:W-:Y:S02]  /*123a0*/  LEA R2, R3, R2, 0x18 ;  /* 0x0000000203027211 */ /* 0x004fe400078ec0ff */
[----:B------:R-:W-:-:S03]  /*123b0*/  SHF.L.U32 R3, R13, 0x1f, RZ ;  /* 0x0000001f0d037819 */ /* 0x000fc600000006ff */
[----:B------:R-:W-:-:S04]  /*123c0*/  IMAD R2, R14, 0x8, R2 ;  /* 0x000000080e027824 */ /* 0x000fc800078e0202 */
[----:B------:R-:W2:Y:S02]  /*123d0*/  SYNCS.PHASECHK.TRANS64.TRYWAIT P0, [R2+URZ+0x34840], R3 ;  /* 0x03484003020075a7 */ /* 0x000ea4000800017f */
[----:B--2---:R-:W-:Y:S05]  /*123e0*/  @!P0 BRA `(.L_x_5857) ;  /* 0x0000001c00488947 */ /* 0x004fea0003800000 */
.L_x_5908:
        /* <DEDUP_REMOVED lines=11> */
.L_x_5858:
        /* <DEDUP_REMOVED lines=24> */
[----:B------:R-:W-:Y:S01]  /*12620*/  UIADD3 UR15, UR8, 0x23c00, URZ ;  /* 0x00023c00080f7890 */ /* 0x000fe2000fffe03f */
[----:B------:R-:W-:-:S04]  /*12630*/  IMAD R2, R7, 0x8, R2 ;  /* 0x0000000807027824 */ /* 0x000fc800078e0202 */
[----:B------:R-:W-:Y:S02]  /*12640*/  UMOV UR8, UR14 ;  /* 0x0000000e00087c82 */ /* 0x000fe40008000000 */
[----:B------:R0:W-:Y:S02]  /*12650*/  UTMALDG.4D [UR8], [UR4], desc[UR6] ;  /* 0x00000608040075b4 */ /* 0x0001e40008019000 */
[----:B0-----:R-:W-:Y:S01]  /*12660*/  UMOV UR8, UR15 ;  /* 0x0000000f00087c82 */ /* 0x001fe20008000000 */
[----:B------:R-:W-:Y:S02]  /*12670*/  UMOV UR10, UR16 ;  /* 0x00000010000a7c82 */ /* 0x000fe40008000000 */
[----:B------:R0:W-:Y:S01]  /*12680*/  UTMALDG.4D [UR8], [UR4], desc[UR6] ;  /* 0x00000608040075b4 */ /* 0x0001e20008019000 */
[----:B------:R-:W1:Y:S02]  /*12690*/  SYNCS.PHASECHK.TRANS64.TRYWAIT P1, [R2+URZ+0x60], R8 ;  /* 0x00006008020075a7 */ /* 0x000e64000802017f */
[----:B01----:R-:W-:Y:S05]  /*126a0*/  @!P1 BRA `(.L_x_5859) ;  /* 0x0000001800ac9947 */ /* 0x003fea0003800000 */
.L_x_5909:
[----:B------:R-:W-:Y:S05]  /*126b0*/  @P0 BRA `(.L_x_5860) ;  /* 0x00000000001c0947 */ /* 0x000fea0003800000 */
[----:B------:R-:W1:Y:S02]  /*126c0*/  S2R R3, SR_TID.X ;  /* 0x0000000000037919 */ /* 0x000e640000002100 */
[----:B-1----:R-:W-:-:S04]  /*126d0*/  LOP3.LUT R3, R3, 0x1f, RZ, 0xc0, !PT ;  /* 0x0000001f03037812 */ /* 0x002fc800078ec0ff */
[----:B------:R-:W-:Y:S02]  /*126e0*/  ISETP.NE.AND P1, PT, R3, RZ, PT ;  /* 0x000000ff0300720c */ /* 0x000fe40003f25270 */
[----:B------:R-:W-:-:S04]  /*126f0*/  MOV R3, 0xb000 ;  /* 0x0000b00000037802 */ /* 0x000fc80000000f00 */
[----:B------:R1:W-:Y:S07]  /*12700*/  SYNCS.ARRIVE.TRANS64 RZ, [R2+URZ+0x50], R3 ;  /* 0x0000500302ff79a7 */ /* 0x0003ee000800003f */
[----:B------:R-:W-:Y:S05]  /*12710*/  @!P1 BRA `(.L_x_5860) ;  /* 0x0000000000049947 */ /* 0x000fea0003800000 */
[----:B------:R-:W-:Y:S01]  /*12720*/  BPT.TRAP 0x1 ;  /* 0x000000040000795c */ /* 0x000fe20000300000 */
.L_x_5860:
        /* <DEDUP_REMOVED lines=26> */
[----:B------:R-:W-:Y:S02]  /*128d0*/  UMOV UR10, UR15 ;  /* 0x0000000f000a7c82 */ /* 0x000fe40008000000 */
[----:B------:R1:W-:Y:S02]  /*128e0*/  UTMALDG.4D [UR8], [UR4], desc[UR6] ;  /* 0x00000608040075b4 */ /* 0x0003e40008019000 */
[----:B-1----:R-:W-:Y:S01]  /*128f0*/  NOP ;  /* 0x0000000000007918 */ /* 0x002fe20000000000 */
.L_x_5855:
[----:B------:R-:W-:Y:S05]  /*12900*/  BSYNC B1 ;  /* 0x0000000000017941 */ /* 0x000fea0003800000 */
.L_x_5854:
[C---:B------:R-:W-:Y:S01]  /*12910*/  ISETP.GT.AND P0, PT, R6.reuse, 0x1, PT ;  /* 0x000000010600780c */ /* 0x040fe20003f04270 */
[----:B------:R-:W-:-:S12]  /*12920*/  VIADD R6, R6, 0xfffffffe ;  /* 0xfffffffe06067836 */ /* 0x000fd80000000000 */
[----:B------:R-:W-:Y:S05]  /*12930*/  @P0 BRA `(.L_x_5861) ;  /* 0xfffffff000240947 */ /* 0x000fea000383ffff */
.L_x_5837:
[----:B------:R-:W-:Y:S05]  /*12940*/  BSYNC B0 ;  /* 0x0000000000007941 */ /* 0x000fea0003800000 */
.L_x_5836:
        /* <DEDUP_REMOVED lines=18> */
.L_x_5863:
[----:B------:R-:W-:Y:S05]  /*12a70*/  BSYNC B0 ;  /* 0x0000000000007941 */ /* 0x000fea0003800000 */
.L_x_5862:
        /* <DEDUP_REMOVED lines=11> */
.L_x_5910:
        /* <DEDUP_REMOVED lines=11> */
.L_x_5867:
        /* <DEDUP_REMOVED lines=24> */
[----:B-1----:R-:W-:Y:S01]  /*12d60*/  UMOV UR8, UR14 ;  /* 0x0000000e00087c82 */ /* 0x002fe20008000000 */
[----:B------:R-:W-:Y:S02]  /*12d70*/  UMOV UR10, UR15 ;  /* 0x0000000f000a7c82 */ /* 0x000fe40008000000 */
[----:B------:R1:W-:Y:S02]  /*12d80*/  UTMALDG.4D [UR8], [UR4], desc[UR6] ;  /* 0x00000608040075b4 */ /* 0x0003e40008019000 */
[----:B-1----:R-:W-:Y:S01]  /*12d90*/  NOP ;  /* 0x0000000000007918 */ /* 0x002fe20000000000 */
.L_x_5865:
[----:B------:R-:W-:Y:S05]  /*12da0*/  BSYNC B0 ;  /* 0x0000000000007941 */ /* 0x000fea0003800000 */
.L_x_5864:
        /* <DEDUP_REMOVED lines=9> */
.L_x_5822:
[----:B------:R-:W-:Y:S05]  /*12e40*/  BSYNC B6 ;  /* 0x0000000000067941 */ /* 0x000fea0003800000 */
.L_x_5820:
[----:B------:R-:W-:-:S03]  /*12e50*/  UMOV UR4, 0xffffffff ;  /* 0xffffffff00047882 */ /* 0x000fc60000000000 */
[----:B------:R-:W-:Y:S05]  /*12e60*/  BRA.DIV UR4, `(.L_x_5868) ;  /* 0x0000001204e47947 */ /* 0x000fea000b800000 */
[----:B------:R2:W3:Y:S04]  /*12e70*/  SHFL.IDX PT, R4, R16, RZ, 0x1f ;  /* 0x00001fff10047589 */ /* 0x0004e800000e0000 */
[----:B------:R2:W4:Y:S02]  /*12e80*/  SHFL.IDX PT, R5, R16, 0x1, 0x1f ;  /* 0x00201f0010057f89 */ /* 0x00052400000e0000 */
.L_x_5914:
[----:B01----:R-:W0:Y:S01]  /*12e90*/  S2R R0, SR_TID.X ;  /* 0x0000000000007919 */ /* 0x003e220000002100 */
[----:B------:R-:W-:Y:S01]  /*12ea0*/  ULDC UR4, c[0x0][0xc14] ;  /* 0x0003050000047ab9 */ /* 0x000fe20000000800 */
[----:B------:R-:W-:Y:S01]  /*12eb0*/  BSSY B0, `(.L_x_5869) ;  /* 0x000000c000007945 */ /* 0x000fe20003800000 */
[----:B------:R-:W-:Y:S02]  /*12ec0*/  MOV R3, RZ ;  /* 0x000000ff00037202 */ /* 0x000fe40000000f00 */
        /* <DEDUP_REMOVED lines=10> */
.L_x_5870:
[----:B------:R-:W-:Y:S05]  /*12f70*/  BSYNC B0 ;  /* 0x0000000000007941 */ /* 0x000fea0003800000 */
.L_x_5869:
        /* <DEDUP_REMOVED lines=23> */
.L_x_5922:
[----:B------:R-:W-:Y:S02]  /*130f0*/  ULDC UR4, c[0x0][0xc10] ;  /* 0x0003040000047ab9 */ /* 0x000fe40000000800 */
[----:B--2---:R-:W-:-:S04]  /*13100*/  IMAD.U32 R16, RZ, RZ, UR4 ;  /* 0x00000004ff107e24 */ /* 0x004fc8000f8e00ff */
[----:B-1----:R-:W-:-:S04]  /*13110*/  IMAD R6, R14, R16, RZ ;  /* 0x000000100e067224 */ /* 0x002fc800078e02ff */
[----:B----4-:R-:W-:-:S05]  /*13120*/  IMAD.IADD R5, R5, 0x1, R6 ;  /* 0x0000000105057824 */ /* 0x010fca00078e0206 */
[----:B---3--:R-:W-:-:S13]  /*13130*/  ISETP.GT.AND P0, PT, R5, R4, PT ;  /* 0x000000040500720c */ /* 0x008fda0003f04270 */
[----:B------:R-:W-:Y:S05]  /*13140*/  @P0 BRA `(.L_x_5872) ;  /* 0x0000000000b80947 */ /* 0x000fea0003800000 */
[----:B------:R-:W1:Y:S02]  /*13150*/  LDC R0, c[0x0][0xc14] ;  /* 0x00030500ff007b82 */ /* 0x000e640000000800 */
.L_x_5877:
        /* <DEDUP_REMOVED lines=15> */
.L_x_5875:
[----:B------:R-:W-:Y:S05]  /*13250*/  BSYNC B0 ;  /* 0x0000000000007941 */ /* 0x000fea0003800000 */
.L_x_5874:
        /* <DEDUP_REMOVED lines=23> */
.L_x_5930:
[----:B------:R-:W-:Y:S02]  /*133d0*/  ULDC UR4, c[0x0][0xc10] ;  /* 0x0003040000047ab9 */ /* 0x000fe40000000800 */
[----:B------:R-:W-:-:S05]  /*133e0*/  MOV R16, UR4 ;  /* 0x0000000400107c02 */ /* 0x000fca0008000f00 */
[----:B-1----:R-:W-:-:S04]  /*133f0*/  IMAD R6, R14, R16, RZ ;  /* 0x000000100e067224 */ /* 0x002fc800078e02ff */
[----:B------:R-:W-:-:S05]  /*13400*/  IMAD.IADD R5, R6, 0x1, R5 ;  /* 0x0000000106057824 */ /* 0x000fca00078e0205 */
[----:B------:R-:W-:-:S13]  /*13410*/  ISETP.GT.AND P0, PT, R5, R4, PT ;  /* 0x000000040500720c */ /* 0x000fda0003f04270 */
[----:B------:R-:W-:Y:S05]  /*13420*/  @!P0 BRA `(.L_x_5877) ;  /* 0xfffffffc004c8947 */ /* 0x000fea000383ffff */
.L_x_5872:
        /* <DEDUP_REMOVED lines=8> */
.L_x_5934:
[----:B------:R-:W-:Y:S01]  /*134b0*/  ISETP.NE.AND P0, PT, R7, RZ, PT ;  /* 0x000000ff0700720c */ /* 0x000fe20003f05270 */
[----:B------:R-:W-:-:S12]  /*134c0*/  IMAD.MOV.U32 R14, RZ, RZ, RZ ;  /* 0x000000ffff0e7224 */ /* 0x000fd800078e00ff */
[----:B------:R-:W-:Y:S05]  /*134d0*/  @!P0 BRA `(.L_x_5879) ;  /* 0x0000000000108947 */ /* 0x000fea0003800000 */
[----:B------:R-:W-:Y:S01]  /*134e0*/  UMOV UR4, 0xffffffff ;  /* 0xffffffff00047882 */ /* 0x000fe20000000000 */
[----:B------:R-:W-:Y:S02]  /*134f0*/  VIADD R12, R5, 0xffffffff ;  /* 0xffffffff050c7836 */ /* 0x000fe40000000000 */
[----:B------:R-:W-:Y:S05]  /*13500*/  BRA.DIV UR4, `(.L_x_5880) ;  /* 0x0000001604707947 */ /* 0x000fea000b800000 */
[----:B------:R3:W4:Y:S02]  /*13510*/  SHFL.IDX PT, R14, R2, R12, 0x1f ;  /* 0x00001f0c020e7589 */ /* 0x00072400000e0000 */
.L_x_5879:
        /* <DEDUP_REMOVED lines=12> */
[----:B------:R-:W-:Y:S01]  /*135e0*/  IMAD.HI.U32 R3, R3, R11, R2 ;  /* 0x0000000b03037227 */ /* 0x000fe200078e0002 */
[----:B------:R-:W-:-:S04]  /*135f0*/  IADD3 R2, R4, -R16, RZ ;  /* 0x8000001004027210 */ /* 0x000fc80007ffe0ff */
        /* <DEDUP_REMOVED lines=17> */
.L_x_5873:
[----:B------:R-:W-:Y:S01]  /*13710*/  UMOV UR4, URZ ;  /* 0x0000003f00047c82 */ /* 0x000fe20008000000 */
[----:B------:R-:W-:Y:S01]  /*13720*/  UMOV UR5, URZ ;  /* 0x0000003f00057c82 */ /* 0x000fe20008000000 */
[----:B------:R-:W-:Y:S01]  /*13730*/  ULDC UR6, c[0x0][0xc14] ;  /* 0x0003050000067ab9 */ /* 0x000fe20000000800 */
[----:B------:R-:W-:Y:S02]  /*13740*/  IMAD.MOV.U32 R16, RZ, RZ, R4 ;  /* 0x000000ffff107224 */ /* 0x000fe400078e0004 */
[----:B------:R-:W-:Y:S02]  /*13750*/  IMAD.U32 R17, RZ, RZ, UR4 ;  /* 0x00000004ff117e24 */ /* 0x000fe4000f8e00ff */
[----:B------:R-:W-:Y:S02]  /*13760*/  IMAD.U32 R18, RZ, RZ, UR5 ;  /* 0x00000005ff127e24 */ /* 0x000fe4000f8e00ff */
[----:B------:R-:W-:-:S07]  /*13770*/  IMAD.U32 R19, RZ, RZ, UR6 ;  /* 0x00000006ff137e24 */ /* 0x000fce000f8e00ff */
.L_x_5881:
        /* <DEDUP_REMOVED lines=12> */
.L_x_5818:
        /* <DEDUP_REMOVED lines=12> */
.L_x_5937:
[----:B------:R-:W-:Y:S05]  /*13900*/  BSYNC B0 ;  /* 0x0000000000007941 */ /* 0x000fea0003800000 */
.L_x_5883:
[----:B------:R-:W-:-:S03]  /*13910*/  UMOV UR4, 0xffffffff ;  /* 0xffffffff00047882 */ /* 0x000fc60000000000 */
[----:B------:R-:W-:Y:S05]  /*13920*/  BRA.DIV UR4, `(.L_x_5885) ;  /* 0x0000001204a07947 */ /* 0x000fea000b800000 */
[----:B------:R-:W1:Y:S02]  /*13930*/  S2R R2, SR_TID.X ;  /* 0x0000000000027919 */ /* 0x000e640000002100 */
[----:B-1----:R-:W-:-:S04]  /*13940*/  SHF.R.U32.HI R2, RZ, 0x5, R2 ;  /* 0x00000005ff027819 */ /* 0x002fc80000011602 */
[----:B------:R-:W-:-:S05]  /*13950*/  LOP3.LUT R2, R2, 0x3, RZ, 0xc0, !PT ;  /* 0x0000000302027812 */ /* 0x000fca00078ec0ff */
[----:B------:R1:W2:Y:S02]  /*13960*/  SHFL.IDX PT, R14, R2, RZ, 0x1f ;  /* 0x00001fff020e7589 */ /* 0x0002a400000e0000 */
.L_x_5940:
[----:B--2---:R-:W-:Y:S01]  /*13970*/  ISETP.NE.AND P0, PT, R14, RZ, PT ;  /* 0x000000ff0e00720c */ /* 0x004fe20003f05270 */
[----:B------:R-:W-:-:S12]  /*13980*/  BSSY B0, `(.L_x_5886) ;  /* 0x0000027000007945 */ /* 0x000fd80003800000 */
[----:B------:R-:W-:Y:S05]  /*13990*/  @P0 BRA `(.L_x_5887) ;  /* 0x0000000000940947 */ /* 0x000fea0003800000 */
[----:B------:R-:W-:-:S03]  /*139a0*/  UMOV UR4, 0xffffffff ;  /* 0xffffffff00047882 */ /* 0x000fc60000000000 */
[----:B------:R-:W-:Y:S05]  /*139b0*/  BRA.DIV UR4, `(.L_x_5888) ;  /* 0x0000001204b07947 */ /* 0x000fea000b800000 */
[----:B------:R-:W-:-:S13]  /*139c0*/  ELECT P6, URZ, PT ;  /* 0x00000000003f782f */ /* 0x000fda00038c0000 */
.L_x_5943:
[----:B------:R-:W-:Y:S05]  /*139d0*/  @!P6 BRA `(.L_x_5887) ;  /* 0x000000000084e947 */ /* 0x000fea0003800000 */
[----:B-1----:R-:W2:Y:S02]  /*139e0*/  LDL.LU R2, [R1+0x30] ;  /* 0x0000300001027983 */ /* 0x002ea40000300800 */
[----:B--2---:R-:W-:-:S04]  /*139f0*/  LOP3.LUT R2, R2, 0x2, RZ, 0xfc, !PT ;  /* 0x0000000202027812 */ /* 0x004fc800078efcff */
[----:B------:R-:W-:-:S13]  /*13a00*/  ISETP.NE.AND P2, PT, R2, 0x3, PT ;  /* 0x000000030200780c */ /* 0x000fda0003f45270 */
[----:B------:R-:W-:Y:S05]  /*13a10*/  @!P2 BRA `(.L_x_5889) ;  /* 0x000000000004a947 */ /* 0x000fea0003800000 */
[----:B------:R-:W-:Y:S01]  /*13a20*/  BPT.TRAP 0x1 ;  /* 0x000000040000795c */ /* 0x000fe20000300000 */
.L_x_5889:
[----:B0-----:R-:W2:Y:S04]  /*13a30*/  LDL R3, [R1] ;  /* 0x0000000001037983 */ /* 0x001ea80000100800 */
[----:B------:R-:W3:Y:S01]  /*13a40*/  LDL.LU R7, [R1+0x8] ;  /* 0x0000080001077983 */ /* 0x000ee20000300800 */
[----:B------:R-:W-:-:S05]  /*13a50*/  VIADD R2, R0, 0x34840 ;  /* 0x0003484000027836 */ /* 0x000fca0000000000 */
[C---:B--2---:R-:W-:Y:S01]  /*13a60*/  LEA R6, R3.reuse, R2, 0x3 ;  /* 0x0000000203067211 */ /* 0x044fe200078e18ff */
        /* <DEDUP_REMOVED lines=10> */
.L_x_5944:
[----:B------:R-:W1:Y:S02]  /*13b10*/  SYNCS.PHASECHK.TRANS64.TRYWAIT P0, [R7+URZ], R2 ;  /* 0x00000002070075a7 */ /* 0x000e64000800017f */
[----:B-1----:R-:W-:Y:S05]  /*13b20*/  @!P0 BRA `(.L_x_5891) ;  /* 0x0000001000888947 */ /* 0x002fea0003800000 */
.L_x_5945:
[----:B------:R-:W-:Y:S05]  /*13b30*/  @!P2 BRA `(.L_x_5892) ;  /* 0x000000000004a947 */ /* 0x000fea0003800000 */
[----:B------:R-:W-:Y:S01]  /*13b40*/  BPT.TRAP 0x1 ;  /* 0x000000040000795c */ /* 0x000fe20000300000 */
.L_x_5892:
[----:B------:R-:W2:Y:S01]  /*13b50*/  LDL.LU R4, [R1] ;  /* 0x0000000001047983 */ /* 0x000ea20000300800 */
[----:B------:R-:W-:-:S04]  /*13b60*/  VIADD R0, R0, 0x34860 ;  /* 0x0003486000007836 */ /* 0x000fc80000000000 */
[----:B--2---:R-:W-:-:S04]  /*13b70*/  IMAD R4, R4, 0x8, R0 ;  /* 0x0000000804047824 */ /* 0x004fc800078e0200 */
[----:B------:R-:W2:Y:S02]  /*13b80*/  SYNCS.PHASECHK.TRANS64.TRYWAIT P0, [R4+URZ], R5 ;  /* 0x00000005040075a7 */ /* 0x000ea4000800017f */
[----:B--2---:R-:W-:Y:S05]  /*13b90*/  @!P0 BRA `(.L_x_5893) ;  /* 0x0000001000808947 */ /* 0x004fea0003800000 */
.L_x_5946:
[----:B------:R-:W-:-:S07]  /*13ba0*/  IMAD R3, R3, 0x8, R0 ;  /* 0x0000000803037824 */ /* 0x000fce00078e0200 */
.L_x_5894:
[----:B---3--:R3:W4:Y:S02]  /*13bb0*/  SYNCS.PHASECHK.TRANS64.TRYWAIT P0, [R3+URZ], R2 ;  /* 0x00000002030075a7 */ /* 0x008724000800017f */
[----:B----4-:R-:W-:Y:S05]  /*13bc0*/  @!P0 NANOSLEEP.SYNCS 0x989680 ;  /* 0x009896800000895d */ /* 0x010fea0003900000 */
[----:B------:R-:W4:Y:S02]  /*13bd0*/  @!P0 SYNCS.PHASECHK.TRANS64 P0, [R3+URZ], R2 ;  /* 0x00000002030085a7 */ /* 0x000f24000800007f */
[----:B----4-:R-:W-:Y:S05]  /*13be0*/  @!P0 BRA `(.L_x_5894) ;  /* 0xfffffffc00f08947 */ /* 0x010fea000383ffff */
.L_x_5887:
[----:B------:R-:W-:Y:S05]  /*13bf0*/  BSYNC B0 ;  /* 0x0000000000007941 */ /* 0x000fea0003800000 */
.L_x_5886:
[----:B------:R-:W-:Y:S05]  /*13c00*/  EXIT ;  /* 0x000000000000794d */ /* 0x000fea0003800000 */
.L_x_5772:
[----:B0-----:R0:W1:Y:S02]  /*13c10*/  SYNCS.PHASECHK.TRANS64.TRYWAIT P1, [R0+URZ+0x34800], R3 ;  /* 0x03480003000075a7 */ /* 0x001064000802017f */
[----:B-1----:R-:W-:Y:S05]  /*13c20*/  @!P1 NANOSLEEP.SYNCS 0x989680 ;  /* 0x009896800000995d */ /* 0x002fea0003900000 */
[----:B------:R-:W1:Y:S02]  /*13c30*/  @!P1 SYNCS.PHASECHK.TRANS64 P1, [R0+URZ+0x34800], R3 ;  /* 0x03480003000095a7 */ /* 0x000e64000802007f */
[----:B-1----:R-:W-:Y:S05]  /*13c40*/  @!P1 BRA `(.L_x_5772) ;  /* 0xfffffffc00f09947 */ /* 0x002fea000383ffff */
[----:B------:R-:W-:Y:S05]  /*13c50*/  BRA `(.L_x_5895) ;  /* 0xfffffed800447947 */ /* 0x000fea000383ffff */
.L_x_5776:
[----:B-1----:R1:W2:Y:S02]  /*13c60*/  SYNCS.PHASECHK.TRANS64.TRYWAIT P2, [R10+URZ+0x34830], R3 ;  /* 0x034830030a0075a7 */ /* 0x0022a4000804017f */
[----:B--2---:R-:W-:Y:S05]  /*13c70*/  @!P2 NANOSLEEP.SYNCS 0x989680 ;  /* 0x009896800000a95d */ /* 0x004fea0003900000 */
[----:B------:R-:W2:Y:S02]  /*13c80*/  @!P2 SYNCS.PHASECHK.TRANS64 P2, [R10+URZ+0x34830], R3 ;  /* 0x034830030a00a5a7 */ /* 0x000ea4000804007f */
[----:B--2---:R-:W-:Y:S05]  /*13c90*/  @!P2 BRA `(.L_x_5776) ;  /* 0xfffffffc00f0a947 */ /* 0x004fea000383ffff */
[----:B------:R-:W-:Y:S05]  /*13ca0*/  BRA `(.L_x_5775) ;  /* 0xfffffed800687947 */ /* 0x000fea000383ffff */
.L_x_5781:
[----:B-1----:R1:W2:Y:S02]  /*13cb0*/  SYNCS.PHASECHK.TRANS64.TRYWAIT P2, [R0+URZ+0x34830], R21 ;  /* 0x03483015000075a7 */ /* 0x0022a4000804017f */
[----:B--2---:R-:W-:Y:S05]  /*13cc0*/  @!P2 NANOSLEEP.SYNCS 0x989680 ;  /* 0x009896800000a95d */ /* 0x004fea0003900000 */
[----:B------:R-:W2:Y:S02]  /*13cd0*/  @!P2 SYNCS.PHASECHK.TRANS64 P2, [R0+URZ+0x34830], R21 ;  /* 0x034830150000a5a7 */ /* 0x000ea4000804007f */
[----:B--2---:R-:W-:Y:S05]  /*13ce0*/  @!P2 BRA `(.L_x_5781) ;  /* 0xfffffffc00f0a947 */ /* 0x004fea000383ffff */
[----:B------:R-:W-:Y:S05]  /*13cf0*/  BRA `(.L_x_5778) ;  /* 0xffffff34001c7947 */ /* 0x000fea000383ffff */
.L_x_5785:
[----:B-1----:R-:W-:-:S04]  /*13d00*/  IMAD.U32 R15, RZ, RZ, UR6 ;  /* 0x00000006ff0f7e24 */ /* 0x002fc8000f8e00ff */
[----:B------:R1:W2:Y:S03]  /*13d10*/  SYNCS.PHASECHK.TRANS64.TRYWAIT P2, [R15+URZ+0x34850], R0 ;  /* 0x034850000f0075a7 */ /* 0x0002a6000804017f */
[----:B--2---:R-:W-:Y:S05]  /*13d20*/  @!P2 NANOSLEEP.SYNCS 0x989680 ;  /* 0x009896800000a95d */ /* 0x004fea0003900000 */
[----:B------:R-:W2:Y:S02]  /*13d30*/  @!P2 SYNCS.PHASECHK.TRANS64 P2, [R15+URZ+0x34850], R0 ;  /* 0x034850000f00a5a7 */ /* 0x000ea4000804007f */
[----:B--2---:R-:W-:Y:S05]  /*13d40*/  @!P2 BRA `(.L_x_5785) ;  /* 0xfffffffc00eca947 */ /* 0x004fea000383ffff */
[----:B------:R-:W-:Y:S05]  /*13d50*/  BRA `(.L_x_5782) ;  /* 0xffffff5800cc7947 */ /* 0x000fea000383ffff */
.L_x_5790:
[----:B-1----:R1:W2:Y:S02]  /*13d60*/  SYNCS.PHASECHK.TRANS64.TRYWAIT P0, [R8+URZ+0x34850], R3 ;  /* 0x03485003080075a7 */ /* 0x0022a4000800017f */
[----:B--2---:R-:W-:Y:S05]  /*13d70*/  @!P0 NANOSLEEP.SYNCS 0x989680 ;  /* 0x009896800000895d */ /* 0x004fea0003900000 */
[----:B------:R-:W2:Y:S02]  /*13d80*/  @!P0 SYNCS.PHASECHK.TRANS64 P0, [R8+URZ+0x34850], R3 ;  /* 0x03485003080085a7 */ /* 0x000ea4000800007f */
[----:B--2---:R-:W-:Y:S05]  /*13d90*/  @!P0 BRA `(.L_x_5790) ;  /* 0xfffffffc00f08947 */ /* 0x004fea000383ffff */
[----:B------:R-:W-:Y:S05]  /*13da0*/  BRA `(.L_x_5789) ;  /* 0xffffff8800707947 */ /* 0x000fea000383ffff */
.L_x_5828:
        /* <DEDUP_REMOVED lines=11> */
.L_x_5897:
[----:B------:R-:W-:Y:S05]  /*13e60*/  BSYNC B0 ;  /* 0x0000000000007941 */ /* 0x000fea0003800000 */
.L_x_5896:
[----:B------:R-:W-:Y:S05]  /*13e70*/  BRA `(.L_x_5898) ;  /* 0xffffffc800a47947 */ /* 0x000fea000383ffff */
.L_x_5829:
[----:B------:R-:W-:Y:S01]  /*13e80*/  BSSY B0, `(.L_x_5899) ;  /* 0x0000006000007945 */ /* 0x000fe20003800000 */
[----:B------:R-:W-:-:S07]  /*13e90*/  IMAD.MOV.U32 R15, RZ, RZ, -0x1 ;  /* 0xffffffffff0f7424 */ /* 0x000fce00078e00ff */
[----:B------:R-:W-:Y:S05]  /*13ea0*/  WARPSYNC.COLLECTIVE R15, `(.L_x_5900) ;  /* 0x000000000f0c7348 */ /* 0x000fea0003c00000 */
[----:B------:R-:W-:Y:S02]  /*13eb0*/  ELECT P6, UR62, PT ;  /* 0x00000000003e782f */ /* 0x000fe400038c0000 */
[----:B------:R-:W-:Y:S01]  /*13ec0*/  MOV R14, UR62 ;  /* 0x0000003e000e7c02 */ /* 0x000fe20008000f00 */
[----:B------:R-:W-:Y:S10]  /*13ed0*/  ENDCOLLECTIVE ;  /* 0x000000000000791b */ /* 0x000ff40003800000 */
.L_x_5900:
[----:B------:R-:W-:Y:S05]  /*13ee0*/  BSYNC B0 ;  /* 0x0000000000007941 */ /* 0x000fea0003800000 */
.L_x_5899:
[----:B------:R-:W-:Y:S05]  /*13ef0*/  BRA `(.L_x_5901) ;  /* 0xffffffc8009c7947 */ /* 0x000fea000383ffff */
.L_x_5832:
[----:B0-----:R0:W1:Y:S02]  /*13f00*/  SYNCS.PHASECHK.TRANS64.TRYWAIT P0, [R8+URZ+0x34840], R9 ;  /* 0x03484009080075a7 */ /* 0x001064000800017f */
[----:B-1----:R-:W-:Y:S05]  /*13f10*/  @!P0 NANOSLEEP.SYNCS 0x989680 ;  /* 0x009896800000895d */ /* 0x002fea0003900000 */
[----:B------:R-:W1:Y:S02]  /*13f20*/  @!P0 SYNCS.PHASECHK.TRANS64 P0, [R8+URZ+0x34840], R9 ;  /* 0x03484009080085a7 */ /* 0x000e64000800007f */
[----:B-1----:R-:W-:Y:S05]  /*13f30*/  @!P0 BRA `(.L_x_5832) ;  /* 0xfffffffc00f08947 */ /* 0x002fea000383ffff */
[----:B------:R-:W-:Y:S05]  /*13f40*/  BRA `(.L_x_5902) ;  /* 0xffffffcc00107947 */ /* 0x000fea000383ffff */
.L_x_5835:
        /* <DEDUP_REMOVED lines=8> */
.L_x_5843:
[----:B0-----:R0:W1:Y:S02]  /*13fd0*/  SYNCS.PHASECHK.TRANS64.TRYWAIT P0, [R2+URZ+0x34840], R3 ;  /* 0x03484003020075a7 */ /* 0x001064000800017f */
[----:B-1----:R-:W-:Y:S05]  /*13fe0*/  @!P0 NANOSLEEP.SYNCS 0x989680 ;  /* 0x009896800000895d */ /* 0x002fea0003900000 */
[----:B------:R-:W1:Y:S02]  /*13ff0*/  @!P0 SYNCS.PHASECHK.TRANS64 P0, [R2+URZ+0x34840], R3 ;  /* 0x03484003020085a7 */ /* 0x000e64000800007f */
[----:B-1----:R-:W-:Y:S05]  /*14000*/  @!P0 BRA `(.L_x_5843) ;  /* 0xfffffffc00f08947 */ /* 0x002fea000383ffff */
[----:B------:R-:W-:Y:S05]  /*14010*/  BRA `(.L_x_5904) ;  /* 0xffffffd000e47947 */ /* 0x000fea000383ffff */
.L_x_5845:
[----:B0-----:R0:W1:Y:S02]  /*14020*/  SYNCS.PHASECHK.TRANS64.TRYWAIT P0, [R3+URZ+0x60], R2 ;  /* 0x00006002030075a7 */ /* 0x001064000800017f */
[----:B-1----:R-:W-:Y:S05]  /*14030*/  @!P0 NANOSLEEP.SYNCS 0x989680 ;  /* 0x009896800000895d */ /* 0x002fea0003900000 */
[----:B------:R-:W1:Y:S02]  /*14040*/  @!P0 SYNCS.PHASECHK.TRANS64 P0, [R3+URZ+0x60], R2 ;  /* 0x00006002030085a7 */ /* 0x000e64000800007f */
[----:B-1----:R-:W-:Y:S05]  /*14050*/  @!P0 BRA `(.L_x_5845) ;  /* 0xfffffffc00f08947 */ /* 0x002fea000383ffff */
[----:B------:R-:W-:Y:S05]  /*14060*/  BRA `(.L_x_5905) ;  /* 0xffffffd400807947 */ /* 0x000fea000383ffff */
.L_x_5850:
[----:B-1----:R1:W2:Y:S02]  /*14070*/  SYNCS.PHASECHK.TRANS64.TRYWAIT P0, [R2+URZ+0x34840], R3 ;  /* 0x03484003020075a7 */ /* 0x0022a4000800017f */
[----:B--2---:R-:W-:Y:S05]  /*14080*/  @!P0 NANOSLEEP.SYNCS 0x989680 ;  /* 0x009896800000895d */ /* 0x004fea0003900000 */
[----:B------:R-:W2:Y:S02]  /*14090*/  @!P0 SYNCS.PHASECHK.TRANS64 P0, [R2+URZ+0x34840], R3 ;  /* 0x03484003020085a7 */ /* 0x000ea4000800007f */
[----:B--2---:R-:W-:Y:S05]  /*140a0*/  @!P0 BRA `(.L_x_5850) ;  /* 0xfffffffc00f08947 */ /* 0x004fea000383ffff */
[----:B------:R-:W-:Y:S05]  /*140b0*/  BRA `(.L_x_5906) ;  /* 0xffffffd800e47947 */ /* 0x000fea000383ffff */
.L_x_5852:
[----:B0-----:R0:W1:Y:S02]  /*140c0*/  SYNCS.PHASECHK.TRANS64.TRYWAIT P1, [R2+URZ+0x60], R3 ;  /* 0x00006003020075a7 */ /* 0x001064000802017f */
[----:B-1----:R-:W-:Y:S05]  /*140d0*/  @!P1 NANOSLEEP.SYNCS 0x989680 ;  /* 0x009896800000995d */ /* 0x002fea0003900000 */
[----:B------:R-:W1:Y:S02]  /*140e0*/  @!P1 SYNCS.PHASECHK.TRANS64 P1, [R2+URZ+0x60], R3 ;  /* 0x00006003020095a7 */ /* 0x000e64000802007f */
[----:B-1----:R-:W-:Y:S05]  /*140f0*/  @!P1 BRA `(.L_x_5852) ;  /* 0xfffffffc00f09947 */ /* 0x002fea000383ffff */
[----:B------:R-:W-:Y:S05]  /*14100*/  BRA `(.L_x_5907) ;  /* 0xffffffdc00807947 */ /* 0x000fea000383ffff */
.L_x_5857:
[----:B--2---:R2:W3:Y:S02]  /*14110*/  SYNCS.PHASECHK.TRANS64.TRYWAIT P0, [R2+URZ+0x34840], R3 ;  /* 0x03484003020075a7 */ /* 0x0044e4000800017f */
[----:B---3--:R-:W-:Y:S05]  /*14120*/  @!P0 NANOSLEEP.SYNCS 0x989680 ;  /* 0x009896800000895d */ /* 0x008fea0003900000 */
[----:B------:R-:W3:Y:S02]  /*14130*/  @!P0 SYNCS.PHASECHK.TRANS64 P0, [R2+URZ+0x34840], R3 ;  /* 0x03484003020085a7 */ /* 0x000ee4000800007f */
[----:B---3--:R-:W-:Y:S05]  /*14140*/  @!P0 BRA `(.L_x_5857) ;  /* 0xfffffffc00f08947 */ /* 0x008fea000383ffff */
[----:B------:R-:W-:Y:S05]  /*14150*/  BRA `(.L_x_5908) ;  /* 0xffffffe000a47947 */ /* 0x000fea000383ffff */
.L_x_5859:
[----:B0-----:R0:W1:Y:S02]  /*14160*/  SYNCS.PHASECHK.TRANS64.TRYWAIT P1, [R2+URZ+0x60], R8 ;  /* 0x00006008020075a7 */ /* 0x001064000802017f */
[----:B-1----:R-:W-:Y:S05]  /*14170*/  @!P1 NANOSLEEP.SYNCS 0x989680 ;  /* 0x009896800000995d */ /* 0x002fea0003900000 */
[----:B------:R-:W1:Y:S02]  /*14180*/  @!P1 SYNCS.PHASECHK.TRANS64 P1, [R2+URZ+0x60], R8 ;  /* 0x00006008020095a7 */ /* 0x000e64000802007f */
[----:B-1----:R-:W-:Y:S05]  /*14190*/  @!P1 BRA `(.L_x_5859) ;  /* 0xfffffffc00f09947 */ /* 0x002fea000383ffff */
[----:B------:R-:W-:Y:S05]  /*141a0*/  BRA `(.L_x_5909) ;  /* 0xffffffe400407947 */ /* 0x000fea000383ffff */
.L_x_5866:
[----:B-1----:R1:W2:Y:S02]  /*141b0*/  SYNCS.PHASECHK.TRANS64.TRYWAIT P0, [R3+URZ+0x34860], R0 ;  /* 0x03486000030075a7 */ /* 0x0022a4000800017f */
[----:B--2---:R-:W-:Y:S05]  /*141c0*/  @!P0 NANOSLEEP.SYNCS 0x989680 ;  /* 0x009896800000895d */ /* 0x004fea0003900000 */
[----:B------:R-:W2:Y:S02]  /*141d0*/  @!P0 SYNCS.PHASECHK.TRANS64 P0, [R3+URZ+0x34860], R0 ;  /* 0x03486000030085a7 */ /* 0x000ea4000800007f */
[----:B--2---:R-:W-:Y:S05]  /*141e0*/  @!P0 BRA `(.L_x_5866) ;  /* 0xfffffffc00f08947 */ /* 0x004fea000383ffff */
[----:B------:R-:W-:Y:S05]  /*141f0*/  BRA `(.L_x_5910) ;  /* 0xffffffe8004c7947 */ /* 0x000fea000383ffff */
.L_x_5868:
        /* <DEDUP_REMOVED lines=8> */
.L_x_5912:
[----:B------:R-:W-:Y:S05]  /*14280*/  BSYNC B0 ;  /* 0x0000000000007941 */ /* 0x000fea0003800000 */
.L_x_5911:
        /* <DEDUP_REMOVED lines=8> */
.L_x_5913:
[----:B------:R-:W-:Y:S01]  /*14310*/  IMAD.MOV.U32 R5, RZ, RZ, R14 ;  /* 0x000000ffff057224 */ /* 0x000fe200078e000e */
[----:B------:R-:W-:Y:S06]  /*14320*/  BRA `(.L_x_5914) ;  /* 0xffffffe800d87947 */ /* 0x000fec000383ffff */
.L_x_5871:
        /* <DEDUP_REMOVED lines=8> */
.L_x_5916:
[----:B------:R-:W-:Y:S05]  /*143b0*/  BSYNC B0 ;  /* 0x0000000000007941 */ /* 0x000fea0003800000 */
.L_x_5915:
        /* <DEDUP_REMOVED lines=10> */
.L_x_5917:
        /* <DEDUP_REMOVED lines=8> */
.L_x_5918:
        /* <DEDUP_REMOVED lines=8> */
.L_x_5919:
        /* <DEDUP_REMOVED lines=8> */
.L_x_5920:
        /* <DEDUP_REMOVED lines=8> */
.L_x_5921:
[----:B------:R-:W-:Y:S05]  /*14660*/  BRA `(.L_x_5922) ;  /* 0xffffffe800a07947 */ /* 0x000fea000383ffff */
.L_x_5876:
        /* <DEDUP_REMOVED lines=8> */
.L_x_5924:
[----:B------:R-:W-:Y:S05]  /*146f0*/  BSYNC B0 ;  /* 0x0000000000007941 */ /* 0x000fea0003800000 */
.L_x_5923:
[----:B------:R-:W-:Y:S01]  /*14700*/  ISETP.NE.AND P0, PT, R8, RZ, PT ;  /* 0x000000ff0800720c */ /* 0x000fe20003f05270 */
[----:B------:R-:W-:Y:S01]  /*14710*/  IMAD.MOV.U32 R11, RZ, RZ, RZ ;  /* 0x000000ffff0b7224 */ /* 0x000fe200078e00ff */
[----:B------:R-:W-:Y:S01]  /*14720*/  MOV R12, 0x2 ;  /* 0x00000002000c7802 */ /* 0x000fe20000000f00 */
[----:B------:R-:W-:Y:S01]  /*14730*/  IMAD.MOV.U32 R15, RZ, RZ, -0x1 ;  /* 0xffffffffff0f7424 */ /* 0x000fe200078e00ff */
[----:B------:R-:W-:Y:S02]  /*14740*/  SEL R14, R14, RZ, P0 ;  /* 0x000000ff0e0e7207 */ /* 0x000fe40000000000 */
[----:B------:R-:W-:-:S03]  /*14750*/  ISETP.GE.U32.AND P0, PT, R8, 0x2, PT ;  /* 0x000000020800780c */ /* 0x000fc60003f06070 */
[----:B------:R-:W-:-:S10]  /*14760*/  IMAD.IADD R13, R3, 0x1, R14 ;  /* 0x00000001030d7824 */ /* 0x000fd400078e020e */
[----:B------:R-:W-:Y:S05]  /*14770*/  WARPSYNC.COLLECTIVE R15, `(.L_x_5925) ;  /* 0x000000000f087348 */ /* 0x000fea0003c00000 */
[----:B------:R0:W1:Y:S02]  /*14780*/  SHFL.UP P6, R14, R13, R12, R11 ;  /* 0x0400000c0d0e7389 */ /* 0x00006400000c000b */
[----:B01----:R-:W-:Y:S01]  /*14790*/  ENDCOLLECTIVE ;  /* 0x000000000000791b */ /* 0x003fe20003800000 */
.L_x_5925:
        /* <DEDUP_REMOVED lines=8> */
.L_x_5926:
        /* <DEDUP_REMOVED lines=8> */
.L_x_5927:
        /* <DEDUP_REMOVED lines=8> */
.L_x_5928:
        /* <DEDUP_REMOVED lines=8> */
.L_x_5929:
[----:B------:R-:W-:Y:S05]  /*149a0*/  BRA `(.L_x_5930) ;  /* 0xffffffe800887947 */ /* 0x000fea000383ffff */
.L_x_5878:
[----:B------:R-:W-:Y:S01]  /*149b0*/  BSSY B0, `(.L_x_5931) ;  /* 0x0000006000007945 */ /* 0x000fe20003800000 */
[----:B------:R-:W-:Y:S02]  /*149c0*/  PLOP3.LUT P6, PT, P6, PT, PT, 0x8, 0x0 ;  /* 0x000000000000781c */ /* 0x000fe400037ce170 */
[----:B------:R-:W-:-:S11]  /*149d0*/  MOV R15, 0xffffffff ;  /* 0xffffffff000f7802 */ /* 0x000fd60000000f00 */
[----:B0-----:R-:W-:Y:S05]  /*149e0*/  WARPSYNC.COLLECTIVE R15, `(.L_x_5932) ;  /* 0x000000000f087348 */ /* 0x001fea0003c00000 */
[----:B------:R-:W-:Y:S01]  /*149f0*/  VOTE.ANY R14, PT, P6 ;  /* 0x00000000000e7806 */ /* 0x000fe200030e0100 */
[----:B0-----:R-:W-:Y:S06]  /*14a00*/  ENDCOLLECTIVE ;  /* 0x000000000000791b */ /* 0x001fec0003800000 */
.L_x_5932:
[----:B------:R-:W-:Y:S05]  /*14a10*/  BSYNC B0 ;  /* 0x0000000000007941 */ /* 0x000fea0003800000 */
.L_x_5931:
        /* <DEDUP_REMOVED lines=9> */
.L_x_5933:
[----:B------:R-:W-:Y:S01]  /*14ab0*/  IMAD.MOV.U32 R17, RZ, RZ, R14 ;  /* 0x000000ffff117224 */ /* 0x000fe200078e000e */
[----:B------:R-:W-:Y:S06]  /*14ac0*/  BRA `(.L_x_5934) ;  /* 0xffffffe800787947 */ /* 0x000fec000383ffff */
.L_x_5880:
[----:B------:R-:W-:Y:S01]  /*14ad0*/  BSSY B0, `(.L_x_5935) ;  /* 0x0000007000007945 */ /* 0x000fe20003800000 */
[----:B------:R-:W-:Y:S01]  /*14ae0*/  IMAD.MOV.U32 R13, RZ, RZ, R2 ;  /* 0x000000ffff0d7224 */ /* 0x000fe200078e0002 */
[----:B------:R-:W-:Y:S01]  /*14af0*/  MOV R11, 0x1f ;  /* 0x0000001f000b7802 */ /* 0x000fe20000000f00 */
[----:B------:R-:W-:-:S07]  /*14b00*/  IMAD.MOV.U32 R15, RZ, RZ, -0x1 ;  /* 0xffffffffff0f7424 */ /* 0x000fce00078e00ff */
[----:B012---:R-:W-:Y:S05]  /*14b10*/  WARPSYNC.COLLECTIVE R15, `(.L_x_5936) ;  /* 0x000000000f087348 */ /* 0x007fea0003c00000 */
[----:B------:R3:W4:Y:S02]  /*14b20*/  SHFL.IDX P6, R14, R13, R12, R11 ;  /* 0x0000000c0d0e7389 */ /* 0x00072400000c000b */
[----:B01234-:R-:W-:Y:S01]  /*14b30*/  ENDCOLLECTIVE ;  /* 0x000000000000791b */ /* 0x01ffe20003800000 */
.L_x_5936:
[----:B------:R-:W-:Y:S05]  /*14b40*/  BSYNC B0 ;  /* 0x0000000000007941 */ /* 0x000fea0003800000 */
.L_x_5935:
[----:B------:R-:W-:Y:S05]  /*14b50*/  BRA `(.L_x_5879) ;  /* 0xffffffe800707947 */ /* 0x000fea000383ffff */
.L_x_5884:
[----:B0-----:R0:W1:Y:S02]  /*14b60*/  SYNCS.PHASECHK.TRANS64.TRYWAIT P0, [R0+URZ+0x34820], R3 ;  /* 0x03482003000075a7 */ /* 0x001064000800017f */
[----:B-1----:R-:W-:Y:S05]  /*14b70*/  @!P0 NANOSLEEP.SYNCS 0x989680 ;  /* 0x009896800000895d */ /* 0x002fea0003900000 */
[----:B------:R-:W1:Y:S02]  /*14b80*/  @!P0 SYNCS.PHASECHK.TRANS64 P0, [R0+URZ+0x34820], R3 ;  /* 0x03482003000085a7 */ /* 0x000e64000800007f */
[----:B-1----:R-:W-:Y:S05]  /*14b90*/  @!P0 BRA `(.L_x_5884) ;  /* 0xfffffffc00f08947 */ /* 0x002fea000383ffff */
[----:B------:R-:W-:Y:S05]  /*14ba0*/  BRA `(.L_x_5937) ;  /* 0xffffffec00547947 */ /* 0x000fea000383ffff */
.L_x_5885:
        /* <DEDUP_REMOVED lines=11> */
.L_x_5939:
[----:B------:R-:W-:Y:S05]  /*14c60*/  BSYNC B0 ;  /* 0x0000000000007941 */ /* 0x000fea0003800000 */
.L_x_5938:
[----:B------:R-:W-:Y:S05]  /*14c70*/  BRA `(.L_x_5940) ;  /* 0xffffffec003c7947 */ /* 0x000fea000383ffff */
.L_x_5888:
[----:B------:R-:W-:Y:S01]  /*14c80*/  BSSY B1, `(.L_x_5941) ;  /* 0x0000006000017945 */ /* 0x000fe20003800000 */
[----:B------:R-:W-:-:S07]  /*14c90*/  IMAD.MOV.U32 R15, RZ, RZ, -0x1 ;  /* 0xffffffffff0f7424 */ /* 0x000fce00078e00ff */
[----:B01----:R-:W-:Y:S05]  /*14ca0*/  WARPSYNC.COLLECTIVE R15, `(.L_x_5942) ;  /* 0x000000000f0c7348 */ /* 0x003fea0003c00000 */
[----:B------:R-:W-:Y:S02]  /*14cb0*/  ELECT P6, UR62, PT ;  /* 0x00000000003e782f */ /* 0x000fe400038c0000 */
[----:B------:R-:W-:Y:S01]  /*14cc0*/  MOV R14, UR62 ;  /* 0x0000003e000e7c02 */ /* 0x000fe20008000f00 */
[----:B01----:R-:W-:Y:S10]  /*14cd0*/  ENDCOLLECTIVE ;  /* 0x000000000000791b */ /* 0x003ff40003800000 */
.L_x_5942:
[----:B------:R-:W-:Y:S05]  /*14ce0*/  BSYNC B1 ;  /* 0x0000000000017941 */ /* 0x000fea0003800000 */
.L_x_5941:
[----:B------:R-:W-:Y:S05]  /*14cf0*/  BRA `(.L_x_5943) ;  /* 0xffffffec00347947 */ /* 0x000fea000383ffff */
.L_x_5890:
[----:B0-----:R0:W1:Y:S02]  /*14d00*/  SYNCS.PHASECHK.TRANS64.TRYWAIT P0, [R6+URZ], R5 ;  /* 0x00000005060075a7 */ /* 0x001064000800017f */
[----:B-1----:R-:W-:Y:S05]  /*14d10*/  @!P0 NANOSLEEP.SYNCS 0x989680 ;  /* 0x009896800000895d */ /* 0x002fea0003900000 */
[----:B------:R-:W1:Y:S02]  /*14d20*/  @!P0 SYNCS.PHASECHK.TRANS64 P0, [R6+URZ], R5 ;  /* 0x00000005060085a7 */ /* 0x000e64000800007f */
[----:B-1----:R-:W-:Y:S05]  /*14d30*/  @!P0 BRA `(.L_x_5890) ;  /* 0xfffffffc00f08947 */ /* 0x002fea000383ffff */
[----:B------:R-:W-:Y:S05]  /*14d40*/  BRA `(.L_x_5944) ;  /* 0xffffffec00707947 */ /* 0x000fea000383ffff */
.L_x_5891:
[----:B-1----:R1:W2:Y:S02]  /*14d50*/  SYNCS.PHASECHK.TRANS64.TRYWAIT P0, [R7+URZ], R2 ;  /* 0x00000002070075a7 */ /* 0x0022a4000800017f */
[----:B--2---:R-:W-:Y:S05]  /*14d60*/  @!P0 NANOSLEEP.SYNCS 0x989680 ;  /* 0x009896800000895d */ /* 0x004fea0003900000 */
[----:B------:R-:W2:Y:S02]  /*14d70*/  @!P0 SYNCS.PHASECHK.TRANS64 P0, [R7+URZ], R2 ;  /* 0x00000002070085a7 */ /* 0x000ea4000800007f */
[----:B--2---:R-:W-:Y:S05]  /*14d80*/  @!P0 BRA `(.L_x_5891) ;  /* 0xfffffffc00f08947 */ /* 0x004fea000383ffff */
[----:B------:R-:W-:Y:S05]  /*14d90*/  BRA `(.L_x_5945) ;  /* 0xffffffec00647947 */ /* 0x000fea000383ffff */
.L_x_5893:
[----:B--2---:R2:W3:Y:S02]  /*14da0*/  SYNCS.PHASECHK.TRANS64.TRYWAIT P0, [R4+URZ], R5 ;  /* 0x00000005040075a7 */ /* 0x0044e4000800017f */
[----:B---3--:R-:W-:Y:S05]  /*14db0*/  @!P0 NANOSLEEP.SYNCS 0x989680 ;  /* 0x009896800000895d */ /* 0x008fea0003900000 */
[----:B------:R-:W3:Y:S02]  /*14dc0*/  @!P0 SYNCS.PHASECHK.TRANS64 P0, [R4+URZ], R5 ;  /* 0x00000005040085a7 */ /* 0x000ee4000800007f */
[----:B---3--:R-:W-:Y:S05]  /*14dd0*/  @!P0 BRA `(.L_x_5893) ;  /* 0xfffffffc00f08947 */ /* 0x008fea000383ffff */
[----:B------:R-:W-:Y:S05]  /*14de0*/  BRA `(.L_x_5946) ;  /* 0xffffffec006c7947 */ /* 0x000fea000383ffff */
.L_x_5947:
        /* <DEDUP_REMOVED lines=9> */
.L_x_12765:


//--------------------- .text._ZN7cutlass13device_kernelIN5flash11enable_sm90INS1_16FlashAttnFwdSm90INS1_25CollectiveMainloopFwdSm90ILi2EN4cute5tupleIJNS5_1CILi1EEES8_S8_EEENS6_IJNS7_ILi128EEENS7_ILi176EEESA_EEELi128ENS_10bfloat16_tEfNS_4arch4Sm90ELb0ELb0ELb1ELb1ELb0ELb1ELb0ELb1ELb1ELb0ELb0ELb0EEENS1_21CollectiveEpilogueFwdINS6_IJSA_SA_SB_EEES9_SD_SF_Li256ELb1ELb0ELb0ELb0EEENS1_36VarlenDynamicPersistentTileSchedulerILi128ELi176ELi256ELi32ELb0ELb0ELb1ELb0ELb1ELb1EEEEEEEEEvNT_6ParamsE --------------------------
	.section	.text._ZN7cutlass13device_kernelIN5flash11enable_sm90INS1_16FlashAttnFwdSm90INS1_25CollectiveMainloopFwdSm90ILi2EN4cute5tupleIJNS5_1CILi1EEES8_S8_EEENS6_IJNS7_ILi128EEENS7_ILi176EEESA_EEELi128ENS_10bfloat16_tEfNS_4arch4Sm90ELb0ELb0ELb1ELb1ELb0ELb1ELb0ELb1ELb1ELb0ELb0ELb0EEENS1_21CollectiveEpilogueFwdINS6_IJSA_SA_SB_EEES9_SD_SF_Li256ELb1ELb0ELb0ELb0EEENS1_36VarlenDynamicPersistentTileSchedulerILi128ELi176ELi256ELi32ELb0ELb0ELb1ELb0ELb1ELb1EEEEEEEEEvNT_6ParamsE,"ax",@progbits
	.align	128
.text._ZN7cutlass13device_kernelIN5flash11enable_sm90INS1_16FlashAttnFwdSm90INS1_25CollectiveMainloopFwdSm90ILi2EN4cute5tupleIJNS5_1CILi1EEES8_S8_EEENS6_IJNS7_ILi128EEENS7_ILi176EEESA_EEELi128ENS_10bfloat16_tEfNS_4arch4Sm90ELb0ELb0ELb1ELb1ELb0ELb1ELb0ELb1ELb1ELb0ELb0ELb0EEENS1_21CollectiveEpilogueFwdINS6_IJSA_SA_SB_EEES9_SD_SF_Li256ELb1ELb0ELb0ELb0EEENS1_36VarlenDynamicPersistentTileSchedulerILi128ELi176ELi256ELi32ELb0ELb0ELb1ELb0ELb1ELb1EEEEEEEEEvNT_6ParamsE:
        .type           _ZN7cutlass13device_kernelIN5flash11enable_sm90INS1_16FlashAttnFwdSm90INS1_25CollectiveMainloopFwdSm90ILi2EN4cute5tupleIJNS5_1CILi1EEES8_S8_EEENS6_IJNS7_ILi128EEENS7_ILi176EEESA_EEELi128ENS_10bfloat16_tEfNS_4arch4Sm90ELb0ELb0ELb1ELb1ELb0ELb1ELb0ELb1ELb1ELb0ELb0ELb0EEENS1_21CollectiveEpilogueFwdINS6_IJSA_SA_SB_EEES9_SD_SF_Li256ELb1ELb0ELb0ELb0EEENS1_36VarlenDynamicPersistentTileSchedulerILi128ELi176ELi256ELi32ELb0ELb0ELb1ELb0ELb1ELb1EEEEEEEEEvNT_6ParamsE,@function
        .size           _ZN7cutlass13device_kernelIN5flash11enable_sm90INS1_16FlashAttnFwdSm90INS1_25CollectiveMainloopFwdSm90ILi2EN4cute5tupleIJNS5_1CILi1EEES8_S8_EEENS6_IJNS7_ILi128EEENS7_ILi176EEESA_EEELi128ENS_10bfloat16_tEfNS_4arch4Sm90ELb0ELb0ELb1ELb1ELb0ELb1ELb0ELb1ELb1ELb0ELb0ELb0EEENS1_21CollectiveEpilogueFwdINS6_IJSA_SA_SB_EEES9_SD_SF_Li256ELb1ELb0ELb0ELb0EEENS1_36VarlenDynamicPersistentTileSchedulerILi128ELi176ELi256ELi32ELb0ELb0ELb1ELb0ELb1ELb1EEEEEEEEEvNT_6ParamsE,(.L_x_12766 - _ZN7cutlass13device_kernelIN5flash11enable_sm90INS1_16FlashAttnFwdSm90INS1_25CollectiveMainloopFwdSm90ILi2EN4cute5tupleIJNS5_1CILi1EEES8_S8_EEENS6_IJNS7_ILi128EEENS7_ILi176EEESA_EEELi128ENS_10bfloat16_tEfNS_4arch4Sm90ELb0ELb0ELb1ELb1ELb0ELb1ELb0ELb1ELb1ELb0ELb0ELb0EEENS1_21CollectiveEpilogueFwdINS6_IJSA_SA_SB_EEES9_SD_SF_Li256ELb1ELb0ELb0ELb0EEENS1_36VarlenDynamicPersistentTileSchedulerILi128ELi176ELi256ELi32ELb0ELb0ELb1ELb0ELb1ELb1EEEEEEEEEvNT_6ParamsE)
        .other          _ZN7cutlass13device_kernelIN5flash11enable_sm90INS1_16FlashAttnFwdSm90INS1_25CollectiveMainloopFwdSm90ILi2EN4cute5tupleIJNS5_1CILi1EEES8_S8_EEENS6_IJNS7_ILi128EEENS7_ILi176EEESA_EEELi128ENS_10bfloat16_tEfNS_4arch4Sm90ELb0ELb0ELb1ELb1ELb0ELb1ELb0ELb1ELb1ELb0ELb0ELb0EEENS1_21CollectiveEpilogueFwdINS6_IJSA_SA_SB_EEES9_SD_SF_Li256ELb1ELb0ELb0ELb0EEENS1_36VarlenDynamicPersistentTileSchedulerILi128ELi176ELi256ELi32ELb0ELb0ELb1ELb0ELb1ELb1EEEEEEEEEvNT_6ParamsE,@"STO_CUDA_ENTRY STV_DEFAULT"
_ZN7cutlass13device_kernelIN5flash11enable_sm90INS1_16FlashAttnFwdSm90INS1_25CollectiveMainloopFwdSm90ILi2EN4cute5tupleIJNS5_1CILi1EEES8_S8_EEENS6_IJNS7_ILi128EEENS7_ILi176EEESA_EEELi128ENS_10bfloat16_tEfNS_4arch4Sm90ELb0ELb0ELb1ELb1ELb0ELb1ELb0ELb1ELb1ELb0ELb0ELb0EEENS1_21CollectiveEpilogueFwdINS6_IJSA_SA_SB_EEES9_SD_SF_Li256ELb1ELb0ELb0ELb0EEENS1_36VarlenDynamicPersistentTileSchedulerILi128ELi176ELi256ELi32ELb0ELb0ELb1ELb0ELb1ELb1EEEEEEEEEvNT_6ParamsE:
[----:B------:R-:W0:Y:S02]  /*0000*/  LDC R1, c[0x0][0x28] ;  /* 0x00000a00ff017b82 */ /* 0x000e240000000800 */
[----:B0-----:R-:W-:Y:S01]  /*0010*/  VIADD R1, R1, 0xffffff60 ;  /* 0xffffff6001017836 */ /* 0x001fe20000000000 */
[----:B------:R-:W0:Y:S01]  /*0020*/  S2R R3, SR_TID.X ;  /* 0x0000000000037919 */ /* 0x000e220000002100 */
[----:B------:R-:W-:Y:S01]  /*0030*/  ELECT P0, URZ, PT ;  /* 0x00000000003f782f */ /* 0x000fe20003800000 */
[----:B------:R-:W-:Y:S01]  /*0040*/  BSSY B0, `(.L_x_5948) ;  /* 0x0000017000007945 */ /* 0x000fe20003800000 */
[--C-:B0-----:R-:W-:Y:S02]  /*0050*/  SHF.R.U32.HI R0, RZ, 0x5, R3.reuse ;  /* 0x00000005ff007819 */ /* 0x101fe40000011603 */
[----:B------:R-:W-:-:S03]  /*0060*/  SHF.R.U32.HI R4, RZ, 0x7, R3 ;  /* 0x00000007ff047819 */ /* 0x000fc60000011603 */
[----:B------:R-:W0:Y:S02]  /*0070*/  SHFL.IDX PT, R2, R0, RZ, 0x1f ;  /* 0x00001fff00027589 */ /* 0x000e2400000e0000 */
[----:B0-----:R-:W-:-:S13]  /*0080*/  ISETP.EQ.AND P0, PT, R2, RZ, P0 ;  /* 0x000000ff0200720c */ /* 0x001fda0000702270 */
        /* <DEDUP_REMOVED lines=18> */
.L_x_5949:
[----:B------:R-:W-:Y:S05]  /*01b0*/  BSYNC B0 ;  /* 0x0000000000007941 */ /* 0x000fea0003800000 */
.L_x_5948:
        /* <DEDUP_REMOVED lines=41> */
.L_x_5950:
        /* <DEDUP_REMOVED lines=22> */
.L_x_5951:
        /* <DEDUP_REMOVED lines=18> */
.L_x_5952:
        /* <DEDUP_REMOVED lines=22> */
.L_x_5953:
        /* <DEDUP_REMOVED lines=22> */
.L_x_5954:
[----:B------:R-:W-:Y:S01]  /*0990*/  PLOP3.LUT P0, PT, PT, PT, UP0, 0x80, 0x0 ;  /* 0x000000000000781c */ /* 0x000fe20003f0f008 */
[----:B------:R-:W-:Y:S01]  /*09a0*/  UMOV UR60, 0x1 ;  /* 0x00000001003c7882 */ /* 0x000fe20000000000 */
[----:B------:R-:W-:Y:S01]  /*09b0*/  NOP ;  /* 0x0000000000007918 */ /* 0x000fe20000000000 */
[----:B------:R-:W-:Y:S01]  /*09c0*/  USEL UR60, UR60, 0x2, !UP0 ;  /* 0x000000023c3c7887 */ /* 0x000fe2000c000000 */
[----:B------:R-:W-:Y:S01]  /*09d0*/  BSSY B7, `(.L_x_5955) ;  /* 0x00024fe000077945 */ /* 0x000fe20003800000 */
[----:B012-4-:R-:W-:Y:S08]  /*09e0*/  BAR.SYNC.DEFER_BLOCKING 0x0 ;  /* 0x0000000000007b1d */ /* 0x017ff00000010000 */
[----:B------:R-:W-:Y:S05]  /*09f0*/  @!P0 BRA `(.L_x_5956) ;  /* 0x000001f400408947 */ /* 0x000fea0003800000 */
.L_x_5957:
[----:B------:R-:W-:-:S08]  /*0a00*/  NOP ;  /* 0x0000000000007918 */ /* 0x000fd00000000000 */
[----:B------:R-:W0:Y:S02]  /*0a10*/  USETMAXREG.TRY_ALLOC.CTAPOOL UP0, 0xf0 ;  /* 0x000000f0000079c8 */ /* 0x000e240008000600 */
[----:B0-----:R-:W-:-:S13]  /*0a20*/  PLOP3.LUT P0, PT, PT, PT, UP0, 0x80, 0x0 ;  /* 0x000000000000781c */ /* 0x001fda0003f0f008 */
[----:B------:R-:W-:Y:S05]  /*0a30*/  @!P0 BRA `(.L_x_5957) ;  /* 0xfffffffc00f08947 */ /* 0x000fea000383ffff */
[----:B------:R-:W2:Y:S01]  /*0a40*/  LDL.LU R0, [R1] ;  /* 0x0000000001007983 */ /* 0x000ea20000300800 */
[----:B------:R-:W-:Y:S01]  /*0a50*/  SHF.R.U32.HI R2, RZ, 0x7, R3 ;  /* 0x00000007ff027819 */ /* 0x000fe20000011603 */
[----:B------:R-:W0:Y:S01]  /*0a60*/  S2UR UR5, SR_CgaCtaId ;  /* 0x00000000000579c3 */ /* 0x000e220000008800 */
[----:B------:R-:W-:-:S07]  /*0a70*/  UMOV UR4, 0x400 ;  /* 0x0000040000047882 */ /* 0x000fce0000000000 */
[----:B------:R-:W-:Y:S06]  /*0a80*/  BAR.ARV 0x8, 0x120 ;  /* 0x0204800000007b1d */ /* 0x000fec0000002000 */
[----:B------:R-:W-:-:S13]  /*0a90*/  ISETP.NE.AND P0, PT, R2, 0x1, PT ;  /* 0x000000010200780c */ /* 0x000fda0003f05270 */
[----:B------:R-:W-:Y:S06]  /*0aa0*/  @!P0 BAR.ARV 0x9, 0x100 ;  /* 0x0244000000008b1d */ /* 0x000fec0000002000 */
[----:B0-----:R-:W-:Y:S02]  /*0ab0*/  ULEA UR4, UR5, UR4, 0x18 ;  /* 0x0000000405047291 */ /* 0x001fe4000f8ec03f */
[----:B------:R-:W-:Y:S04]  /*0ac0*/  BAR.SYNC.DEFER_BLOCKING 0x5, 0x120 ;  /* 0x0144800000007b1d */ /* 0x000fe80000010000 */
[----:B------:R-:W-:-:S02]  /*0ad0*/  IMAD.U32 R2, RZ, RZ, UR4 ;  /* 0x00000004ff027e24 */ /* 0x000fc4000f8e00ff */
[----:B------:R-:W-:-:S03]  /*0ae0*/  ULDC UR4, c[0x0][0xc14] ;  /* 0x0003050000047ab9 */ /* 0x000fc60000000800 */
[----:B------:R-:W0:Y:S01]  /*0af0*/  LDS.128 R156, [R2+0x348d0] ;  /* 0x0348d000029c7984 */ /* 0x000e220000000c00 */
[----:B------:R-:W-:Y:S06]  /*0b00*/  BAR.ARV 0x4, 0x120 ;  /* 0x0104800000007b1d */ /* 0x000fec0000002000 */
[----:B--2---:R-:W-:-:S04]  /*0b10*/  LOP3.LUT R0, R0, 0xffffffdf, RZ, 0xc0, !PT ;  /* 0xffffffdf00007812 */ /* 0x004fc800078ec0ff */
[----:B------:R-:W-:Y:S02]  /*0b20*/  @P0 LOP3.LUT R0, R0, 0x20, RZ, 0xfc, !PT ;  /* 0x0000002000000812 */ /* 0x000fe400078efcff */
[----:B0-----:R-:W-:-:S03]  /*0b30*/  ISETP.GE.AND P0, PT, R159, UR4, PT ;  /* 0x000000049f007c0c */ /* 0x001fc6000bf06270 */
[----:B------:R0:W-:Y:S10]  /*0b40*/  STL [R1], R0 ;  /* 0x0000000001007387 */ /* 0x0001f40000100800 */
[----:B0-----:R-:W-:Y:S05]  /*0b50*/  @P0 BRA `(.L_x_5958) ;  /* 0x0000024c00940947 */ /* 0x001fea0003800000 */
[----:B------:R-:W-:Y:S01]  /*0b60*/  VIADD R7, R3, 0xffffff80 ;  /* 0xffffff8003077836 */ /* 0x000fe20000000000 */
[----:B------:R-:W-:Y:S01]  /*0b70*/  R2UR UR4, R2 ;  /* 0x00000000020472ca */ /* 0x000fe200000e0000 */
[----:B------:R-:W-:Y:S01]  /*0b80*/  ULOP3.LUT UR5, UR60, 0x1, URZ, 0xfc, !UPT ;  /* 0x000000013c057892 */ /* 0x000fe2000f8efc3f */
[----:B------:R-:W-:Y:S01]  /*0b90*/  IMAD.MOV.U32 R220, RZ, RZ, RZ ;  /* 0x000000ffffdc7224 */ /* 0x000fe200078e00ff */
[----:B------:R-:W-:Y:S02]  /*0ba0*/  CS2R R228, SRZ ;  /* 0x0000000000e47805 */ /* 0x000fe4000001ff00 */
[----:B------:R-:W-:-:S04]  /*0bb0*/  SHF.R.S32.HI R0, RZ, 0x1f, R7 ;  /* 0x0000001fff007819 */ /* 0x000fc80000011407 */
[----:B------:R-:W-:-:S04]  /*0bc0*/  LEA.HI R3, R0, R7, RZ, 0x7 ;  /* 0x0000000700037211 */ /* 0x000fc800078f38ff */
[----:B------:R-:W-:Y:S01]  /*0bd0*/  LOP3.LUT R4, R3, 0xffffff80, RZ, 0xc0, !PT ;  /* 0xffffff8003047812 */ /* 0x000fe200078ec0ff */
[----:B------:R-:W-:Y:S01]  /*0be0*/  UIADD3 UR4, UR4, 0x16400, URZ ;  /* 0x0001640004047890 */ /* 0x000fe2000fffe03f */
        /* <DEDUP_REMOVED lines=8> */
[--C-:B------:R-:W-:Y:S02]  /*0c70*/  SHF.R.S32.HI R6, RZ, 0x2, R5.reuse ;  /* 0x00000002ff067819 */ /* 0x100fe40000011405 */
[----:B------:R-:W-:-:S02]  /*0c80*/  SHF.R.S32.HI R5, RZ, 0x1f, R5 ;  /* 0x0000001fff057819 */ /* 0x000fc40000011405 */
[----:B------:R-:W-:Y:S02]  /*0c90*/  SHF.R.S32.HI R4, RZ, 0x5, R4 ;  /* 0x00000005ff047819 */ /* 0x000fe40000011404 */
[----:B------:R-:W-:-:S04]  /*0ca0*/  LEA.HI R5, R5, R6, RZ, 0x3 ;  /* 0x0000000605057211 */ /* 0x000fc800078f18ff */
[----:B------:R-:W-:-:S05]  /*0cb0*/  LOP3.LUT R5, R5, 0xfffffff8, RZ, 0xc0, !PT ;  /* 0xfffffff805057812 */ /* 0x000fca00078ec0ff */
[----:B------:R-:W-:-:S04]  /*0cc0*/  IMAD.IADD R5, R6, 0x1, -R5 ;  /* 0x0000000106057824 */ /* 0x000fc800078e0a05 */
[----:B------:R-:W-:-:S04]  /*0cd0*/  IMAD R4, R4, 0x10, R5 ;  /* 0x0000001004047824 */ /* 0x000fc800078e0205 */
[----:B------:R-:W-:Y:S02]  /*0ce0*/  IMAD R3, R3, 0x40, R4 ;  /* 0x0000004003037824 */ /* 0x000fe400078e0204 */
[----:B------:R-:W-:-:S03]  /*0cf0*/  IMAD.U32 R4, RZ, RZ, UR5 ;  /* 0x00000005ff047e24 */ /* 0x000fc6000f8e00ff */
[----:B------:R0:W-:Y:S04]  /*0d00*/  STL [R1+0x90], R3 ;  /* 0x0000900301007387 */ /* 0x0001e80000100800 */
[----:B------:R-:W-:Y:S04]  /*0d10*/  STL [R1+0x84], RZ ;  /* 0x000084ff01007387 */ /* 0x000fe80000100800 */
[----:B------:R-:W-:Y:S01]  /*0d20*/  STL [R1+0x4], RZ ;  /* 0x000004ff01007387 */ /* 0x000fe20000100800 */
[CC--:B0-----:R-:W-:Y:S02]  /*0d30*/  LEA.HI R3, R0.reuse, R7.reuse, RZ, 0x6 ;  /* 0x0000000700037211 */ /* 0x0c1fe400078f30ff */
[----:B------:R-:W-:-:S03]  /*0d40*/  LEA.HI R0, R0, R7, RZ, 0x3 ;  /* 0x0000000700007211 */ /* 0x000fc600078f18ff */
[----:B------:R-:W-:Y:S01]  /*0d50*/  IMAD.SHL.U32 R4, R3, 0x8, RZ ;  /* 0x0000000803047824 */ /* 0x000fe200078e00ff */
[----:B------:R-:W-:Y:S02]  /*0d60*/  LOP3.LUT R3, R0, 0xfffffff8, RZ, 0xc0, !PT ;  /* 0xfffffff800037812 */ /* 0x000fe400078ec0ff */
[----:B------:R-:W-:Y:S02]  /*0d70*/  SHF.R.S32.HI R22, RZ, 0x3, R0 ;  /* 0x00000003ff167819 */ /* 0x000fe40000011400 */
[----:B------:R-:W-:Y:S01]  /*0d80*/  LOP3.LUT R14, R4, 0xfffffe00, RZ, 0xc0, !PT ;  /* 0xfffffe00040e7812 */ /* 0x000fe200078ec0ff */
[----:B------:R-:W-:Y:S01]  /*0d90*/  IMAD.U32 R4, RZ, RZ, UR4 ;  /* 0x00000004ff047e24 */ /* 0x000fe2000f8e00ff */
[----:B------:R-:W-:Y:S01]  /*0da0*/  SHF.R.S32.HI R23, RZ, 0x1f, R22 ;  /* 0x0000001fff177819 */ /* 0x000fe20000011416 */
[----:B------:R-:W-:Y:S02]  /*0db0*/  IMAD.IADD R3, R7, 0x1, -R3 ;  /* 0x0000000107037824 */ /* 0x000fe400078e0a03 */
[C---:B------:R-:W-:Y:S01]  /*0dc0*/  IMAD.SHL.U32 R0, R22.reuse, 0x40, RZ ;  /* 0x0000004016007824 */ /* 0x040fe200078e00ff */
[----:B------:R-:W-:Y:S01]  /*0dd0*/  STL [R1+0x8c], R4 ;  /* 0x00008c0401007387 */ /* 0x000fe20000100800 */
[----:B------:R-:W-:-:S02]  /*0de0*/  VIADD R223, R22, 0x20 ;  /* 0x0000002016df7836 */ /* 0x000fc40000000000 */
[----:B------:R-:W-:Y:S01]  /*0df0*/  VIADD R222, R22, 0x40 ;  /* 0x0000004016de7836 */ /* 0x000fe20000000000 */
[----:B------:R0:W-:Y:S01]  /*0e00*/  STL [R1+0x3c], R0 ;  /* 0x00003c0001007387 */ /* 0x0001e20000100800 */
[C---:B------:R-:W-:Y:S01]  /*0e10*/  IMAD.SHL.U32 R16, R3.reuse, 0x8, RZ ;  /* 0x0000000803107824 */ /* 0x040fe200078e00ff */
[--C-:B------:R-:W-:Y:S01]  /*0e20*/  SHF.R.S32.HI R6, RZ, 0x1f, R223.reuse ;  /* 0x0000001fff067819 */ /* 0x100fe200000114df */
[----:B------:R-:W-:Y:S01]  /*0e30*/  IMAD.SHL.U32 R18, R3, 0x4, RZ ;  /* 0x0000000403127824 */ /* 0x000fe200078e00ff */
[----:B------:R-:W-:Y:S01]  /*0e40*/  LOP3.LUT R3, R0, 0x1c0, RZ, 0xc0, !PT ;  /* 0x000001c000037812 */ /* 0x000fe200078ec0ff */
[C---:B------:R-:W-:Y:S01]  /*0e50*/  VIADD R225, R22.reuse, 0x80 ;  /* 0x0000008016e17836 */ /* 0x040fe20000000000 */
[--C-:B------:R-:W-:Y:S01]  /*0e60*/  SHF.R.S32.HI R15, RZ, 0x1f, R222.reuse ;  /* 0x0000001fff0f7819 */ /* 0x100fe200000114de */
[C---:B------:R-:W-:Y:S01]  /*0e70*/  VIADD R224, R22.reuse, 0x60 ;  /* 0x0000006016e07836 */ /* 0x040fe20000000000 */
[----:B------:R-:W-:Y:S01]  /*0e80*/  SHF.R.S32.HI R7, RZ, 0x1f, R222 ;  /* 0x0000001fff077819 */ /* 0x000fe200000114de */
[----:B------:R-:W-:Y:S01]  /*0e90*/  VIADD R226, R22, 0xa0 ;  /* 0x000000a016e27836 */ /* 0x000fe20000000000 */
[----:B0-----:R-:W-:Y:S01]  /*0ea0*/  SHF.R.S32.HI R0, RZ, 0x1f, R223 ;  /* 0x0000001fff007819 */ /* 0x001fe200000114df */
[----:B------:R-:W-:Y:S01]  /*0eb0*/  IMAD.SHL.U32 R4, R223, 0x40, RZ ;  /* 0x00000040df047824 */ /* 0x000fe200078e00ff */
[----:B------:R-:W-:Y:S01]  /*0ec0*/  SHF.R.S32.HI R20, RZ, 0x1f, R224 ;  /* 0x0000001fff147819 */ /* 0x000fe200000114e0 */
[----:B------:R-:W-:Y:S01]  /*0ed0*/  IMAD.SHL.U32 R10, R225, 0x40, RZ ;  /* 0x00000040e10a7824 */ /* 0x000fe200078e00ff */
[----:B------:R-:W-:Y:S01]  /*0ee0*/  LEA.HI R6, R6, R223, RZ, 0x3 ;  /* 0x000000df06067211 */ /* 0x000fe200078f18ff */
[----:B------:R-:W-:Y:S01]  /*0ef0*/  IMAD.SHL.U32 R5, R222, 0x40, RZ ;  /* 0x00000040de057824 */ /* 0x000fe200078e00ff */
[----:B------:R0:W-:Y:S01]  /*0f00*/  STL [R1+0x78], R0 ;  /* 0x0000780001007387 */ /* 0x0001e20000100800 */
[----:B------:R-:W-:Y:S01]  /*0f10*/  IMAD.SHL.U32 R11, R226, 0x40, RZ ;  /* 0x00000040e20b7824 */ /* 0x000fe200078e00ff */
[----:B------:R-:W-:Y:S01]  /*0f20*/  LOP3.LUT R4, R4, 0x1c0, RZ, 0xc0, !PT ;  /* 0x000001c004047812 */ /* 0x000fe200078ec0ff */
[----:B------:R-:W-:Y:S01]  /*0f30*/  IMAD.SHL.U32 R8, R224, 0x40, RZ ;  /* 0x00000040e0087824 */ /* 0x000fe200078e00ff */
[----:B------:R1:W-:Y:S01]  /*0f40*/  STL [R1+0x74], R15 ;  /* 0x0000740f01007387 */ /* 0x0003e20000100800 */
[----:B------:R-:W-:Y:S01]  /*0f50*/  LOP3.LUT R10, R10, 0x1c0, RZ, 0xc0, !PT ;  /* 0x000001c00a0a7812 */ /* 0x000fe200078ec0ff */
[----:B------:R-:W-:Y:S01]  /*0f60*/  IMAD.SHL.U32 R6, R6, 0x40, RZ ;  /* 0x0000004006067824 */ /* 0x000fe200078e00ff */
[----:B------:R-:W-:Y:S01]  /*0f70*/  LOP3.LUT R5, R5, 0x1c0, RZ, 0xc0, !PT ;  /* 0x000001c005057812 */ /* 0x000fe200078ec0ff */
[----:B------:R-:W-:Y:S01]  /*0f80*/  STL [R1+0x70], R20 ;  /* 0x0000701401007387 */ /* 0x000fe20000100800 */
[----:B------:R-:W-:Y:S01]  /*0f90*/  LOP3.LUT R8, R8, 0x1c0, RZ, 0xc0, !PT ;  /* 0x000001c008087812 */ /* 0x000fe200078ec0ff */
[----:B------:R-:W-:Y:S01]  /*0fa0*/  VIADD R221, R18, 0x20 ;  /* 0x0000002012dd7836 */ /* 0x000fe20000000000 */
[----:B0-----:R-:W-:Y:S01]  /*0fb0*/  LOP3.LUT R0, R3, 0x38, R16, 0xf8, !PT ;  /* 0x0000003803007812 */ /* 0x001fe200078ef810 */
[----:B------:R-:W-:Y:S01]  /*0fc0*/  VIADD R227, R16, 0x40 ;  /* 0x0000004010e37836 */ /* 0x000fe20000000000 */
[----:B------:R-:W-:-:S02]  /*0fd0*/  LEA.HI R7, R7, R222, RZ, 0x3 ;  /* 0x000000de07077211 */ /* 0x000fc400078f18ff */
[----:B-1----:R-:W-:Y:S02]  /*0fe0*/  SHF.R.U32.HI R15, RZ, 0x3, R3 ;  /* 0x00000003ff0f7819 */ /* 0x002fe40000011603 */
[----:B------:R-:W-:Y:S01]  /*0ff0*/  LOP3.LUT R3, R11, 0x1c0, RZ, 0xc0, !PT ;  /* 0x000001c00b037812 */ /* 0x000fe200078ec0ff */
[----:B------:R-:W-:Y:S01]  /*1000*/  IMAD.SHL.U32 R7, R7, 0x40, RZ ;  /* 0x0000004007077824 */ /* 0x000fe200078e00ff */
[----:B------:R-:W-:Y:S01]  /*1010*/  LOP3.LUT R0, R14, R0, R15, 0xf6, !PT ;  /* 0x000000000e007212 */ /* 0x000fe200078ef60f */
[----:B------:R-:W-:Y:S01]  /*1020*/  STL [R1+0x64], R15 ;  /* 0x0000640f01007387 */ /* 0x000fe20000100800 */
[----:B------:R-:W-:Y:S02]  /*1030*/  SHF.R.S32.HI R9, RZ, 0x1f, R224 ;  /* 0x0000001fff097819 */ /* 0x000fe400000114e0 */
[----:B------:R-:W-:Y:S01]  /*1040*/  SHF.R.S32.HI R13, RZ, 0x1f, R226 ;  /* 0x0000001fff0d7819 */ /* 0x000fe200000114e2 */
[----:B------:R-:W-:Y:S01]  /*1050*/  STL [R1+0x38], R4 ;  /* 0x0000380401007387 */ /* 0x000fe20000100800 */
[----:B------:R-:W-:-:S02]  /*1060*/  SHF.R.S32.HI R12, RZ, 0x1f, R225 ;  /* 0x0000001fff0c7819 */ /* 0x000fc400000114e1 */
[----:B------:R-:W-:Y:S01]  /*1070*/  LEA.HI R9, R9, R224, RZ, 0x3 ;  /* 0x000000e009097211 */ /* 0x000fe200078f18ff */
[----:B------:R-:W-:Y:S01]  /*1080*/  STL [R1+0x44], R10 ;  /* 0x0000440a01007387 */ /* 0x000fe20000100800 */
[----:B------:R-:W-:Y:S02]  /*1090*/  LEA.HI R13, R13, R226, RZ, 0x3 ;  /* 0x000000e20d0d7211 */ /* 0x000fe400078f18ff */
[----:B------:R-:W-:Y:S01]  /*10a0*/  LEA.HI R12, R12, R225, RZ, 0x3 ;  /* 0x000000e10c0c7211 */ /* 0x000fe200078f18ff */
[----:B------:R-:W-:Y:S01]  /*10b0*/  STL [R1+0x34], R5 ;  /* 0x0000340501007387 */ /* 0x000fe20000100800 */
[----:B------:R-:W-:Y:S01]  /*10c0*/  IMAD.SHL.U32 R9, R9, 0x40, RZ ;  /* 0x0000004009097824 */ /* 0x000fe200078e00ff */
[----:B------:R-:W-:Y:S01]  /*10d0*/  SHF.R.S32.HI R17, RZ, 0x1f, R16 ;  /* 0x0000001fff117819 */ /* 0x000fe20000011410 */
[----:B------:R-:W-:Y:S01]  /*10e0*/  IMAD.SHL.U32 R13, R13, 0x40, RZ ;  /* 0x000000400d0d7824 */ /* 0x000fe200078e00ff */
[----:B------:R0:W-:Y:S01]  /*10f0*/  STL [R1+0x40], R3 ;  /* 0x0000400301007387 */ /* 0x0001e20000100800 */
[----:B------:R-:W-:-:S03]  /*1100*/  IMAD.SHL.U32 R12, R12, 0x40, RZ ;  /* 0x000000400c0c7824 */ /* 0x000fc600078e00ff */
[----:B------:R-:W-:Y:S04]  /*1110*/  STL [R1+0x30], R8 ;  /* 0x0000300801007387 */ /* 0x000fe80000100800 */
[----:B------:R1:W-:Y:S01]  /*1120*/  STL [R1+0x60], R0 ;  /* 0x0000600001007387 */ /* 0x0003e20000100800 */
[----:B0-----:R-:W-:Y:S02]  /*1130*/  SHF.R.U32.HI R3, RZ, 0x3, R4 ;  /* 0x00000003ff037819 */ /* 0x001fe40000011604 */
[----:B------:R-:W-:-:S03]  /*1140*/  SHF.R.U32.HI R4, RZ, 0x3, R8 ;  /* 0x00000003ff047819 */ /* 0x000fc60000011608 */
[----:B------:R0:W-:Y:S01]  /*1150*/  STL [R1+0x5c], R3 ;  /* 0x00005c0301007387 */ /* 0x0001e20000100800 */
[----:B-1----:R-:W-:-:S05]  /*1160*/  SHF.R.U32.HI R0, RZ, 0x3, R5 ;  /* 0x00000003ff007819 */ /* 0x002fca0000011605 */
[----:B------:R1:W-:Y:S01]  /*1170*/  STL [R1+0x58], R0 ;  /* 0x0000580001007387 */ /* 0x0003e20000100800 */
[----:B0-----:R-:W-:-:S03]  /*1180*/  LOP3.LUT R3, R6, 0xfffffe00, RZ, 0xc0, !PT ;  /* 0xfffffe0006037812 */ /* 0x001fc600078ec0ff */
[----:B------:R0:W-:Y:S04]  /*1190*/  STL [R1+0x50], R4 ;  /* 0x0000500401007387 */ /* 0x0001e80000100800 */
[----:B------:R2:W-:Y:S01]  /*11a0*/  STL [R1+0x4c], R3 ;  /* 0x00004c0301007387 */ /* 0x0005e20000100800 */
[----:B-1----:R-:W-:Y:S02]  /*11b0*/  LOP3.LUT R0, R7, 0xfffffe00, RZ, 0xc0, !PT ;  /* 0xfffffe0007007812 */ /* 0x002fe400078ec0ff */
[----:B0-----:R-:W-:-:S03]  /*11c0*/  LOP3.LUT R4, R9, 0xfffffe00, RZ, 0xc0, !PT ;  /* 0xfffffe0009047812 */ /* 0x001fc600078ec0ff */
[----:B------:R0:W-:Y:S01]  /*11d0*/  STL [R1+0x48], R0 ;  /* 0x0000480001007387 */ /* 0x0001e20000100800 */
[----:B--2---:R-:W-:-:S03]  /*11e0*/  LOP3.LUT R3, R12, 0xfffffe00, RZ, 0xc0, !PT ;  /* 0xfffffe000c037812 */ /* 0x004fc600078ec0ff */
[----:B------:R1:W-:Y:S01]  /*11f0*/  STL [R1+0x54], R4 ;  /* 0x0000540401007387 */ /* 0x0003e20000100800 */
[----:B0-----:R-:W-:-:S05]  /*1200*/  LOP3.LUT R0, R13, 0xfffffe00, RZ, 0xc0, !PT ;  /* 0xfffffe000d007812 */ /* 0x001fca00078ec0ff */
[----:B------:R1:W-:Y:S04]  /*1210*/  STL [R1+0x68], R0 ;  /* 0x0000680001007387 */ /* 0x0003e80000100800 */
[----:B------:R1:W-:Y:S02]  /*1220*/  STL [R1+0x6c], R3 ;  /* 0x00006c0301007387 */ /* 0x0003e40000100800 */
.L_x_6176:
[----:B01---5:R-:W0:Y:S01]  /*1230*/  LDC.64 R4, c[0x0][0xc60] ;  /* 0x00031800ff047b82 */ /* 0x023e220000000a00 */
[----:B------:R-:W-:Y:S01]  /*1240*/  ULDC.64 UR4, c[0x0][0x208] ;  /* 0x0000820000047ab9 */ /* 0x000fe20000000a00 */
[----:B0-----:R-:W-:-:S05]  /*1250*/  IMAD.WIDE R4, R159, 0x4, R4 ;  /* 0x000000049f047825 */ /* 0x001fca00078e0204 */
[----:B--2---:R-:W2:Y:S01]  /*1260*/  LDG.E R10, desc[UR4][R4.64] ;  /* 0x00000004040a7981 */ /* 0x004ea2000c1e1900 */
[----:B------:R-:W-:Y:S05]  /*1270*/  YIELD ;  /* 0x0000000000007946 */ /* 0x000fea0003800000 */
[----:B------:R-:W-:Y:S01]  /*1280*/  ULDC.64 UR4, c[0x0][0xa28] ;  /* 0x00028a0000047ab9 */ /* 0x000fe20000000a00 */
[----:B------:R-:W-:Y:S01]  /*1290*/  ULDC.64 UR8, c[0x0][0xa18] ;  /* 0x0002860000087ab9 */ /* 0x000fe20000000a00 */
[----:B------:R-:W-:Y:S01]  /*12a0*/  ISETP.NE.U32.AND P1, PT, RZ, UR4, PT ;  /* 0x00000004ff007c0c */ /* 0x000fe2000bf25070 */
[----:B------:R-:W-:Y:S01]  /*12b0*/  ULDC.64 UR6, c[0x0][0xa08] ;  /* 0x0002820000067ab9 */ /* 0x000fe20000000a00 */
[----:B------:R-:W-:Y:S01]  /*12c0*/  IMAD.MOV.U32 R3, RZ, RZ, RZ ;  /* 0x000000ffff037224 */ /* 0x000fe200078e00ff */
[----:B------:R-:W-:Y:S01]  /*12d0*/  ISETP.NE.U32.AND P0, PT, RZ, UR6, PT ;  /* 0x00000006ff007c0c */ /* 0x000fe2000bf05070 */
[----:B------:R-:W-:Y:S01]  /*12e0*/  ULDC.64 UR10, c[0x0][0x208] ;  /* 0x00008200000a7ab9 */ /* 0x000fe20000000a00 */
[----:B------:R-:W-:Y:S01]  /*12f0*/  ISETP.NE.AND.EX P1, PT, RZ, UR5, PT, P1 ;  /* 0x00000005ff007c0c */ /* 0x000fe2000bf25310 */
[----:B------:R-:W-:Y:S01]  /*1300*/  IMAD.MOV.U32 R29, RZ, RZ, RZ ;  /* 0x000000ffff1d7224 */ /* 0x000fe200078e00ff */
[----:B------:R-:W-:-:S02]  /*1310*/  ISETP.NE.AND.EX P0, PT, RZ, UR7, PT, P0 ;  /* 0x00000007ff007c0c */ /* 0x000fc4000bf05300 */
[----:B--2---:R-:W-:Y:S01]  /*1320*/  SHF.R.S32.HI R0, RZ, 0x1f, R10 ;  /* 0x0000001fff007819 */ /* 0x004fe2000001140a */
[----:B------:R0:W-:Y:S08]  /*1330*/  STL [R1+0x7c], R10 ;  /* 0x00007c0a01007387 */ /* 0x0001f00000100800 */
[C---:B---34-:R-:W-:Y:S01]  /*1340*/  @P1 LEA R6, P2, R10.reuse, UR4, 0x2 ;  /* 0x000000040a061c11 */ /* 0x058fe2000f8410ff */
[C---:B------:R-:W-:Y:S01]  /*1350*/  IMAD.SHL.U32 R28, R10.reuse, 0x4, RZ ;  /* 0x000000040a1c7824 */ /* 0x040fe200078e00ff */
[----:B------:R-:W-:-:S02]  /*1360*/  SHF.L.U64.HI R30, R10, 0x2, R0 ;  /* 0x000000020a1e7819 */ /* 0x000fc40000010200 */
[----:B------:R-:W-:Y:S02]  /*1370*/  @P1 LEA.HI.X R7, R10, UR5, R0, 0x2, P2 ;  /* 0x000000050a071c11 */ /* 0x000fe400090f1400 */
[----:B------:R-:W-:Y:S01]  /*1380*/  ISETP.NE.U32.AND P2, PT, RZ, UR8, PT ;  /* 0x00000008ff007c0c */ /* 0x000fe2000bf45070 */
[----:B------:R-:W-:Y:S01]  /*1390*/  ULDC UR4, c[0x0][0x288] ;  /* 0x0000a20000047ab9 */ /* 0x000fe20000000800 */
[----:B------:R-:W-:Y:S01]  /*13a0*/  IADD3 R8, P3, R28, UR6, RZ ;  /* 0x000000061c087c10 */ /* 0x000fe2000ff7e0ff */
[----:B------:R-:W-:Y:S01]  /*13b0*/  IMAD.U32 R156, RZ, RZ, UR4 ;  /* 0x00000004ff9c7e24 */ /* 0x000fe2000f8e00ff */
[----:B------:R-:W-:Y:S01]  /*13c0*/  ISETP.NE.AND.EX P2, PT, RZ, UR9, PT, P2 ;  /* 0x00000009ff007c0c */ /* 0x000fe2000bf45320 */
[----:B------:R-:W-:Y:S01]  /*13d0*/  ULDC.64 UR4, c[0x0][0x3f8] ;  /* 0x0000fe0000047ab9 */ /* 0x000fe20000000a00 */
[----:B------:R0:W5:Y:S01]  /*13e0*/  @P1 LDG.E R3, desc[UR10][R6.64] ;  /* 0x0000000a06031981 */ /* 0x000162000c1e1900 */
[----:B------:R-:W-:Y:S01]  /*13f0*/  UISETP.NE.U32.AND UP0, UPT, UR4, URZ, UPT ;  /* 0x0000003f0400728c */ /* 0x000fe2000bf05070 */
[----:B------:R-:W-:-:S02]  /*1400*/  IADD3.X R9, R30, UR7, RZ, P3, !PT ;  /* 0x000000071e097c10 */ /* 0x000fc40009ffe4ff */
[----:B------:R-:W-:Y:S01]  /*1410*/  ULDC UR4, c[0x0][0x404] ;  /* 0x0001010000047ab9 */ /* 0x000fe20000000800 */
[----:B------:R-:W-:Y:S02]  /*1420*/  UISETP.NE.AND.EX UP0, UPT, UR5, URZ, UPT, UP0 ;  /* 0x0000003f0500728c */ /* 0x000fe4000bf05300 */
[----:B------:R0:W5:Y:S01]  /*1430*/  @P0 LDG.E R29, desc[UR10][R8.64] ;  /* 0x0000000a081d0981 */ /* 0x000162000c1e1900 */
[----:B------:R-:W-:Y:S01]  /*1440*/  ULDC UR5, c[0x0][0x2e0] ;  /* 0x0000b80000057ab9 */ /* 0x000fe20000000800 */
[----:B------:R-:W-:Y:S02]  /*1450*/  USEL UR4, UR4, 0x1, UP0 ;  /* 0x0000000104047887 */ /* 0x000fe40008000000 */
[----:B------:R-:W-:Y:S02]  /*1460*/  @P2 IADD3 R4, P1, R28, UR8, RZ ;  /* 0x000000081c042c10 */ /* 0x000fe4000ff3e0ff */
[----:B------:R-:W-:Y:S02]  /*1470*/  UIMAD UR4, UR4, UR5, URZ ;  /* 0x00000005040472a4 */ /* 0x000fe4000f8e023f */
[----:B------:R-:W-:Y:S01]  /*1480*/  @P2 IADD3.X R5, R30, UR9, RZ, P1, !PT ;  /* 0x000000091e052c10 */ /* 0x000fe20008ffe4ff */
[----:B------:R-:W-:-:S02]  /*1490*/  ULDC UR5, c[0x0][0x338] ;  /* 0x0000ce0000057ab9 */ /* 0x000fc40000000800 */
[----:B------:R-:W-:Y:S02]  /*14a0*/  IMAD.U32 R25, RZ, RZ, UR5 ;  /* 0x00000005ff197e24 */ /* 0x000fe4000f8e00ff */
[----:B------:R0:W5:Y:S01]  /*14b0*/  @P2 LDG.E R156, desc[UR10][R4.64] ;  /* 0x0000000a049c2981 */ /* 0x000162000c1e1900 */
[----:B------:R-:W-:Y:S02]  /*14c0*/  IMAD.U32 R26, RZ, RZ, UR4 ;  /* 0x00000004ff1a7e24 */ /* 0x000fe4000f8e00ff */
[----:B------:R-:W-:Y:S01]  /*14d0*/  IMAD.MOV.U32 R27, RZ, RZ, R10 ;  /* 0x000000ffff1b7224 */ /* 0x000fe200078e000a */
[----:B------:R-:W-:Y:S06]  /*14e0*/  @P2 BRA `(.L_x_5959) ;  /* 0x0000000000282947 */ /* 0x000fec0003800000 */
        /* <DEDUP_REMOVED lines=10> */
.L_x_5959:
[----:B------:R-:W-:Y:S01]  /*1590*/  ULDC.64 UR4, c[0x0][0xa20] ;  /* 0x0002880000047ab9 */ /* 0x000fe20000000a00 */
[----:B------:R1:W-:Y:S01]  /*15a0*/  STL [R1+0x88], R157 ;  /* 0x0000889d01007387 */ /* 0x0003e20000100800 */
[----:B------:R-:W-:-:S03]  /*15b0*/  ISETP.NE.U32.AND P1, PT, RZ, UR4, PT ;  /* 0x00000004ff007c0c */ /* 0x000fc6000bf25070 */
[----:B------:R1:W-:Y:S01]  /*15c0*/  STL [R1+0x80], R158 ;  /* 0x0000809e01007387 */ /* 0x0003e20000100800 */
[----:B------:R-:W-:-:S13]  /*15d0*/  ISETP.NE.AND.EX P1, PT, RZ, UR5, PT, P1 ;  /* 0x00000005ff007c0c */ /* 0x000fda000bf25310 */
[----:B-1----:R-:W-:Y:S05]  /*15e0*/  @!P1 BRA `(.L_x_5960) ;  /* 0x0000000000149947 */ /* 0x002fea0003800000 */
[----:B0-----:R-:W-:Y:S01]  /*15f0*/  IADD3 R4, P0, R28, UR4, RZ ;  /* 0x000000041c047c10 */ /* 0x001fe2000ff1e0ff */
[----:B------:R-:W-:-:S03]  /*1600*/  ULDC.64 UR6, c[0x0][0x208] ;  /* 0x0000820000067ab9 */ /* 0x000fc60000000a00 */
[----:B------:R-:W-:-:S05]  /*1610*/  IADD3.X R5, R30, UR5, RZ, P0, !PT ;  /* 0x000000051e057c10 */ /* 0x000fca00087fe4ff */
[----:B------:R1:W5:Y:S01]  /*1620*/  LDG.E R26, desc[UR6][R4.64] ;  /* 0x00000006041a7981 */ /* 0x000362000c1e1900 */
[----:B------:R-:W-:Y:S05]  /*1630*/  BRA `(.L_x_5961) ;  /* 0x0000000000147947 */ /* 0x000fea0003800000 */
.L_x_5960:
[----:B------:R-:W-:Y:S05]  /*1640*/  @!P0 BRA `(.L_x_5961) ;  /* 0x0000000000108947 */ /* 0x000fea0003800000 */
[----:B------:R-:W-:Y:S02]  /*1650*/  ULDC.64 UR4, c[0x0][0x208] ;  /* 0x0000820000047ab9 */ /* 0x000fe40000000a00 */
[----:B0-----:R-:W2:Y:S04]  /*1660*/  LDG.E R5, desc[UR4][R8.64] ;  /* 0x0000000408057981 */ /* 0x001ea8000c1e1900 */
[----:B------:R-:W2:Y:S02]  /*1670*/  LDG.E R26, desc[UR4][R8.64+0x4] ;  /* 0x00000404081a7981 */ /* 0x000ea4000c1e1900 */
[----:B--2---:R-:W-:-:S07]  /*1680*/  IMAD.IADD R26, R26, 0x1, -R5 ;  /* 0x000000011a1a7824 */ /* 0x004fce00078e0a05 */
.L_x_5961:
[----:B------:R-:W-:Y:S01]  /*1690*/  ULDC.64 UR4, c[0x0][0xa10] ;  /* 0x0002840000047ab9 */ /* 0x000fe20000000a00 */
[----:B------:R-:W-:Y:S01]  /*16a0*/  ULDC.64 UR6, c[0x0][0x208] ;  /* 0x0000820000067ab9 */ /* 0x000fe20000000a00 */
[----:B------:R-:W-:-:S04]  /*16b0*/  ISETP.NE.U32.AND P0, PT, RZ, UR4, PT ;  /* 0x00000004ff007c0c */ /* 0x000fc8000bf05070 */
[----:B------:R-:W-:Y:S01]  /*16c0*/  ISETP.NE.AND.EX P0, PT, RZ, UR5, PT, P0 ;  /* 0x00000005ff007c0c */ /* 0x000fe2000bf05300 */
[----:B0----5:R-:W-:Y:S01]  /*16d0*/  IMAD.IADD R8, R26, 0x1, -R3 ;  /* 0x000000011a087824 */ /* 0x021fe200078e0a03 */
[----:B------:R-:W-:-:S11]  /*16e0*/  ULDC.64 UR4, c[0x0][0xa30] ;  /* 0x00028c0000047ab9 */ /* 0x000fd60000000a00 */
[----:B-1----:R-:W0:Y:S02]  /*16f0*/  @P0 LDC.64 R4, c[0x0][0xa10] ;  /* 0x00028400ff040b82 */ /* 0x002e240000000a00 */
[----:B0-----:R-:W-:-:S05]  /*1700*/  @P0 IMAD.WIDE R4, R27, 0x4, R4 ;  /* 0x000000041b040825 */ /* 0x001fca00078e0204 */
[----:B------:R-:W2:Y:S04]  /*1710*/  @P0 LDG.E R0, desc[UR6][R4.64] ;  /* 0x0000000604000981 */ /* 0x000ea8000c1e1900 */
[----:B------:R0:W2:Y:S01]  /*1720*/  @P0 LDG.E R9, desc[UR6][R4.64+0x4] ;  /* 0x0000040604090981 */ /* 0x0000a2000c1e1900 */
[----:B------:R-:W-:Y:S01]  /*1730*/  ISETP.NE.U32.AND P1, PT, RZ, UR4, PT ;  /* 0x00000004ff007c0c */ /* 0x000fe2000bf25070 */
[----:B------:R-:W-:-:S03]  /*1740*/  IMAD.MOV.U32 R155, RZ, RZ, R26 ;  /* 0x000000ffff9b7224 */ /* 0x000fc600078e001a */
[----:B------:R-:W-:Y:S01]  /*1750*/  ISETP.NE.AND.EX P1, PT, RZ, UR5, PT, P1 ;  /* 0x00000005ff007c0c */ /* 0x000fe2000bf25310 */
[----:B0-----:R-:W-:-:S05]  /*1760*/  IMAD.MOV R4, RZ, RZ, -R8 ;  /* 0x000000ffff047224 */ /* 0x001fca00078e0a08 */
[----:B------:R-:W-:-:S07]  /*1770*/  VIMNMX R4, RZ, R4, !PT ;  /* 0x00000004ff047248 */ /* 0x000fce0007fe0100 */
[----:B------:R-:W-:-:S04]  /*1780*/  @P1 IADD3 R6, P2, R28, UR4, RZ ;  /* 0x000000041c061c10 */ /* 0x000fc8000ff5e0ff */
[----:B------:R-:W-:-:S05]  /*1790*/  @P1 IADD3.X R7, R30, UR5, RZ, P2, !PT ;  /* 0x000000051e071c10 */ /* 0x000fca00097fe4ff */
        /* <DEDUP_REMOVED lines=16> */
[----:B------:R-:W-:Y:S02]  /*18a0*/  @P0 LEA.HI.SX32 R24, R0, R3, 0x1b ;  /* 0x0000000300180211 */ /* 0x000fe400078fdaff */
[----:B------:R-:W-:Y:S02]  /*18b0*/  PLOP3.LUT P0, PT, PT, PT, PT, 0x80, 0x0 ;  /* 0x000000000000781c */ /* 0x000fe40003f0f070 */
        /* <DEDUP_REMOVED lines=22> */
.L_x_5964:
[----:B------:R-:W-:Y:S05]  /*1a20*/  BSYNC B6 ;  /* 0x0000000000067941 */ /* 0x000fea0003800000 */
.L_x_5963:
        /* <DEDUP_REMOVED lines=20> */
.L_x_5966:
[----:B------:R-:W-:Y:S05]  /*1b70*/  BSYNC B6 ;  /* 0x0000000000067941 */ /* 0x000fea0003800000 */
.L_x_5965:
[----:B------:R-:W2:Y:S01]  /*1b80*/  LDL.LU R21, [R1] ;  /* 0x0000000001157983 */ /* 0x000ea20000300800 */
[----:B------:R-:W-:Y:S01]  /*1b90*/  ULDC.64 UR4, c[0x0][0x9f8] ;  /* 0x00027e0000047ab9 */ /* 0x000fe20000000a00 */
[----:B------:R-:W-:Y:S01]  /*1ba0*/  ULDC.64 UR6, c[0x0][0x208] ;  /* 0x0000820000067ab9 */ /* 0x000fe20000000a00 */
[----:B------:R-:W-:Y:S01]  /*1bb0*/  ISETP.NE.U32.AND P0, PT, RZ, UR4, PT ;  /* 0x00000004ff007c0c */ /* 0x000fe2000bf05070 */
[----:B------:R-:W0:Y:S01]  /*1bc0*/  LDC R11, c[0x0][0x3d4] ;  /* 0x0000f500ff0b7b82 */ /* 0x000e220000000800 */
[----:B------:R-:W3:Y:S02]  /*1bd0*/  LDL R36, [R1+0x34] ;  /* 0x0000340001247983 */ /* 0x000ee40000100800 */
[----:B------:R-:W-:Y:S02]  /*1be0*/  ISETP.NE.AND.EX P0, PT, RZ, UR5, PT, P0 ;  /* 0x00000005ff007c0c */ /* 0x000fe4000bf05300 */
[----:B------:R-:W4:Y:S03]  /*1bf0*/  LDL R37, [R1+0x38] ;  /* 0x0000380001257983 */ /* 0x000f260000100800 */
[----:B------:R-:W1:Y:S01]  /*1c00*/  LDC R0, c[0x0][0x428] ;  /* 0x00010a00ff007b82 */ /* 0x000e620000000800 */
[----:B------:R-:W4:Y:S07]  /*1c10*/  LDL R35, [R1+0x5c] ;  /* 0x00005c0001237983 */ /* 0x000f2e0000100800 */
[----:B------:R-:W-:Y:S01]  /*1c20*/  @P0 IADD3 R4, P1, R28, UR4, RZ ;  /* 0x000000041c040c10 */ /* 0x000fe2000ff3e0ff */
[----:B------:R-:W-:Y:S01]  /*1c30*/  IMAD.IADD R123, R29, 0x1, R26 ;  /* 0x000000011d7b7824 */ /* 0x000fe200078e021a */
[----:B------:R-:W1:Y:S01]  /*1c40*/  S2R R20, SR_TID.X ;  /* 0x0000000000147919 */ /* 0x000e620000002100 */
[----:B------:R-:W1:Y:S01]  /*1c50*/  LDC.64 R96, c[0x0][0x2f0] ;  /* 0x0000bc00ff607b82 */ /* 0x000e620000000a00 */
[----:B------:R-:W-:Y:S01]  /*1c60*/  @P0 IADD3.X R5, R30, UR5, RZ, P1, !PT ;  /* 0x000000051e050c10 */ /* 0x000fe20008ffe4ff */
[----:B------:R-:W-:-:S04]  /*1c70*/  ULDC.64 UR4, c[0x0][0x2f8] ;  /* 0x0000be0000047ab9 */ /* 0x000fc80000000a00 */
[----:B------:R1:W3:Y:S01]  /*1c80*/  @P0 LDG.E R27, desc[UR6][R4.64] ;  /* 0x00000006041b0981 */ /* 0x0002e2000c1e1900 */
[----:B0-----:R-:W-:Y:S01]  /*1c90*/  ISETP.GE.AND P2, PT, R16, R11, PT ;  /* 0x0000000b1000720c */ /* 0x001fe20003f46270 */
[----:B------:R-:W-:Y:S01]  /*1ca0*/  ULDC.64 UR6, c[0x0][0xa08] ;  /* 0x0002820000067ab9 */ /* 0x000fe20000000a00 */
[----:B------:R-:W-:Y:S01]  /*1cb0*/  SHF.R.S32.HI R13, RZ, 0x1f, R123 ;  /* 0x0000001fff0d7819 */ /* 0x000fe2000001147b */
[----:B------:R-:W0:Y:S01]  /*1cc0*/  LDC.64 R106, c[0x0][0x3d8] ;  /* 0x0000f600ff6a7b82 */ /* 0x000e220000000a00 */
[----:B------:R-:W-:Y:S02]  /*1cd0*/  SHF.R.S32.HI R19, RZ, 0x1f, R18 ;  /* 0x0000001fff137819 */ /* 0x000fe40000011412 */
[----:B-1----:R-:W-:-:S05]  /*1ce0*/  ISETP.NE.AND P0, PT, R0, 0x1, PT ;  /* 0x000000010000780c */ /* 0x002fca0003f05270 */
[----:B------:R-:W1:Y:S01]  /*1cf0*/  LDC.64 R112, c[0x0][0x3e8] ;  /* 0x0000fa00ff707b82 */ /* 0x000e620000000a00 */
[----:B------:R-:W-:-:S07]  /*1d00*/  IMAD R6, R13, R96, RZ ;  /* 0x000000600d067224 */ /* 0x000fce00078e02ff */
[----:B------:R-:W1:Y:S01]  /*1d10*/  @P0 LDC R3, c[0x0][0x42c] ;  /* 0x00010b00ff030b82 */ /* 0x000e620000000800 */
[----:B------:R-:W-:Y:S01]  /*1d20*/  IMAD.WIDE.U32 R4, R123, R96, RZ ;  /* 0x000000607b047225 */ /* 0x000fe200078e00ff */
[----:B------:R-:W-:-:S06]  /*1d30*/  SHF.R.U32.HI R20, RZ, 0x7, R20 ;  /* 0x00000007ff147819 */ /* 0x000fcc0000011614 */
[----:B------:R-:W1:Y:S01]  /*1d40*/  @P0 LDC R7, c[0x0][0x430] ;  /* 0x00010c00ff070b82 */ /* 0x000e620000000800 */
[----:B------:R-:W-:Y:S01]  /*1d50*/  ISETP.NE.AND P6, PT, R20, 0x1, PT ;  /* 0x000000011400780c */ /* 0x000fe20003fc5270 */
[----:B0-----:R-:W-:-:S04]  /*1d60*/  IMAD.WIDE.U32 R102, R22, R106, R18 ;  /* 0x0000006a16667225 */ /* 0x001fc800078e0012 */
[----:B-1----:R-:W-:-:S04]  /*1d70*/  @P0 IMAD.HI.U32 R0, R158, R3, RZ ;  /* 0x000000039e000227 */ /* 0x002fc800078e00ff */
[----:B------:R-:W-:Y:S01]  /*1d80*/  IMAD R3, R123, R97, R6 ;  /* 0x000000617b037224 */ /* 0x000fe200078e0206 */
[----:B------:R-:W-:-:S03]  /*1d90*/  @P0 SHF.R.U32.HI R158, RZ, R7, R0 ;  /* 0x00000007ff9e0219 */ /* 0x000fc60000011600 */
[----:B------:R-:W-:Y:S01]  /*1da0*/  IMAD.IADD R5, R5, 0x1, R3 ;  /* 0x0000000105057824 */ /* 0x000fe200078e0203 */
[----:B------:R-:W-:Y:S02]  /*1db0*/  ISETP.NE.U32.AND P0, PT, RZ, UR6, PT ;  /* 0x00000006ff007c0c */ /* 0x000fe4000bf05070 */
[----:B------:R-:W-:Y:S01]  /*1dc0*/  SHF.R.S32.HI R6, RZ, 0x1f, R158 ;  /* 0x0000001fff067819 */ /* 0x000fe2000001149e */
[----:B------:R-:W-:Y:S01]  /*1dd0*/  IMAD.WIDE.U32 R4, R158, UR4, R4 ;  /* 0x000000049e047c25 */ /* 0x000fe2000f8e0004 */
[----:B------:R-:W-:-:S03]  /*1de0*/  ISETP.NE.AND.EX P0, PT, RZ, UR7, PT, P0 ;  /* 0x00000007ff007c0c */ /* 0x000fc6000bf05300 */
[----:B------:R-:W-:-:S04]  /*1df0*/  IMAD R3, R6, UR4, RZ ;  /* 0x0000000406037c24 */ /* 0x000fc8000f8e02ff */
[----:B------:R-:W-:Y:S01]  /*1e00*/  IMAD R3, R158, UR5, R3 ;  /* 0x000000059e037c24 */ /* 0x000fe2000f8e0203 */
[----:B------:R-:W-:-:S03]  /*1e10*/  ULDC.64 UR4, c[0x0][0x300] ;  /* 0x0000c00000047ab9 */ /* 0x000fc60000000a00 */
[----:B------:R-:W-:Y:S01]  /*1e20*/  IMAD.IADD R5, R5, 0x1, R3 ;  /* 0x0000000105057824 */ /* 0x000fe200078e0203 */
[----:B--2---:R-:W-:-:S04]  /*1e30*/  LOP3.LUT R21, R21, 0xfffffffe, RZ, 0xc0, !PT ;  /* 0xfffffffe15157812 */ /* 0x004fc800078ec0ff */
[----:B------:R-:W-:-:S05]  /*1e40*/  @P2 LOP3.LUT R21, R21, 0x1, RZ, 0xfc, !PT ;  /* 0x0000000115152812 */ /* 0x000fca00078efcff */
[----:B------:R0:W-:Y:S04]  /*1e50*/  STL [R1], R21 ;  /* 0x0000001501007387 */ /* 0x0001e80000100800 */
[----:B------:R-:W2:Y:S04]  /*1e60*/  LDL R31, [R1+0x58] ;  /* 0x00005800011f7983 */ /* 0x000ea80000100800 */
[----:B------:R-:W2:Y:S04]  /*1e70*/  LDL R33, [R1+0x48] ;  /* 0x0000480001217983 */ /* 0x000ea80000100800 */
[----:B------:R-:W2:Y:S04]  /*1e80*/  LDL R34, [R1+0x4c] ;  /* 0x00004c0001227983 */ /* 0x000ea80000100800 */
[----:B------:R-:W2:Y:S01]  /*1e90*/  LDL R29, [R1+0x3c] ;  /* 0x00003c00011d7983 */ /* 0x000ea20000100800 */
[----:B---3--:R-:W-:-:S03]  /*1ea0*/  SHF.R.S32.HI R0, RZ, 0x1f, R27 ;  /* 0x0000001fff007819 */ /* 0x008fc6000001141b */
[----:B------:R-:W3:Y:S01]  /*1eb0*/  LDL R26, [R1+0x54] ;  /* 0x00005400011a7983 */ /* 0x000ee20000100800 */
[----:B------:R-:W-:Y:S02]  /*1ec0*/  SEL R9, R27, RZ, !P0 ;  /* 0x000000ff1b097207 */ /* 0x000fe40004000000 */
[----:B------:R-:W-:Y:S01]  /*1ed0*/  SEL R8, R0, RZ, !P0 ;  /* 0x000000ff00087207 */ /* 0x000fe20004000000 */
[----:B------:R-:W3:Y:S02]  /*1ee0*/  LDL R27, [R1+0x44] ;  /* 0x00004400011b7983 */ /* 0x000ee40000100800 */
[----:B------:R-:W-:Y:S02]  /*1ef0*/  IMAD.WIDE.U32 R98, R9, UR4, R4 ;  /* 0x0000000409627c25 */ /* 0x000fe4000f8e0004 */
[----:B0-----:R-:W3:Y:S02]  /*1f00*/  LDL R21, [R1+0x6c] ;  /* 0x00006c0001157983 */ /* 0x001ee40000100800 */
[----:B------:R-:W-:-:S02]  /*1f10*/  IMAD R0, R8, UR4, RZ ;  /* 0x0000000408007c24 */ /* 0x000fc4000f8e02ff */
[----:B------:R-:W3:Y:S02]  /*1f20*/  LDL R14, [R1+0x68] ;  /* 0x00006800010e7983 */ /* 0x000ee40000100800 */
[----:B------:R-:W-:Y:S01]  /*1f30*/  IMAD R15, R9, UR5, R0 ;  /* 0x00000005090f7c24 */ /* 0x000fe2000f8e0200 */
[----:B------:R-:W-:Y:S05]  /*1f40*/  @!P6 WARPSYNC.ALL ;  /* 0x000000000000e948 */ /* 0x000fea0003800000 */
[----:B------:R-:W3:Y:S01]  /*1f50*/  LDL R12, [R1+0x64] ;  /* 0x00006400010c7983 */ /* 0x000ee20000100800 */
[----:B------:R-:W-:Y:S01]  /*1f60*/  ULDC.64 UR4, c[0x0][0x320] ;  /* 0x0000c80000047ab9 */ /* 0x000fe20000000a00 */
[----:B------:R-:W-:-:S02]  /*1f70*/  IMAD R0, R23, R106, RZ ;  /* 0x0000006a17007224 */ /* 0x000fc400078e02ff */
[----:B------:R-:W3:Y:S01]  /*1f80*/  LDL R32, [R1+0x30] ;  /* 0x0000300001207983 */ /* 0x000ee20000100800 */
[----:B------:R-:W-:Y:S02]  /*1f90*/  IMAD R3, R6, UR4, RZ ;  /* 0x0000000406037c24 */ /* 0x000fe4000f8e02ff */
[C---:B------:R-:W-:Y:S01]  /*1fa0*/  IMAD.WIDE.U32 R4, R158.reuse, UR4, R16 ;  /* 0x000000049e047c25 */ /* 0x040fe2000f8e0010 */
[----:B------:R-:W3:Y:S03]  /*1fb0*/  LDL R30, [R1+0x40] ;  /* 0x00004000011e7983 */ /* 0x000ee60000100800 */
[----:B------:R-:W-:Y:S01]  /*1fc0*/  IMAD R3, R158, UR5, R3 ;  /* 0x000000059e037c24 */ /* 0x000fe2000f8e0203 */
[----:B------:R-:W3:Y:S01]  /*1fd0*/  LDL R28, [R1+0x50] ;  /* 0x00005000011c7983 */ /* 0x000ee20000100800 */
[----:B------:R-:W-:Y:S01]  /*1fe0*/  ULDC.64 UR4, c[0x0][0x328] ;  /* 0x0000ca0000047ab9 */ /* 0x000fe20000000a00 */
[----:B------:R-:W-:-:S02]  /*1ff0*/  IMAD R7, R22, R107, R0 ;  /* 0x0000006b16077224 */ /* 0x000fc400078e0200 */
[----:B------:R-:W-:Y:S01]  /*2000*/  IMAD.IADD R101, R5, 0x1, R3 ;  /* 0x0000000105657824 */ /* 0x000fe200078e0203 */
[----:B------:R-:W-:Y:S01]  /*2010*/  SEL R3, R11, RZ, P2 ;  /* 0x000000ff0b037207 */ /* 0x000fe20001000000 */
[----:B------:R-:W-:-:S04]  /*2020*/  IMAD R0, R8, UR4, RZ ;  /* 0x0000000408007c24 */ /* 0x000fc8000f8e02ff */
[----:B------:R-:W-:Y:S02]  /*2030*/  IMAD.IADD R3, R16, 0x1, R3 ;  /* 0x0000000110037824 */ /* 0x000fe400078e0203 */
[----:B------:R-:W-:Y:S02]  /*2040*/  IMAD R41, R9, UR5, R0 ;  /* 0x0000000509297c24 */ /* 0x000fe4000f8e0200 */
[----:B------:R-:W-:Y:S01]  /*2050*/  IMAD.MOV.U32 R100, RZ, RZ, R4 ;  /* 0x000000ffff647224 */ /* 0x000fe200078e0004 */
[----:B------:R-:W-:Y:S01]  /*2060*/  SHF.R.S32.HI R0, RZ, 0x1f, R3 ;  /* 0x0000001fff007819 */ /* 0x000fe20000011403 */
[----:B------:R-:W-:-:S03]  /*2070*/  IMAD.WIDE.U32 R4, R22, R106, R16 ;  /* 0x0000006a16047225 */ /* 0x000fc600078e0010 */
[----:B------:R-:W-:Y:S01]  /*2080*/  LEA.HI R10, R0, R3, RZ, 0x3 ;  /* 0x00000003000a7211 */ /* 0x000fe200078f18ff */
[-C--:B------:R-:W-:Y:S02]  /*2090*/  IMAD R6, R23, R112.reuse, RZ ;  /* 0x0000007017067224 */ /* 0x080fe400078e02ff */
[----:B------:R-:W-:Y:S02]  /*20a0*/  IMAD.IADD R103, R103, 0x1, R7 ;  /* 0x0000000167677824 */ /* 0x000fe400078e0207 */
[----:B------:R-:W-:Y:S02]  /*20b0*/  IMAD.IADD R5, R7, 0x1, R5 ;  /* 0x0000000107057824 */ /* 0x000fe400078e0205 */
[----:B------:R-:W-:-:S04]  /*20c0*/  IMAD.WIDE.U32 R108, R22, R112, R18 ;  /* 0x00000070166c7225 */ /* 0x000fc800078e0012 */
[----:B------:R-:W-:Y:S01]  /*20d0*/  IMAD R7, R22, R113, R6 ;  /* 0x0000007116077224 */ /* 0x000fe200078e0206 */
[----:B------:R-:W-:Y:S01]  /*20e0*/  LOP3.LUT R6, R36, 0x38, R10, 0xf8, !PT ;  /* 0x0000003824067812 */ /* 0x000fe200078ef80a */
[----:B------:R-:W-:-:S04]  /*20f0*/  IMAD.WIDE.U32 R110, R22, R112, R16 ;  /* 0x00000070166e7225 */ /* 0x000fc800078e0010 */
[----:B------:R-:W-:Y:S02]  /*2100*/  IMAD.IADD R109, R109, 0x1, R7 ;  /* 0x000000016d6d7824 */ /* 0x000fe400078e0207 */
[----:B------:R-:W-:Y:S01]  /*2110*/  IMAD.IADD R111, R7, 0x1, R111 ;  /* 0x00000001076f7824 */ /* 0x000fe200078e026f */
[----:B------:R-:W-:-:S04]  /*2120*/  LEA.HI R0, R0, R3, RZ, 0x6 ;  /* 0x0000000300007211 */ /* 0x000fc800078f30ff */
[----:B------:R-:W-:Y:S02]  /*2130*/  SHF.R.S32.HI R3, RZ, 0x6, R0 ;  /* 0x00000006ff037819 */ /* 0x000fe40000011400 */
[----:B----4-:R-:W-:-:S04]  /*2140*/  LOP3.LUT R0, R37, 0x38, R10, 0xf8, !PT ;  /* 0x0000003825007812 */ /* 0x010fc800078ef80a */
[----:B------:R-:W-:Y:S01]  /*2150*/  LOP3.LUT R0, R0, R35, RZ, 0x3c, !PT ;  /* 0x0000002300007212 */ /* 0x000fe200078e3cff */
[----:B------:R-:W-:Y:S01]  /*2160*/  IMAD.WIDE.U32 R100, R9, UR4, R100 ;  /* 0x0000000409647c25 */ /* 0x000fe2000f8e0064 */
[----:B-----5:R-:W-:Y:S01]  /*2170*/  SHF.R.S32.HI R9, RZ, 0x1f, R155 ;  /* 0x0000001fff097819 */ /* 0x020fe2000001149b */
[----:B------:R-:W-:Y:S01]  /*2180*/  ULDC UR4, c[0x0][0x2e4] ;  /* 0x0000b90000047ab9 */ /* 0x000fe20000000800 */
[C---:B------:R-:W-:Y:S01]  /*2190*/  SHF.L.U64.HI R115, R96.reuse, 0x5, R97 ;  /* 0x0000000560737819 */ /* 0x040fe20000010261 */
[----:B------:R-:W-:Y:S01]  /*21a0*/  IMAD.SHL.U32 R114, R96, 0x20, RZ ;  /* 0x0000002060727824 */ /* 0x000fe200078e00ff */
[----:B------:R-:W-:-:S03]  /*21b0*/  IADD3 R122, P0, R22, R123, RZ ;  /* 0x0000007b167a7210 */ /* 0x000fc60007f1e0ff */
[----:B------:R-:W-:-:S03]  /*21c0*/  IMAD.WIDE.U32 R116, R22, R96, R114 ;  /* 0x0000006016747225 */ /* 0x000fc600078e0072 */
[----:B------:R-:W-:Y:S01]  /*21d0*/  IADD3 R127, P1, R114, R116, RZ ;  /* 0x00000074727f7210 */ /* 0x000fe20007f3e0ff */
[----:B------:R-:W-:-:S03]  /*21e0*/  IMAD.X R123, R23, 0x1, R13, P0 ;  /* 0x00000001177b7824 */ /* 0x000fc600000e060d */
[----:B------:R-:W-:Y:S01]  /*21f0*/  IADD3 R130, P0, R127, R114, RZ ;  /* 0x000000727f827210 */ /* 0x000fe20007f1e0ff */
[----:B------:R-:W-:Y:S01]  /*2200*/  IMAD.WIDE.U32 R118, R22, R96, R16 ;  /* 0x0000006016767225 */ /* 0x000fe200078e0010 */
[C-C-:B------:R-:W-:Y:S02]  /*2210*/  SHF.L.U64.HI R144, R96.reuse, 0x6, R97.reuse ;  /* 0x0000000660907819 */ /* 0x140fe40000010261 */
[----:B------:R-:W-:Y:S01]  /*2220*/  SHF.L.U64.HI R139, R96, 0x7, R97 ;  /* 0x00000007608b7819 */ /* 0x000fe20000010261 */
[----:B------:R-:W-:Y:S02]  /*2230*/  IMAD.IADD R15, R99, 0x1, R15 ;  /* 0x00000001630f7824 */ /* 0x000fe400078e020f */
[----:B------:R-:W-:Y:S01]  /*2240*/  IMAD R39, R97, 0xb0, RZ ;  /* 0x000000b061277824 */ /* 0x000fe200078e02ff */
[C---:B------:R-:W-:Y:S01]  /*2250*/  SHF.L.U64.HI R38, R106.reuse, 0x5, R107 ;  /* 0x000000056a267819 */ /* 0x040fe2000001026b */
[----:B------:R-:W-:Y:S01]  /*2260*/  IMAD.WIDE.U32 R104, R155, R106, R4 ;  /* 0x0000006a9b687225 */ /* 0x000fe200078e0004 */
[----:B------:R-:W-:-:S02]  /*2270*/  SHF.L.U64.HI R37, R106, 0x6, R107 ;  /* 0x000000066a257819 */ /* 0x000fc4000001026b */
[----:B------:R-:W-:Y:S01]  /*2280*/  SHF.L.U64.HI R36, R106, 0x7, R107 ;  /* 0x000000076a247819 */ /* 0x000fe2000001026b */
[----:B------:R-:W-:Y:S01]  /*2290*/  IMAD R143, R107, 0xb0, RZ ;  /* 0x000000b06b8f7824 */ /* 0x000fe200078e02ff */
[----:B------:R-:W-:Y:S01]  /*22a0*/  SHF.L.U64.HI R120, R112, 0x7, R113 ;  /* 0x0000000770787819 */ /* 0x000fe20000010271 */
[----:B------:R-:W-:Y:S01]  /*22b0*/  IMAD.SHL.U32 R35, R106, 0x20, RZ ;  /* 0x000000206a237824 */ /* 0x000fe200078e00ff */
[----:B------:R-:W-:Y:S01]  /*22c0*/  IADD3 R13, P2, R98, 0x40, RZ ;  /* 0x00000040620d7810 */ /* 0x000fe20007f5e0ff */
[----:B------:R-:W-:-:S04]  /*22d0*/  IMAD.WIDE.U32 R102, R155, R106, R102 ;  /* 0x0000006a9b667225 */ /* 0x000fc800078e0066 */
[----:B------:R-:W-:Y:S02]  /*22e0*/  IMAD R5, R113, 0xb0, RZ ;  /* 0x000000b071057824 */ /* 0x000fe400078e02ff */
[----:B------:R-:W-:Y:S02]  /*22f0*/  IMAD.SHL.U32 R121, R112, 0x80, RZ ;  /* 0x0000008070797824 */ /* 0x000fe400078e00ff */
[----:B------:R-:W-:-:S04]  /*2300*/  IMAD.WIDE.U32 R108, R155, R112, R108 ;  /* 0x000000709b6c7225 */ /* 0x000fc800078e006c */
[----:B------:R-:W-:-:S04]  /*2310*/  IMAD.WIDE.U32 R110, R155, R112, R110 ;  /* 0x000000709b6e7225 */ /* 0x000fc800078e006e */
[----:B------:R-:W-:Y:S01]  /*2320*/  VIADD R161, R20, 0x8 ;  /* 0x0000000814a17836 */ /* 0x000fe20000000000 */
[----:B------:R-:W-:Y:S01]  /*2330*/  LOP3.LUT R20, R10, 0xfffffff8, RZ, 0xc0, !PT ;  /* 0xfffffff80a147812 */ /* 0x000fe200078ec0ff */
[----:B------:R-:W-:Y:S01]  /*2340*/  IMAD.WIDE.U32 R158, R96, 0xb0, RZ ;  /* 0x000000b0609e7825 */ /* 0x000fe200078e00ff */
[----:B------:R-:W-:Y:S02]  /*2350*/  SHF.R.S32.HI R146, RZ, 0x1f, R225 ;  /* 0x0000001fff927819 */ /* 0x000fe400000114e1 */
[----:B------:R-:W-:Y:S01]  /*2360*/  SHF.R.S32.HI R145, RZ, 0x1f, R226 ;  /* 0x0000001fff917819 */ /* 0x000fe200000114e2 */
[----:B------:R-:W-:Y:S01]  /*2370*/  IMAD.IADD R39, R159, 0x1, R39 ;  /* 0x000000019f277824 */ /* 0x000fe200078e0227 */
[----:B--2---:R-:W-:Y:S02]  /*2380*/  LOP3.LUT R7, R6, R31, RZ, 0x3c, !PT ;  /* 0x0000001f06077212 */ /* 0x004fe400078e3cff */
[----:B------:R-:W0:Y:S01]  /*2390*/  S2R R31, SR_TID.X ;  /* 0x00000000001f7919 */ /* 0x000e220000002100 */
[----:B------:R-:W-:-:S04]  /*23a0*/  IMAD R150, R3, 0x2c00, R33 ;  /* 0x00002c0003967824 */ /* 0x000fc800078e0221 */
[----:B------:R-:W-:Y:S02]  /*23b0*/  IMAD.IADD R150, R150, 0x1, R7 ;  /* 0x0000000196967824 */ /* 0x000fe400078e0207 */
[----:B------:R-:W-:Y:S01]  /*23c0*/  IMAD R151, R3, 0x2c00, R34 ;  /* 0x00002c0003977824 */ /* 0x000fe200078e0222 */
[----:B---3--:R-:W-:Y:S02]  /*23d0*/  SHF.R.U32.HI R138, RZ, 0x3, R27 ;  /* 0x00000003ff8a7819 */ /* 0x008fe4000001161b */
[----:B------:R-:W-:Y:S01]  /*23e0*/  LOP3.LUT R7, R27, 0x38, R10, 0xf8, !PT ;  /* 0x000000381b077812 */ /* 0x000fe200078ef80a */
[----:B0-----:R-:W-:-:S05]  /*23f0*/  VIADD R31, R31, 0xffffff80 ;  /* 0xffffff801f1f7836 */ /* 0x001fca0000000000 */
[----:B------:R-:W-:-:S04]  /*2400*/  SHF.R.S32.HI R27, RZ, 0x1f, R31 ;  /* 0x0000001fff1b7819 */ /* 0x000fc8000001141f */
[----:B------:R-:W-:Y:S01]  /*2410*/  LEA.HI R27, R27, R31, RZ, 0x6 ;  /* 0x0000001f1b1b7211 */ /* 0x000fe200078f30ff */
[----:B------:R-:W-:Y:S01]  /*2420*/  IMAD.IADD R151, R151, 0x1, R0 ;  /* 0x0000000197977824 */ /* 0x000fe200078e0200 */
[----:B------:R-:W-:-:S03]  /*2430*/  LOP3.LUT R0, R10, 0x38, RZ, 0xc0, !PT ;  /* 0x000000380a007812 */ /* 0x000fc600078ec0ff */
[----:B------:R-:W-:Y:S01]  /*2440*/  IMAD.SHL.U32 R27, R27, 0x8, RZ ;  /* 0x000000081b1b7824 */ /* 0x000fe200078e00ff */
[----:B------:R-:W-:-:S04]  /*2450*/  LOP3.LUT R0, R0, 0x1c0, R29, 0xf8, !PT ;  /* 0x000001c000007812 */ /* 0x000fc800078ef81d */
[----:B------:R-:W-:Y:S01]  /*2460*/  LOP3.LUT R27, R27, 0xfffffe00, RZ, 0xc0, !PT ;  /* 0xfffffe001b1b7812 */ /* 0x000fe200078ec0ff */
[C---:B------:R-:W-:Y:S02]  /*2470*/  IMAD R149, R3.reuse, 0x2c00, R26 ;  /* 0x00002c0003957824 */ /* 0x040fe400078e021a */
[C---:B------:R-:W-:Y:S02]  /*2480*/  IMAD R148, R3.reuse, 0x2c00, R21 ;  /* 0x00002c0003947824 */ /* 0x040fe400078e0215 */
[C---:B------:R-:W-:Y:S02]  /*2490*/  IMAD R154, R3.reuse, 0x2c00, R27 ;  /* 0x00002c00039a7824 */ /* 0x040fe400078e021b */
[----:B------:R-:W-:Y:S01]  /*24a0*/  IMAD R147, R3, 0x2c00, R14 ;  /* 0x00002c0003937824 */ /* 0x000fe200078e020e */
[----:B------:R-:W-:Y:S01]  /*24b0*/  LOP3.LUT R3, R0, R12, RZ, 0x3c, !PT ;  /* 0x0000000c00037212 */ /* 0x000fe200078e3cff */
[----:B------:R-:W-:-:S04]  /*24c0*/  IMAD R0, R9, R106, RZ ;  /* 0x0000006a09007224 */ /* 0x000fc800078e02ff */
[----:B------:R-:W-:Y:S02]  /*24d0*/  IMAD R27, R155, R107, R0 ;  /* 0x0000006b9b1b7224 */ /* 0x000fe400078e0200 */
[----:B------:R-:W-:-:S04]  /*24e0*/  IMAD R0, R9, R112, RZ ;  /* 0x0000007009007224 */ /* 0x000fc800078e02ff */
[----:B------:R-:W-:Y:S02]  /*24f0*/  IMAD R21, R155, R113, R0 ;  /* 0x000000719b157224 */ /* 0x000fe400078e0200 */
[----:B------:R-:W-:Y:S02]  /*2500*/  IMAD R0, R23, R96, RZ ;  /* 0x0000006017007224 */ /* 0x000fe400078e02ff */
[----:B------:R-:W-:Y:S02]  /*2510*/  IMAD.IADD R154, R154, 0x1, R3 ;  /* 0x000000019a9a7824 */ /* 0x000fe400078e0203 */
[----:B------:R-:W-:-:S04]  /*2520*/  IMAD R3, R22, R97, R0 ;  /* 0x0000006116037224 */ /* 0x000fc800078e0200 */
[----:B------:R-:W-:-:S04]  /*2530*/  IMAD.IADD R125, R3, 0x1, R117 ;  /* 0x00000001037d7824 */ /* 0x000fc800078e0275 */
[----:B------:R-:W-:-:S04]  /*2540*/  IMAD.X R126, R125, 0x1, R115, P1 ;  /* 0x000000017d7e7824 */ /* 0x000fc800008e0673 */
[--C-:B------:R-:W-:Y:S01]  /*2550*/  IMAD.X R128, R126, 0x1, R115.reuse, P0 ;  /* 0x000000017e807824 */ /* 0x100fe200000e0673 */
[----:B------:R-:W-:Y:S02]  /*2560*/  IADD3 R136, P0, R130, R114, RZ ;  /* 0x0000007282887210 */ /* 0x000fe40007f1e0ff */
[----:B------:R-:W-:Y:S02]  /*2570*/  SHF.R.U32.HI R137, RZ, 0x3, R30 ;  /* 0x00000003ff897819 */ /* 0x000fe4000001161e */
[--C-:B------:R-:W-:Y:S01]  /*2580*/  LOP3.LUT R6, R32, 0x38, R10.reuse, 0xf8, !PT ;  /* 0x0000003820067812 */ /* 0x100fe200078ef80a */
[----:B------:R-:W-:Y:S01]  /*2590*/  IMAD.X R131, R128, 0x1, R115, P0 ;  /* 0x0000000180837824 */ /* 0x000fe200000e0673 */
[----:B------:R-:W-:Y:S01]  /*25a0*/  LOP3.LUT R8, R30, 0x38, R10, 0xf8, !PT ;  /* 0x000000381e087812 */ /* 0x000fe200078ef80a */
[----:B------:R-:W-:Y:S01]  /*25b0*/  IMAD.IADD R124, R119, 0x1, R3 ;  /* 0x00000001777c7824 */ /* 0x000fe200078e0203 */
[----:B------:R-:W-:Y:S01]  /*25c0*/  IADD3 R14, P0, R98, R118, RZ ;  /* 0x00000076620e7210 */ /* 0x000fe20007f1e0ff */
[----:B------:R-:W-:Y:S01]  /*25d0*/  IMAD.SHL.U32 R97, R11, 0x2, RZ ;  /* 0x000000020b617824 */ /* 0x000fe200078e00ff */
[----:B------:R-:W-:Y:S01]  /*25e0*/  LOP3.LUT R6, R6, R28, RZ, 0x3c, !PT ;  /* 0x0000001c06067212 */ /* 0x000fe200078e3cff */
[C---:B------:R-:W-:Y:S01]  /*25f0*/  IMAD.SHL.U32 R34, R106.reuse, 0x40, RZ ;  /* 0x000000406a227824 */ /* 0x040fe200078e00ff */
[----:B------:R-:W-:Y:S01]  /*2600*/  LOP3.LUT R7, R7, R138, RZ, 0x3c, !PT ;  /* 0x0000008a07077212 */ /* 0x000fe200078e3cff */
[----:B------:R-:W-:Y:S01]  /*2610*/  IMAD.SHL.U32 R33, R106, 0x80, RZ ;  /* 0x000000806a217824 */ /* 0x000fe200078e00ff */
[----:B------:R-:W-:Y:S01]  /*2620*/  LOP3.LUT R8, R8, R137, RZ, 0x3c, !PT ;  /* 0x0000008908087212 */ /* 0x000fe200078e3cff */
[C---:B------:R-:W-:Y:S01]  /*2630*/  IMAD.SHL.U32 R30, R112.reuse, 0x20, RZ ;  /* 0x00000020701e7824 */ /* 0x040fe200078e00ff */
[C-C-:B------:R-:W-:Y:S01]  /*2640*/  SHF.L.U64.HI R32, R112.reuse, 0x5, R113.reuse ;  /* 0x0000000570207819 */ /* 0x140fe20000010271 */
[C---:B------:R-:W-:Y:S01]  /*2650*/  IMAD.SHL.U32 R29, R112.reuse, 0x40, RZ ;  /* 0x00000040701d7824 */ /* 0x040fe200078e00ff */
[----:B------:R-:W-:Y:S01]  /*2660*/  SHF.L.U64.HI R31, R112, 0x6, R113 ;  /* 0x00000006701f7819 */ /* 0x000fe20000010271 */
[----:B------:R-:W-:Y:S01]  /*2670*/  IMAD.WIDE.U32 R106, R106, 0xb0, RZ ;  /* 0x000000b06a6a7825 */ /* 0x000fe200078e00ff */
[----:B------:R-:W-:-:S02]  /*2680*/  IADD3 R141, P3, R136, R114, RZ ;  /* 0x00000072888d7210 */ /* 0x000fc40007f7e0ff */
[----:B------:R-:W-:Y:S01]  /*2690*/  IADD3 R11, P4, R14, 0x40, RZ ;  /* 0x000000400e0b7810 */ /* 0x000fe20007f9e0ff */
[----:B------:R-:W-:-:S04]  /*26a0*/  IMAD.WIDE.U32 R112, R112, 0xb0, RZ ;  /* 0x000000b070707825 */ /* 0x000fc800078e00ff */
[----:B------:R-:W-:Y:S01]  /*26b0*/  IMAD.X R12, R124, 0x1, R15, P0 ;  /* 0x000000017c0c7824 */ /* 0x000fe200000e060f */
[----:B------:R-:W-:Y:S01]  /*26c0*/  ISETP.GE.AND P0, PT, R16, UR4, PT ;  /* 0x0000000410007c0c */ /* 0x000fe2000bf06270 */
[----:B------:R-:W-:Y:S01]  /*26d0*/  IMAD.IADD R149, R149, 0x1, R6 ;  /* 0x0000000195957824 */ /* 0x000fe200078e0206 */
[----:B------:R-:W-:Y:S01]  /*26e0*/  ISETP.GE.AND P1, PT, R227, UR4, PT ;  /* 0x00000004e3007c0c */ /* 0x000fe2000bf26270 */
[----:B------:R-:W-:Y:S01]  /*26f0*/  IMAD.IADD R148, R148, 0x1, R7 ;  /* 0x0000000194947824 */ /* 0x000fe200078e0207 */
[----:B------:R-:W-:Y:S01]  /*2700*/  SHF.R.S32.HI R10, RZ, 0x3, R10 ;  /* 0x00000003ff0a7819 */ /* 0x000fe2000001140a */
[----:B------:R-:W-:Y:S01]  /*2710*/  IMAD.IADD R147, R147, 0x1, R8 ;  /* 0x0000000193937824 */ /* 0x000fe200078e0208 */
[----:B------:R-:W-:Y:S01]  /*2720*/  SHF.R.S32.HI R9, RZ, 0x1f, R20 ;  /* 0x0000001fff097819 */ /* 0x000fe20000011414 */
[----:B------:R-:W-:Y:S02]  /*2730*/  IMAD.IADD R28, R103, 0x1, R27 ;  /* 0x00000001671c7824 */ /* 0x000fe400078e021b */
[----:B------:R-:W-:-:S02]  /*2740*/  IMAD.IADD R26, R109, 0x1, R21 ;  /* 0x000000016d1a7824 */ /* 0x000fc400078e0215 */
[----:B------:R-:W-:Y:S02]  /*2750*/  IMAD.IADD R143, R107, 0x1, R143 ;  /* 0x000000016b8f7824 */ /* 0x000fe400078e028f */
[----:B------:R-:W-:Y:S02]  /*2760*/  IMAD.IADD R142, R113, 0x1, R5 ;  /* 0x00000001718e7824 */ /* 0x000fe400078e0205 */
[----:B------:R-:W-:Y:S02]  /*2770*/  IMAD.IADD R27, R27, 0x1, R105 ;  /* 0x000000011b1b7824 */ /* 0x000fe400078e0269 */
[----:B------:R-:W-:Y:S02]  /*2780*/  IMAD.IADD R21, R21, 0x1, R111 ;  /* 0x0000000115157824 */ /* 0x000fe400078e026f */
[----:B------:R-:W-:Y:S02]  /*2790*/  IMAD.X R140, R131, 0x1, R115, P3 ;  /* 0x00000001838c7824 */ /* 0x000fe400018e0673 */
[----:B------:R-:W-:-:S02]  /*27a0*/  IMAD.X R8, RZ, RZ, R15, P2 ;  /* 0x000000ffff087224 */ /* 0x000fc400010e060f */
[----:B------:R-:W-:Y:S02]  /*27b0*/  IMAD.X R7, RZ, RZ, R12, P4 ;  /* 0x000000ffff077224 */ /* 0x000fe400020e060c */
[----:B------:R-:W-:Y:S01]  /*27c0*/  IMAD.IADD R6, R101, 0x1, R41 ;  /* 0x0000000165067824 */ /* 0x000fe200078e0229 */
[----:B------:R-:W-:Y:S06]  /*27d0*/  @!P6 BAR.SYNC.DEFER_BLOCKING 0x9, 0x100 ;  /* 0x024400000000eb1d */ /* 0x000fec0000010000 */
.L_x_6090:
[----:B------:R-:W2:Y:S01]  /*27e0*/  LDL R0, [R1+0x60] ;  /* 0x0000600001007983 */ /* 0x000ea20000100800 */
[----:B------:R-:W0:Y:S03]  /*27f0*/  LDC R80, c[0x0][0x3d4] ;  /* 0x0000f500ff507b82 */ /* 0x000e260000000800 */
[----:B---34-:R-:W3:Y:S01]  /*2800*/  LDL.LU R46, [R1] ;  /* 0x00000000012e7983 */ /* 0x018ee20000300800 */
[----:B------:R-:W-:Y:S01]  /*2810*/  VIADD R24, R24, 0xffffffff ;  /* 0xffffffff18187836 */ /* 0x000fe20000000000 */
[----:B------:R-:W-:Y:S05]  /*2820*/  YIELD ;  /* 0x0000000000007946 */ /* 0x000fea0003800000 */
[----:B------:R-:W-:Y:S01]  /*2830*/  ISETP.GT.AND P3, PT, R24, R129, PT ;  /* 0x000000811800720c */ /* 0x000fe20003f64270 */
[----:B------:R-:W-:Y:S01]  /*2840*/  BSSY B0, `(.L_x_5967) ;  /* 0x0000916000007945 */ /* 0x000fe20003800000 */
[----:B0-----:R-:W-:Y:S01]  /*2850*/  ISETP.GE.AND P2, PT, R80, 0x1, PT ;  /* 0x000000015000780c */ /* 0x001fe20003f46270 */
[----:B--2---:R-:W-:Y:S01]  /*2860*/  IMAD R5, R220, 0x5800, R0 ;  /* 0x00005800dc057824 */ /* 0x004fe200078e0200 */
[----:B---3--:R-:W-:-:S03]  /*2870*/  LOP3.LUT R46, R46, 0xffffffef, RZ, 0xc0, !PT ;  /* 0xffffffef2e2e7812 */ /* 0x008fc600078ec0ff */
[----:B------:R-:W-:-:S06]  /*2880*/  IMAD R5, R5, 0x2, R2 ;  /* 0x0000000205057824 */ /* 0x000fcc00078e0202 */
[----:B------:R-:W-:-:S05]  /*2890*/  @P3 LOP3.LUT R46, R46, 0x10, RZ, 0xfc, !PT ;  /* 0x000000102e2e3812 */ /* 0x000fca00078efcff */
[----:B------:R0:W-:Y:S01]  /*28a0*/  STL [R1], R46 ;  /* 0x0000002e01007387 */ /* 0x0001e20000100800 */
[----:B-1----:R-:W-:Y:S05]  /*28b0*/  @!P2 BRA `(.L_x_5968) ;  /* 0x0000008400eca947 */ /* 0x002fea0003800000 */
[----:B------:R-:W-:Y:S01]  /*28c0*/  ULDC.U8 UR4, c[0x0][0x3f0] ;  /* 0x0000fc0000047ab9 */ /* 0x000fe20000000000 */
[----:B------:R-:W-:Y:S01]  /*28d0*/  SHF.R.S32.HI R3, RZ, 0x1f, R24 ;  /* 0x0000001fff037819 */ /* 0x000fe20000011418 */
[-C--:B------:R-:W-:Y:S01]  /*28e0*/  IMAD R4, R143, R24.reuse, RZ ;  /* 0x000000188f047224 */ /* 0x080fe200078e02ff */
[----:B------:R-:W-:Y:S01]  /*28f0*/  ISETP.NE.AND P2, PT, RZ, UR4, PT ;  /* 0x00000004ff007c0c */ /* 0x000fe2000bf45270 */
[-C--:B------:R-:W-:Y:S02]  /*2900*/  IMAD R0, R39, R24.reuse, RZ ;  /* 0x0000001827007224 */ /* 0x080fe400078e02ff */
[----:B------:R-:W-:Y:S02]  /*2910*/  IMAD R40, R142, R24, RZ ;  /* 0x000000188e287224 */ /* 0x000fe400078e02ff */
[----:B------:R-:W-:Y:S02]  /*2920*/  IMAD R43, R3, R106, R4 ;  /* 0x0000006a032b7224 */ /* 0x000fe400078e0204 */
[----:B------:R-:W-:-:S02]  /*2930*/  IMAD R4, R24, -0xb0, R25 ;  /* 0xffffff5018047824 */ /* 0x000fc400078e0219 */
[C---:B------:R-:W-:Y:S02]  /*2940*/  IMAD R41, R3.reuse, R158, R0 ;  /* 0x0000009e03297224 */ /* 0x040fe400078e0200 */
[----:B------:R-:W-:Y:S01]  /*2950*/  IMAD R45, R3, R112, R40 ;  /* 0x00000070032d7224 */ /* 0x000fe200078e0228 */
[----:B------:R-:W-:Y:S01]  /*2960*/  VIMNMX R4, R4, 0xb0, PT ;  /* 0x000000b004047848 */ /* 0x000fe20003fe0100 */
[----:B------:R-:W-:-:S04]  /*2970*/  IMAD.WIDE.U32 R132, R158, R24, RZ ;  /* 0x000000189e847225 */ /* 0x000fc800078e00ff */
[----:B------:R-:W-:-:S04]  /*2980*/  IMAD.WIDE.U32 R92, R106, R24, RZ ;  /* 0x000000186a5c7225 */ /* 0x000fc800078e00ff */
[----:B------:R-:W-:-:S04]  /*2990*/  IMAD.WIDE.U32 R90, R112, R24, RZ ;  /* 0x00000018705a7225 */ /* 0x000fc800078e00ff */
[----:B------:R-:W-:Y:S02]  /*29a0*/  IMAD.IADD R88, R133, 0x1, R41 ;  /* 0x0000000185587824 */ /* 0x000fe400078e0229 */
        /* <DEDUP_REMOVED lines=9> */
[----:B------:R-:W-:-:S03]  /*2a40*/  CS2R R152, SRZ ;  /* 0x0000000000987805 */ /* 0x000fc6000001ff00 */
[----:B------:R-:W-:Y:S05]  /*2a50*/  @P3 BRA `(.L_x_5971) ;  /* 0x0000000000543947 */ /* 0x000fea0003800000 */
[----:B------:R-:W-:Y:S01]  /*2a60*/  IADD3 R41, P2, R102, R92, RZ ;  /* 0x0000005c66297210 */ /* 0x000fe20007f5e0ff */
[----:B------:R-:W-:Y:S01]  /*2a70*/  ULDC.64 UR4, c[0x0][0x3c8] ;  /* 0x0000f20000047ab9 */ /* 0x000fe20000000a00 */
[----:B------:R-:W-:Y:S02]  /*2a80*/  CS2R R134, SRZ ;  /* 0x0000000000867805 */ /* 0x000fe4000001ff00 */
[----:B------:R-:W-:Y:S01]  /*2a90*/  CS2R R152, SRZ ;  /* 0x0000000000987805 */ /* 0x000fe2000001ff00 */
[----:B------:R-:W-:Y:S01]  /*2aa0*/  ULDC.64 UR6, c[0x0][0x208] ;  /* 0x0000820000067ab9 */ /* 0x000fe20000000a00 */
        /* <DEDUP_REMOVED lines=16> */
.L_x_5971:
[----:B------:R-:W-:Y:S05]  /*2bb0*/  BSYNC B1 ;  /* 0x0000000000017941 */ /* 0x000fea0003800000 */
.L_x_5970:
[----:B------:R-:W-:Y:S01]  /*2bc0*/  ISETP.GE.AND P4, PT, R223, R4, PT ;  /* 0x00000004df00720c */ /* 0x000fe20003f86270 */
[----:B-1---5:R-:W-:Y:S01]  /*2bd0*/  IMAD.MOV.U32 R40, RZ, RZ, R86 ;  /* 0x000000ffff287224 */ /* 0x022fe200078e0056 */
[----:B------:R-:W-:Y:S01]  /*2be0*/  BSSY B1, `(.L_x_5972) ;  /* 0x0000029000017945 */ /* 0x000fe20003800000 */
[----:B------:R-:W-:Y:S01]  /*2bf0*/  IMAD.MOV.U32 R41, RZ, RZ, R87 ;  /* 0x000000ffff297224 */ /* 0x000fe200078e0057 */
[----:B------:R-:W-:Y:S01]  /*2c00*/  CS2R R82, SRZ ;  /* 0x0000000000527805 */ /* 0x000fe2000001ff00 */
        /* <DEDUP_REMOVED lines=15> */
[----:B------:R-:W-:Y:S01]  /*2d00*/  PRMT R194, R43, 0x7610, R194 ;  /* 0x000076102bc27816 */ /* 0x000fe200000000c2 */
[----:B------:R-:W-:Y:S06]  /*2d10*/  @P4 BRA `(.L_x_5973) ;  /* 0x0000000000544947 */ /* 0x000fec0003800000 */
[----:B------:R-:W-:Y:S01]  /*2d20*/  IADD3 R41, P2, P5, R102, R92, R35 ;  /* 0x0000005c66297210 */ /* 0x000fe20007d5e023 */
[----:B------:R-:W-:Y:S01]  /*2d30*/  ULDC.64 UR4, c[0x0][0x3c8] ;  /* 0x0000f20000047ab9 */ /* 0x000fe20000000a00 */
[----:B------:R-:W-:Y:S02]  /*2d40*/  CS2R R82, SRZ ;  /* 0x0000000000527805 */ /* 0x000fe4000001ff00 */
[----:B------:R-:W-:Y:S02]  /*2d50*/  CS2R R84, SRZ ;  /* 0x0000000000547805 */ /* 0x000fe4000001ff00 */
[----:B------:R-:W-:Y:S01]  /*2d60*/  IADD3.X R42, R28, R3, R38, P2, P5 ;  /* 0x000000031c2a7210 */ /* 0x000fe200017ea426 */
[----:B------:R-:W-:Y:S01]  /*2d70*/  ULDC.64 UR6, c[0x0][0x208] ;  /* 0x0000820000067ab9 */ /* 0x000fe20000000a00 */
[----:B------:R-:W-:-:S04]  /*2d80*/  IADD3 R43, P2, P5, R108, R90, R30 ;  /* 0x0000005a6c2b7210 */ /* 0x000fc80007d5e01e */
        /* <DEDUP_REMOVED lines=14> */
.L_x_5973:
[----:B------:R-:W-:Y:S05]  /*2e70*/  BSYNC B1 ;  /* 0x0000000000017941 */ /* 0x000fea0003800000 */
.L_x_5972:
[----:B------:R-:W-:Y:S01]  /*2e80*/  ISETP.GE.AND P2, PT, R222, R4, PT ;  /* 0x00000004de00720c */ /* 0x000fe20003f46270 */
[----:B------:R-:W-:Y:S01]  /*2e90*/  IMAD.MOV.U32 R45, RZ, RZ, R46 ;  /* 0x000000ffff2d7224 */ /* 0x000fe200078e002e */
[----:B------:R-:W-:Y:S01]  /*2ea0*/  BSSY B1, `(.L_x_5974) ;  /* 0x000002f000017945 */ /* 0x000fe20003800000 */
[----:B-1---5:R-:W-:Y:S01]  /*2eb0*/  IMAD.MOV.U32 R40, RZ, RZ, R76 ;  /* 0x000000ffff287224 */ /* 0x022fe200078e004c */
[----:B------:R-:W-:Y:S01]  /*2ec0*/  CS2R R60, SRZ ;  /* 0x00000000003c7805 */ /* 0x000fe2000001ff00 */
[----:B------:R-:W-:Y:S01]  /*2ed0*/  IMAD.MOV.U32 R41, RZ, RZ, R77 ;  /* 0x000000ffff297224 */ /* 0x000fe200078e004d */
[----:B------:R-:W-:Y:S01]  /*2ee0*/  LOP3.LUT R45, R45, 0xfffffffb, RZ, 0xc0, !PT ;  /* 0xfffffffb2d2d7812 */ /* 0x000fe200078ec0ff */
[----:B------:R-:W-:Y:S01]  /*2ef0*/  IMAD.MOV.U32 R42, RZ, RZ, R82 ;  /* 0x000000ffff2a7224 */ /* 0x000fe200078e0052 */
[----:B------:R-:W-:Y:S01]  /*2f00*/  PRMT R202, R40, 0x7610, R202 ;  /* 0x0000761028ca7816 */ /* 0x000fe200000000ca */
[----:B------:R-:W-:Y:S01]  /*2f10*/  IMAD.MOV.U32 R43, RZ, RZ, R83 ;  /* 0x000000ffff2b7224 */ /* 0x000fe200078e0053 */
[----:B------:R-:W-:Y:S01]  /*2f20*/  PRMT R201, R41, 0x7610, R201 ;  /* 0x0000761029c97816 */ /* 0x000fe200000000c9 */
[----:B------:R-:W-:Y:S01]  /*2f30*/  IMAD.MOV.U32 R40, RZ, RZ, R78 ;  /* 0x000000ffff287224 */ /* 0x000fe200078e004e */
[----:B------:R-:W-:Y:S01]  /*2f40*/  PRMT R167, R167, 0x5410, R42 ;  /* 0x00005410a7a77816 */ /* 0x000fe2000000002a */
[----:B------:R-:W-:Y:S01]  /*2f50*/  IMAD.MOV.U32 R41, RZ, RZ, R79 ;  /* 0x000000ffff297224 */ /* 0x000fe200078e004f */
[----:B------:R-:W-:Y:S01]  /*2f60*/  @P2 LOP3.LUT R45, R45, 0x4, RZ, 0xfc, !PT ;  /* 0x000000042d2d2812 */ /* 0x000fe200078efcff */
[----:B------:R-:W-:Y:S01]  /*2f70*/  IMAD.MOV.U32 R42, RZ, RZ, R84 ;  /* 0x000000ffff2a7224 */ /* 0x000fe200078e0054 */
[----:B------:R-:W-:Y:S01]  /*2f80*/  PRMT R203, R43, 0x7610, R203 ;  /* 0x000076102bcb7816 */ /* 0x000fe200000000cb */
[----:B------:R-:W-:Y:S01]  /*2f90*/  IMAD.MOV.U32 R43, RZ, RZ, R85 ;  /* 0x000000ffff2b7224 */ /* 0x000fe200078e0055 */
[----:B------:R-:W-:Y:S01]  /*2fa0*/  PRMT R200, R40, 0x7610, R200 ;  /* 0x0000761028c87816 */ /* 0x000fe200000000c8 */
[----:B------:R1:W-:Y:S01]  /*2fb0*/  STL [R1], R45 ;  /* 0x0000002d01007387 */ /* 0x0003e20000100800 */
[----:B------:R-:W-:-:S02]  /*2fc0*/  PRMT R199, R41, 0x7610, R199 ;  /* 0x0000761029c77816 */ /* 0x000fc400000000c7 */
[----:B------:R-:W-:Y:S02]  /*2fd0*/  CS2R R68, SRZ ;  /* 0x0000000000447805 */ /* 0x000fe4000001ff00 */
[----:B------:R-:W-:Y:S02]  /*2fe0*/  PRMT R168, R168, 0x5410, R42 ;  /* 0x00005410a8a87816 */ /* 0x000fe4000000002a */
[----:B------:R-:W-:Y:S02]  /*2ff0*/  CS2R R72, SRZ ;  /* 0x0000000000487805 */ /* 0x000fe4000001ff00 */
[----:B------:R-:W-:Y:S02]  /*3000*/  PRMT R169, R169, 0x5410, R43 ;  /* 0x00005410a9a97816 */ /* 0x000fe4000000002b */
[----:B------:R-:W-:Y:S02]  /*3010*/  CS2R R70, SRZ ;  /* 0x0000000000467805 */ /* 0x000fe4000001ff00 */
[----:B------:R-:W-:Y:S01]  /*3020*/  CS2R R74, SRZ ;  /* 0x00000000004a7805 */ /* 0x000fe2000001ff00 */
[----:B-1----:R-:W-:Y:S06]  /*3030*/  @P2 BRA `(.L_x_5975) ;  /* 0x0000000000542947 */ /* 0x002fec0003800000 */
        /* <DEDUP_REMOVED lines=21> */
.L_x_5975:
[----:B------:R-:W-:Y:S05]  /*3190*/  BSYNC B1 ;  /* 0x0000000000017941 */ /* 0x000fea0003800000 */
.L_x_5974:
        /* <DEDUP_REMOVED lines=24> */
[----:B------:R-:W-:Y:S01]  /*3320*/  PRMT R169, R43, 0x7610, R169 ;  /* 0x000076102ba97816 */ /* 0x000fe200000000a9 */
[----:B-1----:R-:W-:Y:S06]  /*3330*/  @P2 BRA `(.L_x_5977) ;  /* 0x00000000007c2947 */ /* 0x002fec0003800000 */
[----:B------:R-:W1:Y:S01]  /*3340*/  LDC.64 R40, c[0x0][0x3d8] ;  /* 0x0000f600ff287b82 */ /* 0x000e620000000a00 */
[----:B------:R-:W-:Y:S01]  /*3350*/  IMAD.MOV.U32 R42, RZ, RZ, R92 ;  /* 0x000000ffff2a7224 */ /* 0x000fe200078e005c */
[----:B------:R-:W-:Y:S01]  /*3360*/  ULDC.64 UR4, c[0x0][0x3c8] ;  /* 0x0000f20000047ab9 */ /* 0x000fe20000000a00 */
[----:B------:R-:W-:Y:S01]  /*3370*/  IMAD.MOV.U32 R43, RZ, RZ, R3 ;  /* 0x000000ffff2b7224 */ /* 0x000fe200078e0003 */
[----:B------:R-:W-:Y:S02]  /*3380*/  CS2R R64, SRZ ;  /* 0x0000000000407805 */ /* 0x000fe4000001ff00 */
[----:B------:R-:W-:Y:S01]  /*3390*/  CS2R R66, SRZ ;  /* 0x0000000000427805 */ /* 0x000fe2000001ff00 */
[----:B------:R-:W-:Y:S01]  /*33a0*/  ULDC.64 UR6, c[0x0][0x208] ;  /* 0x0000820000067ab9 */ /* 0x000fe20000000a00 */
[----:B-1----:R-:W-:-:S04]  /*33b0*/  IMAD.WIDE.U32 R42, R40, 0x60, R42 ;  /* 0x00000060282a7825 */ /* 0x002fc800078e002a */
[----:B------:R-:W-:Y:S01]  /*33c0*/  IMAD R41, R41, 0x60, RZ ;  /* 0x0000006029297824 */ /* 0x000fe200078e02ff */
[----:B------:R-:W-:Y:S01]  /*33d0*/  IADD3 R45, P2, R102, R42, RZ ;  /* 0x0000002a662d7210 */ /* 0x000fe20007f5e0ff */
[----:B------:R-:W-:-:S03]  /*33e0*/  IMAD.MOV.U32 R42, RZ, RZ, R90 ;  /* 0x000000ffff2a7224 */ /* 0x000fc600078e005a */
[----:B0-----:R-:W-:Y:S01]  /*33f0*/  IADD3.X R46, R28, R43, R41, P2, !PT ;  /* 0x0000002b1c2e7210 */ /* 0x001fe200017fe429 */
[----:B------:R-:W-:Y:S01]  /*3400*/  IMAD.MOV.U32 R43, RZ, RZ, R0 ;  /* 0x000000ffff2b7224 */ /* 0x000fe200078e0000 */
[----:B------:R-:W0:Y:S02]  /*3410*/  LDC.64 R40, c[0x0][0x3e8] ;  /* 0x0000fa00ff287b82 */ /* 0x000e240000000a00 */
[----:B0-----:R-:W-:-:S04]  /*3420*/  IMAD.WIDE.U32 R42, R40, 0x60, R42 ;  /* 0x00000060282a7825 */ /* 0x001fc800078e002a */
[----:B------:R-:W-:Y:S01]  /*3430*/  IMAD R41, R41, 0x60, RZ ;  /* 0x0000006029297824 */ /* 0x000fe200078e02ff */
[----:B------:R-:W-:-:S04]  /*3440*/  IADD3 R44, P2, R108, R42, RZ ;  /* 0x0000002a6c2c7210 */ /* 0x000fc80007f5e0ff */
[----:B------:R-:W-:Y:S02]  /*3450*/  IADD3.X R43, R26, R43, R41, P2, !PT ;  /* 0x0000002b1a2b7210 */ /* 0x000fe400017fe429 */
        /* <DEDUP_REMOVED lines=13> */
.L_x_5977:
[----:B------:R-:W-:Y:S05]  /*3530*/  BSYNC B1 ;  /* 0x0000000000017941 */ /* 0x000fea0003800000 */
.L_x_5976:
        /* <DEDUP_REMOVED lines=28> */
[----:B0-----:R-:W-:Y:S02]  /*3700*/  CS2R R46, SRZ ;  /* 0x00000000002e7805 */ /* 0x001fe4000001ff00 */
        /* <DEDUP_REMOVED lines=23> */
.L_x_5979:
[----:B------:R-:W-:Y:S05]  /*3880*/  BSYNC B1 ;  /* 0x0000000000017941 */ /* 0x000fea0003800000 */
.L_x_5978:
[----:B------:R-:W-:Y:S01]  /*3890*/  ISETP.GE.AND P5, PT, R226, R4, PT ;  /* 0x00000004e200720c */ /* 0x000fe20003fa6270 */
[----:B------:R-:W-:-:S12]  /*38a0*/  BSSY B1, `(.L_x_5980) ;  /* 0x000001f000017945 */ /* 0x000fd80003800000 */
[----:B------:R-:W-:Y:S05]  /*38b0*/  @P5 BRA `(.L_x_5981) ;  /* 0x0000000000745947 */ /* 0x000fea0003800000 */
[----:B0-----:R-:W0:Y:S01]  /*38c0*/  LDC.64 R40, c[0x0][0x3d8] ;  /* 0x0000f600ff287b82 */ /* 0x001e220000000a00 */
[----:B------:R-:W-:Y:S01]  /*38d0*/  IMAD.MOV.U32 R93, RZ, RZ, R3 ;  /* 0x000000ffff5d7224 */ /* 0x000fe200078e0003 */
[----:B------:R-:W-:Y:S01]  /*38e0*/  ULDC.64 UR4, c[0x0][0x3c8] ;  /* 0x0000f20000047ab9 */ /* 0x000fe20000000a00 */
[----:B------:R-:W-:Y:S01]  /*38f0*/  IMAD.MOV.U32 R91, RZ, RZ, R0 ;  /* 0x000000ffff5b7224 */ /* 0x000fe200078e0000 */
[----:B------:R-:W-:Y:S02]  /*3900*/  CS2R R48, SRZ ;  /* 0x0000000000307805 */ /* 0x000fe4000001ff00 */
[----:B------:R-:W-:Y:S01]  /*3910*/  CS2R R50, SRZ ;  /* 0x0000000000327805 */ /* 0x000fe2000001ff00 */
[----:B------:R-:W-:Y:S01]  /*3920*/  ULDC.64 UR6, c[0x0][0x208] ;  /* 0x0000820000067ab9 */ /* 0x000fe20000000a00 */
[----:B0-----:R-:W-:-:S04]  /*3930*/  IMAD.WIDE.U32 R92, R40, 0xa0, R92 ;  /* 0x000000a0285c7825 */ /* 0x001fc800078e005c */
[----:B------:R-:W-:Y:S01]  /*3940*/  IMAD R41, R41, 0xa0, RZ ;  /* 0x000000a029297824 */ /* 0x000fe200078e02ff */
[----:B------:R-:W-:-:S04]  /*3950*/  IADD3 R3, P2, R102, R92, RZ ;  /* 0x0000005c66037210 */ /* 0x000fc80007f5e0ff */
[----:B------:R-:W-:Y:S02]  /*3960*/  IADD3.X R92, R28, R93, R41, P2, !PT ;  /* 0x0000005d1c5c7210 */ /* 0x000fe400017fe429 */
        /* <DEDUP_REMOVED lines=18> */
.L_x_5981:
[----:B------:R-:W-:Y:S05]  /*3a90*/  BSYNC B1 ;  /* 0x0000000000017941 */ /* 0x000fea0003800000 */
.L_x_5980:
[----:B------:R-:W-:Y:S01]  /*3aa0*/  ULOP3.LUT UR4, UR60, 0x1, URZ, 0xfc, !UPT ;  /* 0x000000013c047892 */ /* 0x000fe2000f8efc3f */
[----:B-----5:R-:W-:Y:S02]  /*3ab0*/  IMAD.MOV.U32 R0, RZ, RZ, R52 ;  /* 0x000000ffff007224 */ /* 0x020fe400078e0034 */
[----:B------:R-:W-:Y:S01]  /*3ac0*/  IMAD.MOV.U32 R3, RZ, RZ, R53 ;  /* 0x000000ffff037224 */ /* 0x000fe200078e0035 */
[----:B------:R-:W-:Y:S01]  /*3ad0*/  UISETP.NE.AND UP0, UPT, UR4, 0x3, UPT ;  /* 0x000000030400788c */ /* 0x000fe2000bf05270 */
        /* <DEDUP_REMOVED lines=9> */
[----:B------:R-:W-:Y:S01]  /*3b70*/  PLOP3.LUT P2, PT, PT, PT, UP0, 0x80, 0x0 ;  /* 0x000000000000781c */ /* 0x000fe20003f4f008 */
        /* <DEDUP_REMOVED lines=23> */
.L_x_5982:
[----:B------:R-:W-:Y:S01]  /*3cf0*/  IMAD R3, R220, 0x8, R2 ;  /* 0x00000008dc037824 */ /* 0x000fe200078e0202 */
[----:B------:R-:W-:Y:S01]  /*3d00*/  SHF.L.U32 R0, R229, 0x1f, RZ ;  /* 0x0000001fe5007819 */ /* 0x000fe200000006ff */
[----:B------:R-:W-:Y:S03]  /*3d10*/  BSSY B1, `(.L_x_5983) ;  /* 0x0000003000017945 */ /* 0x000fe60003800000 */
[----:B------:R-:W0:Y:S02]  /*3d20*/  SYNCS.PHASECHK.TRANS64.TRYWAIT P6, [R3+URZ+0x34890], R0 ;  /* 0x03489000030075a7 */ /* 0x000e2400080c017f */
[----:B0-----:R-:W-:Y:S05]  /*3d30*/  @!P6 BRA `(.L_x_5984) ;  /* 0x0000021c0024e947 */ /* 0x001fea0003800000 */
.L_x_6282:
[----:B------:R-:W-:Y:S05]  /*3d40*/  BSYNC B1 ;  /* 0x0000000000017941 */ /* 0x000fea0003800000 */
.L_x_5983:
[----:B------:R-:W-:Y:S04]  /*3d50*/  BSSY B1, `(.L_x_5985) ;  /* 0x000007a000017945 */ /* 0x000fe80003800000 */
[----:B------:R-:W-:Y:S05]  /*3d60*/  @P3 BRA `(.L_x_5986) ;  /* 0x0000000400e03947 */ /* 0x000fea0003800000 */
[----:B------:R-:W-:Y:S01]  /*3d70*/  IADD3 R185, P3, R118, R132, RZ ;  /* 0x0000008476b97210 */ /* 0x000fe20007f7e0ff */
[----:B------:R-:W-:Y:S04]  /*3d80*/  BSSY B2, `(.L_x_5987) ;  /* 0x000003c000027945 */ /* 0x000fe80003800000 */
[----:B------:R-:W-:Y:S01]  /*3d90*/  IMAD.X R186, R88, 0x1, R124, P3 ;  /* 0x0000000158ba7824 */ /* 0x000fe200018e067c */
[----:B------:R-:W-:Y:S07]  /*3da0*/  @P0 BRA `(.L_x_5988) ;  /* 0x0000000000e40947 */ /* 0x000fee0003800000 */
[----:B------:R1:W2:Y:S01]  /*3db0*/  LDS.128 R40, [R5+0x1e400] ;  /* 0x01e4000005287984 */ /* 0x0002a20000000c00 */
[----:B------:R-:W-:Y:S01]  /*3dc0*/  IADD3 R91, P3, R185, R98, RZ ;  /* 0x00000062b95b7210 */ /* 0x000fe20007f7e0ff */
[----:B------:R-:W-:Y:S04]  /*3dd0*/  BSSY B3, `(.L_x_5989) ;  /* 0x0000031000037945 */ /* 0x000fe80003800000 */
[----:B------:R-:W-:Y:S01]  /*3de0*/  IMAD.X R188, R186, 0x1, R15, P3 ;  /* 0x00000001babc7824 */ /* 0x000fe200018e060f */
[----:B------:R-:W-:-:S13]  /*3df0*/  ISETP.GE.AND P3, PT, R18, R80, PT ;  /* 0x000000501200720c */ /* 0x000fda0003f66270 */
[----:B-1----:R-:W-:Y:S05]  /*3e00*/  @P3 BRA `(.L_x_5990) ;  /* 0x0000000000b43947 */ /* 0x002fea0003800000 */
[----:B------:R-:W-:Y:S02]  /*3e10*/  SHF.R.U64 R152, R152, 0x10, R153 ;  /* 0x0000001098987819 */ /* 0x000fe40000001299 */
[--C-:B------:R-:W-:Y:S01]  /*3e20*/  SHF.R.U64 R90, R134, 0x10, R135.reuse ;  /* 0x00000010865a7819 */ /* 0x100fe20000001287 */
[----:B--2---:R-:W-:Y:S01]  /*3e30*/  IMAD.U32 R134, R41, 0x10000, RZ ;  /* 0x0001000029867824 */ /* 0x004fe200078e00ff */
[----:B------:R-:W-:Y:S02]  /*3e40*/  PRMT R152, R166, 0x5432, R152 ;  /* 0x00005432a6987816 */ /* 0x000fe40000000098 */
[----:B------:R-:W-:Y:S02]  /*3e50*/  PRMT R90, R163, 0x5432, R90 ;  /* 0x00005432a35a7816 */ /* 0x000fe4000000005a */
[----:B------:R-:W-:Y:S02]  /*3e60*/  LOP3.LUT R190, R41, 0xffff0000, RZ, 0xc0, !PT ;  /* 0xffff000029be7812 */ /* 0x000fe400078ec0ff */
[C---:B------:R-:W-:Y:S01]  /*3e70*/  LOP3.LUT R189, R152.reuse, 0xffff0000, RZ, 0xc0, !PT ;  /* 0xffff000098bd7812 */ /* 0x040fe200078ec0ff */
[----:B------:R-:W-:Y:S01]  /*3e80*/  IMAD.U32 R152, R152, 0x10000, RZ ;  /* 0x0001000098987824 */ /* 0x000fe200078e00ff */
[----:B------:R-:W-:-:S02]  /*3e90*/  SHF.R.U32.HI R187, RZ, 0x10, R135 ;  /* 0x00000010ffbb7819 */ /* 0x000fc40000011687 */
[----:B------:R-:W-:Y:S01]  /*3ea0*/  LOP3.LUT R135, R90, 0xffff0000, RZ, 0xc0, !PT ;  /* 0xffff00005a877812 */ /* 0x000fe200078ec0ff */
[----:B------:R-:W-:Y:S01]  /*3eb0*/  FMUL.FTZ R41, R190, R189 ;  /* 0x000000bdbe297220 */ /* 0x000fe20000410000 */
[----:B------:R-:W-:Y:S01]  /*3ec0*/  SHF.R.U32.HI R153, RZ, 0x10, R153 ;  /* 0x00000010ff997819 */ /* 0x000fe20000011699 */
[----:B------:R-:W-:Y:S02]  /*3ed0*/  IMAD.U32 R90, R90, 0x10000, RZ ;  /* 0x000100005a5a7824 */ /* 0x000fe400078e00ff */
[-C--:B------:R-:W-:Y:S01]  /*3ee0*/  FMUL.FTZ R190, R190, R135.reuse ;  /* 0x00000087bebe7220 */ /* 0x080fe20000410000 */
[----:B------:R-:W-:Y:S01]  /*3ef0*/  FFMA.FTZ R135, R134, R135, -R41 ;  /* 0x0000008786877223 */ /* 0x000fe20000010829 */
[----:B------:R-:W-:Y:S01]  /*3f00*/  PRMT R153, R194, 0x5410, R153 ;  /* 0x00005410c2997816 */ /* 0x000fe20000000099 */
[----:B------:R-:W-:Y:S01]  /*3f10*/  IMAD.U32 R194, R43, 0x10000, RZ ;  /* 0x000100002bc27824 */ /* 0x000fe200078e00ff */
[----:B------:R-:W-:Y:S01]  /*3f20*/  PRMT R41, R191, 0x5410, R187 ;  /* 0x00005410bf297816 */ /* 0x000fe200000000bb */
[----:B------:R-:W-:Y:S01]  /*3f30*/  FFMA.FTZ R134, R134, R189, R190 ;  /* 0x000000bd86867223 */ /* 0x000fe200000100be */
[----:B------:R-:W-:Y:S01]  /*3f40*/  LOP3.LUT R190, R42, 0xffff0000, RZ, 0xc0, !PT ;  /* 0xffff00002abe7812 */ /* 0x000fe200078ec0ff */
[C---:B------:R-:W-:Y:S01]  /*3f50*/  IMAD.U32 R187, R153.reuse, 0x10000, RZ ;  /* 0x0001000099bb7824 */ /* 0x040fe200078e00ff */
[----:B------:R-:W-:Y:S01]  /*3f60*/  LOP3.LUT R153, R153, 0xffff0000, RZ, 0xc0, !PT ;  /* 0xffff000099997812 */ /* 0x000fe200078ec0ff */
[C---:B------:R-:W-:Y:S01]  /*3f70*/  IMAD.U32 R189, R41.reuse, 0x10000, RZ ;  /* 0x0001000029bd7824 */ /* 0x040fe200078e00ff */
[----:B------:R-:W-:Y:S01]  /*3f80*/  LOP3.LUT R41, R41, 0xffff0000, RZ, 0xc0, !PT ;  /* 0xffff000029297812 */ /* 0x000fe200078ec0ff */
[----:B------:R-:W-:Y:S01]  /*3f90*/  FMUL.FTZ R191, R190, R187 ;  /* 0x000000bbbebf7220 */ /* 0x000fe20000410000 */
[----:B------:R-:W-:-:S02]  /*3fa0*/  IMAD.U32 R42, R42, 0x10000, RZ ;  /* 0x000100002a2a7824 */ /* 0x000fc400078e00ff */
[----:B------:R-:W-:Y:S01]  /*3fb0*/  FMUL.FTZ R190, R190, R189 ;  /* 0x000000bdbebe7220 */ /* 0x000fe20000410000 */
[----:B------:R-:W-:Y:S01]  /*3fc0*/  F2FP.BF16.F32.PACK_AB R134, R134, R135 ;  /* 0x000000878686723e */ /* 0x000fe200000010ff */
[C---:B------:R-:W-:Y:S02]  /*3fd0*/  FFMA.FTZ R191, R42.reuse, R189, -R191 ;  /* 0x000000bd2abf7223 */ /* 0x040fe400000108bf */
[----:B------:R-:W-:Y:S01]  /*3fe0*/  FFMA.FTZ R190, R42, R187, R190 ;  /* 0x000000bb2abe7223 */ /* 0x000fe200000100be */
[----:B------:R-:W-:-:S05]  /*3ff0*/  LOP3.LUT R42, R43, 0xffff0000, RZ, 0xc0, !PT ;  /* 0xffff00002b2a7812 */ /* 0x000fca00078ec0ff */
[C---:B------:R-:W-:Y:S01]  /*4000*/  FMUL.FTZ R43, R42.reuse, R153 ;  /* 0x000000992a2b7220 */ /* 0x040fe20000410000 */
[----:B------:R-:W-:-:S03]  /*4010*/  FMUL.FTZ R42, R42, R41 ;  /* 0x000000292a2a7220 */ /* 0x000fc60000410000 */
[----:B------:R-:W-:Y:S01]  /*4020*/  FFMA.FTZ R43, R194, R41, -R43 ;  /* 0x00000029c22b7223 */ /* 0x000fe2000001082b */
[----:B------:R-:W-:Y:S01]  /*4030*/  LOP3.LUT R41, R40, 0xffff0000, RZ, 0xc0, !PT ;  /* 0xffff000028297812 */ /* 0x000fe200078ec0ff */
[----:B------:R-:W-:Y:S01]  /*4040*/  FFMA.FTZ R42, R194, R153, R42 ;  /* 0x00000099c22a7223 */ /* 0x000fe2000001002a */
[----:B------:R-:W-:-:S03]  /*4050*/  IMAD.U32 R153, R40, 0x10000, RZ ;  /* 0x0001000028997824 */ /* 0x000fc600078e00ff */
[C---:B------:R-:W-:Y:S01]  /*4060*/  FMUL.FTZ R40, R41.reuse, R152 ;  /* 0x0000009829287220 */ /* 0x040fe20000410000 */
[-C--:B------:R-:W-:Y:S01]  /*4070*/  FMUL.FTZ R41, R41, R90.reuse ;  /* 0x0000005a29297220 */ /* 0x080fe20000410000 */
[----:B------:R-:W-:Y:S02]  /*4080*/  F2FP.BF16.F32.PACK_AB R43, R42, R43 ;  /* 0x0000002b2a2b723e */ /* 0x000fe400000010ff */
[C---:B------:R-:W-:Y:S01]  /*4090*/  FFMA.FTZ R40, R153.reuse, R90, -R40 ;  /* 0x0000005a99287223 */ /* 0x040fe20000010828 */
[----:B------:R-:W-:Y:S01]  /*40a0*/  FFMA.FTZ R41, R153, R152, R41 ;  /* 0x0000009899297223 */ /* 0x000fe20000010029 */
[----:B------:R-:W-:-:S04]  /*40b0*/  F2FP.BF16.F32.PACK_AB R42, R190, R191 ;  /* 0x000000bfbe2a723e */ /* 0x000fc800000010ff */
[----:B------:R-:W-:Y:S01]  /*40c0*/  F2FP.BF16.F32.PACK_AB R40, R41, R40 ;  /* 0x000000282928723e */ /* 0x000fe200000010ff */
[----:B------:R-:W-:-:S07]  /*40d0*/  IMAD.MOV.U32 R41, RZ, RZ, R134 ;  /* 0x000000ffff297224 */ /* 0x000fce00078e0086 */
.L_x_5990:
[----:B------:R-:W-:Y:S05]  /*40e0*/  BSYNC B3 ;  /* 0x0000000000037941 */ /* 0x000fea0003800000 */
.L_x_5989:
[----:B------:R-:W-:Y:S01]  /*40f0*/  ULDC.64 UR4, c[0x0][0x2d8] ;  /* 0x0000b60000047ab9 */ /* 0x000fe20000000a00 */
[----:B------:R-:W-:Y:S01]  /*4100*/  ULDC.64 UR6, c[0x0][0x208] ;  /* 0x0000820000067ab9 */ /* 0x000fe20000000a00 */
[----:B------:R-:W-:-:S04]  /*4110*/  LEA R90, P3, R91, UR4, 0x1 ;  /* 0x000000045b5a7c11 */ /* 0x000fc8000f8608ff */
[----:B------:R-:W-:-:S05]  /*4120*/  LEA.HI.X R91, R91, UR5, R188, 0x1, P3 ;  /* 0x000000055b5b7c11 */ /* 0x000fca00098f0cbc */
[----:B--2---:R1:W-:Y:S04]  /*4130*/  STG.E.128 desc[UR6][R90.64], R40 ;  /* 0x000000285a007986 */ /* 0x0043e8000c101d06 */
.L_x_5988:
[----:B------:R-:W-:Y:S05]  /*4140*/  BSYNC B2 ;  /* 0x0000000000027941 */ /* 0x000fea0003800000 */
.L_x_5987:
[----:B------:R-:W-:Y:S05]  /*4150*/  @P1 BRA `(.L_x_5986) ;  /* 0x0000000000e41947 */ /* 0x000fea0003800000 */
[----:B-1----:R1:W2:Y:S01]  /*4160*/  LDS.128 R40, [R5+0x23c00] ;  /* 0x023c000005287984 */ /* 0x0022a20000000c00 */
[----:B------:R-:W-:Y:S01]  /*4170*/  IADD3 R185, P3, R185, R13, RZ ;  /* 0x0000000db9b97210 */ /* 0x000fe20007f7e0ff */
[----:B------:R-:W-:Y:S04]  /*4180*/  BSSY B2, `(.L_x_5991) ;  /* 0x0000031000027945 */ /* 0x000fe80003800000 */
[----:B------:R-:W-:Y:S01]  /*4190*/  IMAD.X R186, R186, 0x1, R8, P3 ;  /* 0x00000001baba7824 */ /* 0x000fe200018e0608 */
[----:B------:R-:W-:-:S13]  /*41a0*/  ISETP.GE.AND P3, PT, R221, R80, PT ;  /* 0x00000050dd00720c */ /* 0x000fda0003f66270 */
[----:B-1----:R-:W-:Y:S05]  /*41b0*/  @P3 BRA `(.L_x_5992) ;  /* 0x0000000000b43947 */ /* 0x002fea0003800000 */
[----:B------:R-:W-:Y:S02]  /*41c0*/  SHF.R.U64 R90, R94, 0x10, R95 ;  /* 0x000000105e5a7819 */ /* 0x000fe4000000125f */
[--C-:B------:R-:W-:Y:S02]  /*41d0*/  SHF.R.U64 R86, R86, 0x10, R87.reuse ;  /* 0x0000001056567819 */ /* 0x100fe40000001257 */
[----:B------:R-:W-:Y:S02]  /*41e0*/  SHF.R.U32.HI R94, RZ, 0x10, R87 ;  /* 0x00000010ff5e7819 */ /* 0x000fe40000011657 */
[----:B------:R-:W-:Y:S02]  /*41f0*/  PRMT R87, R164, 0x5432, R90 ;  /* 0x00005432a4577816 */ /* 0x000fe4000000005a */
[----:B------:R-:W-:Y:S02]  /*4200*/  PRMT R86, R81, 0x5432, R86 ;  /* 0x0000543251567816 */ /* 0x000fe40000000056 */
[----:B--2---:R-:W-:-:S02]  /*4210*/  LOP3.LUT R135, R41, 0xffff0000, RZ, 0xc0, !PT ;  /* 0xffff000029877812 */ /* 0x004fc400078ec0ff */
[C---:B------:R-:W-:Y:S01]  /*4220*/  LOP3.LUT R90, R87.reuse, 0xffff0000, RZ, 0xc0, !PT ;  /* 0xffff0000575a7812 */ /* 0x040fe200078ec0ff */
[----:B------:R-:W-:Y:S01]  /*4230*/  IMAD.U32 R87, R87, 0x10000, RZ ;  /* 0x0001000057577824 */ /* 0x000fe200078e00ff */
[C---:B------:R-:W-:Y:S01]  /*4240*/  LOP3.LUT R91, R86.reuse, 0xffff0000, RZ, 0xc0, !PT ;  /* 0xffff0000565b7812 */ /* 0x040fe200078ec0ff */
[----:B------:R-:W-:Y:S01]  /*4250*/  IMAD.U32 R86, R86, 0x10000, RZ ;  /* 0x0001000056567824 */ /* 0x000fe200078e00ff */
[----:B------:R-:W-:Y:S01]  /*4260*/  SHF.R.U32.HI R152, RZ, 0x10, R95 ;  /* 0x00000010ff987819 */ /* 0x000fe2000001165f */
[----:B------:R-:W-:Y:S02]  /*4270*/  IMAD.U32 R95, R41, 0x10000, RZ ;  /* 0x00010000295f7824 */ /* 0x000fe400078e00ff */
[-C--:B------:R-:W-:Y:S01]  /*4280*/  FMUL.FTZ R134, R135, R90.reuse ;  /* 0x0000005a87867220 */ /* 0x080fe20000410000 */
[----:B------:R-:W-:Y:S01]  /*4290*/  PRMT R41, R89, 0x5432, R94 ;  /* 0x0000543259297816 */ /* 0x000fe2000000005e */
[-C--:B------:R-:W-:Y:S01]  /*42a0*/  FMUL.FTZ R135, R135, R91.reuse ;  /* 0x0000005b87877220 */ /* 0x080fe20000410000 */
[----:B------:R-:W-:Y:S01]  /*42b0*/  PRMT R94, R165, 0x5432, R152 ;  /* 0x00005432a55e7816 */ /* 0x000fe20000000098 */
[C---:B------:R-:W-:Y:S01]  /*42c0*/  FFMA.FTZ R91, R95.reuse, R91, -R134 ;  /* 0x0000005b5f5b7223 */ /* 0x040fe20000010886 */
[----:B------:R-:W-:Y:S01]  /*42d0*/  LOP3.LUT R134, R42, 0xffff0000, RZ, 0xc0, !PT ;  /* 0xffff00002a867812 */ /* 0x000fe200078ec0ff */
[----:B------:R-:W-:Y:S01]  /*42e0*/  FFMA.FTZ R90, R95, R90, R135 ;  /* 0x0000005a5f5a7223 */ /* 0x000fe20000010087 */
[C---:B------:R-:W-:Y:S01]  /*42f0*/  IMAD.U32 R135, R41.reuse, 0x10000, RZ ;  /* 0x0001000029877824 */ /* 0x040fe200078e00ff */
[----:B------:R-:W-:Y:S01]  /*4300*/  LOP3.LUT R41, R41, 0xffff0000, RZ, 0xc0, !PT ;  /* 0xffff000029297812 */ /* 0x000fe200078ec0ff */
[C---:B------:R-:W-:Y:S01]  /*4310*/  IMAD.U32 R95, R94.reuse, 0x10000, RZ ;  /* 0x000100005e5f7824 */ /* 0x040fe200078e00ff */
[----:B------:R-:W-:Y:S01]  /*4320*/  LOP3.LUT R94, R94, 0xffff0000, RZ, 0xc0, !PT ;  /* 0xffff00005e5e7812 */ /* 0x000fe200078ec0ff */
[----:B------:R-:W-:-:S02]  /*4330*/  IMAD.U32 R42, R42, 0x10000, RZ ;  /* 0x000100002a2a7824 */ /* 0x000fc400078e00ff */
[C---:B------:R-:W-:Y:S01]  /*4340*/  FMUL.FTZ R153, R134.reuse, R95 ;  /* 0x0000005f86997220 */ /* 0x040fe20000410000 */
[----:B------:R-:W-:-:S03]  /*4350*/  FMUL.FTZ R134, R134, R135 ;  /* 0x0000008786867220 */ /* 0x000fc60000410000 */
[C---:B------:R-:W-:Y:S01]  /*4360*/  FFMA.FTZ R153, R42.reuse, R135, -R153 ;  /* 0x000000872a997223 */ /* 0x040fe20000010899 */
[----:B------:R-:W-:Y:S01]  /*4370*/  FFMA.FTZ R134, R42, R95, R134 ;  /* 0x0000005f2a867223 */ /* 0x000fe20000010086 */
[C---:B------:R-:W-:Y:S01]  /*4380*/  LOP3.LUT R42, R43.reuse, 0xffff0000, RZ, 0xc0, !PT ;  /* 0xffff00002b2a7812 */ /* 0x040fe200078ec0ff */
[C---:B------:R-:W-:Y:S01]  /*4390*/  IMAD.U32 R95, R40.reuse, 0x10000, RZ ;  /* 0x00010000285f7824 */ /* 0x040fe200078e00ff */
[----:B------:R-:W-:Y:S01]  /*43a0*/  LOP3.LUT R40, R40, 0xffff0000, RZ, 0xc0, !PT ;  /* 0xffff000028287812 */ /* 0x000fe200078ec0ff */
[----:B------:R-:W-:Y:S01]  /*43b0*/  IMAD.U32 R43, R43, 0x10000, RZ ;  /* 0x000100002b2b7824 */ /* 0x000fe200078e00ff */
[----:B------:R-:W-:Y:S01]  /*43c0*/  F2FP.BF16.F32.PACK_AB R134, R134, R153 ;  /* 0x000000998686723e */ /* 0x000fe200000010ff */
        /* <DEDUP_REMOVED lines=12> */
.L_x_5992:
[----:B------:R-:W-:Y:S05]  /*4490*/  BSYNC B2 ;  /* 0x0000000000027941 */ /* 0x000fea0003800000 */
.L_x_5991:
[----:B------:R-:W-:Y:S01]  /*44a0*/  ULDC.64 UR4, c[0x0][0x2d8] ;  /* 0x0000b60000047ab9 */ /* 0x000fe20000000a00 */
[----:B------:R-:W-:Y:S01]  /*44b0*/  ULDC.64 UR6, c[0x0][0x208] ;  /* 0x0000820000067ab9 */ /* 0x000fe20000000a00 */
[----:B------:R-:W-:-:S04]  /*44c0*/  LEA R86, P3, R185, UR4, 0x1 ;  /* 0x00000004b9567c11 */ /* 0x000fc8000f8608ff */
[----:B------:R-:W-:-:S05]  /*44d0*/  LEA.HI.X R87, R185, UR5, R186, 0x1, P3 ;  /* 0x00000005b9577c11 */ /* 0x000fca00098f0cba */
[----:B--2---:R2:W-:Y:S04]  /*44e0*/  STG.E.128 desc[UR6][R86.64], R40 ;  /* 0x0000002856007986 */ /* 0x0045e8000c101d06 */
.L_x_5986:
[----:B------:R-:W-:Y:S05]  /*44f0*/  BSYNC B1 ;  /* 0x0000000000017941 */ /* 0x000fea0003800000 */
.L_x_5985:
[----:B------:R-:W-:Y:S04]  /*4500*/  BSSY B1, `(.L_x_5993) ;  /* 0x000007a000017945 */ /* 0x000fe80003800000 */
[----:B------:R-:W-:Y:S05]  /*4510*/  @P4 BRA `(.L_x_5994) ;  /* 0x0000000400e04947 */ /* 0x000fea0003800000 */
[----:B--2---:R-:W-:Y:S01]  /*4520*/  IADD3 R86, P3, P4, R116, R132, R16 ;  /* 0x0000008474567210 */ /* 0x004fe20007c7e010 */
[----:B------:R-:W-:Y:S03]  /*4530*/  BSSY B2, `(.L_x_5995) ;  /* 0x000003c000027945 */ /* 0x000fe60003800000 */
[----:B------:R-:W-:Y:S01]  /*4540*/  IADD3.X R87, R125, R88, R17, P3, P4 ;  /* 0x000000587d577210 */ /* 0x000fe20001fe8411 */
[----:B------:R-:W-:Y:S08]  /*4550*/  @P0 BRA `(.L_x_5996) ;  /* 0x0000000000e40947 */ /* 0x000ff00003800000 */
[----:B-1----:R1:W2:Y:S01]  /*4560*/  LDS.128 R40, [R5+0x1f400] ;  /* 0x01f4000005287984 */ /* 0x0022a20000000c00 */
[----:B------:R-:W-:Y:S01]  /*4570*/  IADD3 R90, P3, R86, R98, RZ ;  /* 0x00000062565a7210 */ /* 0x000fe20007f7e0ff */
[----:B------:R-:W-:Y:S04]  /*4580*/  BSSY B3, `(.L_x_5997) ;  /* 0x0000031000037945 */ /* 0x000fe80003800000 */
[----:B------:R-:W-:Y:S01]  /*4590*/  IMAD.X R91, R87, 0x1, R15, P3 ;  /* 0x00000001575b7824 */ /* 0x000fe200018e060f */
[----:B------:R-:W-:-:S13]  /*45a0*/  ISETP.GE.AND P3, PT, R18, R80, PT ;  /* 0x000000501200720c */ /* 0x000fda0003f66270 */
[----:B-1----:R-:W-:Y:S05]  /*45b0*/  @P3 BRA `(.L_x_5998) ;  /* 0x0000000000b43947 */ /* 0x002fea0003800000 */
[----:B------:R-:W-:Y:S01]  /*45c0*/  SHF.R.U64 R84, R84, 0x10, R85 ;  /* 0x0000001054547819 */ /* 0x000fe20000001255 */
[----:B--2---:R-:W-:Y:S01]  /*45d0*/  IMAD.U32 R95, R42, 0x10000, RZ ;  /* 0x000100002a5f7824 */ /* 0x004fe200078e00ff */
[----:B------:R-:W-:Y:S01]  /*45e0*/  SHF.R.U64 R82, R82, 0x10, R83 ;  /* 0x0000001052527819 */ /* 0x000fe20000001253 */
[----:B------:R-:W-:Y:S01]  /*45f0*/  IMAD.U32 R134, R43, 0x10000, RZ ;  /* 0x000100002b867824 */ /* 0x000fe200078e00ff */
[----:B------:R-:W-:Y:S02]  /*4600*/  PRMT R84, R168, 0x5432, R84 ;  /* 0x00005432a8547816 */ /* 0x000fe40000000054 */
[----:B------:R-:W-:Y:S02]  /*4610*/  SHF.R.U32.HI R94, RZ, 0x10, R85 ;  /* 0x00000010ff5e7819 */ /* 0x000fe40000011655 */
[----:B------:R-:W-:Y:S02]  /*4620*/  SHF.R.U32.HI R83, RZ, 0x10, R83 ;  /* 0x00000010ff537819 */ /* 0x000fe40000011653 */
[----:B------:R-:W-:-:S02]  /*4630*/  LOP3.LUT R135, R41, 0xffff0000, RZ, 0xc0, !PT ;  /* 0xffff000029877812 */ /* 0x000fc400078ec0ff */
[C---:B------:R-:W-:Y:S01]  /*4640*/  LOP3.LUT R152, R84.reuse, 0xffff0000, RZ, 0xc0, !PT ;  /* 0xffff000054987812 */ /* 0x040fe200078ec0ff */
[----:B------:R-:W-:Y:S01]  /*4650*/  IMAD.U32 R84, R84, 0x10000, RZ ;  /* 0x0001000054547824 */ /* 0x000fe200078e00ff */
[----:B------:R-:W-:Y:S02]  /*4660*/  PRMT R82, R167, 0x5432, R82 ;  /* 0x00005432a7527816 */ /* 0x000fe40000000052 */
        /* <DEDUP_REMOVED lines=12> */
[----:B------:R-:W-:-:S02]  /*4730*/  IMAD.U32 R41, R40, 0x10000, RZ ;  /* 0x0001000028297824 */ /* 0x000fc400078e00ff */
[----:B------:R-:W-:Y:S01]  /*4740*/  FMUL.FTZ R188, R42, R153 ;  /* 0x000000992abc7220 */ /* 0x000fe20000410000 */
[----:B------:R-:W-:Y:S01]  /*4750*/  LOP3.LUT R40, R40, 0xffff0000, RZ, 0xc0, !PT ;  /* 0xffff000028287812 */ /* 0x000fe200078ec0ff */
[-C--:B------:R-:W-:Y:S01]  /*4760*/  FMUL.FTZ R42, R42, R185.reuse ;  /* 0x000000b92a2a7220 */ /* 0x080fe20000410000 */
[----:B------:R-:W-:Y:S01]  /*4770*/  LOP3.LUT R83, R83, 0xffff0000, RZ, 0xc0, !PT ;  /* 0xffff000053537812 */ /* 0x000fe200078ec0ff */
[----:B------:R-:W-:Y:S02]  /*4780*/  IMAD.U32 R82, R82, 0x10000, RZ ;  /* 0x0001000052527824 */ /* 0x000fe400078e00ff */
[----:B------:R-:W-:Y:S01]  /*4790*/  FFMA.FTZ R188, R95, R185, -R188 ;  /* 0x000000b95fbc7223 */ /* 0x000fe200000108bc */
[----:B------:R-:W-:Y:S01]  /*47a0*/  FFMA.FTZ R135, R43, R152, R135 ;  /* 0x000000982b877223 */ /* 0x000fe20000010087 */
[----:B------:R-:W-:Y:S01]  /*47b0*/  FFMA.FTZ R95, R95, R153, R42 ;  /* 0x000000995f5f7223 */ /* 0x000fe2000001002a */
        /* <DEDUP_REMOVED lines=13> */
.L_x_5998:
[----:B------:R-:W-:Y:S05]  /*4890*/  BSYNC B3 ;  /* 0x0000000000037941 */ /* 0x000fea0003800000 */
.L_x_5997:
[----:B------:R-:W-:Y:S01]  /*48a0*/  ULDC.64 UR4, c[0x0][0x2d8] ;  /* 0x0000b60000047ab9 */ /* 0x000fe20000000a00 */
[----:B------:R-:W-:Y:S01]  /*48b0*/  ULDC.64 UR6, c[0x0][0x208] ;  /* 0x0000820000067ab9 */ /* 0x000fe20000000a00 */
[----:B------:R-:W-:-:S04]  /*48c0*/  LEA R82, P3, R90, UR4, 0x1 ;  /* 0x000000045a527c11 */ /* 0x000fc8000f8608ff */
[----:B------:R-:W-:-:S05]  /*48d0*/  LEA.HI.X R83, R90, UR5, R91, 0x1, P3 ;  /* 0x000000055a537c11 */ /* 0x000fca00098f0c5b */
[----:B--2---:R2:W-:Y:S04]  /*48e0*/  STG.E.128 desc[UR6][R82.64], R40 ;  /* 0x0000002852007986 */ /* 0x0045e8000c101d06 */
.L_x_5996:
[----:B------:R-:W-:Y:S05]  /*48f0*/  BSYNC B2 ;  /* 0x0000000000027941 */ /* 0x000fea0003800000 */
.L_x_5995:
[----:B------:R-:W-:Y:S05]  /*4900*/  @P1 BRA `(.L_x_5994) ;  /* 0x0000000000e41947 */ /* 0x000fea0003800000 */
[----:B-12---:R1:W2:Y:S01]  /*4910*/  LDS.128 R40, [R5+0x24c00] ;  /* 0x024c000005287984 */ /* 0x0062a20000000c00 */
[----:B------:R-:W-:Y:S01]  /*4920*/  IADD3 R86, P3, R86, R13, RZ ;  /* 0x0000000d56567210 */ /* 0x000fe20007f7e0ff */
[----:B------:R-:W-:Y:S04]  /*4930*/  BSSY B2, `(.L_x_5999) ;  /* 0x0000031000027945 */ /* 0x000fe80003800000 */
[----:B------:R-:W-:Y:S01]  /*4940*/  IMAD.X R87, R87, 0x1, R8, P3 ;  /* 0x0000000157577824 */ /* 0x000fe200018e0608 */
[----:B------:R-:W-:-:S13]  /*4950*/  ISETP.GE.AND P3, PT, R221, R80, PT ;  /* 0x00000050dd00720c */ /* 0x000fda0003f66270 */
[----:B-1----:R-:W-:Y:S05]  /*4960*/  @P3 BRA `(.L_x_6000) ;  /* 0x0000000000b43947 */ /* 0x002fea0003800000 */
[--C-:B------:R-:W-:Y:S02]  /*4970*/  SHF.R.U64 R83, R78, 0x10, R79.reuse ;  /* 0x000000104e537819 */ /* 0x100fe4000000124f */
[----:B------:R-:W-:Y:S02]  /*4980*/  SHF.R.U32.HI R78, RZ, 0x10, R79 ;  /* 0x00000010ff4e7819 */ /* 0x000fe4000001164f */
[--C-:B------:R-:W-:Y:S01]  /*4990*/  SHF.R.U64 R85, R76, 0x10, R77.reuse ;  /* 0x000000104c557819 */ /* 0x100fe2000000124d */
        /* <DEDUP_REMOVED lines=17> */
[----:B------:R-:W-:Y:S01]  /*4ab0*/  FMUL.FTZ R94, R79, R90 ;  /* 0x0000005a4f5e7220 */ /* 0x000fe20000410000 */
[----:B------:R-:W-:Y:S01]  /*4ac0*/  LOP3.LUT R199, R199, 0xffff0000, RZ, 0xc0, !PT ;  /* 0xffff0000c7c77812 */ /* 0x000fe200078ec0ff */
[----:B------:R-:W-:Y:S01]  /*4ad0*/  FMUL.FTZ R85, R79, R84 ;  /* 0x000000544f557220 */ /* 0x000fe20000410000 */
[----:B------:R-:W-:Y:S01]  /*4ae0*/  LOP3.LUT R201, R201, 0xffff0000, RZ, 0xc0, !PT ;  /* 0xffff0000c9c97812 */ /* 0x000fe200078ec0ff */
[----:B------:R-:W-:Y:S01]  /*4af0*/  IMAD.U32 R200, R200, 0x10000, RZ ;  /* 0x00010000c8c87824 */ /* 0x000fe200078e00ff */
[----:B------:R-:W-:Y:S01]  /*4b00*/  LOP3.LUT R79, R40, 0xffff0000, RZ, 0xc0, !PT ;  /* 0xffff0000284f7812 */ /* 0x000fe200078ec0ff */
[----:B------:R-:W-:-:S02]  /*4b10*/  IMAD.U32 R202, R202, 0x10000, RZ ;  /* 0x00010000caca7824 */ /* 0x000fc400078e00ff */
[C---:B------:R-:W-:Y:S01]  /*4b20*/  FFMA.FTZ R82, R76.reuse, R82, -R91 ;  /* 0x000000524c527223 */ /* 0x040fe2000001085b */
[----:B------:R-:W-:Y:S01]  /*4b30*/  FFMA.FTZ R77, R76, R78, R77 ;  /* 0x0000004e4c4d7223 */ /* 0x000fe2000001004d */
[C---:B------:R-:W-:Y:S01]  /*4b40*/  FMUL.FTZ R76, R42.reuse, R199 ;  /* 0x000000c72a4c7220 */ /* 0x040fe20000410000 */
[-C--:B------:R-:W-:Y:S01]  /*4b50*/  FMUL.FTZ R78, R42, R201.reuse ;  /* 0x000000c92a4e7220 */ /* 0x080fe20000410000 */
[----:B------:R-:W-:Y:S01]  /*4b60*/  FMUL.FTZ R42, R79, R200 ;  /* 0x000000c84f2a7220 */ /* 0x000fe20000410000 */
[----:B------:R-:W-:Y:S02]  /*4b70*/  IMAD.U32 R43, R43, 0x10000, RZ ;  /* 0x000100002b2b7824 */ /* 0x000fe400078e00ff */
[----:B------:R-:W-:Y:S01]  /*4b80*/  FMUL.FTZ R79, R79, R202 ;  /* 0x000000ca4f4f7220 */ /* 0x000fe20000410000 */
[C---:B------:R-:W-:Y:S01]  /*4b90*/  FFMA.FTZ R40, R83.reuse, R84, -R94 ;  /* 0x0000005453287223 */ /* 0x040fe2000001085e */
[----:B------:R-:W-:Y:S01]  /*4ba0*/  FFMA.FTZ R83, R83, R90, R85 ;  /* 0x0000005a53537223 */ /* 0x000fe20000010055 */
        /* <DEDUP_REMOVED lines=9> */
.L_x_6000:
[----:B------:R-:W-:Y:S05]  /*4c40*/  BSYNC B2 ;  /* 0x0000000000027941 */ /* 0x000fea0003800000 */
.L_x_5999:
[----:B------:R-:W-:Y:S01]  /*4c50*/  ULDC.64 UR4, c[0x0][0x2d8] ;  /* 0x0000b60000047ab9 */ /* 0x000fe20000000a00 */
[----:B------:R-:W-:Y:S01]  /*4c60*/  ULDC.64 UR6, c[0x0][0x208] ;  /* 0x0000820000067ab9 */ /* 0x000fe20000000a00 */
[----:B------:R-:W-:-:S04]  /*4c70*/  LEA R76, P3, R86, UR4, 0x1 ;  /* 0x00000004564c7c11 */ /* 0x000fc8000f8608ff */
[----:B------:R-:W-:-:S05]  /*4c80*/  LEA.HI.X R77, R86, UR5, R87, 0x1, P3 ;  /* 0x00000005564d7c11 */ /* 0x000fca00098f0c57 */
[----:B--2---:R3:W-:Y:S04]  /*4c90*/  STG.E.128 desc[UR6][R76.64], R40 ;  /* 0x000000284c007986 */ /* 0x0047e8000c101d06 */
.L_x_5994:
[----:B------:R-:W-:Y:S05]  /*4ca0*/  BSYNC B1 ;  /* 0x0000000000017941 */ /* 0x000fea0003800000 */
.L_x_5993:
[----:B-1----:R-:W4:Y:S01]  /*4cb0*/  LDL R90, [R1] ;  /* 0x00000000015a7983 */ /* 0x002f220000100800 */
[----:B------:R-:W-:Y:S01]  /*4cc0*/  BSSY B1, `(.L_x_6001) ;  /* 0x000007b000017945 */ /* 0x000fe20003800000 */
[----:B----4-:R-:W-:-:S13]  /*4cd0*/  LOP3.LUT P3, RZ, R90, 0x4, RZ, 0xc0, !PT ;  /* 0x000000045aff7812 */ /* 0x010fda000786c0ff */
[----:B------:R-:W-:Y:S05]  /*4ce0*/  @P3 BRA `(.L_x_6002) ;  /* 0x0000000400e03947 */ /* 0x000fea0003800000 */
[----:B---3--:R-:W-:Y:S01]  /*4cf0*/  IADD3 R77, P3, P4, R127, R132, R16 ;  /* 0x000000847f4d7210 */ /* 0x008fe20007c7e010 */
[----:B------:R-:W-:Y:S03]  /*4d00*/  BSSY B2, `(.L_x_6003) ;  /* 0x000003c000027945 */ /* 0x000fe60003800000 */
[----:B------:R-:W-:Y:S01]  /*4d10*/  IADD3.X R76, R126, R88, R17, P3, P4 ;  /* 0x000000587e4c7210 */ /* 0x000fe20001fe8411 */
[----:B------:R-:W-:Y:S08]  /*4d20*/  @P0 BRA `(.L_x_6004) ;  /* 0x0000000000e40947 */ /* 0x000ff00003800000 */
[----:B--2---:R1:W2:Y:S01]  /*4d30*/  LDS.128 R40, [R5+0x20400] ;  /* 0x0204000005287984 */ /* 0x0042a20000000c00 */
[----:B------:R-:W-:Y:S01]  /*4d40*/  IADD3 R78, P3, R77, R98, RZ ;  /* 0x000000624d4e7210 */ /* 0x000fe20007f7e0ff */
[----:B------:R-:W-:Y:S04]  /*4d50*/  BSSY B3, `(.L_x_6005) ;  /* 0x0000031000037945 */ /* 0x000fe80003800000 */
[----:B------:R-:W-:Y:S01]  /*4d60*/  IMAD.X R79, R76, 0x1, R15, P3 ;  /* 0x000000014c4f7824 */ /* 0x000fe200018e060f */
[----:B------:R-:W-:-:S13]  /*4d70*/  ISETP.GE.AND P3, PT, R18, R80, PT ;  /* 0x000000501200720c */ /* 0x000fda0003f66270 */
[----:B-1----:R-:W-:Y:S05]  /*4d80*/  @P3 BRA `(.L_x_6006) ;  /* 0x0000000000b43947 */ /* 0x002fea0003800000 */
[--C-:B------:R-:W-:Y:S01]  /*4d90*/  SHF.R.U64 R83, R72, 0x10, R73.reuse ;  /* 0x0000001048537819 */ /* 0x100fe20000001249 */
[----:B--2---:R-:W-:Y:S01]  /*4da0*/  IMAD.U32 R72, R42, 0x10000, RZ ;  /* 0x000100002a487824 */ /* 0x004fe200078e00ff */
[----:B------:R-:W-:Y:S02]  /*4db0*/  SHF.R.U32.HI R84, RZ, 0x10, R73 ;  /* 0x00000010ff547819 */ /* 0x000fe40000011649 */
[--C-:B------:R-:W-:Y:S02]  /*4dc0*/  SHF.R.U64 R73, R74, 0x10, R75.reuse ;  /* 0x000000104a497819 */ /* 0x100fe4000000124b */
[----:B------:R-:W-:Y:S01]  /*4dd0*/  SHF.R.U32.HI R82, RZ, 0x10, R75 ;  /* 0x00000010ff527819 */ /* 0x000fe2000001164b */
[----:B------:R-:W-:Y:S01]  /*4de0*/  IMAD.U32 R75, R41, 0x10000, RZ ;  /* 0x00010000294b7824 */ /* 0x000fe200078e00ff */
        /* <DEDUP_REMOVED lines=17> */
[----:B------:R-:W-:Y:S01]  /*4f00*/  FMUL.FTZ R91, R74, R85 ;  /* 0x000000554a5b7220 */ /* 0x000fe20000410000 */
[----:B------:R-:W-:Y:S01]  /*4f10*/  LOP3.LUT R171, R171, 0xffff0000, RZ, 0xc0, !PT ;  /* 0xffff0000abab7812 */ /* 0x000fe200078ec0ff */
[----:B------:R-:W-:Y:S01]  /*4f20*/  FFMA.FTZ R75, R75, R84, R87 ;  /* 0x000000544b4b7223 */ /* 0x000fe20000010057 */
[----:B------:R-:W-:-:S02]  /*4f30*/  IMAD.U32 R170, R170, 0x10000, RZ ;  /* 0x00010000aaaa7824 */ /* 0x000fc400078e00ff */
[----:B------:R-:W-:Y:S01]  /*4f40*/  FMUL.FTZ R87, R74, R83 ;  /* 0x000000534a577220 */ /* 0x000fe20000410000 */
[----:B------:R-:W-:Y:S02]  /*4f50*/  IMAD.U32 R172, R172, 0x10000, RZ ;  /* 0x00010000acac7824 */ /* 0x000fe400078e00ff */
        /* <DEDUP_REMOVED lines=16> */
.L_x_6006:
[----:B------:R-:W-:Y:S05]  /*5060*/  BSYNC B3 ;  /* 0x0000000000037941 */ /* 0x000fea0003800000 */
.L_x_6005:
[----:B------:R-:W-:Y:S01]  /*5070*/  ULDC.64 UR4, c[0x0][0x2d8] ;  /* 0x0000b60000047ab9 */ /* 0x000fe20000000a00 */
[----:B------:R-:W-:Y:S01]  /*5080*/  ULDC.64 UR6, c[0x0][0x208] ;  /* 0x0000820000067ab9 */ /* 0x000fe20000000a00 */
[----:B------:R-:W-:-:S04]  /*5090*/  LEA R72, P3, R78, UR4, 0x1 ;  /* 0x000000044e487c11 */ /* 0x000fc8000f8608ff */
[----:B------:R-:W-:-:S05]  /*50a0*/  LEA.HI.X R73, R78, UR5, R79, 0x1, P3 ;  /* 0x000000054e497c11 */ /* 0x000fca00098f0c4f */
[----:B--2---:R1:W-:Y:S04]  /*50b0*/  STG.E.128 desc[UR6][R72.64], R40 ;  /* 0x0000002848007986 */ /* 0x0043e8000c101d06 */
.L_x_6004:
[----:B------:R-:W-:Y:S05]  /*50c0*/  BSYNC B2 ;  /* 0x0000000000027941 */ /* 0x000fea0003800000 */
.L_x_6003:
[----:B------:R-:W-:Y:S05]  /*50d0*/  @P1 BRA `(.L_x_6002) ;  /* 0x0000000000e41947 */ /* 0x000fea0003800000 */
[----:B-12---:R1:W2:Y:S01]  /*50e0*/  LDS.128 R40, [R5+0x25c00] ;  /* 0x025c000005287984 */ /* 0x0062a20000000c00 */
[----:B------:R-:W-:Y:S01]  /*50f0*/  IADD3 R77, P3, R77, R13, RZ ;  /* 0x0000000d4d4d7210 */ /* 0x000fe20007f7e0ff */
[----:B------:R-:W-:Y:S04]  /*5100*/  BSSY B2, `(.L_x_6007) ;  /* 0x0000031000027945 */ /* 0x000fe80003800000 */
[----:B------:R-:W-:Y:S01]  /*5110*/  IMAD.X R76, R76, 0x1, R8, P3 ;  /* 0x000000014c4c7824 */ /* 0x000fe200018e0608 */
[----:B------:R-:W-:-:S13]  /*5120*/  ISETP.GE.AND P3, PT, R221, R80, PT ;  /* 0x00000050dd00720c */ /* 0x000fda0003f66270 */
        /* <DEDUP_REMOVED lines=17> */
[C---:B------:R-:W-:Y:S01]  /*5240*/  IMAD.U32 R42, R43.reuse, 0x10000, RZ ;  /* 0x000100002b2a7824 */ /* 0x040fe200078e00ff */
[----:B------:R-:W-:Y:S01]  /*5250*/  LOP3.LUT R68, R43, 0xffff0000, RZ, 0xc0, !PT ;  /* 0xffff00002b447812 */ /* 0x000fe200078ec0ff */
[----:B------:R-:W-:Y:S01]  /*5260*/  FMUL.FTZ R78, R69, R74 ;  /* 0x0000004a454e7220 */ /* 0x000fe20000410000 */
[----:B------:R-:W-:-:S02]  /*5270*/  IMAD.U32 R43, R41, 0x10000, RZ ;  /* 0x00010000292b7824 */ /* 0x000fc400078e00ff */
[-C--:B------:R-:W-:Y:S01]  /*5280*/  FMUL.FTZ R69, R69, R72.reuse ;  /* 0x0000004845457220 */ /* 0x080fe20000410000 */
[----:B------:R-:W-:Y:S01]  /*5290*/  FMUL.FTZ R79, R71, R75 ;  /* 0x0000004b474f7220 */ /* 0x000fe20000410000 */
[----:B------:R-:W-:Y:S02]  /*52a0*/  IMAD.U32 R41, R40, 0x10000, RZ ;  /* 0x0001000028297824 */ /* 0x000fe400078e00ff */
[C---:B------:R-:W-:Y:S01]  /*52b0*/  FFMA.FTZ R78, R43.reuse, R72, -R78 ;  /* 0x000000482b4e7223 */ /* 0x040fe2000001084e */
        /* <DEDUP_REMOVED lines=21> */
.L_x_6008:
[----:B------:R-:W-:Y:S05]  /*5410*/  BSYNC B2 ;  /* 0x0000000000027941 */ /* 0x000fea0003800000 */
.L_x_6007:
[----:B------:R-:W-:Y:S01]  /*5420*/  ULDC.64 UR4, c[0x0][0x2d8] ;  /* 0x0000b60000047ab9 */ /* 0x000fe20000000a00 */
[----:B------:R-:W-:Y:S01]  /*5430*/  ULDC.64 UR6, c[0x0][0x208] ;  /* 0x0000820000067ab9 */ /* 0x000fe20000000a00 */
[----:B------:R-:W-:-:S04]  /*5440*/  LEA R68, P3, R77, UR4, 0x1 ;  /* 0x000000044d447c11 */ /* 0x000fc8000f8608ff */
[----:B------:R-:W-:-:S05]  /*5450*/  LEA.HI.X R69, R77, UR5, R76, 0x1, P3 ;  /* 0x000000054d457c11 */ /* 0x000fca00098f0c4c */
[----:B--2---:R4:W-:Y:S04]  /*5460*/  STG.E.128 desc[UR6][R68.64], R40 ;  /* 0x0000002844007986 */ /* 0x0049e8000c101d06 */
.L_x_6002:
[----:B------:R-:W-:Y:S05]  /*5470*/  BSYNC B1 ;  /* 0x0000000000017941 */ /* 0x000fea0003800000 */
.L_x_6001:
[----:B------:R-:W-:Y:S01]  /*5480*/  LOP3.LUT P3, RZ, R90, 0x8, RZ, 0xc0, !PT ;  /* 0x000000085aff7812 */ /* 0x000fe2000786c0ff */
[----:B------:R-:W-:-:S12]  /*5490*/  BSSY B1, `(.L_x_6009) ;  /* 0x000007c000017945 */ /* 0x000fd80003800000 */
[----:B------:R-:W-:Y:S05]  /*54a0*/  @P3 BRA `(.L_x_6010) ;  /* 0x0000000400e83947 */ /* 0x000fea0003800000 */
[----:B----4-:R-:W-:Y:S01]  /*54b0*/  IADD3 R69, P3, P4, R130, R132, R16 ;  /* 0x0000008482457210 */ /* 0x010fe20007c7e010 */
[----:B------:R-:W-:Y:S03]  /*54c0*/  BSSY B2, `(.L_x_6011) ;  /* 0x000003d000027945 */ /* 0x000fe60003800000 */
[----:B------:R-:W-:Y:S01]  /*54d0*/  IADD3.X R68, R128, R88, R17, P3, P4 ;  /* 0x0000005880447210 */ /* 0x000fe20001fe8411 */
[----:B------:R-:W-:Y:S08]  /*54e0*/  @P0 BRA `(.L_x_6012) ;  /* 0x0000000000e80947 */ /* 0x000ff00003800000 */
[----:B-123--:R1:W2:Y:S01]  /*54f0*/  LDS.128 R40, [R5+0x21400] ;  /* 0x0214000005287984 */ /* 0x00e2a20000000c00 */
[----:B------:R-:W-:Y:S01]  /*5500*/  IADD3 R70, P3, R69, R98, RZ ;  /* 0x0000006245467210 */ /* 0x000fe20007f7e0ff */
[----:B------:R-:W-:Y:S04]  /*5510*/  BSSY B3, `(.L_x_6013) ;  /* 0x0000032000037945 */ /* 0x000fe80003800000 */
[----:B------:R-:W-:Y:S01]  /*5520*/  IMAD.X R71, R68, 0x1, R15, P3 ;  /* 0x0000000144477824 */ /* 0x000fe200018e060f */
[----:B------:R-:W-:-:S13]  /*5530*/  ISETP.GE.AND P3, PT, R18, R80, PT ;  /* 0x000000501200720c */ /* 0x000fda0003f66270 */
        /* <DEDUP_REMOVED lines=47> */
.L_x_6014:
[----:B------:R-:W-:Y:S05]  /*5830*/  BSYNC B3 ;  /* 0x0000000000037941 */ /* 0x000fea0003800000 */
.L_x_6013:
[----:B------:R-:W-:Y:S01]  /*5840*/  ULDC.64 UR4, c[0x0][0x2d8] ;  /* 0x0000b60000047ab9 */ /* 0x000fe20000000a00 */
[----:B------:R-:W-:Y:S01]  /*5850*/  ULDC.64 UR6, c[0x0][0x208] ;  /* 0x0000820000067ab9 */ /* 0x000fe20000000a00 */
[----:B------:R-:W-:-:S04]  /*5860*/  LEA R64, P3, R70, UR4, 0x1 ;  /* 0x0000000446407c11 */ /* 0x000fc8000f8608ff */
[----:B------:R-:W-:-:S05]  /*5870*/  LEA.HI.X R65, R70, UR5, R71, 0x1, P3 ;  /* 0x0000000546417c11 */ /* 0x000fca00098f0c47 */
[----:B--2---:R4:W-:Y:S04]  /*5880*/  STG.E.128 desc[UR6][R64.64], R40 ;  /* 0x0000002840007986 */ /* 0x0049e8000c101d06 */
.L_x_6012:
[----:B------:R-:W-:Y:S05]  /*5890*/  BSYNC B2 ;  /* 0x0000000000027941 */ /* 0x000fea0003800000 */
.L_x_6011:
[----:B------:R-:W-:Y:S05]  /*58a0*/  @P1 BRA `(.L_x_6010) ;  /* 0x0000000000e81947 */ /* 0x000fea0003800000 */
[----:B-1234-:R1:W2:Y:S01]  /*58b0*/  LDS.128 R40, [R5+0x26c00] ;  /* 0x026c000005287984 */ /* 0x01e2a20000000c00 */
        /* <DEDUP_REMOVED lines=51> */
.L_x_6016:
[----:B------:R-:W-:Y:S05]  /*5bf0*/  BSYNC B2 ;  /* 0x0000000000027941 */ /* 0x000fea0003800000 */
.L_x_6015:
[----:B------:R-:W-:Y:S01]  /*5c00*/  ULDC.64 UR4, c[0x0][0x2d8] ;  /* 0x0000b60000047ab9 */ /* 0x000fe20000000a00 */
[----:B------:R-:W-:Y:S01]  /*5c10*/  ULDC.64 UR6, c[0x0][0x208] ;  /* 0x0000820000067ab9 */ /* 0x000fe20000000a00 */
[----:B------:R-:W-:-:S04]  /*5c20*/  LEA R60, P3, R69, UR4, 0x1 ;  /* 0x00000004453c7c11 */ /* 0x000fc8000f8608ff */
[----:B------:R-:W-:-:S05]  /*5c30*/  LEA.HI.X R61, R69, UR5, R68, 0x1, P3 ;  /* 0x00000005453d7c11 */ /* 0x000fca00098f0c44 */
[----:B--2---:R1:W-:Y:S04]  /*5c40*/  STG.E.128 desc[UR6][R60.64], R40 ;  /* 0x000000283c007986 */ /* 0x0043e8000c101d06 */
.L_x_6010:
[----:B------:R-:W-:Y:S05]  /*5c50*/  BSYNC B1 ;  /* 0x0000000000017941 */ /* 0x000fea0003800000 */
.L_x_6009:
[----:B------:R-:W-:Y:S01]  /*5c60*/  LOP3.LUT P3, RZ, R90, 0x2, RZ, 0xc0, !PT ;  /* 0x000000025aff7812 */ /* 0x000fe2000786c0ff */
[----:B------:R-:W-:-:S12]  /*5c70*/  BSSY B1, `(.L_x_6017) ;  /* 0x000007c000017945 */ /* 0x000fd80003800000 */
[----:B------:R-:W-:Y:S05]  /*5c80*/  @P3 BRA `(.L_x_6018) ;  /* 0x0000000400e83947 */ /* 0x000fea0003800000 */
[----:B------:R-:W-:Y:S01]  /*5c90*/  IADD3 R66, P3, P4, R136, R132, R16 ;  /* 0x0000008488427210 */ /* 0x000fe20007c7e010 */
[----:B------:R-:W-:Y:S03]  /*5ca0*/  BSSY B2, `(.L_x_6019) ;  /* 0x000003d000027945 */ /* 0x000fe60003800000 */
[----:B----4-:R-:W-:Y:S01]  /*5cb0*/  IADD3.X R68, R131, R88, R17, P3, P4 ;  /* 0x0000005883447210 */ /* 0x010fe20001fe8411 */
        /* <DEDUP_REMOVED lines=53> */
.L_x_6022:
[----:B------:R-:W-:Y:S05]  /*6010*/  BSYNC B3 ;  /* 0x0000000000037941 */ /* 0x000fea0003800000 */
.L_x_6021:
[----:B------:R-:W-:Y:S01]  /*6020*/  ULDC.64 UR4, c[0x0][0x2d8] ;  /* 0x0000b60000047ab9 */ /* 0x000fe20000000a00 */
[----:B------:R-:W-:Y:S01]  /*6030*/  ULDC.64 UR6, c[0x0][0x208] ;  /* 0x0000820000067ab9 */ /* 0x000fe20000000a00 */
[----:B------:R-:W-:-:S04]  /*6040*/  LEA R56, P3, R64, UR4, 0x1 ;  /* 0x0000000440387c11 */ /* 0x000fc8000f8608ff */
[----:B------:R-:W-:-:S05]  /*6050*/  LEA.HI.X R57, R64, UR5, R69, 0x1, P3 ;  /* 0x0000000540397c11 */ /* 0x000fca00098f0c45 */
[----:B--2---:R4:W-:Y:S04]  /*6060*/  STG.E.128 desc[UR6][R56.64], R40 ;  /* 0x0000002838007986 */ /* 0x0049e8000c101d06 */
.L_x_6020:
[----:B------:R-:W-:Y:S05]  /*6070*/  BSYNC B2 ;  /* 0x0000000000027941 */ /* 0x000fea0003800000 */
.L_x_6019:
        /* <DEDUP_REMOVED lines=53> */
.L_x_6024:
[----:B------:R-:W-:Y:S05]  /*63d0*/  BSYNC B2 ;  /* 0x0000000000027941 */ /* 0x000fea0003800000 */
.L_x_6023:
[----:B------:R-:W-:Y:S01]  /*63e0*/  ULDC.64 UR4, c[0x0][0x2d8] ;  /* 0x0000b60000047ab9 */ /* 0x000fe20000000a00 */
[----:B------:R-:W-:Y:S01]  /*63f0*/  ULDC.64 UR6, c[0x0][0x208] ;  /* 0x0000820000067ab9 */ /* 0x000fe20000000a00 */
[----:B------:R-:W-:-:S04]  /*6400*/  LEA R52, P3, R60, UR4, 0x1 ;  /* 0x000000043c347c11 */ /* 0x000fc8000f8608ff */
[----:B------:R-:W-:-:S05]  /*6410*/  LEA.HI.X R53, R60, UR5, R65, 0x1, P3 ;  /* 0x000000053c357c11 */ /* 0x000fca00098f0c41 */
[----:B--2---:R1:W-:Y:S04]  /*6420*/  STG.E.128 desc[UR6][R52.64], R40 ;  /* 0x0000002834007986 */ /* 0x0043e8000c101d06 */
.L_x_6018:
[----:B------:R-:W-:Y:S05]  /*6430*/  BSYNC B1 ;  /* 0x0000000000017941 */ /* 0x000fea0003800000 */
.L_x_6017:
[----:B------:R-:W-:Y:S05]  /*6440*/  @P5 BRA `(.L_x_6025) ;  /* 0x0000005400545947 */ /* 0x000fea0003800000 */
[----:B------:R-:W-:Y:S01]  /*6450*/  IADD3 R132, P3, P4, R141, R132, R16 ;  /* 0x000000848d847210 */ /* 0x000fe20007c7e010 */
[----:B------:R-:W-:Y:S03]  /*6460*/  BSSY B1, `(.L_x_6026) ;  /* 0x000003d000017945 */ /* 0x000fe60003800000 */
[----:B------:R-:W-:Y:S01]  /*6470*/  IADD3.X R88, R140, R88, R17, P3, P4 ;  /* 0x000000588c587210 */ /* 0x000fe20001fe8411 */
[----:B------:R-:W-:Y:S08]  /*6480*/  @P0 BRA `(.L_x_6027) ;  /* 0x0000000000e80947 */ /* 0x000ff00003800000 */
[----:B-1234-:R1:W2:Y:S01]  /*6490*/  LDS.128 R40, [R5+0x23400] ;  /* 0x0234000005287984 */ /* 0x01e2a20000000c00 */
[----:B------:R-:W-:Y:S01]  /*64a0*/  ISETP.GE.AND P4, PT, R18, R80, PT ;  /* 0x000000501200720c */ /* 0x000fe20003f86270 */
[----:B------:R-:W-:Y:S01]  /*64b0*/  BSSY B2, `(.L_x_6028) ;  /* 0x0000031000027945 */ /* 0x000fe20003800000 */
[----:B------:R-:W-:-:S11]  /*64c0*/  IADD3 R56, P3, R132, R98, RZ ;  /* 0x0000006284387210 */ /* 0x000fd60007f7e0ff */
        /* <DEDUP_REMOVED lines=47> */
.L_x_6029:
[----:B------:R-:W-:Y:S05]  /*67c0*/  BSYNC B2 ;  /* 0x0000000000027941 */ /* 0x000fea0003800000 */
.L_x_6028:
[----:B------:R-:W-:Y:S01]  /*67d0*/  ULDC.64 UR4, c[0x0][0x2d8] ;  /* 0x0000b60000047ab9 */ /* 0x000fe20000000a00 */
[----:B------:R-:W-:Y:S01]  /*67e0*/  IMAD.X R49, R88, 0x1, R15, P3 ;  /* 0x0000000158317824 */ /* 0x000fe200018e060f */
[----:B------:R-:W-:Y:S01]  /*67f0*/  LEA R48, P3, R56, UR4, 0x1 ;  /* 0x0000000438307c11 */ /* 0x000fe2000f8608ff */
[----:B------:R-:W-:-:S03]  /*6800*/  ULDC.64 UR6, c[0x0][0x208] ;  /* 0x0000820000067ab9 */ /* 0x000fc60000000a00 */
[----:B------:R-:W-:-:S05]  /*6810*/  LEA.HI.X R49, R56, UR5, R49, 0x1, P3 ;  /* 0x0000000538317c11 */ /* 0x000fca00098f0c31 */
[----:B--2---:R1:W-:Y:S04]  /*6820*/  STG.E.128 desc[UR6][R48.64], R40 ;  /* 0x0000002830007986 */ /* 0x0043e8000c101d06 */
.L_x_6027:
[----:B------:R-:W-:Y:S05]  /*6830*/  BSYNC B1 ;  /* 0x0000000000017941 */ /* 0x000fea0003800000 */
.L_x_6026:
[----:B------:R-:W-:Y:S05]  /*6840*/  @P1 BRA `(.L_x_6025) ;  /* 0x0000005000541947 */ /* 0x000fea0003800000 */
[----:B-1234-:R1:W2:Y:S01]  /*6850*/  LDS.128 R40, [R5+0x28c00] ;  /* 0x028c000005287984 */ /* 0x01e2a20000000c00 */
[----:B------:R-:W-:Y:S01]  /*6860*/  ISETP.GE.AND P4, PT, R221, R80, PT ;  /* 0x00000050dd00720c */ /* 0x000fe20003f86270 */
[----:B------:R-:W-:Y:S01]  /*6870*/  BSSY B1, `(.L_x_6030) ;  /* 0x0000031000017945 */ /* 0x000fe20003800000 */
[----:B------:R-:W-:-:S11]  /*6880*/  IADD3 R52, P3, R132, R13, RZ ;  /* 0x0000000d84347210 */ /* 0x000fd60007f7e0ff */
        /* <DEDUP_REMOVED lines=47> */
.L_x_6031:
[----:B------:R-:W-:Y:S05]  /*6b80*/  BSYNC B1 ;  /* 0x0000000000017941 */ /* 0x000fea0003800000 */
.L_x_6030:
[----:B------:R-:W-:Y:S01]  /*6b90*/  ULDC.64 UR4, c[0x0][0x2d8] ;  /* 0x0000b60000047ab9 */ /* 0x000fe20000000a00 */
[----:B------:R-:W-:Y:S01]  /*6ba0*/  IMAD.X R45, R88, 0x1, R8, P3 ;  /* 0x00000001582d7824 */ /* 0x000fe200018e0608 */
[----:B------:R-:W-:Y:S01]  /*6bb0*/  LEA R44, P3, R52, UR4, 0x1 ;  /* 0x00000004342c7c11 */ /* 0x000fe2000f8608ff */
[----:B------:R-:W-:-:S03]  /*6bc0*/  ULDC.64 UR6, c[0x0][0x208] ;  /* 0x0000820000067ab9 */ /* 0x000fc60000000a00 */
[----:B------:R-:W-:-:S05]  /*6bd0*/  LEA.HI.X R45, R52, UR5, R45, 0x1, P3 ;  /* 0x00000005342d7c11 */ /* 0x000fca00098f0c2d */
[----:B--2---:R1:W-:Y:S01]  /*6be0*/  STG.E.128 desc[UR6][R44.64], R40 ;  /* 0x000000282c007986 */ /* 0x0043e2000c101d06 */
[----:B------:R-:W-:Y:S05]  /*6bf0*/  BRA `(.L_x_6025) ;  /* 0x0000004c00687947 */ /* 0x000fea0003800000 */
.L_x_5969:
[----:B------:R-:W-:Y:S01]  /*6c00*/  ISETP.GE.AND P4, PT, R223, R4, PT ;  /* 0x00000004df00720c */ /* 0x000fe20003f86270 */
[----:B------:R-:W-:-:S03]  /*6c10*/  ULDC.64 UR4, c[0x0][0x208] ;  /* 0x0000820000047ab9 */ /* 0x000fc60000000a00 */
[----:B------:R-:W-:-:S13]  /*6c20*/  ISETP.GE.OR P4, PT, R16, R80, P4 ;  /* 0x000000501000720c */ /* 0x000fda0002786670 */
[----:B0-----:R-:W-:Y:S01]  /*6c30*/  @!P4 IADD3 R46, P2, P3, R104, R92, R35 ;  /* 0x0000005c682ec210 */ /* 0x001fe20007b5e023 */
[----:B------:R-:W0:Y:S03]  /*6c40*/  @!P4 LDC.64 R56, c[0x0][0x3c8] ;  /* 0x0000f200ff38cb82 */ /* 0x000e260000000a00 */
[----:B------:R-:W-:Y:S02]  /*6c50*/  @!P4 IADD3.X R47, R27, R3, R38, P2, P3 ;  /* 0x000000031b2fc210 */ /* 0x000fe400017e6426 */
[----:B------:R-:W-:-:S03]  /*6c60*/  @!P4 IADD3 R44, P2, P3, R110, R90, R30 ;  /* 0x0000005a6e2cc210 */ /* 0x000fc60007b5e01e */
[----:B------:R-:W1:Y:S01]  /*6c70*/  @!P4 LDC.64 R58, c[0x0][0x3e0] ;  /* 0x0000f800ff3acb82 */ /* 0x000e620000000a00 */
[----:B------:R-:W-:Y:S02]  /*6c80*/  @!P4 IADD3.X R45, R21, R0, R32, P2, P3 ;  /* 0x00000000152dc210 */ /* 0x000fe400017e6420 */
[----:B------:R-:W-:-:S04]  /*6c90*/  ISETP.GE.AND P3, PT, R222, R4, PT ;  /* 0x00000004de00720c */ /* 0x000fc80003f66270 */
[----:B------:R-:W-:-:S13]  /*6ca0*/  ISETP.GE.OR P3, PT, R16, R80, P3 ;  /* 0x000000501000720c */ /* 0x000fda0001f66670 */
[----:B------:R-:W-:Y:S01]  /*6cb0*/  @!P3 IADD3 R42, P2, P5, R104, R34, R92 ;  /* 0x00000022682ab210 */ /* 0x000fe20007d5e05c */
[----:B------:R-:W2:Y:S03]  /*6cc0*/  @!P3 LDC.64 R64, c[0x0][0x3c8] ;  /* 0x0000f200ff40bb82 */ /* 0x000ea60000000a00 */
[----:B------:R-:W-:Y:S02]  /*6cd0*/  @!P3 IADD3.X R43, R27, R37, R3, P2, P5 ;  /* 0x000000251b2bb210 */ /* 0x000fe400017ea403 */
[----:B------:R-:W-:-:S03]  /*6ce0*/  @!P3 IADD3 R40, P2, P5, R110, R29, R90 ;  /* 0x0000001d6e28b210 */ /* 0x000fc60007d5e05a */
[----:B------:R-:W3:Y:S01]  /*6cf0*/  @!P3 LDC.64 R66, c[0x0][0x3e0] ;  /* 0x0000f800ff42bb82 */ /* 0x000ee20000000a00 */
[----:B------:R-:W-:Y:S02]  /*6d00*/  @!P3 IADD3.X R41, R21, R31, R0, P2, P5 ;  /* 0x0000001f1529b210 */ /* 0x000fe400017ea400 */
[----:B------:R-:W-:-:S04]  /*6d10*/  ISETP.GE.AND P2, PT, R225, R4, PT ;  /* 0x00000004e100720c */ /* 0x000fc80003f46270 */
[----:B------:R-:W-:-:S13]  /*6d20*/  ISETP.GE.OR P2, PT, R16, R80, P2 ;  /* 0x000000501000720c */ /* 0x000fda0001746670 */
[----:B------:R-:W-:Y:S01]  /*6d30*/  @!P2 IADD3 R70, P5, P6, R104, R33, R92 ;  /* 0x000000216846a210 */ /* 0x000fe20007ebe05c */
[----:B------:R-:W4:Y:S03]  /*6d40*/  @!P2 LDC.64 R72, c[0x0][0x3c8] ;  /* 0x0000f200ff48ab82 */ /* 0x000f260000000a00 */
[----:B------:R-:W-:Y:S02]  /*6d50*/  @!P2 IADD3.X R71, R27, R36, R3, P5, P6 ;  /* 0x000000241b47a210 */ /* 0x000fe40002fec403 */
[----:B------:R-:W-:-:S03]  /*6d60*/  @!P2 IADD3 R68, P5, P6, R110, R121, R90 ;  /* 0x000000796e44a210 */ /* 0x000fc60007ebe05a */
[----:B------:R-:W4:Y:S01]  /*6d70*/  @!P2 LDC.64 R74, c[0x0][0x3e0] ;  /* 0x0000f800ff4aab82 */ /* 0x000f220000000a00 */
[----:B------:R-:W-:Y:S02]  /*6d80*/  @!P2 IADD3.X R69, R21, R120, R0, P5, P6 ;  /* 0x000000781545a210 */ /* 0x000fe40002fec400 */
[----:B------:R-:W-:-:S04]  /*6d90*/  ISETP.GE.AND P5, PT, R22, R4, PT ;  /* 0x000000041600720c */ /* 0x000fc80003fa6270 */
[----:B------:R-:W-:-:S13]  /*6da0*/  ISETP.GE.OR P5, PT, R16, R80, P5 ;  /* 0x000000501000720c */ /* 0x000fda0002fa6670 */
[----:B------:R-:W0:Y:S01]  /*6db0*/  @!P5 LDC.64 R48, c[0x0][0x3c8] ;  /* 0x0000f200ff30db82 */ /* 0x000e220000000a00 */
[----:B------:R-:W-:-:S05]  /*6dc0*/  @!P5 IADD3 R50, P6, R104, R92, RZ ;  /* 0x0000005c6832d210 */ /* 0x000fca0007fde0ff */
[----:B------:R-:W-:Y:S01]  /*6dd0*/  @!P5 IMAD.X R51, R3, 0x1, R27, P6 ;  /* 0x000000010333d824 */ /* 0x000fe200030e061b */
[----:B0-----:R-:W-:-:S04]  /*6de0*/  @!P5 LEA R48, P6, R50, R48, 0x1 ;  /* 0x000000303230d211 */ /* 0x001fc800078c08ff */
[----:B------:R-:W-:Y:S02]  /*6df0*/  @!P5 LEA.HI.X R49, R50, R49, R51, 0x1, P6 ;  /* 0x000000313231d211 */ /* 0x000fe400030f0c33 */
[----:B------:R-:W0:Y:S01]  /*6e00*/  @!P5 LDC.64 R50, c[0x0][0x3e0] ;  /* 0x0000f800ff32db82 */ /* 0x000e220000000a00 */
[----:B------:R-:W-:-:S05]  /*6e10*/  @!P5 IADD3 R52, P6, R110, R90, RZ ;  /* 0x0000005a6e34d210 */ /* 0x000fca0007fde0ff */
[----:B------:R-:W-:Y:S01]  /*6e20*/  @!P5 IMAD.X R53, R0, 0x1, R21, P6 ;  /* 0x000000010035d824 */ /* 0x000fe200030e0615 */
[----:B0-----:R-:W-:-:S04]  /*6e30*/  @!P5 LEA R50, P6, R52, R50, 0x1 ;  /* 0x000000323432d211 */ /* 0x001fc800078c08ff */
[----:B------:R-:W-:Y:S02]  /*6e40*/  @!P5 LEA.HI.X R51, R52, R51, R53, 0x1, P6 ;  /* 0x000000333433d211 */ /* 0x000fe400030f0c35 */
[----:B------:R-:W-:-:S04]  /*6e50*/  @!P4 LEA R56, P6, R46, R56, 0x1 ;  /* 0x000000382e38c211 */ /* 0x000fc800078c08ff */
[----:B------:R-:W-:Y:S02]  /*6e60*/  @!P4 LEA.HI.X R57, R46, R57, R47, 0x1, P6 ;  /* 0x000000392e39c211 */ /* 0x000fe400030f0c2f */
[----:B------:R-:W-:Y:S02]  /*6e70*/  CS2R R46, SRZ ;  /* 0x00000000002e7805 */ /* 0x000fe4000001ff00 */
[----:B-1----:R-:W-:-:S04]  /*6e80*/  @!P4 LEA R58, P6, R44, R58, 0x1 ;  /* 0x0000003a2c3ac211 */ /* 0x002fc800078c08ff */
[----:B------:R-:W-:Y:S02]  /*6e90*/  @!P4 LEA.HI.X R59, R44, R59, R45, 0x1, P6 ;  /* 0x0000003b2c3bc211 */ /* 0x000fe400030f0c2d */
[----:B------:R-:W-:Y:S02]  /*6ea0*/  CS2R R44, SRZ ;  /* 0x00000000002c7805 */ /* 0x000fe4000001ff00 */
[----:B--2---:R-:W-:-:S04]  /*6eb0*/  @!P3 LEA R64, P6, R42, R64, 0x1 ;  /* 0x000000402a40b211 */ /* 0x004fc800078c08ff */
[----:B------:R-:W-:Y:S02]  /*6ec0*/  @!P3 LEA.HI.X R65, R42, R65, R43, 0x1, P6 ;  /* 0x000000412a41b211 */ /* 0x000fe400030f0c2b */
[----:B------:R-:W-:Y:S02]  /*6ed0*/  CS2R R42, SRZ ;  /* 0x00000000002a7805 */ /* 0x000fe4000001ff00 */
[C---:B---3--:R-:W-:Y:S01]  /*6ee0*/  @!P3 LEA R66, P6, R40.reuse, R66, 0x1 ;  /* 0x000000422842b211 */ /* 0x048fe200078c08ff */
[----:B------:R0:W5:Y:S03]  /*6ef0*/  @!P5 LDG.E.128 R44, desc[UR4][R50.64] ;  /* 0x00000004322cd981 */ /* 0x000166000c1e1d00 */
[----:B------:R-:W-:Y:S02]  /*6f00*/  @!P3 LEA.HI.X R67, R40, R67, R41, 0x1, P6 ;  /* 0x000000432843b211 */ /* 0x000fe400030f0c29 */
[----:B------:R-:W-:-:S02]  /*6f10*/  CS2R R40, SRZ ;  /* 0x0000000000287805 */ /* 0x000fc4000001ff00 */
[----:B------:R-:W-:Y:S02]  /*6f20*/  CS2R R54, SRZ ;  /* 0x0000000000367805 */ /* 0x000fe4000001ff00 */
[----:B------:R-:W-:Y:S02]  /*6f30*/  CS2R R52, SRZ ;  /* 0x0000000000347805 */ /* 0x000fe4000001ff00 */
[----:B------:R1:W5:Y:S01]  /*6f40*/  @!P5 LDG.E.128 R40, desc[UR4][R48.64] ;  /* 0x000000043028d981 */ /* 0x000362000c1e1d00 */
[----:B0-----:R-:W-:Y:S02]  /*6f50*/  CS2R R50, SRZ ;  /* 0x0000000000327805 */ /* 0x001fe4000001ff00 */
[----:B------:R-:W-:Y:S02]  /*6f60*/  CS2R R62, SRZ ;  /* 0x00000000003e7805 */ /* 0x000fe4000001ff00 */
[----:B------:R-:W-:Y:S01]  /*6f70*/  CS2R R60, SRZ ;  /* 0x00000000003c7805 */ /* 0x000fe2000001ff00 */
[----:B------:R0:W5:Y:S05]  /*6f80*/  @!P4 LDG.E.128 R52, desc[UR4][R58.64] ;  /* 0x000000043a34c981 */ /* 0x00016a000c1e1d00 */
[----:B------:R-:W5:Y:S01]  /*6f90*/  @!P3 LDG.E.128 R60, desc[UR4][R66.64] ;  /* 0x00000004423cb981 */ /* 0x000f62000c1e1d00 */
[----:B-1----:R-:W-:-:S02]  /*6fa0*/  CS2R R48, SRZ ;  /* 0x0000000000307805 */ /* 0x002fc4000001ff00 */
[----:B0-----:R-:W-:-:S04]  /*6fb0*/  CS2R R58, SRZ ;  /* 0x00000000003a7805 */ /* 0x001fc8000001ff00 */
[----:B------:R0:W5:Y:S02]  /*6fc0*/  @!P4 LDG.E.128 R48, desc[UR4][R56.64] ;  /* 0x000000043830c981 */ /* 0x000164000c1e1d00 */
[----:B0-----:R-:W-:-:S06]  /*6fd0*/  CS2R R56, SRZ ;  /* 0x0000000000387805 */ /* 0x001fcc000001ff00 */
[----:B------:R0:W5:Y:S01]  /*6fe0*/  @!P3 LDG.E.128 R56, desc[UR4][R64.64] ;  /* 0x000000044038b981 */ /* 0x000162000c1e1d00 */
[----:B----4-:R-:W-:-:S04]  /*6ff0*/  @!P2 LEA R72, P3, R70, R72, 0x1 ;  /* 0x000000484648a211 */ /* 0x010fc800078608ff */
[----:B------:R-:W-:Y:S02]  /*7000*/  @!P2 LEA.HI.X R73, R70, R73, R71, 0x1, P3 ;  /* 0x000000494649a211 */ /* 0x000fe400018f0c47 */
[----:B------:R-:W-:-:S04]  /*7010*/  @!P2 LEA R74, P3, R68, R74, 0x1 ;  /* 0x0000004a444aa211 */ /* 0x000fc800078608ff */
[----:B------:R-:W-:Y:S02]  /*7020*/  @!P2 LEA.HI.X R75, R68, R75, R69, 0x1, P3 ;  /* 0x0000004b444ba211 */ /* 0x000fe400018f0c45 */
[----:B------:R-:W-:-:S04]  /*7030*/  ISETP.GE.AND P3, PT, R224, R4, PT ;  /* 0x00000004e000720c */ /* 0x000fc80003f66270 */
[----:B------:R-:W-:Y:S02]  /*7040*/  ISETP.GE.OR P3, PT, R16, R80, P3 ;  /* 0x000000501000720c */ /* 0x000fe40001f66670 */
[----:B------:R-:W-:Y:S02]  /*7050*/  CS2R R66, SRZ ;  /* 0x0000000000427805 */ /* 0x000fe4000001ff00 */
[----:B0-----:R-:W-:Y:S02]  /*7060*/  CS2R R64, SRZ ;  /* 0x0000000000407805 */ /* 0x001fe4000001ff00 */
[----:B------:R-:W-:Y:S02]  /*7070*/  CS2R R70, SRZ ;  /* 0x0000000000467805 */ /* 0x000fe4000001ff00 */
[----:B------:R-:W-:Y:S01]  /*7080*/  CS2R R68, SRZ ;  /* 0x0000000000447805 */ /* 0x000fe2000001ff00 */
[----:B------:R-:W-:Y:S01]  /*7090*/  BSSY B1, `(.L_x_6032) ;  /* 0x0000021000017945 */ /* 0x000fe20003800000 */
[----:B------:R0:W5:Y:S04]  /*70a0*/  @!P2 LDG.E.128 R64, desc[UR4][R72.64] ;  /* 0x000000044840a981 */ /* 0x000168000c1e1d00 */
[----:B------:R1:W5:Y:S01]  /*70b0*/  @!P2 LDG.E.128 R68, desc[UR4][R74.64] ;  /* 0x000000044a44a981 */ /* 0x000362000c1e1d00 */
[----:B------:R-:W-:-:S02]  /*70c0*/  ISETP.GE.AND P2, PT, R226, R4, PT ;  /* 0x00000004e200720c */ /* 0x000fc40003f46270 */
[----:B------:R-:W-:Y:S02]  /*70d0*/  CS2R R78, SRZ ;  /* 0x00000000004e7805 */ /* 0x000fe4000001ff00 */
[----:B------:R-:W-:Y:S02]  /*70e0*/  CS2R R76, SRZ ;  /* 0x00000000004c7805 */ /* 0x000fe4000001ff00 */
[----:B------:R-:W-:Y:S02]  /*70f0*/  ISETP.GE.OR P2, PT, R16, R80, P2 ;  /* 0x000000501000720c */ /* 0x000fe40001746670 */
[----:B0-----:R-:W-:Y:S02]  /*7100*/  CS2R R72, SRZ ;  /* 0x0000000000487805 */ /* 0x001fe4000001ff00 */
[----:B-1----:R-:W-:Y:S01]  /*7110*/  CS2R R74, SRZ ;  /* 0x00000000004a7805 */ /* 0x002fe2000001ff00 */
[----:B------:R-:W-:Y:S08]  /*7120*/  @P3 BRA `(.L_x_6033) ;  /* 0x00000000005c3947 */ /* 0x000ff00003800000 */
[----:B------:R-:W0:Y:S01]  /*7130*/  LDC.64 R76, c[0x0][0x3d8] ;  /* 0x0000f600ff4c7b82 */ /* 0x000e220000000a00 */
[----:B------:R-:W-:Y:S01]  /*7140*/  IMAD.MOV.U32 R74, RZ, RZ, R92 ;  /* 0x000000ffff4a7224 */ /* 0x000fe200078e005c */
[----:B------:R-:W-:Y:S01]  /*7150*/  ULDC.64 UR4, c[0x0][0x3c8] ;  /* 0x0000f20000047ab9 */ /* 0x000fe20000000a00 */
[----:B------:R-:W-:Y:S01]  /*7160*/  IMAD.MOV.U32 R75, RZ, RZ, R3 ;  /* 0x000000ffff4b7224 */ /* 0x000fe200078e0003 */
[----:B------:R-:W-:Y:S01]  /*7170*/  ULDC.64 UR6, c[0x0][0x3e0] ;  /* 0x0000f80000067ab9 */ /* 0x000fe20000000a00 */
[----:B------:R-:W-:Y:S01]  /*7180*/  IMAD.MOV.U32 R78, RZ, RZ, R90 ;  /* 0x000000ffff4e7224 */ /* 0x000fe200078e005a */
[----:B------:R-:W-:Y:S01]  /*7190*/  ULDC.64 UR8, c[0x0][0x208] ;  /* 0x0000820000087ab9 */ /* 0x000fe20000000a00 */
[----:B------:R-:W-:Y:S01]  /*71a0*/  IMAD.MOV.U32 R79, RZ, RZ, R0 ;  /* 0x000000ffff4f7224 */ /* 0x000fe200078e0000 */
[----:B------:R-:W1:Y:S01]  /*71b0*/  LDC.64 R72, c[0x0][0x3e8] ;  /* 0x0000fa00ff487b82 */ /* 0x000e620000000a00 */
[----:B0-----:R-:W-:-:S04]  /*71c0*/  IMAD.WIDE.U32 R74, R76, 0x60, R74 ;  /* 0x000000604c4a7825 */ /* 0x001fc800078e004a */
[----:B------:R-:W-:Y:S01]  /*71d0*/  IMAD R77, R77, 0x60, RZ ;  /* 0x000000604d4d7824 */ /* 0x000fe200078e02ff */
[----:B------:R-:W-:Y:S01]  /*71e0*/  IADD3 R76, P3, R104, R74, RZ ;  /* 0x0000004a684c7210 */ /* 0x000fe20007f7e0ff */
[----:B-1----:R-:W-:-:S03]  /*71f0*/  IMAD.WIDE.U32 R78, R72, 0x60, R78 ;  /* 0x00000060484e7825 */ /* 0x002fc600078e004e */
[----:B------:R-:W-:Y:S01]  /*7200*/  IADD3.X R75, R27, R75, R77, P3, !PT ;  /* 0x0000004b1b4b7210 */ /* 0x000fe20001ffe44d */
[----:B------:R-:W-:Y:S01]  /*7210*/  IMAD R73, R73, 0x60, RZ ;  /* 0x0000006049497824 */ /* 0x000fe200078e02ff */
[----:B------:R-:W-:-:S04]  /*7220*/  IADD3 R74, P3, R110, R78, RZ ;  /* 0x0000004e6e4a7210 */ /* 0x000fc80007f7e0ff */
[----:B------:R-:W-:Y:S02]  /*7230*/  IADD3.X R79, R21, R79, R73, P3, !PT ;  /* 0x0000004f154f7210 */ /* 0x000fe40001ffe449 */
[----:B------:R-:W-:-:S04]  /*7240*/  LEA R72, P3, R76, UR4, 0x1 ;  /* 0x000000044c487c11 */ /* 0x000fc8000f8608ff */
[----:B------:R-:W-:Y:S02]  /*7250*/  LEA.HI.X R73, R76, UR5, R75, 0x1, P3 ;  /* 0x000000054c497c11 */ /* 0x000fe400098f0c4b */
[----:B------:R-:W-:-:S04]  /*7260*/  LEA R76, P3, R74, UR6, 0x1 ;  /* 0x000000064a4c7c11 */ /* 0x000fc8000f8608ff */
[----:B------:R-:W-:Y:S02]  /*7270*/  LEA.HI.X R77, R74, UR7, R79, 0x1, P3 ;  /* 0x000000074a4d7c11 */ /* 0x000fe400098f0c4f */
[----:B------:R-:W5:Y:S04]  /*7280*/  LDG.E.128 R72, desc[UR8][R72.64] ;  /* 0x0000000848487981 */ /* 0x000f68000c1e1d00 */
[----:B------:R-:W5:Y:S03]  /*7290*/  LDG.E.128 R76, desc[UR8][R76.64] ;  /* 0x000000084c4c7981 */ /* 0x000f66000c1e1d00 */
.L_x_6033:
[----:B------:R-:W-:Y:S05]  /*72a0*/  BSYNC B1 ;  /* 0x0000000000017941 */ /* 0x000fea0003800000 */
.L_x_6032:
[----:B------:R-:W-:Y:S01]  /*72b0*/  BSSY B1, `(.L_x_6034) ;  /* 0x000001d000017945 */ /* 0x000fe20003800000 */
[----:B------:R-:W-:Y:S02]  /*72c0*/  ISETP.GE.AND P3, PT, R16, R80, PT ;  /* 0x000000501000720c */ /* 0x000fe40003f66270 */
[----:B------:R-:W-:Y:S02]  /*72d0*/  CS2R R82, SRZ ;  /* 0x0000000000527805 */ /* 0x000fe4000001ff00 */
[----:B------:R-:W-:Y:S02]  /*72e0*/  CS2R R80, SRZ ;  /* 0x0000000000507805 */ /* 0x000fe4000001ff00 */
[----:B------:R-:W-:Y:S01]  /*72f0*/  CS2R R86, SRZ ;  /* 0x0000000000567805 */ /* 0x000fe2000001ff00 */
[----:B-----5:R-:W-:Y:S01]  /*7300*/  IMAD.MOV.U32 R89, RZ, RZ, R74 ;  /* 0x000000ffff597224 */ /* 0x020fe200078e004a */
[----:B------:R-:W-:Y:S01]  /*7310*/  CS2R R84, SRZ ;  /* 0x0000000000547805 */ /* 0x000fe2000001ff00 */
[----:B------:R-:W-:Y:S06]  /*7320*/  @P2 BRA `(.L_x_6035) ;  /* 0x0000000000542947 */ /* 0x000fec0003800000 */
[----:B------:R-:W0:Y:S01]  /*7330*/  LDC.64 R82, c[0x0][0x3d8] ;  /* 0x0000f600ff527b82 */ /* 0x000e220000000a00 */
[----:B------:R-:W-:Y:S01]  /*7340*/  IMAD.MOV.U32 R93, RZ, RZ, R3 ;  /* 0x000000ffff5d7224 */ /* 0x000fe200078e0003 */
[----:B------:R-:W-:Y:S01]  /*7350*/  ULDC.64 UR4, c[0x0][0x3c8] ;  /* 0x0000f20000047ab9 */ /* 0x000fe20000000a00 */
[----:B------:R-:W-:Y:S01]  /*7360*/  IMAD.MOV.U32 R91, RZ, RZ, R0 ;  /* 0x000000ffff5b7224 */ /* 0x000fe200078e0000 */
[----:B------:R-:W-:Y:S01]  /*7370*/  ULDC.64 UR6, c[0x0][0x3e0] ;  /* 0x0000f80000067ab9 */ /* 0x000fe20000000a00 */
[----:B------:R-:W-:-:S03]  /*7380*/  ULDC.64 UR8, c[0x0][0x208] ;  /* 0x0000820000087ab9 */ /* 0x000fc60000000a00 */
        /* <DEDUP_REMOVED lines=12> */
[----:B------:R-:W-:Y:S01]  /*7450*/  LEA.HI.X R85, R0, UR7, R91, 0x1, P2 ;  /* 0x0000000700557c11 */ /* 0x000fe200090f0c5b */
[----:B------:R-:W5:Y:S05]  /*7460*/  LDG.E.128 R80, desc[UR8][R80.64] ;  /* 0x0000000850507981 */ /* 0x000f6a000c1e1d00 */
[----:B------:R-:W5:Y:S03]  /*7470*/  LDG.E.128 R84, desc[UR8][R84.64] ;  /* 0x0000000854547981 */ /* 0x000f66000c1e1d00 */
.L_x_6035:
[----:B------:R-:W-:Y:S05]  /*7480*/  BSYNC B1 ;  /* 0x0000000000017941 */ /* 0x000fea0003800000 */
.L_x_6034:
[----:B------:R-:W-:Y:S01]  /*7490*/  PRMT R179, R89, 0x7610, R179 ;  /* 0x0000761059b37816 */ /* 0x000fe200000000b3 */
[----:B------:R-:W-:Y:S01]  /*74a0*/  IMAD.MOV.U32 R0, RZ, RZ, R75 ;  /* 0x000000ffff007224 */ /* 0x000fe200078e004b */
[----:B------:R-:W-:Y:S01]  /*74b0*/  ULOP3.LUT UR4, UR60, 0x1, URZ, 0xfc, !UPT ;  /* 0x000000013c047892 */ /* 0x000fe2000f8efc3f */
        /* <DEDUP_REMOVED lines=97> */
.L_x_6036:
[----:B------:R-:W-:Y:S01]  /*7ad0*/  IMAD R3, R220, 0x8, R2 ;  /* 0x00000008dc037824 */ /* 0x000fe200078e0202 */
[----:B------:R-:W-:Y:S01]  /*7ae0*/  SHF.L.U32 R0, R229, 0x1f, RZ ;  /* 0x0000001fe5007819 */ /* 0x000fe200000006ff */
[----:B------:R-:W0:Y:S01]  /*7af0*/  LDC R152, c[0x0][0x2e4] ;  /* 0x0000b900ff987b82 */ /* 0x000e220000000800 */
[----:B------:R-:W-:Y:S01]  /*7b00*/  BSSY B1, `(.L_x_6037) ;  /* 0x0000006000017945 */ /* 0x000fe20003800000 */
[----:B------:R-:W-:Y:S01]  /*7b10*/  IMAD.MOV.U32 R133, RZ, RZ, R88 ;  /* 0x000000ffff857224 */ /* 0x000fe200078e0058 */
[----:B------:R-:W1:Y:S05]  /*7b20*/  SYNCS.PHASECHK.TRANS64.TRYWAIT P4, [R3+URZ+0x34890], R0 ;  /* 0x03489000030075a7 */ /* 0x000e6a000808017f */
[----:B------:R-:W2:Y:S01]  /*7b30*/  LDC.64 R134, c[0x0][0x2f0] ;  /* 0x0000bc00ff867b82 */ /* 0x000ea20000000a00 */
[----:B0-----:R-:W-:Y:S01]  /*7b40*/  IMAD.IADD R153, R152, 0x1, -R97 ;  /* 0x0000000198997824 */ /* 0x001fe200078e0a61 */
[----:B-1----:R-:W-:Y:S06]  /*7b50*/  @!P4 BRA `(.L_x_6038) ;  /* 0x000001dc00b0c947 */ /* 0x002fec0003800000 */
.L_x_6283:
[----:B------:R-:W-:Y:S05]  /*7b60*/  BSYNC B1 ;  /* 0x0000000000017941 */ /* 0x000fea0003800000 */
.L_x_6037:
[----:B------:R-:W-:Y:S01]  /*7b70*/  ISETP.GE.OR P4, PT, R22, R4, P0 ;  /* 0x000000041600720c */ /* 0x000fe20000786670 */
[----:B------:R-:W-:-:S12]  /*7b80*/  BSSY B1, `(.L_x_6039) ;  /* 0x0000091000017945 */ /* 0x000fd80003800000 */
[----:B------:R-:W-:Y:S05]  /*7b90*/  @P4 BRA `(.L_x_6040) ;  /* 0x00000008003c4947 */ /* 0x000fea0003800000 */
[----:B------:R-:W3:Y:S04]  /*7ba0*/  LDL R88, [R1] ;  /* 0x0000000001587983 */ /* 0x000ee80000100800 */
[----:B------:R-:W4:Y:S04]  /*7bb0*/  LDL R92, [R1+0x3c] ;  /* 0x00003c00015c7983 */ /* 0x000f280000100800 */
[----:B------:R-:W5:Y:S01]  /*7bc0*/  LDL R90, [R1+0x64] ;  /* 0x00006400015a7983 */ /* 0x000f620000100800 */
[----:B------:R-:W-:Y:S01]  /*7bd0*/  BSSY B2, `(.L_x_6041) ;  /* 0x0000079000027945 */ /* 0x000fe20003800000 */
[----:B------:R-:W1:Y:S02]  /*7be0*/  S2R R93, SR_TID.X ;  /* 0x00000000005d7919 */ /* 0x000e640000002100 */
[----:B-1----:R-:W-:-:S05]  /*7bf0*/  VIADD R93, R93, 0xffffff80 ;  /* 0xffffff805d5d7836 */ /* 0x002fca0000000000 */
[----:B------:R-:W-:-:S04]  /*7c00*/  SHF.R.S32.HI R91, RZ, 0x1f, R93 ;  /* 0x0000001fff5b7819 */ /* 0x000fc8000001145d */
[----:B------:R-:W-:-:S05]  /*7c10*/  LEA.HI R91, R91, R93, RZ, 0x6 ;  /* 0x0000005d5b5b7211 */ /* 0x000fca00078f30ff */
[----:B------:R-:W-:-:S05]  /*7c20*/  IMAD.SHL.U32 R91, R91, 0x8, RZ ;  /* 0x000000085b5b7824 */ /* 0x000fca00078e00ff */
[----:B------:R-:W-:Y:S02]  /*7c30*/  LOP3.LUT R91, R91, 0xfffffe00, RZ, 0xc0, !PT ;  /* 0xfffffe005b5b7812 */ /* 0x000fe400078ec0ff */
[----:B---3--:R-:W-:-:S04]  /*7c40*/  LOP3.LUT P5, RZ, R88, 0x1, RZ, 0xc0, !PT ;  /* 0x0000000158ff7812 */ /* 0x008fc800078ac0ff */
[----:B------:R-:W-:-:S04]  /*7c50*/  SEL R88, R97, R153, !P5 ;  /* 0x0000009961587207 */ /* 0x000fc80006800000 */
[----:B------:R-:W-:-:S04]  /*7c60*/  SHF.R.S32.HI R89, RZ, 0x1f, R88 ;  /* 0x0000001fff597819 */ /* 0x000fc80000011458 */
[----:B------:R-:W-:-:S04]  /*7c70*/  LEA.HI R89, R89, R88, RZ, 0x4 ;  /* 0x0000005859597211 */ /* 0x000fc800078f20ff */
[----:B------:R-:W-:-:S04]  /*7c80*/  LEA.HI.SX32 R88, R89, R10, 0x1c ;  /* 0x0000000a59587211 */ /* 0x000fc800078fe2ff */
[----:B------:R-:W-:Y:S01]  /*7c90*/  SHF.R.S32.HI R89, RZ, 0x1f, R88 ;  /* 0x0000001fff597819 */ /* 0x000fe20000011458 */
[----:B------:R-:W-:-:S03]  /*7ca0*/  IMAD.SHL.U32 R183, R88, 0x8, RZ ;  /* 0x0000000858b77824 */ /* 0x000fc600078e00ff */
[----:B------:R-:W-:Y:S02]  /*7cb0*/  LEA.HI R88, R89, R88, RZ, 0x3 ;  /* 0x0000005859587211 */ /* 0x000fe400078f18ff */
[----:B------:R-:W-:Y:S02]  /*7cc0*/  LOP3.LUT R89, R183, 0x38, RZ, 0xc0, !PT ;  /* 0x00000038b7597812 */ /* 0x000fe400078ec0ff */
[----:B------:R-:W-:Y:S02]  /*7cd0*/  SHF.R.S32.HI R88, RZ, 0x3, R88 ;  /* 0x00000003ff587819 */ /* 0x000fe40000011458 */
[----:B----4-:R-:W-:-:S03]  /*7ce0*/  LOP3.LUT R89, R89, 0x1c0, R92, 0xf8, !PT ;  /* 0x000001c059597812 */ /* 0x010fc600078ef85c */
[----:B------:R-:W-:Y:S01]  /*7cf0*/  IMAD R88, R88, 0x2c00, R91 ;  /* 0x00002c0058587824 */ /* 0x000fe200078e025b */
[----:B-----5:R-:W-:Y:S01]  /*7d00*/  LOP3.LUT R89, R89, R90, RZ, 0x3c, !PT ;  /* 0x0000005a59597212 */ /* 0x020fe200078e3cff */
[----:B------:R-:W-:-:S04]  /*7d10*/  IMAD R91, R220, 0x5800, R154 ;  /* 0x00005800dc5b7824 */ /* 0x000fc800078e029a */
[----:B------:R-:W-:Y:S02]  /*7d20*/  IMAD.IADD R89, R88, 0x1, R89 ;  /* 0x0000000158597824 */ /* 0x000fe400078e0259 */
[----:B------:R-:W-:Y:S02]  /*7d30*/  IMAD R88, R91, 0x2, R2 ;  /* 0x000000025b587824 */ /* 0x000fe400078e0202 */
[----:B------:R-:W-:-:S04]  /*7d40*/  IMAD R89, R220, 0x5800, R89 ;  /* 0x00005800dc597824 */ /* 0x000fc800078e0259 */
[----:B------:R-:W-:Y:S02]  /*7d50*/  IMAD R92, R89, 0x2, R2 ;  /* 0x00000002595c7824 */ /* 0x000fe400078e0202 */
[----:B------:R-:W1:Y:S04]  /*7d60*/  LDS.128 R88, [R88+0x1e400] ;  /* 0x01e4000058587984 */ /* 0x000e680000000c00 */
[----:B------:R-:W3:Y:S01]  /*7d70*/  LDS.128 R92, [R92+0x1e400] ;  /* 0x01e400005c5c7984 */ /* 0x000ee20000000c00 */
[----:B------:R-:W-:Y:S05]  /*7d80*/  @P3 BRA `(.L_x_6042) ;  /* 0x0000000400743947 */ /* 0x000fea0003800000 */
[----:B------:R-:W-:Y:S01]  /*7d90*/  SHF.R.U32.HI R185, RZ, 0x10, R45 ;  /* 0x00000010ffb97819 */ /* 0x000fe2000001162d */
[----:B---3--:R-:W-:Y:S01]  /*7da0*/  IMAD.U32 R188, R93, 0x10000, RZ ;  /* 0x000100005dbc7824 */ /* 0x008fe200078e00ff */
[----:B------:R-:W-:Y:S02]  /*7db0*/  SHF.R.U32.HI R186, RZ, 0x10, R41 ;  /* 0x00000010ffba7819 */ /* 0x000fe40000011629 */
[----:B------:R-:W-:Y:S01]  /*7dc0*/  PRMT R185, R182, 0x5410, R185 ;  /* 0x00005410b6b97816 */ /* 0x000fe200000000b9 */
[C---:B-1----:R-:W-:Y:S01]  /*7dd0*/  IMAD.U32 R182, R89.reuse, 0x10000, RZ ;  /* 0x0001000059b67824 */ /* 0x042fe200078e00ff */
[----:B------:R-:W-:Y:S02]  /*7de0*/  PRMT R186, R172, 0x5432, R186 ;  /* 0x00005432acba7816 */ /* 0x000fe400000000ba */
[----:B------:R-:W-:Y:S01]  /*7df0*/  LOP3.LUT R89, R89, 0xffff0000, RZ, 0xc0, !PT ;  /* 0xffff000059597812 */ /* 0x000fe200078ec0ff */
[----:B------:R-:W-:Y:S01]  /*7e00*/  IMAD.U32 R187, R185, 0x10000, RZ ;  /* 0x00010000b9bb7824 */ /* 0x000fe200078e00ff */
[----:B------:R-:W-:Y:S01]  /*7e10*/  SHF.R.U64 R41, R40, 0x10, R41 ;  /* 0x0000001028297819 */ /* 0x000fe20000001229 */
[----:B------:R-:W-:Y:S01]  /*7e20*/  IMAD.U32 R193, R186, 0x10000, RZ ;  /* 0x00010000bac17824 */ /* 0x000fe200078e00ff */
[----:B------:R-:W-:Y:S01]  /*7e30*/  SHF.R.U32.HI R40, RZ, 0x10, R47 ;  /* 0x00000010ff287819 */ /* 0x000fe2000001162f */
[----:B------:R-:W-:Y:S01]  /*7e40*/  FMUL.FTZ R197, R188, R187 ;  /* 0x000000bbbcc57220 */ /* 0x000fe20000410000 */
[----:B------:R-:W-:Y:S01]  /*7e50*/  SHF.R.U64 R42, R42, 0x10, R43 ;  /* 0x000000102a2a7819 */ /* 0x000fe2000000122b */
[-C--:B------:R-:W-:Y:S01]  /*7e60*/  FMUL.FTZ R188, R188, R193.reuse ;  /* 0x000000c1bcbc7220 */ /* 0x080fe20000410000 */
[----:B------:R-:W-:Y:S01]  /*7e70*/  PRMT R40, R168, 0x5432, R40 ;  /* 0x00005432a8287816 */ /* 0x000fe20000000028 */
[----:B------:R-:W-:Y:S01]  /*7e80*/  FFMA.FTZ R184, R182, R193, -R197 ;  /* 0x000000c1b6b87223 */ /* 0x000fe200000108c5 */
[----:B------:R-:W-:Y:S01]  /*7e90*/  SHF.R.U64 R46, R46, 0x10, R47 ;  /* 0x000000102e2e7819 */ /* 0x000fe2000000122f */
[----:B------:R-:W-:Y:S01]  /*7ea0*/  FFMA.FTZ R182, R182, R187, R188 ;  /* 0x000000bbb6b67223 */ /* 0x000fe200000100bc */
[----:B------:R-:W-:Y:S01]  /*7eb0*/  LOP3.LUT R188, R186, 0xffff0000, RZ, 0xc0, !PT ;  /* 0xffff0000babc7812 */ /* 0x000fe200078ec0ff */
[----:B------:R-:W-:Y:S01]  /*7ec0*/  IMAD.U32 R187, R95, 0x10000, RZ ;  /* 0x000100005fbb7824 */ /* 0x000fe200078e00ff */
[----:B------:R-:W-:-:S02]  /*7ed0*/  LOP3.LUT R186, R185, 0xffff0000, RZ, 0xc0, !PT ;  /* 0xffff0000b9ba7812 */ /* 0x000fc400078ec0ff */
[----:B------:R-:W-:Y:S02]  /*7ee0*/  LOP3.LUT R185, R93, 0xffff0000, RZ, 0xc0, !PT ;  /* 0xffff00005db97812 */ /* 0x000fe400078ec0ff */
[----:B------:R-:W-:Y:S02]  /*7ef0*/  PRMT R46, R167, 0x5432, R46 ;  /* 0x00005432a72e7816 */ /* 0x000fe4000000002e */
[----:B------:R-:W-:Y:S01]  /*7f00*/  PRMT R42, R165, 0x5432, R42 ;  /* 0x00005432a52a7816 */ /* 0x000fe2000000002a */
[C---:B------:R-:W-:Y:S01]  /*7f10*/  FMUL.FTZ R190, R185.reuse, R186 ;  /* 0x000000bab9be7220 */ /* 0x040fe20000410000 */
[----:B------:R-:W-:-:S03]  /*7f20*/  FMUL.FTZ R185, R185, R188 ;  /* 0x000000bcb9b97220 */ /* 0x000fc60000410000 */
[C---:B------:R-:W-:Y:S01]  /*7f30*/  FFMA.FTZ R93, R89.reuse, R188, -R190 ;  /* 0x000000bc595d7223 */ /* 0x040fe200000108be */
[----:B------:R-:W-:Y:S01]  /*7f40*/  FFMA.FTZ R89, R89, R186, R185 ;  /* 0x000000ba59597223 */ /* 0x000fe200000100b9 */
[----:B------:R-:W-:Y:S01]  /*7f50*/  SHF.R.U64 R186, R44, 0x10, R45 ;  /* 0x000000102cba7819 */ /* 0x000fe2000000122d */
[----:B------:R-:W-:Y:S01]  /*7f60*/  IMAD.U32 R188, R40, 0x10000, RZ ;  /* 0x0001000028bc7824 */ /* 0x000fe200078e00ff */
[----:B------:R-:W-:Y:S01]  /*7f70*/  SHF.R.U32.HI R44, RZ, 0x10, R43 ;  /* 0x00000010ff2c7819 */ /* 0x000fe2000001162b */
[----:B------:R-:W-:Y:S01]  /*7f80*/  IMAD.U32 R45, R91, 0x10000, RZ ;  /* 0x000100005b2d7824 */ /* 0x000fe200078e00ff */
[----:B------:R-:W-:Y:S01]  /*7f90*/  F2FP.BF16.F32.PACK_AB R93, R93, R184 ;  /* 0x000000b85d5d723e */ /* 0x000fe200000010ff */
[----:B------:R-:W-:Y:S01]  /*7fa0*/  FMUL.FTZ R192, R187, R188 ;  /* 0x000000bcbbc07220 */ /* 0x000fe20000410000 */
[----:B------:R-:W-:Y:S02]  /*7fb0*/  PRMT R44, R166, 0x5432, R44 ;  /* 0x00005432a62c7816 */ /* 0x000fe4000000002c */
[----:B------:R-:W-:Y:S01]  /*7fc0*/  F2FP.BF16.F32.PACK_AB R182, R89, R182 ;  /* 0x000000b659b6723e */ /* 0x000fe200000010ff */
[----:B------:R-:W-:Y:S01]  /*7fd0*/  IMAD.MOV.U32 R89, RZ, RZ, R93 ;  /* 0x000000ffff597224 */ /* 0x000fe200078e005d */
[C---:B------:R-:W-:Y:S01]  /*7fe0*/  LOP3.LUT R193, R44.reuse, 0xffff0000, RZ, 0xc0, !PT ;  /* 0xffff00002cc17812 */ /* 0x040fe200078ec0ff */
[----:B------:R-:W-:-:S02]  /*7ff0*/  IMAD.U32 R190, R44, 0x10000, RZ ;  /* 0x000100002cbe7824 */ /* 0x000fc400078e00ff */
[----:B------:R-:W-:Y:S02]  /*8000*/  IMAD.MOV.U32 R93, RZ, RZ, R182 ;  /* 0x000000ffff5d7224 */ /* 0x000fe400078e00b6 */
[-C--:B------:R-:W-:Y:S01]  /*8010*/  FMUL.FTZ R187, R187, R190.reuse ;  /* 0x000000bebbbb7220 */ /* 0x080fe20000410000 */
[----:B------:R-:W-:-:S03]  /*8020*/  FFMA.FTZ R185, R45, R190, -R192 ;  /* 0x000000be2db97223 */ /* 0x000fc600000108c0 */
[----:B------:R-:W-:Y:S01]  /*8030*/  FFMA.FTZ R45, R45, R188, R187 ;  /* 0x000000bc2d2d7223 */ /* 0x000fe200000100bb */
[----:B------:R-:W-:Y:S02]  /*8040*/  LOP3.LUT R187, R40, 0xffff0000, RZ, 0xc0, !PT ;  /* 0xffff000028bb7812 */ /* 0x000fe400078ec0ff */
[----:B------:R-:W-:Y:S01]  /*8050*/  LOP3.LUT R188, R95, 0xffff0000, RZ, 0xc0, !PT ;  /* 0xffff00005fbc7812 */ /* 0x000fe200078ec0ff */
[C---:B------:R-:W-:Y:S01]  /*8060*/  IMAD.U32 R95, R88.reuse, 0x10000, RZ ;  /* 0x00010000585f7824 */ /* 0x040fe200078e00ff */
[----:B------:R-:W-:Y:S02]  /*8070*/  LOP3.LUT R40, R91, 0xffff0000, RZ, 0xc0, !PT ;  /* 0xffff00005b287812 */ /* 0x000fe400078ec0ff */
[----:B------:R-:W-:Y:S01]  /*8080*/  LOP3.LUT R88, R88, 0xffff0000, RZ, 0xc0, !PT ;  /* 0xffff000058587812 */ /* 0x000fe200078ec0ff */
[C---:B------:R-:W-:Y:S01]  /*8090*/  FMUL.FTZ R91, R188.reuse, R187 ;  /* 0x000000bbbc5b7220 */ /* 0x040fe20000410000 */
[----:B------:R-:W-:-:S03]  /*80a0*/  FMUL.FTZ R188, R188, R193 ;  /* 0x000000c1bcbc7220 */ /* 0x000fc60000410000 */
[----:B------:R-:W-:Y:S01]  /*80b0*/  FFMA.FTZ R44, R40, R193, -R91 ;  /* 0x000000c1282c7223 */ /* 0x000fe2000001085b */
[----:B------:R-:W-:Y:S01]  /*80c0*/  PRMT R91, R206, 0x5410, R41 ;  /* 0x00005410ce5b7816 */ /* 0x000fe20000000029 */
[----:B------:R-:W-:Y:S01]  /*80d0*/  FFMA.FTZ R40, R40, R187, R188 ;  /* 0x000000bb28287223 */ /* 0x000fe200000100bc */
[----:B------:R-:W-:Y:S01]  /*80e0*/  PRMT R41, R169, 0x5432, R186 ;  /* 0x00005432a9297816 */ /* 0x000fe200000000ba */
[C---:B------:R-:W-:Y:S01]  /*80f0*/  IMAD.U32 R187, R92.reuse, 0x10000, RZ ;  /* 0x000100005cbb7824 */ /* 0x040fe200078e00ff */
[----:B------:R-:W-:Y:S01]  /*8100*/  LOP3.LUT R92, R92, 0xffff0000, RZ, 0xc0, !PT ;  /* 0xffff00005c5c7812 */ /* 0x000fe200078ec0ff */
[----:B------:R-:W-:Y:S01]  /*8110*/  IMAD.U32 R188, R91, 0x10000, RZ ;  /* 0x000100005bbc7824 */ /* 0x000fe200078e00ff */
[C---:B------:R-:W-:Y:S01]  /*8120*/  LOP3.LUT R43, R41.reuse, 0xffff0000, RZ, 0xc0, !PT ;  /* 0xffff0000292b7812 */ /* 0x040fe200078ec0ff */
[----:B------:R-:W-:Y:S01]  /*8130*/  IMAD.U32 R186, R41, 0x10000, RZ ;  /* 0x0001000029ba7824 */ /* 0x000fe200078e00ff */
[----:B------:R-:W-:Y:S02]  /*8140*/  LOP3.LUT R41, R91, 0xffff0000, RZ, 0xc0, !PT ;  /* 0xffff00005b297812 */ /* 0x000fe400078ec0ff */
[----:B------:R-:W-:Y:S01]  /*8150*/  LOP3.LUT R91, R42, 0xffff0000, RZ, 0xc0, !PT ;  /* 0xffff00002a5b7812 */ /* 0x000fe200078ec0ff */
[C---:B------:R-:W-:Y:S01]  /*8160*/  FMUL.FTZ R47, R92.reuse, R43 ;  /* 0x0000002b5c2f7220 */ /* 0x040fe20000410000 */
[C---:B------:R-:W-:Y:S01]  /*8170*/  FMUL.FTZ R190, R187.reuse, R186 ;  /* 0x000000babbbe7220 */ /* 0x040fe20000410000 */
[-C--:B------:R-:W-:Y:S01]  /*8180*/  FMUL.FTZ R92, R92, R41.reuse ;  /* 0x000000295c5c7220 */ /* 0x080fe20000410000 */
[----:B------:R-:W-:Y:S01]  /*8190*/  FMUL.FTZ R187, R187, R188 ;  /* 0x000000bcbbbb7220 */ /* 0x000fe20000410000 */
[----:B------:R-:W-:Y:S01]  /*81a0*/  FFMA.FTZ R41, R88, R41, -R47 ;  /* 0x0000002958297223 */ /* 0x000fe2000001082f */
[----:B------:R-:W-:-:S02]  /*81b0*/  IMAD.U32 R47, R94, 0x10000, RZ ;  /* 0x000100005e2f7824 */ /* 0x000fc400078e00ff */
[----:B------:R-:W-:Y:S01]  /*81c0*/  FFMA.FTZ R88, R88, R43, R92 ;  /* 0x0000002b58587223 */ /* 0x000fe2000001005c */
[C---:B------:R-:W-:Y:S01]  /*81d0*/  FFMA.FTZ R187, R95.reuse, R186, R187 ;  /* 0x000000ba5fbb7223 */ /* 0x040fe200000100bb */
[----:B------:R-:W-:Y:S02]  /*81e0*/  IMAD.U32 R92, R46, 0x10000, RZ ;  /* 0x000100002e5c7824 */ /* 0x000fe400078e00ff */
[----:B------:R-:W-:Y:S01]  /*81f0*/  FFMA.FTZ R190, R95, R188, -R190 ;  /* 0x000000bc5fbe7223 */ /* 0x000fe200000108be */
[----:B------:R-:W-:Y:S01]  /*8200*/  IMAD.U32 R186, R42, 0x10000, RZ ;  /* 0x000100002aba7824 */ /* 0x000fe200078e00ff */
[----:B------:R-:W-:Y:S01]  /*8210*/  LOP3.LUT R94, R94, 0xffff0000, RZ, 0xc0, !PT ;  /* 0xffff00005e5e7812 */ /* 0x000fe200078ec0ff */
[C---:B------:R-:W-:Y:S01]  /*8220*/  FMUL.FTZ R188, R47.reuse, R92 ;  /* 0x0000005c2fbc7220 */ /* 0x040fe20000410000 */
[C---:B------:R-:W-:Y:S02]  /*8230*/  IMAD.U32 R43, R90.reuse, 0x10000, RZ ;  /* 0x000100005a2b7824 */ /* 0x040fe400078e00ff */
[-C--:B------:R-:W-:Y:S01]  /*8240*/  FMUL.FTZ R47, R47, R186.reuse ;  /* 0x000000ba2f2f7220 */ /* 0x080fe20000410000 */
[----:B------:R-:W-:Y:S01]  /*8250*/  LOP3.LUT R90, R90, 0xffff0000, RZ, 0xc0, !PT ;  /* 0xffff00005a5a7812 */ /* 0x000fe200078ec0ff */
[----:B------:R-:W-:-:S02]  /*8260*/  FFMA.FTZ R188, R43, R186, -R188 ;  /* 0x000000ba2bbc7223 */ /* 0x000fc400000108bc */
[----:B------:R-:W-:Y:S01]  /*8270*/  FFMA.FTZ R47, R43, R92, R47 ;  /* 0x0000005c2b2f7223 */ /* 0x000fe2000001002f */
[----:B------:R-:W-:Y:S02]  /*8280*/  LOP3.LUT R43, R46, 0xffff0000, RZ, 0xc0, !PT ;  /* 0xffff00002e2b7812 */ /* 0x000fe400078ec0ff */
[----:B------:R-:W-:Y:S02]  /*8290*/  F2FP.BF16.F32.PACK_AB R92, R41, R190 ;  /* 0x000000be295c723e */ /* 0x000fe400000010ff */
[----:B------:R-:W-:Y:S01]  /*82a0*/  F2FP.BF16.F32.PACK_AB R40, R40, R45 ;  /* 0x0000002d2828723e */ /* 0x000fe200000010ff */
[C---:B------:R-:W-:Y:S01]  /*82b0*/  FMUL.FTZ R95, R94.reuse, R43 ;  /* 0x0000002b5e5f7220 */ /* 0x040fe20000410000 */
[----:B------:R-:W-:Y:S01]  /*82c0*/  FMUL.FTZ R94, R94, R91 ;  /* 0x0000005b5e5e7220 */ /* 0x000fe20000410000 */
[----:B------:R-:W-:Y:S01]  /*82d0*/  F2FP.BF16.F32.PACK_AB R187, R88, R187 ;  /* 0x000000bb58bb723e */ /* 0x000fe200000010ff */
[----:B------:R-:W-:Y:S02]  /*82e0*/  IMAD.MOV.U32 R88, RZ, RZ, R92 ;  /* 0x000000ffff587224 */ /* 0x000fe400078e005c */
[C---:B------:R-:W-:Y:S01]  /*82f0*/  FFMA.FTZ R95, R90.reuse, R91, -R95 ;  /* 0x0000005b5a5f7223 */ /* 0x040fe2000001085f */
[----:B------:R-:W-:Y:S01]  /*8300*/  FFMA.FTZ R94, R90, R43, R94 ;  /* 0x0000002b5a5e7223 */ /* 0x000fe2000001005e */
[----:B------:R-:W-:Y:S01]  /*8310*/  F2FP.BF16.F32.PACK_AB R91, R44, R185 ;  /* 0x000000b92c5b723e */ /* 0x000fe200000010ff */
[----:B------:R-:W-:-:S02]  /*8320*/  IMAD.MOV.U32 R92, RZ, RZ, R187 ;  /* 0x000000ffff5c7224 */ /* 0x000fc400078e00bb */
[----:B------:R-:W-:Y:S01]  /*8330*/  F2FP.BF16.F32.PACK_AB R90, R95, R188 ;  /* 0x000000bc5f5a723e */ /* 0x000fe200000010ff */
[----:B------:R-:W-:Y:S01]  /*8340*/  IMAD.MOV.U32 R95, RZ, RZ, R40 ;  /* 0x000000ffff5f7224 */ /* 0x000fe200078e0028 */
[----:B------:R-:W-:-:S07]  /*8350*/  F2FP.BF16.F32.PACK_AB R94, R94, R47 ;  /* 0x0000002f5e5e723e */ /* 0x000fce00000010ff */
.L_x_6042:
[----:B------:R-:W-:Y:S05]  /*8360*/  BSYNC B2 ;  /* 0x0000000000027941 */ /* 0x000fea0003800000 */
.L_x_6041:
[-C--:B--2---:R-:W-:Y:S01]  /*8370*/  IMAD R42, R23, R134.reuse, RZ ;  /* 0x00000086172a7224 */ /* 0x084fe200078e02ff */
[----:B------:R-:W-:Y:S01]  /*8380*/  ULDC.64 UR4, c[0x0][0x2d8] ;  /* 0x0000b60000047ab9 */ /* 0x000fe20000000a00 */
[----:B------:R-:W-:Y:S01]  /*8390*/  IMAD.WIDE.U32 R40, R22, R134, R132 ;  /* 0x0000008616287225 */ /* 0x000fe200078e0084 */
[----:B------:R-:W-:-:S03]  /*83a0*/  ULDC.64 UR6, c[0x0][0x208] ;  /* 0x0000820000067ab9 */ /* 0x000fc60000000a00 */
[----:B------:R-:W-:-:S04]  /*83b0*/  IMAD R43, R22, R135, R42 ;  /* 0x00000087162b7224 */ /* 0x000fc800078e022a */
[----:B------:R-:W-:Y:S01]  /*83c0*/  IMAD.IADD R44, R43, 0x1, R41 ;  /* 0x000000012b2c7824 */ /* 0x000fe200078e0229 */
[----:B------:R-:W-:-:S04]  /*83d0*/  IADD3 R41, P4, P5, R98, R40, R20 ;  /* 0x0000002862297210 */ /* 0x000fc80007d9e014 */
[----:B------:R-:W-:Y:S02]  /*83e0*/  IADD3.X R42, R15, R44, R9, P4, P5 ;  /* 0x0000002c0f2a7210 */ /* 0x000fe400027ea409 */
[----:B------:R-:W-:-:S13]  /*83f0*/  ISETP.GE.AND P4, PT, R183, R152, PT ;  /* 0x00000098b700720c */ /* 0x000fda0003f86270 */
[--C-:B------:R-:W-:Y:S02]  /*8400*/  @!P4 SHF.R.S32.HI R43, RZ, 0x1f, R183.reuse ;  /* 0x0000001fff2bc819 */ /* 0x100fe400000114b7 */
[----:B------:R-:W-:-:S04]  /*8410*/  @!P4 IADD3 R183, P5, P6, R98, R40, R183 ;  /* 0x0000002862b7c210 */ /* 0x000fc80007ebe0b7 */
[----:B------:R-:W-:Y:S02]  /*8420*/  @!P4 IADD3.X R44, R15, R44, R43, P5, P6 ;  /* 0x0000002c0f2cc210 */ /* 0x000fe40002fec42b */
[----:B------:R-:W-:-:S04]  /*8430*/  LEA R40, P5, R41, UR4, 0x1 ;  /* 0x0000000429287c11 */ /* 0x000fc8000f8a08ff */
[----:B------:R-:W-:Y:S02]  /*8440*/  LEA.HI.X R41, R41, UR5, R42, 0x1, P5 ;  /* 0x0000000529297c11 */ /* 0x000fe4000a8f0c2a */
[----:B------:R-:W-:-:S03]  /*8450*/  @!P4 LEA R42, P5, R183, UR4, 0x1 ;  /* 0x00000004b72acc11 */ /* 0x000fc6000f8a08ff */
[----:B-1----:R1:W-:Y:S01]  /*8460*/  STG.E.128 desc[UR6][R40.64], R88 ;  /* 0x0000005828007986 */ /* 0x0023e2000c101d06 */
[----:B------:R-:W-:-:S05]  /*8470*/  @!P4 LEA.HI.X R43, R183, UR5, R44, 0x1, P5 ;  /* 0x00000005b72bcc11 */ /* 0x000fca000a8f0c2c */
[----:B---3--:R1:W-:Y:S04]  /*8480*/  @!P4 STG.E.128 desc[UR6][R42.64], R92 ;  /* 0x0000005c2a00c986 */ /* 0x0083e8000c101d06 */
.L_x_6040:
[----:B------:R-:W-:Y:S05]  /*8490*/  BSYNC B1 ;  /* 0x0000000000017941 */ /* 0x000fea0003800000 */
.L_x_6039:
[----:B------:R-:W-:Y:S01]  /*84a0*/  ISETP.GE.OR P4, PT, R223, R4, P0 ;  /* 0x00000004df00720c */ /* 0x000fe20000786670 */
[----:B------:R-:W-:-:S12]  /*84b0*/  BSSY B1, `(.L_x_6043) ;  /* 0x000008d000017945 */ /* 0x000fd80003800000 */
[----:B------:R-:W-:Y:S05]  /*84c0*/  @P4 BRA `(.L_x_6044) ;  /* 0x00000008002c4947 */ /* 0x000fea0003800000 */
[----:B-1----:R-:W3:Y:S04]  /*84d0*/  LDL R40, [R1+0x78] ;  /* 0x0000780001287983 */ /* 0x002ee80000100800 */
[----:B------:R-:W4:Y:S04]  /*84e0*/  LDL R41, [R1] ;  /* 0x0000000001297983 */ /* 0x000f280000100800 */
[----:B------:R-:W5:Y:S04]  /*84f0*/  LDL R44, [R1+0x38] ;  /* 0x00003800012c7983 */ /* 0x000f680000100800 */
[----:B------:R-:W5:Y:S04]  /*8500*/  LDL R42, [R1+0x5c] ;  /* 0x00005c00012a7983 */ /* 0x000f680000100800 */
[----:B------:R-:W5:Y:S01]  /*8510*/  LDL R43, [R1+0x4c] ;  /* 0x00004c00012b7983 */ /* 0x000f620000100800 */
[----:B--2---:R-:W-:Y:S01]  /*8520*/  IMAD.WIDE.U32 R88, R223, R134, R132 ;  /* 0x00000086df587225 */ /* 0x004fe200078e0084 */
[----:B------:R-:W-:Y:S02]  /*8530*/  BSSY B2, `(.L_x_6045) ;  /* 0x0000078000027945 */ /* 0x000fe40003800000 */
[----:B------:R-:W-:Y:S01]  /*8540*/  IADD3 R90, P4, P5, R98, R88, R20 ;  /* 0x00000058625a7210 */ /* 0x000fe20007d9e014 */
[----:B---3--:R-:W-:Y:S01]  /*8550*/  IMAD R40, R40, R134, RZ ;  /* 0x0000008628287224 */ /* 0x008fe200078e02ff */
[----:B----4-:R-:W-:-:S03]  /*8560*/  LOP3.LUT P6, RZ, R41, 0x1, RZ, 0xc0, !PT ;  /* 0x0000000129ff7812 */ /* 0x010fc600078cc0ff */
[----:B------:R-:W-:Y:S01]  /*8570*/  IMAD R41, R223, R135, R40 ;  /* 0x00000087df297224 */ /* 0x000fe200078e0228 */
[----:B------:R-:W-:-:S03]  /*8580*/  SEL R40, R97, R153, !P6 ;  /* 0x0000009961287207 */ /* 0x000fc60007000000 */
[----:B------:R-:W-:Y:S01]  /*8590*/  IMAD.IADD R92, R89, 0x1, R41 ;  /* 0x00000001595c7824 */ /* 0x000fe200078e0229 */
[----:B------:R-:W-:-:S04]  /*85a0*/  SHF.R.S32.HI R41, RZ, 0x1f, R40 ;  /* 0x0000001fff297819 */ /* 0x000fc80000011428 */
[----:B------:R-:W-:-:S04]  /*85b0*/  LEA.HI R41, R41, R40, RZ, 0x4 ;  /* 0x0000002829297211 */ /* 0x000fc800078f20ff */
[----:B------:R-:W-:-:S04]  /*85c0*/  LEA.HI.SX32 R93, R41, R10, 0x1c ;  /* 0x0000000a295d7211 */ /* 0x000fc800078fe2ff */
[----:B------:R-:W-:-:S04]  /*85d0*/  SHF.R.S32.HI R40, RZ, 0x1f, R93 ;  /* 0x0000001fff287819 */ /* 0x000fc8000001145d */
[----:B------:R-:W-:Y:S01]  /*85e0*/  LEA.HI R41, R40, R93, RZ, 0x3 ;  /* 0x0000005d28297211 */ /* 0x000fe200078f18ff */
[----:B------:R-:W-:-:S03]  /*85f0*/  IMAD.SHL.U32 R93, R93, 0x8, RZ ;  /* 0x000000085d5d7824 */ /* 0x000fc600078e00ff */
[----:B------:R-:W-:Y:S02]  /*8600*/  SHF.R.S32.HI R41, RZ, 0x3, R41 ;  /* 0x00000003ff297819 */ /* 0x000fe40000011429 */
[----:B-----5:R-:W-:-:S03]  /*8610*/  LOP3.LUT R40, R44, 0x38, R93, 0xf8, !PT ;  /* 0x000000382c287812 */ /* 0x020fc600078ef85d */
[----:B------:R-:W-:Y:S01]  /*8620*/  IMAD R41, R41, 0x2c00, R43 ;  /* 0x00002c0029297824 */ /* 0x000fe200078e022b */
[----:B------:R-:W-:Y:S01]  /*8630*/  LOP3.LUT R40, R40, R42, RZ, 0x3c, !PT ;  /* 0x0000002a28287212 */ /* 0x000fe200078e3cff */
[----:B------:R-:W-:-:S04]  /*8640*/  IMAD R43, R220, 0x5800, R151 ;  /* 0x00005800dc2b7824 */ /* 0x000fc800078e0297 */
[----:B------:R-:W-:-:S04]  /*8650*/  IMAD.IADD R41, R41, 0x1, R40 ;  /* 0x0000000129297824 */ /* 0x000fc800078e0228 */
[----:B------:R-:W-:Y:S02]  /*8660*/  IMAD R41, R220, 0x5800, R41 ;  /* 0x00005800dc297824 */ /* 0x000fe400078e0229 */
[--C-:B------:R-:W-:Y:S02]  /*8670*/  IMAD R40, R43, 0x2, R2.reuse ;  /* 0x000000022b287824 */ /* 0x100fe400078e0202 */
[----:B------:R-:W-:-:S04]  /*8680*/  IMAD R44, R41, 0x2, R2 ;  /* 0x00000002292c7824 */ /* 0x000fc800078e0202 */
[----:B------:R-:W1:Y:S04]  /*8690*/  LDS.128 R40, [R40+0x1e400] ;  /* 0x01e4000028287984 */ /* 0x000e680000000c00 */
[----:B------:R-:W2:Y:S01]  /*86a0*/  LDS.128 R44, [R44+0x1e400] ;  /* 0x01e400002c2c7984 */ /* 0x000ea20000000c00 */
[----:B------:R-:W-:Y:S01]  /*86b0*/  IADD3.X R91, R15, R92, R9, P4, P5 ;  /* 0x0000005c0f5b7210 */ /* 0x000fe200027ea409 */
[----:B------:R-:W-:Y:S06]  /*86c0*/  @P3 BRA `(.L_x_6046) ;  /* 0x0000000400783947 */ /* 0x000fec0003800000 */
[----:B------:R-:W-:Y:S01]  /*86d0*/  SHF.R.U32.HI R94, RZ, 0x10, R53 ;  /* 0x00000010ff5e7819 */ /* 0x000fe20000011635 */
[----:B--2---:R-:W-:Y:S01]  /*86e0*/  IMAD.U32 R184, R45, 0x10000, RZ ;  /* 0x000100002db87824 */ /* 0x004fe200078e00ff */
[----:B------:R-:W-:Y:S01]  /*86f0*/  SHF.R.U32.HI R95, RZ, 0x10, R49 ;  /* 0x00000010ff5f7819 */ /* 0x000fe20000011631 */
[----:B-1----:R-:W-:Y:S01]  /*8700*/  IMAD.U32 R182, R41, 0x10000, RZ ;  /* 0x0001000029b67824 */ /* 0x002fe200078e00ff */
[----:B------:R-:W-:Y:S02]  /*8710*/  PRMT R94, R171, 0x5432, R94 ;  /* 0x00005432ab5e7816 */ /* 0x000fe4000000005e */
[----:B------:R-:W-:Y:S02]  /*8720*/  PRMT R95, R209, 0x5410, R95 ;  /* 0x00005410d15f7816 */ /* 0x000fe4000000005f */
[----:B------:R-:W-:Y:S01]  /*8730*/  LOP3.LUT R45, R45, 0xffff0000, RZ, 0xc0, !PT ;  /* 0xffff00002d2d7812 */ /* 0x000fe200078ec0ff */
[----:B------:R-:W-:Y:S01]  /*8740*/  IMAD.U32 R185, R94, 0x10000, RZ ;  /* 0x000100005eb97824 */ /* 0x000fe200078e00ff */
[C---:B------:R-:W-:Y:S01]  /*8750*/  LOP3.LUT R186, R95.reuse, 0xffff0000, RZ, 0xc0, !PT ;  /* 0xffff00005fba7812 */ /* 0x040fe200078ec0ff */
[----:B------:R-:W-:Y:S01]  /*8760*/  IMAD.U32 R183, R95, 0x10000, RZ ;  /* 0x000100005fb77824 */ /* 0x000fe200078e00ff */
[----:B------:R-:W-:Y:S01]  /*8770*/  LOP3.LUT R41, R41, 0xffff0000, RZ, 0xc0, !PT ;  /* 0xffff000029297812 */ /* 0x000fe200078ec0ff */
[C---:B------:R-:W-:Y:S01]  /*8780*/  FMUL.FTZ R187, R184.reuse, R185 ;  /* 0x000000b9b8bb7220 */ /* 0x040fe20000410000 */
[----:B------:R-:W-:Y:S01]  /*8790*/  SHF.R.U32.HI R95, RZ, 0x10, R51 ;  /* 0x00000010ff5f7819 */ /* 0x000fe20000011633 */
[-C--:B------:R-:W-:Y:S01]  /*87a0*/  FMUL.FTZ R184, R184, R183.reuse ;  /* 0x000000b7b8b87220 */ /* 0x080fe20000410000 */
[----:B------:R-:W-:Y:S01]  /*87b0*/  SHF.R.U64 R49, R48, 0x10, R49 ;  /* 0x0000001030317819 */ /* 0x000fe20000001231 */
[C---:B------:R-:W-:Y:S01]  /*87c0*/  FFMA.FTZ R183, R182.reuse, R183, -R187 ;  /* 0x000000b7b6b77223 */ /* 0x040fe200000108bb */
[----:B------:R-:W-:Y:S01]  /*87d0*/  PRMT R95, R207, 0x5410, R95 ;  /* 0x00005410cf5f7816 */ /* 0x000fe2000000005f */
[----:B------:R-:W-:Y:S01]  /*87e0*/  FFMA.FTZ R182, R182, R185, R184 ;  /* 0x000000b9b6b67223 */ /* 0x000fe200000100b8 */
[----:B------:R-:W-:-:S02]  /*87f0*/  LOP3.LUT R184, R94, 0xffff0000, RZ, 0xc0, !PT ;  /* 0xffff00005eb87812 */ /* 0x000fc400078ec0ff */
[C---:B------:R-:W-:Y:S01]  /*8800*/  LOP3.LUT R48, R95.reuse, 0xffff0000, RZ, 0xc0, !PT ;  /* 0xffff00005f307812 */ /* 0x040fe200078ec0ff */
[----:B------:R-:W-:Y:S01]  /*8810*/  IMAD.U32 R187, R95, 0x10000, RZ ;  /* 0x000100005fbb7824 */ /* 0x000fe200078e00ff */
[----:B------:R-:W-:Y:S01]  /*8820*/  SHF.R.U64 R52, R52, 0x10, R53 ;  /* 0x0000001034347819 */ /* 0x000fe20000001235 */
[C---:B------:R-:W-:Y:S01]  /*8830*/  FMUL.FTZ R94, R45.reuse, R184 ;  /* 0x000000b82d5e7220 */ /* 0x040fe20000410000 */
[-C--:B------:R-:W-:Y:S01]  /*8840*/  FMUL.FTZ R45, R45, R186.reuse ;  /* 0x000000ba2d2d7220 */ /* 0x080fe20000410000 */
[C---:B------:R-:W-:Y:S01]  /*8850*/  IMAD.U32 R53, R44.reuse, 0x10000, RZ ;  /* 0x000100002c357824 */ /* 0x040fe200078e00ff */
[----:B------:R-:W-:Y:S01]  /*8860*/  LOP3.LUT R44, R44, 0xffff0000, RZ, 0xc0, !PT ;  /* 0xffff00002c2c7812 */ /* 0x000fe200078ec0ff */
[C---:B------:R-:W-:Y:S01]  /*8870*/  FFMA.FTZ R94, R41.reuse, R186, -R94 ;  /* 0x000000ba295e7223 */ /* 0x040fe2000001085e */
[----:B------:R-:W-:Y:S01]  /*8880*/  FFMA.FTZ R41, R41, R184, R45 ;  /* 0x000000b829297223 */ /* 0x000fe2000001002d */
[--C-:B------:R-:W-:Y:S01]  /*8890*/  SHF.R.U32.HI R45, RZ, 0x10, R55.reuse ;  /* 0x00000010ff2d7819 */ /* 0x100fe20000011637 */
[----:B------:R-:W-:Y:S01]  /*88a0*/  IMAD.U32 R186, R47, 0x10000, RZ ;  /* 0x000100002fba7824 */ /* 0x000fe200078e00ff */
[----:B------:R-:W-:Y:S01]  /*88b0*/  SHF.R.U64 R54, R54, 0x10, R55 ;  /* 0x0000001036367819 */ /* 0x000fe20000001237 */
[----:B------:R-:W-:Y:S01]  /*88c0*/  IMAD.U32 R184, R43, 0x10000, RZ ;  /* 0x000100002bb87824 */ /* 0x000fe200078e00ff */
[----:B------:R-:W-:-:S02]  /*88d0*/  PRMT R45, R210, 0x5410, R45 ;  /* 0x00005410d22d7816 */ /* 0x000fc4000000002d */
[----:B------:R-:W-:Y:S02]  /*88e0*/  LOP3.LUT R43, R43, 0xffff0000, RZ, 0xc0, !PT ;  /* 0xffff00002b2b7812 */ /* 0x000fe400078ec0ff */
[----:B------:R-:W-:Y:S01]  /*88f0*/  SHF.R.U64 R50, R50, 0x10, R51 ;  /* 0x0000001032327819 */ /* 0x000fe20000001233 */
[----:B------:R-:W-:Y:S01]  /*8900*/  IMAD.U32 R185, R45, 0x10000, RZ ;  /* 0x000100002db97824 */ /* 0x000fe200078e00ff */
[----:B------:R-:W-:Y:S02]  /*8910*/  PRMT R54, R163, 0x5432, R54 ;  /* 0x00005432a3367816 */ /* 0x000fe40000000036 */
[----:B------:R-:W-:Y:S01]  /*8920*/  PRMT R50, R164, 0x5432, R50 ;  /* 0x00005432a4327816 */ /* 0x000fe20000000032 */
[C---:B------:R-:W-:Y:S01]  /*8930*/  FMUL.FTZ R193, R186.reuse, R185 ;  /* 0x000000b9bac17220 */ /* 0x040fe20000410000 */
[----:B------:R-:W-:Y:S01]  /*8940*/  FMUL.FTZ R186, R186, R187 ;  /* 0x000000bbbaba7220 */ /* 0x000fe20000410000 */
[----:B------:R-:W-:Y:S02]  /*8950*/  F2FP.BF16.F32.PACK_AB R94, R94, R183 ;  /* 0x000000b75e5e723e */ /* 0x000fe400000010ff */
[C---:B------:R-:W-:Y:S01]  /*8960*/  FFMA.FTZ R187, R184.reuse, R187, -R193 ;  /* 0x000000bbb8bb7223 */ /* 0x040fe200000108c1 */
[----:B------:R-:W-:Y:S01]  /*8970*/  FFMA.FTZ R186, R184, R185, R186 ;  /* 0x000000b9b8ba7223 */ /* 0x000fe200000100ba */
[----:B------:R-:W-:-:S02]  /*8980*/  LOP3.LUT R184, R45, 0xffff0000, RZ, 0xc0, !PT ;  /* 0xffff00002db87812 */ /* 0x000fc400078ec0ff */
[----:B------:R-:W-:Y:S02]  /*8990*/  LOP3.LUT R45, R47, 0xffff0000, RZ, 0xc0, !PT ;  /* 0xffff00002f2d7812 */ /* 0x000fe400078ec0ff */
[----:B------:R-:W-:Y:S01]  /*89a0*/  PRMT R47, R208, 0x5410, R49 ;  /* 0x00005410d02f7816 */ /* 0x000fe20000000031 */
[C---:B------:R-:W-:Y:S01]  /*89b0*/  IMAD.U32 R49, R40.reuse, 0x10000, RZ ;  /* 0x0001000028317824 */ /* 0x040fe200078e00ff */
[----:B------:R-:W-:Y:S01]  /*89c0*/  LOP3.LUT R40, R40, 0xffff0000, RZ, 0xc0, !PT ;  /* 0xffff000028287812 */ /* 0x000fe200078ec0ff */
[C---:B------:R-:W-:Y:S01]  /*89d0*/  FMUL.FTZ R188, R45.reuse, R184 ;  /* 0x000000b82dbc7220 */ /* 0x040fe20000410000 */
[----:B------:R-:W-:Y:S01]  /*89e0*/  FMUL.FTZ R45, R45, R48 ;  /* 0x000000302d2d7220 */ /* 0x000fe20000410000 */
[----:B------:R-:W-:Y:S01]  /*89f0*/  F2FP.BF16.F32.PACK_AB R182, R41, R182 ;  /* 0x000000b629b6723e */ /* 0x000fe200000010ff */
[----:B------:R-:W-:Y:S02]  /*8a00*/  IMAD.MOV.U32 R41, RZ, RZ, R94 ;  /* 0x000000ffff297224 */ /* 0x000fe400078e005e */
[C---:B------:R-:W-:Y:S01]  /*8a10*/  FFMA.FTZ R48, R43.reuse, R48, -R188 ;  /* 0x000000302b307223 */ /* 0x040fe200000108bc */
[----:B------:R-:W-:Y:S01]  /*8a20*/  FFMA.FTZ R43, R43, R184, R45 ;  /* 0x000000b82b2b7223 */ /* 0x000fe2000001002d */
[----:B------:R-:W-:Y:S01]  /*8a30*/  PRMT R45, R170, 0x5432, R52 ;  /* 0x00005432aa2d7816 */ /* 0x000fe20000000034 */
[----:B------:R-:W-:-:S02]  /*8a40*/  IMAD.U32 R184, R47, 0x10000, RZ ;  /* 0x000100002fb87824 */ /* 0x000fc400078e00ff */
[----:B------:R-:W-:Y:S02]  /*8a50*/  F2FP.BF16.F32.PACK_AB R48, R48, R187 ;  /* 0x000000bb3030723e */ /* 0x000fe400000010ff */
[----:B------:R-:W-:Y:S01]  /*8a60*/  IMAD.U32 R52, R45, 0x10000, RZ ;  /* 0x000100002d347824 */ /* 0x000fe200078e00ff */
[----:B------:R-:W-:Y:S02]  /*8a70*/  F2FP.BF16.F32.PACK_AB R186, R43, R186 ;  /* 0x000000ba2bba723e */ /* 0x000fe400000010ff */
[----:B------:R-:W-:Y:S02]  /*8a80*/  IMAD.MOV.U32 R43, RZ, RZ, R48 ;  /* 0x000000ffff2b7224 */ /* 0x000fe400078e0030 */
[C---:B------:R-:W-:Y:S01]  /*8a90*/  FMUL.FTZ R188, R53.reuse, R52 ;  /* 0x0000003435bc7220 */ /* 0x040fe20000410000 */
[----:B------:R-:W-:-:S03]  /*8aa0*/  FMUL.FTZ R53, R53, R184 ;  /* 0x000000b835357220 */ /* 0x000fc60000410000 */
[C---:B------:R-:W-:Y:S01]  /*8ab0*/  FFMA.FTZ R188, R49.reuse, R184, -R188 ;  /* 0x000000b831bc7223 */ /* 0x040fe200000108bc */
[----:B------:R-:W-:Y:S01]  /*8ac0*/  FFMA.FTZ R53, R49, R52, R53 ;  /* 0x0000003431357223 */ /* 0x000fe20000010035 */
[----:B------:R-:W-:Y:S01]  /*8ad0*/  LOP3.LUT R49, R45, 0xffff0000, RZ, 0xc0, !PT ;  /* 0xffff00002d317812 */ /* 0x000fe200078ec0ff */
[C---:B------:R-:W-:Y:S01]  /*8ae0*/  IMAD.U32 R52, R46.reuse, 0x10000, RZ ;  /* 0x000100002e347824 */ /* 0x040fe200078e00ff */
[----:B------:R-:W-:Y:S02]  /*8af0*/  LOP3.LUT R45, R47, 0xffff0000, RZ, 0xc0, !PT ;  /* 0xffff00002f2d7812 */ /* 0x000fe400078ec0ff */
[----:B------:R-:W-:Y:S01]  /*8b00*/  LOP3.LUT R46, R46, 0xffff0000, RZ, 0xc0, !PT ;  /* 0xffff00002e2e7812 */ /* 0x000fe200078ec0ff */
[C---:B------:R-:W-:Y:S02]  /*8b10*/  FMUL.FTZ R47, R44.reuse, R49 ;  /* 0x000000312c2f7220 */ /* 0x040fe40000410000 */
[-C--:B------:R-:W-:Y:S02]  /*8b20*/  FMUL.FTZ R44, R44, R45.reuse ;  /* 0x0000002d2c2c7220 */ /* 0x080fe40000410000 */
[----:B------:R-:W-:Y:S01]  /*8b30*/  FFMA.FTZ R45, R40, R45, -R47 ;  /* 0x0000002d282d7223 */ /* 0x000fe2000001082f */
[----:B------:R-:W-:-:S02]  /*8b40*/  IMAD.U32 R47, R54, 0x10000, RZ ;  /* 0x00010000362f7824 */ /* 0x000fc400078e00ff */
[----:B------:R-:W-:Y:S01]  /*8b50*/  FFMA.FTZ R40, R40, R49, R44 ;  /* 0x0000003128287223 */ /* 0x000fe2000001002c */
[----:B------:R-:W-:Y:S02]  /*8b60*/  IMAD.U32 R49, R50, 0x10000, RZ ;  /* 0x0001000032317824 */ /* 0x000fe400078e00ff */
[----:B------:R-:W-:Y:S01]  /*8b70*/  FMUL.FTZ R51, R52, R47 ;  /* 0x0000002f34337220 */ /* 0x000fe20000410000 */
[----:B------:R-:W-:Y:S02]  /*8b80*/  IMAD.U32 R44, R42, 0x10000, RZ ;  /* 0x000100002a2c7824 */ /* 0x000fe400078e00ff */
[-C--:B------:R-:W-:Y:S01]  /*8b90*/  FMUL.FTZ R52, R52, R49.reuse ;  /* 0x0000003134347220 */ /* 0x080fe20000410000 */
[----:B------:R-:W-:Y:S01]  /*8ba0*/  LOP3.LUT R42, R42, 0xffff0000, RZ, 0xc0, !PT ;  /* 0xffff00002a2a7812 */ /* 0x000fe200078ec0ff */
[C---:B------:R-:W-:Y:S02]  /*8bb0*/  FFMA.FTZ R51, R44.reuse, R49, -R51 ;  /* 0x000000312c337223 */ /* 0x040fe40000010833 */
[----:B------:R-:W-:Y:S01]  /*8bc0*/  FFMA.FTZ R52, R44, R47, R52 ;  /* 0x0000002f2c347223 */ /* 0x000fe20000010034 */
[----:B------:R-:W-:-:S02]  /*8bd0*/  LOP3.LUT R47, R54, 0xffff0000, RZ, 0xc0, !PT ;  /* 0xffff0000362f7812 */ /* 0x000fc400078ec0ff */
[----:B------:R-:W-:Y:S02]  /*8be0*/  LOP3.LUT R49, R50, 0xffff0000, RZ, 0xc0, !PT ;  /* 0xffff000032317812 */ /* 0x000fe400078ec0ff */
[----:B------:R-:W-:Y:S01]  /*8bf0*/  F2FP.BF16.F32.PACK_AB R45, R45, R188 ;  /* 0x000000bc2d2d723e */ /* 0x000fe200000010ff */
[----:B------:R-:W-:Y:S01]  /*8c00*/  FMUL.FTZ R55, R46, R47 ;  /* 0x0000002f2e377220 */ /* 0x000fe20000410000 */
[----:B------:R-:W-:Y:S01]  /*8c10*/  F2FP.BF16.F32.PACK_AB R53, R40, R53 ;  /* 0x000000352835723e */ /* 0x000fe200000010ff */
[-C--:B------:R-:W-:Y:S02]  /*8c20*/  FMUL.FTZ R46, R46, R49.reuse ;  /* 0x000000312e2e7220 */ /* 0x080fe40000410000 */
[C---:B------:R-:W-:Y:S01]  /*8c30*/  FFMA.FTZ R44, R42.reuse, R49, -R55 ;  /* 0x000000312a2c7223 */ /* 0x040fe20000010837 */
[----:B------:R-:W-:Y:S02]  /*8c40*/  IMAD.MOV.U32 R40, RZ, RZ, R45 ;  /* 0x000000ffff287224 */ /* 0x000fe400078e002d */
[----:B------:R-:W-:Y:S01]  /*8c50*/  FFMA.FTZ R47, R42, R47, R46 ;  /* 0x0000002f2a2f7223 */ /* 0x000fe2000001002e */
[----:B------:R-:W-:Y:S01]  /*8c60*/  IMAD.MOV.U32 R45, RZ, RZ, R182 ;  /* 0x000000ffff2d7224 */ /* 0x000fe200078e00b6 */
[----:B------:R-:W-:Y:S01]  /*8c70*/  F2FP.BF16.F32.PACK_AB R42, R44, R51 ;  /* 0x000000332c2a723e */ /* 0x000fe200000010ff */
[----:B------:R-:W-:-:S02]  /*8c80*/  IMAD.MOV.U32 R44, RZ, RZ, R53 ;  /* 0x000000ffff2c7224 */ /* 0x000fc400078e0035 */
[----:B------:R-:W-:Y:S01]  /*8c90*/  F2FP.BF16.F32.PACK_AB R46, R47, R52 ;  /* 0x000000342f2e723e */ /* 0x000fe200000010ff */
[----:B------:R-:W-:-:S07]  /*8ca0*/  IMAD.MOV.U32 R47, RZ, RZ, R186 ;  /* 0x000000ffff2f7224 */ /* 0x000fce00078e00ba */
.L_x_6046:
[----:B------:R-:W-:Y:S05]  /*8cb0*/  BSYNC B2 ;  /* 0x0000000000027941 */ /* 0x000fea0003800000 */
.L_x_6045:
[----:B------:R-:W-:Y:S01]  /*8cc0*/  ISETP.GE.AND P4, PT, R93, R152, PT ;  /* 0x000000985d00720c */ /* 0x000fe20003f86270 */
[----:B------:R-:W-:Y:S01]  /*8cd0*/  ULDC.64 UR4, c[0x0][0x2d8] ;  /* 0x0000b60000047ab9 */ /* 0x000fe20000000a00 */
[----:B------:R-:W-:-:S11]  /*8ce0*/  ULDC.64 UR6, c[0x0][0x208] ;  /* 0x0000820000067ab9 */ /* 0x000fd60000000a00 */
        /* <DEDUP_REMOVED lines=8> */
[----:B--2---:R3:W-:Y:S04]  /*8d70*/  @!P4 STG.E.128 desc[UR6][R50.64], R44 ;  /* 0x0000002c3200c986 */ /* 0x0047e8000c101d06 */
.L_x_6044:
[----:B------:R-:W-:Y:S05]  /*8d80*/  BSYNC B1 ;  /* 0x0000000000017941 */ /* 0x000fea0003800000 */
.L_x_6043:
[----:B------:R-:W-:Y:S01]  /*8d90*/  ISETP.GE.OR P4, PT, R222, R4, P0 ;  /* 0x00000004de00720c */ /* 0x000fe20000786670 */
[----:B------:R-:W-:-:S12]  /*8da0*/  BSSY B1, `(.L_x_6047) ;  /* 0x000008c000017945 */ /* 0x000fd80003800000 */
[----:B------:R-:W-:Y:S05]  /*8db0*/  @P4 BRA `(.L_x_6048) ;  /* 0x0000000800284947 */ /* 0x000fea0003800000 */
[----:B-1-3--:R-:W3:Y:S04]  /*8dc0*/  LDL R40, [R1+0x74] ;  /* 0x0000740001287983 */ /* 0x00aee80000100800 */
        /* <DEDUP_REMOVED lines=15> */
[----:B------:R-:W-:Y:S01]  /*8ec0*/  SHF.R.S32.HI R40, RZ, 0x1f, R41 ;  /* 0x0000001fff287819 */ /* 0x000fe20000011429 */
[----:B------:R-:W-:-:S03]  /*8ed0*/  IMAD.SHL.U32 R53, R41, 0x8, RZ ;  /* 0x0000000829357824 */ /* 0x000fc600078e00ff */
[----:B------:R-:W-:-:S04]  /*8ee0*/  LEA.HI R40, R40, R41, RZ, 0x3 ;  /* 0x0000002928287211 */ /* 0x000fc800078f18ff */
[----:B------:R-:W-:Y:S02]  /*8ef0*/  SHF.R.S32.HI R41, RZ, 0x3, R40 ;  /* 0x00000003ff297819 */ /* 0x000fe40000011428 */
[----:B-----5:R-:W-:-:S03]  /*8f00*/  LOP3.LUT R40, R44, 0x38, R53, 0xf8, !PT ;  /* 0x000000382c287812 */ /* 0x020fc600078ef835 */
[----:B------:R-:W-:Y:S01]  /*8f10*/  IMAD R41, R41, 0x2c00, R43 ;  /* 0x00002c0029297824 */ /* 0x000fe200078e022b */
[----:B------:R-:W-:-:S05]  /*8f20*/  LOP3.LUT R40, R40, R42, RZ, 0x3c, !PT ;  /* 0x0000002a28287212 */ /* 0x000fca00078e3cff */
[----:B------:R-:W-:Y:S02]  /*8f30*/  IMAD.IADD R43, R41, 0x1, R40 ;  /* 0x00000001292b7824 */ /* 0x000fe400078e0228 */
[C---:B------:R-:W-:Y:S02]  /*8f40*/  IMAD R41, R220.reuse, 0x5800, R150 ;  /* 0x00005800dc297824 */ /* 0x040fe400078e0296 */
[----:B------:R-:W-:Y:S02]  /*8f50*/  IMAD R43, R220, 0x5800, R43 ;  /* 0x00005800dc2b7824 */ /* 0x000fe400078e022b */
[--C-:B------:R-:W-:Y:S02]  /*8f60*/  IMAD R41, R41, 0x2, R2.reuse ;  /* 0x0000000229297824 */ /* 0x100fe400078e0202 */
[----:B------:R-:W-:-:S04]  /*8f70*/  IMAD R44, R43, 0x2, R2 ;  /* 0x000000022b2c7824 */ /* 0x000fc800078e0202 */
[----:B------:R-:W1:Y:S04]  /*8f80*/  LDS.128 R40, [R41+0x1e400] ;  /* 0x01e4000029287984 */ /* 0x000e680000000c00 */
[----:B------:R-:W2:Y:S01]  /*8f90*/  LDS.128 R44, [R44+0x1e400] ;  /* 0x01e400002c2c7984 */ /* 0x000ea20000000c00 */
[----:B------:R-:W-:Y:S01]  /*8fa0*/  IADD3.X R51, R15, R52, R9, P4, P5 ;  /* 0x000000340f337210 */ /* 0x000fe200027ea409 */
[----:B------:R-:W-:Y:S06]  /*8fb0*/  @P3 BRA `(.L_x_6050) ;  /* 0x0000000400743947 */ /* 0x000fec0003800000 */
[--C-:B------:R-:W-:Y:S01]  /*8fc0*/  SHF.R.U64 R55, R56, 0x10, R57.reuse ;  /* 0x0000001038377819 */ /* 0x100fe20000001239 */
[----:B--2---:R-:W-:Y:S01]  /*8fd0*/  IMAD.U32 R88, R45, 0x10000, RZ ;  /* 0x000100002d587824 */ /* 0x004fe200078e00ff */
[----:B------:R-:W-:Y:S01]  /*8fe0*/  SHF.R.U32.HI R56, RZ, 0x10, R57 ;  /* 0x00000010ff387819 */ /* 0x000fe20000011639 */
[----:B-1----:R-:W-:Y:S01]  /*8ff0*/  IMAD.U32 R54, R41, 0x10000, RZ ;  /* 0x0001000029367824 */ /* 0x002fe200078e00ff */
[--C-:B------:R-:W-:Y:S01]  /*9000*/  SHF.R.U64 R57, R58, 0x10, R59.reuse ;  /* 0x000000103a397819 */ /* 0x100fe2000000123b */
[----:B------:R-:W-:Y:S01]  /*9010*/  IMAD.U32 R93, R47, 0x10000, RZ ;  /* 0x000100002f5d7824 */ /* 0x000fe200078e00ff */
[----:B------:R-:W-:Y:S01]  /*9020*/  SHF.R.U32.HI R58, RZ, 0x10, R59 ;  /* 0x00000010ff3a7819 */ /* 0x000fe2000001163b */
[----:B------:R-:W-:Y:S01]  /*9030*/  IMAD.U32 R91, R43, 0x10000, RZ ;  /* 0x000100002b5b7824 */ /* 0x000fe200078e00ff */
[--C-:B------:R-:W-:Y:S01]  /*9040*/  SHF.R.U64 R59, R60, 0x10, R61.reuse ;  /* 0x000000103c3b7819 */ /* 0x100fe2000000123d */
[----:B------:R-:W-:Y:S01]  /*9050*/  IMAD.U32 R90, R42, 0x10000, RZ ;  /* 0x000100002a5a7824 */ /* 0x000fe200078e00ff */
[----:B------:R-:W-:-:S02]  /*9060*/  SHF.R.U32.HI R60, RZ, 0x10, R61 ;  /* 0x00000010ff3c7819 */ /* 0x000fc4000001163d */
[----:B------:R-:W-:Y:S02]  /*9070*/  PRMT R201, R201, 0x5410, R56 ;  /* 0x00005410c9c97816 */ /* 0x000fe40000000038 */
[----:B------:R-:W-:Y:S02]  /*9080*/  PRMT R205, R205, 0x5410, R60 ;  /* 0x00005410cdcd7816 */ /* 0x000fe4000000003c */
[--C-:B------:R-:W-:Y:S02]  /*9090*/  SHF.R.U64 R61, R62, 0x10, R63.reuse ;  /* 0x000000103e3d7819 */ /* 0x100fe4000000123f */
[----:B------:R-:W-:Y:S02]  /*90a0*/  SHF.R.U32.HI R62, RZ, 0x10, R63 ;  /* 0x00000010ff3e7819 */ /* 0x000fe4000001163f */
[----:B------:R-:W-:Y:S01]  /*90b0*/  PRMT R200, R200, 0x5410, R55 ;  /* 0x00005410c8c87816 */ /* 0x000fe20000000037 */
[----:B------:R-:W-:Y:S01]  /*90c0*/  IMAD.U32 R55, R205, 0x10000, RZ ;  /* 0x00010000cd377824 */ /* 0x000fe200078e00ff */
[----:B------:R-:W-:Y:S01]  /*90d0*/  PRMT R198, R198, 0x5410, R57 ;  /* 0x00005410c6c67816 */ /* 0x000fe20000000039 */
[----:B------:R-:W-:Y:S01]  /*90e0*/  IMAD.U32 R57, R201, 0x10000, RZ ;  /* 0x00010000c9397824 */ /* 0x000fe200078e00ff */
[----:B------:R-:W-:Y:S01]  /*90f0*/  LOP3.LUT R89, R45, 0xffff0000, RZ, 0xc0, !PT ;  /* 0xffff00002d597812 */ /* 0x000fe200078ec0ff */
[----:B------:R-:W-:Y:S01]  /*9100*/  IMAD.U32 R45, R44, 0x10000, RZ ;  /* 0x000100002c2d7824 */ /* 0x000fe200078e00ff */
[----:B------:R-:W-:-:S02]  /*9110*/  PRMT R199, R199, 0x5410, R58 ;  /* 0x00005410c7c77816 */ /* 0x000fc4000000003a */
[----:B------:R-:W-:Y:S02]  /*9120*/  LOP3.LUT R60, R205, 0xffff0000, RZ, 0xc0, !PT ;  /* 0xffff0000cd3c7812 */ /* 0x000fe400078ec0ff */
[----:B------:R-:W-:Y:S02]  /*9130*/  LOP3.LUT R58, R201, 0xffff0000, RZ, 0xc0, !PT ;  /* 0xffff0000c93a7812 */ /* 0x000fe400078ec0ff */
[----:B------:R-:W-:Y:S01]  /*9140*/  PRMT R204, R204, 0x5410, R59 ;  /* 0x00005410cccc7816 */ /* 0x000fe2000000003b */
[----:B------:R-:W-:Y:S01]  /*9150*/  FMUL.FTZ R59, R88, R55 ;  /* 0x00000037583b7220 */ /* 0x000fe20000410000 */
[----:B------:R-:W-:Y:S01]  /*9160*/  PRMT R203, R203, 0x5410, R62 ;  /* 0x00005410cbcb7816 */ /* 0x000fe2000000003e */
[----:B------:R-:W-:Y:S01]  /*9170*/  FMUL.FTZ R94, R89, R60 ;  /* 0x0000003c595e7220 */ /* 0x000fe20000410000 */
[----:B------:R-:W-:Y:S01]  /*9180*/  PRMT R202, R202, 0x5410, R61 ;  /* 0x00005410caca7816 */ /* 0x000fe2000000003d */
[-C--:B------:R-:W-:Y:S01]  /*9190*/  FMUL.FTZ R61, R88, R57.reuse ;  /* 0x00000039583d7220 */ /* 0x080fe20000410000 */
[----:B------:R-:W-:Y:S01]  /*91a0*/  LOP3.LUT R63, R41, 0xffff0000, RZ, 0xc0, !PT ;  /* 0xffff0000293f7812 */ /* 0x000fe200078ec0ff */
[----:B------:R-:W-:Y:S01]  /*91b0*/  FMUL.FTZ R182, R89, R58 ;  /* 0x0000003a59b67220 */ /* 0x000fe20000410000 */
[----:B------:R-:W-:Y:S01]  /*91c0*/  FFMA.FTZ R56, R54, R57, -R59 ;  /* 0x0000003936387223 */ /* 0x000fe2000001083b */
[----:B------:R-:W-:-:S02]  /*91d0*/  IMAD.U32 R62, R203, 0x10000, RZ ;  /* 0x00010000cb3e7824 */ /* 0x000fc400078e00ff */
[----:B------:R-:W-:Y:S01]  /*91e0*/  FFMA.FTZ R54, R54, R55, R61 ;  /* 0x0000003736367223 */ /* 0x000fe2000001003d */
[C---:B------:R-:W-:Y:S01]  /*91f0*/  FFMA.FTZ R55, R63.reuse, R58, -R94 ;  /* 0x0000003a3f377223 */ /* 0x040fe2000001085e */
[----:B------:R-:W-:Y:S01]  /*9200*/  FFMA.FTZ R63, R63, R60, R182 ;  /* 0x0000003c3f3f7223 */ /* 0x000fe200000100b6 */
[----:B------:R-:W-:Y:S01]  /*9210*/  LOP3.LUT R47, R47, 0xffff0000, RZ, 0xc0, !PT ;  /* 0xffff00002f2f7812 */ /* 0x000fe200078ec0ff */
[----:B------:R-:W-:Y:S02]  /*9220*/  IMAD.U32 R88, R199, 0x10000, RZ ;  /* 0x00010000c7587824 */ /* 0x000fe400078e00ff */
[----:B------:R-:W-:Y:S01]  /*9230*/  FMUL.FTZ R94, R93, R62 ;  /* 0x0000003e5d5e7220 */ /* 0x000fe20000410000 */
[----:B------:R-:W-:Y:S01]  /*9240*/  LOP3.LUT R58, R203, 0xffff0000, RZ, 0xc0, !PT ;  /* 0xffff0000cb3a7812 */ /* 0x000fe200078ec0ff */
[----:B------:R-:W-:Y:S01]  /*9250*/  IMAD.U32 R41, R40, 0x10000, RZ ;  /* 0x0001000028297824 */ /* 0x000fe200078e00ff */
[----:B------:R-:W-:Y:S01]  /*9260*/  LOP3.LUT R60, R199, 0xffff0000, RZ, 0xc0, !PT ;  /* 0xffff0000c73c7812 */ /* 0x000fe200078ec0ff */
[-C--:B------:R-:W-:Y:S01]  /*9270*/  FFMA.FTZ R57, R91, R88.reuse, -R94 ;  /* 0x000000585b397223 */ /* 0x080fe2000001085e */
[----:B------:R-:W-:Y:S01]  /*9280*/  FMUL.FTZ R93, R93, R88 ;  /* 0x000000585d5d7220 */ /* 0x000fe20000410000 */
[C---:B------:R-:W-:Y:S01]  /*9290*/  FMUL.FTZ R94, R47.reuse, R58 ;  /* 0x0000003a2f5e7220 */ /* 0x040fe20000410000 */
[----:B------:R-:W-:Y:S01]  /*92a0*/  LOP3.LUT R44, R44, 0xffff0000, RZ, 0xc0, !PT ;  /* 0xffff00002c2c7812 */ /* 0x000fe200078ec0ff */
[----:B------:R-:W-:Y:S01]  /*92b0*/  FMUL.FTZ R182, R47, R60 ;  /* 0x0000003c2fb67220 */ /* 0x000fe20000410000 */
[C---:B------:R-:W-:Y:S01]  /*92c0*/  LOP3.LUT R47, R204.reuse, 0xffff0000, RZ, 0xc0, !PT ;  /* 0xffff0000cc2f7812 */ /* 0x040fe200078ec0ff */
[----:B------:R-:W-:Y:S01]  /*92d0*/  FFMA.FTZ R91, R91, R62, R93 ;  /* 0x0000003e5b5b7223 */ /* 0x000fe2000001005d */
[----:B------:R-:W-:Y:S01]  /*92e0*/  LOP3.LUT R43, R43, 0xffff0000, RZ, 0xc0, !PT ;  /* 0xffff00002b2b7812 */ /* 0x000fe200078ec0ff */
[----:B------:R-:W-:Y:S01]  /*92f0*/  IMAD.U32 R62, R204, 0x10000, RZ ;  /* 0x00010000cc3e7824 */ /* 0x000fe200078e00ff */
[C---:B------:R-:W-:Y:S01]  /*9300*/  LOP3.LUT R59, R200.reuse, 0xffff0000, RZ, 0xc0, !PT ;  /* 0xffff0000c83b7812 */ /* 0x040fe200078ec0ff */
[----:B------:R-:W-:Y:S01]  /*9310*/  IMAD.U32 R88, R200, 0x10000, RZ ;  /* 0x00010000c8587824 */ /* 0x000fe200078e00ff */
[----:B------:R-:W-:Y:S01]  /*9320*/  LOP3.LUT R40, R40, 0xffff0000, RZ, 0xc0, !PT ;  /* 0xffff000028287812 */ /* 0x000fe200078ec0ff */
[----:B------:R-:W-:Y:S01]  /*9330*/  FMUL.FTZ R61, R44, R47 ;  /* 0x0000002f2c3d7220 */ /* 0x000fe20000410000 */
[----:B------:R-:W-:Y:S01]  /*9340*/  LOP3.LUT R92, R42, 0xffff0000, RZ, 0xc0, !PT ;  /* 0xffff00002a5c7812 */ /* 0x000fe200078ec0ff */
[----:B------:R-:W-:Y:S01]  /*9350*/  FFMA.FTZ R60, R43, R60, -R94 ;  /* 0x0000003c2b3c7223 */ /* 0x000fe2000001085e */
[----:B------:R-:W-:-:S02]  /*9360*/  IMAD.U32 R42, R46, 0x10000, RZ ;  /* 0x000100002e2a7824 */ /* 0x000fc400078e00ff */
[C---:B------:R-:W-:Y:S01]  /*9370*/  FMUL.FTZ R94, R45.reuse, R62 ;  /* 0x0000003e2d5e7220 */ /* 0x040fe20000410000 */
[-C--:B------:R-:W-:Y:S01]  /*9380*/  FMUL.FTZ R93, R44, R59.reuse ;  /* 0x0000003b2c5d7220 */ /* 0x080fe20000410000 */
[----:B------:R-:W-:Y:S01]  /*9390*/  LOP3.LUT R46, R46, 0xffff0000, RZ, 0xc0, !PT ;  /* 0xffff00002e2e7812 */ /* 0x000fe200078ec0ff */
[----:B------:R-:W-:Y:S01]  /*93a0*/  FMUL.FTZ R45, R45, R88 ;  /* 0x000000582d2d7220 */ /* 0x000fe20000410000 */
[----:B------:R-:W-:Y:S01]  /*93b0*/  FFMA.FTZ R44, R40, R59, -R61 ;  /* 0x0000003b282c7223 */ /* 0x000fe2000001083d */
[C---:B------:R-:W-:Y:S01]  /*93c0*/  LOP3.LUT R89, R202.reuse, 0xffff0000, RZ, 0xc0, !PT ;  /* 0xffff0000ca597812 */ /* 0x040fe200078ec0ff */
[----:B------:R-:W-:Y:S02]  /*93d0*/  IMAD.U32 R61, R202, 0x10000, RZ ;  /* 0x00010000ca3d7824 */ /* 0x000fe400078e00ff */
[----:B------:R-:W-:Y:S01]  /*93e0*/  FFMA.FTZ R58, R43, R58, R182 ;  /* 0x0000003a2b3a7223 */ /* 0x000fe200000100b6 */
[C---:B------:R-:W-:Y:S01]  /*93f0*/  FFMA.FTZ R43, R41.reuse, R88, -R94 ;  /* 0x00000058292b7223 */ /* 0x040fe2000001085e */
[----:B------:R-:W-:Y:S01]  /*9400*/  LOP3.LUT R59, R198, 0xffff0000, RZ, 0xc0, !PT ;  /* 0xffff0000c63b7812 */ /* 0x000fe200078ec0ff */
[----:B------:R-:W-:Y:S01]  /*9410*/  FFMA.FTZ R41, R41, R62, R45 ;  /* 0x0000003e29297223 */ /* 0x000fe2000001002d */
[----:B------:R-:W-:Y:S01]  /*9420*/  FFMA.FTZ R40, R40, R47, R93 ;  /* 0x0000002f28287223 */ /* 0x000fe2000001005d */
[----:B------:R-:W-:-:S02]  /*9430*/  IMAD.U32 R45, R198, 0x10000, RZ ;  /* 0x00010000c62d7824 */ /* 0x000fc400078e00ff */
[----:B------:R-:W-:Y:S01]  /*9440*/  FMUL.FTZ R47, R42, R61 ;  /* 0x0000003d2a2f7220 */ /* 0x000fe20000410000 */
[C---:B------:R-:W-:Y:S01]  /*9450*/  FMUL.FTZ R93, R46.reuse, R89 ;  /* 0x000000592e5d7220 */ /* 0x040fe20000410000 */
[----:B------:R-:W-:Y:S01]  /*9460*/  FMUL.FTZ R62, R46, R59 ;  /* 0x0000003b2e3e7220 */ /* 0x000fe20000410000 */
[-C--:B------:R-:W-:Y:S01]  /*9470*/  FMUL.FTZ R42, R42, R45.reuse ;  /* 0x0000002d2a2a7220 */ /* 0x080fe20000410000 */
[----:B------:R-:W-:Y:S01]  /*9480*/  FFMA.FTZ R47, R90, R45, -R47 ;  /* 0x0000002d5a2f7223 */ /* 0x000fe2000001082f */
[C---:B------:R-:W-:Y:S01]  /*9490*/  FFMA.FTZ R46, R92.reuse, R59, -R93 ;  /* 0x0000003b5c2e7223 */ /* 0x040fe2000001085d */
[----:B------:R-:W-:Y:S01]  /*94a0*/  FFMA.FTZ R89, R92, R89, R62 ;  /* 0x000000595c597223 */ /* 0x000fe2000001003e */
[----:B------:R-:W-:Y:S01]  /*94b0*/  FFMA.FTZ R42, R90, R61, R42 ;  /* 0x0000003d5a2a7223 */ /* 0x000fe2000001002a */
[----:B------:R-:W-:Y:S02]  /*94c0*/  F2FP.BF16.F32.PACK_AB R55, R55, R56 ;  /* 0x000000383737723e */ /* 0x000fe400000010ff */
        /* <DEDUP_REMOVED lines=12> */
.L_x_6050:
[----:B------:R-:W-:Y:S05]  /*9590*/  BSYNC B2 ;  /* 0x0000000000027941 */ /* 0x000fea0003800000 */
.L_x_6049:
        /* <DEDUP_REMOVED lines=12> */
.L_x_6048:
[----:B------:R-:W-:Y:S05]  /*9660*/  BSYNC B1 ;  /* 0x0000000000017941 */ /* 0x000fea0003800000 */
.L_x_6047:
[----:B------:R-:W-:Y:S01]  /*9670*/  ISETP.GE.OR P4, PT, R224, R4, P0 ;  /* 0x00000004e000720c */ /* 0x000fe20000786670 */
[----:B------:R-:W-:-:S12]  /*9680*/  BSSY B1, `(.L_x_6051) ;  /* 0x000008a000017945 */ /* 0x000fd80003800000 */
[----:B------:R-:W-:Y:S05]  /*9690*/  @P4 BRA `(.L_x_6052) ;  /* 0x0000000800204947 */ /* 0x000fea0003800000 */
[----:B-1-34-:R-:W3:Y:S04]  /*96a0*/  LDL R40, [R1+0x70] ;  /* 0x0000700001287983 */ /* 0x01aee80000100800 */
        /* <DEDUP_REMOVED lines=35> */
[--C-:B------:R-:W-:Y:S01]  /*98e0*/  SHF.R.U32.HI R88, RZ, 0x10, R73.reuse ;  /* 0x00000010ff587819 */ /* 0x100fe20000011649 */
[----:B------:R-:W-:Y:S01]  /*98f0*/  IMAD.U32 R61, R47, 0x10000, RZ ;  /* 0x000100002f3d7824 */ /* 0x000fe200078e00ff */
[----:B------:R-:W-:Y:S01]  /*9900*/  SHF.R.U64 R90, R72, 0x10, R73 ;  /* 0x00000010485a7819 */ /* 0x000fe20000001249 */
[----:B------:R-:W-:Y:S01]  /*9910*/  IMAD.U32 R57, R43, 0x10000, RZ ;  /* 0x000100002b397824 */ /* 0x000fe200078e00ff */
[----:B------:R-:W-:Y:S02]  /*9920*/  SHF.R.U64 R72, R74, 0x10, R75 ;  /* 0x000000104a487819 */ /* 0x000fe4000000124b */
[----:B------:R-:W-:-:S02]  /*9930*/  PRMT R196, R196, 0x5410, R77 ;  /* 0x00005410c4c47816 */ /* 0x000fc4000000004d */
[----:B------:R-:W-:Y:S02]  /*9940*/  PRMT R189, R189, 0x5410, R88 ;  /* 0x00005410bdbd7816 */ /* 0x000fe40000000058 */
[--C-:B------:R-:W-:Y:S02]  /*9950*/  SHF.R.U64 R62, R78, 0x10, R79.reuse ;  /* 0x000000104e3e7819 */ /* 0x100fe4000000124f */
[----:B------:R-:W-:Y:S02]  /*9960*/  SHF.R.U32.HI R79, RZ, 0x10, R79 ;  /* 0x00000010ff4f7819 */ /* 0x000fe4000001164f */
[----:B------:R-:W-:Y:S01]  /*9970*/  PRMT R179, R179, 0x5410, R72 ;  /* 0x00005410b3b37816 */ /* 0x000fe20000000048 */
[----:B------:R-:W-:Y:S01]  /*9980*/  IMAD.U32 R72, R196, 0x10000, RZ ;  /* 0x00010000c4487824 */ /* 0x000fe200078e00ff */
[----:B------:R-:W-:Y:S02]  /*9990*/  SHF.R.U32.HI R75, RZ, 0x10, R75 ;  /* 0x00000010ff4b7819 */ /* 0x000fe4000001164b */
[----:B------:R-:W-:Y:S01]  /*99a0*/  PRMT R195, R195, 0x5410, R58 ;  /* 0x00005410c3c37816 */ /* 0x000fe2000000003a */
[----:B------:R-:W-:Y:S01]  /*99b0*/  IMAD.U32 R58, R189, 0x10000, RZ ;  /* 0x00010000bd3a7824 */ /* 0x000fe200078e00ff */
[----:B------:R-:W-:Y:S01]  /*99c0*/  PRMT R191, R191, 0x5410, R62 ;  /* 0x00005410bfbf7816 */ /* 0x000fe2000000003e */
[C---:B------:R-:W-:Y:S01]  /*99d0*/  FMUL.FTZ R62, R63.reuse, R72 ;  /* 0x000000483f3e7220 */ /* 0x040fe20000410000 */
[----:B------:R-:W-:Y:S01]  /*99e0*/  PRMT R194, R194, 0x5410, R79 ;  /* 0x00005410c2c27816 */ /* 0x000fe2000000004f */
[-C--:B------:R-:W-:Y:S01]  /*99f0*/  FMUL.FTZ R76, R63, R58.reuse ;  /* 0x0000003a3f4c7220 */ /* 0x080fe20000410000 */
        /* <DEDUP_REMOVED lines=13> */
[-C--:B------:R-:W-:Y:S01]  /*9ad0*/  FMUL.FTZ R61, R61, R62.reuse ;  /* 0x0000003e3d3d7220 */ /* 0x080fe20000410000 */
[----:B------:R-:W-:Y:S01]  /*9ae0*/  LOP3.LUT R56, R41, 0xffff0000, RZ, 0xc0, !PT ;  /* 0xffff000029387812 */ /* 0x000fe200078ec0ff */
[----:B------:R-:W-:Y:S01]  /*9af0*/  IMAD.U32 R45, R44, 0x10000, RZ ;  /* 0x000100002c2d7824 */ /* 0x000fe200078e00ff */
[----:B------:R-:W-:Y:S01]  /*9b00*/  PRMT R181, R181, 0x5410, R90 ;  /* 0x00005410b5b57816 */ /* 0x000fe2000000005a */
[----:B------:R-:W-:Y:S01]  /*9b10*/  FFMA.FTZ R60, R57, R62, -R60 ;  /* 0x0000003e393c7223 */ /* 0x000fe2000001083c */
[----:B------:R-:W-:Y:S01]  /*9b20*/  LOP3.LUT R55, R43, 0xffff0000, RZ, 0xc0, !PT ;  /* 0xffff00002b377812 */ /* 0x000fe200078ec0ff */
[----:B------:R-:W-:Y:S01]  /*9b30*/  FFMA.FTZ R57, R57, R74, R61 ;  /* 0x0000004a39397223 */ /* 0x000fe2000001003d */
[----:B------:R-:W-:Y:S01]  /*9b40*/  LOP3.LUT R180, R180, 0xffff0000, RZ, 0xc0, !PT ;  /* 0xffff0000b4b47812 */ /* 0x000fe200078ec0ff */
[----:B------:R-:W-:Y:S01]  /*9b50*/  FMUL.FTZ R74, R47, R194 ;  /* 0x000000c22f4a7220 */ /* 0x000fe20000410000 */
[----:B------:R-:W-:-:S02]  /*9b60*/  IMAD.U32 R72, R195, 0x10000, RZ ;  /* 0x00010000c3487824 */ /* 0x000fc400078e00ff */
[C---:B------:R-:W-:Y:S01]  /*9b70*/  FFMA.FTZ R63, R56.reuse, R63, -R75 ;  /* 0x0000003f383f7223 */ /* 0x040fe2000001084b */
[----:B------:R-:W-:Y:S02]  /*9b80*/  IMAD.U32 R62, R181, 0x10000, RZ ;  /* 0x00010000b53e7824 */ /* 0x000fe400078e00ff */
[----:B------:R-:W-:Y:S01]  /*9b90*/  FFMA.FTZ R56, R56, R73, R77 ;  /* 0x0000004938387223 */ /* 0x000fe2000001004d */
[----:B------:R-:W-:Y:S01]  /*9ba0*/  LOP3.LUT R44, R44, 0xffff0000, RZ, 0xc0, !PT ;  /* 0xffff00002c2c7812 */ /* 0x000fe200078ec0ff */
[-C--:B------:R-:W-:Y:S01]  /*9bb0*/  FMUL.FTZ R76, R47, R180.reuse ;  /* 0x000000b42f4c7220 */ /* 0x080fe20000410000 */
[----:B------:R-:W-:Y:S01]  /*9bc0*/  FFMA.FTZ R73, R55, R180, -R74 ;  /* 0x000000b437497223 */ /* 0x000fe2000001084a */
[----:B------:R-:W-:Y:S01]  /*9bd0*/  LOP3.LUT R195, R195, 0xffff0000, RZ, 0xc0, !PT ;  /* 0xffff0000c3c37812 */ /* 0x000fe200078ec0ff */
[----:B------:R-:W-:Y:S01]  /*9be0*/  FMUL.FTZ R74, R45, R72 ;  /* 0x000000482d4a7220 */ /* 0x000fe20000410000 */
[----:B------:R-:W-:Y:S01]  /*9bf0*/  LOP3.LUT R181, R181, 0xffff0000, RZ, 0xc0, !PT ;  /* 0xffff0000b5b57812 */ /* 0x000fe200078ec0ff */
[----:B------:R-:W-:-:S02]  /*9c00*/  IMAD.U32 R41, R40, 0x10000, RZ ;  /* 0x0001000028297824 */ /* 0x000fc400078e00ff */
[----:B------:R-:W-:Y:S01]  /*9c10*/  FMUL.FTZ R45, R45, R62 ;  /* 0x0000003e2d2d7220 */ /* 0x000fe20000410000 */
[----:B------:R-:W-:Y:S01]  /*9c20*/  FFMA.FTZ R76, R55, R194, R76 ;  /* 0x000000c2374c7223 */ /* 0x000fe2000001004c */
[C---:B------:R-:W-:Y:S01]  /*9c30*/  IMAD.U32 R43, R42.reuse, 0x10000, RZ ;  /* 0x000100002a2b7824 */ /* 0x040fe200078e00ff */
[----:B------:R-:W-:Y:S01]  /*9c40*/  LOP3.LUT R54, R42, 0xffff0000, RZ, 0xc0, !PT ;  /* 0xffff00002a367812 */ /* 0x000fe200078ec0ff */
[C---:B------:R-:W-:Y:S01]  /*9c50*/  FMUL.FTZ R47, R44.reuse, R195 ;  /* 0x000000c32c2f7220 */ /* 0x040fe20000410000 */
[-C--:B------:R-:W-:Y:S01]  /*9c60*/  FMUL.FTZ R55, R44, R181.reuse ;  /* 0x000000b52c377220 */ /* 0x080fe20000410000 */
[----:B------:R-:W-:Y:S01]  /*9c70*/  LOP3.LUT R40, R40, 0xffff0000, RZ, 0xc0, !PT ;  /* 0xffff000028287812 */ /* 0x000fe200078ec0ff */
[C---:B------:R-:W-:Y:S02]  /*9c80*/  IMAD.U32 R42, R46.reuse, 0x10000, RZ ;  /* 0x000100002e2a7824 */ /* 0x040fe400078e00ff */
[C---:B------:R-:W-:Y:S01]  /*9c90*/  FFMA.FTZ R74, R41.reuse, R62, -R74 ;  /* 0x0000003e294a7223 */ /* 0x040fe2000001084a */
[----:B------:R-:W-:Y:S01]  /*9ca0*/  FFMA.FTZ R45, R41, R72, R45 ;  /* 0x00000048292d7223 */ /* 0x000fe2000001002d */
[----:B------:R-:W-:Y:S01]  /*9cb0*/  IMAD.U32 R44, R191, 0x10000, RZ ;  /* 0x00010000bf2c7824 */ /* 0x000fe200078e00ff */
[----:B------:R-:W-:Y:S01]  /*9cc0*/  LOP3.LUT R46, R46, 0xffff0000, RZ, 0xc0, !PT ;  /* 0xffff00002e2e7812 */ /* 0x000fe200078ec0ff */
[----:B------:R-:W-:Y:S01]  /*9cd0*/  IMAD.U32 R41, R179, 0x10000, RZ ;  /* 0x00010000b3297824 */ /* 0x000fe200078e00ff */
[----:B------:R-:W-:Y:S01]  /*9ce0*/  LOP3.LUT R191, R191, 0xffff0000, RZ, 0xc0, !PT ;  /* 0xffff0000bfbf7812 */ /* 0x000fe200078ec0ff */
[C---:B------:R-:W-:Y:S01]  /*9cf0*/  FFMA.FTZ R47, R40.reuse, R181, -R47 ;  /* 0x000000b5282f7223 */ /* 0x040fe2000001082f */
        /* <DEDUP_REMOVED lines=21> */
.L_x_6054:
[----:B------:R-:W-:Y:S05]  /*9e50*/  BSYNC B2 ;  /* 0x0000000000027941 */ /* 0x000fea0003800000 */
.L_x_6053:
        /* <DEDUP_REMOVED lines=12> */
.L_x_6052:
[----:B------:R-:W-:Y:S05]  /*9f20*/  BSYNC B1 ;  /* 0x0000000000017941 */ /* 0x000fea0003800000 */
.L_x_6051:
[----:B------:R-:W-:Y:S01]  /*9f30*/  ISETP.GE.OR P4, PT, R225, R4, P0 ;  /* 0x00000004e100720c */ /* 0x000fe20000786670 */
[----:B------:R-:W-:-:S12]  /*9f40*/  BSSY B1, `(.L_x_6055) ;  /* 0x0000086000017945 */ /* 0x000fd80003800000 */
[----:B------:R-:W-:Y:S05]  /*9f50*/  @P4 BRA `(.L_x_6056) ;  /* 0x0000000800104947 */ /* 0x000fea0003800000 */
[----:B-1-34-:R-:W3:Y:S04]  /*9f60*/  LDL R40, [R1] ;  /* 0x0000000001287983 */ /* 0x01aee80000100800 */
[----:B------:R-:W4:Y:S04]  /*9f70*/  LDL R43, [R1+0x44] ;  /* 0x00004400012b7983 */ /* 0x000f280000100800 */
[----:B------:R-:W5:Y:S01]  /*9f80*/  LDL R42, [R1+0x6c] ;  /* 0x00006c00012a7983 */ /* 0x000f620000100800 */
[----:B--2---:R-:W-:Y:S01]  /*9f90*/  IMAD.WIDE.U32 R48, R225, R134, R132 ;  /* 0x00000086e1307225 */ /* 0x004fe200078e0084 */
[----:B------:R-:W-:Y:S02]  /*9fa0*/  BSSY B2, `(.L_x_6057) ;  /* 0x0000073000027945 */ /* 0x000fe40003800000 */
[----:B------:R-:W-:-:S02]  /*9fb0*/  IADD3 R50, P4, P5, R98, R48, R20 ;  /* 0x0000003062327210 */ /* 0x000fc40007d9e014 */
[----:B---3--:R-:W-:Y:S01]  /*9fc0*/  LOP3.LUT P6, RZ, R40, 0x1, RZ, 0xc0, !PT ;  /* 0x0000000128ff7812 */ /* 0x008fe200078cc0ff */
[----:B------:R-:W-:-:S04]  /*9fd0*/  IMAD R40, R146, R134, RZ ;  /* 0x0000008692287224 */ /* 0x000fc800078e02ff */
[----:B------:R-:W-:Y:S01]  /*9fe0*/  IMAD R41, R225, R135, R40 ;  /* 0x00000087e1297224 */ /* 0x000fe200078e0228 */
[----:B------:R-:W-:-:S03]  /*9ff0*/  SEL R40, R97, R153, !P6 ;  /* 0x0000009961287207 */ /* 0x000fc60007000000 */
[----:B------:R-:W-:Y:S01]  /*a000*/  IMAD.IADD R52, R49, 0x1, R41 ;  /* 0x0000000131347824 */ /* 0x000fe200078e0229 */
[----:B------:R-:W-:-:S04]  /*a010*/  SHF.R.S32.HI R41, RZ, 0x1f, R40 ;  /* 0x0000001fff297819 */ /* 0x000fc80000011428 */
[----:B------:R-:W-:Y:S02]  /*a020*/  LEA.HI R41, R41, R40, RZ, 0x4 ;  /* 0x0000002829297211 */ /* 0x000fe400078f20ff */
[----:B------:R-:W-:Y:S02]  /*a030*/  IADD3.X R51, R15, R52, R9, P4, P5 ;  /* 0x000000340f337210 */ /* 0x000fe400027ea409 */
[----:B------:R-:W-:-:S04]  /*a040*/  LEA.HI.SX32 R41, R41, R10, 0x1c ;  /* 0x0000000a29297211 */ /* 0x000fc800078fe2ff */
[----:B------:R-:W-:Y:S01]  /*a050*/  SHF.R.S32.HI R40, RZ, 0x1f, R41 ;  /* 0x0000001fff287819 */ /* 0x000fe20000011429 */
[----:B------:R-:W-:-:S03]  /*a060*/  IMAD.SHL.U32 R53, R41, 0x8, RZ ;  /* 0x0000000829357824 */ /* 0x000fc600078e00ff */
[----:B------:R-:W-:Y:S02]  /*a070*/  LEA.HI R40, R40, R41, RZ, 0x3 ;  /* 0x0000002928287211 */ /* 0x000fe400078f18ff */
[----:B----4-:R-:W-:Y:S02]  /*a080*/  LOP3.LUT R41, R43, 0x38, R53, 0xf8, !PT ;  /* 0x000000382b297812 */ /* 0x010fe400078ef835 */
[----:B------:R-:W-:Y:S02]  /*a090*/  SHF.R.S32.HI R40, RZ, 0x3, R40 ;  /* 0x00000003ff287819 */ /* 0x000fe40000011428 */
[----:B------:R-:W-:-:S03]  /*a0a0*/  LOP3.LUT R41, R41, R138, RZ, 0x3c, !PT ;  /* 0x0000008a29297212 */ /* 0x000fc600078e3cff */
[----:B-----5:R-:W-:-:S04]  /*a0b0*/  IMAD R40, R40, 0x2c00, R42 ;  /* 0x00002c0028287824 */ /* 0x020fc800078e022a */
[----:B------:R-:W-:Y:S02]  /*a0c0*/  IMAD.IADD R43, R40, 0x1, R41 ;  /* 0x00000001282b7824 */ /* 0x000fe400078e0229 */
[C---:B------:R-:W-:Y:S02]  /*a0d0*/  IMAD R41, R220.reuse, 0x5800, R148 ;  /* 0x00005800dc297824 */ /* 0x040fe400078e0294 */
[----:B------:R-:W-:Y:S02]  /*a0e0*/  IMAD R43, R220, 0x5800, R43 ;  /* 0x00005800dc2b7824 */ /* 0x000fe400078e022b */
[--C-:B------:R-:W-:Y:S02]  /*a0f0*/  IMAD R41, R41, 0x2, R2.reuse ;  /* 0x0000000229297824 */ /* 0x100fe400078e0202 */
[----:B------:R-:W-:-:S04]  /*a100*/  IMAD R44, R43, 0x2, R2 ;  /* 0x000000022b2c7824 */ /* 0x000fc800078e0202 */
[----:B------:R-:W1:Y:S04]  /*a110*/  LDS.128 R40, [R41+0x1e400] ;  /* 0x01e4000029287984 */ /* 0x000e680000000c00 */
[----:B------:R-:W2:Y:S01]  /*a120*/  LDS.128 R44, [R44+0x1e400] ;  /* 0x01e400002c2c7984 */ /* 0x000ea20000000c00 */
[----:B------:R-:W-:Y:S05]  /*a130*/  @P3 BRA `(.L_x_6058) ;  /* 0x0000000400643947 */ /* 0x000fea0003800000 */
[----:B------:R-:W-:Y:S01]  /*a140*/  SHF.R.U64 R72, R66, 0x10, R67 ;  /* 0x0000001042487819 */ /* 0x000fe20000001243 */
[----:B--2---:R-:W-:Y:S01]  /*a150*/  IMAD.U32 R60, R45, 0x10000, RZ ;  /* 0x000100002d3c7824 */ /* 0x004fe200078e00ff */
[----:B------:R-:W-:Y:S01]  /*a160*/  SHF.R.U64 R74, R64, 0x10, R65 ;  /* 0x00000010404a7819 */ /* 0x000fe20000001241 */
[----:B------:R-:W-:Y:S01]  /*a170*/  IMAD.U32 R62, R47, 0x10000, RZ ;  /* 0x000100002f3e7824 */ /* 0x000fe200078e00ff */
[----:B------:R-:W-:Y:S01]  /*a180*/  SHF.R.U64 R66, R68, 0x10, R69 ;  /* 0x0000001044427819 */ /* 0x000fe20000001245 */
[----:B-1----:R-:W-:Y:S01]  /*a190*/  IMAD.U32 R57, R41, 0x10000, RZ ;  /* 0x0001000029397824 */ /* 0x002fe200078e00ff */
[----:B------:R-:W-:Y:S01]  /*a1a0*/  SHF.R.U32.HI R65, RZ, 0x10, R65 ;  /* 0x00000010ff417819 */ /* 0x000fe20000011641 */
[----:B------:R-:W-:Y:S01]  /*a1b0*/  IMAD.U32 R59, R43, 0x10000, RZ ;  /* 0x000100002b3b7824 */ /* 0x000fe200078e00ff */
[----:B------:R-:W-:Y:S01]  /*a1c0*/  SHF.R.U32.HI R69, RZ, 0x10, R69 ;  /* 0x00000010ff457819 */ /* 0x000fe20000011645 */
[----:B------:R-:W-:Y:S01]  /*a1d0*/  IMAD.U32 R55, R44, 0x10000, RZ ;  /* 0x000100002c377824 */ /* 0x000fe200078e00ff */
[----:B------:R-:W-:Y:S01]  /*a1e0*/  PRMT R174, R174, 0x5410, R65 ;  /* 0x00005410aeae7816 */ /* 0x000fe20000000041 */
[----:B------:R-:W-:Y:S01]  /*a1f0*/  IMAD.U32 R54, R40, 0x10000, RZ ;  /* 0x0001000028367824 */ /* 0x000fe200078e00ff */
[----:B------:R-:W-:-:S02]  /*a200*/  PRMT R178, R178, 0x5410, R69 ;  /* 0x00005410b2b27816 */ /* 0x000fc40000000045 */
[----:B------:R-:W-:Y:S02]  /*a210*/  SHF.R.U64 R64, R70, 0x10, R71 ;  /* 0x0000001046407819 */ /* 0x000fe40000001247 */
[----:B------:R-:W-:Y:S01]  /*a220*/  LOP3.LUT R61, R45, 0xffff0000, RZ, 0xc0, !PT ;  /* 0xffff00002d3d7812 */ /* 0x000fe200078ec0ff */
[----:B------:R-:W-:Y:S01]  /*a230*/  IMAD.U32 R45, R174, 0x10000, RZ ;  /* 0x00010000ae2d7824 */ /* 0x000fe200078e00ff */
[----:B------:R-:W-:Y:S01]  /*a240*/  LOP3.LUT R63, R47, 0xffff0000, RZ, 0xc0, !PT ;  /* 0xffff00002f3f7812 */ /* 0x000fe200078ec0ff */
[----:B------:R-:W-:Y:S01]  /*a250*/  IMAD.U32 R47, R178, 0x10000, RZ ;  /* 0x00010000b22f7824 */ /* 0x000fe200078e00ff */
[----:B------:R-:W-:Y:S02]  /*a260*/  SHF.R.U32.HI R67, RZ, 0x10, R67 ;  /* 0x00000010ff437819 */ /* 0x000fe40000011643 */
[----:B------:R-:W-:Y:S02]  /*a270*/  SHF.R.U32.HI R71, RZ, 0x10, R71 ;  /* 0x00000010ff477819 */ /* 0x000fe40000011647 */
[----:B------:R-:W-:Y:S01]  /*a280*/  PRMT R171, R171, 0x5410, R66 ;  /* 0x00005410abab7816 */ /* 0x000fe20000000042 */
[C---:B------:R-:W-:Y:S01]  /*a290*/  FMUL.FTZ R66, R60.reuse, R45 ;  /* 0x0000002d3c427220 */ /* 0x040fe20000410000 */
[----:B------:R-:W-:Y:S01]  /*a2a0*/  PRMT R173, R173, 0x5410, R64 ;  /* 0x00005410adad7816 */ /* 0x000fe20000000040 */
[-C--:B------:R-:W-:Y:S01]  /*a2b0*/  FMUL.FTZ R64, R60, R47.reuse ;  /* 0x0000002f3c407220 */ /* 0x080fe20000410000 */
[----:B------:R-:W-:Y:S01]  /*a2c0*/  LOP3.LUT R178, R178, 0xffff0000, RZ, 0xc0, !PT ;  /* 0xffff0000b2b27812 */ /* 0x000fe200078ec0ff */
[C---:B------:R-:W-:Y:S01]  /*a2d0*/  FFMA.FTZ R47, R57.reuse, R47, R66 ;  /* 0x0000002f392f7223 */ /* 0x040fe20000010042 */
[----:B------:R-:W-:Y:S01]  /*a2e0*/  PRMT R176, R176, 0x5410, R67 ;  /* 0x00005410b0b07816 */ /* 0x000fe20000000043 */
[----:B------:R-:W-:Y:S01]  /*a2f0*/  FFMA.FTZ R45, R57, R45, -R64 ;  /* 0x0000002d392d7223 */ /* 0x000fe20000010840 */
[----:B------:R-:W-:Y:S01]  /*a300*/  PRMT R172, R172, 0x5410, R71 ;  /* 0x00005410acac7816 */ /* 0x000fe20000000047 */
[----:B------:R-:W-:Y:S01]  /*a310*/  FMUL.FTZ R65, R61, R178 ;  /* 0x000000b23d417220 */ /* 0x000fe20000410000 */
[----:B------:R-:W-:Y:S01]  /*a320*/  LOP3.LUT R174, R174, 0xffff0000, RZ, 0xc0, !PT ;  /* 0xffff0000aeae7812 */ /* 0x000fe200078ec0ff */
[----:B------:R-:W-:Y:S01]  /*a330*/  IMAD.U32 R57, R176, 0x10000, RZ ;  /* 0x00010000b0397824 */ /* 0x000fe200078e00ff */
[----:B------:R-:W-:Y:S01]  /*a340*/  LOP3.LUT R58, R41, 0xffff0000, RZ, 0xc0, !PT ;  /* 0xffff0000293a7812 */ /* 0x000fe200078ec0ff */
[C---:B------:R-:W-:Y:S01]  /*a350*/  IMAD.U32 R60, R172.reuse, 0x10000, RZ ;  /* 0x00010000ac3c7824 */ /* 0x040fe200078e00ff */
[----:B------:R-:W-:Y:S01]  /*a360*/  LOP3.LUT R172, R172, 0xffff0000, RZ, 0xc0, !PT ;  /* 0xffff0000acac7812 */ /* 0x000fe200078ec0ff */
[-C--:B------:R-:W-:Y:S01]  /*a370*/  FMUL.FTZ R61, R61, R174.reuse ;  /* 0x000000ae3d3d7220 */ /* 0x080fe20000410000 */
[----:B------:R-:W-:Y:S01]  /*a380*/  PRMT R175, R175, 0x5410, R74 ;  /* 0x00005410afaf7816 */ /* 0x000fe2000000004a */
[----:B------:R-:W-:Y:S01]  /*a390*/  FFMA.FTZ R174, R58, R174, -R65 ;  /* 0x000000ae3aae7223 */ /* 0x000fe20000010841 */
[C---:B------:R-:W-:Y:S01]  /*a3a0*/  FMUL.FTZ R64, R62.reuse, R60 ;  /* 0x0000003c3e407220 */ /* 0x040fe20000410000 */
[-C--:B------:R-:W-:Y:S01]  /*a3b0*/  FMUL.FTZ R65, R62, R57.reuse ;  /* 0x000000393e417220 */ /* 0x080fe20000410000 */
        /* <DEDUP_REMOVED lines=8> */
[----:B------:R-:W-:Y:S02]  /*a440*/  IMAD.U32 R57, R175, 0x10000, RZ ;  /* 0x00010000af397824 */ /* 0x000fe400078e00ff */
[----:B------:R-:W-:Y:S01]  /*a450*/  FFMA.FTZ R63, R56, R176, -R59 ;  /* 0x000000b0383f7223 */ /* 0x000fe2000001083b */
[----:B------:R-:W-:Y:S01]  /*a460*/  LOP3.LUT R44, R44, 0xffff0000, RZ, 0xc0, !PT ;  /* 0xffff00002c2c7812 */ /* 0x000fe200078ec0ff */
[----:B------:R-:W-:Y:S01]  /*a470*/  FMUL.FTZ R59, R55, R58 ;  /* 0x0000003a373b7220 */ /* 0x000fe20000410000 */
[----:B------:R-:W-:Y:S01]  /*a480*/  LOP3.LUT R171, R171, 0xffff0000, RZ, 0xc0, !PT ;  /* 0xffff0000abab7812 */ /* 0x000fe200078ec0ff */
[----:B------:R-:W-:Y:S01]  /*a490*/  FMUL.FTZ R55, R55, R57 ;  /* 0x0000003937377220 */ /* 0x000fe20000410000 */
[----:B------:R-:W-:Y:S01]  /*a4a0*/  LOP3.LUT R175, R175, 0xffff0000, RZ, 0xc0, !PT ;  /* 0xffff0000afaf7812 */ /* 0x000fe200078ec0ff */
[----:B------:R-:W-:Y:S01]  /*a4b0*/  FFMA.FTZ R172, R56, R172, R61 ;  /* 0x000000ac38ac7223 */ /* 0x000fe2000001003d */
[----:B------:R-:W-:Y:S01]  /*a4c0*/  PRMT R177, R177, 0x5410, R72 ;  /* 0x00005410b1b17816 */ /* 0x000fe20000000048 */
[----:B------:R-:W-:Y:S01]  /*a4d0*/  IMAD.U32 R41, R42, 0x10000, RZ ;  /* 0x000100002a297824 */ /* 0x000fe200078e00ff */
[----:B------:R-:W-:Y:S01]  /*a4e0*/  LOP3.LUT R40, R40, 0xffff0000, RZ, 0xc0, !PT ;  /* 0xffff000028287812 */ /* 0x000fe200078ec0ff */
[----:B------:R-:W-:Y:S01]  /*a4f0*/  FMUL.FTZ R61, R44, R171 ;  /* 0x000000ab2c3d7220 */ /* 0x000fe20000410000 */
[----:B------:R-:W-:Y:S01]  /*a500*/  LOP3.LUT R43, R42, 0xffff0000, RZ, 0xc0, !PT ;  /* 0xffff00002a2b7812 */ /* 0x000fe200078ec0ff */
[C---:B------:R-:W-:Y:S01]  /*a510*/  FFMA.FTZ R59, R54.reuse, R57, -R59 ;  /* 0x00000039363b7223 */ /* 0x040fe2000001083b */
[----:B------:R-:W-:Y:S01]  /*a520*/  FFMA.FTZ R55, R54, R58, R55 ;  /* 0x0000003a36377223 */ /* 0x000fe20000010037 */
[----:B------:R-:W-:-:S02]  /*a530*/  IMAD.U32 R42, R46, 0x10000, RZ ;  /* 0x000100002e2a7824 */ /* 0x000fc400078e00ff */
        /* <DEDUP_REMOVED lines=24> */
[----:B------:R-:W-:-:S07]  /*a6c0*/  F2FP.BF16.F32.PACK_AB R46, R46, R57 ;  /* 0x000000392e2e723e */ /* 0x000fce00000010ff */
.L_x_6058:
[----:B------:R-:W-:Y:S05]  /*a6d0*/  BSYNC B2 ;  /* 0x0000000000027941 */ /* 0x000fea0003800000 */
.L_x_6057:
        /* <DEDUP_REMOVED lines=12> */
.L_x_6056:
[----:B------:R-:W-:Y:S05]  /*a7a0*/  BSYNC B1 ;  /* 0x0000000000017941 */ /* 0x000fea0003800000 */
.L_x_6055:
[C---:B------:R-:W-:Y:S01]  /*a7b0*/  ISETP.GE.OR P4, PT, R226.reuse, R4, P0 ;  /* 0x00000004e200720c */ /* 0x040fe20000786670 */
[-C--:B-1234-:R-:W-:Y:S02]  /*a7c0*/  IMAD R40, R145, R134.reuse, RZ ;  /* 0x0000008691287224 */ /* 0x09efe400078e02ff */
[----:B------:R-:W-:-:S04]  /*a7d0*/  IMAD.WIDE.U32 R132, R226, R134, R132 ;  /* 0x00000086e2847225 */ /* 0x000fc800078e0084 */
[----:B------:R-:W-:-:S06]  /*a7e0*/  IMAD R135, R226, R135, R40 ;  /* 0x00000087e2877224 */ /* 0x000fcc00078e0228 */
[----:B------:R-:W-:Y:S05]  /*a7f0*/  @P4 BRA `(.L_x_6025) ;  /* 0x0000001000684947 */ /* 0x000fea0003800000 */
[----:B------:R-:W2:Y:S01]  /*a800*/  LDL R41, [R1] ;  /* 0x0000000001297983 */ /* 0x000ea20000100800 */
[----:B------:R-:W1:Y:S03]  /*a810*/  LDC.64 R48, c[0x0][0x2d8] ;  /* 0x0000b600ff307b82 */ /* 0x000e660000000a00 */
[----:B------:R-:W3:Y:S04]  /*a820*/  LDL R43, [R1+0x40] ;  /* 0x00004000012b7983 */ /* 0x000ee80000100800 */
[----:B------:R-:W4:Y:S01]  /*a830*/  LDL R42, [R1+0x68] ;  /* 0x00006800012a7983 */ /* 0x000f220000100800 */
[----:B------:R-:W-:Y:S01]  /*a840*/  IMAD.IADD R52, R133, 0x1, R135 ;  /* 0x0000000185347824 */ /* 0x000fe200078e0287 */
[----:B------:R-:W-:Y:S01]  /*a850*/  IADD3 R40, P4, P5, R98, R132, R20 ;  /* 0x0000008462287210 */ /* 0x000fe20007d9e014 */
[----:B------:R-:W-:Y:S01]  /*a860*/  BSSY B1, `(.L_x_6059) ;  /* 0x0000074000017945 */ /* 0x000fe20003800000 */
[----:B--2---:R-:W-:-:S02]  /*a870*/  LOP3.LUT P6, RZ, R41, 0x1, RZ, 0xc0, !PT ;  /* 0x0000000129ff7812 */ /* 0x004fc400078cc0ff */
[----:B------:R-:W-:Y:S02]  /*a880*/  IADD3.X R41, R15, R52, R9, P4, P5 ;  /* 0x000000340f297210 */ /* 0x000fe400027ea409 */
[C---:B-1----:R-:W-:Y:S02]  /*a890*/  LEA R50, P4, R40.reuse, R48, 0x1 ;  /* 0x0000003028327211 */ /* 0x042fe400078808ff */
[----:B------:R-:W-:Y:S02]  /*a8a0*/  SEL R153, R97, R153, !P6 ;  /* 0x0000009961997207 */ /* 0x000fe40007000000 */
[----:B------:R-:W-:Y:S02]  /*a8b0*/  LEA.HI.X R51, R40, R49, R41, 0x1, P4 ;  /* 0x0000003128337211 */ /* 0x000fe400020f0c29 */
[----:B------:R-:W-:-:S04]  /*a8c0*/  SHF.R.S32.HI R40, RZ, 0x1f, R153 ;  /* 0x0000001fff287819 */ /* 0x000fc80000011499 */
[----:B------:R-:W-:-:S04]  /*a8d0*/  LEA.HI R153, R40, R153, RZ, 0x4 ;  /* 0x0000009928997211 */ /* 0x000fc800078f20ff */
[----:B------:R-:W-:-:S04]  /*a8e0*/  LEA.HI.SX32 R153, R153, R10, 0x1c ;  /* 0x0000000a99997211 */ /* 0x000fc800078fe2ff */
[----:B------:R-:W-:Y:S01]  /*a8f0*/  SHF.R.S32.HI R40, RZ, 0x1f, R153 ;  /* 0x0000001fff287819 */ /* 0x000fe20000011499 */
[----:B------:R-:W-:-:S03]  /*a900*/  IMAD.SHL.U32 R53, R153, 0x8, RZ ;  /* 0x0000000899357824 */ /* 0x000fc600078e00ff */
[----:B------:R-:W-:-:S04]  /*a910*/  LEA.HI R40, R40, R153, RZ, 0x3 ;  /* 0x0000009928287211 */ /* 0x000fc800078f18ff */
[----:B------:R-:W-:Y:S02]  /*a920*/  SHF.R.S32.HI R41, RZ, 0x3, R40 ;  /* 0x00000003ff297819 */ /* 0x000fe40000011428 */
[----:B---3--:R-:W-:-:S03]  /*a930*/  LOP3.LUT R40, R43, 0x38, R53, 0xf8, !PT ;  /* 0x000000382b287812 */ /* 0x008fc600078ef835 */
[----:B----4-:R-:W-:Y:S01]  /*a940*/  IMAD R41, R41, 0x2c00, R42 ;  /* 0x00002c0029297824 */ /* 0x010fe200078e022a */
        /* <DEDUP_REMOVED lines=12> */
[----:B-1----:R-:W-:Y:S01]  /*aa10*/  IMAD.U32 R55, R41, 0x10000, RZ ;  /* 0x0001000029377824 */ /* 0x002fe200078e00ff */
[----:B------:R-:W-:Y:S01]  /*aa20*/  SHF.R.U32.HI R85, RZ, 0x10, R85 ;  /* 0x00000010ff557819 */ /* 0x000fe20000011655 */
[----:B------:R-:W-:Y:S01]  /*aa30*/  IMAD.U32 R60, R47, 0x10000, RZ ;  /* 0x000100002f3c7824 */ /* 0x000fe200078e00ff */
[----:B------:R-:W-:Y:S01]  /*aa40*/  SHF.R.U32.HI R81, RZ, 0x10, R81 ;  /* 0x00000010ff517819 */ /* 0x000fe20000011651 */
[----:B------:R-:W-:Y:S01]  /*aa50*/  IMAD.U32 R54, R40, 0x10000, RZ ;  /* 0x0001000028367824 */ /* 0x000fe200078e00ff */
[----:B------:R-:W-:Y:S02]  /*aa60*/  PRMT R170, R170, 0x5410, R85 ;  /* 0x00005410aaaa7816 */ /* 0x000fe40000000055 */
[----:B------:R-:W-:-:S02]  /*aa70*/  SHF.R.U64 R64, R86, 0x10, R87 ;  /* 0x0000001056407819 */ /* 0x000fc40000001257 */
[----:B------:R-:W-:Y:S01]  /*aa80*/  PRMT R166, R166, 0x5410, R81 ;  /* 0x00005410a6a67816 */ /* 0x000fe20000000051 */
[----:B------:R-:W-:Y:S01]  /*aa90*/  IMAD.U32 R63, R170, 0x10000, RZ ;  /* 0x00010000aa3f7824 */ /* 0x000fe200078e00ff */
[----:B------:R-:W-:Y:S02]  /*aaa0*/  SHF.R.U32.HI R87, RZ, 0x10, R87 ;  /* 0x00000010ff577819 */ /* 0x000fe40000011657 */
[--C-:B------:R-:W-:Y:S02]  /*aab0*/  SHF.R.U64 R66, R82, 0x10, R83.reuse ;  /* 0x0000001052427819 */ /* 0x100fe40000001253 */
[----:B------:R-:W-:Y:S01]  /*aac0*/  PRMT R169, R169, 0x5410, R62 ;  /* 0x00005410a9a97816 */ /* 0x000fe2000000003e */
[----:B------:R-:W-:Y:S01]  /*aad0*/  IMAD.U32 R62, R166, 0x10000, RZ ;  /* 0x00010000a63e7824 */ /* 0x000fe200078e00ff */
[----:B------:R-:W-:Y:S02]  /*aae0*/  SHF.R.U32.HI R83, RZ, 0x10, R83 ;  /* 0x00000010ff537819 */ /* 0x000fe40000011653 */
[----:B------:R-:W-:-:S02]  /*aaf0*/  PRMT R168, R168, 0x5410, R87 ;  /* 0x00005410a8a87816 */ /* 0x000fc40000000057 */
[----:B------:R-:W-:Y:S01]  /*ab00*/  PRMT R167, R167, 0x5410, R64 ;  /* 0x00005410a7a77816 */ /* 0x000fe20000000040 */
[-C--:B------:R-:W-:Y:S01]  /*ab10*/  FMUL.FTZ R64, R58, R63.reuse ;  /* 0x0000003f3a407220 */ /* 0x080fe20000410000 */
[----:B------:R-:W-:Y:S01]  /*ab20*/  PRMT R164, R164, 0x5410, R83 ;  /* 0x00005410a4a47816 */ /* 0x000fe20000000053 */
        /* <DEDUP_REMOVED lines=8> */
[----:B------:R-:W-:Y:S01]  /*abb0*/  LOP3.LUT R166, R166, 0xffff0000, RZ, 0xc0, !PT ;  /* 0xffff0000a6a67812 */ /* 0x000fe200078ec0ff */
[----:B------:R-:W-:-:S02]  /*abc0*/  IMAD.U32 R44, R43, 0x10000, RZ ;  /* 0x000100002b2c7824 */ /* 0x000fc400078e00ff */
[----:B------:R-:W-:Y:S01]  /*abd0*/  FMUL.FTZ R69, R60, R65 ;  /* 0x000000413c457220 */ /* 0x000fe20000410000 */
[----:B------:R-:W-:Y:S01]  /*abe0*/  IMAD.U32 R55, R164, 0x10000, RZ ;  /* 0x00010000a4377824 */ /* 0x000fe200078e00ff */
[----:B------:R-:W-:Y:S01]  /*abf0*/  LOP3.LUT R56, R41, 0xffff0000, RZ, 0xc0, !PT ;  /* 0xffff000029387812 */ /* 0x000fe200078ec0ff */
[----:B------:R-:W-:Y:S01]  /*ac00*/  FMUL.FTZ R67, R59, R170 ;  /* 0x000000aa3b437220 */ /* 0x000fe20000410000 */
[----:B------:R-:W-:Y:S01]  /*ac10*/  PRMT R165, R165, 0x5410, R68 ;  /* 0x00005410a5a57816 */ /* 0x000fe20000000044 */
[----:B------:R-:W-:Y:S01]  /*ac20*/  FMUL.FTZ R59, R59, R166 ;  /* 0x000000a63b3b7220 */ /* 0x000fe20000410000 */
[-C--:B------:R-:W-:Y:S01]  /*ac30*/  FMUL.FTZ R60, R60, R55.reuse ;  /* 0x000000373c3c7220 */ /* 0x080fe20000410000 */
[----:B------:R-:W-:Y:S01]  /*ac40*/  FFMA.FTZ R69, R44, R55, -R69 ;  /* 0x000000372c457223 */ /* 0x000fe20000010845 */
[----:B------:R-:W-:Y:S01]  /*ac50*/  LOP3.LUT R61, R47, 0xffff0000, RZ, 0xc0, !PT ;  /* 0xffff00002f3d7812 */ /* 0x000fe200078ec0ff */
[----:B------:R-:W-:Y:S01]  /*ac60*/  IMAD.U32 R55, R169, 0x10000, RZ ;  /* 0x00010000a9377824 */ /* 0x000fe200078e00ff */
[----:B------:R-:W-:Y:S01]  /*ac70*/  LOP3.LUT R168, R168, 0xffff0000, RZ, 0xc0, !PT ;  /* 0xffff0000a8a87812 */ /* 0x000fe200078ec0ff */
[----:B------:R-:W-:Y:S01]  /*ac80*/  FFMA.FTZ R170, R56, R170, R59 ;  /* 0x000000aa38aa7223 */ /* 0x000fe2000001003b */
[----:B------:R-:W-:Y:S01]  /*ac90*/  LOP3.LUT R164, R164, 0xffff0000, RZ, 0xc0, !PT ;  /* 0xffff0000a4a47812 */ /* 0x000fe200078ec0ff */
[----:B------:R-:W-:Y:S01]  /*aca0*/  FFMA.FTZ R65, R44, R65, R60 ;  /* 0x000000412c417223 */ /* 0x000fe2000001003c */
[----:B------:R-:W-:Y:S01]  /*acb0*/  LOP3.LUT R43, R43, 0xffff0000, RZ, 0xc0, !PT ;  /* 0xffff00002b2b7812 */ /* 0x000fe200078ec0ff */
[----:B------:R-:W-:Y:S01]  /*acc0*/  FFMA.FTZ R67, R56, R166, -R67 ;  /* 0x000000a638437223 */ /* 0x000fe20000010843 */
[----:B------:R-:W-:-:S02]  /*acd0*/  IMAD.U32 R44, R165, 0x10000, RZ ;  /* 0x00010000a52c7824 */ /* 0x000fc400078e00ff */
[-C--:B------:R-:W-:Y:S01]  /*ace0*/  FMUL.FTZ R59, R45, R55.reuse ;  /* 0x000000372d3b7220 */ /* 0x080fe20000410000 */
[----:B------:R-:W-:Y:S01]  /*acf0*/  PRMT R163, R163, 0x5410, R66 ;  /* 0x00005410a3a37816 */ /* 0x000fe20000000042 */
[C---:B------:R-:W-:Y:S01]  /*ad00*/  FMUL.FTZ R56, R61.reuse, R168 ;  /* 0x000000a83d387220 */ /* 0x040fe20000410000 */
[----:B------:R-:W-:Y:S01]  /*ad10*/  FMUL.FTZ R62, R61, R164 ;  /* 0x000000a43d3e7220 */ /* 0x000fe20000410000 */
[----:B------:R-:W-:Y:S01]  /*ad20*/  LOP3.LUT R58, R169, 0xffff0000, RZ, 0xc0, !PT ;  /* 0xffff0000a93a7812 */ /* 0x000fe200078ec0ff */
[-C--:B------:R-:W-:Y:S01]  /*ad30*/  FMUL.FTZ R60, R45, R44.reuse ;  /* 0x0000002c2d3c7220 */ /* 0x080fe20000410000 */
[----:B------:R-:W-:Y:S01]  /*ad40*/  FFMA.FTZ R59, R54, R44, -R59 ;  /* 0x0000002c363b7223 */ /* 0x000fe2000001083b */
[C---:B------:R-:W-:Y:S02]  /*ad50*/  IMAD.U32 R47, R46.reuse, 0x10000, RZ ;  /* 0x000100002e2f7824 */ /* 0x040fe400078e00ff */
[C---:B------:R-:W-:Y:S01]  /*ad60*/  FFMA.FTZ R164, R43.reuse, R164, -R56 ;  /* 0x000000a42ba47223 */ /* 0x040fe20000010838 */
[----:B------:R-:W-:Y:S01]  /*ad70*/  FFMA.FTZ R168, R43, R168, R62 ;  /* 0x000000a82ba87223 */ /* 0x000fe2000001003e */
        /* <DEDUP_REMOVED lines=13> */
[C---:B------:R-:W-:Y:S01]  /*ae50*/  FMUL.FTZ R55, R46.reuse, R167 ;  /* 0x000000a72e377220 */ /* 0x040fe20000410000 */
[-C--:B------:R-:W-:Y:S01]  /*ae60*/  FMUL.FTZ R54, R57, R56.reuse ;  /* 0x0000003839367220 */ /* 0x080fe20000410000 */
        /* <DEDUP_REMOVED lines=19> */
.L_x_6060:
[----:B------:R-:W-:Y:S05]  /*afa0*/  BSYNC B1 ;  /* 0x0000000000017941 */ /* 0x000fea0003800000 */
.L_x_6059:
[----:B------:R-:W-:Y:S01]  /*afb0*/  ISETP.GE.AND P3, PT, R53, R152, PT ;  /* 0x000000983500720c */ /* 0x000fe20003f66270 */
[----:B------:R-:W-:Y:S02]  /*afc0*/  ULDC.64 UR4, c[0x0][0x208] ;  /* 0x0000820000047ab9 */ /* 0x000fe40000000a00 */
[----:B-1----:R1:W-:Y:S10]  /*afd0*/  STG.E.128 desc[UR4][R50.64], R40 ;  /* 0x0000002832007986 */ /* 0x0023f4000c101d04 */
[----:B------:R-:W-:Y:S05]  /*afe0*/  @P3 BRA `(.L_x_6025) ;  /* 0x00000008006c3947 */ /* 0x000fea0003800000 */
[--C-:B-1----:R-:W-:Y:S01]  /*aff0*/  SHF.R.S32.HI R40, RZ, 0x1f, R53.reuse ;  /* 0x0000001fff287819 */ /* 0x102fe20000011435 */
[----:B------:R-:W-:Y:S01]  /*b000*/  ULDC.64 UR4, c[0x0][0x208] ;  /* 0x0000820000047ab9 */ /* 0x000fe20000000a00 */
[----:B------:R-:W-:-:S04]  /*b010*/  IADD3 R53, P3, P4, R98, R132, R53 ;  /* 0x0000008462357210 */ /* 0x000fc80007c7e035 */
[----:B------:R-:W-:Y:S02]  /*b020*/  IADD3.X R52, R15, R52, R40, P3, P4 ;  /* 0x000000340f347210 */ /* 0x000fe40001fe8428 */
[----:B------:R-:W-:-:S04]  /*b030*/  LEA R48, P3, R53, R48, 0x1 ;  /* 0x0000003035307211 */ /* 0x000fc800078608ff */
[----:B------:R-:W-:-:S05]  /*b040*/  LEA.HI.X R49, R53, R49, R52, 0x1, P3 ;  /* 0x0000003135317211 */ /* 0x000fca00018f0c34 */
[----:B--2---:R1:W-:Y:S01]  /*b050*/  STG.E.128 desc[UR4][R48.64], R44 ;  /* 0x0000002c30007986 */ /* 0x0043e2000c101d04 */
[----:B------:R-:W-:Y:S05]  /*b060*/  BRA `(.L_x_6025) ;  /* 0x00000008004c7947 */ /* 0x000fea0003800000 */
.L_x_5968:
[----:B------:R-:W-:-:S04]  /*b070*/  ULOP3.LUT UR4, UR60, 0x1, URZ, 0xfc, !UPT ;  /* 0x000000013c047892 */ /* 0x000fc8000f8efc3f */
[----:B------:R-:W-:-:S06]  /*b080*/  UISETP.NE.AND UP0, UPT, UR4, 0x3, UPT ;  /* 0x000000030400788c */ /* 0x000fcc000bf05270 */
[----:B------:R-:W-:-:S13]  /*b090*/  PLOP3.LUT P2, PT, PT, PT, UP0, 0x80, 0x0 ;  /* 0x000000000000781c */ /* 0x000fda0003f4f008 */
[----:B------:R-:W-:Y:S05]  /*b0a0*/  @!P2 BRA `(.L_x_6061) ;  /* 0x000000000004a947 */ /* 0x000fea0003800000 */
[----:B------:R-:W-:Y:S01]  /*b0b0*/  BPT.TRAP 0x1 ;  /* 0x000000040000795c */ /* 0x000fe20000300000 */
.L_x_6061:
[----:B------:R-:W-:Y:S01]  /*b0c0*/  IMAD R3, R220, 0x8, R2 ;  /* 0x00000008dc037824 */ /* 0x000fe200078e0202 */
[----:B------:R-:W-:Y:S01]  /*b0d0*/  SHF.L.U32 R0, R229, 0x1f, RZ ;  /* 0x0000001fe5007819 */ /* 0x000fe200000006ff */
[----:B------:R-:W-:Y:S01]  /*b0e0*/  IMAD R4, R24, -0xb0, R25 ;  /* 0xffffff5018047824 */ /* 0x000fe200078e0219 */
[----:B------:R-:W-:Y:S01]  /*b0f0*/  BSSY B1, `(.L_x_6062) ;  /* 0x0000006000017945 */ /* 0x000fe20003800000 */
[----:B------:R-:W-:Y:S01]  /*b100*/  SHF.R.S32.HI R41, RZ, 0x1f, R24 ;  /* 0x0000001fff297819 */ /* 0x000fe20000011418 */
[----:B------:R-:W1:Y:S01]  /*b110*/  SYNCS.PHASECHK.TRANS64.TRYWAIT P3, [R3+URZ+0x34890], R0 ;  /* 0x03489000030075a7 */ /* 0x000e62000806017f */
[----:B------:R-:W-:Y:S01]  /*b120*/  IMAD R40, R39, R24, RZ ;  /* 0x0000001827287224 */ /* 0x000fe200078e02ff */
[----:B------:R-:W-:Y:S01]  /*b130*/  VIMNMX R4, R4, 0xb0, PT ;  /* 0x000000b004047848 */ /* 0x000fe20003fe0100 */
[----:B-1----:R-:W-:Y:S06]  /*b140*/  @!P3 BRA `(.L_x_6063) ;  /* 0x000001a80048b947 */ /* 0x002fec0003800000 */
.L_x_6284:
[----:B------:R-:W-:Y:S05]  /*b150*/  BSYNC B1 ;  /* 0x0000000000017941 */ /* 0x000fea0003800000 */
.L_x_6062:
[----:B------:R-:W-:Y:S01]  /*b160*/  ISETP.GE.AND P3, PT, R22, R4, PT ;  /* 0x000000041600720c */ /* 0x000fe20003f66270 */
[----:B------:R-:W-:Y:S01]  /*b170*/  IMAD R41, R41, R158, R40 ;  /* 0x0000009e29297224 */ /* 0x000fe200078e0228 */
[----:B------:R-:W-:Y:S01]  /*b180*/  BSSY B1, `(.L_x_6064) ;  /* 0x0000013000017945 */ /* 0x000fe20003800000 */
[----:B------:R-:W-:-:S04]  /*b190*/  IMAD.WIDE.U32 R48, R158, R24, RZ ;  /* 0x000000189e307225 */ /* 0x000fc800078e00ff */
[----:B------:R-:W-:-:S06]  /*b1a0*/  IMAD.IADD R58, R41, 0x1, R49 ;  /* 0x00000001293a7824 */ /* 0x000fcc00078e0231 */
[----:B------:R-:W-:Y:S05]  /*b1b0*/  @P3 BRA `(.L_x_6065) ;  /* 0x00000000003c3947 */ /* 0x000fea0003800000 */
[----:B------:R-:W2:Y:S01]  /*b1c0*/  @!P0 LDC.64 R50, c[0x0][0x2d8] ;  /* 0x0000b600ff328b82 */ /* 0x000ea20000000a00 */
[----:B------:R-:W3:Y:S01]  /*b1d0*/  @!P0 LDS.128 R40, [R5+0x1e400] ;  /* 0x01e4000005288984 */ /* 0x000ee20000000c00 */
[----:B------:R-:W-:Y:S01]  /*b1e0*/  @!P0 IADD3 R54, P3, R14, R48, RZ ;  /* 0x000000300e368210 */ /* 0x000fe20007f7e0ff */
[----:B------:R-:W-:Y:S02]  /*b1f0*/  ULDC.64 UR4, c[0x0][0x208] ;  /* 0x0000820000047ab9 */ /* 0x000fe40000000a00 */
[----:B0-----:R-:W0:Y:S02]  /*b200*/  @!P1 LDS.128 R44, [R5+0x23c00] ;  /* 0x023c0000052c9984 */ /* 0x001e240000000c00 */
[----:B------:R-:W-:Y:S01]  /*b210*/  @!P0 IMAD.X R55, R58, 0x1, R12, P3 ;  /* 0x000000013a378824 */ /* 0x000fe200018e060c */
[----:B------:R-:W4:Y:S01]  /*b220*/  @!P1 LDC.64 R52, c[0x0][0x2d8] ;  /* 0x0000b600ff349b82 */ /* 0x000f220000000a00 */
[----:B--2---:R-:W-:-:S04]  /*b230*/  @!P0 LEA R50, P3, R54, R50, 0x1 ;  /* 0x0000003236328211 */ /* 0x004fc800078608ff */
[----:B------:R-:W-:Y:S02]  /*b240*/  @!P0 LEA.HI.X R51, R54, R51, R55, 0x1, P3 ;  /* 0x0000003336338211 */ /* 0x000fe400018f0c37 */
[----:B------:R-:W-:-:S05]  /*b250*/  @!P1 IADD3 R54, P3, R11, R48, RZ ;  /* 0x000000300b369210 */ /* 0x000fca0007f7e0ff */
[----:B------:R-:W-:Y:S01]  /*b260*/  @!P1 IMAD.X R55, R58, 0x1, R7, P3 ;  /* 0x000000013a379824 */ /* 0x000fe200018e0607 */
[----:B----4-:R-:W-:-:S04]  /*b270*/  @!P1 LEA R52, P3, R54, R52, 0x1 ;  /* 0x0000003436349211 */ /* 0x010fc800078608ff */
[----:B------:R-:W-:Y:S01]  /*b280*/  @!P1 LEA.HI.X R53, R54, R53, R55, 0x1, P3 ;  /* 0x0000003536359211 */ /* 0x000fe200018f0c37 */
[----:B---3--:R2:W-:Y:S04]  /*b290*/  @!P0 STG.E.128 desc[UR4][R50.64], R40 ;  /* 0x0000002832008986 */ /* 0x0085e8000c101d04 */
[----:B0-----:R2:W-:Y:S04]  /*b2a0*/  @!P1 STG.E.128 desc[UR4][R52.64], R44 ;  /* 0x0000002c34009986 */ /* 0x0015e8000c101d04 */
.L_x_6065:
[----:B------:R-:W-:Y:S05]  /*b2b0*/  BSYNC B1 ;  /* 0x0000000000017941 */ /* 0x000fea0003800000 */
.L_x_6064:
[----:B------:R-:W-:Y:S01]  /*b2c0*/  ISETP.GE.AND P3, PT, R223, R4, PT ;  /* 0x00000004df00720c */ /* 0x000fe20003f66270 */
[----:B------:R-:W-:-:S12]  /*b2d0*/  BSSY B1, `(.L_x_6066) ;  /* 0x0000013000017945 */ /* 0x000fd80003800000 */
[----:B------:R-:W-:Y:S05]  /*b2e0*/  @P3 BRA `(.L_x_6067) ;  /* 0x0000000000443947 */ /* 0x000fea0003800000 */
[----:B--2---:R-:W2:Y:S01]  /*b2f0*/  @!P0 LDC.64 R50, c[0x0][0x2d8] ;  /* 0x0000b600ff328b82 */ /* 0x004ea20000000a00 */
[----:B------:R-:W3:Y:S01]  /*b300*/  @!P0 LDS.128 R40, [R5+0x1f400] ;  /* 0x01f4000005288984 */ /* 0x000ee20000000c00 */
[----:B------:R-:W-:Y:S01]  /*b310*/  IADD3 R56, P3, R114, R48, RZ ;  /* 0x0000003072387210 */ /* 0x000fe20007f7e0ff */
[----:B------:R-:W-:Y:S02]  /*b320*/  ULDC.64 UR4, c[0x0][0x208] ;  /* 0x0000820000047ab9 */ /* 0x000fe40000000a00 */
[----:B0-----:R-:W0:Y:S02]  /*b330*/  @!P1 LDS.128 R44, [R5+0x24c00] ;  /* 0x024c0000052c9984 */ /* 0x001e240000000c00 */
[----:B------:R-:W-:Y:S01]  /*b340*/  IMAD.X R57, R58, 0x1, R115, P3 ;  /* 0x000000013a397824 */ /* 0x000fe200018e0673 */
[----:B------:R-:W4:Y:S01]  /*b350*/  @!P1 LDC.64 R52, c[0x0][0x2d8] ;  /* 0x0000b600ff349b82 */ /* 0x000f220000000a00 */
[----:B------:R-:W-:-:S05]  /*b360*/  @!P0 IADD3 R54, P3, R56, R14, RZ ;  /* 0x0000000e38368210 */ /* 0x000fca0007f7e0ff */
[----:B------:R-:W-:Y:S01]  /*b370*/  @!P0 IMAD.X R55, R57, 0x1, R12, P3 ;  /* 0x0000000139378824 */ /* 0x000fe200018e060c */
        /* <DEDUP_REMOVED lines=8> */
.L_x_6067:
[----:B------:R-:W-:Y:S05]  /*b400*/  BSYNC B1 ;  /* 0x0000000000017941 */ /* 0x000fea0003800000 */
.L_x_6066:
[----:B------:R-:W-:Y:S01]  /*b410*/  ISETP.GE.AND P3, PT, R222, R4, PT ;  /* 0x00000004de00720c */ /* 0x000fe20003f66270 */
[----:B------:R-:W-:-:S12]  /*b420*/  BSSY B1, `(.L_x_6068) ;  /* 0x0000013000017945 */ /* 0x000fd80003800000 */
[----:B------:R-:W-:Y:S05]  /*b430*/  @P3 BRA `(.L_x_6069) ;  /* 0x0000000000443947 */ /* 0x000fea0003800000 */
[----:B--23--:R-:W2:Y:S01]  /*b440*/  @!P0 LDC.64 R50, c[0x0][0x2d8] ;  /* 0x0000b600ff328b82 */ /* 0x00cea20000000a00 */
[----:B------:R-:W3:Y:S01]  /*b450*/  @!P0 LDS.128 R40, [R5+0x20400] ;  /* 0x0204000005288984 */ /* 0x000ee20000000c00 */
[----:B------:R-:W-:Y:S01]  /*b460*/  LEA R56, P3, R96, R48, 0x6 ;  /* 0x0000003060387211 */ /* 0x000fe200078630ff */
        /* <DEDUP_REMOVED lines=14> */
.L_x_6069:
[----:B------:R-:W-:Y:S05]  /*b550*/  BSYNC B1 ;  /* 0x0000000000017941 */ /* 0x000fea0003800000 */
.L_x_6068:
[----:B------:R-:W-:Y:S01]  /*b560*/  ISETP.GE.AND P3, PT, R224, R4, PT ;  /* 0x00000004e000720c */ /* 0x000fe20003f66270 */
[----:B------:R-:W-:-:S12]  /*b570*/  BSSY B1, `(.L_x_6070) ;  /* 0x0000017000017945 */ /* 0x000fd80003800000 */
[----:B------:R-:W-:Y:S05]  /*b580*/  @P3 BRA `(.L_x_6071) ;  /* 0x0000000000543947 */ /* 0x000fea0003800000 */
[----:B------:R-:W5:Y:S01]  /*b590*/  LDC.64 R54, c[0x0][0x2f0] ;  /* 0x0000bc00ff367b82 */ /* 0x000f620000000a00 */
[----:B--234-:R-:W2:Y:S01]  /*b5a0*/  @!P0 LDS.128 R40, [R5+0x21400] ;  /* 0x0214000005288984 */ /* 0x01cea20000000c00 */
[----:B------:R-:W-:Y:S01]  /*b5b0*/  IMAD.MOV.U32 R56, RZ, RZ, R48 ;  /* 0x000000ffff387224 */ /* 0x000fe200078e0030 */
[----:B------:R-:W-:Y:S01]  /*b5c0*/  ULDC.64 UR4, c[0x0][0x208] ;  /* 0x0000820000047ab9 */ /* 0x000fe20000000a00 */
[----:B------:R-:W-:Y:S01]  /*b5d0*/  IMAD.MOV.U32 R57, RZ, RZ, R58 ;  /* 0x000000ffff397224 */ /* 0x000fe200078e003a */
[----:B0-----:R-:W0:Y:S03]  /*b5e0*/  @!P1 LDS.128 R44, [R5+0x26c00] ;  /* 0x026c0000052c9984 */ /* 0x001e260000000c00 */
[----:B------:R-:W3:Y:S08]  /*b5f0*/  @!P0 LDC.64 R50, c[0x0][0x2d8] ;  /* 0x0000b600ff328b82 */ /* 0x000ef00000000a00 */
[----:B------:R-:W4:Y:S01]  /*b600*/  @!P1 LDC.64 R52, c[0x0][0x2d8] ;  /* 0x0000b600ff349b82 */ /* 0x000f220000000a00 */
[----:B-----5:R-:W-:-:S04]  /*b610*/  IMAD.WIDE.U32 R56, R54, 0x60, R56 ;  /* 0x0000006036387825 */ /* 0x020fc800078e0038 */
[----:B------:R-:W-:Y:S01]  /*b620*/  IMAD R55, R55, 0x60, RZ ;  /* 0x0000006037377824 */ /* 0x000fe200078e02ff */
[----:B------:R-:W-:-:S03]  /*b630*/  @!P0 IADD3 R54, P3, R14, R56, RZ ;  /* 0x000000380e368210 */ /* 0x000fc60007f7e0ff */
[----:B------:R-:W-:-:S04]  /*b640*/  IMAD.IADD R57, R57, 0x1, R55 ;  /* 0x0000000139397824 */ /* 0x000fc800078e0237 */
[----:B------:R-:W-:Y:S01]  /*b650*/  @!P0 IMAD.X R55, R57, 0x1, R12, P3 ;  /* 0x0000000139378824 */ /* 0x000fe200018e060c */
[----:B---3--:R-:W-:-:S04]  /*b660*/  @!P0 LEA R50, P3, R54, R50, 0x1 ;  /* 0x0000003236328211 */ /* 0x008fc800078608ff */
[----:B------:R-:W-:Y:S02]  /*b670*/  @!P0 LEA.HI.X R51, R54, R51, R55, 0x1, P3 ;  /* 0x0000003336338211 */ /* 0x000fe400018f0c37 */
[----:B------:R-:W-:-:S03]  /*b680*/  @!P1 IADD3 R56, P3, R11, R56, RZ ;  /* 0x000000380b389210 */ /* 0x000fc60007f7e0ff */
[----:B--2---:R2:W-:Y:S02]  /*b690*/  @!P0 STG.E.128 desc[UR4][R50.64], R40 ;  /* 0x0000002832008986 */ /* 0x0045e4000c101d04 */
[----:B------:R-:W-:Y:S01]  /*b6a0*/  @!P1 IMAD.X R54, R57, 0x1, R7, P3 ;  /* 0x0000000139369824 */ /* 0x000fe200018e0607 */
[----:B----4-:R-:W-:-:S04]  /*b6b0*/  @!P1 LEA R52, P3, R56, R52, 0x1 ;  /* 0x0000003438349211 */ /* 0x010fc800078608ff */
[----:B------:R-:W-:-:S05]  /*b6c0*/  @!P1 LEA.HI.X R53, R56, R53, R54, 0x1, P3 ;  /* 0x0000003538359211 */ /* 0x000fca00018f0c36 */
[----:B0-----:R2:W-:Y:S04]  /*b6d0*/  @!P1 STG.E.128 desc[UR4][R52.64], R44 ;  /* 0x0000002c34009986 */ /* 0x0015e8000c101d04 */
.L_x_6071:
[----:B------:R-:W-:Y:S05]  /*b6e0*/  BSYNC B1 ;  /* 0x0000000000017941 */ /* 0x000fea0003800000 */
.L_x_6070:
[----:B------:R-:W-:Y:S01]  /*b6f0*/  ISETP.GE.AND P3, PT, R225, R4, PT ;  /* 0x00000004e100720c */ /* 0x000fe20003f66270 */
[----:B------:R-:W-:-:S12]  /*b700*/  BSSY B1, `(.L_x_6072) ;  /* 0x0000013000017945 */ /* 0x000fd80003800000 */
[----:B------:R-:W-:Y:S05]  /*b710*/  @P3 BRA `(.L_x_6073) ;  /* 0x0000000000443947 */ /* 0x000fea0003800000 */
[----:B--234-:R-:W2:Y:S01]  /*b720*/  @!P0 LDC.64 R50, c[0x0][0x2d8] ;  /* 0x0000b600ff328b82 */ /* 0x01cea20000000a00 */
        /* <DEDUP_REMOVED lines=16> */
.L_x_6073:
[----:B------:R-:W-:Y:S05]  /*b830*/  BSYNC B1 ;  /* 0x0000000000017941 */ /* 0x000fea0003800000 */
.L_x_6072:
[----:B------:R-:W-:-:S13]  /*b840*/  ISETP.GE.AND P3, PT, R226, R4, PT ;  /* 0x00000004e200720c */ /* 0x000fda0003f66270 */
[----:B------:R-:W-:Y:S05]  /*b850*/  @P3 BRA `(.L_x_6025) ;  /* 0x0000000000503947 */ /* 0x000fea0003800000 */
[----:B------:R-:W5:Y:S01]  /*b860*/  LDC.64 R54, c[0x0][0x2f0] ;  /* 0x0000bc00ff367b82 */ /* 0x000f620000000a00 */
[----:B--234-:R-:W2:Y:S01]  /*b870*/  @!P0 LDS.128 R40, [R5+0x23400] ;  /* 0x0234000005288984 */ /* 0x01cea20000000c00 */
[----:B------:R-:W-:Y:S01]  /*b880*/  IMAD.MOV.U32 R49, RZ, RZ, R58 ;  /* 0x000000ffff317224 */ /* 0x000fe200078e003a */
[----:B------:R-:W-:Y:S02]  /*b890*/  ULDC.64 UR4, c[0x0][0x208] ;  /* 0x0000820000047ab9 */ /* 0x000fe40000000a00 */
[----:B0-----:R-:W0:Y:S03]  /*b8a0*/  @!P1 LDS.128 R44, [R5+0x28c00] ;  /* 0x028c0000052c9984 */ /* 0x001e260000000c00 */
[----:B------:R-:W3:Y:S08]  /*b8b0*/  @!P0 LDC.64 R50, c[0x0][0x2d8] ;  /* 0x0000b600ff328b82 */ /* 0x000ef00000000a00 */
[----:B------:R-:W4:Y:S01]  /*b8c0*/  @!P1 LDC.64 R52, c[0x0][0x2d8] ;  /* 0x0000b600ff349b82 */ /* 0x000f220000000a00 */
[----:B-----5:R-:W-:-:S04]  /*b8d0*/  IMAD.WIDE.U32 R48, R54, 0xa0, R48 ;  /* 0x000000a036307825 */ /* 0x020fc800078e0030 */
[----:B------:R-:W-:-:S04]  /*b8e0*/  IMAD R55, R55, 0xa0, RZ ;  /* 0x000000a037377824 */ /* 0x000fc800078e02ff */
[----:B------:R-:W-:Y:S01]  /*b8f0*/  IMAD.IADD R55, R49, 0x1, R55 ;  /* 0x0000000131377824 */ /* 0x000fe200078e0237 */
[----:B------:R-:W-:-:S05]  /*b900*/  @!P0 IADD3 R49, P3, R14, R48, RZ ;  /* 0x000000300e318210 */ /* 0x000fca0007f7e0ff */
        /* <DEDUP_REMOVED lines=9> */
.L_x_6025:
[----:B------:R-:W-:Y:S05]  /*b9a0*/  BSYNC B0 ;  /* 0x0000000000007941 */ /* 0x000fea0003800000 */
.L_x_5967:
        /* <DEDUP_REMOVED lines=17> */
.L_x_6075:
[----:B------:R-:W-:Y:S05]  /*bac0*/  BSYNC B0 ;  /* 0x0000000000007941 */ /* 0x000fea0003800000 */
.L_x_6074:
[----:B------:R-:W2:Y:S01]  /*bad0*/  SYNCS.PHASECHK.TRANS64.TRYWAIT P2, [R3+URZ+0x348b0], R0 ;  /* 0x0348b000030075a7 */ /* 0x000ea2000804017f */
[----:B------:R-:W-:Y:S01]  /*bae0*/  ULDC UR61, c[0x0][0x2e4] ;  /* 0x0000b900003d7ab9 */ /* 0x000fe20000000800 */
[----:B------:R-:W-:Y:S01]  /*baf0*/  ULDC.64 UR38, c[0x0][0x318] ;  /* 0x0000c60000267ab9 */ /* 0x000fe20000000a00 */
[----:B------:R-:W-:Y:S01]  /*bb00*/  ULDC.64 UR36, c[0x0][0x308] ;  /* 0x0000c20000247ab9 */ /* 0x000fe20000000a00 */
[----:B------:R-:W-:Y:S04]  /*bb10*/  BSSY B0, `(.L_x_6076) ;  /* 0x0000002000007945 */ /* 0x000fe80003800000 */
[----:B--2---:R-:W-:Y:S05]  /*bb20*/  @!P2 BRA `(.L_x_6077) ;  /* 0x0000019c00e4a947 */ /* 0x004fea0003800000 */
.L_x_6285:
[----:B------:R-:W-:Y:S05]  /*bb30*/  BSYNC B0 ;  /* 0x0000000000007941 */ /* 0x000fea0003800000 */
.L_x_6076:
[----:B------:R-:W-:Y:S01]  /*bb40*/  ISETP.GE.AND P2, PT, R22, R4, PT ;  /* 0x000000041600720c */ /* 0x000fe20003f46270 */
[----:B------:R-:W-:Y:S01]  /*bb50*/  BSSY B0, `(.L_x_6078) ;  /* 0x0000012000007945 */ /* 0x000fe20003800000 */
[----:B------:R-:W-:-:S11]  /*bb60*/  IMAD.WIDE R44, R24, 0xb0, R122 ;  /* 0x000000b0182c7825 */ /* 0x000fd600078e027a */
[----:B------:R-:W-:Y:S05]  /*bb70*/  @P2 BRA `(.L_x_6079) ;  /* 0x00000000003c2947 */ /* 0x000fea0003800000 */
[----:B------:R-:W-:Y:S01]  /*bb80*/  IMAD R43, R45, UR38, RZ ;  /* 0x000000262d2b7c24 */ /* 0x000fe2000f8e02ff */
[----:B------:R-:W-:Y:S01]  /*bb90*/  ULDC.64 UR4, c[0x0][0x208] ;  /* 0x0000820000047ab9 */ /* 0x000fe20000000a00 */
[----:B-1----:R-:W-:Y:S02]  /*bba0*/  IMAD.MOV.U32 R40, RZ, RZ, R100 ;  /* 0x000000ffff287224 */ /* 0x002fe400078e0064 */
[----:B------:R-:W-:Y:S02]  /*bbb0*/  IMAD.MOV.U32 R41, RZ, RZ, R6 ;  /* 0x000000ffff297224 */ /* 0x000fe400078e0006 */
[C---:B------:R-:W-:Y:S02]  /*bbc0*/  IMAD R43, R44.reuse, UR39, R43 ;  /* 0x000000272c2b7c24 */ /* 0x040fe4000f8e022b */
[----:B------:R-:W-:-:S04]  /*bbd0*/  IMAD.WIDE.U32 R40, R44, UR38, R40 ;  /* 0x000000262c287c25 */ /* 0x000fc8000f8e0028 */
[----:B------:R-:W-:Y:S01]  /*bbe0*/  IMAD.IADD R41, R41, 0x1, R43 ;  /* 0x0000000129297824 */ /* 0x000fe200078e022b */
[----:B0-----:R-:W-:-:S04]  /*bbf0*/  LEA R46, P2, R40, UR36, 0x1 ;  /* 0x00000024282e7c11 */ /* 0x001fc8000f8408ff */
[----:B------:R-:W-:Y:S02]  /*bc00*/  LEA.HI.X R47, R40, UR37, R41, 0x1, P2 ;  /* 0x00000025282f7c11 */ /* 0x000fe400090f0c29 */
[----:B------:R-:W-:-:S13]  /*bc10*/  ISETP.GE.AND P2, PT, R16, UR61, PT ;  /* 0x0000003d10007c0c */ /* 0x000fda000bf46270 */
[----:B------:R-:W0:Y:S04]  /*bc20*/  @!P2 LDS.128 R40, [R5+0x400] ;  /* 0x000400000528a984 */ /* 0x000e280000000c00 */
[----:B0-----:R-:W-:Y:S01]  /*bc30*/  @!P2 STG.E.128 desc[UR4][R46.64], R40 ;  /* 0x000000282e00a986 */ /* 0x001fe2000c101d04 */
[----:B------:R-:W-:-:S13]  /*bc40*/  ISETP.GE.AND P2, PT, R227, UR61, PT ;  /* 0x0000003de3007c0c */ /* 0x000fda000bf46270 */
[----:B------:R-:W0:Y:S04]  /*bc50*/  @!P2 LDS.128 R40, [R5+0x5c00] ;  /* 0x005c00000528a984 */ /* 0x000e280000000c00 */
[----:B0-----:R3:W-:Y:S02]  /*bc60*/  @!P2 STG.E.128 desc[UR4][R46.64+0x80], R40 ;  /* 0x000080282e00a986 */ /* 0x0017e4000c101d04 */
.L_x_6079:
[----:B------:R-:W-:Y:S05]  /*bc70*/  BSYNC B0 ;  /* 0x0000000000007941 */ /* 0x000fea0003800000 */
.L_x_6078:
[----:B------:R-:W-:Y:S01]  /*bc80*/  ISETP.GE.AND P2, PT, R223, R4, PT ;  /* 0x00000004df00720c */ /* 0x000fe20003f46270 */
[----:B------:R-:W-:-:S12]  /*bc90*/  BSSY B0, `(.L_x_6080) ;  /* 0x0000013000007945 */ /* 0x000fd80003800000 */
[----:B------:R-:W-:Y:S05]  /*bca0*/  @P2 BRA `(.L_x_6081) ;  /* 0x0000000000442947 */ /* 0x000fea0003800000 */
[----:B---3--:R-:W-:Y:S01]  /*bcb0*/  IADD3 R43, P2, R44, 0x20, RZ ;  /* 0x000000202c2b7810 */ /* 0x008fe20007f5e0ff */
[----:B-1----:R-:W-:Y:S01]  /*bcc0*/  IMAD.MOV.U32 R40, RZ, RZ, R100 ;  /* 0x000000ffff287224 */ /* 0x002fe200078e0064 */
[----:B------:R-:W-:Y:S01]  /*bcd0*/  ULDC.64 UR4, c[0x0][0x208] ;  /* 0x0000820000047ab9 */ /* 0x000fe20000000a00 */
[----:B------:R-:W-:Y:S02]  /*bce0*/  IMAD.MOV.U32 R41, RZ, RZ, R6 ;  /* 0x000000ffff297224 */ /* 0x000fe400078e0006 */
[----:B0-2---:R-:W-:Y:S02]  /*bcf0*/  IMAD.X R0, RZ, RZ, R45, P2 ;  /* 0x000000ffff007224 */ /* 0x005fe400010e062d */
[----:B------:R-:W-:-:S04]  /*bd00*/  IMAD.WIDE.U32 R40, R43, UR38, R40 ;  /* 0x000000262b287c25 */ /* 0x000fc8000f8e0028 */
[----:B------:R-:W-:Y:S01]  /*bd10*/  IMAD R0, R0, UR38, RZ ;  /* 0x0000002600007c24 */ /* 0x000fe2000f8e02ff */
[----:B------:R-:W-:-:S03]  /*bd20*/  LEA R46, P2, R40, UR36, 0x1 ;  /* 0x00000024282e7c11 */ /* 0x000fc6000f8408ff */
[----:B------:R-:W-:-:S04]  /*bd30*/  IMAD R43, R43, UR39, R0 ;  /* 0x000000272b2b7c24 */ /* 0x000fc8000f8e0200 */
[----:B------:R-:W-:-:S05]  /*bd40*/  IMAD.IADD R41, R41, 0x1, R43 ;  /* 0x0000000129297824 */ /* 0x000fca00078e022b */
[----:B------:R-:W-:Y:S02]  /*bd50*/  LEA.HI.X R47, R40, UR37, R41, 0x1, P2 ;  /* 0x00000025282f7c11 */ /* 0x000fe400090f0c29 */
[----:B------:R-:W-:-:S13]  /*bd60*/  ISETP.GE.AND P2, PT, R16, UR61, PT ;  /* 0x0000003d10007c0c */ /* 0x000fda000bf46270 */
[----:B------:R-:W0:Y:S04]  /*bd70*/  @!P2 LDS.128 R40, [R5+0x1400] ;  /* 0x001400000528a984 */ /* 0x000e280000000c00 */
[----:B0-----:R-:W-:Y:S01]  /*bd80*/  @!P2 STG.E.128 desc[UR4][R46.64], R40 ;  /* 0x000000282e00a986 */ /* 0x001fe2000c101d04 */
[----:B------:R-:W-:-:S13]  /*bd90*/  ISETP.GE.AND P2, PT, R227, UR61, PT ;  /* 0x0000003de3007c0c */ /* 0x000fda000bf46270 */
[----:B------:R-:W0:Y:S04]  /*bda0*/  @!P2 LDS.128 R40, [R5+0x6c00] ;  /* 0x006c00000528a984 */ /* 0x000e280000000c00 */
[----:B0-----:R4:W-:Y:S02]  /*bdb0*/  @!P2 STG.E.128 desc[UR4][R46.64+0x80], R40 ;  /* 0x000080282e00a986 */ /* 0x0019e4000c101d04 */
.L_x_6081:
[----:B------:R-:W-:Y:S05]  /*bdc0*/  BSYNC B0 ;  /* 0x0000000000007941 */ /* 0x000fea0003800000 */
.L_x_6080:
[----:B------:R-:W-:Y:S01]  /*bdd0*/  ISETP.GE.AND P2, PT, R222, R4, PT ;  /* 0x00000004de00720c */ /* 0x000fe20003f46270 */
[----:B------:R-:W-:-:S12]  /*bde0*/  BSSY B0, `(.L_x_6082) ;  /* 0x0000013000007945 */ /* 0x000fd80003800000 */
[----:B------:R-:W-:Y:S05]  /*bdf0*/  @P2 BRA `(.L_x_6083) ;  /* 0x0000000000442947 */ /* 0x000fea0003800000 */
[----:B---34-:R-:W-:Y:S01]  /*be00*/  IADD3 R43, P2, R44, 0x40, RZ ;  /* 0x000000402c2b7810 */ /* 0x018fe20007f5e0ff */
        /* <DEDUP_REMOVED lines=16> */
.L_x_6083:
[----:B------:R-:W-:Y:S05]  /*bf10*/  BSYNC B0 ;  /* 0x0000000000007941 */ /* 0x000fea0003800000 */
.L_x_6082:
[----:B------:R-:W-:Y:S01]  /*bf20*/  ISETP.GE.AND P2, PT, R224, R4, PT ;  /* 0x00000004e000720c */ /* 0x000fe20003f46270 */
[----:B------:R-:W-:-:S12]  /*bf30*/  BSSY B0, `(.L_x_6084) ;  /* 0x0000013000007945 */ /* 0x000fd80003800000 */
[----:B------:R-:W-:Y:S05]  /*bf40*/  @P2 BRA `(.L_x_6085) ;  /* 0x0000000000442947 */ /* 0x000fea0003800000 */
[----:B0--34-:R-:W-:Y:S01]  /*bf50*/  IADD3 R43, P2, R44, 0x60, RZ ;  /* 0x000000602c2b7810 */ /* 0x019fe20007f5e0ff */
[----:B-1----:R-:W-:Y:S01]  /*bf60*/  IMAD.MOV.U32 R40, RZ, RZ, R100 ;  /* 0x000000ffff287224 */ /* 0x002fe200078e0064 */
[----:B------:R-:W-:Y:S01]  /*bf70*/  ULDC.64 UR4, c[0x0][0x208] ;  /* 0x0000820000047ab9 */ /* 0x000fe20000000a00 */
[----:B------:R-:W-:Y:S02]  /*bf80*/  IMAD.MOV.U32 R41, RZ, RZ, R6 ;  /* 0x000000ffff297224 */ /* 0x000fe400078e0006 */
[----:B--2---:R-:W-:Y:S02]  /*bf90*/  IMAD.X R0, RZ, RZ, R45, P2 ;  /* 0x000000ffff007224 */ /* 0x004fe400010e062d */
        /* <DEDUP_REMOVED lines=12> */
.L_x_6085:
[----:B------:R-:W-:Y:S05]  /*c060*/  BSYNC B0 ;  /* 0x0000000000007941 */ /* 0x000fea0003800000 */
.L_x_6084:
        /* <DEDUP_REMOVED lines=20> */
.L_x_6087:
[----:B------:R-:W-:Y:S05]  /*c1b0*/  BSYNC B0 ;  /* 0x0000000000007941 */ /* 0x000fea0003800000 */
.L_x_6086:
[----:B------:R-:W-:Y:S01]  /*c1c0*/  ISETP.GE.AND P2, PT, R226, R4, PT ;  /* 0x00000004e200720c */ /* 0x000fe20003f46270 */
[----:B------:R-:W-:-:S12]  /*c1d0*/  BSSY B0, `(.L_x_6088) ;  /* 0x0000013000007945 */ /* 0x000fd80003800000 */
[----:B------:R-:W-:Y:S05]  /*c1e0*/  @P2 BRA `(.L_x_6089) ;  /* 0x0000000000442947 */ /* 0x000fea0003800000 */
[----:B0--34-:R-:W-:Y:S01]  /*c1f0*/  IADD3 R43, P2, R44, 0xa0, RZ ;  /* 0x000000a02c2b7810 */ /* 0x019fe20007f5e0ff */
[----:B-1----:R-:W-:Y:S01]  /*c200*/  IMAD.MOV.U32 R40, RZ, RZ, R100 ;  /* 0x000000ffff287224 */ /* 0x002fe200078e0064 */
[----:B------:R-:W-:Y:S01]  /*c210*/  ULDC.64 UR4, c[0x0][0x208] ;  /* 0x0000820000047ab9 */ /* 0x000fe20000000a00 */
[----:B------:R-:W-:Y:S02]  /*c220*/  IMAD.MOV.U32 R41, RZ, RZ, R6 ;  /* 0x000000ffff297224 */ /* 0x000fe400078e0006 */
[----:B------:R-:W-:Y:S02]  /*c230*/  IMAD.X R44, RZ, RZ, R45, P2 ;  /* 0x000000ffff2c7224 */ /* 0x000fe400010e062d */
[----:B------:R-:W-:-:S04]  /*c240*/  IMAD.WIDE.U32 R40, R43, UR38, R40 ;  /* 0x000000262b287c25 */ /* 0x000fc8000f8e0028 */
[----:B------:R-:W-:-:S04]  /*c250*/  IMAD R44, R44, UR38, RZ ;  /* 0x000000262c2c7c24 */ /* 0x000fc8000f8e02ff */
[----:B------:R-:W-:Y:S01]  /*c260*/  IMAD R43, R43, UR39, R44 ;  /* 0x000000272b2b7c24 */ /* 0x000fe2000f8e022c */
[----:B------:R-:W-:-:S03]  /*c270*/  LEA R44, P2, R40, UR36, 0x1 ;  /* 0x00000024282c7c11 */ /* 0x000fc6000f8408ff */
        /* <DEDUP_REMOVED lines=8> */
.L_x_6089:
[----:B------:R-:W-:Y:S05]  /*c300*/  BSYNC B0 ;  /* 0x0000000000007941 */ /* 0x000fea0003800000 */
.L_x_6088:
[----:B0-2---:R-:W2:Y:S01]  /*c310*/  LDL R0, [R1] ;  /* 0x0000000001007983 */ /* 0x005ea20000100800 */
[----:B------:R-:W-:Y:S02]  /*c320*/  VIADD R220, R220, 0x1 ;  /* 0x00000001dcdc7836 */ /* 0x000fe40000000000 */
[----:B------:R-:W-:Y:S01]  /*c330*/  @!P3 VIADD R3, R3, 0x348c0 ;  /* 0x000348c00303b836 */ /* 0x000fe20000000000 */
[----:B------:R-:W-:Y:S01]  /*c340*/  @!PT LDS RZ, [RZ] ;  /* 0x00000000fffff984 */ /* 0x000fe20000000800 */
[----:B------:R-:W-:Y:S01]  /*c350*/  @!PT LDS RZ, [RZ] ;  /* 0x00000000fffff984 */ /* 0x000fe20000000800 */
[----:B------:R-:W-:Y:S01]  /*c360*/  @!PT LDS RZ, [RZ] ;  /* 0x00000000fffff984 */ /* 0x000fe20000000800 */
[----:B------:R-:W-:Y:S01]  /*c370*/  @!PT LDS RZ, [RZ] ;  /* 0x00000000fffff984 */ /* 0x000fe20000000800 */
[----:B------:R0:W-:Y:S06]  /*c380*/  MEMBAR.ALL.CTA ;  /* 0x0000000000007992 */ /* 0x0001ec0000008000 */
[----:B0-----:R-:W0:Y:S02]  /*c390*/  FENCE.VIEW.ASYNC.S ;  /* 0x00000000000073c6 */ /* 0x001e240000000000 */
[----:B0-----:R0:W-:Y:S01]  /*c3a0*/  BAR.SYNC.DEFER_BLOCKING R161, 0x80 ;  /* 0x000200a10000751d */ /* 0x0011e20000010000 */
[----:B------:R-:W-:-:S02]  /*c3b0*/  ISETP.NE.AND P2, PT, R220, 0x2, PT ;  /* 0x00000002dc00780c */ /* 0x000fc40003f45270 */
[----:B------:R-:W-:Y:S02]  /*c3c0*/  @!P3 PRMT R3, RZ, 0x654, R3 ;  /* 0x00000654ff03b816 */ /* 0x000fe40000000003 */
[----:B------:R-:W-:Y:S02]  /*c3d0*/  SEL R220, R220, RZ, P2 ;  /* 0x000000ffdcdc7207 */ /* 0x000fe40001000000 */
[----:B------:R0:W-:Y:S01]  /*c3e0*/  @!P3 SYNCS.ARRIVE.TRANS64.RED.A1T0 RZ, [R3+URZ], RZ ;  /* 0x000000ff03ffb9a7 */ /* 0x0001e2000810043f */
[----:B--2---:R-:W-:Y:S02]  /*c3f0*/  LOP3.LUT P4, RZ, R0, 0x10, RZ, 0xc0, !PT ;  /* 0x0000001000ff7812 */ /* 0x004fe4000788c0ff */
[----:B------:R-:W-:-:S04]  /*c400*/  SEL R0, RZ, 0x1, P2 ;  /* 0x00000001ff007807 */ /* 0x000fc80001000000 */
[----:B------:R-:W-:-:S07]  /*c410*/  LOP3.LUT R229, R229, R0, RZ, 0x3c, !PT ;  /* 0x00000000e5e57212 */ /* 0x000fce00078e3cff */
[----:B0-----:R-:W-:Y:S05]  /*c420*/  @P4 BRA `(.L_x_6090) ;  /* 0xffffff6000ec4947 */ /* 0x001fea000383ffff */
[----:B------:R-:W0:Y:S01]  /*c430*/  S2R R4, SR_TID.X ;  /* 0x0000000000047919 */ /* 0x000e220000002100 */
[----:B------:R-:W-:Y:S02]  /*c440*/  PLOP3.LUT P0, PT, PT, PT, PT, 0x8, 0x0 ;  /* 0x000000000000781c */ /* 0x000fe40003f0e170 */
[----:B0-----:R-:W-:-:S04]  /*c450*/  SHF.R.U32.HI R4, RZ, 0x7, R4 ;  /* 0x00000007ff047819 */ /* 0x001fc80000011604 */
[----:B------:R-:W-:-:S13]  /*c460*/  ISETP.NE.AND P4, PT, R4, 0x1, PT ;  /* 0x000000010400780c */ /* 0x000fda0003f85270 */
[----:B------:R-:W-:Y:S06]  /*c470*/  @!P4 BAR.ARV 0x9, 0x100 ;  /* 0x024400000000cb1d */ /* 0x000fec0000002000 */
.L_x_5962:
[----:B------:R-:W-:Y:S01]  /*c480*/  ISETP.GE.AND P2, PT, R160, 0x1, PT ;  /* 0x00000001a000780c */ /* 0x000fe20003f46270 */
[----:B------:R-:W-:Y:S01]  /*c490*/  IMAD.MOV.U32 R0, RZ, RZ, RZ ;  /* 0x000000ffff007224 */ /* 0x000fe200078e00ff */
[----:B------:R-:W-:Y:S01]  /*c4a0*/  PLOP3.LUT P1, PT, PT, PT, PT, 0x80, 0x0 ;  /* 0x000000000000781c */ /* 0x000fe20003f2f070 */
[----:B------:R-:W-:Y:S01]  /*c4b0*/  IMAD.MOV.U32 R3, RZ, RZ, RZ ;  /* 0x000000ffff037224 */ /* 0x000fe200078e00ff */
[----:B---34-:R-:W-:Y:S01]  /*c4c0*/  CS2R R42, SRZ ;  /* 0x00000000002a7805 */ /* 0x018fe2000001ff00 */
[----:B------:R-:W-:Y:S01]  /*c4d0*/  IMAD.MOV.U32 R87, RZ, RZ, RZ ;  /* 0x000000ffff577224 */ /* 0x000fe200078e00ff */
[----:B------:R-:W-:Y:S01]  /*c4e0*/  CS2R R36, SRZ ;  /* 0x0000000000247805 */ /* 0x000fe2000001ff00 */
[----:B------:R-:W-:Y:S01]  /*c4f0*/  IMAD.MOV.U32 R39, RZ, RZ, RZ ;  /* 0x000000ffff277224 */ /* 0x000fe200078e00ff */
[----:B------:R-:W-:Y:S02]  /*c500*/  CS2R R46, SRZ ;  /* 0x00000000002e7805 */ /* 0x000fe4000001ff00 */
[----:B------:R-:W-:-:S02]  /*c510*/  CS2R R44, SRZ ;  /* 0x00000000002c7805 */ /* 0x000fc4000001ff00 */
[----:B-1----:R-:W-:Y:S02]  /*c520*/  CS2R R40, SRZ ;  /* 0x0000000000287805 */ /* 0x002fe4000001ff00 */
        /* <DEDUP_REMOVED lines=24> */
[----:B------:R-:W-:-:S02]  /*c6b0*/  IMAD.MOV.U32 R102, RZ, RZ, RZ ;  /* 0x000000ffff667224 */ /* 0x000fc400078e00ff */
[----:B------:R-:W-:Y:S02]  /*c6c0*/  IMAD.MOV.U32 R7, RZ, RZ, RZ ;  /* 0x000000ffff077224 */ /* 0x000fe400078e00ff */
[----:B------:R-:W-:Y:S01]  /*c6d0*/  IMAD.MOV.U32 R106, RZ, RZ, RZ ;  /* 0x000000ffff6a7224 */ /* 0x000fe200078e00ff */
[----:B------:R-:W-:Y:S06]  /*c6e0*/  @P0 BRA `(.L_x_6091) ;  /* 0x00000000000c0947 */ /* 0x000fec0003800000 */
[----:B------:R-:W0:Y:S01]  /*c6f0*/  FENCE.VIEW.ASYNC.G ;  /* 0x00000000000073c6 */ /* 0x000e220000000100 */
[----:B------:R-:W-:Y:S05]  /*c700*/  WARPSYNC.ALL ;  /* 0x0000000000007948 */ /* 0x000fea0003800000 */
[----:B0-----:R-:W-:Y:S06]  /*c710*/  BAR.ARV 0xc, 0x120 ;  /* 0x0304800000007b1d */ /* 0x001fec0000002000 */
.L_x_6091:
[----:B------:R-:W-:Y:S02]  /*c720*/  IMAD.MOV.U32 R103, RZ, RZ, RZ ;  /* 0x000000ffff677224 */ /* 0x000fe400078e00ff */
[----:B------:R-:W-:Y:S01]  /*c730*/  IMAD.MOV.U32 R6, RZ, RZ, RZ ;  /* 0x000000ffff067224 */ /* 0x000fe200078e00ff */
[----:B------:R-:W-:Y:S06]  /*c740*/  @!P2 BRA `(.L_x_6092) ;  /* 0x0000011400f4a947 */ /* 0x000fec0003800000 */
[----:B------:R-:W-:-:S03]  /*c750*/  UMOV UR4, 0xffffffff ;  /* 0xffffffff00047882 */ /* 0x000fc60000000000 */
[----:B------:R-:W-:Y:S05]  /*c760*/  BRA.DIV UR4, `(.L_x_6093) ;  /* 0x0000019204e87947 */ /* 0x000fea000b800000 */
[----:B------:R-:W0:Y:S02]  /*c770*/  S2R R3, SR_TID.X ;  /* 0x0000000000037919 */ /* 0x000e240000002100 */
[----:B0-----:R-:W-:-:S05]  /*c780*/  VIADD R3, R3, 0xffffff80 ;  /* 0xffffff8003037836 */ /* 0x001fca0000000000 */
[----:B------:R-:W-:-:S04]  /*c790*/  SHF.R.S32.HI R0, RZ, 0x1f, R3 ;  /* 0x0000001fff007819 */ /* 0x000fc80000011403 */
[----:B------:R-:W-:-:S04]  /*c7a0*/  LEA.HI R0, R0, R3, RZ, 0x7 ;  /* 0x0000000300007211 */ /* 0x000fc800078f38ff */
[----:B------:R-:W-:-:S06]  /*c7b0*/  SHF.R.S32.HI R0, RZ, 0x7, R0 ;  /* 0x00000007ff007819 */ /* 0x000fcc0000011400 */
[----:B------:R-:W0:Y:S04]  /*c7c0*/  SHFL.IDX PT, R0, R0, RZ, 0x1f ;  /* 0x00001fff00007589 */ /* 0x000e2800000e0000 */
[----:B0-----:R0:W-:Y:S02]  /*c7d0*/  STL [R1+0x28], R0 ;  /* 0x0000280001007387 */ /* 0x0011e40000100800 */
.L_x_6288:
[----:B0-----:R-:W2:Y:S04]  /*c7e0*/  LDL R0, [R1+0x8c] ;  /* 0x00008c0001007983 */ /* 0x001ea80000100800 */
[----:B------:R-:W3:Y:S01]  /*c7f0*/  LDL R3, [R1+0x28] ;  /* 0x0000280001037983 */ /* 0x000ee20000100800 */
[----:B--2---:R-:W-:Y:S02]  /*c800*/  R2UR UR4, R0 ;  /* 0x00000000000472ca */ /* 0x004fe400000e0000 */
[----:B---3--:R-:W-:-:S04]  /*c810*/  LEA.HI R0, R3, R3, RZ, 0x1 ;  /* 0x0000000303007211 */ /* 0x008fc800078f08ff */
[----:B------:R-:W-:-:S07]  /*c820*/  LOP3.LUT R0, R0, 0x1e, RZ, 0xc0, !PT ;  /* 0x0000001e00007812 */ /* 0x000fce00078ec0ff */
[----:B------:R-:W-:Y:S01]  /*c830*/  ULOP3.LUT UP0, URZ, UR4, 0x9f, URZ, 0xc0, !UPT ;  /* 0x0000009f043f7892 */ /* 0x000fe2000f80c03f */
[----:B------:R-:W-:-:S05]  /*c840*/  IMAD.IADD R0, R3, 0x1, -R0 ;  /* 0x0000000103007824 */ /* 0x000fca00078e0a00 */
[----:B------:R-:W-:Y:S02]  /*c850*/  PLOP3.LUT P0, PT, PT, PT, UP0, 0x80, 0x0 ;  /* 0x000000000000781c */ /* 0x000fe40003f0f008 */
[----:B------:R-:W-:-:S04]  /*c860*/  LEA R0, R0, UR4, 0xd ;  /* 0x0000000400007c11 */ /* 0x000fc8000f8e68ff */
[----:B------:R-:W-:-:S04]  /*c870*/  SHF.R.U32.HI R0, RZ, 0x4, R0 ;  /* 0x00000004ff007819 */ /* 0x000fc80000011600 */
[----:B------:R-:W-:-:S03]  /*c880*/  LOP3.LUT R32, R0, 0x3fff, RZ, 0xc0, !PT ;  /* 0x00003fff00207812 */ /* 0x000fc600078ec0ff */
[----:B------:R-:W-:Y:S05]  /*c890*/  @!P0 BRA `(.L_x_6094) ;  /* 0x0000000000408947 */ /* 0x000fea0003800000 */
[----:B------:R-:W-:Y:S01]  /*c8a0*/  MOV R0, 0x0 ;  /* 0x0000000000007802 */ /* 0x000fe20000000f00 */
[----:B------:R-:W-:Y:S01]  /*c8b0*/  ULDC.64 UR4, c[0x4][0x1b8] ;  /* 0x01006e0000047ab9 */ /* 0x000fe20000000a00 */
[----:B------:R-:W-:Y:S01]  /*c8c0*/  ULDC.64 UR6, c[0x4][0x1c0] ;  /* 0x0100700000067ab9 */ /* 0x000fe20000000a00 */
[----:B------:R-:W-:Y:S01]  /*c8d0*/  IMAD.U32 R4, RZ, RZ, UR4 ;  /* 0x00000004ff047e24 */ /* 0x000fe2000f8e00ff */
[----:B-1----:R0:W1:Y:S01]  /*c8e0*/  LDC.64 R14, c[0x4][R0] ;  /* 0x01000000000e7b82 */ /* 0x0020620000000a00 */
        /* <DEDUP_REMOVED lines=11> */
.L_x_6094:
        /* <DEDUP_REMOVED lines=8> */
[----:B------:R0:W2:Y:S03]  /*ca20*/  SYNCS.PHASECHK.TRANS64.TRYWAIT P0, [R2+URZ+0x34800], R3 ;  /* 0x03480003020075a7 */ /* 0x0000a6000800017f */
[----:B--2---:R-:W-:Y:S05]  /*ca30*/  @!P0 NANOSLEEP.SYNCS 0x989680 ;  /* 0x009896800000895d */ /* 0x004fea0003900000 */
[----:B------:R-:W2:Y:S01]  /*ca40*/  @!P0 SYNCS.PHASECHK.TRANS64 P0, [R2+URZ+0x34800], R3 ;  /* 0x03480003020085a7 */ /* 0x000ea2000800007f */
[----:B------:R-:W-:Y:S04]  /*ca50*/  BSSY B0, `(.L_x_6096) ;  /* 0x0000006000007945 */ /* 0x000fe80003800000 */
[----:B--2---:R-:W-:Y:S05]  /*ca60*/  @P0 BRA `(.L_x_6097) ;  /* 0x0000000000100947 */ /* 0x004fea0003800000 */
.L_x_6098:
[----:B--2---:R2:W3:Y:S02]  /*ca70*/  SYNCS.PHASECHK.TRANS64.TRYWAIT P0, [R2+URZ+0x34800], R3 ;  /* 0x03480003020075a7 */ /* 0x0044e4000800017f */
[----:B---3--:R-:W-:Y:S05]  /*ca80*/  @!P0 NANOSLEEP.SYNCS 0x989680 ;  /* 0x009896800000895d */ /* 0x008fea0003900000 */
[----:B------:R-:W3:Y:S02]  /*ca90*/  @!P0 SYNCS.PHASECHK.TRANS64 P0, [R2+URZ+0x34800], R3 ;  /* 0x03480003020085a7 */ /* 0x000ee4000800007f */
[----:B---3--:R-:W-:Y:S05]  /*caa0*/  @!P0 BRA `(.L_x_6098) ;  /* 0xfffffffc00f08947 */ /* 0x008fea000383ffff */
.L_x_6097:
[----:B------:R-:W-:Y:S05]  /*cab0*/  BSYNC B0 ;  /* 0x0000000000007941 */ /* 0x000fea0003800000 */
.L_x_6096:
[----:B------:R-:W-:Y:S05]  /*cac0*/  BRA `(.L_x_6099) ;  /* 0x0000003800887947 */ /* 0x000fea0003800000 */
.L_x_6095:
[----:B------:R-:W2:Y:S01]  /*cad0*/  LDL R33, [R1+0x8c] ;  /* 0x00008c0001217983 */ /* 0x000ea20000100800 */
[----:B-----5:R-:W-:Y:S01]  /*cae0*/  SHF.R.S32.HI R0, RZ, 0x1f, R155 ;  /* 0x0000001fff007819 */ /* 0x020fe2000001149b */
[----:B------:R-:W-:Y:S01]  /*caf0*/  ULDC.64 UR4, c[0x0][0x3d8] ;  /* 0x0000f60000047ab9 */ /* 0x000fe20000000a00 */
[----:B------:R-:W-:Y:S01]  /*cb00*/  ULDC.64 UR6, c[0x0][0x3e8] ;  /* 0x0000fa0000067ab9 */ /* 0x000fe20000000a00 */
[----:B------:R-:W-:Y:S01]  /*cb10*/  IMAD.WIDE.U32 R4, R155, UR4, RZ ;  /* 0x000000049b047c25 */ /* 0x000fe2000f8e00ff */
[----:B------:R-:W-:-:S03]  /*cb20*/  SHF.R.S32.HI R10, RZ, 0x1f, R18 ;  /* 0x0000001fff0a7819 */ /* 0x000fc60000011412 */
[C---:B------:R-:W-:Y:S02]  /*cb30*/  IMAD R6, R0.reuse, UR4, RZ ;  /* 0x0000000400067c24 */ /* 0x040fe4000f8e02ff */
[----:B------:R-:W-:Y:S02]  /*cb40*/  IMAD R0, R0, UR6, RZ ;  /* 0x0000000600007c24 */ /* 0x000fe4000f8e02ff */
[C---:B------:R-:W-:Y:S01]  /*cb50*/  IMAD R9, R155.reuse, UR5, R6 ;  /* 0x000000059b097c24 */ /* 0x040fe2000f8e0206 */
[----:B------:R-:W-:Y:S01]  /*cb60*/  ULDC.64 UR4, c[0x0][0x3c8] ;  /* 0x0000f20000047ab9 */ /* 0x000fe20000000a00 */
[----:B------:R-:W-:Y:S01]  /*cb70*/  IMAD R27, R155, UR7, R0 ;  /* 0x000000079b1b7c24 */ /* 0x000fe2000f8e0200 */
[-C--:B------:R-:W-:Y:S01]  /*cb80*/  IADD3 R0, P0, R18, R4.reuse, RZ ;  /* 0x0000000412007210 */ /* 0x080fe20007f1e0ff */
[----:B------:R-:W-:Y:S01]  /*cb90*/  IMAD.IADD R9, R9, 0x1, R5 ;  /* 0x0000000109097824 */ /* 0x000fe200078e0205 */
[----:B------:R-:W-:Y:S01]  /*cba0*/  LEA R24, P1, R4, UR4, 0x1 ;  /* 0x0000000404187c11 */ /* 0x000fe2000f8208ff */
[----:B------:R-:W-:Y:S01]  /*cbb0*/  IMAD.WIDE.U32 R6, R155, UR6, RZ ;  /* 0x000000069b067c25 */ /* 0x000fe2000f8e00ff */
[----:B------:R-:W-:Y:S01]  /*cbc0*/  LEA R28, P2, R0, UR4, 0x1 ;  /* 0x00000004001c7c11 */ /* 0x000fe2000f8408ff */
[----:B------:R-:W-:Y:S01]  /*cbd0*/  ULDC.64 UR6, c[0x0][0x3e0] ;  /* 0x0000f80000067ab9 */ /* 0x000fe20000000a00 */
[--C-:B------:R-:W-:Y:S01]  /*cbe0*/  LEA.HI.X R25, R4, UR5, R9.reuse, 0x1, P1 ;  /* 0x0000000504197c11 */ /* 0x100fe200088f0c09 */
[----:B------:R-:W-:Y:S01]  /*cbf0*/  IMAD.X R3, R10, 0x1, R9, P0 ;  /* 0x000000010a037824 */ /* 0x000fe200000e0609 */
[----:B------:R-:W-:Y:S01]  /*cc00*/  IADD3 R5, P0, R16, R4, RZ ;  /* 0x0000000410057210 */ /* 0x000fe20007f1e0ff */
[----:B------:R-:W-:Y:S01]  /*cc10*/  IMAD.IADD R27, R27, 0x1, R7 ;  /* 0x000000011b1b7824 */ /* 0x000fe200078e0207 */
[----:B------:R-:W-:-:S02]  /*cc20*/  IADD3 R8, P4, R18, R6, RZ ;  /* 0x0000000612087210 */ /* 0x000fc40007f9e0ff */
[----:B------:R-:W-:Y:S01]  /*cc30*/  LEA.HI.X R29, R0, UR5, R3, 0x1, P2 ;  /* 0x00000005001d7c11 */ /* 0x000fe200090f0c03 */
[C---:B------:R-:W-:Y:S01]  /*cc40*/  IMAD.X R4, R17.reuse, 0x1, R9, P0 ;  /* 0x0000000111047824 */ /* 0x040fe200000e0609 */
[----:B------:R-:W-:Y:S01]  /*cc50*/  IADD3 R0, P3, R16, R6, RZ ;  /* 0x0000000610007210 */ /* 0x000fe20007f7e0ff */
[--C-:B------:R-:W-:Y:S01]  /*cc60*/  IMAD.X R7, R10, 0x1, R27.reuse, P4 ;  /* 0x000000010a077824 */ /* 0x100fe200020e061b */
[----:B------:R-:W-:Y:S02]  /*cc70*/  LEA R26, P2, R6, UR6, 0x1 ;  /* 0x00000006061a7c11 */ /* 0x000fe4000f8408ff */
[----:B------:R-:W-:Y:S01]  /*cc80*/  LEA R30, P5, R8, UR6, 0x1 ;  /* 0x00000006081e7c11 */ /* 0x000fe2000f8a08ff */
[----:B------:R-:W-:Y:S01]  /*cc90*/  IMAD.X R3, R17, 0x1, R27, P3 ;  /* 0x0000000111037824 */ /* 0x000fe200018e061b */
[----:B------:R-:W-:Y:S02]  /*cca0*/  LEA R34, P4, R5, UR4, 0x1 ;  /* 0x0000000405227c11 */ /* 0x000fe4000f8808ff */
[----:B------:R-:W-:-:S02]  /*ccb0*/  LEA R36, P0, R0, UR6, 0x1 ;  /* 0x0000000600247c11 */ /* 0x000fc4000f8008ff */
[----:B------:R-:W-:Y:S02]  /*ccc0*/  LEA.HI.X R31, R8, UR7, R7, 0x1, P5 ;  /* 0x00000007081f7c11 */ /* 0x000fe4000a8f0c07 */
[----:B------:R-:W-:Y:S02]  /*ccd0*/  LEA.HI.X R27, R6, UR7, R27, 0x1, P2 ;  /* 0x00000007061b7c11 */ /* 0x000fe400090f0c1b */
[----:B------:R-:W-:Y:S02]  /*cce0*/  LEA.HI.X R35, R5, UR5, R4, 0x1, P4 ;  /* 0x0000000505237c11 */ /* 0x000fe4000a0f0c04 */
        /* <DEDUP_REMOVED lines=21> */
.L_x_6100:
[----:B------:R-:W2:Y:S01]  /*ce40*/  LDL R20, [R1+0x60] ;  /* 0x0000600001147983 */ /* 0x000ea20000100800 */
[----:B------:R-:W-:Y:S01]  /*ce50*/  ULDC.U8 UR4, c[0x0][0x3f0] ;  /* 0x0000fc0000047ab9 */ /* 0x000fe20000000000 */
[----:B------:R-:W-:Y:S01]  /*ce60*/  R2UR UR5, R33 ;  /* 0x00000000210572ca */ /* 0x000fe200000e0000 */
[----:B------:R-:W-:Y:S01]  /*ce70*/  BSSY B0, `(.L_x_6101) ;  /* 0x000035f000007945 */ /* 0x000fe20003800000 */
[----:B------:R-:W-:-:S11]  /*ce80*/  ISETP.NE.AND P0, PT, RZ, UR4, PT ;  /* 0x00000004ff007c0c */ /* 0x000fd6000bf05270 */
[----:B--2---:R-:W-:Y:S02]  /*ce90*/  LEA R0, R20, UR5, 0x1 ;  /* 0x0000000514007c11 */ /* 0x004fe4000f8e08ff */
[----:B------:R-:W-:Y:S05]  /*cea0*/  @!P0 BRA `(.L_x_6102) ;  /* 0x0000001800648947 */ /* 0x000fea0003800000 */
[----:B------:R-:W2:Y:S01]  /*ceb0*/  LDL R20, [R1+0x84] ;  /* 0x0000840001147983 */ /* 0x000ea20000100800 */
[----:B------:R-:W-:Y:S01]  /*cec0*/  IMAD R3, R157, -0x80, R156 ;  /* 0xffffff809d037824 */ /* 0x000fe200078e029c */
[----:B------:R-:W-:Y:S01]  /*ced0*/  BSSY B1, `(.L_x_6103) ;  /* 0x0000018000017945 */ /* 0x000fe20003800000 */
[----:B------:R-:W-:Y:S02]  /*cee0*/  CS2R R6, SRZ ;  /* 0x0000000000067805 */ /* 0x000fe4000001ff00 */
[----:B------:R-:W-:Y:S02]  /*cef0*/  CS2R R8, SRZ ;  /* 0x0000000000087805 */ /* 0x000fe4000001ff00 */
[----:B------:R-:W-:-:S04]  /*cf00*/  VIMNMX R3, R3, 0x80, PT ;  /* 0x0000008003037848 */ /* 0x000fc80003fe0100 */
[----:B------:R-:W-:Y:S02]  /*cf10*/  ISETP.GE.AND P1, PT, R22, R3, PT ;  /* 0x000000031600720c */ /* 0x000fe40003f26270 */
[----:B--2---:R-:W-:-:S04]  /*cf20*/  LEA.HI R4, R20, R20, RZ, 0x1 ;  /* 0x0000001414047211 */ /* 0x004fc800078f08ff */
[----:B------:R-:W-:-:S05]  /*cf30*/  LOP3.LUT R4, R4, 0xfffffffe, RZ, 0xc0, !PT ;  /* 0xfffffffe04047812 */ /* 0x000fca00078ec0ff */
[----:B------:R-:W-:Y:S01]  /*cf40*/  IMAD.IADD R33, R20, 0x1, -R4 ;  /* 0x0000000114217824 */ /* 0x000fe200078e0a04 */
[----:B------:R-:W-:Y:S02]  /*cf50*/  CS2R R4, SRZ ;  /* 0x0000000000047805 */ /* 0x000fe4000001ff00 */
[----:B------:R-:W-:Y:S02]  /*cf60*/  CS2R R20, SRZ ;  /* 0x0000000000147805 */ /* 0x000fe4000001ff00 */
[----:B------:R-:W-:Y:S01]  /*cf70*/  SHF.L.U32 R33, R33, 0x1f, RZ ;  /* 0x0000001f21217819 */ /* 0x000fe200000006ff */
        /* <DEDUP_REMOVED lines=9> */
[----:B------:R0:W5:Y:S04]  /*d010*/  @!P0 LDG.E.64 R8, desc[UR6][R28.64] ;  /* 0x000000061c088981 */ /* 0x000168000c1e1b00 */
[----:B------:R0:W5:Y:S04]  /*d020*/  @!P2 LDG.E.64 R20, desc[UR6][R28.64+0x40] ;  /* 0x000040061c14a981 */ /* 0x000168000c1e1b00 */
[----:B------:R0:W5:Y:S04]  /*d030*/  @!P0 LDG.E.64 R4, desc[UR6][R30.64] ;  /* 0x000000061e048981 */ /* 0x000168000c1e1b00 */
[----:B------:R0:W5:Y:S02]  /*d040*/  @!P2 LDG.E.64 R6, desc[UR6][R30.64+0x40] ;  /* 0x000040061e06a981 */ /* 0x000164000c1e1b00 */
.L_x_6104:
[----:B------:R-:W-:Y:S05]  /*d050*/  BSYNC B1 ;  /* 0x0000000000017941 */ /* 0x000fea0003800000 */
.L_x_6103:
[----:B------:R-:W-:-:S03]  /*d060*/  UMOV UR4, 0xffffffff ;  /* 0xffffffff00047882 */ /* 0x000fc60000000000 */
[----:B------:R-:W-:Y:S05]  /*d070*/  BRA.DIV UR4, `(.L_x_6105) ;  /* 0x0000018a04e47947 */ /* 0x000fea000b800000 */
.L_x_6291:
[----:B------:R-:W-:-:S03]  /*d080*/  UMOV UR4, 0xffffffff ;  /* 0xffffffff00047882 */ /* 0x000fc60000000000 */
[----:B------:R-:W-:Y:S05]  /*d090*/  BRA.DIV UR4, `(.L_x_6106) ;  /* 0x0000018e04047947 */ /* 0x000fea000b800000 */
.L_x_6294:
[----:B------:R-:W-:-:S03]  /*d0a0*/  UMOV UR4, 0xffffffff ;  /* 0xffffffff00047882 */ /* 0x000fc60000000000 */
[----:B------:R-:W-:Y:S05]  /*d0b0*/  BRA.DIV UR4, `(.L_x_6107) ;  /* 0x0000018e04247947 */ /* 0x000fea000b800000 */
.L_x_6297:
[----:B------:R-:W-:-:S03]  /*d0c0*/  UMOV UR4, 0xffffffff ;  /* 0xffffffff00047882 */ /* 0x000fc60000000000 */
[----:B------:R-:W-:Y:S05]  /*d0d0*/  BRA.DIV UR4, `(.L_x_6108) ;  /* 0x0000018e04447947 */ /* 0x000fea000b800000 */
.L_x_6300:
[----:B------:R-:W2:Y:S01]  /*d0e0*/  SYNCS.PHASECHK.TRANS64.TRYWAIT P0, [R2+URZ+0x34800], R33 ;  /* 0x03480021020075a7 */ /* 0x000ea2000800017f */
[----:B-----5:R-:W-:Y:S01]  /*d0f0*/  IMAD.MOV.U32 R12, RZ, RZ, R8 ;  /* 0x000000ffff0c7224 */ /* 0x020fe200078e0008 */
[--C-:B------:R-:W-:Y:S01]  /*d100*/  SHF.R.U64 R24, R8, 0x10, R9.reuse ;  /* 0x0000001008187819 */ /* 0x100fe20000001209 */
[--C-:B------:R-:W-:Y:S01]  /*d110*/  IMAD.MOV.U32 R13, RZ, RZ, R9.reuse ;  /* 0x000000ffff0d7224 */ /* 0x100fe200078e0009 */
[----:B------:R-:W-:Y:S01]  /*d120*/  SHF.R.U32.HI R25, RZ, 0x10, R9 ;  /* 0x00000010ff197819 */ /* 0x000fe20000011609 */
[----:B------:R-:W-:Y:S01]  /*d130*/  IMAD.MOV.U32 R8, RZ, RZ, R20 ;  /* 0x000000ffff087224 */ /* 0x000fe200078e0014 */
[----:B------:R-:W-:Y:S01]  /*d140*/  SHF.R.U64 R20, R20, 0x10, R21 ;  /* 0x0000001014147819 */ /* 0x000fe20000001215 */
[----:B-1----:R-:W-:Y:S01]  /*d150*/  IMAD.MOV.U32 R14, RZ, RZ, R4 ;  /* 0x000000ffff0e7224 */ /* 0x002fe200078e0004 */
[----:B------:R-:W-:Y:S01]  /*d160*/  SHF.R.U64 R4, R4, 0x10, R5 ;  /* 0x0000001004047819 */ /* 0x000fe20000001205 */
[----:B------:R-:W-:Y:S01]  /*d170*/  IMAD.MOV.U32 R10, RZ, RZ, R6 ;  /* 0x000000ffff0a7224 */ /* 0x000fe200078e0006 */
[----:B------:R-:W-:Y:S01]  /*d180*/  SHF.R.U64 R6, R6, 0x10, R7 ;  /* 0x0000001006067819 */ /* 0x000fe20000001207 */
[--C-:B------:R-:W-:Y:S01]  /*d190*/  IMAD.MOV.U32 R9, RZ, RZ, R21.reuse ;  /* 0x000000ffff097224 */ /* 0x100fe200078e0015 */
[----:B------:R-:W-:Y:S01]  /*d1a0*/  SHF.R.U32.HI R21, RZ, 0x10, R21 ;  /* 0x00000010ff157819 */ /* 0x000fe20000011615 */
[--C-:B------:R-:W-:Y:S01]  /*d1b0*/  IMAD.MOV.U32 R15, RZ, RZ, R5.reuse ;  /* 0x000000ffff0f7224 */ /* 0x100fe200078e0005 */
[----:B------:R-:W-:Y:S01]  /*d1c0*/  SHF.R.U32.HI R5, RZ, 0x10, R5 ;  /* 0x00000010ff057819 */ /* 0x000fe20000011605 */
[--C-:B------:R-:W-:Y:S01]  /*d1d0*/  IMAD.MOV.U32 R11, RZ, RZ, R7.reuse ;  /* 0x000000ffff0b7224 */ /* 0x100fe200078e0007 */
[----:B------:R-:W-:Y:S01]  /*d1e0*/  SHF.R.U32.HI R7, RZ, 0x10, R7 ;  /* 0x00000010ff077819 */ /* 0x000fe20000011607 */
[----:B------:R-:W-:Y:S01]  /*d1f0*/  BSSY B1, `(.L_x_6109) ;  /* 0x000000a000017945 */ /* 0x000fe20003800000 */
        /* <DEDUP_REMOVED lines=8> */
[----:B--2---:R-:W-:Y:S06]  /*d280*/  @!P0 BRA `(.L_x_6110) ;  /* 0x0000018c00008947 */ /* 0x004fec0003800000 */
.L_x_6301:
[----:B------:R-:W-:Y:S05]  /*d290*/  BSYNC B1 ;  /* 0x0000000000017941 */ /* 0x000fea0003800000 */
.L_x_6109:
[----:B------:R-:W-:Y:S04]  /*d2a0*/  BSSY B1, `(.L_x_6111) ;  /* 0x0000055000017945 */ /* 0x000fe80003800000 */
[----:B------:R-:W-:Y:S05]  /*d2b0*/  @P1 BRA `(.L_x_6112) ;  /* 0x00000004004c1947 */ /* 0x000fea0003800000 */
[----:B------:R-:W2:Y:S01]  /*d2c0*/  LDC R4, c[0x0][0x3d4] ;  /* 0x0000f500ff047b82 */ /* 0x000ea20000000800 */
[----:B------:R-:W-:Y:S01]  /*d2d0*/  BSSY B2, `(.L_x_6113) ;  /* 0x000002a000027945 */ /* 0x000fe20003800000 */
[-C--:B--2---:R-:W-:Y:S02]  /*d2e0*/  ISETP.GE.AND P0, PT, R18, R4.reuse, PT ;  /* 0x000000041200720c */ /* 0x084fe40003f06270 */
[----:B------:R-:W-:-:S11]  /*d2f0*/  ISETP.GE.AND P1, PT, R221, R4, PT ;  /* 0x00000004dd00720c */ /* 0x000fd60003f26270 */
[----:B------:R-:W-:Y:S05]  /*d300*/  @P0 BRA `(.L_x_6114) ;  /* 0x0000000000980947 */ /* 0x000fea0003800000 */
[----:B------:R-:W2:Y:S01]  /*d310*/  LDS.128 R4, [R0] ;  /* 0x0000000000047984 */ /* 0x000ea20000000c00 */
[C---:B0-----:R-:W-:Y:S01]  /*d320*/  IMAD.U32 R29, R14.reuse, 0x10000, RZ ;  /* 0x000100000e1d7824 */ /* 0x041fe200078e00ff */
[----:B------:R-:W-:Y:S01]  /*d330*/  LOP3.LUT R28, R14, 0xffff0000, RZ, 0xc0, !PT ;  /* 0xffff00000e1c7812 */ /* 0x000fe200078ec0ff */
[C---:B------:R-:W-:Y:S01]  /*d340*/  IMAD.U32 R27, R12.reuse, 0x10000, RZ ;  /* 0x000100000c1b7824 */ /* 0x040fe200078e00ff */
[----:B------:R-:W-:Y:S01]  /*d350*/  LOP3.LUT R26, R12, 0xffff0000, RZ, 0xc0, !PT ;  /* 0xffff00000c1a7812 */ /* 0x000fe200078ec0ff */
[C---:B--2---:R-:W-:Y:S01]  /*d360*/  IMAD.U32 R20, R4.reuse, 0x10000, RZ ;  /* 0x0001000004147824 */ /* 0x044fe200078e00ff */
        /* <DEDUP_REMOVED lines=22> */
[-C--:B-1----:R-:W-:Y:S01]  /*d4d0*/  FMUL.FTZ R33, R7, R4.reuse ;  /* 0x0000000407217220 */ /* 0x082fe20000410000 */
        /* <DEDUP_REMOVED lines=9> */
.L_x_6114:
[----:B------:R-:W-:Y:S05]  /*d570*/  BSYNC B2 ;  /* 0x0000000000027941 */ /* 0x000fea0003800000 */
.L_x_6113:
[----:B------:R-:W-:Y:S05]  /*d580*/  @P1 BRA `(.L_x_6112) ;  /* 0x0000000000981947 */ /* 0x000fea0003800000 */
[----:B--2---:R-:W2:Y:S01]  /*d590*/  LDS.128 R4, [R0+0x4000] ;  /* 0x0040000000047984 */ /* 0x004ea20000000c00 */
        /* <DEDUP_REMOVED lines=37> */
.L_x_6112:
[----:B------:R-:W-:Y:S05]  /*d7f0*/  BSYNC B1 ;  /* 0x0000000000017941 */ /* 0x000fea0003800000 */
.L_x_6111:
[----:B------:R-:W-:Y:S01]  /*d800*/  ISETP.GE.AND P0, PT, R223, R3, PT ;  /* 0x00000003df00720c */ /* 0x000fe20003f06270 */
[----:B------:R-:W-:-:S12]  /*d810*/  BSSY B1, `(.L_x_6115) ;  /* 0x0000055000017945 */ /* 0x000fd80003800000 */
[----:B------:R-:W-:Y:S05]  /*d820*/  @P0 BRA `(.L_x_6116) ;  /* 0x00000004004c0947 */ /* 0x000fea0003800000 */
[----:B--23--:R-:W2:Y:S01]  /*d830*/  LDC R4, c[0x0][0x3d4] ;  /* 0x0000f500ff047b82 */ /* 0x00cea20000000800 */
[----:B------:R-:W-:Y:S01]  /*d840*/  BSSY B2, `(.L_x_6117) ;  /* 0x000002a000027945 */ /* 0x000fe20003800000 */
[-C--:B--2---:R-:W-:Y:S02]  /*d850*/  ISETP.GE.AND P0, PT, R18, R4.reuse, PT ;  /* 0x000000041200720c */ /* 0x084fe40003f06270 */
[----:B------:R-:W-:-:S11]  /*d860*/  ISETP.GE.AND P1, PT, R221, R4, PT ;  /* 0x00000004dd00720c */ /* 0x000fd60003f26270 */
[----:B------:R-:W-:Y:S05]  /*d870*/  @P0 BRA `(.L_x_6118) ;  /* 0x0000000000980947 */ /* 0x000fea0003800000 */
[----:B------:R-:W2:Y:S01]  /*d880*/  LDS.128 R4, [R0+0x1000] ;  /* 0x0010000000047984 */ /* 0x000ea20000000c00 */
[----:B0-----:R-:W-:Y:S01]  /*d890*/  IMAD.U32 R28, R12, 0x10000, RZ ;  /* 0x000100000c1c7824 */ /* 0x001fe200078e00ff */
[C---:B-1----:R-:W-:Y:S01]  /*d8a0*/  LOP3.LUT R33, R14.reuse, 0xffff0000, RZ, 0xc0, !PT ;  /* 0xffff00000e217812 */ /* 0x042fe200078ec0ff */
[----:B------:R-:W-:Y:S01]  /*d8b0*/  IMAD.U32 R30, R14, 0x10000, RZ ;  /* 0x000100000e1e7824 */ /* 0x000fe200078e00ff */
        /* <DEDUP_REMOVED lines=34> */
.L_x_6118:
[----:B------:R-:W-:Y:S05]  /*dae0*/  BSYNC B2 ;  /* 0x0000000000027941 */ /* 0x000fea0003800000 */
.L_x_6117:
[----:B------:R-:W-:Y:S05]  /*daf0*/  @P1 BRA `(.L_x_6116) ;  /* 0x0000000000981947 */ /* 0x000fea0003800000 */
[----:B--2---:R-:W2:Y:S01]  /*db00*/  LDS.128 R4, [R0+0x5000] ;  /* 0x0050000000047984 */ /* 0x004ea20000000c00 */
        /* <DEDUP_REMOVED lines=37> */
.L_x_6116:
[----:B------:R-:W-:Y:S05]  /*dd60*/  BSYNC B1 ;  /* 0x0000000000017941 */ /* 0x000fea0003800000 */
.L_x_6115:
[----:B------:R-:W-:Y:S01]  /*dd70*/  ISETP.GE.AND P0, PT, R222, R3, PT ;  /* 0x00000003de00720c */ /* 0x000fe20003f06270 */
[----:B------:R-:W-:-:S12]  /*dd80*/  BSSY B1, `(.L_x_6119) ;  /* 0x0000055000017945 */ /* 0x000fd80003800000 */
[----:B------:R-:W-:Y:S05]  /*dd90*/  @P0 BRA `(.L_x_6120) ;  /* 0x00000004004c0947 */ /* 0x000fea0003800000 */
[----:B--234-:R-:W2:Y:S01]  /*dda0*/  LDC R4, c[0x0][0x3d4] ;  /* 0x0000f500ff047b82 */ /* 0x01cea20000000800 */
        /* <DEDUP_REMOVED lines=42> */
.L_x_6122:
[----:B------:R-:W-:Y:S05]  /*e050*/  BSYNC B2 ;  /* 0x0000000000027941 */ /* 0x000fea0003800000 */
.L_x_6121:
        /* <DEDUP_REMOVED lines=39> */
.L_x_6120:
[----:B------:R-:W-:Y:S05]  /*e2d0*/  BSYNC B1 ;  /* 0x0000000000017941 */ /* 0x000fea0003800000 */
.L_x_6119:
[----:B------:R-:W-:-:S13]  /*e2e0*/  ISETP.GE.AND P0, PT, R224, R3, PT ;  /* 0x00000003e000720c */ /* 0x000fda0003f06270 */
[----:B------:R-:W-:Y:S05]  /*e2f0*/  @P0 BRA `(.L_x_6123) ;  /* 0x0000002000580947 */ /* 0x000fea0003800000 */
[----:B------:R-:W5:Y:S01]  /*e300*/  LDC R3, c[0x0][0x3d4] ;  /* 0x0000f500ff037b82 */ /* 0x000f620000000800 */
[----:B------:R-:W-:Y:S01]  /*e310*/  BSSY B1, `(.L_x_6124) ;  /* 0x000002a000017945 */ /* 0x000fe20003800000 */
[-C--:B-----5:R-:W-:Y:S02]  /*e320*/  ISETP.GE.AND P0, PT, R18, R3.reuse, PT ;  /* 0x000000031200720c */ /* 0x0a0fe40003f06270 */
[----:B------:R-:W-:-:S11]  /*e330*/  ISETP.GE.AND P1, PT, R221, R3, PT ;  /* 0x00000003dd00720c */ /* 0x000fd60003f26270 */
[----:B------:R-:W-:Y:S05]  /*e340*/  @P0 BRA `(.L_x_6125) ;  /* 0x0000000000980947 */ /* 0x000fea0003800000 */
[----:B0-234-:R-:W0:Y:S01]  /*e350*/  LDS.128 R4, [R0+0x3000] ;  /* 0x0030000000047984 */ /* 0x01de220000000c00 */
        /* <DEDUP_REMOVED lines=18> */
[----:B------:R-:W-:Y:S01]  /*e480*/  LOP3.LUT R6, R6, 0xffff0000, RZ, 0xc0, !PT ;  /* 0xffff000006067812 */ /* 0x000fe200078ec0ff */
[-C--:B------:R-:W-:Y:S01]  /*e490*/  FFMA.FTZ R5, R28, R20.reuse, -R21 ;  /* 0x000000141c057223 */ /* 0x080fe20000010815 */
[----:B------:R-:W-:Y:S01]  /*e4a0*/  LOP3.LUT R26, R13, 0xffff0000, RZ, 0xc0, !PT ;  /* 0xffff00000d1a7812 */ /* 0x000fe200078ec0ff */
[----:B------:R-:W-:Y:S02]  /*e4b0*/  IMAD.U32 R28, R15, 0x10000, RZ ;  /* 0x000100000f1c7824 */ /* 0x000fe400078e00ff */
[----:B------:R-:W-:Y:S01]  /*e4c0*/  FFMA.FTZ R20, R30, R20, R25 ;  /* 0x000000141e147223 */ /* 0x000fe20000010019 */
[----:B------:R-:W-:Y:S02]  /*e4d0*/  IMAD.U32 R24, R13, 0x10000, RZ ;  /* 0x000100000d187824 */ /* 0x000fe400078e00ff */
[-C--:B------:R-:W-:Y:S01]  /*e4e0*/  FMUL.FTZ R21, R34, R7.reuse ;  /* 0x0000000722157220 */ /* 0x080fe20000410000 */
[-C--:B------:R-:W-:Y:S01]  /*e4f0*/  FMUL.FTZ R13, R28, R6.reuse ;  /* 0x000000061c0d7220 */ /* 0x080fe20000410000 */
        /* <DEDUP_REMOVED lines=9> */
[----:B------:R-:W-:-:S05]  /*e590*/  F2FP.BF16.F32.PACK_AB R7, R14, R7 ;  /* 0x000000070e07723e */ /* 0x000fca00000010ff */
[----:B------:R0:W-:Y:S02]  /*e5a0*/  STS.128 [R0+0x3000], R4 ;  /* 0x0030000400007388 */ /* 0x0001e40000000c00 */
.L_x_6125:
[----:B------:R-:W-:Y:S05]  /*e5b0*/  BSYNC B1 ;  /* 0x0000000000017941 */ /* 0x000fea0003800000 */
.L_x_6124:
        /* <DEDUP_REMOVED lines=40> */
.L_x_6102:
[----:B------:R-:W0:Y:S01]  /*e840*/  LDC R3, c[0x0][0x3d4] ;  /* 0x0000f500ff037b82 */ /* 0x000e220000000800 */
[----:B------:R-:W-:Y:S01]  /*e850*/  IMAD R156, R157, -0x80, R156 ;  /* 0xffffff809d9c7824 */ /* 0x000fe200078e029c */
[----:B------:R-:W-:Y:S02]  /*e860*/  CS2R R4, SRZ ;  /* 0x0000000000047805 */ /* 0x000fe4000001ff00 */
[----:B------:R-:W-:Y:S02]  /*e870*/  CS2R R6, SRZ ;  /* 0x0000000000067805 */ /* 0x000fe4000001ff00 */
[----:B------:R-:W-:Y:S02]  /*e880*/  CS2R R28, SRZ ;  /* 0x00000000001c7805 */ /* 0x000fe4000001ff00 */
[----:B------:R-:W-:Y:S02]  /*e890*/  CS2R R30, SRZ ;  /* 0x00000000001e7805 */ /* 0x000fe4000001ff00 */
[----:B------:R-:W-:Y:S01]  /*e8a0*/  VIMNMX R21, R156, 0x80, PT ;  /* 0x000000809c157848 */ /* 0x000fe20003fe0100 */
[----:B------:R-:W-:Y:S01]  /*e8b0*/  ULDC.64 UR4, c[0x0][0x208] ;  /* 0x0000820000047ab9 */ /* 0x000fe20000000a00 */
[----:B0-----:R-:W-:-:S04]  /*e8c0*/  ISETP.GE.AND P0, PT, R16, R3, PT ;  /* 0x000000031000720c */ /* 0x001fc80003f06270 */
[----:B------:R-:W-:-:S13]  /*e8d0*/  ISETP.GE.OR P1, PT, R22, R21, P0 ;  /* 0x000000151600720c */ /* 0x000fda0000726670 */
[----:B------:R0:W5:Y:S04]  /*e8e0*/  @!P1 LDG.E.128 R4, desc[UR4][R34.64] ;  /* 0x0000000422049981 */ /* 0x000168000c1e1d00 */
[----:B------:R0:W5:Y:S01]  /*e8f0*/  @!P1 LDG.E.128 R28, desc[UR4][R36.64] ;  /* 0x00000004241c9981 */ /* 0x000162000c1e1d00 */
[----:B------:R-:W-:-:S03]  /*e900*/  UMOV UR4, 0xffffffff ;  /* 0xffffffff00047882 */ /* 0x000fc60000000000 */
[----:B------:R-:W-:Y:S05]  /*e910*/  BRA.DIV UR4, `(.L_x_6126) ;  /* 0x0000017604707947 */ /* 0x000fea000b800000 */
.L_x_6304:
[----:B------:R-:W2:Y:S01]  /*e920*/  LDL R9, [R1+0x84] ;  /* 0x0000840001097983 */ /* 0x000ea20000100800 */
[----:B------:R-:W-:Y:S01]  /*e930*/  UMOV UR4, 0xffffffff ;  /* 0xffffffff00047882 */ /* 0x000fe20000000000 */
[----:B--2---:R-:W-:Y:S02]  /*e940*/  LEA.HI R8, R9, R9, RZ, 0x1 ;  /* 0x0000000909087211 */ /* 0x004fe400078f08ff */
[----:B------:R-:W-:Y:S05]  /*e950*/  BRA.DIV UR4, `(.L_x_6127) ;  /* 0x0000017604887947 */ /* 0x000fea000b800000 */
.L_x_6307:
[----:B------:R-:W-:Y:S01]  /*e960*/  UMOV UR4, 0xffffffff ;  /* 0xffffffff00047882 */ /* 0x000fe20000000000 */
[----:B------:R-:W-:Y:S02]  /*e970*/  LOP3.LUT R8, R8, 0xfffffffe, RZ, 0xc0, !PT ;  /* 0xfffffffe08087812 */ /* 0x000fe400078ec0ff */
[----:B------:R-:W-:Y:S05]  /*e980*/  BRA.DIV UR4, `(.L_x_6128) ;  /* 0x0000017604a47947 */ /* 0x000fea000b800000 */
.L_x_6310:
[----:B------:R-:W-:Y:S01]  /*e990*/  UMOV UR4, 0xffffffff ;  /* 0xffffffff00047882 */ /* 0x000fe20000000000 */
[----:B------:R-:W-:Y:S02]  /*e9a0*/  IMAD.IADD R8, R9, 0x1, -R8 ;  /* 0x0000000109087824 */ /* 0x000fe400078e0a08 */
[----:B------:R-:W-:Y:S05]  /*e9b0*/  BRA.DIV UR4, `(.L_x_6129) ;  /* 0x0000017604c07947 */ /* 0x000fea000b800000 */
.L_x_6313:
[----:B------:R-:W-:Y:S01]  /*e9c0*/  SHF.L.U32 R9, R8, 0x1f, RZ ;  /* 0x0000001f08097819 */ /* 0x000fe200000006ff */
[----:B------:R-:W2:Y:S01]  /*e9d0*/  S2R R10, SR_TID.X ;  /* 0x00000000000a7919 */ /* 0x000ea20000002100 */
[----:B-----5:R-:W-:Y:S01]  /*e9e0*/  IMAD.MOV.U32 R12, RZ, RZ, R4 ;  /* 0x000000ffff0c7224 */ /* 0x020fe200078e0004 */
[----:B------:R-:W-:Y:S01]  /*e9f0*/  SHF.R.U64 R4, R4, 0x10, R5 ;  /* 0x0000001004047819 */ /* 0x000fe20000001205 */
[----:B------:R-:W3:Y:S01]  /*ea00*/  SYNCS.PHASECHK.TRANS64.TRYWAIT P4, [R2+URZ+0x34800], R9 ;  /* 0x03480009020075a7 */ /* 0x000ee2000808017f */
[----:B-1----:R-:W-:Y:S01]  /*ea10*/  IMAD.MOV.U32 R14, RZ, RZ, R6 ;  /* 0x000000ffff0e7224 */ /* 0x002fe200078e0006 */
[----:B------:R-:W-:Y:S01]  /*ea20*/  SHF.R.U64 R6, R6, 0x10, R7 ;  /* 0x0000001006067819 */ /* 0x000fe20000001207 */
[--C-:B------:R-:W-:Y:S01]  /*ea30*/  IMAD.MOV.U32 R13, RZ, RZ, R5.reuse ;  /* 0x000000ffff0d7224 */ /* 0x100fe200078e0005 */
[----:B------:R-:W-:Y:S01]  /*ea40*/  SHF.R.U32.HI R5, RZ, 0x10, R5 ;  /* 0x00000010ff057819 */ /* 0x000fe20000011605 */
[--C-:B------:R-:W-:Y:S01]  /*ea50*/  IMAD.MOV.U32 R15, RZ, RZ, R7.reuse ;  /* 0x000000ffff0f7224 */ /* 0x100fe200078e0007 */
[----:B------:R-:W-:Y:S01]  /*ea60*/  SHF.R.U32.HI R7, RZ, 0x10, R7 ;  /* 0x00000010ff077819 */ /* 0x000fe20000011607 */
[----:B------:R-:W-:Y:S01]  /*ea70*/  IMAD.MOV.U32 R20, RZ, RZ, R28 ;  /* 0x000000ffff147224 */ /* 0x000fe200078e001c */
[----:B------:R-:W-:Y:S01]  /*ea80*/  PRMT R12, R12, 0x5410, R4 ;  /* 0x000054100c0c7816 */ /* 0x000fe20000000004 */
[----:B------:R-:W-:Y:S01]  /*ea90*/  IMAD.MOV.U32 R24, RZ, RZ, R30 ;  /* 0x000000ffff187224 */ /* 0x000fe200078e001e */
[-C--:B------:R-:W-:Y:S01]  /*eaa0*/  ISETP.GE.OR P1, PT, R22, R21.reuse, P0 ;  /* 0x000000151600720c */ /* 0x080fe20000726670 */
[----:B------:R-:W-:Y:S01]  /*eab0*/  IMAD.MOV.U32 R25, RZ, RZ, R31 ;  /* 0x000000ffff197224 */ /* 0x000fe200078e001f */
[-C--:B------:R-:W-:Y:S01]  /*eac0*/  ISETP.GE.OR P2, PT, R223, R21.reuse, P0 ;  /* 0x00000015df00720c */ /* 0x080fe20000746670 */
[----:B------:R-:W-:Y:S01]  /*ead0*/  BSSY B1, `(.L_x_6130) ;  /* 0x0000014000017945 */ /* 0x000fe20003800000 */
[----:B------:R-:W-:-:S02]  /*eae0*/  ISETP.GE.OR P3, PT, R222, R21, P0 ;  /* 0x00000015de00720c */ /* 0x000fc40000766670 */
[----:B------:R-:W-:Y:S01]  /*eaf0*/  ISETP.GE.OR P0, PT, R224, R21, P0 ;  /* 0x00000015e000720c */ /* 0x000fe20000706670 */
[----:B------:R-:W-:Y:S01]  /*eb00*/  IMAD.MOV.U32 R21, RZ, RZ, R29 ;  /* 0x000000ffff157224 */ /* 0x000fe200078e001d */
[----:B------:R-:W-:Y:S02]  /*eb10*/  PRMT R13, R13, 0x5410, R5 ;  /* 0x000054100d0d7816 */ /* 0x000fe40000000005 */
[----:B------:R-:W-:Y:S02]  /*eb20*/  PRMT R14, R14, 0x5410, R6 ;  /* 0x000054100e0e7816 */ /* 0x000fe40000000006 */
[----:B------:R-:W-:Y:S02]  /*eb30*/  PRMT R15, R15, 0x5410, R7 ;  /* 0x000054100f0f7816 */ /* 0x000fe40000000007 */
[--C-:B------:R-:W-:Y:S02]  /*eb40*/  SHF.R.U64 R5, R28, 0x10, R29.reuse ;  /* 0x000000101c057819 */ /* 0x100fe4000000121d */
[----:B------:R-:W-:-:S02]  /*eb50*/  SHF.R.U32.HI R6, RZ, 0x10, R29 ;  /* 0x00000010ff067819 */ /* 0x000fc4000001161d */
[--C-:B------:R-:W-:Y:S01]  /*eb60*/  SHF.R.U64 R7, R30, 0x10, R31.reuse ;  /* 0x000000101e077819 */ /* 0x100fe2000000121f */
[----:B--2---:R-:W-:Y:S01]  /*eb70*/  VIADD R10, R10, 0xffffff80 ;  /* 0xffffff800a0a7836 */ /* 0x004fe20000000000 */
[----:B------:R-:W-:Y:S02]  /*eb80*/  SHF.R.U32.HI R8, RZ, 0x10, R31 ;  /* 0x00000010ff087819 */ /* 0x000fe4000001161f */
[----:B------:R-:W-:Y:S02]  /*eb90*/  PRMT R20, R20, 0x5410, R5 ;  /* 0x0000541014147816 */ /* 0x000fe40000000005 */
[----:B------:R-:W-:Y:S02]  /*eba0*/  SHF.R.S32.HI R4, RZ, 0x1f, R10 ;  /* 0x0000001fff047819 */ /* 0x000fe4000001140a */
[----:B------:R-:W-:Y:S02]  /*ebb0*/  PRMT R21, R21, 0x5410, R6 ;  /* 0x0000541015157816 */ /* 0x000fe40000000006 */
[----:B------:R-:W-:-:S02]  /*ebc0*/  LEA.HI R4, R4, R10, RZ, 0x3 ;  /* 0x0000000a04047211 */ /* 0x000fc400078f18ff */
[----:B------:R-:W-:Y:S02]  /*ebd0*/  PRMT R24, R24, 0x5410, R7 ;  /* 0x0000541018187816 */ /* 0x000fe40000000007 */
[----:B------:R-:W-:Y:S02]  /*ebe0*/  PRMT R25, R25, 0x5410, R8 ;  /* 0x0000541019197816 */ /* 0x000fe40000000008 */
[----:B------:R-:W-:Y:S01]  /*ebf0*/  LOP3.LUT R4, R4, 0xfffffff8, RZ, 0xc0, !PT ;  /* 0xfffffff804047812 */ /* 0x000fe200078ec0ff */
[----:B---3--:R-:W-:Y:S06]  /*ec00*/  @!P4 BRA `(.L_x_6131) ;  /* 0x000001740054c947 */ /* 0x008fec0003800000 */
.L_x_6314:
[----:B------:R-:W-:Y:S05]  /*ec10*/  BSYNC B1 ;  /* 0x0000000000017941 */ /* 0x000fea0003800000 */
.L_x_6130:
[----:B------:R-:W2:Y:S01]  /*ec20*/  S2R R10, SR_TID.X ;  /* 0x00000000000a7919 */ /* 0x000ea20000002100 */
[----:B------:R-:W-:Y:S01]  /*ec30*/  BSSY B1, `(.L_x_6132) ;  /* 0x0000061000017945 */ /* 0x000fe20003800000 */
[----:B--2---:R-:W-:-:S04]  /*ec40*/  VIADD R10, R10, 0xffffff80 ;  /* 0xffffff800a0a7836 */ /* 0x004fc80000000000 */
[----:B------:R-:W-:Y:S01]  /*ec50*/  IMAD.IADD R26, R10, 0x1, -R4 ;  /* 0x000000010a1a7824 */ /* 0x000fe200078e0a04 */
[----:B------:R-:W-:Y:S06]  /*ec60*/  @P1 BRA `(.L_x_6133) ;  /* 0x0000000400741947 */ /* 0x000fec0003800000 */
[----:B------:R-:W2:Y:S04]  /*ec70*/  LDL R6, [R1+0x3c] ;  /* 0x00003c0001067983 */ /* 0x000ea80000100800 */
[----:B------:R-:W3:Y:S01]  /*ec80*/  LDL R8, [R1+0x64] ;  /* 0x0000640001087983 */ /* 0x000ee20000100800 */
[----:B------:R-:W-:Y:S01]  /*ec90*/  LEA.HI R4, R3, R26, RZ, 0x1d ;  /* 0x0000001a03047211 */ /* 0x000fe200078fe8ff */
[C---:B------:R-:W-:Y:S01]  /*eca0*/  IMAD.U32 R38, R20.reuse, 0x10000, RZ ;  /* 0x0001000014267824 */ /* 0x040fe200078e00ff */
[----:B------:R-:W-:Y:S01]  /*ecb0*/  LOP3.LUT R39, R20, 0xffff0000, RZ, 0xc0, !PT ;  /* 0xffff000014277812 */ /* 0x000fe200078ec0ff */
[----:B0-----:R-:W-:Y:S01]  /*ecc0*/  IMAD.U32 R37, R12, 0x10000, RZ ;  /* 0x000100000c257824 */ /* 0x001fe200078e00ff */
[----:B------:R-:W-:Y:S01]  /*ecd0*/  SHF.R.S32.HI R7, RZ, 0x1f, R4 ;  /* 0x0000001fff077819 */ /* 0x000fe20000011404 */
[----:B------:R-:W-:-:S03]  /*ece0*/  IMAD.SHL.U32 R5, R4, 0x8, RZ ;  /* 0x0000000804057824 */ /* 0x000fc600078e00ff */
[----:B------:R-:W-:Y:S02]  /*ecf0*/  LEA.HI R7, R7, R4, RZ, 0x3 ;  /* 0x0000000407077211 */ /* 0x000fe400078f18ff */
[----:B------:R-:W-:-:S03]  /*ed00*/  LOP3.LUT R5, R5, 0x38, RZ, 0xc0, !PT ;  /* 0x0000003805057812 */ /* 0x000fc600078ec0ff */
[----:B------:R-:W-:-:S05]  /*ed10*/  IMAD.SHL.U32 R7, R7, 0x400, RZ ;  /* 0x0000040007077824 */ /* 0x000fca00078e00ff */
[----:B------:R-:W-:Y:S02]  /*ed20*/  LOP3.LUT R7, R7, 0x7fffe000, RZ, 0xc0, !PT ;  /* 0x7fffe00007077812 */ /* 0x000fe400078ec0ff */
[----:B--2---:R-:W-:Y:S02]  /*ed30*/  LOP3.LUT R5, R5, 0x1c0, R6, 0xf8, !PT ;  /* 0x000001c005057812 */ /* 0x004fe400078ef806 */
[----:B------:R-:W-:Y:S02]  /*ed40*/  SHF.R.S32.HI R6, RZ, 0x1f, R10 ;  /* 0x0000001fff067819 */ /* 0x000fe4000001140a */
[----:B---3--:R-:W-:Y:S02]  /*ed50*/  LOP3.LUT R4, R5, R8, RZ, 0x3c, !PT ;  /* 0x0000000805047212 */ /* 0x008fe400078e3cff */
[----:B------:R-:W-:-:S05]  /*ed60*/  LEA.HI R6, R6, R10, RZ, 0x6 ;  /* 0x0000000a06067211 */ /* 0x000fca00078f30ff */
[----:B------:R-:W-:-:S05]  /*ed70*/  IMAD.SHL.U32 R6, R6, 0x8, RZ ;  /* 0x0000000806067824 */ /* 0x000fca00078e00ff */
[----:B------:R-:W-:-:S04]  /*ed80*/  LOP3.LUT R6, R6, 0xfffffe00, RZ, 0xc0, !PT ;  /* 0xfffffe0006067812 */ /* 0x000fc800078ec0ff */
[----:B-1----:R-:W-:Y:S02]  /*ed90*/  IADD3 R9, R4, R7, R6 ;  /* 0x0000000704097210 */ /* 0x002fe40007ffe006 */
        /* <DEDUP_REMOVED lines=15> */
[CC--:B------:R-:W-:Y:S01]  /*ee90*/  FMUL.FTZ R41, R33.reuse, R38.reuse ;  /* 0x0000002621297220 */ /* 0x0c0fe20000410000 */
[----:B------:R-:W-:Y:S01]  /*eea0*/  FMUL.FTZ R43, R33, R37 ;  /* 0x00000025212b7220 */ /* 0x000fe20000410000 */
        /* <DEDUP_REMOVED lines=9> */
[----:B------:R-:W-:Y:S02]  /*ef40*/  IMAD.U32 R35, R10, 0x10000, RZ ;  /* 0x000100000a237824 */ /* 0x000fe400078e00ff */
[-C--:B------:R-:W-:Y:S01]  /*ef50*/  FMUL.FTZ R42, R34, R28.reuse ;  /* 0x0000001c222a7220 */ /* 0x080fe20000410000 */
[----:B------:R-:W-:Y:S02]  /*ef60*/  IMAD.U32 R8, R24, 0x10000, RZ ;  /* 0x0001000018087824 */ /* 0x000fe400078e00ff */
[----:B------:R-:W-:Y:S01]  /*ef70*/  FFMA.FTZ R34, R4, R39, R47 ;  /* 0x0000002704227223 */ /* 0x000fe2000001002f */
[----:B------:R-:W-:Y:S01]  /*ef80*/  IMAD.U32 R4, R14, 0x10000, RZ ;  /* 0x000100000e047824 */ /* 0x000fe200078e00ff */
[----:B------:R-:W-:Y:S01]  /*ef90*/  LOP3.LUT R10, R10, 0xffff0000, RZ, 0xc0, !PT ;  /* 0xffff00000a0a7812 */ /* 0x000fe200078ec0ff */
[C---:B------:R-:W-:Y:S01]  /*efa0*/  FFMA.FTZ R40, R29.reuse, R28, -R40 ;  /* 0x0000001c1d287223 */ /* 0x040fe20000010828 */
[----:B------:R-:W-:Y:S01]  /*efb0*/  FFMA.FTZ R42, R29, R37, R42 ;  /* 0x000000251d2a7223 */ /* 0x000fe2000001002a */
[----:B------:R-:W-:Y:S01]  /*efc0*/  LOP3.LUT R33, R24, 0xffff0000, RZ, 0xc0, !PT ;  /* 0xffff000018217812 */ /* 0x000fe200078ec0ff */
[C---:B------:R-:W-:Y:S01]  /*efd0*/  FMUL.FTZ R37, R35.reuse, R8 ;  /* 0x0000000823257220 */ /* 0x040fe20000410000 */
[----:B------:R-:W-:Y:S01]  /*efe0*/  LOP3.LUT R29, R14, 0xffff0000, RZ, 0xc0, !PT ;  /* 0xffff00000e1d7812 */ /* 0x000fe200078ec0ff */
[----:B------:R-:W-:Y:S01]  /*eff0*/  FMUL.FTZ R35, R35, R4 ;  /* 0x0000000423237220 */ /* 0x000fe20000410000 */
[----:B------:R-:W-:-:S02]  /*f000*/  IMAD.U32 R36, R11, 0x10000, RZ ;  /* 0x000100000b247824 */ /* 0x000fc400078e00ff */
[----:B------:R-:W-:Y:S01]  /*f010*/  FMUL.FTZ R39, R10, R33 ;  /* 0x000000210a277220 */ /* 0x000fe20000410000 */
[----:B------:R-:W-:Y:S02]  /*f020*/  IMAD.U32 R28, R25, 0x10000, RZ ;  /* 0x00010000191c7824 */ /* 0x000fe400078e00ff */
[----:B------:R-:W-:Y:S01]  /*f030*/  FFMA.FTZ R37, R30, R4, -R37 ;  /* 0x000000041e257223 */ /* 0x000fe20000010825 */
[----:B------:R-:W-:Y:S01]  /*f040*/  FMUL.FTZ R10, R10, R29 ;  /* 0x0000001d0a0a7220 */ /* 0x000fe20000410000 */
[----:B------:R-:W-:Y:S01]  /*f050*/  FFMA.FTZ R35, R30, R8, R35 ;  /* 0x000000081e237223 */ /* 0x000fe20000010023 */
[----:B------:R-:W-:Y:S02]  /*f060*/  IMAD.U32 R4, R15, 0x10000, RZ ;  /* 0x000100000f047824 */ /* 0x000fe400078e00ff */
[----:B------:R-:W-:Y:S01]  /*f070*/  FMUL.FTZ R8, R36, R28 ;  /* 0x0000001c24087220 */ /* 0x000fe20000410000 */
[C---:B------:R-:W-:Y:S01]  /*f080*/  FFMA.FTZ R44, R6.reuse, R33, R10 ;  /* 0x00000021062c7223 */ /* 0x040fe2000001000a */
[----:B------:R-:W-:Y:S01]  /*f090*/  LOP3.LUT R11, R11, 0xffff0000, RZ, 0xc0, !PT ;  /* 0xffff00000b0b7812 */ /* 0x000fe200078ec0ff */
[----:B------:R-:W-:Y:S01]  /*f0a0*/  FFMA.FTZ R30, R6, R29, -R39 ;  /* 0x0000001d061e7223 */ /* 0x000fe20000010827 */
        /* <DEDUP_REMOVED lines=25> */
.L_x_6133:
[----:B------:R-:W-:Y:S05]  /*f240*/  BSYNC B1 ;  /* 0x0000000000017941 */ /* 0x000fea0003800000 */
.L_x_6132:
[----:B------:R-:W-:Y:S04]  /*f250*/  BSSY B1, `(.L_x_6134) ;  /* 0x0000060000017945 */ /* 0x000fe80003800000 */
[----:B------:R-:W-:Y:S05]  /*f260*/  @P2 BRA `(.L_x_6135) ;  /* 0x0000000400782947 */ /* 0x000fea0003800000 */
[----:B--2---:R-:W2:Y:S04]  /*f270*/  LDL R0, [R1+0x8c] ;  /* 0x00008c0001007983 */ /* 0x004ea80000100800 */
[----:B-1----:R-:W3:Y:S04]  /*f280*/  LDL R9, [R1+0x38] ;  /* 0x0000380001097983 */ /* 0x002ee80000100800 */
[----:B------:R-:W4:Y:S04]  /*f290*/  LDL R8, [R1+0x5c] ;  /* 0x00005c0001087983 */ /* 0x000f280000100800 */
[----:B------:R-:W4:Y:S01]  /*f2a0*/  LDL R7, [R1+0x4c] ;  /* 0x00004c0001077983 */ /* 0x000f220000100800 */
[C---:B------:R-:W-:Y:S01]  /*f2b0*/  IMAD.U32 R39, R20.reuse, 0x10000, RZ ;  /* 0x0001000014277824 */ /* 0x040fe200078e00ff */
[----:B------:R-:W-:Y:S01]  /*f2c0*/  LOP3.LUT R44, R20, 0xffff0000, RZ, 0xc0, !PT ;  /* 0xffff0000142c7812 */ /* 0x000fe200078ec0ff */
[C---:B0-----:R-:W-:Y:S01]  /*f2d0*/  IMAD.U32 R37, R12.reuse, 0x10000, RZ ;  /* 0x000100000c257824 */ /* 0x041fe200078e00ff */
[----:B------:R-:W-:Y:S01]  /*f2e0*/  LOP3.LUT R40, R12, 0xffff0000, RZ, 0xc0, !PT ;  /* 0xffff00000c287812 */ /* 0x000fe200078ec0ff */
[C---:B------:R-:W-:Y:S01]  /*f2f0*/  IMAD.U32 R46, R21.reuse, 0x10000, RZ ;  /* 0x00010000152e7824 */ /* 0x040fe200078e00ff */
[----:B------:R-:W-:Y:S01]  /*f300*/  LOP3.LUT R47, R21, 0xffff0000, RZ, 0xc0, !PT ;  /* 0xffff0000152f7812 */ /* 0x000fe200078ec0ff */
[----:B------:R-:W-:Y:S01]  /*f310*/  IMAD.U32 R42, R13, 0x10000, RZ ;  /* 0x000100000d2a7824 */ /* 0x000fe200078e00ff */
[----:B------:R-:W-:Y:S01]  /*f320*/  LOP3.LUT R49, R25, 0xffff0000, RZ, 0xc0, !PT ;  /* 0xffff000019317812 */ /* 0x000fe200078ec0ff */
[----:B------:R-:W-:Y:S01]  /*f330*/  IMAD.U32 R43, R24, 0x10000, RZ ;  /* 0x00010000182b7824 */ /* 0x000fe200078e00ff */
[----:B------:R-:W-:-:S02]  /*f340*/  LOP3.LUT R45, R15, 0xffff0000, RZ, 0xc0, !PT ;  /* 0xffff00000f2d7812 */ /* 0x000fc400078ec0ff */
[----:B--2---:R-:W-:Y:S02]  /*f350*/  R2UR UR4, R0 ;  /* 0x00000000000472ca */ /* 0x004fe400000e0000 */
[----:B------:R-:W-:Y:S02]  /*f360*/  LEA.HI R0, R3, R26, RZ, 0x1d ;  /* 0x0000001a03007211 */ /* 0x000fe400078fe8ff */
[----:B---3--:R-:W-:Y:S02]  /*f370*/  LOP3.LUT R6, R9, 0x38, R16, 0xf8, !PT ;  /* 0x0000003809067812 */ /* 0x008fe400078ef810 */
[----:B------:R-:W-:Y:S01]  /*f380*/  SHF.R.S32.HI R5, RZ, 0x1f, R0 ;  /* 0x0000001fff057819 */ /* 0x000fe20000011400 */
[----:B------:R-:W-:-:S03]  /*f390*/  IMAD.SHL.U32 R4, R0, 0x8, RZ ;  /* 0x0000000800047824 */ /* 0x000fc600078e00ff */
[----:B------:R-:W-:Y:S02]  /*f3a0*/  LEA.HI R5, R5, R0, RZ, 0x3 ;  /* 0x0000000005057211 */ /* 0x000fe400078f18ff */
[----:B------:R-:W-:Y:S02]  /*f3b0*/  LOP3.LUT R0, R9, 0x38, R4, 0xf8, !PT ;  /* 0x0000003809007812 */ /* 0x000fe400078ef804 */
[----:B----4-:R-:W-:Y:S01]  /*f3c0*/  LOP3.LUT R6, R7, R6, R8, 0xf6, !PT ;  /* 0x0000000607067212 */ /* 0x010fe200078ef608 */
[----:B------:R-:W-:Y:S01]  /*f3d0*/  IMAD.SHL.U32 R5, R5, 0x400, RZ ;  /* 0x0000040005057824 */ /* 0x000fe200078e00ff */
[----:B------:R-:W-:Y:S02]  /*f3e0*/  LOP3.LUT R0, R0, R8, RZ, 0x3c, !PT ;  /* 0x0000000800007212 */ /* 0x000fe400078e3cff */
[----:B------:R-:W-:Y:S02]  /*f3f0*/  LEA R48, R6, UR4, 0x1 ;  /* 0x0000000406307c11 */ /* 0x000fe4000f8e08ff */
        /* <DEDUP_REMOVED lines=23> */
[-C--:B------:R-:W-:Y:S01]  /*f570*/  FMUL.FTZ R37, R46, R33.reuse ;  /* 0x000000212e257220 */ /* 0x080fe20000410000 */
[----:B------:R-:W-:Y:S01]  /*f580*/  FMUL.FTZ R27, R40, R8 ;  /* 0x00000008281b7220 */ /* 0x000fe20000410000 */
[----:B------:R-:W-:Y:S01]  /*f590*/  FMUL.FTZ R33, R42, R33 ;  /* 0x000000212a217220 */ /* 0x000fe20000410000 */
[----:B------:R-:W-:Y:S02]  /*f5a0*/  IMAD.U32 R39, R14, 0x10000, RZ ;  /* 0x000100000e277824 */ /* 0x000fe400078e00ff */
[-C--:B------:R-:W-:Y:S01]  /*f5b0*/  FFMA.FTZ R31, R40, R4.reuse, -R31 ;  /* 0x00000004281f7223 */ /* 0x080fe2000001081f */
[----:B------:R-:W-:Y:S01]  /*f5c0*/  FFMA.FTZ R27, R44, R4, R27 ;  /* 0x000000042c1b7223 */ /* 0x000fe2000001001b */
[-C--:B------:R-:W-:Y:S01]  /*f5d0*/  FFMA.FTZ R37, R42, R28.reuse, -R37 ;  /* 0x0000001c2a257223 */ /* 0x080fe20000010825 */
[----:B------:R-:W-:Y:S01]  /*f5e0*/  FFMA.FTZ R33, R46, R28, R33 ;  /* 0x0000001c2e217223 */ /* 0x000fe20000010021 */
[----:B------:R-:W-:Y:S01]  /*f5f0*/  LOP3.LUT R10, R10, 0xffff0000, RZ, 0xc0, !PT ;  /* 0xffff00000a0a7812 */ /* 0x000fe200078ec0ff */
[-C--:B------:R-:W-:Y:S01]  /*f600*/  FMUL.FTZ R4, R43, R34.reuse ;  /* 0x000000222b047220 */ /* 0x080fe20000410000 */
[----:B------:R-:W-:Y:S01]  /*f610*/  LOP3.LUT R28, R14, 0xffff0000, RZ, 0xc0, !PT ;  /* 0xffff00000e1c7812 */ /* 0x000fe200078ec0ff */
[----:B------:R-:W-:Y:S01]  /*f620*/  FMUL.FTZ R34, R39, R34 ;  /* 0x0000002227227220 */ /* 0x000fe20000410000 */
[----:B------:R-:W-:Y:S01]  /*f630*/  LOP3.LUT R40, R24, 0xffff0000, RZ, 0xc0, !PT ;  /* 0xffff000018287812 */ /* 0x000fe200078ec0ff */
        /* <DEDUP_REMOVED lines=8> */
[-C--:B------:R-:W-:Y:S01]  /*f6c0*/  FMUL.FTZ R29, R42, R35.reuse ;  /* 0x000000232a1d7220 */ /* 0x080fe20000410000 */
        /* <DEDUP_REMOVED lines=24> */
.L_x_6135:
[----:B------:R-:W-:Y:S05]  /*f850*/  BSYNC B1 ;  /* 0x0000000000017941 */ /* 0x000fea0003800000 */
.L_x_6134:
[----:B------:R-:W-:Y:S04]  /*f860*/  BSSY B1, `(.L_x_6136) ;  /* 0x0000060000017945 */ /* 0x000fe80003800000 */
[----:B------:R-:W-:Y:S05]  /*f870*/  @P3 BRA `(.L_x_6137) ;  /* 0x0000000400783947 */ /* 0x000fea0003800000 */
[----:B--23--:R-:W2:Y:S04]  /*f880*/  LDL R0, [R1+0x8c] ;  /* 0x00008c0001007983 */ /* 0x00cea80000100800 */
        /* <DEDUP_REMOVED lines=93> */
.L_x_6137:
[----:B------:R-:W-:Y:S05]  /*fe60*/  BSYNC B1 ;  /* 0x0000000000017941 */ /* 0x000fea0003800000 */
.L_x_6136:
[----:B------:R-:W-:Y:S05]  /*fe70*/  @P0 BRA `(.L_x_6123) ;  /* 0x0000000400780947 */ /* 0x000fea0003800000 */
[----:B--234-:R-:W2:Y:S04]  /*fe80*/  LDL R0, [R1+0x8c] ;  /* 0x00008c0001007983 */ /* 0x01cea80000100800 */
[----:B------:R-:W3:Y:S04]  /*fe90*/  LDL R8, [R1+0x30] ;  /* 0x0000300001087983 */ /* 0x000ee80000100800 */
[----:B------:R-:W4:Y:S04]  /*fea0*/  LDL R7, [R1+0x50] ;  /* 0x0000500001077983 */ /* 0x000f280000100800 */
[----:B------:R-:W5:Y:S01]  /*feb0*/  LDL R6, [R1+0x54] ;  /* 0x0000540001067983 */ /* 0x000f620000100800 */
[----:B------:R-:W-:Y:S01]  /*fec0*/  LEA.HI R3, R3, R26, RZ, 0x1d ;  /* 0x0000001a03037211 */ /* 0x000fe200078fe8ff */
[C---:B0-----:R-:W-:Y:S01]  /*fed0*/  IMAD.U32 R36, R20.reuse, 0x10000, RZ ;  /* 0x0001000014247824 */ /* 0x041fe200078e00ff */
[----:B------:R-:W-:Y:S01]  /*fee0*/  LOP3.LUT R38, R20, 0xffff0000, RZ, 0xc0, !PT ;  /* 0xffff000014267812 */ /* 0x000fe200078ec0ff */
[C---:B------:R-:W-:Y:S01]  /*fef0*/  IMAD.U32 R34, R12.reuse, 0x10000, RZ ;  /* 0x000100000c227824 */ /* 0x040fe200078e00ff */
[----:B------:R-:W-:Y:S01]  /*ff00*/  SHF.R.S32.HI R4, RZ, 0x1f, R3 ;  /* 0x0000001fff047819 */ /* 0x000fe20000011403 */
[----:B------:R-:W-:Y:S01]  /*ff10*/  IMAD.U32 R20, R13, 0x10000, RZ ;  /* 0x000100000d147824 */ /* 0x000fe200078e00ff */
[----:B------:R-:W-:Y:S01]  /*ff20*/  LOP3.LUT R12, R12, 0xffff0000, RZ, 0xc0, !PT ;  /* 0xffff00000c0c7812 */ /* 0x000fe200078ec0ff */
[----:B------:R-:W-:Y:S01]  /*ff30*/  IMAD.U32 R43, R24, 0x10000, RZ ;  /* 0x00010000182b7824 */ /* 0x000fe200078e00ff */
[----:B------:R-:W-:-:S02]  /*ff40*/  LEA.HI R4, R4, R3, RZ, 0x3 ;  /* 0x0000000304047211 */ /* 0x000fc400078f18ff */
[----:B------:R-:W-:Y:S02]  /*ff50*/  LOP3.LUT R24, R24, 0xffff0000, RZ, 0xc0, !PT ;  /* 0xffff000018187812 */ /* 0x000fe400078ec0ff */
[----:B------:R-:W-:Y:S01]  /*ff60*/  LOP3.LUT R13, R13, 0xffff0000, RZ, 0xc0, !PT ;  /* 0xffff00000d0d7812 */ /* 0x000fe200078ec0ff */
[----:B------:R-:W-:Y:S01]  /*ff70*/  IMAD.SHL.U32 R4, R4, 0x400, RZ ;  /* 0x0000040004047824 */ /* 0x000fe200078e00ff */
[----:B--2---:R-:W-:Y:S01]  /*ff80*/  R2UR UR4, R0 ;  /* 0x00000000000472ca */ /* 0x004fe200000e0000 */
[----:B------:R-:W-:-:S03]  /*ff90*/  IMAD.SHL.U32 R0, R3, 0x8, RZ ;  /* 0x0000000803007824 */ /* 0x000fc600078e00ff */
[----:B------:R-:W-:Y:S02]  /*ffa0*/  LOP3.LUT R3, R4, 0x7fffe000, RZ, 0xc0, !PT ;  /* 0x7fffe00004037812 */ /* 0x000fe400078ec0ff */
[C---:B---3--:R-:W-:Y:S02]  /*ffb0*/  LOP3.LUT R5, R8.reuse, 0x38, R16, 0xf8, !PT ;  /* 0x0000003808057812 */ /* 0x048fe400078ef810 */
[----:B------:R-:W-:-:S04]  /*ffc0*/  LOP3.LUT R0, R8, 0x38, R0, 0xf8, !PT ;  /* 0x0000003808007812 */ /* 0x000fc800078ef800 */
[----:B----4-:R-:W-:Y:S02]  /*ffd0*/  LOP3.LUT R0, R0, R7, RZ, 0x3c, !PT ;  /* 0x0000000700007212 */ /* 0x010fe400078e3cff */
[----:B-----5:R-:W-:Y:S02]  /*ffe0*/  LOP3.LUT R5, R6, R5, R7, 0xf6, !PT ;  /* 0x0000000506057212 */ /* 0x020fe400078ef607 */
[----:B------:R-:W-:Y:S02]  /*fff0*/  IADD3 R3, R0, R3, R6 ;  /* 0x0000000300037210 */ /* 0x000fe40007ffe006 */
[----:B------:R-:W-:-:S03]  /*10000*/  LEA R40, R5, UR4, 0x1 ;  /* 0x0000000405287c11 */ /* 0x000fc6000f8e08ff */
[----:B------:R-:W-:Y:S02]  /*10010*/  IMAD R3, R3, 0x2, R2 ;  /* 0x0000000203037824 */ /* 0x000fe400078e0202 */
[----:B------:R-:W0:Y:S04]  /*10020*/  LDS.128 R4, [R40] ;  /* 0x0000000028047984 */ /* 0x000e280000000c00 */
[----:B-1----:R-:W1:Y:S01]  /*10030*/  LDS.128 R8, [R3+0x16400] ;  /* 0x0164000003087984 */ /* 0x002e620000000c00 */
        /* <DEDUP_REMOVED lines=10> */
[-C--:B------:R-:W-:Y:S01]  /*100e0*/  FMUL.FTZ R37, R38, R8.reuse ;  /* 0x0000000826257220 */ /* 0x080fe20000410000 */
[----:B------:R-:W-:Y:S01]  /*100f0*/  FMUL.FTZ R39, R12, R8 ;  /* 0x000000080c277220 */ /* 0x000fe20000410000 */
[----:B------:R-:W-:Y:S01]  /*10100*/  FFMA.FTZ R35, R34, R0, -R35 ;  /* 0x0000000022237223 */ /* 0x000fe20000010823 */
[----:B------:R-:W-:-:S02]  /*10110*/  IMAD.U32 R34, R21, 0x10000, RZ ;  /* 0x0001000015227824 */ /* 0x000fc400078e00ff */
[----:B------:R-:W-:Y:S01]  /*10120*/  FFMA.FTZ R29, R36, R0, R29 ;  /* 0x00000000241d7223 */ /* 0x000fe2000001001d */
[----:B------:R-:W-:Y:S02]  /*10130*/  IMAD.U32 R31, R10, 0x10000, RZ ;  /* 0x000100000a1f7824 */ /* 0x000fe400078e00ff */
[-C--:B------:R-:W-:Y:S01]  /*10140*/  FFMA.FTZ R0, R12, R4.reuse, -R37 ;  /* 0x000000040c007223 */ /* 0x080fe20000010825 */
[----:B------:R-:W-:Y:S01]  /*10150*/  FFMA.FTZ R8, R38, R4, R39 ;  /* 0x0000000426087223 */ /* 0x000fe20000010027 */
[-C--:B------:R-:W-:Y:S01]  /*10160*/  FMUL.FTZ R37, R34, R30.reuse ;  /* 0x0000001e22257220 */ /* 0x080fe20000410000 */
[----:B------:R-:W-:Y:S01]  /*10170*/  FMUL.FTZ R41, R20, R30 ;  /* 0x0000001e14297220 */ /* 0x000fe20000410000 */
[----:B------:R-:W-:Y:S02]  /*10180*/  IMAD.U32 R39, R14, 0x10000, RZ ;  /* 0x000100000e277824 */ /* 0x000fe400078e00ff */
[-C--:B------:R-:W-:Y:S01]  /*10190*/  FMUL.FTZ R4, R43, R31.reuse ;  /* 0x0000001f2b047220 */ /* 0x080fe20000410000 */
[----:B------:R-:W-:Y:S01]  /*101a0*/  IMAD.U32 R27, R6, 0x10000, RZ ;  /* 0x00010000061b7824 */ /* 0x000fe200078e00ff */
        /* <DEDUP_REMOVED lines=9> */
[----:B------:R-:W-:Y:S02]  /*10240*/  IMAD.U32 R4, R15, 0x10000, RZ ;  /* 0x000100000f047824 */ /* 0x000fe400078e00ff */
[----:B------:R-:W-:Y:S01]  /*10250*/  FMUL.FTZ R39, R14, R10 ;  /* 0x0000000a0e277220 */ /* 0x000fe20000410000 */
[----:B------:R-:W-:Y:S01]  /*10260*/  LOP3.LUT R6, R6, 0xffff0000, RZ, 0xc0, !PT ;  /* 0xffff000006067812 */ /* 0x000fe200078ec0ff */
[----:B------:R-:W-:Y:S01]  /*10270*/  FFMA.FTZ R10, R43, R27, R12 ;  /* 0x0000001b2b0a7223 */ /* 0x000fe2000001000c */
[----:B------:R-:W-:Y:S01]  /*10280*/  IMAD.U32 R28, R7, 0x10000, RZ ;  /* 0x00010000071c7824 */ /* 0x000fe200078e00ff */
[----:B------:R-:W-:Y:S01]  /*10290*/  LOP3.LUT R11, R11, 0xffff0000, RZ, 0xc0, !PT ;  /* 0xffff00000b0b7812 */ /* 0x000fe200078ec0ff */
        /* <DEDUP_REMOVED lines=28> */
.L_x_6123:
[----:B------:R-:W-:Y:S05]  /*10460*/  BSYNC B0 ;  /* 0x0000000000007941 */ /* 0x000fea0003800000 */
.L_x_6101:
        /* <DEDUP_REMOVED lines=8> */
.L_x_6099:
[----:B------:R-:W-:-:S06]  /*104f0*/  ULOP3.LUT UR4, UR60, 0x1, URZ, 0xfc, !UPT ;  /* 0x000000013c047892 */ /* 0x000fcc000f8efc3f */
[----:B0-234-:R-:W-:-:S05]  /*10500*/  IMAD.U32 R0, RZ, RZ, UR4 ;  /* 0x00000004ff007e24 */ /* 0x01dfca000f8e00ff */
[----:B------:R-:W-:-:S13]  /*10510*/  ISETP.NE.AND P0, PT, R0, 0x3, PT ;  /* 0x000000030000780c */ /* 0x000fda0003f05270 */
[----:B------:R-:W-:Y:S05]  /*10520*/  @!P0 BRA `(.L_x_6138) ;  /* 0x0000000000048947 */ /* 0x000fea0003800000 */
[----:B------:R-:W-:Y:S01]  /*10530*/  BPT.TRAP 0x1 ;  /* 0x000000040000795c */ /* 0x000fe20000300000 */
.L_x_6138:
[----:B------:R-:W2:Y:S01]  /*10540*/  LDL R3, [R1+0x4] ;  /* 0x0000040001037983 */ /* 0x000ea20000100800 */
[----:B------:R-:W-:Y:S01]  /*10550*/  IMAD R0, R228, 0x8, R2 ;  /* 0x00000008e4007824 */ /* 0x000fe200078e0202 */
[----:B--2---:R-:W-:-:S04]  /*10560*/  SHF.L.U32 R3, R3, 0x1f, RZ ;  /* 0x0000001f03037819 */ /* 0x004fc800000006ff */
[----:B------:R0:W2:Y:S01]  /*10570*/  SYNCS.PHASECHK.TRANS64.TRYWAIT P2, [R0+URZ+0x34830], R3 ;  /* 0x03483003000075a7 */ /* 0x0000a2000804017f */
[----:B------:R-:W-:Y:S05]  /*10580*/  @!P0 BRA `(.L_x_6139) ;  /* 0x0000000000048947 */ /* 0x000fea0003800000 */
[----:B------:R-:W-:Y:S01]  /*10590*/  BPT.TRAP 0x1 ;  /* 0x000000040000795c */ /* 0x000fe20000300000 */
.L_x_6139:
[----:B------:R-:W3:Y:S01]  /*105a0*/  S2R R4, SR_TID.X ;  /* 0x0000000000047919 */ /* 0x000ee20000002100 */
[----:B------:R-:W-:Y:S01]  /*105b0*/  IMAD.MOV.U32 R87, RZ, RZ, RZ ;  /* 0x000000ffff577224 */ /* 0x000fe200078e00ff */
[----:B---3--:R-:W-:-:S04]  /*105c0*/  LOP3.LUT R4, R4, 0x7f, RZ, 0xc0, !PT ;  /* 0x0000007f04047812 */ /* 0x008fc800078ec0ff */
[----:B------:R-:W-:Y:S01]  /*105d0*/  ISETP.NE.AND P1, PT, R4, RZ, PT ;  /* 0x000000ff0400720c */ /* 0x000fe20003f25270 */
[----:B--2---:R-:W-:-:S12]  /*105e0*/  @P2 BRA `(.L_x_6140) ;  /* 0x0000000000082947 */ /* 0x004fd80003800000 */
[----:B------:R-:W2:Y:S02]  /*105f0*/  SYNCS.PHASECHK.TRANS64.TRYWAIT P2, [R0+URZ+0x34830], R3 ;  /* 0x03483003000075a7 */ /* 0x000ea4000804017f */
[----:B--2---:R-:W-:Y:S05]  /*10600*/  @!P2 BRA `(.L_x_6141) ;  /* 0x0000015800e8a947 */ /* 0x004fea0003800000 */
.L_x_6140:
[----:B------:R-:W-:Y:S05]  /*10610*/  WARPSYNC.ALL ;  /* 0x0000000000007948 */ /* 0x000fea0003800000 */
[----:B0-2---:R-:W-:Y:S01]  /*10620*/  VIADD R3, R2, 0x1e400 ;  /* 0x0001e40002037836 */ /* 0x005fe20000000000 */
[----:B------:R-:W-:Y:S01]  /*10630*/  R2UR UR56, R32 ;  /* 0x00000000203872ca */ /* 0x000fe200000e0000 */
[----:B------:R-:W-:Y:S01]  /*10640*/  IMAD.MOV.U32 R5, RZ, RZ, 0x40000040 ;  /* 0x40000040ff057424 */ /* 0x000fe200078e00ff */
[----:B------:R-:W-:Y:S01]  /*10650*/  WARPGROUP.ARRIVE ;  /* 0x00000000000079c5 */ /* 0x000fe20000000000 */
[----:B------:R-:W-:Y:S01]  /*10660*/  UMOV UR9, 0x40000040 ;  /* 0x4000004000097882 */ /* 0x000fe20000000000 */
[----:B------:R-:W-:Y:S01]  /*10670*/  SHF.R.U32.HI R3, RZ, 0x4, R3 ;  /* 0x00000004ff037819 */ /* 0x000fe20000011603 */
[----:B------:R-:W-:Y:S01]  /*10680*/  IMAD.MOV.U32 R11, RZ, RZ, 0x40000040 ;  /* 0x40000040ff0b7424 */ /* 0x000fe200078e00ff */
[----:B------:R-:W-:Y:S01]  /*10690*/  R2UR UR11, R5 ;  /* 0x00000000050b72ca */ /* 0x000fe200000e0000 */
[----:B------:R-:W-:Y:S01]  /*106a0*/  IMAD.MOV.U32 R13, RZ, RZ, 0x40000040 ;  /* 0x40000040ff0d7424 */ /* 0x000fe200078e00ff */
[----:B------:R-:W-:Y:S01]  /*106b0*/  LOP3.LUT R3, R3, 0x3fff, RZ, 0xc0, !PT ;  /* 0x00003fff03037812 */ /* 0x000fe200078ec0ff */
[----:B------:R-:W-:Y:S01]  /*106c0*/  IMAD.MOV.U32 R15, RZ, RZ, 0x40000040 ;  /* 0x40000040ff0f7424 */ /* 0x000fe200078e00ff */
[----:B------:R-:W-:Y:S01]  /*106d0*/  R2UR UR15, R11 ;  /* 0x000000000b0f72ca */ /* 0x000fe200000e0000 */
[----:B------:R-:W-:Y:S01]  /*106e0*/  IMAD.U32 R21, RZ, RZ, UR9 ;  /* 0x00000009ff157e24 */ /* 0x000fe2000f8e00ff */
[----:B------:R-:W-:Y:S01]  /*106f0*/  LOP3.LUT R4, R3, 0x10000, RZ, 0xfc, !PT ;  /* 0x0001000003047812 */ /* 0x000fe200078efcff */
[----:B------:R-:W-:Y:S01]  /*10700*/  ULOP3.LUT UR56, UR56, 0x10000, URZ, 0xfc, !UPT ;  /* 0x0001000038387892 */ /* 0x000fe2000f8efc3f */
[----:B------:R-:W-:Y:S01]  /*10710*/  MOV R8, UR37 ;  /* 0x0000002500087c02 */ /* 0x000fe20008000f00 */
[----:B------:R-:W-:Y:S01]  /*10720*/  UMOV UR37, UR9 ;  /* 0x0000000900257c82 */ /* 0x000fe20008000000 */
[----:B-1----:R-:W-:Y:S01]  /*10730*/  MOV R9, UR36 ;  /* 0x0000002400097c02 */ /* 0x002fe20008000f00 */
[----:B------:R0:W-:Y:S01]  /*10740*/  STL [R1+0x2c], R4 ;  /* 0x00002c0401007387 */ /* 0x0001e20000100800 */
[----:B------:R-:W-:Y:S01]  /*10750*/  UMOV UR13, UR37 ;  /* 0x00000025000d7c82 */ /* 0x000fe20008000000 */
[----:B------:R-:W-:Y:S01]  /*10760*/  R2UR UR23, R13 ;  /* 0x000000000d1772ca */ /* 0x000fe200000e0000 */
[----:B------:R-:W-:Y:S01]  /*10770*/  UMOV UR8, UR56 ;  /* 0x0000003800087c82 */ /* 0x000fe20008000000 */
[----:B------:R-:W-:Y:S01]  /*10780*/  UMOV UR21, UR37 ;  /* 0x0000002500157c82 */ /* 0x000fe20008000000 */
[----:B------:R-:W-:Y:S01]  /*10790*/  UMOV UR36, UR8 ;  /* 0x0000000800247c82 */ /* 0x000fe20008000000 */
[----:B------:R-:W-:Y:S01]  /*107a0*/  R2UR UR55, R15 ;  /* 0x000000000f3772ca */ /* 0x000fe200000e0000 */
[----:B------:R-:W-:Y:S01]  /*107b0*/  UMOV UR12, UR36 ;  /* 0x00000024000c7c82 */ /* 0x000fe20008000000 */
[----:B------:R-:W-:Y:S01]  /*107c0*/  UMOV UR20, UR36 ;  /* 0x0000002400147c82 */ /* 0x000fe20008000000 */
[----:B------:R-:W-:Y:S01]  /*107d0*/  UMOV UR52, UR36 ;  /* 0x0000002400347c82 */ /* 0x000fe20008000000 */
[----:B0-----:R-:W-:Y:S01]  /*107e0*/  IMAD R4, R228, 0xb00, R4 ;  /* 0x00000b00e4047824 */ /* 0x001fe200078e0204 */
[----:B------:R-:W-:Y:S01]  /*107f0*/  UMOV UR53, UR37 ;  /* 0x0000002500357c82 */ /* 0x000fe20008000000 */
[----:B------:R-:W-:Y:S01]  /*10800*/  R2UR UR35, R11 ;  /* 0x000000000b2372ca */ /* 0x000fe200000e0000 */
[----:B------:R-:W-:Y:S01]  /*10810*/  UMOV UR32, UR36 ;  /* 0x0000002400207c82 */ /* 0x000fe20008000000 */
[C---:B------:R-:W-:Y:S01]  /*10820*/  VIADD R10, R4.reuse, 0x80 ;  /* 0x00000080040a7836 */ /* 0x040fe20000000000 */
[C---:B------:R-:W-:Y:S01]  /*10830*/  R2UR UR10, R4.reuse ;  /* 0x00000000040a72ca */ /* 0x040fe200000e0000 */
[C---:B------:R-:W-:Y:S01]  /*10840*/  VIADD R12, R4.reuse, 0x100 ;  /* 0x00000100040c7836 */ /* 0x040fe20000000000 */
[----:B------:R-:W-:Y:S01]  /*10850*/  UMOV UR33, UR37 ;  /* 0x0000002500217c82 */ /* 0x000fe20008000000 */
[----:B------:R-:W-:Y:S01]  /*10860*/  VIADD R14, R4, 0x180 ;  /* 0x00000180040e7836 */ /* 0x000fe20000000000 */
[----:B------:R-:W-:Y:S01]  /*10870*/  R2UR UR14, R10 ;  /* 0x000000000a0e72ca */ /* 0x000fe200000e0000 */
[----:B------:R-:W-:Y:S01]  /*10880*/  VIADD R10, R4, 0x200 ;  /* 0x00000200040a7836 */ /* 0x000fe20000000000 */
[----:B------:R-:W-:Y:S01]  /*10890*/  R2UR UR22, R12 ;  /* 0x000000000c1672ca */ /* 0x000fe200000e0000 */
[----:B------:R-:W-:Y:S01]  /*108a0*/  VIADD R12, R4, 0x280 ;  /* 0x00000280040c7836 */ /* 0x000fe20000000000 */
[----:B------:R-:W-:Y:S01]  /*108b0*/  R2UR UR54, R14 ;  /* 0x000000000e3672ca */ /* 0x000fe200000e0000 */
[----:B------:R-:W-:Y:S01]  /*108c0*/  UMOV UR28, UR36 ;  /* 0x00000024001c7c82 */ /* 0x000fe20008000000 */
[----:B------:R-:W-:Y:S01]  /*108d0*/  R2UR UR34, R10 ;  /* 0x000000000a2272ca */ /* 0x000fe200000e0000 */
[----:B------:R-:W-:Y:S01]  /*108e0*/  UMOV UR29, UR37 ;  /* 0x00000025001d7c82 */ /* 0x000fe20008000000 */
[----:B------:R-:W-:Y:S01]  /*108f0*/  R2UR UR30, R12 ;  /* 0x000000000c1e72ca */ /* 0x000fe200000e0000 */
[----:B------:R-:W-:Y:S01]  /*10900*/  HGMMA.64x16x16.F32.BF16 R112, gdesc[UR8], RZ, !UPT, gsb0 ;  /* 0x00200000087079f0 */ /* 0x000fe2000c0018ff */
[----:B------:R-:W-:Y:S01]  /*10910*/  R2UR UR31, R13 ;  /* 0x000000000d1f72ca */ /* 0x000fe200000e0000 */
[C---:B------:R-:W-:Y:S01]  /*10920*/  VIADD R14, R4.reuse, 0x300 ;  /* 0x00000300040e7836 */ /* 0x040fe20000000000 */
[----:B------:R-:W-:Y:S01]  /*10930*/  R2UR UR47, R15 ;  /* 0x000000000f2f72ca */ /* 0x000fe200000e0000 */
[----:B------:R-:W-:Y:S01]  /*10940*/  UMOV UR44, UR36 ;  /* 0x00000024002c7c82 */ /* 0x000fe20008000000 */
[----:B------:R-:W-:Y:S01]  /*10950*/  UMOV UR45, UR37 ;  /* 0x00000025002d7c82 */ /* 0x000fe20008000000 */
[----:B------:R-:W-:Y:S01]  /*10960*/  VIADD R10, R4, 0x380 ;  /* 0x00000380040a7836 */ /* 0x000fe20000000000 */
[----:B------:R-:W-:Y:S01]  /*10970*/  R2UR UR46, R14 ;  /* 0x000000000e2e72ca */ /* 0x000fe200000e0000 */
[----:B------:R-:W-:Y:S01]  /*10980*/  UMOV UR24, UR36 ;  /* 0x0000002400187c82 */ /* 0x000fe20008000000 */
[----:B------:R-:W-:Y:S01]  /*10990*/  R2UR UR27, R11 ;  /* 0x000000000b1b72ca */ /* 0x000fe200000e0000 */
[----:B------:R-:W-:Y:S01]  /*109a0*/  UMOV UR25, UR37 ;  /* 0x0000002500197c82 */ /* 0x000fe20008000000 */
        /* <DEDUP_REMOVED lines=17> */
[----:B------:R-:W-:Y:S01]  /*10ac0*/  IMAD.MOV.U32 R11, RZ, RZ, 0x40000040 ;  /* 0x40000040ff0b7424 */ /* 0x000fe200078e00ff */
[----:B------:R-:W-:Y:S01]  /*10ad0*/  MOV R6, UR39 ;  /* 0x0000002700067c02 */ /* 0x000fe20008000f00 */
[----:B------:R-:W-:Y:S01]  /*10ae0*/  IMAD.U32 R20, RZ, RZ, UR8 ;  /* 0x00000008ff147e24 */ /* 0x000fe2000f8e00ff */
[----:B------:R-:W-:Y:S01]  /*10af0*/  MOV R7, UR38 ;  /* 0x0000002600077c02 */ /* 0x000fe20008000f00 */
[----:B------:R-:W-:Y:S01]  /*10b00*/  UIADD3 UR8, UR56, 0x2, URZ ;  /* 0x0000000238087890 */ /* 0x000fe2000fffe03f */
[----:B------:R-:W-:Y:S01]  /*10b10*/  R2UR UR38, R10 ;  /* 0x000000000a2672ca */ /* 0x000fe200000e0000 */
[----:B------:R-:W-:Y:S01]  /*10b20*/  UMOV UR37, 0x40000040 ;  /* 0x4000004000257882 */ /* 0x000fe20000000000 */
[----:B------:R-:W-:Y:S01]  /*10b30*/  R2UR UR39, R11 ;  /* 0x000000000b2772ca */ /* 0x000fe200000e0000 */
[C---:B------:R-:W-:Y:S01]  /*10b40*/  VIADD R14, R4.reuse, 0x82 ;  /* 0x00000082040e7836 */ /* 0x040fe20000000000 */
[----:B------:R0:W-:Y:S01]  /*10b50*/  STL.64 [R1+0x20], R20 ;  /* 0x0000201401007387 */ /* 0x0001e20000100a00 */
[----:B------:R-:W-:Y:S01]  /*10b60*/  IMAD.MOV.U32 R15, RZ, RZ, 0x40000040 ;  /* 0x40000040ff0f7424 */ /* 0x000fe200078e00ff */
[----:B------:R-:W-:Y:S01]  /*10b70*/  UMOV UR36, UR8 ;  /* 0x0000000800247c82 */ /* 0x000fe20008000000 */
        /* <DEDUP_REMOVED lines=9> */
[----:B------:R-:W1:Y:S01]  /*10c10*/  S2R R122, SR_TID.X ;  /* 0x00000000007a7919 */ /* 0x000e620000002100 */
[----:B------:R-:W-:Y:S01]  /*10c20*/  IMAD.MOV.U32 R13, RZ, RZ, 0x40000040 ;  /* 0x40000040ff0d7424 */ /* 0x000fe200078e00ff */
[----:B------:R-:W-:-:S02]  /*10c30*/  WARPGROUP.DEPBAR.LE gsb0, 0x0 ;  /* 0x00008000000079c5 */ /* 0x000fc40000010000 */
[----:B------:R-:W-:Y:S01]  /*10c40*/  WARPGROUP.ARRIVE ;  /* 0x00000000000079c5 */ /* 0x000fe20000000000 */
[----:B------:R-:W-:Y:S02]  /*10c50*/  VIADD R14, R4, 0x4 ;  /* 0x00000004040e7836 */ /* 0x000fe40000000000 */
[----:B------:R-:W-:Y:S02]  /*10c60*/  IMAD.MOV.U32 R15, RZ, RZ, 0x40000040 ;  /* 0x40000040ff0f7424 */ /* 0x000fe400078e00ff */
[----:B0-----:R-:W-:Y:S01]  /*10c70*/  IMAD.U32 R20, RZ, RZ, UR36 ;  /* 0x00000024ff147e24 */ /* 0x001fe2000f8e00ff */
[----:B------:R-:W-:Y:S01]  /*10c80*/  HGMMA.64x16x16.F32.BF16 R104, gdesc[UR12], RZ, !UPT, gsb0 ;  /* 0x002000000c6879f0 */ /* 0x000fe2000c0018ff */
[----:B------:R-:W-:Y:S01]  /*10c90*/  R2UR UR14, R10 ;  /* 0x000000000a0e72ca */ /* 0x000fe200000e0000 */
[----:B------:R-:W-:Y:S01]  /*10ca0*/  VIADD R10, R4, 0x282 ;  /* 0x00000282040a7836 */ /* 0x000fe20000000000 */
[----:B------:R-:W-:Y:S01]  /*10cb0*/  R2UR UR15, R11 ;  /* 0x000000000b0f72ca */ /* 0x000fe200000e0000 */
[----:B------:R-:W-:-:S02]  /*10cc0*/  IMAD.MOV.U32 R11, RZ, RZ, 0x40000040 ;  /* 0x40000040ff0b7424 */ /* 0x000fc400078e00ff */
[----:B------:R-:W-:Y:S02]  /*10cd0*/  IMAD.U32 R21, RZ, RZ, UR37 ;  /* 0x00000025ff157e24 */ /* 0x000fe4000f8e00ff */
[----:B------:R-:W-:-:S03]  /*10ce0*/  @!P1 VIADD R0, R0, 0x34840 ;  /* 0x0003484000009836 */ /* 0x000fc60000000000 */
[----:B------:R-:W-:Y:S01]  /*10cf0*/  STL.64 [R1+0x18], R20 ;  /* 0x0000181401007387 */ /* 0x000fe20000100a00 */
[----:B-1----:R-:W-:-:S05]  /*10d00*/  VIADD R122, R122, 0xffffff80 ;  /* 0xffffff807a7a7836 */ /* 0x002fca0000000000 */
[----:B------:R-:W-:-:S04]  /*10d10*/  SHF.R.S32.HI R121, RZ, 0x1f, R122 ;  /* 0x0000001fff797819 */ /* 0x000fc8000001147a */
[----:B------:R-:W-:-:S04]  /*10d20*/  LEA.HI R121, R121, R122, RZ, 0x7 ;  /* 0x0000007a79797211 */ /* 0x000fc800078f38ff */
[----:B------:R-:W-:-:S05]  /*10d30*/  LOP3.LUT R121, R121, 0xffffff80, RZ, 0xc0, !PT ;  /* 0xffffff8079797812 */ /* 0x000fca00078ec0ff */
[----:B------:R-:W-:-:S05]  /*10d40*/  IMAD.IADD R121, R122, 0x1, -R121 ;  /* 0x000000017a797824 */ /* 0x000fca00078e0a79 */
[----:B------:R-:W-:-:S04]  /*10d50*/  SHF.R.S32.HI R5, RZ, 0x1f, R121 ;  /* 0x0000001fff057819 */ /* 0x000fc80000011479 */
[----:B------:R-:W-:Y:S01]  /*10d60*/  LEA.HI R5, R5, R121, RZ, 0x2 ;  /* 0x0000007905057211 */ /* 0x000fe200078f10ff */
[----:B------:R-:W-:Y:S02]  /*10d70*/  WARPGROUP.DEPBAR.LE gsb0, 0x0 ;  /* 0x00008000000079c5 */ /* 0x000fe40000010000 */
[----:B------:R-:W-:Y:S01]  /*10d80*/  WARPGROUP.ARRIVE ;  /* 0x00000000000079c5 */ /* 0x000fe20000000000 */
[----:B------:R-:W-:-:S05]  /*10d90*/  LOP3.LUT R5, R5, 0x7ffffffc, RZ, 0xc0, !PT ;  /* 0x7ffffffc05057812 */ /* 0x000fca00078ec0ff */
[----:B------:R-:W-:Y:S01]  /*10da0*/  HGMMA.64x16x16.F32.BF16 R96, gdesc[UR20], RZ, !UPT, gsb0 ;  /* 0x00200000146079f0 */ /* 0x000fe2000c0018ff */
[----:B------:R-:W-:Y:S01]  /*10db0*/  R2UR UR22, R12 ;  /* 0x000000000c1672ca */ /* 0x000fe200000e0000 */
[----:B------:R-:W-:Y:S01]  /*10dc0*/  VIADD R12, R4, 0x302 ;  /* 0x00000302040c7836 */ /* 0x000fe20000000000 */
[----:B------:R-:W-:Y:S01]  /*10dd0*/  R2UR UR23, R13 ;  /* 0x000000000d1772ca */ /* 0x000fe200000e0000 */
[----:B------:R-:W-:Y:S02]  /*10de0*/  IMAD.MOV.U32 R13, RZ, RZ, 0x40000040 ;  /* 0x40000040ff0d7424 */ /* 0x000fe400078e00ff */
[----:B------:R-:W-:Y:S01]  /*10df0*/  IMAD.IADD R5, R121, 0x1, -R5 ;  /* 0x0000000179057824 */ /* 0x000fe200078e0a05 */
[----:B------:R-:W-:Y:S02]  /*10e00*/  WARPGROUP.DEPBAR.LE gsb0, 0x0 ;  /* 0x00008000000079c5 */ /* 0x000fe40000010000 */
[----:B------:R-:W-:-:S06]  /*10e10*/  WARPGROUP.ARRIVE ;  /* 0x00000000000079c5 */ /* 0x000fcc0000000000 */
[----:B------:R-:W-:Y:S01]  /*10e20*/  HGMMA.64x16x16.F32.BF16 R88, gdesc[UR52], RZ, !UPT, gsb0 ;  /* 0x00200000345879f0 */ /* 0x000fe2000c0018ff */
[----:B------:R-:W-:Y:S01]  /*10e30*/  R2UR UR54, R14 ;  /* 0x000000000e3672ca */ /* 0x000fe200000e0000 */
[----:B------:R-:W-:Y:S01]  /*10e40*/  UMOV UR53, 0x40000040 ;  /* 0x4000004000357882 */ /* 0x000fe20000000000 */
[----:B------:R-:W-:Y:S01]  /*10e50*/  R2UR UR55, R15 ;  /* 0x000000000f3772ca */ /* 0x000fe200000e0000 */
[----:B------:R-:W-:Y:S02]  /*10e60*/  WARPGROUP.DEPBAR.LE gsb0, 0x0 ;  /* 0x00008000000079c5 */ /* 0x000fe40000010000 */
[----:B------:R-:W-:-:S06]  /*10e70*/  WARPGROUP.ARRIVE ;  /* 0x00000000000079c5 */ /* 0x000fcc0000000000 */
[----:B------:R-:W-:Y:S01]  /*10e80*/  HGMMA.64x16x16.F32.BF16 R72, gdesc[UR32], RZ, !UPT, gsb0 ;  /* 0x00200000204879f0 */ /* 0x000fe2000c0018ff */
        /* <DEDUP_REMOVED lines=48> */
[----:B------:R-:W-:Y:S01]  /*11190*/  IMAD.U32 R13, RZ, RZ, UR53 ;  /* 0x00000035ff0d7e24 */ /* 0x000fe2000f8e00ff */
        /* <DEDUP_REMOVED lines=28> */
[----:B------:R-:W-:Y:S01]  /*11360*/  IMAD.MOV.U32 R7, RZ, RZ, 0x40000040 ;  /* 0x40000040ff077424 */ /* 0x000fe200078e00ff */
[----:B------:R-:W-:Y:S01]  /*11370*/  R2UR UR36, R9 ;  /* 0x00000000092472ca */ /* 0x000fe200000e0000 */
[----:B------:R-:W-:Y:S01]  /*11380*/  IMAD.MOV.U32 R9, RZ, RZ, 0x40000040 ;  /* 0x40000040ff097424 */ /* 0x000fe200078e00ff */
[----:B------:R-:W-:-:S02]  /*11390*/  WARPGROUP.DEPBAR.LE gsb0, 0x0 ;  /* 0x00008000000079c5 */ /* 0x000fc40000010000 */
        /* <DEDUP_REMOVED lines=9> */
[----:B------:R-:W-:Y:S02]  /*11430*/  UMOV UR49, 0x40000040 ;  /* 0x4000004000317882 */ /* 0x000fe40000000000 */
        /* <DEDUP_REMOVED lines=188> */
[----:B------:R-:W-:Y:S01]  /*12000*/  UMOV UR45, 0x40000040 ;  /* 0x40000040002d7882 */ /* 0x000fe20000000000 */
[----:B------:R-:W-:Y:S02]  /*12010*/  VIADD R6, R4, 0x600 ;  /* 0x0000060004067836 */ /* 0x000fe40000000000 */
[----:B------:R-:W-:Y:S02]  /*12020*/  IMAD.MOV.U32 R7, RZ, RZ, 0x40000040 ;  /* 0x40000040ff077424 */ /* 0x000fe400078e00ff */
[----:B------:R-:W-:Y:S01]  /*12030*/  IMAD.U32 R237, RZ, RZ, UR45 ;  /* 0x0000002dffed7e24 */ /* 0x000fe2000f8e00ff */
        /* <DEDUP_REMOVED lines=16> */
[----:B------:R-:W-:Y:S01]  /*12140*/  IMAD.U32 R236, RZ, RZ, UR44 ;  /* 0x0000002cffec7e24 */ /* 0x000fe2000f8e00ff */
        /* <DEDUP_REMOVED lines=93> */
[----:B------:R-:W-:Y:S02]  /*12720*/  UMOV UR17, UR41 ;  /* 0x0000002900117c82 */ /* 0x000fe40008000000 */
[----:B------:R-:W-:Y:S02]  /*12730*/  WARPGROUP.DEPBAR.LE gsb0, 0x0 ;  /* 0x00008000000079c5 */ /* 0x000fe40000010000 */
        /* <DEDUP_REMOVED lines=10> */
[----:B------:R-:W-:Y:S01]  /*127e0*/  UIADD3 UR4, UR56, 0x402, URZ ;  /* 0x0000040238047890 */ /* 0x000fe2000fffe03f */
[----:B------:R-:W-:Y:S01]  /*127f0*/  R2UR UR6, R6 ;  /* 0x00000000060672ca */ /* 0x000fe200000e0000 */
[----:B------:R-:W-:Y:S01]  /*12800*/  UMOV UR5, UR41 ;  /* 0x0000002900057c82 */ /* 0x000fe20008000000 */
[----:B------:R-:W-:Y:S01]  /*12810*/  R2UR UR7, R7 ;  /* 0x00000000070772ca */ /* 0x000fe200000e0000 */
[----:B------:R-:W-:Y:S02]  /*12820*/  VIADD R6, R4, 0x682 ;  /* 0x0000068204067836 */ /* 0x000fe40000000000 */
[----:B------:R-:W-:Y:S01]  /*12830*/  IMAD.MOV.U32 R7, RZ, RZ, 0x40000040 ;  /* 0x40000040ff077424 */ /* 0x000fe200078e00ff */
[----:B------:R-:W-:Y:S02]  /*12840*/  UMOV UR40, UR4 ;  /* 0x0000000400287c82 */ /* 0x000fe40008000000 */
[----:B------:R-:W-:Y:S01]  /*12850*/  UMOV UR4, UR40 ;  /* 0x0000002800047c82 */ /* 0x000fe20008000000 */
[----:B------:R-:W-:Y:S01]  /*12860*/  R2UR UR18, R6 ;  /* 0x00000000061272ca */ /* 0x000fe200000e0000 */
[----:B------:R-:W-:Y:S01]  /*12870*/  UMOV UR16, UR40 ;  /* 0x0000002800107c82 */ /* 0x000fe20008000000 */
[----:B------:R-:W-:Y:S01]  /*12880*/  R2UR UR19, R7 ;  /* 0x00000000071372ca */ /* 0x000fe200000e0000 */
[----:B------:R-:W-:Y:S01]  /*12890*/  VIADD R6, R4, 0x782 ;  /* 0x0000078204067836 */ /* 0x000fe20000000000 */
[----:B------:R-:W-:Y:S01]  /*128a0*/  UMOV UR20, UR40 ;  /* 0x0000002800147c82 */ /* 0x000fe20008000000 */
[----:B------:R-:W-:Y:S01]  /*128b0*/  IMAD.MOV.U32 R7, RZ, RZ, 0x40000040 ;  /* 0x40000040ff077424 */ /* 0x000fe200078e00ff */
[----:B------:R-:W-:Y:S01]  /*128c0*/  UMOV UR32, UR40 ;  /* 0x0000002800207c82 */ /* 0x000fe20008000000 */
[----:B------:R-:W-:Y:S01]  /*128d0*/  IMAD.U32 R234, RZ, RZ, UR40 ;  /* 0x00000028ffea7e24 */ /* 0x000fe2000f8e00ff */
        /* <DEDUP_REMOVED lines=170> */
[----:B------:R-:W-:Y:S01]  /*13380*/  UIADD3 UR20, UR56, 0x406, URZ ;  /* 0x0000040638147890 */ /* 0x000fe2000fffe03f */
[----:B------:R-:W-:Y:S01]  /*13390*/  R2UR UR23, R9 ;  /* 0x00000000091772ca */ /* 0x000fe200000e0000 */
[----:B------:R-:W-:Y:S01]  /*133a0*/  UMOV UR21, 0x40000040 ;  /* 0x4000004000157882 */ /* 0x000fe20000000000 */
[----:B------:R-:W-:Y:S02]  /*133b0*/  WARPGROUP.DEPBAR.LE gsb0, 0x0 ;  /* 0x00008000000079c5 */ /* 0x000fe40000010000 */
[----:B------:R-:W-:-:S06]  /*133c0*/  WARPGROUP.ARRIVE ;  /* 0x00000000000079c5 */ /* 0x000fcc0000000000 */
[----:B------:R-:W-:Y:S03]  /*133d0*/  HGMMA.64x16x16.F32.BF16 R56, gdesc[UR24], R56, gsb0 ;  /* 0x00200000183879f0 */ /* 0x000fe60008001838 */
        /* <DEDUP_REMOVED lines=24> */
[----:B------:R-:W-:Y:S01]  /*13560*/  WARPGROUP.ARRIVE ;  /* 0x00000000000079c5 */ /* 0x000fe20000000000 */
[----:B------:R-:W-:Y:S01]  /*13570*/  FMUL.FTZ R15, R112, UR6 ;  /* 0x00000006700f7c20 */ /* 0x000fe20008410000 */
[----:B0-----:R-:W-:Y:S01]  /*13580*/  FMUL.FTZ R13, R113, UR6 ;  /* 0x00000006710d7c20 */ /* 0x001fe20008410000 */
[----:B------:R-:W-:Y:S01]  /*13590*/  FMUL.FTZ R12, R117, UR6 ;  /* 0x00000006750c7c20 */ /* 0x000fe20008410000 */
[----:B------:R-:W-:Y:S01]  /*135a0*/  FMUL.FTZ R112, R119, UR6 ;  /* 0x0000000677707c20 */ /* 0x000fe20008410000 */
[----:B------:R-:W-:-:S04]  /*135b0*/  FMUL.FTZ R14, R116, UR6 ;  /* 0x00000006740e7c20 */ /* 0x000fc80008410000 */
[----:B------:R-:W-:Y:S01]  /*135c0*/  HGMMA.64x16x16.F32.BF16 R104, gdesc[UR20], R104, gsb0 ;  /* 0x00200000146879f0 */ /* 0x000fe20008001868 */
[----:B------:R-:W-:Y:S01]  /*135d0*/  R2UR UR22, R6 ;  /* 0x00000000061672ca */ /* 0x000fe200000e0000 */
[----:B------:R-:W-:Y:S01]  /*135e0*/  VIADD R6, R4, 0x706 ;  /* 0x0000070604067836 */ /* 0x000fe20000000000 */
[----:B------:R-:W-:Y:S01]  /*135f0*/  R2UR UR23, R7 ;  /* 0x00000000071772ca */ /* 0x000fe200000e0000 */
[----:B------:R-:W-:Y:S01]  /*13600*/  IMAD.MOV.U32 R7, RZ, RZ, 0x40000040 ;  /* 0x40000040ff077424 */ /* 0x000fe200078e00ff */
[----:B------:R-:W0:Y:S01]  /*13610*/  MUFU.TANH R13, R13 ;  /* 0x0000000d000d7308 */ /* 0x000e220000002400 */
[----:B------:R-:W-:Y:S01]  /*13620*/  FMUL.FTZ R120, R114, UR6 ;  /* 0x0000000672787c20 */ /* 0x000fe20008410000 */
[----:B------:R-:W-:Y:S01]  /*13630*/  FMUL.FTZ R113, R115, UR6 ;  /* 0x0000000673717c20 */ /* 0x000fe20008410000 */
[----:B------:R-:W-:-:S05]  /*13640*/  FMUL.FTZ R114, R118, UR6 ;  /* 0x0000000676727c20 */ /* 0x000fca0008410000 */
[----:B------:R-:W-:Y:S08]  /*13650*/  MUFU.TANH R12, R12 ;  /* 0x0000000c000c7308 */ /* 0x000ff00000002400 */
[----:B------:R-:W1:Y:S08]  /*13660*/  MUFU.TANH R112, R112 ;  /* 0x0000007000707308 */ /* 0x000e700000002400 */
[----:B------:R-:W2:Y:S08]  /*13670*/  MUFU.TANH R15, R15 ;  /* 0x0000000f000f7308 */ /* 0x000eb00000002400 */
        /* <DEDUP_REMOVED lines=10> */
[----:B------:R-:W-:Y:S01]  /*13720*/  R2UR UR22, R6 ;  /* 0x00000000061672ca */ /* 0x000fe200000e0000 */
[----:B------:R-:W-:Y:S01]  /*13730*/  VIADD R6, R4, 0x786 ;  /* 0x0000078604067836 */ /* 0x000fe20000000000 */
[----:B------:R-:W-:Y:S01]  /*13740*/  R2UR UR23, R7 ;  /* 0x00000000071772ca */ /* 0x000fe200000e0000 */
[----:B------:R-:W-:-:S02]  /*13750*/  IMAD.MOV.U32 R7, RZ, RZ, 0x40000040 ;  /* 0x40000040ff077424 */ /* 0x000fc400078e00ff */
[----:B------:R-:W-:Y:S01]  /*13760*/  FMUL.FTZ R106, R106, UR6 ;  /* 0x000000066a6a7c20 */ /* 0x000fe20008410000 */
[----:B------:R-:W3:Y:S01]  /*13770*/  MUFU.TANH R10, R10 ;  /* 0x0000000a000a7308 */ /* 0x000ee20000002400 */
[----:B------:R-:W-:Y:S01]  /*13780*/  FMUL.FTZ R105, R107, UR6 ;  /* 0x000000066b697c20 */ /* 0x000fe20008410000 */
[----:B------:R-:W-:Y:S01]  /*13790*/  FMUL.FTZ R107, R110, UR6 ;  /* 0x000000066e6b7c20 */ /* 0x000fe20008410000 */
[----:B------:R-:W-:-:S05]  /*137a0*/  FMUL.FTZ R104, R111, UR6 ;  /* 0x000000066f687c20 */ /* 0x000fca0008410000 */
[----:B------:R-:W4:Y:S08]  /*137b0*/  MUFU.TANH R20, R20 ;  /* 0x0000001400147308 */ /* 0x000f300000002400 */
[----:B------:R-:W4:Y:S08]  /*137c0*/  MUFU.TANH R114, R114 ;  /* 0x0000007200727308 */ /* 0x000f300000002400 */
[----:B------:R-:W4:Y:S08]  /*137d0*/  MUFU.TANH R11, R11 ;  /* 0x0000000b000b7308 */ /* 0x000f300000002400 */
[----:B------:R-:W4:Y:S08]  /*137e0*/  MUFU.TANH R82, R82 ;  /* 0x0000005200527308 */ /* 0x000f300000002400 */
[----:B------:R-:W4:Y:S01]  /*137f0*/  MUFU.TANH R106, R106 ;  /* 0x0000006a006a7308 */ /* 0x000f220000002400 */
[----:B------:R-:W-:-:S02]  /*13800*/  WARPGROUP.DEPBAR.LE gsb0, 0x0 ;  /* 0x00008000000079c5 */ /* 0x000fc40000010000 */
[----:B------:R-:W-:Y:S01]  /*13810*/  WARPGROUP.ARRIVE ;  /* 0x00000000000079c5 */ /* 0x000fe20000000000 */
[----:B------:R-:W-:Y:S01]  /*13820*/  FMUL.FTZ R9, R97, UR6 ;  /* 0x0000000661097c20 */ /* 0x000fe20008410000 */
[----:B------:R-:W-:Y:S01]  /*13830*/  FMUL.FTZ R97, R98, UR6 ;  /* 0x0000000662617c20 */ /* 0x000fe20008410000 */
[----:B------:R-:W-:Y:S02]  /*13840*/  IMAD.MOV.U32 R98, RZ, RZ, -0x2 ;  /* 0xfffffffeff627424 */ /* 0x000fe400078e00ff */
[----:B------:R-:W-:Y:S01]  /*13850*/  FMUL.FTZ R81, R100, UR6 ;  /* 0x0000000664517c20 */ /* 0x000fe20008410000 */
[----:B------:R-:W-:Y:S01]  /*13860*/  FMUL.FTZ R86, R103, UR6 ;  /* 0x0000000667567c20 */ /* 0x000fe20008410000 */
[----:B------:R-:W-:Y:S01]  /*13870*/  HGMMA.64x16x16.F32.BF16 R88, gdesc[UR20], R88, gsb0 ;  /* 0x00200000145879f0 */ /* 0x000fe20008001858 */
[----:B------:R-:W-:Y:S01]  /*13880*/  R2UR UR22, R6 ;  /* 0x00000000061672ca */ /* 0x000fe200000e0000 */
[----:B------:R-:W-:Y:S01]  /*13890*/  VIADD R6, R4, 0x806 ;  /* 0x0000080604067836 */ /* 0x000fe20000000000 */
[----:B------:R-:W-:Y:S01]  /*138a0*/  R2UR UR23, R7 ;  /* 0x00000000071772ca */ /* 0x000fe200000e0000 */
[----:B------:R-:W-:-:S02]  /*138b0*/  IMAD.MOV.U32 R7, RZ, RZ, 0x40000040 ;  /* 0x40000040ff077424 */ /* 0x000fc400078e00ff */
[----:B------:R-:W-:Y:S01]  /*138c0*/  FMUL.FTZ R21, R96, UR6 ;  /* 0x0000000660157c20 */ /* 0x000fe20008410000 */
[----:B------:R-:W-:Y:S01]  /*138d0*/  IMAD R5, R5, R98, 0xb0 ;  /* 0x000000b005057424 */ /* 0x000fe200078e0262 */
[----:B------:R-:W4:Y:S01]  /*138e0*/  MUFU.TANH R105, R105 ;  /* 0x0000006900697308 */ /* 0x000f220000002400 */
[----:B------:R-:W-:Y:S01]  /*138f0*/  FMUL.FTZ R85, R99, UR6 ;  /* 0x0000000663557c20 */ /* 0x000fe20008410000 */
[----:B------:R-:W-:Y:S01]  /*13900*/  FMUL.FTZ R3, R101, UR6 ;  /* 0x0000000665037c20 */ /* 0x000fe20008410000 */
[----:B------:R-:W-:Y:S02]  /*13910*/  IMAD.IADD R5, R5, 0x1, R160 ;  /* 0x0000000105057824 */ /* 0x000fe400078e02a0 */
[----:B------:R-:W-:-:S03]  /*13920*/  FMUL.FTZ R96, R102, UR6 ;  /* 0x0000000666607c20 */ /* 0x000fc60008410000 */
        /* <DEDUP_REMOVED lines=8> */
[----:B------:R-:W-:-:S03]  /*139b0*/  FMUL.FTZ R83, R88, UR6 ;  /* 0x0000000658537c20 */ /* 0x000fc60008410000 */
[----:B------:R-:W4:Y:S01]  /*139c0*/  MUFU.TANH R97, R97 ;  /* 0x0000006100617308 */ /* 0x000f220000002400 */
[----:B------:R-:W-:Y:S01]  /*139d0*/  FMUL.FTZ R8, R89, UR6 ;  /* 0x0000000659087c20 */ /* 0x000fe20008410000 */
[----:B------:R-:W-:Y:S01]  /*139e0*/  FMUL.FTZ R90, R90, UR6 ;  /* 0x000000065a5a7c20 */ /* 0x000fe20008410000 */
[----:B------:R-:W-:Y:S01]  /*139f0*/  HGMMA.64x16x16.F32.BF16 R72, gdesc[UR20], R72, gsb0 ;  /* 0x00200000144879f0 */ /* 0x000fe20008001848 */
[----:B------:R-:W-:Y:S01]  /*13a00*/  R2UR UR22, R6 ;  /* 0x00000000061672ca */ /* 0x000fe200000e0000 */
[----:B------:R-:W-:Y:S01]  /*13a10*/  VIADD R6, R4, 0x886 ;  /* 0x0000088604067836 */ /* 0x000fe20000000000 */
[----:B------:R-:W-:Y:S01]  /*13a20*/  R2UR UR23, R7 ;  /* 0x00000000071772ca */ /* 0x000fe200000e0000 */
[----:B------:R-:W-:Y:S01]  /*13a30*/  IMAD.MOV.U32 R7, RZ, RZ, 0x40000040 ;  /* 0x40000040ff077424 */ /* 0x000fe200078e00ff */
[----:B------:R-:W4:Y:S01]  /*13a40*/  MUFU.TANH R3, R3 ;  /* 0x0000000300037308 */ /* 0x000f220000002400 */
[----:B------:R-:W-:Y:S01]  /*13a50*/  FMUL.FTZ R84, R93, UR6 ;  /* 0x000000065d547c20 */ /* 0x000fe20008410000 */
[----:B------:R-:W-:Y:S01]  /*13a60*/  FMUL.FTZ R88, R91, UR6 ;  /* 0x000000065b587c20 */ /* 0x000fe20008410000 */
[----:B------:R-:W-:Y:S01]  /*13a70*/  FMUL.FTZ R93, R94, UR6 ;  /* 0x000000065e5d7c20 */ /* 0x000fe20008410000 */
[----:B------:R-:W-:-:S04]  /*13a80*/  FMUL.FTZ R91, R95, UR6 ;  /* 0x000000065f5b7c20 */ /* 0x000fc80008410000 */
[----:B------:R-:W4:Y:S08]  /*13a90*/  MUFU.TANH R85, R85 ;  /* 0x0000005500557308 */ /* 0x000f300000002400 */
[----:B------:R-:W4:Y:S08]  /*13aa0*/  MUFU.TANH R83, R83 ;  /* 0x0000005300537308 */ /* 0x000f300000002400 */
[----:B------:R-:W4:Y:S08]  /*13ab0*/  MUFU.TANH R96, R96 ;  /* 0x0000006000607308 */ /* 0x000f300000002400 */
[----:B------:R-:W4:Y:S08]  /*13ac0*/  MUFU.TANH R8, R8 ;  /* 0x0000000800087308 */ /* 0x000f300000002400 */
[----:B------:R-:W4:Y:S01]  /*13ad0*/  MUFU.TANH R86, R86 ;  /* 0x0000005600567308 */ /* 0x000f220000002400 */
[----:B------:R-:W-:-:S02]  /*13ae0*/  WARPGROUP.DEPBAR.LE gsb0, 0x0 ;  /* 0x00008000000079c5 */ /* 0x000fc40000010000 */
[----:B------:R-:W-:Y:S01]  /*13af0*/  WARPGROUP.ARRIVE ;  /* 0x00000000000079c5 */ /* 0x000fe20000000000 */
[----:B------:R-:W-:-:S04]  /*13b00*/  FMUL.FTZ R92, R75, UR6 ;  /* 0x000000064b5c7c20 */ /* 0x000fc80008410000 */
[----:B------:R-:W4:Y:S01]  /*13b10*/  MUFU.TANH R80, R80 ;  /* 0x0000005000507308 */ /* 0x000f220000002400 */
[----:B------:R-:W-:Y:S01]  /*13b20*/  FMUL.FTZ R89, R72, UR6 ;  /* 0x0000000648597c20 */ /* 0x000fe20008410000 */
        /* <DEDUP_REMOVED lines=43> */
[----:B------:R-:W-:Y:S01]  /*13de0*/  FMUL.FTZ R57, R60, UR6 ;  /* 0x000000063c397c20 */ /* 0x000fe20008410000 */
[----:B------:R-:W-:Y:S01]  /*13df0*/  FMUL.FTZ R60, R63, UR6 ;  /* 0x000000063f3c7c20 */ /* 0x000fe20008410000 */
[----:B------:R-:W4:Y:S01]  /*13e00*/  MUFU.TANH R65, R65 ;  /* 0x0000004100417308 */ /* 0x000f220000002400 */
[----:B------:R-:W-:Y:S01]  /*13e10*/  HGMMA.64x16x16.F32.BF16 R48, gdesc[UR20], R48, gsb0 ;  /* 0x00200000143079f0 */ /* 0x000fe20008001830 */
[----:B------:R-:W-:Y:S01]  /*13e20*/  R2UR UR22, R6 ;  /* 0x00000000061672ca */ /* 0x000fe200000e0000 */
[----:B------:R-:W-:Y:S01]  /*13e30*/  VIADD R6, R4, 0xa06 ;  /* 0x00000a0604067836 */ /* 0x000fe20000000000 */
[----:B------:R-:W-:Y:S01]  /*13e40*/  R2UR UR23, R7 ;  /* 0x00000000071772ca */ /* 0x000fe200000e0000 */
[----:B------:R-:W-:-:S02]  /*13e50*/  IMAD.MOV.U32 R7, RZ, RZ, 0x40000040 ;  /* 0x40000040ff077424 */ /* 0x000fc400078e00ff */
[----:B------:R-:W-:Y:S01]  /*13e60*/  FMUL.FTZ R58, R58, UR6 ;  /* 0x000000063a3a7c20 */ /* 0x000fe20008410000 */
[----:B------:R-:W-:Y:S01]  /*13e70*/  VIADD R4, R4, 0xa86 ;  /* 0x00000a8604047836 */ /* 0x000fe20000000000 */
[----:B------:R-:W-:Y:S01]  /*13e80*/  R2UR UR10, R6 ;  /* 0x00000000060a72ca */ /* 0x000fe200000e0000 */
[----:B------:R-:W-:Y:S01]  /*13e90*/  FMUL.FTZ R6, R61, UR6 ;  /* 0x000000063d067c20 */ /* 0x000fe20008410000 */
[----:B------:R-:W-:Y:S01]  /*13ea0*/  R2UR UR11, R7 ;  /* 0x00000000070b72ca */ /* 0x000fe200000e0000 */
[----:B------:R-:W4:Y:S01]  /*13eb0*/  MUFU.TANH R76, R76 ;  /* 0x0000004c004c7308 */ /* 0x000f220000002400 */
[----:B------:R-:W-:Y:S01]  /*13ec0*/  FMUL.FTZ R71, R59, UR6 ;  /* 0x000000063b477c20 */ /* 0x000fe20008410000 */
[----:B------:R-:W-:-:S06]  /*13ed0*/  FMUL.FTZ R62, R62, UR6 ;  /* 0x000000063e3e7c20 */ /* 0x000fcc0008410000 */
        /* <DEDUP_REMOVED lines=13> */
[----:B------:R-:W-:Y:S01]  /*13fb0*/  R2UR UR22, R4 ;  /* 0x00000000041672ca */ /* 0x000fe200000e0000 */
[----:B------:R-:W-:Y:S01]  /*13fc0*/  FMUL.FTZ R53, R53, UR6 ;  /* 0x0000000635357c20 */ /* 0x000fe20008410000 */
[----:B------:R-:W-:Y:S01]  /*13fd0*/  FMUL.FTZ R48, R48, UR6 ;  /* 0x0000000630307c20 */ /* 0x000fe20008410000 */
[----:B------:R-:W-:Y:S01]  /*13fe0*/  FMUL.FTZ R55, R55, UR6 ;  /* 0x0000000637377c20 */ /* 0x000fe20008410000 */
[----:B------:R-:W-:-:S02]  /*13ff0*/  FMUL.FTZ R59, R52, UR6 ;  /* 0x00000006343b7c20 */ /* 0x000fc40008410000 */
[----:B------:R-:W4:Y:S08]  /*14000*/  MUFU.TANH R70, R70 ;  /* 0x0000004600467308 */ /* 0x000f300000002400 */
[----:B------:R-:W4:Y:S08]  /*14010*/  MUFU.TANH R56, R56 ;  /* 0x0000003800387308 */ /* 0x000f300000002400 */
[----:B------:R-:W4:Y:S08]  /*14020*/  MUFU.TANH R68, R68 ;  /* 0x0000004400447308 */ /* 0x000f300000002400 */
[----:B------:R-:W4:Y:S08]  /*14030*/  MUFU.TANH R57, R57 ;  /* 0x0000003900397308 */ /* 0x000f300000002400 */
[----:B------:R-:W4:Y:S08]  /*14040*/  MUFU.TANH R58, R58 ;  /* 0x0000003a003a7308 */ /* 0x000f300000002400 */
[----:B------:R-:W4:Y:S01]  /*14050*/  MUFU.TANH R6, R6 ;  /* 0x0000000600067308 */ /* 0x000f220000002400 */
[----:B------:R-:W-:-:S02]  /*14060*/  WARPGROUP.DEPBAR.LE gsb0, 0x0 ;  /* 0x00008000000079c5 */ /* 0x000fc40000010000 */
[----:B------:R-:W-:Y:S01]  /*14070*/  WARPGROUP.ARRIVE ;  /* 0x00000000000079c5 */ /* 0x000fe20000000000 */
[----:B0-----:R-:W-:Y:S01]  /*14080*/  FMUL.FTZ R49, R45, UR6 ;  /* 0x000000062d317c20 */ /* 0x001fe20008410000 */
[----:B------:R-:W-:Y:S01]  /*14090*/  FMUL.FTZ R161, R41, UR6 ;  /* 0x0000000629a17c20 */ /* 0x000fe20008410000 */
[----:B------:R-:W-:Y:S01]  /*140a0*/  FMUL.FTZ R99, R47, UR6 ;  /* 0x000000062f637c20 */ /* 0x000fe20008410000 */
[----:B------:R-:W-:Y:S01]  /*140b0*/  FMUL.FTZ R159, R40, UR6 ;  /* 0x00000006289f7c20 */ /* 0x000fe20008410000 */
[----:B------:R-:W-:Y:S01]  /*140c0*/  FMUL.FTZ R61, R42, UR6 ;  /* 0x000000062a3d7c20 */ /* 0x000fe20008410000 */
[----:B------:R-:W-:Y:S01]  /*140d0*/  HGMMA.64x16x16.F32.BF16 R32, gdesc[UR8], R32, gsb0 ;  /* 0x00200000082079f0 */ /* 0x000fe20008001820 */
[----:B------:R0:W-:Y:S01]  /*140e0*/  MUFU.TANH R40, R7 ;  /* 0x0000000700287308 */ /* 0x0001e20000002400 */
[----:B------:R-:W-:Y:S01]  /*140f0*/  FMUL.FTZ R98, R46, UR6 ;  /* 0x000000062e627c20 */ /* 0x000fe20008410000 */
[----:B------:R-:W-:Y:S01]  /*14100*/  FMUL.FTZ R43, R43, UR6 ;  /* 0x000000062b2b7c20 */ /* 0x000fe20008410000 */
[----:B------:R-:W-:-:S05]  /*14110*/  FMUL.FTZ R163, R44, UR6 ;  /* 0x000000062ca37c20 */ /* 0x000fca0008410000 */
[----:B------:R0:W-:Y:S08]  /*14120*/  MUFU.TANH R42, R51 ;  /* 0x00000033002a7308 */ /* 0x0001f00000002400 */
[----:B------:R-:W-:Y:S08]  /*14130*/  MUFU.TANH R165, R49 ;  /* 0x0000003100a57308 */ /* 0x000ff00000002400 */
[----:B------:R-:W-:Y:S08]  /*14140*/  MUFU.TANH R44, R53 ;  /* 0x00000035002c7308 */ /* 0x000ff00000002400 */
[----:B------:R-:W0:Y:S08]  /*14150*/  MUFU.TANH R71, R71 ;  /* 0x0000004700477308 */ /* 0x000e300000002400 */
[----:B------:R-:W0:Y:S08]  /*14160*/  MUFU.TANH R48, R48 ;  /* 0x0000003000307308 */ /* 0x000e300000002400 */
[----:B------:R-:W0:Y:S01]  /*14170*/  MUFU.TANH R62, R62 ;  /* 0x0000003e003e7308 */ /* 0x000e220000002400 */
[----:B------:R-:W-:-:S02]  /*14180*/  WARPGROUP.DEPBAR.LE gsb0, 0x0 ;  /* 0x00008000000079c5 */ /* 0x000fc40000010000 */
[----:B------:R-:W-:Y:S01]  /*14190*/  FMUL.FTZ R100, R32, UR6 ;  /* 0x0000000620647c20 */ /* 0x000fe20008410000 */
[----:B------:R-:W-:Y:S02]  /*141a0*/  IMAD R32, R162, -0xb0, R5 ;  /* 0xffffff50a2207824 */ /* 0x000fe400078e0205 */
[----:B------:R-:W-:Y:S01]  /*141b0*/  FMUL.FTZ R63, R33, UR6 ;  /* 0x00000006213f7c20 */ /* 0x000fe20008410000 */
[----:B------:R-:W-:Y:S02]  /*141c0*/  IMAD.MOV.U32 R5, RZ, RZ, 0x40000040 ;  /* 0x40000040ff057424 */ /* 0x000fe400078e00ff */
[----:B------:R-:W-:Y:S01]  /*141d0*/  FMUL.FTZ R54, R35, UR6 ;  /* 0x0000000623367c20 */ /* 0x000fe20008410000 */
[----:B------:R-:W-:Y:S01]  /*141e0*/  FMUL.FTZ R46, R37, UR6 ;  /* 0x00000006252e7c20 */ /* 0x000fe20008410000 */
[----:B------:R-:W-:Y:S01]  /*141f0*/  ISETP.GT.AND P3, PT, R32, 0x1, PT ;  /* 0x000000012000780c */ /* 0x000fe20003f64270 */
[----:B------:R-:W-:Y:S01]  /*14200*/  FMUL.FTZ R95, R34, UR6 ;  /* 0x00000006225f7c20 */ /* 0x000fe20008410000 */
[C---:B------:R-:W-:Y:S01]  /*14210*/  ISETP.GT.AND P5, PT, R32.reuse, 0x9, PT ;  /* 0x000000092000780c */ /* 0x040fe20003fa4270 */
[----:B------:R-:W-:Y:S01]  /*14220*/  FMUL.FTZ R34, R39, UR6 ;  /* 0x0000000627227c20 */ /* 0x000fe20008410000 */
[----:B------:R-:W-:Y:S01]  /*14230*/  ISETP.GT.AND P2, PT, R32, RZ, PT ;  /* 0x000000ff2000720c */ /* 0x000fe20003f44270 */
[----:B------:R-:W-:Y:S01]  /*14240*/  WARPGROUP.ARRIVE ;  /* 0x00000000000079c5 */ /* 0x000fe20000000000 */
[----:B------:R-:W-:Y:S01]  /*14250*/  FSEL R4, R13, -INF , P3 ;  /* 0xff8000000d047808 */ /* 0x000fe20001800000 */
[----:B------:R-:W-:Y:S01]  /*14260*/  FMUL.FTZ R52, R36, UR6 ;  /* 0x0000000624347c20 */ /* 0x000fe20008410000 */
[----:B-1----:R-:W-:Y:S01]  /*14270*/  FSEL R13, R112, -INF , P5 ;  /* 0xff800000700d7808 */ /* 0x002fe20002800000 */
[----:B------:R-:W1:Y:S01]  /*14280*/  MUFU.TANH R60, R60 ;  /* 0x0000003c003c7308 */ /* 0x000e620000002400 */
[----:B------:R-:W-:Y:S01]  /*14290*/  FSEL R45, R12, -INF , P5 ;  /* 0xff8000000c2d7808 */ /* 0x000fe20002800000 */
[----:B------:R-:W-:Y:S01]  /*142a0*/  FMUL.FTZ R38, R38, UR6 ;  /* 0x0000000626267c20 */ /* 0x000fe20008410000 */
[----:B------:R-:W-:-:S02]  /*142b0*/  ISETP.GT.AND P5, PT, R32, 0x19, PT ;  /* 0x000000192000780c */ /* 0x000fc40003fa4270 */
[----:B------:R-:W-:Y:S02]  /*142c0*/  ISETP.GT.AND P4, PT, R32, 0x8, PT ;  /* 0x000000082000780c */ /* 0x000fe40003f84270 */
[----:B--2---:R-:W-:Y:S01]  /*142d0*/  FSEL R33, R15, -INF , P2 ;  /* 0xff8000000f217808 */ /* 0x004fe20001000000 */
[----:B------:R-:W-:Y:S01]  /*142e0*/  MUFU.TANH R12, R55 ;  /* 0x00000037000c7308 */ /* 0x000fe20000002400 */
[----:B---3--:R-:W-:Y:S02]  /*142f0*/  FSEL R103, R10, -INF , P5 ;  /* 0xff8000000a677808 */ /* 0x008fe40002800000 */
[----:B------:R-:W-:Y:S02]  /*14300*/  FSEL R41, R14, -INF , P4 ;  /* 0xff8000000e297808 */ /* 0x000fe40002000000 */
[----:B------:R-:W-:Y:S02]  /*14310*/  FMNMX.FTZ R10, R33, R4, !PT ;  /* 0x00000004210a7209 */ /* 0x000fe40007810000 */
[----:B------:R-:W-:Y:S01]  /*14320*/  R2UR UR23, R5 ;  /* 0x00000000051772ca */ /* 0x000fe200000e0000 */
[----:B------:R-:W2:Y:S01]  /*14330*/  MUFU.TANH R36, R59 ;  /* 0x0000003b00247308 */ /* 0x000ea20000002400 */
[----:B------:R-:W-:-:S02]  /*14340*/  FSEL R5, R120, -INF , P2 ;  /* 0xff80000078057808 */ /* 0x000fc40001000000 */
[C---:B------:R-:W-:Y:S02]  /*14350*/  ISETP.GT.AND P2, PT, R32.reuse, 0x10, PT ;  /* 0x000000102000780c */ /* 0x040fe40003f44270 */
[----:B------:R-:W-:Y:S02]  /*14360*/  FMNMX.FTZ R10, R41, R10, !PT ;  /* 0x0000000a290a7209 */ /* 0x000fe40007810000 */
[----:B------:R-:W-:Y:S01]  /*14370*/  FSEL R113, R113, -INF , P3 ;  /* 0xff80000071717808 */ /* 0x000fe20001800000 */
[----:B------:R-:W-:Y:S01]  /*14380*/  MUFU.TANH R169, R63 ;  /* 0x0000003f00a97308 */ /* 0x000fe20000002400 */
[----:B------:R-:W-:Y:S02]  /*14390*/  ISETP.GT.AND P3, PT, R32, 0x11, PT ;  /* 0x000000112000780c */ /* 0x000fe40003f64270 */
[----:B----4-:R-:W-:Y:S01]  /*143a0*/  FSEL R47, R20, -INF , P2 ;  /* 0xff800000142f7808 */ /* 0x010fe20001000000 */
[----:B------:R-:W-:Y:S01]  /*143b0*/  HGMMA.64x16x16.F32.BF16 R24, gdesc[UR20], R24, gsb0 ;  /* 0x00200000141879f0 */ /* 0x000fe20008001818 */
[----:B------:R-:W-:-:S02]  /*143c0*/  FMNMX.FTZ R14, R45, R10, !PT ;  /* 0x0000000a2d0e7209 */ /* 0x000fc40007810000 */
[----:B0-----:R-:W-:Y:S01]  /*143d0*/  FSEL R7, R114, -INF , P4 ;  /* 0xff80000072077808 */ /* 0x001fe20002000000 */
[----:B------:R-:W-:Y:S01]  /*143e0*/  MUFU.TANH R10, R61 ;  /* 0x0000003d000a7308 */ /* 0x000fe20000002400 */
[----:B------:R-:W-:Y:S02]  /*143f0*/  ISETP.GT.AND P4, PT, R32, 0x18, PT ;  /* 0x000000182000780c */ /* 0x000fe40003f84270 */
[----:B------:R-:W-:Y:S02]  /*14400*/  FSEL R51, R11, -INF , P3 ;  /* 0xff8000000b337808 */ /* 0x000fe40001800000 */
[----:B------:R-:W-:Y:S02]  /*14410*/  FMNMX.FTZ R14, R47, R14, !PT ;  /* 0x0000000e2f0e7209 */ /* 0x000fe40007810000 */
[----:B------:R-:W-:Y:S01]  /*14420*/  FSEL R101, R82, -INF , P4 ;  /* 0xff80000052657808 */ /* 0x000fe20002000000 */
[----:B------:R-:W0:Y:S01]  /*14430*/  MUFU.TANH R159, R159 ;  /* 0x0000009f009f7308 */ /* 0x000e220000002400 */
[----:B------:R-:W-:Y:S01]  /*14440*/  FMNMX.FTZ R14, R51, R14, !PT ;  /* 0x0000000e330e7209 */ /* 0x000fe20007810000 */
[----:B------:R-:W-:Y:S01]  /*14450*/  IMAD.MOV.U32 R82, RZ, RZ, R87 ;  /* 0x000000ffff527224 */ /* 0x000fe200078e0057 */
[----:B------:R-:W-:-:S02]  /*14460*/  FSEL R15, R106, -INF , P2 ;  /* 0xff8000006a0f7808 */ /* 0x000fc40001000000 */
[C---:B------:R-:W-:Y:S02]  /*14470*/  ISETP.GT.AND P2, PT, R32.reuse, 0x20, PT ;  /* 0x000000202000780c */ /* 0x040fe40003f44270 */
[----:B------:R-:W-:Y:S01]  /*14480*/  FMNMX.FTZ R14, R101, R14, !PT ;  /* 0x0000000e650e7209 */ /* 0x000fe20007810000 */
[----:B------:R-:W3:Y:S01]  /*14490*/  MUFU.TANH R79, R79 ;  /* 0x0000004f004f7308 */ /* 0x000ee20000002400 */
[----:B------:R-:W-:Y:S02]  /*144a0*/  FSEL R105, R105, -INF , P3 ;  /* 0xff80000069697808 */ /* 0x000fe40001800000 */
[----:B------:R-:W-:Y:S02]  /*144b0*/  ISETP.GT.AND P3, PT, R32, 0x21, PT ;  /* 0x000000212000780c */ /* 0x000fe40003f64270 */
[----:B------:R-:W-:Y:S02]  /*144c0*/  FSEL R109, R21, -INF , P2 ;  /* 0xff800000156d7808 */ /* 0x000fe40001000000 */
[----:B------:R-:W-:Y:S01]  /*144d0*/  FMNMX.FTZ R14, R103, R14, !PT ;  /* 0x0000000e670e7209 */ /* 0x000fe20007810000 */
[----:B------:R-:W4:Y:S01]  /*144e0*/  MUFU.TANH R161, R161 ;  /* 0x000000a100a17308 */ /* 0x000f220000002400 */
[----:B------:R-:W-:-:S02]  /*144f0*/  FSEL R107, R107, -INF , P4 ;  /* 0xff8000006b6b7808 */ /* 0x000fc40002000000 */
[----:B------:R-:W-:Y:S02]  /*14500*/  ISETP.GT.AND P4, PT, R32, 0x28, PT ;  /* 0x000000282000780c */ /* 0x000fe40003f84270 */
[----:B------:R-:W-:Y:S02]  /*14510*/  FSEL R111, R9, -INF , P3 ;  /* 0xff800000096f7808 */ /* 0x000fe40001800000 */
[----:B------:R-:W-:Y:S01]  /*14520*/  FMNMX.FTZ R14, R109, R14, !PT ;  /* 0x0000000e6d0e7209 */ /* 0x000fe20007810000 */
[----:B------:R-:W4:Y:S01]  /*14530*/  MUFU.TANH R163, R163 ;  /* 0x000000a300a37308 */ /* 0x000f220000002400 */
[----:B------:R-:W-:Y:S02]  /*14540*/  FSEL R11, R104, -INF , P5 ;  /* 0xff800000680b7808 */ /* 0x000fe40002800000 */
[----:B------:R-:W-:Y:S02]  /*14550*/  ISETP.GT.AND P5, PT, R32, 0x29, PT ;  /* 0x000000292000780c */ /* 0x000fe40003fa4270 */
[----:B------:R-:W-:-:S02]  /*14560*/  FSEL R115, R81, -INF , P4 ;  /* 0xff80000051737808 */ /* 0x000fc40002000000 */
[----:B------:R-:W-:Y:S01]  /*14570*/  FMNMX.FTZ R14, R111, R14, !PT ;  /* 0x0000000e6f0e7209 */ /* 0x000fe20007810000 */
[----:B------:R1:W4:Y:S01]  /*14580*/  MUFU.TANH R81, R43 ;  /* 0x0000002b00517308 */ /* 0x0003220000002400 */
[----:B------:R-:W-:Y:S02]  /*14590*/  FSEL R97, R97, -INF , P2 ;  /* 0xff80000061617808 */ /* 0x000fe40001000000 */
[----:B------:R-:W-:Y:S02]  /*145a0*/  ISETP.GT.AND P2, PT, R32, 0x30, PT ;  /* 0x000000302000780c */ /* 0x000fe40003f44270 */
[----:B------:R-:W-:Y:S02]  /*145b0*/  FSEL R117, R3, -INF , P5 ;  /* 0xff80000003757808 */ /* 0x000fe40002800000 */
[----:B------:R-:W-:Y:S01]  /*145c0*/  FMNMX.FTZ R14, R115, R14, !PT ;  /* 0x0000000e730e7209 */ /* 0x000fe20007810000 */
[----:B------:R-:W4:Y:S01]  /*145d0*/  MUFU.TANH R100, R100 ;  /* 0x0000006400647308 */ /* 0x000f220000002400 */
[----:B------:R-:W-:Y:S01]  /*145e0*/  FSEL R85, R85, -INF , P3 ;  /* 0xff80000055557808 */ /* 0x000fe20001800000 */
[----:B------:R-:W-:-:S02]  /*145f0*/  WARPGROUP.DEPBAR.LE gsb0, 0x0 ;  /* 0x00008000000079c5 */ /* 0x000fc40000010000 */
[----:B------:R-:W-:Y:S01]  /*14600*/  ISETP.GT.AND P3, PT, R32, 0x31, PT ;  /* 0x000000312000780c */ /* 0x000fe20003f64270 */
[----:B------:R-:W-:Y:S01]  /*14610*/  FMUL.FTZ R24, R24, UR6 ;  /* 0x0000000618187c20 */ /* 0x000fe20008410000 */
[----:B------:R-:W-:Y:S01]  /*14620*/  FSEL R119, R83, -INF , P2 ;  /* 0xff80000053777808 */ /* 0x000fe20001000000 */
[----:B------:R-:W-:Y:S01]  /*14630*/  FMUL.FTZ R28, R28, UR6 ;  /* 0x000000061c1c7c20 */ /* 0x000fe20008410000 */
[----:B------:R-:W-:Y:S01]  /*14640*/  FMNMX.FTZ R14, R117, R14, !PT ;  /* 0x0000000e750e7209 */ /* 0x000fe20007810000 */
[----:B------:R-:W4:Y:S01]  /*14650*/  MUFU.TANH R98, R98 ;  /* 0x0000006200627308 */ /* 0x000f220000002400 */
[----:B------:R-:W-:Y:S02]  /*14660*/  FSEL R9, R96, -INF , P4 ;  /* 0xff80000060097808 */ /* 0x000fe40002000000 */
[----:B------:R-:W-:Y:S02]  /*14670*/  ISETP.GT.AND P4, PT, R32, 0x38, PT ;  /* 0x000000382000780c */ /* 0x000fe40003f84270 */
[----:B------:R-:W-:Y:S01]  /*14680*/  FSEL R121, R8, -INF , P3 ;  /* 0xff80000008797808 */ /* 0x000fe20001800000 */
[----:B------:R-:W-:Y:S01]  /*14690*/  FMUL.FTZ R8, R29, UR6 ;  /* 0x000000061d087c20 */ /* 0x000fe20008410000 */
[----:B------:R-:W-:Y:S01]  /*146a0*/  FMNMX.FTZ R14, R119, R14, !PT ;  /* 0x0000000e770e7209 */ /* 0x000fe20007810000 */
[----:B------:R-:W4:Y:S01]  /*146b0*/  MUFU.TANH R83, R99 ;  /* 0x0000006300537308 */ /* 0x000f220000002400 */
[----:B------:R-:W-:Y:S01]  /*146c0*/  FSEL R21, R86, -INF , P5 ;  /* 0xff80000056157808 */ /* 0x000fe20002800000 */
[----:B------:R-:W-:Y:S01]  /*146d0*/  IMAD.MOV.U32 R86, RZ, RZ, R87 ;  /* 0x000000ffff567224 */ /* 0x000fe200078e0057 */
[----:B------:R-:W-:-:S02]  /*146e0*/  ISETP.GT.AND P5, PT, R32, 0x39, PT ;  /* 0x000000392000780c */ /* 0x000fc40003fa4270 */
[----:B------:R-:W-:Y:S01]  /*146f0*/  FSEL R123, R80, -INF , P4 ;  /* 0xff800000507b7808 */ /* 0x000fe20002000000 */
[--C-:B------:R-:W-:Y:S01]  /*14700*/  IMAD.MOV.U32 R80, RZ, RZ, R87.reuse ;  /* 0x000000ffff507224 */ /* 0x100fe200078e0057 */
[----:B------:R-:W-:Y:S01]  /*14710*/  FMNMX.FTZ R14, R121, R14, !PT ;  /* 0x0000000e790e7209 */ /* 0x000fe20007810000 */
[----:B------:R-:W4:Y:S01]  /*14720*/  MUFU.TANH R52, R52 ;  /* 0x0000003400347308 */ /* 0x000f220000002400 */
[----:B------:R-:W-:Y:S01]  /*14730*/  FSEL R3, R90, -INF , P2 ;  /* 0xff8000005a037808 */ /* 0x000fe20001000000 */
[----:B------:R-:W-:Y:S01]  /*14740*/  IMAD.U32 R90, RZ, RZ, UR7 ;  /* 0x00000007ff5a7e24 */ /* 0x000fe2000f8e00ff */
[----:B------:R-:W-:Y:S02]  /*14750*/  ISETP.GT.AND P2, PT, R32, 0x40, PT ;  /* 0x000000402000780c */ /* 0x000fe40003f44270 */
[----:B------:R-:W-:Y:S01]  /*14760*/  FSEL R125, R84, -INF , P5 ;  /* 0xff800000547d7808 */ /* 0x000fe20002800000 */
[----:B------:R-:W-:Y:S01]  /*14770*/  IMAD.MOV.U32 R84, RZ, RZ, R87 ;  /* 0x000000ffff547224 */ /* 0x000fe200078e0057 */
[----:B------:R-:W-:Y:S01]  /*14780*/  FMNMX.FTZ R14, R123, R14, !PT ;  /* 0x0000000e7b0e7209 */ /* 0x000fe20007810000 */
[----:B------:R-:W4:Y:S01]  /*14790*/  MUFU.TANH R95, R95 ;  /* 0x0000005f005f7308 */ /* 0x000f220000002400 */
[----:B------:R-:W-:-:S02]  /*147a0*/  FSEL R35, R88, -INF , P3 ;  /* 0xff80000058237808 */ /* 0x000fc40001800000 */
[C---:B------:R-:W-:Y:S02]  /*147b0*/  ISETP.GT.AND P3, PT, R32.reuse, 0x41, PT ;  /* 0x000000412000780c */ /* 0x040fe40003f64270 */
[----:B------:R-:W-:Y:S02]  /*147c0*/  FSEL R127, R89, -INF , P2 ;  /* 0xff800000597f7808 */ /* 0x000fe40001000000 */
[----:B------:R-:W-:Y:S01]  /*147d0*/  FMNMX.FTZ R14, R125, R14, !PT ;  /* 0x0000000e7d0e7209 */ /* 0x000fe20007810000 */
[----:B------:R-:W4:Y:S01]  /*147e0*/  MUFU.TANH R46, R46 ;  /* 0x0000002e002e7308 */ /* 0x000f220000002400 */
[----:B------:R-:W-:Y:S02]  /*147f0*/  FSEL R93, R93, -INF , P4 ;  /* 0xff8000005d5d7808 */ /* 0x000fe40002000000 */
[----:B------:R-:W-:Y:S02]  /*14800*/  ISETP.GT.AND P4, PT, R32, 0x48, PT ;  /* 0x000000482000780c */ /* 0x000fe40003f84270 */
[----:B------:R-:W-:Y:S01]  /*14810*/  FSEL R129, R72, -INF , P3 ;  /* 0xff80000048817808 */ /* 0x000fe20001800000 */
[----:B------:R-:W-:Y:S01]  /*14820*/  IMAD.MOV.U32 R72, RZ, RZ, R87 ;  /* 0x000000ffff487224 */ /* 0x000fe200078e0057 */
        /* <DEDUP_REMOVED lines=13> */
[----:B-1----:R-:W-:-:S02]  /*14900*/  FSEL R43, R92, -INF , P3 ;  /* 0xff8000005c2b7808 */ /* 0x002fc40001800000 */
[----:B------:R-:W-:Y:S02]  /*14910*/  ISETP.GT.AND P3, PT, R32, 0x51, PT ;  /* 0x000000512000780c */ /* 0x000fe40003f64270 */
[----:B------:R-:W-:Y:S02]  /*14920*/  FSEL R135, R75, -INF , P2 ;  /* 0xff8000004b877808 */ /* 0x000fe40001000000 */
[----:B------:R-:W-:Y:S01]  /*14930*/  FMNMX.FTZ R14, R133, R14, !PT ;  /* 0x0000000e850e7209 */ /* 0x000fe20007810000 */
[----:B------:R-:W-:Y:S01]  /*14940*/  MUFU.TANH R34, R34 ;  /* 0x0000002200227308 */ /* 0x000fe20000002400 */
[----:B------:R-:W-:Y:S01]  /*14950*/  FSEL R49, R78, -INF , P4 ;  /* 0xff8000004e317808 */ /* 0x000fe20002000000 */
[----:B------:R-:W-:Y:S01]  /*14960*/  IMAD.MOV.U32 R78, RZ, RZ, R87 ;  /* 0x000000ffff4e7224 */ /* 0x000fe200078e0057 */
[----:B------:R-:W-:Y:S02]  /*14970*/  ISETP.GT.AND P4, PT, R32, 0x58, PT ;  /* 0x000000582000780c */ /* 0x000fe40003f84270 */
[----:B------:R-:W-:-:S02]  /*14980*/  FSEL R137, R65, -INF , P3 ;  /* 0xff80000041897808 */ /* 0x000fc40001800000 */
[----:B------:R-:W-:Y:S01]  /*14990*/  FMNMX.FTZ R14, R135, R14, !PT ;  /* 0x0000000e870e7209 */ /* 0x000fe20007810000 */
[----:B------:R-:W-:Y:S01]  /*149a0*/  MUFU.TANH R28, R28 ;  /* 0x0000001c001c7308 */ /* 0x000fe20000002400 */
[----:B------:R-:W-:Y:S01]  /*149b0*/  FSEL R53, R76, -INF , P5 ;  /* 0xff8000004c357808 */ /* 0x000fe20002800000 */
[--C-:B------:R-:W-:Y:S01]  /*149c0*/  IMAD.MOV.U32 R76, RZ, RZ, R87.reuse ;  /* 0x000000ffff4c7224 */ /* 0x100fe200078e0057 */
[----:B------:R-:W-:Y:S02]  /*149d0*/  ISETP.GT.AND P5, PT, R32, 0x59, PT ;  /* 0x000000592000780c */ /* 0x000fe40003fa4270 */
[----:B------:R-:W-:Y:S01]  /*149e0*/  FSEL R139, R66, -INF , P4 ;  /* 0xff800000428b7808 */ /* 0x000fe20002000000 */
[----:B------:R-:W-:Y:S01]  /*149f0*/  IMAD.MOV.U32 R66, RZ, RZ, R87 ;  /* 0x000000ffff427224 */ /* 0x000fe200078e0057 */
[----:B------:R-:W-:Y:S01]  /*14a00*/  FMNMX.FTZ R14, R137, R14, !PT ;  /* 0x0000000e890e7209 */ /* 0x000fe20007810000 */
[----:B------:R-:W-:Y:S01]  /*14a10*/  MUFU.TANH R8, R8 ;  /* 0x0000000800087308 */ /* 0x000fe20000002400 */
[----:B------:R-:W-:-:S02]  /*14a20*/  FSEL R77, R77, -INF , P2 ;  /* 0xff8000004d4d7808 */ /* 0x000fc40001000000 */
[----:B------:R-:W-:Y:S02]  /*14a30*/  ISETP.GT.AND P2, PT, R32, 0x60, PT ;  /* 0x000000602000780c */ /* 0x000fe40003f44270 */
[----:B------:R-:W-:Y:S01]  /*14a40*/  FSEL R141, R64, -INF , P5 ;  /* 0xff800000408d7808 */ /* 0x000fe20002800000 */
[----:B------:R-:W-:Y:S01]  /*14a50*/  IMAD.MOV.U32 R64, RZ, RZ, R87 ;  /* 0x000000ffff407224 */ /* 0x000fe200078e0057 */
[----:B------:R-:W-:Y:S02]  /*14a60*/  FMNMX.FTZ R14, R139, R14, !PT ;  /* 0x0000000e8b0e7209 */ /* 0x000fe40007810000 */
[----:B------:R-:W-:Y:S02]  /*14a70*/  FSEL R67, R67, -INF , P3 ;  /* 0xff80000043437808 */ /* 0x000fe40001800000 */
[----:B------:R-:W-:Y:S02]  /*14a80*/  ISETP.GT.AND P3, PT, R32, 0x61, PT ;  /* 0x000000612000780c */ /* 0x000fe40003f64270 */
[----:B------:R-:W-:-:S02]  /*14a90*/  FSEL R143, R69, -INF , P2 ;  /* 0xff800000458f7808 */ /* 0x000fc40001000000 */
[----:B------:R-:W-:Y:S02]  /*14aa0*/  FMNMX.FTZ R14, R141, R14, !PT ;  /* 0x0000000e8d0e7209 */ /* 0x000fe40007810000 */
[----:B------:R-:W-:Y:S01]  /*14ab0*/  FSEL R55, R70, -INF , P4 ;  /* 0xff80000046377808 */ /* 0x000fe20002000000 */
[--C-:B------:R-:W-:Y:S01]  /*14ac0*/  IMAD.MOV.U32 R70, RZ, RZ, R87.reuse ;  /* 0x000000ffff467224 */ /* 0x100fe200078e0057 */
[----:B------:R-:W-:Y:S02]  /*14ad0*/  ISETP.GT.AND P4, PT, R32, 0x68, PT ;  /* 0x000000682000780c */ /* 0x000fe40003f84270 */
[----:B------:R-:W-:Y:S01]  /*14ae0*/  FSEL R145, R56, -INF , P3 ;  /* 0xff80000038917808 */ /* 0x000fe20001800000 */
[--C-:B------:R-:W-:Y:S01]  /*14af0*/  IMAD.MOV.U32 R56, RZ, RZ, R87.reuse ;  /* 0x000000ffff387224 */ /* 0x100fe200078e0057 */
[----:B------:R-:W-:Y:S02]  /*14b00*/  FMNMX.FTZ R14, R143, R14, !PT ;  /* 0x0000000e8f0e7209 */ /* 0x000fe40007810000 */
[----:B------:R-:W-:Y:S01]  /*14b10*/  FSEL R59, R68, -INF , P5 ;  /* 0xff800000443b7808 */ /* 0x000fe20002800000 */
[----:B------:R-:W-:Y:S01]  /*14b20*/  IMAD.MOV.U32 R68, RZ, RZ, R87 ;  /* 0x000000ffff447224 */ /* 0x000fe200078e0057 */
[----:B------:R-:W-:-:S02]  /*14b30*/  ISETP.GT.AND P5, PT, R32, 0x69, PT ;  /* 0x000000692000780c */ /* 0x000fc40003fa4270 */
[----:B------:R-:W-:Y:S02]  /*14b40*/  FSEL R147, R57, -INF , P4 ;  /* 0xff80000039937808 */ /* 0x000fe40002000000 */
[----:B------:R-:W-:Y:S02]  /*14b50*/  FMNMX.FTZ R14, R145, R14, !PT ;  /* 0x0000000e910e7209 */ /* 0x000fe40007810000 */
[----:B------:R-:W-:Y:S01]  /*14b60*/  FSEL R61, R58, -INF , P2 ;  /* 0xff8000003a3d7808 */ /* 0x000fe20001000000 */
[----:B------:R-:W-:Y:S01]  /*14b70*/  IMAD.MOV.U32 R58, RZ, RZ, R87 ;  /* 0x000000ffff3a7224 */ /* 0x000fe200078e0057 */
[----:B------:R-:W-:Y:S02]  /*14b80*/  ISETP.GT.AND P2, PT, R32, 0x70, PT ;  /* 0x000000702000780c */ /* 0x000fe40003f44270 */
[----:B------:R-:W-:Y:S01]  /*14b90*/  FSEL R149, R6, -INF , P5 ;  /* 0xff80000006957808 */ /* 0x000fe20002800000 */
[----:B------:R-:W-:Y:S01]  /*14ba0*/  FMUL.FTZ R6, R25, UR6 ;  /* 0x0000000619067c20 */ /* 0x000fe20008410000 */
[----:B------:R-:W-:-:S02]  /*14bb0*/  FMNMX.FTZ R14, R147, R14, !PT ;  /* 0x0000000e930e7209 */ /* 0x000fc40007810000 */
[----:B------:R-:W-:Y:S02]  /*14bc0*/  FSEL R63, R71, -INF , P3 ;  /* 0xff800000473f7808 */ /* 0x000fe40001800000 */
[----:B------:R-:W-:Y:S01]  /*14bd0*/  ISETP.GT.AND P3, PT, R32, 0x71, PT ;  /* 0x000000712000780c */ /* 0x000fe20003f64270 */
[----:B------:R-:W1:Y:S01]  /*14be0*/  MUFU.TANH R6, R6 ;  /* 0x0000000600067308 */ /* 0x000e620000002400 */
[----:B------:R-:W-:Y:S02]  /*14bf0*/  FSEL R153, R48, -INF , P2 ;  /* 0xff80000030997808 */ /* 0x000fe40001000000 */
        /* <DEDUP_REMOVED lines=9> */
[----:B--2--5:R-:W-:Y:S02]  /*14c90*/  FSEL R155, R36, -INF , P4 ;  /* 0xff800000249b7808 */ /* 0x024fe40002000000 */
[----:B------:R-:W-:-:S02]  /*14ca0*/  FMNMX.FTZ R14, R151, R14, !PT ;  /* 0x0000000e970e7209 */ /* 0x000fc40007810000 */
[----:B------:R-:W-:Y:S02]  /*14cb0*/  FSEL R69, R40, -INF , P2 ;  /* 0xff80000028457808 */ /* 0x000fe40001000000 */
[----:B------:R-:W-:Y:S02]  /*14cc0*/  ISETP.GT.AND P2, PT, R32, 0x80, PT ;  /* 0x000000802000780c */ /* 0x000fe40003f44270 */
[----:B------:R-:W-:Y:S02]  /*14cd0*/  FSEL R157, R44, -INF , P5 ;  /* 0xff8000002c9d7808 */ /* 0x000fe40002800000 */
[----:B------:R-:W-:Y:S02]  /*14ce0*/  FMNMX.FTZ R14, R155, R14, !PT ;  /* 0x0000000e9b0e7209 */ /* 0x000fe40007810000 */
[----:B------:R-:W-:Y:S02]  /*14cf0*/  FSEL R71, R42, -INF , P3 ;  /* 0xff8000002a477808 */ /* 0x000fe40001800000 */
[----:B------:R-:W-:-:S02]  /*14d00*/  ISETP.GT.AND P3, PT, R32, 0x81, PT ;  /* 0x000000812000780c */ /* 0x000fc40003f64270 */
[----:B0-----:R-:W-:Y:S02]  /*14d10*/  FSEL R159, R159, -INF , P2 ;  /* 0xff8000009f9f7808 */ /* 0x001fe40001000000 */
[----:B------:R-:W-:Y:S02]  /*14d20*/  FMNMX.FTZ R14, R157, R14, !PT ;  /* 0x0000000e9d0e7209 */ /* 0x000fe40007810000 */
[----:B---3--:R-:W-:Y:S02]  /*14d30*/  FSEL R73, R79, -INF , P4 ;  /* 0xff8000004f497808 */ /* 0x008fe40002000000 */
[----:B------:R-:W-:Y:S02]  /*14d40*/  ISETP.GT.AND P4, PT, R32, 0x88, PT ;  /* 0x000000882000780c */ /* 0x000fe40003f84270 */
[----:B----4-:R-:W-:Y:S02]  /*14d50*/  FSEL R161, R161, -INF , P3 ;  /* 0xff800000a1a17808 */ /* 0x010fe40001800000 */
[----:B------:R-:W-:-:S02]  /*14d60*/  FMNMX.FTZ R14, R159, R14, !PT ;  /* 0x0000000e9f0e7209 */ /* 0x000fc40007810000 */
[----:B------:R-:W-:Y:S01]  /*14d70*/  FSEL R75, R12, -INF , P5 ;  /* 0xff8000000c4b7808 */ /* 0x000fe20002800000 */
[----:B------:R-:W-:Y:S01]  /*14d80*/  FMUL.FTZ R12, R26, UR6 ;  /* 0x000000061a0c7c20 */ /* 0x000fe20008410000 */
[----:B------:R-:W-:Y:S02]  /*14d90*/  ISETP.GT.AND P5, PT, R32, 0x89, PT ;  /* 0x000000892000780c */ /* 0x000fe40003fa4270 */
[----:B------:R-:W-:Y:S02]  /*14da0*/  FSEL R163, R163, -INF , P4 ;  /* 0xff800000a3a37808 */ /* 0x000fe40002000000 */
[----:B------:R-:W-:Y:S01]  /*14db0*/  FMNMX.FTZ R14, R161, R14, !PT ;  /* 0x0000000ea10e7209 */ /* 0x000fe20007810000 */
[----:B------:R-:W0:Y:S01]  /*14dc0*/  MUFU.TANH R12, R12 ;  /* 0x0000000c000c7308 */ /* 0x000e220000002400 */
[----:B------:R-:W-:Y:S01]  /*14dd0*/  FSEL R79, R10, -INF , P2 ;  /* 0xff8000000a4f7808 */ /* 0x000fe20001000000 */
[----:B------:R-:W-:Y:S01]  /*14de0*/  FMUL.FTZ R10, R31, UR6 ;  /* 0x000000061f0a7c20 */ /* 0x000fe20008410000 */
[----:B------:R-:W-:-:S02]  /*14df0*/  ISETP.GT.AND P2, PT, R32, 0x90, PT ;  /* 0x000000902000780c */ /* 0x000fc40003f44270 */
[----:B------:R-:W-:Y:S02]  /*14e00*/  FSEL R165, R165, -INF , P5 ;  /* 0xff800000a5a57808 */ /* 0x000fe40002800000 */
[----:B------:R-:W-:Y:S01]  /*14e10*/  FMNMX.FTZ R14, R163, R14, !PT ;  /* 0x0000000ea30e7209 */ /* 0x000fe20007810000 */
[----:B------:R-:W-:Y:S01]  /*14e20*/  MUFU.TANH R10, R10 ;  /* 0x0000000a000a7308 */ /* 0x000fe20000002400 */
[----:B------:R-:W-:Y:S02]  /*14e30*/  FSEL R81, R81, -INF , P3 ;  /* 0xff80000051517808 */ /* 0x000fe40001800000 */
[----:B------:R-:W-:Y:S02]  /*14e40*/  ISETP.GT.AND P3, PT, R32, 0x91, PT ;  /* 0x000000912000780c */ /* 0x000fe40003f64270 */
[----:B------:R-:W-:Y:S02]  /*14e50*/  FSEL R167, R100, -INF , P2 ;  /* 0xff80000064a77808 */ /* 0x000fe40001000000 */
[----:B------:R-:W-:-:S02]  /*14e60*/  FMNMX.FTZ R14, R165, R14, !PT ;  /* 0x0000000ea50e7209 */ /* 0x000fc40007810000 */
[----:B------:R-:W-:Y:S02]  /*14e70*/  FSEL R25, R98, -INF , P4 ;  /* 0xff80000062197808 */ /* 0x000fe40002000000 */
[C---:B------:R-:W-:Y:S02]  /*14e80*/  ISETP.GT.AND P4, PT, R32.reuse, 0x98, PT ;  /* 0x000000982000780c */ /* 0x040fe40003f84270 */
[----:B------:R-:W-:Y:S02]  /*14e90*/  FSEL R169, R169, -INF , P3 ;  /* 0xff800000a9a97808 */ /* 0x000fe40001800000 */
[----:B------:R-:W-:Y:S02]  /*14ea0*/  FMNMX.FTZ R14, R167, R14, !PT ;  /* 0x0000000ea70e7209 */ /* 0x000fe40007810000 */
[----:B------:R-:W-:Y:S02]  /*14eb0*/  FSEL R83, R83, -INF , P5 ;  /* 0xff80000053537808 */ /* 0x000fe40002800000 */
[----:B------:R-:W-:-:S02]  /*14ec0*/  ISETP.GT.AND P5, PT, R32, 0x99, PT ;  /* 0x000000992000780c */ /* 0x000fc40003fa4270 */
[----:B------:R-:W-:Y:S02]  /*14ed0*/  FSEL R171, R52, -INF , P4 ;  /* 0xff80000034ab7808 */ /* 0x000fe40002000000 */
[----:B------:R-:W-:Y:S02]  /*14ee0*/  FMNMX.FTZ R14, R169, R14, !PT ;  /* 0x0000000ea90e7209 */ /* 0x000fe40007810000 */
[----:B------:R-:W-:Y:S02]  /*14ef0*/  FSEL R29, R95, -INF , P2 ;  /* 0xff8000005f1d7808 */ /* 0x000fe40001000000 */
[----:B------:R-:W-:Y:S02]  /*14f00*/  ISETP.GT.AND P2, PT, R32, 0xa0, PT ;  /* 0x000000a02000780c */ /* 0x000fe40003f44270 */
[----:B------:R-:W-:Y:S02]  /*14f10*/  FSEL R173, R46, -INF , P5 ;  /* 0xff8000002ead7808 */ /* 0x000fe40002800000 */
[----:B------:R-:W-:-:S02]  /*14f20*/  FMNMX.FTZ R14, R171, R14, !PT ;  /* 0x0000000eab0e7209 */ /* 0x000fc40007810000 */
[----:B------:R-:W-:Y:S01]  /*14f30*/  FSEL R95, R54, -INF , P3 ;  /* 0xff800000365f7808 */ /* 0x000fe20001800000 */
[----:B------:R-:W-:Y:S01]  /*14f40*/  IMAD.MOV.U32 R54, RZ, RZ, R87 ;  /* 0x000000ffff367224 */ /* 0x000fe200078e0057 */
[----:B------:R-:W-:Y:S02]  /*14f50*/  ISETP.GT.AND P3, PT, R32, 0xa1, PT ;  /* 0x000000a12000780c */ /* 0x000fe40003f64270 */
[----:B------:R-:W-:Y:S02]  /*14f60*/  FSEL R175, R24, -INF , P2 ;  /* 0xff80000018af7808 */ /* 0x000fe40001000000 */
[----:B------:R-:W-:Y:S02]  /*14f70*/  FMNMX.FTZ R14, R173, R14, !PT ;  /* 0x0000000ead0e7209 */ /* 0x000fe40007810000 */
[----:B------:R-:W-:Y:S02]  /*14f80*/  FSEL R99, R38, -INF , P4 ;  /* 0xff80000026637808 */ /* 0x000fe40002000000 */
[----:B------:R-:W-:-:S02]  /*14f90*/  ISETP.GT.AND P4, PT, R32, 0xa8, PT ;  /* 0x000000a82000780c */ /* 0x000fc40003f84270 */
[----:B-1----:R-:W-:Y:S02]  /*14fa0*/  FSEL R177, R6, -INF , P3 ;  /* 0xff80000006b17808 */ /* 0x002fe40001800000 */
[----:B------:R-:W-:Y:S02]  /*14fb0*/  FMNMX.FTZ R14, R175, R14, !PT ;  /* 0x0000000eaf0e7209 */ /* 0x000fe40007810000 */
[----:B------:R-:W-:Y:S02]  /*14fc0*/  FSEL R89, R34, -INF , P5 ;  /* 0xff80000022597808 */ /* 0x000fe40002800000 */
[----:B------:R-:W-:Y:S02]  /*14fd0*/  ISETP.GT.AND P5, PT, R32, 0xa9, PT ;  /* 0x000000a92000780c */ /* 0x000fe40003fa4270 */
[----:B------:R-:W-:Y:S02]  /*14fe0*/  FSEL R181, R28, -INF , P4 ;  /* 0xff8000001cb57808 */ /* 0x000fe40002000000 */
[----:B------:R-:W-:-:S02]  /*14ff0*/  FMNMX.FTZ R14, R177, R14, !PT ;  /* 0x0000000eb10e7209 */ /* 0x000fc40007810000 */
[----:B------:R-:W-:Y:S02]  /*15000*/  FSEL R179, R8, -INF , P5 ;  /* 0xff80000008b37808 */ /* 0x000fe40002800000 */
[----:B------:R-:W-:-:S04]  /*15010*/  FMNMX.FTZ R14, R181, R14, !PT ;  /* 0x0000000eb50e7209 */ /* 0x000fc80007810000 */
[----:B------:R-:W-:-:S05]  /*15020*/  FMNMX.FTZ R14, R179, R14, !PT ;  /* 0x0000000eb30e7209 */ /* 0x000fca0007810000 */
[----:B------:R-:W1:Y:S02]  /*15030*/  SHFL.BFLY PT, R91, R14, 0x2, 0x1f ;  /* 0x0c401f000e5b7f89 */ /* 0x000e6400000e0000 */
[----:B-1----:R-:W-:Y:S01]  /*15040*/  FMNMX.FTZ R8, R14, R91, !PT ;  /* 0x0000005b0e087209 */ /* 0x002fe20007810000 */
[----:B------:R-:W-:-:S04]  /*15050*/  FMUL.FTZ R14, R27, UR6 ;  /* 0x000000061b0e7c20 */ /* 0x000fc80008410000 */
[----:B------:R-:W1:Y:S02]  /*15060*/  SHFL.BFLY PT, R91, R8, 0x1, 0x1f ;  /* 0x0c201f00085b7f89 */ /* 0x000e6400000e0000 */
[----:B------:R-:W2:Y:S01]  /*15070*/  MUFU.TANH R14, R14 ;  /* 0x0000000e000e7308 */ /* 0x000ea20000002400 */
[----:B-1----:R-:W-:Y:S01]  /*15080*/  FMNMX.FTZ R91, R8, R91, !PT ;  /* 0x0000005b085b7209 */ /* 0x002fe20007810000 */
[----:B------:R-:W-:-:S03]  /*15090*/  FMUL.FTZ R8, R30, UR6 ;  /* 0x000000061e087c20 */ /* 0x000fc60008410000 */
[C---:B------:R-:W-:Y:S01]  /*150a0*/  FSETP.NEU.FTZ.AND P6, PT, R91.reuse, -INF , PT ;  /* 0xff8000005b00780b */ /* 0x040fe20003fdd000 */
[----:B------:R-:W-:Y:S02]  /*150b0*/  FMUL.FTZ R6, R91, R90 ;  /* 0x0000005a5b067220 */ /* 0x000fe40000410000 */
[----:B------:R-:W1:Y:S03]  /*150c0*/  MUFU.TANH R8, R8 ;  /* 0x0000000800087308 */ /* 0x000e660000002400 */
[----:B------:R-:W-:-:S05]  /*150d0*/  FSEL R6, R6, RZ, P6 ;  /* 0x000000ff06067208 */ /* 0x000fca0003000000 */
[-CC-:B------:R-:W-:Y:S01]  /*150e0*/  FFMA.FTZ R27, R4, R90.reuse, -R6.reuse ;  /* 0x0000005a041b7223 */ /* 0x180fe20000010806 */
[----:B------:R-:W-:Y:S01]  /*150f0*/  FMNMX.FTZ R4, R5, R113, !PT ;  /* 0x0000007105047209 */ /* 0x000fe20007810000 */
[-CC-:B------:R-:W-:Y:S01]  /*15100*/  FFMA.FTZ R182, R101, R90.reuse, -R6.reuse ;  /* 0x0000005a65b67223 */ /* 0x180fe20000010806 */
[-CC-:B------:R-:W-:Y:S01]  /*15110*/  FFMA.FTZ R101, R125, R90.reuse, -R6.reuse ;  /* 0x0000005a7d657223 */ /* 0x180fe20000010806 */
[----:B0-----:R-:W-:Y:S01]  /*15120*/  FSEL R125, R12, -INF , P2 ;  /* 0xff8000000c7d7808 */ /* 0x001fe20001000000 */
[--C-:B------:R-:W-:Y:S01]  /*15130*/  FFMA.FTZ R178, R41, R90, -R6.reuse ;  /* 0x0000005a29b27223 */ /* 0x100fe20000010806 */
[----:B------:R-:W-:Y:S01]  /*15140*/  FMNMX.FTZ R4, R7, R4, !PT ;  /* 0x0000000407047209 */ /* 0x000fe20007810000 */
[-CC-:B------:R-:W-:Y:S01]  /*15150*/  FFMA.FTZ R41, R103, R90.reuse, -R6.reuse ;  /* 0x0000005a67297223 */ /* 0x180fe20000010806 */
[-CC-:B------:R-:W-:Y:S01]  /*15160*/  FFMA.FTZ R103, R129, R90.reuse, -R6.reuse ;  /* 0x0000005a81677223 */ /* 0x180fe20000010806 */
[----:B--2---:R-:W-:Y:S01]  /*15170*/  FSEL R129, R14, -INF , P3 ;  /* 0xff8000000e817808 */ /* 0x004fe20001800000 */
        /* <DEDUP_REMOVED lines=23> */
[----:B------:R-:W0:Y:S01]  /*152f0*/  MUFU.EX2 R176, R176 ;  /* 0x000000b000b07308 */ /* 0x000e220000000800 */
        /* <DEDUP_REMOVED lines=15> */
[----:B------:R-:W2:Y:S01]  /*153f0*/  MUFU.EX2 R31, R31 ;  /* 0x0000001f001f7308 */ /* 0x000ea20000000800 */
[--C-:B------:R-:W-:Y:S01]  /*15400*/  FFMA.FTZ R121, R151, R90, -R6.reuse ;  /* 0x0000005a97797223 */ /* 0x100fe20000010806 */
[----:B------:R-:W-:Y:S01]  /*15410*/  FMNMX.FTZ R4, R35, R4, !PT ;  /* 0x0000000423047209 */ /* 0x000fe20007810000 */
[-CC-:B------:R-:W-:Y:S01]  /*15420*/  FFMA.FTZ R206, R155, R90.reuse, -R6.reuse ;  /* 0x0000005a9bce7223 */ /* 0x180fe20000010806 */
[-CC-:B------:R-:W-:Y:S01]  /*15430*/  FFMA.FTZ R123, R157, R90.reuse, -R6.reuse ;  /* 0x0000005a9d7b7223 */ /* 0x180fe20000010806 */
[--C-:B------:R-:W-:Y:S01]  /*15440*/  FFMA.FTZ R208, R159, R90, -R6.reuse ;  /* 0x0000005a9fd07223 */ /* 0x100fe20000010806 */
[----:B------:R-:W-:Y:S01]  /*15450*/  FMNMX.FTZ R4, R93, R4, !PT ;  /* 0x000000045d047209 */ /* 0x000fe20007810000 */
[-CC-:B------:R-:W-:Y:S01]  /*15460*/  FFMA.FTZ R127, R161, R90.reuse, -R6.reuse ;  /* 0x0000005aa17f7223 */ /* 0x180fe20000010806 */
[----:B------:R-:W3:Y:S01]  /*15470*/  MUFU.EX2 R180, R180 ;  /* 0x000000b400b47308 */ /* 0x000ee20000000800 */
[--C-:B------:R-:W-:Y:S01]  /*15480*/  FFMA.FTZ R210, R163, R90, -R6.reuse ;  /* 0x0000005aa3d27223 */ /* 0x100fe20000010806 */
[----:B------:R-:W-:Y:S01]  /*15490*/  FMNMX.FTZ R4, R37, R4, !PT ;  /* 0x0000000425047209 */ /* 0x000fe20007810000 */
[-CC-:B------:R-:W-:Y:S01]  /*154a0*/  FFMA.FTZ R131, R165, R90.reuse, -R6.reuse ;  /* 0x0000005aa5837223 */ /* 0x180fe20000010806 */
[-CC-:B------:R-:W-:Y:S01]  /*154b0*/  FFMA.FTZ R212, R167, R90.reuse, -R6.reuse ;  /* 0x0000005aa7d47223 */ /* 0x180fe20000010806 */
[--C-:B------:R-:W-:Y:S01]  /*154c0*/  FFMA.FTZ R214, R171, R90, -R6.reuse ;  /* 0x0000005aabd67223 */ /* 0x100fe20000010806 */
[----:B------:R-:W-:Y:S01]  /*154d0*/  FMNMX.FTZ R4, R39, R4, !PT ;  /* 0x0000000427047209 */ /* 0x000fe20007810000 */
[-CC-:B------:R-:W-:Y:S01]  /*154e0*/  FFMA.FTZ R139, R173, R90.reuse, -R6.reuse ;  /* 0x0000005aad8b7223 */ /* 0x180fe20000010806 */
[----:B------:R-:W4:Y:S01]  /*154f0*/  MUFU.EX2 R33, R33 ;  /* 0x0000002100217308 */ /* 0x000f220000000800 */
[--C-:B------:R-:W-:Y:S01]  /*15500*/  FFMA.FTZ R216, R175, R90, -R6.reuse ;  /* 0x0000005aafd87223 */ /* 0x100fe20000010806 */
[----:B------:R-:W-:Y:S01]  /*15510*/  FMNMX.FTZ R4, R43, R4, !PT ;  /* 0x000000042b047209 */ /* 0x000fe20007810000 */
[----:B------:R-:W-:-:S03]  /*15520*/  FFMA.FTZ R218, R181, R90, -R6 ;  /* 0x0000005ab5da7223 */ /* 0x000fc60000010806 */
[----:B------:R-:W-:Y:S02]  /*15530*/  FMNMX.FTZ R4, R49, R4, !PT ;  /* 0x0000000431047209 */ /* 0x000fe40007810000 */
[----:B------:R-:W4:Y:S02]  /*15540*/  MUFU.EX2 R182, R182 ;  /* 0x000000b600b67308 */ /* 0x000f240000000800 */
[----:B------:R-:W-:-:S04]  /*15550*/  FMNMX.FTZ R4, R53, R4, !PT ;  /* 0x0000000435047209 */ /* 0x000fc80007810000 */
[----:B------:R-:W-:Y:S02]  /*15560*/  FMNMX.FTZ R4, R77, R4, !PT ;  /* 0x000000044d047209 */ /* 0x000fe40007810000 */
[----:B------:R-:W4:Y:S02]  /*15570*/  MUFU.EX2 R41, R41 ;  /* 0x0000002900297308 */ /* 0x000f240000000800 */
[----:B------:R-:W-:-:S04]  /*15580*/  FMNMX.FTZ R4, R67, R4, !PT ;  /* 0x0000000443047209 */ /* 0x000fc80007810000 */
[----:B------:R-:W-:Y:S02]  /*15590*/  FMNMX.FTZ R4, R55, R4, !PT ;  /* 0x0000000437047209 */ /* 0x000fe40007810000 */
[----:B------:R-:W4:Y:S02]  /*155a0*/  MUFU.EX2 R184, R184 ;  /* 0x000000b800b87308 */ /* 0x000f240000000800 */
        /* <DEDUP_REMOVED lines=31> */
[----:B------:R-:W0:Y:S01]  /*157a0*/  SHFL.BFLY PT, R137, R4, 0x2, 0x1f ;  /* 0x0c401f0004897f89 */ /* 0x000e2200000e0000 */
[----:B------:R-:W-:Y:S08]  /*157b0*/  MUFU.EX2 R109, R109 ;  /* 0x0000006d006d7308 */ /* 0x000ff00000000800 */
[----:B------:R-:W-:Y:S08]  /*157c0*/  MUFU.EX2 R196, R196 ;  /* 0x000000c400c47308 */ /* 0x000ff00000000800 */
[----:B------:R-:W-:Y:S01]  /*157d0*/  MUFU.EX2 R111, R111 ;  /* 0x0000006f006f7308 */ /* 0x000fe20000000800 */
[----:B0-----:R-:W-:Y:S01]  /*157e0*/  FMNMX.FTZ R8, R4, R137, !PT ;  /* 0x0000008904087209 */ /* 0x001fe20007810000 */
[-CC-:B------:R-:W-:Y:S01]  /*157f0*/  FFMA.FTZ R4, R177, R90.reuse, -R6.reuse ;  /* 0x0000005ab1047223 */ /* 0x180fe20000010806 */
[----:B------:R-:W-:-:S05]  /*15800*/  FFMA.FTZ R137, R169, R90, -R6 ;  /* 0x0000005aa9897223 */ /* 0x000fca0000010806 */
[----:B------:R-:W-:Y:S01]  /*15810*/  MUFU.EX2 R198, R198 ;  /* 0x000000c600c67308 */ /* 0x000fe20000000800 */
[----:B------:R-:W0:Y:S07]  /*15820*/  SHFL.BFLY PT, R141, R8, 0x1, 0x1f ;  /* 0x0c201f00088d7f89 */ /* 0x000e2e00000e0000 */
[----:B------:R-:W-:Y:S08]  /*15830*/  MUFU.EX2 R115, R115 ;  /* 0x0000007300737308 */ /* 0x000ff00000000800 */
[----:B------:R-:W-:Y:S08]  /*15840*/  MUFU.EX2 R200, R200 ;  /* 0x000000c800c87308 */ /* 0x000ff00000000800 */
[----:B------:R-:W-:Y:S01]  /*15850*/  MUFU.EX2 R117, R117 ;  /* 0x0000007500757308 */ /* 0x000fe20000000800 */
[----:B0-----:R-:W-:-:S04]  /*15860*/  FMNMX.FTZ R92, R8, R141, !PT ;  /* 0x0000008d085c7209 */ /* 0x001fc80007810000 */
[C---:B------:R-:W-:Y:S01]  /*15870*/  FSETP.NEU.FTZ.AND P2, PT, R92.reuse, -INF , PT ;  /* 0xff8000005c00780b */ /* 0x040fe20003f5d000 */
[----:B------:R-:W-:Y:S02]  /*15880*/  FMUL.FTZ R26, R92, R90 ;  /* 0x0000005a5c1a7220 */ /* 0x000fe40000410000 */
[----:B------:R-:W-:Y:S03]  /*15890*/  MUFU.EX2 R141, R4 ;  /* 0x00000004008d7308 */ /* 0x000fe60000000800 */
[----:B------:R-:W-:Y:S02]  /*158a0*/  FSEL R26, R26, RZ, P2 ;  /* 0x000000ff1a1a7208 */ /* 0x000fe40001000000 */
[----:B------:R-:W-:-:S03]  /*158b0*/  ISETP.GE.AND P2, PT, R160, 0xb1, PT ;  /* 0x000000b1a000780c */ /* 0x000fc60003f46270 */
[----:B------:R-:W-:Y:S01]  /*158c0*/  MUFU.EX2 R202, R202 ;  /* 0x000000ca00ca7308 */ /* 0x000fe20000000800 */
[-CC-:B------:R-:W-:Y:S01]  /*158d0*/  FFMA.FTZ R189, R3, R90.reuse, -R26.reuse ;  /* 0x0000005a03bd7223 */ /* 0x180fe2000001081a */
[----:B------:R-:W-:Y:S01]  /*158e0*/  FADD.FTZ R3, R176, R27 ;  /* 0x0000001bb0037221 */ /* 0x000fe20000010000 */
[-CC-:B------:R-:W-:Y:S01]  /*158f0*/  FFMA.FTZ R177, R5, R90.reuse, -R26.reuse ;  /* 0x0000005a05b17223 */ /* 0x180fe2000001081a */
[-CC-:B------:R-:W-:Y:S01]  /*15900*/  FFMA.FTZ R113, R113, R90.reuse, -R26.reuse ;  /* 0x0000005a71717223 */ /* 0x180fe2000001081a */
[-CC-:B------:R-:W-:Y:S01]  /*15910*/  FFMA.FTZ R179, R7, R90.reuse, -R26.reuse ;  /* 0x0000005a07b37223 */ /* 0x180fe2000001081a */
[----:B-1----:R-:W-:Y:S01]  /*15920*/  FADD.FTZ R34, R178, R3 ;  /* 0x00000003b2227221 */ /* 0x002fe20000010000 */
[-CC-:B------:R-:W-:Y:S01]  /*15930*/  FFMA.FTZ R6, R13, R90.reuse, -R26.reuse ;  /* 0x0000005a0d067223 */ /* 0x180fe2000001081a */
[----:B------:R-:W-:Y:S01]  /*15940*/  MUFU.EX2 R4, R113 ;  /* 0x0000007100047308 */ /* 0x000fe20000000800 */
[-C--:B------:R-:W-:Y:S01]  /*15950*/  FFMA.FTZ R181, R15, R90.reuse, -R26 ;  /* 0x0000005a0fb57223 */ /* 0x080fe2000001081a */
[----:B--2---:R-:W-:Y:S01]  /*15960*/  FADD.FTZ R3, R31, R34 ;  /* 0x000000221f037221 */ /* 0x004fe20000010000 */
[-CC-:B------:R-:W-:Y:S01]  /*15970*/  FFMA.FTZ R8, R105, R90.reuse, -R26.reuse ;  /* 0x0000005a69087223 */ /* 0x180fe2000001081a */
[-CC-:B------:R-:W-:Y:S01]  /*15980*/  FFMA.FTZ R183, R107, R90.reuse, -R26.reuse ;  /* 0x0000005a6bb77223 */ /* 0x180fe2000001081a */
[-CC-:B------:R-:W-:Y:S01]  /*15990*/  FFMA.FTZ R10, R11, R90.reuse, -R26.reuse ;  /* 0x0000005a0b0a7223 */ /* 0x180fe2000001081a */
[----:B---3--:R-:W-:Y:S01]  /*159a0*/  FADD.FTZ R34, R180, R3 ;  /* 0x00000003b4227221 */ /* 0x008fe20000010000 */
[-CC-:B------:R-:W-:Y:S01]  /*159b0*/  FFMA.FTZ R185, R97, R90.reuse, -R26.reuse ;  /* 0x0000005a61b97223 */ /* 0x180fe2000001081a */
[----:B------:R-:W0:Y:S01]  /*159c0*/  MUFU.EX2 R177, R177 ;  /* 0x000000b100b17308 */ /* 0x000e220000000800 */
[-C--:B------:R-:W-:Y:S01]  /*159d0*/  FFMA.FTZ R12, R85, R90.reuse, -R26 ;  /* 0x0000005a550c7223 */ /* 0x080fe2000001081a */
[----:B----4-:R-:W-:Y:S01]  /*159e0*/  FADD.FTZ R3, R33, R34 ;  /* 0x0000002221037221 */ /* 0x010fe20000010000 */
        /* <DEDUP_REMOVED lines=11> */
[----:B------:R-:W-:Y:S01]  /*15aa0*/  FADD.FTZ R36, R184, R3 ;  /* 0x00000003b8247221 */ /* 0x000fe20000010000 */
[-C--:B------:R-:W-:Y:S01]  /*15ab0*/  FFMA.FTZ R30, R53, R90.reuse, -R26 ;  /* 0x0000005a351e7223 */ /* 0x080fe2000001081a */
[----:B------:R-:W2:Y:S01]  /*15ac0*/  MUFU.EX2 R6, R6 ;  /* 0x0000000600067308 */ /* 0x000ea20000000800 */
[----:B0-----:R-:W-:Y:S01]  /*15ad0*/  FADD.FTZ R38, R177, R4 ;  /* 0x00000004b1267221 */ /* 0x001fe20000010000 */
[----:B------:R-:W-:Y:S01]  /*15ae0*/  FADD.FTZ R5, R45, R36 ;  /* 0x000000242d057221 */ /* 0x000fe20000010000 */
[-CC-:B------:R-:W-:Y:S01]  /*15af0*/  FFMA.FTZ R197, R77, R90.reuse, -R26.reuse ;  /* 0x0000005a4dc57223 */ /* 0x180fe2000001081a */
[-CC-:B------:R-:W-:Y:S01]  /*15b00*/  FFMA.FTZ R32, R67, R90.reuse, -R26.reuse ;  /* 0x0000005a43207223 */ /* 0x180fe2000001081a */
[-CC-:B------:R-:W-:Y:S01]  /*15b10*/  FFMA.FTZ R199, R55, R90.reuse, -R26.reuse ;  /* 0x0000005a37c77223 */ /* 0x180fe2000001081a */
[----:B------:R-:W-:Y:S01]  /*15b20*/  FADD.FTZ R40, R186, R5 ;  /* 0x00000005ba287221 */ /* 0x000fe20000010000 */
[-C--:B------:R-:W-:Y:S01]  /*15b30*/  FFMA.FTZ R34, R59, R90.reuse, -R26 ;  /* 0x0000005a3b227223 */ /* 0x080fe2000001081a */
[----:B------:R-:W0:Y:S01]  /*15b40*/  MUFU.EX2 R181, R181 ;  /* 0x000000b500b57308 */ /* 0x000e220000000800 */
[----:B-1----:R-:W-:Y:S01]  /*15b50*/  FADD.FTZ R3, R179, R38 ;  /* 0x00000026b3037221 */ /* 0x002fe20000010000 */
[----:B------:R-:W-:Y:S01]  /*15b60*/  FADD.FTZ R5, R47, R40 ;  /* 0x000000282f057221 */ /* 0x000fe20000010000 */
        /* <DEDUP_REMOVED lines=15> */
[----:B------:R-:W-:Y:S01]  /*15c60*/  FADD.FTZ R38, R188, R5 ;  /* 0x00000005bc267221 */ /* 0x000fe20000010000 */
[-CC-:B------:R-:W-:Y:S01]  /*15c70*/  FFMA.FTZ R99, R99, R90.reuse, -R26.reuse ;  /* 0x0000005a63637223 */ /* 0x180fe2000001081a */
[-CC-:B------:R-:W-:Y:S01]  /*15c80*/  FFMA.FTZ R89, R89, R90.reuse, -R26.reuse ;  /* 0x0000005a59597223 */ /* 0x180fe2000001081a */
[-C--:B------:R-:W-:Y:S01]  /*15c90*/  FFMA.FTZ R125, R125, R90.reuse, -R26 ;  /* 0x0000005a7d7d7223 */ /* 0x080fe2000001081a */
[----:B------:R-:W-:Y:S01]  /*15ca0*/  FADD.FTZ R5, R51, R38 ;  /* 0x0000002633057221 */ /* 0x000fe20000010000 */
[-CC-:B------:R-:W-:Y:S01]  /*15cb0*/  FFMA.FTZ R38, R57, R90.reuse, -R26.reuse ;  /* 0x0000005a39267223 */ /* 0x180fe2000001081a */
[----:B------:R-:W0:Y:S01]  /*15cc0*/  MUFU.EX2 R10, R10 ;  /* 0x0000000a000a7308 */ /* 0x000e220000000800 */
[----:B-1----:R-:W-:Y:S01]  /*15cd0*/  FADD.FTZ R40, R8, R3 ;  /* 0x0000000308287221 */ /* 0x002fe20000010000 */
[----:B------:R-:W-:Y:S01]  /*15ce0*/  FADD.FTZ R42, R190, R5 ;  /* 0x00000005be2a7221 */ /* 0x000fe20000010000 */
[-CC-:B------:R-:W-:Y:S01]  /*15cf0*/  FFMA.FTZ R129, R129, R90.reuse, -R26.reuse ;  /* 0x0000005a81817223 */ /* 0x180fe2000001081a */
[-CC-:B------:R-:W-:Y:S01]  /*15d00*/  FFMA.FTZ R133, R133, R90.reuse, -R26.reuse ;  /* 0x0000005a85857223 */ /* 0x180fe2000001081a */
[----:B------:R-:W-:Y:S01]  /*15d10*/  FFMA.FTZ R135, R135, R90, -R26 ;  /* 0x0000005a87877223 */ /* 0x000fe2000001081a */
[----:B------:R-:W-:Y:S01]  /*15d20*/  FADD.FTZ R5, R101, R42 ;  /* 0x0000002a65057221 */ /* 0x000fe20000010000 */
[----:B------:R-:W-:Y:S01]  /*15d30*/  F2FP.BF16.F32.PACK_AB R177, R4, R177 ;  /* 0x000000b104b1723e */ /* 0x000fe200000010ff */
[----:B------:R-:W1:Y:S01]  /*15d40*/  MUFU.EX2 R185, R185 ;  /* 0x000000b900b97308 */ /* 0x000e620000000800 */
[----:B--2---:R-:W-:Y:S01]  /*15d50*/  FADD.FTZ R3, R183, R40 ;  /* 0x00000028b7037221 */ /* 0x004fe20000010000 */
[----:B------:R-:W-:Y:S01]  /*15d60*/  FADD.FTZ R42, R192, R5 ;  /* 0x00000005c02a7221 */ /* 0x000fe20000010000 */
[----:B------:R-:W-:Y:S01]  /*15d70*/  F2FP.BF16.F32.PACK_AB R179, R6, R179 ;  /* 0x000000b306b3723e */ /* 0x000fe200000010ff */
[--C-:B------:R-:W-:Y:S01]  /*15d80*/  IMAD.MOV.U32 R85, RZ, RZ, R87.reuse ;  /* 0x000000ffff557224 */ /* 0x100fe200078e0057 */
[----:B------:R-:W-:Y:S01]  /*15d90*/  F2FP.BF16.F32.PACK_AB R176, R27, R176 ;  /* 0x000000b01bb0723e */ /* 0x000fe200000010ff */
[----:B------:R-:W-:Y:S01]  /*15da0*/  IMAD.MOV.U32 R79, RZ, RZ, R87 ;  /* 0x000000ffff4f7224 */ /* 0x000fe200078e0057 */
[----:B------:R-:W-:Y:S01]  /*15db0*/  F2FP.BF16.F32.PACK_AB R178, R31, R178 ;  /* 0x000000b21fb2723e */ /* 0x000fe200000010ff */
[----:B------:R-:W2:Y:S01]  /*15dc0*/  MUFU.EX2 R12, R12 ;  /* 0x0000000c000c7308 */ /* 0x000ea20000000800 */
[----:B0-----:R-:W-:Y:S01]  /*15dd0*/  FADD.FTZ R40, R10, R3 ;  /* 0x000000030a287221 */ /* 0x001fe20000010000 */
[----:B------:R-:W-:Y:S01]  /*15de0*/  F2FP.BF16.F32.PACK_AB R180, R33, R180 ;  /* 0x000000b421b4723e */ /* 0x000fe200000010ff */
[--C-:B------:R-:W-:Y:S01]  /*15df0*/  IMAD.MOV.U32 R77, RZ, RZ, R87.reuse ;  /* 0x000000ffff4d7224 */ /* 0x100fe200078e0057 */
[----:B------:R-:W-:Y:S01]  /*15e00*/  F2FP.BF16.F32.PACK_AB R182, R41, R182 ;  /* 0x000000b629b6723e */ /* 0x000fe200000010ff */
[--C-:B------:R-:W-:Y:S01]  /*15e10*/  IMAD.MOV.U32 R73, RZ, RZ, R87.reuse ;  /* 0x000000ffff497224 */ /* 0x100fe200078e0057 */
[----:B------:R-:W-:Y:S01]  /*15e20*/  F2FP.BF16.F32.PACK_AB R184, R45, R184 ;  /* 0x000000b82db8723e */ /* 0x000fe200000010ff */
[--C-:B------:R-:W-:Y:S01]  /*15e30*/  IMAD.MOV.U32 R69, RZ, RZ, R87.reuse ;  /* 0x000000ffff457224 */ /* 0x100fe200078e0057 */
[----:B------:R-:W0:Y:S01]  /*15e40*/  MUFU.EX2 R187, R187 ;  /* 0x000000bb00bb7308 */ /* 0x000e220000000800 */
        /* <DEDUP_REMOVED lines=9> */
[C---:B------:R-:W-:Y:S01]  /*15ee0*/  FADD.FTZ R3, R103.reuse, R42 ;  /* 0x0000002a67037221 */ /* 0x040fe20000010000 */
[----:B------:R-:W-:Y:S01]  /*15ef0*/  F2FP.BF16.F32.PACK_AB R185, R12, R185 ;  /* 0x000000b90cb9723e */ /* 0x000fe200000010ff */
[----:B------:R-:W-:Y:S01]  /*15f00*/  IMAD.MOV.U32 R61, RZ, RZ, R87 ;  /* 0x000000ffff3d7224 */ /* 0x000fe200078e0057 */
[----:B------:R-:W-:Y:S01]  /*15f10*/  F2FP.BF16.F32.PACK_AB R192, R103, R192 ;  /* 0x000000c067c0723e */ /* 0x000fe200000010ff */
[----:B------:R-:W-:Y:S01]  /*15f20*/  FADD.FTZ R42, R194, R3 ;  /* 0x00000003c22a7221 */ /* 0x000fe20000010000 */
[----:B------:R-:W-:Y:S01]  /*15f30*/  @!P1 PRMT R3, RZ, 0x654, R0 ;  /* 0x00000654ff039816 */ /* 0x000fe20000000000 */
[----:B------:R-:W2:Y:S01]  /*15f40*/  MUFU.EX2 R189, R189 ;  /* 0x000000bd00bd7308 */ /* 0x000ea20000000800 */
[----:B0-----:R-:W-:Y:S01]  /*15f50*/  FADD.FTZ R5, R187, R40 ;  /* 0x00000028bb057221 */ /* 0x001fe20000010000 */
[C---:B------:R-:W-:Y:S01]  /*15f60*/  F2FP.BF16.F32.PACK_AB R194, R109.reuse, R194 ;  /* 0x000000c26dc2723e */ /* 0x040fe200000010ff */
[----:B------:R2:W-:Y:S01]  /*15f70*/  @!P1 SYNCS.ARRIVE.TRANS64.RED.A1T0 RZ, [R3+URZ], RZ ;  /* 0x000000ff03ff99a7 */ /* 0x0005e2000810043f */
[----:B------:R-:W-:Y:S01]  /*15f80*/  F2FP.BF16.F32.PACK_AB R181, R8, R181 ;  /* 0x000000b508b5723e */ /* 0x000fe200000010ff */
[--C-:B------:R-:W-:Y:S01]  /*15f90*/  IMAD.MOV.U32 R59, RZ, RZ, R87.reuse ;  /* 0x000000ffff3b7224 */ /* 0x100fe200078e0057 */
[----:B------:R-:W-:Y:S01]  /*15fa0*/  F2FP.BF16.F32.PACK_AB R183, R10, R183 ;  /* 0x000000b70ab7723e */ /* 0x000fe200000010ff */
[----:B------:R-:W-:Y:S01]  /*15fb0*/  IMAD.MOV.U32 R57, RZ, RZ, R87 ;  /* 0x000000ffff397224 */ /* 0x000fe200078e0057 */
[----:B------:R-:W0:Y:S01]  /*15fc0*/  MUFU.EX2 R20, R20 ;  /* 0x0000001400147308 */ /* 0x000e220000000800 */
[C---:B-1----:R-:W-:Y:S01]  /*15fd0*/  FADD.FTZ R40, R14.reuse, R5 ;  /* 0x000000050e287221 */ /* 0x042fe20000010000 */
[----:B------:R-:W-:Y:S01]  /*15fe0*/  FADD.FTZ R5, R109, R42 ;  /* 0x0000002a6d057221 */ /* 0x000fe20000010000 */
[----:B------:R-:W-:Y:S01]  /*15ff0*/  F2FP.BF16.F32.PACK_AB R187, R14, R187 ;  /* 0x000000bb0ebb723e */ /* 0x000fe200000010ff */
[----:B------:R-:W-:-:S02]  /*16000*/  IMAD.MOV.U32 R55, RZ, RZ, R87 ;  /* 0x000000ffff377224 */ /* 0x000fc400078e0057 */
[----:B------:R-:W-:Y:S01]  /*16010*/  FADD.FTZ R42, R196, R5 ;  /* 0x00000005c42a7221 */ /* 0x000fe20000010000 */
[----:B------:R-:W-:Y:S01]  /*16020*/  F2FP.BF16.F32.PACK_AB R196, R111, R196 ;  /* 0x000000c46fc4723e */ /* 0x000fe200000010ff */
[----:B------:R-:W1:Y:S01]  /*16030*/  MUFU.EX2 R191, R191 ;  /* 0x000000bf00bf7308 */ /* 0x000e620000000800 */
[----:B--2---:R-:W-:Y:S01]  /*16040*/  FADD.FTZ R3, R189, R40 ;  /* 0x00000028bd037221 */ /* 0x004fe20000010000 */
[----:B------:R-:W-:Y:S01]  /*16050*/  FADD.FTZ R5, R111, R42 ;  /* 0x0000002a6f057221 */ /* 0x000fe20000010000 */
[-CC-:B------:R-:W-:Y:S01]  /*16060*/  FFMA.FTZ R40, R75, R90.reuse, -R26.reuse ;  /* 0x0000005a4b287223 */ /* 0x180fe2000001081a */
[----:B------:R-:W-:Y:S01]  /*16070*/  FFMA.FTZ R42, R81, R90, -R26 ;  /* 0x0000005a512a7223 */ /* 0x000fe2000001081a */
[----:B------:R-:W-:Y:S02]  /*16080*/  IMAD.MOV.U32 R81, RZ, RZ, R87 ;  /* 0x000000ffff517224 */ /* 0x000fe400078e0057 */
[----:B------:R-:W-:Y:S01]  /*16090*/  FADD.FTZ R46, R198, R5 ;  /* 0x00000005c62e7221 */ /* 0x000fe20000010000 */
[C---:B------:R-:W-:Y:S01]  /*160a0*/  F2FP.BF16.F32.PACK_AB R198, R115.reuse, R198 ;  /* 0x000000c673c6723e */ /* 0x040fe200000010ff */
[----:B------:R-:W2:Y:S01]  /*160b0*/  MUFU.EX2 R24, R24 ;  /* 0x0000001800187308 */ /* 0x000ea20000000800 */
[C---:B0-----:R-:W-:Y:S01]  /*160c0*/  FADD.FTZ R44, R20.reuse, R3 ;  /* 0x00000003142c7221 */ /* 0x041fe20000010000 */
[----:B------:R-:W-:Y:S01]  /*160d0*/  FADD.FTZ R5, R115, R46 ;  /* 0x0000002e73057221 */ /* 0x000fe20000010000 */
[----:B------:R-:W-:Y:S01]  /*160e0*/  F2FP.BF16.F32.PACK_AB R189, R20, R189 ;  /* 0x000000bd14bd723e */ /* 0x000fe200000010ff */
[----:B------:R-:W-:-:S02]  /*160f0*/  IMAD.MOV.U32 R75, RZ, RZ, R87 ;  /* 0x000000ffff4b7224 */ /* 0x000fc400078e0057 */
[----:B------:R-:W-:Y:S01]  /*16100*/  FADD.FTZ R46, R200, R5 ;  /* 0x00000005c82e7221 */ /* 0x000fe20000010000 */
[----:B------:R-:W-:Y:S01]  /*16110*/  F2FP.BF16.F32.PACK_AB R200, R117, R200 ;  /* 0x000000c875c8723e */ /* 0x000fe200000010ff */
[----:B------:R-:W0:Y:S01]  /*16120*/  MUFU.EX2 R193, R193 ;  /* 0x000000c100c17308 */ /* 0x000e220000000800 */
[----:B-1----:R-:W-:Y:S01]  /*16130*/  FADD.FTZ R3, R191, R44 ;  /* 0x0000002cbf037221 */ /* 0x002fe20000010000 */
[----:B------:R-:W-:Y:S01]  /*16140*/  FADD.FTZ R5, R117, R46 ;  /* 0x0000002e75057221 */ /* 0x000fe20000010000 */
[--C-:B------:R-:W-:Y:S02]  /*16150*/  IMAD.MOV.U32 R53, RZ, RZ, R87.reuse ;  /* 0x000000ffff357224 */ /* 0x100fe400078e0057 */
[----:B------:R-:W-:Y:S02]  /*16160*/  IMAD.MOV.U32 R51, RZ, RZ, R87 ;  /* 0x000000ffff337224 */ /* 0x000fe400078e0057 */
[----:B------:R-:W-:Y:S01]  /*16170*/  FADD.FTZ R46, R202, R5 ;  /* 0x00000005ca2e7221 */ /* 0x000fe20000010000 */
[----:B------:R-:W-:Y:S01]  /*16180*/  IMAD.MOV.U32 R49, RZ, RZ, R87 ;  /* 0x000000ffff317224 */ /* 0x000fe200078e0057 */
[----:B------:R-:W1:Y:S01]  /*16190*/  MUFU.EX2 R28, R28 ;  /* 0x0000001c001c7308 */ /* 0x000e620000000800 */
[C---:B--2---:R-:W-:Y:S01]  /*161a0*/  FADD.FTZ R44, R24.reuse, R3 ;  /* 0x00000003182c7221 */ /* 0x044fe20000010000 */
[----:B------:R-:W-:Y:S01]  /*161b0*/  F2FP.BF16.F32.PACK_AB R191, R24, R191 ;  /* 0x000000bf18bf723e */ /* 0x000fe200000010ff */
[----:B------:R-:W-:-:S02]  /*161c0*/  IMAD.MOV.U32 R47, RZ, RZ, R87 ;  /* 0x000000ffff2f7224 */ /* 0x000fc400078e0057 */
[--C-:B------:R-:W-:Y:S02]  /*161d0*/  IMAD.MOV.U32 R45, RZ, RZ, R87.reuse ;  /* 0x000000ffff2d7224 */ /* 0x100fe400078e0057 */
[--C-:B------:R-:W-:Y:S01]  /*161e0*/  IMAD.MOV.U32 R43, RZ, RZ, R87.reuse ;  /* 0x000000ffff2b7224 */ /* 0x100fe200078e0057 */
[----:B------:R-:W2:Y:S01]  /*161f0*/  MUFU.EX2 R195, R195 ;  /* 0x000000c300c37308 */ /* 0x000ea20000000800 */
[----:B0-----:R-:W-:Y:S01]  /*16200*/  FADD.FTZ R3, R193, R44 ;  /* 0x0000002cc1037221 */ /* 0x001fe20000010000 */
[--C-:B------:R-:W-:Y:S02]  /*16210*/  IMAD.MOV.U32 R41, RZ, RZ, R87.reuse ;  /* 0x000000ffff297224 */ /* 0x100fe400078e0057 */
[--C-:B------:R-:W-:Y:S02]  /*16220*/  IMAD.MOV.U32 R39, RZ, RZ, R87.reuse ;  /* 0x000000ffff277224 */ /* 0x100fe400078e0057 */
[----:B------:R-:W-:Y:S02]  /*16230*/  IMAD.MOV.U32 R37, RZ, RZ, R87 ;  /* 0x000000ffff257224 */ /* 0x000fe400078e0057 */
[----:B------:R-:W0:Y:S01]  /*16240*/  MUFU.EX2 R30, R30 ;  /* 0x0000001e001e7308 */ /* 0x000e220000000800 */
[C---:B-1----:R-:W-:Y:S01]  /*16250*/  FADD.FTZ R44, R28.reuse, R3 ;  /* 0x000000031c2c7221 */ /* 0x042fe20000010000 */
[----:B------:R-:W-:Y:S01]  /*16260*/  F2FP.BF16.F32.PACK_AB R193, R28, R193 ;  /* 0x000000c11cc1723e */ /* 0x000fe200000010ff */
[----:B------:R-:W-:-:S02]  /*16270*/  IMAD.MOV.U32 R35, RZ, RZ, R87 ;  /* 0x000000ffff237224 */ /* 0x000fc400078e0057 */
[--C-:B------:R-:W-:Y:S02]  /*16280*/  IMAD.MOV.U32 R33, RZ, RZ, R87.reuse ;  /* 0x000000ffff217224 */ /* 0x100fe400078e0057 */
[--C-:B------:R-:W-:Y:S01]  /*16290*/  IMAD.MOV.U32 R31, RZ, RZ, R87.reuse ;  /* 0x000000ffff1f7224 */ /* 0x100fe200078e0057 */
[----:B------:R-:W1:Y:S01]  /*162a0*/  MUFU.EX2 R197, R197 ;  /* 0x000000c500c57308 */ /* 0x000e620000000800 */
[----:B--2---:R-:W-:Y:S01]  /*162b0*/  FADD.FTZ R3, R195, R44 ;  /* 0x0000002cc3037221 */ /* 0x004fe20000010000 */
[--C-:B------:R-:W-:Y:S02]  /*162c0*/  IMAD.MOV.U32 R28, RZ, RZ, R87.reuse ;  /* 0x000000ffff1c7224 */ /* 0x100fe400078e0057 */
[--C-:B------:R-:W-:Y:S02]  /*162d0*/  IMAD.MOV.U32 R27, RZ, RZ, R87.reuse ;  /* 0x000000ffff1b7224 */ /* 0x100fe400078e0057 */
[----:B------:R-:W-:Y:S02]  /*162e0*/  IMAD.MOV.U32 R25, RZ, RZ, R87 ;  /* 0x000000ffff197224 */ /* 0x000fe400078e0057 */
[----:B------:R-:W2:Y:S01]  /*162f0*/  MUFU.EX2 R119, R119 ;  /* 0x0000007700777308 */ /* 0x000ea20000000800 */
[C---:B0-----:R-:W-:Y:S01]  /*16300*/  FADD.FTZ R44, R30.reuse, R3 ;  /* 0x000000031e2c7221 */ /* 0x041fe20000010000 */
[----:B------:R-:W-:Y:S01]  /*16310*/  F2FP.BF16.F32.PACK_AB R195, R30, R195 ;  /* 0x000000c31ec3723e */ /* 0x000fe200000010ff */
[----:B------:R-:W-:-:S02]  /*16320*/  IMAD.MOV.U32 R30, RZ, RZ, R87 ;  /* 0x000000ffff1e7224 */ /* 0x000fc400078e0057 */
[----:B------:R-:W-:-:S03]  /*16330*/  IMAD.MOV.U32 R24, RZ, RZ, R87 ;  /* 0x000000ffff187224 */ /* 0x000fc600078e0057 */
        /* <DEDUP_REMOVED lines=44> */
[----:B------:R1:W3:Y:S01]  /*16600*/  MUFU.EX2 R0, R71 ;  /* 0x0000004700007308 */ /* 0x0002e20000000800 */
[----:B--2---:R-:W-:-:S07]  /*16610*/  FADD.FTZ R3, R205, R46 ;  /* 0x0000002ecd037221 */ /* 0x004fce0000010000 */
[----:B------:R-:W2:Y:S01]  /*16620*/  MUFU.EX2 R212, R212 ;  /* 0x000000d400d47308 */ /* 0x000ea20000000800 */
[C---:B0-----:R-:W-:Y:S01]  /*16630*/  FADD.FTZ R5, R131.reuse, R48 ;  /* 0x0000003083057221 */ /* 0x041fe20000010000 */
[----:B------:R-:W-:Y:S01]  /*16640*/  F2FP.BF16.F32.PACK_AB R210, R131, R210 ;  /* 0x000000d283d2723e */ /* 0x000fe200000010ff */
[----:B-1----:R-:W-:-:S05]  /*16650*/  IMAD.MOV.U32 R71, RZ, RZ, R87 ;  /* 0x000000ffff477224 */ /* 0x002fca00078e0057 */
[----:B------:R-:W0:Y:S01]  /*16660*/  MUFU.EX2 R207, R207 ;  /* 0x000000cf00cf7308 */ /* 0x000e220000000800 */
[C---:B---3--:R-:W-:Y:S01]  /*16670*/  FADD.FTZ R46, R0.reuse, R3 ;  /* 0x00000003002e7221 */ /* 0x048fe20000010000 */
[----:B------:R-:W-:-:S06]  /*16680*/  F2FP.BF16.F32.PACK_AB R205, R0, R205 ;  /* 0x000000cd00cd723e */ /* 0x000fcc00000010ff */
        /* <DEDUP_REMOVED lines=22> */
[----:B------:R0:W3:Y:S01]  /*167f0*/  MUFU.EX2 R26, R83 ;  /* 0x00000053001a7308 */ /* 0x0000e20000000800 */
[----:B-1----:R-:W-:Y:S01]  /*16800*/  FADD.FTZ R50, R216, R5 ;  /* 0x00000005d8327221 */ /* 0x002fe20000010000 */
[----:B------:R-:W-:-:S03]  /*16810*/  F2FP.BF16.F32.PACK_AB R216, R141, R216 ;  /* 0x000000d88dd8723e */ /* 0x000fc600000010ff */
[----:B------:R-:W-:-:S03]  /*16820*/  FADD.FTZ R5, R141, R50 ;  /* 0x000000328d057221 */ /* 0x000fc60000010000 */
[----:B------:R-:W1:Y:S01]  /*16830*/  MUFU.EX2 R29, R29 ;  /* 0x0000001d001d7308 */ /* 0x000e620000000800 */
[----:B--2---:R-:W-:Y:S01]  /*16840*/  FADD.FTZ R3, R211, R48 ;  /* 0x00000030d3037221 */ /* 0x004fe20000010000 */
[----:B0-----:R-:W-:-:S06]  /*16850*/  IMAD.MOV.U32 R83, RZ, RZ, R87 ;  /* 0x000000ffff537224 */ /* 0x001fcc00078e0057 */
[----:B------:R-:W0:Y:S01]  /*16860*/  MUFU.EX2 R44, R95 ;  /* 0x0000005f002c7308 */ /* 0x000e220000000800 */
[C---:B---3--:R-:W-:Y:S01]  /*16870*/  FADD.FTZ R50, R26.reuse, R3 ;  /* 0x000000031a327221 */ /* 0x048fe20000010000 */
[----:B------:R-:W-:Y:S01]  /*16880*/  F2FP.BF16.F32.PACK_AB R211, R26, R211 ;  /* 0x000000d31ad3723e */ /* 0x000fe200000010ff */
[----:B------:R-:W-:-:S05]  /*16890*/  IMAD.MOV.U32 R26, RZ, RZ, R87 ;  /* 0x000000ffff1a7224 */ /* 0x000fca00078e0057 */
[----:B------:R-:W2:Y:S01]  /*168a0*/  MUFU.EX2 R99, R99 ;  /* 0x0000006300637308 */ /* 0x000ea20000000800 */
[----:B-1----:R-:W-:Y:S01]  /*168b0*/  FADD.FTZ R3, R29, R50 ;  /* 0x000000321d037221 */ /* 0x002fe20000010000 */
[----:B------:R-:W-:-:S06]  /*168c0*/  IMAD.MOV.U32 R50, RZ, RZ, R87 ;  /* 0x000000ffff327224 */ /* 0x000fcc00078e0057 */
[----:B------:R-:W1:Y:S01]  /*168d0*/  MUFU.EX2 R46, R89 ;  /* 0x00000059002e7308 */ /* 0x000e620000000800 */
[C---:B0-----:R-:W-:Y:S01]  /*168e0*/  FADD.FTZ R4, R44.reuse, R3 ;  /* 0x000000032c047221 */ /* 0x041fe20000010000 */
[----:B------:R-:W-:Y:S01]  /*168f0*/  F2FP.BF16.F32.PACK_AB R213, R44, R29 ;  /* 0x0000001d2cd5723e */ /* 0x000fe200000010ff */
[--C-:B------:R-:W-:Y:S02]  /*16900*/  IMAD.MOV.U32 R44, RZ, RZ, R87.reuse ;  /* 0x000000ffff2c7224 */ /* 0x100fe400078e0057 */
[----:B------:R-:W-:-:S03]  /*16910*/  IMAD.MOV.U32 R29, RZ, RZ, R87 ;  /* 0x000000ffff1d7224 */ /* 0x000fc600078e0057 */
[----:B------:R-:W0:Y:S01]  /*16920*/  MUFU.EX2 R125, R125 ;  /* 0x0000007d007d7308 */ /* 0x000e220000000800 */
[----:B--2---:R-:W-:-:S07]  /*16930*/  FADD.FTZ R3, R99, R4 ;  /* 0x0000000463037221 */ /* 0x004fce0000010000 */
[----:B------:R-:W2:Y:S01]  /*16940*/  MUFU.EX2 R48, R129 ;  /* 0x0000008100307308 */ /* 0x000ea20000000800 */
[C---:B-1----:R-:W-:Y:S01]  /*16950*/  FADD.FTZ R6, R46.reuse, R3 ;  /* 0x000000032e067221 */ /* 0x042fe20000010000 */
[----:B------:R-:W-:Y:S01]  /*16960*/  F2FP.BF16.F32.PACK_AB R215, R46, R99 ;  /* 0x000000632ed7723e */ /* 0x000fe200000010ff */
[----:B------:R-:W-:-:S05]  /*16970*/  IMAD.MOV.U32 R46, RZ, RZ, R87 ;  /* 0x000000ffff2e7224 */ /* 0x000fca00078e0057 */
[----:B------:R-:W1:Y:S01]  /*16980*/  MUFU.EX2 R218, R218 ;  /* 0x000000da00da7308 */ /* 0x000e620000000800 */
[----:B0-----:R-:W-:-:S07]  /*16990*/  FADD.FTZ R3, R125, R6 ;  /* 0x000000067d037221 */ /* 0x001fce0000010000 */
[----:B------:R-:W0:Y:S01]  /*169a0*/  MUFU.EX2 R133, R133 ;  /* 0x0000008500857308 */ /* 0x000e220000000800 */
[C---:B--2---:R-:W-:Y:S01]  /*169b0*/  FADD.FTZ R0, R48.reuse, R3 ;  /* 0x0000000330007221 */ /* 0x044fe20000010000 */
[----:B------:R-:W-:Y:S01]  /*169c0*/  F2FP.BF16.F32.PACK_AB R217, R48, R125 ;  /* 0x0000007d30d9723e */ /* 0x000fe200000010ff */
[----:B------:R-:W-:-:S05]  /*169d0*/  IMAD.MOV.U32 R48, RZ, RZ, R87 ;  /* 0x000000ffff307224 */ /* 0x000fca00078e0057 */
[----:B------:R-:W2:Y:S01]  /*169e0*/  MUFU.EX2 R143, R143 ;  /* 0x0000008f008f7308 */ /* 0x000ea20000000800 */
[----:B-1----:R-:W-:-:S07]  /*169f0*/  FADD.FTZ R52, R218, R5 ;  /* 0x00000005da347221 */ /* 0x002fce0000010000 */
        /* <DEDUP_REMOVED lines=8> */
[----:B------:R0:W5:Y:S01]  /*16a80*/  LDL.LU R4, [R1+0x4] ;  /* 0x0000040001047983 */ /* 0x0001620000300800 */
        /* <DEDUP_REMOVED lines=35> */
[----:B0-----:R-:W-:-:S07]  /*16cc0*/  CS2R R24, SRZ ;  /* 0x0000000000187805 */ /* 0x001fce000001ff00 */
.L_x_6152:
[----:B------:R-:W2:Y:S01]  /*16cd0*/  LDL R6, [R1+0x28] ;  /* 0x0000280001067983 */ /* 0x000ea20000100800 */
[----:B------:R-:W-:Y:S01]  /*16ce0*/  VIADD R228, R5, 0x1 ;  /* 0x0000000105e47836 */ /* 0x000fe20000000000 */
[----:B------:R-:W-:Y:S05]  /*16cf0*/  YIELD ;  /* 0x0000000000007946 */ /* 0x000fea0003800000 */
[----:B------:R-:W-:-:S04]  /*16d00*/  ISETP.NE.AND P3, PT, R228, 0x2, PT ;  /* 0x00000002e400780c */ /* 0x000fc80003f65270 */
[----:B------:R-:W-:Y:S02]  /*16d10*/  SEL R7, RZ, 0x1, P3 ;  /* 0x00000001ff077807 */ /* 0x000fe40001800000 */
[----:B------:R-:W-:Y:S02]  /*16d20*/  SEL R228, R228, RZ, P3 ;  /* 0x000000ffe4e47207 */ /* 0x000fe40001800000 */
[----:B-----5:R-:W-:-:S05]  /*16d30*/  LOP3.LUT R7, R4, R7, RZ, 0x3c, !PT ;  /* 0x0000000704077212 */ /* 0x020fca00078e3cff */
[----:B------:R0:W-:Y:S01]  /*16d40*/  STL [R1+0x4], R7 ;  /* 0x0000040701007387 */ /* 0x0001e20000100800 */
[----:B--2---:R-:W-:-:S13]  /*16d50*/  ISETP.NE.AND P2, PT, R6, RZ, PT ;  /* 0x000000ff0600720c */ /* 0x004fda0003f45270 */
[----:B0-----:R-:W-:Y:S05]  /*16d60*/  @P2 BRA `(.L_x_6143) ;  /* 0x0000000000302947 */ /* 0x001fea0003800000 */
[----:B------:R-:W-:Y:S05]  /*16d70*/  @!P0 BRA `(.L_x_6144) ;  /* 0x0000000000048947 */ /* 0x000fea0003800000 */
[----:B------:R-:W-:Y:S01]  /*16d80*/  BPT.TRAP 0x1 ;  /* 0x000000040000795c */ /* 0x000fe20000300000 */
.L_x_6144:
[----:B------:R-:W-:Y:S01]  /*16d90*/  IMAD R6, R228, 0x8, R2 ;  /* 0x00000008e4067824 */ /* 0x000fe200078e0202 */
[----:B------:R-:W-:-:S04]  /*16da0*/  SHF.L.U32 R7, R7, 0x1f, RZ ;  /* 0x0000001f07077819 */ /* 0x000fc800000006ff */
[----:B------:R0:W1:Y:S01]  /*16db0*/  SYNCS.PHASECHK.TRANS64.TRYWAIT P3, [R6+URZ+0x34830], R7 ;  /* 0x03483007060075a7 */ /* 0x000062000806017f */
[----:B------:R-:W-:Y:S05]  /*16dc0*/  @!P0 BRA `(.L_x_6145) ;  /* 0x0000000000048947 */ /* 0x000fea0003800000 */
[----:B------:R-:W-:Y:S01]  /*16dd0*/  BPT.TRAP 0x1 ;  /* 0x000000040000795c */ /* 0x000fe20000300000 */
.L_x_6145:
[----:B------:R-:W-:Y:S04]  /*16de0*/  BSSY B0, `(.L_x_6143) ;  /* 0x0000004000007945 */ /* 0x000fe80003800000 */
[----:B-1----:R-:W-:Y:S05]  /*16df0*/  @P3 BRA `(.L_x_6146) ;  /* 0x0000000000083947 */ /* 0x002fea0003800000 */
[----:B------:R-:W1:Y:S02]  /*16e00*/  SYNCS.PHASECHK.TRANS64.TRYWAIT P3, [R6+URZ+0x34830], R7 ;  /* 0x03483007060075a7 */ /* 0x000e64000806017f */
[----:B-1----:R-:W-:Y:S05]  /*16e10*/  @!P3 BRA `(.L_x_6147) ;  /* 0x000000f000f8b947 */ /* 0x002fea0003800000 */
.L_x_6146:
[----:B------:R-:W-:Y:S05]  /*16e20*/  BSYNC B0 ;  /* 0x0000000000007941 */ /* 0x000fea0003800000 */
.L_x_6143:
[----:B01----:R-:W2:Y:S04]  /*16e30*/  LDL R6, [R1+0x2c] ;  /* 0x00002c0001067983 */ /* 0x003ea80000100800 */
[----:B------:R-:W3:Y:S01]  /*16e40*/  LDL.64 R20, [R1+0x20] ;  /* 0x0000200001147983 */ /* 0x000ee20000100a00 */
[----:B------:R-:W0:Y:S01]  /*16e50*/  S2R R8, SR_TID.X ;  /* 0x0000000000087919 */ /* 0x000e220000002100 */
[----:B------:R-:W-:Y:S05]  /*16e60*/  WARPSYNC.ALL ;  /* 0x0000000000007948 */ /* 0x000fea0003800000 */
[----:B------:R-:W-:Y:S01]  /*16e70*/  IMAD.MOV.U32 R7, RZ, RZ, 0x40000040 ;  /* 0x40000040ff077424 */ /* 0x000fe200078e00ff */
[----:B0-----:R-:W-:-:S05]  /*16e80*/  SHF.R.U32.HI R8, RZ, 0x7, R8 ;  /* 0x00000007ff087819 */ /* 0x001fca0000011608 */
[----:B------:R-:W-:-:S05]  /*16e90*/  VIADD R11, R8, 0x8 ;  /* 0x00000008080b7836 */ /* 0x000fca0000000000 */
[----:B------:R0:W-:Y:S01]  /*16ea0*/  BAR.SYNC.DEFER_BLOCKING R11, 0x100 ;  /* 0x0004000b0000751d */ /* 0x0001e20000010000 */
[----:B------:R-:W-:-:S05]  /*16eb0*/  R2UR UR55, R7 ;  /* 0x00000000073772ca */ /* 0x000fca00000e0000 */
[----:B------:R-:W-:Y:S01]  /*16ec0*/  WARPGROUP.ARRIVE ;  /* 0x00000000000079c5 */ /* 0x000fe20000000000 */
[----:B------:R-:W-:Y:S02]  /*16ed0*/  IMAD.MOV.U32 R89, RZ, RZ, 0x40000040 ;  /* 0x40000040ff597424 */ /* 0x000fe400078e00ff */
[----:B------:R-:W-:-:S03]  /*16ee0*/  IMAD.MOV.U32 R9, RZ, RZ, 0x40000040 ;  /* 0x40000040ff097424 */ /* 0x000fc600078e00ff */
[----:B------:R-:W-:Y:S02]  /*16ef0*/  R2UR UR59, R89 ;  /* 0x00000000593b72ca */ /* 0x000fe400000e0000 */
[----:B------:R-:W-:-:S11]  /*16f00*/  R2UR UR7, R9 ;  /* 0x00000000090772ca */ /* 0x000fd600000e0000 */
[----:B------:R-:W-:Y:S02]  /*16f10*/  MOV R7, UR59 ;  /* 0x0000003b00077c02 */ /* 0x000fe40008000f00 */
[----:B------:R-:W-:Y:S01]  /*16f20*/  UMOV UR59, UR7 ;  /* 0x00000007003b7c82 */ /* 0x000fe20008000000 */
[C---:B------:R-:W-:Y:S02]  /*16f30*/  R2UR UR7, R9.reuse ;  /* 0x00000000090772ca */ /* 0x040fe400000e0000 */
[C---:B------:R-:W-:Y:S02]  /*16f40*/  R2UR UR19, R9.reuse ;  /* 0x00000000091372ca */ /* 0x040fe400000e0000 */
[C---:B------:R-:W-:Y:S02]  /*16f50*/  R2UR UR31, R9.reuse ;  /* 0x00000000091f72ca */ /* 0x040fe400000e0000 */
[----:B------:R-:W-:Y:S01]  /*16f60*/  R2UR UR43, R9 ;  /* 0x00000000092b72ca */ /* 0x000fe200000e0000 */
[----:B--2---:R-:W-:Y:S01]  /*16f70*/  IMAD R6, R228, 0xb00, R6 ;  /* 0x00000b00e4067824 */ /* 0x004fe200078e0206 */
[----:B---3--:R-:W-:-:S02]  /*16f80*/  R2UR UR22, R20 ;  /* 0x00000000141672ca */ /* 0x008fc400000e0000 */
[----:B------:R-:W-:Y:S02]  /*16f90*/  R2UR UR23, R21 ;  /* 0x00000000151772ca */ /* 0x000fe400000e0000 */
[----:B------:R-:W-:-:S09]  /*16fa0*/  R2UR UR54, R6 ;  /* 0x00000000063672ca */ /* 0x000fd200000e0000 */
[----:B------:R-:W-:Y:S02]  /*16fb0*/  UMOV UR52, UR22 ;  /* 0x0000001600347c82 */ /* 0x000fe40008000000 */
[----:B------:R-:W-:Y:S02]  /*16fc0*/  UMOV UR53, UR23 ;  /* 0x0000001700357c82 */ /* 0x000fe40008000000 */
[----:B------:R-:W-:Y:S01]  /*16fd0*/  HGMMA.64x16x16.F32.BF16 R168, gdesc[UR52], RZ, !UPT, gsb0 ;  /* 0x0020000034a879f0 */ /* 0x000fe2000c0018ff */
[C---:B------:R-:W-:Y:S02]  /*16fe0*/  VIADD R88, R6.reuse, 0x100 ;  /* 0x0000010006587836 */ /* 0x040fe40000000000 */
[----:B------:R-:W-:-:S03]  /*16ff0*/  VIADD R8, R6, 0x80 ;  /* 0x0000008006087836 */ /* 0x000fc60000000000 */
[----:B------:R-:W-:Y:S02]  /*17000*/  R2UR UR58, R88 ;  /* 0x00000000583a72ca */ /* 0x000fe400000e0000 */
[----:B------:R-:W-:Y:S01]  /*17010*/  R2UR UR6, R8 ;  /* 0x00000000080672ca */ /* 0x000fe200000e0000 */
[----:B------:R-:W-:Y:S01]  /*17020*/  UMOV UR56, UR22 ;  /* 0x0000001600387c82 */ /* 0x000fe20008000000 */
[----:B------:R-:W-:-:S09]  /*17030*/  UMOV UR57, UR23 ;  /* 0x0000001700397c82 */ /* 0x000fd20008000000 */
[----:B0-----:R-:W-:Y:S02]  /*17040*/  MOV R11, UR58 ;  /* 0x0000003a000b7c02 */ /* 0x001fe40008000f00 */
[----:B------:R-:W-:Y:S01]  /*17050*/  UMOV UR58, UR6 ;  /* 0x00000006003a7c82 */ /* 0x000fe20008000000 */
[----:B------:R-:W-:Y:S02]  /*17060*/  WARPGROUP.DEPBAR.LE gsb0, 0x0 ;  /* 0x00008000000079c5 */ /* 0x000fe40000010000 */
[----:B------:R-:W-:-:S06]  /*17070*/  WARPGROUP.ARRIVE ;  /* 0x00000000000079c5 */ /* 0x000fcc0000000000 */
[----:B------:R-:W-:Y:S01]  /*17080*/  HGMMA.64x16x16.F32.BF16 R160, gdesc[UR56], RZ, !UPT, gsb0 ;  /* 0x0020000038a079f0 */ /* 0x000fe2000c0018ff */
[----:B------:R-:W-:Y:S02]  /*17090*/  R2UR UR59, R7 ;  /* 0x00000000073b72ca */ /* 0x000fe400000e0000 */
[----:B------:R-:W-:Y:S01]  /*170a0*/  R2UR UR58, R11 ;  /* 0x000000000b3a72ca */ /* 0x000fe200000e0000 */
[----:B------:R-:W-:Y:S01]  /*170b0*/  UMOV UR56, UR22 ;  /* 0x0000001600387c82 */ /* 0x000fe20008000000 */
[----:B------:R-:W-:Y:S01]  /*170c0*/  UMOV UR57, UR23 ;  /* 0x0000001700397c82 */ /* 0x000fe20008000000 */
[----:B------:R-:W-:-:S05]  /*170d0*/  VIADD R8, R6, 0x180 ;  /* 0x0000018006087836 */ /* 0x000fca0000000000 */
[----:B------:R-:W-:Y:S01]  /*170e0*/  R2UR UR6, R8 ;  /* 0x00000000080672ca */ /* 0x000fe200000e0000 */
[----:B------:R-:W-:-:S05]  /*170f0*/  VIADD R8, R6, 0x300 ;  /* 0x0000030006087836 */ /* 0x000fca0000000000 */
[----:B------:R-:W-:Y:S01]  /*17100*/  R2UR UR18, R8 ;  /* 0x00000000081272ca */ /* 0x000fe200000e0000 */
[----:B------:R-:W-:Y:S01]  /*17110*/  VIADD R8, R6, 0x480 ;  /* 0x0000048006087836 */ /* 0x000fe20000000000 */
[----:B------:R-:W-:Y:S02]  /*17120*/  WARPGROUP.DEPBAR.LE gsb0, 0x0 ;  /* 0x00008000000079c5 */ /* 0x000fe40000010000 */
[----:B------:R-:W-:-:S06]  /*17130*/  WARPGROUP.ARRIVE ;  /* 0x00000000000079c5 */ /* 0x000fcc0000000000 */
[----:B------:R-:W-:Y:S01]  /*17140*/  HGMMA.64x16x16.F32.BF16 R152, gdesc[UR56], RZ, !UPT, gsb0 ;  /* 0x00200000389879f0 */ /* 0x000fe2000c0018ff */
[----:B------:R-:W-:Y:S01]  /*17150*/  R2UR UR30, R8 ;  /* 0x00000000081e72ca */ /* 0x000fe200000e0000 */
[----:B------:R-:W-:-:S05]  /*17160*/  VIADD R8, R6, 0x2 ;  /* 0x0000000206087836 */ /* 0x000fca0000000000 */
[----:B------:R-:W-:Y:S01]  /*17170*/  R2UR UR42, R8 ;  /* 0x00000000082a72ca */ /* 0x000fe200000e0000 */
[----:B------:R-:W-:Y:S01]  /*17180*/  VIADD R8, R6, 0x182 ;  /* 0x0000018206087836 */ /* 0x000fe20000000000 */
[----:B------:R-:W-:Y:S01]  /*17190*/  R2UR UR55, R9 ;  /* 0x00000000093772ca */ /* 0x000fe200000e0000 */
[----:B------:R-:W-:-:S03]  /*171a0*/  IMAD.MOV.U32 R9, RZ, RZ, 0x40000040 ;  /* 0x40000040ff097424 */ /* 0x000fc600078e00ff */
[----:B------:R-:W-:Y:S01]  /*171b0*/  R2UR UR54, R8 ;  /* 0x00000000083672ca */ /* 0x000fe200000e0000 */
[----:B------:R-:W-:Y:S01]  /*171c0*/  VIADD R8, R6, 0x282 ;  /* 0x0000028206087836 */ /* 0x000fe20000000000 */
[----:B------:R-:W-:-:S04]  /*171d0*/  R2UR UR59, R9 ;  /* 0x00000000093b72ca */ /* 0x000fc800000e0000 */
[----:B------:R-:W-:Y:S01]  /*171e0*/  R2UR UR58, R8 ;  /* 0x00000000083a72ca */ /* 0x000fe200000e0000 */
[----:B------:R-:W-:Y:S01]  /*171f0*/  UMOV UR56, UR22 ;  /* 0x0000001600387c82 */ /* 0x000fe20008000000 */
[----:B------:R-:W-:-:S07]  /*17200*/  UMOV UR57, UR23 ;  /* 0x0000001700397c82 */ /* 0x000fce0008000000 */
[----:B------:R-:W-:Y:S01]  /*17210*/  MOV R7, UR59 ;  /* 0x0000003b00077c02 */ /* 0x000fe20008000f00 */
[----:B------:R-:W-:-:S03]  /*17220*/  UMOV UR59, UR7 ;  /* 0x00000007003b7c82 */ /* 0x000fc60008000000 */
[----:B------:R-:W-:Y:S01]  /*17230*/  MOV R11, UR58 ;  /* 0x0000003a000b7c02 */ /* 0x000fe20008000f00 */
[----:B------:R-:W-:Y:S01]  /*17240*/  UMOV UR58, UR6 ;  /* 0x00000006003a7c82 */ /* 0x000fe20008000000 */
[----:B------:R-:W-:Y:S02]  /*17250*/  WARPGROUP.DEPBAR.LE gsb0, 0x0 ;  /* 0x00008000000079c5 */ /* 0x000fe40000010000 */
[----:B------:R-:W-:-:S06]  /*17260*/  WARPGROUP.ARRIVE ;  /* 0x00000000000079c5 */ /* 0x000fcc0000000000 */
[----:B------:R-:W-:Y:S01]  /*17270*/  HGMMA.64x16x16.F32.BF16 R144, gdesc[UR56], RZ, !UPT, gsb0 ;  /* 0x00200000389079f0 */ /* 0x000fe2000c0018ff */
        /* <DEDUP_REMOVED lines=8> */
[----:B------:R-:W-:Y:S01]  /*17300*/  HGMMA.64x16x16.F32.BF16 R136, gdesc[UR8], RZ, !UPT, gsb0 ;  /* 0x00200000088879f0 */ /* 0x000fe2000c0018ff */
[----:B------:R-:W-:Y:S01]  /*17310*/  VIADD R88, R6, 0x280 ;  /* 0x0000028006587836 */ /* 0x000fe20000000000 */
[----:B------:R-:W-:-:S04]  /*17320*/  R2UR UR15, R89 ;  /* 0x00000000590f72ca */ /* 0x000fc800000e0000 */
[----:B------:R-:W-:Y:S01]  /*17330*/  R2UR UR14, R88 ;  /* 0x00000000580e72ca */ /* 0x000fe200000e0000 */
[----:B------:R-:W-:Y:S01]  /*17340*/  UMOV UR12, UR22 ;  /* 0x00000016000c7c82 */ /* 0x000fe20008000000 */
[----:B------:R-:W-:Y:S01]  /*17350*/  UMOV UR13, UR23 ;  /* 0x00000017000d7c82 */ /* 0x000fe20008000000 */
[----:B------:R-:W-:Y:S02]  /*17360*/  WARPGROUP.DEPBAR.LE gsb0, 0x0 ;  /* 0x00008000000079c5 */ /* 0x000fe40000010000 */
[----:B------:R-:W-:-:S08]  /*17370*/  WARPGROUP.ARRIVE ;  /* 0x00000000000079c5 */ /* 0x000fd00000000000 */
[----:B------:R-:W-:Y:S01]  /*17380*/  HGMMA.64x16x16.F32.BF16 R128, gdesc[UR12], RZ, !UPT, gsb0 ;  /* 0x002000000c8079f0 */ /* 0x000fe2000c0018ff */
[----:B------:R0:W-:Y:S04]  /*17390*/  STL.64 [R1+0x98], R2 ;  /* 0x0000980201007387 */ /* 0x0001e80000100a00 */
[----:B0-----:R-:W2:Y:S01]  /*173a0*/  LDL.64 R2, [R1+0x18] ;  /* 0x0000180001027983 */ /* 0x001ea20000100a00 */
[----:B------:R-:W-:Y:S01]  /*173b0*/  UMOV UR16, UR22 ;  /* 0x0000001600107c82 */ /* 0x000fe20008000000 */
[----:B------:R-:W-:Y:S01]  /*173c0*/  UMOV UR17, UR23 ;  /* 0x0000001700117c82 */ /* 0x000fe20008000000 */
[----:B------:R-:W-:Y:S02]  /*173d0*/  WARPGROUP.DEPBAR.LE gsb0, 0x0 ;  /* 0x00008000000079c5 */ /* 0x000fe40000010000 */
[----:B------:R-:W-:-:S06]  /*173e0*/  WARPGROUP.ARRIVE ;  /* 0x00000000000079c5 */ /* 0x000fcc0000000000 */
[----:B------:R-:W-:Y:S01]  /*173f0*/  HGMMA.64x16x16.F32.BF16 R120, gdesc[UR16], RZ, !UPT, gsb0 ;  /* 0x00200000107879f0 */ /* 0x000fe2000c0018ff */
[----:B------:R-:W-:Y:S01]  /*17400*/  VIADD R88, R6, 0x380 ;  /* 0x0000038006587836 */ /* 0x000fe20000000000 */
[----:B------:R-:W-:Y:S02]  /*17410*/  MOV R233, UR39 ;  /* 0x0000002700e97c02 */ /* 0x000fe40008000f00 */
[----:B------:R-:W-:Y:S02]  /*17420*/  MOV R232, UR38 ;  /* 0x0000002600e87c02 */ /* 0x000fe40008000f00 */
[----:B------:R-:W-:Y:S02]  /*17430*/  R2UR UR38, R88 ;  /* 0x00000000582672ca */ /* 0x000fe400000e0000 */
[----:B------:R-:W-:Y:S02]  /*17440*/  R2UR UR39, R89 ;  /* 0x00000000592772ca */ /* 0x000fe400000e0000 */
[----:B------:R-:W-:Y:S01]  /*17450*/  MOV R231, UR37 ;  /* 0x0000002500e77c02 */ /* 0x000fe20008000f00 */
[----:B------:R-:W-:Y:S01]  /*17460*/  UMOV UR37, UR23 ;  /* 0x0000001700257c82 */ /* 0x000fe20008000000 */
[----:B------:R-:W-:Y:S01]  /*17470*/  MOV R230, UR36 ;  /* 0x0000002400e67c02 */ /* 0x000fe20008000f00 */
[----:B------:R-:W-:Y:S01]  /*17480*/  UMOV UR36, UR22 ;  /* 0x0000001600247c82 */ /* 0x000fe20008000000 */
[----:B------:R-:W-:-:S02]  /*17490*/  WARPGROUP.DEPBAR.LE gsb0, 0x0 ;  /* 0x00008000000079c5 */ /* 0x000fc40000010000 */
[----:B------:R-:W-:-:S06]  /*174a0*/  WARPGROUP.ARRIVE ;  /* 0x00000000000079c5 */ /* 0x000fcc0000000000 */
        /* <DEDUP_REMOVED lines=11> */
[----:B------:R-:W-:-:S05]  /*17560*/  VIADD R88, R6, 0x500 ;  /* 0x0000050006587836 */ /* 0x000fca0000000000 */
[----:B------:R-:W-:Y:S01]  /*17570*/  R2UR UR34, R88 ;  /* 0x00000000582272ca */ /* 0x000fe200000e0000 */
[----:B------:R-:W-:Y:S01]  /*17580*/  VIADD R88, R6, 0x102 ;  /* 0x0000010206587836 */ /* 0x000fe20000000000 */
[C---:B------:R-:W-:Y:S02]  /*17590*/  R2UR UR35, R89.reuse ;  /* 0x00000000592372ca */ /* 0x040fe400000e0000 */
[----:B------:R-:W-:Y:S01]  /*175a0*/  R2UR UR51, R89 ;  /* 0x00000000593372ca */ /* 0x000fe200000e0000 */
[----:B------:R-:W-:Y:S01]  /*175b0*/  IMAD.MOV.U32 R89, RZ, RZ, 0x40000040 ;  /* 0x40000040ff597424 */ /* 0x000fe200078e00ff */
[----:B------:R-:W-:Y:S01]  /*175c0*/  R2UR UR50, R88 ;  /* 0x00000000583272ca */ /* 0x000fe200000e0000 */
[----:B------:R-:W-:Y:S01]  /*175d0*/  VIADD R88, R6, 0x202 ;  /* 0x0000020206587836 */ /* 0x000fe20000000000 */
[----:B------:R-:W-:Y:S02]  /*175e0*/  WARPGROUP.DEPBAR.LE gsb0, 0x0 ;  /* 0x00008000000079c5 */ /* 0x000fe40000010000 */
[----:B------:R-:W-:-:S06]  /*175f0*/  WARPGROUP.ARRIVE ;  /* 0x00000000000079c5 */ /* 0x000fcc0000000000 */
[----:B------:R-:W-:Y:S01]  /*17600*/  HGMMA.64x16x16.F32.BF16 R96, gdesc[UR28], RZ, !UPT, gsb0 ;  /* 0x002000001c6079f0 */ /* 0x000fe2000c0018ff */
[----:B------:R-:W-:Y:S02]  /*17610*/  MOV R14, UR5 ;  /* 0x00000005000e7c02 */ /* 0x000fe40008000f00 */
[----:B------:R-:W-:Y:S02]  /*17620*/  MOV R13, UR4 ;  /* 0x00000004000d7c02 */ /* 0x000fe40008000f00 */
[----:B------:R-:W-:Y:S01]  /*17630*/  R2UR UR4, R88 ;  /* 0x00000000580472ca */ /* 0x000fe200000e0000 */
[----:B------:R-:W-:Y:S01]  /*17640*/  VIADD R88, R6, 0x302 ;  /* 0x0000030206587836 */ /* 0x000fe20000000000 */
[----:B------:R-:W-:Y:S01]  /*17650*/  R2UR UR5, R89 ;  /* 0x00000000590572ca */ /* 0x000fe200000e0000 */
[----:B------:R-:W-:-:S03]  /*17660*/  IMAD.MOV.U32 R89, RZ, RZ, 0x40000040 ;  /* 0x40000040ff597424 */ /* 0x000fc600078e00ff */
[----:B------:R-:W-:Y:S01]  /*17670*/  R2UR UR6, R88 ;  /* 0x00000000580672ca */ /* 0x000fe200000e0000 */
[C---:B------:R-:W-:Y:S01]  /*17680*/  VIADD R88, R6.reuse, 0x402 ;  /* 0x0000040206587836 */ /* 0x040fe20000000000 */
[----:B------:R-:W-:Y:S01]  /*17690*/  R2UR UR7, R89 ;  /* 0x00000000590772ca */ /* 0x000fe200000e0000 */
[----:B------:R-:W-:Y:S02]  /*176a0*/  IMAD.MOV.U32 R89, RZ, RZ, 0x40000040 ;  /* 0x40000040ff597424 */ /* 0x000fe400078e00ff */
[----:B------:R-:W-:Y:S01]  /*176b0*/  VIADD R90, R6, 0x82 ;  /* 0x00000082065a7836 */ /* 0x000fe20000000000 */
        /* <DEDUP_REMOVED lines=13> */
[----:B------:R-:W-:Y:S02]  /*17790*/  MOV R21, UR21 ;  /* 0x0000001500157c02 */ /* 0x000fe40008000f00 */
[----:B------:R-:W-:Y:S02]  /*177a0*/  MOV R20, UR20 ;  /* 0x0000001400147c02 */ /* 0x000fe40008000f00 */
[----:B--2---:R-:W-:Y:S02]  /*177b0*/  R2UR UR20, R2 ;  /* 0x00000000021472ca */ /* 0x004fe400000e0000 */
[----:B------:R-:W-:Y:S01]  /*177c0*/  R2UR UR21, R3 ;  /* 0x00000000031572ca */ /* 0x000fe200000e0000 */
[----:B------:R-:W-:Y:S01]  /*177d0*/  UMOV UR58, UR4 ;  /* 0x00000004003a7c82 */ /* 0x000fe20008000000 */
[----:B------:R-:W-:Y:S01]  /*177e0*/  UMOV UR59, UR5 ;  /* 0x00000005003b7c82 */ /* 0x000fe20008000000 */
[----:B------:R-:W2:Y:S08]  /*177f0*/  LDL.64 R2, [R1+0x10] ;  /* 0x0000100001027983 */ /* 0x000eb00000100a00 */
[----:B------:R-:W-:-:S02]  /*17800*/  UMOV UR40, UR20 ;  /* 0x0000001400287c82 */ /* 0x000fc40008000000 */
        /* <DEDUP_REMOVED lines=157> */
[----:B------:R-:W-:-:S09]  /*181e0*/  UMOV UR9, UR5 ;  /* 0x0000000500097c82 */ /* 0x000fd20008000000 */
[----:B------:R-:W-:Y:S01]  /*181f0*/  MOV R7, UR10 ;  /* 0x0000000a00077c02 */ /* 0x000fe20008000f00 */
[----:B------:R-:W-:Y:S01]  /*18200*/  UMOV UR10, UR6 ;  /* 0x00000006000a7c82 */ /* 0x000fe20008000000 */
[----:B------:R-:W-:Y:S01]  /*18210*/  MOV R11, UR11 ;  /* 0x0000000b000b7c02 */ /* 0x000fe20008000f00 */
        /* <DEDUP_REMOVED lines=108> */
[----:B------:R-:W-:Y:S02]  /*188e0*/  VIADD R8, R6, 0x580 ;  /* 0x0000058006087836 */ /* 0x000fe40000000000 */
[----:B------:R-:W-:-:S03]  /*188f0*/  IMAD.MOV.U32 R9, RZ, RZ, 0x40000040 ;  /* 0x40000040ff097424 */ /* 0x000fc600078e00ff */
[----:B------:R-:W-:Y:S01]  /*18900*/  R2UR UR58, R8 ;  /* 0x00000000083a72ca */ /* 0x000fe200000e0000 */
[----:B------:R-:W-:Y:S01]  /*18910*/  VIADD R8, R6, 0x600 ;  /* 0x0000060006087836 */ /* 0x000fe20000000000 */
[----:B------:R-:W-:Y:S01]  /*18920*/  R2UR UR59, R9 ;  /* 0x00000000093b72ca */ /* 0x000fe200000e0000 */
[----:B------:R-:W-:-:S03]  /*18930*/  IMAD.MOV.U32 R9, RZ, RZ, 0x40000040 ;  /* 0x40000040ff097424 */ /* 0x000fc600078e00ff */
[----:B------:R-:W-:Y:S01]  /*18940*/  R2UR UR6, R8 ;  /* 0x00000000080672ca */ /* 0x000fe200000e0000 */
[----:B------:R-:W-:Y:S02]  /*18950*/  WARPGROUP.DEPBAR.LE gsb0, 0x0 ;  /* 0x00008000000079c5 */ /* 0x000fe40000010000 */
[----:B------:R-:W-:-:S06]  /*18960*/  WARPGROUP.ARRIVE ;  /* 0x00000000000079c5 */ /* 0x000fcc0000000000 */
[----:B------:R-:W-:Y:S01]  /*18970*/  HGMMA.64x16x16.F32.BF16 R88, gdesc[UR20], R88, gsb0 ;  /* 0x00200000145879f0 */ /* 0x000fe20008001858 */
        /* <DEDUP_REMOVED lines=11> */
[----:B------:R-:W-:Y:S02]  /*18a30*/  R2UR UR4, R236 ;  /* 0x00000000ec0472ca */ /* 0x000fe400000e0000 */
[----:B------:R-:W-:Y:S01]  /*18a40*/  R2UR UR18, R8 ;  /* 0x00000000081272ca */ /* 0x000fe200000e0000 */
[----:B------:R-:W-:Y:S01]  /*18a50*/  VIADD R8, R6, 0x800 ;  /* 0x0000080006087836 */ /* 0x000fe20000000000 */
[----:B------:R-:W-:Y:S01]  /*18a60*/  R2UR UR19, R9 ;  /* 0x00000000091372ca */ /* 0x000fe200000e0000 */
[----:B------:R-:W-:Y:S01]  /*18a70*/  IMAD.MOV.U32 R9, RZ, RZ, 0x40000040 ;  /* 0x40000040ff097424 */ /* 0x000fe200078e00ff */
[----:B------:R-:W-:-:S02]  /*18a80*/  R2UR UR5, R237 ;  /* 0x00000000ed0572ca */ /* 0x000fc400000e0000 */
        /* <DEDUP_REMOVED lines=47> */
[----:B------:R-:W-:Y:S01]  /*18d80*/  MOV R11, UR59 ;  /* 0x0000003b000b7c02 */ /* 0x000fe20008000f00 */
[----:B------:R-:W-:Y:S01]  /*18d90*/  UMOV UR59, UR7 ;  /* 0x00000007003b7c82 */ /* 0x000fe20008000000 */
[----:B------:R-:W-:Y:S01]  /*18da0*/  MOV R7, UR58 ;  /* 0x0000003a00077c02 */ /* 0x000fe20008000f00 */
[----:B------:R-:W-:Y:S02]  /*18db0*/  UMOV UR58, UR6 ;  /* 0x00000006003a7c82 */ /* 0x000fe40008000000 */
        /* <DEDUP_REMOVED lines=239> */
[----:B------:R-:W-:Y:S01]  /*19cb0*/  R2UR UR23, R9 ;  /* 0x00000000091772ca */ /* 0x000fe200000e0000 */
[----:B------:R-:W-:-:S02]  /*19cc0*/  WARPGROUP.DEPBAR.LE gsb0, 0x0 ;  /* 0x00008000000079c5 */ /* 0x000fc40000010000 */
        /* <DEDUP_REMOVED lines=92> */
[----:B------:R-:W-:Y:S02]  /*1a290*/  R2UR UR39, R233 ;  /* 0x00000000e92772ca */ /* 0x000fe400000e0000 */
[----:B------:R-:W-:Y:S02]  /*1a2a0*/  R2UR UR38, R232 ;  /* 0x00000000e82672ca */ /* 0x000fe400000e0000 */
[----:B------:R-:W-:Y:S02]  /*1a2b0*/  R2UR UR37, R231 ;  /* 0x00000000e72572ca */ /* 0x000fe400000e0000 */
[----:B------:R-:W-:Y:S01]  /*1a2c0*/  R2UR UR36, R230 ;  /* 0x00000000e62472ca */ /* 0x000fe200000e0000 */
[----:B------:R-:W-:Y:S02]  /*1a2d0*/  WARPGROUP.DEPBAR.LE gsb0, 0x0 ;  /* 0x00008000000079c5 */ /* 0x000fe40000010000 */
[----:B0-----:R-:W-:-:S12]  /*1a2e0*/  @P2 BRA `(.L_x_6148) ;  /* 0x0000000000282947 */ /* 0x001fd80003800000 */
[----:B------:R-:W-:Y:S05]  /*1a2f0*/  @!P0 BRA `(.L_x_6149) ;  /* 0x0000000000048947 */ /* 0x000fea0003800000 */
[----:B------:R-:W-:Y:S01]  /*1a300*/  BPT.TRAP 0x1 ;  /* 0x000000040000795c */ /* 0x000fe20000300000 */
.L_x_6149:
[----:B------:R-:W-:Y:S01]  /*1a310*/  SHF.L.U32 R4, R4, 0x1f, RZ ;  /* 0x0000001f04047819 */ /* 0x000fe200000006ff */
[----:B-----5:R-:W-:-:S04]  /*1a320*/  IMAD R6, R5, 0x8, R2 ;  /* 0x0000000805067824 */ /* 0x020fc800078e0202 */
[----:B------:R0:W1:Y:S01]  /*1a330*/  SYNCS.PHASECHK.TRANS64.TRYWAIT P2, [R6+URZ+0x34850], R4 ;  /* 0x03485004060075a7 */ /* 0x000062000804017f */
[----:B------:R-:W-:Y:S05]  /*1a340*/  @!P0 BRA `(.L_x_6150) ;  /* 0x0000000000048947 */ /* 0x000fea0003800000 */
[----:B------:R-:W-:Y:S01]  /*1a350*/  BPT.TRAP 0x1 ;  /* 0x000000040000795c */ /* 0x000fe20000300000 */
.L_x_6150:
[----:B-1----:R-:W-:Y:S05]  /*1a360*/  @P2 BRA `(.L_x_6148) ;  /* 0x0000000000082947 */ /* 0x002fea0003800000 */
[----:B------:R-:W1:Y:S02]  /*1a370*/  SYNCS.PHASECHK.TRANS64.TRYWAIT P2, [R6+URZ+0x34850], R4 ;  /* 0x03485004060075a7 */ /* 0x000e64000804017f */
[----:B-1----:R-:W-:Y:S05]  /*1a380*/  @!P2 BRA `(.L_x_6151) ;  /* 0x000000bc00b0a947 */ /* 0x002fea0003800000 */
.L_x_6148:
[----:B01---5:R-:W-:Y:S01]  /*1a390*/  VIADD R4, R2, 0x400 ;  /* 0x0000040002047836 */ /* 0x023fe20000000000 */
[----:B------:R-:W-:Y:S05]  /*1a3a0*/  WARPSYNC.ALL ;  /* 0x0000000000007948 */ /* 0x000fea0003800000 */
[----:B------:R-:W-:Y:S01]  /*1a3b0*/  SHF.R.U32.HI R4, RZ, 0x4, R4 ;  /* 0x00000004ff047819 */ /* 0x000fe20000011604 */
[----:B------:R-:W-:Y:S01]  /*1a3c0*/  IMAD.MOV.U32 R7, RZ, RZ, 0x40000040 ;  /* 0x40000040ff077424 */ /* 0x000fe200078e00ff */
[----:B------:R-:W-:Y:S01]  /*1a3d0*/  WARPGROUP.ARRIVE ;  /* 0x00000000000079c5 */ /* 0x000fe20000000000 */
[----:B------:R-:W-:Y:S01]  /*1a3e0*/  IMAD.MOV.U32 R9, RZ, RZ, 0x40000040 ;  /* 0x40000040ff097424 */ /* 0x000fe200078e00ff */
[----:B------:R-:W-:Y:S01]  /*1a3f0*/  LOP3.LUT R4, R4, 0x3fff, RZ, 0xc0, !PT ;  /* 0x00003fff04047812 */ /* 0x000fe200078ec0ff */
[----:B------:R-:W-:Y:S01]  /*1a400*/  ULDC UR9, c[0x0][0x9d8] ;  /* 0x0002760000097ab9 */ /* 0x000fe20000000800 */
[----:B------:R-:W-:Y:S01]  /*1a410*/  R2UR UR7, R7 ;  /* 0x00000000070772ca */ /* 0x000fe200000e0000 */
        /* <DEDUP_REMOVED lines=24> */
[----:B------:R-:W-:Y:S01]  /*1a5a0*/  HGMMA.64x128x16.F32.BF16 R24, R176, gdesc[UR4].tnspB, R24, gsb0 ;  /* 0x41e00004b0187df0 */ /* 0x000fe20008001818 */
[----:B------:R-:W-:Y:S01]  /*1a5b0*/  R2UR UR6, R8 ;  /* 0x00000000080672ca */ /* 0x000fe200000e0000 */
[----:B------:R-:W-:Y:S01]  /*1a5c0*/  VIADD R8, R6, 0x100 ;  /* 0x0000010006087836 */ /* 0x000fe20000000000 */
[----:B------:R-:W-:Y:S01]  /*1a5d0*/  R2UR UR7, R9 ;  /* 0x00000000090772ca */ /* 0x000fe200000e0000 */
[----:B------:R-:W-:Y:S01]  /*1a5e0*/  IMAD.MOV.U32 R9, RZ, RZ, 0x40000040 ;  /* 0x40000040ff097424 */ /* 0x000fe200078e00ff */
[----:B------:R-:W1:Y:S01]  /*1a5f0*/  MUFU.TANH R11, R11 ;  /* 0x0000000b000b7308 */ /* 0x000e620000002400 */
[----:B------:R-:W-:Y:S01]  /*1a600*/  FMUL.FTZ R148, R148, UR9 ;  /* 0x0000000994947c20 */ /* 0x000fe20008410000 */
[----:B------:R-:W-:Y:S01]  /*1a610*/  FMUL.FTZ R149, R149, UR9 ;  /* 0x0000000995957c20 */ /* 0x000fe20008410000 */
[----:B------:R-:W-:Y:S01]  /*1a620*/  FMUL.FTZ R136, R136, UR9 ;  /* 0x0000000988887c20 */ /* 0x000fe20008410000 */
[----:B0-----:R-:W-:Y:S01]  /*1a630*/  FMNMX.FTZ R167, R4, R3, !PT ;  /* 0x0000000304a77209 */ /* 0x001fe20007810000 */
[----:B------:R-:W-:Y:S01]  /*1a640*/  FMUL.FTZ R137, R137, UR9 ;  /* 0x0000000989897c20 */ /* 0x000fe20008410000 */
[----:B------:R-:W-:Y:S01]  /*1a650*/  FMUL.FTZ R140, R140, UR9 ;  /* 0x000000098c8c7c20 */ /* 0x000fe20008410000 */
[----:B------:R-:W-:Y:S01]  /*1a660*/  FMUL.FTZ R141, R141, UR9 ;  /* 0x000000098d8d7c20 */ /* 0x000fe20008410000 */
[----:B------:R-:W0:Y:S01]  /*1a670*/  MUFU.TANH R13, R13 ;  /* 0x0000000d000d7308 */ /* 0x000e220000002400 */
[----:B------:R-:W-:Y:S01]  /*1a680*/  FMNMX.FTZ R167, R7, R167, !PT ;  /* 0x000000a707a77209 */ /* 0x000fe20007810000 */
        /* <DEDUP_REMOVED lines=33> */
[----:B------:R-:W-:Y:S01]  /*1a8a0*/  ULDC UR8, c[0x0][0x988] ;  /* 0x0002620000087ab9 */ /* 0x000fe20000000800 */
        /* <DEDUP_REMOVED lines=47> */
[----:B------:R-:W1:Y:S01]  /*1aba0*/  S2R R230, SR_TID.X ;  /* 0x0000000000e67919 */ /* 0x000e620000002100 */
[C---:B------:R-:W-:Y:S01]  /*1abb0*/  ISETP.GT.AND P2, PT, R10.reuse, RZ, PT ;  /* 0x000000ff0a00720c */ /* 0x040fe20003f44270 */
[----:B------:R-:W-:-:S03]  /*1abc0*/  VIADD R10, R10, 0xffffffff ;  /* 0xffffffff0a0a7836 */ /* 0x000fc60000000000 */
[----:B------:R-:W3:Y:S01]  /*1abd0*/  MUFU.TANH R148, R148 ;  /* 0x0000009400947308 */ /* 0x000ee20000002400 */
[----:B0-----:R-:W-:-:S07]  /*1abe0*/  FMNMX.FTZ R167, R144, R167, !PT ;  /* 0x000000a790a77209 */ /* 0x001fce0007810000 */
[----:B------:R-:W0:Y:S01]  /*1abf0*/  MUFU.TANH R149, R149 ;  /* 0x0000009500957308 */ /* 0x000e220000002400 */
[----:B--2---:R-:W-:-:S07]  /*1ac00*/  FMNMX.FTZ R167, R145, R167, !PT ;  /* 0x000000a791a77209 */ /* 0x004fce0007810000 */
[----:B------:R-:W2:Y:S01]  /*1ac10*/  MUFU.TANH R136, R136 ;  /* 0x0000008800887308 */ /* 0x000ea20000002400 */
[----:B---3--:R-:W-:-:S07]  /*1ac20*/  FMNMX.FTZ R167, R148, R167, !PT ;  /* 0x000000a794a77209 */ /* 0x008fce0007810000 */
[----:B------:R-:W3:Y:S01]  /*1ac30*/  MUFU.TANH R137, R137 ;  /* 0x0000008900897308 */ /* 0x000ee20000002400 */
[----:B0-----:R-:W-:Y:S02]  /*1ac40*/  FMNMX.FTZ R167, R149, R167, !PT ;  /* 0x000000a795a77209 */ /* 0x001fe40007810000 */
[----:B-1----:R-:W-:-:S05]  /*1ac50*/  SHF.R.U32.HI R230, RZ, 0x7, R230 ;  /* 0x00000007ffe67819 */ /* 0x002fca00000116e6 */
[----:B------:R-:W0:Y:S01]  /*1ac60*/  MUFU.TANH R140, R140 ;  /* 0x0000008c008c7308 */ /* 0x000e220000002400 */
[----:B--2---:R-:W-:-:S07]  /*1ac70*/  FMNMX.FTZ R167, R136, R167, !PT ;  /* 0x000000a788a77209 */ /* 0x004fce0007810000 */
[----:B------:R-:W1:Y:S01]  /*1ac80*/  MUFU.TANH R141, R141 ;  /* 0x0000008d008d7308 */ /* 0x000e620000002400 */
[----:B------:R-:W-:Y:S02]  /*1ac90*/  WARPGROUP.DEPBAR.LE gsb0, 0x0 ;  /* 0x00008000000079c5 */ /* 0x000fe40000010000 */
[----:B------:R-:W-:Y:S01]  /*1aca0*/  WARPGROUP.ARRIVE ;  /* 0x00000000000079c5 */ /* 0x000fe20000000000 */
[----:B---3--:R-:W-:-:S04]  /*1acb0*/  FMNMX.FTZ R167, R137, R167, !PT ;  /* 0x000000a789a77209 */ /* 0x008fc80007810000 */
[----:B------:R-:W2:Y:S01]  /*1acc0*/  MUFU.TANH R128, R128 ;  /* 0x0000008000807308 */ /* 0x000ea20000002400 */
[----:B------:R-:W-:Y:S01]  /*1acd0*/  HGMMA.64x128x16.F32.BF16 R24, R180, gdesc[UR4].tnspB, R24, gsb0 ;  /* 0x41e00004b4187df0 */ /* 0x000fe20008001818 */
[----:B------:R-:W-:Y:S01]  /*1ace0*/  R2UR UR6, R8 ;  /* 0x00000000080672ca */ /* 0x000fe200000e0000 */
[----:B------:R-:W-:Y:S01]  /*1acf0*/  VIADD R8, R6, 0x180 ;  /* 0x0000018006087836 */ /* 0x000fe20000000000 */
[----:B------:R-:W-:Y:S01]  /*1ad00*/  R2UR UR7, R9 ;  /* 0x00000000090772ca */ /* 0x000fe200000e0000 */
[----:B------:R-:W-:Y:S01]  /*1ad10*/  IMAD.MOV.U32 R9, RZ, RZ, 0x40000040 ;  /* 0x40000040ff097424 */ /* 0x000fe200078e00ff */
[----:B0-----:R-:W-:Y:S02]  /*1ad20*/  FMNMX.FTZ R167, R140, R167, !PT ;  /* 0x000000a78ca77209 */ /* 0x001fe40007810000 */
[----:B------:R-:W0:Y:S02]  /*1ad30*/  MUFU.TANH R129, R129 ;  /* 0x0000008100817308 */ /* 0x000e240000002400 */
[----:B-1----:R-:W-:-:S06]  /*1ad40*/  FMNMX.FTZ R167, R141, R167, !PT ;  /* 0x000000a78da77209 */ /* 0x002fcc0007810000 */
        /* <DEDUP_REMOVED lines=26> */
[----:B------:R-:W2:Y:S08]  /*1aef0*/  MUFU.TANH R109, R109 ;  /* 0x0000006d006d7308 */ /* 0x000eb00000002400 */
[----:B------:R-:W3:Y:S08]  /*1af00*/  MUFU.TANH R96, R96 ;  /* 0x0000006000607308 */ /* 0x000ef00000002400 */
[----:B------:R-:W4:Y:S01]  /*1af10*/  MUFU.TANH R97, R97 ;  /* 0x0000006100617308 */ /* 0x000f220000002400 */
[----:B------:R-:W-:-:S02]  /*1af20*/  WARPGROUP.DEPBAR.LE gsb0, 0x0 ;  /* 0x00008000000079c5 */ /* 0x000fc40000010000 */
[----:B------:R-:W-:-:S05]  /*1af30*/  WARPGROUP.ARRIVE ;  /* 0x00000000000079c5 */ /* 0x000fca0000000000 */
[----:B------:R0:W-:Y:S01]  /*1af40*/  MUFU.TANH R167, R88 ;  /* 0x0000005800a77308 */ /* 0x0001e20000002400 */
[----:B------:R-:W-:Y:S01]  /*1af50*/  HGMMA.64x128x16.F32.BF16 R24, R184, gdesc[UR4].tnspB, R24, gsb0 ;  /* 0x41e00004b8187df0 */ /* 0x000fe20008001818 */
[----:B------:R-:W-:Y:S01]  /*1af60*/  R2UR UR6, R8 ;  /* 0x00000000080672ca */ /* 0x000fe200000e0000 */
[----:B------:R-:W-:Y:S01]  /*1af70*/  VIADD R8, R6, 0x200 ;  /* 0x0000020006087836 */ /* 0x000fe20000000000 */
[----:B------:R-:W-:Y:S01]  /*1af80*/  R2UR UR7, R9 ;  /* 0x00000000090772ca */ /* 0x000fe200000e0000 */
[----:B------:R-:W-:Y:S01]  /*1af90*/  IMAD.MOV.U32 R9, RZ, RZ, 0x40000040 ;  /* 0x40000040ff097424 */ /* 0x000fe200078e00ff */
[----:B0-----:R-:W-:Y:S02]  /*1afa0*/  FMNMX.FTZ R88, R105, R168, !PT ;  /* 0x000000a869587209 */ /* 0x001fe40007810000 */
[----:B------:R-:W0:Y:S02]  /*1afb0*/  MUFU.TANH R100, R100 ;  /* 0x0000006400647308 */ /* 0x000e240000002400 */
[----:B-1----:R-:W-:-:S04]  /*1afc0*/  FMNMX.FTZ R88, R108, R88, !PT ;  /* 0x000000586c587209 */ /* 0x002fc80007810000 */
[----:B--2---:R-:W-:Y:S02]  /*1afd0*/  FMNMX.FTZ R88, R109, R88, !PT ;  /* 0x000000586d587209 */ /* 0x004fe40007810000 */
[----:B------:R-:W1:Y:S02]  /*1afe0*/  MUFU.TANH R101, R101 ;  /* 0x0000006500657308 */ /* 0x000e640000002400 */
[----:B---3--:R-:W-:-:S04]  /*1aff0*/  FMNMX.FTZ R88, R96, R88, !PT ;  /* 0x0000005860587209 */ /* 0x008fc80007810000 */
[----:B----4-:R-:W-:Y:S02]  /*1b000*/  FMNMX.FTZ R88, R97, R88, !PT ;  /* 0x0000005861587209 */ /* 0x010fe40007810000 */
[----:B------:R2:W3:Y:S02]  /*1b010*/  MUFU.TANH R168, R89 ;  /* 0x0000005900a87308 */ /* 0x0004e40000002400 */
[----:B0-----:R-:W-:-:S06]  /*1b020*/  FMNMX.FTZ R88, R100, R88, !PT ;  /* 0x0000005864587209 */ /* 0x001fcc0007810000 */
[----:B------:R-:W0:Y:S01]  /*1b030*/  MUFU.TANH R92, R92 ;  /* 0x0000005c005c7308 */ /* 0x000e220000002400 */
[----:B-1----:R-:W-:-:S04]  /*1b040*/  FMNMX.FTZ R88, R101, R88, !PT ;  /* 0x0000005865587209 */ /* 0x002fc80007810000 */
[----:B--2---:R-:W-:Y:S01]  /*1b050*/  FMNMX.FTZ R89, R167, R88, !PT ;  /* 0x00000058a7597209 */ /* 0x004fe20007810000 */
[----:B------:R-:W-:Y:S02]  /*1b060*/  VIADD R88, R6, 0x280 ;  /* 0x0000028006587836 */ /* 0x000fe40000000000 */
[----:B------:R-:W1:Y:S01]  /*1b070*/  MUFU.TANH R93, R93 ;  /* 0x0000005d005d7308 */ /* 0x000e620000002400 */
[----:B---3--:R-:W-:Y:S01]  /*1b080*/  FMNMX.FTZ R169, R168, R89, !PT ;  /* 0x00000059a8a97209 */ /* 0x008fe20007810000 */
[----:B------:R-:W-:-:S06]  /*1b090*/  IMAD.MOV.U32 R89, RZ, RZ, 0x40000040 ;  /* 0x40000040ff597424 */ /* 0x000fcc00078e00ff */
[----:B------:R-:W-:Y:S01]  /*1b0a0*/  MUFU.TANH R14, R14 ;  /* 0x0000000e000e7308 */ /* 0x000fe20000002400 */
[----:B0-----:R-:W-:-:S07]  /*1b0b0*/  FMNMX.FTZ R169, R92, R169, !PT ;  /* 0x000000a95ca97209 */ /* 0x001fce0007810000 */
        /* <DEDUP_REMOVED lines=14> */
[----:B------:R-:W-:Y:S01]  /*1b1a0*/  HGMMA.64x128x16.F32.BF16 R24, R188, gdesc[UR4].tnspB, R24, gsb0 ;  /* 0x41e00004bc187df0 */ /* 0x000fe20008001818 */
[----:B------:R-:W-:Y:S01]  /*1b1b0*/  R2UR UR6, R8 ;  /* 0x00000000080672ca */ /* 0x000fe200000e0000 */
[----:B------:R-:W-:Y:S01]  /*1b1c0*/  FMUL.FTZ R8, R170, UR9 ;  /* 0x00000009aa087c20 */ /* 0x000fe20008410000 */
[----:B------:R-:W-:Y:S01]  /*1b1d0*/  R2UR UR7, R9 ;  /* 0x00000000090772ca */ /* 0x000fe200000e0000 */
[----:B------:R-:W-:Y:S01]  /*1b1e0*/  FMUL.FTZ R170, R91, UR9 ;  /* 0x000000095baa7c20 */ /* 0x000fe20008410000 */
[----:B------:R-:W-:Y:S02]  /*1b1f0*/  FMUL.FTZ R9, R171, UR9 ;  /* 0x00000009ab097c20 */ /* 0x000fe40008410000 */
[----:B------:R-:W-:Y:S08]  /*1b200*/  MUFU.TANH R151, R151 ;  /* 0x0000009700977308 */ /* 0x000ff00000002400 */
[----:B------:R-:W0:Y:S08]  /*1b210*/  MUFU.TANH R8, R8 ;  /* 0x0000000800087308 */ /* 0x000e300000002400 */
        /* <DEDUP_REMOVED lines=19> */
[----:B------:R-:W-:Y:S02]  /*1b350*/  R2UR UR6, R88 ;  /* 0x00000000580672ca */ /* 0x000fe400000e0000 */
[----:B------:R-:W-:-:S04]  /*1b360*/  R2UR UR7, R89 ;  /* 0x00000000590772ca */ /* 0x000fc800000e0000 */
[----:B------:R-:W-:Y:S01]  /*1b370*/  MUFU.TANH R119, R119 ;  /* 0x0000007700777308 */ /* 0x000fe20000002400 */
[----:B-1----:R-:W-:Y:S01]  /*1b380*/  FMNMX.FTZ R88, R93, R169, !PT ;  /* 0x000000a95d587209 */ /* 0x002fe20007810000 */
[----:B------:R-:W-:Y:S01]  /*1b390*/  FMUL.FTZ R169, R90, UR9 ;  /* 0x000000095aa97c20 */ /* 0x000fe20008410000 */
[----:B------:R-:W-:-:S03]  /*1b3a0*/  IMAD.U32 R90, RZ, RZ, UR8 ;  /* 0x00000008ff5a7e24 */ /* 0x000fc6000f8e00ff */
[----:B------:R-:W1:Y:S02]  /*1b3b0*/  SHFL.BFLY PT, R89, R88, 0x2, 0x1f ;  /* 0x0c401f0058597f89 */ /* 0x000e6400000e0000 */
[----:B------:R-:W-:Y:S08]  /*1b3c0*/  MUFU.TANH R106, R106 ;  /* 0x0000006a006a7308 */ /* 0x000ff00000002400 */
[----:B------:R-:W-:Y:S08]  /*1b3d0*/  MUFU.TANH R107, R107 ;  /* 0x0000006b006b7308 */ /* 0x000ff00000002400 */
[----:B------:R-:W-:Y:S01]  /*1b3e0*/  MUFU.TANH R110, R110 ;  /* 0x0000006e006e7308 */ /* 0x000fe20000002400 */
[----:B-1----:R-:W-:-:S07]  /*1b3f0*/  FMNMX.FTZ R89, R88, R89, !PT ;  /* 0x0000005958597209 */ /* 0x002fce0007810000 */
[----:B------:R-:W-:Y:S01]  /*1b400*/  MUFU.TANH R111, R111 ;  /* 0x0000006f006f7308 */ /* 0x000fe20000002400 */
[----:B------:R-:W1:Y:S07]  /*1b410*/  SHFL.BFLY PT, R88, R89, 0x1, 0x1f ;  /* 0x0c201f0059587f89 */ /* 0x000e6e00000e0000 */
[----:B------:R-:W-:Y:S08]  /*1b420*/  MUFU.TANH R98, R98 ;  /* 0x0000006200627308 */ /* 0x000ff00000002400 */
[----:B------:R-:W-:Y:S08]  /*1b430*/  MUFU.TANH R99, R99 ;  /* 0x0000006300637308 */ /* 0x000ff00000002400 */
[----:B------:R-:W-:Y:S01]  /*1b440*/  MUFU.TANH R102, R102 ;  /* 0x0000006600667308 */ /* 0x000fe20000002400 */
[----:B-1----:R-:W-:Y:S01]  /*1b450*/  FMNMX.FTZ R91, R89, R88, !PT ;  /* 0x00000058595b7209 */ /* 0x002fe20007810000 */
[----:B------:R-:W-:-:S02]  /*1b460*/  VIADD R88, R6, 0x300 ;  /* 0x0000030006587836 */ /* 0x000fc40000000000 */
[----:B------:R-:W-:Y:S02]  /*1b470*/  IMAD.MOV.U32 R89, RZ, RZ, 0x40000040 ;  /* 0x40000040ff597424 */ /* 0x000fe400078e00ff */
[CC--:B------:R-:W-:Y:S02]  /*1b480*/  FMUL.FTZ R171, R91.reuse, R90.reuse ;  /* 0x0000005a5bab7220 */ /* 0x0c0fe40000410000 */
[----:B------:R-:W-:Y:S01]  /*1b490*/  MUFU.TANH R103, R103 ;  /* 0x0000006700677308 */ /* 0x000fe20000002400 */
[----:B------:R-:W-:Y:S01]  /*1b4a0*/  FADD.FTZ R3, -R91, R3 ;  /* 0x000000035b037221 */ /* 0x000fe20000010100 */
[-CC-:B------:R-:W-:Y:S01]  /*1b4b0*/  FFMA.FTZ R176, R4, R90.reuse, -R171.reuse ;  /* 0x0000005a04b07223 */ /* 0x180fe200000108ab */
[-CC-:B------:R-:W-:Y:S01]  /*1b4c0*/  FFMA.FTZ R4, R7, R90.reuse, -R171.reuse ;  /* 0x0000005a07047223 */ /* 0x180fe200000108ab */
[--C-:B------:R-:W-:Y:S01]  /*1b4d0*/  FFMA.FTZ R7, R13, R90, -R171.reuse ;  /* 0x0000005a0d077223 */ /* 0x100fe200000108ab */
[----:B0-----:R-:W-:Y:S01]  /*1b4e0*/  FMNMX.FTZ R13, R8, R0, !PT ;  /* 0x00000000080d7209 */ /* 0x001fe20007810000 */
[----:B------:R-:W-:-:S02]  /*1b4f0*/  FFMA.FTZ R188, R144, R90, -R171 ;  /* 0x0000005a90bc7223 */ /* 0x000fc400000108ab */
[----:B------:R-:W-:Y:S01]  /*1b500*/  MUFU.TANH R169, R169 ;  /* 0x000000a900a97308 */ /* 0x000fe20000002400 */
[-CC-:B------:R-:W-:Y:S01]  /*1b510*/  FFMA.FTZ R178, R11, R90.reuse, -R171.reuse ;  /* 0x0000005a0bb27223 */ /* 0x180fe200000108ab */
[----:B--2---:R-:W-:Y:S01]  /*1b520*/  FMNMX.FTZ R13, R9, R13, !PT ;  /* 0x0000000d090d7209 */ /* 0x004fe20007810000 */
[-CC-:B------:R-:W-:Y:S01]  /*1b530*/  FFMA.FTZ R180, R21, R90.reuse, -R171.reuse ;  /* 0x0000005a15b47223 */ /* 0x180fe200000108ab */
[-CC-:B------:R-:W-:Y:S01]  /*1b540*/  FFMA.FTZ R184, R152, R90.reuse, -R171.reuse ;  /* 0x0000005a98b87223 */ /* 0x180fe200000108ab */
[-CC-:B------:R-:W-:Y:S01]  /*1b550*/  FFMA.FTZ R144, R145, R90.reuse, -R171.reuse ;  /* 0x0000005a91907223 */ /* 0x180fe200000108ab */
[----:B------:R-:W-:Y:S01]  /*1b560*/  FMNMX.FTZ R13, R14, R13, !PT ;  /* 0x0000000d0e0d7209 */ /* 0x000fe20007810000 */
        /* <DEDUP_REMOVED lines=11> */
[-C--:B------:R-:W-:Y:S01]  /*1b620*/  FFMA.FTZ R129, R129, R90.reuse, -R171 ;  /* 0x0000005a81817223 */ /* 0x080fe200000108ab */
[----:B------:R-:W-:-:S05]  /*1b630*/  FMUL.FTZ R3, R3, R90 ;  /* 0x0000005a03037220 */ /* 0x000fca0000410000 */
[----:B------:R-:W-:Y:S08]  /*1b640*/  MUFU.TANH R95, R95 ;  /* 0x0000005f005f7308 */ /* 0x000ff00000002400 */
[----:B------:R-:W-:Y:S08]  /*1b650*/  MUFU.EX2 R3, R3 ;  /* 0x0000000300037308 */ /* 0x000ff00000000800 */
[----:B------:R-:W0:Y:S08]  /*1b660*/  MUFU.EX2 R176, R176 ;  /* 0x000000b000b07308 */ /* 0x000e300000000800 */
[----:B------:R-:W1:Y:S08]  /*1b670*/  MUFU.EX2 R4, R4 ;  /* 0x0000000400047308 */ /* 0x000e700000000800 */
[----:B------:R-:W2:Y:S01]  /*1b680*/  MUFU.EX2 R178, R178 ;  /* 0x000000b200b27308 */ /* 0x000ea20000000800 */
[----:B0-----:R-:W-:-:S07]  /*1b690*/  FFMA.FTZ R15, R3, R15, R176 ;  /* 0x0000000f030f7223 */ /* 0x001fce00000100b0 */
[----:B------:R-:W0:Y:S01]  /*1b6a0*/  MUFU.EX2 R7, R7 ;  /* 0x0000000700077308 */ /* 0x000e220000000800 */
[----:B------:R-:W-:Y:S02]  /*1b6b0*/  WARPGROUP.DEPBAR.LE gsb0, 0x0 ;  /* 0x00008000000079c5 */ /* 0x000fe40000010000 */
[----:B------:R-:W-:Y:S01]  /*1b6c0*/  WARPGROUP.ARRIVE ;  /* 0x00000000000079c5 */ /* 0x000fe20000000000 */
[-CC-:B------:R-:W-:Y:S01]  /*1b6d0*/  FFMA.FTZ R192, R136, R90.reuse, -R171.reuse ;  /* 0x0000005a88c07223 */ /* 0x180fe200000108ab */
[-CC-:B------:R-:W-:Y:S01]  /*1b6e0*/  FFMA.FTZ R136, R137, R90.reuse, -R171.reuse ;  /* 0x0000005a89887223 */ /* 0x180fe200000108ab */
[----:B------:R-:W-:Y:S01]  /*1b6f0*/  FFMA.FTZ R194, R140, R90, -R171 ;  /* 0x0000005a8cc27223 */ /* 0x000fe200000108ab */
[----:B-1----:R-:W-:Y:S01]  /*1b700*/  FADD.FTZ R15, R4, R15 ;  /* 0x0000000f040f7221 */ /* 0x002fe20000010000 */
[----:B------:R-:W-:Y:S01]  /*1b710*/  MUFU.EX2 R180, R180 ;  /* 0x000000b400b47308 */ /* 0x000fe20000000800 */
[----:B------:R-:W-:Y:S01]  /*1b720*/  HGMMA.64x128x16.F32.BF16 R24, R196, gdesc[UR4].tnspB, R24, gsb0 ;  /* 0x41e00004c4187df0 */ /* 0x000fe20008001818 */
[----:B------:R-:W-:-:S02]  /*1b730*/  R2UR UR6, R88 ;  /* 0x00000000580672ca */ /* 0x000fc400000e0000 */
[----:B------:R-:W-:Y:S02]  /*1b740*/  R2UR UR7, R89 ;  /* 0x00000000590772ca */ /* 0x000fe400000e0000 */
[----:B------:R-:W-:Y:S02]  /*1b750*/  FMNMX.FTZ R88, R20, R13, !PT ;  /* 0x0000000d14587209 */ /* 0x000fe40007810000 */
[----:B------:R-:W-:Y:S01]  /*1b760*/  MUFU.EX2 R11, R11 ;  /* 0x0000000b000b7308 */ /* 0x000fe20000000800 */
[----:B------:R-:W-:Y:S02]  /*1b770*/  F2FP.BF16.F32.PACK_AB R176, R4, R176 ;  /* 0x000000b004b0723e */ /* 0x000fe400000010ff */
        /* <DEDUP_REMOVED lines=14> */
[----:B------:R-:W-:Y:S01]  /*1b860*/  VIADD R88, R6, 0x380 ;  /* 0x0000038006587836 */ /* 0x000fe20000000000 */
[----:B------:R-:W-:Y:S02]  /*1b870*/  MUFU.EX2 R186, R186 ;  /* 0x000000ba00ba7308 */ /* 0x000fe40000000800 */
[----:B------:R-:W-:-:S04]  /*1b880*/  FMNMX.FTZ R89, R150, R89, !PT ;  /* 0x0000005996597209 */ /* 0x000fc80007810000 */
[----:B------:R-:W-:Y:S01]  /*1b890*/  FMNMX.FTZ R137, R151, R89, !PT ;  /* 0x0000005997897209 */ /* 0x000fe20007810000 */
[----:B------:R-:W-:Y:S01]  /*1b8a0*/  IMAD.MOV.U32 R89, RZ, RZ, 0x40000040 ;  /* 0x40000040ff597424 */ /* 0x000fe200078e00ff */
[----:B------:R-:W-:Y:S02]  /*1b8b0*/  MUFU.EX2 R13, R157 ;  /* 0x0000009d000d7308 */ /* 0x000fe40000000800 */
[----:B------:R-:W-:-:S04]  /*1b8c0*/  FMNMX.FTZ R137, R138, R137, !PT ;  /* 0x000000898a897209 */ /* 0x000fc80007810000 */
[----:B------:R-:W-:Y:S02]  /*1b8d0*/  FMNMX.FTZ R137, R139, R137, !PT ;  /* 0x000000898b897209 */ /* 0x000fe40007810000 */
[----:B------:R-:W-:Y:S02]  /*1b8e0*/  MUFU.EX2 R188, R188 ;  /* 0x000000bc00bc7308 */ /* 0x000fe40000000800 */
[----:B------:R-:W-:-:S06]  /*1b8f0*/  FMNMX.FTZ R137, R142, R137, !PT ;  /* 0x000000898e897209 */ /* 0x000fcc0007810000 */
        /* <DEDUP_REMOVED lines=11> */
[----:B------:R-:W-:-:S03]  /*1b9b0*/  FFMA.FTZ R128, R133, R90, -R171 ;  /* 0x0000005a85807223 */ /* 0x000fc600000108ab */
[----:B------:R-:W-:Y:S01]  /*1b9c0*/  HGMMA.64x128x16.F32.BF16 R24, R200, gdesc[UR4].tnspB, R24, gsb0 ;  /* 0x41e00004c8187df0 */ /* 0x000fe20008001818 */
[----:B------:R-:W-:Y:S01]  /*1b9d0*/  R2UR UR6, R88 ;  /* 0x00000000580672ca */ /* 0x000fe200000e0000 */
[----:B------:R-:W-:Y:S01]  /*1b9e0*/  MUFU.EX2 R196, R196 ;  /* 0x000000c400c47308 */ /* 0x000fe20000000800 */
[----:B------:R-:W-:Y:S02]  /*1b9f0*/  R2UR UR7, R89 ;  /* 0x00000000590772ca */ /* 0x000fe400000e0000 */
[----:B------:R-:W-:-:S04]  /*1ba00*/  FMNMX.FTZ R88, R143, R137, !PT ;  /* 0x000000898f587209 */ /* 0x000fc80007810000 */
[----:B------:R-:W-:Y:S01]  /*1ba10*/  FMNMX.FTZ R88, R130, R88, !PT ;  /* 0x0000005882587209 */ /* 0x000fe20007810000 */
[----:B------:R1:W-:Y:S03]  /*1ba20*/  MUFU.EX2 R137, R141 ;  /* 0x0000008d00897308 */ /* 0x0003e60000000800 */
        /* <DEDUP_REMOVED lines=20> */
[----:B------:R-:W-:-:S03]  /*1bb70*/  VIADD R88, R6, 0x400 ;  /* 0x0000040006587836 */ /* 0x000fc60000000000 */
[----:B------:R-:W-:Y:S01]  /*1bb80*/  FMNMX.FTZ R89, R103, R89, !PT ;  /* 0x0000005967597209 */ /* 0x000fe20007810000 */
[----:B------:R-:W-:Y:S02]  /*1bb90*/  WARPGROUP.DEPBAR.LE gsb0, 0x0 ;  /* 0x00008000000079c5 */ /* 0x000fe40000010000 */
[----:B------:R-:W-:Y:S01]  /*1bba0*/  WARPGROUP.ARRIVE ;  /* 0x00000000000079c5 */ /* 0x000fe20000000000 */
[-CC-:B------:R-:W-:Y:S01]  /*1bbb0*/  FFMA.FTZ R200, R120, R90.reuse, -R171.reuse ;  /* 0x0000005a78c87223 */ /* 0x180fe200000108ab */
[-CC-:B------:R-:W-:Y:S01]  /*1bbc0*/  FFMA.FTZ R120, R121, R90.reuse, -R171.reuse ;  /* 0x0000005a79787223 */ /* 0x180fe200000108ab */
[-CC-:B------:R-:W-:Y:S01]  /*1bbd0*/  FFMA.FTZ R202, R124, R90.reuse, -R171.reuse ;  /* 0x0000005a7cca7223 */ /* 0x180fe200000108ab */
[-CC-:B------:R-:W-:Y:S02]  /*1bbe0*/  FFMA.FTZ R121, R125, R90.reuse, -R171.reuse ;  /* 0x0000005a7d797223 */ /* 0x180fe400000108ab */
[----:B------:R-:W-:Y:S01]  /*1bbf0*/  HGMMA.64x128x16.F32.BF16 R24, R204, gdesc[UR4].tnspB, R24, gsb0 ;  /* 0x41e00004cc187df0 */ /* 0x000fe20008001818 */
[----:B------:R-:W-:Y:S01]  /*1bc00*/  R2UR UR6, R88 ;  /* 0x00000000580672ca */ /* 0x000fe200000e0000 */
[----:B------:R-:W-:Y:S01]  /*1bc10*/  FFMA.FTZ R88, R117, R90, -R171 ;  /* 0x0000005a75587223 */ /* 0x000fe200000108ab */
        /* <DEDUP_REMOVED lines=8> */
[----:B------:R-:W-:Y:S01]  /*1bca0*/  FMNMX.FTZ R113, R169, R89, !PT ;  /* 0x00000059a9717209 */ /* 0x000fe20007810000 */
[----:B------:R-:W-:Y:S01]  /*1bcb0*/  IMAD.MOV.U32 R89, RZ, RZ, 0x40000040 ;  /* 0x40000040ff597424 */ /* 0x000fe200078e00ff */
[----:B------:R-:W-:Y:S01]  /*1bcc0*/  WARPGROUP.ARRIVE ;  /* 0x00000000000079c5 */ /* 0x000fe20000000000 */
[-CC-:B------:R-:W-:Y:S01]  /*1bcd0*/  FFMA.FTZ R206, R116, R90.reuse, -R171.reuse ;  /* 0x0000005a74ce7223 */ /* 0x180fe200000108ab */
[----:B------:R-:W-:Y:S01]  /*1bce0*/  FMNMX.FTZ R113, R170, R113, !PT ;  /* 0x00000071aa717209 */ /* 0x000fe20007810000 */
[----:B------:R-:W-:Y:S01]  /*1bcf0*/  MUFU.EX2 R204, R204 ;  /* 0x000000cc00cc7308 */ /* 0x000fe20000000800 */
[----:B------:R-:W-:Y:S01]  /*1bd00*/  R2UR UR7, R89 ;  /* 0x00000000590772ca */ /* 0x000fe200000e0000 */
[-CC-:B------:R-:W-:Y:S01]  /*1bd10*/  FFMA.FTZ R89, R96, R90.reuse, -R171.reuse ;  /* 0x0000005a60597223 */ /* 0x180fe200000108ab */
[----:B------:R-:W-:Y:S01]  /*1bd20*/  FMNMX.FTZ R113, R94, R113, !PT ;  /* 0x000000715e717209 */ /* 0x000fe20007810000 */
[-CC-:B------:R-:W-:Y:S01]  /*1bd30*/  FFMA.FTZ R96, R97, R90.reuse, -R171.reuse ;  /* 0x0000005a61607223 */ /* 0x180fe200000108ab */
[-CC-:B------:R-:W-:Y:S01]  /*1bd40*/  FFMA.FTZ R97, R100, R90.reuse, -R171.reuse ;  /* 0x0000005a64617223 */ /* 0x180fe200000108ab */
[-CC-:B------:R-:W-:Y:S01]  /*1bd50*/  FFMA.FTZ R100, R101, R90.reuse, -R171.reuse ;  /* 0x0000005a65647223 */ /* 0x180fe200000108ab */
[----:B------:R-:W-:Y:S01]  /*1bd60*/  FMNMX.FTZ R113, R95, R113, !PT ;  /* 0x000000715f717209 */ /* 0x000fe20007810000 */
[--C-:B------:R-:W-:Y:S01]  /*1bd70*/  FFMA.FTZ R101, R167, R90, -R171.reuse ;  /* 0x0000005aa7657223 */ /* 0x100fe200000108ab */
[----:B------:R-:W-:Y:S03]  /*1bd80*/  MUFU.EX2 R112, R112 ;  /* 0x0000007000707308 */ /* 0x000fe60000000800 */
[----:B------:R-:W3:Y:S02]  /*1bd90*/  SHFL.BFLY PT, R116, R113, 0x2, 0x1f ;  /* 0x0c401f0071747f89 */ /* 0x000ee400000e0000 */
[----:B------:R-:W-:Y:S03]  /*1bda0*/  HGMMA.64x128x16.F32.BF16 R24, R208, gdesc[UR4].tnspB, R24, gsb0 ;  /* 0x41e00004d0187df0 */ /* 0x000fe60008001818 */
[----:B------:R-:W-:Y:S08]  /*1bdb0*/  MUFU.EX2 R206, R206 ;  /* 0x000000ce00ce7308 */ /* 0x000ff00000000800 */
[----:B------:R-:W-:Y:S08]  /*1bdc0*/  MUFU.EX2 R89, R89 ;  /* 0x0000005900597308 */ /* 0x000ff00000000800 */
[----:B------:R-:W-:Y:S01]  /*1bdd0*/  MUFU.EX2 R96, R96 ;  /* 0x0000006000607308 */ /* 0x000fe20000000800 */
[----:B---3--:R-:W-:Y:S01]  /*1bde0*/  FMNMX.FTZ R113, R113, R116, !PT ;  /* 0x0000007471717209 */ /* 0x008fe20007810000 */
[----:B------:R-:W-:-:S06]  /*1bdf0*/  FFMA.FTZ R116, R92, R90, -R171 ;  /* 0x0000005a5c747223 */ /* 0x000fcc00000108ab */
[----:B------:R-:W-:Y:S08]  /*1be00*/  MUFU.EX2 R97, R97 ;  /* 0x0000006100617308 */ /* 0x000ff00000000800 */
[----:B------:R-:W-:Y:S08]  /*1be10*/  MUFU.EX2 R100, R100 ;  /* 0x0000006400647308 */ /* 0x000ff00000000800 */
[----:B------:R-:W-:Y:S01]  /*1be20*/  MUFU.EX2 R101, R101 ;  /* 0x0000006500657308 */ /* 0x000fe20000000800 */
[----:B------:R-:W-:-:S02]  /*1be30*/  WARPGROUP.DEPBAR.LE gsb0, 0x0 ;  /* 0x00008000000079c5 */ /* 0x000fc40000010000 */
[-CC-:B------:R-:W-:Y:S01]  /*1be40*/  FFMA.FTZ R208, R104, R90.reuse, -R171.reuse ;  /* 0x0000005a68d07223 */ /* 0x180fe200000108ab */
[-CC-:B------:R-:W-:Y:S01]  /*1be50*/  FFMA.FTZ R104, R105, R90.reuse, -R171.reuse ;  /* 0x0000005a69687223 */ /* 0x180fe200000108ab */
[-CC-:B------:R-:W-:Y:S01]  /*1be60*/  FFMA.FTZ R105, R109, R90.reuse, -R171.reuse ;  /* 0x0000005a6d697223 */ /* 0x180fe200000108ab */
[----:B------:R-:W-:Y:S01]  /*1be70*/  WARPGROUP.ARRIVE ;  /* 0x00000000000079c5 */ /* 0x000fe20000000000 */
[----:B------:R-:W3:Y:S01]  /*1be80*/  SHFL.BFLY PT, R109, R113, 0x1, 0x1f ;  /* 0x0c201f00716d7f89 */ /* 0x000ee200000e0000 */
[-CC-:B------:R-:W-:Y:S01]  /*1be90*/  FFMA.FTZ R210, R108, R90.reuse, -R171.reuse ;  /* 0x0000005a6cd27223 */ /* 0x180fe200000108ab */
[-CC-:B------:R-:W-:Y:S01]  /*1bea0*/  FFMA.FTZ R108, R168, R90.reuse, -R171.reuse ;  /* 0x0000005aa86c7223 */ /* 0x180fe200000108ab */
[----:B------:R-:W-:Y:S01]  /*1beb0*/  FFMA.FTZ R171, R93, R90, -R171 ;  /* 0x0000005a5dab7223 */ /* 0x000fe200000108ab */
[----:B------:R-:W-:Y:S08]  /*1bec0*/  MUFU.EX2 R208, R208 ;  /* 0x000000d000d07308 */ /* 0x000ff00000000800 */
[----:B------:R-:W-:Y:S08]  /*1bed0*/  MUFU.EX2 R104, R104 ;  /* 0x0000006800687308 */ /* 0x000ff00000000800 */
[----:B------:R-:W-:Y:S01]  /*1bee0*/  MUFU.EX2 R210, R210 ;  /* 0x000000d200d27308 */ /* 0x000fe20000000800 */
[----:B---3--:R-:W-:-:S07]  /*1bef0*/  FMNMX.FTZ R92, R113, R109, !PT ;  /* 0x0000006d715c7209 */ /* 0x008fce0007810000 */
[----:B------:R-:W-:Y:S01]  /*1bf00*/  MUFU.EX2 R109, R116 ;  /* 0x00000074006d7308 */ /* 0x000fe20000000800 */
[C---:B------:R-:W-:Y:S01]  /*1bf10*/  FMUL.FTZ R113, R92.reuse, R90 ;  /* 0x0000005a5c717220 */ /* 0x040fe20000410000 */
[----:B------:R-:W-:-:S03]  /*1bf20*/  FADD.FTZ R93, -R92, R0 ;  /* 0x000000005c5d7221 */ /* 0x000fc60000010100 */
[-CC-:B------:R-:W-:Y:S01]  /*1bf30*/  FFMA.FTZ R177, R8, R90.reuse, -R113.reuse ;  /* 0x0000005a08b17223 */ /* 0x180fe20000010871 */
[-CC-:B------:R-:W-:Y:S01]  /*1bf40*/  FFMA.FTZ R117, R9, R90.reuse, -R113.reuse ;  /* 0x0000005a09757223 */ /* 0x180fe20000010871 */
[----:B------:R-:W-:Y:S02]  /*1bf50*/  VIADD R8, R6, 0x480 ;  /* 0x0000048006087836 */ /* 0x000fe40000000000 */
[-C--:B------:R-:W-:Y:S01]  /*1bf60*/  FMUL.FTZ R93, R93, R90.reuse ;  /* 0x0000005a5d5d7220 */ /* 0x080fe20000410000 */
[----:B------:R-:W-:Y:S02]  /*1bf70*/  IMAD.MOV.U32 R9, RZ, RZ, 0x40000040 ;  /* 0x40000040ff097424 */ /* 0x000fe400078e00ff */
[----:B------:R-:W-:Y:S01]  /*1bf80*/  FFMA.FTZ R179, R14, R90, -R113 ;  /* 0x0000005a0eb37223 */ /* 0x000fe20000010871 */
[----:B------:R-:W-:Y:S01]  /*1bf90*/  MUFU.EX2 R177, R177 ;  /* 0x000000b100b17308 */ /* 0x000fe20000000800 */
[----:B------:R-:W-:Y:S01]  /*1bfa0*/  R2UR UR6, R8 ;  /* 0x00000000080672ca */ /* 0x000fe200000e0000 */
[----:B------:R-:W-:Y:S01]  /*1bfb0*/  VIADD R8, R6, 0x500 ;  /* 0x0000050006087836 */ /* 0x000fe20000000000 */
[----:B------:R-:W-:Y:S01]  /*1bfc0*/  R2UR UR7, R9 ;  /* 0x00000000090772ca */ /* 0x000fe200000e0000 */
[----:B------:R-:W-:-:S02]  /*1bfd0*/  IMAD.MOV.U32 R9, RZ, RZ, 0x40000040 ;  /* 0x40000040ff097424 */ /* 0x000fc400078e00ff */
[-CC-:B------:R-:W-:Y:S01]  /*1bfe0*/  FFMA.FTZ R14, R20, R90.reuse, -R113.reuse ;  /* 0x0000005a140e7223 */ /* 0x180fe20000010871 */
[-CC-:B------:R-:W-:Y:S01]  /*1bff0*/  FFMA.FTZ R181, R161, R90.reuse, -R113.reuse ;  /* 0x0000005aa1b57223 */ /* 0x180fe20000010871 */
[-CC-:B------:R-:W-:Y:S01]  /*1c000*/  FFMA.FTZ R20, R162, R90.reuse, -R113.reuse ;  /* 0x0000005aa2147223 */ /* 0x180fe20000010871 */
[----:B------:R-:W3:Y:S01]  /*1c010*/  MUFU.EX2 R93, R93 ;  /* 0x0000005d005d7308 */ /* 0x000ee20000000800 */
[-CC-:B------:R-:W-:Y:S01]  /*1c020*/  FFMA.FTZ R6, R131, R90.reuse, -R113.reuse ;  /* 0x0000005a83067223 */ /* 0x180fe20000010871 */
[-CC-:B------:R-:W-:Y:S01]  /*1c030*/  FFMA.FTZ R183, R165, R90.reuse, -R113.reuse ;  /* 0x0000005aa5b77223 */ /* 0x180fe20000010871 */
[-CC-:B-1----:R-:W-:Y:S01]  /*1c040*/  FFMA.FTZ R141, R166, R90.reuse, -R113.reuse ;  /* 0x0000005aa68d7223 */ /* 0x182fe20000010871 */
[-C--:B------:R-:W-:Y:S01]  /*1c050*/  FFMA.FTZ R201, R122, R90.reuse, -R113 ;  /* 0x0000005a7ac97223 */ /* 0x080fe20000010871 */
[----:B--2---:R-:W-:Y:S01]  /*1c060*/  FADD.FTZ R122, R178, R15 ;  /* 0x0000000fb27a7221 */ /* 0x004fe20000010000 */
[-CC-:B------:R-:W-:Y:S01]  /*1c070*/  FFMA.FTZ R185, R154, R90.reuse, -R113.reuse ;  /* 0x0000005a9ab97223 */ /* 0x180fe20000010871 */
[-CC-:B------:R-:W-:Y:S01]  /*1c080*/  FFMA.FTZ R197, R130, R90.reuse, -R113.reuse ;  /* 0x0000005a82c57223 */ /* 0x180fe20000010871 */
[----:B------:R-:W-:Y:S01]  /*1c090*/  HGMMA.64x128x16.F32.BF16 R24, R212, gdesc[UR4].tnspB, R24, gsb0 ;  /* 0x41e00004d4187df0 */ /* 0x000fe20008001818 */
[----:B------:R-:W-:Y:S01]  /*1c0a0*/  R2UR UR6, R8 ;  /* 0x00000000080672ca */ /* 0x000fe200000e0000 */
[----:B------:R1:W2:Y:S01]  /*1c0b0*/  MUFU.EX2 R116, R117 ;  /* 0x0000007500747308 */ /* 0x0002a20000000800 */
[----:B------:R-:W-:Y:S01]  /*1c0c0*/  R2UR UR7, R9 ;  /* 0x00000000090772ca */ /* 0x000fe200000e0000 */
[----:B------:R-:W-:Y:S01]  /*1c0d0*/  @!P1 IMAD R8, R228, 0x8, R2 ;  /* 0x00000008e4089824 */ /* 0x000fe200078e0202 */
[----:B------:R-:W-:Y:S01]  /*1c0e0*/  IADD3 R9, -R230, 0xb, RZ ;  /* 0x0000000be6097810 */ /* 0x000fe20007ffe1ff */
[----:B0-----:R-:W-:Y:S01]  /*1c0f0*/  FADD.FTZ R15, R7, R122 ;  /* 0x0000007a070f7221 */ /* 0x001fe20000010000 */
[----:B------:R-:W-:Y:S01]  /*1c100*/  FFMA.FTZ R187, R158, R90, -R113 ;  /* 0x0000005a9ebb7223 */ /* 0x000fe20000010871 */
[----:B------:R-:W-:-:S02]  /*1c110*/  @!P1 VIADD R8, R8, 0x34840 ;  /* 0x0003484008089836 */ /* 0x000fc40000000000 */
[----:B---3--:R-:W-:Y:S01]  /*1c120*/  FFMA.FTZ R131, R93, R12, R177 ;  /* 0x0000000c5d837223 */ /* 0x008fe200000100b1 */
[----:B------:R-:W-:Y:S01]  /*1c130*/  MUFU.EX2 R179, R179 ;  /* 0x000000b300b37308 */ /* 0x000fe20000000800 */
[-C--:B-1----:R-:W-:Y:S01]  /*1c140*/  FFMA.FTZ R117, R155, R90.reuse, -R113 ;  /* 0x0000005a9b757223 */ /* 0x082fe20000010871 */
[----:B------:R-:W-:Y:S01]  /*1c150*/  FADD.FTZ R122, R180, R15 ;  /* 0x0000000fb47a7221 */ /* 0x000fe20000010000 */
[----:B------:R-:W-:Y:S01]  /*1c160*/  @!P1 PRMT R130, RZ, 0x654, R8 ;  /* 0x00000654ff829816 */ /* 0x000fe20000000008 */
[-CC-:B------:R-:W-:Y:S01]  /*1c170*/  FFMA.FTZ R124, R159, R90.reuse, -R113.reuse ;  /* 0x0000005a9f7c7223 */ /* 0x180fe20000010871 */
[-CC-:B------:R-:W-:Y:S01]  /*1c180*/  FFMA.FTZ R205, R114, R90.reuse, -R113.reuse ;  /* 0x0000005a72cd7223 */ /* 0x180fe20000010871 */
[-CC-:B------:R-:W-:Y:S01]  /*1c190*/  FFMA.FTZ R189, R146, R90.reuse, -R113.reuse ;  /* 0x0000005a92bd7223 */ /* 0x180fe20000010871 */
[-C--:B------:R-:W-:Y:S01]  /*1c1a0*/  FFMA.FTZ R140, R147, R90.reuse, -R113 ;  /* 0x0000005a938c7223 */ /* 0x080fe20000010871 */
[----:B------:R-:W-:Y:S01]  /*1c1b0*/  MUFU.EX2 R14, R14 ;  /* 0x0000000e000e7308 */ /* 0x000fe20000000800 */
[----:B--2---:R-:W-:Y:S01]  /*1c1c0*/  FADD.FTZ R12, R116, R131 ;  /* 0x00000083740c7221 */ /* 0x004fe20000010000 */
        /* <DEDUP_REMOVED lines=24> */
[----:B------:R-:W-:Y:S01]  /*1c350*/  FFMA.FTZ R95, R95, R90, -R113 ;  /* 0x0000005a5f5f7223 */ /* 0x000fe20000010871 */
[----:B------:R-:W-:-:S02]  /*1c360*/  F2FP.BF16.F32.PACK_AB R178, R7, R178 ;  /* 0x000000b207b2723e */ /* 0x000fc400000010ff */
[----:B------:R-:W-:Y:S02]  /*1c370*/  F2FP.BF16.F32.PACK_AB R180, R11, R180 ;  /* 0x000000b40bb4723e */ /* 0x000fe400000010ff */
[----:B------:R-:W-:Y:S01]  /*1c380*/  F2FP.BF16.F32.PACK_AB R177, R116, R177 ;  /* 0x000000b174b1723e */ /* 0x000fe200000010ff */
        /* <DEDUP_REMOVED lines=14> */
[----:B------:R-:W-:-:S04]  /*1c470*/  F2FP.BF16.F32.PACK_AB R212, R96, R89 ;  /* 0x0000005960d4723e */ /* 0x000fc800000010ff */
[----:B------:R-:W-:Y:S01]  /*1c480*/  MUFU.EX2 R133, R133 ;  /* 0x0000008500857308 */ /* 0x000fe20000000800 */
[----:B------:R-:W-:Y:S01]  /*1c490*/  F2FP.BF16.F32.PACK_AB R214, R100, R97 ;  /* 0x0000006164d6723e */ /* 0x000fe200000010ff */
[----:B------:R-:W-:Y:S06]  /*1c4a0*/  HGMMA.64x128x16.F32.BF16 R24, R216, gdesc[UR4].tnspB, R24, gsb0 ;  /* 0x41e00004d8187df0 */ /* 0x000fec0008001818 */
        /* <DEDUP_REMOVED lines=13> */
[----:B------:R-:W1:Y:S01]  /*1c580*/  MUFU.EX2 R103, R103 ;  /* 0x0000006700677308 */ /* 0x000e620000000800 */
[----:B0-----:R-:W-:-:S07]  /*1c590*/  F2FP.BF16.F32.PACK_AB R213, R99, R98 ;  /* 0x0000006263d5723e */ /* 0x001fce00000010ff */
[----:B------:R-:W-:Y:S08]  /*1c5a0*/  MUFU.EX2 R169, R169 ;  /* 0x000000a900a97308 */ /* 0x000ff00000000800 */
[----:B------:R-:W-:Y:S01]  /*1c5b0*/  MUFU.EX2 R170, R170 ;  /* 0x000000aa00aa7308 */ /* 0x000fe20000000800 */
[----:B-1----:R-:W-:-:S07]  /*1c5c0*/  F2FP.BF16.F32.PACK_AB R215, R103, R102 ;  /* 0x0000006667d7723e */ /* 0x002fce00000010ff */
[----:B------:R-:W-:Y:S08]  /*1c5d0*/  MUFU.EX2 R95, R95 ;  /* 0x0000005f005f7308 */ /* 0x000ff00000000800 */
[----:B------:R-:W-:Y:S01]  /*1c5e0*/  MUFU.EX2 R105, R105 ;  /* 0x0000006900697308 */ /* 0x000fe20000000800 */
[----:B------:R-:W-:Y:S02]  /*1c5f0*/  WARPGROUP.DEPBAR.LE gsb0, 0x0 ;  /* 0x00008000000079c5 */ /* 0x000fe40000010000 */
[----:B------:R0:W-:Y:S06]  /*1c600*/  BAR.ARV R9, 0x100 ;  /* 0x000400090000751d */ /* 0x0001ec0000002000 */
[----:B------:R1:W-:Y:S01]  /*1c610*/  @!P1 SYNCS.ARRIVE.TRANS64.RED.A1T0 RZ, [R130+URZ], RZ ;  /* 0x000000ff82ff99a7 */ /* 0x0003e2000810043f */
[----:B------:R-:W-:Y:S01]  /*1c620*/  MUFU.EX2 R219, R94 ;  /* 0x0000005e00db7308 */ /* 0x000fe20000000800 */
[----:B0-----:R-:W-:Y:S01]  /*1c630*/  FADD.FTZ R9, R179, R12 ;  /* 0x0000000cb3097221 */ /* 0x001fe20000010000 */
[----:B------:R-:W-:Y:S01]  /*1c640*/  F2FP.BF16.F32.PACK_AB R179, R14, R179 ;  /* 0x000000b30eb3723e */ /* 0x000fe200000010ff */
[-C--:B------:R-:W-:Y:S01]  /*1c650*/  FMUL.FTZ R24, R24, R3.reuse ;  /* 0x0000000318187220 */ /* 0x080fe20000410000 */
[----:B------:R-:W-:Y:S01]  /*1c660*/  FMUL.FTZ R25, R25, R3 ;  /* 0x0000000319197220 */ /* 0x000fe20000410000 */
[----:B------:R-:W-:Y:S01]  /*1c670*/  FADD.FTZ R12, R14, R9 ;  /* 0x000000090e0c7221 */ /* 0x000fe20000010000 */
[----:B------:R-:W-:Y:S01]  /*1c680*/  FFMA.FTZ R9, R127, R90, -R113 ;  /* 0x0000005a7f097223 */ /* 0x000fe20000010871 */
[----:B-1----:R-:W-:-:S02]  /*1c690*/  @!P1 IMAD R130, R5, 0x8, R2 ;  /* 0x0000000805829824 */ /* 0x002fc400078e0202 */
[-CC-:B------:R-:W-:Y:S01]  /*1c6a0*/  FFMA.FTZ R5, R123, R90.reuse, -R113.reuse ;  /* 0x0000005a7b057223 */ /* 0x180fe20000010871 */
[----:B------:R-:W-:Y:S01]  /*1c6b0*/  FADD.FTZ R15, R181, R12 ;  /* 0x0000000cb50f7221 */ /* 0x000fe20000010000 */
[----:B------:R-:W-:Y:S01]  /*1c6c0*/  FADD.FTZ R123, R11, R122 ;  /* 0x0000007a0b7b7221 */ /* 0x000fe20000010000 */
[-C--:B------:R-:W-:Y:S01]  /*1c6d0*/  FFMA.FTZ R12, R115, R90.reuse, -R113 ;  /* 0x0000005a730c7223 */ /* 0x080fe20000010871 */
[C---:B------:R-:W-:Y:S01]  /*1c6e0*/  F2FP.BF16.F32.PACK_AB R181, R20.reuse, R181 ;  /* 0x000000b514b5723e */ /* 0x040fe200000010ff */
[----:B------:R-:W-:Y:S01]  /*1c6f0*/  FADD.FTZ R122, R20, R15 ;  /* 0x0000000f147a7221 */ /* 0x000fe20000010000 */
[----:B------:R-:W-:Y:S01]  /*1c700*/  FADD.FTZ R114, R182, R123 ;  /* 0x0000007bb6727221 */ /* 0x000fe20000010000 */
[----:B------:R-:W-:Y:S01]  /*1c710*/  FFMA.FTZ R15, R119, R90, -R113 ;  /* 0x0000005a770f7223 */ /* 0x000fe20000010871 */
[----:B------:R-:W-:Y:S01]  /*1c720*/  MUFU.EX2 R5, R5 ;  /* 0x0000000500057308 */ /* 0x000fe20000000800 */
[----:B------:R-:W-:Y:S01]  /*1c730*/  FADD.FTZ R122, R183, R122 ;  /* 0x0000007ab77a7221 */ /* 0x000fe20000010000 */
[----:B------:R-:W-:Y:S01]  /*1c740*/  FADD.FTZ R115, R21, R114 ;  /* 0x0000007215737221 */ /* 0x000fe20000010000 */
[----:B------:R-:W-:-:S02]  /*1c750*/  @!P1 VIADD R130, R130, 0x34860 ;  /* 0x0003486082829836 */ /* 0x000fc40000000000 */
[-C--:B------:R-:W-:Y:S01]  /*1c760*/  FMUL.FTZ R28, R28, R3.reuse ;  /* 0x000000031c1c7220 */ /* 0x080fe20000410000 */
[----:B------:R-:W-:Y:S01]  /*1c770*/  FADD.FTZ R122, R141, R122 ;  /* 0x0000007a8d7a7221 */ /* 0x000fe20000010000 */
[----:B------:R-:W-:Y:S01]  /*1c780*/  FADD.FTZ R115, R184, R115 ;  /* 0x00000073b8737221 */ /* 0x000fe20000010000 */
[-C--:B------:R-:W-:Y:S01]  /*1c790*/  FMUL.FTZ R29, R29, R3.reuse ;  /* 0x000000031d1d7220 */ /* 0x080fe20000410000 */
[----:B------:R-:W-:Y:S01]  /*1c7a0*/  MUFU.EX2 R9, R9 ;  /* 0x0000000900097308 */ /* 0x000fe20000000800 */
[----:B------:R-:W-:Y:S01]  /*1c7b0*/  FADD.FTZ R122, R185, R122 ;  /* 0x0000007ab97a7221 */ /* 0x000fe20000010000 */
[----:B------:R-:W-:Y:S01]  /*1c7c0*/  FADD.FTZ R115, R152, R115 ;  /* 0x0000007398737221 */ /* 0x000fe20000010000 */
[----:B------:R-:W-:Y:S01]  /*1c7d0*/  @!P1 PRMT R130, RZ, 0x654, R130 ;  /* 0x00000654ff829816 */ /* 0x000fe20000000082 */
[-C--:B------:R-:W-:Y:S01]  /*1c7e0*/  FMUL.FTZ R32, R32, R3.reuse ;  /* 0x0000000320207220 */ /* 0x080fe20000410000 */
[----:B------:R-:W-:Y:S01]  /*1c7f0*/  FADD.FTZ R122, R117, R122 ;  /* 0x0000007a757a7221 */ /* 0x000fe20000010000 */
[----:B------:R-:W-:Y:S01]  /*1c800*/  FADD.FTZ R106, R186, R115 ;  /* 0x00000073ba6a7221 */ /* 0x000fe20000010000 */
[----:B------:R0:W-:Y:S01]  /*1c810*/  @!P1 SYNCS.ARRIVE.TRANS64.RED.A1T0 RZ, [R130+URZ], RZ ;  /* 0x000000ff82ff99a7 */ /* 0x0001e2000810043f */
[----:B------:R-:W-:Y:S01]  /*1c820*/  MUFU.EX2 R12, R12 ;  /* 0x0000000c000c7308 */ /* 0x000fe20000000800 */
[----:B------:R-:W-:Y:S01]  /*1c830*/  FADD.FTZ R115, R187, R122 ;  /* 0x0000007abb737221 */ /* 0x000fe20000010000 */
[----:B------:R-:W-:Y:S01]  /*1c840*/  FADD.FTZ R119, R13, R106 ;  /* 0x0000006a0d777221 */ /* 0x000fe20000010000 */
[-C--:B------:R-:W-:Y:S01]  /*1c850*/  FMUL.FTZ R33, R33, R3.reuse ;  /* 0x0000000321217220 */ /* 0x080fe20000410000 */
[-C--:B------:R-:W-:Y:S01]  /*1c860*/  FMUL.FTZ R36, R36, R3.reuse ;  /* 0x0000000324247220 */ /* 0x080fe20000410000 */
[----:B------:R-:W-:Y:S01]  /*1c870*/  FADD.FTZ R106, R124, R115 ;  /* 0x000000737c6a7221 */ /* 0x000fe20000010000 */
[----:B------:R-:W-:Y:S01]  /*1c880*/  FADD.FTZ R119, R188, R119 ;  /* 0x00000077bc777221 */ /* 0x000fe20000010000 */
[-C--:B------:R-:W-:Y:S01]  /*1c890*/  FMUL.FTZ R37, R37, R3.reuse ;  /* 0x0000000325257220 */ /* 0x080fe20000410000 */
        /* <DEDUP_REMOVED lines=16> */
[----:B------:R-:W1:Y:S01]  /*1c9a0*/  MUFU.EX2 R0, R171 ;  /* 0x000000ab00007308 */ /* 0x000e620000000800 */
[----:B------:R-:W-:Y:S01]  /*1c9b0*/  FADD.FTZ R113, R193, R106 ;  /* 0x0000006ac1717221 */ /* 0x000fe20000010000 */
[----:B------:R-:W-:Y:S01]  /*1c9c0*/  FADD.FTZ R115, R136, R115 ;  /* 0x0000007388737221 */ /* 0x000fe20000010000 */
[-C--:B------:R-:W-:Y:S01]  /*1c9d0*/  FMUL.FTZ R52, R52, R3.reuse ;  /* 0x0000000334347220 */ /* 0x080fe20000410000 */
[-C--:B------:R-:W-:Y:S01]  /*1c9e0*/  FMUL.FTZ R53, R53, R3.reuse ;  /* 0x0000000335357220 */ /* 0x080fe20000410000 */
[----:B------:R-:W-:Y:S01]  /*1c9f0*/  FADD.FTZ R4, R132, R113 ;  /* 0x0000007184047221 */ /* 0x000fe20000010000 */
[----:B------:R-:W-:Y:S01]  /*1ca00*/  FADD.FTZ R106, R194, R115 ;  /* 0x00000073c26a7221 */ /* 0x000fe20000010000 */
[-C--:B------:R-:W-:Y:S01]  /*1ca10*/  FMUL.FTZ R56, R56, R3.reuse ;  /* 0x0000000338387220 */ /* 0x080fe20000410000 */
[-C--:B------:R-:W-:Y:S01]  /*1ca20*/  FMUL.FTZ R57, R57, R3.reuse ;  /* 0x0000000339397220 */ /* 0x080fe20000410000 */
[----:B------:R-:W-:Y:S01]  /*1ca30*/  FADD.FTZ R14, R195, R4 ;  /* 0x00000004c30e7221 */ /* 0x000fe20000010000 */
[----:B------:R-:W-:Y:S01]  /*1ca40*/  FADD.FTZ R7, R137, R106 ;  /* 0x0000006a89077221 */ /* 0x000fe20000010000 */
[----:B------:R-:W2:Y:S01]  /*1ca50*/  MUFU.EX2 R4, R107 ;  /* 0x0000006b00047308 */ /* 0x000ea20000000800 */
[-C--:B------:R-:W-:Y:S01]  /*1ca60*/  FMUL.FTZ R60, R60, R3.reuse ;  /* 0x000000033c3c7220 */ /* 0x080fe20000410000 */
[----:B------:R-:W-:Y:S01]  /*1ca70*/  FADD.FTZ R14, R133, R14 ;  /* 0x0000000e850e7221 */ /* 0x000fe20000010000 */
[----:B------:R-:W-:Y:S01]  /*1ca80*/  FADD.FTZ R20, R196, R7 ;  /* 0x00000007c4147221 */ /* 0x000fe20000010000 */
[-C--:B------:R-:W-:Y:S01]  /*1ca90*/  FMUL.FTZ R61, R61, R3.reuse ;  /* 0x000000033d3d7220 */ /* 0x080fe20000410000 */
[----:B------:R-:W-:Y:S01]  /*1caa0*/  FMUL.FTZ R64, R64, R3 ;  /* 0x0000000340407220 */ /* 0x000fe20000410000 */
[----:B------:R-:W-:Y:S01]  /*1cab0*/  FADD.FTZ R7, R197, R14 ;  /* 0x0000000ec5077221 */ /* 0x000fe20000010000 */
[----:B------:R-:W-:Y:S01]  /*1cac0*/  FADD.FTZ R11, R129, R20 ;  /* 0x00000014810b7221 */ /* 0x000fe20000010000 */
[C---:B------:R-:W-:Y:S01]  /*1cad0*/  F2FP.BF16.F32.PACK_AB R197, R6.reuse, R197 ;  /* 0x000000c506c5723e */ /* 0x040fe200000010ff */
[----:B------:R-:W-:Y:S01]  /*1cae0*/  FMUL.FTZ R65, R65, R3 ;  /* 0x0000000341417220 */ /* 0x000fe20000410000 */
[----:B------:R-:W-:Y:S01]  /*1caf0*/  FADD.FTZ R14, R6, R7 ;  /* 0x00000007060e7221 */ /* 0x000fe20000010000 */
[----:B------:R-:W-:Y:S01]  /*1cb00*/  FADD.FTZ R11, R198, R11 ;  /* 0x0000000bc60b7221 */ /* 0x000fe20000010000 */
[----:B-1----:R-:W-:Y:S01]  /*1cb10*/  F2FP.BF16.F32.PACK_AB R218, R0, R109 ;  /* 0x0000006d00da723e */ /* 0x002fe200000010ff */
[----:B------:R-:W-:Y:S01]  /*1cb20*/  FMUL.FTZ R68, R68, R3 ;  /* 0x0000000344447220 */ /* 0x000fe20000410000 */
[----:B------:R-:W-:Y:S01]  /*1cb30*/  FADD.FTZ R7, R199, R14 ;  /* 0x0000000ec7077221 */ /* 0x000fe20000010000 */
[----:B------:R-:W-:Y:S01]  /*1cb40*/  FADD.FTZ R11, R128, R11 ;  /* 0x0000000b800b7221 */ /* 0x000fe20000010000 */
[----:B------:R-:W1:Y:S01]  /*1cb50*/  MUFU.EX2 R14, R111 ;  /* 0x0000006f000e7308 */ /* 0x000e620000000800 */
[C---:B------:R-:W-:Y:S01]  /*1cb60*/  F2FP.BF16.F32.PACK_AB R199, R8.reuse, R199 ;  /* 0x000000c708c7723e */ /* 0x040fe200000010ff */
[----:B------:R-:W-:Y:S01]  /*1cb70*/  FADD.FTZ R20, R8, R7 ;  /* 0x0000000708147221 */ /* 0x000fe20000010000 */
[----:B------:R-:W-:Y:S01]  /*1cb80*/  FADD.FTZ R11, R200, R11 ;  /* 0x0000000bc80b7221 */ /* 0x000fe20000010000 */
[-C--:B------:R-:W-:Y:S01]  /*1cb90*/  FMUL.FTZ R69, R69, R3.reuse ;  /* 0x0000000345457220 */ /* 0x080fe20000410000 */
[----:B------:R-:W-:Y:S01]  /*1cba0*/  FMUL.FTZ R72, R72, R3 ;  /* 0x0000000348487220 */ /* 0x000fe20000410000 */
[----:B------:R-:W-:Y:S01]  /*1cbb0*/  FADD.FTZ R20, R201, R20 ;  /* 0x00000014c9147221 */ /* 0x000fe20000010000 */
[----:B------:R-:W-:Y:S01]  /*1cbc0*/  FADD.FTZ R11, R120, R11 ;  /* 0x0000000b780b7221 */ /* 0x000fe20000010000 */
[----:B------:R-:W-:Y:S01]  /*1cbd0*/  F2FP.BF16.F32.PACK_AB R201, R5, R201 ;  /* 0x000000c905c9723e */ /* 0x000fe200000010ff */
[-C--:B------:R-:W-:Y:S01]  /*1cbe0*/  FMUL.FTZ R73, R73, R3.reuse ;  /* 0x0000000349497220 */ /* 0x080fe20000410000 */
        /* <DEDUP_REMOVED lines=11> */
[----:B------:R-:W-:Y:S01]  /*1cca0*/  FMUL.FTZ R85, R85, R3 ;  /* 0x0000000355557220 */ /* 0x000fe20000410000 */
        /* <DEDUP_REMOVED lines=17> */
[----:B--2---:R-:W-:Y:S01]  /*1cdc0*/  F2FP.BF16.F32.PACK_AB R209, R4, R209 ;  /* 0x000000d104d1723e */ /* 0x004fe200000010ff */
        /* <DEDUP_REMOVED lines=41> */
[C---:B------:R-:W-:Y:S01]  /*1d060*/  F2FP.BF16.F32.PACK_AB R219, R95.reuse, R219 ;  /* 0x000000db5fdb723e */ /* 0x040fe200000010ff */
[----:B------:R-:W-:Y:S01]  /*1d070*/  FADD.FTZ R12, R95, R4 ;  /* 0x000000045f0c7221 */ /* 0x000fe20000010000 */
[-C--:B------:R-:W-:Y:S01]  /*1d080*/  FMUL.FTZ R26, R26, R93.reuse ;  /* 0x0000005d1a1a7220 */ /* 0x080fe20000410000 */
[----:B------:R0:W5:Y:S01]  /*1d090*/  LDL R4, [R1+0x4] ;  /* 0x0000040001047983 */ /* 0x0001620000100800 */
        /* <DEDUP_REMOVED lines=31> */
[----:B------:R-:W-:-:S02]  /*1d290*/  IMAD.MOV.U32 R5, RZ, RZ, R228 ;  /* 0x000000ffff057224 */ /* 0x000fc400078e00e4 */
[----:B------:R-:W-:Y:S02]  /*1d2a0*/  IMAD.MOV.U32 R0, RZ, RZ, R92 ;  /* 0x000000ffff007224 */ /* 0x000fe400078e005c */
[----:B------:R-:W-:Y:S01]  /*1d2b0*/  IMAD.MOV.U32 R3, RZ, RZ, R91 ;  /* 0x000000ffff037224 */ /* 0x000fe200078e005b */
[----:B0-----:R-:W-:Y:S06]  /*1d2c0*/  @P2 BRA `(.L_x_6152) ;  /* 0xffffff9800802947 */ /* 0x001fec000383ffff */
.L_x_6142:
[----:B------:R-:W-:Y:S05]  /*1d2d0*/  WARPSYNC.ALL ;  /* 0x0000000000007948 */ /* 0x000fea0003800000 */
[----:B------:R-:W-:Y:S06]  /*1d2e0*/  BAR.ARV 0x8, 0x120 ;  /* 0x0204800000007b1d */ /* 0x000fec0000002000 */
[----:B------:R-:W-:Y:S05]  /*1d2f0*/  @!P0 BRA `(.L_x_6153) ;  /* 0x0000000000048947 */ /* 0x000fea0003800000 */
[----:B------:R-:W-:Y:S01]  /*1d300*/  BPT.TRAP 0x1 ;  /* 0x000000040000795c */ /* 0x000fe20000300000 */
.L_x_6153:
[----:B------:R-:W2:Y:S01]  /*1d310*/  LDL R0, [R1+0x4] ;  /* 0x0000040001007983 */ /* 0x000ea20000100800 */
[----:B------:R-:W-:Y:S01]  /*1d320*/  IMAD R9, R228, 0x8, R2 ;  /* 0x00000008e4097824 */ /* 0x000fe200078e0202 */
[----:B--2---:R-:W-:-:S04]  /*1d330*/  SHF.L.U32 R0, R0, 0x1f, RZ ;  /* 0x0000001f00007819 */ /* 0x004fc800000006ff */
[----:B------:R0:W1:Y:S01]  /*1d340*/  SYNCS.PHASECHK.TRANS64.TRYWAIT P2, [R9+URZ+0x34850], R0 ;  /* 0x03485000090075a7 */ /* 0x000062000804017f */
[----:B------:R-:W-:Y:S05]  /*1d350*/  @!P0 BRA `(.L_x_6154) ;  /* 0x0000000000048947 */ /* 0x000fea0003800000 */
[----:B------:R-:W-:Y:S01]  /*1d360*/  BPT.TRAP 0x1 ;  /* 0x000000040000795c */ /* 0x000fe20000300000 */
.L_x_6154:
[----:B------:R-:W-:-:S05]  /*1d370*/  VIADD R2, R2, 0x400 ;  /* 0x0000040002027836 */ /* 0x000fca0000000000 */
[----:B------:R-:W-:-:S04]  /*1d380*/  SHF.R.U32.HI R2, RZ, 0x4, R2 ;  /* 0x00000004ff027819 */ /* 0x000fc80000011602 */
[----:B------:R-:W-:-:S04]  /*1d390*/  LOP3.LUT R2, R2, 0x3fff, RZ, 0xc0, !PT ;  /* 0x00003fff02027812 */ /* 0x000fc800078ec0ff */
[----:B------:R-:W-:Y:S01]  /*1d3a0*/  LOP3.LUT R3, R2, 0x5800000, RZ, 0xfc, !PT ;  /* 0x0580000002037812 */ /* 0x000fe200078efcff */
[----:B-1----:R-:W-:Y:S06]  /*1d3b0*/  @P2 BRA `(.L_x_6155) ;  /* 0x0000000000082947 */ /* 0x002fec0003800000 */
[----:B------:R-:W1:Y:S02]  /*1d3c0*/  SYNCS.PHASECHK.TRANS64.TRYWAIT P0, [R9+URZ+0x34850], R0 ;  /* 0x03485000090075a7 */ /* 0x000e64000800017f */
[----:B-1----:R-:W-:Y:S05]  /*1d3d0*/  @!P0 BRA `(.L_x_6156) ;  /* 0x0000008c00b08947 */ /* 0x002fea0003800000 */
.L_x_6155:
[----:B------:R-:W-:Y:S01]  /*1d3e0*/  IMAD R2, R228, 0xb00, R3 ;  /* 0x00000b00e4027824 */ /* 0x000fe200078e0203 */
[----:B------:R-:W2:Y:S01]  /*1d3f0*/  LDL.LU R7, [R1+0x4] ;  /* 0x0000040001077983 */ /* 0x000ea20000300800 */
[----:B------:R-:W-:Y:S01]  /*1d400*/  IMAD.MOV.U32 R3, RZ, RZ, 0x40000040 ;  /* 0x40000040ff037424 */ /* 0x000fe200078e00ff */
[----:B------:R-:W-:Y:S05]  /*1d410*/  WARPSYNC.ALL ;  /* 0x0000000000007948 */ /* 0x000fea0003800000 */
[C---:B------:R-:W-:Y:S01]  /*1d420*/  R2UR UR6, R2.reuse ;  /* 0x00000000020672ca */ /* 0x040fe200000e0000 */
[----:B------:R-:W-:Y:S01]  /*1d430*/  WARPGROUP.ARRIVE ;  /* 0x00000000000079c5 */ /* 0x000fe20000000000 */
[----:B------:R-:W-:Y:S01]  /*1d440*/  R2UR UR7, R3 ;  /* 0x00000000030772ca */ /* 0x000fe200000e0000 */
[----:B-----5:R-:W-:Y:S01]  /*1d450*/  VIADD R4, R2, 0x80 ;  /* 0x0000008002047836 */ /* 0x020fe20000000000 */
[----:B01----:R-:W0:Y:S01]  /*1d460*/  SHFL.BFLY PT, R0, R15, 0x2, 0x1f ;  /* 0x0c401f000f007f89 */ /* 0x003e2200000e0000 */
[----:B------:R-:W-:-:S02]  /*1d470*/  IMAD.MOV.U32 R5, RZ, RZ, 0x40000040 ;  /* 0x40000040ff057424 */ /* 0x000fc400078e00ff */
[----:B------:R-:W-:Y:S02]  /*1d480*/  IMAD.MOV.U32 R3, RZ, RZ, 0x40000040 ;  /* 0x40000040ff037424 */ /* 0x000fe400078e00ff */
[----:B------:R-:W-:-:S05]  /*1d490*/  VIADD R228, R228, 0x1 ;  /* 0x00000001e4e47836 */ /* 0x000fca0000000000 */
[----:B------:R-:W-:Y:S01]  /*1d4a0*/  ISETP.NE.AND P0, PT, R228, 0x2, PT ;  /* 0x00000002e400780c */ /* 0x000fe20003f05270 */
[----:B------:R-:W-:Y:S01]  /*1d4b0*/  HGMMA.64x128x16.F32.BF16 R24, R176, gdesc[UR4].tnspB, R24, gsb0 ;  /* 0x41e00004b0187df0 */ /* 0x000fe20008001818 */
[----:B------:R-:W-:Y:S01]  /*1d4c0*/  R2UR UR6, R4 ;  /* 0x00000000040672ca */ /* 0x000fe200000e0000 */
[----:B------:R-:W-:Y:S01]  /*1d4d0*/  VIADD R4, R2, 0x100 ;  /* 0x0000010002047836 */ /* 0x000fe20000000000 */
[----:B------:R-:W-:Y:S01]  /*1d4e0*/  R2UR UR7, R5 ;  /* 0x00000000050772ca */ /* 0x000fe200000e0000 */
[----:B------:R-:W-:Y:S02]  /*1d4f0*/  IMAD.MOV.U32 R5, RZ, RZ, 0x40000040 ;  /* 0x40000040ff057424 */ /* 0x000fe400078e00ff */
[----:B0-----:R-:W-:Y:S01]  /*1d500*/  FADD.FTZ R0, R0, R15 ;  /* 0x0000000f00007221 */ /* 0x001fe20000010000 */
[----:B------:R-:W-:Y:S02]  /*1d510*/  WARPGROUP.DEPBAR.LE gsb0, 0x0 ;  /* 0x00008000000079c5 */ /* 0x000fe40000010000 */
[----:B------:R-:W-:-:S07]  /*1d520*/  WARPGROUP.ARRIVE ;  /* 0x00000000000079c5 */ /* 0x000fce0000000000 */
        /* <DEDUP_REMOVED lines=51> */
[----:B------:R-:W-:Y:S01]  /*1d860*/  R2UR UR6, R4 ;  /* 0x00000000040672ca */ /* 0x000fe200000e0000 */
[----:B------:R-:W-:Y:S01]  /*1d870*/  IMAD.MOV.U32 R4, RZ, RZ, RZ ;  /* 0x000000ffff047224 */ /* 0x000fe200078e00ff */
[----:B------:R-:W-:Y:S01]  /*1d880*/  R2UR UR7, R5 ;  /* 0x00000000050772ca */ /* 0x000fe200000e0000 */
[----:B------:R-:W-:Y:S02]  /*1d890*/  WARPGROUP.DEPBAR.LE gsb0, 0x0 ;  /* 0x00008000000079c5 */ /* 0x000fe40000010000 */
[----:B------:R-:W-:-:S10]  /*1d8a0*/  WARPGROUP.ARRIVE ;  /* 0x00000000000079c5 */ /* 0x000fd40000000000 */
[----:B------:R-:W-:Y:S01]  /*1d8b0*/  HGMMA.64x128x16.F32.BF16 R24, R212, gdesc[UR4].tnspB, R24, gsb0 ;  /* 0x41e00004d4187df0 */ /* 0x000fe20008001818 */
[----:B------:R-:W-:Y:S02]  /*1d8c0*/  R2UR UR7, R3 ;  /* 0x00000000030772ca */ /* 0x000fe400000e0000 */
[----:B------:R-:W0:Y:S01]  /*1d8d0*/  SHFL.BFLY PT, R3, R12, 0x2, 0x1f ;  /* 0x0c401f000c037f89 */ /* 0x000e2200000e0000 */
[----:B------:R-:W-:Y:S01]  /*1d8e0*/  R2UR UR6, R2 ;  /* 0x00000000020672ca */ /* 0x000fe200000e0000 */
[----:B0-----:R-:W-:Y:S02]  /*1d8f0*/  FADD.FTZ R2, R3, R12 ;  /* 0x0000000c03027221 */ /* 0x001fe40000010000 */
[----:B------:R-:W0:Y:S04]  /*1d900*/  SHFL.BFLY PT, R3, R0, 0x1, 0x1f ;  /* 0x0c201f0000037f89 */ /* 0x000e2800000e0000 */
[----:B------:R-:W1:Y:S01]  /*1d910*/  SHFL.BFLY PT, R5, R2, 0x1, 0x1f ;  /* 0x0c201f0002057f89 */ /* 0x000e6200000e0000 */
[----:B0-----:R-:W-:Y:S01]  /*1d920*/  FADD.FTZ R10, R0, R3 ;  /* 0x00000003000a7221 */ /* 0x001fe20000010000 */
[----:B------:R-:W-:Y:S01]  /*1d930*/  SEL R0, RZ, 0x1, P0 ;  /* 0x00000001ff007807 */ /* 0x000fe20000000000 */
[----:B-1----:R-:W-:-:S03]  /*1d940*/  FADD.FTZ R11, R2, R5 ;  /* 0x00000005020b7221 */ /* 0x002fc60000010000 */
[----:B------:R-:W-:Y:S02]  /*1d950*/  FSETP.NE.FTZ.AND P2, PT, R10, RZ, PT ;  /* 0x000000ff0a00720b */ /* 0x000fe40003f55000 */
[----:B--2---:R-:W-:Y:S02]  /*1d960*/  LOP3.LUT R7, R7, R0, RZ, 0x3c, !PT ;  /* 0x0000000007077212 */ /* 0x004fe400078e3cff */
[----:B------:R-:W-:-:S09]  /*1d970*/  FSETP.NE.FTZ.AND P3, PT, R11, RZ, PT ;  /* 0x000000ff0b00720b */ /* 0x000fd20003f75000 */
[----:B------:R-:W0:Y:S08]  /*1d980*/  @P2 MUFU.LG2 R5, R10 ;  /* 0x0000000a00052308 */ /* 0x000e300000000c00 */
[----:B------:R1:W-:Y:S01]  /*1d990*/  @P2 MUFU.RCP R4, R10 ;  /* 0x0000000a00042308 */ /* 0x0003e20000001000 */
[----:B------:R-:W-:-:S07]  /*1d9a0*/  IMAD.MOV.U32 R8, RZ, RZ, RZ ;  /* 0x000000ffff087224 */ /* 0x000fce00078e00ff */
[----:B------:R-:W2:Y:S01]  /*1d9b0*/  @P3 MUFU.LG2 R6, R11 ;  /* 0x0000000b00063308 */ /* 0x000ea20000000c00 */
[----:B-1----:R-:W3:Y:S01]  /*1d9c0*/  LDL.LU R10, [R1+0x84] ;  /* 0x00008400010a7983 */ /* 0x002ee20000300800 */
[----:B------:R-:W-:Y:S02]  /*1d9d0*/  WARPGROUP.DEPBAR.LE gsb0, 0x0 ;  /* 0x00008000000079c5 */ /* 0x000fe40000010000 */
[----:B------:R-:W-:-:S06]  /*1d9e0*/  WARPGROUP.ARRIVE ;  /* 0x00000000000079c5 */ /* 0x000fcc0000000000 */
[----:B------:R-:W-:Y:S01]  /*1d9f0*/  HGMMA.64x128x16.F32.BF16 R24, R216, gdesc[UR4].tnspB, R24, gsb0 ;  /* 0x41e00004d8187df0 */ /* 0x000fe20008001818 */
[----:B------:R2:W-:Y:S01]  /*1da00*/  STL [R1+0x4], R7 ;  /* 0x0000040701007387 */ /* 0x0005e20000100800 */
[----:B------:R-:W1:Y:S01]  /*1da10*/  @P3 MUFU.RCP R8, R11 ;  /* 0x0000000b00083308 */ /* 0x000e620000001000 */
[----:B------:R-:W-:Y:S02]  /*1da20*/  @!P1 VIADD R9, R9, 0x34860 ;  /* 0x0003486009099836 */ /* 0x000fe40000000000 */
[C---:B------:R-:W-:Y:S01]  /*1da30*/  @P2 FMUL.FTZ R2, R90.reuse, 0.69314718246459960938 ;  /* 0x3f3172185a022820 */ /* 0x040fe20000410000 */
[----:B------:R-:W-:Y:S01]  /*1da40*/  @P3 FMUL.FTZ R90, R90, 0.69314718246459960938 ;  /* 0x3f3172185a5a3820 */ /* 0x000fe20000410000 */
[----:B0-----:R-:W-:Y:S01]  /*1da50*/  @P2 FMUL.FTZ R5, R5, 0.69314718246459960938 ;  /* 0x3f31721805052820 */ /* 0x001fe20000410000 */
[----:B------:R-:W-:Y:S01]  /*1da60*/  IMAD.MOV.U32 R3, RZ, RZ, -0x800000 ;  /* 0xff800000ff037424 */ /* 0x000fe200078e00ff */
[----:B------:R-:W-:Y:S01]  /*1da70*/  @!P1 PRMT R9, RZ, 0x654, R9 ;  /* 0x00000654ff099816 */ /* 0x000fe20000000009 */
[----:B--2---:R-:W-:Y:S01]  /*1da80*/  @P3 FMUL.FTZ R7, R6, 0.69314718246459960938 ;  /* 0x3f31721806073820 */ /* 0x004fe20000410000 */
[----:B------:R-:W-:-:S02]  /*1da90*/  IMAD.MOV.U32 R0, RZ, RZ, -0x800000 ;  /* 0xff800000ff007424 */ /* 0x000fc400078e00ff */
[----:B------:R-:W-:Y:S01]  /*1daa0*/  @P2 FFMA.FTZ R3, R2, R91, R5 ;  /* 0x0000005b02032223 */ /* 0x000fe20000010005 */
[----:B------:R-:W-:Y:S01]  /*1dab0*/  @P3 FFMA.FTZ R0, R90, R92, R7 ;  /* 0x0000005c5a003223 */ /* 0x000fe20000010007 */
[----:B------:R-:W-:Y:S01]  /*1dac0*/  SEL R228, R228, RZ, P0 ;  /* 0x000000ffe4e47207 */ /* 0x000fe20000000000 */
        /* <DEDUP_REMOVED lines=29> */
[----:B------:R-:W-:Y:S01]  /*1dca0*/  FMUL.FTZ R40, R80, R4 ;  /* 0x0000000450287220 */ /* 0x000fe20000410000 */
        /* <DEDUP_REMOVED lines=18> */
[----:B------:R-:W-:Y:S01]  /*1ddd0*/  PLOP3.LUT P1, PT, PT, PT, PT, 0x8, 0x0 ;  /* 0x000000000000781c */ /* 0x000fe20003f2e170 */
        /* <DEDUP_REMOVED lines=18> */
[----:B---3--:R-:W-:-:S05]  /*1df00*/  VIADD R10, R10, 0x1 ;  /* 0x000000010a0a7836 */ /* 0x008fca0000000000 */
[----:B------:R0:W-:Y:S02]  /*1df10*/  STL [R1+0x84], R10 ;  /* 0x0000840a01007387 */ /* 0x0001e40000100800 */
.L_x_6092:
[----:B------:R-:W2:Y:S01]  /*1df20*/  LDL R82, [R1+0x7c] ;  /* 0x00007c0001527983 */ /* 0x000ea20000100800 */
[----:B------:R-:W-:Y:S05]  /*1df30*/  WARPSYNC.ALL ;  /* 0x0000000000007948 */ /* 0x000fea0003800000 */
[----:B------:R-:W1:Y:S01]  /*1df40*/  S2UR UR5, SR_CgaCtaId ;  /* 0x00000000000579c3 */ /* 0x000e620000008800 */
[----:B------:R-:W-:Y:S01]  /*1df50*/  UMOV UR4, 0x400 ;  /* 0x0000040000047882 */ /* 0x000fe20000000000 */
[----:B------:R-:W-:Y:S01]  /*1df60*/  BSSY B0, `(.L_x_6157) ;  /* 0x00001f5000007945 */ /* 0x000fe20003800000 */
[----:B-1----:R-:W-:-:S06]  /*1df70*/  ULEA UR4, UR5, UR4, 0x18 ;  /* 0x0000000405047291 */ /* 0x002fcc000f8ec03f */
[----:B------:R-:W-:Y:S01]  /*1df80*/  IMAD.U32 R2, RZ, RZ, UR4 ;  /* 0x00000004ff027e24 */ /* 0x000fe2000f8e00ff */
[----:B------:R-:W-:Y:S06]  /*1df90*/  BAR.SYNC.DEFER_BLOCKING 0x5, 0x120 ;  /* 0x0144800000007b1d */ /* 0x000fec0000010000 */
[----:B------:R1:W3:Y:S02]  /*1dfa0*/  LDS.128 R156, [R2+0x348d0] ;  /* 0x0348d000029c7984 */ /* 0x0002e40000000c00 */
[----:B------:R-:W-:Y:S06]  /*1dfb0*/  BAR.ARV 0x4, 0x120 ;  /* 0x0104800000007b1d */ /* 0x000fec0000002000 */
[----:B--2---:R-:W-:Y:S01]  /*1dfc0*/  SHF.R.S32.HI R38, RZ, 0x1f, R82 ;  /* 0x0000001fff267819 */ /* 0x004fe20000011452 */
[----:B------:R-:W-:-:S03]  /*1dfd0*/  IMAD.SHL.U32 R74, R82, 0x4, RZ ;  /* 0x00000004524a7824 */ /* 0x000fc600078e00ff */
[----:B------:R-:W-:Y:S01]  /*1dfe0*/  SHF.L.U64.HI R78, R82, 0x2, R38 ;  /* 0x00000002524e7819 */ /* 0x000fe20000010226 */
[----:B-1-3--:R-:W-:Y:S06]  /*1dff0*/  @P1 BRA `(.L_x_6158) ;  /* 0x0000001400241947 */ /* 0x00afec0003800000 */
[----:B------:R-:W2:Y:S01]  /*1e000*/  LDL R107, [R1+0x3c] ;  /* 0x00003c00016b7983 */ /* 0x000ea20000100800 */
[----:B------:R-:W-:Y:S05]  /*1e010*/  WARPSYNC.ALL ;  /* 0x0000000000007948 */ /* 0x000fea0003800000 */
[----:B------:R-:W1:Y:S01]  /*1e020*/  S2R R86, SR_TID.X ;  /* 0x0000000000567919 */ /* 0x000e620000002100 */
[----:B------:R-:W-:Y:S01]  /*1e030*/  ULDC.64 UR4, c[0x0][0xbd8] ;  /* 0x0002f60000047ab9 */ /* 0x000fe20000000a00 */
[----:B------:R-:W-:Y:S01]  /*1e040*/  F2FP.BF16.F32.PACK_AB R31, R31, R54 ;  /* 0x000000361f1f723e */ /* 0x000fe200000010ff */
[----:B------:R-:W-:Y:S01]  /*1e050*/  ULDC.64 UR6, c[0x0][0x208] ;  /* 0x0000820000067ab9 */ /* 0x000fe20000000a00 */
[----:B------:R-:W3:Y:S01]  /*1e060*/  S2R R5, SR_SWINHI ;  /* 0x0000000000057919 */ /* 0x000ee20000002f00 */
[----:B------:R-:W-:-:S02]  /*1e070*/  F2FP.BF16.F32.PACK_AB R32, R49, R32 ;  /* 0x000000203120723e */ /* 0x000fc400000010ff */
[----:B------:R-:W-:Y:S01]  /*1e080*/  F2FP.BF16.F32.PACK_AB R35, R35, R50 ;  /* 0x000000322323723e */ /* 0x000fe200000010ff */
[----:B-1----:R-:W-:Y:S01]  /*1e090*/  VIADD R86, R86, 0xffffff80 ;  /* 0xffffff8056567836 */ /* 0x002fe20000000000 */
[----:B------:R-:W-:Y:S02]  /*1e0a0*/  MOV R20, R2 ;  /* 0x0000000200147202 */ /* 0x000fe40000000f00 */
[----:B---3--:R-:W-:Y:S02]  /*1e0b0*/  MOV R21, R5 ;  /* 0x0000000500157202 */ /* 0x008fe40000000f00 */
[----:B------:R-:W-:-:S04]  /*1e0c0*/  SHF.R.S32.HI R4, RZ, 0x1f, R86 ;  /* 0x0000001fff047819 */ /* 0x000fc80000011456 */
[CC--:B------:R-:W-:Y:S02]  /*1e0d0*/  LEA.HI R8, R4.reuse, R86.reuse, RZ, 0x4 ;  /* 0x0000005604087211 */ /* 0x0c0fe400078f20ff */
[----:B------:R-:W-:Y:S02]  /*1e0e0*/  LEA.HI R4, R4, R86, RZ, 0x5 ;  /* 0x0000005604047211 */ /* 0x000fe400078f28ff */
[----:B0-----:R-:W-:-:S03]  /*1e0f0*/  SHF.R.S32.HI R9, RZ, 0x4, R8 ;  /* 0x00000004ff097819 */ /* 0x001fc60000011408 */
[----:B------:R-:W-:Y:S01]  /*1e100*/  IMAD.SHL.U32 R10, R4, 0x20, RZ ;  /* 0x00000020040a7824 */ /* 0x000fe200078e00ff */
[C---:B------:R-:W-:Y:S02]  /*1e110*/  LOP3.LUT R4, R8.reuse, 0x3fffff0, RZ, 0xc0, !PT ;  /* 0x03fffff008047812 */ /* 0x040fe400078ec0ff */
[----:B------:R-:W-:Y:S02]  /*1e120*/  LEA.HI R8, R8, R9, RZ, 0x1 ;  /* 0x0000000908087211 */ /* 0x000fe400078f08ff */
[----:B------:R-:W-:Y:S01]  /*1e130*/  LOP3.LUT R11, R10, 0xfffffc00, RZ, 0xc0, !PT ;  /* 0xfffffc000a0b7812 */ /* 0x000fe200078ec0ff */
[----:B------:R-:W-:Y:S01]  /*1e140*/  IMAD.IADD R4, R86, 0x1, -R4 ;  /* 0x0000000156047824 */ /* 0x000fe200078e0a04 */
[----:B------:R-:W-:-:S03]  /*1e150*/  LOP3.LUT R8, R8, 0x1ffffffe, RZ, 0xc0, !PT ;  /* 0x1ffffffe08087812 */ /* 0x000fc600078ec0ff */
[----:B------:R-:W-:Y:S02]  /*1e160*/  IMAD R11, R4, 0x40, R11 ;  /* 0x00000040040b7824 */ /* 0x000fe400078e020b */
[----:B------:R-:W-:-:S04]  /*1e170*/  IMAD.IADD R8, R9, 0x1, -R8 ;  /* 0x0000000109087824 */ /* 0x000fc800078e0a08 */
[----:B------:R-:W-:-:S04]  /*1e180*/  IMAD R5, R8, 0x8, R11 ;  /* 0x0000000808057824 */ /* 0x000fc800078e020b */
[----:B------:R-:W-:Y:S01]  /*1e190*/  IMAD.WIDE R4, R5, 0x2, R20 ;  /* 0x0000000205047825 */ /* 0x000fe200078e0214 */
[----:B------:R-:W-:Y:S02]  /*1e1a0*/  BAR.SYNC.DEFER_BLOCKING 0x1, 0x100 ;  /* 0x0044000000007b1d */ /* 0x000fe40000010000 */
[C---:B------:R-:W-:Y:S02]  /*1e1b0*/  IADD3 R71, P2, R4.reuse, 0x4000, RZ ;  /* 0x0000400004477810 */ /* 0x040fe40007f5e0ff */
[C---:B------:R-:W-:Y:S02]  /*1e1c0*/  LOP3.LUT R29, R4.reuse, 0x380, RZ, 0xc0, !PT ;  /* 0x00000380041d7812 */ /* 0x040fe400078ec0ff */
[C---:B------:R-:W-:Y:S01]  /*1e1d0*/  IADD3 R59, P5, R4.reuse, 0x20, RZ ;  /* 0x00000020043b7810 */ /* 0x040fe20007fbe0ff */
[--C-:B------:R-:W-:Y:S01]  /*1e1e0*/  IMAD.X R15, RZ, RZ, R5.reuse, P2 ;  /* 0x000000ffff0f7224 */ /* 0x100fe200010e0605 */
[C---:B------:R-:W-:Y:S02]  /*1e1f0*/  IADD3 R63, P0, R4.reuse, 0x40, RZ ;  /* 0x00000040043f7810 */ /* 0x040fe40007f1e0ff */
[----:B------:R-:W-:Y:S01]  /*1e200*/  LOP3.LUT R14, R71, 0x380, RZ, 0xc0, !PT ;  /* 0x00000380470e7812 */ /* 0x000fe200078ec0ff */
[--C-:B------:R-:W-:Y:S01]  /*1e210*/  IMAD.X R9, RZ, RZ, R5.reuse, P5 ;  /* 0x000000ffff097224 */ /* 0x100fe200028e0605 */
[C---:B------:R-:W-:Y:S01]  /*1e220*/  IADD3 R67, P1, R4.reuse, 0x60, RZ ;  /* 0x0000006004437810 */ /* 0x040fe20007f3e0ff */
[----:B------:R-:W-:Y:S01]  /*1e230*/  IMAD.X R11, RZ, RZ, R5, P0 ;  /* 0x000000ffff0b7224 */ /* 0x000fe200000e0605 */
[----:B------:R-:W-:-:S02]  /*1e240*/  IADD3 R79, P4, R4, 0x4040, RZ ;  /* 0x00004040044f7810 */ /* 0x000fc40007f9e0ff */
[----:B------:R-:W-:Y:S01]  /*1e250*/  SHF.R.U64 R29, R29, 0x3, RZ ;  /* 0x000000031d1d7819 */ /* 0x000fe200000012ff */
[--C-:B------:R-:W-:Y:S01]  /*1e260*/  IMAD.X R13, RZ, RZ, R5.reuse, P1 ;  /* 0x000000ffff0d7224 */ /* 0x100fe200008e0605 */
[----:B------:R-:W-:Y:S01]  /*1e270*/  LOP3.LUT R8, R59, 0x380, RZ, 0xc0, !PT ;  /* 0x000003803b087812 */ /* 0x000fe200078ec0ff */
[----:B------:R-:W-:Y:S01]  /*1e280*/  IMAD.X R27, RZ, RZ, R5, P4 ;  /* 0x000000ffff1b7224 */ /* 0x000fe200020e0605 */
[----:B------:R-:W-:Y:S02]  /*1e290*/  LOP3.LUT R10, R63, 0x380, RZ, 0xc0, !PT ;  /* 0x000003803f0a7812 */ /* 0x000fe400078ec0ff */
[C---:B------:R-:W-:Y:S02]  /*1e2a0*/  IADD3 R83, P5, R4.reuse, 0x4060, RZ ;  /* 0x0000406004537810 */ /* 0x040fe40007fbe0ff */
[----:B------:R-:W-:Y:S02]  /*1e2b0*/  IADD3 R75, P3, R4, 0x4020, RZ ;  /* 0x00004020044b7810 */ /* 0x000fe40007f7e0ff */
[----:B------:R-:W-:-:S02]  /*1e2c0*/  SHF.R.U64 R14, R14, 0x3, RZ ;  /* 0x000000030e0e7819 */ /* 0x000fc400000012ff */
[----:B------:R-:W-:Y:S01]  /*1e2d0*/  LOP3.LUT R12, R67, 0x380, RZ, 0xc0, !PT ;  /* 0x00000380430c7812 */ /* 0x000fe200078ec0ff */
[--C-:B------:R-:W-:Y:S01]  /*1e2e0*/  IMAD.X R25, RZ, RZ, R5.reuse, P3 ;  /* 0x000000ffff197224 */ /* 0x100fe200018e0605 */
[----:B------:R-:W-:Y:S01]  /*1e2f0*/  LOP3.LUT R4, R29, R4, RZ, 0x3c, !PT ;  /* 0x000000041d047212 */ /* 0x000fe200078e3cff */
[----:B------:R-:W-:Y:S01]  /*1e300*/  IMAD.X R29, RZ, RZ, R5, P5 ;  /* 0x000000ffff1d7224 */ /* 0x000fe200028e0605 */
[----:B------:R-:W-:Y:S02]  /*1e310*/  LOP3.LUT R26, R79, 0x380, RZ, 0xc0, !PT ;  /* 0x000003804f1a7812 */ /* 0x000fe400078ec0ff */
[----:B------:R-:W-:Y:S02]  /*1e320*/  SHF.R.U64 R8, R8, 0x3, RZ ;  /* 0x0000000308087819 */ /* 0x000fe400000012ff */
[----:B------:R-:W-:Y:S02]  /*1e330*/  SHF.R.U64 R10, R10, 0x3, RZ ;  /* 0x000000030a0a7819 */ /* 0x000fe400000012ff */
[----:B------:R-:W-:-:S02]  /*1e340*/  LOP3.LUT R28, R83, 0x380, RZ, 0xc0, !PT ;  /* 0x00000380531c7812 */ /* 0x000fc400078ec0ff */
[----:B------:R-:W-:Y:S02]  /*1e350*/  LOP3.LUT R24, R75, 0x380, RZ, 0xc0, !PT ;  /* 0x000003804b187812 */ /* 0x000fe400078ec0ff */
[----:B------:R-:W-:Y:S02]  /*1e360*/  LOP3.LUT R14, R14, R71, RZ, 0x3c, !PT ;  /* 0x000000470e0e7212 */ /* 0x000fe400078e3cff */
[----:B------:R-:W-:Y:S02]  /*1e370*/  SHF.R.U64 R12, R12, 0x3, RZ ;  /* 0x000000030c0c7819 */ /* 0x000fe400000012ff */
[----:B------:R-:W-:Y:S02]  /*1e380*/  SHF.R.U64 R26, R26, 0x3, RZ ;  /* 0x000000031a1a7819 */ /* 0x000fe400000012ff */
[----:B------:R-:W-:Y:S02]  /*1e390*/  MOV R71, R4 ;  /* 0x0000000400477202 */ /* 0x000fe40000000f00 */
[----:B------:R-:W-:-:S02]  /*1e3a0*/  LOP3.LUT R8, R8, R59, RZ, 0x3c, !PT ;  /* 0x0000003b08087212 */ /* 0x000fc400078e3cff */
[----:B------:R-:W-:Y:S02]  /*1e3b0*/  LOP3.LUT R10, R10, R63, RZ, 0x3c, !PT ;  /* 0x0000003f0a0a7212 */ /* 0x000fe400078e3cff */
[----:B------:R-:W-:Y:S02]  /*1e3c0*/  F2FP.BF16.F32.PACK_AB R4, R103, R6 ;  /* 0x000000066704723e */ /* 0x000fe400000010ff */
[----:B------:R-:W-:Y:S02]  /*1e3d0*/  SHF.R.U64 R28, R28, 0x3, RZ ;  /* 0x000000031c1c7819 */ /* 0x000fe400000012ff */
[----:B------:R-:W-:Y:S02]  /*1e3e0*/  F2FP.BF16.F32.PACK_AB R6, R102, R7 ;  /* 0x000000076606723e */ /* 0x000fe400000010ff */
[----:B------:R-:W-:Y:S02]  /*1e3f0*/  SHF.R.U64 R24, R24, 0x3, RZ ;  /* 0x0000000318187819 */ /* 0x000fe400000012ff */
[----:B------:R-:W-:-:S02]  /*1e400*/  F2FP.BF16.F32.PACK_AB R5, R105, R106 ;  /* 0x0000006a6905723e */ /* 0x000fc400000010ff */
[----:B------:R-:W-:Y:S02]  /*1e410*/  F2FP.BF16.F32.PACK_AB R7, R85, R104 ;  /* 0x000000685507723e */ /* 0x000fe400000010ff */
[----:B------:R-:W-:Y:S02]  /*1e420*/  LOP3.LUT R12, R12, R67, RZ, 0x3c, !PT ;  /* 0x000000430c0c7212 */ /* 0x000fe400078e3cff */
[----:B------:R-:W-:Y:S01]  /*1e430*/  LOP3.LUT R26, R26, R79, RZ, 0x3c, !PT ;  /* 0x0000004f1a1a7212 */ /* 0x000fe200078e3cff */
[----:B------:R0:W-:Y:S01]  /*1e440*/  STSM.16.M88.4 [R71], R4 ;  /* 0x0000000447007844 */ /* 0x0001e20000000200 */
[----:B------:R-:W-:Y:S02]  /*1e450*/  MOV R70, R8 ;  /* 0x0000000800467202 */ /* 0x000fe40000000f00 */
[----:B------:R-:W-:Y:S02]  /*1e460*/  MOV R67, R10 ;  /* 0x0000000a00437202 */ /* 0x000fe40000000f00 */
[----:B------:R-:W-:-:S02]  /*1e470*/  LOP3.LUT R28, R28, R83, RZ, 0x3c, !PT ;  /* 0x000000531c1c7212 */ /* 0x000fc400078e3cff */
[----:B------:R-:W-:Y:S02]  /*1e480*/  F2FP.BF16.F32.PACK_AB R8, R95, R94 ;  /* 0x0000005e5f08723e */ /* 0x000fe400000010ff */
[----:B------:R-:W-:Y:S02]  /*1e490*/  F2FP.BF16.F32.PACK_AB R9, R81, R84 ;  /* 0x000000545109723e */ /* 0x000fe400000010ff */
[----:B------:R-:W-:Y:S02]  /*1e4a0*/  F2FP.BF16.F32.PACK_AB R10, R100, R93 ;  /* 0x0000005d640a723e */ /* 0x000fe400000010ff */
[----:B------:R-:W-:Y:S02]  /*1e4b0*/  F2FP.BF16.F32.PACK_AB R11, R77, R80 ;  /* 0x000000504d0b723e */ /* 0x000fe400000010ff */
[----:B------:R-:W-:Y:S02]  /*1e4c0*/  LOP3.LUT R24, R24, R75, RZ, 0x3c, !PT ;  /* 0x0000004b18187212 */ /* 0x000fe400078e3cff */
[----:B------:R-:W-:Y:S01]  /*1e4d0*/  MOV R59, R26 ;  /* 0x0000001a003b7202 */ /* 0x000fe20000000f00 */
[----:B------:R1:W-:Y:S01]  /*1e4e0*/  STSM.16.M88.4 [R70], R8 ;  /* 0x0000000846007844 */ /* 0x0003e20000000200 */
[----:B0-----:R-:W-:-:S02]  /*1e4f0*/  F2FP.BF16.F32.PACK_AB R4, R101, R92 ;  /* 0x0000005c6504723e */ /* 0x001fc400000010ff */
[----:B------:R-:W-:Y:S02]  /*1e500*/  F2FP.BF16.F32.PACK_AB R5, R73, R76 ;  /* 0x0000004c4905723e */ /* 0x000fe400000010ff */
[----:B------:R-:W-:Y:S02]  /*1e510*/  F2FP.BF16.F32.PACK_AB R6, R98, R91 ;  /* 0x0000005b6206723e */ /* 0x000fe400000010ff */
[----:B------:R-:W-:Y:S02]  /*1e520*/  F2FP.BF16.F32.PACK_AB R7, R69, R72 ;  /* 0x000000484507723e */ /* 0x000fe400000010ff */
[----:B------:R-:W-:Y:S02]  /*1e530*/  F2FP.BF16.F32.PACK_AB R27, R51, R58 ;  /* 0x0000003a331b723e */ /* 0x000fe400000010ff */
[----:B------:R-:W-:Y:S01]  /*1e540*/  MOV R66, R12 ;  /* 0x0000000c00427202 */ /* 0x000fe20000000f00 */
[----:B------:R0:W-:Y:S01]  /*1e550*/  STSM.16.M88.4 [R67], R4 ;  /* 0x0000000443007844 */ /* 0x0001e20000000200 */
[----:B------:R-:W-:-:S02]  /*1e560*/  MOV R63, R14 ;  /* 0x0000000e003f7202 */ /* 0x000fc40000000f00 */
[----:B------:R-:W-:Y:S02]  /*1e570*/  MOV R51, R28 ;  /* 0x0000001c00337202 */ /* 0x000fe40000000f00 */
[----:B------:R-:W-:Y:S02]  /*1e580*/  MOV R62, R24 ;  /* 0x00000018003e7202 */ /* 0x000fe40000000f00 */
[----:B------:R-:W-:Y:S02]  /*1e590*/  F2FP.BF16.F32.PACK_AB R12, R99, R90 ;  /* 0x0000005a630c723e */ /* 0x000fe400000010ff */
[----:B------:R-:W-:Y:S02]  /*1e5a0*/  F2FP.BF16.F32.PACK_AB R13, R65, R68 ;  /* 0x00000044410d723e */ /* 0x000fe400000010ff */
[----:B------:R-:W-:Y:S02]  /*1e5b0*/  F2FP.BF16.F32.PACK_AB R14, R96, R89 ;  /* 0x00000059600e723e */ /* 0x000fe400000010ff */
[----:B------:R-:W-:-:S02]  /*1e5c0*/  F2FP.BF16.F32.PACK_AB R15, R61, R64 ;  /* 0x000000403d0f723e */ /* 0x000fc400000010ff */
[----:B------:R-:W-:Y:S01]  /*1e5d0*/  F2FP.BF16.F32.PACK_AB R29, R30, R47 ;  /* 0x0000002f1e1d723e */ /* 0x000fe200000010ff */
[----:B------:R-:W-:Y:S01]  /*1e5e0*/  IMAD.MOV.U32 R47, RZ, RZ, RZ ;  /* 0x000000ffff2f7224 */ /* 0x000fe200078e00ff */
[----:B------:R-:W-:Y:S01]  /*1e5f0*/  F2FP.BF16.F32.PACK_AB R24, R97, R88 ;  /* 0x000000586118723e */ /* 0x000fe200000010ff */
[----:B------:R2:W-:Y:S01]  /*1e600*/  STSM.16.M88.4 [R66], R12 ;  /* 0x0000000c42007844 */ /* 0x0005e20000000200 */
[----:B------:R-:W-:Y:S02]  /*1e610*/  F2FP.BF16.F32.PACK_AB R25, R55, R60 ;  /* 0x0000003c3719723e */ /* 0x000fe400000010ff */
[----:B------:R-:W-:Y:S02]  /*1e620*/  F2FP.BF16.F32.PACK_AB R26, R57, R56 ;  /* 0x00000038391a723e */ /* 0x000fe400000010ff */
[----:B------:R-:W-:Y:S02]  /*1e630*/  F2FP.BF16.F32.PACK_AB R30, R52, R33 ;  /* 0x00000021341e723e */ /* 0x000fe400000010ff */
[----:B------:R-:W-:Y:S01]  /*1e640*/  ISETP.NE.U32.AND P2, PT, RZ, UR4, PT ;  /* 0x00000004ff007c0c */ /* 0x000fe2000bf45070 */
[----:B------:R-:W-:Y:S01]  /*1e650*/  STSM.16.M88.4 [R63], R24 ;  /* 0x000000183f007844 */ /* 0x000fe20000000200 */
[----:B-1----:R-:W-:-:S02]  /*1e660*/  IADD3 R10, P0, R74, UR4, RZ ;  /* 0x000000044a0a7c10 */ /* 0x002fc4000ff1e0ff */
[----:B------:R-:W-:Y:S02]  /*1e670*/  F2FP.BF16.F32.PACK_AB R28, R53, R44 ;  /* 0x0000002c351c723e */ /* 0x000fe400000010ff */
[----:B------:R-:W-:Y:S02]  /*1e680*/  F2FP.BF16.F32.PACK_AB R33, R34, R43 ;  /* 0x0000002b2221723e */ /* 0x000fe400000010ff */
[----:B------:R-:W-:Y:S01]  /*1e690*/  F2FP.BF16.F32.PACK_AB R34, R48, R41 ;  /* 0x000000293022723e */ /* 0x000fe200000010ff */
[----:B------:R-:W-:Y:S01]  /*1e6a0*/  STSM.16.M88.4 [R62], R28 ;  /* 0x0000001c3e007844 */ /* 0x000fe20000000200 */
[----:B0-----:R-:W-:Y:S02]  /*1e6b0*/  F2FP.BF16.F32.PACK_AB R4, R45, R40 ;  /* 0x000000282d04723e */ /* 0x001fe400000010ff */
[----:B------:R-:W-:Y:S01]  /*1e6c0*/  F2FP.BF16.F32.PACK_AB R5, R39, R46 ;  /* 0x0000002e2705723e */ /* 0x000fe200000010ff */
[----:B------:R-:W-:Y:S01]  /*1e6d0*/  STSM.16.M88.4 [R59], R32 ;  /* 0x000000203b007844 */ /* 0x000fe20000000200 */
[----:B------:R-:W-:-:S02]  /*1e6e0*/  F2FP.BF16.F32.PACK_AB R6, R37, R36 ;  /* 0x000000242506723e */ /* 0x000fc400000010ff */
[----:B------:R-:W-:Y:S02]  /*1e6f0*/  F2FP.BF16.F32.PACK_AB R7, R87, R42 ;  /* 0x0000002a5707723e */ /* 0x000fe400000010ff */
[----:B------:R-:W-:Y:S02]  /*1e700*/  ISETP.NE.AND.EX P2, PT, RZ, UR5, PT, P2 ;  /* 0x00000005ff007c0c */ /* 0x000fe4000bf45320 */
[----:B------:R-:W-:Y:S01]  /*1e710*/  IADD3.X R11, R78, UR5, RZ, P0, !PT ;  /* 0x000000054e0b7c10 */ /* 0x000fe200087fe4ff */
[----:B------:R-:W-:Y:S01]  /*1e720*/  ULDC.64 UR4, c[0x0][0xbe0] ;  /* 0x0002f80000047ab9 */ /* 0x000fe20000000a00 */
        /* <DEDUP_REMOVED lines=8> */
[----:B------:R1:W5:Y:S04]  /*1e7b0*/  @P2 LDG.E R47, desc[UR6][R10.64] ;  /* 0x000000060a2f2981 */ /* 0x000368000c1e1900 */
[----:B------:R1:W5:Y:S01]  /*1e7c0*/  @P0 LDG.E R46, desc[UR6][R8.64] ;  /* 0x00000006082e0981 */ /* 0x000362000c1e1900 */
[----:B--2---:R-:W-:-:S04]  /*1e7d0*/  IMAD.IADD R13, R16, 0x1, R107 ;  /* 0x00000001100d7824 */ /* 0x004fc800078e026b */
[----:B0-----:R-:W-:Y:S01]  /*1e7e0*/  IMAD.WIDE R4, R13, 0x2, R20 ;  /* 0x000000020d047825 */ /* 0x001fe200078e0214 */
[----:B-1----:R-:W-:Y:S06]  /*1e7f0*/  @P0 BRA `(.L_x_6159) ;  /* 0x0000000000140947 */ /* 0x002fec0003800000 */
[----:B------:R-:W-:Y:S05]  /*1e800*/  @!P2 BRA `(.L_x_6159) ;  /* 0x000000000010a947 */ /* 0x000fea0003800000 */
[----:B------:R-:W-:Y:S02]  /*1e810*/  ULDC.64 UR4, c[0x0][0x208] ;  /* 0x0000820000047ab9 */ /* 0x000fe40000000a00 */
[----:B------:R-:W2:Y:S04]  /*1e820*/  LDG.E R7, desc[UR4][R10.64] ;  /* 0x000000040a077981 */ /* 0x000ea8000c1e1900 */
[----:B-----5:R-:W2:Y:S02]  /*1e830*/  LDG.E R46, desc[UR4][R10.64+0x4] ;  /* 0x000004040a2e7981 */ /* 0x020ea4000c1e1900 */
[----:B--2---:R-:W-:-:S07]  /*1e840*/  IMAD.IADD R46, R46, 0x1, -R7 ;  /* 0x000000012e2e7824 */ /* 0x004fce00078e0a07 */
.L_x_6159:
[----:B------:R-:W2:Y:S01]  /*1e850*/  LDL R12, [R1+0x90] ;  /* 0x00009000010c7983 */ /* 0x000ea20000100800 */
[----:B------:R-:W-:-:S03]  /*1e860*/  ULDC.64 UR4, c[0x0][0xb70] ;  /* 0x0002dc0000047ab9 */ /* 0x000fc60000000a00 */
[----:B------:R-:W3:Y:S04]  /*1e870*/  LDL.LU R53, [R1+0x80] ;  /* 0x0000800001357983 */ /* 0x000ee80000300800 */
[----:B------:R-:W2:Y:S01]  /*1e880*/  LDL.LU R52, [R1+0x88] ;  /* 0x0000880001347983 */ /* 0x000ea20000300800 */
[----:B------:R-:W-:Y:S01]  /*1e890*/  IADD3 R9, P0, R4, 0x1000, RZ ;  /* 0x0000100004097810 */ /* 0x000fe20007f1e0ff */
[--C-:B-----5:R-:W-:Y:S01]  /*1e8a0*/  IMAD.MOV.U32 R20, RZ, RZ, R47.reuse ;  /* 0x000000ffff147224 */ /* 0x120fe200078e002f */
[----:B------:R-:W-:Y:S01]  /*1e8b0*/  SHF.R.S32.HI R21, RZ, 0x1f, R47 ;  /* 0x0000001fff157819 */ /* 0x000fe2000001142f */
[----:B------:R-:W-:Y:S01]  /*1e8c0*/  ULDC.64 UR6, c[0x0][0x208] ;  /* 0x0000820000067ab9 */ /* 0x000fe20000000a00 */
[----:B------:R-:W-:Y:S02]  /*1e8d0*/  LOP3.LUT R8, R9, 0x380, RZ, 0xc0, !PT ;  /* 0x0000038009087812 */ /* 0x000fe400078ec0ff */
[----:B------:R-:W-:-:S02]  /*1e8e0*/  SEL R50, R38, RZ, !P2 ;  /* 0x000000ff26327207 */ /* 0x000fc40005000000 */
[----:B------:R-:W-:Y:S02]  /*1e8f0*/  SHF.R.U64 R8, R8, 0x3, RZ ;  /* 0x0000000308087819 */ /* 0x000fe400000012ff */
[----:B------:R-:W-:Y:S02]  /*1e900*/  SEL R51, R82, RZ, !P2 ;  /* 0x000000ff52337207 */ /* 0x000fe40005000000 */
[----:B------:R-:W-:Y:S02]  /*1e910*/  SHF.R.S32.HI R14, RZ, 0x1f, R86 ;  /* 0x0000001fff0e7819 */ /* 0x000fe40000011456 */
[----:B------:R-:W-:Y:S02]  /*1e920*/  LOP3.LUT R8, R8, R9, RZ, 0x3c, !PT ;  /* 0x0000000908087212 */ /* 0x000fe400078e3cff */
[----:B------:R-:W-:Y:S02]  /*1e930*/  LEA.HI R14, R14, R86, RZ, 0x7 ;  /* 0x000000560e0e7211 */ /* 0x000fe400078f38ff */
[----:B------:R-:W-:-:S02]  /*1e940*/  IADD3 R13, P1, R4, 0x2000, RZ ;  /* 0x00002000040d7810 */ /* 0x000fc40007f3e0ff */
[----:B------:R-:W-:Y:S02]  /*1e950*/  LOP3.LUT R14, R14, 0xffffff80, RZ, 0xc0, !PT ;  /* 0xffffff800e0e7812 */ /* 0x000fe400078ec0ff */
[C---:B------:R-:W-:Y:S02]  /*1e960*/  IADD3 R25, P2, R4.reuse, 0x3000, RZ ;  /* 0x0000300004197810 */ /* 0x040fe40007f5e0ff */
[----:B------:R-:W-:Y:S01]  /*1e970*/  IADD3 R29, P3, R4, 0x4000, RZ ;  /* 0x00004000041d7810 */ /* 0x000fe20007f7e0ff */
[----:B------:R-:W-:Y:S01]  /*1e980*/  IMAD.IADD R14, R86, 0x1, -R14 ;  /* 0x00000001560e7824 */ /* 0x000fe200078e0a0e */
[----:B------:R-:W-:Y:S02]  /*1e990*/  LOP3.LUT R24, R25, 0x380, RZ, 0xc0, !PT ;  /* 0x0000038019187812 */ /* 0x000fe400078ec0ff */
[----:B------:R-:W-:Y:S02]  /*1e9a0*/  LOP3.LUT R28, R29, 0x380, RZ, 0xc0, !PT ;  /* 0x000003801d1c7812 */ /* 0x000fe400078ec0ff */
[----:B------:R-:W-:-:S02]  /*1e9b0*/  SHF.R.U64 R24, R24, 0x3, RZ ;  /* 0x0000000318187819 */ /* 0x000fc400000012ff */
[----:B------:R-:W-:Y:S02]  /*1e9c0*/  SHF.R.U64 R28, R28, 0x3, RZ ;  /* 0x000000031c1c7819 */ /* 0x000fe400000012ff */
[----:B------:R-:W-:Y:S01]  /*1e9d0*/  LOP3.LUT R24, R24, R25, RZ, 0x3c, !PT ;  /* 0x0000001918187212 */ /* 0x000fe200078e3cff */
[--C-:B------:R-:W-:Y:S01]  /*1e9e0*/  IMAD.X R25, RZ, RZ, R5.reuse, P2 ;  /* 0x000000ffff197224 */ /* 0x100fe200010e0605 */
[----:B------:R-:W-:Y:S01]  /*1e9f0*/  LOP3.LUT R28, R28, R29, RZ, 0x3c, !PT ;  /* 0x0000001d1c1c7212 */ /* 0x000fe200078e3cff */
[----:B------:R-:W-:Y:S01]  /*1ea00*/  IMAD.X R29, RZ, RZ, R5, P3 ;  /* 0x000000ffff1d7224 */ /* 0x000fe200018e0605 */
[----:B------:R-:W-:Y:S01]  /*1ea10*/  BSSY B1, `(.L_x_6160) ;  /* 0x0000067000017945 */ /* 0x000fe20003800000 */
[----:B---3--:R-:W-:Y:S01]  /*1ea20*/  SHF.R.S32.HI R49, RZ, 0x1f, R53 ;  /* 0x0000001fff317819 */ /* 0x008fe20000011435 */
[----:B------:R-:W-:-:S04]  /*1ea30*/  IMAD.WIDE.U32 R6, R53, UR4, R20 ;  /* 0x0000000435067c25 */ /* 0x000fc8000f8e0014 */
[----:B------:R-:W-:-:S04]  /*1ea40*/  IMAD R10, R49, UR4, RZ ;  /* 0x00000004310a7c24 */ /* 0x000fc8000f8e02ff */
[----:B------:R-:W-:Y:S01]  /*1ea50*/  IMAD R11, R53, UR5, R10 ;  /* 0x00000005350b7c24 */ /* 0x000fe2000f8e020a */
[----:B------:R-:W-:Y:S02]  /*1ea60*/  ULDC.64 UR4, c[0x0][0xb78] ;  /* 0x0002de0000047ab9 */ /* 0x000fe40000000a00 */
[----:B------:R-:W-:Y:S02]  /*1ea70*/  IMAD R9, R50, UR4, RZ ;  /* 0x0000000432097c24 */ /* 0x000fe4000f8e02ff */
[----:B------:R-:W-:Y:S02]  /*1ea80*/  IMAD.IADD R7, R7, 0x1, R11 ;  /* 0x0000000107077824 */ /* 0x000fe400078e020b */
[----:B--2---:R-:W-:Y:S01]  /*1ea90*/  IMAD R11, R52, 0x80, R12 ;  /* 0x00000080340b7824 */ /* 0x004fe200078e020c */
[----:B------:R-:W-:Y:S01]  /*1eaa0*/  LOP3.LUT R12, R13, 0x380, RZ, 0xc0, !PT ;  /* 0x000003800d0c7812 */ /* 0x000fe200078ec0ff */
[----:B------:R-:W-:-:S03]  /*1eab0*/  IMAD.WIDE.U32 R6, R51, UR4, R6 ;  /* 0x0000000433067c25 */ /* 0x000fc6000f8e0006 */
[----:B------:R-:W-:Y:S01]  /*1eac0*/  SHF.R.U64 R12, R12, 0x3, RZ ;  /* 0x000000030c0c7819 */ /* 0x000fe200000012ff */
[----:B------:R-:W-:Y:S01]  /*1ead0*/  IMAD R10, R51, UR5, R9 ;  /* 0x00000005330a7c24 */ /* 0x000fe2000f8e0209 */
[----:B------:R-:W-:Y:S01]  /*1eae0*/  SHF.R.S32.HI R9, RZ, 0x1f, R11 ;  /* 0x0000001fff097819 */ /* 0x000fe2000001140b */
[----:B------:R-:W-:Y:S01]  /*1eaf0*/  ULDC.64 UR4, c[0x0][0xb40] ;  /* 0x0002d00000047ab9 */ /* 0x000fe20000000a00 */
[----:B------:R-:W-:Y:S02]  /*1eb00*/  IADD3 R6, P4, R11, R6, RZ ;  /* 0x000000060b067210 */ /* 0x000fe40007f9e0ff */
[----:B------:R-:W-:Y:S01]  /*1eb10*/  LOP3.LUT R12, R12, R13, RZ, 0x3c, !PT ;  /* 0x0000000d0c0c7212 */ /* 0x000fe200078e3cff */
[----:B------:R-:W-:Y:S01]  /*1eb20*/  IMAD.X R13, RZ, RZ, R5, P1 ;  /* 0x000000ffff0d7224 */ /* 0x000fe200008e0605 */
[----:B------:R-:W-:Y:S01]  /*1eb30*/  IADD3.X R9, R9, R7, R10, P4, !PT ;  /* 0x0000000709097210 */ /* 0x000fe200027fe40a */
[----:B------:R-:W-:Y:S01]  /*1eb40*/  VIADD R7, R11, 0x8 ;  /* 0x000000080b077836 */ /* 0x000fe20000000000 */
[----:B------:R-:W-:-:S02]  /*1eb50*/  LEA R44, P5, R6, UR4, 0x2 ;  /* 0x00000004062c7c11 */ /* 0x000fc4000f8a10ff */
[----:B------:R-:W-:Y:S02]  /*1eb60*/  IADD3 R33, P4, R4, 0x5000, RZ ;  /* 0x0000500004217810 */ /* 0x000fe40007f9e0ff */
[----:B------:R-:W-:Y:S01]  /*1eb70*/  LEA.HI.X R45, R6, UR5, R9, 0x2, P5 ;  /* 0x00000005062d7c11 */ /* 0x000fe2000a8f1409 */
[----:B------:R-:W-:Y:S01]  /*1eb80*/  IMAD.X R9, RZ, RZ, R5, P0 ;  /* 0x000000ffff097224 */ /* 0x000fe200000e0605 */
[----:B------:R-:W-:Y:S01]  /*1eb90*/  LOP3.LUT P0, RZ, R14, 0x3, RZ, 0xc0, !PT ;  /* 0x000000030eff7812 */ /* 0x000fe2000780c0ff */
[----:B------:R-:W-:Y:S01]  /*1eba0*/  ULDC.64 UR4, c[0x0][0xaa0] ;  /* 0x0002a80000047ab9 */ /* 0x000fe20000000a00 */
[C---:B------:R-:W-:Y:S02]  /*1ebb0*/  IADD3 R37, P5, R4.reuse, 0x6000, RZ ;  /* 0x0000600004257810 */ /* 0x040fe40007fbe0ff */
[----:B------:R-:W-:Y:S02]  /*1ebc0*/  ISETP.GE.OR P1, PT, R11, R46, P0 ;  /* 0x0000002e0b00720c */ /* 0x000fe40000726670 */
[----:B------:R-:W-:-:S02]  /*1ebd0*/  LOP3.LUT R6, R4, 0x380, RZ, 0xc0, !PT ;  /* 0x0000038004067812 */ /* 0x000fc400078ec0ff */
[----:B------:R-:W-:Y:S02]  /*1ebe0*/  IADD3 R11, P2, R4, 0x7000, RZ ;  /* 0x00007000040b7810 */ /* 0x000fe40007f5e0ff */
[----:B------:R-:W-:Y:S02]  /*1ebf0*/  ISETP.GE.OR P0, PT, R7, R46, P0 ;  /* 0x0000002e0700720c */ /* 0x000fe40000706670 */
[----:B------:R-:W-:Y:S01]  /*1ec00*/  LOP3.LUT R32, R33, 0x380, RZ, 0xc0, !PT ;  /* 0x0000038021207812 */ /* 0x000fe200078ec0ff */
[----:B------:R-:W-:Y:S01]  /*1ec10*/  IMAD.X R41, RZ, RZ, R5, P2 ;  /* 0x000000ffff297224 */ /* 0x000fe200010e0605 */
[----:B------:R-:W-:Y:S02]  /*1ec20*/  LOP3.LUT R36, R37, 0x380, RZ, 0xc0, !PT ;  /* 0x0000038025247812 */ /* 0x000fe400078ec0ff */
[----:B------:R-:W-:Y:S01]  /*1ec30*/  SHF.R.U64 R7, R6, 0x3, RZ ;  /* 0x0000000306077819 */ /* 0x000fe200000012ff */
[----:B------:R-:W-:Y:S01]  /*1ec40*/  @!P1 STG.E desc[UR6][R44.64], R3 ;  /* 0x000000032c009986 */ /* 0x000fe2000c101906 */
[----:B------:R-:W-:-:S02]  /*1ec50*/  LOP3.LUT R6, R11, 0x380, RZ, 0xc0, !PT ;  /* 0x000003800b067812 */ /* 0x000fc400078ec0ff */
[----:B------:R-:W-:Y:S02]  /*1ec60*/  SHF.R.U64 R32, R32, 0x3, RZ ;  /* 0x0000000320207819 */ /* 0x000fe400000012ff */
[----:B------:R-:W-:Y:S01]  /*1ec70*/  SHF.R.U64 R36, R36, 0x3, RZ ;  /* 0x0000000324247819 */ /* 0x000fe200000012ff */
[----:B------:R0:W-:Y:S01]  /*1ec80*/  @!P0 STG.E desc[UR6][R44.64+0x20], R0 ;  /* 0x000020002c008986 */ /* 0x0001e2000c101906 */
[----:B------:R-:W-:Y:S02]  /*1ec90*/  SHF.R.U64 R6, R6, 0x3, RZ ;  /* 0x0000000306067819 */ /* 0x000fe400000012ff */
[----:B------:R-:W-:Y:S01]  /*1eca0*/  LOP3.LUT R32, R32, R33, RZ, 0x3c, !PT ;  /* 0x0000002120207212 */ /* 0x000fe200078e3cff */
[--C-:B------:R-:W-:Y:S01]  /*1ecb0*/  IMAD.X R33, RZ, RZ, R5.reuse, P4 ;  /* 0x000000ffff217224 */ /* 0x100fe200020e0605 */
[----:B------:R-:W-:Y:S01]  /*1ecc0*/  LOP3.LUT R36, R36, R37, RZ, 0x3c, !PT ;  /* 0x0000002524247212 */ /* 0x000fe200078e3cff */
[----:B------:R-:W-:Y:S01]  /*1ecd0*/  IMAD.X R37, RZ, RZ, R5, P5 ;  /* 0x000000ffff257224 */ /* 0x000fe200028e0605 */
[----:B------:R-:W-:Y:S01]  /*1ece0*/  LOP3.LUT R4, R7, R4, RZ, 0x3c, !PT ;  /* 0x0000000407047212 */ /* 0x000fe200078e3cff */
[----:B------:R-:W5:Y:S01]  /*1ecf0*/  LD.E.128 R12, desc[UR6][R12.64] ;  /* 0x000000060c0c7980 */ /* 0x000f62000c101d00 */
[----:B------:R-:W-:Y:S01]  /*1ed00*/  LOP3.LUT R40, R6, R11, RZ, 0x3c, !PT ;  /* 0x0000000b06287212 */ /* 0x000fe200078e3cff */
[----:B------:R-:W-:-:S02]  /*1ed10*/  IMAD R48, R21, UR4, RZ ;  /* 0x0000000415307c24 */ /* 0x000fc4000f8e02ff */
[----:B------:R-:W5:Y:S01]  /*1ed20*/  LD.E.128 R8, desc[UR6][R8.64] ;  /* 0x0000000608087980 */ /* 0x000f62000c101d00 */
[----:B------:R-:W-:-:S03]  /*1ed30*/  IMAD.MOV.U32 R20, RZ, RZ, R16 ;  /* 0x000000ffff147224 */ /* 0x000fc600078e0010 */
        /* <DEDUP_REMOVED lines=13> */
[----:B------:R-:W-:-:S04]  /*1ee10*/  IMAD.WIDE.U32 R20, R47, UR4, R20 ;  /* 0x000000042f147c25 */ /* 0x000fc8000f8e0014 */
[----:B------:R-:W-:Y:S01]  /*1ee20*/  IMAD R47, R47, UR5, R48 ;  /* 0x000000052f2f7c24 */ /* 0x000fe2000f8e0230 */
[----:B------:R-:W-:Y:S01]  /*1ee30*/  ULDC.64 UR4, c[0x0][0xae0] ;  /* 0x0002b80000047ab9 */ /* 0x000fe20000000a00 */
[----:B0-----:R-:W-:Y:S02]  /*1ee40*/  IMAD R45, R52, -0x80, R46 ;  /* 0xffffff80342d7824 */ /* 0x001fe400078e022e */
[----:B------:R-:W-:Y:S02]  /*1ee50*/  IMAD R0, R49, UR4, RZ ;  /* 0x0000000431007c24 */ /* 0x000fe4000f8e02ff */
[----:B------:R-:W-:Y:S01]  /*1ee60*/  IMAD.IADD R21, R21, 0x1, R47 ;  /* 0x0000000115157824 */ /* 0x000fe200078e022f */
        /* <DEDUP_REMOVED lines=8> */
[C---:B------:R-:W-:Y:S02]  /*1eef0*/  IMAD R3, R51.reuse, UR5, R44 ;  /* 0x0000000533037c24 */ /* 0x040fe4000f8e022c */
[----:B------:R-:W-:Y:S01]  /*1ef00*/  IMAD.WIDE.U32 R46, R51, UR4, R20 ;  /* 0x00000004332e7c25 */ /* 0x000fe2000f8e0014 */
[----:B-1----:R0:W-:Y:S01]  /*1ef10*/  SYNCS.ARRIVE.TRANS64.RED.A1T0 RZ, [R0+URZ], RZ ;  /* 0x000000ff00ff79a7 */ /* 0x0021e2000810043f */
[----:B------:R-:W-:-:S02]  /*1ef20*/  ISETP.GE.AND P0, PT, R223, R45, PT ;  /* 0x0000002ddf00720c */ /* 0x000fc40003f06270 */
[-C--:B------:R-:W-:Y:S01]  /*1ef30*/  ISETP.GE.AND P1, PT, R222, R45.reuse, PT ;  /* 0x0000002dde00720c */ /* 0x080fe20003f26270 */
[----:B------:R-:W-:Y:S01]  /*1ef40*/  IMAD.IADD R51, R47, 0x1, R3 ;  /* 0x000000012f337824 */ /* 0x000fe200078e0203 */
[----:B------:R-:W-:Y:S01]  /*1ef50*/  ISETP.GE.AND P2, PT, R224, R45, PT ;  /* 0x0000002de000720c */ /* 0x000fe20003f46270 */
[----:B------:R-:W-:Y:S01]  /*1ef60*/  IMAD.WIDE R44, R52, 0x80, R22 ;  /* 0x00000080342c7825 */ /* 0x000fe200078e0216 */
[----:B------:R-:W-:Y:S11]  /*1ef70*/  @P3 BRA `(.L_x_6161) ;  /* 0x0000000000403947 */ /* 0x000ff60003800000 */
        /* <DEDUP_REMOVED lines=15> */
[----:B------:R1:W-:Y:S02]  /*1f070*/  @!P4 STG.E.128 desc[UR8][R48.64+0x80], R28 ;  /* 0x0000801c3000c986 */ /* 0x0003e4000c101d08 */
.L_x_6161:
[----:B------:R-:W-:Y:S05]  /*1f080*/  BSYNC B1 ;  /* 0x0000000000017941 */ /* 0x000fea0003800000 */
.L_x_6160:
[----:B------:R-:W-:Y:S04]  /*1f090*/  BSSY B1, `(.L_x_6162) ;  /* 0x0000014000017945 */ /* 0x000fe80003800000 */
[----:B------:R-:W-:Y:S05]  /*1f0a0*/  @P0 BRA `(.L_x_6163) ;  /* 0x0000000000480947 */ /* 0x000fea0003800000 */
[----:B------:R-:W-:Y:S01]  /*1f0b0*/  IADD3 R3, P0, R44, 0x20, RZ ;  /* 0x000000202c037810 */ /* 0x000fe20007f1e0ff */
[----:B------:R-:W-:Y:S01]  /*1f0c0*/  ULDC.64 UR6, c[0x0][0xad8] ;  /* 0x0002b60000067ab9 */ /* 0x000fe20000000a00 */
[----:B-1---5:R-:W-:Y:S01]  /*1f0d0*/  IMAD.MOV.U32 R4, RZ, RZ, R46 ;  /* 0x000000ffff047224 */ /* 0x022fe200078e002e */
[----:B------:R-:W-:Y:S01]  /*1f0e0*/  ULDC UR4, c[0x0][0xa8c] ;  /* 0x0002a30000047ab9 */ /* 0x000fe20000000800 */
[----:B------:R-:W-:Y:S01]  /*1f0f0*/  IMAD.MOV.U32 R5, RZ, RZ, R51 ;  /* 0x000000ffff057224 */ /* 0x000fe200078e0033 */
[----:B------:R-:W-:Y:S01]  /*1f100*/  ISETP.GE.AND P3, PT, R16, UR4, PT ;  /* 0x0000000410007c0c */ /* 0x000fe2000bf66270 */
[----:B0-----:R-:W-:Y:S01]  /*1f110*/  IMAD.X R0, RZ, RZ, R45, P0 ;  /* 0x000000ffff007224 */ /* 0x001fe200000e062d */
        /* <DEDUP_REMOVED lines=8> */
[----:B------:R-:W-:-:S05]  /*1f1a0*/  LEA.HI.X R7, R4, UR7, R3, 0x1, P0 ;  /* 0x0000000704077c11 */ /* 0x000fca00080f0c03 */
[----:B------:R2:W-:Y:S04]  /*1f1b0*/  @!P3 STG.E.128 desc[UR8][R6.64], R8 ;  /* 0x000000080600b986 */ /* 0x0005e8000c101d08 */
[----:B------:R2:W-:Y:S02]  /*1f1c0*/  @!P4 STG.E.128 desc[UR8][R6.64+0x80], R32 ;  /* 0x000080200600c986 */ /* 0x0005e4000c101d08 */
.L_x_6163:
[----:B------:R-:W-:Y:S05]  /*1f1d0*/  BSYNC B1 ;  /* 0x0000000000017941 */ /* 0x000fea0003800000 */
.L_x_6162:
        /* <DEDUP_REMOVED lines=15> */
[----:B--2---:R-:W-:Y:S01]  /*1f2d0*/  LEA R6, P0, R4, UR6, 0x1 ;  /* 0x0000000604067c11 */ /* 0x004fe2000f8008ff */
[----:B------:R-:W-:-:S05]  /*1f2e0*/  IMAD.IADD R3, R5, 0x1, R3 ;  /* 0x0000000105037824 */ /* 0x000fca00078e0203 */
[----:B------:R-:W-:-:S05]  /*1f2f0*/  LEA.HI.X R7, R4, UR7, R3, 0x1, P0 ;  /* 0x0000000704077c11 */ /* 0x000fca00080f0c03 */
[----:B------:R3:W-:Y:S04]  /*1f300*/  @!P1 STG.E.128 desc[UR8][R6.64], R12 ;  /* 0x0000000c06009986 */ /* 0x0007e8000c101d08 */
[----:B------:R3:W-:Y:S02]  /*1f310*/  @!P3 STG.E.128 desc[UR8][R6.64+0x80], R36 ;  /* 0x000080240600b986 */ /* 0x0007e4000c101d08 */
.L_x_6165:
[----:B------:R-:W-:Y:S05]  /*1f320*/  BSYNC B1 ;  /* 0x0000000000017941 */ /* 0x000fea0003800000 */
.L_x_6164:
[----:B------:R-:W-:Y:S05]  /*1f330*/  @P2 BRA `(.L_x_6166) ;  /* 0x0000000800dc2947 */ /* 0x000fea0003800000 */
[----:B------:R-:W-:Y:S01]  /*1f340*/  IADD3 R3, P0, R44, 0x60, RZ ;  /* 0x000000602c037810 */ /* 0x000fe20007f1e0ff */
[----:B------:R-:W-:Y:S01]  /*1f350*/  ULDC.64 UR6, c[0x0][0xad8] ;  /* 0x0002b60000067ab9 */ /* 0x000fe20000000a00 */
[----:B-1---5:R-:W-:Y:S01]  /*1f360*/  IMAD.MOV.U32 R4, RZ, RZ, R46 ;  /* 0x000000ffff047224 */ /* 0x022fe200078e002e */
[----:B------:R-:W-:Y:S01]  /*1f370*/  ULDC UR4, c[0x0][0xa8c] ;  /* 0x0002a30000047ab9 */ /* 0x000fe20000000800 */
[----:B------:R-:W-:Y:S01]  /*1f380*/  IMAD.MOV.U32 R5, RZ, RZ, R51 ;  /* 0x000000ffff057224 */ /* 0x000fe200078e0033 */
[----:B------:R-:W-:Y:S01]  /*1f390*/  ISETP.GE.AND P1, PT, R16, UR4, PT ;  /* 0x0000000410007c0c */ /* 0x000fe2000bf26270 */
[----:B------:R-:W-:Y:S01]  /*1f3a0*/  IMAD.X R44, RZ, RZ, R45, P0 ;  /* 0x000000ffff2c7224 */ /* 0x000fe200000e062d */
[----:B------:R-:W-:Y:S01]  /*1f3b0*/  ULDC.64 UR8, c[0x0][0x208] ;  /* 0x0000820000087ab9 */ /* 0x000fe20000000a00 */
[----:B------:R-:W-:-:S04]  /*1f3c0*/  IMAD.WIDE.U32 R4, R3, UR6, R4 ;  /* 0x0000000603047c25 */ /* 0x000fc8000f8e0004 */
[----:B------:R-:W-:-:S04]  /*1f3d0*/  IMAD R44, R44, UR6, RZ ;  /* 0x000000062c2c7c24 */ /* 0x000fc8000f8e02ff */
[----:B------:R-:W-:Y:S01]  /*1f3e0*/  IMAD R3, R3, UR7, R44 ;  /* 0x0000000703037c24 */ /* 0x000fe2000f8e022c */
[----:B------:R-:W-:Y:S02]  /*1f3f0*/  ULDC.64 UR6, c[0x0][0xa80] ;  /* 0x0002a00000067ab9 */ /* 0x000fe40000000a00 */
[----:B--23--:R-:W-:Y:S01]  /*1f400*/  LEA R6, P0, R4, UR6, 0x1 ;  /* 0x0000000604067c11 */ /* 0x00cfe2000f8008ff */
        /* <DEDUP_REMOVED lines=8> */
.L_x_6158:
[----:B------:R-:W-:Y:S01]  /*1f490*/  ULDC.64 UR4, c[0x0][0xbd8] ;  /* 0x0002f60000047ab9 */ /* 0x000fe20000000a00 */
[----:B------:R-:W1:Y:S01]  /*1f4a0*/  S2R R8, SR_TID.X ;  /* 0x0000000000087919 */ /* 0x000e620000002100 */
[----:B------:R-:W-:Y:S01]  /*1f4b0*/  ISETP.NE.U32.AND P0, PT, RZ, UR4, PT ;  /* 0x00000004ff007c0c */ /* 0x000fe2000bf05070 */
[----:B------:R-:W-:Y:S01]  /*1f4c0*/  IMAD.MOV.U32 R3, RZ, RZ, RZ ;  /* 0x000000ffff037224 */ /* 0x000fe200078e00ff */
[----:B------:R-:W-:Y:S01]  /*1f4d0*/  IADD3 R4, P1, R74, UR4, RZ ;  /* 0x000000044a047c10 */ /* 0x000fe2000ff3e0ff */
[----:B------:R-:W-:Y:S01]  /*1f4e0*/  ULDC.64 UR6, c[0x0][0x208] ;  /* 0x0000820000067ab9 */ /* 0x000fe20000000a00 */
        /* <DEDUP_REMOVED lines=9> */
[----:B------:R-:W-:Y:S01]  /*1f580*/  @P1 IADD3.X R7, R78, UR5, RZ, P2, !PT ;  /* 0x000000054e071c10 */ /* 0x000fe200097fe4ff */
[----:B-1----:R-:W-:-:S04]  /*1f590*/  VIADD R8, R8, 0xffffff80 ;  /* 0xffffff8008087836 */ /* 0x002fc80000000000 */
[----:B------:R2:W5:Y:S01]  /*1f5a0*/  @P1 LDG.E R0, desc[UR6][R6.64] ;  /* 0x0000000606001981 */ /* 0x000562000c1e1900 */
[----:B------:R-:W-:Y:S01]  /*1f5b0*/  ISETP.GE.AND P2, PT, R8, 0x80, PT ;  /* 0x000000800800780c */ /* 0x000fe20003f46270 */
[----:B------:R-:W-:-:S12]  /*1f5c0*/  @P1 BRA `(.L_x_6167) ;  /* 0x0000000000141947 */ /* 0x000fd80003800000 */
[----:B------:R-:W-:Y:S05]  /*1f5d0*/  @!P0 BRA `(.L_x_6167) ;  /* 0x0000000000108947 */ /* 0x000fea0003800000 */
[----:B------:R-:W-:Y:S02]  /*1f5e0*/  ULDC.64 UR4, c[0x0][0x208] ;  /* 0x0000820000047ab9 */ /* 0x000fe40000000a00 */
[----:B--2---:R-:W2:Y:S04]  /*1f5f0*/  LDG.E R7, desc[UR4][R4.64] ;  /* 0x0000000404077981 */ /* 0x004ea8000c1e1900 */
[----:B-----5:R-:W2:Y:S02]  /*1f600*/  LDG.E R0, desc[UR4][R4.64+0x4] ;  /* 0x0000040404007981 */ /* 0x020ea4000c1e1900 */
[----:B--2---:R-:W-:-:S07]  /*1f610*/  IMAD.IADD R0, R0, 0x1, -R7 ;  /* 0x0000000100007824 */ /* 0x004fce00078e0a07 */
.L_x_6167:
[----:B------:R-:W3:Y:S04]  /*1f620*/  LDL R12, [R1+0x80] ;  /* 0x00008000010c7983 */ /* 0x000ee80000100800 */
[----:B0-----:R0:W5:Y:S01]  /*1f630*/  LDL R10, [R1+0x88] ;  /* 0x00008800010a7983 */ /* 0x0011620000100800 */
[----:B------:R-:W-:Y:S01]  /*1f640*/  BSSY B1, `(.L_x_6168) ;  /* 0x000001d000017945 */ /* 0x000fe20003800000 */
[----:B------:R-:W-:Y:S02]  /*1f650*/  SEL R11, R82, RZ, !P0 ;  /* 0x000000ff520b7207 */ /* 0x000fe40004000000 */
[----:B------:R-:W-:Y:S02]  /*1f660*/  SEL R38, R38, RZ, !P0 ;  /* 0x000000ff26267207 */ /* 0x000fe40004000000 */
[----:B-----5:R-:W-:-:S02]  /*1f670*/  SHF.R.S32.HI R8, RZ, 0x1f, R3 ;  /* 0x0000001fff087819 */ /* 0x020fc40000011403 */
[----:B---3--:R-:W-:Y:S01]  /*1f680*/  SHF.R.S32.HI R9, RZ, 0x1f, R12 ;  /* 0x0000001fff097819 */ /* 0x008fe2000001140c */
[----:B0-----:R-:W-:Y:S06]  /*1f690*/  @P2 BRA `(.L_x_6169) ;  /* 0x00000000005c2947 */ /* 0x001fec0003800000 */
[----:B--2---:R-:W0:Y:S02]  /*1f6a0*/  S2R R4, SR_TID.X ;  /* 0x0000000000047919 */ /* 0x004e240000002100 */
[----:B0-----:R-:W-:-:S04]  /*1f6b0*/  IMAD R4, R10, 0x80, R4 ;  /* 0x000000800a047824 */ /* 0x001fc800078e0204 */
        /* <DEDUP_REMOVED lines=21> */
.L_x_6169:
[----:B------:R-:W-:Y:S05]  /*1f810*/  BSYNC B1 ;  /* 0x0000000000017941 */ /* 0x000fea0003800000 */
.L_x_6168:
        /* <DEDUP_REMOVED lines=13> */
[-C--:B------:R-:W-:Y:S01]  /*1f8f0*/  ISETP.GE.AND P2, PT, R223, R7.reuse, PT ;  /* 0x00000007df00720c */ /* 0x080fe20003f46270 */
        /* <DEDUP_REMOVED lines=28> */
[----:B------:R0:W-:Y:S02]  /*1fac0*/  @!P5 STG.E.128 desc[UR8][R12.64+0x80], RZ ;  /* 0x000080ff0c00d986 */ /* 0x0001e4000c101d08 */
.L_x_6171:
[----:B------:R-:W-:Y:S05]  /*1fad0*/  BSYNC B1 ;  /* 0x0000000000017941 */ /* 0x000fea0003800000 */
.L_x_6170:
[----:B------:R-:W-:Y:S04]  /*1fae0*/  BSSY B1, `(.L_x_6172) ;  /* 0x0000014000017945 */ /* 0x000fe80003800000 */
        /* <DEDUP_REMOVED lines=10> */
[----:B------:R-:W-:-:S03]  /*1fb90*/  ULDC.64 UR8, c[0x0][0x208] ;  /* 0x0000820000087ab9 */ /* 0x000fc60000000a00 */
[----:B------:R-:W-:-:S04]  /*1fba0*/  IMAD R0, R0, UR6, RZ ;  /* 0x0000000600007c24 */ /* 0x000fc8000f8e02ff */
[----:B------:R-:W-:Y:S01]  /*1fbb0*/  IMAD R3, R3, UR7, R0 ;  /* 0x0000000703037c24 */ /* 0x000fe2000f8e0200 */
[----:B------:R-:W-:Y:S02]  /*1fbc0*/  ULDC.64 UR6, c[0x0][0xa80] ;  /* 0x0002a00000067ab9 */ /* 0x000fe40000000a00 */
[----:B0-----:R-:W-:Y:S01]  /*1fbd0*/  LEA R12, P2, R4, UR6, 0x1 ;  /* 0x00000006040c7c11 */ /* 0x001fe2000f8408ff */
[----:B------:R-:W-:-:S05]  /*1fbe0*/  IMAD.IADD R3, R5, 0x1, R3 ;  /* 0x0000000105037824 */ /* 0x000fca00078e0203 */
[----:B------:R-:W-:-:S05]  /*1fbf0*/  LEA.HI.X R13, R4, UR7, R3, 0x1, P2 ;  /* 0x00000007040d7c11 */ /* 0x000fca00090f0c03 */
[----:B------:R1:W-:Y:S04]  /*1fc00*/  @!P3 STG.E.128 desc[UR8][R12.64], RZ ;  /* 0x000000ff0c00b986 */ /* 0x0003e8000c101d08 */
[----:B------:R1:W-:Y:S02]  /*1fc10*/  @!P4 STG.E.128 desc[UR8][R12.64+0x80], RZ ;  /* 0x000080ff0c00c986 */ /* 0x0003e4000c101d08 */
.L_x_6173:
[----:B------:R-:W-:Y:S05]  /*1fc20*/  BSYNC B1 ;  /* 0x0000000000017941 */ /* 0x000fea0003800000 */
.L_x_6172:
        /* <DEDUP_REMOVED lines=15> */
[----:B01----:R-:W-:Y:S01]  /*1fd20*/  LEA R12, P0, R4, UR6, 0x1 ;  /* 0x00000006040c7c11 */ /* 0x003fe2000f8008ff */
[----:B------:R-:W-:-:S05]  /*1fd30*/  IMAD.IADD R3, R5, 0x1, R3 ;  /* 0x0000000105037824 */ /* 0x000fca00078e0203 */
[----:B------:R-:W-:-:S05]  /*1fd40*/  LEA.HI.X R13, R4, UR7, R3, 0x1, P0 ;  /* 0x00000007040d7c11 */ /* 0x000fca00080f0c03 */
[----:B------:R2:W-:Y:S04]  /*1fd50*/  @!P2 STG.E.128 desc[UR8][R12.64], RZ ;  /* 0x000000ff0c00a986 */ /* 0x0005e8000c101d08 */
[----:B------:R2:W-:Y:S02]  /*1fd60*/  @!P3 STG.E.128 desc[UR8][R12.64+0x80], RZ ;  /* 0x000080ff0c00b986 */ /* 0x0005e4000c101d08 */
.L_x_6175:
[----:B------:R-:W-:Y:S05]  /*1fd70*/  BSYNC B1 ;  /* 0x0000000000017941 */ /* 0x000fea0003800000 */
.L_x_6174:
        /* <DEDUP_REMOVED lines=17> */
[----:B------:R3:W-:Y:S04]  /*1fe90*/  @!P1 STG.E.128 desc[UR8][R6.64], RZ ;  /* 0x000000ff06009986 */ /* 0x0007e8000c101d08 */
[----:B------:R3:W-:Y:S02]  /*1fea0*/  @!P2 STG.E.128 desc[UR8][R6.64+0x80], RZ ;  /* 0x000080ff0600a986 */ /* 0x0007e4000c101d08 */
.L_x_6166:
[----:B------:R-:W-:Y:S05]  /*1feb0*/  BSYNC B0 ;  /* 0x0000000000007941 */ /* 0x000fea0003800000 */
.L_x_6157:
[----:B------:R-:W-:Y:S02]  /*1fec0*/  ULDC UR4, c[0x0][0xc14] ;  /* 0x0003050000047ab9 */ /* 0x000fe40000000800 */
[----:B------:R-:W-:-:S13]  /*1fed0*/  ISETP.GE.AND P0, PT, R159, UR4, PT ;  /* 0x000000049f007c0c */ /* 0x000fda000bf06270 */
[----:B------:R-:W-:Y:S05]  /*1fee0*/  @!P0 BRA `(.L_x_6176) ;  /* 0xfffffe1000d08947 */ /* 0x000fea000383ffff */
[----:B------:R-:W-:Y:S05]  /*1fef0*/  BRA `(.L_x_5958) ;  /* 0x0000005800ac7947 */ /* 0x000fea0003800000 */
.L_x_5956:
[----:B------:R-:W-:-:S08]  /*1ff00*/  NOP ;  /* 0x0000000000007918 */ /* 0x000fd00000000000 */
[----:B------:R-:W0:-:S00]  /*1ff10*/  USETMAXREG.DEALLOC.CTAPOOL 0x18 ;  /* 0x00000018000079c8 */ /* 0x000e0000080e0500 */
[----:B0-----:R-:W-:-:S06]  /*1ff20*/  LOP3.LUT R0, R0, 0x3, RZ, 0xc0, !PT ;  /* 0x0000000300007812 */ /* 0x001fcc00078ec0ff */
[----:B------:R-:W0:Y:S02]  /*1ff30*/  SHFL.IDX PT, R0, R0, RZ, 0x1f ;  /* 0x00001fff00007589 */ /* 0x000e2400000e0000 */
[----:B0-----:R-:W-:-:S13]  /*1ff40*/  ISETP.NE.AND P0, PT, R0, RZ, PT ;  /* 0x000000ff0000720c */ /* 0x001fda0003f05270 */
[----:B------:R-:W-:Y:S05]  /*1ff50*/  @P0 BRA `(.L_x_5958) ;  /* 0x0000005800940947 */ /* 0x000fea0003800000 */
[----:B------:R-:W2:Y:S01]  /*1ff60*/  LDL.LU R7, [R1] ;  /* 0x0000000001077983 */ /* 0x000ea20000300800 */
        /* <DEDUP_REMOVED lines=43> */
[----:B------:R-:W-:Y:S01]  /*20220*/  STL [R1], R7 ;  /* 0x0000000701007387 */ /* 0x000fe20000100800 */
        /* <DEDUP_REMOVED lines=12> */
.L_x_6181:
        /* <DEDUP_REMOVED lines=17> */
.L_x_6180:
[----:B------:R-:W-:Y:S05]  /*20400*/  BSYNC B0 ;  /* 0x0000000000007941 */ /* 0x000fea0003800000 */
.L_x_6179:
        /* <DEDUP_REMOVED lines=25> */
[----:B------:R-:W-:Y:S02]  /*205a0*/  IMAD.MOV.U32 R2, RZ, RZ, R7 ;  /* 0x000000ffff027224 */ /* 0x000fe400078e0007 */
[----:B------:R-:W-:-:S07]  /*205b0*/  IMAD.MOV.U32 R7, RZ, RZ, R3 ;  /* 0x000000ffff077224 */ /* 0x000fce00078e0003 */
.L_x_6177:
        /* <DEDUP_REMOVED lines=16> */
.L_x_6182:
        /* <DEDUP_REMOVED lines=25> */
.L_x_6178:
[----:B------:R-:W-:Y:S02]  /*20850*/  IMAD.MOV.U32 R17, RZ, RZ, RZ ;  /* 0x000000ffff117224 */ /* 0x000fe400078e00ff */
[----:B------:R-:W-:Y:S02]  /*20860*/  IMAD.U32 R16, RZ, RZ, UR6 ;  /* 0x00000006ff107e24 */ /* 0x000fe4000f8e00ff */
[----:B------:R-:W-:-:S07]  /*20870*/  IMAD.MOV.U32 R18, RZ, RZ, RZ ;  /* 0x000000ffff127224 */ /* 0x000fce00078e00ff */
.L_x_6183:
[----:B------:R-:W2:Y:S01]  /*20880*/  LDL.LU R2, [R1] ;  /* 0x0000000001027983 */ /* 0x000ea20000300800 */
        /* <DEDUP_REMOVED lines=12> */
[----:B------:R0:W-:Y:S04]  /*20950*/  STL [R1], R2 ;  /* 0x0000000201007387 */ /* 0x0001e80000100800 */
[----:B------:R0:W-:Y:S04]  /*20960*/  STL [R1+0x4], RZ ;  /* 0x000004ff01007387 */ /* 0x0001e80000100800 */
        /* <DEDUP_REMOVED lines=14> */
[----:B------:R0:W-:Y:S04]  /*20a50*/  STL [R1+0x4], RZ ;  /* 0x000004ff01007387 */ /* 0x0001e80000100800 */
[----:B------:R0:W-:Y:S01]  /*20a60*/  STL [R1+0xc], R0 ;  /* 0x00000c0001007387 */ /* 0x0001e20000100800 */
[----:B-1----:R-:W-:-:S04]  /*20a70*/  LOP3.LUT R4, R4, 0x7f, RZ, 0xc0, !PT ;  /* 0x0000007f04047812 */ /* 0x002fc800078ec0ff */
[C---:B------:R-:W-:Y:S02]  /*20a80*/  ISETP.NE.AND P2, PT, R4.reuse, RZ, PT ;  /* 0x000000ff0400720c */ /* 0x040fe40003f45270 */
[----:B------:R-:W-:-:S11]  /*20a90*/  ISETP.NE.OR P0, PT, R4, RZ, !P1 ;  /* 0x000000ff0400720c */ /* 0x000fd60004f05670 */
[----:B------:R-:W-:-:S04]  /*20aa0*/  @P2 LOP3.LUT R2, R2, 0x2, RZ, 0xfc, !PT ;  /* 0x0000000202022812 */ /* 0x000fc800078efcff */
[----:B------:R-:W-:-:S05]  /*20ab0*/  @P0 LOP3.LUT R2, R2, 0x40, RZ, 0xfc, !PT ;  /* 0x0000004002020812 */ /* 0x000fca00078efcff */
[----:B------:R0:W-:Y:S02]  /*20ac0*/  STL [R1], R2 ;  /* 0x0000000201007387 */ /* 0x0001e40000100800 */
.L_x_6271:
        /* <DEDUP_REMOVED lines=60> */
.L_x_6185:
[----:B------:R-:W-:Y:S02]  /*20e90*/  ULDC.64 UR4, c[0x0][0x208] ;  /* 0x0000820000047ab9 */ /* 0x000fe40000000a00 */
[----:B--2---:R-:W2:Y:S04]  /*20ea0*/  @P0 LDG.E R2, desc[UR4][R6.64] ;  /* 0x0000000406020981 */ /* 0x004ea8000c1e1900 */
[----:B------:R-:W2:Y:S01]  /*20eb0*/  @P0 LDG.E R3, desc[UR4][R6.64+0x4] ;  /* 0x0000040406030981 */ /* 0x000ea2000c1e1900 */
[----:B-----5:R-:W-:Y:S01]  /*20ec0*/  IMAD.IADD R4, R4, 0x1, -R5 ;  /* 0x0000000104047824 */ /* 0x020fe200078e0a05 */
[----:B------:R-:W-:Y:S01]  /*20ed0*/  BSSY B0, `(.L_x_6186) ;  /* 0x00000e0000007945 */ /* 0x000fe20003800000 */
[----:B------:R-:W-:Y:S01]  /*20ee0*/  PLOP3.LUT P2, PT, PT, PT, PT, 0x80, 0x0 ;  /* 0x000000000000781c */ /* 0x000fe20003f4f070 */
[----:B--2---:R-:W-:-:S04]  /*20ef0*/  @P0 IMAD.IADD R0, R3, 0x1, -R2 ;  /* 0x0000000103000824 */ /* 0x004fc800078e0a02 */
[----:B------:R-:W-:-:S04]  /*20f00*/  IMAD.IADD R8, R4, 0x1, R0 ;  /* 0x0000000104087824 */ /* 0x000fc800078e0200 */
[----:B------:R-:W-:Y:S01]  /*20f10*/  VIADD R2, R8, 0xaf ;  /* 0x000000af08027836 */ /* 0x000fe20000000000 */
[----:B------:R0:W-:Y:S03]  /*20f20*/  STL [R1+0x38], R8 ;  /* 0x0000380801007387 */ /* 0x0001e60000100800 */
        /* <DEDUP_REMOVED lines=32> */
.L_x_6317:
[----:B------:R-:W-:-:S03]  /*21130*/  UMOV UR4, 0xffffffff ;  /* 0xffffffff00047882 */ /* 0x000fc60000000000 */
[----:B------:R-:W-:Y:S05]  /*21140*/  BRA.DIV UR4, `(.L_x_6189) ;  /* 0x00000052049c7947 */ /* 0x000fea000b800000 */
[----:B------:R-:W-:-:S13]  /*21150*/  ELECT P6, URZ, PT ;  /* 0x00000000003f782f */ /* 0x000fda00038c0000 */
.L_x_6320:
        /* <DEDUP_REMOVED lines=12> */
.L_x_6321:
[----:B------:R-:W-:Y:S05]  /*21220*/  BSYNC B1 ;  /* 0x0000000000017941 */ /* 0x000fea0003800000 */
.L_x_6190:
        /* <DEDUP_REMOVED lines=8> */
.L_x_6322:
        /* <DEDUP_REMOVED lines=11> */
.L_x_6195:
[----:B-1----:R-:W2:Y:S01]  /*21360*/  LDL R6, [R1+0x14] ;  /* 0x0000140001067983 */ /* 0x002ea20000100800 */
[----:B------:R-:W-:Y:S01]  /*21370*/  R2UR UR9, R5 ;  /* 0x00000000050972ca */ /* 0x000fe200000e0000 */
[----:B-----5:R-:W-:Y:S01]  /*21380*/  IMAD R7, R4, 0xb0, R8 ;  /* 0x000000b004077824 */ /* 0x020fe200078e0208 */
[----:B------:R-:W-:Y:S01]  /*21390*/  R2UR UR12, R2 ;  /* 0x00000000020c72ca */ /* 0x000fe200000e0000 */
[----:B------:R-:W-:Y:S01]  /*213a0*/  UIADD3 UR4, UP0, UR38, 0x570, URZ ;  /* 0x0000057026047890 */ /* 0x000fe2000ff1e03f */
[----:B------:R-:W-:Y:S01]  /*213b0*/  R2UR UR13, R3 ;  /* 0x00000000030d72ca */ /* 0x000fe200000e0000 */
[----:B------:R-:W-:Y:S01]  /*213c0*/  VIADD R7, R7, 0xffffff50 ;  /* 0xffffff5007077836 */ /* 0x000fe20000000000 */
[----:B------:R-:W-:Y:S01]  /*213d0*/  UMOV UR10, URZ ;  /* 0x0000003f000a7c82 */ /* 0x000fe20008000000 */
        /* <DEDUP_REMOVED lines=9> */
[----:B------:R-:W-:-:S07]  /*21470*/  UIADD3 UR14, UR14, 0x23c00, URZ ;  /* 0x00023c000e0e7890 */ /* 0x000fce000fffe03f */
[----:B------:R1:W-:Y:S02]  /*21480*/  UTMALDG.4D [UR8], [UR4], desc[UR6] ;  /* 0x00000608040075b4 */ /* 0x0003e40008019000 */
[----:B-1----:R-:W-:Y:S01]  /*21490*/  UMOV UR8, UR14 ;  /* 0x0000000e00087c82 */ /* 0x002fe20008000000 */
[----:B------:R-:W-:Y:S02]  /*214a0*/  UMOV UR10, UR15 ;  /* 0x0000000f000a7c82 */ /* 0x000fe40008000000 */
[----:B------:R1:W-:Y:S01]  /*214b0*/  UTMALDG.4D [UR8], [UR4], desc[UR6] ;  /* 0x00000608040075b4 */ /* 0x0003e20008019000 */
[----:B------:R-:W2:Y:S02]  /*214c0*/  SYNCS.PHASECHK.TRANS64.TRYWAIT P0, [R5+URZ+0x348c0], R10 ;  /* 0x0348c00a050075a7 */ /* 0x000ea4000800017f */
[----:B-12---:R-:W-:Y:S05]  /*214d0*/  @!P0 BRA `(.L_x_6196) ;  /* 0x0000005000008947 */ /* 0x006fea0003800000 */
.L_x_6323:
        /* <DEDUP_REMOVED lines=8> */
.L_x_6197:
        /* <DEDUP_REMOVED lines=13> */
[----:B------:R-:W-:-:S07]  /*21630*/  UIADD3 UR14, UR14, 0x5c00, URZ ;  /* 0x00005c000e0e7890 */ /* 0x000fce000fffe03f */
[----:B------:R2:W-:Y:S02]  /*21640*/  UTMALDG.4D [UR8], [UR4], desc[UR6] ;  /* 0x00000608040075b4 */ /* 0x0005e40008019000 */
[----:B--2---:R-:W-:Y:S01]  /*21650*/  UMOV UR8, UR14 ;  /* 0x0000000e00087c82 */ /* 0x004fe20008000000 */
[----:B------:R-:W-:Y:S02]  /*21660*/  UMOV UR10, UR15 ;  /* 0x0000000f000a7c82 */ /* 0x000fe40008000000 */
[----:B------:R2:W-:Y:S02]  /*21670*/  UTMALDG.4D [UR8], [UR4], desc[UR6] ;  /* 0x00000608040075b4 */ /* 0x0005e40008019000 */
[----:B--2---:R-:W-:Y:S01]  /*21680*/  NOP ;  /* 0x0000000000007918 */ /* 0x004fe20000000000 */
.L_x_6193:
[----:B------:R-:W-:Y:S05]  /*21690*/  BSYNC B1 ;  /* 0x0000000000017941 */ /* 0x000fea0003800000 */
.L_x_6192:
        /* <DEDUP_REMOVED lines=16> */
.L_x_6204:
        /* <DEDUP_REMOVED lines=9> */
.L_x_6324:
        /* <DEDUP_REMOVED lines=11> */
.L_x_6201:
        /* <DEDUP_REMOVED lines=22> */
.L_x_6325:
        /* <DEDUP_REMOVED lines=8> */
.L_x_6203:
        /* <DEDUP_REMOVED lines=19> */
.L_x_6199:
[----:B------:R-:W-:Y:S05]  /*21bf0*/  BSYNC B1 ;  /* 0x0000000000017941 */ /* 0x000fea0003800000 */
.L_x_6198:
        /* <DEDUP_REMOVED lines=13> */
.L_x_6187:
[----:B------:R-:W-:Y:S05]  /*21cd0*/  BSYNC B0 ;  /* 0x0000000000007941 */ /* 0x000fea0003800000 */
.L_x_6186:
        /* <DEDUP_REMOVED lines=24> */
.L_x_6206:
        /* <DEDUP_REMOVED lines=18> */
[----:B-----5:R-:W-:Y:S02]  /*21f80*/  IMAD.MOV.U32 R8, RZ, RZ, 0x70 ;  /* 0x00000070ff087424 */ /* 0x020fe400078e00ff */
[----:B------:R-:W-:Y:S02]  /*21f90*/  IMAD.MOV.U32 R12, RZ, RZ, 0x1 ;  /* 0x00000001ff0c7424 */ /* 0x000fe400078e00ff */
[----:B------:R-:W-:-:S07]  /*21fa0*/  IMAD.MOV.U32 R13, RZ, RZ, RZ ;  /* 0x000000ffff0d7224 */ /* 0x000fce00078e00ff */
[----:B------:R-:W-:-:S07]  /*21fb0*/  LEPC R20, `(.L_x_6208) ;  /* 0x000000001014794e */ /* 0x000fce0000000000 */
[----:B-1----:R-:W-:Y:S05]  /*21fc0*/  CALL.ABS.NOINC R2 ;  /* 0x0000000002007343 */ /* 0x002fea0003c00000 */
.L_x_6208:
        /* <DEDUP_REMOVED lines=20> */
.L_x_6210:
        /* <DEDUP_REMOVED lines=16> */
.L_x_6209:
        /* <DEDUP_REMOVED lines=32> */
.L_x_6211:
        /* <DEDUP_REMOVED lines=16> */
.L_x_6212:
        /* <DEDUP_REMOVED lines=16> */
.L_x_6328:
[----:B------:R-:W2:Y:S01]  /*22610*/  LDL R3, [R1+0x28] ;  /* 0x0000280001037983 */ /* 0x000ea20000100800 */
[----:B------:R-:W-:Y:S01]  /*22620*/  UMOV UR4, 0xffffffff ;  /* 0xffffffff00047882 */ /* 0x000fe20000000000 */
[----:B------:R-:W-:Y:S01]  /*22630*/  SHF.R.S32.HI R12, RZ, 0x1f, R0 ;  /* 0x0000001fff0c7819 */ /* 0x000fe20000011400 */
[----:B--2---:R-:W-:Y:S01]  /*22640*/  VIADD R3, R3, 0xffffffff ;  /* 0xffffffff03037836 */ /* 0x004fe20000000000 */
[----:B------:R-:W-:Y:S06]  /*22650*/  BRA.DIV UR4, `(.L_x_6214) ;  /* 0x0000004204107947 */ /* 0x000fec000b800000 */
[----:B------:R-:W-:-:S13]  /*22660*/  ELECT P6, URZ, PT ;  /* 0x00000000003f782f */ /* 0x000fda00038c0000 */
.L_x_6331:
        /* <DEDUP_REMOVED lines=25> */
.L_x_6216:
[----:B------:R-:W2:Y:S01]  /*22800*/  LDL R6, [R1+0x4] ;  /* 0x0000040001067983 */ /* 0x000ea20000100800 */
        /* <DEDUP_REMOVED lines=8> */
.L_x_6332:
        /* <DEDUP_REMOVED lines=11> */
.L_x_6218:
[----:B------:R-:W2:Y:S01]  /*22940*/  LDL R11, [R1+0x4] ;  /* 0x00000400010b7983 */ /* 0x000ea20000100800 */
        /* <DEDUP_REMOVED lines=27> */
.L_x_6215:
[----:B------:R-:W2:Y:S01]  /*22b00*/  LDL.LU R11, [R1+0x34] ;  /* 0x00003400010b7983 */ /* 0x000ea20000300800 */
[----:B------:R-:W-:Y:S01]  /*22b10*/  MOV R7, 0x400 ;  /* 0x0000040000077802 */ /* 0x000fe20000000f00 */
[----:B------:R-:W-:Y:S05]  /*22b20*/  WARPSYNC.ALL ;  /* 0x0000000000007948 */ /* 0x000fea0003800000 */
[----:B------:R-:W0:Y:S01]  /*22b30*/  S2R R10, SR_CgaCtaId ;  /* 0x00000000000a7919 */ /* 0x000e220000008800 */
[----:B------:R-:W-:-:S13]  /*22b40*/  ELECT P0, URZ, PT ;  /* 0x00000000003f782f */ /* 0x000fda0003800000 */
[C---:B------:R-:W-:Y:S01]  /*22b50*/  @P0 R2UR UR13, R2.reuse ;  /* 0x00000000020d02ca */ /* 0x040fe200000e0000 */
[----:B------:R-:W-:Y:S01]  /*22b60*/  UIADD3 UR4, UP0, UR38, 0x270, URZ ;  /* 0x0000027026047890 */ /* 0x000fe2000ff1e03f */
[----:B------:R-:W-:Y:S01]  /*22b70*/  @P0 R2UR UR21, R2 ;  /* 0x00000000021502ca */ /* 0x000fe200000e0000 */
[----:B------:R-:W-:Y:S01]  /*22b80*/  UMOV UR6, 0x0 ;  /* 0x0000000000067882 */ /* 0x000fe20000000000 */
[C---:B------:R-:W-:Y:S01]  /*22b90*/  @P0 R2UR UR12, R18.reuse ;  /* 0x00000000120c02ca */ /* 0x040fe200000e0000 */
[----:B------:R-:W-:Y:S01]  /*22ba0*/  UIADD3.X UR5, URZ, UR39, URZ, UP0, !UPT ;  /* 0x000000273f057290 */ /* 0x000fe200087fe43f */
[C---:B------:R-:W-:Y:S01]  /*22bb0*/  @P0 R2UR UR11, R17.reuse ;  /* 0x00000000110b02ca */ /* 0x040fe200000e0000 */
[----:B------:R-:W-:Y:S01]  /*22bc0*/  UMOV UR7, 0x12f00000 ;  /* 0x12f0000000077882 */ /* 0x000fe20000000000 */
[----:B------:R-:W-:Y:S01]  /*22bd0*/  @P0 R2UR UR20, R18 ;  /* 0x00000000121402ca */ /* 0x000fe200000e0000 */
[----:B------:R-:W-:Y:S01]  /*22be0*/  UMOV UR10, URZ ;  /* 0x0000003f000a7c82 */ /* 0x000fe20008000000 */
[----:B------:R-:W-:Y:S01]  /*22bf0*/  @P0 R2UR UR19, R17 ;  /* 0x00000000111302ca */ /* 0x000fe200000e0000 */
        /* <DEDUP_REMOVED lines=23> */
.L_x_6333:
[----:B------:R-:W-:Y:S05]  /*22d70*/  BSYNC B0 ;  /* 0x0000000000007941 */ /* 0x000fea0003800000 */
.L_x_6219:
        /* <DEDUP_REMOVED lines=14> */
[----:B------:R-:W2:Y:S04]  /*22e60*/  LDL R7, [R1+0x4] ;  /* 0x0000040001077983 */ /* 0x000ea80000100800 */
        /* <DEDUP_REMOVED lines=31> */
.L_x_6227:
[----:B0-----:R-:W0:Y:S01]  /*23060*/  S2R R9, SR_CgaCtaId ;  /* 0x0000000000097919 */ /* 0x001e220000008800 */
[----:B------:R-:W-:-:S04]  /*23070*/  MOV R8, 0x400 ;  /* 0x0000040000087802 */ /* 0x000fc80000000f00 */
[----:B0-----:R-:W-:Y:S02]  /*23080*/  LEA R8, R9, R8, 0x18 ;  /* 0x0000000809087211 */ /* 0x001fe400078ec0ff */
[----:B------:R-:W-:-:S03]  /*23090*/  SHF.L.U32 R9, R14, 0x1f, RZ ;  /* 0x0000001f0e097819 */ /* 0x000fc600000006ff */
[----:B------:R-:W-:-:S04]  /*230a0*/  IMAD R8, R7, 0x8, R8 ;  /* 0x0000000807087824 */ /* 0x000fc800078e0208 */
[----:B------:R-:W0:Y:S02]  /*230b0*/  SYNCS.PHASECHK.TRANS64.TRYWAIT P0, [R8+URZ+0x34840], R9 ;  /* 0x03484009080075a7 */ /* 0x000e24000800017f */
[----:B0-----:R-:W-:Y:S05]  /*230c0*/  @!P0 BRA `(.L_x_6228) ;  /* 0x0000003400c88947 */ /* 0x001fea0003800000 */
.L_x_6334:
        /* <DEDUP_REMOVED lines=11> */
.L_x_6229:
[----:B------:R-:W2:Y:S04]  /*23180*/  LDL R17, [R1+0x8] ;  /* 0x0000080001117983 */ /* 0x000ea80000100800 */
[----:B0-----:R-:W3:Y:S01]  /*23190*/  LDL.LU R9, [R1+0xc] ;  /* 0x00000c0001097983 */ /* 0x001ee20000300800 */
[----:B------:R-:W-:-:S03]  /*231a0*/  MOV R11, 0x400 ;  /* 0x00000400000b7802 */ /* 0x000fc60000000f00 */
[----:B------:R-:W4:Y:S01]  /*231b0*/  LDL R10, [R1+0x4] ;  /* 0x00000400010a7983 */ /* 0x000f220000100800 */
        /* <DEDUP_REMOVED lines=15> */
[----:B------:R-:W-:-:S04]  /*232b0*/  UMOV UR16, 0x40 ;  /* 0x0000004000107882 */ /* 0x000fc80000000000 */
[----:B------:R-:W-:Y:S01]  /*232c0*/  UMOV UR8, UR14 ;  /* 0x0000000e00087c82 */ /* 0x000fe20008000000 */
        /* <DEDUP_REMOVED lines=9> */
[----:B------:R-:W1:Y:S02]  /*23360*/  SYNCS.PHASECHK.TRANS64.TRYWAIT P0, [R8+URZ+0x34860], R9 ;  /* 0x03486009080075a7 */ /* 0x000e64000800017f */
[----:B01----:R-:W-:Y:S05]  /*23370*/  @!P0 BRA `(.L_x_6230) ;  /* 0x0000003400308947 */ /* 0x003fea0003800000 */
.L_x_6335:
        /* <DEDUP_REMOVED lines=10> */
.L_x_6231:
[----:B------:R-:W2:Y:S02]  /*23420*/  LDL R9, [R1] ;  /* 0x0000000001097983 */ /* 0x000ea40000100800 */
[----:B--2---:R-:W-:-:S13]  /*23430*/  LOP3.LUT P0, RZ, R9, 0x40, RZ, 0xc0, !PT ;  /* 0x0000004009ff7812 */ /* 0x004fda000780c0ff */
[----:B------:R-:W-:Y:S05]  /*23440*/  @P0 BRA `(.L_x_6232) ;  /* 0x0000000000040947 */ /* 0x000fea0003800000 */
[----:B------:R-:W-:Y:S01]  /*23450*/  BPT.TRAP 0x1 ;  /* 0x000000040000795c */ /* 0x000fe20000300000 */
.L_x_6232:
[----:B------:R-:W2:Y:S01]  /*23460*/  LDL.LU R17, [R1+0x10] ;  /* 0x0000100001117983 */ /* 0x000ea20000300800 */
[----:B------:R-:W-:-:S03]  /*23470*/  MOV R11, 0x400 ;  /* 0x00000400000b7802 */ /* 0x000fc60000000f00 */
[----:B------:R-:W3:Y:S04]  /*23480*/  LDL.LU R9, [R1+0x4] ;  /* 0x0000040001097983 */ /* 0x000ee80000300800 */
        /* <DEDUP_REMOVED lines=21> */
[----:B------:R-:W-:-:S07]  /*235e0*/  UIADD3 UR14, UR14, 0x5c00, URZ ;  /* 0x00005c000e0e7890 */ /* 0x000fce000fffe03f */
[----:B------:R1:W-:Y:S02]  /*235f0*/  UTMALDG.4D [UR8], [UR4], desc[UR6] ;  /* 0x00000608040075b4 */ /* 0x0003e40008019000 */
[----:B-1----:R-:W-:Y:S01]  /*23600*/  UMOV UR8, UR14 ;  /* 0x0000000e00087c82 */ /* 0x002fe20008000000 */
[----:B------:R-:W-:Y:S02]  /*23610*/  UMOV UR10, UR15 ;  /* 0x0000000f000a7c82 */ /* 0x000fe40008000000 */
[----:B------:R0:W-:Y:S02]  /*23620*/  UTMALDG.4D [UR8], [UR4], desc[UR6] ;  /* 0x00000608040075b4 */ /* 0x0001e40008019000 */
[----:B0-----:R-:W-:Y:S01]  /*23630*/  NOP ;  /* 0x0000000000007918 */ /* 0x001fe20000000000 */
.L_x_6226:
[----:B------:R-:W-:Y:S05]  /*23640*/  BSYNC B2 ;  /* 0x0000000000027941 */ /* 0x000fea0003800000 */
.L_x_6225:
[----:B------:R-:W2:Y:S04]  /*23650*/  LDL.LU R2, [R1+0x28] ;  /* 0x0000280001027983 */ /* 0x000ea80000300800 */
[----:B------:R0:W-:Y:S04]  /*23660*/  STL [R1+0x4], R7 ;  /* 0x0000040701007387 */ /* 0x0001e80000100800 */
[----:B------:R0:W-:Y:S02]  /*23670*/  STL [R1+0xc], R14 ;  /* 0x00000c0e01007387 */ /* 0x0001e40000100800 */
[----:B0-2---:R-:W-:-:S07]  /*23680*/  VIADD R6, R2, 0xfffffffd ;  /* 0xfffffffd02067836 */ /* 0x005fce0000000000 */
.L_x_6224:
[----:B------:R-:W-:Y:S05]  /*23690*/  BSYNC B1 ;  /* 0x0000000000017941 */ /* 0x000fea0003800000 */
.L_x_6223:
[----:B------:R-:W-:-:S05]  /*236a0*/  IMAD.MOV R2, RZ, RZ, -R13 ;  /* 0x000000ffff027224 */ /* 0x000fca00078e0a0d */
[----:B------:R-:W-:-:S13]  /*236b0*/  ISETP.NE.AND P0, PT, R3, R2, PT ;  /* 0x000000020300720c */ /* 0x000fda0003f05270 */
[----:B------:R-:W-:Y:S05]  /*236c0*/  @!P0 BRA `(.L_x_6222) ;  /* 0x0000001000048947 */ /* 0x000fea0003800000 */
[----:B------:R-:W-:-:S07]  /*236d0*/  IMAD.MOV.U32 R10, RZ, RZ, R5 ;  /* 0x000000ffff0a7224 */ /* 0x000fce00078e0005 */
.L_x_6249:
[----:B------:R-:W2:Y:S04]  /*236e0*/  LDL R3, [R1+0x4] ;  /* 0x0000040001037983 */ /* 0x000ea80000100800 */
        /* <DEDUP_REMOVED lines=32> */
.L_x_6235:
[----:B------:R-:W1:Y:S01]  /*238f0*/  S2R R3, SR_CgaCtaId ;  /* 0x0000000000037919 */ /* 0x000e620000008800 */
[----:B------:R-:W-:-:S04]  /*23900*/  MOV R2, 0x400 ;  /* 0x0000040000027802 */ /* 0x000fc80000000f00 */
[----:B-1----:R-:W-:Y:S02]  /*23910*/  LEA R2, R3, R2, 0x18 ;  /* 0x0000000203027211 */ /* 0x002fe400078ec0ff */
[----:B------:R-:W-:-:S03]  /*23920*/  SHF.L.U32 R3, R8, 0x1f, RZ ;  /* 0x0000001f08037819 */ /* 0x000fc600000006ff */
[----:B------:R-:W-:-:S04]  /*23930*/  IMAD R2, R7, 0x8, R2 ;  /* 0x0000000807027824 */ /* 0x000fc800078e0202 */
[----:B------:R-:W1:Y:S02]  /*23940*/  SYNCS.PHASECHK.TRANS64.TRYWAIT P0, [R2+URZ+0x34840], R3 ;  /* 0x03484003020075a7 */ /* 0x000e64000800017f */
[----:B-1----:R-:W-:Y:S05]  /*23950*/  @!P0 BRA `(.L_x_6236) ;  /* 0x0000002c00cc8947 */ /* 0x002fea0003800000 */
.L_x_6336:
        /* <DEDUP_REMOVED lines=11> */
.L_x_6237:
[----:B------:R-:W2:Y:S04]  /*23a10*/  LDL R15, [R1+0x8] ;  /* 0x00000800010f7983 */ /* 0x000ea80000100800 */
[----:B-1----:R-:W3:Y:S01]  /*23a20*/  LDL.LU R3, [R1+0xc] ;  /* 0x00000c0001037983 */ /* 0x002ee20000300800 */
        /* <DEDUP_REMOVED lines=30> */
.L_x_6337:
        /* <DEDUP_REMOVED lines=10> */
.L_x_6239:
[----:B------:R-:W2:Y:S02]  /*23cb0*/  LDL R3, [R1] ;  /* 0x0000000001037983 */ /* 0x000ea40000100800 */
[----:B--2---:R-:W-:-:S13]  /*23cc0*/  LOP3.LUT P0, RZ, R3, 0x40, RZ, 0xc0, !PT ;  /* 0x0000004003ff7812 */ /* 0x004fda000780c0ff */
[----:B------:R-:W-:Y:S05]  /*23cd0*/  @P0 BRA `(.L_x_6240) ;  /* 0x0000000000040947 */ /* 0x000fea0003800000 */
[----:B------:R-:W-:Y:S01]  /*23ce0*/  BPT.TRAP 0x1 ;  /* 0x000000040000795c */ /* 0x000fe20000300000 */
.L_x_6240:
        /* <DEDUP_REMOVED lines=30> */
.L_x_6234:
[----:B------:R-:W-:Y:S05]  /*23ed0*/  BSYNC B1 ;  /* 0x0000000000017941 */ /* 0x000fea0003800000 */
.L_x_6233:
[----:B------:R-:W-:Y:S01]  /*23ee0*/  VIADD R3, R7, 0x1 ;  /* 0x0000000107037836 */ /* 0x000fe20000000000 */
[----:B------:R-:W-:Y:S04]  /*23ef0*/  BSSY B1, `(.L_x_6241) ;  /* 0x000007b000017945 */ /* 0x000fe80003800000 */
[----:B------:R-:W-:-:S04]  /*23f00*/  ISETP.NE.AND P0, PT, R3, 0x2, PT ;  /* 0x000000020300780c */ /* 0x000fc80003f05270 */
[----:B------:R-:W-:Y:S02]  /*23f10*/  SEL R2, RZ, 0x1, P0 ;  /* 0x00000001ff027807 */ /* 0x000fe40000000000 */
[----:B------:R-:W-:Y:S02]  /*23f20*/  SEL R14, R3, RZ, P0 ;  /* 0x000000ff030e7207 */ /* 0x000fe40000000000 */
[----:B------:R-:W-:-:S05]  /*23f30*/  LOP3.LUT R13, R8, R2, RZ, 0x3c, !PT ;  /* 0x00000002080d7212 */ /* 0x000fca00078e3cff */
[----:B------:R0:W-:Y:S04]  /*23f40*/  STL [R1+0xc], R13 ;  /* 0x00000c0d01007387 */ /* 0x0001e80000100800 */
[----:B------:R0:W-:Y:S01]  /*23f50*/  STL [R1+0x4], R14 ;  /* 0x0000040e01007387 */ /* 0x0001e20000100800 */
        /* <DEDUP_REMOVED lines=24> */
.L_x_6243:
[----:B------:R-:W2:Y:S01]  /*240e0*/  S2R R3, SR_CgaCtaId ;  /* 0x0000000000037919 */ /* 0x000ea20000008800 */
[----:B------:R-:W-:-:S04]  /*240f0*/  MOV R2, 0x400 ;  /* 0x0000040000027802 */ /* 0x000fc80000000f00 */
[----:B--2---:R-:W-:Y:S02]  /*24100*/  LEA R2, R3, R2, 0x18 ;  /* 0x0000000203027211 */ /* 0x004fe400078ec0ff */
[----:B------:R-:W-:-:S03]  /*24110*/  SHF.L.U32 R3, R13, 0x1f, RZ ;  /* 0x0000001f0d037819 */ /* 0x000fc600000006ff */
[----:B------:R-:W-:-:S04]  /*24120*/  IMAD R2, R14, 0x8, R2 ;  /* 0x000000080e027824 */ /* 0x000fc800078e0202 */
[----:B------:R-:W2:Y:S02]  /*24130*/  SYNCS.PHASECHK.TRANS64.TRYWAIT P0, [R2+URZ+0x34840], R3 ;  /* 0x03484003020075a7 */ /* 0x000ea4000800017f */
[----:B--2---:R-:W-:Y:S05]  /*24140*/  @!P0 BRA `(.L_x_6244) ;  /* 0x0000002400f88947 */ /* 0x004fea0003800000 */
.L_x_6338:
        /* <DEDUP_REMOVED lines=11> */
.L_x_6245:
[----:B0-----:R-:W3:Y:S04]  /*24200*/  LDL R14, [R1+0x4] ;  /* 0x00000400010e7983 */ /* 0x001ee80000100800 */
        /* <DEDUP_REMOVED lines=12> */
[----:B------:R-:W-:-:S04]  /*242d0*/  SHF.L.U32 R8, R8, 0x1f, RZ ;  /* 0x0000001f08087819 */ /* 0x000fc800000006ff */
        /* <DEDUP_REMOVED lines=9> */
[----:B------:R-:W-:-:S03]  /*24370*/  UIADD3 UR15, UR8, 0x23c00, URZ ;  /* 0x00023c00080f7890 */ /* 0x000fc6000fffe03f */
[----:B------:R-:W-:-:S04]  /*24380*/  UMOV UR8, UR14 ;  /* 0x0000000e00087c82 */ /* 0x000fc80008000000 */
[----:B------:R0:W-:Y:S02]  /*24390*/  UTMALDG.4D [UR8], [UR4], desc[UR6] ;  /* 0x00000608040075b4 */ /* 0x0001e40008019000 */
[----:B0-----:R-:W-:Y:S01]  /*243a0*/  UMOV UR8, UR15 ;  /* 0x0000000f00087c82 */ /* 0x001fe20008000000 */
[----:B------:R-:W-:Y:S02]  /*243b0*/  UMOV UR10, UR16 ;  /* 0x00000010000a7c82 */ /* 0x000fe40008000000 */
[----:B------:R0:W-:Y:S01]  /*243c0*/  UTMALDG.4D [UR8], [UR4], desc[UR6] ;  /* 0x00000608040075b4 */ /* 0x0001e20008019000 */
[----:B------:R-:W1:Y:S02]  /*243d0*/  SYNCS.PHASECHK.TRANS64.TRYWAIT P0, [R2+URZ+0x34860], R8 ;  /* 0x03486008020075a7 */ /* 0x000e64000800017f */
[----:B01----:R-:W-:Y:S05]  /*243e0*/  @!P0 BRA `(.L_x_6246) ;  /* 0x0000002400648947 */ /* 0x003fea0003800000 */
.L_x_6339:
        /* <DEDUP_REMOVED lines=10> */
.L_x_6247:
[----:B------:R-:W2:Y:S02]  /*24490*/  LDL R3, [R1] ;  /* 0x0000000001037983 */ /* 0x000ea40000100800 */
[----:B--2---:R-:W-:-:S13]  /*244a0*/  LOP3.LUT P0, RZ, R3, 0x40, RZ, 0xc0, !PT ;  /* 0x0000004003ff7812 */ /* 0x004fda000780c0ff */
[----:B------:R-:W-:Y:S05]  /*244b0*/  @P0 BRA `(.L_x_6248) ;  /* 0x0000000000040947 */ /* 0x000fea0003800000 */
[----:B------:R-:W-:Y:S01]  /*244c0*/  BPT.TRAP 0x1 ;  /* 0x000000040000795c */ /* 0x000fe20000300000 */
.L_x_6248:
        /* <DEDUP_REMOVED lines=29> */
.L_x_6242:
[----:B------:R-:W-:Y:S05]  /*246a0*/  BSYNC B1 ;  /* 0x0000000000017941 */ /* 0x000fea0003800000 */
.L_x_6241:
[C---:B------:R-:W-:Y:S01]  /*246b0*/  ISETP.GT.AND P0, PT, R6.reuse, 0x1, PT ;  /* 0x000000010600780c */ /* 0x040fe20003f04270 */
[----:B------:R-:W-:-:S12]  /*246c0*/  VIADD R6, R6, 0xfffffffe ;  /* 0xfffffffe06067836 */ /* 0x000fd80000000000 */
[----:B------:R-:W-:Y:S05]  /*246d0*/  @P0 BRA `(.L_x_6249) ;  /* 0xfffffff000000947 */ /* 0x000fea000383ffff */
.L_x_6222:
[----:B------:R-:W-:Y:S05]  /*246e0*/  BSYNC B0 ;  /* 0x0000000000007941 */ /* 0x000fea0003800000 */
.L_x_6221:
        /* <DEDUP_REMOVED lines=18> */
.L_x_6251:
[----:B------:R-:W-:Y:S05]  /*24810*/  BSYNC B0 ;  /* 0x0000000000007941 */ /* 0x000fea0003800000 */
.L_x_6250:
[----:B------:R-:W-:Y:S04]  /*24820*/  BSSY B0, `(.L_x_6252) ;  /* 0x0000035000007945 */ /* 0x000fe80003800000 */
[----:B------:R-:W-:Y:S05]  /*24830*/  @!P6 BRA `(.L_x_6253) ;  /* 0x0000000000cce947 */ /* 0x000fea0003800000 */
[----:B------:R-:W2:Y:S01]  /*24840*/  LDL R2, [R1+0x4] ;  /* 0x0000040001027983 */ /* 0x000ea20000100800 */
        /* <DEDUP_REMOVED lines=8> */
.L_x_6340:
        /* <DEDUP_REMOVED lines=10> */
.L_x_6255:
[----:B------:R-:W2:Y:S02]  /*24970*/  LDL R0, [R1] ;  /* 0x0000000001007983 */ /* 0x000ea40000100800 */
[----:B--2---:R-:W-:-:S13]  /*24980*/  LOP3.LUT P0, RZ, R0, 0x40, RZ, 0xc0, !PT ;  /* 0x0000004000ff7812 */ /* 0x004fda000780c0ff */
[----:B------:R-:W-:Y:S05]  /*24990*/  @P0 BRA `(.L_x_6256) ;  /* 0x0000000000040947 */ /* 0x000fea0003800000 */
[----:B------:R-:W-:Y:S01]  /*249a0*/  BPT.TRAP 0x1 ;  /* 0x000000040000795c */ /* 0x000fe20000300000 */
.L_x_6256:
[----:B------:R-:W2:Y:S01]  /*249b0*/  LDL R0, [R1+0x4] ;  /* 0x0000040001007983 */ /* 0x000ea20000100800 */
        /* <DEDUP_REMOVED lines=27> */
.L_x_6253:
[----:B------:R-:W-:Y:S05]  /*24b70*/  BSYNC B0 ;  /* 0x0000000000007941 */ /* 0x000fea0003800000 */
.L_x_6252:
[----:B------:R-:W2:Y:S04]  /*24b80*/  LDL.LU R0, [R1+0x4] ;  /* 0x0000040001007983 */ /* 0x000ea80000300800 */
[----:B------:R-:W3:Y:S01]  /*24b90*/  LDL.LU R3, [R1+0xc] ;  /* 0x00000c0001037983 */ /* 0x000ee20000300800 */
[----:B--2---:R-:W-:-:S05]  /*24ba0*/  VIADD R0, R0, 0x1 ;  /* 0x0000000100007836 */ /* 0x004fca0000000000 */
[----:B------:R-:W-:-:S04]  /*24bb0*/  ISETP.NE.AND P0, PT, R0, 0x2, PT ;  /* 0x000000020000780c */ /* 0x000fc80003f05270 */
[----:B------:R-:W-:Y:S02]  /*24bc0*/  SEL R2, RZ, 0x1, P0 ;  /* 0x00000001ff027807 */ /* 0x000fe40000000000 */
[----:B------:R-:W-:Y:S02]  /*24bd0*/  SEL R0, R0, RZ, P0 ;  /* 0x000000ff00007207 */ /* 0x000fe40000000000 */
[----:B---3--:R-:W-:-:S05]  /*24be0*/  LOP3.LUT R3, R3, R2, RZ, 0x3c, !PT ;  /* 0x0000000203037212 */ /* 0x008fca00078e3cff */
[----:B------:R1:W-:Y:S04]  /*24bf0*/  STL [R1+0xc], R3 ;  /* 0x00000c0301007387 */ /* 0x0003e80000100800 */
[----:B------:R1:W-:Y:S02]  /*24c00*/  STL [R1+0x4], R0 ;  /* 0x0000040001007387 */ /* 0x0003e40000100800 */
.L_x_6207:
[----:B------:R-:W-:Y:S05]  /*24c10*/  BSYNC B6 ;  /* 0x0000000000067941 */ /* 0x000fea0003800000 */
.L_x_6205:
[----:B------:R-:W-:-:S03]  /*24c20*/  UMOV UR4, 0xffffffff ;  /* 0xffffffff00047882 */ /* 0x000fc60000000000 */
[----:B------:R-:W-:Y:S05]  /*24c30*/  BRA.DIV UR4, `(.L_x_6257) ;  /* 0x0000001e04787947 */ /* 0x000fea000b800000 */
[----:B------:R2:W3:Y:S04]  /*24c40*/  SHFL.IDX PT, R4, R16, RZ, 0x1f ;  /* 0x00001fff10047589 */ /* 0x0004e800000e0000 */
[----:B------:R2:W4:Y:S02]  /*24c50*/  SHFL.IDX PT, R5, R16, 0x1, 0x1f ;  /* 0x00201f0010057f89 */ /* 0x00052400000e0000 */
.L_x_6344:
        /* <DEDUP_REMOVED lines=14> */
.L_x_6259:
[----:B------:R-:W-:Y:S05]  /*24d40*/  BSYNC B0 ;  /* 0x0000000000007941 */ /* 0x000fea0003800000 */
.L_x_6258:
        /* <DEDUP_REMOVED lines=23> */
.L_x_6352:
[----:B------:R-:W-:Y:S02]  /*24ec0*/  ULDC UR4, c[0x0][0xc10] ;  /* 0x0003040000047ab9 */ /* 0x000fe40000000800 */
[----:B--2---:R-:W-:-:S04]  /*24ed0*/  IMAD.U32 R16, RZ, RZ, UR4 ;  /* 0x00000004ff107e24 */ /* 0x004fc8000f8e00ff */
[----:B-1----:R-:W-:-:S04]  /*24ee0*/  IMAD R14, R14, R16, RZ ;  /* 0x000000100e0e7224 */ /* 0x002fc800078e02ff */
[----:B----4-:R-:W-:-:S05]  /*24ef0*/  IMAD.IADD R5, R5, 0x1, R14 ;  /* 0x0000000105057824 */ /* 0x010fca00078e020e */
[----:B---3--:R-:W-:-:S13]  /*24f00*/  ISETP.GT.AND P0, PT, R5, R4, PT ;  /* 0x000000040500720c */ /* 0x008fda0003f04270 */
[----:B------:R-:W-:Y:S05]  /*24f10*/  @P0 BRA `(.L_x_6261) ;  /* 0x0000000000b80947 */ /* 0x000fea0003800000 */
[----:B------:R-:W1:Y:S02]  /*24f20*/  LDC R0, c[0x0][0xc14] ;  /* 0x00030500ff007b82 */ /* 0x000e640000000800 */
.L_x_6266:
        /* <DEDUP_REMOVED lines=15> */
.L_x_6264:
[----:B------:R-:W-:Y:S05]  /*25020*/  BSYNC B0 ;  /* 0x0000000000007941 */ /* 0x000fea0003800000 */
.L_x_6263:
        /* <DEDUP_REMOVED lines=23> */
.L_x_6360:
[----:B------:R-:W-:Y:S02]  /*251a0*/  ULDC UR4, c[0x0][0xc10] ;  /* 0x0003040000047ab9 */ /* 0x000fe40000000800 */
[----:B------:R-:W-:-:S04]  /*251b0*/  IMAD.U32 R16, RZ, RZ, UR4 ;  /* 0x00000004ff107e24 */ /* 0x000fc8000f8e00ff */
[----:B-1----:R-:W-:-:S04]  /*251c0*/  IMAD R14, R14, R16, RZ ;  /* 0x000000100e0e7224 */ /* 0x002fc800078e02ff */
[----:B------:R-:W-:-:S05]  /*251d0*/  IMAD.IADD R5, R14, 0x1, R5 ;  /* 0x000000010e057824 */ /* 0x000fca00078e0205 */
[----:B------:R-:W-:-:S13]  /*251e0*/  ISETP.GT.AND P0, PT, R5, R4, PT ;  /* 0x000000040500720c */ /* 0x000fda0003f04270 */
[----:B------:R-:W-:Y:S05]  /*251f0*/  @!P0 BRA `(.L_x_6266) ;  /* 0xfffffffc004c8947 */ /* 0x000fea000383ffff */
.L_x_6261:
        /* <DEDUP_REMOVED lines=8> */
.L_x_6364:
[----:B------:R-:W-:Y:S01]  /*25280*/  ISETP.NE.AND P0, PT, R6, RZ, PT ;  /* 0x000000ff0600720c */ /* 0x000fe20003f05270 */
[----:B------:R-:W-:-:S12]  /*25290*/  IMAD.MOV.U32 R14, RZ, RZ, RZ ;  /* 0x000000ffff0e7224 */ /* 0x000fd800078e00ff */
[----:B------:R-:W-:Y:S05]  /*252a0*/  @!P0 BRA `(.L_x_6268) ;  /* 0x0000000000108947 */ /* 0x000fea0003800000 */
[----:B------:R-:W-:Y:S01]  /*252b0*/  UMOV UR4, 0xffffffff ;  /* 0xffffffff00047882 */ /* 0x000fe20000000000 */
[----:B------:R-:W-:Y:S02]  /*252c0*/  VIADD R12, R5, 0xffffffff ;  /* 0xffffffff050c7836 */ /* 0x000fe40000000000 */
[----:B------:R-:W-:Y:S05]  /*252d0*/  BRA.DIV UR4, `(.L_x_6269) ;  /* 0x0000002204047947 */ /* 0x000fea000b800000 */
[----:B------:R3:W4:Y:S02]  /*252e0*/  SHFL.IDX PT, R14, R2, R12, 0x1f ;  /* 0x00001f0c020e7589 */ /* 0x00072400000e0000 */
.L_x_6268:
[----:B--2---:R-:W-:Y:S01]  /*252f0*/  IABS R6, R17 ;  /* 0x0000001100067213 */ /* 0x004fe20000000000 */
[----:B----4-:R-:W-:Y:S02]  /*25300*/  IMAD R16, R14, R16, R7 ;  /* 0x000000100e107224 */ /* 0x010fe400078e0207 */
[----:B0--3--:R-:W-:Y:S01]  /*25310*/  IMAD.MOV.U32 R2, RZ, RZ, RZ ;  /* 0x000000ffff027224 */ /* 0x009fe200078e00ff */
[----:B------:R-:W0:Y:S01]  /*25320*/  I2F.RP R7, R6 ;  /* 0x0000000600077306 */ /* 0x000e220000209400 */
[----:B------:R-:W-:-:S07]  /*25330*/  IMAD.IADD R19, R5, 0x1, R19 ;  /* 0x0000000105137824 */ /* 0x000fce00078e0213 */
        /* <DEDUP_REMOVED lines=26> */
.L_x_6262:
[----:B------:R-:W-:Y:S01]  /*254e0*/  UMOV UR4, URZ ;  /* 0x0000003f00047c82 */ /* 0x000fe20008000000 */
[----:B------:R-:W-:Y:S01]  /*254f0*/  UMOV UR5, URZ ;  /* 0x0000003f00057c82 */ /* 0x000fe20008000000 */
[----:B------:R-:W-:Y:S01]  /*25500*/  ULDC UR6, c[0x0][0xc14] ;  /* 0x0003050000067ab9 */ /* 0x000fe20000000800 */
[----:B------:R-:W-:Y:S02]  /*25510*/  IMAD.MOV.U32 R16, RZ, RZ, R4 ;  /* 0x000000ffff107224 */ /* 0x000fe400078e0004 */
[----:B------:R-:W-:Y:S02]  /*25520*/  IMAD.U32 R17, RZ, RZ, UR4 ;  /* 0x00000004ff117e24 */ /* 0x000fe4000f8e00ff */
[----:B------:R-:W-:Y:S02]  /*25530*/  IMAD.U32 R18, RZ, RZ, UR5 ;  /* 0x00000005ff127e24 */ /* 0x000fe4000f8e00ff */
[----:B------:R-:W-:-:S07]  /*25540*/  IMAD.U32 R19, RZ, RZ, UR6 ;  /* 0x00000006ff137e24 */ /* 0x000fce000f8e00ff */
.L_x_6270:
        /* <DEDUP_REMOVED lines=12> */
.L_x_6184:
        /* <DEDUP_REMOVED lines=12> */
.L_x_6367:
[----:B------:R-:W-:Y:S05]  /*256d0*/  BSYNC B0 ;  /* 0x0000000000007941 */ /* 0x000fea0003800000 */
.L_x_6272:
[----:B------:R-:W-:-:S03]  /*256e0*/  UMOV UR4, 0xffffffff ;  /* 0xffffffff00047882 */ /* 0x000fc60000000000 */
[----:B------:R-:W-:Y:S05]  /*256f0*/  BRA.DIV UR4, `(.L_x_6274) ;  /* 0x0000001e04347947 */ /* 0x000fea000b800000 */
[----:B------:R-:W1:Y:S02]  /*25700*/  S2R R2, SR_TID.X ;  /* 0x0000000000027919 */ /* 0x000e640000002100 */
[----:B-1----:R-:W-:-:S04]  /*25710*/  SHF.R.U32.HI R2, RZ, 0x5, R2 ;  /* 0x00000005ff027819 */ /* 0x002fc80000011602 */
[----:B------:R-:W-:-:S05]  /*25720*/  LOP3.LUT R2, R2, 0x3, RZ, 0xc0, !PT ;  /* 0x0000000302027812 */ /* 0x000fca00078ec0ff */
[----:B------:R1:W2:Y:S02]  /*25730*/  SHFL.IDX PT, R14, R2, RZ, 0x1f ;  /* 0x00001fff020e7589 */ /* 0x0002a400000e0000 */
.L_x_6370:
[----:B--2---:R-:W-:-:S13]  /*25740*/  ISETP.NE.AND P0, PT, R14, RZ, PT ;  /* 0x000000ff0e00720c */ /* 0x004fda0003f05270 */
[----:B------:R-:W-:Y:S05]  /*25750*/  @P0 BRA `(.L_x_5958) ;  /* 0x0000000000940947 */ /* 0x000fea0003800000 */
[----:B------:R-:W-:-:S03]  /*25760*/  UMOV UR4, 0xffffffff ;  /* 0xffffffff00047882 */ /* 0x000fc60000000000 */
[----:B------:R-:W-:Y:S05]  /*25770*/  BRA.DIV UR4, `(.L_x_6275) ;  /* 0x0000001e04487947 */ /* 0x000fea000b800000 */
[----:B------:R-:W-:-:S13]  /*25780*/  ELECT P6, URZ, PT ;  /* 0x00000000003f782f */ /* 0x000fda00038c0000 */
.L_x_6373:
[----:B------:R-:W-:Y:S05]  /*25790*/  @!P6 BRA `(.L_x_5958) ;  /* 0x000000000084e947 */ /* 0x000fea0003800000 */
[----:B------:R-:W-:-:S06]  /*257a0*/  ULOP3.LUT UR4, UR60, 0x2, URZ, 0xfc, !UPT ;  /* 0x000000023c047892 */ /* 0x000fcc000f8efc3f */
[----:B-1----:R-:W-:-:S05]  /*257b0*/  IMAD.U32 R2, RZ, RZ, UR4 ;  /* 0x00000004ff027e24 */ /* 0x002fca000f8e00ff */
[----:B------:R-:W-:-:S13]  /*257c0*/  ISETP.NE.AND P2, PT, R2, 0x3, PT ;  /* 0x000000030200780c */ /* 0x000fda0003f45270 */
[----:B------:R-:W-:Y:S05]  /*257d0*/  @!P2 BRA `(.L_x_6276) ;  /* 0x000000000004a947 */ /* 0x000fea0003800000 */
[----:B------:R-:W-:Y:S01]  /*257e0*/  BPT.TRAP 0x1 ;  /* 0x000000040000795c */ /* 0x000fe20000300000 */
.L_x_6276:
[----:B0-----:R-:W2:Y:S04]  /*257f0*/  LDL R3, [R1+0x4] ;  /* 0x0000040001037983 */ /* 0x001ea80000100800 */
        /* <DEDUP_REMOVED lines=13> */
.L_x_6374:
[----:B------:R-:W1:Y:S02]  /*258d0*/  SYNCS.PHASECHK.TRANS64.TRYWAIT P0, [R7+URZ], R2 ;  /* 0x00000002070075a7 */ /* 0x000e64000800017f */
[----:B-1----:R-:W-:Y:S05]  /*258e0*/  @!P0 BRA `(.L_x_6278) ;  /* 0x0000001c00208947 */ /* 0x002fea0003800000 */
.L_x_6375:
[----:B------:R-:W-:Y:S05]  /*258f0*/  @!P2 BRA `(.L_x_6279) ;  /* 0x000000000004a947 */ /* 0x000fea0003800000 */
[----:B------:R-:W-:Y:S01]  /*25900*/  BPT.TRAP 0x1 ;  /* 0x000000040000795c */ /* 0x000fe20000300000 */
.L_x_6279:
[----:B------:R-:W2:Y:S01]  /*25910*/  LDL.LU R4, [R1+0x4] ;  /* 0x0000040001047983 */ /* 0x000ea20000300800 */
[----:B------:R-:W-:-:S04]  /*25920*/  VIADD R0, R0, 0x34860 ;  /* 0x0003486000007836 */ /* 0x000fc80000000000 */
[----:B--2---:R-:W-:-:S04]  /*25930*/  IMAD R4, R4, 0x8, R0 ;  /* 0x0000000804047824 */ /* 0x004fc800078e0200 */
[----:B------:R-:W2:Y:S02]  /*25940*/  SYNCS.PHASECHK.TRANS64.TRYWAIT P0, [R4+URZ], R5 ;  /* 0x00000005040075a7 */ /* 0x000ea4000800017f */
[----:B--2---:R-:W-:Y:S05]  /*25950*/  @!P0 BRA `(.L_x_6280) ;  /* 0x0000001c00188947 */ /* 0x004fea0003800000 */
.L_x_6376:
[----:B------:R-:W-:-:S07]  /*25960*/  IMAD R3, R3, 0x8, R0 ;  /* 0x0000000803037824 */ /* 0x000fce00078e0200 */
.L_x_6281:
[----:B---3--:R3:W4:Y:S02]  /*25970*/  SYNCS.PHASECHK.TRANS64.TRYWAIT P0, [R3+URZ], R2 ;  /* 0x00000002030075a7 */ /* 0x008724000800017f */
[----:B----4-:R-:W-:Y:S05]  /*25980*/  @!P0 NANOSLEEP.SYNCS 0x989680 ;  /* 0x009896800000895d */ /* 0x010fea0003900000 */
[----:B------:R-:W4:Y:S02]  /*25990*/  @!P0 SYNCS.PHASECHK.TRANS64 P0, [R3+URZ], R2 ;  /* 0x00000002030085a7 */ /* 0x000f24000800007f */
[----:B----4-:R-:W-:Y:S05]  /*259a0*/  @!P0 BRA `(.L_x_6281) ;  /* 0xfffffffc00f08947 */ /* 0x010fea000383ffff */
.L_x_5958:
[----:B------:R-:W-:Y:S05]  /*259b0*/  BSYNC B7 ;  /* 0x0000000000077941 */ /* 0x000fea0003800000 */
.L_x_5955:
[----:B------:R-:W-:Y:S05]  /*259c0*/  EXIT ;  /* 0x000000000000794d */ /* 0x000fea0003800000 */
.L_x_5984:
[----:B0-----:R0:W1:Y:S02]  /*259d0*/  SYNCS.PHASECHK.TRANS64.TRYWAIT P6, [R3+URZ+0x34890], R0 ;  /* 0x03489000030075a7 */ /* 0x00106400080c017f */
[----:B-1----:R-:W-:Y:S05]  /*259e0*/  @!P6 NANOSLEEP.SYNCS 0x989680 ;  /* 0x009896800000e95d */ /* 0x002fea0003900000 */
[----:B------:R-:W1:Y:S02]  /*259f0*/  @!P6 SYNCS.PHASECHK.TRANS64 P6, [R3+URZ+0x34890], R0 ;  /* 0x034890000300e5a7 */ /* 0x000e6400080c007f */
[----:B-1----:R-:W-:Y:S05]  /*25a00*/  @!P6 BRA `(.L_x_5984) ;  /* 0xfffffffc00f0e947 */ /* 0x002fea000383ffff */
[----:B------:R-:W-:Y:S05]  /*25a10*/  BRA `(.L_x_6282) ;  /* 0xfffffde000c87947 */ /* 0x000fea000383ffff */
.L_x_6038:
[----:B0-----:R0:W1:Y:S02]  /*25a20*/  SYNCS.PHASECHK.TRANS64.TRYWAIT P4, [R3+URZ+0x34890], R0 ;  /* 0x03489000030075a7 */ /* 0x001064000808017f */
[----:B-1----:R-:W-:Y:S05]  /*25a30*/  @!P4 NANOSLEEP.SYNCS 0x989680 ;  /* 0x009896800000c95d */ /* 0x002fea0003900000 */
[----:B------:R-:W1:Y:S02]  /*25a40*/  @!P4 SYNCS.PHASECHK.TRANS64 P4, [R3+URZ+0x34890], R0 ;  /* 0x034890000300c5a7 */ /* 0x000e64000808007f */
[----:B-1----:R-:W-:Y:S05]  /*25a50*/  @!P4 BRA `(.L_x_6038) ;  /* 0xfffffffc00f0c947 */ /* 0x002fea000383ffff */
[----:B------:R-:W-:Y:S05]  /*25a60*/  BRA `(.L_x_6283) ;  /* 0xfffffe20003c7947 */ /* 0x000fea000383ffff */
.L_x_6063:
[----:B-1----:R1:W2:Y:S02]  /*25a70*/  SYNCS.PHASECHK.TRANS64.TRYWAIT P3, [R3+URZ+0x34890], R0 ;  /* 0x03489000030075a7 */ /* 0x0022a4000806017f */
[----:B--2---:R-:W-:Y:S05]  /*25a80*/  @!P3 NANOSLEEP.SYNCS 0x989680 ;  /* 0x009896800000b95d */ /* 0x004fea0003900000 */
[----:B------:R-:W2:Y:S02]  /*25a90*/  @!P3 SYNCS.PHASECHK.TRANS64 P3, [R3+URZ+0x34890], R0 ;  /* 0x034890000300b5a7 */ /* 0x000ea4000806007f */
[----:B--2---:R-:W-:Y:S05]  /*25aa0*/  @!P3 BRA `(.L_x_6063) ;  /* 0xfffffffc00f0b947 */ /* 0x004fea000383ffff */
[----:B------:R-:W-:Y:S05]  /*25ab0*/  BRA `(.L_x_6284) ;  /* 0xfffffe5400a47947 */ /* 0x000fea000383ffff */
.L_x_6077:
[----:B--2---:R2:W3:Y:S02]  /*25ac0*/  SYNCS.PHASECHK.TRANS64.TRYWAIT P2, [R3+URZ+0x348b0], R0 ;  /* 0x0348b000030075a7 */ /* 0x0044e4000804017f */
[----:B---3--:R-:W-:Y:S05]  /*25ad0*/  @!P2 NANOSLEEP.SYNCS 0x989680 ;  /* 0x009896800000a95d */ /* 0x008fea0003900000 */
[----:B------:R-:W3:Y:S02]  /*25ae0*/  @!P2 SYNCS.PHASECHK.TRANS64 P2, [R3+URZ+0x348b0], R0 ;  /* 0x0348b0000300a5a7 */ /* 0x000ee4000804007f */
[----:B---3--:R-:W-:Y:S05]  /*25af0*/  @!P2 BRA `(.L_x_6077) ;  /* 0xfffffffc00f0a947 */ /* 0x008fea000383ffff */
[----:B------:R-:W-:Y:S05]  /*25b00*/  BRA `(.L_x_6285) ;  /* 0xfffffe6000087947 */ /* 0x000fea000383ffff */
.L_x_6093:
[----:B------:R-:W0:Y:S01]  /*25b10*/  S2R R5, SR_TID.X ;  /* 0x0000000000057919 */ /* 0x000e220000002100 */
[----:B------:R-:W-:Y:S01]  /*25b20*/  BSSY B0, `(.L_x_6286) ;  /* 0x000000c000007945 */ /* 0x000fe20003800000 */
[----:B------:R-:W-:Y:S02]  /*25b30*/  IMAD.MOV.U32 R12, RZ, RZ, RZ ;  /* 0x000000ffff0c7224 */ /* 0x000fe400078e00ff */
[----:B------:R-:W-:Y:S02]  /*25b40*/  IMAD.MOV.U32 R11, RZ, RZ, 0x1f ;  /* 0x0000001fff0b7424 */ /* 0x000fe400078e00ff */
[----:B------:R-:W-:Y:S02]  /*25b50*/  IMAD.MOV.U32 R15, RZ, RZ, -0x1 ;  /* 0xffffffffff0f7424 */ /* 0x000fe400078e00ff */
[----:B0-----:R-:W-:-:S05]  /*25b60*/  VIADD R5, R5, 0xffffff80 ;  /* 0xffffff8005057836 */ /* 0x001fca0000000000 */
[----:B------:R-:W-:-:S04]  /*25b70*/  SHF.R.S32.HI R4, RZ, 0x1f, R5 ;  /* 0x0000001fff047819 */ /* 0x000fc80000011405 */
[----:B------:R-:W-:-:S04]  /*25b80*/  LEA.HI R4, R4, R5, RZ, 0x7 ;  /* 0x0000000504047211 */ /* 0x000fc800078f38ff */
[----:B------:R-:W-:-:S05]  /*25b90*/  SHF.R.S32.HI R4, RZ, 0x7, R4 ;  /* 0x00000007ff047819 */ /* 0x000fca0000011404 */
[----:B------:R-:W-:-:S07]  /*25ba0*/  IMAD.MOV.U32 R13, RZ, RZ, R4 ;  /* 0x000000ffff0d7224 */ /* 0x000fce00078e0004 */
[----:B-----5:R-:W-:Y:S05]  /*25bb0*/  WARPSYNC.COLLECTIVE R15, `(.L_x_6287) ;  /* 0x000000000f087348 */ /* 0x020fea0003c00000 */
[----:B------:R0:W1:Y:S02]  /*25bc0*/  SHFL.IDX P6, R14, R13, R12, R11 ;  /* 0x0000000c0d0e7389 */ /* 0x00006400000c000b */
[----:B01---5:R-:W-:Y:S01]  /*25bd0*/  ENDCOLLECTIVE ;  /* 0x000000000000791b */ /* 0x023fe20003800000 */
.L_x_6287:
[----:B------:R-:W-:Y:S05]  /*25be0*/  BSYNC B0 ;  /* 0x0000000000007941 */ /* 0x000fea0003800000 */
.L_x_6286:
[----:B------:R1:W-:Y:S01]  /*25bf0*/  STL [R1+0x28], R14 ;  /* 0x0000280e01007387 */ /* 0x0003e20000100800 */
[----:B------:R-:W-:Y:S05]  /*25c00*/  BRA `(.L_x_6288) ;  /* 0xfffffe6800f47947 */ /* 0x000fea000383ffff */
.L_x_6105:
[----:B------:R-:W-:Y:S01]  /*25c10*/  BSSY B1, `(.L_x_6289) ;  /* 0x0000008000017945 */ /* 0x000fe20003800000 */
[----:B------:R-:W-:Y:S02]  /*25c20*/  IMAD.MOV.U32 R13, RZ, RZ, R25 ;  /* 0x000000ffff0d7224 */ /* 0x000fe400078e0019 */
[----:B------:R-:W-:Y:S02]  /*25c30*/  IMAD.MOV.U32 R12, RZ, RZ, RZ ;  /* 0x000000ffff0c7224 */ /* 0x000fe400078e00ff */
[----:B------:R-:W-:Y:S02]  /*25c40*/  IMAD.MOV.U32 R11, RZ, RZ, 0x181f ;  /* 0x0000181fff0b7424 */ /* 0x000fe400078e00ff */
[----:B------:R-:W-:-:S07]  /*25c50*/  IMAD.MOV.U32 R15, RZ, RZ, -0x1 ;  /* 0xffffffffff0f7424 */ /* 0x000fce00078e00ff */
[----:B01---5:R-:W-:Y:S05]  /*25c60*/  WARPSYNC.COLLECTIVE R15, `(.L_x_6290) ;  /* 0x000000000f087348 */ /* 0x023fea0003c00000 */
[----:B-1----:R1:W2:Y:S02]  /*25c70*/  SHFL.IDX P6, R14, R13, R12, R11 ;  /* 0x0000000c0d0e7389 */ /* 0x0022a400000c000b */
[----:B012--5:R-:W-:Y:S01]  /*25c80*/  ENDCOLLECTIVE ;  /* 0x000000000000791b */ /* 0x027fe20003800000 */
.L_x_6290:
[----:B------:R-:W-:Y:S05]  /*25c90*/  BSYNC B1 ;  /* 0x0000000000017941 */ /* 0x000fea0003800000 */
.L_x_6289:
[----:B------:R-:W-:Y:S05]  /*25ca0*/  BRA `(.L_x_6291) ;  /* 0xfffffe7000f47947 */ /* 0x000fea000383ffff */
.L_x_6106:
        /* <DEDUP_REMOVED lines=8> */
.L_x_6293:
[----:B------:R-:W-:Y:S05]  /*25d30*/  BSYNC B1 ;  /* 0x0000000000017941 */ /* 0x000fea0003800000 */
.L_x_6292:
[----:B------:R-:W-:Y:S05]  /*25d40*/  BRA `(.L_x_6294) ;  /* 0xfffffe7000d47947 */ /* 0x000fea000383ffff */
.L_x_6107:
        /* <DEDUP_REMOVED lines=8> */
.L_x_6296:
[----:B------:R-:W-:Y:S05]  /*25dd0*/  BSYNC B1 ;  /* 0x0000000000017941 */ /* 0x000fea0003800000 */
.L_x_6295:
[----:B------:R-:W-:Y:S05]  /*25de0*/  BRA `(.L_x_6297) ;  /* 0xfffffe7000b47947 */ /* 0x000fea000383ffff */
.L_x_6108:
        /* <DEDUP_REMOVED lines=8> */
.L_x_6299:
[----:B------:R-:W-:Y:S05]  /*25e70*/  BSYNC B1 ;  /* 0x0000000000017941 */ /* 0x000fea0003800000 */
.L_x_6298:
[----:B------:R-:W-:Y:S05]  /*25e80*/  BRA `(.L_x_6300) ;  /* 0xfffffe7000947947 */ /* 0x000fea000383ffff */
.L_x_6110:
[----:B-1----:R1:W2:Y:S02]  /*25e90*/  SYNCS.PHASECHK.TRANS64.TRYWAIT P0, [R2+URZ+0x34800], R33 ;  /* 0x03480021020075a7 */ /* 0x0022a4000800017f */
[----:B--2---:R-:W-:Y:S05]  /*25ea0*/  @!P0 NANOSLEEP.SYNCS 0x989680 ;  /* 0x009896800000895d */ /* 0x004fea0003900000 */
[----:B------:R-:W2:Y:S02]  /*25eb0*/  @!P0 SYNCS.PHASECHK.TRANS64 P0, [R2+URZ+0x34800], R33 ;  /* 0x03480021020085a7 */ /* 0x000ea4000800007f */
[----:B--2---:R-:W-:Y:S05]  /*25ec0*/  @!P0 BRA `(.L_x_6110) ;  /* 0xfffffffc00f08947 */ /* 0x004fea000383ffff */
[----:B------:R-:W-:Y:S05]  /*25ed0*/  BRA `(.L_x_6301) ;  /* 0xfffffe7000ec7947 */ /* 0x000fea000383ffff */
.L_x_6126:
        /* <DEDUP_REMOVED lines=8> */
.L_x_6303:
[----:B------:R-:W-:Y:S05]  /*25f60*/  BSYNC B1 ;  /* 0x0000000000017941 */ /* 0x000fea0003800000 */
.L_x_6302:
[----:B------:R-:W-:Y:S05]  /*25f70*/  BRA `(.L_x_6304) ;  /* 0xfffffe8800687947 */ /* 0x000fea000383ffff */
.L_x_6127:
        /* <DEDUP_REMOVED lines=8> */
.L_x_6306:
[----:B------:R-:W-:Y:S05]  /*26000*/  BSYNC B1 ;  /* 0x0000000000017941 */ /* 0x000fea0003800000 */
.L_x_6305:
[----:B------:R-:W-:Y:S05]  /*26010*/  BRA `(.L_x_6307) ;  /* 0xfffffe8800507947 */ /* 0x000fea000383ffff */
.L_x_6128:
        /* <DEDUP_REMOVED lines=8> */
.L_x_6309:
[----:B------:R-:W-:Y:S05]  /*260a0*/  BSYNC B1 ;  /* 0x0000000000017941 */ /* 0x000fea0003800000 */
.L_x_6308:
[----:B------:R-:W-:Y:S05]  /*260b0*/  BRA `(.L_x_6310) ;  /* 0xfffffe8800347947 */ /* 0x000fea000383ffff */
.L_x_6129:
        /* <DEDUP_REMOVED lines=8> */
.L_x_6312:
[----:B------:R-:W-:Y:S05]  /*26140*/  BSYNC B1 ;  /* 0x0000000000017941 */ /* 0x000fea0003800000 */
.L_x_6311:
[----:B------:R-:W-:Y:S05]  /*26150*/  BRA `(.L_x_6313) ;  /* 0xfffffe8800187947 */ /* 0x000fea000383ffff */
.L_x_6131:
[----:B-1----:R1:W2:Y:S02]  /*26160*/  SYNCS.PHASECHK.TRANS64.TRYWAIT P4, [R2+URZ+0x34800], R9 ;  /* 0x03480009020075a7 */ /* 0x0022a4000808017f */
[----:B--2---:R-:W-:Y:S05]  /*26170*/  @!P4 NANOSLEEP.SYNCS 0x989680 ;  /* 0x009896800000c95d */ /* 0x004fea0003900000 */
[----:B------:R-:W2:Y:S02]  /*26180*/  @!P4 SYNCS.PHASECHK.TRANS64 P4, [R2+URZ+0x34800], R9 ;  /* 0x034800090200c5a7 */ /* 0x000ea4000808007f */
[----:B--2---:R-:W-:Y:S05]  /*26190*/  @!P4 BRA `(.L_x_6131) ;  /* 0xfffffffc00f0c947 */ /* 0x004fea000383ffff */
[----:B------:R-:W-:Y:S05]  /*261a0*/  BRA `(.L_x_6314) ;  /* 0xfffffe8800987947 */ /* 0x000fea000383ffff */
.L_x_6141:
[----:B--2---:R2:W3:Y:S02]  /*261b0*/  SYNCS.PHASECHK.TRANS64.TRYWAIT P2, [R0+URZ+0x34830], R3 ;  /* 0x03483003000075a7 */ /* 0x0044e4000804017f */
[----:B---3--:R-:W-:Y:S05]  /*261c0*/  @!P2 NANOSLEEP.SYNCS 0x989680 ;  /* 0x009896800000a95d */ /* 0x008fea0003900000 */
[----:B------:R-:W3:Y:S02]  /*261d0*/  @!P2 SYNCS.PHASECHK.TRANS64 P2, [R0+URZ+0x34830], R3 ;  /* 0x034830030000a5a7 */ /* 0x000ee4000804007f */
[----:B---3--:R-:W-:Y:S05]  /*261e0*/  @!P2 BRA `(.L_x_6141) ;  /* 0xfffffffc00f0a947 */ /* 0x008fea000383ffff */
[----:B------:R-:W-:Y:S05]  /*261f0*/  BRA `(.L_x_6140) ;  /* 0xfffffea400047947 */ /* 0x000fea000383ffff */
.L_x_6147:
[----:B-1----:R1:W2:Y:S02]  /*26200*/  SYNCS.PHASECHK.TRANS64.TRYWAIT P3, [R6+URZ+0x34830], R7 ;  /* 0x03483007060075a7 */ /* 0x0022a4000806017f */
[----:B--2---:R-:W-:Y:S05]  /*26210*/  @!P3 NANOSLEEP.SYNCS 0x989680 ;  /* 0x009896800000b95d */ /* 0x004fea0003900000 */
[----:B------:R-:W2:Y:S02]  /*26220*/  @!P3 SYNCS.PHASECHK.TRANS64 P3, [R6+URZ+0x34830], R7 ;  /* 0x034830070600b5a7 */ /* 0x000ea4000806007f */
[----:B--2---:R-:W-:Y:S05]  /*26230*/  @!P3 BRA `(.L_x_6147) ;  /* 0xfffffffc00f0b947 */ /* 0x004fea000383ffff */
[----:B------:R-:W-:Y:S05]  /*26240*/  BRA `(.L_x_6146) ;  /* 0xffffff0800f47947 */ /* 0x000fea000383ffff */
.L_x_6151:
[----:B-1----:R1:W2:Y:S02]  /*26250*/  SYNCS.PHASECHK.TRANS64.TRYWAIT P2, [R6+URZ+0x34850], R4 ;  /* 0x03485004060075a7 */ /* 0x0022a4000804017f */
[----:B--2---:R-:W-:Y:S05]  /*26260*/  @!P2 NANOSLEEP.SYNCS 0x989680 ;  /* 0x009896800000a95d */ /* 0x004fea0003900000 */
[----:B------:R-:W2:Y:S02]  /*26270*/  @!P2 SYNCS.PHASECHK.TRANS64 P2, [R6+URZ+0x34850], R4 ;  /* 0x034850040600a5a7 */ /* 0x000ea4000804007f */
[----:B--2---:R-:W-:Y:S05]  /*26280*/  @!P2 BRA `(.L_x_6151) ;  /* 0xfffffffc00f0a947 */ /* 0x004fea000383ffff */
[----:B------:R-:W-:Y:S05]  /*26290*/  BRA `(.L_x_6148) ;  /* 0xffffff40003c7947 */ /* 0x000fea000383ffff */
.L_x_6156:
[----:B-1----:R1:W2:Y:S02]  /*262a0*/  SYNCS.PHASECHK.TRANS64.TRYWAIT P0, [R9+URZ+0x34850], R0 ;  /* 0x03485000090075a7 */ /* 0x0022a4000800017f */
[----:B--2---:R-:W-:Y:S05]  /*262b0*/  @!P0 NANOSLEEP.SYNCS 0x989680 ;  /* 0x009896800000895d */ /* 0x004fea0003900000 */
[----:B------:R-:W2:Y:S02]  /*262c0*/  @!P0 SYNCS.PHASECHK.TRANS64 P0, [R9+URZ+0x34850], R0 ;  /* 0x03485000090085a7 */ /* 0x000ea4000800007f */
[----:B--2---:R-:W-:Y:S05]  /*262d0*/  @!P0 BRA `(.L_x_6156) ;  /* 0xfffffffc00f08947 */ /* 0x004fea000383ffff */
[----:B------:R-:W-:Y:S05]  /*262e0*/  BRA `(.L_x_6155) ;  /* 0xffffff70003c7947 */ /* 0x000fea000383ffff */
.L_x_6188:
        /* <DEDUP_REMOVED lines=11> */
.L_x_6316:
[----:B------:R-:W-:Y:S05]  /*263a0*/  BSYNC B1 ;  /* 0x0000000000017941 */ /* 0x000fea0003800000 */
.L_x_6315:
[----:B------:R-:W-:Y:S05]  /*263b0*/  BRA `(.L_x_6317) ;  /* 0xffffffac005c7947 */ /* 0x000fea000383ffff */
.L_x_6189:
[----:B------:R-:W-:Y:S01]  /*263c0*/  BSSY B1, `(.L_x_6318) ;  /* 0x0000006000017945 */ /* 0x000fe20003800000 */
[----:B------:R-:W-:-:S07]  /*263d0*/  IMAD.MOV.U32 R15, RZ, RZ, -0x1 ;  /* 0xffffffffff0f7424 */ /* 0x000fce00078e00ff */
[----:B-----5:R-:W-:Y:S05]  /*263e0*/  WARPSYNC.COLLECTIVE R15, `(.L_x_6319) ;  /* 0x000000000f0c7348 */ /* 0x020fea0003c00000 */
[----:B------:R-:W-:Y:S02]  /*263f0*/  ELECT P6, UR62, PT ;  /* 0x00000000003e782f */ /* 0x000fe400038c0000 */
[----:B------:R-:W-:Y:S01]  /*26400*/  MOV R14, UR62 ;  /* 0x0000003e000e7c02 */ /* 0x000fe20008000f00 */
[----:B-----5:R-:W-:Y:S10]  /*26410*/  ENDCOLLECTIVE ;  /* 0x000000000000791b */ /* 0x020ff40003800000 */
.L_x_6319:
[----:B------:R-:W-:Y:S05]  /*26420*/  BSYNC B1 ;  /* 0x0000000000017941 */ /* 0x000fea0003800000 */
.L_x_6318:
[----:B------:R-:W-:Y:S05]  /*26430*/  BRA `(.L_x_6320) ;  /* 0xffffffac00487947 */ /* 0x000fea000383ffff */
.L_x_6191:
[----:B0-----:R0:W1:Y:S02]  /*26440*/  SYNCS.PHASECHK.TRANS64.TRYWAIT P0, [R9+URZ+0x34820], R5 ;  /* 0x03482005090075a7 */ /* 0x001064000800017f */
[----:B-1----:R-:W-:Y:S05]  /*26450*/  @!P0 NANOSLEEP.SYNCS 0x989680 ;  /* 0x009896800000895d */ /* 0x002fea0003900000 */
[----:B------:R-:W1:Y:S02]  /*26460*/  @!P0 SYNCS.PHASECHK.TRANS64 P0, [R9+URZ+0x34820], R5 ;  /* 0x03482005090085a7 */ /* 0x000e64000800007f */
[----:B-1----:R-:W-:Y:S05]  /*26470*/  @!P0 BRA `(.L_x_6191) ;  /* 0xfffffffc00f08947 */ /* 0x002fea000383ffff */
[----:B------:R-:W-:Y:S05]  /*26480*/  BRA `(.L_x_6321) ;  /* 0xffffffac00647947 */ /* 0x000fea000383ffff */
.L_x_6194:
[----:B0-----:R0:W1:Y:S02]  /*26490*/  SYNCS.PHASECHK.TRANS64.TRYWAIT P0, [R5+URZ+0x348a0], R10 ;  /* 0x0348a00a050075a7 */ /* 0x001064000800017f */
[----:B-1----:R-:W-:Y:S05]  /*264a0*/  @!P0 NANOSLEEP.SYNCS 0x989680 ;  /* 0x009896800000895d */ /* 0x002fea0003900000 */
[----:B------:R-:W1:Y:S02]  /*264b0*/  @!P0 SYNCS.PHASECHK.TRANS64 P0, [R5+URZ+0x348a0], R10 ;  /* 0x0348a00a050085a7 */ /* 0x000e64000800007f */
[----:B-1----:R-:W-:Y:S05]  /*264c0*/  @!P0 BRA `(.L_x_6194) ;  /* 0xfffffffc00f08947 */ /* 0x002fea000383ffff */
[----:B------:R-:W-:Y:S05]  /*264d0*/  BRA `(.L_x_6322) ;  /* 0xffffffac00747947 */ /* 0x000fea000383ffff */
.L_x_6196:
[----:B-1----:R1:W2:Y:S02]  /*264e0*/  SYNCS.PHASECHK.TRANS64.TRYWAIT P0, [R5+URZ+0x348c0], R10 ;  /* 0x0348c00a050075a7 */ /* 0x0022a4000800017f */
[----:B--2---:R-:W-:Y:S05]  /*264f0*/  @!P0 NANOSLEEP.SYNCS 0x989680 ;  /* 0x009896800000895d */ /* 0x004fea0003900000 */
[----:B------:R-:W2:Y:S02]  /*26500*/  @!P0 SYNCS.PHASECHK.TRANS64 P0, [R5+URZ+0x348c0], R10 ;  /* 0x0348c00a050085a7 */ /* 0x000ea4000800007f */
[----:B--2---:R-:W-:Y:S05]  /*26510*/  @!P0 BRA `(.L_x_6196) ;  /* 0xfffffffc00f08947 */ /* 0x004fea000383ffff */
[----:B------:R-:W-:Y:S05]  /*26520*/  BRA `(.L_x_6323) ;  /* 0xffffffac00ec7947 */ /* 0x000fea000383ffff */
.L_x_6200:
[----:B0-----:R0:W1:Y:S02]  /*26530*/  SYNCS.PHASECHK.TRANS64.TRYWAIT P0, [R6+URZ+0x348a0], R7 ;  /* 0x0348a007060075a7 */ /* 0x001064000800017f */
[----:B-1----:R-:W-:Y:S05]  /*26540*/  @!P0 NANOSLEEP.SYNCS 0x989680 ;  /* 0x009896800000895d */ /* 0x002fea0003900000 */
[----:B------:R-:W1:Y:S02]  /*26550*/  @!P0 SYNCS.PHASECHK.TRANS64 P0, [R6+URZ+0x348a0], R7 ;  /* 0x0348a007060085a7 */ /* 0x000e64000800007f */
[----:B-1----:R-:W-:Y:S05]  /*26560*/  @!P0 BRA `(.L_x_6200) ;  /* 0xfffffffc00f08947 */ /* 0x002fea000383ffff */
[----:B------:R-:W-:Y:S05]  /*26570*/  BRA `(.L_x_6324) ;  /* 0xffffffb000ac7947 */ /* 0x000fea000383ffff */
.L_x_6202:
[----:B-1----:R1:W2:Y:S02]  /*26580*/  SYNCS.PHASECHK.TRANS64.TRYWAIT P1, [R6+URZ+0x348c0], R7 ;  /* 0x0348c007060075a7 */ /* 0x0022a4000802017f */
[----:B--2---:R-:W-:Y:S05]  /*26590*/  @!P1 NANOSLEEP.SYNCS 0x989680 ;  /* 0x009896800000995d */ /* 0x004fea0003900000 */
[----:B------:R-:W2:Y:S02]  /*265a0*/  @!P1 SYNCS.PHASECHK.TRANS64 P1, [R6+URZ+0x348c0], R7 ;  /* 0x0348c007060095a7 */ /* 0x000ea4000802007f */
[----:B--2---:R-:W-:Y:S05]  /*265b0*/  @!P1 BRA `(.L_x_6202) ;  /* 0xfffffffc00f09947 */ /* 0x004fea000383ffff */
[----:B------:R-:W-:Y:S05]  /*265c0*/  BRA `(.L_x_6325) ;  /* 0xffffffb4001c7947 */ /* 0x000fea000383ffff */
.L_x_6213:
        /* <DEDUP_REMOVED lines=11> */
.L_x_6327:
[----:B------:R-:W-:Y:S05]  /*26680*/  BSYNC B0 ;  /* 0x0000000000007941 */ /* 0x000fea0003800000 */
.L_x_6326:
[----:B------:R-:W-:Y:S05]  /*26690*/  BRA `(.L_x_6328) ;  /* 0xffffffbc00dc7947 */ /* 0x000fea000383ffff */
.L_x_6214:
[----:B------:R-:W-:Y:S01]  /*266a0*/  BSSY B0, `(.L_x_6329) ;  /* 0x0000006000007945 */ /* 0x000fe20003800000 */
[----:B------:R-:W-:-:S07]  /*266b0*/  IMAD.MOV.U32 R15, RZ, RZ, -0x1 ;  /* 0xffffffffff0f7424 */ /* 0x000fce00078e00ff */
[----:B------:R-:W-:Y:S05]  /*266c0*/  WARPSYNC.COLLECTIVE R15, `(.L_x_6330) ;  /* 0x000000000f0c7348 */ /* 0x000fea0003c00000 */
[----:B------:R-:W-:Y:S02]  /*266d0*/  ELECT P6, UR62, PT ;  /* 0x00000000003e782f */ /* 0x000fe400038c0000 */
[----:B------:R-:W-:Y:S01]  /*266e0*/  MOV R14, UR62 ;  /* 0x0000003e000e7c02 */ /* 0x000fe20008000f00 */
[----:B------:R-:W-:Y:S10]  /*266f0*/  ENDCOLLECTIVE ;  /* 0x000000000000791b */ /* 0x000ff40003800000 */
.L_x_6330:
[----:B------:R-:W-:Y:S05]  /*26700*/  BSYNC B0 ;  /* 0x0000000000007941 */ /* 0x000fea0003800000 */
.L_x_6329:
[----:B------:R-:W-:Y:S05]  /*26710*/  BRA `(.L_x_6331) ;  /* 0xffffffbc00d47947 */ /* 0x000fea000383ffff */
.L_x_6217:
[----:B0-----:R0:W1:Y:S02]  /*26720*/  SYNCS.PHASECHK.TRANS64.TRYWAIT P0, [R6+URZ+0x34840], R7 ;  /* 0x03484007060075a7 */ /* 0x001064000800017f */
[----:B-1----:R-:W-:Y:S05]  /*26730*/  @!P0 NANOSLEEP.SYNCS 0x989680 ;  /* 0x009896800000895d */ /* 0x002fea0003900000 */
[----:B------:R-:W1:Y:S02]  /*26740*/  @!P0 SYNCS.PHASECHK.TRANS64 P0, [R6+URZ+0x34840], R7 ;  /* 0x03484007060085a7 */ /* 0x000e64000800007f */
[----:B-1----:R-:W-:Y:S05]  /*26750*/  @!P0 BRA `(.L_x_6217) ;  /* 0xfffffffc00f08947 */ /* 0x002fea000383ffff */
[----:B------:R-:W-:Y:S05]  /*26760*/  BRA `(.L_x_6332) ;  /* 0xffffffc000487947 */ /* 0x000fea000383ffff */
.L_x_6220:
        /* <DEDUP_REMOVED lines=8> */
.L_x_6228:
[----:B0-----:R0:W1:Y:S02]  /*267f0*/  SYNCS.PHASECHK.TRANS64.TRYWAIT P0, [R8+URZ+0x34840], R9 ;  /* 0x03484009080075a7 */ /* 0x001064000800017f */
[----:B-1----:R-:W-:Y:S05]  /*26800*/  @!P0 NANOSLEEP.SYNCS 0x989680 ;  /* 0x009896800000895d */ /* 0x002fea0003900000 */
[----:B------:R-:W1:Y:S02]  /*26810*/  @!P0 SYNCS.PHASECHK.TRANS64 P0, [R8+URZ+0x34840], R9 ;  /* 0x03484009080085a7 */ /* 0x000e64000800007f */
[----:B-1----:R-:W-:Y:S05]  /*26820*/  @!P0 BRA `(.L_x_6228) ;  /* 0xfffffffc00f08947 */ /* 0x002fea000383ffff */
[----:B------:R-:W-:Y:S05]  /*26830*/  BRA `(.L_x_6334) ;  /* 0xffffffc800247947 */ /* 0x000fea000383ffff */
.L_x_6230:
[----:B0-----:R0:W1:Y:S02]  /*26840*/  SYNCS.PHASECHK.TRANS64.TRYWAIT P0, [R8+URZ+0x34860], R9 ;  /* 0x03486009080075a7 */ /* 0x001064000800017f */
[----:B-1----:R-:W-:Y:S05]  /*26850*/  @!P0 NANOSLEEP.SYNCS 0x989680 ;  /* 0x009896800000895d */ /* 0x002fea0003900000 */
[----:B------:R-:W1:Y:S02]  /*26860*/  @!P0 SYNCS.PHASECHK.TRANS64 P0, [R8+URZ+0x34860], R9 ;  /* 0x03486009080085a7 */ /* 0x000e64000800007f */
[----:B-1----:R-:W-:Y:S05]  /*26870*/  @!P0 BRA `(.L_x_6230) ;  /* 0xfffffffc00f08947 */ /* 0x002fea000383ffff */
[----:B------:R-:W-:Y:S05]  /*26880*/  BRA `(.L_x_6335) ;  /* 0xffffffc800bc7947 */ /* 0x000fea000383ffff */
.L_x_6236:
[----:B-1----:R1:W2:Y:S02]  /*26890*/  SYNCS.PHASECHK.TRANS64.TRYWAIT P0, [R2+URZ+0x34840], R3 ;  /* 0x03484003020075a7 */ /* 0x0022a4000800017f */
[----:B--2---:R-:W-:Y:S05]  /*268a0*/  @!P0 NANOSLEEP.SYNCS 0x989680 ;  /* 0x009896800000895d */ /* 0x004fea0003900000 */
[----:B------:R-:W2:Y:S02]  /*268b0*/  @!P0 SYNCS.PHASECHK.TRANS64 P0, [R2+URZ+0x34840], R3 ;  /* 0x03484003020085a7 */ /* 0x000ea4000800007f */
[----:B--2---:R-:W-:Y:S05]  /*268c0*/  @!P0 BRA `(.L_x_6236) ;  /* 0xfffffffc00f08947 */ /* 0x004fea000383ffff */
[----:B------:R-:W-:Y:S05]  /*268d0*/  BRA `(.L_x_6336) ;  /* 0xffffffd000207947 */ /* 0x000fea000383ffff */
.L_x_6238:
[----:B0-----:R0:W1:Y:S02]  /*268e0*/  SYNCS.PHASECHK.TRANS64.TRYWAIT P0, [R2+URZ+0x34860], R3 ;  /* 0x03486003020075a7 */ /* 0x001064000800017f */
[----:B-1----:R-:W-:Y:S05]  /*268f0*/  @!P0 NANOSLEEP.SYNCS 0x989680 ;  /* 0x009896800000895d */ /* 0x002fea0003900000 */
[----:B------:R-:W1:Y:S02]  /*26900*/  @!P0 SYNCS.PHASECHK.TRANS64 P0, [R2+URZ+0x34860], R3 ;  /* 0x03486003020085a7 */ /* 0x000e64000800007f */
[----:B-1----:R-:W-:Y:S05]  /*26910*/  @!P0 BRA `(.L_x_6238) ;  /* 0xfffffffc00f08947 */ /* 0x002fea000383ffff */
[----:B------:R-:W-:Y:S05]  /*26920*/  BRA `(.L_x_6337) ;  /* 0xffffffd000b87947 */ /* 0x000fea000383ffff */
.L_x_6244:
[----:B--2---:R2:W3:Y:S02]  /*26930*/  SYNCS.PHASECHK.TRANS64.TRYWAIT P0, [R2+URZ+0x34840], R3 ;  /* 0x03484003020075a7 */ /* 0x0044e4000800017f */
[----:B---3--:R-:W-:Y:S05]  /*26940*/  @!P0 NANOSLEEP.SYNCS 0x989680 ;  /* 0x009896800000895d */ /* 0x008fea0003900000 */
[----:B------:R-:W3:Y:S02]  /*26950*/  @!P0 SYNCS.PHASECHK.TRANS64 P0, [R2+URZ+0x34840], R3 ;  /* 0x03484003020085a7 */ /* 0x000ee4000800007f */
[----:B---3--:R-:W-:Y:S05]  /*26960*/  @!P0 BRA `(.L_x_6244) ;  /* 0xfffffffc00f08947 */ /* 0x008fea000383ffff */
[----:B------:R-:W-:Y:S05]  /*26970*/  BRA `(.L_x_6338) ;  /* 0xffffffd400f47947 */ /* 0x000fea000383ffff */
.L_x_6246:
[----:B0-----:R0:W1:Y:S02]  /*26980*/  SYNCS.PHASECHK.TRANS64.TRYWAIT P0, [R2+URZ+0x34860], R8 ;  /* 0x03486008020075a7 */ /* 0x001064000800017f */
[----:B-1----:R-:W-:Y:S05]  /*26990*/  @!P0 NANOSLEEP.SYNCS 0x989680 ;  /* 0x009896800000895d */ /* 0x002fea0003900000 */
[----:B------:R-:W1:Y:S02]  /*269a0*/  @!P0 SYNCS.PHASECHK.TRANS64 P0, [R2+URZ+0x34860], R8 ;  /* 0x03486008020085a7 */ /* 0x000e64000800007f */
[----:B-1----:R-:W-:Y:S05]  /*269b0*/  @!P0 BRA `(.L_x_6246) ;  /* 0xfffffffc00f08947 */ /* 0x002fea000383ffff */
[----:B------:R-:W-:Y:S05]  /*269c0*/  BRA `(.L_x_6339) ;  /* 0xffffffd800887947 */ /* 0x000fea000383ffff */
.L_x_6254:
[----:B-1----:R1:W2:Y:S02]  /*269d0*/  SYNCS.PHASECHK.TRANS64.TRYWAIT P0, [R3+URZ+0x34860], R0 ;  /* 0x03486000030075a7 */ /* 0x0022a4000800017f */
[----:B--2---:R-:W-:Y:S05]  /*269e0*/  @!P0 NANOSLEEP.SYNCS 0x989680 ;  /* 0x009896800000895d */ /* 0x004fea0003900000 */
[----:B------:R-:W2:Y:S02]  /*269f0*/  @!P0 SYNCS.PHASECHK.TRANS64 P0, [R3+URZ+0x34860], R0 ;  /* 0x03486000030085a7 */ /* 0x000ea4000800007f */
[----:B--2---:R-:W-:Y:S05]  /*26a00*/  @!P0 BRA `(.L_x_6254) ;  /* 0xfffffffc00f08947 */ /* 0x004fea000383ffff */
[----:B------:R-:W-:Y:S05]  /*26a10*/  BRA `(.L_x_6340) ;  /* 0xffffffdc00ac7947 */ /* 0x000fea000383ffff */
.L_x_6257:
        /* <DEDUP_REMOVED lines=8> */
.L_x_6342:
[----:B------:R-:W-:Y:S05]  /*26aa0*/  BSYNC B0 ;  /* 0x0000000000007941 */ /* 0x000fea0003800000 */
.L_x_6341:
        /* <DEDUP_REMOVED lines=8> */
.L_x_6343:
[----:B------:R-:W-:Y:S01]  /*26b30*/  IMAD.MOV.U32 R5, RZ, RZ, R14 ;  /* 0x000000ffff057224 */ /* 0x000fe200078e000e */
[----:B------:R-:W-:Y:S06]  /*26b40*/  BRA `(.L_x_6344) ;  /* 0xffffffe000447947 */ /* 0x000fec000383ffff */
.L_x_6260:
        /* <DEDUP_REMOVED lines=8> */
.L_x_6346:
[----:B------:R-:W-:Y:S05]  /*26bd0*/  BSYNC B0 ;  /* 0x0000000000007941 */ /* 0x000fea0003800000 */
.L_x_6345:
        /* <DEDUP_REMOVED lines=10> */
.L_x_6347:
        /* <DEDUP_REMOVED lines=8> */
.L_x_6348:
        /* <DEDUP_REMOVED lines=8> */
.L_x_6349:
        /* <DEDUP_REMOVED lines=8> */
.L_x_6350:
        /* <DEDUP_REMOVED lines=8> */
.L_x_6351:
[----:B------:R-:W-:Y:S05]  /*26e80*/  BRA `(.L_x_6352) ;  /* 0xffffffe0000c7947 */ /* 0x000fea000383ffff */
.L_x_6265:
        /* <DEDUP_REMOVED lines=8> */
.L_x_6354:
[----:B------:R-:W-:Y:S05]  /*26f10*/  BSYNC B0 ;  /* 0x0000000000007941 */ /* 0x000fea0003800000 */
.L_x_6353:
        /* <DEDUP_REMOVED lines=10> */
.L_x_6355:
        /* <DEDUP_REMOVED lines=8> */
.L_x_6356:
        /* <DEDUP_REMOVED lines=8> */
.L_x_6357:
        /* <DEDUP_REMOVED lines=8> */
.L_x_6358:
        /* <DEDUP_REMOVED lines=8> */
.L_x_6359:
[----:B------:R-:W-:Y:S05]  /*271c0*/  BRA `(.L_x_6360) ;  /* 0xffffffdc00f47947 */ /* 0x000fea000383ffff */
.L_x_6267:
[----:B------:R-:W-:Y:S01]  /*271d0*/  BSSY B0, `(.L_x_6361) ;  /* 0x0000006000007945 */ /* 0x000fe20003800000 */
[----:B------:R-:W-:Y:S01]  /*271e0*/  PLOP3.LUT P6, PT, P6, PT, PT, 0x8, 0x0 ;  /* 0x000000000000781c */ /* 0x000fe200037ce170 */
[----:B------:R-:W-:-:S12]  /*271f0*/  IMAD.MOV.U32 R15, RZ, RZ, -0x1 ;  /* 0xffffffffff0f7424 */ /* 0x000fd800078e00ff */
[----:B0-----:R-:W-:Y:S05]  /*27200*/  WARPSYNC.COLLECTIVE R15, `(.L_x_6362) ;  /* 0x000000000f087348 */ /* 0x001fea0003c00000 */
[----:B------:R-:W-:Y:S01]  /*27210*/  VOTE.ANY R14, PT, P6 ;  /* 0x00000000000e7806 */ /* 0x000fe200030e0100 */
[----:B0-----:R-:W-:Y:S06]  /*27220*/  ENDCOLLECTIVE ;  /* 0x000000000000791b */ /* 0x001fec0003800000 */
.L_x_6362:
[----:B------:R-:W-:Y:S05]  /*27230*/  BSYNC B0 ;  /* 0x0000000000007941 */ /* 0x000fea0003800000 */
.L_x_6361:
        /* <DEDUP_REMOVED lines=9> */
.L_x_6363:
[----:B------:R-:W-:Y:S01]  /*272d0*/  IMAD.MOV.U32 R17, RZ, RZ, R14 ;  /* 0x000000ffff117224 */ /* 0x000fe200078e000e */
[----:B------:R-:W-:Y:S06]  /*272e0*/  BRA `(.L_x_6364) ;  /* 0xffffffdc00e47947 */ /* 0x000fec000383ffff */
.L_x_6269:
[----:B------:R-:W-:Y:S01]  /*272f0*/  BSSY B0, `(.L_x_6365) ;  /* 0x0000007000007945 */ /* 0x000fe20003800000 */
[----:B------:R-:W-:Y:S02]  /*27300*/  IMAD.MOV.U32 R13, RZ, RZ, R2 ;  /* 0x000000ffff0d7224 */ /* 0x000fe400078e0002 */
[----:B------:R-:W-:Y:S02]  /*27310*/  IMAD.MOV.U32 R11, RZ, RZ, 0x1f ;  /* 0x0000001fff0b7424 */ /* 0x000fe400078e00ff */
[----:B------:R-:W-:-:S07]  /*27320*/  IMAD.MOV.U32 R15, RZ, RZ, -0x1 ;  /* 0xffffffffff0f7424 */ /* 0x000fce00078e00ff */
[----:B012---:R-:W-:Y:S05]  /*27330*/  WARPSYNC.COLLECTIVE R15, `(.L_x_6366) ;  /* 0x000000000f087348 */ /* 0x007fea0003c00000 */
[----:B------:R3:W4:Y:S02]  /*27340*/  SHFL.IDX P6, R14, R13, R12, R11 ;  /* 0x0000000c0d0e7389 */ /* 0x00072400000c000b */
[----:B01234-:R-:W-:Y:S01]  /*27350*/  ENDCOLLECTIVE ;  /* 0x000000000000791b */ /* 0x01ffe20003800000 */
.L_x_6366:
[----:B------:R-:W-:Y:S05]  /*27360*/  BSYNC B0 ;  /* 0x0000000000007941 */ /* 0x000fea0003800000 */
.L_x_6365:
[----:B------:R-:W-:Y:S05]  /*27370*/  BRA `(.L_x_6268) ;  /* 0xffffffdc00dc7947 */ /* 0x000fea000383ffff */
.L_x_6273:
[----:B0-----:R0:W1:Y:S02]  /*27380*/  SYNCS.PHASECHK.TRANS64.TRYWAIT P0, [R0+URZ+0x34820], R3 ;  /* 0x03482003000075a7 */ /* 0x001064000800017f */
[----:B-1----:R-:W-:Y:S05]  /*27390*/  @!P0 NANOSLEEP.SYNCS 0x989680 ;  /* 0x009896800000895d */ /* 0x002fea0003900000 */
[----:B------:R-:W1:Y:S02]  /*273a0*/  @!P0 SYNCS.PHASECHK.TRANS64 P0, [R0+URZ+0x34820], R3 ;  /* 0x03482003000085a7 */ /* 0x000e64000800007f */
[----:B-1----:R-:W-:Y:S05]  /*273b0*/  @!P0 BRA `(.L_x_6273) ;  /* 0xfffffffc00f08947 */ /* 0x002fea000383ffff */
[----:B------:R-:W-:Y:S05]  /*273c0*/  BRA `(.L_x_6367) ;  /* 0xffffffe000c07947 */ /* 0x000fea000383ffff */
.L_x_6274:
        /* <DEDUP_REMOVED lines=11> */
.L_x_6369:
[----:B------:R-:W-:Y:S05]  /*27480*/  BSYNC B0 ;  /* 0x0000000000007941 */ /* 0x000fea0003800000 */
.L_x_6368:
[----:B------:R-:W-:Y:S05]  /*27490*/  BRA `(.L_x_6370) ;  /* 0xffffffe000a87947 */ /* 0x000fea000383ffff */
.L_x_6275:
[----:B------:R-:W-:Y:S01]  /*274a0*/  BSSY B0, `(.L_x_6371) ;  /* 0x0000006000007945 */ /* 0x000fe20003800000 */
[----:B------:R-:W-:-:S07]  /*274b0*/  IMAD.MOV.U32 R15, RZ, RZ, -0x1 ;  /* 0xffffffffff0f7424 */ /* 0x000fce00078e00ff */
[----:B01----:R-:W-:Y:S05]  /*274c0*/  WARPSYNC.COLLECTIVE R15, `(.L_x_6372) ;  /* 0x000000000f0c7348 */ /* 0x003fea0003c00000 */
[----:B------:R-:W-:Y:S02]  /*274d0*/  ELECT P6, UR62, PT ;  /* 0x00000000003e782f */ /* 0x000fe400038c0000 */
[----:B------:R-:W-:Y:S01]  /*274e0*/  MOV R14, UR62 ;  /* 0x0000003e000e7c02 */ /* 0x000fe20008000f00 */
[----:B01----:R-:W-:Y:S10]  /*274f0*/  ENDCOLLECTIVE ;  /* 0x000000000000791b */ /* 0x003ff40003800000 */
.L_x_6372:
[----:B------:R-:W-:Y:S05]  /*27500*/  BSYNC B0 ;  /* 0x0000000000007941 */ /* 0x000fea0003800000 */
.L_x_6371:
[----:B------:R-:W-:Y:S05]  /*27510*/  BRA `(.L_x_6373) ;  /* 0xffffffe0009c7947 */ /* 0x000fea000383ffff */
.L_x_6277:
[----:B0-----:R0:W1:Y:S02]  /*27520*/  SYNCS.PHASECHK.TRANS64.TRYWAIT P0, [R6+URZ], R5 ;  /* 0x00000005060075a7 */ /* 0x001064000800017f */
[----:B-1----:R-:W-:Y:S05]  /*27530*/  @!P0 NANOSLEEP.SYNCS 0x989680 ;  /* 0x009896800000895d */ /* 0x002fea0003900000 */
[----:B------:R-:W1:Y:S02]  /*27540*/  @!P0 SYNCS.PHASECHK.TRANS64 P0, [R6+URZ], R5 ;  /* 0x00000005060085a7 */ /* 0x000e64000800007f */
[----:B-1----:R-:W-:Y:S05]  /*27550*/  @!P0 BRA `(.L_x_6277) ;  /* 0xfffffffc00f08947 */ /* 0x002fea000383ffff */
[----:B------:R-:W-:Y:S05]  /*27560*/  BRA `(.L_x_6374) ;  /* 0xffffffe000d87947 */ /* 0x000fea000383ffff */
.L_x_6278:
[----:B-1----:R1:W2:Y:S02]  /*27570*/  SYNCS.PHASECHK.TRANS64.TRYWAIT P0, [R7+URZ], R2 ;  /* 0x00000002070075a7 */ /* 0x0022a4000800017f */
[----:B--2---:R-:W-:Y:S05]  /*27580*/  @!P0 NANOSLEEP.SYNCS 0x989680 ;  /* 0x009896800000895d */ /* 0x004fea0003900000 */
[----:B------:R-:W2:Y:S02]  /*27590*/  @!P0 SYNCS.PHASECHK.TRANS64 P0, [R7+URZ], R2 ;  /* 0x00000002070085a7 */ /* 0x000ea4000800007f */
[----:B--2---:R-:W-:Y:S05]  /*275a0*/  @!P0 BRA `(.L_x_6278) ;  /* 0xfffffffc00f08947 */ /* 0x004fea000383ffff */
[----:B------:R-:W-:Y:S05]  /*275b0*/  BRA `(.L_x_6375) ;  /* 0xffffffe000cc7947 */ /* 0x000fea000383ffff */
.L_x_6280:
[----:B--2---:R2:W3:Y:S02]  /*275c0*/  SYNCS.PHASECHK.TRANS64.TRYWAIT P0, [R4+URZ], R5 ;  /* 0x00000005040075a7 */ /* 0x0044e4000800017f */
[----:B---3--:R-:W-:Y:S05]  /*275d0*/  @!P0 NANOSLEEP.SYNCS 0x989680 ;  /* 0x009896800000895d */ /* 0x008fea0003900000 */
[----:B------:R-:W3:Y:S02]  /*275e0*/  @!P0 SYNCS.PHASECHK.TRANS64 P0, [R4+URZ], R5 ;  /* 0x00000005040085a7 */ /* 0x000ee4000800007f */
[----:B---3--:R-:W-:Y:S05]  /*275f0*/  @!P0 BRA `(.L_x_6280) ;  /* 0xfffffffc00f08947 */ /* 0x008fea000383ffff */
[----:B------:R-:W-:Y:S05]  /*27600*/  BRA `(.L_x_6376) ;  /* 0xffffffe000d47947 */ /* 0x000fea000383ffff */
.L_x_6377:
        /* <DEDUP_REMOVED lines=15> */
.L_x_12766:


//--------------------- .text._ZN7cutlass13device_kernelIN5flash11enable_sm90INS1_16FlashAttnFwdSm90INS1_25CollectiveMainloopFwdSm90ILi2EN4cute5tupleIJNS5_1CILi1EEES8_S8_EEENS6_IJNS7_ILi128EEESA_SA_EEELi128ENS_10bfloat16_tEfNS_4arch4Sm90ELb0ELb1ELb1ELb0ELb0ELb0ELb0ELb1ELb1ELb0ELb0ELb0EEENS1_21CollectiveEpilogueFwdISB_S9_SC_SE_Li256ELb0ELb0ELb0ELb0EEENS1_30DynamicPersistentTileSchedulerILi256ELi32ELb0ELb0ELb1EEEEEEEEEvNT_6ParamsE --------------------------
	.section	.text._ZN7cutlass13device_kernelIN5flash11enable_sm90INS1_16FlashAttnFwdSm90INS1_25CollectiveMainloopFwdSm90ILi2EN4cute5tupleIJNS5_1CILi1EEES8_S8_EEENS6_IJNS7_ILi128EEESA_SA_EEELi128ENS_10bfloat16_tEfNS_4arch4Sm90ELb0ELb1ELb1ELb0ELb0ELb0ELb0ELb1ELb1ELb0ELb0ELb0EEENS1_21CollectiveEpilogueFwdISB_S9_SC_SE_Li256ELb0ELb0ELb0ELb0EEENS1_30DynamicPersistentTileSchedulerILi256ELi32ELb0ELb0ELb1EEEEEEEEEvNT_6ParamsE,"ax",@progbits
	.align	128
.text._ZN7cutlass13device_kernelIN5flash11enable_sm90INS1_16FlashAttnFwdSm90INS1_25CollectiveMainloopFwdSm90ILi2EN4cute5tupleIJNS5_1CILi1EEES8_S8_EEENS6_IJNS7_ILi128EEESA_SA_EEELi128ENS_10bfloat16_tEfNS_4arch4Sm90ELb0ELb1ELb1ELb0ELb0ELb0ELb0ELb1ELb1ELb0ELb0ELb0EEENS1_21CollectiveEpilogueFwdISB_S9_SC_SE_Li256ELb0ELb0ELb0ELb0EEENS1_30DynamicPersistentTileSchedulerILi256ELi32ELb0ELb0ELb1EEEEEEEEEvNT_6ParamsE:
        .type           _ZN7cutlass13device_kernelIN5flash11enable_sm90INS1_16FlashAttnFwdSm90INS1_25CollectiveMainloopFwdSm90ILi2EN4cute5tupleIJNS5_1CILi1EEES8_S8_EEENS6_IJNS7_ILi128EEESA_SA_EEELi128ENS_10bfloat16_tEfNS_4arch4Sm90ELb0ELb1ELb1ELb0ELb0ELb0ELb0ELb1ELb1ELb0ELb0ELb0EEENS1_21CollectiveEpilogueFwdISB_S9_SC_SE_Li256ELb0ELb0ELb0ELb0EEENS1_30DynamicPersistentTileSchedulerILi256ELi32ELb0ELb0ELb1EEEEEEEEEvNT_6ParamsE,@function
        .size           _ZN7cutlass13device_kernelIN5flash11enable_sm90INS1_16FlashAttnFwdSm90INS1_25CollectiveMainloopFwdSm90ILi2EN4cute5tupleIJNS5_1CILi1EEES8_S8_EEENS6_IJNS7_ILi128EEESA_SA_EEELi128ENS_10bfloat16_tEfNS_4arch4Sm90ELb0ELb1ELb1ELb0ELb0ELb0ELb0ELb1ELb1ELb0ELb0ELb0EEENS1_21CollectiveEpilogueFwdISB_S9_SC_SE_Li256ELb0ELb0ELb0ELb0EEENS1_30DynamicPersistentTileSchedulerILi256ELi32ELb0ELb0ELb1EEEEEEEEEvNT_6ParamsE,(.L_x_12767 - _ZN7cutlass13device_kernelIN5flash11enable_sm90INS1_16FlashAttnFwdSm90INS1_25CollectiveMainloopFwdSm90ILi2EN4cute5tupleIJNS5_1CILi1EEES8_S8_EEENS6_IJNS7_ILi128EEESA_SA_EEELi128ENS_10bfloat16_tEfNS_4arch4Sm90ELb0ELb1ELb1ELb0ELb0ELb0ELb0ELb1ELb1ELb0ELb0ELb0EEENS1_21CollectiveEpilogueFwdISB_S9_SC_SE_Li256ELb0ELb0ELb0ELb0EEENS1_30DynamicPersistentTileSchedulerILi256ELi32ELb0ELb0ELb1EEEEEEEEEvNT_6ParamsE)
        .other          _ZN7cutlass13device_kernelIN5flash11enable_sm90INS1_16FlashAttnFwdSm90INS1_25CollectiveMainloopFwdSm90ILi2EN4cute5tupleIJNS5_1CILi1EEES8_S8_EEENS6_IJNS7_ILi128EEESA_SA_EEELi128ENS_10bfloat16_tEfNS_4arch4Sm90ELb0ELb1ELb1ELb0ELb0ELb0ELb0ELb1ELb1ELb0ELb0ELb0EEENS1_21CollectiveEpilogueFwdISB_S9_SC_SE_Li256ELb0ELb0ELb0ELb0EEENS1_30DynamicPersistentTileSchedulerILi256ELi32ELb0ELb0ELb1EEEEEEEEEvNT_6ParamsE,@"STO_CUDA_ENTRY STV_DEFAULT"
_ZN7cutlass13device_kernelIN5flash11enable_sm90INS1_16FlashAttnFwdSm90INS1_25CollectiveMainloopFwdSm90ILi2EN4cute5tupleIJNS5_1CILi1EEES8_S8_EEENS6_IJNS7_ILi128EEESA_SA_EEELi128ENS_10bfloat16_tEfNS_4arch4Sm90ELb0ELb1ELb1ELb0ELb0ELb0ELb0ELb1ELb1ELb0ELb0ELb0EEENS1_21CollectiveEpilogueFwdISB_S9_SC_SE_Li256ELb0ELb0ELb0ELb0EEENS1_30DynamicPersistentTileSchedulerILi256ELi32ELb0ELb0ELb1EEEEEEEEEvNT_6ParamsE:
[----:B------:R-:W1:Y:S01]  /*0000*/  LDC R1, c[0x0][0x28] ;  /* 0x00000a00ff017b82 */ /* 0x000e620000000800 */
[----:B------:R-:W2:Y:S01]  /*0010*/  S2R R3, SR_TID.X ;  /* 0x0000000000037919 */ /* 0x000ea20000002100 */
[----:B------:R-:W-:Y:S01]  /*0020*/  ELECT P0, URZ, PT ;  /* 0x00000000003f782f */ /* 0x000fe20003800000 */
[----:B------:R-:W-:Y:S01]  /*0030*/  BSSY B0, `(.L_x_6378) ;  /* 0x0000014000007945 */ /* 0x000fe20003800000 */
[--C-:B--2---:R-:W-:Y:S02]  /*0040*/  SHF.R.U32.HI R0, RZ, 0x5, R3.reuse ;  /* 0x00000005ff007819 */ /* 0x104fe40000011603 */
[----:B------:R-:W-:-:S03]  /*0050*/  SHF.R.U32.HI R17, RZ, 0x7, R3 ;  /* 0x00000007ff117819 */ /* 0x000fc60000011603 */
[----:B------:R-:W2:Y:S02]  /*0060*/  SHFL.IDX PT, R2, R0, RZ, 0x1f ;  /* 0x00001fff00027589 */ /* 0x000ea400000e0000 */
[----:B--2---:R-:W-:-:S13]  /*0070*/  ISETP.EQ.AND P0, PT, R2, RZ, P0 ;  /* 0x000000ff0200720c */ /* 0x004fda0000702270 */
[----:B-1----:R-:W-:Y:S05]  /*0080*/  @!P0 BRA `(.L_x_6379) ;  /* 0x0000000000388947 */ /* 0x002fea0003800000 */
        /* <DEDUP_REMOVED lines=14> */
.L_x_6379:
[----:B------:R-:W-:Y:S05]  /*0170*/  BSYNC B0 ;  /* 0x0000000000007941 */ /* 0x000fea0003800000 */
.L_x_6378:
        /* <DEDUP_REMOVED lines=37> */
.L_x_6380:
        /* <DEDUP_REMOVED lines=22> */
.L_x_6381:
        /* <DEDUP_REMOVED lines=18> */
.L_x_6382:
        /* <DEDUP_REMOVED lines=22> */
.L_x_6383:
        /* <DEDUP_REMOVED lines=22> */
.L_x_6384:
[----:B------:R-:W-:Y:S01]  /*0910*/  PLOP3.LUT P0, PT, PT, PT, UP0, 0x80, 0x0 ;  /* 0x000000000000781c */ /* 0x000fe20003f0f008 */
[----:B------:R-:W-:Y:S01]  /*0920*/  UMOV UR38, 0x1 ;  /* 0x0000000100267882 */ /* 0x000fe20000000000 */
[----:B------:R-:W-:Y:S01]  /*0930*/  NOP ;  /* 0x0000000000007918 */ /* 0x000fe20000000000 */
[----:B------:R-:W-:Y:S01]  /*0940*/  USEL UR38, UR38, 0x2, !UP0 ;  /* 0x0000000226267887 */ /* 0x000fe2000c000000 */
[----:B------:R-:W-:Y:S01]  /*0950*/  ULDC.64 UR50, c[0x0][0x208] ;  /* 0x0000820000327ab9 */ /* 0x000fe20000000a00 */
[----:B-123--:R-:W-:Y:S08]  /*0960*/  BAR.SYNC.DEFER_BLOCKING 0x0 ;  /* 0x0000000000007b1d */ /* 0x00eff00000010000 */
[----:B------:R-:W-:Y:S05]  /*0970*/  @!P0 BRA `(.L_x_6385) ;  /* 0x000000fc00e88947 */ /* 0x000fea0003800000 */
.L_x_6386:
[----:B------:R-:W-:-:S08]  /*0980*/  NOP ;  /* 0x0000000000007918 */ /* 0x000fd00000000000 */
[----:B------:R-:W1:Y:S02]  /*0990*/  USETMAXREG.TRY_ALLOC.CTAPOOL UP0, 0xf0 ;  /* 0x000000f0000079c8 */ /* 0x000e640008000600 */
[----:B-1----:R-:W-:-:S13]  /*09a0*/  PLOP3.LUT P0, PT, PT, PT, UP0, 0x80, 0x0 ;  /* 0x000000000000781c */ /* 0x002fda0003f0f008 */
[----:B------:R-:W-:Y:S05]  /*09b0*/  @!P0 BRA `(.L_x_6386) ;  /* 0xfffffffc00f08947 */ /* 0x000fea000383ffff */
[----:B------:R-:W1:Y:S01]  /*09c0*/  S2R R2, SR_TID.X ;  /* 0x0000000000027919 */ /* 0x000e620000002100 */
[----:B------:R-:W2:Y:S08]  /*09d0*/  S2UR UR7, SR_CTAID.X ;  /* 0x00000000000779c3 */ /* 0x000eb00000002500 */
[----:B------:R-:W-:Y:S08]  /*09e0*/  BAR.ARV 0x4, 0x120 ;  /* 0x0104800000007b1d */ /* 0x000ff00000002000 */
[----:B------:R-:W-:Y:S06]  /*09f0*/  BAR.ARV 0x8, 0x120 ;  /* 0x0204800000007b1d */ /* 0x000fec0000002000 */
[----:B-1----:R-:W-:-:S04]  /*0a00*/  LOP3.LUT R0, R2, 0xffffff80, RZ, 0xc0, !PT ;  /* 0xffffff8002007812 */ /* 0x002fc800078ec0ff */
[----:B------:R-:W-:Y:S02]  /*0a10*/  ISETP.NE.AND P0, PT, R0, 0x80, PT ;  /* 0x000000800000780c */ /* 0x000fe40003f05270 */
[----:B------:R-:W2:Y:S11]  /*0a20*/  LDC R0, c[0x0][0xda8] ;  /* 0x00036a00ff007b82 */ /* 0x000eb60000000800 */
[----:B------:R-:W-:Y:S06]  /*0a30*/  @!P0 BAR.ARV 0x9, 0x100 ;  /* 0x0244000000008b1d */ /* 0x000fec0000002000 */
[----:B--2---:R-:W-:-:S13]  /*0a40*/  ISETP.LE.AND P0, PT, R0, UR7, PT ;  /* 0x0000000700007c0c */ /* 0x004fda000bf03270 */
[----:B------:R-:W-:Y:S05]  /*0a50*/  @P0 EXIT ;  /* 0x000000000000094d */ /* 0x000fea0003800000 */
[----:B------:R-:W-:Y:S01]  /*0a60*/  VIADD R190, R2, 0xffffff80 ;  /* 0xffffff8002be7836 */ /* 0x000fe20000000000 */
[----:B------:R-:W1:Y:S01]  /*0a70*/  S2UR UR4, SR_CgaCtaId ;  /* 0x00000000000479c3 */ /* 0x000e620000008800 */
[----:B------:R-:W-:Y:S01]  /*0a80*/  UMOV UR39, 0x400 ;  /* 0x0000040000277882 */ /* 0x000fe20000000000 */
[----:B------:R-:W-:Y:S02]  /*0a90*/  ULOP3.LUT UR47, UR38, 0x1, URZ, 0xfc, !UPT ;  /* 0x00000001262f7892 */ /* 0x000fe4000f8efc3f */
[----:B------:R-:W-:Y:S01]  /*0aa0*/  SHF.R.S32.HI R3, RZ, 0x1f, R190 ;  /* 0x0000001fff037819 */ /* 0x000fe200000114be */
[----:B------:R-:W-:Y:S01]  /*0ab0*/  ULDC.64 UR54, c[0x0][0x198] ;  /* 0x0000660000367ab9 */ /* 0x000fe20000000a00 */
[----:B------:R-:W-:Y:S01]  /*0ac0*/  UMOV UR46, URZ ;  /* 0x0000003f002e7c82 */ /* 0x000fe20008000000 */
[----:B------:R-:W-:Y:S01]  /*0ad0*/  UMOV UR36, URZ ;  /* 0x0000003f00247c82 */ /* 0x000fe20008000000 */
[CC--:B------:R-:W-:Y:S01]  /*0ae0*/  LEA.HI R0, R3.reuse, R190.reuse, RZ, 0x4 ;  /* 0x000000be03007211 */ /* 0x0c0fe200078f20ff */
[----:B------:R-:W2:Y:S01]  /*0af0*/  S2UR UR6, SR_SWINHI ;  /* 0x00000000000679c3 */ /* 0x000ea20000002f00 */
[----:B------:R-:W-:Y:S01]  /*0b00*/  LEA.HI R5, R3, R190, RZ, 0x7 ;  /* 0x000000be03057211 */ /* 0x000fe200078f38ff */
[----:B------:R-:W-:Y:S01]  /*0b10*/  UMOV UR37, URZ ;  /* 0x0000003f00257c82 */ /* 0x000fe20008000000 */
[----:B------:R-:W-:-:S02]  /*0b20*/  SHF.R.S32.HI R7, RZ, 0x4, R0 ;  /* 0x00000004ff077819 */ /* 0x000fc40000011400 */
[----:B------:R-:W-:Y:S02]  /*0b30*/  LOP3.LUT R9, R5, 0xffffff80, RZ, 0xc0, !PT ;  /* 0xffffff8005097812 */ /* 0x000fe400078ec0ff */
[----:B------:R-:W-:Y:S02]  /*0b40*/  LEA.HI R2, R0, R7, RZ, 0x1 ;  /* 0x0000000700027211 */ /* 0x000fe400078f08ff */
[----:B------:R-:W-:Y:S01]  /*0b50*/  LEA.HI R189, R3, R190, RZ, 0x5 ;  /* 0x000000be03bd7211 */ /* 0x000fe200078f28ff */
[----:B------:R-:W-:Y:S01]  /*0b60*/  IMAD.IADD R186, R190, 0x1, -R9 ;  /* 0x00000001beba7824 */ /* 0x000fe200078e0a09 */
[----:B------:R-:W-:Y:S02]  /*0b70*/  LOP3.LUT R2, R2, 0x1ffffffe, RZ, 0xc0, !PT ;  /* 0x1ffffffe02027812 */ /* 0x000fe400078ec0ff */
[----:B------:R-:W-:Y:S02]  /*0b80*/  SHF.R.S32.HI R189, RZ, 0x5, R189 ;  /* 0x00000005ffbd7819 */ /* 0x000fe400000114bd */
[----:B------:R-:W-:Y:S01]  /*0b90*/  SHF.R.S32.HI R9, RZ, 0x1f, R186 ;  /* 0x0000001fff097819 */ /* 0x000fe200000114ba */
[----:B------:R-:W-:Y:S01]  /*0ba0*/  IMAD.IADD R2, R7, 0x1, -R2 ;  /* 0x0000000107027824 */ /* 0x000fe200078e0a02 */
[----:B------:R-:W-:Y:S01]  /*0bb0*/  LOP3.LUT R7, R0, 0x3fffff0, RZ, 0xc0, !PT ;  /* 0x03fffff000077812 */ /* 0x000fe200078ec0ff */
[----:B-1----:R-:W-:Y:S01]  /*0bc0*/  ULEA UR39, UR4, UR39, 0x18 ;  /* 0x0000002704277291 */ /* 0x002fe2000f8ec03f */
[----:B------:R-:W-:-:S02]  /*0bd0*/  LEA.HI R4, R9, R186, RZ, 0x2 ;  /* 0x000000ba09047211 */ /* 0x000fc400078f10ff */
[----:B------:R-:W-:Y:S01]  /*0be0*/  SHF.R.S32.HI R188, RZ, 0x7, R5 ;  /* 0x00000007ffbc7819 */ /* 0x000fe20000011405 */
[----:B------:R-:W-:Y:S01]  /*0bf0*/  IMAD.IADD R0, R190, 0x1, -R7 ;  /* 0x00000001be007824 */ /* 0x000fe200078e0a07 */
[--C-:B------:R-:W-:Y:S02]  /*0c00*/  SHF.R.S32.HI R6, RZ, 0x2, R4.reuse ;  /* 0x00000002ff067819 */ /* 0x100fe40000011404 */
[----:B------:R-:W-:Y:S01]  /*0c10*/  SHF.R.S32.HI R7, RZ, 0x1f, R4 ;  /* 0x0000001fff077819 */ /* 0x000fe20000011404 */
[----:B------:R-:W-:Y:S01]  /*0c20*/  IMAD R11, R189, 0x10, R0 ;  /* 0x00000010bd0b7824 */ /* 0x000fe200078e0200 */
[----:B------:R-:W-:Y:S01]  /*0c30*/  LEA.HI R9, R9, R186, RZ, 0x5 ;  /* 0x000000ba09097211 */ /* 0x000fe200078f28ff */
[----:B------:R-:W-:Y:S01]  /*0c40*/  UMOV UR4, UR39 ;  /* 0x0000002700047c82 */ /* 0x000fe20008000000 */
[----:B--2---:R-:W-:Y:S01]  /*0c50*/  UMOV UR5, UR6 ;  /* 0x0000000600057c82 */ /* 0x004fe20008000000 */
[----:B------:R-:W-:Y:S01]  /*0c60*/  LEA.HI R7, R7, R6, RZ, 0x3 ;  /* 0x0000000607077211 */ /* 0x000fe200078f18ff */
[----:B------:R-:W-:Y:S01]  /*0c70*/  IMAD R2, R11, 0x8, R2 ;  /* 0x000000080b027824 */ /* 0x000fe200078e0202 */
[----:B------:R-:W-:Y:S01]  /*0c80*/  LEA.HI R5, R5, R188, RZ, 0x1 ;  /* 0x000000bc05057211 */ /* 0x000fe200078f08ff */
[----:B------:R-:W-:Y:S01]  /*0c90*/  IMAD.U32 R18, RZ, RZ, UR4 ;  /* 0x00000004ff127e24 */ /* 0x000fe2000f8e00ff */
[----:B------:R-:W-:Y:S01]  /*0ca0*/  LOP3.LUT R7, R7, 0xfffffff8, RZ, 0xc0, !PT ;  /* 0xfffffff807077812 */ /* 0x000fe200078ec0ff */
[----:B------:R-:W-:Y:S01]  /*0cb0*/  IMAD.U32 R19, RZ, RZ, UR5 ;  /* 0x00000005ff137e24 */ /* 0x000fe2000f8e00ff */
[----:B------:R-:W-:Y:S01]  /*0cc0*/  SHF.R.S32.HI R9, RZ, 0x5, R9 ;  /* 0x00000005ff097819 */ /* 0x000fe20000011409 */
[----:B------:R-:W-:Y:S01]  /*0cd0*/  UMOV UR4, UR7 ;  /* 0x0000000700047c82 */ /* 0x000fe20008000000 */
[----:B------:R-:W-:Y:S01]  /*0ce0*/  LEA.HI R3, R3, R190, RZ, 0x3 ;  /* 0x000000be03037211 */ /* 0x000fe200078f18ff */
[----:B------:R-:W-:Y:S01]  /*0cf0*/  IMAD.IADD R6, R6, 0x1, -R7 ;  /* 0x0000000106067824 */ /* 0x000fe200078e0a07 */
[----:B------:R-:W-:Y:S01]  /*0d00*/  LOP3.LUT R7, R5, 0x3fffffe, RZ, 0xc0, !PT ;  /* 0x03fffffe05077812 */ /* 0x000fe200078ec0ff */
[----:B------:R-:W-:Y:S01]  /*0d10*/  IMAD.SHL.U32 R5, R2, 0x8, RZ ;  /* 0x0000000802057824 */ /* 0x000fe200078e00ff */
[----:B------:R-:W-:Y:S01]  /*0d20*/  SHF.R.S32.HI R184, RZ, 0x3, R3 ;  /* 0x00000003ffb87819 */ /* 0x000fe20000011403 */
[----:B------:R-:W-:-:S02]  /*0d30*/  IMAD R6, R9, 0x10, R6 ;  /* 0x0000001009067824 */ /* 0x000fc400078e0206 */
[----:B------:R-:W-:Y:S02]  /*0d40*/  IMAD.IADD R7, R188, 0x1, -R7 ;  /* 0x00000001bc077824 */ /* 0x000fe400078e0a07 */
[----:B------:R-:W-:Y:S01]  /*0d50*/  IMAD.WIDE R18, R5, 0x2, R18 ;  /* 0x0000000205127825 */ /* 0x000fe200078e0212 */
[----:B------:R-:W-:-:S03]  /*0d60*/  LOP3.LUT R5, R3, 0x1ffffff8, RZ, 0xc0, !PT ;  /* 0x1ffffff803057812 */ /* 0x000fc600078ec0ff */
[----:B------:R-:W-:Y:S01]  /*0d70*/  IMAD R187, R7, 0x40, R6 ;  /* 0x0000004007bb7824 */ /* 0x000fe200078e0206 */
[----:B------:R-:W-:Y:S01]  /*0d80*/  LOP3.LUT R7, R4, 0x7ffffffc, RZ, 0xc0, !PT ;  /* 0x7ffffffc04077812 */ /* 0x000fe200078ec0ff */
[----:B------:R-:W-:-:S04]  /*0d90*/  IMAD.IADD R5, R190, 0x1, -R5 ;  /* 0x00000001be057824 */ /* 0x000fc800078e0a05 */
[----:B------:R-:W-:Y:S02]  /*0da0*/  IMAD.SHL.U32 R22, R5, 0x8, RZ ;  /* 0x0000000805167824 */ /* 0x000fe400078e00ff */
[----:B------:R-:W-:-:S07]  /*0db0*/  IMAD.IADD R16, R186, 0x1, -R7 ;  /* 0x00000001ba107824 */ /* 0x000fce00078e0a07 */
.L_x_6479:
        /* <DEDUP_REMOVED lines=20> */
.L_x_6387:
[----:B------:R-:W-:Y:S01]  /*0f00*/  ULDC UR6, c[0x0][0xdc4] ;  /* 0x0003710000067ab9 */ /* 0x000fe20000000800 */
[----:B------:R-:W-:Y:S01]  /*0f10*/  UMOV UR48, UR7 ;  /* 0x0000000700307c82 */ /* 0x000fe20008000000 */
[----:B------:R-:W-:-:S11]  /*0f20*/  UISETP.NE.AND UP0, UPT, UR6, 0x1, UPT ;  /* 0x000000010600788c */ /* 0x000fd6000bf05270 */
[----:B------:R-:W-:Y:S02]  /*0f30*/  @UP0 ULDC.64 UR10, c[0x0][0xdc8] ;  /* 0x00037200000a0ab9 */ /* 0x000fe40000000a00 */
[----:B------:R-:W-:-:S04]  /*0f40*/  UIMAD.WIDE.U32 UR4, UR7, UR10, URZ ;  /* 0x0000000a070472a5 */ /* 0x000fc8000f8e003f */
[----:B------:R-:W-:-:S04]  /*0f50*/  @UP0 USHF.R.U32.HI UR48, URZ, UR11, UR5 ;  /* 0x0000000b3f300299 */ /* 0x000fc80008011605 */
[----:B------:R-:W-:-:S12]  /*0f60*/  UIMAD UR4, UR48, UR6, URZ ;  /* 0x00000006300472a4 */ /* 0x000fd8000f8e023f */
.L_x_6388:
[----:B------:R-:W-:Y:S01]  /*0f70*/  UIADD3 UR6, UR7, -UR4, URZ ;  /* 0x8000000407067290 */ /* 0x000fe2000fffe03f */
[----:B------:R-:W-:Y:S01]  /*0f80*/  ULDC UR43, c[0x0][0xdb8] ;  /* 0x00036e00002b7ab9 */ /* 0x000fe20000000800 */
[----:B------:R-:W-:Y:S02]  /*0f90*/  ULOP3.LUT UR7, URZ, UR48, URZ, 0x33, !UPT ;  /* 0x000000303f077292 */ /* 0x000fe4000f8e333f */
[----:B------:R-:W-:Y:S01]  /*0fa0*/  UISETP.NE.AND UP1, UPT, UR43, 0x1, UPT ;  /* 0x000000012b00788c */ /* 0x000fe2000bf25270 */
[----:B------:R-:W-:Y:S01]  /*0fb0*/  ULDC.64 UR12, c[0x0][0x3f8] ;  /* 0x0000fe00000c7ab9 */ /* 0x000fe20000000a00 */
[----:B------:R-:W-:Y:S01]  /*0fc0*/  ULDC UR42, c[0x0][0xdac] ;  /* 0x00036b00002a7ab9 */ /* 0x000fe20000000800 */
[----:B------:R-:W-:Y:S02]  /*0fd0*/  UISETP.NE.U32.AND UP0, UPT, UR12, URZ, UPT ;  /* 0x0000003f0c00728c */ /* 0x000fe4000bf05070 */
[----:B------:R-:W-:Y:S01]  /*0fe0*/  UIADD3 UR42, UR7, UR42, URZ ;  /* 0x0000002a072a7290 */ /* 0x000fe2000fffe03f */
[----:B------:R-:W-:Y:S01]  /*0ff0*/  ULDC.64 UR4, c[0x0][0x9e0] ;  /* 0x0002780000047ab9 */ /* 0x000fe20000000a00 */
[----:B------:R-:W-:Y:S01]  /*1000*/  ULDC UR11, c[0x0][0xdc4] ;  /* 0x00037100000b7ab9 */ /* 0x000fe20000000800 */
[----:B------:R-:W-:-:S02]  /*1010*/  UISETP.NE.AND.EX UP0, UPT, UR13, URZ, UPT, UP0 ;  /* 0x0000003f0d00728c */ /* 0x000fc4000bf05300 */
[----:B------:R-:W-:Y:S02]  /*1020*/  UISETP.GE.AND UP2, UPT, UR5, 0x1, UPT ;  /* 0x000000010500788c */ /* 0x000fe4000bf46270 */
[----:B------:R-:W-:Y:S01]  /*1030*/  USHF.L.U32 UR42, UR42, 0x7, URZ ;  /* 0x000000072a2a7899 */ /* 0x000fe2000800063f */
[----:B------:R-:W-:Y:S01]  /*1040*/  ULDC UR45, c[0x0][0x404] ;  /* 0x00010100002d7ab9 */ /* 0x000fe20000000800 */
[----:B------:R-:W-:Y:S01]  /*1050*/  ULDC UR9, c[0x0][0x288] ;  /* 0x0000a20000097ab9 */ /* 0x000fe20000000800 */
[----:B------:R-:W-:Y:S01]  /*1060*/  UIMAD UR8, UR8, UR11, UR6 ;  /* 0x0000000b080872a4 */ /* 0x000fe2000f8e0206 */
[----:B------:R-:W-:Y:S01]  /*1070*/  PLOP3.LUT P1, PT, PT, PT, UP2, 0x80, 0x0 ;  /* 0x000000000000781c */ /* 0x000fe20003f2f028 */
[----:B------:R-:W-:Y:S01]  /*1080*/  USEL UR45, UR45, 0x1, UP0 ;  /* 0x000000012d2d7887 */ /* 0x000fe20008000000 */
[----:B------:R-:W-:Y:S01]  /*1090*/  @UP1 ULDC UR6, c[0x0][0xdbc] ;  /* 0x00036f0000061ab9 */ /* 0x000fe20000000800 */
[----:B------:R-:W-:Y:S01]  /*10a0*/  UIADD3 UR53, UR42, 0x80, -UR9 ;  /* 0x000000802a357890 */ /* 0x000fe2000fffe809 */
[----:B------:R-:W-:Y:S01]  /*10b0*/  ULDC UR10, c[0x0][0x2e0] ;  /* 0x0000b800000a7ab9 */ /* 0x000fe20000000800 */
[----:B------:R-:W-:Y:S01]  /*10c0*/  UIMAD.WIDE.U32 UR6, UR8, UR6, URZ ;  /* 0x00000006080672a5 */ /* 0x000fe2000f8e003f */
[----:B------:R-:W-:Y:S01]  /*10d0*/  @UP1 ULDC UR11, c[0x0][0xdc0] ;  /* 0x00037000000b1ab9 */ /* 0x000fe20000000800 */
[----:B------:R-:W-:Y:S01]  /*10e0*/  UIMAD UR53, UR45, UR10, UR53 ;  /* 0x0000000a2d3572a4 */ /* 0x000fe2000f8e0235 */
[----:B------:R-:W-:Y:S01]  /*10f0*/  UMOV UR44, UR8 ;  /* 0x00000008002c7c82 */ /* 0x000fe20008000000 */
[----:B------:R-:W-:-:S02]  /*1100*/  @UP1 USHF.R.U32.HI UR44, URZ, UR11, UR7 ;  /* 0x0000000b3f2c1299 */ /* 0x000fc40008011607 */
[----:B------:R-:W-:Y:S02]  /*1110*/  UIADD3 UR4, UR53, UR4, URZ ;  /* 0x0000000435047290 */ /* 0x000fe4000fffe03f */
        /* <DEDUP_REMOVED lines=14> */
.L_x_6390:
[----:B------:R-:W-:-:S11]  /*1200*/  UISETP.NE.AND UP0, UPT, UR5, 0x1, UPT ;  /* 0x000000010500788c */ /* 0x000fd6000bf05270 */
[----:B------:R-:W-:Y:S02]  /*1210*/  @UP0 ULDC.64 UR12, c[0x0][0x9e8] ;  /* 0x00027a00000c0ab9 */ /* 0x000fe40000000a00 */
[----:B------:R-:W-:-:S04]  /*1220*/  UIMAD.WIDE.U32 UR6, UR4, UR12, URZ ;  /* 0x0000000c040672a5 */ /* 0x000fc8000f8e003f */
[----:B------:R-:W-:-:S12]  /*1230*/  @UP0 USHF.R.U32.HI UR4, URZ, UR13, UR7 ;  /* 0x0000000d3f040299 */ /* 0x000fd80008011607 */
.L_x_6391:
[----:B------:R-:W-:-:S06]  /*1240*/  UIMAD UR4, UR4, UR5, UR5 ;  /* 0x00000005040472a4 */ /* 0x000fcc000f8e0205 */
[----:B------:R-:W-:-:S07]  /*1250*/  VIMNMX R0, R0, UR4, PT ;  /* 0x0000000400007c48 */ /* 0x000fce000bfe0100 */
.L_x_6389:
[----:B------:R-:W-:Y:S01]  /*1260*/  UIMAD UR4, UR45, UR10, 0x7f ;  /* 0x0000007f2d0474a4 */ /* 0x000fe2000f8e020a */
[----:B------:R-:W-:Y:S01]  /*1270*/  VIADD R0, R0, 0x7f ;  /* 0x0000007f00007836 */ /* 0x000fe20000000000 */
[----:B------:R-:W-:Y:S02]  /*1280*/  UIADD3 UR7, UR42, -UR9, URZ ;  /* 0x800000092a077290 */ /* 0x000fe4000fffe03f */
[----:B------:R-:W-:Y:S02]  /*1290*/  USHF.R.S32.HI UR6, URZ, 0x1f, UR4 ;  /* 0x0000001f3f067899 */ /* 0x000fe40008011404 */
        /* <DEDUP_REMOVED lines=21> */
.L_x_6393:
[----:B------:R-:W-:-:S11]  /*13f0*/  UISETP.NE.AND UP0, UPT, UR5, 0x1, UPT ;  /* 0x000000010500788c */ /* 0x000fd6000bf05270 */
[----:B------:R-:W-:Y:S02]  /*1400*/  @UP0 ULDC.64 UR10, c[0x0][0x9e8] ;  /* 0x00027a00000a0ab9 */ /* 0x000fe40000000a00 */
[----:B------:R-:W-:-:S04]  /*1410*/  UIMAD.WIDE.U32 UR6, UR4, UR10, URZ ;  /* 0x0000000a040672a5 */ /* 0x000fc8000f8e003f */
[----:B------:R-:W-:-:S12]  /*1420*/  @UP0 USHF.R.U32.HI UR4, URZ, UR11, UR7 ;  /* 0x0000000b3f040299 */ /* 0x000fd80008011607 */
.L_x_6394:
[----:B------:R-:W-:-:S04]  /*1430*/  UIMAD UR4, UR4, UR5, URZ ;  /* 0x00000005040472a4 */ /* 0x000fc8000f8e023f */
[----:B------:R-:W-:-:S04]  /*1440*/  UISETP.LT.AND UP0, UPT, UR8, UR4, UPT ;  /* 0x000000040800728c */ /* 0x000fc8000bf01270 */
[----:B------:R-:W-:-:S12]  /*1450*/  USEL UR8, UR8, UR4, !UP0 ;  /* 0x0000000408087287 */ /* 0x000fd8000c000000 */
.L_x_6392:
        /* <DEDUP_REMOVED lines=39> */
[----:B------:R-:W-:Y:S01]  /*16d0*/  CS2R R90, SRZ ;  /* 0x00000000005a7805 */ /* 0x000fe2000001ff00 */
[----:B------:R-:W-:Y:S02]  /*16e0*/  IMAD.MOV.U32 R89, RZ, RZ, RZ ;  /* 0x000000ffff597224 */ /* 0x000fe400078e00ff */
        /* <DEDUP_REMOVED lines=30> */
.L_x_6396:
[----:B------:R-:W-:Y:S01]  /*18d0*/  ULEA.HI UR4, UR46, UR46, URZ, 0x1 ;  /* 0x0000002e2e047291 */ /* 0x000fe2000f8f083f */
[----:B------:R-:W-:-:S03]  /*18e0*/  IMAD.U32 R2, RZ, RZ, UR47 ;  /* 0x0000002fff027e24 */ /* 0x000fc6000f8e00ff */
[----:B------:R-:W-:Y:S02]  /*18f0*/  ULOP3.LUT UR4, UR4, 0xfffffffe, URZ, 0xc0, !UPT ;  /* 0xfffffffe04047892 */ /* 0x000fe4000f8ec03f */
[----:B------:R-:W-:Y:S02]  /*1900*/  ISETP.NE.AND P0, PT, R2, 0x3, PT ;  /* 0x000000030200780c */ /* 0x000fe40003f05270 */
[----:B------:R-:W-:-:S06]  /*1910*/  UIADD3 UR4, UR46, -UR4, URZ ;  /* 0x800000042e047290 */ /* 0x000fcc000fffe03f */
[----:B------:R-:W-:-:S05]  /*1920*/  IMAD.U32 R0, RZ, RZ, UR4 ;  /* 0x00000004ff007e24 */ /* 0x000fca000f8e00ff */
[----:B------:R-:W-:-:S04]  /*1930*/  SHF.L.U32 R0, R0, 0x1f, RZ ;  /* 0x0000001f00007819 */ /* 0x000fc800000006ff */
[----:B------:R-:W1:Y:S02]  /*1940*/  SYNCS.PHASECHK.TRANS64.TRYWAIT P1, [UR39+0x28800], R0 ;  /* 0x02880000ff0075a7 */ /* 0x000e640008020167 */
[----:B-1----:R-:W-:Y:S05]  /*1950*/  @!P1 BRA `(.L_x_6397) ;  /* 0x0000012000609947 */ /* 0x002fea0003800000 */
.L_x_6544:
[----:B------:R-:W-:Y:S05]  /*1960*/  @!P0 BRA `(.L_x_6398) ;  /* 0x0000000000048947 */ /* 0x000fea0003800000 */
[----:B------:R-:W-:Y:S01]  /*1970*/  BPT.TRAP 0x1 ;  /* 0x000000040000795c */ /* 0x000fe20000300000 */
.L_x_6398:
[----:B------:R-:W-:Y:S02]  /*1980*/  IMAD.U32 R89, RZ, RZ, UR37 ;  /* 0x00000025ff597e24 */ /* 0x000fe4000f8e00ff */
[----:B-1----:R-:W-:-:S03]  /*1990*/  IMAD.U32 R0, RZ, RZ, UR36 ;  /* 0x00000024ff007e24 */ /* 0x002fc6000f8e00ff */
[----:B------:R-:W-:Y:S02]  /*19a0*/  LEA R89, R89, UR39, 0x3 ;  /* 0x0000002759597c11 */ /* 0x000fe4000f8e18ff */
[----:B------:R-:W-:-:S04]  /*19b0*/  SHF.L.U32 R0, R0, 0x1f, RZ ;  /* 0x0000001f00007819 */ /* 0x000fc800000006ff */
[----:B------:R1:W2:Y:S01]  /*19c0*/  SYNCS.PHASECHK.TRANS64.TRYWAIT P2, [R89+URZ+0x28830], R0 ;  /* 0x02883000590075a7 */ /* 0x0002a2000804017f */
[----:B------:R-:W-:Y:S05]  /*19d0*/  @!P0 BRA `(.L_x_6399) ;  /* 0x0000000000048947 */ /* 0x000fea0003800000 */
[----:B------:R-:W-:Y:S01]  /*19e0*/  BPT.TRAP 0x1 ;  /* 0x000000040000795c */ /* 0x000fe20000300000 */
.L_x_6399:
[----:B------:R-:W3:Y:S02]  /*19f0*/  S2R R2, SR_TID.X ;  /* 0x0000000000027919 */ /* 0x000ee40000002100 */
[----:B---3--:R-:W-:Y:S01]  /*1a00*/  LOP3.LUT P1, RZ, R2, 0x7f, RZ, 0xc0, !PT ;  /* 0x0000007f02ff7812 */ /* 0x008fe2000782c0ff */
[----:B--2---:R-:W-:-:S12]  /*1a10*/  @P2 BRA `(.L_x_6400) ;  /* 0x0000000000082947 */ /* 0x004fd80003800000 */
[----:B------:R-:W2:Y:S02]  /*1a20*/  SYNCS.PHASECHK.TRANS64.TRYWAIT P2, [R89+URZ+0x28830], R0 ;  /* 0x02883000590075a7 */ /* 0x000ea4000804017f */
[----:B--2---:R-:W-:Y:S05]  /*1a30*/  @!P2 BRA `(.L_x_6401) ;  /* 0x000001200040a947 */ /* 0x004fea0003800000 */
.L_x_6400:
[----:B------:R-:W-:Y:S05]  /*1a40*/  WARPSYNC.ALL ;  /* 0x0000000000007948 */ /* 0x000fea0003800000 */
[----:B------:R-:W-:Y:S01]  /*1a50*/  UIADD3 UR4, UR39, 0x18400, URZ ;  /* 0x0001840027047890 */ /* 0x000fe2000fffe03f */
[----:B------:R-:W-:Y:S01]  /*1a60*/  WARPGROUP.ARRIVE ;  /* 0x00000000000079c5 */ /* 0x000fe20000000000 */
[----:B------:R-:W-:Y:S01]  /*1a70*/  ULOP3.LUT UR32, UR52, 0x10000, URZ, 0xfc, !UPT ;  /* 0x0001000034207892 */ /* 0x000fe2000f8efc3f */
[----:B------:R-:W3:Y:S01]  /*1a80*/  LDC R5, c[0x0][0x2e0] ;  /* 0x0000b800ff057b82 */ /* 0x000ee20000000800 */
[----:B------:R-:W-:Y:S01]  /*1a90*/  USHF.R.U32.HI UR4, URZ, 0x4, UR4 ;  /* 0x000000043f047899 */ /* 0x000fe20008011604 */
[----:B------:R-:W-:Y:S01]  /*1aa0*/  UMOV UR33, 0x40000040 ;  /* 0x4000004000217882 */ /* 0x000fe20000000000 */
[----:B------:R-:W-:-:S02]  /*1ab0*/  UMOV UR35, 0x40000040 ;  /* 0x4000004000237882 */ /* 0x000fc40000000000 */
[----:B------:R-:W-:Y:S01]  /*1ac0*/  ULOP3.LUT UR4, UR4, 0x3fff, URZ, 0xc0, !UPT ;  /* 0x00003fff04047892 */ /* 0x000fe2000f8ec03f */
[----:B------:R-:W-:Y:S01]  /*1ad0*/  UMOV UR5, 0x40000040 ;  /* 0x4000004000057882 */ /* 0x000fe20000000000 */
[----:B------:R-:W-:Y:S02]  /*1ae0*/  UMOV UR7, 0x40000040 ;  /* 0x4000004000077882 */ /* 0x000fe40000000000 */
[----:B------:R-:W-:Y:S01]  /*1af0*/  ULOP3.LUT UR49, UR4, 0x10000, URZ, 0xfc, !UPT ;  /* 0x0001000004317892 */ /* 0x000fe2000f8efc3f */
[----:B------:R-:W4:Y:S01]  /*1b00*/  LDC.64 R10, c[0x0][0x9e0] ;  /* 0x00027800ff0a7b82 */ /* 0x000f220000000a00 */
[----:B------:R-:W-:Y:S02]  /*1b10*/  UIADD3 UR4, UR32, 0x2, URZ ;  /* 0x0000000220047890 */ /* 0x000fe4000fffe03f */
[----:B------:R-:W-:Y:S02]  /*1b20*/  ULEA UR34, UR37, UR49, 0xb ;  /* 0x0000003125227291 */ /* 0x000fe4000f8e583f */
[----:B------:R-:W-:-:S02]  /*1b30*/  UIADD3 UR8, UR32, 0x4, URZ ;  /* 0x0000000420087890 */ /* 0x000fc4000fffe03f */
[----:B------:R-:W-:Y:S02]  /*1b40*/  UIADD3 UR6, UR34, 0x2, URZ ;  /* 0x0000000222067890 */ /* 0x000fe4000fffe03f */
[----:B------:R-:W-:Y:S01]  /*1b50*/  UIADD3 UR10, UR34, 0x4, URZ ;  /* 0x00000004220a7890 */ /* 0x000fe2000fffe03f */
[----:B------:R-:W-:Y:S02]  /*1b60*/  UMOV UR9, 0x40000040 ;  /* 0x4000004000097882 */ /* 0x000fe40000000000 */
[----:B------:R-:W-:Y:S01]  /*1b70*/  HGMMA.64x128x16.F32.BF16 R24, gdesc[UR32], RZ, !UPT, gsb0 ;  /* 0x01e00000201879f0 */ /* 0x000fe2000c0018ff */
        /* <DEDUP_REMOVED lines=10> */
[----:B----4-:R-:W-:Y:S01]  /*1c20*/  ISETP.GE.AND P2, PT, R11, 0x1, PT ;  /* 0x000000010b00780c */ /* 0x010fe20003f46270 */
        /* <DEDUP_REMOVED lines=13> */
[----:B------:R-:W-:Y:S01]  /*1d00*/  HGMMA.64x128x16.F32.BF16 R24, gdesc[UR4], R24, gsb0 ;  /* 0x01e00000041879f0 */ /* 0x000fe20008001818 */
[----:B------:R-:W-:Y:S02]  /*1d10*/  ULDC.64 UR6, c[0x0][0x9d8] ;  /* 0x0002760000067ab9 */ /* 0x000fe40000000a00 */
[----:B------:R-:W-:Y:S01]  /*1d20*/  ULOP3.LUT UR52, URZ, UR7, URZ, 0x33, !UPT ;  /* 0x000000073f347292 */ /* 0x000fe2000f8e333f */
[----:B------:R-:W-:Y:S02]  /*1d30*/  WARPGROUP.DEPBAR.LE gsb0, 0x0 ;  /* 0x00008000000079c5 */ /* 0x000fe40000010000 */
[----:B------:R-:W-:-:S06]  /*1d40*/  WARPGROUP.ARRIVE ;  /* 0x00000000000079c5 */ /* 0x000fcc0000000000 */
[----:B------:R-:W-:Y:S03]  /*1d50*/  HGMMA.64x128x16.F32.BF16 R24, gdesc[UR8], R24, gsb0 ;  /* 0x01e00000081879f0 */ /* 0x000fe60008001818 */
[----:B------:R-:W-:Y:S02]  /*1d60*/  WARPGROUP.DEPBAR.LE gsb0, 0x0 ;  /* 0x00008000000079c5 */ /* 0x000fe40000010000 */
[----:B------:R-:W-:-:S07]  /*1d70*/  WARPGROUP.ARRIVE ;  /* 0x00000000000079c5 */ /* 0x000fce0000000000 */
        /* <DEDUP_REMOVED lines=14> */
[----:B------:R-:W-:Y:S01]  /*1e60*/  FMUL.FTZ R4, R45, UR6 ;  /* 0x000000062d047c20 */ /* 0x000fe20008410000 */
[----:B-12---:R-:W-:Y:S01]  /*1e70*/  FMUL.FTZ R0, R41, UR6 ;  /* 0x0000000629007c20 */ /* 0x006fe20008410000 */
        /* <DEDUP_REMOVED lines=11> */
[----:B-1----:R-:W-:Y:S01]  /*1f30*/  FMUL.FTZ R4, R53, UR6 ;  /* 0x0000000635047c20 */ /* 0x002fe20008410000 */
[----:B------:R-:W-:Y:S01]  /*1f40*/  FMUL.FTZ R7, R27, UR6 ;  /* 0x000000061b077c20 */ /* 0x000fe20008410000 */
[----:B------:R-:W-:Y:S01]  /*1f50*/  FMUL.FTZ R51, R55, UR6 ;  /* 0x0000000637337c20 */ /* 0x000fe20008410000 */
[----:B------:R-:W-:Y:S01]  /*1f60*/  FMUL.FTZ R21, R35, UR6 ;  /* 0x0000000623157c20 */ /* 0x000fe20008410000 */
[----:B------:R-:W-:Y:S01]  /*1f70*/  FMUL.FTZ R27, R39, UR6 ;  /* 0x00000006271b7c20 */ /* 0x000fe20008410000 */
[----:B------:R-:W-:Y:S01]  /*1f80*/  FMUL.FTZ R55, R59, UR6 ;  /* 0x000000063b377c20 */ /* 0x000fe20008410000 */
[----:B------:R-:W-:Y:S01]  /*1f90*/  FMUL.FTZ R2, R24, UR6 ;  /* 0x0000000618027c20 */ /* 0x000fe20008410000 */
[----:B------:R1:W2:Y:S01]  /*1fa0*/  MUFU.TANH R102, R4 ;  /* 0x0000000400667308 */ /* 0x0002a20000002400 */
[----:B----4-:R-:W-:Y:S01]  /*1fb0*/  FMUL.FTZ R0, R49, UR6 ;  /* 0x0000000631007c20 */ /* 0x010fe20008410000 */
        /* <DEDUP_REMOVED lines=15> */
[----:B----4-:R-:W-:-:S02]  /*20b0*/  IMAD.MOV.U32 R37, RZ, RZ, -0x80 ;  /* 0xffffff80ff257424 */ /* 0x010fc400078e00ff */
[----:B------:R-:W-:Y:S01]  /*20c0*/  FMUL.FTZ R52, R52, UR6 ;  /* 0x0000000634347c20 */ /* 0x000fe20008410000 */
[----:B------:R-:W-:Y:S01]  /*20d0*/  FMUL.FTZ R49, R54, UR6 ;  /* 0x0000000636317c20 */ /* 0x000fe20008410000 */
[----:B------:R-:W-:Y:S01]  /*20e0*/  FMUL.FTZ R56, R56, UR6 ;  /* 0x0000000638387c20 */ /* 0x000fe20008410000 */
[----:B------:R-:W-:Y:S01]  /*20f0*/  FMUL.FTZ R53, R58, UR6 ;  /* 0x000000063a357c20 */ /* 0x000fe20008410000 */
[----:B------:R-:W-:Y:S01]  /*2100*/  FMUL.FTZ R60, R60, UR6 ;  /* 0x000000063c3c7c20 */ /* 0x000fe20008410000 */
[----:B------:R-:W-:Y:S01]  /*2110*/  FMUL.FTZ R59, R62, UR6 ;  /* 0x000000063e3b7c20 */ /* 0x000fe20008410000 */
[----:B------:R4:W2:Y:S01]  /*2120*/  MUFU.TANH R12, R29 ;  /* 0x0000001d000c7308 */ /* 0x0008a20000002400 */
[----:B-1----:R-:W1:Y:S01]  /*2130*/  LDC R4, c[0x0][0x288] ;  /* 0x0000a200ff047b82 */ /* 0x002e620000000800 */
[----:B------:R-:W-:Y:S01]  /*2140*/  FMUL.FTZ R64, R64, UR6 ;  /* 0x0000000640407c20 */ /* 0x000fe20008410000 */
[----:B------:R-:W-:Y:S01]  /*2150*/  FMUL.FTZ R68, R68, UR6 ;  /* 0x0000000644447c20 */ /* 0x000fe20008410000 */
[----:B------:R-:W-:Y:S01]  /*2160*/  FMUL.FTZ R67, R70, UR6 ;  /* 0x0000000646437c20 */ /* 0x000fe20008410000 */
[----:B------:R-:W-:Y:S01]  /*2170*/  FMUL.FTZ R72, R72, UR6 ;  /* 0x0000000648487c20 */ /* 0x000fe20008410000 */
[----:B------:R-:W-:Y:S01]  /*2180*/  FMUL.FTZ R74, R74, UR6 ;  /* 0x000000064a4a7c20 */ /* 0x000fe20008410000 */
[----:B------:R-:W-:Y:S01]  /*2190*/  FMUL.FTZ R75, R75, UR6 ;  /* 0x000000064b4b7c20 */ /* 0x000fe20008410000 */
[----:B------:R5:W1:Y:S01]  /*21a0*/  MUFU.TANH R106, R0 ;  /* 0x00000000006a7308 */ /* 0x000a620000002400 */
[----:B----4-:R-:W-:Y:S01]  /*21b0*/  FMUL.FTZ R29, R42, UR6 ;  /* 0x000000062a1d7c20 */ /* 0x010fe20008410000 */
[----:B------:R-:W-:-:S02]  /*21c0*/  IMAD R42, R88, R37, 0x80 ;  /* 0x00000080582a7424 */ /* 0x000fc400078e0225 */
[----:B------:R-:W-:Y:S01]  /*21d0*/  FMUL.FTZ R76, R76, UR6 ;  /* 0x000000064c4c7c20 */ /* 0x000fe20008410000 */
[----:B------:R-:W-:Y:S01]  /*21e0*/  FMUL.FTZ R79, R79, UR6 ;  /* 0x000000064f4f7c20 */ /* 0x000fe20008410000 */
[----:B------:R-:W-:Y:S01]  /*21f0*/  FMUL.FTZ R80, R80, UR6 ;  /* 0x0000000650507c20 */ /* 0x000fe20008410000 */
[----:B------:R-:W-:Y:S01]  /*2200*/  FMUL.FTZ R81, R81, UR6 ;  /* 0x0000000651517c20 */ /* 0x000fe20008410000 */
[----:B------:R-:W-:Y:S01]  /*2210*/  FMUL.FTZ R35, R82, UR6 ;  /* 0x0000000652237c20 */ /* 0x000fe20008410000 */
[----:B------:R3:W4:Y:S01]  /*2220*/  MUFU.TANH R98, R57 ;  /* 0x0000003900627308 */ /* 0x0007220000002400 */
[----:B-----5:R-:W-:Y:S01]  /*2230*/  FMUL.FTZ R0, R61, UR6 ;  /* 0x000000063d007c20 */ /* 0x020fe20008410000 */
[----:B------:R-:W-:Y:S01]  /*2240*/  FMUL.FTZ R61, R63, UR6 ;  /* 0x000000063f3d7c20 */ /* 0x000fe20008410000 */
[----:B------:R-:W-:Y:S01]  /*2250*/  FMUL.FTZ R63, R66, UR6 ;  /* 0x00000006423f7c20 */ /* 0x000fe20008410000 */
[----:B------:R-:W-:Y:S01]  /*2260*/  FMUL.FTZ R85, R85, UR6 ;  /* 0x0000000655557c20 */ /* 0x000fe20008410000 */
[----:B------:R-:W-:Y:S01]  /*2270*/  FMUL.FTZ R37, R86, UR6 ;  /* 0x0000000656257c20 */ /* 0x000fe20008410000 */
[----:B------:R-:W-:Y:S01]  /*2280*/  FMUL.FTZ R39, R87, UR6 ;  /* 0x0000000657277c20 */ /* 0x000fe20008410000 */
[----:B------:R-:W-:Y:S01]  /*2290*/  FMUL.FTZ R78, R78, UR6 ;  /* 0x000000064e4e7c20 */ /* 0x000fe20008410000 */
[----:B------:R5:W1:Y:S01]  /*22a0*/  MUFU.TANH R94, R0 ;  /* 0x00000000005e7308 */ /* 0x000a620000002400 */
[----:B---3--:R-:W-:-:S02]  /*22b0*/  IMAD R57, R5, UR45, R42 ;  /* 0x0000002d05397c24 */ /* 0x008fc4000f8e022a */
[----:B------:R-:W-:Y:S01]  /*22c0*/  FMUL.FTZ R84, R84, UR6 ;  /* 0x0000000654547c20 */ /* 0x000fe20008410000 */
[----:B------:R-:W-:Y:S01]  /*22d0*/  FMUL.FTZ R77, R77, UR6 ;  /* 0x000000064d4d7c20 */ /* 0x000fe20008410000 */
[----:B------:R-:W-:-:S03]  /*22e0*/  FMUL.FTZ R73, R73, UR6 ;  /* 0x0000000649497c20 */ /* 0x000fc60008410000 */
[----:B------:R3:W2:Y:S01]  /*22f0*/  MUFU.TANH R8, R25 ;  /* 0x0000001900087308 */ /* 0x0006a20000002400 */
[----:B-----5:R-:W-:Y:S01]  /*2300*/  FMUL.FTZ R0, R69, UR6 ;  /* 0x0000000645007c20 */ /* 0x020fe20008410000 */
[----:B------:R-:W-:Y:S01]  /*2310*/  FMUL.FTZ R69, R71, UR6 ;  /* 0x0000000647457c20 */ /* 0x000fe20008410000 */
[----:B-1----:R-:W-:-:S05]  /*2320*/  IADD3 R71, R57, 0x1, -R4 ;  /* 0x0000000139477810 */ /* 0x002fca0007ffe804 */
[----:B------:R1:W2:Y:S01]  /*2330*/  MUFU.TANH R124, R33 ;  /* 0x00000021007c7308 */ /* 0x0002a20000002400 */
[----:B---3--:R-:W-:Y:S01]  /*2340*/  FMUL.FTZ R25, R38, UR6 ;  /* 0x0000000626197c20 */ /* 0x008fe20008410000 */
[----:B------:R-:W-:Y:S01]  /*2350*/  IMAD R71, R16, -0x2, R71 ;  /* 0xfffffffe10477824 */ /* 0x000fe200078e0247 */
[----:B------:R-:W-:-:S05]  /*2360*/  LEA R38, R88, 0xffffff80, 0x7 ;  /* 0xffffff8058267811 */ /* 0x000fca00078e38ff */
[----:B------:R3:W2:Y:S01]  /*2370*/  MUFU.TANH R14, R0 ;  /* 0x00000000000e7308 */ /* 0x0006a20000002400 */
[----:B-1----:R-:W-:-:S07]  /*2380*/  FMUL.FTZ R33, R83, UR6 ;  /* 0x0000000653217c20 */ /* 0x002fce0008410000 */
[----:B------:R-:W1:Y:S01]  /*2390*/  MUFU.TANH R2, R2 ;  /* 0x0000000200027308 */ /* 0x000e620000002400 */
[----:B---3--:R-:W-:-:S05]  /*23a0*/  @!P1 VIADD R0, R89, 0x28840 ;  /* 0x0002884059009836 */ /* 0x008fca0000000000 */
[----:B------:R-:W-:Y:S02]  /*23b0*/  @!P1 PRMT R0, RZ, 0x654, R0 ;  /* 0x00000654ff009816 */ /* 0x000fe40000000000 */
[----:B------:R-:W3:Y:S02]  /*23c0*/  MUFU.TANH R3, R3 ;  /* 0x0000000300037308 */ /* 0x000ee40000002400 */
[----:B------:R5:W-:Y:S06]  /*23d0*/  @!P1 SYNCS.ARRIVE.TRANS64.RED.A1T0 RZ, [R0+URZ], RZ ;  /* 0x000000ff00ff99a7 */ /* 0x000bec000810043f */
[----:B------:R-:W1:Y:S01]  /*23e0*/  MUFU.TANH R7, R7 ;  /* 0x0000000700077308 */ /* 0x000e620000002400 */
[----:B-----5:R-:W-:-:S07]  /*23f0*/  VIADD R0, R187, UR42 ;  /* 0x0000002abb007c36 */ /* 0x020fce0008000000 */
        /* <DEDUP_REMOVED lines=49> */
[----:B-----5:R-:W-:-:S02]  /*2710*/  VIADD R77, R71, UR52 ;  /* 0x00000034474d7c36 */ /* 0x020fc40008000000 */
[----:B------:R-:W-:Y:S02]  /*2720*/  IMAD.IADD R71, R71, 0x1, R10 ;  /* 0x0000000147477824 */ /* 0x000fe400078e020a */
[----:B------:R-:W-:Y:S02]  /*2730*/  IMAD.IADD R30, R77, 0x1, R0 ;  /* 0x000000014d1e7824 */ /* 0x000fe400078e0200 */
[----:B----4-:R-:W-:-:S05]  /*2740*/  IMAD R73, R16, -0x2, R57 ;  /* 0xfffffffe10497824 */ /* 0x010fca00078e0239 */
[----:B------:R-:W-:Y:S01]  /*2750*/  VIADDMNMX R26, R0, R71, R73, PT ;  /* 0x00000047001a7246 */ /* 0x000fe20003800149 */
[----:B--23--:R-:W-:Y:S06]  /*2760*/  @!P2 BRA `(.L_x_6402) ;  /* 0x000000000054a947 */ /* 0x00cfec0003800000 */
[----:B------:R-:W-:Y:S01]  /*2770*/  IMAD R57, R5, UR45, R0 ;  /* 0x0000002d05397c24 */ /* 0x000fe2000f8e0200 */
[----:B------:R-:W-:Y:S03]  /*2780*/  BSSY B0, `(.L_x_6403) ;  /* 0x000000f000007945 */ /* 0x000fe60003800000 */
[----:B------:R-:W-:-:S05]  /*2790*/  IMAD.IADD R57, R57, 0x1, -R4 ;  /* 0x0000000139397824 */ /* 0x000fca00078e0a04 */
        /* <DEDUP_REMOVED lines=9> */
.L_x_6404:
[----:B------:R-:W-:-:S13]  /*2830*/  ISETP.NE.AND P3, PT, R11, 0x1, PT ;  /* 0x000000010b00780c */ /* 0x000fda0003f65270 */
[----:B------:R-:W2:Y:S02]  /*2840*/  @P3 LDC.64 R82, c[0x0][0x9e8] ;  /* 0x00027a00ff523b82 */ /* 0x000ea40000000a00 */
[----:B--2---:R-:W-:-:S05]  /*2850*/  @P3 IMAD.HI.U32 R6, R57, R82, RZ ;  /* 0x0000005239063227 */ /* 0x004fca00078e00ff */
[----:B------:R-:W-:-:S07]  /*2860*/  @P3 SHF.R.U32.HI R57, RZ, R83, R6 ;  /* 0x00000053ff393219 */ /* 0x000fce0000011606 */
.L_x_6405:
[----:B------:R-:W-:Y:S05]  /*2870*/  BSYNC B0 ;  /* 0x0000000000007941 */ /* 0x000fea0003800000 */
.L_x_6403:
[----:B------:R-:W-:-:S04]  /*2880*/  IMAD R57, R57, R11, -R38 ;  /* 0x0000000b39397224 */ /* 0x000fc800078e0a26 */
[----:B------:R-:W-:-:S05]  /*2890*/  IMAD R57, R16, -0x2, R57 ;  /* 0xfffffffe10397824 */ /* 0x000fca00078e0239 */
[----:B------:R-:W-:Y:S02]  /*28a0*/  VIMNMX R30, R30, R57, !PT ;  /* 0x000000391e1e7248 */ /* 0x000fe40007fe0100 */
[----:B------:R-:W-:-:S07]  /*28b0*/  VIADDMNMX R26, R57, R11, R26, PT ;  /* 0x0000000b391a7246 */ /* 0x000fce000380011a */
.L_x_6402:
[C---:B------:R-:W-:Y:S02]  /*28c0*/  ISETP.GE.AND P4, PT, R42.reuse, 0x9, PT ;  /* 0x000000092a00780c */ /* 0x040fe40003f86270 */
[----:B------:R-:W-:Y:S02]  /*28d0*/  ISETP.GE.AND P3, PT, R42, 0x2, PT ;  /* 0x000000022a00780c */ /* 0x000fe40003f66270 */
[----:B------:R-:W-:Y:S02]  /*28e0*/  P2R R46, PR, RZ, 0x10 ;  /* 0x00000010ff2e7803 */ /* 0x000fe40000000000 */
[C---:B------:R-:W-:Y:S02]  /*28f0*/  ISETP.GT.AND P4, PT, R30.reuse, 0x8, !P4 ;  /* 0x000000081e00780c */ /* 0x040fe40006784270 */
[----:B------:R-:W-:Y:S02]  /*2900*/  ISETP.GT.AND P5, PT, R30, 0x1, !P3 ;  /* 0x000000011e00780c */ /* 0x000fe40005fa4270 */
[----:B------:R-:W-:-:S02]  /*2910*/  ISETP.LT.OR P4, PT, R26, 0x9, P4 ;  /* 0x000000091a00780c */ /* 0x000fc40002781670 */
[----:B------:R-:W-:Y:S02]  /*2920*/  ISETP.GE.AND P6, PT, R42, 0xa, PT ;  /* 0x0000000a2a00780c */ /* 0x000fe40003fc6270 */
[----:B-1----:R-:W-:Y:S02]  /*2930*/  FSEL R182, R28, -INF , !P4 ;  /* 0xff8000001cb67808 */ /* 0x002fe40006000000 */
[----:B------:R-:W-:Y:S02]  /*2940*/  ISETP.LT.OR P5, PT, R26, 0x2, P5 ;  /* 0x000000021a00780c */ /* 0x000fe40002fa1670 */
[----:B------:R-:W-:Y:S02]  /*2950*/  ISETP.GT.AND P4, PT, R30, 0x9, !P6 ;  /* 0x000000091e00780c */ /* 0x000fe40007784270 */
[----:B------:R-:W-:Y:S02]  /*2960*/  FSEL R128, R8, -INF , !P5 ;  /* 0xff80000008807808 */ /* 0x000fe40006800000 */
        /* <DEDUP_REMOVED lines=126> */
[----:B------:R-:W-:-:S02]  /*3150*/  P2R R50, PR, RZ, 0x40 ;  /* 0x00000040ff327803 */ /* 0x000fc40000000000 */
        /* <DEDUP_REMOVED lines=15> */
[----:B------:R-:W-:-:S03]  /*3250*/  ISETP.GE.AND P6, PT, R42, 0x7a, PT ;  /* 0x0000007a2a00780c */ /* 0x000fc60003fc6270 */
[----:B------:R-:W-:Y:S01]  /*3260*/  IMAD.IADD R57, R77, 0x1, R2 ;  /* 0x000000014d397824 */ /* 0x000fe200078e0202 */
[----:B------:R-:W-:Y:S02]  /*3270*/  P2R R117, PR, RZ, 0x40 ;  /* 0x00000040ff757803 */ /* 0x000fe40000000000 */
[----:B------:R-:W-:Y:S02]  /*3280*/  ISETP.GT.AND P6, PT, R30, 0x79, !P6 ;  /* 0x000000791e00780c */ /* 0x000fe400077c4270 */
[----:B------:R-:W-:Y:S02]  /*3290*/  VIADDMNMX R110, R2, R71, R73, PT ;  /* 0x00000047026e7246 */ /* 0x000fe40003800149 */
[----:B------:R-:W-:-:S04]  /*32a0*/  ISETP.LT.OR P6, PT, R26, 0x7a, P6 ;  /* 0x0000007a1a00780c */ /* 0x000fc800037c1670 */
[----:B------:R-:W-:Y:S01]  /*32b0*/  FSEL R26, R85, -INF , !P6 ;  /* 0xff800000551a7808 */ /* 0x000fe20007000000 */
[----:B------:R-:W-:Y:S08]  /*32c0*/  @!P2 BRA `(.L_x_6406) ;  /* 0x000000000054a947 */ /* 0x000ff00003800000 */
[----:B------:R-:W-:Y:S01]  /*32d0*/  IMAD R71, R5, UR45, R2 ;  /* 0x0000002d05477c24 */ /* 0x000fe2000f8e0202 */
[----:B------:R-:W-:Y:S03]  /*32e0*/  BSSY B0, `(.L_x_6407) ;  /* 0x000000f000007945 */ /* 0x000fe60003800000 */
[----:B------:R-:W-:-:S05]  /*32f0*/  IMAD.IADD R71, R71, 0x1, -R4 ;  /* 0x0000000147477824 */ /* 0x000fca00078e0a04 */
        /* <DEDUP_REMOVED lines=9> */
.L_x_6408:
[----:B------:R-:W-:-:S13]  /*3390*/  ISETP.NE.AND P6, PT, R11, 0x1, PT ;  /* 0x000000010b00780c */ /* 0x000fda0003fc5270 */
[----:B------:R-:W1:Y:S02]  /*33a0*/  @P6 LDC.64 R72, c[0x0][0x9e8] ;  /* 0x00027a00ff486b82 */ /* 0x000e640000000a00 */
[----:B-1----:R-:W-:-:S05]  /*33b0*/  @P6 IMAD.HI.U32 R30, R71, R72, RZ ;  /* 0x00000048471e6227 */ /* 0x002fca00078e00ff */
[----:B------:R-:W-:-:S07]  /*33c0*/  @P6 SHF.R.U32.HI R71, RZ, R73, R30 ;  /* 0x00000049ff476219 */ /* 0x000fce000001161e */
.L_x_6409:
[----:B------:R-:W-:Y:S05]  /*33d0*/  BSYNC B0 ;  /* 0x0000000000007941 */ /* 0x000fea0003800000 */
.L_x_6407:
[----:B------:R-:W-:-:S04]  /*33e0*/  IMAD R71, R71, R11, -R38 ;  /* 0x0000000b47477224 */ /* 0x000fc800078e0a26 */
[----:B------:R-:W-:-:S05]  /*33f0*/  IMAD R30, R16, -0x2, R71 ;  /* 0xfffffffe101e7824 */ /* 0x000fca00078e0247 */
[----:B------:R-:W-:Y:S02]  /*3400*/  VIMNMX R57, R57, R30, !PT ;  /* 0x0000001e39397248 */ /* 0x000fe40007fe0100 */
[----:B------:R-:W-:-:S07]  /*3410*/  VIADDMNMX R110, R30, R11, R110, PT ;  /* 0x0000000b1e6e7246 */ /* 0x000fce000380016e */
.L_x_6406:
[----:B------:R-:W-:Y:S01]  /*3420*/  ISETP.GT.AND P3, PT, R57, 0x1, !P3 ;  /* 0x000000013900780c */ /* 0x000fe20005f64270 */
[----:B------:R-:W-:Y:S01]  /*3430*/  ULDC UR6, c[0x0][0x988] ;  /* 0x0002620000067ab9 */ /* 0x000fe20000000800 */
[----:B------:R-:W-:Y:S01]  /*3440*/  ISETP.NE.AND P6, PT, R32, RZ, PT ;  /* 0x000000ff2000720c */ /* 0x000fe20003fc5270 */
[----:B------:R-:W-:Y:S01]  /*3450*/  IMAD R5, R5, UR45, -R4 ;  /* 0x0000002d05057c24 */ /* 0x000fe2000f8e0a04 */
[----:B------:R-:W-:Y:S02]  /*3460*/  ISETP.LT.OR P3, PT, R110, 0x2, P3 ;  /* 0x000000026e00780c */ /* 0x000fe40001f61670 */
[----:B------:R-:W-:Y:S02]  /*3470*/  ISETP.GT.AND P4, PT, R57, 0x71, !P4 ;  /* 0x000000713900780c */ /* 0x000fe40006784270 */
[----:B------:R-:W-:Y:S02]  /*3480*/  FSEL R30, R7, -INF , !P3 ;  /* 0xff800000071e7808 */ /* 0x000fe40005800000 */
[----:B------:R-:W-:-:S02]  /*3490*/  ISETP.NE.AND P3, PT, R46, RZ, PT ;  /* 0x000000ff2e00720c */ /* 0x000fc40003f65270 */
[----:B------:R-:W-:Y:S02]  /*34a0*/  FMNMX.FTZ R7, R180, R128, !PT ;  /* 0x00000080b4077209 */ /* 0x000fe40007810000 */
[----:B------:R-:W-:Y:S02]  /*34b0*/  ISETP.GT.AND P3, PT, R57, 0x8, !P3 ;  /* 0x000000083900780c */ /* 0x000fe40005f64270 */
[----:B------:R-:W-:Y:S02]  /*34c0*/  FMNMX.FTZ R7, R182, R7, !PT ;  /* 0x00000007b6077209 */ /* 0x000fe40007810000 */
[----:B------:R-:W-:Y:S02]  /*34d0*/  ISETP.LT.OR P3, PT, R110, 0x9, P3 ;  /* 0x000000096e00780c */ /* 0x000fe40001f61670 */
[----:B------:R-:W-:Y:S02]  /*34e0*/  FMNMX.FTZ R7, R130, R7, !PT ;  /* 0x0000000782077209 */ /* 0x000fe40007810000 */
[----:B------:R-:W-:Y:S01]  /*34f0*/  FSEL R32, R9, -INF , !P3 ;  /* 0xff80000009207808 */ /* 0x000fe20005800000 */
[----:B------:R-:W-:Y:S01]  /*3500*/  IMAD.U32 R9, RZ, RZ, UR6 ;  /* 0x00000006ff097e24 */ /* 0x000fe2000f8e00ff */
        /* <DEDUP_REMOVED lines=15> */
[----:B------:R-:W-:Y:S02]  /*3600*/  ISETP.NE.AND P6, PT, R40, RZ, PT ;  /* 0x000000ff2800720c */ /* 0x000fe40003fc5270 */
        /* <DEDUP_REMOVED lines=54> */
[C---:B------:R-:W-:Y:S02]  /*3970*/  ISETP.GT.AND P5, PT, R57.reuse, 0x78, !P5 ;  /* 0x000000783900780c */ /* 0x040fe40006fa4270 */
[----:B------:R-:W-:Y:S02]  /*3980*/  ISETP.GT.AND P3, PT, R57, 0x31, !P3 ;  /* 0x000000313900780c */ /* 0x000fe40005f64270 */
[C---:B------:R-:W-:Y:S02]  /*3990*/  ISETP.LT.OR P4, PT, R110.reuse, 0x72, P4 ;  /* 0x000000726e00780c */ /* 0x040fe40002781670 */
[----:B------:R-:W-:-:S02]  /*39a0*/  ISETP.LT.OR P3, PT, R110, 0x32, P3 ;  /* 0x000000326e00780c */ /* 0x000fc40001f61670 */
[----:B------:R-:W-:Y:S02]  /*39b0*/  ISETP.LT.OR P5, PT, R110, 0x79, P5 ;  /* 0x000000796e00780c */ /* 0x000fe40002fa1670 */
[----:B------:R-:W-:Y:S02]  /*39c0*/  FSEL R54, R47, -INF , !P3 ;  /* 0xff8000002f367808 */ /* 0x000fe40005800000 */
[----:B------:R-:W-:-:S04]  /*39d0*/  ISETP.NE.AND P3, PT, R89, RZ, PT ;  /* 0x000000ff5900720c */ /* 0x000fc80003f65270 */
[----:B------:R-:W-:-:S04]  /*39e0*/  ISETP.GT.AND P3, PT, R57, 0x38, !P3 ;  /* 0x000000383900780c */ /* 0x000fc80005f64270 */
[----:B------:R-:W-:Y:S02]  /*39f0*/  ISETP.LT.OR P3, PT, R110, 0x39, P3 ;  /* 0x000000396e00780c */ /* 0x000fe40001f61670 */
[----:B-1----:R-:W-:Y:S02]  /*3a00*/  FMNMX.FTZ R126, R13, R126, !PT ;  /* 0x0000007e0d7e7209 */ /* 0x002fe40007810000 */
[----:B------:R-:W-:Y:S02]  /*3a10*/  FSEL R56, R49, -INF , !P3 ;  /* 0xff80000031387808 */ /* 0x000fe40005800000 */
[----:B------:R-:W-:Y:S01]  /*3a20*/  ISETP.NE.AND P3, PT, R93, RZ, PT ;  /* 0x000000ff5d00720c */ /* 0x000fe20003f65270 */
[----:B------:R-:W1:Y:S03]  /*3a30*/  SHFL.BFLY PT, R7, R126, 0x1, 0x1f ;  /* 0x0c201f007e077f89 */ /* 0x000e6600000e0000 */
[----:B------:R-:W-:-:S04]  /*3a40*/  ISETP.GT.AND P3, PT, R57, 0x39, !P3 ;  /* 0x000000393900780c */ /* 0x000fc80005f64270 */
[----:B------:R-:W-:-:S04]  /*3a50*/  ISETP.LT.OR P3, PT, R110, 0x3a, P3 ;  /* 0x0000003a6e00780c */ /* 0x000fc80001f61670 */
[----:B------:R-:W-:Y:S02]  /*3a60*/  FSEL R58, R51, -INF , !P3 ;  /* 0xff800000333a7808 */ /* 0x000fe40005800000 */
[----:B------:R-:W-:Y:S02]  /*3a70*/  ISETP.GT.AND P3, PT, R57, 0x40, !P6 ;  /* 0x000000403900780c */ /* 0x000fe40007764270 */
[----:B------:R-:W-:Y:S02]  /*3a80*/  ISETP.NE.AND P6, PT, R60, RZ, PT ;  /* 0x000000ff3c00720c */ /* 0x000fe40003fc5270 */
[----:B------:R-:W-:-:S04]  /*3a90*/  ISETP.LT.OR P3, PT, R110, 0x41, P3 ;  /* 0x000000416e00780c */ /* 0x000fc80001f61670 */
[----:B------:R-:W-:Y:S02]  /*3aa0*/  FSEL R60, R53, -INF , !P3 ;  /* 0xff800000353c7808 */ /* 0x000fe40005800000 */
[----:B------:R-:W-:Y:S02]  /*3ab0*/  ISETP.NE.AND P3, PT, R95, RZ, PT ;  /* 0x000000ff5f00720c */ /* 0x000fe40003f65270 */
[----:B-1----:R-:W-:Y:S02]  /*3ac0*/  FMNMX.FTZ R7, R126, R7, !PT ;  /* 0x000000077e077209 */ /* 0x002fe40007810000 */
[----:B------:R-:W-:-:S03]  /*3ad0*/  ISETP.GT.AND P3, PT, R57, 0x41, !P3 ;  /* 0x000000413900780c */ /* 0x000fc60005f64270 */
[----:B------:R-:W-:Y:S01]  /*3ae0*/  FMUL.FTZ R15, R7, R9 ;  /* 0x00000009070f7220 */ /* 0x000fe20000410000 */
        /* <DEDUP_REMOVED lines=42> */
[----:B------:R-:W-:-:S04]  /*3d90*/  FSETP.NEU.FTZ.AND P3, PT, R7, -INF , PT ;  /* 0xff8000000700780b */ /* 0x000fc80003f7d000 */
[----:B------:R-:W-:Y:S02]  /*3da0*/  FSEL R45, R15, RZ, P3 ;  /* 0x000000ff0f2d7208 */ /* 0x000fe40001800000 */
[----:B------:R-:W-:Y:S02]  /*3db0*/  ISETP.GT.AND P3, PT, R57, RZ, !P6 ;  /* 0x000000ff3900720c */ /* 0x000fe40007764270 */
[----:B------:R-:W-:Y:S01]  /*3dc0*/  ISETP.NE.AND P6, PT, R117, RZ, PT ;  /* 0x000000ff7500720c */ /* 0x000fe20003fc5270 */
[-CC-:B------:R-:W-:Y:S01]  /*3dd0*/  FFMA.FTZ R102, R102, R9.reuse, -R45.reuse ;  /* 0x0000000966667223 */ /* 0x180fe2000001082d */
[----:B------:R-:W-:Y:S01]  /*3de0*/  ISETP.LT.OR P3, PT, R110, 0x1, P3 ;  /* 0x000000016e00780c */ /* 0x000fe20001f61670 */
[-CC-:B------:R-:W-:Y:S01]  /*3df0*/  FFMA.FTZ R164, R100, R9.reuse, -R45.reuse ;  /* 0x0000000964a47223 */ /* 0x180fe2000001082d */
[----:B------:R-:W-:Y:S01]  /*3e00*/  ISETP.GT.AND P6, PT, R57, 0x79, !P6 ;  /* 0x000000793900780c */ /* 0x000fe200077c4270 */
[-CC-:B------:R-:W-:Y:S01]  /*3e10*/  FFMA.FTZ R170, R104, R9.reuse, -R45.reuse ;  /* 0x0000000968aa7223 */ /* 0x180fe2000001082d */
[----:B------:R-:W-:Y:S01]  /*3e20*/  FSEL R41, R3, -INF , !P3 ;  /* 0xff80000003297808 */ /* 0x000fe20005800000 */
[-CC-:B------:R-:W-:Y:S01]  /*3e30*/  FFMA.FTZ R180, R180, R9.reuse, -R45.reuse ;  /* 0x00000009b4b47223 */ /* 0x180fe2000001082d */
[----:B------:R-:W-:Y:S01]  /*3e40*/  ISETP.NE.AND P3, PT, R115, RZ, PT ;  /* 0x000000ff7300720c */ /* 0x000fe20003f65270 */
[-CC-:B------:R-:W-:Y:S01]  /*3e50*/  FFMA.FTZ R3, R128, R9.reuse, -R45.reuse ;  /* 0x0000000980037223 */ /* 0x180fe2000001082d */
        /* <DEDUP_REMOVED lines=13> */
[----:B------:R-:W1:Y:S01]  /*3f30*/  MUFU.EX2 R3, R3 ;  /* 0x0000000300037308 */ /* 0x000e620000000800 */
[----:B------:R-:W-:Y:S01]  /*3f40*/  ISETP.LT.OR P6, PT, R110, 0x7a, P6 ;  /* 0x0000007a6e00780c */ /* 0x000fe200037c1670 */
[--C-:B------:R-:W-:Y:S01]  /*3f50*/  FFMA.FTZ R176, R176, R9, -R45.reuse ;  /* 0x00000009b0b07223 */ /* 0x100fe2000001082d */
[----:B------:R-:W-:Y:S01]  /*3f60*/  FMNMX.FTZ R21, R38, R21, !PT ;  /* 0x0000001526157209 */ /* 0x000fe20007810000 */
[-CC-:B------:R-:W-:Y:S01]  /*3f70*/  FFMA.FTZ R124, R124, R9.reuse, -R45.reuse ;  /* 0x000000097c7c7223 */ /* 0x180fe2000001082d */
[----:B------:R-:W-:Y:S01]  /*3f80*/  FSEL R104, R39, -INF , !P6 ;  /* 0xff80000027687808 */ /* 0x000fe20007000000 */
        /* <DEDUP_REMOVED lines=28> */
[----:B------:R-:W4:Y:S01]  /*4150*/  MUFU.EX2 R176, R176 ;  /* 0x000000b000b07308 */ /* 0x000f220000000800 */
[----:B------:R-:W-:Y:S01]  /*4160*/  FMNMX.FTZ R27, R54, R27, !PT ;  /* 0x0000001b361b7209 */ /* 0x000fe20007810000 */
[----:B-1----:R-:W-:Y:S01]  /*4170*/  FADD.FTZ R53, R180, R3 ;  /* 0x00000003b4357221 */ /* 0x002fe20000010000 */
[----:B------:R-:W-:-:S02]  /*4180*/  F2FP.BF16.F32.PACK_AB R180, R3, R180 ;  /* 0x000000b403b4723e */ /* 0x000fc400000010ff */
[----:B------:R-:W-:-:S03]  /*4190*/  FMNMX.FTZ R27, R56, R27, !PT ;  /* 0x0000001b381b7209 */ /* 0x000fc60007810000 */
[----:B------:R-:W1:Y:S01]  /*41a0*/  MUFU.EX2 R15, R124 ;  /* 0x0000007c000f7308 */ /* 0x000e620000000800 */
[----:B------:R-:W-:-:S04]  /*41b0*/  FMNMX.FTZ R27, R58, R27, !PT ;  /* 0x0000001b3a1b7209 */ /* 0x000fc80007810000 */
[----:B------:R-:W-:-:S03]  /*41c0*/  FMNMX.FTZ R29, R60, R27, !PT ;  /* 0x0000001b3c1d7209 */ /* 0x000fc60007810000 */
[----:B------:R-:W5:Y:S01]  /*41d0*/  MUFU.EX2 R178, R178 ;  /* 0x000000b200b27308 */ /* 0x000f620000000800 */
[----:B------:R-:W-:-:S04]  /*41e0*/  FMNMX.FTZ R29, R62, R29, !PT ;  /* 0x0000001d3e1d7209 */ /* 0x000fc80007810000 */
[----:B------:R-:W-:-:S03]  /*41f0*/  FMNMX.FTZ R29, R64, R29, !PT ;  /* 0x0000001d401d7209 */ /* 0x000fc60007810000 */
[----:B------:R2:W-:Y:S01]  /*4200*/  MUFU.EX2 R49, R20 ;  /* 0x0000001400317308 */ /* 0x0005e20000000800 */
[----:B------:R-:W-:-:S04]  /*4210*/  FMNMX.FTZ R29, R66, R29, !PT ;  /* 0x0000001d421d7209 */ /* 0x000fc80007810000 */
[----:B------:R-:W-:-:S03]  /*4220*/  FMNMX.FTZ R31, R68, R29, !PT ;  /* 0x0000001d441f7209 */ /* 0x000fc60007810000 */
[----:B------:R-:W5:Y:S01]  /*4230*/  MUFU.EX2 R21, R120 ;  /* 0x0000007800157308 */ /* 0x000f620000000800 */
[----:B------:R-:W-:Y:S01]  /*4240*/  FMNMX.FTZ R31, R70, R31, !PT ;  /* 0x0000001f461f7209 */ /* 0x000fe20007810000 */
[----:B--2---:R-:W-:Y:S01]  /*4250*/  FADD.FTZ R20, R182, R53 ;  /* 0x00000035b6147221 */ /* 0x004fe20000010000 */
[C---:B---3--:R-:W-:Y:S02]  /*4260*/  F2FP.BF16.F32.PACK_AB R182, R13.reuse, R182 ;  /* 0x000000b60db6723e */ /* 0x048fe400000010ff */
[----:B------:R-:W-:Y:S01]  /*4270*/  FMNMX.FTZ R31, R82, R31, !PT ;  /* 0x0000001f521f7209 */ /* 0x000fe20007810000 */
[----:B------:R-:W-:Y:S02]  /*4280*/  FADD.FTZ R53, R13, R20 ;  /* 0x000000140d357221 */ /* 0x000fe40000010000 */
[----:B------:R-:W2:Y:S01]  /*4290*/  MUFU.EX2 R172, R172 ;  /* 0x000000ac00ac7308 */ /* 0x000ea20000000800 */
[----:B------:R-:W-:Y:S01]  /*42a0*/  FMNMX.FTZ R31, R78, R31, !PT ;  /* 0x0000001f4e1f7209 */ /* 0x000fe20007810000 */
[----:B----4-:R-:W-:Y:S01]  /*42b0*/  FADD.FTZ R20, R176, R53 ;  /* 0x00000035b0147221 */ /* 0x010fe20000010000 */
[----:B-1----:R-:W-:-:S02]  /*42c0*/  F2FP.BF16.F32.PACK_AB R176, R15, R176 ;  /* 0x000000b00fb0723e */ /* 0x002fc400000010ff */
[----:B------:R-:W-:Y:S01]  /*42d0*/  FMNMX.FTZ R43, R76, R31, !PT ;  /* 0x0000001f4c2b7209 */ /* 0x000fe20007810000 */
[----:B------:R-:W-:Y:S02]  /*42e0*/  FADD.FTZ R53, R15, R20 ;  /* 0x000000140f357221 */ /* 0x000fe40000010000 */
[----:B------:R1:W-:Y:S01]  /*42f0*/  MUFU.EX2 R31, R102 ;  /* 0x00000066001f7308 */ /* 0x0003e20000000800 */
[----:B------:R-:W-:Y:S01]  /*4300*/  FMNMX.FTZ R43, R74, R43, !PT ;  /* 0x0000002b4a2b7209 */ /* 0x000fe20007810000 */
[----:B-----5:R-:W-:Y:S01]  /*4310*/  FADD.FTZ R20, R178, R53 ;  /* 0x00000035b2147221 */ /* 0x020fe20000010000 */
[C---:B------:R-:W-:Y:S02]  /*4320*/  F2FP.BF16.F32.PACK_AB R178, R21.reuse, R178 ;  /* 0x000000b215b2723e */ /* 0x040fe400000010ff */
[----:B------:R-:W-:Y:S01]  /*4330*/  FMNMX.FTZ R43, R80, R43, !PT ;  /* 0x0000002b502b7209 */ /* 0x000fe20007810000 */
[----:B------:R-:W-:Y:S02]  /*4340*/  FADD.FTZ R55, R21, R20 ;  /* 0x0000001415377221 */ /* 0x000fe40000010000 */
[----:B------:R-:W3:Y:S01]  /*4350*/  MUFU.EX2 R25, R116 ;  /* 0x0000007400197308 */ /* 0x000ee20000000800 */
[----:B------:R-:W-:-:S02]  /*4360*/  FMNMX.FTZ R43, R72, R43, !PT ;  /* 0x0000002b482b7209 */ /* 0x000fc40007810000 */
[----:B-1----:R-:W-:Y:S01]  /*4370*/  FSEL R102, R33, -INF , !P4 ;  /* 0xff80000021667808 */ /* 0x002fe20006000000 */
[----:B------:R-:W-:Y:S01]  /*4380*/  FFMA.FTZ R33, R98, R9, -R45 ;  /* 0x0000000962217223 */ /* 0x000fe2000001082d */
[----:B------:R-:W-:Y:S02]  /*4390*/  FMNMX.FTZ R43, R100, R43, !PT ;  /* 0x0000002b642b7209 */ /* 0x000fe40007810000 */
[----:B------:R-:W-:Y:S01]  /*43a0*/  FSEL R98, R37, -INF , !P5 ;  /* 0xff80000025627808 */ /* 0x000fe20006800000 */
[----:B------:R-:W1:Y:S01]  /*43b0*/  MUFU.EX2 R174, R174 ;  /* 0x000000ae00ae7308 */ /* 0x000e620000000800 */
[----:B------:R-:W-:-:S04]  /*43c0*/  FMNMX.FTZ R43, R102, R43, !PT ;  /* 0x0000002b662b7209 */ /* 0x000fc80007810000 */
[----:B------:R-:W-:-:S03]  /*43d0*/  FMNMX.FTZ R43, R98, R43, !PT ;  /* 0x0000002b622b7209 */ /* 0x000fc60007810000 */
[----:B------:R-:W4:Y:S01]  /*43e0*/  MUFU.EX2 R27, R112 ;  /* 0x00000070001b7308 */ /* 0x000f220000000800 */
[----:B------:R-:W-:-:S05]  /*43f0*/  FMNMX.FTZ R43, R104, R43, !PT ;  /* 0x0000002b682b7209 */ /* 0x000fca0007810000 */
[----:B------:R-:W5:Y:S02]  /*4400*/  SHFL.BFLY PT, R94, R43, 0x2, 0x1f ;  /* 0x0c401f002b5e7f89 */ /* 0x000f6400000e0000 */
[----:B------:R-:W4:Y:S08]  /*4410*/  MUFU.EX2 R168, R168 ;  /* 0x000000a800a87308 */ /* 0x000f300000000800 */
[----:B------:R-:W4:Y:S08]  /*4420*/  MUFU.EX2 R29, R106 ;  /* 0x0000006a001d7308 */ /* 0x000f300000000800 */
[----:B------:R-:W-:Y:S01]  /*4430*/  MUFU.EX2 R170, R170 ;  /* 0x000000aa00aa7308 */ /* 0x000fe20000000800 */
[----:B-----5:R-:W-:-:S07]  /*4440*/  FMNMX.FTZ R94, R43, R94, !PT ;  /* 0x0000005e2b5e7209 */ /* 0x020fce0007810000 */
[----:B------:R5:W-:Y:S01]  /*4450*/  MUFU.EX2 R43, R24 ;  /* 0x00000018002b7308 */ /* 0x000be20000000800 */
[----:B------:R-:W2:Y:S07]  /*4460*/  SHFL.BFLY PT, R37, R94, 0x1, 0x1f ;  /* 0x0c201f005e257f89 */ /* 0x000eae00000e0000 */
[----:B------:R-:W-:Y:S08]  /*4470*/  MUFU.EX2 R164, R164 ;  /* 0x000000a400a47308 */ /* 0x000ff00000000800 */
[----:B------:R-:W-:Y:S08]  /*4480*/  MUFU.EX2 R33, R33 ;  /* 0x0000002100217308 */ /* 0x000ff00000000800 */
[----:B------:R-:W-:Y:S01]  /*4490*/  MUFU.EX2 R166, R166 ;  /* 0x000000a600a67308 */ /* 0x000fe20000000800 */
[----:B--2---:R-:W-:-:S04]  /*44a0*/  FMNMX.FTZ R8, R94, R37, !PT ;  /* 0x000000255e087209 */ /* 0x004fc80007810000 */
[C---:B------:R-:W-:Y:S01]  /*44b0*/  FSETP.NEU.FTZ.AND P3, PT, R8.reuse, -INF , PT ;  /* 0xff8000000800780b */ /* 0x040fe20003f7d000 */
[----:B-----5:R-:W-:Y:S02]  /*44c0*/  FMUL.FTZ R24, R8, R9 ;  /* 0x0000000908187220 */ /* 0x020fe40000410000 */
[----:B------:R-:W-:Y:S03]  /*44d0*/  MUFU.EX2 R35, R35 ;  /* 0x0000002300237308 */ /* 0x000fe60000000800 */
[----:B------:R-:W-:Y:S01]  /*44e0*/  FSEL R45, R24, RZ, P3 ;  /* 0x000000ff182d7208 */ /* 0x000fe20001800000 */
[----:B------:R-:W-:Y:S01]  /*44f0*/  FADD.FTZ R24, R172, R55 ;  /* 0x00000037ac187221 */ /* 0x000fe20000010000 */
[----:B---3--:R-:W-:-:S03]  /*4500*/  F2FP.BF16.F32.PACK_AB R172, R25, R172 ;  /* 0x000000ac19ac723e */ /* 0x008fc600000010ff */
        /* <DEDUP_REMOVED lines=13> */
[----:B------:R-:W-:Y:S01]  /*45e0*/  FADD.FTZ R55, R25, R24 ;  /* 0x0000001819377221 */ /* 0x000fe20000010000 */
[-CC-:B------:R-:W-:Y:S01]  /*45f0*/  FFMA.FTZ R50, R50, R9.reuse, -R45.reuse ;  /* 0x0000000932327223 */ /* 0x180fe2000001082d */
[-C--:B------:R-:W-:Y:S01]  /*4600*/  FFMA.FTZ R52, R52, R9.reuse, -R45 ;  /* 0x0000000934347223 */ /* 0x080fe2000001082d */
[----:B------:R-:W2:Y:S01]  /*4610*/  MUFU.EX2 R30, R30 ;  /* 0x0000001e001e7308 */ /* 0x000ea20000000800 */
[----:B-1----:R-:W-:Y:S01]  /*4620*/  FADD.FTZ R24, R174, R55 ;  /* 0x00000037ae187221 */ /* 0x002fe20000010000 */
[-CC-:B------:R-:W-:Y:S01]  /*4630*/  FFMA.FTZ R54, R54, R9.reuse, -R45.reuse ;  /* 0x0000000936367223 */ /* 0x180fe2000001082d */
[-CC-:B------:R-:W-:Y:S01]  /*4640*/  FFMA.FTZ R56, R56, R9.reuse, -R45.reuse ;  /* 0x0000000938387223 */ /* 0x180fe2000001082d */
[-CC-:B------:R-:W-:Y:S01]  /*4650*/  FFMA.FTZ R58, R58, R9.reuse, -R45.reuse ;  /* 0x000000093a3a7223 */ /* 0x180fe2000001082d */
[----:B----4-:R-:W-:Y:S01]  /*4660*/  FADD.FTZ R55, R27, R24 ;  /* 0x000000181b377221 */ /* 0x010fe20000010000 */
[-CC-:B------:R-:W-:Y:S01]  /*4670*/  FFMA.FTZ R60, R60, R9.reuse, -R45.reuse ;  /* 0x000000093c3c7223 */ /* 0x180fe2000001082d */
[-C--:B------:R-:W-:Y:S01]  /*4680*/  FFMA.FTZ R62, R62, R9.reuse, -R45 ;  /* 0x000000093e3e7223 */ /* 0x080fe2000001082d */
[----:B------:R-:W1:Y:S01]  /*4690*/  MUFU.EX2 R32, R32 ;  /* 0x0000002000207308 */ /* 0x000e620000000800 */
[----:B------:R-:W-:Y:S01]  /*46a0*/  FADD.FTZ R24, R168, R55 ;  /* 0x00000037a8187221 */ /* 0x000fe20000010000 */
[-CC-:B------:R-:W-:Y:S01]  /*46b0*/  FFMA.FTZ R64, R64, R9.reuse, -R45.reuse ;  /* 0x0000000940407223 */ /* 0x180fe2000001082d */
[-CC-:B------:R-:W-:Y:S01]  /*46c0*/  FFMA.FTZ R66, R66, R9.reuse, -R45.reuse ;  /* 0x0000000942427223 */ /* 0x180fe2000001082d */
[-CC-:B------:R-:W-:Y:S01]  /*46d0*/  FFMA.FTZ R68, R68, R9.reuse, -R45.reuse ;  /* 0x0000000944447223 */ /* 0x180fe2000001082d */
[----:B------:R-:W-:Y:S01]  /*46e0*/  FADD.FTZ R55, R29, R24 ;  /* 0x000000181d377221 */ /* 0x000fe20000010000 */
[-CC-:B------:R-:W-:Y:S01]  /*46f0*/  FFMA.FTZ R70, R70, R9.reuse, -R45.reuse ;  /* 0x0000000946467223 */ /* 0x180fe2000001082d */
[-C--:B------:R-:W-:Y:S01]  /*4700*/  FFMA.FTZ R82, R82, R9.reuse, -R45 ;  /* 0x0000000952527223 */ /* 0x080fe2000001082d */
[----:B------:R-:W3:Y:S01]  /*4710*/  MUFU.EX2 R183, R34 ;  /* 0x0000002200b77308 */ /* 0x000ee20000000800 */
[----:B--2---:R-:W-:Y:S01]  /*4720*/  FADD.FTZ R53, R41, R30 ;  /* 0x0000001e29357221 */ /* 0x004fe20000010000 */
[----:B------:R-:W-:Y:S01]  /*4730*/  FADD.FTZ R24, R170, R55 ;  /* 0x00000037aa187221 */ /* 0x000fe20000010000 */
[-CC-:B------:R-:W-:Y:S01]  /*4740*/  FFMA.FTZ R78, R78, R9.reuse, -R45.reuse ;  /* 0x000000094e4e7223 */ /* 0x180fe2000001082d */
[-CC-:B------:R-:W-:Y:S01]  /*4750*/  FFMA.FTZ R76, R76, R9.reuse, -R45.reuse ;  /* 0x000000094c4c7223 */ /* 0x180fe2000001082d */
[-CC-:B------:R-:W-:Y:S01]  /*4760*/  FFMA.FTZ R74, R74, R9.reuse, -R45.reuse ;  /* 0x000000094a4a7223 */ /* 0x180fe2000001082d */
[----:B------:R-:W-:Y:S01]  /*4770*/  FADD.FTZ R55, R31, R24 ;  /* 0x000000181f377221 */ /* 0x000fe20000010000 */
[-C--:B------:R-:W-:Y:S01]  /*4780*/  FFMA.FTZ R80, R80, R9.reuse, -R45 ;  /* 0x0000000950507223 */ /* 0x080fe2000001082d */
[----:B------:R-:W2:Y:S01]  /*4790*/  MUFU.EX2 R36, R36 ;  /* 0x0000002400247308 */ /* 0x000ea20000000800 */
[----:B-1----:R-:W-:Y:S01]  /*47a0*/  FADD.FTZ R20, R32, R53 ;  /* 0x0000003520147221 */ /* 0x002fe20000010000 */
[-CC-:B------:R-:W-:Y:S01]  /*47b0*/  FFMA.FTZ R72, R72, R9.reuse, -R45.reuse ;  /* 0x0000000948487223 */ /* 0x180fe2000001082d */
[-CC-:B------:R-:W-:Y:S01]  /*47c0*/  FFMA.FTZ R100, R100, R9.reuse, -R45.reuse ;  /* 0x0000000964647223 */ /* 0x180fe2000001082d */
[-CC-:B------:R-:W-:Y:S01]  /*47d0*/  FFMA.FTZ R102, R102, R9.reuse, -R45.reuse ;  /* 0x0000000966667223 */ /* 0x180fe2000001082d */
[-CC-:B------:R-:W-:Y:S01]  /*47e0*/  FFMA.FTZ R98, R98, R9.reuse, -R45.reuse ;  /* 0x0000000962627223 */ /* 0x180fe2000001082d */
[----:B------:R-:W-:Y:S01]  /*47f0*/  FFMA.FTZ R45, R104, R9, -R45 ;  /* 0x00000009682d7223 */ /* 0x000fe2000001082d */
[----:B------:R-:W-:Y:S01]  /*4800*/  F2FP.BF16.F32.PACK_AB R174, R27, R174 ;  /* 0x000000ae1bae723e */ /* 0x000fe200000010ff */
[----:B------:R-:W1:Y:S01]  /*4810*/  MUFU.EX2 R177, R38 ;  /* 0x0000002600b17308 */ /* 0x000e620000000800 */
[----:B---3--:R-:W-:Y:S01]  /*4820*/  FADD.FTZ R53, R183, R20 ;  /* 0x00000014b7357221 */ /* 0x008fe20000010000 */
[----:B------:R-:W-:-:S02]  /*4830*/  F2FP.BF16.F32.PACK_AB R168, R29, R168 ;  /* 0x000000a81da8723e */ /* 0x000fc400000010ff */
[----:B------:R-:W-:Y:S02]  /*4840*/  F2FP.BF16.F32.PACK_AB R170, R31, R170 ;  /* 0x000000aa1faa723e */ /* 0x000fe400000010ff */
[----:B------:R-:W-:Y:S02]  /*4850*/  F2FP.BF16.F32.PACK_AB R181, R30, R41 ;  /* 0x000000291eb5723e */ /* 0x000fe400000010ff */
[----:B------:R-:W3:Y:S01]  /*4860*/  MUFU.EX2 R40, R40 ;  /* 0x0000002800287308 */ /* 0x000ee20000000800 */
[----:B--2---:R-:W-:Y:S01]  /*4870*/  FADD.FTZ R20, R36, R53 ;  /* 0x0000003524147221 */ /* 0x004fe20000010000 */
[----:B------:R-:W-:-:S06]  /*4880*/  F2FP.BF16.F32.PACK_AB R183, R183, R32 ;  /* 0x00000020b7b7723e */ /* 0x000fcc00000010ff */
[----:B------:R-:W2:Y:S01]  /*4890*/  MUFU.EX2 R179, R42 ;  /* 0x0000002a00b37308 */ /* 0x000ea20000000800 */
[C---:B-1----:R-:W-:Y:S01]  /*48a0*/  FADD.FTZ R53, R177.reuse, R20 ;  /* 0x00000014b1357221 */ /* 0x042fe20000010000 */
[----:B------:R-:W-:-:S06]  /*48b0*/  F2FP.BF16.F32.PACK_AB R177, R177, R36 ;  /* 0x00000024b1b1723e */ /* 0x000fcc00000010ff */
        /* <DEDUP_REMOVED lines=8> */
[----:B---3--:R-:W-:Y:S01]  /*4940*/  FADD.FTZ R53, R173, R20 ;  /* 0x00000014ad357221 */ /* 0x008fe20000010000 */
[----:B------:R-:W-:Y:S01]  /*4950*/  FADD.FTZ R20, R164, R55 ;  /* 0x00000037a4147221 */ /* 0x000fe20000010000 */
[----:B------:R-:W-:Y:S02]  /*4960*/  F2FP.BF16.F32.PACK_AB R164, R33, R164 ;  /* 0x000000a421a4723e */ /* 0x000fe400000010ff */
[----:B------:R-:W-:Y:S01]  /*4970*/  F2FP.BF16.F32.PACK_AB R173, R173, R44 ;  /* 0x0000002cadad723e */ /* 0x000fe200000010ff */
[----:B------:R-:W-:Y:S02]  /*4980*/  FADD.FTZ R55, R33, R20 ;  /* 0x0000001421377221 */ /* 0x000fe40000010000 */
[----:B------:R-:W3:Y:S01]  /*4990*/  MUFU.EX2 R52, R52 ;  /* 0x0000003400347308 */ /* 0x000ee20000000800 */
[----:B--2---:R-:W-:Y:S01]  /*49a0*/  FADD.FTZ R4, R48, R53 ;  /* 0x0000003530047221 */ /* 0x004fe20000010000 */
[----:B------:R-:W-:Y:S01]  /*49b0*/  FADD.FTZ R20, R166, R55 ;  /* 0x00000037a6147221 */ /* 0x000fe20000010000 */
[----:B------:R-:W-:-:S03]  /*49c0*/  F2FP.BF16.F32.PACK_AB R166, R35, R166 ;  /* 0x000000a623a6723e */ /* 0x000fc600000010ff */
[----:B------:R-:W-:Y:S02]  /*49d0*/  FADD.FTZ R55, R35, R20 ;  /* 0x0000001423377221 */ /* 0x000fe40000010000 */
[----:B------:R-:W2:Y:S01]  /*49e0*/  MUFU.EX2 R169, R54 ;  /* 0x0000003600a97308 */ /* 0x000ea20000000800 */
[C---:B-1----:R-:W-:Y:S01]  /*49f0*/  FADD.FTZ R53, R175.reuse, R4 ;  /* 0x00000004af357221 */ /* 0x042fe20000010000 */
[----:B------:R-:W-:Y:S01]  /*4a00*/  FADD.FTZ R20, R92, R55 ;  /* 0x000000375c147221 */ /* 0x000fe20000010000 */
[----:B------:R-:W-:-:S05]  /*4a10*/  F2FP.BF16.F32.PACK_AB R175, R175, R48 ;  /* 0x00000030afaf723e */ /* 0x000fca00000010ff */
        /* <DEDUP_REMOVED lines=19> */
[----:B--2---:R-:W-:-:S07]  /*4b50*/  FADD.FTZ R20, R86, R55 ;  /* 0x0000003756147221 */ /* 0x004fce0000010000 */
[----:B------:R-:W2:Y:S01]  /*4b60*/  MUFU.EX2 R167, R66 ;  /* 0x0000004200a77308 */ /* 0x000ea20000000800 */
[----:B-1----:R-:W-:-:S07]  /*4b70*/  FADD.FTZ R4, R64, R3 ;  /* 0x0000000340047221 */ /* 0x002fce0000010000 */
[----:B------:R-:W1:Y:S01]  /*4b80*/  MUFU.EX2 R28, R28 ;  /* 0x0000001c001c7308 */ /* 0x000e620000000800 */
[C---:B---3--:R-:W-:Y:S01]  /*4b90*/  FADD.FTZ R13, R47.reuse, R20 ;  /* 0x000000142f0d7221 */ /* 0x048fe20000010000 */
[----:B------:R-:W-:-:S06]  /*4ba0*/  F2FP.BF16.F32.PACK_AB R162, R47, R86 ;  /* 0x000000562fa2723e */ /* 0x000fcc00000010ff */
[----:B------:R-:W3:Y:S01]  /*4bb0*/  MUFU.EX2 R68, R68 ;  /* 0x0000004400447308 */ /* 0x000ee20000000800 */
[C---:B--2---:R-:W-:Y:S01]  /*4bc0*/  FADD.FTZ R3, R167.reuse, R4 ;  /* 0x00000004a7037221 */ /* 0x044fe20000010000 */
[----:B------:R-:W-:-:S06]  /*4bd0*/  F2FP.BF16.F32.PACK_AB R167, R167, R64 ;  /* 0x00000040a7a7723e */ /* 0x000fcc00000010ff */
[----:B------:R-:W2:Y:S01]  /*4be0*/  MUFU.EX2 R161, R70 ;  /* 0x0000004600a17308 */ /* 0x000ea20000000800 */
[----:B-1----:R-:W-:Y:S01]  /*4bf0*/  FADD.FTZ R20, R28, R13 ;  /* 0x0000000d1c147221 */ /* 0x002fe20000010000 */
[----:B------:R-:W-:-:S03]  /*4c00*/  F2FP.BF16.F32.PACK_AB R156, R43, R28 ;  /* 0x0000001c2b9c723e */ /* 0x000fc600000010ff */
[----:B------:R-:W-:-:S03]  /*4c10*/  FADD.FTZ R13, R43, R20 ;  /* 0x000000142b0d7221 */ /* 0x000fc60000010000 */
[----:B------:R-:W1:Y:S01]  /*4c20*/  MUFU.EX2 R12, R12 ;  /* 0x0000000c000c7308 */ /* 0x000e620000000800 */
[----:B---3--:R-:W-:-:S07]  /*4c30*/  FADD.FTZ R4, R68, R3 ;  /* 0x0000000344047221 */ /* 0x008fce0000010000 */
        /* <DEDUP_REMOVED lines=15> */
[----:B---3--:R-:W-:-:S07]  /*4d30*/  FADD.FTZ R4, R76, R3 ;  /* 0x000000034c047221 */ /* 0x008fce0000010000 */
[----:B------:R-:W3:Y:S01]  /*4d40*/  MUFU.EX2 R6, R6 ;  /* 0x0000000600067308 */ /* 0x000ee20000000800 */
[C---:B--2---:R-:W-:Y:S01]  /*4d50*/  FADD.FTZ R13, R14.reuse, R13 ;  /* 0x0000000d0e0d7221 */ /* 0x044fe20000010000 */
[----:B------:R-:W-:-:S06]  /*4d60*/  F2FP.BF16.F32.PACK_AB R152, R14, R51 ;  /* 0x000000330e98723e */ /* 0x000fcc00000010ff */
[----:B------:R-:W2:Y:S01]  /*4d70*/  MUFU.EX2 R37, R26 ;  /* 0x0000001a00257308 */ /* 0x000ea20000000800 */
[C---:B-1----:R-:W-:Y:S01]  /*4d80*/  FADD.FTZ R3, R157.reuse, R4 ;  /* 0x000000049d037221 */ /* 0x042fe20000010000 */
[----:B------:R-:W-:-:S06]  /*4d90*/  F2FP.BF16.F32.PACK_AB R157, R157, R76 ;  /* 0x0000004c9d9d723e */ /* 0x000fcc00000010ff */
[----:B------:R-:W1:Y:S01]  /*4da0*/  MUFU.EX2 R80, R80 ;  /* 0x0000005000507308 */ /* 0x000e620000000800 */
[----:B---3--:R-:W-:Y:S01]  /*4db0*/  FADD.FTZ R12, R6, R13 ;  /* 0x0000000d060c7221 */ /* 0x008fe20000010000 */
[----:B------:R-:W-:-:S04]  /*4dc0*/  VIADD R13, R5, UR42 ;  /* 0x0000002a050d7c36 */ /* 0x000fc80008000000 */
[----:B------:R-:W-:Y:S02]  /*4dd0*/  IMAD.IADD R10, R13, 0x1, R10 ;  /* 0x000000010d0a7824 */ /* 0x000fe400078e020a */
[----:B------:R-:W3:Y:S01]  /*4de0*/  MUFU.EX2 R159, R72 ;  /* 0x00000048009f7308 */ /* 0x000ee20000000800 */
[C---:B--2---:R-:W-:Y:S01]  /*4df0*/  F2FP.BF16.F32.PACK_AB R154, R37.reuse, R6 ;  /* 0x00000006259a723e */ /* 0x044fe200000010ff */
[----:B------:R-:W-:-:S06]  /*4e00*/  FADD.FTZ R4, R37, R12 ;  /* 0x0000000c25047221 */ /* 0x000fcc0000010000 */
        /* <DEDUP_REMOVED lines=9> */
[----:B------:R-:W-:-:S03]  /*4ea0*/  F2FP.BF16.F32.PACK_AB R153, R153, R100 ;  /* 0x000000649999723e */ /* 0x000fc600000010ff */
[----:B---3--:R-:W-:-:S04]  /*4eb0*/  FADD.FTZ R6, R98, R3 ;  /* 0x0000000362067221 */ /* 0x008fc80000010000 */
[C---:B--2---:R-:W-:Y:S01]  /*4ec0*/  FADD.FTZ R3, R45.reuse, R6 ;  /* 0x000000062d037221 */ /* 0x044fe20000010000 */
[----:B------:R-:W-:Y:S01]  /*4ed0*/  F2FP.BF16.F32.PACK_AB R155, R45, R98 ;  /* 0x000000622d9b723e */ /* 0x000fe200000010ff */
[----:B------:R-:W-:Y:S01]  /*4ee0*/  VIADD R6, R88, 0xfffffffe ;  /* 0xfffffffe58067836 */ /* 0x000fe20000000000 */
        /* <DEDUP_REMOVED lines=11> */
.L_x_6411:
[----:B------:R-:W-:-:S13]  /*4fa0*/  ISETP.NE.AND P3, PT, R11, 0x1, PT ;  /* 0x000000010b00780c */ /* 0x000fda0003f65270 */
[----:B------:R-:W1:Y:S02]  /*4fb0*/  @P3 LDC.64 R14, c[0x0][0x9e8] ;  /* 0x00027a00ff0e3b82 */ /* 0x000e640000000a00 */
[----:B-1----:R-:W-:-:S05]  /*4fc0*/  @P3 IMAD.HI.U32 R14, R12, R14, RZ ;  /* 0x0000000e0c0e3227 */ /* 0x002fca00078e00ff */
[----:B------:R-:W-:-:S07]  /*4fd0*/  @P3 SHF.R.U32.HI R12, RZ, R15, R14 ;  /* 0x0000000fff0c3219 */ /* 0x000fce000001160e */
.L_x_6412:
[----:B------:R-:W-:-:S05]  /*4fe0*/  IMAD R11, R12, R11, R11 ;  /* 0x0000000b0c0b7224 */ /* 0x000fca00078e020b */
[----:B------:R-:W-:-:S07]  /*4ff0*/  VIMNMX R10, R10, R11, PT ;  /* 0x0000000b0a0a7248 */ /* 0x000fce0003fe0100 */
.L_x_6410:
[----:B------:R-:W-:Y:S02]  /*5000*/  SHF.R.S32.HI R11, RZ, 0x1f, R10 ;  /* 0x0000001fff0b7819 */ /* 0x000fe4000001140a */
[----:B------:R-:W-:Y:S02]  /*5010*/  CS2R R150, SRZ ;  /* 0x0000000000967805 */ /* 0x000fe4000001ff00 */
[----:B------:R-:W-:Y:S02]  /*5020*/  CS2R R148, SRZ ;  /* 0x0000000000947805 */ /* 0x000fe4000001ff00 */
[----:B------:R-:W-:Y:S02]  /*5030*/  CS2R R146, SRZ ;  /* 0x0000000000927805 */ /* 0x000fe4000001ff00 */
[----:B------:R-:W-:Y:S02]  /*5040*/  LEA.HI R11, R11, R10, RZ, 0x7 ;  /* 0x0000000a0b0b7211 */ /* 0x000fe400078f38ff */
[----:B------:R-:W-:-:S02]  /*5050*/  CS2R R144, SRZ ;  /* 0x0000000000907805 */ /* 0x000fc4000001ff00 */
[----:B------:R-:W-:Y:S02]  /*5060*/  CS2R R142, SRZ ;  /* 0x00000000008e7805 */ /* 0x000fe4000001ff00 */
[----:B------:R-:W-:Y:S02]  /*5070*/  CS2R R140, SRZ ;  /* 0x00000000008c7805 */ /* 0x000fe4000001ff00 */
[----:B------:R-:W-:Y:S02]  /*5080*/  SHF.R.S32.HI R11, RZ, 0x7, R11 ;  /* 0x00000007ff0b7819 */ /* 0x000fe4000001140b */
[----:B------:R-:W-:Y:S02]  /*5090*/  CS2R R138, SRZ ;  /* 0x00000000008a7805 */ /* 0x000fe4000001ff00 */
[----:B------:R-:W-:Y:S02]  /*50a0*/  CS2R R136, SRZ ;  /* 0x0000000000887805 */ /* 0x000fe4000001ff00 */
[----:B------:R-:W-:-:S02]  /*50b0*/  CS2R R134, SRZ ;  /* 0x0000000000867805 */ /* 0x000fc4000001ff00 */
[----:B------:R-:W-:Y:S02]  /*50c0*/  VIMNMX R11, R11, UR40, !PT ;  /* 0x000000280b0b7c48 */ /* 0x000fe4000ffe0100 */
[----:B------:R-:W-:Y:S02]  /*50d0*/  CS2R R132, SRZ ;  /* 0x0000000000847805 */ /* 0x000fe4000001ff00 */
[----:B------:R-:W-:Y:S02]  /*50e0*/  CS2R R130, SRZ ;  /* 0x0000000000827805 */ /* 0x000fe4000001ff00 */
[----:B------:R-:W-:Y:S02]  /*50f0*/  CS2R R128, SRZ ;  /* 0x0000000000807805 */ /* 0x000fe4000001ff00 */
[----:B------:R-:W-:Y:S02]  /*5100*/  ISETP.GE.AND P3, PT, R6, R11, PT ;  /* 0x0000000b0600720c */ /* 0x000fe40003f66270 */
        /* <DEDUP_REMOVED lines=20> */
[----:B------:R-:W-:Y:S06]  /*5250*/  @!P3 BRA `(.L_x_6413) ;  /* 0x000000380014b947 */ /* 0x000fec0003800000 */
[----:B------:R-:W-:Y:S01]  /*5260*/  IMAD.IADD R10, R0, 0x1, R5 ;  /* 0x00000001000a7824 */ /* 0x000fe200078e0205 */
[----:B------:R-:W-:Y:S01]  /*5270*/  ULDC UR56, c[0x0][0x9e4] ;  /* 0x0002790000387ab9 */ /* 0x000fe20000000800 */
[----:B------:R-:W-:Y:S01]  /*5280*/  IMAD.MOV.U32 R151, RZ, RZ, RZ ;  /* 0x000000ffff977224 */ /* 0x000fe200078e00ff */
[----:B------:R-:W-:Y:S01]  /*5290*/  ULDC UR58, c[0x0][0x288] ;  /* 0x0000a200003a7ab9 */ /* 0x000fe20000000800 */
[----:B------:R-:W-:Y:S01]  /*52a0*/  ULDC UR59, c[0x0][0x9d8] ;  /* 0x00027600003b7ab9 */ /* 0x000fe20000000800 */
[----:B------:R-:W-:-:S05]  /*52b0*/  ULDC UR57, c[0x0][0x9e0] ;  /* 0x0002780000397ab9 */ /* 0x000fca0000000800 */
.L_x_6430:
[----:B------:R-:W-:Y:S01]  /*52c0*/  UIADD3 UR61, UR37, 0x1, URZ ;  /* 0x00000001253d7890 */ /* 0x000fe2000fffe03f */
[----:B------:R-:W-:-:S03]  /*52d0*/  ISETP.NE.AND P4, PT, RZ, UR41, PT ;  /* 0x00000029ff007c0c */ /* 0x000fc6000bf85270 */
[----:B------:R-:W-:-:S04]  /*52e0*/  UISETP.NE.AND UP0, UPT, UR61, 0x2, UPT ;  /* 0x000000023d00788c */ /* 0x000fc8000bf05270 */
[----:B------:R-:W-:Y:S02]  /*52f0*/  USEL UR60, URZ, 0x1, UP0 ;  /* 0x000000013f3c7887 */ /* 0x000fe40008000000 */
[----:B------:R-:W-:Y:S02]  /*5300*/  USEL UR61, UR61, URZ, UP0 ;  /* 0x0000003f3d3d7287 */ /* 0x000fe40008000000 */
[----:B------:R-:W-:Y:S02]  /*5310*/  ULOP3.LUT UR60, UR36, UR60, URZ, 0x3c, !UPT ;  /* 0x0000003c243c7292 */ /* 0x000fe4000f8e3c3f */
[----:B------:R-:W-:Y:S10]  /*5320*/  @P4 BRA `(.L_x_6414) ;  /* 0x00000000002c4947 */ /* 0x000ff40003800000 */
[----:B------:R-:W-:Y:S05]  /*5330*/  @!P0 BRA `(.L_x_6415) ;  /* 0x0000000000048947 */ /* 0x000fea0003800000 */
[----:B------:R-:W-:Y:S01]  /*5340*/  BPT.TRAP 0x1 ;  /* 0x000000040000795c */ /* 0x000fe20000300000 */
.L_x_6415:
[----:B------:R-:W-:Y:S01]  /*5350*/  ULEA UR6, UR61, UR39, 0x3 ;  /* 0x000000273d067291 */ /* 0x000fe2000f8e183f */
[----:B------:R-:W-:-:S05]  /*5360*/  IMAD.U32 R9, RZ, RZ, UR60 ;  /* 0x0000003cff097e24 */ /* 0x000fca000f8e00ff */
[----:B------:R-:W-:-:S04]  /*5370*/  SHF.L.U32 R9, R9, 0x1f, RZ ;  /* 0x0000001f09097819 */ /* 0x000fc800000006ff */
[----:B------:R1:W2:Y:S01]  /*5380*/  SYNCS.PHASECHK.TRANS64.TRYWAIT P3, [UR6+0x28830], R9 ;  /* 0x02883009ff0075a7 */ /* 0x0002a20008060146 */
[----:B------:R-:W-:Y:S05]  /*5390*/  @!P0 BRA `(.L_x_6416) ;  /* 0x0000000000048947 */ /* 0x000fea0003800000 */
[----:B------:R-:W-:Y:S01]  /*53a0*/  BPT.TRAP 0x1 ;  /* 0x000000040000795c */ /* 0x000fe20000300000 */
.L_x_6416:
[----:B--2---:R-:W-:Y:S05]  /*53b0*/  @P3 BRA `(.L_x_6414) ;  /* 0x0000000000083947 */ /* 0x004fea0003800000 */
[----:B------:R-:W2:Y:S02]  /*53c0*/  SYNCS.PHASECHK.TRANS64.TRYWAIT P3, [UR6+0x28830], R9 ;  /* 0x02883009ff0075a7 */ /* 0x000ea40008060146 */
[----:B--2---:R-:W-:Y:S05]  /*53d0*/  @!P3 BRA `(.L_x_6417) ;  /* 0x000000e400ecb947 */ /* 0x004fea0003800000 */
.L_x_6414:
[----:B-12---:R-:W-:Y:S01]  /*53e0*/  VIADD R9, R17, 0x8 ;  /* 0x0000000811097836 */ /* 0x006fe20000000000 */
[----:B------:R-:W-:Y:S01]  /*53f0*/  ULEA UR34, UR61, UR49, 0xb ;  /* 0x000000313d227291 */ /* 0x000fe2000f8e583f */
[----:B------:R-:W-:Y:S01]  /*5400*/  UMOV UR35, 0x40000040 ;  /* 0x4000004000237882 */ /* 0x000fe20000000000 */
[----:B------:R-:W-:Y:S02]  /*5410*/  UMOV UR7, 0x40000040 ;  /* 0x4000004000077882 */ /* 0x000fe40000000000 */
[----:B------:R1:W-:Y:S01]  /*5420*/  BAR.SYNC.DEFER_BLOCKING R9, 0x100 ;  /* 0x000400090000751d */ /* 0x0003e20000010000 */
[----:B------:R-:W-:Y:S02]  /*5430*/  UIADD3 UR6, UR34, 0x2, URZ ;  /* 0x0000000222067890 */ /* 0x000fe4000fffe03f */
[----:B------:R-:W-:Y:S02]  /*5440*/  UIADD3 UR10, UR34, 0x4, URZ ;  /* 0x00000004220a7890 */ /* 0x000fe4000fffe03f */
[----:B------:R-:W-:Y:S01]  /*5450*/  UIADD3 UR14, UR34, 0x6, URZ ;  /* 0x00000006220e7890 */ /* 0x000fe2000fffe03f */
[----:B------:R-:W-:Y:S01]  /*5460*/  UMOV UR11, 0x40000040 ;  /* 0x40000040000b7882 */ /* 0x000fe20000000000 */
[----:B------:R-:W-:Y:S01]  /*5470*/  UMOV UR15, 0x40000040 ;  /* 0x40000040000f7882 */ /* 0x000fe20000000000 */
[----:B------:R-:W-:Y:S01]  /*5480*/  UIADD3 UR18, UR34, 0x400, URZ ;  /* 0x0000040022127890 */ /* 0x000fe2000fffe03f */
[----:B------:R-:W-:Y:S01]  /*5490*/  UMOV UR19, 0x40000040 ;  /* 0x4000004000137882 */ /* 0x000fe20000000000 */
[----:B------:R-:W-:Y:S01]  /*54a0*/  UIADD3 UR22, UR34, 0x402, URZ ;  /* 0x0000040222167890 */ /* 0x000fe2000fffe03f */
[----:B------:R-:W-:Y:S01]  /*54b0*/  UMOV UR23, 0x40000040 ;  /* 0x4000004000177882 */ /* 0x000fe20000000000 */
[----:B------:R-:W-:Y:S01]  /*54c0*/  UIADD3 UR26, UR34, 0x404, URZ ;  /* 0x00000404221a7890 */ /* 0x000fe2000fffe03f */
[----:B------:R-:W-:Y:S01]  /*54d0*/  UMOV UR27, 0x40000040 ;  /* 0x40000040001b7882 */ /* 0x000fe20000000000 */
[----:B------:R-:W-:Y:S01]  /*54e0*/  UIADD3 UR30, UR34, 0x406, URZ ;  /* 0x00000406221e7890 */ /* 0x000fe2000fffe03f */
[----:B------:R-:W-:Y:S01]  /*54f0*/  UMOV UR31, 0x40000040 ;  /* 0x40000040001f7882 */ /* 0x000fe20000000000 */
[----:B------:R-:W-:-:S06]  /*5500*/  WARPGROUP.ARRIVE ;  /* 0x00000000000079c5 */ /* 0x000fcc0000000000 */
[----:B------:R-:W-:Y:S03]  /*5510*/  HGMMA.64x128x16.F32.BF16 R24, gdesc[UR32], RZ, !UPT, gsb0 ;  /* 0x01e00000201879f0 */ /* 0x000fe6000c0018ff */
        /* <DEDUP_REMOVED lines=22> */
[----:B-1----:R-:W-:Y:S05]  /*5680*/  @P4 BRA `(.L_x_6418) ;  /* 0x00000000002c4947 */ /* 0x002fea0003800000 */
[----:B------:R-:W-:Y:S05]  /*5690*/  @!P0 BRA `(.L_x_6419) ;  /* 0x0000000000048947 */ /* 0x000fea0003800000 */
[----:B------:R-:W-:Y:S01]  /*56a0*/  BPT.TRAP 0x1 ;  /* 0x000000040000795c */ /* 0x000fe20000300000 */
.L_x_6419:
[----:B------:R-:W-:Y:S01]  /*56b0*/  ULEA UR6, UR37, UR39, 0x3 ;  /* 0x0000002725067291 */ /* 0x000fe2000f8e183f */
[----:B------:R-:W-:-:S05]  /*56c0*/  IMAD.U32 R9, RZ, RZ, UR36 ;  /* 0x00000024ff097e24 */ /* 0x000fca000f8e00ff */
[----:B------:R-:W-:-:S04]  /*56d0*/  SHF.L.U32 R9, R9, 0x1f, RZ ;  /* 0x0000001f09097819 */ /* 0x000fc800000006ff */
[----:B------:R1:W2:Y:S01]  /*56e0*/  SYNCS.PHASECHK.TRANS64.TRYWAIT P3, [UR6+0x28850], R9 ;  /* 0x02885009ff0075a7 */ /* 0x0002a20008060146 */
[----:B------:R-:W-:Y:S05]  /*56f0*/  @!P0 BRA `(.L_x_6420) ;  /* 0x0000000000048947 */ /* 0x000fea0003800000 */
[----:B------:R-:W-:Y:S01]  /*5700*/  BPT.TRAP 0x1 ;  /* 0x000000040000795c */ /* 0x000fe20000300000 */
.L_x_6420:
[----:B--2---:R-:W-:Y:S05]  /*5710*/  @P3 BRA `(.L_x_6418) ;  /* 0x0000000000083947 */ /* 0x004fea0003800000 */
[----:B------:R-:W2:Y:S02]  /*5720*/  SYNCS.PHASECHK.TRANS64.TRYWAIT P3, [UR6+0x28850], R9 ;  /* 0x02885009ff0075a7 */ /* 0x000ea40008060146 */
[----:B--2---:R-:W-:Y:S05]  /*5730*/  @!P3 BRA `(.L_x_6421) ;  /* 0x000000e4002cb947 */ /* 0x004fea0003800000 */
.L_x_6418:
        /* <DEDUP_REMOVED lines=9> */
[----:B--2---:R-:W-:Y:S01]  /*57d0*/  FMUL.FTZ R12, R26, UR59 ;  /* 0x0000003b1a0c7c20 */ /* 0x004fe20008410000 */
[----:B------:R-:W-:Y:S01]  /*57e0*/  FMUL.FTZ R13, R27, UR59 ;  /* 0x0000003b1b0d7c20 */ /* 0x000fe20008410000 */
[----:B------:R-:W-:Y:S01]  /*57f0*/  FMUL.FTZ R21, R34, UR59 ;  /* 0x0000003b22157c20 */ /* 0x000fe20008410000 */
[----:B------:R-:W-:Y:S01]  /*5800*/  ULOP3.LUT UR6, UR6, 0x4000000, URZ, 0xfc, !UPT ;  /* 0x0400000006067892 */ /* 0x000fe2000f8efc3f */
[----:B------:R-:W-:Y:S01]  /*5810*/  FMUL.FTZ R20, R35, UR59 ;  /* 0x0000003b23147c20 */ /* 0x000fe20008410000 */
[----:B-1----:R-:W-:Y:S01]  /*5820*/  FMUL.FTZ R9, R24, UR59 ;  /* 0x0000003b18097c20 */ /* 0x002fe20008410000 */
[----:B------:R-:W-:Y:S01]  /*5830*/  FMUL.FTZ R15, R31, UR59 ;  /* 0x0000003b1f0f7c20 */ /* 0x000fe20008410000 */
[----:B------:R-:W-:Y:S01]  /*5840*/  ULEA UR10, UR37, UR6, 0xb ;  /* 0x00000006250a7291 */ /* 0x000fe2000f8e583f */
        /* <DEDUP_REMOVED lines=29> */
[----:B------:R-:W1:Y:S08]  /*5a20*/  MUFU.TANH R9, R9 ;  /* 0x0000000900097308 */ /* 0x000e700000002400 */
[----:B------:R-:W2:Y:S08]  /*5a30*/  MUFU.TANH R12, R12 ;  /* 0x0000000c000c7308 */ /* 0x000eb00000002400 */
[----:B------:R-:W3:Y:S08]  /*5a40*/  MUFU.TANH R13, R13 ;  /* 0x0000000d000d7308 */ /* 0x000ef00000002400 */
        /* <DEDUP_REMOVED lines=14> */
[----:B------:R-:W-:-:S05]  /*5b30*/  WARPGROUP.ARRIVE ;  /* 0x00000000000079c5 */ /* 0x000fca0000000000 */
[----:B------:R-:W1:Y:S01]  /*5b40*/  MUFU.TANH R54, R54 ;  /* 0x0000003600367308 */ /* 0x000e620000002400 */
[----:B------:R-:W-:Y:S01]  /*5b50*/  HGMMA.64x128x16.F32.BF16 R88, R176, gdesc[UR4].tnspB, R88, gsb0 ;  /* 0x41e00004b0587df0 */ /* 0x000fe20008001858 */
[----:B------:R-:W-:Y:S01]  /*5b60*/  UIADD3 UR6, UR10, 0x100, URZ ;  /* 0x000001000a067890 */ /* 0x000fe2000fffe03f */
[----:B------:R-:W-:-:S05]  /*5b70*/  UMOV UR7, 0x40000040 ;  /* 0x4000004000077882 */ /* 0x000fca0000000000 */
        /* <DEDUP_REMOVED lines=26> */
[----:B------:R-:W-:Y:S01]  /*5d20*/  WARPGROUP.ARRIVE ;  /* 0x00000000000079c5 */ /* 0x000fe20000000000 */
[----:B------:R-:W-:Y:S01]  /*5d30*/  FMUL.FTZ R169, R48, UR59 ;  /* 0x0000003b30a97c20 */ /* 0x000fe20008410000 */
[----:B------:R-:W-:Y:S01]  /*5d40*/  FMUL.FTZ R48, R83, UR59 ;  /* 0x0000003b53307c20 */ /* 0x000fe20008410000 */
[----:B------:R-:W-:Y:S02]  /*5d50*/  IMAD.SHL.U32 R83, R6, 0x80, RZ ;  /* 0x0000008006537824 */ /* 0x000fe400078e00ff */
[----:B------:R-:W-:Y:S01]  /*5d60*/  FMUL.FTZ R168, R33, UR59 ;  /* 0x0000003b21a87c20 */ /* 0x000fe20008410000 */
[----:B------:R-:W-:Y:S01]  /*5d70*/  FMUL.FTZ R33, R46, UR59 ;  /* 0x0000003b2e217c20 */ /* 0x000fe20008410000 */
[----:B------:R-:W-:Y:S01]  /*5d80*/  HGMMA.64x128x16.F32.BF16 R88, R164, gdesc[UR4].tnspB, R88, gsb0 ;  /* 0x41e00004a4587df0 */ /* 0x000fe20008001858 */
[----:B------:R-:W-:Y:S01]  /*5d90*/  UIADD3 UR6, UR10, 0x280, URZ ;  /* 0x000002800a067890 */ /* 0x000fe2000fffe03f */
[----:B------:R-:W-:Y:S01]  /*5da0*/  IADD3 R60, -R83, 0x1, RZ ;  /* 0x00000001533c7810 */ /* 0x000fe20007ffe1ff */
[----:B------:R-:W-:Y:S01]  /*5db0*/  UMOV UR7, 0x40000040 ;  /* 0x4000004000077882 */ /* 0x000fe20000000000 */
        /* <DEDUP_REMOVED lines=10> */
[----:B------:R1:W1:Y:S01]  /*5e60*/  MUFU.TANH R79, R84 ;  /* 0x00000054004f7308 */ /* 0x0002620000002400 */
[----:B------:R-:W-:-:S02]  /*5e70*/  WARPGROUP.DEPBAR.LE gsb0, 0x0 ;  /* 0x00008000000079c5 */ /* 0x000fc40000010000 */
[----:B------:R-:W-:Y:S01]  /*5e80*/  WARPGROUP.ARRIVE ;  /* 0x00000000000079c5 */ /* 0x000fe20000000000 */
[----:B------:R-:W-:Y:S01]  /*5e90*/  FMUL.FTZ R166, R29, UR59 ;  /* 0x0000003b1da67c20 */ /* 0x000fe20008410000 */
[----:B------:R-:W-:Y:S01]  /*5ea0*/  FMUL.FTZ R29, R55, UR59 ;  /* 0x0000003b371d7c20 */ /* 0x000fe20008410000 */
[----:B------:R-:W-:Y:S01]  /*5eb0*/  FMUL.FTZ R55, R57, UR59 ;  /* 0x0000003b39377c20 */ /* 0x000fe20008410000 */
[----:B------:R-:W-:Y:S01]  /*5ec0*/  FMUL.FTZ R57, R61, UR59 ;  /* 0x0000003b3d397c20 */ /* 0x000fe20008410000 */
[----:B------:R-:W-:Y:S01]  /*5ed0*/  FMUL.FTZ R165, R28, UR59 ;  /* 0x0000003b1ca57c20 */ /* 0x000fe20008410000 */
[----:B------:R-:W-:Y:S01]  /*5ee0*/  HGMMA.64x128x16.F32.BF16 R88, R160, gdesc[UR4].tnspB, R88, gsb0 ;  /* 0x41e00004a0587df0 */ /* 0x000fe20008001858 */
[----:B------:R-:W-:Y:S01]  /*5ef0*/  UIADD3 UR6, UR10, 0x300, URZ ;  /* 0x000003000a067890 */ /* 0x000fe2000fffe03f */
[----:B------:R-:W5:Y:S01]  /*5f00*/  LDC R61, c[0x0][0x2e0] ;  /* 0x0000b800ff3d7b82 */ /* 0x000f620000000800 */
[----:B------:R-:W-:Y:S01]  /*5f10*/  UMOV UR7, 0x40000040 ;  /* 0x4000004000077882 */ /* 0x000fe20000000000 */
[----:B------:R-:W-:Y:S01]  /*5f20*/  FMUL.FTZ R28, R51, UR59 ;  /* 0x0000003b331c7c20 */ /* 0x000fe20008410000 */
[----:B------:R-:W-:-:S02]  /*5f30*/  IMAD.U32 R51, RZ, RZ, UR61 ;  /* 0x0000003dff337e24 */ /* 0x000fc4000f8e00ff */
[----:B------:R-:W-:Y:S01]  /*5f40*/  FMUL.FTZ R167, R32, UR59 ;  /* 0x0000003b20a77c20 */ /* 0x000fe20008410000 */
[----:B------:R-:W-:Y:S01]  /*5f50*/  FMUL.FTZ R164, R25, UR59 ;  /* 0x0000003b19a47c20 */ /* 0x000fe20008410000 */
[----:B------:R-:W-:Y:S01]  /*5f60*/  FMUL.FTZ R32, R42, UR59 ;  /* 0x0000003b2a207c20 */ /* 0x000fe20008410000 */
[----:B------:R-:W-:Y:S01]  /*5f70*/  FMUL.FTZ R25, R43, UR59 ;  /* 0x0000003b2b197c20 */ /* 0x000fe20008410000 */
[----:B------:R-:W-:Y:S01]  /*5f80*/  @!P1 LEA R51, R51, UR39, 0x3 ;  /* 0x0000002733339c11 */ /* 0x000fe2000f8e18ff */
[----:B------:R-:W-:Y:S01]  /*5f90*/  FMUL.FTZ R42, R66, UR59 ;  /* 0x0000003b422a7c20 */ /* 0x000fe20008410000 */
[----:B------:R-:W-:Y:S01]  /*5fa0*/  FMUL.FTZ R43, R70, UR59 ;  /* 0x0000003b462b7c20 */ /* 0x000fe20008410000 */
[----:B------:R-:W-:Y:S01]  /*5fb0*/  FMUL.FTZ R66, R72, UR59 ;  /* 0x0000003b48427c20 */ /* 0x000fe20008410000 */
[----:B------:R-:W1:Y:S01]  /*5fc0*/  MUFU.TANH R164, R164 ;  /* 0x000000a400a47308 */ /* 0x000e620000002400 */
[----:B------:R-:W-:-:S05]  /*5fd0*/  @!P1 VIADD R51, R51, 0x28840 ;  /* 0x0002884033339836 */ /* 0x000fca0000000000 */
[----:B------:R-:W-:Y:S02]  /*5fe0*/  @!P1 PRMT R51, RZ, 0x654, R51 ;  /* 0x00000654ff339816 */ /* 0x000fe40000000033 */
[----:B------:R-:W1:Y:S01]  /*5ff0*/  MUFU.TANH R165, R165 ;  /* 0x000000a500a57308 */ /* 0x000e620000002400 */
[----:B-----5:R-:W-:Y:S01]  /*6000*/  IMAD R61, R61, UR45, R60 ;  /* 0x0000002d3d3d7c24 */ /* 0x020fe2000f8e023c */
[----:B------:R-:W-:-:S06]  /*6010*/  IADD3 R60, -R17, 0xb, RZ ;  /* 0x0000000b113c7810 */ /* 0x000fcc0007ffe1ff */
[----:B------:R-:W1:Y:S01]  /*6020*/  MUFU.TANH R166, R166 ;  /* 0x000000a600a67308 */ /* 0x000e620000002400 */
[----:B------:R-:W-:-:S04]  /*6030*/  VIADD R61, R61, -UR58 ;  /* 0x8000003a3d3d7c36 */ /* 0x000fc80008000000 */
[----:B------:R-:W-:-:S03]  /*6040*/  IMAD R61, R16, -0x2, R61 ;  /* 0xfffffffe103d7824 */ /* 0x000fc600078e023d */
        /* <DEDUP_REMOVED lines=19> */
[----:B------:R-:W-:Y:S01]  /*6180*/  FMUL.FTZ R41, R71, UR59 ;  /* 0x0000003b47297c20 */ /* 0x000fe20008410000 */
[----:B------:R-:W-:Y:S01]  /*6190*/  UMOV UR7, 0x40000040 ;  /* 0x4000004000077882 */ /* 0x000fe20000000000 */
        /* <DEDUP_REMOVED lines=12> */
[----:B------:R-:W-:-:S02]  /*6260*/  WARPGROUP.DEPBAR.LE gsb0, 0x0 ;  /* 0x00008000000079c5 */ /* 0x000fc40000010000 */
[----:B------:R-:W-:-:S06]  /*6270*/  WARPGROUP.ARRIVE ;  /* 0x00000000000079c5 */ /* 0x000fcc0000000000 */
[----:B------:R-:W-:Y:S03]  /*6280*/  HGMMA.64x128x16.F32.BF16 R88, R152, gdesc[UR4].tnspB, R88, gsb0 ;  /* 0x41e0000498587df0 */ /* 0x000fe60008001858 */
[----:B------:R-:W-:Y:S02]  /*6290*/  WARPGROUP.DEPBAR.LE gsb0, 0x0 ;  /* 0x00008000000079c5 */ /* 0x000fe40000010000 */
[----:B------:R1:W-:Y:S06]  /*62a0*/  BAR.ARV R60, 0x100 ;  /* 0x0004003c0000751d */ /* 0x0003ec0000002000 */
[----:B------:R5:W-:Y:S01]  /*62b0*/  @!P1 SYNCS.ARRIVE.TRANS64.RED.A1T0 RZ, [R51+URZ], RZ ;  /* 0x000000ff33ff99a7 */ /* 0x000be2000810043f */
[----:B------:R-:W-:-:S04]  /*62c0*/  VIADD R153, R61, UR52 ;  /* 0x000000343d997c36 */ /* 0x000fc80008000000 */
[----:B------:R-:W-:Y:S02]  /*62d0*/  IMAD.IADD R67, R0, 0x1, R153 ;  /* 0x0000000100437824 */ /* 0x000fe400078e0299 */
[----:B-----5:R-:W-:Y:S01]  /*62e0*/  FMUL.FTZ R51, R87, UR59 ;  /* 0x0000003b57337c20 */ /* 0x020fe20008410000 */
[----:B------:R-:W-:-:S04]  /*62f0*/  VIADD R87, R61, UR57 ;  /* 0x000000393d577c36 */ /* 0x000fc80008000000 */
[----:B------:R-:W-:Y:S01]  /*6300*/  IMAD.IADD R65, R0, 0x1, R87 ;  /* 0x0000000100417824 */ /* 0x000fe200078e0257 */
        /* <DEDUP_REMOVED lines=13> */
.L_x_6424:
[----:B------:R-:W-:-:S05]  /*63e0*/  IMAD.U32 R68, RZ, RZ, UR56 ;  /* 0x00000038ff447e24 */ /* 0x000fca000f8e00ff */
[----:B------:R-:W-:-:S13]  /*63f0*/  ISETP.NE.AND P3, PT, R68, 0x1, PT ;  /* 0x000000014400780c */ /* 0x000fda0003f65270 */
[----:B-1----:R-:W1:Y:S01]  /*6400*/  @P3 LDC.64 R60, c[0x0][0x9e8] ;  /* 0x00027a00ff3c3b82 */ /* 0x002e620000000a00 */
[----:B------:R-:W-:-:S04]  /*6410*/  @P3 IMAD.IADD R69, R0, 0x1, R5 ;  /* 0x0000000100453824 */ /* 0x000fc800078e0205 */
[----:B-1----:R-:W-:-:S04]  /*6420*/  @P3 IMAD.HI.U32 R64, R69, R60, RZ ;  /* 0x0000003c45403227 */ /* 0x002fc800078e00ff */
[----:B------:R-:W-:Y:S01]  /*6430*/  IMAD.MOV.U32 R60, RZ, RZ, R10 ;  /* 0x000000ffff3c7224 */ /* 0x000fe200078e000a */
[----:B------:R-:W-:-:S07]  /*6440*/  @P3 SHF.R.U32.HI R60, RZ, R61, R64 ;  /* 0x0000003dff3c3219 */ /* 0x000fce0000011640 */
.L_x_6425:
[----:B------:R-:W-:Y:S05]  /*6450*/  BSYNC B0 ;  /* 0x0000000000007941 */ /* 0x000fea0003800000 */
.L_x_6423:
[----:B------:R-:W-:-:S04]  /*6460*/  IMAD R61, R60, R68, -R83 ;  /* 0x000000443c3d7224 */ /* 0x000fc800078e0a53 */
[----:B------:R-:W-:-:S05]  /*6470*/  IMAD R60, R16, -0x2, R61 ;  /* 0xfffffffe103c7824 */ /* 0x000fca00078e023d */
[----:B------:R-:W-:Y:S02]  /*6480*/  VIADDMNMX R65, R60, R68, R65, PT ;  /* 0x000000443c417246 */ /* 0x000fe40003800141 */
[----:B------:R-:W-:-:S07]  /*6490*/  VIMNMX R67, R67, R60, !PT ;  /* 0x0000003c43437248 */ /* 0x000fce0007fe0100 */
.L_x_6422:
[----:B------:R-:W-:-:S04]  /*64a0*/  ISETP.GT.AND P3, PT, R6, -0x1, PT ;  /* 0xffffffff0600780c */ /* 0x000fc80003f64270 */
[C---:B------:R-:W-:Y:S02]  /*64b0*/  ISETP.GT.AND P5, PT, R67.reuse, RZ, P3 ;  /* 0x000000ff4300720c */ /* 0x040fe40001fa4270 */
[----:B------:R-:W-:Y:S02]  /*64c0*/  ISETP.GT.AND P6, PT, R67, 0x1, P3 ;  /* 0x000000014300780c */ /* 0x000fe40001fc4270 */
[C---:B------:R-:W-:Y:S02]  /*64d0*/  ISETP.LT.OR P5, PT, R65.reuse, 0x1, P5 ;  /* 0x000000014100780c */ /* 0x040fe40002fa1670 */
[----:B------:R-:W-:Y:S02]  /*64e0*/  ISETP.LT.OR P6, PT, R65, 0x2, P6 ;  /* 0x000000024100780c */ /* 0x000fe400037c1670 */
[----:B-1----:R-:W-:Y:S02]  /*64f0*/  FSEL R182, R9, -INF , !P5 ;  /* 0xff80000009b67808 */ /* 0x002fe40006800000 */
        /* <DEDUP_REMOVED lines=44> */
[----:B------:R-:W-:Y:S01]  /*67c0*/  FSEL R84, R53, -INF , !P5 ;  /* 0xff80000035547808 */ /* 0x000fe20006800000 */
[----:B------:R-:W-:Y:S01]  /*67d0*/  IMAD.IADD R53, R2, 0x1, R87 ;  /* 0x0000000102357824 */ /* 0x000fe200078e0257 */
[----:B------:R-:W-:Y:S02]  /*67e0*/  FSEL R82, R54, -INF , !P6 ;  /* 0xff80000036527808 */ /* 0x000fe40007000000 */
[C---:B------:R-:W-:Y:S02]  /*67f0*/  ISETP.GT.AND P4, PT, R67.reuse, 0x41, P3 ;  /* 0x000000414300780c */ /* 0x040fe40001f84270 */
[C---:B------:R-:W-:Y:S02]  /*6800*/  ISETP.GT.AND P5, PT, R67.reuse, 0x48, P3 ;  /* 0x000000484300780c */ /* 0x040fe40001fa4270 */
[----:B------:R-:W-:-:S02]  /*6810*/  ISETP.GT.AND P6, PT, R67, 0x49, P3 ;  /* 0x000000494300780c */ /* 0x000fc40001fc4270 */
[C---:B------:R-:W-:Y:S02]  /*6820*/  ISETP.LT.OR P4, PT, R65.reuse, 0x42, P4 ;  /* 0x000000424100780c */ /* 0x040fe40002781670 */
[C---:B------:R-:W-:Y:S02]  /*6830*/  ISETP.LT.OR P5, PT, R65.reuse, 0x49, P5 ;  /* 0x000000494100780c */ /* 0x040fe40002fa1670 */
[----:B------:R-:W-:Y:S02]  /*6840*/  ISETP.LT.OR P6, PT, R65, 0x4a, P6 ;  /* 0x0000004a4100780c */ /* 0x000fe400037c1670 */
[----:B------:R-:W-:Y:S01]  /*6850*/  FSEL R80, R55, -INF , !P4 ;  /* 0xff80000037507808 */ /* 0x000fe20006000000 */
[----:B------:R-:W-:Y:S01]  /*6860*/  IMAD.IADD R55, R2, 0x1, R153 ;  /* 0x0000000102377824 */ /* 0x000fe200078e0299 */
        /* <DEDUP_REMOVED lines=51> */
.L_x_6428:
[----:B------:R-:W-:-:S05]  /*6ba0*/  IMAD.U32 R158, RZ, RZ, UR56 ;  /* 0x00000038ff9e7e24 */ /* 0x000fca000f8e00ff */
[----:B------:R-:W-:-:S13]  /*6bb0*/  ISETP.NE.AND P4, PT, R158, 0x1, PT ;  /* 0x000000019e00780c */ /* 0x000fda0003f85270 */
[----:B------:R-:W1:Y:S02]  /*6bc0*/  @P4 LDC.64 R34, c[0x0][0x9e8] ;  /* 0x00027a00ff224b82 */ /* 0x000e640000000a00 */
[----:B-1----:R-:W-:-:S05]  /*6bd0*/  @P4 IMAD.HI.U32 R34, R9, R34, RZ ;  /* 0x0000002209224227 */ /* 0x002fca00078e00ff */
[----:B------:R-:W-:-:S07]  /*6be0*/  @P4 SHF.R.U32.HI R9, RZ, R35, R34 ;  /* 0x00000023ff094219 */ /* 0x000fce0000011622 */
.L_x_6429:
[----:B------:R-:W-:Y:S05]  /*6bf0*/  BSYNC B0 ;  /* 0x0000000000007941 */ /* 0x000fea0003800000 */
.L_x_6427:
[----:B------:R-:W-:-:S04]  /*6c00*/  IMAD R9, R9, R158, -R83 ;  /* 0x0000009e09097224 */ /* 0x000fc800078e0a53 */
[----:B------:R-:W-:-:S05]  /*6c10*/  IMAD R34, R16, -0x2, R9 ;  /* 0xfffffffe10227824 */ /* 0x000fca00078e0209 */
[----:B------:R-:W-:Y:S02]  /*6c20*/  VIADDMNMX R53, R34, R158, R53, PT ;  /* 0x0000009e22357246 */ /* 0x000fe40003800135 */
[----:B------:R-:W-:-:S07]  /*6c30*/  VIMNMX R55, R55, R34, !PT ;  /* 0x0000002237377248 */ /* 0x000fce0007fe0100 */
.L_x_6426:
[----:B------:R-:W-:Y:S01]  /*6c40*/  FMNMX.FTZ R9, R182, R7, !PT ;  /* 0x00000007b6097209 */ /* 0x000fe20007810000 */
[----:B------:R-:W-:Y:S01]  /*6c50*/  UMOV UR36, UR60 ;  /* 0x0000003c00247c82 */ /* 0x000fe20008000000 */
[----:B------:R-:W-:Y:S02]  /*6c60*/  ISETP.GT.AND P5, PT, R55, 0x8, P3 ;  /* 0x000000083700780c */ /* 0x000fe40001fa4270 */
[----:B------:R-:W-:Y:S02]  /*6c70*/  FMNMX.FTZ R9, R180, R9, !PT ;  /* 0x00000009b4097209 */ /* 0x000fe40007810000 */
[----:B------:R-:W-:Y:S02]  /*6c80*/  ISETP.LT.OR P5, PT, R53, 0x9, P5 ;  /* 0x000000093500780c */ /* 0x000fe40002fa1670 */
[----:B------:R-:W-:Y:S02]  /*6c90*/  FMNMX.FTZ R9, R174, R9, !PT ;  /* 0x00000009ae097209 */ /* 0x000fe40007810000 */
[----:B------:R-:W-:-:S02]  /*6ca0*/  FSEL R158, R14, -INF , !P5 ;  /* 0xff8000000e9e7808 */ /* 0x000fc40006800000 */
[----:B------:R-:W-:Y:S02]  /*6cb0*/  FMNMX.FTZ R9, R196, R9, !PT ;  /* 0x00000009c4097209 */ /* 0x000fe40007810000 */
[C---:B------:R-:W-:Y:S02]  /*6cc0*/  ISETP.GT.AND P5, PT, R55.reuse, 0x11, P3 ;  /* 0x000000113700780c */ /* 0x040fe40001fa4270 */
[----:B------:R-:W-:Y:S02]  /*6cd0*/  FMNMX.FTZ R9, R176, R9, !PT ;  /* 0x00000009b0097209 */ /* 0x000fe40007810000 */
[----:B------:R-:W-:Y:S02]  /*6ce0*/  ISETP.GT.AND P4, PT, R55, 0x9, P3 ;  /* 0x000000093700780c */ /* 0x000fe40001f84270 */
[----:B------:R-:W-:Y:S02]  /*6cf0*/  FMNMX.FTZ R9, R194, R9, !PT ;  /* 0x00000009c2097209 */ /* 0x000fe40007810000 */
[----:B------:R-:W-:-:S02]  /*6d00*/  ISETP.LT.OR P5, PT, R53, 0x12, P5 ;  /* 0x000000123500780c */ /* 0x000fc40002fa1670 */
[----:B------:R-:W-:Y:S02]  /*6d10*/  FMNMX.FTZ R9, R178, R9, !PT ;  /* 0x00000009b2097209 */ /* 0x000fe40007810000 */
[----:B------:R-:W-:Y:S02]  /*6d20*/  ISETP.LT.OR P4, PT, R53, 0xa, P4 ;  /* 0x0000000a3500780c */ /* 0x000fe40002781670 */
[----:B------:R-:W-:Y:S02]  /*6d30*/  FMNMX.FTZ R9, R192, R9, !PT ;  /* 0x00000009c0097209 */ /* 0x000fe40007810000 */
[----:B------:R-:W-:Y:S02]  /*6d40*/  FSEL R20, R20, -INF , !P5 ;  /* 0xff80000014147808 */ /* 0x000fe40006800000 */
[----:B------:R-:W-:Y:S02]  /*6d50*/  FMNMX.FTZ R9, R172, R9, !PT ;  /* 0x00000009ac097209 */ /* 0x000fe40007810000 */
[----:B------:R-:W-:-:S02]  /*6d60*/  ISETP.GT.AND P5, PT, R55, 0x19, P3 ;  /* 0x000000193700780c */ /* 0x000fc40001fa4270 */
[----:B------:R-:W-:Y:S02]  /*6d70*/  FMNMX.FTZ R9, R156, R9, !PT ;  /* 0x000000099c097209 */ /* 0x000fe40007810000 */
[----:B------:R-:W-:Y:S02]  /*6d80*/  ISETP.GT.AND P6, PT, R55, 0x1, P3 ;  /* 0x000000013700780c */ /* 0x000fe40001fc4270 */
[----:B------:R-:W-:Y:S02]  /*6d90*/  FMNMX.FTZ R9, R162, R9, !PT ;  /* 0x00000009a2097209 */ /* 0x000fe40007810000 */
[----:B------:R-:W-:Y:S02]  /*6da0*/  FSEL R160, R15, -INF , !P4 ;  /* 0xff8000000fa07808 */ /* 0x000fe40006000000 */
[----:B------:R-:W-:Y:S02]  /*6db0*/  FMNMX.FTZ R9, R154, R9, !PT ;  /* 0x000000099a097209 */ /* 0x000fe40007810000 */
[----:B------:R-:W-:-:S02]  /*6dc0*/  ISETP.GT.AND P4, PT, R55, 0x18, P3 ;  /* 0x000000183700780c */ /* 0x000fc40001f84270 */
[----:B------:R-:W-:Y:S02]  /*6dd0*/  FMNMX.FTZ R9, R152, R9, !PT ;  /* 0x0000000998097209 */ /* 0x000fe40007810000 */
[C---:B------:R-:W-:Y:S02]  /*6de0*/  ISETP.LT.OR P5, PT, R53.reuse, 0x1a, P5 ;  /* 0x0000001a3500780c */ /* 0x040fe40002fa1670 */
[----:B------:R-:W-:Y:S02]  /*6df0*/  FMNMX.FTZ R9, R170, R9, !PT ;  /* 0x00000009aa097209 */ /* 0x000fe40007810000 */
[C---:B------:R-:W-:Y:S02]  /*6e00*/  ISETP.LT.OR P6, PT, R53.reuse, 0x2, P6 ;  /* 0x000000023500780c */ /* 0x040fe400037c1670 */
[----:B------:R-:W-:Y:S02]  /*6e10*/  FMNMX.FTZ R9, R86, R9, !PT ;  /* 0x0000000956097209 */ /* 0x000fe40007810000 */
[----:B------:R-:W-:-:S02]  /*6e20*/  ISETP.LT.OR P4, PT, R53, 0x19, P4 ;  /* 0x000000193500780c */ /* 0x000fc40002781670 */
[----:B------:R-:W-:Y:S02]  /*6e30*/  FMNMX.FTZ R9, R84, R9, !PT ;  /* 0x0000000954097209 */ /* 0x000fe40007810000 */
[----:B------:R-:W-:Y:S02]  /*6e40*/  FSEL R26, R26, -INF , !P5 ;  /* 0xff8000001a1a7808 */ /* 0x000fe40006800000 */
        /* <DEDUP_REMOVED lines=21> */
[----:B------:R-:W-:-:S02]  /*6fa0*/  ISETP.GT.AND P5, PT, R55, RZ, P3 ;  /* 0x000000ff3700720c */ /* 0x000fc40001fa4270 */
[----:B------:R-:W-:Y:S02]  /*6fb0*/  FMNMX.FTZ R9, R60, R9, !PT ;  /* 0x000000093c097209 */ /* 0x000fe40007810000 */
[----:B------:R-:W-:Y:S02]  /*6fc0*/  FSEL R32, R32, -INF , !P4 ;  /* 0xff80000020207808 */ /* 0x000fe40006000000 */
[----:B------:R-:W-:Y:S02]  /*6fd0*/  FMNMX.FTZ R9, R56, R9, !PT ;  /* 0x0000000938097209 */ /* 0x000fe40007810000 */
[----:B------:R-:W-:Y:S02]  /*6fe0*/  ISETP.GT.AND P4, PT, R55, 0x28, P3 ;  /* 0x000000283700780c */ /* 0x000fe40001f84270 */
[----:B------:R-:W-:Y:S02]  /*6ff0*/  FMNMX.FTZ R9, R58, R9, !PT ;  /* 0x000000093a097209 */ /* 0x000fe40007810000 */
[----:B------:R-:W-:-:S02]  /*7000*/  ISETP.LT.OR P5, PT, R53, 0x1, P5 ;  /* 0x000000013500780c */ /* 0x000fc40002fa1670 */
[----:B------:R-:W-:Y:S02]  /*7010*/  FMNMX.FTZ R9, R54, R9, !PT ;  /* 0x0000000936097209 */ /* 0x000fe40007810000 */
[----:B------:R-:W-:Y:S02]  /*7020*/  ISETP.LT.OR P4, PT, R53, 0x29, P4 ;  /* 0x000000293500780c */ /* 0x000fe40002781670 */
[----:B------:R-:W-:Y:S02]  /*7030*/  FMNMX.FTZ R35, R52, R9, !PT ;  /* 0x0000000934237209 */ /* 0x000fe40007810000 */
[----:B------:R-:W1:Y:S01]  /*7040*/  LDC R9, c[0x0][0x988] ;  /* 0x00026200ff097b82 */ /* 0x000e620000000800 */
[----:B------:R-:W-:Y:S02]  /*7050*/  FSEL R27, R12, -INF , !P5 ;  /* 0xff8000000c1b7808 */ /* 0x000fe40006800000 */
[----:B------:R-:W2:Y:S01]  /*7060*/  SHFL.BFLY PT, R34, R35, 0x2, 0x1f ;  /* 0x0c401f0023227f89 */ /* 0x000ea200000e0000 */
        /* <DEDUP_REMOVED lines=12> */
[----:B--2---:R-:W-:-:S02]  /*7130*/  FMNMX.FTZ R57, R35, R34, !PT ;  /* 0x0000002223397209 */ /* 0x004fc40007810000 */
[----:B------:R-:W-:Y:S02]  /*7140*/  FMNMX.FTZ R25, R166, R25, !PT ;  /* 0x00000019a6197209 */ /* 0x000fe40007810000 */
[----:B------:R-:W-:Y:S01]  /*7150*/  ISETP.GT.AND P5, PT, R55, 0x40, P3 ;  /* 0x000000403700780c */ /* 0x000fe20001fa4270 */
[----:B------:R-:W2:Y:S03]  /*7160*/  SHFL.BFLY PT, R34, R57, 0x1, 0x1f ;  /* 0x0c201f0039227f89 */ /* 0x000ea600000e0000 */
[----:B------:R-:W-:Y:S02]  /*7170*/  ISETP.LT.OR P5, PT, R53, 0x41, P5 ;  /* 0x000000413500780c */ /* 0x000fe40002fa1670 */
[----:B--2---:R-:W-:-:S04]  /*7180*/  FMNMX.FTZ R34, R57, R34, !PT ;  /* 0x0000002239227209 */ /* 0x004fc80007810000 */
[C---:B------:R-:W-:Y:S01]  /*7190*/  FSETP.NEU.FTZ.AND P6, PT, R34.reuse, -INF , PT ;  /* 0xff8000002200780b */ /* 0x040fe20003fdd000 */
[----:B-1----:R-:W-:-:S05]  /*71a0*/  FMUL.FTZ R35, R34, R9 ;  /* 0x0000000922237220 */ /* 0x002fca0000410000 */
[----:B------:R-:W-:-:S05]  /*71b0*/  FSEL R35, R35, RZ, P6 ;  /* 0x000000ff23237208 */ /* 0x000fca0003000000 */
[-CC-:B------:R-:W-:Y:S01]  /*71c0*/  FFMA.FTZ R13, R182, R9.reuse, -R35.reuse ;  /* 0x00000009b60d7223 */ /* 0x180fe20000010823 */
[-CC-:B------:R-:W-:Y:S01]  /*71d0*/  FFMA.FTZ R182, R174, R9.reuse, -R35.reuse ;  /* 0x00000009aeb67223 */ /* 0x180fe20000010823 */
[----:B------:R-:W-:Y:S01]  /*71e0*/  FSEL R174, R33, -INF , !P4 ;  /* 0xff80000021ae7808 */ /* 0x000fe20006000000 */
[-CC-:B------:R-:W-:Y:S01]  /*71f0*/  FFMA.FTZ R31, R194, R9.reuse, -R35.reuse ;  /* 0x00000009c21f7223 */ /* 0x180fe20000010823 */
[----:B------:R-:W-:Y:S01]  /*7200*/  ISETP.GT.AND P4, PT, R55, 0x29, P3 ;  /* 0x000000293700780c */ /* 0x000fe20001f84270 */
[-CC-:B------:R-:W-:Y:S01]  /*7210*/  FFMA.FTZ R15, R196, R9.reuse, -R35.reuse ;  /* 0x00000009c40f7223 */ /* 0x180fe20000010823 */
[-CC-:B------:R-:W-:Y:S01]  /*7220*/  FFMA.FTZ R162, R162, R9.reuse, -R35.reuse ;  /* 0x00000009a2a27223 */ /* 0x180fe20000010823 */
[----:B------:R1:W-:Y:S01]  /*7230*/  MUFU.EX2 R21, R31 ;  /* 0x0000001f00157308 */ /* 0x0003e20000000800 */
[----:B------:R-:W-:Y:S01]  /*7240*/  ISETP.LT.OR P4, PT, R53, 0x2a, P4 ;  /* 0x0000002a3500780c */ /* 0x000fe20002781670 */
[-CC-:B------:R-:W-:Y:S01]  /*7250*/  FFMA.FTZ R84, R84, R9.reuse, -R35.reuse ;  /* 0x0000000954547223 */ /* 0x180fe20000010823 */
[-CC-:B------:R-:W-:Y:S01]  /*7260*/  FFMA.FTZ R180, R180, R9.reuse, -R35.reuse ;  /* 0x00000009b4b47223 */ /* 0x180fe20000010823 */
[-CC-:B------:R-:W-:Y:S01]  /*7270*/  FFMA.FTZ R176, R176, R9.reuse, -R35.reuse ;  /* 0x00000009b0b07223 */ /* 0x180fe20000010823 */
[----:B------:R-:W-:Y:S01]  /*7280*/  FSEL R24, R24, -INF , !P4 ;  /* 0xff80000018187808 */ /* 0x000fe20006000000 */
[-CC-:B------:R-:W-:Y:S01]  /*7290*/  FFMA.FTZ R178, R178, R9.reuse, -R35.reuse ;  /* 0x00000009b2b27223 */ /* 0x180fe20000010823 */
[----:B------:R-:W-:Y:S01]  /*72a0*/  ISETP.GT.AND P4, PT, R55, 0x31, P3 ;  /* 0x000000313700780c */ /* 0x000fe20001f84270 */
[----:B------:R-:W-:Y:S01]  /*72b0*/  MUFU.EX2 R13, R13 ;  /* 0x0000000d000d7308 */ /* 0x000fe20000000800 */
[-CC-:B-1----:R-:W-:Y:S01]  /*72c0*/  FFMA.FTZ R31, R192, R9.reuse, -R35.reuse ;  /* 0x00000009c01f7223 */ /* 0x182fe20000010823 */
[----:B------:R-:W-:Y:S01]  /*72d0*/  FSEL R192, R39, -INF , !P5 ;  /* 0xff80000027c07808 */ /* 0x000fe20006800000 */
[-CC-:B------:R-:W-:Y:S01]  /*72e0*/  FFMA.FTZ R39, R152, R9.reuse, -R35.reuse ;  /* 0x0000000998277223 */ /* 0x180fe20000010823 */
[----:B------:R-:W-:Y:S01]  /*72f0*/  ISETP.LT.OR P4, PT, R53, 0x32, P4 ;  /* 0x000000323500780c */ /* 0x000fe20002781670 */
[-CC-:B------:R-:W-:Y:S01]  /*7300*/  FFMA.FTZ R172, R172, R9.reuse, -R35.reuse ;  /* 0x00000009acac7223 */ /* 0x180fe20000010823 */
[C---:B------:R-:W-:Y:S01]  /*7310*/  ISETP.GT.AND P5, PT, R55.reuse, 0x48, P3 ;  /* 0x000000483700780c */ /* 0x040fe20001fa4270 */
[-CC-:B------:R-:W-:Y:S01]  /*7320*/  FFMA.FTZ R64, R64, R9.reuse, -R35.reuse ;  /* 0x0000000940407223 */ /* 0x180fe20000010823 */
[----:B------:R-:W-:Y:S01]  /*7330*/  FSEL R28, R28, -INF , !P4 ;  /* 0xff8000001c1c7808 */ /* 0x000fe20006000000 */
[----:B------:R-:W-:Y:S01]  /*7340*/  MUFU.EX2 R180, R180 ;  /* 0x000000b400b47308 */ /* 0x000fe20000000800 */
[----:B------:R-:W-:Y:S01]  /*7350*/  ISETP.GT.AND P4, PT, R55, 0x39, P3 ;  /* 0x000000393700780c */ /* 0x000fe20001f84270 */
[-CC-:B------:R-:W-:Y:S01]  /*7360*/  FFMA.FTZ R60, R60, R9.reuse, -R35.reuse ;  /* 0x000000093c3c7223 */ /* 0x180fe20000010823 */
[C---:B------:R-:W-:Y:S01]  /*7370*/  ISETP.LT.OR P5, PT, R53.reuse, 0x49, P5 ;  /* 0x000000493500780c */ /* 0x040fe20002fa1670 */
[----:B------:R-:W-:Y:S01]  /*7380*/  FFMA.FTZ R52, R52, R9, -R35 ;  /* 0x0000000934347223 */ /* 0x000fe20000010823 */
[----:B------:R-:W-:-:S02]  /*7390*/  ISETP.LT.OR P4, PT, R53, 0x3a, P4 ;  /* 0x0000003a3500780c */ /* 0x000fc40002781670 */
[----:B------:R-:W-:Y:S01]  /*73a0*/  FSEL R38, R38, -INF , !P5 ;  /* 0xff80000026267808 */ /* 0x000fe20006800000 */
[----:B------:R-:W-:Y:S01]  /*73b0*/  MUFU.EX2 R182, R182 ;  /* 0x000000b600b67308 */ /* 0x000fe20000000800 */
[----:B------:R-:W-:Y:S02]  /*73c0*/  FSEL R194, R29, -INF , !P4 ;  /* 0xff8000001dc27808 */ /* 0x000fe40006000000 */
[----:B------:R-:W-:Y:S02]  /*73d0*/  FMNMX.FTZ R29, R26, R25, !PT ;  /* 0x000000191a1d7209 */ /* 0x000fe40007810000 */
[----:B------:R-:W-:Y:S02]  /*73e0*/  ISETP.GT.AND P4, PT, R55, 0x41, P3 ;  /* 0x000000413700780c */ /* 0x000fe40001f84270 */
[----:B------:R-:W-:Y:S01]  /*73f0*/  FMNMX.FTZ R29, R32, R29, !PT ;  /* 0x0000001d201d7209 */ /* 0x000fe20007810000 */
[----:B------:R1:W-:Y:S01]  /*7400*/  MUFU.EX2 R25, R31 ;  /* 0x0000001f00197308 */ /* 0x0003e20000000800 */
[----:B------:R-:W-:-:S02]  /*7410*/  ISETP.LT.OR P4, PT, R53, 0x42, P4 ;  /* 0x000000423500780c */ /* 0x000fc40002781670 */
[----:B------:R-:W-:Y:S02]  /*7420*/  FMNMX.FTZ R29, R168, R29, !PT ;  /* 0x0000001da81d7209 */ /* 0x000fe40007810000 */
[----:B------:R-:W-:Y:S01]  /*7430*/  FSEL R196, R37, -INF , !P4 ;  /* 0xff80000025c47808 */ /* 0x000fe20006000000 */
[----:B------:R-:W-:Y:S01]  /*7440*/  FFMA.FTZ R37, R156, R9, -R35 ;  /* 0x000000099c257223 */ /* 0x000fe20000010823 */
[----:B------:R-:W-:Y:S01]  /*7450*/  FMNMX.FTZ R29, R174, R29, !PT ;  /* 0x0000001dae1d7209 */ /* 0x000fe20007810000 */
[----:B------:R-:W-:Y:S01]  /*7460*/  MUFU.EX2 R15, R15 ;  /* 0x0000000f000f7308 */ /* 0x000fe20000000800 */
[C---:B------:R-:W-:Y:S02]  /*7470*/  ISETP.GT.AND P4, PT, R55.reuse, 0x49, P3 ;  /* 0x000000493700780c */ /* 0x040fe40001f84270 */
[----:B-1----:R-:W-:Y:S02]  /*7480*/  FMNMX.FTZ R31, R24, R29, !PT ;  /* 0x0000001d181f7209 */ /* 0x002fe40007810000 */
[----:B------:R-:W-:-:S02]  /*7490*/  ISETP.GT.AND P5, PT, R55, 0x50, P3 ;  /* 0x000000503700780c */ /* 0x000fc40001fa4270 */
[----:B------:R-:W-:Y:S01]  /*74a0*/  FMNMX.FTZ R31, R12, R31, !PT ;  /* 0x0000001f0c1f7209 */ /* 0x000fe20007810000 */
[----:B------:R1:W-:Y:S01]  /*74b0*/  MUFU.EX2 R29, R37 ;  /* 0x00000025001d7308 */ /* 0x0003e20000000800 */
[C---:B------:R-:W-:Y:S02]  /*74c0*/  ISETP.LT.OR P4, PT, R53.reuse, 0x4a, P4 ;  /* 0x0000004a3500780c */ /* 0x040fe40002781670 */
[----:B------:R-:W-:Y:S02]  /*74d0*/  FMNMX.FTZ R33, R28, R31, !PT ;  /* 0x0000001f1c217209 */ /* 0x000fe40007810000 */
[----:B------:R-:W-:Y:S02]  /*74e0*/  ISETP.LT.OR P5, PT, R53, 0x51, P5 ;  /* 0x000000513500780c */ /* 0x000fe40002fa1670 */
[----:B------:R-:W-:Y:S01]  /*74f0*/  FMNMX.FTZ R33, R30, R33, !PT ;  /* 0x000000211e217209 */ /* 0x000fe20007810000 */
[----:B------:R2:W-:Y:S01]  /*7500*/  MUFU.EX2 R31, R162 ;  /* 0x000000a2001f7308 */ /* 0x0005e20000000800 */
[----:B------:R-:W-:Y:S01]  /*7510*/  FSEL R156, R36, -INF , !P4 ;  /* 0xff800000249c7808 */ /* 0x000fe20006000000 */
[----:B------:R-:W-:Y:S01]  /*7520*/  FFMA.FTZ R36, R154, R9, -R35 ;  /* 0x000000099a247223 */ /* 0x000fe20000010823 */
[----:B------:R-:W-:-:S02]  /*7530*/  FMNMX.FTZ R33, R194, R33, !PT ;  /* 0x00000021c2217209 */ /* 0x000fc40007810000 */
[C---:B------:R-:W-:Y:S02]  /*7540*/  ISETP.GT.AND P4, PT, R55.reuse, 0x51, P3 ;  /* 0x000000513700780c */ /* 0x040fe40001f84270 */
[----:B------:R-:W-:Y:S01]  /*7550*/  FMNMX.FTZ R33, R192, R33, !PT ;  /* 0x00000021c0217209 */ /* 0x000fe20007810000 */
[----:B------:R-:W-:Y:S01]  /*7560*/  MUFU.EX2 R176, R176 ;  /* 0x000000b000b07308 */ /* 0x000fe20000000800 */
[----:B------:R-:W-:Y:S02]  /*7570*/  FSEL R42, R42, -INF , !P5 ;  /* 0xff8000002a2a7808 */ /* 0x000fe40006800000 */
[----:B-1----:R-:W-:Y:S02]  /*7580*/  FMNMX.FTZ R37, R196, R33, !PT ;  /* 0x00000021c4257209 */ /* 0x002fe40007810000 */
[----:B------:R-:W-:Y:S02]  /*7590*/  ISETP.GT.AND P5, PT, R55, 0x58, P3 ;  /* 0x000000583700780c */ /* 0x000fe40001fa4270 */
[----:B------:R-:W-:Y:S01]  /*75a0*/  ISETP.LT.OR P4, PT, R53, 0x52, P4 ;  /* 0x000000523500780c */ /* 0x000fe20002781670 */
[----:B------:R1:W-:Y:S01]  /*75b0*/  MUFU.EX2 R33, R39 ;  /* 0x0000002700217308 */ /* 0x0003e20000000800 */
[----:B------:R-:W-:-:S02]  /*75c0*/  FMNMX.FTZ R37, R38, R37, !PT ;  /* 0x0000002526257209 */ /* 0x000fc40007810000 */
[----:B------:R-:W-:Y:S02]  /*75d0*/  ISETP.LT.OR P5, PT, R53, 0x59, P5 ;  /* 0x000000593500780c */ /* 0x000fe40002fa1670 */
[----:B------:R-:W-:Y:S02]  /*75e0*/  FSEL R40, R40, -INF , !P4 ;  /* 0xff80000028287808 */ /* 0x000fe40006000000 */
[----:B------:R-:W-:Y:S01]  /*75f0*/  FMNMX.FTZ R37, R156, R37, !PT ;  /* 0x000000259c257209 */ /* 0x000fe20007810000 */
[----:B------:R-:W-:Y:S01]  /*7600*/  MUFU.EX2 R178, R178 ;  /* 0x000000b200b27308 */ /* 0x000fe20000000800 */
[----:B------:R-:W-:Y:S02]  /*7610*/  ISETP.GT.AND P4, PT, R55, 0x59, P3 ;  /* 0x000000593700780c */ /* 0x000fe40001f84270 */
[----:B------:R-:W-:Y:S01]  /*7620*/  FSEL R154, R43, -INF , !P5 ;  /* 0xff8000002b9a7808 */ /* 0x000fe20006800000 */
[----:B------:R-:W-:Y:S01]  /*7630*/  FFMA.FTZ R43, R82, R9, -R35 ;  /* 0x00000009522b7223 */ /* 0x000fe20000010823 */
[----:B------:R-:W-:-:S02]  /*7640*/  FMNMX.FTZ R37, R42, R37, !PT ;  /* 0x000000252a257209 */ /* 0x000fc40007810000 */
[----:B------:R-:W-:Y:S01]  /*7650*/  ISETP.GT.AND P5, PT, R55, 0x60, P3 ;  /* 0x000000603700780c */ /* 0x000fe20001fa4270 */
[----:B------:R-:W-:Y:S01]  /*7660*/  MUFU.EX2 R172, R172 ;  /* 0x000000ac00ac7308 */ /* 0x000fe20000000800 */
[C---:B------:R-:W-:Y:S02]  /*7670*/  ISETP.LT.OR P4, PT, R53.reuse, 0x5a, P4 ;  /* 0x0000005a3500780c */ /* 0x040fe40002781670 */
[----:B------:R-:W-:Y:S02]  /*7680*/  FMNMX.FTZ R37, R40, R37, !PT ;  /* 0x0000002528257209 */ /* 0x000fe40007810000 */
[----:B------:R-:W-:Y:S02]  /*7690*/  ISETP.LT.OR P5, PT, R53, 0x61, P5 ;  /* 0x000000613500780c */ /* 0x000fe40002fa1670 */
[----:B------:R-:W-:Y:S01]  /*76a0*/  FSEL R152, R41, -INF , !P4 ;  /* 0xff80000029987808 */ /* 0x000fe20006000000 */
[-CC-:B------:R-:W-:Y:S01]  /*76b0*/  FFMA.FTZ R41, R170, R9.reuse, -R35.reuse ;  /* 0x00000009aa297223 */ /* 0x180fe20000010823 */
[----:B------:R-:W-:Y:S01]  /*76c0*/  ISETP.GT.AND P4, PT, R55, 0x61, P3 ;  /* 0x000000613700780c */ /* 0x000fe20001f84270 */
[----:B------:R-:W-:Y:S01]  /*76d0*/  FFMA.FTZ R170, R86, R9, -R35 ;  /* 0x0000000956aa7223 */ /* 0x000fe20000010823 */
[----:B------:R-:W-:Y:S01]  /*76e0*/  FMNMX.FTZ R37, R154, R37, !PT ;  /* 0x000000259a257209 */ /* 0x000fe20007810000 */
[----:B------:R-:W-:Y:S01]  /*76f0*/  MUFU.EX2 R36, R36 ;  /* 0x0000002400247308 */ /* 0x000fe20000000800 */
[----:B--2---:R-:W-:-:S02]  /*7700*/  FSEL R162, R44, -INF , !P5 ;  /* 0xff8000002ca27808 */ /* 0x004fc40006800000 */
[----:B------:R-:W-:Y:S02]  /*7710*/  ISETP.GT.AND P5, PT, R55, 0x68, P3 ;  /* 0x000000683700780c */ /* 0x000fe40001fa4270 */
[C---:B------:R-:W-:Y:S02]  /*7720*/  ISETP.LT.OR P4, PT, R53.reuse, 0x62, P4 ;  /* 0x000000623500780c */ /* 0x040fe40002781670 */
[----:B-1----:R-:W-:Y:S01]  /*7730*/  FMNMX.FTZ R39, R152, R37, !PT ;  /* 0x0000002598277209 */ /* 0x002fe20007810000 */
[----:B------:R1:W-:Y:S01]  /*7740*/  MUFU.EX2 R44, R41 ;  /* 0x00000029002c7308 */ /* 0x0003e20000000800 */
[----:B------:R-:W-:Y:S02]  /*7750*/  ISETP.LT.OR P5, PT, R53, 0x69, P5 ;  /* 0x000000693500780c */ /* 0x000fe40002fa1670 */
[----:B------:R-:W-:Y:S01]  /*7760*/  FSEL R86, R45, -INF , !P4 ;  /* 0xff8000002d567808 */ /* 0x000fe20006000000 */
[----:B------:R-:W-:Y:S01]  /*7770*/  FFMA.FTZ R45, R80, R9, -R35 ;  /* 0x00000009502d7223 */ /* 0x000fe20000010823 */
[----:B------:R-:W-:-:S02]  /*7780*/  ISETP.GT.AND P4, PT, R55, 0x69, P3 ;  /* 0x000000693700780c */ /* 0x000fc40001f84270 */
[----:B------:R-:W-:Y:S01]  /*7790*/  FMNMX.FTZ R39, R162, R39, !PT ;  /* 0x00000027a2277209 */ /* 0x000fe20007810000 */
[----:B------:R2:W-:Y:S01]  /*77a0*/  MUFU.EX2 R37, R84 ;  /* 0x0000005400257308 */ /* 0x0005e20000000800 */
[----:B------:R-:W-:Y:S01]  /*77b0*/  FSEL R198, R47, -INF , !P5 ;  /* 0xff8000002fc67808 */ /* 0x000fe20006800000 */
[----:B------:R-:W-:Y:S01]  /*77c0*/  FFMA.FTZ R47, R78, R9, -R35 ;  /* 0x000000094e2f7223 */ /* 0x000fe20000010823 */
[----:B------:R-:W-:Y:S02]  /*77d0*/  ISETP.GT.AND P5, PT, R55, 0x70, P3 ;  /* 0x000000703700780c */ /* 0x000fe40001fa4270 */
[C---:B------:R-:W-:Y:S02]  /*77e0*/  ISETP.LT.OR P4, PT, R53.reuse, 0x6a, P4 ;  /* 0x0000006a3500780c */ /* 0x040fe40002781670 */
[----:B-1----:R-:W-:Y:S01]  /*77f0*/  FMNMX.FTZ R41, R86, R39, !PT ;  /* 0x0000002756297209 */ /* 0x002fe20007810000 */
[----:B------:R-:W-:Y:S01]  /*7800*/  MUFU.EX2 R170, R170 ;  /* 0x000000aa00aa7308 */ /* 0x000fe20000000800 */
[----:B------:R-:W-:-:S02]  /*7810*/  ISETP.LT.OR P5, PT, R53, 0x71, P5 ;  /* 0x000000713500780c */ /* 0x000fc40002fa1670 */
[----:B------:R-:W-:Y:S02]  /*7820*/  FSEL R46, R46, -INF , !P4 ;  /* 0xff8000002e2e7808 */ /* 0x000fe40006000000 */
[----:B------:R-:W-:Y:S02]  /*7830*/  ISETP.GT.AND P4, PT, R55, 0x71, P3 ;  /* 0x000000713700780c */ /* 0x000fe40001f84270 */
[----:B------:R-:W-:Y:S01]  /*7840*/  FMNMX.FTZ R41, R198, R41, !PT ;  /* 0x00000029c6297209 */ /* 0x000fe20007810000 */
[----:B------:R1:W-:Y:S01]  /*7850*/  MUFU.EX2 R39, R43 ;  /* 0x0000002b00277308 */ /* 0x0003e20000000800 */
[----:B------:R-:W-:Y:S02]  /*7860*/  FSEL R82, R49, -INF , !P5 ;  /* 0xff80000031527808 */ /* 0x000fe40006800000 */
[----:B------:R-:W-:Y:S02]  /*7870*/  ISETP.GT.AND P5, PT, R55, 0x78, P3 ;  /* 0x000000783700780c */ /* 0x000fe40001fa4270 */
[----:B------:R-:W-:-:S02]  /*7880*/  ISETP.LT.OR P4, PT, R53, 0x72, P4 ;  /* 0x000000723500780c */ /* 0x000fc40002781670 */
[----:B------:R-:W-:Y:S01]  /*7890*/  FMNMX.FTZ R41, R46, R41, !PT ;  /* 0x000000292e297209 */ /* 0x000fe20007810000 */
[----:B------:R-:W-:Y:S01]  /*78a0*/  MUFU.EX2 R64, R64 ;  /* 0x0000004000407308 */ /* 0x000fe20000000800 */
[----:B------:R-:W-:Y:S01]  /*78b0*/  ISETP.GT.AND P3, PT, R55, 0x79, P3 ;  /* 0x000000793700780c */ /* 0x000fe20001f64270 */
[----:B------:R-:W-:Y:S01]  /*78c0*/  FFMA.FTZ R55, R54, R9, -R35 ;  /* 0x0000000936377223 */ /* 0x000fe20000010823 */
[C---:B------:R-:W-:Y:S02]  /*78d0*/  ISETP.LT.OR P5, PT, R53.reuse, 0x79, P5 ;  /* 0x000000793500780c */ /* 0x040fe40002fa1670 */
[----:B------:R-:W-:Y:S02]  /*78e0*/  FSEL R80, R48, -INF , !P4 ;  /* 0xff80000030507808 */ /* 0x000fe40006000000 */
[----:B------:R-:W-:Y:S01]  /*78f0*/  FMNMX.FTZ R41, R82, R41, !PT ;  /* 0x0000002952297209 */ /* 0x000fe20007810000 */
[----:B------:R3:W-:Y:S01]  /*7900*/  MUFU.EX2 R48, R45 ;  /* 0x0000002d00307308 */ /* 0x0007e20000000800 */
[----:B------:R-:W-:-:S02]  /*7910*/  ISETP.LT.OR P3, PT, R53, 0x7a, P3 ;  /* 0x0000007a3500780c */ /* 0x000fc40001f61670 */
[----:B--2---:R-:W-:Y:S01]  /*7920*/  FSEL R84, R50, -INF , !P5 ;  /* 0xff80000032547808 */ /* 0x004fe20006800000 */
[--C-:B------:R-:W-:Y:S01]  /*7930*/  FFMA.FTZ R50, R72, R9, -R35.reuse ;  /* 0x0000000948327223 */ /* 0x100fe20000010823 */
[----:B-1----:R-:W-:Y:S02]  /*7940*/  FMNMX.FTZ R43, R80, R41, !PT ;  /* 0x00000029502b7209 */ /* 0x002fe40007810000 */
[----:B------:R-:W-:Y:S01]  /*7950*/  FSEL R78, R51, -INF , !P3 ;  /* 0xff800000334e7808 */ /* 0x000fe20005800000 */
[--C-:B------:R-:W-:Y:S01]  /*7960*/  FFMA.FTZ R51, R56, R9, -R35.reuse ;  /* 0x0000000938337223 */ /* 0x100fe20000010823 */
[----:B------:R-:W-:Y:S01]  /*7970*/  FMNMX.FTZ R43, R84, R43, !PT ;  /* 0x0000002b542b7209 */ /* 0x000fe20007810000 */
[--C-:B------:R-:W-:Y:S01]  /*7980*/  FFMA.FTZ R56, R58, R9, -R35.reuse ;  /* 0x000000093a387223 */ /* 0x100fe20000010823 */
[----:B------:R-:W-:Y:S01]  /*7990*/  FSEL R58, R34, RZ, P6 ;  /* 0x000000ff223a7208 */ /* 0x000fe20003000000 */
[----:B------:R1:W-:Y:S01]  /*79a0*/  MUFU.EX2 R41, R47 ;  /* 0x0000002f00297308 */ /* 0x0003e20000000800 */
[----:B------:R-:W-:Y:S01]  /*79b0*/  FMNMX.FTZ R49, R78, R43, !PT ;  /* 0x0000002b4e317209 */ /* 0x000fe20007810000 */
[-CC-:B------:R-:W-:Y:S01]  /*79c0*/  FFMA.FTZ R43, R68, R9.reuse, -R35.reuse ;  /* 0x00000009442b7223 */ /* 0x180fe20000010823 */
[-C--:B---3--:R-:W-:Y:S01]  /*79d0*/  FFMA.FTZ R45, R70, R9.reuse, -R35 ;  /* 0x00000009462d7223 */ /* 0x088fe20000010823 */
[----:B------:R-:W-:Y:S01]  /*79e0*/  FADD.FTZ R58, -R58, R7 ;  /* 0x000000073a3a7221 */ /* 0x000fe20000010100 */
[-CC-:B------:R-:W-:Y:S01]  /*79f0*/  FFMA.FTZ R68, R76, R9.reuse, -R35.reuse ;  /* 0x000000094c447223 */ /* 0x180fe20000010823 */
[----:B------:R-:W2:Y:S01]  /*7a00*/  SHFL.BFLY PT, R72, R49, 0x2, 0x1f ;  /* 0x0c401f0031487f89 */ /* 0x000ea200000e0000 */
[-CC-:B------:R-:W-:Y:S01]  /*7a10*/  FFMA.FTZ R70, R74, R9.reuse, -R35.reuse ;  /* 0x000000094a467223 */ /* 0x180fe20000010823 */
[-C--:B------:R-:W-:Y:S01]  /*7a20*/  FMUL.FTZ R58, R58, R9.reuse ;  /* 0x000000093a3a7220 */ /* 0x080fe20000410000 */
[-CC-:B-1----:R-:W-:Y:S01]  /*7a30*/  FFMA.FTZ R47, R66, R9.reuse, -R35.reuse ;  /* 0x00000009422f7223 */ /* 0x182fe20000010823 */
[----:B------:R-:W-:Y:S08]  /*7a40*/  MUFU.EX2 R50, R50 ;  /* 0x0000003200327308 */ /* 0x000ff00000000800 */
[----:B------:R-:W1:Y:S08]  /*7a50*/  MUFU.EX2 R58, R58 ;  /* 0x0000003a003a7308 */ /* 0x000e700000000800 */
[----:B------:R-:W-:Y:S01]  /*7a60*/  MUFU.EX2 R43, R43 ;  /* 0x0000002b002b7308 */ /* 0x000fe20000000800 */
[----:B--2---:R-:W-:Y:S01]  /*7a70*/  FMNMX.FTZ R72, R49, R72, !PT ;  /* 0x0000004831487209 */ /* 0x004fe20007810000 */
[----:B------:R-:W-:-:S06]  /*7a80*/  FFMA.FTZ R49, R62, R9, -R35 ;  /* 0x000000093e317223 */ /* 0x000fcc0000010823 */
[----:B------:R-:W-:Y:S01]  /*7a90*/  MUFU.EX2 R68, R68 ;  /* 0x0000004400447308 */ /* 0x000fe20000000800 */
[----:B------:R-:W2:Y:S01]  /*7aa0*/  SHFL.BFLY PT, R53, R72, 0x1, 0x1f ;  /* 0x0c201f0048357f89 */ /* 0x000ea200000e0000 */
[----:B-1----:R-:W-:Y:S01]  /*7ab0*/  FFMA.FTZ R7, R58, R4, R13 ;  /* 0x000000043a077223 */ /* 0x002fe2000001000d */
[-C--:B------:R-:W-:Y:S01]  /*7ac0*/  FMUL.FTZ R88, R88, R58.reuse ;  /* 0x0000003a58587220 */ /* 0x080fe20000410000 */
[-C--:B------:R-:W-:Y:S01]  /*7ad0*/  FMUL.FTZ R89, R89, R58.reuse ;  /* 0x0000003a59597220 */ /* 0x080fe20000410000 */
[-C--:B------:R-:W-:Y:S01]  /*7ae0*/  FMUL.FTZ R92, R92, R58.reuse ;  /* 0x0000003a5c5c7220 */ /* 0x080fe20000410000 */
[C---:B------:R-:W-:Y:S01]  /*7af0*/  FADD.FTZ R7, R180.reuse, R7 ;  /* 0x00000007b4077221 */ /* 0x040fe20000010000 */
[----:B------:R-:W-:Y:S01]  /*7b00*/  F2FP.BF16.F32.PACK_AB R180, R180, R13 ;  /* 0x0000000db4b4723e */ /* 0x000fe200000010ff */
[----:B------:R-:W-:Y:S01]  /*7b10*/  MUFU.EX2 R45, R45 ;  /* 0x0000002d002d7308 */ /* 0x000fe20000000800 */
[----:B------:R-:W-:Y:S01]  /*7b20*/  FMUL.FTZ R93, R93, R58 ;  /* 0x0000003a5d5d7220 */ /* 0x000fe20000410000 */
[----:B------:R-:W-:Y:S01]  /*7b30*/  FADD.FTZ R4, R182, R7 ;  /* 0x00000007b6047221 */ /* 0x000fe20000010000 */
[----:B------:R-:W-:Y:S01]  /*7b40*/  F2FP.BF16.F32.PACK_AB R182, R15, R182 ;  /* 0x000000b60fb6723e */ /* 0x000fe200000010ff */
[-C--:B------:R-:W-:Y:S01]  /*7b50*/  FMUL.FTZ R96, R96, R58.reuse ;  /* 0x0000003a60607220 */ /* 0x080fe20000410000 */
[-C--:B------:R-:W-:Y:S01]  /*7b60*/  FMUL.FTZ R97, R97, R58.reuse ;  /* 0x0000003a61617220 */ /* 0x080fe20000410000 */
[----:B------:R-:W-:Y:S01]  /*7b70*/  FADD.FTZ R7, R15, R4 ;  /* 0x000000040f077221 */ /* 0x000fe20000010000 */
[-C--:B------:R-:W-:Y:S01]  /*7b80*/  FMUL.FTZ R100, R100, R58.reuse ;  /* 0x0000003a64647220 */ /* 0x080fe20000410000 */
[----:B------:R-:W-:Y:S01]  /*7b90*/  MUFU.EX2 R70, R70 ;  /* 0x0000004600467308 */ /* 0x000fe20000000800 */
[----:B------:R-:W-:Y:S01]  /*7ba0*/  FMUL.FTZ R101, R101, R58 ;  /* 0x0000003a65657220 */ /* 0x000fe20000410000 */
[----:B------:R-:W-:Y:S01]  /*7bb0*/  FADD.FTZ R4, R176, R7 ;  /* 0x00000007b0047221 */ /* 0x000fe20000010000 */
[----:B------:R-:W-:Y:S01]  /*7bc0*/  F2FP.BF16.F32.PACK_AB R176, R21, R176 ;  /* 0x000000b015b0723e */ /* 0x000fe200000010ff */
[-C--:B------:R-:W-:Y:S01]  /*7bd0*/  FMUL.FTZ R104, R104, R58.reuse ;  /* 0x0000003a68687220 */ /* 0x080fe20000410000 */
[-C--:B------:R-:W-:Y:S01]  /*7be0*/  FMUL.FTZ R105, R105, R58.reuse ;  /* 0x0000003a69697220 */ /* 0x080fe20000410000 */
[----:B------:R-:W-:Y:S01]  /*7bf0*/  FADD.FTZ R7, R21, R4 ;  /* 0x0000000415077221 */ /* 0x000fe20000010000 */
[----:B------:R-:W-:Y:S01]  /*7c00*/  FMUL.FTZ R108, R108, R58 ;  /* 0x0000003a6c6c7220 */ /* 0x000fe20000410000 */
[----:B------:R-:W-:Y:S01]  /*7c10*/  MUFU.EX2 R47, R47 ;  /* 0x0000002f002f7308 */ /* 0x000fe20000000800 */
[----:B--2---:R-:W-:Y:S01]  /*7c20*/  FMNMX.FTZ R54, R72, R53, !PT ;  /* 0x0000003548367209 */ /* 0x004fe20007810000 */
[----:B------:R-:W-:Y:S01]  /*7c30*/  FADD.FTZ R4, R178, R7 ;  /* 0x00000007b2047221 */ /* 0x000fe20000010000 */
[----:B------:R-:W-:Y:S01]  /*7c40*/  F2FP.BF16.F32.PACK_AB R178, R25, R178 ;  /* 0x000000b219b2723e */ /* 0x000fe200000010ff */
[-C--:B------:R-:W-:Y:S01]  /*7c50*/  FMUL.FTZ R109, R109, R58.reuse ;  /* 0x0000003a6d6d7220 */ /* 0x080fe20000410000 */
[C---:B------:R-:W-:Y:S01]  /*7c60*/  FSETP.NEU.FTZ.AND P3, PT, R54.reuse, -INF , PT ;  /* 0xff8000003600780b */ /* 0x040fe20003f7d000 */
[----:B------:R-:W-:Y:S01]  /*7c70*/  FADD.FTZ R7, R25, R4 ;  /* 0x0000000419077221 */ /* 0x000fe20000010000 */
[-C--:B------:R-:W-:Y:S01]  /*7c80*/  FMUL.FTZ R35, R54, R9.reuse ;  /* 0x0000000936237220 */ /* 0x080fe20000410000 */
[----:B------:R1:W-:Y:S01]  /*7c90*/  MUFU.EX2 R53, R55 ;  /* 0x0000003700357308 */ /* 0x0003e20000000800 */
[----:B------:R-:W-:Y:S01]  /*7ca0*/  FMUL.FTZ R112, R112, R58 ;  /* 0x0000003a70707220 */ /* 0x000fe20000410000 */
[----:B------:R-:W-:Y:S01]  /*7cb0*/  FADD.FTZ R4, R172, R7 ;  /* 0x00000007ac047221 */ /* 0x000fe20000010000 */
[----:B------:R-:W-:Y:S01]  /*7cc0*/  IMAD.U32 R7, RZ, RZ, UR37 ;  /* 0x00000025ff077e24 */ /* 0x000fe2000f8e00ff */
[----:B------:R-:W-:Y:S01]  /*7cd0*/  FSEL R35, R35, RZ, P3 ;  /* 0x000000ff23237208 */ /* 0x000fe20001800000 */
[----:B------:R-:W-:Y:S01]  /*7ce0*/  UMOV UR37, UR61 ;  /* 0x0000003d00257c82 */ /* 0x000fe20008000000 */
[C---:B------:R-:W-:Y:S01]  /*7cf0*/  FADD.FTZ R4, R29.reuse, R4 ;  /* 0x000000041d047221 */ /* 0x040fe20000010000 */
[----:B------:R-:W-:Y:S01]  /*7d00*/  F2FP.BF16.F32.PACK_AB R172, R29, R172 ;  /* 0x000000ac1dac723e */ /* 0x000fe200000010ff */
[----:B------:R-:W-:Y:S01]  /*7d10*/  MUFU.EX2 R49, R49 ;  /* 0x0000003100317308 */ /* 0x000fe20000000800 */
[-CC-:B------:R-:W-:Y:S01]  /*7d20*/  FFMA.FTZ R62, R27, R9.reuse, -R35.reuse ;  /* 0x000000091b3e7223 */ /* 0x180fe20000010823 */
[-CC-:B------:R-:W-:Y:S01]  /*7d30*/  FFMA.FTZ R171, R30, R9.reuse, -R35.reuse ;  /* 0x000000091eab7223 */ /* 0x180fe20000010823 */
[----:B------:R-:W-:Y:S01]  /*7d40*/  FADD.FTZ R27, R31, R4 ;  /* 0x000000041f1b7221 */ /* 0x000fe20000010000 */
[----:B------:R-:W-:Y:S01]  /*7d50*/  @!P1 LEA R30, R7, UR39, 0x3 ;  /* 0x00000027071e9c11 */ /* 0x000fe2000f8e18ff */
[-CC-:B------:R-:W-:Y:S01]  /*7d60*/  FFMA.FTZ R169, R12, R9.reuse, -R35.reuse ;  /* 0x000000090ca97223 */ /* 0x180fe20000010823 */
[----:B------:R-:W-:Y:S01]  /*7d70*/  FSEL R7, R54, RZ, P3 ;  /* 0x000000ff36077208 */ /* 0x000fe20001800000 */
[----:B------:R-:W-:Y:S01]  /*7d80*/  FFMA.FTZ R12, R28, R9, -R35 ;  /* 0x000000091c0c7223 */ /* 0x000fe20000010823 */
[----:B------:R-:W-:Y:S01]  /*7d90*/  FADD.FTZ R28, R36, R27 ;  /* 0x0000001b241c7221 */ /* 0x000fe20000010000 */
[----:B------:R-:W-:-:S02]  /*7da0*/  @!P1 VIADD R27, R30, 0x28860 ;  /* 0x000288601e1b9836 */ /* 0x000fc40000000000 */
[-C--:B------:R-:W-:Y:S01]  /*7db0*/  FFMA.FTZ R181, R164, R9.reuse, -R35 ;  /* 0x00000009a4b57223 */ /* 0x080fe20000010823 */
[----:B------:R-:W-:Y:S01]  /*7dc0*/  FADD.FTZ R4, -R7, R8 ;  /* 0x0000000807047221 */ /* 0x000fe20000010100 */
[----:B------:R-:W-:Y:S01]  /*7dd0*/  FADD.FTZ R7, R33, R28 ;  /* 0x0000001c21077221 */ /* 0x000fe20000010000 */
[----:B------:R-:W-:Y:S01]  /*7de0*/  MUFU.EX2 R62, R62 ;  /* 0x0000003e003e7308 */ /* 0x000fe20000000800 */
[----:B------:R-:W-:Y:S01]  /*7df0*/  @!P1 PRMT R28, RZ, 0x654, R27 ;  /* 0x00000654ff1c9816 */ /* 0x000fe2000000001b */
[-C--:B------:R-:W-:Y:S01]  /*7e00*/  FMUL.FTZ R4, R4, R9.reuse ;  /* 0x0000000904047220 */ /* 0x080fe20000410000 */
[----:B------:R-:W-:Y:S01]  /*7e10*/  FADD.FTZ R27, R44, R7 ;  /* 0x000000072c1b7221 */ /* 0x000fe20000010000 */
[-CC-:B------:R-:W-:Y:S01]  /*7e20*/  FFMA.FTZ R183, R158, R9.reuse, -R35.reuse ;  /* 0x000000099eb77223 */ /* 0x180fe20000010823 */
[-CC-:B------:R-:W-:Y:S01]  /*7e30*/  FFMA.FTZ R66, R160, R9.reuse, -R35.reuse ;  /* 0x00000009a0427223 */ /* 0x180fe20000010823 */
[-C--:B------:R-:W-:Y:S01]  /*7e40*/  FFMA.FTZ R177, R14, R9.reuse, -R35 ;  /* 0x000000090eb17223 */ /* 0x080fe20000010823 */
[----:B------:R-:W-:Y:S01]  /*7e50*/  FADD.FTZ R30, R170, R27 ;  /* 0x0000001baa1e7221 */ /* 0x000fe20000010000 */
[----:B------:R2:W3:Y:S01]  /*7e60*/  MUFU.EX2 R7, R4 ;  /* 0x0000000400077308 */ /* 0x0004e20000000800 */
[-CC-:B------:R-:W-:Y:S01]  /*7e70*/  FFMA.FTZ R14, R20, R9.reuse, -R35.reuse ;  /* 0x00000009140e7223 */ /* 0x180fe20000010823 */
[-CC-:B------:R-:W-:Y:S01]  /*7e80*/  FFMA.FTZ R179, R166, R9.reuse, -R35.reuse ;  /* 0x00000009a6b37223 */ /* 0x180fe20000010823 */
[----:B------:R-:W-:Y:S01]  /*7e90*/  FADD.FTZ R30, R37, R30 ;  /* 0x0000001e251e7221 */ /* 0x000fe20000010000 */
[-CC-:B------:R-:W-:Y:S01]  /*7ea0*/  FFMA.FTZ R20, R26, R9.reuse, -R35.reuse ;  /* 0x000000091a147223 */ /* 0x180fe20000010823 */
[-CC-:B------:R-:W-:Y:S01]  /*7eb0*/  FFMA.FTZ R173, R32, R9.reuse, -R35.reuse ;  /* 0x0000000920ad7223 */ /* 0x180fe20000010823 */
[-CC-:B------:R-:W-:Y:S01]  /*7ec0*/  FFMA.FTZ R26, R168, R9.reuse, -R35.reuse ;  /* 0x00000009a81a7223 */ /* 0x180fe20000010823 */
[----:B-1----:R-:W-:Y:S01]  /*7ed0*/  FADD.FTZ R55, R39, R30 ;  /* 0x0000001e27377221 */ /* 0x002fe20000010000 */
[----:B------:R-:W1:Y:S01]  /*7ee0*/  MUFU.EX2 R181, R181 ;  /* 0x000000b500b57308 */ /* 0x000e620000000800 */
[-CC-:B------:R-:W-:Y:S01]  /*7ef0*/  FFMA.FTZ R175, R174, R9.reuse, -R35.reuse ;  /* 0x00000009aeaf7223 */ /* 0x180fe20000010823 */
[-C--:B------:R-:W-:Y:S01]  /*7f00*/  FFMA.FTZ R24, R24, R9.reuse, -R35 ;  /* 0x0000000918187223 */ /* 0x080fe20000010823 */
[----:B--2---:R-:W-:Y:S01]  /*7f10*/  FADD.FTZ R4, R48, R55 ;  /* 0x0000003730047221 */ /* 0x004fe20000010000 */
[-CC-:B------:R-:W-:Y:S01]  /*7f20*/  FFMA.FTZ R194, R194, R9.reuse, -R35.reuse ;  /* 0x00000009c2c27223 */ /* 0x180fe20000010823 */
[--C-:B------:R-:W-:Y:S01]  /*7f30*/  FFMA.FTZ R165, R192, R9, -R35.reuse ;  /* 0x00000009c0a57223 */ /* 0x100fe20000010823 */
[----:B------:R2:W-:Y:S01]  /*7f40*/  @!P1 SYNCS.ARRIVE.TRANS64.RED.A1T0 RZ, [R28+URZ], RZ ;  /* 0x000000ff1cff99a7 */ /* 0x0005e2000810043f */
[----:B------:R-:W-:Y:S01]  /*7f50*/  FADD.FTZ R55, R41, R4 ;  /* 0x0000000429377221 */ /* 0x000fe20000010000 */
[----:B------:R-:W4:Y:S01]  /*7f60*/  MUFU.EX2 R183, R183 ;  /* 0x000000b700b77308 */ /* 0x000f220000000800 */
[----:B---3--:R-:W-:Y:S01]  /*7f70*/  FFMA.FTZ R4, R7, R3, R62 ;  /* 0x0000000307047223 */ /* 0x008fe2000001003e */
[-C--:B------:R-:W-:Y:S01]  /*7f80*/  FFMA.FTZ R38, R38, R9.reuse, -R35 ;  /* 0x0000000926267223 */ /* 0x080fe20000010823 */
[----:B------:R-:W-:Y:S01]  /*7f90*/  FADD.FTZ R32, R50, R55 ;  /* 0x0000003732207221 */ /* 0x000fe20000010000 */
[-CC-:B------:R-:W-:Y:S01]  /*7fa0*/  FFMA.FTZ R156, R156, R9.reuse, -R35.reuse ;  /* 0x000000099c9c7223 */ /* 0x180fe20000010823 */
[-CC-:B------:R-:W-:Y:S01]  /*7fb0*/  FFMA.FTZ R42, R42, R9.reuse, -R35.reuse ;  /* 0x000000092a2a7223 */ /* 0x180fe20000010823 */
[-CC-:B--2---:R-:W-:Y:S01]  /*7fc0*/  FFMA.FTZ R28, R196, R9.reuse, -R35.reuse ;  /* 0x00000009c41c7223 */ /* 0x184fe20000010823 */
[----:B------:R-:W-:Y:S01]  /*7fd0*/  FADD.FTZ R55, R43, R32 ;  /* 0x000000202b377221 */ /* 0x000fe20000010000 */
[----:B------:R-:W2:Y:S01]  /*7fe0*/  MUFU.EX2 R66, R66 ;  /* 0x0000004200427308 */ /* 0x000ea20000000800 */
[----:B-1----:R-:W-:Y:S01]  /*7ff0*/  FADD.FTZ R4, R181, R4 ;  /* 0x00000004b5047221 */ /* 0x002fe20000010000 */
[-C--:B------:R-:W-:Y:S01]  /*8000*/  FFMA.FTZ R40, R40, R9.reuse, -R35 ;  /* 0x0000000928287223 */ /* 0x080fe20000010823 */
[----:B------:R-:W-:Y:S01]  /*8010*/  FADD.FTZ R32, R68, R55 ;  /* 0x0000003744207221 */ /* 0x000fe20000010000 */
[-CC-:B------:R-:W-:Y:S01]  /*8020*/  FFMA.FTZ R154, R154, R9.reuse, -R35.reuse ;  /* 0x000000099a9a7223 */ /* 0x180fe20000010823 */
[--C-:B------:R-:W-:Y:S01]  /*8030*/  FFMA.FTZ R27, R152, R9, -R35.reuse ;  /* 0x00000009981b7223 */ /* 0x100fe20000010823 */
[----:B------:R-:W-:Y:S01]  /*8040*/  F2FP.BF16.F32.PACK_AB R174, R36, R31 ;  /* 0x0000001f24ae723e */ /* 0x000fe200000010ff */
[----:B------:R-:W-:Y:S01]  /*8050*/  FADD.FTZ R13, R45, R32 ;  /* 0x000000202d0d7221 */ /* 0x000fe20000010000 */
[----:B------:R-:W1:Y:S01]  /*8060*/  MUFU.EX2 R177, R177 ;  /* 0x000000b100b17308 */ /* 0x000e620000000800 */
[----:B----4-:R-:W-:Y:S01]  /*8070*/  FADD.FTZ R3, R183, R4 ;  /* 0x00000004b7037221 */ /* 0x010fe20000010000 */
[-C--:B------:R-:W-:Y:S01]  /*8080*/  FFMA.FTZ R30, R162, R9.reuse, -R35 ;  /* 0x00000009a21e7223 */ /* 0x080fe20000010823 */
[----:B------:R-:W-:Y:S01]  /*8090*/  FADD.FTZ R32, R70, R13 ;  /* 0x0000000d46207221 */ /* 0x000fe20000010000 */
[-CC-:B------:R-:W-:Y:S01]  /*80a0*/  FFMA.FTZ R86, R86, R9.reuse, -R35.reuse ;  /* 0x0000000956567223 */ /* 0x180fe20000010823 */
[-CC-:B------:R-:W-:Y:S01]  /*80b0*/  FFMA.FTZ R198, R198, R9.reuse, -R35.reuse ;  /* 0x00000009c6c67223 */ /* 0x180fe20000010823 */
[-C--:B------:R-:W-:Y:S01]  /*80c0*/  FFMA.FTZ R46, R46, R9.reuse, -R35 ;  /* 0x000000092e2e7223 */ /* 0x080fe20000010823 */
[----:B------:R-:W-:Y:S01]  /*80d0*/  FADD.FTZ R13, R47, R32 ;  /* 0x000000202f0d7221 */ /* 0x000fe20000010000 */
[----:B------:R-:W3:Y:S01]  /*80e0*/  MUFU.EX2 R14, R14 ;  /* 0x0000000e000e7308 */ /* 0x000ee20000000800 */
[----:B--2---:R-:W-:Y:S01]  /*80f0*/  FADD.FTZ R4, R66, R3 ;  /* 0x0000000342047221 */ /* 0x004fe20000010000 */
[-C--:B------:R-:W-:Y:S01]  /*8100*/  FFMA.FTZ R82, R82, R9.reuse, -R35 ;  /* 0x0000000952527223 */ /* 0x080fe20000010823 */
[----:B------:R-:W-:Y:S01]  /*8110*/  FADD.FTZ R32, R64, R13 ;  /* 0x0000000d40207221 */ /* 0x000fe20000010000 */
[-CC-:B------:R-:W-:Y:S01]  /*8120*/  FFMA.FTZ R80, R80, R9.reuse, -R35.reuse ;  /* 0x0000000950507223 */ /* 0x180fe20000010823 */
[-CC-:B------:R-:W-:Y:S01]  /*8130*/  FFMA.FTZ R84, R84, R9.reuse, -R35.reuse ;  /* 0x0000000954547223 */ /* 0x180fe20000010823 */
[----:B------:R-:W-:Y:S01]  /*8140*/  FFMA.FTZ R35, R78, R9, -R35 ;  /* 0x000000094e237223 */ /* 0x000fe20000010823 */
[----:B------:R-:W-:Y:S01]  /*8150*/  FADD.FTZ R13, R49, R32 ;  /* 0x00000020310d7221 */ /* 0x000fe20000010000 */
[----:B------:R-:W2:Y:S01]  /*8160*/  MUFU.EX2 R179, R179 ;  /* 0x000000b300b37308 */ /* 0x000ea20000000800 */
[----:B-1----:R-:W-:Y:S01]  /*8170*/  FADD.FTZ R3, R177, R4 ;  /* 0x00000004b1037221 */ /* 0x002fe20000010000 */
[----:B------:R-:W-:Y:S01]  /*8180*/  ISETP.GT.AND P3, PT, R6, R11, PT ;  /* 0x0000000b0600720c */ /* 0x000fe20003f64270 */
[-C--:B------:R-:W-:Y:S01]  /*8190*/  FMUL.FTZ R90, R90, R7.reuse ;  /* 0x000000075a5a7220 */ /* 0x080fe20000410000 */
[-C--:B------:R-:W-:Y:S01]  /*81a0*/  FMUL.FTZ R91, R91, R7.reuse ;  /* 0x000000075b5b7220 */ /* 0x080fe20000410000 */
[-C--:B------:R-:W-:Y:S01]  /*81b0*/  FMUL.FTZ R94, R94, R7.reuse ;  /* 0x000000075e5e7220 */ /* 0x080fe20000410000 */
[-C--:B------:R-:W-:Y:S01]  /*81c0*/  FMUL.FTZ R95, R95, R7.reuse ;  /* 0x000000075f5f7220 */ /* 0x080fe20000410000 */
[-C--:B------:R-:W-:Y:S01]  /*81d0*/  FMUL.FTZ R98, R98, R7.reuse ;  /* 0x0000000762627220 */ /* 0x080fe20000410000 */
[----:B------:R-:W1:Y:S01]  /*81e0*/  MUFU.EX2 R20, R20 ;  /* 0x0000001400147308 */ /* 0x000e620000000800 */
[----:B---3--:R-:W-:Y:S01]  /*81f0*/  FADD.FTZ R4, R14, R3 ;  /* 0x000000030e047221 */ /* 0x008fe20000010000 */
[-C--:B------:R-:W-:Y:S01]  /*8200*/  FMUL.FTZ R99, R99, R7.reuse ;  /* 0x0000000763637220 */ /* 0x080fe20000410000 */
[-C--:B------:R-:W-:Y:S01]  /*8210*/  FMUL.FTZ R102, R102, R7.reuse ;  /* 0x0000000766667220 */ /* 0x080fe20000410000 */
[-C--:B------:R-:W-:Y:S01]  /*8220*/  FMUL.FTZ R103, R103, R7.reuse ;  /* 0x0000000767677220 */ /* 0x080fe20000410000 */
[-C--:B------:R-:W-:Y:S01]  /*8230*/  FMUL.FTZ R106, R106, R7.reuse ;  /* 0x000000076a6a7220 */ /* 0x080fe20000410000 */
[-C--:B------:R-:W-:Y:S01]  /*8240*/  FMUL.FTZ R107, R107, R7.reuse ;  /* 0x000000076b6b7220 */ /* 0x080fe20000410000 */
[-C--:B------:R-:W-:Y:S01]  /*8250*/  FMUL.FTZ R110, R110, R7.reuse ;  /* 0x000000076e6e7220 */ /* 0x080fe20000410000 */
[----:B------:R-:W3:Y:S01]  /*8260*/  MUFU.EX2 R173, R173 ;  /* 0x000000ad00ad7308 */ /* 0x000ee20000000800 */
[----:B--2---:R-:W-:Y:S01]  /*8270*/  FADD.FTZ R3, R179, R4 ;  /* 0x00000004b3037221 */ /* 0x004fe20000010000 */
[-C--:B------:R-:W-:Y:S01]  /*8280*/  FMUL.FTZ R111, R111, R7.reuse ;  /* 0x000000076f6f7220 */ /* 0x080fe20000410000 */
[-C--:B------:R-:W-:Y:S01]  /*8290*/  FMUL.FTZ R114, R114, R7.reuse ;  /* 0x0000000772727220 */ /* 0x080fe20000410000 */
[-C--:B------:R-:W-:Y:S01]  /*82a0*/  FMUL.FTZ R115, R115, R7.reuse ;  /* 0x0000000773737220 */ /* 0x080fe20000410000 */
[-C--:B------:R-:W-:Y:S01]  /*82b0*/  FMUL.FTZ R118, R118, R7.reuse ;  /* 0x0000000776767220 */ /* 0x080fe20000410000 */
[-C--:B------:R-:W-:Y:S01]  /*82c0*/  FMUL.FTZ R119, R119, R7.reuse ;  /* 0x0000000777777220 */ /* 0x080fe20000410000 */
[-C--:B------:R-:W-:Y:S01]  /*82d0*/  FMUL.FTZ R122, R122, R7.reuse ;  /* 0x000000077a7a7220 */ /* 0x080fe20000410000 */
[----:B------:R-:W2:Y:S01]  /*82e0*/  MUFU.EX2 R26, R26 ;  /* 0x0000001a001a7308 */ /* 0x000ea20000000800 */
[----:B-1----:R-:W-:Y:S01]  /*82f0*/  FADD.FTZ R4, R20, R3 ;  /* 0x0000000314047221 */ /* 0x002fe20000010000 */
[-C--:B------:R-:W-:Y:S01]  /*8300*/  FMUL.FTZ R123, R123, R7.reuse ;  /* 0x000000077b7b7220 */ /* 0x080fe20000410000 */
        /* <DEDUP_REMOVED lines=17> */
[----:B------:R-:W-:Y:S01]  /*8420*/  FMUL.FTZ R151, R151, R7 ;  /* 0x0000000797977220 */ /* 0x000fe20000410000 */
[----:B------:R-:W-:Y:S01]  /*8430*/  F2FP.BF16.F32.PACK_AB R168, R44, R33 ;  /* 0x000000212ca8723e */ /* 0x000fe200000010ff */
[----:B------:R-:W-:Y:S01]  /*8440*/  FMUL.FTZ R113, R113, R58 ;  /* 0x0000003a71717220 */ /* 0x000fe20000410000 */
[----:B------:R-:W-:Y:S01]  /*8450*/  F2FP.BF16.F32.PACK_AB R170, R37, R170 ;  /* 0x000000aa25aa723e */ /* 0x000fe200000010ff */
[----:B------:R-:W2:Y:S01]  /*8460*/  MUFU.EX2 R51, R51 ;  /* 0x0000003300337308 */ /* 0x000ea20000000800 */
[----:B-1----:R-:W-:Y:S01]  /*8470*/  FADD.FTZ R32, R60, R13 ;  /* 0x0000000d3c207221 */ /* 0x002fe20000010000 */
[----:B------:R-:W-:Y:S01]  /*8480*/  F2FP.BF16.F32.PACK_AB R164, R48, R39 ;  /* 0x0000002730a4723e */ /* 0x000fe200000010ff */
[-C--:B------:R-:W-:Y:S01]  /*8490*/  FMUL.FTZ R116, R116, R58.reuse ;  /* 0x0000003a74747220 */ /* 0x080fe20000410000 */
[----:B------:R-:W-:Y:S01]  /*84a0*/  F2FP.BF16.F32.PACK_AB R166, R50, R41 ;  /* 0x0000002932a6723e */ /* 0x000fe200000010ff */
[-C--:B------:R-:W-:Y:S01]  /*84b0*/  FMUL.FTZ R117, R117, R58.reuse ;  /* 0x0000003a75757220 */ /* 0x080fe20000410000 */
[----:B------:R-:W-:Y:S01]  /*84c0*/  F2FP.BF16.F32.PACK_AB R160, R68, R43 ;  /* 0x0000002b44a0723e */ /* 0x000fe200000010ff */
[-C--:B------:R-:W-:Y:S01]  /*84d0*/  FMUL.FTZ R120, R120, R58.reuse ;  /* 0x0000003a78787220 */ /* 0x080fe20000410000 */
[----:B------:R-:W1:Y:S01]  /*84e0*/  MUFU.EX2 R24, R24 ;  /* 0x0000001800187308 */ /* 0x000e620000000800 */
[----:B---3--:R-:W-:Y:S01]  /*84f0*/  FADD.FTZ R3, R175, R4 ;  /* 0x00000004af037221 */ /* 0x008fe20000010000 */
[----:B------:R-:W-:Y:S01]  /*8500*/  F2FP.BF16.F32.PACK_AB R162, R70, R45 ;  /* 0x0000002d46a2723e */ /* 0x000fe200000010ff */
[-C--:B------:R-:W-:Y:S01]  /*8510*/  FMUL.FTZ R121, R121, R58.reuse ;  /* 0x0000003a79797220 */ /* 0x080fe20000410000 */
[----:B------:R-:W-:Y:S01]  /*8520*/  F2FP.BF16.F32.PACK_AB R158, R60, R49 ;  /* 0x000000313c9e723e */ /* 0x000fe200000010ff */
        /* <DEDUP_REMOVED lines=17> */
[----:B------:R-:W-:Y:S01]  /*8640*/  FMUL.FTZ R149, R149, R58 ;  /* 0x0000003a95957220 */ /* 0x000fe20000410000 */
[----:B------:R-:W-:Y:S01]  /*8650*/  F2FP.BF16.F32.PACK_AB R181, R181, R62 ;  /* 0x0000003eb5b5723e */ /* 0x000fe200000010ff */
[----:B------:R-:W1:Y:S01]  /*8660*/  MUFU.EX2 R12, R12 ;  /* 0x0000000c000c7308 */ /* 0x000e620000000800 */
[C---:B---3--:R-:W-:Y:S01]  /*8670*/  FADD.FTZ R32, R56.reuse, R13 ;  /* 0x0000000d38207221 */ /* 0x048fe20000010000 */
[----:B------:R-:W-:Y:S01]  /*8680*/  F2FP.BF16.F32.PACK_AB R152, R56, R51 ;  /* 0x000000333898723e */ /* 0x000fe200000010ff */
[----:B------:R-:W-:Y:S01]  /*8690*/  VIADD R6, R6, 0xffffffff ;  /* 0xffffffff06067836 */ /* 0x000fe20000000000 */
[----:B------:R-:W-:Y:S01]  /*86a0*/  F2FP.BF16.F32.PACK_AB R183, R66, R183 ;  /* 0x000000b742b7723e */ /* 0x000fe200000010ff */
[----:B------:R-:W-:Y:S01]  /*86b0*/  FADD.FTZ R13, R53, R32 ;  /* 0x00000020350d7221 */ /* 0x000fe20000010000 */
[----:B------:R-:W-:Y:S01]  /*86c0*/  F2FP.BF16.F32.PACK_AB R177, R14, R177 ;  /* 0x000000b10eb1723e */ /* 0x000fe200000010ff */
[----:B------:R-:W-:Y:S01]  /*86d0*/  IMAD.MOV.U32 R7, RZ, RZ, R34 ;  /* 0x000000ffff077224 */ /* 0x000fe200078e0022 */
[----:B------:R-:W3:Y:S01]  /*86e0*/  MUFU.EX2 R171, R171 ;  /* 0x000000ab00ab7308 */ /* 0x000ee20000000800 */
[----:B--2---:R-:W-:Y:S01]  /*86f0*/  FADD.FTZ R3, R169, R4 ;  /* 0x00000004a9037221 */ /* 0x004fe20000010000 */
[----:B------:R-:W-:-:S02]  /*8700*/  F2FP.BF16.F32.PACK_AB R179, R20, R179 ;  /* 0x000000b314b3723e */ /* 0x000fc400000010ff */
[----:B------:R-:W-:Y:S02]  /*8710*/  F2FP.BF16.F32.PACK_AB R173, R26, R173 ;  /* 0x000000ad1aad723e */ /* 0x000fe400000010ff */
[----:B------:R-:W-:Y:S02]  /*8720*/  F2FP.BF16.F32.PACK_AB R175, R24, R175 ;  /* 0x000000af18af723e */ /* 0x000fe400000010ff */
[----:B------:R-:W2:Y:S01]  /*8730*/  MUFU.EX2 R8, R194 ;  /* 0x000000c200087308 */ /* 0x000ea20000000800 */
[C---:B-1----:R-:W-:Y:S01]  /*8740*/  FADD.FTZ R32, R12.reuse, R3 ;  /* 0x000000030c207221 */ /* 0x042fe20000010000 */
[----:B------:R-:W-:-:S06]  /*8750*/  F2FP.BF16.F32.PACK_AB R169, R12, R169 ;  /* 0x000000a90ca9723e */ /* 0x000fcc00000010ff */
[----:B------:R-:W1:Y:S01]  /*8760*/  MUFU.EX2 R165, R165 ;  /* 0x000000a500a57308 */ /* 0x000e620000000800 */
[----:B---3--:R-:W-:-:S07]  /*8770*/  FADD.FTZ R3, R171, R32 ;  /* 0x00000020ab037221 */ /* 0x008fce0000010000 */
[----:B------:R-:W3:Y:S01]  /*8780*/  MUFU.EX2 R28, R28 ;  /* 0x0000001c001c7308 */ /* 0x000ee20000000800 */
[C---:B--2---:R-:W-:Y:S01]  /*8790*/  FADD.FTZ R32, R8.reuse, R3 ;  /* 0x0000000308207221 */ /* 0x044fe20000010000 */
[----:B------:R-:W-:Y:S01]  /*87a0*/  F2FP.BF16.F32.PACK_AB R171, R8, R171 ;  /* 0x000000ab08ab723e */ /* 0x000fe200000010ff */
[----:B------:R-:W-:-:S05]  /*87b0*/  IMAD.MOV.U32 R8, RZ, RZ, R54 ;  /* 0x000000ffff087224 */ /* 0x000fca00078e0036 */
[----:B------:R-:W2:Y:S01]  /*87c0*/  MUFU.EX2 R38, R38 ;  /* 0x0000002600267308 */ /* 0x000ea20000000800 */
[----:B-1----:R-:W-:-:S07]  /*87d0*/  FADD.FTZ R3, R165, R32 ;  /* 0x00000020a5037221 */ /* 0x002fce0000010000 */
[----:B------:R1:W4:Y:S01]  /*87e0*/  MUFU.EX2 R167, R156 ;  /* 0x0000009c00a77308 */ /* 0x0003220000000800 */
[C---:B---3--:R-:W-:Y:S01]  /*87f0*/  FADD.FTZ R3, R28.reuse, R3 ;  /* 0x000000031c037221 */ /* 0x048fe20000010000 */
[----:B------:R-:W-:-:S06]  /*8800*/  F2FP.BF16.F32.PACK_AB R165, R28, R165 ;  /* 0x000000a51ca5723e */ /* 0x000fcc00000010ff */
[----:B------:R-:W3:Y:S01]  /*8810*/  MUFU.EX2 R42, R42 ;  /* 0x0000002a002a7308 */ /* 0x000ee20000000800 */
[----:B--2---:R-:W-:Y:S01]  /*8820*/  FADD.FTZ R3, R38, R3 ;  /* 0x0000000326037221 */ /* 0x004fe20000010000 */
[----:B-1----:R-:W-:-:S06]  /*8830*/  F2FP.BF16.F32.PACK_AB R156, R64, R47 ;  /* 0x0000002f409c723e */ /* 0x002fcc00000010ff */
[----:B------:R-:W1:Y:S01]  /*8840*/  MUFU.EX2 R40, R40 ;  /* 0x0000002800287308 */ /* 0x000e620000000800 */
[C---:B----4-:R-:W-:Y:S01]  /*8850*/  FADD.FTZ R3, R167.reuse, R3 ;  /* 0x00000003a7037221 */ /* 0x050fe20000010000 */
        /* <DEDUP_REMOVED lines=27> */
[----:B-1----:R-:W-:Y:S01]  /*8a10*/  FADD.FTZ R3, R84, R3 ;  /* 0x0000000354037221 */ /* 0x002fe20000010000 */
[C---:B--2---:R-:W-:Y:S01]  /*8a20*/  FADD.FTZ R4, R52.reuse, R13 ;  /* 0x0000000d34047221 */ /* 0x044fe20000010000 */
[----:B------:R-:W-:Y:S02]  /*8a30*/  F2FP.BF16.F32.PACK_AB R154, R52, R53 ;  /* 0x00000035349a723e */ /* 0x000fe400000010ff */
[C---:B---3--:R-:W-:Y:S01]  /*8a40*/  FADD.FTZ R3, R35.reuse, R3 ;  /* 0x0000000323037221 */ /* 0x048fe20000010000 */
[----:B------:R-:W-:Y:S01]  /*8a50*/  F2FP.BF16.F32.PACK_AB R155, R35, R84 ;  /* 0x00000054239b723e */ /* 0x000fe200000010ff */
[----:B------:R-:W-:Y:S06]  /*8a60*/  @P3 BRA `(.L_x_6430) ;  /* 0xffffffc800143947 */ /* 0x000fec000383ffff */
[----:B------:R-:W-:Y:S01]  /*8a70*/  IMAD.MOV.U32 R8, RZ, RZ, R54 ;  /* 0x000000ffff087224 */ /* 0x000fe200078e0036 */
[----:B------:R-:W-:Y:S01]  /*8a80*/  UMOV UR37, UR61 ;  /* 0x0000003d00257c82 */ /* 0x000fe20008000000 */
[----:B------:R-:W-:Y:S01]  /*8a90*/  IMAD.MOV.U32 R7, RZ, RZ, R34 ;  /* 0x000000ffff077224 */ /* 0x000fe200078e0022 */
[----:B------:R-:W-:-:S06]  /*8aa0*/  UMOV UR36, UR60 ;  /* 0x0000003c00247c82 */ /* 0x000fcc0008000000 */
.L_x_6413:
        /* <DEDUP_REMOVED lines=16> */
.L_x_6432:
[----:B------:R-:W-:-:S11]  /*8bb0*/  UISETP.NE.AND UP0, UPT, UR15, 0x1, UPT ;  /* 0x000000010f00788c */ /* 0x000fd6000bf05270 */
[----:B------:R-:W-:Y:S02]  /*8bc0*/  @UP0 ULDC.64 UR6, c[0x0][0x9e8] ;  /* 0x00027a0000060ab9 */ /* 0x000fe40000000a00 */
[----:B------:R-:W-:-:S04]  /*8bd0*/  UIMAD.WIDE.U32 UR10, UR53, UR6, URZ ;  /* 0x00000006350a72a5 */ /* 0x000fc8000f8e003f */
[----:B------:R-:W-:-:S12]  /*8be0*/  @UP0 USHF.R.U32.HI UR53, URZ, UR7, UR11 ;  /* 0x000000073f350299 */ /* 0x000fd8000801160b */
.L_x_6433:
[----:B------:R-:W-:-:S04]  /*8bf0*/  UIMAD UR53, UR53, UR15, URZ ;  /* 0x0000000f353572a4 */ /* 0x000fc8000f8e023f */
[----:B------:R-:W-:-:S04]  /*8c00*/  UISETP.LT.AND UP0, UPT, UR14, UR53, UPT ;  /* 0x000000350e00728c */ /* 0x000fc8000bf01270 */
[----:B------:R-:W-:-:S12]  /*8c10*/  USEL UR14, UR14, UR53, !UP0 ;  /* 0x000000350e0e7287 */ /* 0x000fd8000c000000 */
.L_x_6431:
        /* <DEDUP_REMOVED lines=13> */
.L_x_6443:
        /* <DEDUP_REMOVED lines=9> */
.L_x_6436:
[----:B------:R-:W-:Y:S01]  /*8d80*/  ULEA UR6, UR37, UR39, 0x3 ;  /* 0x0000002725067291 */ /* 0x000fe2000f8e183f */
[----:B------:R-:W-:-:S05]  /*8d90*/  IMAD.U32 R7, RZ, RZ, UR36 ;  /* 0x00000024ff077e24 */ /* 0x000fca000f8e00ff */
[----:B------:R-:W-:-:S04]  /*8da0*/  SHF.L.U32 R7, R7, 0x1f, RZ ;  /* 0x0000001f07077819 */ /* 0x000fc800000006ff */
[----:B------:R1:W2:Y:S01]  /*8db0*/  SYNCS.PHASECHK.TRANS64.TRYWAIT P2, [UR6+0x28830], R7 ;  /* 0x02883007ff0075a7 */ /* 0x0002a20008040146 */
[----:B------:R-:W-:Y:S05]  /*8dc0*/  @!P0 BRA `(.L_x_6437) ;  /* 0x0000000000048947 */ /* 0x000fea0003800000 */
[----:B------:R-:W-:Y:S01]  /*8dd0*/  BPT.TRAP 0x1 ;  /* 0x000000040000795c */ /* 0x000fe20000300000 */
.L_x_6437:
[----:B--2---:R-:W-:Y:S05]  /*8de0*/  @P2 BRA `(.L_x_6435) ;  /* 0x0000000000082947 */ /* 0x004fea0003800000 */
[----:B------:R-:W2:Y:S02]  /*8df0*/  SYNCS.PHASECHK.TRANS64.TRYWAIT P2, [UR6+0x28830], R7 ;  /* 0x02883007ff0075a7 */ /* 0x000ea40008040146 */
[----:B--2---:R-:W-:Y:S05]  /*8e00*/  @!P2 BRA `(.L_x_6438) ;  /* 0x000000ac0090a947 */ /* 0x004fea0003800000 */
.L_x_6435:
        /* <DEDUP_REMOVED lines=45> */
.L_x_6440:
[----:B------:R-:W-:Y:S01]  /*90e0*/  ULEA UR6, UR57, UR39, 0x3 ;  /* 0x0000002739067291 */ /* 0x000fe2000f8e183f */
[----:B------:R-:W-:-:S05]  /*90f0*/  IMAD.U32 R7, RZ, RZ, UR58 ;  /* 0x0000003aff077e24 */ /* 0x000fca000f8e00ff */
[----:B------:R-:W-:-:S04]  /*9100*/  SHF.L.U32 R7, R7, 0x1f, RZ ;  /* 0x0000001f07077819 */ /* 0x000fc800000006ff */
[----:B------:R1:W2:Y:S01]  /*9110*/  SYNCS.PHASECHK.TRANS64.TRYWAIT P2, [UR6+0x28850], R7 ;  /* 0x02885007ff0075a7 */ /* 0x0002a20008040146 */
[----:B------:R-:W-:Y:S05]  /*9120*/  @!P0 BRA `(.L_x_6441) ;  /* 0x0000000000048947 */ /* 0x000fea0003800000 */
[----:B------:R-:W-:Y:S01]  /*9130*/  BPT.TRAP 0x1 ;  /* 0x000000040000795c */ /* 0x000fe20000300000 */
.L_x_6441:
[----:B--2---:R-:W-:Y:S05]  /*9140*/  @P2 BRA `(.L_x_6439) ;  /* 0x0000000000082947 */ /* 0x004fea0003800000 */
[----:B------:R-:W2:Y:S02]  /*9150*/  SYNCS.PHASECHK.TRANS64.TRYWAIT P2, [UR6+0x28850], R7 ;  /* 0x02885007ff0075a7 */ /* 0x000ea40008040146 */
[----:B--2---:R-:W-:Y:S05]  /*9160*/  @!P2 BRA `(.L_x_6442) ;  /* 0x000000a800d0a947 */ /* 0x004fea0003800000 */
.L_x_6439:
[----:B------:R-:W-:Y:S01]  /*9170*/  UIADD3 UR6, UR39, 0x400, URZ ;  /* 0x0000040027067890 */ /* 0x000fe2000fffe03f */
[----:B------:R-:W-:Y:S01]  /*9180*/  WARPGROUP.ARRIVE ;  /* 0x00000000000079c5 */ /* 0x000fe20000000000 */
[----:B------:R-:W-:Y:S01]  /*9190*/  UMOV UR7, 0x40000040 ;  /* 0x4000004000077882 */ /* 0x000fe20000000000 */
[----:B--2---:R-:W-:Y:S01]  /*91a0*/  FMUL.FTZ R8, R24, UR53 ;  /* 0x0000003518087c20 */ /* 0x004fe20008410000 */
        /* <DEDUP_REMOVED lines=12> */
[----:B------:R-:W-:Y:S01]  /*9270*/  ULEA UR10, UR57, UR6, 0xb ;  /* 0x00000006390a7291 */ /* 0x000fe2000f8e583f */
        /* <DEDUP_REMOVED lines=56> */
[----:B------:R-:W1:Y:S01]  /*9600*/  LDC R9, c[0x0][0x988] ;  /* 0x00026200ff097b82 */ /* 0x000e620000000800 */
[----:B------:R-:W-:Y:S01]  /*9610*/  FMUL.FTZ R86, R86, UR53 ;  /* 0x0000003556567c20 */ /* 0x000fe20008410000 */
[----:B------:R-:W-:Y:S01]  /*9620*/  MUFU.TANH R198, R198 ;  /* 0x000000c600c67308 */ /* 0x000fe20000002400 */
[C---:B------:R-:W-:Y:S01]  /*9630*/  ISETP.GT.AND P2, PT, R6.reuse, UR56, PT ;  /* 0x0000003806007c0c */ /* 0x040fe2000bf44270 */
[----:B------:R-:W-:Y:S01]  /*9640*/  UMOV UR58, UR36 ;  /* 0x00000024003a7c82 */ /* 0x000fe20008000000 */
[----:B------:R-:W-:-:S05]  /*9650*/  VIADD R6, R6, 0xffffffff ;  /* 0xffffffff06067836 */ /* 0x000fca0000000000 */
[----:B------:R-:W-:Y:S08]  /*9660*/  MUFU.TANH R200, R200 ;  /* 0x000000c800c87308 */ /* 0x000ff00000002400 */
[----:B------:R-:W-:Y:S08]  /*9670*/  MUFU.TANH R202, R202 ;  /* 0x000000ca00ca7308 */ /* 0x000ff00000002400 */
[----:B------:R-:W-:Y:S08]  /*9680*/  MUFU.TANH R204, R204 ;  /* 0x000000cc00cc7308 */ /* 0x000ff00000002400 */
[----:B------:R-:W-:Y:S08]  /*9690*/  MUFU.TANH R206, R206 ;  /* 0x000000ce00ce7308 */ /* 0x000ff00000002400 */
[----:B------:R-:W-:Y:S08]  /*96a0*/  MUFU.TANH R208, R208 ;  /* 0x000000d000d07308 */ /* 0x000ff00000002400 */
[----:B------:R-:W-:Y:S08]  /*96b0*/  MUFU.TANH R210, R210 ;  /* 0x000000d200d27308 */ /* 0x000ff00000002400 */
[----:B------:R-:W-:Y:S08]  /*96c0*/  MUFU.TANH R212, R212 ;  /* 0x000000d400d47308 */ /* 0x000ff00000002400 */
[----:B------:R-:W2:Y:S08]  /*96d0*/  MUFU.TANH R14, R14 ;  /* 0x0000000e000e7308 */ /* 0x000eb00000002400 */
[----:B------:R-:W-:Y:S08]  /*96e0*/  MUFU.TANH R214, R214 ;  /* 0x000000d600d67308 */ /* 0x000ff00000002400 */
[----:B------:R-:W3:Y:S01]  /*96f0*/  MUFU.TANH R20, R20 ;  /* 0x0000001400147308 */ /* 0x000ee20000002400 */
[----:B--2---:R-:W-:-:S07]  /*9700*/  FMNMX.FTZ R25, R14, R11, !PT ;  /* 0x0000000b0e197209 */ /* 0x004fce0007810000 */
[----:B------:R-:W2:Y:S01]  /*9710*/  MUFU.TANH R26, R26 ;  /* 0x0000001a001a7308 */ /* 0x000ea20000002400 */
[----:B------:R-:W-:Y:S02]  /*9720*/  WARPGROUP.DEPBAR.LE gsb0, 0x0 ;  /* 0x00008000000079c5 */ /* 0x000fe40000010000 */
[----:B------:R-:W-:Y:S01]  /*9730*/  WARPGROUP.ARRIVE ;  /* 0x00000000000079c5 */ /* 0x000fe20000000000 */
[----:B------:R-:W-:-:S04]  /*9740*/  FMUL.FTZ R180, R33, UR53 ;  /* 0x0000003521b47c20 */ /* 0x000fc80008410000 */
[----:B------:R-:W4:Y:S01]  /*9750*/  MUFU.TANH R30, R30 ;  /* 0x0000001e001e7308 */ /* 0x000f220000002400 */
[----:B------:R-:W-:Y:S01]  /*9760*/  FMUL.FTZ R182, R35, UR53 ;  /* 0x0000003523b67c20 */ /* 0x000fe20008410000 */
[----:B---3--:R-:W-:Y:S01]  /*9770*/  FMNMX.FTZ R25, R20, R25, !PT ;  /* 0x0000001914197209 */ /* 0x008fe20007810000 */
[----:B------:R-:W-:Y:S01]  /*9780*/  HGMMA.64x128x16.F32.BF16 R88, R176, gdesc[UR4].tnspB, R88, gsb0 ;  /* 0x41e00004b0587df0 */ /* 0x000fe20008001858 */
[----:B------:R-:W-:Y:S01]  /*9790*/  UIADD3 UR6, UR10, 0x100, URZ ;  /* 0x000001000a067890 */ /* 0x000fe2000fffe03f */
[----:B------:R-:W-:-:S03]  /*97a0*/  UMOV UR7, 0x40000040 ;  /* 0x4000004000077882 */ /* 0x000fc60000000000 */
[----:B------:R-:W3:Y:S01]  /*97b0*/  MUFU.TANH R180, R180 ;  /* 0x000000b400b47308 */ /* 0x000ee20000002400 */
[----:B--2---:R-:W-:-:S07]  /*97c0*/  FMNMX.FTZ R25, R26, R25, !PT ;  /* 0x000000191a197209 */ /* 0x004fce0007810000 */
[----:B------:R-:W-:Y:S01]  /*97d0*/  MUFU.TANH R216, R216 ;  /* 0x000000d800d87308 */ /* 0x000fe20000002400 */
[----:B----4-:R-:W-:-:S07]  /*97e0*/  FMNMX.FTZ R25, R30, R25, !PT ;  /* 0x000000191e197209 */ /* 0x010fce0007810000 */
[----:B------:R-:W2:Y:S01]  /*97f0*/  MUFU.TANH R34, R34 ;  /* 0x0000002200227308 */ /* 0x000ea20000002400 */
[----:B---3--:R-:W-:-:S04]  /*9800*/  FMNMX.FTZ R7, R180, R7, !PT ;  /* 0x00000007b4077209 */ /* 0x008fc80007810000 */
[----:B------:R-:W-:-:S03]  /*9810*/  FMNMX.FTZ R7, R194, R7, !PT ;  /* 0x00000007c2077209 */ /* 0x000fc60007810000 */
[----:B------:R-:W-:Y:S01]  /*9820*/  MUFU.TANH R218, R218 ;  /* 0x000000da00da7308 */ /* 0x000fe20000002400 */
[----:B------:R-:W-:-:S04]  /*9830*/  FMNMX.FTZ R7, R192, R7, !PT ;  /* 0x00000007c0077209 */ /* 0x000fc80007810000 */
[----:B------:R-:W-:-:S03]  /*9840*/  FMNMX.FTZ R7, R196, R7, !PT ;  /* 0x00000007c4077209 */ /* 0x000fc60007810000 */
[----:B------:R-:W3:Y:S01]  /*9850*/  MUFU.TANH R182, R182 ;  /* 0x000000b600b67308 */ /* 0x000ee20000002400 */
[----:B------:R-:W-:Y:S02]  /*9860*/  FMNMX.FTZ R7, R198, R7, !PT ;  /* 0x00000007c6077209 */ /* 0x000fe40007810000 */
[----:B--2---:R-:W-:Y:S02]  /*9870*/  FMNMX.FTZ R25, R34, R25, !PT ;  /* 0x0000001922197209 */ /* 0x004fe40007810000 */
[----:B------:R-:W-:-:S03]  /*9880*/  FMNMX.FTZ R7, R200, R7, !PT ;  /* 0x00000007c8077209 */ /* 0x000fc60007810000 */
[----:B------:R-:W-:Y:S08]  /*9890*/  MUFU.TANH R220, R220 ;  /* 0x000000dc00dc7308 */ /* 0x000ff00000002400 */
[----:B------:R-:W2:Y:S01]  /*98a0*/  MUFU.TANH R36, R36 ;  /* 0x0000002400247308 */ /* 0x000ea20000002400 */
[----:B---3--:R-:W-:-:S07]  /*98b0*/  FMNMX.FTZ R29, R182, R25, !PT ;  /* 0x00000019b61d7209 */ /* 0x008fce0007810000 */
        /* <DEDUP_REMOVED lines=15> */
[----:B------:R-:W-:Y:S01]  /*99b0*/  MUFU.TANH R230, R230 ;  /* 0x000000e600e67308 */ /* 0x000fe20000002400 */
[----:B------:R-:W-:Y:S02]  /*99c0*/  WARPGROUP.DEPBAR.LE gsb0, 0x0 ;  /* 0x00008000000079c5 */ /* 0x000fe40000010000 */
[----:B------:R-:W-:Y:S01]  /*99d0*/  WARPGROUP.ARRIVE ;  /* 0x00000000000079c5 */ /* 0x000fe20000000000 */
[----:B------:R-:W-:Y:S01]  /*99e0*/  FMUL.FTZ R176, R45, UR53 ;  /* 0x000000352db07c20 */ /* 0x000fe20008410000 */
[----:B------:R-:W-:Y:S01]  /*99f0*/  FMUL.FTZ R178, R48, UR53 ;  /* 0x0000003530b27c20 */ /* 0x000fe20008410000 */
[----:B------:R-:W-:Y:S01]  /*9a00*/  FMUL.FTZ R48, R50, UR53 ;  /* 0x0000003532307c20 */ /* 0x000fe20008410000 */
[----:B------:R-:W-:Y:S01]  /*9a10*/  FMUL.FTZ R50, R51, UR53 ;  /* 0x0000003533327c20 */ /* 0x000fe20008410000 */
[----:B------:R-:W-:Y:S01]  /*9a20*/  MUFU.TANH R84, R84 ;  /* 0x0000005400547308 */ /* 0x000fe20000002400 */
[----:B------:R-:W-:Y:S01]  /*9a30*/  HGMMA.64x128x16.F32.BF16 R88, R172, gdesc[UR4].tnspB, R88, gsb0 ;  /* 0x41e00004ac587df0 */ /* 0x000fe20008001858 */
[----:B------:R-:W-:Y:S01]  /*9a40*/  UIADD3 UR6, UR10, 0x180, URZ ;  /* 0x000001800a067890 */ /* 0x000fe2000fffe03f */
[----:B---3--:R-:W-:Y:S01]  /*9a50*/  FMNMX.FTZ R31, R46, R31, !PT ;  /* 0x0000001f2e1f7209 */ /* 0x008fe20007810000 */
[----:B------:R-:W-:-:S04]  /*9a60*/  UMOV UR7, 0x40000040 ;  /* 0x4000004000077882 */ /* 0x000fc80000000000 */
[----:B------:R-:W2:Y:S08]  /*9a70*/  MUFU.TANH R176, R176 ;  /* 0x000000b000b07308 */ /* 0x000eb00000002400 */
[----:B------:R-:W3:Y:S08]  /*9a80*/  MUFU.TANH R178, R178 ;  /* 0x000000b200b27308 */ /* 0x000ef00000002400 */
[----:B------:R-:W4:Y:S01]  /*9a90*/  MUFU.TANH R48, R48 ;  /* 0x0000003000307308 */ /* 0x000f220000002400 */
[----:B--2---:R-:W-:-:S07]  /*9aa0*/  FMNMX.FTZ R7, R176, R7, !PT ;  /* 0x00000007b0077209 */ /* 0x004fce0007810000 */
[----:B------:R-:W2:Y:S01]  /*9ab0*/  MUFU.TANH R50, R50 ;  /* 0x0000003200327308 */ /* 0x000ea20000002400 */
[----:B---3--:R-:W-:-:S04]  /*9ac0*/  FMNMX.FTZ R7, R178, R7, !PT ;  /* 0x00000007b2077209 */ /* 0x008fc80007810000 */
[----:B------:R-:W-:-:S03]  /*9ad0*/  FMNMX.FTZ R7, R202, R7, !PT ;  /* 0x00000007ca077209 */ /* 0x000fc60007810000 */
[----:B------:R-:W3:Y:S01]  /*9ae0*/  MUFU.TANH R52, R52 ;  /* 0x0000003400347308 */ /* 0x000ee20000002400 */
[----:B------:R-:W-:Y:S02]  /*9af0*/  FMNMX.FTZ R7, R204, R7, !PT ;  /* 0x00000007cc077209 */ /* 0x000fe40007810000 */
[----:B----4-:R-:W-:Y:S02]  /*9b00*/  FMNMX.FTZ R31, R48, R31, !PT ;  /* 0x0000001f301f7209 */ /* 0x010fe40007810000 */
[----:B------:R-:W-:-:S03]  /*9b10*/  FMNMX.FTZ R7, R206, R7, !PT ;  /* 0x00000007ce077209 */ /* 0x000fc60007810000 */
[----:B------:R-:W4:Y:S01]  /*9b20*/  MUFU.TANH R54, R54 ;  /* 0x0000003600367308 */ /* 0x000f220000002400 */
[----:B------:R-:W-:Y:S02]  /*9b30*/  FMNMX.FTZ R7, R208, R7, !PT ;  /* 0x00000007d0077209 */ /* 0x000fe40007810000 */
[----:B--2---:R-:W-:Y:S02]  /*9b40*/  FMNMX.FTZ R33, R50, R31, !PT ;  /* 0x0000001f32217209 */ /* 0x004fe40007810000 */
[----:B------:R-:W-:-:S03]  /*9b50*/  FMNMX.FTZ R7, R210, R7, !PT ;  /* 0x00000007d2077209 */ /* 0x000fc60007810000 */
[----:B------:R-:W2:Y:S01]  /*9b60*/  MUFU.TANH R56, R56 ;  /* 0x0000003800387308 */ /* 0x000ea20000002400 */
[----:B------:R-:W-:Y:S02]  /*9b70*/  FMNMX.FTZ R7, R212, R7, !PT ;  /* 0x00000007d4077209 */ /* 0x000fe40007810000 */
[----:B---3--:R-:W-:Y:S02]  /*9b80*/  FMNMX.FTZ R33, R52, R33, !PT ;  /* 0x0000002134217209 */ /* 0x008fe40007810000 */
[----:B------:R-:W-:-:S03]  /*9b90*/  FMNMX.FTZ R7, R214, R7, !PT ;  /* 0x00000007d6077209 */ /* 0x000fc60007810000 */
[----:B------:R-:W3:Y:S01]  /*9ba0*/  MUFU.TANH R58, R58 ;  /* 0x0000003a003a7308 */ /* 0x000ee20000002400 */
[----:B----4-:R-:W-:-:S07]  /*9bb0*/  FMNMX.FTZ R33, R54, R33, !PT ;  /* 0x0000002136217209 */ /* 0x010fce0007810000 */
[----:B------:R-:W4:Y:S01]  /*9bc0*/  MUFU.TANH R60, R60 ;  /* 0x0000003c003c7308 */ /* 0x000f220000002400 */
[----:B--2---:R-:W-:-:S07]  /*9bd0*/  FMNMX.FTZ R33, R56, R33, !PT ;  /* 0x0000002138217209 */ /* 0x004fce0007810000 */
[----:B------:R-:W2:Y:S01]  /*9be0*/  MUFU.TANH R62, R62 ;  /* 0x0000003e003e7308 */ /* 0x000ea20000002400 */
[----:B---3--:R-:W-:-:S07]  /*9bf0*/  FMNMX.FTZ R37, R58, R33, !PT ;  /* 0x000000213a257209 */ /* 0x008fce0007810000 */
[----:B------:R-:W-:Y:S01]  /*9c00*/  MUFU.TANH R68, R68 ;  /* 0x0000004400447308 */ /* 0x000fe20000002400 */
[----:B----4-:R-:W-:-:S07]  /*9c10*/  FMNMX.FTZ R37, R60, R37, !PT ;  /* 0x000000253c257209 */ /* 0x010fce0007810000 */
[----:B------:R-:W-:Y:S01]  /*9c20*/  MUFU.TANH R70, R70 ;  /* 0x0000004600467308 */ /* 0x000fe20000002400 */
[----:B--2---:R-:W-:-:S07]  /*9c30*/  FMNMX.FTZ R37, R62, R37, !PT ;  /* 0x000000253e257209 */ /* 0x004fce0007810000 */
        /* <DEDUP_REMOVED lines=10> */
[----:B------:R-:W-:Y:S01]  /*9ce0*/  HGMMA.64x128x16.F32.BF16 R88, R168, gdesc[UR4].tnspB, R88, gsb0 ;  /* 0x41e00004a8587df0 */ /* 0x000fe20008001858 */
[----:B------:R-:W-:Y:S01]  /*9cf0*/  UIADD3 UR6, UR10, 0x200, URZ ;  /* 0x000002000a067890 */ /* 0x000fe2000fffe03f */
[----:B------:R-:W2:Y:S01]  /*9d00*/  MUFU.TANH R172, R172 ;  /* 0x000000ac00ac7308 */ /* 0x000ea20000002400 */
[----:B------:R-:W-:-:S07]  /*9d10*/  UMOV UR7, 0x40000040 ;  /* 0x4000004000077882 */ /* 0x000fce0000000000 */
[----:B------:R-:W3:Y:S08]  /*9d20*/  MUFU.TANH R174, R174 ;  /* 0x000000ae00ae7308 */ /* 0x000ef00000002400 */
[----:B------:R-:W4:Y:S01]  /*9d30*/  MUFU.TANH R64, R64 ;  /* 0x0000004000407308 */ /* 0x000f220000002400 */
[----:B--2---:R-:W-:-:S07]  /*9d40*/  FMNMX.FTZ R7, R172, R7, !PT ;  /* 0x00000007ac077209 */ /* 0x004fce0007810000 */
[----:B------:R-:W2:Y:S01]  /*9d50*/  MUFU.TANH R66, R66 ;  /* 0x0000004200427308 */ /* 0x000ea20000002400 */
[----:B---3--:R-:W-:-:S04]  /*9d60*/  FMNMX.FTZ R7, R174, R7, !PT ;  /* 0x00000007ae077209 */ /* 0x008fc80007810000 */
[----:B------:R-:W-:-:S04]  /*9d70*/  FMNMX.FTZ R7, R216, R7, !PT ;  /* 0x00000007d8077209 */ /* 0x000fc80007810000 */
[----:B------:R-:W-:Y:S02]  /*9d80*/  FMNMX.FTZ R7, R218, R7, !PT ;  /* 0x00000007da077209 */ /* 0x000fe40007810000 */
[----:B----4-:R-:W-:Y:S02]  /*9d90*/  FMNMX.FTZ R37, R64, R37, !PT ;  /* 0x0000002540257209 */ /* 0x010fe40007810000 */
[----:B------:R-:W-:-:S04]  /*9da0*/  FMNMX.FTZ R7, R220, R7, !PT ;  /* 0x00000007dc077209 */ /* 0x000fc80007810000 */
[----:B------:R-:W-:Y:S02]  /*9db0*/  FMNMX.FTZ R7, R222, R7, !PT ;  /* 0x00000007de077209 */ /* 0x000fe40007810000 */
[----:B--2---:R-:W-:Y:S02]  /*9dc0*/  FMNMX.FTZ R39, R66, R37, !PT ;  /* 0x0000002542277209 */ /* 0x004fe40007810000 */
        /* <DEDUP_REMOVED lines=8> */
[----:B------:R-:W-:-:S04]  /*9e50*/  FMNMX.FTZ R7, R230, R7, !PT ;  /* 0x00000007e6077209 */ /* 0x000fc80007810000 */
[----:B------:R-:W-:-:S05]  /*9e60*/  FMNMX.FTZ R7, R84, R7, !PT ;  /* 0x0000000754077209 */ /* 0x000fca0007810000 */
[----:B------:R-:W2:Y:S02]  /*9e70*/  SHFL.BFLY PT, R76, R7, 0x2, 0x1f ;  /* 0x0c401f00074c7f89 */ /* 0x000ea400000e0000 */
[----:B--2---:R-:W-:Y:S01]  /*9e80*/  FMNMX.FTZ R13, R7, R76, !PT ;  /* 0x0000004c070d7209 */ /* 0x004fe20007810000 */
[----:B------:R-:W-:Y:S01]  /*9e90*/  FMUL.FTZ R76, R78, UR53 ;  /* 0x000000354e4c7c20 */ /* 0x000fe20008410000 */
[----:B------:R-:W-:-:S03]  /*9ea0*/  FMUL.FTZ R78, R79, UR53 ;  /* 0x000000354f4e7c20 */ /* 0x000fc60008410000 */
[----:B------:R-:W2:Y:S02]  /*9eb0*/  SHFL.BFLY PT, R232, R13, 0x1, 0x1f ;  /* 0x0c201f000de87f89 */ /* 0x000ea400000e0000 */
[----:B------:R-:W3:Y:S08]  /*9ec0*/  MUFU.TANH R76, R76 ;  /* 0x0000004c004c7308 */ /* 0x000ef00000002400 */
[----:B------:R-:W4:Y:S01]  /*9ed0*/  MUFU.TANH R78, R78 ;  /* 0x0000004e004e7308 */ /* 0x000f220000002400 */
[----:B---3--:R-:W-:-:S02]  /*9ee0*/  FMNMX.FTZ R41, R76, R41, !PT ;  /* 0x000000294c297209 */ /* 0x008fc40007810000 */
[----:B--2---:R-:W-:Y:S02]  /*9ef0*/  FMNMX.FTZ R7, R13, R232, !PT ;  /* 0x000000e80d077209 */ /* 0x004fe40007810000 */
[----:B----4-:R-:W-:-:S03]  /*9f00*/  FMNMX.FTZ R41, R78, R41, !PT ;  /* 0x000000294e297209 */ /* 0x010fc60007810000 */
[C---:B------:R-:W-:Y:S01]  /*9f10*/  FADD.FTZ R10, -R7.reuse, R10 ;  /* 0x0000000a070a7221 */ /* 0x040fe20000010100 */
[----:B-1----:R-:W-:Y:S01]  /*9f20*/  FMUL.FTZ R35, R7, R9 ;  /* 0x0000000907237220 */ /* 0x002fe20000410000 */
[----:B------:R-:W-:Y:S02]  /*9f30*/  FMNMX.FTZ R41, R82, R41, !PT ;  /* 0x0000002952297209 */ /* 0x000fe40007810000 */
[-C--:B------:R-:W-:Y:S01]  /*9f40*/  FMUL.FTZ R13, R10, R9.reuse ;  /* 0x000000090a0d7220 */ /* 0x080fe20000410000 */
[-CC-:B------:R-:W-:Y:S01]  /*9f50*/  FFMA.FTZ R10, R8, R9.reuse, -R35.reuse ;  /* 0x00000009080a7223 */ /* 0x180fe20000010823 */
[-CC-:B------:R-:W-:Y:S01]  /*9f60*/  FFMA.FTZ R194, R194, R9.reuse, -R35.reuse ;  /* 0x00000009c2c27223 */ /* 0x180fe20000010823 */
[-CC-:B------:R-:W-:Y:S01]  /*9f70*/  FFMA.FTZ R196, R196, R9.reuse, -R35.reuse ;  /* 0x00000009c4c47223 */ /* 0x180fe20000010823 */
[-CC-:B------:R-:W-:Y:S01]  /*9f80*/  FFMA.FTZ R200, R200, R9.reuse, -R35.reuse ;  /* 0x00000009c8c87223 */ /* 0x180fe20000010823 */
[-CC-:B------:R-:W-:Y:S01]  /*9f90*/  FFMA.FTZ R15, R12, R9.reuse, -R35.reuse ;  /* 0x000000090c0f7223 */ /* 0x180fe20000010823 */
[-CC-:B------:R-:W-:Y:S01]  /*9fa0*/  FFMA.FTZ R12, R24, R9.reuse, -R35.reuse ;  /* 0x00000009180c7223 */ /* 0x180fe20000010823 */
[----:B------:R-:W-:Y:S01]  /*9fb0*/  FFMA.FTZ R21, R28, R9, -R35 ;  /* 0x000000091c157223 */ /* 0x000fe20000010823 */
[----:B------:R-:W-:-:S02]  /*9fc0*/  WARPGROUP.DEPBAR.LE gsb0, 0x0 ;  /* 0x00008000000079c5 */ /* 0x000fc40000010000 */
[----:B------:R-:W-:Y:S01]  /*9fd0*/  WARPGROUP.ARRIVE ;  /* 0x00000000000079c5 */ /* 0x000fe20000000000 */
[----:B------:R-:W-:Y:S01]  /*9fe0*/  FMUL.FTZ R168, R83, UR53 ;  /* 0x0000003553a87c20 */ /* 0x000fe20008410000 */
[----:B------:R-:W-:Y:S01]  /*9ff0*/  FMUL.FTZ R170, R87, UR53 ;  /* 0x0000003557aa7c20 */ /* 0x000fe20008410000 */
[-CC-:B------:R-:W-:Y:S01]  /*a000*/  FFMA.FTZ R24, R32, R9.reuse, -R35.reuse ;  /* 0x0000000920187223 */ /* 0x180fe20000010823 */
[----:B------:R1:W-:Y:S01]  /*a010*/  MUFU.EX2 R25, R194 ;  /* 0x000000c200197308 */ /* 0x0003e20000000800 */
[-CC-:B------:R-:W-:Y:S01]  /*a020*/  FFMA.FTZ R28, R192, R9.reuse, -R35.reuse ;  /* 0x00000009c01c7223 */ /* 0x180fe20000010823 */
[----:B------:R-:W-:Y:S01]  /*a030*/  HGMMA.64x128x16.F32.BF16 R88, R164, gdesc[UR4].tnspB, R88, gsb0 ;  /* 0x41e00004a4587df0 */ /* 0x000fe20008001858 */
[----:B------:R-:W-:Y:S01]  /*a040*/  UIADD3 UR6, UR10, 0x280, URZ ;  /* 0x000002800a067890 */ /* 0x000fe2000fffe03f */
[-CC-:B------:R-:W-:Y:S01]  /*a050*/  FFMA.FTZ R32, R198, R9.reuse, -R35.reuse ;  /* 0x00000009c6207223 */ /* 0x180fe20000010823 */
[----:B------:R-:W-:Y:S01]  /*a060*/  UMOV UR7, 0x40000040 ;  /* 0x4000004000077882 */ /* 0x000fe20000000000 */
[-CC-:B------:R-:W-:Y:S01]  /*a070*/  FFMA.FTZ R51, R80, R9.reuse, -R35.reuse ;  /* 0x0000000950337223 */ /* 0x180fe20000010823 */
[-CC-:B------:R-:W-:Y:S01]  /*a080*/  FFMA.FTZ R27, R180, R9.reuse, -R35.reuse ;  /* 0x00000009b41b7223 */ /* 0x180fe20000010823 */
[----:B------:R-:W2:Y:S01]  /*a090*/  MUFU.TANH R168, R168 ;  /* 0x000000a800a87308 */ /* 0x000ea20000002400 */
[-CC-:B------:R-:W-:Y:S01]  /*a0a0*/  FFMA.FTZ R178, R178, R9.reuse, -R35.reuse ;  /* 0x00000009b2b27223 */ /* 0x180fe20000010823 */
[-CC-:B------:R-:W-:Y:S01]  /*a0b0*/  FFMA.FTZ R204, R204, R9.reuse, -R35.reuse ;  /* 0x00000009cccc7223 */ /* 0x180fe20000010823 */
[-CC-:B------:R-:W-:Y:S01]  /*a0c0*/  FFMA.FTZ R208, R208, R9.reuse, -R35.reuse ;  /* 0x00000009d0d07223 */ /* 0x180fe20000010823 */
[-CC-:B------:R-:W-:Y:S01]  /*a0d0*/  FFMA.FTZ R212, R212, R9.reuse, -R35.reuse ;  /* 0x00000009d4d47223 */ /* 0x180fe20000010823 */
[-CC-:B------:R-:W-:Y:S01]  /*a0e0*/  FFMA.FTZ R192, R214, R9.reuse, -R35.reuse ;  /* 0x00000009d6c07223 */ /* 0x180fe20000010823 */
[-CC-:B-1----:R-:W-:Y:S01]  /*a0f0*/  FFMA.FTZ R194, R174, R9.reuse, -R35.reuse ;  /* 0x00000009aec27223 */ /* 0x182fe20000010823 */
[-CC-:B------:R-:W-:Y:S01]  /*a100*/  FFMA.FTZ R45, R216, R9.reuse, -R35.reuse ;  /* 0x00000009d82d7223 */ /* 0x180fe20000010823 */
[----:B------:R-:W1:Y:S01]  /*a110*/  MUFU.TANH R170, R170 ;  /* 0x000000aa00aa7308 */ /* 0x000e620000002400 */
[-CC-:B------:R-:W-:Y:S01]  /*a120*/  FFMA.FTZ R47, R220, R9.reuse, -R35.reuse ;  /* 0x00000009dc2f7223 */ /* 0x180fe20000010823 */
[-CC-:B------:R-:W-:Y:S01]  /*a130*/  FFMA.FTZ R198, R222, R9.reuse, -R35.reuse ;  /* 0x00000009dec67223 */ /* 0x180fe20000010823 */
[-CC-:B------:R-:W-:Y:S01]  /*a140*/  FFMA.FTZ R80, R228, R9.reuse, -R35.reuse ;  /* 0x00000009e4507223 */ /* 0x180fe20000010823 */
[-CC-:B------:R-:W-:Y:S01]  /*a150*/  FFMA.FTZ R230, R230, R9.reuse, -R35.reuse ;  /* 0x00000009e6e67223 */ /* 0x180fe20000010823 */
[----:B------:R-:W-:-:S03]  /*a160*/  FFMA.FTZ R84, R84, R9, -R35 ;  /* 0x0000000954547223 */ /* 0x000fc60000010823 */
[----:B------:R3:W-:Y:S01]  /*a170*/  MUFU.EX2 R29, R196 ;  /* 0x000000c4001d7308 */ /* 0x0007e20000000800 */
[----:B--2---:R-:W-:-:S04]  /*a180*/  FMNMX.FTZ R43, R168, R41, !PT ;  /* 0x00000029a82b7209 */ /* 0x004fc80007810000 */
[----:B------:R-:W-:-:S03]  /*a190*/  FMNMX.FTZ R43, R86, R43, !PT ;  /* 0x0000002b562b7209 */ /* 0x000fc60007810000 */
[----:B------:R2:W-:Y:S01]  /*a1a0*/  MUFU.EX2 R31, R200 ;  /* 0x000000c8001f7308 */ /* 0x0005e20000000800 */
[----:B-1----:R-:W-:Y:S01]  /*a1b0*/  FMNMX.FTZ R8, R170, R43, !PT ;  /* 0x0000002baa087209 */ /* 0x002fe20007810000 */
[-CC-:B------:R-:W-:Y:S01]  /*a1c0*/  FFMA.FTZ R43, R172, R9.reuse, -R35.reuse ;  /* 0x00000009ac2b7223 */ /* 0x180fe20000010823 */
[----:B---3--:R-:W-:-:S03]  /*a1d0*/  FFMA.FTZ R196, R218, R9, -R35 ;  /* 0x00000009dac47223 */ /* 0x008fc60000010823 */
[----:B------:R-:W1:Y:S02]  /*a1e0*/  SHFL.BFLY PT, R49, R8, 0x2, 0x1f ;  /* 0x0c401f0008317f89 */ /* 0x000e6400000e0000 */
[----:B------:R-:W-:Y:S01]  /*a1f0*/  MUFU.EX2 R13, R13 ;  /* 0x0000000d000d7308 */ /* 0x000fe20000000800 */
[----:B--2---:R-:W-:-:S07]  /*a200*/  FFMA.FTZ R200, R226, R9, -R35 ;  /* 0x00000009e2c87223 */ /* 0x004fce0000010823 */
[----:B------:R-:W2:Y:S08]  /*a210*/  MUFU.EX2 R10, R10 ;  /* 0x0000000a000a7308 */ /* 0x000eb00000000800 */
[----:B------:R-:W3:Y:S01]  /*a220*/  MUFU.EX2 R15, R15 ;  /* 0x0000000f000f7308 */ /* 0x000ee20000000800 */
[----:B-1----:R-:W-:Y:S01]  /*a230*/  FMNMX.FTZ R53, R8, R49, !PT ;  /* 0x0000003108357209 */ /* 0x002fe20007810000 */
[----:B------:R-:W-:-:S06]  /*a240*/  FFMA.FTZ R49, R224, R9, -R35 ;  /* 0x00000009e0317223 */ /* 0x000fcc0000010823 */
[----:B------:R-:W-:Y:S01]  /*a250*/  MUFU.EX2 R12, R12 ;  /* 0x0000000c000c7308 */ /* 0x000fe20000000800 */
[----:B--2---:R-:W-:Y:S01]  /*a260*/  FFMA.FTZ R4, R13, R4, R10 ;  /* 0x000000040d047223 */ /* 0x004fe2000001000a */
[----:B------:R-:W1:Y:S06]  /*a270*/  SHFL.BFLY PT, R8, R53, 0x1, 0x1f ;  /* 0x0c201f0035087f89 */ /* 0x000e6c00000e0000 */
[----:B------:R-:W-:Y:S01]  /*a280*/  MUFU.EX2 R21, R21 ;  /* 0x0000001500157308 */ /* 0x000fe20000000800 */
[----:B---3--:R-:W-:-:S07]  /*a290*/  F2FP.BF16.F32.PACK_AB R180, R15, R10 ;  /* 0x0000000a0fb4723e */ /* 0x008fce00000010ff */
[----:B------:R-:W-:Y:S08]  /*a2a0*/  MUFU.EX2 R24, R24 ;  /* 0x0000001800187308 */ /* 0x000ff00000000800 */
[----:B------:R-:W-:Y:S01]  /*a2b0*/  MUFU.EX2 R27, R27 ;  /* 0x0000001b001b7308 */ /* 0x000fe20000000800 */
[----:B-1----:R-:W-:-:S07]  /*a2c0*/  FMNMX.FTZ R8, R53, R8, !PT ;  /* 0x0000000835087209 */ /* 0x002fce0007810000 */
[----:B------:R-:W1:Y:S08]  /*a2d0*/  MUFU.EX2 R28, R28 ;  /* 0x0000001c001c7308 */ /* 0x000e700000000800 */
[----:B------:R-:W2:Y:S08]  /*a2e0*/  MUFU.EX2 R32, R32 ;  /* 0x0000002000207308 */ /* 0x000eb00000000800 */
[----:B------:R1:W-:Y:S08]  /*a2f0*/  MUFU.EX2 R33, R178 ;  /* 0x000000b200217308 */ /* 0x0003f00000000800 */
[----:B------:R-:W-:Y:S01]  /*a300*/  MUFU.EX2 R37, R204 ;  /* 0x000000cc00257308 */ /* 0x000fe20000000800 */
[----:B-1----:R-:W-:-:S02]  /*a310*/  F2FP.BF16.F32.PACK_AB R178, R28, R25 ;  /* 0x000000191cb2723e */ /* 0x002fc400000010ff */
[----:B--2---:R-:W-:-:S05]  /*a320*/  F2FP.BF16.F32.PACK_AB R172, R32, R29 ;  /* 0x0000001d20ac723e */ /* 0x004fca00000010ff */
[----:B------:R-:W-:Y:S08]  /*a330*/  MUFU.EX2 R39, R208 ;  /* 0x000000d000277308 */ /* 0x000ff00000000800 */
[----:B------:R-:W-:Y:S01]  /*a340*/  MUFU.EX2 R41, R212 ;  /* 0x000000d400297308 */ /* 0x000fe20000000800 */
[----:B------:R-:W-:Y:S02]  /*a350*/  WARPGROUP.DEPBAR.LE gsb0, 0x0 ;  /* 0x00008000000079c5 */ /* 0x000fe40000010000 */
[----:B------:R-:W-:Y:S01]  /*a360*/  WARPGROUP.ARRIVE ;  /* 0x00000000000079c5 */ /* 0x000fe20000000000 */
[-CC-:B------:R-:W-:Y:S01]  /*a370*/  FFMA.FTZ R164, R176, R9.reuse, -R35.reuse ;  /* 0x00000009b0a47223 */ /* 0x180fe20000010823 */
[----:B------:R-:W-:-:S03]  /*a380*/  FFMA.FTZ R166, R202, R9, -R35 ;  /* 0x00000009caa67223 */ /* 0x000fc60000010823 */
[----:B------:R-:W-:Y:S01]  /*a390*/  MUFU.EX2 R192, R192 ;  /* 0x000000c000c07308 */ /* 0x000fe20000000800 */
[----:B------:R-:W-:Y:S01]  /*a3a0*/  F2FP.BF16.F32.PACK_AB R176, R27, R24 ;  /* 0x000000181bb0723e */ /* 0x000fe200000010ff */
[----:B------:R-:W-:Y:S01]  /*a3b0*/  HGMMA.64x128x16.F32.BF16 R88, R160, gdesc[UR4].tnspB, R88, gsb0 ;  /* 0x41e00004a0587df0 */ /* 0x000fe20008001858 */
[----:B------:R-:W-:Y:S01]  /*a3c0*/  UIADD3 UR6, UR10, 0x300, URZ ;  /* 0x000003000a067890 */ /* 0x000fe2000fffe03f */
[----:B------:R-:W-:-:S04]  /*a3d0*/  UMOV UR7, 0x40000040 ;  /* 0x4000004000077882 */ /* 0x000fc80000000000 */
[----:B------:R-:W1:Y:S08]  /*a3e0*/  MUFU.EX2 R164, R164 ;  /* 0x000000a400a47308 */ /* 0x000e700000000800 */
        /* <DEDUP_REMOVED lines=12> */
[----:B------:R-:W-:Y:S08]  /*a4b0*/  MUFU.EX2 R53, R230 ;  /* 0x000000e600357308 */ /* 0x000ff00000000800 */
[----:B------:R-:W-:Y:S01]  /*a4c0*/  MUFU.EX2 R84, R84 ;  /* 0x0000005400547308 */ /* 0x000fe20000000800 */
[----:B------:R-:W-:-:S02]  /*a4d0*/  WARPGROUP.DEPBAR.LE gsb0, 0x0 ;  /* 0x00008000000079c5 */ /* 0x000fc40000010000 */
[----:B------:R-:W-:Y:S01]  /*a4e0*/  WARPGROUP.ARRIVE ;  /* 0x00000000000079c5 */ /* 0x000fe20000000000 */
[-CC-:B------:R-:W-:Y:S01]  /*a4f0*/  FFMA.FTZ R160, R206, R9.reuse, -R35.reuse ;  /* 0x00000009cea07223 */ /* 0x180fe20000010823 */
[----:B------:R-:W-:Y:S01]  /*a500*/  FFMA.FTZ R162, R210, R9, -R35 ;  /* 0x00000009d2a27223 */ /* 0x000fe20000010823 */
[----:B------:R-:W-:-:S03]  /*a510*/  IMAD.U32 R35, RZ, RZ, UR37 ;  /* 0x00000025ff237e24 */ /* 0x000fc6000f8e00ff */
[----:B------:R-:W-:Y:S01]  /*a520*/  HGMMA.64x128x16.F32.BF16 R88, R156, gdesc[UR4].tnspB, R88, gsb0 ;  /* 0x41e000049c587df0 */ /* 0x000fe20008001858 */
[----:B------:R-:W-:Y:S01]  /*a530*/  UIADD3 UR6, UR10, 0x380, URZ ;  /* 0x000003800a067890 */ /* 0x000fe2000fffe03f */
[----:B------:R-:W-:Y:S01]  /*a540*/  @!P1 LEA R35, R35, UR39, 0x3 ;  /* 0x0000002723239c11 */ /* 0x000fe2000f8e18ff */
[----:B------:R-:W-:Y:S01]  /*a550*/  UMOV UR7, 0x40000040 ;  /* 0x4000004000077882 */ /* 0x000fe20000000000 */
[----:B------:R-:W-:Y:S03]  /*a560*/  MUFU.EX2 R160, R160 ;  /* 0x000000a000a07308 */ /* 0x000fe60000000800 */
[----:B------:R-:W-:-:S05]  /*a570*/  @!P1 VIADD R35, R35, 0x28840 ;  /* 0x0002884023239836 */ /* 0x000fca0000000000 */
[----:B------:R-:W-:Y:S01]  /*a580*/  @!P1 PRMT R35, RZ, 0x654, R35 ;  /* 0x00000654ff239816 */ /* 0x000fe20000000023 */
[----:B------:R-:W-:Y:S01]  /*a590*/  MUFU.EX2 R162, R162 ;  /* 0x000000a200a27308 */ /* 0x000fe20000000800 */
[----:B------:R-:W-:Y:S02]  /*a5a0*/  WARPGROUP.DEPBAR.LE gsb0, 0x0 ;  /* 0x00008000000079c5 */ /* 0x000fe40000010000 */
[----:B------:R-:W-:Y:S01]  /*a5b0*/  WARPGROUP.ARRIVE ;  /* 0x00000000000079c5 */ /* 0x000fe20000000000 */
[C---:B------:R-:W-:Y:S01]  /*a5c0*/  FADD.FTZ R156, -R8.reuse, R11 ;  /* 0x0000000b089c7221 */ /* 0x040fe20000010100 */
[----:B------:R-:W-:Y:S01]  /*a5d0*/  FMUL.FTZ R11, R8, R9 ;  /* 0x00000009080b7220 */ /* 0x000fe20000410000 */
[----:B-1----:R-:W-:Y:S02]  /*a5e0*/  F2FP.BF16.F32.PACK_AB R158, R200, R49 ;  /* 0x00000031c89e723e */ /* 0x002fe400000010ff */
[-C--:B------:R-:W-:Y:S01]  /*a5f0*/  FMUL.FTZ R156, R156, R9.reuse ;  /* 0x000000099c9c7220 */ /* 0x080fe20000410000 */
[----:B------:R-:W-:Y:S01]  /*a600*/  HGMMA.64x128x16.F32.BF16 R88, R152, gdesc[UR4].tnspB, R88, gsb0 ;  /* 0x41e0000498587df0 */ /* 0x000fe20008001858 */
[-CC-:B------:R-:W-:Y:S01]  /*a610*/  FFMA.FTZ R181, R14, R9.reuse, -R11.reuse ;  /* 0x000000090eb57223 */ /* 0x180fe2000001080b */
[-CC-:B------:R-:W-:Y:S01]  /*a620*/  FFMA.FTZ R14, R20, R9.reuse, -R11.reuse ;  /* 0x00000009140e7223 */ /* 0x180fe2000001080b */
[----:B------:R1:W-:Y:S01]  /*a630*/  MUFU.EX2 R202, R156 ;  /* 0x0000009c00ca7308 */ /* 0x0003e20000000800 */
[-CC-:B------:R-:W-:Y:S01]  /*a640*/  FFMA.FTZ R183, R26, R9.reuse, -R11.reuse ;  /* 0x000000091ab77223 */ /* 0x180fe2000001080b */
[-CC-:B------:R-:W-:Y:S01]  /*a650*/  FFMA.FTZ R20, R30, R9.reuse, -R11.reuse ;  /* 0x000000091e147223 */ /* 0x180fe2000001080b */
[-CC-:B------:R-:W-:Y:S01]  /*a660*/  FFMA.FTZ R177, R34, R9.reuse, -R11.reuse ;  /* 0x0000000922b17223 */ /* 0x180fe2000001080b */
[-CC-:B------:R-:W-:Y:S01]  /*a670*/  FFMA.FTZ R175, R44, R9.reuse, -R11.reuse ;  /* 0x000000092caf7223 */ /* 0x180fe2000001080b */
[----:B------:R-:W-:Y:S01]  /*a680*/  IADD3 R44, -R17, 0xb, RZ ;  /* 0x0000000b112c7810 */ /* 0x000fe20007ffe1ff */
[-CC-:B------:R-:W-:Y:S01]  /*a690*/  FFMA.FTZ R179, R36, R9.reuse, -R11.reuse ;  /* 0x0000000924b37223 */ /* 0x180fe2000001080b */
[-CC-:B------:R-:W-:Y:S01]  /*a6a0*/  FFMA.FTZ R26, R42, R9.reuse, -R11.reuse ;  /* 0x000000092a1a7223 */ /* 0x180fe2000001080b */
[----:B------:R-:W2:Y:S01]  /*a6b0*/  MUFU.EX2 R181, R181 ;  /* 0x000000b500b57308 */ /* 0x000ea20000000800 */
[-CC-:B-1----:R-:W-:Y:S01]  /*a6c0*/  FFMA.FTZ R156, R182, R9.reuse, -R11.reuse ;  /* 0x00000009b69c7223 */ /* 0x182fe2000001080b */
        /* <DEDUP_REMOVED lines=11> */
[----:B------:R-:W-:Y:S01]  /*a780*/  F2FP.BF16.F32.PACK_AB R182, R21, R12 ;  /* 0x0000000c15b6723e */ /* 0x000fe200000010ff */
[-CC-:B------:R-:W-:Y:S01]  /*a790*/  FFMA.FTZ R64, R64, R9.reuse, -R11.reuse ;  /* 0x0000000940407223 */ /* 0x180fe2000001080b */
[----:B------:R-:W-:Y:S01]  /*a7a0*/  FFMA.FTZ R66, R66, R9, -R11 ;  /* 0x0000000942427223 */ /* 0x000fe2000001080b */
[----:B------:R-:W3:Y:S01]  /*a7b0*/  MUFU.EX2 R183, R183 ;  /* 0x000000b700b77308 */ /* 0x000ee20000000800 */
[----:B--2---:R-:W-:Y:S01]  /*a7c0*/  FFMA.FTZ R3, R202, R3, R181 ;  /* 0x00000003ca037223 */ /* 0x004fe200000100b5 */
        /* <DEDUP_REMOVED lines=9> */
[----:B------:R-:W-:Y:S01]  /*a860*/  FFMA.FTZ R86, R86, R9, -R11 ;  /* 0x0000000956567223 */ /* 0x000fe2000001080b */
[----:B------:R-:W-:Y:S01]  /*a870*/  IMAD.U32 R46, RZ, RZ, UR57 ;  /* 0x00000039ff2e7e24 */ /* 0x000fe2000f8e00ff */
[----:B------:R-:W-:Y:S01]  /*a880*/  UMOV UR57, UR37 ;  /* 0x0000002500397c82 */ /* 0x000fe20008000000 */
[----:B------:R-:W-:-:S02]  /*a890*/  F2FP.BF16.F32.PACK_AB R181, R14, R181 ;  /* 0x000000b50eb5723e */ /* 0x000fc400000010ff */
[----:B------:R-:W1:Y:S01]  /*a8a0*/  MUFU.EX2 R177, R177 ;  /* 0x000000b100b17308 */ /* 0x000e620000000800 */
[----:B---3--:R-:W-:Y:S01]  /*a8b0*/  FADD.FTZ R3, R183, R42 ;  /* 0x0000002ab7037221 */ /* 0x008fe20000010000 */
[----:B------:R-:W-:-:S05]  /*a8c0*/  @!P1 LEA R46, R46, UR39, 0x3 ;  /* 0x000000272e2e9c11 */ /* 0x000fca000f8e18ff */
[----:B------:R-:W-:Y:S01]  /*a8d0*/  @!P1 VIADD R46, R46, 0x28860 ;  /* 0x000288602e2e9836 */ /* 0x000fe20000000000 */
[----:B------:R-:W3:Y:S01]  /*a8e0*/  MUFU.EX2 R156, R156 ;  /* 0x0000009c009c7308 */ /* 0x000ee20000000800 */
[C---:B--2---:R-:W-:Y:S01]  /*a8f0*/  FADD.FTZ R42, R20.reuse, R3 ;  /* 0x00000003142a7221 */ /* 0x044fe20000010000 */
[----:B------:R-:W-:Y:S02]  /*a900*/  F2FP.BF16.F32.PACK_AB R183, R20, R183 ;  /* 0x000000b714b7723e */ /* 0x000fe400000010ff */
[----:B------:R-:W-:-:S04]  /*a910*/  @!P1 PRMT R46, RZ, 0x654, R46 ;  /* 0x00000654ff2e9816 */ /* 0x000fc8000000002e */
[----:B------:R-:W2:Y:S01]  /*a920*/  MUFU.EX2 R179, R179 ;  /* 0x000000b300b37308 */ /* 0x000ea20000000800 */
[----:B-1----:R-:W-:-:S07]  /*a930*/  FADD.FTZ R3, R177, R42 ;  /* 0x0000002ab1037221 */ /* 0x002fce0000010000 */
[----:B------:R-:W1:Y:S01]  /*a940*/  MUFU.EX2 R38, R38 ;  /* 0x0000002600267308 */ /* 0x000e620000000800 */
[C---:B---3--:R-:W-:Y:S01]  /*a950*/  FADD.FTZ R42, R156.reuse, R3 ;  /* 0x000000039c2a7221 */ /* 0x048fe20000010000 */
[----:B------:R-:W-:Y:S02]  /*a960*/  F2FP.BF16.F32.PACK_AB R177, R156, R177 ;  /* 0x000000b19cb1723e */ /* 0x000fe400000010ff */
[----:B------:R-:W-:-:S04]  /*a970*/  F2FP.BF16.F32.PACK_AB R156, R198, R47 ;  /* 0x0000002fc69c723e */ /* 0x000fc800000010ff */
[----:B------:R-:W3:Y:S08]  /*a980*/  MUFU.EX2 R173, R173 ;  /* 0x000000ad00ad7308 */ /* 0x000ef00000000800 */
[----:B------:R-:W4:Y:S08]  /*a990*/  MUFU.EX2 R26, R26 ;  /* 0x0000001a001a7308 */ /* 0x000f300000000800 */
        /* <DEDUP_REMOVED lines=8> */
[----:B------:R2:W-:Y:S06]  /*aa20*/  BAR.ARV R44, 0x100 ;  /* 0x0004002c0000751d */ /* 0x0005ec0000002000 */
[----:B------:R1:W-:Y:S01]  /*aa30*/  @!P1 SYNCS.ARRIVE.TRANS64.RED.A1T0 RZ, [R35+URZ], RZ ;  /* 0x000000ff23ff99a7 */ /* 0x0003e2000810043f */
[----:B------:R-:W5:Y:S01]  /*aa40*/  MUFU.EX2 R40, R40 ;  /* 0x0000002800287308 */ /* 0x000f620000000800 */
[----:B------:R-:W-:Y:S01]  /*aa50*/  F2FP.BF16.F32.PACK_AB R152, R80, R51 ;  /* 0x000000335098723e */ /* 0x000fe200000010ff */
[----:B------:R-:W-:Y:S01]  /*aa60*/  FMUL.FTZ R88, R88, R13 ;  /* 0x0000000d58587220 */ /* 0x000fe20000410000 */
[----:B------:R-:W-:Y:S01]  /*aa70*/  F2FP.BF16.F32.PACK_AB R154, R84, R53 ;  /* 0x00000035549a723e */ /* 0x000fe200000010ff */
[-C--:B------:R-:W-:Y:S01]  /*aa80*/  FMUL.FTZ R89, R89, R13.reuse ;  /* 0x0000000d59597220 */ /* 0x080fe20000410000 */
[-C--:B------:R-:W-:Y:S01]  /*aa90*/  FMUL.FTZ R92, R92, R13.reuse ;  /* 0x0000000d5c5c7220 */ /* 0x080fe20000410000 */
[----:B------:R-:W-:Y:S01]  /*aaa0*/  FMUL.FTZ R93, R93, R13 ;  /* 0x0000000d5d5d7220 */ /* 0x000fe20000410000 */
[----:B-1----:R-:W-:Y:S01]  /*aab0*/  FADD.FTZ R35, R15, R4 ;  /* 0x000000040f237221 */ /* 0x002fe20000010000 */
[----:B------:R-:W-:Y:S01]  /*aac0*/  FFMA.FTZ R4, R62, R9, -R11 ;  /* 0x000000093e047223 */ /* 0x000fe2000001080b */
[----:B------:R-:W1:Y:S01]  /*aad0*/  MUFU.EX2 R167, R167 ;  /* 0x000000a700a77308 */ /* 0x000e620000000800 */
[----:B------:R1:W-:Y:S01]  /*aae0*/  @!P1 SYNCS.ARRIVE.TRANS64.RED.A1T0 RZ, [R46+URZ], RZ ;  /* 0x000000ff2eff99a7 */ /* 0x0003e2000810043f */
[----:B--2---:R-:W-:Y:S01]  /*aaf0*/  FADD.FTZ R44, R12, R35 ;  /* 0x000000230c2c7221 */ /* 0x004fe20000010000 */
[-C--:B------:R-:W-:Y:S01]  /*ab00*/  FMUL.FTZ R96, R96, R13.reuse ;  /* 0x0000000d60607220 */ /* 0x080fe20000410000 */
[-C--:B------:R-:W-:Y:S01]  /*ab10*/  FMUL.FTZ R97, R97, R13.reuse ;  /* 0x0000000d61617220 */ /* 0x080fe20000410000 */
[-C--:B------:R-:W-:Y:S01]  /*ab20*/  FMUL.FTZ R100, R100, R13.reuse ;  /* 0x0000000d64647220 */ /* 0x080fe20000410000 */
[----:B------:R-:W-:Y:S01]  /*ab30*/  FADD.FTZ R35, R21, R44 ;  /* 0x0000002c15237221 */ /* 0x000fe20000010000 */
[-C--:B------:R-:W-:Y:S01]  /*ab40*/  FMUL.FTZ R101, R101, R13.reuse ;  /* 0x0000000d65657220 */ /* 0x080fe20000410000 */
[----:B------:R-:W2:Y:S01]  /*ab50*/  MUFU.EX2 R4, R4 ;  /* 0x0000000400047308 */ /* 0x000ea20000000800 */
[----:B------:R-:W-:Y:S01]  /*ab60*/  FMUL.FTZ R104, R104, R13 ;  /* 0x0000000d68687220 */ /* 0x000fe20000410000 */
[----:B------:R-:W-:Y:S01]  /*ab70*/  FADD.FTZ R44, R24, R35 ;  /* 0x00000023182c7221 */ /* 0x000fe20000010000 */
[----:B------:R-:W-:Y:S01]  /*ab80*/  FADD.FTZ R35, R179, R42 ;  /* 0x0000002ab3237221 */ /* 0x000fe20000010000 */
[----:B------:R-:W-:Y:S01]  /*ab90*/  F2FP.BF16.F32.PACK_AB R179, R38, R179 ;  /* 0x000000b326b3723e */ /* 0x000fe200000010ff */
[-C--:B------:R-:W-:Y:S01]  /*aba0*/  FMUL.FTZ R105, R105, R13.reuse ;  /* 0x0000000d69697220 */ /* 0x080fe20000410000 */
[----:B------:R-:W-:Y:S01]  /*abb0*/  FADD.FTZ R44, R27, R44 ;  /* 0x0000002c1b2c7221 */ /* 0x000fe20000010000 */
[-C--:B------:R-:W-:Y:S01]  /*abc0*/  FMUL.FTZ R108, R108, R13.reuse ;  /* 0x0000000d6c6c7220 */ /* 0x080fe20000410000 */
[----:B------:R-:W2:Y:S01]  /*abd0*/  MUFU.EX2 R64, R64 ;  /* 0x0000004000407308 */ /* 0x000ea20000000800 */
[-C--:B------:R-:W-:Y:S01]  /*abe0*/  FMUL.FTZ R109, R109, R13.reuse ;  /* 0x0000000d6d6d7220 */ /* 0x080fe20000410000 */
[----:B------:R-:W-:Y:S01]  /*abf0*/  FADD.FTZ R3, R25, R44 ;  /* 0x0000002c19037221 */ /* 0x000fe20000010000 */
[----:B------:R-:W-:Y:S01]  /*ac00*/  FADD.FTZ R44, R38, R35 ;  /* 0x00000023262c7221 */ /* 0x000fe20000010000 */
[-C--:B------:R-:W-:Y:S01]  /*ac10*/  FMUL.FTZ R112, R112, R13.reuse ;  /* 0x0000000d70707220 */ /* 0x080fe20000410000 */
[----:B------:R-:W-:Y:S01]  /*ac20*/  FMUL.FTZ R113, R113, R13 ;  /* 0x0000000d71717220 */ /* 0x000fe20000410000 */
[----:B------:R-:W-:Y:S01]  /*ac30*/  FADD.FTZ R42, R28, R3 ;  /* 0x000000031c2a7221 */ /* 0x000fe20000010000 */
[----:B---3--:R-:W-:Y:S01]  /*ac40*/  FADD.FTZ R35, R173, R44 ;  /* 0x0000002cad237221 */ /* 0x008fe20000010000 */
[----:B------:R-:W3:Y:S01]  /*ac50*/  MUFU.EX2 R66, R66 ;  /* 0x0000004200427308 */ /* 0x000ee20000000800 */
[C---:B----4-:R-:W-:Y:S01]  /*ac60*/  F2FP.BF16.F32.PACK_AB R173, R26.reuse, R173 ;  /* 0x000000ad1aad723e */ /* 0x050fe200000010ff */
[----:B------:R-:W-:Y:S01]  /*ac70*/  FADD.FTZ R3, R29, R42 ;  /* 0x0000002a1d037221 */ /* 0x000fe20000010000 */
[----:B------:R-:W-:Y:S01]  /*ac80*/  FADD.FTZ R44, R26, R35 ;  /* 0x000000231a2c7221 */ /* 0x000fe20000010000 */
[-C--:B------:R-:W-:Y:S01]  /*ac90*/  FMUL.FTZ R116, R116, R13.reuse ;  /* 0x0000000d74747220 */ /* 0x080fe20000410000 */
[----:B------:R-:W-:Y:S01]  /*aca0*/  FMUL.FTZ R117, R117, R13 ;  /* 0x0000000d75757220 */ /* 0x000fe20000410000 */
[----:B------:R-:W-:Y:S01]  /*acb0*/  FADD.FTZ R42, R32, R3 ;  /* 0x00000003202a7221 */ /* 0x000fe20000010000 */
[----:B-----5:R-:W-:Y:S01]  /*acc0*/  FADD.FTZ R55, R175, R44 ;  /* 0x0000002caf377221 */ /* 0x020fe20000010000 */
[----:B------:R-:W4:Y:S01]  /*acd0*/  MUFU.EX2 R68, R68 ;  /* 0x0000004400447308 */ /* 0x000f220000000800 */
[-C--:B------:R-:W-:Y:S01]  /*ace0*/  FFMA.FTZ R3, R168, R9.reuse, -R11 ;  /* 0x00000009a8037223 */ /* 0x080fe2000001080b */
[----:B------:R-:W-:Y:S01]  /*acf0*/  FADD.FTZ R35, R31, R42 ;  /* 0x0000002a1f237221 */ /* 0x000fe20000010000 */
[----:B------:R-:W-:Y:S01]  /*ad00*/  FADD.FTZ R44, R30, R55 ;  /* 0x000000371e2c7221 */ /* 0x000fe20000010000 */
[----:B------:R-:W-:Y:S01]  /*ad10*/  FFMA.FTZ R11, R170, R9, -R11 ;  /* 0x00000009aa0b7223 */ /* 0x000fe2000001080b */
[----:B------:R-:W-:Y:S01]  /*ad20*/  F2FP.BF16.F32.PACK_AB R168, R166, R33 ;  /* 0x00000021a6a8723e */ /* 0x000fe200000010ff */
[----:B------:R-:W-:Y:S01]  /*ad30*/  FADD.FTZ R42, R164, R35 ;  /* 0x00000023a42a7221 */ /* 0x000fe20000010000 */
[----:B------:R-:W-:Y:S01]  /*ad40*/  FADD.FTZ R15, R169, R44 ;  /* 0x0000002ca90f7221 */ /* 0x000fe20000010000 */
[----:B------:R-:W5:Y:S01]  /*ad50*/  MUFU.EX2 R70, R70 ;  /* 0x0000004600467308 */ /* 0x000f620000000800 */
[----:B------:R-:W-:Y:S01]  /*ad60*/  F2FP.BF16.F32.PACK_AB R170, R160, R37 ;  /* 0x00000025a0aa723e */ /* 0x000fe200000010ff */
[----:B------:R-:W-:Y:S01]  /*ad70*/  FADD.FTZ R35, R33, R42 ;  /* 0x0000002a21237221 */ /* 0x000fe20000010000 */
[----:B------:R-:W-:Y:S01]  /*ad80*/  FADD.FTZ R12, R34, R15 ;  /* 0x0000000f220c7221 */ /* 0x000fe20000010000 */
[----:B------:R-:W-:Y:S01]  /*ad90*/  F2FP.BF16.F32.PACK_AB R164, R162, R39 ;  /* 0x00000027a2a4723e */ /* 0x000fe200000010ff */
[----:B------:R-:W-:Y:S01]  /*ada0*/  FMUL.FTZ R120, R120, R13 ;  /* 0x0000000d78787220 */ /* 0x000fe20000410000 */
        /* <DEDUP_REMOVED lines=13> */
[C---:B------:R-:W-:Y:S01]  /*ae80*/  FADD.FTZ R12, R40.reuse, R21 ;  /* 0x00000015280c7221 */ /* 0x040fe20000010000 */
[----:B------:R-:W-:Y:S01]  /*ae90*/  F2FP.BF16.F32.PACK_AB R165, R40, R165 ;  /* 0x000000a528a5723e */ /* 0x000fe200000010ff */
[----:B------:R-:W-:Y:S01]  /*aea0*/  FMUL.FTZ R124, R124, R13 ;  /* 0x0000000d7c7c7220 */ /* 0x000fe20000410000 */
[----:B------:R-:W-:Y:S01]  /*aeb0*/  FADD.FTZ R10, R162, R15 ;  /* 0x0000000fa20a7221 */ /* 0x000fe20000010000 */
[----:B-1----:R-:W-:Y:S01]  /*aec0*/  FADD.FTZ R21, R167, R12 ;  /* 0x0000000ca7157221 */ /* 0x002fe20000010000 */
[----:B------:R-:W-:Y:S01]  /*aed0*/  MUFU.EX2 R76, R76 ;  /* 0x0000004c004c7308 */ /* 0x000fe20000000800 */
[C---:B--2---:R-:W-:Y:S01]  /*aee0*/  F2FP.BF16.F32.PACK_AB R167, R4.reuse, R167 ;  /* 0x000000a704a7723e */ /* 0x044fe200000010ff */
[----:B------:R-:W-:Y:S01]  /*aef0*/  FADD.FTZ R15, R41, R10 ;  /* 0x0000000a290f7221 */ /* 0x000fe20000010000 */
[----:B------:R-:W-:Y:S01]  /*af00*/  FADD.FTZ R21, R4, R21 ;  /* 0x0000001504157221 */ /* 0x000fe20000010000 */
[C---:B------:R-:W-:Y:S01]  /*af10*/  F2FP.BF16.F32.PACK_AB R166, R192.reuse, R41 ;  /* 0x00000029c0a6723e */ /* 0x040fe200000010ff */
[----:B------:R-:W-:Y:S01]  /*af20*/  FMUL.FTZ R125, R125, R13 ;  /* 0x0000000d7d7d7220 */ /* 0x000fe20000410000 */
[----:B------:R-:W-:Y:S01]  /*af30*/  FADD.FTZ R10, R192, R15 ;  /* 0x0000000fc00a7221 */ /* 0x000fe20000010000 */
[----:B------:R-:W-:Y:S01]  /*af40*/  FADD.FTZ R21, R64, R21 ;  /* 0x0000001540157221 */ /* 0x000fe20000010000 */
[----:B------:R-:W1:Y:S01]  /*af50*/  MUFU.EX2 R78, R78 ;  /* 0x0000004e004e7308 */ /* 0x000e620000000800 */
[----:B------:R-:W-:Y:S01]  /*af60*/  F2FP.BF16.F32.PACK_AB R160, R194, R43 ;  /* 0x0000002bc2a0723e */ /* 0x000fe200000010ff */
[----:B------:R-:W-:Y:S01]  /*af70*/  FADD.FTZ R15, R43, R10 ;  /* 0x0000000a2b0f7221 */ /* 0x000fe20000010000 */
[C---:B---3--:R-:W-:Y:S01]  /*af80*/  FADD.FTZ R21, R66.reuse, R21 ;  /* 0x0000001542157221 */ /* 0x048fe20000010000 */
[----:B------:R-:W-:Y:S01]  /*af90*/  F2FP.BF16.F32.PACK_AB R161, R66, R64 ;  /* 0x0000004042a1723e */ /* 0x000fe200000010ff */
[----:B------:R-:W-:Y:S01]  /*afa0*/  FMUL.FTZ R128, R128, R13 ;  /* 0x0000000d80807220 */ /* 0x000fe20000410000 */
[----:B------:R-:W-:Y:S01]  /*afb0*/  FADD.FTZ R10, R194, R15 ;  /* 0x0000000fc20a7221 */ /* 0x000fe20000010000 */
[----:B----4-:R-:W-:Y:S01]  /*afc0*/  FADD.FTZ R21, R68, R21 ;  /* 0x0000001544157221 */ /* 0x010fe20000010000 */
[----:B------:R-:W2:Y:S01]  /*afd0*/  MUFU.EX2 R82, R82 ;  /* 0x0000005200527308 */ /* 0x000ea20000000800 */
[----:B------:R-:W-:Y:S01]  /*afe0*/  F2FP.BF16.F32.PACK_AB R162, R196, R45 ;  /* 0x0000002dc4a2723e */ /* 0x000fe200000010ff */
[----:B------:R-:W-:Y:S01]  /*aff0*/  FADD.FTZ R15, R45, R10 ;  /* 0x0000000a2d0f7221 */ /* 0x000fe20000010000 */
[C---:B-----5:R-:W-:Y:S01]  /*b000*/  FADD.FTZ R21, R70.reuse, R21 ;  /* 0x0000001546157221 */ /* 0x060fe20000010000 */
[----:B------:R-:W-:Y:S01]  /*b010*/  F2FP.BF16.F32.PACK_AB R163, R70, R68 ;  /* 0x0000004446a3723e */ /* 0x000fe200000010ff */
[-C--:B------:R-:W-:Y:S01]  /*b020*/  FMUL.FTZ R129, R129, R13.reuse ;  /* 0x0000000d81817220 */ /* 0x080fe20000410000 */
[----:B------:R-:W-:Y:S01]  /*b030*/  FADD.FTZ R10, R196, R15 ;  /* 0x0000000fc40a7221 */ /* 0x000fe20000010000 */
[----:B------:R-:W-:Y:S01]  /*b040*/  FADD.FTZ R21, R72, R21 ;  /* 0x0000001548157221 */ /* 0x000fe20000010000 */
[----:B------:R3:W4:Y:S01]  /*b050*/  MUFU.EX2 R153, R3 ;  /* 0x0000000300997308 */ /* 0x0007220000000800 */
[C---:B------:R-:W-:Y:S01]  /*b060*/  F2FP.BF16.F32.PACK_AB R157, R74.reuse, R72 ;  /* 0x000000484a9d723e */ /* 0x040fe200000010ff */
[----:B------:R-:W-:Y:S01]  /*b070*/  FADD.FTZ R15, R47, R10 ;  /* 0x0000000a2f0f7221 */ /* 0x000fe20000010000 */
[----:B------:R-:W-:Y:S01]  /*b080*/  FADD.FTZ R21, R74, R21 ;  /* 0x000000154a157221 */ /* 0x000fe20000010000 */
[----:B-1----:R-:W-:Y:S01]  /*b090*/  F2FP.BF16.F32.PACK_AB R159, R78, R76 ;  /* 0x0000004c4e9f723e */ /* 0x002fe200000010ff */
[-C--:B------:R-:W-:Y:S01]  /*b0a0*/  FMUL.FTZ R132, R132, R13.reuse ;  /* 0x0000000d84847220 */ /* 0x080fe20000410000 */
[----:B------:R-:W-:Y:S01]  /*b0b0*/  FADD.FTZ R4, R198, R15 ;  /* 0x0000000fc6047221 */ /* 0x000fe20000010000 */
[----:B------:R-:W-:Y:S01]  /*b0c0*/  FADD.FTZ R21, R76, R21 ;  /* 0x000000154c157221 */ /* 0x000fe20000010000 */
[----:B------:R-:W1:Y:S01]  /*b0d0*/  MUFU.EX2 R86, R86 ;  /* 0x0000005600567308 */ /* 0x000e620000000800 */
[-C--:B------:R-:W-:Y:S01]  /*b0e0*/  FMUL.FTZ R133, R133, R13.reuse ;  /* 0x0000000d85857220 */ /* 0x080fe20000410000 */
[----:B---3--:R-:W-:Y:S01]  /*b0f0*/  FADD.FTZ R3, R49, R4 ;  /* 0x0000000431037221 */ /* 0x008fe20000010000 */
[----:B------:R-:W-:Y:S01]  /*b100*/  FADD.FTZ R21, R78, R21 ;  /* 0x000000154e157221 */ /* 0x000fe20000010000 */
[-C--:B------:R-:W-:Y:S01]  /*b110*/  FMUL.FTZ R136, R136, R13.reuse ;  /* 0x0000000d88887220 */ /* 0x080fe20000410000 */
[-C--:B------:R-:W-:Y:S01]  /*b120*/  FMUL.FTZ R137, R137, R13.reuse ;  /* 0x0000000d89897220 */ /* 0x080fe20000410000 */
[----:B------:R-:W-:Y:S01]  /*b130*/  FADD.FTZ R4, R200, R3 ;  /* 0x00000003c8047221 */ /* 0x000fe20000010000 */
[----:B--2---:R-:W-:Y:S01]  /*b140*/  FADD.FTZ R21, R82, R21 ;  /* 0x0000001552157221 */ /* 0x004fe20000010000 */
[----:B------:R-:W2:Y:S01]  /*b150*/  MUFU.EX2 R11, R11 ;  /* 0x0000000b000b7308 */ /* 0x000ea20000000800 */
[-C--:B------:R-:W-:Y:S01]  /*b160*/  FMUL.FTZ R140, R140, R13.reuse ;  /* 0x0000000d8c8c7220 */ /* 0x080fe20000410000 */
[----:B------:R-:W-:Y:S01]  /*b170*/  FADD.FTZ R3, R51, R4 ;  /* 0x0000000433037221 */ /* 0x000fe20000010000 */
[C---:B----4-:R-:W-:Y:S01]  /*b180*/  FADD.FTZ R21, R153.reuse, R21 ;  /* 0x0000001599157221 */ /* 0x050fe20000010000 */
[----:B------:R-:W-:Y:S01]  /*b190*/  F2FP.BF16.F32.PACK_AB R153, R153, R82 ;  /* 0x000000529999723e */ /* 0x000fe200000010ff */
[-C--:B------:R-:W-:Y:S01]  /*b1a0*/  FMUL.FTZ R141, R141, R13.reuse ;  /* 0x0000000d8d8d7220 */ /* 0x080fe20000410000 */
[----:B------:R-:W-:Y:S01]  /*b1b0*/  FADD.FTZ R4, R80, R3 ;  /* 0x0000000350047221 */ /* 0x000fe20000010000 */
[-C--:B------:R-:W-:Y:S01]  /*b1c0*/  FMUL.FTZ R144, R144, R13.reuse ;  /* 0x0000000d90907220 */ /* 0x080fe20000410000 */
[-C--:B------:R-:W-:Y:S01]  /*b1d0*/  FMUL.FTZ R145, R145, R13.reuse ;  /* 0x0000000d91917220 */ /* 0x080fe20000410000 */
[----:B-1----:R-:W-:Y:S01]  /*b1e0*/  FADD.FTZ R21, R86, R21 ;  /* 0x0000001556157221 */ /* 0x002fe20000010000 */
[----:B------:R-:W-:Y:S01]  /*b1f0*/  FADD.FTZ R3, R53, R4 ;  /* 0x0000000435037221 */ /* 0x000fe20000010000 */
[-C--:B------:R-:W-:Y:S01]  /*b200*/  FMUL.FTZ R148, R148, R13.reuse ;  /* 0x0000000d94947220 */ /* 0x080fe20000410000 */
[----:B------:R-:W-:Y:S01]  /*b210*/  FMUL.FTZ R149, R149, R13 ;  /* 0x0000000d95957220 */ /* 0x000fe20000410000 */
[-C--:B------:R-:W-:Y:S01]  /*b220*/  FMUL.FTZ R90, R90, R202.reuse ;  /* 0x000000ca5a5a7220 */ /* 0x080fe20000410000 */
[----:B------:R-:W-:Y:S01]  /*b230*/  FADD.FTZ R4, R84, R3 ;  /* 0x0000000354047221 */ /* 0x000fe20000010000 */
[-C--:B------:R-:W-:Y:S01]  /*b240*/  FMUL.FTZ R91, R91, R202.reuse ;  /* 0x000000ca5b5b7220 */ /* 0x080fe20000410000 */
[----:B------:R-:W-:Y:S01]  /*b250*/  FMUL.FTZ R94, R94, R202 ;  /* 0x000000ca5e5e7220 */ /* 0x000fe20000410000 */
[C---:B--2---:R-:W-:Y:S01]  /*b260*/  FADD.FTZ R3, R11.reuse, R21 ;  /* 0x000000150b037221 */ /* 0x044fe20000010000 */
        /* <DEDUP_REMOVED lines=31> */
[----:B------:R-:W-:Y:S01]  /*b460*/  IMAD.MOV.U32 R10, RZ, RZ, R7 ;  /* 0x000000ffff0a7224 */ /* 0x000fe200078e0007 */
[----:B------:R-:W-:Y:S06]  /*b470*/  @P2 BRA `(.L_x_6443) ;  /* 0xffffffd8001c2947 */ /* 0x000fec000383ffff */
.L_x_6434:
        /* <DEDUP_REMOVED lines=11> */
.L_x_6461:
        /* <DEDUP_REMOVED lines=9> */
.L_x_6446:
[----:B------:R-:W-:Y:S01]  /*b5c0*/  ULEA UR6, UR37, UR39, 0x3 ;  /* 0x0000002725067291 */ /* 0x000fe2000f8e183f */
[----:B------:R-:W-:-:S05]  /*b5d0*/  IMAD.U32 R7, RZ, RZ, UR36 ;  /* 0x00000024ff077e24 */ /* 0x000fca000f8e00ff */
[----:B------:R-:W-:-:S04]  /*b5e0*/  SHF.L.U32 R7, R7, 0x1f, RZ ;  /* 0x0000001f07077819 */ /* 0x000fc800000006ff */
[----:B------:R1:W2:Y:S01]  /*b5f0*/  SYNCS.PHASECHK.TRANS64.TRYWAIT P2, [UR6+0x28830], R7 ;  /* 0x02883007ff0075a7 */ /* 0x0002a20008040146 */
[----:B------:R-:W-:Y:S05]  /*b600*/  @!P0 BRA `(.L_x_6447) ;  /* 0x0000000000048947 */ /* 0x000fea0003800000 */
[----:B------:R-:W-:Y:S01]  /*b610*/  BPT.TRAP 0x1 ;  /* 0x000000040000795c */ /* 0x000fe20000300000 */
.L_x_6447:
[----:B--2---:R-:W-:Y:S05]  /*b620*/  @P2 BRA `(.L_x_6445) ;  /* 0x0000000000082947 */ /* 0x004fea0003800000 */
[----:B------:R-:W2:Y:S02]  /*b630*/  SYNCS.PHASECHK.TRANS64.TRYWAIT P2, [UR6+0x28830], R7 ;  /* 0x02883007ff0075a7 */ /* 0x000ea40008040146 */
[----:B--2---:R-:W-:Y:S05]  /*b640*/  @!P2 BRA `(.L_x_6448) ;  /* 0x0000008400b0a947 */ /* 0x004fea0003800000 */
.L_x_6445:
        /* <DEDUP_REMOVED lines=45> */
.L_x_6450:
[----:B------:R-:W-:Y:S01]  /*b920*/  ULEA UR6, UR59, UR39, 0x3 ;  /* 0x000000273b067291 */ /* 0x000fe2000f8e183f */
[----:B------:R-:W-:-:S05]  /*b930*/  IMAD.U32 R7, RZ, RZ, UR60 ;  /* 0x0000003cff077e24 */ /* 0x000fca000f8e00ff */
[----:B------:R-:W-:-:S04]  /*b940*/  SHF.L.U32 R7, R7, 0x1f, RZ ;  /* 0x0000001f07077819 */ /* 0x000fc800000006ff */
[----:B------:R1:W2:Y:S01]  /*b950*/  SYNCS.PHASECHK.TRANS64.TRYWAIT P2, [UR6+0x28850], R7 ;  /* 0x02885007ff0075a7 */ /* 0x0002a20008040146 */
[----:B------:R-:W-:Y:S05]  /*b960*/  @!P0 BRA `(.L_x_6451) ;  /* 0x0000000000048947 */ /* 0x000fea0003800000 */
[----:B------:R-:W-:Y:S01]  /*b970*/  BPT.TRAP 0x1 ;  /* 0x000000040000795c */ /* 0x000fe20000300000 */
.L_x_6451:
[----:B--2---:R-:W-:Y:S05]  /*b980*/  @P2 BRA `(.L_x_6449) ;  /* 0x0000000000082947 */ /* 0x004fea0003800000 */
[----:B------:R-:W2:Y:S02]  /*b990*/  SYNCS.PHASECHK.TRANS64.TRYWAIT P2, [UR6+0x28850], R7 ;  /* 0x02885007ff0075a7 */ /* 0x000ea40008040146 */
[----:B--2---:R-:W-:Y:S05]  /*b9a0*/  @!P2 BRA `(.L_x_6452) ;  /* 0x0000008000f0a947 */ /* 0x004fea0003800000 */
.L_x_6449:
        /* <DEDUP_REMOVED lines=10> */
[----:B------:R-:W-:-:S02]  /*ba50*/  IMAD.U32 R60, RZ, RZ, UR37 ;  /* 0x00000025ff3c7e24 */ /* 0x000fc4000f8e00ff */
[----:B------:R-:W-:Y:S01]  /*ba60*/  FMUL.FTZ R15, R30, UR58 ;  /* 0x0000003a1e0f7c20 */ /* 0x000fe20008410000 */
[----:B------:R-:W-:Y:S01]  /*ba70*/  ULOP3.LUT UR6, UR6, 0x4000000, URZ, 0xfc, !UPT ;  /* 0x0400000006067892 */ /* 0x000fe2000f8efc3f */
[----:B------:R-:W-:Y:S01]  /*ba80*/  FMUL.FTZ R30, R54, UR58 ;  /* 0x0000003a361e7c20 */ /* 0x000fe20008410000 */
[----:B------:R-:W-:Y:S01]  /*ba90*/  FMUL.FTZ R21, R34, UR58 ;  /* 0x0000003a22157c20 */ /* 0x000fe20008410000 */
[----:B------:R-:W-:Y:S01]  /*baa0*/  @!P1 LEA R60, R60, UR39, 0x3 ;  /* 0x000000273c3c9c11 */ /* 0x000fe2000f8e18ff */
[----:B------:R-:W-:Y:S01]  /*bab0*/  ULEA UR10, UR59, UR6, 0xb ;  /* 0x000000063b0a7291 */ /* 0x000fe2000f8e583f */
[----:B--2---:R-:W-:Y:S01]  /*bac0*/  FMUL.FTZ R8, R26, UR58 ;  /* 0x0000003a1a087c20 */ /* 0x004fe20008410000 */
[----:B------:R-:W-:Y:S01]  /*bad0*/  FMUL.FTZ R34, R59, UR58 ;  /* 0x0000003a3b227c20 */ /* 0x000fe20008410000 */
[----:B------:R-:W-:Y:S01]  /*bae0*/  FMUL.FTZ R26, R51, UR58 ;  /* 0x0000003a331a7c20 */ /* 0x000fe20008410000 */
[----:B------:R-:W-:Y:S01]  /*baf0*/  FMUL.FTZ R59, R64, UR58 ;  /* 0x0000003a403b7c20 */ /* 0x000fe20008410000 */
[----:B-1----:R-:W-:Y:S01]  /*bb00*/  FMUL.FTZ R7, R24, UR58 ;  /* 0x0000003a18077c20 */ /* 0x002fe20008410000 */
        /* <DEDUP_REMOVED lines=75> */
[----:B------:R-:W1:Y:S01]  /*bfc0*/  MUFU.TANH R53, R53 ;  /* 0x0000003500357308 */ /* 0x000e620000002400 */
[----:B------:R-:W-:Y:S02]  /*bfd0*/  WARPGROUP.DEPBAR.LE gsb0, 0x0 ;  /* 0x00008000000079c5 */ /* 0x000fe40000010000 */
[----:B------:R-:W-:-:S06]  /*bfe0*/  WARPGROUP.ARRIVE ;  /* 0x00000000000079c5 */ /* 0x000fcc0000000000 */
[----:B------:R-:W-:Y:S01]  /*bff0*/  HGMMA.64x128x16.F32.BF16 R88, R168, gdesc[UR4].tnspB, R88, gsb0 ;  /* 0x41e00004a8587df0 */ /* 0x000fe20008001858 */
[----:B------:R-:W-:Y:S01]  /*c000*/  UIADD3 UR6, UR10, 0x200, URZ ;  /* 0x000002000a067890 */ /* 0x000fe2000fffe03f */
[----:B------:R-:W-:Y:S01]  /*c010*/  UMOV UR7, 0x40000040 ;  /* 0x4000004000077882 */ /* 0x000fe20000000000 */
[----:B------:R-:W-:Y:S02]  /*c020*/  WARPGROUP.DEPBAR.LE gsb0, 0x0 ;  /* 0x00008000000079c5 */ /* 0x000fe40000010000 */
[----:B------:R-:W-:Y:S01]  /*c030*/  WARPGROUP.ARRIVE ;  /* 0x00000000000079c5 */ /* 0x000fe20000000000 */
[----:B------:R-:W-:Y:S01]  /*c040*/  FMUL.FTZ R168, R36, UR58 ;  /* 0x0000003a24a87c20 */ /* 0x000fe20008410000 */
[----:B------:R-:W-:Y:S02]  /*c050*/  FMUL.FTZ R36, R71, UR58 ;  /* 0x0000003a47247c20 */ /* 0x000fe40008410000 */
[----:B------:R1:W1:Y:S03]  /*c060*/  MUFU.TANH R71, R76 ;  /* 0x0000004c00477308 */ /* 0x0002660000002400 */
[----:B------:R-:W-:Y:S01]  /*c070*/  HGMMA.64x128x16.F32.BF16 R88, R164, gdesc[UR4].tnspB, R88, gsb0 ;  /* 0x41e00004a4587df0 */ /* 0x000fe20008001858 */
[----:B------:R-:W-:Y:S01]  /*c080*/  UIADD3 UR6, UR10, 0x280, URZ ;  /* 0x000002800a067890 */ /* 0x000fe2000fffe03f */
[----:B------:R-:W-:-:S03]  /*c090*/  UMOV UR7, 0x40000040 ;  /* 0x4000004000077882 */ /* 0x000fc60000000000 */
        /* <DEDUP_REMOVED lines=14> */
[----:B------:R-:W-:Y:S01]  /*c180*/  FMUL.FTZ R46, R79, UR58 ;  /* 0x0000003a4f2e7c20 */ /* 0x000fe20008410000 */
[----:B------:R-:W-:-:S02]  /*c190*/  IMAD.SHL.U32 R79, R6, 0x80, RZ ;  /* 0x00000080064f7824 */ /* 0x000fc400078e00ff */
[----:B------:R-:W-:Y:S01]  /*c1a0*/  FMUL.FTZ R164, R28, UR58 ;  /* 0x0000003a1ca47c20 */ /* 0x000fe20008410000 */
[----:B------:R-:W-:Y:S01]  /*c1b0*/  FMUL.FTZ R28, R39, UR58 ;  /* 0x0000003a271c7c20 */ /* 0x000fe20008410000 */
[----:B------:R-:W-:Y:S01]  /*c1c0*/  FMUL.FTZ R39, R58, UR58 ;  /* 0x0000003a3a277c20 */ /* 0x000fe20008410000 */
[----:B------:R-:W-:Y:S01]  /*c1d0*/  FMUL.FTZ R58, R61, UR58 ;  /* 0x0000003a3d3a7c20 */ /* 0x000fe20008410000 */
[----:B------:R-:W-:Y:S01]  /*c1e0*/  IADD3 R54, -R79, 0x1, RZ ;  /* 0x000000014f367810 */ /* 0x000fe20007ffe1ff */
[----:B------:R-:W-:Y:S02]  /*c1f0*/  @!P1 VIADD R61, R60, 0x28840 ;  /* 0x000288403c3d9836 */ /* 0x000fe40000000000 */
[----:B------:R-:W-:Y:S01]  /*c200*/  FMUL.FTZ R166, R32, UR58 ;  /* 0x0000003a20a67c20 */ /* 0x000fe20008410000 */
[----:B------:R-:W-:Y:S01]  /*c210*/  FMUL.FTZ R32, R42, UR58 ;  /* 0x0000003a2a207c20 */ /* 0x000fe20008410000 */
[----:B------:R-:W-:Y:S01]  /*c220*/  FMUL.FTZ R42, R66, UR58 ;  /* 0x0000003a422a7c20 */ /* 0x000fe20008410000 */
[----:B------:R-:W1:Y:S01]  /*c230*/  MUFU.TANH R164, R164 ;  /* 0x000000a400a47308 */ /* 0x000e620000002400 */
[----:B------:R-:W-:-:S07]  /*c240*/  @!P1 PRMT R61, RZ, 0x654, R61 ;  /* 0x00000654ff3d9816 */ /* 0x000fce000000003d */
[----:B------:R1:W1:Y:S01]  /*c250*/  MUFU.TANH R66, R73 ;  /* 0x0000004900427308 */ /* 0x0002620000002400 */
[----:B-----5:R-:W-:Y:S02]  /*c260*/  IMAD R60, R65, UR45, R54 ;  /* 0x0000002d413c7c24 */ /* 0x020fe4000f8e0236 */
[----:B------:R-:W-:-:S05]  /*c270*/  FMUL.FTZ R54, R87, UR58 ;  /* 0x0000003a57367c20 */ /* 0x000fca0008410000 */
        /* <DEDUP_REMOVED lines=36> */
[----:B------:R-:W1:Y:S01]  /*c4c0*/  MUFU.TANH R54, R54 ;  /* 0x0000003600367308 */ /* 0x000e620000002400 */
[----:B------:R-:W-:-:S02]  /*c4d0*/  WARPGROUP.DEPBAR.LE gsb0, 0x0 ;  /* 0x00008000000079c5 */ /* 0x000fc40000010000 */
[----:B------:R-:W-:-:S06]  /*c4e0*/  WARPGROUP.ARRIVE ;  /* 0x00000000000079c5 */ /* 0x000fcc0000000000 */
[----:B------:R-:W-:Y:S03]  /*c4f0*/  HGMMA.64x128x16.F32.BF16 R88, R152, gdesc[UR4].tnspB, R88, gsb0 ;  /* 0x41e0000498587df0 */ /* 0x000fe60008001858 */
[----:B------:R-:W-:Y:S02]  /*c500*/  WARPGROUP.DEPBAR.LE gsb0, 0x0 ;  /* 0x00008000000079c5 */ /* 0x000fe40000010000 */
[----:B------:R1:W-:Y:S06]  /*c510*/  BAR.ARV R69, 0x100 ;  /* 0x000400450000751d */ /* 0x0003ec0000002000 */
[----:B------:R5:W-:Y:S02]  /*c520*/  @!P1 SYNCS.ARRIVE.TRANS64.RED.A1T0 RZ, [R61+URZ], RZ ;  /* 0x000000ff3dff99a7 */ /* 0x000be4000810043f */
[----:B-----5:R-:W-:-:S04]  /*c530*/  VIADD R61, R60, -UR57 ;  /* 0x800000393c3d7c36 */ /* 0x020fc80008000000 */
[----:B------:R-:W-:-:S04]  /*c540*/  IMAD R61, R16, -0x2, R61 ;  /* 0xfffffffe103d7824 */ /* 0x000fc800078e023d */
[C---:B------:R-:W-:Y:S02]  /*c550*/  VIADD R83, R61.reuse, UR56 ;  /* 0x000000383d537c36 */ /* 0x040fe40008000000 */
[----:B------:R-:W-:Y:S02]  /*c560*/  VIADD R87, R61, UR52 ;  /* 0x000000343d577c36 */ /* 0x000fe40008000000 */
[C---:B------:R-:W-:Y:S02]  /*c570*/  IMAD.IADD R65, R0.reuse, 0x1, R83 ;  /* 0x0000000100417824 */ /* 0x040fe400078e0253 */
[----:B------:R-:W-:Y:S01]  /*c580*/  IMAD.IADD R67, R0, 0x1, R87 ;  /* 0x0000000100437824 */ /* 0x000fe200078e0257 */
[----:B-1234-:R-:W-:Y:S06]  /*c590*/  @!P6 BRA `(.L_x_6453) ;  /* 0x00000000005ce947 */ /* 0x01efec0003800000 */
        /* <DEDUP_REMOVED lines=11> */
.L_x_6455:
[----:B------:R-:W-:-:S05]  /*c650*/  IMAD.U32 R70, RZ, RZ, UR53 ;  /* 0x00000035ff467e24 */ /* 0x000fca000f8e00ff */
[----:B------:R-:W-:-:S13]  /*c660*/  ISETP.NE.AND P2, PT, R70, 0x1, PT ;  /* 0x000000014600780c */ /* 0x000fda0003f45270 */
[----:B------:R-:W1:Y:S01]  /*c670*/  @P2 LDC.64 R60, c[0x0][0x9e8] ;  /* 0x00027a00ff3c2b82 */ /* 0x000e620000000a00 */
[----:B------:R-:W-:-:S04]  /*c680*/  @P2 IMAD.IADD R69, R0, 0x1, R5 ;  /* 0x0000000100452824 */ /* 0x000fc800078e0205 */
[----:B-1----:R-:W-:-:S04]  /*c690*/  @P2 IMAD.HI.U32 R72, R69, R60, RZ ;  /* 0x0000003c45482227 */ /* 0x002fc800078e00ff */
[----:B------:R-:W-:Y:S01]  /*c6a0*/  IMAD.MOV.U32 R60, RZ, RZ, R10 ;  /* 0x000000ffff3c7224 */ /* 0x000fe200078e000a */
[----:B------:R-:W-:-:S07]  /*c6b0*/  @P2 SHF.R.U32.HI R60, RZ, R61, R72 ;  /* 0x0000003dff3c2219 */ /* 0x000fce0000011648 */
.L_x_6456:
[----:B------:R-:W-:Y:S05]  /*c6c0*/  BSYNC B0 ;  /* 0x0000000000007941 */ /* 0x000fea0003800000 */
.L_x_6454:
[----:B------:R-:W-:-:S04]  /*c6d0*/  IMAD R61, R60, R70, -R79 ;  /* 0x000000463c3d7224 */ /* 0x000fc800078e0a4f */
[----:B------:R-:W-:-:S05]  /*c6e0*/  IMAD R60, R16, -0x2, R61 ;  /* 0xfffffffe103c7824 */ /* 0x000fca00078e023d */
[----:B------:R-:W-:Y:S02]  /*c6f0*/  VIADDMNMX R65, R60, R70, R65, PT ;  /* 0x000000463c417246 */ /* 0x000fe40003800141 */
[----:B------:R-:W-:-:S07]  /*c700*/  VIMNMX R67, R67, R60, !PT ;  /* 0x0000003c43437248 */ /* 0x000fce0007fe0100 */
.L_x_6453:
[----:B------:R-:W-:-:S04]  /*c710*/  ISETP.GT.AND P2, PT, R6, -0x1, PT ;  /* 0xffffffff0600780c */ /* 0x000fc80003f44270 */
[C---:B------:R-:W-:Y:S02]  /*c720*/  ISETP.GT.AND P4, PT, R67.reuse, RZ, P2 ;  /* 0x000000ff4300720c */ /* 0x040fe40001784270 */
[----:B------:R-:W-:Y:S02]  /*c730*/  ISETP.GT.AND P5, PT, R67, 0x1, P2 ;  /* 0x000000014300780c */ /* 0x000fe400017a4270 */
[C---:B------:R-:W-:Y:S02]  /*c740*/  ISETP.LT.OR P4, PT, R65.reuse, 0x1, P4 ;  /* 0x000000014100780c */ /* 0x040fe40002781670 */
[----:B------:R-:W-:Y:S02]  /*c750*/  ISETP.LT.OR P5, PT, R65, 0x2, P5 ;  /* 0x000000024100780c */ /* 0x000fe40002fa1670 */
        /* <DEDUP_REMOVED lines=38> */
[----:B------:R-:W-:Y:S01]  /*c9c0*/  IMAD.IADD R49, R2, 0x1, R83 ;  /* 0x0000000102317824 */ /* 0x000fe200078e0253 */
[----:B------:R-:W-:-:S02]  /*c9d0*/  ISETP.GT.AND P3, PT, R67, 0x38, P2 ;  /* 0x000000384300780c */ /* 0x000fc40001764270 */
[C---:B------:R-:W-:Y:S02]  /*c9e0*/  ISETP.GT.AND P4, PT, R67.reuse, 0x39, P2 ;  /* 0x000000394300780c */ /* 0x040fe40001784270 */
[----:B------:R-:W-:Y:S02]  /*c9f0*/  ISETP.GT.AND P5, PT, R67, 0x40, P2 ;  /* 0x000000404300780c */ /* 0x000fe400017a4270 */
[C---:B------:R-:W-:Y:S02]  /*ca00*/  ISETP.LT.OR P3, PT, R65.reuse, 0x39, P3 ;  /* 0x000000394100780c */ /* 0x040fe40001f61670 */
[C---:B------:R-:W-:Y:S02]  /*ca10*/  ISETP.LT.OR P4, PT, R65.reuse, 0x3a, P4 ;  /* 0x0000003a4100780c */ /* 0x040fe40002781670 */
[----:B------:R-:W-:Y:S02]  /*ca20*/  ISETP.LT.OR P5, PT, R65, 0x41, P5 ;  /* 0x000000414100780c */ /* 0x000fe40002fa1670 */
[----:B------:R-:W-:Y:S01]  /*ca30*/  FSEL R152, R51, -INF , !P3 ;  /* 0xff80000033987808 */ /* 0x000fe20005800000 */
[----:B------:R-:W-:Y:S01]  /*ca40*/  IMAD.IADD R51, R2, 0x1, R87 ;  /* 0x0000000102337824 */ /* 0x000fe200078e0257 */
[----:B------:R-:W-:-:S02]  /*ca50*/  FSEL R86, R52, -INF , !P4 ;  /* 0xff80000034567808 */ /* 0x000fc40006000000 */
[----:B------:R-:W-:Y:S02]  /*ca60*/  FSEL R84, R55, -INF , !P5 ;  /* 0xff80000037547808 */ /* 0x000fe40006800000 */
[C---:B------:R-:W-:Y:S02]  /*ca70*/  ISETP.GT.AND P3, PT, R67.reuse, 0x41, P2 ;  /* 0x000000414300780c */ /* 0x040fe40001764270 */
[C---:B------:R-:W-:Y:S02]  /*ca80*/  ISETP.GT.AND P4, PT, R67.reuse, 0x48, P2 ;  /* 0x000000484300780c */ /* 0x040fe40001784270 */
[----:B------:R-:W-:Y:S02]  /*ca90*/  ISETP.GT.AND P5, PT, R67, 0x49, P2 ;  /* 0x000000494300780c */ /* 0x000fe400017a4270 */
        /* <DEDUP_REMOVED lines=11> */
[----:B------:R-:W-:Y:S02]  /*cb50*/  ISETP.LT.OR P5, PT, R65, 0x59, P5 ;  /* 0x000000594100780c */ /* 0x000fe40002fa1670 */
[----:B------:R-:W-:Y:S02]  /*cb60*/  FSEL R70, R59, -INF , !P3 ;  /* 0xff8000003b467808 */ /* 0x000fe40005800000 */
        /* <DEDUP_REMOVED lines=42> */
.L_x_6459:
[----:B------:R-:W-:-:S05]  /*ce10*/  IMAD.U32 R160, RZ, RZ, UR53 ;  /* 0x00000035ffa07e24 */ /* 0x000fca000f8e00ff */
[----:B------:R-:W-:-:S13]  /*ce20*/  ISETP.NE.AND P3, PT, R160, 0x1, PT ;  /* 0x00000001a000780c */ /* 0x000fda0003f65270 */
[----:B------:R-:W1:Y:S02]  /*ce30*/  @P3 LDC.64 R40, c[0x0][0x9e8] ;  /* 0x00027a00ff283b82 */ /* 0x000e640000000a00 */
[----:B-1----:R-:W-:-:S05]  /*ce40*/  @P3 IMAD.HI.U32 R40, R7, R40, RZ ;  /* 0x0000002807283227 */ /* 0x002fca00078e00ff */
[----:B------:R-:W-:-:S07]  /*ce50*/  @P3 SHF.R.U32.HI R7, RZ, R41, R40 ;  /* 0x00000029ff073219 */ /* 0x000fce0000011628 */
.L_x_6460:
[----:B------:R-:W-:Y:S05]  /*ce60*/  BSYNC B0 ;  /* 0x0000000000007941 */ /* 0x000fea0003800000 */
.L_x_6458:
[----:B------:R-:W-:-:S04]  /*ce70*/  IMAD R7, R7, R160, -R79 ;  /* 0x000000a007077224 */ /* 0x000fc800078e0a4f */
[----:B------:R-:W-:-:S05]  /*ce80*/  IMAD R40, R16, -0x2, R7 ;  /* 0xfffffffe10287824 */ /* 0x000fca00078e0207 */
[----:B------:R-:W-:Y:S02]  /*ce90*/  VIADDMNMX R49, R40, R160, R49, PT ;  /* 0x000000a028317246 */ /* 0x000fe40003800131 */
[----:B------:R-:W-:-:S07]  /*cea0*/  VIMNMX R51, R51, R40, !PT ;  /* 0x0000002833337248 */ /* 0x000fce0007fe0100 */
.L_x_6457:
[----:B------:R-:W-:Y:S01]  /*ceb0*/  FMNMX.FTZ R7, R180, R11, !PT ;  /* 0x0000000bb4077209 */ /* 0x000fe20007810000 */
[----:B------:R-:W1:Y:S01]  /*cec0*/  LDC R9, c[0x0][0x988] ;  /* 0x00026200ff097b82 */ /* 0x000e620000000800 */
[----:B------:R-:W-:Y:S01]  /*ced0*/  ISETP.GT.AND P4, PT, R51, 0x8, P2 ;  /* 0x000000083300780c */ /* 0x000fe20001784270 */
[----:B------:R-:W-:Y:S01]  /*cee0*/  UMOV UR60, UR36 ;  /* 0x00000024003c7c82 */ /* 0x000fe20008000000 */
[----:B------:R-:W-:Y:S02]  /*cef0*/  FMNMX.FTZ R7, R170, R7, !PT ;  /* 0x00000007aa077209 */ /* 0x000fe40007810000 */
[----:B------:R-:W-:Y:S02]  /*cf00*/  ISETP.LT.OR P4, PT, R49, 0x9, P4 ;  /* 0x000000093100780c */ /* 0x000fe40002781670 */
[----:B------:R-:W-:Y:S02]  /*cf10*/  FMNMX.FTZ R7, R172, R7, !PT ;  /* 0x00000007ac077209 */ /* 0x000fe40007810000 */
[----:B------:R-:W-:-:S02]  /*cf20*/  ISETP.GT.AND P5, PT, R51, 0x1, P2 ;  /* 0x000000013300780c */ /* 0x000fc400017a4270 */
[----:B------:R-:W-:Y:S02]  /*cf30*/  FMNMX.FTZ R7, R192, R7, !PT ;  /* 0x00000007c0077209 */ /* 0x000fe40007810000 */
[----:B------:R-:W-:Y:S02]  /*cf40*/  ISETP.LT.OR P5, PT, R49, 0x2, P5 ;  /* 0x000000023100780c */ /* 0x000fe40002fa1670 */
[----:B------:R-:W-:Y:S02]  /*cf50*/  FMNMX.FTZ R7, R176, R7, !PT ;  /* 0x00000007b0077209 */ /* 0x000fe40007810000 */
[----:B------:R-:W-:Y:S02]  /*cf60*/  ISETP.GT.AND P3, PT, R51, 0x9, P2 ;  /* 0x000000093300780c */ /* 0x000fe40001764270 */
[----:B------:R-:W-:Y:S02]  /*cf70*/  FMNMX.FTZ R7, R196, R7, !PT ;  /* 0x00000007c4077209 */ /* 0x000fe40007810000 */
[----:B------:R-:W-:-:S02]  /*cf80*/  FSEL R164, R13, -INF , !P5 ;  /* 0xff8000000da47808 */ /* 0x000fc40006800000 */
[----:B------:R-:W-:Y:S02]  /*cf90*/  FMNMX.FTZ R7, R178, R7, !PT ;  /* 0x00000007b2077209 */ /* 0x000fe40007810000 */
[----:B------:R-:W-:Y:S02]  /*cfa0*/  ISETP.GT.AND P5, PT, R51, 0x10, P2 ;  /* 0x000000103300780c */ /* 0x000fe400017a4270 */
[----:B------:R-:W-:Y:S02]  /*cfb0*/  FMNMX.FTZ R7, R194, R7, !PT ;  /* 0x00000007c2077209 */ /* 0x000fe40007810000 */
[C---:B------:R-:W-:Y:S02]  /*cfc0*/  ISETP.LT.OR P3, PT, R49.reuse, 0xa, P3 ;  /* 0x0000000a3100780c */ /* 0x040fe40001f61670 */
[----:B------:R-:W-:Y:S02]  /*cfd0*/  FMNMX.FTZ R7, R174, R7, !PT ;  /* 0x00000007ae077209 */ /* 0x000fe40007810000 */
[----:B------:R-:W-:-:S02]  /*cfe0*/  ISETP.LT.OR P5, PT, R49, 0x11, P5 ;  /* 0x000000113100780c */ /* 0x000fc40002fa1670 */
        /* <DEDUP_REMOVED lines=23> */
[----:B------:R-:W2:Y:S02]  /*d160*/  SHFL.BFLY PT, R7, R40, 0x2, 0x1f ;  /* 0x0c401f0028077f89 */ /* 0x000ea400000e0000 */
[----:B--2---:R-:W-:Y:S02]  /*d170*/  FMNMX.FTZ R41, R40, R7, !PT ;  /* 0x0000000728297209 */ /* 0x004fe40007810000 */
[----:B------:R-:W-:Y:S02]  /*d180*/  FSEL R40, R15, -INF , !P4 ;  /* 0xff8000000f287808 */ /* 0x000fe40006000000 */
[----:B------:R-:W-:Y:S01]  /*d190*/  ISETP.GT.AND P4, PT, R51, 0x11, P2 ;  /* 0x000000113300780c */ /* 0x000fe20001784270 */
[----:B------:R-:W2:Y:S03]  /*d1a0*/  SHFL.BFLY PT, R160, R41, 0x1, 0x1f ;  /* 0x0c201f0029a07f89 */ /* 0x000ea600000e0000 */
[----:B------:R-:W-:-:S04]  /*d1b0*/  ISETP.LT.OR P4, PT, R49, 0x12, P4 ;  /* 0x000000123100780c */ /* 0x000fc80002781670 */
[----:B------:R-:W-:Y:S02]  /*d1c0*/  FSEL R20, R20, -INF , !P4 ;  /* 0xff80000014147808 */ /* 0x000fe40006000000 */
[----:B------:R-:W-:-:S04]  /*d1d0*/  ISETP.GT.AND P4, PT, R51, 0x19, P2 ;  /* 0x000000193300780c */ /* 0x000fc80001784270 */
[----:B------:R-:W-:-:S04]  /*d1e0*/  ISETP.LT.OR P4, PT, R49, 0x1a, P4 ;  /* 0x0000001a3100780c */ /* 0x000fc80002781670 */
[----:B------:R-:W-:Y:S02]  /*d1f0*/  FSEL R28, R28, -INF , !P4 ;  /* 0xff8000001c1c7808 */ /* 0x000fe40006000000 */
[----:B------:R-:W-:-:S04]  /*d200*/  ISETP.GT.AND P4, PT, R51, 0x21, P2 ;  /* 0x000000213300780c */ /* 0x000fc80001784270 */
[----:B------:R-:W-:Y:S02]  /*d210*/  ISETP.LT.OR P4, PT, R49, 0x22, P4 ;  /* 0x000000223100780c */ /* 0x000fe40002781670 */
[----:B--2---:R-:W-:Y:S02]  /*d220*/  FMNMX.FTZ R7, R41, R160, !PT ;  /* 0x000000a029077209 */ /* 0x004fe40007810000 */
[----:B------:R-:W-:Y:S02]  /*d230*/  FSEL R160, R14, -INF , !P3 ;  /* 0xff8000000ea07808 */ /* 0x000fe40005800000 */
[----:B------:R-:W-:Y:S01]  /*d240*/  FSEL R14, R21, -INF , !P5 ;  /* 0xff800000150e7808 */ /* 0x000fe20006800000 */
[C---:B-1----:R-:W-:Y:S01]  /*d250*/  FMUL.FTZ R41, R7.reuse, R9 ;  /* 0x0000000907297220 */ /* 0x042fe20000410000 */
[----:B------:R-:W-:Y:S02]  /*d260*/  FSETP.NEU.FTZ.AND P5, PT, R7, -INF , PT ;  /* 0xff8000000700780b */ /* 0x000fe40003fbd000 */
[----:B------:R-:W-:-:S02]  /*d270*/  ISETP.GT.AND P3, PT, R51, 0x18, P2 ;  /* 0x000000183300780c */ /* 0x000fc40001764270 */
[----:B------:R-:W-:Y:S02]  /*d280*/  FSEL R41, R41, RZ, P5 ;  /* 0x000000ff29297208 */ /* 0x000fe40002800000 */
[----:B------:R-:W-:-:S03]  /*d290*/  ISETP.LT.OR P3, PT, R49, 0x19, P3 ;  /* 0x000000193100780c */ /* 0x000fc60001f61670 */
[-CC-:B------:R-:W-:Y:S01]  /*d2a0*/  FFMA.FTZ R13, R180, R9.reuse, -R41.reuse ;  /* 0x00000009b40d7223 */ /* 0x180fe20000010829 */
[-CC-:B------:R-:W-:Y:S01]  /*d2b0*/  FFMA.FTZ R180, R170, R9.reuse, -R41.reuse ;  /* 0x00000009aab47223 */ /* 0x180fe20000010829 */
[----:B------:R-:W-:Y:S01]  /*d2c0*/  FSEL R170, R27, -INF , !P4 ;  /* 0xff8000001baa7808 */ /* 0x000fe20006000000 */
[-CC-:B------:R-:W-:Y:S01]  /*d2d0*/  FFMA.FTZ R182, R172, R9.reuse, -R41.reuse ;  /* 0x00000009acb67223 */ /* 0x180fe20000010829 */
[----:B------:R-:W-:Y:S01]  /*d2e0*/  ISETP.GT.AND P4, PT, R51, RZ, P2 ;  /* 0x000000ff3300720c */ /* 0x000fe20001784270 */
[-CC-:B------:R-:W-:Y:S01]  /*d2f0*/  FFMA.FTZ R15, R192, R9.reuse, -R41.reuse ;  /* 0x00000009c00f7223 */ /* 0x180fe20000010829 */
[----:B------:R-:W-:Y:S01]  /*d300*/  FSEL R168, R29, -INF , !P3 ;  /* 0xff8000001da87808 */ /* 0x000fe20005800000 */
[-CC-:B------:R-:W-:Y:S01]  /*d310*/  FFMA.FTZ R84, R84, R9.reuse, -R41.reuse ;  /* 0x0000000954547223 */ /* 0x180fe20000010829 */
[----:B------:R-:W-:Y:S01]  /*d320*/  ISETP.LT.OR P4, PT, R49, 0x1, P4 ;  /* 0x000000013100780c */ /* 0x000fe20002781670 */
[-CC-:B------:R-:W-:Y:S01]  /*d330*/  FFMA.FTZ R55, R56, R9.reuse, -R41.reuse ;  /* 0x0000000938377223 */ /* 0x180fe20000010829 */
[----:B------:R-:W-:Y:S01]  /*d340*/  ISETP.GT.AND P3, PT, R51, 0x20, P2 ;  /* 0x000000203300780c */ /* 0x000fe20001764270 */
[----:B------:R-:W-:Y:S01]  /*d350*/  MUFU.EX2 R13, R13 ;  /* 0x0000000d000d7308 */ /* 0x000fe20000000800 */
[----:B------:R-:W-:Y:S01]  /*d360*/  FSEL R29, R8, -INF , !P4 ;  /* 0xff800000081d7808 */ /* 0x000fe20006000000 */
[-CC-:B------:R-:W-:Y:S01]  /*d370*/  FFMA.FTZ R8, R196, R9.reuse, -R41.reuse ;  /* 0x00000009c4087223 */ /* 0x180fe20000010829 */
[----:B------:R-:W-:Y:S01]  /*d380*/  ISETP.LT.OR P3, PT, R49, 0x21, P3 ;  /* 0x000000213100780c */ /* 0x000fe20001f61670 */
[-CC-:B------:R-:W-:Y:S01]  /*d390*/  FFMA.FTZ R176, R176, R9.reuse, -R41.reuse ;  /* 0x00000009b0b07223 */ /* 0x180fe20000010829 */
[----:B------:R-:W-:Y:S01]  /*d3a0*/  FMNMX.FTZ R21, R29, R12, !PT ;  /* 0x0000000c1d157209 */ /* 0x000fe20007810000 */
[--C-:B------:R-:W-:Y:S01]  /*d3b0*/  FFMA.FTZ R178, R178, R9, -R41.reuse ;  /* 0x00000009b2b27223 */ /* 0x100fe20000010829 */
[----:B------:R-:W-:Y:S01]  /*d3c0*/  FSEL R32, R32, -INF , !P3 ;  /* 0xff80000020207808 */ /* 0x000fe20005800000 */
[----:B------:R-:W-:Y:S01]  /*d3d0*/  MUFU.EX2 R180, R180 ;  /* 0x000000b400b47308 */ /* 0x000fe20000000800 */
[----:B------:R-:W-:Y:S01]  /*d3e0*/  FMNMX.FTZ R21, R164, R21, !PT ;  /* 0x00000015a4157209 */ /* 0x000fe20007810000 */
[-CC-:B------:R-:W-:Y:S01]  /*d3f0*/  FFMA.FTZ R86, R86, R9.reuse, -R41.reuse ;  /* 0x0000000956567223 */ /* 0x180fe20000010829 */
[----:B------:R-:W-:Y:S01]  /*d400*/  ISETP.GT.AND P3, PT, R51, 0x28, P2 ;  /* 0x000000283300780c */ /* 0x000fe20001764270 */
[--C-:B------:R-:W-:Y:S01]  /*d410*/  FFMA.FTZ R66, R66, R9, -R41.reuse ;  /* 0x0000000942427223 */ /* 0x100fe20000010829 */
[----:B------:R-:W-:Y:S01]  /*d420*/  FMNMX.FTZ R21, R40, R21, !PT ;  /* 0x0000001528157209 */ /* 0x000fe20007810000 */
[--C-:B------:R-:W-:Y:S01]  /*d430*/  FFMA.FTZ R62, R62, R9, -R41.reuse ;  /* 0x000000093e3e7223 */ /* 0x100fe20000010829 */
[----:B------:R-:W-:Y:S01]  /*d440*/  ISETP.LT.OR P3, PT, R49, 0x29, P3 ;  /* 0x000000293100780c */ /* 0x000fe20001f61670 */
[----:B------:R-:W-:Y:S01]  /*d450*/  MUFU.EX2 R182, R182 ;  /* 0x000000b600b67308 */ /* 0x000fe20000000800 */
[----:B------:R-:W-:Y:S01]  /*d460*/  FMNMX.FTZ R27, R160, R21, !PT ;  /* 0x00000015a01b7209 */ /* 0x000fe20007810000 */
[----:B------:R-:W-:Y:S01]  /*d470*/  FFMA.FTZ R52, R52, R9, -R41 ;  /* 0x0000000934347223 */ /* 0x000fe20000010829 */
[----:B------:R-:W-:-:S02]  /*d480*/  FSEL R172, R33, -INF , !P3 ;  /* 0xff80000021ac7808 */ /* 0x000fc40005800000 */
[----:B------:R-:W-:Y:S02]  /*d490*/  FMNMX.FTZ R27, R14, R27, !PT ;  /* 0x0000001b0e1b7209 */ /* 0x000fe40007810000 */
[C---:B------:R-:W-:Y:S01]  /*d4a0*/  ISETP.GT.AND P3, PT, R51.reuse, 0x29, P2 ;  /* 0x000000293300780c */ /* 0x040fe20001764270 */
[----:B------:R1:W-:Y:S01]  /*d4b0*/  MUFU.EX2 R21, R8 ;  /* 0x0000000800157308 */ /* 0x0003e20000000800 */
[----:B------:R-:W-:Y:S02]  /*d4c0*/  FMNMX.FTZ R27, R20, R27, !PT ;  /* 0x0000001b141b7209 */ /* 0x000fe40007810000 */
[----:B------:R-:W-:Y:S02]  /*d4d0*/  ISETP.GT.AND P4, PT, R51, 0x30, P2 ;  /* 0x000000303300780c */ /* 0x000fe40001784270 */
[----:B------:R-:W-:Y:S02]  /*d4e0*/  FMNMX.FTZ R27, R168, R27, !PT ;  /* 0x0000001ba81b7209 */ /* 0x000fe40007810000 */
[C---:B------:R-:W-:Y:S01]  /*d4f0*/  ISETP.LT.OR P3, PT, R49.reuse, 0x2a, P3 ;  /* 0x0000002a3100780c */ /* 0x040fe20001f61670 */
[----:B------:R-:W-:Y:S01]  /*d500*/  MUFU.EX2 R15, R15 ;  /* 0x0000000f000f7308 */ /* 0x000fe20000000800 */
[----:B------:R-:W-:Y:S01]  /*d510*/  FMNMX.FTZ R27, R28, R27, !PT ;  /* 0x0000001b1c1b7209 */ /* 0x000fe20007810000 */
[----:B-1----:R-:W-:Y:S01]  /*d520*/  FFMA.FTZ R8, R174, R9, -R41 ;  /* 0x00000009ae087223 */ /* 0x002fe20000010829 */
[----:B------:R-:W-:-:S02]  /*d530*/  ISETP.LT.OR P4, PT, R49, 0x31, P4 ;  /* 0x000000313100780c */ /* 0x000fc40002781670 */
[----:B------:R-:W-:Y:S02]  /*d540*/  FSEL R24, R24, -INF , !P3 ;  /* 0xff80000018187808 */ /* 0x000fe40005800000 */
[----:B------:R-:W-:Y:S01]  /*d550*/  ISETP.GT.AND P3, PT, R51, 0x31, P2 ;  /* 0x000000313300780c */ /* 0x000fe20001764270 */
[----:B------:R-:W-:Y:S01]  /*d560*/  MUFU.EX2 R176, R176 ;  /* 0x000000b000b07308 */ /* 0x000fe20000000800 */
[----:B------:R-:W-:Y:S02]  /*d570*/  FMNMX.FTZ R27, R32, R27, !PT ;  /* 0x0000001b201b7209 */ /* 0x000fe40007810000 */
[----:B------:R-:W-:Y:S02]  /*d580*/  FSEL R192, R31, -INF , !P4 ;  /* 0xff8000001fc07808 */ /* 0x000fe40006000000 */
[----:B------:R-:W-:Y:S02]  /*d590*/  ISETP.GT.AND P4, PT, R51, 0x38, P2 ;  /* 0x000000383300780c */ /* 0x000fe40001784270 */
[----:B------:R-:W-:Y:S01]  /*d5a0*/  ISETP.LT.OR P3, PT, R49, 0x32, P3 ;  /* 0x000000323100780c */ /* 0x000fe20001f61670 */
[----:B------:R-:W-:Y:S01]  /*d5b0*/  MUFU.EX2 R178, R178 ;  /* 0x000000b200b27308 */ /* 0x000fe20000000800 */
[----:B------:R-:W-:-:S02]  /*d5c0*/  FMNMX.FTZ R31, R170, R27, !PT ;  /* 0x0000001baa1f7209 */ /* 0x000fc40007810000 */
[----:B------:R-:W-:Y:S02]  /*d5d0*/  ISETP.LT.OR P4, PT, R49, 0x39, P4 ;  /* 0x000000393100780c */ /* 0x000fe40002781670 */
[----:B------:R-:W-:Y:S02]  /*d5e0*/  FSEL R26, R26, -INF , !P3 ;  /* 0xff8000001a1a7808 */ /* 0x000fe40005800000 */
[----:B------:R-:W-:Y:S01]  /*d5f0*/  FMNMX.FTZ R31, R172, R31, !PT ;  /* 0x0000001fac1f7209 */ /* 0x000fe20007810000 */
[----:B------:R1:W-:Y:S01]  /*d600*/  MUFU.EX2 R27, R8 ;  /* 0x00000008001b7308 */ /* 0x0003e20000000800 */
[----:B------:R-:W-:Y:S02]  /*d610*/  ISETP.GT.AND P3, PT, R51, 0x39, P2 ;  /* 0x000000393300780c */ /* 0x000fe40001764270 */
[----:B------:R-:W-:Y:S02]  /*d620*/  FSEL R30, R30, -INF , !P4 ;  /* 0xff8000001e1e7808 */ /* 0x000fe40006000000 */
[----:B------:R-:W-:-:S02]  /*d630*/  FMNMX.FTZ R31, R24, R31, !PT ;  /* 0x0000001f181f7209 */ /* 0x000fc40007810000 */
[----:B------:R-:W-:Y:S01]  /*d640*/  ISETP.GT.AND P4, PT, R51, 0x40, P2 ;  /* 0x000000403300780c */ /* 0x000fe20001784270 */
[----:B------:R-:W-:Y:S01]  /*d650*/  MUFU.EX2 R86, R86 ;  /* 0x0000005600567308 */ /* 0x000fe20000000800 */
[C---:B------:R-:W-:Y:S01]  /*d660*/  ISETP.LT.OR P3, PT, R49.reuse, 0x3a, P3 ;  /* 0x0000003a3100780c */ /* 0x040fe20001f61670 */
[--C-:B-1----:R-:W-:Y:S01]  /*d670*/  FFMA.FTZ R8, R158, R9, -R41.reuse ;  /* 0x000000099e087223 */ /* 0x102fe20000010829 */
[----:B------:R-:W-:Y:S02]  /*d680*/  FMNMX.FTZ R31, R192, R31, !PT ;  /* 0x0000001fc01f7209 */ /* 0x000fe40007810000 */
[----:B------:R-:W-:Y:S02]  /*d690*/  ISETP.LT.OR P4, PT, R49, 0x41, P4 ;  /* 0x000000413100780c */ /* 0x000fe40002781670 */
[----:B------:R-:W-:Y:S01]  /*d6a0*/  FSEL R196, R25, -INF , !P3 ;  /* 0xff80000019c47808 */ /* 0x000fe20005800000 */
[----:B------:R-:W-:Y:S01]  /*d6b0*/  FFMA.FTZ R25, R194, R9, -R41 ;  /* 0x00000009c2197223 */ /* 0x000fe20000010829 */
[----:B------:R-:W-:Y:S01]  /*d6c0*/  ISETP.GT.AND P3, PT, R51, 0x41, P2 ;  /* 0x000000413300780c */ /* 0x000fe20001764270 */
[----:B------:R-:W-:Y:S01]  /*d6d0*/  MUFU.EX2 R66, R66 ;  /* 0x0000004200427308 */ /* 0x000fe20000000800 */
[----:B------:R-:W-:-:S02]  /*d6e0*/  FMNMX.FTZ R33, R26, R31, !PT ;  /* 0x0000001f1a217209 */ /* 0x000fc40007810000 */
[----:B------:R-:W-:Y:S02]  /*d6f0*/  FSEL R194, R39, -INF , !P4 ;  /* 0xff80000027c27808 */ /* 0x000fe40006000000 */
[----:B------:R-:W-:Y:S02]  /*d700*/  ISETP.GT.AND P4, PT, R51, 0x48, P2 ;  /* 0x000000483300780c */ /* 0x000fe40001784270 */
[C---:B------:R-:W-:Y:S01]  /*d710*/  ISETP.LT.OR P3, PT, R49.reuse, 0x42, P3 ;  /* 0x000000423100780c */ /* 0x040fe20001f61670 */
[----:B------:R1:W-:Y:S01]  /*d720*/  MUFU.EX2 R31, R8 ;  /* 0x00000008001f7308 */ /* 0x0003e20000000800 */
[----:B------:R-:W-:Y:S02]  /*d730*/  FMNMX.FTZ R33, R30, R33, !PT ;  /* 0x000000211e217209 */ /* 0x000fe40007810000 */
[----:B------:R-:W-:Y:S02]  /*d740*/  ISETP.LT.OR P4, PT, R49, 0x49, P4 ;  /* 0x000000493100780c */ /* 0x000fe40002781670 */
[----:B------:R-:W-:Y:S01]  /*d750*/  FSEL R174, R34, -INF , !P3 ;  /* 0xff80000022ae7808 */ /* 0x000fe20005800000 */
[--C-:B------:R-:W-:Y:S01]  /*d760*/  FFMA.FTZ R34, R166, R9, -R41.reuse ;  /* 0x00000009a6227223 */ /* 0x100fe20000010829 */
[----:B------:R-:W-:Y:S01]  /*d770*/  ISETP.GT.AND P3, PT, R51, 0x49, P2 ;  /* 0x000000493300780c */ /* 0x000fe20001764270 */
[----:B------:R-:W-:Y:S01]  /*d780*/  MUFU.EX2 R25, R25 ;  /* 0x0000001900197308 */ /* 0x000fe20000000800 */
[----:B------:R-:W-:Y:S01]  /*d790*/  FMNMX.FTZ R33, R196, R33, !PT ;  /* 0x00000021c4217209 */ /* 0x000fe20007810000 */
[----:B-1----:R-:W-:Y:S01]  /*d7a0*/  FFMA.FTZ R8, R156, R9, -R41 ;  /* 0x000000099c087223 */ /* 0x002fe20000010829 */
[----:B------:R-:W-:-:S02]  /*d7b0*/  FSEL R38, R38, -INF , !P4 ;  /* 0xff80000026267808 */ /* 0x000fc40006000000 */
[----:B------:R-:W-:Y:S02]  /*d7c0*/  ISETP.GT.AND P4, PT, R51, 0x50, P2 ;  /* 0x000000503300780c */ /* 0x000fe40001784270 */
[C---:B------:R-:W-:Y:S01]  /*d7d0*/  ISETP.LT.OR P3, PT, R49.reuse, 0x4a, P3 ;  /* 0x0000004a3100780c */ /* 0x040fe20001f61670 */
[----:B------:R-:W-:Y:S01]  /*d7e0*/  MUFU.EX2 R34, R34 ;  /* 0x0000002200227308 */ /* 0x000fe20000000800 */
[----:B------:R-:W-:Y:S02]  /*d7f0*/  FMNMX.FTZ R33, R194, R33, !PT ;  /* 0x00000021c2217209 */ /* 0x000fe40007810000 */
[----:B------:R-:W-:Y:S02]  /*d800*/  ISETP.LT.OR P4, PT, R49, 0x51, P4 ;  /* 0x000000513100780c */ /* 0x000fe40002781670 */
[----:B------:R-:W-:Y:S02]  /*d810*/  FSEL R166, R35, -INF , !P3 ;  /* 0xff80000023a67808 */ /* 0x000fe40005800000 */
[----:B------:R-:W-:Y:S01]  /*d820*/  ISETP.GT.AND P3, PT, R51, 0x51, P2 ;  /* 0x000000513300780c */ /* 0x000fe20001764270 */
[----:B------:R-:W-:Y:S01]  /*d830*/  MUFU.EX2 R62, R62 ;  /* 0x0000003e003e7308 */ /* 0x000fe20000000800 */
[----:B------:R-:W-:-:S02]  /*d840*/  FMNMX.FTZ R35, R174, R33, !PT ;  /* 0x00000021ae237209 */ /* 0x000fc40007810000 */
[----:B------:R-:W-:Y:S01]  /*d850*/  FSEL R158, R42, -INF , !P4 ;  /* 0xff8000002a9e7808 */ /* 0x000fe20006000000 */
[----:B------:R-:W-:Y:S01]  /*d860*/  FFMA.FTZ R42, R162, R9, -R41 ;  /* 0x00000009a22a7223 */ /* 0x000fe20000010829 */
[----:B------:R-:W-:Y:S02]  /*d870*/  ISETP.GT.AND P4, PT, R51, 0x58, P2 ;  /* 0x000000583300780c */ /* 0x000fe40001784270 */
[C---:B------:R-:W-:Y:S01]  /*d880*/  ISETP.LT.OR P3, PT, R49.reuse, 0x52, P3 ;  /* 0x000000523100780c */ /* 0x040fe20001f61670 */
[----:B------:R1:W-:Y:S01]  /*d890*/  MUFU.EX2 R33, R8 ;  /* 0x0000000800217308 */ /* 0x0003e20000000800 */
[----:B------:R-:W-:Y:S02]  /*d8a0*/  FMNMX.FTZ R35, R38, R35, !PT ;  /* 0x0000002326237209 */ /* 0x000fe40007810000 */
[----:B------:R-:W-:Y:S02]  /*d8b0*/  ISETP.LT.OR P4, PT, R49, 0x59, P4 ;  /* 0x000000593100780c */ /* 0x000fe40002781670 */
[----:B------:R-:W-:-:S02]  /*d8c0*/  FSEL R162, R37, -INF , !P3 ;  /* 0xff80000025a27808 */ /* 0x000fc40005800000 */
[----:B------:R-:W-:Y:S01]  /*d8d0*/  FMNMX.FTZ R35, R166, R35, !PT ;  /* 0x00000023a6237209 */ /* 0x000fe20007810000 */
[----:B------:R-:W-:Y:S01]  /*d8e0*/  MUFU.EX2 R42, R42 ;  /* 0x0000002a002a7308 */ /* 0x000fe20000000800 */
[----:B------:R-:W-:Y:S01]  /*d8f0*/  ISETP.GT.AND P3, PT, R51, 0x59, P2 ;  /* 0x000000593300780c */ /* 0x000fe20001764270 */
[----:B-1----:R-:W-:Y:S01]  /*d900*/  FFMA.FTZ R8, R152, R9, -R41 ;  /* 0x0000000998087223 */ /* 0x002fe20000010829 */
[----:B------:R-:W-:Y:S02]  /*d910*/  FSEL R198, R43, -INF , !P4 ;  /* 0xff8000002bc67808 */ /* 0x000fe40006000000 */
[----:B------:R-:W-:Y:S02]  /*d920*/  FMNMX.FTZ R35, R158, R35, !PT ;  /* 0x000000239e237209 */ /* 0x000fe40007810000 */
[----:B------:R-:W-:Y:S01]  /*d930*/  ISETP.GT.AND P4, PT, R51, 0x60, P2 ;  /* 0x000000603300780c */ /* 0x000fe20001784270 */
[----:B------:R-:W-:Y:S01]  /*d940*/  MUFU.EX2 R52, R52 ;  /* 0x0000003400347308 */ /* 0x000fe20000000800 */
[----:B------:R-:W-:-:S02]  /*d950*/  ISETP.LT.OR P3, PT, R49, 0x5a, P3 ;  /* 0x0000005a3100780c */ /* 0x000fc40001f61670 */
[----:B------:R-:W-:Y:S02]  /*d960*/  FMNMX.FTZ R37, R162, R35, !PT ;  /* 0x00000023a2257209 */ /* 0x000fe40007810000 */
[----:B------:R-:W-:Y:S02]  /*d970*/  ISETP.LT.OR P4, PT, R49, 0x61, P4 ;  /* 0x000000613100780c */ /* 0x000fe40002781670 */
[----:B------:R-:W-:Y:S01]  /*d980*/  FSEL R156, R36, -INF , !P3 ;  /* 0xff800000249c7808 */ /* 0x000fe20005800000 */
[----:B------:R-:W-:Y:S01]  /*d990*/  FFMA.FTZ R36, R154, R9, -R41 ;  /* 0x000000099a247223 */ /* 0x000fe20000010829 */
[----:B------:R-:W-:Y:S01]  /*d9a0*/  ISETP.GT.AND P3, PT, R51, 0x61, P2 ;  /* 0x000000613300780c */ /* 0x000fe20001764270 */
[----:B------:R-:W-:Y:S01]  /*d9b0*/  MUFU.EX2 R35, R8 ;  /* 0x0000000800237308 */ /* 0x000fe20000000800 */
[----:B------:R-:W-:Y:S02]  /*d9c0*/  FMNMX.FTZ R37, R198, R37, !PT ;  /* 0x00000025c6257209 */ /* 0x000fe40007810000 */
[----:B------:R-:W-:-:S02]  /*d9d0*/  FSEL R44, R44, -INF , !P4 ;  /* 0xff8000002c2c7808 */ /* 0x000fc40006000000 */
[----:B------:R-:W-:Y:S02]  /*d9e0*/  ISETP.GT.AND P4, PT, R51, 0x68, P2 ;  /* 0x000000683300780c */ /* 0x000fe40001784270 */
[C---:B------:R-:W-:Y:S01]  /*d9f0*/  ISETP.LT.OR P3, PT, R49.reuse, 0x62, P3 ;  /* 0x000000623100780c */ /* 0x040fe20001f61670 */
[----:B------:R-:W-:Y:S01]  /*da00*/  MUFU.EX2 R36, R36 ;  /* 0x0000002400247308 */ /* 0x000fe20000000800 */
[----:B------:R-:W-:Y:S02]  /*da10*/  FMNMX.FTZ R37, R156, R37, !PT ;  /* 0x000000259c257209 */ /* 0x000fe40007810000 */
[----:B------:R-:W-:Y:S02]  /*da20*/  ISETP.LT.OR P4, PT, R49, 0x69, P4 ;  /* 0x000000693100780c */ /* 0x000fe40002781670 */
[----:B------:R-:W-:Y:S01]  /*da30*/  FSEL R152, R45, -INF , !P3 ;  /* 0xff8000002d987808 */ /* 0x000fe20005800000 */
[----:B------:R-:W-:Y:S01]  /*da40*/  FFMA.FTZ R45, R82, R9, -R41 ;  /* 0x00000009522d7223 */ /* 0x000fe20000010829 */
[----:B------:R-:W-:-:S02]  /*da50*/  ISETP.GT.AND P3, PT, R51, 0x69, P2 ;  /* 0x000000693300780c */ /* 0x000fc40001764270 */
[----:B------:R-:W-:Y:S02]  /*da60*/  FMNMX.FTZ R37, R44, R37, !PT ;  /* 0x000000252c257209 */ /* 0x000fe40007810000 */
[----:B------:R-:W-:Y:S01]  /*da70*/  FSEL R154, R47, -INF , !P4 ;  /* 0xff8000002f9a7808 */ /* 0x000fe20006000000 */
[----:B------:R-:W-:Y:S01]  /*da80*/  FFMA.FTZ R47, R80, R9, -R41 ;  /* 0x00000009502f7223 */ /* 0x000fe20000010829 */
[----:B------:R-:W-:Y:S02]  /*da90*/  ISETP.GT.AND P4, PT, R51, 0x70, P2 ;  /* 0x000000703300780c */ /* 0x000fe40001784270 */
[C---:B------:R-:W-:Y:S02]  /*daa0*/  ISETP.LT.OR P3, PT, R49.reuse, 0x6a, P3 ;  /* 0x0000006a3100780c */ /* 0x040fe40001f61670 */
[----:B------:R-:W-:Y:S02]  /*dab0*/  FMNMX.FTZ R39, R152, R37, !PT ;  /* 0x0000002598277209 */ /* 0x000fe40007810000 */
[----:B------:R-:W-:Y:S01]  /*dac0*/  ISETP.LT.OR P4, PT, R49, 0x71, P4 ;  /* 0x000000713100780c */ /* 0x000fe20002781670 */
[----:B------:R1:W-:Y:S01]  /*dad0*/  MUFU.EX2 R37, R84 ;  /* 0x0000005400257308 */ /* 0x0003e20000000800 */
[----:B------:R-:W-:-:S02]  /*dae0*/  FSEL R46, R46, -INF , !P3 ;  /* 0xff8000002e2e7808 */ /* 0x000fc40005800000 */
[C---:B------:R-:W-:Y:S02]  /*daf0*/  ISETP.GT.AND P3, PT, R51.reuse, 0x71, P2 ;  /* 0x000000713300780c */ /* 0x040fe40001764270 */
[----:B------:R-:W-:Y:S02]  /*db00*/  FMNMX.FTZ R39, R154, R39, !PT ;  /* 0x000000279a277209 */ /* 0x000fe40007810000 */
[----:B------:R-:W-:Y:S02]  /*db10*/  FSEL R50, R50, -INF , !P4 ;  /* 0xff80000032327808 */ /* 0x000fe40006000000 */
[----:B------:R-:W-:Y:S02]  /*db20*/  ISETP.GT.AND P4, PT, R51, 0x78, P2 ;  /* 0x000000783300780c */ /* 0x000fe40001784270 */
[----:B------:R-:W-:Y:S02]  /*db30*/  ISETP.LT.OR P3, PT, R49, 0x72, P3 ;  /* 0x000000723100780c */ /* 0x000fe40001f61670 */
[----:B------:R-:W-:-:S02]  /*db40*/  FMNMX.FTZ R39, R46, R39, !PT ;  /* 0x000000272e277209 */ /* 0x000fc40007810000 */
[----:B------:R-:W-:Y:S01]  /*db50*/  ISETP.GT.AND P2, PT, R51, 0x79, P2 ;  /* 0x000000793300780c */ /* 0x000fe20001744270 */
[-CC-:B------:R-:W-:Y:S01]  /*db60*/  FFMA.FTZ R51, R58, R9.reuse, -R41.reuse ;  /* 0x000000093a337223 */ /* 0x180fe20000010829 */
[C---:B------:R-:W-:Y:S01]  /*db70*/  ISETP.LT.OR P4, PT, R49.reuse, 0x79, P4 ;  /* 0x000000793100780c */ /* 0x040fe20002781670 */
[----:B------:R-:W-:Y:S01]  /*db80*/  FFMA.FTZ R58, R60, R9, -R41 ;  /* 0x000000093c3a7223 */ /* 0x000fe20000010829 */
[----:B------:R-:W-:Y:S02]  /*db90*/  FSEL R82, R48, -INF , !P3 ;  /* 0xff80000030527808 */ /* 0x000fe40005800000 */
[----:B------:R-:W-:Y:S01]  /*dba0*/  FMNMX.FTZ R39, R50, R39, !PT ;  /* 0x0000002732277209 */ /* 0x000fe20007810000 */
[----:B------:R2:W-:Y:S01]  /*dbb0*/  MUFU.EX2 R48, R45 ;  /* 0x0000002d00307308 */ /* 0x0005e20000000800 */
[----:B------:R-:W-:Y:S02]  /*dbc0*/  ISETP.LT.OR P2, PT, R49, 0x7a, P2 ;  /* 0x0000007a3100780c */ /* 0x000fe40001741670 */
[----:B-1----:R-:W-:-:S02]  /*dbd0*/  FSEL R84, R53, -INF , !P4 ;  /* 0xff80000035547808 */ /* 0x002fc40006000000 */
[----:B------:R-:W-:Y:S02]  /*dbe0*/  FMNMX.FTZ R43, R82, R39, !PT ;  /* 0x00000027522b7209 */ /* 0x000fe40007810000 */
[----:B------:R-:W-:Y:S01]  /*dbf0*/  FSEL R80, R54, -INF , !P2 ;  /* 0xff80000036507808 */ /* 0x000fe20005000000 */
[----:B------:R1:W-:Y:S01]  /*dc00*/  MUFU.EX2 R39, R47 ;  /* 0x0000002f00277308 */ /* 0x0003e20000000800 */
[----:B------:R-:W-:Y:S01]  /*dc10*/  FMNMX.FTZ R43, R84, R43, !PT ;  /* 0x0000002b542b7209 */ /* 0x000fe20007810000 */
[-CC-:B--2---:R-:W-:Y:S01]  /*dc20*/  FFMA.FTZ R45, R72, R9.reuse, -R41.reuse ;  /* 0x00000009482d7223 */ /* 0x184fe20000010829 */
[----:B------:R-:W-:Y:S01]  /*dc30*/  FSEL R60, R7, RZ, P5 ;  /* 0x000000ff073c7208 */ /* 0x000fe20002800000 */
[--C-:B------:R-:W-:Y:S01]  /*dc40*/  FFMA.FTZ R54, R74, R9, -R41.reuse ;  /* 0x000000094a367223 */ /* 0x100fe20000010829 */
[----:B------:R-:W-:Y:S01]  /*dc50*/  FMNMX.FTZ R8, R80, R43, !PT ;  /* 0x0000002b50087209 */ /* 0x000fe20007810000 */
[-CC-:B------:R-:W-:Y:S01]  /*dc60*/  FFMA.FTZ R43, R70, R9.reuse, -R41.reuse ;  /* 0x00000009462b7223 */ /* 0x180fe20000010829 */
[-C--:B------:R-:W-:Y:S01]  /*dc70*/  FFMA.FTZ R70, R78, R9.reuse, -R41 ;  /* 0x000000094e467223 */ /* 0x080fe20000010829 */
[----:B------:R-:W-:Y:S01]  /*dc80*/  FADD.FTZ R60, -R60, R11 ;  /* 0x0000000b3c3c7221 */ /* 0x000fe20000010100 */
[-CC-:B------:R-:W-:Y:S01]  /*dc90*/  FFMA.FTZ R72, R76, R9.reuse, -R41.reuse ;  /* 0x000000094c487223 */ /* 0x180fe20000010829 */
[----:B------:R-:W2:Y:S01]  /*dca0*/  SHFL.BFLY PT, R49, R8, 0x2, 0x1f ;  /* 0x0c401f0008317f89 */ /* 0x000ea200000e0000 */
[-CC-:B-1----:R-:W-:Y:S01]  /*dcb0*/  FFMA.FTZ R47, R68, R9.reuse, -R41.reuse ;  /* 0x00000009442f7223 */ /* 0x182fe20000010829 */
[----:B------:R-:W-:Y:S01]  /*dcc0*/  FMUL.FTZ R56, R60, R9 ;  /* 0x000000093c387220 */ /* 0x000fe20000410000 */
[----:B------:R-:W-:Y:S08]  /*dcd0*/  MUFU.EX2 R54, R54 ;  /* 0x0000003600367308 */ /* 0x000ff00000000800 */
[----:B------:R-:W1:Y:S08]  /*dce0*/  MUFU.EX2 R56, R56 ;  /* 0x0000003800387308 */ /* 0x000e700000000800 */
[----:B------:R-:W-:Y:S01]  /*dcf0*/  MUFU.EX2 R43, R43 ;  /* 0x0000002b002b7308 */ /* 0x000fe20000000800 */
[----:B--2---:R-:W-:Y:S01]  /*dd00*/  FMNMX.FTZ R53, R8, R49, !PT ;  /* 0x0000003108357209 */ /* 0x004fe20007810000 */
[----:B------:R-:W-:-:S06]  /*dd10*/  FFMA.FTZ R49, R64, R9, -R41 ;  /* 0x0000000940317223 */ /* 0x000fcc0000010829 */
[----:B------:R-:W-:Y:S01]  /*dd20*/  MUFU.EX2 R70, R70 ;  /* 0x0000004600467308 */ /* 0x000fe20000000800 */
[-C--:B-1----:R-:W-:Y:S01]  /*dd30*/  FMUL.FTZ R88, R88, R56.reuse ;  /* 0x0000003858587220 */ /* 0x082fe20000410000 */
[----:B------:R-:W1:Y:S01]  /*dd40*/  SHFL.BFLY PT, R8, R53, 0x1, 0x1f ;  /* 0x0c201f0035087f89 */ /* 0x000e6200000e0000 */
[-C--:B------:R-:W-:Y:S01]  /*dd50*/  FMUL.FTZ R89, R89, R56.reuse ;  /* 0x0000003859597220 */ /* 0x080fe20000410000 */
[-C--:B------:R-:W-:Y:S01]  /*dd60*/  FMUL.FTZ R92, R92, R56.reuse ;  /* 0x000000385c5c7220 */ /* 0x080fe20000410000 */
[-C--:B------:R-:W-:Y:S01]  /*dd70*/  FMUL.FTZ R93, R93, R56.reuse ;  /* 0x000000385d5d7220 */ /* 0x080fe20000410000 */
[-C--:B------:R-:W-:Y:S01]  /*dd80*/  FMUL.FTZ R96, R96, R56.reuse ;  /* 0x0000003860607220 */ /* 0x080fe20000410000 */
[-C--:B------:R-:W-:Y:S01]  /*dd90*/  FMUL.FTZ R97, R97, R56.reuse ;  /* 0x0000003861617220 */ /* 0x080fe20000410000 */
[----:B------:R-:W-:Y:S01]  /*dda0*/  MUFU.EX2 R45, R45 ;  /* 0x0000002d002d7308 */ /* 0x000fe20000000800 */
[-C--:B------:R-:W-:Y:S01]  /*ddb0*/  FMUL.FTZ R100, R100, R56.reuse ;  /* 0x0000003864647220 */ /* 0x080fe20000410000 */
[-C--:B------:R-:W-:Y:S01]  /*ddc0*/  FMUL.FTZ R101, R101, R56.reuse ;  /* 0x0000003865657220 */ /* 0x080fe20000410000 */
        /* <DEDUP_REMOVED lines=14> */
[----:B------:R-:W-:Y:S01]  /*deb0*/  FMUL.FTZ R128, R128, R56 ;  /* 0x0000003880807220 */ /* 0x000fe20000410000 */
[----:B-1----:R-:W-:Y:S01]  /*dec0*/  FMNMX.FTZ R8, R53, R8, !PT ;  /* 0x0000000835087209 */ /* 0x002fe20007810000 */
[-C--:B------:R-:W-:Y:S01]  /*ded0*/  FMUL.FTZ R129, R129, R56.reuse ;  /* 0x0000003881817220 */ /* 0x080fe20000410000 */
[-C--:B------:R-:W-:Y:S01]  /*dee0*/  FMUL.FTZ R132, R132, R56.reuse ;  /* 0x0000003884847220 */ /* 0x080fe20000410000 */
[-C--:B------:R-:W-:Y:S01]  /*def0*/  FMUL.FTZ R133, R133, R56.reuse ;  /* 0x0000003885857220 */ /* 0x080fe20000410000 */
[C---:B------:R-:W-:Y:S01]  /*df00*/  FSETP.NEU.FTZ.AND P2, PT, R8.reuse, -INF , PT ;  /* 0xff8000000800780b */ /* 0x040fe20003f5d000 */
[-C--:B------:R-:W-:Y:S01]  /*df10*/  FMUL.FTZ R11, R8, R9.reuse ;  /* 0x00000009080b7220 */ /* 0x080fe20000410000 */
[----:B------:R1:W-:Y:S01]  /*df20*/  MUFU.EX2 R53, R55 ;  /* 0x0000003700357308 */ /* 0x0003e20000000800 */
[-C--:B------:R-:W-:Y:S01]  /*df30*/  FMUL.FTZ R136, R136, R56.reuse ;  /* 0x0000003888887220 */ /* 0x080fe20000410000 */
[-C--:B------:R-:W-:Y:S01]  /*df40*/  FMUL.FTZ R137, R137, R56.reuse ;  /* 0x0000003889897220 */ /* 0x080fe20000410000 */
[----:B------:R-:W-:Y:S01]  /*df50*/  FMUL.FTZ R140, R140, R56 ;  /* 0x000000388c8c7220 */ /* 0x000fe20000410000 */
[----:B------:R-:W-:Y:S01]  /*df60*/  FSEL R41, R11, RZ, P2 ;  /* 0x000000ff0b297208 */ /* 0x000fe20001000000 */
[----:B------:R-:W-:Y:S01]  /*df70*/  FFMA.FTZ R11, R56, R4, R13 ;  /* 0x00000004380b7223 */ /* 0x000fe2000001000d */
[-C--:B------:R-:W-:Y:S01]  /*df80*/  FMUL.FTZ R141, R141, R56.reuse ;  /* 0x000000388d8d7220 */ /* 0x080fe20000410000 */
[----:B------:R-:W-:Y:S01]  /*df90*/  FMUL.FTZ R144, R144, R56 ;  /* 0x0000003890907220 */ /* 0x000fe20000410000 */
[----:B------:R-:W-:Y:S01]  /*dfa0*/  MUFU.EX2 R49, R49 ;  /* 0x0000003100317308 */ /* 0x000fe20000000800 */
[----:B------:R-:W-:Y:S01]  /*dfb0*/  FADD.FTZ R11, R180, R11 ;  /* 0x0000000bb40b7221 */ /* 0x000fe20000010000 */
[----:B------:R-:W-:Y:S01]  /*dfc0*/  FFMA.FTZ R173, R32, R9, -R41 ;  /* 0x0000000920ad7223 */ /* 0x000fe20000010829 */
[----:B------:R-:W-:-:S02]  /*dfd0*/  IMAD.U32 R32, RZ, RZ, UR59 ;  /* 0x0000003bff207e24 */ /* 0x000fc4000f8e00ff */
[-C--:B------:R-:W-:Y:S01]  /*dfe0*/  FFMA.FTZ R60, R29, R9.reuse, -R41 ;  /* 0x000000091d3c7223 */ /* 0x080fe20000010829 */
[----:B------:R-:W-:Y:S01]  /*dff0*/  FADD.FTZ R4, R182, R11 ;  /* 0x0000000bb6047221 */ /* 0x000fe20000010000 */
[-CC-:B------:R-:W-:Y:S01]  /*e000*/  FFMA.FTZ R171, R30, R9.reuse, -R41.reuse ;  /* 0x000000091eab7223 */ /* 0x180fe20000010829 */
[-CC-:B------:R-:W-:Y:S01]  /*e010*/  FFMA.FTZ R181, R164, R9.reuse, -R41.reuse ;  /* 0x00000009a4b57223 */ /* 0x180fe20000010829 */
[----:B------:R-:W-:Y:S01]  /*e020*/  @!P1 LEA R32, R32, UR39, 0x3 ;  /* 0x0000002720209c11 */ /* 0x000fe2000f8e18ff */
[----:B------:R-:W-:Y:S01]  /*e030*/  FADD.FTZ R11, R15, R4 ;  /* 0x000000040f0b7221 */ /* 0x000fe20000010000 */
[----:B------:R-:W-:Y:S01]  /*e040*/  MUFU.EX2 R60, R60 ;  /* 0x0000003c003c7308 */ /* 0x000fe20000000800 */
[-CC-:B------:R-:W-:Y:S01]  /*e050*/  FFMA.FTZ R183, R40, R9.reuse, -R41.reuse ;  /* 0x0000000928b77223 */ /* 0x180fe20000010829 */
[-C--:B------:R-:W-:Y:S01]  /*e060*/  FFMA.FTZ R40, R160, R9.reuse, -R41 ;  /* 0x00000009a0287223 */ /* 0x080fe20000010829 */
[----:B------:R-:W-:Y:S01]  /*e070*/  FADD.FTZ R4, R176, R11 ;  /* 0x0000000bb0047221 */ /* 0x000fe20000010000 */
[-CC-:B------:R-:W-:Y:S01]  /*e080*/  FFMA.FTZ R177, R14, R9.reuse, -R41.reuse ;  /* 0x000000090eb17223 */ /* 0x180fe20000010829 */
[-CC-:B------:R-:W-:Y:S01]  /*e090*/  FFMA.FTZ R14, R20, R9.reuse, -R41.reuse ;  /* 0x00000009140e7223 */ /* 0x180fe20000010829 */
[-CC-:B------:R-:W-:Y:S01]  /*e0a0*/  FFMA.FTZ R179, R168, R9.reuse, -R41.reuse ;  /* 0x00000009a8b37223 */ /* 0x180fe20000010829 */
[----:B------:R-:W-:Y:S01]  /*e0b0*/  FADD.FTZ R11, R21, R4 ;  /* 0x00000004150b7221 */ /* 0x000fe20000010000 */
[----:B------:R-:W-:Y:S01]  /*e0c0*/  MUFU.EX2 R181, R181 ;  /* 0x000000b500b57308 */ /* 0x000fe20000000800 */
[-CC-:B------:R-:W-:Y:S01]  /*e0d0*/  FFMA.FTZ R20, R28, R9.reuse, -R41.reuse ;  /* 0x000000091c147223 */ /* 0x180fe20000010829 */
[-C--:B------:R-:W-:Y:S01]  /*e0e0*/  FFMA.FTZ R28, R170, R9.reuse, -R41 ;  /* 0x00000009aa1c7223 */ /* 0x080fe20000010829 */
[----:B------:R-:W-:Y:S01]  /*e0f0*/  FADD.FTZ R4, R178, R11 ;  /* 0x0000000bb2047221 */ /* 0x000fe20000010000 */
[-CC-:B------:R-:W-:Y:S01]  /*e100*/  FFMA.FTZ R175, R172, R9.reuse, -R41.reuse ;  /* 0x00000009acaf7223 */ /* 0x180fe20000010829 */
[--C-:B------:R-:W-:Y:S01]  /*e110*/  FFMA.FTZ R38, R38, R9, -R41.reuse ;  /* 0x0000000926267223 */ /* 0x100fe20000010829 */
[----:B------:R-:W-:Y:S01]  /*e120*/  F2FP.BF16.F32.PACK_AB R180, R180, R13 ;  /* 0x0000000db4b4723e */ /* 0x000fe200000010ff */
[----:B------:R-:W-:Y:S01]  /*e130*/  FADD.FTZ R4, R25, R4 ;  /* 0x0000000419047221 */ /* 0x000fe20000010000 */
[----:B------:R-:W-:Y:S01]  /*e140*/  MUFU.EX2 R183, R183 ;  /* 0x000000b700b77308 */ /* 0x000fe20000000800 */
[-CC-:B------:R-:W-:Y:S01]  /*e150*/  FFMA.FTZ R24, R24, R9.reuse, -R41.reuse ;  /* 0x0000000918187223 */ /* 0x180fe20000010829 */
[-CC-:B------:R-:W-:Y:S01]  /*e160*/  FFMA.FTZ R169, R192, R9.reuse, -R41.reuse ;  /* 0x00000009c0a97223 */ /* 0x180fe20000010829 */
[----:B------:R-:W-:Y:S01]  /*e170*/  FADD.FTZ R11, R27, R4 ;  /* 0x000000041b0b7221 */ /* 0x000fe20000010000 */
[--C-:B------:R-:W-:Y:S01]  /*e180*/  FFMA.FTZ R26, R26, R9, -R41.reuse ;  /* 0x000000091a1a7223 */ /* 0x100fe20000010829 */
[----:B------:R-:W-:Y:S01]  /*e190*/  F2FP.BF16.F32.PACK_AB R172, R34, R27 ;  /* 0x0000001b22ac723e */ /* 0x000fe200000010ff */
[-C--:B------:R-:W-:Y:S01]  /*e1a0*/  FFMA.FTZ R196, R196, R9.reuse, -R41 ;  /* 0x00000009c4c47223 */ /* 0x080fe20000010829 */
[----:B------:R-:W-:Y:S01]  /*e1b0*/  FADD.FTZ R4, R34, R11 ;  /* 0x0000000b22047221 */ /* 0x000fe20000010000 */
[----:B------:R-:W-:Y:S01]  /*e1c0*/  FSEL R11, R8, RZ, P2 ;  /* 0x000000ff080b7208 */ /* 0x000fe20001000000 */
[----:B------:R-:W-:Y:S01]  /*e1d0*/  MUFU.EX2 R40, R40 ;  /* 0x0000002800287308 */ /* 0x000fe20000000800 */
[-CC-:B------:R-:W-:Y:S01]  /*e1e0*/  FFMA.FTZ R165, R194, R9.reuse, -R41.reuse ;  /* 0x00000009c2a57223 */ /* 0x180fe20000010829 */
[----:B------:R-:W-:Y:S01]  /*e1f0*/  FADD.FTZ R29, R31, R4 ;  /* 0x000000041f1d7221 */ /* 0x000fe20000010000 */
[-CC-:B------:R-:W-:Y:S01]  /*e200*/  FFMA.FTZ R166, R166, R9.reuse, -R41.reuse ;  /* 0x00000009a6a67223 */ /* 0x180fe20000010829 */
[----:B------:R-:W-:Y:S01]  /*e210*/  FADD.FTZ R4, -R11, R12 ;  /* 0x0000000c0b047221 */ /* 0x000fe20000010100 */
[----:B------:R-:W-:Y:S01]  /*e220*/  FFMA.FTZ R158, R158, R9, -R41 ;  /* 0x000000099e9e7223 */ /* 0x000fe20000010829 */
[----:B------:R-:W-:Y:S01]  /*e230*/  FADD.FTZ R30, R42, R29 ;  /* 0x0000001d2a1e7221 */ /* 0x000fe20000010000 */
[----:B------:R-:W-:-:S02]  /*e240*/  @!P1 VIADD R29, R32, 0x28860 ;  /* 0x00028860201d9836 */ /* 0x000fc40000000000 */
[-C--:B------:R-:W-:Y:S01]  /*e250*/  FMUL.FTZ R4, R4, R9.reuse ;  /* 0x0000000904047220 */ /* 0x080fe20000410000 */
[----:B------:R-:W-:Y:S01]  /*e260*/  MUFU.EX2 R177, R177 ;  /* 0x000000b100b17308 */ /* 0x000fe20000000800 */
[----:B------:R-:W-:Y:S01]  /*e270*/  FADD.FTZ R11, R33, R30 ;  /* 0x0000001e210b7221 */ /* 0x000fe20000010000 */
[-C--:B------:R-:W-:Y:S01]  /*e280*/  FFMA.FTZ R162, R162, R9.reuse, -R41 ;  /* 0x00000009a2a27223 */ /* 0x080fe20000010829 */
[----:B------:R-:W-:Y:S01]  /*e290*/  @!P1 PRMT R29, RZ, 0x654, R29 ;  /* 0x00000654ff1d9816 */ /* 0x000fe2000000001d */
[-C--:B------:R-:W-:Y:S01]  /*e2a0*/  FFMA.FTZ R198, R198, R9.reuse, -R41 ;  /* 0x00000009c6c67223 */ /* 0x080fe20000010829 */
[----:B------:R-:W-:Y:S01]  /*e2b0*/  FADD.FTZ R30, R36, R11 ;  /* 0x0000000b241e7221 */ /* 0x000fe20000010000 */
[-CC-:B------:R-:W-:Y:S01]  /*e2c0*/  FFMA.FTZ R44, R44, R9.reuse, -R41.reuse ;  /* 0x000000092c2c7223 */ /* 0x180fe20000010829 */
[----:B------:R2:W-:Y:S01]  /*e2d0*/  @!P1 SYNCS.ARRIVE.TRANS64.RED.A1T0 RZ, [R29+URZ], RZ ;  /* 0x000000ff1dff99a7 */ /* 0x0005e2000810043f */
[----:B------:R-:W3:Y:S01]  /*e2e0*/  MUFU.EX2 R11, R4 ;  /* 0x00000004000b7308 */ /* 0x000ee20000000800 */
[-CC-:B------:R-:W-:Y:S01]  /*e2f0*/  FFMA.FTZ R46, R46, R9.reuse, -R41.reuse ;  /* 0x000000092e2e7223 */ /* 0x180fe20000010829 */
[-CC-:B------:R-:W-:Y:S01]  /*e300*/  FFMA.FTZ R50, R50, R9.reuse, -R41.reuse ;  /* 0x0000000932327223 */ /* 0x180fe20000010829 */
[-CC-:B------:R-:W-:Y:S01]  /*e310*/  FFMA.FTZ R82, R82, R9.reuse, -R41.reuse ;  /* 0x0000000952527223 */ /* 0x180fe20000010829 */
[-CC-:B------:R-:W-:Y:S01]  /*e320*/  FFMA.FTZ R84, R84, R9.reuse, -R41.reuse ;  /* 0x0000000954547223 */ /* 0x180fe20000010829 */
[----:B------:R-:W-:Y:S01]  /*e330*/  ISETP.GT.AND P2, PT, R6, UR40, PT ;  /* 0x0000002806007c0c */ /* 0x000fe2000bf44270 */
[----:B------:R-:W-:Y:S01]  /*e340*/  UMOV UR59, UR37 ;  /* 0x00000025003b7c82 */ /* 0x000fe20008000000 */
[----:B--2---:R-:W-:Y:S01]  /*e350*/  FADD.FTZ R29, R35, R30 ;  /* 0x0000001e231d7221 */ /* 0x004fe20000010000 */
[----:B------:R-:W2:Y:S01]  /*e360*/  MUFU.EX2 R14, R14 ;  /* 0x0000000e000e7308 */ /* 0x000ea20000000800 */
[-C--:B------:R-:W-:Y:S01]  /*e370*/  FFMA.FTZ R30, R174, R9.reuse, -R41 ;  /* 0x00000009ae1e7223 */ /* 0x080fe20000010829 */
[----:B------:R-:W-:Y:S01]  /*e380*/  F2FP.BF16.F32.PACK_AB R182, R15, R182 ;  /* 0x000000b60fb6723e */ /* 0x000fe200000010ff */
[----:B------:R-:W-:Y:S01]  /*e390*/  FADD.FTZ R32, R86, R29 ;  /* 0x0000001d56207221 */ /* 0x000fe20000010000 */
[-CC-:B------:R-:W-:Y:S01]  /*e3a0*/  FFMA.FTZ R29, R156, R9.reuse, -R41.reuse ;  /* 0x000000099c1d7223 */ /* 0x180fe20000010829 */
[----:B------:R-:W-:Y:S01]  /*e3b0*/  F2FP.BF16.F32.PACK_AB R176, R21, R176 ;  /* 0x000000b015b0723e */ /* 0x000fe200000010ff */
[----:B------:R-:W-:Y:S01]  /*e3c0*/  FMUL.FTZ R145, R145, R56 ;  /* 0x0000003891917220 */ /* 0x000fe20000410000 */
[----:B-1----:R-:W-:Y:S01]  /*e3d0*/  FADD.FTZ R55, R37, R32 ;  /* 0x0000002025377221 */ /* 0x002fe20000010000 */
[----:B------:R-:W1:Y:S01]  /*e3e0*/  MUFU.EX2 R179, R179 ;  /* 0x000000b300b37308 */ /* 0x000e620000000800 */
[----:B------:R-:W-:Y:S01]  /*e3f0*/  FFMA.FTZ R32, R152, R9, -R41 ;  /* 0x0000000998207223 */ /* 0x000fe20000010829 */
[----:B---3--:R-:W-:Y:S01]  /*e400*/  FMUL.FTZ R90, R90, R11 ;  /* 0x0000000b5a5a7220 */ /* 0x008fe20000410000 */
[----:B------:R-:W-:Y:S01]  /*e410*/  FADD.FTZ R4, R48, R55 ;  /* 0x0000003730047221 */ /* 0x000fe20000010000 */
[-CC-:B------:R-:W-:Y:S01]  /*e420*/  FFMA.FTZ R55, R154, R9.reuse, -R41.reuse ;  /* 0x000000099a377223 */ /* 0x180fe20000010829 */
[----:B------:R-:W-:Y:S01]  /*e430*/  FFMA.FTZ R41, R80, R9, -R41 ;  /* 0x0000000950297223 */ /* 0x000fe20000010829 */
[----:B------:R-:W-:Y:S01]  /*e440*/  FMUL.FTZ R91, R91, R11 ;  /* 0x0000000b5b5b7220 */ /* 0x000fe20000410000 */
[----:B------:R-:W-:Y:S01]  /*e450*/  FADD.FTZ R57, R39, R4 ;  /* 0x0000000427397221 */ /* 0x000fe20000010000 */
[----:B------:R-:W-:Y:S01]  /*e460*/  FFMA.FTZ R4, R11, R3, R60 ;  /* 0x000000030b047223 */ /* 0x000fe2000001003c */
[----:B------:R-:W3:Y:S01]  /*e470*/  MUFU.EX2 R20, R20 ;  /* 0x0000001400147308 */ /* 0x000ee20000000800 */
[-C--:B------:R-:W-:Y:S01]  /*e480*/  FMUL.FTZ R94, R94, R11.reuse ;  /* 0x0000000b5e5e7220 */ /* 0x080fe20000410000 */
[----:B------:R-:W-:Y:S01]  /*e490*/  FADD.FTZ R64, R54, R57 ;  /* 0x0000003936407221 */ /* 0x000fe20000010000 */
[----:B------:R-:W-:Y:S01]  /*e4a0*/  FADD.FTZ R4, R181, R4 ;  /* 0x00000004b5047221 */ /* 0x000fe20000010000 */
[-C--:B------:R-:W-:Y:S01]  /*e4b0*/  FMUL.FTZ R95, R95, R11.reuse ;  /* 0x0000000b5f5f7220 */ /* 0x080fe20000410000 */
[-C--:B------:R-:W-:Y:S01]  /*e4c0*/  FMUL.FTZ R98, R98, R11.reuse ;  /* 0x0000000b62627220 */ /* 0x080fe20000410000 */
[----:B------:R-:W-:Y:S01]  /*e4d0*/  FADD.FTZ R57, R43, R64 ;  /* 0x000000402b397221 */ /* 0x000fe20000010000 */
[----:B------:R-:W-:Y:S01]  /*e4e0*/  FADD.FTZ R3, R183, R4 ;  /* 0x00000004b7037221 */ /* 0x000fe20000010000 */
[----:B------:R-:W4:Y:S01]  /*e4f0*/  MUFU.EX2 R173, R173 ;  /* 0x000000ad00ad7308 */ /* 0x000f220000000800 */
[-C--:B------:R-:W-:Y:S01]  /*e500*/  FMUL.FTZ R99, R99, R11.reuse ;  /* 0x0000000b63637220 */ /* 0x080fe20000410000 */
[----:B------:R-:W-:Y:S01]  /*e510*/  FADD.FTZ R64, R70, R57 ;  /* 0x0000003946407221 */ /* 0x000fe20000010000 */
[----:B------:R-:W-:Y:S01]  /*e520*/  FADD.FTZ R4, R40, R3 ;  /* 0x0000000328047221 */ /* 0x000fe20000010000 */
[-C--:B------:R-:W-:Y:S01]  /*e530*/  FMUL.FTZ R102, R102, R11.reuse ;  /* 0x0000000b66667220 */ /* 0x080fe20000410000 */
[-C--:B------:R-:W-:Y:S01]  /*e540*/  FMUL.FTZ R103, R103, R11.reuse ;  /* 0x0000000b67677220 */ /* 0x080fe20000410000 */
[----:B------:R-:W-:Y:S01]  /*e550*/  FADD.FTZ R13, R45, R64 ;  /* 0x000000402d0d7221 */ /* 0x000fe20000010000 */
[----:B------:R-:W-:Y:S01]  /*e560*/  FADD.FTZ R3, R177, R4 ;  /* 0x00000004b1037221 */ /* 0x000fe20000010000 */
[----:B------:R-:W5:Y:S01]  /*e570*/  MUFU.EX2 R28, R28 ;  /* 0x0000001c001c7308 */ /* 0x000f620000000800 */
[-C--:B------:R-:W-:Y:S01]  /*e580*/  FMUL.FTZ R106, R106, R11.reuse ;  /* 0x0000000b6a6a7220 */ /* 0x080fe20000410000 */
[-C--:B------:R-:W-:Y:S01]  /*e590*/  FMUL.FTZ R107, R107, R11.reuse ;  /* 0x0000000b6b6b7220 */ /* 0x080fe20000410000 */
[----:B--2---:R-:W-:Y:S01]  /*e5a0*/  FADD.FTZ R4, R14, R3 ;  /* 0x000000030e047221 */ /* 0x004fe20000010000 */
[-C--:B------:R-:W-:Y:S01]  /*e5b0*/  FMUL.FTZ R110, R110, R11.reuse ;  /* 0x0000000b6e6e7220 */ /* 0x080fe20000410000 */
[-C--:B------:R-:W-:Y:S01]  /*e5c0*/  FMUL.FTZ R111, R111, R11.reuse ;  /* 0x0000000b6f6f7220 */ /* 0x080fe20000410000 */
[-C--:B------:R-:W-:Y:S01]  /*e5d0*/  FMUL.FTZ R114, R114, R11.reuse ;  /* 0x0000000b72727220 */ /* 0x080fe20000410000 */
[----:B-1----:R-:W-:Y:S01]  /*e5e0*/  FADD.FTZ R3, R179, R4 ;  /* 0x00000004b3037221 */ /* 0x002fe20000010000 */
[----:B------:R1:W-:Y:S01]  /*e5f0*/  MUFU.EX2 R68, R38 ;  /* 0x0000002600447308 */ /* 0x0003e20000000800 */
[-C--:B------:R-:W-:Y:S01]  /*e600*/  FMUL.FTZ R115, R115, R11.reuse ;  /* 0x0000000b73737220 */ /* 0x080fe20000410000 */
[-C--:B------:R-:W-:Y:S01]  /*e610*/  FMUL.FTZ R118, R118, R11.reuse ;  /* 0x0000000b76767220 */ /* 0x080fe20000410000 */
[----:B---3--:R-:W-:Y:S01]  /*e620*/  FADD.FTZ R4, R20, R3 ;  /* 0x0000000314047221 */ /* 0x008fe20000010000 */
[-C--:B------:R-:W-:Y:S01]  /*e630*/  FMUL.FTZ R119, R119, R11.reuse ;  /* 0x0000000b77777220 */ /* 0x080fe20000410000 */
[-C--:B------:R-:W-:Y:S01]  /*e640*/  FMUL.FTZ R122, R122, R11.reuse ;  /* 0x0000000b7a7a7220 */ /* 0x080fe20000410000 */
[-C--:B------:R-:W-:Y:S01]  /*e650*/  FMUL.FTZ R123, R123, R11.reuse ;  /* 0x0000000b7b7b7220 */ /* 0x080fe20000410000 */
[----:B----4-:R-:W-:Y:S01]  /*e660*/  FADD.FTZ R3, R173, R4 ;  /* 0x00000004ad037221 */ /* 0x010fe20000010000 */
[----:B------:R-:W2:Y:S01]  /*e670*/  MUFU.EX2 R175, R175 ;  /* 0x000000af00af7308 */ /* 0x000ea20000000800 */
[----:B-1----:R-:W-:Y:S01]  /*e680*/  FADD.FTZ R38, R72, R13 ;  /* 0x0000000d48267221 */ /* 0x002fe20000010000 */
[-C--:B------:R-:W-:Y:S01]  /*e690*/  FMUL.FTZ R126, R126, R11.reuse ;  /* 0x0000000b7e7e7220 */ /* 0x080fe20000410000 */
[----:B-----5:R-:W-:Y:S01]  /*e6a0*/  FADD.FTZ R4, R28, R3 ;  /* 0x000000031c047221 */ /* 0x020fe20000010000 */
[-C--:B------:R-:W-:Y:S01]  /*e6b0*/  FMUL.FTZ R127, R127, R11.reuse ;  /* 0x0000000b7f7f7220 */ /* 0x080fe20000410000 */
[----:B------:R-:W-:Y:S01]  /*e6c0*/  FADD.FTZ R13, R47, R38 ;  /* 0x000000262f0d7221 */ /* 0x000fe20000010000 */
[-C--:B------:R-:W-:Y:S01]  /*e6d0*/  FMUL.FTZ R130, R130, R11.reuse ;  /* 0x0000000b82827220 */ /* 0x080fe20000410000 */
[-C--:B------:R-:W-:Y:S01]  /*e6e0*/  FMUL.FTZ R131, R131, R11.reuse ;  /* 0x0000000b83837220 */ /* 0x080fe20000410000 */
[----:B------:R-:W1:Y:S01]  /*e6f0*/  MUFU.EX2 R51, R51 ;  /* 0x0000003300337308 */ /* 0x000e620000000800 */
[----:B------:R-:W-:Y:S01]  /*e700*/  FADD.FTZ R34, R66, R13 ;  /* 0x0000000d42227221 */ /* 0x000fe20000010000 */
[-C--:B------:R-:W-:Y:S01]  /*e710*/  FMUL.FTZ R134, R134, R11.reuse ;  /* 0x0000000b86867220 */ /* 0x080fe20000410000 */
[-C--:B------:R-:W-:Y:S01]  /*e720*/  FMUL.FTZ R135, R135, R11.reuse ;  /* 0x0000000b87877220 */ /* 0x080fe20000410000 */
[-C--:B------:R-:W-:Y:S01]  /*e730*/  FMUL.FTZ R138, R138, R11.reuse ;  /* 0x0000000b8a8a7220 */ /* 0x080fe20000410000 */
[----:B------:R-:W-:Y:S01]  /*e740*/  FADD.FTZ R13, R49, R34 ;  /* 0x00000022310d7221 */ /* 0x000fe20000010000 */
[-C--:B------:R-:W-:Y:S01]  /*e750*/  FMUL.FTZ R139, R139, R11.reuse ;  /* 0x0000000b8b8b7220 */ /* 0x080fe20000410000 */
[-C--:B------:R-:W-:Y:S01]  /*e760*/  FMUL.FTZ R142, R142, R11.reuse ;  /* 0x0000000b8e8e7220 */ /* 0x080fe20000410000 */
[----:B------:R-:W3:Y:S01]  /*e770*/  MUFU.EX2 R24, R24 ;  /* 0x0000001800187308 */ /* 0x000ee20000000800 */
[----:B------:R-:W-:Y:S01]  /*e780*/  FADD.FTZ R34, R62, R13 ;  /* 0x0000000d3e227221 */ /* 0x000fe20000010000 */
[----:B--2---:R-:W-:Y:S01]  /*e790*/  FADD.FTZ R3, R175, R4 ;  /* 0x00000004af037221 */ /* 0x004fe20000010000 */
[-C--:B------:R-:W-:Y:S01]  /*e7a0*/  FMUL.FTZ R143, R143, R11.reuse ;  /* 0x0000000b8f8f7220 */ /* 0x080fe20000410000 */
[-C--:B------:R-:W-:Y:S01]  /*e7b0*/  FMUL.FTZ R146, R146, R11.reuse ;  /* 0x0000000b92927220 */ /* 0x080fe20000410000 */
[-C--:B------:R-:W-:Y:S01]  /*e7c0*/  FMUL.FTZ R147, R147, R11.reuse ;  /* 0x0000000b93937220 */ /* 0x080fe20000410000 */
[-C--:B------:R-:W-:Y:S01]  /*e7d0*/  FMUL.FTZ R150, R150, R11.reuse ;  /* 0x0000000b96967220 */ /* 0x080fe20000410000 */
[----:B------:R-:W-:Y:S01]  /*e7e0*/  FMUL.FTZ R151, R151, R11 ;  /* 0x0000000b97977220 */ /* 0x000fe20000410000 */
[----:B------:R-:W2:Y:S01]  /*e7f0*/  MUFU.EX2 R58, R58 ;  /* 0x0000003a003a7308 */ /* 0x000ea20000000800 */
[----:B-1----:R-:W-:Y:S01]  /*e800*/  FADD.FTZ R13, R51, R34 ;  /* 0x00000022330d7221 */ /* 0x002fe20000010000 */
[----:B------:R-:W-:Y:S01]  /*e810*/  F2FP.BF16.F32.PACK_AB R178, R25, R178 ;  /* 0x000000b219b2723e */ /* 0x000fe200000010ff */
[-C--:B------:R-:W-:Y:S01]  /*e820*/  FMUL.FTZ R148, R148, R56.reuse ;  /* 0x0000003894947220 */ /* 0x080fe20000410000 */
[----:B------:R-:W-:Y:S01]  /*e830*/  F2FP.BF16.F32.PACK_AB R174, R42, R31 ;  /* 0x0000001f2aae723e */ /* 0x000fe200000010ff */
[----:B------:R-:W-:Y:S01]  /*e840*/  FMUL.FTZ R149, R149, R56 ;  /* 0x0000003895957220 */ /* 0x000fe20000410000 */
[----:B------:R-:W-:Y:S01]  /*e850*/  F2FP.BF16.F32.PACK_AB R168, R36, R33 ;  /* 0x0000002124a8723e */ /* 0x000fe200000010ff */
[----:B------:R-:W-:Y:S01]  /*e860*/  VIADD R6, R6, 0xffffffff ;  /* 0xffffffff06067836 */ /* 0x000fe20000000000 */
[----:B------:R-:W1:Y:S01]  /*e870*/  MUFU.EX2 R169, R169 ;  /* 0x000000a900a97308 */ /* 0x000e620000000800 */
[----:B---3--:R-:W-:Y:S01]  /*e880*/  FADD.FTZ R4, R24, R3 ;  /* 0x0000000318047221 */ /* 0x008fe20000010000 */
[----:B------:R-:W-:Y:S01]  /*e890*/  F2FP.BF16.F32.PACK_AB R170, R86, R35 ;  /* 0x0000002356aa723e */ /* 0x000fe200000010ff */
[----:B------:R-:W-:Y:S01]  /*e8a0*/  IMAD.MOV.U32 R11, RZ, RZ, R7 ;  /* 0x000000ffff0b7224 */ /* 0x000fe200078e0007 */
[----:B------:R-:W-:-:S02]  /*e8b0*/  F2FP.BF16.F32.PACK_AB R164, R48, R37 ;  /* 0x0000002530a4723e */ /* 0x000fc400000010ff */
[----:B------:R-:W-:Y:S02]  /*e8c0*/  F2FP.BF16.F32.PACK_AB R160, R70, R43 ;  /* 0x0000002b46a0723e */ /* 0x000fe400000010ff */
[----:B------:R-:W3:Y:S01]  /*e8d0*/  MUFU.EX2 R26, R26 ;  /* 0x0000001a001a7308 */ /* 0x000ee20000000800 */
[----:B--2---:R-:W-:Y:S01]  /*e8e0*/  FADD.FTZ R34, R58, R13 ;  /* 0x0000000d3a227221 */ /* 0x004fe20000010000 */
[----:B------:R-:W-:Y:S02]  /*e8f0*/  F2FP.BF16.F32.PACK_AB R156, R66, R47 ;  /* 0x0000002f429c723e */ /* 0x000fe400000010ff */
[----:B------:R-:W-:Y:S01]  /*e900*/  F2FP.BF16.F32.PACK_AB R152, R58, R51 ;  /* 0x000000333a98723e */ /* 0x000fe200000010ff */
[----:B------:R-:W-:Y:S01]  /*e910*/  FADD.FTZ R13, R53, R34 ;  /* 0x00000022350d7221 */ /* 0x000fe20000010000 */
[C---:B------:R-:W-:Y:S02]  /*e920*/  F2FP.BF16.F32.PACK_AB R154, R52.reuse, R53 ;  /* 0x00000035349a723e */ /* 0x040fe400000010ff */
[----:B------:R-:W2:Y:S01]  /*e930*/  MUFU.EX2 R171, R171 ;  /* 0x000000ab00ab7308 */ /* 0x000ea20000000800 */
[----:B-1----:R-:W-:Y:S01]  /*e940*/  FADD.FTZ R3, R169, R4 ;  /* 0x00000004a9037221 */ /* 0x002fe20000010000 */
[----:B------:R-:W-:Y:S01]  /*e950*/  FADD.FTZ R4, R52, R13 ;  /* 0x0000000d34047221 */ /* 0x000fe20000010000 */
[----:B------:R-:W-:-:S02]  /*e960*/  F2FP.BF16.F32.PACK_AB R181, R181, R60 ;  /* 0x0000003cb5b5723e */ /* 0x000fc400000010ff */
[----:B------:R-:W-:Y:S02]  /*e970*/  F2FP.BF16.F32.PACK_AB R183, R40, R183 ;  /* 0x000000b728b7723e */ /* 0x000fe400000010ff */
[----:B------:R-:W-:Y:S01]  /*e980*/  F2FP.BF16.F32.PACK_AB R177, R14, R177 ;  /* 0x000000b10eb1723e */ /* 0x000fe200000010ff */
[----:B------:R-:W1:Y:S01]  /*e990*/  MUFU.EX2 R12, R196 ;  /* 0x000000c4000c7308 */ /* 0x000e620000000800 */
[----:B---3--:R-:W-:Y:S01]  /*e9a0*/  FADD.FTZ R34, R26, R3 ;  /* 0x000000031a227221 */ /* 0x008fe20000010000 */
[----:B------:R-:W-:Y:S02]  /*e9b0*/  F2FP.BF16.F32.PACK_AB R179, R20, R179 ;  /* 0x000000b314b3723e */ /* 0x000fe400000010ff */
[----:B------:R-:W-:Y:S02]  /*e9c0*/  F2FP.BF16.F32.PACK_AB R173, R28, R173 ;  /* 0x000000ad1cad723e */ /* 0x000fe400000010ff */
[----:B------:R-:W-:Y:S02]  /*e9d0*/  F2FP.BF16.F32.PACK_AB R175, R24, R175 ;  /* 0x000000af18af723e */ /* 0x000fe400000010ff */
[----:B------:R-:W3:Y:S01]  /*e9e0*/  MUFU.EX2 R165, R165 ;  /* 0x000000a500a57308 */ /* 0x000ee20000000800 */
[----:B--2---:R-:W-:Y:S01]  /*e9f0*/  FADD.FTZ R3, R171, R34 ;  /* 0x00000022ab037221 */ /* 0x004fe20000010000 */
[----:B------:R-:W-:-:S06]  /*ea00*/  F2FP.BF16.F32.PACK_AB R169, R26, R169 ;  /* 0x000000a91aa9723e */ /* 0x000fcc00000010ff */
[----:B------:R-:W2:Y:S01]  /*ea10*/  MUFU.EX2 R30, R30 ;  /* 0x0000001e001e7308 */ /* 0x000ea20000000800 */
[C---:B-1----:R-:W-:Y:S01]  /*ea20*/  FADD.FTZ R34, R12.reuse, R3 ;  /* 0x000000030c227221 */ /* 0x042fe20000010000 */
[----:B------:R-:W-:Y:S01]  /*ea30*/  F2FP.BF16.F32.PACK_AB R171, R12, R171 ;  /* 0x000000ab0cab723e */ /* 0x000fe200000010ff */
[----:B------:R-:W-:-:S05]  /*ea40*/  IMAD.MOV.U32 R12, RZ, RZ, R8 ;  /* 0x000000ffff0c7224 */ /* 0x000fca00078e0008 */
[----:B------:R1:W4:Y:S01]  /*ea50*/  MUFU.EX2 R167, R166 ;  /* 0x000000a600a77308 */ /* 0x0003220000000800 */
[----:B---3--:R-:W-:-:S07]  /*ea60*/  FADD.FTZ R3, R165, R34 ;  /* 0x00000022a5037221 */ /* 0x008fce0000010000 */
[----:B------:R3:W5:Y:S01]  /*ea70*/  MUFU.EX2 R64, R158 ;  /* 0x0000009e00407308 */ /* 0x0007620000000800 */
[----:B--2---:R-:W-:Y:S01]  /*ea80*/  FADD.FTZ R3, R30, R3 ;  /* 0x000000031e037221 */ /* 0x004fe20000010000 */
[----:B-1----:R-:W-:Y:S02]  /*ea90*/  F2FP.BF16.F32.PACK_AB R166, R54, R39 ;  /* 0x0000002736a6723e */ /* 0x002fe400000010ff */
[----:B------:R-:W-:Y:S01]  /*eaa0*/  F2FP.BF16.F32.PACK_AB R165, R30, R165 ;  /* 0x000000a51ea5723e */ /* 0x000fe200000010ff */
[----:B------:R-:W-:-:S03]  /*eab0*/  FADD.FTZ R3, R68, R3 ;  /* 0x0000000344037221 */ /* 0x000fc60000010000 */
[----:B------:R1:W2:Y:S01]  /*eac0*/  MUFU.EX2 R161, R162 ;  /* 0x000000a200a17308 */ /* 0x0002a20000000800 */
[C---:B----4-:R-:W-:Y:S01]  /*ead0*/  FADD.FTZ R3, R167.reuse, R3 ;  /* 0x00000003a7037221 */ /* 0x050fe20000010000 */
[----:B---3--:R-:W-:Y:S02]  /*eae0*/  F2FP.BF16.F32.PACK_AB R158, R62, R49 ;  /* 0x000000313e9e723e */ /* 0x008fe400000010ff */
[----:B------:R-:W-:-:S04]  /*eaf0*/  F2FP.BF16.F32.PACK_AB R167, R167, R68 ;  /* 0x00000044a7a7723e */ /* 0x000fc800000010ff */
[----:B------:R-:W3:Y:S01]  /*eb00*/  MUFU.EX2 R198, R198 ;  /* 0x000000c600c67308 */ /* 0x000ee20000000800 */
[----:B-----5:R-:W-:Y:S01]  /*eb10*/  FADD.FTZ R3, R64, R3 ;  /* 0x0000000340037221 */ /* 0x020fe20000010000 */
[----:B-1----:R-:W-:-:S06]  /*eb20*/  F2FP.BF16.F32.PACK_AB R162, R72, R45 ;  /* 0x0000002d48a2723e */ /* 0x002fcc00000010ff */
        /* <DEDUP_REMOVED lines=22> */
[----:B------:R-:W-:-:S03]  /*ec90*/  F2FP.BF16.F32.PACK_AB R153, R82, R50 ;  /* 0x000000325299723e */ /* 0x000fc600000010ff */
[----:B--2---:R-:W-:-:S04]  /*eca0*/  FADD.FTZ R3, R84, R3 ;  /* 0x0000000354037221 */ /* 0x004fc80000010000 */
[C---:B---3--:R-:W-:Y:S01]  /*ecb0*/  FADD.FTZ R3, R41.reuse, R3 ;  /* 0x0000000329037221 */ /* 0x048fe20000010000 */
[----:B------:R-:W-:Y:S01]  /*ecc0*/  F2FP.BF16.F32.PACK_AB R155, R41, R84 ;  /* 0x00000054299b723e */ /* 0x000fe200000010ff */
[----:B------:R-:W-:Y:S06]  /*ecd0*/  @P2 BRA `(.L_x_6461) ;  /* 0xffffffc800142947 */ /* 0x000fec000383ffff */
.L_x_6444:
[----:B------:R-:W-:Y:S06]  /*ece0*/  BAR.ARV 0x8, 0x120 ;  /* 0x0204800000007b1d */ /* 0x000fec0000002000 */
[----:B------:R-:W-:Y:S05]  /*ecf0*/  @!P0 BRA `(.L_x_6462) ;  /* 0x0000000000048947 */ /* 0x000fea0003800000 */
[----:B------:R-:W-:Y:S01]  /*ed00*/  BPT.TRAP 0x1 ;  /* 0x000000040000795c */ /* 0x000fe20000300000 */
.L_x_6462:
[----:B------:R-:W-:Y:S01]  /*ed10*/  ULEA UR5, UR37, UR39, 0x3 ;  /* 0x0000002725057291 */ /* 0x000fe2000f8e183f */
[----:B------:R-:W-:-:S05]  /*ed20*/  IMAD.U32 R0, RZ, RZ, UR36 ;  /* 0x00000024ff007e24 */ /* 0x000fca000f8e00ff */
[----:B------:R-:W-:-:S04]  /*ed30*/  SHF.L.U32 R0, R0, 0x1f, RZ ;  /* 0x0000001f00007819 */ /* 0x000fc800000006ff */
[----:B------:R1:W2:Y:S01]  /*ed40*/  SYNCS.PHASECHK.TRANS64.TRYWAIT P2, [UR5+0x28850], R0 ;  /* 0x02885000ff0075a7 */ /* 0x0002a20008040145 */
[----:B------:R-:W-:Y:S05]  /*ed50*/  @!P0 BRA `(.L_x_6463) ;  /* 0x0000000000048947 */ /* 0x000fea0003800000 */
[----:B------:R-:W-:Y:S01]  /*ed60*/  BPT.TRAP 0x1 ;  /* 0x000000040000795c */ /* 0x000fe20000300000 */
.L_x_6463:
[----:B--2---:R-:W-:Y:S05]  /*ed70*/  @P2 BRA `(.L_x_6464) ;  /* 0x0000000000082947 */ /* 0x004fea0003800000 */
[----:B------:R-:W2:Y:S02]  /*ed80*/  SYNCS.PHASECHK.TRANS64.TRYWAIT P0, [UR5+0x28850], R0 ;  /* 0x02885000ff0075a7 */ /* 0x000ea40008000145 */
[----:B--2---:R-:W-:Y:S05]  /*ed90*/  @!P0 BRA `(.L_x_6465) ;  /* 0x00000050000c8947 */ /* 0x004fea0003800000 */
.L_x_6464:
[----:B------:R-:W-:Y:S01]  /*eda0*/  UIADD3 UR39, UR39, 0x400, URZ ;  /* 0x0000040027277890 */ /* 0x000fe2000fffe03f */
[----:B------:R-:W-:Y:S01]  /*edb0*/  WARPGROUP.ARRIVE ;  /* 0x00000000000079c5 */ /* 0x000fe20000000000 */
[----:B------:R-:W-:Y:S01]  /*edc0*/  UMOV UR7, 0x40000040 ;  /* 0x4000004000077882 */ /* 0x000fe20000000000 */
[----:B--2---:R-:W2:Y:S01]  /*edd0*/  SHFL.BFLY PT, R5, R4, 0x2, 0x1f ;  /* 0x0c401f0004057f89 */ /* 0x004ea200000e0000 */
[----:B------:R-:W-:Y:S01]  /*ede0*/  USHF.R.U32.HI UR39, URZ, 0x4, UR39 ;  /* 0x000000043f277899 */ /* 0x000fe20008011627 */
[----:B------:R-:W-:Y:S01]  /*edf0*/  IMAD.U32 R15, RZ, RZ, UR5 ;  /* 0x00000005ff0f7e24 */ /* 0x000fe2000f8e00ff */
[----:B------:R-:W-:Y:S01]  /*ee00*/  UIADD3 UR46, UR46, 0x1, URZ ;  /* 0x000000012e2e7890 */ /* 0x000fe2000fffe03f */
[----:B-1----:R-:W1:Y:S01]  /*ee10*/  SHFL.BFLY PT, R0, R3, 0x2, 0x1f ;  /* 0x0c401f0003007f89 */ /* 0x002e6200000e0000 */
[----:B------:R-:W-:-:S04]  /*ee20*/  ULOP3.LUT UR39, UR39, 0x3fff, URZ, 0xc0, !UPT ;  /* 0x00003fff27277892 */ /* 0x000fc8000f8ec03f */
[----:B------:R-:W-:-:S04]  /*ee30*/  ULOP3.LUT UR4, UR39, 0x4000000, URZ, 0xfc, !UPT ;  /* 0x0400000027047892 */ /* 0x000fc8000f8efc3f */
[----:B------:R-:W-:Y:S02]  /*ee40*/  ULEA UR4, UR37, UR4, 0xb ;  /* 0x0000000425047291 */ /* 0x000fe4000f8e583f */
[----:B------:R-:W-:-:S04]  /*ee50*/  UIADD3 UR37, UR37, 0x1, URZ ;  /* 0x0000000125257890 */ /* 0x000fc8000fffe03f */
[----:B------:R-:W-:Y:S01]  /*ee60*/  UISETP.NE.AND UP0, UPT, UR37, 0x2, UPT ;  /* 0x000000022500788c */ /* 0x000fe2000bf05270 */
[----:B------:R-:W-:Y:S02]  /*ee70*/  UMOV UR6, UR4 ;  /* 0x0000000400067c82 */ /* 0x000fe40008000000 */
[----:B------:R-:W-:Y:S01]  /*ee80*/  HGMMA.64x128x16.F32.BF16 R88, R180, gdesc[UR4].tnspB, R88, gsb0 ;  /* 0x41e00004b4587df0 */ /* 0x000fe20008001858 */
[----:B------:R-:W-:Y:S01]  /*ee90*/  UIADD3 UR6, UR4, 0x80, URZ ;  /* 0x0000008004067890 */ /* 0x000fe2000fffe03f */
[----:B--2---:R-:W-:Y:S01]  /*eea0*/  FADD.FTZ R5, R5, R4 ;  /* 0x0000000405057221 */ /* 0x004fe20000010000 */
[----:B------:R-:W-:Y:S01]  /*eeb0*/  UMOV UR7, 0x40000040 ;  /* 0x4000004000077882 */ /* 0x000fe20000000000 */
[----:B------:R-:W-:Y:S02]  /*eec0*/  IMAD.MOV.U32 R4, RZ, RZ, RZ ;  /* 0x000000ffff047224 */ /* 0x000fe400078e00ff */
[----:B-1----:R-:W-:Y:S01]  /*eed0*/  FADD.FTZ R2, R0, R3 ;  /* 0x0000000300027221 */ /* 0x002fe20000010000 */
[----:B------:R-:W-:Y:S01]  /*eee0*/  USEL UR37, UR37, URZ, UP0 ;  /* 0x0000003f25257287 */ /* 0x000fe20008000000 */
[----:B------:R-:W1:Y:S04]  /*eef0*/  SHFL.BFLY PT, R0, R5, 0x1, 0x1f ;  /* 0x0c201f0005007f89 */ /* 0x000e6800000e0000 */
[----:B------:R-:W2:Y:S01]  /*ef00*/  SHFL.BFLY PT, R11, R2, 0x1, 0x1f ;  /* 0x0c201f00020b7f89 */ /* 0x000ea200000e0000 */
[----:B-1----:R-:W-:Y:S01]  /*ef10*/  FADD.FTZ R13, R5, R0 ;  /* 0x00000000050d7221 */ /* 0x002fe20000010000 */
[----:B------:R-:W-:-:S02]  /*ef20*/  IMAD.MOV.U32 R0, RZ, RZ, -0x800000 ;  /* 0xff800000ff007424 */ /* 0x000fc400078e00ff */
[----:B--2---:R-:W-:Y:S02]  /*ef30*/  FADD.FTZ R14, R2, R11 ;  /* 0x0000000b020e7221 */ /* 0x004fe40000010000 */
[----:B------:R-:W-:Y:S01]  /*ef40*/  FSETP.NE.FTZ.AND P0, PT, R13, RZ, PT ;  /* 0x000000ff0d00720b */ /* 0x000fe20003f15000 */
[----:B------:R-:W-:Y:S02]  /*ef50*/  IMAD.MOV.U32 R11, RZ, RZ, RZ ;  /* 0x000000ffff0b7224 */ /* 0x000fe400078e00ff */
[----:B------:R-:W-:Y:S01]  /*ef60*/  IMAD.MOV.U32 R2, RZ, RZ, -0x800000 ;  /* 0xff800000ff027424 */ /* 0x000fe200078e00ff */
[----:B------:R-:W-:-:S09]  /*ef70*/  FSETP.NE.FTZ.AND P2, PT, R14, RZ, PT ;  /* 0x000000ff0e00720b */ /* 0x000fd20003f55000 */
[C---:B------:R-:W-:Y:S01]  /*ef80*/  @P0 FMUL.FTZ R6, R9.reuse, 0.69314718246459960938 ;  /* 0x3f31721809060820 */ /* 0x040fe20000410000 */
[----:B------:R-:W1:Y:S03]  /*ef90*/  @P0 MUFU.LG2 R10, R13 ;  /* 0x0000000d000a0308 */ /* 0x000e660000000c00 */
[----:B------:R-:W-:Y:S01]  /*efa0*/  @P2 FMUL.FTZ R20, R9, 0.69314718246459960938 ;  /* 0x3f31721809142820 */ /* 0x000fe20000410000 */
[----:B------:R-:W-:-:S04]  /*efb0*/  @!P1 VIADD R9, R15, 0x28860 ;  /* 0x000288600f099836 */ /* 0x000fc80000000000 */
[----:B------:R-:W2:Y:S01]  /*efc0*/  @P2 MUFU.LG2 R12, R14 ;  /* 0x0000000e000c2308 */ /* 0x000ea20000000c00 */
[----:B------:R-:W-:-:S07]  /*efd0*/  @!P1 PRMT R9, RZ, 0x654, R9 ;  /* 0x00000654ff099816 */ /* 0x000fce0000000009 */
[----:B------:R-:W3:Y:S01]  /*efe0*/  @P0 MUFU.RCP R4, R13 ;  /* 0x0000000d00040308 */ /* 0x000ee20000001000 */
[----:B-1----:R-:W-:-:S04]  /*eff0*/  @P0 FMUL.FTZ R3, R10, 0.69314718246459960938 ;  /* 0x3f3172180a030820 */ /* 0x002fc80000410000 */
[----:B------:R-:W-:Y:S01]  /*f000*/  @P0 FFMA.FTZ R2, R6, R7, R3 ;  /* 0x0000000706020223 */ /* 0x000fe20000010003 */
[----:B------:R-:W-:Y:S02]  /*f010*/  PLOP3.LUT P0, PT, PT, PT, PT, 0x8, 0x0 ;  /* 0x000000000000781c */ /* 0x000fe40003f0e170 */
[----:B------:R-:W1:Y:S01]  /*f020*/  @P2 MUFU.RCP R11, R14 ;  /* 0x0000000e000b2308 */ /* 0x000e620000001000 */
        /* <DEDUP_REMOVED lines=33> */
[----:B------:R-:W-:-:S04]  /*f240*/  USEL UR4, URZ, 0x1, UP0 ;  /* 0x000000013f047887 */ /* 0x000fc80008000000 */
[----:B------:R-:W-:Y:S01]  /*f250*/  ULOP3.LUT UR36, UR36, UR4, URZ, 0x3c, !UPT ;  /* 0x0000000424247292 */ /* 0x000fe2000f8e3c3f */
[----:B------:R-:W-:Y:S02]  /*f260*/  WARPGROUP.DEPBAR.LE gsb0, 0x0 ;  /* 0x00008000000079c5 */ /* 0x000fe40000010000 */
[----:B------:R-:W-:-:S06]  /*f270*/  WARPGROUP.ARRIVE ;  /* 0x00000000000079c5 */ /* 0x000fcc0000000000 */
[----:B------:R-:W-:Y:S03]  /*f280*/  HGMMA.64x128x16.F32.BF16 R88, R152, gdesc[UR4].tnspB, R88, gsb0 ;  /* 0x41e0000498587df0 */ /* 0x000fe60008001858 */
[----:B------:R-:W-:Y:S02]  /*f290*/  WARPGROUP.DEPBAR.LE gsb0, 0x0 ;  /* 0x00008000000079c5 */ /* 0x000fe40000010000 */
[----:B------:R2:W-:Y:S01]  /*f2a0*/  @!P1 SYNCS.ARRIVE.TRANS64.RED.A1T0 RZ, [R9+URZ], RZ ;  /* 0x000000ff09ff99a7 */ /* 0x0005e2000810043f */
[-C--:B---3--:R-:W-:Y:S01]  /*f2b0*/  FMUL.FTZ R8, R88, R4.reuse ;  /* 0x0000000458087220 */ /* 0x088fe20000410000 */
        /* <DEDUP_REMOVED lines=63> */
.L_x_6395:
        /* <DEDUP_REMOVED lines=11> */
[----:B------:R-:W-:Y:S01]  /*f760*/  BAR.SYNC.DEFER_BLOCKING 0x1, 0x100 ;  /* 0x0044000000007b1d */ /* 0x000fe20000010000 */
[----:B------:R-:W-:Y:S01]  /*f770*/  LOP3.LUT R26, R27, 0x380, RZ, 0xc0, !PT ;  /* 0x000003801b1a7812 */ /* 0x000fe200078ec0ff */
[----:B------:R-:W-:Y:S01]  /*f780*/  VIADD R4, R31, 0x8 ;  /* 0x000000081f047836 */ /* 0x000fe20000000000 */
[C---:B------:R-:W-:Y:S01]  /*f790*/  IADD3 R15, P4, R18.reuse, 0x4000, RZ ;  /* 0x00004000120f7810 */ /* 0x040fe20007f9e0ff */
[----:B------:R-:W-:Y:S01]  /*f7a0*/  USHF.R.S32.HI UR5, URZ, 0x1f, UR43 ;  /* 0x0000001f3f057899 */ /* 0x000fe2000801142b */
[----:B------:R-:W-:-:S03]  /*f7b0*/  LOP3.LUT R5, R18, 0x380, RZ, 0xc0, !PT ;  /* 0x0000038012057812 */ /* 0x000fc600078ec0ff */
[----:B------:R-:W1:Y:S01]  /*f7c0*/  LDC.64 R32, c[0x0][0xb78] ;  /* 0x0002de00ff207b82 */ /* 0x000e620000000a00 */
[----:B------:R-:W-:Y:S01]  /*f7d0*/  SHF.R.U64 R26, R26, 0x3, RZ ;  /* 0x000000031a1a7819 */ /* 0x000fe200000012ff */
[----:B------:R-:W-:Y:S01]  /*f7e0*/  ULDC UR10, c[0x0][0xa88] ;  /* 0x0002a200000a7ab9 */ /* 0x000fe20000000800 */
[----:B------:R-:W-:Y:S01]  /*f7f0*/  LOP3.LUT R24, R25, 0x380, RZ, 0xc0, !PT ;  /* 0x0000038019187812 */ /* 0x000fe200078ec0ff */
[----:B------:R-:W-:Y:S01]  /*f800*/  ULDC.64 UR8, c[0x0][0xb70] ;  /* 0x0002dc0000087ab9 */ /* 0x000fe20000000a00 */
[----:B------:R-:W-:Y:S01]  /*f810*/  LOP3.LUT P0, RZ, R186, 0x3, RZ, 0xc0, !PT ;  /* 0x00000003baff7812 */ /* 0x000fe2000780c0ff */
[----:B------:R-:W-:Y:S01]  /*f820*/  UIMAD UR5, UR5, UR8, URZ ;  /* 0x00000008050572a4 */ /* 0x000fe2000f8e023f */
[----:B------:R-:W-:Y:S01]  /*f830*/  LOP3.LUT R14, R15, 0x380, RZ, 0xc0, !PT ;  /* 0x000003800f0e7812 */ /* 0x000fe200078ec0ff */
[----:B------:R-:W-:Y:S01]  /*f840*/  UIMAD.WIDE.U32 UR6, UR43, UR8, URZ ;  /* 0x000000082b0672a5 */ /* 0x000fe2000f8e003f */
[----:B------:R-:W-:Y:S01]  /*f850*/  SHF.R.U64 R5, R5, 0x3, RZ ;  /* 0x0000000305057819 */ /* 0x000fe200000012ff */
[----:B------:R-:W-:Y:S01]  /*f860*/  UIMAD UR5, UR43, UR9, UR5 ;  /* 0x000000092b0572a4 */ /* 0x000fe2000f8e0205 */
[----:B------:R-:W-:Y:S01]  /*f870*/  LOP3.LUT R26, R26, R27, RZ, 0x3c, !PT ;  /* 0x0000001b1a1a7212 */ /* 0x000fe200078e3cff */
[----:B------:R-:W-:Y:S01]  /*f880*/  IMAD.X R27, RZ, RZ, R19, P2 ;  /* 0x000000ffff1b7224 */ /* 0x000fe200010e0613 */
[----:B------:R-:W-:Y:S01]  /*f890*/  SHF.R.U64 R24, R24, 0x3, RZ ;  /* 0x0000000318187819 */ /* 0x000fe200000012ff */
[----:B------:R-:W-:Y:S01]  /*f8a0*/  USHF.R.S32.HI UR8, URZ, 0x1f, UR44 ;  /* 0x0000001f3f087899 */ /* 0x000fe2000801142c */
[----:B------:R-:W-:Y:S01]  /*f8b0*/  IADD3 R11, P2, R18, 0x4040, RZ ;  /* 0x00004040120b7810 */ /* 0x000fe20007f5e0ff */
[----:B------:R-:W-:Y:S01]  /*f8c0*/  UIADD3 UR5, UR7, UR5, URZ ;  /* 0x0000000507057290 */ /* 0x000fe2000fffe03f */
[----:B------:R-:W-:-:S02]  /*f8d0*/  ISETP.GE.OR P1, PT, R4, UR10, P0 ;  /* 0x0000000a04007c0c */ /* 0x000fc40008726670 */
[----:B------:R-:W-:Y:S02]  /*f8e0*/  SHF.R.U64 R14, R14, 0x3, RZ ;  /* 0x000000030e0e7819 */ /* 0x000fe400000012ff */
[----:B------:R-:W-:Y:S02]  /*f8f0*/  IADD3 R21, P5, R18, 0x60, RZ ;  /* 0x0000006012157810 */ /* 0x000fe40007fbe0ff */
[----:B------:R-:W-:Y:S01]  /*f900*/  LOP3.LUT R4, R5, R18, RZ, 0x3c, !PT ;  /* 0x0000001205047212 */ /* 0x000fe200078e3cff */
[--C-:B------:R-:W-:Y:S01]  /*f910*/  IMAD.MOV.U32 R5, RZ, RZ, R19.reuse ;  /* 0x000000ffff057224 */ /* 0x100fe200078e0013 */
[----:B------:R-:W-:Y:S01]  /*f920*/  LOP3.LUT R24, R24, R25, RZ, 0x3c, !PT ;  /* 0x0000001918187212 */ /* 0x000fe200078e3cff */
[----:B------:R-:W-:Y:S01]  /*f930*/  IMAD.X R25, RZ, RZ, R19, P6 ;  /* 0x000000ffff197224 */ /* 0x000fe200030e0613 */
[----:B------:R-:W-:Y:S02]  /*f940*/  LOP3.LUT R10, R11, 0x380, RZ, 0xc0, !PT ;  /* 0x000003800b0a7812 */ /* 0x000fe400078ec0ff */
[----:B------:R-:W-:-:S02]  /*f950*/  LOP3.LUT R14, R14, R15, RZ, 0x3c, !PT ;  /* 0x0000000f0e0e7212 */ /* 0x000fc400078e3cff */
[----:B------:R-:W-:Y:S02]  /*f960*/  LOP3.LUT R20, R21, 0x380, RZ, 0xc0, !PT ;  /* 0x0000038015147812 */ /* 0x000fe400078ec0ff */
[C---:B------:R-:W-:Y:S02]  /*f970*/  IADD3 R13, P3, R18.reuse, 0x4020, RZ ;  /* 0x00004020120d7810 */ /* 0x040fe40007f7e0ff */
[----:B------:R-:W-:Y:S02]  /*f980*/  IADD3 R15, P6, R18, 0x4060, RZ ;  /* 0x00004060120f7810 */ /* 0x000fe40007fde0ff */
[----:B------:R-:W-:Y:S02]  /*f990*/  MOV R9, R4 ;  /* 0x0000000400097202 */ /* 0x000fe40000000f00 */
[----:B------:R-:W-:Y:S02]  /*f9a0*/  SHF.R.U64 R10, R10, 0x3, RZ ;  /* 0x000000030a0a7819 */ /* 0x000fe400000012ff */
[----:B------:R-:W-:-:S02]  /*f9b0*/  F2FP.BF16.F32.PACK_AB R4, R89, R8 ;  /* 0x000000085904723e */ /* 0x000fc400000010ff */
[----:B------:R-:W-:Y:S02]  /*f9c0*/  SHF.R.U64 R20, R20, 0x3, RZ ;  /* 0x0000000314147819 */ /* 0x000fe400000012ff */
[----:B------:R-:W-:Y:S02]  /*f9d0*/  LOP3.LUT R12, R13, 0x380, RZ, 0xc0, !PT ;  /* 0x000003800d0c7812 */ /* 0x000fe400078ec0ff */
[----:B------:R-:W-:Y:S02]  /*f9e0*/  LOP3.LUT R8, R15, 0x380, RZ, 0xc0, !PT ;  /* 0x000003800f087812 */ /* 0x000fe400078ec0ff */
[----:B------:R-:W-:Y:S02]  /*f9f0*/  F2FP.BF16.F32.PACK_AB R5, R91, R90 ;  /* 0x0000005a5b05723e */ /* 0x000fe400000010ff */
[----:B------:R-:W-:Y:S02]  /*fa00*/  F2FP.BF16.F32.PACK_AB R6, R6, R3 ;  /* 0x000000030606723e */ /* 0x000fe400000010ff */
[----:B------:R-:W-:-:S02]  /*fa10*/  F2FP.BF16.F32.PACK_AB R7, R7, R94 ;  /* 0x0000005e0707723e */ /* 0x000fc400000010ff */
[----:B------:R-:W-:Y:S01]  /*fa20*/  LOP3.LUT R10, R10, R11, RZ, 0x3c, !PT ;  /* 0x0000000b0a0a7212 */ /* 0x000fe200078e3cff */
[--C-:B------:R-:W-:Y:S01]  /*fa30*/  IMAD.X R11, RZ, RZ, R19.reuse, P2 ;  /* 0x000000ffff0b7224 */ /* 0x100fe200010e0613 */
[----:B------:R-:W-:Y:S01]  /*fa40*/  LOP3.LUT R20, R20, R21, RZ, 0x3c, !PT ;  /* 0x0000001514147212 */ /* 0x000fe200078e3cff */
[--C-:B------:R-:W-:Y:S01]  /*fa50*/  IMAD.X R21, RZ, RZ, R19.reuse, P5 ;  /* 0x000000ffff157224 */ /* 0x100fe200028e0613 */
[----:B------:R-:W-:Y:S01]  /*fa60*/  SHF.R.U64 R12, R12, 0x3, RZ ;  /* 0x000000030c0c7819 */ /* 0x000fe200000012ff */
[----:B------:R2:W-:Y:S01]  /*fa70*/  STSM.16.M88.4 [R9], R4 ;  /* 0x0000000409007844 */ /* 0x0005e20000000200 */
[----:B------:R-:W-:Y:S02]  /*fa80*/  SHF.R.U64 R8, R8, 0x3, RZ ;  /* 0x0000000308087819 */ /* 0x000fe400000012ff */
[----:B------:R-:W-:Y:S02]  /*fa90*/  MOV R28, R24 ;  /* 0x00000018001c7202 */ /* 0x000fe40000000f00 */
[----:B------:R-:W-:Y:S01]  /*faa0*/  LOP3.LUT R12, R12, R13, RZ, 0x3c, !PT ;  /* 0x0000000d0c0c7212 */ /* 0x000fe200078e3cff */
[--C-:B------:R-:W-:Y:S01]  /*fab0*/  IMAD.X R13, RZ, RZ, R19.reuse, P3 ;  /* 0x000000ffff0d7224 */ /* 0x100fe200018e0613 */
[----:B------:R-:W-:Y:S01]  /*fac0*/  LOP3.LUT R8, R8, R15, RZ, 0x3c, !PT ;  /* 0x0000000f08087212 */ /* 0x000fe200078e3cff */
[----:B------:R-:W-:Y:S01]  /*fad0*/  IMAD.X R15, RZ, RZ, R19, P4 ;  /* 0x000000ffff0f7224 */ /* 0x000fe200020e0613 */
[----:B------:R-:W-:Y:S01]  /*fae0*/  MOV R24, R10 ;  /* 0x0000000a00187202 */ /* 0x000fe20000000f00 */
[----:B-1----:R-:W-:Y:S01]  /*faf0*/  IMAD R10, R32, UR8, RZ ;  /* 0x00000008200a7c24 */ /* 0x002fe2000f8e02ff */
[----:B------:R-:W-:-:S02]  /*fb00*/  MOV R29, R26 ;  /* 0x0000001a001d7202 */ /* 0x000fc40000000f00 */
[----:B------:R-:W-:Y:S01]  /*fb10*/  MOV R27, R20 ;  /* 0x00000014001b7202 */ /* 0x000fe20000000f00 */
[----:B------:R-:W-:Y:S01]  /*fb20*/  IMAD.U32 R21, RZ, RZ, UR7 ;  /* 0x00000007ff157e24 */ /* 0x000fe2000f8e00ff */
[----:B------:R-:W-:Y:S01]  /*fb30*/  MOV R26, R14 ;  /* 0x0000000e001a7202 */ /* 0x000fe20000000f00 */
[----:B--2---:R-:W-:Y:S01]  /*fb40*/  IMAD.X R9, RZ, RZ, R19, P6 ;  /* 0x000000ffff097224 */ /* 0x004fe200030e0613 */
[----:B------:R-:W-:Y:S01]  /*fb50*/  F2FP.BF16.F32.PACK_AB R4, R97, R96 ;  /* 0x000000606104723e */ /* 0x000fe200000010ff */
[----:B------:R-:W-:Y:S01]  /*fb60*/  IMAD.U32 R20, RZ, RZ, UR6 ;  /* 0x00000006ff147e24 */ /* 0x000fe2000f8e00ff */
[----:B------:R-:W-:Y:S01]  /*fb70*/  F2FP.BF16.F32.PACK_AB R5, R99, R98 ;  /* 0x000000626305723e */ /* 0x000fe200000010ff */
[----:B------:R-:W-:Y:S01]  /*fb80*/  IMAD.U32 R21, RZ, RZ, UR5 ;  /* 0x00000005ff157e24 */ /* 0x000fe2000f8e00ff */
[----:B------:R-:W-:Y:S01]  /*fb90*/  F2FP.BF16.F32.PACK_AB R6, R101, R100 ;  /* 0x000000646506723e */ /* 0x000fe200000010ff */
[----:B------:R-:W-:Y:S01]  /*fba0*/  IMAD R30, R33, UR44, R10 ;  /* 0x0000002c211e7c24 */ /* 0x000fe2000f8e020a */
[----:B------:R-:W-:Y:S01]  /*fbb0*/  F2FP.BF16.F32.PACK_AB R7, R103, R102 ;  /* 0x000000666707723e */ /* 0x000fe200000010ff */
[----:B------:R-:W-:Y:S01]  /*fbc0*/  IMAD.WIDE.U32 R20, R32, UR44, R20 ;  /* 0x0000002c20147c25 */ /* 0x000fe2000f8e0014 */
[----:B------:R-:W-:Y:S01]  /*fbd0*/  MOV R3, R8 ;  /* 0x0000000800037202 */ /* 0x000fe20000000f00 */
[----:B------:R-:W-:Y:S01]  /*fbe0*/  ULDC.64 UR6, c[0x0][0xb40] ;  /* 0x0002d00000067ab9 */ /* 0x000fe20000000a00 */
[----:B------:R-:W-:Y:S01]  /*fbf0*/  MOV R25, R12 ;  /* 0x0000000c00197202 */ /* 0x000fe20000000f00 */
[----:B------:R1:W-:Y:S01]  /*fc00*/  STSM.16.M88.4 [R29], R4 ;  /* 0x000000041d007844 */ /* 0x0003e20000000200 */
        /* <DEDUP_REMOVED lines=68> */
.L_x_6469:
[----:B------:R-:W-:Y:S05]  /*10050*/  BSYNC B0 ;  /* 0x0000000000007941 */ /* 0x000fea0003800000 */
.L_x_6468:
[----:B------:R-:W-:Y:S05]  /*10060*/  BRA `(.L_x_6467) ;  /* 0x00000008001c7947 */ /* 0x000fea0003800000 */
.L_x_6466:
        /* <DEDUP_REMOVED lines=10> */
[----:B------:R-:W-:Y:S01]  /*10110*/  IMAD.U32 R2, RZ, RZ, UR42 ;  /* 0x0000002aff027e24 */ /* 0x000fe2000f8e00ff */
[----:B------:R-:W-:-:S04]  /*10120*/  ULDC UR5, c[0x0][0xa88] ;  /* 0x0002a20000057ab9 */ /* 0x000fc80000000800 */
        /* <DEDUP_REMOVED lines=19> */
.L_x_6471:
[----:B------:R-:W-:Y:S05]  /*10260*/  BSYNC B0 ;  /* 0x0000000000007941 */ /* 0x000fea0003800000 */
.L_x_6470:
[----:B------:R-:W-:Y:S01]  /*10270*/  ULDC UR5, c[0x0][0xa88] ;  /* 0x0002a20000057ab9 */ /* 0x000fe20000000800 */
[C---:B--2---:R-:W-:Y:S01]  /*10280*/  IMAD R0, R6.reuse, UR6, RZ ;  /* 0x0000000606007c24 */ /* 0x044fe2000f8e02ff */
[----:B------:R-:W-:Y:S01]  /*10290*/  UIADD3 UR42, -UR42, UR5, URZ ;  /* 0x000000052a2a7290 */ /* 0x000fe2000fffe13f */
[----:B----4-:R-:W-:Y:S01]  /*102a0*/  IMAD.WIDE.U32 R2, R6, UR43, R22 ;  /* 0x0000002b06027c25 */ /* 0x010fe2000f8e0016 */
[----:B------:R-:W-:Y:S01]  /*102b0*/  ULOP3.LUT UR48, URZ, UR48, URZ, 0x33, !UPT ;  /* 0x000000303f307292 */ /* 0x000fe2000f8e333f */
[----:B------:R-:W-:Y:S01]  /*102c0*/  SHF.R.S32.HI R185, RZ, 0x1f, R184 ;  /* 0x0000001fffb97819 */ /* 0x000fe200000114b8 */
[----:B------:R-:W-:Y:S01]  /*102d0*/  BSSY B0, `(.L_x_6472) ;  /* 0x0000021000007945 */ /* 0x000fe20003800000 */
[----:B------:R-:W-:Y:S01]  /*102e0*/  IMAD R5, R7, UR43, R0 ;  /* 0x0000002b07057c24 */ /* 0x000fe2000f8e0200 */
[C---:B------:R-:W-:Y:S01]  /*102f0*/  ISETP.GE.AND P2, PT, R184.reuse, UR42, PT ;  /* 0x0000002ab8007c0c */ /* 0x040fe2000bf46270 */
[C---:B------:R-:W-:Y:S02]  /*10300*/  VIADD R0, R184.reuse, 0x40 ;  /* 0x00000040b8007836 */ /* 0x040fe40000000000 */
[----:B------:R-:W-:-:S02]  /*10310*/  VIADD R4, R184, 0x20 ;  /* 0x00000020b8047836 */ /* 0x000fc40000000000 */
        /* <DEDUP_REMOVED lines=15> */
[----:B------:R-:W-:Y:S01]  /*10410*/  IMAD R9, R5, UR6, RZ ;  /* 0x0000000605097c24 */ /* 0x000fe2000f8e02ff */
[----:B------:R-:W-:Y:S01]  /*10420*/  ISETP.GE.AND P2, PT, R22, UR5, PT ;  /* 0x0000000516007c0c */ /* 0x000fe2000bf46270 */
[----:B------:R-:W-:Y:S01]  /*10430*/  IMAD.MOV.U32 R2, RZ, RZ, R6 ;  /* 0x000000ffff027224 */ /* 0x000fe200078e0006 */
[----:B------:R-:W-:Y:S01]  /*10440*/  ISETP.GE.AND P3, PT, R0, UR5, PT ;  /* 0x0000000500007c0c */ /* 0x000fe2000bf66270 */
[----:B------:R-:W-:Y:S02]  /*10450*/  IMAD.MOV.U32 R3, RZ, RZ, R11 ;  /* 0x000000ffff037224 */ /* 0x000fe400078e000b */
[C---:B------:R-:W-:Y:S02]  /*10460*/  IMAD R9, R4.reuse, UR7, R9 ;  /* 0x0000000704097c24 */ /* 0x040fe4000f8e0209 */
[----:B------:R-:W-:Y:S01]  /*10470*/  IMAD.WIDE.U32 R2, R4, UR6, R2 ;  /* 0x0000000604027c25 */ /* 0x000fe2000f8e0002 */
[----:B------:R-:W-:-:S03]  /*10480*/  ULDC.64 UR6, c[0x0][0xa80] ;  /* 0x0002a00000067ab9 */ /* 0x000fc60000000a00 */
[----:B------:R-:W-:Y:S01]  /*10490*/  IMAD.IADD R3, R3, 0x1, R9 ;  /* 0x0000000103037824 */ /* 0x000fe200078e0209 */
[----:B------:R-:W-:-:S04]  /*104a0*/  LEA R8, P5, R2, UR6, 0x1 ;  /* 0x0000000602087c11 */ /* 0x000fc8000f8a08ff */
[----:B------:R-:W-:-:S05]  /*104b0*/  LEA.HI.X R9, R2, UR7, R3, 0x1, P5 ;  /* 0x0000000702097c11 */ /* 0x000fca000a8f0c03 */
[----:B------:R1:W-:Y:S04]  /*104c0*/  @!P2 STG.E.128 desc[UR50][R8.64], RZ ;  /* 0x000000ff0800a986 */ /* 0x0003e8000c101d32 */
[----:B------:R1:W-:Y:S02]  /*104d0*/  @!P3 STG.E.128 desc[UR50][R8.64+0x80], RZ ;  /* 0x000080ff0800b986 */ /* 0x0003e4000c101d32 */
.L_x_6473:
[----:B------:R-:W-:Y:S05]  /*104e0*/  BSYNC B0 ;  /* 0x0000000000007941 */ /* 0x000fea0003800000 */
.L_x_6472:
[----:B------:R-:W-:Y:S04]  /*104f0*/  BSSY B0, `(.L_x_6474) ;  /* 0x0000014000007945 */ /* 0x000fe80003800000 */
[----:B------:R-:W-:Y:S05]  /*10500*/  @P4 BRA `(.L_x_6475) ;  /* 0x0000000000484947 */ /* 0x000fea0003800000 */
[----:B-1----:R-:W-:Y:S01]  /*10510*/  IADD3 R9, P2, R4, 0x20, RZ ;  /* 0x0000002004097810 */ /* 0x002fe20007f5e0ff */
[----:B------:R-:W-:Y:S01]  /*10520*/  ULDC.64 UR6, c[0x0][0xad8] ;  /* 0x0002b60000067ab9 */ /* 0x000fe20000000a00 */
[----:B------:R-:W-:Y:S01]  /*10530*/  IMAD.MOV.U32 R2, RZ, RZ, R6 ;  /* 0x000000ffff027224 */ /* 0x000fe200078e0006 */
[----:B------:R-:W-:Y:S01]  /*10540*/  ULDC UR5, c[0x0][0xa8c] ;  /* 0x0002a30000057ab9 */ /* 0x000fe20000000800 */
[----:B------:R-:W-:Y:S01]  /*10550*/  IMAD.MOV.U32 R3, RZ, RZ, R11 ;  /* 0x000000ffff037224 */ /* 0x000fe200078e000b */
[C---:B------:R-:W-:Y:S01]  /*10560*/  ISETP.GE.AND P3, PT, R22.reuse, UR5, PT ;  /* 0x0000000516007c0c */ /* 0x040fe2000bf66270 */
[----:B------:R-:W-:Y:S02]  /*10570*/  IMAD.X R0, RZ, RZ, R5, P2 ;  /* 0x000000ffff007224 */ /* 0x000fe400010e0605 */
[----:B------:R-:W-:Y:S02]  /*10580*/  VIADD R8, R22, 0x40 ;  /* 0x0000004016087836 */ /* 0x000fe40000000000 */
        /* <DEDUP_REMOVED lines=9> */
[----:B------:R2:W-:Y:S02]  /*10620*/  @!P4 STG.E.128 desc[UR50][R8.64+0x80], RZ ;  /* 0x000080ff0800c986 */ /* 0x0005e4000c101d32 */
.L_x_6475:
[----:B------:R-:W-:Y:S05]  /*10630*/  BSYNC B0 ;  /* 0x0000000000007941 */ /* 0x000fea0003800000 */
.L_x_6474:
[----:B------:R-:W-:Y:S04]  /*10640*/  BSSY B0, `(.L_x_6476) ;  /* 0x0000014000007945 */ /* 0x000fe80003800000 */
[----:B------:R-:W-:Y:S05]  /*10650*/  @P0 BRA `(.L_x_6477) ;  /* 0x0000000000480947 */ /* 0x000fea0003800000 */
[----:B-12---:R-:W-:Y:S01]  /*10660*/  IADD3 R9, P0, R4, 0x40, RZ ;  /* 0x0000004004097810 */ /* 0x006fe20007f1e0ff */
        /* <DEDUP_REMOVED lines=17> */
.L_x_6477:
[----:B------:R-:W-:Y:S05]  /*10780*/  BSYNC B0 ;  /* 0x0000000000007941 */ /* 0x000fea0003800000 */
.L_x_6476:
[----:B------:R-:W-:Y:S04]  /*10790*/  BSSY B0, `(.L_x_6467) ;  /* 0x0000014000007945 */ /* 0x000fe80003800000 */
[----:B------:R-:W-:Y:S05]  /*107a0*/  @P1 BRA `(.L_x_6478) ;  /* 0x0000000000481947 */ /* 0x000fea0003800000 */
[----:B------:R-:W-:Y:S01]  /*107b0*/  IADD3 R7, P0, R4, 0x60, RZ ;  /* 0x0000006004077810 */ /* 0x000fe20007f1e0ff */
        /* <DEDUP_REMOVED lines=17> */
.L_x_6478:
[----:B------:R-:W-:Y:S05]  /*108d0*/  BSYNC B0 ;  /* 0x0000000000007941 */ /* 0x000fea0003800000 */
.L_x_6467:
[----:B------:R-:W5:Y:S02]  /*108e0*/  LDC R0, c[0x0][0xda8] ;  /* 0x00036a00ff007b82 */ /* 0x000f640000000800 */
[----:B-----5:R-:W-:-:S13]  /*108f0*/  ISETP.LE.AND P0, PT, R0, UR4, PT ;  /* 0x0000000400007c0c */ /* 0x020fda000bf03270 */
[----:B------:R-:W-:Y:S05]  /*10900*/  @!P0 BRA `(.L_x_6479) ;  /* 0xffffff04002c8947 */ /* 0x000fea000383ffff */
[----:B------:R-:W-:Y:S05]  /*10910*/  EXIT ;  /* 0x000000000000794d */ /* 0x000fea0003800000 */
.L_x_6385:
[----:B------:R-:W-:-:S08]  /*10920*/  NOP ;  /* 0x0000000000007918 */ /* 0x000fd00000000000 */
[----:B------:R-:W1:-:S00]  /*10930*/  USETMAXREG.DEALLOC.CTAPOOL 0x18 ;  /* 0x00000018000079c8 */ /* 0x000e4000080e0500 */
        /* <DEDUP_REMOVED lines=17> */
.L_x_6534:
        /* <DEDUP_REMOVED lines=21> */
.L_x_6481:
[----:B------:R-:W-:Y:S01]  /*10ba0*/  ULDC UR9, c[0x0][0xdc4] ;  /* 0x0003710000097ab9 */ /* 0x000fe20000000800 */
[----:B------:R-:W-:Y:S01]  /*10bb0*/  UMOV UR7, UR8 ;  /* 0x0000000800077c82 */ /* 0x000fe20008000000 */
[----:B------:R-:W-:-:S11]  /*10bc0*/  UISETP.NE.AND UP0, UPT, UR9, 0x1, UPT ;  /* 0x000000010900788c */ /* 0x000fd6000bf05270 */
[----:B------:R-:W-:Y:S02]  /*10bd0*/  @UP0 ULDC.64 UR10, c[0x0][0xdc8] ;  /* 0x00037200000a0ab9 */ /* 0x000fe40000000a00 */
[----:B------:R-:W-:-:S04]  /*10be0*/  UIMAD.WIDE.U32 UR4, UR8, UR10, URZ ;  /* 0x0000000a080472a5 */ /* 0x000fc8000f8e003f */
[----:B------:R-:W-:-:S04]  /*10bf0*/  @UP0 USHF.R.U32.HI UR7, URZ, UR11, UR5 ;  /* 0x0000000b3f070299 */ /* 0x000fc80008011605 */
[----:B------:R-:W-:-:S12]  /*10c00*/  UIMAD UR4, UR7, UR9, URZ ;  /* 0x00000009070472a4 */ /* 0x000fd8000f8e023f */
.L_x_6482:
        /* <DEDUP_REMOVED lines=40> */
.L_x_6484:
[----:B------:R-:W-:-:S11]  /*10e90*/  UISETP.NE.AND UP0, UPT, UR5, 0x1, UPT ;  /* 0x000000010500788c */ /* 0x000fd6000bf05270 */
[----:B------:R-:W-:Y:S02]  /*10ea0*/  @UP0 ULDC.64 UR14, c[0x0][0x9e8] ;  /* 0x00027a00000e0ab9 */ /* 0x000fe40000000a00 */
[----:B------:R-:W-:-:S04]  /*10eb0*/  UIMAD.WIDE.U32 UR6, UR8, UR14, URZ ;  /* 0x0000000e080672a5 */ /* 0x000fc8000f8e003f */
[----:B------:R-:W-:-:S12]  /*10ec0*/  @UP0 USHF.R.U32.HI UR8, URZ, UR15, UR7 ;  /* 0x0000000f3f080299 */ /* 0x000fd80008011607 */
.L_x_6485:
[----:B------:R-:W-:-:S04]  /*10ed0*/  UIMAD UR8, UR8, UR5, UR5 ;  /* 0x00000005080872a4 */ /* 0x000fc8000f8e0205 */
[----:B------:R-:W-:-:S04]  /*10ee0*/  UISETP.LT.AND UP0, UPT, UR4, UR8, UPT ;  /* 0x000000080400728c */ /* 0x000fc8000bf01270 */
[----:B------:R-:W-:-:S12]  /*10ef0*/  USEL UR4, UR4, UR8, UP0 ;  /* 0x0000000804047287 */ /* 0x000fd80008000000 */
.L_x_6483:
        /* <DEDUP_REMOVED lines=25> */
.L_x_6487:
[----:B------:R-:W-:-:S11]  /*11090*/  UISETP.NE.AND UP0, UPT, UR5, 0x1, UPT ;  /* 0x000000010500788c */ /* 0x000fd6000bf05270 */
[----:B------:R-:W-:Y:S02]  /*110a0*/  @UP0 ULDC.64 UR10, c[0x0][0x9e8] ;  /* 0x00027a00000a0ab9 */ /* 0x000fe40000000a00 */
[----:B------:R-:W-:-:S04]  /*110b0*/  UIMAD.WIDE.U32 UR6, UR4, UR10, URZ ;  /* 0x0000000a040672a5 */ /* 0x000fc8000f8e003f */
[----:B------:R-:W-:-:S12]  /*110c0*/  @UP0 USHF.R.U32.HI UR4, URZ, UR11, UR7 ;  /* 0x0000000b3f040299 */ /* 0x000fd80008011607 */
.L_x_6488:
[----:B------:R-:W-:-:S04]  /*110d0*/  UIMAD UR4, UR4, UR5, URZ ;  /* 0x00000005040472a4 */ /* 0x000fc8000f8e023f */
[----:B------:R-:W-:-:S04]  /*110e0*/  UISETP.LT.AND UP0, UPT, UR8, UR4, UPT ;  /* 0x000000040800728c */ /* 0x000fc8000bf01270 */
[----:B------:R-:W-:-:S12]  /*110f0*/  USEL UR8, UR8, UR4, !UP0 ;  /* 0x0000000408087287 */ /* 0x000fd8000c000000 */
.L_x_6486:
        /* <DEDUP_REMOVED lines=27> */
.L_x_6490:
        /* <DEDUP_REMOVED lines=23> */
.L_x_6492:
        /* <DEDUP_REMOVED lines=20> */
.L_x_6494:
        /* <DEDUP_REMOVED lines=15> */
.L_x_6493:
        /* <DEDUP_REMOVED lines=20> */
[----:B------:R-:W-:-:S07]  /*11790*/  UMOV UR6, 0xffffffff ;  /* 0xffffffff00067882 */ /* 0x000fce0000000000 */
        /* <DEDUP_REMOVED lines=10> */
[----:B-1----:R-:W-:-:S03]  /*11840*/  ISETP.NE.U32.AND P0, PT, R2, RZ, PT ;  /* 0x000000ff0200720c */ /* 0x002fc60003f05070 */
[----:B------:R-:W-:Y:S01]  /*11850*/  VIADD R5, R5, 0xffffffff ;  /* 0xffffffff05057836 */ /* 0x000fe20000000000 */
[----:B------:R-:W-:-:S04]  /*11860*/  ISETP.NE.AND.EX P0, PT, R3, RZ, PT, P0 ;  /* 0x000000ff0300720c */ /* 0x000fc80003f05300 */
[----:B----4-:R-:W-:Y:S01]  /*11870*/  SEL R6, R0, RZ, !P0 ;  /* 0x000000ff00067207 */ /* 0x010fe20004000000 */
[----:B--2---:R-:W-:Y:S08]  /*11880*/  BRA.DIV UR6, `(.L_x_6495) ;  /* 0x0000002606687947 */ /* 0x004ff0000b800000 */
.L_x_6546:
[----:B------:R-:W-:Y:S01]  /*11890*/  UMOV UR4, 0xffffffff ;  /* 0xffffffff00047882 */ /* 0x000fe20000000000 */
[----:B------:R-:W-:Y:S02]  /*118a0*/  SHF.R.S32.HI R18, RZ, 0x1f, R0 ;  /* 0x0000001fff127819 */ /* 0x000fe40000011400 */
[----:B------:R-:W-:Y:S05]  /*118b0*/  BRA.DIV UR4, `(.L_x_6496) ;  /* 0x0000002604887947 */ /* 0x000fea000b800000 */
[----:B------:R-:W-:-:S13]  /*118c0*/  ELECT P6, URZ, PT ;  /* 0x00000000003f782f */ /* 0x000fda00038c0000 */
.L_x_6549:
        /* <DEDUP_REMOVED lines=21> */
.L_x_6498:
[----:B------:R-:W2:Y:S01]  /*11a20*/  S2R R7, SR_TID.X ;  /* 0x0000000000077919 */ /* 0x000ea20000002100 */
[----:B-1----:R-:W-:Y:S02]  /*11a30*/  LEA R8, R16, UR39, 0x3 ;  /* 0x0000002710087c11 */ /* 0x002fe4000f8e18ff */
[----:B--2---:R-:W-:Y:S02]  /*11a40*/  LOP3.LUT R9, R7, 0x7f, RZ, 0xc0, !PT ;  /* 0x0000007f07097812 */ /* 0x004fe400078ec0ff */
[----:B------:R-:W-:Y:S02]  /*11a50*/  SHF.L.U32 R7, R17, 0x1f, RZ ;  /* 0x0000001f11077819 */ /* 0x000fe400000006ff */
[----:B------:R-:W-:Y:S02]  /*11a60*/  ISETP.NE.AND P3, PT, R9, RZ, PT ;  /* 0x000000ff0900720c */ /* 0x000fe40003f65270 */
[----:B------:R-:W1:Y:S02]  /*11a70*/  SYNCS.PHASECHK.TRANS64.TRYWAIT P2, [R8+URZ+0x28840], R7 ;  /* 0x02884007080075a7 */ /* 0x000e64000804017f */
[----:B-1----:R-:W-:Y:S09]  /*11a80*/  @!P2 BRA `(.L_x_6499) ;  /* 0x000000240034a947 */ /* 0x002ff20003800000 */
.L_x_6550:
        /* <DEDUP_REMOVED lines=8> */
.L_x_6500:
        /* <DEDUP_REMOVED lines=9> */
[----:B------:R-:W-:-:S04]  /*11ba0*/  UMOV UR15, 0x40 ;  /* 0x00000040000f7882 */ /* 0x000fc80000000000 */
[----:B------:R-:W-:Y:S02]  /*11bb0*/  ULEA UR6, UR6, UR39, 0xf ;  /* 0x0000002706067291 */ /* 0x000fe4000f8e783f */
[----:B------:R-:W-:Y:S02]  /*11bc0*/  UIADD3 UR9, UR9, 0x28830, URZ ;  /* 0x0002883009097890 */ /* 0x000fe4000fffe03f */
[----:B------:R-:W-:Y:S02]  /*11bd0*/  USHF.L.U32 UR11, UR11, 0x7, URZ ;  /* 0x000000070b0b7899 */ /* 0x000fe4000800063f */
        /* <DEDUP_REMOVED lines=8> */
.L_x_6497:
        /* <DEDUP_REMOVED lines=12> */
[----:B------:R-:W-:Y:S01]  /*11d20*/  UIADD3 UR16, UR39, 0x14400, URZ ;  /* 0x0001440027107890 */ /* 0x000fe2000fffe03f */
[----:B------:R-:W-:Y:S01]  /*11d30*/  UMOV UR11, UR41 ;  /* 0x00000029000b7c82 */ /* 0x000fe20008000000 */
[----:B------:R-:W-:Y:S01]  /*11d40*/  UMOV UR12, UR42 ;  /* 0x0000002a000c7c82 */ /* 0x000fe20008000000 */
[----:B------:R-:W-:Y:S01]  /*11d50*/  UMOV UR13, UR43 ;  /* 0x0000002b000d7c82 */ /* 0x000fe20008000000 */
[----:B------:R1:W-:Y:S01]  /*11d60*/  @P2 SYNCS.ARRIVE.TRANS64 RZ, [UR39+0x28800], R7 ;  /* 0x02880007ffff29a7 */ /* 0x0003e20008000027 */
[----:B------:R-:W-:Y:S01]  /*11d70*/  UMOV UR14, 0x0 ;  /* 0x00000000000e7882 */ /* 0x000fe20000000000 */
[----:B------:R-:W-:Y:S01]  /*11d80*/  UMOV UR15, 0x12f00000 ;  /* 0x12f00000000f7882 */ /* 0x000fe20000000000 */
[----:B------:R-:W-:Y:S01]  /*11d90*/  UMOV UR10, URZ ;  /* 0x0000003f000a7c82 */ /* 0x000fe20008000000 */
[----:B------:R-:W-:Y:S01]  /*11da0*/  UMOV UR19, UR41 ;  /* 0x0000002900137c82 */ /* 0x000fe20008000000 */
[----:B------:R-:W-:Y:S01]  /*11db0*/  UMOV UR20, UR42 ;  /* 0x0000002a00147c82 */ /* 0x000fe20008000000 */
[----:B------:R-:W-:Y:S01]  /*11dc0*/  UMOV UR21, UR43 ;  /* 0x0000002b00157c82 */ /* 0x000fe20008000000 */
[----:B------:R-:W-:Y:S01]  /*11dd0*/  UMOV UR18, 0x40 ;  /* 0x0000004000127882 */ /* 0x000fe20000000000 */
[----:B-1----:R-:W-:Y:S01]  /*11de0*/  IMAD.U32 R7, RZ, RZ, UR4 ;  /* 0x00000004ff077e24 */ /* 0x002fe2000f8e00ff */
[----:B------:R-:W-:Y:S01]  /*11df0*/  UMOV UR17, UR9 ;  /* 0x0000000900117c82 */ /* 0x000fe20008000000 */
[----:B------:R1:W-:Y:S03]  /*11e00*/  UTMALDG.4D [UR8], [UR6], desc[UR14] ;  /* 0x00000e08060075b4 */ /* 0x0003e60008019000 */
[----:B------:R-:W-:Y:S01]  /*11e10*/  SHF.L.U32 R7, R7, 0x1f, RZ ;  /* 0x0000001f07077819 */ /* 0x000fe200000006ff */
[----:B------:R1:W-:Y:S03]  /*11e20*/  UTMALDG.4D [UR16], [UR6], desc[UR14] ;  /* 0x00000e10060075b4 */ /* 0x0003e60008019000 */
[----:B------:R-:W2:Y:S02]  /*11e30*/  SYNCS.PHASECHK.TRANS64.TRYWAIT P2, [UR39+0x28820], R7 ;  /* 0x02882007ff0075a7 */ /* 0x000ea40008040167 */
[----:B-12---:R-:W-:Y:S05]  /*11e40*/  @!P2 BRA `(.L_x_6501) ;  /* 0x000000200058a947 */ /* 0x006fea0003800000 */
.L_x_6551:
        /* <DEDUP_REMOVED lines=23> */
[----:B------:R-:W-:Y:S02]  /*11fc0*/  ULDC.64 UR4, c[0x0][0x408] ;  /* 0x0001020000047ab9 */ /* 0x000fe40000000a00 */
        /* <DEDUP_REMOVED lines=9> */
[----:B------:R-:W-:-:S03]  /*12060*/  SHF.R.S32.HI R9, RZ, 0x1f, R8 ;  /* 0x0000001fff097819 */ /* 0x000fc60000011408 */
[----:B------:R-:W-:-:S04]  /*12070*/  IMAD.WIDE.U32 R8, R0, UR4, R8 ;  /* 0x0000000400087c25 */ /* 0x000fc8000f8e0008 */
[----:B------:R-:W-:Y:S01]  /*12080*/  IMAD.IADD R13, R13, 0x1, R9 ;  /* 0x000000010d0d7824 */ /* 0x000fe200078e0209 */
[----:B------:R-:W-:-:S04]  /*12090*/  LEA R2, P2, R8, R2, 0x2 ;  /* 0x0000000208027211 */ /* 0x000fc800078410ff */
[----:B------:R-:W-:-:S05]  /*120a0*/  LEA.HI.X R3, R8, R3, R13, 0x2, P2 ;  /* 0x0000000308037211 */ /* 0x000fca00010f140d */
[----:B------:R1:W5:Y:S04]  /*120b0*/  LDG.E R8, desc[UR50][R2.64] ;  /* 0x0000003202087981 */ /* 0x000368000c1e1900 */
.L_x_6506:
[----:B-1----:R-:W1:Y:S01]  /*120c0*/  S2R R2, SR_TID.X ;  /* 0x0000000000027919 */ /* 0x002e620000002100 */
[----:B------:R-:W-:Y:S02]  /*120d0*/  LEA R3, R10, UR39, 0x3 ;  /* 0x000000270a037c11 */ /* 0x000fe4000f8e18ff */
[----:B-1----:R-:W-:Y:S02]  /*120e0*/  LOP3.LUT R9, R2, 0x7f, RZ, 0xc0, !PT ;  /* 0x0000007f02097812 */ /* 0x002fe400078ec0ff */
[----:B------:R-:W-:Y:S02]  /*120f0*/  SHF.L.U32 R2, R12, 0x1f, RZ ;  /* 0x0000001f0c027819 */ /* 0x000fe400000006ff */
[----:B------:R-:W-:Y:S02]  /*12100*/  ISETP.NE.AND P2, PT, R9, RZ, PT ;  /* 0x000000ff0900720c */ /* 0x000fe40003f45270 */
[----:B------:R-:W1:Y:S02]  /*12110*/  SYNCS.PHASECHK.TRANS64.TRYWAIT P3, [R3+URZ+0x28840], R2 ;  /* 0x02884002030075a7 */ /* 0x000e64000806017f */
[----:B-1----:R-:W-:Y:S09]  /*12120*/  @!P3 BRA `(.L_x_6507) ;  /* 0x0000001c00b8b947 */ /* 0x002ff20003800000 */
.L_x_6552:
        /* <DEDUP_REMOVED lines=8> */
.L_x_6508:
        /* <DEDUP_REMOVED lines=12> */
[----:B-1----:R-:W-:Y:S01]  /*12270*/  SHF.L.U32 R3, R17, 0x1f, RZ ;  /* 0x0000001f11037819 */ /* 0x002fe200000006ff */
[----:B------:R-:W-:Y:S01]  /*12280*/  ULEA UR8, UR8, UR39, 0xf ;  /* 0x0000002708087291 */ /* 0x000fe2000f8e783f */
[----:B------:R-:W-:Y:S01]  /*12290*/  LEA R2, R16, UR17, 0x3 ;  /* 0x0000001110027c11 */ /* 0x000fe2000f8e18ff */
[----:B------:R-:W-:-:S02]  /*122a0*/  UIADD3 UR9, UR9, 0x28830, URZ ;  /* 0x0002883009097890 */ /* 0x000fc4000fffe03f */
[----:B------:R-:W-:Y:S02]  /*122b0*/  USHF.L.U32 UR11, UR11, 0x7, URZ ;  /* 0x000000070b0b7899 */ /* 0x000fe4000800063f */
        /* <DEDUP_REMOVED lines=9> */
.L_x_6553:
        /* <DEDUP_REMOVED lines=9> */
.L_x_6510:
        /* <DEDUP_REMOVED lines=12> */
[----:B------:R-:W-:Y:S02]  /*124a0*/  ULEA UR14, UR9, UR39, 0xf ;  /* 0x00000027090e7291 */ /* 0x000fe4000f8e783f */
[----:B------:R-:W-:Y:S02]  /*124b0*/  ULEA UR9, UR9, UR39, 0x3 ;  /* 0x0000002709097291 */ /* 0x000fe4000f8e183f */
[----:B------:R-:W-:Y:S02]  /*124c0*/  USHF.L.U32 UR11, UR11, 0x7, URZ ;  /* 0x000000070b0b7899 */ /* 0x000fe4000800063f */
        /* <DEDUP_REMOVED lines=8> */
.L_x_6505:
[----:B------:R-:W-:Y:S05]  /*12550*/  BSYNC B0 ;  /* 0x0000000000007941 */ /* 0x000fea0003800000 */
.L_x_6504:
[----:B------:R-:W-:Y:S01]  /*12560*/  UIADD3 UR4, UR45, -0x3, URZ ;  /* 0xfffffffd2d047890 */ /* 0x000fe2000fffe03f */
[----:B------:R-:W-:Y:S02]  /*12570*/  IMAD.MOV.U32 R16, RZ, RZ, R10 ;  /* 0x000000ffff107224 */ /* 0x000fe400078e000a */
[----:B------:R-:W-:-:S03]  /*12580*/  IMAD.MOV.U32 R17, RZ, RZ, R12 ;  /* 0x000000ffff117224 */ /* 0x000fc600078e000c */
[----:B------:R-:W-:-:S07]  /*12590*/  IMAD.U32 R7, RZ, RZ, UR4 ;  /* 0x00000004ff077e24 */ /* 0x000fce000f8e00ff */
.L_x_6503:
[----:B------:R-:W-:Y:S01]  /*125a0*/  ULOP3.LUT UR4, URZ, UR45, URZ, 0x33, !UPT ;  /* 0x0000002d3f047292 */ /* 0x000fe2000f8e333f */
[----:B------:R-:W-:Y:S01]  /*125b0*/  VIADD R11, R11, 0xfffffffe ;  /* 0xfffffffe0b0b7836 */ /* 0x000fe20000000000 */
[----:B------:R-:W-:Y:S04]  /*125c0*/  BSSY B0, `(.L_x_6502) ;  /* 0x00000cf000007945 */ /* 0x000fe80003800000 */
[----:B------:R-:W-:-:S13]  /*125d0*/  ISETP.NE.AND P2, PT, R11, UR4, PT ;  /* 0x000000040b007c0c */ /* 0x000fda000bf45270 */
[----:B------:R-:W-:Y:S05]  /*125e0*/  @!P2 BRA `(.L_x_6511) ;  /* 0x0000000c0030a947 */ /* 0x000fea0003800000 */
[----:B------:R-:W-:-:S07]  /*125f0*/  IMAD.MOV.U32 R8, RZ, RZ, R6 ;  /* 0x000000ffff087224 */ /* 0x000fce00078e0006 */
.L_x_6526:
        /* <DEDUP_REMOVED lines=27> */
.L_x_6514:
[----:B------:R-:W1:Y:S01]  /*127b0*/  S2R R2, SR_TID.X ;  /* 0x0000000000027919 */ /* 0x000e620000002100 */
[----:B------:R-:W-:Y:S02]  /*127c0*/  LEA R3, R10, UR39, 0x3 ;  /* 0x000000270a037c11 */ /* 0x000fe4000f8e18ff */
[----:B-1----:R-:W-:Y:S02]  /*127d0*/  LOP3.LUT R9, R2, 0x7f, RZ, 0xc0, !PT ;  /* 0x0000007f02097812 */ /* 0x002fe400078ec0ff */
[----:B------:R-:W-:Y:S02]  /*127e0*/  SHF.L.U32 R2, R11, 0x1f, RZ ;  /* 0x0000001f0b027819 */ /* 0x000fe400000006ff */
[----:B------:R-:W-:Y:S02]  /*127f0*/  ISETP.NE.AND P2, PT, R9, RZ, PT ;  /* 0x000000ff0900720c */ /* 0x000fe40003f45270 */
[----:B------:R-:W1:Y:S02]  /*12800*/  SYNCS.PHASECHK.TRANS64.TRYWAIT P3, [R3+URZ+0x28840], R2 ;  /* 0x02884002030075a7 */ /* 0x000e64000806017f */
[----:B-1----:R-:W-:Y:S09]  /*12810*/  @!P3 BRA `(.L_x_6515) ;  /* 0x000000180024b947 */ /* 0x002ff20003800000 */
.L_x_6554:
        /* <DEDUP_REMOVED lines=8> */
.L_x_6516:
        /* <DEDUP_REMOVED lines=12> */
[----:B------:R-:W-:Y:S01]  /*12960*/  SHF.L.U32 R17, R17, 0x1f, RZ ;  /* 0x0000001f11117819 */ /* 0x000fe200000006ff */
[----:B------:R-:W-:Y:S01]  /*12970*/  ULEA UR8, UR8, UR39, 0xf ;  /* 0x0000002708087291 */ /* 0x000fe2000f8e783f */
[----:B-1----:R-:W-:Y:S01]  /*12980*/  LEA R2, R16, UR17, 0x3 ;  /* 0x0000001110027c11 */ /* 0x002fe2000f8e18ff */
        /* <DEDUP_REMOVED lines=11> */
.L_x_6555:
        /* <DEDUP_REMOVED lines=8> */
.L_x_6518:
        /* <DEDUP_REMOVED lines=11> */
[----:B------:R-:W-:Y:S01]  /*12b70*/  IMAD.MOV.U32 R6, RZ, RZ, R8 ;  /* 0x000000ffff067224 */ /* 0x000fe200078e0008 */
[----:B------:R-:W-:Y:S02]  /*12b80*/  ULEA UR6, UR6, UR39, 0xf ;  /* 0x0000002706067291 */ /* 0x000fe4000f8e783f */
[----:B------:R-:W-:Y:S02]  /*12b90*/  USHF.L.U32 UR11, UR11, 0x7, URZ ;  /* 0x000000070b0b7899 */ /* 0x000fe4000800063f */
[----:B------:R-:W-:Y:S02]  /*12ba0*/  UIADD3 UR9, UR9, 0x50, URZ ;  /* 0x0000005009097890 */ /* 0x000fe4000fffe03f */
        /* <DEDUP_REMOVED lines=8> */
.L_x_6513:
[----:B------:R-:W-:Y:S05]  /*12c30*/  BSYNC B1 ;  /* 0x0000000000017941 */ /* 0x000fea0003800000 */
.L_x_6512:
        /* <DEDUP_REMOVED lines=27> */
.L_x_6521:
[----:B------:R-:W-:Y:S02]  /*12df0*/  LEA R2, R16, UR39, 0x3 ;  /* 0x0000002710027c11 */ /* 0x000fe4000f8e18ff */
[----:B------:R-:W-:-:S04]  /*12e00*/  SHF.L.U32 R3, R17, 0x1f, RZ ;  /* 0x0000001f11037819 */ /* 0x000fc800000006ff */
[----:B------:R-:W2:Y:S02]  /*12e10*/  SYNCS.PHASECHK.TRANS64.TRYWAIT P2, [R2+URZ+0x28840], R3 ;  /* 0x02884003020075a7 */ /* 0x000ea4000804017f */
[----:B--2---:R-:W-:Y:S05]  /*12e20*/  @!P2 BRA `(.L_x_6522) ;  /* 0x0000001000c8a947 */ /* 0x004fea0003800000 */
.L_x_6556:
        /* <DEDUP_REMOVED lines=11> */
.L_x_6523:
        /* <DEDUP_REMOVED lines=12> */
[----:B--2---:R-:W-:Y:S01]  /*12fa0*/  LEA R2, R10, UR17, 0x3 ;  /* 0x000000110a027c11 */ /* 0x004fe2000f8e18ff */
[----:B------:R-:W-:-:S02]  /*12fb0*/  ULEA UR8, UR9, UR39, 0xf ;  /* 0x0000002709087291 */ /* 0x000fc4000f8e783f */
[----:B------:R-:W-:Y:S02]  /*12fc0*/  ULEA UR9, UR9, UR17, 0x3 ;  /* 0x0000001109097291 */ /* 0x000fe4000f8e183f */
[----:B------:R-:W-:Y:S02]  /*12fd0*/  USHF.L.U32 UR11, UR11, 0x7, URZ ;  /* 0x000000070b0b7899 */ /* 0x000fe4000800063f */
[----:B------:R-:W-:Y:S02]  /*12fe0*/  UIADD3 UR14, UR8, 0x18400, URZ ;  /* 0x00018400080e7890 */ /* 0x000fe4000fffe03f */
[----:B------:R-:W-:Y:S02]  /*12ff0*/  UIADD3 UR9, UR9, 0x30, URZ ;  /* 0x0000003009097890 */ /* 0x000fe4000fffe03f */
[----:B------:R-:W-:-:S03]  /*13000*/  UIADD3 UR15, UR8, 0x1c400, URZ ;  /* 0x0001c400080f7890 */ /* 0x000fc6000fffe03f */
[----:B------:R-:W-:-:S04]  /*13010*/  UMOV UR8, UR14 ;  /* 0x0000000e00087c82 */ /* 0x000fc80008000000 */
[----:B------:R1:W-:Y:S02]  /*13020*/  UTMALDG.4D [UR8], [UR4], desc[UR6] ;  /* 0x00000608040075b4 */ /* 0x0003e40008019000 */
[----:B-1----:R-:W-:Y:S01]  /*13030*/  UMOV UR8, UR15 ;  /* 0x0000000f00087c82 */ /* 0x002fe20008000000 */
[----:B------:R-:W-:Y:S02]  /*13040*/  UMOV UR10, UR16 ;  /* 0x00000010000a7c82 */ /* 0x000fe40008000000 */
[----:B------:R1:W-:Y:S01]  /*13050*/  UTMALDG.4D [UR8], [UR4], desc[UR6] ;  /* 0x00000608040075b4 */ /* 0x0003e20008019000 */
[----:B------:R-:W2:Y:S02]  /*13060*/  SYNCS.PHASECHK.TRANS64.TRYWAIT P2, [R2+URZ+0x60], R11 ;  /* 0x0000600b020075a7 */ /* 0x000ea4000804017f */
[----:B-12---:R-:W-:Y:S05]  /*13070*/  @!P2 BRA `(.L_x_6524) ;  /* 0x000000100048a947 */ /* 0x006fea0003800000 */
.L_x_6557:
        /* <DEDUP_REMOVED lines=8> */
.L_x_6525:
        /* <DEDUP_REMOVED lines=23> */
.L_x_6520:
[----:B------:R-:W-:Y:S05]  /*13270*/  BSYNC B1 ;  /* 0x0000000000017941 */ /* 0x000fea0003800000 */
.L_x_6519:
[----:B------:R-:W-:Y:S01]  /*13280*/  ISETP.GT.AND P2, PT, R12, UR44, PT ;  /* 0x0000002c0c007c0c */ /* 0x000fe2000bf44270 */
[----:B------:R-:W-:-:S12]  /*13290*/  VIADD R7, R7, 0xfffffffe ;  /* 0xfffffffe07077836 */ /* 0x000fd80000000000 */
[----:B------:R-:W-:Y:S05]  /*132a0*/  @P2 BRA `(.L_x_6526) ;  /* 0xfffffff000d42947 */ /* 0x000fea000383ffff */
.L_x_6511:
[----:B------:R-:W-:Y:S05]  /*132b0*/  BSYNC B0 ;  /* 0x0000000000007941 */ /* 0x000fea0003800000 */
.L_x_6502:
        /* <DEDUP_REMOVED lines=14> */
.L_x_6528:
[----:B------:R-:W-:Y:S05]  /*133a0*/  BSYNC B0 ;  /* 0x0000000000007941 */ /* 0x000fea0003800000 */
.L_x_6527:
        /* <DEDUP_REMOVED lines=9> */
.L_x_6558:
        /* <DEDUP_REMOVED lines=8> */
.L_x_6532:
        /* <DEDUP_REMOVED lines=9> */
[----:B------:R-:W-:-:S04]  /*13550*/  UMOV UR15, 0x40 ;  /* 0x00000040000f7882 */ /* 0x000fc80000000000 */
        /* <DEDUP_REMOVED lines=11> */
.L_x_6530:
[----:B------:R-:W-:Y:S05]  /*13610*/  BSYNC B0 ;  /* 0x0000000000007941 */ /* 0x000fea0003800000 */
.L_x_6529:
[----:B------:R-:W-:Y:S02]  /*13620*/  VIADD R16, R16, 0x1 ;  /* 0x0000000110107836 */ /* 0x000fe40000000000 */
[----:B------:R-:W-:-:S03]  /*13630*/  IMAD.MOV.U32 R13, RZ, RZ, R19 ;  /* 0x000000ffff0d7224 */ /* 0x000fc600078e0013 */
[----:B------:R-:W-:-:S04]  /*13640*/  ISETP.NE.AND P0, PT, R16, 0x2, PT ;  /* 0x000000021000780c */ /* 0x000fc80003f05270 */
[----:B-1----:R-:W-:Y:S02]  /*13650*/  SEL R0, RZ, 0x1, P0 ;  /* 0x00000001ff007807 */ /* 0x002fe40000000000 */
[----:B------:R-:W-:Y:S02]  /*13660*/  SEL R16, R16, RZ, P0 ;  /* 0x000000ff10107207 */ /* 0x000fe40000000000 */
[----:B------:R-:W-:-:S07]  /*13670*/  LOP3.LUT R17, R17, R0, RZ, 0x3c, !PT ;  /* 0x0000000011117212 */ /* 0x000fce00078e3cff */
.L_x_6491:
[----:B------:R-:W-:Y:S05]  /*13680*/  BSYNC B6 ;  /* 0x0000000000067941 */ /* 0x000fea0003800000 */
.L_x_6489:
[----:B------:R-:W-:-:S03]  /*13690*/  UMOV UR4, 0xffffffff ;  /* 0xffffffff00047882 */ /* 0x000fc60000000000 */
[----:B------:R-:W-:Y:S05]  /*136a0*/  BRA.DIV UR4, `(.L_x_6533) ;  /* 0x0000000a04e47947 */ /* 0x000fea000b800000 */
[----:B------:R1:W2:Y:S02]  /*136b0*/  SHFL.IDX PT, R14, R13, RZ, 0x1f ;  /* 0x00001fff0d0e7589 */ /* 0x0002a400000e0000 */
.L_x_6561:
        /* <DEDUP_REMOVED lines=14> */
.L_x_6480:
        /* <DEDUP_REMOVED lines=11> */
.L_x_6562:
        /* <DEDUP_REMOVED lines=9> */
[----:B------:R-:W-:-:S06]  /*138e0*/  ULOP3.LUT UR4, UR38, 0x2, URZ, 0xfc, !UPT ;  /* 0x0000000226047892 */ /* 0x000fcc000f8efc3f */
[----:B------:R-:W-:-:S05]  /*138f0*/  IMAD.U32 R0, RZ, RZ, UR4 ;  /* 0x00000004ff007e24 */ /* 0x000fca000f8e00ff */
[----:B------:R-:W-:-:S13]  /*13900*/  ISETP.NE.AND P2, PT, R0, 0x3, PT ;  /* 0x000000030000780c */ /* 0x000fda0003f45270 */
[----:B------:R-:W-:Y:S05]  /*13910*/  @!P2 BRA `(.L_x_6538) ;  /* 0x000000000004a947 */ /* 0x000fea0003800000 */
[----:B------:R-:W-:Y:S01]  /*13920*/  BPT.TRAP 0x1 ;  /* 0x000000040000795c */ /* 0x000fe20000300000 */
.L_x_6538:
        /* <DEDUP_REMOVED lines=12> */
.L_x_6563:
[----:B------:R-:W3:Y:S02]  /*139f0*/  SYNCS.PHASECHK.TRANS64.TRYWAIT P0, [R3+URZ], R0 ;  /* 0x00000000030075a7 */ /* 0x000ee4000800017f */
[----:B---3--:R-:W-:Y:S05]  /*13a00*/  @!P0 BRA `(.L_x_6540) ;  /* 0x0000000800588947 */ /* 0x008fea0003800000 */
.L_x_6564:
[----:B------:R-:W-:Y:S05]  /*13a10*/  @!P2 BRA `(.L_x_6541) ;  /* 0x000000000004a947 */ /* 0x000fea0003800000 */
[----:B------:R-:W-:Y:S01]  /*13a20*/  BPT.TRAP 0x1 ;  /* 0x000000040000795c */ /* 0x000fe20000300000 */
.L_x_6541:
[----:B---3--:R-:W-:-:S04]  /*13a30*/  VIADD R3, R7, 0x28860 ;  /* 0x0002886007037836 */ /* 0x008fc80000000000 */
[----:B--2---:R-:W-:-:S04]  /*13a40*/  IMAD R5, R16, 0x8, R3 ;  /* 0x0000000810057824 */ /* 0x004fc800078e0203 */
[----:B------:R-:W2:Y:S02]  /*13a50*/  SYNCS.PHASECHK.TRANS64.TRYWAIT P0, [R5+URZ], R4 ;  /* 0x00000004050075a7 */ /* 0x000ea4000800017f */
[----:B--2---:R-:W-:Y:S05]  /*13a60*/  @!P0 BRA `(.L_x_6542) ;  /* 0x0000000800548947 */ /* 0x004fea0003800000 */
.L_x_6565:
[----:B------:R-:W-:-:S07]  /*13a70*/  IMAD R3, R2, 0x8, R3 ;  /* 0x0000000802037824 */ /* 0x000fce00078e0203 */
.L_x_6543:
[----:B---3--:R3:W4:Y:S02]  /*13a80*/  SYNCS.PHASECHK.TRANS64.TRYWAIT P0, [R3+URZ], R0 ;  /* 0x00000000030075a7 */ /* 0x008724000800017f */
[----:B----4-:R-:W-:Y:S05]  /*13a90*/  @!P0 NANOSLEEP.SYNCS 0x989680 ;  /* 0x009896800000895d */ /* 0x010fea0003900000 */
[----:B------:R-:W4:Y:S02]  /*13aa0*/  @!P0 SYNCS.PHASECHK.TRANS64 P0, [R3+URZ], R0 ;  /* 0x00000000030085a7 */ /* 0x000f24000800007f */
[----:B----4-:R-:W-:Y:S05]  /*13ab0*/  @!P0 BRA `(.L_x_6543) ;  /* 0xfffffffc00f08947 */ /* 0x010fea000383ffff */
.L_x_6537:
[----:B------:R-:W-:Y:S05]  /*13ac0*/  BSYNC B0 ;  /* 0x0000000000007941 */ /* 0x000fea0003800000 */
.L_x_6536:
[----:B------:R-:W-:Y:S05]  /*13ad0*/  EXIT ;  /* 0x000000000000794d */ /* 0x000fea0003800000 */
.L_x_6397:
[----:B-1----:R-:W-:-:S04]  /*13ae0*/  IMAD.U32 R3, RZ, RZ, UR39 ;  /* 0x00000027ff037e24 */ /* 0x002fc8000f8e00ff */
[----:B------:R1:W2:Y:S03]  /*13af0*/  SYNCS.PHASECHK.TRANS64.TRYWAIT P1, [R3+URZ+0x28800], R0 ;  /* 0x02880000030075a7 */ /* 0x0002a6000802017f */
[----:B--2---:R-:W-:Y:S05]  /*13b00*/  @!P1 NANOSLEEP.SYNCS 0x989680 ;  /* 0x009896800000995d */ /* 0x004fea0003900000 */
[----:B------:R-:W2:Y:S02]  /*13b10*/  @!P1 SYNCS.PHASECHK.TRANS64 P1, [R3+URZ+0x28800], R0 ;  /* 0x02880000030095a7 */ /* 0x000ea4000802007f */
[----:B--2---:R-:W-:Y:S05]  /*13b20*/  @!P1 BRA `(.L_x_6397) ;  /* 0xfffffffc00ec9947 */ /* 0x004fea000383ffff */
[----:B------:R-:W-:Y:S05]  /*13b30*/  BRA `(.L_x_6544) ;  /* 0xfffffedc00887947 */ /* 0x000fea000383ffff */
.L_x_6401:
[----:B--2---:R2:W3:Y:S02]  /*13b40*/  SYNCS.PHASECHK.TRANS64.TRYWAIT P2, [R89+URZ+0x28830], R0 ;  /* 0x02883000590075a7 */ /* 0x0044e4000804017f */
[----:B---3--:R-:W-:Y:S05]  /*13b50*/  @!P2 NANOSLEEP.SYNCS 0x989680 ;  /* 0x009896800000a95d */ /* 0x008fea0003900000 */
[----:B------:R-:W3:Y:S02]  /*13b60*/  @!P2 SYNCS.PHASECHK.TRANS64 P2, [R89+URZ+0x28830], R0 ;  /* 0x028830005900a5a7 */ /* 0x000ee4000804007f */
[----:B---3--:R-:W-:Y:S05]  /*13b70*/  @!P2 BRA `(.L_x_6401) ;  /* 0xfffffffc00f0a947 */ /* 0x008fea000383ffff */
[----:B------:R-:W-:Y:S05]  /*13b80*/  BRA `(.L_x_6400) ;  /* 0xfffffedc00ac7947 */ /* 0x000fea000383ffff */
.L_x_6417:
[----:B--2---:R-:W-:-:S04]  /*13b90*/  IMAD.U32 R12, RZ, RZ, UR6 ;  /* 0x00000006ff0c7e24 */ /* 0x004fc8000f8e00ff */
[----:B------:R2:W3:Y:S03]  /*13ba0*/  SYNCS.PHASECHK.TRANS64.TRYWAIT P3, [R12+URZ+0x28830], R9 ;  /* 0x028830090c0075a7 */ /* 0x0004e6000806017f */
[----:B---3--:R-:W-:Y:S05]  /*13bb0*/  @!P3 NANOSLEEP.SYNCS 0x989680 ;  /* 0x009896800000b95d */ /* 0x008fea0003900000 */
[----:B------:R-:W3:Y:S02]  /*13bc0*/  @!P3 SYNCS.PHASECHK.TRANS64 P3, [R12+URZ+0x28830], R9 ;  /* 0x028830090c00b5a7 */ /* 0x000ee4000806007f */
[----:B---3--:R-:W-:Y:S05]  /*13bd0*/  @!P3 BRA `(.L_x_6417) ;  /* 0xfffffffc00ecb947 */ /* 0x008fea000383ffff */
[----:B------:R-:W-:Y:S05]  /*13be0*/  BRA `(.L_x_6414) ;  /* 0xffffff1400fc7947 */ /* 0x000fea000383ffff */
.L_x_6421:
[----:B--2---:R-:W-:-:S04]  /*13bf0*/  IMAD.U32 R12, RZ, RZ, UR6 ;  /* 0x00000006ff0c7e24 */ /* 0x004fc8000f8e00ff */
[----:B------:R2:W3:Y:S03]  /*13c00*/  SYNCS.PHASECHK.TRANS64.TRYWAIT P3, [R12+URZ+0x28850], R9 ;  /* 0x028850090c0075a7 */ /* 0x0004e6000806017f */
[----:B---3--:R-:W-:Y:S05]  /*13c10*/  @!P3 NANOSLEEP.SYNCS 0x989680 ;  /* 0x009896800000b95d */ /* 0x008fea0003900000 */
[----:B------:R-:W3:Y:S02]  /*13c20*/  @!P3 SYNCS.PHASECHK.TRANS64 P3, [R12+URZ+0x28850], R9 ;  /* 0x028850090c00b5a7 */ /* 0x000ee4000806007f */
[----:B---3--:R-:W-:Y:S05]  /*13c30*/  @!P3 BRA `(.L_x_6421) ;  /* 0xfffffffc00ecb947 */ /* 0x008fea000383ffff */
[----:B------:R-:W-:Y:S05]  /*13c40*/  BRA `(.L_x_6418) ;  /* 0xffffff1800bc7947 */ /* 0x000fea000383ffff */
.L_x_6438:
[----:B--2---:R-:W-:-:S04]  /*13c50*/  IMAD.U32 R8, RZ, RZ, UR6 ;  /* 0x00000006ff087e24 */ /* 0x004fc8000f8e00ff */
[----:B------:R2:W3:Y:S03]  /*13c60*/  SYNCS.PHASECHK.TRANS64.TRYWAIT P2, [R8+URZ+0x28830], R7 ;  /* 0x02883007080075a7 */ /* 0x0004e6000804017f */
[----:B---3--:R-:W-:Y:S05]  /*13c70*/  @!P2 NANOSLEEP.SYNCS 0x989680 ;  /* 0x009896800000a95d */ /* 0x008fea0003900000 */
[----:B------:R-:W3:Y:S02]  /*13c80*/  @!P2 SYNCS.PHASECHK.TRANS64 P2, [R8+URZ+0x28830], R7 ;  /* 0x028830070800a5a7 */ /* 0x000ee4000804007f */
[----:B---3--:R-:W-:Y:S05]  /*13c90*/  @!P2 BRA `(.L_x_6438) ;  /* 0xfffffffc00eca947 */ /* 0x008fea000383ffff */
[----:B------:R-:W-:Y:S05]  /*13ca0*/  BRA `(.L_x_6435) ;  /* 0xffffff5000587947 */ /* 0x000fea000383ffff */
.L_x_6442:
[----:B--2---:R-:W-:-:S04]  /*13cb0*/  IMAD.U32 R8, RZ, RZ, UR6 ;  /* 0x00000006ff087e24 */ /* 0x004fc8000f8e00ff */
[----:B------:R2:W3:Y:S03]  /*13cc0*/  SYNCS.PHASECHK.TRANS64.TRYWAIT P2, [R8+URZ+0x28850], R7 ;  /* 0x02885007080075a7 */ /* 0x0004e6000804017f */
[----:B---3--:R-:W-:Y:S05]  /*13cd0*/  @!P2 NANOSLEEP.SYNCS 0x989680 ;  /* 0x009896800000a95d */ /* 0x008fea0003900000 */
[----:B------:R-:W3:Y:S02]  /*13ce0*/  @!P2 SYNCS.PHASECHK.TRANS64 P2, [R8+URZ+0x28850], R7 ;  /* 0x028850070800a5a7 */ /* 0x000ee4000804007f */
[----:B---3--:R-:W-:Y:S05]  /*13cf0*/  @!P2 BRA `(.L_x_6442) ;  /* 0xfffffffc00eca947 */ /* 0x008fea000383ffff */
[----:B------:R-:W-:Y:S05]  /*13d00*/  BRA `(.L_x_6439) ;  /* 0xffffff5400187947 */ /* 0x000fea000383ffff */
.L_x_6448:
[----:B--2---:R-:W-:-:S04]  /*13d10*/  IMAD.U32 R8, RZ, RZ, UR6 ;  /* 0x00000006ff087e24 */ /* 0x004fc8000f8e00ff */
[----:B------:R2:W3:Y:S03]  /*13d20*/  SYNCS.PHASECHK.TRANS64.TRYWAIT P2, [R8+URZ+0x28830], R7 ;  /* 0x02883007080075a7 */ /* 0x0004e6000804017f */
[----:B---3--:R-:W-:Y:S05]  /*13d30*/  @!P2 NANOSLEEP.SYNCS 0x989680 ;  /* 0x009896800000a95d */ /* 0x008fea0003900000 */
[----:B------:R-:W3:Y:S02]  /*13d40*/  @!P2 SYNCS.PHASECHK.TRANS64 P2, [R8+URZ+0x28830], R7 ;  /* 0x028830070800a5a7 */ /* 0x000ee4000804007f */
[----:B---3--:R-:W-:Y:S05]  /*13d50*/  @!P2 BRA `(.L_x_6448) ;  /* 0xfffffffc00eca947 */ /* 0x008fea000383ffff */
[----:B------:R-:W-:Y:S05]  /*13d60*/  BRA `(.L_x_6445) ;  /* 0xffffff7800387947 */ /* 0x000fea000383ffff */
.L_x_6452:
[----:B--2---:R-:W-:-:S04]  /*13d70*/  IMAD.U32 R8, RZ, RZ, UR6 ;  /* 0x00000006ff087e24 */ /* 0x004fc8000f8e00ff */
[----:B------:R2:W3:Y:S03]  /*13d80*/  SYNCS.PHASECHK.TRANS64.TRYWAIT P2, [R8+URZ+0x28850], R7 ;  /* 0x02885007080075a7 */ /* 0x0004e6000804017f */
[----:B---3--:R-:W-:Y:S05]  /*13d90*/  @!P2 NANOSLEEP.SYNCS 0x989680 ;  /* 0x009896800000a95d */ /* 0x008fea0003900000 */
[----:B------:R-:W3:Y:S02]  /*13da0*/  @!P2 SYNCS.PHASECHK.TRANS64 P2, [R8+URZ+0x28850], R7 ;  /* 0x028850070800a5a7 */ /* 0x000ee4000804007f */
[----:B---3--:R-:W-:Y:S05]  /*13db0*/  @!P2 BRA `(.L_x_6452) ;  /* 0xfffffffc00eca947 */ /* 0x008fea000383ffff */
[----:B------:R-:W-:Y:S05]  /*13dc0*/  BRA `(.L_x_6449) ;  /* 0xffffff7800f87947 */ /* 0x000fea000383ffff */
.L_x_6465:
[----:B--2---:R-:W-:-:S04]  /*13dd0*/  IMAD.U32 R5, RZ, RZ, UR5 ;  /* 0x00000005ff057e24 */ /* 0x004fc8000f8e00ff */
[----:B------:R2:W3:Y:S03]  /*13de0*/  SYNCS.PHASECHK.TRANS64.TRYWAIT P0, [R5+URZ+0x28850], R0 ;  /* 0x02885000050075a7 */ /* 0x0004e6000800017f */
[----:B---3--:R-:W-:Y:S05]  /*13df0*/  @!P0 NANOSLEEP.SYNCS 0x989680 ;  /* 0x009896800000895d */ /* 0x008fea0003900000 */
[----:B------:R-:W3:Y:S02]  /*13e00*/  @!P0 SYNCS.PHASECHK.TRANS64 P0, [R5+URZ+0x28850], R0 ;  /* 0x02885000050085a7 */ /* 0x000ee4000800007f */
[----:B---3--:R-:W-:Y:S05]  /*13e10*/  @!P0 BRA `(.L_x_6465) ;  /* 0xfffffffc00ec8947 */ /* 0x008fea000383ffff */
[----:B------:R-:W-:Y:S05]  /*13e20*/  BRA `(.L_x_6464) ;  /* 0xffffffac00dc7947 */ /* 0x000fea000383ffff */
.L_x_6495:
        /* <DEDUP_REMOVED lines=10> */
.L_x_6545:
[----:B------:R-:W-:Y:S05]  /*13ed0*/  BRA `(.L_x_6546) ;  /* 0xffffffd8006c7947 */ /* 0x000fea000383ffff */
.L_x_6496:
[----:B------:R-:W-:Y:S01]  /*13ee0*/  BSSY B0, `(.L_x_6547) ;  /* 0x0000006000007945 */ /* 0x000fe20003800000 */
[----:B------:R-:W-:-:S07]  /*13ef0*/  IMAD.MOV.U32 R15, RZ, RZ, -0x1 ;  /* 0xffffffffff0f7424 */ /* 0x000fce00078e00ff */
[----:B------:R-:W-:Y:S05]  /*13f00*/  WARPSYNC.COLLECTIVE R15, `(.L_x_6548) ;  /* 0x000000000f0c7348 */ /* 0x000fea0003c00000 */
[----:B------:R-:W-:Y:S02]  /*13f10*/  ELECT P6, UR62, PT ;  /* 0x00000000003e782f */ /* 0x000fe400038c0000 */
[----:B------:R-:W-:Y:S01]  /*13f20*/  MOV R14, UR62 ;  /* 0x0000003e000e7c02 */ /* 0x000fe20008000f00 */
[----:B------:R-:W-:Y:S10]  /*13f30*/  ENDCOLLECTIVE ;  /* 0x000000000000791b */ /* 0x000ff40003800000 */
.L_x_6548:
[----:B------:R-:W-:Y:S05]  /*13f40*/  BSYNC B0 ;  /* 0x0000000000007941 */ /* 0x000fea0003800000 */
.L_x_6547:
[----:B------:R-:W-:Y:S05]  /*13f50*/  BRA `(.L_x_6549) ;  /* 0xffffffd8005c7947 */ /* 0x000fea000383ffff */
.L_x_6499:
[----:B-1----:R1:W2:Y:S02]  /*13f60*/  SYNCS.PHASECHK.TRANS64.TRYWAIT P2, [R8+URZ+0x28840], R7 ;  /* 0x02884007080075a7 */ /* 0x0022a4000804017f */
[----:B--2---:R-:W-:Y:S05]  /*13f70*/  @!P2 NANOSLEEP.SYNCS 0x989680 ;  /* 0x009896800000a95d */ /* 0x004fea0003900000 */
[----:B------:R-:W2:Y:S02]  /*13f80*/  @!P2 SYNCS.PHASECHK.TRANS64 P2, [R8+URZ+0x28840], R7 ;  /* 0x028840070800a5a7 */ /* 0x000ea4000804007f */
[----:B--2---:R-:W-:Y:S05]  /*13f90*/  @!P2 BRA `(.L_x_6499) ;  /* 0xfffffffc00f0a947 */ /* 0x004fea000383ffff */
[----:B------:R-:W-:Y:S05]  /*13fa0*/  BRA `(.L_x_6550) ;  /* 0xffffffd800b87947 */ /* 0x000fea000383ffff */
.L_x_6501:
[----:B-1----:R-:W-:-:S04]  /*13fb0*/  IMAD.U32 R8, RZ, RZ, UR39 ;  /* 0x00000027ff087e24 */ /* 0x002fc8000f8e00ff */
[----:B------:R1:W2:Y:S03]  /*13fc0*/  SYNCS.PHASECHK.TRANS64.TRYWAIT P2, [R8+URZ+0x28820], R7 ;  /* 0x02882007080075a7 */ /* 0x0002a6000804017f */
[----:B--2---:R-:W-:Y:S05]  /*13fd0*/  @!P2 NANOSLEEP.SYNCS 0x989680 ;  /* 0x009896800000a95d */ /* 0x004fea0003900000 */
[----:B------:R-:W2:Y:S02]  /*13fe0*/  @!P2 SYNCS.PHASECHK.TRANS64 P2, [R8+URZ+0x28820], R7 ;  /* 0x028820070800a5a7 */ /* 0x000ea4000804007f */
[----:B--2---:R-:W-:Y:S05]  /*13ff0*/  @!P2 BRA `(.L_x_6501) ;  /* 0xfffffffc00eca947 */ /* 0x004fea000383ffff */
[----:B------:R-:W-:Y:S05]  /*14000*/  BRA `(.L_x_6551) ;  /* 0xffffffdc00907947 */ /* 0x000fea000383ffff */
.L_x_6507:
[----:B-1----:R1:W2:Y:S02]  /*14010*/  SYNCS.PHASECHK.TRANS64.TRYWAIT P3, [R3+URZ+0x28840], R2 ;  /* 0x02884002030075a7 */ /* 0x0022a4000806017f */
[----:B--2---:R-:W-:Y:S05]  /*14020*/  @!P3 NANOSLEEP.SYNCS 0x989680 ;  /* 0x009896800000b95d */ /* 0x004fea0003900000 */
[----:B------:R-:W2:Y:S02]  /*14030*/  @!P3 SYNCS.PHASECHK.TRANS64 P3, [R3+URZ+0x28840], R2 ;  /* 0x028840020300b5a7 */ /* 0x000ea4000806007f */
[----:B--2---:R-:W-:Y:S05]  /*14040*/  @!P3 BRA `(.L_x_6507) ;  /* 0xfffffffc00f0b947 */ /* 0x004fea000383ffff */
[----:B------:R-:W-:Y:S05]  /*14050*/  BRA `(.L_x_6552) ;  /* 0xffffffe000347947 */ /* 0x000fea000383ffff */
.L_x_6509:
[----:B-1----:R1:W2:Y:S02]  /*14060*/  SYNCS.PHASECHK.TRANS64.TRYWAIT P3, [R2+URZ+0x60], R3 ;  /* 0x00006003020075a7 */ /* 0x0022a4000806017f */
[----:B--2---:R-:W-:Y:S05]  /*14070*/  @!P3 NANOSLEEP.SYNCS 0x989680 ;  /* 0x009896800000b95d */ /* 0x004fea0003900000 */
[----:B------:R-:W2:Y:S02]  /*14080*/  @!P3 SYNCS.PHASECHK.TRANS64 P3, [R2+URZ+0x60], R3 ;  /* 0x000060030200b5a7 */ /* 0x000ea4000806007f */
[----:B--2---:R-:W-:Y:S05]  /*14090*/  @!P3 BRA `(.L_x_6509) ;  /* 0xfffffffc00f0b947 */ /* 0x004fea000383ffff */
[----:B------:R-:W-:Y:S05]  /*140a0*/  BRA `(.L_x_6553) ;  /* 0xffffffe000a87947 */ /* 0x000fea000383ffff */
.L_x_6515:
[----:B-1----:R1:W2:Y:S02]  /*140b0*/  SYNCS.PHASECHK.TRANS64.TRYWAIT P3, [R3+URZ+0x28840], R2 ;  /* 0x02884002030075a7 */ /* 0x0022a4000806017f */
[----:B--2---:R-:W-:Y:S05]  /*140c0*/  @!P3 NANOSLEEP.SYNCS 0x989680 ;  /* 0x009896800000b95d */ /* 0x004fea0003900000 */
[----:B------:R-:W2:Y:S02]  /*140d0*/  @!P3 SYNCS.PHASECHK.TRANS64 P3, [R3+URZ+0x28840], R2 ;  /* 0x028840020300b5a7 */ /* 0x000ea4000806007f */
[----:B--2---:R-:W-:Y:S05]  /*140e0*/  @!P3 BRA `(.L_x_6515) ;  /* 0xfffffffc00f0b947 */ /* 0x004fea000383ffff */
[----:B------:R-:W-:Y:S05]  /*140f0*/  BRA `(.L_x_6554) ;  /* 0xffffffe400c87947 */ /* 0x000fea000383ffff */
.L_x_6517:
[----:B-1----:R1:W2:Y:S02]  /*14100*/  SYNCS.PHASECHK.TRANS64.TRYWAIT P3, [R2+URZ+0x60], R17 ;  /* 0x00006011020075a7 */ /* 0x0022a4000806017f */
[----:B--2---:R-:W-:Y:S05]  /*14110*/  @!P3 NANOSLEEP.SYNCS 0x989680 ;  /* 0x009896800000b95d */ /* 0x004fea0003900000 */
[----:B------:R-:W2:Y:S02]  /*14120*/  @!P3 SYNCS.PHASECHK.TRANS64 P3, [R2+URZ+0x60], R17 ;  /* 0x000060110200b5a7 */ /* 0x000ea4000806007f */
[----:B--2---:R-:W-:Y:S05]  /*14130*/  @!P3 BRA `(.L_x_6517) ;  /* 0xfffffffc00f0b947 */ /* 0x004fea000383ffff */
[----:B------:R-:W-:Y:S05]  /*14140*/  BRA `(.L_x_6555) ;  /* 0xffffffe8003c7947 */ /* 0x000fea000383ffff */
.L_x_6522:
[----:B--2---:R2:W3:Y:S02]  /*14150*/  SYNCS.PHASECHK.TRANS64.TRYWAIT P2, [R2+URZ+0x28840], R3 ;  /* 0x02884003020075a7 */ /* 0x0044e4000804017f */
[----:B---3--:R-:W-:Y:S05]  /*14160*/  @!P2 NANOSLEEP.SYNCS 0x989680 ;  /* 0x009896800000a95d */ /* 0x008fea0003900000 */
[----:B------:R-:W3:Y:S02]  /*14170*/  @!P2 SYNCS.PHASECHK.TRANS64 P2, [R2+URZ+0x28840], R3 ;  /* 0x028840030200a5a7 */ /* 0x000ee4000804007f */
[----:B---3--:R-:W-:Y:S05]  /*14180*/  @!P2 BRA `(.L_x_6522) ;  /* 0xfffffffc00f0a947 */ /* 0x008fea000383ffff */
[----:B------:R-:W-:Y:S05]  /*14190*/  BRA `(.L_x_6556) ;  /* 0xffffffec00247947 */ /* 0x000fea000383ffff */
.L_x_6524:
[----:B-1----:R1:W2:Y:S02]  /*141a0*/  SYNCS.PHASECHK.TRANS64.TRYWAIT P2, [R2+URZ+0x60], R11 ;  /* 0x0000600b020075a7 */ /* 0x0022a4000804017f */
[----:B--2---:R-:W-:Y:S05]  /*141b0*/  @!P2 NANOSLEEP.SYNCS 0x989680 ;  /* 0x009896800000a95d */ /* 0x004fea0003900000 */
[----:B------:R-:W2:Y:S02]  /*141c0*/  @!P2 SYNCS.PHASECHK.TRANS64 P2, [R2+URZ+0x60], R11 ;  /* 0x0000600b0200a5a7 */ /* 0x000ea4000804007f */
[----:B--2---:R-:W-:Y:S05]  /*141d0*/  @!P2 BRA `(.L_x_6524) ;  /* 0xfffffffc00f0a947 */ /* 0x004fea000383ffff */
[----:B------:R-:W-:Y:S05]  /*141e0*/  BRA `(.L_x_6557) ;  /* 0xffffffec00a47947 */ /* 0x000fea000383ffff */
.L_x_6531:
[----:B-1----:R1:W2:Y:S02]  /*141f0*/  SYNCS.PHASECHK.TRANS64.TRYWAIT P0, [R3+URZ+0x28860], R0 ;  /* 0x02886000030075a7 */ /* 0x0022a4000800017f */
[----:B--2---:R-:W-:Y:S05]  /*14200*/  @!P0 NANOSLEEP.SYNCS 0x989680 ;  /* 0x009896800000895d */ /* 0x004fea0003900000 */
[----:B------:R-:W2:Y:S02]  /*14210*/  @!P0 SYNCS.PHASECHK.TRANS64 P0, [R3+URZ+0x28860], R0 ;  /* 0x02886000030085a7 */ /* 0x000ea4000800007f */
[----:B--2---:R-:W-:Y:S05]  /*14220*/  @!P0 BRA `(.L_x_6531) ;  /* 0xfffffffc00f08947 */ /* 0x004fea000383ffff */
[----:B------:R-:W-:Y:S05]  /*14230*/  BRA `(.L_x_6558) ;  /* 0xfffffff000807947 */ /* 0x000fea000383ffff */
.L_x_6533:
[----:B------:R-:W-:Y:S01]  /*14240*/  BSSY B0, `(.L_x_6559) ;  /* 0x0000007000007945 */ /* 0x000fe20003800000 */
[----:B------:R-:W-:Y:S02]  /*14250*/  IMAD.MOV.U32 R12, RZ, RZ, RZ ;  /* 0x000000ffff0c7224 */ /* 0x000fe400078e00ff */
[----:B------:R-:W-:Y:S02]  /*14260*/  IMAD.MOV.U32 R11, RZ, RZ, 0x1f ;  /* 0x0000001fff0b7424 */ /* 0x000fe400078e00ff */
[----:B------:R-:W-:-:S07]  /*14270*/  IMAD.MOV.U32 R15, RZ, RZ, -0x1 ;  /* 0xffffffffff0f7424 */ /* 0x000fce00078e00ff */
[----:B------:R-:W-:Y:S05]  /*14280*/  WARPSYNC.COLLECTIVE R15, `(.L_x_6560) ;  /* 0x000000000f087348 */ /* 0x000fea0003c00000 */
[----:B------:R1:W2:Y:S02]  /*14290*/  SHFL.IDX P6, R14, R13, R12, R11 ;  /* 0x0000000c0d0e7389 */ /* 0x0002a400000c000b */
[----:B-12---:R-:W-:Y:S01]  /*142a0*/  ENDCOLLECTIVE ;  /* 0x000000000000791b */ /* 0x006fe20003800000 */
.L_x_6560:
[----:B------:R-:W-:Y:S05]  /*142b0*/  BSYNC B0 ;  /* 0x0000000000007941 */ /* 0x000fea0003800000 */
.L_x_6559:
[----:B------:R-:W-:Y:S05]  /*142c0*/  BRA `(.L_x_6561) ;  /* 0xfffffff000fc7947 */ /* 0x000fea000383ffff */
.L_x_6535:
[----:B--2---:R2:W3:Y:S02]  /*142d0*/  SYNCS.PHASECHK.TRANS64.TRYWAIT P0, [R7+URZ+0x28820], R0 ;  /* 0x02882000070075a7 */ /* 0x0044e4000800017f */
[----:B---3--:R-:W-:Y:S05]  /*142e0*/  @!P0 NANOSLEEP.SYNCS 0x989680 ;  /* 0x009896800000895d */ /* 0x008fea0003900000 */
[----:B------:R-:W3:Y:S02]  /*142f0*/  @!P0 SYNCS.PHASECHK.TRANS64 P0, [R7+URZ+0x28820], R0 ;  /* 0x02882000070085a7 */ /* 0x000ee4000800007f */
[----:B---3--:R-:W-:Y:S05]  /*14300*/  @!P0 BRA `(.L_x_6535) ;  /* 0xfffffffc00f08947 */ /* 0x008fea000383ffff */
[----:B------:R-:W-:Y:S05]  /*14310*/  BRA `(.L_x_6562) ;  /* 0xfffffff4004c7947 */ /* 0x000fea000383ffff */
.L_x_6539:
[----:B--2---:R2:W3:Y:S02]  /*14320*/  SYNCS.PHASECHK.TRANS64.TRYWAIT P0, [R5+URZ], R4 ;  /* 0x00000004050075a7 */ /* 0x0044e4000800017f */
[----:B---3--:R-:W-:Y:S05]  /*14330*/  @!P0 NANOSLEEP.SYNCS 0x989680 ;  /* 0x009896800000895d */ /* 0x008fea0003900000 */
[----:B------:R-:W3:Y:S02]  /*14340*/  @!P0 SYNCS.PHASECHK.TRANS64 P0, [R5+URZ], R4 ;  /* 0x00000004050085a7 */ /* 0x000ee4000800007f */
[----:B---3--:R-:W-:Y:S05]  /*14350*/  @!P0 BRA `(.L_x_6539) ;  /* 0xfffffffc00f08947 */ /* 0x008fea000383ffff */
[----:B------:R-:W-:Y:S05]  /*14360*/  BRA `(.L_x_6563) ;  /* 0xfffffff400a07947 */ /* 0x000fea000383ffff */
.L_x_6540:
[----:B---3--:R3:W4:Y:S02]  /*14370*/  SYNCS.PHASECHK.TRANS64.TRYWAIT P0, [R3+URZ], R0 ;  /* 0x00000000030075a7 */ /* 0x008724000800017f */
[----:B----4-:R-:W-:Y:S05]  /*14380*/  @!P0 NANOSLEEP.SYNCS 0x989680 ;  /* 0x009896800000895d */ /* 0x010fea0003900000 */
[----:B------:R-:W4:Y:S02]  /*14390*/  @!P0 SYNCS.PHASECHK.TRANS64 P0, [R3+URZ], R0 ;  /* 0x00000000030085a7 */ /* 0x000f24000800007f */
[----:B----4-:R-:W-:Y:S05]  /*143a0*/  @!P0 BRA `(.L_x_6540) ;  /* 0xfffffffc00f08947 */ /* 0x010fea000383ffff */
[----:B------:R-:W-:Y:S05]  /*143b0*/  BRA `(.L_x_6564) ;  /* 0xfffffff400947947 */ /* 0x000fea000383ffff */
.L_x_6542:
[----:B--2---:R2:W3:Y:S02]  /*143c0*/  SYNCS.PHASECHK.TRANS64.TRYWAIT P0, [R5+URZ], R4 ;  /* 0x00000004050075a7 */ /* 0x0044e4000800017f */
[----:B---3--:R-:W-:Y:S05]  /*143d0*/  @!P0 NANOSLEEP.SYNCS 0x989680 ;  /* 0x009896800000895d */ /* 0x008fea0003900000 */
[----:B------:R-:W3:Y:S02]  /*143e0*/  @!P0 SYNCS.PHASECHK.TRANS64 P0, [R5+URZ], R4 ;  /* 0x00000004050085a7 */ /* 0x000ee4000800007f */
[----:B---3--:R-:W-:Y:S05]  /*143f0*/  @!P0 BRA `(.L_x_6542) ;  /* 0xfffffffc00f08947 */ /* 0x008fea000383ffff */
[----:B------:R-:W-:Y:S05]  /*14400*/  BRA `(.L_x_6565) ;  /* 0xfffffff400987947 */ /* 0x000fea000383ffff */
.L_x_6566:
        /* <DEDUP_REMOVED lines=15> */
.L_x_12767:


//--------------------- .text._ZN7cutlass13device_kernelIN5flash11enable_sm90INS1_16FlashAttnFwdSm90INS1_25CollectiveMainloopFwdSm90ILi2EN4cute5tupleIJNS5_1CILi1EEES8_S8_EEENS6_IJNS7_ILi128EEESA_SA_EEELi128ENS_10bfloat16_tEfNS_4arch4Sm90ELb0ELb1ELb1ELb1ELb0ELb0ELb0ELb1ELb1ELb0ELb0ELb0EEENS1_21CollectiveEpilogueFwdISB_S9_SC_SE_Li256ELb1ELb0ELb0ELb0EEENS1_36VarlenDynamicPersistentTileSchedulerILi128ELi128ELi256ELi32ELb0ELb0ELb1ELb1ELb0ELb1EEEEEEEEEvNT_6ParamsE --------------------------
	.section	.text._ZN7cutlass13device_kernelIN5flash11enable_sm90INS1_16FlashAttnFwdSm90INS1_25CollectiveMainloopFwdSm90ILi2EN4cute5tupleIJNS5_1CILi1EEES8_S8_EEENS6_IJNS7_ILi128EEESA_SA_EEELi128ENS_10bfloat16_tEfNS_4arch4Sm90ELb0ELb1ELb1ELb1ELb0ELb0ELb0ELb1ELb1ELb0ELb0ELb0EEENS1_21CollectiveEpilogueFwdISB_S9_SC_SE_Li256ELb1ELb0ELb0ELb0EEENS1_36VarlenDynamicPersistentTileSchedulerILi128ELi128ELi256ELi32ELb0ELb0ELb1ELb1ELb0ELb1EEEEEEEEEvNT_6ParamsE,"ax",@progbits
	.align	128
.text._ZN7cutlass13device_kernelIN5flash11enable_sm90INS1_16FlashAttnFwdSm90INS1_25CollectiveMainloopFwdSm90ILi2EN4cute5tupleIJNS5_1CILi1EEES8_S8_EEENS6_IJNS7_ILi128EEESA_SA_EEELi128ENS_10bfloat16_tEfNS_4arch4Sm90ELb0ELb1ELb1ELb1ELb0ELb0ELb0ELb1ELb1ELb0ELb0ELb0EEENS1_21CollectiveEpilogueFwdISB_S9_SC_SE_Li256ELb1ELb0ELb0ELb0EEENS1_36VarlenDynamicPersistentTileSchedulerILi128ELi128ELi256ELi32ELb0ELb0ELb1ELb1ELb0ELb1EEEEEEEEEvNT_6ParamsE:
        .type           _ZN7cutlass13device_kernelIN5flash11enable_sm90INS1_16FlashAttnFwdSm90INS1_25CollectiveMainloopFwdSm90ILi2EN4cute5tupleIJNS5_1CILi1EEES8_S8_EEENS6_IJNS7_ILi128EEESA_SA_EEELi128ENS_10bfloat16_tEfNS_4arch4Sm90ELb0ELb1ELb1ELb1ELb0ELb0ELb0ELb1ELb1ELb0ELb0ELb0EEENS1_21CollectiveEpilogueFwdISB_S9_SC_SE_Li256ELb1ELb0ELb0ELb0EEENS1_36VarlenDynamicPersistentTileSchedulerILi128ELi128ELi256ELi32ELb0ELb0ELb1ELb1ELb0ELb1EEEEEEEEEvNT_6ParamsE,@function
        .size           _ZN7cutlass13device_kernelIN5flash11enable_sm90INS1_16FlashAttnFwdSm90INS1_25CollectiveMainloopFwdSm90ILi2EN4cute5tupleIJNS5_1CILi1EEES8_S8_EEENS6_IJNS7_ILi128EEESA_SA_EEELi128ENS_10bfloat16_tEfNS_4arch4Sm90ELb0ELb1ELb1ELb1ELb0ELb0ELb0ELb1ELb1ELb0ELb0ELb0EEENS1_21CollectiveEpilogueFwdISB_S9_SC_SE_Li256ELb1ELb0ELb0ELb0EEENS1_36VarlenDynamicPersistentTileSchedulerILi128ELi128ELi256ELi32ELb0ELb0ELb1ELb1ELb0ELb1EEEEEEEEEvNT_6ParamsE,(.L_x_12768 - _ZN7cutlass13device_kernelIN5flash11enable_sm90INS1_16FlashAttnFwdSm90INS1_25CollectiveMainloopFwdSm90ILi2EN4cute5tupleIJNS5_1CILi1EEES8_S8_EEENS6_IJNS7_ILi128EEESA_SA_EEELi128ENS_10bfloat16_tEfNS_4arch4Sm90ELb0ELb1ELb1ELb1ELb0ELb0ELb0ELb1ELb1ELb0ELb0ELb0EEENS1_21CollectiveEpilogueFwdISB_S9_SC_SE_Li256ELb1ELb0ELb0ELb0EEENS1_36VarlenDynamicPersistentTileSchedulerILi128ELi128ELi256ELi32ELb0ELb0ELb1ELb1ELb0ELb1EEEEEEEEEvNT_6ParamsE)
        .other          _ZN7cutlass13device_kernelIN5flash11enable_sm90INS1_16FlashAttnFwdSm90INS1_25CollectiveMainloopFwdSm90ILi2EN4cute5tupleIJNS5_1CILi1EEES8_S8_EEENS6_IJNS7_ILi128EEESA_SA_EEELi128ENS_10bfloat16_tEfNS_4arch4Sm90ELb0ELb1ELb1ELb1ELb0ELb0ELb0ELb1ELb1ELb0ELb0ELb0EEENS1_21CollectiveEpilogueFwdISB_S9_SC_SE_Li256ELb1ELb0ELb0ELb0EEENS1_36VarlenDynamicPersistentTileSchedulerILi128ELi128ELi256ELi32ELb0ELb0ELb1ELb1ELb0ELb1EEEEEEEEEvNT_6ParamsE,@"STO_CUDA_ENTRY STV_DEFAULT"
_ZN7cutlass13device_kernelIN5flash11enable_sm90INS1_16FlashAttnFwdSm90INS1_25CollectiveMainloopFwdSm90ILi2EN4cute5tupleIJNS5_1CILi1EEES8_S8_EEENS6_IJNS7_ILi128EEESA_SA_EEELi128ENS_10bfloat16_tEfNS_4arch4Sm90ELb0ELb1ELb1ELb1ELb0ELb0ELb0ELb1ELb1ELb0ELb0ELb0EEENS1_21CollectiveEpilogueFwdISB_S9_SC_SE_Li256ELb1ELb0ELb0ELb0EEENS1_36VarlenDynamicPersistentTileSchedulerILi128ELi128ELi256ELi32ELb0ELb0ELb1ELb1ELb0ELb1EEEEEEEEEvNT_6ParamsE:
        /* <DEDUP_REMOVED lines=21> */
.L_x_6568:
[----:B------:R-:W-:Y:S05]  /*0150*/  BSYNC B0 ;  /* 0x0000000000007941 */ /* 0x000fea0003800000 */
.L_x_6567:
        /* <DEDUP_REMOVED lines=41> */
.L_x_6569:
        /* <DEDUP_REMOVED lines=22> */
.L_x_6570:
        /* <DEDUP_REMOVED lines=18> */
.L_x_6571:
        /* <DEDUP_REMOVED lines=22> */
.L_x_6572:
        /* <DEDUP_REMOVED lines=22> */
.L_x_6573:
[----:B------:R-:W-:Y:S01]  /*0930*/  PLOP3.LUT P0, PT, PT, PT, UP0, 0x80, 0x0 ;  /* 0x000000000000781c */ /* 0x000fe20003f0f008 */
[----:B------:R-:W-:Y:S01]  /*0940*/  UMOV UR36, 0x1 ;  /* 0x0000000100247882 */ /* 0x000fe20000000000 */
[----:B------:R-:W-:Y:S01]  /*0950*/  NOP ;  /* 0x0000000000007918 */ /* 0x000fe20000000000 */
[----:B------:R-:W-:Y:S01]  /*0960*/  USEL UR36, UR36, 0x2, !UP0 ;  /* 0x0000000224247887 */ /* 0x000fe2000c000000 */
[----:B------:R-:W-:Y:S01]  /*0970*/  ULDC.64 UR48, c[0x0][0x208] ;  /* 0x0000820000307ab9 */ /* 0x000fe20000000a00 */
[----:B012-4-:R-:W-:Y:S08]  /*0980*/  BAR.SYNC.DEFER_BLOCKING 0x0 ;  /* 0x0000000000007b1d */ /* 0x017ff00000010000 */
[----:B------:R-:W-:Y:S05]  /*0990*/  @!P0 BRA `(.L_x_6574) ;  /* 0x0000010c00ac8947 */ /* 0x000fea0003800000 */
.L_x_6575:
[----:B------:R-:W-:-:S08]  /*09a0*/  NOP ;  /* 0x0000000000007918 */ /* 0x000fd00000000000 */
[----:B------:R-:W0:Y:S02]  /*09b0*/  USETMAXREG.TRY_ALLOC.CTAPOOL UP0, 0xf0 ;  /* 0x000000f0000079c8 */ /* 0x000e240008000600 */
[----:B0-----:R-:W-:-:S13]  /*09c0*/  PLOP3.LUT P0, PT, PT, PT, UP0, 0x80, 0x0 ;  /* 0x000000000000781c */ /* 0x001fda0003f0f008 */
[----:B------:R-:W-:Y:S05]  /*09d0*/  @!P0 BRA `(.L_x_6575) ;  /* 0xfffffffc00f08947 */ /* 0x000fea000383ffff */
[----:B------:R-:W0:Y:S01]  /*09e0*/  S2R R2, SR_TID.X ;  /* 0x0000000000027919 */ /* 0x000e220000002100 */
        /* <DEDUP_REMOVED lines=13> */
[----:B------:R-:W-:Y:S01]  /*0ac0*/  VIADD R193, R2, 0xffffff80 ;  /* 0xffffff8002c17836 */ /* 0x000fe20000000000 */
[----:B------:R-:W-:Y:S01]  /*0ad0*/  R2UR UR6, R186 ;  /* 0x00000000ba0672ca */ /* 0x000fe200000e0000 */
[----:B------:R-:W-:Y:S01]  /*0ae0*/  ULOP3.LUT UR45, UR36, 0x1, URZ, 0xfc, !UPT ;  /* 0x00000001242d7892 */ /* 0x000fe2000f8efc3f */
[----:B------:R-:W-:Y:S01]  /*0af0*/  R2UR UR5, R187 ;  /* 0x00000000bb0572ca */ /* 0x000fe200000e0000 */
[----:B------:R-:W-:Y:S01]  /*0b00*/  UMOV UR44, URZ ;  /* 0x0000003f002c7c82 */ /* 0x000fe20008000000 */
[----:B------:R-:W-:Y:S01]  /*0b10*/  SHF.R.S32.HI R0, RZ, 0x1f, R193 ;  /* 0x0000001fff007819 */ /* 0x000fe200000114c1 */
[----:B------:R-:W-:Y:S01]  /*0b20*/  UMOV UR43, URZ ;  /* 0x0000003f002b7c82 */ /* 0x000fe20008000000 */
[----:B------:R-:W-:Y:S02]  /*0b30*/  UMOV UR42, URZ ;  /* 0x0000003f002a7c82 */ /* 0x000fe40008000000 */
[CC--:B------:R-:W-:Y:S02]  /*0b40*/  LEA.HI R2, R0.reuse, R193.reuse, RZ, 0x7 ;  /* 0x000000c100027211 */ /* 0x0c0fe400078f38ff */
[----:B------:R-:W-:-:S02]  /*0b50*/  LEA.HI R3, R0, R193, RZ, 0x4 ;  /* 0x000000c100037211 */ /* 0x000fc400078f20ff */
        /* <DEDUP_REMOVED lines=19> */
[----:B------:R-:W-:Y:S01]  /*0c90*/  SHF.R.S32.HI R6, RZ, 0x4, R3 ;  /* 0x00000004ff067819 */ /* 0x000fe20000011403 */
[----:B------:R-:W-:Y:S01]  /*0ca0*/  IMAD.SHL.U32 R5, R4, 0x20, RZ ;  /* 0x0000002004057824 */ /* 0x000fe200078e00ff */
[C---:B------:R-:W-:Y:S01]  /*0cb0*/  LOP3.LUT R4, R3.reuse, 0x3fffff0, RZ, 0xc0, !PT ;  /* 0x03fffff003047812 */ /* 0x040fe200078ec0ff */
[----:B------:R-:W-:Y:S01]  /*0cc0*/  IMAD R9, R8, 0x10, R9 ;  /* 0x0000001008097824 */ /* 0x000fe200078e0209 */
[----:B------:R-:W-:-:S02]  /*0cd0*/  LEA.HI R3, R3, R6, RZ, 0x1 ;  /* 0x0000000603037211 */ /* 0x000fc400078f08ff */
[----:B------:R-:W-:Y:S01]  /*0ce0*/  LOP3.LUT R5, R5, 0xfffffc00, RZ, 0xc0, !PT ;  /* 0xfffffc0005057812 */ /* 0x000fe200078ec0ff */
[----:B------:R-:W-:Y:S01]  /*0cf0*/  IMAD.IADD R4, R193, 0x1, -R4 ;  /* 0x00000001c1047824 */ /* 0x000fe200078e0a04 */
[----:B------:R-:W-:Y:S01]  /*0d00*/  LOP3.LUT R3, R3, 0x1ffffffe, RZ, 0xc0, !PT ;  /* 0x1ffffffe03037812 */ /* 0x000fe200078ec0ff */
[----:B------:R-:W-:Y:S01]  /*0d10*/  IMAD R190, R190, 0x40, R9 ;  /* 0x00000040bebe7824 */ /* 0x000fe200078e0209 */
[----:B------:R-:W-:Y:S01]  /*0d20*/  LOP3.LUT R2, R0, 0x1ffffff8, RZ, 0xc0, !PT ;  /* 0x1ffffff800027812 */ /* 0x000fe200078ec0ff */
[----:B------:R-:W-:Y:S01]  /*0d30*/  IMAD R4, R4, 0x40, R5 ;  /* 0x0000004004047824 */ /* 0x000fe200078e0205 */
[----:B------:R-:W-:Y:S01]  /*0d40*/  SHF.R.S32.HI R22, RZ, 0x3, R0 ;  /* 0x00000003ff167819 */ /* 0x000fe20000011400 */
[----:B------:R-:W-:Y:S02]  /*0d50*/  IMAD.IADD R3, R6, 0x1, -R3 ;  /* 0x0000000106037824 */ /* 0x000fe400078e0a03 */
[----:B------:R-:W-:Y:S02]  /*0d60*/  IMAD.IADD R2, R193, 0x1, -R2 ;  /* 0x00000001c1027824 */ /* 0x000fe400078e0a02 */
[----:B------:R-:W-:-:S02]  /*0d70*/  IMAD R192, R3, 0x8, R4 ;  /* 0x0000000803c07824 */ /* 0x000fc400078e0204 */
[----:B------:R-:W-:-:S07]  /*0d80*/  IMAD.SHL.U32 R19, R2, 0x8, RZ ;  /* 0x0000000802137824 */ /* 0x000fce00078e00ff */
.L_x_6675:
[----:B------:R-:W-:Y:S01]  /*0d90*/  ULDC.64 UR8, c[0x0][0xa28] ;  /* 0x00028a0000087ab9 */ /* 0x000fe20000000a00 */
[----:B0-----:R-:W0:Y:S01]  /*0da0*/  LDC R18, c[0x0][0x288] ;  /* 0x0000a200ff127b82 */ /* 0x001e220000000800 */
[----:B------:R-:W-:Y:S01]  /*0db0*/  UISETP.NE.U32.AND UP0, UPT, UR8, URZ, UPT ;  /* 0x0000003f0800728c */ /* 0x000fe2000bf05070 */
[----:B----45:R-:W-:-:S03]  /*0dc0*/  IMAD.MOV.U32 R6, RZ, RZ, RZ ;  /* 0x000000ffff067224 */ /* 0x030fc600078e00ff */
[----:B------:R-:W-:-:S03]  /*0dd0*/  UISETP.NE.AND.EX UP0, UPT, UR9, URZ, UPT, UP0 ;  /* 0x0000003f0900728c */ /* 0x000fc6000bf05300 */
[----:B------:R-:W-:Y:S01]  /*0de0*/  ULDC.64 UR8, c[0x0][0xa18] ;  /* 0x0002860000087ab9 */ /* 0x000fe20000000a00 */
[----:B-12---:R-:W1:Y:S01]  /*0df0*/  LDC.64 R8, c[0x0][0x3f8] ;  /* 0x0000fe00ff087b82 */ /* 0x006e620000000a00 */
        /* <DEDUP_REMOVED lines=8> */
[----:B------:R-:W-:Y:S01]  /*0e80*/  IMAD.U32 R2, RZ, RZ, UR8 ;  /* 0x00000008ff027e24 */ /* 0x000fe2000f8e00ff */
[----:B---3--:R-:W3:Y:S01]  /*0e90*/  LDC R17, c[0x0][0x2e0] ;  /* 0x0000b800ff117b82 */ /* 0x008ee20000000800 */
[----:B------:R-:W-:Y:S01]  /*0ea0*/  IMAD.U32 R3, RZ, RZ, UR9 ;  /* 0x00000009ff037e24 */ /* 0x000fe2000f8e00ff */
[----:B------:R-:W-:-:S04]  /*0eb0*/  @UP1 UIMAD.WIDE UR8, UR5, 0x4, UR10 ;  /* 0x00000004050818a5 */ /* 0x000fc8000f8e020a */
[----:B------:R4:W5:Y:S02]  /*0ec0*/  @P0 LDG.E R6, desc[UR48][R2.64] ;  /* 0x0000003002060981 */ /* 0x000964000c1e1900 */
[----:B------:R-:W-:Y:S02]  /*0ed0*/  IMAD.U32 R4, RZ, RZ, UR8 ;  /* 0x00000008ff047e24 */ /* 0x000fe4000f8e00ff */
[----:B------:R-:W-:Y:S01]  /*0ee0*/  IMAD.U32 R5, RZ, RZ, UR9 ;  /* 0x00000009ff057e24 */ /* 0x000fe2000f8e00ff */
[----:B------:R-:W-:-:S04]  /*0ef0*/  ULDC.64 UR8, c[0x0][0xa20] ;  /* 0x0002880000087ab9 */ /* 0x000fc80000000a00 */
[----:B0-----:R4:W5:Y:S01]  /*0f00*/  @P2 LDG.E R18, desc[UR48][R4.64] ;  /* 0x0000003004122981 */ /* 0x001962000c1e1900 */
[----:B-1----:R-:W-:Y:S01]  /*0f10*/  ISETP.NE.U32.AND P0, PT, R8, RZ, PT ;  /* 0x000000ff0800720c */ /* 0x002fe20003f05070 */
[----:B------:R-:W-:Y:S01]  /*0f20*/  UMOV UR37, UR6 ;  /* 0x0000000600257c82 */ /* 0x000fe20008000000 */
[----:B------:R-:W-:Y:S02]  /*0f30*/  ISETP.NE.U32.AND P1, PT, RZ, UR8, PT ;  /* 0x00000008ff007c0c */ /* 0x000fe4000bf25070 */
[----:B------:R-:W-:Y:S02]  /*0f40*/  ISETP.NE.AND.EX P0, PT, R9, RZ, PT, P0 ;  /* 0x000000ff0900720c */ /* 0x000fe40003f05300 */
[----:B------:R-:W-:Y:S02]  /*0f50*/  ISETP.NE.AND.EX P1, PT, RZ, UR9, PT, P1 ;  /* 0x00000009ff007c0c */ /* 0x000fe4000bf25310 */
[----:B--2---:R-:W-:Y:S01]  /*0f60*/  SEL R0, R0, 0x1, P0 ;  /* 0x0000000100007807 */ /* 0x004fe20000000000 */
[----:B----4-:R-:W-:Y:S10]  /*0f70*/  @P2 BRA `(.L_x_6576) ;  /* 0x00000000002c2947 */ /* 0x010ff40003800000 */
[----:B------:R-:W-:Y:S02]  /*0f80*/  ULDC.64 UR6, c[0x0][0xa00] ;  /* 0x0002800000067ab9 */ /* 0x000fe40000000a00 */
[----:B------:R-:W-:-:S04]  /*0f90*/  ISETP.NE.U32.AND P0, PT, RZ, UR6, PT ;  /* 0x00000006ff007c0c */ /* 0x000fc8000bf05070 */
[----:B------:R-:W-:-:S13]  /*0fa0*/  ISETP.NE.AND.EX P0, PT, RZ, UR7, PT, P0 ;  /* 0x00000007ff007c0c */ /* 0x000fda000bf05300 */
[----:B------:R-:W-:Y:S05]  /*0fb0*/  @!P0 BRA `(.L_x_6576) ;  /* 0x00000000001c8947 */ /* 0x000fea0003800000 */
[----:B------:R-:W-:Y:S02]  /*0fc0*/  ULDC.64 UR6, c[0x0][0xa00] ;  /* 0x0002800000067ab9 */ /* 0x000fe40000000a00 */
[----:B------:R-:W-:-:S06]  /*0fd0*/  UIMAD.WIDE UR6, UR5, 0x4, UR6 ;  /* 0x00000004050678a5 */ /* 0x000fcc000f8e0206 */
[----:B------:R-:W-:Y:S02]  /*0fe0*/  IMAD.U32 R2, RZ, RZ, UR6 ;  /* 0x00000006ff027e24 */ /* 0x000fe4000f8e00ff */
[----:B------:R-:W-:-:S05]  /*0ff0*/  IMAD.U32 R3, RZ, RZ, UR7 ;  /* 0x00000007ff037e24 */ /* 0x000fca000f8e00ff */
[----:B-----5:R-:W2:Y:S04]  /*1000*/  LDG.E R18, desc[UR48][R2.64] ;  /* 0x0000003002127981 */ /* 0x020ea8000c1e1900 */
[----:B------:R-:W2:Y:S02]  /*1010*/  LDG.E R5, desc[UR48][R2.64+0x4] ;  /* 0x0000043002057981 */ /* 0x000ea4000c1e1900 */
[----:B--2---:R-:W-:-:S07]  /*1020*/  IMAD.IADD R18, R5, 0x1, -R18 ;  /* 0x0000000105127824 */ /* 0x004fce00078e0a12 */
.L_x_6576:
[----:B------:R-:W-:Y:S01]  /*1030*/  UMOV UR38, UR5 ;  /* 0x0000000500267c82 */ /* 0x000fe20008000000 */
[----:B---3--:R-:W-:Y:S02]  /*1040*/  IMAD R17, R0, R17, RZ ;  /* 0x0000001100117224 */ /* 0x008fe400078e02ff */
[----:B------:R-:W-:Y:S01]  /*1050*/  IMAD.MOV.U32 R188, RZ, RZ, R185 ;  /* 0x000000ffffbc7224 */ /* 0x000fe200078e00b9 */
[----:B------:R-:W-:Y:S06]  /*1060*/  @!P1 BRA `(.L_x_6577) ;  /* 0x0000000000189947 */ /* 0x000fec0003800000 */
[----:B------:R-:W-:Y:S02]  /*1070*/  ULDC.64 UR6, c[0x0][0xa20] ;  /* 0x0002880000067ab9 */ /* 0x000fe40000000a00 */
[----:B------:R-:W-:-:S06]  /*1080*/  UIMAD.WIDE UR4, UR5, 0x4, UR6 ;  /* 0x00000004050478a5 */ /* 0x000fcc000f8e0206 */
[----:B------:R-:W-:Y:S02]  /*1090*/  IMAD.U32 R2, RZ, RZ, UR4 ;  /* 0x00000004ff027e24 */ /* 0x000fe4000f8e00ff */
[----:B------:R-:W-:-:S05]  /*10a0*/  IMAD.U32 R3, RZ, RZ, UR5 ;  /* 0x00000005ff037e24 */ /* 0x000fca000f8e00ff */
[----:B------:R0:W5:Y:S01]  /*10b0*/  LDG.E R17, desc[UR48][R2.64] ;  /* 0x0000003002117981 */ /* 0x000162000c1e1900 */
[----:B------:R-:W-:Y:S05]  /*10c0*/  BRA `(.L_x_6578) ;  /* 0x00000000002c7947 */ /* 0x000fea0003800000 */
.L_x_6577:
        /* <DEDUP_REMOVED lines=8> */
[----:B------:R-:W2:Y:S04]  /*1150*/  LDG.E R17, desc[UR48][R2.64] ;  /* 0x0000003002117981 */ /* 0x000ea8000c1e1900 */
[----:B------:R-:W2:Y:S02]  /*1160*/  LDG.E R0, desc[UR48][R2.64+0x4] ;  /* 0x0000043002007981 */ /* 0x000ea4000c1e1900 */
[----:B--2---:R-:W-:-:S07]  /*1170*/  IMAD.IADD R17, R0, 0x1, -R17 ;  /* 0x0000000100117824 */ /* 0x004fce00078e0a11 */
.L_x_6578:
        /* <DEDUP_REMOVED lines=17> */
.L_x_6580:
[----:B------:R-:W-:-:S13]  /*1290*/  ISETP.NE.AND P0, PT, R9, 0x1, PT ;  /* 0x000000010900780c */ /* 0x000fda0003f05270 */
[----:B------:R-:W0:Y:S02]  /*12a0*/  @P0 LDC.64 R4, c[0x0][0x9e8] ;  /* 0x00027a00ff040b82 */ /* 0x000e240000000a00 */
[----:B0-----:R-:W-:-:S05]  /*12b0*/  @P0 IMAD.HI.U32 R4, R2, R4, RZ ;  /* 0x0000000402040227 */ /* 0x001fca00078e00ff */
[----:B------:R-:W-:-:S07]  /*12c0*/  @P0 SHF.R.U32.HI R2, RZ, R5, R4 ;  /* 0x00000005ff020219 */ /* 0x000fce0000011604 */
.L_x_6581:
[----:B------:R-:W-:-:S05]  /*12d0*/  IMAD R3, R2, R9, R9 ;  /* 0x0000000902037224 */ /* 0x000fca00078e0209 */
[----:B------:R-:W-:-:S07]  /*12e0*/  VIMNMX R0, R0, R3, PT ;  /* 0x0000000300007248 */ /* 0x000fce0003fe0100 */
.L_x_6579:
        /* <DEDUP_REMOVED lines=24> */
.L_x_6583:
[----:B------:R-:W-:-:S13]  /*1470*/  ISETP.NE.AND P0, PT, R9, 0x1, PT ;  /* 0x000000010900780c */ /* 0x000fda0003f05270 */
[----:B------:R-:W0:Y:S02]  /*1480*/  @P0 LDC.64 R2, c[0x0][0x9e8] ;  /* 0x00027a00ff020b82 */ /* 0x000e240000000a00 */
[----:B0-----:R-:W-:-:S05]  /*1490*/  @P0 IMAD.HI.U32 R0, R4, R2, RZ ;  /* 0x0000000204000227 */ /* 0x001fca00078e00ff */
[----:B------:R-:W-:-:S07]  /*14a0*/  @P0 SHF.R.U32.HI R4, RZ, R3, R0 ;  /* 0x00000003ff040219 */ /* 0x000fce0000011600 */
.L_x_6584:
[----:B------:R-:W-:-:S05]  /*14b0*/  IMAD R4, R4, R9, RZ ;  /* 0x0000000904047224 */ /* 0x000fca00078e02ff */
[----:B------:R-:W-:-:S13]  /*14c0*/  R2UR UR5, R4 ;  /* 0x00000000040572ca */ /* 0x000fda00000e0000 */
[----:B------:R-:W-:-:S04]  /*14d0*/  UISETP.LT.AND UP0, UPT, UR4, UR5, UPT ;  /* 0x000000050400728c */ /* 0x000fc8000bf01270 */
[----:B------:R-:W-:-:S12]  /*14e0*/  USEL UR4, UR4, UR5, !UP0 ;  /* 0x0000000504047287 */ /* 0x000fd8000c000000 */
.L_x_6582:
[----:B------:R-:W-:Y:S01]  /*14f0*/  USHF.R.S32.HI UR5, URZ, 0x1f, UR4 ;  /* 0x0000001f3f057899 */ /* 0x000fe20008011404 */
[----:B------:R-:W-:Y:S01]  /*1500*/  PLOP3.LUT P0, PT, PT, PT, PT, 0x80, 0x0 ;  /* 0x000000000000781c */ /* 0x000fe20003f0f070 */
[----:B------:R-:W-:Y:S01]  /*1510*/  IMAD.MOV.U32 R0, RZ, RZ, RZ ;  /* 0x000000ffff007224 */ /* 0x000fe200078e00ff */
[----:B------:R-:W-:Y:S01]  /*1520*/  CS2R R150, SRZ ;  /* 0x0000000000967805 */ /* 0x000fe2000001ff00 */
[----:B------:R-:W-:Y:S01]  /*1530*/  ULEA.HI UR5, UR5, UR4, URZ, 0x7 ;  /* 0x0000000405057291 */ /* 0x000fe2000f8f383f */
[----:B------:R-:W-:Y:S01]  /*1540*/  IMAD.MOV.U32 R2, RZ, RZ, RZ ;  /* 0x000000ffff027224 */ /* 0x000fe200078e00ff */
        /* <DEDUP_REMOVED lines=69> */
.L_x_6586:
[----:B------:R-:W-:Y:S01]  /*19a0*/  ULEA.HI UR4, UR44, UR44, URZ, 0x1 ;  /* 0x0000002c2c047291 */ /* 0x000fe2000f8f083f */
[----:B------:R-:W-:-:S03]  /*19b0*/  IMAD.U32 R2, RZ, RZ, UR45 ;  /* 0x0000002dff027e24 */ /* 0x000fc6000f8e00ff */
[----:B------:R-:W-:Y:S02]  /*19c0*/  ULOP3.LUT UR4, UR4, 0xfffffffe, URZ, 0xc0, !UPT ;  /* 0xfffffffe04047892 */ /* 0x000fe4000f8ec03f */
[----:B------:R-:W-:Y:S02]  /*19d0*/  ISETP.NE.AND P0, PT, R2, 0x3, PT ;  /* 0x000000030200780c */ /* 0x000fe40003f05270 */
[----:B------:R-:W-:-:S06]  /*19e0*/  UIADD3 UR4, UR44, -UR4, URZ ;  /* 0x800000042c047290 */ /* 0x000fcc000fffe03f */
[----:B------:R-:W-:-:S05]  /*19f0*/  IMAD.U32 R0, RZ, RZ, UR4 ;  /* 0x00000004ff007e24 */ /* 0x000fca000f8e00ff */
[----:B------:R-:W-:-:S04]  /*1a00*/  SHF.L.U32 R0, R0, 0x1f, RZ ;  /* 0x0000001f00007819 */ /* 0x000fc800000006ff */
[----:B------:R-:W0:Y:S02]  /*1a10*/  SYNCS.PHASECHK.TRANS64.TRYWAIT P1, [UR41+0x28800], R0 ;  /* 0x02880000ff0075a7 */ /* 0x000e240008020169 */
[----:B0-----:R-:W-:Y:S05]  /*1a20*/  @!P1 BRA `(.L_x_6587) ;  /* 0x0000014c00e89947 */ /* 0x001fea0003800000 */
.L_x_6770:
[----:B------:R-:W-:Y:S05]  /*1a30*/  @!P0 BRA `(.L_x_6588) ;  /* 0x0000000000048947 */ /* 0x000fea0003800000 */
[----:B------:R-:W-:Y:S01]  /*1a40*/  BPT.TRAP 0x1 ;  /* 0x000000040000795c */ /* 0x000fe20000300000 */
.L_x_6588:
[----:B------:R-:W-:Y:S02]  /*1a50*/  IMAD.U32 R7, RZ, RZ, UR42 ;  /* 0x0000002aff077e24 */ /* 0x000fe4000f8e00ff */
[----:B0-----:R-:W-:-:S03]  /*1a60*/  IMAD.U32 R0, RZ, RZ, UR43 ;  /* 0x0000002bff007e24 */ /* 0x001fc6000f8e00ff */
[----:B------:R-:W-:Y:S02]  /*1a70*/  LEA R7, R7, UR41, 0x3 ;  /* 0x0000002907077c11 */ /* 0x000fe4000f8e18ff */
[----:B------:R-:W-:-:S04]  /*1a80*/  SHF.L.U32 R0, R0, 0x1f, RZ ;  /* 0x0000001f00007819 */ /* 0x000fc800000006ff */
[----:B------:R0:W1:Y:S01]  /*1a90*/  SYNCS.PHASECHK.TRANS64.TRYWAIT P2, [R7+URZ+0x28830], R0 ;  /* 0x02883000070075a7 */ /* 0x000062000804017f */
[----:B------:R-:W-:Y:S05]  /*1aa0*/  @!P0 BRA `(.L_x_6589) ;  /* 0x0000000000048947 */ /* 0x000fea0003800000 */
[----:B------:R-:W-:Y:S01]  /*1ab0*/  BPT.TRAP 0x1 ;  /* 0x000000040000795c */ /* 0x000fe20000300000 */
.L_x_6589:
[----:B------:R-:W2:Y:S02]  /*1ac0*/  S2R R2, SR_TID.X ;  /* 0x0000000000027919 */ /* 0x000ea40000002100 */
[----:B--2---:R-:W-:Y:S01]  /*1ad0*/  LOP3.LUT P1, RZ, R2, 0x7f, RZ, 0xc0, !PT ;  /* 0x0000007f02ff7812 */ /* 0x004fe2000782c0ff */
[----:B-1----:R-:W-:-:S12]  /*1ae0*/  @P2 BRA `(.L_x_6590) ;  /* 0x0000000000082947 */ /* 0x002fd80003800000 */
[----:B------:R-:W1:Y:S02]  /*1af0*/  SYNCS.PHASECHK.TRANS64.TRYWAIT P2, [R7+URZ+0x28830], R0 ;  /* 0x02883000070075a7 */ /* 0x000e64000804017f */
[----:B-1----:R-:W-:Y:S05]  /*1b00*/  @!P2 BRA `(.L_x_6591) ;  /* 0x0000014c00c8a947 */ /* 0x002fea0003800000 */
.L_x_6590:
[----:B------:R-:W-:Y:S05]  /*1b10*/  WARPSYNC.ALL ;  /* 0x0000000000007948 */ /* 0x000fea0003800000 */
[----:B------:R-:W-:Y:S01]  /*1b20*/  UIADD3 UR4, UR41, 0x18400, URZ ;  /* 0x0001840029047890 */ /* 0x000fe2000fffe03f */
[----:B------:R-:W-:Y:S01]  /*1b30*/  WARPGROUP.ARRIVE ;  /* 0x00000000000079c5 */ /* 0x000fe20000000000 */
[----:B------:R-:W-:Y:S01]  /*1b40*/  ULOP3.LUT UR32, UR47, 0x10000, URZ, 0xfc, !UPT ;  /* 0x000100002f207892 */ /* 0x000fe2000f8efc3f */
[----:B------:R-:W-:Y:S01]  /*1b50*/  IMAD.MOV.U32 R5, RZ, RZ, -0x80 ;  /* 0xffffff80ff057424 */ /* 0x000fe200078e00ff */
[----:B------:R-:W-:Y:S01]  /*1b60*/  USHF.R.U32.HI UR4, URZ, 0x4, UR4 ;  /* 0x000000043f047899 */ /* 0x000fe20008011604 */
[----:B01----:R-:W-:Y:S01]  /*1b70*/  @!P1 VIADD R0, R7, 0x28840 ;  /* 0x0002884007009836 */ /* 0x003fe20000000000 */
[----:B------:R-:W-:Y:S01]  /*1b80*/  UMOV UR33, 0x40000040 ;  /* 0x4000004000217882 */ /* 0x000fe20000000000 */
[----:B------:R-:W-:Y:S01]  /*1b90*/  UMOV UR35, 0x40000040 ;  /* 0x4000004000237882 */ /* 0x000fe20000000000 */
[----:B------:R-:W-:Y:S01]  /*1ba0*/  ULOP3.LUT UR4, UR4, 0x3fff, URZ, 0xc0, !UPT ;  /* 0x00003fff04047892 */ /* 0x000fe2000f8ec03f */
[----:B------:R-:W-:Y:S01]  /*1bb0*/  IMAD R112, R88, R5, 0x80 ;  /* 0x0000008058707424 */ /* 0x000fe200078e0205 */
[----:B------:R-:W-:Y:S01]  /*1bc0*/  UMOV UR5, 0x40000040 ;  /* 0x4000004000057882 */ /* 0x000fe20000000000 */
[----:B------:R-:W-:Y:S01]  /*1bd0*/  UMOV UR7, 0x40000040 ;  /* 0x4000004000077882 */ /* 0x000fe20000000000 */
[----:B------:R-:W-:Y:S01]  /*1be0*/  ULOP3.LUT UR46, UR4, 0x10000, URZ, 0xfc, !UPT ;  /* 0x00010000042e7892 */ /* 0x000fe2000f8efc3f */
[----:B------:R-:W-:Y:S01]  /*1bf0*/  IMAD.IADD R5, R17, 0x1, R112 ;  /* 0x0000000111057824 */ /* 0x000fe200078e0270 */
[----:B------:R-:W-:Y:S01]  /*1c00*/  UIADD3 UR4, UR32, 0x2, URZ ;  /* 0x0000000220047890 */ /* 0x000fe2000fffe03f */
[----:B------:R-:W-:Y:S01]  /*1c10*/  @!P1 PRMT R0, RZ, 0x654, R0 ;  /* 0x00000654ff009816 */ /* 0x000fe20000000000 */
[----:B------:R-:W-:-:S02]  /*1c20*/  ULEA UR34, UR42, UR46, 0xb ;  /* 0x0000002e2a227291 */ /* 0x000fc4000f8e583f */
[----:B------:R-:W-:Y:S01]  /*1c30*/  UIADD3 UR8, UR32, 0x4, URZ ;  /* 0x0000000420087890 */ /* 0x000fe2000fffe03f */
[----:B------:R-:W-:Y:S01]  /*1c40*/  IADD3 R7, -R18, 0x1, R5 ;  /* 0x0000000112077810 */ /* 0x000fe20007ffe105 */
[----:B------:R-:W-:Y:S02]  /*1c50*/  UIADD3 UR6, UR34, 0x2, URZ ;  /* 0x0000000222067890 */ /* 0x000fe4000fffe03f */
[----:B------:R-:W-:Y:S01]  /*1c60*/  UIADD3 UR10, UR34, 0x4, URZ ;  /* 0x00000004220a7890 */ /* 0x000fe2000fffe03f */
[----:B------:R-:W-:Y:S02]  /*1c70*/  UMOV UR9, 0x40000040 ;  /* 0x4000004000097882 */ /* 0x000fe40000000000 */
[----:B------:R-:W-:Y:S01]  /*1c80*/  HGMMA.64x128x16.F32.BF16 R24, gdesc[UR32], RZ, !UPT, gsb0 ;  /* 0x01e00000201879f0 */ /* 0x000fe2000c0018ff */
[----:B------:R-:W-:Y:S01]  /*1c90*/  UMOV UR11, 0x40000040 ;  /* 0x40000040000b7882 */ /* 0x000fe20000000000 */
        /* <DEDUP_REMOVED lines=25> */
[----:B------:R-:W-:Y:S01]  /*1e30*/  UISETP.GE.AND UP0, UPT, UR7, 0x1, UPT ;  /* 0x000000010700788c */ /* 0x000fe2000bf06270 */
[----:B------:R-:W-:-:S05]  /*1e40*/  VIADD R114, R7, UR6 ;  /* 0x0000000607727c36 */ /* 0x000fca0008000000 */
[----:B------:R-:W-:Y:S01]  /*1e50*/  PLOP3.LUT P2, PT, PT, PT, UP0, 0x40, 0x0 ;  /* 0x000000000000781c */ /* 0x000fe20003f4e808 */
        /* <DEDUP_REMOVED lines=51> */
[----:B------:R0:W3:Y:S01]  /*2190*/  MUFU.TANH R11, R32 ;  /* 0x00000020000b7308 */ /* 0x0000e20000002400 */
        /* <DEDUP_REMOVED lines=22> */
[----:B----4-:R-:W-:Y:S01]  /*2300*/  FMUL.FTZ R33, R82, UR10 ;  /* 0x0000000a52217c20 */ /* 0x010fe20008410000 */
        /* <DEDUP_REMOVED lines=10> */
[----:B------:R-:W-:Y:S01]  /*23b0*/  FMUL.FTZ R77, R77, UR10 ;  /* 0x0000000a4d4d7c20 */ /* 0x000fe20008410000 */
[----:B------:R-:W-:Y:S01]  /*23c0*/  FMUL.FTZ R78, R78, UR10 ;  /* 0x0000000a4e4e7c20 */ /* 0x000fe20008410000 */
[----:B------:R-:W-:Y:S01]  /*23d0*/  FMUL.FTZ R80, R80, UR10 ;  /* 0x0000000a50507c20 */ /* 0x000fe20008410000 */
[----:B------:R-:W-:Y:S01]  /*23e0*/  FMUL.FTZ R84, R84, UR10 ;  /* 0x0000000a54547c20 */ /* 0x000fe20008410000 */
[----:B------:R4:W-:Y:S02]  /*23f0*/  @!P1 SYNCS.ARRIVE.TRANS64.RED.A1T0 RZ, [R0+URZ], RZ ;  /* 0x000000ff00ff99a7 */ /* 0x0009e4000810043f */
[----:B------:R5:W1:Y:S01]  /*2400*/  MUFU.TANH R106, R44 ;  /* 0x0000002c006a7308 */ /* 0x000a620000002400 */
[----:B0-----:R-:W-:Y:S01]  /*2410*/  FMUL.FTZ R40, R51, UR10 ;  /* 0x0000000a33287c20 */ /* 0x001fe20008410000 */
[----:B------:R-:W-:Y:S01]  /*2420*/  LEA R51, R88, 0xffffff80, 0x7 ;  /* 0xffffff8058337811 */ /* 0x000fe200078e38ff */
[----:B----4-:R-:W-:-:S05]  /*2430*/  IMAD R0, R185, 0x80, R190 ;  /* 0x00000080b9007824 */ /* 0x010fca00078e02be */
[----:B------:R0:W4:Y:S01]  /*2440*/  MUFU.TANH R102, R48 ;  /* 0x0000003000667308 */ /* 0x0001220000002400 */
[----:B-----5:R-:W-:Y:S01]  /*2450*/  FMUL.FTZ R44, R55, UR10 ;  /* 0x0000000a372c7c20 */ /* 0x020fe20008410000 */
[----:B------:R-:W-:-:S05]  /*2460*/  IMAD R55, R16, -0x2, R5 ;  /* 0xfffffffe10377824 */ /* 0x000fca00078e0205 */
[----:B------:R-:W-:Y:S01]  /*2470*/  VIADDMNMX R5, R0, R114, R55, PT ;  /* 0x0000007200057246 */ /* 0x000fe20003800137 */
[----:B------:R1:W1:Y:S01]  /*2480*/  MUFU.TANH R43, R70 ;  /* 0x00000046002b7308 */ /* 0x0002620000002400 */
[----:B0-----:R-:W-:Y:S01]  /*2490*/  FMUL.FTZ R48, R59, UR10 ;  /* 0x0000000a3b307c20 */ /* 0x001fe20008410000 */
[----:B------:R-:W-:-:S04]  /*24a0*/  VIADD R59, R7, UR47 ;  /* 0x0000002f073b7c36 */ /* 0x000fc80008000000 */
        /* <DEDUP_REMOVED lines=43> */
[----:B------:R0:W0:Y:S08]  /*2760*/  MUFU.TANH R27, R76 ;  /* 0x0000004c001b7308 */ /* 0x0000300000002400 */
[----:B------:R0:W0:Y:S08]  /*2770*/  MUFU.TANH R70, R77 ;  /* 0x0000004d00467308 */ /* 0x0000300000002400 */
[----:B------:R0:W0:Y:S08]  /*2780*/  MUFU.TANH R62, R78 ;  /* 0x0000004e003e7308 */ /* 0x0000300000002400 */
[----:B------:R-:W0:Y:S08]  /*2790*/  MUFU.TANH R29, R29 ;  /* 0x0000001d001d7308 */ /* 0x000e300000002400 */
[----:B------:R0:W0:Y:S08]  /*27a0*/  MUFU.TANH R39, R80 ;  /* 0x0000005000277308 */ /* 0x0000300000002400 */
[----:B------:R-:W0:Y:S08]  /*27b0*/  MUFU.TANH R81, R81 ;  /* 0x0000005100517308 */ /* 0x000e300000002400 */
[----:B------:R-:W0:Y:S08]  /*27c0*/  MUFU.TANH R33, R33 ;  /* 0x0000002100217308 */ /* 0x000e300000002400 */
[----:B------:R-:W0:Y:S08]  /*27d0*/  MUFU.TANH R31, R31 ;  /* 0x0000001f001f7308 */ /* 0x000e300000002400 */
[----:B------:R0:W0:Y:S08]  /*27e0*/  MUFU.TANH R47, R84 ;  /* 0x00000054002f7308 */ /* 0x0000300000002400 */
[----:B------:R-:W0:Y:S08]  /*27f0*/  MUFU.TANH R85, R85 ;  /* 0x0000005500557308 */ /* 0x000e300000002400 */
[----:B------:R-:W0:Y:S08]  /*2800*/  MUFU.TANH R35, R35 ;  /* 0x0000002300237308 */ /* 0x000e300000002400 */
[----:B------:R-:W0:Y:S01]  /*2810*/  MUFU.TANH R37, R37 ;  /* 0x0000002500257308 */ /* 0x000e220000002400 */
[----:B-1234-:R-:W-:Y:S05]  /*2820*/  @P2 BRA `(.L_x_6592) ;  /* 0x0000000000582947 */ /* 0x01efea0003800000 */
        /* <DEDUP_REMOVED lines=12> */
.L_x_6594:
[----:B------:R-:W-:-:S06]  /*28f0*/  UISETP.NE.AND UP1, UPT, UR7, 0x1, UPT ;  /* 0x000000010700788c */ /* 0x000fcc000bf25270 */
[----:B------:R-:W-:-:S05]  /*2900*/  PLOP3.LUT P2, PT, PT, PT, UP1, 0x80, 0x0 ;  /* 0x000000000000781c */ /* 0x000fca0003f4f018 */
[----:B------:R-:W-:-:S08]  /*2910*/  @UP1 ULDC.64 UR10, c[0x0][0x9e8] ;  /* 0x00027a00000a1ab9 */ /* 0x000fd00000000a00 */
[----:B------:R-:W-:-:S05]  /*2920*/  @P2 IMAD.HI.U32 R9, R4, UR10, RZ ;  /* 0x0000000a04092c27 */ /* 0x000fca000f8e00ff */
[----:B------:R-:W-:-:S07]  /*2930*/  @P2 SHF.R.U32.HI R4, RZ, UR11, R9 ;  /* 0x0000000bff042c19 */ /* 0x000fce0008011609 */
.L_x_6595:
[----:B------:R-:W-:Y:S05]  /*2940*/  BSYNC B0 ;  /* 0x0000000000007941 */ /* 0x000fea0003800000 */
.L_x_6593:
[----:B------:R-:W-:-:S04]  /*2950*/  IMAD R9, R4, UR7, -R51 ;  /* 0x0000000704097c24 */ /* 0x000fc8000f8e0a33 */
[----:B------:R-:W-:-:S05]  /*2960*/  IMAD R4, R16, -0x2, R9 ;  /* 0xfffffffe10047824 */ /* 0x000fca00078e0209 */
[----:B------:R-:W-:Y:S02]  /*2970*/  VIMNMX R7, R7, R4, !PT ;  /* 0x0000000407077248 */ /* 0x000fe40007fe0100 */
[----:B------:R-:W-:-:S07]  /*2980*/  VIADDMNMX R5, R4, UR7, R5, PT ;  /* 0x0000000704057c46 */ /* 0x000fce000b800105 */
.L_x_6592:
[C---:B------:R-:W-:Y:S02]  /*2990*/  ISETP.GE.AND P2, PT, R112.reuse, 0x2, PT ;  /* 0x000000027000780c */ /* 0x040fe40003f46270 */
[C---:B------:R-:W-:Y:S02]  /*29a0*/  ISETP.GE.AND P5, PT, R112.reuse, 0xa, PT ;  /* 0x0000000a7000780c */ /* 0x040fe40003fa6270 */
[----:B------:R-:W-:Y:S02]  /*29b0*/  ISETP.GT.AND P3, PT, R7, 0x1, !P2 ;  /* 0x000000010700780c */ /* 0x000fe40005764270 */
[----:B------:R-:W-:Y:S02]  /*29c0*/  ISETP.GE.AND P4, PT, R112, 0x9, PT ;  /* 0x000000097000780c */ /* 0x000fe40003f86270 */
[----:B------:R-:W-:Y:S02]  /*29d0*/  ISETP.LT.OR P3, PT, R5, 0x2, P3 ;  /* 0x000000020500780c */ /* 0x000fe40001f61670 */
[----:B0-----:R-:W-:-:S02]  /*29e0*/  P2R R63, PR, RZ, 0x10 ;  /* 0x00000010ff3f7803 */ /* 0x001fc40000000000 */
[----:B------:R-:W-:Y:S02]  /*29f0*/  FSEL R116, R25, -INF , !P3 ;  /* 0xff80000019747808 */ /* 0x000fe40005800000 */
[----:B------:R-:W-:Y:S02]  /*2a00*/  ISETP.GT.AND P3, PT, R7, 0x9, !P5 ;  /* 0x000000090700780c */ /* 0x000fe40006f64270 */
[----:B------:R-:W-:Y:S02]  /*2a10*/  P2R R25, PR, RZ, 0x20 ;  /* 0x00000020ff197803 */ /* 0x000fe40000000000 */
[----:B------:R-:W-:Y:S02]  /*2a20*/  ISETP.LT.OR P3, PT, R5, 0xa, P3 ;  /* 0x0000000a0500780c */ /* 0x000fe40001f61670 */
[----:B------:R-:W-:Y:S02]  /*2a30*/  ISETP.GT.AND P4, PT, R7, 0x8, !P4 ;  /* 0x000000080700780c */ /* 0x000fe40006784270 */
        /* <DEDUP_REMOVED lines=124> */
[----:B------:R-:W-:Y:S02]  /*3200*/  IADD3 R27, R59, 0x8, R0 ;  /* 0x000000083b1b7810 */ /* 0x000fe40007ffe000 */
[----:B------:R-:W-:-:S04]  /*3210*/  ISETP.GT.AND P4, PT, R7, 0x70, !P3 ;  /* 0x000000700700780c */ /* 0x000fc80005f84270 */
[----:B------:R-:W-:-:S04]  /*3220*/  ISETP.LT.OR P4, PT, R5, 0x71, P4 ;  /* 0x000000710500780c */ /* 0x000fc80002781670 */
[----:B------:R-:W-:Y:S01]  /*3230*/  FSEL R68, R39, -INF , !P4 ;  /* 0xff80000027447808 */ /* 0x000fe20006000000 */
[----:B------:R-:W-:Y:S01]  /*3240*/  VIADD R39, R0, 0x8 ;  /* 0x0000000800277836 */ /* 0x000fe20000000000 */
[----:B------:R-:W-:-:S04]  /*3250*/  ISETP.GE.AND P4, PT, R112, 0x72, PT ;  /* 0x000000727000780c */ /* 0x000fc80003f86270 */
[----:B------:R-:W-:Y:S02]  /*3260*/  ISETP.GT.AND P5, PT, R7, 0x71, !P4 ;  /* 0x000000710700780c */ /* 0x000fe400067a4270 */
[----:B------:R-:W-:Y:S02]  /*3270*/  VIADDMNMX R39, R39, R114, R55, PT ;  /* 0x0000007227277246 */ /* 0x000fe40003800137 */
        /* <DEDUP_REMOVED lines=32> */
.L_x_6598:
[----:B------:R-:W-:-:S06]  /*3480*/  UISETP.NE.AND UP1, UPT, UR7, 0x1, UPT ;  /* 0x000000010700788c */ /* 0x000fcc000bf25270 */
[----:B------:R-:W-:-:S05]  /*3490*/  PLOP3.LUT P6, PT, PT, PT, UP1, 0x80, 0x0 ;  /* 0x000000000000781c */ /* 0x000fca0003fcf018 */
[----:B------:R-:W-:-:S08]  /*34a0*/  @UP1 ULDC.64 UR10, c[0x0][0x9e8] ;  /* 0x00027a00000a1ab9 */ /* 0x000fd00000000a00 */
[----:B------:R-:W-:Y:S01]  /*34b0*/  @P6 IMAD.HI.U32 R5, R3, UR10, RZ ;  /* 0x0000000a03056c27 */ /* 0x000fe2000f8e00ff */
[----:B------:R-:W-:-:S13]  /*34c0*/  PLOP3.LUT P6, PT, PT, PT, UP1, 0x80, 0x0 ;  /* 0x000000000000781c */ /* 0x000fda0003fcf018 */
[----:B------:R-:W-:-:S07]  /*34d0*/  @P6 SHF.R.U32.HI R3, RZ, UR11, R5 ;  /* 0x0000000bff036c19 */ /* 0x000fce0008011605 */
.L_x_6599:
[----:B------:R-:W-:Y:S05]  /*34e0*/  BSYNC B0 ;  /* 0x0000000000007941 */ /* 0x000fea0003800000 */
.L_x_6597:
[----:B------:R-:W-:-:S04]  /*34f0*/  IMAD R3, R3, UR7, -R51 ;  /* 0x0000000703037c24 */ /* 0x000fc8000f8e0a33 */
[----:B------:R-:W-:-:S05]  /*3500*/  IMAD R52, R16, -0x2, R3 ;  /* 0xfffffffe10347824 */ /* 0x000fca00078e0203 */
[----:B------:R-:W-:Y:S02]  /*3510*/  VIMNMX R27, R27, R52, !PT ;  /* 0x000000341b1b7248 */ /* 0x000fe40007fe0100 */
[----:B------:R-:W-:-:S07]  /*3520*/  VIADDMNMX R39, R52, UR7, R39, PT ;  /* 0x0000000734277c46 */ /* 0x000fce000b800127 */
.L_x_6596:
[----:B------:R-:W-:Y:S01]  /*3530*/  ISETP.GT.AND P2, PT, R27, 0x1, !P2 ;  /* 0x000000011b00780c */ /* 0x000fe20005744270 */
[----:B------:R-:W-:Y:S01]  /*3540*/  ULDC UR10, c[0x0][0x988] ;  /* 0x00026200000a7ab9 */ /* 0x000fe20000000800 */
[----:B------:R-:W-:Y:S01]  /*3550*/  ISETP.NE.AND P6, PT, R77, RZ, PT ;  /* 0x000000ff4d00720c */ /* 0x000fe20003fc5270 */
[----:B------:R-:W-:Y:S01]  /*3560*/  IMAD.U32 R7, RZ, RZ, UR10 ;  /* 0x0000000aff077e24 */ /* 0x000fe2000f8e00ff */
        /* <DEDUP_REMOVED lines=76> */
[----:B------:R-:W-:Y:S01]  /*3a30*/  ISETP.GT.AND P3, PT, R27, 0x70, !P3 ;  /* 0x000000701b00780c */ /* 0x000fe20005f64270 */
[----:B------:R-:W0:Y:S01]  /*3a40*/  SHFL.BFLY PT, R112, R3, 0x2, 0x1f ;  /* 0x0c401f0003707f89 */ /* 0x000e2200000e0000 */
[----:B------:R-:W-:Y:S02]  /*3a50*/  FSEL R38, R38, -INF , !P2 ;  /* 0xff80000026267808 */ /* 0x000fe40005000000 */
[----:B------:R-:W-:Y:S02]  /*3a60*/  ISETP.NE.AND P2, PT, R87, RZ, PT ;  /* 0x000000ff5700720c */ /* 0x000fe40003f45270 */
[C---:B------:R-:W-:Y:S02]  /*3a70*/  ISETP.GT.AND P4, PT, R27.reuse, 0x71, !P4 ;  /* 0x000000711b00780c */ /* 0x040fe40006784270 */
[----:B------:R-:W-:Y:S02]  /*3a80*/  ISETP.GT.AND P2, PT, R27, 0x31, !P2 ;  /* 0x000000311b00780c */ /* 0x000fe40005744270 */
[----:B------:R-:W-:-:S02]  /*3a90*/  ISETP.LT.OR P3, PT, R39, 0x71, P3 ;  /* 0x000000712700780c */ /* 0x000fc40001f61670 */
[----:B------:R-:W-:Y:S02]  /*3aa0*/  ISETP.LT.OR P2, PT, R39, 0x32, P2 ;  /* 0x000000322700780c */ /* 0x000fe40001741670 */
[----:B------:R-:W-:Y:S02]  /*3ab0*/  ISETP.GT.AND P5, PT, R27, 0x78, !P5 ;  /* 0x000000781b00780c */ /* 0x000fe40006fa4270 */
[----:B------:R-:W-:Y:S02]  /*3ac0*/  FSEL R40, R40, -INF , !P2 ;  /* 0xff80000028287808 */ /* 0x000fe40005000000 */
[----:B------:R-:W-:Y:S02]  /*3ad0*/  ISETP.NE.AND P2, PT, R49, RZ, PT ;  /* 0x000000ff3100720c */ /* 0x000fe40003f45270 */
[----:B------:R-:W-:Y:S02]  /*3ae0*/  ISETP.LT.OR P4, PT, R39, 0x72, P4 ;  /* 0x000000722700780c */ /* 0x000fe40002781670 */
[----:B------:R-:W-:-:S02]  /*3af0*/  ISETP.GT.AND P2, PT, R27, 0x38, !P2 ;  /* 0x000000381b00780c */ /* 0x000fc40005744270 */
[C---:B------:R-:W-:Y:S02]  /*3b00*/  ISETP.LT.OR P5, PT, R39.reuse, 0x79, P5 ;  /* 0x000000792700780c */ /* 0x040fe40002fa1670 */
[----:B------:R-:W-:Y:S02]  /*3b10*/  ISETP.LT.OR P2, PT, R39, 0x39, P2 ;  /* 0x000000392700780c */ /* 0x000fe40001741670 */
[----:B0-----:R-:W-:Y:S02]  /*3b20*/  FMNMX.FTZ R112, R3, R112, !PT ;  /* 0x0000007003707209 */ /* 0x001fe40007810000 */
[----:B------:R-:W-:Y:S02]  /*3b30*/  FSEL R42, R42, -INF , !P2 ;  /* 0xff8000002a2a7808 */ /* 0x000fe40005000000 */
[----:B------:R-:W-:Y:S01]  /*3b40*/  ISETP.GT.AND P2, PT, R27, 0x39, !P6 ;  /* 0x000000391b00780c */ /* 0x000fe20007744270 */
[----:B------:R-:W0:Y:S01]  /*3b50*/  SHFL.BFLY PT, R5, R112, 0x1, 0x1f ;  /* 0x0c201f0070057f89 */ /* 0x000e2200000e0000 */
[----:B------:R-:W-:-:S02]  /*3b60*/  ISETP.NE.AND P6, PT, R73, RZ, PT ;  /* 0x000000ff4900720c */ /* 0x000fc40003fc5270 */
[----:B------:R-:W-:-:S04]  /*3b70*/  ISETP.LT.OR P2, PT, R39, 0x3a, P2 ;  /* 0x0000003a2700780c */ /* 0x000fc80001741670 */
[----:B------:R-:W-:Y:S02]  /*3b80*/  FSEL R44, R44, -INF , !P2 ;  /* 0xff8000002c2c7808 */ /* 0x000fe40005000000 */
[----:B------:R-:W-:-:S04]  /*3b90*/  ISETP.NE.AND P2, PT, R53, RZ, PT ;  /* 0x000000ff3500720c */ /* 0x000fc80003f45270 */
[----:B------:R-:W-:-:S04]  /*3ba0*/  ISETP.GT.AND P2, PT, R27, 0x40, !P2 ;  /* 0x000000401b00780c */ /* 0x000fc80005744270 */
[----:B------:R-:W-:-:S04]  /*3bb0*/  ISETP.LT.OR P2, PT, R39, 0x41, P2 ;  /* 0x000000412700780c */ /* 0x000fc80001741670 */
[----:B------:R-:W-:Y:S02]  /*3bc0*/  FSEL R46, R46, -INF , !P2 ;  /* 0xff8000002e2e7808 */ /* 0x000fe40005000000 */
[----:B------:R-:W-:Y:S02]  /*3bd0*/  ISETP.NE.AND P2, PT, R56, RZ, PT ;  /* 0x000000ff3800720c */ /* 0x000fe40003f45270 */
[----:B0-----:R-:W-:Y:S02]  /*3be0*/  FMNMX.FTZ R5, R112, R5, !PT ;  /* 0x0000000570057209 */ /* 0x001fe40007810000 */
        /* <DEDUP_REMOVED lines=36> */
[----:B------:R-:W-:Y:S01]  /*3e30*/  ISETP.NE.AND P6, PT, R9, RZ, PT ;  /* 0x000000ff0900720c */ /* 0x000fe20003fc5270 */
[----:B------:R-:W-:Y:S01]  /*3e40*/  FMUL.FTZ R9, R5, R7 ;  /* 0x0000000705097220 */ /* 0x000fe20000410000 */
        /* <DEDUP_REMOVED lines=9> */
[-CC-:B------:R-:W-:Y:S01]  /*3ee0*/  FFMA.FTZ R45, R96, R7.reuse, -R43.reuse ;  /* 0x00000007602d7223 */ /* 0x180fe2000001082b */
        /* <DEDUP_REMOVED lines=10> */
[--C-:B------:R-:W-:Y:S01]  /*3f90*/  FFMA.FTZ R182, R182, R7, -R43.reuse ;  /* 0x00000007b6b67223 */ /* 0x100fe2000001082b */
[----:B------:R-:W-:Y:S01]  /*3fa0*/  ISETP.LT.OR P2, PT, R39, 0x6a, P2 ;  /* 0x0000006a2700780c */ /* 0x000fe20001741670 */
[----:B------:R-:W-:Y:S01]  /*3fb0*/  MUFU.EX2 R180, R180 ;  /* 0x000000b400b47308 */ /* 0x000fe20000000800 */
[----:B------:R-:W-:Y:S01]  /*3fc0*/  FMNMX.FTZ R11, R14, R11, !PT ;  /* 0x0000000b0e0b7209 */ /* 0x000fe20007810000 */
[-CC-:B------:R-:W-:Y:S01]  /*3fd0*/  FFMA.FTZ R9, R118, R7.reuse, -R43.reuse ;  /* 0x0000000776097223 */ /* 0x180fe2000001082b */
[----:B------:R-:W-:Y:S01]  /*3fe0*/  FSEL R96, R29, -INF , !P2 ;  /* 0xff8000001d607808 */ /* 0x000fe20005000000 */
[--C-:B------:R-:W-:Y:S01]  /*3ff0*/  FFMA.FTZ R29, R92, R7, -R43.reuse ;  /* 0x000000075c1d7223 */ /* 0x100fe2000001082b */
[----:B------:R-:W-:Y:S01]  /*4000*/  FMNMX.FTZ R13, R20, R11, !PT ;  /* 0x0000000b140d7209 */ /* 0x000fe20007810000 */
[--C-:B------:R-:W-:Y:S01]  /*4010*/  FFMA.FTZ R176, R176, R7, -R43.reuse ;  /* 0x00000007b0b07223 */ /* 0x100fe2000001082b */
[----:B------:R-:W-:Y:S01]  /*4020*/  FSEL R94, R33, -INF , !P3 ;  /* 0xff800000215e7808 */ /* 0x000fe20005800000 */
[----:B------:R0:W-:Y:S01]  /*4030*/  MUFU.EX2 R11, R21 ;  /* 0x00000015000b7308 */ /* 0x0001e20000000800 */
[----:B------:R-:W-:Y:S01]  /*4040*/  FMNMX.FTZ R13, R24, R13, !PT ;  /* 0x0000000d180d7209 */ /* 0x000fe20007810000 */
[-CC-:B------:R-:W-:Y:S01]  /*4050*/  FFMA.FTZ R33, R86, R7.reuse, -R43.reuse ;  /* 0x0000000756217223 */ /* 0x180fe2000001082b */
[----:B------:R-:W-:Y:S01]  /*4060*/  ISETP.GT.AND P6, PT, R27, 0x79, !P6 ;  /* 0x000000791b00780c */ /* 0x000fe200077c4270 */
[--C-:B------:R-:W-:Y:S01]  /*4070*/  FFMA.FTZ R178, R178, R7, -R43.reuse ;  /* 0x00000007b2b27223 */ /* 0x100fe2000001082b */
[----:B------:R-:W-:Y:S01]  /*4080*/  FMNMX.FTZ R13, R26, R13, !PT ;  /* 0x0000000d1a0d7209 */ /* 0x000fe20007810000 */
[--C-:B------:R-:W-:Y:S01]  /*4090*/  FFMA.FTZ R8, R8, R7, -R43.reuse ;  /* 0x0000000708087223 */ /* 0x100fe2000001082b */
[----:B------:R-:W-:Y:S01]  /*40a0*/  FSEL R98, R31, -INF , !P4 ;  /* 0xff8000001f627808 */ /* 0x000fe20006000000 */
[----:B------:R-:W1:Y:S01]  /*40b0*/  MUFU.EX2 R3, R3 ;  /* 0x0000000300037308 */ /* 0x000e620000000800 */
[----:B------:R-:W-:Y:S01]  /*40c0*/  FMNMX.FTZ R13, R28, R13, !PT ;  /* 0x0000000d1c0d7209 */ /* 0x000fe20007810000 */
[-CC-:B------:R-:W-:Y:S01]  /*40d0*/  FFMA.FTZ R172, R110, R7.reuse, -R43.reuse ;  /* 0x000000076eac7223 */ /* 0x180fe2000001082b */
[----:B------:R-:W-:Y:S01]  /*40e0*/  ISETP.LT.OR P6, PT, R39, 0x7a, P6 ;  /* 0x0000007a2700780c */ /* 0x000fe200037c1670 */
[--C-:B------:R-:W-:Y:S01]  /*40f0*/  FFMA.FTZ R108, R108, R7, -R43.reuse ;  /* 0x000000076c6c7223 */ /* 0x100fe2000001082b */
[----:B------:R-:W-:Y:S01]  /*4100*/  FMNMX.FTZ R15, R30, R13, !PT ;  /* 0x0000000d1e0f7209 */ /* 0x000fe20007810000 */
[--C-:B------:R-:W-:Y:S01]  /*4110*/  FFMA.FTZ R174, R106, R7, -R43.reuse ;  /* 0x000000076aae7223 */ /* 0x100fe2000001082b */
[----:B------:R-:W-:Y:S01]  /*4120*/  FSEL R92, R35, -INF , !P5 ;  /* 0xff800000235c7808 */ /* 0x000fe20006800000 */
        /* <DEDUP_REMOVED lines=13> */
[----:B0-----:R-:W-:Y:S01]  /*4200*/  FMNMX.FTZ R21, R38, R15, !PT ;  /* 0x0000000f26157209 */ /* 0x001fe20007810000 */
[-CC-:B------:R-:W-:Y:S01]  /*4210*/  FFMA.FTZ R74, R74, R7.reuse, -R43.reuse ;  /* 0x000000074a4a7223 */ /* 0x180fe2000001082b */
[--C-:B------:R-:W-:Y:S01]  /*4220*/  FFMA.FTZ R72, R72, R7, -R43.reuse ;  /* 0x0000000748487223 */ /* 0x100fe2000001082b */
[----:B------:R-:W-:Y:S01]  /*4230*/  MUFU.EX2 R182, R182 ;  /* 0x000000b600b67308 */ /* 0x000fe20000000800 */
[----:B------:R-:W-:Y:S01]  /*4240*/  FMNMX.FTZ R21, R40, R21, !PT ;  /* 0x0000001528157209 */ /* 0x000fe20007810000 */
[-CC-:B------:R-:W-:Y:S01]  /*4250*/  FFMA.FTZ R70, R70, R7.reuse, -R43.reuse ;  /* 0x0000000746467223 */ /* 0x180fe2000001082b */
[-CC-:B------:R-:W-:Y:S01]  /*4260*/  FFMA.FTZ R68, R68, R7.reuse, -R43.reuse ;  /* 0x0000000744447223 */ /* 0x180fe2000001082b */
[----:B------:R-:W-:Y:S01]  /*4270*/  FFMA.FTZ R4, R4, R7, -R43 ;  /* 0x0000000704047223 */ /* 0x000fe2000001082b */
[----:B------:R-:W-:Y:S01]  /*4280*/  FMNMX.FTZ R21, R42, R21, !PT ;  /* 0x000000152a157209 */ /* 0x000fe20007810000 */
[----:B-1----:R-:W-:Y:S01]  /*4290*/  FADD.FTZ R47, R180, R3 ;  /* 0x00000003b42f7221 */ /* 0x002fe20000010000 */
[----:B------:R-:W-:Y:S01]  /*42a0*/  F2FP.BF16.F32.PACK_AB R180, R3, R180 ;  /* 0x000000b403b4723e */ /* 0x000fe200000010ff */
[----:B------:R0:W-:Y:S01]  /*42b0*/  MUFU.EX2 R27, R45 ;  /* 0x0000002d001b7308 */ /* 0x0001e20000000800 */
[----:B------:R-:W-:-:S04]  /*42c0*/  FMNMX.FTZ R21, R44, R21, !PT ;  /* 0x000000152c157209 */ /* 0x000fc80007810000 */
[----:B--2---:R-:W-:-:S03]  /*42d0*/  FMNMX.FTZ R25, R46, R21, !PT ;  /* 0x000000152e197209 */ /* 0x004fc60007810000 */
[----:B------:R-:W-:Y:S01]  /*42e0*/  MUFU.EX2 R9, R9 ;  /* 0x0000000900097308 */ /* 0x000fe20000000800 */
[----:B------:R-:W-:Y:S01]  /*42f0*/  FMNMX.FTZ R25, R48, R25, !PT ;  /* 0x0000001930197209 */ /* 0x000fe20007810000 */
[----:B0-----:R-:W-:-:S03]  /*4300*/  FFMA.FTZ R45, R6, R7, -R43 ;  /* 0x00000007062d7223 */ /* 0x001fc6000001082b */
[----:B------:R-:W-:-:S03]  /*4310*/  FMNMX.FTZ R25, R50, R25, !PT ;  /* 0x0000001932197209 */ /* 0x000fc60007810000 */
[----:B------:R-:W-:Y:S01]  /*4320*/  MUFU.EX2 R176, R176 ;  /* 0x000000b000b07308 */ /* 0x000fe20000000800 */
[----:B------:R-:W-:-:S04]  /*4330*/  FMNMX.FTZ R25, R58, R25, !PT ;  /* 0x000000193a197209 */ /* 0x000fc80007810000 */
[----:B------:R-:W-:-:S03]  /*4340*/  FMNMX.FTZ R41, R66, R25, !PT ;  /* 0x0000001942297209 */ /* 0x000fc60007810000 */
[----:B------:R0:W-:Y:S01]  /*4350*/  MUFU.EX2 R25, R100 ;  /* 0x0000006400197308 */ /* 0x0001e20000000800 */
[----:B------:R-:W-:-:S04]  /*4360*/  FMNMX.FTZ R41, R60, R41, !PT ;  /* 0x000000293c297209 */ /* 0x000fc80007810000 */
[----:B------:R-:W-:-:S03]  /*4370*/  FMNMX.FTZ R41, R56, R41, !PT ;  /* 0x0000002938297209 */ /* 0x000fc60007810000 */
[----:B------:R-:W-:Y:S01]  /*4380*/  MUFU.EX2 R178, R178 ;  /* 0x000000b200b27308 */ /* 0x000fe20000000800 */
[----:B------:R-:W-:Y:S02]  /*4390*/  FMNMX.FTZ R41, R64, R41, !PT ;  /* 0x0000002940297209 */ /* 0x000fe40007810000 */
[----:B0-----:R-:W-:Y:S02]  /*43a0*/  FSEL R100, R37, -INF , !P6 ;  /* 0xff80000025647808 */ /* 0x001fe40007000000 */
        /* <DEDUP_REMOVED lines=19> */
[----:B------:R-:W1:Y:S08]  /*44e0*/  MUFU.EX2 R33, R33 ;  /* 0x0000002100217308 */ /* 0x000e700000000800 */
[----:B------:R-:W-:Y:S08]  /*44f0*/  MUFU.EX2 R84, R84 ;  /* 0x0000005400547308 */ /* 0x000ff00000000800 */
[----:B------:R-:W-:Y:S01]  /*4500*/  MUFU.EX2 R35, R82 ;  /* 0x0000005200237308 */ /* 0x000fe20000000800 */
[----:B-1----:R-:W-:-:S02]  /*4510*/  F2FP.BF16.F32.PACK_AB R166, R33, R90 ;  /* 0x0000005a21a6723e */ /* 0x002fc400000010ff */
[----:B0-----:R-:W-:-:S04]  /*4520*/  FMNMX.FTZ R6, R86, R29, !PT ;  /* 0x0000001d56067209 */ /* 0x001fc80007810000 */
[C---:B------:R-:W-:Y:S01]  /*4530*/  FSETP.NEU.FTZ.AND P2, PT, R6.reuse, -INF , PT ;  /* 0xff8000000600780b */ /* 0x040fe20003f5d000 */
[-C--:B------:R-:W-:Y:S01]  /*4540*/  FMUL.FTZ R29, R6, R7.reuse ;  /* 0x00000007061d7220 */ /* 0x080fe20000410000 */
[----:B------:R-:W-:Y:S04]  /*4550*/  MUFU.EX2 R80, R80 ;  /* 0x0000005000507308 */ /* 0x000fe80000000800 */
[----:B------:R-:W-:Y:S02]  /*4560*/  FSEL R43, R29, RZ, P2 ;  /* 0x000000ff1d2b7208 */ /* 0x000fe40001000000 */
[----:B------:R-:W-:Y:S02]  /*4570*/  PLOP3.LUT P2, PT, PT, PT, UP0, 0x40, 0x0 ;  /* 0x000000000000781c */ /* 0x000fe40003f4e808 */
        /* <DEDUP_REMOVED lines=8> */
[----:B------:R-:W-:Y:S01]  /*4600*/  MUFU.EX2 R2, R2 ;  /* 0x0000000200027308 */ /* 0x000fe20000000800 */
        /* <DEDUP_REMOVED lines=21> */
[-C--:B------:R-:W-:Y:S01]  /*4760*/  FFMA.FTZ R66, R66, R7.reuse, -R43 ;  /* 0x0000000742427223 */ /* 0x080fe2000001082b */
[----:B------:R-:W-:Y:S01]  /*4770*/  F2FP.BF16.F32.PACK_AB R182, R9, R182 ;  /* 0x000000b609b6723e */ /* 0x000fe200000010ff */
[----:B------:R-:W2:Y:S01]  /*4780*/  MUFU.EX2 R183, R14 ;  /* 0x0000000e00b77308 */ /* 0x000ea20000000800 */
[----:B------:R-:W-:Y:S01]  /*4790*/  FADD.FTZ R8, R172, R47 ;  /* 0x0000002fac087221 */ /* 0x000fe20000010000 */
[----:B0-----:R-:W-:Y:S01]  /*47a0*/  FADD.FTZ R47, R2, R181 ;  /* 0x000000b5022f7221 */ /* 0x001fe20000010000 */
[-CC-:B------:R-:W-:Y:S01]  /*47b0*/  FFMA.FTZ R60, R60, R7.reuse, -R43.reuse ;  /* 0x000000073c3c7223 */ /* 0x180fe2000001082b */
[-CC-:B------:R-:W-:Y:S01]  /*47c0*/  FFMA.FTZ R56, R56, R7.reuse, -R43.reuse ;  /* 0x0000000738387223 */ /* 0x180fe2000001082b */
[----:B------:R-:W-:Y:S01]  /*47d0*/  FADD.FTZ R49, R15, R8 ;  /* 0x000000080f317221 */ /* 0x000fe20000010000 */
[-CC-:B------:R-:W-:Y:S01]  /*47e0*/  FFMA.FTZ R64, R64, R7.reuse, -R43.reuse ;  /* 0x0000000740407223 */ /* 0x180fe2000001082b */
[-C--:B------:R-:W-:Y:S01]  /*47f0*/  FFMA.FTZ R54, R54, R7.reuse, -R43 ;  /* 0x0000000736367223 */ /* 0x080fe2000001082b */
[----:B------:R-:W0:Y:S01]  /*4800*/  MUFU.EX2 R20, R20 ;  /* 0x0000001400147308 */ /* 0x000e220000000800 */
[----:B-1----:R-:W-:Y:S01]  /*4810*/  FADD.FTZ R8, R12, R47 ;  /* 0x0000002f0c087221 */ /* 0x002fe20000010000 */
[----:B------:R-:W-:Y:S01]  /*4820*/  FADD.FTZ R10, R174, R49 ;  /* 0x00000031ae0a7221 */ /* 0x000fe20000010000 */
[-CC-:B------:R-:W-:Y:S01]  /*4830*/  FFMA.FTZ R52, R52, R7.reuse, -R43.reuse ;  /* 0x0000000734347223 */ /* 0x180fe2000001082b */
[-CC-:B------:R-:W-:Y:S01]  /*4840*/  FFMA.FTZ R62, R62, R7.reuse, -R43.reuse ;  /* 0x000000073e3e7223 */ /* 0x180fe2000001082b */
[-CC-:B------:R-:W-:Y:S01]  /*4850*/  FFMA.FTZ R96, R96, R7.reuse, -R43.reuse ;  /* 0x0000000760607223 */ /* 0x180fe2000001082b */
[----:B------:R-:W-:Y:S01]  /*4860*/  FADD.FTZ R49, R21, R10 ;  /* 0x0000000a15317221 */ /* 0x000fe20000010000 */
[-C--:B------:R-:W-:Y:S01]  /*4870*/  FFMA.FTZ R94, R94, R7.reuse, -R43 ;  /* 0x000000075e5e7223 */ /* 0x080fe2000001082b */
[----:B------:R-:W1:Y:S01]  /*4880*/  MUFU.EX2 R177, R24 ;  /* 0x0000001800b17308 */ /* 0x000e620000000800 */
[----:B--2---:R-:W-:Y:S01]  /*4890*/  FADD.FTZ R47, R183, R8 ;  /* 0x00000008b72f7221 */ /* 0x004fe20000010000 */
[----:B------:R-:W-:Y:S01]  /*48a0*/  FADD.FTZ R10, R168, R49 ;  /* 0x00000031a80a7221 */ /* 0x000fe20000010000 */
[-CC-:B------:R-:W-:Y:S01]  /*48b0*/  FFMA.FTZ R98, R98, R7.reuse, -R43.reuse ;  /* 0x0000000762627223 */ /* 0x180fe2000001082b */
[----:B------:R-:W-:Y:S01]  /*48c0*/  F2FP.BF16.F32.PACK_AB R181, R181, R2 ;  /* 0x00000002b5b5723e */ /* 0x000fe200000010ff */
[-C--:B------:R-:W-:Y:S01]  /*48d0*/  FFMA.FTZ R92, R92, R7.reuse, -R43 ;  /* 0x000000075c5c7223 */ /* 0x080fe2000001082b */
[----:B------:R-:W-:Y:S01]  /*48e0*/  FADD.FTZ R49, R25, R10 ;  /* 0x0000000a19317221 */ /* 0x000fe20000010000 */
[----:B------:R-:W-:Y:S01]  /*48f0*/  F2FP.BF16.F32.PACK_AB R176, R11, R176 ;  /* 0x000000b00bb0723e */ /* 0x000fe200000010ff */
[----:B------:R-:W2:Y:S01]  /*4900*/  MUFU.EX2 R26, R26 ;  /* 0x0000001a001a7308 */ /* 0x000ea20000000800 */
[----:B0-----:R-:W-:Y:S01]  /*4910*/  FADD.FTZ R8, R20, R47 ;  /* 0x0000002f14087221 */ /* 0x001fe20000010000 */
[----:B------:R-:W-:Y:S01]  /*4920*/  FADD.FTZ R10, R170, R49 ;  /* 0x00000031aa0a7221 */ /* 0x000fe20000010000 */
[----:B------:R-:W-:Y:S01]  /*4930*/  FFMA.FTZ R43, R100, R7, -R43 ;  /* 0x00000007642b7223 */ /* 0x000fe2000001082b */
[----:B------:R-:W-:-:S02]  /*4940*/  F2FP.BF16.F32.PACK_AB R178, R13, R178 ;  /* 0x000000b20db2723e */ /* 0x000fc400000010ff */
[----:B------:R-:W-:Y:S01]  /*4950*/  FADD.FTZ R49, R27, R10 ;  /* 0x0000000a1b317221 */ /* 0x000fe20000010000 */
[----:B------:R-:W-:Y:S01]  /*4960*/  F2FP.BF16.F32.PACK_AB R172, R15, R172 ;  /* 0x000000ac0fac723e */ /* 0x000fe200000010ff */
[----:B------:R-:W0:Y:S01]  /*4970*/  MUFU.EX2 R179, R28 ;  /* 0x0000001c00b37308 */ /* 0x000e220000000800 */
[----:B-1----:R-:W-:Y:S01]  /*4980*/  FADD.FTZ R47, R177, R8 ;  /* 0x00000008b12f7221 */ /* 0x002fe20000010000 */
[----:B------:R-:W-:Y:S01]  /*4990*/  FADD.FTZ R10, R164, R49 ;  /* 0x00000031a40a7221 */ /* 0x000fe20000010000 */
[----:B------:R-:W-:Y:S02]  /*49a0*/  F2FP.BF16.F32.PACK_AB R174, R21, R174 ;  /* 0x000000ae15ae723e */ /* 0x000fe400000010ff */
[----:B------:R-:W-:Y:S01]  /*49b0*/  F2FP.BF16.F32.PACK_AB R168, R25, R168 ;  /* 0x000000a819a8723e */ /* 0x000fe200000010ff */
[----:B------:R-:W-:Y:S01]  /*49c0*/  FADD.FTZ R49, R31, R10 ;  /* 0x0000000a1f317221 */ /* 0x000fe20000010000 */
[----:B------:R-:W-:Y:S01]  /*49d0*/  F2FP.BF16.F32.PACK_AB R170, R27, R170 ;  /* 0x000000aa1baa723e */ /* 0x000fe200000010ff */
[----:B------:R-:W1:Y:S01]  /*49e0*/  MUFU.EX2 R30, R30 ;  /* 0x0000001e001e7308 */ /* 0x000e620000000800 */
[----:B--2---:R-:W-:Y:S01]  /*49f0*/  FADD.FTZ R8, R26, R47 ;  /* 0x0000002f1a087221 */ /* 0x004fe20000010000 */
[----:B------:R-:W-:Y:S01]  /*4a00*/  FADD.FTZ R10, R90, R49 ;  /* 0x000000315a0a7221 */ /* 0x000fe20000010000 */
[----:B------:R-:W-:-:S02]  /*4a10*/  F2FP.BF16.F32.PACK_AB R164, R31, R164 ;  /* 0x000000a41fa4723e */ /* 0x000fc400000010ff */
[----:B------:R-:W-:Y:S01]  /*4a20*/  F2FP.BF16.F32.PACK_AB R160, R35, R84 ;  /* 0x0000005423a0723e */ /* 0x000fe200000010ff */
[----:B------:R-:W-:Y:S01]  /*4a30*/  FADD.FTZ R49, R33, R10 ;  /* 0x0000000a21317221 */ /* 0x000fe20000010000 */
[----:B------:R-:W-:Y:S01]  /*4a40*/  F2FP.BF16.F32.PACK_AB R183, R183, R12 ;  /* 0x0000000cb7b7723e */ /* 0x000fe200000010ff */
[----:B------:R-:W2:Y:S01]  /*4a50*/  MUFU.EX2 R173, R32 ;  /* 0x0000002000ad7308 */ /* 0x000ea20000000800 */
[----:B0-----:R-:W-:Y:S01]  /*4a60*/  FADD.FTZ R47, R179, R8 ;  /* 0x00000008b32f7221 */ /* 0x001fe20000010000 */
[----:B------:R-:W-:Y:S01]  /*4a70*/  FADD.FTZ R10, R84, R49 ;  /* 0x00000031540a7221 */ /* 0x000fe20000010000 */
[----:B------:R-:W-:Y:S02]  /*4a80*/  F2FP.BF16.F32.PACK_AB R177, R177, R20 ;  /* 0x00000014b1b1723e */ /* 0x000fe400000010ff */
[----:B------:R-:W-:Y:S01]  /*4a90*/  F2FP.BF16.F32.PACK_AB R179, R179, R26 ;  /* 0x0000001ab3b3723e */ /* 0x000fe200000010ff */
[----:B------:R-:W-:Y:S02]  /*4aa0*/  FADD.FTZ R49, R35, R10 ;  /* 0x0000000a23317221 */ /* 0x000fe40000010000 */
[----:B------:R-:W0:Y:S01]  /*4ab0*/  MUFU.EX2 R34, R34 ;  /* 0x0000002200227308 */ /* 0x000e220000000800 */
[----:B-1----:R-:W-:Y:S01]  /*4ac0*/  FADD.FTZ R8, R30, R47 ;  /* 0x0000002f1e087221 */ /* 0x002fe20000010000 */
[----:B------:R-:W-:-:S06]  /*4ad0*/  FADD.FTZ R10, R80, R49 ;  /* 0x00000031500a7221 */ /* 0x000fcc0000010000 */
        /* <DEDUP_REMOVED lines=40> */
[----:B------:R-:W-:-:S06]  /*4d60*/  F2FP.BF16.F32.PACK_AB R158, R41, R72 ;  /* 0x00000048299e723e */ /* 0x000fcc00000010ff */
        /* <DEDUP_REMOVED lines=13> */
[----:B--2---:R-:W-:Y:S01]  /*4e40*/  FADD.FTZ R10, R4, R9 ;  /* 0x00000009040a7221 */ /* 0x004fe20000010000 */
[C---:B------:R-:W-:Y:S01]  /*4e50*/  F2FP.BF16.F32.PACK_AB R154, R29.reuse, R4 ;  /* 0x000000041d9a723e */ /* 0x040fe200000010ff */
[----:B------:R-:W-:Y:S02]  /*4e60*/  VIADD R4, R88, 0xfffffffe ;  /* 0xfffffffe58047836 */ /* 0x000fe40000000000 */
[----:B------:R-:W-:-:S03]  /*4e70*/  FADD.FTZ R3, R29, R10 ;  /* 0x0000000a1d037221 */ /* 0x000fc60000010000 */
[----:B------:R-:W2:Y:S01]  /*4e80*/  MUFU.EX2 R157, R52 ;  /* 0x00000034009d7308 */ /* 0x000ea20000000800 */
[C---:B0-----:R-:W-:Y:S01]  /*4e90*/  FADD.FTZ R9, R163.reuse, R8 ;  /* 0x00000008a3097221 */ /* 0x041fe20000010000 */
[----:B------:R-:W-:-:S06]  /*4ea0*/  F2FP.BF16.F32.PACK_AB R163, R163, R56 ;  /* 0x00000038a3a3723e */ /* 0x000fcc00000010ff */
[----:B------:R-:W0:Y:S01]  /*4eb0*/  MUFU.EX2 R62, R62 ;  /* 0x0000003e003e7308 */ /* 0x000e220000000800 */
[----:B-1----:R-:W-:Y:S01]  /*4ec0*/  FADD.FTZ R2, R54, R9 ;  /* 0x0000000936027221 */ /* 0x002fe20000010000 */
[----:B------:R-:W-:-:S04]  /*4ed0*/  IMAD.IADD R9, R17, 0x1, -R18 ;  /* 0x0000000111097824 */ /* 0x000fc800078e0a12 */
[----:B------:R-:W-:Y:S02]  /*4ee0*/  IMAD R8, R185, 0x80, R9 ;  /* 0x00000080b9087824 */ /* 0x000fe400078e0209 */
[----:B------:R-:W1:Y:S01]  /*4ef0*/  MUFU.EX2 R159, R96 ;  /* 0x00000060009f7308 */ /* 0x000e620000000800 */
[C---:B--2---:R-:W-:Y:S01]  /*4f00*/  FADD.FTZ R11, R157.reuse, R2 ;  /* 0x000000029d0b7221 */ /* 0x044fe20000010000 */
[----:B------:R-:W-:Y:S02]  /*4f10*/  F2FP.BF16.F32.PACK_AB R157, R157, R54 ;  /* 0x000000369d9d723e */ /* 0x000fe400000010ff */
[----:B------:R-:W-:-:S04]  /*4f20*/  R2UR UR10, R8 ;  /* 0x00000000080a72ca */ /* 0x000fc800000e0000 */
[----:B------:R-:W2:Y:S01]  /*4f30*/  MUFU.EX2 R94, R94 ;  /* 0x0000005e005e7308 */ /* 0x000ea20000000800 */
[----:B0-----:R-:W-:-:S07]  /*4f40*/  FADD.FTZ R2, R62, R11 ;  /* 0x0000000b3e027221 */ /* 0x001fce0000010000 */
[----:B------:R-:W0:Y:S01]  /*4f50*/  MUFU.EX2 R153, R98 ;  /* 0x0000006200997308 */ /* 0x000e220000000800 */
[C---:B-1----:R-:W-:Y:S01]  /*4f60*/  FADD.FTZ R11, R159.reuse, R2 ;  /* 0x000000029f0b7221 */ /* 0x042fe20000010000 */
[----:B------:R-:W-:Y:S01]  /*4f70*/  UIADD3 UR6, UR10, UR6, URZ ;  /* 0x000000060a067290 */ /* 0x000fe2000fffe03f */
[----:B------:R-:W-:-:S05]  /*4f80*/  F2FP.BF16.F32.PACK_AB R159, R159, R62 ;  /* 0x0000003e9f9f723e */ /* 0x000fca00000010ff */
[----:B------:R-:W1:Y:S01]  /*4f90*/  MUFU.EX2 R92, R92 ;  /* 0x0000005c005c7308 */ /* 0x000e620000000800 */
[----:B--2---:R-:W-:-:S07]  /*4fa0*/  FADD.FTZ R2, R94, R11 ;  /* 0x0000000b5e027221 */ /* 0x004fce0000010000 */
[----:B------:R-:W2:Y:S01]  /*4fb0*/  MUFU.EX2 R43, R43 ;  /* 0x0000002b002b7308 */ /* 0x000ea20000000800 */
[C---:B0-----:R-:W-:Y:S01]  /*4fc0*/  FADD.FTZ R11, R153.reuse, R2 ;  /* 0x00000002990b7221 */ /* 0x041fe20000010000 */
[----:B------:R-:W-:-:S03]  /*4fd0*/  F2FP.BF16.F32.PACK_AB R153, R153, R94 ;  /* 0x0000005e9999723e */ /* 0x000fc600000010ff */
[----:B-1----:R-:W-:-:S04]  /*4fe0*/  FADD.FTZ R2, R92, R11 ;  /* 0x0000000b5c027221 */ /* 0x002fc80000010000 */
        /* <DEDUP_REMOVED lines=14> */
.L_x_6601:
[----:B------:R-:W-:-:S11]  /*50d0*/  UISETP.NE.AND UP1, UPT, UR7, 0x1, UPT ;  /* 0x000000010700788c */ /* 0x000fd6000bf25270 */
[----:B------:R-:W-:Y:S02]  /*50e0*/  @UP1 ULDC.64 UR18, c[0x0][0x9e8] ;  /* 0x00027a0000121ab9 */ /* 0x000fe40000000a00 */
[----:B------:R-:W-:-:S04]  /*50f0*/  UIMAD.WIDE.U32 UR10, UR14, UR18, URZ ;  /* 0x000000120e0a72a5 */ /* 0x000fc8000f8e003f */
[----:B------:R-:W-:-:S12]  /*5100*/  @UP1 USHF.R.U32.HI UR14, URZ, UR19, UR11 ;  /* 0x000000133f0e1299 */ /* 0x000fd8000801160b */
.L_x_6602:
[----:B------:R-:W-:-:S04]  /*5110*/  UIMAD UR7, UR14, UR7, UR7 ;  /* 0x000000070e0772a4 */ /* 0x000fc8000f8e0207 */
[----:B------:R-:W-:-:S04]  /*5120*/  UISETP.LT.AND UP1, UPT, UR6, UR7, UPT ;  /* 0x000000070600728c */ /* 0x000fc8000bf21270 */
[----:B------:R-:W-:-:S12]  /*5130*/  USEL UR6, UR6, UR7, UP1 ;  /* 0x0000000706067287 */ /* 0x000fd80008800000 */
.L_x_6600:
[----:B------:R-:W-:Y:S01]  /*5140*/  USHF.R.S32.HI UR7, URZ, 0x1f, UR6 ;  /* 0x0000001f3f077899 */ /* 0x000fe20008011406 */
[----:B------:R-:W-:Y:S02]  /*5150*/  CS2R R150, SRZ ;  /* 0x0000000000967805 */ /* 0x000fe4000001ff00 */
[----:B------:R-:W-:Y:S02]  /*5160*/  CS2R R148, SRZ ;  /* 0x0000000000947805 */ /* 0x000fe4000001ff00 */
        /* <DEDUP_REMOVED lines=38> */
[----:B------:R-:W-:Y:S01]  /*53d0*/  IMAD.MOV.U32 R151, RZ, RZ, RZ ;  /* 0x000000ffff977224 */ /* 0x000fe200078e00ff */
[----:B------:R-:W-:Y:S01]  /*53e0*/  ULDC UR52, c[0x0][0x9d8] ;  /* 0x0002760000347ab9 */ /* 0x000fe20000000800 */
[----:B------:R-:W-:Y:S01]  /*53f0*/  VIADD R13, R15, 0x8 ;  /* 0x000000080f0d7836 */ /* 0x000fe20000000000 */
[----:B------:R-:W-:-:S04]  /*5400*/  ULDC UR51, c[0x0][0x9e0] ;  /* 0x0002780000337ab9 */ /* 0x000fc80000000800 */
[----:B------:R-:W-:-:S07]  /*5410*/  LOP3.LUT R11, RZ, R13, RZ, 0x33, !PT ;  /* 0x0000000dff0b7212 */ /* 0x000fce00078e33ff */
.L_x_6620:
        /* <DEDUP_REMOVED lines=9> */
.L_x_6605:
[----:B------:R-:W-:Y:S01]  /*54b0*/  ULEA UR6, UR54, UR41, 0x3 ;  /* 0x0000002936067291 */ /* 0x000fe2000f8e183f */
[----:B------:R-:W-:-:S05]  /*54c0*/  IMAD.U32 R7, RZ, RZ, UR53 ;  /* 0x00000035ff077e24 */ /* 0x000fca000f8e00ff */
[----:B------:R-:W-:-:S04]  /*54d0*/  SHF.L.U32 R7, R7, 0x1f, RZ ;  /* 0x0000001f07077819 */ /* 0x000fc800000006ff */
[----:B------:R0:W1:Y:S01]  /*54e0*/  SYNCS.PHASECHK.TRANS64.TRYWAIT P2, [UR6+0x28830], R7 ;  /* 0x02883007ff0075a7 */ /* 0x0000620008040146 */
[----:B------:R-:W-:Y:S05]  /*54f0*/  @!P0 BRA `(.L_x_6606) ;  /* 0x0000000000048947 */ /* 0x000fea0003800000 */
[----:B------:R-:W-:Y:S01]  /*5500*/  BPT.TRAP 0x1 ;  /* 0x000000040000795c */ /* 0x000fe20000300000 */
.L_x_6606:
[----:B-1----:R-:W-:Y:S05]  /*5510*/  @P2 BRA `(.L_x_6604) ;  /* 0x0000000000082947 */ /* 0x002fea0003800000 */
[----:B------:R-:W1:Y:S02]  /*5520*/  SYNCS.PHASECHK.TRANS64.TRYWAIT P2, [UR6+0x28830], R7 ;  /* 0x02883007ff0075a7 */ /* 0x000e640008040146 */
[----:B-1----:R-:W-:Y:S05]  /*5530*/  @!P2 BRA `(.L_x_6607) ;  /* 0x000001140050a947 */ /* 0x002fea0003800000 */
.L_x_6604:
[----:B-1----:R-:W1:Y:S01]  /*5540*/  S2R R8, SR_TID.X ;  /* 0x0000000000087919 */ /* 0x002e620000002100 */
[----:B------:R-:W-:Y:S01]  /*5550*/  ULEA UR34, UR54, UR46, 0xb ;  /* 0x0000002e36227291 */ /* 0x000fe2000f8e583f */
[----:B------:R-:W-:Y:S01]  /*5560*/  UMOV UR35, 0x40000040 ;  /* 0x4000004000237882 */ /* 0x000fe20000000000 */
[----:B------:R-:W-:Y:S02]  /*5570*/  UMOV UR7, 0x40000040 ;  /* 0x4000004000077882 */ /* 0x000fe40000000000 */
[----:B------:R-:W-:Y:S02]  /*5580*/  UIADD3 UR6, UR34, 0x2, URZ ;  /* 0x0000000222067890 */ /* 0x000fe4000fffe03f */
        /* <DEDUP_REMOVED lines=12> */
[----:B-1----:R-:W-:-:S05]  /*5650*/  SHF.R.U32.HI R8, RZ, 0x7, R8 ;  /* 0x00000007ff087819 */ /* 0x002fca0000011608 */
[----:B0-----:R-:W-:-:S05]  /*5660*/  VIADD R7, R8, 0x8 ;  /* 0x0000000808077836 */ /* 0x001fca0000000000 */
[----:B------:R0:W-:Y:S06]  /*5670*/  BAR.SYNC.DEFER_BLOCKING R7, 0x100 ;  /* 0x000400070000751d */ /* 0x0001ec0000010000 */
        /* <DEDUP_REMOVED lines=24> */
[----:B0-----:R-:W-:Y:S05]  /*5800*/  @P3 BRA `(.L_x_6608) ;  /* 0x00000000002c3947 */ /* 0x001fea0003800000 */
[----:B------:R-:W-:Y:S05]  /*5810*/  @!P0 BRA `(.L_x_6609) ;  /* 0x0000000000048947 */ /* 0x000fea0003800000 */
[----:B------:R-:W-:Y:S01]  /*5820*/  BPT.TRAP 0x1 ;  /* 0x000000040000795c */ /* 0x000fe20000300000 */
.L_x_6609:
[----:B------:R-:W-:Y:S01]  /*5830*/  ULEA UR6, UR42, UR41, 0x3 ;  /* 0x000000292a067291 */ /* 0x000fe2000f8e183f */
[----:B------:R-:W-:-:S05]  /*5840*/  IMAD.U32 R7, RZ, RZ, UR43 ;  /* 0x0000002bff077e24 */ /* 0x000fca000f8e00ff */
[----:B------:R-:W-:-:S04]  /*5850*/  SHF.L.U32 R7, R7, 0x1f, RZ ;  /* 0x0000001f07077819 */ /* 0x000fc800000006ff */
[----:B------:R0:W1:Y:S01]  /*5860*/  SYNCS.PHASECHK.TRANS64.TRYWAIT P2, [UR6+0x28850], R7 ;  /* 0x02885007ff0075a7 */ /* 0x0000620008040146 */
[----:B------:R-:W-:Y:S05]  /*5870*/  @!P0 BRA `(.L_x_6610) ;  /* 0x0000000000048947 */ /* 0x000fea0003800000 */
[----:B------:R-:W-:Y:S01]  /*5880*/  BPT.TRAP 0x1 ;  /* 0x000000040000795c */ /* 0x000fe20000300000 */
.L_x_6610:
[----:B-1----:R-:W-:Y:S05]  /*5890*/  @P2 BRA `(.L_x_6608) ;  /* 0x0000000000082947 */ /* 0x002fea0003800000 */
[----:B------:R-:W1:Y:S02]  /*58a0*/  SYNCS.PHASECHK.TRANS64.TRYWAIT P2, [UR6+0x28850], R7 ;  /* 0x02885007ff0075a7 */ /* 0x000e640008040146 */
[----:B-1----:R-:W-:Y:S05]  /*58b0*/  @!P2 BRA `(.L_x_6611) ;  /* 0x000001100088a947 */ /* 0x002fea0003800000 */
.L_x_6608:
[----:B------:R-:W-:Y:S01]  /*58c0*/  UIADD3 UR6, UR41, 0x400, URZ ;  /* 0x0000040029067890 */ /* 0x000fe2000fffe03f */
[----:B------:R-:W-:Y:S01]  /*58d0*/  WARPGROUP.ARRIVE ;  /* 0x00000000000079c5 */ /* 0x000fe20000000000 */
[----:B------:R-:W-:-:S05]  /*58e0*/  UMOV UR7, 0x40000040 ;  /* 0x4000004000077882 */ /* 0x000fca0000000000 */
[----:B------:R-:W2:Y:S01]  /*58f0*/  S2R R184, SR_TID.X ;  /* 0x0000000000b87919 */ /* 0x000ea20000002100 */
[----:B------:R-:W-:Y:S01]  /*5900*/  USHF.R.U32.HI UR6, URZ, 0x4, UR6 ;  /* 0x000000043f067899 */ /* 0x000fe20008011606 */
[----:B------:R-:W-:Y:S01]  /*5910*/  FMUL.FTZ R20, R34, UR52 ;  /* 0x0000003422147c20 */ /* 0x000fe20008410000 */
[----:B------:R-:W-:Y:S01]  /*5920*/  FMUL.FTZ R34, R36, UR52 ;  /* 0x0000003424227c20 */ /* 0x000fe20008410000 */
[----:B------:R-:W-:Y:S01]  /*5930*/  FMUL.FTZ R36, R58, UR52 ;  /* 0x000000343a247c20 */ /* 0x000fe20008410000 */
[----:B------:R-:W-:Y:S01]  /*5940*/  ULOP3.LUT UR6, UR6, 0x3fff, URZ, 0xc0, !UPT ;  /* 0x00003fff06067892 */ /* 0x000fe2000f8ec03f */
[----:B------:R-:W-:Y:S01]  /*5950*/  FMUL.FTZ R14, R31, UR52 ;  /* 0x000000341f0e7c20 */ /* 0x000fe20008410000 */
[----:B01----:R-:W-:Y:S01]  /*5960*/  FMUL.FTZ R7, R24, UR52 ;  /* 0x0000003418077c20 */ /* 0x003fe20008410000 */
[----:B------:R-:W-:Y:S01]  /*5970*/  FMUL.FTZ R31, R54, UR52 ;  /* 0x00000034361f7c20 */ /* 0x000fe20008410000 */
[----:B------:R-:W-:Y:S01]  /*5980*/  ULOP3.LUT UR6, UR6, 0x4000000, URZ, 0xfc, !UPT ;  /* 0x0400000006067892 */ /* 0x000fe2000f8efc3f */
[----:B------:R-:W-:Y:S01]  /*5990*/  FMUL.FTZ R8, R26, UR52 ;  /* 0x000000341a087c20 */ /* 0x000fe20008410000 */
[----:B------:R-:W-:Y:S01]  /*59a0*/  FMUL.FTZ R10, R27, UR52 ;  /* 0x000000341b0a7c20 */ /* 0x000fe20008410000 */
        /* <DEDUP_REMOVED lines=20> */
[----:B--2---:R-:W-:Y:S01]  /*5af0*/  SHF.R.U32.HI R184, RZ, 0x7, R184 ;  /* 0x00000007ffb87819 */ /* 0x004fe200000116b8 */
        /* <DEDUP_REMOVED lines=12> */
[----:B------:R-:W-:Y:S01]  /*5bc0*/  PLOP3.LUT P2, PT, PT, PT, UP0, 0x40, 0x0 ;  /* 0x000000000000781c */ /* 0x000fe20003f4e808 */
[----:B------:R-:W0:Y:S08]  /*5bd0*/  MUFU.TANH R7, R7 ;  /* 0x0000000700077308 */ /* 0x000e300000002400 */
[----:B------:R-:W1:Y:S08]  /*5be0*/  MUFU.TANH R8, R8 ;  /* 0x0000000800087308 */ /* 0x000e700000002400 */
        /* <DEDUP_REMOVED lines=16> */
[----:B------:R-:W-:Y:S01]  /*5cf0*/  HGMMA.64x128x16.F32.BF16 R88, R176, gdesc[UR4].tnspB, R88, gsb0 ;  /* 0x41e00004b0587df0 */ /* 0x000fe20008001858 */
        /* <DEDUP_REMOVED lines=32> */
[----:B------:R-:W-:-:S02]  /*5f00*/  FMUL.FTZ R170, R49, UR52 ;  /* 0x0000003431aa7c20 */ /* 0x000fc40008410000 */
[----:B------:R-:W-:Y:S01]  /*5f10*/  HGMMA.64x128x16.F32.BF16 R88, R164, gdesc[UR4].tnspB, R88, gsb0 ;  /* 0x41e00004a4587df0 */ /* 0x000fe20008001858 */
[----:B------:R-:W-:Y:S01]  /*5f20*/  UIADD3 UR6, UR10, 0x280, URZ ;  /* 0x000002800a067890 */ /* 0x000fe2000fffe03f */
[----:B------:R-:W-:Y:S01]  /*5f30*/  FMUL.FTZ R57, R61, UR52 ;  /* 0x000000343d397c20 */ /* 0x000fe20008410000 */
[----:B------:R-:W-:Y:S01]  /*5f40*/  UMOV UR7, 0x40000040 ;  /* 0x4000004000077882 */ /* 0x000fe20000000000 */
        /* <DEDUP_REMOVED lines=16> */
[----:B------:R-:W-:Y:S02]  /*6050*/  IMAD.U32 R51, RZ, RZ, UR54 ;  /* 0x00000036ff337e24 */ /* 0x000fe4000f8e00ff */
[----:B------:R-:W-:Y:S01]  /*6060*/  FMUL.FTZ R164, R25, UR52 ;  /* 0x0000003419a47c20 */ /* 0x000fe20008410000 */
[----:B------:R-:W-:Y:S01]  /*6070*/  FMUL.FTZ R165, R28, UR52 ;  /* 0x000000341ca57c20 */ /* 0x000fe20008410000 */
[----:B------:R-:W-:Y:S01]  /*6080*/  HGMMA.64x128x16.F32.BF16 R88, R160, gdesc[UR4].tnspB, R88, gsb0 ;  /* 0x41e00004a0587df0 */ /* 0x000fe20008001858 */
[----:B------:R-:W-:Y:S01]  /*6090*/  UIADD3 UR6, UR10, 0x300, URZ ;  /* 0x000003000a067890 */ /* 0x000fe2000fffe03f */
[----:B------:R-:W-:Y:S01]  /*60a0*/  @!P1 LEA R51, R51, UR41, 0x3 ;  /* 0x0000002933339c11 */ /* 0x000fe2000f8e18ff */
[----:B------:R-:W-:Y:S01]  /*60b0*/  UMOV UR7, 0x40000040 ;  /* 0x4000004000077882 */ /* 0x000fe20000000000 */
[----:B------:R-:W-:Y:S01]  /*60c0*/  FMUL.FTZ R167, R32, UR52 ;  /* 0x0000003420a77c20 */ /* 0x000fe20008410000 */
[----:B------:R-:W-:Y:S01]  /*60d0*/  FMUL.FTZ R25, R38, UR52 ;  /* 0x0000003426197c20 */ /* 0x000fe20008410000 */
[----:B------:R-:W-:Y:S01]  /*60e0*/  FMUL.FTZ R28, R42, UR52 ;  /* 0x000000342a1c7c20 */ /* 0x000fe20008410000 */
[----:B------:R-:W-:-:S02]  /*60f0*/  @!P1 VIADD R51, R51, 0x28840 ;  /* 0x0002884033339836 */ /* 0x000fc40000000000 */
[----:B------:R-:W-:Y:S01]  /*6100*/  FMUL.FTZ R32, R46, UR52 ;  /* 0x000000342e207c20 */ /* 0x000fe20008410000 */
[----:B------:R-:W-:Y:S01]  /*6110*/  FMUL.FTZ R38, R63, UR52 ;  /* 0x000000343f267c20 */ /* 0x000fe20008410000 */
[----:B------:R-:W-:Y:S01]  /*6120*/  FMUL.FTZ R63, R69, UR52 ;  /* 0x00000034453f7c20 */ /* 0x000fe20008410000 */
[----:B------:R-:W-:Y:S01]  /*6130*/  FMUL.FTZ R42, R71, UR52 ;  /* 0x00000034472a7c20 */ /* 0x000fe20008410000 */
[----:B------:R-:W-:Y:S01]  /*6140*/  @!P1 PRMT R51, RZ, 0x654, R51 ;  /* 0x00000654ff339816 */ /* 0x000fe20000000033 */
        /* <DEDUP_REMOVED lines=14> */
[----:B------:R0:W0:Y:S01]  /*6230*/  MUFU.TANH R79, R84 ;  /* 0x00000054004f7308 */ /* 0x0000220000002400 */
        /* <DEDUP_REMOVED lines=22> */
[----:B------:R0:W0:Y:S01]  /*63a0*/  MUFU.TANH R75, R80 ;  /* 0x00000050004b7308 */ /* 0x0000220000002400 */
[----:B------:R-:W-:-:S02]  /*63b0*/  WARPGROUP.DEPBAR.LE gsb0, 0x0 ;  /* 0x00008000000079c5 */ /* 0x000fc40000010000 */
[----:B------:R-:W-:Y:S01]  /*63c0*/  WARPGROUP.ARRIVE ;  /* 0x00000000000079c5 */ /* 0x000fe20000000000 */
[----:B------:R-:W-:-:S05]  /*63d0*/  IMAD.SHL.U32 R158, R4, 0x80, RZ ;  /* 0x00000080049e7824 */ /* 0x000fca00078e00ff */
[----:B------:R-:W-:Y:S01]  /*63e0*/  HGMMA.64x128x16.F32.BF16 R88, R152, gdesc[UR4].tnspB, R88, gsb0 ;  /* 0x41e0000498587df0 */ /* 0x000fe20008001858 */
[----:B------:R-:W-:-:S05]  /*63f0*/  IADD3 R59, R17, 0x1, -R158 ;  /* 0x00000001113b7810 */ /* 0x000fca0007ffe89e */
[----:B------:R-:W-:-:S04]  /*6400*/  IMAD.IADD R59, R59, 0x1, -R18 ;  /* 0x000000013b3b7824 */ /* 0x000fc800078e0a12 */
[----:B------:R-:W-:-:S04]  /*6410*/  IMAD R59, R16, -0x2, R59 ;  /* 0xfffffffe103b7824 */ /* 0x000fc800078e023b */
[----:B------:R-:W-:-:S04]  /*6420*/  VIADD R83, R59, UR51 ;  /* 0x000000333b537c36 */ /* 0x000fc80008000000 */
[----:B------:R-:W-:Y:S01]  /*6430*/  IMAD.IADD R65, R0, 0x1, R83 ;  /* 0x0000000100417824 */ /* 0x000fe200078e0253 */
[----:B------:R-:W-:Y:S02]  /*6440*/  WARPGROUP.DEPBAR.LE gsb0, 0x0 ;  /* 0x00008000000079c5 */ /* 0x000fe40000010000 */
[----:B------:R0:W-:Y:S06]  /*6450*/  BAR.ARV R58, 0x100 ;  /* 0x0004003a0000751d */ /* 0x0001ec0000002000 */
[----:B------:R5:W-:Y:S02]  /*6460*/  @!P1 SYNCS.ARRIVE.TRANS64.RED.A1T0 RZ, [R51+URZ], RZ ;  /* 0x000000ff33ff99a7 */ /* 0x000be4000810043f */
[----:B-----5:R-:W-:Y:S01]  /*6470*/  FMUL.FTZ R51, R87, UR52 ;  /* 0x0000003457337c20 */ /* 0x020fe20008410000 */
[----:B------:R-:W-:-:S04]  /*6480*/  VIADD R87, R59, UR47 ;  /* 0x0000002f3b577c36 */ /* 0x000fc80008000000 */
[----:B------:R-:W-:Y:S01]  /*6490*/  IMAD.IADD R67, R0, 0x1, R87 ;  /* 0x0000000100437824 */ /* 0x000fe200078e0257 */
        /* <DEDUP_REMOVED lines=14> */
.L_x_6614:
[----:B------:R-:W-:-:S05]  /*6580*/  IMAD.U32 R153, RZ, RZ, UR50 ;  /* 0x00000032ff997e24 */ /* 0x000fca000f8e00ff */
[----:B------:R-:W-:-:S13]  /*6590*/  ISETP.NE.AND P2, PT, R153, 0x1, PT ;  /* 0x000000019900780c */ /* 0x000fda0003f45270 */
[----:B0-----:R-:W0:Y:S02]  /*65a0*/  @P2 LDC.64 R58, c[0x0][0x9e8] ;  /* 0x00027a00ff3a2b82 */ /* 0x001e240000000a00 */
[----:B0-----:R-:W-:-:S04]  /*65b0*/  @P2 IMAD.HI.U32 R64, R15, R58, RZ ;  /* 0x0000003a0f402227 */ /* 0x001fc800078e00ff */
[----:B------:R-:W-:Y:S01]  /*65c0*/  IMAD.MOV.U32 R58, RZ, RZ, R15 ;  /* 0x000000ffff3a7224 */ /* 0x000fe200078e000f */
[----:B------:R-:W-:-:S07]  /*65d0*/  @P2 SHF.R.U32.HI R58, RZ, R59, R64 ;  /* 0x0000003bff3a2219 */ /* 0x000fce0000011640 */
.L_x_6615:
[----:B------:R-:W-:Y:S05]  /*65e0*/  BSYNC B0 ;  /* 0x0000000000007941 */ /* 0x000fea0003800000 */
.L_x_6613:
[----:B------:R-:W-:-:S04]  /*65f0*/  IMAD R59, R58, R153, -R158 ;  /* 0x000000993a3b7224 */ /* 0x000fc800078e0a9e */
[----:B------:R-:W-:-:S05]  /*6600*/  IMAD R58, R16, -0x2, R59 ;  /* 0xfffffffe103a7824 */ /* 0x000fca00078e023b */
[----:B------:R-:W-:Y:S02]  /*6610*/  VIADDMNMX R65, R58, R153, R65, PT ;  /* 0x000000993a417246 */ /* 0x000fe40003800141 */
[----:B------:R-:W-:-:S07]  /*6620*/  VIMNMX R67, R67, R58, !PT ;  /* 0x0000003a43437248 */ /* 0x000fce0007fe0100 */
.L_x_6612:
[----:B------:R-:W-:-:S04]  /*6630*/  ISETP.GT.AND P2, PT, R4, -0x1, PT ;  /* 0xffffffff0400780c */ /* 0x000fc80003f44270 */
[C---:B------:R-:W-:Y:S02]  /*6640*/  ISETP.GT.AND P5, PT, R67.reuse, RZ, P2 ;  /* 0x000000ff4300720c */ /* 0x040fe400017a4270 */
[----:B------:R-:W-:Y:S02]  /*6650*/  ISETP.GT.AND P4, PT, R67, 0x1, P2 ;  /* 0x000000014300780c */ /* 0x000fe40001784270 */
[----:B------:R-:W-:Y:S02]  /*6660*/  ISETP.LT.OR P5, PT, R65, 0x1, P5 ;  /* 0x000000014100780c */ /* 0x000fe40002fa1670 */
[----:B------:R-:W-:Y:S02]  /*6670*/  ISETP.GT.AND P6, PT, R67, 0x8, P2 ;  /* 0x000000084300780c */ /* 0x000fe400017c4270 */
[----:B0-----:R-:W-:Y:S02]  /*6680*/  FSEL R156, R7, -INF , !P5 ;  /* 0xff800000079c7808 */ /* 0x001fe40006800000 */
[----:B------:R-:W-:-:S02]  /*6690*/  ISETP.GT.AND P5, PT, R67, 0x10, P2 ;  /* 0x000000104300780c */ /* 0x000fc400017a4270 */
[----:B------:R-:W-:Y:S02]  /*66a0*/  ISETP.GT.AND P3, PT, R67, 0x9, P2 ;  /* 0x000000094300780c */ /* 0x000fe40001764270 */
[C---:B------:R-:W-:Y:S02]  /*66b0*/  ISETP.LT.OR P5, PT, R65.reuse, 0x11, P5 ;  /* 0x000000114100780c */ /* 0x040fe40002fa1670 */
[----:B------:R-:W-:Y:S02]  /*66c0*/  ISETP.LT.OR P4, PT, R65, 0x2, P4 ;  /* 0x000000024100780c */ /* 0x000fe40002781670 */
[----:B------:R-:W-:Y:S02]  /*66d0*/  FSEL R176, R167, -INF , !P5 ;  /* 0xff800000a7b07808 */ /* 0x000fe40006800000 */
[----:B------:R-:W-:Y:S02]  /*66e0*/  ISETP.GT.AND P5, PT, R67, 0x20, P2 ;  /* 0x000000204300780c */ /* 0x000fe400017a4270 */
[----:B------:R-:W-:-:S02]  /*66f0*/  ISETP.LT.OR P6, PT, R65, 0x9, P6 ;  /* 0x000000094100780c */ /* 0x000fc400037c1670 */
[C---:B------:R-:W-:Y:S02]  /*6700*/  ISETP.LT.OR P3, PT, R65.reuse, 0xa, P3 ;  /* 0x0000000a4100780c */ /* 0x040fe40001f61670 */
[----:B------:R-:W-:Y:S02]  /*6710*/  ISETP.LT.OR P5, PT, R65, 0x21, P5 ;  /* 0x000000214100780c */ /* 0x000fe40002fa1670 */
[----:B------:R-:W-:Y:S02]  /*6720*/  FSEL R182, R164, -INF , !P4 ;  /* 0xff800000a4b67808 */ /* 0x000fe40006000000 */
[----:B------:R-:W-:Y:S02]  /*6730*/  ISETP.GT.AND P4, PT, R67, 0x11, P2 ;  /* 0x000000114300780c */ /* 0x000fe40001784270 */
[----:B------:R-:W-:Y:S02]  /*6740*/  FSEL R164, R165, -INF , !P6 ;  /* 0xff800000a5a47808 */ /* 0x000fe40007000000 */
[----:B------:R-:W-:-:S02]  /*6750*/  FSEL R178, R166, -INF , !P3 ;  /* 0xff800000a6b27808 */ /* 0x000fc40005800000 */
        /* <DEDUP_REMOVED lines=76> */
[--C-:B------:R-:W-:Y:S02]  /*6c20*/  IADD3 R53, R83, 0x8, R0.reuse ;  /* 0x0000000853357810 */ /* 0x100fe40007ffe000 */
[----:B------:R-:W-:-:S02]  /*6c30*/  IADD3 R55, R87, 0x8, R0 ;  /* 0x0000000857377810 */ /* 0x000fc40007ffe000 */
[----:B------:R-:W-:Y:S02]  /*6c40*/  FSEL R56, R81, -INF , !P4 ;  /* 0xff80000051387808 */ /* 0x000fe40006000000 */
[----:B------:R-:W-:Y:S02]  /*6c50*/  FSEL R54, R79, -INF , !P6 ;  /* 0xff8000004f367808 */ /* 0x000fe40007000000 */
[----:B------:R-:W-:Y:S01]  /*6c60*/  FSEL R52, R85, -INF , !P3 ;  /* 0xff80000055347808 */ /* 0x000fe20005800000 */
[----:B------:R-:W-:Y:S06]  /*6c70*/  @P5 BRA `(.L_x_6616) ;  /* 0x0000000000585947 */ /* 0x000fec0003800000 */
[----:B------:R-:W-:Y:S01]  /*6c80*/  ISETP.GT.AND P3, PT, R13, -0x1, PT ;  /* 0xffffffff0d00780c */ /* 0x000fe20003f64270 */
[----:B------:R-:W-:-:S12]  /*6c90*/  BSSY B0, `(.L_x_6617) ;  /* 0x0000010000007945 */ /* 0x000fd80003800000 */
[----:B------:R-:W-:Y:S05]  /*6ca0*/  @P3 BRA `(.L_x_6618) ;  /* 0x0000000000203947 */ /* 0x000fea0003800000 */
[----:B------:R-:W-:Y:S02]  /*6cb0*/  IMAD.U32 R57, RZ, RZ, UR50 ;  /* 0x00000032ff397e24 */ /* 0x000fe4000f8e00ff */
[----:B------:R-:W-:-:S03]  /*6cc0*/  IMAD.MOV.U32 R7, RZ, RZ, R11 ;  /* 0x000000ffff077224 */ /* 0x000fc600078e000b */
[----:B------:R-:W-:-:S13]  /*6cd0*/  ISETP.NE.AND P3, PT, R57, 0x1, PT ;  /* 0x000000013900780c */ /* 0x000fda0003f65270 */
[----:B------:R-:W0:Y:S02]  /*6ce0*/  @P3 LDC.64 R34, c[0x0][0x9e8] ;  /* 0x00027a00ff223b82 */ /* 0x000e240000000a00 */
[----:B0-----:R-:W-:-:S05]  /*6cf0*/  @P3 IMAD.HI.U32 R34, R11, R34, RZ ;  /* 0x000000220b223227 */ /* 0x001fca00078e00ff */
[----:B------:R-:W-:-:S04]  /*6d00*/  @P3 SHF.R.U32.HI R7, RZ, R35, R34 ;  /* 0x00000023ff073219 */ /* 0x000fc80000011622 */
[----:B------:R-:W-:Y:S01]  /*6d10*/  LOP3.LUT R7, RZ, R7, RZ, 0x33, !PT ;  /* 0x00000007ff077212 */ /* 0x000fe200078e33ff */
[----:B------:R-:W-:Y:S06]  /*6d20*/  BRA `(.L_x_6619) ;  /* 0x0000000000187947 */ /* 0x000fec0003800000 */
.L_x_6618:
[----:B------:R-:W-:Y:S02]  /*6d30*/  IMAD.U32 R57, RZ, RZ, UR50 ;  /* 0x00000032ff397e24 */ /* 0x000fe4000f8e00ff */
[----:B------:R-:W-:-:S03]  /*6d40*/  IMAD.MOV.U32 R7, RZ, RZ, R13 ;  /* 0x000000ffff077224 */ /* 0x000fc600078e000d */
[----:B------:R-:W-:-:S13]  /*6d50*/  ISETP.NE.AND P3, PT, R57, 0x1, PT ;  /* 0x000000013900780c */ /* 0x000fda0003f65270 */
[----:B------:R-:W0:Y:S02]  /*6d60*/  @P3 LDC.64 R34, c[0x0][0x9e8] ;  /* 0x00027a00ff223b82 */ /* 0x000e240000000a00 */
[----:B0-----:R-:W-:-:S05]  /*6d70*/  @P3 IMAD.HI.U32 R34, R13, R34, RZ ;  /* 0x000000220d223227 */ /* 0x001fca00078e00ff */
[----:B------:R-:W-:-:S07]  /*6d80*/  @P3 SHF.R.U32.HI R7, RZ, R35, R34 ;  /* 0x00000023ff073219 */ /* 0x000fce0000011622 */
.L_x_6619:
[----:B------:R-:W-:Y:S05]  /*6d90*/  BSYNC B0 ;  /* 0x0000000000007941 */ /* 0x000fea0003800000 */
.L_x_6617:
[----:B------:R-:W-:-:S04]  /*6da0*/  IMAD R7, R7, R57, -R158 ;  /* 0x0000003907077224 */ /* 0x000fc800078e0a9e */
[----:B------:R-:W-:-:S05]  /*6db0*/  IMAD R34, R16, -0x2, R7 ;  /* 0xfffffffe10227824 */ /* 0x000fca00078e0207 */
[----:B------:R-:W-:Y:S02]  /*6dc0*/  VIADDMNMX R53, R34, R57, R53, PT ;  /* 0x0000003922357246 */ /* 0x000fe40003800135 */
[----:B------:R-:W-:-:S07]  /*6dd0*/  VIMNMX R55, R55, R34, !PT ;  /* 0x0000002237377248 */ /* 0x000fce0007fe0100 */
.L_x_6616:
        /* <DEDUP_REMOVED lines=10> */
[C---:B------:R-:W-:Y:S02]  /*6e80*/  ISETP.GT.AND P6, PT, R55.reuse, 0x8, P2 ;  /* 0x000000083700780c */ /* 0x040fe400017c4270 */
        /* <DEDUP_REMOVED lines=25> */
[----:B------:R-:W-:-:S02]  /*7020*/  ISETP.GT.AND P4, PT, R55, RZ, P2 ;  /* 0x000000ff3700720c */ /* 0x000fc40001784270 */
[----:B------:R-:W-:Y:S02]  /*7030*/  FMNMX.FTZ R7, R78, R7, !PT ;  /* 0x000000074e077209 */ /* 0x000fe40007810000 */
[----:B------:R-:W-:Y:S02]  /*7040*/  ISETP.LT.OR P4, PT, R53, 0x1, P4 ;  /* 0x000000013500780c */ /* 0x000fe40002781670 */
        /* <DEDUP_REMOVED lines=25> */
[----:B------:R-:W0:Y:S01]  /*71e0*/  LDC R7, c[0x0][0x988] ;  /* 0x00026200ff077b82 */ /* 0x000e220000000800 */
[----:B------:R-:W-:Y:S02]  /*71f0*/  ISETP.GT.AND P5, PT, R55, 0x39, P2 ;  /* 0x000000393700780c */ /* 0x000fe400017a4270 */
[----:B------:R-:W1:Y:S02]  /*7200*/  SHFL.BFLY PT, R34, R35, 0x2, 0x1f ;  /* 0x0c401f0023227f89 */ /* 0x000e6400000e0000 */
[----:B------:R-:W-:-:S04]  /*7210*/  ISETP.LT.OR P5, PT, R53, 0x3a, P5 ;  /* 0x0000003a3500780c */ /* 0x000fc80002fa1670 */
[----:B------:R-:W-:Y:S02]  /*7220*/  FSEL R184, R33, -INF , !P5 ;  /* 0xff80000021b87808 */ /* 0x000fe40006800000 */
[----:B------:R-:W-:-:S04]  /*7230*/  ISETP.GT.AND P5, PT, R55, 0x48, P2 ;  /* 0x000000483700780c */ /* 0x000fc800017a4270 */
[----:B------:R-:W-:Y:S02]  /*7240*/  ISETP.LT.OR P5, PT, R53, 0x49, P5 ;  /* 0x000000493500780c */ /* 0x000fe40002fa1670 */
[----:B-1----:R-:W-:-:S05]  /*7250*/  FMNMX.FTZ R57, R35, R34, !PT ;  /* 0x0000002223397209 */ /* 0x002fca0007810000 */
[----:B------:R-:W1:Y:S02]  /*7260*/  SHFL.BFLY PT, R34, R57, 0x1, 0x1f ;  /* 0x0c201f0039227f89 */ /* 0x000e6400000e0000 */
[----:B-1----:R-:W-:Y:S02]  /*7270*/  FMNMX.FTZ R34, R57, R34, !PT ;  /* 0x0000002239227209 */ /* 0x002fe40007810000 */
[----:B------:R-:W-:Y:S02]  /*7280*/  FSEL R57, R8, -INF , !P4 ;  /* 0xff80000008397808 */ /* 0x000fe40006000000 */
[C---:B------:R-:W-:Y:S01]  /*7290*/  FSETP.NEU.FTZ.AND P6, PT, R34.reuse, -INF , PT ;  /* 0xff8000002200780b */ /* 0x040fe20003fdd000 */
[----:B0-----:R-:W-:-:S05]  /*72a0*/  FMUL.FTZ R35, R34, R7 ;  /* 0x0000000722237220 */ /* 0x001fca0000410000 */
[----:B------:R-:W-:-:S05]  /*72b0*/  FSEL R35, R35, RZ, P6 ;  /* 0x000000ff23237208 */ /* 0x000fca0003000000 */
[-CC-:B------:R-:W-:Y:S01]  /*72c0*/  FFMA.FTZ R180, R156, R7.reuse, -R35.reuse ;  /* 0x000000079cb47223 */ /* 0x180fe20000010823 */
[----:B------:R-:W-:Y:S01]  /*72d0*/  FSEL R156, R25, -INF , !P3 ;  /* 0xff800000199c7808 */ /* 0x000fe20005800000 */
[-CC-:B------:R-:W-:Y:S01]  /*72e0*/  FFMA.FTZ R21, R182, R7.reuse, -R35.reuse ;  /* 0x00000007b6157223 */ /* 0x180fe20000010823 */
[----:B------:R-:W-:Y:S01]  /*72f0*/  ISETP.GT.AND P3, PT, R55, 0x21, P2 ;  /* 0x000000213700780c */ /* 0x000fe20001764270 */
[-CC-:B------:R-:W-:Y:S01]  /*7300*/  FFMA.FTZ R182, R164, R7.reuse, -R35.reuse ;  /* 0x00000007a4b67223 */ /* 0x180fe20000010823 */
[-CC-:B------:R-:W-:Y:S01]  /*7310*/  FFMA.FTZ R61, R174, R7.reuse, -R35.reuse ;  /* 0x00000007ae3d7223 */ /* 0x180fe20000010823 */
[-CC-:B------:R-:W-:Y:S01]  /*7320*/  FFMA.FTZ R25, R178, R7.reuse, -R35.reuse ;  /* 0x00000007b2197223 */ /* 0x180fe20000010823 */
[----:B------:R-:W-:Y:S01]  /*7330*/  ISETP.LT.OR P3, PT, R53, 0x22, P3 ;  /* 0x000000223500780c */ /* 0x000fe20001f61670 */
[-CC-:B------:R-:W-:Y:S01]  /*7340*/  FFMA.FTZ R178, R172, R7.reuse, -R35.reuse ;  /* 0x00000007acb27223 */ /* 0x180fe20000010823 */
[-CC-:B------:R-:W-:Y:S01]  /*7350*/  FFMA.FTZ R172, R166, R7.reuse, -R35.reuse ;  /* 0x00000007a6ac7223 */ /* 0x180fe20000010823 */
[-CC-:B------:R-:W-:Y:S01]  /*7360*/  FFMA.FTZ R33, R162, R7.reuse, -R35.reuse ;  /* 0x00000007a2217223 */ /* 0x180fe20000010823 */
        /* <DEDUP_REMOVED lines=11> */
[-CC-:B------:R-:W-:Y:S01]  /*7420*/  FFMA.FTZ R56, R56, R7.reuse, -R35.reuse ;  /* 0x0000000738387223 */ /* 0x180fe20000010823 */
[----:B------:R-:W-:Y:S01]  /*7430*/  ISETP.GT.AND P3, PT, R55, 0x31, P2 ;  /* 0x000000313700780c */ /* 0x000fe20001764270 */
[----:B------:R-:W-:Y:S01]  /*7440*/  FFMA.FTZ R52, R52, R7, -R35 ;  /* 0x0000000734347223 */ /* 0x000fe20000010823 */
[----:B------:R-:W-:-:S02]  /*7450*/  FMNMX.FTZ R59, R14, R27, !PT ;  /* 0x0000001b0e3b7209 */ /* 0x000fc40007810000 */
[----:B------:R-:W-:Y:S01]  /*7460*/  FSEL R26, R26, -INF , !P4 ;  /* 0xff8000001a1a7808 */ /* 0x000fe20006000000 */
[----:B------:R-:W-:Y:S01]  /*7470*/  MUFU.EX2 R182, R182 ;  /* 0x000000b600b67308 */ /* 0x000fe20000000800 */
[----:B------:R-:W-:Y:S02]  /*7480*/  FMNMX.FTZ R59, R20, R59, !PT ;  /* 0x0000003b143b7209 */ /* 0x000fe40007810000 */
[----:B------:R-:W-:Y:S02]  /*7490*/  ISETP.GT.AND P4, PT, R55, 0x38, P2 ;  /* 0x000000383700780c */ /* 0x000fe40001784270 */
[----:B------:R-:W-:Y:S02]  /*74a0*/  FMNMX.FTZ R59, R158, R59, !PT ;  /* 0x0000003b9e3b7209 */ /* 0x000fe40007810000 */
[----:B------:R-:W-:Y:S01]  /*74b0*/  ISETP.LT.OR P3, PT, R53, 0x32, P3 ;  /* 0x000000323500780c */ /* 0x000fe20001f61670 */
[----:B------:R-:W-:Y:S01]  /*74c0*/  MUFU.EX2 R25, R25 ;  /* 0x0000001900197308 */ /* 0x000fe20000000800 */
[----:B------:R-:W-:-:S02]  /*74d0*/  FMNMX.FTZ R59, R156, R59, !PT ;  /* 0x0000003b9c3b7209 */ /* 0x000fc40007810000 */
[----:B------:R-:W-:Y:S01]  /*74e0*/  FSEL R8, R29, -INF , !P3 ;  /* 0xff8000001d087808 */ /* 0x000fe20005800000 */
[----:B------:R-:W-:Y:S01]  /*74f0*/  FFMA.FTZ R29, R168, R7, -R35 ;  /* 0x00000007a81d7223 */ /* 0x000fe20000010823 */
[----:B------:R-:W-:Y:S02]  /*7500*/  FMNMX.FTZ R59, R24, R59, !PT ;  /* 0x0000003b183b7209 */ /* 0x000fe40007810000 */
[----:B------:R-:W-:Y:S01]  /*7510*/  ISETP.LT.OR P4, PT, R53, 0x39, P4 ;  /* 0x000000393500780c */ /* 0x000fe20002781670 */
[----:B------:R-:W-:Y:S01]  /*7520*/  MUFU.EX2 R176, R176 ;  /* 0x000000b000b07308 */ /* 0x000fe20000000800 */
[----:B------:R-:W-:Y:S02]  /*7530*/  FMNMX.FTZ R59, R28, R59, !PT ;  /* 0x0000003b1c3b7209 */ /* 0x000fe40007810000 */
[----:B------:R-:W-:Y:S02]  /*7540*/  ISETP.GT.AND P3, PT, R55, 0x40, P2 ;  /* 0x000000403700780c */ /* 0x000fe40001764270 */
[----:B------:R-:W-:-:S02]  /*7550*/  FMNMX.FTZ R59, R164, R59, !PT ;  /* 0x0000003ba43b7209 */ /* 0x000fc40007810000 */
[----:B------:R-:W-:Y:S01]  /*7560*/  FSEL R174, R31, -INF , !P4 ;  /* 0xff8000001fae7808 */ /* 0x000fe20006000000 */
[----:B------:R-:W-:Y:S01]  /*7570*/  FFMA.FTZ R31, R160, R7, -R35 ;  /* 0x00000007a01f7223 */ /* 0x000fe20000010823 */
[----:B------:R-:W-:Y:S01]  /*7580*/  FMNMX.FTZ R59, R32, R59, !PT ;  /* 0x0000003b203b7209 */ /* 0x000fe20007810000 */
[----:B------:R-:W-:Y:S01]  /*7590*/  MUFU.EX2 R27, R61 ;  /* 0x0000003d001b7308 */ /* 0x000fe20000000800 */
[----:B------:R-:W-:Y:S02]  /*75a0*/  ISETP.GT.AND P4, PT, R55, 0x41, P2 ;  /* 0x000000413700780c */ /* 0x000fe40001784270 */
[----:B------:R-:W-:Y:S02]  /*75b0*/  FMNMX.FTZ R59, R26, R59, !PT ;  /* 0x0000003b1a3b7209 */ /* 0x000fe40007810000 */
[C---:B------:R-:W-:Y:S02]  /*75c0*/  ISETP.LT.OR P3, PT, R53.reuse, 0x41, P3 ;  /* 0x000000413500780c */ /* 0x040fe40001f61670 */
[----:B------:R-:W-:Y:S01]  /*75d0*/  FMNMX.FTZ R59, R30, R59, !PT ;  /* 0x0000003b1e3b7209 */ /* 0x000fe20007810000 */
[----:B------:R-:W-:Y:S01]  /*75e0*/  MUFU.EX2 R178, R178 ;  /* 0x000000b200b27308 */ /* 0x000fe20000000800 */
[----:B------:R-:W-:-:S02]  /*75f0*/  ISETP.LT.OR P4, PT, R53, 0x42, P4 ;  /* 0x000000423500780c */ /* 0x000fc40002781670 */
[----:B------:R-:W-:Y:S02]  /*7600*/  FMNMX.FTZ R59, R8, R59, !PT ;  /* 0x0000003b083b7209 */ /* 0x000fe40007810000 */
[----:B------:R-:W-:Y:S02]  /*7610*/  FSEL R36, R36, -INF , !P3 ;  /* 0xff80000024247808 */ /* 0x000fe40005800000 */
[----:B------:R-:W-:Y:S01]  /*7620*/  FMNMX.FTZ R59, R174, R59, !PT ;  /* 0x0000003bae3b7209 */ /* 0x000fe20007810000 */
[----:B------:R-:W-:Y:S01]  /*7630*/  MUFU.EX2 R29, R29 ;  /* 0x0000001d001d7308 */ /* 0x000fe20000000800 */
[----:B------:R-:W-:Y:S02]  /*7640*/  ISETP.GT.AND P3, PT, R55, 0x49, P2 ;  /* 0x000000493700780c */ /* 0x000fe40001764270 */
[----:B------:R-:W-:Y:S02]  /*7650*/  FMNMX.FTZ R59, R184, R59, !PT ;  /* 0x0000003bb83b7209 */ /* 0x000fe40007810000 */
[----:B------:R-:W-:Y:S01]  /*7660*/  FSEL R166, R37, -INF , !P4 ;  /* 0xff80000025a67808 */ /* 0x000fe20006000000 */
[----:B------:R-:W-:Y:S01]  /*7670*/  FFMA.FTZ R37, R152, R7, -R35 ;  /* 0x0000000798257223 */ /* 0x000fe20000010823 */
[----:B------:R-:W-:Y:S01]  /*7680*/  FMNMX.FTZ R59, R36, R59, !PT ;  /* 0x0000003b243b7209 */ /* 0x000fe20007810000 */
[----:B------:R-:W-:Y:S01]  /*7690*/  MUFU.EX2 R172, R172 ;  /* 0x000000ac00ac7308 */ /* 0x000fe20000000800 */
[----:B------:R-:W-:-:S02]  /*76a0*/  ISETP.GT.AND P4, PT, R55, 0x50, P2 ;  /* 0x000000503700780c */ /* 0x000fc40001784270 */
[----:B------:R-:W-:Y:S02]  /*76b0*/  ISETP.LT.OR P3, PT, R53, 0x4a, P3 ;  /* 0x0000004a3500780c */ /* 0x000fe40001f61670 */
[----:B------:R-:W-:Y:S01]  /*76c0*/  FSEL R160, R39, -INF , !P5 ;  /* 0xff80000027a07808 */ /* 0x000fe20006800000 */
[--C-:B------:R-:W-:Y:S01]  /*76d0*/  FFMA.FTZ R39, R84, R7, -R35.reuse ;  /* 0x0000000754277223 */ /* 0x100fe20000010823 */
[----:B------:R-:W-:Y:S01]  /*76e0*/  FMNMX.FTZ R59, R166, R59, !PT ;  /* 0x0000003ba63b7209 */ /* 0x000fe20007810000 */
[----:B------:R-:W-:Y:S01]  /*76f0*/  MUFU.EX2 R31, R31 ;  /* 0x0000001f001f7308 */ /* 0x000fe20000000800 */
[----:B------:R-:W-:Y:S02]  /*7700*/  ISETP.GT.AND P5, PT, R55, 0x51, P2 ;  /* 0x000000513700780c */ /* 0x000fe400017a4270 */
[----:B------:R-:W-:Y:S01]  /*7710*/  FSEL R168, R38, -INF , !P3 ;  /* 0xff80000026a87808 */ /* 0x000fe20005800000 */
[----:B------:R-:W-:Y:S01]  /*7720*/  FFMA.FTZ R38, R154, R7, -R35 ;  /* 0x000000079a267223 */ /* 0x000fe20000010823 */
[----:B------:R-:W-:-:S02]  /*7730*/  ISETP.LT.OR P4, PT, R53, 0x51, P4 ;  /* 0x000000513500780c */ /* 0x000fc40002781670 */
[----:B------:R-:W-:Y:S01]  /*7740*/  FMNMX.FTZ R59, R160, R59, !PT ;  /* 0x0000003ba03b7209 */ /* 0x000fe20007810000 */
[----:B------:R-:W-:Y:S01]  /*7750*/  MUFU.EX2 R33, R33 ;  /* 0x0000002100217308 */ /* 0x000fe20000000800 */
[----:B------:R-:W-:Y:S02]  /*7760*/  ISETP.GT.AND P3, PT, R55, 0x58, P2 ;  /* 0x000000583700780c */ /* 0x000fe40001764270 */
[----:B------:R-:W-:Y:S02]  /*7770*/  ISETP.LT.OR P5, PT, R53, 0x52, P5 ;  /* 0x000000523500780c */ /* 0x000fe40002fa1670 */
[----:B------:R-:W-:Y:S02]  /*7780*/  FSEL R40, R40, -INF , !P4 ;  /* 0xff80000028287808 */ /* 0x000fe40006000000 */
[----:B------:R-:W-:Y:S01]  /*7790*/  FMNMX.FTZ R59, R168, R59, !PT ;  /* 0x0000003ba83b7209 */ /* 0x000fe20007810000 */
[----:B------:R-:W-:Y:S01]  /*77a0*/  MUFU.EX2 R38, R38 ;  /* 0x0000002600267308 */ /* 0x000fe20000000800 */
[----:B------:R-:W-:-:S02]  /*77b0*/  ISETP.GT.AND P4, PT, R55, 0x59, P2 ;  /* 0x000000593700780c */ /* 0x000fc40001784270 */
[----:B------:R-:W-:Y:S01]  /*77c0*/  FSEL R154, R41, -INF , !P5 ;  /* 0xff800000299a7808 */ /* 0x000fe20006800000 */
[--C-:B------:R-:W-:Y:S01]  /*77d0*/  FFMA.FTZ R41, R82, R7, -R35.reuse ;  /* 0x0000000752297223 */ /* 0x100fe20000010823 */
[----:B------:R-:W-:Y:S02]  /*77e0*/  ISETP.LT.OR P3, PT, R53, 0x59, P3 ;  /* 0x000000593500780c */ /* 0x000fe40001f61670 */
[----:B------:R-:W-:Y:S01]  /*77f0*/  FMNMX.FTZ R59, R40, R59, !PT ;  /* 0x0000003b283b7209 */ /* 0x000fe20007810000 */
[----:B------:R-:W-:Y:S01]  /*7800*/  MUFU.EX2 R37, R37 ;  /* 0x0000002500257308 */ /* 0x000fe20000000800 */
[----:B------:R-:W-:Y:S02]  /*7810*/  ISETP.GT.AND P5, PT, R55, 0x60, P2 ;  /* 0x000000603700780c */ /* 0x000fe400017a4270 */
[----:B------:R-:W-:Y:S02]  /*7820*/  ISETP.LT.OR P4, PT, R53, 0x5a, P4 ;  /* 0x0000005a3500780c */ /* 0x000fe40002781670 */
[----:B------:R-:W-:Y:S01]  /*7830*/  FSEL R152, R43, -INF , !P3 ;  /* 0xff8000002b987808 */ /* 0x000fe20005800000 */
[----:B------:R-:W-:Y:S01]  /*7840*/  FFMA.FTZ R43, R78, R7, -R35 ;  /* 0x000000074e2b7223 */ /* 0x000fe20000010823 */
[----:B------:R-:W-:Y:S01]  /*7850*/  FMNMX.FTZ R59, R154, R59, !PT ;  /* 0x0000003b9a3b7209 */ /* 0x000fe20007810000 */
[----:B------:R-:W-:Y:S01]  /*7860*/  MUFU.EX2 R39, R39 ;  /* 0x0000002700277308 */ /* 0x000fe20000000800 */
[----:B------:R-:W-:-:S02]  /*7870*/  ISETP.GT.AND P3, PT, R55, 0x61, P2 ;  /* 0x000000613700780c */ /* 0x000fc40001764270 */
[----:B------:R-:W-:Y:S01]  /*7880*/  FSEL R162, R42, -INF , !P4 ;  /* 0xff8000002aa27808 */ /* 0x000fe20006000000 */
[-CC-:B------:R-:W-:Y:S01]  /*7890*/  FFMA.FTZ R42, R170, R7.reuse, -R35.reuse ;  /* 0x00000007aa2a7223 */ /* 0x180fe20000010823 */
[----:B------:R-:W-:Y:S01]  /*78a0*/  ISETP.LT.OR P5, PT, R53, 0x61, P5 ;  /* 0x000000613500780c */ /* 0x000fe20002fa1670 */
[----:B------:R-:W-:Y:S01]  /*78b0*/  FFMA.FTZ R170, R86, R7, -R35 ;  /* 0x0000000756aa7223 */ /* 0x000fe20000010823 */
[----:B------:R-:W-:Y:S01]  /*78c0*/  FMNMX.FTZ R59, R152, R59, !PT ;  /* 0x0000003b983b7209 */ /* 0x000fe20007810000 */
[----:B------:R-:W-:Y:S01]  /*78d0*/  MUFU.EX2 R41, R41 ;  /* 0x0000002900297308 */ /* 0x000fe20000000800 */
[----:B------:R-:W-:Y:S02]  /*78e0*/  ISETP.GT.AND P4, PT, R55, 0x68, P2 ;  /* 0x000000683700780c */ /* 0x000fe40001784270 */
[----:B------:R-:W-:Y:S02]  /*78f0*/  ISETP.LT.OR P3, PT, R53, 0x62, P3 ;  /* 0x000000623500780c */ /* 0x000fe40001f61670 */
[----:B------:R-:W-:-:S02]  /*7900*/  FSEL R44, R44, -INF , !P5 ;  /* 0xff8000002c2c7808 */ /* 0x000fc40006800000 */
[----:B------:R-:W-:Y:S01]  /*7910*/  FMNMX.FTZ R59, R162, R59, !PT ;  /* 0x0000003ba23b7209 */ /* 0x000fe20007810000 */
[----:B------:R-:W-:Y:S01]  /*7920*/  MUFU.EX2 R42, R42 ;  /* 0x0000002a002a7308 */ /* 0x000fe20000000800 */
[----:B------:R-:W-:Y:S02]  /*7930*/  ISETP.GT.AND P5, PT, R55, 0x69, P2 ;  /* 0x000000693700780c */ /* 0x000fe400017a4270 */
[----:B------:R-:W-:Y:S01]  /*7940*/  FSEL R86, R45, -INF , !P3 ;  /* 0xff8000002d567808 */ /* 0x000fe20005800000 */
[-CC-:B------:R-:W-:Y:S01]  /*7950*/  FFMA.FTZ R45, R68, R7.reuse, -R35.reuse ;  /* 0x00000007442d7223 */ /* 0x180fe20000010823 */
[----:B------:R-:W-:Y:S01]  /*7960*/  ISETP.LT.OR P4, PT, R53, 0x69, P4 ;  /* 0x000000693500780c */ /* 0x000fe20002781670 */
[----:B------:R-:W-:Y:S01]  /*7970*/  FFMA.FTZ R68, R76, R7, -R35 ;  /* 0x000000074c447223 */ /* 0x000fe20000010823 */
[----:B------:R-:W-:Y:S01]  /*7980*/  FMNMX.FTZ R59, R44, R59, !PT ;  /* 0x0000003b2c3b7209 */ /* 0x000fe20007810000 */
[----:B------:R-:W-:Y:S01]  /*7990*/  MUFU.EX2 R170, R170 ;  /* 0x000000aa00aa7308 */ /* 0x000fe20000000800 */
[----:B------:R-:W-:-:S02]  /*79a0*/  ISETP.GT.AND P3, PT, R55, 0x70, P2 ;  /* 0x000000703700780c */ /* 0x000fc40001764270 */
[----:B------:R-:W-:Y:S02]  /*79b0*/  ISETP.LT.OR P5, PT, R53, 0x6a, P5 ;  /* 0x0000006a3500780c */ /* 0x000fe40002fa1670 */
[----:B------:R-:W-:Y:S01]  /*79c0*/  FSEL R84, R49, -INF , !P4 ;  /* 0xff80000031547808 */ /* 0x000fe20006000000 */
[----:B------:R-:W-:Y:S01]  /*79d0*/  FFMA.FTZ R49, R66, R7, -R35 ;  /* 0x0000000742317223 */ /* 0x000fe20000010823 */
[----:B------:R-:W-:Y:S01]  /*79e0*/  FMNMX.FTZ R59, R86, R59, !PT ;  /* 0x0000003b563b7209 */ /* 0x000fe20007810000 */
[----:B------:R-:W-:Y:S01]  /*79f0*/  MUFU.EX2 R43, R43 ;  /* 0x0000002b002b7308 */ /* 0x000fe20000000800 */
[----:B------:R-:W-:Y:S02]  /*7a00*/  ISETP.GT.AND P4, PT, R55, 0x71, P2 ;  /* 0x000000713700780c */ /* 0x000fe40001784270 */
[----:B------:R-:W-:Y:S02]  /*7a10*/  FSEL R46, R46, -INF , !P5 ;  /* 0xff8000002e2e7808 */ /* 0x000fe40006800000 */
[----:B------:R-:W-:-:S02]  /*7a20*/  ISETP.LT.OR P3, PT, R53, 0x71, P3 ;  /* 0x000000713500780c */ /* 0x000fc40001f61670 */
        /* <DEDUP_REMOVED lines=13> */
[-CC-:B------:R-:W-:Y:S01]  /*7b00*/  FFMA.FTZ R70, R74, R7.reuse, -R35.reuse ;  /* 0x000000074a467223 */ /* 0x180fe20000010823 */
[----:B------:R-:W-:Y:S01]  /*7b10*/  ISETP.LT.OR P2, PT, R53, 0x7a, P2 ;  /* 0x0000007a3500780c */ /* 0x000fe20001741670 */
[-CC-:B------:R-:W-:Y:S01]  /*7b20*/  FFMA.FTZ R53, R62, R7.reuse, -R35.reuse ;  /* 0x000000073e357223 */ /* 0x180fe20000010823 */
[----:B------:R-:W-:Y:S01]  /*7b30*/  FSEL R186, R50, -INF , !P5 ;  /* 0xff80000032ba7808 */ /* 0x000fe20006800000 */
[--C-:B------:R-:W-:Y:S01]  /*7b40*/  FFMA.FTZ R50, R72, R7, -R35.reuse ;  /* 0x0000000748327223 */ /* 0x100fe20000010823 */
[----:B------:R-:W-:Y:S01]  /*7b50*/  FMNMX.FTZ R59, R80, R59, !PT ;  /* 0x0000003b503b7209 */ /* 0x000fe20007810000 */
[----:B------:R-:W-:Y:S01]  /*7b60*/  MUFU.EX2 R48, R48 ;  /* 0x0000003000307308 */ /* 0x000fe20000000800 */
[----:B------:R-:W-:Y:S01]  /*7b70*/  FSEL R78, R51, -INF , !P2 ;  /* 0xff800000334e7808 */ /* 0x000fe20005000000 */
[----:B------:R-:W-:Y:S01]  /*7b80*/  FFMA.FTZ R51, R60, R7, -R35 ;  /* 0x000000073c337223 */ /* 0x000fe20000010823 */
[----:B------:R-:W-:-:S02]  /*7b90*/  FMNMX.FTZ R59, R186, R59, !PT ;  /* 0x0000003bba3b7209 */ /* 0x000fc40007810000 */
[----:B------:R-:W-:Y:S02]  /*7ba0*/  FSEL R60, R34, RZ, P6 ;  /* 0x000000ff223c7208 */ /* 0x000fe40003000000 */
[----:B------:R-:W-:Y:S01]  /*7bb0*/  FMNMX.FTZ R59, R78, R59, !PT ;  /* 0x0000003b4e3b7209 */ /* 0x000fe20007810000 */
[----:B------:R-:W-:Y:S02]  /*7bc0*/  MUFU.EX2 R50, R50 ;  /* 0x0000003200327308 */ /* 0x000fe40000000800 */
[----:B------:R-:W-:Y:S02]  /*7bd0*/  FADD.FTZ R60, -R60, R5 ;  /* 0x000000053c3c7221 */ /* 0x000fe40000010100 */
[----:B------:R-:W0:Y:S02]  /*7be0*/  SHFL.BFLY PT, R72, R59, 0x2, 0x1f ;  /* 0x0c401f003b487f89 */ /* 0x000e2400000e0000 */
[-C--:B------:R-:W-:Y:S02]  /*7bf0*/  FMUL.FTZ R5, R60, R7.reuse ;  /* 0x000000073c057220 */ /* 0x080fe40000410000 */
[----:B------:R-:W-:Y:S08]  /*7c00*/  MUFU.EX2 R47, R47 ;  /* 0x0000002f002f7308 */ /* 0x000ff00000000800 */
[----:B------:R-:W1:Y:S08]  /*7c10*/  MUFU.EX2 R5, R5 ;  /* 0x0000000500057308 */ /* 0x000e700000000800 */
[----:B------:R-:W-:Y:S01]  /*7c20*/  MUFU.EX2 R70, R70 ;  /* 0x0000004600467308 */ /* 0x000fe20000000800 */
[----:B0-----:R-:W-:Y:S01]  /*7c30*/  FMNMX.FTZ R72, R59, R72, !PT ;  /* 0x000000483b487209 */ /* 0x001fe20007810000 */
[----:B------:R-:W-:-:S06]  /*7c40*/  FFMA.FTZ R59, R54, R7, -R35 ;  /* 0x00000007363b7223 */ /* 0x000fcc0000010823 */
[----:B------:R-:W-:Y:S01]  /*7c50*/  MUFU.EX2 R49, R49 ;  /* 0x0000003100317308 */ /* 0x000fe20000000800 */
[----:B------:R-:W0:Y:S01]  /*7c60*/  SHFL.BFLY PT, R55, R72, 0x1, 0x1f ;  /* 0x0c201f0048377f89 */ /* 0x000e2200000e0000 */
[-C--:B-1----:R-:W-:Y:S01]  /*7c70*/  FMUL.FTZ R88, R88, R5.reuse ;  /* 0x0000000558587220 */ /* 0x082fe20000410000 */
        /* <DEDUP_REMOVED lines=20> */
[----:B------:R-:W-:Y:S01]  /*7dc0*/  FMUL.FTZ R125, R125, R5 ;  /* 0x000000057d7d7220 */ /* 0x000fe20000410000 */
[----:B------:R-:W-:Y:S01]  /*7dd0*/  MUFU.EX2 R58, R58 ;  /* 0x0000003a003a7308 */ /* 0x000fe20000000800 */
[----:B0-----:R-:W-:Y:S01]  /*7de0*/  FMNMX.FTZ R54, R72, R55, !PT ;  /* 0x0000003748367209 */ /* 0x001fe20007810000 */
[-C--:B------:R-:W-:Y:S01]  /*7df0*/  FMUL.FTZ R128, R128, R5.reuse ;  /* 0x0000000580807220 */ /* 0x080fe20000410000 */
[-C--:B------:R-:W-:Y:S01]  /*7e00*/  FMUL.FTZ R129, R129, R5.reuse ;  /* 0x0000000581817220 */ /* 0x080fe20000410000 */
[----:B------:R-:W-:Y:S01]  /*7e10*/  FMUL.FTZ R132, R132, R5 ;  /* 0x0000000584847220 */ /* 0x000fe20000410000 */
[C---:B------:R-:W-:Y:S01]  /*7e20*/  FSETP.NEU.FTZ.AND P2, PT, R54.reuse, -INF , PT ;  /* 0xff8000003600780b */ /* 0x040fe20003f5d000 */
[----:B------:R-:W-:Y:S01]  /*7e30*/  FMUL.FTZ R35, R54, R7 ;  /* 0x0000000736237220 */ /* 0x000fe20000410000 */
[-C--:B------:R-:W-:Y:S01]  /*7e40*/  FMUL.FTZ R133, R133, R5.reuse ;  /* 0x0000000585857220 */ /* 0x080fe20000410000 */
[----:B------:R-:W-:Y:S01]  /*7e50*/  MUFU.EX2 R53, R53 ;  /* 0x0000003500357308 */ /* 0x000fe20000000800 */
[-C--:B------:R-:W-:Y:S01]  /*7e60*/  FMUL.FTZ R136, R136, R5.reuse ;  /* 0x0000000588887220 */ /* 0x080fe20000410000 */
[-C--:B------:R-:W-:Y:S01]  /*7e70*/  FMUL.FTZ R137, R137, R5.reuse ;  /* 0x0000000589897220 */ /* 0x080fe20000410000 */
[----:B------:R-:W-:Y:S01]  /*7e80*/  FSEL R35, R35, RZ, P2 ;  /* 0x000000ff23237208 */ /* 0x000fe20001000000 */
[-C--:B------:R-:W-:Y:S01]  /*7e90*/  FMUL.FTZ R140, R140, R5.reuse ;  /* 0x000000058c8c7220 */ /* 0x080fe20000410000 */
[-C--:B------:R-:W-:Y:S01]  /*7ea0*/  FMUL.FTZ R141, R141, R5.reuse ;  /* 0x000000058d8d7220 */ /* 0x080fe20000410000 */
[-C--:B------:R-:W-:Y:S01]  /*7eb0*/  FMUL.FTZ R144, R144, R5.reuse ;  /* 0x0000000590907220 */ /* 0x080fe20000410000 */
[----:B------:R-:W-:Y:S01]  /*7ec0*/  FMUL.FTZ R145, R145, R5 ;  /* 0x0000000591917220 */ /* 0x000fe20000410000 */
[--C-:B------:R-:W-:Y:S01]  /*7ed0*/  FFMA.FTZ R173, R28, R7, -R35.reuse ;  /* 0x000000071cad7223 */ /* 0x100fe20000010823 */
[----:B------:R-:W-:Y:S01]  /*7ee0*/  FFMA.FTZ R28, R5, R3, R180 ;  /* 0x00000003051c7223 */ /* 0x000fe200000100b4 */
[----:B------:R-:W-:Y:S01]  /*7ef0*/  FFMA.FTZ R175, R32, R7, -R35 ;  /* 0x0000000720af7223 */ /* 0x000fe20000010823 */
[----:B------:R-:W-:-:S02]  /*7f00*/  IMAD.U32 R32, RZ, RZ, UR42 ;  /* 0x0000002aff207e24 */ /* 0x000fc4000f8e00ff */
[-CC-:B------:R-:W-:Y:S01]  /*7f10*/  FFMA.FTZ R181, R57, R7.reuse, -R35.reuse ;  /* 0x0000000739b57223 */ /* 0x180fe20000010823 */
[----:B------:R-:W-:Y:S01]  /*7f20*/  FADD.FTZ R3, R21, R28 ;  /* 0x0000001c15037221 */ /* 0x000fe20000010000 */
[-CC-:B------:R-:W-:Y:S01]  /*7f30*/  FFMA.FTZ R169, R30, R7.reuse, -R35.reuse ;  /* 0x000000071ea97223 */ /* 0x180fe20000010823 */
[-C--:B------:R-:W-:Y:S01]  /*7f40*/  FFMA.FTZ R10, R10, R7.reuse, -R35 ;  /* 0x000000070a0a7223 */ /* 0x080fe20000010823 */
[----:B------:R-:W-:Y:S01]  /*7f50*/  @!P1 LEA R32, R32, UR41, 0x3 ;  /* 0x0000002920209c11 */ /* 0x000fe2000f8e18ff */
[----:B------:R-:W-:Y:S01]  /*7f60*/  FADD.FTZ R28, R182, R3 ;  /* 0x00000003b61c7221 */ /* 0x000fe20000010000 */
[----:B------:R-:W-:Y:S01]  /*7f70*/  MUFU.EX2 R181, R181 ;  /* 0x000000b500b57308 */ /* 0x000fe20000000800 */
[-CC-:B------:R-:W-:Y:S01]  /*7f80*/  FFMA.FTZ R183, R12, R7.reuse, -R35.reuse ;  /* 0x000000070cb77223 */ /* 0x180fe20000010823 */
[----:B------:R-:W-:Y:S01]  /*7f90*/  FFMA.FTZ R12, R14, R7, -R35 ;  /* 0x000000070e0c7223 */ /* 0x000fe20000010823 */
[----:B------:R-:W-:Y:S01]  /*7fa0*/  FADD.FTZ R3, R25, R28 ;  /* 0x0000001c19037221 */ /* 0x000fe20000010000 */
[----:B------:R-:W-:-:S02]  /*7fb0*/  @!P1 VIADD R32, R32, 0x28860 ;  /* 0x0002886020209836 */ /* 0x000fc40000000000 */
[-CC-:B------:R-:W-:Y:S01]  /*7fc0*/  FFMA.FTZ R177, R20, R7.reuse, -R35.reuse ;  /* 0x0000000714b17223 */ /* 0x180fe20000010823 */
[-C--:B------:R-:W-:Y:S01]  /*7fd0*/  FFMA.FTZ R14, R158, R7.reuse, -R35 ;  /* 0x000000079e0e7223 */ /* 0x080fe20000010823 */
[----:B------:R-:W-:Y:S01]  /*7fe0*/  FADD.FTZ R28, R176, R3 ;  /* 0x00000003b01c7221 */ /* 0x000fe20000010000 */
[----:B------:R-:W-:Y:S01]  /*7ff0*/  MUFU.EX2 R10, R10 ;  /* 0x0000000a000a7308 */ /* 0x000fe20000000800 */
[----:B------:R-:W-:Y:S01]  /*8000*/  @!P1 PRMT R32, RZ, 0x654, R32 ;  /* 0x00000654ff209816 */ /* 0x000fe20000000020 */
[-CC-:B------:R-:W-:Y:S01]  /*8010*/  FFMA.FTZ R165, R36, R7.reuse, -R35.reuse ;  /* 0x0000000724a57223 */ /* 0x180fe20000010823 */
[----:B------:R-:W-:Y:S01]  /*8020*/  FADD.FTZ R3, R27, R28 ;  /* 0x0000001c1b037221 */ /* 0x000fe20000010000 */
[-CC-:B------:R-:W-:Y:S01]  /*8030*/  FFMA.FTZ R179, R156, R7.reuse, -R35.reuse ;  /* 0x000000079cb37223 */ /* 0x180fe20000010823 */
[----:B------:R0:W-:Y:S01]  /*8040*/  @!P1 SYNCS.ARRIVE.TRANS64.RED.A1T0 RZ, [R32+URZ], RZ ;  /* 0x000000ff20ff99a7 */ /* 0x0001e2000810043f */
[-C--:B------:R-:W-:Y:S01]  /*8050*/  FFMA.FTZ R20, R24, R7.reuse, -R35 ;  /* 0x0000000718147223 */ /* 0x080fe20000010823 */
[----:B------:R-:W-:Y:S01]  /*8060*/  FADD.FTZ R28, R178, R3 ;  /* 0x00000003b21c7221 */ /* 0x000fe20000010000 */
[----:B------:R-:W-:Y:S01]  /*8070*/  MUFU.EX2 R183, R183 ;  /* 0x000000b700b77308 */ /* 0x000fe20000000800 */
[-CC-:B------:R-:W-:Y:S01]  /*8080*/  FFMA.FTZ R24, R164, R7.reuse, -R35.reuse ;  /* 0x00000007a4187223 */ /* 0x180fe20000010823 */
[----:B------:R-:W-:Y:S01]  /*8090*/  F2FP.BF16.F32.PACK_AB R180, R21, R180 ;  /* 0x000000b415b4723e */ /* 0x000fe200000010ff */
[----:B------:R-:W-:Y:S01]  /*80a0*/  FADD.FTZ R3, R29, R28 ;  /* 0x0000001c1d037221 */ /* 0x000fe20000010000 */
[-CC-:B------:R-:W-:Y:S01]  /*80b0*/  FFMA.FTZ R26, R26, R7.reuse, -R35.reuse ;  /* 0x000000071a1a7223 */ /* 0x180fe20000010823 */
[-CC-:B------:R-:W-:Y:S01]  /*80c0*/  FFMA.FTZ R8, R8, R7.reuse, -R35.reuse ;  /* 0x0000000708087223 */ /* 0x180fe20000010823 */
        /* <DEDUP_REMOVED lines=8> */
[-CC-:B------:R-:W-:Y:S01]  /*8150*/  FFMA.FTZ R40, R40, R7.reuse, -R35.reuse ;  /* 0x0000000728287223 */ /* 0x180fe20000010823 */
[----:B------:R-:W-:Y:S01]  /*8160*/  FADD.FTZ R57, R33, R28 ;  /* 0x0000001c21397221 */ /* 0x000fe20000010000 */
[-C--:B------:R-:W-:Y:S01]  /*8170*/  FFMA.FTZ R28, R184, R7.reuse, -R35 ;  /* 0x00000007b81c7223 */ /* 0x080fe20000010823 */
[-C--:B------:R-:W-:Y:S01]  /*8180*/  FMUL.FTZ R6, R6, R7.reuse ;  /* 0x0000000706067220 */ /* 0x080fe20000410000 */
[----:B------:R-:W-:Y:S01]  /*8190*/  MUFU.EX2 R177, R177 ;  /* 0x000000b100b17308 */ /* 0x000fe20000000800 */
[----:B------:R-:W-:Y:S01]  /*81a0*/  FADD.FTZ R30, R38, R57 ;  /* 0x00000039261e7221 */ /* 0x000fe20000010000 */
[-CC-:B------:R-:W-:Y:S01]  /*81b0*/  FFMA.FTZ R154, R154, R7.reuse, -R35.reuse ;  /* 0x000000079a9a7223 */ /* 0x180fe20000010823 */
[----:B------:R-:W-:Y:S01]  /*81c0*/  F2FP.BF16.F32.PACK_AB R182, R25, R182 ;  /* 0x000000b619b6723e */ /* 0x000fe200000010ff */
        /* <DEDUP_REMOVED lines=8> */
[-C--:B------:R-:W-:Y:S01]  /*8250*/  FFMA.FTZ R46, R46, R7.reuse, -R35 ;  /* 0x000000072e2e7223 */ /* 0x080fe20000010823 */
[----:B0-----:R-:W-:Y:S01]  /*8260*/  FADD.FTZ R32, R170, R3 ;  /* 0x00000003aa207221 */ /* 0x001fe20000010000 */
[-CC-:B------:R-:W-:Y:S01]  /*8270*/  FFMA.FTZ R82, R82, R7.reuse, -R35.reuse ;  /* 0x0000000752527223 */ /* 0x180fe20000010823 */
[-CC-:B------:R-:W-:Y:S01]  /*8280*/  FFMA.FTZ R80, R80, R7.reuse, -R35.reuse ;  /* 0x0000000750507223 */ /* 0x180fe20000010823 */
[----:B------:R-:W0:Y:S01]  /*8290*/  MUFU.EX2 R14, R14 ;  /* 0x0000000e000e7308 */ /* 0x000e220000000800 */
[----:B------:R-:W-:Y:S01]  /*82a0*/  FADD.FTZ R32, R39, R32 ;  /* 0x0000002027207221 */ /* 0x000fe20000010000 */
[-CC-:B------:R-:W-:Y:S01]  /*82b0*/  FFMA.FTZ R186, R186, R7.reuse, -R35.reuse ;  /* 0x00000007baba7223 */ /* 0x180fe20000010823 */
[----:B------:R-:W-:Y:S01]  /*82c0*/  ISETP.GT.AND P2, PT, R4, UR55, PT ;  /* 0x0000003704007c0c */ /* 0x000fe2000bf44270 */
[----:B------:R-:W-:Y:S01]  /*82d0*/  UMOV UR42, UR54 ;  /* 0x00000036002a7c82 */ /* 0x000fe20008000000 */
[----:B------:R-:W-:Y:S01]  /*82e0*/  FADD.FTZ R3, R41, R32 ;  /* 0x0000002029037221 */ /* 0x000fe20000010000 */
[-CC-:B------:R-:W-:Y:S01]  /*82f0*/  FFMA.FTZ R32, R162, R7.reuse, -R35.reuse ;  /* 0x00000007a2207223 */ /* 0x180fe20000010823 */
[----:B------:R-:W-:Y:S01]  /*8300*/  FFMA.FTZ R35, R78, R7, -R35 ;  /* 0x000000074e237223 */ /* 0x000fe20000010823 */
[----:B------:R-:W2:Y:S01]  /*8310*/  MUFU.EX2 R179, R179 ;  /* 0x000000b300b37308 */ /* 0x000ea20000000800 */
[----:B------:R-:W-:Y:S01]  /*8320*/  FADD.FTZ R36, R48, R3 ;  /* 0x0000000330247221 */ /* 0x000fe20000010000 */
[----:B-1----:R-:W-:Y:S01]  /*8330*/  FFMA.FTZ R3, R6, R2, R181 ;  /* 0x0000000206037223 */ /* 0x002fe200000100b5 */
[-C--:B------:R-:W-:Y:S01]  /*8340*/  FMUL.FTZ R148, R148, R5.reuse ;  /* 0x0000000594947220 */ /* 0x080fe20000410000 */
[----:B------:R-:W-:Y:S01]  /*8350*/  FMUL.FTZ R149, R149, R5 ;  /* 0x0000000595957220 */ /* 0x000fe20000410000 */
        /* <DEDUP_REMOVED lines=11> */
[----:B------:R-:W3:Y:S01]  /*8410*/  MUFU.EX2 R173, R173 ;  /* 0x000000ad00ad7308 */ /* 0x000ee20000000800 */
[----:B------:R-:W-:Y:S01]  /*8420*/  FADD.FTZ R36, R68, R57 ;  /* 0x0000003944247221 */ /* 0x000fe20000010000 */
[----:B------:R-:W-:Y:S01]  /*8430*/  FADD.FTZ R3, R177, R2 ;  /* 0x00000002b1037221 */ /* 0x000fe20000010000 */
[-C--:B------:R-:W-:Y:S01]  /*8440*/  FMUL.FTZ R98, R98, R6.reuse ;  /* 0x0000000662627220 */ /* 0x080fe20000410000 */
[-C--:B------:R-:W-:Y:S01]  /*8450*/  FMUL.FTZ R99, R99, R6.reuse ;  /* 0x0000000663637220 */ /* 0x080fe20000410000 */
[----:B------:R-:W-:Y:S01]  /*8460*/  FADD.FTZ R21, R47, R36 ;  /* 0x000000242f157221 */ /* 0x000fe20000010000 */
[----:B0-----:R-:W-:Y:S01]  /*8470*/  FADD.FTZ R2, R14, R3 ;  /* 0x000000030e027221 */ /* 0x001fe20000010000 */
[-C--:B------:R-:W-:Y:S01]  /*8480*/  FMUL.FTZ R102, R102, R6.reuse ;  /* 0x0000000666667220 */ /* 0x080fe20000410000 */
[----:B------:R-:W0:Y:S01]  /*8490*/  MUFU.EX2 R24, R24 ;  /* 0x0000001800187308 */ /* 0x000e220000000800 */
[----:B------:R-:W-:Y:S01]  /*84a0*/  FADD.FTZ R36, R70, R21 ;  /* 0x0000001546247221 */ /* 0x000fe20000010000 */
[----:B--2---:R-:W-:Y:S01]  /*84b0*/  FADD.FTZ R3, R179, R2 ;  /* 0x00000002b3037221 */ /* 0x004fe20000010000 */
[-C--:B------:R-:W-:Y:S01]  /*84c0*/  FMUL.FTZ R103, R103, R6.reuse ;  /* 0x0000000667677220 */ /* 0x080fe20000410000 */
[-C--:B------:R-:W-:Y:S01]  /*84d0*/  FMUL.FTZ R106, R106, R6.reuse ;  /* 0x000000066a6a7220 */ /* 0x080fe20000410000 */
[----:B------:R-:W-:Y:S01]  /*84e0*/  FADD.FTZ R21, R49, R36 ;  /* 0x0000002431157221 */ /* 0x000fe20000010000 */
[----:B-1----:R-:W-:Y:S01]  /*84f0*/  FADD.FTZ R2, R20, R3 ;  /* 0x0000000314027221 */ /* 0x002fe20000010000 */
[-C--:B------:R-:W-:Y:S01]  /*8500*/  FMUL.FTZ R107, R107, R6.reuse ;  /* 0x000000066b6b7220 */ /* 0x080fe20000410000 */
[----:B------:R-:W1:Y:S01]  /*8510*/  MUFU.EX2 R175, R175 ;  /* 0x000000af00af7308 */ /* 0x000e620000000800 */
[----:B------:R-:W-:Y:S01]  /*8520*/  FADD.FTZ R36, R64, R21 ;  /* 0x0000001540247221 */ /* 0x000fe20000010000 */
[----:B---3--:R-:W-:Y:S01]  /*8530*/  FADD.FTZ R3, R173, R2 ;  /* 0x00000002ad037221 */ /* 0x008fe20000010000 */
[-C--:B------:R-:W-:Y:S01]  /*8540*/  FMUL.FTZ R110, R110, R6.reuse ;  /* 0x000000066e6e7220 */ /* 0x080fe20000410000 */
[-C--:B------:R-:W-:Y:S01]  /*8550*/  FMUL.FTZ R111, R111, R6.reuse ;  /* 0x000000066f6f7220 */ /* 0x080fe20000410000 */
[----:B------:R-:W-:Y:S01]  /*8560*/  FADD.FTZ R21, R51, R36 ;  /* 0x0000002433157221 */ /* 0x000fe20000010000 */
[-C--:B------:R-:W-:Y:S01]  /*8570*/  FMUL.FTZ R114, R114, R6.reuse ;  /* 0x0000000672727220 */ /* 0x080fe20000410000 */
[-C--:B------:R-:W-:Y:S01]  /*8580*/  FMUL.FTZ R115, R115, R6.reuse ;  /* 0x0000000673737220 */ /* 0x080fe20000410000 */
[----:B------:R-:W2:Y:S01]  /*8590*/  MUFU.EX2 R26, R26 ;  /* 0x0000001a001a7308 */ /* 0x000ea20000000800 */
[----:B0-----:R-:W-:Y:S01]  /*85a0*/  FADD.FTZ R2, R24, R3 ;  /* 0x0000000318027221 */ /* 0x001fe20000010000 */
[----:B------:R-:W-:Y:S01]  /*85b0*/  FADD.FTZ R36, R58, R21 ;  /* 0x000000153a247221 */ /* 0x000fe20000010000 */
[-C--:B------:R-:W-:Y:S01]  /*85c0*/  FMUL.FTZ R118, R118, R6.reuse ;  /* 0x0000000676767220 */ /* 0x080fe20000410000 */
[-C--:B------:R-:W-:Y:S01]  /*85d0*/  FMUL.FTZ R119, R119, R6.reuse ;  /* 0x0000000677777220 */ /* 0x080fe20000410000 */
[-C--:B------:R-:W-:Y:S01]  /*85e0*/  FMUL.FTZ R122, R122, R6.reuse ;  /* 0x000000067a7a7220 */ /* 0x080fe20000410000 */
[----:B------:R-:W-:Y:S01]  /*85f0*/  FADD.FTZ R21, R53, R36 ;  /* 0x0000002435157221 */ /* 0x000fe20000010000 */
[-C--:B------:R-:W-:Y:S01]  /*8600*/  FMUL.FTZ R123, R123, R6.reuse ;  /* 0x000000067b7b7220 */ /* 0x080fe20000410000 */
[----:B------:R-:W0:Y:S01]  /*8610*/  MUFU.EX2 R56, R56 ;  /* 0x0000003800387308 */ /* 0x000e220000000800 */
        /* <DEDUP_REMOVED lines=16> */
[----:B0-----:R-:W-:Y:S01]  /*8720*/  FADD.FTZ R36, R56, R21 ;  /* 0x0000001538247221 */ /* 0x001fe20000010000 */
[-C--:B------:R-:W-:Y:S01]  /*8730*/  FMUL.FTZ R150, R150, R6.reuse ;  /* 0x0000000696967220 */ /* 0x080fe20000410000 */
[----:B------:R-:W-:Y:S01]  /*8740*/  FMUL.FTZ R151, R151, R6 ;  /* 0x0000000697977220 */ /* 0x000fe20000410000 */
[----:B------:R-:W-:Y:S01]  /*8750*/  F2FP.BF16.F32.PACK_AB R176, R27, R176 ;  /* 0x000000b01bb0723e */ /* 0x000fe200000010ff */
[----:B------:R-:W-:Y:S01]  /*8760*/  VIADD R4, R4, 0xffffffff ;  /* 0xffffffff04047836 */ /* 0x000fe20000000000 */
[----:B------:R-:W-:Y:S01]  /*8770*/  F2FP.BF16.F32.PACK_AB R178, R29, R178 ;  /* 0x000000b21db2723e */ /* 0x000fe200000010ff */
[----:B------:R-:W-:Y:S01]  /*8780*/  IMAD.MOV.U32 R5, RZ, RZ, R34 ;  /* 0x000000ffff057224 */ /* 0x000fe200078e0022 */
[----:B------:R-:W0:Y:S01]  /*8790*/  MUFU.EX2 R171, R171 ;  /* 0x000000ab00ab7308 */ /* 0x000e220000000800 */
[----:B-1----:R-:W-:Y:S01]  /*87a0*/  FADD.FTZ R21, R169, R2 ;  /* 0x00000002a9157221 */ /* 0x002fe20000010000 */
[----:B------:R-:W-:Y:S01]  /*87b0*/  F2FP.BF16.F32.PACK_AB R172, R31, R172 ;  /* 0x000000ac1fac723e */ /* 0x000fe200000010ff */
[----:B------:R-:W-:Y:S01]  /*87c0*/  IMAD.MOV.U32 R6, RZ, RZ, R54 ;  /* 0x000000ffff067224 */ /* 0x000fe200078e0036 */
[----:B------:R-:W-:-:S02]  /*87d0*/  F2FP.BF16.F32.PACK_AB R174, R38, R33 ;  /* 0x0000002126ae723e */ /* 0x000fc400000010ff */
[----:B------:R-:W-:Y:S02]  /*87e0*/  F2FP.BF16.F32.PACK_AB R170, R39, R170 ;  /* 0x000000aa27aa723e */ /* 0x000fe400000010ff */
[----:B------:R-:W1:Y:S01]  /*87f0*/  MUFU.EX2 R28, R28 ;  /* 0x0000001c001c7308 */ /* 0x000e620000000800 */
[----:B--2---:R-:W-:Y:S01]  /*8800*/  FADD.FTZ R2, R8, R21 ;  /* 0x0000001508027221 */ /* 0x004fe20000010000 */
[----:B------:R-:W-:Y:S02]  /*8810*/  F2FP.BF16.F32.PACK_AB R164, R48, R41 ;  /* 0x0000002930a4723e */ /* 0x000fe400000010ff */
[----:B------:R-:W-:Y:S02]  /*8820*/  F2FP.BF16.F32.PACK_AB R166, R50, R43 ;  /* 0x0000002b32a6723e */ /* 0x000fe400000010ff */
[----:B------:R-:W-:Y:S02]  /*8830*/  F2FP.BF16.F32.PACK_AB R160, R68, R45 ;  /* 0x0000002d44a0723e */ /* 0x000fe400000010ff */
[----:B------:R-:W2:Y:S01]  /*8840*/  MUFU.EX2 R165, R165 ;  /* 0x000000a500a57308 */ /* 0x000ea20000000800 */
[----:B0-----:R-:W-:Y:S01]  /*8850*/  FADD.FTZ R21, R171, R2 ;  /* 0x00000002ab157221 */ /* 0x001fe20000010000 */
[----:B------:R-:W-:-:S02]  /*8860*/  F2FP.BF16.F32.PACK_AB R162, R70, R47 ;  /* 0x0000002f46a2723e */ /* 0x000fc400000010ff */
[----:B------:R-:W-:Y:S02]  /*8870*/  F2FP.BF16.F32.PACK_AB R156, R64, R49 ;  /* 0x00000031409c723e */ /* 0x000fe400000010ff */
[----:B------:R-:W-:Y:S02]  /*8880*/  F2FP.BF16.F32.PACK_AB R158, R58, R51 ;  /* 0x000000333a9e723e */ /* 0x000fe400000010ff */
[----:B------:R-:W0:Y:S01]  /*8890*/  MUFU.EX2 R30, R30 ;  /* 0x0000001e001e7308 */ /* 0x000e220000000800 */
[----:B-1----:R-:W-:Y:S01]  /*88a0*/  FADD.FTZ R2, R28, R21 ;  /* 0x000000151c027221 */ /* 0x002fe20000010000 */
[----:B------:R-:W-:Y:S02]  /*88b0*/  F2FP.BF16.F32.PACK_AB R181, R10, R181 ;  /* 0x000000b50ab5723e */ /* 0x000fe400000010ff */
[----:B------:R-:W-:Y:S02]  /*88c0*/  F2FP.BF16.F32.PACK_AB R183, R12, R183 ;  /* 0x000000b70cb7723e */ /* 0x000fe400000010ff */
[----:B------:R-:W-:-:S02]  /*88d0*/  F2FP.BF16.F32.PACK_AB R177, R14, R177 ;  /* 0x000000b10eb1723e */ /* 0x000fc400000010ff */
[----:B------:R-:W1:Y:S01]  /*88e0*/  MUFU.EX2 R167, R167 ;  /* 0x000000a700a77308 */ /* 0x000e620000000800 */
[----:B--2---:R-:W-:Y:S01]  /*88f0*/  FADD.FTZ R21, R165, R2 ;  /* 0x00000002a5157221 */ /* 0x004fe20000010000 */
[----:B------:R-:W-:Y:S02]  /*8900*/  F2FP.BF16.F32.PACK_AB R179, R20, R179 ;  /* 0x000000b314b3723e */ /* 0x000fe400000010ff */
[----:B------:R-:W-:Y:S02]  /*8910*/  F2FP.BF16.F32.PACK_AB R173, R24, R173 ;  /* 0x000000ad18ad723e */ /* 0x000fe400000010ff */
[----:B------:R-:W-:Y:S02]  /*8920*/  F2FP.BF16.F32.PACK_AB R175, R26, R175 ;  /* 0x000000af1aaf723e */ /* 0x000fe400000010ff */
[----:B------:R2:W3:Y:S01]  /*8930*/  MUFU.EX2 R57, R168 ;  /* 0x000000a800397308 */ /* 0x0004e20000000800 */
[----:B0-----:R-:W-:Y:S01]  /*8940*/  FADD.FTZ R2, R30, R21 ;  /* 0x000000151e027221 */ /* 0x001fe20000010000 */
[----:B------:R-:W-:-:S02]  /*8950*/  F2FP.BF16.F32.PACK_AB R169, R8, R169 ;  /* 0x000000a908a9723e */ /* 0x000fc400000010ff */
[----:B------:R-:W-:Y:S02]  /*8960*/  F2FP.BF16.F32.PACK_AB R171, R28, R171 ;  /* 0x000000ab1cab723e */ /* 0x000fe400000010ff */
[----:B------:R-:W-:Y:S02]  /*8970*/  F2FP.BF16.F32.PACK_AB R165, R30, R165 ;  /* 0x000000a51ea5723e */ /* 0x000fe400000010ff */
[----:B------:R-:W0:Y:S01]  /*8980*/  MUFU.EX2 R161, R40 ;  /* 0x0000002800a17308 */ /* 0x000e220000000800 */
[----:B-1----:R-:W-:Y:S01]  /*8990*/  FADD.FTZ R2, R167, R2 ;  /* 0x00000002a7027221 */ /* 0x002fe20000010000 */
[----:B--2---:R-:W-:-:S06]  /*89a0*/  F2FP.BF16.F32.PACK_AB R168, R42, R37 ;  /* 0x000000252aa8723e */ /* 0x004fcc00000010ff */
[----:B------:R-:W1:Y:S01]  /*89b0*/  MUFU.EX2 R25, R154 ;  /* 0x0000009a00197308 */ /* 0x000e620000000800 */
[C---:B---3--:R-:W-:Y:S01]  /*89c0*/  FADD.FTZ R2, R57.reuse, R2 ;  /* 0x0000000239027221 */ /* 0x048fe20000010000 */
[----:B------:R-:W-:-:S06]  /*89d0*/  F2FP.BF16.F32.PACK_AB R167, R57, R167 ;  /* 0x000000a739a7723e */ /* 0x000fcc00000010ff */
[----:B------:R2:W3:Y:S01]  /*89e0*/  MUFU.EX2 R163, R152 ;  /* 0x0000009800a37308 */ /* 0x0004e20000000800 */
[----:B0-----:R-:W-:-:S07]  /*89f0*/  FADD.FTZ R2, R161, R2 ;  /* 0x00000002a1027221 */ /* 0x001fce0000010000 */
[----:B------:R-:W0:Y:S01]  /*8a00*/  MUFU.EX2 R32, R32 ;  /* 0x0000002000207308 */ /* 0x000e220000000800 */
[C---:B-1----:R-:W-:Y:S01]  /*8a10*/  FADD.FTZ R2, R25.reuse, R2 ;  /* 0x0000000219027221 */ /* 0x042fe20000010000 */
[----:B--2---:R-:W-:Y:S02]  /*8a20*/  F2FP.BF16.F32.PACK_AB R152, R56, R53 ;  /* 0x000000353898723e */ /* 0x004fe400000010ff */
[----:B------:R-:W-:-:S04]  /*8a30*/  F2FP.BF16.F32.PACK_AB R161, R25, R161 ;  /* 0x000000a119a1723e */ /* 0x000fc800000010ff */
[----:B------:R-:W1:Y:S01]  /*8a40*/  MUFU.EX2 R157, R44 ;  /* 0x0000002c009d7308 */ /* 0x000e620000000800 */
[----:B---3--:R-:W-:-:S07]  /*8a50*/  FADD.FTZ R2, R163, R2 ;  /* 0x00000002a3027221 */ /* 0x008fce0000010000 */
        /* <DEDUP_REMOVED lines=21> */
[----:B--2---:R-:W-:Y:S01]  /*8bb0*/  FADD.FTZ R2, R155, R2 ;  /* 0x000000029b027221 */ /* 0x004fe20000010000 */
[C---:B0-----:R-:W-:Y:S01]  /*8bc0*/  FADD.FTZ R3, R52.reuse, R3 ;  /* 0x0000000334037221 */ /* 0x041fe20000010000 */
[----:B------:R-:W-:Y:S02]  /*8bd0*/  F2FP.BF16.F32.PACK_AB R154, R52, R55 ;  /* 0x00000037349a723e */ /* 0x000fe400000010ff */
[C---:B-1----:R-:W-:Y:S01]  /*8be0*/  FADD.FTZ R2, R35.reuse, R2 ;  /* 0x0000000223027221 */ /* 0x042fe20000010000 */
[----:B------:R-:W-:Y:S01]  /*8bf0*/  F2FP.BF16.F32.PACK_AB R155, R35, R155 ;  /* 0x0000009b239b723e */ /* 0x000fe200000010ff */
[----:B------:R-:W-:Y:S06]  /*8c00*/  @P2 BRA `(.L_x_6620) ;  /* 0xffffffc800042947 */ /* 0x000fec000383ffff */
[----:B------:R-:W-:Y:S01]  /*8c10*/  IMAD.MOV.U32 R6, RZ, RZ, R54 ;  /* 0x000000ffff067224 */ /* 0x000fe200078e0036 */
[----:B------:R-:W-:Y:S01]  /*8c20*/  UMOV UR42, UR54 ;  /* 0x00000036002a7c82 */ /* 0x000fe20008000000 */
[----:B------:R-:W-:Y:S01]  /*8c30*/  IMAD.MOV.U32 R5, RZ, RZ, R34 ;  /* 0x000000ffff057224 */ /* 0x000fe200078e0022 */
[----:B------:R-:W-:-:S06]  /*8c40*/  UMOV UR43, UR53 ;  /* 0x00000035002b7c82 */ /* 0x000fcc0008000000 */
.L_x_6603:
        /* <DEDUP_REMOVED lines=19> */
.L_x_6622:
[----:B------:R-:W-:-:S11]  /*8d80*/  UISETP.NE.AND UP0, UPT, UR14, 0x1, UPT ;  /* 0x000000010e00788c */ /* 0x000fd6000bf05270 */
[----:B------:R-:W-:Y:S02]  /*8d90*/  @UP0 ULDC.64 UR18, c[0x0][0x9e8] ;  /* 0x00027a0000120ab9 */ /* 0x000fe40000000a00 */
[----:B------:R-:W-:-:S04]  /*8da0*/  UIMAD.WIDE.U32 UR6, UR10, UR18, URZ ;  /* 0x000000120a0672a5 */ /* 0x000fc8000f8e003f */
[----:B------:R-:W-:-:S12]  /*8db0*/  @UP0 USHF.R.U32.HI UR10, URZ, UR19, UR7 ;  /* 0x000000133f0a0299 */ /* 0x000fd80008011607 */
.L_x_6623:
[----:B------:R-:W-:-:S04]  /*8dc0*/  UIMAD UR10, UR10, UR14, URZ ;  /* 0x0000000e0a0a72a4 */ /* 0x000fc8000f8e023f */
[----:B------:R-:W-:-:S04]  /*8dd0*/  UISETP.LT.AND UP0, UPT, UR11, UR10, UPT ;  /* 0x0000000a0b00728c */ /* 0x000fc8000bf01270 */
[----:B------:R-:W-:-:S12]  /*8de0*/  USEL UR11, UR11, UR10, !UP0 ;  /* 0x0000000a0b0b7287 */ /* 0x000fd8000c000000 */
.L_x_6621:
        /* <DEDUP_REMOVED lines=13> */
.L_x_6633:
        /* <DEDUP_REMOVED lines=9> */
.L_x_6626:
[----:B------:R-:W-:Y:S01]  /*8f50*/  ULEA UR6, UR42, UR41, 0x3 ;  /* 0x000000292a067291 */ /* 0x000fe2000f8e183f */
[----:B------:R-:W-:-:S05]  /*8f60*/  IMAD.U32 R5, RZ, RZ, UR43 ;  /* 0x0000002bff057e24 */ /* 0x000fca000f8e00ff */
[----:B------:R-:W-:-:S04]  /*8f70*/  SHF.L.U32 R5, R5, 0x1f, RZ ;  /* 0x0000001f05057819 */ /* 0x000fc800000006ff */
[----:B------:R0:W1:Y:S01]  /*8f80*/  SYNCS.PHASECHK.TRANS64.TRYWAIT P2, [UR6+0x28830], R5 ;  /* 0x02883005ff0075a7 */ /* 0x0000620008040146 */
[----:B------:R-:W-:Y:S05]  /*8f90*/  @!P0 BRA `(.L_x_6627) ;  /* 0x0000000000048947 */ /* 0x000fea0003800000 */
[----:B------:R-:W-:Y:S01]  /*8fa0*/  BPT.TRAP 0x1 ;  /* 0x000000040000795c */ /* 0x000fe20000300000 */
.L_x_6627:
[----:B-1----:R-:W-:Y:S05]  /*8fb0*/  @P2 BRA `(.L_x_6625) ;  /* 0x0000000000082947 */ /* 0x002fea0003800000 */
[----:B------:R-:W1:Y:S02]  /*8fc0*/  SYNCS.PHASECHK.TRANS64.TRYWAIT P2, [UR6+0x28830], R5 ;  /* 0x02883005ff0075a7 */ /* 0x000e640008040146 */
[----:B-1----:R-:W-:Y:S05]  /*8fd0*/  @!P2 BRA `(.L_x_6628) ;  /* 0x000000d800d8a947 */ /* 0x002fea0003800000 */
.L_x_6625:
        /* <DEDUP_REMOVED lines=47> */
.L_x_6630:
[----:B------:R-:W-:Y:S01]  /*92d0*/  ULEA UR6, UR52, UR41, 0x3 ;  /* 0x0000002934067291 */ /* 0x000fe2000f8e183f */
[----:B------:R-:W-:-:S05]  /*92e0*/  IMAD.U32 R5, RZ, RZ, UR53 ;  /* 0x00000035ff057e24 */ /* 0x000fca000f8e00ff */
[----:B------:R-:W-:-:S04]  /*92f0*/  SHF.L.U32 R5, R5, 0x1f, RZ ;  /* 0x0000001f05057819 */ /* 0x000fc800000006ff */
[----:B------:R0:W1:Y:S01]  /*9300*/  SYNCS.PHASECHK.TRANS64.TRYWAIT P2, [UR6+0x28850], R5 ;  /* 0x02885005ff0075a7 */ /* 0x0000620008040146 */
[----:B------:R-:W-:Y:S05]  /*9310*/  @!P0 BRA `(.L_x_6631) ;  /* 0x0000000000048947 */ /* 0x000fea0003800000 */
[----:B------:R-:W-:Y:S01]  /*9320*/  BPT.TRAP 0x1 ;  /* 0x000000040000795c */ /* 0x000fe20000300000 */
.L_x_6631:
[----:B-1----:R-:W-:Y:S05]  /*9330*/  @P2 BRA `(.L_x_6629) ;  /* 0x0000000000082947 */ /* 0x002fea0003800000 */
[----:B------:R-:W1:Y:S02]  /*9340*/  SYNCS.PHASECHK.TRANS64.TRYWAIT P2, [UR6+0x28850], R5 ;  /* 0x02885005ff0075a7 */ /* 0x000e640008040146 */
[----:B-1----:R-:W-:Y:S05]  /*9350*/  @!P2 BRA `(.L_x_6632) ;  /* 0x000000d80010a947 */ /* 0x002fea0003800000 */
.L_x_6629:
[----:B------:R-:W-:Y:S01]  /*9360*/  UIADD3 UR6, UR41, 0x400, URZ ;  /* 0x0000040029067890 */ /* 0x000fe2000fffe03f */
[----:B------:R-:W-:Y:S01]  /*9370*/  WARPGROUP.ARRIVE ;  /* 0x00000000000079c5 */ /* 0x000fe20000000000 */
[----:B------:R-:W-:Y:S01]  /*9380*/  UMOV UR7, 0x40000040 ;  /* 0x4000004000077882 */ /* 0x000fe20000000000 */
[----:B-1----:R-:W-:Y:S01]  /*9390*/  FMUL.FTZ R6, R24, UR50 ;  /* 0x0000003218067c20 */ /* 0x002fe20008410000 */
[----:B------:R-:W-:Y:S01]  /*93a0*/  USHF.R.U32.HI UR6, URZ, 0x4, UR6 ;  /* 0x000000043f067899 */ /* 0x000fe20008011606 */
[----:B------:R-:W-:Y:S01]  /*93b0*/  FMUL.FTZ R10, R25, UR50 ;  /* 0x00000032190a7c20 */ /* 0x000fe20008410000 */
[----:B------:R-:W-:Y:S01]  /*93c0*/  FMUL.FTZ R20, R28, UR50 ;  /* 0x000000321c147c20 */ /* 0x000fe20008410000 */
[----:B------:R-:W-:Y:S01]  /*93d0*/  FMUL.FTZ R12, R26, UR50 ;  /* 0x000000321a0c7c20 */ /* 0x000fe20008410000 */
[----:B------:R-:W-:Y:S01]  /*93e0*/  ULOP3.LUT UR6, UR6, 0x3fff, URZ, 0xc0, !UPT ;  /* 0x00003fff06067892 */ /* 0x000fe2000f8ec03f */
[----:B------:R-:W0:Y:S01]  /*93f0*/  MUFU.TANH R6, R6 ;  /* 0x0000000600067308 */ /* 0x000e220000002400 */
[----:B------:R-:W-:Y:S01]  /*9400*/  FMUL.FTZ R26, R29, UR50 ;  /* 0x000000321d1a7c20 */ /* 0x000fe20008410000 */
[----:B------:R-:W-:Y:S01]  /*9410*/  FMUL.FTZ R24, R30, UR50 ;  /* 0x000000321e187c20 */ /* 0x000fe20008410000 */
[----:B------:R-:W-:Y:S01]  /*9420*/  ULOP3.LUT UR6, UR6, 0x4000000, URZ, 0xfc, !UPT ;  /* 0x0400000006067892 */ /* 0x000fe2000f8efc3f */
[----:B------:R-:W-:Y:S01]  /*9430*/  FMUL.FTZ R30, R32, UR50 ;  /* 0x00000032201e7c20 */ /* 0x000fe20008410000 */
[----:B------:R-:W-:Y:S01]  /*9440*/  FMUL.FTZ R184, R37, UR50 ;  /* 0x0000003225b87c20 */ /* 0x000fe20008410000 */
[----:B------:R-:W-:Y:S01]  /*9450*/  FMUL.FTZ R186, R40, UR50 ;  /* 0x0000003228ba7c20 */ /* 0x000fe20008410000 */
[----:B------:R-:W-:Y:S01]  /*9460*/  ULEA UR10, UR52, UR6, 0xb ;  /* 0x00000006340a7291 */ /* 0x000fe2000f8e583f */
        /* <DEDUP_REMOVED lines=17> */
[----:B-1----:R-:W-:Y:S01]  /*9580*/  FMNMX.FTZ R5, R10, R5, !PT ;  /* 0x000000050a057209 */ /* 0x002fe20007810000 */
        /* <DEDUP_REMOVED lines=17> */
[----:B0-----:R-:W-:Y:S01]  /*96a0*/  FMNMX.FTZ R5, R26, R5, !PT ;  /* 0x000000051a057209 */ /* 0x001fe20007810000 */
        /* <DEDUP_REMOVED lines=19> */
[----:B------:R-:W0:Y:S01]  /*97e0*/  LDC R7, c[0x0][0x988] ;  /* 0x00026200ff077b82 */ /* 0x000e220000000800 */
[----:B------:R-:W-:Y:S01]  /*97f0*/  FMUL.FTZ R86, R86, UR50 ;  /* 0x0000003256567c20 */ /* 0x000fe20008410000 */
[----:B------:R-:W1:Y:S01]  /*9800*/  S2R R185, SR_TID.X ;  /* 0x0000000000b97919 */ /* 0x000e620000002100 */
[----:B------:R-:W-:Y:S01]  /*9810*/  MUFU.TANH R196, R196 ;  /* 0x000000c400c47308 */ /* 0x000fe20000002400 */
[C---:B------:R-:W-:Y:S01]  /*9820*/  ISETP.GT.AND P2, PT, R4.reuse, UR51, PT ;  /* 0x0000003304007c0c */ /* 0x040fe2000bf44270 */
[----:B------:R-:W-:Y:S01]  /*9830*/  UMOV UR53, UR43 ;  /* 0x0000002b00357c82 */ /* 0x000fe20008000000 */
[----:B------:R-:W-:-:S05]  /*9840*/  VIADD R4, R4, 0xffffffff ;  /* 0xffffffff04047836 */ /* 0x000fca0000000000 */
[----:B------:R-:W-:Y:S08]  /*9850*/  MUFU.TANH R198, R198 ;  /* 0x000000c600c67308 */ /* 0x000ff00000002400 */
[----:B------:R-:W-:Y:S08]  /*9860*/  MUFU.TANH R200, R200 ;  /* 0x000000c800c87308 */ /* 0x000ff00000002400 */
[----:B------:R-:W-:Y:S01]  /*9870*/  MUFU.TANH R202, R202 ;  /* 0x000000ca00ca7308 */ /* 0x000fe20000002400 */
[----:B-1----:R-:W-:-:S07]  /*9880*/  SHF.R.U32.HI R185, RZ, 0x7, R185 ;  /* 0x00000007ffb97819 */ /* 0x002fce00000116b9 */
[----:B------:R-:W-:Y:S08]  /*9890*/  MUFU.TANH R204, R204 ;  /* 0x000000cc00cc7308 */ /* 0x000ff00000002400 */
[----:B------:R-:W-:Y:S08]  /*98a0*/  MUFU.TANH R206, R206 ;  /* 0x000000ce00ce7308 */ /* 0x000ff00000002400 */
[----:B------:R-:W1:Y:S08]  /*98b0*/  MUFU.TANH R12, R12 ;  /* 0x0000000c000c7308 */ /* 0x000e700000002400 */
[----:B------:R-:W-:Y:S08]  /*98c0*/  MUFU.TANH R208, R208 ;  /* 0x000000d000d07308 */ /* 0x000ff00000002400 */
[----:B------:R-:W2:Y:S01]  /*98d0*/  MUFU.TANH R14, R14 ;  /* 0x0000000e000e7308 */ /* 0x000ea20000002400 */
[----:B-1----:R-:W-:-:S07]  /*98e0*/  FMNMX.FTZ R15, R12, R9, !PT ;  /* 0x000000090c0f7209 */ /* 0x002fce0007810000 */
[----:B------:R-:W-:Y:S08]  /*98f0*/  MUFU.TANH R210, R210 ;  /* 0x000000d200d27308 */ /* 0x000ff00000002400 */
[----:B------:R-:W1:Y:S01]  /*9900*/  MUFU.TANH R24, R24 ;  /* 0x0000001800187308 */ /* 0x000e620000002400 */
[----:B--2---:R-:W-:-:S07]  /*9910*/  FMNMX.FTZ R21, R14, R15, !PT ;  /* 0x0000000f0e157209 */ /* 0x004fce0007810000 */
[----:B------:R-:W2:Y:S01]  /*9920*/  MUFU.TANH R28, R28 ;  /* 0x0000001c001c7308 */ /* 0x000ea20000002400 */
[----:B------:R-:W-:Y:S02]  /*9930*/  WARPGROUP.DEPBAR.LE gsb0, 0x0 ;  /* 0x00008000000079c5 */ /* 0x000fe40000010000 */
[----:B------:R-:W-:Y:S01]  /*9940*/  WARPGROUP.ARRIVE ;  /* 0x00000000000079c5 */ /* 0x000fe20000000000 */
[----:B------:R-:W-:Y:S01]  /*9950*/  FMUL.FTZ R180, R33, UR50 ;  /* 0x0000003221b47c20 */ /* 0x000fe20008410000 */
[----:B------:R-:W-:-:S03]  /*9960*/  FMUL.FTZ R182, R36, UR50 ;  /* 0x0000003224b67c20 */ /* 0x000fc60008410000 */
[----:B------:R-:W3:Y:S01]  /*9970*/  MUFU.TANH R32, R32 ;  /* 0x0000002000207308 */ /* 0x000ee20000002400 */
[----:B------:R-:W-:Y:S01]  /*9980*/  FMUL.FTZ R36, R38, UR50 ;  /* 0x0000003226247c20 */ /* 0x000fe20008410000 */
[----:B------:R-:W-:Y:S01]  /*9990*/  FMUL.FTZ R38, R39, UR50 ;  /* 0x0000003227267c20 */ /* 0x000fe20008410000 */
[----:B------:R-:W-:Y:S01]  /*99a0*/  HGMMA.64x128x16.F32.BF16 R88, R176, gdesc[UR4].tnspB, R88, gsb0 ;  /* 0x41e00004b0587df0 */ /* 0x000fe20008001858 */
[----:B------:R-:W-:Y:S01]  /*99b0*/  UIADD3 UR6, UR10, 0x100, URZ ;  /* 0x000001000a067890 */ /* 0x000fe2000fffe03f */
[----:B-1----:R-:W-:Y:S01]  /*99c0*/  FMNMX.FTZ R21, R24, R21, !PT ;  /* 0x0000001518157209 */ /* 0x002fe20007810000 */
[----:B------:R-:W-:Y:S02]  /*99d0*/  UMOV UR7, 0x40000040 ;  /* 0x4000004000077882 */ /* 0x000fe40000000000 */
[----:B------:R-:W1:Y:S01]  /*99e0*/  MUFU.TANH R180, R180 ;  /* 0x000000b400b47308 */ /* 0x000e620000002400 */
[----:B--2---:R-:W-:-:S07]  /*99f0*/  FMNMX.FTZ R21, R28, R21, !PT ;  /* 0x000000151c157209 */ /* 0x004fce0007810000 */
[----:B------:R-:W2:Y:S01]  /*9a00*/  MUFU.TANH R182, R182 ;  /* 0x000000b600b67308 */ /* 0x000ea20000002400 */
[----:B---3--:R-:W-:-:S07]  /*9a10*/  FMNMX.FTZ R21, R32, R21, !PT ;  /* 0x0000001520157209 */ /* 0x008fce0007810000 */
[----:B------:R-:W-:Y:S01]  /*9a20*/  MUFU.TANH R212, R212 ;  /* 0x000000d400d47308 */ /* 0x000fe20000002400 */
[----:B-1----:R-:W-:-:S07]  /*9a30*/  FMNMX.FTZ R5, R180, R5, !PT ;  /* 0x00000005b4057209 */ /* 0x002fce0007810000 */
[----:B------:R-:W1:Y:S01]  /*9a40*/  MUFU.TANH R34, R34 ;  /* 0x0000002200227308 */ /* 0x000e620000002400 */
[----:B--2---:R-:W-:-:S04]  /*9a50*/  FMNMX.FTZ R5, R182, R5, !PT ;  /* 0x00000005b6057209 */ /* 0x004fc80007810000 */
[----:B------:R-:W-:-:S03]  /*9a60*/  FMNMX.FTZ R5, R184, R5, !PT ;  /* 0x00000005b8057209 */ /* 0x000fc60007810000 */
[----:B------:R-:W-:Y:S01]  /*9a70*/  MUFU.TANH R214, R214 ;  /* 0x000000d600d67308 */ /* 0x000fe20000002400 */
[----:B------:R-:W-:-:S04]  /*9a80*/  FMNMX.FTZ R5, R186, R5, !PT ;  /* 0x00000005ba057209 */ /* 0x000fc80007810000 */
[----:B------:R-:W-:-:S03]  /*9a90*/  FMNMX.FTZ R5, R194, R5, !PT ;  /* 0x00000005c2057209 */ /* 0x000fc60007810000 */
[----:B------:R-:W2:Y:S01]  /*9aa0*/  MUFU.TANH R36, R36 ;  /* 0x0000002400247308 */ /* 0x000ea20000002400 */
[----:B------:R-:W-:Y:S02]  /*9ab0*/  FMNMX.FTZ R5, R196, R5, !PT ;  /* 0x00000005c4057209 */ /* 0x000fe40007810000 */
[----:B-1----:R-:W-:-:S05]  /*9ac0*/  FMNMX.FTZ R25, R34, R21, !PT ;  /* 0x0000001522197209 */ /* 0x002fca0007810000 */
[----:B------:R-:W-:Y:S08]  /*9ad0*/  MUFU.TANH R216, R216 ;  /* 0x000000d800d87308 */ /* 0x000ff00000002400 */
[----:B------:R-:W1:Y:S01]  /*9ae0*/  MUFU.TANH R38, R38 ;  /* 0x0000002600267308 */ /* 0x000e620000002400 */
[----:B--2---:R-:W-:-:S07]  /*9af0*/  FMNMX.FTZ R25, R36, R25, !PT ;  /* 0x0000001924197209 */ /* 0x004fce0007810000 */
        /* <DEDUP_REMOVED lines=23> */
[----:B-1----:R-:W-:Y:S01]  /*9c70*/  FMNMX.FTZ R27, R46, R27, !PT ;  /* 0x0000001b2e1b7209 */ /* 0x002fe20007810000 */
[----:B------:R-:W-:-:S04]  /*9c80*/  UMOV UR7, 0x40000040 ;  /* 0x4000004000077882 */ /* 0x000fc80000000000 */
[----:B------:R-:W1:Y:S08]  /*9c90*/  MUFU.TANH R176, R176 ;  /* 0x000000b000b07308 */ /* 0x000e700000002400 */
[----:B------:R-:W2:Y:S08]  /*9ca0*/  MUFU.TANH R178, R178 ;  /* 0x000000b200b27308 */ /* 0x000eb00000002400 */
[----:B------:R-:W3:Y:S01]  /*9cb0*/  MUFU.TANH R48, R48 ;  /* 0x0000003000307308 */ /* 0x000ee20000002400 */
[----:B-1----:R-:W-:-:S07]  /*9cc0*/  FMNMX.FTZ R5, R176, R5, !PT ;  /* 0x00000005b0057209 */ /* 0x002fce0007810000 */
[----:B------:R-:W1:Y:S01]  /*9cd0*/  MUFU.TANH R50, R50 ;  /* 0x0000003200327308 */ /* 0x000e620000002400 */
[----:B--2---:R-:W-:-:S04]  /*9ce0*/  FMNMX.FTZ R5, R178, R5, !PT ;  /* 0x00000005b2057209 */ /* 0x004fc80007810000 */
[----:B------:R-:W-:-:S03]  /*9cf0*/  FMNMX.FTZ R5, R198, R5, !PT ;  /* 0x00000005c6057209 */ /* 0x000fc60007810000 */
[----:B------:R-:W2:Y:S01]  /*9d00*/  MUFU.TANH R52, R52 ;  /* 0x0000003400347308 */ /* 0x000ea20000002400 */
[----:B------:R-:W-:Y:S02]  /*9d10*/  FMNMX.FTZ R5, R200, R5, !PT ;  /* 0x00000005c8057209 */ /* 0x000fe40007810000 */
[----:B---3--:R-:W-:Y:S02]  /*9d20*/  FMNMX.FTZ R27, R48, R27, !PT ;  /* 0x0000001b301b7209 */ /* 0x008fe40007810000 */
[----:B------:R-:W-:-:S03]  /*9d30*/  FMNMX.FTZ R5, R202, R5, !PT ;  /* 0x00000005ca057209 */ /* 0x000fc60007810000 */
[----:B------:R-:W3:Y:S01]  /*9d40*/  MUFU.TANH R54, R54 ;  /* 0x0000003600367308 */ /* 0x000ee20000002400 */
[----:B------:R-:W-:Y:S02]  /*9d50*/  FMNMX.FTZ R5, R204, R5, !PT ;  /* 0x00000005cc057209 */ /* 0x000fe40007810000 */
[----:B-1----:R-:W-:Y:S02]  /*9d60*/  FMNMX.FTZ R29, R50, R27, !PT ;  /* 0x0000001b321d7209 */ /* 0x002fe40007810000 */
[----:B------:R-:W-:-:S03]  /*9d70*/  FMNMX.FTZ R5, R206, R5, !PT ;  /* 0x00000005ce057209 */ /* 0x000fc60007810000 */
[----:B------:R-:W1:Y:S01]  /*9d80*/  MUFU.TANH R56, R56 ;  /* 0x0000003800387308 */ /* 0x000e620000002400 */
[----:B------:R-:W-:Y:S02]  /*9d90*/  FMNMX.FTZ R5, R208, R5, !PT ;  /* 0x00000005d0057209 */ /* 0x000fe40007810000 */
[----:B--2---:R-:W-:Y:S02]  /*9da0*/  FMNMX.FTZ R29, R52, R29, !PT ;  /* 0x0000001d341d7209 */ /* 0x004fe40007810000 */
[----:B------:R-:W-:-:S03]  /*9db0*/  FMNMX.FTZ R5, R210, R5, !PT ;  /* 0x00000005d2057209 */ /* 0x000fc60007810000 */
[----:B------:R-:W2:Y:S01]  /*9dc0*/  MUFU.TANH R58, R58 ;  /* 0x0000003a003a7308 */ /* 0x000ea20000002400 */
[----:B---3--:R-:W-:-:S07]  /*9dd0*/  FMNMX.FTZ R29, R54, R29, !PT ;  /* 0x0000001d361d7209 */ /* 0x008fce0007810000 */
[----:B------:R-:W3:Y:S01]  /*9de0*/  MUFU.TANH R60, R60 ;  /* 0x0000003c003c7308 */ /* 0x000ee20000002400 */
[----:B-1----:R-:W-:-:S07]  /*9df0*/  FMNMX.FTZ R29, R56, R29, !PT ;  /* 0x0000001d381d7209 */ /* 0x002fce0007810000 */
[----:B------:R-:W1:Y:S01]  /*9e00*/  MUFU.TANH R62, R62 ;  /* 0x0000003e003e7308 */ /* 0x000e620000002400 */
[----:B--2---:R-:W-:-:S07]  /*9e10*/  FMNMX.FTZ R33, R58, R29, !PT ;  /* 0x0000001d3a217209 */ /* 0x004fce0007810000 */
[----:B------:R-:W-:Y:S01]  /*9e20*/  MUFU.TANH R68, R68 ;  /* 0x0000004400447308 */ /* 0x000fe20000002400 */
[----:B---3--:R-:W-:-:S07]  /*9e30*/  FMNMX.FTZ R33, R60, R33, !PT ;  /* 0x000000213c217209 */ /* 0x008fce0007810000 */
        /* <DEDUP_REMOVED lines=15> */
[----:B------:R-:W1:Y:S01]  /*9f30*/  MUFU.TANH R172, R172 ;  /* 0x000000ac00ac7308 */ /* 0x000e620000002400 */
[----:B------:R-:W-:-:S07]  /*9f40*/  UMOV UR7, 0x40000040 ;  /* 0x4000004000077882 */ /* 0x000fce0000000000 */
[----:B------:R-:W2:Y:S08]  /*9f50*/  MUFU.TANH R174, R174 ;  /* 0x000000ae00ae7308 */ /* 0x000eb00000002400 */
[----:B------:R-:W3:Y:S01]  /*9f60*/  MUFU.TANH R64, R64 ;  /* 0x0000004000407308 */ /* 0x000ee20000002400 */
[----:B-1----:R-:W-:-:S07]  /*9f70*/  FMNMX.FTZ R5, R172, R5, !PT ;  /* 0x00000005ac057209 */ /* 0x002fce0007810000 */
[----:B------:R-:W1:Y:S01]  /*9f80*/  MUFU.TANH R66, R66 ;  /* 0x0000004200427308 */ /* 0x000e620000002400 */
[----:B--2---:R-:W-:-:S04]  /*9f90*/  FMNMX.FTZ R5, R174, R5, !PT ;  /* 0x00000005ae057209 */ /* 0x004fc80007810000 */
[----:B------:R-:W-:-:S04]  /*9fa0*/  FMNMX.FTZ R5, R212, R5, !PT ;  /* 0x00000005d4057209 */ /* 0x000fc80007810000 */
[----:B------:R-:W-:Y:S02]  /*9fb0*/  FMNMX.FTZ R5, R214, R5, !PT ;  /* 0x00000005d6057209 */ /* 0x000fe40007810000 */
[----:B---3--:R-:W-:Y:S02]  /*9fc0*/  FMNMX.FTZ R33, R64, R33, !PT ;  /* 0x0000002140217209 */ /* 0x008fe40007810000 */
[----:B------:R-:W-:-:S04]  /*9fd0*/  FMNMX.FTZ R5, R216, R5, !PT ;  /* 0x00000005d8057209 */ /* 0x000fc80007810000 */
[----:B------:R-:W-:Y:S02]  /*9fe0*/  FMNMX.FTZ R5, R218, R5, !PT ;  /* 0x00000005da057209 */ /* 0x000fe40007810000 */
[----:B-1----:R-:W-:Y:S02]  /*9ff0*/  FMNMX.FTZ R35, R66, R33, !PT ;  /* 0x0000002142237209 */ /* 0x002fe40007810000 */
        /* <DEDUP_REMOVED lines=10> */
[----:B------:R-:W-:-:S05]  /*a0a0*/  FMNMX.FTZ R5, R224, R5, !PT ;  /* 0x00000005e0057209 */ /* 0x000fca0007810000 */
[----:B------:R-:W1:Y:S02]  /*a0b0*/  SHFL.BFLY PT, R84, R5, 0x2, 0x1f ;  /* 0x0c401f0005547f89 */ /* 0x000e6400000e0000 */
[----:B-1----:R-:W-:Y:S01]  /*a0c0*/  FMNMX.FTZ R11, R5, R84, !PT ;  /* 0x00000054050b7209 */ /* 0x002fe20007810000 */
[----:B------:R-:W-:-:S04]  /*a0d0*/  FMUL.FTZ R84, R79, UR50 ;  /* 0x000000324f547c20 */ /* 0x000fc80008410000 */
[----:B------:R-:W1:Y:S02]  /*a0e0*/  SHFL.BFLY PT, R228, R11, 0x1, 0x1f ;  /* 0x0c201f000be47f89 */ /* 0x000e6400000e0000 */
[----:B------:R-:W2:Y:S02]  /*a0f0*/  MUFU.TANH R84, R84 ;  /* 0x0000005400547308 */ /* 0x000ea40000002400 */
[----:B--2---:R-:W-:-:S04]  /*a100*/  FMNMX.FTZ R37, R84, R37, !PT ;  /* 0x0000002554257209 */ /* 0x004fc80007810000 */
[----:B------:R-:W-:Y:S02]  /*a110*/  FMNMX.FTZ R37, R82, R37, !PT ;  /* 0x0000002552257209 */ /* 0x000fe40007810000 */
[----:B-1----:R-:W-:-:S05]  /*a120*/  FMNMX.FTZ R5, R11, R228, !PT ;  /* 0x000000e40b057209 */ /* 0x002fca0007810000 */
[C---:B0-----:R-:W-:Y:S01]  /*a130*/  FMUL.FTZ R31, R5.reuse, R7 ;  /* 0x00000007051f7220 */ /* 0x041fe20000410000 */
[----:B------:R-:W-:-:S03]  /*a140*/  FADD.FTZ R8, -R5, R8 ;  /* 0x0000000805087221 */ /* 0x000fc60000010100 */
[-CC-:B------:R-:W-:Y:S01]  /*a150*/  FFMA.FTZ R11, R6, R7.reuse, -R31.reuse ;  /* 0x00000007060b7223 */ /* 0x180fe2000001081f */
[-CC-:B------:R-:W-:Y:S01]  /*a160*/  FFMA.FTZ R30, R30, R7.reuse, -R31.reuse ;  /* 0x000000071e1e7223 */ /* 0x180fe2000001081f */
[-CC-:B------:R-:W-:Y:S01]  /*a170*/  FFMA.FTZ R184, R184, R7.reuse, -R31.reuse ;  /* 0x00000007b8b87223 */ /* 0x180fe2000001081f */
[-CC-:B------:R-:W-:Y:S01]  /*a180*/  FFMA.FTZ R186, R186, R7.reuse, -R31.reuse ;  /* 0x00000007baba7223 */ /* 0x180fe2000001081f */
[-CC-:B------:R-:W-:Y:S01]  /*a190*/  FFMA.FTZ R196, R196, R7.reuse, -R31.reuse ;  /* 0x00000007c4c47223 */ /* 0x180fe2000001081f */
[-CC-:B------:R-:W-:Y:S01]  /*a1a0*/  FFMA.FTZ R200, R200, R7.reuse, -R31.reuse ;  /* 0x00000007c8c87223 */ /* 0x180fe2000001081f */
[----:B------:R-:W-:Y:S01]  /*a1b0*/  MUFU.EX2 R15, R30 ;  /* 0x0000001e000f7308 */ /* 0x000fe20000000800 */
[----:B------:R-:W-:Y:S02]  /*a1c0*/  WARPGROUP.DEPBAR.LE gsb0, 0x0 ;  /* 0x00008000000079c5 */ /* 0x000fe40000010000 */
[----:B------:R-:W-:Y:S01]  /*a1d0*/  WARPGROUP.ARRIVE ;  /* 0x00000000000079c5 */ /* 0x000fe20000000000 */
[----:B------:R-:W-:Y:S01]  /*a1e0*/  FMUL.FTZ R168, R83, UR50 ;  /* 0x0000003253a87c20 */ /* 0x000fe20008410000 */
[----:B------:R-:W-:Y:S01]  /*a1f0*/  FMUL.FTZ R170, R87, UR50 ;  /* 0x0000003257aa7c20 */ /* 0x000fe20008410000 */
[-CC-:B------:R-:W-:Y:S01]  /*a200*/  FFMA.FTZ R13, R20, R7.reuse, -R31.reuse ;  /* 0x00000007140d7223 */ /* 0x180fe2000001081f */
[-CC-:B------:R-:W-:Y:S01]  /*a210*/  FFMA.FTZ R20, R26, R7.reuse, -R31.reuse ;  /* 0x000000071a147223 */ /* 0x180fe2000001081f */
[----:B------:R0:W-:Y:S01]  /*a220*/  MUFU.EX2 R30, R184 ;  /* 0x000000b8001e7308 */ /* 0x0001e20000000800 */
[----:B------:R-:W-:Y:S01]  /*a230*/  HGMMA.64x128x16.F32.BF16 R88, R164, gdesc[UR4].tnspB, R88, gsb0 ;  /* 0x41e00004a4587df0 */ /* 0x000fe20008001858 */
[----:B------:R-:W-:Y:S01]  /*a240*/  UIADD3 UR6, UR10, 0x280, URZ ;  /* 0x000002800a067890 */ /* 0x000fe2000fffe03f */
[-CC-:B------:R-:W-:Y:S01]  /*a250*/  FFMA.FTZ R47, R80, R7.reuse, -R31.reuse ;  /* 0x00000007502f7223 */ /* 0x180fe2000001081f */
[----:B------:R-:W-:Y:S01]  /*a260*/  UMOV UR7, 0x40000040 ;  /* 0x4000004000077882 */ /* 0x000fe20000000000 */
[-CC-:B------:R-:W-:Y:S01]  /*a270*/  FFMA.FTZ R10, R10, R7.reuse, -R31.reuse ;  /* 0x000000070a0a7223 */ /* 0x180fe2000001081f */
[-CC-:B------:R-:W-:Y:S01]  /*a280*/  FFMA.FTZ R26, R180, R7.reuse, -R31.reuse ;  /* 0x00000007b41a7223 */ /* 0x180fe2000001081f */
[-CC-:B------:R-:W-:Y:S01]  /*a290*/  FFMA.FTZ R182, R182, R7.reuse, -R31.reuse ;  /* 0x00000007b6b67223 */ /* 0x180fe2000001081f */
[----:B------:R-:W1:Y:S01]  /*a2a0*/  MUFU.TANH R168, R168 ;  /* 0x000000a800a87308 */ /* 0x000e620000002400 */
[-CC-:B0-----:R-:W-:Y:S01]  /*a2b0*/  FFMA.FTZ R184, R198, R7.reuse, -R31.reuse ;  /* 0x00000007c6b87223 */ /* 0x181fe2000001081f */
[-CC-:B------:R-:W-:Y:S01]  /*a2c0*/  FFMA.FTZ R178, R178, R7.reuse, -R31.reuse ;  /* 0x00000007b2b27223 */ /* 0x180fe2000001081f */
[-CC-:B------:R-:W-:Y:S01]  /*a2d0*/  FFMA.FTZ R204, R204, R7.reuse, -R31.reuse ;  /* 0x00000007cccc7223 */ /* 0x180fe2000001081f */
[-CC-:B------:R-:W-:Y:S01]  /*a2e0*/  FFMA.FTZ R208, R208, R7.reuse, -R31.reuse ;  /* 0x00000007d0d07223 */ /* 0x180fe2000001081f */
[-CC-:B------:R-:W-:Y:S01]  /*a2f0*/  FFMA.FTZ R41, R212, R7.reuse, -R31.reuse ;  /* 0x00000007d4297223 */ /* 0x180fe2000001081f */
[-CC-:B------:R-:W-:Y:S01]  /*a300*/  FFMA.FTZ R43, R216, R7.reuse, -R31.reuse ;  /* 0x00000007d82b7223 */ /* 0x180fe2000001081f */
[-CC-:B------:R-:W-:Y:S01]  /*a310*/  FFMA.FTZ R198, R218, R7.reuse, -R31.reuse ;  /* 0x00000007dac67223 */ /* 0x180fe2000001081f */
[----:B------:R-:W0:Y:S01]  /*a320*/  MUFU.TANH R170, R170 ;  /* 0x000000aa00aa7308 */ /* 0x000e220000002400 */
[-CC-:B------:R-:W-:Y:S01]  /*a330*/  FFMA.FTZ R80, R222, R7.reuse, -R31.reuse ;  /* 0x00000007de507223 */ /* 0x180fe2000001081f */
[-C--:B------:R-:W-:Y:S01]  /*a340*/  FFMA.FTZ R226, R226, R7.reuse, -R31 ;  /* 0x00000007e2e27223 */ /* 0x080fe2000001081f */
[----:B------:R-:W-:-:S05]  /*a350*/  FMUL.FTZ R8, R8, R7 ;  /* 0x0000000708087220 */ /* 0x000fca0000410000 */
[----:B------:R2:W-:Y:S01]  /*a360*/  MUFU.EX2 R25, R186 ;  /* 0x000000ba00197308 */ /* 0x0005e20000000800 */
[----:B-1----:R-:W-:-:S04]  /*a370*/  FMNMX.FTZ R39, R168, R37, !PT ;  /* 0x00000025a8277209 */ /* 0x002fc80007810000 */
[----:B------:R-:W-:-:S03]  /*a380*/  FMNMX.FTZ R39, R86, R39, !PT ;  /* 0x0000002756277209 */ /* 0x000fc60007810000 */
[----:B------:R1:W-:Y:S01]  /*a390*/  MUFU.EX2 R27, R196 ;  /* 0x000000c4001b7308 */ /* 0x0003e20000000800 */
[----:B0-----:R-:W-:Y:S01]  /*a3a0*/  FMNMX.FTZ R6, R170, R39, !PT ;  /* 0x00000027aa067209 */ /* 0x001fe20007810000 */
[-CC-:B--2---:R-:W-:Y:S01]  /*a3b0*/  FFMA.FTZ R186, R210, R7.reuse, -R31.reuse ;  /* 0x00000007d2ba7223 */ /* 0x184fe2000001081f */
[----:B------:R-:W-:-:S03]  /*a3c0*/  FFMA.FTZ R39, R172, R7, -R31 ;  /* 0x00000007ac277223 */ /* 0x000fc6000001081f */
[----:B------:R-:W0:Y:S02]  /*a3d0*/  SHFL.BFLY PT, R45, R6, 0x2, 0x1f ;  /* 0x0c401f00062d7f89 */ /* 0x000e2400000e0000 */
[----:B------:R2:W-:Y:S01]  /*a3e0*/  MUFU.EX2 R33, R200 ;  /* 0x000000c800217308 */ /* 0x0005e20000000800 */
[----:B-1----:R-:W-:-:S07]  /*a3f0*/  FFMA.FTZ R196, R214, R7, -R31 ;  /* 0x00000007d6c47223 */ /* 0x002fce000001081f */
[----:B------:R-:W-:Y:S01]  /*a400*/  MUFU.EX2 R8, R8 ;  /* 0x0000000800087308 */ /* 0x000fe20000000800 */
[----:B--2---:R-:W-:-:S07]  /*a410*/  FFMA.FTZ R200, R224, R7, -R31 ;  /* 0x00000007e0c87223 */ /* 0x004fce000001081f */
[----:B------:R-:W1:Y:S01]  /*a420*/  MUFU.EX2 R11, R11 ;  /* 0x0000000b000b7308 */ /* 0x000e620000000800 */
[----:B0-----:R-:W-:Y:S01]  /*a430*/  FMNMX.FTZ R49, R6, R45, !PT ;  /* 0x0000002d06317209 */ /* 0x001fe20007810000 */
[-CC-:B------:R-:W-:Y:S01]  /*a440*/  FFMA.FTZ R45, R76, R7.reuse, -R31.reuse ;  /* 0x000000074c2d7223 */ /* 0x180fe2000001081f */
[----:B------:R-:W-:-:S05]  /*a450*/  FFMA.FTZ R76, R220, R7, -R31 ;  /* 0x00000007dc4c7223 */ /* 0x000fca000001081f */
[----:B------:R-:W0:Y:S01]  /*a460*/  MUFU.EX2 R10, R10 ;  /* 0x0000000a000a7308 */ /* 0x000e220000000800 */
[----:B------:R-:W2:Y:S07]  /*a470*/  SHFL.BFLY PT, R6, R49, 0x1, 0x1f ;  /* 0x0c201f0031067f89 */ /* 0x000eae00000e0000 */
[----:B------:R-:W-:Y:S01]  /*a480*/  MUFU.EX2 R13, R13 ;  /* 0x0000000d000d7308 */ /* 0x000fe20000000800 */
[----:B-1----:R-:W-:-:S07]  /*a490*/  FFMA.FTZ R3, R8, R3, R11 ;  /* 0x0000000308037223 */ /* 0x002fce000001000b */
[----:B------:R-:W1:Y:S01]  /*a4a0*/  MUFU.EX2 R20, R20 ;  /* 0x0000001400147308 */ /* 0x000e620000000800 */
[----:B0-----:R-:W-:-:S07]  /*a4b0*/  F2FP.BF16.F32.PACK_AB R180, R10, R11 ;  /* 0x0000000b0ab4723e */ /* 0x001fce00000010ff */
[----:B------:R-:W-:Y:S01]  /*a4c0*/  MUFU.EX2 R26, R26 ;  /* 0x0000001a001a7308 */ /* 0x000fe20000000800 */
[----:B--2---:R-:W-:-:S07]  /*a4d0*/  FMNMX.FTZ R6, R49, R6, !PT ;  /* 0x0000000631067209 */ /* 0x004fce0007810000 */
[----:B------:R1:W0:Y:S08]  /*a4e0*/  MUFU.EX2 R21, R182 ;  /* 0x000000b600157308 */ /* 0x0002300000000800 */
[----:B------:R0:W-:Y:S01]  /*a4f0*/  MUFU.EX2 R29, R178 ;  /* 0x000000b2001d7308 */ /* 0x0001e20000000800 */
[----:B-1----:R-:W-:-:S07]  /*a500*/  F2FP.BF16.F32.PACK_AB R182, R20, R13 ;  /* 0x0000000d14b6723e */ /* 0x002fce00000010ff */
[----:B------:R-:W-:Y:S01]  /*a510*/  MUFU.EX2 R184, R184 ;  /* 0x000000b800b87308 */ /* 0x000fe20000000800 */
[----:B0-----:R-:W-:-:S07]  /*a520*/  F2FP.BF16.F32.PACK_AB R178, R30, R21 ;  /* 0x000000151eb2723e */ /* 0x001fce00000010ff */
[----:B------:R-:W-:Y:S08]  /*a530*/  MUFU.EX2 R35, R204 ;  /* 0x000000cc00237308 */ /* 0x000ff00000000800 */
[----:B------:R-:W-:Y:S08]  /*a540*/  MUFU.EX2 R37, R208 ;  /* 0x000000d000257308 */ /* 0x000ff00000000800 */
[----:B------:R-:W-:Y:S01]  /*a550*/  MUFU.EX2 R186, R186 ;  /* 0x000000ba00ba7308 */ /* 0x000fe20000000800 */
[----:B------:R-:W-:-:S02]  /*a560*/  WARPGROUP.DEPBAR.LE gsb0, 0x0 ;  /* 0x00008000000079c5 */ /* 0x000fc40000010000 */
[----:B------:R-:W-:Y:S01]  /*a570*/  WARPGROUP.ARRIVE ;  /* 0x00000000000079c5 */ /* 0x000fe20000000000 */
[-CC-:B------:R-:W-:Y:S01]  /*a580*/  FFMA.FTZ R164, R194, R7.reuse, -R31.reuse ;  /* 0x00000007c2a47223 */ /* 0x180fe2000001081f */
[-CC-:B------:R-:W-:Y:S01]  /*a590*/  FFMA.FTZ R166, R176, R7.reuse, -R31.reuse ;  /* 0x00000007b0a67223 */ /* 0x180fe2000001081f */
[----:B------:R-:W-:Y:S02]  /*a5a0*/  FFMA.FTZ R194, R174, R7, -R31 ;  /* 0x00000007aec27223 */ /* 0x000fe4000001081f */
[----:B------:R-:W-:Y:S01]  /*a5b0*/  MUFU.EX2 R39, R39 ;  /* 0x0000002700277308 */ /* 0x000fe20000000800 */
[----:B------:R-:W-:Y:S01]  /*a5c0*/  F2FP.BF16.F32.PACK_AB R176, R26, R15 ;  /* 0x0000000f1ab0723e */ /* 0x000fe200000010ff */
[----:B------:R-:W-:Y:S01]  /*a5d0*/  HGMMA.64x128x16.F32.BF16 R88, R160, gdesc[UR4].tnspB, R88, gsb0 ;  /* 0x41e00004a0587df0 */ /* 0x000fe20008001858 */
[----:B------:R-:W-:Y:S01]  /*a5e0*/  UIADD3 UR6, UR10, 0x300, URZ ;  /* 0x000003000a067890 */ /* 0x000fe2000fffe03f */
[----:B------:R-:W-:-:S04]  /*a5f0*/  UMOV UR7, 0x40000040 ;  /* 0x4000004000077882 */ /* 0x000fc80000000000 */
[----:B------:R-:W0:Y:S08]  /*a600*/  MUFU.EX2 R164, R164 ;  /* 0x000000a400a47308 */ /* 0x000e300000000800 */
[----:B------:R-:W1:Y:S08]  /*a610*/  MUFU.EX2 R166, R166 ;  /* 0x000000a600a67308 */ /* 0x000e700000000800 */
[----:B------:R-:W-:Y:S01]  /*a620*/  MUFU.EX2 R194, R194 ;  /* 0x000000c200c27308 */ /* 0x000fe20000000800 */
[----:B0-----:R-:W-:-:S07]  /*a630*/  F2FP.BF16.F32.PACK_AB R172, R164, R25 ;  /* 0x00000019a4ac723e */ /* 0x001fce00000010ff */
[----:B------:R-:W-:Y:S01]  /*a640*/  MUFU.EX2 R41, R41 ;  /* 0x0000002900297308 */ /* 0x000fe20000000800 */
[----:B-1----:R-:W-:-:S07]  /*a650*/  F2FP.BF16.F32.PACK_AB R174, R166, R27 ;  /* 0x0000001ba6ae723e */ /* 0x002fce00000010ff */
[----:B------:R-:W-:Y:S08]  /*a660*/  MUFU.EX2 R196, R196 ;  /* 0x000000c400c47308 */ /* 0x000ff00000000800 */
[----:B------:R-:W-:Y:S08]  /*a670*/  MUFU.EX2 R43, R43 ;  /* 0x0000002b002b7308 */ /* 0x000ff00000000800 */
[----:B------:R-:W-:Y:S08]  /*a680*/  MUFU.EX2 R198, R198 ;  /* 0x000000c600c67308 */ /* 0x000ff00000000800 */
[----:B------:R-:W-:Y:S08]  /*a690*/  MUFU.EX2 R45, R45 ;  /* 0x0000002d002d7308 */ /* 0x000ff00000000800 */
[----:B------:R-:W0:Y:S08]  /*a6a0*/  MUFU.EX2 R76, R76 ;  /* 0x0000004c004c7308 */ /* 0x000e300000000800 */
[----:B------:R-:W-:Y:S08]  /*a6b0*/  MUFU.EX2 R47, R47 ;  /* 0x0000002f002f7308 */ /* 0x000ff00000000800 */
[----:B------:R-:W-:Y:S08]  /*a6c0*/  MUFU.EX2 R80, R80 ;  /* 0x0000005000507308 */ /* 0x000ff00000000800 */
[----:B------:R-:W-:Y:S08]  /*a6d0*/  MUFU.EX2 R49, R226 ;  /* 0x000000e200317308 */ /* 0x000ff00000000800 */
[----:B------:R-:W-:Y:S01]  /*a6e0*/  MUFU.EX2 R200, R200 ;  /* 0x000000c800c87308 */ /* 0x000fe20000000800 */
[----:B------:R-:W-:-:S02]  /*a6f0*/  WARPGROUP.DEPBAR.LE gsb0, 0x0 ;  /* 0x00008000000079c5 */ /* 0x000fc40000010000 */
[----:B------:R-:W-:Y:S01]  /*a700*/  WARPGROUP.ARRIVE ;  /* 0x00000000000079c5 */ /* 0x000fe20000000000 */
[-CC-:B------:R-:W-:Y:S01]  /*a710*/  FFMA.FTZ R160, R202, R7.reuse, -R31.reuse ;  /* 0x00000007caa07223 */ /* 0x180fe2000001081f */
[-C--:B------:R-:W-:Y:S01]  /*a720*/  FFMA.FTZ R162, R206, R7.reuse, -R31 ;  /* 0x00000007cea27223 */ /* 0x080fe2000001081f */
[----:B------:R-:W-:-:S03]  /*a730*/  FMUL.FTZ R31, R6, R7 ;  /* 0x00000007061f7220 */ /* 0x000fc60000410000 */
[----:B------:R-:W-:Y:S01]  /*a740*/  HGMMA.64x128x16.F32.BF16 R88, R156, gdesc[UR4].tnspB, R88, gsb0 ;  /* 0x41e000049c587df0 */ /* 0x000fe20008001858 */
[----:B------:R-:W-:Y:S01]  /*a750*/  UIADD3 UR6, UR10, 0x380, URZ ;  /* 0x000003800a067890 */ /* 0x000fe2000fffe03f */
[-CC-:B------:R-:W-:Y:S01]  /*a760*/  FFMA.FTZ R12, R12, R7.reuse, -R31.reuse ;  /* 0x000000070c0c7223 */ /* 0x180fe2000001081f */
[----:B------:R-:W-:Y:S01]  /*a770*/  UMOV UR7, 0x40000040 ;  /* 0x4000004000077882 */ /* 0x000fe20000000000 */
[-CC-:B------:R-:W-:Y:S01]  /*a780*/  FFMA.FTZ R181, R14, R7.reuse, -R31.reuse ;  /* 0x000000070eb57223 */ /* 0x180fe2000001081f */
[-CC-:B------:R-:W-:Y:S01]  /*a790*/  FFMA.FTZ R179, R36, R7.reuse, -R31.reuse ;  /* 0x0000000724b37223 */ /* 0x180fe2000001081f */
[-CC-:B------:R-:W-:Y:S01]  /*a7a0*/  FFMA.FTZ R36, R38, R7.reuse, -R31.reuse ;  /* 0x0000000726247223 */ /* 0x180fe2000001081f */
[----:B------:R-:W-:Y:S01]  /*a7b0*/  IMAD.U32 R38, RZ, RZ, UR42 ;  /* 0x0000002aff267e24 */ /* 0x000fe2000f8e00ff */
[----:B------:R-:W-:Y:S01]  /*a7c0*/  MUFU.EX2 R12, R12 ;  /* 0x0000000c000c7308 */ /* 0x000fe20000000800 */
[-CC-:B------:R-:W-:Y:S01]  /*a7d0*/  FFMA.FTZ R183, R24, R7.reuse, -R31.reuse ;  /* 0x0000000718b77223 */ /* 0x180fe2000001081f */
[-CC-:B------:R-:W-:Y:S01]  /*a7e0*/  FFMA.FTZ R177, R32, R7.reuse, -R31.reuse ;  /* 0x0000000720b17223 */ /* 0x180fe2000001081f */
[-CC-:B------:R-:W-:Y:S01]  /*a7f0*/  FFMA.FTZ R32, R42, R7.reuse, -R31.reuse ;  /* 0x000000072a207223 */ /* 0x180fe2000001081f */
[----:B------:R-:W-:Y:S01]  /*a800*/  @!P1 LEA R38, R38, UR41, 0x3 ;  /* 0x0000002926269c11 */ /* 0x000fe2000f8e18ff */
[-CC-:B------:R-:W-:Y:S01]  /*a810*/  FFMA.FTZ R34, R34, R7.reuse, -R31.reuse ;  /* 0x0000000722227223 */ /* 0x180fe2000001081f */
[----:B------:R-:W-:Y:S01]  /*a820*/  IADD3 R42, -R185, 0xb, RZ ;  /* 0x0000000bb92a7810 */ /* 0x000fe20007ffe1ff */
[----:B------:R-:W-:Y:S01]  /*a830*/  FFMA.FTZ R173, R40, R7, -R31 ;  /* 0x0000000728ad7223 */ /* 0x000fe2000001081f */
[----:B------:R-:W-:Y:S01]  /*a840*/  MUFU.EX2 R181, R181 ;  /* 0x000000b500b57308 */ /* 0x000fe20000000800 */
[----:B------:R-:W-:-:S02]  /*a850*/  @!P1 VIADD R38, R38, 0x28840 ;  /* 0x0002884026269836 */ /* 0x000fc40000000000 */
[-CC-:B------:R-:W-:Y:S01]  /*a860*/  FFMA.FTZ R175, R44, R7.reuse, -R31.reuse ;  /* 0x000000072caf7223 */ /* 0x180fe2000001081f */
[-CC-:B------:R-:W-:Y:S01]  /*a870*/  FFMA.FTZ R24, R46, R7.reuse, -R31.reuse ;  /* 0x000000072e187223 */ /* 0x180fe2000001081f */
[----:B------:R-:W-:Y:S02]  /*a880*/  IMAD.U32 R44, RZ, RZ, UR52 ;  /* 0x00000034ff2c7e24 */ /* 0x000fe4000f8e00ff */
[-CC-:B------:R-:W-:Y:S01]  /*a890*/  FFMA.FTZ R169, R48, R7.reuse, -R31.reuse ;  /* 0x0000000730a97223 */ /* 0x180fe2000001081f */
[----:B------:R-:W-:Y:S01]  /*a8a0*/  @!P1 PRMT R40, RZ, 0x654, R38 ;  /* 0x00000654ff289816 */ /* 0x000fe20000000026 */
[-CC-:B------:R-:W-:Y:S01]  /*a8b0*/  FFMA.FTZ R171, R52, R7.reuse, -R31.reuse ;  /* 0x0000000734ab7223 */ /* 0x180fe2000001081f */
[----:B------:R-:W-:Y:S01]  /*a8c0*/  MUFU.EX2 R183, R183 ;  /* 0x000000b700b77308 */ /* 0x000fe20000000800 */
[----:B------:R-:W-:Y:S01]  /*a8d0*/  @!P1 LEA R44, R44, UR41, 0x3 ;  /* 0x000000292c2c9c11 */ /* 0x000fe2000f8e18ff */
        /* <DEDUP_REMOVED lines=17> */
[----:B------:R-:W-:-:S05]  /*a9f0*/  UMOV UR52, UR42 ;  /* 0x0000002a00347c82 */ /* 0x000fca0008000000 */
        /* <DEDUP_REMOVED lines=14> */
[----:B------:R-:W-:-:S04]  /*aae0*/  FADD.FTZ R156, -R6, R9 ;  /* 0x00000009069c7221 */ /* 0x000fc80000010100 */
[----:B------:R-:W-:Y:S01]  /*aaf0*/  MUFU.EX2 R38, R38 ;  /* 0x0000002600267308 */ /* 0x000fe20000000800 */
[----:B0-----:R-:W-:Y:S01]  /*ab00*/  F2FP.BF16.F32.PACK_AB R158, R76, R45 ;  /* 0x0000002d4c9e723e */ /* 0x001fe200000010ff */
[-C--:B------:R-:W-:Y:S01]  /*ab10*/  FMUL.FTZ R9, R156, R7.reuse ;  /* 0x000000079c097220 */ /* 0x080fe20000410000 */
[----:B------:R-:W-:Y:S01]  /*ab20*/  HGMMA.64x128x16.F32.BF16 R88, R152, gdesc[UR4].tnspB, R88, gsb0 ;  /* 0x41e0000498587df0 */ /* 0x000fe20008001858 */
[-CC-:B------:R-:W-:Y:S01]  /*ab30*/  FFMA.FTZ R156, R28, R7.reuse, -R31.reuse ;  /* 0x000000071c9c7223 */ /* 0x180fe2000001081f */
[----:B------:R-:W-:-:S03]  /*ab40*/  FFMA.FTZ R28, R50, R7, -R31 ;  /* 0x00000007321c7223 */ /* 0x000fc6000001081f */
[----:B------:R-:W-:Y:S08]  /*ab50*/  MUFU.EX2 R167, R167 ;  /* 0x000000a700a77308 */ /* 0x000ff00000000800 */
[----:B------:R-:W0:Y:S08]  /*ab60*/  MUFU.EX2 R9, R9 ;  /* 0x0000000900097308 */ /* 0x000e300000000800 */
[----:B------:R-:W1:Y:S08]  /*ab70*/  MUFU.EX2 R156, R156 ;  /* 0x0000009c009c7308 */ /* 0x000e700000000800 */
[----:B------:R-:W2:Y:S01]  /*ab80*/  MUFU.EX2 R28, R28 ;  /* 0x0000001c001c7308 */ /* 0x000ea20000000800 */
[----:B0-----:R-:W-:-:S04]  /*ab90*/  FFMA.FTZ R2, R9, R2, R12 ;  /* 0x0000000209027223 */ /* 0x001fc8000001000c */
[C---:B------:R-:W-:Y:S01]  /*aba0*/  FADD.FTZ R2, R181.reuse, R2 ;  /* 0x00000002b5027221 */ /* 0x040fe20000010000 */
[----:B------:R-:W-:Y:S02]  /*abb0*/  F2FP.BF16.F32.PACK_AB R181, R181, R12 ;  /* 0x0000000cb5b5723e */ /* 0x000fe400000010ff */
[----:B------:R-:W0:Y:S01]  /*abc0*/  MUFU.EX2 R62, R62 ;  /* 0x0000003e003e7308 */ /* 0x000e220000000800 */
[----:B------:R-:W-:Y:S01]  /*abd0*/  FADD.FTZ R51, R183, R2 ;  /* 0x00000002b7337221 */ /* 0x000fe20000010000 */
[----:B-1----:R-:W-:-:S06]  /*abe0*/  F2FP.BF16.F32.PACK_AB R183, R156, R183 ;  /* 0x000000b79cb7723e */ /* 0x002fcc00000010ff */
[----:B------:R-:W1:Y:S08]  /*abf0*/  MUFU.EX2 R161, R64 ;  /* 0x0000004000a17308 */ /* 0x000e700000000800 */
[----:B------:R-:W3:Y:S08]  /*ac00*/  MUFU.EX2 R66, R66 ;  /* 0x0000004200427308 */ /* 0x000ef00000000800 */
[----:B------:R-:W4:Y:S08]  /*ac10*/  MUFU.EX2 R163, R68 ;  /* 0x0000004400a37308 */ /* 0x000f300000000800 */
        /* <DEDUP_REMOVED lines=9> */
[----:B--2---:R-:W-:Y:S02]  /*acb0*/  @!P1 VIADD R42, R44, 0x28860 ;  /* 0x000288602c2a9836 */ /* 0x004fe40000000000 */
[-C--:B------:R-:W-:Y:S01]  /*acc0*/  FMUL.FTZ R88, R88, R8.reuse ;  /* 0x0000000858587220 */ /* 0x080fe20000410000 */
[-C--:B------:R-:W-:Y:S01]  /*acd0*/  FMUL.FTZ R89, R89, R8.reuse ;  /* 0x0000000859597220 */ /* 0x080fe20000410000 */
[-C--:B------:R-:W-:Y:S01]  /*ace0*/  FMUL.FTZ R92, R92, R8.reuse ;  /* 0x000000085c5c7220 */ /* 0x080fe20000410000 */
[-C--:B------:R-:W-:Y:S01]  /*acf0*/  FMUL.FTZ R93, R93, R8.reuse ;  /* 0x000000085d5d7220 */ /* 0x080fe20000410000 */
[----:B------:R-:W-:Y:S01]  /*ad00*/  @!P1 PRMT R42, RZ, 0x654, R42 ;  /* 0x00000654ff2a9816 */ /* 0x000fe2000000002a */
[----:B0-----:R-:W-:Y:S01]  /*ad10*/  FADD.FTZ R40, R10, R3 ;  /* 0x000000030a287221 */ /* 0x001fe20000010000 */
[----:B------:R-:W-:Y:S01]  /*ad20*/  MUFU.EX2 R155, R86 ;  /* 0x00000056009b7308 */ /* 0x000fe20000000800 */
[-C--:B------:R-:W-:Y:S01]  /*ad30*/  FMUL.FTZ R96, R96, R8.reuse ;  /* 0x0000000860607220 */ /* 0x080fe20000410000 */
[----:B------:R0:W-:Y:S01]  /*ad40*/  @!P1 SYNCS.ARRIVE.TRANS64.RED.A1T0 RZ, [R42+URZ], RZ ;  /* 0x000000ff2aff99a7 */ /* 0x0001e2000810043f */
        /* <DEDUP_REMOVED lines=30> */
[----:B------:R-:W-:Y:S01]  /*af30*/  F2FP.BF16.F32.PACK_AB R164, R162, R35 ;  /* 0x00000023a2a4723e */ /* 0x000fe200000010ff */
[-C--:B------:R-:W-:Y:S01]  /*af40*/  FMUL.FTZ R125, R125, R8.reuse ;  /* 0x000000087d7d7220 */ /* 0x080fe20000410000 */
[----:B------:R-:W-:Y:S01]  /*af50*/  FADD.FTZ R3, R27, R2 ;  /* 0x000000021b037221 */ /* 0x000fe20000010000 */
[----:B0-----:R-:W-:Y:S01]  /*af60*/  FADD.FTZ R42, R24, R51 ;  /* 0x00000033182a7221 */ /* 0x001fe20000010000 */
[-CC-:B------:R-:W-:Y:S01]  /*af70*/  FFMA.FTZ R2, R168, R7.reuse, -R31.reuse ;  /* 0x00000007a8027223 */ /* 0x180fe2000001081f */
[----:B------:R-:W-:Y:S01]  /*af80*/  FFMA.FTZ R31, R170, R7, -R31 ;  /* 0x00000007aa1f7223 */ /* 0x000fe2000001081f */
[----:B------:R-:W-:Y:S01]  /*af90*/  FADD.FTZ R40, R166, R3 ;  /* 0x00000003a6287221 */ /* 0x000fe20000010000 */
[----:B------:R-:W-:Y:S01]  /*afa0*/  FADD.FTZ R11, R169, R42 ;  /* 0x0000002aa90b7221 */ /* 0x000fe20000010000 */
[----:B------:R-:W-:Y:S01]  /*afb0*/  F2FP.BF16.F32.PACK_AB R170, R160, R33 ;  /* 0x00000021a0aa723e */ /* 0x000fe200000010ff */
[-C--:B------:R-:W-:Y:S01]  /*afc0*/  FMUL.FTZ R128, R128, R8.reuse ;  /* 0x0000000880807220 */ /* 0x080fe20000410000 */
[----:B------:R-:W-:Y:S01]  /*afd0*/  FADD.FTZ R3, R29, R40 ;  /* 0x000000281d037221 */ /* 0x000fe20000010000 */
[----:B------:R-:W-:Y:S01]  /*afe0*/  FADD.FTZ R20, R28, R11 ;  /* 0x0000000b1c147221 */ /* 0x000fe20000010000 */
[----:B------:R-:W-:Y:S01]  /*aff0*/  MUFU.EX2 R31, R31 ;  /* 0x0000001f001f7308 */ /* 0x000fe20000000800 */
        /* <DEDUP_REMOVED lines=16> */
[----:B------:R0:W2:Y:S01]  /*b100*/  MUFU.EX2 R11, R2 ;  /* 0x00000002000b7308 */ /* 0x0000a20000000800 */
[----:B------:R-:W-:Y:S01]  /*b110*/  FADD.FTZ R10, R162, R3 ;  /* 0x00000003a20a7221 */ /* 0x000fe20000010000 */
[----:B------:R-:W-:Y:S01]  /*b120*/  FADD.FTZ R12, R167, R12 ;  /* 0x0000000ca70c7221 */ /* 0x000fe20000010000 */
[-C--:B------:R-:W-:Y:S01]  /*b130*/  FMUL.FTZ R145, R145, R8.reuse ;  /* 0x0000000891917220 */ /* 0x080fe20000410000 */
[-C--:B------:R-:W-:Y:S01]  /*b140*/  FMUL.FTZ R148, R148, R8.reuse ;  /* 0x0000000894947220 */ /* 0x080fe20000410000 */
[----:B------:R-:W-:Y:S01]  /*b150*/  FADD.FTZ R3, R37, R10 ;  /* 0x0000000a25037221 */ /* 0x000fe20000010000 */
[----:B------:R-:W-:Y:S01]  /*b160*/  FADD.FTZ R12, R62, R12 ;  /* 0x0000000c3e0c7221 */ /* 0x000fe20000010000 */
[----:B------:R-:W-:Y:S01]  /*b170*/  FMUL.FTZ R149, R149, R8 ;  /* 0x0000000895957220 */ /* 0x000fe20000410000 */
[-C--:B------:R-:W-:Y:S01]  /*b180*/  FMUL.FTZ R90, R90, R9.reuse ;  /* 0x000000095a5a7220 */ /* 0x080fe20000410000 */
[----:B------:R-:W-:Y:S01]  /*b190*/  FADD.FTZ R10, R186, R3 ;  /* 0x00000003ba0a7221 */ /* 0x000fe20000010000 */
[----:B-1----:R-:W-:Y:S01]  /*b1a0*/  FADD.FTZ R12, R161, R12 ;  /* 0x0000000ca10c7221 */ /* 0x002fe20000010000 */
[-C--:B------:R-:W-:Y:S01]  /*b1b0*/  FMUL.FTZ R91, R91, R9.reuse ;  /* 0x000000095b5b7220 */ /* 0x080fe20000410000 */
[-C--:B------:R-:W-:Y:S01]  /*b1c0*/  FMUL.FTZ R94, R94, R9.reuse ;  /* 0x000000095e5e7220 */ /* 0x080fe20000410000 */
[----:B------:R-:W-:Y:S01]  /*b1d0*/  FADD.FTZ R3, R39, R10 ;  /* 0x0000000a27037221 */ /* 0x000fe20000010000 */
[----:B---3--:R-:W-:Y:S01]  /*b1e0*/  FADD.FTZ R12, R66, R12 ;  /* 0x0000000c420c7221 */ /* 0x008fe20000010000 */
[-C--:B------:R-:W-:Y:S01]  /*b1f0*/  FMUL.FTZ R95, R95, R9.reuse ;  /* 0x000000095f5f7220 */ /* 0x080fe20000410000 */
[-C--:B------:R-:W-:Y:S01]  /*b200*/  FMUL.FTZ R98, R98, R9.reuse ;  /* 0x0000000962627220 */ /* 0x080fe20000410000 */
[----:B------:R-:W-:Y:S01]  /*b210*/  FADD.FTZ R10, R194, R3 ;  /* 0x00000003c20a7221 */ /* 0x000fe20000010000 */
[----:B----4-:R-:W-:Y:S01]  /*b220*/  FADD.FTZ R12, R163, R12 ;  /* 0x0000000ca30c7221 */ /* 0x010fe20000010000 */
[-C--:B------:R-:W-:Y:S01]  /*b230*/  FMUL.FTZ R99, R99, R9.reuse ;  /* 0x0000000963637220 */ /* 0x080fe20000410000 */
[-C--:B------:R-:W-:Y:S01]  /*b240*/  FMUL.FTZ R102, R102, R9.reuse ;  /* 0x0000000966667220 */ /* 0x080fe20000410000 */
[----:B------:R-:W-:Y:S01]  /*b250*/  FADD.FTZ R3, R41, R10 ;  /* 0x0000000a29037221 */ /* 0x000fe20000010000 */
[----:B-----5:R-:W-:Y:S01]  /*b260*/  FADD.FTZ R12, R70, R12 ;  /* 0x0000000c460c7221 */ /* 0x020fe20000010000 */
        /* <DEDUP_REMOVED lines=18> */
[----:B0-----:R-:W-:Y:S01]  /*b390*/  FADD.FTZ R2, R76, R3 ;  /* 0x000000034c027221 */ /* 0x001fe20000010000 */
[----:B------:R-:W-:Y:S01]  /*b3a0*/  FADD.FTZ R12, R153, R12 ;  /* 0x0000000c990c7221 */ /* 0x000fe20000010000 */
[-C--:B------:R-:W-:Y:S01]  /*b3b0*/  FMUL.FTZ R123, R123, R9.reuse ;  /* 0x000000097b7b7220 */ /* 0x080fe20000410000 */
[-C--:B------:R-:W-:Y:S01]  /*b3c0*/  FMUL.FTZ R126, R126, R9.reuse ;  /* 0x000000097e7e7220 */ /* 0x080fe20000410000 */
[----:B------:R-:W-:Y:S01]  /*b3d0*/  FADD.FTZ R3, R47, R2 ;  /* 0x000000022f037221 */ /* 0x000fe20000010000 */
[----:B--2---:R-:W-:Y:S01]  /*b3e0*/  FADD.FTZ R12, R11, R12 ;  /* 0x0000000c0b0c7221 */ /* 0x004fe20000010000 */
[-C--:B------:R-:W-:Y:S01]  /*b3f0*/  FMUL.FTZ R127, R127, R9.reuse ;  /* 0x000000097f7f7220 */ /* 0x080fe20000410000 */
[-C--:B------:R-:W-:Y:S01]  /*b400*/  FMUL.FTZ R130, R130, R9.reuse ;  /* 0x0000000982827220 */ /* 0x080fe20000410000 */
[----:B------:R-:W-:Y:S01]  /*b410*/  FADD.FTZ R2, R80, R3 ;  /* 0x0000000350027221 */ /* 0x000fe20000010000 */
[----:B------:R-:W-:Y:S01]  /*b420*/  FADD.FTZ R12, R155, R12 ;  /* 0x0000000c9b0c7221 */ /* 0x000fe20000010000 */
[-C--:B------:R-:W-:Y:S01]  /*b430*/  FMUL.FTZ R131, R131, R9.reuse ;  /* 0x0000000983837220 */ /* 0x080fe20000410000 */
[-C--:B------:R-:W-:Y:S01]  /*b440*/  FMUL.FTZ R134, R134, R9.reuse ;  /* 0x0000000986867220 */ /* 0x080fe20000410000 */
[----:B------:R-:W-:Y:S01]  /*b450*/  FADD.FTZ R3, R49, R2 ;  /* 0x0000000231037221 */ /* 0x000fe20000010000 */
        /* <DEDUP_REMOVED lines=10> */
[----:B------:R-:W-:Y:S01]  /*b500*/  FADD.FTZ R3, R200, R3 ;  /* 0x00000003c8037221 */ /* 0x000fe20000010000 */
[----:B------:R-:W-:Y:S01]  /*b510*/  F2FP.BF16.F32.PACK_AB R179, R36, R179 ;  /* 0x000000b324b3723e */ /* 0x000fe200000010ff */
[----:B------:R-:W-:Y:S01]  /*b520*/  FADD.FTZ R2, R31, R12 ;  /* 0x0000000c1f027221 */ /* 0x000fe20000010000 */
        /* <DEDUP_REMOVED lines=20> */
[----:B------:R-:W-:Y:S01]  /*b670*/  F2FP.BF16.F32.PACK_AB R155, R31, R155 ;  /* 0x0000009b1f9b723e */ /* 0x000fe200000010ff */
[----:B------:R-:W-:Y:S06]  /*b680*/  @P2 BRA `(.L_x_6633) ;  /* 0xffffffd8000c2947 */ /* 0x000fec000383ffff */
.L_x_6624:
        /* <DEDUP_REMOVED lines=13> */
.L_x_6651:
        /* <DEDUP_REMOVED lines=9> */
.L_x_6636:
[----:B------:R-:W-:Y:S01]  /*b7f0*/  ULEA UR6, UR42, UR41, 0x3 ;  /* 0x000000292a067291 */ /* 0x000fe2000f8e183f */
[----:B------:R-:W-:-:S05]  /*b800*/  IMAD.U32 R5, RZ, RZ, UR43 ;  /* 0x0000002bff057e24 */ /* 0x000fca000f8e00ff */
[----:B------:R-:W-:-:S04]  /*b810*/  SHF.L.U32 R5, R5, 0x1f, RZ ;  /* 0x0000001f05057819 */ /* 0x000fc800000006ff */
[----:B------:R0:W1:Y:S01]  /*b820*/  SYNCS.PHASECHK.TRANS64.TRYWAIT P2, [UR6+0x28830], R5 ;  /* 0x02883005ff0075a7 */ /* 0x0000620008040146 */
[----:B------:R-:W-:Y:S05]  /*b830*/  @!P0 BRA `(.L_x_6637) ;  /* 0x0000000000048947 */ /* 0x000fea0003800000 */
[----:B------:R-:W-:Y:S01]  /*b840*/  BPT.TRAP 0x1 ;  /* 0x000000040000795c */ /* 0x000fe20000300000 */
.L_x_6637:
[----:B-1----:R-:W-:Y:S05]  /*b850*/  @P2 BRA `(.L_x_6635) ;  /* 0x0000000000082947 */ /* 0x002fea0003800000 */
[----:B------:R-:W1:Y:S02]  /*b860*/  SYNCS.PHASECHK.TRANS64.TRYWAIT P2, [UR6+0x28830], R5 ;  /* 0x02883005ff0075a7 */ /* 0x000e640008040146 */
[----:B-1----:R-:W-:Y:S05]  /*b870*/  @!P2 BRA `(.L_x_6638) ;  /* 0x000000b000e0a947 */ /* 0x002fea0003800000 */
.L_x_6635:
        /* <DEDUP_REMOVED lines=47> */
.L_x_6640:
[----:B------:R-:W-:Y:S01]  /*bb70*/  ULEA UR6, UR53, UR41, 0x3 ;  /* 0x0000002935067291 */ /* 0x000fe2000f8e183f */
[----:B------:R-:W-:-:S05]  /*bb80*/  IMAD.U32 R5, RZ, RZ, UR54 ;  /* 0x00000036ff057e24 */ /* 0x000fca000f8e00ff */
[----:B------:R-:W-:-:S04]  /*bb90*/  SHF.L.U32 R5, R5, 0x1f, RZ ;  /* 0x0000001f05057819 */ /* 0x000fc800000006ff */
[----:B------:R0:W1:Y:S01]  /*bba0*/  SYNCS.PHASECHK.TRANS64.TRYWAIT P2, [UR6+0x28850], R5 ;  /* 0x02885005ff0075a7 */ /* 0x0000620008040146 */
[----:B------:R-:W-:Y:S05]  /*bbb0*/  @!P0 BRA `(.L_x_6641) ;  /* 0x0000000000048947 */ /* 0x000fea0003800000 */
[----:B------:R-:W-:Y:S01]  /*bbc0*/  BPT.TRAP 0x1 ;  /* 0x000000040000795c */ /* 0x000fe20000300000 */
.L_x_6641:
[----:B-1----:R-:W-:Y:S05]  /*bbd0*/  @P2 BRA `(.L_x_6639) ;  /* 0x0000000000082947 */ /* 0x002fea0003800000 */
[----:B------:R-:W1:Y:S02]  /*bbe0*/  SYNCS.PHASECHK.TRANS64.TRYWAIT P2, [UR6+0x28850], R5 ;  /* 0x02885005ff0075a7 */ /* 0x000e640008040146 */
[----:B-1----:R-:W-:Y:S05]  /*bbf0*/  @!P2 BRA `(.L_x_6642) ;  /* 0x000000b00018a947 */ /* 0x002fea0003800000 */
.L_x_6639:
        /* <DEDUP_REMOVED lines=18> */
[----:B01----:R-:W-:Y:S01]  /*bd20*/  FMUL.FTZ R5, R24, UR52 ;  /* 0x0000003418057c20 */ /* 0x003fe20008410000 */
        /* <DEDUP_REMOVED lines=92> */
[----:B------:R-:W-:Y:S01]  /*c2f0*/  WARPGROUP.ARRIVE ;  /* 0x00000000000079c5 */ /* 0x000fe20000000000 */
[----:B------:R-:W-:Y:S01]  /*c300*/  FMUL.FTZ R168, R48, UR52 ;  /* 0x0000003430a87c20 */ /* 0x000fe20008410000 */
[----:B------:R-:W-:-:S05]  /*c310*/  FMUL.FTZ R48, R83, UR52 ;  /* 0x0000003453307c20 */ /* 0x000fca0008410000 */
[----:B------:R-:W-:Y:S01]  /*c320*/  HGMMA.64x128x16.F32.BF16 R88, R164, gdesc[UR4].tnspB, R88, gsb0 ;  /* 0x41e00004a4587df0 */ /* 0x000fe20008001858 */
        /* <DEDUP_REMOVED lines=16> */
[----:B------:R-:W-:Y:S01]  /*c430*/  IADD3 R58, -R184, 0xb, RZ ;  /* 0x0000000bb83a7810 */ /* 0x000fe20007ffe1ff */
[----:B------:R-:W-:Y:S01]  /*c440*/  FMUL.FTZ R166, R44, UR52 ;  /* 0x000000342ca67c20 */ /* 0x000fe20008410000 */
[----:B------:R-:W-:-:S02]  /*c450*/  @!P1 VIADD R54, R54, 0x28840 ;  /* 0x0002884036369836 */ /* 0x000fc40000000000 */
[----:B------:R-:W-:Y:S01]  /*c460*/  FMUL.FTZ R167, R45, UR52 ;  /* 0x000000342da77c20 */ /* 0x000fe20008410000 */
[----:B------:R-:W-:Y:S01]  /*c470*/  FMUL.FTZ R44, R75, UR52 ;  /* 0x000000344b2c7c20 */ /* 0x000fe20008410000 */
[----:B------:R-:W-:Y:S01]  /*c480*/  FMUL.FTZ R45, R79, UR52 ;  /* 0x000000344f2d7c20 */ /* 0x000fe20008410000 */
[----:B------:R-:W0:Y:S01]  /*c490*/  MUFU.TANH R164, R164 ;  /* 0x000000a400a47308 */ /* 0x000e220000002400 */
[----:B------:R-:W-:-:S07]  /*c4a0*/  @!P1 PRMT R54, RZ, 0x654, R54 ;  /* 0x00000654ff369816 */ /* 0x000fce0000000036 */
        /* <DEDUP_REMOVED lines=64> */
.L_x_6645:
[----:B------:R-:W-:-:S05]  /*c8b0*/  IMAD.U32 R153, RZ, RZ, UR50 ;  /* 0x00000032ff997e24 */ /* 0x000fca000f8e00ff */
[----:B------:R-:W-:-:S13]  /*c8c0*/  ISETP.NE.AND P2, PT, R153, 0x1, PT ;  /* 0x000000019900780c */ /* 0x000fda0003f45270 */
[----:B0-----:R-:W0:Y:S02]  /*c8d0*/  @P2 LDC.64 R58, c[0x0][0x9e8] ;  /* 0x00027a00ff3a2b82 */ /* 0x001e240000000a00 */
[----:B0-----:R-:W-:-:S04]  /*c8e0*/  @P2 IMAD.HI.U32 R66, R11, R58, RZ ;  /* 0x0000003a0b422227 */ /* 0x001fc800078e00ff */
[----:B------:R-:W-:Y:S01]  /*c8f0*/  IMAD.MOV.U32 R58, RZ, RZ, R11 ;  /* 0x000000ffff3a7224 */ /* 0x000fe200078e000b */
[----:B------:R-:W-:-:S07]  /*c900*/  @P2 SHF.R.U32.HI R58, RZ, R59, R66 ;  /* 0x0000003bff3a2219 */ /* 0x000fce0000011642 */
.L_x_6646:
[----:B------:R-:W-:Y:S05]  /*c910*/  BSYNC B0 ;  /* 0x0000000000007941 */ /* 0x000fea0003800000 */
.L_x_6644:
[----:B------:R-:W-:-:S04]  /*c920*/  IMAD R59, R58, R153, -R158 ;  /* 0x000000993a3b7224 */ /* 0x000fc800078e0a9e */
[----:B------:R-:W-:-:S05]  /*c930*/  IMAD R58, R16, -0x2, R59 ;  /* 0xfffffffe103a7824 */ /* 0x000fca00078e023b */
[----:B------:R-:W-:Y:S02]  /*c940*/  VIADDMNMX R65, R58, R153, R65, PT ;  /* 0x000000993a417246 */ /* 0x000fe40003800141 */
[----:B------:R-:W-:-:S07]  /*c950*/  VIMNMX R67, R67, R58, !PT ;  /* 0x0000003a43437248 */ /* 0x000fce0007fe0100 */
.L_x_6643:
[----:B------:R-:W-:-:S04]  /*c960*/  ISETP.GT.AND P2, PT, R4, -0x1, PT ;  /* 0xffffffff0400780c */ /* 0x000fc80003f44270 */
[C---:B------:R-:W-:Y:S02]  /*c970*/  ISETP.GT.AND P4, PT, R67.reuse, RZ, P2 ;  /* 0x000000ff4300720c */ /* 0x040fe40001784270 */
[----:B------:R-:W-:Y:S02]  /*c980*/  ISETP.GT.AND P5, PT, R67, 0x1, P2 ;  /* 0x000000014300780c */ /* 0x000fe400017a4270 */
[C---:B------:R-:W-:Y:S02]  /*c990*/  ISETP.LT.OR P4, PT, R65.reuse, 0x1, P4 ;  /* 0x000000014100780c */ /* 0x040fe40002781670 */
[----:B------:R-:W-:Y:S02]  /*c9a0*/  ISETP.LT.OR P5, PT, R65, 0x2, P5 ;  /* 0x000000024100780c */ /* 0x000fe40002fa1670 */
[----:B0-----:R-:W-:Y:S02]  /*c9b0*/  FSEL R180, R5, -INF , !P4 ;  /* 0xff80000005b47808 */ /* 0x001fe40006000000 */
        /* <DEDUP_REMOVED lines=105> */
.L_x_6649:
[----:B------:R-:W-:Y:S02]  /*d050*/  IMAD.U32 R7, RZ, RZ, UR50 ;  /* 0x00000032ff077e24 */ /* 0x000fe4000f8e00ff */
[----:B------:R-:W-:-:S03]  /*d060*/  IMAD.MOV.U32 R5, RZ, RZ, R13 ;  /* 0x000000ffff057224 */ /* 0x000fc600078e000d */
[----:B------:R-:W-:-:S13]  /*d070*/  ISETP.NE.AND P3, PT, R7, 0x1, PT ;  /* 0x000000010700780c */ /* 0x000fda0003f65270 */
[----:B------:R-:W0:Y:S02]  /*d080*/  @P3 LDC.64 R30, c[0x0][0x9e8] ;  /* 0x00027a00ff1e3b82 */ /* 0x000e240000000a00 */
[----:B0-----:R-:W-:-:S05]  /*d090*/  @P3 IMAD.HI.U32 R30, R13, R30, RZ ;  /* 0x0000001e0d1e3227 */ /* 0x001fca00078e00ff */
[----:B------:R-:W-:-:S07]  /*d0a0*/  @P3 SHF.R.U32.HI R5, RZ, R31, R30 ;  /* 0x0000001fff053219 */ /* 0x000fce000001161e */
.L_x_6650:
[----:B------:R-:W-:Y:S05]  /*d0b0*/  BSYNC B0 ;  /* 0x0000000000007941 */ /* 0x000fea0003800000 */
.L_x_6648:
[----:B------:R-:W-:-:S04]  /*d0c0*/  IMAD R5, R5, R7, -R158 ;  /* 0x0000000705057224 */ /* 0x000fc800078e0a9e */
[----:B------:R-:W-:-:S05]  /*d0d0*/  IMAD R30, R16, -0x2, R5 ;  /* 0xfffffffe101e7824 */ /* 0x000fca00078e0205 */
[----:B------:R-:W-:Y:S02]  /*d0e0*/  VIADDMNMX R49, R30, R7, R49, PT ;  /* 0x000000071e317246 */ /* 0x000fe40003800131 */
[----:B------:R-:W-:-:S07]  /*d0f0*/  VIMNMX R51, R51, R30, !PT ;  /* 0x0000001e33337248 */ /* 0x000fce0007fe0100 */
.L_x_6647:
[----:B------:R-:W-:Y:S01]  /*d100*/  FMNMX.FTZ R5, R180, R8, !PT ;  /* 0x00000008b4057209 */ /* 0x000fe20007810000 */
[----:B------:R-:W0:Y:S01]  /*d110*/  LDC R7, c[0x0][0x988] ;  /* 0x00026200ff077b82 */ /* 0x000e220000000800 */
        /* <DEDUP_REMOVED lines=67> */
[----:B------:R-:W-:Y:S01]  /*d550*/  ISETP.GT.AND P4, PT, R51, RZ, P2 ;  /* 0x000000ff3300720c */ /* 0x000fe20001784270 */
[----:B0-----:R-:W-:Y:S01]  /*d560*/  FMUL.FTZ R31, R5, R7 ;  /* 0x00000007051f7220 */ /* 0x001fe20000410000 */
[----:B------:R-:W-:Y:S02]  /*d570*/  FSEL R158, R12, -INF , !P5 ;  /* 0xff8000000c9e7808 */ /* 0x000fe40006800000 */
[----:B------:R-:W-:-:S02]  /*d580*/  ISETP.LT.OR P4, PT, R49, 0x1, P4 ;  /* 0x000000013100780c */ /* 0x000fc40002781670 */
[----:B------:R-:W-:Y:S02]  /*d590*/  ISETP.GT.AND P5, PT, R51, 0x10, P2 ;  /* 0x000000103300780c */ /* 0x000fe400017a4270 */
[----:B------:R-:W-:Y:S02]  /*d5a0*/  FSEL R33, R6, -INF , !P4 ;  /* 0xff80000006217808 */ /* 0x000fe40006000000 */
[----:B------:R-:W-:Y:S02]  /*d5b0*/  ISETP.LT.OR P5, PT, R49, 0x11, P5 ;  /* 0x000000113100780c */ /* 0x000fe40002fa1670 */
[----:B------:R-:W-:Y:S02]  /*d5c0*/  FMNMX.FTZ R27, R33, R10, !PT ;  /* 0x0000000a211b7209 */ /* 0x000fe40007810000 */
[----:B------:R-:W-:Y:S02]  /*d5d0*/  ISETP.GT.AND P4, PT, R51, 0x30, P2 ;  /* 0x000000303300780c */ /* 0x000fe40001784270 */
[----:B------:R-:W-:-:S02]  /*d5e0*/  FMNMX.FTZ R27, R158, R27, !PT ;  /* 0x0000001b9e1b7209 */ /* 0x000fc40007810000 */
[----:B------:R-:W-:Y:S02]  /*d5f0*/  FSEL R12, R21, -INF , !P5 ;  /* 0xff800000150c7808 */ /* 0x000fe40006800000 */
[----:B------:R-:W-:Y:S02]  /*d600*/  FMNMX.FTZ R27, R30, R27, !PT ;  /* 0x0000001b1e1b7209 */ /* 0x000fe40007810000 */
[----:B------:R-:W-:Y:S02]  /*d610*/  ISETP.LT.OR P4, PT, R49, 0x31, P4 ;  /* 0x000000313100780c */ /* 0x000fe40002781670 */
[----:B------:R-:W-:Y:S02]  /*d620*/  FMNMX.FTZ R27, R14, R27, !PT ;  /* 0x0000001b0e1b7209 */ /* 0x000fe40007810000 */
[----:B------:R-:W-:Y:S02]  /*d630*/  FSETP.NEU.FTZ.AND P5, PT, R5, -INF , PT ;  /* 0xff8000000500780b */ /* 0x000fe40003fbd000 */
[----:B------:R-:W-:-:S02]  /*d640*/  FMNMX.FTZ R27, R12, R27, !PT ;  /* 0x0000001b0c1b7209 */ /* 0x000fc40007810000 */
[----:B------:R-:W-:Y:S02]  /*d650*/  FSEL R32, R32, -INF , !P4 ;  /* 0xff80000020207808 */ /* 0x000fe40006000000 */
[----:B------:R-:W-:Y:S02]  /*d660*/  ISETP.GT.AND P4, PT, R51, 0x38, P2 ;  /* 0x000000383300780c */ /* 0x000fe40001784270 */
[----:B------:R-:W-:Y:S02]  /*d670*/  FMNMX.FTZ R27, R20, R27, !PT ;  /* 0x0000001b141b7209 */ /* 0x000fe40007810000 */
[----:B------:R-:W-:Y:S02]  /*d680*/  FSEL R31, R31, RZ, P5 ;  /* 0x000000ff1f1f7208 */ /* 0x000fe40002800000 */
[----:B------:R-:W-:Y:S02]  /*d690*/  ISETP.LT.OR P4, PT, R49, 0x39, P4 ;  /* 0x000000393100780c */ /* 0x000fe40002781670 */
        /* <DEDUP_REMOVED lines=9> */
[----:B------:R0:W-:Y:S01]  /*d730*/  MUFU.EX2 R25, R6 ;  /* 0x0000000600197308 */ /* 0x0001e20000000800 */
[----:B------:R-:W-:Y:S01]  /*d740*/  ISETP.GT.AND P3, PT, R51, 0x39, P2 ;  /* 0x000000393300780c */ /* 0x000fe20001764270 */
[--C-:B------:R-:W-:Y:S01]  /*d750*/  FFMA.FTZ R84, R84, R7, -R31.reuse ;  /* 0x0000000754547223 */ /* 0x100fe2000001081f */
[----:B------:R-:W-:Y:S01]  /*d760*/  FMNMX.FTZ R29, R26, R29, !PT ;  /* 0x0000001d1a1d7209 */ /* 0x000fe20007810000 */
[-CC-:B------:R-:W-:Y:S01]  /*d770*/  FFMA.FTZ R59, R56, R7.reuse, -R31.reuse ;  /* 0x00000007383b7223 */ /* 0x180fe2000001081f */
[----:B------:R-:W-:Y:S01]  /*d780*/  ISETP.LT.OR P3, PT, R49, 0x3a, P3 ;  /* 0x0000003a3100780c */ /* 0x000fe20001f61670 */
[--C-:B------:R-:W-:Y:S01]  /*d790*/  FFMA.FTZ R180, R180, R7, -R31.reuse ;  /* 0x00000007b4b47223 */ /* 0x100fe2000001081f */
[----:B------:R-:W-:Y:S01]  /*d7a0*/  FMNMX.FTZ R29, R34, R29, !PT ;  /* 0x0000001d221d7209 */ /* 0x000fe20007810000 */
[-CC-:B------:R-:W-:Y:S01]  /*d7b0*/  FFMA.FTZ R182, R182, R7.reuse, -R31.reuse ;  /* 0x00000007b6b67223 */ /* 0x180fe2000001081f */
[----:B------:R-:W-:Y:S01]  /*d7c0*/  FSEL R186, R35, -INF , !P3 ;  /* 0xff80000023ba7808 */ /* 0x000fe20005800000 */
[-CC-:B0-----:R-:W-:Y:S01]  /*d7d0*/  FFMA.FTZ R6, R172, R7.reuse, -R31.reuse ;  /* 0x00000007ac067223 */ /* 0x181fe2000001081f */
[C---:B------:R-:W-:Y:S01]  /*d7e0*/  ISETP.GT.AND P3, PT, R51.reuse, 0x41, P2 ;  /* 0x000000413300780c */ /* 0x040fe20001764270 */
[--C-:B------:R-:W-:Y:S01]  /*d7f0*/  FFMA.FTZ R172, R170, R7, -R31.reuse ;  /* 0x00000007aaac7223 */ /* 0x100fe2000001081f */
[----:B------:R-:W-:Y:S01]  /*d800*/  FMNMX.FTZ R35, R24, R29, !PT ;  /* 0x0000001d18237209 */ /* 0x000fe20007810000 */
[----:B------:R0:W-:Y:S01]  /*d810*/  MUFU.EX2 R27, R6 ;  /* 0x00000006001b7308 */ /* 0x0001e20000000800 */
[----:B------:R-:W-:Y:S01]  /*d820*/  ISETP.GT.AND P4, PT, R51, 0x40, P2 ;  /* 0x000000403300780c */ /* 0x000fe20001784270 */
[-CC-:B------:R-:W-:Y:S01]  /*d830*/  FFMA.FTZ R176, R176, R7.reuse, -R31.reuse ;  /* 0x00000007b0b07223 */ /* 0x180fe2000001081f */
[C---:B------:R-:W-:Y:S01]  /*d840*/  ISETP.LT.OR P3, PT, R49.reuse, 0x42, P3 ;  /* 0x000000423100780c */ /* 0x040fe20001f61670 */
[--C-:B------:R-:W-:Y:S01]  /*d850*/  FFMA.FTZ R178, R178, R7, -R31.reuse ;  /* 0x00000007b2b27223 */ /* 0x100fe2000001081f */
[----:B------:R-:W-:Y:S01]  /*d860*/  FMNMX.FTZ R35, R32, R35, !PT ;  /* 0x0000002320237209 */ /* 0x000fe20007810000 */
[-CC-:B------:R-:W-:Y:S01]  /*d870*/  FFMA.FTZ R168, R168, R7.reuse, -R31.reuse ;  /* 0x00000007a8a87223 */ /* 0x180fe2000001081f */
[----:B------:R-:W-:Y:S01]  /*d880*/  ISETP.LT.OR P4, PT, R49, 0x41, P4 ;  /* 0x000000413100780c */ /* 0x000fe20002781670 */
[-CC-:B------:R-:W-:Y:S01]  /*d890*/  FFMA.FTZ R66, R66, R7.reuse, -R31.reuse ;  /* 0x0000000742427223 */ /* 0x180fe2000001081f */
[----:B------:R-:W-:Y:S01]  /*d8a0*/  FSEL R170, R37, -INF , !P3 ;  /* 0xff80000025aa7808 */ /* 0x000fe20005800000 */
[--C-:B0-----:R-:W-:Y:S01]  /*d8b0*/  FFMA.FTZ R6, R160, R7, -R31.reuse ;  /* 0x00000007a0067223 */ /* 0x101fe2000001081f */
[----:B------:R-:W-:Y:S01]  /*d8c0*/  FMNMX.FTZ R37, R174, R35, !PT ;  /* 0x00000023ae257209 */ /* 0x000fe20007810000 */
[----:B------:R-:W-:Y:S01]  /*d8d0*/  FFMA.FTZ R62, R62, R7, -R31 ;  /* 0x000000073e3e7223 */ /* 0x000fe2000001081f */
[----:B------:R-:W-:Y:S01]  /*d8e0*/  FSEL R38, R38, -INF , !P4 ;  /* 0xff80000026267808 */ /* 0x000fe20006000000 */
[----:B------:R-:W-:Y:S01]  /*d8f0*/  MUFU.EX2 R35, R166 ;  /* 0x000000a600237308 */ /* 0x000fe20000000800 */
[----:B------:R-:W-:-:S02]  /*d900*/  ISETP.GT.AND P4, PT, R51, 0x48, P2 ;  /* 0x000000483300780c */ /* 0x000fc40001784270 */
[----:B------:R-:W-:Y:S02]  /*d910*/  FMNMX.FTZ R37, R184, R37, !PT ;  /* 0x00000025b8257209 */ /* 0x000fe40007810000 */
[----:B------:R-:W-:Y:S02]  /*d920*/  ISETP.GT.AND P3, PT, R51, 0x49, P2 ;  /* 0x000000493300780c */ /* 0x000fe40001764270 */
[C---:B------:R-:W-:Y:S01]  /*d930*/  ISETP.LT.OR P4, PT, R49.reuse, 0x49, P4 ;  /* 0x000000493100780c */ /* 0x040fe20002781670 */
[----:B------:R0:W-:Y:S01]  /*d940*/  MUFU.EX2 R29, R6 ;  /* 0x00000006001d7308 */ /* 0x0001e20000000800 */
[----:B------:R-:W-:Y:S02]  /*d950*/  FMNMX.FTZ R37, R186, R37, !PT ;  /* 0x00000025ba257209 */ /* 0x000fe40007810000 */
[----:B------:R-:W-:Y:S02]  /*d960*/  ISETP.LT.OR P3, PT, R49, 0x4a, P3 ;  /* 0x0000004a3100780c */ /* 0x000fe40001f61670 */
[----:B------:R-:W-:-:S02]  /*d970*/  FSEL R194, R39, -INF , !P4 ;  /* 0xff80000027c27808 */ /* 0x000fc40006000000 */
[C---:B------:R-:W-:Y:S01]  /*d980*/  ISETP.GT.AND P4, PT, R51.reuse, 0x50, P2 ;  /* 0x000000503300780c */ /* 0x040fe20001784270 */
[----:B------:R-:W-:Y:S01]  /*d990*/  MUFU.EX2 R180, R180 ;  /* 0x000000b400b47308 */ /* 0x000fe20000000800 */
[----:B------:R-:W-:Y:S01]  /*d9a0*/  FMNMX.FTZ R37, R38, R37, !PT ;  /* 0x0000002526257209 */ /* 0x000fe20007810000 */
[-CC-:B0-----:R-:W-:Y:S01]  /*d9b0*/  FFMA.FTZ R6, R154, R7.reuse, -R31.reuse ;  /* 0x000000079a067223 */ /* 0x181fe2000001081f */
[----:B------:R-:W-:Y:S01]  /*d9c0*/  FSEL R160, R36, -INF , !P3 ;  /* 0xff80000024a07808 */ /* 0x000fe20005800000 */
[----:B------:R-:W-:Y:S01]  /*d9d0*/  FFMA.FTZ R36, R156, R7, -R31 ;  /* 0x000000079c247223 */ /* 0x000fe2000001081f */
[----:B------:R-:W-:Y:S02]  /*d9e0*/  ISETP.GT.AND P3, PT, R51, 0x51, P2 ;  /* 0x000000513300780c */ /* 0x000fe40001764270 */
[----:B------:R-:W-:Y:S01]  /*d9f0*/  ISETP.LT.OR P4, PT, R49, 0x51, P4 ;  /* 0x000000513100780c */ /* 0x000fe20002781670 */
[----:B------:R-:W-:Y:S01]  /*da00*/  MUFU.EX2 R15, R15 ;  /* 0x0000000f000f7308 */ /* 0x000fe20000000800 */
[----:B------:R-:W-:-:S02]  /*da10*/  FMNMX.FTZ R37, R170, R37, !PT ;  /* 0x00000025aa257209 */ /* 0x000fc40007810000 */
[----:B------:R-:W-:Y:S02]  /*da20*/  ISETP.LT.OR P3, PT, R49, 0x52, P3 ;  /* 0x000000523100780c */ /* 0x000fe40001f61670 */
[----:B------:R-:W-:Y:S02]  /*da30*/  FSEL R42, R42, -INF , !P4 ;  /* 0xff8000002a2a7808 */ /* 0x000fe40006000000 */
[C---:B------:R-:W-:Y:S01]  /*da40*/  ISETP.GT.AND P4, PT, R51.reuse, 0x58, P2 ;  /* 0x000000583300780c */ /* 0x040fe20001784270 */
[----:B------:R-:W-:Y:S01]  /*da50*/  MUFU.EX2 R182, R182 ;  /* 0x000000b600b67308 */ /* 0x000fe20000000800 */
[----:B------:R-:W-:Y:S02]  /*da60*/  FMNMX.FTZ R37, R194, R37, !PT ;  /* 0x00000025c2257209 */ /* 0x000fe40007810000 */
[----:B------:R-:W-:Y:S02]  /*da70*/  FSEL R40, R40, -INF , !P3 ;  /* 0xff80000028287808 */ /* 0x000fe40005800000 */
[----:B------:R-:W-:-:S02]  /*da80*/  ISETP.GT.AND P3, PT, R51, 0x59, P2 ;  /* 0x000000593300780c */ /* 0x000fc40001764270 */
[C---:B------:R-:W-:Y:S01]  /*da90*/  ISETP.LT.OR P4, PT, R49.reuse, 0x59, P4 ;  /* 0x000000593100780c */ /* 0x040fe20002781670 */
[----:B------:R-:W-:Y:S01]  /*daa0*/  MUFU.EX2 R21, R21 ;  /* 0x0000001500157308 */ /* 0x000fe20000000800 */
[----:B------:R-:W-:Y:S02]  /*dab0*/  FMNMX.FTZ R39, R160, R37, !PT ;  /* 0x00000025a0277209 */ /* 0x000fe40007810000 */
[----:B------:R-:W-:Y:S02]  /*dac0*/  ISETP.LT.OR P3, PT, R49, 0x5a, P3 ;  /* 0x0000005a3100780c */ /* 0x000fe40001f61670 */
[----:B------:R-:W-:Y:S01]  /*dad0*/  FSEL R156, R43, -INF , !P4 ;  /* 0xff8000002b9c7808 */ /* 0x000fe20006000000 */
[----:B------:R-:W-:Y:S01]  /*dae0*/  FFMA.FTZ R43, R152, R7, -R31 ;  /* 0x00000007982b7223 */ /* 0x000fe2000001081f */
[----:B------:R-:W-:Y:S01]  /*daf0*/  FMNMX.FTZ R39, R42, R39, !PT ;  /* 0x000000272a277209 */ /* 0x000fe20007810000 */
[----:B------:R-:W-:Y:S01]  /*db00*/  MUFU.EX2 R37, R6 ;  /* 0x0000000600257308 */ /* 0x000fe20000000800 */
[----:B------:R-:W-:-:S02]  /*db10*/  ISETP.GT.AND P4, PT, R51, 0x60, P2 ;  /* 0x000000603300780c */ /* 0x000fc40001784270 */
[----:B------:R-:W-:Y:S02]  /*db20*/  FSEL R166, R41, -INF , !P3 ;  /* 0xff80000029a67808 */ /* 0x000fe40005800000 */
[----:B------:R-:W-:Y:S02]  /*db30*/  FMNMX.FTZ R41, R40, R39, !PT ;  /* 0x0000002728297209 */ /* 0x000fe40007810000 */
[----:B------:R-:W-:Y:S01]  /*db40*/  ISETP.LT.OR P4, PT, R49, 0x61, P4 ;  /* 0x000000613100780c */ /* 0x000fe20002781670 */
[----:B------:R0:W-:Y:S01]  /*db50*/  MUFU.EX2 R39, R43 ;  /* 0x0000002b00277308 */ /* 0x0001e20000000800 */
[----:B------:R-:W-:Y:S02]  /*db60*/  ISETP.GT.AND P3, PT, R51, 0x61, P2 ;  /* 0x000000613300780c */ /* 0x000fe40001764270 */
[----:B------:R-:W-:Y:S02]  /*db70*/  FMNMX.FTZ R41, R156, R41, !PT ;  /* 0x000000299c297209 */ /* 0x000fe40007810000 */
[----:B------:R-:W-:-:S02]  /*db80*/  FSEL R46, R46, -INF , !P4 ;  /* 0xff8000002e2e7808 */ /* 0x000fc40006000000 */
[----:B------:R-:W-:Y:S01]  /*db90*/  ISETP.GT.AND P4, PT, R51, 0x68, P2 ;  /* 0x000000683300780c */ /* 0x000fe20001784270 */
[----:B------:R-:W-:Y:S01]  /*dba0*/  MUFU.EX2 R176, R176 ;  /* 0x000000b000b07308 */ /* 0x000fe20000000800 */
[C---:B------:R-:W-:Y:S02]  /*dbb0*/  ISETP.LT.OR P3, PT, R49.reuse, 0x62, P3 ;  /* 0x000000623100780c */ /* 0x040fe40001f61670 */
[----:B------:R-:W-:Y:S02]  /*dbc0*/  FMNMX.FTZ R41, R166, R41, !PT ;  /* 0x00000029a6297209 */ /* 0x000fe40007810000 */
[----:B------:R-:W-:Y:S02]  /*dbd0*/  ISETP.LT.OR P4, PT, R49, 0x69, P4 ;  /* 0x000000693100780c */ /* 0x000fe40002781670 */
[----:B------:R-:W-:Y:S01]  /*dbe0*/  FSEL R152, R44, -INF , !P3 ;  /* 0xff8000002c987808 */ /* 0x000fe20005800000 */
[----:B------:R-:W-:Y:S01]  /*dbf0*/  FFMA.FTZ R44, R86, R7, -R31 ;  /* 0x00000007562c7223 */ /* 0x000fe2000001081f */
[----:B------:R-:W-:Y:S01]  /*dc00*/  ISETP.GT.AND P3, PT, R51, 0x69, P2 ;  /* 0x000000693300780c */ /* 0x000fe20001764270 */
[----:B------:R-:W-:Y:S01]  /*dc10*/  MUFU.EX2 R178, R178 ;  /* 0x000000b200b27308 */ /* 0x000fe20000000800 */
[----:B------:R-:W-:-:S02]  /*dc20*/  FMNMX.FTZ R41, R46, R41, !PT ;  /* 0x000000292e297209 */ /* 0x000fc40007810000 */
[----:B------:R-:W-:Y:S01]  /*dc30*/  FSEL R154, R47, -INF , !P4 ;  /* 0xff8000002f9a7808 */ /* 0x000fe20006000000 */
[----:B------:R-:W-:Y:S01]  /*dc40*/  FFMA.FTZ R47, R82, R7, -R31 ;  /* 0x00000007522f7223 */ /* 0x000fe2000001081f */
[----:B------:R-:W-:Y:S02]  /*dc50*/  ISETP.GT.AND P4, PT, R51, 0x70, P2 ;  /* 0x000000703300780c */ /* 0x000fe40001784270 */
[C---:B------:R-:W-:Y:S01]  /*dc60*/  ISETP.LT.OR P3, PT, R49.reuse, 0x6a, P3 ;  /* 0x0000006a3100780c */ /* 0x040fe20001f61670 */
[----:B------:R-:W-:Y:S01]  /*dc70*/  MUFU.EX2 R172, R172 ;  /* 0x000000ac00ac7308 */ /* 0x000fe20000000800 */
[----:B0-----:R-:W-:Y:S02]  /*dc80*/  FMNMX.FTZ R43, R152, R41, !PT ;  /* 0x00000029982b7209 */ /* 0x001fe40007810000 */
[----:B------:R-:W-:Y:S02]  /*dc90*/  ISETP.LT.OR P4, PT, R49, 0x71, P4 ;  /* 0x000000713100780c */ /* 0x000fe40002781670 */
[----:B------:R-:W-:-:S02]  /*dca0*/  FSEL R86, R45, -INF , !P3 ;  /* 0xff8000002d567808 */ /* 0x000fc40005800000 */
[C---:B------:R-:W-:Y:S01]  /*dcb0*/  ISETP.GT.AND P3, PT, R51.reuse, 0x71, P2 ;  /* 0x000000713300780c */ /* 0x040fe20001764270 */
[----:B------:R0:W-:Y:S01]  /*dcc0*/  MUFU.EX2 R41, R84 ;  /* 0x0000005400297308 */ /* 0x0001e20000000800 */
[----:B------:R-:W-:Y:S02]  /*dcd0*/  FMNMX.FTZ R43, R154, R43, !PT ;  /* 0x0000002b9a2b7209 */ /* 0x000fe40007810000 */
[----:B------:R-:W-:Y:S02]  /*dce0*/  FSEL R50, R50, -INF , !P4 ;  /* 0xff80000032327808 */ /* 0x000fe40006000000 */
[----:B------:R-:W-:Y:S02]  /*dcf0*/  ISETP.GT.AND P4, PT, R51, 0x78, P2 ;  /* 0x000000783300780c */ /* 0x000fe40001784270 */
[----:B------:R-:W-:Y:S01]  /*dd00*/  ISETP.LT.OR P3, PT, R49, 0x72, P3 ;  /* 0x000000723100780c */ /* 0x000fe20001f61670 */
[----:B------:R-:W-:Y:S01]  /*dd10*/  MUFU.EX2 R36, R36 ;  /* 0x0000002400247308 */ /* 0x000fe20000000800 */
[----:B------:R-:W-:-:S02]  /*dd20*/  FMNMX.FTZ R43, R86, R43, !PT ;  /* 0x0000002b562b7209 */ /* 0x000fc40007810000 */
[----:B------:R-:W-:Y:S02]  /*dd30*/  ISETP.GT.AND P2, PT, R51, 0x79, P2 ;  /* 0x000000793300780c */ /* 0x000fe40001744270 */
[C---:B------:R-:W-:Y:S02]  /*dd40*/  ISETP.LT.OR P4, PT, R49.reuse, 0x79, P4 ;  /* 0x000000793100780c */ /* 0x040fe40002781670 */
[----:B------:R-:W-:Y:S01]  /*dd50*/  FSEL R82, R48, -INF , !P3 ;  /* 0xff80000030527808 */ /* 0x000fe20005800000 */
[----:B------:R-:W-:Y:S01]  /*dd60*/  MUFU.EX2 R168, R168 ;  /* 0x000000a800a87308 */ /* 0x000fe20000000800 */
[----:B------:R-:W-:Y:S02]  /*dd70*/  FMNMX.FTZ R43, R50, R43, !PT ;  /* 0x0000002b322b7209 */ /* 0x000fe40007810000 */
[----:B------:R-:W-:Y:S01]  /*dd80*/  ISETP.LT.OR P2, PT, R49, 0x7a, P2 ;  /* 0x0000007a3100780c */ /* 0x000fe20001741670 */
[-CC-:B------:R-:W-:Y:S01]  /*dd90*/  FFMA.FTZ R49, R80, R7.reuse, -R31.reuse ;  /* 0x0000000750317223 */ /* 0x180fe2000001081f */
[----:B0-----:R-:W-:Y:S01]  /*dda0*/  FSEL R84, R53, -INF , !P4 ;  /* 0xff80000035547808 */ /* 0x001fe20006000000 */
[--C-:B------:R-:W-:Y:S01]  /*ddb0*/  FFMA.FTZ R53, R58, R7, -R31.reuse ;  /* 0x000000073a357223 */ /* 0x100fe2000001081f */
[----:B------:R-:W-:Y:S01]  /*ddc0*/  FMNMX.FTZ R45, R82, R43, !PT ;  /* 0x0000002b522d7209 */ /* 0x000fe20007810000 */
[----:B------:R0:W-:Y:S01]  /*ddd0*/  MUFU.EX2 R48, R47 ;  /* 0x0000002f00307308 */ /* 0x0001e20000000800 */
[----:B------:R-:W-:Y:S01]  /*dde0*/  FSEL R80, R54, -INF , !P2 ;  /* 0xff80000036507808 */ /* 0x000fe20005000000 */
[--C-:B------:R-:W-:Y:S01]  /*ddf0*/  FFMA.FTZ R54, R74, R7, -R31.reuse ;  /* 0x000000074a367223 */ /* 0x100fe2000001081f */
[----:B------:R-:W-:Y:S01]  /*de00*/  FMNMX.FTZ R45, R84, R45, !PT ;  /* 0x0000002d542d7209 */ /* 0x000fe20007810000 */
[----:B------:R-:W-:Y:S01]  /*de10*/  FFMA.FTZ R58, R60, R7, -R31 ;  /* 0x000000073c3a7223 */ /* 0x000fe2000001081f */
[----:B------:R-:W-:-:S02]  /*de20*/  FSEL R57, R5, RZ, P5 ;  /* 0x000000ff05397208 */ /* 0x000fc40002800000 */
[----:B------:R-:W-:Y:S01]  /*de30*/  FMNMX.FTZ R6, R80, R45, !PT ;  /* 0x0000002d50067209 */ /* 0x000fe20007810000 */
[----:B------:R1:W-:Y:S01]  /*de40*/  MUFU.EX2 R43, R49 ;  /* 0x00000031002b7308 */ /* 0x0003e20000000800 */
[-CC-:B------:R-:W-:Y:S01]  /*de50*/  FFMA.FTZ R45, R70, R7.reuse, -R31.reuse ;  /* 0x00000007462d7223 */ /* 0x180fe2000001081f */
[----:B------:R-:W-:Y:S01]  /*de60*/  FADD.FTZ R56, -R57, R8 ;  /* 0x0000000839387221 */ /* 0x000fe20000010100 */
[-CC-:B0-----:R-:W-:Y:S01]  /*de70*/  FFMA.FTZ R47, R72, R7.reuse, -R31.reuse ;  /* 0x00000007482f7223 */ /* 0x181fe2000001081f */
[----:B------:R-:W0:Y:S01]  /*de80*/  SHFL.BFLY PT, R51, R6, 0x2, 0x1f ;  /* 0x0c401f0006337f89 */ /* 0x000e2200000e0000 */
[-CC-:B------:R-:W-:Y:S01]  /*de90*/  FFMA.FTZ R70, R78, R7.reuse, -R31.reuse ;  /* 0x000000074e467223 */ /* 0x180fe2000001081f */
[-CC-:B------:R-:W-:Y:S01]  /*dea0*/  FFMA.FTZ R72, R76, R7.reuse, -R31.reuse ;  /* 0x000000074c487223 */ /* 0x180fe2000001081f */
[-CC-:B------:R-:W-:Y:S01]  /*deb0*/  FFMA.FTZ R8, R52, R7.reuse, -R31.reuse ;  /* 0x0000000734087223 */ /* 0x180fe2000001081f */
[----:B------:R-:W-:Y:S01]  /*dec0*/  MUFU.EX2 R44, R44 ;  /* 0x0000002c002c7308 */ /* 0x000fe20000000800 */
[----:B-1----:R-:W-:-:S07]  /*ded0*/  FFMA.FTZ R49, R68, R7, -R31 ;  /* 0x0000000744317223 */ /* 0x002fce000001081f */
[----:B------:R-:W-:Y:S08]  /*dee0*/  MUFU.EX2 R54, R54 ;  /* 0x0000003600367308 */ /* 0x000ff00000000800 */
[----:B------:R-:W-:Y:S01]  /*def0*/  MUFU.EX2 R45, R45 ;  /* 0x0000002d002d7308 */ /* 0x000fe20000000800 */
[----:B0-----:R-:W-:Y:S01]  /*df00*/  FMNMX.FTZ R55, R6, R51, !PT ;  /* 0x0000003306377209 */ /* 0x001fe20007810000 */
[-C--:B------:R-:W-:Y:S01]  /*df10*/  FFMA.FTZ R51, R64, R7.reuse, -R31 ;  /* 0x0000000740337223 */ /* 0x080fe2000001081f */
[----:B------:R-:W-:-:S05]  /*df20*/  FMUL.FTZ R31, R56, R7 ;  /* 0x00000007381f7220 */ /* 0x000fca0000410000 */
[----:B------:R-:W-:Y:S01]  /*df30*/  MUFU.EX2 R70, R70 ;  /* 0x0000004600467308 */ /* 0x000fe20000000800 */
[----:B------:R-:W0:Y:S07]  /*df40*/  SHFL.BFLY PT, R6, R55, 0x1, 0x1f ;  /* 0x0c201f0037067f89 */ /* 0x000e2e00000e0000 */
[----:B------:R-:W1:Y:S08]  /*df50*/  MUFU.EX2 R31, R31 ;  /* 0x0000001f001f7308 */ /* 0x000e700000000800 */
[----:B------:R-:W-:Y:S08]  /*df60*/  MUFU.EX2 R47, R47 ;  /* 0x0000002f002f7308 */ /* 0x000ff00000000800 */
[----:B------:R-:W-:Y:S01]  /*df70*/  MUFU.EX2 R72, R72 ;  /* 0x0000004800487308 */ /* 0x000fe20000000800 */
[----:B0-----:R-:W-:Y:S01]  /*df80*/  FMNMX.FTZ R6, R55, R6, !PT ;  /* 0x0000000637067209 */ /* 0x001fe20007810000 */
[-C--:B-1----:R-:W-:Y:S01]  /*df90*/  FMUL.FTZ R88, R88, R31.reuse ;  /* 0x0000001f58587220 */ /* 0x082fe20000410000 */
[-C--:B------:R-:W-:Y:S01]  /*dfa0*/  FMUL.FTZ R89, R89, R31.reuse ;  /* 0x0000001f59597220 */ /* 0x080fe20000410000 */
[----:B------:R-:W-:Y:S01]  /*dfb0*/  FMUL.FTZ R92, R92, R31 ;  /* 0x0000001f5c5c7220 */ /* 0x000fe20000410000 */
[C---:B------:R-:W-:Y:S01]  /*dfc0*/  FSETP.NEU.FTZ.AND P2, PT, R6.reuse, -INF , PT ;  /* 0xff8000000600780b */ /* 0x040fe20003f5d000 */
[----:B------:R-:W-:Y:S01]  /*dfd0*/  FMUL.FTZ R52, R6, R7 ;  /* 0x0000000706347220 */ /* 0x000fe20000410000 */
[-C--:B------:R-:W-:Y:S01]  /*dfe0*/  FMUL.FTZ R93, R93, R31.reuse ;  /* 0x0000001f5d5d7220 */ /* 0x080fe20000410000 */
[----:B------:R0:W-:Y:S01]  /*dff0*/  MUFU.EX2 R55, R59 ;  /* 0x0000003b00377308 */ /* 0x0001e20000000800 */
        /* <DEDUP_REMOVED lines=9> */
[-CC-:B------:R-:W-:Y:S01]  /*e090*/  FFMA.FTZ R183, R30, R7.reuse, -R57.reuse ;  /* 0x000000071eb77223 */ /* 0x180fe20000010839 */
[-CC-:B------:R-:W-:Y:S01]  /*e0a0*/  FFMA.FTZ R181, R33, R7.reuse, -R57.reuse ;  /* 0x0000000721b57223 */ /* 0x180fe20000010839 */
[----:B------:R-:W-:Y:S01]  /*e0b0*/  FFMA.FTZ R175, R34, R7, -R57 ;  /* 0x0000000722af7223 */ /* 0x000fe20000010839 */
[----:B------:R-:W-:Y:S01]  /*e0c0*/  FADD.FTZ R3, R15, R28 ;  /* 0x0000001c0f037221 */ /* 0x000fe20000010000 */
[----:B------:R-:W-:-:S02]  /*e0d0*/  IMAD.U32 R34, RZ, RZ, UR53 ;  /* 0x00000035ff227e24 */ /* 0x000fc4000f8e00ff */
[-CC-:B------:R-:W-:Y:S01]  /*e0e0*/  FFMA.FTZ R169, R32, R7.reuse, -R57.reuse ;  /* 0x0000000720a97223 */ /* 0x180fe20000010839 */
[-C--:B------:R-:W-:Y:S01]  /*e0f0*/  FFMA.FTZ R52, R158, R7.reuse, -R57 ;  /* 0x000000079e347223 */ /* 0x080fe20000010839 */
[----:B------:R-:W-:Y:S01]  /*e100*/  FADD.FTZ R28, R182, R3 ;  /* 0x00000003b61c7221 */ /* 0x000fe20000010000 */
[----:B------:R-:W-:Y:S01]  /*e110*/  MUFU.EX2 R181, R181 ;  /* 0x000000b500b57308 */ /* 0x000fe20000000800 */
[----:B------:R-:W-:Y:S01]  /*e120*/  @!P1 LEA R34, R34, UR41, 0x3 ;  /* 0x0000002922229c11 */ /* 0x000fe2000f8e18ff */
[-CC-:B------:R-:W-:Y:S01]  /*e130*/  FFMA.FTZ R14, R14, R7.reuse, -R57.reuse ;  /* 0x000000070e0e7223 */ /* 0x180fe20000010839 */
[----:B------:R-:W-:Y:S01]  /*e140*/  FADD.FTZ R3, R21, R28 ;  /* 0x0000001c15037221 */ /* 0x000fe20000010000 */
[-CC-:B------:R-:W-:Y:S01]  /*e150*/  FFMA.FTZ R177, R12, R7.reuse, -R57.reuse ;  /* 0x000000070cb17223 */ /* 0x180fe20000010839 */
[-C--:B------:R-:W-:Y:S01]  /*e160*/  FFMA.FTZ R12, R20, R7.reuse, -R57 ;  /* 0x00000007140c7223 */ /* 0x080fe20000010839 */
[----:B------:R-:W-:Y:S02]  /*e170*/  @!P1 VIADD R34, R34, 0x28860 ;  /* 0x0002886022229836 */ /* 0x000fe40000000000 */
[----:B------:R-:W-:Y:S01]  /*e180*/  FADD.FTZ R28, R176, R3 ;  /* 0x00000003b01c7221 */ /* 0x000fe20000010000 */
[----:B------:R-:W-:Y:S01]  /*e190*/  MUFU.EX2 R52, R52 ;  /* 0x0000003400347308 */ /* 0x000fe20000000800 */
[-CC-:B------:R-:W-:Y:S01]  /*e1a0*/  FFMA.FTZ R20, R162, R7.reuse, -R57.reuse ;  /* 0x00000007a2147223 */ /* 0x180fe20000010839 */
[-CC-:B------:R-:W-:Y:S01]  /*e1b0*/  FFMA.FTZ R173, R164, R7.reuse, -R57.reuse ;  /* 0x00000007a4ad7223 */ /* 0x180fe20000010839 */
[----:B------:R-:W-:Y:S01]  /*e1c0*/  FADD.FTZ R3, R25, R28 ;  /* 0x0000001c19037221 */ /* 0x000fe20000010000 */
[----:B------:R-:W-:Y:S01]  /*e1d0*/  @!P1 PRMT R34, RZ, 0x654, R34 ;  /* 0x00000654ff229816 */ /* 0x000fe20000000022 */
[-C--:B------:R-:W-:Y:S01]  /*e1e0*/  FFMA.FTZ R26, R26, R7.reuse, -R57 ;  /* 0x000000071a1a7223 */ /* 0x080fe20000010839 */
[----:B------:R-:W-:Y:S01]  /*e1f0*/  F2FP.BF16.F32.PACK_AB R180, R15, R180 ;  /* 0x000000b40fb4723e */ /* 0x000fe200000010ff */
[----:B------:R-:W-:Y:S01]  /*e200*/  FADD.FTZ R30, R178, R3 ;  /* 0x00000003b21e7221 */ /* 0x000fe20000010000 */
[----:B------:R1:W-:Y:S01]  /*e210*/  @!P1 SYNCS.ARRIVE.TRANS64.RED.A1T0 RZ, [R34+URZ], RZ ;  /* 0x000000ff22ff99a7 */ /* 0x0003e2000810043f */
[----:B------:R-:W-:Y:S01]  /*e220*/  MUFU.EX2 R183, R183 ;  /* 0x000000b700b77308 */ /* 0x000fe20000000800 */
[-CC-:B------:R-:W-:Y:S01]  /*e230*/  FFMA.FTZ R24, R24, R7.reuse, -R57.reuse ;  /* 0x0000000718187223 */ /* 0x180fe20000010839 */
        /* <DEDUP_REMOVED lines=22> */
[-CC-:B------:R-:W-:Y:S01]  /*e3a0*/  FFMA.FTZ R86, R86, R7.reuse, -R57.reuse ;  /* 0x0000000756567223 */ /* 0x180fe20000010839 */
[----:B------:R-:W2:Y:S01]  /*e3b0*/  MUFU.EX2 R10, R10 ;  /* 0x0000000a000a7308 */ /* 0x000ea20000000800 */
[----:B------:R-:W-:Y:S01]  /*e3c0*/  FADD.FTZ R32, R37, R32 ;  /* 0x0000002025207221 */ /* 0x000fe20000010000 */
[-CC-:B------:R-:W-:Y:S01]  /*e3d0*/  FFMA.FTZ R50, R50, R7.reuse, -R57.reuse ;  /* 0x0000000732327223 */ /* 0x180fe20000010839 */
[-CC-:B------:R-:W-:Y:S01]  /*e3e0*/  FFMA.FTZ R82, R82, R7.reuse, -R57.reuse ;  /* 0x0000000752527223 */ /* 0x180fe20000010839 */
[----:B------:R-:W-:Y:S01]  /*e3f0*/  F2FP.BF16.F32.PACK_AB R182, R21, R182 ;  /* 0x000000b615b6723e */ /* 0x000fe200000010ff */
[----:B------:R-:W-:Y:S01]  /*e400*/  FADD.FTZ R3, R39, R32 ;  /* 0x0000002027037221 */ /* 0x000fe20000010000 */
[----:B------:R-:W-:Y:S01]  /*e410*/  FFMA.FTZ R32, R170, R7, -R57 ;  /* 0x00000007aa207223 */ /* 0x000fe20000010839 */
[C---:B------:R-:W-:Y:S01]  /*e420*/  F2FP.BF16.F32.PACK_AB R170, R44.reuse, R39 ;  /* 0x000000272caa723e */ /* 0x040fe200000010ff */
[----:B------:R-:W3:Y:S01]  /*e430*/  MUFU.EX2 R12, R12 ;  /* 0x0000000c000c7308 */ /* 0x000ee20000000800 */
[----:B-1----:R-:W-:Y:S01]  /*e440*/  FADD.FTZ R34, R44, R3 ;  /* 0x000000032c227221 */ /* 0x002fe20000010000 */
[-CC-:B------:R-:W-:Y:S01]  /*e450*/  FFMA.FTZ R3, R156, R7.reuse, -R57.reuse ;  /* 0x000000079c037223 */ /* 0x180fe20000010839 */
[--C-:B------:R-:W-:Y:S01]  /*e460*/  FFMA.FTZ R84, R84, R7, -R57.reuse ;  /* 0x0000000754547223 */ /* 0x100fe20000010839 */
[----:B------:R-:W-:Y:S01]  /*e470*/  F2FP.BF16.F32.PACK_AB R174, R36, R35 ;  /* 0x0000002324ae723e */ /* 0x000fe200000010ff */
[----:B0-----:R-:W-:Y:S01]  /*e480*/  FADD.FTZ R59, R41, R34 ;  /* 0x00000022293b7221 */ /* 0x001fe20000010000 */
[-CC-:B------:R-:W-:Y:S01]  /*e490*/  FFMA.FTZ R34, R152, R7.reuse, -R57.reuse ;  /* 0x0000000798227223 */ /* 0x180fe20000010839 */
[----:B------:R-:W-:Y:S01]  /*e4a0*/  FFMA.FTZ R57, R80, R7, -R57 ;  /* 0x0000000750397223 */ /* 0x000fe20000010839 */
[----:B------:R-:W0:Y:S01]  /*e4b0*/  MUFU.EX2 R179, R179 ;  /* 0x000000b300b37308 */ /* 0x000e220000000800 */
[----:B------:R-:W-:Y:S01]  /*e4c0*/  FADD.FTZ R56, R48, R59 ;  /* 0x0000003b30387221 */ /* 0x000fe20000010000 */
[----:B--2---:R-:W-:Y:S01]  /*e4d0*/  FFMA.FTZ R59, R10, R2, R181 ;  /* 0x000000020a3b7223 */ /* 0x004fe200000100b5 */
[----:B------:R-:W-:Y:S01]  /*e4e0*/  ISETP.GT.AND P2, PT, R4, UR39, PT ;  /* 0x0000002704007c0c */ /* 0x000fe2000bf44270 */
[----:B------:R-:W-:Y:S01]  /*e4f0*/  UMOV UR53, UR42 ;  /* 0x0000002a00357c82 */ /* 0x000fe20008000000 */
        /* <DEDUP_REMOVED lines=11> */
[----:B------:R-:W2:Y:S01]  /*e5b0*/  MUFU.EX2 R173, R173 ;  /* 0x000000ad00ad7308 */ /* 0x000ea20000000800 */
[----:B------:R-:W-:Y:S01]  /*e5c0*/  FADD.FTZ R56, R70, R61 ;  /* 0x0000003d46387221 */ /* 0x000fe20000010000 */
[----:B------:R-:W-:Y:S01]  /*e5d0*/  FADD.FTZ R15, R177, R2 ;  /* 0x00000002b10f7221 */ /* 0x000fe20000010000 */
[-C--:B------:R-:W-:Y:S01]  /*e5e0*/  FMUL.FTZ R98, R98, R10.reuse ;  /* 0x0000000a62627220 */ /* 0x080fe20000410000 */
[-C--:B------:R-:W-:Y:S01]  /*e5f0*/  FMUL.FTZ R99, R99, R10.reuse ;  /* 0x0000000a63637220 */ /* 0x080fe20000410000 */
[----:B------:R-:W-:Y:S01]  /*e600*/  FADD.FTZ R59, R47, R56 ;  /* 0x000000382f3b7221 */ /* 0x000fe20000010000 */
[----:B---3--:R-:W-:Y:S01]  /*e610*/  FADD.FTZ R2, R12, R15 ;  /* 0x0000000f0c027221 */ /* 0x008fe20000010000 */
[-C--:B------:R-:W-:Y:S01]  /*e620*/  FMUL.FTZ R102, R102, R10.reuse ;  /* 0x0000000a66667220 */ /* 0x080fe20000410000 */
[----:B------:R-:W3:Y:S01]  /*e630*/  MUFU.EX2 R26, R26 ;  /* 0x0000001a001a7308 */ /* 0x000ee20000000800 */
[----:B------:R-:W-:Y:S01]  /*e640*/  FADD.FTZ R56, R72, R59 ;  /* 0x0000003b48387221 */ /* 0x000fe20000010000 */
[----:B0-----:R-:W-:Y:S01]  /*e650*/  FADD.FTZ R15, R179, R2 ;  /* 0x00000002b30f7221 */ /* 0x001fe20000010000 */
[-C--:B------:R-:W-:Y:S01]  /*e660*/  FMUL.FTZ R103, R103, R10.reuse ;  /* 0x0000000a67677220 */ /* 0x080fe20000410000 */
[-C--:B------:R-:W-:Y:S01]  /*e670*/  FMUL.FTZ R106, R106, R10.reuse ;  /* 0x0000000a6a6a7220 */ /* 0x080fe20000410000 */
[-C--:B------:R-:W-:Y:S01]  /*e680*/  FMUL.FTZ R107, R107, R10.reuse ;  /* 0x0000000a6b6b7220 */ /* 0x080fe20000410000 */
[----:B-1----:R-:W-:Y:S01]  /*e690*/  FADD.FTZ R2, R20, R15 ;  /* 0x0000000f14027221 */ /* 0x002fe20000010000 */
[-C--:B------:R-:W-:Y:S01]  /*e6a0*/  FMUL.FTZ R110, R110, R10.reuse ;  /* 0x0000000a6e6e7220 */ /* 0x080fe20000410000 */
[----:B------:R-:W0:Y:S01]  /*e6b0*/  MUFU.EX2 R175, R175 ;  /* 0x000000af00af7308 */ /* 0x000e220000000800 */
[-C--:B------:R-:W-:Y:S01]  /*e6c0*/  FMUL.FTZ R111, R111, R10.reuse ;  /* 0x0000000a6f6f7220 */ /* 0x080fe20000410000 */
[----:B--2---:R-:W-:Y:S01]  /*e6d0*/  FADD.FTZ R15, R173, R2 ;  /* 0x00000002ad0f7221 */ /* 0x004fe20000010000 */
        /* <DEDUP_REMOVED lines=16> */
[-C--:B------:R-:W-:Y:S01]  /*e7e0*/  FMUL.FTZ R138, R138, R10.reuse ;  /* 0x0000000a8a8a7220 */ /* 0x080fe20000410000 */
[-C--:B------:R-:W-:Y:S01]  /*e7f0*/  FMUL.FTZ R139, R139, R10.reuse ;  /* 0x0000000a8b8b7220 */ /* 0x080fe20000410000 */
[-C--:B------:R-:W-:Y:S01]  /*e800*/  FMUL.FTZ R142, R142, R10.reuse ;  /* 0x0000000a8e8e7220 */ /* 0x080fe20000410000 */
[-C--:B------:R-:W-:Y:S01]  /*e810*/  FMUL.FTZ R143, R143, R10.reuse ;  /* 0x0000000a8f8f7220 */ /* 0x080fe20000410000 */
[-C--:B------:R-:W-:Y:S01]  /*e820*/  FMUL.FTZ R146, R146, R10.reuse ;  /* 0x0000000a92927220 */ /* 0x080fe20000410000 */
[----:B------:R-:W0:Y:S01]  /*e830*/  MUFU.EX2 R28, R28 ;  /* 0x0000001c001c7308 */ /* 0x000e220000000800 */
[----:B-1----:R-:W-:Y:S01]  /*e840*/  FADD.FTZ R2, R24, R15 ;  /* 0x0000000f18027221 */ /* 0x002fe20000010000 */
[-C--:B------:R-:W-:Y:S01]  /*e850*/  FMUL.FTZ R147, R147, R10.reuse ;  /* 0x0000000a93937220 */ /* 0x080fe20000410000 */
[-C--:B------:R-:W-:Y:S01]  /*e860*/  FMUL.FTZ R150, R150, R10.reuse ;  /* 0x0000000a96967220 */ /* 0x080fe20000410000 */
[----:B------:R-:W-:Y:S01]  /*e870*/  FMUL.FTZ R151, R151, R10 ;  /* 0x0000000a97977220 */ /* 0x000fe20000410000 */
[----:B------:R-:W-:Y:S01]  /*e880*/  F2FP.BF16.F32.PACK_AB R176, R25, R176 ;  /* 0x000000b019b0723e */ /* 0x000fe200000010ff */
[-C--:B------:R-:W-:Y:S01]  /*e890*/  FMUL.FTZ R108, R108, R31.reuse ;  /* 0x0000001f6c6c7220 */ /* 0x080fe20000410000 */
[----:B------:R-:W-:Y:S01]  /*e8a0*/  F2FP.BF16.F32.PACK_AB R178, R27, R178 ;  /* 0x000000b21bb2723e */ /* 0x000fe200000010ff */
[----:B------:R-:W1:Y:S01]  /*e8b0*/  MUFU.EX2 R171, R171 ;  /* 0x000000ab00ab7308 */ /* 0x000e620000000800 */
[----:B--2---:R-:W-:Y:S01]  /*e8c0*/  FADD.FTZ R15, R169, R2 ;  /* 0x00000002a90f7221 */ /* 0x004fe20000010000 */
[----:B------:R-:W-:Y:S01]  /*e8d0*/  F2FP.BF16.F32.PACK_AB R172, R29, R172 ;  /* 0x000000ac1dac723e */ /* 0x000fe200000010ff */
[-C--:B------:R-:W-:Y:S01]  /*e8e0*/  FMUL.FTZ R109, R109, R31.reuse ;  /* 0x0000001f6d6d7220 */ /* 0x080fe20000410000 */
[----:B------:R-:W-:Y:S01]  /*e8f0*/  F2FP.BF16.F32.PACK_AB R168, R37, R168 ;  /* 0x000000a825a8723e */ /* 0x000fe200000010ff */
[----:B------:R-:W-:Y:S01]  /*e900*/  FMUL.FTZ R112, R112, R31 ;  /* 0x0000001f70707220 */ /* 0x000fe20000410000 */
[----:B------:R-:W-:Y:S01]  /*e910*/  F2FP.BF16.F32.PACK_AB R164, R48, R41 ;  /* 0x0000002930a4723e */ /* 0x000fe200000010ff */
[----:B------:R-:W-:Y:S01]  /*e920*/  FMUL.FTZ R113, R113, R31 ;  /* 0x0000001f71717220 */ /* 0x000fe20000410000 */
[----:B------:R-:W2:Y:S01]  /*e930*/  MUFU.EX2 R30, R30 ;  /* 0x0000001e001e7308 */ /* 0x000ea20000000800 */
[----:B0-----:R-:W-:Y:S01]  /*e940*/  FADD.FTZ R2, R28, R15 ;  /* 0x0000000f1c027221 */ /* 0x001fe20000010000 */
[----:B------:R-:W-:Y:S01]  /*e950*/  F2FP.BF16.F32.PACK_AB R166, R54, R43 ;  /* 0x0000002b36a6723e */ /* 0x000fe200000010ff */
[----:B------:R-:W-:Y:S01]  /*e960*/  FMUL.FTZ R116, R116, R31 ;  /* 0x0000001f74747220 */ /* 0x000fe20000410000 */
[----:B------:R-:W-:Y:S01]  /*e970*/  F2FP.BF16.F32.PACK_AB R162, R72, R47 ;  /* 0x0000002f48a2723e */ /* 0x000fe200000010ff */
[-C--:B------:R-:W-:Y:S01]  /*e980*/  FMUL.FTZ R117, R117, R31.reuse ;  /* 0x0000001f75757220 */ /* 0x080fe20000410000 */
[-C--:B------:R-:W-:Y:S01]  /*e990*/  FMUL.FTZ R120, R120, R31.reuse ;  /* 0x0000001f78787220 */ /* 0x080fe20000410000 */
        /* <DEDUP_REMOVED lines=25> */
[----:B------:R0:W3:Y:S01]  /*eb30*/  MUFU.EX2 R167, R160 ;  /* 0x000000a000a77308 */ /* 0x0000e20000000800 */
[----:B-1----:R-:W-:Y:S01]  /*eb40*/  FADD.FTZ R15, R32, R15 ;  /* 0x0000000f200f7221 */ /* 0x002fe20000010000 */
[----:B------:R-:W-:-:S02]  /*eb50*/  F2FP.BF16.F32.PACK_AB R177, R12, R177 ;  /* 0x000000b10cb1723e */ /* 0x000fc400000010ff */
[----:B------:R-:W-:Y:S02]  /*eb60*/  F2FP.BF16.F32.PACK_AB R179, R20, R179 ;  /* 0x000000b314b3723e */ /* 0x000fe400000010ff */
[----:B------:R-:W-:Y:S02]  /*eb70*/  F2FP.BF16.F32.PACK_AB R173, R26, R173 ;  /* 0x000000ad1aad723e */ /* 0x000fe400000010ff */
[----:B------:R-:W1:Y:S01]  /*eb80*/  MUFU.EX2 R42, R42 ;  /* 0x0000002a002a7308 */ /* 0x000e620000000800 */
[----:B--2---:R-:W-:Y:S01]  /*eb90*/  FADD.FTZ R15, R194, R15 ;  /* 0x0000000fc20f7221 */ /* 0x004fe20000010000 */
[----:B0-----:R-:W-:Y:S02]  /*eba0*/  F2FP.BF16.F32.PACK_AB R160, R70, R45 ;  /* 0x0000002d46a0723e */ /* 0x001fe400000010ff */
[----:B------:R-:W-:Y:S02]  /*ebb0*/  F2FP.BF16.F32.PACK_AB R175, R24, R175 ;  /* 0x000000af18af723e */ /* 0x000fe400000010ff */
[----:B------:R-:W-:-:S02]  /*ebc0*/  F2FP.BF16.F32.PACK_AB R169, R28, R169 ;  /* 0x000000a91ca9723e */ /* 0x000fc400000010ff */
[----:B------:R-:W0:Y:S01]  /*ebd0*/  MUFU.EX2 R40, R40 ;  /* 0x0000002800287308 */ /* 0x000e220000000800 */
[C---:B---3--:R-:W-:Y:S01]  /*ebe0*/  FADD.FTZ R15, R167.reuse, R15 ;  /* 0x0000000fa70f7221 */ /* 0x048fe20000010000 */
[----:B------:R-:W-:Y:S02]  /*ebf0*/  F2FP.BF16.F32.PACK_AB R171, R30, R171 ;  /* 0x000000ab1eab723e */ /* 0x000fe400000010ff */
[----:B------:R-:W-:Y:S02]  /*ec00*/  F2FP.BF16.F32.PACK_AB R165, R32, R165 ;  /* 0x000000a520a5723e */ /* 0x000fe400000010ff */
[----:B------:R-:W-:Y:S02]  /*ec10*/  F2FP.BF16.F32.PACK_AB R167, R167, R194 ;  /* 0x000000c2a7a7723e */ /* 0x000fe400000010ff */
        /* <DEDUP_REMOVED lines=19> */
[----:B------:R-:W-:-:S06]  /*ed50*/  F2FP.BF16.F32.PACK_AB R157, R34, R46 ;  /* 0x0000002e229d723e */ /* 0x000fcc00000010ff */
[----:B------:R-:W0:Y:S01]  /*ed60*/  MUFU.EX2 R62, R62 ;  /* 0x0000003e003e7308 */ /* 0x000e220000000800 */
[----:B--2---:R-:W-:-:S07]  /*ed70*/  FADD.FTZ R21, R51, R36 ;  /* 0x0000002433157221 */ /* 0x004fce0000010000 */
[----:B------:R-:W2:Y:S01]  /*ed80*/  MUFU.EX2 R86, R86 ;  /* 0x0000005600567308 */ /* 0x000ea20000000800 */
[----:B-1----:R-:W-:-:S07]  /*ed90*/  FADD.FTZ R15, R38, R15 ;  /* 0x0000000f260f7221 */ /* 0x002fce0000010000 */
[----:B------:R-:W1:Y:S01]  /*eda0*/  MUFU.EX2 R53, R53 ;  /* 0x0000003500357308 */ /* 0x000e620000000800 */
[C---:B0-----:R-:W-:Y:S01]  /*edb0*/  FADD.FTZ R36, R62.reuse, R21 ;  /* 0x000000153e247221 */ /* 0x041fe20000010000 */
[----:B------:R-:W-:-:S06]  /*edc0*/  F2FP.BF16.F32.PACK_AB R158, R62, R51 ;  /* 0x000000333e9e723e */ /* 0x000fcc00000010ff */
[----:B------:R-:W0:Y:S01]  /*edd0*/  MUFU.EX2 R50, R50 ;  /* 0x0000003200327308 */ /* 0x000e220000000800 */
[C---:B--2---:R-:W-:Y:S01]  /*ede0*/  FADD.FTZ R15, R86.reuse, R15 ;  /* 0x0000000f560f7221 */ /* 0x044fe20000010000 */
[----:B------:R-:W-:-:S06]  /*edf0*/  F2FP.BF16.F32.PACK_AB R159, R86, R38 ;  /* 0x00000026569f723e */ /* 0x000fcc00000010ff */
[----:B------:R-:W2:Y:S01]  /*ee00*/  MUFU.EX2 R58, R58 ;  /* 0x0000003a003a7308 */ /* 0x000ea20000000800 */
[----:B-1----:R-:W-:-:S07]  /*ee10*/  FADD.FTZ R21, R53, R36 ;  /* 0x0000002435157221 */ /* 0x002fce0000010000 */
[----:B------:R-:W1:Y:S01]  /*ee20*/  MUFU.EX2 R82, R82 ;  /* 0x0000005200527308 */ /* 0x000e620000000800 */
[----:B0-----:R-:W-:-:S07]  /*ee30*/  FADD.FTZ R15, R50, R15 ;  /* 0x0000000f320f7221 */ /* 0x001fce0000010000 */
[----:B------:R-:W0:Y:S01]  /*ee40*/  MUFU.EX2 R84, R84 ;  /* 0x0000005400547308 */ /* 0x000e220000000800 */
[C---:B--2---:R-:W-:Y:S01]  /*ee50*/  FADD.FTZ R36, R58.reuse, R21 ;  /* 0x000000153a247221 */ /* 0x044fe20000010000 */
[----:B------:R-:W-:-:S03]  /*ee60*/  F2FP.BF16.F32.PACK_AB R152, R58, R53 ;  /* 0x000000353a98723e */ /* 0x000fc600000010ff */
[----:B------:R-:W-:-:S03]  /*ee70*/  FADD.FTZ R21, R55, R36 ;  /* 0x0000002437157221 */ /* 0x000fc60000010000 */
[----:B------:R-:W2:Y:S01]  /*ee80*/  MUFU.EX2 R8, R8 ;  /* 0x0000000800087308 */ /* 0x000ea20000000800 */
[C---:B-1----:R-:W-:Y:S01]  /*ee90*/  FADD.FTZ R15, R82.reuse, R15 ;  /* 0x0000000f520f7221 */ /* 0x042fe20000010000 */
[----:B------:R-:W-:-:S06]  /*eea0*/  F2FP.BF16.F32.PACK_AB R153, R82, R50 ;  /* 0x000000325299723e */ /* 0x000fcc00000010ff */
[----:B------:R-:W1:Y:S01]  /*eeb0*/  MUFU.EX2 R57, R57 ;  /* 0x0000003900397308 */ /* 0x000e620000000800 */
[----:B0-----:R-:W-:Y:S01]  /*eec0*/  FADD.FTZ R15, R84, R15 ;  /* 0x0000000f540f7221 */ /* 0x001fe20000010000 */
[C---:B--2---:R-:W-:Y:S01]  /*eed0*/  FADD.FTZ R3, R8.reuse, R21 ;  /* 0x0000001508037221 */ /* 0x044fe20000010000 */
[----:B------:R-:W-:Y:S01]  /*eee0*/  F2FP.BF16.F32.PACK_AB R154, R8, R55 ;  /* 0x00000037089a723e */ /* 0x000fe200000010ff */
[----:B------:R-:W-:Y:S02]  /*eef0*/  IMAD.MOV.U32 R8, RZ, RZ, R5 ;  /* 0x000000ffff087224 */ /* 0x000fe400078e0005 */
[C---:B-1----:R-:W-:Y:S01]  /*ef00*/  FADD.FTZ R2, R57.reuse, R15 ;  /* 0x0000000f39027221 */ /* 0x042fe20000010000 */
[----:B------:R-:W-:Y:S01]  /*ef10*/  F2FP.BF16.F32.PACK_AB R155, R57, R84 ;  /* 0x00000054399b723e */ /* 0x000fe200000010ff */
[----:B------:R-:W-:Y:S06]  /*ef20*/  @P2 BRA `(.L_x_6651) ;  /* 0xffffffc8000c2947 */ /* 0x000fec000383ffff */
.L_x_6634:
[----:B------:R-:W-:Y:S06]  /*ef30*/  BAR.ARV 0x8, 0x120 ;  /* 0x0204800000007b1d */ /* 0x000fec0000002000 */
[----:B------:R-:W-:Y:S05]  /*ef40*/  @!P0 BRA `(.L_x_6652) ;  /* 0x0000000000048947 */ /* 0x000fea0003800000 */
[----:B------:R-:W-:Y:S01]  /*ef50*/  BPT.TRAP 0x1 ;  /* 0x000000040000795c */ /* 0x000fe20000300000 */
.L_x_6652:
[----:B------:R-:W-:Y:S01]  /*ef60*/  ULEA UR5, UR42, UR41, 0x3 ;  /* 0x000000292a057291 */ /* 0x000fe2000f8e183f */
[----:B------:R-:W-:-:S05]  /*ef70*/  IMAD.U32 R0, RZ, RZ, UR43 ;  /* 0x0000002bff007e24 */ /* 0x000fca000f8e00ff */
[----:B------:R-:W-:-:S04]  /*ef80*/  SHF.L.U32 R0, R0, 0x1f, RZ ;  /* 0x0000001f00007819 */ /* 0x000fc800000006ff */
[----:B------:R0:W1:Y:S01]  /*ef90*/  SYNCS.PHASECHK.TRANS64.TRYWAIT P2, [UR5+0x28850], R0 ;  /* 0x02885000ff0075a7 */ /* 0x0000620008040145 */
[----:B------:R-:W-:Y:S05]  /*efa0*/  @!P0 BRA `(.L_x_6653) ;  /* 0x0000000000048947 */ /* 0x000fea0003800000 */
[----:B------:R-:W-:Y:S01]  /*efb0*/  BPT.TRAP 0x1 ;  /* 0x000000040000795c */ /* 0x000fe20000300000 */
.L_x_6653:
[----:B-1----:R-:W-:Y:S05]  /*efc0*/  @P2 BRA `(.L_x_6654) ;  /* 0x0000000000082947 */ /* 0x002fea0003800000 */
[----:B------:R-:W1:Y:S02]  /*efd0*/  SYNCS.PHASECHK.TRANS64.TRYWAIT P0, [UR5+0x28850], R0 ;  /* 0x02885000ff0075a7 */ /* 0x000e640008000145 */
[----:B-1----:R-:W-:Y:S05]  /*efe0*/  @!P0 BRA `(.L_x_6655) ;  /* 0x0000007c00348947 */ /* 0x002fea0003800000 */
.L_x_6654:
[----:B------:R-:W-:Y:S01]  /*eff0*/  UIADD3 UR41, UR41, 0x400, URZ ;  /* 0x0000040029297890 */ /* 0x000fe2000fffe03f */
[----:B------:R-:W-:Y:S01]  /*f000*/  WARPGROUP.ARRIVE ;  /* 0x00000000000079c5 */ /* 0x000fe20000000000 */
[----:B------:R-:W-:Y:S01]  /*f010*/  UMOV UR7, 0x40000040 ;  /* 0x4000004000077882 */ /* 0x000fe20000000000 */
[----:B01----:R-:W0:Y:S01]  /*f020*/  SHFL.BFLY PT, R0, R3, 0x2, 0x1f ;  /* 0x0c401f0003007f89 */ /* 0x003e2200000e0000 */
[----:B------:R-:W-:Y:S01]  /*f030*/  USHF.R.U32.HI UR41, URZ, 0x4, UR41 ;  /* 0x000000043f297899 */ /* 0x000fe20008011629 */
[----:B------:R-:W-:Y:S01]  /*f040*/  IMAD.U32 R15, RZ, RZ, UR5 ;  /* 0x00000005ff0f7e24 */ /* 0x000fe2000f8e00ff */
[----:B------:R-:W-:Y:S01]  /*f050*/  UIADD3 UR44, UR44, 0x1, URZ ;  /* 0x000000012c2c7890 */ /* 0x000fe2000fffe03f */
[----:B------:R-:W1:Y:S01]  /*f060*/  SHFL.BFLY PT, R9, R2, 0x2, 0x1f ;  /* 0x0c401f0002097f89 */ /* 0x000e6200000e0000 */
        /* <DEDUP_REMOVED lines=8> */
[----:B0-----:R-:W-:Y:S01]  /*f0f0*/  FADD.FTZ R0, R0, R3 ;  /* 0x0000000300007221 */ /* 0x001fe20000010000 */
[----:B------:R-:W-:Y:S01]  /*f100*/  UMOV UR7, 0x40000040 ;  /* 0x4000004000077882 */ /* 0x000fe20000000000 */
[----:B------:R-:W-:Y:S02]  /*f110*/  IMAD.MOV.U32 R3, RZ, RZ, RZ ;  /* 0x000000ffff037224 */ /* 0x000fe400078e00ff */
[----:B-1----:R-:W-:Y:S01]  /*f120*/  FADD.FTZ R4, R9, R2 ;  /* 0x0000000209047221 */ /* 0x002fe20000010000 */
[----:B------:R-:W-:Y:S01]  /*f130*/  IMAD.MOV.U32 R2, RZ, RZ, -0x800000 ;  /* 0xff800000ff027424 */ /* 0x000fe200078e00ff */
[----:B------:R-:W0:Y:S01]  /*f140*/  SHFL.BFLY PT, R9, R0, 0x1, 0x1f ;  /* 0x0c201f0000097f89 */ /* 0x000e2200000e0000 */
[----:B------:R-:W-:-:S03]  /*f150*/  USEL UR42, UR42, URZ, UP0 ;  /* 0x0000003f2a2a7287 */ /* 0x000fc60008000000 */
[----:B------:R-:W1:Y:S01]  /*f160*/  SHFL.BFLY PT, R11, R4, 0x1, 0x1f ;  /* 0x0c201f00040b7f89 */ /* 0x000e6200000e0000 */
[----:B0-----:R-:W-:Y:S01]  /*f170*/  FADD.FTZ R12, R0, R9 ;  /* 0x00000009000c7221 */ /* 0x001fe20000010000 */
[----:B------:R-:W-:Y:S02]  /*f180*/  IMAD.MOV.U32 R9, RZ, RZ, RZ ;  /* 0x000000ffff097224 */ /* 0x000fe400078e00ff */
[----:B------:R-:W-:Y:S02]  /*f190*/  IMAD.MOV.U32 R0, RZ, RZ, -0x800000 ;  /* 0xff800000ff007424 */ /* 0x000fe400078e00ff */
[----:B-1----:R-:W-:Y:S01]  /*f1a0*/  FADD.FTZ R13, R4, R11 ;  /* 0x0000000b040d7221 */ /* 0x002fe20000010000 */
[----:B------:R-:W-:-:S04]  /*f1b0*/  FSETP.NE.FTZ.AND P0, PT, R12, RZ, PT ;  /* 0x000000ff0c00720b */ /* 0x000fc80003f15000 */
        /* <DEDUP_REMOVED lines=8> */
[----:B------:R-:W-:Y:S01]  /*f240*/  @P0 FFMA.FTZ R2, R4, R5, R7 ;  /* 0x0000000504020223 */ /* 0x000fe20000010007 */
[----:B------:R-:W-:Y:S02]  /*f250*/  PLOP3.LUT P0, PT, PT, PT, PT, 0x8, 0x0 ;  /* 0x000000000000781c */ /* 0x000fe40003f0e170 */
[----:B------:R-:W-:Y:S01]  /*f260*/  @!P1 PRMT R4, RZ, 0x654, R8 ;  /* 0x00000654ff049816 */ /* 0x000fe20000000008 */
[----:B------:R-:W0:Y:S01]  /*f270*/  @P2 MUFU.RCP R9, R13 ;  /* 0x0000000d00092308 */ /* 0x000e220000001000 */
[----:B-1----:R-:W-:-:S04]  /*f280*/  @P2 FMUL.FTZ R11, R10, 0.69314718246459960938 ;  /* 0x3f3172180a0b2820 */ /* 0x002fc80000410000 */
        /* <DEDUP_REMOVED lines=103> */
.L_x_6585:
        /* <DEDUP_REMOVED lines=15> */
[----:B------:R-:W-:Y:S02]  /*f9f0*/  F2FP.BF16.F32.PACK_AB R120, R121, R120 ;  /* 0x000000787978723e */ /* 0x000fe400000010ff */
[----:B------:R-:W-:Y:S01]  /*fa00*/  F2FP.BF16.F32.PACK_AB R121, R123, R122 ;  /* 0x0000007a7b79723e */ /* 0x000fe200000010ff */
[----:B------:R-:W-:Y:S01]  /*fa10*/  UISETP.NE.AND.EX UP0, UPT, UR9, URZ, UPT, UP0 ;  /* 0x0000003f0900728c */ /* 0x000fe2000bf05300 */
[----:B------:R-:W-:Y:S02]  /*fa20*/  F2FP.BF16.F32.PACK_AB R128, R129, R128 ;  /* 0x000000808180723e */ /* 0x000fe400000010ff */
[----:B------:R-:W-:Y:S01]  /*fa30*/  F2FP.BF16.F32.PACK_AB R122, R125, R124 ;  /* 0x0000007c7d7a723e */ /* 0x000fe200000010ff */
[----:B------:R-:W-:Y:S01]  /*fa40*/  ULDC.64 UR8, c[0x0][0xbd8] ;  /* 0x0002f60000087ab9 */ /* 0x000fe20000000a00 */
[----:B------:R-:W-:Y:S01]  /*fa50*/  F2FP.BF16.F32.PACK_AB R123, R127, R126 ;  /* 0x0000007e7f7b723e */ /* 0x000fe200000010ff */
[----:B------:R-:W-:Y:S01]  /*fa60*/  UIMAD.WIDE UR8, UR38, 0x4, UR8 ;  /* 0x00000004260878a5 */ /* 0x000fe2000f8e0208 */
        /* <DEDUP_REMOVED lines=9> */
[----:B------:R-:W-:Y:S02]  /*fb00*/  MOV R20, R3 ;  /* 0x0000000300147202 */ /* 0x000fe40000000f00 */
[----:B0-----:R-:W-:Y:S02]  /*fb10*/  MOV R21, R4 ;  /* 0x0000000400157202 */ /* 0x001fe40000000f00 */
[----:B------:R-:W-:Y:S02]  /*fb20*/  F2FP.BF16.F32.PACK_AB R146, R149, R148 ;  /* 0x000000949592723e */ /* 0x000fe400000010ff */
[----:B------:R-:W-:Y:S01]  /*fb30*/  F2FP.BF16.F32.PACK_AB R147, R151, R150 ;  /* 0x000000969793723e */ /* 0x000fe200000010ff */
[----:B------:R-:W-:-:S03]  /*fb40*/  IMAD.WIDE R4, R192, 0x2, R20 ;  /* 0x00000002c0047825 */ /* 0x000fc600078e0214 */
[C---:B------:R-:W-:Y:S02]  /*fb50*/  LOP3.LUT R9, R4.reuse, 0x380, RZ, 0xc0, !PT ;  /* 0x0000038004097812 */ /* 0x040fe400078ec0ff */
[C---:B------:R-:W-:Y:S02]  /*fb60*/  IADD3 R17, P6, R4.reuse, 0x20, RZ ;  /* 0x0000002004117810 */ /* 0x040fe40007fde0ff */
[C---:B------:R-:W-:Y:S02]  /*fb70*/  IADD3 R33, P5, R4.reuse, 0x40, RZ ;  /* 0x0000004004217810 */ /* 0x040fe40007fbe0ff */
[----:B------:R-:W-:Y:S01]  /*fb80*/  SHF.R.U64 R9, R9, 0x3, RZ ;  /* 0x0000000309097819 */ /* 0x000fe200000012ff */
[--C-:B------:R-:W-:Y:S01]  /*fb90*/  IMAD.X R29, RZ, RZ, R5.reuse, P6 ;  /* 0x000000ffff1d7224 */ /* 0x100fe200030e0605 */
[----:B------:R-:W-:Y:S01]  /*fba0*/  IADD3 R37, P3, R4, 0x4000, RZ ;  /* 0x0000400004257810 */ /* 0x000fe20007f7e0ff */
[----:B------:R-:W-:Y:S01]  /*fbb0*/  IMAD.X R27, RZ, RZ, R5, P5 ;  /* 0x000000ffff1b7224 */ /* 0x000fe200028e0605 */
[----:B------:R-:W-:-:S02]  /*fbc0*/  LOP3.LUT R10, R17, 0x380, RZ, 0xc0, !PT ;  /* 0x00000380110a7812 */ /* 0x000fc400078ec0ff */
[C---:B------:R-:W-:Y:S01]  /*fbd0*/  IADD3 R35, P4, R4.reuse, 0x60, RZ ;  /* 0x0000006004237810 */ /* 0x040fe20007f9e0ff */
[--C-:B------:R-:W-:Y:S01]  /*fbe0*/  IMAD.X R13, RZ, RZ, R5.reuse, P3 ;  /* 0x000000ffff0d7224 */ /* 0x100fe200018e0605 */
[C---:B------:R-:W-:Y:S02]  /*fbf0*/  IADD3 R39, P2, R4.reuse, 0x4020, RZ ;  /* 0x0000402004277810 */ /* 0x040fe40007f5e0ff */
[C---:B------:R-:W-:Y:S01]  /*fc00*/  IADD3 R24, P1, R4.reuse, 0x4040, RZ ;  /* 0x0000404004187810 */ /* 0x040fe20007f3e0ff */
[--C-:B------:R-:W-:Y:S01]  /*fc10*/  IMAD.X R15, RZ, RZ, R5.reuse, P4 ;  /* 0x000000ffff0f7224 */ /* 0x100fe200020e0605 */
[----:B------:R-:W-:Y:S01]  /*fc20*/  BAR.SYNC.DEFER_BLOCKING 0x1, 0x100 ;  /* 0x0044000000007b1d */ /* 0x000fe20000010000 */
        /* <DEDUP_REMOVED lines=8> */
[----:B------:R-:W-:Y:S02]  /*fcb0*/  SHF.R.U64 R12, R12, 0x3, RZ ;  /* 0x000000030c0c7819 */ /* 0x000fe400000012ff */
[----:B------:R-:W-:Y:S02]  /*fcc0*/  MOV R30, R4 ;  /* 0x00000004001e7202 */ /* 0x000fe40000000f00 */
[----:B------:R-:W-:Y:S02]  /*fcd0*/  SHF.R.U64 R18, R18, 0x3, RZ ;  /* 0x0000000312127819 */ /* 0x000fe400000012ff */
[----:B------:R-:W-:Y:S02]  /*fce0*/  F2FP.BF16.F32.PACK_AB R4, R89, R8 ;  /* 0x000000085904723e */ /* 0x000fe400000010ff */
[----:B------:R-:W-:-:S02]  /*fcf0*/  LOP3.LUT R28, R10, R17, RZ, 0x3c, !PT ;  /* 0x000000110a1c7212 */ /* 0x000fc400078e3cff */
[----:B------:R-:W-:Y:S02]  /*fd00*/  LOP3.LUT R8, R39, 0x380, RZ, 0xc0, !PT ;  /* 0x0000038027087812 */ /* 0x000fe400078ec0ff */
[----:B------:R-:W-:Y:S02]  /*fd10*/  LOP3.LUT R17, R24, 0x380, RZ, 0xc0, !PT ;  /* 0x0000038018117812 */ /* 0x000fe400078ec0ff */
[----:B------:R-:W-:Y:S02]  /*fd20*/  LOP3.LUT R26, R12, R33, RZ, 0x3c, !PT ;  /* 0x000000210c1a7212 */ /* 0x000fe400078e3cff */
[----:B------:R-:W-:Y:S02]  /*fd30*/  LOP3.LUT R14, R35, 0x380, RZ, 0xc0, !PT ;  /* 0x00000380230e7812 */ /* 0x000fe400078ec0ff */
[----:B------:R-:W-:Y:S02]  /*fd40*/  LOP3.LUT R12, R18, R37, RZ, 0x3c, !PT ;  /* 0x00000025120c7212 */ /* 0x000fe400078e3cff */
[----:B------:R-:W-:-:S02]  /*fd50*/  LOP3.LUT R18, R41, 0x380, RZ, 0xc0, !PT ;  /* 0x0000038029127812 */ /* 0x000fc400078ec0ff */
[----:B------:R-:W-:Y:S02]  /*fd60*/  SHF.R.U64 R8, R8, 0x3, RZ ;  /* 0x0000000308087819 */ /* 0x000fe400000012ff */
[----:B------:R-:W-:Y:S02]  /*fd70*/  SHF.R.U64 R17, R17, 0x3, RZ ;  /* 0x0000000311117819 */ /* 0x000fe400000012ff */
[----:B------:R-:W-:Y:S02]  /*fd80*/  SHF.R.U64 R14, R14, 0x3, RZ ;  /* 0x000000030e0e7819 */ /* 0x000fe400000012ff */
[----:B------:R-:W-:Y:S02]  /*fd90*/  SHF.R.U64 R18, R18, 0x3, RZ ;  /* 0x0000000312127819 */ /* 0x000fe400000012ff */
[----:B------:R-:W-:Y:S02]  /*fda0*/  LOP3.LUT R10, R8, R39, RZ, 0x3c, !PT ;  /* 0x00000027080a7212 */ /* 0x000fe400078e3cff */
[----:B------:R-:W-:-:S02]  /*fdb0*/  F2FP.BF16.F32.PACK_AB R5, R91, R90 ;  /* 0x0000005a5b05723e */ /* 0x000fc400000010ff */
[----:B------:R-:W-:Y:S02]  /*fdc0*/  LOP3.LUT R8, R17, R24, RZ, 0x3c, !PT ;  /* 0x0000001811087212 */ /* 0x000fe400078e3cff */
[----:B------:R-:W-:Y:S01]  /*fdd0*/  LOP3.LUT R14, R14, R35, RZ, 0x3c, !PT ;  /* 0x000000230e0e7212 */ /* 0x000fe200078e3cff */
[----:B------:R0:W-:Y:S01]  /*fde0*/  STSM.16.M88.4 [R30], R4 ;  /* 0x000000041e007844 */ /* 0x0001e20000000200 */
[----:B------:R-:W-:Y:S02]  /*fdf0*/  MOV R29, R28 ;  /* 0x0000001c001d7202 */ /* 0x000fe40000000f00 */
[----:B------:R-:W-:Y:S02]  /*fe00*/  LOP3.LUT R24, R18, R41, RZ, 0x3c, !PT ;  /* 0x0000002912187212 */ /* 0x000fe400078e3cff */
[----:B------:R-:W-:Y:S02]  /*fe10*/  MOV R28, R26 ;  /* 0x0000001a001c7202 */ /* 0x000fe40000000f00 */
[----:B------:R-:W-:-:S02]  /*fe20*/  MOV R26, R10 ;  /* 0x0000000a001a7202 */ /* 0x000fc40000000f00 */
[----:B------:R-:W-:Y:S02]  /*fe30*/  MOV R18, R8 ;  /* 0x0000000800127202 */ /* 0x000fe40000000f00 */
[----:B------:R-:W-:Y:S02]  /*fe40*/  F2FP.BF16.F32.PACK_AB R8, R97, R96 ;  /* 0x000000606108723e */ /* 0x000fe400000010ff */
[----:B------:R-:W-:Y:S02]  /*fe50*/  F2FP.BF16.F32.PACK_AB R9, R99, R98 ;  /* 0x000000626309723e */ /* 0x000fe400000010ff */
[----:B------:R-:W-:Y:S02]  /*fe60*/  F2FP.BF16.F32.PACK_AB R10, R101, R100 ;  /* 0x00000064650a723e */ /* 0x000fe400000010ff */
[----:B------:R-:W-:Y:S02]  /*fe70*/  F2FP.BF16.F32.PACK_AB R11, R103, R102 ;  /* 0x00000066670b723e */ /* 0x000fe400000010ff */
[----:B------:R-:W-:-:S02]  /*fe80*/  MOV R17, R14 ;  /* 0x0000000e00117202 */ /* 0x000fc40000000f00 */
[----:B------:R-:W-:Y:S01]  /*fe90*/  MOV R27, R12 ;  /* 0x0000000c001b7202 */ /* 0x000fe20000000f00 */
[----:B------:R-:W-:Y:S01]  /*fea0*/  STSM.16.M88.4 [R29], R8 ;  /* 0x000000081d007844 */ /* 0x000fe20000000200 */
[----:B0-----:R-:W-:Y:S02]  /*feb0*/  F2FP.BF16.F32.PACK_AB R4, R105, R104 ;  /* 0x000000686904723e */ /* 0x001fe400000010ff */
[----:B------:R-:W-:Y:S02]  /*fec0*/  F2FP.BF16.F32.PACK_AB R5, R107, R106 ;  /* 0x0000006a6b05723e */ /* 0x000fe400000010ff */
[----:B------:R-:W-:Y:S02]  /*fed0*/  F2FP.BF16.F32.PACK_AB R6, R109, R108 ;  /* 0x0000006c6d06723e */ /* 0x000fe400000010ff */
[----:B------:R-:W-:Y:S02]  /*fee0*/  F2FP.BF16.F32.PACK_AB R7, R111, R110 ;  /* 0x0000006e6f07723e */ /* 0x000fe400000010ff */
[----:B------:R-:W-:-:S02]  /*fef0*/  F2FP.BF16.F32.PACK_AB R12, R113, R112 ;  /* 0x00000070710c723e */ /* 0x000fc400000010ff */
[----:B------:R-:W-:Y:S01]  /*ff00*/  F2FP.BF16.F32.PACK_AB R13, R115, R114 ;  /* 0x00000072730d723e */ /* 0x000fe200000010ff */
[----:B------:R0:W-:Y:S01]  /*ff10*/  STSM.16.M88.4 [R28], R4 ;  /* 0x000000041c007844 */ /* 0x0001e20000000200 */
[----:B------:R-:W-:Y:S02]  /*ff20*/  F2FP.BF16.F32.PACK_AB R14, R117, R116 ;  /* 0x00000074750e723e */ /* 0x000fe400000010ff */
[----:B------:R-:W-:Y:S02]  /*ff30*/  F2FP.BF16.F32.PACK_AB R15, R119, R118 ;  /* 0x00000076770f723e */ /* 0x000fe400000010ff */
[----:B------:R-:W-:Y:S02]  /*ff40*/  MOV R24, R24 ;  /* 0x0000001800187202 */ /* 0x000fe40000000f00 */
[----:B------:R-:W-:Y:S01]  /*ff50*/  PLOP3.LUT P0, PT, PT, PT, UP0, 0x80, 0x0 ;  /* 0x000000000000781c */ /* 0x000fe20003f0f008 */
[----:B------:R1:W-:Y:S04]  /*ff60*/  STSM.16.M88.4 [R17], R12 ;  /* 0x0000000c11007844 */ /* 0x0003e80000000200 */
[----:B------:R2:W-:Y:S04]  /*ff70*/  STSM.16.M88.4 [R27], R120 ;  /* 0x000000781b007844 */ /* 0x0005e80000000200 */
[----:B------:R2:W-:Y:S01]  /*ff80*/  STSM.16.M88.4 [R26], R128 ;  /* 0x000000801a007844 */ /* 0x0005e20000000200 */
[----:B0-----:R-:W-:-:S02]  /*ff90*/  IMAD.U32 R4, RZ, RZ, UR8 ;  /* 0x00000008ff047e24 */ /* 0x001fc4000f8e00ff */
[----:B------:R-:W-:Y:S01]  /*ffa0*/  IMAD.U32 R5, RZ, RZ, UR9 ;  /* 0x00000009ff057e24 */ /* 0x000fe2000f8e00ff */
[----:B------:R2:W-:Y:S01]  /*ffb0*/  STSM.16.M88.4 [R18], R136 ;  /* 0x0000008812007844 */ /* 0x0005e20000000200 */
[----:B------:R-:W-:-:S03]  /*ffc0*/  ULDC.64 UR8, c[0x0][0xbe0] ;  /* 0x0002f80000087ab9 */ /* 0x000fc60000000a00 */
[----:B------:R2:W-:Y:S01]  /*ffd0*/  STSM.16.M88.4 [R24], R144 ;  /* 0x0000009018007844 */ /* 0x0005e20000000200 */
[----:B------:R-:W-:Y:S06]  /*ffe0*/  BAR.SYNC.DEFER_BLOCKING 0x1, 0x100 ;  /* 0x0044000000007b1d */ /* 0x000fec0000010000 */
[----:B------:R-:W3:Y:S01]  /*fff0*/  @P0 LDG.E R6, desc[UR48][R4.64] ;  /* 0x0000003004060981 */ /* 0x000ee2000c1e1900 */
[----:B------:R-:W-:Y:S01]  /*10000*/  UISETP.NE.U32.AND UP1, UPT, UR8, URZ, UPT ;  /* 0x0000003f0800728c */ /* 0x000fe2000bf25070 */
[----:B-1----:R-:W0:Y:S01]  /*10010*/  LDC R17, c[0x0][0xa88] ;  /* 0x0002a200ff117b82 */ /* 0x002e220000000800 */
[----:B------:R-:W-:Y:S01]  /*10020*/  IMAD R7, R22, 0x40, R19 ;  /* 0x0000004016077824 */ /* 0x000fe200078e0213 */
[----:B------:R-:W-:Y:S01]  /*10030*/  UMOV UR4, URZ ;  /* 0x0000003f00047c82 */ /* 0x000fe20008000000 */
[----:B------:R-:W-:-:S02]  /*10040*/  UISETP.NE.AND.EX UP1, UPT, UR9, URZ, UPT, UP1 ;  /* 0x0000003f0900728c */ /* 0x000fc4000bf25310 */
[----:B------:R-:W-:-:S04]  /*10050*/  IMAD.WIDE R20, R7, 0x2, R20 ;  /* 0x0000000207147825 */ /* 0x000fc800078e0214 */
[----:B------:R-:W-:Y:S02]  /*10060*/  PLOP3.LUT P2, PT, PT, PT, UP1, 0x80, 0x0 ;  /* 0x000000000000781c */ /* 0x000fe40003f4f018 */
[----:B------:R-:W-:-:S03]  /*10070*/  IADD3 R29, P1, R20, 0x1000, RZ ;  /* 0x00001000141d7810 */ /* 0x000fc60007f3e0ff */
[----:B------:R-:W-:Y:S02]  /*10080*/  @UP1 ULDC.64 UR8, c[0x0][0xbe0] ;  /* 0x0002f80000081ab9 */ /* 0x000fe40000000a00 */
[----:B------:R-:W-:-:S06]  /*10090*/  @UP1 UIMAD.WIDE UR8, UR38, 0x4, UR8 ;  /* 0x00000004260818a5 */ /* 0x000fcc000f8e0208 */
[----:B------:R-:W-:Y:S01]  /*100a0*/  IMAD.U32 R7, RZ, RZ, UR9 ;  /* 0x00000009ff077e24 */ /* 0x000fe2000f8e00ff */
[----:B---3--:R-:W-:Y:S01]  /*100b0*/  @P0 R2UR UR4, R6 ;  /* 0x00000000060402ca */ /* 0x008fe200000e0000 */
[----:B------:R-:W-:-:S05]  /*100c0*/  IMAD.U32 R6, RZ, RZ, UR8 ;  /* 0x00000008ff067e24 */ /* 0x000fca000f8e00ff */
[----:B0-----:R2:W5:Y:S01]  /*100d0*/  @P2 LDG.E R17, desc[UR48][R6.64] ;  /* 0x0000003006112981 */ /* 0x001562000c1e1900 */
[----:B------:R-:W-:Y:S08]  /*100e0*/  @P2 BRA `(.L_x_6658) ;  /* 0x0000000000102947 */ /* 0x000ff00003800000 */
[----:B------:R-:W-:Y:S05]  /*100f0*/  @!P0 BRA `(.L_x_6658) ;  /* 0x00000000000c8947 */ /* 0x000fea0003800000 */
[----:B--2---:R-:W2:Y:S04]  /*10100*/  LDG.E R6, desc[UR48][R4.64] ;  /* 0x0000003004067981 */ /* 0x004ea8000c1e1900 */
[----:B-----5:R-:W2:Y:S02]  /*10110*/  LDG.E R17, desc[UR48][R4.64+0x4] ;  /* 0x0000043004117981 */ /* 0x020ea4000c1e1900 */
[----:B--2---:R-:W-:-:S07]  /*10120*/  IMAD.IADD R17, R17, 0x1, -R6 ;  /* 0x0000000111117824 */ /* 0x004fce00078e0a06 */
.L_x_6658:
[----:B------:R-:W-:Y:S01]  /*10130*/  USHF.R.S32.HI UR14, URZ, 0x1f, UR37 ;  /* 0x0000001f3f0e7899 */ /* 0x000fe20008011425 */
[----:B------:R-:W-:Y:S01]  /*10140*/  IMAD R8, R188, 0x80, R190 ;  /* 0x00000080bc087824 */ /* 0x000fe200078e02be */
[----:B------:R-:W-:Y:S01]  /*10150*/  ULDC.64 UR12, c[0x0][0xb70] ;  /* 0x0002dc00000c7ab9 */ /* 0x000fe20000000a00 */
[----:B------:R-:W-:Y:S01]  /*10160*/  USHF.R.S32.HI UR11, URZ, 0x1f, UR4 ;  /* 0x0000001f3f0b7899 */ /* 0x000fe20008011404 */
[C---:B------:R-:W-:Y:S01]  /*10170*/  IADD3 R13, P2, R20.reuse, 0x2000, RZ ;  /* 0x00002000140d7810 */ /* 0x040fe20007f5e0ff */
[----:B------:R-:W-:Y:S01]  /*10180*/  UIMAD UR7, UR14, UR12, URZ ;  /* 0x0000000c0e0772a4 */ /* 0x000fe2000f8e023f */
[----:B------:R-:W-:Y:S01]  /*10190*/  SHF.R.S32.HI R5, RZ, 0x1f, R8 ;  /* 0x0000001fff057819 */ /* 0x000fe20000011408 */
[----:B------:R-:W-:Y:S01]  /*101a0*/  UMOV UR10, UR4 ;  /* 0x00000004000a7c82 */ /* 0x000fe20008000000 */
[----:B------:R-:W-:Y:S01]  /*101b0*/  USEL UR15, UR38, URZ, !UP0 ;  /* 0x0000003f260f7287 */ /* 0x000fe2000c000000 */
[----:B--2---:R-:W-:Y:S01]  /*101c0*/  IADD3 R7, P6, R20, 0x3000, RZ ;  /* 0x0000300014077810 */ /* 0x004fe20007fde0ff */
[----:B------:R-:W-:Y:S01]  /*101d0*/  UIMAD.WIDE.U32 UR8, UR37, UR12, UR10 ;  /* 0x0000000c250872a5 */ /* 0x000fe2000f8e000a */
[----:B------:R-:W-:Y:S01]  /*101e0*/  LOP3.LUT R28, R29, 0x380, RZ, 0xc0, !PT ;  /* 0x000003801d1c7812 */ /* 0x000fe200078ec0ff */
[----:B------:R-:W-:Y:S01]  /*101f0*/  UIMAD UR10, UR37, UR13, UR7 ;  /* 0x0000000d250a72a4 */ /* 0x000fe2000f8e0207 */
[----:B------:R-:W-:Y:S01]  /*10200*/  LOP3.LUT R12, R13, 0x380, RZ, 0xc0, !PT ;  /* 0x000003800d0c7812 */ /* 0x000fe200078ec0ff */
[----:B------:R-:W-:Y:S01]  /*10210*/  USHF.R.S32.HI UR7, URZ, 0x1f, UR38 ;  /* 0x0000001f3f077899 */ /* 0x000fe20008011426 */
[----:B------:R-:W-:Y:S01]  /*10220*/  LOP3.LUT R4, R7, 0x380, RZ, 0xc0, !PT ;  /* 0x0000038007047812 */ /* 0x000fe200078ec0ff */
[----:B------:R-:W-:Y:S01]  /*10230*/  ULDC.64 UR12, c[0x0][0xb78] ;  /* 0x0002de00000c7ab9 */ /* 0x000fe20000000a00 */
[----:B------:R-:W-:Y:S01]  /*10240*/  UIADD3 UR9, UR9, UR10, URZ ;  /* 0x0000000a09097290 */ /* 0x000fe2000fffe03f */
[----:B------:R-:W-:Y:S01]  /*10250*/  SHF.R.U64 R28, R28, 0x3, RZ ;  /* 0x000000031c1c7819 */ /* 0x000fe200000012ff */
[----:B------:R-:W-:Y:S01]  /*10260*/  USEL UR16, UR7, URZ, !UP0 ;  /* 0x0000003f07107287 */ /* 0x000fe2000c000000 */
[----:B------:R-:W-:Y:S01]  /*10270*/  SHF.R.U64 R12, R12, 0x3, RZ ;  /* 0x000000030c0c7819 */ /* 0x000fe200000012ff */
[----:B------:R-:W-:Y:S01]  /*10280*/  UIMAD.WIDE.U32 UR8, UR15, UR12, UR8 ;  /* 0x0000000c0f0872a5 */ /* 0x000fe2000f8e0008 */
[----:B------:R-:W-:Y:S01]  /*10290*/  SHF.R.U64 R4, R4, 0x3, RZ ;  /* 0x0000000304047819 */ /* 0x000fe200000012ff */
[----:B------:R-:W-:Y:S01]  /*102a0*/  UIMAD UR7, UR16, UR12, URZ ;  /* 0x0000000c100772a4 */ /* 0x000fe2000f8e023f */
[----:B------:R-:W-:Y:S01]  /*102b0*/  LOP3.LUT R28, R28, R29, RZ, 0x3c, !PT ;  /* 0x0000001d1c1c7212 */ /* 0x000fe200078e3cff */
[--C-:B------:R-:W-:Y:S01]  /*102c0*/  IMAD.X R29, RZ, RZ, R21.reuse, P1 ;  /* 0x000000ffff1d7224 */ /* 0x100fe200008e0615 */
[----:B------:R-:W-:Y:S01]  /*102d0*/  LOP3.LUT R12, R12, R13, RZ, 0x3c, !PT ;  /* 0x0000000d0c0c7212 */ /* 0x000fe200078e3cff */
[----:B------:R-:W-:Y:S01]  /*102e0*/  UIMAD UR7, UR15, UR13, UR7 ;  /* 0x0000000d0f0772a4 */ /* 0x000fe2000f8e0207 */
[----:B------:R-:W-:Y:S01]  /*102f0*/  IADD3 R6, P0, R8, UR8, RZ ;  /* 0x0000000808067c10 */ /* 0x000fe2000ff1e0ff */
[----:B------:R-:W-:Y:S01]  /*10300*/  IMAD.X R13, RZ, RZ, R21, P2 ;  /* 0x000000ffff0d7224 */ /* 0x000fe200010e0615 */
[----:B------:R-:W-:-:S02]  /*10310*/  IADD3 R37, P5, R20, 0x4000, RZ ;  /* 0x0000400014257810 */ /* 0x000fc40007fbe0ff */
[----:B------:R-:W-:Y:S01]  /*10320*/  LOP3.LUT R4, R4, R7, RZ, 0x3c, !PT ;  /* 0x0000000704047212 */ /* 0x000fe200078e3cff */
[----:B------:R-:W-:Y:S01]  /*10330*/  IMAD.U32 R10, RZ, RZ, UR7 ;  /* 0x00000007ff0a7e24 */ /* 0x000fe2000f8e00ff */
[C---:B------:R-:W-:Y:S02]  /*10340*/  IADD3 R41, P4, R20.reuse, 0x5000, RZ ;  /* 0x0000500014297810 */ /* 0x040fe40007f9e0ff */
[C---:B------:R-:W-:Y:S02]  /*10350*/  IADD3 R25, P3, R20.reuse, 0x6000, RZ ;  /* 0x0000600014197810 */ /* 0x040fe40007f7e0ff */
[----:B------:R-:W-:Y:S01]  /*10360*/  IADD3.X R5, R5, UR9, R10, P0, !PT ;  /* 0x0000000905057c10 */ /* 0x000fe200087fe40a */
[----:B------:R-:W-:Y:S01]  /*10370*/  ULDC.64 UR8, c[0x0][0xb40] ;  /* 0x0002d00000087ab9 */ /* 0x000fe20000000a00 */
[----:B------:R-:W-:Y:S02]  /*10380*/  IADD3 R7, P2, R20, 0x7000, RZ ;  /* 0x0000700014077810 */ /* 0x000fe40007f5e0ff */
[----:B------:R-:W-:-:S02]  /*10390*/  LEA R46, P0, R6, UR8, 0x2 ;  /* 0x00000008062e7c11 */ /* 0x000fc4000f8010ff */
[----:B------:R-:W-:Y:S02]  /*103a0*/  LOP3.LUT R9, R20, 0x380, RZ, 0xc0, !PT ;  /* 0x0000038014097812 */ /* 0x000fe400078ec0ff */
[----:B------:R-:W-:Y:S01]  /*103b0*/  LEA.HI.X R47, R6, UR9, R5, 0x2, P0 ;  /* 0x00000009062f7c11 */ /* 0x000fe200080f1405 */
[C---:B------:R-:W-:Y:S01]  /*103c0*/  VIADD R6, R8.reuse, 0x8 ;  /* 0x0000000808067836 */ /* 0x040fe20000000000 */
[----:B------:R-:W-:Y:S01]  /*103d0*/  LOP3.LUT P0, RZ, R189, 0x3, RZ, 0xc0, !PT ;  /* 0x00000003bdff7812 */ /* 0x000fe2000780c0ff */
[----:B------:R-:W-:Y:S01]  /*103e0*/  IMAD.X R5, RZ, RZ, R21, P6 ;  /* 0x000000ffff057224 */ /* 0x000fe200030e0615 */
[----:B------:R-:W-:Y:S01]  /*103f0*/  LOP3.LUT R36, R37, 0x380, RZ, 0xc0, !PT ;  /* 0x0000038025247812 */ /* 0x000fe200078ec0ff */
[----:B------:R-:W-:Y:S01]  /*10400*/  ULDC.64 UR8, c[0x0][0xaa0] ;  /* 0x0002a80000087ab9 */ /* 0x000fe20000000a00 */
[-C--:B-----5:R-:W-:Y:S02]  /*10410*/  ISETP.GE.OR P1, PT, R8, R17.reuse, P0 ;  /* 0x000000110800720c */ /* 0x0a0fe40000726670 */
[----:B------:R-:W-:-:S02]  /*10420*/  ISETP.GE.OR P0, PT, R6, R17, P0 ;  /* 0x000000110600720c */ /* 0x000fc40000706670 */
[----:B------:R-:W-:Y:S02]  /*10430*/  LOP3.LUT R40, R41, 0x380, RZ, 0xc0, !PT ;  /* 0x0000038029287812 */ /* 0x000fe400078ec0ff */
[----:B------:R-:W-:Y:S02]  /*10440*/  LOP3.LUT R24, R25, 0x380, RZ, 0xc0, !PT ;  /* 0x0000038019187812 */ /* 0x000fe400078ec0ff */
[----:B------:R-:W-:Y:S02]  /*10450*/  LOP3.LUT R6, R7, 0x380, RZ, 0xc0, !PT ;  /* 0x0000038007067812 */ /* 0x000fe400078ec0ff */
[----:B------:R-:W-:Y:S02]  /*10460*/  SHF.R.U64 R9, R9, 0x3, RZ ;  /* 0x0000000309097819 */ /* 0x000fe400000012ff */
[----:B------:R-:W-:Y:S01]  /*10470*/  SHF.R.U64 R36, R36, 0x3, RZ ;  /* 0x0000000324247819 */ /* 0x000fe200000012ff */
[----:B------:R-:W-:Y:S01]  /*10480*/  @!P1 STG.E desc[UR48][R46.64], R2 ;  /* 0x000000022e009986 */ /* 0x000fe2000c101930 */
[----:B------:R-:W-:-:S02]  /*10490*/  SHF.R.U64 R40, R40, 0x3, RZ ;  /* 0x0000000328287819 */ /* 0x000fc400000012ff */
[----:B------:R-:W-:Y:S01]  /*104a0*/  SHF.R.U64 R24, R24, 0x3, RZ ;  /* 0x0000000318187819 */ /* 0x000fe200000012ff */
[----:B------:R0:W-:Y:S01]  /*104b0*/  @!P0 STG.E desc[UR48][R46.64+0x20], R0 ;  /* 0x000020002e008986 */ /* 0x0001e2000c101930 */
        /* <DEDUP_REMOVED lines=10> */
[----:B------:R-:W-:Y:S01]  /*10560*/  UIMAD UR7, UR11, UR8, URZ ;  /* 0x000000080b0772a4 */ /* 0x000fe2000f8e023f */
[----:B------:R1:W5:Y:S01]  /*10570*/  LD.E.128 R32, desc[UR48][R20.64] ;  /* 0x0000003014207980 */ /* 0x000362000c101d00 */
[--C-:B------:R-:W-:Y:S01]  /*10580*/  SHF.R.S32.HI R45, RZ, 0x1f, R19.reuse ;  /* 0x0000001fff2d7819 */ /* 0x100fe20000011413 */
[----:B------:R-:W-:Y:S01]  /*10590*/  IMAD.MOV.U32 R44, RZ, RZ, R19 ;  /* 0x000000ffff2c7224 */ /* 0x000fe200078e0013 */
[----:B------:R-:W-:Y:S01]  /*105a0*/  UIMAD UR7, UR4, UR9, UR7 ;  /* 0x00000009040772a4 */ /* 0x000fe2000f8e0207 */
[----:B------:R-:W5:Y:S04]  /*105b0*/  LD.E.128 R28, desc[UR48][R28.64] ;  /* 0x000000301c1c7980 */ /* 0x000f68000c101d00 */
[----:B------:R-:W5:Y:S01]  /*105c0*/  LD.E.128 R12, desc[UR48][R12.64] ;  /* 0x000000300c0c7980 */ /* 0x000f62000c101d00 */
[----:B-1----:R-:W-:Y:S01]  /*105d0*/  IMAD.U32 R21, RZ, RZ, UR8 ;  /* 0x00000008ff157e24 */ /* 0x002fe2000f8e00ff */
[----:B------:R-:W-:-:S02]  /*105e0*/  ULDC.64 UR8, c[0x0][0xae0] ;  /* 0x0002b80000087ab9 */ /* 0x000fc40000000a00 */
[----:B------:R-:W5:Y:S01]  /*105f0*/  LD.E.128 R4, desc[UR48][R4.64] ;  /* 0x0000003004047980 */ /* 0x000f62000c101d00 */
[----:B------:R-:W-:-:S03]  /*10600*/  IMAD.WIDE.U32 R20, R21, UR4, R44 ;  /* 0x0000000415147c25 */ /* 0x000fc6000f8e002c */
[----:B------:R-:W5:Y:S04]  /*10610*/  LD.E.128 R36, desc[UR48][R36.64] ;  /* 0x0000003024247980 */ /* 0x000f68000c101d00 */
[----:B------:R-:W5:Y:S04]  /*10620*/  LD.E.128 R40, desc[UR48][R40.64] ;  /* 0x0000003028287980 */ /* 0x000f68000c101d00 */
[----:B------:R-:W5:Y:S04]  /*10630*/  LD.E.128 R24, desc[UR48][R24.64] ;  /* 0x0000003018187980 */ /* 0x000f68000c101d00 */
[----:B------:R-:W5:Y:S01]  /*10640*/  LD.E.128 R8, desc[UR48][R8.64] ;  /* 0x0000003008087980 */ /* 0x000f62000c101d00 */
[----:B------:R-:W-:Y:S01]  /*10650*/  UIMAD UR4, UR14, UR8, URZ ;  /* 0x000000080e0472a4 */ /* 0x000fe2000f8e023f */
[----:B------:R-:W-:Y:S01]  /*10660*/  VIADD R21, R21, UR7 ;  /* 0x0000000715157c36 */ /* 0x000fe20008000000 */
[----:B------:R-:W-:Y:S01]  /*10670*/  BSSY B1, `(.L_x_6659) ;  /* 0x000002f000017945 */ /* 0x000fe20003800000 */
[----:B------:R-:W-:Y:S01]  /*10680*/  @!PT LDS RZ, [RZ] ;  /* 0x00000000fffff984 */ /* 0x000fe20000000800 */
[----:B------:R-:W-:Y:S01]  /*10690*/  @!PT LDS RZ, [RZ] ;  /* 0x00000000fffff984 */ /* 0x000fe20000000800 */
[----:B------:R-:W-:Y:S01]  /*106a0*/  @!PT LDS RZ, [RZ] ;  /* 0x00000000fffff984 */ /* 0x000fe20000000800 */
[----:B------:R-:W-:Y:S01]  /*106b0*/  @!PT LDS RZ, [RZ] ;  /* 0x00000000fffff984 */ /* 0x000fe20000000800 */
[----:B------:R1:W-:Y:S06]  /*106c0*/  MEMBAR.ALL.CTA ;  /* 0x0000000000007992 */ /* 0x0003ec0000008000 */
[----:B-1----:R-:W1:Y:S01]  /*106d0*/  FENCE.VIEW.ASYNC.S ;  /* 0x00000000000073c6 */ /* 0x002e620000000000 */
[----:B------:R-:W-:Y:S01]  /*106e0*/  IMAD.U32 R23, RZ, RZ, UR8 ;  /* 0x00000008ff177e24 */ /* 0x000fe2000f8e00ff */
[----:B------:R-:W-:Y:S01]  /*106f0*/  UIMAD UR4, UR37, UR9, UR4 ;  /* 0x00000009250472a4 */ /* 0x000fe2000f8e0204 */
[----:B------:R-:W-:-:S02]  /*10700*/  IMAD R17, R188, -0x80, R17 ;  /* 0xffffff80bc117824 */ /* 0x000fc400078e0211 */
[----:B------:R-:W-:Y:S01]  /*10710*/  IMAD.WIDE.U32 R20, R23, UR37, R20 ;  /* 0x0000002517147c25 */ /* 0x000fe2000f8e0014 */
[----:B------:R-:W-:Y:S01]  /*10720*/  ULDC.64 UR8, c[0x0][0xae8] ;  /* 0x0002ba0000087ab9 */ /* 0x000fe20000000a00 */
[----:B------:R-:W-:Y:S02]  /*10730*/  SHF.R.S32.HI R23, RZ, 0x1f, R22 ;  /* 0x0000001fff177819 */ /* 0x000fe40000011416 */
[CC--:B------:R-:W-:Y:S01]  /*10740*/  ISETP.GE.AND P2, PT, R22.reuse, R17.reuse, PT ;  /* 0x000000111600720c */ /* 0x0c0fe20003f46270 */
[----:B------:R-:W-:Y:S01]  /*10750*/  VIADD R21, R21, UR4 ;  /* 0x0000000415157c36 */ /* 0x000fe20008000000 */
[----:B------:R-:W-:Y:S01]  /*10760*/  UIMAD UR4, UR16, UR8, URZ ;  /* 0x00000008100472a4 */ /* 0x000fe2000f8e023f */
[----:B------:R-:W-:Y:S02]  /*10770*/  VIADD R3, R3, 0x28820 ;  /* 0x0002882003037836 */ /* 0x000fe40000000000 */
[C---:B0-----:R-:W-:Y:S01]  /*10780*/  VIADD R0, R22.reuse, 0x20 ;  /* 0x0000002016007836 */ /* 0x041fe20000000000 */
[----:B------:R-:W-:Y:S01]  /*10790*/  UIMAD UR4, UR15, UR9, UR4 ;  /* 0x000000090f0472a4 */ /* 0x000fe2000f8e0204 */
[----:B------:R-:W-:Y:S01]  /*107a0*/  IMAD.U32 R45, RZ, RZ, UR8 ;  /* 0x00000008ff2d7e24 */ /* 0x000fe2000f8e00ff */
[----:B------:R-:W-:Y:S01]  /*107b0*/  PRMT R3, RZ, 0x654, R3 ;  /* 0x00000654ff037816 */ /* 0x000fe20000000003 */
[----:B------:R-:W-:Y:S01]  /*107c0*/  VIADD R2, R22, 0x60 ;  /* 0x0000006016027836 */ /* 0x000fe20000000000 */
[----:B------:R-:W-:Y:S01]  /*107d0*/  ISETP.GE.AND P4, PT, R0, R17, PT ;  /* 0x000000110000720c */ /* 0x000fe20003f86270 */
[----:B------:R-:W-:-:S03]  /*107e0*/  IMAD.WIDE.U32 R44, R45, UR15, R20 ;  /* 0x0000000f2d2c7c25 */ /* 0x000fc6000f8e0014 */
[-C--:B------:R-:W-:Y:S01]  /*107f0*/  ISETP.GE.AND P1, PT, R2, R17.reuse, PT ;  /* 0x000000110200720c */ /* 0x080fe20003f26270 */
[----:B------:R-:W-:Y:S01]  /*10800*/  VIADD R0, R22, 0x40 ;  /* 0x0000004016007836 */ /* 0x000fe20000000000 */
[----:B-1----:R0:W-:Y:S01]  /*10810*/  SYNCS.ARRIVE.TRANS64.RED.A1T0 RZ, [R3+URZ], RZ ;  /* 0x000000ff03ff79a7 */ /* 0x0021e2000810043f */
[----:B------:R-:W-:Y:S02]  /*10820*/  VIADD R49, R45, UR4 ;  /* 0x000000042d317c36 */ /* 0x000fe40008000000 */
[----:B------:R-:W-:Y:S01]  /*10830*/  IMAD.WIDE R20, R188, 0x80, R22 ;  /* 0x00000080bc147825 */ /* 0x000fe200078e0216 */
[----:B------:R-:W-:Y:S01]  /*10840*/  ISETP.GE.AND P0, PT, R0, R17, PT ;  /* 0x000000110000720c */ /* 0x000fe20003f06270 */
[----:B------:R-:W-:-:S12]  /*10850*/  @P2 BRA `(.L_x_6660) ;  /* 0x0000000000402947 */ /* 0x000fd80003800000 */
[----:B------:R-:W-:Y:S01]  /*10860*/  ULDC.64 UR8, c[0x0][0xad8] ;  /* 0x0002b60000087ab9 */ /* 0x000fe20000000a00 */
[----:B------:R-:W-:Y:S01]  /*10870*/  VIADD R0, R19, 0x40 ;  /* 0x0000004013007836 */ /* 0x000fe20000000000 */
[----:B------:R-:W-:Y:S01]  /*10880*/  ULDC UR4, c[0x0][0xa8c] ;  /* 0x0002a30000047ab9 */ /* 0x000fe20000000800 */
[----:B------:R-:W-:Y:S01]  /*10890*/  IMAD R17, R21, UR8, RZ ;  /* 0x0000000815117c24 */ /* 0x000fe2000f8e02ff */
[----:B------:R-:W-:Y:S01]  /*108a0*/  ISETP.GE.AND P2, PT, R19, UR4, PT ;  /* 0x0000000413007c0c */ /* 0x000fe2000bf46270 */
[----:B------:R-:W-:Y:S01]  /*108b0*/  IMAD.MOV.U32 R2, RZ, RZ, R44 ;  /* 0x000000ffff027224 */ /* 0x000fe200078e002c */
[----:B------:R-:W-:Y:S01]  /*108c0*/  ISETP.GE.AND P3, PT, R0, UR4, PT ;  /* 0x0000000400007c0c */ /* 0x000fe2000bf66270 */
[----:B0-----:R-:W-:Y:S02]  /*108d0*/  IMAD.MOV.U32 R3, RZ, RZ, R49 ;  /* 0x000000ffff037224 */ /* 0x001fe400078e0031 */
[C---:B------:R-:W-:Y:S02]  /*108e0*/  IMAD R17, R20.reuse, UR9, R17 ;  /* 0x0000000914117c24 */ /* 0x040fe4000f8e0211 */
[----:B------:R-:W-:Y:S01]  /*108f0*/  IMAD.WIDE.U32 R2, R20, UR8, R2 ;  /* 0x0000000814027c25 */ /* 0x000fe2000f8e0002 */
[----:B------:R-:W-:-:S03]  /*10900*/  ULDC.64 UR8, c[0x0][0xa80] ;  /* 0x0002a00000087ab9 */ /* 0x000fc60000000a00 */
[----:B------:R-:W-:Y:S01]  /*10910*/  IMAD.IADD R3, R3, 0x1, R17 ;  /* 0x0000000103037824 */ /* 0x000fe200078e0211 */
[----:B------:R-:W-:-:S04]  /*10920*/  LEA R46, P5, R2, UR8, 0x1 ;  /* 0x00000008022e7c11 */ /* 0x000fc8000f8a08ff */
[----:B------:R-:W-:-:S05]  /*10930*/  LEA.HI.X R47, R2, UR9, R3, 0x1, P5 ;  /* 0x00000009022f7c11 */ /* 0x000fca000a8f0c03 */
[----:B-----5:R1:W-:Y:S04]  /*10940*/  @!P2 STG.E.128 desc[UR48][R46.64], R32 ;  /* 0x000000202e00a986 */ /* 0x0203e8000c101d30 */
[----:B------:R1:W-:Y:S02]  /*10950*/  @!P3 STG.E.128 desc[UR48][R46.64+0x80], R36 ;  /* 0x000080242e00b986 */ /* 0x0003e4000c101d30 */
.L_x_6660:
[----:B------:R-:W-:Y:S05]  /*10960*/  BSYNC B1 ;  /* 0x0000000000017941 */ /* 0x000fea0003800000 */
.L_x_6659:
[----:B------:R-:W-:Y:S04]  /*10970*/  BSSY B1, `(.L_x_6661) ;  /* 0x0000014000017945 */ /* 0x000fe80003800000 */
[----:B------:R-:W-:Y:S05]  /*10980*/  @P4 BRA `(.L_x_6662) ;  /* 0x0000000000484947 */ /* 0x000fea0003800000 */
[----:B------:R-:W-:Y:S01]  /*10990*/  IADD3 R17, P2, R20, 0x20, RZ ;  /* 0x0000002014117810 */ /* 0x000fe20007f5e0ff */
[----:B------:R-:W-:Y:S01]  /*109a0*/  ULDC.64 UR8, c[0x0][0xad8] ;  /* 0x0002b60000087ab9 */ /* 0x000fe20000000a00 */
[----:B------:R-:W-:Y:S01]  /*109b0*/  IMAD.MOV.U32 R2, RZ, RZ, R44 ;  /* 0x000000ffff027224 */ /* 0x000fe200078e002c */
[----:B------:R-:W-:Y:S01]  /*109c0*/  ULDC UR4, c[0x0][0xa8c] ;  /* 0x0002a30000047ab9 */ /* 0x000fe20000000800 */
[----:B0-----:R-:W-:Y:S01]  /*109d0*/  IMAD.MOV.U32 R3, RZ, RZ, R49 ;  /* 0x000000ffff037224 */ /* 0x001fe200078e0031 */
        /* <DEDUP_REMOVED lines=8> */
[----:B-1---5:R-:W-:Y:S01]  /*10a60*/  LEA R32, P2, R2, UR8, 0x1 ;  /* 0x0000000802207c11 */ /* 0x022fe2000f8408ff */
[----:B------:R-:W-:-:S05]  /*10a70*/  IMAD.IADD R3, R3, 0x1, R17 ;  /* 0x0000000103037824 */ /* 0x000fca00078e0211 */
[----:B------:R-:W-:-:S05]  /*10a80*/  LEA.HI.X R33, R2, UR9, R3, 0x1, P2 ;  /* 0x0000000902217c11 */ /* 0x000fca00090f0c03 */
[----:B------:R2:W-:Y:S04]  /*10a90*/  @!P3 STG.E.128 desc[UR48][R32.64], R28 ;  /* 0x0000001c2000b986 */ /* 0x0005e8000c101d30 */
[----:B------:R2:W-:Y:S02]  /*10aa0*/  @!P4 STG.E.128 desc[UR48][R32.64+0x80], R40 ;  /* 0x000080282000c986 */ /* 0x0005e4000c101d30 */
.L_x_6662:
[----:B------:R-:W-:Y:S05]  /*10ab0*/  BSYNC B1 ;  /* 0x0000000000017941 */ /* 0x000fea0003800000 */
.L_x_6661:
        /* <DEDUP_REMOVED lines=15> */
[----:B--2--5:R-:W-:Y:S01]  /*10bb0*/  LEA R28, P0, R2, UR8, 0x1 ;  /* 0x00000008021c7c11 */ /* 0x024fe2000f8008ff */
[----:B------:R-:W-:-:S05]  /*10bc0*/  IMAD.IADD R3, R3, 0x1, R17 ;  /* 0x0000000103037824 */ /* 0x000fca00078e0211 */
[----:B------:R-:W-:-:S05]  /*10bd0*/  LEA.HI.X R29, R2, UR9, R3, 0x1, P0 ;  /* 0x00000009021d7c11 */ /* 0x000fca00080f0c03 */
[----:B------:R3:W-:Y:S04]  /*10be0*/  @!P2 STG.E.128 desc[UR48][R28.64], R12 ;  /* 0x0000000c1c00a986 */ /* 0x0007e8000c101d30 */
[----:B------:R3:W-:Y:S02]  /*10bf0*/  @!P3 STG.E.128 desc[UR48][R28.64+0x80], R24 ;  /* 0x000080181c00b986 */ /* 0x0007e4000c101d30 */
.L_x_6664:
[----:B------:R-:W-:Y:S05]  /*10c00*/  BSYNC B1 ;  /* 0x0000000000017941 */ /* 0x000fea0003800000 */
.L_x_6663:
[----:B------:R-:W-:Y:S05]  /*10c10*/  @P1 BRA `(.L_x_6665) ;  /* 0x0000000800f41947 */ /* 0x000fea0003800000 */
[----:B---3-5:R-:W-:Y:S01]  /*10c20*/  IADD3 R13, P0, R20, 0x60, RZ ;  /* 0x00000060140d7810 */ /* 0x028fe20007f1e0ff */
[----:B------:R-:W-:Y:S01]  /*10c30*/  ULDC.64 UR8, c[0x0][0xad8] ;  /* 0x0002b60000087ab9 */ /* 0x000fe20000000a00 */
[----:B------:R-:W-:Y:S01]  /*10c40*/  IMAD.MOV.U32 R2, RZ, RZ, R44 ;  /* 0x000000ffff027224 */ /* 0x000fe200078e002c */
[----:B------:R-:W-:Y:S01]  /*10c50*/  ULDC UR4, c[0x0][0xa8c] ;  /* 0x0002a30000047ab9 */ /* 0x000fe20000000800 */
[----:B0-----:R-:W-:Y:S01]  /*10c60*/  IMAD.MOV.U32 R3, RZ, RZ, R49 ;  /* 0x000000ffff037224 */ /* 0x001fe200078e0031 */
[----:B------:R-:W-:Y:S01]  /*10c70*/  ISETP.GE.AND P1, PT, R19, UR4, PT ;  /* 0x0000000413007c0c */ /* 0x000fe2000bf26270 */
[----:B------:R-:W-:Y:S02]  /*10c80*/  IMAD.X R20, RZ, RZ, R21, P0 ;  /* 0x000000ffff147224 */ /* 0x000fe400000e0615 */
[----:B------:R-:W-:-:S04]  /*10c90*/  IMAD.WIDE.U32 R2, R13, UR8, R2 ;  /* 0x000000080d027c25 */ /* 0x000fc8000f8e0002 */
[----:B------:R-:W-:Y:S02]  /*10ca0*/  IMAD R20, R20, UR8, RZ ;  /* 0x0000000814147c24 */ /* 0x000fe4000f8e02ff */
[----:B------:R-:W-:Y:S02]  /*10cb0*/  VIADD R0, R19, 0x40 ;  /* 0x0000004013007836 */ /* 0x000fe40000000000 */
        /* <DEDUP_REMOVED lines=8> */
[----:B------:R0:W-:Y:S01]  /*10d40*/  STG.E.128 desc[UR48][R12.64+0x80], R8 ;  /* 0x000080080c007986 */ /* 0x0001e2000c101d30 */
[----:B------:R-:W-:Y:S05]  /*10d50*/  BRA `(.L_x_6665) ;  /* 0x0000000800a47947 */ /* 0x000fea0003800000 */
.L_x_6657:
[----:B------:R-:W-:Y:S01]  /*10d60*/  ULDC.64 UR8, c[0x0][0xbd8] ;  /* 0x0002f60000087ab9 */ /* 0x000fe20000000a00 */
[----:B------:R-:W-:Y:S01]  /*10d70*/  IMAD.MOV.U32 R9, RZ, RZ, RZ ;  /* 0x000000ffff097224 */ /* 0x000fe200078e00ff */
[----:B------:R-:W-:-:S04]  /*10d80*/  UISETP.NE.U32.AND UP0, UPT, UR8, URZ, UPT ;  /* 0x0000003f0800728c */ /* 0x000fc8000bf05070 */
[----:B------:R-:W-:-:S03]  /*10d90*/  UISETP.NE.AND.EX UP0, UPT, UR9, URZ, UPT, UP0 ;  /* 0x0000003f0900728c */ /* 0x000fc6000bf05300 */
[----:B------:R-:W-:Y:S02]  /*10da0*/  ULDC.64 UR8, c[0x0][0xbd8] ;  /* 0x0002f60000087ab9 */ /* 0x000fe40000000a00 */
        /* <DEDUP_REMOVED lines=13> */
[----:B------:R-:W-:-:S05]  /*10e80*/  IMAD.U32 R5, RZ, RZ, UR9 ;  /* 0x00000009ff057e24 */ /* 0x000fca000f8e00ff */
[----:B0-----:R1:W5:Y:S01]  /*10e90*/  @P2 LDG.E R7, desc[UR48][R4.64] ;  /* 0x0000003004072981 */ /* 0x001362000c1e1900 */
[----:B------:R-:W-:Y:S01]  /*10ea0*/  USHF.R.S32.HI UR8, URZ, 0x1f, UR37 ;  /* 0x0000001f3f087899 */ /* 0x000fe20008011425 */
[----:B------:R-:W-:Y:S01]  /*10eb0*/  ISETP.GT.AND P0, PT, R193, 0x7f, PT ;  /* 0x0000007fc100780c */ /* 0x000fe20003f04270 */
[----:B------:R-:W-:-:S12]  /*10ec0*/  @P2 BRA `(.L_x_6666) ;  /* 0x0000000000102947 */ /* 0x000fd80003800000 */
[----:B------:R-:W-:Y:S05]  /*10ed0*/  @!P1 BRA `(.L_x_6666) ;  /* 0x00000000000c9947 */ /* 0x000fea0003800000 */
[----:B------:R-:W2:Y:S04]  /*10ee0*/  LDG.E R0, desc[UR48][R2.64] ;  /* 0x0000003002007981 */ /* 0x000ea8000c1e1900 */
[----:B-----5:R-:W2:Y:S02]  /*10ef0*/  LDG.E R7, desc[UR48][R2.64+0x4] ;  /* 0x0000043002077981 */ /* 0x020ea4000c1e1900 */
[----:B--2---:R-:W-:-:S07]  /*10f00*/  IMAD.IADD R7, R7, 0x1, -R0 ;  /* 0x0000000107077824 */ /* 0x004fce00078e0a00 */
.L_x_6666:
[----:B------:R-:W-:Y:S01]  /*10f10*/  USHF.R.S32.HI UR4, URZ, 0x1f, UR38 ;  /* 0x0000001f3f047899 */ /* 0x000fe20008011426 */
[----:B------:R-:W-:Y:S01]  /*10f20*/  BSSY B1, `(.L_x_6667) ;  /* 0x000001e000017945 */ /* 0x000fe20003800000 */
[----:B------:R-:W-:Y:S01]  /*10f30*/  USEL UR10, UR38, URZ, !UP0 ;  /* 0x0000003f260a7287 */ /* 0x000fe2000c000000 */
[----:B------:R-:W-:Y:S01]  /*10f40*/  SHF.R.S32.HI R8, RZ, 0x1f, R19 ;  /* 0x0000001fff087819 */ /* 0x000fe20000011413 */
[----:B------:R-:W-:Y:S01]  /*10f50*/  USEL UR9, UR4, URZ, !UP0 ;  /* 0x0000003f04097287 */ /* 0x000fe2000c000000 */
[----:B-----5:R-:W-:Y:S01]  /*10f60*/  SHF.R.S32.HI R6, RZ, 0x1f, R9 ;  /* 0x0000001fff067819 */ /* 0x020fe20000011409 */
[----:B------:R-:W-:Y:S10]  /*10f70*/  @P0 BRA `(.L_x_6668) ;  /* 0x0000000000600947 */ /* 0x000ff40003800000 */
[----:B------:R-:W0:Y:S02]  /*10f80*/  S2R R0, SR_TID.X ;  /* 0x0000000000007919 */ /* 0x000e240000002100 */
[----:B0-----:R-:W-:-:S04]  /*10f90*/  IMAD R0, R188, 0x80, R0 ;  /* 0x00000080bc007824 */ /* 0x001fc800078e0200 */
[----:B------:R-:W-:-:S05]  /*10fa0*/  VIADD R0, R0, 0xffffff80 ;  /* 0xffffff8000007836 */ /* 0x000fca0000000000 */
[----:B------:R-:W-:-:S13]  /*10fb0*/  ISETP.GE.AND P0, PT, R0, R7, PT ;  /* 0x000000070000720c */ /* 0x000fda0003f06270 */
[----:B------:R-:W-:Y:S05]  /*10fc0*/  @P0 BRA `(.L_x_6668) ;  /* 0x00000000004c0947 */ /* 0x000fea0003800000 */
[C---:B-1----:R-:W-:Y:S01]  /*10fd0*/  IADD3 R2, P0, R0.reuse, R9, RZ ;  /* 0x0000000900027210 */ /* 0x042fe20007f1e0ff */
[----:B------:R-:W-:Y:S02]  /*10fe0*/  ULDC.64 UR12, c[0x0][0xb70] ;  /* 0x0002dc00000c7ab9 */ /* 0x000fe40000000a00 */
[----:B------:R-:W-:Y:S01]  /*10ff0*/  UIMAD UR4, UR8, UR12, URZ ;  /* 0x0000000c080472a4 */ /* 0x000fe2000f8e023f */
[----:B------:R-:W-:Y:S01]  /*11000*/  LEA.HI.X.SX32 R3, R0, R6, 0x1, P0 ;  /* 0x0000000600037211 */ /* 0x000fe200000f0eff */
[----:B------:R-:W-:Y:S02]  /*11010*/  IMAD.U32 R5, RZ, RZ, UR12 ;  /* 0x0000000cff057e24 */ /* 0x000fe4000f8e00ff */
[----:B------:R-:W-:Y:S02]  /*11020*/  UIMAD UR4, UR37, UR13, UR4 ;  /* 0x0000000d250472a4 */ /* 0x000fe4000f8e0204 */
[----:B------:R-:W-:Y:S01]  /*11030*/  IMAD.WIDE.U32 R2, R5, UR37, R2 ;  /* 0x0000002505027c25 */ /* 0x000fe2000f8e0002 */
[----:B------:R-:W-:-:S02]  /*11040*/  ULDC.64 UR12, c[0x0][0xb78] ;  /* 0x0002de00000c7ab9 */ /* 0x000fc40000000a00 */
        /* <DEDUP_REMOVED lines=11> */
.L_x_6668:
[----:B------:R-:W-:Y:S05]  /*11100*/  BSYNC B1 ;  /* 0x0000000000017941 */ /* 0x000fea0003800000 */
.L_x_6667:
        /* <DEDUP_REMOVED lines=33> */
[----:B------:R-:W-:Y:S01]  /*11320*/  VIADD R0, R19, 0x40 ;  /* 0x0000004013007836 */ /* 0x000fe20000000000 */
        /* <DEDUP_REMOVED lines=14> */
.L_x_6670:
[----:B------:R-:W-:Y:S05]  /*11410*/  BSYNC B1 ;  /* 0x0000000000017941 */ /* 0x000fea0003800000 */
.L_x_6669:
[----:B------:R-:W-:Y:S04]  /*11420*/  BSSY B1, `(.L_x_6671) ;  /* 0x0000014000017945 */ /* 0x000fe80003800000 */
[----:B------:R-:W-:Y:S05]  /*11430*/  @P3 BRA `(.L_x_6672) ;  /* 0x0000000000483947 */ /* 0x000fea0003800000 */
[----:B0-----:R-:W-:Y:S01]  /*11440*/  IADD3 R9, P2, R6, 0x20, RZ ;  /* 0x0000002006097810 */ /* 0x001fe20007f5e0ff */
        /* <DEDUP_REMOVED lines=17> */
.L_x_6672:
[----:B------:R-:W-:Y:S05]  /*11560*/  BSYNC B1 ;  /* 0x0000000000017941 */ /* 0x000fea0003800000 */
.L_x_6671:
[----:B------:R-:W-:Y:S04]  /*11570*/  BSSY B1, `(.L_x_6673) ;  /* 0x0000014000017945 */ /* 0x000fe80003800000 */
[----:B------:R-:W-:Y:S05]  /*11580*/  @P1 BRA `(.L_x_6674) ;  /* 0x0000000000481947 */ /* 0x000fea0003800000 */
[----:B01----:R-:W-:Y:S01]  /*11590*/  IADD3 R9, P1, R6, 0x40, RZ ;  /* 0x0000004006097810 */ /* 0x003fe20007f3e0ff */
        /* <DEDUP_REMOVED lines=17> */
.L_x_6674:
[----:B------:R-:W-:Y:S05]  /*116b0*/  BSYNC B1 ;  /* 0x0000000000017941 */ /* 0x000fea0003800000 */
.L_x_6673:
        /* <DEDUP_REMOVED lines=19> */
.L_x_6665:
[----:B------:R-:W-:Y:S05]  /*117f0*/  BSYNC B0 ;  /* 0x0000000000007941 */ /* 0x000fea0003800000 */
.L_x_6656:
[----:B------:R-:W-:Y:S02]  /*11800*/  ULDC UR4, c[0x0][0xc14] ;  /* 0x0003050000047ab9 */ /* 0x000fe40000000800 */
[----:B------:R-:W-:-:S06]  /*11810*/  UISETP.GE.AND UP0, UPT, UR5, UR4, UPT ;  /* 0x000000040500728c */ /* 0x000fcc000bf06270 */
[----:B------:R-:W-:-:S13]  /*11820*/  PLOP3.LUT P0, PT, PT, PT, UP0, 0x80, 0x0 ;  /* 0x000000000000781c */ /* 0x000fda0003f0f008 */
[----:B------:R-:W-:Y:S05]  /*11830*/  @!P0 BRA `(.L_x_6675) ;  /* 0xfffffef400548947 */ /* 0x000fea000383ffff */
[----:B------:R-:W-:Y:S05]  /*11840*/  EXIT ;  /* 0x000000000000794d */ /* 0x000fea0003800000 */
.L_x_6574:
[----:B------:R-:W-:-:S08]  /*11850*/  NOP ;  /* 0x0000000000007918 */ /* 0x000fd00000000000 */
[----:B------:R-:W0:-:S00]  /*11860*/  USETMAXREG.DEALLOC.CTAPOOL 0x18 ;  /* 0x00000018000079c8 */ /* 0x000e0000080e0500 */
        /* <DEDUP_REMOVED lines=35> */
[----:B0-----:R-:W-:Y:S01]  /*11aa0*/  SEL R3, R6, RZ, P0 ;  /* 0x000000ff06037207 */ /* 0x001fe20000000000 */
[----:B------:R-:W-:Y:S01]  /*11ab0*/  IMAD.MOV.U32 R6, RZ, RZ, RZ ;  /* 0x000000ffff067224 */ /* 0x000fe200078e00ff */
[----:B------:R-:W-:-:S03]  /*11ac0*/  ISETP.GE.U32.AND P0, PT, R7, 0x8, PT ;  /* 0x000000080700780c */ /* 0x000fc60003f06070 */
[----:B------:R-:W-:-:S05]  /*11ad0*/  IMAD.IADD R3, R4, 0x1, R3 ;  /* 0x0000000104037824 */ /* 0x000fca00078e0203 */
        /* <DEDUP_REMOVED lines=20> */
.L_x_6680:
        /* <DEDUP_REMOVED lines=15> */
.L_x_6679:
[----:B------:R-:W-:Y:S05]  /*11d10*/  BSYNC B0 ;  /* 0x0000000000007941 */ /* 0x000fea0003800000 */
.L_x_6678:
        /* <DEDUP_REMOVED lines=25> */
.L_x_6676:
        /* <DEDUP_REMOVED lines=20> */
.L_x_6681:
        /* <DEDUP_REMOVED lines=25> */
[----:B------:R-:W-:-:S04]  /*12180*/  VIADDMNMX R10, R3, UR4, R10, PT ;  /* 0x00000004030a7c46 */ /* 0x000fc8000b80010a */
[-C--:B------:R-:W-:Y:S02]  /*12190*/  IABS R7, R10.reuse ;  /* 0x0000000a00077213 */ /* 0x080fe40000000000 */
[----:B------:R-:W-:Y:S02]  /*121a0*/  IABS R6, R10 ;  /* 0x0000000a00067213 */ /* 0x000fe40000000000 */
[----:B------:R-:W1:Y:S03]  /*121b0*/  I2F.RP R8, R7 ;  /* 0x0000000700087306 */ /* 0x000e660000209400 */
[----:B------:R-:W-:-:S05]  /*121c0*/  IMAD.MOV R6, RZ, RZ, -R6 ;  /* 0x000000ffff067224 */ /* 0x000fca00078e0a06 */
[----:B-1----:R-:W1:Y:S02]  /*121d0*/  MUFU.RCP R8, R8 ;  /* 0x0000000800087308 */ /* 0x002e640000001000 */
[----:B-1----:R-:W-:-:S06]  /*121e0*/  VIADD R3, R8, 0xffffffe ;  /* 0x0ffffffe08037836 */ /* 0x002fcc0000000000 */
[----:B------:R-:W1:Y:S02]  /*121f0*/  F2I.FTZ.U32.TRUNC.NTZ R3, R3 ;  /* 0x0000000300037305 */ /* 0x000e64000021f000 */
[----:B-1----:R-:W-:-:S04]  /*12200*/  IMAD.MOV R2, RZ, RZ, -R3 ;  /* 0x000000ffff027224 */ /* 0x002fc800078e0a03 */
[----:B------:R-:W-:Y:S02]  /*12210*/  IMAD R9, R2, R7, RZ ;  /* 0x0000000702097224 */ /* 0x000fe400078e02ff */
[----:B------:R-:W-:-:S04]  /*12220*/  IMAD.MOV.U32 R2, RZ, RZ, RZ ;  /* 0x000000ffff027224 */ /* 0x000fc800078e00ff */
[----:B------:R-:W-:Y:S01]  /*12230*/  IMAD.HI.U32 R2, R3, R9, R2 ;  /* 0x0000000903027227 */ /* 0x000fe200078e0002 */
[----:B------:R-:W-:Y:S02]  /*12240*/  IABS R9, R5 ;  /* 0x0000000500097213 */ /* 0x000fe40000000000 */
[C---:B------:R-:W-:Y:S01]  /*12250*/  LOP3.LUT R3, R5.reuse, R10, RZ, 0x3c, !PT ;  /* 0x0000000a05037212 */ /* 0x040fe200078e3cff */
[----:B------:R-:W-:Y:S02]  /*12260*/  IMAD.IADD R5, R5, 0x1, R4 ;  /* 0x0000000105057824 */ /* 0x000fe400078e0204 */
        /* <DEDUP_REMOVED lines=16> */
.L_x_6677:
[----:B------:R-:W-:Y:S02]  /*12370*/  IMAD.MOV.U32 R17, RZ, RZ, RZ ;  /* 0x000000ffff117224 */ /* 0x000fe400078e00ff */
[----:B------:R-:W-:Y:S02]  /*12380*/  IMAD.U32 R16, RZ, RZ, UR6 ;  /* 0x00000006ff107e24 */ /* 0x000fe4000f8e00ff */
[----:B------:R-:W-:-:S07]  /*12390*/  IMAD.MOV.U32 R18, RZ, RZ, RZ ;  /* 0x000000ffff127224 */ /* 0x000fce00078e00ff */
.L_x_6682:
        /* <DEDUP_REMOVED lines=20> */
.L_x_6757:
[----:B------:R-:W-:Y:S05]  /*124e0*/  YIELD ;  /* 0x0000000000007946 */ /* 0x000fea0003800000 */
[----:B------:R-:W-:Y:S01]  /*124f0*/  ULDC.64 UR4, c[0x0][0xa28] ;  /* 0x00028a0000047ab9 */ /* 0x000fe20000000a00 */
[----:B------:R-:W-:Y:S01]  /*12500*/  IMAD.MOV.U32 R4, RZ, RZ, RZ ;  /* 0x000000ffff047224 */ /* 0x000fe200078e00ff */
[----:B------:R-:W-:Y:S01]  /*12510*/  ISETP.NE.U32.AND P0, PT, RZ, UR4, PT ;  /* 0x00000004ff007c0c */ /* 0x000fe2000bf05070 */
[----:B-1----:R-:W-:Y:S01]  /*12520*/  IMAD.MOV.U32 R0, RZ, RZ, RZ ;  /* 0x000000ffff007224 */ /* 0x002fe200078e00ff */
[----:B------:R-:W-:Y:S02]  /*12530*/  ULDC.64 UR6, c[0x0][0xa08] ;  /* 0x0002820000067ab9 */ /* 0x000fe40000000a00 */
[----:B------:R-:W-:Y:S01]  /*12540*/  ISETP.NE.AND.EX P0, PT, RZ, UR5, PT, P0 ;  /* 0x00000005ff007c0c */ /* 0x000fe2000bf05300 */
[----:B------:R-:W-:-:S12]  /*12550*/  ULDC.64 UR4, c[0x0][0xa00] ;  /* 0x0002800000047ab9 */ /* 0x000fd80000000a00 */
        /* <DEDUP_REMOVED lines=16> */
[----:B------:R-:W-:-:S05]  /*12660*/  ULDC.64 UR4, c[0x0][0x3f8] ;  /* 0x0000fe0000047ab9 */ /* 0x000fca0000000a00 */
[----:B------:R1:W5:Y:S01]  /*12670*/  @P1 LDG.E R0, desc[UR48][R6.64] ;  /* 0x0000003006001981 */ /* 0x000362000c1e1900 */
[----:B------:R-:W-:Y:S01]  /*12680*/  UISETP.NE.U32.AND UP0, UPT, UR4, URZ, UPT ;  /* 0x0000003f0400728c */ /* 0x000fe2000bf05070 */
[----:B------:R-:W-:Y:S02]  /*12690*/  ISETP.NE.U32.AND P0, PT, RZ, UR6, PT ;  /* 0x00000006ff007c0c */ /* 0x000fe4000bf05070 */
[----:B------:R-:W-:Y:S01]  /*126a0*/  ULDC UR4, c[0x0][0x404] ;  /* 0x0001010000047ab9 */ /* 0x000fe20000000800 */
[----:B------:R-:W-:Y:S01]  /*126b0*/  UISETP.NE.AND.EX UP0, UPT, UR5, URZ, UPT, UP0 ;  /* 0x0000003f0500728c */ /* 0x000fe2000bf05300 */
[----:B------:R-:W-:Y:S02]  /*126c0*/  ISETP.NE.AND.EX P0, PT, RZ, UR7, PT, P0 ;  /* 0x00000007ff007c0c */ /* 0x000fe4000bf05300 */
[----:B------:R-:W-:Y:S01]  /*126d0*/  ULDC UR5, c[0x0][0x2e0] ;  /* 0x0000b80000057ab9 */ /* 0x000fe20000000800 */
[----:B------:R-:W-:-:S04]  /*126e0*/  USEL UR4, UR4, 0x1, UP0 ;  /* 0x0000000104047887 */ /* 0x000fc80008000000 */
[----:B------:R-:W-:-:S06]  /*126f0*/  UIMAD UR4, UR4, UR5, URZ ;  /* 0x00000005040472a4 */ /* 0x000fcc000f8e023f */
[----:B------:R-:W-:Y:S01]  /*12700*/  IMAD.U32 R5, RZ, RZ, UR4 ;  /* 0x00000004ff057e24 */ /* 0x000fe2000f8e00ff */
[----:B-1----:R-:W-:Y:S06]  /*12710*/  @P1 BRA `(.L_x_6684) ;  /* 0x0000000000101947 */ /* 0x002fec0003800000 */
[----:B------:R-:W-:Y:S05]  /*12720*/  @!P2 BRA `(.L_x_6684) ;  /* 0x00000000000ca947 */ /* 0x000fea0003800000 */
[----:B------:R-:W2:Y:S04]  /*12730*/  LDG.E R7, desc[UR48][R2.64] ;  /* 0x0000003002077981 */ /* 0x000ea8000c1e1900 */
[----:B-----5:R-:W2:Y:S02]  /*12740*/  LDG.E R0, desc[UR48][R2.64+0x4] ;  /* 0x0000043002007981 */ /* 0x020ea4000c1e1900 */
[----:B--2---:R-:W-:-:S07]  /*12750*/  IMAD.IADD R0, R0, 0x1, -R7 ;  /* 0x0000000100007824 */ /* 0x004fce00078e0a07 */
.L_x_6684:
[----:B------:R-:W1:Y:S01]  /*12760*/  LDC.64 R2, c[0x0][0xa08] ;  /* 0x00028200ff027b82 */ /* 0x000e620000000a00 */
[----:B------:R-:W-:Y:S01]  /*12770*/  IMAD.MOV.U32 R7, RZ, RZ, RZ ;  /* 0x000000ffff077224 */ /* 0x000fe200078e00ff */
[----:B------:R-:W-:Y:S01]  /*12780*/  ULDC.64 UR4, c[0x0][0xa20] ;  /* 0x0002880000047ab9 */ /* 0x000fe20000000a00 */
[----:B-1----:R-:W-:-:S05]  /*12790*/  IMAD.WIDE R2, R19, 0x4, R2 ;  /* 0x0000000413027825 */ /* 0x002fca00078e0202 */
[----:B------:R-:W2:Y:S01]  /*127a0*/  @P0 LDG.E R7, desc[UR48][R2.64] ;  /* 0x0000003002070981 */ /* 0x000ea2000c1e1900 */
[----:B------:R-:W-:-:S04]  /*127b0*/  ISETP.NE.U32.AND P1, PT, RZ, UR4, PT ;  /* 0x00000004ff007c0c */ /* 0x000fc8000bf25070 */
[----:B------:R-:W-:Y:S01]  /*127c0*/  ISETP.NE.AND.EX P1, PT, RZ, UR5, PT, P1 ;  /* 0x00000005ff007c0c */ /* 0x000fe2000bf25310 */
[----:B--2--5:R-:W-:-:S05]  /*127d0*/  IMAD.IADD R6, R7, 0x1, R4 ;  /* 0x0000000107067824 */ /* 0x024fca00078e0204 */
[----:B------:R1:W-:Y:S07]  /*127e0*/  STL [R1+0x4], R6 ;  /* 0x0000040601007387 */ /* 0x0003ee0000100800 */
[----:B------:R-:W-:Y:S05]  /*127f0*/  @!P1 BRA `(.L_x_6685) ;  /* 0x0000000000109947 */ /* 0x000fea0003800000 */
[----:B------:R-:W2:Y:S02]  /*12800*/  LDC.64 R2, c[0x0][0xa20] ;  /* 0x00028800ff027b82 */ /* 0x000ea40000000a00 */
[----:B--2---:R-:W-:-:S05]  /*12810*/  IMAD.WIDE R2, R19, 0x4, R2 ;  /* 0x0000000413027825 */ /* 0x004fca00078e0202 */
[----:B------:R2:W5:Y:S01]  /*12820*/  LDG.E R5, desc[UR48][R2.64] ;  /* 0x0000003002057981 */ /* 0x000562000c1e1900 */
[----:B------:R-:W-:Y:S05]  /*12830*/  BRA `(.L_x_6686) ;  /* 0x0000000000107947 */ /* 0x000fea0003800000 */
.L_x_6685:
[----:B------:R-:W-:Y:S05]  /*12840*/  @!P0 BRA `(.L_x_6686) ;  /* 0x00000000000c8947 */ /* 0x000fea0003800000 */
[----:B-1----:R-:W2:Y:S04]  /*12850*/  LDG.E R6, desc[UR48][R2.64] ;  /* 0x0000003002067981 */ /* 0x002ea8000c1e1900 */
[----:B------:R-:W2:Y:S02]  /*12860*/  LDG.E R5, desc[UR48][R2.64+0x4] ;  /* 0x0000043002057981 */ /* 0x000ea4000c1e1900 */
[----:B--2---:R-:W-:-:S07]  /*12870*/  IMAD.IADD R5, R5, 0x1, -R6 ;  /* 0x0000000105057824 */ /* 0x004fce00078e0a06 */
.L_x_6686:
        /* <DEDUP_REMOVED lines=18> */
.L_x_6689:
[----:B------:R-:W-:-:S13]  /*129a0*/  ISETP.NE.AND P1, PT, R3, 0x1, PT ;  /* 0x000000010300780c */ /* 0x000fda0003f25270 */
[----:B------:R-:W1:Y:S02]  /*129b0*/  @P1 LDC.64 R4, c[0x0][0x9e8] ;  /* 0x00027a00ff041b82 */ /* 0x000e640000000a00 */
[----:B-1----:R-:W-:-:S05]  /*129c0*/  @P1 IMAD.HI.U32 R4, R6, R4, RZ ;  /* 0x0000000406041227 */ /* 0x002fca00078e00ff */
[----:B------:R-:W-:-:S07]  /*129d0*/  @P1 SHF.R.U32.HI R6, RZ, R5, R4 ;  /* 0x00000005ff061219 */ /* 0x000fce0000011604 */
.L_x_6690:
[----:B------:R-:W-:Y:S05]  /*129e0*/  BSYNC B0 ;  /* 0x0000000000007941 */ /* 0x000fea0003800000 */
.L_x_6688:
[----:B------:R-:W-:-:S05]  /*129f0*/  IMAD R5, R6, R3, R3 ;  /* 0x0000000306057224 */ /* 0x000fca00078e0203 */
[----:B------:R-:W-:-:S07]  /*12a00*/  VIMNMX R2, R2, R5, PT ;  /* 0x0000000502027248 */ /* 0x000fce0003fe0100 */
.L_x_6687:
[----:B------:R-:W-:Y:S01]  /*12a10*/  VIADD R2, R2, 0x7f ;  /* 0x0000007f02027836 */ /* 0x000fe20000000000 */
[----:B------:R-:W-:Y:S01]  /*12a20*/  ULDC UR4, c[0x0][0x9dc] ;  /* 0x0002770000047ab9 */ /* 0x000fe20000000800 */
[----:B------:R-:W-:-:S03]  /*12a30*/  IMAD R0, R17, 0x80, -R0 ;  /* 0x0000008011007824 */ /* 0x000fc600078e0a00 */
[----:B------:R-:W-:-:S04]  /*12a40*/  SHF.R.S32.HI R5, RZ, 0x1f, R2 ;  /* 0x0000001fff057819 */ /* 0x000fc80000011402 */
[----:B------:R-:W-:Y:S01]  /*12a50*/  LEA.HI R4, R5, R2, RZ, 0x7 ;  /* 0x0000000205047211 */ /* 0x000fe200078f38ff */
[C---:B------:R-:W-:Y:S02]  /*12a60*/  VIADD R2, R7.reuse, 0x7f ;  /* 0x0000007f07027836 */ /* 0x040fe40000000000 */
[----:B------:R-:W-:Y:S01]  /*12a70*/  IMAD.IADD R7, R7, 0x1, R0 ;  /* 0x0000000107077824 */ /* 0x000fe200078e0200 */
[----:B------:R-:W-:Y:S02]  /*12a80*/  SHF.R.S32.HI R4, RZ, 0x7, R4 ;  /* 0x00000007ff047819 */ /* 0x000fe40000011404 */
[----:B------:R-:W-:Y:S01]  /*12a90*/  SHF.R.S32.HI R5, RZ, 0x1f, R2 ;  /* 0x0000001fff057819 */ /* 0x000fe20000011402 */
[----:B------:R-:W-:-:S03]  /*12aa0*/  VIADD R0, R7, -UR4 ;  /* 0x8000000407007c36 */ /* 0x000fc60008000000 */
[----:B------:R-:W-:-:S04]  /*12ab0*/  LEA.HI R5, R5, R2, RZ, 0x7 ;  /* 0x0000000205057211 */ /* 0x000fc800078f38ff */
[----:B------:R-:W-:-:S04]  /*12ac0*/  SHF.R.S32.HI R5, RZ, 0x7, R5 ;  /* 0x00000007ff057819 */ /* 0x000fc80000011405 */
        /* <DEDUP_REMOVED lines=13> */
.L_x_6693:
[----:B------:R-:W-:-:S13]  /*12ba0*/  ISETP.NE.AND P0, PT, R3, 0x1, PT ;  /* 0x000000010300780c */ /* 0x000fda0003f05270 */
[----:B------:R-:W2:Y:S02]  /*12bb0*/  @P0 LDC.64 R4, c[0x0][0x9e8] ;  /* 0x00027a00ff040b82 */ /* 0x000ea40000000a00 */
[----:B--2---:R-:W-:-:S05]  /*12bc0*/  @P0 IMAD.HI.U32 R4, R7, R4, RZ ;  /* 0x0000000407040227 */ /* 0x004fca00078e00ff */
[----:B------:R-:W-:-:S07]  /*12bd0*/  @P0 SHF.R.U32.HI R7, RZ, R5, R4 ;  /* 0x00000005ff070219 */ /* 0x000fce0000011604 */
.L_x_6694:
[----:B------:R-:W-:Y:S05]  /*12be0*/  BSYNC B0 ;  /* 0x0000000000007941 */ /* 0x000fea0003800000 */
.L_x_6692:
[----:B------:R-:W-:-:S05]  /*12bf0*/  IMAD R3, R7, R3, RZ ;  /* 0x0000000307037224 */ /* 0x000fca00078e02ff */
[----:B------:R-:W-:-:S07]  /*12c00*/  VIMNMX R0, R0, R3, !PT ;  /* 0x0000000300007248 */ /* 0x000fce0007fe0100 */
.L_x_6691:
        /* <DEDUP_REMOVED lines=15> */
[----:B------:R-:W2:Y:S08]  /*12d00*/  FLO.U32 R0, UR4 ;  /* 0x0000000400007d00 */ /* 0x000eb000080e0000 */
        /* <DEDUP_REMOVED lines=9> */
.L_x_6696:
        /* <DEDUP_REMOVED lines=17> */
[----:B------:R-:W-:Y:S02]  /*12eb0*/  IMAD.U32 R11, RZ, RZ, UR5 ;  /* 0x00000005ff0b7e24 */ /* 0x000fe4000f8e00ff */
[----:B------:R-:W-:Y:S02]  /*12ec0*/  IMAD.MOV.U32 R8, RZ, RZ, 0x70 ;  /* 0x00000070ff087424 */ /* 0x000fe400078e00ff */
[----:B------:R-:W-:Y:S02]  /*12ed0*/  IMAD.MOV.U32 R12, RZ, RZ, 0x1 ;  /* 0x00000001ff0c7424 */ /* 0x000fe400078e00ff */
[----:B0-----:R-:W-:-:S07]  /*12ee0*/  IMAD.MOV.U32 R13, RZ, RZ, RZ ;  /* 0x000000ffff0d7224 */ /* 0x001fce00078e00ff */
[----:B------:R-:W-:-:S07]  /*12ef0*/  LEPC R20, `(.L_x_6698) ;  /* 0x000000001014794e */ /* 0x000fce0000000000 */
[----:B--2---:R-:W-:Y:S05]  /*12f00*/  CALL.ABS.NOINC R2 ;  /* 0x0000000002007343 */ /* 0x004fea0003c00000 */
.L_x_6698:
        /* <DEDUP_REMOVED lines=14> */
[----:B------:R-:W-:Y:S02]  /*12ff0*/  IMAD.U32 R11, RZ, RZ, UR5 ;  /* 0x00000005ff0b7e24 */ /* 0x000fe4000f8e00ff */
[----:B------:R-:W-:Y:S02]  /*13000*/  IMAD.MOV.U32 R8, RZ, RZ, 0x70 ;  /* 0x00000070ff087424 */ /* 0x000fe400078e00ff */
[----:B------:R-:W-:Y:S02]  /*13010*/  IMAD.MOV.U32 R12, RZ, RZ, 0x1 ;  /* 0x00000001ff0c7424 */ /* 0x000fe400078e00ff */
[----:B0-2---:R-:W-:-:S07]  /*13020*/  IMAD.MOV.U32 R13, RZ, RZ, RZ ;  /* 0x000000ffff0d7224 */ /* 0x005fce00078e00ff */
[----:B------:R-:W-:-:S07]  /*13030*/  LEPC R20, `(.L_x_6700) ;  /* 0x000000001014794e */ /* 0x000fce0000000000 */
[----:B---3--:R-:W-:Y:S05]  /*13040*/  CALL.ABS.NOINC R2 ;  /* 0x0000000002007343 */ /* 0x008fea0003c00000 */
.L_x_6700:
        /* <DEDUP_REMOVED lines=16> */
.L_x_6699:
[----:B-1----:R-:W2:Y:S01]  /*13150*/  LDL.LU R6, [R1+0x1c] ;  /* 0x00001c0001067983 */ /* 0x002ea20000300800 */
[----:B------:R-:W1:Y:S01]  /*13160*/  LDC R0, c[0x0][0x428] ;  /* 0x00010a00ff007b82 */ /* 0x000e620000000800 */
[----:B------:R-:W-:Y:S01]  /*13170*/  IMAD.MOV.U32 R4, RZ, RZ, R18 ;  /* 0x000000ffff047224 */ /* 0x000fe200078e0012 */
[----:B------:R-:W-:Y:S01]  /*13180*/  ULDC.64 UR4, c[0x0][0x9f8] ;  /* 0x00027e0000047ab9 */ /* 0x000fe20000000a00 */
[----:B------:R-:W3:Y:S01]  /*13190*/  S2R R7, SR_TID.X ;  /* 0x0000000000077919 */ /* 0x000ee20000002100 */
        /* <DEDUP_REMOVED lines=23> */
.L_x_6701:
        /* <DEDUP_REMOVED lines=16> */
.L_x_6702:
        /* <DEDUP_REMOVED lines=18> */
.L_x_6773:
[----:B------:R-:W-:Y:S01]  /*13530*/  UMOV UR4, 0xffffffff ;  /* 0xffffffff00047882 */ /* 0x000fe20000000000 */
[----:B------:R-:W-:Y:S02]  /*13540*/  SHF.R.S32.HI R17, RZ, 0x1f, R0 ;  /* 0x0000001fff117819 */ /* 0x000fe40000011400 */
[----:B------:R-:W-:Y:S05]  /*13550*/  BRA.DIV UR4, `(.L_x_6704) ;  /* 0x0000003a04247947 */ /* 0x000fea000b800000 */
[----:B------:R-:W-:-:S13]  /*13560*/  ELECT P6, URZ, PT ;  /* 0x00000000003f782f */ /* 0x000fda00038c0000 */
.L_x_6776:
[----:B------:R-:W-:Y:S05]  /*13570*/  @!P6 BRA `(.L_x_6705) ;  /* 0x000000040010e947 */ /* 0x000fea0003800000 */
[----:B------:R-:W-:-:S04]  /*13580*/  ISETP.NE.U32.AND P0, PT, R2, RZ, PT ;  /* 0x000000ff0200720c */ /* 0x000fc80003f05070 */
[----:B------:R-:W-:-:S13]  /*13590*/  ISETP.NE.AND.EX P0, PT, R3, RZ, PT, P0 ;  /* 0x000000ff0300720c */ /* 0x000fda0003f05300 */
[----:B------:R-:W-:Y:S05]  /*135a0*/  @!P0 BRA `(.L_x_6706) ;  /* 0x0000000000488947 */ /* 0x000fea0003800000 */
[----:B------:R-:W1:Y:S01]  /*135b0*/  LDC R12, c[0x0][0x41c] ;  /* 0x00010700ff0c7b82 */ /* 0x000e620000000800 */
[----:B------:R-:W-:Y:S01]  /*135c0*/  IMAD.MOV.U32 R6, RZ, RZ, R5 ;  /* 0x000000ffff067224 */ /* 0x000fe200078e0005 */
        /* <DEDUP_REMOVED lines=16> */
.L_x_6706:
        /* <DEDUP_REMOVED lines=9> */
.L_x_6777:
        /* <DEDUP_REMOVED lines=11> */
.L_x_6708:
        /* <DEDUP_REMOVED lines=20> */
[----:B------:R-:W-:-:S03]  /*13950*/  UIADD3 UR14, UR6, 0x1c400, URZ ;  /* 0x0001c400060e7890 */ /* 0x000fc6000fffe03f */
[----:B------:R-:W-:-:S04]  /*13960*/  UMOV UR6, 0x0 ;  /* 0x0000000000067882 */ /* 0x000fc80000000000 */
[----:B------:R0:W-:Y:S02]  /*13970*/  UTMALDG.4D [UR8], [UR4], desc[UR6] ;  /* 0x00000608040075b4 */ /* 0x0001e40008019000 */
[----:B0-----:R-:W-:Y:S01]  /*13980*/  UMOV UR8, UR14 ;  /* 0x0000000e00087c82 */ /* 0x001fe20008000000 */
[----:B------:R-:W-:Y:S02]  /*13990*/  UMOV UR10, UR15 ;  /* 0x0000000f000a7c82 */ /* 0x000fe40008000000 */
[----:B------:R1:W-:Y:S02]  /*139a0*/  UTMALDG.4D [UR8], [UR4], desc[UR6] ;  /* 0x00000608040075b4 */ /* 0x0003e40008019000 */
[----:B-1----:R-:W-:Y:S01]  /*139b0*/  NOP ;  /* 0x0000000000007918 */ /* 0x002fe20000000000 */
.L_x_6705:
        /* <DEDUP_REMOVED lines=37> */
[----:B------:R-:W2:Y:S02]  /*13c10*/  SYNCS.PHASECHK.TRANS64.TRYWAIT P0, [R10+URZ+0x28820], R7 ;  /* 0x028820070a0075a7 */ /* 0x000ea4000800017f */
[----:B-12---:R-:W-:Y:S05]  /*13c20*/  @!P0 BRA `(.L_x_6710) ;  /* 0x0000003000a48947 */ /* 0x006fea0003800000 */
.L_x_6778:
[----:B------:R-:W-:Y:S05]  /*13c30*/  BSYNC B0 ;  /* 0x0000000000007941 */ /* 0x000fea0003800000 */
.L_x_6709:
        /* <DEDUP_REMOVED lines=44> */
.L_x_6717:
[----:B0-----:R-:W0:Y:S01]  /*13f00*/  S2R R3, SR_CgaCtaId ;  /* 0x0000000000037919 */ /* 0x001e220000008800 */
[----:B------:R-:W-:-:S04]  /*13f10*/  MOV R2, 0x400 ;  /* 0x0000040000027802 */ /* 0x000fc80000000f00 */
[----:B0-----:R-:W-:Y:S02]  /*13f20*/  LEA R2, R3, R2, 0x18 ;  /* 0x0000000203027211 */ /* 0x001fe400078ec0ff */
[----:B------:R-:W-:-:S03]  /*13f30*/  SHF.L.U32 R3, R14, 0x1f, RZ ;  /* 0x0000001f0e037819 */ /* 0x000fc600000006ff */
[----:B------:R-:W-:-:S04]  /*13f40*/  IMAD R2, R12, 0x8, R2 ;  /* 0x000000080c027824 */ /* 0x000fc800078e0202 */
[----:B------:R-:W0:Y:S02]  /*13f50*/  SYNCS.PHASECHK.TRANS64.TRYWAIT P0, [R2+URZ+0x28840], R3 ;  /* 0x02884003020075a7 */ /* 0x000e24000800017f */
[----:B0-----:R-:W-:Y:S05]  /*13f60*/  @!P0 BRA `(.L_x_6718) ;  /* 0x0000002c00f48947 */ /* 0x001fea0003800000 */
.L_x_6779:
        /* <DEDUP_REMOVED lines=11> */
.L_x_6719:
        /* <DEDUP_REMOVED lines=21> */
[----:B------:R-:W-:Y:S02]  /*14170*/  ULEA UR11, UR11, UR9, 0x7 ;  /* 0x000000090b0b7291 */ /* 0x000fe4000f8e383f */
        /* <DEDUP_REMOVED lines=11> */
.L_x_6780:
        /* <DEDUP_REMOVED lines=13> */
.L_x_6721:
        /* <DEDUP_REMOVED lines=22> */
[----:B------:R-:W-:Y:S02]  /*14460*/  ULEA UR11, UR11, UR5, 0x7 ;  /* 0x000000050b0b7291 */ /* 0x000fe4000f8e383f */
[----:B------:R-:W-:Y:S02]  /*14470*/  UIADD3.X UR5, URZ, UR39, URZ, UP0, !UPT ;  /* 0x000000273f057290 */ /* 0x000fe400087fe43f */
[----:B------:R-:W-:Y:S02]  /*14480*/  UIADD3 UR8, UR14, 0x400, URZ ;  /* 0x000004000e087890 */ /* 0x000fe4000fffe03f */
[----:B------:R-:W-:-:S07]  /*14490*/  UIADD3 UR14, UR14, 0x4400, URZ ;  /* 0x000044000e0e7890 */ /* 0x000fce000fffe03f */
[----:B------:R0:W-:Y:S02]  /*144a0*/  UTMALDG.4D [UR8], [UR4], desc[UR6] ;  /* 0x00000608040075b4 */ /* 0x0001e40008019000 */
[----:B0-----:R-:W-:Y:S01]  /*144b0*/  UMOV UR8, UR14 ;  /* 0x0000000e00087c82 */ /* 0x001fe20008000000 */
[----:B------:R-:W-:Y:S02]  /*144c0*/  UMOV UR10, UR15 ;  /* 0x0000000f000a7c82 */ /* 0x000fe40008000000 */
[----:B------:R0:W-:Y:S02]  /*144d0*/  UTMALDG.4D [UR8], [UR4], desc[UR6] ;  /* 0x00000608040075b4 */ /* 0x0001e40008019000 */
[----:B0-----:R-:W-:Y:S01]  /*144e0*/  NOP ;  /* 0x0000000000007918 */ /* 0x001fe20000000000 */
.L_x_6716:
[----:B------:R-:W-:Y:S05]  /*144f0*/  BSYNC B2 ;  /* 0x0000000000027941 */ /* 0x000fea0003800000 */
.L_x_6715:
[----:B------:R-:W2:Y:S04]  /*14500*/  LDL R2, [R1+0x14] ;  /* 0x0000140001027983 */ /* 0x000ea80000100800 */
[----:B------:R0:W-:Y:S04]  /*14510*/  STL [R1], R12 ;  /* 0x0000000c01007387 */ /* 0x0001e80000100800 */
[----:B------:R0:W-:Y:S02]  /*14520*/  STL [R1+0x8], R14 ;  /* 0x0000080e01007387 */ /* 0x0001e40000100800 */
[----:B0-2---:R-:W-:-:S07]  /*14530*/  VIADD R7, R2, 0xfffffffd ;  /* 0xfffffffd02077836 */ /* 0x005fce0000000000 */
.L_x_6714:
[----:B------:R-:W-:Y:S05]  /*14540*/  BSYNC B1 ;  /* 0x0000000000017941 */ /* 0x000fea0003800000 */
.L_x_6713:
[----:B------:R-:W2:Y:S01]  /*14550*/  LDL.LU R2, [R1+0x14] ;  /* 0x0000140001027983 */ /* 0x000ea20000300800 */
[----:B------:R-:W-:Y:S01]  /*14560*/  VIADD R13, R13, 0xfffffffe ;  /* 0xfffffffe0d0d7836 */ /* 0x000fe20000000000 */
[----:B--2---:R-:W-:-:S04]  /*14570*/  LOP3.LUT R2, RZ, R2, RZ, 0x33, !PT ;  /* 0x00000002ff027212 */ /* 0x004fc800078e33ff */
[----:B------:R-:W-:-:S13]  /*14580*/  ISETP.NE.AND P0, PT, R13, R2, PT ;  /* 0x000000020d00720c */ /* 0x000fda0003f05270 */
[----:B------:R-:W-:Y:S05]  /*14590*/  @!P0 BRA `(.L_x_6712) ;  /* 0x0000000c00d88947 */ /* 0x000fea0003800000 */
[----:B------:R-:W-:-:S07]  /*145a0*/  IMAD.MOV.U32 R10, RZ, RZ, R6 ;  /* 0x000000ffff0a7224 */ /* 0x000fce00078e0006 */
.L_x_6736:
        /* <DEDUP_REMOVED lines=32> */
.L_x_6724:
[----:B------:R-:W1:Y:S01]  /*147b0*/  S2R R3, SR_CgaCtaId ;  /* 0x0000000000037919 */ /* 0x000e620000008800 */
[----:B------:R-:W-:-:S04]  /*147c0*/  MOV R2, 0x400 ;  /* 0x0000040000027802 */ /* 0x000fc80000000f00 */
[----:B-1----:R-:W-:Y:S02]  /*147d0*/  LEA R2, R3, R2, 0x18 ;  /* 0x0000000203027211 */ /* 0x002fe400078ec0ff */
[----:B------:R-:W-:-:S03]  /*147e0*/  SHF.L.U32 R3, R9, 0x1f, RZ ;  /* 0x0000001f09037819 */ /* 0x000fc600000006ff */
[----:B------:R-:W-:-:S04]  /*147f0*/  IMAD R2, R8, 0x8, R2 ;  /* 0x0000000808027824 */ /* 0x000fc800078e0202 */
[----:B------:R-:W1:Y:S02]  /*14800*/  SYNCS.PHASECHK.TRANS64.TRYWAIT P0, [R2+URZ+0x28840], R3 ;  /* 0x02884003020075a7 */ /* 0x000e64000800017f */
[----:B-1----:R-:W-:Y:S05]  /*14810*/  @!P0 BRA `(.L_x_6725) ;  /* 0x0000002400f08947 */ /* 0x002fea0003800000 */
.L_x_6781:
        /* <DEDUP_REMOVED lines=11> */
.L_x_6726:
        /* <DEDUP_REMOVED lines=33> */
.L_x_6782:
        /* <DEDUP_REMOVED lines=8> */
.L_x_6728:
        /* <DEDUP_REMOVED lines=29> */
.L_x_6723:
[----:B------:R-:W-:Y:S05]  /*14d30*/  BSYNC B1 ;  /* 0x0000000000017941 */ /* 0x000fea0003800000 */
.L_x_6722:
        /* <DEDUP_REMOVED lines=32> */
.L_x_6731:
[----:B------:R-:W2:Y:S01]  /*14f40*/  S2R R3, SR_CgaCtaId ;  /* 0x0000000000037919 */ /* 0x000ea20000008800 */
[----:B------:R-:W-:-:S04]  /*14f50*/  MOV R2, 0x400 ;  /* 0x0000040000027802 */ /* 0x000fc80000000f00 */
[----:B--2---:R-:W-:Y:S02]  /*14f60*/  LEA R2, R3, R2, 0x18 ;  /* 0x0000000203027211 */ /* 0x004fe400078ec0ff */
[----:B------:R-:W-:-:S03]  /*14f70*/  SHF.L.U32 R3, R14, 0x1f, RZ ;  /* 0x0000001f0e037819 */ /* 0x000fc600000006ff */
[----:B------:R-:W-:-:S04]  /*14f80*/  IMAD R2, R15, 0x8, R2 ;  /* 0x000000080f027824 */ /* 0x000fc800078e0202 */
[----:B------:R-:W2:Y:S02]  /*14f90*/  SYNCS.PHASECHK.TRANS64.TRYWAIT P0, [R2+URZ+0x28840], R3 ;  /* 0x02884003020075a7 */ /* 0x000ea4000800017f */
[----:B--2---:R-:W-:Y:S05]  /*14fa0*/  @!P0 BRA `(.L_x_6732) ;  /* 0x0000002000348947 */ /* 0x004fea0003800000 */
.L_x_6783:
        /* <DEDUP_REMOVED lines=11> */
.L_x_6733:
        /* <DEDUP_REMOVED lines=33> */
.L_x_6784:
        /* <DEDUP_REMOVED lines=8> */
.L_x_6735:
        /* <DEDUP_REMOVED lines=18> */
[----:B------:R-:W-:Y:S02]  /*15410*/  IMAD.MOV.U32 R5, RZ, RZ, R12 ;  /* 0x000000ffff057224 */ /* 0x000fe400078e000c */
[----:B------:R-:W-:Y:S01]  /*15420*/  IMAD.MOV.U32 R6, RZ, RZ, R10 ;  /* 0x000000ffff067224 */ /* 0x000fe200078e000a */
[----:B--2---:R-:W-:-:S13]  /*15430*/  R2UR UR5, R3 ;  /* 0x00000000030572ca */ /* 0x004fda00000e0000 */
[----:B------:R-:W-:Y:S02]  /*15440*/  ULEA UR11, UR11, UR5, 0x7 ;  /* 0x000000050b0b7291 */ /* 0x000fe4000f8e383f */
[----:B------:R-:W-:-:S09]  /*15450*/  UIADD3.X UR5, URZ, UR39, URZ, UP0, !UPT ;  /* 0x000000273f057290 */ /* 0x000fd200087fe43f */
[----:B------:R0:W-:Y:S02]  /*15460*/  UTMALDG.4D [UR8], [UR4], desc[UR6] ;  /* 0x00000608040075b4 */ /* 0x0001e40008019000 */
[----:B0-----:R-:W-:Y:S01]  /*15470*/  UMOV UR8, UR14 ;  /* 0x0000000e00087c82 */ /* 0x001fe20008000000 */
[----:B------:R-:W-:Y:S02]  /*15480*/  UMOV UR10, UR15 ;  /* 0x0000000f000a7c82 */ /* 0x000fe40008000000 */
[----:B------:R1:W-:Y:S02]  /*15490*/  UTMALDG.4D [UR8], [UR4], desc[UR6] ;  /* 0x00000608040075b4 */ /* 0x0003e40008019000 */
[----:B-1----:R-:W-:Y:S01]  /*154a0*/  NOP ;  /* 0x0000000000007918 */ /* 0x002fe20000000000 */
.L_x_6730:
[----:B------:R-:W-:Y:S05]  /*154b0*/  BSYNC B1 ;  /* 0x0000000000017941 */ /* 0x000fea0003800000 */
.L_x_6729:
[----:B------:R-:W2:Y:S01]  /*154c0*/  LDL R2, [R1+0x10] ;  /* 0x0000100001027983 */ /* 0x000ea20000100800 */
[----:B------:R-:W-:Y:S01]  /*154d0*/  VIADD R7, R7, 0xfffffffe ;  /* 0xfffffffe07077836 */ /* 0x000fe20000000000 */
[----:B--2---:R-:W-:-:S13]  /*154e0*/  ISETP.GT.AND P0, PT, R13, R2, PT ;  /* 0x000000020d00720c */ /* 0x004fda0003f04270 */
[----:B------:R-:W-:Y:S05]  /*154f0*/  @P0 BRA `(.L_x_6736) ;  /* 0xfffffff0002c0947 */ /* 0x000fea000383ffff */
.L_x_6712:
[----:B------:R-:W-:Y:S05]  /*15500*/  BSYNC B0 ;  /* 0x0000000000007941 */ /* 0x000fea0003800000 */
.L_x_6711:
        /* <DEDUP_REMOVED lines=17> */
.L_x_6738:
[----:B------:R-:W-:Y:S05]  /*15620*/  BSYNC B0 ;  /* 0x0000000000007941 */ /* 0x000fea0003800000 */
.L_x_6737:
        /* <DEDUP_REMOVED lines=11> */
.L_x_6785:
        /* <DEDUP_REMOVED lines=11> */
.L_x_6742:
        /* <DEDUP_REMOVED lines=20> */
[----:B------:R-:W-:-:S03]  /*158d0*/  UIADD3 UR14, UR6, 0x4400, URZ ;  /* 0x00004400060e7890 */ /* 0x000fc6000fffe03f */
[----:B------:R-:W-:-:S04]  /*158e0*/  UMOV UR6, 0x0 ;  /* 0x0000000000067882 */ /* 0x000fc80000000000 */
[----:B------:R1:W-:Y:S02]  /*158f0*/  UTMALDG.4D [UR8], [UR4], desc[UR6] ;  /* 0x00000608040075b4 */ /* 0x0003e40008019000 */
[----:B-1----:R-:W-:Y:S01]  /*15900*/  UMOV UR8, UR14 ;  /* 0x0000000e00087c82 */ /* 0x002fe20008000000 */
[----:B------:R-:W-:Y:S02]  /*15910*/  UMOV UR10, UR15 ;  /* 0x0000000f000a7c82 */ /* 0x000fe40008000000 */
[----:B------:R1:W-:Y:S02]  /*15920*/  UTMALDG.4D [UR8], [UR4], desc[UR6] ;  /* 0x00000608040075b4 */ /* 0x0003e40008019000 */
[----:B-1----:R-:W-:Y:S01]  /*15930*/  NOP ;  /* 0x0000000000007918 */ /* 0x002fe20000000000 */
.L_x_6740:
[----:B------:R-:W-:Y:S05]  /*15940*/  BSYNC B0 ;  /* 0x0000000000007941 */ /* 0x000fea0003800000 */
.L_x_6739:
        /* <DEDUP_REMOVED lines=9> */
.L_x_6697:
[----:B------:R-:W-:Y:S05]  /*159e0*/  BSYNC B6 ;  /* 0x0000000000067941 */ /* 0x000fea0003800000 */
.L_x_6695:
[----:B------:R-:W-:-:S03]  /*159f0*/  UMOV UR4, 0xffffffff ;  /* 0xffffffff00047882 */ /* 0x000fc60000000000 */
[----:B------:R-:W-:Y:S05]  /*15a00*/  BRA.DIV UR4, `(.L_x_6743) ;  /* 0x0000001604d87947 */ /* 0x000fea000b800000 */
[----:B------:R2:W3:Y:S04]  /*15a10*/  SHFL.IDX PT, R4, R16, RZ, 0x1f ;  /* 0x00001fff10047589 */ /* 0x0004e800000e0000 */
[----:B------:R2:W4:Y:S02]  /*15a20*/  SHFL.IDX PT, R7, R16, 0x1, 0x1f ;  /* 0x00201f0010077f89 */ /* 0x00052400000e0000 */
.L_x_6789:
        /* <DEDUP_REMOVED lines=10> */
[----:B------:R-:W1:Y:S02]  /*15ad0*/  LDC.64 R2, c[0x0][0xc58] ;  /* 0x00031600ff027b82 */ /* 0x000e640000000a00 */
[----:B-1----:R-:W-:-:S05]  /*15ae0*/  IMAD.WIDE R2, R5, 0x4, R2 ;  /* 0x0000000405027825 */ /* 0x002fca00078e0202 */
[----:B------:R1:W5:Y:S02]  /*15af0*/  LDG.E R17, desc[UR48][R2.64] ;  /* 0x0000003002117981 */ /* 0x000364000c1e1900 */
.L_x_6745:
[----:B------:R-:W-:Y:S05]  /*15b00*/  BSYNC B0 ;  /* 0x0000000000007941 */ /* 0x000fea0003800000 */
.L_x_6744:
        /* <DEDUP_REMOVED lines=23> */
.L_x_6797:
[----:B------:R-:W-:Y:S02]  /*15c80*/  ULDC UR4, c[0x0][0xc10] ;  /* 0x0003040000047ab9 */ /* 0x000fe40000000800 */
[----:B------:R-:W-:-:S04]  /*15c90*/  IMAD.U32 R5, RZ, RZ, UR4 ;  /* 0x00000004ff057e24 */ /* 0x000fc8000f8e00ff */
[----:B-1----:R-:W-:-:S04]  /*15ca0*/  IMAD R14, R14, R5, RZ ;  /* 0x000000050e0e7224 */ /* 0x002fc800078e02ff */
[----:B----4-:R-:W-:-:S05]  /*15cb0*/  IMAD.IADD R7, R7, 0x1, R14 ;  /* 0x0000000107077824 */ /* 0x010fca00078e020e */
[----:B---3--:R-:W-:-:S13]  /*15cc0*/  ISETP.GT.AND P0, PT, R7, R4, PT ;  /* 0x000000040700720c */ /* 0x008fda0003f04270 */
[----:B------:R-:W-:Y:S05]  /*15cd0*/  @P0 BRA `(.L_x_6747) ;  /* 0x0000000000b40947 */ /* 0x000fea0003800000 */
[----:B------:R-:W1:Y:S02]  /*15ce0*/  LDC R0, c[0x0][0xc14] ;  /* 0x00030500ff007b82 */ /* 0x000e640000000800 */
.L_x_6752:
        /* <DEDUP_REMOVED lines=14> */
.L_x_6750:
[----:B------:R-:W-:Y:S05]  /*15dd0*/  BSYNC B0 ;  /* 0x0000000000007941 */ /* 0x000fea0003800000 */
.L_x_6749:
        /* <DEDUP_REMOVED lines=23> */
.L_x_6805:
[----:B------:R-:W-:Y:S02]  /*15f50*/  ULDC UR4, c[0x0][0xc10] ;  /* 0x0003040000047ab9 */ /* 0x000fe40000000800 */
[----:B------:R-:W-:-:S04]  /*15f60*/  IMAD.U32 R5, RZ, RZ, UR4 ;  /* 0x00000004ff057e24 */ /* 0x000fc8000f8e00ff */
[----:B-1----:R-:W-:-:S04]  /*15f70*/  IMAD R14, R14, R5, RZ ;  /* 0x000000050e0e7224 */ /* 0x002fc800078e02ff */
[----:B------:R-:W-:-:S05]  /*15f80*/  IMAD.IADD R7, R14, 0x1, R7 ;  /* 0x000000010e077824 */ /* 0x000fca00078e0207 */
[----:B------:R-:W-:-:S13]  /*15f90*/  ISETP.GT.AND P0, PT, R7, R4, PT ;  /* 0x000000040700720c */ /* 0x000fda0003f04270 */
[----:B------:R-:W-:Y:S05]  /*15fa0*/  @!P0 BRA `(.L_x_6752) ;  /* 0xfffffffc00508947 */ /* 0x000fea000383ffff */
.L_x_6747:
[----:B--2---:R-:W-:Y:S01]  /*15fb0*/  IMAD.IADD R16, R7, 0x1, -R14 ;  /* 0x0000000107107824 */ /* 0x004fe200078e0a0e */
[----:B------:R-:W-:-:S03]  /*15fc0*/  UMOV UR4, 0xffffffff ;  /* 0xffffffff00047882 */ /* 0x000fc60000000000 */
[----:B------:R-:W-:-:S05]  /*15fd0*/  IMAD R3, R2, R5, R16 ;  /* 0x0000000502037224 */ /* 0x000fca00078e0210 */
[----:B------:R-:W-:Y:S01]  /*15fe0*/  ISETP.GT.AND P6, PT, R3, R4, PT ;  /* 0x000000040300720c */ /* 0x000fe20003fc4270 */
[----:B------:R-:W-:-:S12]  /*15ff0*/  BRA.DIV UR4, `(.L_x_6753) ;  /* 0x0000001a04487947 */ /* 0x000fd8000b800000 */
[----:B------:R-:W-:-:S04]  /*16000*/  VOTE.ANY R3, PT, !P6 ;  /* 0x0000000000037806 */ /* 0x000fc800070e0100 */
[----:B------:R-:W1:Y:S02]  /*16010*/  POPC R6, R3 ;  /* 0x0000000300067309 */ /* 0x000e640000000000 */
[----:B-1----:R1:W2:Y:S02]  /*16020*/  SHFL.IDX PT, R17, R17, R6, 0x1f ;  /* 0x00001f0611117589 */ /* 0x0022a400000e0000 */
.L_x_6809:
[----:B------:R-:W-:Y:S01]  /*16030*/  ISETP.NE.AND P0, PT, R3, RZ, PT ;  /* 0x000000ff0300720c */ /* 0x000fe20003f05270 */
[----:B------:R-:W-:-:S12]  /*16040*/  IMAD.MOV.U32 R7, RZ, RZ, RZ ;  /* 0x000000ffff077224 */ /* 0x000fd800078e00ff */
[----:B------:R-:W-:Y:S05]  /*16050*/  @!P0 BRA `(.L_x_6754) ;  /* 0x0000000000108947 */ /* 0x000fea0003800000 */
[----:B------:R-:W-:Y:S01]  /*16060*/  UMOV UR4, 0xffffffff ;  /* 0xffffffff00047882 */ /* 0x000fe20000000000 */
[----:B------:R-:W-:Y:S02]  /*16070*/  VIADD R12, R6, 0xffffffff ;  /* 0xffffffff060c7836 */ /* 0x000fe40000000000 */
[----:B------:R-:W-:Y:S05]  /*16080*/  BRA.DIV UR4, `(.L_x_6755) ;  /* 0x0000001a046c7947 */ /* 0x000fea000b800000 */
[----:B------:R3:W4:Y:S02]  /*16090*/  SHFL.IDX PT, R7, R2, R12, 0x1f ;  /* 0x00001f0c02077589 */ /* 0x00072400000e0000 */
.L_x_6754:
[----:B0--3--:R-:W0:Y:S01]  /*160a0*/  LDC.64 R2, c[0x0][0xc68] ;  /* 0x00031a00ff027b82 */ /* 0x009e220000000a00 */
[----:B------:R-:W-:-:S04]  /*160b0*/  IMAD.IADD R19, R6, 0x1, R19 ;  /* 0x0000000106137824 */ /* 0x000fc800078e0213 */
        /* <DEDUP_REMOVED lines=65> */
.L_x_6748:
[----:B------:R-:W-:Y:S01]  /*164d0*/  UMOV UR4, URZ ;  /* 0x0000003f00047c82 */ /* 0x000fe20008000000 */
[----:B------:R-:W-:Y:S01]  /*164e0*/  UMOV UR5, URZ ;  /* 0x0000003f00057c82 */ /* 0x000fe20008000000 */
[----:B------:R-:W-:Y:S01]  /*164f0*/  ULDC UR6, c[0x0][0xc14] ;  /* 0x0003050000067ab9 */ /* 0x000fe20000000800 */
[----:B--2---:R-:W-:Y:S02]  /*16500*/  IMAD.MOV.U32 R16, RZ, RZ, R4 ;  /* 0x000000ffff107224 */ /* 0x004fe400078e0004 */
[----:B------:R-:W-:Y:S02]  /*16510*/  IMAD.U32 R17, RZ, RZ, UR4 ;  /* 0x00000004ff117e24 */ /* 0x000fe4000f8e00ff */
[----:B------:R-:W-:Y:S02]  /*16520*/  IMAD.U32 R18, RZ, RZ, UR5 ;  /* 0x00000005ff127e24 */ /* 0x000fe4000f8e00ff */
[----:B------:R-:W-:-:S07]  /*16530*/  IMAD.U32 R19, RZ, RZ, UR6 ;  /* 0x00000006ff137e24 */ /* 0x000fce000f8e00ff */
.L_x_6756:
        /* <DEDUP_REMOVED lines=12> */
.L_x_6683:
        /* <DEDUP_REMOVED lines=12> */
.L_x_6812:
[----:B------:R-:W-:Y:S05]  /*166c0*/  BSYNC B0 ;  /* 0x0000000000007941 */ /* 0x000fea0003800000 */
.L_x_6758:
[----:B------:R-:W-:-:S03]  /*166d0*/  UMOV UR4, 0xffffffff ;  /* 0xffffffff00047882 */ /* 0x000fc60000000000 */
[----:B------:R-:W-:Y:S05]  /*166e0*/  BRA.DIV UR4, `(.L_x_6760) ;  /* 0x0000001604107947 */ /* 0x000fea000b800000 */
[----:B------:R-:W2:Y:S02]  /*166f0*/  S2R R2, SR_TID.X ;  /* 0x0000000000027919 */ /* 0x000ea40000002100 */
[----:B--2---:R-:W-:-:S04]  /*16700*/  SHF.R.U32.HI R2, RZ, 0x5, R2 ;  /* 0x00000005ff027819 */ /* 0x004fc80000011602 */
[----:B------:R-:W-:-:S05]  /*16710*/  LOP3.LUT R2, R2, 0x3, RZ, 0xc0, !PT ;  /* 0x0000000302027812 */ /* 0x000fca00078ec0ff */
[----:B------:R2:W3:Y:S02]  /*16720*/  SHFL.IDX PT, R14, R2, RZ, 0x1f ;  /* 0x00001fff020e7589 */ /* 0x0004e400000e0000 */
.L_x_6815:
[----:B---3--:R-:W-:Y:S01]  /*16730*/  ISETP.NE.AND P0, PT, R14, RZ, PT ;  /* 0x000000ff0e00720c */ /* 0x008fe20003f05270 */
[----:B------:R-:W-:-:S12]  /*16740*/  BSSY B0, `(.L_x_6761) ;  /* 0x0000027000007945 */ /* 0x000fd80003800000 */
[----:B------:R-:W-:Y:S05]  /*16750*/  @P0 BRA `(.L_x_6762) ;  /* 0x0000000000940947 */ /* 0x000fea0003800000 */
[----:B------:R-:W-:-:S03]  /*16760*/  UMOV UR4, 0xffffffff ;  /* 0xffffffff00047882 */ /* 0x000fc60000000000 */
[----:B------:R-:W-:Y:S05]  /*16770*/  BRA.DIV UR4, `(.L_x_6763) ;  /* 0x0000001604207947 */ /* 0x000fea000b800000 */
[----:B------:R-:W-:-:S13]  /*16780*/  ELECT P6, URZ, PT ;  /* 0x00000000003f782f */ /* 0x000fda00038c0000 */
.L_x_6818:
[----:B------:R-:W-:Y:S05]  /*16790*/  @!P6 BRA `(.L_x_6762) ;  /* 0x000000000084e947 */ /* 0x000fea0003800000 */
[----:B------:R-:W-:-:S06]  /*167a0*/  ULOP3.LUT UR4, UR36, 0x2, URZ, 0xfc, !UPT ;  /* 0x0000000224047892 */ /* 0x000fcc000f8efc3f */
[----:B--2---:R-:W-:-:S05]  /*167b0*/  IMAD.U32 R2, RZ, RZ, UR4 ;  /* 0x00000004ff027e24 */ /* 0x004fca000f8e00ff */
[----:B------:R-:W-:-:S13]  /*167c0*/  ISETP.NE.AND P2, PT, R2, 0x3, PT ;  /* 0x000000030200780c */ /* 0x000fda0003f45270 */
[----:B------:R-:W-:Y:S05]  /*167d0*/  @!P2 BRA `(.L_x_6764) ;  /* 0x000000000004a947 */ /* 0x000fea0003800000 */
[----:B------:R-:W-:Y:S01]  /*167e0*/  BPT.TRAP 0x1 ;  /* 0x000000040000795c */ /* 0x000fe20000300000 */
.L_x_6764:
        /* <DEDUP_REMOVED lines=14> */
.L_x_6819:
[----:B------:R-:W2:Y:S02]  /*168d0*/  SYNCS.PHASECHK.TRANS64.TRYWAIT P0, [R7+URZ], R2 ;  /* 0x00000002070075a7 */ /* 0x000ea4000800017f */
[----:B--2---:R-:W-:Y:S05]  /*168e0*/  @!P0 BRA `(.L_x_6766) ;  /* 0x0000001000f88947 */ /* 0x004fea0003800000 */
.L_x_6820:
[----:B------:R-:W-:Y:S05]  /*168f0*/  @!P2 BRA `(.L_x_6767) ;  /* 0x000000000004a947 */ /* 0x000fea0003800000 */
[----:B------:R-:W-:Y:S01]  /*16900*/  BPT.TRAP 0x1 ;  /* 0x000000040000795c */ /* 0x000fe20000300000 */
.L_x_6767:
[----:B------:R-:W3:Y:S01]  /*16910*/  LDL.LU R4, [R1] ;  /* 0x0000000001047983 */ /* 0x000ee20000300800 */
[----:B------:R-:W-:-:S04]  /*16920*/  VIADD R0, R0, 0x28860 ;  /* 0x0002886000007836 */ /* 0x000fc80000000000 */
[----:B---3--:R-:W-:-:S04]  /*16930*/  IMAD R4, R4, 0x8, R0 ;  /* 0x0000000804047824 */ /* 0x008fc800078e0200 */
[----:B------:R-:W3:Y:S02]  /*16940*/  SYNCS.PHASECHK.TRANS64.TRYWAIT P0, [R4+URZ], R5 ;  /* 0x00000005040075a7 */ /* 0x000ee4000800017f */
[----:B---3--:R-:W-:Y:S05]  /*16950*/  @!P0 BRA `(.L_x_6768) ;  /* 0x0000001000f08947 */ /* 0x008fea0003800000 */
.L_x_6821:
[----:B------:R-:W-:-:S07]  /*16960*/  IMAD R3, R3, 0x8, R0 ;  /* 0x0000000803037824 */ /* 0x000fce00078e0200 */
.L_x_6769:
[----:B----4-:R4:W0:Y:S02]  /*16970*/  SYNCS.PHASECHK.TRANS64.TRYWAIT P0, [R3+URZ], R2 ;  /* 0x00000002030075a7 */ /* 0x010824000800017f */
[----:B0-----:R-:W-:Y:S05]  /*16980*/  @!P0 NANOSLEEP.SYNCS 0x989680 ;  /* 0x009896800000895d */ /* 0x001fea0003900000 */
[----:B------:R-:W0:Y:S02]  /*16990*/  @!P0 SYNCS.PHASECHK.TRANS64 P0, [R3+URZ], R2 ;  /* 0x00000002030085a7 */ /* 0x000e24000800007f */
[----:B0-----:R-:W-:Y:S05]  /*169a0*/  @!P0 BRA `(.L_x_6769) ;  /* 0xfffffffc00f08947 */ /* 0x001fea000383ffff */
.L_x_6762:
[----:B------:R-:W-:Y:S05]  /*169b0*/  BSYNC B0 ;  /* 0x0000000000007941 */ /* 0x000fea0003800000 */
.L_x_6761:
[----:B------:R-:W-:Y:S05]  /*169c0*/  EXIT ;  /* 0x000000000000794d */ /* 0x000fea0003800000 */
.L_x_6587:
[----:B0-----:R-:W-:-:S04]  /*169d0*/  IMAD.U32 R3, RZ, RZ, UR41 ;  /* 0x00000029ff037e24 */ /* 0x001fc8000f8e00ff */
[----:B------:R0:W1:Y:S03]  /*169e0*/  SYNCS.PHASECHK.TRANS64.TRYWAIT P1, [R3+URZ+0x28800], R0 ;  /* 0x02880000030075a7 */ /* 0x000066000802017f */
[----:B-1----:R-:W-:Y:S05]  /*169f0*/  @!P1 NANOSLEEP.SYNCS 0x989680 ;  /* 0x009896800000995d */ /* 0x002fea0003900000 */
[----:B------:R-:W1:Y:S02]  /*16a00*/  @!P1 SYNCS.PHASECHK.TRANS64 P1, [R3+URZ+0x28800], R0 ;  /* 0x02880000030095a7 */ /* 0x000e64000802007f */
[----:B-1----:R-:W-:Y:S05]  /*16a10*/  @!P1 BRA `(.L_x_6587) ;  /* 0xfffffffc00ec9947 */ /* 0x002fea000383ffff */
[----:B------:R-:W-:Y:S05]  /*16a20*/  BRA `(.L_x_6770) ;  /* 0xfffffeb000007947 */ /* 0x000fea000383ffff */
.L_x_6591:
[----:B-1----:R1:W2:Y:S02]  /*16a30*/  SYNCS.PHASECHK.TRANS64.TRYWAIT P2, [R7+URZ+0x28830], R0 ;  /* 0x02883000070075a7 */ /* 0x0022a4000804017f */
[----:B--2---:R-:W-:Y:S05]  /*16a40*/  @!P2 NANOSLEEP.SYNCS 0x989680 ;  /* 0x009896800000a95d */ /* 0x004fea0003900000 */
[----:B------:R-:W2:Y:S02]  /*16a50*/  @!P2 SYNCS.PHASECHK.TRANS64 P2, [R7+URZ+0x28830], R0 ;  /* 0x028830000700a5a7 */ /* 0x000ea4000804007f */
[----:B--2---:R-:W-:Y:S05]  /*16a60*/  @!P2 BRA `(.L_x_6591) ;  /* 0xfffffffc00f0a947 */ /* 0x004fea000383ffff */
[----:B------:R-:W-:Y:S05]  /*16a70*/  BRA `(.L_x_6590) ;  /* 0xfffffeb000247947 */ /* 0x000fea000383ffff */
.L_x_6607:
[----:B-1----:R-:W-:-:S04]  /*16a80*/  IMAD.U32 R8, RZ, RZ, UR6 ;  /* 0x00000006ff087e24 */ /* 0x002fc8000f8e00ff */
[----:B------:R1:W2:Y:S03]  /*16a90*/  SYNCS.PHASECHK.TRANS64.TRYWAIT P2, [R8+URZ+0x28830], R7 ;  /* 0x02883007080075a7 */ /* 0x0002a6000804017f */
[----:B--2---:R-:W-:Y:S05]  /*16aa0*/  @!P2 NANOSLEEP.SYNCS 0x989680 ;  /* 0x009896800000a95d */ /* 0x004fea0003900000 */
[----:B------:R-:W2:Y:S02]  /*16ab0*/  @!P2 SYNCS.PHASECHK.TRANS64 P2, [R8+URZ+0x28830], R7 ;  /* 0x028830070800a5a7 */ /* 0x000ea4000804007f */
[----:B--2---:R-:W-:Y:S05]  /*16ac0*/  @!P2 BRA `(.L_x_6607) ;  /* 0xfffffffc00eca947 */ /* 0x004fea000383ffff */
[----:B------:R-:W-:Y:S05]  /*16ad0*/  BRA `(.L_x_6604) ;  /* 0xfffffee800987947 */ /* 0x000fea000383ffff */
.L_x_6611:
[----:B-1----:R-:W-:-:S04]  /*16ae0*/  IMAD.U32 R8, RZ, RZ, UR6 ;  /* 0x00000006ff087e24 */ /* 0x002fc8000f8e00ff */
[----:B------:R1:W2:Y:S03]  /*16af0*/  SYNCS.PHASECHK.TRANS64.TRYWAIT P2, [R8+URZ+0x28850], R7 ;  /* 0x02885007080075a7 */ /* 0x0002a6000804017f */
[----:B--2---:R-:W-:Y:S05]  /*16b00*/  @!P2 NANOSLEEP.SYNCS 0x989680 ;  /* 0x009896800000a95d */ /* 0x004fea0003900000 */
[----:B------:R-:W2:Y:S02]  /*16b10*/  @!P2 SYNCS.PHASECHK.TRANS64 P2, [R8+URZ+0x28850], R7 ;  /* 0x028850070800a5a7 */ /* 0x000ea4000804007f */
[----:B--2---:R-:W-:Y:S05]  /*16b20*/  @!P2 BRA `(.L_x_6611) ;  /* 0xfffffffc00eca947 */ /* 0x004fea000383ffff */
[----:B------:R-:W-:Y:S05]  /*16b30*/  BRA `(.L_x_6608) ;  /* 0xfffffeec00607947 */ /* 0x000fea000383ffff */
.L_x_6628:
[----:B-1----:R-:W-:-:S04]  /*16b40*/  IMAD.U32 R6, RZ, RZ, UR6 ;  /* 0x00000006ff067e24 */ /* 0x002fc8000f8e00ff */
[----:B------:R1:W2:Y:S03]  /*16b50*/  SYNCS.PHASECHK.TRANS64.TRYWAIT P2, [R6+URZ+0x28830], R5 ;  /* 0x02883005060075a7 */ /* 0x0002a6000804017f */
[----:B--2---:R-:W-:Y:S05]  /*16b60*/  @!P2 NANOSLEEP.SYNCS 0x989680 ;  /* 0x009896800000a95d */ /* 0x004fea0003900000 */
[----:B------:R-:W2:Y:S02]  /*16b70*/  @!P2 SYNCS.PHASECHK.TRANS64 P2, [R6+URZ+0x28830], R5 ;  /* 0x028830050600a5a7 */ /* 0x000ea4000804007f */
[----:B--2---:R-:W-:Y:S05]  /*16b80*/  @!P2 BRA `(.L_x_6628) ;  /* 0xfffffffc00eca947 */ /* 0x004fea000383ffff */
[----:B------:R-:W-:Y:S05]  /*16b90*/  BRA `(.L_x_6625) ;  /* 0xffffff2400107947 */ /* 0x000fea000383ffff */
.L_x_6632:
[----:B-1----:R-:W-:-:S04]  /*16ba0*/  IMAD.U32 R6, RZ, RZ, UR6 ;  /* 0x00000006ff067e24 */ /* 0x002fc8000f8e00ff */
[----:B------:R1:W2:Y:S03]  /*16bb0*/  SYNCS.PHASECHK.TRANS64.TRYWAIT P2, [R6+URZ+0x28850], R5 ;  /* 0x02885005060075a7 */ /* 0x0002a6000804017f */
[----:B--2---:R-:W-:Y:S05]  /*16bc0*/  @!P2 NANOSLEEP.SYNCS 0x989680 ;  /* 0x009896800000a95d */ /* 0x004fea0003900000 */
[----:B------:R-:W2:Y:S02]  /*16bd0*/  @!P2 SYNCS.PHASECHK.TRANS64 P2, [R6+URZ+0x28850], R5 ;  /* 0x028850050600a5a7 */ /* 0x000ea4000804007f */
[----:B--2---:R-:W-:Y:S05]  /*16be0*/  @!P2 BRA `(.L_x_6632) ;  /* 0xfffffffc00eca947 */ /* 0x004fea000383ffff */
[----:B------:R-:W-:Y:S05]  /*16bf0*/  BRA `(.L_x_6629) ;  /* 0xffffff2400d87947 */ /* 0x000fea000383ffff */
.L_x_6638:
[----:B-1----:R-:W-:-:S04]  /*16c00*/  IMAD.U32 R6, RZ, RZ, UR6 ;  /* 0x00000006ff067e24 */ /* 0x002fc8000f8e00ff */
[----:B------:R1:W2:Y:S03]  /*16c10*/  SYNCS.PHASECHK.TRANS64.TRYWAIT P2, [R6+URZ+0x28830], R5 ;  /* 0x02883005060075a7 */ /* 0x0002a6000804017f */
[----:B--2---:R-:W-:Y:S05]  /*16c20*/  @!P2 NANOSLEEP.SYNCS 0x989680 ;  /* 0x009896800000a95d */ /* 0x004fea0003900000 */
[----:B------:R-:W2:Y:S02]  /*16c30*/  @!P2 SYNCS.PHASECHK.TRANS64 P2, [R6+URZ+0x28830], R5 ;  /* 0x028830050600a5a7 */ /* 0x000ea4000804007f */
[----:B--2---:R-:W-:Y:S05]  /*16c40*/  @!P2 BRA `(.L_x_6638) ;  /* 0xfffffffc00eca947 */ /* 0x004fea000383ffff */
[----:B------:R-:W-:Y:S05]  /*16c50*/  BRA `(.L_x_6635) ;  /* 0xffffff4c00087947 */ /* 0x000fea000383ffff */
.L_x_6642:
[----:B-1----:R-:W-:-:S04]  /*16c60*/  IMAD.U32 R6, RZ, RZ, UR6 ;  /* 0x00000006ff067e24 */ /* 0x002fc8000f8e00ff */
[----:B------:R1:W2:Y:S03]  /*16c70*/  SYNCS.PHASECHK.TRANS64.TRYWAIT P2, [R6+URZ+0x28850], R5 ;  /* 0x02885005060075a7 */ /* 0x0002a6000804017f */
[----:B--2---:R-:W-:Y:S05]  /*16c80*/  @!P2 NANOSLEEP.SYNCS 0x989680 ;  /* 0x009896800000a95d */ /* 0x004fea0003900000 */
[----:B------:R-:W2:Y:S02]  /*16c90*/  @!P2 SYNCS.PHASECHK.TRANS64 P2, [R6+URZ+0x28850], R5 ;  /* 0x028850050600a5a7 */ /* 0x000ea4000804007f */
[----:B--2---:R-:W-:Y:S05]  /*16ca0*/  @!P2 BRA `(.L_x_6642) ;  /* 0xfffffffc00eca947 */ /* 0x004fea000383ffff */
[----:B------:R-:W-:Y:S05]  /*16cb0*/  BRA `(.L_x_6639) ;  /* 0xffffff4c00d07947 */ /* 0x000fea000383ffff */
.L_x_6655:
[----:B-1----:R-:W-:-:S04]  /*16cc0*/  IMAD.U32 R9, RZ, RZ, UR5 ;  /* 0x00000005ff097e24 */ /* 0x002fc8000f8e00ff */
[----:B------:R1:W2:Y:S03]  /*16cd0*/  SYNCS.PHASECHK.TRANS64.TRYWAIT P0, [R9+URZ+0x28850], R0 ;  /* 0x02885000090075a7 */ /* 0x0002a6000800017f */
[----:B--2---:R-:W-:Y:S05]  /*16ce0*/  @!P0 NANOSLEEP.SYNCS 0x989680 ;  /* 0x009896800000895d */ /* 0x004fea0003900000 */
[----:B------:R-:W2:Y:S02]  /*16cf0*/  @!P0 SYNCS.PHASECHK.TRANS64 P0, [R9+URZ+0x28850], R0 ;  /* 0x02885000090085a7 */ /* 0x000ea4000800007f */
[----:B--2---:R-:W-:Y:S05]  /*16d00*/  @!P0 BRA `(.L_x_6655) ;  /* 0xfffffffc00ec8947 */ /* 0x004fea000383ffff */
[----:B------:R-:W-:Y:S05]  /*16d10*/  BRA `(.L_x_6654) ;  /* 0xffffff8000b47947 */ /* 0x000fea000383ffff */
.L_x_6703:
        /* <DEDUP_REMOVED lines=11> */
.L_x_6772:
[----:B------:R-:W-:Y:S05]  /*16dd0*/  BSYNC B0 ;  /* 0x0000000000007941 */ /* 0x000fea0003800000 */
.L_x_6771:
[----:B------:R-:W-:Y:S05]  /*16de0*/  BRA `(.L_x_6773) ;  /* 0xffffffc400d07947 */ /* 0x000fea000383ffff */
.L_x_6704:
[----:B------:R-:W-:Y:S01]  /*16df0*/  BSSY B0, `(.L_x_6774) ;  /* 0x0000006000007945 */ /* 0x000fe20003800000 */
[----:B------:R-:W-:-:S07]  /*16e00*/  IMAD.MOV.U32 R15, RZ, RZ, -0x1 ;  /* 0xffffffffff0f7424 */ /* 0x000fce00078e00ff */
[----:B0-----:R-:W-:Y:S05]  /*16e10*/  WARPSYNC.COLLECTIVE R15, `(.L_x_6775) ;  /* 0x000000000f0c7348 */ /* 0x001fea0003c00000 */
[----:B------:R-:W-:Y:S02]  /*16e20*/  ELECT P6, UR62, PT ;  /* 0x00000000003e782f */ /* 0x000fe400038c0000 */
[----:B------:R-:W-:Y:S01]  /*16e30*/  MOV R14, UR62 ;  /* 0x0000003e000e7c02 */ /* 0x000fe20008000f00 */
[----:B0-----:R-:W-:Y:S10]  /*16e40*/  ENDCOLLECTIVE ;  /* 0x000000000000791b */ /* 0x001ff40003800000 */
.L_x_6775:
[----:B------:R-:W-:Y:S05]  /*16e50*/  BSYNC B0 ;  /* 0x0000000000007941 */ /* 0x000fea0003800000 */
.L_x_6774:
[----:B------:R-:W-:Y:S05]  /*16e60*/  BRA `(.L_x_6776) ;  /* 0xffffffc400c07947 */ /* 0x000fea000383ffff */
.L_x_6707:
[----:B-1----:R1:W2:Y:S02]  /*16e70*/  SYNCS.PHASECHK.TRANS64.TRYWAIT P0, [R9+URZ+0x28840], R10 ;  /* 0x0288400a090075a7 */ /* 0x0022a4000800017f */
[----:B--2---:R-:W-:Y:S05]  /*16e80*/  @!P0 NANOSLEEP.SYNCS 0x989680 ;  /* 0x009896800000895d */ /* 0x004fea0003900000 */
[----:B------:R-:W2:Y:S02]  /*16e90*/  @!P0 SYNCS.PHASECHK.TRANS64 P0, [R9+URZ+0x28840], R10 ;  /* 0x0288400a090085a7 */ /* 0x000ea4000800007f */
[----:B--2---:R-:W-:Y:S05]  /*16ea0*/  @!P0 BRA `(.L_x_6707) ;  /* 0xfffffffc00f08947 */ /* 0x004fea000383ffff */
[----:B------:R-:W-:Y:S05]  /*16eb0*/  BRA `(.L_x_6777) ;  /* 0xffffffc800287947 */ /* 0x000fea000383ffff */
.L_x_6710:
        /* <DEDUP_REMOVED lines=8> */
.L_x_6718:
[----:B0-----:R0:W1:Y:S02]  /*16f40*/  SYNCS.PHASECHK.TRANS64.TRYWAIT P0, [R2+URZ+0x28840], R3 ;  /* 0x02884003020075a7 */ /* 0x001064000800017f */
[----:B-1----:R-:W-:Y:S05]  /*16f50*/  @!P0 NANOSLEEP.SYNCS 0x989680 ;  /* 0x009896800000895d */ /* 0x002fea0003900000 */
[----:B------:R-:W1:Y:S02]  /*16f60*/  @!P0 SYNCS.PHASECHK.TRANS64 P0, [R2+URZ+0x28840], R3 ;  /* 0x02884003020085a7 */ /* 0x000e64000800007f */
[----:B-1----:R-:W-:Y:S05]  /*16f70*/  @!P0 BRA `(.L_x_6718) ;  /* 0xfffffffc00f08947 */ /* 0x002fea000383ffff */
[----:B------:R-:W-:Y:S05]  /*16f80*/  BRA `(.L_x_6779) ;  /* 0xffffffcc00f87947 */ /* 0x000fea000383ffff */
.L_x_6720:
[----:B0-----:R0:W1:Y:S02]  /*16f90*/  SYNCS.PHASECHK.TRANS64.TRYWAIT P0, [R3+URZ+0x60], R2 ;  /* 0x00006002030075a7 */ /* 0x001064000800017f */
[----:B-1----:R-:W-:Y:S05]  /*16fa0*/  @!P0 NANOSLEEP.SYNCS 0x989680 ;  /* 0x009896800000895d */ /* 0x002fea0003900000 */
[----:B------:R-:W1:Y:S02]  /*16fb0*/  @!P0 SYNCS.PHASECHK.TRANS64 P0, [R3+URZ+0x60], R2 ;  /* 0x00006002030085a7 */ /* 0x000e64000800007f */
[----:B-1----:R-:W-:Y:S05]  /*16fc0*/  @!P0 BRA `(.L_x_6720) ;  /* 0xfffffffc00f08947 */ /* 0x002fea000383ffff */
[----:B------:R-:W-:Y:S05]  /*16fd0*/  BRA `(.L_x_6780) ;  /* 0xffffffd000947947 */ /* 0x000fea000383ffff */
.L_x_6725:
[----:B-1----:R1:W2:Y:S02]  /*16fe0*/  SYNCS.PHASECHK.TRANS64.TRYWAIT P0, [R2+URZ+0x28840], R3 ;  /* 0x02884003020075a7 */ /* 0x0022a4000800017f */
[----:B--2---:R-:W-:Y:S05]  /*16ff0*/  @!P0 NANOSLEEP.SYNCS 0x989680 ;  /* 0x009896800000895d */ /* 0x004fea0003900000 */
[----:B------:R-:W2:Y:S02]  /*17000*/  @!P0 SYNCS.PHASECHK.TRANS64 P0, [R2+URZ+0x28840], R3 ;  /* 0x02884003020085a7 */ /* 0x000ea4000800007f */
[----:B--2---:R-:W-:Y:S05]  /*17010*/  @!P0 BRA `(.L_x_6725) ;  /* 0xfffffffc00f08947 */ /* 0x004fea000383ffff */
[----:B------:R-:W-:Y:S05]  /*17020*/  BRA `(.L_x_6781) ;  /* 0xffffffd400fc7947 */ /* 0x000fea000383ffff */
.L_x_6727:
[----:B0-----:R0:W1:Y:S02]  /*17030*/  SYNCS.PHASECHK.TRANS64.TRYWAIT P1, [R2+URZ+0x60], R3 ;  /* 0x00006003020075a7 */ /* 0x001064000802017f */
[----:B-1----:R-:W-:Y:S05]  /*17040*/  @!P1 NANOSLEEP.SYNCS 0x989680 ;  /* 0x009896800000995d */ /* 0x002fea0003900000 */
[----:B------:R-:W1:Y:S02]  /*17050*/  @!P1 SYNCS.PHASECHK.TRANS64 P1, [R2+URZ+0x60], R3 ;  /* 0x00006003020095a7 */ /* 0x000e64000802007f */
[----:B-1----:R-:W-:Y:S05]  /*17060*/  @!P1 BRA `(.L_x_6727) ;  /* 0xfffffffc00f09947 */ /* 0x002fea000383ffff */
[----:B------:R-:W-:Y:S05]  /*17070*/  BRA `(.L_x_6782) ;  /* 0xffffffd800987947 */ /* 0x000fea000383ffff */
.L_x_6732:
[----:B--2---:R2:W3:Y:S02]  /*17080*/  SYNCS.PHASECHK.TRANS64.TRYWAIT P0, [R2+URZ+0x28840], R3 ;  /* 0x02884003020075a7 */ /* 0x0044e4000800017f */
[----:B---3--:R-:W-:Y:S05]  /*17090*/  @!P0 NANOSLEEP.SYNCS 0x989680 ;  /* 0x009896800000895d */ /* 0x008fea0003900000 */
[----:B------:R-:W3:Y:S02]  /*170a0*/  @!P0 SYNCS.PHASECHK.TRANS64 P0, [R2+URZ+0x28840], R3 ;  /* 0x02884003020085a7 */ /* 0x000ee4000800007f */
[----:B---3--:R-:W-:Y:S05]  /*170b0*/  @!P0 BRA `(.L_x_6732) ;  /* 0xfffffffc00f08947 */ /* 0x008fea000383ffff */
[----:B------:R-:W-:Y:S05]  /*170c0*/  BRA `(.L_x_6783) ;  /* 0xffffffdc00b87947 */ /* 0x000fea000383ffff */
.L_x_6734:
[----:B0-----:R0:W1:Y:S02]  /*170d0*/  SYNCS.PHASECHK.TRANS64.TRYWAIT P1, [R2+URZ+0x60], R9 ;  /* 0x00006009020075a7 */ /* 0x001064000802017f */
[----:B-1----:R-:W-:Y:S05]  /*170e0*/  @!P1 NANOSLEEP.SYNCS 0x989680 ;  /* 0x009896800000995d */ /* 0x002fea0003900000 */
[----:B------:R-:W1:Y:S02]  /*170f0*/  @!P1 SYNCS.PHASECHK.TRANS64 P1, [R2+URZ+0x60], R9 ;  /* 0x00006009020095a7 */ /* 0x000e64000802007f */
[----:B-1----:R-:W-:Y:S05]  /*17100*/  @!P1 BRA `(.L_x_6734) ;  /* 0xfffffffc00f09947 */ /* 0x002fea000383ffff */
[----:B------:R-:W-:Y:S05]  /*17110*/  BRA `(.L_x_6784) ;  /* 0xffffffe000547947 */ /* 0x000fea000383ffff */
.L_x_6741:
[----:B-1----:R1:W2:Y:S02]  /*17120*/  SYNCS.PHASECHK.TRANS64.TRYWAIT P0, [R3+URZ+0x28860], R0 ;  /* 0x02886000030075a7 */ /* 0x0022a4000800017f */
[----:B--2---:R-:W-:Y:S05]  /*17130*/  @!P0 NANOSLEEP.SYNCS 0x989680 ;  /* 0x009896800000895d */ /* 0x004fea0003900000 */
[----:B------:R-:W2:Y:S02]  /*17140*/  @!P0 SYNCS.PHASECHK.TRANS64 P0, [R3+URZ+0x28860], R0 ;  /* 0x02886000030085a7 */ /* 0x000ea4000800007f */
[----:B--2---:R-:W-:Y:S05]  /*17150*/  @!P0 BRA `(.L_x_6741) ;  /* 0xfffffffc00f08947 */ /* 0x004fea000383ffff */
[----:B------:R-:W-:Y:S05]  /*17160*/  BRA `(.L_x_6785) ;  /* 0xffffffe4005c7947 */ /* 0x000fea000383ffff */
.L_x_6743:
        /* <DEDUP_REMOVED lines=8> */
.L_x_6787:
[----:B------:R-:W-:Y:S05]  /*171f0*/  BSYNC B0 ;  /* 0x0000000000007941 */ /* 0x000fea0003800000 */
.L_x_6786:
        /* <DEDUP_REMOVED lines=8> */
.L_x_6788:
[----:B------:R-:W-:Y:S01]  /*17280*/  IMAD.MOV.U32 R7, RZ, RZ, R14 ;  /* 0x000000ffff077224 */ /* 0x000fe200078e000e */
[----:B------:R-:W-:Y:S06]  /*17290*/  BRA `(.L_x_6789) ;  /* 0xffffffe400e47947 */ /* 0x000fec000383ffff */
.L_x_6746:
        /* <DEDUP_REMOVED lines=8> */
.L_x_6791:
[----:B------:R-:W-:Y:S05]  /*17320*/  BSYNC B0 ;  /* 0x0000000000007941 */ /* 0x000fea0003800000 */
.L_x_6790:
        /* <DEDUP_REMOVED lines=10> */
.L_x_6792:
        /* <DEDUP_REMOVED lines=8> */
.L_x_6793:
        /* <DEDUP_REMOVED lines=8> */
.L_x_6794:
        /* <DEDUP_REMOVED lines=8> */
.L_x_6795:
        /* <DEDUP_REMOVED lines=8> */
.L_x_6796:
[----:B------:R-:W-:Y:S05]  /*175d0*/  BRA `(.L_x_6797) ;  /* 0xffffffe400a87947 */ /* 0x000fea000383ffff */
.L_x_6751:
[----:B------:R-:W-:Y:S01]  /*175e0*/  BSSY B0, `(.L_x_6798) ;  /* 0x0000008000007945 */ /* 0x000fe20003800000 */
[----:B-----5:R-:W-:Y:S02]  /*175f0*/  IMAD.MOV.U32 R13, RZ, RZ, R17 ;  /* 0x000000ffff0d7224 */ /* 0x020fe400078e0011 */
[----:B------:R-:W-:Y:S02]  /*17600*/  IMAD.MOV.U32 R12, RZ, RZ, 0x1 ;  /* 0x00000001ff0c7424 */ /* 0x000fe400078e00ff */
[----:B------:R-:W-:Y:S02]  /*17610*/  IMAD.MOV.U32 R11, RZ, RZ, RZ ;  /* 0x000000ffff0b7224 */ /* 0x000fe400078e00ff */
[----:B------:R-:W-:-:S07]  /*17620*/  IMAD.MOV.U32 R15, RZ, RZ, -0x1 ;  /* 0xffffffffff0f7424 */ /* 0x000fce00078e00ff */
[----:B0-2---:R-:W-:Y:S05]  /*17630*/  WARPSYNC.COLLECTIVE R15, `(.L_x_6799) ;  /* 0x000000000f087348 */ /* 0x005fea0003c00000 */
[----:B------:R1:W3:Y:S02]  /*17640*/  SHFL.UP P6, R14, R13, R12, R11 ;  /* 0x0400000c0d0e7389 */ /* 0x0002e400000c000b */
[----:B0123--:R-:W-:Y:S01]  /*17650*/  ENDCOLLECTIVE ;  /* 0x000000000000791b */ /* 0x00ffe20003800000 */
.L_x_6799:
[----:B------:R-:W-:Y:S05]  /*17660*/  BSYNC B0 ;  /* 0x0000000000007941 */ /* 0x000fea0003800000 */
.L_x_6798:
        /* <DEDUP_REMOVED lines=10> */
.L_x_6800:
        /* <DEDUP_REMOVED lines=8> */
.L_x_6801:
        /* <DEDUP_REMOVED lines=8> */
.L_x_6802:
        /* <DEDUP_REMOVED lines=8> */
.L_x_6803:
        /* <DEDUP_REMOVED lines=8> */
.L_x_6804:
[----:B------:R-:W-:Y:S05]  /*17910*/  BRA `(.L_x_6805) ;  /* 0xffffffe4008c7947 */ /* 0x000fea000383ffff */
.L_x_6753:
[----:B------:R-:W-:Y:S01]  /*17920*/  BSSY B0, `(.L_x_6806) ;  /* 0x0000006000007945 */ /* 0x000fe20003800000 */
[----:B------:R-:W-:Y:S01]  /*17930*/  PLOP3.LUT P6, PT, P6, PT, PT, 0x8, 0x0 ;  /* 0x000000000000781c */ /* 0x000fe200037ce170 */
[----:B------:R-:W-:-:S12]  /*17940*/  IMAD.MOV.U32 R15, RZ, RZ, -0x1 ;  /* 0xffffffffff0f7424 */ /* 0x000fd800078e00ff */
[----:B0-----:R-:W-:Y:S05]  /*17950*/  WARPSYNC.COLLECTIVE R15, `(.L_x_6807) ;  /* 0x000000000f087348 */ /* 0x001fea0003c00000 */
[----:B------:R-:W-:Y:S01]  /*17960*/  VOTE.ANY R14, PT, P6 ;  /* 0x00000000000e7806 */ /* 0x000fe200030e0100 */
[----:B0-----:R-:W-:Y:S06]  /*17970*/  ENDCOLLECTIVE ;  /* 0x000000000000791b */ /* 0x001fec0003800000 */
.L_x_6807:
[----:B------:R-:W-:Y:S05]  /*17980*/  BSYNC B0 ;  /* 0x0000000000007941 */ /* 0x000fea0003800000 */
.L_x_6806:
        /* <DEDUP_REMOVED lines=9> */
.L_x_6808:
[----:B------:R-:W-:Y:S01]  /*17a20*/  IMAD.MOV.U32 R17, RZ, RZ, R14 ;  /* 0x000000ffff117224 */ /* 0x000fe200078e000e */
[----:B------:R-:W-:Y:S06]  /*17a30*/  BRA `(.L_x_6809) ;  /* 0xffffffe4007c7947 */ /* 0x000fec000383ffff */
.L_x_6755:
[----:B------:R-:W-:Y:S01]  /*17a40*/  BSSY B0, `(.L_x_6810) ;  /* 0x0000007000007945 */ /* 0x000fe20003800000 */
[----:B------:R-:W-:Y:S02]  /*17a50*/  IMAD.MOV.U32 R13, RZ, RZ, R2 ;  /* 0x000000ffff0d7224 */ /* 0x000fe400078e0002 */
[----:B------:R-:W-:Y:S02]  /*17a60*/  IMAD.MOV.U32 R11, RZ, RZ, 0x1f ;  /* 0x0000001fff0b7424 */ /* 0x000fe400078e00ff */
[----:B------:R-:W-:-:S07]  /*17a70*/  IMAD.MOV.U32 R15, RZ, RZ, -0x1 ;  /* 0xffffffffff0f7424 */ /* 0x000fce00078e00ff */
[----:B012---:R-:W-:Y:S05]  /*17a80*/  WARPSYNC.COLLECTIVE R15, `(.L_x_6811) ;  /* 0x000000000f087348 */ /* 0x007fea0003c00000 */
[----:B------:R3:W4:Y:S02]  /*17a90*/  SHFL.IDX P6, R14, R13, R12, R11 ;  /* 0x0000000c0d0e7389 */ /* 0x00072400000c000b */
[----:B01234-:R-:W-:Y:S01]  /*17aa0*/  ENDCOLLECTIVE ;  /* 0x000000000000791b */ /* 0x01ffe20003800000 */
.L_x_6811:
[----:B------:R-:W-:Y:S05]  /*17ab0*/  BSYNC B0 ;  /* 0x0000000000007941 */ /* 0x000fea0003800000 */
.L_x_6810:
[----:B------:R-:W-:Y:S01]  /*17ac0*/  IMAD.MOV.U32 R7, RZ, RZ, R14 ;  /* 0x000000ffff077224 */ /* 0x000fe200078e000e */
[----:B------:R-:W-:Y:S06]  /*17ad0*/  BRA `(.L_x_6754) ;  /* 0xffffffe400707947 */ /* 0x000fec000383ffff */
.L_x_6759:
[----:B-1----:R1:W2:Y:S02]  /*17ae0*/  SYNCS.PHASECHK.TRANS64.TRYWAIT P0, [R0+URZ+0x28820], R3 ;  /* 0x02882003000075a7 */ /* 0x0022a4000800017f */
[----:B--2---:R-:W-:Y:S05]  /*17af0*/  @!P0 NANOSLEEP.SYNCS 0x989680 ;  /* 0x009896800000895d */ /* 0x004fea0003900000 */
[----:B------:R-:W2:Y:S02]  /*17b00*/  @!P0 SYNCS.PHASECHK.TRANS64 P0, [R0+URZ+0x28820], R3 ;  /* 0x02882003000085a7 */ /* 0x000ea4000800007f */
[----:B--2---:R-:W-:Y:S05]  /*17b10*/  @!P0 BRA `(.L_x_6759) ;  /* 0xfffffffc00f08947 */ /* 0x004fea000383ffff */
[----:B------:R-:W-:Y:S05]  /*17b20*/  BRA `(.L_x_6812) ;  /* 0xffffffe800e47947 */ /* 0x000fea000383ffff */
.L_x_6760:
        /* <DEDUP_REMOVED lines=11> */
.L_x_6814:
[----:B------:R-:W-:Y:S05]  /*17be0*/  BSYNC B0 ;  /* 0x0000000000007941 */ /* 0x000fea0003800000 */
.L_x_6813:
[----:B------:R-:W-:Y:S05]  /*17bf0*/  BRA `(.L_x_6815) ;  /* 0xffffffe800cc7947 */ /* 0x000fea000383ffff */
.L_x_6763:
[----:B------:R-:W-:Y:S01]  /*17c00*/  BSSY B1, `(.L_x_6816) ;  /* 0x0000006000017945 */ /* 0x000fe20003800000 */
[----:B------:R-:W-:-:S07]  /*17c10*/  IMAD.MOV.U32 R15, RZ, RZ, -0x1 ;  /* 0xffffffffff0f7424 */ /* 0x000fce00078e00ff */
[----:B012---:R-:W-:Y:S05]  /*17c20*/  WARPSYNC.COLLECTIVE R15, `(.L_x_6817) ;  /* 0x000000000f0c7348 */ /* 0x007fea0003c00000 */
[----:B------:R-:W-:Y:S02]  /*17c30*/  ELECT P6, UR62, PT ;  /* 0x00000000003e782f */ /* 0x000fe400038c0000 */
[----:B------:R-:W-:Y:S01]  /*17c40*/  MOV R14, UR62 ;  /* 0x0000003e000e7c02 */ /* 0x000fe20008000f00 */
[----:B012---:R-:W-:Y:S10]  /*17c50*/  ENDCOLLECTIVE ;  /* 0x000000000000791b */ /* 0x007ff40003800000 */
.L_x_6817:
[----:B------:R-:W-:Y:S05]  /*17c60*/  BSYNC B1 ;  /* 0x0000000000017941 */ /* 0x000fea0003800000 */
.L_x_6816:
[----:B------:R-:W-:Y:S05]  /*17c70*/  BRA `(.L_x_6818) ;  /* 0xffffffe800c47947 */ /* 0x000fea000383ffff */
.L_x_6765:
[----:B-1----:R1:W2:Y:S02]  /*17c80*/  SYNCS.PHASECHK.TRANS64.TRYWAIT P0, [R6+URZ], R5 ;  /* 0x00000005060075a7 */ /* 0x0022a4000800017f */
[----:B--2---:R-:W-:Y:S05]  /*17c90*/  @!P0 NANOSLEEP.SYNCS 0x989680 ;  /* 0x009896800000895d */ /* 0x004fea0003900000 */
[----:B------:R-:W2:Y:S02]  /*17ca0*/  @!P0 SYNCS.PHASECHK.TRANS64 P0, [R6+URZ], R5 ;  /* 0x00000005060085a7 */ /* 0x000ea4000800007f */
[----:B--2---:R-:W-:Y:S05]  /*17cb0*/  @!P0 BRA `(.L_x_6765) ;  /* 0xfffffffc00f08947 */ /* 0x004fea000383ffff */
[----:B------:R-:W-:Y:S05]  /*17cc0*/  BRA `(.L_x_6819) ;  /* 0xffffffec00007947 */ /* 0x000fea000383ffff */
.L_x_6766:
[----:B--2---:R2:W3:Y:S02]  /*17cd0*/  SYNCS.PHASECHK.TRANS64.TRYWAIT P0, [R7+URZ], R2 ;  /* 0x00000002070075a7 */ /* 0x0044e4000800017f */
[----:B---3--:R-:W-:Y:S05]  /*17ce0*/  @!P0 NANOSLEEP.SYNCS 0x989680 ;  /* 0x009896800000895d */ /* 0x008fea0003900000 */
[----:B------:R-:W3:Y:S02]  /*17cf0*/  @!P0 SYNCS.PHASECHK.TRANS64 P0, [R7+URZ], R2 ;  /* 0x00000002070085a7 */ /* 0x000ee4000800007f */
[----:B---3--:R-:W-:Y:S05]  /*17d00*/  @!P0 BRA `(.L_x_6766) ;  /* 0xfffffffc00f08947 */ /* 0x008fea000383ffff */
[----:B------:R-:W-:Y:S05]  /*17d10*/  BRA `(.L_x_6820) ;  /* 0xffffffe800f47947 */ /* 0x000fea000383ffff */
.L_x_6768:
[----:B---3--:R3:W4:Y:S02]  /*17d20*/  SYNCS.PHASECHK.TRANS64.TRYWAIT P0, [R4+URZ], R5 ;  /* 0x00000005040075a7 */ /* 0x008724000800017f */
[----:B----4-:R-:W-:Y:S05]  /*17d30*/  @!P0 NANOSLEEP.SYNCS 0x989680 ;  /* 0x009896800000895d */ /* 0x010fea0003900000 */
[----:B------:R-:W4:Y:S02]  /*17d40*/  @!P0 SYNCS.PHASECHK.TRANS64 P0, [R4+URZ], R5 ;  /* 0x00000005040085a7 */ /* 0x000f24000800007f */
[----:B----4-:R-:W-:Y:S05]  /*17d50*/  @!P0 BRA `(.L_x_6768) ;  /* 0xfffffffc00f08947 */ /* 0x010fea000383ffff */
[----:B------:R-:W-:Y:S05]  /*17d60*/  BRA `(.L_x_6821) ;  /* 0xffffffe800fc7947 */ /* 0x000fea000383ffff */
.L_x_6822:
        /* <DEDUP_REMOVED lines=9> */
.L_x_12768:


//--------------------- .text._ZN7cutlass13device_kernelIN5flash11enable_sm90INS1_16FlashAttnFwdSm90INS1_25CollectiveMainloopFwdSm90ILi2EN4cute5tupleIJNS5_1CILi1EEES8_S8_EEENS6_IJNS7_ILi128EEESA_SA_EEELi128ENS_10bfloat16_tEfNS_4arch4Sm90ELb0ELb1ELb1ELb1ELb0ELb1ELb0ELb1ELb1ELb0ELb0ELb0EEENS1_21CollectiveEpilogueFwdISB_S9_SC_SE_Li256ELb1ELb0ELb0ELb0EEENS1_36VarlenDynamicPersistentTileSchedulerILi128ELi128ELi256ELi32ELb0ELb0ELb1ELb1ELb0ELb1EEEEEEEEEvNT_6ParamsE --------------------------
	.section	.text._ZN7cutlass13device_kernelIN5flash11enable_sm90INS1_16FlashAttnFwdSm90INS1_25CollectiveMainloopFwdSm90ILi2EN4cute5tupleIJNS5_1CILi1EEES8_S8_EEENS6_IJNS7_ILi128EEESA_SA_EEELi128ENS_10bfloat16_tEfNS_4arch4Sm90ELb0ELb1ELb1ELb1ELb0ELb1ELb0ELb1ELb1ELb0ELb0ELb0EEENS1_21CollectiveEpilogueFwdISB_S9_SC_SE_Li256ELb1ELb0ELb0ELb0EEENS1_36VarlenDynamicPersistentTileSchedulerILi128ELi128ELi256ELi32ELb0ELb0ELb1ELb1ELb0ELb1EEEEEEEEEvNT_6ParamsE,"ax",@progbits
	.align	128
.text._ZN7cutlass13device_kernelIN5flash11enable_sm90INS1_16FlashAttnFwdSm90INS1_25CollectiveMainloopFwdSm90ILi2EN4cute5tupleIJNS5_1CILi1EEES8_S8_EEENS6_IJNS7_ILi128EEESA_SA_EEELi128ENS_10bfloat16_tEfNS_4arch4Sm90ELb0ELb1ELb1ELb1ELb0ELb1ELb0ELb1ELb1ELb0ELb0ELb0EEENS1_21CollectiveEpilogueFwdISB_S9_SC_SE_Li256ELb1ELb0ELb0ELb0EEENS1_36VarlenDynamicPersistentTileSchedulerILi128ELi128ELi256ELi32ELb0ELb0ELb1ELb1ELb0ELb1EEEEEEEEEvNT_6ParamsE:
        .type           _ZN7cutlass13device_kernelIN5flash11enable_sm90INS1_16FlashAttnFwdSm90INS1_25CollectiveMainloopFwdSm90ILi2EN4cute5tupleIJNS5_1CILi1EEES8_S8_EEENS6_IJNS7_ILi128EEESA_SA_EEELi128ENS_10bfloat16_tEfNS_4arch4Sm90ELb0ELb1ELb1ELb1ELb0ELb1ELb0ELb1ELb1ELb0ELb0ELb0EEENS1_21CollectiveEpilogueFwdISB_S9_SC_SE_Li256ELb1ELb0ELb0ELb0EEENS1_36VarlenDynamicPersistentTileSchedulerILi128ELi128ELi256ELi32ELb0ELb0ELb1ELb1ELb0ELb1EEEEEEEEEvNT_6ParamsE,@function
        .size           _ZN7cutlass13device_kernelIN5flash11enable_sm90INS1_16FlashAttnFwdSm90INS1_25CollectiveMainloopFwdSm90ILi2EN4cute5tupleIJNS5_1CILi1EEES8_S8_EEENS6_IJNS7_ILi128EEESA_SA_EEELi128ENS_10bfloat16_tEfNS_4arch4Sm90ELb0ELb1ELb1ELb1ELb0ELb1ELb0ELb1ELb1ELb0ELb0ELb0EEENS1_21CollectiveEpilogueFwdISB_S9_SC_SE_Li256ELb1ELb0ELb0ELb0EEENS1_36VarlenDynamicPersistentTileSchedulerILi128ELi128ELi256ELi32ELb0ELb0ELb1ELb1ELb0ELb1EEEEEEEEEvNT_6ParamsE,(.L_x_12769 - _ZN7cutlass13device_kernelIN5flash11enable_sm90INS1_16FlashAttnFwdSm90INS1_25CollectiveMainloopFwdSm90ILi2EN4cute5tupleIJNS5_1CILi1EEES8_S8_EEENS6_IJNS7_ILi128EEESA_SA_EEELi128ENS_10bfloat16_tEfNS_4arch4Sm90ELb0ELb1ELb1ELb1ELb0ELb1ELb0ELb1ELb1ELb0ELb0ELb0EEENS1_21CollectiveEpilogueFwdISB_S9_SC_SE_Li256ELb1ELb0ELb0ELb0EEENS1_36VarlenDynamicPersistentTileSchedulerILi128ELi128ELi256ELi32ELb0ELb0ELb1ELb1ELb0ELb1EEEEEEEEEvNT_6ParamsE)
        .other          _ZN7cutlass13device_kernelIN5flash11enable_sm90INS1_16FlashAttnFwdSm90INS1_25CollectiveMainloopFwdSm90ILi2EN4cute5tupleIJNS5_1CILi1EEES8_S8_EEENS6_IJNS7_ILi128EEESA_SA_EEELi128ENS_10bfloat16_tEfNS_4arch4Sm90ELb0ELb1ELb1ELb1ELb0ELb1ELb0ELb1ELb1ELb0ELb0ELb0EEENS1_21CollectiveEpilogueFwdISB_S9_SC_SE_Li256ELb1ELb0ELb0ELb0EEENS1_36VarlenDynamicPersistentTileSchedulerILi128ELi128ELi256ELi32ELb0ELb0ELb1ELb1ELb0ELb1EEEEEEEEEvNT_6ParamsE,@"STO_CUDA_ENTRY STV_DEFAULT"
_ZN7cutlass13device_kernelIN5flash11enable_sm90INS1_16FlashAttnFwdSm90INS1_25CollectiveMainloopFwdSm90ILi2EN4cute5tupleIJNS5_1CILi1EEES8_S8_EEENS6_IJNS7_ILi128EEESA_SA_EEELi128ENS_10bfloat16_tEfNS_4arch4Sm90ELb0ELb1ELb1ELb1ELb0ELb1ELb0ELb1ELb1ELb0ELb0ELb0EEENS1_21CollectiveEpilogueFwdISB_S9_SC_SE_Li256ELb1ELb0ELb0ELb0EEENS1_36VarlenDynamicPersistentTileSchedulerILi128ELi128ELi256ELi32ELb0ELb0ELb1ELb1ELb0ELb1EEEEEEEEEvNT_6ParamsE:
        /* <DEDUP_REMOVED lines=27> */
.L_x_6824:
[----:B------:R-:W-:Y:S05]  /*01b0*/  BSYNC B0 ;  /* 0x0000000000007941 */ /* 0x000fea0003800000 */
.L_x_6823:
        /* <DEDUP_REMOVED lines=41> */
.L_x_6825:
        /* <DEDUP_REMOVED lines=22> */
.L_x_6826:
        /* <DEDUP_REMOVED lines=18> */
.L_x_6827:
        /* <DEDUP_REMOVED lines=22> */
.L_x_6828:
        /* <DEDUP_REMOVED lines=22> */
.L_x_6829:
[----:B------:R-:W-:Y:S01]  /*0990*/  PLOP3.LUT P0, PT, PT, PT, UP0, 0x80, 0x0 ;  /* 0x000000000000781c */ /* 0x000fe20003f0f008 */
[----:B------:R-:W-:Y:S01]  /*09a0*/  UMOV UR36, 0x1 ;  /* 0x0000000100247882 */ /* 0x000fe20000000000 */
[----:B------:R-:W-:Y:S01]  /*09b0*/  NOP ;  /* 0x0000000000007918 */ /* 0x000fe20000000000 */
[----:B------:R-:W-:Y:S01]  /*09c0*/  USEL UR36, UR36, 0x2, !UP0 ;  /* 0x0000000224247887 */ /* 0x000fe2000c000000 */
[----:B------:R-:W-:Y:S01]  /*09d0*/  BSSY B7, `(.L_x_6830) ;  /* 0x000249d000077945 */ /* 0x000fe20003800000 */
[----:B------:R-:W-:Y:S01]  /*09e0*/  ULDC.64 UR56, c[0x0][0x208] ;  /* 0x0000820000387ab9 */ /* 0x000fe20000000a00 */
[----:B012-4-:R-:W-:Y:S07]  /*09f0*/  BAR.SYNC.DEFER_BLOCKING 0x0 ;  /* 0x0000000000007b1d */ /* 0x017fee0000010000 */
[----:B------:R-:W-:Y:S05]  /*0a00*/  @!P0 BRA `(.L_x_6831) ;  /* 0x000001e400488947 */ /* 0x000fea0003800000 */
.L_x_6832:
[----:B------:R-:W-:-:S08]  /*0a10*/  NOP ;  /* 0x0000000000007918 */ /* 0x000fd00000000000 */
[----:B------:R-:W0:Y:S02]  /*0a20*/  USETMAXREG.TRY_ALLOC.CTAPOOL UP0, 0xf0 ;  /* 0x000000f0000079c8 */ /* 0x000e240008000600 */
[----:B0-----:R-:W-:-:S13]  /*0a30*/  PLOP3.LUT P0, PT, PT, PT, UP0, 0x80, 0x0 ;  /* 0x000000000000781c */ /* 0x001fda0003f0f008 */
[----:B------:R-:W-:Y:S05]  /*0a40*/  @!P0 BRA `(.L_x_6832) ;  /* 0xfffffffc00f08947 */ /* 0x000fea000383ffff */
[----:B------:R-:W-:Y:S01]  /*0a50*/  SHF.R.U32.HI R0, RZ, 0x7, R3 ;  /* 0x00000007ff007819 */ /* 0x000fe20000011603 */
[----:B------:R-:W0:Y:S08]  /*0a60*/  S2UR UR5, SR_CgaCtaId ;  /* 0x00000000000579c3 */ /* 0x000e300000008800 */
[----:B------:R-:W-:Y:S06]  /*0a70*/  BAR.ARV 0x8, 0x120 ;  /* 0x0204800000007b1d */ /* 0x000fec0000002000 */
[----:B------:R-:W-:Y:S01]  /*0a80*/  ISETP.NE.AND P0, PT, R0, 0x1, PT ;  /* 0x000000010000780c */ /* 0x000fe20003f05270 */
[----:B------:R-:W-:-:S12]  /*0a90*/  UMOV UR4, 0x400 ;  /* 0x0000040000047882 */ /* 0x000fd80000000000 */
[----:B------:R-:W-:Y:S06]  /*0aa0*/  @!P0 BAR.ARV 0x9, 0x100 ;  /* 0x0244000000008b1d */ /* 0x000fec0000002000 */
[----:B0-----:R-:W-:Y:S02]  /*0ab0*/  ULEA UR4, UR5, UR4, 0x18 ;  /* 0x0000000405047291 */ /* 0x001fe4000f8ec03f */
[----:B------:R-:W-:Y:S04]  /*0ac0*/  BAR.SYNC.DEFER_BLOCKING 0x5, 0x120 ;  /* 0x0144800000007b1d */ /* 0x000fe80000010000 */
[----:B------:R-:W-:-:S02]  /*0ad0*/  IMAD.U32 R2, RZ, RZ, UR4 ;  /* 0x00000004ff027e24 */ /* 0x000fc4000f8e00ff */
[----:B------:R-:W-:-:S03]  /*0ae0*/  ULDC UR4, c[0x0][0xc14] ;  /* 0x0003050000047ab9 */ /* 0x000fc60000000800 */
[----:B------:R-:W0:Y:S01]  /*0af0*/  LDS.128 R196, [R2+0x288d0] ;  /* 0x0288d00002c47984 */ /* 0x000e220000000c00 */
[----:B------:R-:W-:Y:S06]  /*0b00*/  BAR.ARV 0x4, 0x120 ;  /* 0x0104800000007b1d */ /* 0x000fec0000002000 */
[----:B0-----:R-:W-:-:S13]  /*0b10*/  ISETP.GE.AND P0, PT, R199, UR4, PT ;  /* 0x00000004c7007c0c */ /* 0x001fda000bf06270 */
[----:B------:R-:W-:Y:S05]  /*0b20*/  @P0 BRA `(.L_x_6833) ;  /* 0x00000248001c0947 */ /* 0x000fea0003800000 */
[----:B------:R-:W-:Y:S01]  /*0b30*/  VIADD R229, R3, 0xffffff80 ;  /* 0xffffff8003e57836 */ /* 0x000fe20000000000 */
[----:B------:R-:W-:Y:S01]  /*0b40*/  R2UR UR38, R2 ;  /* 0x00000000022672ca */ /* 0x000fe200000e0000 */
[----:B------:R-:W-:Y:S01]  /*0b50*/  IMAD.MOV.U32 R221, RZ, RZ, RZ ;  /* 0x000000ffffdd7224 */ /* 0x000fe200078e00ff */
[----:B------:R-:W-:Y:S01]  /*0b60*/  CS2R R184, SRZ ;  /* 0x0000000000b87805 */ /* 0x000fe2000001ff00 */
[----:B------:R-:W-:Y:S01]  /*0b70*/  IMAD.MOV.U32 R194, RZ, RZ, RZ ;  /* 0x000000ffffc27224 */ /* 0x000fe200078e00ff */
[----:B------:R-:W-:Y:S01]  /*0b80*/  SHF.R.S32.HI R0, RZ, 0x1f, R229 ;  /* 0x0000001fff007819 */ /* 0x000fe200000114e5 */
[----:B------:R-:W-:Y:S01]  /*0b90*/  IMAD.MOV.U32 R186, RZ, RZ, RZ ;  /* 0x000000ffffba7224 */ /* 0x000fe200078e00ff */
[----:B------:R-:W-:Y:S02]  /*0ba0*/  ULOP3.LUT UR39, UR36, 0x1, URZ, 0xfc, !UPT ;  /* 0x0000000124277892 */ /* 0x000fe4000f8efc3f */
[CC--:B------:R-:W-:Y:S02]  /*0bb0*/  LEA.HI R4, R0.reuse, R229.reuse, RZ, 0x7 ;  /* 0x000000e500047211 */ /* 0x0c0fe400078f38ff */
[----:B------:R-:W-:-:S02]  /*0bc0*/  LEA.HI R5, R0, R229, RZ, 0x5 ;  /* 0x000000e500057211 */ /* 0x000fc400078f28ff */
[C---:B------:R-:W-:Y:S01]  /*0bd0*/  LOP3.LUT R6, R4.reuse, 0xffffff80, RZ, 0xc0, !PT ;  /* 0xffffff8004067812 */ /* 0x040fe200078ec0ff */
[----:B------:R-:W-:Y:S01]  /*0be0*/  UIADD3 UR38, UR38, 0x10400, URZ ;  /* 0x0001040026267890 */ /* 0x000fe2000fffe03f */
[----:B------:R-:W-:Y:S01]  /*0bf0*/  SHF.R.S32.HI R227, RZ, 0x7, R4 ;  /* 0x00000007ffe37819 */ /* 0x000fe20000011404 */
[----:B------:R-:W-:Y:S02]  /*0c00*/  IMAD.SHL.U32 R5, R5, 0x20, RZ ;  /* 0x0000002005057824 */ /* 0x000fe400078e00ff */
[----:B------:R-:W-:Y:S01]  /*0c10*/  IMAD.IADD R223, R229, 0x1, -R6 ;  /* 0x00000001e5df7824 */ /* 0x000fe200078e0a06 */
[----:B------:R-:W-:Y:S02]  /*0c20*/  LEA.HI R4, R4, R227, RZ, 0x1 ;  /* 0x000000e304047211 */ /* 0x000fe400078f08ff */
[----:B------:R-:W-:Y:S02]  /*0c30*/  LOP3.LUT R5, R5, 0xfffffc00, RZ, 0xc0, !PT ;  /* 0xfffffc0005057812 */ /* 0x000fe400078ec0ff */
[----:B------:R-:W-:-:S02]  /*0c40*/  SHF.R.S32.HI R10, RZ, 0x1f, R223 ;  /* 0x0000001fff0a7819 */ /* 0x000fc400000114df */
[----:B------:R-:W-:Y:S02]  /*0c50*/  LOP3.LUT R4, R4, 0x3fffffe, RZ, 0xc0, !PT ;  /* 0x03fffffe04047812 */ /* 0x000fe400078ec0ff */
[CC--:B------:R-:W-:Y:S02]  /*0c60*/  LEA.HI R7, R10.reuse, R223.reuse, RZ, 0x2 ;  /* 0x000000df0a077211 */ /* 0x0c0fe400078f10ff */
[----:B------:R-:W-:Y:S01]  /*0c70*/  LEA.HI R10, R10, R223, RZ, 0x5 ;  /* 0x000000df0a0a7211 */ /* 0x000fe200078f28ff */
[----:B------:R-:W-:Y:S01]  /*0c80*/  IMAD.IADD R4, R227, 0x1, -R4 ;  /* 0x00000001e3047824 */ /* 0x000fe200078e0a04 */
[--C-:B------:R-:W-:Y:S02]  /*0c90*/  SHF.R.S32.HI R6, RZ, 0x2, R7.reuse ;  /* 0x00000002ff067819 */ /* 0x100fe40000011407 */
[----:B------:R-:W-:Y:S02]  /*0ca0*/  SHF.R.S32.HI R3, RZ, 0x1f, R7 ;  /* 0x0000001fff037819 */ /* 0x000fe40000011407 */
[----:B------:R-:W-:-:S02]  /*0cb0*/  SHF.R.S32.HI R10, RZ, 0x5, R10 ;  /* 0x00000005ff0a7819 */ /* 0x000fc4000001140a */
[----:B------:R-:W-:Y:S02]  /*0cc0*/  LEA.HI R8, R3, R6, RZ, 0x3 ;  /* 0x0000000603087211 */ /* 0x000fe400078f18ff */
[----:B------:R-:W-:Y:S02]  /*0cd0*/  LEA.HI R3, R0, R229, RZ, 0x4 ;  /* 0x000000e500037211 */ /* 0x000fe400078f20ff */
[----:B------:R-:W-:Y:S02]  /*0ce0*/  LOP3.LUT R9, R8, 0xfffffff8, RZ, 0xc0, !PT ;  /* 0xfffffff808097812 */ /* 0x000fe400078ec0ff */
[----:B------:R-:W-:-:S03]  /*0cf0*/  SHF.R.S32.HI R8, RZ, 0x4, R3 ;  /* 0x00000004ff087819 */ /* 0x000fc60000011403 */
[----:B------:R-:W-:Y:S01]  /*0d00*/  IMAD.IADD R9, R6, 0x1, -R9 ;  /* 0x0000000106097824 */ /* 0x000fe200078e0a09 */
[C---:B------:R-:W-:Y:S02]  /*0d10*/  LOP3.LUT R6, R3.reuse, 0x3fffff0, RZ, 0xc0, !PT ;  /* 0x03fffff003067812 */ /* 0x040fe400078ec0ff */
[----:B------:R-:W-:Y:S01]  /*0d20*/  LEA.HI R3, R3, R8, RZ, 0x1 ;  /* 0x0000000803037211 */ /* 0x000fe200078f08ff */
[----:B------:R-:W-:Y:S02]  /*0d30*/  IMAD R9, R10, 0x10, R9 ;  /* 0x000000100a097824 */ /* 0x000fe400078e0209 */
[----:B------:R-:W-:Y:S01]  /*0d40*/  IMAD.IADD R6, R229, 0x1, -R6 ;  /* 0x00000001e5067824 */ /* 0x000fe200078e0a06 */
[----:B------:R-:W-:Y:S01]  /*0d50*/  LOP3.LUT R3, R3, 0x1ffffffe, RZ, 0xc0, !PT ;  /* 0x1ffffffe03037812 */ /* 0x000fe200078ec0ff */
[----:B------:R-:W-:Y:S02]  /*0d60*/  IMAD R204, R4, 0x40, R9 ;  /* 0x0000004004cc7824 */ /* 0x000fe400078e0209 */
[----:B------:R-:W-:-:S02]  /*0d70*/  IMAD R6, R6, 0x40, R5 ;  /* 0x0000004006067824 */ /* 0x000fc400078e0205 */
[----:B------:R-:W-:-:S04]  /*0d80*/  IMAD.IADD R3, R8, 0x1, -R3 ;  /* 0x0000000108037824 */ /* 0x000fc800078e0a03 */
[----:B------:R-:W-:Y:S01]  /*0d90*/  IMAD R228, R3, 0x8, R6 ;  /* 0x0000000803e47824 */ /* 0x000fe200078e0206 */
[CC--:B------:R-:W-:Y:S02]  /*0da0*/  LEA.HI R3, R0.reuse, R229.reuse, RZ, 0x6 ;  /* 0x000000e500037211 */ /* 0x0c0fe400078f30ff */
[----:B------:R-:W-:-:S03]  /*0db0*/  LEA.HI R0, R0, R229, RZ, 0x3 ;  /* 0x000000e500007211 */ /* 0x000fc600078f18ff */
[----:B------:R-:W-:Y:S01]  /*0dc0*/  IMAD.SHL.U32 R3, R3, 0x8, RZ ;  /* 0x0000000803037824 */ /* 0x000fe200078e00ff */
[----:B------:R-:W-:Y:S02]  /*0dd0*/  SHF.R.S32.HI R18, RZ, 0x3, R0 ;  /* 0x00000003ff127819 */ /* 0x000fe40000011400 */
[----:B------:R-:W-:Y:S02]  /*0de0*/  LOP3.LUT R4, R0, 0xfffffff8, RZ, 0xc0, !PT ;  /* 0xfffffff800047812 */ /* 0x000fe400078ec0ff */
[----:B------:R-:W-:Y:S01]  /*0df0*/  LOP3.LUT R212, R3, 0xfffffe00, RZ, 0xc0, !PT ;  /* 0xfffffe0003d47812 */ /* 0x000fe200078ec0ff */
[C---:B------:R-:W-:Y:S01]  /*0e00*/  VIADD R189, R18.reuse, 0x20 ;  /* 0x0000002012bd7836 */ /* 0x040fe20000000000 */
[----:B------:R-:W-:Y:S01]  /*0e10*/  SHF.R.S32.HI R19, RZ, 0x1f, R18 ;  /* 0x0000001fff137819 */ /* 0x000fe20000011412 */
[C---:B------:R-:W-:Y:S02]  /*0e20*/  VIADD R188, R18.reuse, 0x40 ;  /* 0x0000004012bc7836 */ /* 0x040fe40000000000 */
[C---:B------:R-:W-:Y:S01]  /*0e30*/  VIADD R190, R18.reuse, 0x60 ;  /* 0x0000006012be7836 */ /* 0x040fe20000000000 */
[----:B------:R-:W-:Y:S01]  /*0e40*/  SHF.R.S32.HI R0, RZ, 0x1f, R189 ;  /* 0x0000001fff007819 */ /* 0x000fe200000114bd */
[----:B------:R-:W-:Y:S01]  /*0e50*/  IMAD.IADD R219, R229, 0x1, -R4 ;  /* 0x00000001e5db7824 */ /* 0x000fe200078e0a04 */
[----:B------:R-:W-:Y:S01]  /*0e60*/  SHF.R.S32.HI R5, RZ, 0x1f, R188 ;  /* 0x0000001fff057819 */ /* 0x000fe200000114bc */
[----:B------:R-:W-:Y:S01]  /*0e70*/  IMAD.SHL.U32 R203, R18, 0x40, RZ ;  /* 0x0000004012cb7824 */ /* 0x000fe200078e00ff */
[----:B------:R-:W-:Y:S01]  /*0e80*/  SHF.R.S32.HI R9, RZ, 0x1f, R190 ;  /* 0x0000001fff097819 */ /* 0x000fe200000114be */
[----:B------:R-:W-:Y:S01]  /*0e90*/  IMAD.SHL.U32 R202, R189, 0x40, RZ ;  /* 0x00000040bdca7824 */ /* 0x000fe200078e00ff */
[----:B------:R-:W-:Y:S01]  /*0ea0*/  LEA.HI R0, R0, R189, RZ, 0x3 ;  /* 0x000000bd00007211 */ /* 0x000fe200078f18ff */
[----:B------:R-:W-:Y:S01]  /*0eb0*/  IMAD.SHL.U32 R201, R188, 0x40, RZ ;  /* 0x00000040bcc97824 */ /* 0x000fe200078e00ff */
[----:B------:R-:W-:Y:S01]  /*0ec0*/  LEA.HI R5, R5, R188, RZ, 0x3 ;  /* 0x000000bc05057211 */ /* 0x000fe200078f18ff */
[----:B------:R-:W-:Y:S01]  /*0ed0*/  IMAD.SHL.U32 R200, R190, 0x40, RZ ;  /* 0x00000040bec87824 */ /* 0x000fe200078e00ff */
[----:B------:R-:W-:Y:S01]  /*0ee0*/  LEA.HI R9, R9, R190, RZ, 0x3 ;  /* 0x000000be09097211 */ /* 0x000fe200078f18ff */
[----:B------:R-:W-:Y:S01]  /*0ef0*/  IMAD.SHL.U32 R16, R219, 0x8, RZ ;  /* 0x00000008db107824 */ /* 0x000fe200078e00ff */
[----:B------:R-:W-:Y:S01]  /*0f00*/  LOP3.LUT R3, R203, 0x1c0, RZ, 0xc0, !PT ;  /* 0x000001c0cb037812 */ /* 0x000fe200078ec0ff */
[----:B------:R-:W-:Y:S01]  /*0f10*/  IMAD.SHL.U32 R0, R0, 0x40, RZ ;  /* 0x0000004000007824 */ /* 0x000fe200078e00ff */
[----:B------:R-:W-:Y:S01]  /*0f20*/  LOP3.LUT R202, R202, 0x1c0, RZ, 0xc0, !PT ;  /* 0x000001c0caca7812 */ /* 0x000fe200078ec0ff */
[----:B------:R-:W-:Y:S01]  /*0f30*/  IMAD.SHL.U32 R5, R5, 0x40, RZ ;  /* 0x0000004005057824 */ /* 0x000fe200078e00ff */
[----:B------:R-:W-:Y:S01]  /*0f40*/  LOP3.LUT R201, R201, 0x1c0, RZ, 0xc0, !PT ;  /* 0x000001c0c9c97812 */ /* 0x000fe200078ec0ff */
[----:B------:R-:W-:Y:S01]  /*0f50*/  IMAD.SHL.U32 R9, R9, 0x40, RZ ;  /* 0x0000004009097824 */ /* 0x000fe200078e00ff */
[----:B------:R-:W-:Y:S01]  /*0f60*/  LOP3.LUT R200, R200, 0x1c0, RZ, 0xc0, !PT ;  /* 0x000001c0c8c87812 */ /* 0x000fe200078ec0ff */
[----:B------:R-:W-:Y:S01]  /*0f70*/  IMAD.SHL.U32 R22, R219, 0x4, RZ ;  /* 0x00000004db167824 */ /* 0x000fe200078e00ff */
[----:B------:R-:W-:Y:S01]  /*0f80*/  SHF.R.U32.HI R211, RZ, 0x3, R3 ;  /* 0x00000003ffd37819 */ /* 0x000fe20000011603 */
[----:B------:R-:W-:Y:S01]  /*0f90*/  VIADD R195, R16, 0x40 ;  /* 0x0000004010c37836 */ /* 0x000fe20000000000 */
[----:B------:R-:W-:Y:S01]  /*0fa0*/  LOP3.LUT R214, R3, 0x38, R16, 0xf8, !PT ;  /* 0x0000003803d67812 */ /* 0x000fe200078ef810 */
[----:B------:R-:W-:Y:S01]  /*0fb0*/  VIADD R187, R22, 0x20 ;  /* 0x0000002016bb7836 */ /* 0x000fe20000000000 */
[----:B------:R-:W-:-:S02]  /*0fc0*/  LOP3.LUT R4, R7, 0x7ffffffc, RZ, 0xc0, !PT ;  /* 0x7ffffffc07047812 */ /* 0x000fc400078ec0ff */
[----:B------:R-:W-:Y:S02]  /*0fd0*/  SHF.R.U32.HI R209, RZ, 0x3, R202 ;  /* 0x00000003ffd17819 */ /* 0x000fe400000116ca */
[----:B------:R-:W-:Y:S01]  /*0fe0*/  LOP3.LUT R3, R202, 0x38, R16, 0xf8, !PT ;  /* 0x00000038ca037812 */ /* 0x000fe200078ef810 */
[----:B------:R-:W-:Y:S01]  /*0ff0*/  IMAD.IADD R191, R223, 0x1, -R4 ;  /* 0x00000001dfbf7824 */ /* 0x000fe200078e0a04 */
[----:B------:R-:W-:Y:S02]  /*1000*/  SHF.R.U32.HI R207, RZ, 0x3, R201 ;  /* 0x00000003ffcf7819 */ /* 0x000fe400000116c9 */
[----:B------:R-:W-:Y:S02]  /*1010*/  LOP3.LUT R6, R201, 0x38, R16, 0xf8, !PT ;  /* 0x00000038c9067812 */ /* 0x000fe400078ef810 */
[----:B------:R-:W-:Y:S02]  /*1020*/  SHF.R.U32.HI R205, RZ, 0x3, R200 ;  /* 0x00000003ffcd7819 */ /* 0x000fe400000116c8 */
[----:B------:R-:W-:-:S02]  /*1030*/  LOP3.LUT R7, R200, 0x38, R16, 0xf8, !PT ;  /* 0x00000038c8077812 */ /* 0x000fc400078ef810 */
[----:B------:R-:W-:Y:S02]  /*1040*/  LOP3.LUT R210, R0, 0xfffffe00, RZ, 0xc0, !PT ;  /* 0xfffffe0000d27812 */ /* 0x000fe400078ec0ff */
[----:B------:R-:W-:Y:S02]  /*1050*/  LOP3.LUT R208, R5, 0xfffffe00, RZ, 0xc0, !PT ;  /* 0xfffffe0005d07812 */ /* 0x000fe400078ec0ff */
[----:B------:R-:W-:Y:S02]  /*1060*/  LOP3.LUT R206, R9, 0xfffffe00, RZ, 0xc0, !PT ;  /* 0xfffffe0009ce7812 */ /* 0x000fe400078ec0ff */
[----:B------:R-:W-:Y:S02]  /*1070*/  LOP3.LUT R214, R212, R214, R211, 0xf6, !PT ;  /* 0x000000d6d4d67212 */ /* 0x000fe400078ef6d3 */
[----:B------:R-:W-:Y:S02]  /*1080*/  LOP3.LUT R3, R210, R3, R209, 0xf6, !PT ;  /* 0x00000003d2037212 */ /* 0x000fe400078ef6d1 */
[----:B------:R-:W-:-:S02]  /*1090*/  LOP3.LUT R6, R208, R6, R207, 0xf6, !PT ;  /* 0x00000006d0067212 */ /* 0x000fc400078ef6cf */
[----:B------:R-:W-:Y:S02]  /*10a0*/  LOP3.LUT R7, R206, R7, R205, 0xf6, !PT ;  /* 0x00000007ce077212 */ /* 0x000fe400078ef6cd */
[----:B------:R-:W-:Y:S02]  /*10b0*/  SHF.R.S32.HI R217, RZ, 0x1f, R189 ;  /* 0x0000001fffd97819 */ /* 0x000fe400000114bd */
[----:B------:R-:W-:Y:S02]  /*10c0*/  SHF.R.S32.HI R216, RZ, 0x1f, R188 ;  /* 0x0000001fffd87819 */ /* 0x000fe400000114bc */
[----:B------:R-:W-:Y:S02]  /*10d0*/  SHF.R.S32.HI R215, RZ, 0x1f, R190 ;  /* 0x0000001fffd77819 */ /* 0x000fe400000114be */
[----:B------:R-:W-:Y:S02]  /*10e0*/  SHF.R.S32.HI R17, RZ, 0x1f, R16 ;  /* 0x0000001fff117819 */ /* 0x000fe40000011410 */
[----:B------:R-:W-:-:S02]  /*10f0*/  LEA R213, R214, UR38, 0x1 ;  /* 0x00000026d6d57c11 */ /* 0x000fc4000f8e08ff */
[----:B------:R-:W-:Y:S02]  /*1100*/  LEA R226, R3, UR38, 0x1 ;  /* 0x0000002603e27c11 */ /* 0x000fe4000f8e08ff */
[----:B------:R-:W-:Y:S02]  /*1110*/  LEA R225, R6, UR38, 0x1 ;  /* 0x0000002606e17c11 */ /* 0x000fe4000f8e08ff */
[----:B------:R-:W-:-:S07]  /*1120*/  LEA R224, R7, UR38, 0x1 ;  /* 0x0000002607e07c11 */ /* 0x000fce000f8e08ff */
.L_x_7113:
[----:B------:R-:W-:Y:S05]  /*1130*/  YIELD ;  /* 0x0000000000007946 */ /* 0x000fea0003800000 */
[----:B------:R-:W-:Y:S01]  /*1140*/  ULDC.64 UR4, c[0x0][0xa28] ;  /* 0x00028a0000047ab9 */ /* 0x000fe20000000a00 */
[----:B0-2345:R-:W0:Y:S01]  /*1150*/  LDC.64 R6, c[0x0][0xa08] ;  /* 0x00028200ff067b82 */ /* 0x03de220000000a00 */
[----:B------:R-:W-:Y:S01]  /*1160*/  ISETP.NE.U32.AND P1, PT, RZ, UR4, PT ;  /* 0x00000004ff007c0c */ /* 0x000fe2000bf25070 */
[----:B------:R-:W-:Y:S02]  /*1170*/  IMAD.MOV.U32 R0, RZ, RZ, RZ ;  /* 0x000000ffff007224 */ /* 0x000fe400078e00ff */
[----:B------:R-:W-:Y:S01]  /*1180*/  IMAD.MOV.U32 R28, RZ, RZ, RZ ;  /* 0x000000ffff1c7224 */ /* 0x000fe200078e00ff */
[----:B------:R-:W-:Y:S01]  /*1190*/  ISETP.NE.AND.EX P1, PT, RZ, UR5, PT, P1 ;  /* 0x00000005ff007c0c */ /* 0x000fe2000bf25310 */
[----:B------:R-:W-:-:S02]  /*11a0*/  ULDC.64 UR4, c[0x0][0xa18] ;  /* 0x0002860000047ab9 */ /* 0x000fc40000000a00 */
[----:B------:R-:W-:-:S04]  /*11b0*/  ISETP.NE.U32.AND P2, PT, RZ, UR4, PT ;  /* 0x00000004ff007c0c */ /* 0x000fc8000bf45070 */
[----:B------:R-:W-:Y:S01]  /*11c0*/  ISETP.NE.AND.EX P2, PT, RZ, UR5, PT, P2 ;  /* 0x00000005ff007c0c */ /* 0x000fe2000bf45320 */
[----:B------:R-:W-:Y:S02]  /*11d0*/  ULDC.64 UR4, c[0x0][0xa08] ;  /* 0x0002820000047ab9 */ /* 0x000fe40000000a00 */
[----:B------:R-:W-:-:S03]  /*11e0*/  ISETP.NE.U32.AND P0, PT, RZ, UR4, PT ;  /* 0x00000004ff007c0c */ /* 0x000fc6000bf05070 */
[----:B------:R-:W1:Y:S01]  /*11f0*/  @P1 LDC.64 R4, c[0x0][0xa28] ;  /* 0x00028a00ff041b82 */ /* 0x000e620000000a00 */
[----:B------:R-:W-:Y:S01]  /*1200*/  ISETP.NE.AND.EX P0, PT, RZ, UR5, PT, P0 ;  /* 0x00000005ff007c0c */ /* 0x000fe2000bf05300 */
[----:B0-----:R-:W-:-:S06]  /*1210*/  IMAD.WIDE R10, R199, 0x4, R6 ;  /* 0x00000004c70a7825 */ /* 0x001fcc00078e0206 */
[----:B------:R-:W0:Y:S01]  /*1220*/  @P2 LDC.64 R8, c[0x0][0xa18] ;  /* 0x00028600ff082b82 */ /* 0x000e220000000a00 */
[----:B------:R-:W-:Y:S02]  /*1230*/  ULDC UR4, c[0x0][0x288] ;  /* 0x0000a20000047ab9 */ /* 0x000fe40000000800 */
[----:B------:R-:W-:Y:S01]  /*1240*/  IMAD.U32 R193, RZ, RZ, UR4 ;  /* 0x00000004ffc17e24 */ /* 0x000fe2000f8e00ff */
[----:B------:R-:W-:Y:S02]  /*1250*/  ULDC.64 UR4, c[0x0][0x3f8] ;  /* 0x0000fe0000047ab9 */ /* 0x000fe40000000a00 */
[----:B------:R2:W5:Y:S01]  /*1260*/  @P0 LDG.E R28, desc[UR56][R10.64] ;  /* 0x000000380a1c0981 */ /* 0x000562000c1e1900 */
[----:B-1----:R-:W-:-:S05]  /*1270*/  @P1 IMAD.WIDE R4, R199, 0x4, R4 ;  /* 0x00000004c7041825 */ /* 0x002fca00078e0204 */
[----:B------:R2:W5:Y:S01]  /*1280*/  @P1 LDG.E R0, desc[UR56][R4.64] ;  /* 0x0000003804001981 */ /* 0x000562000c1e1900 */
[----:B0-----:R-:W-:-:S05]  /*1290*/  @P2 IMAD.WIDE R6, R199, 0x4, R8 ;  /* 0x00000004c7062825 */ /* 0x001fca00078e0208 */
[----:B------:R2:W5:Y:S01]  /*12a0*/  @P2 LDG.E R193, desc[UR56][R6.64] ;  /* 0x0000003806c12981 */ /* 0x000562000c1e1900 */
[----:B------:R-:W-:-:S03]  /*12b0*/  UISETP.NE.U32.AND UP0, UPT, UR4, URZ, UPT ;  /* 0x0000003f0400728c */ /* 0x000fc6000bf05070 */
[----:B------:R-:W-:Y:S01]  /*12c0*/  ULDC UR4, c[0x0][0x404] ;  /* 0x0001010000047ab9 */ /* 0x000fe20000000800 */
[----:B------:R-:W-:-:S03]  /*12d0*/  UISETP.NE.AND.EX UP0, UPT, UR5, URZ, UPT, UP0 ;  /* 0x0000003f0500728c */ /* 0x000fc6000bf05300 */
[----:B------:R-:W-:Y:S01]  /*12e0*/  ULDC UR5, c[0x0][0x2e0] ;  /* 0x0000b80000057ab9 */ /* 0x000fe20000000800 */
[----:B------:R-:W-:-:S04]  /*12f0*/  USEL UR4, UR4, 0x1, UP0 ;  /* 0x0000000104047887 */ /* 0x000fc80008000000 */
[----:B------:R-:W-:-:S03]  /*1300*/  UIMAD UR4, UR4, UR5, URZ ;  /* 0x00000005040472a4 */ /* 0x000fc6000f8e023f */
[----:B------:R-:W-:Y:S02]  /*1310*/  ULDC UR5, c[0x0][0x338] ;  /* 0x0000ce0000057ab9 */ /* 0x000fe40000000800 */
[----:B------:R-:W-:Y:S02]  /*1320*/  IMAD.U32 R24, RZ, RZ, UR5 ;  /* 0x00000005ff187e24 */ /* 0x000fe4000f8e00ff */
[----:B------:R-:W-:Y:S01]  /*1330*/  IMAD.U32 R27, RZ, RZ, UR4 ;  /* 0x00000004ff1b7e24 */ /* 0x000fe2000f8e00ff */
[----:B--2---:R-:W-:Y:S06]  /*1340*/  @P2 BRA `(.L_x_6834) ;  /* 0x0000000000242947 */ /* 0x004fec0003800000 */
        /* <DEDUP_REMOVED lines=9> */
.L_x_6834:
[----:B------:R-:W-:Y:S01]  /*13e0*/  ULDC.64 UR4, c[0x0][0xa20] ;  /* 0x0002880000047ab9 */ /* 0x000fe20000000a00 */
[----:B------:R-:W-:Y:S01]  /*13f0*/  IMAD.MOV.U32 R222, RZ, RZ, R197 ;  /* 0x000000ffffde7224 */ /* 0x000fe200078e00c5 */
[----:B------:R-:W-:Y:S01]  /*1400*/  ISETP.NE.U32.AND P1, PT, RZ, UR4, PT ;  /* 0x00000004ff007c0c */ /* 0x000fe2000bf25070 */
[----:B------:R-:W-:Y:S02]  /*1410*/  IMAD.MOV.U32 R218, RZ, RZ, R198 ;  /* 0x000000ffffda7224 */ /* 0x000fe400078e00c6 */
[----:B------:R-:W-:Y:S01]  /*1420*/  IMAD.MOV.U32 R220, RZ, RZ, R199 ;  /* 0x000000ffffdc7224 */ /* 0x000fe200078e00c7 */
[----:B------:R-:W-:-:S13]  /*1430*/  ISETP.NE.AND.EX P1, PT, RZ, UR5, PT, P1 ;  /* 0x00000005ff007c0c */ /* 0x000fda000bf25310 */
[----:B------:R-:W-:Y:S05]  /*1440*/  @!P1 BRA `(.L_x_6835) ;  /* 0x0000000000109947 */ /* 0x000fea0003800000 */
[----:B------:R-:W0:Y:S02]  /*1450*/  LDC.64 R4, c[0x0][0xa20] ;  /* 0x00028800ff047b82 */ /* 0x000e240000000a00 */
[----:B0-----:R-:W-:-:S05]  /*1460*/  IMAD.WIDE R4, R199, 0x4, R4 ;  /* 0x00000004c7047825 */ /* 0x001fca00078e0204 */
[----:B------:R0:W5:Y:S01]  /*1470*/  LDG.E R27, desc[UR56][R4.64] ;  /* 0x00000038041b7981 */ /* 0x000162000c1e1900 */
[----:B------:R-:W-:Y:S05]  /*1480*/  BRA `(.L_x_6836) ;  /* 0x0000000000107947 */ /* 0x000fea0003800000 */
.L_x_6835:
[----:B------:R-:W-:Y:S05]  /*1490*/  @!P0 BRA `(.L_x_6836) ;  /* 0x00000000000c8947 */ /* 0x000fea0003800000 */
[----:B------:R-:W2:Y:S04]  /*14a0*/  LDG.E R4, desc[UR56][R10.64] ;  /* 0x000000380a047981 */ /* 0x000ea8000c1e1900 */
[----:B------:R-:W2:Y:S02]  /*14b0*/  LDG.E R27, desc[UR56][R10.64+0x4] ;  /* 0x000004380a1b7981 */ /* 0x000ea4000c1e1900 */
[----:B--2---:R-:W-:-:S07]  /*14c0*/  IMAD.IADD R27, R27, 0x1, -R4 ;  /* 0x000000011b1b7824 */ /* 0x004fce00078e0a04 */
.L_x_6836:
[----:B------:R-:W-:Y:S01]  /*14d0*/  ULDC.64 UR4, c[0x0][0xa10] ;  /* 0x0002840000047ab9 */ /* 0x000fe20000000a00 */
[----:B------:R-:W1:Y:S01]  /*14e0*/  LDC.64 R10, c[0x0][0x9e0] ;  /* 0x00027800ff0a7b82 */ /* 0x000e620000000a00 */
[----:B------:R-:W-:-:S04]  /*14f0*/  ISETP.NE.U32.AND P0, PT, RZ, UR4, PT ;  /* 0x00000004ff007c0c */ /* 0x000fc8000bf05070 */
        /* <DEDUP_REMOVED lines=35> */
.L_x_6839:
[----:B------:R-:W-:-:S13]  /*1730*/  ISETP.NE.AND P0, PT, R11, 0x1, PT ;  /* 0x000000010b00780c */ /* 0x000fda0003f05270 */
[----:B------:R-:W0:Y:S02]  /*1740*/  @P0 LDC.64 R4, c[0x0][0x9e8] ;  /* 0x00027a00ff040b82 */ /* 0x000e240000000a00 */
[----:B0-----:R-:W-:-:S05]  /*1750*/  @P0 IMAD.HI.U32 R4, R3, R4, RZ ;  /* 0x0000000403040227 */ /* 0x001fca00078e00ff */
[----:B------:R-:W-:-:S07]  /*1760*/  @P0 SHF.R.U32.HI R3, RZ, R5, R4 ;  /* 0x00000005ff030219 */ /* 0x000fce0000011604 */
.L_x_6840:
[----:B------:R-:W-:Y:S05]  /*1770*/  BSYNC B0 ;  /* 0x0000000000007941 */ /* 0x000fea0003800000 */
.L_x_6838:
[----:B------:R-:W-:-:S05]  /*1780*/  IMAD R3, R3, R11, R11 ;  /* 0x0000000b03037224 */ /* 0x000fca00078e020b */
[----:B------:R-:W-:-:S07]  /*1790*/  VIMNMX R0, R0, R3, PT ;  /* 0x0000000300007248 */ /* 0x000fce0003fe0100 */
.L_x_6837:
        /* <DEDUP_REMOVED lines=15> */
.L_x_6843:
[----:B------:R-:W-:Y:S01]  /*1890*/  ISETP.NE.AND P0, PT, R11, 0x1, PT ;  /* 0x000000010b00780c */ /* 0x000fe20003f05270 */
[----:B------:R-:W-:-:S12]  /*18a0*/  IMAD.MOV.U32 R4, RZ, RZ, R118 ;  /* 0x000000ffff047224 */ /* 0x000fd800078e0076 */
[----:B------:R-:W0:Y:S02]  /*18b0*/  @P0 LDC.64 R6, c[0x0][0x9e8] ;  /* 0x00027a00ff060b82 */ /* 0x000e240000000a00 */
[----:B0-----:R-:W-:-:S05]  /*18c0*/  @P0 IMAD.HI.U32 R6, R118, R6, RZ ;  /* 0x0000000676060227 */ /* 0x001fca00078e00ff */
[----:B------:R-:W-:-:S07]  /*18d0*/  @P0 SHF.R.U32.HI R4, RZ, R7, R6 ;  /* 0x00000007ff040219 */ /* 0x000fce0000011606 */
.L_x_6844:
[----:B------:R-:W-:Y:S05]  /*18e0*/  BSYNC B0 ;  /* 0x0000000000007941 */ /* 0x000fea0003800000 */
.L_x_6842:
[----:B------:R-:W-:-:S05]  /*18f0*/  IMAD R4, R4, R11, RZ ;  /* 0x0000000b04047224 */ /* 0x000fca00078e02ff */
[----:B------:R-:W-:-:S07]  /*1900*/  VIMNMX R3, R3, R4, !PT ;  /* 0x0000000403037248 */ /* 0x000fce0007fe0100 */
.L_x_6841:
        /* <DEDUP_REMOVED lines=43> */
.L_x_6847:
[----:B------:R-:W-:Y:S05]  /*1bc0*/  BSYNC B6 ;  /* 0x0000000000067941 */ /* 0x000fea0003800000 */
.L_x_6846:
        /* <DEDUP_REMOVED lines=20> */
.L_x_6849:
[----:B------:R-:W-:Y:S05]  /*1d10*/  BSYNC B6 ;  /* 0x0000000000067941 */ /* 0x000fea0003800000 */
.L_x_6848:
[----:B------:R-:W-:Y:S01]  /*1d20*/  ULDC.64 UR4, c[0x0][0x9f8] ;  /* 0x00027e0000047ab9 */ /* 0x000fe20000000a00 */
[----:B------:R-:W0:Y:S01]  /*1d30*/  LDC R0, c[0x0][0x428] ;  /* 0x00010a00ff007b82 */ /* 0x000e220000000800 */
[----:B------:R-:W-:-:S07]  /*1d40*/  ISETP.NE.U32.AND P0, PT, RZ, UR4, PT ;  /* 0x00000004ff007c0c */ /* 0x000fce000bf05070 */
[----:B------:R-:W1:Y:S01]  /*1d50*/  LDC.64 R38, c[0x0][0x2f0] ;  /* 0x0000bc00ff267b82 */ /* 0x000e620000000a00 */
[----:B------:R-:W-:Y:S01]  /*1d60*/  ISETP.NE.AND.EX P0, PT, RZ, UR5, PT, P0 ;  /* 0x00000005ff007c0c */ /* 0x000fe2000bf05300 */
[----:B------:R-:W2:Y:S01]  /*1d70*/  S2R R30, SR_TID.X ;  /* 0x00000000001e7919 */ /* 0x000ea20000002100 */
[----:B------:R-:W-:Y:S01]  /*1d80*/  IMAD.IADD R43, R28, 0x1, R27 ;  /* 0x000000011c2b7824 */ /* 0x000fe200078e021b */
[----:B------:R-:W-:Y:S01]  /*1d90*/  ULDC.64 UR6, c[0x0][0xa08] ;  /* 0x0002820000067ab9 */ /* 0x000fe20000000a00 */
[----:B------:R-:W-:-:S03]  /*1da0*/  ULDC.64 UR4, c[0x0][0x2f8] ;  /* 0x0000be0000047ab9 */ /* 0x000fc60000000a00 */
[----:B------:R-:W3:Y:S08]  /*1db0*/  LDC.64 R32, c[0x0][0x3d8] ;  /* 0x0000f600ff207b82 */ /* 0x000ef00000000a00 */
[----:B------:R-:W4:Y:S08]  /*1dc0*/  @P0 LDC.64 R4, c[0x0][0x9f8] ;  /* 0x00027e00ff040b82 */ /* 0x000f300000000a00 */
[----:B------:R-:W1:Y:S01]  /*1dd0*/  LDC R27, c[0x0][0x3d4] ;  /* 0x0000f500ff1b7b82 */ /* 0x000e620000000800 */
[----:B----4-:R-:W-:-:S05]  /*1de0*/  @P0 IMAD.WIDE R4, R199, 0x4, R4 ;  /* 0x00000004c7040825 */ /* 0x010fca00078e0204 */
[----:B------:R4:W4:Y:S01]  /*1df0*/  @P0 LDG.E R199, desc[UR56][R4.64] ;  /* 0x0000003804c70981 */ /* 0x000922000c1e1900 */
[----:B0-----:R-:W-:Y:S01]  /*1e00*/  ISETP.NE.AND P0, PT, R0, 0x1, PT ;  /* 0x000000010000780c */ /* 0x001fe20003f05270 */
[----:B---3--:R-:W-:Y:S01]  /*1e10*/  IMAD.WIDE.U32 R10, R18, R32, R16 ;  /* 0x00000020120a7225 */ /* 0x008fe200078e0010 */
[----:B------:R-:W-:Y:S02]  /*1e20*/  SHF.R.S32.HI R35, RZ, 0x1f, R43 ;  /* 0x0000001fff237819 */ /* 0x000fe4000001142b */
[----:B--2---:R-:W-:Y:S01]  /*1e30*/  SHF.R.U32.HI R30, RZ, 0x7, R30 ;  /* 0x00000007ff1e7819 */ /* 0x004fe2000001161e */
[----:B-1----:R-:W-:Y:S01]  /*1e40*/  IMAD.SHL.U32 R90, R38, 0x20, RZ ;  /* 0x00000020265a7824 */ /* 0x002fe200078e00ff */
[----:B------:R-:W-:Y:S01]  /*1e50*/  ISETP.GE.AND P1, PT, R16, R27, PT ;  /* 0x0000001b1000720c */ /* 0x000fe20003f26270 */
[-C--:B------:R-:W-:Y:S01]  /*1e60*/  IMAD R6, R35, R38.reuse, RZ ;  /* 0x0000002623067224 */ /* 0x080fe200078e02ff */
[----:B------:R-:W-:Y:S01]  /*1e70*/  ISETP.NE.AND P6, PT, R30, 0x1, PT ;  /* 0x000000011e00780c */ /* 0x000fe20003fc5270 */
[----:B----4-:R-:W-:Y:S01]  /*1e80*/  IMAD.WIDE.U32 R4, R43, R38, RZ ;  /* 0x000000262b047225 */ /* 0x010fe200078e00ff */
[----:B------:R-:W-:-:S02]  /*1e90*/  SHF.R.S32.HI R23, RZ, 0x1f, R22 ;  /* 0x0000001fff177819 */ /* 0x000fc40000011416 */
[----:B------:R-:W-:Y:S01]  /*1ea0*/  SHF.L.U64.HI R91, R38, 0x5, R39 ;  /* 0x00000005265b7819 */ /* 0x000fe20000010227 */
[----:B------:R-:W0:Y:S01]  /*1eb0*/  @P0 LDC R3, c[0x0][0x42c] ;  /* 0x00010b00ff030b82 */ /* 0x000e220000000800 */
[-C--:B------:R-:W-:Y:S01]  /*1ec0*/  IMAD.WIDE.U32 R40, R18, R38.reuse, R16 ;  /* 0x0000002612287225 */ /* 0x080fe200078e0010 */
[C-C-:B------:R-:W-:Y:S02]  /*1ed0*/  SHF.L.U64.HI R15, R32.reuse, 0x5, R33.reuse ;  /* 0x00000005200f7819 */ /* 0x140fe40000010221 */
[----:B------:R-:W-:Y:S01]  /*1ee0*/  SHF.L.U64.HI R110, R32, 0x7, R33 ;  /* 0x00000007206e7819 */ /* 0x000fe20000010221 */
[----:B------:R-:W-:Y:S01]  /*1ef0*/  IMAD.WIDE.U32 R88, R18, R38, R90 ;  /* 0x0000002612587225 */ /* 0x000fe200078e005a */
[----:B------:R-:W-:Y:S02]  /*1f00*/  SHF.L.U64.HI R105, R38, 0x6, R39 ;  /* 0x0000000626697819 */ /* 0x000fe40000010227 */
[----:B------:R-:W1:Y:S01]  /*1f10*/  @P0 LDC R7, c[0x0][0x430] ;  /* 0x00010c00ff070b82 */ /* 0x000e620000000800 */
[----:B------:R-:W-:-:S02]  /*1f20*/  VIADD R125, R30, 0x8 ;  /* 0x000000081e7d7836 */ /* 0x000fc40000000000 */
[----:B------:R-:W-:Y:S02]  /*1f30*/  IMAD.SHL.U32 R116, R27, 0x2, RZ ;  /* 0x000000021b747824 */ /* 0x000fe400078e00ff */
[----:B------:R-:W-:Y:S02]  /*1f40*/  IMAD.SHL.U32 R128, R38, 0x80, RZ ;  /* 0x0000008026807824 */ /* 0x000fe400078e00ff */
[----:B0-----:R-:W-:-:S04]  /*1f50*/  @P0 IMAD.HI.U32 R0, R198, R3, RZ ;  /* 0x00000003c6000227 */ /* 0x001fc800078e00ff */
[----:B------:R-:W-:Y:S01]  /*1f60*/  IMAD R3, R43, R39, R6 ;  /* 0x000000272b037224 */ /* 0x000fe200078e0206 */
[----:B-1----:R-:W-:-:S03]  /*1f70*/  @P0 SHF.R.U32.HI R198, RZ, R7, R0 ;  /* 0x00000007ffc60219 */ /* 0x002fc60000011600 */
[----:B------:R-:W-:Y:S01]  /*1f80*/  IMAD.IADD R5, R5, 0x1, R3 ;  /* 0x0000000105057824 */ /* 0x000fe200078e0203 */
[----:B------:R-:W-:Y:S01]  /*1f90*/  ISETP.NE.U32.AND P0, PT, RZ, UR6, PT ;  /* 0x00000006ff007c0c */ /* 0x000fe2000bf05070 */
[----:B------:R-:W0:Y:S01]  /*1fa0*/  LDC.64 R6, c[0x0][0x3e8] ;  /* 0x0000fa00ff067b82 */ /* 0x000e220000000a00 */
[----:B------:R-:W-:Y:S01]  /*1fb0*/  SHF.R.S32.HI R8, RZ, 0x1f, R198 ;  /* 0x0000001fff087819 */ /* 0x000fe200000114c6 */
[----:B------:R-:W-:Y:S01]  /*1fc0*/  IMAD.WIDE.U32 R4, R198, UR4, R4 ;  /* 0x00000004c6047c25 */ /* 0x000fe2000f8e0004 */
[----:B------:R-:W-:-:S03]  /*1fd0*/  ISETP.NE.AND.EX P0, PT, RZ, UR7, PT, P0 ;  /* 0x00000007ff007c0c */ /* 0x000fc6000bf05300 */
[----:B------:R-:W-:-:S04]  /*1fe0*/  IMAD R3, R8, UR4, RZ ;  /* 0x0000000408037c24 */ /* 0x000fc8000f8e02ff */
[----:B------:R-:W-:Y:S01]  /*1ff0*/  IMAD R3, R198, UR5, R3 ;  /* 0x00000005c6037c24 */ /* 0x000fe2000f8e0203 */
[----:B------:R-:W-:-:S03]  /*2000*/  ULDC.64 UR4, c[0x0][0x300] ;  /* 0x0000c00000047ab9 */ /* 0x000fc60000000a00 */
[----:B------:R-:W-:Y:S02]  /*2010*/  IMAD.IADD R5, R5, 0x1, R3 ;  /* 0x0000000105057824 */ /* 0x000fe400078e0203 */
[----:B0-----:R-:W-:Y:S01]  /*2020*/  IMAD R12, R19, R6, RZ ;  /* 0x00000006130c7224 */ /* 0x001fe200078e02ff */
[----:B------:R-:W-:-:S03]  /*2030*/  SHF.L.U64.HI R109, R6, 0x7, R7 ;  /* 0x00000007066d7819 */ /* 0x000fc60000010207 */
[----:B------:R-:W-:Y:S01]  /*2040*/  IMAD R85, R18, R7, R12 ;  /* 0x0000000712557224 */ /* 0x000fe200078e020c */
[----:B------:R-:W-:Y:S02]  /*2050*/  SHF.R.S32.HI R0, RZ, 0x1f, R199 ;  /* 0x0000001fff007819 */ /* 0x000fe400000114c7 */
[----:B------:R-:W-:Y:S02]  /*2060*/  SEL R97, R199, RZ, !P0 ;  /* 0x000000ffc7617207 */ /* 0x000fe40004000000 */
[----:B------:R-:W-:Y:S02]  /*2070*/  SEL R9, R0, RZ, !P0 ;  /* 0x000000ff00097207 */ /* 0x000fe40004000000 */
[----:B------:R-:W-:Y:S01]  /*2080*/  IADD3 R42, P0, R18, R43, RZ ;  /* 0x0000002b122a7210 */ /* 0x000fe20007f1e0ff */
[----:B------:R-:W-:-:S04]  /*2090*/  IMAD.WIDE.U32 R98, R97, UR4, R4 ;  /* 0x0000000461627c25 */ /* 0x000fc8000f8e0004 */
[----:B------:R-:W-:Y:S02]  /*20a0*/  IMAD R0, R9, UR4, RZ ;  /* 0x0000000409007c24 */ /* 0x000fe4000f8e02ff */
[----:B------:R-:W-:Y:S02]  /*20b0*/  IMAD.X R43, R19, 0x1, R35, P0 ;  /* 0x00000001132b7824 */ /* 0x000fe400000e0623 */
[----:B------:R-:W-:Y:S01]  /*20c0*/  IMAD R31, R97, UR5, R0 ;  /* 0x00000005611f7c24 */ /* 0x000fe2000f8e0200 */
[----:B------:R-:W-:Y:S05]  /*20d0*/  @!P6 WARPSYNC.ALL ;  /* 0x000000000000e948 */ /* 0x000fea0003800000 */
[----:B------:R-:W-:Y:S01]  /*20e0*/  ULDC.64 UR4, c[0x0][0x320] ;  /* 0x0000c80000047ab9 */ /* 0x000fe20000000a00 */
[----:B------:R-:W-:-:S02]  /*20f0*/  IMAD R0, R19, R32, RZ ;  /* 0x0000002013007224 */ /* 0x000fc400078e02ff */
[----:B------:R-:W-:Y:S02]  /*2100*/  IMAD R3, R8, UR4, RZ ;  /* 0x0000000408037c24 */ /* 0x000fe4000f8e02ff */
[----:B------:R-:W-:-:S04]  /*2110*/  IMAD.WIDE.U32 R4, R198, UR4, R16 ;  /* 0x00000004c6047c25 */ /* 0x000fc8000f8e0010 */
[----:B------:R-:W-:Y:S01]  /*2120*/  IMAD R3, R198, UR5, R3 ;  /* 0x00000005c6037c24 */ /* 0x000fe2000f8e0203 */
[----:B------:R-:W-:Y:S01]  /*2130*/  ULDC.64 UR4, c[0x0][0x328] ;  /* 0x0000ca0000047ab9 */ /* 0x000fe20000000a00 */
[C---:B------:R-:W-:Y:S01]  /*2140*/  IMAD R13, R18.reuse, R33, R0 ;  /* 0x00000021120d7224 */ /* 0x040fe200078e0200 */
[----:B------:R-:W-:Y:S01]  /*2150*/  P2R R0, PR, RZ, 0x2 ;  /* 0x00000002ff007803 */ /* 0x000fe20000000000 */
[----:B------:R-:W-:Y:S02]  /*2160*/  IMAD.IADD R5, R5, 0x1, R3 ;  /* 0x0000000105057824 */ /* 0x000fe400078e0203 */
[----:B------:R-:W-:Y:S02]  /*2170*/  IMAD R3, R9, UR4, RZ ;  /* 0x0000000409037c24 */ /* 0x000fe4000f8e02ff */
[----:B------:R-:W-:-:S04]  /*2180*/  IMAD.WIDE.U32 R8, R18, R6, R22 ;  /* 0x0000000612087225 */ /* 0x000fc800078e0016 */
[----:B------:R-:W-:Y:S01]  /*2190*/  IMAD R47, R97, UR5, R3 ;  /* 0x00000005612f7c24 */ /* 0x000fe2000f8e0203 */
[----:B------:R-:W-:Y:S01]  /*21a0*/  SEL R3, R27, RZ, P1 ;  /* 0x000000ff1b037207 */ /* 0x000fe20000800000 */
[----:B------:R-:W-:Y:S01]  /*21b0*/  IMAD.WIDE.U32 R96, R97, UR4, R4 ;  /* 0x0000000461607c25 */ /* 0x000fe2000f8e0004 */
[----:B------:R-:W-:Y:S02]  /*21c0*/  ULDC UR4, c[0x0][0x2e4] ;  /* 0x0000b90000047ab9 */ /* 0x000fe40000000800 */
[C---:B------:R-:W-:Y:S01]  /*21d0*/  ISETP.GE.AND P2, PT, R16.reuse, UR4, PT ;  /* 0x0000000410007c0c */ /* 0x040fe2000bf46270 */
[----:B------:R-:W-:Y:S02]  /*21e0*/  IMAD.IADD R3, R16, 0x1, R3 ;  /* 0x0000000110037824 */ /* 0x000fe400078e0203 */
[----:B------:R-:W-:Y:S02]  /*21f0*/  IMAD.MOV.U32 R86, RZ, RZ, R8 ;  /* 0x000000ffff567224 */ /* 0x000fe400078e0008 */
[----:B------:R-:W-:Y:S01]  /*2200*/  IMAD.WIDE.U32 R4, R18, R32, R22 ;  /* 0x0000002012047225 */ /* 0x000fe200078e0016 */
[----:B------:R-:W-:-:S03]  /*2210*/  SHF.R.S32.HI R14, RZ, 0x1f, R3 ;  /* 0x0000001fff0e7819 */ /* 0x000fc60000011403 */
[----:B------:R-:W-:Y:S01]  /*2220*/  IMAD.IADD R5, R5, 0x1, R13 ;  /* 0x0000000105057824 */ /* 0x000fe200078e020d */
[CC--:B------:R-:W-:Y:S01]  /*2230*/  LEA.HI R8, R14.reuse, R3.reuse, RZ, 0x6 ;  /* 0x000000030e087211 */ /* 0x0c0fe200078f30ff */
[----:B------:R-:W-:Y:S01]  /*2240*/  IMAD.IADD R11, R13, 0x1, R11 ;  /* 0x000000010d0b7824 */ /* 0x000fe200078e020b */
[----:B------:R-:W-:Y:S01]  /*2250*/  LEA.HI R37, R14, R3, RZ, 0x3 ;  /* 0x000000030e257211 */ /* 0x000fe200078f18ff */
[----:B------:R-:W-:-:S03]  /*2260*/  IMAD.WIDE.U32 R12, R18, R6, R16 ;  /* 0x00000006120c7225 */ /* 0x000fc600078e0010 */
[--C-:B------:R-:W-:Y:S01]  /*2270*/  LOP3.LUT R14, R201, 0x38, R37.reuse, 0xf8, !PT ;  /* 0x00000038c90e7812 */ /* 0x100fe200078ef825 */
[----:B------:R-:W-:Y:S01]  /*2280*/  IMAD.SHL.U32 R3, R8, 0x80, RZ ;  /* 0x0000008008037824 */ /* 0x000fe200078e00ff */
[----:B------:R-:W-:Y:S01]  /*2290*/  LOP3.LUT R8, R37, 0x38, RZ, 0xc0, !PT ;  /* 0x0000003825087812 */ /* 0x000fe200078ec0ff */
[----:B------:R-:W-:Y:S01]  /*22a0*/  IMAD.MOV.U32 R84, RZ, RZ, R12 ;  /* 0x000000ffff547224 */ /* 0x000fe200078e000c */
[----:B------:R-:W-:Y:S01]  /*22b0*/  LOP3.LUT R12, R202, 0x38, R37, 0xf8, !PT ;  /* 0x00000038ca0c7812 */ /* 0x000fe200078ef825 */
[----:B------:R-:W-:Y:S01]  /*22c0*/  IMAD.IADD R87, R9, 0x1, R85 ;  /* 0x0000000109577824 */ /* 0x000fe200078e0255 */
[----:B------:R-:W-:Y:S01]  /*22d0*/  LOP3.LUT R20, R200, 0x38, R37, 0xf8, !PT ;  /* 0x00000038c8147812 */ /* 0x000fe200078ef825 */
[-C--:B-----5:R-:W-:Y:S01]  /*22e0*/  IMAD.WIDE.U32 R94, R117, R32.reuse, R4 ;  /* 0x00000020755e7225 */ /* 0x0a0fe200078e0004 */
[----:B------:R-:W-:Y:S02]  /*22f0*/  LOP3.LUT R8, R8, 0x1c0, R203, 0xf8, !PT ;  /* 0x000001c008087812 */ /* 0x000fe400078ef8cb */
[----:B------:R-:W-:Y:S01]  /*2300*/  LOP3.LUT R3, R3, 0xffffe000, RZ, 0xc0, !PT ;  /* 0xffffe00003037812 */ /* 0x000fe200078ec0ff */
[----:B------:R-:W-:Y:S01]  /*2310*/  IMAD.IADD R30, R99, 0x1, R31 ;  /* 0x00000001631e7824 */ /* 0x000fe200078e021f */
[----:B------:R-:W-:Y:S01]  /*2320*/  LOP3.LUT R12, R12, R209, RZ, 0x3c, !PT ;  /* 0x000000d10c0c7212 */ /* 0x000fe200078e3cff */
[----:B------:R-:W-:Y:S01]  /*2330*/  IMAD.IADD R85, R85, 0x1, R13 ;  /* 0x0000000155557824 */ /* 0x000fe200078e020d */
[----:B------:R-:W-:Y:S01]  /*2340*/  LOP3.LUT R14, R14, R207, RZ, 0x3c, !PT ;  /* 0x000000cf0e0e7212 */ /* 0x000fe200078e3cff */
[----:B------:R-:W-:Y:S01]  /*2350*/  IMAD.WIDE.U32 R92, R117, R32, R10 ;  /* 0x00000020755c7225 */ /* 0x000fe200078e000a */
[----:B------:R-:W-:-:S02]  /*2360*/  LOP3.LUT R20, R20, R205, RZ, 0x3c, !PT ;  /* 0x000000cd14147212 */ /* 0x000fc400078e3cff */
[----:B------:R-:W-:Y:S01]  /*2370*/  LOP3.LUT R8, R8, R211, RZ, 0x3c, !PT ;  /* 0x000000d308087212 */ /* 0x000fe200078e3cff */
[C---:B------:R-:W-:Y:S01]  /*2380*/  IMAD.SHL.U32 R13, R32.reuse, 0x20, RZ ;  /* 0x00000020200d7824 */ /* 0x040fe200078e00ff */
[----:B------:R-:W-:Y:S01]  /*2390*/  SHF.R.S32.HI R9, RZ, 0x1f, R117 ;  /* 0x0000001fff097819 */ /* 0x000fe20000011475 */
[----:B------:R-:W-:Y:S01]  /*23a0*/  IMAD.SHL.U32 R11, R32, 0x80, RZ ;  /* 0x00000080200b7824 */ /* 0x000fe200078e00ff */
[-C--:B------:R-:W-:Y:S01]  /*23b0*/  IADD3 R114, R12, R3.reuse, R210 ;  /* 0x000000030c727210 */ /* 0x080fe20007ffe0d2 */
[----:B------:R-:W-:Y:S01]  /*23c0*/  IMAD.SHL.U32 R12, R32, 0x40, RZ ;  /* 0x00000040200c7824 */ /* 0x000fe200078e00ff */
[-C--:B------:R-:W-:Y:S01]  /*23d0*/  IADD3 R113, R14, R3.reuse, R208 ;  /* 0x000000030e717210 */ /* 0x080fe20007ffe0d0 */
[C---:B------:R-:W-:Y:S01]  /*23e0*/  IMAD R4, R9.reuse, R6, RZ ;  /* 0x0000000609047224 */ /* 0x040fe200078e02ff */
[-C--:B------:R-:W-:Y:S01]  /*23f0*/  IADD3 R111, R20, R3.reuse, R206 ;  /* 0x00000003146f7210 */ /* 0x080fe20007ffe0ce */
[----:B------:R-:W-:Y:S01]  /*2400*/  IMAD R28, R9, R32, RZ ;  /* 0x00000020091c7224 */ /* 0x000fe200078e02ff */
[----:B------:R-:W-:Y:S01]  /*2410*/  IADD3 R115, R8, R3, R212 ;  /* 0x0000000308737210 */ /* 0x000fe20007ffe0d4 */
[----:B------:R-:W-:Y:S01]  /*2420*/  IMAD R3, R19, R38, RZ ;  /* 0x0000002613037224 */ /* 0x000fe200078e02ff */
[----:B------:R-:W-:Y:S01]  /*2430*/  IADD3 R31, P0, R98, R40, RZ ;  /* 0x00000028621f7210 */ /* 0x000fe20007f1e0ff */
[C---:B------:R-:W-:Y:S01]  /*2440*/  IMAD R45, R117.reuse, R7, R4 ;  /* 0x00000007752d7224 */ /* 0x040fe200078e0204 */
[----:B------:R-:W-:Y:S01]  /*2450*/  IADD3 R4, P1, R90, R88, RZ ;  /* 0x000000585a047210 */ /* 0x000fe20007f3e0ff */
[----:B------:R-:W-:Y:S01]  /*2460*/  IMAD R21, R18, R39, R3 ;  /* 0x0000002712157224 */ /* 0x000fe200078e0203 */
[----:B------:R-:W-:Y:S01]  /*2470*/  SHF.L.U64.HI R14, R32, 0x6, R33 ;  /* 0x00000006200e7819 */ /* 0x000fe20000010221 */
[----:B------:R-:W-:Y:S01]  /*2480*/  IMAD R29, R117, R33, R28 ;  /* 0x00000021751d7224 */ /* 0x000fe200078e021c */
[----:B------:R-:W-:Y:S01]  /*2490*/  IADD3 R33, P3, R98, 0x40, RZ ;  /* 0x0000004062217810 */ /* 0x000fe20007f7e0ff */
[----:B------:R-:W-:Y:S01]  /*24a0*/  IMAD.IADD R5, R21, 0x1, R89 ;  /* 0x0000000115057824 */ /* 0x000fe200078e0259 */
[----:B------:R-:W-:Y:S01]  /*24b0*/  LOP3.LUT R32, R37, 0xfffffff8, RZ, 0xc0, !PT ;  /* 0xfffffff825207812 */ /* 0x000fe200078ec0ff */
[----:B------:R-:W-:Y:S01]  /*24c0*/  IMAD.IADD R21, R41, 0x1, R21 ;  /* 0x0000000129157824 */ /* 0x000fe200078e0215 */
[----:B------:R-:W-:Y:S01]  /*24d0*/  SHF.L.U64.HI R10, R6, 0x5, R7 ;  /* 0x00000005060a7819 */ /* 0x000fe20000010207 */
[----:B------:R-:W-:Y:S01]  /*24e0*/  IMAD.X R20, R5, 0x1, R91, P1 ;  /* 0x0000000105147824 */ /* 0x000fe200008e065b */
[----:B------:R-:W-:Y:S01]  /*24f0*/  IADD3 R107, P1, R4, R90, RZ ;  /* 0x0000005a046b7210 */ /* 0x000fe20007f3e0ff */
[----:B------:R-:W-:Y:S01]  /*2500*/  IMAD.X R34, R21, 0x1, R30, P0 ;  /* 0x0000000115227824 */ /* 0x000fe200000e061e */
[----:B------:R-:W-:Y:S01]  /*2510*/  IADD3 R35, P0, R31, 0x40, RZ ;  /* 0x000000401f237810 */ /* 0x000fe20007f1e0ff */
[----:B------:R-:W-:Y:S01]  /*2520*/  IMAD.WIDE.U32 R86, R117, R6, R86 ;  /* 0x0000000675567225 */ /* 0x000fe200078e0056 */
[----:B------:R-:W-:-:S02]  /*2530*/  SHF.L.U64.HI R9, R6, 0x6, R7 ;  /* 0x0000000606097819 */ /* 0x000fc40000010207 */
[----:B------:R-:W-:Y:S01]  /*2540*/  SHF.L.U64.HI R3, R38, 0x7, R39 ;  /* 0x0000000726037819 */ /* 0x000fe20000010227 */
[----:B------:R-:W-:Y:S01]  /*2550*/  IMAD.WIDE.U32 R84, R117, R6, R84 ;  /* 0x0000000675547225 */ /* 0x000fe200078e0054 */
[----:B------:R-:W-:Y:S02]  /*2560*/  SHF.R.S32.HI R37, RZ, 0x3, R37 ;  /* 0x00000003ff257819 */ /* 0x000fe40000011425 */
[----:B------:R-:W-:Y:S01]  /*2570*/  SHF.R.S32.HI R39, RZ, 0x1f, R32 ;  /* 0x0000001fff277819 */ /* 0x000fe20000011420 */
[C---:B------:R-:W-:Y:S02]  /*2580*/  IMAD.SHL.U32 R8, R6.reuse, 0x20, RZ ;  /* 0x0000002006087824 */ /* 0x040fe400078e00ff */
[----:B------:R-:W-:Y:S02]  /*2590*/  IMAD.SHL.U32 R7, R6, 0x40, RZ ;  /* 0x0000004006077824 */ /* 0x000fe400078e00ff */
[----:B------:R-:W-:Y:S01]  /*25a0*/  IMAD.X R106, R20, 0x1, R91, P1 ;  /* 0x00000001146a7824 */ /* 0x000fe200008e065b */
[----:B------:R-:W-:Y:S01]  /*25b0*/  ISETP.GE.AND P1, PT, R195, UR4, PT ;  /* 0x00000004c3007c0c */ /* 0x000fe2000bf26270 */
[----:B------:R-:W-:-:S02]  /*25c0*/  IMAD.IADD R27, R95, 0x1, R29 ;  /* 0x000000015f1b7824 */ /* 0x000fc400078e021d */
[----:B------:R-:W-:Y:S02]  /*25d0*/  IMAD.IADD R28, R29, 0x1, R93 ;  /* 0x000000011d1c7824 */ /* 0x000fe400078e025d */
[----:B------:R-:W-:Y:S02]  /*25e0*/  IMAD.SHL.U32 R6, R6, 0x80, RZ ;  /* 0x0000008006067824 */ /* 0x000fe400078e00ff */
[----:B------:R-:W-:Y:S02]  /*25f0*/  IMAD.IADD R29, R87, 0x1, R45 ;  /* 0x00000001571d7824 */ /* 0x000fe400078e022d */
[----:B------:R-:W-:Y:S02]  /*2600*/  IMAD.IADD R36, R45, 0x1, R85 ;  /* 0x000000012d247824 */ /* 0x000fe400078e0255 */
[----:B------:R-:W-:Y:S02]  /*2610*/  IMAD.X R100, RZ, RZ, R30, P3 ;  /* 0x000000ffff647224 */ /* 0x000fe400018e061e */
[----:B------:R-:W-:-:S02]  /*2620*/  IMAD.X R101, RZ, RZ, R34, P0 ;  /* 0x000000ffff657224 */ /* 0x000fc400000e0622 */
[----:B------:R-:W-:Y:S01]  /*2630*/  IMAD.IADD R102, R97, 0x1, R47 ;  /* 0x0000000161667824 */ /* 0x000fe200078e022f */
[----:B------:R-:W-:Y:S06]  /*2640*/  @!P6 BAR.SYNC.DEFER_BLOCKING 0x9, 0x100 ;  /* 0x024400000000eb1d */ /* 0x000fec0000010000 */
.L_x_6935:
[----:B0-----:R-:W0:Y:S01]  /*2650*/  LDC R123, c[0x0][0x3d4] ;  /* 0x0000f500ff7b7b82 */ /* 0x001e220000000800 */
[----:B------:R-:W-:Y:S01]  /*2660*/  VIADD R26, R26, 0xffffffff ;  /* 0xffffffff1a1a7836 */ /* 0x000fe20000000000 */
[----:B------:R-:W-:Y:S05]  /*2670*/  YIELD ;  /* 0x0000000000007946 */ /* 0x000fea0003800000 */
[----:B------:R-:W-:Y:S01]  /*2680*/  IMAD R45, R185, 0x4000, R214 ;  /* 0x00004000b92d7824 */ /* 0x000fe200078e02d6 */
[----:B------:R-:W-:Y:S01]  /*2690*/  ISETP.GT.AND P3, PT, R26, R25, PT ;  /* 0x000000191a00720c */ /* 0x000fe20003f64270 */
[----:B------:R-:W-:Y:S02]  /*26a0*/  BSSY B0, `(.L_x_6850) ;  /* 0x00005e7000007945 */ /* 0x000fe40003800000 */
[----:B------:R-:W-:Y:S01]  /*26b0*/  IMAD R108, R45, 0x2, R2 ;  /* 0x000000022d6c7824 */ /* 0x000fe200078e0202 */
[----:B------:R-:W-:-:S02]  /*26c0*/  P2R R104, PR, RZ, 0x8 ;  /* 0x00000008ff687803 */ /* 0x000fc40000000000 */
[----:B0-----:R-:W-:-:S13]  /*26d0*/  ISETP.GE.AND P0, PT, R123, 0x1, PT ;  /* 0x000000017b00780c */ /* 0x001fda0003f06270 */
[----:B------:R-:W-:Y:S05]  /*26e0*/  @!P0 BRA `(.L_x_6851) ;  /* 0x0000005800088947 */ /* 0x000fea0003800000 */
[----:B------:R-:W-:Y:S01]  /*26f0*/  ULDC.U8 UR4, c[0x0][0x3f0] ;  /* 0x0000fc0000047ab9 */ /* 0x000fe20000000000 */
[----:B------:R-:W-:Y:S01]  /*2700*/  SHF.R.S32.HI R45, RZ, 0x1f, R26 ;  /* 0x0000001fff2d7819 */ /* 0x000fe2000001141a */
[-C--:B------:R-:W-:Y:S01]  /*2710*/  IMAD R44, R3, R26.reuse, RZ ;  /* 0x0000001a032c7224 */ /* 0x080fe200078e02ff */
[----:B------:R-:W-:Y:S01]  /*2720*/  ISETP.NE.AND P0, PT, RZ, UR4, PT ;  /* 0x00000004ff007c0c */ /* 0x000fe2000bf05270 */
[-C--:B------:R-:W-:Y:S02]  /*2730*/  IMAD R46, R110, R26.reuse, RZ ;  /* 0x0000001a6e2e7224 */ /* 0x080fe400078e02ff */
[----:B------:R-:W-:Y:S02]  /*2740*/  IMAD R48, R109, R26, RZ ;  /* 0x0000001a6d307224 */ /* 0x000fe400078e02ff */
[----:B------:R-:W-:Y:S02]  /*2750*/  IMAD R112, R26, -0x80, R24 ;  /* 0xffffff801a707824 */ /* 0x000fe400078e0218 */
[----:B------:R-:W-:-:S02]  /*2760*/  IMAD R47, R45, R128, R44 ;  /* 0x000000802d2f7224 */ /* 0x000fc400078e022c */
[C---:B------:R-:W-:Y:S01]  /*2770*/  IMAD R49, R45.reuse, R11, R46 ;  /* 0x0000000b2d317224 */ /* 0x040fe200078e022e */
[----:B------:R-:W-:Y:S01]  /*2780*/  VIMNMX R112, R112, 0x80, PT ;  /* 0x0000008070707848 */ /* 0x000fe20003fe0100 */
[----:B------:R-:W-:Y:S02]  /*2790*/  IMAD R103, R45, R6, R48 ;  /* 0x000000062d677224 */ /* 0x000fe400078e0230 */
        /* <DEDUP_REMOVED lines=35> */
.L_x_6854:
[----:B------:R-:W-:Y:S05]  /*29d0*/  BSYNC B1 ;  /* 0x0000000000017941 */ /* 0x000fea0003800000 */
.L_x_6853:
[----:B------:R-:W-:Y:S01]  /*29e0*/  ISETP.GE.AND P4, PT, R189, R112, PT ;  /* 0x00000070bd00720c */ /* 0x000fe20003f86270 */
[----:B0----5:R-:W-:Y:S01]  /*29f0*/  IMAD.MOV.U32 R44, RZ, RZ, R72 ;  /* 0x000000ffff2c7224 */ /* 0x021fe200078e0048 */
        /* <DEDUP_REMOVED lines=24> */
[----:B------:R-:W-:Y:S02]  /*2b80*/  IADD3.X R46, R27, R124, R15, P0, P5 ;  /* 0x0000007c1b2e7210 */ /* 0x000fe400007ea40f */
        /* <DEDUP_REMOVED lines=15> */
.L_x_6856:
[----:B------:R-:W-:Y:S05]  /*2c80*/  BSYNC B1 ;  /* 0x0000000000017941 */ /* 0x000fea0003800000 */
.L_x_6855:
        /* <DEDUP_REMOVED lines=26> */
[----:B------:R-:W-:Y:S01]  /*2e30*/  P2R R148, PR, RZ, 0x1 ;  /* 0x00000001ff947803 */ /* 0x000fe20000000000 */
        /* <DEDUP_REMOVED lines=21> */
.L_x_6858:
[----:B------:R-:W-:Y:S05]  /*2f90*/  BSYNC B1 ;  /* 0x0000000000017941 */ /* 0x000fea0003800000 */
.L_x_6857:
        /* <DEDUP_REMOVED lines=31> */
.L_x_6860:
[----:B------:R-:W-:Y:S05]  /*3190*/  BSYNC B1 ;  /* 0x0000000000017941 */ /* 0x000fea0003800000 */
.L_x_6859:
[----:B01---5:R-:W-:Y:S01]  /*31a0*/  IMAD.MOV.U32 R44, RZ, RZ, R56 ;  /* 0x000000ffff2c7224 */ /* 0x023fe200078e0038 */
[----:B------:R-:W-:Y:S01]  /*31b0*/  UISETP.NE.AND UP0, UPT, UR39, 0x3, UPT ;  /* 0x000000032700788c */ /* 0x000fe2000bf05270 */
        /* <DEDUP_REMOVED lines=34> */
.L_x_6861:
[----:B------:R-:W-:Y:S01]  /*33e0*/  IMAD R103, R185, 0x8, R2 ;  /* 0x00000008b9677824 */ /* 0x000fe200078e0202 */
[----:B------:R-:W-:Y:S01]  /*33f0*/  SHF.L.U32 R124, R194, 0x1f, RZ ;  /* 0x0000001fc27c7819 */ /* 0x000fe200000006ff */
[----:B------:R-:W-:Y:S03]  /*3400*/  BSSY B1, `(.L_x_6862) ;  /* 0x0000003000017945 */ /* 0x000fe60003800000 */
[----:B------:R-:W0:Y:S02]  /*3410*/  SYNCS.PHASECHK.TRANS64.TRYWAIT P6, [R103+URZ+0x28890], R124 ;  /* 0x0288907c670075a7 */ /* 0x000e2400080c017f */
[----:B0-----:R-:W-:Y:S05]  /*3420*/  @!P6 BRA `(.L_x_6863) ;  /* 0x0000021c00e4e947 */ /* 0x001fea0003800000 */
.L_x_7237:
[----:B------:R-:W-:Y:S05]  /*3430*/  BSYNC B1 ;  /* 0x0000000000017941 */ /* 0x000fea0003800000 */
.L_x_6862:
        /* <DEDUP_REMOVED lines=15> */
[----:B------:R-:W-:Y:S01]  /*3530*/  SHF.R.U32.HI R163, RZ, 0x10, R81 ;  /* 0x00000010ffa37819 */ /* 0x000fe20000011651 */
[----:B------:R-:W-:Y:S01]  /*3540*/  IMAD.U32 R81, R47, 0x10000, RZ ;  /* 0x000100002f517824 */ /* 0x000fe200078e00ff */
        /* <DEDUP_REMOVED lines=16> */
[C---:B------:R-:W-:Y:S01]  /*3650*/  IMAD.U32 R45, R44.reuse, 0x10000, RZ ;  /* 0x000100002c2d7824 */ /* 0x040fe200078e00ff */
[----:B------:R-:W-:Y:S01]  /*3660*/  LOP3.LUT R44, R44, 0xffff0000, RZ, 0xc0, !PT ;  /* 0xffff00002c2c7812 */ /* 0x000fe200078ec0ff */
[----:B------:R-:W-:Y:S01]  /*3670*/  FMUL.FTZ R169, R80, R165 ;  /* 0x000000a550a97220 */ /* 0x000fe20000410000 */
[----:B------:R-:W-:Y:S01]  /*3680*/  FFMA.FTZ R162, R46, R162, R47 ;  /* 0x000000a22ea27223 */ /* 0x000fe2000001002f */
[----:B------:R-:W-:Y:S01]  /*3690*/  LOP3.LUT R163, R163, 0xffff0000, RZ, 0xc0, !PT ;  /* 0xffff0000a3a37812 */ /* 0x000fe200078ec0ff */
[----:B------:R-:W-:Y:S01]  /*36a0*/  FMUL.FTZ R47, R80, R157 ;  /* 0x0000009d502f7220 */ /* 0x000fe20000410000 */
[----:B------:R-:W-:Y:S01]  /*36b0*/  LOP3.LUT R160, R160, 0xffff0000, RZ, 0xc0, !PT ;  /* 0xffff0000a0a07812 */ /* 0x000fe200078ec0ff */
[----:B------:R-:W-:Y:S02]  /*36c0*/  IMAD.U32 R161, R161, 0x10000, RZ ;  /* 0x00010000a1a17824 */ /* 0x000fe400078e00ff */
[----:B------:R-:W-:Y:S01]  /*36d0*/  FFMA.FTZ R167, R46, R83, -R167 ;  /* 0x000000532ea77223 */ /* 0x000fe200000108a7 */
[----:B------:R-:W-:Y:S01]  /*36e0*/  FFMA.FTZ R169, R76, R157, -R169 ;  /* 0x0000009d4ca97223 */ /* 0x000fe200000108a9 */
[----:B------:R-:W-:Y:S01]  /*36f0*/  FMUL.FTZ R46, R44, R159 ;  /* 0x0000009f2c2e7220 */ /* 0x000fe20000410000 */
[----:B------:R-:W-:Y:S01]  /*3700*/  FFMA.FTZ R76, R76, R165, R47 ;  /* 0x000000a54c4c7223 */ /* 0x000fe2000001002f */
        /* <DEDUP_REMOVED lines=13> */
.L_x_6869:
[----:B------:R-:W-:Y:S05]  /*37e0*/  BSYNC B3 ;  /* 0x0000000000037941 */ /* 0x000fea0003800000 */
.L_x_6868:
[----:B------:R-:W-:Y:S02]  /*37f0*/  ULDC.64 UR4, c[0x0][0x2d8] ;  /* 0x0000b60000047ab9 */ /* 0x000fe40000000a00 */
[----:B------:R-:W-:-:S04]  /*3800*/  LEA R76, P3, R77, UR4, 0x1 ;  /* 0x000000044d4c7c11 */ /* 0x000fc8000f8608ff */
[----:B------:R-:W-:-:S05]  /*3810*/  LEA.HI.X R77, R77, UR5, R158, 0x1, P3 ;  /* 0x000000054d4d7c11 */ /* 0x000fca00098f0c9e */
[----:B--2---:R1:W-:Y:S04]  /*3820*/  STG.E.128 desc[UR56][R76.64], R44 ;  /* 0x0000002c4c007986 */ /* 0x0043e8000c101d38 */
.L_x_6867:
[----:B------:R-:W-:Y:S05]  /*3830*/  BSYNC B2 ;  /* 0x0000000000027941 */ /* 0x000fea0003800000 */
.L_x_6866:
[----:B------:R-:W-:Y:S05]  /*3840*/  @P1 BRA `(.L_x_6865) ;  /* 0x0000000000e41947 */ /* 0x000fea0003800000 */
[----:B-1----:R1:W2:Y:S01]  /*3850*/  LDS.128 R44, [R108+0x1c400] ;  /* 0x01c400006c2c7984 */ /* 0x0022a20000000c00 */
        /* <DEDUP_REMOVED lines=51> */
.L_x_6871:
[----:B------:R-:W-:Y:S05]  /*3b90*/  BSYNC B2 ;  /* 0x0000000000027941 */ /* 0x000fea0003800000 */
.L_x_6870:
[----:B------:R-:W-:Y:S02]  /*3ba0*/  ULDC.64 UR4, c[0x0][0x2d8] ;  /* 0x0000b60000047ab9 */ /* 0x000fe40000000a00 */
[----:B------:R-:W-:-:S04]  /*3bb0*/  LEA R72, P3, R156, UR4, 0x1 ;  /* 0x000000049c487c11 */ /* 0x000fc8000f8608ff */
[----:B------:R-:W-:-:S05]  /*3bc0*/  LEA.HI.X R73, R156, UR5, R155, 0x1, P3 ;  /* 0x000000059c497c11 */ /* 0x000fca00098f0c9b */
[----:B--2---:R2:W-:Y:S04]  /*3bd0*/  STG.E.128 desc[UR56][R72.64], R44 ;  /* 0x0000002c48007986 */ /* 0x0045e8000c101d38 */
.L_x_6865:
[----:B------:R-:W-:Y:S05]  /*3be0*/  BSYNC B1 ;  /* 0x0000000000017941 */ /* 0x000fea0003800000 */
.L_x_6864:
[----:B------:R-:W-:Y:S04]  /*3bf0*/  BSSY B1, `(.L_x_6872) ;  /* 0x000007a000017945 */ /* 0x000fe80003800000 */
[----:B------:R-:W-:Y:S05]  /*3c00*/  @P4 BRA `(.L_x_6873) ;  /* 0x0000000400e04947 */ /* 0x000fea0003800000 */
[----:B------:R-:W-:Y:S01]  /*3c10*/  IADD3 R80, P3, P4, R88, R120, R16 ;  /* 0x0000007858507210 */ /* 0x000fe20007c7e010 */
[----:B------:R-:W-:Y:S03]  /*3c20*/  BSSY B2, `(.L_x_6874) ;  /* 0x000003c000027945 */ /* 0x000fe60003800000 */
[----:B------:R-:W-:Y:S01]  /*3c30*/  IADD3.X R143, R5, R122, R17, P3, P4 ;  /* 0x0000007a058f7210 */ /* 0x000fe20001fe8411 */
[----:B------:R-:W-:Y:S08]  /*3c40*/  @P2 BRA `(.L_x_6875) ;  /* 0x0000000000e42947 */ /* 0x000ff00003800000 */
[----:B-12---:R1:W2:Y:S01]  /*3c50*/  LDS.128 R44, [R108+0x19400] ;  /* 0x019400006c2c7984 */ /* 0x0062a20000000c00 */
        /* <DEDUP_REMOVED lines=51> */
.L_x_6877:
[----:B------:R-:W-:Y:S05]  /*3f90*/  BSYNC B3 ;  /* 0x0000000000037941 */ /* 0x000fea0003800000 */
.L_x_6876:
[----:B------:R-:W-:Y:S02]  /*3fa0*/  ULDC.64 UR4, c[0x0][0x2d8] ;  /* 0x0000b60000047ab9 */ /* 0x000fe40000000a00 */
[----:B------:R-:W-:-:S04]  /*3fb0*/  LEA R68, P3, R76, UR4, 0x1 ;  /* 0x000000044c447c11 */ /* 0x000fc8000f8608ff */
[----:B------:R-:W-:-:S05]  /*3fc0*/  LEA.HI.X R69, R76, UR5, R83, 0x1, P3 ;  /* 0x000000054c457c11 */ /* 0x000fca00098f0c53 */
[----:B--2---:R3:W-:Y:S04]  /*3fd0*/  STG.E.128 desc[UR56][R68.64], R44 ;  /* 0x0000002c44007986 */ /* 0x0047e8000c101d38 */
.L_x_6875:
[----:B------:R-:W-:Y:S05]  /*3fe0*/  BSYNC B2 ;  /* 0x0000000000027941 */ /* 0x000fea0003800000 */
.L_x_6874:
[----:B------:R-:W-:Y:S05]  /*3ff0*/  @P1 BRA `(.L_x_6873) ;  /* 0x0000000000e41947 */ /* 0x000fea0003800000 */
        /* <DEDUP_REMOVED lines=52> */
.L_x_6879:
[----:B------:R-:W-:Y:S05]  /*4340*/  BSYNC B2 ;  /* 0x0000000000027941 */ /* 0x000fea0003800000 */
.L_x_6878:
[----:B------:R-:W-:Y:S02]  /*4350*/  ULDC.64 UR4, c[0x0][0x2d8] ;  /* 0x0000b60000047ab9 */ /* 0x000fe40000000a00 */
[----:B------:R-:W-:-:S04]  /*4360*/  LEA R64, P3, R72, UR4, 0x1 ;  /* 0x0000000448407c11 */ /* 0x000fc8000f8608ff */
[----:B------:R-:W-:-:S05]  /*4370*/  LEA.HI.X R65, R72, UR5, R77, 0x1, P3 ;  /* 0x0000000548417c11 */ /* 0x000fca00098f0c4d */
[----:B--2---:R4:W-:Y:S04]  /*4380*/  STG.E.128 desc[UR56][R64.64], R44 ;  /* 0x0000002c40007986 */ /* 0x0049e8000c101d38 */
.L_x_6873:
[----:B------:R-:W-:Y:S05]  /*4390*/  BSYNC B1 ;  /* 0x0000000000017941 */ /* 0x000fea0003800000 */
.L_x_6872:
[----:B------:R-:W-:Y:S01]  /*43a0*/  ISETP.NE.AND P3, PT, R148, RZ, PT ;  /* 0x000000ff9400720c */ /* 0x000fe20003f65270 */
[----:B------:R-:W-:-:S12]  /*43b0*/  BSSY B1, `(.L_x_6880) ;  /* 0x000007a000017945 */ /* 0x000fd80003800000 */
[----:B------:R-:W-:Y:S05]  /*43c0*/  @P3 BRA `(.L_x_6881) ;  /* 0x0000000400e03947 */ /* 0x000fea0003800000 */
[----:B------:R-:W-:Y:S01]  /*43d0*/  IADD3 R70, P3, P4, R4, R120, R16 ;  /* 0x0000007804467210 */ /* 0x000fe20007c7e010 */
[----:B------:R-:W-:Y:S03]  /*43e0*/  BSSY B2, `(.L_x_6882) ;  /* 0x000003c000027945 */ /* 0x000fe60003800000 */
[----:B------:R-:W-:Y:S01]  /*43f0*/  IADD3.X R75, R20, R122, R17, P3, P4 ;  /* 0x0000007a144b7210 */ /* 0x000fe20001fe8411 */
[----:B------:R-:W-:Y:S08]  /*4400*/  @P2 BRA `(.L_x_6883) ;  /* 0x0000000000e42947 */ /* 0x000ff00003800000 */
[----:B-1234-:R1:W2:Y:S01]  /*4410*/  LDS.128 R44, [R108+0x1a400] ;  /* 0x01a400006c2c7984 */ /* 0x01e2a20000000c00 */
        /* <DEDUP_REMOVED lines=51> */
.L_x_6885:
[----:B------:R-:W-:Y:S05]  /*4750*/  BSYNC B3 ;  /* 0x0000000000037941 */ /* 0x000fea0003800000 */
.L_x_6884:
[----:B------:R-:W-:Y:S02]  /*4760*/  ULDC.64 UR4, c[0x0][0x2d8] ;  /* 0x0000b60000047ab9 */ /* 0x000fe40000000a00 */
[----:B------:R-:W-:-:S04]  /*4770*/  LEA R60, P3, R68, UR4, 0x1 ;  /* 0x00000004443c7c11 */ /* 0x000fc8000f8608ff */
[----:B------:R-:W-:-:S05]  /*4780*/  LEA.HI.X R61, R68, UR5, R73, 0x1, P3 ;  /* 0x00000005443d7c11 */ /* 0x000fca00098f0c49 */
[----:B--2---:R1:W-:Y:S04]  /*4790*/  STG.E.128 desc[UR56][R60.64], R44 ;  /* 0x0000002c3c007986 */ /* 0x0043e8000c101d38 */
.L_x_6883:
[----:B------:R-:W-:Y:S05]  /*47a0*/  BSYNC B2 ;  /* 0x0000000000027941 */ /* 0x000fea0003800000 */
.L_x_6882:
[----:B------:R-:W-:Y:S05]  /*47b0*/  @P1 BRA `(.L_x_6881) ;  /* 0x0000000000e41947 */ /* 0x000fea0003800000 */
        /* <DEDUP_REMOVED lines=52> */
.L_x_6887:
[----:B------:R-:W-:Y:S05]  /*4b00*/  BSYNC B2 ;  /* 0x0000000000027941 */ /* 0x000fea0003800000 */
.L_x_6886:
[----:B------:R-:W-:Y:S02]  /*4b10*/  ULDC.64 UR4, c[0x0][0x2d8] ;  /* 0x0000b60000047ab9 */ /* 0x000fe40000000a00 */
[----:B------:R-:W-:-:S04]  /*4b20*/  LEA R56, P3, R64, UR4, 0x1 ;  /* 0x0000000440387c11 */ /* 0x000fc8000f8608ff */
[----:B------:R-:W-:-:S05]  /*4b30*/  LEA.HI.X R57, R64, UR5, R69, 0x1, P3 ;  /* 0x0000000540397c11 */ /* 0x000fca00098f0c45 */
[----:B--2---:R1:W-:Y:S04]  /*4b40*/  STG.E.128 desc[UR56][R56.64], R44 ;  /* 0x0000002c38007986 */ /* 0x0043e8000c101d38 */
.L_x_6881:
[----:B------:R-:W-:Y:S05]  /*4b50*/  BSYNC B1 ;  /* 0x0000000000017941 */ /* 0x000fea0003800000 */
.L_x_6880:
[----:B------:R-:W-:Y:S05]  /*4b60*/  @P5 BRA `(.L_x_6888) ;  /* 0x0000003800685947 */ /* 0x000fea0003800000 */
[----:B------:R-:W-:Y:S01]  /*4b70*/  IADD3 R120, P3, P4, R107, R120, R16 ;  /* 0x000000786b787210 */ /* 0x000fe20007c7e010 */
[----:B------:R-:W-:Y:S03]  /*4b80*/  BSSY B1, `(.L_x_6889) ;  /* 0x000003c000017945 */ /* 0x000fe60003800000 */
[----:B-1----:R-:W-:Y:S01]  /*4b90*/  IADD3.X R57, R106, R122, R17, P3, P4 ;  /* 0x0000007a6a397210 */ /* 0x002fe20001fe8411 */
[----:B------:R-:W-:Y:S08]  /*4ba0*/  @P2 BRA `(.L_x_6890) ;  /* 0x0000000000e42947 */ /* 0x000ff00003800000 */
[----:B--234-:R1:W2:Y:S01]  /*4bb0*/  LDS.128 R44, [R108+0x1b400] ;  /* 0x01b400006c2c7984 */ /* 0x01c2a20000000c00 */
[----:B------:R-:W-:Y:S01]  /*4bc0*/  ISETP.GE.AND P4, PT, R22, R123, PT ;  /* 0x0000007b1600720c */ /* 0x000fe20003f86270 */
[----:B------:R-:W-:Y:S01]  /*4bd0*/  BSSY B2, `(.L_x_6891) ;  /* 0x0000031000027945 */ /* 0x000fe20003800000 */
[----:B------:R-:W-:-:S11]  /*4be0*/  IADD3 R63, P3, R120, R98, RZ ;  /* 0x00000062783f7210 */ /* 0x000fd60007f7e0ff */
        /* <DEDUP_REMOVED lines=20> */
[----:B------:R-:W-:Y:S01]  /*4d30*/  FMUL.FTZ R61, R47, R59 ;  /* 0x0000003b2f3d7220 */ /* 0x000fe20000410000 */
[----:B------:R-:W-:-:S02]  /*4d40*/  IMAD.U32 R46, R45, 0x10000, RZ ;  /* 0x000100002d2e7824 */ /* 0x000fc400078e00ff */
[----:B------:R-:W-:Y:S01]  /*4d50*/  FMUL.FTZ R62, R47, R56 ;  /* 0x000000382f3e7220 */ /* 0x000fe20000410000 */
[----:B------:R-:W-:Y:S01]  /*4d60*/  LOP3.LUT R141, R141, 0xffff0000, RZ, 0xc0, !PT ;  /* 0xffff00008d8d7812 */ /* 0x000fe200078ec0ff */
[C---:B------:R-:W-:Y:S01]  /*4d70*/  FMUL.FTZ R47, R53.reuse, R60 ;  /* 0x0000003c352f7220 */ /* 0x040fe20000410000 */
[-C--:B------:R-:W-:Y:S01]  /*4d80*/  FMUL.FTZ R53, R53, R58.reuse ;  /* 0x0000003a35357220 */ /* 0x080fe20000410000 */
[----:B------:R-:W-:Y:S01]  /*4d90*/  LOP3.LUT R139, R139, 0xffff0000, RZ, 0xc0, !PT ;  /* 0xffff00008b8b7812 */ /* 0x000fe200078ec0ff */
[C---:B------:R-:W-:Y:S01]  /*4da0*/  IMAD.U32 R45, R44.reuse, 0x10000, RZ ;  /* 0x000100002c2d7824 */ /* 0x040fe200078e00ff */
[----:B------:R-:W-:Y:S01]  /*4db0*/  LOP3.LUT R44, R44, 0xffff0000, RZ, 0xc0, !PT ;  /* 0xffff00002c2c7812 */ /* 0x000fe200078ec0ff */
[----:B------:R-:W-:Y:S01]  /*4dc0*/  FFMA.FTZ R62, R46, R59, R62 ;  /* 0x0000003b2e3e7223 */ /* 0x000fe2000001003e */
[C---:B------:R-:W-:Y:S01]  /*4dd0*/  FFMA.FTZ R58, R52.reuse, R58, -R47 ;  /* 0x0000003a343a7223 */ /* 0x040fe2000001082f */
[----:B------:R-:W-:Y:S01]  /*4de0*/  FFMA.FTZ R53, R52, R60, R53 ;  /* 0x0000003c34357223 */ /* 0x000fe20000010035 */
[C---:B------:R-:W-:Y:S01]  /*4df0*/  FMUL.FTZ R59, R55.reuse, R141 ;  /* 0x0000008d373b7220 */ /* 0x040fe20000410000 */
[-C--:B------:R-:W-:Y:S01]  /*4e00*/  FMUL.FTZ R52, R55, R139.reuse ;  /* 0x0000008b37347220 */ /* 0x080fe20000410000 */
[----:B------:R-:W-:Y:S01]  /*4e10*/  FFMA.FTZ R61, R46, R56, -R61 ;  /* 0x000000382e3d7223 */ /* 0x000fe2000001083d */
        /* <DEDUP_REMOVED lines=12> */
.L_x_6892:
[----:B------:R-:W-:Y:S05]  /*4ee0*/  BSYNC B2 ;  /* 0x0000000000027941 */ /* 0x000fea0003800000 */
.L_x_6891:
[----:B------:R-:W-:Y:S01]  /*4ef0*/  ULDC.64 UR4, c[0x0][0x2d8] ;  /* 0x0000b60000047ab9 */ /* 0x000fe20000000a00 */
[----:B------:R-:W-:Y:S01]  /*4f00*/  IMAD.X R54, R57, 0x1, R30, P3 ;  /* 0x0000000139367824 */ /* 0x000fe200018e061e */
[----:B------:R-:W-:-:S04]  /*4f10*/  LEA R52, P3, R63, UR4, 0x1 ;  /* 0x000000043f347c11 */ /* 0x000fc8000f8608ff */
[----:B------:R-:W-:-:S05]  /*4f20*/  LEA.HI.X R53, R63, UR5, R54, 0x1, P3 ;  /* 0x000000053f357c11 */ /* 0x000fca00098f0c36 */
[----:B--2---:R1:W-:Y:S04]  /*4f30*/  STG.E.128 desc[UR56][R52.64], R44 ;  /* 0x0000002c34007986 */ /* 0x0043e8000c101d38 */
.L_x_6890:
[----:B------:R-:W-:Y:S05]  /*4f40*/  BSYNC B1 ;  /* 0x0000000000017941 */ /* 0x000fea0003800000 */
.L_x_6889:
[----:B------:R-:W-:Y:S05]  /*4f50*/  @P1 BRA `(.L_x_6888) ;  /* 0x00000034006c1947 */ /* 0x000fea0003800000 */
        /* <DEDUP_REMOVED lines=51> */
.L_x_6894:
[----:B------:R-:W-:Y:S05]  /*5290*/  BSYNC B1 ;  /* 0x0000000000017941 */ /* 0x000fea0003800000 */
.L_x_6893:
[----:B------:R-:W-:Y:S01]  /*52a0*/  ULDC.64 UR4, c[0x0][0x2d8] ;  /* 0x0000b60000047ab9 */ /* 0x000fe20000000a00 */
[----:B------:R-:W-:Y:S01]  /*52b0*/  IMAD.X R57, R57, 0x1, R100, P3 ;  /* 0x0000000139397824 */ /* 0x000fe200018e0664 */
[----:B------:R-:W-:-:S04]  /*52c0*/  LEA R48, P3, R56, UR4, 0x1 ;  /* 0x0000000438307c11 */ /* 0x000fc8000f8608ff */
[----:B------:R-:W-:-:S05]  /*52d0*/  LEA.HI.X R49, R56, UR5, R57, 0x1, P3 ;  /* 0x0000000538317c11 */ /* 0x000fca00098f0c39 */
[----:B--2---:R1:W-:Y:S01]  /*52e0*/  STG.E.128 desc[UR56][R48.64], R44 ;  /* 0x0000002c30007986 */ /* 0x0043e2000c101d38 */
[----:B------:R-:W-:Y:S05]  /*52f0*/  BRA `(.L_x_6888) ;  /* 0x0000003000847947 */ /* 0x000fea0003800000 */
.L_x_6852:
[----:B------:R-:W-:Y:S02]  /*5300*/  ISETP.GE.AND P3, PT, R189, R112, PT ;  /* 0x00000070bd00720c */ /* 0x000fe40003f66270 */
[----:B------:R-:W-:Y:S02]  /*5310*/  CS2R R50, SRZ ;  /* 0x0000000000327805 */ /* 0x000fe4000001ff00 */
[----:B------:R-:W-:-:S13]  /*5320*/  ISETP.GE.OR P3, PT, R16, R123, P3 ;  /* 0x0000007b1000720c */ /* 0x000fda0001f66670 */
[----:B------:R-:W-:Y:S01]  /*5330*/  @!P3 IADD3 R46, P0, P4, R92, R78, R13 ;  /* 0x0000004e5c2eb210 */ /* 0x000fe20007c1e00d */
        /* <DEDUP_REMOVED lines=15> */
[----:B------:R-:W4:Y:S01]  /*5430*/  @!P4 LDC.64 R52, c[0x0][0x3c8] ;  /* 0x0000f200ff34cb82 */ /* 0x000f220000000a00 */
[----:B------:R-:W-:-:S05]  /*5440*/  @!P4 IADD3 R48, P5, R92, R78, RZ ;  /* 0x0000004e5c30c210 */ /* 0x000fca0007fbe0ff */
[----:B------:R-:W-:Y:S02]  /*5450*/  @!P4 IMAD.X R49, R124, 0x1, R28, P5 ;  /* 0x000000017c31c824 */ /* 0x000fe400028e061c */
[----:B------:R-:W0:Y:S01]  /*5460*/  @!P4 LDC.64 R54, c[0x0][0x3e0] ;  /* 0x0000f800ff36cb82 */ /* 0x000e220000000a00 */
[----:B----4-:R-:W-:-:S04]  /*5470*/  @!P4 LEA R52, P5, R48, R52, 0x1 ;  /* 0x000000343034c211 */ /* 0x010fc800078a08ff */
[----:B------:R-:W-:Y:S02]  /*5480*/  @!P4 LEA.HI.X R53, R48, R53, R49, 0x1, P5 ;  /* 0x000000353035c211 */ /* 0x000fe400028f0c31 */
[----:B------:R-:W-:-:S05]  /*5490*/  @!P4 IADD3 R48, P5, R84, R76, RZ ;  /* 0x0000004c5430c210 */ /* 0x000fca0007fbe0ff */
[----:B------:R-:W-:Y:S01]  /*54a0*/  @!P4 IMAD.X R49, R103, 0x1, R36, P5 ;  /* 0x000000016731c824 */ /* 0x000fe200028e0624 */
[----:B0-----:R-:W-:-:S04]  /*54b0*/  @!P4 LEA R54, P5, R48, R54, 0x1 ;  /* 0x000000363036c211 */ /* 0x001fc800078a08ff */
[----:B------:R-:W-:Y:S02]  /*54c0*/  @!P4 LEA.HI.X R55, R48, R55, R49, 0x1, P5 ;  /* 0x000000373037c211 */ /* 0x000fe400028f0c31 */
[----:B------:R-:W-:Y:S02]  /*54d0*/  CS2R R48, SRZ ;  /* 0x0000000000307805 */ /* 0x000fe4000001ff00 */
[----:B------:R-:W-:-:S04]  /*54e0*/  @!P3 LEA R60, P5, R46, R60, 0x1 ;  /* 0x0000003c2e3cb211 */ /* 0x000fc800078a08ff */
[----:B------:R-:W-:Y:S02]  /*54f0*/  @!P3 LEA.HI.X R61, R46, R61, R47, 0x1, P5 ;  /* 0x0000003d2e3db211 */ /* 0x000fe400028f0c2f */
[----:B------:R-:W-:Y:S02]  /*5500*/  CS2R R46, SRZ ;  /* 0x00000000002e7805 */ /* 0x000fe4000001ff00 */
[C---:B-1----:R-:W-:Y:S01]  /*5510*/  @!P3 LEA R62, P5, R44.reuse, R62, 0x1 ;  /* 0x0000003e2c3eb211 */ /* 0x042fe200078a08ff */
[----:B------:R0:W5:Y:S03]  /*5520*/  @!P4 LDG.E.128 R48, desc[UR56][R54.64] ;  /* 0x000000383630c981 */ /* 0x000166000c1e1d00 */
[----:B------:R-:W-:Y:S02]  /*5530*/  @!P3 LEA.HI.X R63, R44, R63, R45, 0x1, P5 ;  /* 0x0000003f2c3fb211 */ /* 0x000fe400028f0c2d */
[----:B------:R-:W-:-:S02]  /*5540*/  CS2R R44, SRZ ;  /* 0x00000000002c7805 */ /* 0x000fc4000001ff00 */
[----:B------:R-:W-:Y:S02]  /*5550*/  CS2R R58, SRZ ;  /* 0x00000000003a7805 */ /* 0x000fe4000001ff00 */
[----:B------:R-:W-:Y:S02]  /*5560*/  CS2R R56, SRZ ;  /* 0x0000000000387805 */ /* 0x000fe4000001ff00 */
[----:B------:R1:W5:Y:S01]  /*5570*/  @!P4 LDG.E.128 R44, desc[UR56][R52.64] ;  /* 0x00000038342cc981 */ /* 0x000362000c1e1d00 */
[----:B0-----:R-:W-:-:S03]  /*5580*/  CS2R R54, SRZ ;  /* 0x0000000000367805 */ /* 0x001fc6000001ff00 */
[----:B------:R0:W5:Y:S01]  /*5590*/  @!P3 LDG.E.128 R56, desc[UR56][R62.64] ;  /* 0x000000383e38b981 */ /* 0x000162000c1e1d00 */
[----:B-1----:R-:W-:-:S06]  /*55a0*/  CS2R R52, SRZ ;  /* 0x0000000000347805 */ /* 0x002fcc000001ff00 */
[----:B------:R1:W5:Y:S01]  /*55b0*/  @!P3 LDG.E.128 R52, desc[UR56][R60.64] ;  /* 0x000000383c34b981 */ /* 0x000362000c1e1d00 */
[----:B--2---:R-:W-:-:S04]  /*55c0*/  @!P0 LEA R68, P3, R66, R68, 0x1 ;  /* 0x0000004442448211 */ /* 0x004fc800078608ff */
[----:B------:R-:W-:Y:S02]  /*55d0*/  @!P0 LEA.HI.X R69, R66, R69, R67, 0x1, P3 ;  /* 0x0000004542458211 */ /* 0x000fe400018f0c43 */
[C---:B---3--:R-:W-:Y:S02]  /*55e0*/  @!P0 LEA R70, P3, R64.reuse, R70, 0x1 ;  /* 0x0000004640468211 */ /* 0x048fe400078608ff */
[----:B0-----:R-:W-:Y:S02]  /*55f0*/  CS2R R62, SRZ ;  /* 0x00000000003e7805 */ /* 0x001fe4000001ff00 */
[----:B------:R-:W-:Y:S02]  /*5600*/  CS2R R66, SRZ ;  /* 0x0000000000427805 */ /* 0x000fe4000001ff00 */
[----:B-1----:R-:W-:Y:S02]  /*5610*/  CS2R R60, SRZ ;  /* 0x00000000003c7805 */ /* 0x002fe4000001ff00 */
[----:B------:R-:W-:-:S02]  /*5620*/  @!P0 LEA.HI.X R71, R64, R71, R65, 0x1, P3 ;  /* 0x0000004740478211 */ /* 0x000fc400018f0c41 */
[----:B------:R-:W-:Y:S02]  /*5630*/  CS2R R64, SRZ ;  /* 0x0000000000407805 */ /* 0x000fe4000001ff00 */
[----:B------:R0:W5:Y:S04]  /*5640*/  @!P0 LDG.E.128 R60, desc[UR56][R68.64] ;  /* 0x00000038443c8981 */ /* 0x000168000c1e1d00 */
[----:B------:R1:W5:Y:S01]  /*5650*/  @!P0 LDG.E.128 R64, desc[UR56][R70.64] ;  /* 0x0000003846408981 */ /* 0x000362000c1e1d00 */
[----:B------:R-:W-:-:S04]  /*5660*/  ISETP.GE.AND P0, PT, R190, R112, PT ;  /* 0x00000070be00720c */ /* 0x000fc80003f06270 */
[CC--:B------:R-:W-:Y:S01]  /*5670*/  ISETP.GE.OR P0, PT, R16.reuse, R123.reuse, P0 ;  /* 0x0000007b1000720c */ /* 0x0c0fe20000706670 */
[----:B------:R-:W-:Y:S01]  /*5680*/  BSSY B1, `(.L_x_6895) ;  /* 0x000001c000017945 */ /* 0x000fe20003800000 */
[----:B------:R-:W-:Y:S02]  /*5690*/  ISETP.GE.AND P3, PT, R16, R123, PT ;  /* 0x0000007b1000720c */ /* 0x000fe40003f66270 */
[----:B0-----:R-:W-:Y:S02]  /*56a0*/  CS2R R68, SRZ ;  /* 0x0000000000447805 */ /* 0x001fe4000001ff00 */
[----:B------:R-:W-:Y:S02]  /*56b0*/  CS2R R74, SRZ ;  /* 0x00000000004a7805 */ /* 0x000fe4000001ff00 */
[----:B-1----:R-:W-:Y:S02]  /*56c0*/  CS2R R70, SRZ ;  /* 0x0000000000467805 */ /* 0x002fe4000001ff00 */
[----:B------:R-:W-:-:S03]  /*56d0*/  CS2R R72, SRZ ;  /* 0x0000000000487805 */ /* 0x000fc6000001ff00 */
[----:B------:R-:W-:Y:S05]  /*56e0*/  @P0 BRA `(.L_x_6896) ;  /* 0x0000000000540947 */ /* 0x000fea0003800000 */
[----:B------:R-:W0:Y:S01]  /*56f0*/  LDC.64 R68, c[0x0][0x3d8] ;  /* 0x0000f600ff447b82 */ /* 0x000e220000000a00 */
[----:B------:R-:W-:Y:S01]  /*5700*/  IMAD.MOV.U32 R72, RZ, RZ, R78 ;  /* 0x000000ffff487224 */ /* 0x000fe200078e004e */
[----:B------:R-:W-:Y:S01]  /*5710*/  ULDC.64 UR4, c[0x0][0x3c8] ;  /* 0x0000f20000047ab9 */ /* 0x000fe20000000a00 */
[----:B------:R-:W-:Y:S01]  /*5720*/  IMAD.MOV.U32 R73, RZ, RZ, R124 ;  /* 0x000000ffff497224 */ /* 0x000fe200078e007c */
[----:B------:R-:W-:Y:S01]  /*5730*/  ULDC.64 UR6, c[0x0][0x3e0] ;  /* 0x0000f80000067ab9 */ /* 0x000fe20000000a00 */
[----:B------:R-:W-:-:S03]  /*5740*/  IMAD.MOV.U32 R77, RZ, RZ, R103 ;  /* 0x000000ffff4d7224 */ /* 0x000fc600078e0067 */
        /* <DEDUP_REMOVED lines=15> */
.L_x_6896:
[----:B------:R-:W-:Y:S05]  /*5840*/  BSYNC B1 ;  /* 0x0000000000017941 */ /* 0x000fea0003800000 */
.L_x_6895:
[----:B-----5:R-:W-:Y:S01]  /*5850*/  IMAD.MOV.U32 R76, RZ, RZ, R70 ;  /* 0x000000ffff4c7224 */ /* 0x020fe200078e0046 */
        /* <DEDUP_REMOVED lines=67> */
.L_x_6897:
[----:B------:R-:W-:Y:S01]  /*5c90*/  IMAD R103, R185, 0x8, R2 ;  /* 0x00000008b9677824 */ /* 0x000fe200078e0202 */
[----:B------:R-:W-:Y:S01]  /*5ca0*/  SHF.L.U32 R124, R194, 0x1f, RZ ;  /* 0x0000001fc27c7819 */ /* 0x000fe200000006ff */
[----:B------:R-:W0:Y:S01]  /*5cb0*/  LDC R131, c[0x0][0x2e4] ;  /* 0x0000b900ff837b82 */ /* 0x000e220000000800 */
[----:B------:R-:W-:Y:S01]  /*5cc0*/  IMAD.MOV.U32 R121, RZ, RZ, R122 ;  /* 0x000000ffff797224 */ /* 0x000fe200078e007a */
[----:B------:R-:W-:Y:S01]  /*5cd0*/  BSSY B1, `(.L_x_6898) ;  /* 0x0000005000017945 */ /* 0x000fe20003800000 */
[----:B------:R-:W1:Y:S05]  /*5ce0*/  SYNCS.PHASECHK.TRANS64.TRYWAIT P4, [R103+URZ+0x28890], R124 ;  /* 0x0288907c670075a7 */ /* 0x000e6a000808017f */
[----:B------:R-:W2:Y:S01]  /*5cf0*/  LDC.64 R122, c[0x0][0x2f0] ;  /* 0x0000bc00ff7a7b82 */ /* 0x000ea20000000a00 */
[----:B0-----:R-:W-:Y:S01]  /*5d00*/  IMAD.IADD R133, R131, 0x1, -R116 ;  /* 0x0000000183857824 */ /* 0x001fe200078e0a74 */
[----:B-1----:R-:W-:Y:S06]  /*5d10*/  @!P4 BRA `(.L_x_6899) ;  /* 0x000001f400bcc947 */ /* 0x002fec0003800000 */
.L_x_7238:
[----:B------:R-:W-:Y:S05]  /*5d20*/  BSYNC B1 ;  /* 0x0000000000017941 */ /* 0x000fea0003800000 */
.L_x_6898:
[----:B------:R-:W-:Y:S01]  /*5d30*/  ISETP.GE.OR P4, PT, R18, R112, P2 ;  /* 0x000000701200720c */ /* 0x000fe20001786670 */
[----:B------:R-:W-:-:S12]  /*5d40*/  BSSY B1, `(.L_x_6900) ;  /* 0x0000087000017945 */ /* 0x000fd80003800000 */
[----:B------:R-:W-:Y:S05]  /*5d50*/  @P4 BRA `(.L_x_6901) ;  /* 0x0000000800144947 */ /* 0x000fea0003800000 */
[-C--:B--2---:R-:W-:Y:S01]  /*5d60*/  IMAD R76, R19, R122.reuse, RZ ;  /* 0x0000007a134c7224 */ /* 0x084fe200078e02ff */
[----:B------:R-:W-:Y:S01]  /*5d70*/  ISETP.NE.AND P6, PT, R0, RZ, PT ;  /* 0x000000ff0000720c */ /* 0x000fe20003fc5270 */
[C---:B------:R-:W-:Y:S01]  /*5d80*/  IMAD.WIDE.U32 R126, R18.reuse, R122, R120 ;  /* 0x0000007a127e7225 */ /* 0x040fe200078e0078 */
[----:B------:R-:W-:Y:S03]  /*5d90*/  BSSY B2, `(.L_x_6902) ;  /* 0x0000076000027945 */ /* 0x000fe60003800000 */
[----:B------:R-:W-:Y:S01]  /*5da0*/  IMAD R159, R18, R123, R76 ;  /* 0x0000007b129f7224 */ /* 0x000fe200078e024c */
[----:B------:R-:W-:Y:S02]  /*5db0*/  SEL R76, R116, R133, !P6 ;  /* 0x00000085744c7207 */ /* 0x000fe40007000000 */
[----:B------:R-:W-:Y:S01]  /*5dc0*/  IADD3 R156, P4, P5, R98, R126, R32 ;  /* 0x0000007e629c7210 */ /* 0x000fe20007d9e020 */
        /* <DEDUP_REMOVED lines=8> */
[----:B------:R-:W-:-:S03]  /*5e50*/  LOP3.LUT R76, R161, 0x38, RZ, 0xc0, !PT ;  /* 0x00000038a14c7812 */ /* 0x000fc600078ec0ff */
[----:B------:R-:W-:Y:S01]  /*5e60*/  IMAD.SHL.U32 R77, R77, 0x400, RZ ;  /* 0x000004004d4d7824 */ /* 0x000fe200078e00ff */
[----:B------:R-:W-:-:S04]  /*5e70*/  LOP3.LUT R76, R76, 0x1c0, R203, 0xf8, !PT ;  /* 0x000001c04c4c7812 */ /* 0x000fc800078ef8cb */
[----:B------:R-:W-:Y:S02]  /*5e80*/  LOP3.LUT R77, R77, 0x7fffe000, RZ, 0xc0, !PT ;  /* 0x7fffe0004d4d7812 */ /* 0x000fe400078ec0ff */
[----:B------:R-:W-:-:S04]  /*5e90*/  LOP3.LUT R76, R76, R211, RZ, 0x3c, !PT ;  /* 0x000000d34c4c7212 */ /* 0x000fc800078e3cff */
[----:B------:R-:W-:Y:S01]  /*5ea0*/  IADD3 R76, R76, R77, R212 ;  /* 0x0000004d4c4c7210 */ /* 0x000fe20007ffe0d4 */
[----:B------:R-:W-:-:S04]  /*5eb0*/  IMAD R77, R185, 0x4000, R115 ;  /* 0x00004000b94d7824 */ /* 0x000fc800078e0273 */
[----:B------:R-:W-:Y:S02]  /*5ec0*/  IMAD R79, R185, 0x4000, R76 ;  /* 0x00004000b94f7824 */ /* 0x000fe400078e024c */
[--C-:B------:R-:W-:Y:S02]  /*5ed0*/  IMAD R77, R77, 0x2, R2.reuse ;  /* 0x000000024d4d7824 */ /* 0x100fe400078e0202 */
[----:B------:R-:W-:-:S04]  /*5ee0*/  IMAD R80, R79, 0x2, R2 ;  /* 0x000000024f507824 */ /* 0x000fc800078e0202 */
[----:B------:R-:W1:Y:S04]  /*5ef0*/  LDS.128 R76, [R77+0x18400] ;  /* 0x018400004d4c7984 */ /* 0x000e680000000c00 */
[----:B------:R-:W2:Y:S01]  /*5f00*/  LDS.128 R80, [R80+0x18400] ;  /* 0x0184000050507984 */ /* 0x000ea20000000c00 */
[----:B------:R-:W-:Y:S05]  /*5f10*/  @P3 BRA `(.L_x_6903) ;  /* 0x0000000400743947 */ /* 0x000fea0003800000 */
[----:B------:R-:W-:Y:S01]  /*5f20*/  SHF.R.U32.HI R173, RZ, 0x10, R49 ;  /* 0x00000010ffad7819 */ /* 0x000fe20000011631 */
[----:B--2---:R-:W-:Y:S01]  /*5f30*/  IMAD.U32 R167, R83, 0x10000, RZ ;  /* 0x0001000053a77824 */ /* 0x004fe200078e00ff */
[----:B------:R-:W-:Y:S01]  /*5f40*/  SHF.R.U32.HI R177, RZ, 0x10, R45 ;  /* 0x00000010ffb17819 */ /* 0x000fe2000001162d */
[----:B------:R-:W-:Y:S01]  /*5f50*/  IMAD.U32 R172, R81, 0x10000, RZ ;  /* 0x0001000051ac7824 */ /* 0x000fe200078e00ff */
[----:B------:R-:W-:Y:S01]  /*5f60*/  PRMT R164, R164, 0x5410, R173 ;  /* 0x00005410a4a47816 */ /* 0x000fe200000000ad */
[----:B-1----:R-:W-:Y:S01]  /*5f70*/  IMAD.U32 R166, R77, 0x10000, RZ ;  /* 0x000100004da67824 */ /* 0x002fe200078e00ff */
[----:B------:R-:W-:Y:S02]  /*5f80*/  SHF.R.U64 R170, R48, 0x10, R49 ;  /* 0x0000001030aa7819 */ /* 0x000fe40000001231 */
[----:B------:R-:W-:Y:S02]  /*5f90*/  SHF.R.U32.HI R171, RZ, 0x10, R51 ;  /* 0x00000010ffab7819 */ /* 0x000fe40000011633 */
[----:B------:R-:W-:-:S02]  /*5fa0*/  PRMT R168, R168, 0x5410, R177 ;  /* 0x00005410a8a87816 */ /* 0x000fc400000000b1 */
[----:B------:R-:W-:Y:S01]  /*5fb0*/  SHF.R.U64 R169, R50, 0x10, R51 ;  /* 0x0000001032a97819 */ /* 0x000fe20000001233 */
[----:B------:R-:W-:Y:S01]  /*5fc0*/  IMAD.U32 R51, R79, 0x10000, RZ ;  /* 0x000100004f337824 */ /* 0x000fe200078e00ff */
[----:B------:R-:W-:Y:S01]  /*5fd0*/  LOP3.LUT R49, R83, 0xffff0000, RZ, 0xc0, !PT ;  /* 0xffff000053317812 */ /* 0x000fe200078ec0ff */
[----:B------:R-:W-:Y:S01]  /*5fe0*/  IMAD.U32 R83, R164, 0x10000, RZ ;  /* 0x00010000a4537824 */ /* 0x000fe200078e00ff */
[----:B------:R-:W-:Y:S02]  /*5ff0*/  SHF.R.U32.HI R175, RZ, 0x10, R47 ;  /* 0x00000010ffaf7819 */ /* 0x000fe4000001162f */
[----:B------:R-:W-:Y:S01]  /*6000*/  LOP3.LUT R48, R79, 0xffff0000, RZ, 0xc0, !PT ;  /* 0xffff00004f307812 */ /* 0x000fe200078ec0ff */
[----:B------:R-:W-:Y:S01]  /*6010*/  IMAD.U32 R79, R168, 0x10000, RZ ;  /* 0x00010000a84f7824 */ /* 0x000fe200078e00ff */
[----:B------:R-:W-:Y:S01]  /*6020*/  PRMT R171, R158, 0x5410, R171 ;  /* 0x000054109eab7816 */ /* 0x000fe200000000ab */
[----:B------:R-:W-:Y:S01]  /*6030*/  FMUL.FTZ R173, R172, R83 ;  /* 0x00000053acad7220 */ /* 0x000fe20000410000 */
[----:B------:R-:W-:-:S02]  /*6040*/  PRMT R160, R160, 0x5410, R169 ;  /* 0x00005410a0a07816 */ /* 0x000fc400000000a9 */
[----:B------:R-:W-:Y:S02]  /*6050*/  LOP3.LUT R81, R81, 0xffff0000, RZ, 0xc0, !PT ;  /* 0xffff000051517812 */ /* 0x000fe400078ec0ff */
[----:B------:R-:W-:Y:S02]  /*6060*/  LOP3.LUT R169, R164, 0xffff0000, RZ, 0xc0, !PT ;  /* 0xffff0000a4a97812 */ /* 0x000fe400078ec0ff */
[----:B------:R-:W-:Y:S01]  /*6070*/  PRMT R162, R162, 0x5410, R175 ;  /* 0x00005410a2a27816 */ /* 0x000fe200000000af */
[-C--:B------:R-:W-:Y:S01]  /*6080*/  FMUL.FTZ R175, R172, R79.reuse ;  /* 0x0000004facaf7220 */ /* 0x080fe20000410000 */
[----:B------:R-:W-:Y:S01]  /*6090*/  LOP3.LUT R158, R168, 0xffff0000, RZ, 0xc0, !PT ;  /* 0xffff0000a89e7812 */ /* 0x000fe200078ec0ff */
[----:B------:R-:W-:Y:S01]  /*60a0*/  IMAD.U32 R168, R171, 0x10000, RZ ;  /* 0x00010000aba87824 */ /* 0x000fe200078e00ff */
[----:B------:R-:W-:Y:S01]  /*60b0*/  SHF.R.U64 R179, R44, 0x10, R45 ;  /* 0x000000102cb37819 */ /* 0x000fe2000000122d */
[----:B------:R-:W-:Y:S01]  /*60c0*/  FFMA.FTZ R79, R166, R79, -R173 ;  /* 0x0000004fa64f7223 */ /* 0x000fe200000108ad */
[----:B------:R-:W-:Y:S01]  /*60d0*/  LOP3.LUT R50, R77, 0xffff0000, RZ, 0xc0, !PT ;  /* 0xffff00004d327812 */ /* 0x000fe200078ec0ff */
[----:B------:R-:W-:Y:S01]  /*60e0*/  FMUL.FTZ R173, R81, R169 ;  /* 0x000000a951ad7220 */ /* 0x000fe20000410000 */
[----:B------:R-:W-:Y:S01]  /*60f0*/  PRMT R163, R163, 0x5410, R170 ;  /* 0x00005410a3a37816 */ /* 0x000fe200000000aa */
[----:B------:R-:W-:-:S02]  /*6100*/  IMAD.U32 R164, R162, 0x10000, RZ ;  /* 0x00010000a2a47824 */ /* 0x000fc400078e00ff */
[----:B------:R-:W-:Y:S01]  /*6110*/  FMUL.FTZ R81, R81, R158 ;  /* 0x0000009e51517220 */ /* 0x000fe20000410000 */
[----:B------:R-:W-:Y:S01]  /*6120*/  FMUL.FTZ R170, R167, R168 ;  /* 0x000000a8a7aa7220 */ /* 0x000fe20000410000 */
[----:B------:R-:W-:Y:S01]  /*6130*/  PRMT R77, R130, 0x5432, R179 ;  /* 0x00005432824d7816 */ /* 0x000fe200000000b3 */
[C---:B------:R-:W-:Y:S01]  /*6140*/  FFMA.FTZ R158, R50.reuse, R158, -R173 ;  /* 0x0000009e329e7223 */ /* 0x040fe200000108ad */
[----:B------:R-:W-:Y:S01]  /*6150*/  LOP3.LUT R171, R171, 0xffff0000, RZ, 0xc0, !PT ;  /* 0xffff0000abab7812 */ /* 0x000fe200078ec0ff */
[-C--:B------:R-:W-:Y:S01]  /*6160*/  FMUL.FTZ R167, R167, R164.reuse ;  /* 0x000000a4a7a77220 */ /* 0x080fe20000410000 */
[----:B------:R-:W-:Y:S01]  /*6170*/  FFMA.FTZ R81, R50, R169, R81 ;  /* 0x000000a932517223 */ /* 0x000fe20000010051 */
[----:B------:R-:W-:Y:S01]  /*6180*/  LOP3.LUT R162, R162, 0xffff0000, RZ, 0xc0, !PT ;  /* 0xffff0000a2a27812 */ /* 0x000fe200078ec0ff */
[----:B------:R-:W-:Y:S01]  /*6190*/  FFMA.FTZ R50, R51, R164, -R170 ;  /* 0x000000a433327223 */ /* 0x000fe200000108aa */
[----:B------:R-:W-:Y:S02]  /*61a0*/  IMAD.U32 R45, R80, 0x10000, RZ ;  /* 0x00010000502d7824 */ /* 0x000fe400078e00ff */
[----:B------:R-:W-:Y:S01]  /*61b0*/  FFMA.FTZ R166, R166, R83, R175 ;  /* 0x00000053a6a67223 */ /* 0x000fe200000100af */
[----:B------:R-:W-:Y:S01]  /*61c0*/  IMAD.U32 R164, R163, 0x10000, RZ ;  /* 0x00010000a3a47824 */ /* 0x000fe200078e00ff */
[----:B------:R-:W-:Y:S01]  /*61d0*/  SHF.R.U64 R174, R46, 0x10, R47 ;  /* 0x000000102eae7819 */ /* 0x000fe2000000122f */
[----:B------:R-:W-:-:S02]  /*61e0*/  IMAD.U32 R83, R77, 0x10000, RZ ;  /* 0x000100004d537824 */ /* 0x000fc400078e00ff */
[----:B------:R-:W-:Y:S01]  /*61f0*/  FFMA.FTZ R51, R51, R168, R167 ;  /* 0x000000a833337223 */ /* 0x000fe200000100a7 */
[C---:B------:R-:W-:Y:S01]  /*6200*/  FMUL.FTZ R167, R49.reuse, R171 ;  /* 0x000000ab31a77220 */ /* 0x040fe20000410000 */
[----:B------:R-:W-:Y:S01]  /*6210*/  FMUL.FTZ R169, R49, R162 ;  /* 0x000000a231a97220 */ /* 0x000fe20000410000 */
[----:B------:R-:W-:Y:S01]  /*6220*/  LOP3.LUT R80, R80, 0xffff0000, RZ, 0xc0, !PT ;  /* 0xffff000050507812 */ /* 0x000fe200078ec0ff */
[----:B------:R-:W-:Y:S01]  /*6230*/  FMUL.FTZ R49, R45, R164 ;  /* 0x000000a42d317220 */ /* 0x000fe20000410000 */
[----:B------:R-:W-:Y:S01]  /*6240*/  LOP3.LUT R163, R163, 0xffff0000, RZ, 0xc0, !PT ;  /* 0xffff0000a3a37812 */ /* 0x000fe200078ec0ff */
[----:B------:R-:W-:Y:S01]  /*6250*/  IMAD.U32 R44, R76, 0x10000, RZ ;  /* 0x000100004c2c7824 */ /* 0x000fe200078e00ff */
[----:B------:R-:W-:Y:S01]  /*6260*/  LOP3.LUT R77, R77, 0xffff0000, RZ, 0xc0, !PT ;  /* 0xffff00004d4d7812 */ /* 0x000fe200078ec0ff */
[----:B------:R-:W-:Y:S01]  /*6270*/  FMUL.FTZ R45, R45, R83 ;  /* 0x000000532d2d7220 */ /* 0x000fe20000410000 */
[----:B------:R-:W-:Y:S01]  /*6280*/  PRMT R165, R165, 0x5410, R174 ;  /* 0x00005410a5a57816 */ /* 0x000fe200000000ae */
[----:B------:R-:W-:Y:S01]  /*6290*/  FFMA.FTZ R173, R48, R162, -R167 ;  /* 0x000000a230ad7223 */ /* 0x000fe200000108a7 */
[----:B------:R-:W-:Y:S01]  /*62a0*/  LOP3.LUT R76, R76, 0xffff0000, RZ, 0xc0, !PT ;  /* 0xffff00004c4c7812 */ /* 0x000fe200078ec0ff */
[----:B------:R-:W-:Y:S01]  /*62b0*/  FFMA.FTZ R162, R48, R171, R169 ;  /* 0x000000ab30a27223 */ /* 0x000fe200000100a9 */
[----:B------:R-:W-:-:S02]  /*62c0*/  IMAD.U32 R47, R82, 0x10000, RZ ;  /* 0x00010000522f7824 */ /* 0x000fc400078e00ff */
[----:B------:R-:W-:Y:S01]  /*62d0*/  FMUL.FTZ R167, R80, R163 ;  /* 0x000000a350a77220 */ /* 0x000fe20000410000 */
[C---:B------:R-:W-:Y:S01]  /*62e0*/  FFMA.FTZ R83, R44.reuse, R83, -R49 ;  /* 0x000000532c537223 */ /* 0x040fe20000010831 */
[----:B------:R-:W-:Y:S01]  /*62f0*/  FFMA.FTZ R164, R44, R164, R45 ;  /* 0x000000a42ca47223 */ /* 0x000fe2000001002d */
[-C--:B------:R-:W-:Y:S01]  /*6300*/  FMUL.FTZ R169, R80, R77.reuse ;  /* 0x0000004d50a97220 */ /* 0x080fe20000410000 */
[----:B------:R-:W-:Y:S01]  /*6310*/  LOP3.LUT R82, R82, 0xffff0000, RZ, 0xc0, !PT ;  /* 0xffff000052527812 */ /* 0x000fe200078ec0ff */
[C---:B------:R-:W-:Y:S01]  /*6320*/  IMAD.U32 R45, R160.reuse, 0x10000, RZ ;  /* 0x00010000a02d7824 */ /* 0x040fe200078e00ff */
[----:B------:R-:W-:Y:S01]  /*6330*/  LOP3.LUT R49, R160, 0xffff0000, RZ, 0xc0, !PT ;  /* 0xffff0000a0317812 */ /* 0x000fe200078ec0ff */
[C---:B------:R-:W-:Y:S02]  /*6340*/  IMAD.U32 R44, R165.reuse, 0x10000, RZ ;  /* 0x00010000a52c7824 */ /* 0x040fe400078e00ff */
[----:B------:R-:W-:Y:S01]  /*6350*/  FFMA.FTZ R48, R76, R77, -R167 ;  /* 0x0000004d4c307223 */ /* 0x000fe200000108a7 */
[----:B------:R-:W-:Y:S01]  /*6360*/  IMAD.U32 R46, R78, 0x10000, RZ ;  /* 0x000100004e2e7824 */ /* 0x000fe200078e00ff */
[----:B------:R-:W-:Y:S01]  /*6370*/  LOP3.LUT R165, R165, 0xffff0000, RZ, 0xc0, !PT ;  /* 0xffff0000a5a57812 */ /* 0x000fe200078ec0ff */
        /* <DEDUP_REMOVED lines=23> */
.L_x_6903:
[----:B------:R-:W-:Y:S05]  /*64f0*/  BSYNC B2 ;  /* 0x0000000000027941 */ /* 0x000fea0003800000 */
.L_x_6902:
[----:B------:R-:W-:Y:S01]  /*6500*/  ISETP.GE.AND P4, PT, R161, R131, PT ;  /* 0x00000083a100720c */ /* 0x000fe20003f86270 */
[----:B------:R-:W-:-:S12]  /*6510*/  ULDC.64 UR4, c[0x0][0x2d8] ;  /* 0x0000b60000047ab9 */ /* 0x000fd80000000a00 */
        /* <DEDUP_REMOVED lines=9> */
.L_x_6901:
[----:B------:R-:W-:Y:S05]  /*65b0*/  BSYNC B1 ;  /* 0x0000000000017941 */ /* 0x000fea0003800000 */
.L_x_6900:
[----:B------:R-:W-:Y:S01]  /*65c0*/  ISETP.GE.OR P4, PT, R189, R112, P2 ;  /* 0x00000070bd00720c */ /* 0x000fe20001786670 */
[----:B------:R-:W-:-:S12]  /*65d0*/  BSSY B1, `(.L_x_6904) ;  /* 0x0000087000017945 */ /* 0x000fd80003800000 */
[----:B------:R-:W-:Y:S05]  /*65e0*/  @P4 BRA `(.L_x_6905) ;  /* 0x0000000800144947 */ /* 0x000fea0003800000 */
[-C--:B-12---:R-:W-:Y:S01]  /*65f0*/  IMAD R44, R217, R122.reuse, RZ ;  /* 0x0000007ad92c7224 */ /* 0x086fe200078e02ff */
        /* <DEDUP_REMOVED lines=14> */
[----:B------:R-:W-:-:S03]  /*66e0*/  LOP3.LUT R44, R202, 0x38, R83, 0xf8, !PT ;  /* 0x00000038ca2c7812 */ /* 0x000fc600078ef853 */
[----:B------:R-:W-:Y:S01]  /*66f0*/  IMAD.SHL.U32 R46, R45, 0x400, RZ ;  /* 0x000004002d2e7824 */ /* 0x000fe200078e00ff */
[----:B------:R-:W-:-:S04]  /*6700*/  LOP3.LUT R45, R44, R209, RZ, 0x3c, !PT ;  /* 0x000000d12c2d7212 */ /* 0x000fc800078e3cff */
[----:B------:R-:W-:-:S04]  /*6710*/  LOP3.LUT R44, R46, 0x7fffe000, RZ, 0xc0, !PT ;  /* 0x7fffe0002e2c7812 */ /* 0x000fc800078ec0ff */
        /* <DEDUP_REMOVED lines=10> */
[----:B------:R-:W-:Y:S02]  /*67c0*/  SHF.R.U32.HI R126, RZ, 0x10, R57 ;  /* 0x00000010ff7e7819 */ /* 0x000fe40000011639 */
[----:B------:R-:W-:Y:S02]  /*67d0*/  PRMT R151, R151, 0x5410, R160 ;  /* 0x0000541097977816 */ /* 0x000fe400000000a0 */
[----:B------:R-:W-:Y:S02]  /*67e0*/  PRMT R155, R155, 0x5410, R126 ;  /* 0x000054109b9b7816 */ /* 0x000fe4000000007e */
[--C-:B------:R-:W-:Y:S01]  /*67f0*/  SHF.R.U64 R127, R58, 0x10, R59.reuse ;  /* 0x000000103a7f7819 */ /* 0x100fe2000000123b */
[----:B------:R-:W-:Y:S01]  /*6800*/  IMAD.U32 R58, R49, 0x10000, RZ ;  /* 0x00010000313a7824 */ /* 0x000fe200078e00ff */
[----:B------:R-:W-:-:S02]  /*6810*/  SHF.R.U32.HI R156, RZ, 0x10, R59 ;  /* 0x00000010ff9c7819 */ /* 0x000fc4000001163b */
[----:B------:R-:W-:Y:S01]  /*6820*/  LOP3.LUT R59, R49, 0xffff0000, RZ, 0xc0, !PT ;  /* 0xffff0000313b7812 */ /* 0x000fe200078ec0ff */
[----:B------:R-:W-:Y:S01]  /*6830*/  IMAD.U32 R49, R151, 0x10000, RZ ;  /* 0x0001000097317824 */ /* 0x000fe200078e00ff */
[----:B------:R-:W-:Y:S01]  /*6840*/  LOP3.LUT R82, R51, 0xffff0000, RZ, 0xc0, !PT ;  /* 0xffff000033527812 */ /* 0x000fe200078ec0ff */
[----:B------:R-:W-:Y:S01]  /*6850*/  IMAD.U32 R51, R155, 0x10000, RZ ;  /* 0x000100009b337824 */ /* 0x000fe200078e00ff */
[--C-:B------:R-:W-:Y:S02]  /*6860*/  SHF.R.U32.HI R158, RZ, 0x10, R55.reuse ;  /* 0x00000010ff9e7819 */ /* 0x100fe40000011637 */
[----:B------:R-:W-:Y:S01]  /*6870*/  SHF.R.U64 R159, R54, 0x10, R55 ;  /* 0x00000010369f7819 */ /* 0x000fe20000001237 */
[----:B-1----:R-:W-:Y:S01]  /*6880*/  IMAD.U32 R55, R45, 0x10000, RZ ;  /* 0x000100002d377824 */ /* 0x002fe200078e00ff */
[----:B------:R-:W-:Y:S01]  /*6890*/  PRMT R153, R153, 0x5410, R156 ;  /* 0x0000541099997816 */ /* 0x000fe2000000009c */
[C---:B------:R-:W-:Y:S01]  /*68a0*/  FMUL.FTZ R126, R58.reuse, R51 ;  /* 0x000000333a7e7220 */ /* 0x040fe20000410000 */
[----:B------:R-:W-:Y:S01]  /*68b0*/  LOP3.LUT R155, R155, 0xffff0000, RZ, 0xc0, !PT ;  /* 0xffff00009b9b7812 */ /* 0x000fe200078ec0ff */
[-C--:B------:R-:W-:Y:S01]  /*68c0*/  FMUL.FTZ R156, R58, R49.reuse ;  /* 0x000000313a9c7220 */ /* 0x080fe20000410000 */
[----:B------:R-:W-:Y:S01]  /*68d0*/  PRMT R149, R149, 0x5410, R158 ;  /* 0x0000541095957816 */ /* 0x000fe2000000009e */
[C---:B------:R-:W-:Y:S01]  /*68e0*/  FFMA.FTZ R49, R55.reuse, R49, -R126 ;  /* 0x0000003137317223 */ /* 0x040fe2000001087e */
[----:B------:R-:W-:Y:S01]  /*68f0*/  SHF.R.U64 R157, R56, 0x10, R57 ;  /* 0x00000010389d7819 */ /* 0x000fe20000001239 */
[----:B------:R-:W-:Y:S01]  /*6900*/  FFMA.FTZ R51, R55, R51, R156 ;  /* 0x0000003337337223 */ /* 0x000fe2000001009c */
[----:B------:R-:W-:Y:S01]  /*6910*/  LOP3.LUT R56, R45, 0xffff0000, RZ, 0xc0, !PT ;  /* 0xffff00002d387812 */ /* 0x000fe200078ec0ff */
[----:B------:R-:W-:Y:S01]  /*6920*/  IMAD.U32 R58, R153, 0x10000, RZ ;  /* 0x00010000993a7824 */ /* 0x000fe200078e00ff */
[----:B------:R-:W-:Y:S01]  /*6930*/  PRMT R152, R152, 0x5410, R127 ;  /* 0x0000541098987816 */ /* 0x000fe2000000007f */
[----:B------:R-:W-:Y:S01]  /*6940*/  FMUL.FTZ R127, R59, R155 ;  /* 0x0000009b3b7f7220 */ /* 0x000fe20000410000 */
[----:B------:R-:W-:Y:S01]  /*6950*/  LOP3.LUT R151, R151, 0xffff0000, RZ, 0xc0, !PT ;  /* 0xffff000097977812 */ /* 0x000fe200078ec0ff */
[----:B------:R-:W-:Y:S01]  /*6960*/  IMAD.U32 R55, R149, 0x10000, RZ ;  /* 0x0001000095377824 */ /* 0x000fe200078e00ff */
[----:B------:R-:W-:Y:S01]  /*6970*/  SHF.R.U64 R161, R52, 0x10, R53 ;  /* 0x0000001034a17819 */ /* 0x000fe20000001235 */
[----:B------:R-:W-:-:S02]  /*6980*/  IMAD.U32 R57, R47, 0x10000, RZ ;  /* 0x000100002f397824 */ /* 0x000fc400078e00ff */
[-C--:B------:R-:W-:Y:S01]  /*6990*/  FMUL.FTZ R156, R80, R58.reuse ;  /* 0x0000003a509c7220 */ /* 0x080fe20000410000 */
[----:B------:R-:W-:Y:S01]  /*69a0*/  FFMA.FTZ R126, R56, R151, -R127 ;  /* 0x00000097387e7223 */ /* 0x000fe2000001087f */
[----:B------:R-:W-:Y:S01]  /*69b0*/  LOP3.LUT R153, R153, 0xffff0000, RZ, 0xc0, !PT ;  /* 0xffff000099997812 */ /* 0x000fe200078ec0ff */
[----:B------:R-:W-:Y:S01]  /*69c0*/  FMUL.FTZ R127, R80, R55 ;  /* 0x00000037507f7220 */ /* 0x000fe20000410000 */
[----:B------:R-:W-:Y:S01]  /*69d0*/  PRMT R154, R154, 0x5410, R157 ;  /* 0x000054109a9a7816 */ /* 0x000fe2000000009d */
[----:B------:R-:W-:Y:S01]  /*69e0*/  FMUL.FTZ R59, R59, R151 ;  /* 0x000000973b3b7220 */ /* 0x000fe20000410000 */
[----:B------:R-:W-:Y:S01]  /*69f0*/  LOP3.LUT R54, R47, 0xffff0000, RZ, 0xc0, !PT ;  /* 0xffff00002f367812 */ /* 0x000fe200078ec0ff */
[C---:B------:R-:W-:Y:S01]  /*6a00*/  FFMA.FTZ R156, R57.reuse, R55, -R156 ;  /* 0x00000037399c7223 */ /* 0x040fe2000001089c */
[----:B------:R-:W-:Y:S01]  /*6a10*/  PRMT R150, R150, 0x5410, R161 ;  /* 0x0000541096967816 */ /* 0x000fe200000000a1 */
[----:B------:R-:W-:Y:S01]  /*6a20*/  FFMA.FTZ R58, R57, R58, R127 ;  /* 0x0000003a393a7223 */ /* 0x000fe2000001007f */
[----:B------:R-:W-:Y:S01]  /*6a30*/  LOP3.LUT R149, R149, 0xffff0000, RZ, 0xc0, !PT ;  /* 0xffff000095957812 */ /* 0x000fe200078ec0ff */
[----:B------:R-:W-:Y:S01]  /*6a40*/  FFMA.FTZ R80, R56, R155, R59 ;  /* 0x0000009b38507223 */ /* 0x000fe2000001003b */
[----:B------:R-:W-:Y:S01]  /*6a50*/  FMUL.FTZ R57, R82, R153 ;  /* 0x0000009952397220 */ /* 0x000fe20000410000 */
[C---:B------:R-:W-:Y:S01]  /*6a60*/  IMAD.U32 R53, R48.reuse, 0x10000, RZ ;  /* 0x0001000030357824 */ /* 0x040fe200078e00ff */
[----:B------:R-:W-:Y:S01]  /*6a70*/  LOP3.LUT R48, R48, 0xffff0000, RZ, 0xc0, !PT ;  /* 0xffff000030307812 */ /* 0x000fe200078ec0ff */
[----:B------:R-:W-:-:S02]  /*6a80*/  IMAD.U32 R56, R154, 0x10000, RZ ;  /* 0x000100009a387824 */ /* 0x000fc400078e00ff */
[----:B------:R-:W-:Y:S01]  /*6a90*/  FFMA.FTZ R151, R54, R149, -R57 ;  /* 0x0000009536977223 */ /* 0x000fe20000010839 */
[----:B------:R-:W-:Y:S01]  /*6aa0*/  IMAD.U32 R55, R150, 0x10000, RZ ;  /* 0x0001000096377824 */ /* 0x000fe200078e00ff */
[----:B------:R-:W-:Y:S01]  /*6ab0*/  LOP3.LUT R59, R154, 0xffff0000, RZ, 0xc0, !PT ;  /* 0xffff00009a3b7812 */ /* 0x000fe200078ec0ff */
[----:B------:R-:W-:Y:S01]  /*6ac0*/  IMAD.U32 R52, R44, 0x10000, RZ ;  /* 0x000100002c347824 */ /* 0x000fe200078e00ff */
[----:B------:R-:W-:Y:S01]  /*6ad0*/  LOP3.LUT R57, R150, 0xffff0000, RZ, 0xc0, !PT ;  /* 0xffff000096397812 */ /* 0x000fe200078ec0ff */
[C---:B------:R-:W-:Y:S01]  /*6ae0*/  FMUL.FTZ R127, R53.reuse, R56 ;  /* 0x00000038357f7220 */ /* 0x040fe20000410000 */
[----:B------:R-:W-:Y:S01]  /*6af0*/  PRMT R148, R148, 0x5410, R159 ;  /* 0x0000541094947816 */ /* 0x000fe2000000009f */
[----:B------:R-:W-:Y:S01]  /*6b00*/  FMUL.FTZ R53, R53, R55 ;  /* 0x0000003735357220 */ /* 0x000fe20000410000 */
[----:B------:R-:W-:Y:S01]  /*6b10*/  FMUL.FTZ R155, R82, R149 ;  /* 0x00000095529b7220 */ /* 0x000fe20000410000 */
[----:B------:R-:W-:Y:S01]  /*6b20*/  FFMA.FTZ R127, R52, R55, -R127 ;  /* 0x00000037347f7223 */ /* 0x000fe2000001087f */
[----:B------:R-:W-:Y:S01]  /*6b30*/  LOP3.LUT R44, R44, 0xffff0000, RZ, 0xc0, !PT ;  /* 0xffff00002c2c7812 */ /* 0x000fe200078ec0ff */
[C---:B------:R-:W-:Y:S01]  /*6b40*/  IMAD.U32 R45, R46.reuse, 0x10000, RZ ;  /* 0x000100002e2d7824 */ /* 0x040fe200078e00ff */
[----:B------:R-:W-:Y:S01]  /*6b50*/  LOP3.LUT R47, R46, 0xffff0000, RZ, 0xc0, !PT ;  /* 0xffff00002e2f7812 */ /* 0x000fe200078ec0ff */
[C---:B------:R-:W-:Y:S01]  /*6b60*/  FMUL.FTZ R149, R48.reuse, R59 ;  /* 0x0000003b30957220 */ /* 0x040fe20000410000 */
[----:B------:R-:W-:Y:S01]  /*6b70*/  FMUL.FTZ R55, R48, R57 ;  /* 0x0000003930377220 */ /* 0x000fe20000410000 */
[C---:B------:R-:W-:Y:S01]  /*6b80*/  IMAD.U32 R46, R50.reuse, 0x10000, RZ ;  /* 0x00010000322e7824 */ /* 0x040fe200078e00ff */
[----:B------:R-:W-:Y:S01]  /*6b90*/  LOP3.LUT R50, R50, 0xffff0000, RZ, 0xc0, !PT ;  /* 0xffff000032327812 */ /* 0x000fe200078ec0ff */
[----:B------:R-:W-:-:S02]  /*6ba0*/  IMAD.U32 R48, R148, 0x10000, RZ ;  /* 0x0001000094307824 */ /* 0x000fc400078e00ff */
[----:B------:R-:W-:Y:S01]  /*6bb0*/  FFMA.FTZ R53, R52, R56, R53 ;  /* 0x0000003834357223 */ /* 0x000fe20000010035 */
[----:B------:R-:W-:Y:S01]  /*6bc0*/  LOP3.LUT R148, R148, 0xffff0000, RZ, 0xc0, !PT ;  /* 0xffff000094947812 */ /* 0x000fe200078ec0ff */
[----:B------:R-:W-:Y:S02]  /*6bd0*/  IMAD.U32 R52, R152, 0x10000, RZ ;  /* 0x0001000098347824 */ /* 0x000fe400078e00ff */
[----:B------:R-:W-:Y:S01]  /*6be0*/  FFMA.FTZ R155, R54, R153, R155 ;  /* 0x00000099369b7223 */ /* 0x000fe2000001009b */
[----:B------:R-:W-:Y:S01]  /*6bf0*/  LOP3.LUT R152, R152, 0xffff0000, RZ, 0xc0, !PT ;  /* 0xffff000098987812 */ /* 0x000fe200078ec0ff */
[C---:B------:R-:W-:Y:S01]  /*6c00*/  FFMA.FTZ R54, R44.reuse, R57, -R149 ;  /* 0x000000392c367223 */ /* 0x040fe20000010895 */
[----:B------:R-:W-:Y:S01]  /*6c10*/  FFMA.FTZ R44, R44, R59, R55 ;  /* 0x0000003b2c2c7223 */ /* 0x000fe20000010037 */
[----:B------:R-:W-:Y:S01]  /*6c20*/  FMUL.FTZ R55, R46, R48 ;  /* 0x000000302e377220 */ /* 0x000fe20000410000 */
[----:B------:R-:W-:Y:S01]  /*6c30*/  FMUL.FTZ R57, R50, R148 ;  /* 0x0000009432397220 */ /* 0x000fe20000410000 */
[----:B------:R-:W-:Y:S01]  /*6c40*/  FMUL.FTZ R56, R46, R52 ;  /* 0x000000342e387220 */ /* 0x000fe20000410000 */
[----:B------:R-:W-:Y:S01]  /*6c50*/  FMUL.FTZ R46, R50, R152 ;  /* 0x00000098322e7220 */ /* 0x000fe20000410000 */
[----:B------:R-:W-:Y:S01]  /*6c60*/  FFMA.FTZ R55, R45, R52, R55 ;  /* 0x000000342d377223 */ /* 0x000fe20000010037 */
[----:B------:R-:W-:Y:S01]  /*6c70*/  FFMA.FTZ R152, R47, R152, R57 ;  /* 0x000000982f987223 */ /* 0x000fe20000010039 */
[----:B------:R-:W-:Y:S01]  /*6c80*/  FFMA.FTZ R56, R45, R48, -R56 ;  /* 0x000000302d387223 */ /* 0x000fe20000010838 */
[----:B------:R-:W-:Y:S01]  /*6c90*/  FFMA.FTZ R45, R47, R148, -R46 ;  /* 0x000000942f2d7223 */ /* 0x000fe2000001082e */
        /* <DEDUP_REMOVED lines=14> */
.L_x_6907:
[----:B------:R-:W-:Y:S05]  /*6d80*/  BSYNC B2 ;  /* 0x0000000000027941 */ /* 0x000fea0003800000 */
.L_x_6906:
        /* <DEDUP_REMOVED lines=11> */
.L_x_6905:
[----:B------:R-:W-:Y:S05]  /*6e40*/  BSYNC B1 ;  /* 0x0000000000017941 */ /* 0x000fea0003800000 */
.L_x_6904:
[----:B------:R-:W-:Y:S01]  /*6e50*/  ISETP.GE.OR P4, PT, R188, R112, P2 ;  /* 0x00000070bc00720c */ /* 0x000fe20001786670 */
[----:B------:R-:W-:-:S12]  /*6e60*/  BSSY B1, `(.L_x_6908) ;  /* 0x0000083000017945 */ /* 0x000fd80003800000 */
[----:B------:R-:W-:Y:S05]  /*6e70*/  @P4 BRA `(.L_x_6909) ;  /* 0x0000000800044947 */ /* 0x000fea0003800000 */
[-C--:B-123--:R-:W-:Y:S01]  /*6e80*/  IMAD R44, R216, R122.reuse, RZ ;  /* 0x0000007ad82c7224 */ /* 0x08efe200078e02ff */
        /* <DEDUP_REMOVED lines=27> */
[----:B-1----:R-:W-:Y:S01]  /*7040*/  IMAD.U32 R59, R45, 0x10000, RZ ;  /* 0x000100002d3b7824 */ /* 0x002fe200078e00ff */
[----:B------:R-:W-:Y:S01]  /*7050*/  SHF.R.U32.HI R76, RZ, 0x10, R65 ;  /* 0x00000010ff4c7819 */ /* 0x000fe20000011641 */
[----:B------:R-:W-:Y:S01]  /*7060*/  IMAD.U32 R58, R44, 0x10000, RZ ;  /* 0x000100002c3a7824 */ /* 0x000fe200078e00ff */
[----:B------:R-:W-:Y:S02]  /*7070*/  PRMT R143, R143, 0x5410, R82 ;  /* 0x000054108f8f7816 */ /* 0x000fe40000000052 */
[----:B------:R-:W-:Y:S02]  /*7080*/  PRMT R147, R147, 0x5410, R76 ;  /* 0x0000541093937816 */ /* 0x000fe4000000004c */
[--C-:B------:R-:W-:Y:S02]  /*7090*/  SHF.R.U64 R81, R62, 0x10, R63.reuse ;  /* 0x000000103e517819 */ /* 0x100fe4000000123f */
[----:B------:R-:W-:Y:S01]  /*70a0*/  SHF.R.U32.HI R78, RZ, 0x10, R63 ;  /* 0x00000010ff4e7819 */ /* 0x000fe2000001163f */
[----:B--2---:R-:W-:Y:S01]  /*70b0*/  IMAD.U32 R63, R49, 0x10000, RZ ;  /* 0x00010000313f7824 */ /* 0x004fe200078e00ff */
[--C-:B------:R-:W-:Y:S01]  /*70c0*/  SHF.R.U64 R77, R66, 0x10, R67.reuse ;  /* 0x00000010424d7819 */ /* 0x100fe20000001243 */
[----:B------:R-:W-:Y:S01]  /*70d0*/  IMAD.U32 R76, R147, 0x10000, RZ ;  /* 0x00010000934c7824 */ /* 0x000fe200078e00ff */
[----:B------:R-:W-:Y:S01]  /*70e0*/  SHF.R.U32.HI R80, RZ, 0x10, R67 ;  /* 0x00000010ff507819 */ /* 0x000fe20000011643 */
[----:B------:R-:W-:Y:S01]  /*70f0*/  IMAD.U32 R66, R143, 0x10000, RZ ;  /* 0x000100008f427824 */ /* 0x000fe200078e00ff */
[----:B------:R-:W-:Y:S01]  /*7100*/  PRMT R141, R141, 0x5410, R78 ;  /* 0x000054108d8d7816 */ /* 0x000fe2000000004e */
[----:B------:R-:W-:Y:S01]  /*7110*/  FMUL.FTZ R78, R63, R76 ;  /* 0x0000004c3f4e7220 */ /* 0x000fe20000410000 */
[----:B------:R-:W-:Y:S01]  /*7120*/  PRMT R145, R145, 0x5410, R80 ;  /* 0x0000541091917816 */ /* 0x000fe20000000050 */
[-C--:B------:R-:W-:Y:S01]  /*7130*/  FMUL.FTZ R80, R63, R66.reuse ;  /* 0x000000423f507220 */ /* 0x080fe20000410000 */
[----:B------:R-:W-:Y:S01]  /*7140*/  SHF.R.U64 R79, R64, 0x10, R65 ;  /* 0x00000010404f7819 */ /* 0x000fe20000001241 */
[----:B------:R-:W-:Y:S01]  /*7150*/  FFMA.FTZ R78, R59, R66, -R78 ;  /* 0x000000423b4e7223 */ /* 0x000fe2000001084e */
[----:B------:R-:W-:Y:S01]  /*7160*/  LOP3.LUT R64, R49, 0xffff0000, RZ, 0xc0, !PT ;  /* 0xffff000031407812 */ /* 0x000fe200078ec0ff */
[----:B------:R-:W-:Y:S01]  /*7170*/  FFMA.FTZ R80, R59, R76, R80 ;  /* 0x0000004c3b507223 */ /* 0x000fe20000010050 */
[----:B------:R-:W-:Y:S01]  /*7180*/  LOP3.LUT R147, R147, 0xffff0000, RZ, 0xc0, !PT ;  /* 0xffff000093937812 */ /* 0x000fe200078ec0ff */
[----:B------:R-:W-:Y:S01]  /*7190*/  IMAD.U32 R65, R51, 0x10000, RZ ;  /* 0x0001000033417824 */ /* 0x000fe200078e00ff */
[----:B------:R-:W-:Y:S01]  /*71a0*/  LOP3.LUT R143, R143, 0xffff0000, RZ, 0xc0, !PT ;  /* 0xffff00008f8f7812 */ /* 0x000fe200078ec0ff */
[----:B------:R-:W-:Y:S01]  /*71b0*/  IMAD.U32 R59, R141, 0x10000, RZ ;  /* 0x000100008d3b7824 */ /* 0x000fe200078e00ff */
[----:B------:R-:W-:Y:S01]  /*71c0*/  SHF.R.U64 R83, R60, 0x10, R61 ;  /* 0x000000103c537819 */ /* 0x000fe2000000123d */
[----:B------:R-:W-:Y:S01]  /*71d0*/  IMAD.U32 R63, R145, 0x10000, RZ ;  /* 0x00010000913f7824 */ /* 0x000fe200078e00ff */
[----:B------:R-:W-:Y:S01]  /*71e0*/  LOP3.LUT R60, R45, 0xffff0000, RZ, 0xc0, !PT ;  /* 0xffff00002d3c7812 */ /* 0x000fe200078ec0ff */
[----:B------:R-:W-:Y:S01]  /*71f0*/  IMAD.U32 R61, R48, 0x10000, RZ ;  /* 0x00010000303d7824 */ /* 0x000fe200078e00ff */
[----:B------:R-:W-:Y:S01]  /*7200*/  PRMT R144, R144, 0x5410, R77 ;  /* 0x0000541090907816 */ /* 0x000fe2000000004d */
[----:B------:R-:W-:Y:S01]  /*7210*/  FMUL.FTZ R67, R64, R147 ;  /* 0x0000009340437220 */ /* 0x000fe20000410000 */
[----:B------:R-:W-:Y:S01]  /*7220*/  LOP3.LUT R62, R48, 0xffff0000, RZ, 0xc0, !PT ;  /* 0xffff0000303e7812 */ /* 0x000fe200078ec0ff */
[----:B------:R-:W-:Y:S01]  /*7230*/  FMUL.FTZ R77, R64, R143 ;  /* 0x0000008f404d7220 */ /* 0x000fe20000410000 */
[----:B------:R-:W-:Y:S01]  /*7240*/  IMAD.U32 R48, R47, 0x10000, RZ ;  /* 0x000100002f307824 */ /* 0x000fe200078e00ff */
[----:B------:R-:W-:Y:S01]  /*7250*/  LOP3.LUT R51, R51, 0xffff0000, RZ, 0xc0, !PT ;  /* 0xffff000033337812 */ /* 0x000fe200078ec0ff */
[C---:B------:R-:W-:Y:S01]  /*7260*/  FMUL.FTZ R66, R65.reuse, R59 ;  /* 0x0000003b41427220 */ /* 0x040fe20000410000 */
[----:B------:R-:W-:Y:S01]  /*7270*/  PRMT R146, R146, 0x5410, R79 ;  /* 0x0000541092927816 */ /* 0x000fe2000000004f */
[----:B------:R-:W-:Y:S01]  /*7280*/  FMUL.FTZ R79, R65, R63 ;  /* 0x0000003f414f7220 */ /* 0x000fe20000410000 */
[----:B------:R-:W-:Y:S01]  /*7290*/  LOP3.LUT R64, R145, 0xffff0000, RZ, 0xc0, !PT ;  /* 0xffff000091407812 */ /* 0x000fe200078ec0ff */
[----:B------:R-:W-:Y:S01]  /*72a0*/  FFMA.FTZ R67, R60, R143, -R67 ;  /* 0x0000008f3c437223 */ /* 0x000fe20000010843 */
[----:B------:R-:W-:Y:S01]  /*72b0*/  PRMT R142, R142, 0x5410, R83 ;  /* 0x000054108e8e7816 */ /* 0x000fe20000000053 */
[----:B------:R-:W-:Y:S01]  /*72c0*/  FFMA.FTZ R77, R60, R147, R77 ;  /* 0x000000933c4d7223 */ /* 0x000fe2000001004d */
[----:B------:R-:W-:Y:S01]  /*72d0*/  LOP3.LUT R49, R47, 0xffff0000, RZ, 0xc0, !PT ;  /* 0xffff00002f317812 */ /* 0x000fe200078ec0ff */
[C---:B------:R-:W-:Y:S01]  /*72e0*/  FFMA.FTZ R65, R48.reuse, R63, R66 ;  /* 0x0000003f30417223 */ /* 0x040fe20000010042 */
[----:B------:R-:W-:Y:S01]  /*72f0*/  LOP3.LUT R60, R141, 0xffff0000, RZ, 0xc0, !PT ;  /* 0xffff00008d3c7812 */ /* 0x000fe200078ec0ff */
[----:B------:R-:W-:Y:S01]  /*7300*/  FFMA.FTZ R79, R48, R59, -R79 ;  /* 0x0000003b304f7223 */ /* 0x000fe2000001084f */
[----:B------:R-:W-:Y:S01]  /*7310*/  FMUL.FTZ R66, R51, R64 ;  /* 0x0000004033427220 */ /* 0x000fe20000410000 */
[----:B------:R-:W-:Y:S01]  /*7320*/  IMAD.U32 R48, R142, 0x10000, RZ ;  /* 0x000100008e307824 */ /* 0x000fe200078e00ff */
[----:B------:R-:W-:Y:S01]  /*7330*/  PRMT R140, R140, 0x5410, R81 ;  /* 0x000054108c8c7816 */ /* 0x000fe20000000051 */
[----:B------:R-:W-:-:S02]  /*7340*/  IMAD.U32 R59, R146, 0x10000, RZ ;  /* 0x00010000923b7824 */ /* 0x000fc400078e00ff */
[-C--:B------:R-:W-:Y:S01]  /*7350*/  FMUL.FTZ R82, R51, R60.reuse ;  /* 0x0000003c33527220 */ /* 0x080fe20000410000 */
[----:B------:R-:W-:Y:S01]  /*7360*/  FFMA.FTZ R76, R49, R60, -R66 ;  /* 0x0000003c314c7223 */ /* 0x000fe20000010842 */
[CC--:B------:R-:W-:Y:S01]  /*7370*/  FMUL.FTZ R66, R61.reuse, R48.reuse ;  /* 0x000000303d427220 */ /* 0x0c0fe20000410000 */
[-C--:B------:R-:W-:Y:S01]  /*7380*/  FMUL.FTZ R51, R61, R59.reuse ;  /* 0x0000003b3d337220 */ /* 0x080fe20000410000 */
[----:B------:R-:W-:Y:S01]  /*7390*/  LOP3.LUT R146, R146, 0xffff0000, RZ, 0xc0, !PT ;  /* 0xffff000092927812 */ /* 0x000fe200078ec0ff */
[----:B------:R-:W-:Y:S02]  /*73a0*/  IMAD.U32 R47, R50, 0x10000, RZ ;  /* 0x00010000322f7824 */ /* 0x000fe400078e00ff */
[C---:B------:R-:W-:Y:S01]  /*73b0*/  FFMA.FTZ R66, R58.reuse, R59, R66 ;  /* 0x0000003b3a427223 */ /* 0x040fe20000010042 */
[----:B------:R-:W-:Y:S01]  /*73c0*/  FFMA.FTZ R60, R58, R48, -R51 ;  /* 0x000000303a3c7223 */ /* 0x000fe20000010833 */
        /* <DEDUP_REMOVED lines=8> */
[----:B------:R-:W-:Y:S01]  /*7450*/  LOP3.LUT R49, R140, 0xffff0000, RZ, 0xc0, !PT ;  /* 0xffff00008c317812 */ /* 0x000fe200078ec0ff */
[C---:B------:R-:W-:Y:S01]  /*7460*/  IMAD.U32 R44, R46.reuse, 0x10000, RZ ;  /* 0x000100002e2c7824 */ /* 0x040fe200078e00ff */
[----:B------:R-:W-:Y:S01]  /*7470*/  LOP3.LUT R46, R46, 0xffff0000, RZ, 0xc0, !PT ;  /* 0xffff00002e2e7812 */ /* 0x000fe200078ec0ff */
[C---:B------:R-:W-:Y:S01]  /*7480*/  FMUL.FTZ R63, R47.reuse, R51 ;  /* 0x000000332f3f7220 */ /* 0x040fe20000410000 */
[----:B------:R-:W-:Y:S01]  /*7490*/  FMUL.FTZ R58, R47, R48 ;  /* 0x000000302f3a7220 */ /* 0x000fe20000410000 */
[-C--:B------:R-:W-:Y:S01]  /*74a0*/  FMUL.FTZ R62, R62, R142.reuse ;  /* 0x0000008e3e3e7220 */ /* 0x080fe20000410000 */
[C---:B------:R-:W-:Y:S01]  /*74b0*/  FFMA.FTZ R61, R45.reuse, R142, -R64 ;  /* 0x0000008e2d3d7223 */ /* 0x040fe20000010840 */
        /* <DEDUP_REMOVED lines=17> */
.L_x_6911:
[----:B------:R-:W-:Y:S05]  /*75d0*/  BSYNC B2 ;  /* 0x0000000000027941 */ /* 0x000fea0003800000 */
.L_x_6910:
        /* <DEDUP_REMOVED lines=11> */
.L_x_6909:
[----:B------:R-:W-:Y:S05]  /*7690*/  BSYNC B1 ;  /* 0x0000000000017941 */ /* 0x000fea0003800000 */
.L_x_6908:
[C---:B------:R-:W-:Y:S01]  /*76a0*/  ISETP.GE.OR P4, PT, R190.reuse, R112, P2 ;  /* 0x00000070be00720c */ /* 0x040fe20001786670 */
[-C--:B-1234-:R-:W-:Y:S02]  /*76b0*/  IMAD R44, R215, R122.reuse, RZ ;  /* 0x0000007ad72c7224 */ /* 0x09efe400078e02ff */
[----:B------:R-:W-:-:S04]  /*76c0*/  IMAD.WIDE.U32 R120, R190, R122, R120 ;  /* 0x0000007abe787225 */ /* 0x000fc800078e0078 */
[----:B------:R-:W-:-:S06]  /*76d0*/  IMAD R57, R190, R123, R44 ;  /* 0x0000007bbe397224 */ /* 0x000fcc00078e022c */
[----:B------:R-:W-:Y:S05]  /*76e0*/  @P4 BRA `(.L_x_6888) ;  /* 0x0000000c00884947 */ /* 0x000fea0003800000 */
[----:B------:R-:W1:Y:S01]  /*76f0*/  LDC.64 R52, c[0x0][0x2d8] ;  /* 0x0000b600ff347b82 */ /* 0x000e620000000a00 */
[----:B------:R-:W-:Y:S01]  /*7700*/  IMAD.IADD R57, R121, 0x1, R57 ;  /* 0x0000000179397824 */ /* 0x000fe200078e0239 */
[----:B------:R-:W-:Y:S01]  /*7710*/  IADD3 R44, P4, P5, R98, R120, R32 ;  /* 0x00000078622c7210 */ /* 0x000fe20007d9e020 */
[----:B------:R-:W-:Y:S01]  /*7720*/  BSSY B1, `(.L_x_6912) ;  /* 0x0000074000017945 */ /* 0x000fe20003800000 */
[----:B------:R-:W-:Y:S02]  /*7730*/  ISETP.NE.AND P6, PT, R0, RZ, PT ;  /* 0x000000ff0000720c */ /* 0x000fe40003fc5270 */
[----:B------:R-:W-:Y:S02]  /*7740*/  IADD3.X R45, R30, R57, R39, P4, P5 ;  /* 0x000000391e2d7210 */ /* 0x000fe400027ea427 */
[----:B------:R-:W-:Y:S02]  /*7750*/  SEL R133, R116, R133, !P6 ;  /* 0x0000008574857207 */ /* 0x000fe40007000000 */
[----:B-1----:R-:W-:-:S04]  /*7760*/  LEA R54, P4, R44, R52, 0x1 ;  /* 0x000000342c367211 */ /* 0x002fc800078808ff */
[----:B------:R-:W-:Y:S02]  /*7770*/  LEA.HI.X R55, R44, R53, R45, 0x1, P4 ;  /* 0x000000352c377211 */ /* 0x000fe400020f0c2d */
[----:B------:R-:W-:-:S04]  /*7780*/  SHF.R.S32.HI R44, RZ, 0x1f, R133 ;  /* 0x0000001fff2c7819 */ /* 0x000fc80000011485 */
[----:B------:R-:W-:-:S04]  /*7790*/  LEA.HI R44, R44, R133, RZ, 0x4 ;  /* 0x000000852c2c7211 */ /* 0x000fc800078f20ff */
        /* <DEDUP_REMOVED lines=30> */
[----:B------:R-:W-:Y:S02]  /*7980*/  SHF.R.U32.HI R75, RZ, 0x10, R75 ;  /* 0x00000010ff4b7819 */ /* 0x000fe4000001164b */
[----:B------:R-:W-:Y:S01]  /*7990*/  PRMT R132, R132, 0x5410, R67 ;  /* 0x0000541084847816 */ /* 0x000fe20000000043 */
[----:B------:R-:W-:Y:S01]  /*79a0*/  IMAD.U32 R67, R136, 0x10000, RZ ;  /* 0x0001000088437824 */ /* 0x000fe200078e00ff */
[----:B------:R-:W-:Y:S01]  /*79b0*/  PRMT R138, R138, 0x5410, R71 ;  /* 0x000054108a8a7816 */ /* 0x000fe20000000047 */
[----:B------:R-:W-:Y:S01]  /*79c0*/  FMUL.FTZ R71, R62, R69 ;  /* 0x000000453e477220 */ /* 0x000fe20000410000 */
[----:B------:R-:W-:Y:S01]  /*79d0*/  PRMT R134, R134, 0x5410, R75 ;  /* 0x0000541086867816 */ /* 0x000fe2000000004b */
[-C--:B------:R-:W-:Y:S01]  /*79e0*/  FMUL.FTZ R73, R62, R67.reuse ;  /* 0x000000433e497220 */ /* 0x080fe20000410000 */
[----:B------:R-:W-:Y:S01]  /*79f0*/  LOP3.LUT R63, R49, 0xffff0000, RZ, 0xc0, !PT ;  /* 0xffff0000313f7812 */ /* 0x000fe200078ec0ff */
[----:B------:R-:W-:Y:S01]  /*7a00*/  FFMA.FTZ R62, R56, R67, -R71 ;  /* 0x00000043383e7223 */ /* 0x000fe20000010847 */
[----:B------:R-:W-:Y:S01]  /*7a10*/  LOP3.LUT R130, R130, 0xffff0000, RZ, 0xc0, !PT ;  /* 0xffff000082827812 */ /* 0x000fe200078ec0ff */
[----:B------:R-:W-:Y:S01]  /*7a20*/  IMAD.U32 R71, R134, 0x10000, RZ ;  /* 0x0001000086477824 */ /* 0x000fe200078e00ff */
[----:B------:R-:W-:Y:S01]  /*7a30*/  LOP3.LUT R136, R136, 0xffff0000, RZ, 0xc0, !PT ;  /* 0xffff000088887812 */ /* 0x000fe200078ec0ff */
[----:B------:R-:W-:-:S02]  /*7a40*/  IMAD.U32 R67, R138, 0x10000, RZ ;  /* 0x000100008a437824 */ /* 0x000fc400078e00ff */
[----:B------:R-:W-:Y:S01]  /*7a50*/  FFMA.FTZ R73, R56, R69, R73 ;  /* 0x0000004538497223 */ /* 0x000fe20000010049 */
[----:B------:R-:W-:Y:S01]  /*7a60*/  LOP3.LUT R58, R45, 0xffff0000, RZ, 0xc0, !PT ;  /* 0xffff00002d3a7812 */ /* 0x000fe200078ec0ff */
[----:B------:R-:W-:Y:S01]  /*7a70*/  FMUL.FTZ R75, R63, R130 ;  /* 0x000000823f4b7220 */ /* 0x000fe20000410000 */
[----:B------:R-:W-:Y:S01]  /*7a80*/  LOP3.LUT R61, R48, 0xffff0000, RZ, 0xc0, !PT ;  /* 0xffff0000303d7812 */ /* 0x000fe200078ec0ff */
[C---:B------:R-:W-:Y:S01]  /*7a90*/  FMUL.FTZ R69, R64.reuse, R71 ;  /* 0x0000004740457220 */ /* 0x040fe20000410000 */
[----:B------:R-:W-:Y:S01]  /*7aa0*/  IMAD.U32 R48, R47, 0x10000, RZ ;  /* 0x000100002f307824 */ /* 0x000fe200078e00ff */
[----:B------:R-:W-:Y:S01]  /*7ab0*/  LOP3.LUT R65, R51, 0xffff0000, RZ, 0xc0, !PT ;  /* 0xffff000033417812 */ /* 0x000fe200078ec0ff */
        /* <DEDUP_REMOVED lines=8> */
[C---:B------:R-:W-:Y:S01]  /*7b40*/  FFMA.FTZ R69, R48.reuse, R67, -R69 ;  /* 0x0000004330457223 */ /* 0x040fe20000010845 */
[----:B------:R-:W-:Y:S01]  /*7b50*/  FFMA.FTZ R64, R48, R71, R64 ;  /* 0x0000004730407223 */ /* 0x000fe20000010040 */
[----:B------:R-:W-:Y:S01]  /*7b60*/  FMUL.FTZ R58, R65, R134 ;  /* 0x00000086413a7220 */ /* 0x000fe20000410000 */
[----:B------:R-:W-:Y:S01]  /*7b70*/  IMAD.U32 R48, R137, 0x10000, RZ ;  /* 0x0001000089307824 */ /* 0x000fe200078e00ff */
[----:B------:R-:W-:Y:S01]  /*7b80*/  PRMT R135, R135, 0x5410, R66 ;  /* 0x0000541087877816 */ /* 0x000fe20000000042 */
[----:B------:R-:W-:-:S02]  /*7b90*/  IMAD.U32 R56, R132, 0x10000, RZ ;  /* 0x0001000084387824 */ /* 0x000fc400078e00ff */
[-C--:B------:R-:W-:Y:S01]  /*7ba0*/  FMUL.FTZ R66, R65, R138.reuse ;  /* 0x0000008a41427220 */ /* 0x080fe20000410000 */
[----:B------:R-:W-:Y:S02]  /*7bb0*/  IMAD.U32 R45, R44, 0x10000, RZ ;  /* 0x000100002c2d7824 */ /* 0x000fe400078e00ff */
[----:B------:R-:W-:Y:S01]  /*7bc0*/  FFMA.FTZ R138, R49, R138, -R58 ;  /* 0x0000008a318a7223 */ /* 0x000fe2000001083a */
[C---:B------:R-:W-:Y:S01]  /*7bd0*/  FMUL.FTZ R63, R60.reuse, R48 ;  /* 0x000000303c3f7220 */ /* 0x040fe20000410000 */
[----:B------:R-:W-:Y:S01]  /*7be0*/  PRMT R139, R139, 0x5410, R68 ;  /* 0x000054108b8b7816 */ /* 0x000fe20000000044 */
[-C--:B------:R-:W-:Y:S01]  /*7bf0*/  FMUL.FTZ R58, R60, R56.reuse ;  /* 0x000000383c3a7220 */ /* 0x080fe20000410000 */
[----:B------:R-:W-:Y:S01]  /*7c00*/  LOP3.LUT R132, R132, 0xffff0000, RZ, 0xc0, !PT ;  /* 0xffff000084847812 */ /* 0x000fe200078ec0ff */
[C---:B------:R-:W-:Y:S01]  /*7c10*/  FFMA.FTZ R63, R45.reuse, R56, R63 ;  /* 0x000000382d3f7223 */ /* 0x040fe2000001003f */
[----:B------:R-:W-:Y:S02]  /*7c20*/  IMAD.U32 R51, R50, 0x10000, RZ ;  /* 0x0001000032337824 */ /* 0x000fe400078e00ff */
[----:B------:R-:W-:Y:S01]  /*7c30*/  FFMA.FTZ R58, R45, R48, -R58 ;  /* 0x000000302d3a7223 */ /* 0x000fe2000001083a */
        /* <DEDUP_REMOVED lines=8> */
[C---:B------:R-:W-:Y:S01]  /*7cc0*/  IMAD.U32 R47, R46.reuse, 0x10000, RZ ;  /* 0x000100002e2f7824 */ /* 0x040fe200078e00ff */
[----:B------:R-:W-:Y:S01]  /*7cd0*/  LOP3.LUT R139, R139, 0xffff0000, RZ, 0xc0, !PT ;  /* 0xffff00008b8b7812 */ /* 0x000fe200078ec0ff */
[-C--:B------:R-:W-:Y:S01]  /*7ce0*/  FMUL.FTZ R61, R61, R137.reuse ;  /* 0x000000893d3d7220 */ /* 0x080fe20000410000 */
[----:B------:R-:W-:Y:S01]  /*7cf0*/  LOP3.LUT R46, R46, 0xffff0000, RZ, 0xc0, !PT ;  /* 0xffff00002e2e7812 */ /* 0x000fe200078ec0ff */
[----:B------:R-:W-:Y:S01]  /*7d00*/  FFMA.FTZ R49, R44, R137, -R49 ;  /* 0x000000892c317223 */ /* 0x000fe20000010831 */
[C---:B------:R-:W-:Y:S01]  /*7d10*/  FMUL.FTZ R60, R51.reuse, R56 ;  /* 0x00000038333c7220 */ /* 0x040fe20000410000 */
[C---:B------:R-:W-:Y:S01]  /*7d20*/  FMUL.FTZ R45, R50.reuse, R135 ;  /* 0x00000087322d7220 */ /* 0x040fe20000410000 */
[----:B------:R-:W-:Y:S01]  /*7d30*/  FMUL.FTZ R51, R51, R48 ;  /* 0x0000003033337220 */ /* 0x000fe20000410000 */
[-C--:B------:R-:W-:Y:S01]  /*7d40*/  FMUL.FTZ R50, R50, R139.reuse ;  /* 0x0000008b32327220 */ /* 0x080fe20000410000 */
        /* <DEDUP_REMOVED lines=17> */
.L_x_6913:
[----:B------:R-:W-:Y:S05]  /*7e60*/  BSYNC B1 ;  /* 0x0000000000017941 */ /* 0x000fea0003800000 */
.L_x_6912:
[----:B-1----:R1:W-:Y:S01]  /*7e70*/  STG.E.128 desc[UR56][R54.64], R44 ;  /* 0x0000002c36007986 */ /* 0x0023e2000c101d38 */
[----:B------:R-:W-:-:S13]  /*7e80*/  ISETP.GE.AND P3, PT, R59, R131, PT ;  /* 0x000000833b00720c */ /* 0x000fda0003f66270 */
[----:B------:R-:W-:Y:S05]  /*7e90*/  @P3 BRA `(.L_x_6888) ;  /* 0x00000004009c3947 */ /* 0x000fea0003800000 */
[--C-:B-1----:R-:W-:Y:S02]  /*7ea0*/  SHF.R.S32.HI R44, RZ, 0x1f, R59.reuse ;  /* 0x0000001fff2c7819 */ /* 0x102fe4000001143b */
[----:B------:R-:W-:-:S04]  /*7eb0*/  IADD3 R59, P3, P4, R98, R120, R59 ;  /* 0x00000078623b7210 */ /* 0x000fc80007c7e03b */
[----:B------:R-:W-:Y:S02]  /*7ec0*/  IADD3.X R44, R30, R57, R44, P3, P4 ;  /* 0x000000391e2c7210 */ /* 0x000fe40001fe842c */
[----:B------:R-:W-:-:S04]  /*7ed0*/  LEA R52, P3, R59, R52, 0x1 ;  /* 0x000000343b347211 */ /* 0x000fc800078608ff */
[----:B------:R-:W-:-:S05]  /*7ee0*/  LEA.HI.X R53, R59, R53, R44, 0x1, P3 ;  /* 0x000000353b357211 */ /* 0x000fca00018f0c2c */
[----:B--2---:R1:W-:Y:S01]  /*7ef0*/  STG.E.128 desc[UR56][R52.64], R48 ;  /* 0x0000003034007986 */ /* 0x0043e2000c101d38 */
[----:B------:R-:W-:Y:S05]  /*7f00*/  BRA `(.L_x_6888) ;  /* 0x0000000400807947 */ /* 0x000fea0003800000 */
.L_x_6851:
[----:B------:R-:W-:-:S06]  /*7f10*/  UISETP.NE.AND UP0, UPT, UR39, 0x3, UPT ;  /* 0x000000032700788c */ /* 0x000fcc000bf05270 */
[----:B------:R-:W-:-:S13]  /*7f20*/  PLOP3.LUT P0, PT, PT, PT, UP0, 0x80, 0x0 ;  /* 0x000000000000781c */ /* 0x000fda0003f0f008 */
[----:B------:R-:W-:Y:S05]  /*7f30*/  @!P0 BRA `(.L_x_6914) ;  /* 0x0000000000048947 */ /* 0x000fea0003800000 */
[----:B------:R-:W-:Y:S01]  /*7f40*/  BPT.TRAP 0x1 ;  /* 0x000000040000795c */ /* 0x000fe20000300000 */
.L_x_6914:
[----:B------:R-:W-:Y:S01]  /*7f50*/  IMAD R103, R185, 0x8, R2 ;  /* 0x00000008b9677824 */ /* 0x000fe200078e0202 */
[----:B------:R-:W-:Y:S01]  /*7f60*/  SHF.L.U32 R124, R194, 0x1f, RZ ;  /* 0x0000001fc27c7819 */ /* 0x000fe200000006ff */
[----:B------:R-:W-:Y:S01]  /*7f70*/  IMAD R112, R26, -0x80, R24 ;  /* 0xffffff801a707824 */ /* 0x000fe200078e0218 */
[----:B------:R-:W-:Y:S01]  /*7f80*/  BSSY B1, `(.L_x_6915) ;  /* 0x0000006000017945 */ /* 0x000fe20003800000 */
[----:B------:R-:W-:Y:S01]  /*7f90*/  SHF.R.S32.HI R45, RZ, 0x1f, R26 ;  /* 0x0000001fff2d7819 */ /* 0x000fe2000001141a */
[----:B------:R-:W0:Y:S01]  /*7fa0*/  SYNCS.PHASECHK.TRANS64.TRYWAIT P3, [R103+URZ+0x28890], R124 ;  /* 0x0288907c670075a7 */ /* 0x000e22000806017f */
[----:B------:R-:W-:Y:S01]  /*7fb0*/  IMAD R44, R3, R26, RZ ;  /* 0x0000001a032c7224 */ /* 0x000fe200078e02ff */
[----:B------:R-:W-:Y:S01]  /*7fc0*/  VIMNMX R112, R112, 0x80, PT ;  /* 0x0000008070707848 */ /* 0x000fe20003fe0100 */
[----:B0-----:R-:W-:Y:S06]  /*7fd0*/  @!P3 BRA `(.L_x_6916) ;  /* 0x000001d40020b947 */ /* 0x001fec0003800000 */
.L_x_7239:
[----:B------:R-:W-:Y:S05]  /*7fe0*/  BSYNC B1 ;  /* 0x0000000000017941 */ /* 0x000fea0003800000 */
.L_x_6915:
[----:B------:R-:W-:Y:S01]  /*7ff0*/  ISETP.GE.AND P3, PT, R18, R112, PT ;  /* 0x000000701200720c */ /* 0x000fe20003f66270 */
[----:B------:R-:W-:Y:S01]  /*8000*/  IMAD R45, R45, R128, R44 ;  /* 0x000000802d2d7224 */ /* 0x000fe200078e022c */
[----:B------:R-:W-:Y:S01]  /*8010*/  BSSY B1, `(.L_x_6917) ;  /* 0x0000012000017945 */ /* 0x000fe20003800000 */
[----:B------:R-:W-:-:S04]  /*8020*/  IMAD.WIDE.U32 R52, R128, R26, RZ ;  /* 0x0000001a80347225 */ /* 0x000fc800078e00ff */
[----:B------:R-:W-:-:S06]  /*8030*/  IMAD.IADD R61, R45, 0x1, R53 ;  /* 0x000000012d3d7824 */ /* 0x000fcc00078e0235 */
[----:B------:R-:W-:Y:S05]  /*8040*/  @P3 BRA `(.L_x_6918) ;  /* 0x0000000000383947 */ /* 0x000fea0003800000 */
[----:B------:R-:W1:Y:S01]  /*8050*/  @!P2 LDC.64 R54, c[0x0][0x2d8] ;  /* 0x0000b600ff36ab82 */ /* 0x000e620000000a00 */
[----:B------:R-:W2:Y:S01]  /*8060*/  @!P2 LDS.128 R44, [R108+0x18400] ;  /* 0x018400006c2ca984 */ /* 0x000ea20000000c00 */
[----:B------:R-:W-:-:S03]  /*8070*/  @!P2 IADD3 R58, P3, R31, R52, RZ ;  /* 0x000000341f3aa210 */ /* 0x000fc60007f7e0ff */
[----:B------:R-:W3:Y:S02]  /*8080*/  @!P1 LDS.128 R48, [R108+0x1c400] ;  /* 0x01c400006c309984 */ /* 0x000ee40000000c00 */
[----:B------:R-:W-:Y:S01]  /*8090*/  @!P2 IMAD.X R59, R61, 0x1, R34, P3 ;  /* 0x000000013d3ba824 */ /* 0x000fe200018e0622 */
[----:B------:R-:W4:Y:S01]  /*80a0*/  @!P1 LDC.64 R56, c[0x0][0x2d8] ;  /* 0x0000b600ff389b82 */ /* 0x000f220000000a00 */
[----:B-1----:R-:W-:-:S04]  /*80b0*/  @!P2 LEA R54, P3, R58, R54, 0x1 ;  /* 0x000000363a36a211 */ /* 0x002fc800078608ff */
[----:B------:R-:W-:Y:S02]  /*80c0*/  @!P2 LEA.HI.X R55, R58, R55, R59, 0x1, P3 ;  /* 0x000000373a37a211 */ /* 0x000fe400018f0c3b */
[----:B------:R-:W-:-:S05]  /*80d0*/  @!P1 IADD3 R58, P3, R35, R52, RZ ;  /* 0x00000034233a9210 */ /* 0x000fca0007f7e0ff */
[----:B------:R-:W-:Y:S01]  /*80e0*/  @!P1 IMAD.X R59, R61, 0x1, R101, P3 ;  /* 0x000000013d3b9824 */ /* 0x000fe200018e0665 */
[----:B----4-:R-:W-:-:S04]  /*80f0*/  @!P1 LEA R56, P3, R58, R56, 0x1 ;  /* 0x000000383a389211 */ /* 0x010fc800078608ff */
[----:B------:R-:W-:Y:S01]  /*8100*/  @!P1 LEA.HI.X R57, R58, R57, R59, 0x1, P3 ;  /* 0x000000393a399211 */ /* 0x000fe200018f0c3b */
[----:B--2---:R1:W-:Y:S04]  /*8110*/  @!P2 STG.E.128 desc[UR56][R54.64], R44 ;  /* 0x0000002c3600a986 */ /* 0x0043e8000c101d38 */
[----:B---3--:R1:W-:Y:S04]  /*8120*/  @!P1 STG.E.128 desc[UR56][R56.64], R48 ;  /* 0x0000003038009986 */ /* 0x0083e8000c101d38 */
.L_x_6918:
[----:B------:R-:W-:Y:S05]  /*8130*/  BSYNC B1 ;  /* 0x0000000000017941 */ /* 0x000fea0003800000 */
.L_x_6917:
[----:B------:R-:W-:Y:S01]  /*8140*/  ISETP.GE.AND P3, PT, R189, R112, PT ;  /* 0x00000070bd00720c */ /* 0x000fe20003f66270 */
[----:B------:R-:W-:-:S12]  /*8150*/  BSSY B1, `(.L_x_6919) ;  /* 0x0000012000017945 */ /* 0x000fd80003800000 */
[----:B------:R-:W-:Y:S05]  /*8160*/  @P3 BRA `(.L_x_6920) ;  /* 0x0000000000403947 */ /* 0x000fea0003800000 */
[----:B-1----:R-:W1:Y:S01]  /*8170*/  @!P2 LDC.64 R54, c[0x0][0x2d8] ;  /* 0x0000b600ff36ab82 */ /* 0x002e620000000a00 */
[----:B------:R-:W2:Y:S01]  /*8180*/  @!P2 LDS.128 R44, [R108+0x19400] ;  /* 0x019400006c2ca984 */ /* 0x000ea20000000c00 */
[----:B------:R-:W-:-:S03]  /*8190*/  IADD3 R60, P3, R90, R52, RZ ;  /* 0x000000345a3c7210 */ /* 0x000fc60007f7e0ff */
[----:B------:R-:W3:Y:S02]  /*81a0*/  @!P1 LDS.128 R48, [R108+0x1d400] ;  /* 0x01d400006c309984 */ /* 0x000ee40000000c00 */
[----:B------:R-:W-:Y:S01]  /*81b0*/  IMAD.X R62, R61, 0x1, R91, P3 ;  /* 0x000000013d3e7824 */ /* 0x000fe200018e065b */
[----:B------:R-:W4:Y:S01]  /*81c0*/  @!P1 LDC.64 R56, c[0x0][0x2d8] ;  /* 0x0000b600ff389b82 */ /* 0x000f220000000a00 */
[----:B------:R-:W-:-:S05]  /*81d0*/  @!P2 IADD3 R58, P3, R60, R31, RZ ;  /* 0x0000001f3c3aa210 */ /* 0x000fca0007f7e0ff */
[----:B------:R-:W-:Y:S01]  /*81e0*/  @!P2 IMAD.X R59, R62, 0x1, R34, P3 ;  /* 0x000000013e3ba824 */ /* 0x000fe200018e0622 */
        /* <DEDUP_REMOVED lines=8> */
.L_x_6920:
[----:B------:R-:W-:Y:S05]  /*8270*/  BSYNC B1 ;  /* 0x0000000000017941 */ /* 0x000fea0003800000 */
.L_x_6919:
[----:B------:R-:W-:Y:S01]  /*8280*/  ISETP.GE.AND P3, PT, R188, R112, PT ;  /* 0x00000070bc00720c */ /* 0x000fe20003f66270 */
[----:B------:R-:W-:-:S12]  /*8290*/  BSSY B1, `(.L_x_6921) ;  /* 0x0000012000017945 */ /* 0x000fd80003800000 */
[----:B------:R-:W-:Y:S05]  /*82a0*/  @P3 BRA `(.L_x_6922) ;  /* 0x0000000000403947 */ /* 0x000fea0003800000 */
[----:B-12---:R-:W1:Y:S01]  /*82b0*/  @!P2 LDC.64 R54, c[0x0][0x2d8] ;  /* 0x0000b600ff36ab82 */ /* 0x006e620000000a00 */
[----:B------:R-:W2:Y:S01]  /*82c0*/  @!P2 LDS.128 R44, [R108+0x1a400] ;  /* 0x01a400006c2ca984 */ /* 0x000ea20000000c00 */
[----:B------:R-:W-:-:S03]  /*82d0*/  LEA R60, P3, R38, R52, 0x6 ;  /* 0x00000034263c7211 */ /* 0x000fc600078630ff */
        /* <DEDUP_REMOVED lines=13> */
.L_x_6922:
[----:B------:R-:W-:Y:S05]  /*83b0*/  BSYNC B1 ;  /* 0x0000000000017941 */ /* 0x000fea0003800000 */
.L_x_6921:
[----:B------:R-:W-:-:S13]  /*83c0*/  ISETP.GE.AND P3, PT, R190, R112, PT ;  /* 0x00000070be00720c */ /* 0x000fda0003f66270 */
[----:B------:R-:W-:Y:S05]  /*83d0*/  @P3 BRA `(.L_x_6888) ;  /* 0x00000000004c3947 */ /* 0x000fea0003800000 */
[----:B------:R-:W3:Y:S01]  /*83e0*/  LDC.64 R58, c[0x0][0x2f0] ;  /* 0x0000bc00ff3a7b82 */ /* 0x000ee20000000a00 */
[----:B-12-4-:R-:W1:Y:S01]  /*83f0*/  @!P2 LDS.128 R44, [R108+0x1b400] ;  /* 0x01b400006c2ca984 */ /* 0x016e620000000c00 */
[----:B------:R-:W-:-:S03]  /*8400*/  IMAD.MOV.U32 R53, RZ, RZ, R61 ;  /* 0x000000ffff357224 */ /* 0x000fc600078e003d */
[----:B------:R-:W2:Y:S03]  /*8410*/  @!P1 LDS.128 R48, [R108+0x1f400] ;  /* 0x01f400006c309984 */ /* 0x000ea60000000c00 */
[----:B------:R-:W4:Y:S08]  /*8420*/  @!P2 LDC.64 R54, c[0x0][0x2d8] ;  /* 0x0000b600ff36ab82 */ /* 0x000f300000000a00 */
[----:B------:R-:W5:Y:S01]  /*8430*/  @!P1 LDC.64 R56, c[0x0][0x2d8] ;  /* 0x0000b600ff389b82 */ /* 0x000f620000000a00 */
[----:B---3--:R-:W-:-:S04]  /*8440*/  IMAD.WIDE.U32 R52, R58, 0x60, R52 ;  /* 0x000000603a347825 */ /* 0x008fc800078e0034 */
[----:B------:R-:W-:-:S04]  /*8450*/  IMAD R59, R59, 0x60, RZ ;  /* 0x000000603b3b7824 */ /* 0x000fc800078e02ff */
[----:B------:R-:W-:Y:S01]  /*8460*/  IMAD.IADD R59, R53, 0x1, R59 ;  /* 0x00000001353b7824 */ /* 0x000fe200078e023b */
[----:B------:R-:W-:-:S05]  /*8470*/  @!P2 IADD3 R53, P3, R31, R52, RZ ;  /* 0x000000341f35a210 */ /* 0x000fca0007f7e0ff */
[----:B------:R-:W-:Y:S01]  /*8480*/  @!P2 IMAD.X R58, R59, 0x1, R34, P3 ;  /* 0x000000013b3aa824 */ /* 0x000fe200018e0622 */
[----:B----4-:R-:W-:-:S04]  /*8490*/  @!P2 LEA R54, P3, R53, R54, 0x1 ;  /* 0x000000363536a211 */ /* 0x010fc800078608ff */
[----:B------:R-:W-:Y:S02]  /*84a0*/  @!P2 LEA.HI.X R55, R53, R55, R58, 0x1, P3 ;  /* 0x000000373537a211 */ /* 0x000fe400018f0c3a */
[----:B------:R-:W-:-:S03]  /*84b0*/  @!P1 IADD3 R52, P3, R35, R52, RZ ;  /* 0x0000003423349210 */ /* 0x000fc60007f7e0ff */
[----:B-1----:R1:W-:Y:S02]  /*84c0*/  @!P2 STG.E.128 desc[UR56][R54.64], R44 ;  /* 0x0000002c3600a986 */ /* 0x0023e4000c101d38 */
[----:B------:R-:W-:Y:S01]  /*84d0*/  @!P1 IMAD.X R53, R59, 0x1, R101, P3 ;  /* 0x000000013b359824 */ /* 0x000fe200018e0665 */
[----:B-----5:R-:W-:-:S04]  /*84e0*/  @!P1 LEA R56, P3, R52, R56, 0x1 ;  /* 0x0000003834389211 */ /* 0x020fc800078608ff */
[----:B------:R-:W-:-:S05]  /*84f0*/  @!P1 LEA.HI.X R57, R52, R57, R53, 0x1, P3 ;  /* 0x0000003934399211 */ /* 0x000fca00018f0c35 */
[----:B--2---:R1:W-:Y:S04]  /*8500*/  @!P1 STG.E.128 desc[UR56][R56.64], R48 ;  /* 0x0000003038009986 */ /* 0x0043e8000c101d38 */
.L_x_6888:
[----:B------:R-:W-:Y:S05]  /*8510*/  BSYNC B0 ;  /* 0x0000000000007941 */ /* 0x000fea0003800000 */
.L_x_6850:
        /* <DEDUP_REMOVED lines=17> */
.L_x_6924:
[----:B------:R-:W-:Y:S05]  /*8630*/  BSYNC B0 ;  /* 0x0000000000007941 */ /* 0x000fea0003800000 */
.L_x_6923:
[----:B------:R-:W2:Y:S01]  /*8640*/  SYNCS.PHASECHK.TRANS64.TRYWAIT P0, [R103+URZ+0x288b0], R124 ;  /* 0x0288b07c670075a7 */ /* 0x000ea2000800017f */
[----:B------:R-:W-:Y:S01]  /*8650*/  ULDC UR37, c[0x0][0x2e4] ;  /* 0x0000b90000257ab9 */ /* 0x000fe20000000800 */
[----:B------:R-:W-:Y:S01]  /*8660*/  ULDC.64 UR40, c[0x0][0x318] ;  /* 0x0000c60000287ab9 */ /* 0x000fe20000000a00 */
[----:B------:R-:W-:Y:S01]  /*8670*/  ULDC.64 UR42, c[0x0][0x308] ;  /* 0x0000c200002a7ab9 */ /* 0x000fe20000000a00 */
[----:B------:R-:W-:Y:S04]  /*8680*/  BSSY B0, `(.L_x_6925) ;  /* 0x0000002000007945 */ /* 0x000fe80003800000 */
[----:B--2---:R-:W-:Y:S05]  /*8690*/  @!P0 BRA `(.L_x_6926) ;  /* 0x000001cc00848947 */ /* 0x004fea0003800000 */
.L_x_7240:
[----:B------:R-:W-:Y:S05]  /*86a0*/  BSYNC B0 ;  /* 0x0000000000007941 */ /* 0x000fea0003800000 */
.L_x_6925:
[----:B------:R-:W-:Y:S01]  /*86b0*/  ISETP.GE.AND P0, PT, R18, R112, PT ;  /* 0x000000701200720c */ /* 0x000fe20003f06270 */
[----:B------:R-:W-:Y:S01]  /*86c0*/  BSSY B0, `(.L_x_6927) ;  /* 0x0000011000007945 */ /* 0x000fe20003800000 */
[----:B------:R-:W-:-:S11]  /*86d0*/  IMAD.WIDE R48, R26, 0x80, R42 ;  /* 0x000000801a307825 */ /* 0x000fd600078e022a */
[----:B------:R-:W-:Y:S05]  /*86e0*/  @P0 BRA `(.L_x_6928) ;  /* 0x0000000000380947 */ /* 0x000fea0003800000 */
[----:B------:R-:W-:Y:S02]  /*86f0*/  IMAD R47, R49, UR40, RZ ;  /* 0x00000028312f7c24 */ /* 0x000fe4000f8e02ff */
[----:B-1----:R-:W-:Y:S02]  /*8700*/  IMAD.MOV.U32 R44, RZ, RZ, R96 ;  /* 0x000000ffff2c7224 */ /* 0x002fe400078e0060 */
[----:B------:R-:W-:Y:S02]  /*8710*/  IMAD.MOV.U32 R45, RZ, RZ, R102 ;  /* 0x000000ffff2d7224 */ /* 0x000fe400078e0066 */
[C---:B------:R-:W-:Y:S02]  /*8720*/  IMAD R47, R48.reuse, UR41, R47 ;  /* 0x00000029302f7c24 */ /* 0x040fe4000f8e022f */
[----:B------:R-:W-:-:S04]  /*8730*/  IMAD.WIDE.U32 R44, R48, UR40, R44 ;  /* 0x00000028302c7c25 */ /* 0x000fc8000f8e002c */
[----:B------:R-:W-:Y:S01]  /*8740*/  IMAD.IADD R45, R45, 0x1, R47 ;  /* 0x000000012d2d7824 */ /* 0x000fe200078e022f */
[----:B------:R-:W-:-:S04]  /*8750*/  LEA R50, P0, R44, UR42, 0x1 ;  /* 0x0000002a2c327c11 */ /* 0x000fc8000f8008ff */
[----:B------:R-:W-:Y:S02]  /*8760*/  LEA.HI.X R51, R44, UR43, R45, 0x1, P0 ;  /* 0x0000002b2c337c11 */ /* 0x000fe400080f0c2d */
[----:B------:R-:W-:-:S13]  /*8770*/  ISETP.GE.AND P0, PT, R16, UR37, PT ;  /* 0x0000002510007c0c */ /* 0x000fda000bf06270 */
[----:B------:R-:W1:Y:S04]  /*8780*/  @!P0 LDS.128 R44, [R108+0x400] ;  /* 0x000400006c2c8984 */ /* 0x000e680000000c00 */
[----:B-1----:R-:W-:Y:S01]  /*8790*/  @!P0 STG.E.128 desc[UR56][R50.64], R44 ;  /* 0x0000002c32008986 */ /* 0x002fe2000c101d38 */
[----:B------:R-:W-:-:S13]  /*87a0*/  ISETP.GE.AND P0, PT, R195, UR37, PT ;  /* 0x00000025c3007c0c */ /* 0x000fda000bf06270 */
[----:B------:R-:W1:Y:S04]  /*87b0*/  @!P0 LDS.128 R44, [R108+0x4400] ;  /* 0x004400006c2c8984 */ /* 0x000e680000000c00 */
[----:B-1----:R3:W-:Y:S02]  /*87c0*/  @!P0 STG.E.128 desc[UR56][R50.64+0x80], R44 ;  /* 0x0000802c32008986 */ /* 0x0027e4000c101d38 */
.L_x_6928:
[----:B------:R-:W-:Y:S05]  /*87d0*/  BSYNC B0 ;  /* 0x0000000000007941 */ /* 0x000fea0003800000 */
.L_x_6927:
[----:B------:R-:W-:Y:S01]  /*87e0*/  ISETP.GE.AND P0, PT, R189, R112, PT ;  /* 0x00000070bd00720c */ /* 0x000fe20003f06270 */
[----:B------:R-:W-:-:S12]  /*87f0*/  BSSY B0, `(.L_x_6929) ;  /* 0x0000012000007945 */ /* 0x000fd80003800000 */
[----:B------:R-:W-:Y:S05]  /*8800*/  @P0 BRA `(.L_x_6930) ;  /* 0x0000000000400947 */ /* 0x000fea0003800000 */
[----:B---3--:R-:W-:Y:S01]  /*8810*/  IADD3 R47, P0, R48, 0x20, RZ ;  /* 0x00000020302f7810 */ /* 0x008fe20007f1e0ff */
[----:B------:R-:W-:-:S04]  /*8820*/  IMAD.MOV.U32 R45, RZ, RZ, R102 ;  /* 0x000000ffff2d7224 */ /* 0x000fc800078e0066 */
[----:B-1----:R-:W-:-:S04]  /*8830*/  IMAD.X R44, RZ, RZ, R49, P0 ;  /* 0x000000ffff2c7224 */ /* 0x002fc800000e0631 */
[----:B------:R-:W-:Y:S02]  /*8840*/  IMAD R46, R44, UR40, RZ ;  /* 0x000000282c2e7c24 */ /* 0x000fe4000f8e02ff */
[----:B------:R-:W-:-:S04]  /*8850*/  IMAD.MOV.U32 R44, RZ, RZ, R96 ;  /* 0x000000ffff2c7224 */ /* 0x000fc800078e0060 */
[----:B------:R-:W-:-:S04]  /*8860*/  IMAD.WIDE.U32 R44, R47, UR40, R44 ;  /* 0x000000282f2c7c25 */ /* 0x000fc8000f8e002c */
[----:B------:R-:W-:Y:S01]  /*8870*/  IMAD R47, R47, UR41, R46 ;  /* 0x000000292f2f7c24 */ /* 0x000fe2000f8e022e */
[----:B------:R-:W-:-:S03]  /*8880*/  LEA R50, P0, R44, UR42, 0x1 ;  /* 0x0000002a2c327c11 */ /* 0x000fc6000f8008ff */
[----:B------:R-:W-:-:S05]  /*8890*/  IMAD.IADD R45, R45, 0x1, R47 ;  /* 0x000000012d2d7824 */ /* 0x000fca00078e022f */
[----:B------:R-:W-:Y:S02]  /*88a0*/  LEA.HI.X R51, R44, UR43, R45, 0x1, P0 ;  /* 0x0000002b2c337c11 */ /* 0x000fe400080f0c2d */
[----:B------:R-:W-:-:S13]  /*88b0*/  ISETP.GE.AND P0, PT, R16, UR37, PT ;  /* 0x0000002510007c0c */ /* 0x000fda000bf06270 */
[----:B------:R-:W1:Y:S04]  /*88c0*/  @!P0 LDS.128 R44, [R108+0x1400] ;  /* 0x001400006c2c8984 */ /* 0x000e680000000c00 */
[----:B-1----:R-:W-:Y:S01]  /*88d0*/  @!P0 STG.E.128 desc[UR56][R50.64], R44 ;  /* 0x0000002c32008986 */ /* 0x002fe2000c101d38 */
[----:B------:R-:W-:-:S13]  /*88e0*/  ISETP.GE.AND P0, PT, R195, UR37, PT ;  /* 0x00000025c3007c0c */ /* 0x000fda000bf06270 */
[----:B------:R-:W1:Y:S04]  /*88f0*/  @!P0 LDS.128 R44, [R108+0x5400] ;  /* 0x005400006c2c8984 */ /* 0x000e680000000c00 */
[----:B-1----:R4:W-:Y:S02]  /*8900*/  @!P0 STG.E.128 desc[UR56][R50.64+0x80], R44 ;  /* 0x0000802c32008986 */ /* 0x0029e4000c101d38 */
.L_x_6930:
[----:B------:R-:W-:Y:S05]  /*8910*/  BSYNC B0 ;  /* 0x0000000000007941 */ /* 0x000fea0003800000 */
.L_x_6929:
[----:B------:R-:W-:Y:S01]  /*8920*/  ISETP.GE.AND P0, PT, R188, R112, PT ;  /* 0x00000070bc00720c */ /* 0x000fe20003f06270 */
[----:B------:R-:W-:-:S12]  /*8930*/  BSSY B0, `(.L_x_6931) ;  /* 0x0000012000007945 */ /* 0x000fd80003800000 */
[----:B------:R-:W-:Y:S05]  /*8940*/  @P0 BRA `(.L_x_6932) ;  /* 0x0000000000400947 */ /* 0x000fea0003800000 */
[----:B---34-:R-:W-:Y:S01]  /*8950*/  IADD3 R47, P0, R48, 0x40, RZ ;  /* 0x00000040302f7810 */ /* 0x018fe20007f1e0ff */
        /* <DEDUP_REMOVED lines=15> */
.L_x_6932:
[----:B------:R-:W-:Y:S05]  /*8a50*/  BSYNC B0 ;  /* 0x0000000000007941 */ /* 0x000fea0003800000 */
.L_x_6931:
[----:B------:R-:W-:Y:S01]  /*8a60*/  ISETP.GE.AND P0, PT, R190, R112, PT ;  /* 0x00000070be00720c */ /* 0x000fe20003f06270 */
[----:B------:R-:W-:-:S12]  /*8a70*/  BSSY B0, `(.L_x_6933) ;  /* 0x0000012000007945 */ /* 0x000fd80003800000 */
[----:B------:R-:W-:Y:S05]  /*8a80*/  @P0 BRA `(.L_x_6934) ;  /* 0x0000000000400947 */ /* 0x000fea0003800000 */
[----:B-1-34-:R-:W-:Y:S01]  /*8a90*/  IADD3 R47, P0, R48, 0x60, RZ ;  /* 0x00000060302f7810 */ /* 0x01afe20007f1e0ff */
[----:B------:R-:W-:Y:S02]  /*8aa0*/  IMAD.MOV.U32 R44, RZ, RZ, R96 ;  /* 0x000000ffff2c7224 */ /* 0x000fe400078e0060 */
        /* <DEDUP_REMOVED lines=14> */
.L_x_6934:
[----:B------:R-:W-:Y:S05]  /*8b90*/  BSYNC B0 ;  /* 0x0000000000007941 */ /* 0x000fea0003800000 */
.L_x_6933:
[----:B------:R-:W-:Y:S01]  /*8ba0*/  @!PT LDS RZ, [RZ] ;  /* 0x00000000fffff984 */ /* 0x000fe20000000800 */
[----:B------:R-:W-:Y:S01]  /*8bb0*/  @!PT LDS RZ, [RZ] ;  /* 0x00000000fffff984 */ /* 0x000fe20000000800 */
[----:B------:R-:W-:Y:S01]  /*8bc0*/  @!PT LDS RZ, [RZ] ;  /* 0x00000000fffff984 */ /* 0x000fe20000000800 */
[----:B------:R-:W-:Y:S01]  /*8bd0*/  @!PT LDS RZ, [RZ] ;  /* 0x00000000fffff984 */ /* 0x000fe20000000800 */
[----:B------:R5:W-:Y:S06]  /*8be0*/  MEMBAR.ALL.CTA ;  /* 0x0000000000007992 */ /* 0x000bec0000008000 */
[----:B-----5:R-:W5:Y:S02]  /*8bf0*/  FENCE.VIEW.ASYNC.S ;  /* 0x00000000000073c6 */ /* 0x020f640000000000 */
[----:B-----5:R1:W-:Y:S01]  /*8c00*/  BAR.SYNC.DEFER_BLOCKING R125, 0x80 ;  /* 0x0002007d0000751d */ /* 0x0203e20000010000 */
[----:B------:R-:W-:Y:S01]  /*8c10*/  ISETP.NE.AND P4, PT, R104, RZ, PT ;  /* 0x000000ff6800720c */ /* 0x000fe20003f85270 */
[----:B------:R-:W-:-:S02]  /*8c20*/  VIADD R185, R185, 0x1 ;  /* 0x00000001b9b97836 */ /* 0x000fc40000000000 */
[----:B0-2---:R-:W-:-:S03]  /*8c30*/  @!P3 VIADD R103, R103, 0x288c0 ;  /* 0x000288c06767b836 */ /* 0x005fc60000000000 */
[C---:B------:R-:W-:Y:S02]  /*8c40*/  ISETP.NE.AND P0, PT, R185.reuse, 0x2, PT ;  /* 0x00000002b900780c */ /* 0x040fe40003f05270 */
[----:B------:R-:W-:Y:S02]  /*8c50*/  @!P3 PRMT R103, RZ, 0x654, R103 ;  /* 0x00000654ff67b816 */ /* 0x000fe40000000067 */
[----:B-1-34-:R-:W-:Y:S02]  /*8c60*/  SEL R45, RZ, 0x1, P0 ;  /* 0x00000001ff2d7807 */ /* 0x01afe40000000000 */
[----:B------:R-:W-:Y:S02]  /*8c70*/  SEL R185, R185, RZ, P0 ;  /* 0x000000ffb9b97207 */ /* 0x000fe40000000000 */
[----:B------:R-:W-:Y:S01]  /*8c80*/  LOP3.LUT R194, R194, R45, RZ, 0x3c, !PT ;  /* 0x0000002dc2c27212 */ /* 0x000fe200078e3cff */
[----:B------:R0:W-:Y:S01]  /*8c90*/  @!P3 SYNCS.ARRIVE.TRANS64.RED.A1T0 RZ, [R103+URZ], RZ ;  /* 0x000000ff67ffb9a7 */ /* 0x0001e2000810043f */
[----:B------:R-:W-:Y:S05]  /*8ca0*/  @P4 BRA `(.L_x_6935) ;  /* 0xffffff9800684947 */ /* 0x000fea000383ffff */
[----:B------:R-:W1:Y:S01]  /*8cb0*/  S2R R44, SR_TID.X ;  /* 0x00000000002c7919 */ /* 0x000e620000002100 */
[----:B------:R-:W-:Y:S02]  /*8cc0*/  PLOP3.LUT P0, PT, PT, PT, PT, 0x8, 0x0 ;  /* 0x000000000000781c */ /* 0x000fe40003f0e170 */
[----:B-1----:R-:W-:-:S04]  /*8cd0*/  SHF.R.U32.HI R44, RZ, 0x7, R44 ;  /* 0x00000007ff2c7819 */ /* 0x002fc8000001162c */
[----:B------:R-:W-:-:S13]  /*8ce0*/  ISETP.NE.AND P4, PT, R44, 0x1, PT ;  /* 0x000000012c00780c */ /* 0x000fda0003f85270 */
[----:B------:R-:W-:Y:S06]  /*8cf0*/  @!P4 BAR.ARV 0x9, 0x100 ;  /* 0x024400000000cb1d */ /* 0x000fec0000002000 */
.L_x_6845:
[----:B------:R-:W1:Y:S02]  /*8d00*/  LDC.64 R6, c[0x0][0x9e0] ;  /* 0x00027800ff067b82 */ /* 0x000e640000000a00 */
[----:B-1----:R-:W-:Y:S01]  /*8d10*/  ISETP.GE.AND P1, PT, R7, 0x1, PT ;  /* 0x000000010700780c */ /* 0x002fe20003f26270 */
[----:B------:R-:W-:-:S12]  /*8d20*/  @P0 BRA `(.L_x_6936) ;  /* 0x00000000000c0947 */ /* 0x000fd80003800000 */
[----:B------:R-:W1:Y:S01]  /*8d30*/  FENCE.VIEW.ASYNC.G ;  /* 0x00000000000073c6 */ /* 0x000e620000000100 */
[----:B------:R-:W-:Y:S05]  /*8d40*/  WARPSYNC.ALL ;  /* 0x0000000000007948 */ /* 0x000fea0003800000 */
[----:B-1----:R-:W-:Y:S06]  /*8d50*/  BAR.ARV 0xc, 0x120 ;  /* 0x0304800000007b1d */ /* 0x002fec0000002000 */
.L_x_6936:
        /* <DEDUP_REMOVED lines=13> */
.L_x_6939:
[----:B------:R-:W-:-:S13]  /*8e30*/  ISETP.NE.AND P0, PT, R7, 0x1, PT ;  /* 0x000000010700780c */ /* 0x000fda0003f05270 */
[----:B------:R-:W1:Y:S02]  /*8e40*/  @P0 LDC.64 R4, c[0x0][0x9e8] ;  /* 0x00027a00ff040b82 */ /* 0x000e640000000a00 */
[----:B-1----:R-:W-:-:S05]  /*8e50*/  @P0 IMAD.HI.U32 R4, R3, R4, RZ ;  /* 0x0000000403040227 */ /* 0x002fca00078e00ff */
[----:B------:R-:W-:-:S07]  /*8e60*/  @P0 SHF.R.U32.HI R3, RZ, R5, R4 ;  /* 0x00000005ff030219 */ /* 0x000fce0000011604 */
.L_x_6940:
[----:B------:R-:W-:Y:S05]  /*8e70*/  BSYNC B0 ;  /* 0x0000000000007941 */ /* 0x000fea0003800000 */
.L_x_6938:
[----:B------:R-:W-:-:S05]  /*8e80*/  IMAD R3, R3, R7, R7 ;  /* 0x0000000703037224 */ /* 0x000fca00078e0207 */
[----:B------:R-:W-:-:S07]  /*8e90*/  VIMNMX R0, R0, R3, PT ;  /* 0x0000000300007248 */ /* 0x000fce0003fe0100 */
.L_x_6937:
[----:B------:R-:W-:Y:S01]  /*8ea0*/  VIADD R0, R0, 0x7f ;  /* 0x0000007f00007836 */ /* 0x000fe20000000000 */
[----:B------:R-:W-:-:S04]  /*8eb0*/  ULDC UR4, c[0x0][0x9dc] ;  /* 0x0002770000047ab9 */ /* 0x000fc80000000800 */
[----:B------:R-:W-:-:S04]  /*8ec0*/  SHF.R.S32.HI R3, RZ, 0x1f, R0 ;  /* 0x0000001fff037819 */ /* 0x000fc80000011400 */
[----:B------:R-:W-:-:S04]  /*8ed0*/  LEA.HI R3, R3, R0, RZ, 0x7 ;  /* 0x0000000003037211 */ /* 0x000fc800078f38ff */
[----:B------:R-:W-:Y:S01]  /*8ee0*/  SHF.R.S32.HI R0, RZ, 0x7, R3 ;  /* 0x00000007ff007819 */ /* 0x000fe20000011403 */
[----:B------:R-:W-:-:S03]  /*8ef0*/  VIADD R3, R118, -UR4 ;  /* 0x8000000476037c36 */ /* 0x000fc60008000000 */
[----:B------:R-:W-:Y:S01]  /*8f00*/  VIMNMX R129, R129, R0, PT ;  /* 0x0000000081817248 */ /* 0x000fe20003fe0100 */
        /* <DEDUP_REMOVED lines=11> */
.L_x_6943:
[----:B------:R-:W-:-:S13]  /*8fc0*/  ISETP.NE.AND P0, PT, R7, 0x1, PT ;  /* 0x000000010700780c */ /* 0x000fda0003f05270 */
[----:B------:R-:W1:Y:S02]  /*8fd0*/  @P0 LDC.64 R4, c[0x0][0x9e8] ;  /* 0x00027a00ff040b82 */ /* 0x000e640000000a00 */
[----:B-1----:R-:W-:-:S05]  /*8fe0*/  @P0 IMAD.HI.U32 R4, R118, R4, RZ ;  /* 0x0000000476040227 */ /* 0x002fca00078e00ff */
[----:B------:R-:W-:-:S07]  /*8ff0*/  @P0 SHF.R.U32.HI R118, RZ, R5, R4 ;  /* 0x00000005ff760219 */ /* 0x000fce0000011604 */
.L_x_6944:
[----:B------:R-:W-:Y:S05]  /*9000*/  BSYNC B0 ;  /* 0x0000000000007941 */ /* 0x000fea0003800000 */
.L_x_6942:
[----:B------:R-:W-:-:S05]  /*9010*/  IMAD R118, R118, R7, RZ ;  /* 0x0000000776767224 */ /* 0x000fca00078e02ff */
[----:B------:R-:W-:-:S07]  /*9020*/  VIMNMX R3, R3, R118, !PT ;  /* 0x0000007603037248 */ /* 0x000fce0007fe0100 */
.L_x_6941:
[----:B------:R-:W-:Y:S01]  /*9030*/  SHF.R.S32.HI R4, RZ, 0x1f, R3 ;  /* 0x0000001fff047819 */ /* 0x000fe20000011403 */
[----:B------:R-:W-:Y:S01]  /*9040*/  IMAD.MOV.U32 R0, RZ, RZ, RZ ;  /* 0x000000ffff007224 */ /* 0x000fe200078e00ff */
[----:B------:R-:W-:Y:S02]  /*9050*/  PLOP3.LUT P0, PT, PT, PT, PT, 0x80, 0x0 ;  /* 0x000000000000781c */ /* 0x000fe40003f0f070 */
[----:B------:R-:W-:Y:S02]  /*9060*/  CS2R R150, SRZ ;  /* 0x0000000000967805 */ /* 0x000fe4000001ff00 */
[----:B------:R-:W-:Y:S01]  /*9070*/  LEA.HI R4, R4, R3, RZ, 0x7 ;  /* 0x0000000304047211 */ /* 0x000fe200078f38ff */
[----:B------:R-:W-:Y:S01]  /*9080*/  IMAD.MOV.U32 R3, RZ, RZ, RZ ;  /* 0x000000ffff037224 */ /* 0x000fe200078e00ff */
[----:B------:R-:W-:Y:S02]  /*9090*/  CS2R R148, SRZ ;  /* 0x0000000000947805 */ /* 0x000fe4000001ff00 */
[----:B------:R-:W-:-:S02]  /*90a0*/  CS2R R146, SRZ ;  /* 0x0000000000927805 */ /* 0x000fc4000001ff00 */
[----:B------:R-:W-:Y:S02]  /*90b0*/  SHF.R.S32.HI R4, RZ, 0x7, R4 ;  /* 0x00000007ff047819 */ /* 0x000fe40000011404 */
[----:B------:R-:W-:Y:S02]  /*90c0*/  CS2R R144, SRZ ;  /* 0x0000000000907805 */ /* 0x000fe4000001ff00 */
[----:B------:R-:W-:Y:S01]  /*90d0*/  CS2R R34, SRZ ;  /* 0x0000000000227805 */ /* 0x000fe2000001ff00 */
[----:B------:R-:W-:Y:S01]  /*90e0*/  IMAD.MOV.U32 R142, RZ, RZ, RZ ;  /* 0x000000ffff8e7224 */ /* 0x000fe200078e00ff */
[----:B------:R-:W-:Y:S01]  /*90f0*/  VIMNMX R198, RZ, R4, !PT ;  /* 0x00000004ffc67248 */ /* 0x000fe20007fe0100 */
[----:B------:R-:W-:Y:S01]  /*9100*/  IMAD.MOV.U32 R141, RZ, RZ, RZ ;  /* 0x000000ffff8d7224 */ /* 0x000fe200078e00ff */
[----:B------:R-:W-:Y:S01]  /*9110*/  CS2R R138, SRZ ;  /* 0x00000000008a7805 */ /* 0x000fe2000001ff00 */
[----:B------:R-:W-:Y:S01]  /*9120*/  IMAD.MOV.U32 R137, RZ, RZ, RZ ;  /* 0x000000ffff897224 */ /* 0x000fe200078e00ff */
[----:B------:R-:W-:-:S02]  /*9130*/  ISETP.GT.AND P1, PT, R129, R198, PT ;  /* 0x000000c68100720c */ /* 0x000fc40003f24270 */
[----:B------:R-:W-:Y:S02]  /*9140*/  CS2R R32, SRZ ;  /* 0x0000000000207805 */ /* 0x000fe4000001ff00 */
[----:B------:R-:W-:Y:S01]  /*9150*/  CS2R R134, SRZ ;  /* 0x0000000000867805 */ /* 0x000fe2000001ff00 */
[----:B------:R-:W-:Y:S01]  /*9160*/  IMAD.MOV.U32 R133, RZ, RZ, RZ ;  /* 0x000000ffff857224 */ /* 0x000fe200078e00ff */
[----:B------:R-:W-:Y:S02]  /*9170*/  CS2R R30, SRZ ;  /* 0x00000000001e7805 */ /* 0x000fe4000001ff00 */
[----:B------:R-:W-:Y:S01]  /*9180*/  CS2R R130, SRZ ;  /* 0x0000000000827805 */ /* 0x000fe2000001ff00 */
[----:B------:R-:W-:Y:S01]  /*9190*/  IMAD.MOV.U32 R128, RZ, RZ, RZ ;  /* 0x000000ffff807224 */ /* 0x000fe200078e00ff */
        /* <DEDUP_REMOVED lines=12> */
[----:B0-----:R-:W-:Y:S02]  /*9260*/  CS2R R102, SRZ ;  /* 0x0000000000667805 */ /* 0x001fe4000001ff00 */
[----:B------:R-:W-:Y:S02]  /*9270*/  CS2R R100, SRZ ;  /* 0x0000000000647805 */ /* 0x000fe4000001ff00 */
[----:B------:R-:W-:-:S02]  /*9280*/  CS2R R98, SRZ ;  /* 0x0000000000627805 */ /* 0x000fc4000001ff00 */
[----:B------:R-:W-:Y:S02]  /*9290*/  CS2R R96, SRZ ;  /* 0x0000000000607805 */ /* 0x000fe4000001ff00 */
[----:B------:R-:W-:Y:S01]  /*92a0*/  CS2R R6, SRZ ;  /* 0x0000000000067805 */ /* 0x000fe2000001ff00 */
[----:B------:R-:W-:Y:S01]  /*92b0*/  IMAD.MOV.U32 R94, RZ, RZ, RZ ;  /* 0x000000ffff5e7224 */ /* 0x000fe200078e00ff */
[----:B------:R-:W-:Y:S01]  /*92c0*/  CS2R R90, SRZ ;  /* 0x00000000005a7805 */ /* 0x000fe2000001ff00 */
[----:B------:R-:W-:Y:S01]  /*92d0*/  IMAD.MOV.U32 R37, RZ, RZ, RZ ;  /* 0x000000ffff257224 */ /* 0x000fe200078e00ff */
[----:B------:R-:W-:Y:S01]  /*92e0*/  CS2R R88, SRZ ;  /* 0x0000000000587805 */ /* 0x000fe2000001ff00 */
[----:B------:R-:W-:Y:S06]  /*92f0*/  @!P1 BRA `(.L_x_6945) ;  /* 0x0000013c00c89947 */ /* 0x000fec0003800000 */
[----:B------:R-:W-:-:S03]  /*9300*/  UMOV UR4, 0xffffffff ;  /* 0xffffffff00047882 */ /* 0x000fc60000000000 */
[----:B------:R-:W-:Y:S05]  /*9310*/  BRA.DIV UR4, `(.L_x_6946) ;  /* 0x000001c204787947 */ /* 0x000fea000b800000 */
[----:B------:R0:W1:Y:S02]  /*9320*/  SHFL.IDX PT, R196, R227, RZ, 0x1f ;  /* 0x00001fffe3c47589 */ /* 0x00006400000e0000 */
.L_x_7243:
[----:B-1----:R-:W-:-:S04]  /*9330*/  LEA.HI R0, R196, R196, RZ, 0x1 ;  /* 0x000000c4c4007211 */ /* 0x002fc800078f08ff */
[----:B------:R-:W-:Y:S01]  /*9340*/  LOP3.LUT R3, R0, 0x1e, RZ, 0xc0, !PT ;  /* 0x0000001e00037812 */ /* 0x000fe200078ec0ff */
[----:B------:R-:W-:-:S04]  /*9350*/  IMAD.U32 R0, RZ, RZ, UR38 ;  /* 0x00000026ff007e24 */ /* 0x000fc8000f8e00ff */
[----:B------:R-:W-:Y:S01]  /*9360*/  IMAD.IADD R3, R196, 0x1, -R3 ;  /* 0x00000001c4037824 */ /* 0x000fe200078e0a03 */
[----:B------:R-:W-:-:S04]  /*9370*/  LOP3.LUT P0, RZ, R0, 0x3ff, RZ, 0xc0, !PT ;  /* 0x000003ff00ff7812 */ /* 0x000fc8000780c0ff */
[----:B------:R-:W-:Y:S02]  /*9380*/  LEA R3, R3, UR38, 0xd ;  /* 0x0000002603037c11 */ /* 0x000fe4000f8e68ff */
[----:B------:R-:W-:Y:S02]  /*9390*/  P2R R24, PR, RZ, 0x1 ;  /* 0x00000001ff187803 */ /* 0x000fe40000000000 */
[----:B------:R-:W-:-:S04]  /*93a0*/  SHF.R.U32.HI R3, RZ, 0x4, R3 ;  /* 0x00000004ff037819 */ /* 0x000fc80000011603 */
[----:B------:R-:W-:Y:S01]  /*93b0*/  LOP3.LUT R52, R3, 0x3fff, RZ, 0xc0, !PT ;  /* 0x00003fff03347812 */ /* 0x000fe200078ec0ff */
[----:B------:R-:W-:Y:S06]  /*93c0*/  @!P0 BRA `(.L_x_6947) ;  /* 0x0000000000408947 */ /* 0x000fec0003800000 */
        /* <DEDUP_REMOVED lines=15> */
[----:B0-2--5:R-:W-:Y:S05]  /*94c0*/  CALL.ABS.NOINC R14 ;  /* 0x000000000e007343 */ /* 0x025fea0003c00000 */
.L_x_6947:
[----:B------:R-:W-:Y:S02]  /*94d0*/  ULDC UR4, c[0x0][0x3d4] ;  /* 0x0000f50000047ab9 */ /* 0x000fe40000000800 */
[----:B------:R-:W-:-:S13]  /*94e0*/  ISETP.LT.AND P0, PT, RZ, UR4, PT ;  /* 0x00000004ff007c0c */ /* 0x000fda000bf01270 */
[----:B------:R-:W-:Y:S05]  /*94f0*/  @P0 BRA `(.L_x_6948) ;  /* 0x00000000003c0947 */ /* 0x000fea0003800000 */
[----:B------:R-:W-:-:S04]  /*9500*/  LEA.HI R0, R221, R221, RZ, 0x1 ;  /* 0x000000dddd007211 */ /* 0x000fc800078f08ff */
        /* <DEDUP_REMOVED lines=8> */
.L_x_6951:
[----:B--2---:R2:W3:Y:S02]  /*9590*/  SYNCS.PHASECHK.TRANS64.TRYWAIT P0, [R2+URZ+0x28800], R3 ;  /* 0x02880003020075a7 */ /* 0x0044e4000800017f */
[----:B---3--:R-:W-:Y:S05]  /*95a0*/  @!P0 NANOSLEEP.SYNCS 0x989680 ;  /* 0x009896800000895d */ /* 0x008fea0003900000 */
[----:B------:R-:W3:Y:S02]  /*95b0*/  @!P0 SYNCS.PHASECHK.TRANS64 P0, [R2+URZ+0x28800], R3 ;  /* 0x02880003020085a7 */ /* 0x000ee4000800007f */
[----:B---3--:R-:W-:Y:S05]  /*95c0*/  @!P0 BRA `(.L_x_6951) ;  /* 0xfffffffc00f08947 */ /* 0x008fea000383ffff */
.L_x_6950:
[----:B------:R-:W-:Y:S05]  /*95d0*/  BSYNC B0 ;  /* 0x0000000000007941 */ /* 0x000fea0003800000 */
.L_x_6949:
[----:B------:R-:W-:Y:S05]  /*95e0*/  BRA `(.L_x_6952) ;  /* 0x0000005400787947 */ /* 0x000fea0003800000 */
.L_x_6948:
[----:B------:R-:W1:Y:S01]  /*95f0*/  LDC.64 R12, c[0x0][0x3d8] ;  /* 0x0000f600ff0c7b82 */ /* 0x000e620000000a00 */
[----:B-----5:R-:W-:Y:S01]  /*9600*/  SHF.R.S32.HI R3, RZ, 0x1f, R117 ;  /* 0x0000001fff037819 */ /* 0x020fe20000011475 */
[----:B------:R-:W-:Y:S01]  /*9610*/  IMAD.MOV.U32 R6, RZ, RZ, R16 ;  /* 0x000000ffff067224 */ /* 0x000fe200078e0010 */
[----:B------:R-:W-:Y:S01]  /*9620*/  ISETP.NE.AND P4, PT, R24, RZ, PT ;  /* 0x000000ff1800720c */ /* 0x000fe20003f85270 */
[----:B------:R-:W-:Y:S01]  /*9630*/  IMAD.MOV.U32 R7, RZ, RZ, R17 ;  /* 0x000000ffff077224 */ /* 0x000fe200078e0011 */
[--C-:B------:R-:W-:Y:S01]  /*9640*/  SHF.R.S32.HI R5, RZ, 0x1f, R22.reuse ;  /* 0x0000001fff057819 */ /* 0x100fe20000011416 */
[----:B------:R-:W-:Y:S02]  /*9650*/  IMAD.MOV.U32 R4, RZ, RZ, R22 ;  /* 0x000000ffff047224 */ /* 0x000fe400078e0016 */
[----:B------:R-:W2:Y:S01]  /*9660*/  LDC.64 R14, c[0x0][0x3e8] ;  /* 0x0000fa00ff0e7b82 */ /* 0x000ea20000000a00 */
[-C--:B-1----:R-:W-:Y:S01]  /*9670*/  IMAD R0, R3, R12.reuse, RZ ;  /* 0x0000000c03007224 */ /* 0x082fe200078e02ff */
[----:B------:R-:W-:Y:S01]  /*9680*/  SHF.L.U64.HI R30, R12, 0x5, R13 ;  /* 0x000000050c1e7819 */ /* 0x000fe2000001020d */
[----:B------:R-:W-:-:S04]  /*9690*/  IMAD.WIDE.U32 R8, R18, R12, R6 ;  /* 0x0000000c12087225 */ /* 0x000fc800078e0006 */
[----:B------:R-:W-:Y:S02]  /*96a0*/  IMAD R21, R19, R12, RZ ;  /* 0x0000000c13157224 */ /* 0x000fe400078e02ff */
[-C--:B--2---:R-:W-:Y:S01]  /*96b0*/  IMAD R20, R3, R14.reuse, RZ ;  /* 0x0000000e03147224 */ /* 0x084fe200078e02ff */
[----:B------:R-:W-:Y:S01]  /*96c0*/  SHF.L.U64.HI R28, R14, 0x5, R15 ;  /* 0x000000050e1c7819 */ /* 0x000fe2000001020f */
[----:B------:R-:W-:-:S04]  /*96d0*/  IMAD.WIDE.U32 R10, R18, R14, R6 ;  /* 0x0000000e120a7225 */ /* 0x000fc800078e0006 */
[----:B------:R-:W-:-:S04]  /*96e0*/  IMAD.WIDE.U32 R6, R18, R12, R4 ;  /* 0x0000000c12067225 */ /* 0x000fc800078e0004 */
[----:B------:R-:W-:-:S04]  /*96f0*/  IMAD.WIDE.U32 R54, R117, R12, RZ ;  /* 0x0000000c75367225 */ /* 0x000fc800078e00ff */
[----:B------:R-:W-:Y:S01]  /*9700*/  IMAD R3, R19, R14, RZ ;  /* 0x0000000e13037224 */ /* 0x000fe200078e02ff */
[-C--:B------:R-:W-:Y:S01]  /*9710*/  IADD3 R27, P2, R8, R54.reuse, RZ ;  /* 0x00000036081b7210 */ /* 0x080fe20007f5e0ff */
[C---:B------:R-:W-:Y:S01]  /*9720*/  IMAD R59, R117.reuse, R13, R0 ;  /* 0x0000000d753b7224 */ /* 0x040fe200078e0200 */
[----:B------:R-:W-:Y:S01]  /*9730*/  IADD3 R63, P0, R6, R54, RZ ;  /* 0x00000036063f7210 */ /* 0x000fe20007f1e0ff */
[C---:B------:R-:W-:Y:S02]  /*9740*/  IMAD R53, R117.reuse, R15, R20 ;  /* 0x0000000f75357224 */ /* 0x040fe400078e0214 */
[----:B------:R-:W-:-:S04]  /*9750*/  IMAD.WIDE.U32 R56, R117, R14, RZ ;  /* 0x0000000e75387225 */ /* 0x000fc800078e00ff */
[----:B------:R-:W-:Y:S01]  /*9760*/  IMAD.WIDE.U32 R4, R18, R14, R4 ;  /* 0x0000000e12047225 */ /* 0x000fe200078e0004 */
[----:B------:R-:W-:-:S03]  /*9770*/  IADD3 R33, P3, R10, R56, RZ ;  /* 0x000000380a217210 */ /* 0x000fc60007f7e0ff */
[----:B------:R-:W-:Y:S01]  /*9780*/  IMAD R21, R18, R13, R21 ;  /* 0x0000000d12157224 */ /* 0x000fe200078e0215 */
[----:B------:R-:W-:Y:S01]  /*9790*/  IADD3 R61, P1, R4, R56, RZ ;  /* 0x00000038043d7210 */ /* 0x000fe20007f3e0ff */
[----:B------:R-:W-:Y:S02]  /*97a0*/  IMAD R3, R18, R15, R3 ;  /* 0x0000000f12037224 */ /* 0x000fe400078e0203 */
[----:B------:R-:W-:Y:S02]  /*97b0*/  IMAD.IADD R59, R59, 0x1, R55 ;  /* 0x000000013b3b7824 */ /* 0x000fe400078e0237 */
[----:B------:R-:W-:Y:S02]  /*97c0*/  IMAD.IADD R53, R53, 0x1, R57 ;  /* 0x0000000135357824 */ /* 0x000fe400078e0239 */
[----:B------:R-:W-:Y:S01]  /*97d0*/  IMAD.SHL.U32 R29, R12, 0x20, RZ ;  /* 0x000000200c1d7824 */ /* 0x000fe200078e00ff */
[C---:B------:R-:W-:Y:S01]  /*97e0*/  IADD3.X R65, R59.reuse, R7, R21, P0, !PT ;  /* 0x000000073b417210 */ /* 0x040fe200007fe415 */
[----:B------:R-:W-:Y:S01]  /*97f0*/  IMAD.SHL.U32 R24, R14, 0x20, RZ ;  /* 0x000000200e187824 */ /* 0x000fe200078e00ff */
[----:B------:R-:W-:-:S02]  /*9800*/  IADD3.X R31, R59, R21, R9, P2, !PT ;  /* 0x000000153b1f7210 */ /* 0x000fc400017fe409 */
[C---:B------:R-:W-:Y:S02]  /*9810*/  IADD3.X R77, R53.reuse, R5, R3, P1, !PT ;  /* 0x00000005354d7210 */ /* 0x040fe40000ffe403 */
[----:B------:R-:W-:Y:S01]  /*9820*/  IADD3.X R35, R53, R3, R11, P3, !PT ;  /* 0x0000000335237210 */ /* 0x000fe20001ffe40b */
        /* <DEDUP_REMOVED lines=16> */
[----:B0-2---:R-:W-:Y:S05]  /*9930*/  CALL.ABS.NOINC R14 ;  /* 0x000000000e007343 */ /* 0x005fea0003c00000 */
.L_x_6953:
[----:B------:R-:W1:Y:S01]  /*9940*/  LDC.64 R12, c[0x0][0x3d8] ;  /* 0x0000f600ff0c7b82 */ /* 0x000e620000000a00 */
[----:B------:R-:W-:Y:S01]  /*9950*/  SHF.R.S32.HI R3, RZ, 0x1f, R197 ;  /* 0x0000001fff037819 */ /* 0x000fe200000114c5 */
[----:B------:R-:W-:Y:S01]  /*9960*/  ULDC.U8 UR4, c[0x0][0x3f0] ;  /* 0x0000fc0000047ab9 */ /* 0x000fe20000000000 */
[----:B------:R-:W-:Y:S01]  /*9970*/  BSSY B0, `(.L_x_6954) ;  /* 0x000051d000007945 */ /* 0x000fe20003800000 */
[----:B------:R-:W-:-:S04]  /*9980*/  ISETP.NE.AND P0, PT, RZ, UR4, PT ;  /* 0x00000004ff007c0c */ /* 0x000fc8000bf05270 */
[----:B------:R-:W2:Y:S01]  /*9990*/  LDC.64 R10, c[0x0][0x3e8] ;  /* 0x0000fa00ff0a7b82 */ /* 0x000ea20000000a00 */
[-C--:B-1----:R-:W-:Y:S02]  /*99a0*/  IMAD R0, R3, R12.reuse, RZ ;  /* 0x0000000c03007224 */ /* 0x082fe400078e02ff */
[----:B------:R-:W-:-:S04]  /*99b0*/  IMAD.WIDE.U32 R4, R197, R12, RZ ;  /* 0x0000000cc5047225 */ /* 0x000fc800078e00ff */
[-C--:B--2---:R-:W-:Y:S02]  /*99c0*/  IMAD R6, R3, R10.reuse, RZ ;  /* 0x0000000a03067224 */ /* 0x084fe400078e02ff */
[C---:B------:R-:W-:Y:S02]  /*99d0*/  IMAD R3, R197.reuse, R13, R0 ;  /* 0x0000000dc5037224 */ /* 0x040fe400078e0200 */
[----:B------:R-:W-:-:S04]  /*99e0*/  IMAD.WIDE.U32 R8, R197, R10, RZ ;  /* 0x0000000ac5087225 */ /* 0x000fc800078e00ff */
[----:B------:R-:W-:Y:S02]  /*99f0*/  IMAD R7, R197, R11, R6 ;  /* 0x0000000bc5077224 */ /* 0x000fe400078e0206 */
        /* <DEDUP_REMOVED lines=9> */
[----:B------:R-:W1:Y:S01]  /*9a90*/  LDC R0, c[0x0][0x428] ;  /* 0x00010a00ff007b82 */ /* 0x000e620000000800 */
[-C--:B------:R-:W-:Y:S01]  /*9aa0*/  ISETP.GE.AND P0, PT, R18, R73.reuse, PT ;  /* 0x000000491200720c */ /* 0x080fe20003f06270 */
[----:B------:R-:W-:Y:S01]  /*9ab0*/  BSSY B1, `(.L_x_6956) ;  /* 0x0000023000017945 */ /* 0x000fe20003800000 */
[----:B------:R-:W-:Y:S02]  /*9ac0*/  ISETP.GE.AND P1, PT, R189, R73, PT ;  /* 0x00000049bd00720c */ /* 0x000fe40003f26270 */
        /* <DEDUP_REMOVED lines=8> */
[----:B-1----:R-:W-:-:S13]  /*9b50*/  ISETP.NE.AND P4, PT, R0, 0x1, PT ;  /* 0x000000010000780c */ /* 0x002fda0003f85270 */
[----:B------:R-:W1:Y:S08]  /*9b60*/  @P4 LDC R20, c[0x0][0x42c] ;  /* 0x00010b00ff144b82 */ /* 0x000e700000000800 */
[----:B------:R-:W2:Y:S01]  /*9b70*/  @P4 LDC R21, c[0x0][0x430] ;  /* 0x00010c00ff154b82 */ /* 0x000ea20000000800 */
[----:B------:R-:W-:Y:S05]  /*9b80*/  @P0 BRA `(.L_x_6957) ;  /* 0x0000000000540947 */ /* 0x000fea0003800000 */
[----:B------:R-:W-:Y:S01]  /*9b90*/  IADD3 R3, P2, R6, R63, RZ ;  /* 0x0000003f06037210 */ /* 0x000fe20007f5e0ff */
[----:B------:R-:W-:Y:S01]  /*9ba0*/  ULDC.64 UR4, c[0x0][0x3c8] ;  /* 0x0000f20000047ab9 */ /* 0x000fe20000000a00 */
[----:B------:R-:W-:Y:S01]  /*9bb0*/  ULDC.64 UR6, c[0x0][0x3e0] ;  /* 0x0000f80000067ab9 */ /* 0x000fe20000000a00 */
[----:B------:R-:W-:Y:S02]  /*9bc0*/  CS2R R48, SRZ ;  /* 0x0000000000307805 */ /* 0x000fe4000001ff00 */
[----:B------:R-:W-:Y:S01]  /*9bd0*/  LEA R8, P3, R3, UR4, 0x1 ;  /* 0x0000000403087c11 */ /* 0x000fe2000f8608ff */
[----:B------:R-:W-:Y:S01]  /*9be0*/  IMAD.X R14, R7, 0x1, R65, P2 ;  /* 0x00000001070e7824 */ /* 0x000fe200010e0641 */
[----:B------:R-:W-:Y:S01]  /*9bf0*/  ULDC UR4, c[0x0][0x3d4] ;  /* 0x0000f50000047ab9 */ /* 0x000fe20000000800 */
[----:B------:R-:W-:Y:S02]  /*9c00*/  IADD3 R0, P2, R4, R61, RZ ;  /* 0x0000003d04007210 */ /* 0x000fe40007f5e0ff */
[----:B------:R-:W-:-:S02]  /*9c10*/  CS2R R46, SRZ ;  /* 0x00000000002e7805 */ /* 0x000fc4000001ff00 */
[----:B------:R-:W-:Y:S02]  /*9c20*/  ISETP.GE.AND P5, PT, R22, UR4, PT ;  /* 0x0000000416007c0c */ /* 0x000fe4000bfa6270 */
[----:B------:R-:W-:Y:S02]  /*9c30*/  CS2R R50, SRZ ;  /* 0x0000000000327805 */ /* 0x000fe4000001ff00 */
[----:B------:R-:W-:Y:S01]  /*9c40*/  LEA.HI.X R9, R3, UR5, R14, 0x1, P3 ;  /* 0x0000000503097c11 */ /* 0x000fe200098f0c0e */
[----:B------:R-:W-:Y:S01]  /*9c50*/  IMAD.X R3, R5, 0x1, R77, P2 ;  /* 0x0000000105037824 */ /* 0x000fe200010e064d */
[----:B------:R-:W-:Y:S02]  /*9c60*/  ISETP.GE.AND P3, PT, R187, UR4, PT ;  /* 0x00000004bb007c0c */ /* 0x000fe4000bf66270 */
[----:B------:R-:W-:Y:S02]  /*9c70*/  CS2R R44, SRZ ;  /* 0x00000000002c7805 */ /* 0x000fe4000001ff00 */
[----:B------:R-:W-:-:S04]  /*9c80*/  LEA R14, P2, R0, UR6, 0x1 ;  /* 0x00000006000e7c11 */ /* 0x000fc8000f8408ff */
[----:B------:R-:W-:Y:S01]  /*9c90*/  LEA.HI.X R15, R0, UR7, R3, 0x1, P2 ;  /* 0x00000007000f7c11 */ /* 0x000fe200090f0c03 */
[----:B------:R3:W5:Y:S04]  /*9ca0*/  @!P5 LDG.E.64 R48, desc[UR56][R8.64] ;  /* 0x000000380830d981 */ /* 0x000768000c1e1b00 */
[----:B------:R3:W5:Y:S04]  /*9cb0*/  @!P3 LDG.E.64 R46, desc[UR56][R8.64+0x40] ;  /* 0x00004038082eb981 */ /* 0x000768000c1e1b00 */
[----:B------:R3:W5:Y:S04]  /*9cc0*/  @!P5 LDG.E.64 R50, desc[UR56][R14.64] ;  /* 0x000000380e32d981 */ /* 0x000768000c1e1b00 */
[----:B------:R3:W5:Y:S02]  /*9cd0*/  @!P3 LDG.E.64 R44, desc[UR56][R14.64+0x40] ;  /* 0x000040380e2cb981 */ /* 0x000764000c1e1b00 */
.L_x_6957:
[----:B------:R-:W-:Y:S05]  /*9ce0*/  BSYNC B1 ;  /* 0x0000000000017941 */ /* 0x000fea0003800000 */
.L_x_6956:
[----:B------:R-:W-:Y:S04]  /*9cf0*/  BSSY B1, `(.L_x_6958) ;  /* 0x0000017000017945 */ /* 0x000fe80003800000 */
[----:B------:R-:W-:Y:S05]  /*9d00*/  @P1 BRA `(.L_x_6959) ;  /* 0x0000000000541947 */ /* 0x000fea0003800000 */
[----:B---3--:R-:W-:Y:S01]  /*9d10*/  IADD3 R9, P2, P3, R63, R29, R6 ;  /* 0x0000001d3f097210 */ /* 0x008fe20007b5e006 */
[----:B------:R-:W-:Y:S01]  /*9d20*/  ULDC.64 UR6, c[0x0][0x3c8] ;  /* 0x0000f20000067ab9 */ /* 0x000fe20000000a00 */
[----:B------:R-:W-:Y:S01]  /*9d30*/  ULDC UR4, c[0x0][0x3d4] ;  /* 0x0000f50000047ab9 */ /* 0x000fe20000000800 */
[----:B------:R-:W-:Y:S01]  /*9d40*/  ULDC.64 UR8, c[0x0][0x3e0] ;  /* 0x0000f80000087ab9 */ /* 0x000fe20000000a00 */
[----:B------:R-:W-:Y:S02]  /*9d50*/  IADD3.X R14, R65, R30, R7, P2, P3 ;  /* 0x0000001e410e7210 */ /* 0x000fe400017e6407 */
[----:B------:R-:W-:Y:S02]  /*9d60*/  CS2R R40, SRZ ;  /* 0x0000000000287805 */ /* 0x000fe4000001ff00 */
[----:B------:R-:W-:Y:S02]  /*9d70*/  IADD3 R0, P3, P5, R61, R24, R4 ;  /* 0x000000183d007210 */ /* 0x000fe40007d7e004 */
[----:B------:R-:W-:-:S02]  /*9d80*/  CS2R R38, SRZ ;  /* 0x0000000000267805 */ /* 0x000fc4000001ff00 */
[----:B------:R-:W-:Y:S02]  /*9d90*/  LEA R8, P2, R9, UR6, 0x1 ;  /* 0x0000000609087c11 */ /* 0x000fe4000f8408ff */
[----:B------:R-:W-:Y:S02]  /*9da0*/  CS2R R42, SRZ ;  /* 0x00000000002a7805 */ /* 0x000fe4000001ff00 */
[----:B------:R-:W-:Y:S02]  /*9db0*/  IADD3.X R3, R77, R28, R5, P3, P5 ;  /* 0x0000001c4d037210 */ /* 0x000fe40001fea405 */
[----:B------:R-:W-:Y:S02]  /*9dc0*/  CS2R R36, SRZ ;  /* 0x0000000000247805 */ /* 0x000fe4000001ff00 */
[----:B------:R-:W-:Y:S02]  /*9dd0*/  ISETP.GE.AND P5, PT, R22, UR4, PT ;  /* 0x0000000416007c0c */ /* 0x000fe4000bfa6270 */
[----:B------:R-:W-:-:S02]  /*9de0*/  ISETP.GE.AND P3, PT, R187, UR4, PT ;  /* 0x00000004bb007c0c */ /* 0x000fc4000bf66270 */
[----:B------:R-:W-:Y:S02]  /*9df0*/  LEA.HI.X R9, R9, UR7, R14, 0x1, P2 ;  /* 0x0000000709097c11 */ /* 0x000fe400090f0c0e */
[----:B------:R-:W-:-:S04]  /*9e00*/  LEA R14, P2, R0, UR8, 0x1 ;  /* 0x00000008000e7c11 */ /* 0x000fc8000f8408ff */
[----:B------:R-:W-:-:S03]  /*9e10*/  LEA.HI.X R15, R0, UR9, R3, 0x1, P2 ;  /* 0x00000009000f7c11 */ /* 0x000fc600090f0c03 */
[----:B------:R4:W5:Y:S04]  /*9e20*/  @!P5 LDG.E.64 R40, desc[UR56][R8.64] ;  /* 0x000000380828d981 */ /* 0x000968000c1e1b00 */
[----:B------:R4:W5:Y:S04]  /*9e30*/  @!P3 LDG.E.64 R38, desc[UR56][R8.64+0x40] ;  /* 0x000040380826b981 */ /* 0x000968000c1e1b00 */
[----:B------:R4:W5:Y:S04]  /*9e40*/  @!P5 LDG.E.64 R42, desc[UR56][R14.64] ;  /* 0x000000380e2ad981 */ /* 0x000968000c1e1b00 */
[----:B------:R4:W5:Y:S02]  /*9e50*/  @!P3 LDG.E.64 R36, desc[UR56][R14.64+0x40] ;  /* 0x000040380e24b981 */ /* 0x000964000c1e1b00 */
.L_x_6959:
[----:B------:R-:W-:Y:S05]  /*9e60*/  BSYNC B1 ;  /* 0x0000000000017941 */ /* 0x000fea0003800000 */
.L_x_6958:
[----:B-----5:R-:W-:Y:S01]  /*9e70*/  IMAD.MOV.U32 R3, RZ, RZ, R50 ;  /* 0x000000ffff037224 */ /* 0x020fe200078e0032 */
[-C--:B------:R-:W-:Y:S01]  /*9e80*/  ISETP.GE.AND P2, PT, R188, R73.reuse, PT ;  /* 0x00000049bc00720c */ /* 0x080fe20003f46270 */
[----:B------:R-:W-:Y:S01]  /*9e90*/  IMAD R0, R197, 0x80, R18 ;  /* 0x00000080c5007824 */ /* 0x000fe200078e0212 */
[----:B------:R-:W-:Y:S01]  /*9ea0*/  BSSY B1, `(.L_x_6960) ;  /* 0x0000048000017945 */ /* 0x000fe20003800000 */
[----:B---34-:R-:W-:Y:S01]  /*9eb0*/  IMAD.MOV.U32 R9, RZ, RZ, R53 ;  /* 0x000000ffff097224 */ /* 0x018fe200078e0035 */
[----:B------:R-:W-:Y:S01]  /*9ec0*/  PRMT R53, R53, 0x5410, R3 ;  /* 0x0000541035357816 */ /* 0x000fe20000000003 */
[----:B------:R-:W-:Y:S01]  /*9ed0*/  IMAD.MOV.U32 R14, RZ, RZ, R51 ;  /* 0x000000ffff0e7224 */ /* 0x000fe200078e0033 */
[----:B------:R-:W-:Y:S01]  /*9ee0*/  ISETP.GE.AND P3, PT, R190, R73, PT ;  /* 0x00000049be00720c */ /* 0x000fe20003f66270 */
[----:B------:R-:W-:Y:S01]  /*9ef0*/  IMAD R3, R219, 0x20, R0 ;  /* 0x00000020db037824 */ /* 0x000fe200078e0200 */
[----:B------:R-:W-:Y:S01]  /*9f00*/  CS2R R26, SRZ ;  /* 0x00000000001a7805 */ /* 0x000fe2000001ff00 */
[----:B------:R-:W-:Y:S01]  /*9f10*/  IMAD.MOV.U32 R0, RZ, RZ, R44 ;  /* 0x000000ffff007224 */ /* 0x000fe200078e002c */
[----:B------:R-:W-:Y:S01]  /*9f20*/  PRMT R78, R14, 0x7610, R78 ;  /* 0x000076100e4e7816 */ /* 0x000fe2000000004e */
[----:B------:R-:W-:Y:S01]  /*9f30*/  IMAD.MOV.U32 R15, RZ, RZ, R45 ;  /* 0x000000ffff0f7224 */ /* 0x000fe200078e002d */
[----:B------:R-:W-:Y:S01]  /*9f40*/  CS2R R34, SRZ ;  /* 0x0000000000227805 */ /* 0x000fe2000001ff00 */
[----:B------:R-:W-:Y:S01]  /*9f50*/  IMAD.MOV.U32 R14, RZ, RZ, R48 ;  /* 0x000000ffff0e7224 */ /* 0x000fe200078e0030 */
[----:B------:R-:W-:Y:S01]  /*9f60*/  PRMT R68, R0, 0x7610, R68 ;  /* 0x0000761000447816 */ /* 0x000fe20000000044 */
[----:B-1----:R-:W-:Y:S01]  /*9f70*/  @P4 IMAD.HI.U32 R0, R3, R20, RZ ;  /* 0x0000001403004227 */ /* 0x002fe200078e00ff */
[----:B------:R-:W-:-:S02]  /*9f80*/  PRMT R67, R15, 0x7610, R67 ;  /* 0x000076100f437816 */ /* 0x000fc40000000043 */
[----:B------:R-:W-:Y:S02]  /*9f90*/  CS2R R30, SRZ ;  /* 0x00000000001e7805 */ /* 0x000fe4000001ff00 */
[----:B------:R-:W-:Y:S01]  /*9fa0*/  PRMT R79, R14, 0x7610, R79 ;  /* 0x000076100e4f7816 */ /* 0x000fe2000000004f */
[----:B------:R-:W-:Y:S01]  /*9fb0*/  IMAD.MOV.U32 R20, RZ, RZ, R47 ;  /* 0x000000ffff147224 */ /* 0x000fe200078e002f */
[----:B--2---:R-:W-:Y:S01]  /*9fc0*/  @P4 SHF.R.U32.HI R3, RZ, R21, R0 ;  /* 0x00000015ff034219 */ /* 0x004fe20000011600 */
[----:B------:R-:W-:Y:S01]  /*9fd0*/  IMAD.MOV.U32 R15, RZ, RZ, R46 ;  /* 0x000000ffff0f7224 */ /* 0x000fe200078e002e */
[----:B------:R-:W-:Y:S01]  /*9fe0*/  CS2R R32, SRZ ;  /* 0x0000000000207805 */ /* 0x000fe2000001ff00 */
        /* <DEDUP_REMOVED lines=10> */
[--C-:B------:R-:W-:Y:S01]  /*a090*/  IMAD.MOV.U32 R8, RZ, RZ, R56.reuse ;  /* 0x000000ffff087224 */ /* 0x100fe200078e0038 */
[----:B------:R-:W-:Y:S01]  /*a0a0*/  PRMT R56, R0, 0x7610, R56 ;  /* 0x0000761000387816 */ /* 0x000fe20000000038 */
[----:B------:R-:W-:Y:S01]  /*a0b0*/  IMAD.MOV.U32 R21, RZ, RZ, R37 ;  /* 0x000000ffff157224 */ /* 0x000fe200078e0025 */
[----:B------:R-:W-:Y:S01]  /*a0c0*/  PRMT R55, R14, 0x7610, R55 ;  /* 0x000076100e377816 */ /* 0x000fe20000000037 */
[C---:B------:R-:W-:Y:S01]  /*a0d0*/  IMAD R20, R15.reuse, R10, RZ ;  /* 0x0000000a0f147224 */ /* 0x040fe200078e02ff */
[----:B------:R-:W-:Y:S01]  /*a0e0*/  CS2R R24, SRZ ;  /* 0x0000000000187805 */ /* 0x000fe2000001ff00 */
[-C--:B------:R-:W-:Y:S01]  /*a0f0*/  IMAD R0, R15, R12.reuse, RZ ;  /* 0x0000000c0f007224 */ /* 0x080fe200078e02ff */
[----:B------:R-:W-:Y:S01]  /*a100*/  PRMT R54, R21, 0x7610, R54 ;  /* 0x0000761015367816 */ /* 0x000fe20000000036 */
[----:B------:R-:W-:Y:S01]  /*a110*/  IMAD.WIDE.U32 R14, R3, R12, R58 ;  /* 0x0000000c030e7225 */ /* 0x000fe200078e003a */
[----:B------:R-:W-:-:S03]  /*a120*/  CS2R R28, SRZ ;  /* 0x00000000001c7805 */ /* 0x000fc6000001ff00 */
[----:B------:R-:W-:Y:S01]  /*a130*/  IMAD.WIDE.U32 R58, R3, R10, R8 ;  /* 0x0000000a033a7225 */ /* 0x000fe200078e0008 */
[----:B------:R-:W-:-:S03]  /*a140*/  CS2R R8, SRZ ;  /* 0x0000000000087805 */ /* 0x000fc6000001ff00 */
[C---:B------:R-:W-:Y:S01]  /*a150*/  IMAD R71, R3.reuse, R11, R20 ;  /* 0x0000000b03477224 */ /* 0x040fe200078e0214 */
[----:B------:R-:W-:Y:S01]  /*a160*/  CS2R R20, SRZ ;  /* 0x0000000000147805 */ /* 0x000fe2000001ff00 */
[----:B------:R-:W-:Y:S01]  /*a170*/  IMAD R57, R3, R13, R0 ;  /* 0x0000000d03397224 */ /* 0x000fe200078e0200 */
[----:B------:R-:W-:Y:S06]  /*a180*/  @P2 BRA `(.L_x_6961) ;  /* 0x0000000000642947 */ /* 0x000fec0003800000 */
[----:B------:R-:W-:Y:S01]  /*a190*/  LEA R28, P4, R12, R6, 0x6 ;  /* 0x000000060c1c7211 */ /* 0x000fe200078830ff */
[----:B------:R-:W-:Y:S01]  /*a1a0*/  ULDC.64 UR4, c[0x0][0x3c8] ;  /* 0x0000f20000047ab9 */ /* 0x000fe20000000a00 */
[----:B------:R-:W-:Y:S01]  /*a1b0*/  ULDC.64 UR6, c[0x0][0x3e0] ;  /* 0x0000f80000067ab9 */ /* 0x000fe20000000a00 */
[----:B------:R-:W-:Y:S02]  /*a1c0*/  CS2R R32, SRZ ;  /* 0x0000000000207805 */ /* 0x000fe4000001ff00 */
[----:B------:R-:W-:Y:S02]  /*a1d0*/  IADD3 R28, P5, R28, R63, RZ ;  /* 0x0000003f1c1c7210 */ /* 0x000fe40007fbe0ff */
[----:B------:R-:W-:Y:S02]  /*a1e0*/  CS2R R34, SRZ ;  /* 0x0000000000227805 */ /* 0x000fe4000001ff00 */
[----:B------:R-:W-:Y:S02]  /*a1f0*/  LEA.HI.X R30, R12, R7, R13, 0x6, P4 ;  /* 0x000000070c1e7211 */ /* 0x000fe400020f340d */
[----:B------:R-:W-:-:S03]  /*a200*/  LEA R0, P4, R10, R4, 0x6 ;  /* 0x000000040a007211 */ /* 0x000fc600078830ff */
[----:B------:R-:W-:Y:S01]  /*a210*/  IMAD.X R29, R30, 0x1, R65, P5 ;  /* 0x000000011e1d7824 */ /* 0x000fe200028e0641 */
[----:B------:R-:W-:Y:S02]  /*a220*/  IADD3 R0, P5, R0, R61, RZ ;  /* 0x0000003d00007210 */ /* 0x000fe40007fbe0ff */
[----:B------:R-:W-:Y:S02]  /*a230*/  CS2R R30, SRZ ;  /* 0x00000000001e7805 */ /* 0x000fe4000001ff00 */
[----:B------:R-:W-:Y:S02]  /*a240*/  LEA.HI.X R3, R10, R5, R11, 0x6, P4 ;  /* 0x000000050a037211 */ /* 0x000fe400020f340b */
[----:B------:R-:W-:Y:S01]  /*a250*/  LEA R72, P4, R28, UR4, 0x1 ;  /* 0x000000041c487c11 */ /* 0x000fe2000f8808ff */
[----:B------:R-:W-:Y:S02]  /*a260*/  ULDC UR4, c[0x0][0x3d4] ;  /* 0x0000f50000047ab9 */ /* 0x000fe40000000800 */
[----:B------:R-:W-:Y:S01]  /*a270*/  IMAD.X R3, R3, 0x1, R77, P5 ;  /* 0x0000000103037824 */ /* 0x000fe200028e064d */
[----:B------:R-:W-:-:S02]  /*a280*/  LEA R74, P5, R0, UR6, 0x1 ;  /* 0x00000006004a7c11 */ /* 0x000fc4000f8a08ff */
[----:B------:R-:W-:Y:S02]  /*a290*/  LEA.HI.X R73, R28, UR5, R29, 0x1, P4 ;  /* 0x000000051c497c11 */ /* 0x000fe4000a0f0c1d */
[----:B------:R-:W-:Y:S02]  /*a2a0*/  CS2R R28, SRZ ;  /* 0x00000000001c7805 */ /* 0x000fe4000001ff00 */
[----:B------:R-:W-:Y:S02]  /*a2b0*/  LEA.HI.X R75, R0, UR7, R3, 0x1, P5 ;  /* 0x00000007004b7c11 */ /* 0x000fe4000a8f0c03 */
[----:B------:R-:W-:Y:S02]  /*a2c0*/  ISETP.GE.AND P4, PT, R22, UR4, PT ;  /* 0x0000000416007c0c */ /* 0x000fe4000bf86270 */
[----:B------:R-:W-:-:S11]  /*a2d0*/  ISETP.GE.AND P5, PT, R187, UR4, PT ;  /* 0x00000004bb007c0c */ /* 0x000fd6000bfa6270 */
[----:B------:R1:W5:Y:S04]  /*a2e0*/  @!P4 LDG.E.64 R32, desc[UR56][R72.64] ;  /* 0x000000384820c981 */ /* 0x000368000c1e1b00 */
[----:B------:R1:W5:Y:S04]  /*a2f0*/  @!P5 LDG.E.64 R28, desc[UR56][R72.64+0x40] ;  /* 0x00004038481cd981 */ /* 0x000368000c1e1b00 */
[----:B------:R1:W5:Y:S04]  /*a300*/  @!P4 LDG.E.64 R34, desc[UR56][R74.64] ;  /* 0x000000384a22c981 */ /* 0x000368000c1e1b00 */
[----:B------:R1:W5:Y:S02]  /*a310*/  @!P5 LDG.E.64 R30, desc[UR56][R74.64+0x40] ;  /* 0x000040384a1ed981 */ /* 0x000364000c1e1b00 */
.L_x_6961:
[----:B------:R-:W-:Y:S05]  /*a320*/  BSYNC B1 ;  /* 0x0000000000017941 */ /* 0x000fea0003800000 */
.L_x_6960:
        /* <DEDUP_REMOVED lines=14> */
[----:B------:R-:W-:Y:S02]  /*a410*/  IADD3.X R0, R77, R0, R5, P5, !PT ;  /* 0x000000004d007210 */ /* 0x000fe40002ffe405 */
[----:B------:R-:W-:Y:S01]  /*a420*/  LEA R4, P4, R63, UR4, 0x1 ;  /* 0x000000043f047c11 */ /* 0x000fe2000f8808ff */
[----:B------:R-:W-:Y:S01]  /*a430*/  ULDC UR4, c[0x0][0x3d4] ;  /* 0x0000f50000047ab9 */ /* 0x000fe20000000800 */
[----:B------:R-:W-:Y:S02]  /*a440*/  LEA R6, P5, R61, UR6, 0x1 ;  /* 0x000000063d067c11 */ /* 0x000fe4000f8a08ff */
[----:B------:R-:W-:Y:S02]  /*a450*/  LEA.HI.X R5, R63, UR5, R8, 0x1, P4 ;  /* 0x000000053f057c11 */ /* 0x000fe4000a0f0c08 */
[----:B------:R-:W-:-:S02]  /*a460*/  CS2R R8, SRZ ;  /* 0x0000000000087805 */ /* 0x000fc4000001ff00 */
[----:B------:R-:W-:Y:S02]  /*a470*/  LEA.HI.X R7, R61, UR7, R0, 0x1, P5 ;  /* 0x000000073d077c11 */ /* 0x000fe4000a8f0c00 */
[----:B------:R-:W-:Y:S02]  /*a480*/  ISETP.GE.AND P4, PT, R22, UR4, PT ;  /* 0x0000000416007c0c */ /* 0x000fe4000bf86270 */
[----:B------:R-:W-:-:S11]  /*a490*/  ISETP.GE.AND P5, PT, R187, UR4, PT ;  /* 0x00000004bb007c0c */ /* 0x000fd6000bfa6270 */
[----:B------:R2:W5:Y:S04]  /*a4a0*/  @!P4 LDG.E.64 R24, desc[UR56][R4.64] ;  /* 0x000000380418c981 */ /* 0x000568000c1e1b00 */
[----:B------:R2:W5:Y:S04]  /*a4b0*/  @!P5 LDG.E.64 R8, desc[UR56][R4.64+0x40] ;  /* 0x000040380408d981 */ /* 0x000568000c1e1b00 */
[----:B------:R2:W5:Y:S04]  /*a4c0*/  @!P4 LDG.E.64 R26, desc[UR56][R6.64] ;  /* 0x00000038061ac981 */ /* 0x000568000c1e1b00 */
[----:B------:R2:W5:Y:S02]  /*a4d0*/  @!P5 LDG.E.64 R20, desc[UR56][R6.64+0x40] ;  /* 0x000040380614d981 */ /* 0x000564000c1e1b00 */
.L_x_6963:
[----:B------:R-:W-:Y:S05]  /*a4e0*/  BSYNC B1 ;  /* 0x0000000000017941 */ /* 0x000fea0003800000 */
.L_x_6962:
[----:B------:R-:W-:Y:S01]  /*a4f0*/  ULDC.64 UR4, c[0x0][0x3c8] ;  /* 0x0000f20000047ab9 */ /* 0x000fe20000000a00 */
[----:B------:R-:W-:Y:S01]  /*a500*/  ULDC.64 UR6, c[0x0][0x3e0] ;  /* 0x0000f80000067ab9 */ /* 0x000fe20000000a00 */
[----:B--2---:R-:W-:Y:S01]  /*a510*/  IMAD.IADD R5, R15, 0x1, R57 ;  /* 0x000000010f057824 */ /* 0x004fe200078e0239 */
[----:B------:R-:W-:Y:S01]  /*a520*/  LEA R4, P4, R14, UR4, 0x1 ;  /* 0x000000040e047c11 */ /* 0x000fe2000f8808ff */
[----:B------:R-:W-:Y:S01]  /*a530*/  IMAD.IADD R3, R59, 0x1, R71 ;  /* 0x000000013b037824 */ /* 0x000fe200078e0247 */
[----:B------:R-:W-:Y:S01]  /*a540*/  LEA R0, P5, R58, UR6, 0x1 ;  /* 0x000000063a007c11 */ /* 0x000fe2000f8a08ff */
[----:B------:R-:W-:Y:S01]  /*a550*/  IMAD.MOV.U32 R6, RZ, RZ, R40 ;  /* 0x000000ffff067224 */ /* 0x000fe200078e0028 */
[----:B------:R-:W-:Y:S01]  /*a560*/  UMOV UR4, 0xffffffff ;  /* 0xffffffff00047882 */ /* 0x000fe20000000000 */
[----:B------:R-:W-:Y:S01]  /*a570*/  IMAD.MOV.U32 R7, RZ, RZ, R41 ;  /* 0x000000ffff077224 */ /* 0x000fe200078e0029 */
[----:B------:R-:W-:Y:S02]  /*a580*/  LEA.HI.X R5, R14, UR5, R5, 0x1, P4 ;  /* 0x000000050e057c11 */ /* 0x000fe4000a0f0c05 */
[----:B------:R-:W-:-:S02]  /*a590*/  LEA.HI.X R3, R58, UR7, R3, 0x1, P5 ;  /* 0x000000073a037c11 */ /* 0x000fc4000a8f0c03 */
[----:B------:R-:W-:Y:S02]  /*a5a0*/  PRMT R71, R6, 0x7610, R71 ;  /* 0x0000761006477816 */ /* 0x000fe40000000047 */
[----:B-1----:R-:W-:Y:S02]  /*a5b0*/  PRMT R72, R7, 0x7610, R72 ;  /* 0x0000761007487816 */ /* 0x002fe40000000048 */
[----:B------:R-:W-:Y:S01]  /*a5c0*/  LEA.HI R6, R221, R221, RZ, 0x1 ;  /* 0x000000dddd067211 */ /* 0x000fe200078f08ff */
[----:B------:R-:W-:Y:S06]  /*a5d0*/  BRA.DIV UR4, `(.L_x_6964) ;  /* 0x000001ae04f47947 */ /* 0x000fec000b800000 */
.L_x_7246:
[----:B------:R-:W-:-:S03]  /*a5e0*/  UMOV UR4, 0xffffffff ;  /* 0xffffffff00047882 */ /* 0x000fc60000000000 */
[----:B------:R-:W-:Y:S05]  /*a5f0*/  BRA.DIV UR4, `(.L_x_6965) ;  /* 0x000001b204147947 */ /* 0x000fea000b800000 */
.L_x_7249:
[----:B------:R-:W-:-:S03]  /*a600*/  UMOV UR4, 0xffffffff ;  /* 0xffffffff00047882 */ /* 0x000fc60000000000 */
[----:B------:R-:W-:Y:S05]  /*a610*/  BRA.DIV UR4, `(.L_x_6966) ;  /* 0x000001b204347947 */ /* 0x000fea000b800000 */
.L_x_7252:
[----:B------:R-:W-:-:S03]  /*a620*/  UMOV UR4, 0xffffffff ;  /* 0xffffffff00047882 */ /* 0x000fc60000000000 */
[----:B------:R-:W-:Y:S05]  /*a630*/  BRA.DIV UR4, `(.L_x_6967) ;  /* 0x000001b204547947 */ /* 0x000fea000b800000 */
.L_x_7255:
[----:B------:R-:W-:-:S03]  /*a640*/  UMOV UR4, 0xffffffff ;  /* 0xffffffff00047882 */ /* 0x000fc60000000000 */
[----:B------:R-:W-:Y:S05]  /*a650*/  BRA.DIV UR4, `(.L_x_6968) ;  /* 0x000001b204747947 */ /* 0x000fea000b800000 */
.L_x_7258:
[----:B------:R-:W-:-:S03]  /*a660*/  UMOV UR4, 0xffffffff ;  /* 0xffffffff00047882 */ /* 0x000fc60000000000 */
[----:B------:R-:W-:Y:S05]  /*a670*/  BRA.DIV UR4, `(.L_x_6969) ;  /* 0x000001b204947947 */ /* 0x000fea000b800000 */
.L_x_7261:
[----:B------:R-:W-:-:S03]  /*a680*/  UMOV UR4, 0xffffffff ;  /* 0xffffffff00047882 */ /* 0x000fc60000000000 */
[----:B------:R-:W-:Y:S05]  /*a690*/  BRA.DIV UR4, `(.L_x_6970) ;  /* 0x000001b204b47947 */ /* 0x000fea000b800000 */
.L_x_7264:
[----:B------:R-:W-:-:S03]  /*a6a0*/  UMOV UR4, 0xffffffff ;  /* 0xffffffff00047882 */ /* 0x000fc60000000000 */
[----:B------:R-:W-:Y:S05]  /*a6b0*/  BRA.DIV UR4, `(.L_x_6971) ;  /* 0x000001b204d47947 */ /* 0x000fea000b800000 */
.L_x_7267:
[----:B------:R-:W-:-:S03]  /*a6c0*/  UMOV UR4, 0xffffffff ;  /* 0xffffffff00047882 */ /* 0x000fc60000000000 */
[----:B------:R-:W-:Y:S05]  /*a6d0*/  BRA.DIV UR4, `(.L_x_6972) ;  /* 0x000001b204f47947 */ /* 0x000fea000b800000 */
.L_x_7270:
[----:B------:R-:W-:-:S03]  /*a6e0*/  UMOV UR4, 0xffffffff ;  /* 0xffffffff00047882 */ /* 0x000fc60000000000 */
[----:B------:R-:W-:Y:S05]  /*a6f0*/  BRA.DIV UR4, `(.L_x_6973) ;  /* 0x000001b604147947 */ /* 0x000fea000b800000 */
.L_x_7273:
[----:B------:R-:W-:-:S03]  /*a700*/  UMOV UR4, 0xffffffff ;  /* 0xffffffff00047882 */ /* 0x000fc60000000000 */
[----:B------:R-:W-:Y:S05]  /*a710*/  BRA.DIV UR4, `(.L_x_6974) ;  /* 0x000001b604347947 */ /* 0x000fea000b800000 */
.L_x_7276:
[----:B------:R-:W-:-:S03]  /*a720*/  UMOV UR4, 0xffffffff ;  /* 0xffffffff00047882 */ /* 0x000fc60000000000 */
[----:B------:R-:W-:Y:S05]  /*a730*/  BRA.DIV UR4, `(.L_x_6975) ;  /* 0x000001b604547947 */ /* 0x000fea000b800000 */
.L_x_7279:
[----:B------:R-:W-:-:S03]  /*a740*/  UMOV UR4, 0xffffffff ;  /* 0xffffffff00047882 */ /* 0x000fc60000000000 */
[----:B------:R-:W-:Y:S05]  /*a750*/  BRA.DIV UR4, `(.L_x_6976) ;  /* 0x000001b604747947 */ /* 0x000fea000b800000 */
.L_x_7282:
[----:B------:R-:W-:Y:S01]  /*a760*/  UMOV UR4, 0xffffffff ;  /* 0xffffffff00047882 */ /* 0x000fe20000000000 */
[----:B------:R-:W-:Y:S02]  /*a770*/  LOP3.LUT R6, R6, 0xfffffffe, RZ, 0xc0, !PT ;  /* 0xfffffffe06067812 */ /* 0x000fe400078ec0ff */
[----:B------:R-:W-:Y:S05]  /*a780*/  BRA.DIV UR4, `(.L_x_6977) ;  /* 0x000001b604907947 */ /* 0x000fea000b800000 */
.L_x_7285:
[----:B------:R-:W-:Y:S01]  /*a790*/  UMOV UR4, 0xffffffff ;  /* 0xffffffff00047882 */ /* 0x000fe20000000000 */
[----:B------:R-:W-:Y:S02]  /*a7a0*/  IMAD.IADD R5, R221, 0x1, -R6 ;  /* 0x00000001dd057824 */ /* 0x000fe400078e0a06 */
[----:B------:R-:W-:Y:S05]  /*a7b0*/  BRA.DIV UR4, `(.L_x_6978) ;  /* 0x000001b604ac7947 */ /* 0x000fea000b800000 */
.L_x_7288:
[----:B------:R-:W-:Y:S01]  /*a7c0*/  UMOV UR4, 0xffffffff ;  /* 0xffffffff00047882 */ /* 0x000fe20000000000 */
[----:B------:R-:W-:Y:S02]  /*a7d0*/  SHF.L.U32 R5, R5, 0x1f, RZ ;  /* 0x0000001f05057819 */ /* 0x000fe400000006ff */
[----:B------:R-:W-:Y:S05]  /*a7e0*/  BRA.DIV UR4, `(.L_x_6979) ;  /* 0x000001b604c87947 */ /* 0x000fea000b800000 */
.L_x_7291:
[----:B------:R-:W1:Y:S01]  /*a7f0*/  SYNCS.PHASECHK.TRANS64.TRYWAIT P4, [R2+URZ+0x28800], R5 ;  /* 0x02880005020075a7 */ /* 0x000e62000808017f */
[----:B-----5:R-:W-:Y:S01]  /*a800*/  IMAD.MOV.U32 R4, RZ, RZ, R34 ;  /* 0x000000ffff047224 */ /* 0x020fe200078e0022 */
        /* <DEDUP_REMOVED lines=32> */
[----:B-1----:R-:W-:Y:S06]  /*aa10*/  @!P4 BRA `(.L_x_6981) ;  /* 0x000001b40064c947 */ /* 0x002fec0003800000 */
.L_x_7292:
[----:B------:R-:W-:Y:S05]  /*aa20*/  BSYNC B1 ;  /* 0x0000000000017941 */ /* 0x000fea0003800000 */
.L_x_6980:
[----:B------:R-:W-:Y:S01]  /*aa30*/  BSSY B1, `(.L_x_6982) ;  /* 0x0000067000017945 */ /* 0x000fe20003800000 */
[----:B------:R-:W-:Y:S02]  /*aa40*/  PRMT R10, R4, 0x7610, R10 ;  /* 0x00007610040a7816 */ /* 0x000fe4000000000a */
[----:B------:R-:W-:Y:S01]  /*aa50*/  PRMT R11, R6, 0x7610, R11 ;  /* 0x00007610060b7816 */ /* 0x000fe2000000000b */
[----:B------:R-:W-:Y:S06]  /*aa60*/  @P0 BRA `(.L_x_6983) ;  /* 0x00000004008c0947 */ /* 0x000fec0003800000 */
[----:B------:R-:W2:Y:S01]  /*aa70*/  LDC R4, c[0x0][0x3d4] ;  /* 0x0000f500ff047b82 */ /* 0x000ea20000000800 */
[----:B------:R-:W-:Y:S01]  /*aa80*/  BSSY B2, `(.L_x_6984) ;  /* 0x0000032000027945 */ /* 0x000fe20003800000 */
[-C--:B--2---:R-:W-:Y:S02]  /*aa90*/  ISETP.GE.AND P0, PT, R22, R4.reuse, PT ;  /* 0x000000041600720c */ /* 0x084fe40003f06270 */
[----:B------:R-:W-:-:S11]  /*aaa0*/  ISETP.GE.AND P4, PT, R187, R4, PT ;  /* 0x00000004bb00720c */ /* 0x000fd60003f86270 */
[----:B------:R-:W-:Y:S05]  /*aab0*/  @P0 BRA `(.L_x_6985) ;  /* 0x0000000000b80947 */ /* 0x000fea0003800000 */
[----:B-1----:R-:W1:Y:S01]  /*aac0*/  LDS.128 R4, [R213] ;  /* 0x00000000d5047984 */ /* 0x002e620000000c00 */
[----:B------:R-:W-:Y:S02]  /*aad0*/  SHF.R.U32.HI R77, RZ, 0x10, R51 ;  /* 0x00000010ff4d7819 */ /* 0x000fe40000011633 */
[----:B------:R-:W-:Y:S02]  /*aae0*/  SHF.R.U32.HI R74, RZ, 0x10, R49 ;  /* 0x00000010ff4a7819 */ /* 0x000fe40000011631 */
[----:B------:R-:W-:Y:S02]  /*aaf0*/  PRMT R77, R78, 0x5410, R77 ;  /* 0x000054104e4d7816 */ /* 0x000fe4000000004d */
[----:B------:R-:W-:Y:S02]  /*ab00*/  PRMT R74, R54, 0x5432, R74 ;  /* 0x00005432364a7816 */ /* 0x000fe4000000004a */
[----:B------:R-:W-:Y:S01]  /*ab10*/  SHF.R.U64 R73, R48, 0x10, R49 ;  /* 0x0000001030497819 */ /* 0x000fe20000001231 */
[----:B------:R-:W-:Y:S01]  /*ab20*/  IMAD.U32 R78, R77, 0x10000, RZ ;  /* 0x000100004d4e7824 */ /* 0x000fe200078e00ff */
[----:B------:R-:W-:Y:S01]  /*ab30*/  SHF.R.U64 R76, R50, 0x10, R51 ;  /* 0x00000010324c7819 */ /* 0x000fe20000001233 */
[----:B------:R-:W-:Y:S01]  /*ab40*/  IMAD.U32 R75, R74, 0x10000, RZ ;  /* 0x000100004a4b7824 */ /* 0x000fe200078e00ff */
[----:B------:R-:W-:-:S02]  /*ab50*/  PRMT R73, R79, 0x5410, R73 ;  /* 0x000054104f497816 */ /* 0x000fc40000000049 */
[----:B------:R-:W-:Y:S02]  /*ab60*/  LOP3.LUT R77, R77, 0xffff0000, RZ, 0xc0, !PT ;  /* 0xffff00004d4d7812 */ /* 0x000fe400078ec0ff */
[----:B------:R-:W-:Y:S02]  /*ab70*/  LOP3.LUT R74, R74, 0xffff0000, RZ, 0xc0, !PT ;  /* 0xffff00004a4a7812 */ /* 0x000fe400078ec0ff */
[----:B------:R-:W-:Y:S02]  /*ab80*/  PRMT R76, R53, 0x5432, R76 ;  /* 0x00005432354c7816 */ /* 0x000fe4000000004c */
[C---:B-1----:R-:W-:Y:S01]  /*ab90*/  LOP3.LUT R49, R6.reuse, 0xffff0000, RZ, 0xc0, !PT ;  /* 0xffff000006317812 */ /* 0x042fe200078ec0ff */
        /* <DEDUP_REMOVED lines=8> */
[----:B------:R-:W-:Y:S01]  /*ac20*/  FMUL.FTZ R75, R51, R74 ;  /* 0x0000004a334b7220 */ /* 0x000fe20000410000 */
[----:B------:R-:W-:Y:S02]  /*ac30*/  IMAD.U32 R7, R5, 0x10000, RZ ;  /* 0x0001000005077824 */ /* 0x000fe400078e00ff */
        /* <DEDUP_REMOVED lines=22> */
.L_x_6985:
[----:B------:R-:W-:Y:S05]  /*ada0*/  BSYNC B2 ;  /* 0x0000000000027941 */ /* 0x000fea0003800000 */
.L_x_6984:
[----:B------:R-:W-:Y:S05]  /*adb0*/  @P4 BRA `(.L_x_6983) ;  /* 0x0000000000b84947 */ /* 0x000fea0003800000 */
[----:B-12---:R-:W1:Y:S01]  /*adc0*/  LDS.128 R4, [R213+0x4000] ;  /* 0x00400000d5047984 */ /* 0x006e620000000c00 */
        /* <DEDUP_REMOVED lines=12> */
[C---:B-1----:R-:W-:Y:S01]  /*ae90*/  LOP3.LUT R45, R6.reuse, 0xffff0000, RZ, 0xc0, !PT ;  /* 0xffff0000062d7812 */ /* 0x042fe200078ec0ff */
        /* <DEDUP_REMOVED lines=32> */
.L_x_6983:
[----:B------:R-:W-:Y:S05]  /*b0a0*/  BSYNC B1 ;  /* 0x0000000000017941 */ /* 0x000fea0003800000 */
.L_x_6982:
[----:B------:R-:W-:Y:S04]  /*b0b0*/  BSSY B1, `(.L_x_6986) ;  /* 0x0000065000017945 */ /* 0x000fe80003800000 */
[----:B------:R-:W-:Y:S05]  /*b0c0*/  @P1 BRA `(.L_x_6987) ;  /* 0x00000004008c1947 */ /* 0x000fea0003800000 */
[----:B--23--:R-:W2:Y:S01]  /*b0d0*/  LDC R4, c[0x0][0x3d4] ;  /* 0x0000f500ff047b82 */ /* 0x00cea20000000800 */
[----:B------:R-:W-:Y:S01]  /*b0e0*/  BSSY B2, `(.L_x_6988) ;  /* 0x0000032000027945 */ /* 0x000fe20003800000 */
[-C--:B--2---:R-:W-:Y:S02]  /*b0f0*/  ISETP.GE.AND P0, PT, R22, R4.reuse, PT ;  /* 0x000000041600720c */ /* 0x084fe40003f06270 */
[----:B------:R-:W-:-:S11]  /*b100*/  ISETP.GE.AND P1, PT, R187, R4, PT ;  /* 0x00000004bb00720c */ /* 0x000fd60003f26270 */
[----:B------:R-:W-:Y:S05]  /*b110*/  @P0 BRA `(.L_x_6989) ;  /* 0x0000000000b80947 */ /* 0x000fea0003800000 */
[----:B-1----:R-:W1:Y:S01]  /*b120*/  LDS.128 R4, [R213+0x1000] ;  /* 0x00100000d5047984 */ /* 0x002e620000000c00 */
        /* <DEDUP_REMOVED lines=45> */
.L_x_6989:
[----:B------:R-:W-:Y:S05]  /*b400*/  BSYNC B2 ;  /* 0x0000000000027941 */ /* 0x000fea0003800000 */
.L_x_6988:
[----:B------:R-:W-:Y:S05]  /*b410*/  @P1 BRA `(.L_x_6987) ;  /* 0x0000000000b81947 */ /* 0x000fea0003800000 */
[----:B-12---:R-:W1:Y:S01]  /*b420*/  LDS.128 R4, [R213+0x5000] ;  /* 0x00500000d5047984 */ /* 0x006e620000000c00 */
        /* <DEDUP_REMOVED lines=45> */
.L_x_6987:
[----:B------:R-:W-:Y:S05]  /*b700*/  BSYNC B1 ;  /* 0x0000000000017941 */ /* 0x000fea0003800000 */
.L_x_6986:
[----:B------:R-:W-:Y:S04]  /*b710*/  BSSY B1, `(.L_x_6990) ;  /* 0x0000065000017945 */ /* 0x000fe80003800000 */
[----:B------:R-:W-:Y:S05]  /*b720*/  @P2 BRA `(.L_x_6991) ;  /* 0x00000004008c2947 */ /* 0x000fea0003800000 */
[----:B--234-:R-:W2:Y:S01]  /*b730*/  LDC R4, c[0x0][0x3d4] ;  /* 0x0000f500ff047b82 */ /* 0x01cea20000000800 */
[----:B------:R-:W-:Y:S01]  /*b740*/  BSSY B2, `(.L_x_6992) ;  /* 0x0000032000027945 */ /* 0x000fe20003800000 */
[-C--:B--2---:R-:W-:Y:S02]  /*b750*/  ISETP.GE.AND P0, PT, R22, R4.reuse, PT ;  /* 0x000000041600720c */ /* 0x084fe40003f06270 */
[----:B------:R-:W-:-:S11]  /*b760*/  ISETP.GE.AND P1, PT, R187, R4, PT ;  /* 0x00000004bb00720c */ /* 0x000fd60003f26270 */
[----:B------:R-:W-:Y:S05]  /*b770*/  @P0 BRA `(.L_x_6993) ;  /* 0x0000000000b80947 */ /* 0x000fea0003800000 */
[----:B-1----:R-:W1:Y:S01]  /*b780*/  LDS.128 R4, [R213+0x2000] ;  /* 0x00200000d5047984 */ /* 0x002e620000000c00 */
        /* <DEDUP_REMOVED lines=45> */
.L_x_6993:
[----:B------:R-:W-:Y:S05]  /*ba60*/  BSYNC B2 ;  /* 0x0000000000027941 */ /* 0x000fea0003800000 */
.L_x_6992:
        /* <DEDUP_REMOVED lines=47> */
.L_x_6991:
[----:B------:R-:W-:Y:S05]  /*bd60*/  BSYNC B1 ;  /* 0x0000000000017941 */ /* 0x000fea0003800000 */
.L_x_6990:
[----:B------:R-:W-:Y:S05]  /*bd70*/  @P3 BRA `(.L_x_6994) ;  /* 0x0000002c00703947 */ /* 0x000fea0003800000 */
[----:B-1234-:R-:W1:Y:S01]  /*bd80*/  LDC R4, c[0x0][0x3d4] ;  /* 0x0000f500ff047b82 */ /* 0x01ee620000000800 */
[----:B------:R-:W-:Y:S01]  /*bd90*/  BSSY B1, `(.L_x_6995) ;  /* 0x0000032000017945 */ /* 0x000fe20003800000 */
[-C--:B-1----:R-:W-:Y:S02]  /*bda0*/  ISETP.GE.AND P0, PT, R22, R4.reuse, PT ;  /* 0x000000041600720c */ /* 0x082fe40003f06270 */
[----:B------:R-:W-:-:S11]  /*bdb0*/  ISETP.GE.AND P1, PT, R187, R4, PT ;  /* 0x00000004bb00720c */ /* 0x000fd60003f26270 */
[----:B------:R-:W-:Y:S05]  /*bdc0*/  @P0 BRA `(.L_x_6996) ;  /* 0x0000000000b80947 */ /* 0x000fea0003800000 */
[----:B------:R-:W1:Y:S01]  /*bdd0*/  LDS.128 R4, [R213+0x3000] ;  /* 0x00300000d5047984 */ /* 0x000e620000000c00 */
[----:B------:R-:W-:Y:S02]  /*bde0*/  SHF.R.U32.HI R28, RZ, 0x10, R27 ;  /* 0x00000010ff1c7819 */ /* 0x000fe4000001161b */
[--C-:B------:R-:W-:Y:S02]  /*bdf0*/  SHF.R.U32.HI R30, RZ, 0x10, R25.reuse ;  /* 0x00000010ff1e7819 */ /* 0x100fe40000011619 */
[----:B------:R-:W-:Y:S02]  /*be00*/  SHF.R.U64 R31, R24, 0x10, R25 ;  /* 0x00000010181f7819 */ /* 0x000fe40000001219 */
[----:B------:R-:W-:Y:S02]  /*be10*/  SHF.R.U64 R29, R26, 0x10, R27 ;  /* 0x000000101a1d7819 */ /* 0x000fe4000000121b */
        /* <DEDUP_REMOVED lines=8> */
[C---:B-1----:R-:W-:Y:S01]  /*bea0*/  LOP3.LUT R13, R6.reuse, 0xffff0000, RZ, 0xc0, !PT ;  /* 0xffff0000060d7812 */ /* 0x042fe200078ec0ff */
[----:B------:R-:W-:Y:S01]  /*beb0*/  IMAD.U32 R12, R6, 0x10000, RZ ;  /* 0x00010000060c7824 */ /* 0x000fe200078e00ff */
[C---:B------:R-:W-:Y:S01]  /*bec0*/  LOP3.LUT R15, R7.reuse, 0xffff0000, RZ, 0xc0, !PT ;  /* 0xffff0000070f7812 */ /* 0x040fe200078ec0ff */
[----:B------:R-:W-:-:S02]  /*bed0*/  IMAD.U32 R14, R7, 0x10000, RZ ;  /* 0x00010000070e7824 */ /* 0x000fc400078e00ff */
[CC--:B------:R-:W-:Y:S01]  /*bee0*/  FMUL.FTZ R31, R13.reuse, R29.reuse ;  /* 0x0000001d0d1f7220 */ /* 0x0c0fe20000410000 */
[----:B------:R-:W-:Y:S01]  /*bef0*/  FMUL.FTZ R30, R13, R26 ;  /* 0x0000001a0d1e7220 */ /* 0x000fe20000410000 */
[----:B------:R-:W-:Y:S01]  /*bf00*/  FMUL.FTZ R13, R15, R28 ;  /* 0x0000001c0f0d7220 */ /* 0x000fe20000410000 */
[----:B------:R-:W-:Y:S02]  /*bf10*/  IMAD.U32 R6, R4, 0x10000, RZ ;  /* 0x0001000004067824 */ /* 0x000fe400078e00ff */
        /* <DEDUP_REMOVED lines=25> */
.L_x_6996:
[----:B------:R-:W-:Y:S05]  /*c0b0*/  BSYNC B1 ;  /* 0x0000000000017941 */ /* 0x000fea0003800000 */
.L_x_6995:
[----:B------:R-:W-:Y:S05]  /*c0c0*/  @P1 BRA `(.L_x_6994) ;  /* 0x00000028009c1947 */ /* 0x000fea0003800000 */
[----:B-1----:R-:W1:Y:S01]  /*c0d0*/  LDS.128 R4, [R213+0x7000] ;  /* 0x00700000d5047984 */ /* 0x002e620000000c00 */
        /* <DEDUP_REMOVED lines=9> */
[----:B------:R-:W-:-:S02]  /*c170*/  LOP3.LUT R20, R12, 0xffff0000, RZ, 0xc0, !PT ;  /* 0xffff00000c147812 */ /* 0x000fc400078ec0ff */
[----:B------:R-:W-:Y:S02]  /*c180*/  PRMT R14, R0, 0x5410, R9 ;  /* 0x00005410000e7816 */ /* 0x000fe40000000009 */
[----:B------:R-:W-:Y:S01]  /*c190*/  LOP3.LUT R12, R11, 0xffff0000, RZ, 0xc0, !PT ;  /* 0xffff00000b0c7812 */ /* 0x000fe200078ec0ff */
[C---:B-1----:R-:W-:Y:S01]  /*c1a0*/  IMAD.U32 R8, R6.reuse, 0x10000, RZ ;  /* 0x0001000006087824 */ /* 0x042fe200078e00ff */
        /* <DEDUP_REMOVED lines=33> */
.L_x_6955:
[----:B------:R-:W1:Y:S01]  /*c3c0*/  LDC R21, c[0x0][0x3d4] ;  /* 0x0000f500ff157b82 */ /* 0x000e620000000800 */
[-C--:B------:R-:W-:Y:S01]  /*c3d0*/  ISETP.GE.AND P0, PT, R189, R73.reuse, PT ;  /* 0x00000049bd00720c */ /* 0x080fe20003f06270 */
[----:B------:R-:W-:Y:S01]  /*c3e0*/  ULDC.64 UR4, c[0x0][0x3c8] ;  /* 0x0000f20000047ab9 */ /* 0x000fe20000000a00 */
[-C--:B------:R-:W-:Y:S01]  /*c3f0*/  ISETP.GE.AND P1, PT, R188, R73.reuse, PT ;  /* 0x00000049bc00720c */ /* 0x080fe20003f26270 */
[----:B------:R-:W-:Y:S01]  /*c400*/  ULDC.64 UR6, c[0x0][0x3e0] ;  /* 0x0000f80000067ab9 */ /* 0x000fe20000000a00 */
[-C--:B------:R-:W-:Y:S02]  /*c410*/  ISETP.GE.AND P2, PT, R190, R73.reuse, PT ;  /* 0x00000049be00720c */ /* 0x080fe40003f46270 */
[----:B------:R-:W-:Y:S02]  /*c420*/  ISETP.GE.AND P3, PT, R18, R73, PT ;  /* 0x000000491200720c */ /* 0x000fe40003f66270 */
[CC--:B-1----:R-:W-:Y:S02]  /*c430*/  ISETP.GE.OR P0, PT, R16.reuse, R21.reuse, P0 ;  /* 0x000000151000720c */ /* 0x0c2fe40000706670 */
[----:B------:R-:W-:-:S02]  /*c440*/  ISETP.GE.OR P1, PT, R16, R21, P1 ;  /* 0x000000151000720c */ /* 0x000fc40000f26670 */
[CC--:B------:R-:W-:Y:S02]  /*c450*/  ISETP.GE.OR P2, PT, R16.reuse, R21.reuse, P2 ;  /* 0x000000151000720c */ /* 0x0c0fe40001746670 */
[----:B------:R-:W-:-:S07]  /*c460*/  ISETP.GE.OR P3, PT, R16, R21, P3 ;  /* 0x000000151000720c */ /* 0x000fce0001f66670 */
[--C-:B------:R-:W-:Y:S01]  /*c470*/  @!P0 IADD3 R29, P4, P5, R27, R29, R6.reuse ;  /* 0x0000001d1b1d8210 */ /* 0x100fe20007d9e006 */
[----:B------:R-:W1:Y:S03]  /*c480*/  @!P0 LDC.64 R62, c[0x0][0x3e0] ;  /* 0x0000f800ff3e8b82 */ /* 0x000e660000000a00 */
[--C-:B------:R-:W-:Y:S01]  /*c490*/  @!P0 IADD3.X R30, R31, R30, R7.reuse, P4, P5 ;  /* 0x0000001e1f1e8210 */ /* 0x100fe200027ea407 */
[C---:B------:R-:W-:Y:S01]  /*c4a0*/  @!P2 IMAD.WIDE.U32 R8, R12.reuse, 0x60, R6 ;  /* 0x000000600c08a825 */ /* 0x040fe200078e0006 */
[----:B------:R-:W-:-:S03]  /*c4b0*/  @!P1 LEA R0, P4, R12, R6, 0x6 ;  /* 0x000000060c009211 */ /* 0x000fc600078830ff */
[----:B------:R-:W2:Y:S01]  /*c4c0*/  @!P1 LDC.64 R66, c[0x0][0x3e0] ;  /* 0x0000f800ff429b82 */ /* 0x000ea20000000a00 */
[----:B------:R-:W-:Y:S01]  /*c4d0*/  @!P1 IADD3 R25, P5, R0, R27, RZ ;  /* 0x0000001b00199210 */ /* 0x000fe20007fbe0ff */
[----:B------:R-:W-:Y:S01]  /*c4e0*/  @!P2 IMAD R0, R13, 0x60, RZ ;  /* 0x000000600d00a824 */ /* 0x000fe200078e02ff */
[----:B------:R-:W-:Y:S02]  /*c4f0*/  @!P1 LEA.HI.X R26, R12, R7, R13, 0x6, P4 ;  /* 0x000000070c1a9211 */ /* 0x000fe400020f340d */
[----:B------:R-:W-:-:S03]  /*c500*/  @!P3 IADD3 R3, P4, R6, R27, RZ ;  /* 0x0000001b0603b210 */ /* 0x000fc60007f9e0ff */
[--C-:B------:R-:W-:Y:S01]  /*c510*/  @!P1 IMAD.X R26, R26, 0x1, R31.reuse, P5 ;  /* 0x000000011a1a9824 */ /* 0x100fe200028e061f */
[----:B------:R-:W-:Y:S01]  /*c520*/  @!P2 IADD3 R6, P5, R27, R8, RZ ;  /* 0x000000081b06a210 */ /* 0x000fe20007fbe0ff */
[----:B------:R-:W-:Y:S01]  /*c530*/  @!P3 IMAD.X R14, R7, 0x1, R31, P4 ;  /* 0x00000001070eb824 */ /* 0x000fe200020e061f */
[----:B------:R-:W3:Y:S02]  /*c540*/  @!P2 LDC.64 R70, c[0x0][0x3e0] ;  /* 0x0000f800ff46ab82 */ /* 0x000ee40000000a00 */
[----:B------:R-:W-:Y:S01]  /*c550*/  @!P2 IADD3.X R7, R31, R0, R9, P5, !PT ;  /* 0x000000001f07a210 */ /* 0x000fe20002ffe409 */
[----:B------:R-:W-:Y:S01]  /*c560*/  @!P2 IMAD R31, R11, 0x60, RZ ;  /* 0x000000600b1fa824 */ /* 0x000fe200078e02ff */
[----:B------:R-:W-:-:S04]  /*c570*/  @!P0 IADD3 R27, P4, P5, R33, R24, R4 ;  /* 0x00000018211b8210 */ /* 0x000fc80007d9e004 */
[----:B------:R-:W-:Y:S01]  /*c580*/  @!P0 IADD3.X R28, R35, R28, R5, P4, P5 ;  /* 0x0000001c231c8210 */ /* 0x000fe200027ea405 */
[----:B------:R-:W4:Y:S01]  /*c590*/  @!P0 LDC.64 R60, c[0x0][0x3c8] ;  /* 0x0000f200ff3c8b82 */ /* 0x000f220000000a00 */
[----:B------:R-:W-:Y:S02]  /*c5a0*/  @!P3 IADD3 R15, P4, R4, R33, RZ ;  /* 0x00000021040fb210 */ /* 0x000fe40007f9e0ff */
[----:B------:R-:W-:-:S03]  /*c5b0*/  @!P1 LEA R20, P5, R10, R4, 0x6 ;  /* 0x000000040a149211 */ /* 0x000fc600078a30ff */
[----:B------:R-:W-:Y:S01]  /*c5c0*/  @!P3 IMAD.X R32, R5, 0x1, R35, P4 ;  /* 0x000000010520b824 */ /* 0x000fe200020e0623 */
[C---:B------:R-:W-:Y:S01]  /*c5d0*/  @!P3 LEA R8, P4, R3.reuse, UR4, 0x1 ;  /* 0x000000040308bc11 */ /* 0x040fe2000f8808ff */
[----:B------:R-:W0:Y:S01]  /*c5e0*/  @!P1 LDC.64 R64, c[0x0][0x3c8] ;  /* 0x0000f200ff409b82 */ /* 0x000e220000000a00 */
[C---:B------:R-:W-:Y:S01]  /*c5f0*/  @!P1 LEA.HI.X R24, R10.reuse, R5, R11, 0x6, P5 ;  /* 0x000000050a189211 */ /* 0x040fe200028f340b */
[----:B------:R-:W-:Y:S01]  /*c600*/  @!P2 IMAD.WIDE.U32 R4, R10, 0x60, R4 ;  /* 0x000000600a04a825 */ /* 0x000fe200078e0004 */
[----:B------:R-:W-:Y:S02]  /*c610*/  @!P3 LEA.HI.X R9, R3, UR5, R14, 0x1, P4 ;  /* 0x000000050309bc11 */ /* 0x000fe4000a0f0c0e */
[C---:B------:R-:W-:Y:S02]  /*c620*/  @!P3 LEA R14, P4, R15.reuse, UR6, 0x1 ;  /* 0x000000060f0ebc11 */ /* 0x040fe4000f8808ff */
[----:B------:R-:W-:Y:S01]  /*c630*/  @!P1 IADD3 R20, P5, R20, R33, RZ ;  /* 0x0000002114149210 */ /* 0x000fe20007fbe0ff */
[----:B------:R-:W0:Y:S01]  /*c640*/  @!P2 LDC.64 R68, c[0x0][0x3c8] ;  /* 0x0000f200ff44ab82 */ /* 0x000e220000000a00 */
[----:B------:R-:W-:-:S02]  /*c650*/  @!P3 LEA.HI.X R15, R15, UR7, R32, 0x1, P4 ;  /* 0x000000070f0fbc11 */ /* 0x000fc4000a0f0c20 */
[----:B-1----:R-:W-:Y:S01]  /*c660*/  @!P0 LEA R62, P4, R27, R62, 0x1 ;  /* 0x0000003e1b3e8211 */ /* 0x002fe200078808ff */
[----:B------:R-:W-:Y:S01]  /*c670*/  @!P1 IMAD.X R24, R24, 0x1, R35, P5 ;  /* 0x0000000118189824 */ /* 0x000fe200028e0623 */
[----:B------:R-:W-:Y:S02]  /*c680*/  @!P2 IADD3 R0, P5, R33, R4, RZ ;  /* 0x000000042100a210 */ /* 0x000fe40007fbe0ff */
[----:B------:R-:W-:Y:S02]  /*c690*/  @!P0 LEA.HI.X R63, R27, R63, R28, 0x1, P4 ;  /* 0x0000003f1b3f8211 */ /* 0x000fe400020f0c1c */
[C---:B--2---:R-:W-:Y:S02]  /*c6a0*/  @!P1 LEA R66, P4, R20.reuse, R66, 0x1 ;  /* 0x0000004214429211 */ /* 0x044fe400078808ff */
[----:B------:R-:W-:Y:S02]  /*c6b0*/  @!P2 IADD3.X R3, R35, R31, R5, P5, !PT ;  /* 0x0000001f2303a210 */ /* 0x000fe40002ffe405 */
[----:B------:R-:W-:-:S02]  /*c6c0*/  @!P1 LEA.HI.X R67, R20, R67, R24, 0x1, P4 ;  /* 0x0000004314439211 */ /* 0x000fc400020f0c18 */
[----:B------:R-:W-:Y:S02]  /*c6d0*/  CS2R R32, SRZ ;  /* 0x0000000000207805 */ /* 0x000fe4000001ff00 */
[C---:B---3--:R-:W-:Y:S02]  /*c6e0*/  @!P2 LEA R70, P4, R0.reuse, R70, 0x1 ;  /* 0x000000460046a211 */ /* 0x048fe400078808ff */
[----:B------:R-:W-:Y:S02]  /*c6f0*/  CS2R R34, SRZ ;  /* 0x0000000000227805 */ /* 0x000fe4000001ff00 */
[----:B----4-:R-:W-:Y:S02]  /*c700*/  @!P0 LEA R60, P5, R29, R60, 0x1 ;  /* 0x0000003c1d3c8211 */ /* 0x010fe400078a08ff */
[----:B------:R-:W-:Y:S02]  /*c710*/  CS2R R4, SRZ ;  /* 0x0000000000047805 */ /* 0x000fe4000001ff00 */
[----:B------:R-:W-:-:S02]  /*c720*/  @!P2 LEA.HI.X R71, R0, R71, R3, 0x1, P4 ;  /* 0x000000470047a211 */ /* 0x000fc400020f0c03 */
[----:B------:R-:W1:Y:S01]  /*c730*/  LDC R0, c[0x0][0x428] ;  /* 0x00010a00ff007b82 */ /* 0x000e620000000800 */
[----:B------:R-:W-:Y:S02]  /*c740*/  @!P0 LEA.HI.X R61, R29, R61, R30, 0x1, P5 ;  /* 0x0000003d1d3d8211 */ /* 0x000fe400028f0c1e */
[----:B------:R-:W-:Y:S02]  /*c750*/  CS2R R28, SRZ ;  /* 0x00000000001c7805 */ /* 0x000fe4000001ff00 */
[----:B------:R-:W-:Y:S02]  /*c760*/  CS2R R30, SRZ ;  /* 0x00000000001e7805 */ /* 0x000fe4000001ff00 */
[C---:B0-----:R-:W-:Y:S01]  /*c770*/  @!P1 LEA R64, P5, R25.reuse, R64, 0x1 ;  /* 0x0000004019409211 */ /* 0x041fe200078a08ff */
[----:B------:R-:W5:Y:S03]  /*c780*/  @!P0 LDG.E.128 R32, desc[UR56][R62.64] ;  /* 0x000000383e208981 */ /* 0x000f66000c1e1d00 */
[----:B------:R-:W-:Y:S01]  /*c790*/  @!P1 LEA.HI.X R65, R25, R65, R26, 0x1, P5 ;  /* 0x0000004119419211 */ /* 0x000fe200028f0c1a */
[----:B------:R-:W5:Y:S01]  /*c7a0*/  @!P0 LDG.E.128 R28, desc[UR56][R60.64] ;  /* 0x000000383c1c8981 */ /* 0x000f62000c1e1d00 */
[----:B------:R-:W-:-:S02]  /*c7b0*/  @!P2 LEA R68, P5, R6, R68, 0x1 ;  /* 0x000000440644a211 */ /* 0x000fc400078a08ff */
[----:B------:R-:W-:Y:S02]  /*c7c0*/  CS2R R24, SRZ ;  /* 0x0000000000187805 */ /* 0x000fe4000001ff00 */
[----:B------:R-:W-:Y:S02]  /*c7d0*/  CS2R R26, SRZ ;  /* 0x00000000001a7805 */ /* 0x000fe4000001ff00 */
[----:B------:R-:W-:Y:S02]  /*c7e0*/  @!P2 LEA.HI.X R69, R6, R69, R7, 0x1, P5 ;  /* 0x000000450645a211 */ /* 0x000fe400028f0c07 */
[----:B------:R-:W-:Y:S01]  /*c7f0*/  CS2R R6, SRZ ;  /* 0x0000000000067805 */ /* 0x000fe2000001ff00 */
[----:B------:R-:W-:Y:S01]  /*c800*/  IMAD.MOV.U32 R58, RZ, RZ, R54 ;  /* 0x000000ffff3a7224 */ /* 0x000fe200078e0036 */
[----:B------:R-:W5:Y:S04]  /*c810*/  @!P3 LDG.E.128 R24, desc[UR56][R14.64] ;  /* 0x000000380e18b981 */ /* 0x000f68000c1e1d00 */
[----:B------:R0:W5:Y:S01]  /*c820*/  @!P3 LDG.E.128 R4, desc[UR56][R8.64] ;  /* 0x000000380804b981 */ /* 0x000162000c1e1d00 */
[----:B-1----:R-:W-:-:S13]  /*c830*/  ISETP.NE.AND P0, PT, R0, 0x1, PT ;  /* 0x000000010000780c */ /* 0x002fda0003f05270 */
[----:B0-----:R-:W0:Y:S08]  /*c840*/  @P0 LDC R8, c[0x0][0x42c] ;  /* 0x00010b00ff080b82 */ /* 0x001e300000000800 */
[----:B------:R-:W1:Y:S01]  /*c850*/  @P0 LDC R9, c[0x0][0x430] ;  /* 0x00010c00ff090b82 */ /* 0x000e620000000800 */
[----:B------:R-:W-:-:S04]  /*c860*/  IMAD R0, R197, 0x80, R18 ;  /* 0x00000080c5007824 */ /* 0x000fc800078e0212 */
[----:B------:R-:W-:-:S04]  /*c870*/  IMAD R3, R219, 0x20, R0 ;  /* 0x00000020db037824 */ /* 0x000fc800078e0200 */
[----:B0-----:R-:W-:-:S05]  /*c880*/  @P0 IMAD.HI.U32 R0, R3, R8, RZ ;  /* 0x0000000803000227 */ /* 0x001fca00078e00ff */
[----:B-1----:R-:W-:-:S04]  /*c890*/  @P0 SHF.R.U32.HI R3, RZ, R9, R0 ;  /* 0x00000009ff030219 */ /* 0x002fc80000011600 */
[----:B------:R-:W-:Y:S01]  /*c8a0*/  SHF.R.S32.HI R9, RZ, 0x1f, R3 ;  /* 0x0000001fff097819 */ /* 0x000fe20000011403 */
[----:B------:R-:W-:-:S04]  /*c8b0*/  IMAD.MOV.U32 R57, RZ, RZ, R53 ;  /* 0x000000ffff397224 */ /* 0x000fc800078e0035 */
[C---:B------:R-:W-:Y:S02]  /*c8c0*/  IMAD R0, R9.reuse, R12, RZ ;  /* 0x0000000c09007224 */ /* 0x040fe400078e02ff */
[----:B------:R-:W-:Y:S02]  /*c8d0*/  IMAD R8, R9, R10, RZ ;  /* 0x0000000a09087224 */ /* 0x000fe400078e02ff */
[----:B------:R-:W-:-:S04]  /*c8e0*/  IMAD.WIDE.U32 R14, R3, R12, R58 ;  /* 0x0000000c030e7225 */ /* 0x000fc800078e003a */
[C---:B------:R-:W-:Y:S02]  /*c8f0*/  IMAD R9, R3.reuse, R13, R0 ;  /* 0x0000000d03097224 */ /* 0x040fe400078e0200 */
[----:B------:R-:W-:-:S04]  /*c900*/  IMAD.WIDE.U32 R12, R3, R10, R56 ;  /* 0x0000000a030c7225 */ /* 0x000fc800078e0038 */
[----:B------:R-:W-:Y:S01]  /*c910*/  IMAD R3, R3, R11, R8 ;  /* 0x0000000b03037224 */ /* 0x000fe200078e0208 */
[----:B------:R-:W-:Y:S01]  /*c920*/  LEA R8, P4, R14, UR4, 0x1 ;  /* 0x000000040e087c11 */ /* 0x000fe2000f8808ff */
[----:B------:R-:W-:Y:S01]  /*c930*/  IMAD.IADD R9, R15, 0x1, R9 ;  /* 0x000000010f097824 */ /* 0x000fe200078e0209 */
        /* <DEDUP_REMOVED lines=8> */
[----:B------:R-:W-:Y:S01]  /*c9c0*/  LEA.HI.X R9, R14, UR5, R9, 0x1, P4 ;  /* 0x000000050e097c11 */ /* 0x000fe2000a0f0c09 */
[----:B------:R-:W-:Y:S01]  /*c9d0*/  IMAD.IADD R3, R13, 0x1, R3 ;  /* 0x000000010d037824 */ /* 0x000fe200078e0203 */
[----:B------:R-:W-:Y:S01]  /*c9e0*/  LEA R0, P4, R12, UR6, 0x1 ;  /* 0x000000060c007c11 */ /* 0x000fe2000f8808ff */
[----:B------:R-:W-:Y:S01]  /*c9f0*/  UMOV UR4, 0xffffffff ;  /* 0xffffffff00047882 */ /* 0x000fe20000000000 */
[----:B------:R-:W-:Y:S01]  /*ca00*/  ISETP.GE.AND P0, PT, R16, R21, PT ;  /* 0x000000151000720c */ /* 0x000fe20003f06270 */
[----:B------:R0:W5:Y:S01]  /*ca10*/  @!P1 LDG.E.128 R36, desc[UR56][R64.64] ;  /* 0x0000003840249981 */ /* 0x000162000c1e1d00 */
[----:B------:R-:W-:-:S02]  /*ca20*/  LEA.HI.X R3, R12, UR7, R3, 0x1, P4 ;  /* 0x000000070c037c11 */ /* 0x000fc4000a0f0c03 */
[-C--:B------:R-:W-:Y:S01]  /*ca30*/  ISETP.GE.OR P3, PT, R188, R73.reuse, P0 ;  /* 0x00000049bc00720c */ /* 0x080fe20000766670 */
[----:B------:R0:W5:Y:S01]  /*ca40*/  @!P1 LDG.E.128 R40, desc[UR56][R66.64] ;  /* 0x0000003842289981 */ /* 0x000162000c1e1d00 */
[----:B------:R-:W-:-:S03]  /*ca50*/  ISETP.GE.OR P1, PT, R18, R73, P0 ;  /* 0x000000491200720c */ /* 0x000fc60000726670 */
[----:B------:R0:W5:Y:S04]  /*ca60*/  @!P2 LDG.E.128 R44, desc[UR56][R68.64] ;  /* 0x00000038442ca981 */ /* 0x000168000c1e1d00 */
[----:B------:R0:W5:Y:S01]  /*ca70*/  @!P2 LDG.E.128 R48, desc[UR56][R70.64] ;  /* 0x000000384630a981 */ /* 0x000162000c1e1d00 */
[-C--:B------:R-:W-:Y:S02]  /*ca80*/  ISETP.GE.OR P2, PT, R189, R73.reuse, P0 ;  /* 0x00000049bd00720c */ /* 0x080fe40000746670 */
[----:B------:R-:W-:Y:S01]  /*ca90*/  ISETP.GE.OR P0, PT, R190, R73, P0 ;  /* 0x00000049be00720c */ /* 0x000fe20000706670 */
[----:B------:R-:W-:-:S12]  /*caa0*/  BRA.DIV UR4, `(.L_x_6997) ;  /* 0x0000019604547947 */ /* 0x000fd8000b800000 */
.L_x_7295:
[----:B------:R-:W-:-:S03]  /*cab0*/  UMOV UR4, 0xffffffff ;  /* 0xffffffff00047882 */ /* 0x000fc60000000000 */
[----:B------:R-:W-:Y:S05]  /*cac0*/  BRA.DIV UR4, `(.L_x_6998) ;  /* 0x0000019604747947 */ /* 0x000fea000b800000 */
.L_x_7298:
[----:B------:R-:W-:-:S03]  /*cad0*/  UMOV UR4, 0xffffffff ;  /* 0xffffffff00047882 */ /* 0x000fc60000000000 */
[----:B------:R-:W-:Y:S05]  /*cae0*/  BRA.DIV UR4, `(.L_x_6999) ;  /* 0x0000019604947947 */ /* 0x000fea000b800000 */
.L_x_7301:
[----:B------:R-:W-:-:S03]  /*caf0*/  UMOV UR4, 0xffffffff ;  /* 0xffffffff00047882 */ /* 0x000fc60000000000 */
[----:B------:R-:W-:Y:S05]  /*cb00*/  BRA.DIV UR4, `(.L_x_7000) ;  /* 0x0000019604b47947 */ /* 0x000fea000b800000 */
.L_x_7304:
[----:B------:R-:W-:-:S03]  /*cb10*/  UMOV UR4, 0xffffffff ;  /* 0xffffffff00047882 */ /* 0x000fc60000000000 */
[----:B------:R-:W-:Y:S05]  /*cb20*/  BRA.DIV UR4, `(.L_x_7001) ;  /* 0x0000019604d47947 */ /* 0x000fea000b800000 */
.L_x_7307:
[----:B------:R-:W-:-:S03]  /*cb30*/  UMOV UR4, 0xffffffff ;  /* 0xffffffff00047882 */ /* 0x000fc60000000000 */
[----:B------:R-:W-:Y:S05]  /*cb40*/  BRA.DIV UR4, `(.L_x_7002) ;  /* 0x0000019604f47947 */ /* 0x000fea000b800000 */
.L_x_7310:
[----:B------:R-:W-:-:S03]  /*cb50*/  UMOV UR4, 0xffffffff ;  /* 0xffffffff00047882 */ /* 0x000fc60000000000 */
[----:B------:R-:W-:Y:S05]  /*cb60*/  BRA.DIV UR4, `(.L_x_7003) ;  /* 0x0000019a04147947 */ /* 0x000fea000b800000 */
.L_x_7313:
[----:B------:R-:W-:-:S03]  /*cb70*/  UMOV UR4, 0xffffffff ;  /* 0xffffffff00047882 */ /* 0x000fc60000000000 */
[----:B------:R-:W-:Y:S05]  /*cb80*/  BRA.DIV UR4, `(.L_x_7004) ;  /* 0x0000019a04347947 */ /* 0x000fea000b800000 */
.L_x_7316:
[----:B------:R-:W-:-:S03]  /*cb90*/  UMOV UR4, 0xffffffff ;  /* 0xffffffff00047882 */ /* 0x000fc60000000000 */
[----:B------:R-:W-:Y:S05]  /*cba0*/  BRA.DIV UR4, `(.L_x_7005) ;  /* 0x0000019a04547947 */ /* 0x000fea000b800000 */
.L_x_7319:
[----:B------:R-:W-:-:S03]  /*cbb0*/  UMOV UR4, 0xffffffff ;  /* 0xffffffff00047882 */ /* 0x000fc60000000000 */
[----:B------:R-:W-:Y:S05]  /*cbc0*/  BRA.DIV UR4, `(.L_x_7006) ;  /* 0x0000019a04747947 */ /* 0x000fea000b800000 */
.L_x_7322:
[----:B------:R-:W-:-:S03]  /*cbd0*/  UMOV UR4, 0xffffffff ;  /* 0xffffffff00047882 */ /* 0x000fc60000000000 */
[----:B------:R-:W-:Y:S05]  /*cbe0*/  BRA.DIV UR4, `(.L_x_7007) ;  /* 0x0000019a04947947 */ /* 0x000fea000b800000 */
.L_x_7325:
[----:B------:R-:W-:-:S03]  /*cbf0*/  UMOV UR4, 0xffffffff ;  /* 0xffffffff00047882 */ /* 0x000fc60000000000 */
[----:B------:R-:W-:Y:S05]  /*cc00*/  BRA.DIV UR4, `(.L_x_7008) ;  /* 0x0000019a04b47947 */ /* 0x000fea000b800000 */
.L_x_7328:
[----:B------:R-:W-:-:S03]  /*cc10*/  UMOV UR4, 0xffffffff ;  /* 0xffffffff00047882 */ /* 0x000fc60000000000 */
[----:B------:R-:W-:Y:S05]  /*cc20*/  BRA.DIV UR4, `(.L_x_7009) ;  /* 0x0000019a04d47947 */ /* 0x000fea000b800000 */
.L_x_7331:
[----:B------:R-:W-:-:S03]  /*cc30*/  UMOV UR4, 0xffffffff ;  /* 0xffffffff00047882 */ /* 0x000fc60000000000 */
[----:B------:R-:W-:Y:S05]  /*cc40*/  BRA.DIV UR4, `(.L_x_7010) ;  /* 0x0000019a04f47947 */ /* 0x000fea000b800000 */
.L_x_7334:
[----:B------:R-:W-:-:S03]  /*cc50*/  UMOV UR4, 0xffffffff ;  /* 0xffffffff00047882 */ /* 0x000fc60000000000 */
[----:B------:R-:W-:Y:S05]  /*cc60*/  BRA.DIV UR4, `(.L_x_7011) ;  /* 0x0000019e04147947 */ /* 0x000fea000b800000 */
.L_x_7337:
[----:B------:R-:W-:-:S03]  /*cc70*/  UMOV UR4, 0xffffffff ;  /* 0xffffffff00047882 */ /* 0x000fc60000000000 */
[----:B------:R-:W-:Y:S05]  /*cc80*/  BRA.DIV UR4, `(.L_x_7012) ;  /* 0x0000019e04347947 */ /* 0x000fea000b800000 */
.L_x_7340:
        /* <DEDUP_REMOVED lines=12> */
[----:B------:R-:W-:Y:S01]  /*cd50*/  LEA.HI R0, R221, R221, RZ, 0x1 ;  /* 0x000000dddd007211 */ /* 0x000fe200078f08ff */
[----:B------:R-:W-:Y:S01]  /*cd60*/  IMAD.MOV.U32 R10, RZ, RZ, R31 ;  /* 0x000000ffff0a7224 */ /* 0x000fe200078e001f */
[----:B------:R-:W-:Y:S01]  /*cd70*/  PRMT R76, R9, 0x7610, R76 ;  /* 0x00007610094c7816 */ /* 0x000fe2000000004c */
[----:B------:R-:W-:Y:S01]  /*cd80*/  IMAD.MOV.U32 R9, RZ, RZ, R30 ;  /* 0x000000ffff097224 */ /* 0x000fe200078e001e */
[----:B------:R-:W-:-:S02]  /*cd90*/  LOP3.LUT R0, R0, 0xfffffffe, RZ, 0xc0, !PT ;  /* 0xfffffffe00007812 */ /* 0x000fc400078ec0ff */
[----:B------:R-:W-:Y:S01]  /*cda0*/  PRMT R55, R55, 0x5410, R8 ;  /* 0x0000541037377816 */ /* 0x000fe20000000008 */
[----:B------:R-:W-:Y:S01]  /*cdb0*/  IMAD.MOV.U32 R8, RZ, RZ, R26 ;  /* 0x000000ffff087224 */ /* 0x000fe200078e001a */
[----:B0-----:R-:W-:Y:S01]  /*cdc0*/  PRMT R70, R9, 0x7610, R70 ;  /* 0x0000761009467816 */ /* 0x001fe20000000046 */
[----:B------:R-:W-:Y:S01]  /*cdd0*/  IMAD.IADD R0, R221, 0x1, -R0 ;  /* 0x00000001dd007824 */ /* 0x000fe200078e0a00 */
        /* <DEDUP_REMOVED lines=8> */
[----:B------:R-:W0:Y:S01]  /*ce60*/  SYNCS.PHASECHK.TRANS64.TRYWAIT P4, [R2+URZ+0x28800], R9 ;  /* 0x02880009020075a7 */ /* 0x000e22000808017f */
        /* <DEDUP_REMOVED lines=38> */
[----:B0-----:R-:W-:Y:S06]  /*d0d0*/  @!P4 BRA `(.L_x_7014) ;  /* 0x000001980048c947 */ /* 0x001fec0003800000 */
.L_x_7341:
[----:B------:R-:W-:Y:S05]  /*d0e0*/  BSYNC B1 ;  /* 0x0000000000017941 */ /* 0x000fea0003800000 */
.L_x_7013:
[----:B------:R-:W-:Y:S04]  /*d0f0*/  BSSY B1, `(.L_x_7015) ;  /* 0x0000069000017945 */ /* 0x000fe80003800000 */
        /* <DEDUP_REMOVED lines=11> */
[----:B------:R-:W-:Y:S02]  /*d1b0*/  SHF.R.U32.HI R82, RZ, 0x10, R25 ;  /* 0x00000010ff527819 */ /* 0x000fe40000011619 */
[----:B------:R-:W-:Y:S02]  /*d1c0*/  LOP3.LUT R10, R10, R211, RZ, 0x3c, !PT ;  /* 0x000000d30a0a7212 */ /* 0x000fe400078e3cff */
[----:B------:R-:W-:Y:S02]  /*d1d0*/  LOP3.LUT R11, R11, 0x7fffe000, RZ, 0xc0, !PT ;  /* 0x7fffe0000b0b7812 */ /* 0x000fe400078ec0ff */
[----:B------:R-:W-:-:S02]  /*d1e0*/  PRMT R80, R20, 0x5432, R80 ;  /* 0x0000543214507816 */ /* 0x000fc40000000050 */
[----:B------:R-:W-:Y:S02]  /*d1f0*/  IADD3 R13, R10, R11, R212 ;  /* 0x0000000b0a0d7210 */ /* 0x000fe40007ffe0d4 */
[----:B------:R-:W0:Y:S01]  /*d200*/  LDS.128 R8, [R213] ;  /* 0x00000000d5087984 */ /* 0x000e220000000c00 */
[--C-:B------:R-:W-:Y:S02]  /*d210*/  SHF.R.U64 R78, R6, 0x10, R7.reuse ;  /* 0x00000010064e7819 */ /* 0x100fe40000001207 */
[----:B------:R-:W-:Y:S01]  /*d220*/  IMAD R74, R13, 0x2, R2 ;  /* 0x000000020d4a7824 */ /* 0x000fe200078e0202 */
[----:B------:R-:W-:Y:S02]  /*d230*/  SHF.R.U32.HI R79, RZ, 0x10, R7 ;  /* 0x00000010ff4f7819 */ /* 0x000fe40000011607 */
[----:B------:R-:W-:Y:S02]  /*d240*/  SHF.R.U32.HI R85, RZ, 0x10, R27 ;  /* 0x00000010ff557819 */ /* 0x000fe4000001161b */
[----:B------:R-:W1:Y:S01]  /*d250*/  LDS.128 R12, [R74+0x10400] ;  /* 0x010400004a0c7984 */ /* 0x000e620000000c00 */
[----:B------:R-:W-:Y:S01]  /*d260*/  PRMT R75, R81, 0x5410, R75 ;  /* 0x00005410514b7816 */ /* 0x000fe2000000004b */
[----:B------:R-:W-:Y:S01]  /*d270*/  IMAD.U32 R81, R80, 0x10000, RZ ;  /* 0x0001000050517824 */ /* 0x000fe200078e00ff */
[----:B------:R-:W-:-:S02]  /*d280*/  PRMT R82, R53, 0x5432, R82 ;  /* 0x0000543235527816 */ /* 0x000fc40000000052 */
[----:B------:R-:W-:Y:S01]  /*d290*/  PRMT R85, R76, 0x5410, R85 ;  /* 0x000054104c557816 */ /* 0x000fe20000000055 */
[----:B------:R-:W-:Y:S01]  /*d2a0*/  IMAD.U32 R76, R75, 0x10000, RZ ;  /* 0x000100004b4c7824 */ /* 0x000fe200078e00ff */
[----:B------:R-:W-:Y:S01]  /*d2b0*/  PRMT R77, R83, 0x5410, R77 ;  /* 0x00005410534d7816 */ /* 0x000fe2000000004d */
[----:B------:R-:W-:Y:S01]  /*d2c0*/  IMAD.U32 R83, R82, 0x10000, RZ ;  /* 0x0001000052537824 */ /* 0x000fe200078e00ff */
[----:B------:R-:W-:Y:S02]  /*d2d0*/  PRMT R79, R86, 0x5410, R79 ;  /* 0x00005410564f7816 */ /* 0x000fe4000000004f */
[----:B------:R-:W-:Y:S02]  /*d2e0*/  SHF.R.U64 R84, R26, 0x10, R27 ;  /* 0x000000101a547819 */ /* 0x000fe4000000121b */
[----:B------:R-:W-:Y:S02]  /*d2f0*/  LOP3.LUT R80, R80, 0xffff0000, RZ, 0xc0, !PT ;  /* 0xffff000050507812 */ /* 0x000fe400078ec0ff */
[----:B------:R-:W-:-:S02]  /*d300*/  LOP3.LUT R75, R75, 0xffff0000, RZ, 0xc0, !PT ;  /* 0xffff00004b4b7812 */ /* 0x000fc400078ec0ff */
[----:B------:R-:W-:Y:S02]  /*d310*/  PRMT R84, R54, 0x5432, R84 ;  /* 0x0000543236547816 */ /* 0x000fe40000000054 */
[----:B------:R-:W-:Y:S02]  /*d320*/  PRMT R78, R55, 0x5432, R78 ;  /* 0x00005432374e7816 */ /* 0x000fe4000000004e */
        /* <DEDUP_REMOVED lines=30> */
[----:B------:R-:W-:Y:S01]  /*d510*/  FFMA.FTZ R81, R24, R76, R81 ;  /* 0x0000004c18517223 */ /* 0x000fe20000010051 */
[-C--:B------:R-:W-:Y:S01]  /*d520*/  FMUL.FTZ R24, R12, R75.reuse ;  /* 0x0000004b0c187220 */ /* 0x080fe20000410000 */
[----:B------:R-:W-:Y:S01]  /*d530*/  LOP3.LUT R77, R77, 0xffff0000, RZ, 0xc0, !PT ;  /* 0xffff00004d4d7812 */ /* 0x000fe200078ec0ff */
[----:B------:R-:W-:Y:S02]  /*d540*/  IMAD.U32 R6, R84, 0x10000, RZ ;  /* 0x0001000054067824 */ /* 0x000fe400078e00ff */
[C---:B------:R-:W-:Y:S01]  /*d550*/  FFMA.FTZ R12, R5.reuse, R75, -R4 ;  /* 0x0000004b050c7223 */ /* 0x040fe20000010804 */
[----:B------:R-:W-:Y:S02]  /*d560*/  IMAD.U32 R4, R78, 0x10000, RZ ;  /* 0x000100004e047824 */ /* 0x000fe400078e00ff */
[----:B------:R-:W-:Y:S01]  /*d570*/  FFMA.FTZ R24, R5, R80, R24 ;  /* 0x0000005005187223 */ /* 0x000fe20000010018 */
[----:B------:R-:W-:Y:S01]  /*d580*/  LOP3.LUT R14, R14, 0xffff0000, RZ, 0xc0, !PT ;  /* 0xffff00000e0e7812 */ /* 0x000fe200078ec0ff */
[C---:B------:R-:W-:Y:S01]  /*d590*/  FMUL.FTZ R11, R13.reuse, R82 ;  /* 0x000000520d0b7220 */ /* 0x040fe20000410000 */
[----:B------:R-:W-:Y:S01]  /*d5a0*/  FMUL.FTZ R80, R26, R6 ;  /* 0x000000061a507220 */ /* 0x000fe20000410000 */
[----:B------:R-:W-:Y:S01]  /*d5b0*/  LOP3.LUT R84, R84, 0xffff0000, RZ, 0xc0, !PT ;  /* 0xffff000054547812 */ /* 0x000fe200078ec0ff */
[----:B------:R-:W-:Y:S01]  /*d5c0*/  FMUL.FTZ R13, R13, R77 ;  /* 0x0000004d0d0d7220 */ /* 0x000fe20000410000 */
[----:B------:R-:W-:Y:S01]  /*d5d0*/  LOP3.LUT R15, R15, 0xffff0000, RZ, 0xc0, !PT ;  /* 0xffff00000f0f7812 */ /* 0x000fe200078ec0ff */
        /* <DEDUP_REMOVED lines=10> */
[----:B------:R-:W-:Y:S01]  /*d680*/  FMUL.FTZ R6, R15, R79 ;  /* 0x0000004f0f067220 */ /* 0x000fe20000410000 */
[----:B------:R-:W-:Y:S01]  /*d690*/  FFMA.FTZ R76, R8, R77, -R11 ;  /* 0x0000004d084c7223 */ /* 0x000fe2000001080b */
        /* <DEDUP_REMOVED lines=14> */
.L_x_7016:
[----:B------:R-:W-:Y:S05]  /*d780*/  BSYNC B1 ;  /* 0x0000000000017941 */ /* 0x000fea0003800000 */
.L_x_7015:
[----:B------:R-:W-:Y:S04]  /*d790*/  BSSY B1, `(.L_x_7017) ;  /* 0x0000068000017945 */ /* 0x000fe80003800000 */
[----:B------:R-:W-:Y:S05]  /*d7a0*/  @P2 BRA `(.L_x_7018) ;  /* 0x0000000400982947 */ /* 0x000fea0003800000 */
[----:B-1----:R-:W-:Y:S02]  /*d7b0*/  LEA.HI R4, R21, R219, RZ, 0x1d ;  /* 0x000000db15047211 */ /* 0x002fe400078fe8ff */
        /* <DEDUP_REMOVED lines=9> */
[--C-:B------:R-:W-:Y:S02]  /*d850*/  SHF.R.U64 R13, R30, 0x10, R31.reuse ;  /* 0x000000101e0d7819 */ /* 0x100fe4000000121f */
[----:B------:R-:W-:Y:S02]  /*d860*/  LOP3.LUT R7, R7, 0x7fffe000, RZ, 0xc0, !PT ;  /* 0x7fffe00007077812 */ /* 0x000fe400078ec0ff */
[----:B------:R-:W-:Y:S02]  /*d870*/  SHF.R.U32.HI R30, RZ, 0x10, R31 ;  /* 0x00000010ff1e7819 */ /* 0x000fe4000001161f */
[----:B0-----:R-:W-:-:S02]  /*d880*/  IADD3 R9, R5, R7, R210 ;  /* 0x0000000705097210 */ /* 0x001fc40007ffe0d2 */
[----:B------:R-:W0:Y:S01]  /*d890*/  LDS.128 R4, [R226] ;  /* 0x00000000e2047984 */ /* 0x000e220000000c00 */
[----:B------:R-:W-:Y:S02]  /*d8a0*/  PRMT R73, R73, 0x5410, R26 ;  /* 0x0000541049497816 */ /* 0x000fe4000000001a */
[----:B------:R-:W-:Y:S01]  /*d8b0*/  IMAD R12, R9, 0x2, R2 ;  /* 0x00000002090c7824 */ /* 0x000fe200078e0202 */
[----:B------:R-:W-:Y:S02]  /*d8c0*/  PRMT R69, R69, 0x5410, R24 ;  /* 0x0000541045457816 */ /* 0x000fe40000000018 */
[----:B------:R-:W-:Y:S02]  /*d8d0*/  SHF.R.U32.HI R29, RZ, 0x10, R29 ;  /* 0x00000010ff1d7819 */ /* 0x000fe4000001161d */
[----:B------:R-:W1:Y:S01]  /*d8e0*/  LDS.128 R8, [R12+0x10400] ;  /* 0x010400000c087984 */ /* 0x000e620000000c00 */
[----:B------:R-:W-:Y:S01]  /*d8f0*/  SHF.R.U64 R14, R34, 0x10, R35 ;  /* 0x00000010220e7819 */ /* 0x000fe20000001223 */
[----:B------:R-:W-:Y:S01]  /*d900*/  IMAD.U32 R32, R69, 0x10000, RZ ;  /* 0x0001000045207824 */ /* 0x000fe200078e00ff */
[----:B------:R-:W-:-:S02]  /*d910*/  PRMT R68, R68, 0x5410, R33 ;  /* 0x0000541044447816 */ /* 0x000fc40000000021 */
[----:B------:R-:W-:Y:S02]  /*d920*/  SHF.R.U32.HI R35, RZ, 0x10, R35 ;  /* 0x00000010ff237819 */ /* 0x000fe40000011623 */
[----:B------:R-:W-:Y:S01]  /*d930*/  PRMT R71, R71, 0x5410, R30 ;  /* 0x0000541047477816 */ /* 0x000fe2000000001e */
[----:B------:R-:W-:Y:S01]  /*d940*/  IMAD.U32 R30, R73, 0x10000, RZ ;  /* 0x00010000491e7824 */ /* 0x000fe200078e00ff */
[----:B------:R-:W-:Y:S01]  /*d950*/  PRMT R72, R72, 0x5410, R29 ;  /* 0x0000541048487816 */ /* 0x000fe2000000001d */
[----:B------:R-:W-:Y:S01]  /*d960*/  IMAD.U32 R29, R68, 0x10000, RZ ;  /* 0x00010000441d7824 */ /* 0x000fe200078e00ff */
[----:B------:R-:W-:Y:S02]  /*d970*/  PRMT R66, R66, 0x5410, R35 ;  /* 0x0000541042427816 */ /* 0x000fe40000000023 */
[----:B------:R-:W-:Y:S02]  /*d980*/  PRMT R70, R70, 0x5410, R13 ;  /* 0x0000541046467816 */ /* 0x000fe4000000000d */
[----:B------:R-:W-:Y:S01]  /*d990*/  PRMT R67, R67, 0x5410, R14 ;  /* 0x0000541043437816 */ /* 0x000fe2000000000e */
[----:B------:R-:W-:Y:S01]  /*d9a0*/  IMAD.U32 R31, R66, 0x10000, RZ ;  /* 0x00010000421f7824 */ /* 0x000fe200078e00ff */
[----:B------:R-:W-:-:S02]  /*d9b0*/  LOP3.LUT R69, R69, 0xffff0000, RZ, 0xc0, !PT ;  /* 0xffff000045457812 */ /* 0x000fc400078ec0ff */
        /* <DEDUP_REMOVED lines=36> */
[C---:B------:R-:W-:Y:S01]  /*dc00*/  FMUL.FTZ R24, R9.reuse, R68 ;  /* 0x0000004409187220 */ /* 0x040fe20000410000 */
[----:B------:R-:W-:Y:S01]  /*dc10*/  FFMA.FTZ R25, R4, R69, R25 ;  /* 0x0000004504197223 */ /* 0x000fe20000010019 */
[----:B------:R-:W-:Y:S02]  /*dc20*/  IMAD.U32 R8, R70, 0x10000, RZ ;  /* 0x0001000046087824 */ /* 0x000fe400078e00ff */
[----:B------:R-:W-:Y:S01]  /*dc30*/  FMUL.FTZ R9, R9, R72 ;  /* 0x0000004809097220 */ /* 0x000fe20000410000 */
[----:B------:R-:W-:Y:S01]  /*dc40*/  FMUL.FTZ R4, R27, R14 ;  /* 0x0000000e1b047220 */ /* 0x000fe20000410000 */
[----:B------:R-:W-:Y:S01]  /*dc50*/  LOP3.LUT R10, R10, 0xffff0000, RZ, 0xc0, !PT ;  /* 0xffff00000a0a7812 */ /* 0x000fe200078ec0ff */
[----:B------:R-:W-:Y:S01]  /*dc60*/  FFMA.FTZ R24, R5, R72, -R24 ;  /* 0x0000004805187223 */ /* 0x000fe20000010818 */
[----:B------:R-:W-:Y:S01]  /*dc70*/  LOP3.LUT R11, R11, 0xffff0000, RZ, 0xc0, !PT ;  /* 0xffff00000b0b7812 */ /* 0x000fe200078ec0ff */
[----:B------:R-:W-:Y:S01]  /*dc80*/  FFMA.FTZ R68, R5, R68, R9 ;  /* 0x0000004405447223 */ /* 0x000fe20000010009 */
[-C--:B------:R-:W-:Y:S01]  /*dc90*/  FFMA.FTZ R26, R15, R8.reuse, -R4 ;  /* 0x000000080f1a7223 */ /* 0x080fe20000010804 */
[----:B------:R-:W-:Y:S01]  /*dca0*/  LOP3.LUT R67, R67, 0xffff0000, RZ, 0xc0, !PT ;  /* 0xffff000043437812 */ /* 0x000fe200078ec0ff */
[----:B------:R-:W-:Y:S01]  /*dcb0*/  FMUL.FTZ R28, R27, R8 ;  /* 0x000000081b1c7220 */ /* 0x000fe20000410000 */
[----:B------:R-:W-:Y:S01]  /*dcc0*/  LOP3.LUT R5, R70, 0xffff0000, RZ, 0xc0, !PT ;  /* 0xffff000046057812 */ /* 0x000fe200078ec0ff */
[----:B------:R-:W-:Y:S01]  /*dcd0*/  FMUL.FTZ R8, R11, R66 ;  /* 0x000000420b087220 */ /* 0x000fe20000410000 */
[----:B------:R-:W-:Y:S01]  /*dce0*/  LOP3.LUT R4, R71, 0xffff0000, RZ, 0xc0, !PT ;  /* 0xffff000047047812 */ /* 0x000fe200078ec0ff */
[----:B------:R-:W-:Y:S01]  /*dcf0*/  FFMA.FTZ R28, R15, R14, R28 ;  /* 0x0000000e0f1c7223 */ /* 0x000fe2000001001c */
[C---:B------:R-:W-:Y:S01]  /*dd00*/  FMUL.FTZ R9, R10.reuse, R67 ;  /* 0x000000430a097220 */ /* 0x040fe20000410000 */
        /* <DEDUP_REMOVED lines=16> */
.L_x_7018:
[----:B------:R-:W-:Y:S05]  /*de10*/  BSYNC B1 ;  /* 0x0000000000017941 */ /* 0x000fea0003800000 */
.L_x_7017:
[----:B------:R-:W-:Y:S04]  /*de20*/  BSSY B1, `(.L_x_7019) ;  /* 0x0000068000017945 */ /* 0x000fe80003800000 */
[----:B------:R-:W-:Y:S05]  /*de30*/  @P3 BRA `(.L_x_7020) ;  /* 0x0000000400983947 */ /* 0x000fea0003800000 */
[----:B-12---:R-:W-:Y:S02]  /*de40*/  LEA.HI R4, R21, R219, RZ, 0x1d ;  /* 0x000000db15047211 */ /* 0x006fe400078fe8ff */
        /* <DEDUP_REMOVED lines=15> */
[----:B------:R-:W-:Y:S01]  /*df40*/  SHF.R.U64 R13, R42, 0x10, R43 ;  /* 0x000000102a0d7819 */ /* 0x000fe2000000122b */
[----:B------:R-:W-:Y:S01]  /*df50*/  IMAD.U32 R32, R62, 0x10000, RZ ;  /* 0x000100003e207824 */ /* 0x000fe200078e00ff */
[----:B------:R-:W-:Y:S01]  /*df60*/  SHF.R.U32.HI R40, RZ, 0x10, R41 ;  /* 0x00000010ff287819 */ /* 0x000fe20000011629 */
[----:B------:R-:W-:Y:S01]  /*df70*/  IMAD R12, R9, 0x2, R2 ;  /* 0x00000002090c7824 */ /* 0x000fe200078e0202 */
[----:B------:R-:W-:Y:S02]  /*df80*/  SHF.R.U32.HI R42, RZ, 0x10, R43 ;  /* 0x00000010ff2a7819 */ /* 0x000fe4000001162b */
[----:B------:R-:W-:Y:S02]  /*df90*/  SHF.R.U32.HI R36, RZ, 0x10, R37 ;  /* 0x00000010ff247819 */ /* 0x000fe40000011625 */
[----:B------:R-:W1:Y:S01]  /*dfa0*/  LDS.128 R8, [R12+0x10400] ;  /* 0x010400000c087984 */ /* 0x000e620000000c00 */
[----:B------:R-:W-:-:S02]  /*dfb0*/  PRMT R60, R60, 0x5410, R25 ;  /* 0x000054103c3c7816 */ /* 0x000fc40000000019 */
[----:B------:R-:W-:Y:S02]  /*dfc0*/  SHF.R.U32.HI R38, RZ, 0x10, R39 ;  /* 0x00000010ff267819 */ /* 0x000fe40000011627 */
        /* <DEDUP_REMOVED lines=77> */
.L_x_7020:
[----:B------:R-:W-:Y:S05]  /*e4a0*/  BSYNC B1 ;  /* 0x0000000000017941 */ /* 0x000fea0003800000 */
.L_x_7019:
[----:B--23--:R-:W-:Y:S02]  /*e4b0*/  PRMT R12, R12, 0x5410, R0 ;  /* 0x000054100c0c7816 */ /* 0x00cfe40000000000 */
[----:B------:R-:W-:Y:S01]  /*e4c0*/  PRMT R14, R14, 0x5410, R3 ;  /* 0x000054100e0e7816 */ /* 0x000fe20000000003 */
[----:B------:R-:W-:Y:S06]  /*e4d0*/  @P0 BRA `(.L_x_6994) ;  /* 0x0000000400980947 */ /* 0x000fec0003800000 */
[----:B------:R-:W-:Y:S01]  /*e4e0*/  LEA.HI R21, R21, R219, RZ, 0x1d ;  /* 0x000000db15157211 */ /* 0x000fe200078fe8ff */
[----:B-1----:R-:W1:Y:S01]  /*e4f0*/  LDS.128 R4, [R224] ;  /* 0x00000000e0047984 */ /* 0x002e620000000c00 */
        /* <DEDUP_REMOVED lines=13> */
[----:B------:R-:W-:-:S02]  /*e5d0*/  IADD3 R3, R3, R21, R206 ;  /* 0x0000001503037210 */ /* 0x000fc40007ffe0ce */
[----:B------:R-:W-:Y:S01]  /*e5e0*/  SHF.R.U32.HI R44, RZ, 0x10, R45 ;  /* 0x00000010ff2c7819 */ /* 0x000fe2000001162d */
[----:B------:R-:W-:Y:S01]  /*e5f0*/  IMAD.U32 R27, R56, 0x10000, RZ ;  /* 0x00010000381b7824 */ /* 0x000fe200078e00ff */
[----:B------:R-:W-:Y:S01]  /*e600*/  SHF.R.U32.HI R48, RZ, 0x10, R49 ;  /* 0x00000010ff307819 */ /* 0x000fe20000011631 */
[----:B------:R-:W-:Y:S01]  /*e610*/  IMAD R3, R3, 0x2, R2 ;  /* 0x0000000203037824 */ /* 0x000fe200078e0202 */
[----:B------:R-:W-:Y:S02]  /*e620*/  PRMT R54, R54, 0x5410, R15 ;  /* 0x0000541036367816 */ /* 0x000fe4000000000f */
[----:B------:R-:W-:Y:S02]  /*e630*/  SHF.R.U32.HI R30, RZ, 0x10, R51 ;  /* 0x00000010ff1e7819 */ /* 0x000fe40000011633 */
[----:B0-----:R-:W0:Y:S01]  /*e640*/  LDS.128 R8, [R3+0x10400] ;  /* 0x0104000003087984 */ /* 0x001e220000000c00 */
[----:B------:R-:W-:Y:S02]  /*e650*/  PRMT R53, R53, 0x5410, R44 ;  /* 0x0000541035357816 */ /* 0x000fe4000000002c */
[----:B------:R-:W-:-:S02]  /*e660*/  PRMT R57, R57, 0x5410, R48 ;  /* 0x0000541039397816 */ /* 0x000fc40000000030 */
[----:B------:R-:W-:Y:S02]  /*e670*/  SHF.R.U32.HI R46, RZ, 0x10, R47 ;  /* 0x00000010ff2e7819 */ /* 0x000fe4000001162f */
[----:B------:R-:W-:Y:S01]  /*e680*/  SHF.R.U64 R28, R50, 0x10, R51 ;  /* 0x00000010321c7819 */ /* 0x000fe20000001233 */
[----:B------:R-:W-:Y:S01]  /*e690*/  IMAD.U32 R29, R57, 0x10000, RZ ;  /* 0x00010000391d7824 */ /* 0x000fe200078e00ff */
[----:B------:R-:W-:Y:S01]  /*e6a0*/  PRMT R30, R14, 0x5432, R30 ;  /* 0x000054320e1e7816 */ /* 0x000fe2000000001e */
[----:B-1----:R-:W-:Y:S01]  /*e6b0*/  IMAD.U32 R0, R4, 0x10000, RZ ;  /* 0x0001000004007824 */ /* 0x002fe200078e00ff */
[----:B------:R-:W-:Y:S01]  /*e6c0*/  PRMT R55, R55, 0x5410, R46 ;  /* 0x0000541037377816 */ /* 0x000fe2000000002e */
[----:B------:R-:W-:Y:S01]  /*e6d0*/  IMAD.U32 R14, R7, 0x10000, RZ ;  /* 0x00010000070e7824 */ /* 0x000fe200078e00ff */
[----:B------:R-:W-:Y:S01]  /*e6e0*/  PRMT R28, R12, 0x5432, R28 ;  /* 0x000054320c1c7816 */ /* 0x000fe2000000001c */
[----:B------:R-:W-:Y:S01]  /*e6f0*/  IMAD.U32 R12, R5, 0x10000, RZ ;  /* 0x00010000050c7824 */ /* 0x000fe200078e00ff */
[----:B------:R-:W-:Y:S01]  /*e700*/  LOP3.LUT R25, R25, 0xffff0000, RZ, 0xc0, !PT ;  /* 0xffff000019197812 */ /* 0x000fe200078ec0ff */
        /* <DEDUP_REMOVED lines=19> */
[----:B------:R-:W-:Y:S01]  /*e840*/  FFMA.FTZ R35, R12, R15, -R35 ;  /* 0x0000000f0c237223 */ /* 0x000fe20000010823 */
        /* <DEDUP_REMOVED lines=8> */
[----:B------:R-:W-:Y:S01]  /*e8d0*/  FMUL.FTZ R24, R9, R12 ;  /* 0x0000000c09187220 */ /* 0x000fe20000410000 */
[C---:B------:R-:W-:Y:S01]  /*e8e0*/  FMUL.FTZ R29, R8.reuse, R25 ;  /* 0x00000019081d7220 */ /* 0x040fe20000410000 */
[----:B------:R-:W-:Y:S01]  /*e8f0*/  FMUL.FTZ R27, R8, R15 ;  /* 0x0000000f081b7220 */ /* 0x000fe20000410000 */
[----:B------:R-:W-:-:S02]  /*e900*/  IMAD.U32 R21, R10, 0x10000, RZ ;  /* 0x000100000a157824 */ /* 0x000fc400078e00ff */
[----:B------:R-:W-:Y:S01]  /*e910*/  FMUL.FTZ R9, R9, R0 ;  /* 0x0000000009097220 */ /* 0x000fe20000410000 */
[----:B------:R-:W-:Y:S02]  /*e920*/  IMAD.U32 R14, R28, 0x10000, RZ ;  /* 0x000100001c0e7824 */ /* 0x000fe400078e00ff */
[----:B------:R-:W-:Y:S01]  /*e930*/  FFMA.FTZ R27, R4, R25, -R27 ;  /* 0x00000019041b7223 */ /* 0x000fe2000001081b */
[----:B------:R-:W-:Y:S02]  /*e940*/  IMAD.U32 R8, R54, 0x10000, RZ ;  /* 0x0001000036087824 */ /* 0x000fe400078e00ff */
[----:B------:R-:W-:Y:S01]  /*e950*/  FFMA.FTZ R20, R4, R15, R29 ;  /* 0x0000000f04147223 */ /* 0x000fe2000001001d */
[----:B------:R-:W-:Y:S01]  /*e960*/  FFMA.FTZ R12, R5, R12, R9 ;  /* 0x0000000c050c7223 */ /* 0x000fe20000010009 */
[----:B------:R-:W-:Y:S01]  /*e970*/  LOP3.LUT R10, R10, 0xffff0000, RZ, 0xc0, !PT ;  /* 0xffff00000a0a7812 */ /* 0x000fe200078ec0ff */
[----:B------:R-:W-:Y:S01]  /*e980*/  FMUL.FTZ R4, R21, R14 ;  /* 0x0000000e15047220 */ /* 0x000fe20000410000 */
        /* <DEDUP_REMOVED lines=27> */
.L_x_6994:
[----:B------:R-:W-:Y:S05]  /*eb40*/  BSYNC B0 ;  /* 0x0000000000007941 */ /* 0x000fea0003800000 */
.L_x_6954:
        /* <DEDUP_REMOVED lines=8> */
.L_x_6952:
[----:B------:R-:W-:-:S05]  /*ebd0*/  IMAD.U32 R0, RZ, RZ, UR39 ;  /* 0x00000027ff007e24 */ /* 0x000fca000f8e00ff */
[----:B------:R-:W-:-:S13]  /*ebe0*/  ISETP.NE.AND P0, PT, R0, 0x3, PT ;  /* 0x000000030000780c */ /* 0x000fda0003f05270 */
[----:B------:R-:W-:Y:S05]  /*ebf0*/  @!P0 BRA `(.L_x_7021) ;  /* 0x0000000000048947 */ /* 0x000fea0003800000 */
[----:B------:R-:W-:Y:S01]  /*ec00*/  BPT.TRAP 0x1 ;  /* 0x000000040000795c */ /* 0x000fe20000300000 */
.L_x_7021:
[----:B-12---:R-:W-:Y:S01]  /*ec10*/  IMAD R8, R184, 0x8, R2 ;  /* 0x00000008b8087824 */ /* 0x006fe200078e0202 */
[----:B------:R-:W-:-:S04]  /*ec20*/  SHF.L.U32 R3, R186, 0x1f, RZ ;  /* 0x0000001fba037819 */ /* 0x000fc800000006ff */
[----:B------:R1:W2:Y:S01]  /*ec30*/  SYNCS.PHASECHK.TRANS64.TRYWAIT P2, [R8+URZ+0x28830], R3 ;  /* 0x02883003080075a7 */ /* 0x0002a2000804017f */
[----:B------:R-:W-:Y:S05]  /*ec40*/  @!P0 BRA `(.L_x_7022) ;  /* 0x0000000000048947 */ /* 0x000fea0003800000 */
[----:B------:R-:W-:Y:S01]  /*ec50*/  BPT.TRAP 0x1 ;  /* 0x000000040000795c */ /* 0x000fe20000300000 */
.L_x_7022:
[----:B------:R-:W0:Y:S02]  /*ec60*/  S2R R0, SR_TID.X ;  /* 0x0000000000007919 */ /* 0x000e240000002100 */
[----:B0-----:R-:W-:-:S04]  /*ec70*/  LOP3.LUT R0, R0, 0x7f, RZ, 0xc0, !PT ;  /* 0x0000007f00007812 */ /* 0x001fc800078ec0ff */
[----:B------:R-:W-:Y:S01]  /*ec80*/  ISETP.NE.AND P1, PT, R0, RZ, PT ;  /* 0x000000ff0000720c */ /* 0x000fe20003f25270 */
[----:B--2---:R-:W-:-:S12]  /*ec90*/  @P2 BRA `(.L_x_7023) ;  /* 0x0000000000082947 */ /* 0x004fd80003800000 */
[----:B------:R-:W0:Y:S02]  /*eca0*/  SYNCS.PHASECHK.TRANS64.TRYWAIT P2, [R8+URZ+0x28830], R3 ;  /* 0x02883003080075a7 */ /* 0x000e24000804017f */
[----:B0-----:R-:W-:Y:S05]  /*ecb0*/  @!P2 BRA `(.L_x_7024) ;  /* 0x0000017c0064a947 */ /* 0x001fea0003800000 */
.L_x_7023:
[----:B------:R-:W-:Y:S05]  /*ecc0*/  WARPSYNC.ALL ;  /* 0x0000000000007948 */ /* 0x000fea0003800000 */
[----:B------:R-:W-:Y:S01]  /*ecd0*/  VIADD R0, R2, 0x18400 ;  /* 0x0001840002007836 */ /* 0x000fe20000000000 */
[----:B------:R-:W-:Y:S01]  /*ece0*/  R2UR UR32, R52 ;  /* 0x00000000342072ca */ /* 0x000fe200000e0000 */
[----:B---34-:R-:W-:Y:S01]  /*ecf0*/  IMAD.MOV.U32 R7, RZ, RZ, 0x40000040 ;  /* 0x40000040ff077424 */ /* 0x018fe200078e00ff */
[----:B------:R-:W-:Y:S01]  /*ed00*/  WARPGROUP.ARRIVE ;  /* 0x00000000000079c5 */ /* 0x000fe20000000000 */
[----:B------:R-:W-:Y:S01]  /*ed10*/  UMOV UR33, 0x40000040 ;  /* 0x4000004000217882 */ /* 0x000fe20000000000 */
[----:B------:R-:W-:Y:S01]  /*ed20*/  SHF.R.U32.HI R0, RZ, 0x4, R0 ;  /* 0x00000004ff007819 */ /* 0x000fe20000011600 */
[----:B------:R-:W-:Y:S01]  /*ed30*/  IMAD.MOV.U32 R11, RZ, RZ, 0x40000040 ;  /* 0x40000040ff0b7424 */ /* 0x000fe200078e00ff */
[----:B------:R-:W-:Y:S01]  /*ed40*/  R2UR UR35, R7 ;  /* 0x00000000072372ca */ /* 0x000fe200000e0000 */
[----:B------:R-:W-:Y:S01]  /*ed50*/  UMOV UR5, 0x40000040 ;  /* 0x4000004000057882 */ /* 0x000fe20000000000 */
[----:B------:R-:W-:Y:S01]  /*ed60*/  LOP3.LUT R0, R0, 0x3fff, RZ, 0xc0, !PT ;  /* 0x00003fff00007812 */ /* 0x000fe200078ec0ff */
[----:B------:R-:W-:Y:S01]  /*ed70*/  UMOV UR9, 0x40000040 ;  /* 0x4000004000097882 */ /* 0x000fe20000000000 */
[----:B------:R-:W-:Y:S01]  /*ed80*/  R2UR UR7, R11 ;  /* 0x000000000b0772ca */ /* 0x000fe200000e0000 */
[----:B------:R-:W-:Y:S01]  /*ed90*/  IMAD.MOV.U32 R11, RZ, RZ, 0x40000040 ;  /* 0x40000040ff0b7424 */ /* 0x000fe200078e00ff */
[----:B------:R-:W-:Y:S01]  /*eda0*/  LOP3.LUT R5, R0, 0x10000, RZ, 0xfc, !PT ;  /* 0x0001000000057812 */ /* 0x000fe200078efcff */
[----:B------:R-:W-:Y:S01]  /*edb0*/  ULOP3.LUT UR32, UR32, 0x10000, URZ, 0xfc, !UPT ;  /* 0x0001000020207892 */ /* 0x000fe2000f8efc3f */
[----:B------:R-:W-:Y:S01]  /*edc0*/  IMAD.MOV.U32 R7, RZ, RZ, 0x40000040 ;  /* 0x40000040ff077424 */ /* 0x000fe200078e00ff */
[----:B------:R-:W-:Y:S01]  /*edd0*/  UMOV UR13, 0x40000040 ;  /* 0x40000040000d7882 */ /* 0x000fe20000000000 */
[----:B------:R-:W-:Y:S01]  /*ede0*/  R2UR UR11, R11 ;  /* 0x000000000b0b72ca */ /* 0x000fe200000e0000 */
[----:B------:R-:W-:Y:S01]  /*edf0*/  IMAD R6, R184, 0x800, R5 ;  /* 0x00000800b8067824 */ /* 0x000fe200078e0205 */
[----:B------:R-:W-:Y:S01]  /*ee00*/  UIADD3 UR4, UR32, 0x2, URZ ;  /* 0x0000000220047890 */ /* 0x000fe2000fffe03f */
[----:B------:R-:W-:Y:S01]  /*ee10*/  IMAD.MOV.U32 R11, RZ, RZ, 0x40000040 ;  /* 0x40000040ff0b7424 */ /* 0x000fe200078e00ff */
[----:B------:R-:W-:Y:S01]  /*ee20*/  UIADD3 UR8, UR32, 0x4, URZ ;  /* 0x0000000420087890 */ /* 0x000fe2000fffe03f */
[C---:B------:R-:W-:Y:S01]  /*ee30*/  VIADD R10, R6.reuse, 0x2 ;  /* 0x00000002060a7836 */ /* 0x040fe20000000000 */
[----:B------:R-:W-:Y:S01]  /*ee40*/  R2UR UR34, R6 ;  /* 0x00000000062272ca */ /* 0x000fe200000e0000 */
[----:B------:R-:W-:Y:S01]  /*ee50*/  UIADD3 UR12, UR32, 0x6, URZ ;  /* 0x00000006200c7890 */ /* 0x000fe2000fffe03f */
[----:B------:R-:W-:Y:S01]  /*ee60*/  R2UR UR15, R11 ;  /* 0x000000000b0f72ca */ /* 0x000fe200000e0000 */
[----:B------:R-:W-:Y:S01]  /*ee70*/  IMAD.MOV.U32 R11, RZ, RZ, 0x40000040 ;  /* 0x40000040ff0b7424 */ /* 0x000fe200078e00ff */
[----:B------:R-:W-:Y:S01]  /*ee80*/  R2UR UR6, R10 ;  /* 0x000000000a0672ca */ /* 0x000fe200000e0000 */
[----:B------:R-:W-:Y:S01]  /*ee90*/  VIADD R10, R6, 0x4 ;  /* 0x00000004060a7836 */ /* 0x000fe20000000000 */
[----:B------:R-:W-:Y:S01]  /*eea0*/  UIADD3 UR16, UR32, 0x400, URZ ;  /* 0x0000040020107890 */ /* 0x000fe2000fffe03f */
[----:B------:R-:W-:Y:S01]  /*eeb0*/  R2UR UR31, R7 ;  /* 0x00000000071f72ca */ /* 0x000fe200000e0000 */
[----:B------:R-:W-:Y:S01]  /*eec0*/  UMOV UR17, 0x40000040 ;  /* 0x4000004000117882 */ /* 0x000fe20000000000 */
[----:B------:R-:W-:Y:S01]  /*eed0*/  R2UR UR19, R11 ;  /* 0x000000000b1372ca */ /* 0x000fe200000e0000 */
[----:B------:R-:W-:Y:S01]  /*eee0*/  IMAD.MOV.U32 R11, RZ, RZ, 0x40000040 ;  /* 0x40000040ff0b7424 */ /* 0x000fe200078e00ff */
[----:B------:R-:W-:Y:S01]  /*eef0*/  R2UR UR10, R10 ;  /* 0x000000000a0a72ca */ /* 0x000fe200000e0000 */
[----:B------:R-:W-:Y:S01]  /*ef00*/  VIADD R10, R6, 0x6 ;  /* 0x00000006060a7836 */ /* 0x000fe20000000000 */
[----:B------:R-:W-:Y:S01]  /*ef10*/  HGMMA.64x128x16.F32.BF16 R24, gdesc[UR32], RZ, !UPT, gsb0 ;  /* 0x01e00000201879f0 */ /* 0x000fe2000c0018ff */
[----:B------:R-:W-:Y:S01]  /*ef20*/  UIADD3 UR20, UR32, 0x402, URZ ;  /* 0x0000040220147890 */ /* 0x000fe2000fffe03f */
[----:B------:R-:W-:Y:S01]  /*ef30*/  R2UR UR23, R11 ;  /* 0x000000000b1772ca */ /* 0x000fe200000e0000 */
[----:B------:R-:W-:Y:S01]  /*ef40*/  UMOV UR21, 0x40000040 ;  /* 0x4000004000157882 */ /* 0x000fe20000000000 */
[----:B------:R-:W-:Y:S01]  /*ef50*/  R2UR UR14, R10 ;  /* 0x000000000a0e72ca */ /* 0x000fe200000e0000 */
[----:B------:R-:W-:Y:S01]  /*ef60*/  VIADD R10, R6, 0x400 ;  /* 0x00000400060a7836 */ /* 0x000fe20000000000 */
[----:B------:R-:W-:Y:S01]  /*ef70*/  UIADD3 UR24, UR32, 0x404, URZ ;  /* 0x0000040420187890 */ /* 0x000fe2000fffe03f */
[----:B------:R-:W-:Y:S01]  /*ef80*/  IMAD.MOV.U32 R11, RZ, RZ, 0x40000040 ;  /* 0x40000040ff0b7424 */ /* 0x000fe200078e00ff */
[----:B------:R-:W-:Y:S01]  /*ef90*/  UMOV UR25, 0x40000040 ;  /* 0x4000004000197882 */ /* 0x000fe20000000000 */
[----:B------:R-:W-:Y:S01]  /*efa0*/  UIADD3 UR28, UR32, 0x406, URZ ;  /* 0x00000406201c7890 */ /* 0x000fe2000fffe03f */
[----:B------:R-:W-:Y:S01]  /*efb0*/  R2UR UR18, R10 ;  /* 0x000000000a1272ca */ /* 0x000fe200000e0000 */
[----:B------:R-:W-:Y:S01]  /*efc0*/  VIADD R10, R6, 0x402 ;  /* 0x00000402060a7836 */ /* 0x000fe20000000000 */
[----:B------:R-:W-:Y:S01]  /*efd0*/  R2UR UR27, R11 ;  /* 0x000000000b1b72ca */ /* 0x000fe200000e0000 */
[----:B------:R-:W-:Y:S01]  /*efe0*/  UMOV UR29, 0x40000040 ;  /* 0x40000040001d7882 */ /* 0x000fe20000000000 */
[----:B------:R-:W-:Y:S01]  /*eff0*/  ULDC.64 UR54, c[0x0][0x9d8] ;  /* 0x0002760000367ab9 */ /* 0x000fe20000000a00 */
[----:B------:R-:W-:Y:S01]  /*f000*/  IMAD.MOV.U32 R12, RZ, RZ, -0x80 ;  /* 0xffffff80ff0c7424 */ /* 0x000fe200078e00ff */
[----:B------:R-:W-:Y:S01]  /*f010*/  R2UR UR22, R10 ;  /* 0x000000000a1672ca */ /* 0x000fe200000e0000 */
[C---:B------:R-:W-:Y:S01]  /*f020*/  VIADD R10, R6.reuse, 0x404 ;  /* 0x00000404060a7836 */ /* 0x040fe20000000000 */
[----:B------:R-:W-:Y:S01]  /*f030*/  ULOP3.LUT UR55, URZ, UR55, URZ, 0x33, !UPT ;  /* 0x000000373f377292 */ /* 0x000fe2000f8e333f */
[----:B------:R-:W-:-:S02]  /*f040*/  VIADD R6, R6, 0x406 ;  /* 0x0000040606067836 */ /* 0x000fc40000000000 */
[----:B01----:R-:W-:Y:S01]  /*f050*/  @!P1 VIADD R8, R8, 0x28840 ;  /* 0x0002884008089836 */ /* 0x003fe20000000000 */
[----:B------:R-:W-:Y:S02]  /*f060*/  R2UR UR26, R10 ;  /* 0x000000000a1a72ca */ /* 0x000fe400000e0000 */
[----:B------:R-:W-:Y:S02]  /*f070*/  R2UR UR30, R6 ;  /* 0x00000000061e72ca */ /* 0x000fe400000e0000 */
[----:B------:R-:W0:Y:S01]  /*f080*/  LDC.64 R6, c[0x0][0x9e0] ;  /* 0x00027800ff067b82 */ /* 0x000e220000000a00 */
[----:B------:R-:W-:Y:S02]  /*f090*/  @!P1 PRMT R8, RZ, 0x654, R8 ;  /* 0x00000654ff089816 */ /* 0x000fe40000000008 */
[----:B0-----:R-:W-:Y:S01]  /*f0a0*/  ISETP.GE.AND P2, PT, R7, 0x1, PT ;  /* 0x000000010700780c */ /* 0x001fe20003f46270 */
        /* <DEDUP_REMOVED lines=28> */
[----:B------:R-:W-:-:S02]  /*f270*/  IMAD R79, R129, R12, 0x80 ;  /* 0x00000080814f7424 */ /* 0x000fc400078e020c */
        /* <DEDUP_REMOVED lines=26> */
[----:B------:R-:W-:-:S02]  /*f420*/  IMAD.IADD R42, R192, 0x1, R79 ;  /* 0x00000001c02a7824 */ /* 0x000fc400078e024f */
        /* <DEDUP_REMOVED lines=34> */
[----:B------:R0:W-:Y:S01]  /*f650*/  @!P1 SYNCS.ARRIVE.TRANS64.RED.A1T0 RZ, [R8+URZ], RZ ;  /* 0x000000ff08ff99a7 */ /* 0x0001e2000810043f */
[----:B------:R-:W2:Y:S01]  /*f660*/  MUFU.TANH R4, R4 ;  /* 0x0000000400047308 */ /* 0x000ea20000002400 */
[----:B------:R-:W-:Y:S01]  /*f670*/  IMAD R12, R197, 0x80, R204 ;  /* 0x00000080c50c7824 */ /* 0x000fe200078e02cc */
[----:B------:R-:W-:Y:S01]  /*f680*/  LEA R82, R129, 0xffffff80, 0x7 ;  /* 0xffffff8081527811 */ /* 0x000fe200078e38ff */
[--C-:B------:R-:W-:Y:S01]  /*f690*/  IMAD R83, R191, -0x2, R42.reuse ;  /* 0xfffffffebf537824 */ /* 0x100fe200078e022a */
[----:B0-----:R-:W-:-:S04]  /*f6a0*/  IADD3 R8, -R193, 0x1, R42 ;  /* 0x00000001c1087810 */ /* 0x001fc80007ffe12a */
[----:B------:R-:W0:Y:S01]  /*f6b0*/  MUFU.TANH R9, R9 ;  /* 0x0000000900097308 */ /* 0x000e220000002400 */
[----:B------:R-:W-:-:S07]  /*f6c0*/  IMAD R43, R191, -0x2, R8 ;  /* 0xfffffffebf2b7824 */ /* 0x000fce00078e0208 */
[----:B------:R-:W4:Y:S01]  /*f6d0*/  MUFU.TANH R0, R0 ;  /* 0x0000000000007308 */ /* 0x000f220000002400 */
[C---:B------:R-:W-:Y:S02]  /*f6e0*/  IMAD.IADD R86, R43.reuse, 0x1, R6 ;  /* 0x000000012b567824 */ /* 0x040fe400078e0206 */
[----:B------:R-:W-:-:S03]  /*f6f0*/  VIADD R87, R43, UR55 ;  /* 0x000000372b577c36 */ /* 0x000fc60008000000 */
[----:B------:R-:W-:Y:S01]  /*f700*/  VIADDMNMX R8, R12, R86, R83, PT ;  /* 0x000000560c087246 */ /* 0x000fe20003800153 */
[----:B------:R-:W-:Y:S01]  /*f710*/  IMAD.IADD R58, R87, 0x1, R12 ;  /* 0x00000001573a7824 */ /* 0x000fe200078e020c */
        /* <DEDUP_REMOVED lines=39> */
[----:B------:R0:W0:Y:S08]  /*f990*/  MUFU.TANH R95, R68 ;  /* 0x00000044005f7308 */ /* 0x0000300000002400 */
        /* <DEDUP_REMOVED lines=31> */
.L_x_7027:
[----:B------:R-:W-:-:S13]  /*fb90*/  ISETP.NE.AND P3, PT, R7, 0x1, PT ;  /* 0x000000010700780c */ /* 0x000fda0003f65270 */
[----:B------:R-:W1:Y:S02]  /*fba0*/  @P3 LDC.64 R42, c[0x0][0x9e8] ;  /* 0x00027a00ff2a3b82 */ /* 0x000e640000000a00 */
[----:B-1----:R-:W-:-:S05]  /*fbb0*/  @P3 IMAD.HI.U32 R42, R50, R42, RZ ;  /* 0x0000002a322a3227 */ /* 0x002fca00078e00ff */
[----:B------:R-:W-:-:S07]  /*fbc0*/  @P3 SHF.R.U32.HI R50, RZ, R43, R42 ;  /* 0x0000002bff323219 */ /* 0x000fce000001162a */
.L_x_7028:
[----:B------:R-:W-:Y:S05]  /*fbd0*/  BSYNC B0 ;  /* 0x0000000000007941 */ /* 0x000fea0003800000 */
.L_x_7026:
[----:B------:R-:W-:-:S04]  /*fbe0*/  IMAD R50, R50, R7, -R82 ;  /* 0x0000000732327224 */ /* 0x000fc800078e0a52 */
[----:B------:R-:W-:-:S05]  /*fbf0*/  IMAD R43, R191, -0x2, R50 ;  /* 0xfffffffebf2b7824 */ /* 0x000fca00078e0232 */
[----:B------:R-:W-:Y:S02]  /*fc00*/  VIMNMX R58, R58, R43, !PT ;  /* 0x0000002b3a3a7248 */ /* 0x000fe40007fe0100 */
[----:B------:R-:W-:-:S07]  /*fc10*/  VIADDMNMX R8, R43, R7, R8, PT ;  /* 0x000000072b087246 */ /* 0x000fce0003800108 */
.L_x_7025:
[C---:B------:R-:W-:Y:S02]  /*fc20*/  ISETP.GE.AND P3, PT, R79.reuse, 0x2, PT ;  /* 0x000000024f00780c */ /* 0x040fe40003f66270 */
[----:B------:R-:W-:Y:S02]  /*fc30*/  ISETP.GE.AND P5, PT, R79, 0x9, PT ;  /* 0x000000094f00780c */ /* 0x000fe40003fa6270 */
[----:B------:R-:W-:Y:S02]  /*fc40*/  ISETP.GT.AND P4, PT, R58, 0x1, !P3 ;  /* 0x000000013a00780c */ /* 0x000fe40005f84270 */
[----:B------:R-:W-:Y:S02]  /*fc50*/  P2R R100, PR, RZ, 0x20 ;  /* 0x00000020ff647803 */ /* 0x000fe40000000000 */
[----:B------:R-:W-:-:S04]  /*fc60*/  ISETP.LT.OR P4, PT, R8, 0x2, P4 ;  /* 0x000000020800780c */ /* 0x000fc80002781670 */
[----:B0-----:R-:W-:Y:S02]  /*fc70*/  FSEL R73, R9, -INF , !P4 ;  /* 0xff80000009497808 */ /* 0x001fe40006000000 */
[----:B------:R-:W-:Y:S02]  /*fc80*/  ISETP.GT.AND P4, PT, R58, 0x8, !P5 ;  /* 0x000000083a00780c */ /* 0x000fe40006f84270 */
[----:B------:R-:W-:Y:S02]  /*fc90*/  ISETP.GE.AND P5, PT, R79, 0xa, PT ;  /* 0x0000000a4f00780c */ /* 0x000fe40003fa6270 */
[----:B------:R-:W-:Y:S02]  /*fca0*/  ISETP.LT.OR P4, PT, R8, 0x9, P4 ;  /* 0x000000090800780c */ /* 0x000fe40002781670 */
[----:B------:R-:W-:Y:S02]  /*fcb0*/  P2R R101, PR, RZ, 0x20 ;  /* 0x00000020ff657803 */ /* 0x000fe40000000000 */
[----:B------:R-:W-:-:S02]  /*fcc0*/  FSEL R88, R88, -INF , !P4 ;  /* 0xff80000058587808 */ /* 0x000fc40006000000 */
[----:B------:R-:W-:Y:S02]  /*fcd0*/  ISETP.GT.AND P4, PT, R58, 0x9, !P5 ;  /* 0x000000093a00780c */ /* 0x000fe40006f84270 */
[----:B------:R-:W-:Y:S02]  /*fce0*/  ISETP.GE.AND P5, PT, R79, 0x11, PT ;  /* 0x000000114f00780c */ /* 0x000fe40003fa6270 */
[----:B------:R-:W-:Y:S02]  /*fcf0*/  ISETP.LT.OR P4, PT, R8, 0xa, P4 ;  /* 0x0000000a0800780c */ /* 0x000fe40002781670 */
[----:B------:R-:W-:Y:S02]  /*fd00*/  P2R R102, PR, RZ, 0x20 ;  /* 0x00000020ff667803 */ /* 0x000fe40000000000 */
[----:B------:R-:W-:Y:S02]  /*fd10*/  FSEL R75, R29, -INF , !P4 ;  /* 0xff8000001d4b7808 */ /* 0x000fe40006000000 */
[----:B------:R-:W-:-:S02]  /*fd20*/  ISETP.GT.AND P4, PT, R58, 0x10, !P5 ;  /* 0x000000103a00780c */ /* 0x000fc40006f84270 */
[C---:B------:R-:W-:Y:S02]  /*fd30*/  ISETP.GE.AND P5, PT, R79.reuse, 0x12, PT ;  /* 0x000000124f00780c */ /* 0x040fe40003fa6270 */
[----:B------:R-:W-:Y:S02]  /*fd40*/  ISETP.LT.OR P4, PT, R8, 0x11, P4 ;  /* 0x000000110800780c */ /* 0x000fe40002781670 */
[----:B------:R-:W-:Y:S02]  /*fd50*/  P2R R103, PR, RZ, 0x20 ;  /* 0x00000020ff677803 */ /* 0x000fe40000000000 */
[----:B------:R-:W-:Y:S02]  /*fd60*/  FSEL R76, R32, -INF , !P4 ;  /* 0xff800000204c7808 */ /* 0x000fe40006000000 */
[----:B------:R-:W-:Y:S02]  /*fd70*/  ISETP.GT.AND P4, PT, R58, 0x11, !P5 ;  /* 0x000000113a00780c */ /* 0x000fe40006f84270 */
[----:B------:R-:W-:-:S02]  /*fd80*/  ISETP.GE.AND P5, PT, R79, 0x19, PT ;  /* 0x000000194f00780c */ /* 0x000fc40003fa6270 */
[----:B------:R-:W-:Y:S02]  /*fd90*/  ISETP.LT.OR P4, PT, R8, 0x12, P4 ;  /* 0x000000120800780c */ /* 0x000fe40002781670 */
[----:B------:R-:W-:Y:S02]  /*fda0*/  P2R R104, PR, RZ, 0x20 ;  /* 0x00000020ff687803 */ /* 0x000fe40000000000 */
[----:B------:R-:W-:Y:S02]  /*fdb0*/  FSEL R74, R33, -INF , !P4 ;  /* 0xff800000214a7808 */ /* 0x000fe40006000000 */
[----:B------:R-:W-:Y:S02]  /*fdc0*/  ISETP.GT.AND P4, PT, R58, 0x18, !P5 ;  /* 0x000000183a00780c */ /* 0x000fe40006f84270 */
[----:B------:R-:W-:Y:S02]  /*fdd0*/  ISETP.GE.AND P5, PT, R79, 0x1a, PT ;  /* 0x0000001a4f00780c */ /* 0x000fe40003fa6270 */
[----:B------:R-:W-:-:S02]  /*fde0*/  ISETP.LT.OR P4, PT, R8, 0x19, P4 ;  /* 0x000000190800780c */ /* 0x000fc40002781670 */
[----:B------:R-:W-:Y:S02]  /*fdf0*/  P2R R105, PR, RZ, 0x20 ;  /* 0x00000020ff697803 */ /* 0x000fe40000000000 */
[----:B------:R-:W-:Y:S02]  /*fe00*/  FSEL R89, R89, -INF , !P4 ;  /* 0xff80000059597808 */ /* 0x000fe40006000000 */
[----:B------:R-:W-:Y:S02]  /*fe10*/  ISETP.GT.AND P4, PT, R58, 0x19, !P5 ;  /* 0x000000193a00780c */ /* 0x000fe40006f84270 */
[----:B------:R-:W-:Y:S02]  /*fe20*/  ISETP.GE.AND P5, PT, R79, 0x21, PT ;  /* 0x000000214f00780c */ /* 0x000fe40003fa6270 */
[----:B------:R-:W-:-:S04]  /*fe30*/  ISETP.LT.OR P4, PT, R8, 0x1a, P4 ;  /* 0x0000001a0800780c */ /* 0x000fc80002781670 */
        /* <DEDUP_REMOVED lines=104> */
[----:B------:R-:W-:Y:S02]  /*104c0*/  IADD3 R64, R87, 0x8, R12 ;  /* 0x0000000857407810 */ /* 0x000fe40007ffe00c */
        /* <DEDUP_REMOVED lines=16> */
[----:B------:R-:W-:Y:S01]  /*105d0*/  ISETP.GT.AND P6, PT, R58, 0x79, !P6 ;  /* 0x000000793a00780c */ /* 0x000fe200077c4270 */
[----:B------:R-:W-:-:S03]  /*105e0*/  VIADD R58, R12, 0x8 ;  /* 0x000000080c3a7836 */ /* 0x000fc60000000000 */
[----:B------:R-:W-:Y:S02]  /*105f0*/  ISETP.LT.OR P6, PT, R8, 0x7a, P6 ;  /* 0x0000007a0800780c */ /* 0x000fe400037c1670 */
[----:B------:R-:W-:Y:S02]  /*10600*/  VIADDMNMX R58, R58, R86, R83, PT ;  /* 0x000000563a3a7246 */ /* 0x000fe40003800153 */
[----:B------:R-:W-:Y:S01]  /*10610*/  FSEL R4, R85, -INF , !P6 ;  /* 0xff80000055047808 */ /* 0x000fe20007000000 */
[----:B------:R-:W-:Y:S08]  /*10620*/  @!P2 BRA `(.L_x_7029) ;  /* 0x000000000054a947 */ /* 0x000ff00003800000 */
        /* <DEDUP_REMOVED lines=12> */
.L_x_7031:
[----:B------:R-:W-:-:S13]  /*106f0*/  ISETP.NE.AND P6, PT, R7, 0x1, PT ;  /* 0x000000010700780c */ /* 0x000fda0003fc5270 */
[----:B------:R-:W0:Y:S02]  /*10700*/  @P6 LDC.64 R8, c[0x0][0x9e8] ;  /* 0x00027a00ff086b82 */ /* 0x000e240000000a00 */
[----:B0-----:R-:W-:-:S05]  /*10710*/  @P6 IMAD.HI.U32 R8, R77, R8, RZ ;  /* 0x000000084d086227 */ /* 0x001fca00078e00ff */
[----:B------:R-:W-:-:S07]  /*10720*/  @P6 SHF.R.U32.HI R77, RZ, R9, R8 ;  /* 0x00000009ff4d6219 */ /* 0x000fce0000011608 */
.L_x_7032:
[----:B------:R-:W-:Y:S05]  /*10730*/  BSYNC B0 ;  /* 0x0000000000007941 */ /* 0x000fea0003800000 */
.L_x_7030:
[----:B------:R-:W-:-:S04]  /*10740*/  IMAD R8, R77, R7, -R82 ;  /* 0x000000074d087224 */ /* 0x000fc800078e0a52 */
[----:B------:R-:W-:-:S05]  /*10750*/  IMAD R9, R191, -0x2, R8 ;  /* 0xfffffffebf097824 */ /* 0x000fca00078e0208 */
[----:B------:R-:W-:Y:S02]  /*10760*/  VIMNMX R64, R64, R9, !PT ;  /* 0x0000000940407248 */ /* 0x000fe40007fe0100 */
[----:B------:R-:W-:-:S07]  /*10770*/  VIADDMNMX R58, R9, R7, R58, PT ;  /* 0x00000007093a7246 */ /* 0x000fce000380013a */
.L_x_7029:
[----:B------:R-:W-:Y:S01]  /*10780*/  ISETP.GT.AND P3, PT, R64, 0x1, !P3 ;  /* 0x000000014000780c */ /* 0x000fe20005f64270 */
[----:B------:R-:W-:Y:S01]  /*10790*/  ULDC UR44, c[0x0][0x988] ;  /* 0x00026200002c7ab9 */ /* 0x000fe20000000800 */
[----:B------:R-:W-:Y:S02]  /*107a0*/  ISETP.NE.AND P6, PT, R104, RZ, PT ;  /* 0x000000ff6800720c */ /* 0x000fe40003fc5270 */
[----:B------:R-:W-:Y:S02]  /*107b0*/  ISETP.LT.OR P3, PT, R58, 0x2, P3 ;  /* 0x000000023a00780c */ /* 0x000fe40001f61670 */
[----:B------:R-:W-:Y:S02]  /*107c0*/  ISETP.GT.AND P4, PT, R64, 0x71, !P4 ;  /* 0x000000714000780c */ /* 0x000fe40006784270 */
[----:B------:R-:W-:Y:S02]  /*107d0*/  FSEL R9, R3, -INF , !P3 ;  /* 0xff80000003097808 */ /* 0x000fe40005800000 */
[----:B------:R-:W-:-:S02]  /*107e0*/  ISETP.NE.AND P3, PT, R100, RZ, PT ;  /* 0x000000ff6400720c */ /* 0x000fc40003f65270 */
[C---:B------:R-:W-:Y:S02]  /*107f0*/  ISETP.GT.AND P5, PT, R64.reuse, 0x78, !P5 ;  /* 0x000000784000780c */ /* 0x040fe40006fa4270 */
[----:B------:R-:W-:Y:S02]  /*10800*/  ISETP.GT.AND P3, PT, R64, 0x8, !P3 ;  /* 0x000000084000780c */ /* 0x000fe40005f64270 */
[C---:B------:R-:W-:Y:S02]  /*10810*/  ISETP.LT.OR P4, PT, R58.reuse, 0x72, P4 ;  /* 0x000000723a00780c */ /* 0x040fe40002781670 */
[C---:B------:R-:W-:Y:S02]  /*10820*/  ISETP.LT.OR P3, PT, R58.reuse, 0x9, P3 ;  /* 0x000000093a00780c */ /* 0x040fe40001f61670 */
[----:B------:R-:W-:Y:S02]  /*10830*/  ISETP.LT.OR P5, PT, R58, 0x79, P5 ;  /* 0x000000793a00780c */ /* 0x000fe40002fa1670 */
[----:B------:R-:W-:-:S02]  /*10840*/  FSEL R3, R10, -INF , !P3 ;  /* 0xff8000000a037808 */ /* 0x000fc40005800000 */
[----:B------:R-:W-:Y:S02]  /*10850*/  ISETP.NE.AND P3, PT, R101, RZ, PT ;  /* 0x000000ff6500720c */ /* 0x000fe40003f65270 */
[----:B------:R-:W-:Y:S02]  /*10860*/  FSEL R38, R38, -INF , !P4 ;  /* 0xff80000026267808 */ /* 0x000fe40006000000 */
[----:B------:R-:W-:-:S04]  /*10870*/  ISETP.GT.AND P3, PT, R64, 0x9, !P3 ;  /* 0x000000094000780c */ /* 0x000fc80005f64270 */
[----:B------:R-:W-:-:S04]  /*10880*/  ISETP.LT.OR P3, PT, R58, 0xa, P3 ;  /* 0x0000000a3a00780c */ /* 0x000fc80001f61670 */
        /* <DEDUP_REMOVED lines=77> */
[----:B------:R-:W0:Y:S03]  /*10d60*/  SHFL.BFLY PT, R11, R10, 0x2, 0x1f ;  /* 0x0c401f000a0b7f89 */ /* 0x000e2600000e0000 */
[----:B------:R-:W-:-:S04]  /*10d70*/  ISETP.GT.AND P3, PT, R64, 0x39, !P3 ;  /* 0x000000394000780c */ /* 0x000fc80005f64270 */
[----:B------:R-:W-:-:S04]  /*10d80*/  ISETP.LT.OR P3, PT, R58, 0x3a, P3 ;  /* 0x0000003a3a00780c */ /* 0x000fc80001f61670 */
[----:B------:R-:W-:Y:S02]  /*10d90*/  FSEL R31, R31, -INF , !P3 ;  /* 0xff8000001f1f7808 */ /* 0x000fe40005800000 */
[----:B------:R-:W-:-:S04]  /*10da0*/  ISETP.NE.AND P3, PT, R112, RZ, PT ;  /* 0x000000ff7000720c */ /* 0x000fc80003f65270 */
[----:B------:R-:W-:-:S04]  /*10db0*/  ISETP.GT.AND P3, PT, R64, 0x40, !P3 ;  /* 0x000000404000780c */ /* 0x000fc80005f64270 */
[----:B------:R-:W-:Y:S02]  /*10dc0*/  ISETP.LT.OR P3, PT, R58, 0x41, P3 ;  /* 0x000000413a00780c */ /* 0x000fe40001f61670 */
[----:B0-----:R-:W-:Y:S02]  /*10dd0*/  FMNMX.FTZ R77, R10, R11, !PT ;  /* 0x0000000b0a4d7209 */ /* 0x001fe40007810000 */
        /* <DEDUP_REMOVED lines=47> */
[----:B------:R-:W0:Y:S01]  /*110d0*/  SHFL.BFLY PT, R80, R77, 0x1, 0x1f ;  /* 0x0c201f004d507f89 */ /* 0x000e2200000e0000 */
[----:B------:R-:W-:-:S04]  /*110e0*/  ISETP.LT.OR P3, PT, R58, 0x71, P3 ;  /* 0x000000713a00780c */ /* 0x000fc80001f61670 */
[----:B------:R-:W-:Y:S02]  /*110f0*/  FSEL R63, R63, -INF , !P3 ;  /* 0xff8000003f3f7808 */ /* 0x000fe40005800000 */
[----:B0-----:R-:W-:-:S04]  /*11100*/  FMNMX.FTZ R11, R77, R80, !PT ;  /* 0x000000504d0b7209 */ /* 0x001fc80007810000 */
[C---:B------:R-:W-:Y:S01]  /*11110*/  FSETP.NEU.FTZ.AND P3, PT, R11.reuse, -INF , PT ;  /* 0xff8000000b00780b */ /* 0x040fe20003f7d000 */
[----:B------:R-:W-:-:S05]  /*11120*/  FMUL.FTZ R79, R11, UR44 ;  /* 0x0000002c0b4f7c20 */ /* 0x000fca0008410000 */
[----:B------:R-:W-:Y:S02]  /*11130*/  FSEL R82, R79, RZ, P3 ;  /* 0x000000ff4f527208 */ /* 0x000fe40001800000 */
[----:B------:R-:W-:Y:S02]  /*11140*/  ISETP.GT.AND P3, PT, R64, RZ, !P6 ;  /* 0x000000ff4000720c */ /* 0x000fe40007764270 */
[----:B------:R-:W-:Y:S01]  /*11150*/  ISETP.NE.AND P6, PT, R81, RZ, PT ;  /* 0x000000ff5100720c */ /* 0x000fe20003fc5270 */
[--C-:B------:R-:W-:Y:S01]  /*11160*/  FFMA.FTZ R172, R71, UR44, -R82.reuse ;  /* 0x0000002c47ac7c23 */ /* 0x100fe20008010852 */
[----:B------:R-:W-:Y:S01]  /*11170*/  ISETP.LT.OR P3, PT, R58, 0x1, P3 ;  /* 0x000000013a00780c */ /* 0x000fe20001f61670 */
[--C-:B------:R-:W-:Y:S01]  /*11180*/  FFMA.FTZ R174, R69, UR44, -R82.reuse ;  /* 0x0000002c45ae7c23 */ /* 0x100fe20008010852 */
[--C-:B------:R-:W-:Y:S01]  /*11190*/  FFMA.FTZ R170, R65, UR44, -R82.reuse ;  /* 0x0000002c41aa7c23 */ /* 0x100fe20008010852 */
[--C-:B------:R-:W-:Y:S01]  /*111a0*/  FFMA.FTZ R164, R52, UR44, -R82.reuse ;  /* 0x0000002c34a47c23 */ /* 0x100fe20008010852 */
[----:B------:R-:W-:Y:S01]  /*111b0*/  FSEL R80, R0, -INF , !P3 ;  /* 0xff80000000507808 */ /* 0x000fe20005800000 */
[--C-:B------:R-:W-:Y:S01]  /*111c0*/  FFMA.FTZ R52, R51, UR44, -R82.reuse ;  /* 0x0000002c33347c23 */ /* 0x100fe20008010852 */
        /* <DEDUP_REMOVED lines=12> */
[--C-:B------:R-:W-:Y:S01]  /*11290*/  FFMA.FTZ R152, R33, UR44, -R82.reuse ;  /* 0x0000002c21987c23 */ /* 0x100fe20008010852 */
[--C-:B------:R-:W-:Y:S01]  /*112a0*/  FFMA.FTZ R33, R32, UR44, -R82.reuse ;  /* 0x0000002c20217c23 */ /* 0x100fe20008010852 */
[----:B------:R-:W-:Y:S01]  /*112b0*/  FMNMX.FTZ R79, R13, R0, !PT ;  /* 0x000000000d4f7209 */ /* 0x000fe20007810000 */
[--C-:B------:R-:W-:Y:S01]  /*112c0*/  FFMA.FTZ R176, R76, UR44, -R82.reuse ;  /* 0x0000002c4cb07c23 */ /* 0x100fe20008010852 */
[--C-:B------:R-:W-:Y:S01]  /*112d0*/  FFMA.FTZ R77, R74, UR44, -R82.reuse ;  /* 0x0000002c4a4d7c23 */ /* 0x100fe20008010852 */
[----:B------:R-:W0:Y:S01]  /*112e0*/  MUFU.EX2 R73, R73 ;  /* 0x0000004900497308 */ /* 0x000e220000000800 */
[----:B------:R-:W-:Y:S01]  /*112f0*/  FMNMX.FTZ R0, R14, R79, !PT ;  /* 0x0000004f0e007209 */ /* 0x000fe20007810000 */
        /* <DEDUP_REMOVED lines=14> */
[----:B------:R-:W2:Y:S01]  /*113e0*/  MUFU.EX2 R75, R75 ;  /* 0x0000004b004b7308 */ /* 0x000ea20000000800 */
        /* <DEDUP_REMOVED lines=8> */
[----:B------:R-:W-:Y:S01]  /*11470*/  FMNMX.FTZ R0, R26, R71, !PT ;  /* 0x000000471a007209 */ /* 0x000fe20007810000 */
[--C-:B------:R-:W-:Y:S01]  /*11480*/  FFMA.FTZ R71, R70, UR44, -R82.reuse ;  /* 0x0000002c46477c23 */ /* 0x100fe20008010852 */
[--C-:B------:R-:W-:Y:S01]  /*11490*/  FFMA.FTZ R43, R43, UR44, -R82.reuse ;  /* 0x0000002c2b2b7c23 */ /* 0x100fe20008010852 */
[----:B------:R-:W-:Y:S01]  /*114a0*/  FFMA.FTZ R41, R41, UR44, -R82 ;  /* 0x0000002c29297c23 */ /* 0x000fe20008010852 */
[----:B------:R-:W-:-:S03]  /*114b0*/  FMNMX.FTZ R81, R27, R0, !PT ;  /* 0x000000001b517209 */ /* 0x000fc60007810000 */
[----:B------:R-:W4:Y:S01]  /*114c0*/  MUFU.EX2 R77, R77 ;  /* 0x0000004d004d7308 */ /* 0x000f220000000800 */
[----:B------:R-:W-:-:S04]  /*114d0*/  FMNMX.FTZ R81, R28, R81, !PT ;  /* 0x000000511c517209 */ /* 0x000fc80007810000 */
        /* <DEDUP_REMOVED lines=16> */
[----:B------:R-:W-:Y:S01]  /*115e0*/  MUFU.EX2 R69, R68 ;  /* 0x0000004400457308 */ /* 0x000fe20000000800 */
[----:B------:R-:W-:-:S04]  /*115f0*/  FMNMX.FTZ R0, R60, R65, !PT ;  /* 0x000000413c007209 */ /* 0x000fc80007810000 */
[----:B------:R-:W-:-:S03]  /*11600*/  FMNMX.FTZ R65, R61, R0, !PT ;  /* 0x000000003d417209 */ /* 0x000fc60007810000 */
[----:B------:R-:W-:Y:S01]  /*11610*/  MUFU.EX2 R168, R168 ;  /* 0x000000a800a87308 */ /* 0x000fe20000000800 */
[----:B------:R-:W-:-:S04]  /*11620*/  FMNMX.FTZ R0, R62, R65, !PT ;  /* 0x000000413e007209 */ /* 0x000fc80007810000 */
[----:B------:R-:W-:Y:S02]  /*11630*/  FMNMX.FTZ R51, R63, R0, !PT ;  /* 0x000000003f337209 */ /* 0x000fe40007810000 */
[----:B------:R-:W-:Y:S01]  /*11640*/  FSEL R0, R39, -INF , !P5 ;  /* 0xff80000027007808 */ /* 0x000fe20006800000 */
        /* <DEDUP_REMOVED lines=15> */
[----:B0-----:R-:W-:-:S04]  /*11740*/  FMNMX.FTZ R10, R44, R51, !PT ;  /* 0x000000332c0a7209 */ /* 0x001fc80007810000 */
[C---:B------:R-:W-:Y:S01]  /*11750*/  FSETP.NEU.FTZ.AND P3, PT, R10.reuse, -INF , PT ;  /* 0xff8000000a00780b */ /* 0x040fe20003f7d000 */
[----:B------:R-:W-:Y:S02]  /*11760*/  FMUL.FTZ R32, R10, UR44 ;  /* 0x0000002c0a207c20 */ /* 0x000fe40008410000 */
[----:B------:R-:W-:Y:S03]  /*11770*/  MUFU.EX2 R162, R162 ;  /* 0x000000a200a27308 */ /* 0x000fe60000000800 */
[----:B------:R-:W-:-:S05]  /*11780*/  FSEL R51, R32, RZ, P3 ;  /* 0x000000ff20337208 */ /* 0x000fca0001800000 */
[----:B------:R-:W-:Y:S01]  /*11790*/  MUFU.EX2 R45, R45 ;  /* 0x0000002d002d7308 */ /* 0x000fe20000000800 */
[----:B------:R-:W-:Y:S01]  /*117a0*/  FFMA.FTZ R183, R3, UR44, -R51 ;  /* 0x0000002c03b77c23 */ /* 0x000fe20008010833 */
[----:B------:R-:W-:Y:S01]  /*117b0*/  FADD.FTZ R3, R180, R73 ;  /* 0x00000049b4037221 */ /* 0x000fe20000010000 */
[--C-:B------:R-:W-:Y:S01]  /*117c0*/  FFMA.FTZ R181, R80, UR44, -R51.reuse ;  /* 0x0000002c50b57c23 */ /* 0x100fe20008010833 */
[--C-:B------:R-:W-:Y:S01]  /*117d0*/  FFMA.FTZ R32, R9, UR44, -R51.reuse ;  /* 0x0000002c09207c23 */ /* 0x100fe20008010833 */
[----:B------:R-:W-:Y:S01]  /*117e0*/  FFMA.FTZ R8, R8, UR44, -R51 ;  /* 0x0000002c08087c23 */ /* 0x000fe20008010833 */
[----:B-1----:R-:W-:Y:S01]  /*117f0*/  FADD.FTZ R4, R182, R3 ;  /* 0x00000003b6047221 */ /* 0x002fe20000010000 */
[--C-:B------:R-:W-:Y:S01]  /*11800*/  FFMA.FTZ R177, R13, UR44, -R51.reuse ;  /* 0x0000002c0db17c23 */ /* 0x100fe20008010833 */
[----:B------:R-:W-:Y:S01]  /*11810*/  MUFU.EX2 R183, R183 ;  /* 0x000000b700b77308 */ /* 0x000fe20000000800 */
[--C-:B------:R-:W-:Y:S01]  /*11820*/  FFMA.FTZ R14, R14, UR44, -R51.reuse ;  /* 0x0000002c0e0e7c23 */ /* 0x100fe20008010833 */
[----:B--2---:R-:W-:Y:S01]  /*11830*/  FADD.FTZ R3, R75, R4 ;  /* 0x000000044b037221 */ /* 0x004fe20000010000 */
[--C-:B------:R-:W-:Y:S01]  /*11840*/  FFMA.FTZ R179, R15, UR44, -R51.reuse ;  /* 0x0000002c0fb37c23 */ /* 0x100fe20008010833 */
[--C-:B------:R-:W-:Y:S01]  /*11850*/  FFMA.FTZ R20, R20, UR44, -R51.reuse ;  /* 0x0000002c14147c23 */ /* 0x100fe20008010833 */
[----:B------:R-:W-:Y:S01]  /*11860*/  FFMA.FTZ R173, R21, UR44, -R51 ;  /* 0x0000002c15ad7c23 */ /* 0x000fe20008010833 */
[----:B---3--:R-:W-:Y:S01]  /*11870*/  FADD.FTZ R4, R176, R3 ;  /* 0x00000003b0047221 */ /* 0x008fe20000010000 */
[--C-:B------:R-:W-:Y:S01]  /*11880*/  FFMA.FTZ R24, R24, UR44, -R51.reuse ;  /* 0x0000002c18187c23 */ /* 0x100fe20008010833 */
[----:B------:R-:W-:Y:S01]  /*11890*/  MUFU.EX2 R181, R181 ;  /* 0x000000b500b57308 */ /* 0x000fe20000000800 */
[--C-:B------:R-:W-:Y:S01]  /*118a0*/  FFMA.FTZ R175, R25, UR44, -R51.reuse ;  /* 0x0000002c19af7c23 */ /* 0x100fe20008010833 */
[----:B----4-:R-:W-:Y:S01]  /*118b0*/  FADD.FTZ R3, R77, R4 ;  /* 0x000000044d037221 */ /* 0x010fe20000010000 */
[--C-:B------:R-:W-:Y:S01]  /*118c0*/  FFMA.FTZ R26, R26, UR44, -R51.reuse ;  /* 0x0000002c1a1a7c23 */ /* 0x100fe20008010833 */
[--C-:B------:R-:W-:Y:S01]  /*118d0*/  FFMA.FTZ R169, R27, UR44, -R51.reuse ;  /* 0x0000002c1ba97c23 */ /* 0x100fe20008010833 */
[----:B------:R-:W-:Y:S01]  /*118e0*/  FFMA.FTZ R28, R28, UR44, -R51 ;  /* 0x0000002c1c1c7c23 */ /* 0x000fe20008010833 */
[----:B------:R-:W-:Y:S01]  /*118f0*/  FADD.FTZ R4, R178, R3 ;  /* 0x00000003b2047221 */ /* 0x000fe20000010000 */
[--C-:B------:R-:W-:Y:S01]  /*11900*/  FFMA.FTZ R171, R30, UR44, -R51.reuse ;  /* 0x0000002c1eab7c23 */ /* 0x100fe20008010833 */
[----:B------:R-:W0:Y:S01]  /*11910*/  MUFU.EX2 R32, R32 ;  /* 0x0000002000207308 */ /* 0x000e220000000800 */
[--C-:B------:R-:W-:Y:S01]  /*11920*/  FFMA.FTZ R30, R31, UR44, -R51.reuse ;  /* 0x0000002c1f1e7c23 */ /* 0x100fe20008010833 */
[----:B------:R-:W-:Y:S01]  /*11930*/  FADD.FTZ R3, R79, R4 ;  /* 0x000000044f037221 */ /* 0x000fe20000010000 */
[--C-:B------:R-:W-:Y:S01]  /*11940*/  FFMA.FTZ R34, R34, UR44, -R51.reuse ;  /* 0x0000002c22227c23 */ /* 0x100fe20008010833 */
[--C-:B------:R-:W-:Y:S01]  /*11950*/  FFMA.FTZ R35, R35, UR44, -R51.reuse ;  /* 0x0000002c23237c23 */ /* 0x100fe20008010833 */
[----:B------:R-:W-:Y:S01]  /*11960*/  FFMA.FTZ R36, R36, UR44, -R51 ;  /* 0x0000002c24247c23 */ /* 0x000fe20008010833 */
[----:B------:R-:W-:Y:S01]  /*11970*/  FADD.FTZ R42, R172, R3 ;  /* 0x00000003ac2a7221 */ /* 0x000fe20000010000 */
[--C-:B------:R-:W-:Y:S01]  /*11980*/  FFMA.FTZ R37, R37, UR44, -R51.reuse ;  /* 0x0000002c25257c23 */ /* 0x100fe20008010833 */
[----:B------:R-:W1:Y:S01]  /*11990*/  MUFU.EX2 R8, R8 ;  /* 0x0000000800087308 */ /* 0x000e620000000800 */
        /* <DEDUP_REMOVED lines=8> */
[----:B0-----:R-:W-:Y:S01]  /*11a20*/  FADD.FTZ R4, R181, R32 ;  /* 0x00000020b5047221 */ /* 0x001fe20000010000 */
[----:B------:R-:W-:Y:S01]  /*11a30*/  FADD.FTZ R9, R69, R42 ;  /* 0x0000002a45097221 */ /* 0x000fe20000010000 */
[--C-:B------:R-:W-:Y:S01]  /*11a40*/  FFMA.FTZ R60, R60, UR44, -R51.reuse ;  /* 0x0000002c3c3c7c23 */ /* 0x100fe20008010833 */
[----:B------:R-:W-:Y:S01]  /*11a50*/  FFMA.FTZ R61, R61, UR44, -R51 ;  /* 0x0000002c3d3d7c23 */ /* 0x000fe20008010833 */
[----:B------:R-:W-:Y:S01]  /*11a60*/  FADD.FTZ R3, R183, R4 ;  /* 0x00000004b7037221 */ /* 0x000fe20000010000 */
[----:B------:R-:W-:Y:S01]  /*11a70*/  FADD.FTZ R42, R168, R9 ;  /* 0x00000009a82a7221 */ /* 0x000fe20000010000 */
[----:B------:R-:W-:Y:S01]  /*11a80*/  FFMA.FTZ R62, R62, UR44, -R51 ;  /* 0x0000002c3e3e7c23 */ /* 0x000fe20008010833 */
[----:B------:R-:W0:Y:S01]  /*11a90*/  MUFU.EX2 R14, R14 ;  /* 0x0000000e000e7308 */ /* 0x000e220000000800 */
[----:B-1----:R-:W-:Y:S01]  /*11aa0*/  FADD.FTZ R4, R8, R3 ;  /* 0x0000000308047221 */ /* 0x002fe20000010000 */
[----:B------:R-:W-:Y:S01]  /*11ab0*/  FADD.FTZ R9, R67, R42 ;  /* 0x0000002a43097221 */ /* 0x000fe20000010000 */
[--C-:B------:R-:W-:Y:S01]  /*11ac0*/  FFMA.FTZ R63, R63, UR44, -R51.reuse ;  /* 0x0000002c3f3f7c23 */ /* 0x100fe20008010833 */
[--C-:B------:R-:W-:Y:S01]  /*11ad0*/  FFMA.FTZ R38, R38, UR44, -R51.reuse ;  /* 0x0000002c26267c23 */ /* 0x100fe20008010833 */
[----:B------:R-:W-:Y:S01]  /*11ae0*/  FFMA.FTZ R0, R0, UR44, -R51 ;  /* 0x0000002c00007c23 */ /* 0x000fe20008010833 */
[----:B------:R-:W-:Y:S01]  /*11af0*/  FADD.FTZ R42, R170, R9 ;  /* 0x00000009aa2a7221 */ /* 0x000fe20000010000 */
[----:B------:R-:W-:Y:S01]  /*11b00*/  FFMA.FTZ R40, R40, UR44, -R51 ;  /* 0x0000002c28287c23 */ /* 0x000fe20008010833 */
[----:B------:R-:W1:Y:S01]  /*11b10*/  MUFU.EX2 R179, R179 ;  /* 0x000000b300b37308 */ /* 0x000e620000000800 */
[----:B--2---:R-:W-:Y:S01]  /*11b20*/  FADD.FTZ R3, R177, R4 ;  /* 0x00000004b1037221 */ /* 0x004fe20000010000 */
[----:B------:R-:W-:Y:S01]  /*11b30*/  FADD.FTZ R9, R59, R42 ;  /* 0x0000002a3b097221 */ /* 0x000fe20000010000 */
[----:B------:R-:W-:Y:S01]  /*11b40*/  F2FP.BF16.F32.PACK_AB R183, R8, R183 ;  /* 0x000000b708b7723e */ /* 0x000fe200000010ff */
[----:B------:R-:W-:Y:S01]  /*11b50*/  IMAD.IADD R13, R192, 0x1, -R193 ;  /* 0x00000001c00d7824 */ /* 0x000fe200078e0ac1 */
[----:B------:R-:W-:Y:S01]  /*11b60*/  F2FP.BF16.F32.PACK_AB R180, R73, R180 ;  /* 0x000000b449b4723e */ /* 0x000fe200000010ff */
[----:B------:R-:W-:Y:S01]  /*11b70*/  FADD.FTZ R42, R164, R9 ;  /* 0x00000009a42a7221 */ /* 0x000fe20000010000 */
[----:B------:R-:W-:Y:S01]  /*11b80*/  F2FP.BF16.F32.PACK_AB R182, R75, R182 ;  /* 0x000000b64bb6723e */ /* 0x000fe200000010ff */
[----:B------:R-:W2:Y:S01]  /*11b90*/  MUFU.EX2 R20, R20 ;  /* 0x0000001400147308 */ /* 0x000ea20000000800 */
[----:B0-----:R-:W-:Y:S01]  /*11ba0*/  FADD.FTZ R4, R14, R3 ;  /* 0x000000030e047221 */ /* 0x001fe20000010000 */
[----:B------:R-:W-:Y:S01]  /*11bb0*/  FADD.FTZ R9, R39, R42 ;  /* 0x0000002a27097221 */ /* 0x000fe20000010000 */
[----:B------:R-:W-:-:S02]  /*11bc0*/  F2FP.BF16.F32.PACK_AB R176, R77, R176 ;  /* 0x000000b04db0723e */ /* 0x000fc400000010ff */
[----:B------:R-:W-:Y:S01]  /*11bd0*/  F2FP.BF16.F32.PACK_AB R178, R79, R178 ;  /* 0x000000b24fb2723e */ /* 0x000fe200000010ff */
        /* <DEDUP_REMOVED lines=18> */
[C---:B------:R-:W-:Y:S01]  /*11d00*/  FADD.FTZ R9, R45.reuse, R42 ;  /* 0x0000002a2d097221 */ /* 0x040fe20000010000 */
[----:B------:R-:W-:Y:S02]  /*11d10*/  F2FP.BF16.F32.PACK_AB R162, R45, R162 ;  /* 0x000000a22da2723e */ /* 0x000fe400000010ff */
[----:B------:R-:W-:Y:S02]  /*11d20*/  F2FP.BF16.F32.PACK_AB R181, R32, R181 ;  /* 0x000000b520b5723e */ /* 0x000fe400000010ff */
[----:B------:R-:W-:Y:S01]  /*11d30*/  F2FP.BF16.F32.PACK_AB R177, R14, R177 ;  /* 0x000000b10eb1723e */ /* 0x000fe200000010ff */
[----:B------:R-:W0:Y:S01]  /*11d40*/  MUFU.EX2 R26, R26 ;  /* 0x0000001a001a7308 */ /* 0x000e220000000800 */
[----:B-1----:R-:W-:Y:S01]  /*11d50*/  FADD.FTZ R4, R24, R3 ;  /* 0x0000000318047221 */ /* 0x002fe20000010000 */
[----:B------:R-:W-:-:S02]  /*11d60*/  F2FP.BF16.F32.PACK_AB R179, R20, R179 ;  /* 0x000000b314b3723e */ /* 0x000fc400000010ff */
[----:B------:R-:W-:-:S04]  /*11d70*/  F2FP.BF16.F32.PACK_AB R173, R24, R173 ;  /* 0x000000ad18ad723e */ /* 0x000fc800000010ff */
        /* <DEDUP_REMOVED lines=51> */
[----:B-1----:R-:W-:Y:S01]  /*120b0*/  FADD.FTZ R42, R154, R9 ;  /* 0x000000099a2a7221 */ /* 0x002fe20000010000 */
[----:B------:R-:W-:-:S04]  /*120c0*/  IMAD R9, R197, 0x80, R13 ;  /* 0x00000080c5097824 */ /* 0x000fc800078e020d */
[----:B------:R-:W-:Y:S02]  /*120d0*/  IMAD.IADD R6, R9, 0x1, R6 ;  /* 0x0000000109067824 */ /* 0x000fe400078e0206 */
        /* <DEDUP_REMOVED lines=13> */
[----:B------:R2:W0:Y:S01]  /*121b0*/  MUFU.EX2 R155, R0 ;  /* 0x00000000009b7308 */ /* 0x0004220000000800 */
[----:B-1----:R-:W-:-:S07]  /*121c0*/  FADD.FTZ R3, R63, R8 ;  /* 0x000000083f037221 */ /* 0x002fce0000010000 */
[----:B------:R-:W1:Y:S01]  /*121d0*/  MUFU.EX2 R40, R40 ;  /* 0x0000002800287308 */ /* 0x000e620000000800 */
[C---:B--2---:R-:W-:Y:S01]  /*121e0*/  FADD.FTZ R0, R38.reuse, R3 ;  /* 0x0000000326007221 */ /* 0x044fe20000010000 */
[----:B------:R-:W-:-:S03]  /*121f0*/  F2FP.BF16.F32.PACK_AB R153, R38, R63 ;  /* 0x0000003f2699723e */ /* 0x000fc600000010ff */
[----:B0-----:R-:W-:-:S04]  /*12200*/  FADD.FTZ R3, R155, R0 ;  /* 0x000000009b037221 */ /* 0x001fc80000010000 */
[C---:B-1----:R-:W-:Y:S01]  /*12210*/  FADD.FTZ R0, R40.reuse, R3 ;  /* 0x0000000328007221 */ /* 0x042fe20000010000 */
[----:B------:R-:W-:Y:S01]  /*12220*/  F2FP.BF16.F32.PACK_AB R155, R40, R155 ;  /* 0x0000009b289b723e */ /* 0x000fe200000010ff */
[----:B------:R-:W-:Y:S01]  /*12230*/  VIADD R3, R129, 0xfffffffe ;  /* 0xfffffffe81037836 */ /* 0x000fe20000000000 */
        /* <DEDUP_REMOVED lines=12> */
.L_x_7035:
[----:B------:R-:W-:-:S13]  /*12300*/  ISETP.NE.AND P3, PT, R7, 0x1, PT ;  /* 0x000000010700780c */ /* 0x000fda0003f65270 */
[----:B------:R-:W0:Y:S02]  /*12310*/  @P3 LDC.64 R14, c[0x0][0x9e8] ;  /* 0x00027a00ff0e3b82 */ /* 0x000e240000000a00 */
[----:B0-----:R-:W-:-:S05]  /*12320*/  @P3 IMAD.HI.U32 R14, R8, R14, RZ ;  /* 0x0000000e080e3227 */ /* 0x001fca00078e00ff */
[----:B------:R-:W-:-:S07]  /*12330*/  @P3 SHF.R.U32.HI R8, RZ, R15, R14 ;  /* 0x0000000fff083219 */ /* 0x000fce000001160e */
.L_x_7036:
[----:B------:R-:W-:Y:S05]  /*12340*/  BSYNC B0 ;  /* 0x0000000000007941 */ /* 0x000fea0003800000 */
.L_x_7034:
[----:B------:R-:W-:-:S05]  /*12350*/  IMAD R7, R8, R7, R7 ;  /* 0x0000000708077224 */ /* 0x000fca00078e0207 */
[----:B------:R-:W-:-:S07]  /*12360*/  VIMNMX R6, R6, R7, PT ;  /* 0x0000000706067248 */ /* 0x000fce0003fe0100 */
.L_x_7033:
[----:B------:R-:W-:Y:S01]  /*12370*/  SHF.R.S32.HI R7, RZ, 0x1f, R6 ;  /* 0x0000001fff077819 */ /* 0x000fe20000011406 */
[----:B------:R-:W-:Y:S01]  /*12380*/  ULDC UR49, c[0x0][0x9e4] ;  /* 0x0002790000317ab9 */ /* 0x000fe20000000800 */
[----:B------:R-:W-:Y:S01]  /*12390*/  ULDC UR46, c[0x0][0x9e4] ;  /* 0x00027900002e7ab9 */ /* 0x000fe20000000800 */
[----:B------:R-:W-:Y:S01]  /*123a0*/  ULDC UR45, c[0x0][0x988] ;  /* 0x00026200002d7ab9 */ /* 0x000fe20000000800 */
[----:B------:R-:W-:Y:S01]  /*123b0*/  LEA.HI R7, R7, R6, RZ, 0x7 ;  /* 0x0000000607077211 */ /* 0x000fe200078f38ff */
[----:B------:R-:W-:Y:S01]  /*123c0*/  ULDC UR48, c[0x0][0x988] ;  /* 0x0002620000307ab9 */ /* 0x000fe20000000800 */
[----:B------:R-:W-:Y:S01]  /*123d0*/  ULDC UR47, c[0x0][0x988] ;  /* 0x00026200002f7ab9 */ /* 0x000fe20000000800 */
[----:B------:R-:W-:Y:S01]  /*123e0*/  ULDC UR54, c[0x0][0x9d8] ;  /* 0x0002760000367ab9 */ /* 0x000fe20000000800 */
[----:B------:R-:W-:Y:S01]  /*123f0*/  SHF.R.S32.HI R7, RZ, 0x7, R7 ;  /* 0x00000007ff077819 */ /* 0x000fe20000011407 */
[----:B------:R-:W-:Y:S01]  /*12400*/  ULDC UR52, c[0x0][0x9d8] ;  /* 0x0002760000347ab9 */ /* 0x000fe20000000800 */
[----:B------:R-:W-:Y:S01]  /*12410*/  ULDC UR51, c[0x0][0x9d8] ;  /* 0x0002760000337ab9 */ /* 0x000fe20000000800 */
[----:B------:R-:W-:Y:S01]  /*12420*/  ULDC UR53, c[0x0][0x9e0] ;  /* 0x0002780000357ab9 */ /* 0x000fe20000000800 */
[----:B------:R-:W-:Y:S01]  /*12430*/  VIMNMX R14, R198, R7, !PT ;  /* 0x00000007c60e7248 */ /* 0x000fe20007fe0100 */
[----:B------:R-:W-:Y:S01]  /*12440*/  ULDC UR50, c[0x0][0x9e0] ;  /* 0x0002780000327ab9 */ /* 0x000fe20000000800 */
[----:B------:R-:W-:-:S02]  /*12450*/  CS2R R150, SRZ ;  /* 0x0000000000967805 */ /* 0x000fc4000001ff00 */
[----:B------:R-:W-:Y:S02]  /*12460*/  CS2R R148, SRZ ;  /* 0x0000000000947805 */ /* 0x000fe4000001ff00 */
        /* <DEDUP_REMOVED lines=16> */
[----:B-----5:R-:W-:-:S02]  /*12570*/  CS2R R116, SRZ ;  /* 0x0000000000747805 */ /* 0x020fc4000001ff00 */
        /* <DEDUP_REMOVED lines=15> */
[----:B------:R-:W-:Y:S02]  /*12670*/  IMAD.IADD R15, R12, 0x1, R13 ;  /* 0x000000010c0f7824 */ /* 0x000fe400078e020d */
[----:B------:R-:W-:Y:S02]  /*12680*/  IMAD.MOV.U32 R151, RZ, RZ, RZ ;  /* 0x000000ffff977224 */ /* 0x000fe400078e00ff */
[----:B------:R-:W-:-:S07]  /*12690*/  VIADD R20, R15, 0x8 ;  /* 0x000000080f147836 */ /* 0x000fce0000000000 */
.L_x_7055:
[----:B------:R-:W-:Y:S01]  /*126a0*/  ISETP.NE.AND P3, PT, R196, RZ, PT ;  /* 0x000000ffc400720c */ /* 0x000fe20003f65270 */
[----:B------:R-:W-:Y:S01]  /*126b0*/  VIADD R21, R184, 0x1 ;  /* 0x00000001b8157836 */ /* 0x000fe20000000000 */
[----:B------:R-:W-:Y:S05]  /*126c0*/  YIELD ;  /* 0x0000000000007946 */ /* 0x000fea0003800000 */
[----:B------:R-:W-:-:S04]  /*126d0*/  ISETP.NE.AND P4, PT, R21, 0x2, PT ;  /* 0x000000021500780c */ /* 0x000fc80003f85270 */
[----:B------:R-:W-:Y:S02]  /*126e0*/  SEL R199, RZ, 0x1, P4 ;  /* 0x00000001ffc77807 */ /* 0x000fe40002000000 */
[----:B------:R-:W-:Y:S02]  /*126f0*/  SEL R21, R21, RZ, P4 ;  /* 0x000000ff15157207 */ /* 0x000fe40002000000 */
[----:B------:R-:W-:Y:S01]  /*12700*/  LOP3.LUT R199, R186, R199, RZ, 0x3c, !PT ;  /* 0x000000c7bac77212 */ /* 0x000fe200078e3cff */
[----:B------:R-:W-:Y:S06]  /*12710*/  @P3 BRA `(.L_x_7038) ;  /* 0x0000000000303947 */ /* 0x000fec0003800000 */
[----:B------:R-:W-:Y:S05]  /*12720*/  @!P0 BRA `(.L_x_7039) ;  /* 0x0000000000048947 */ /* 0x000fea0003800000 */
[----:B------:R-:W-:Y:S01]  /*12730*/  BPT.TRAP 0x1 ;  /* 0x000000040000795c */ /* 0x000fe20000300000 */
.L_x_7039:
[----:B------:R-:W-:Y:S01]  /*12740*/  IMAD R7, R21, 0x8, R2 ;  /* 0x0000000815077824 */ /* 0x000fe200078e0202 */
[----:B------:R-:W-:-:S04]  /*12750*/  SHF.L.U32 R6, R199, 0x1f, RZ ;  /* 0x0000001fc7067819 */ /* 0x000fc800000006ff */
[----:B------:R0:W1:Y:S01]  /*12760*/  SYNCS.PHASECHK.TRANS64.TRYWAIT P4, [R7+URZ+0x28830], R6 ;  /* 0x02883006070075a7 */ /* 0x000062000808017f */
[----:B------:R-:W-:Y:S05]  /*12770*/  @!P0 BRA `(.L_x_7040) ;  /* 0x0000000000048947 */ /* 0x000fea0003800000 */
[----:B------:R-:W-:Y:S01]  /*12780*/  BPT.TRAP 0x1 ;  /* 0x000000040000795c */ /* 0x000fe20000300000 */
.L_x_7040:
[----:B------:R-:W-:Y:S04]  /*12790*/  BSSY B0, `(.L_x_7038) ;  /* 0x0000004000007945 */ /* 0x000fe80003800000 */
[----:B-1----:R-:W-:Y:S05]  /*127a0*/  @P4 BRA `(.L_x_7041) ;  /* 0x0000000000084947 */ /* 0x002fea0003800000 */
[----:B------:R-:W1:Y:S02]  /*127b0*/  SYNCS.PHASECHK.TRANS64.TRYWAIT P4, [R7+URZ+0x28830], R6 ;  /* 0x02883006070075a7 */ /* 0x000e64000808017f */
[----:B-1----:R-:W-:Y:S05]  /*127c0*/  @!P4 BRA `(.L_x_7042) ;  /* 0x0000014000b4c947 */ /* 0x002fea0003800000 */
.L_x_7041:
[----:B------:R-:W-:Y:S05]  /*127d0*/  BSYNC B0 ;  /* 0x0000000000007941 */ /* 0x000fea0003800000 */
.L_x_7038:
[----:B------:R-:W2:Y:S01]  /*127e0*/  S2R R8, SR_TID.X ;  /* 0x0000000000087919 */ /* 0x000ea20000002100 */
[----:B01----:R-:W-:Y:S01]  /*127f0*/  IMAD.MOV.U32 R7, RZ, RZ, 0x40000040 ;  /* 0x40000040ff077424 */ /* 0x003fe200078e00ff */
[----:B------:R-:W-:Y:S05]  /*12800*/  WARPSYNC.ALL ;  /* 0x0000000000007948 */ /* 0x000fea0003800000 */
[----:B------:R-:W-:Y:S01]  /*12810*/  R2UR UR35, R7 ;  /* 0x00000000072372ca */ /* 0x000fe200000e0000 */
[----:B------:R-:W-:Y:S02]  /*12820*/  IMAD R6, R21, 0x800, R5 ;  /* 0x0000080015067824 */ /* 0x000fe400078e0205 */
[----:B------:R-:W-:-:S03]  /*12830*/  IMAD.MOV.U32 R9, RZ, RZ, 0x40000040 ;  /* 0x40000040ff097424 */ /* 0x000fc600078e00ff */
[----:B------:R-:W-:Y:S02]  /*12840*/  R2UR UR34, R6 ;  /* 0x00000000062272ca */ /* 0x000fe400000e0000 */
[----:B------:R-:W-:Y:S01]  /*12850*/  R2UR UR7, R9 ;  /* 0x00000000090772ca */ /* 0x000fe200000e0000 */
[----:B------:R-:W-:-:S05]  /*12860*/  IMAD.MOV.U32 R9, RZ, RZ, 0x40000040 ;  /* 0x40000040ff097424 */ /* 0x000fca00078e00ff */
[----:B------:R-:W-:Y:S01]  /*12870*/  R2UR UR11, R9 ;  /* 0x00000000090b72ca */ /* 0x000fe200000e0000 */
[----:B------:R-:W-:-:S05]  /*12880*/  IMAD.MOV.U32 R9, RZ, RZ, 0x40000040 ;  /* 0x40000040ff097424 */ /* 0x000fca00078e00ff */
[----:B------:R-:W-:Y:S01]  /*12890*/  R2UR UR15, R9 ;  /* 0x00000000090f72ca */ /* 0x000fe200000e0000 */
[----:B------:R-:W-:Y:S01]  /*128a0*/  IMAD.MOV.U32 R9, RZ, RZ, 0x40000040 ;  /* 0x40000040ff097424 */ /* 0x000fe200078e00ff */
[----:B--2---:R-:W-:-:S04]  /*128b0*/  SHF.R.U32.HI R8, RZ, 0x7, R8 ;  /* 0x00000007ff087819 */ /* 0x004fc80000011608 */
[----:B------:R-:W-:Y:S01]  /*128c0*/  R2UR UR19, R9 ;  /* 0x00000000091372ca */ /* 0x000fe200000e0000 */
[----:B------:R-:W-:Y:S02]  /*128d0*/  IMAD.MOV.U32 R9, RZ, RZ, 0x40000040 ;  /* 0x40000040ff097424 */ /* 0x000fe400078e00ff */
[----:B------:R-:W-:Y:S02]  /*128e0*/  VIADD R7, R8, 0x8 ;  /* 0x0000000808077836 */ /* 0x000fe40000000000 */
[----:B------:R-:W-:Y:S01]  /*128f0*/  VIADD R8, R6, 0x2 ;  /* 0x0000000206087836 */ /* 0x000fe20000000000 */
[----:B------:R-:W-:Y:S01]  /*12900*/  R2UR UR23, R9 ;  /* 0x00000000091772ca */ /* 0x000fe200000e0000 */
[----:B------:R-:W-:Y:S01]  /*12910*/  IMAD.MOV.U32 R9, RZ, RZ, 0x40000040 ;  /* 0x40000040ff097424 */ /* 0x000fe200078e00ff */
[----:B------:R0:W-:Y:S02]  /*12920*/  BAR.SYNC.DEFER_BLOCKING R7, 0x100 ;  /* 0x000400070000751d */ /* 0x0001e40000010000 */
[----:B------:R-:W-:Y:S01]  /*12930*/  R2UR UR6, R8 ;  /* 0x00000000080672ca */ /* 0x000fe200000e0000 */
[----:B------:R-:W-:Y:S01]  /*12940*/  VIADD R8, R6, 0x4 ;  /* 0x0000000406087836 */ /* 0x000fe20000000000 */
[----:B------:R-:W-:-:S04]  /*12950*/  R2UR UR27, R9 ;  /* 0x00000000091b72ca */ /* 0x000fc800000e0000 */
[----:B------:R-:W-:Y:S01]  /*12960*/  R2UR UR10, R8 ;  /* 0x00000000080a72ca */ /* 0x000fe200000e0000 */
[----:B------:R-:W-:Y:S02]  /*12970*/  VIADD R8, R6, 0x6 ;  /* 0x0000000606087836 */ /* 0x000fe40000000000 */
[----:B0-----:R-:W-:-:S03]  /*12980*/  IMAD.MOV.U32 R7, RZ, RZ, 0x40000040 ;  /* 0x40000040ff077424 */ /* 0x001fc600078e00ff */
[----:B------:R-:W-:Y:S01]  /*12990*/  R2UR UR14, R8 ;  /* 0x00000000080e72ca */ /* 0x000fe200000e0000 */
[----:B------:R-:W-:Y:S01]  /*129a0*/  VIADD R8, R6, 0x400 ;  /* 0x0000040006087836 */ /* 0x000fe20000000000 */
[----:B------:R-:W-:-:S04]  /*129b0*/  R2UR UR31, R7 ;  /* 0x00000000071f72ca */ /* 0x000fc800000e0000 */
[----:B------:R-:W-:Y:S01]  /*129c0*/  R2UR UR18, R8 ;  /* 0x00000000081272ca */ /* 0x000fe200000e0000 */
[----:B------:R-:W-:Y:S01]  /*129d0*/  VIADD R8, R6, 0x402 ;  /* 0x0000040206087836 */ /* 0x000fe20000000000 */
[----:B------:R-:W-:-:S04]  /*129e0*/  WARPGROUP.ARRIVE ;  /* 0x00000000000079c5 */ /* 0x000fc80000000000 */
[----:B------:R-:W-:Y:S01]  /*129f0*/  R2UR UR22, R8 ;  /* 0x00000000081672ca */ /* 0x000fe200000e0000 */
[C---:B------:R-:W-:Y:S02]  /*12a00*/  VIADD R8, R6.reuse, 0x404 ;  /* 0x0000040406087836 */ /* 0x040fe40000000000 */
[----:B------:R-:W-:Y:S01]  /*12a10*/  VIADD R6, R6, 0x406 ;  /* 0x0000040606067836 */ /* 0x000fe20000000000 */
[----:B------:R-:W-:Y:S02]  /*12a20*/  HGMMA.64x128x16.F32.BF16 R24, gdesc[UR32], RZ, !UPT, gsb0 ;  /* 0x01e00000201879f0 */ /* 0x000fe4000c0018ff */
[----:B------:R-:W-:Y:S02]  /*12a30*/  R2UR UR26, R8 ;  /* 0x00000000081a72ca */ /* 0x000fe400000e0000 */
[----:B------:R-:W-:Y:S01]  /*12a40*/  R2UR UR30, R6 ;  /* 0x00000000061e72ca */ /* 0x000fe200000e0000 */
        /* <DEDUP_REMOVED lines=22> */
[----:B------:R-:W-:Y:S05]  /*12bb0*/  @P3 BRA `(.L_x_7043) ;  /* 0x0000000000283947 */ /* 0x000fea0003800000 */
[----:B------:R-:W-:Y:S05]  /*12bc0*/  @!P0 BRA `(.L_x_7044) ;  /* 0x0000000000048947 */ /* 0x000fea0003800000 */
[----:B------:R-:W-:Y:S01]  /*12bd0*/  BPT.TRAP 0x1 ;  /* 0x000000040000795c */ /* 0x000fe20000300000 */
.L_x_7044:
[----:B------:R-:W-:Y:S01]  /*12be0*/  SHF.L.U32 R6, R186, 0x1f, RZ ;  /* 0x0000001fba067819 */ /* 0x000fe200000006ff */
[----:B------:R-:W-:-:S04]  /*12bf0*/  IMAD R7, R184, 0x8, R2 ;  /* 0x00000008b8077824 */ /* 0x000fc800078e0202 */
[----:B------:R0:W1:Y:S01]  /*12c00*/  SYNCS.PHASECHK.TRANS64.TRYWAIT P3, [R7+URZ+0x28850], R6 ;  /* 0x02885006070075a7 */ /* 0x000062000806017f */
[----:B------:R-:W-:Y:S05]  /*12c10*/  @!P0 BRA `(.L_x_7045) ;  /* 0x0000000000048947 */ /* 0x000fea0003800000 */
[----:B------:R-:W-:Y:S01]  /*12c20*/  BPT.TRAP 0x1 ;  /* 0x000000040000795c */ /* 0x000fe20000300000 */
.L_x_7045:
[----:B-1----:R-:W-:Y:S05]  /*12c30*/  @P3 BRA `(.L_x_7043) ;  /* 0x0000000000083947 */ /* 0x002fea0003800000 */
[----:B------:R-:W1:Y:S02]  /*12c40*/  SYNCS.PHASECHK.TRANS64.TRYWAIT P3, [R7+URZ+0x28850], R6 ;  /* 0x02885006070075a7 */ /* 0x000e64000806017f */
[----:B-1----:R-:W-:Y:S05]  /*12c50*/  @!P3 BRA `(.L_x_7046) ;  /* 0x0000013c00a4b947 */ /* 0x002fea0003800000 */
.L_x_7043:
[----:B01----:R-:W-:Y:S01]  /*12c60*/  VIADD R6, R2, 0x400 ;  /* 0x0000040002067836 */ /* 0x003fe20000000000 */
[----:B------:R-:W-:Y:S05]  /*12c70*/  WARPSYNC.ALL ;  /* 0x0000000000007948 */ /* 0x000fea0003800000 */
[----:B------:R-:W-:Y:S01]  /*12c80*/  SHF.R.U32.HI R6, RZ, 0x4, R6 ;  /* 0x00000004ff067819 */ /* 0x000fe20000011606 */
[----:B------:R-:W-:Y:S01]  /*12c90*/  WARPGROUP.ARRIVE ;  /* 0x00000000000079c5 */ /* 0x000fe20000000000 */
[----:B------:R-:W-:-:S05]  /*12ca0*/  IMAD.MOV.U32 R9, RZ, RZ, 0x40000040 ;  /* 0x40000040ff097424 */ /* 0x000fca00078e00ff */
[----:B------:R-:W0:Y:S01]  /*12cb0*/  S2R R186, SR_TID.X ;  /* 0x0000000000ba7919 */ /* 0x000e220000002100 */
[----:B------:R-:W-:Y:S01]  /*12cc0*/  LOP3.LUT R6, R6, 0x3fff, RZ, 0xc0, !PT ;  /* 0x00003fff06067812 */ /* 0x000fe200078ec0ff */
[----:B------:R-:W-:Y:S01]  /*12cd0*/  FMUL.FTZ R28, R28, UR54 ;  /* 0x000000361c1c7c20 */ /* 0x000fe20008410000 */
        /* <DEDUP_REMOVED lines=14> */
[----:B------:R-:W-:Y:S01]  /*12dc0*/  R2UR UR7, R7 ;  /* 0x00000000070772ca */ /* 0x000fe200000e0000 */
[----:B------:R-:W-:Y:S02]  /*12dd0*/  IMAD.MOV.U32 R7, RZ, RZ, 0x40000040 ;  /* 0x40000040ff077424 */ /* 0x000fe400078e00ff */
[----:B------:R-:W-:Y:S01]  /*12de0*/  FMUL.FTZ R77, R77, UR54 ;  /* 0x000000364d4d7c20 */ /* 0x000fe20008410000 */
[----:B------:R-:W-:Y:S01]  /*12df0*/  FMUL.FTZ R81, R81, UR54 ;  /* 0x0000003651517c20 */ /* 0x000fe20008410000 */
[----:B------:R-:W1:Y:S08]  /*12e00*/  MUFU.TANH R28, R28 ;  /* 0x0000001c001c7308 */ /* 0x000e700000002400 */
[----:B------:R-:W2:Y:S01]  /*12e10*/  MUFU.TANH R29, R29 ;  /* 0x0000001d001d7308 */ /* 0x000ea20000002400 */
[----:B------:R-:W-:Y:S01]  /*12e20*/  HGMMA.64x128x16.F32.BF16 R88, R180, gdesc[UR4].tnspB, R88, gsb0 ;  /* 0x41e00004b4587df0 */ /* 0x000fe20008001858 */
[----:B------:R-:W-:Y:S01]  /*12e30*/  R2UR UR6, R8 ;  /* 0x00000000080672ca */ /* 0x000fe200000e0000 */
[----:B------:R-:W-:Y:S01]  /*12e40*/  VIADD R8, R6, 0x100 ;  /* 0x0000010006087836 */ /* 0x000fe20000000000 */
[----:B------:R-:W-:Y:S01]  /*12e50*/  R2UR UR7, R9 ;  /* 0x00000000090772ca */ /* 0x000fe200000e0000 */
[----:B------:R-:W-:Y:S01]  /*12e60*/  IMAD.MOV.U32 R9, RZ, RZ, 0x40000040 ;  /* 0x40000040ff097424 */ /* 0x000fe200078e00ff */
[----:B0-----:R-:W-:-:S02]  /*12e70*/  SHF.R.U32.HI R186, RZ, 0x7, R186 ;  /* 0x00000007ffba7819 */ /* 0x001fc400000116ba */
[----:B------:R-:W0:Y:S08]  /*12e80*/  MUFU.TANH R32, R32 ;  /* 0x0000002000207308 */ /* 0x000e300000002400 */
        /* <DEDUP_REMOVED lines=106> */
[----:B------:R-:W-:Y:S02]  /*13530*/  R2UR UR6, R6 ;  /* 0x00000000060672ca */ /* 0x000fe400000e0000 */
[----:B------:R-:W-:Y:S01]  /*13540*/  R2UR UR7, R7 ;  /* 0x00000000070772ca */ /* 0x000fe200000e0000 */
[----:B------:R-:W-:Y:S01]  /*13550*/  @!P1 IMAD R7, R21, 0x8, R2 ;  /* 0x0000000815079824 */ /* 0x000fe200078e0202 */
[----:B------:R-:W-:Y:S02]  /*13560*/  IADD3 R6, -R186, 0xb, RZ ;  /* 0x0000000bba067810 */ /* 0x000fe40007ffe1ff */
[----:B------:R-:W0:Y:S01]  /*13570*/  MUFU.TANH R42, R42 ;  /* 0x0000002a002a7308 */ /* 0x000e220000002400 */
[----:B------:R-:W-:-:S05]  /*13580*/  @!P1 VIADD R7, R7, 0x28840 ;  /* 0x0002884007079836 */ /* 0x000fca0000000000 */
[----:B------:R-:W-:Y:S02]  /*13590*/  @!P1 PRMT R7, RZ, 0x654, R7 ;  /* 0x00000654ff079816 */ /* 0x000fe40000000007 */
        /* <DEDUP_REMOVED lines=22> */
[----:B------:R-:W0:Y:S01]  /*13700*/  MUFU.TANH R64, R64 ;  /* 0x0000004000407308 */ /* 0x000e220000002400 */
[----:B------:R-:W-:Y:S07]  /*13710*/  HGMMA.64x128x16.F32.BF16 R88, R152, gdesc[UR4].tnspB, R88, gsb0 ;  /* 0x41e0000498587df0 */ /* 0x000fee0008001858 */
        /* <DEDUP_REMOVED lines=18> */
[----:B------:R-:W-:Y:S02]  /*13840*/  IMAD.SHL.U32 R153, R3, 0x80, RZ ;  /* 0x0000008003997824 */ /* 0x000fe400078e00ff */
[----:B------:R-:W-:Y:S01]  /*13850*/  FMUL.FTZ R152, R76, UR54 ;  /* 0x000000364c987c20 */ /* 0x000fe20008410000 */
[----:B------:R-:W-:Y:S02]  /*13860*/  FMUL.FTZ R154, R84, UR54 ;  /* 0x00000036549a7c20 */ /* 0x000fe40008410000 */
[----:B------:R-:W0:Y:S01]  /*13870*/  MUFU.TANH R75, R75 ;  /* 0x0000004b004b7308 */ /* 0x000e220000002400 */
[----:B------:R0:W-:Y:S06]  /*13880*/  BAR.ARV R6, 0x100 ;  /* 0x000400060000751d */ /* 0x0001ec0000002000 */
[----:B------:R-:W-:Y:S01]  /*13890*/  IADD3 R76, R192, 0x1, -R153 ;  /* 0x00000001c04c7810 */ /* 0x000fe20007ffe899 */
[----:B------:R-:W0:Y:S01]  /*138a0*/  MUFU.TANH R152, R152 ;  /* 0x0000009800987308 */ /* 0x000e220000002400 */
[----:B------:R0:W-:Y:S03]  /*138b0*/  @!P1 SYNCS.ARRIVE.TRANS64.RED.A1T0 RZ, [R7+URZ], RZ ;  /* 0x000000ff07ff99a7 */ /* 0x0001e6000810043f */
[----:B------:R-:W-:-:S04]  /*138c0*/  IMAD.IADD R76, R76, 0x1, -R193 ;  /* 0x000000014c4c7824 */ /* 0x000fc800078e0ac1 */
[----:B------:R-:W0:Y:S01]  /*138d0*/  MUFU.TANH R154, R154 ;  /* 0x0000009a009a7308 */ /* 0x000e220000002400 */
[----:B------:R-:W-:-:S04]  /*138e0*/  IMAD R76, R191, -0x2, R76 ;  /* 0xfffffffebf4c7824 */ /* 0x000fc800078e024c */
[C---:B------:R-:W-:Y:S02]  /*138f0*/  VIADD R85, R76.reuse, UR53 ;  /* 0x000000354c557c36 */ /* 0x040fe40008000000 */
[----:B------:R-:W-:Y:S02]  /*13900*/  VIADD R87, R76, UR55 ;  /* 0x000000374c577c36 */ /* 0x000fe40008000000 */
[C---:B------:R-:W-:Y:S02]  /*13910*/  IMAD.IADD R84, R12.reuse, 0x1, R85 ;  /* 0x000000010c547824 */ /* 0x040fe400078e0255 */
[----:B------:R-:W-:Y:S01]  /*13920*/  IMAD.IADD R86, R12, 0x1, R87 ;  /* 0x000000010c567824 */ /* 0x000fe200078e0257 */
[----:B-1234-:R-:W-:Y:S06]  /*13930*/  @!P2 BRA `(.L_x_7047) ;  /* 0x00000000005ca947 */ /* 0x01efec0003800000 */
        /* <DEDUP_REMOVED lines=12> */
.L_x_7049:
[----:B------:R-:W-:-:S05]  /*13a00*/  IMAD.U32 R78, RZ, RZ, UR49 ;  /* 0x00000031ff4e7e24 */ /* 0x000fca000f8e00ff */
[----:B------:R-:W-:-:S13]  /*13a10*/  ISETP.NE.AND P3, PT, R78, 0x1, PT ;  /* 0x000000014e00780c */ /* 0x000fda0003f65270 */
[----:B0-----:R-:W0:Y:S02]  /*13a20*/  @P3 LDC.64 R6, c[0x0][0x9e8] ;  /* 0x00027a00ff063b82 */ /* 0x001e240000000a00 */
[----:B0-----:R-:W-:-:S04]  /*13a30*/  @P3 IMAD.HI.U32 R76, R83, R6, RZ ;  /* 0x00000006534c3227 */ /* 0x001fc800078e00ff */
[----:B------:R-:W-:Y:S01]  /*13a40*/  IMAD.MOV.U32 R6, RZ, RZ, R83 ;  /* 0x000000ffff067224 */ /* 0x000fe200078e0053 */
[----:B------:R-:W-:-:S07]  /*13a50*/  @P3 SHF.R.U32.HI R6, RZ, R7, R76 ;  /* 0x00000007ff063219 */ /* 0x000fce000001164c */
.L_x_7050:
[----:B------:R-:W-:Y:S05]  /*13a60*/  BSYNC B0 ;  /* 0x0000000000007941 */ /* 0x000fea0003800000 */
.L_x_7048:
[----:B------:R-:W-:-:S04]  /*13a70*/  IMAD R6, R6, R78, -R153 ;  /* 0x0000004e06067224 */ /* 0x000fc800078e0a99 */
[----:B------:R-:W-:-:S05]  /*13a80*/  IMAD R7, R191, -0x2, R6 ;  /* 0xfffffffebf077824 */ /* 0x000fca00078e0206 */
[----:B------:R-:W-:Y:S02]  /*13a90*/  VIADDMNMX R84, R7, R78, R84, PT ;  /* 0x0000004e07547246 */ /* 0x000fe40003800154 */
[----:B------:R-:W-:-:S07]  /*13aa0*/  VIMNMX R86, R86, R7, !PT ;  /* 0x0000000756567248 */ /* 0x000fce0007fe0100 */
.L_x_7047:
[----:B------:R-:W-:Y:S02]  /*13ab0*/  ISETP.GT.AND P3, PT, R3, -0x1, PT ;  /* 0xffffffff0300780c */ /* 0x000fe40003f64270 */
[----:B------:R-:W-:Y:S02]  /*13ac0*/  IADD3 R85, R85, 0x8, R12 ;  /* 0x0000000855557810 */ /* 0x000fe40007ffe00c */
[C---:B------:R-:W-:Y:S02]  /*13ad0*/  ISETP.GT.AND P5, PT, R86.reuse, RZ, P3 ;  /* 0x000000ff5600720c */ /* 0x040fe40001fa4270 */
[----:B------:R-:W-:Y:S02]  /*13ae0*/  ISETP.GT.AND P4, PT, R86, 0x1, P3 ;  /* 0x000000015600780c */ /* 0x000fe40001f84270 */
[C---:B------:R-:W-:Y:S02]  /*13af0*/  ISETP.LT.OR P5, PT, R84.reuse, 0x1, P5 ;  /* 0x000000015400780c */ /* 0x040fe40002fa1670 */
[----:B------:R-:W-:-:S02]  /*13b00*/  ISETP.LT.OR P4, PT, R84, 0x2, P4 ;  /* 0x000000025400780c */ /* 0x000fc40002781670 */
[----:B0-----:R-:W-:Y:S02]  /*13b10*/  FSEL R164, R164, -INF , !P5 ;  /* 0xff800000a4a47808 */ /* 0x001fe40006800000 */
[----:B------:R-:W-:Y:S02]  /*13b20*/  FSEL R165, R165, -INF , !P4 ;  /* 0xff800000a5a57808 */ /* 0x000fe40006000000 */
[C---:B------:R-:W-:Y:S02]  /*13b30*/  ISETP.GT.AND P5, PT, R86.reuse, 0x8, P3 ;  /* 0x000000085600780c */ /* 0x040fe40001fa4270 */
[----:B------:R-:W-:Y:S02]  /*13b40*/  ISETP.GT.AND P4, PT, R86, 0x9, P3 ;  /* 0x000000095600780c */ /* 0x000fe40001f84270 */
[C---:B------:R-:W-:Y:S02]  /*13b50*/  ISETP.LT.OR P5, PT, R84.reuse, 0x9, P5 ;  /* 0x000000095400780c */ /* 0x040fe40002fa1670 */
[----:B------:R-:W-:-:S02]  /*13b60*/  ISETP.LT.OR P4, PT, R84, 0xa, P4 ;  /* 0x0000000a5400780c */ /* 0x000fc40002781670 */
[----:B------:R-:W-:Y:S02]  /*13b70*/  FSEL R28, R28, -INF , !P5 ;  /* 0xff8000001c1c7808 */ /* 0x000fe40006800000 */
        /* <DEDUP_REMOVED lines=83> */
[----:B------:R-:W-:Y:S02]  /*140b0*/  IADD3 R84, R87, 0x8, R12 ;  /* 0x0000000857547810 */ /* 0x000fe40007ffe00c */
[----:B------:R-:W-:Y:S02]  /*140c0*/  FSEL R77, R154, -INF , !P5 ;  /* 0xff8000009a4d7808 */ /* 0x000fe40006800000 */
[----:B------:R-:W-:Y:S01]  /*140d0*/  FSEL R80, R80, -INF , !P4 ;  /* 0xff80000050507808 */ /* 0x000fe20006000000 */
[----:B------:R-:W-:Y:S06]  /*140e0*/  @!P2 BRA `(.L_x_7051) ;  /* 0x00000000005ca947 */ /* 0x000fec0003800000 */
        /* <DEDUP_REMOVED lines=12> */
.L_x_7053:
[----:B------:R-:W-:-:S05]  /*141b0*/  IMAD.U32 R152, RZ, RZ, UR49 ;  /* 0x00000031ff987e24 */ /* 0x000fca000f8e00ff */
[----:B------:R-:W-:-:S13]  /*141c0*/  ISETP.NE.AND P4, PT, R152, 0x1, PT ;  /* 0x000000019800780c */ /* 0x000fda0003f85270 */
[----:B------:R-:W0:Y:S02]  /*141d0*/  @P4 LDC.64 R6, c[0x0][0x9e8] ;  /* 0x00027a00ff064b82 */ /* 0x000e240000000a00 */
[----:B0-----:R-:W-:-:S04]  /*141e0*/  @P4 IMAD.HI.U32 R86, R20, R6, RZ ;  /* 0x0000000614564227 */ /* 0x001fc800078e00ff */
[----:B------:R-:W-:Y:S01]  /*141f0*/  IMAD.MOV.U32 R6, RZ, RZ, R20 ;  /* 0x000000ffff067224 */ /* 0x000fe200078e0014 */
[----:B------:R-:W-:-:S07]  /*14200*/  @P4 SHF.R.U32.HI R6, RZ, R7, R86 ;  /* 0x00000007ff064219 */ /* 0x000fce0000011656 */
.L_x_7054:
[----:B------:R-:W-:Y:S05]  /*14210*/  BSYNC B0 ;  /* 0x0000000000007941 */ /* 0x000fea0003800000 */
.L_x_7052:
[----:B------:R-:W-:-:S04]  /*14220*/  IMAD R6, R6, R152, -R153 ;  /* 0x0000009806067224 */ /* 0x000fc800078e0a99 */
[----:B------:R-:W-:-:S05]  /*14230*/  IMAD R6, R191, -0x2, R6 ;  /* 0xfffffffebf067824 */ /* 0x000fca00078e0206 */
[----:B------:R-:W-:Y:S02]  /*14240*/  VIADDMNMX R85, R6, R152, R85, PT ;  /* 0x0000009806557246 */ /* 0x000fe40003800155 */
[----:B------:R-:W-:-:S07]  /*14250*/  VIMNMX R84, R84, R6, !PT ;  /* 0x0000000654547248 */ /* 0x000fce0007fe0100 */
.L_x_7051:
[----:B------:R-:W-:Y:S01]  /*14260*/  ISETP.GT.AND P5, PT, R84, 0x8, P3 ;  /* 0x000000085400780c */ /* 0x000fe20001fa4270 */
[----:B------:R-:W-:Y:S01]  /*14270*/  UMOV UR44, UR48 ;  /* 0x00000030002c7c82 */ /* 0x000fe20008000000 */
[----:B------:R-:W-:Y:S01]  /*14280*/  FMNMX.FTZ R6, R164, R11, !PT ;  /* 0x0000000ba4067209 */ /* 0x000fe20007810000 */
[----:B------:R-:W-:Y:S01]  /*14290*/  IMAD.MOV.U32 R186, RZ, RZ, R199 ;  /* 0x000000ffffba7224 */ /* 0x000fe200078e00c7 */
[----:B------:R-:W-:Y:S02]  /*142a0*/  ISETP.LT.OR P5, PT, R85, 0x9, P5 ;  /* 0x000000095500780c */ /* 0x000fe40002fa1670 */
[----:B------:R-:W-:Y:S02]  /*142b0*/  FMNMX.FTZ R7, R165, R6, !PT ;  /* 0x00000006a5077209 */ /* 0x000fe40007810000 */
[----:B------:R-:W-:Y:S02]  /*142c0*/  FSEL R26, R26, -INF , !P5 ;  /* 0xff8000001a1a7808 */ /* 0x000fe40006800000 */
[----:B------:R-:W-:-:S02]  /*142d0*/  ISETP.GT.AND P5, PT, R84, 0x10, P3 ;  /* 0x000000105400780c */ /* 0x000fc40001fa4270 */
[----:B------:R-:W-:Y:S02]  /*142e0*/  FMNMX.FTZ R6, R28, R7, !PT ;  /* 0x000000071c067209 */ /* 0x000fe40007810000 */
[----:B------:R-:W-:Y:S02]  /*142f0*/  ISETP.LT.OR P5, PT, R85, 0x11, P5 ;  /* 0x000000115500780c */ /* 0x000fe40002fa1670 */
[----:B------:R-:W-:Y:S02]  /*14300*/  FMNMX.FTZ R7, R29, R6, !PT ;  /* 0x000000061d077209 */ /* 0x000fe40007810000 */
[----:B------:R-:W-:Y:S02]  /*14310*/  FSEL R30, R30, -INF , !P5 ;  /* 0xff8000001e1e7808 */ /* 0x000fe40006800000 */
[----:B------:R-:W-:Y:S02]  /*14320*/  ISETP.GT.AND P5, PT, R84, 0x18, P3 ;  /* 0x000000185400780c */ /* 0x000fe40001fa4270 */
[----:B------:R-:W-:-:S02]  /*14330*/  FMNMX.FTZ R6, R32, R7, !PT ;  /* 0x0000000720067209 */ /* 0x000fc40007810000 */
[----:B------:R-:W-:Y:S02]  /*14340*/  ISETP.LT.OR P5, PT, R85, 0x19, P5 ;  /* 0x000000195500780c */ /* 0x000fe40002fa1670 */
[----:B------:R-:W-:Y:S02]  /*14350*/  FMNMX.FTZ R7, R33, R6, !PT ;  /* 0x0000000621077209 */ /* 0x000fe40007810000 */
[----:B------:R-:W-:Y:S02]  /*14360*/  FSEL R36, R36, -INF , !P5 ;  /* 0xff80000024247808 */ /* 0x000fe40006800000 */
[----:B------:R-:W-:Y:S02]  /*14370*/  ISETP.GT.AND P5, PT, R84, 0x20, P3 ;  /* 0x000000205400780c */ /* 0x000fe40001fa4270 */
[----:B------:R-:W-:Y:S02]  /*14380*/  FMNMX.FTZ R6, R34, R7, !PT ;  /* 0x0000000722067209 */ /* 0x000fe40007810000 */
[----:B------:R-:W-:-:S02]  /*14390*/  ISETP.LT.OR P5, PT, R85, 0x21, P5 ;  /* 0x000000215500780c */ /* 0x000fc40002fa1670 */
[----:B------:R-:W-:Y:S02]  /*143a0*/  FMNMX.FTZ R7, R35, R6, !PT ;  /* 0x0000000623077209 */ /* 0x000fe40007810000 */
[----:B------:R-:W-:Y:S02]  /*143b0*/  FSEL R38, R38, -INF , !P5 ;  /* 0xff80000026267808 */ /* 0x000fe40006800000 */
[----:B------:R-:W-:Y:S02]  /*143c0*/  ISETP.GT.AND P5, PT, R84, 0x28, P3 ;  /* 0x000000285400780c */ /* 0x000fe40001fa4270 */
[----:B------:R-:W-:Y:S02]  /*143d0*/  FMNMX.FTZ R6, R40, R7, !PT ;  /* 0x0000000728067209 */ /* 0x000fe40007810000 */
[----:B------:R-:W-:Y:S02]  /*143e0*/  ISETP.LT.OR P5, PT, R85, 0x29, P5 ;  /* 0x000000295500780c */ /* 0x000fe40002fa1670 */
[----:B------:R-:W-:-:S02]  /*143f0*/  FMNMX.FTZ R7, R41, R6, !PT ;  /* 0x0000000629077209 */ /* 0x000fc40007810000 */
[----:B------:R-:W-:Y:S02]  /*14400*/  FSEL R42, R42, -INF , !P5 ;  /* 0xff8000002a2a7808 */ /* 0x000fe40006800000 */
[----:B------:R-:W-:Y:S02]  /*14410*/  ISETP.GT.AND P5, PT, R84, 0x30, P3 ;  /* 0x000000305400780c */ /* 0x000fe40001fa4270 */
[----:B------:R-:W-:Y:S02]  /*14420*/  FMNMX.FTZ R6, R44, R7, !PT ;  /* 0x000000072c067209 */ /* 0x000fe40007810000 */
[----:B------:R-:W-:Y:S02]  /*14430*/  ISETP.LT.OR P5, PT, R85, 0x31, P5 ;  /* 0x000000315500780c */ /* 0x000fe40002fa1670 */
[----:B------:R-:W-:Y:S02]  /*14440*/  FMNMX.FTZ R7, R45, R6, !PT ;  /* 0x000000062d077209 */ /* 0x000fe40007810000 */
[----:B------:R-:W-:-:S02]  /*14450*/  FSEL R46, R46, -INF , !P5 ;  /* 0xff8000002e2e7808 */ /* 0x000fc40006800000 */
[----:B------:R-:W-:Y:S02]  /*14460*/  ISETP.GT.AND P5, PT, R84, 0x38, P3 ;  /* 0x000000385400780c */ /* 0x000fe40001fa4270 */
[----:B------:R-:W-:Y:S02]  /*14470*/  FMNMX.FTZ R6, R48, R7, !PT ;  /* 0x0000000730067209 */ /* 0x000fe40007810000 */
        /* <DEDUP_REMOVED lines=14> */
[----:B------:R-:W-:Y:S02]  /*14560*/  ISETP.GT.AND P5, PT, R84, 0x48, P3 ;  /* 0x000000485400780c */ /* 0x000fe40001fa4270 */
[----:B------:R-:W-:-:S02]  /*14570*/  FMNMX.FTZ R7, R60, R7, !PT ;  /* 0x000000073c077209 */ /* 0x000fc40007810000 */
[C---:B------:R-:W-:Y:S02]  /*14580*/  ISETP.LT.OR P5, PT, R85.reuse, 0x49, P5 ;  /* 0x000000495500780c */ /* 0x040fe40002fa1670 */
[----:B------:R-:W-:Y:S02]  /*14590*/  ISETP.GT.AND P4, PT, R84, 0x1, P3 ;  /* 0x000000015400780c */ /* 0x000fe40001f84270 */
[----:B------:R-:W-:Y:S02]  /*145a0*/  FMNMX.FTZ R7, R62, R7, !PT ;  /* 0x000000073e077209 */ /* 0x000fe40007810000 */
[----:B------:R-:W-:Y:S02]  /*145b0*/  FSEL R56, R56, -INF , !P5 ;  /* 0xff80000038387808 */ /* 0x000fe40006800000 */
[----:B------:R-:W-:Y:S02]  /*145c0*/  ISETP.GT.AND P5, PT, R84, RZ, P3 ;  /* 0x000000ff5400720c */ /* 0x000fe40001fa4270 */
[----:B------:R-:W-:-:S02]  /*145d0*/  ISETP.LT.OR P4, PT, R85, 0x2, P4 ;  /* 0x000000025500780c */ /* 0x000fc40002781670 */
[----:B------:R-:W-:Y:S02]  /*145e0*/  FMNMX.FTZ R7, R64, R7, !PT ;  /* 0x0000000740077209 */ /* 0x000fe40007810000 */
[----:B------:R-:W-:Y:S02]  /*145f0*/  ISETP.LT.OR P5, PT, R85, 0x1, P5 ;  /* 0x000000015500780c */ /* 0x000fe40002fa1670 */
[----:B------:R-:W-:Y:S02]  /*14600*/  FSEL R25, R25, -INF , !P4 ;  /* 0xff80000019197808 */ /* 0x000fe40006000000 */
[----:B------:R-:W-:Y:S02]  /*14610*/  FMNMX.FTZ R6, R66, R7, !PT ;  /* 0x0000000742067209 */ /* 0x000fe40007810000 */
[----:B------:R-:W-:Y:S02]  /*14620*/  ISETP.GT.AND P4, PT, R84, 0x9, P3 ;  /* 0x000000095400780c */ /* 0x000fe40001f84270 */
[----:B------:R-:W-:-:S02]  /*14630*/  FSEL R153, R24, -INF , !P5 ;  /* 0xff80000018997808 */ /* 0x000fc40006800000 */
[----:B------:R-:W-:Y:S02]  /*14640*/  FMNMX.FTZ R7, R67, R6, !PT ;  /* 0x0000000643077209 */ /* 0x000fe40007810000 */
[----:B------:R-:W-:Y:S02]  /*14650*/  ISETP.LT.OR P4, PT, R85, 0xa, P4 ;  /* 0x0000000a5500780c */ /* 0x000fe40002781670 */
[----:B------:R-:W-:Y:S02]  /*14660*/  FMNMX.FTZ R24, R153, R10, !PT ;  /* 0x0000000a99187209 */ /* 0x000fe40007810000 */
[----:B------:R-:W-:Y:S02]  /*14670*/  FMNMX.FTZ R6, R76, R7, !PT ;  /* 0x000000074c067209 */ /* 0x000fe40007810000 */
[----:B------:R-:W-:Y:S02]  /*14680*/  FSEL R27, R27, -INF , !P4 ;  /* 0xff8000001b1b7808 */ /* 0x000fe40006000000 */
[----:B------:R-:W-:-:S02]  /*14690*/  ISETP.GT.AND P4, PT, R84, 0x11, P3 ;  /* 0x000000115400780c */ /* 0x000fc40001f84270 */
[----:B------:R-:W-:Y:S02]  /*146a0*/  FMNMX.FTZ R155, R25, R24, !PT ;  /* 0x00000018199b7209 */ /* 0x000fe40007810000 */
[----:B------:R-:W-:Y:S02]  /*146b0*/  FMNMX.FTZ R7, R83, R6, !PT ;  /* 0x0000000653077209 */ /* 0x000fe40007810000 */
[----:B------:R-:W-:Y:S02]  /*146c0*/  ISETP.LT.OR P4, PT, R85, 0x12, P4 ;  /* 0x000000125500780c */ /* 0x000fe40002781670 */
[----:B------:R-:W-:Y:S02]  /*146d0*/  FMNMX.FTZ R24, R26, R155, !PT ;  /* 0x0000009b1a187209 */ /* 0x000fe40007810000 */
[----:B------:R-:W-:Y:S02]  /*146e0*/  ISETP.GT.AND P5, PT, R84, 0x49, P3 ;  /* 0x000000495400780c */ /* 0x000fe40001fa4270 */
[----:B------:R-:W-:-:S02]  /*146f0*/  FMNMX.FTZ R7, R82, R7, !PT ;  /* 0x0000000752077209 */ /* 0x000fc40007810000 */
[----:B------:R-:W-:Y:S02]  /*14700*/  FSEL R31, R31, -INF , !P4 ;  /* 0xff8000001f1f7808 */ /* 0x000fe40006000000 */
[----:B------:R-:W-:Y:S02]  /*14710*/  ISETP.GT.AND P4, PT, R84, 0x19, P3 ;  /* 0x000000195400780c */ /* 0x000fe40001f84270 */
[----:B------:R-:W-:Y:S02]  /*14720*/  FMNMX.FTZ R155, R27, R24, !PT ;  /* 0x000000181b9b7209 */ /* 0x000fe40007810000 */
[C---:B------:R-:W-:Y:S02]  /*14730*/  ISETP.LT.OR P5, PT, R85.reuse, 0x4a, P5 ;  /* 0x0000004a5500780c */ /* 0x040fe40002fa1670 */
[----:B------:R-:W-:Y:S02]  /*14740*/  FMNMX.FTZ R6, R78, R7, !PT ;  /* 0x000000074e067209 */ /* 0x000fe40007810000 */
[----:B------:R-:W-:-:S02]  /*14750*/  ISETP.LT.OR P4, PT, R85, 0x1a, P4 ;  /* 0x0000001a5500780c */ /* 0x000fc40002781670 */
[----:B------:R-:W-:Y:S02]  /*14760*/  FMNMX.FTZ R24, R30, R155, !PT ;  /* 0x0000009b1e187209 */ /* 0x000fe40007810000 */
[----:B------:R-:W-:Y:S02]  /*14770*/  FSEL R57, R57, -INF , !P5 ;  /* 0xff80000039397808 */ /* 0x000fe40006800000 */
[----:B------:R-:W-:Y:S02]  /*14780*/  FMNMX.FTZ R6, R79, R6, !PT ;  /* 0x000000064f067209 */ /* 0x000fe40007810000 */
[----:B------:R-:W-:Y:S02]  /*14790*/  ISETP.GT.AND P5, PT, R84, 0x50, P3 ;  /* 0x000000505400780c */ /* 0x000fe40001fa4270 */
[----:B------:R-:W-:Y:S02]  /*147a0*/  FSEL R37, R37, -INF , !P4 ;  /* 0xff80000025257808 */ /* 0x000fe40006000000 */
[----:B------:R-:W-:-:S02]  /*147b0*/  FMNMX.FTZ R155, R31, R24, !PT ;  /* 0x000000181f9b7209 */ /* 0x000fc40007810000 */
[----:B------:R-:W-:Y:S02]  /*147c0*/  ISETP.GT.AND P4, PT, R84, 0x21, P3 ;  /* 0x000000215400780c */ /* 0x000fe40001f84270 */
[----:B------:R-:W-:Y:S02]  /*147d0*/  FMNMX.FTZ R6, R81, R6, !PT ;  /* 0x0000000651067209 */ /* 0x000fe40007810000 */
[C---:B------:R-:W-:Y:S02]  /*147e0*/  ISETP.LT.OR P5, PT, R85.reuse, 0x51, P5 ;  /* 0x000000515500780c */ /* 0x040fe40002fa1670 */
[----:B------:R-:W-:Y:S02]  /*147f0*/  FMNMX.FTZ R24, R36, R155, !PT ;  /* 0x0000009b24187209 */ /* 0x000fe40007810000 */
[----:B------:R-:W-:Y:S02]  /*14800*/  ISETP.LT.OR P4, PT, R85, 0x22, P4 ;  /* 0x000000225500780c */ /* 0x000fe40002781670 */
[----:B------:R-:W-:-:S02]  /*14810*/  FMNMX.FTZ R7, R77, R6, !PT ;  /* 0x000000064d077209 */ /* 0x000fc40007810000 */
[----:B------:R-:W-:Y:S02]  /*14820*/  FSEL R59, R59, -INF , !P5 ;  /* 0xff8000003b3b7808 */ /* 0x000fe40006800000 */
[----:B------:R-:W-:Y:S02]  /*14830*/  ISETP.GT.AND P5, PT, R84, 0x51, P3 ;  /* 0x000000515400780c */ /* 0x000fe40001fa4270 */
[----:B------:R-:W-:Y:S02]  /*14840*/  FMNMX.FTZ R155, R37, R24, !PT ;  /* 0x00000018259b7209 */ /* 0x000fe40007810000 */
[----:B------:R-:W-:Y:S02]  /*14850*/  FSEL R39, R39, -INF , !P4 ;  /* 0xff80000027277808 */ /* 0x000fe40006000000 */
[----:B------:R-:W-:Y:S02]  /*14860*/  FMNMX.FTZ R7, R80, R7, !PT ;  /* 0x0000000750077209 */ /* 0x000fe40007810000 */
[----:B------:R-:W-:-:S02]  /*14870*/  ISETP.GT.AND P4, PT, R84, 0x29, P3 ;  /* 0x000000295400780c */ /* 0x000fc40001f84270 */
[C---:B------:R-:W-:Y:S01]  /*14880*/  ISETP.LT.OR P5, PT, R85.reuse, 0x52, P5 ;  /* 0x000000525500780c */ /* 0x040fe20002fa1670 */
[----:B------:R-:W0:Y:S01]  /*14890*/  SHFL.BFLY PT, R6, R7, 0x2, 0x1f ;  /* 0x0c401f0007067f89 */ /* 0x000e2200000e0000 */
[----:B------:R-:W-:Y:S02]  /*148a0*/  FMNMX.FTZ R24, R38, R155, !PT ;  /* 0x0000009b26187209 */ /* 0x000fe40007810000 */
[----:B------:R-:W-:Y:S02]  /*148b0*/  ISETP.LT.OR P4, PT, R85, 0x2a, P4 ;  /* 0x0000002a5500780c */ /* 0x000fe40002781670 */
[----:B------:R-:W-:Y:S02]  /*148c0*/  FSEL R61, R61, -INF , !P5 ;  /* 0xff8000003d3d7808 */ /* 0x000fe40006800000 */
[----:B------:R-:W-:Y:S02]  /*148d0*/  ISETP.GT.AND P5, PT, R84, 0x58, P3 ;  /* 0x000000585400780c */ /* 0x000fe40001fa4270 */
[----:B------:R-:W-:-:S02]  /*148e0*/  FMNMX.FTZ R155, R39, R24, !PT ;  /* 0x00000018279b7209 */ /* 0x000fc40007810000 */
[----:B------:R-:W-:Y:S02]  /*148f0*/  FSEL R43, R43, -INF , !P4 ;  /* 0xff8000002b2b7808 */ /* 0x000fe40006000000 */
[----:B------:R-:W-:Y:S02]  /*14900*/  ISETP.GT.AND P4, PT, R84, 0x31, P3 ;  /* 0x000000315400780c */ /* 0x000fe40001f84270 */
[C---:B------:R-:W-:Y:S02]  /*14910*/  ISETP.LT.OR P5, PT, R85.reuse, 0x59, P5 ;  /* 0x000000595500780c */ /* 0x040fe40002fa1670 */
[----:B------:R-:W-:Y:S02]  /*14920*/  FMNMX.FTZ R24, R42, R155, !PT ;  /* 0x0000009b2a187209 */ /* 0x000fe40007810000 */
[----:B------:R-:W-:Y:S02]  /*14930*/  ISETP.LT.OR P4, PT, R85, 0x32, P4 ;  /* 0x000000325500780c */ /* 0x000fe40002781670 */
[----:B------:R-:W-:-:S02]  /*14940*/  FSEL R63, R63, -INF , !P5 ;  /* 0xff8000003f3f7808 */ /* 0x000fc40006800000 */
[----:B------:R-:W-:Y:S02]  /*14950*/  FMNMX.FTZ R155, R43, R24, !PT ;  /* 0x000000182b9b7209 */ /* 0x000fe40007810000 */
[C---:B------:R-:W-:Y:S02]  /*14960*/  ISETP.GT.AND P5, PT, R84.reuse, 0x59, P3 ;  /* 0x000000595400780c */ /* 0x040fe40001fa4270 */
[----:B------:R-:W-:Y:S02]  /*14970*/  FSEL R47, R47, -INF , !P4 ;  /* 0xff8000002f2f7808 */ /* 0x000fe40006000000 */
[----:B------:R-:W-:Y:S02]  /*14980*/  ISETP.GT.AND P4, PT, R84, 0x39, P3 ;  /* 0x000000395400780c */ /* 0x000fe40001f84270 */
[----:B------:R-:W-:Y:S02]  /*14990*/  FMNMX.FTZ R24, R46, R155, !PT ;  /* 0x0000009b2e187209 */ /* 0x000fe40007810000 */
[----:B------:R-:W-:-:S02]  /*149a0*/  ISETP.LT.OR P5, PT, R85, 0x5a, P5 ;  /* 0x0000005a5500780c */ /* 0x000fc40002fa1670 */
[----:B------:R-:W-:Y:S02]  /*149b0*/  ISETP.LT.OR P4, PT, R85, 0x3a, P4 ;  /* 0x0000003a5500780c */ /* 0x000fe40002781670 */
[----:B------:R-:W-:Y:S02]  /*149c0*/  FMNMX.FTZ R155, R47, R24, !PT ;  /* 0x000000182f9b7209 */ /* 0x000fe40007810000 */
[----:B------:R-:W-:Y:S02]  /*149d0*/  FSEL R65, R65, -INF , !P5 ;  /* 0xff80000041417808 */ /* 0x000fe40006800000 */
[----:B------:R-:W-:Y:S02]  /*149e0*/  ISETP.GT.AND P5, PT, R84, 0x60, P3 ;  /* 0x000000605400780c */ /* 0x000fe40001fa4270 */
[----:B------:R-:W-:Y:S02]  /*149f0*/  FSEL R9, R9, -INF , !P4 ;  /* 0xff80000009097808 */ /* 0x000fe40006000000 */
[----:B------:R-:W-:-:S02]  /*14a00*/  FMNMX.FTZ R24, R8, R155, !PT ;  /* 0x0000009b08187209 */ /* 0x000fc40007810000 */
[----:B------:R-:W-:Y:S02]  /*14a10*/  ISETP.LT.OR P5, PT, R85, 0x61, P5 ;  /* 0x000000615500780c */ /* 0x000fe40002fa1670 */
[----:B0-----:R-:W-:Y:S02]  /*14a20*/  FMNMX.FTZ R6, R7, R6, !PT ;  /* 0x0000000607067209 */ /* 0x001fe40007810000 */
[----:B------:R-:W-:Y:S02]  /*14a30*/  FMNMX.FTZ R155, R9, R24, !PT ;  /* 0x00000018099b7209 */ /* 0x000fe40007810000 */
[----:B------:R-:W-:Y:S01]  /*14a40*/  FSEL R68, R68, -INF , !P5 ;  /* 0xff80000044447808 */ /* 0x000fe20006800000 */
[----:B------:R-:W0:Y:S01]  /*14a50*/  SHFL.BFLY PT, R7, R6, 0x1, 0x1f ;  /* 0x0c201f0006077f89 */ /* 0x000e2200000e0000 */
        /* <DEDUP_REMOVED lines=14> */
[----:B0-----:R-:W-:Y:S02]  /*14b40*/  FMNMX.FTZ R6, R6, R7, !PT ;  /* 0x0000000706067209 */ /* 0x001fe40007810000 */
[----:B------:R-:W-:Y:S02]  /*14b50*/  FMNMX.FTZ R24, R63, R24, !PT ;  /* 0x000000183f187209 */ /* 0x000fe40007810000 */
[----:B------:R-:W-:Y:S01]  /*14b60*/  FSEL R71, R71, -INF , !P5 ;  /* 0xff80000047477808 */ /* 0x000fe20006800000 */
[----:B------:R-:W-:Y:S01]  /*14b70*/  FMUL.FTZ R7, R6, UR44 ;  /* 0x0000002c06077c20 */ /* 0x000fe20008410000 */
[----:B------:R-:W-:Y:S02]  /*14b80*/  ISETP.GT.AND P5, PT, R84, 0x70, P3 ;  /* 0x000000705400780c */ /* 0x000fe40001fa4270 */
[----:B------:R-:W-:Y:S02]  /*14b90*/  FMNMX.FTZ R155, R65, R24, !PT ;  /* 0x00000018419b7209 */ /* 0x000fe40007810000 */
[----:B------:R-:W-:-:S02]  /*14ba0*/  FSETP.NEU.FTZ.AND P4, PT, R6, -INF , PT ;  /* 0xff8000000600780b */ /* 0x000fc40003f9d000 */
[----:B------:R-:W-:Y:S02]  /*14bb0*/  ISETP.LT.OR P5, PT, R85, 0x71, P5 ;  /* 0x000000715500780c */ /* 0x000fe40002fa1670 */
[----:B------:R-:W-:Y:S02]  /*14bc0*/  FMNMX.FTZ R24, R68, R155, !PT ;  /* 0x0000009b44187209 */ /* 0x000fe40007810000 */
[----:B------:R-:W-:Y:S02]  /*14bd0*/  FSEL R7, R7, RZ, P4 ;  /* 0x000000ff07077208 */ /* 0x000fe40002000000 */
[----:B------:R-:W-:Y:S02]  /*14be0*/  FSEL R72, R72, -INF , !P5 ;  /* 0xff80000048487808 */ /* 0x000fe40006800000 */
        /* <DEDUP_REMOVED lines=10> */
[C---:B------:R-:W-:Y:S01]  /*14c90*/  ISETP.GT.AND P5, PT, R84.reuse, 0x78, P3 ;  /* 0x000000785400780c */ /* 0x040fe20001fa4270 */
[--C-:B------:R-:W-:Y:S01]  /*14ca0*/  FFMA.FTZ R180, R165, UR44, -R7.reuse ;  /* 0x0000002ca5b47c23 */ /* 0x100fe20008010807 */
[----:B------:R-:W-:Y:S01]  /*14cb0*/  FMNMX.FTZ R73, R71, R28, !PT ;  /* 0x0000001c47497209 */ /* 0x000fe20007810000 */
        /* <DEDUP_REMOVED lines=23> */
[--C-:B------:R-:W-:Y:S01]  /*14e30*/  FFMA.FTZ R55, R55, UR44, -R7.reuse ;  /* 0x0000002c37377c23 */ /* 0x100fe20008010807 */
[----:B------:R-:W0:Y:S01]  /*14e40*/  SHFL.BFLY PT, R28, R85, 0x2, 0x1f ;  /* 0x0c401f00551c7f89 */ /* 0x000e2200000e0000 */
[--C-:B------:R-:W-:Y:S01]  /*14e50*/  FFMA.FTZ R166, R58, UR44, -R7.reuse ;  /* 0x0000002c3aa67c23 */ /* 0x100fe20008010807 */
        /* <DEDUP_REMOVED lines=11> */
[----:B------:R-:W-:Y:S08]  /*14f10*/  MUFU.EX2 R87, R87 ;  /* 0x0000005700577308 */ /* 0x000ff00000000800 */
[----:B------:R-:W-:Y:S01]  /*14f20*/  MUFU.EX2 R180, R180 ;  /* 0x000000b400b47308 */ /* 0x000fe20000000800 */
[----:B0-----:R-:W-:Y:S01]  /*14f30*/  FMNMX.FTZ R28, R85, R28, !PT ;  /* 0x0000001c551c7209 */ /* 0x001fe20007810000 */
[----:B------:R-:W-:-:S04]  /*14f40*/  FFMA.FTZ R85, R78, UR44, -R7 ;  /* 0x0000002c4e557c23 */ /* 0x000fc80008010807 */
        /* <DEDUP_REMOVED lines=8> */
[----:B------:R-:W-:-:S06]  /*14fd0*/  FMUL.FTZ R44, R7, UR44 ;  /* 0x0000002c072c7c20 */ /* 0x000fcc0008410000 */
[----:B------:R-:W0:Y:S01]  /*14fe0*/  MUFU.EX2 R28, R28 ;  /* 0x0000001c001c7308 */ /* 0x000e220000000800 */
[----:B------:R-:W-:-:S05]  /*14ff0*/  FSEL R44, R44, RZ, P3 ;  /* 0x000000ff2c2c7208 */ /* 0x000fca0001800000 */
[--C-:B------:R-:W-:Y:S01]  /*15000*/  FFMA.FTZ R32, R25, UR44, -R44.reuse ;  /* 0x0000002c19207c23 */ /* 0x100fe2000801082c */
[----:B------:R-:W-:Y:S01]  /*15010*/  FFMA.FTZ R171, R8, UR44, -R44 ;  /* 0x0000002c08ab7c23 */ /* 0x000fe2000801082c */
[----:B------:R-:W1:Y:S01]  /*15020*/  MUFU.EX2 R178, R178 ;  /* 0x000000b200b27308 */ /* 0x000e620000000800 */
[----:B------:R-:W-:Y:S02]  /*15030*/  @!P1 IMAD R8, R184, 0x8, R2 ;  /* 0x00000008b8089824 */ /* 0x000fe400078e0202 */
[--C-:B------:R-:W-:Y:S01]  /*15040*/  FFMA.FTZ R183, R26, UR44, -R44.reuse ;  /* 0x0000002c1ab77c23 */ /* 0x100fe2000801082c */
[--C-:B------:R-:W-:Y:S01]  /*15050*/  FFMA.FTZ R26, R27, UR44, -R44.reuse ;  /* 0x0000002c1b1a7c23 */ /* 0x100fe2000801082c */
[--C-:B------:R-:W-:Y:S01]  /*15060*/  FFMA.FTZ R181, R153, UR44, -R44.reuse ;  /* 0x0000002c99b57c23 */ /* 0x100fe2000801082c */
[----:B------:R-:W-:Y:S02]  /*15070*/  @!P1 VIADD R8, R8, 0x28860 ;  /* 0x0002886008089836 */ /* 0x000fe40000000000 */
[--C-:B------:R-:W-:Y:S01]  /*15080*/  FFMA.FTZ R9, R9, UR44, -R44.reuse ;  /* 0x0000002c09097c23 */ /* 0x100fe2000801082c */
[--C-:B------:R-:W-:Y:S01]  /*15090*/  FFMA.FTZ R177, R30, UR44, -R44.reuse ;  /* 0x0000002c1eb17c23 */ /* 0x100fe2000801082c */
[----:B------:R-:W2:Y:S01]  /*150a0*/  MUFU.EX2 R35, R35 ;  /* 0x0000002300237308 */ /* 0x000ea20000000800 */
[----:B0-----:R-:W-:Y:S01]  /*150b0*/  FFMA.FTZ R25, R28, R4, R87 ;  /* 0x000000041c197223 */ /* 0x001fe20000010057 */
[--C-:B------:R-:W-:Y:S01]  /*150c0*/  FFMA.FTZ R30, R31, UR44, -R44.reuse ;  /* 0x0000002c1f1e7c23 */ /* 0x100fe2000801082c */
[--C-:B------:R-:W-:Y:S01]  /*150d0*/  FFMA.FTZ R179, R36, UR44, -R44.reuse ;  /* 0x0000002c24b37c23 */ /* 0x100fe2000801082c */
[--C-:B------:R-:W-:Y:S01]  /*150e0*/  FFMA.FTZ R36, R37, UR44, -R44.reuse ;  /* 0x0000002c25247c23 */ /* 0x100fe2000801082c */
[----:B------:R-:W-:Y:S01]  /*150f0*/  FADD.FTZ R25, R180, R25 ;  /* 0x00000019b4197221 */ /* 0x000fe20000010000 */
[--C-:B------:R-:W-:Y:S01]  /*15100*/  FFMA.FTZ R173, R38, UR44, -R44.reuse ;  /* 0x0000002c26ad7c23 */ /* 0x100fe2000801082c */
[--C-:B------:R-:W-:Y:S01]  /*15110*/  FFMA.FTZ R38, R39, UR44, -R44.reuse ;  /* 0x0000002c27267c23 */ /* 0x100fe2000801082c */
[----:B------:R-:W0:Y:S01]  /*15120*/  MUFU.EX2 R172, R172 ;  /* 0x000000ac00ac7308 */ /* 0x000e220000000800 */
        /* <DEDUP_REMOVED lines=13> */
[--C-:B------:R-:W-:Y:S01]  /*15200*/  FFMA.FTZ R161, R59, UR44, -R44.reuse ;  /* 0x0000002c3ba17c23 */ /* 0x100fe2000801082c */
[--C-:B------:R-:W-:Y:S01]  /*15210*/  FFMA.FTZ R61, R61, UR44, -R44.reuse ;  /* 0x0000002c3d3d7c23 */ /* 0x100fe2000801082c */
[----:B------:R-:W4:Y:S01]  /*15220*/  MUFU.EX2 R174, R174 ;  /* 0x000000ae00ae7308 */ /* 0x000f220000000800 */
[----:B-1----:R-:W-:Y:S01]  /*15230*/  FADD.FTZ R4, R178, R25 ;  /* 0x00000019b2047221 */ /* 0x002fe20000010000 */
[--C-:B------:R-:W-:Y:S01]  /*15240*/  FFMA.FTZ R63, R63, UR44, -R44.reuse ;  /* 0x0000002c3f3f7c23 */ /* 0x100fe2000801082c */
[--C-:B------:R-:W-:Y:S01]  /*15250*/  FFMA.FTZ R65, R65, UR44, -R44.reuse ;  /* 0x0000002c41417c23 */ /* 0x100fe2000801082c */
[----:B------:R-:W-:Y:S01]  /*15260*/  FFMA.FTZ R68, R68, UR44, -R44 ;  /* 0x0000002c44447c23 */ /* 0x000fe2000801082c */
[----:B--2---:R-:W-:Y:S01]  /*15270*/  FADD.FTZ R25, R35, R4 ;  /* 0x0000000423197221 */ /* 0x004fe20000010000 */
[--C-:B------:R-:W-:Y:S01]  /*15280*/  FFMA.FTZ R69, R69, UR44, -R44.reuse ;  /* 0x0000002c45457c23 */ /* 0x100fe2000801082c */
[--C-:B------:R-:W-:Y:S01]  /*15290*/  FFMA.FTZ R70, R70, UR44, -R44.reuse ;  /* 0x0000002c46467c23 */ /* 0x100fe2000801082c */
[----:B------:R-:W1:Y:S01]  /*152a0*/  MUFU.EX2 R45, R45 ;  /* 0x0000002d002d7308 */ /* 0x000e620000000800 */
[----:B0-----:R-:W-:Y:S01]  /*152b0*/  FADD.FTZ R4, R172, R25 ;  /* 0x00000019ac047221 */ /* 0x001fe20000010000 */
[--C-:B------:R-:W-:Y:S01]  /*152c0*/  FFMA.FTZ R71, R71, UR44, -R44.reuse ;  /* 0x0000002c47477c23 */ /* 0x100fe2000801082c */
[--C-:B------:R-:W-:Y:S01]  /*152d0*/  FFMA.FTZ R72, R72, UR44, -R44.reuse ;  /* 0x0000002c48487c23 */ /* 0x100fe2000801082c */
[----:B------:R-:W-:Y:S01]  /*152e0*/  FFMA.FTZ R24, R24, UR44, -R44 ;  /* 0x0000002c18187c23 */ /* 0x000fe2000801082c */
[----:B---3--:R-:W-:Y:S01]  /*152f0*/  FADD.FTZ R25, R41, R4 ;  /* 0x0000000429197221 */ /* 0x008fe20000010000 */
[--C-:B------:R-:W-:Y:S01]  /*15300*/  FFMA.FTZ R74, R74, UR44, -R44.reuse ;  /* 0x0000002c4a4a7c23 */ /* 0x100fe2000801082c */
[----:B------:R-:W-:Y:S01]  /*15310*/  FFMA.FTZ R34, R34, UR44, -R44 ;  /* 0x0000002c22227c23 */ /* 0x000fe2000801082c */
[----:B------:R-:W0:Y:S01]  /*15320*/  MUFU.EX2 R168, R168 ;  /* 0x000000a800a87308 */ /* 0x000e220000000800 */
[----:B----4-:R-:W-:Y:S01]  /*15330*/  FADD.FTZ R4, R174, R25 ;  /* 0x00000019ae047221 */ /* 0x010fe20000010000 */
[----:B------:R-:W-:Y:S01]  /*15340*/  FSEL R25, R7, RZ, P3 ;  /* 0x000000ff07197208 */ /* 0x000fe20001800000 */
[----:B------:R-:W-:Y:S01]  /*15350*/  FMUL.FTZ R88, R88, R28 ;  /* 0x0000001c58587220 */ /* 0x000fe20000410000 */
[----:B------:R-:W-:Y:S01]  /*15360*/  ISETP.GT.AND P3, PT, R3, R14, PT ;  /* 0x0000000e0300720c */ /* 0x000fe20003f64270 */
[----:B------:R-:W-:Y:S01]  /*15370*/  FMUL.FTZ R89, R89, R28 ;  /* 0x0000001c59597220 */ /* 0x000fe20000410000 */
[----:B------:R-:W-:Y:S01]  /*15380*/  F2FP.BF16.F32.PACK_AB R180, R180, R87 ;  /* 0x00000057b4b4723e */ /* 0x000fe200000010ff */
[----:B------:R-:W-:Y:S01]  /*15390*/  FADD.FTZ R25, -R25, R10 ;  /* 0x0000000a19197221 */ /* 0x000fe20000010100 */
[----:B------:R-:W2:Y:S01]  /*153a0*/  MUFU.EX2 R49, R49 ;  /* 0x0000003100317308 */ /* 0x000ea20000000800 */
[----:B-1----:R-:W-:Y:S01]  /*153b0*/  FADD.FTZ R27, R45, R4 ;  /* 0x000000042d1b7221 */ /* 0x002fe20000010000 */
[----:B------:R-:W-:Y:S01]  /*153c0*/  F2FP.BF16.F32.PACK_AB R182, R29, R182 ;  /* 0x000000b61db6723e */ /* 0x000fe200000010ff */
[----:B------:R-:W-:Y:S01]  /*153d0*/  FMUL.FTZ R92, R92, R28 ;  /* 0x0000001c5c5c7220 */ /* 0x000fe20000410000 */
[----:B------:R-:W-:Y:S01]  /*153e0*/  F2FP.BF16.F32.PACK_AB R176, R33, R176 ;  /* 0x000000b021b0723e */ /* 0x000fe200000010ff */
[----:B------:R-:W-:Y:S01]  /*153f0*/  FMUL.FTZ R93, R93, R28 ;  /* 0x0000001c5d5d7220 */ /* 0x000fe20000410000 */
[----:B------:R-:W-:Y:S01]  /*15400*/  F2FP.BF16.F32.PACK_AB R178, R35, R178 ;  /* 0x000000b223b2723e */ /* 0x000fe200000010ff */
[----:B------:R-:W-:Y:S01]  /*15410*/  FMUL.FTZ R96, R96, R28 ;  /* 0x0000001c60607220 */ /* 0x000fe20000410000 */
[----:B------:R-:W1:Y:S01]  /*15420*/  MUFU.EX2 R170, R170 ;  /* 0x000000aa00aa7308 */ /* 0x000e620000000800 */
[----:B0-----:R-:W-:Y:S01]  /*15430*/  FADD.FTZ R4, R168, R27 ;  /* 0x0000001ba8047221 */ /* 0x001fe20000010000 */
[----:B------:R-:W-:Y:S01]  /*15440*/  @!P1 PRMT R27, RZ, 0x654, R8 ;  /* 0x00000654ff1b9816 */ /* 0x000fe20000000008 */
[----:B------:R-:W-:Y:S01]  /*15450*/  FMUL.FTZ R8, R25, UR44 ;  /* 0x0000002c19087c20 */ /* 0x000fe20008410000 */
[----:B------:R-:W-:Y:S01]  /*15460*/  F2FP.BF16.F32.PACK_AB R172, R41, R172 ;  /* 0x000000ac29ac723e */ /* 0x000fe200000010ff */
[----:B------:R-:W-:Y:S01]  /*15470*/  FMUL.FTZ R97, R97, R28 ;  /* 0x0000001c61617220 */ /* 0x000fe20000410000 */
[----:B------:R0:W-:Y:S01]  /*15480*/  @!P1 SYNCS.ARRIVE.TRANS64.RED.A1T0 RZ, [R27+URZ], RZ ;  /* 0x000000ff1bff99a7 */ /* 0x0001e2000810043f */
[----:B------:R-:W-:Y:S01]  /*15490*/  F2FP.BF16.F32.PACK_AB R174, R45, R174 ;  /* 0x000000ae2dae723e */ /* 0x000fe200000010ff */
[----:B------:R-:W3:Y:S01]  /*154a0*/  MUFU.EX2 R51, R51 ;  /* 0x0000003300337308 */ /* 0x000ee20000000800 */
[C---:B--2---:R-:W-:Y:S01]  /*154b0*/  FADD.FTZ R25, R49.reuse, R4 ;  /* 0x0000000431197221 */ /* 0x044fe20000010000 */
[----:B------:R-:W-:Y:S01]  /*154c0*/  F2FP.BF16.F32.PACK_AB R168, R49, R168 ;  /* 0x000000a831a8723e */ /* 0x000fe200000010ff */
[-C--:B------:R-:W-:Y:S01]  /*154d0*/  FMUL.FTZ R100, R100, R28.reuse ;  /* 0x0000001c64647220 */ /* 0x080fe20000410000 */
[-C--:B------:R-:W-:Y:S01]  /*154e0*/  FMUL.FTZ R101, R101, R28.reuse ;  /* 0x0000001c65657220 */ /* 0x080fe20000410000 */
[-C--:B------:R-:W-:Y:S01]  /*154f0*/  FMUL.FTZ R104, R104, R28.reuse ;  /* 0x0000001c68687220 */ /* 0x080fe20000410000 */
[-C--:B------:R-:W-:Y:S01]  /*15500*/  FMUL.FTZ R105, R105, R28.reuse ;  /* 0x0000001c69697220 */ /* 0x080fe20000410000 */
[-C--:B------:R-:W-:Y:S01]  /*15510*/  FMUL.FTZ R108, R108, R28.reuse ;  /* 0x0000001c6c6c7220 */ /* 0x080fe20000410000 */
[----:B------:R-:W-:Y:S01]  /*15520*/  MUFU.EX2 R164, R164 ;  /* 0x000000a400a47308 */ /* 0x000fe20000000800 */
[----:B-1----:R-:W-:Y:S01]  /*15530*/  FADD.FTZ R4, R170, R25 ;  /* 0x00000019aa047221 */ /* 0x002fe20000010000 */
[-C--:B------:R-:W-:Y:S01]  /*15540*/  FMUL.FTZ R109, R109, R28.reuse ;  /* 0x0000001c6d6d7220 */ /* 0x080fe20000410000 */
[-C--:B------:R-:W-:Y:S01]  /*15550*/  FMUL.FTZ R112, R112, R28.reuse ;  /* 0x0000001c70707220 */ /* 0x080fe20000410000 */
[-C--:B------:R-:W-:Y:S01]  /*15560*/  FMUL.FTZ R113, R113, R28.reuse ;  /* 0x0000001c71717220 */ /* 0x080fe20000410000 */
[-C--:B------:R-:W-:Y:S01]  /*15570*/  FMUL.FTZ R116, R116, R28.reuse ;  /* 0x0000001c74747220 */ /* 0x080fe20000410000 */
[-C--:B------:R-:W-:Y:S01]  /*15580*/  FMUL.FTZ R117, R117, R28.reuse ;  /* 0x0000001c75757220 */ /* 0x080fe20000410000 */
[----:B------:R-:W-:Y:S01]  /*15590*/  FMUL.FTZ R120, R120, R28 ;  /* 0x0000001c78787220 */ /* 0x000fe20000410000 */
[----:B------:R-:W-:Y:S01]  /*155a0*/  MUFU.EX2 R55, R55 ;  /* 0x0000003700377308 */ /* 0x000fe20000000800 */
[----:B---3--:R-:W-:Y:S01]  /*155b0*/  F2FP.BF16.F32.PACK_AB R170, R51, R170 ;  /* 0x000000aa33aa723e */ /* 0x008fe200000010ff */
        /* <DEDUP_REMOVED lines=16> */
[----:B------:R-:W-:Y:S01]  /*156c0*/  FMUL.FTZ R149, R149, R28 ;  /* 0x0000001c95957220 */ /* 0x000fe20000410000 */
[----:B------:R-:W-:-:S02]  /*156d0*/  VIADD R3, R3, 0xffffffff ;  /* 0xffffffff03037836 */ /* 0x000fc40000000000 */
[----:B------:R-:W-:-:S03]  /*156e0*/  IMAD.MOV.U32 R184, RZ, RZ, R21 ;  /* 0x000000ffffb87224 */ /* 0x000fc600078e0015 */
[----:B------:R-:W1:Y:S08]  /*156f0*/  MUFU.EX2 R8, R8 ;  /* 0x0000000800087308 */ /* 0x000e700000000800 */
[----:B------:R-:W2:Y:S08]  /*15700*/  MUFU.EX2 R73, R60 ;  /* 0x0000003c00497308 */ /* 0x000eb00000000800 */
[----:B------:R3:W-:Y:S01]  /*15710*/  MUFU.EX2 R10, R9 ;  /* 0x00000009000a7308 */ /* 0x0007e20000000800 */
[-C--:B-1----:R-:W-:Y:S01]  /*15720*/  FMUL.FTZ R90, R90, R8.reuse ;  /* 0x000000085a5a7220 */ /* 0x082fe20000410000 */
        /* <DEDUP_REMOVED lines=10> */
[----:B------:R-:W-:Y:S01]  /*157d0*/  FMUL.FTZ R107, R107, R8 ;  /* 0x000000086b6b7220 */ /* 0x000fe20000410000 */
[----:B------:R-:W-:Y:S01]  /*157e0*/  FADD.FTZ R4, R164, R9 ;  /* 0x00000009a4047221 */ /* 0x000fe20000010000 */
[C---:B------:R-:W-:Y:S01]  /*157f0*/  F2FP.BF16.F32.PACK_AB R164, R55.reuse, R164 ;  /* 0x000000a437a4723e */ /* 0x040fe200000010ff */
[-C--:B------:R-:W-:Y:S01]  /*15800*/  FMUL.FTZ R110, R110, R8.reuse ;  /* 0x000000086e6e7220 */ /* 0x080fe20000410000 */
[----:B------:R-:W3:Y:S01]  /*15810*/  MUFU.EX2 R160, R160 ;  /* 0x000000a000a07308 */ /* 0x000ee20000000800 */
[----:B------:R-:W-:Y:S01]  /*15820*/  FADD.FTZ R9, R55, R4 ;  /* 0x0000000437097221 */ /* 0x000fe20000010000 */
[-C--:B------:R-:W-:Y:S01]  /*15830*/  FMUL.FTZ R111, R111, R8.reuse ;  /* 0x000000086f6f7220 */ /* 0x080fe20000410000 */
[-C--:B------:R-:W-:Y:S01]  /*15840*/  FMUL.FTZ R114, R114, R8.reuse ;  /* 0x0000000872727220 */ /* 0x080fe20000410000 */
[----:B------:R-:W-:Y:S01]  /*15850*/  FMUL.FTZ R115, R115, R8 ;  /* 0x0000000873737220 */ /* 0x000fe20000410000 */
[----:B------:R-:W-:Y:S01]  /*15860*/  FADD.FTZ R4, R166, R9 ;  /* 0x00000009a6047221 */ /* 0x000fe20000010000 */
[----:B------:R-:W-:Y:S01]  /*15870*/  FFMA.FTZ R9, R8, R0, R181 ;  /* 0x0000000008097223 */ /* 0x000fe200000100b5 */
[C---:B--2---:R-:W-:Y:S01]  /*15880*/  F2FP.BF16.F32.PACK_AB R166, R73.reuse, R166 ;  /* 0x000000a649a6723e */ /* 0x044fe200000010ff */
[----:B------:R-:W2:Y:S01]  /*15890*/  MUFU.EX2 R183, R183 ;  /* 0x000000b700b77308 */ /* 0x000ea20000000800 */
[----:B------:R-:W-:Y:S01]  /*158a0*/  FADD.FTZ R25, R73, R4 ;  /* 0x0000000449197221 */ /* 0x000fe20000010000 */
[C---:B-1----:R-:W-:Y:S01]  /*158b0*/  FADD.FTZ R0, R32.reuse, R9 ;  /* 0x0000000920007221 */ /* 0x042fe20000010000 */
[----:B------:R-:W-:Y:S01]  /*158c0*/  F2FP.BF16.F32.PACK_AB R181, R32, R181 ;  /* 0x000000b520b5723e */ /* 0x000fe200000010ff */
        /* <DEDUP_REMOVED lines=19> */
[----:B------:R-:W-:Y:S01]  /*15a00*/  FMUL.FTZ R147, R147, R8 ;  /* 0x0000000893937220 */ /* 0x000fe20000410000 */
[----:B------:R-:W2:Y:S01]  /*15a10*/  MUFU.EX2 R162, R162 ;  /* 0x000000a200a27308 */ /* 0x000ea20000000800 */
[C---:B-1----:R-:W-:Y:S01]  /*15a20*/  FADD.FTZ R25, R75.reuse, R4 ;  /* 0x000000044b197221 */ /* 0x042fe20000010000 */
[----:B------:R-:W-:Y:S01]  /*15a30*/  F2FP.BF16.F32.PACK_AB R160, R75, R160 ;  /* 0x000000a04ba0723e */ /* 0x000fe200000010ff */
[-C--:B------:R-:W-:Y:S01]  /*15a40*/  FMUL.FTZ R150, R150, R8.reuse ;  /* 0x0000000896967220 */ /* 0x080fe20000410000 */
[----:B------:R-:W-:-:S04]  /*15a50*/  FMUL.FTZ R151, R151, R8 ;  /* 0x0000000897977220 */ /* 0x000fc80000410000 */
        /* <DEDUP_REMOVED lines=49> */
[----:B------:R-:W-:Y:S01]  /*15d70*/  F2FP.BF16.F32.PACK_AB R154, R11, R154 ;  /* 0x0000009a0b9a723e */ /* 0x000fe200000010ff */
[----:B------:R-:W-:-:S05]  /*15d80*/  IMAD.MOV.U32 R11, RZ, RZ, R6 ;  /* 0x000000ffff0b7224 */ /* 0x000fca00078e0006 */
[----:B------:R-:W2:Y:S01]  /*15d90*/  MUFU.EX2 R165, R165 ;  /* 0x000000a500a57308 */ /* 0x000ea20000000800 */
[C---:B-1----:R-:W-:Y:S01]  /*15da0*/  FADD.FTZ R48, R42.reuse, R9 ;  /* 0x000000092a307221 */ /* 0x042fe20000010000 */
[----:B------:R-:W-:-:S06]  /*15db0*/  F2FP.BF16.F32.PACK_AB R169, R42, R169 ;  /* 0x000000a92aa9723e */ /* 0x000fcc00000010ff */
[----:B------:R-:W1:Y:S01]  /*15dc0*/  MUFU.EX2 R46, R46 ;  /* 0x0000002e002e7308 */ /* 0x000e620000000800 */
[----:B---3--:R-:W-:Y:S01]  /*15dd0*/  FADD.FTZ R9, R171, R48 ;  /* 0x00000030ab097221 */ /* 0x008fe20000010000 */
[----:B------:R-:W-:-:S03]  /*15de0*/  F2FP.BF16.F32.PACK_AB R171, R10, R171 ;  /* 0x000000ab0aab723e */ /* 0x000fc600000010ff */
[----:B------:R-:W-:Y:S01]  /*15df0*/  FADD.FTZ R48, R10, R9 ;  /* 0x000000090a307221 */ /* 0x000fe20000010000 */
[----:B------:R-:W-:Y:S02]  /*15e00*/  IMAD.MOV.U32 R10, RZ, RZ, R7 ;  /* 0x000000ffff0a7224 */ /* 0x000fe400078e0007 */
[----:B------:R-:W3:Y:S01]  /*15e10*/  MUFU.EX2 R167, R167 ;  /* 0x000000a700a77308 */ /* 0x000ee20000000800 */
[----:B--2---:R-:W-:-:S07]  /*15e20*/  FADD.FTZ R9, R165, R48 ;  /* 0x00000030a5097221 */ /* 0x004fce0000010000 */
        /* <DEDUP_REMOVED lines=36> */
[----:B0-----:R-:W-:Y:S06]  /*16070*/  @P3 BRA `(.L_x_7055) ;  /* 0xffffffc400883947 */ /* 0x001fec000383ffff */
[----:B------:R-:W-:Y:S02]  /*16080*/  IMAD.MOV.U32 R10, RZ, RZ, R7 ;  /* 0x000000ffff0a7224 */ /* 0x000fe400078e0007 */
[----:B------:R-:W-:Y:S02]  /*16090*/  IMAD.MOV.U32 R11, RZ, RZ, R6 ;  /* 0x000000ffff0b7224 */ /* 0x000fe400078e0006 */
[----:B------:R-:W-:Y:S02]  /*160a0*/  IMAD.MOV.U32 R184, RZ, RZ, R21 ;  /* 0x000000ffffb87224 */ /* 0x000fe400078e0015 */
[----:B------:R-:W-:-:S07]  /*160b0*/  IMAD.MOV.U32 R186, RZ, RZ, R199 ;  /* 0x000000ffffba7224 */ /* 0x000fce00078e00c7 */
.L_x_7037:
[----:B------:R-:W0:Y:S01]  /*160c0*/  LDC R13, c[0x0][0x9e4] ;  /* 0x00027900ff0d7b82 */ /* 0x000e220000000800 */
[----:B------:R-:W-:Y:S01]  /*160d0*/  IADD3 R6, R192, 0x80, -R193 ;  /* 0x00000080c0067810 */ /* 0x000fe20007ffe8c1 */
[----:B------:R-:W-:-:S04]  /*160e0*/  ULDC UR6, c[0x0][0x9dc] ;  /* 0x0002770000067ab9 */ /* 0x000fc80000000800 */
[----:B------:R-:W-:-:S04]  /*160f0*/  IMAD R6, R197, 0x80, R6 ;  /* 0x00000080c5067824 */ /* 0x000fc800078e0206 */
[----:B------:R-:W-:Y:S01]  /*16100*/  VIADD R7, R6, -UR6 ;  /* 0x8000000606077c36 */ /* 0x000fe20008000000 */
[----:B0-----:R-:W-:-:S13]  /*16110*/  ISETP.GE.AND P5, PT, R13, 0x1, PT ;  /* 0x000000010d00780c */ /* 0x001fda0003fa6270 */
        /* <DEDUP_REMOVED lines=11> */
.L_x_7058:
[----:B------:R-:W-:-:S13]  /*161d0*/  ISETP.NE.AND P2, PT, R13, 0x1, PT ;  /* 0x000000010d00780c */ /* 0x000fda0003f45270 */
[----:B------:R-:W0:Y:S02]  /*161e0*/  @P2 LDC.64 R8, c[0x0][0x9e8] ;  /* 0x00027a00ff082b82 */ /* 0x000e240000000a00 */
[----:B0-----:R-:W-:-:S05]  /*161f0*/  @P2 IMAD.HI.U32 R8, R6, R8, RZ ;  /* 0x0000000806082227 */ /* 0x001fca00078e00ff */
[----:B------:R-:W-:-:S07]  /*16200*/  @P2 SHF.R.U32.HI R6, RZ, R9, R8 ;  /* 0x00000009ff062219 */ /* 0x000fce0000011608 */
.L_x_7059:
[----:B------:R-:W-:Y:S05]  /*16210*/  BSYNC B0 ;  /* 0x0000000000007941 */ /* 0x000fea0003800000 */
.L_x_7057:
[----:B------:R-:W-:-:S05]  /*16220*/  IMAD R6, R6, R13, RZ ;  /* 0x0000000d06067224 */ /* 0x000fca00078e02ff */
[----:B------:R-:W-:-:S07]  /*16230*/  VIMNMX R7, R7, R6, !PT ;  /* 0x0000000607077248 */ /* 0x000fce0007fe0100 */
.L_x_7056:
[----:B------:R-:W-:-:S05]  /*16240*/  VIADD R7, R7, 0x7f ;  /* 0x0000007f07077836 */ /* 0x000fca0000000000 */
[----:B------:R-:W-:-:S04]  /*16250*/  SHF.R.S32.HI R6, RZ, 0x1f, R7 ;  /* 0x0000001fff067819 */ /* 0x000fc80000011407 */
[----:B------:R-:W-:-:S04]  /*16260*/  LEA.HI R6, R6, R7, RZ, 0x7 ;  /* 0x0000000706067211 */ /* 0x000fc800078f38ff */
[----:B------:R-:W-:-:S04]  /*16270*/  SHF.R.S32.HI R7, RZ, 0x7, R6 ;  /* 0x00000007ff077819 */ /* 0x000fc80000011406 */
[----:B------:R-:W-:-:S04]  /*16280*/  VIMNMX R14, R198, R7, !PT ;  /* 0x00000007c60e7248 */ /* 0x000fc80007fe0100 */
[----:B------:R-:W-:-:S13]  /*16290*/  ISETP.GE.AND P2, PT, R3, R14, PT ;  /* 0x0000000e0300720c */ /* 0x000fda0003f46270 */
[----:B------:R-:W-:Y:S05]  /*162a0*/  @!P2 BRA `(.L_x_7060) ;  /* 0x000000280084a947 */ /* 0x000fea0003800000 */
[----:B------:R-:W-:Y:S02]  /*162b0*/  IMAD.MOV.U32 R13, RZ, RZ, R10 ;  /* 0x000000ffff0d7224 */ /* 0x000fe400078e000a */
[----:B------:R-:W-:Y:S02]  /*162c0*/  IMAD.MOV.U32 R12, RZ, RZ, R11 ;  /* 0x000000ffff0c7224 */ /* 0x000fe400078e000b */
[----:B------:R-:W-:Y:S02]  /*162d0*/  IMAD.MOV.U32 R20, RZ, RZ, R186 ;  /* 0x000000ffff147224 */ /* 0x000fe400078e00ba */
[----:B------:R-:W-:-:S07]  /*162e0*/  IMAD.MOV.U32 R15, RZ, RZ, R184 ;  /* 0x000000ffff0f7224 */ /* 0x000fce00078e00b8 */
.L_x_7070:
        /* <DEDUP_REMOVED lines=10> */
.L_x_7062:
[----:B------:R-:W-:Y:S01]  /*16390*/  IMAD R6, R184, 0x8, R2 ;  /* 0x00000008b8067824 */ /* 0x000fe200078e0202 */
[----:B------:R-:W-:-:S04]  /*163a0*/  SHF.L.U32 R7, R186, 0x1f, RZ ;  /* 0x0000001fba077819 */ /* 0x000fc800000006ff */
[----:B------:R0:W1:Y:S01]  /*163b0*/  SYNCS.PHASECHK.TRANS64.TRYWAIT P3, [R6+URZ+0x28830], R7 ;  /* 0x02883007060075a7 */ /* 0x000062000806017f */
[----:B------:R-:W-:Y:S05]  /*163c0*/  @!P0 BRA `(.L_x_7063) ;  /* 0x0000000000048947 */ /* 0x000fea0003800000 */
[----:B------:R-:W-:Y:S01]  /*163d0*/  BPT.TRAP 0x1 ;  /* 0x000000040000795c */ /* 0x000fe20000300000 */
.L_x_7063:
[----:B------:R-:W-:Y:S04]  /*163e0*/  BSSY B0, `(.L_x_7061) ;  /* 0x0000004000007945 */ /* 0x000fe80003800000 */
[----:B-1----:R-:W-:Y:S05]  /*163f0*/  @P3 BRA `(.L_x_7064) ;  /* 0x0000000000083947 */ /* 0x002fea0003800000 */
[----:B------:R-:W1:Y:S02]  /*16400*/  SYNCS.PHASECHK.TRANS64.TRYWAIT P3, [R6+URZ+0x28830], R7 ;  /* 0x02883007060075a7 */ /* 0x000e64000806017f */
[----:B-1----:R-:W-:Y:S05]  /*16410*/  @!P3 BRA `(.L_x_7065) ;  /* 0x0000010400c8b947 */ /* 0x002fea0003800000 */
.L_x_7064:
[----:B------:R-:W-:Y:S05]  /*16420*/  BSYNC B0 ;  /* 0x0000000000007941 */ /* 0x000fea0003800000 */
.L_x_7061:
        /* <DEDUP_REMOVED lines=64> */
.L_x_7067:
[----:B------:R-:W-:Y:S01]  /*16830*/  SHF.L.U32 R6, R20, 0x1f, RZ ;  /* 0x0000001f14067819 */ /* 0x000fe200000006ff */
[----:B------:R-:W-:-:S04]  /*16840*/  IMAD R7, R15, 0x8, R2 ;  /* 0x000000080f077824 */ /* 0x000fc800078e0202 */
[----:B------:R0:W1:Y:S01]  /*16850*/  SYNCS.PHASECHK.TRANS64.TRYWAIT P2, [R7+URZ+0x28850], R6 ;  /* 0x02885006070075a7 */ /* 0x000062000804017f */
[----:B------:R-:W-:Y:S05]  /*16860*/  @!P0 BRA `(.L_x_7068) ;  /* 0x0000000000048947 */ /* 0x000fea0003800000 */
[----:B------:R-:W-:Y:S01]  /*16870*/  BPT.TRAP 0x1 ;  /* 0x000000040000795c */ /* 0x000fe20000300000 */
.L_x_7068:
[----:B-1----:R-:W-:Y:S05]  /*16880*/  @P2 BRA `(.L_x_7066) ;  /* 0x0000000000082947 */ /* 0x002fea0003800000 */
[----:B------:R-:W1:Y:S02]  /*16890*/  SYNCS.PHASECHK.TRANS64.TRYWAIT P2, [R7+URZ+0x28850], R6 ;  /* 0x02885006070075a7 */ /* 0x000e64000804017f */
[----:B-1----:R-:W-:Y:S05]  /*168a0*/  @!P2 BRA `(.L_x_7069) ;  /* 0x0000010000b8a947 */ /* 0x002fea0003800000 */
.L_x_7066:
[----:B01----:R-:W-:Y:S01]  /*168b0*/  VIADD R6, R2, 0x400 ;  /* 0x0000040002067836 */ /* 0x003fe20000000000 */
[----:B------:R-:W-:Y:S05]  /*168c0*/  WARPSYNC.ALL ;  /* 0x0000000000007948 */ /* 0x000fea0003800000 */
[----:B------:R-:W-:-:S04]  /*168d0*/  SHF.R.U32.HI R6, RZ, 0x4, R6 ;  /* 0x00000004ff067819 */ /* 0x000fc80000011606 */
[----:B------:R-:W-:-:S04]  /*168e0*/  LOP3.LUT R6, R6, 0x3fff, RZ, 0xc0, !PT ;  /* 0x00003fff06067812 */ /* 0x000fc800078ec0ff */
[----:B------:R-:W-:-:S05]  /*168f0*/  LOP3.LUT R6, R6, 0x4000000, RZ, 0xfc, !PT ;  /* 0x0400000006067812 */ /* 0x000fca00078efcff */
[----:B------:R-:W-:Y:S01]  /*16900*/  IMAD R6, R15, 0x800, R6 ;  /* 0x000008000f067824 */ /* 0x000fe200078e0206 */
[----:B------:R-:W-:Y:S01]  /*16910*/  WARPGROUP.ARRIVE ;  /* 0x00000000000079c5 */ /* 0x000fe20000000000 */
[----:B------:R-:W-:Y:S02]  /*16920*/  IMAD.MOV.U32 R7, RZ, RZ, 0x40000040 ;  /* 0x40000040ff077424 */ /* 0x000fe400078e00ff */
[----:B------:R-:W-:Y:S01]  /*16930*/  FMUL.FTZ R21, R24, UR52 ;  /* 0x0000003418157c20 */ /* 0x000fe20008410000 */
[C---:B------:R-:W-:Y:S01]  /*16940*/  VIADD R8, R6.reuse, 0x80 ;  /* 0x0000008006087836 */ /* 0x040fe20000000000 */
[----:B------:R-:W-:Y:S01]  /*16950*/  R2UR UR6, R6 ;  /* 0x00000000060672ca */ /* 0x000fe200000e0000 */
[----:B------:R-:W-:Y:S01]  /*16960*/  IMAD.MOV.U32 R9, RZ, RZ, 0x40000040 ;  /* 0x40000040ff097424 */ /* 0x000fe200078e00ff */
[----:B------:R-:W-:Y:S01]  /*16970*/  R2UR UR7, R7 ;  /* 0x00000000070772ca */ /* 0x000fe200000e0000 */
        /* <DEDUP_REMOVED lines=12> */
[----:B------:R-:W-:Y:S01]  /*16a40*/  HGMMA.64x128x16.F32.BF16 R88, R180, gdesc[UR4].tnspB, R88, gsb0 ;  /* 0x41e00004b4587df0 */ /* 0x000fe20008001858 */
[----:B------:R-:W-:Y:S01]  /*16a50*/  R2UR UR6, R8 ;  /* 0x00000000080672ca */ /* 0x000fe200000e0000 */
[----:B------:R-:W-:Y:S01]  /*16a60*/  FMUL.FTZ R47, R49, UR52 ;  /* 0x00000034312f7c20 */ /* 0x000fe20008410000 */
[----:B------:R-:W-:Y:S01]  /*16a70*/  R2UR UR7, R9 ;  /* 0x00000000090772ca */ /* 0x000fe200000e0000 */
[----:B------:R-:W-:Y:S01]  /*16a80*/  FMUL.FTZ R30, R33, UR52 ;  /* 0x00000034211e7c20 */ /* 0x000fe20008410000 */
[----:B------:R-:W2:Y:S01]  /*16a90*/  MUFU.TANH R10, R10 ;  /* 0x0000000a000a7308 */ /* 0x000ea20000002400 */
[----:B------:R-:W-:Y:S01]  /*16aa0*/  FMUL.FTZ R49, R55, UR52 ;  /* 0x0000003437317c20 */ /* 0x000fe20008410000 */
[----:B------:R-:W-:Y:S01]  /*16ab0*/  FMUL.FTZ R55, R57, UR52 ;  /* 0x0000003439377c20 */ /* 0x000fe20008410000 */
[----:B------:R-:W-:Y:S01]  /*16ac0*/  FMUL.FTZ R57, R60, UR52 ;  /* 0x000000343c397c20 */ /* 0x000fe20008410000 */
[----:B0-----:R-:W-:Y:S01]  /*16ad0*/  FMNMX.FTZ R60, R21, R12, !PT ;  /* 0x0000000c153c7209 */ /* 0x001fe20007810000 */
[----:B------:R-:W-:-:S02]  /*16ae0*/  VIADD R8, R6, 0x100 ;  /* 0x0000010006087836 */ /* 0x000fc40000000000 */
[----:B------:R-:W-:Y:S01]  /*16af0*/  FMUL.FTZ R32, R36, UR52 ;  /* 0x0000003424207c20 */ /* 0x000fe20008410000 */
[----:B------:R-:W-:Y:S01]  /*16b00*/  IMAD.MOV.U32 R9, RZ, RZ, 0x40000040 ;  /* 0x40000040ff097424 */ /* 0x000fe200078e00ff */
        /* <DEDUP_REMOVED lines=46> */
[----:B------:R-:W-:Y:S01]  /*16df0*/  UMOV UR44, UR47 ;  /* 0x0000002f002c7c82 */ /* 0x000fe20008000000 */
        /* <DEDUP_REMOVED lines=16> */
[----:B------:R-:W3:Y:S01]  /*16f00*/  S2R R199, SR_TID.X ;  /* 0x0000000000c77919 */ /* 0x000ee20000002100 */
[----:B------:R-:W4:Y:S01]  /*16f10*/  MUFU.TANH R42, R42 ;  /* 0x0000002a002a7308 */ /* 0x000f220000002400 */
[C---:B------:R-:W-:Y:S01]  /*16f20*/  ISETP.GT.AND P2, PT, R3.reuse, R14, PT ;  /* 0x0000000e0300720c */ /* 0x040fe20003f44270 */
[----:B------:R-:W-:-:S06]  /*16f30*/  VIADD R3, R3, 0xffffffff ;  /* 0xffffffff03037836 */ /* 0x000fcc0000000000 */
[----:B------:R-:W5:Y:S08]  /*16f40*/  MUFU.TANH R46, R46 ;  /* 0x0000002e002e7308 */ /* 0x000f700000002400 */
[----:B------:R-:W5:Y:S08]  /*16f50*/  MUFU.TANH R47, R47 ;  /* 0x0000002f002f7308 */ /* 0x000f700000002400 */
[----:B------:R-:W5:Y:S01]  /*16f60*/  MUFU.TANH R50, R50 ;  /* 0x0000003200327308 */ /* 0x000f620000002400 */
[----:B---3--:R-:W-:-:S07]  /*16f70*/  SHF.R.U32.HI R199, RZ, 0x7, R199 ;  /* 0x00000007ffc77819 */ /* 0x008fce00000116c7 */
[----:B------:R-:W3:Y:S08]  /*16f80*/  MUFU.TANH R51, R51 ;  /* 0x0000003300337308 */ /* 0x000ef00000002400 */
[----:B------:R-:W3:Y:S08]  /*16f90*/  MUFU.TANH R54, R54 ;  /* 0x0000003600367308 */ /* 0x000ef00000002400 */
[----:B------:R-:W3:Y:S08]  /*16fa0*/  MUFU.TANH R55, R55 ;  /* 0x0000003700377308 */ /* 0x000ef00000002400 */
[----:B------:R-:W3:Y:S08]  /*16fb0*/  MUFU.TANH R57, R57 ;  /* 0x0000003900397308 */ /* 0x000ef00000002400 */
[----:B------:R-:W3:Y:S01]  /*16fc0*/  MUFU.TANH R58, R58 ;  /* 0x0000003a003a7308 */ /* 0x000ee20000002400 */
[----:B------:R-:W-:-:S02]  /*16fd0*/  WARPGROUP.DEPBAR.LE gsb0, 0x0 ;  /* 0x00008000000079c5 */ /* 0x000fc40000010000 */
[----:B------:R-:W-:-:S05]  /*16fe0*/  WARPGROUP.ARRIVE ;  /* 0x00000000000079c5 */ /* 0x000fca0000000000 */
[----:B------:R-:W3:Y:S01]  /*16ff0*/  MUFU.TANH R59, R59 ;  /* 0x0000003b003b7308 */ /* 0x000ee20000002400 */
[----:B------:R-:W-:Y:S01]  /*17000*/  HGMMA.64x128x16.F32.BF16 R88, R176, gdesc[UR4].tnspB, R88, gsb0 ;  /* 0x41e00004b0587df0 */ /* 0x000fe20008001858 */
[----:B------:R-:W-:Y:S02]  /*17010*/  R2UR UR6, R8 ;  /* 0x00000000080672ca */ /* 0x000fe400000e0000 */
[----:B------:R-:W-:Y:S02]  /*17020*/  R2UR UR7, R9 ;  /* 0x00000000090772ca */ /* 0x000fe400000e0000 */
[----:B--2---:R-:W-:Y:S02]  /*17030*/  FMNMX.FTZ R8, R38, R11, !PT ;  /* 0x0000000b26087209 */ /* 0x004fe40007810000 */
[----:B------:R-:W2:Y:S02]  /*17040*/  MUFU.TANH R60, R60 ;  /* 0x0000003c003c7308 */ /* 0x000ea40000002400 */
[----:B0-----:R-:W-:-:S04]  /*17050*/  FMNMX.FTZ R8, R39, R8, !PT ;  /* 0x0000000827087209 */ /* 0x001fc80007810000 */
[----:B-1----:R-:W-:Y:S02]  /*17060*/  FMNMX.FTZ R9, R41, R8, !PT ;  /* 0x0000000829097209 */ /* 0x002fe40007810000 */
[----:B------:R-:W0:Y:S02]  /*17070*/  MUFU.TANH R61, R61 ;  /* 0x0000003d003d7308 */ /* 0x000e240000002400 */
[----:B----4-:R-:W-:-:S04]  /*17080*/  FMNMX.FTZ R9, R42, R9, !PT ;  /* 0x000000092a097209 */ /* 0x010fc80007810000 */
[----:B-----5:R-:W-:Y:S02]  /*17090*/  FMNMX.FTZ R8, R46, R9, !PT ;  /* 0x000000092e087209 */ /* 0x020fe40007810000 */
[----:B------:R-:W1:Y:S02]  /*170a0*/  MUFU.TANH R62, R62 ;  /* 0x0000003e003e7308 */ /* 0x000e640000002400 */
[----:B------:R-:W-:-:S04]  /*170b0*/  FMNMX.FTZ R9, R47, R8, !PT ;  /* 0x000000082f097209 */ /* 0x000fc80007810000 */
[----:B------:R-:W-:Y:S02]  /*170c0*/  FMNMX.FTZ R8, R50, R9, !PT ;  /* 0x0000000932087209 */ /* 0x000fe40007810000 */
[----:B------:R-:W4:Y:S02]  /*170d0*/  MUFU.TANH R64, R64 ;  /* 0x0000004000407308 */ /* 0x000f240000002400 */
[----:B---3--:R-:W-:-:S04]  /*170e0*/  FMNMX.FTZ R9, R51, R8, !PT ;  /* 0x0000000833097209 */ /* 0x008fc80007810000 */
[----:B------:R-:W-:Y:S02]  /*170f0*/  FMNMX.FTZ R8, R54, R9, !PT ;  /* 0x0000000936087209 */ /* 0x000fe40007810000 */
[----:B------:R-:W3:Y:S02]  /*17100*/  MUFU.TANH R65, R65 ;  /* 0x0000004100417308 */ /* 0x000ee40000002400 */
[----:B------:R-:W-:-:S04]  /*17110*/  FMNMX.FTZ R8, R55, R8, !PT ;  /* 0x0000000837087209 */ /* 0x000fc80007810000 */
[----:B------:R-:W-:Y:S02]  /*17120*/  FMNMX.FTZ R9, R57, R8, !PT ;  /* 0x0000000839097209 */ /* 0x000fe40007810000 */
[----:B------:R-:W5:Y:S02]  /*17130*/  MUFU.TANH R68, R68 ;  /* 0x0000004400447308 */ /* 0x000f640000002400 */
[----:B------:R-:W-:-:S04]  /*17140*/  FMNMX.FTZ R8, R58, R9, !PT ;  /* 0x000000093a087209 */ /* 0x000fc80007810000 */
[----:B------:R-:W-:Y:S02]  /*17150*/  FMNMX.FTZ R9, R59, R8, !PT ;  /* 0x000000083b097209 */ /* 0x000fe40007810000 */
[----:B------:R-:W5:Y:S02]  /*17160*/  MUFU.TANH R72, R72 ;  /* 0x0000004800487308 */ /* 0x000f640000002400 */
[----:B--2---:R-:W-:-:S04]  /*17170*/  FMNMX.FTZ R8, R60, R9, !PT ;  /* 0x000000093c087209 */ /* 0x004fc80007810000 */
[----:B0-----:R-:W-:Y:S02]  /*17180*/  FMNMX.FTZ R9, R61, R8, !PT ;  /* 0x000000083d097209 */ /* 0x001fe40007810000 */
[----:B------:R-:W0:Y:S02]  /*17190*/  MUFU.TANH R76, R76 ;  /* 0x0000004c004c7308 */ /* 0x000e240000002400 */
[----:B-1----:R-:W-:-:S04]  /*171a0*/  FMNMX.FTZ R9, R62, R9, !PT ;  /* 0x000000093e097209 */ /* 0x002fc80007810000 */
[----:B----4-:R-:W-:Y:S02]  /*171b0*/  FMNMX.FTZ R8, R64, R9, !PT ;  /* 0x0000000940087209 */ /* 0x010fe40007810000 */
[----:B------:R-:W1:Y:S02]  /*171c0*/  MUFU.TANH R69, R69 ;  /* 0x0000004500457308 */ /* 0x000e640000002400 */
[----:B---3--:R-:W-:Y:S01]  /*171d0*/  FMNMX.FTZ R9, R65, R8, !PT ;  /* 0x0000000841097209 */ /* 0x008fe20007810000 */
[----:B------:R-:W-:-:S03]  /*171e0*/  VIADD R8, R6, 0x180 ;  /* 0x0000018006087836 */ /* 0x000fc60000000000 */
[----:B-----5:R-:W-:Y:S01]  /*171f0*/  FMNMX.FTZ R11, R68, R9, !PT ;  /* 0x00000009440b7209 */ /* 0x020fe20007810000 */
[----:B------:R-:W-:Y:S01]  /*17200*/  IMAD.MOV.U32 R9, RZ, RZ, 0x40000040 ;  /* 0x40000040ff097424 */ /* 0x000fe200078e00ff */
[----:B------:R-:W2:Y:S02]  /*17210*/  MUFU.TANH R77, R77 ;  /* 0x0000004d004d7308 */ /* 0x000ea40000002400 */
[----:B------:R-:W-:-:S06]  /*17220*/  FMNMX.FTZ R11, R72, R11, !PT ;  /* 0x0000000b480b7209 */ /* 0x000fcc0007810000 */
[----:B------:R-:W3:Y:S08]  /*17230*/  MUFU.TANH R73, R73 ;  /* 0x0000004900497308 */ /* 0x000ef00000002400 */
[----:B------:R-:W4:Y:S08]  /*17240*/  MUFU.TANH R20, R20 ;  /* 0x0000001400147308 */ /* 0x000f300000002400 */
[----:B------:R-:W5:Y:S08]  /*17250*/  MUFU.TANH R24, R24 ;  /* 0x0000001800187308 */ /* 0x000f700000002400 */
[----:B------:R-:W5:Y:S08]  /*17260*/  MUFU.TANH R25, R25 ;  /* 0x0000001900197308 */ /* 0x000f700000002400 */
[----:B------:R-:W5:Y:S08]  /*17270*/  MUFU.TANH R27, R27 ;  /* 0x0000001b001b7308 */ /* 0x000f700000002400 */
[----:B------:R-:W5:Y:S08]  /*17280*/  MUFU.TANH R29, R29 ;  /* 0x0000001d001d7308 */ /* 0x000f700000002400 */
[----:B------:R-:W5:Y:S01]  /*17290*/  MUFU.TANH R31, R31 ;  /* 0x0000001f001f7308 */ /* 0x000f620000002400 */
[----:B------:R-:W-:-:S02]  /*172a0*/  WARPGROUP.DEPBAR.LE gsb0, 0x0 ;  /* 0x00008000000079c5 */ /* 0x000fc40000010000 */
[----:B------:R-:W-:-:S05]  /*172b0*/  WARPGROUP.ARRIVE ;  /* 0x00000000000079c5 */ /* 0x000fca0000000000 */
[----:B------:R-:W5:Y:S01]  /*172c0*/  MUFU.TANH R33, R33 ;  /* 0x0000002100217308 */ /* 0x000f620000002400 */
[----:B------:R-:W-:Y:S01]  /*172d0*/  HGMMA.64x128x16.F32.BF16 R88, R172, gdesc[UR4].tnspB, R88, gsb0 ;  /* 0x41e00004ac587df0 */ /* 0x000fe20008001858 */
[----:B------:R-:W-:Y:S02]  /*172e0*/  R2UR UR6, R8 ;  /* 0x00000000080672ca */ /* 0x000fe400000e0000 */
[----:B------:R-:W-:-:S04]  /*172f0*/  R2UR UR7, R9 ;  /* 0x00000000090772ca */ /* 0x000fc800000e0000 */
[----:B------:R-:W5:Y:S01]  /*17300*/  MUFU.TANH R35, R35 ;  /* 0x0000002300237308 */ /* 0x000f620000002400 */
[----:B0-----:R-:W-:-:S04]  /*17310*/  FMNMX.FTZ R8, R76, R11, !PT ;  /* 0x0000000b4c087209 */ /* 0x001fc80007810000 */
[----:B-1----:R-:W-:-:S03]  /*17320*/  FMNMX.FTZ R8, R69, R8, !PT ;  /* 0x0000000845087209 */ /* 0x002fc60007810000 */
[----:B------:R-:W0:Y:S01]  /*17330*/  MUFU.TANH R36, R36 ;  /* 0x0000002400247308 */ /* 0x000e220000002400 */
[----:B--2---:R-:W-:-:S04]  /*17340*/  FMNMX.FTZ R8, R77, R8, !PT ;  /* 0x000000084d087209 */ /* 0x004fc80007810000 */
[----:B---3--:R-:W-:-:S03]  /*17350*/  FMNMX.FTZ R8, R73, R8, !PT ;  /* 0x0000000849087209 */ /* 0x008fc60007810000 */
[----:B------:R-:W1:Y:S02]  /*17360*/  MUFU.TANH R37, R37 ;  /* 0x0000002500257308 */ /* 0x000e640000002400 */
[----:B------:R-:W2:Y:S06]  /*17370*/  SHFL.BFLY PT, R9, R8, 0x2, 0x1f ;  /* 0x0c401f0008097f89 */ /* 0x000eac00000e0000 */
[----:B------:R-:W3:Y:S08]  /*17380*/  MUFU.TANH R40, R40 ;  /* 0x0000002800287308 */ /* 0x000ef00000002400 */
[----:B------:R-:W3:Y:S08]  /*17390*/  MUFU.TANH R43, R43 ;  /* 0x0000002b002b7308 */ /* 0x000ef00000002400 */
[----:B------:R-:W3:Y:S01]  /*173a0*/  MUFU.TANH R44, R44 ;  /* 0x0000002c002c7308 */ /* 0x000ee20000002400 */
[----:B--2---:R-:W-:-:S05]  /*173b0*/  FMNMX.FTZ R9, R8, R9, !PT ;  /* 0x0000000908097209 */ /* 0x004fca0007810000 */
[----:B------:R-:W2:Y:S02]  /*173c0*/  SHFL.BFLY PT, R8, R9, 0x1, 0x1f ;  /* 0x0c201f0009087f89 */ /* 0x000ea400000e0000 */
[----:B------:R-:W3:Y:S08]  /*173d0*/  MUFU.TANH R45, R45 ;  /* 0x0000002d002d7308 */ /* 0x000ef00000002400 */
[----:B------:R-:W3:Y:S08]  /*173e0*/  MUFU.TANH R48, R48 ;  /* 0x0000003000307308 */ /* 0x000ef00000002400 */
[----:B------:R-:W3:Y:S01]  /*173f0*/  MUFU.TANH R49, R49 ;  /* 0x0000003100317308 */ /* 0x000ee20000002400 */
[----:B--2---:R-:W-:Y:S01]  /*17400*/  FMNMX.FTZ R11, R9, R8, !PT ;  /* 0x00000008090b7209 */ /* 0x004fe20007810000 */
[----:B------:R-:W-:-:S06]  /*17410*/  IMAD.MOV.U32 R9, RZ, RZ, 0x40000040 ;  /* 0x40000040ff097424 */ /* 0x000fcc00078e00ff */
[----:B------:R-:W2:Y:S01]  /*17420*/  MUFU.TANH R52, R52 ;  /* 0x0000003400347308 */ /* 0x000ea20000002400 */
[C---:B------:R-:W-:Y:S01]  /*17430*/  FADD.FTZ R8, -R11.reuse, R12 ;  /* 0x0000000c0b087221 */ /* 0x040fe20000010100 */
[----:B------:R-:W-:-:S03]  /*17440*/  FMUL.FTZ R85, R11, UR44 ;  /* 0x0000002c0b557c20 */ /* 0x000fc60008410000 */
[----:B------:R-:W-:Y:S01]  /*17450*/  FMUL.FTZ R67, R8, UR44 ;  /* 0x0000002c08437c20 */ /* 0x000fe20008410000 */
[----:B------:R-:W-:Y:S02]  /*17460*/  VIADD R8, R6, 0x200 ;  /* 0x0000020006087836 */ /* 0x000fe40000000000 */
[--C-:B------:R-:W-:Y:S01]  /*17470*/  FFMA.FTZ R180, R21, UR44, -R85.reuse ;  /* 0x0000002c15b47c23 */ /* 0x100fe20008010855 */
[--C-:B------:R-:W-:Y:S01]  /*17480*/  FFMA.FTZ R21, R7, UR44, -R85.reuse ;  /* 0x0000002c07157c23 */ /* 0x100fe20008010855 */
[----:B----4-:R-:W-:Y:S01]  /*17490*/  FMNMX.FTZ R7, R20, R13, !PT ;  /* 0x0000000d14077209 */ /* 0x010fe20007810000 */
[----:B------:R-:W4:Y:S01]  /*174a0*/  MUFU.TANH R53, R53 ;  /* 0x0000003500357308 */ /* 0x000f220000002400 */
[--C-:B------:R-:W-:Y:S01]  /*174b0*/  FFMA.FTZ R182, R10, UR44, -R85.reuse ;  /* 0x0000002c0ab67c23 */ /* 0x100fe20008010855 */
[--C-:B------:R-:W-:Y:S01]  /*174c0*/  FFMA.FTZ R87, R26, UR44, -R85.reuse ;  /* 0x0000002c1a577c23 */ /* 0x100fe20008010855 */
[--C-:B------:R-:W-:Y:S01]  /*174d0*/  FFMA.FTZ R176, R28, UR44, -R85.reuse ;  /* 0x0000002c1cb07c23 */ /* 0x100fe20008010855 */
[--C-:B------:R-:W-:Y:S01]  /*174e0*/  FFMA.FTZ R178, R32, UR44, -R85.reuse ;  /* 0x0000002c20b27c23 */ /* 0x100fe20008010855 */
[--C-:B------:R-:W-:Y:S01]  /*174f0*/  FFMA.FTZ R12, R64, UR44, -R85.reuse ;  /* 0x0000002c400c7c23 */ /* 0x100fe20008010855 */
[--C-:B------:R-:W-:Y:S01]  /*17500*/  FFMA.FTZ R26, R68, UR44, -R85.reuse ;  /* 0x0000002c441a7c23 */ /* 0x100fe20008010855 */
[--C-:B------:R-:W-:Y:S01]  /*17510*/  FFMA.FTZ R28, R76, UR44, -R85.reuse ;  /* 0x0000002c4c1c7c23 */ /* 0x100fe20008010855 */
[----:B------:R-:W4:Y:S01]  /*17520*/  MUFU.TANH R56, R56 ;  /* 0x0000003800387308 */ /* 0x000f220000002400 */
[----:B------:R-:W-:-:S07]  /*17530*/  FFMA.FTZ R69, R69, UR44, -R85 ;  /* 0x0000002c45457c23 */ /* 0x000fce0008010855 */
[----:B------:R-:W4:Y:S08]  /*17540*/  MUFU.TANH R63, R63 ;  /* 0x0000003f003f7308 */ /* 0x000f300000002400 */
[----:B------:R-:W4:Y:S08]  /*17550*/  MUFU.TANH R66, R66 ;  /* 0x0000004200427308 */ /* 0x000f300000002400 */
[----:B------:R-:W4:Y:S08]  /*17560*/  MUFU.TANH R80, R80 ;  /* 0x0000005000507308 */ /* 0x000f300000002400 */
[----:B------:R-:W-:Y:S08]  /*17570*/  MUFU.TANH R70, R70 ;  /* 0x0000004600467308 */ /* 0x000ff00000002400 */
[----:B------:R-:W-:Y:S01]  /*17580*/  MUFU.TANH R71, R71 ;  /* 0x0000004700477308 */ /* 0x000fe20000002400 */
[----:B------:R-:W-:-:S02]  /*17590*/  WARPGROUP.DEPBAR.LE gsb0, 0x0 ;  /* 0x00008000000079c5 */ /* 0x000fc40000010000 */
[----:B------:R-:W-:-:S05]  /*175a0*/  WARPGROUP.ARRIVE ;  /* 0x00000000000079c5 */ /* 0x000fca0000000000 */
[----:B------:R-:W-:Y:S01]  /*175b0*/  MUFU.TANH R74, R74 ;  /* 0x0000004a004a7308 */ /* 0x000fe20000002400 */
[--C-:B------:R-:W-:Y:S01]  /*175c0*/  FFMA.FTZ R172, R38, UR44, -R85.reuse ;  /* 0x0000002c26ac7c23 */ /* 0x100fe20008010855 */
[--C-:B------:R-:W-:Y:S01]  /*175d0*/  FFMA.FTZ R174, R41, UR44, -R85.reuse ;  /* 0x0000002c29ae7c23 */ /* 0x100fe20008010855 */
[--C-:B------:R-:W-:Y:S01]  /*175e0*/  FFMA.FTZ R41, R47, UR44, -R85.reuse ;  /* 0x0000002c2f297c23 */ /* 0x100fe20008010855 */
[--C-:B------:R-:W-:Y:S01]  /*175f0*/  FFMA.FTZ R47, R51, UR44, -R85.reuse ;  /* 0x0000002c332f7c23 */ /* 0x100fe20008010855 */
[----:B------:R-:W-:Y:S01]  /*17600*/  HGMMA.64x128x16.F32.BF16 R88, R168, gdesc[UR4].tnspB, R88, gsb0 ;  /* 0x41e00004a8587df0 */ /* 0x000fe20008001858 */
[----:B------:R-:W-:Y:S01]  /*17610*/  R2UR UR6, R8 ;  /* 0x00000000080672ca */ /* 0x000fe200000e0000 */
[--C-:B------:R-:W-:Y:S01]  /*17620*/  FFMA.FTZ R51, R55, UR44, -R85.reuse ;  /* 0x0000002c37337c23 */ /* 0x100fe20008010855 */
[----:B------:R-:W-:Y:S01]  /*17630*/  R2UR UR7, R9 ;  /* 0x00000000090772ca */ /* 0x000fe200000e0000 */
[----:B------:R-:W-:Y:S01]  /*17640*/  IMAD.MOV.U32 R9, RZ, RZ, 0x40000040 ;  /* 0x40000040ff097424 */ /* 0x000fe200078e00ff */
[----:B-----5:R-:W-:Y:S01]  /*17650*/  FMNMX.FTZ R8, R24, R7, !PT ;  /* 0x0000000718087209 */ /* 0x020fe20007810000 */
[----:B------:R-:W-:Y:S01]  /*17660*/  MUFU.TANH R75, R75 ;  /* 0x0000004b004b7308 */ /* 0x000fe20000002400 */
[----:B------:R-:W-:-:S02]  /*17670*/  FFMA.FTZ R55, R58, UR44, -R85 ;  /* 0x0000002c3a377c23 */ /* 0x000fc40008010855 */
[----:B------:R-:W-:-:S04]  /*17680*/  FMNMX.FTZ R8, R25, R8, !PT ;  /* 0x0000000819087209 */ /* 0x000fc80007810000 */
[----:B------:R-:W-:Y:S01]  /*17690*/  FMNMX.FTZ R8, R27, R8, !PT ;  /* 0x000000081b087209 */ /* 0x000fe20007810000 */
[----:B------:R-:W-:Y:S03]  /*176a0*/  MUFU.TANH R78, R78 ;  /* 0x0000004e004e7308 */ /* 0x000fe60000002400 */
[----:B------:R-:W-:-:S04]  /*176b0*/  FMNMX.FTZ R8, R29, R8, !PT ;  /* 0x000000081d087209 */ /* 0x000fc80007810000 */
[----:B------:R-:W-:Y:S01]  /*176c0*/  FMNMX.FTZ R8, R31, R8, !PT ;  /* 0x000000081f087209 */ /* 0x000fe20007810000 */
[----:B------:R-:W-:Y:S03]  /*176d0*/  MUFU.TANH R79, R79 ;  /* 0x0000004f004f7308 */ /* 0x000fe60000002400 */
[----:B------:R-:W-:-:S04]  /*176e0*/  FMNMX.FTZ R8, R33, R8, !PT ;  /* 0x0000000821087209 */ /* 0x000fc80007810000 */
[----:B------:R-:W-:Y:S01]  /*176f0*/  FMNMX.FTZ R7, R35, R8, !PT ;  /* 0x0000000823077209 */ /* 0x000fe20007810000 */
[----:B------:R-:W-:Y:S03]  /*17700*/  MUFU.TANH R81, R81 ;  /* 0x0000005100517308 */ /* 0x000fe60000002400 */
[----:B0-----:R-:W-:-:S04]  /*17710*/  FMNMX.FTZ R8, R36, R7, !PT ;  /* 0x0000000724087209 */ /* 0x001fc80007810000 */
[----:B-1----:R-:W-:Y:S01]  /*17720*/  FMNMX.FTZ R7, R37, R8, !PT ;  /* 0x0000000825077209 */ /* 0x002fe20007810000 */
[----:B------:R-:W-:Y:S03]  /*17730*/  MUFU.TANH R82, R82 ;  /* 0x0000005200527308 */ /* 0x000fe60000002400 */
[----:B---3--:R-:W-:-:S04]  /*17740*/  FMNMX.FTZ R8, R40, R7, !PT ;  /* 0x0000000728087209 */ /* 0x008fc80007810000 */
[----:B------:R-:W-:Y:S01]  /*17750*/  FMNMX.FTZ R7, R43, R8, !PT ;  /* 0x000000082b077209 */ /* 0x000fe20007810000 */
[----:B------:R-:W-:Y:S03]  /*17760*/  MUFU.TANH R83, R83 ;  /* 0x0000005300537308 */ /* 0x000fe60000002400 */
[----:B------:R-:W-:-:S04]  /*17770*/  FMNMX.FTZ R8, R44, R7, !PT ;  /* 0x000000072c087209 */ /* 0x000fc80007810000 */
[----:B------:R-:W-:Y:S01]  /*17780*/  FMNMX.FTZ R7, R45, R8, !PT ;  /* 0x000000082d077209 */ /* 0x000fe20007810000 */
[----:B------:R-:W-:Y:S03]  /*17790*/  MUFU.TANH R84, R84 ;  /* 0x0000005400547308 */ /* 0x000fe60000002400 */
[----:B------:R-:W-:-:S04]  /*177a0*/  FMNMX.FTZ R8, R48, R7, !PT ;  /* 0x0000000730087209 */ /* 0x000fc80007810000 */
[----:B------:R-:W-:Y:S01]  /*177b0*/  FMNMX.FTZ R7, R49, R8, !PT ;  /* 0x0000000831077209 */ /* 0x000fe20007810000 */
[----:B------:R-:W-:Y:S03]  /*177c0*/  MUFU.EX2 R67, R67 ;  /* 0x0000004300437308 */ /* 0x000fe60000000800 */
[----:B--2---:R-:W-:-:S04]  /*177d0*/  FMNMX.FTZ R8, R52, R7, !PT ;  /* 0x0000000734087209 */ /* 0x004fc80007810000 */
[----:B----4-:R-:W-:Y:S01]  /*177e0*/  FMNMX.FTZ R7, R53, R8, !PT ;  /* 0x0000000835077209 */ /* 0x010fe20007810000 */
[----:B------:R-:W-:Y:S01]  /*177f0*/  VIADD R8, R6, 0x280 ;  /* 0x0000028006087836 */ /* 0x000fe20000000000 */
[----:B------:R-:W0:Y:S02]  /*17800*/  MUFU.EX2 R180, R180 ;  /* 0x000000b400b47308 */ /* 0x000e240000000800 */
[----:B------:R-:W-:-:S04]  /*17810*/  FMNMX.FTZ R10, R56, R7, !PT ;  /* 0x00000007380a7209 */ /* 0x000fc80007810000 */
[----:B------:R-:W-:Y:S02]  /*17820*/  FMNMX.FTZ R7, R63, R10, !PT ;  /* 0x0000000a3f077209 */ /* 0x000fe40007810000 */
[----:B------:R-:W1:Y:S02]  /*17830*/  MUFU.EX2 R21, R21 ;  /* 0x0000001500157308 */ /* 0x000e640000000800 */
[----:B------:R-:W-:-:S04]  /*17840*/  FMNMX.FTZ R7, R66, R7, !PT ;  /* 0x0000000742077209 */ /* 0x000fc80007810000 */
[----:B------:R-:W-:Y:S02]  /*17850*/  FMNMX.FTZ R7, R80, R7, !PT ;  /* 0x0000000750077209 */ /* 0x000fe40007810000 */
[----:B------:R-:W2:Y:S01]  /*17860*/  MUFU.EX2 R182, R182 ;  /* 0x000000b600b67308 */ /* 0x000ea20000000800 */
[----:B0-----:R-:W-:-:S07]  /*17870*/  FFMA.FTZ R4, R67, R4, R180 ;  /* 0x0000000443047223 */ /* 0x001fce00000100b4 */
[----:B------:R-:W-:Y:S01]  /*17880*/  MUFU.EX2 R87, R87 ;  /* 0x0000005700577308 */ /* 0x000fe20000000800 */
[----:B-1----:R-:W-:-:S07]  /*17890*/  F2FP.BF16.F32.PACK_AB R180, R21, R180 ;  /* 0x000000b415b4723e */ /* 0x002fce00000010ff */
        /* <DEDUP_REMOVED lines=11> */
[----:B------:R-:W-:Y:S01]  /*17950*/  MUFU.EX2 R47, R47 ;  /* 0x0000002f002f7308 */ /* 0x000fe20000000800 */
[----:B------:R-:W-:Y:S01]  /*17960*/  HGMMA.64x128x16.F32.BF16 R88, R164, gdesc[UR4].tnspB, R88, gsb0 ;  /* 0x41e00004a4587df0 */ /* 0x000fe20008001858 */
[----:B------:R-:W-:Y:S02]  /*17970*/  R2UR UR6, R8 ;  /* 0x00000000080672ca */ /* 0x000fe400000e0000 */
[----:B------:R-:W-:Y:S01]  /*17980*/  R2UR UR7, R9 ;  /* 0x00000000090772ca */ /* 0x000fe200000e0000 */
[----:B------:R-:W-:Y:S01]  /*17990*/  IMAD.MOV.U32 R9, RZ, RZ, 0x40000040 ;  /* 0x40000040ff097424 */ /* 0x000fe200078e00ff */
        /* <DEDUP_REMOVED lines=20> */
[----:B------:R-:W-:-:S06]  /*17ae0*/  VIADD R8, R6, 0x300 ;  /* 0x0000030006087836 */ /* 0x000fcc0000000000 */
[----:B------:R-:W-:Y:S01]  /*17af0*/  MUFU.EX2 R28, R28 ;  /* 0x0000001c001c7308 */ /* 0x000fe20000000800 */
[----:B------:R-:W-:Y:S01]  /*17b00*/  VIADD R6, R6, 0x380 ;  /* 0x0000038006067836 */ /* 0x000fe20000000000 */
[----:B------:R-:W0:Y:S06]  /*17b10*/  SHFL.BFLY PT, R7, R10, 0x1, 0x1f ;  /* 0x0c201f000a077f89 */ /* 0x000e2c00000e0000 */
[----:B------:R-:W-:Y:S01]  /*17b20*/  MUFU.EX2 R69, R69 ;  /* 0x0000004500457308 */ /* 0x000fe20000000800 */
[----:B0-----:R-:W-:-:S05]  /*17b30*/  FMNMX.FTZ R10, R10, R7, !PT ;  /* 0x000000070a0a7209 */ /* 0x001fca0007810000 */
[----:B------:R-:W-:-:S04]  /*17b40*/  FADD.FTZ R7, -R10, R13 ;  /* 0x0000000d0a077221 */ /* 0x000fc80000010100 */
[----:B------:R-:W-:-:S04]  /*17b50*/  FMUL.FTZ R7, R7, UR44 ;  /* 0x0000002c07077c20 */ /* 0x000fc80008410000 */
[----:B------:R0:W-:Y:S02]  /*17b60*/  MUFU.EX2 R13, R7 ;  /* 0x00000007000d7308 */ /* 0x0001e40000000800 */
[----:B0-----:R-:W-:Y:S01]  /*17b70*/  IMAD.MOV.U32 R7, RZ, RZ, 0x40000040 ;  /* 0x40000040ff077424 */ /* 0x001fe200078e00ff */
[----:B------:R-:W-:Y:S02]  /*17b80*/  WARPGROUP.DEPBAR.LE gsb0, 0x0 ;  /* 0x00008000000079c5 */ /* 0x000fe40000010000 */
[----:B------:R-:W-:Y:S01]  /*17b90*/  WARPGROUP.ARRIVE ;  /* 0x00000000000079c5 */ /* 0x000fe20000000000 */
[--C-:B------:R-:W-:Y:S01]  /*17ba0*/  FFMA.FTZ R165, R30, UR44, -R85.reuse ;  /* 0x0000002c1ea57c23 */ /* 0x100fe20008010855 */
[----:B------:R-:W-:Y:S01]  /*17bb0*/  FMUL.FTZ R30, R10, UR44 ;  /* 0x0000002c0a1e7c20 */ /* 0x000fe20008410000 */
[--C-:B------:R-:W-:Y:S01]  /*17bc0*/  FFMA.FTZ R167, R34, UR44, -R85.reuse ;  /* 0x0000002c22a77c23 */ /* 0x100fe20008010855 */
[--C-:B------:R-:W-:Y:S01]  /*17bd0*/  FFMA.FTZ R164, R54, UR44, -R85.reuse ;  /* 0x0000002c36a47c23 */ /* 0x100fe20008010855 */
[----:B------:R-:W-:Y:S01]  /*17be0*/  FFMA.FTZ R166, R57, UR44, -R85 ;  /* 0x0000002c39a67c23 */ /* 0x000fe20008010855 */
[----:B------:R-:W-:Y:S01]  /*17bf0*/  HGMMA.64x128x16.F32.BF16 R88, R160, gdesc[UR4].tnspB, R88, gsb0 ;  /* 0x41e00004a0587df0 */ /* 0x000fe20008001858 */
[----:B------:R-:W-:Y:S01]  /*17c00*/  R2UR UR6, R8 ;  /* 0x00000000080672ca */ /* 0x000fe200000e0000 */
[--C-:B------:R-:W-:Y:S01]  /*17c10*/  FFMA.FTZ R20, R20, UR44, -R30.reuse ;  /* 0x0000002c14147c23 */ /* 0x100fe2000801081e */
[----:B------:R-:W-:Y:S01]  /*17c20*/  R2UR UR7, R9 ;  /* 0x00000000090772ca */ /* 0x000fe200000e0000 */
[--C-:B------:R-:W-:Y:S01]  /*17c30*/  FFMA.FTZ R181, R24, UR44, -R30.reuse ;  /* 0x0000002c18b57c23 */ /* 0x100fe2000801081e */
[--C-:B------:R-:W-:Y:S01]  /*17c40*/  FFMA.FTZ R183, R25, UR44, -R30.reuse ;  /* 0x0000002c19b77c23 */ /* 0x100fe2000801081e */
[--C-:B------:R-:W-:Y:S01]  /*17c50*/  FFMA.FTZ R24, R27, UR44, -R30.reuse ;  /* 0x0000002c1b187c23 */ /* 0x100fe2000801081e */
[----:B------:R-:W-:Y:S01]  /*17c60*/  FFMA.FTZ R177, R29, UR44, -R30 ;  /* 0x0000002c1db17c23 */ /* 0x000fe2000801081e */
[----:B------:R-:W0:Y:S01]  /*17c70*/  MUFU.EX2 R20, R20 ;  /* 0x0000001400147308 */ /* 0x000e220000000800 */
[----:B------:R-:W-:-:S02]  /*17c80*/  @!P1 IMAD R27, R184, 0x8, R2 ;  /* 0x00000008b81b9824 */ /* 0x000fc400078e0202 */
[--C-:B------:R-:W-:Y:S01]  /*17c90*/  FFMA.FTZ R32, R31, UR44, -R30.reuse ;  /* 0x0000002c1f207c23 */ /* 0x100fe2000801081e */
[--C-:B------:R-:W-:Y:S01]  /*17ca0*/  FFMA.FTZ R25, R44, UR44, -R30.reuse ;  /* 0x0000002c2c197c23 */ /* 0x100fe2000801081e */
[----:B------:R-:W-:Y:S01]  /*17cb0*/  FFMA.FTZ R179, R33, UR44, -R30 ;  /* 0x0000002c21b37c23 */ /* 0x000fe2000801081e */
[----:B------:R-:W-:Y:S01]  /*17cc0*/  @!P1 VIADD R27, R27, 0x28840 ;  /* 0x000288401b1b9836 */ /* 0x000fe20000000000 */
[----:B------:R-:W-:Y:S01]  /*17cd0*/  IADD3 R31, -R199, 0xb, RZ ;  /* 0x0000000bc71f7810 */ /* 0x000fe20007ffe1ff */
[----:B------:R-:W-:Y:S01]  /*17ce0*/  @!P1 IMAD R29, R15, 0x8, R2 ;  /* 0x000000080f1d9824 */ /* 0x000fe200078e0202 */
[----:B------:R-:W1:Y:S01]  /*17cf0*/  MUFU.EX2 R181, R181 ;  /* 0x000000b500b57308 */ /* 0x000e620000000800 */
[----:B------:R-:W-:Y:S01]  /*17d00*/  FADD.FTZ R15, R21, R4 ;  /* 0x00000004150f7221 */ /* 0x000fe20000010000 */
[----:B------:R-:W-:Y:S01]  /*17d10*/  @!P1 PRMT R27, RZ, 0x654, R27 ;  /* 0x00000654ff1b9816 */ /* 0x000fe2000000001b */
[----:B------:R-:W-:Y:S01]  /*17d20*/  FFMA.FTZ R34, R35, UR44, -R30 ;  /* 0x0000002c23227c23 */ /* 0x000fe2000801081e */
[----:B------:R-:W-:-:S02]  /*17d30*/  @!P1 VIADD R29, R29, 0x28860 ;  /* 0x000288601d1d9836 */ /* 0x000fc40000000000 */
[----:B--2---:R-:W-:Y:S01]  /*17d40*/  FADD.FTZ R4, R182, R15 ;  /* 0x0000000fb6047221 */ /* 0x004fe20000010000 */
[--C-:B------:R-:W-:Y:S01]  /*17d50*/  FFMA.FTZ R173, R36, UR44, -R30.reuse ;  /* 0x0000002c24ad7c23 */ /* 0x100fe2000801081e */
[----:B------:R-:W-:Y:S01]  /*17d60*/  FFMA.FTZ R36, R37, UR44, -R30 ;  /* 0x0000002c25247c23 */ /* 0x000fe2000801081e */
[----:B------:R-:W-:Y:S01]  /*17d70*/  MUFU.EX2 R183, R183 ;  /* 0x000000b700b77308 */ /* 0x000fe20000000800 */
[----:B0-----:R-:W-:Y:S01]  /*17d80*/  FFMA.FTZ R44, R13, R0, R20 ;  /* 0x000000000d2c7223 */ /* 0x001fe20000010014 */
[--C-:B------:R-:W-:Y:S01]  /*17d90*/  FFMA.FTZ R175, R40, UR44, -R30.reuse ;  /* 0x0000002c28af7c23 */ /* 0x100fe2000801081e */
[--C-:B------:R-:W-:Y:S01]  /*17da0*/  FFMA.FTZ R38, R43, UR44, -R30.reuse ;  /* 0x0000002c2b267c23 */ /* 0x100fe2000801081e */
[--C-:B------:R-:W-:Y:S01]  /*17db0*/  FFMA.FTZ R171, R48, UR44, -R30.reuse ;  /* 0x0000002c30ab7c23 */ /* 0x100fe2000801081e */
[--C-:B------:R-:W-:Y:S01]  /*17dc0*/  FFMA.FTZ R40, R45, UR44, -R30.reuse ;  /* 0x0000002c2d287c23 */ /* 0x100fe2000801081e */
[--C-:B------:R-:W-:Y:S01]  /*17dd0*/  FFMA.FTZ R42, R53, UR44, -R30.reuse ;  /* 0x0000002c352a7c23 */ /* 0x100fe2000801081e */
[----:B------:R-:W-:Y:S01]  /*17de0*/  FFMA.FTZ R56, R56, UR44, -R30 ;  /* 0x0000002c38387c23 */ /* 0x000fe2000801081e */
[----:B------:R-:W-:Y:S01]  /*17df0*/  MUFU.EX2 R24, R24 ;  /* 0x0000001800187308 */ /* 0x000fe20000000800 */
[----:B-1----:R-:W-:Y:S01]  /*17e00*/  FADD.FTZ R44, R181, R44 ;  /* 0x0000002cb52c7221 */ /* 0x002fe20000010000 */
[--C-:B------:R-:W-:Y:S01]  /*17e10*/  FFMA.FTZ R15, R63, UR44, -R30.reuse ;  /* 0x0000002c3f0f7c23 */ /* 0x100fe2000801081e */
[----:B------:R-:W-:Y:S01]  /*17e20*/  F2FP.BF16.F32.PACK_AB R181, R181, R20 ;  /* 0x00000014b5b5723e */ /* 0x000fe200000010ff */
        /* <DEDUP_REMOVED lines=9> */
[----:B------:R-:W-:Y:S01]  /*17ec0*/  FFMA.FTZ R9, R73, UR44, -R85 ;  /* 0x0000002c49097c23 */ /* 0x000fe20008010855 */
[----:B------:R-:W-:-:S02]  /*17ed0*/  F2FP.BF16.F32.PACK_AB R182, R87, R182 ;  /* 0x000000b657b6723e */ /* 0x000fc400000010ff */
        /* <DEDUP_REMOVED lines=13> */
[----:B------:R-:W-:-:S05]  /*17fb0*/  WARPGROUP.ARRIVE ;  /* 0x00000000000079c5 */ /* 0x000fca0000000000 */
[----:B------:R-:W-:Y:S01]  /*17fc0*/  MUFU.EX2 R164, R164 ;  /* 0x000000a400a47308 */ /* 0x000fe20000000800 */
        /* <DEDUP_REMOVED lines=8> */
[----:B------:R-:W-:Y:S01]  /*18050*/  FFMA.FTZ R7, R52, UR44, -R30 ;  /* 0x0000002c34077c23 */ /* 0x000fe2000801081e */
[----:B------:R-:W-:Y:S01]  /*18060*/  MUFU.EX2 R42, R42 ;  /* 0x0000002a002a7308 */ /* 0x000fe20000000800 */
[--C-:B------:R-:W-:Y:S01]  /*18070*/  FFMA.FTZ R61, R62, UR44, -R85.reuse ;  /* 0x0000002c3e3d7c23 */ /* 0x100fe20008010855 */
[--C-:B------:R-:W-:Y:S01]  /*18080*/  FFMA.FTZ R59, R65, UR44, -R85.reuse ;  /* 0x0000002c413b7c23 */ /* 0x100fe20008010855 */
[----:B------:R-:W-:-:S05]  /*18090*/  FFMA.FTZ R65, R72, UR44, -R85 ;  /* 0x0000002c48417c23 */ /* 0x000fca0008010855 */
        /* <DEDUP_REMOVED lines=13> */
[----:B------:R-:W1:Y:S08]  /*18170*/  MUFU.EX2 R65, R65 ;  /* 0x0000004100417308 */ /* 0x000e700000000800 */
[----:B------:R-:W2:Y:S08]  /*18180*/  MUFU.EX2 R79, R79 ;  /* 0x0000004f004f7308 */ /* 0x000eb00000000800 */
[----:B------:R-:W-:Y:S08]  /*18190*/  MUFU.EX2 R82, R82 ;  /* 0x0000005200527308 */ /* 0x000ff00000000800 */
[----:B------:R-:W-:Y:S01]  /*181a0*/  MUFU.EX2 R8, R8 ;  /* 0x0000000800087308 */ /* 0x000fe20000000800 */
[----:B------:R-:W-:-:S02]  /*181b0*/  WARPGROUP.DEPBAR.LE gsb0, 0x0 ;  /* 0x00008000000079c5 */ /* 0x000fc40000010000 */
[----:B------:R-:W-:Y:S01]  /*181c0*/  WARPGROUP.ARRIVE ;  /* 0x00000000000079c5 */ /* 0x000fe20000000000 */
[----:B------:R-:W-:Y:S01]  /*181d0*/  FFMA.FTZ R157, R74, UR44, -R30 ;  /* 0x0000002c4a9d7c23 */ /* 0x000fe2000801081e */
[----:B0-----:R-:W-:Y:S02]  /*181e0*/  F2FP.BF16.F32.PACK_AB R156, R59, R12 ;  /* 0x0000000c3b9c723e */ /* 0x001fe400000010ff */
[----:B-1----:R-:W-:Y:S01]  /*181f0*/  F2FP.BF16.F32.PACK_AB R158, R65, R26 ;  /* 0x0000001a419e723e */ /* 0x002fe200000010ff */
[----:B------:R-:W-:Y:S01]  /*18200*/  MUFU.EX2 R9, R9 ;  /* 0x0000000900097308 */ /* 0x000fe20000000800 */
[----:B------:R-:W-:Y:S01]  /*18210*/  HGMMA.64x128x16.F32.BF16 R88, R152, gdesc[UR4].tnspB, R88, gsb0 ;  /* 0x41e0000498587df0 */ /* 0x000fe20008001858 */
[----:B--2---:R-:W-:-:S06]  /*18220*/  F2FP.BF16.F32.PACK_AB R159, R79, R78 ;  /* 0x0000004e4f9f723e */ /* 0x004fcc00000010ff */
[----:B------:R-:W-:Y:S01]  /*18230*/  MUFU.EX2 R157, R157 ;  /* 0x0000009d009d7308 */ /* 0x000fe20000000800 */
[----:B------:R-:W-:Y:S02]  /*18240*/  WARPGROUP.DEPBAR.LE gsb0, 0x0 ;  /* 0x00008000000079c5 */ /* 0x000fe40000010000 */
[----:B------:R0:W-:Y:S06]  /*18250*/  BAR.ARV R31, 0x100 ;  /* 0x0004001f0000751d */ /* 0x0001ec0000002000 */
[----:B------:R1:W-:Y:S01]  /*18260*/  @!P1 SYNCS.ARRIVE.TRANS64.RED.A1T0 RZ, [R27+URZ], RZ ;  /* 0x000000ff1bff99a7 */ /* 0x0003e2000810043f */
[-C--:B------:R-:W-:Y:S01]  /*18270*/  FMUL.FTZ R90, R90, R13.reuse ;  /* 0x0000000d5a5a7220 */ /* 0x080fe20000410000 */
[----:B0-----:R-:W-:Y:S01]  /*18280*/  @!P1 PRMT R31, RZ, 0x654, R29 ;  /* 0x00000654ff1f9816 */ /* 0x001fe2000000001d */
[----:B------:R-:W-:Y:S01]  /*18290*/  FADD.FTZ R29, R87, R4 ;  /* 0x00000004571d7221 */ /* 0x000fe20000010000 */
[-C--:B------:R-:W-:Y:S01]  /*182a0*/  FMUL.FTZ R91, R91, R13.reuse ;  /* 0x0000000d5b5b7220 */ /* 0x080fe20000410000 */
[-C--:B------:R-:W-:Y:S01]  /*182b0*/  FMUL.FTZ R94, R94, R13.reuse ;  /* 0x0000000d5e5e7220 */ /* 0x080fe20000410000 */
[-C--:B------:R-:W-:Y:S01]  /*182c0*/  FMUL.FTZ R95, R95, R13.reuse ;  /* 0x0000000d5f5f7220 */ /* 0x080fe20000410000 */
[----:B------:R-:W-:Y:S01]  /*182d0*/  FMUL.FTZ R98, R98, R13 ;  /* 0x0000000d62627220 */ /* 0x000fe20000410000 */
[----:B-1----:R-:W-:Y:S01]  /*182e0*/  FADD.FTZ R27, R183, R44 ;  /* 0x0000002cb71b7221 */ /* 0x002fe20000010000 */
[----:B------:R-:W-:Y:S01]  /*182f0*/  FADD.FTZ R44, R176, R29 ;  /* 0x0000001db02c7221 */ /* 0x000fe20000010000 */
[C---:B------:R-:W-:Y:S01]  /*18300*/  F2FP.BF16.F32.PACK_AB R183, R24.reuse, R183 ;  /* 0x000000b718b7723e */ /* 0x040fe200000010ff */
[----:B------:R0:W-:Y:S01]  /*18310*/  @!P1 SYNCS.ARRIVE.TRANS64.RED.A1T0 RZ, [R31+URZ], RZ ;  /* 0x000000ff1fff99a7 */ /* 0x0001e2000810043f */
[----:B------:R-:W-:Y:S01]  /*18320*/  FADD.FTZ R4, R24, R27 ;  /* 0x0000001b18047221 */ /* 0x000fe20000010000 */
[----:B------:R-:W-:Y:S01]  /*18330*/  FADD.FTZ R29, R165, R44 ;  /* 0x0000002ca51d7221 */ /* 0x000fe20000010000 */
[----:B------:R-:W-:Y:S01]  /*18340*/  FFMA.FTZ R44, R71, UR44, -R30 ;  /* 0x0000002c472c7c23 */ /* 0x000fe2000801081e */
[----:B------:R-:W-:Y:S01]  /*18350*/  F2FP.BF16.F32.PACK_AB R176, R165, R176 ;  /* 0x000000b0a5b0723e */ /* 0x000fe200000010ff */
[----:B------:R-:W-:Y:S01]  /*18360*/  FADD.FTZ R27, R177, R4 ;  /* 0x00000004b11b7221 */ /* 0x000fe20000010000 */
[----:B------:R-:W-:Y:S01]  /*18370*/  FADD.FTZ R48, R178, R29 ;  /* 0x0000001db2307221 */ /* 0x000fe20000010000 */
[----:B------:R-:W-:Y:S01]  /*18380*/  FFMA.FTZ R4, R80, UR44, -R30 ;  /* 0x0000002c50047c23 */ /* 0x000fe2000801081e */
[C---:B------:R-:W-:Y:S01]  /*18390*/  F2FP.BF16.F32.PACK_AB R177, R32.reuse, R177 ;  /* 0x000000b120b1723e */ /* 0x040fe200000010ff */
[----:B------:R-:W-:Y:S01]  /*183a0*/  FADD.FTZ R46, R32, R27 ;  /* 0x0000001b202e7221 */ /* 0x000fe20000010000 */
[----:B------:R-:W-:Y:S01]  /*183b0*/  FADD.FTZ R29, R167, R48 ;  /* 0x00000030a71d7221 */ /* 0x000fe20000010000 */
[----:B------:R-:W-:Y:S01]  /*183c0*/  MUFU.EX2 R44, R44 ;  /* 0x0000002c002c7308 */ /* 0x000fe20000000800 */
[----:B------:R-:W-:Y:S01]  /*183d0*/  F2FP.BF16.F32.PACK_AB R165, R42, R7 ;  /* 0x000000072aa5723e */ /* 0x000fe200000010ff */
[----:B------:R-:W-:Y:S01]  /*183e0*/  FADD.FTZ R27, R179, R46 ;  /* 0x0000002eb31b7221 */ /* 0x000fe20000010000 */
[----:B------:R-:W-:Y:S01]  /*183f0*/  FADD.FTZ R48, R172, R29 ;  /* 0x0000001dac307221 */ /* 0x000fe20000010000 */
[C---:B------:R-:W-:Y:S01]  /*18400*/  F2FP.BF16.F32.PACK_AB R172, R169.reuse, R172 ;  /* 0x000000aca9ac723e */ /* 0x040fe200000010ff */
[----:B------:R-:W-:Y:S01]  /*18410*/  FFMA.FTZ R30, R84, UR44, -R30 ;  /* 0x0000002c541e7c23 */ /* 0x000fe2000801081e */
[----:B------:R-:W-:Y:S01]  /*18420*/  FADD.FTZ R46, R34, R27 ;  /* 0x0000001b222e7221 */ /* 0x000fe20000010000 */
[----:B------:R-:W-:Y:S01]  /*18430*/  FADD.FTZ R29, R169, R48 ;  /* 0x00000030a91d7221 */ /* 0x000fe20000010000 */
[----:B------:R-:W1:Y:S01]  /*18440*/  MUFU.EX2 R4, R4 ;  /* 0x0000000400047308 */ /* 0x000e620000000800 */
[----:B------:R-:W-:Y:S01]  /*18450*/  F2FP.BF16.F32.PACK_AB R169, R40, R25 ;  /* 0x0000001928a9723e */ /* 0x000fe200000010ff */
[----:B------:R-:W-:Y:S01]  /*18460*/  FADD.FTZ R27, R173, R46 ;  /* 0x0000002ead1b7221 */ /* 0x000fe20000010000 */
[----:B------:R-:W-:Y:S01]  /*18470*/  FADD.FTZ R48, R174, R29 ;  /* 0x0000001dae307221 */ /* 0x000fe20000010000 */
[----:B------:R-:W-:Y:S01]  /*18480*/  F2FP.BF16.F32.PACK_AB R179, R34, R179 ;  /* 0x000000b322b3723e */ /* 0x000fe200000010ff */
[-C--:B------:R-:W-:Y:S01]  /*18490*/  FMUL.FTZ R99, R99, R13.reuse ;  /* 0x0000000d63637220 */ /* 0x080fe20000410000 */
[----:B------:R-:W-:Y:S01]  /*184a0*/  FADD.FTZ R46, R36, R27 ;  /* 0x0000001b242e7221 */ /* 0x000fe20000010000 */
[----:B------:R-:W-:Y:S01]  /*184b0*/  FADD.FTZ R29, R39, R48 ;  /* 0x00000030271d7221 */ /* 0x000fe20000010000 */
[----:B------:R-:W-:Y:S01]  /*184c0*/  MUFU.EX2 R34, R81 ;  /* 0x0000005100227308 */ /* 0x000fe20000000800 */
        /* <DEDUP_REMOVED lines=15> */
[----:B------:R-:W-:Y:S01]  /*185c0*/  FMUL.FTZ R110, R110, R13 ;  /* 0x0000000d6e6e7220 */ /* 0x000fe20000410000 */
[----:B------:R-:W2:Y:S01]  /*185d0*/  MUFU.EX2 R20, R75 ;  /* 0x0000004b00147308 */ /* 0x000ea20000000800 */
[----:B------:R-:W-:Y:S01]  /*185e0*/  FADD.FTZ R21, R171, R46 ;  /* 0x0000002eab157221 */ /* 0x000fe20000010000 */
[----:B------:R-:W-:Y:S01]  /*185f0*/  FADD.FTZ R32, R164, R27 ;  /* 0x0000001ba4207221 */ /* 0x000fe20000010000 */
[C---:B------:R-:W-:Y:S01]  /*18600*/  F2FP.BF16.F32.PACK_AB R171, R6.reuse, R171 ;  /* 0x000000ab06ab723e */ /* 0x040fe200000010ff */
        /* <DEDUP_REMOVED lines=22> */
[----:B------:R-:W-:Y:S01]  /*18770*/  FADD.FTZ R25, R57, R24 ;  /* 0x0000001839197221 */ /* 0x000fe20000010000 */
[C---:B-1----:R-:W-:Y:S01]  /*18780*/  F2FP.BF16.F32.PACK_AB R161, R4.reuse, R161 ;  /* 0x000000a104a1723e */ /* 0x042fe200000010ff */
        /* <DEDUP_REMOVED lines=15> */
[----:B------:R-:W1:Y:S01]  /*18880*/  MUFU.EX2 R6, R83 ;  /* 0x0000005300067308 */ /* 0x000e620000000800 */
[C---:B--2---:R-:W-:Y:S01]  /*18890*/  F2FP.BF16.F32.PACK_AB R157, R20.reuse, R157 ;  /* 0x0000009d149d723e */ /* 0x044fe200000010ff */
        /* <DEDUP_REMOVED lines=19> */
[-C--:B------:R-:W-:Y:S01]  /*189d0*/  FMUL.FTZ R93, R93, R67.reuse ;  /* 0x000000435d5d7220 */ /* 0x080fe20000410000 */
[----:B-1----:R-:W-:Y:S01]  /*189e0*/  FADD.FTZ R7, R6, R7 ;  /* 0x0000000706077221 */ /* 0x002fe20000010000 */
        /* <DEDUP_REMOVED lines=42> */
[----:B------:R-:W-:Y:S02]  /*18c90*/  IMAD.MOV.U32 R13, RZ, RZ, R10 ;  /* 0x000000ffff0d7224 */ /* 0x000fe400078e000a */
[----:B------:R-:W-:Y:S01]  /*18ca0*/  IMAD.MOV.U32 R12, RZ, RZ, R11 ;  /* 0x000000ffff0c7224 */ /* 0x000fe200078e000b */
[----:B0-----:R-:W-:Y:S06]  /*18cb0*/  @P2 BRA `(.L_x_7070) ;  /* 0xffffffd4008c2947 */ /* 0x001fec000383ffff */
.L_x_7060:
[----:B------:R-:W-:-:S13]  /*18cc0*/  ISETP.GE.AND P2, PT, R3, R198, PT ;  /* 0x000000c60300720c */ /* 0x000fda0003f46270 */
[----:B------:R-:W-:Y:S05]  /*18cd0*/  @!P2 BRA `(.L_x_7071) ;  /* 0x00000038009ca947 */ /* 0x000fea0003800000 */
[----:B------:R-:W-:Y:S02]  /*18ce0*/  IMAD R15, R197, 0x80, R204 ;  /* 0x00000080c50f7824 */ /* 0x000fe400078e02cc */
[----:B------:R-:W-:Y:S02]  /*18cf0*/  IMAD.MOV.U32 R12, RZ, RZ, R10 ;  /* 0x000000ffff0c7224 */ /* 0x000fe400078e000a */
[----:B------:R-:W-:Y:S02]  /*18d00*/  VIADD R15, R15, 0x8 ;  /* 0x000000080f0f7836 */ /* 0x000fe40000000000 */
[----:B------:R-:W-:Y:S02]  /*18d10*/  IMAD.MOV.U32 R13, RZ, RZ, R11 ;  /* 0x000000ffff0d7224 */ /* 0x000fe400078e000b */
[----:B------:R-:W-:Y:S01]  /*18d20*/  IMAD.MOV.U32 R20, RZ, RZ, R186 ;  /* 0x000000ffff147224 */ /* 0x000fe200078e00ba */
[----:B------:R-:W-:Y:S01]  /*18d30*/  IADD3 R15, R15, R192, -R193 ;  /* 0x000000c00f0f7210 */ /* 0x000fe20007ffe8c1 */
[----:B------:R-:W-:-:S07]  /*18d40*/  IMAD.MOV.U32 R14, RZ, RZ, R184 ;  /* 0x000000ffff0e7224 */ /* 0x000fce00078e00b8 */
.L_x_7089:
        /* <DEDUP_REMOVED lines=10> */
.L_x_7073:
[----:B------:R-:W-:Y:S01]  /*18df0*/  IMAD R6, R184, 0x8, R2 ;  /* 0x00000008b8067824 */ /* 0x000fe200078e0202 */
[----:B------:R-:W-:-:S04]  /*18e00*/  SHF.L.U32 R7, R186, 0x1f, RZ ;  /* 0x0000001fba077819 */ /* 0x000fc800000006ff */
[----:B------:R0:W1:Y:S01]  /*18e10*/  SYNCS.PHASECHK.TRANS64.TRYWAIT P3, [R6+URZ+0x28830], R7 ;  /* 0x02883007060075a7 */ /* 0x000062000806017f */
[----:B------:R-:W-:Y:S05]  /*18e20*/  @!P0 BRA `(.L_x_7074) ;  /* 0x0000000000048947 */ /* 0x000fea0003800000 */
[----:B------:R-:W-:Y:S01]  /*18e30*/  BPT.TRAP 0x1 ;  /* 0x000000040000795c */ /* 0x000fe20000300000 */
.L_x_7074:
[----:B------:R-:W-:Y:S04]  /*18e40*/  BSSY B0, `(.L_x_7072) ;  /* 0x0000004000007945 */ /* 0x000fe80003800000 */
[----:B-1----:R-:W-:Y:S05]  /*18e50*/  @P3 BRA `(.L_x_7075) ;  /* 0x0000000000083947 */ /* 0x002fea0003800000 */
[----:B------:R-:W1:Y:S02]  /*18e60*/  SYNCS.PHASECHK.TRANS64.TRYWAIT P3, [R6+URZ+0x28830], R7 ;  /* 0x02883007060075a7 */ /* 0x000e64000806017f */
[----:B-1----:R-:W-:Y:S05]  /*18e70*/  @!P3 BRA `(.L_x_7076) ;  /* 0x000000dc0058b947 */ /* 0x002fea0003800000 */
.L_x_7075:
[----:B------:R-:W-:Y:S05]  /*18e80*/  BSYNC B0 ;  /* 0x0000000000007941 */ /* 0x000fea0003800000 */
.L_x_7072:
        /* <DEDUP_REMOVED lines=64> */
.L_x_7078:
[----:B------:R-:W-:Y:S01]  /*19290*/  SHF.L.U32 R6, R20, 0x1f, RZ ;  /* 0x0000001f14067819 */ /* 0x000fe200000006ff */
[----:B------:R-:W-:-:S04]  /*192a0*/  IMAD R7, R14, 0x8, R2 ;  /* 0x000000080e077824 */ /* 0x000fc800078e0202 */
[----:B------:R0:W1:Y:S01]  /*192b0*/  SYNCS.PHASECHK.TRANS64.TRYWAIT P2, [R7+URZ+0x28850], R6 ;  /* 0x02885006070075a7 */ /* 0x000062000804017f */
[----:B------:R-:W-:Y:S05]  /*192c0*/  @!P0 BRA `(.L_x_7079) ;  /* 0x0000000000048947 */ /* 0x000fea0003800000 */
[----:B------:R-:W-:Y:S01]  /*192d0*/  BPT.TRAP 0x1 ;  /* 0x000000040000795c */ /* 0x000fe20000300000 */
.L_x_7079:
[----:B-1----:R-:W-:Y:S05]  /*192e0*/  @P2 BRA `(.L_x_7077) ;  /* 0x0000000000082947 */ /* 0x002fea0003800000 */
[----:B------:R-:W1:Y:S02]  /*192f0*/  SYNCS.PHASECHK.TRANS64.TRYWAIT P2, [R7+URZ+0x28850], R6 ;  /* 0x02885006070075a7 */ /* 0x000e64000804017f */
[----:B-1----:R-:W-:Y:S05]  /*19300*/  @!P2 BRA `(.L_x_7080) ;  /* 0x000000d80048a947 */ /* 0x002fea0003800000 */
.L_x_7077:
        /* <DEDUP_REMOVED lines=39> */
[----:B------:R-:W-:-:S02]  /*19580*/  IMAD.MOV.U32 R9, RZ, RZ, 0x40000040 ;  /* 0x40000040ff097424 */ /* 0x000fc400078e00ff */
        /* <DEDUP_REMOVED lines=26> */
[----:B0-----:R-:W-:Y:S01]  /*19730*/  SHF.R.U32.HI R199, RZ, 0x7, R199 ;  /* 0x00000007ffc77819 */ /* 0x001fe200000116c7 */
[----:B------:R-:W0:Y:S01]  /*19740*/  MUFU.TANH R20, R20 ;  /* 0x0000001400147308 */ /* 0x000e220000002400 */
[----:B------:R-:W-:-:S07]  /*19750*/  IMAD R82, R197, 0x80, R204 ;  /* 0x00000080c5527824 */ /* 0x000fce00078e02cc */
        /* <DEDUP_REMOVED lines=17> */
[----:B------:R-:W-:Y:S01]  /*19870*/  R2UR UR6, R8 ;  /* 0x00000000080672ca */ /* 0x000fe200000e0000 */
[----:B------:R-:W-:Y:S01]  /*19880*/  VIADD R8, R6, 0x180 ;  /* 0x0000018006087836 */ /* 0x000fe20000000000 */
[----:B------:R-:W-:Y:S01]  /*19890*/  R2UR UR7, R9 ;  /* 0x00000000090772ca */ /* 0x000fe200000e0000 */
[----:B------:R-:W-:-:S03]  /*198a0*/  IMAD.MOV.U32 R9, RZ, RZ, 0x40000040 ;  /* 0x40000040ff097424 */ /* 0x000fc600078e00ff */
        /* <DEDUP_REMOVED lines=81> */
[----:B------:R-:W-:Y:S02]  /*19dc0*/  R2UR UR6, R6 ;  /* 0x00000000060672ca */ /* 0x000fe400000e0000 */
[----:B------:R-:W-:Y:S01]  /*19dd0*/  R2UR UR7, R7 ;  /* 0x00000000070772ca */ /* 0x000fe200000e0000 */
[----:B------:R-:W-:Y:S01]  /*19de0*/  @!P1 IMAD R7, R184, 0x8, R2 ;  /* 0x00000008b8079824 */ /* 0x000fe200078e0202 */
[----:B------:R-:W-:-:S03]  /*19df0*/  IADD3 R6, R192, 0x1, -R81 ;  /* 0x00000001c0067810 */ /* 0x000fc60007ffe851 */
[----:B------:R-:W-:Y:S01]  /*19e00*/  @!P1 VIADD R77, R7, 0x28840 ;  /* 0x00028840074d9836 */ /* 0x000fe20000000000 */
[----:B------:R-:W-:Y:S01]  /*19e10*/  IADD3 R7, -R199, 0xb, RZ ;  /* 0x0000000bc7077810 */ /* 0x000fe20007ffe1ff */
[----:B------:R-:W-:-:S03]  /*19e20*/  IMAD.IADD R6, R6, 0x1, -R193 ;  /* 0x0000000106067824 */ /* 0x000fc600078e0ac1 */
[----:B------:R-:W-:Y:S01]  /*19e30*/  @!P1 PRMT R77, RZ, 0x654, R77 ;  /* 0x00000654ff4d9816 */ /* 0x000fe2000000004d */
[----:B------:R-:W-:-:S04]  /*19e40*/  IMAD R6, R191, -0x2, R6 ;  /* 0xfffffffebf067824 */ /* 0x000fc800078e0206 */
[----:B------:R-:W-:-:S04]  /*19e50*/  VIADD R83, R6, UR55 ;  /* 0x0000003706537c36 */ /* 0x000fc80008000000 */
[----:B------:R-:W-:Y:S01]  /*19e60*/  IMAD.IADD R84, R82, 0x1, R83 ;  /* 0x0000000152547824 */ /* 0x000fe200078e0253 */
        /* <DEDUP_REMOVED lines=8> */
[----:B------:R-:W-:Y:S01]  /*19ef0*/  FMUL.FTZ R65, R79, UR51 ;  /* 0x000000334f417c20 */ /* 0x000fe20008410000 */
[----:B------:R-:W-:Y:S01]  /*19f00*/  FMUL.FTZ R68, R86, UR51 ;  /* 0x0000003356447c20 */ /* 0x000fe20008410000 */
[----:B------:R-:W-:Y:S01]  /*19f10*/  FMUL.FTZ R69, R87, UR51 ;  /* 0x0000003357457c20 */ /* 0x000fe20008410000 */
[----:B------:R-:W0:Y:S01]  /*19f20*/  MUFU.TANH R157, R157 ;  /* 0x0000009d009d7308 */ /* 0x000e220000002400 */
[----:B------:R-:W-:-:S04]  /*19f30*/  VIADD R79, R6, UR50 ;  /* 0x00000032064f7c36 */ /* 0x000fc80008000000 */
[----:B------:R-:W-:-:S03]  /*19f40*/  IMAD.IADD R78, R82, 0x1, R79 ;  /* 0x00000001524e7824 */ /* 0x000fc600078e024f */
        /* <DEDUP_REMOVED lines=8> */
[----:B------:R0:W-:Y:S06]  /*19fd0*/  BAR.ARV R7, 0x100 ;  /* 0x000400070000751d */ /* 0x0001ec0000002000 */
[----:B------:R0:W-:Y:S01]  /*19fe0*/  @!P1 SYNCS.ARRIVE.TRANS64.RED.A1T0 RZ, [R77+URZ], RZ ;  /* 0x000000ff4dff99a7 */ /* 0x0001e2000810043f */
[----:B-1234-:R-:W-:Y:S05]  /*19ff0*/  @!P5 BRA `(.L_x_7081) ;  /* 0x00000000005cd947 */ /* 0x01efea0003800000 */
[----:B0-----:R-:W-:Y:S01]  /*1a000*/  IADD3 R77, R82, R192, -R193 ;  /* 0x000000c0524d7210 */ /* 0x001fe20007ffe8c1 */
[----:B------:R-:W-:Y:S03]  /*1a010*/  BSSY B0, `(.L_x_7082) ;  /* 0x0000011000007945 */ /* 0x000fe60003800000 */
[----:B------:R-:W-:-:S13]  /*1a020*/  ISETP.GT.AND P2, PT, R77, -0x1, PT ;  /* 0xffffffff4d00780c */ /* 0x000fda0003f44270 */
[----:B------:R-:W-:Y:S05]  /*1a030*/  @P2 BRA `(.L_x_7083) ;  /* 0x0000000000202947 */ /* 0x000fea0003800000 */
[----:B------:R-:W-:Y:S01]  /*1a040*/  IMAD.U32 R86, RZ, RZ, UR46 ;  /* 0x0000002eff567e24 */ /* 0x000fe2000f8e00ff */
[----:B------:R-:W-:-:S04]  /*1a050*/  LOP3.LUT R77, RZ, R77, RZ, 0x33, !PT ;  /* 0x0000004dff4d7212 */ /* 0x000fc800078e33ff */
[----:B------:R-:W-:-:S13]  /*1a060*/  ISETP.NE.AND P2, PT, R86, 0x1, PT ;  /* 0x000000015600780c */ /* 0x000fda0003f45270 */
[----:B------:R-:W0:Y:S02]  /*1a070*/  @P2 LDC.64 R6, c[0x0][0x9e8] ;  /* 0x00027a00ff062b82 */ /* 0x000e240000000a00 */
[----:B0-----:R-:W-:-:S05]  /*1a080*/  @P2 IMAD.HI.U32 R6, R77, R6, RZ ;  /* 0x000000064d062227 */ /* 0x001fca00078e00ff */
[----:B------:R-:W-:-:S04]  /*1a090*/  @P2 SHF.R.U32.HI R77, RZ, R7, R6 ;  /* 0x00000007ff4d2219 */ /* 0x000fc80000011606 */
[----:B------:R-:W-:Y:S01]  /*1a0a0*/  LOP3.LUT R77, RZ, R77, RZ, 0x33, !PT ;  /* 0x0000004dff4d7212 */ /* 0x000fe200078e33ff */
[----:B------:R-:W-:Y:S06]  /*1a0b0*/  BRA `(.L_x_7084) ;  /* 0x0000000000187947 */ /* 0x000fec0003800000 */
.L_x_7083:
[----:B------:R-:W-:Y:S01]  /*1a0c0*/  IMAD.U32 R86, RZ, RZ, UR46 ;  /* 0x0000002eff567e24 */ /* 0x000fe2000f8e00ff */
[----:B------:R-:W-:-:S04]  /*1a0d0*/  IADD3 R77, R82, R192, -R193 ;  /* 0x000000c0524d7210 */ /* 0x000fc80007ffe8c1 */
[----:B------:R-:W-:-:S13]  /*1a0e0*/  ISETP.NE.AND P2, PT, R86, 0x1, PT ;  /* 0x000000015600780c */ /* 0x000fda0003f45270 */
[----:B------:R-:W0:Y:S02]  /*1a0f0*/  @P2 LDC.64 R6, c[0x0][0x9e8] ;  /* 0x00027a00ff062b82 */ /* 0x000e240000000a00 */
[----:B0-----:R-:W-:-:S05]  /*1a100*/  @P2 IMAD.HI.U32 R6, R77, R6, RZ ;  /* 0x000000064d062227 */ /* 0x001fca00078e00ff */
[----:B------:R-:W-:-:S07]  /*1a110*/  @P2 SHF.R.U32.HI R77, RZ, R7, R6 ;  /* 0x00000007ff4d2219 */ /* 0x000fce0000011606 */
.L_x_7084:
[----:B------:R-:W-:Y:S05]  /*1a120*/  BSYNC B0 ;  /* 0x0000000000007941 */ /* 0x000fea0003800000 */
.L_x_7082:
[----:B------:R-:W-:-:S04]  /*1a130*/  IMAD R6, R77, R86, -R81 ;  /* 0x000000564d067224 */ /* 0x000fc800078e0a51 */
[----:B------:R-:W-:-:S05]  /*1a140*/  IMAD R7, R191, -0x2, R6 ;  /* 0xfffffffebf077824 */ /* 0x000fca00078e0206 */
[----:B------:R-:W-:Y:S02]  /*1a150*/  VIADDMNMX R78, R7, R86, R78, PT ;  /* 0x00000056074e7246 */ /* 0x000fe4000380014e */
[----:B------:R-:W-:-:S07]  /*1a160*/  VIMNMX R84, R84, R7, !PT ;  /* 0x0000000754547248 */ /* 0x000fce0007fe0100 */
.L_x_7081:
[----:B------:R-:W-:Y:S02]  /*1a170*/  ISETP.GT.AND P2, PT, R3, -0x1, PT ;  /* 0xffffffff0300780c */ /* 0x000fe40003f44270 */
[----:B------:R-:W-:Y:S02]  /*1a180*/  IADD3 R79, R79, 0x8, R82 ;  /* 0x000000084f4f7810 */ /* 0x000fe40007ffe052 */
[C---:B------:R-:W-:Y:S02]  /*1a190*/  ISETP.GT.AND P4, PT, R84.reuse, RZ, P2 ;  /* 0x000000ff5400720c */ /* 0x040fe40001784270 */
[----:B------:R-:W-:Y:S02]  /*1a1a0*/  ISETP.GT.AND P3, PT, R84, 0x1, P2 ;  /* 0x000000015400780c */ /* 0x000fe40001764270 */
[C---:B------:R-:W-:Y:S02]  /*1a1b0*/  ISETP.LT.OR P4, PT, R78.reuse, 0x1, P4 ;  /* 0x000000014e00780c */ /* 0x040fe40002781670 */
[----:B------:R-:W-:-:S02]  /*1a1c0*/  ISETP.LT.OR P3, PT, R78, 0x2, P3 ;  /* 0x000000024e00780c */ /* 0x000fc40001f61670 */
[----:B0-----:R-:W-:Y:S02]  /*1a1d0*/  FSEL R20, R20, -INF , !P4 ;  /* 0xff80000014147808 */ /* 0x001fe40006000000 */
[C---:B------:R-:W-:Y:S02]  /*1a1e0*/  ISETP.GT.AND P4, PT, R84.reuse, 0x8, P2 ;  /* 0x000000085400780c */ /* 0x040fe40001784270 */
[----:B------:R-:W-:Y:S02]  /*1a1f0*/  FSEL R21, R21, -INF , !P3 ;  /* 0xff80000015157808 */ /* 0x000fe40005800000 */
[----:B------:R-:W-:Y:S02]  /*1a200*/  ISETP.GT.AND P3, PT, R84, 0x9, P2 ;  /* 0x000000095400780c */ /* 0x000fe40001764270 */
[C---:B------:R-:W-:Y:S02]  /*1a210*/  ISETP.LT.OR P4, PT, R78.reuse, 0x9, P4 ;  /* 0x000000094e00780c */ /* 0x040fe40002781670 */
[----:B------:R-:W-:-:S02]  /*1a220*/  ISETP.LT.OR P3, PT, R78, 0xa, P3 ;  /* 0x0000000a4e00780c */ /* 0x000fc40001f61670 */
[----:B------:R-:W-:Y:S02]  /*1a230*/  FSEL R26, R26, -INF , !P4 ;  /* 0xff8000001a1a7808 */ /* 0x000fe40006000000 */
        /* <DEDUP_REMOVED lines=12> */
[----:B------:R-:W-:Y:S02]  /*1a300*/  ISETP.GT.AND P4, PT, R84, 0x20, P2 ;  /* 0x000000205400780c */ /* 0x000fe40001784270 */
        /* <DEDUP_REMOVED lines=71> */
[----:B------:R-:W-:Y:S02]  /*1a780*/  IADD3 R78, R83, 0x8, R82 ;  /* 0x00000008534e7810 */ /* 0x000fe40007ffe052 */
        /* <DEDUP_REMOVED lines=15> */
.L_x_7087:
[----:B------:R-:W-:-:S05]  /*1a880*/  IMAD.U32 R84, RZ, RZ, UR46 ;  /* 0x0000002eff547e24 */ /* 0x000fca000f8e00ff */
[----:B------:R-:W-:-:S13]  /*1a890*/  ISETP.NE.AND P3, PT, R84, 0x1, PT ;  /* 0x000000015400780c */ /* 0x000fda0003f65270 */
[----:B------:R-:W0:Y:S02]  /*1a8a0*/  @P3 LDC.64 R6, c[0x0][0x9e8] ;  /* 0x00027a00ff063b82 */ /* 0x000e240000000a00 */
[----:B0-----:R-:W-:-:S04]  /*1a8b0*/  @P3 IMAD.HI.U32 R80, R15, R6, RZ ;  /* 0x000000060f503227 */ /* 0x001fc800078e00ff */
[----:B------:R-:W-:Y:S01]  /*1a8c0*/  IMAD.MOV.U32 R6, RZ, RZ, R15 ;  /* 0x000000ffff067224 */ /* 0x000fe200078e000f */
[----:B------:R-:W-:-:S07]  /*1a8d0*/  @P3 SHF.R.U32.HI R6, RZ, R7, R80 ;  /* 0x00000007ff063219 */ /* 0x000fce0000011650 */
.L_x_7088:
[----:B------:R-:W-:Y:S05]  /*1a8e0*/  BSYNC B0 ;  /* 0x0000000000007941 */ /* 0x000fea0003800000 */
.L_x_7086:
[----:B------:R-:W-:-:S04]  /*1a8f0*/  IMAD R6, R6, R84, -R81 ;  /* 0x0000005406067224 */ /* 0x000fc800078e0a51 */
[----:B------:R-:W-:-:S05]  /*1a900*/  IMAD R6, R191, -0x2, R6 ;  /* 0xfffffffebf067824 */ /* 0x000fca00078e0206 */
[----:B------:R-:W-:Y:S02]  /*1a910*/  VIADDMNMX R79, R6, R84, R79, PT ;  /* 0x00000054064f7246 */ /* 0x000fe4000380014f */
[----:B------:R-:W-:-:S07]  /*1a920*/  VIMNMX R78, R78, R6, !PT ;  /* 0x000000064e4e7248 */ /* 0x000fce0007fe0100 */
.L_x_7085:
        /* <DEDUP_REMOVED lines=65> */
[C---:B------:R-:W-:Y:S01]  /*1ad40*/  ISETP.LT.OR P4, PT, R79.reuse, 0x49, P4 ;  /* 0x000000494f00780c */ /* 0x040fe20002781670 */
[----:B------:R-:W0:Y:S01]  /*1ad50*/  SHFL.BFLY PT, R80, R7, 0x2, 0x1f ;  /* 0x0c401f0007507f89 */ /* 0x000e2200000e0000 */
[----:B------:R-:W-:-:S02]  /*1ad60*/  ISETP.LT.OR P3, PT, R79, 0xa, P3 ;  /* 0x0000000a4f00780c */ /* 0x000fc40001f61670 */
[----:B------:R-:W-:Y:S02]  /*1ad70*/  FSEL R53, R53, -INF , !P4 ;  /* 0xff80000035357808 */ /* 0x000fe40006000000 */
[----:B------:R-:W-:Y:S02]  /*1ad80*/  FSEL R25, R25, -INF , !P3 ;  /* 0xff80000019197808 */ /* 0x000fe40005800000 */
[C---:B------:R-:W-:Y:S02]  /*1ad90*/  ISETP.GT.AND P3, PT, R78.reuse, 0x11, P2 ;  /* 0x000000114e00780c */ /* 0x040fe40001764270 */
[----:B------:R-:W-:Y:S02]  /*1ada0*/  ISETP.GT.AND P4, PT, R78, RZ, P2 ;  /* 0x000000ff4e00720c */ /* 0x000fe40001784270 */
[C---:B------:R-:W-:Y:S02]  /*1adb0*/  ISETP.LT.OR P3, PT, R79.reuse, 0x12, P3 ;  /* 0x000000124f00780c */ /* 0x040fe40001f61670 */
[----:B------:R-:W-:-:S02]  /*1adc0*/  ISETP.LT.OR P4, PT, R79, 0x1, P4 ;  /* 0x000000014f00780c */ /* 0x000fc40002781670 */
[----:B------:R-:W-:Y:S02]  /*1add0*/  FSEL R29, R29, -INF , !P3 ;  /* 0xff8000001d1d7808 */ /* 0x000fe40005800000 */
[----:B------:R-:W-:Y:S02]  /*1ade0*/  ISETP.GT.AND P3, PT, R78, 0x19, P2 ;  /* 0x000000194e00780c */ /* 0x000fe40001764270 */
[----:B------:R-:W-:Y:S02]  /*1adf0*/  FSEL R83, R10, -INF , !P4 ;  /* 0xff8000000a537808 */ /* 0x000fe40006000000 */
[----:B------:R-:W-:Y:S02]  /*1ae00*/  ISETP.LT.OR P3, PT, R79, 0x1a, P3 ;  /* 0x0000001a4f00780c */ /* 0x000fe40001f61670 */
[----:B------:R-:W-:Y:S02]  /*1ae10*/  ISETP.GT.AND P4, PT, R78, 0x49, P2 ;  /* 0x000000494e00780c */ /* 0x000fe40001784270 */
[----:B------:R-:W-:-:S02]  /*1ae20*/  FSEL R35, R35, -INF , !P3 ;  /* 0xff80000023237808 */ /* 0x000fc40005800000 */
[C---:B------:R-:W-:Y:S02]  /*1ae30*/  ISETP.GT.AND P3, PT, R78.reuse, 0x21, P2 ;  /* 0x000000214e00780c */ /* 0x040fe40001764270 */
[----:B0-----:R-:W-:Y:S02]  /*1ae40*/  FMNMX.FTZ R80, R7, R80, !PT ;  /* 0x0000005007507209 */ /* 0x001fe40007810000 */
[C---:B------:R-:W-:Y:S02]  /*1ae50*/  ISETP.LT.OR P3, PT, R79.reuse, 0x22, P3 ;  /* 0x000000224f00780c */ /* 0x040fe40001f61670 */
[----:B------:R-:W-:Y:S01]  /*1ae60*/  ISETP.LT.OR P4, PT, R79, 0x4a, P4 ;  /* 0x0000004a4f00780c */ /* 0x000fe20002781670 */
[----:B------:R-:W0:Y:S01]  /*1ae70*/  SHFL.BFLY PT, R11, R80, 0x1, 0x1f ;  /* 0x0c201f00500b7f89 */ /* 0x000e2200000e0000 */
[----:B------:R-:W-:Y:S02]  /*1ae80*/  FSEL R37, R37, -INF , !P3 ;  /* 0xff80000025257808 */ /* 0x000fe40005800000 */
[----:B------:R-:W-:-:S02]  /*1ae90*/  ISETP.GT.AND P3, PT, R78, 0x29, P2 ;  /* 0x000000294e00780c */ /* 0x000fc40001764270 */
[----:B------:R-:W-:Y:S02]  /*1aea0*/  FSEL R55, R55, -INF , !P4 ;  /* 0xff80000037377808 */ /* 0x000fe40006000000 */
[----:B------:R-:W-:Y:S02]  /*1aeb0*/  ISETP.LT.OR P3, PT, R79, 0x2a, P3 ;  /* 0x0000002a4f00780c */ /* 0x000fe40001f61670 */
[C---:B------:R-:W-:Y:S02]  /*1aec0*/  ISETP.GT.AND P4, PT, R78.reuse, 0x50, P2 ;  /* 0x000000504e00780c */ /* 0x040fe40001784270 */
[----:B------:R-:W-:Y:S02]  /*1aed0*/  FSEL R41, R41, -INF , !P3 ;  /* 0xff80000029297808 */ /* 0x000fe40005800000 */
[----:B------:R-:W-:Y:S02]  /*1aee0*/  ISETP.GT.AND P3, PT, R78, 0x31, P2 ;  /* 0x000000314e00780c */ /* 0x000fe40001764270 */
[----:B------:R-:W-:-:S02]  /*1aef0*/  ISETP.LT.OR P4, PT, R79, 0x51, P4 ;  /* 0x000000514f00780c */ /* 0x000fc40002781670 */
[----:B------:R-:W-:Y:S02]  /*1af00*/  ISETP.LT.OR P3, PT, R79, 0x32, P3 ;  /* 0x000000324f00780c */ /* 0x000fe40001f61670 */
[----:B------:R-:W-:Y:S02]  /*1af10*/  FSEL R57, R57, -INF , !P4 ;  /* 0xff80000039397808 */ /* 0x000fe40006000000 */
[----:B------:R-:W-:Y:S02]  /*1af20*/  FSEL R45, R45, -INF , !P3 ;  /* 0xff8000002d2d7808 */ /* 0x000fe40005800000 */
[----:B------:R-:W-:Y:S02]  /*1af30*/  ISETP.GT.AND P3, PT, R78, 0x39, P2 ;  /* 0x000000394e00780c */ /* 0x000fe40001764270 */
[----:B0-----:R-:W-:Y:S02]  /*1af40*/  FMNMX.FTZ R11, R80, R11, !PT ;  /* 0x0000000b500b7209 */ /* 0x001fe40007810000 */
[----:B------:R-:W-:-:S02]  /*1af50*/  ISETP.LT.OR P3, PT, R79, 0x3a, P3 ;  /* 0x0000003a4f00780c */ /* 0x000fc40001f61670 */
[----:B------:R-:W-:Y:S01]  /*1af60*/  ISETP.GT.AND P4, PT, R78, 0x51, P2 ;  /* 0x000000514e00780c */ /* 0x000fe20001784270 */
[C---:B------:R-:W-:Y:S01]  /*1af70*/  FMUL.FTZ R7, R11.reuse, UR44 ;  /* 0x0000002c0b077c20 */ /* 0x040fe20008410000 */
[----:B------:R-:W-:Y:S02]  /*1af80*/  FSEL R8, R8, -INF , !P3 ;  /* 0xff80000008087808 */ /* 0x000fe40005800000 */
[----:B------:R-:W-:Y:S02]  /*1af90*/  FSETP.NEU.FTZ.AND P3, PT, R11, -INF , PT ;  /* 0xff8000000b00780b */ /* 0x000fe40003f7d000 */
[----:B------:R-:W-:Y:S02]  /*1afa0*/  ISETP.LT.OR P4, PT, R79, 0x52, P4 ;  /* 0x000000524f00780c */ /* 0x000fe40002781670 */
[----:B------:R-:W-:Y:S02]  /*1afb0*/  FSEL R7, R7, RZ, P3 ;  /* 0x000000ff07077208 */ /* 0x000fe40001800000 */
[----:B------:R-:W-:-:S02]  /*1afc0*/  FSEL R59, R59, -INF , !P4 ;  /* 0xff8000003b3b7808 */ /* 0x000fc40006000000 */
[----:B------:R-:W-:Y:S01]  /*1afd0*/  ISETP.GT.AND P4, PT, R78, 0x58, P2 ;  /* 0x000000584e00780c */ /* 0x000fe20001784270 */
        /* <DEDUP_REMOVED lines=8> */
[----:B------:R-:W-:Y:S01]  /*1b060*/  ISETP.LT.OR P4, PT, R79, 0x59, P4 ;  /* 0x000000594f00780c */ /* 0x000fe20002781670 */
[----:B------:R0:W-:Y:S01]  /*1b070*/  MUFU.EX2 R27, R20 ;  /* 0x00000014001b7308 */ /* 0x0001e20000000800 */
[----:B------:R-:W-:Y:S01]  /*1b080*/  FMNMX.FTZ R10, R24, R31, !PT ;  /* 0x0000001f180a7209 */ /* 0x000fe20007810000 */
[--C-:B------:R-:W-:Y:S01]  /*1b090*/  FFMA.FTZ R176, R30, UR44, -R7.reuse ;  /* 0x0000002c1eb07c23 */ /* 0x100fe20008010807 */
[----:B------:R-:W-:Y:S01]  /*1b0a0*/  FSEL R60, R60, -INF , !P4 ;  /* 0xff8000003c3c7808 */ /* 0x000fe20006000000 */
[--C-:B------:R-:W-:Y:S01]  /*1b0b0*/  FFMA.FTZ R172, R38, UR44, -R7.reuse ;  /* 0x0000002c26ac7c23 */ /* 0x100fe20008010807 */
[----:B------:R-:W-:Y:S01]  /*1b0c0*/  FMNMX.FTZ R31, R25, R10, !PT ;  /* 0x0000000a191f7209 */ /* 0x000fe20007810000 */
[--C-:B------:R-:W-:Y:S01]  /*1b0d0*/  FFMA.FTZ R182, R26, UR44, -R7.reuse ;  /* 0x0000002c1ab67c23 */ /* 0x100fe20008010807 */
[----:B------:R-:W-:Y:S01]  /*1b0e0*/  ISETP.GT.AND P4, PT, R78, 0x59, P2 ;  /* 0x000000594e00780c */ /* 0x000fe20001784270 */
[----:B------:R-:W-:Y:S01]  /*1b0f0*/  MUFU.EX2 R81, R81 ;  /* 0x0000005100517308 */ /* 0x000fe20000000800 */
        /* <DEDUP_REMOVED lines=10> */
[----:B------:R-:W-:Y:S01]  /*1b1a0*/  ISETP.GT.AND P4, PT, R78, 0x60, P2 ;  /* 0x000000604e00780c */ /* 0x000fe20001784270 */
[--C-:B------:R-:W-:Y:S01]  /*1b1b0*/  FFMA.FTZ R170, R49, UR44, -R7.reuse ;  /* 0x0000002c31aa7c23 */ /* 0x100fe20008010807 */
[----:B------:R-:W-:Y:S01]  /*1b1c0*/  FMNMX.FTZ R33, R35, R10, !PT ;  /* 0x0000000a23217209 */ /* 0x000fe20007810000 */
[--C-:B------:R-:W-:Y:S01]  /*1b1d0*/  FFMA.FTZ R49, R50, UR44, -R7.reuse ;  /* 0x0000002c32317c23 */ /* 0x100fe20008010807 */
[----:B------:R-:W-:Y:S01]  /*1b1e0*/  ISETP.LT.OR P4, PT, R79, 0x61, P4 ;  /* 0x000000614f00780c */ /* 0x000fe20002781670 */
[----:B------:R-:W-:Y:S01]  /*1b1f0*/  MUFU.EX2 R182, R182 ;  /* 0x000000b600b67308 */ /* 0x000fe20000000800 */
        /* <DEDUP_REMOVED lines=25> */
[----:B------:R-:W-:Y:S01]  /*1b390*/  FFMA.FTZ R154, R71, UR44, -R7 ;  /* 0x0000002c479a7c23 */ /* 0x000fe20008010807 */
[----:B------:R-:W-:-:S02]  /*1b3a0*/  FSEL R64, R64, -INF , !P4 ;  /* 0xff80000040407808 */ /* 0x000fc40006000000 */
[----:B------:R-:W-:Y:S02]  /*1b3b0*/  FMNMX.FTZ R10, R8, R43, !PT ;  /* 0x0000002b080a7209 */ /* 0x000fe40007810000 */
[----:B------:R-:W-:Y:S01]  /*1b3c0*/  ISETP.GT.AND P4, PT, R78, 0x69, P2 ;  /* 0x000000694e00780c */ /* 0x000fe20001784270 */
[----:B------:R-:W-:Y:S01]  /*1b3d0*/  MUFU.EX2 R31, R31 ;  /* 0x0000001f001f7308 */ /* 0x000fe20000000800 */
[----:B------:R-:W-:Y:S02]  /*1b3e0*/  FMNMX.FTZ R43, R51, R10, !PT ;  /* 0x0000000a332b7209 */ /* 0x000fe40007810000 */
[----:B------:R-:W-:Y:S02]  /*1b3f0*/  ISETP.LT.OR P4, PT, R79, 0x6a, P4 ;  /* 0x0000006a4f00780c */ /* 0x000fe40002781670 */
[----:B------:R-:W-:Y:S02]  /*1b400*/  FMNMX.FTZ R10, R52, R43, !PT ;  /* 0x0000002b340a7209 */ /* 0x000fe40007810000 */
[----:B0-----:R-:W-:Y:S01]  /*1b410*/  FSEL R20, R65, -INF , !P4 ;  /* 0xff80000041147808 */ /* 0x001fe20006000000 */
[----:B------:R-:W-:Y:S01]  /*1b420*/  MUFU.EX2 R172, R172 ;  /* 0x000000ac00ac7308 */ /* 0x000fe20000000800 */
[----:B------:R-:W-:-:S02]  /*1b430*/  FMNMX.FTZ R10, R53, R10, !PT ;  /* 0x0000000a350a7209 */ /* 0x000fc40007810000 */
[----:B------:R-:W-:Y:S02]  /*1b440*/  ISETP.GT.AND P4, PT, R78, 0x70, P2 ;  /* 0x000000704e00780c */ /* 0x000fe40001784270 */
[----:B------:R-:W-:Y:S02]  /*1b450*/  FMNMX.FTZ R10, R55, R10, !PT ;  /* 0x0000000a370a7209 */ /* 0x000fe40007810000 */
[----:B------:R-:W-:Y:S01]  /*1b460*/  ISETP.LT.OR P4, PT, R79, 0x71, P4 ;  /* 0x000000714f00780c */ /* 0x000fe20002781670 */
[----:B------:R-:W-:Y:S01]  /*1b470*/  MUFU.EX2 R33, R33 ;  /* 0x0000002100217308 */ /* 0x000fe20000000800 */
[----:B------:R-:W-:Y:S02]  /*1b480*/  FMNMX.FTZ R10, R57, R10, !PT ;  /* 0x0000000a390a7209 */ /* 0x000fe40007810000 */
[----:B------:R-:W-:Y:S02]  /*1b490*/  FSEL R66, R66, -INF , !P4 ;  /* 0xff80000042427808 */ /* 0x000fe40006000000 */
[----:B------:R-:W-:-:S02]  /*1b4a0*/  FMNMX.FTZ R85, R59, R10, !PT ;  /* 0x0000000a3b557209 */ /* 0x000fc40007810000 */
[----:B------:R-:W-:Y:S01]  /*1b4b0*/  ISETP.GT.AND P4, PT, R78, 0x71, P2 ;  /* 0x000000714e00780c */ /* 0x000fe20001784270 */
[----:B------:R-:W-:Y:S01]  /*1b4c0*/  MUFU.EX2 R174, R174 ;  /* 0x000000ae00ae7308 */ /* 0x000fe20000000800 */
[----:B------:R-:W-:Y:S02]  /*1b4d0*/  FMNMX.FTZ R10, R60, R85, !PT ;  /* 0x000000553c0a7209 */ /* 0x000fe40007810000 */
[----:B------:R-:W-:Y:S02]  /*1b4e0*/  ISETP.LT.OR P4, PT, R79, 0x72, P4 ;  /* 0x000000724f00780c */ /* 0x000fe40002781670 */
[----:B------:R-:W-:Y:S02]  /*1b4f0*/  FMNMX.FTZ R9, R61, R10, !PT ;  /* 0x0000000a3d097209 */ /* 0x000fe40007810000 */
[----:B------:R-:W-:Y:S01]  /*1b500*/  FSEL R30, R67, -INF , !P4 ;  /* 0xff800000431e7808 */ /* 0x000fe20006000000 */
[----:B------:R-:W-:Y:S01]  /*1b510*/  MUFU.EX2 R39, R39 ;  /* 0x0000002700277308 */ /* 0x000fe20000000800 */
[----:B------:R-:W-:Y:S01]  /*1b520*/  FMNMX.FTZ R10, R62, R9, !PT ;  /* 0x000000093e0a7209 */ /* 0x000fe20007810000 */
[----:B------:R-:W-:Y:S01]  /*1b530*/  FFMA.FTZ R9, R54, UR44, -R7 ;  /* 0x0000002c36097c23 */ /* 0x000fe20008010807 */
[----:B------:R-:W-:-:S02]  /*1b540*/  ISETP.GT.AND P4, PT, R78, 0x78, P2 ;  /* 0x000000784e00780c */ /* 0x000fc40001784270 */
[----:B------:R-:W-:Y:S02]  /*1b550*/  FMNMX.FTZ R65, R63, R10, !PT ;  /* 0x0000000a3f417209 */ /* 0x000fe40007810000 */
[----:B------:R-:W-:Y:S01]  /*1b560*/  ISETP.GT.AND P2, PT, R78, 0x79, P2 ;  /* 0x000000794e00780c */ /* 0x000fe20001744270 */
[----:B------:R-:W-:Y:S01]  /*1b570*/  MUFU.EX2 R168, R168 ;  /* 0x000000a800a87308 */ /* 0x000fe20000000800 */
[----:B------:R-:W-:Y:S02]  /*1b580*/  FMNMX.FTZ R65, R64, R65, !PT ;  /* 0x0000004140417209 */ /* 0x000fe40007810000 */
[C---:B------:R-:W-:Y:S02]  /*1b590*/  ISETP.LT.OR P4, PT, R79.reuse, 0x79, P4 ;  /* 0x000000794f00780c */ /* 0x040fe40002781670 */
[----:B------:R-:W-:Y:S02]  /*1b5a0*/  FMNMX.FTZ R65, R20, R65, !PT ;  /* 0x0000004114417209 */ /* 0x000fe40007810000 */
[----:B------:R-:W-:Y:S01]  /*1b5b0*/  ISETP.LT.OR P2, PT, R79, 0x7a, P2 ;  /* 0x0000007a4f00780c */ /* 0x000fe20001741670 */
[----:B------:R-:W-:Y:S01]  /*1b5c0*/  MUFU.EX2 R43, R48 ;  /* 0x00000030002b7308 */ /* 0x000fe20000000800 */
[----:B------:R-:W-:-:S02]  /*1b5d0*/  FMNMX.FTZ R65, R66, R65, !PT ;  /* 0x0000004142417209 */ /* 0x000fc40007810000 */
[----:B------:R-:W-:Y:S02]  /*1b5e0*/  FSEL R68, R68, -INF , !P4 ;  /* 0xff80000044447808 */ /* 0x000fe40006000000 */
[----:B------:R-:W-:Y:S02]  /*1b5f0*/  FMNMX.FTZ R67, R30, R65, !PT ;  /* 0x000000411e437209 */ /* 0x000fe40007810000 */
[----:B------:R-:W-:Y:S01]  /*1b600*/  FSEL R38, R69, -INF , !P2 ;  /* 0xff80000045267808 */ /* 0x000fe20005000000 */
[----:B------:R-:W-:Y:S01]  /*1b610*/  MUFU.EX2 R170, R170 ;  /* 0x000000aa00aa7308 */ /* 0x000fe20000000800 */
        /* <DEDUP_REMOVED lines=8> */
[----:B------:R-:W-:Y:S01]  /*1b6a0*/  MUFU.EX2 R49, R49 ;  /* 0x0000003100317308 */ /* 0x000fe20000000800 */
[----:B------:R-:W0:Y:S07]  /*1b6b0*/  SHFL.BFLY PT, R79, R10, 0x2, 0x1f ;  /* 0x0c401f000a4f7f89 */ /* 0x000e2e00000e0000 */
[----:B------:R-:W-:Y:S08]  /*1b6c0*/  MUFU.EX2 R164, R164 ;  /* 0x000000a400a47308 */ /* 0x000ff00000000800 */
[----:B------:R-:W-:Y:S08]  /*1b6d0*/  MUFU.EX2 R9, R9 ;  /* 0x0000000900097308 */ /* 0x000ff00000000800 */
[----:B------:R-:W-:Y:S01]  /*1b6e0*/  MUFU.EX2 R166, R166 ;  /* 0x000000a600a67308 */ /* 0x000fe20000000800 */
[----:B0-----:R-:W-:Y:S01]  /*1b6f0*/  FMNMX.FTZ R26, R10, R79, !PT ;  /* 0x0000004f0a1a7209 */ /* 0x001fe20007810000 */
[--C-:B------:R-:W-:Y:S01]  /*1b700*/  FFMA.FTZ R79, R72, UR44, -R7.reuse ;  /* 0x0000002c484f7c23 */ /* 0x100fe20008010807 */
[----:B------:R-:W-:-:S03]  /*1b710*/  FFMA.FTZ R7, R74, UR44, -R7 ;  /* 0x0000002c4a077c23 */ /* 0x000fc60008010807 */
        /* <DEDUP_REMOVED lines=12> */
[--C-:B------:R-:W-:Y:S01]  /*1b7e0*/  FFMA.FTZ R24, R25, UR44, -R13.reuse ;  /* 0x0000002c19187c23 */ /* 0x100fe2000801080d */
[--C-:B------:R-:W-:Y:S01]  /*1b7f0*/  FFMA.FTZ R34, R6, UR44, -R13.reuse ;  /* 0x0000002c06227c23 */ /* 0x100fe2000801080d */
[----:B------:R-:W-:Y:S02]  /*1b800*/  @!P1 IMAD R6, R14, 0x8, R2 ;  /* 0x000000080e069824 */ /* 0x000fe400078e0202 */
[--C-:B------:R-:W-:Y:S01]  /*1b810*/  FFMA.FTZ R177, R28, UR44, -R13.reuse ;  /* 0x0000002c1cb17c23 */ /* 0x100fe2000801080d */
[--C-:B------:R-:W-:Y:S01]  /*1b820*/  FFMA.FTZ R28, R29, UR44, -R13.reuse ;  /* 0x0000002c1d1c7c23 */ /* 0x100fe2000801080d */
[--C-:B------:R-:W-:Y:S01]  /*1b830*/  FFMA.FTZ R181, R83, UR44, -R13.reuse ;  /* 0x0000002c53b57c23 */ /* 0x100fe2000801080d */
[----:B------:R-:W-:Y:S01]  /*1b840*/  @!P1 VIADD R6, R6, 0x28860 ;  /* 0x0002886006069836 */ /* 0x000fe20000000000 */
[----:B------:R-:W-:Y:S01]  /*1b850*/  MUFU.EX2 R34, R34 ;  /* 0x0000002200227308 */ /* 0x000fe20000000800 */
[--C-:B------:R-:W-:Y:S01]  /*1b860*/  FFMA.FTZ R179, R32, UR44, -R13.reuse ;  /* 0x0000002c20b37c23 */ /* 0x100fe2000801080d */
[----:B------:R-:W-:Y:S01]  /*1b870*/  FFMA.FTZ R32, R35, UR44, -R13 ;  /* 0x0000002c23207c23 */ /* 0x000fe2000801080d */
[----:B0-----:R-:W-:Y:S01]  /*1b880*/  FFMA.FTZ R25, R26, R4, R81 ;  /* 0x000000041a197223 */ /* 0x001fe20000010051 */
[--C-:B------:R-:W-:Y:S01]  /*1b890*/  FFMA.FTZ R173, R36, UR44, -R13.reuse ;  /* 0x0000002c24ad7c23 */ /* 0x100fe2000801080d */
[--C-:B------:R-:W-:Y:S01]  /*1b8a0*/  FFMA.FTZ R175, R40, UR44, -R13.reuse ;  /* 0x0000002c28af7c23 */ /* 0x100fe2000801080d */
[----:B------:R-:W-:Y:S01]  /*1b8b0*/  FFMA.FTZ R36, R37, UR44, -R13 ;  /* 0x0000002c25247c23 */ /* 0x000fe2000801080d */
[----:B------:R-:W-:Y:S01]  /*1b8c0*/  FADD.FTZ R25, R180, R25 ;  /* 0x00000019b4197221 */ /* 0x000fe20000010000 */
        /* <DEDUP_REMOVED lines=29> */
[----:B------:R-:W-:Y:S01]  /*1baa0*/  FFMA.FTZ R68, R68, UR44, -R13 ;  /* 0x0000002c44447c23 */ /* 0x000fe2000801080d */
[----:B------:R-:W-:Y:S01]  /*1bab0*/  F2FP.BF16.F32.PACK_AB R182, R21, R182 ;  /* 0x000000b615b6723e */ /* 0x000fe200000010ff */
[----:B------:R-:W-:Y:S01]  /*1bac0*/  FADD.FTZ R25, R33, R4 ;  /* 0x0000000421197221 */ /* 0x000fe20000010000 */
[----:B------:R-:W-:Y:S01]  /*1bad0*/  MUFU.EX2 R69, R69 ;  /* 0x0000004500457308 */ /* 0x000fe20000000800 */
[----:B------:R-:W-:Y:S01]  /*1bae0*/  F2FP.BF16.F32.PACK_AB R180, R180, R81 ;  /* 0x00000051b4b4723e */ /* 0x000fe200000010ff */
[-C--:B------:R-:W-:Y:S01]  /*1baf0*/  FMUL.FTZ R88, R88, R26.reuse ;  /* 0x0000001a58587220 */ /* 0x080fe20000410000 */
[----:B------:R-:W-:Y:S01]  /*1bb00*/  FADD.FTZ R4, R174, R25 ;  /* 0x00000019ae047221 */ /* 0x000fe20000010000 */
[----:B------:R-:W-:Y:S01]  /*1bb10*/  FSEL R25, R10, RZ, P2 ;  /* 0x000000ff0a197208 */ /* 0x000fe20001000000 */
[----:B------:R-:W-:Y:S01]  /*1bb20*/  FMUL.FTZ R89, R89, R26 ;  /* 0x0000001a59597220 */ /* 0x000fe20000410000 */
[----:B------:R-:W-:Y:S01]  /*1bb30*/  ISETP.GT.AND P2, PT, R3, R198, PT ;  /* 0x000000c60300720c */ /* 0x000fe20003f44270 */
[----:B------:R-:W-:Y:S01]  /*1bb40*/  FADD.FTZ R29, R39, R4 ;  /* 0x00000004271d7221 */ /* 0x000fe20000010000 */
[----:B------:R-:W-:Y:S01]  /*1bb50*/  MUFU.EX2 R28, R28 ;  /* 0x0000001c001c7308 */ /* 0x000fe20000000800 */
[----:B------:R-:W-:Y:S01]  /*1bb60*/  FADD.FTZ R25, -R25, R12 ;  /* 0x0000000c19197221 */ /* 0x000fe20000010100 */
[----:B------:R-:W-:Y:S01]  /*1bb70*/  @!P1 PRMT R12, RZ, 0x654, R6 ;  /* 0x00000654ff0c9816 */ /* 0x000fe20000000006 */
[----:B------:R-:W-:Y:S01]  /*1bb80*/  FADD.FTZ R4, R168, R29 ;  /* 0x0000001da8047221 */ /* 0x000fe20000010000 */
[----:B------:R-:W-:Y:S01]  /*1bb90*/  F2FP.BF16.F32.PACK_AB R176, R27, R176 ;  /* 0x000000b01bb0723e */ /* 0x000fe200000010ff */
[----:B------:R-:W-:Y:S01]  /*1bba0*/  FMUL.FTZ R6, R25, UR44 ;  /* 0x0000002c19067c20 */ /* 0x000fe20008410000 */
[----:B------:R0:W-:Y:S01]  /*1bbb0*/  @!P1 SYNCS.ARRIVE.TRANS64.RED.A1T0 RZ, [R12+URZ], RZ ;  /* 0x000000ff0cff99a7 */ /* 0x0001e2000810043f */
[----:B------:R-:W-:Y:S01]  /*1bbc0*/  FADD.FTZ R25, R43, R4 ;  /* 0x000000042b197221 */ /* 0x000fe20000010000 */
[----:B------:R-:W-:Y:S01]  /*1bbd0*/  MUFU.EX2 R156, R156 ;  /* 0x0000009c009c7308 */ /* 0x000fe20000000800 */
[----:B------:R-:W-:Y:S01]  /*1bbe0*/  F2FP.BF16.F32.PACK_AB R178, R31, R178 ;  /* 0x000000b21fb2723e */ /* 0x000fe200000010ff */
[----:B------:R-:W-:Y:S01]  /*1bbf0*/  FMUL.FTZ R92, R92, R26 ;  /* 0x0000001a5c5c7220 */ /* 0x000fe20000410000 */
[----:B------:R-:W-:Y:S01]  /*1bc00*/  FADD.FTZ R4, R170, R25 ;  /* 0x00000019aa047221 */ /* 0x000fe20000010000 */
[----:B------:R-:W-:Y:S01]  /*1bc10*/  F2FP.BF16.F32.PACK_AB R172, R33, R172 ;  /* 0x000000ac21ac723e */ /* 0x000fe200000010ff */
[----:B------:R-:W-:Y:S01]  /*1bc20*/  FMUL.FTZ R93, R93, R26 ;  /* 0x0000001a5d5d7220 */ /* 0x000fe20000410000 */
[--C-:B0-----:R-:W-:Y:S01]  /*1bc30*/  FFMA.FTZ R12, R52, UR44, -R13.reuse ;  /* 0x0000002c340c7c23 */ /* 0x101fe2000801080d */
[----:B------:R-:W-:Y:S01]  /*1bc40*/  FADD.FTZ R25, R49, R4 ;  /* 0x0000000431197221 */ /* 0x000fe20000010000 */
[----:B------:R-:W0:Y:S01]  /*1bc50*/  MUFU.EX2 R6, R6 ;  /* 0x0000000600067308 */ /* 0x000e220000000800 */
[----:B------:R-:W-:Y:S01]  /*1bc60*/  FFMA.FTZ R13, R38, UR44, -R13 ;  /* 0x0000002c260d7c23 */ /* 0x000fe2000801080d */
[----:B------:R-:W-:Y:S01]  /*1bc70*/  F2FP.BF16.F32.PACK_AB R174, R39, R174 ;  /* 0x000000ae27ae723e */ /* 0x000fe200000010ff */
[----:B------:R-:W-:Y:S01]  /*1bc80*/  FADD.FTZ R4, R164, R25 ;  /* 0x00000019a4047221 */ /* 0x000fe20000010000 */
[----:B------:R-:W-:Y:S01]  /*1bc90*/  F2FP.BF16.F32.PACK_AB R164, R9, R164 ;  /* 0x000000a409a4723e */ /* 0x000fe200000010ff */
[----:B------:R-:W-:Y:S01]  /*1bca0*/  FMUL.FTZ R96, R96, R26 ;  /* 0x0000001a60607220 */ /* 0x000fe20000410000 */
[----:B------:R-:W-:Y:S01]  /*1bcb0*/  F2FP.BF16.F32.PACK_AB R168, R43, R168 ;  /* 0x000000a82ba8723e */ /* 0x000fe200000010ff */
[----:B------:R-:W-:Y:S01]  /*1bcc0*/  FADD.FTZ R25, R9, R4 ;  /* 0x0000000409197221 */ /* 0x000fe20000010000 */
[----:B------:R-:W-:Y:S01]  /*1bcd0*/  MUFU.EX2 R179, R179 ;  /* 0x000000b300b37308 */ /* 0x000fe20000000800 */
[----:B------:R-:W-:Y:S01]  /*1bce0*/  F2FP.BF16.F32.PACK_AB R170, R49, R170 ;  /* 0x000000aa31aa723e */ /* 0x000fe200000010ff */
[----:B------:R-:W-:Y:S01]  /*1bcf0*/  FMUL.FTZ R97, R97, R26 ;  /* 0x0000001a61617220 */ /* 0x000fe20000410000 */
[----:B------:R-:W-:Y:S01]  /*1bd00*/  FADD.FTZ R4, R166, R25 ;  /* 0x00000019a6047221 */ /* 0x000fe20000010000 */
[----:B------:R-:W-:Y:S01]  /*1bd10*/  F2FP.BF16.F32.PACK_AB R166, R65, R166 ;  /* 0x000000a641a6723e */ /* 0x000fe200000010ff */
[-C--:B------:R-:W-:Y:S01]  /*1bd20*/  FMUL.FTZ R100, R100, R26.reuse ;  /* 0x0000001a64647220 */ /* 0x080fe20000410000 */
[----:B------:R-:W-:Y:S01]  /*1bd30*/  FMUL.FTZ R101, R101, R26 ;  /* 0x0000001a65657220 */ /* 0x000fe20000410000 */
[----:B------:R-:W-:Y:S01]  /*1bd40*/  FADD.FTZ R29, R65, R4 ;  /* 0x00000004411d7221 */ /* 0x000fe20000010000 */
[----:B------:R-:W1:Y:S01]  /*1bd50*/  MUFU.EX2 R77, R77 ;  /* 0x0000004d004d7308 */ /* 0x000e620000000800 */
[----:B0-----:R-:W-:Y:S01]  /*1bd60*/  FFMA.FTZ R25, R6, R0, R181 ;  /* 0x0000000006197223 */ /* 0x001fe200000100b5 */
[----:B------:R-:W-:Y:S01]  /*1bd70*/  FMUL.FTZ R104, R104, R26 ;  /* 0x0000001a68687220 */ /* 0x000fe20000410000 */
[----:B------:R-:W-:Y:S01]  /*1bd80*/  FADD.FTZ R4, R160, R29 ;  /* 0x0000001da0047221 */ /* 0x000fe20000010000 */
[----:B------:R-:W-:Y:S01]  /*1bd90*/  F2FP.BF16.F32.PACK_AB R160, R67, R160 ;  /* 0x000000a043a0723e */ /* 0x000fe200000010ff */
[----:B------:R-:W-:Y:S01]  /*1bda0*/  FADD.FTZ R0, R34, R25 ;  /* 0x0000001922007221 */ /* 0x000fe20000010000 */
[-C--:B------:R-:W-:Y:S01]  /*1bdb0*/  FMUL.FTZ R105, R105, R26.reuse ;  /* 0x0000001a69697220 */ /* 0x080fe20000410000 */
[----:B------:R-:W-:Y:S01]  /*1bdc0*/  FADD.FTZ R29, R67, R4 ;  /* 0x00000004431d7221 */ /* 0x000fe20000010000 */
[----:B------:R-:W0:Y:S01]  /*1bdd0*/  MUFU.EX2 R32, R32 ;  /* 0x0000002000207308 */ /* 0x000e220000000800 */
[----:B------:R-:W-:Y:S01]  /*1bde0*/  FADD.FTZ R25, R183, R0 ;  /* 0x00000000b7197221 */ /* 0x000fe20000010000 */
[----:B------:R-:W-:Y:S01]  /*1bdf0*/  FMUL.FTZ R108, R108, R26 ;  /* 0x0000001a6c6c7220 */ /* 0x000fe20000410000 */
[----:B------:R-:W-:Y:S01]  /*1be00*/  FADD.FTZ R38, R162, R29 ;  /* 0x0000001da2267221 */ /* 0x000fe20000010000 */
[----:B------:R-:W-:Y:S01]  /*1be10*/  F2FP.BF16.F32.PACK_AB R162, R69, R162 ;  /* 0x000000a245a2723e */ /* 0x000fe200000010ff */
[----:B------:R-:W-:Y:S01]  /*1be20*/  FADD.FTZ R4, R24, R25 ;  /* 0x0000001918047221 */ /* 0x000fe20000010000 */
[-C--:B------:R-:W-:Y:S01]  /*1be30*/  FMUL.FTZ R109, R109, R26.reuse ;  /* 0x0000001a6d6d7220 */ /* 0x080fe20000410000 */
[----:B------:R-:W-:Y:S01]  /*1be40*/  FADD.FTZ R25, R69, R38 ;  /* 0x0000002645197221 */ /* 0x000fe20000010000 */
[----:B------:R-:W2:Y:S01]  /*1be50*/  MUFU.EX2 R158, R158 ;  /* 0x0000009e009e7308 */ /* 0x000ea20000000800 */
[----:B------:R-:W-:Y:S01]  /*1be60*/  FADD.FTZ R21, R177, R4 ;  /* 0x00000004b1157221 */ /* 0x000fe20000010000 */
[----:B------:R-:W-:Y:S01]  /*1be70*/  FMUL.FTZ R112, R112, R26 ;  /* 0x0000001a70707220 */ /* 0x000fe20000410000 */
[----:B------:R-:W-:Y:S01]  /*1be80*/  FADD.FTZ R38, R156, R25 ;  /* 0x000000199c267221 */ /* 0x000fe20000010000 */
[----:B-1----:R-:W-:Y:S01]  /*1be90*/  F2FP.BF16.F32.PACK_AB R156, R77, R156 ;  /* 0x0000009c4d9c723e */ /* 0x002fe200000010ff */
[----:B------:R-:W-:Y:S01]  /*1bea0*/  FADD.FTZ R4, R28, R21 ;  /* 0x000000151c047221 */ /* 0x000fe20000010000 */
[-C--:B------:R-:W-:Y:S01]  /*1beb0*/  FMUL.FTZ R113, R113, R26.reuse ;  /* 0x0000001a71717220 */ /* 0x080fe20000410000 */
[----:B------:R-:W-:Y:S01]  /*1bec0*/  FADD.FTZ R25, R77, R38 ;  /* 0x000000264d197221 */ /* 0x000fe20000010000 */
[----:B------:R-:W1:Y:S01]  /*1bed0*/  MUFU.EX2 R173, R173 ;  /* 0x000000ad00ad7308 */ /* 0x000e620000000800 */
[----:B------:R-:W-:Y:S01]  /*1bee0*/  FADD.FTZ R21, R179, R4 ;  /* 0x00000004b3157221 */ /* 0x000fe20000010000 */
[-C--:B------:R-:W-:Y:S01]  /*1bef0*/  FMUL.FTZ R116, R116, R26.reuse ;  /* 0x0000001a74747220 */ /* 0x080fe20000410000 */
[-C--:B------:R-:W-:Y:S01]  /*1bf00*/  FMUL.FTZ R117, R117, R26.reuse ;  /* 0x0000001a75757220 */ /* 0x080fe20000410000 */
[-C--:B------:R-:W-:Y:S01]  /*1bf10*/  FMUL.FTZ R120, R120, R26.reuse ;  /* 0x0000001a78787220 */ /* 0x080fe20000410000 */
[----:B0-----:R-:W-:Y:S01]  /*1bf20*/  FADD.FTZ R4, R32, R21 ;  /* 0x0000001520047221 */ /* 0x001fe20000010000 */
[-C--:B------:R-:W-:Y:S01]  /*1bf30*/  FMUL.FTZ R121, R121, R26.reuse ;  /* 0x0000001a79797220 */ /* 0x080fe20000410000 */
[-C--:B------:R-:W-:Y:S01]  /*1bf40*/  FMUL.FTZ R124, R124, R26.reuse ;  /* 0x0000001a7c7c7220 */ /* 0x080fe20000410000 */
[----:B------:R-:W0:Y:S01]  /*1bf50*/  MUFU.EX2 R79, R79 ;  /* 0x0000004f004f7308 */ /* 0x000e220000000800 */
        /* <DEDUP_REMOVED lines=14> */
[----:B------:R-:W-:Y:S01]  /*1c040*/  FMUL.FTZ R148, R148, R26 ;  /* 0x0000001a94947220 */ /* 0x000fe20000410000 */
[----:B------:R-:W1:Y:S01]  /*1c050*/  MUFU.EX2 R152, R152 ;  /* 0x0000009800987308 */ /* 0x000e620000000800 */
[C---:B0-----:R-:W-:Y:S01]  /*1c060*/  FADD.FTZ R21, R79.reuse, R38 ;  /* 0x000000264f157221 */ /* 0x041fe20000010000 */
[----:B------:R-:W-:Y:S01]  /*1c070*/  F2FP.BF16.F32.PACK_AB R158, R79, R158 ;  /* 0x0000009e4f9e723e */ /* 0x000fe200000010ff */
[----:B------:R-:W-:Y:S01]  /*1c080*/  FMUL.FTZ R149, R149, R26 ;  /* 0x0000001a95957220 */ /* 0x000fe20000410000 */
[----:B------:R-:W-:Y:S01]  /*1c090*/  F2FP.BF16.F32.PACK_AB R181, R34, R181 ;  /* 0x000000b522b5723e */ /* 0x000fe200000010ff */
[----:B------:R-:W-:Y:S01]  /*1c0a0*/  VIADD R3, R3, 0xffffffff ;  /* 0xffffffff03037836 */ /* 0x000fe20000000000 */
[----:B------:R-:W-:Y:S01]  /*1c0b0*/  F2FP.BF16.F32.PACK_AB R183, R24, R183 ;  /* 0x000000b718b7723e */ /* 0x000fe200000010ff */
[-C--:B------:R-:W-:Y:S01]  /*1c0c0*/  FMUL.FTZ R90, R90, R6.reuse ;  /* 0x000000065a5a7220 */ /* 0x080fe20000410000 */
[----:B------:R-:W0:Y:S01]  /*1c0d0*/  MUFU.EX2 R175, R175 ;  /* 0x000000af00af7308 */ /* 0x000e220000000800 */
[----:B--2---:R-:W-:Y:S01]  /*1c0e0*/  FADD.FTZ R4, R36, R9 ;  /* 0x0000000924047221 */ /* 0x004fe20000010000 */
[----:B------:R-:W-:Y:S01]  /*1c0f0*/  F2FP.BF16.F32.PACK_AB R177, R28, R177 ;  /* 0x000000b11cb1723e */ /* 0x000fe200000010ff */
[-C--:B------:R-:W-:Y:S01]  /*1c100*/  FMUL.FTZ R91, R91, R6.reuse ;  /* 0x000000065b5b7220 */ /* 0x080fe20000410000 */
[----:B------:R-:W-:Y:S01]  /*1c110*/  F2FP.BF16.F32.PACK_AB R179, R32, R179 ;  /* 0x000000b320b3723e */ /* 0x000fe200000010ff */
[-C--:B------:R-:W-:Y:S01]  /*1c120*/  FMUL.FTZ R94, R94, R6.reuse ;  /* 0x000000065e5e7220 */ /* 0x080fe20000410000 */
[----:B------:R-:W-:Y:S01]  /*1c130*/  F2FP.BF16.F32.PACK_AB R173, R36, R173 ;  /* 0x000000ad24ad723e */ /* 0x000fe200000010ff */
        /* <DEDUP_REMOVED lines=10> */
[----:B0-----:R-:W-:Y:S01]  /*1c1e0*/  FADD.FTZ R9, R175, R4 ;  /* 0x00000004af097221 */ /* 0x001fe20000010000 */
[-C--:B------:R-:W-:Y:S01]  /*1c1f0*/  FMUL.FTZ R110, R110, R6.reuse ;  /* 0x000000066e6e7220 */ /* 0x080fe20000410000 */
[-C--:B------:R-:W-:Y:S01]  /*1c200*/  FMUL.FTZ R111, R111, R6.reuse ;  /* 0x000000066f6f7220 */ /* 0x080fe20000410000 */
[-C--:B------:R-:W-:Y:S01]  /*1c210*/  FMUL.FTZ R114, R114, R6.reuse ;  /* 0x0000000672727220 */ /* 0x080fe20000410000 */
[-C--:B------:R-:W-:Y:S01]  /*1c220*/  FMUL.FTZ R115, R115, R6.reuse ;  /* 0x0000000673737220 */ /* 0x080fe20000410000 */
[-C--:B------:R-:W-:Y:S01]  /*1c230*/  FMUL.FTZ R118, R118, R6.reuse ;  /* 0x0000000676767220 */ /* 0x080fe20000410000 */
[----:B------:R-:W-:Y:S01]  /*1c240*/  FMUL.FTZ R119, R119, R6 ;  /* 0x0000000677777220 */ /* 0x000fe20000410000 */
[----:B------:R-:W0:Y:S01]  /*1c250*/  MUFU.EX2 R154, R154 ;  /* 0x0000009a009a7308 */ /* 0x000e220000000800 */
[C---:B--2---:R-:W-:Y:S01]  /*1c260*/  FADD.FTZ R21, R73.reuse, R38 ;  /* 0x0000002649157221 */ /* 0x044fe20000010000 */
[----:B------:R-:W-:Y:S01]  /*1c270*/  F2FP.BF16.F32.PACK_AB R152, R73, R152 ;  /* 0x000000984998723e */ /* 0x000fe200000010ff */
[-C--:B------:R-:W-:Y:S01]  /*1c280*/  FMUL.FTZ R122, R122, R6.reuse ;  /* 0x000000067a7a7220 */ /* 0x080fe20000410000 */
[-C--:B------:R-:W-:Y:S01]  /*1c290*/  FMUL.FTZ R123, R123, R6.reuse ;  /* 0x000000067b7b7220 */ /* 0x080fe20000410000 */
[-C--:B------:R-:W-:Y:S01]  /*1c2a0*/  FMUL.FTZ R126, R126, R6.reuse ;  /* 0x000000067e7e7220 */ /* 0x080fe20000410000 */
[-C--:B------:R-:W-:Y:S01]  /*1c2b0*/  FMUL.FTZ R127, R127, R6.reuse ;  /* 0x000000067f7f7220 */ /* 0x080fe20000410000 */
[-C--:B------:R-:W-:Y:S01]  /*1c2c0*/  FMUL.FTZ R130, R130, R6.reuse ;  /* 0x0000000682827220 */ /* 0x080fe20000410000 */
[----:B------:R-:W2:Y:S01]  /*1c2d0*/  MUFU.EX2 R169, R169 ;  /* 0x000000a900a97308 */ /* 0x000ea20000000800 */
[C---:B-1----:R-:W-:Y:S01]  /*1c2e0*/  FADD.FTZ R4, R40.reuse, R9 ;  /* 0x0000000928047221 */ /* 0x042fe20000010000 */
[----:B------:R-:W-:Y:S01]  /*1c2f0*/  F2FP.BF16.F32.PACK_AB R175, R40, R175 ;  /* 0x000000af28af723e */ /* 0x000fe200000010ff */
        /* <DEDUP_REMOVED lines=67> */
[----:B------:R-:W-:Y:S01]  /*1c730*/  IMAD.MOV.U32 R13, RZ, RZ, R11 ;  /* 0x000000ffff0d7224 */ /* 0x000fe200078e000b */
[----:B------:R-:W-:Y:S06]  /*1c740*/  @P2 BRA `(.L_x_7089) ;  /* 0xffffffc400802947 */ /* 0x000fec000383ffff */
.L_x_7071:
[----:B------:R-:W-:Y:S05]  /*1c750*/  WARPSYNC.ALL ;  /* 0x0000000000007948 */ /* 0x000fea0003800000 */
[----:B------:R-:W-:Y:S06]  /*1c760*/  BAR.ARV 0x8, 0x120 ;  /* 0x0204800000007b1d */ /* 0x000fec0000002000 */
[----:B------:R-:W-:Y:S05]  /*1c770*/  @!P0 BRA `(.L_x_7090) ;  /* 0x0000000000048947 */ /* 0x000fea0003800000 */
[----:B------:R-:W-:Y:S01]  /*1c780*/  BPT.TRAP 0x1 ;  /* 0x000000040000795c */ /* 0x000fe20000300000 */
.L_x_7090:
[----:B------:R-:W-:Y:S01]  /*1c790*/  IMAD R8, R184, 0x8, R2 ;  /* 0x00000008b8087824 */ /* 0x000fe200078e0202 */
[----:B------:R-:W-:-:S04]  /*1c7a0*/  SHF.L.U32 R3, R186, 0x1f, RZ ;  /* 0x0000001fba037819 */ /* 0x000fc800000006ff */
[----:B------:R0:W1:Y:S01]  /*1c7b0*/  SYNCS.PHASECHK.TRANS64.TRYWAIT P2, [R8+URZ+0x28850], R3 ;  /* 0x02885003080075a7 */ /* 0x000062000804017f */
[----:B------:R-:W-:Y:S05]  /*1c7c0*/  @!P0 BRA `(.L_x_7091) ;  /* 0x0000000000048947 */ /* 0x000fea0003800000 */
[----:B------:R-:W-:Y:S01]  /*1c7d0*/  BPT.TRAP 0x1 ;  /* 0x000000040000795c */ /* 0x000fe20000300000 */
.L_x_7091:
[----:B------:R-:W-:-:S05]  /*1c7e0*/  VIADD R2, R2, 0x400 ;  /* 0x0000040002027836 */ /* 0x000fca0000000000 */
[----:B------:R-:W-:-:S04]  /*1c7f0*/  SHF.R.U32.HI R2, RZ, 0x4, R2 ;  /* 0x00000004ff027819 */ /* 0x000fc80000011602 */
[----:B------:R-:W-:-:S04]  /*1c800*/  LOP3.LUT R2, R2, 0x3fff, RZ, 0xc0, !PT ;  /* 0x00003fff02027812 */ /* 0x000fc800078ec0ff */
[----:B------:R-:W-:Y:S01]  /*1c810*/  LOP3.LUT R5, R2, 0x4000000, RZ, 0xfc, !PT ;  /* 0x0400000002057812 */ /* 0x000fe200078efcff */
[----:B-1----:R-:W-:Y:S06]  /*1c820*/  @P2 BRA `(.L_x_7092) ;  /* 0x0000000000082947 */ /* 0x002fec0003800000 */
[----:B------:R-:W1:Y:S02]  /*1c830*/  SYNCS.PHASECHK.TRANS64.TRYWAIT P0, [R8+URZ+0x28850], R3 ;  /* 0x02885003080075a7 */ /* 0x000e64000800017f */
[----:B-1----:R-:W-:Y:S05]  /*1c840*/  @!P0 BRA `(.L_x_7093) ;  /* 0x000000a4000c8947 */ /* 0x002fea0003800000 */
.L_x_7092:
[----:B------:R-:W-:Y:S01]  /*1c850*/  IMAD R2, R184, 0x800, R5 ;  /* 0x00000800b8027824 */ /* 0x000fe200078e0205 */
[----:B------:R-:W-:Y:S05]  /*1c860*/  WARPSYNC.ALL ;  /* 0x0000000000007948 */ /* 0x000fea0003800000 */
[----:B01----:R-:W-:Y:S01]  /*1c870*/  IMAD.MOV.U32 R3, RZ, RZ, 0x40000040 ;  /* 0x40000040ff037424 */ /* 0x003fe200078e00ff */
[C---:B------:R-:W-:Y:S01]  /*1c880*/  R2UR UR6, R2.reuse ;  /* 0x00000000020672ca */ /* 0x040fe200000e0000 */
[----:B------:R-:W-:Y:S01]  /*1c890*/  WARPGROUP.ARRIVE ;  /* 0x00000000000079c5 */ /* 0x000fe20000000000 */
[----:B------:R-:W-:Y:S01]  /*1c8a0*/  VIADD R6, R2, 0x80 ;  /* 0x0000008002067836 */ /* 0x000fe20000000000 */
[----:B------:R-:W0:Y:S01]  /*1c8b0*/  SHFL.BFLY PT, R5, R0, 0x2, 0x1f ;  /* 0x0c401f0000057f89 */ /* 0x000e2200000e0000 */
[----:B------:R-:W-:Y:S01]  /*1c8c0*/  R2UR UR7, R3 ;  /* 0x00000000030772ca */ /* 0x000fe200000e0000 */
[----:B------:R-:W-:-:S02]  /*1c8d0*/  IMAD.MOV.U32 R7, RZ, RZ, 0x40000040 ;  /* 0x40000040ff077424 */ /* 0x000fc400078e00ff */
[----:B------:R-:W-:Y:S02]  /*1c8e0*/  IMAD.MOV.U32 R3, RZ, RZ, 0x40000040 ;  /* 0x40000040ff037424 */ /* 0x000fe400078e00ff */
[----:B------:R-:W-:Y:S02]  /*1c8f0*/  @!P1 VIADD R9, R8, 0x28860 ;  /* 0x0002886008099836 */ /* 0x000fe40000000000 */
[----:B------:R-:W-:Y:S02]  /*1c900*/  IMAD.MOV.U32 R8, RZ, RZ, RZ ;  /* 0x000000ffff087224 */ /* 0x000fe400078e00ff */
[----:B------:R-:W-:Y:S01]  /*1c910*/  VIADD R184, R184, 0x1 ;  /* 0x00000001b8b87836 */ /* 0x000fe20000000000 */
[----:B------:R-:W-:Y:S01]  /*1c920*/  @!P1 PRMT R9, RZ, 0x654, R9 ;  /* 0x00000654ff099816 */ /* 0x000fe20000000009 */
[----:B------:R-:W-:Y:S02]  /*1c930*/  IMAD.U32 R14, RZ, RZ, UR44 ;  /* 0x0000002cff0e7e24 */ /* 0x000fe4000f8e00ff */
[----:B------:R-:W-:Y:S01]  /*1c940*/  HGMMA.64x128x16.F32.BF16 R88, R180, gdesc[UR4].tnspB, R88, gsb0 ;  /* 0x41e00004b4587df0 */ /* 0x000fe20008001858 */
[----:B------:R-:W-:Y:S01]  /*1c950*/  R2UR UR6, R6 ;  /* 0x00000000060672ca */ /* 0x000fe200000e0000 */
[----:B------:R-:W-:Y:S01]  /*1c960*/  VIADD R6, R2, 0x100 ;  /* 0x0000010002067836 */ /* 0x000fe20000000000 */
[----:B------:R-:W-:Y:S01]  /*1c970*/  R2UR UR7, R7 ;  /* 0x00000000070772ca */ /* 0x000fe200000e0000 */
[----:B------:R-:W-:Y:S01]  /*1c980*/  IMAD.MOV.U32 R7, RZ, RZ, 0x40000040 ;  /* 0x40000040ff077424 */ /* 0x000fe200078e00ff */
[----:B------:R-:W-:Y:S01]  /*1c990*/  ISETP.NE.AND P2, PT, R184, 0x2, PT ;  /* 0x00000002b800780c */ /* 0x000fe20003f45270 */
[----:B------:R-:W-:-:S03]  /*1c9a0*/  VIADD R221, R221, 0x1 ;  /* 0x00000001dddd7836 */ /* 0x000fc60000000000 */
[----:B------:R-:W-:Y:S01]  /*1c9b0*/  SEL R184, R184, RZ, P2 ;  /* 0x000000ffb8b87207 */ /* 0x000fe20001000000 */
[----:B0-----:R-:W-:Y:S01]  /*1c9c0*/  FADD.FTZ R5, R5, R0 ;  /* 0x0000000005057221 */ /* 0x001fe20000010000 */
[----:B------:R-:W-:Y:S01]  /*1c9d0*/  IMAD.MOV.U32 R0, RZ, RZ, -0x800000 ;  /* 0xff800000ff007424 */ /* 0x000fe200078e00ff */
        /* <DEDUP_REMOVED lines=34> */
[----:B------:R-:W0:Y:S02]  /*1cc00*/  SHFL.BFLY PT, R6, R5, 0x1, 0x1f ;  /* 0x0c201f0005067f89 */ /* 0x000e2400000e0000 */
[----:B0-----:R-:W-:-:S05]  /*1cc10*/  FADD.FTZ R13, R5, R6 ;  /* 0x00000006050d7221 */ /* 0x001fca0000010000 */
[----:B------:R-:W-:-:S13]  /*1cc20*/  FSETP.NE.FTZ.AND P3, PT, R13, RZ, PT ;  /* 0x000000ff0d00720b */ /* 0x000fda0003f75000 */
[----:B------:R-:W0:Y:S01]  /*1cc30*/  @P3 MUFU.LG2 R7, R13 ;  /* 0x0000000d00073308 */ /* 0x000e220000000c00 */
[----:B------:R-:W-:-:S07]  /*1cc40*/  @P3 FMUL.FTZ R14, R14, 0.69314718246459960938 ;  /* 0x3f3172180e0e3820 */ /* 0x000fce0000410000 */
[----:B------:R-:W-:Y:S01]  /*1cc50*/  @P3 MUFU.RCP R8, R13 ;  /* 0x0000000d00083308 */ /* 0x000fe20000001000 */
[----:B0-----:R-:W-:-:S04]  /*1cc60*/  @P3 FMUL.FTZ R7, R7, 0.69314718246459960938 ;  /* 0x3f31721807073820 */ /* 0x001fc80000410000 */
[----:B------:R-:W-:Y:S01]  /*1cc70*/  @P3 FFMA.FTZ R0, R14, R10, R7 ;  /* 0x0000000a0e003223 */ /* 0x000fe20000010007 */
[----:B------:R-:W-:Y:S02]  /*1cc80*/  WARPGROUP.DEPBAR.LE gsb0, 0x0 ;  /* 0x00008000000079c5 */ /* 0x000fe40000010000 */
[----:B------:R-:W-:-:S06]  /*1cc90*/  WARPGROUP.ARRIVE ;  /* 0x00000000000079c5 */ /* 0x000fcc0000000000 */
[----:B------:R-:W-:Y:S01]  /*1cca0*/  HGMMA.64x128x16.F32.BF16 R88, R156, gdesc[UR4].tnspB, R88, gsb0 ;  /* 0x41e000049c587df0 */ /* 0x000fe20008001858 */
[----:B------:R-:W-:Y:S02]  /*1ccb0*/  R2UR UR6, R2 ;  /* 0x00000000020672ca */ /* 0x000fe400000e0000 */
[----:B------:R-:W-:Y:S02]  /*1ccc0*/  R2UR UR7, R3 ;  /* 0x00000000030772ca */ /* 0x000fe400000e0000 */
[----:B------:R-:W0:Y:S02]  /*1ccd0*/  SHFL.BFLY PT, R3, R4, 0x2, 0x1f ;  /* 0x0c401f0004037f89 */ /* 0x000e2400000e0000 */
[----:B0-----:R-:W-:Y:S01]  /*1cce0*/  FADD.FTZ R3, R3, R4 ;  /* 0x0000000403037221 */ /* 0x001fe20000010000 */
[----:B------:R-:W-:-:S04]  /*1ccf0*/  IMAD.U32 R4, RZ, RZ, UR44 ;  /* 0x0000002cff047e24 */ /* 0x000fc8000f8e00ff */
[----:B------:R-:W0:Y:S02]  /*1cd00*/  SHFL.BFLY PT, R2, R3, 0x1, 0x1f ;  /* 0x0c201f0003027f89 */ /* 0x000e2400000e0000 */
[----:B0-----:R-:W-:Y:S01]  /*1cd10*/  FADD.FTZ R12, R3, R2 ;  /* 0x00000002030c7221 */ /* 0x001fe20000010000 */
[----:B------:R-:W-:Y:S01]  /*1cd20*/  IMAD.MOV.U32 R2, RZ, RZ, RZ ;  /* 0x000000ffff027224 */ /* 0x000fe200078e00ff */
[----:B------:R-:W-:-:S03]  /*1cd30*/  SEL R3, RZ, 0x1, P2 ;  /* 0x00000001ff037807 */ /* 0x000fc60001000000 */
[----:B------:R-:W-:Y:S02]  /*1cd40*/  FSETP.NE.FTZ.AND P0, PT, R12, RZ, PT ;  /* 0x000000ff0c00720b */ /* 0x000fe40003f15000 */
[----:B------:R-:W-:Y:S01]  /*1cd50*/  LOP3.LUT R186, R186, R3, RZ, 0x3c, !PT ;  /* 0x00000003baba7212 */ /* 0x000fe200078e3cff */
[----:B------:R-:W-:-:S10]  /*1cd60*/  IMAD.MOV.U32 R3, RZ, RZ, -0x800000 ;  /* 0xff800000ff037424 */ /* 0x000fd400078e00ff */
[----:B------:R-:W0:Y:S01]  /*1cd70*/  @P0 MUFU.LG2 R6, R12 ;  /* 0x0000000c00060308 */ /* 0x000e220000000c00 */
[----:B------:R-:W-:-:S07]  /*1cd80*/  @P0 FMUL.FTZ R4, R4, 0.69314718246459960938 ;  /* 0x3f31721804040820 */ /* 0x000fce0000410000 */
[----:B------:R-:W1:Y:S01]  /*1cd90*/  @P0 MUFU.RCP R2, R12 ;  /* 0x0000000c00020308 */ /* 0x000e620000001000 */
[----:B0-----:R-:W-:-:S04]  /*1cda0*/  @P0 FMUL.FTZ R5, R6, 0.69314718246459960938 ;  /* 0x3f31721806050820 */ /* 0x001fc80000410000 */
[----:B------:R-:W-:Y:S01]  /*1cdb0*/  @P0 FFMA.FTZ R3, R4, R11, R5 ;  /* 0x0000000b04030223 */ /* 0x000fe20000010005 */
[----:B------:R-:W-:Y:S01]  /*1cdc0*/  PLOP3.LUT P0, PT, PT, PT, PT, 0x8, 0x0 ;  /* 0x000000000000781c */ /* 0x000fe20003f0e170 */
[----:B------:R-:W-:Y:S02]  /*1cdd0*/  WARPGROUP.DEPBAR.LE gsb0, 0x0 ;  /* 0x00008000000079c5 */ /* 0x000fe40000010000 */
[----:B------:R-:W-:-:S06]  /*1cde0*/  WARPGROUP.ARRIVE ;  /* 0x00000000000079c5 */ /* 0x000fcc0000000000 */
[----:B------:R-:W-:Y:S03]  /*1cdf0*/  HGMMA.64x128x16.F32.BF16 R88, R152, gdesc[UR4].tnspB, R88, gsb0 ;  /* 0x41e0000498587df0 */ /* 0x000fe60008001858 */
        /* <DEDUP_REMOVED lines=66> */
.L_x_6945:
[----:B------:R-:W-:Y:S05]  /*1d220*/  WARPSYNC.ALL ;  /* 0x0000000000007948 */ /* 0x000fea0003800000 */
        /* <DEDUP_REMOVED lines=9> */
[----:B------:R-:W2:Y:S01]  /*1d2c0*/  S2R R5, SR_SWINHI ;  /* 0x0000000000057919 */ /* 0x000ea20000002f00 */
[----:B------:R-:W-:Y:S05]  /*1d2d0*/  WARPSYNC.ALL ;  /* 0x0000000000007948 */ /* 0x000fea0003800000 */
[----:B------:R-:W-:Y:S01]  /*1d2e0*/  BAR.SYNC.DEFER_BLOCKING 0x1, 0x100 ;  /* 0x0044000000007b1d */ /* 0x000fe20000010000 */
[----:B------:R-:W-:Y:S02]  /*1d2f0*/  F2FP.BF16.F32.PACK_AB R6, R6, R37 ;  /* 0x000000250606723e */ /* 0x000fe400000010ff */
[----:B------:R-:W-:Y:S02]  /*1d300*/  F2FP.BF16.F32.PACK_AB R7, R7, R94 ;  /* 0x0000005e0707723e */ /* 0x000fe400000010ff */
[----:B------:R-:W-:Y:S01]  /*1d310*/  F2FP.BF16.F32.PACK_AB R30, R133, R30 ;  /* 0x0000001e851e723e */ /* 0x000fe200000010ff */
[----:B------:R-:W-:Y:S01]  /*1d320*/  ULDC.64 UR4, c[0x0][0xbd8] ;  /* 0x0002f60000047ab9 */ /* 0x000fe20000000a00 */
[----:B------:R-:W-:-:S02]  /*1d330*/  F2FP.BF16.F32.PACK_AB R32, R137, R32 ;  /* 0x000000208920723e */ /* 0x000fc400000010ff */
[----:B------:R-:W-:Y:S02]  /*1d340*/  F2FP.BF16.F32.PACK_AB R34, R141, R34 ;  /* 0x000000228d22723e */ /* 0x000fe400000010ff */
[----:B------:R-:W-:Y:S02]  /*1d350*/  F2FP.BF16.F32.PACK_AB R35, R35, R142 ;  /* 0x0000008e2323723e */ /* 0x000fe400000010ff */
[----:B------:R-:W-:Y:S02]  /*1d360*/  MOV R20, R2 ;  /* 0x0000000200147202 */ /* 0x000fe40000000f00 */
[----:B--2---:R-:W-:-:S03]  /*1d370*/  MOV R21, R5 ;  /* 0x0000000500157202 */ /* 0x004fc60000000f00 */
[----:B------:R-:W-:-:S03]  /*1d380*/  IMAD.WIDE R4, R228, 0x2, R20 ;  /* 0x00000002e4047825 */ /* 0x000fc600078e0214 */
[C---:B------:R-:W-:Y:S02]  /*1d390*/  IADD3 R45, P2, R4.reuse, 0x4000, RZ ;  /* 0x00004000042d7810 */ /* 0x040fe40007f5e0ff */
[C---:B------:R-:W-:Y:S02]  /*1d3a0*/  IADD3 R39, P5, R4.reuse, 0x20, RZ ;  /* 0x0000002004277810 */ /* 0x040fe40007fbe0ff */
[C---:B------:R-:W-:Y:S01]  /*1d3b0*/  LOP3.LUT R29, R4.reuse, 0x380, RZ, 0xc0, !PT ;  /* 0x00000380041d7812 */ /* 0x040fe200078ec0ff */
[--C-:B------:R-:W-:Y:S01]  /*1d3c0*/  IMAD.X R15, RZ, RZ, R5.reuse, P2 ;  /* 0x000000ffff0f7224 */ /* 0x100fe200010e0605 */
[C---:B------:R-:W-:Y:S01]  /*1d3d0*/  IADD3 R41, P0, R4.reuse, 0x40, RZ ;  /* 0x0000004004297810 */ /* 0x040fe20007f1e0ff */
[--C-:B------:R-:W-:Y:S01]  /*1d3e0*/  IMAD.X R9, RZ, RZ, R5.reuse, P5 ;  /* 0x000000ffff097224 */ /* 0x100fe200028e0605 */
[----:B------:R-:W-:Y:S02]  /*1d3f0*/  ISETP.NE.U32.AND P2, PT, RZ, UR4, PT ;  /* 0x00000004ff007c0c */ /* 0x000fe4000bf45070 */
[----:B------:R-:W-:Y:S01]  /*1d400*/  IADD3 R43, P1, R4, 0x60, RZ ;  /* 0x00000060042b7810 */ /* 0x000fe20007f3e0ff */
[----:B------:R-:W-:Y:S01]  /*1d410*/  IMAD.X R11, RZ, RZ, R5, P0 ;  /* 0x000000ffff0b7224 */ /* 0x000fe200000e0605 */
[----:B------:R-:W-:-:S02]  /*1d420*/  SHF.R.U64 R29, R29, 0x3, RZ ;  /* 0x000000031d1d7819 */ /* 0x000fc400000012ff */
[C---:B------:R-:W-:Y:S01]  /*1d430*/  IADD3 R47, P3, R4.reuse, 0x4020, RZ ;  /* 0x00004020042f7810 */ /* 0x040fe20007f7e0ff */
[--C-:B------:R-:W-:Y:S01]  /*1d440*/  IMAD.X R13, RZ, RZ, R5.reuse, P1 ;  /* 0x000000ffff0d7224 */ /* 0x100fe200008e0605 */
[C---:B------:R-:W-:Y:S02]  /*1d450*/  IADD3 R49, P4, R4.reuse, 0x4040, RZ ;  /* 0x0000404004317810 */ /* 0x040fe40007f9e0ff */
[----:B------:R-:W-:Y:S01]  /*1d460*/  IADD3 R51, P5, R4, 0x4060, RZ ;  /* 0x0000406004337810 */ /* 0x000fe20007fbe0ff */
[--C-:B------:R-:W-:Y:S01]  /*1d470*/  IMAD.X R25, RZ, RZ, R5.reuse, P3 ;  /* 0x000000ffff197224 */ /* 0x100fe200018e0605 */
[----:B------:R-:W-:Y:S01]  /*1d480*/  LOP3.LUT R8, R39, 0x380, RZ, 0xc0, !PT ;  /* 0x0000038027087812 */ /* 0x000fe200078ec0ff */
[----:B------:R-:W-:Y:S01]  /*1d490*/  IMAD.X R27, RZ, RZ, R5, P4 ;  /* 0x000000ffff1b7224 */ /* 0x000fe200020e0605 */
[----:B------:R-:W-:Y:S02]  /*1d4a0*/  LOP3.LUT R10, R41, 0x380, RZ, 0xc0, !PT ;  /* 0x00000380290a7812 */ /* 0x000fe400078ec0ff */
[----:B------:R-:W-:Y:S01]  /*1d4b0*/  ISETP.NE.AND.EX P2, PT, RZ, UR5, PT, P2 ;  /* 0x00000005ff007c0c */ /* 0x000fe2000bf45320 */
[----:B------:R-:W-:Y:S01]  /*1d4c0*/  ULDC.64 UR4, c[0x0][0xbe0] ;  /* 0x0002f80000047ab9 */ /* 0x000fe20000000a00 */
[----:B------:R-:W-:-:S02]  /*1d4d0*/  LOP3.LUT R12, R43, 0x380, RZ, 0xc0, !PT ;  /* 0x000003802b0c7812 */ /* 0x000fc400078ec0ff */
[----:B------:R-:W-:Y:S01]  /*1d4e0*/  LOP3.LUT R4, R29, R4, RZ, 0x3c, !PT ;  /* 0x000000041d047212 */ /* 0x000fe200078e3cff */
[----:B------:R-:W-:Y:S01]  /*1d4f0*/  IMAD.X R29, RZ, RZ, R5, P5 ;  /* 0x000000ffff1d7224 */ /* 0x000fe200028e0605 */
[----:B------:R-:W-:Y:S02]  /*1d500*/  LOP3.LUT R14, R45, 0x380, RZ, 0xc0, !PT ;  /* 0x000003802d0e7812 */ /* 0x000fe400078ec0ff */
[----:B------:R-:W-:Y:S02]  /*1d510*/  SHF.R.U64 R8, R8, 0x3, RZ ;  /* 0x0000000308087819 */ /* 0x000fe400000012ff */
[----:B------:R-:W-:Y:S02]  /*1d520*/  SHF.R.U64 R10, R10, 0x3, RZ ;  /* 0x000000030a0a7819 */ /* 0x000fe400000012ff */
[----:B------:R-:W-:Y:S02]  /*1d530*/  LOP3.LUT R24, R47, 0x380, RZ, 0xc0, !PT ;  /* 0x000003802f187812 */ /* 0x000fe400078ec0ff */
[----:B------:R-:W-:-:S02]  /*1d540*/  LOP3.LUT R26, R49, 0x380, RZ, 0xc0, !PT ;  /* 0x00000380311a7812 */ /* 0x000fc400078ec0ff */
[----:B------:R-:W-:Y:S02]  /*1d550*/  LOP3.LUT R28, R51, 0x380, RZ, 0xc0, !PT ;  /* 0x00000380331c7812 */ /* 0x000fe400078ec0ff */
[----:B------:R-:W-:Y:S02]  /*1d560*/  ISETP.NE.U32.AND P0, PT, RZ, UR4, PT ;  /* 0x00000004ff007c0c */ /* 0x000fe4000bf05070 */
[----:B------:R-:W-:Y:S02]  /*1d570*/  SHF.R.U64 R12, R12, 0x3, RZ ;  /* 0x000000030c0c7819 */ /* 0x000fe400000012ff */
[----:B------:R-:W-:Y:S02]  /*1d580*/  SHF.R.U64 R14, R14, 0x3, RZ ;  /* 0x000000030e0e7819 */ /* 0x000fe400000012ff */
[----:B------:R-:W-:Y:S02]  /*1d590*/  MOV R36, R4 ;  /* 0x0000000400247202 */ /* 0x000fe40000000f00 */
[----:B------:R-:W-:-:S02]  /*1d5a0*/  LOP3.LUT R8, R8, R39, RZ, 0x3c, !PT ;  /* 0x0000002708087212 */ /* 0x000fc400078e3cff */
[----:B------:R-:W-:Y:S02]  /*1d5b0*/  LOP3.LUT R10, R10, R41, RZ, 0x3c, !PT ;  /* 0x000000290a0a7212 */ /* 0x000fe400078e3cff */
[----:B------:R-:W-:Y:S02]  /*1d5c0*/  SHF.R.U64 R24, R24, 0x3, RZ ;  /* 0x0000000318187819 */ /* 0x000fe400000012ff */
[----:B------:R-:W-:Y:S02]  /*1d5d0*/  SHF.R.U64 R26, R26, 0x3, RZ ;  /* 0x000000031a1a7819 */ /* 0x000fe400000012ff */
[----:B------:R-:W-:Y:S02]  /*1d5e0*/  SHF.R.U64 R28, R28, 0x3, RZ ;  /* 0x000000031c1c7819 */ /* 0x000fe400000012ff */
[----:B------:R-:W-:Y:S02]  /*1d5f0*/  F2FP.BF16.F32.PACK_AB R4, R89, R88 ;  /* 0x000000585904723e */ /* 0x000fe400000010ff */
[----:B------:R-:W-:-:S02]  /*1d600*/  F2FP.BF16.F32.PACK_AB R5, R91, R90 ;  /* 0x0000005a5b05723e */ /* 0x000fc400000010ff */
[----:B------:R-:W-:Y:S02]  /*1d610*/  ISETP.NE.AND.EX P0, PT, RZ, UR5, PT, P0 ;  /* 0x00000005ff007c0c */ /* 0x000fe4000bf05300 */
[----:B------:R-:W-:Y:S01]  /*1d620*/  LOP3.LUT R12, R12, R43, RZ, 0x3c, !PT ;  /* 0x0000002b0c0c7212 */ /* 0x000fe200078e3cff */
[----:B------:R2:W-:Y:S01]  /*1d630*/  STSM.16.M88.4 [R36], R4 ;  /* 0x0000000424007844 */ /* 0x0005e20000000200 */
[----:B------:R-:W-:Y:S02]  /*1d640*/  LOP3.LUT R14, R14, R45, RZ, 0x3c, !PT ;  /* 0x0000002d0e0e7212 */ /* 0x000fe400078e3cff */
[----:B------:R-:W-:Y:S02]  /*1d650*/  LOP3.LUT R24, R24, R47, RZ, 0x3c, !PT ;  /* 0x0000002f18187212 */ /* 0x000fe400078e3cff */
[----:B------:R-:W-:Y:S02]  /*1d660*/  LOP3.LUT R26, R26, R49, RZ, 0x3c, !PT ;  /* 0x000000311a1a7212 */ /* 0x000fe400078e3cff */
[----:B------:R-:W-:-:S02]  /*1d670*/  LOP3.LUT R28, R28, R51, RZ, 0x3c, !PT ;  /* 0x000000331c1c7212 */ /* 0x000fc400078e3cff */
[----:B------:R-:W-:Y:S02]  /*1d680*/  MOV R44, R8 ;  /* 0x00000008002c7202 */ /* 0x000fe40000000f00 */
[----:B------:R-:W-:Y:S02]  /*1d690*/  MOV R43, R10 ;  /* 0x0000000a002b7202 */ /* 0x000fe40000000f00 */
[----:B------:R-:W-:Y:S02]  /*1d6a0*/  F2FP.BF16.F32.PACK_AB R8, R97, R96 ;  /* 0x000000606108723e */ /* 0x000fe400000010ff */
[----:B------:R-:W-:Y:S01]  /*1d6b0*/  F2FP.BF16.F32.PACK_AB R9, R99, R98 ;  /* 0x000000626309723e */ /* 0x000fe200000010ff */
[----:B--2---:R-:W2:Y:S01]  /*1d6c0*/  LDC.64 R36, c[0x0][0xbd8] ;  /* 0x0002f600ff247b82 */ /* 0x004ea20000000a00 */
[----:B------:R-:W-:Y:S02]  /*1d6d0*/  F2FP.BF16.F32.PACK_AB R10, R101, R100 ;  /* 0x00000064650a723e */ /* 0x000fe400000010ff */
[----:B------:R-:W-:-:S02]  /*1d6e0*/  F2FP.BF16.F32.PACK_AB R11, R103, R102 ;  /* 0x00000066670b723e */ /* 0x000fc400000010ff */
[----:B------:R-:W-:Y:S02]  /*1d6f0*/  F2FP.BF16.F32.PACK_AB R4, R105, R104 ;  /* 0x000000686904723e */ /* 0x000fe400000010ff */
        /* <DEDUP_REMOVED lines=8> */
[----:B------:R-:W-:Y:S02]  /*1d780*/  MOV R39, R26 ;  /* 0x0000001a00277202 */ /* 0x000fe40000000f00 */
[----:B------:R-:W-:Y:S02]  /*1d790*/  MOV R38, R28 ;  /* 0x0000001c00267202 */ /* 0x000fe40000000f00 */
[----:B------:R-:W-:Y:S01]  /*1d7a0*/  F2FP.BF16.F32.PACK_AB R12, R113, R112 ;  /* 0x00000070710c723e */ /* 0x000fe200000010ff */
[----:B---3--:R-:W3:Y:S01]  /*1d7b0*/  @P0 LDC.64 R8, c[0x0][0xbe0] ;  /* 0x0002f800ff080b82 */ /* 0x008ee20000000a00 */
[----:B------:R-:W-:Y:S01]  /*1d7c0*/  F2FP.BF16.F32.PACK_AB R13, R115, R114 ;  /* 0x00000072730d723e */ /* 0x000fe200000010ff */
[----:B------:R-:W-:Y:S01]  /*1d7d0*/  ULDC UR4, c[0x0][0xa88] ;  /* 0x0002a20000047ab9 */ /* 0x000fe20000000800 */
[----:B------:R-:W-:Y:S01]  /*1d7e0*/  F2FP.BF16.F32.PACK_AB R14, R33, R116 ;  /* 0x00000074210e723e */ /* 0x000fe200000010ff */
[----:B------:R-:W-:Y:S01]  /*1d7f0*/  IMAD.MOV.U32 R44, RZ, RZ, RZ ;  /* 0x000000ffff2c7224 */ /* 0x000fe200078e00ff */
[----:B------:R-:W-:Y:S01]  /*1d800*/  F2FP.BF16.F32.PACK_AB R15, R119, R118 ;  /* 0x00000076770f723e */ /* 0x000fe200000010ff */
[----:B--2---:R-:W-:Y:S01]  /*1d810*/  IMAD.WIDE R36, R220, 0x4, R36 ;  /* 0x00000004dc247825 */ /* 0x004fe200078e0224 */
[----:B------:R-:W-:-:S02]  /*1d820*/  F2FP.BF16.F32.PACK_AB R24, R121, R120 ;  /* 0x000000787918723e */ /* 0x000fc400000010ff */
[----:B------:R-:W-:Y:S01]  /*1d830*/  F2FP.BF16.F32.PACK_AB R25, R123, R122 ;  /* 0x0000007a7b19723e */ /* 0x000fe200000010ff */
[----:B------:R2:W-:Y:S01]  /*1d840*/  STSM.16.M88.4 [R42], R12 ;  /* 0x0000000c2a007844 */ /* 0x0005e20000000200 */
[----:B------:R-:W-:Y:S02]  /*1d850*/  F2FP.BF16.F32.PACK_AB R26, R125, R124 ;  /* 0x0000007c7d1a723e */ /* 0x000fe400000010ff */
[----:B------:R-:W-:Y:S02]  /*1d860*/  F2FP.BF16.F32.PACK_AB R27, R127, R126 ;  /* 0x0000007e7f1b723e */ /* 0x000fe400000010ff */
[----:B------:R-:W-:Y:S02]  /*1d870*/  F2FP.BF16.F32.PACK_AB R28, R31, R128 ;  /* 0x000000801f1c723e */ /* 0x000fe400000010ff */
[----:B------:R-:W-:Y:S01]  /*1d880*/  F2FP.BF16.F32.PACK_AB R29, R131, R130 ;  /* 0x00000082831d723e */ /* 0x000fe200000010ff */
[----:B------:R2:W-:Y:S01]  /*1d890*/  STSM.16.M88.4 [R41], R24 ;  /* 0x0000001829007844 */ /* 0x0005e20000000200 */
[----:B------:R-:W-:-:S02]  /*1d8a0*/  F2FP.BF16.F32.PACK_AB R31, R135, R134 ;  /* 0x00000086871f723e */ /* 0x000fc400000010ff */
[----:B------:R-:W-:Y:S02]  /*1d8b0*/  F2FP.BF16.F32.PACK_AB R33, R139, R138 ;  /* 0x0000008a8b21723e */ /* 0x000fe400000010ff */
[----:B----4-:R-:W-:Y:S01]  /*1d8c0*/  F2FP.BF16.F32.PACK_AB R4, R145, R144 ;  /* 0x000000909104723e */ /* 0x010fe200000010ff */
[----:B------:R2:W-:Y:S01]  /*1d8d0*/  STSM.16.M88.4 [R40], R28 ;  /* 0x0000001c28007844 */ /* 0x0005e20000000200 */
[----:B------:R-:W-:Y:S02]  /*1d8e0*/  F2FP.BF16.F32.PACK_AB R5, R147, R146 ;  /* 0x000000929305723e */ /* 0x000fe400000010ff */
[----:B------:R-:W-:Y:S01]  /*1d8f0*/  F2FP.BF16.F32.PACK_AB R6, R149, R148 ;  /* 0x000000949506723e */ /* 0x000fe200000010ff */
[----:B------:R2:W-:Y:S01]  /*1d900*/  STSM.16.M88.4 [R39], R32 ;  /* 0x0000002027007844 */ /* 0x0005e20000000200 */
[----:B------:R-:W-:-:S05]  /*1d910*/  F2FP.BF16.F32.PACK_AB R7, R151, R150 ;  /* 0x000000969707723e */ /* 0x000fca00000010ff */
[----:B------:R2:W-:Y:S01]  /*1d920*/  STSM.16.M88.4 [R38], R4 ;  /* 0x0000000426007844 */ /* 0x0005e20000000200 */
[----:B------:R-:W-:Y:S01]  /*1d930*/  BAR.SYNC.DEFER_BLOCKING 0x1, 0x100 ;  /* 0x0044000000007b1d */ /* 0x000fe20000010000 */
[----:B------:R-:W-:Y:S02]  /*1d940*/  IMAD.U32 R49, RZ, RZ, UR4 ;  /* 0x00000004ff317e24 */ /* 0x000fe4000f8e00ff */
[----:B---3--:R-:W-:-:S03]  /*1d950*/  @P0 IMAD.WIDE R8, R220, 0x4, R8 ;  /* 0x00000004dc080825 */ /* 0x008fc600078e0208 */
[----:B------:R2:W5:Y:S01]  /*1d960*/  @P2 LDG.E R44, desc[UR56][R36.64] ;  /* 0x00000038242c2981 */ /* 0x000562000c1e1900 */
[----:B------:R-:W-:-:S03]  /*1d970*/  IMAD.IADD R11, R16, 0x1, R203 ;  /* 0x00000001100b7824 */ /* 0x000fc600078e02cb */
[----:B------:R2:W5:Y:S01]  /*1d980*/  @P0 LDG.E R49, desc[UR56][R8.64] ;  /* 0x0000003808310981 */ /* 0x000562000c1e1900 */
[----:B------:R-:W-:Y:S01]  /*1d990*/  IMAD.WIDE R20, R11, 0x2, R20 ;  /* 0x000000020b147825 */ /* 0x000fe200078e0214 */
[----:B------:R-:W-:Y:S06]  /*1d9a0*/  @P0 BRA `(.L_x_7096) ;  /* 0x0000000000100947 */ /* 0x000fec0003800000 */
[----:B------:R-:W-:Y:S05]  /*1d9b0*/  @!P2 BRA `(.L_x_7096) ;  /* 0x00000000000ca947 */ /* 0x000fea0003800000 */
[----:B--2---:R-:W2:Y:S04]  /*1d9c0*/  LDG.E R4, desc[UR56][R36.64] ;  /* 0x0000003824047981 */ /* 0x004ea8000c1e1900 */
[----:B-----5:R-:W2:Y:S02]  /*1d9d0*/  LDG.E R49, desc[UR56][R36.64+0x4] ;  /* 0x0000043824317981 */ /* 0x020ea4000c1e1900 */
[----:B--2---:R-:W-:-:S07]  /*1d9e0*/  IMAD.IADD R49, R49, 0x1, -R4 ;  /* 0x0000000131317824 */ /* 0x004fce00078e0a04 */
.L_x_7096:
[----:B------:R-:W-:Y:S01]  /*1d9f0*/  SHF.R.S32.HI R48, RZ, 0x1f, R218 ;  /* 0x0000001fff307819 */ /* 0x000fe200000114da */
[----:B------:R-:W-:Y:S01]  /*1da00*/  ULDC.64 UR4, c[0x0][0xb70] ;  /* 0x0002dc0000047ab9 */ /* 0x000fe20000000a00 */
[----:B-----5:R-:W-:Y:S01]  /*1da10*/  SHF.R.S32.HI R45, RZ, 0x1f, R44 ;  /* 0x0000001fff2d7819 */ /* 0x020fe2000001142c */
[----:B------:R-:W-:Y:S01]  /*1da20*/  IMAD R10, R222, 0x80, R204 ;  /* 0x00000080de0a7824 */ /* 0x000fe200078e02cc */
[----:B--2---:R-:W-:Y:S01]  /*1da30*/  SHF.R.S32.HI R6, RZ, 0x1f, R220 ;  /* 0x0000001fff067819 */ /* 0x004fe200000114dc */
[----:B------:R-:W-:Y:S01]  /*1da40*/  IMAD R7, R48, UR4, RZ ;  /* 0x0000000430077c24 */ /* 0x000fe2000f8e02ff */
[----:B------:R-:W-:Y:S01]  /*1da50*/  SEL R51, R220, RZ, !P2 ;  /* 0x000000ffdc337207 */ /* 0x000fe20005000000 */
[----:B------:R-:W-:Y:S01]  /*1da60*/  IMAD.WIDE.U32 R4, R218, UR4, R44 ;  /* 0x00000004da047c25 */ /* 0x000fe2000f8e002c */
[----:B------:R-:W-:Y:S02]  /*1da70*/  SEL R50, R6, RZ, !P2 ;  /* 0x000000ff06327207 */ /* 0x000fe40005000000 */
[----:B------:R-:W-:Y:S01]  /*1da80*/  IADD3 R9, P0, R20, 0x1000, RZ ;  /* 0x0000100014097810 */ /* 0x000fe20007f1e0ff */
[----:B------:R-:W-:Y:S01]  /*1da90*/  IMAD R7, R218, UR5, R7 ;  /* 0x00000005da077c24 */ /* 0x000fe2000f8e0207 */
[----:B------:R-:W-:Y:S01]  /*1daa0*/  ULDC.64 UR4, c[0x0][0xb78] ;  /* 0x0002de0000047ab9 */ /* 0x000fe20000000a00 */
[----:B------:R-:W-:Y:S01]  /*1dab0*/  IADD3 R25, P2, R20, 0x3000, RZ ;  /* 0x0000300014197810 */ /* 0x000fe20007f5e0ff */
[----:B------:R-:W-:Y:S01]  /*1dac0*/  IMAD R6, R50, UR4, RZ ;  /* 0x0000000432067c24 */ /* 0x000fe2000f8e02ff */
[----:B------:R-:W-:Y:S01]  /*1dad0*/  LOP3.LUT R8, R9, 0x380, RZ, 0xc0, !PT ;  /* 0x0000038009087812 */ /* 0x000fe200078ec0ff */
[----:B------:R-:W-:Y:S01]  /*1dae0*/  IMAD.IADD R5, R5, 0x1, R7 ;  /* 0x0000000105057824 */ /* 0x000fe200078e0207 */
[----:B------:R-:W-:Y:S01]  /*1daf0*/  IADD3 R13, P1, R20, 0x2000, RZ ;  /* 0x00002000140d7810 */ /* 0x000fe20007f3e0ff */
[C---:B------:R-:W-:Y:S01]  /*1db00*/  IMAD R6, R51.reuse, UR5, R6 ;  /* 0x0000000533067c24 */ /* 0x040fe2000f8e0206 */
[----:B------:R-:W-:Y:S01]  /*1db10*/  SHF.R.S32.HI R7, RZ, 0x1f, R10 ;  /* 0x0000001fff077819 */ /* 0x000fe2000001140a */
[----:B------:R-:W-:Y:S01]  /*1db20*/  IMAD.WIDE.U32 R4, R51, UR4, R4 ;  /* 0x0000000433047c25 */ /* 0x000fe2000f8e0004 */
[----:B------:R-:W-:Y:S01]  /*1db30*/  LOP3.LUT R24, R25, 0x380, RZ, 0xc0, !PT ;  /* 0x0000038019187812 */ /* 0x000fe200078ec0ff */
[----:B------:R-:W-:Y:S01]  /*1db40*/  ULDC.64 UR4, c[0x0][0xb40] ;  /* 0x0002d00000047ab9 */ /* 0x000fe20000000a00 */
[----:B------:R-:W-:-:S02]  /*1db50*/  SHF.R.U64 R8, R8, 0x3, RZ ;  /* 0x0000000308087819 */ /* 0x000fc400000012ff */
[----:B------:R-:W-:Y:S02]  /*1db60*/  IADD3 R4, P3, R10, R4, RZ ;  /* 0x000000040a047210 */ /* 0x000fe40007f7e0ff */
[----:B------:R-:W-:Y:S02]  /*1db70*/  LOP3.LUT R12, R13, 0x380, RZ, 0xc0, !PT ;  /* 0x000003800d0c7812 */ /* 0x000fe400078ec0ff */
[----:B------:R-:W-:Y:S02]  /*1db80*/  IADD3.X R7, R7, R5, R6, P3, !PT ;  /* 0x0000000507077210 */ /* 0x000fe40001ffe406 */
[----:B------:R-:W-:Y:S02]  /*1db90*/  LEA R46, P3, R4, UR4, 0x2 ;  /* 0x00000004042e7c11 */ /* 0x000fe4000f8610ff */
[----:B------:R-:W-:Y:S02]  /*1dba0*/  SHF.R.U64 R24, R24, 0x3, RZ ;  /* 0x0000000318187819 */ /* 0x000fe400000012ff */
[----:B------:R-:W-:Y:S01]  /*1dbb0*/  LOP3.LUT R8, R8, R9, RZ, 0x3c, !PT ;  /* 0x0000000908087212 */ /* 0x000fe200078e3cff */
[----:B------:R-:W-:Y:S01]  /*1dbc0*/  IMAD.X R9, RZ, RZ, R21, P0 ;  /* 0x000000ffff097224 */ /* 0x000fe200000e0615 */
[----:B------:R-:W-:-:S02]  /*1dbd0*/  SHF.R.U64 R12, R12, 0x3, RZ ;  /* 0x000000030c0c7819 */ /* 0x000fc400000012ff */
[----:B------:R-:W-:Y:S01]  /*1dbe0*/  LEA.HI.X R47, R4, UR5, R7, 0x2, P3 ;  /* 0x00000005042f7c11 */ /* 0x000fe200098f1407 */
[----:B------:R-:W-:Y:S01]  /*1dbf0*/  VIADD R4, R10, 0x8 ;  /* 0x000000080a047836 */ /* 0x000fe20000000000 */
[----:B------:R-:W-:Y:S01]  /*1dc00*/  LOP3.LUT R24, R24, R25, RZ, 0x3c, !PT ;  /* 0x0000001918187212 */ /* 0x000fe200078e3cff */
[----:B------:R-:W-:Y:S01]  /*1dc10*/  IMAD.X R25, RZ, RZ, R21, P2 ;  /* 0x000000ffff197224 */ /* 0x000fe200010e0615 */
[----:B------:R-:W-:Y:S01]  /*1dc20*/  LOP3.LUT P0, RZ, R223, 0x3, RZ, 0xc0, !PT ;  /* 0x00000003dfff7812 */ /* 0x000fe2000780c0ff */
[----:B------:R-:W-:Y:S01]  /*1dc30*/  ULDC.64 UR4, c[0x0][0xaa0] ;  /* 0x0002a80000047ab9 */ /* 0x000fe20000000a00 */
[C---:B------:R-:W-:Y:S02]  /*1dc40*/  IADD3 R29, P5, R20.reuse, 0x4000, RZ ;  /* 0x00004000141d7810 */ /* 0x040fe40007fbe0ff */
[C---:B------:R-:W-:Y:S02]  /*1dc50*/  IADD3 R33, P4, R20.reuse, 0x5000, RZ ;  /* 0x0000500014217810 */ /* 0x040fe40007f9e0ff */
[----:B------:R-:W-:-:S02]  /*1dc60*/  IADD3 R37, P3, R20, 0x6000, RZ ;  /* 0x0000600014257810 */ /* 0x000fc40007f7e0ff */
[----:B------:R-:W-:Y:S01]  /*1dc70*/  LOP3.LUT R12, R12, R13, RZ, 0x3c, !PT ;  /* 0x0000000d0c0c7212 */ /* 0x000fe200078e3cff */
[--C-:B------:R-:W-:Y:S01]  /*1dc80*/  IMAD.X R13, RZ, RZ, R21.reuse, P1 ;  /* 0x000000ffff0d7224 */ /* 0x100fe200008e0615 */
[----:B------:R-:W-:Y:S02]  /*1dc90*/  IADD3 R5, P2, R20, 0x7000, RZ ;  /* 0x0000700014057810 */ /* 0x000fe40007f5e0ff */
[----:B------:R-:W-:Y:S02]  /*1dca0*/  ISETP.GE.OR P1, PT, R10, R49, P0 ;  /* 0x000000310a00720c */ /* 0x000fe40000726670 */
[----:B------:R-:W-:Y:S01]  /*1dcb0*/  LOP3.LUT R28, R29, 0x380, RZ, 0xc0, !PT ;  /* 0x000003801d1c7812 */ /* 0x000fe200078ec0ff */
[----:B------:R-:W-:Y:S01]  /*1dcc0*/  IMAD.X R41, RZ, RZ, R21, P2 ;  /* 0x000000ffff297224 */ /* 0x000fe200010e0615 */
[----:B------:R-:W-:Y:S02]  /*1dcd0*/  LOP3.LUT R32, R33, 0x380, RZ, 0xc0, !PT ;  /* 0x0000038021207812 */ /* 0x000fe400078ec0ff */
[----:B------:R-:W-:-:S02]  /*1dce0*/  LOP3.LUT R36, R37, 0x380, RZ, 0xc0, !PT ;  /* 0x0000038025247812 */ /* 0x000fc400078ec0ff */
[----:B------:R-:W-:Y:S02]  /*1dcf0*/  ISETP.GE.OR P0, PT, R4, R49, P0 ;  /* 0x000000310400720c */ /* 0x000fe40000706670 */
[----:B------:R-:W-:Y:S02]  /*1dd00*/  LOP3.LUT R4, R5, 0x380, RZ, 0xc0, !PT ;  /* 0x0000038005047812 */ /* 0x000fe400078ec0ff */
[----:B------:R-:W-:Y:S01]  /*1dd10*/  LOP3.LUT R7, R20, 0x380, RZ, 0xc0, !PT ;  /* 0x0000038014077812 */ /* 0x000fe200078ec0ff */
[----:B------:R2:W-:Y:S01]  /*1dd20*/  @!P1 STG.E desc[UR56][R46.64], R3 ;  /* 0x000000032e009986 */ /* 0x0005e2000c101938 */
[----:B------:R-:W-:Y:S02]  /*1dd30*/  SHF.R.U64 R28, R28, 0x3, RZ ;  /* 0x000000031c1c7819 */ /* 0x000fe400000012ff */
[----:B------:R-:W-:Y:S02]  /*1dd40*/  SHF.R.U64 R32, R32, 0x3, RZ ;  /* 0x0000000320207819 */ /* 0x000fe400000012ff */
        /* <DEDUP_REMOVED lines=12> */
[----:B------:R-:W-:-:S03]  /*1de10*/  LOP3.LUT R20, R7, R20, RZ, 0x3c, !PT ;  /* 0x0000001407147212 */ /* 0x000fc600078e3cff */
[----:B------:R-:W5:Y:S01]  /*1de20*/  LD.E.128 R12, desc[UR56][R12.64] ;  /* 0x000000380c0c7980 */ /* 0x000f62000c101d00 */
[----:B--2---:R-:W-:-:S03]  /*1de30*/  IMAD R3, R45, UR4, RZ ;  /* 0x000000042d037c24 */ /* 0x004fc6000f8e02ff */
[----:B------:R2:W5:Y:S04]  /*1de40*/  LD.E.128 R4, desc[UR56][R20.64] ;  /* 0x0000003814047980 */ /* 0x000568000c101d00 */
[----:B------:R-:W5:Y:S04]  /*1de50*/  LD.E.128 R24, desc[UR56][R24.64] ;  /* 0x0000003818187980 */ /* 0x000f68000c101d00 */
[----:B------:R-:W5:Y:S04]  /*1de60*/  LD.E.128 R28, desc[UR56][R28.64] ;  /* 0x000000381c1c7980 */ /* 0x000f68000c101d00 */
[----:B------:R-:W5:Y:S01]  /*1de70*/  LD.E.128 R32, desc[UR56][R32.64] ;  /* 0x0000003820207980 */ /* 0x000f62000c101d00 */
[----:B--2---:R-:W-:-:S03]  /*1de80*/  IMAD.MOV.U32 R20, RZ, RZ, R16 ;  /* 0x000000ffff147224 */ /* 0x004fc600078e0010 */
[----:B------:R-:W5:Y:S01]  /*1de90*/  LD.E.128 R36, desc[UR56][R36.64] ;  /* 0x0000003824247980 */ /* 0x000f62000c101d00 */
[----:B------:R-:W-:-:S03]  /*1dea0*/  IMAD.MOV.U32 R21, RZ, RZ, R17 ;  /* 0x000000ffff157224 */ /* 0x000fc600078e0011 */
[----:B------:R-:W5:Y:S01]  /*1deb0*/  LD.E.128 R40, desc[UR56][R40.64] ;  /* 0x0000003828287980 */ /* 0x000f62000c101d00 */
        /* <DEDUP_REMOVED lines=9> */
[----:B------:R-:W-:Y:S02]  /*1df50*/  IMAD R49, R222, -0x80, R49 ;  /* 0xffffff80de317824 */ /* 0x000fe400078e0231 */
[----:B------:R-:W-:Y:S02]  /*1df60*/  IMAD.IADD R21, R21, 0x1, R3 ;  /* 0x0000000115157824 */ /* 0x000fe400078e0203 */
[----:B------:R-:W-:Y:S01]  /*1df70*/  IMAD R3, R48, UR4, RZ ;  /* 0x0000000430037c24 */ /* 0x000fe2000f8e02ff */
[----:B------:R-:W-:Y:S01]  /*1df80*/  ISETP.GE.AND P3, PT, R18, R49, PT ;  /* 0x000000311200720c */ /* 0x000fe20003f66270 */
[----:B------:R-:W-:-:S04]  /*1df90*/  IMAD.WIDE.U32 R20, R218, UR4, R20 ;  /* 0x00000004da147c25 */ /* 0x000fc8000f8e0014 */
[----:B------:R-:W-:Y:S01]  /*1dfa0*/  IMAD R3, R218, UR5, R3 ;  /* 0x00000005da037c24 */ /* 0x000fe2000f8e0203 */
[----:B------:R-:W-:Y:S01]  /*1dfb0*/  ULDC.64 UR4, c[0x0][0xae8] ;  /* 0x0002ba0000047ab9 */ /* 0x000fe20000000a00 */
[----:B---3--:R-:W-:Y:S02]  /*1dfc0*/  VIADD R0, R2, 0x28820 ;  /* 0x0002882002007836 */ /* 0x008fe40000000000 */
[----:B------:R-:W-:Y:S02]  /*1dfd0*/  IMAD R44, R50, UR4, RZ ;  /* 0x00000004322c7c24 */ /* 0x000fe4000f8e02ff */
[----:B------:R-:W-:Y:S01]  /*1dfe0*/  IMAD.IADD R21, R21, 0x1, R3 ;  /* 0x0000000115157824 */ /* 0x000fe200078e0203 */
[----:B------:R-:W-:Y:S01]  /*1dff0*/  PRMT R0, RZ, 0x654, R0 ;  /* 0x00000654ff007816 */ /* 0x000fe20000000000 */
[C---:B------:R-:W-:Y:S01]  /*1e000*/  IMAD R3, R51.reuse, UR5, R44 ;  /* 0x0000000533037c24 */ /* 0x040fe2000f8e022c */
[----:B------:R-:W-:Y:S01]  /*1e010*/  BSSY B1, `(.L_x_7097) ;  /* 0x0000018000017945 */ /* 0x000fe20003800000 */
[----:B------:R-:W-:Y:S01]  /*1e020*/  IMAD.WIDE.U32 R46, R51, UR4, R20 ;  /* 0x00000004332e7c25 */ /* 0x000fe2000f8e0014 */
[----:B--2---:R2:W-:Y:S01]  /*1e030*/  SYNCS.ARRIVE.TRANS64.RED.A1T0 RZ, [R0+URZ], RZ ;  /* 0x000000ff00ff79a7 */ /* 0x0045e2000810043f */
[----:B------:R-:W-:-:S02]  /*1e040*/  ISETP.GE.AND P0, PT, R189, R49, PT ;  /* 0x00000031bd00720c */ /* 0x000fc40003f06270 */
[-C--:B------:R-:W-:Y:S01]  /*1e050*/  ISETP.GE.AND P1, PT, R188, R49.reuse, PT ;  /* 0x00000031bc00720c */ /* 0x080fe20003f26270 */
[----:B------:R-:W-:Y:S01]  /*1e060*/  IMAD.WIDE R44, R222, 0x80, R18 ;  /* 0x00000080de2c7825 */ /* 0x000fe200078e0212 */
[----:B------:R-:W-:-:S03]  /*1e070*/  ISETP.GE.AND P2, PT, R190, R49, PT ;  /* 0x00000031be00720c */ /* 0x000fc60003f46270 */
[----:B------:R-:W-:Y:S01]  /*1e080*/  IMAD.IADD R51, R47, 0x1, R3 ;  /* 0x000000012f337824 */ /* 0x000fe200078e0203 */
[----:B--2---:R-:W-:Y:S09]  /*1e090*/  @P3 BRA `(.L_x_7098) ;  /* 0x00000000003c3947 */ /* 0x004ff20003800000 */
[----:B------:R-:W-:Y:S01]  /*1e0a0*/  ULDC.64 UR6, c[0x0][0xad8] ;  /* 0x0002b60000067ab9 */ /* 0x000fe20000000a00 */
[----:B------:R-:W-:Y:S01]  /*1e0b0*/  IMAD.MOV.U32 R20, RZ, RZ, R46 ;  /* 0x000000ffff147224 */ /* 0x000fe200078e002e */
[----:B------:R-:W-:Y:S01]  /*1e0c0*/  ULDC UR4, c[0x0][0xa8c] ;  /* 0x0002a30000047ab9 */ /* 0x000fe20000000800 */
[----:B------:R-:W-:Y:S01]  /*1e0d0*/  IMAD R3, R45, UR6, RZ ;  /* 0x000000062d037c24 */ /* 0x000fe2000f8e02ff */
[----:B------:R-:W-:Y:S01]  /*1e0e0*/  ISETP.GE.AND P3, PT, R16, UR4, PT ;  /* 0x0000000410007c0c */ /* 0x000fe2000bf66270 */
[----:B------:R-:W-:Y:S01]  /*1e0f0*/  IMAD.MOV.U32 R21, RZ, RZ, R51 ;  /* 0x000000ffff157224 */ /* 0x000fe200078e0033 */
[----:B------:R-:W-:Y:S01]  /*1e100*/  ISETP.GE.AND P4, PT, R195, UR4, PT ;  /* 0x00000004c3007c0c */ /* 0x000fe2000bf86270 */
        /* <DEDUP_REMOVED lines=8> */
.L_x_7098:
[----:B------:R-:W-:Y:S05]  /*1e190*/  BSYNC B1 ;  /* 0x0000000000017941 */ /* 0x000fea0003800000 */
.L_x_7097:
[----:B------:R-:W-:Y:S04]  /*1e1a0*/  BSSY B1, `(.L_x_7099) ;  /* 0x0000013000017945 */ /* 0x000fe80003800000 */
[----:B------:R-:W-:Y:S05]  /*1e1b0*/  @P0 BRA `(.L_x_7100) ;  /* 0x0000000000440947 */ /* 0x000fea0003800000 */
[----:B------:R-:W-:Y:S01]  /*1e1c0*/  IADD3 R3, P0, R44, 0x20, RZ ;  /* 0x000000202c037810 */ /* 0x000fe20007f1e0ff */
[----:B------:R-:W-:Y:S01]  /*1e1d0*/  ULDC.64 UR6, c[0x0][0xad8] ;  /* 0x0002b60000067ab9 */ /* 0x000fe20000000a00 */
[----:B--2--5:R-:W-:Y:S01]  /*1e1e0*/  IMAD.MOV.U32 R4, RZ, RZ, R46 ;  /* 0x000000ffff047224 */ /* 0x024fe200078e002e */
[----:B------:R-:W-:Y:S01]  /*1e1f0*/  ULDC UR4, c[0x0][0xa8c] ;  /* 0x0002a30000047ab9 */ /* 0x000fe20000000800 */
[----:B------:R-:W-:Y:S01]  /*1e200*/  IMAD.MOV.U32 R5, RZ, RZ, R51 ;  /* 0x000000ffff057224 */ /* 0x000fe200078e0033 */
[----:B------:R-:W-:Y:S01]  /*1e210*/  ISETP.GE.AND P3, PT, R16, UR4, PT ;  /* 0x0000000410007c0c */ /* 0x000fe2000bf66270 */
[----:B------:R-:W-:Y:S01]  /*1e220*/  IMAD.X R0, RZ, RZ, R45, P0 ;  /* 0x000000ffff007224 */ /* 0x000fe200000e062d */
[----:B------:R-:W-:Y:S01]  /*1e230*/  ISETP.GE.AND P4, PT, R195, UR4, PT ;  /* 0x00000004c3007c0c */ /* 0x000fe2000bf86270 */
[----:B------:R-:W-:-:S04]  /*1e240*/  IMAD.WIDE.U32 R4, R3, UR6, R4 ;  /* 0x0000000603047c25 */ /* 0x000fc8000f8e0004 */
        /* <DEDUP_REMOVED lines=8> */
.L_x_7100:
[----:B------:R-:W-:Y:S05]  /*1e2d0*/  BSYNC B1 ;  /* 0x0000000000017941 */ /* 0x000fea0003800000 */
.L_x_7099:
        /* <DEDUP_REMOVED lines=14> */
[----:B---3--:R-:W-:Y:S01]  /*1e3c0*/  LEA R6, P0, R4, UR6, 0x1 ;  /* 0x0000000604067c11 */ /* 0x008fe2000f8008ff */
[----:B------:R-:W-:-:S05]  /*1e3d0*/  IMAD.IADD R3, R5, 0x1, R3 ;  /* 0x0000000105037824 */ /* 0x000fca00078e0203 */
[----:B------:R-:W-:-:S05]  /*1e3e0*/  LEA.HI.X R7, R4, UR7, R3, 0x1, P0 ;  /* 0x0000000704077c11 */ /* 0x000fca00080f0c03 */
[----:B------:R4:W-:Y:S04]  /*1e3f0*/  @!P1 STG.E.128 desc[UR56][R6.64], R12 ;  /* 0x0000000c06009986 */ /* 0x0009e8000c101d38 */
[----:B------:R4:W-:Y:S02]  /*1e400*/  @!P3 STG.E.128 desc[UR56][R6.64+0x80], R36 ;  /* 0x000080240600b986 */ /* 0x0009e4000c101d38 */
.L_x_7102:
[----:B------:R-:W-:Y:S05]  /*1e410*/  BSYNC B1 ;  /* 0x0000000000017941 */ /* 0x000fea0003800000 */
.L_x_7101:
[----:B------:R-:W-:Y:S05]  /*1e420*/  @P2 BRA `(.L_x_7103) ;  /* 0x0000000800ac2947 */ /* 0x000fea0003800000 */
[----:B------:R-:W-:Y:S01]  /*1e430*/  IADD3 R3, P0, R44, 0x60, RZ ;  /* 0x000000602c037810 */ /* 0x000fe20007f1e0ff */
[----:B------:R-:W-:Y:S01]  /*1e440*/  ULDC.64 UR6, c[0x0][0xad8] ;  /* 0x0002b60000067ab9 */ /* 0x000fe20000000a00 */
[----:B--2--5:R-:W-:Y:S01]  /*1e450*/  IMAD.MOV.U32 R4, RZ, RZ, R46 ;  /* 0x000000ffff047224 */ /* 0x024fe200078e002e */
[----:B------:R-:W-:Y:S01]  /*1e460*/  ULDC UR4, c[0x0][0xa8c] ;  /* 0x0002a30000047ab9 */ /* 0x000fe20000000800 */
[----:B------:R-:W-:Y:S01]  /*1e470*/  IMAD.MOV.U32 R5, RZ, RZ, R51 ;  /* 0x000000ffff057224 */ /* 0x000fe200078e0033 */
[----:B------:R-:W-:Y:S01]  /*1e480*/  ISETP.GE.AND P1, PT, R16, UR4, PT ;  /* 0x0000000410007c0c */ /* 0x000fe2000bf26270 */
[----:B------:R-:W-:Y:S02]  /*1e490*/  IMAD.X R44, RZ, RZ, R45, P0 ;  /* 0x000000ffff2c7224 */ /* 0x000fe400000e062d */
[----:B------:R-:W-:-:S04]  /*1e4a0*/  IMAD.WIDE.U32 R4, R3, UR6, R4 ;  /* 0x0000000603047c25 */ /* 0x000fc8000f8e0004 */
[----:B------:R-:W-:-:S04]  /*1e4b0*/  IMAD R44, R44, UR6, RZ ;  /* 0x000000062c2c7c24 */ /* 0x000fc8000f8e02ff */
[----:B------:R-:W-:Y:S01]  /*1e4c0*/  IMAD R3, R3, UR7, R44 ;  /* 0x0000000703037c24 */ /* 0x000fe2000f8e022c */
[----:B------:R-:W-:Y:S02]  /*1e4d0*/  ULDC.64 UR6, c[0x0][0xa80] ;  /* 0x0002a00000067ab9 */ /* 0x000fe40000000a00 */
[----:B---34-:R-:W-:Y:S01]  /*1e4e0*/  LEA R6, P0, R4, UR6, 0x1 ;  /* 0x0000000604067c11 */ /* 0x018fe2000f8008ff */
[----:B------:R-:W-:-:S05]  /*1e4f0*/  IMAD.IADD R3, R5, 0x1, R3 ;  /* 0x0000000105037824 */ /* 0x000fca00078e0203 */
[----:B------:R-:W-:Y:S02]  /*1e500*/  LEA.HI.X R7, R4, UR7, R3, 0x1, P0 ;  /* 0x0000000704077c11 */ /* 0x000fe400080f0c03 */
[----:B------:R-:W-:-:S03]  /*1e510*/  ISETP.GE.AND P0, PT, R195, UR4, PT ;  /* 0x00000004c3007c0c */ /* 0x000fc6000bf06270 */
[----:B------:R2:W-:Y:S10]  /*1e520*/  @!P1 STG.E.128 desc[UR56][R6.64], R24 ;  /* 0x0000001806009986 */ /* 0x0005f4000c101d38 */
[----:B------:R-:W-:Y:S05]  /*1e530*/  @P0 BRA `(.L_x_7103) ;  /* 0x0000000800680947 */ /* 0x000fea0003800000 */
[----:B------:R3:W-:Y:S01]  /*1e540*/  STG.E.128 desc[UR56][R6.64+0x80], R40 ;  /* 0x0000802806007986 */ /* 0x0007e2000c101d38 */
[----:B------:R-:W-:Y:S05]  /*1e550*/  BRA `(.L_x_7103) ;  /* 0x0000000800607947 */ /* 0x000fea0003800000 */
.L_x_7095:
[----:B------:R-:W-:Y:S01]  /*1e560*/  ULDC.64 UR4, c[0x0][0xbd8] ;  /* 0x0002f60000047ab9 */ /* 0x000fe20000000a00 */
[----:B------:R-:W2:Y:S01]  /*1e570*/  LDC.64 R4, c[0x0][0xbd8] ;  /* 0x0002f600ff047b82 */ /* 0x000ea20000000a00 */
[----:B------:R-:W-:Y:S01]  /*1e580*/  ISETP.NE.U32.AND P0, PT, RZ, UR4, PT ;  /* 0x00000004ff007c0c */ /* 0x000fe2000bf05070 */
[----:B------:R-:W-:-:S03]  /*1e590*/  IMAD.MOV.U32 R9, RZ, RZ, RZ ;  /* 0x000000ffff097224 */ /* 0x000fc600078e00ff */
[----:B------:R-:W-:Y:S01]  /*1e5a0*/  ISETP.NE.AND.EX P0, PT, RZ, UR5, PT, P0 ;  /* 0x00000005ff007c0c */ /* 0x000fe2000bf05300 */
[----:B------:R-:W-:Y:S02]  /*1e5b0*/  ULDC.64 UR4, c[0x0][0xbe0] ;  /* 0x0002f80000047ab9 */ /* 0x000fe40000000a00 */
[----:B------:R-:W-:-:S04]  /*1e5c0*/  ISETP.NE.U32.AND P1, PT, RZ, UR4, PT ;  /* 0x00000004ff007c0c */ /* 0x000fc8000bf25070 */
[----:B------:R-:W-:Y:S01]  /*1e5d0*/  ISETP.NE.AND.EX P1, PT, RZ, UR5, PT, P1 ;  /* 0x00000005ff007c0c */ /* 0x000fe2000bf25310 */
[----:B--2---:R-:W-:-:S12]  /*1e5e0*/  IMAD.WIDE R4, R220, 0x4, R4 ;  /* 0x00000004dc047825 */ /* 0x004fd800078e0204 */
[----:B------:R-:W2:Y:S01]  /*1e5f0*/  @P1 LDC.64 R6, c[0x0][0xbe0] ;  /* 0x0002f800ff061b82 */ /* 0x000ea20000000a00 */
[----:B------:R-:W-:Y:S02]  /*1e600*/  ULDC UR4, c[0x0][0xa88] ;  /* 0x0002a20000047ab9 */ /* 0x000fe40000000800 */
[----:B------:R-:W-:Y:S01]  /*1e610*/  IMAD.U32 R3, RZ, RZ, UR4 ;  /* 0x00000004ff037e24 */ /* 0x000fe2000f8e00ff */
[----:B------:R3:W5:Y:S01]  /*1e620*/  @P0 LDG.E R9, desc[UR56][R4.64] ;  /* 0x0000003804090981 */ /* 0x000762000c1e1900 */
[----:B--2---:R-:W-:-:S05]  /*1e630*/  @P1 IMAD.WIDE R6, R220, 0x4, R6 ;  /* 0x00000004dc061825 */ /* 0x004fca00078e0206 */
[----:B------:R3:W5:Y:S01]  /*1e640*/  @P1 LDG.E R3, desc[UR56][R6.64] ;  /* 0x0000003806031981 */ /* 0x000762000c1e1900 */
[----:B------:R-:W-:Y:S02]  /*1e650*/  ISETP.GT.AND P2, PT, R229, 0x7f, PT ;  /* 0x0000007fe500780c */ /* 0x000fe40003f44270 */
[----:B------:R-:W-:Y:S01]  /*1e660*/  SHF.R.S32.HI R8, RZ, 0x1f, R220 ;  /* 0x0000001fff087819 */ /* 0x000fe200000114dc */
[----:B------:R-:W-:Y:S10]  /*1e670*/  @P1 BRA `(.L_x_7104) ;  /* 0x0000000000101947 */ /* 0x000ff40003800000 */
[----:B------:R-:W-:Y:S05]  /*1e680*/  @!P0 BRA `(.L_x_7104) ;  /* 0x00000000000c8947 */ /* 0x000fea0003800000 */
[----:B------:R-:W2:Y:S04]  /*1e690*/  LDG.E R0, desc[UR56][R4.64] ;  /* 0x0000003804007981 */ /* 0x000ea8000c1e1900 */
[----:B-----5:R-:W2:Y:S02]  /*1e6a0*/  LDG.E R3, desc[UR56][R4.64+0x4] ;  /* 0x0000043804037981 */ /* 0x020ea4000c1e1900 */
[----:B--2---:R-:W-:-:S07]  /*1e6b0*/  IMAD.IADD R3, R3, 0x1, -R0 ;  /* 0x0000000103037824 */ /* 0x004fce00078e0a00 */
.L_x_7104:
[----:B------:R-:W-:Y:S01]  /*1e6c0*/  BSSY B1, `(.L_x_7105) ;  /* 0x000001c000017945 */ /* 0x000fe20003800000 */
[----:B------:R-:W-:Y:S02]  /*1e6d0*/  SEL R12, R8, RZ, !P0 ;  /* 0x000000ff080c7207 */ /* 0x000fe40004000000 */
[----:B------:R-:W-:Y:S02]  /*1e6e0*/  SHF.R.S32.HI R10, RZ, 0x1f, R218 ;  /* 0x0000001fff0a7819 */ /* 0x000fe400000114da */
[----:B------:R-:W-:Y:S02]  /*1e6f0*/  SEL R11, R220, RZ, !P0 ;  /* 0x000000ffdc0b7207 */ /* 0x000fe40004000000 */
[----:B-----5:R-:W-:Y:S01]  /*1e700*/  SHF.R.S32.HI R8, RZ, 0x1f, R9 ;  /* 0x0000001fff087819 */ /* 0x020fe20000011409 */
[----:B------:R-:W-:Y:S06]  /*1e710*/  @P2 BRA `(.L_x_7106) ;  /* 0x0000000000582947 */ /* 0x000fec0003800000 */
[----:B---3--:R-:W2:Y:S02]  /*1e720*/  S2R R5, SR_TID.X ;  /* 0x0000000000057919 */ /* 0x008ea40000002100 */
        /* <DEDUP_REMOVED lines=21> */
.L_x_7106:
[----:B------:R-:W-:Y:S05]  /*1e880*/  BSYNC B1 ;  /* 0x0000000000017941 */ /* 0x000fea0003800000 */
.L_x_7105:
[----:B------:R-:W-:Y:S01]  /*1e890*/  ULDC.64 UR4, c[0x0][0xaa0] ;  /* 0x0002a80000047ab9 */ /* 0x000fe20000000a00 */
[----:B---3--:R-:W-:Y:S01]  /*1e8a0*/  IMAD.MOV.U32 R4, RZ, RZ, R16 ;  /* 0x000000ffff047224 */ /* 0x008fe200078e0010 */
[----:B------:R-:W-:Y:S01]  /*1e8b0*/  BSSY B1, `(.L_x_7107) ;  /* 0x0000028000017945 */ /* 0x000fe20003800000 */
[----:B--2---:R-:W-:Y:S02]  /*1e8c0*/  IMAD.MOV.U32 R5, RZ, RZ, R17 ;  /* 0x000000ffff057224 */ /* 0x004fe400078e0011 */
        /* <DEDUP_REMOVED lines=38> */
.L_x_7108:
[----:B------:R-:W-:Y:S05]  /*1eb30*/  BSYNC B1 ;  /* 0x0000000000017941 */ /* 0x000fea0003800000 */
.L_x_7107:
        /* <DEDUP_REMOVED lines=14> */
[----:B--2---:R-:W-:Y:S01]  /*1ec20*/  LEA R12, P2, R4, UR6, 0x1 ;  /* 0x00000006040c7c11 */ /* 0x004fe2000f8408ff */
[----:B------:R-:W-:-:S05]  /*1ec30*/  IMAD.IADD R3, R5, 0x1, R3 ;  /* 0x0000000105037824 */ /* 0x000fca00078e0203 */
[----:B------:R-:W-:-:S05]  /*1ec40*/  LEA.HI.X R13, R4, UR7, R3, 0x1, P2 ;  /* 0x00000007040d7c11 */ /* 0x000fca00090f0c03 */
[----:B------:R3:W-:Y:S04]  /*1ec50*/  @!P3 STG.E.128 desc[UR56][R12.64], RZ ;  /* 0x000000ff0c00b986 */ /* 0x0007e8000c101d38 */
[----:B------:R3:W-:Y:S02]  /*1ec60*/  @!P4 STG.E.128 desc[UR56][R12.64+0x80], RZ ;  /* 0x000080ff0c00c986 */ /* 0x0007e4000c101d38 */
.L_x_7110:
[----:B------:R-:W-:Y:S05]  /*1ec70*/  BSYNC B1 ;  /* 0x0000000000017941 */ /* 0x000fea0003800000 */
.L_x_7109:
        /* <DEDUP_REMOVED lines=14> */
[----:B--23--:R-:W-:Y:S01]  /*1ed60*/  LEA R12, P0, R4, UR6, 0x1 ;  /* 0x00000006040c7c11 */ /* 0x00cfe2000f8008ff */
[----:B------:R-:W-:-:S05]  /*1ed70*/  IMAD.IADD R3, R5, 0x1, R3 ;  /* 0x0000000105037824 */ /* 0x000fca00078e0203 */
[----:B------:R-:W-:-:S05]  /*1ed80*/  LEA.HI.X R13, R4, UR7, R3, 0x1, P0 ;  /* 0x00000007040d7c11 */ /* 0x000fca00080f0c03 */
[----:B------:R4:W-:Y:S04]  /*1ed90*/  @!P2 STG.E.128 desc[UR56][R12.64], RZ ;  /* 0x000000ff0c00a986 */ /* 0x0009e8000c101d38 */
[----:B------:R4:W-:Y:S02]  /*1eda0*/  @!P3 STG.E.128 desc[UR56][R12.64+0x80], RZ ;  /* 0x000080ff0c00b986 */ /* 0x0009e4000c101d38 */
.L_x_7112:
[----:B------:R-:W-:Y:S05]  /*1edb0*/  BSYNC B1 ;  /* 0x0000000000017941 */ /* 0x000fea0003800000 */
.L_x_7111:
        /* <DEDUP_REMOVED lines=18> */
.L_x_7103:
[----:B------:R-:W-:Y:S05]  /*1eee0*/  BSYNC B0 ;  /* 0x0000000000007941 */ /* 0x000fea0003800000 */
.L_x_7094:
[----:B------:R-:W-:Y:S02]  /*1eef0*/  ULDC UR4, c[0x0][0xc14] ;  /* 0x0003050000047ab9 */ /* 0x000fe40000000800 */
[----:B-1----:R-:W-:-:S13]  /*1ef00*/  ISETP.GE.AND P0, PT, R199, UR4, PT ;  /* 0x00000004c7007c0c */ /* 0x002fda000bf06270 */
[----:B------:R-:W-:Y:S05]  /*1ef10*/  @!P0 BRA `(.L_x_7113) ;  /* 0xfffffe2000848947 */ /* 0x000fea000383ffff */
[----:B------:R-:W-:Y:S05]  /*1ef20*/  BRA `(.L_x_6833) ;  /* 0x00000064001c7947 */ /* 0x000fea0003800000 */
.L_x_6831:
        /* <DEDUP_REMOVED lines=61> */
.L_x_7118:
        /* <DEDUP_REMOVED lines=16> */
.L_x_7117:
[----:B------:R-:W-:Y:S05]  /*1f400*/  BSYNC B0 ;  /* 0x0000000000007941 */ /* 0x000fea0003800000 */
.L_x_7116:
        /* <DEDUP_REMOVED lines=25> */
.L_x_7114:
        /* <DEDUP_REMOVED lines=20> */
.L_x_7119:
[----:B-12---:R-:W-:Y:S02]  /*1f6e0*/  IMAD.MOV R0, RZ, RZ, -R3 ;  /* 0x000000ffff007224 */ /* 0x006fe400078e0a03 */
[----:B---3--:R-:W-:Y:S02]  /*1f6f0*/  IMAD R16, R16, UR4, R5 ;  /* 0x0000000410107c24 */ /* 0x008fe4000f8e0205 */
[----:B------:R-:W-:Y:S01]  /*1f700*/  IMAD R5, R0, R9, RZ ;  /* 0x0000000900057224 */ /* 0x000fe200078e02ff */
[----:B------:R-:W-:Y:S01]  /*1f710*/  IABS R0, R6 ;  /* 0x0000000600007213 */ /* 0x000fe20000000000 */
[----:B------:R-:W-:-:S04]  /*1f720*/  IMAD.MOV.U32 R2, RZ, RZ, RZ ;  /* 0x000000ffff027224 */ /* 0x000fc800078e00ff */
[----:B------:R-:W-:Y:S01]  /*1f730*/  IMAD.HI.U32 R2, R3, R5, R2 ;  /* 0x0000000503027227 */ /* 0x000fe200078e0002 */
[----:B------:R-:W-:-:S03]  /*1f740*/  IADD3 R5, -R16, UR6, RZ ;  /* 0x0000000610057c10 */ /* 0x000fc6000fffe1ff */
[----:B------:R-:W-:Y:S01]  /*1f750*/  IMAD.MOV R0, RZ, RZ, -R0 ;  /* 0x000000ffff007224 */ /* 0x000fe200078e0a00 */
        /* <DEDUP_REMOVED lines=48> */
.L_x_7115:
[----:B------:R-:W-:Y:S02]  /*1fa60*/  IMAD.MOV.U32 R17, RZ, RZ, RZ ;  /* 0x000000ffff117224 */ /* 0x000fe400078e00ff */
[----:B------:R-:W-:Y:S02]  /*1fa70*/  IMAD.U32 R16, RZ, RZ, UR6 ;  /* 0x00000006ff107e24 */ /* 0x000fe4000f8e00ff */
[----:B------:R-:W-:-:S07]  /*1fa80*/  IMAD.MOV.U32 R18, RZ, RZ, RZ ;  /* 0x000000ffff127224 */ /* 0x000fce00078e00ff */
.L_x_7120:
        /* <DEDUP_REMOVED lines=18> */
[----:B------:R-:W2:Y:S01]  /*1fbb0*/  S2R R4, SR_TID.X ;  /* 0x0000000000047919 */ /* 0x000ea20000002100 */
[----:B------:R-:W-:Y:S01]  /*1fbc0*/  ISETP.NE.AND P1, PT, R5, RZ, PT ;  /* 0x000000ff0500720c */ /* 0x000fe20003f25270 */
[----:B-1----:R-:W-:Y:S01]  /*1fbd0*/  IMAD.MOV.U32 R0, RZ, RZ, 0x1 ;  /* 0x00000001ff007424 */ /* 0x002fe200078e00ff */
        /* <DEDUP_REMOVED lines=10> */
[----:B--2---:R-:W-:-:S04]  /*1fc80*/  LOP3.LUT R4, R4, 0x7f, RZ, 0xc0, !PT ;  /* 0x0000007f04047812 */ /* 0x004fc800078ec0ff */
[C---:B------:R-:W-:Y:S02]  /*1fc90*/  ISETP.NE.AND P2, PT, R4.reuse, RZ, PT ;  /* 0x000000ff0400720c */ /* 0x040fe40003f45270 */
[----:B------:R-:W-:-:S11]  /*1fca0*/  ISETP.NE.OR P0, PT, R4, RZ, !P1 ;  /* 0x000000ff0400720c */ /* 0x000fd60004f05670 */
[----:B------:R-:W-:-:S04]  /*1fcb0*/  @P2 LOP3.LUT R2, R2, 0x2, RZ, 0xfc, !PT ;  /* 0x0000000202022812 */ /* 0x000fc800078efcff */
[----:B------:R-:W-:-:S05]  /*1fcc0*/  @P0 LOP3.LUT R2, R2, 0x40, RZ, 0xfc, !PT ;  /* 0x0000004002020812 */ /* 0x000fca00078efcff */
[----:B------:R1:W-:Y:S02]  /*1fcd0*/  STL [R1+0x14], R2 ;  /* 0x0000140201007387 */ /* 0x0003e40000100800 */
.L_x_7226:
[----:B------:R-:W-:Y:S05]  /*1fce0*/  YIELD ;  /* 0x0000000000007946 */ /* 0x000fea0003800000 */
[----:B------:R-:W-:Y:S01]  /*1fcf0*/  ULDC.64 UR4, c[0x0][0xa28] ;  /* 0x00028a0000047ab9 */ /* 0x000fe20000000a00 */
[----:B------:R-:W-:Y:S01]  /*1fd00*/  IMAD.MOV.U32 R8, RZ, RZ, RZ ;  /* 0x000000ffff087224 */ /* 0x000fe200078e00ff */
[----:B------:R-:W-:Y:S01]  /*1fd10*/  ISETP.NE.U32.AND P0, PT, RZ, UR4, PT ;  /* 0x00000004ff007c0c */ /* 0x000fe2000bf05070 */
[----:B-1----:R-:W-:Y:S01]  /*1fd20*/  IMAD.MOV.U32 R0, RZ, RZ, RZ ;  /* 0x000000ffff007224 */ /* 0x002fe200078e00ff */
[----:B------:R-:W-:Y:S01]  /*1fd30*/  ULDC.64 UR8, c[0x0][0xa08] ;  /* 0x0002820000087ab9 */ /* 0x000fe20000000a00 */
[----:B------:R-:W-:Y:S01]  /*1fd40*/  ULDC.64 UR10, c[0x0][0xa10] ;  /* 0x00028400000a7ab9 */ /* 0x000fe20000000a00 */
[----:B------:R-:W-:Y:S01]  /*1fd50*/  ISETP.NE.AND.EX P0, PT, RZ, UR5, PT, P0 ;  /* 0x00000005ff007c0c */ /* 0x000fe2000bf05300 */
[----:B------:R-:W-:-:S12]  /*1fd60*/  ULDC.64 UR4, c[0x0][0xa00] ;  /* 0x0002800000047ab9 */ /* 0x000fd80000000a00 */
[----:B--2---:R-:W1:Y:S02]  /*1fd70*/  @P0 LDC.64 R2, c[0x0][0xa28] ;  /* 0x00028a00ff020b82 */ /* 0x004e640000000a00 */
[----:B-1----:R-:W-:-:S05]  /*1fd80*/  @P0 IMAD.WIDE R2, R19, 0x4, R2 ;  /* 0x0000000413020825 */ /* 0x002fca00078e0202 */
[----:B------:R1:W5:Y:S01]  /*1fd90*/  @P0 LDG.E R8, desc[UR56][R2.64] ;  /* 0x0000003802080981 */ /* 0x000362000c1e1900 */
[----:B------:R-:W-:-:S04]  /*1fda0*/  ISETP.NE.U32.AND P0, PT, RZ, UR4, PT ;  /* 0x00000004ff007c0c */ /* 0x000fc8000bf05070 */
        /* <DEDUP_REMOVED lines=9> */
[----:B------:R-:W-:Y:S01]  /*1fe40*/  ISETP.NE.U32.AND P2, PT, RZ, UR8, PT ;  /* 0x00000008ff007c0c */ /* 0x000fe2000bf45070 */
[----:B------:R-:W-:-:S03]  /*1fe50*/  ULDC UR6, c[0x0][0x338] ;  /* 0x0000ce0000067ab9 */ /* 0x000fc60000000800 */
[----:B------:R-:W-:Y:S02]  /*1fe60*/  ISETP.NE.AND.EX P3, PT, RZ, UR9, PT, P2 ;  /* 0x00000009ff007c0c */ /* 0x000fe4000bf65320 */
[----:B------:R-:W-:Y:S01]  /*1fe70*/  ISETP.NE.U32.AND P2, PT, RZ, UR10, PT ;  /* 0x0000000aff007c0c */ /* 0x000fe2000bf45070 */
[----:B------:R-:W-:-:S03]  /*1fe80*/  IMAD.U32 R10, RZ, RZ, UR6 ;  /* 0x00000006ff0a7e24 */ /* 0x000fc6000f8e00ff */
        /* <DEDUP_REMOVED lines=12> */
[----:B-1----:R-:W-:Y:S01]  /*1ff50*/  IMAD.U32 R5, RZ, RZ, UR4 ;  /* 0x00000004ff057e24 */ /* 0x002fe2000f8e00ff */
[----:B------:R-:W-:Y:S06]  /*1ff60*/  @P1 BRA `(.L_x_7122) ;  /* 0x0000000000101947 */ /* 0x000fec0003800000 */
[----:B------:R-:W-:Y:S05]  /*1ff70*/  @!P0 BRA `(.L_x_7122) ;  /* 0x00000000000c8947 */ /* 0x000fea0003800000 */
[----:B------:R-:W2:Y:S04]  /*1ff80*/  LDG.E R7, desc[UR56][R2.64] ;  /* 0x0000003802077981 */ /* 0x000ea8000c1e1900 */
[----:B-----5:R-:W2:Y:S02]  /*1ff90*/  LDG.E R0, desc[UR56][R2.64+0x4] ;  /* 0x0000043802007981 */ /* 0x020ea4000c1e1900 */
[----:B--2---:R-:W-:-:S07]  /*1ffa0*/  IMAD.IADD R0, R0, 0x1, -R7 ;  /* 0x0000000100007824 */ /* 0x004fce00078e0a07 */
.L_x_7122:
        /* <DEDUP_REMOVED lines=9> */
[----:B------:R-:W-:-:S04]  /*20040*/  ISETP.NE.U32.AND P0, PT, RZ, UR4, PT ;  /* 0x00000004ff007c0c */ /* 0x000fc8000bf05070 */
[----:B------:R-:W-:Y:S01]  /*20050*/  ISETP.NE.AND.EX P0, PT, RZ, UR5, PT, P0 ;  /* 0x00000005ff007c0c */ /* 0x000fe2000bf05300 */
[----:B---3-5:R-:W-:-:S05]  /*20060*/  IMAD.IADD R9, R9, 0x1, R8 ;  /* 0x0000000109097824 */ /* 0x028fca00078e0208 */
[----:B------:R1:W-:Y:S07]  /*20070*/  STL [R1+0x4], R9 ;  /* 0x0000040901007387 */ /* 0x0003ee0000100800 */
[----:B------:R-:W-:Y:S05]  /*20080*/  @!P0 BRA `(.L_x_7123) ;  /* 0x0000000000108947 */ /* 0x000fea0003800000 */
[----:B------:R-:W2:Y:S02]  /*20090*/  LDC.64 R6, c[0x0][0xa20] ;  /* 0x00028800ff067b82 */ /* 0x000ea40000000a00 */
[----:B--2---:R-:W-:-:S05]  /*200a0*/  IMAD.WIDE R6, R19, 0x4, R6 ;  /* 0x0000000413067825 */ /* 0x004fca00078e0206 */
[----:B------:R2:W5:Y:S01]  /*200b0*/  LDG.E R5, desc[UR56][R6.64] ;  /* 0x0000003806057981 */ /* 0x000562000c1e1900 */
[----:B------:R-:W-:Y:S05]  /*200c0*/  BRA `(.L_x_7124) ;  /* 0x0000000000107947 */ /* 0x000fea0003800000 */
.L_x_7123:
[----:B------:R-:W-:Y:S05]  /*200d0*/  @!P3 BRA `(.L_x_7124) ;  /* 0x00000000000cb947 */ /* 0x000fea0003800000 */
[----:B------:R-:W2:Y:S04]  /*200e0*/  LDG.E R5, desc[UR56][R6.64] ;  /* 0x0000003806057981 */ /* 0x000ea8000c1e1900 */
[----:B------:R-:W2:Y:S02]  /*200f0*/  LDG.E R6, desc[UR56][R6.64+0x4] ;  /* 0x0000043806067981 */ /* 0x000ea4000c1e1900 */
[----:B--2---:R-:W-:-:S07]  /*20100*/  IMAD.IADD R5, R6, 0x1, -R5 ;  /* 0x0000000106057824 */ /* 0x004fce00078e0a05 */
.L_x_7124:
        /* <DEDUP_REMOVED lines=26> */
.L_x_7127:
[----:B------:R-:W-:-:S13]  /*202b0*/  ISETP.NE.AND P0, PT, R3, 0x1, PT ;  /* 0x000000010300780c */ /* 0x000fda0003f05270 */
[----:B------:R-:W1:Y:S02]  /*202c0*/  @P0 LDC.64 R6, c[0x0][0x9e8] ;  /* 0x00027a00ff060b82 */ /* 0x000e640000000a00 */
[----:B-1----:R-:W-:-:S05]  /*202d0*/  @P0 IMAD.HI.U32 R6, R9, R6, RZ ;  /* 0x0000000609060227 */ /* 0x002fca00078e00ff */
[----:B------:R-:W-:-:S07]  /*202e0*/  @P0 SHF.R.U32.HI R9, RZ, R7, R6 ;  /* 0x00000007ff090219 */ /* 0x000fce0000011606 */
.L_x_7128:
[----:B------:R-:W-:Y:S05]  /*202f0*/  BSYNC B0 ;  /* 0x0000000000007941 */ /* 0x000fea0003800000 */
.L_x_7126:
[----:B------:R-:W-:-:S05]  /*20300*/  IMAD R9, R9, R3, R3 ;  /* 0x0000000309097224 */ /* 0x000fca00078e0203 */
[----:B------:R-:W-:-:S07]  /*20310*/  VIMNMX R2, R2, R9, PT ;  /* 0x0000000902027248 */ /* 0x000fce0003fe0100 */
.L_x_7125:
        /* <DEDUP_REMOVED lines=15> */
.L_x_7131:
[----:B------:R-:W-:Y:S01]  /*20410*/  ISETP.NE.AND P0, PT, R3, 0x1, PT ;  /* 0x000000010300780c */ /* 0x000fe20003f05270 */
[----:B------:R-:W-:-:S12]  /*20420*/  IMAD.MOV.U32 R9, RZ, RZ, R0 ;  /* 0x000000ffff097224 */ /* 0x000fd800078e0000 */
[----:B------:R-:W1:Y:S02]  /*20430*/  @P0 LDC.64 R6, c[0x0][0x9e8] ;  /* 0x00027a00ff060b82 */ /* 0x000e640000000a00 */
[----:B-1----:R-:W-:-:S05]  /*20440*/  @P0 IMAD.HI.U32 R6, R0, R6, RZ ;  /* 0x0000000600060227 */ /* 0x002fca00078e00ff */
[----:B------:R-:W-:-:S07]  /*20450*/  @P0 SHF.R.U32.HI R9, RZ, R7, R6 ;  /* 0x00000007ff090219 */ /* 0x000fce0000011606 */
.L_x_7132:
[----:B------:R-:W-:Y:S05]  /*20460*/  BSYNC B0 ;  /* 0x0000000000007941 */ /* 0x000fea0003800000 */
.L_x_7130:
[----:B------:R-:W-:-:S05]  /*20470*/  IMAD R3, R9, R3, RZ ;  /* 0x0000000309037224 */ /* 0x000fca00078e02ff */
[----:B------:R-:W-:-:S07]  /*20480*/  VIMNMX R5, R5, R3, !PT ;  /* 0x0000000305057248 */ /* 0x000fce0007fe0100 */
.L_x_7129:
        /* <DEDUP_REMOVED lines=34> */
.L_x_7344:
[----:B------:R-:W-:-:S03]  /*206b0*/  UMOV UR4, 0xffffffff ;  /* 0xffffffff00047882 */ /* 0x000fc60000000000 */
[----:B------:R-:W-:Y:S05]  /*206c0*/  BRA.DIV UR4, `(.L_x_7136) ;  /* 0x0000006604b47947 */ /* 0x000fea000b800000 */
[----:B------:R-:W-:-:S13]  /*206d0*/  ELECT P6, URZ, PT ;  /* 0x00000000003f782f */ /* 0x000fda00038c0000 */
.L_x_7347:
        /* <DEDUP_REMOVED lines=12> */
.L_x_7348:
[----:B------:R-:W-:Y:S05]  /*207a0*/  BSYNC B1 ;  /* 0x0000000000017941 */ /* 0x000fea0003800000 */
.L_x_7137:
        /* <DEDUP_REMOVED lines=8> */
.L_x_7349:
        /* <DEDUP_REMOVED lines=11> */
.L_x_7142:
        /* <DEDUP_REMOVED lines=8> */
[----:B------:R-:W-:-:S06]  /*20960*/  UMOV UR15, 0x40 ;  /* 0x00000040000f7882 */ /* 0x000fcc0000000000 */
[----:B------:R-:W-:Y:S01]  /*20970*/  UIADD3 UR9, UR9, 0x28890, URZ ;  /* 0x0002889009097890 */ /* 0x000fe2000fffe03f */
[----:B--2---:R-:W-:-:S05]  /*20980*/  IMAD R8, R8, 0x8000, R11 ;  /* 0x0000800008087824 */ /* 0x004fca00078e020b */
[----:B------:R-:W-:Y:S01]  /*20990*/  R2UR UR6, R8 ;  /* 0x00000000080672ca */ /* 0x000fe200000e0000 */
[----:B------:R-:W-:-:S04]  /*209a0*/  IMAD R8, R6, 0x80, R4 ;  /* 0x0000008006087824 */ /* 0x000fc800078e0204 */
[----:B------:R-:W-:-:S05]  /*209b0*/  VIADD R8, R8, 0xffffff80 ;  /* 0xffffff8008087836 */ /* 0x000fca0000000000 */
[----:B------:R-:W-:-:S03]  /*209c0*/  R2UR UR11, R8 ;  /* 0x00000000080b72ca */ /* 0x000fc600000e0000 */
[----:B------:R-:W-:Y:S02]  /*209d0*/  UIADD3 UR8, UR6, 0x18400, URZ ;  /* 0x0001840006087890 */ /* 0x000fe4000fffe03f */
[----:B------:R-:W-:-:S03]  /*209e0*/  UIADD3 UR14, UR6, 0x1c400, URZ ;  /* 0x0001c400060e7890 */ /* 0x000fc6000fffe03f */
[----:B------:R-:W-:-:S05]  /*209f0*/  UMOV UR6, 0x0 ;  /* 0x0000000000067882 */ /* 0x000fca0000000000 */
[----:B------:R1:W-:Y:S02]  /*20a00*/  UTMALDG.4D [UR8], [UR4], desc[UR6] ;  /* 0x00000608040075b4 */ /* 0x0003e40008019000 */
[----:B-1----:R-:W-:Y:S01]  /*20a10*/  UMOV UR8, UR14 ;  /* 0x0000000e00087c82 */ /* 0x002fe20008000000 */
[----:B------:R-:W-:Y:S02]  /*20a20*/  UMOV UR10, UR15 ;  /* 0x0000000f000a7c82 */ /* 0x000fe40008000000 */
[----:B------:R1:W-:Y:S01]  /*20a30*/  UTMALDG.4D [UR8], [UR4], desc[UR6] ;  /* 0x00000608040075b4 */ /* 0x0003e20008019000 */
[----:B------:R-:W2:Y:S02]  /*20a40*/  SYNCS.PHASECHK.TRANS64.TRYWAIT P0, [R7+URZ+0x288c0], R9 ;  /* 0x0288c009070075a7 */ /* 0x000ea4000800017f */
[----:B-12---:R-:W-:Y:S05]  /*20a50*/  @!P0 BRA `(.L_x_7143) ;  /* 0x0000006400188947 */ /* 0x006fea0003800000 */
.L_x_7350:
        /* <DEDUP_REMOVED lines=10> */
.L_x_7144:
        /* <DEDUP_REMOVED lines=11> */
[----:B------:R-:W-:-:S04]  /*20bb0*/  UIADD3 UR9, UR9, 0x288b0, URZ ;  /* 0x000288b009097890 */ /* 0x000fc8000fffe03f */
        /* <DEDUP_REMOVED lines=8> */
.L_x_7140:
[----:B------:R-:W-:Y:S05]  /*20c40*/  BSYNC B1 ;  /* 0x0000000000017941 */ /* 0x000fea0003800000 */
.L_x_7139:
        /* <DEDUP_REMOVED lines=13> */
.L_x_7151:
        /* <DEDUP_REMOVED lines=9> */
.L_x_7351:
        /* <DEDUP_REMOVED lines=11> */
.L_x_7148:
[----:B-1----:R-:W2:Y:S01]  /*20e60*/  LDL R9, [R1+0xc] ;  /* 0x00000c0001097983 */ /* 0x002ea20000100800 */
[----:B------:R-:W-:Y:S01]  /*20e70*/  R2UR UR9, R7 ;  /* 0x00000000070972ca */ /* 0x000fe200000e0000 */
[----:B------:R-:W-:Y:S01]  /*20e80*/  IMAD R10, R6, 0x80, R4 ;  /* 0x00000080060a7824 */ /* 0x000fe200078e0204 */
        /* <DEDUP_REMOVED lines=8> */
[----:B------:R-:W-:-:S03]  /*20f10*/  UMOV UR15, 0x40 ;  /* 0x00000040000f7882 */ /* 0x000fc60000000000 */
        /* <DEDUP_REMOVED lines=11> */
.L_x_7352:
        /* <DEDUP_REMOVED lines=8> */
.L_x_7150:
        /* <DEDUP_REMOVED lines=19> */
.L_x_7146:
[----:B------:R-:W-:Y:S05]  /*21180*/  BSYNC B1 ;  /* 0x0000000000017941 */ /* 0x000fea0003800000 */
.L_x_7145:
        /* <DEDUP_REMOVED lines=12> */
.L_x_7134:
[----:B------:R-:W-:Y:S05]  /*21250*/  BSYNC B0 ;  /* 0x0000000000007941 */ /* 0x000fea0003800000 */
.L_x_7133:
        /* <DEDUP_REMOVED lines=17> */
.L_x_7154:
[----:B------:R-:W-:-:S13]  /*21370*/  ISETP.NE.AND P0, PT, R3, 0x1, PT ;  /* 0x000000010300780c */ /* 0x000fda0003f05270 */
[----:B------:R-:W3:Y:S02]  /*21380*/  @P0 LDC.64 R4, c[0x0][0x9e8] ;  /* 0x00027a00ff040b82 */ /* 0x000ee40000000a00 */
[----:B---3--:R-:W-:-:S05]  /*21390*/  @P0 IMAD.HI.U32 R4, R6, R4, RZ ;  /* 0x0000000406040227 */ /* 0x008fca00078e00ff */
[----:B------:R-:W-:-:S07]  /*213a0*/  @P0 SHF.R.U32.HI R6, RZ, R5, R4 ;  /* 0x00000005ff060219 */ /* 0x000fce0000011604 */
.L_x_7155:
[----:B------:R-:W-:Y:S05]  /*213b0*/  BSYNC B0 ;  /* 0x0000000000007941 */ /* 0x000fea0003800000 */
.L_x_7153:
[----:B------:R-:W-:-:S05]  /*213c0*/  IMAD R5, R6, R3, R3 ;  /* 0x0000000306057224 */ /* 0x000fca00078e0203 */
[----:B------:R-:W-:-:S07]  /*213d0*/  VIMNMX R2, R2, R5, PT ;  /* 0x0000000502027248 */ /* 0x000fce0003fe0100 */
.L_x_7152:
        /* <DEDUP_REMOVED lines=13> */
[----:B-12---:R-:W-:-:S11]  /*214b0*/  LOP3.LUT R7, RZ, R0, RZ, 0x33, !PT ;  /* 0x00000000ff077212 */ /* 0x006fd600078e33ff */
[----:B------:R-:W1:Y:S02]  /*214c0*/  @P0 LDC.64 R4, c[0x0][0x9e8] ;  /* 0x00027a00ff040b82 */ /* 0x000e640000000a00 */
[----:B-1----:R-:W-:-:S05]  /*214d0*/  @P0 IMAD.HI.U32 R4, R7, R4, RZ ;  /* 0x0000000407040227 */ /* 0x002fca00078e00ff */
[----:B------:R-:W-:-:S04]  /*214e0*/  @P0 SHF.R.U32.HI R7, RZ, R5, R4 ;  /* 0x00000005ff070219 */ /* 0x000fc80000011604 */
[----:B------:R-:W-:Y:S01]  /*214f0*/  LOP3.LUT R0, RZ, R7, RZ, 0x33, !PT ;  /* 0x00000007ff007212 */ /* 0x000fe200078e33ff */
[----:B------:R-:W-:Y:S06]  /*21500*/  BRA `(.L_x_7159) ;  /* 0x0000000000107947 */ /* 0x000fec0003800000 */
.L_x_7158:
[----:B------:R-:W-:-:S13]  /*21510*/  ISETP.NE.AND P0, PT, R3, 0x1, PT ;  /* 0x000000010300780c */ /* 0x000fda0003f05270 */
[----:B------:R-:W4:Y:S02]  /*21520*/  @P0 LDC.64 R4, c[0x0][0x9e8] ;  /* 0x00027a00ff040b82 */ /* 0x000f240000000a00 */
[----:B----4-:R-:W-:-:S05]  /*21530*/  @P0 IMAD.HI.U32 R4, R0, R4, RZ ;  /* 0x0000000400040227 */ /* 0x010fca00078e00ff */
[----:B------:R-:W-:-:S07]  /*21540*/  @P0 SHF.R.U32.HI R0, RZ, R5, R4 ;  /* 0x00000005ff000219 */ /* 0x000fce0000011604 */
.L_x_7159:
[----:B------:R-:W-:Y:S05]  /*21550*/  BSYNC B0 ;  /* 0x0000000000007941 */ /* 0x000fea0003800000 */
.L_x_7157:
[----:B------:R-:W-:-:S05]  /*21560*/  IMAD R3, R0, R3, RZ ;  /* 0x0000000300037224 */ /* 0x000fca00078e02ff */
[----:B------:R-:W-:-:S07]  /*21570*/  VIMNMX R2, R2, R3, !PT ;  /* 0x0000000302027248 */ /* 0x000fce0007fe0100 */
.L_x_7156:
        /* <DEDUP_REMOVED lines=25> */
.L_x_7161:
        /* <DEDUP_REMOVED lines=23> */
.L_x_7163:
        /* <DEDUP_REMOVED lines=20> */
.L_x_7165:
        /* <DEDUP_REMOVED lines=16> */
.L_x_7164:
[----:B------:R-:W4:Y:S01]  /*21ac0*/  LDL.LU R4, [R1+0x28] ;  /* 0x0000280001047983 */ /* 0x000f220000300800 */
[----:B------:R-:W0:Y:S01]  /*21ad0*/  LDC R0, c[0x0][0x428] ;  /* 0x00010a00ff007b82 */ /* 0x000e220000000800 */
[----:B------:R-:W-:Y:S01]  /*21ae0*/  ULDC.64 UR4, c[0x0][0x9f8] ;  /* 0x00027e0000047ab9 */ /* 0x000fe20000000a00 */
[----:B------:R-:W-:Y:S01]  /*21af0*/  IMAD.MOV.U32 R5, RZ, RZ, R19 ;  /* 0x000000ffff057224 */ /* 0x000fe200078e0013 */
        /* <DEDUP_REMOVED lines=24> */
.L_x_7166:
        /* <DEDUP_REMOVED lines=16> */
.L_x_7167:
        /* <DEDUP_REMOVED lines=18> */
.L_x_7355:
[----:B------:R-:W-:Y:S01]  /*21ea0*/  UMOV UR4, 0xffffffff ;  /* 0xffffffff00047882 */ /* 0x000fe20000000000 */
[----:B------:R-:W-:Y:S02]  /*21eb0*/  SHF.R.S32.HI R17, RZ, 0x1f, R5 ;  /* 0x0000001fff117819 */ /* 0x000fe40000011405 */
[----:B------:R-:W-:Y:S05]  /*21ec0*/  BRA.DIV UR4, `(.L_x_7169) ;  /* 0x00000052046c7947 */ /* 0x000fea000b800000 */
[----:B------:R-:W-:-:S13]  /*21ed0*/  ELECT P6, URZ, PT ;  /* 0x00000000003f782f */ /* 0x000fda00038c0000 */
.L_x_7358:
        /* <DEDUP_REMOVED lines=21> */
.L_x_7171:
        /* <DEDUP_REMOVED lines=9> */
.L_x_7359:
        /* <DEDUP_REMOVED lines=11> */
.L_x_7173:
        /* <DEDUP_REMOVED lines=27> */
.L_x_7170:
        /* <DEDUP_REMOVED lines=39> */
.L_x_7360:
[----:B------:R-:W-:Y:S05]  /*22590*/  BSYNC B0 ;  /* 0x0000000000007941 */ /* 0x000fea0003800000 */
.L_x_7174:
        /* <DEDUP_REMOVED lines=44> */
.L_x_7182:
[----:B0-----:R-:W0:Y:S01]  /*22860*/  S2R R8, SR_CgaCtaId ;  /* 0x0000000000087919 */ /* 0x001e220000008800 */
[----:B------:R-:W-:-:S04]  /*22870*/  MOV R3, 0x400 ;  /* 0x0000040000037802 */ /* 0x000fc80000000f00 */
[----:B0-----:R-:W-:Y:S02]  /*22880*/  LEA R3, R8, R3, 0x18 ;  /* 0x0000000308037211 */ /* 0x001fe400078ec0ff */
[----:B------:R-:W-:-:S03]  /*22890*/  SHF.L.U32 R8, R14, 0x1f, RZ ;  /* 0x0000001f0e087819 */ /* 0x000fc600000006ff */
[----:B------:R-:W-:-:S04]  /*228a0*/  IMAD R3, R12, 0x8, R3 ;  /* 0x000000080c037824 */ /* 0x000fc800078e0203 */
[----:B------:R-:W0:Y:S02]  /*228b0*/  SYNCS.PHASECHK.TRANS64.TRYWAIT P0, [R3+URZ+0x28840], R8 ;  /* 0x02884008030075a7 */ /* 0x000e24000800017f */
[----:B0-----:R-:W-:Y:S05]  /*228c0*/  @!P0 BRA `(.L_x_7183) ;  /* 0x0000004800408947 */ /* 0x001fea0003800000 */
.L_x_7361:
        /* <DEDUP_REMOVED lines=11> */
.L_x_7184:
        /* <DEDUP_REMOVED lines=32> */
.L_x_7362:
        /* <DEDUP_REMOVED lines=10> */
.L_x_7186:
[----:B------:R-:W2:Y:S02]  /*22c20*/  LDL R8, [R1+0x14] ;  /* 0x0000140001087983 */ /* 0x000ea40000100800 */
[----:B--2---:R-:W-:-:S13]  /*22c30*/  LOP3.LUT P0, RZ, R8, 0x40, RZ, 0xc0, !PT ;  /* 0x0000004008ff7812 */ /* 0x004fda000780c0ff */
[----:B------:R-:W-:Y:S05]  /*22c40*/  @P0 BRA `(.L_x_7187) ;  /* 0x0000000000040947 */ /* 0x000fea0003800000 */
[----:B------:R-:W-:Y:S01]  /*22c50*/  BPT.TRAP 0x1 ;  /* 0x000000040000795c */ /* 0x000fe20000300000 */
.L_x_7187:
        /* <DEDUP_REMOVED lines=22> */
[----:B------:R-:W-:-:S07]  /*22dc0*/  UIADD3 UR14, UR14, 0x4400, URZ ;  /* 0x000044000e0e7890 */ /* 0x000fce000fffe03f */
[----:B------:R0:W-:Y:S01]  /*22dd0*/  UTMALDG.4D [UR8], [UR4], desc[UR6] ;  /* 0x00000608040075b4 */ /* 0x0001e20008019000 */
[----:B------:R-:W-:Y:S01]  /*22de0*/  IMAD.MOV.U32 R4, RZ, RZ, R7 ;  /* 0x000000ffff047224 */ /* 0x000fe200078e0007 */
[----:B0-----:R-:W-:Y:S01]  /*22df0*/  UMOV UR8, UR14 ;  /* 0x0000000e00087c82 */ /* 0x001fe20008000000 */
[----:B------:R-:W-:Y:S02]  /*22e00*/  UMOV UR10, UR15 ;  /* 0x0000000f000a7c82 */ /* 0x000fe40008000000 */
[----:B------:R0:W-:Y:S02]  /*22e10*/  UTMALDG.4D [UR8], [UR4], desc[UR6] ;  /* 0x00000608040075b4 */ /* 0x0001e40008019000 */
[----:B0-----:R-:W-:Y:S01]  /*22e20*/  NOP ;  /* 0x0000000000007918 */ /* 0x001fe20000000000 */
.L_x_7181:
[----:B------:R-:W-:Y:S05]  /*22e30*/  BSYNC B2 ;  /* 0x0000000000027941 */ /* 0x000fea0003800000 */
.L_x_7180:
[----:B------:R-:W2:Y:S04]  /*22e40*/  LDL R2, [R1+0x20] ;  /* 0x0000200001027983 */ /* 0x000ea80000100800 */
[----:B------:R0:W-:Y:S04]  /*22e50*/  STL [R1+0x8], R14 ;  /* 0x0000080e01007387 */ /* 0x0001e80000100800 */
[----:B------:R0:W-:Y:S02]  /*22e60*/  STL [R1], R12 ;  /* 0x0000000c01007387 */ /* 0x0001e40000100800 */
[----:B0-2---:R-:W-:-:S07]  /*22e70*/  VIADD R7, R2, 0xfffffffd ;  /* 0xfffffffd02077836 */ /* 0x005fce0000000000 */
.L_x_7179:
[----:B------:R-:W-:Y:S05]  /*22e80*/  BSYNC B1 ;  /* 0x0000000000017941 */ /* 0x000fea0003800000 */
.L_x_7178:
[----:B------:R-:W2:Y:S01]  /*22e90*/  LDL.LU R2, [R1+0x20] ;  /* 0x0000200001027983 */ /* 0x000ea20000300800 */
[----:B------:R-:W-:Y:S01]  /*22ea0*/  VIADD R13, R13, 0xfffffffe ;  /* 0xfffffffe0d0d7836 */ /* 0x000fe20000000000 */
[----:B--2---:R-:W-:-:S04]  /*22eb0*/  LOP3.LUT R2, RZ, R2, RZ, 0x33, !PT ;  /* 0x00000002ff027212 */ /* 0x004fc800078e33ff */
[----:B------:R-:W-:-:S13]  /*22ec0*/  ISETP.NE.AND P0, PT, R13, R2, PT ;  /* 0x000000020d00720c */ /* 0x000fda0003f05270 */
[----:B------:R-:W-:Y:S05]  /*22ed0*/  @!P0 BRA `(.L_x_7177) ;  /* 0x0000000c00fc8947 */ /* 0x000fea0003800000 */
[----:B------:R-:W-:-:S07]  /*22ee0*/  IMAD.MOV.U32 R13, RZ, RZ, R6 ;  /* 0x000000ffff0d7224 */ /* 0x000fce00078e0006 */
.L_x_7204:
        /* <DEDUP_REMOVED lines=32> */
.L_x_7190:
[----:B------:R-:W1:Y:S01]  /*230f0*/  S2R R3, SR_CgaCtaId ;  /* 0x0000000000037919 */ /* 0x000e620000008800 */
[----:B------:R-:W-:-:S04]  /*23100*/  MOV R2, 0x400 ;  /* 0x0000040000027802 */ /* 0x000fc80000000f00 */
[----:B-1----:R-:W-:Y:S02]  /*23110*/  LEA R2, R3, R2, 0x18 ;  /* 0x0000000203027211 */ /* 0x002fe400078ec0ff */
[----:B------:R-:W-:-:S03]  /*23120*/  SHF.L.U32 R3, R9, 0x1f, RZ ;  /* 0x0000001f09037819 */ /* 0x000fc600000006ff */
[----:B------:R-:W-:-:S04]  /*23130*/  IMAD R2, R8, 0x8, R2 ;  /* 0x0000000808027824 */ /* 0x000fc800078e0202 */
[----:B------:R-:W1:Y:S02]  /*23140*/  SYNCS.PHASECHK.TRANS64.TRYWAIT P0, [R2+URZ+0x28840], R3 ;  /* 0x02884003020075a7 */ /* 0x000e64000800017f */
[----:B-1----:R-:W-:Y:S05]  /*23150*/  @!P0 BRA `(.L_x_7191) ;  /* 0x0000004000448947 */ /* 0x002fea0003800000 */
.L_x_7363:
        /* <DEDUP_REMOVED lines=11> */
.L_x_7192:
        /* <DEDUP_REMOVED lines=32> */
.L_x_7364:
        /* <DEDUP_REMOVED lines=10> */
.L_x_7194:
[----:B------:R-:W2:Y:S02]  /*234b0*/  LDL R3, [R1+0x14] ;  /* 0x0000140001037983 */ /* 0x000ea40000100800 */
[----:B--2---:R-:W-:-:S13]  /*234c0*/  LOP3.LUT P0, RZ, R3, 0x40, RZ, 0xc0, !PT ;  /* 0x0000004003ff7812 */ /* 0x004fda000780c0ff */
[----:B------:R-:W-:Y:S05]  /*234d0*/  @P0 BRA `(.L_x_7195) ;  /* 0x0000000000040947 */ /* 0x000fea0003800000 */
[----:B------:R-:W-:Y:S01]  /*234e0*/  BPT.TRAP 0x1 ;  /* 0x000000040000795c */ /* 0x000fe20000300000 */
.L_x_7195:
        /* <DEDUP_REMOVED lines=29> */
.L_x_7189:
[----:B------:R-:W-:Y:S05]  /*236c0*/  BSYNC B1 ;  /* 0x0000000000017941 */ /* 0x000fea0003800000 */
.L_x_7188:
        /* <DEDUP_REMOVED lines=32> */
.L_x_7198:
[----:B------:R-:W2:Y:S01]  /*238d0*/  S2R R3, SR_CgaCtaId ;  /* 0x0000000000037919 */ /* 0x000ea20000008800 */
[----:B------:R-:W-:-:S04]  /*238e0*/  MOV R2, 0x400 ;  /* 0x0000040000027802 */ /* 0x000fc80000000f00 */
[----:B--2---:R-:W-:Y:S02]  /*238f0*/  LEA R2, R3, R2, 0x18 ;  /* 0x0000000203027211 */ /* 0x004fe400078ec0ff */
[----:B------:R-:W-:-:S03]  /*23900*/  SHF.L.U32 R3, R14, 0x1f, RZ ;  /* 0x0000001f0e037819 */ /* 0x000fc600000006ff */
[----:B------:R-:W-:-:S04]  /*23910*/  IMAD R2, R15, 0x8, R2 ;  /* 0x000000080f027824 */ /* 0x000fc800078e0202 */
[----:B------:R-:W2:Y:S02]  /*23920*/  SYNCS.PHASECHK.TRANS64.TRYWAIT P0, [R2+URZ+0x28840], R3 ;  /* 0x02884003020075a7 */ /* 0x000ea4000800017f */
[----:B--2---:R-:W-:Y:S05]  /*23930*/  @!P0 BRA `(.L_x_7199) ;  /* 0x0000003800748947 */ /* 0x004fea0003800000 */
.L_x_7365:
        /* <DEDUP_REMOVED lines=11> */
.L_x_7200:
        /* <DEDUP_REMOVED lines=31> */
.L_x_7366:
        /* <DEDUP_REMOVED lines=10> */
.L_x_7202:
[----:B------:R-:W2:Y:S02]  /*23c80*/  LDL R3, [R1+0x14] ;  /* 0x0000140001037983 */ /* 0x000ea40000100800 */
[----:B--2---:R-:W-:-:S13]  /*23c90*/  LOP3.LUT P0, RZ, R3, 0x40, RZ, 0xc0, !PT ;  /* 0x0000004003ff7812 */ /* 0x004fda000780c0ff */
[----:B------:R-:W-:Y:S05]  /*23ca0*/  @P0 BRA `(.L_x_7203) ;  /* 0x0000000000040947 */ /* 0x000fea0003800000 */
[----:B------:R-:W-:Y:S01]  /*23cb0*/  BPT.TRAP 0x1 ;  /* 0x000000040000795c */ /* 0x000fe20000300000 */
.L_x_7203:
        /* <DEDUP_REMOVED lines=28> */
.L_x_7197:
[----:B------:R-:W-:Y:S05]  /*23e80*/  BSYNC B1 ;  /* 0x0000000000017941 */ /* 0x000fea0003800000 */
.L_x_7196:
[----:B------:R-:W2:Y:S01]  /*23e90*/  LDL R2, [R1+0x18] ;  /* 0x0000180001027983 */ /* 0x000ea20000100800 */
[----:B------:R-:W-:Y:S01]  /*23ea0*/  VIADD R7, R7, 0xfffffffe ;  /* 0xfffffffe07077836 */ /* 0x000fe20000000000 */
[----:B--2---:R-:W-:-:S13]  /*23eb0*/  ISETP.GT.AND P0, PT, R11, R2, PT ;  /* 0x000000020b00720c */ /* 0x004fda0003f04270 */
[----:B------:R-:W-:Y:S05]  /*23ec0*/  @P0 BRA `(.L_x_7204) ;  /* 0xfffffff000080947 */ /* 0x000fea000383ffff */
.L_x_7177:
[----:B------:R-:W-:Y:S05]  /*23ed0*/  BSYNC B0 ;  /* 0x0000000000007941 */ /* 0x000fea0003800000 */
.L_x_7176:
        /* <DEDUP_REMOVED lines=17> */
.L_x_7206:
[----:B------:R-:W-:Y:S05]  /*23ff0*/  BSYNC B0 ;  /* 0x0000000000007941 */ /* 0x000fea0003800000 */
.L_x_7205:
        /* <DEDUP_REMOVED lines=11> */
.L_x_7367:
        /* <DEDUP_REMOVED lines=10> */
.L_x_7210:
[----:B------:R-:W2:Y:S02]  /*24150*/  LDL R2, [R1+0x14] ;  /* 0x0000140001027983 */ /* 0x000ea40000100800 */
[----:B--2---:R-:W-:-:S13]  /*24160*/  LOP3.LUT P0, RZ, R2, 0x40, RZ, 0xc0, !PT ;  /* 0x0000004002ff7812 */ /* 0x004fda000780c0ff */
[----:B------:R-:W-:Y:S05]  /*24170*/  @P0 BRA `(.L_x_7211) ;  /* 0x0000000000040947 */ /* 0x000fea0003800000 */
[----:B------:R-:W-:Y:S01]  /*24180*/  BPT.TRAP 0x1 ;  /* 0x000000040000795c */ /* 0x000fe20000300000 */
.L_x_7211:
        /* <DEDUP_REMOVED lines=27> */
.L_x_7208:
[----:B------:R-:W-:Y:S05]  /*24340*/  BSYNC B0 ;  /* 0x0000000000007941 */ /* 0x000fea0003800000 */
.L_x_7207:
        /* <DEDUP_REMOVED lines=9> */
.L_x_7162:
[----:B------:R-:W-:Y:S05]  /*243e0*/  BSYNC B6 ;  /* 0x0000000000067941 */ /* 0x000fea0003800000 */
.L_x_7160:
[----:B------:R-:W-:-:S03]  /*243f0*/  UMOV UR4, 0xffffffff ;  /* 0xffffffff00047882 */ /* 0x000fc60000000000 */
[----:B------:R-:W-:Y:S05]  /*24400*/  BRA.DIV UR4, `(.L_x_7212) ;  /* 0x0000002e04fc7947 */ /* 0x000fea000b800000 */
[----:B------:R4:W0:Y:S04]  /*24410*/  SHFL.IDX PT, R4, R16, RZ, 0x1f ;  /* 0x00001fff10047589 */ /* 0x00082800000e0000 */
[----:B------:R-:W0:Y:S02]  /*24420*/  SHFL.IDX PT, R16, R16, 0x1, 0x1f ;  /* 0x00201f0010107f89 */ /* 0x000e2400000e0000 */
.L_x_7371:
[----:B-12---:R-:W1:Y:S01]  /*24430*/  S2R R7, SR_TID.X ;  /* 0x0000000000077919 */ /* 0x006e620000002100 */
[----:B------:R-:W-:Y:S01]  /*24440*/  ULDC UR4, c[0x0][0xc14] ;  /* 0x0003050000047ab9 */ /* 0x000fe20000000800 */
[----:B------:R-:W-:Y:S01]  /*24450*/  BSSY B0, `(.L_x_7213) ;  /* 0x000000b000007945 */ /* 0x000fe20003800000 */
[----:B------:R-:W-:Y:S02]  /*24460*/  IMAD.U32 R0, RZ, RZ, UR4 ;  /* 0x00000004ff007e24 */ /* 0x000fe4000f8e00ff */
[----:B------:R-:W-:Y:S01]  /*24470*/  IMAD.MOV.U32 R17, RZ, RZ, RZ ;  /* 0x000000ffff117224 */ /* 0x000fe200078e00ff */
[----:B-1----:R-:W-:-:S04]  /*24480*/  LOP3.LUT R7, R7, 0x1f, RZ, 0xc0, !PT ;  /* 0x0000001f07077812 */ /* 0x002fc800078ec0ff */
[C---:B------:R-:W-:Y:S01]  /*24490*/  ISETP.NE.AND P0, PT, R7.reuse, 0x1f, PT ;  /* 0x0000001f0700780c */ /* 0x040fe20003f05270 */
[----:B------:R-:W-:-:S05]  /*244a0*/  IMAD.IADD R5, R7, 0x1, R19 ;  /* 0x0000000107057824 */ /* 0x000fca00078e0213 */
[----:B------:R-:W-:-:S13]  /*244b0*/  ISETP.GE.OR P0, PT, R5, R0, !P0 ;  /* 0x000000000500720c */ /* 0x000fda0004706670 */
[----:B------:R-:W-:Y:S05]  /*244c0*/  @P0 BRA `(.L_x_7214) ;  /* 0x00000000000c0947 */ /* 0x000fea0003800000 */
[----:B------:R-:W1:Y:S02]  /*244d0*/  LDC.64 R2, c[0x0][0xc58] ;  /* 0x00031600ff027b82 */ /* 0x000e640000000a00 */
[----:B-1----:R-:W-:-:S05]  /*244e0*/  IMAD.WIDE R2, R5, 0x4, R2 ;  /* 0x0000000405027825 */ /* 0x002fca00078e0202 */
[----:B------:R1:W5:Y:S02]  /*244f0*/  LDG.E R17, desc[UR56][R2.64] ;  /* 0x0000003802117981 */ /* 0x000364000c1e1900 */
.L_x_7214:
[----:B------:R-:W-:Y:S05]  /*24500*/  BSYNC B0 ;  /* 0x0000000000007941 */ /* 0x000fea0003800000 */
.L_x_7213:
        /* <DEDUP_REMOVED lines=23> */
.L_x_7379:
[----:B------:R-:W-:Y:S02]  /*24680*/  ULDC UR4, c[0x0][0xc10] ;  /* 0x0003040000047ab9 */ /* 0x000fe40000000800 */
[----:B------:R-:W-:-:S04]  /*24690*/  IMAD.U32 R5, RZ, RZ, UR4 ;  /* 0x00000004ff057e24 */ /* 0x000fc8000f8e00ff */
[----:B-1----:R-:W-:-:S04]  /*246a0*/  IMAD R3, R14, R5, RZ ;  /* 0x000000050e037224 */ /* 0x002fc800078e02ff */
[----:B----4-:R-:W-:-:S05]  /*246b0*/  IMAD.IADD R16, R16, 0x1, R3 ;  /* 0x0000000110107824 */ /* 0x010fca00078e0203 */
[----:B------:R-:W-:-:S13]  /*246c0*/  ISETP.GT.AND P0, PT, R16, R4, PT ;  /* 0x000000041000720c */ /* 0x000fda0003f04270 */
[----:B------:R-:W-:Y:S05]  /*246d0*/  @P0 BRA `(.L_x_7216) ;  /* 0x0000000000b40947 */ /* 0x000fea0003800000 */
[----:B------:R-:W1:Y:S02]  /*246e0*/  LDC R0, c[0x0][0xc14] ;  /* 0x00030500ff007b82 */ /* 0x000e640000000800 */
.L_x_7221:
        /* <DEDUP_REMOVED lines=14> */
.L_x_7219:
[----:B------:R-:W-:Y:S05]  /*247d0*/  BSYNC B0 ;  /* 0x0000000000007941 */ /* 0x000fea0003800000 */
.L_x_7218:
        /* <DEDUP_REMOVED lines=23> */
.L_x_7387:
[----:B------:R-:W-:Y:S02]  /*24950*/  ULDC UR4, c[0x0][0xc10] ;  /* 0x0003040000047ab9 */ /* 0x000fe40000000800 */
[----:B------:R-:W-:-:S04]  /*24960*/  IMAD.U32 R5, RZ, RZ, UR4 ;  /* 0x00000004ff057e24 */ /* 0x000fc8000f8e00ff */
[----:B-1----:R-:W-:-:S04]  /*24970*/  IMAD R3, R14, R5, RZ ;  /* 0x000000050e037224 */ /* 0x002fc800078e02ff */
[----:B------:R-:W-:-:S05]  /*24980*/  IMAD.IADD R16, R3, 0x1, R16 ;  /* 0x0000000103107824 */ /* 0x000fca00078e0210 */
[----:B------:R-:W-:-:S13]  /*24990*/  ISETP.GT.AND P0, PT, R16, R4, PT ;  /* 0x000000041000720c */ /* 0x000fda0003f04270 */
[----:B------:R-:W-:Y:S05]  /*249a0*/  @!P0 BRA `(.L_x_7221) ;  /* 0xfffffffc00508947 */ /* 0x000fea000383ffff */
.L_x_7216:
        /* <DEDUP_REMOVED lines=8> */
.L_x_7391:
[----:B------:R-:W-:Y:S01]  /*24a30*/  ISETP.NE.AND P0, PT, R3, RZ, PT ;  /* 0x000000ff0300720c */ /* 0x000fe20003f05270 */
[----:B------:R-:W-:-:S12]  /*24a40*/  IMAD.MOV.U32 R7, RZ, RZ, RZ ;  /* 0x000000ffff077224 */ /* 0x000fd800078e00ff */
[----:B------:R-:W-:Y:S05]  /*24a50*/  @!P0 BRA `(.L_x_7223) ;  /* 0x0000000000108947 */ /* 0x000fea0003800000 */
[----:B------:R-:W-:Y:S01]  /*24a60*/  UMOV UR4, 0xffffffff ;  /* 0xffffffff00047882 */ /* 0x000fe20000000000 */
[----:B------:R-:W-:Y:S02]  /*24a70*/  VIADD R12, R6, 0xffffffff ;  /* 0xffffffff060c7836 */ /* 0x000fe40000000000 */
[----:B------:R-:W-:Y:S05]  /*24a80*/  BRA.DIV UR4, `(.L_x_7224) ;  /* 0x0000003204907947 */ /* 0x000fea000b800000 */
[----:B------:R3:W4:Y:S02]  /*24a90*/  SHFL.IDX PT, R7, R2, R12, 0x1f ;  /* 0x00001f0c02077589 */ /* 0x00072400000e0000 */
.L_x_7223:
[----:B0--3--:R-:W0:Y:S01]  /*24aa0*/  LDC.64 R2, c[0x0][0xc68] ;  /* 0x00031a00ff027b82 */ /* 0x009e220000000a00 */
[----:B------:R-:W-:-:S04]  /*24ab0*/  IMAD.IADD R19, R6, 0x1, R19 ;  /* 0x0000000106137824 */ /* 0x000fc800078e0213 */
[----:B0-----:R-:W-:-:S05]  /*24ac0*/  IMAD.WIDE R2, R19, 0x4, R2 ;  /* 0x0000000413027825 */ /* 0x001fca00078e0202 */
[----:B------:R-:W1:Y:S01]  /*24ad0*/  LDG.E R9, desc[UR56][R2.64] ;  /* 0x0000003802097981 */ /* 0x000e62000c1e1900 */
[----:B----4-:R-:W-:-:S04]  /*24ae0*/  IMAD R16, R7, R5, R16 ;  /* 0x0000000507107224 */ /* 0x010fc800078e0210 */
[----:B------:R-:W-:Y:S02]  /*24af0*/  IMAD.IADD R7, R4, 0x1, -R16 ;  /* 0x0000000104077824 */ /* 0x000fe400078e0a10 */
        /* <DEDUP_REMOVED lines=44> */
[----:B------:R-:W-:Y:S01]  /*24dc0*/  IMAD R8, R2, R8, R3 ;  /* 0x0000000802087224 */ /* 0x000fe200078e0203 */
[----:B------:R-:W-:-:S04]  /*24dd0*/  LOP3.LUT R3, R6, R9, RZ, 0x3c, !PT ;  /* 0x0000000906037212 */ /* 0x000fc800078e3cff */
[----:B------:R-:W-:-:S13]  /*24de0*/  ISETP.GT.U32.AND P0, PT, R5, R8, PT ;  /* 0x000000080500720c */ /* 0x000fda0003f04070 */
[----:B------:R-:W-:Y:S02]  /*24df0*/  @!P0 IMAD.IADD R8, R8, 0x1, -R5 ;  /* 0x0000000108088824 */ /* 0x000fe400078e0a05 */
[----:B------:R-:W-:-:S03]  /*24e00*/  @!P0 VIADD R2, R2, 0x1 ;  /* 0x0000000102028836 */ /* 0x000fc60000000000 */
[----:B------:R-:W-:-:S13]  /*24e10*/  ISETP.GE.U32.AND P0, PT, R8, R5, PT ;  /* 0x000000050800720c */ /* 0x000fda0003f06070 */
[----:B------:R-:W-:Y:S01]  /*24e20*/  @P0 VIADD R2, R2, 0x1 ;  /* 0x0000000102020836 */ /* 0x000fe20000000000 */
[----:B------:R-:W-:Y:S01]  /*24e30*/  ISETP.GE.AND P0, PT, R3, RZ, PT ;  /* 0x000000ff0300720c */ /* 0x000fe20003f06270 */
[----:B------:R-:W-:-:S12]  /*24e40*/  IMAD.IADD R3, R6, 0x1, R4 ;  /* 0x0000000106037824 */ /* 0x000fd800078e0204 */
        /* <DEDUP_REMOVED lines=8> */
.L_x_7217:
[----:B------:R-:W-:Y:S01]  /*24ed0*/  UMOV UR4, URZ ;  /* 0x0000003f00047c82 */ /* 0x000fe20008000000 */
[----:B------:R-:W-:Y:S01]  /*24ee0*/  UMOV UR5, URZ ;  /* 0x0000003f00057c82 */ /* 0x000fe20008000000 */
[----:B------:R-:W-:Y:S01]  /*24ef0*/  ULDC UR6, c[0x0][0xc14] ;  /* 0x0003050000067ab9 */ /* 0x000fe20000000800 */
[----:B------:R-:W-:Y:S02]  /*24f00*/  IMAD.MOV.U32 R16, RZ, RZ, R4 ;  /* 0x000000ffff107224 */ /* 0x000fe400078e0004 */
[----:B------:R-:W-:Y:S02]  /*24f10*/  IMAD.U32 R17, RZ, RZ, UR4 ;  /* 0x00000004ff117e24 */ /* 0x000fe4000f8e00ff */
[----:B------:R-:W-:Y:S02]  /*24f20*/  IMAD.U32 R18, RZ, RZ, UR5 ;  /* 0x00000005ff127e24 */ /* 0x000fe4000f8e00ff */
[----:B------:R-:W-:-:S07]  /*24f30*/  IMAD.U32 R19, RZ, RZ, UR6 ;  /* 0x00000006ff137e24 */ /* 0x000fce000f8e00ff */
.L_x_7225:
        /* <DEDUP_REMOVED lines=12> */
.L_x_7121:
        /* <DEDUP_REMOVED lines=12> */
.L_x_7394:
[----:B------:R-:W-:Y:S05]  /*250c0*/  BSYNC B0 ;  /* 0x0000000000007941 */ /* 0x000fea0003800000 */
.L_x_7227:
[----:B------:R-:W-:-:S03]  /*250d0*/  UMOV UR4, 0xffffffff ;  /* 0xffffffff00047882 */ /* 0x000fc60000000000 */
[----:B------:R-:W-:Y:S05]  /*250e0*/  BRA.DIV UR4, `(.L_x_7229) ;  /* 0x0000002e04347947 */ /* 0x000fea000b800000 */
[----:B------:R-:W2:Y:S02]  /*250f0*/  S2R R2, SR_TID.X ;  /* 0x0000000000027919 */ /* 0x000ea40000002100 */
[----:B--2---:R-:W-:-:S04]  /*25100*/  SHF.R.U32.HI R2, RZ, 0x5, R2 ;  /* 0x00000005ff027819 */ /* 0x004fc80000011602 */
[----:B------:R-:W-:-:S05]  /*25110*/  LOP3.LUT R2, R2, 0x3, RZ, 0xc0, !PT ;  /* 0x0000000302027812 */ /* 0x000fca00078ec0ff */
[----:B------:R2:W3:Y:S02]  /*25120*/  SHFL.IDX PT, R14, R2, RZ, 0x1f ;  /* 0x00001fff020e7589 */ /* 0x0004e400000e0000 */
.L_x_7397:
[----:B---3--:R-:W-:-:S13]  /*25130*/  ISETP.NE.AND P0, PT, R14, RZ, PT ;  /* 0x000000ff0e00720c */ /* 0x008fda0003f05270 */
[----:B------:R-:W-:Y:S05]  /*25140*/  @P0 BRA `(.L_x_6833) ;  /* 0x0000000000940947 */ /* 0x000fea0003800000 */
[----:B------:R-:W-:-:S03]  /*25150*/  UMOV UR4, 0xffffffff ;  /* 0xffffffff00047882 */ /* 0x000fc60000000000 */
[----:B------:R-:W-:Y:S05]  /*25160*/  BRA.DIV UR4, `(.L_x_7230) ;  /* 0x0000002e04487947 */ /* 0x000fea000b800000 */
[----:B------:R-:W-:-:S13]  /*25170*/  ELECT P6, URZ, PT ;  /* 0x00000000003f782f */ /* 0x000fda00038c0000 */
.L_x_7400:
[----:B------:R-:W-:Y:S05]  /*25180*/  @!P6 BRA `(.L_x_6833) ;  /* 0x000000000084e947 */ /* 0x000fea0003800000 */
[----:B------:R-:W-:-:S06]  /*25190*/  ULOP3.LUT UR4, UR36, 0x2, URZ, 0xfc, !UPT ;  /* 0x0000000224047892 */ /* 0x000fcc000f8efc3f */
[----:B--2---:R-:W-:-:S05]  /*251a0*/  IMAD.U32 R2, RZ, RZ, UR4 ;  /* 0x00000004ff027e24 */ /* 0x004fca000f8e00ff */
[----:B------:R-:W-:-:S13]  /*251b0*/  ISETP.NE.AND P2, PT, R2, 0x3, PT ;  /* 0x000000030200780c */ /* 0x000fda0003f45270 */
[----:B------:R-:W-:Y:S05]  /*251c0*/  @!P2 BRA `(.L_x_7231) ;  /* 0x000000000004a947 */ /* 0x000fea0003800000 */
[----:B------:R-:W-:Y:S01]  /*251d0*/  BPT.TRAP 0x1 ;  /* 0x000000040000795c */ /* 0x000fe20000300000 */
.L_x_7231:
        /* <DEDUP_REMOVED lines=14> */
.L_x_7401:
[----:B------:R-:W2:Y:S02]  /*252c0*/  SYNCS.PHASECHK.TRANS64.TRYWAIT P0, [R7+URZ], R2 ;  /* 0x00000002070075a7 */ /* 0x000ea4000800017f */
[----:B--2---:R-:W-:Y:S05]  /*252d0*/  @!P0 BRA `(.L_x_7233) ;  /* 0x0000002c00208947 */ /* 0x004fea0003800000 */
.L_x_7402:
[----:B------:R-:W-:Y:S05]  /*252e0*/  @!P2 BRA `(.L_x_7234) ;  /* 0x000000000004a947 */ /* 0x000fea0003800000 */
[----:B------:R-:W-:Y:S01]  /*252f0*/  BPT.TRAP 0x1 ;  /* 0x000000040000795c */ /* 0x000fe20000300000 */
.L_x_7234:
[----:B------:R-:W3:Y:S01]  /*25300*/  LDL.LU R4, [R1] ;  /* 0x0000000001047983 */ /* 0x000ee20000300800 */
[----:B------:R-:W-:-:S04]  /*25310*/  VIADD R0, R0, 0x28860 ;  /* 0x0002886000007836 */ /* 0x000fc80000000000 */
[----:B---3--:R-:W-:-:S04]  /*25320*/  IMAD R4, R4, 0x8, R0 ;  /* 0x0000000804047824 */ /* 0x008fc800078e0200 */
[----:B------:R-:W3:Y:S02]  /*25330*/  SYNCS.PHASECHK.TRANS64.TRYWAIT P0, [R4+URZ], R5 ;  /* 0x00000005040075a7 */ /* 0x000ee4000800017f */
[----:B---3--:R-:W-:Y:S05]  /*25340*/  @!P0 BRA `(.L_x_7235) ;  /* 0x0000002c00188947 */ /* 0x008fea0003800000 */
.L_x_7403:
[----:B------:R-:W-:-:S07]  /*25350*/  IMAD R3, R3, 0x8, R0 ;  /* 0x0000000803037824 */ /* 0x000fce00078e0200 */
.L_x_7236:
[----:B----4-:R4:W0:Y:S02]  /*25360*/  SYNCS.PHASECHK.TRANS64.TRYWAIT P0, [R3+URZ], R2 ;  /* 0x00000002030075a7 */ /* 0x010824000800017f */
[----:B0-----:R-:W-:Y:S05]  /*25370*/  @!P0 NANOSLEEP.SYNCS 0x989680 ;  /* 0x009896800000895d */ /* 0x001fea0003900000 */
[----:B------:R-:W0:Y:S02]  /*25380*/  @!P0 SYNCS.PHASECHK.TRANS64 P0, [R3+URZ], R2 ;  /* 0x00000002030085a7 */ /* 0x000e24000800007f */
[----:B0-----:R-:W-:Y:S05]  /*25390*/  @!P0 BRA `(.L_x_7236) ;  /* 0xfffffffc00f08947 */ /* 0x001fea000383ffff */
.L_x_6833:
[----:B------:R-:W-:Y:S05]  /*253a0*/  BSYNC B7 ;  /* 0x0000000000077941 */ /* 0x000fea0003800000 */
.L_x_6830:
[----:B------:R-:W-:Y:S05]  /*253b0*/  EXIT ;  /* 0x000000000000794d */ /* 0x000fea0003800000 */
.L_x_6863:
[----:B0-----:R0:W1:Y:S02]  /*253c0*/  SYNCS.PHASECHK.TRANS64.TRYWAIT P6, [R103+URZ+0x28890], R124 ;  /* 0x0288907c670075a7 */ /* 0x00106400080c017f */
[----:B-1----:R-:W-:Y:S05]  /*253d0*/  @!P6 NANOSLEEP.SYNCS 0x989680 ;  /* 0x009896800000e95d */ /* 0x002fea0003900000 */
[----:B------:R-:W1:Y:S02]  /*253e0*/  @!P6 SYNCS.PHASECHK.TRANS64 P6, [R103+URZ+0x28890], R124 ;  /* 0x0288907c6700e5a7 */ /* 0x000e6400080c007f */
[----:B-1----:R-:W-:Y:S05]  /*253f0*/  @!P6 BRA `(.L_x_6863) ;  /* 0xfffffffc00f0e947 */ /* 0x002fea000383ffff */
[----:B------:R-:W-:Y:S05]  /*25400*/  BRA `(.L_x_7237) ;  /* 0xfffffde000087947 */ /* 0x000fea000383ffff */
.L_x_6899:
[----:B0-----:R0:W1:Y:S02]  /*25410*/  SYNCS.PHASECHK.TRANS64.TRYWAIT P4, [R103+URZ+0x28890], R124 ;  /* 0x0288907c670075a7 */ /* 0x001064000808017f */
[----:B-1----:R-:W-:Y:S05]  /*25420*/  @!P4 NANOSLEEP.SYNCS 0x989680 ;  /* 0x009896800000c95d */ /* 0x002fea0003900000 */
[----:B------:R-:W1:Y:S02]  /*25430*/  @!P4 SYNCS.PHASECHK.TRANS64 P4, [R103+URZ+0x28890], R124 ;  /* 0x0288907c6700c5a7 */ /* 0x000e64000808007f */
[----:B-1----:R-:W-:Y:S05]  /*25440*/  @!P4 BRA `(.L_x_6899) ;  /* 0xfffffffc00f0c947 */ /* 0x002fea000383ffff */
[----:B------:R-:W-:Y:S05]  /*25450*/  BRA `(.L_x_7238) ;  /* 0xfffffe0800307947 */ /* 0x000fea000383ffff */
.L_x_6916:
[----:B0-----:R0:W1:Y:S02]  /*25460*/  SYNCS.PHASECHK.TRANS64.TRYWAIT P3, [R103+URZ+0x28890], R124 ;  /* 0x0288907c670075a7 */ /* 0x001064000806017f */
[----:B-1----:R-:W-:Y:S05]  /*25470*/  @!P3 NANOSLEEP.SYNCS 0x989680 ;  /* 0x009896800000b95d */ /* 0x002fea0003900000 */
[----:B------:R-:W1:Y:S02]  /*25480*/  @!P3 SYNCS.PHASECHK.TRANS64 P3, [R103+URZ+0x28890], R124 ;  /* 0x0288907c6700b5a7 */ /* 0x000e64000806007f */
[----:B-1----:R-:W-:Y:S05]  /*25490*/  @!P3 BRA `(.L_x_6916) ;  /* 0xfffffffc00f0b947 */ /* 0x002fea000383ffff */
[----:B------:R-:W-:Y:S05]  /*254a0*/  BRA `(.L_x_7239) ;  /* 0xfffffe2800cc7947 */ /* 0x000fea000383ffff */
.L_x_6926:
[----:B--2---:R2:W3:Y:S02]  /*254b0*/  SYNCS.PHASECHK.TRANS64.TRYWAIT P0, [R103+URZ+0x288b0], R124 ;  /* 0x0288b07c670075a7 */ /* 0x0044e4000800017f */
[----:B---3--:R-:W-:Y:S05]  /*254c0*/  @!P0 NANOSLEEP.SYNCS 0x989680 ;  /* 0x009896800000895d */ /* 0x008fea0003900000 */
[----:B------:R-:W3:Y:S02]  /*254d0*/  @!P0 SYNCS.PHASECHK.TRANS64 P0, [R103+URZ+0x288b0], R124 ;  /* 0x0288b07c670085a7 */ /* 0x000ee4000800007f */
[----:B---3--:R-:W-:Y:S05]  /*254e0*/  @!P0 BRA `(.L_x_6926) ;  /* 0xfffffffc00f08947 */ /* 0x008fea000383ffff */
[----:B------:R-:W-:Y:S05]  /*254f0*/  BRA `(.L_x_7240) ;  /* 0xfffffe3000687947 */ /* 0x000fea000383ffff */
.L_x_6946:
        /* <DEDUP_REMOVED lines=8> */
.L_x_7242:
[----:B------:R-:W-:Y:S05]  /*25580*/  BSYNC B0 ;  /* 0x0000000000007941 */ /* 0x000fea0003800000 */
.L_x_7241:
[----:B------:R-:W-:Y:S01]  /*25590*/  IMAD.MOV.U32 R196, RZ, RZ, R14 ;  /* 0x000000ffffc47224 */ /* 0x000fe200078e000e */
[----:B------:R-:W-:Y:S06]  /*255a0*/  BRA `(.L_x_7243) ;  /* 0xfffffe3c00607947 */ /* 0x000fec000383ffff */
.L_x_6964:
[----:B------:R-:W-:Y:S01]  /*255b0*/  BSSY B1, `(.L_x_7244) ;  /* 0x0000008000017945 */ /* 0x000fe20003800000 */
[----:B------:R-:W-:Y:S02]  /*255c0*/  IMAD.MOV.U32 R13, RZ, RZ, R5 ;  /* 0x000000ffff0d7224 */ /* 0x000fe400078e0005 */
[----:B------:R-:W-:Y:S02]  /*255d0*/  IMAD.MOV.U32 R12, RZ, RZ, RZ ;  /* 0x000000ffff0c7224 */ /* 0x000fe400078e00ff */
[----:B------:R-:W-:Y:S02]  /*255e0*/  IMAD.MOV.U32 R11, RZ, RZ, 0x181f ;  /* 0x0000181fff0b7424 */ /* 0x000fe400078e00ff */
[----:B------:R-:W-:-:S07]  /*255f0*/  IMAD.MOV.U32 R15, RZ, RZ, -0x1 ;  /* 0xffffffffff0f7424 */ /* 0x000fce00078e00ff */
[----:B0----5:R-:W-:Y:S05]  /*25600*/  WARPSYNC.COLLECTIVE R15, `(.L_x_7245) ;  /* 0x000000000f087348 */ /* 0x021fea0003c00000 */
[----:B------:R1:W2:Y:S02]  /*25610*/  SHFL.IDX P6, R14, R13, R12, R11 ;  /* 0x0000000c0d0e7389 */ /* 0x0002a400000c000b */
[----:B012--5:R-:W-:Y:S01]  /*25620*/  ENDCOLLECTIVE ;  /* 0x000000000000791b */ /* 0x027fe20003800000 */
.L_x_7245:
[----:B------:R-:W-:Y:S05]  /*25630*/  BSYNC B1 ;  /* 0x0000000000017941 */ /* 0x000fea0003800000 */
.L_x_7244:
[----:B------:R-:W-:Y:S05]  /*25640*/  BRA `(.L_x_7246) ;  /* 0xfffffe4c00e47947 */ /* 0x000fea000383ffff */
.L_x_6965:
        /* <DEDUP_REMOVED lines=8> */
.L_x_7248:
[----:B------:R-:W-:Y:S05]  /*256d0*/  BSYNC B1 ;  /* 0x0000000000017941 */ /* 0x000fea0003800000 */
.L_x_7247:
[----:B------:R-:W-:Y:S05]  /*256e0*/  BRA `(.L_x_7249) ;  /* 0xfffffe4c00c47947 */ /* 0x000fea000383ffff */
.L_x_6966:
        /* <DEDUP_REMOVED lines=8> */
.L_x_7251:
[----:B------:R-:W-:Y:S05]  /*25770*/  BSYNC B1 ;  /* 0x0000000000017941 */ /* 0x000fea0003800000 */
.L_x_7250:
[----:B------:R-:W-:Y:S05]  /*25780*/  BRA `(.L_x_7252) ;  /* 0xfffffe4c00a47947 */ /* 0x000fea000383ffff */
.L_x_6967:
        /* <DEDUP_REMOVED lines=8> */
.L_x_7254:
[----:B------:R-:W-:Y:S05]  /*25810*/  BSYNC B1 ;  /* 0x0000000000017941 */ /* 0x000fea0003800000 */
.L_x_7253:
[----:B------:R-:W-:Y:S05]  /*25820*/  BRA `(.L_x_7255) ;  /* 0xfffffe4c00847947 */ /* 0x000fea000383ffff */
.L_x_6968:
[----:B------:R-:W-:Y:S01]  /*25830*/  BSSY B1, `(.L_x_7256) ;  /* 0x0000008000017945 */ /* 0x000fe20003800000 */
[----:B------:R-:W-:Y:S02]  /*25840*/  IMAD.MOV.U32 R13, RZ, RZ, R5 ;  /* 0x000000ffff0d7224 */ /* 0x000fe400078e0005 */
[----:B------:R-:W-:Y:S02]  /*25850*/  IMAD.MOV.U32 R12, RZ, RZ, 0x1 ;  /* 0x00000001ff0c7424 */ /* 0x000fe400078e00ff */
[----:B------:R-:W-:Y:S02]  /*25860*/  IMAD.MOV.U32 R11, RZ, RZ, 0x181f ;  /* 0x0000181fff0b7424 */ /* 0x000fe400078e00ff */
[----:B------:R-:W-:-:S07]  /*25870*/  IMAD.MOV.U32 R15, RZ, RZ, -0x1 ;  /* 0xffffffffff0f7424 */ /* 0x000fce00078e00ff */
[----:B0----5:R-:W-:Y:S05]  /*25880*/  WARPSYNC.COLLECTIVE R15, `(.L_x_7257) ;  /* 0x000000000f087348 */ /* 0x021fea0003c00000 */
[----:B------:R1:W2:Y:S02]  /*25890*/  SHFL.IDX P6, R14, R13, R12, R11 ;  /* 0x0000000c0d0e7389 */ /* 0x0002a400000c000b */
[----:B012--5:R-:W-:Y:S01]  /*258a0*/  ENDCOLLECTIVE ;  /* 0x000000000000791b */ /* 0x027fe20003800000 */
.L_x_7257:
[----:B------:R-:W-:Y:S05]  /*258b0*/  BSYNC B1 ;  /* 0x0000000000017941 */ /* 0x000fea0003800000 */
.L_x_7256:
[----:B------:R-:W-:Y:S05]  /*258c0*/  BRA `(.L_x_7258) ;  /* 0xfffffe4c00647947 */ /* 0x000fea000383ffff */
.L_x_6969:
        /* <DEDUP_REMOVED lines=8> */
.L_x_7260:
[----:B------:R-:W-:Y:S05]  /*25950*/  BSYNC B1 ;  /* 0x0000000000017941 */ /* 0x000fea0003800000 */
.L_x_7259:
[----:B------:R-:W-:Y:S05]  /*25960*/  BRA `(.L_x_7261) ;  /* 0xfffffe4c00447947 */ /* 0x000fea000383ffff */
.L_x_6970:
        /* <DEDUP_REMOVED lines=8> */
.L_x_7263:
[----:B------:R-:W-:Y:S05]  /*259f0*/  BSYNC B1 ;  /* 0x0000000000017941 */ /* 0x000fea0003800000 */
.L_x_7262:
[----:B------:R-:W-:Y:S05]  /*25a00*/  BRA `(.L_x_7264) ;  /* 0xfffffe4c00247947 */ /* 0x000fea000383ffff */
.L_x_6971:
        /* <DEDUP_REMOVED lines=8> */
.L_x_7266:
[----:B------:R-:W-:Y:S05]  /*25a90*/  BSYNC B1 ;  /* 0x0000000000017941 */ /* 0x000fea0003800000 */
.L_x_7265:
[----:B------:R-:W-:Y:S05]  /*25aa0*/  BRA `(.L_x_7267) ;  /* 0xfffffe4c00047947 */ /* 0x000fea000383ffff */
.L_x_6972:
        /* <DEDUP_REMOVED lines=8> */
.L_x_7269:
[----:B------:R-:W-:Y:S05]  /*25b30*/  BSYNC B1 ;  /* 0x0000000000017941 */ /* 0x000fea0003800000 */
.L_x_7268:
[----:B------:R-:W-:Y:S05]  /*25b40*/  BRA `(.L_x_7270) ;  /* 0xfffffe4800e47947 */ /* 0x000fea000383ffff */
.L_x_6973:
        /* <DEDUP_REMOVED lines=8> */
.L_x_7272:
[----:B------:R-:W-:Y:S05]  /*25bd0*/  BSYNC B1 ;  /* 0x0000000000017941 */ /* 0x000fea0003800000 */
.L_x_7271:
[----:B------:R-:W-:Y:S05]  /*25be0*/  BRA `(.L_x_7273) ;  /* 0xfffffe4800c47947 */ /* 0x000fea000383ffff */
.L_x_6974:
        /* <DEDUP_REMOVED lines=8> */
.L_x_7275:
[----:B------:R-:W-:Y:S05]  /*25c70*/  BSYNC B1 ;  /* 0x0000000000017941 */ /* 0x000fea0003800000 */
.L_x_7274:
[----:B------:R-:W-:Y:S05]  /*25c80*/  BRA `(.L_x_7276) ;  /* 0xfffffe4800a47947 */ /* 0x000fea000383ffff */
.L_x_6975:
        /* <DEDUP_REMOVED lines=8> */
.L_x_7278:
[----:B------:R-:W-:Y:S05]  /*25d10*/  BSYNC B1 ;  /* 0x0000000000017941 */ /* 0x000fea0003800000 */
.L_x_7277:
[----:B------:R-:W-:Y:S05]  /*25d20*/  BRA `(.L_x_7279) ;  /* 0xfffffe4800847947 */ /* 0x000fea000383ffff */
.L_x_6976:
        /* <DEDUP_REMOVED lines=8> */
.L_x_7281:
[----:B------:R-:W-:Y:S05]  /*25db0*/  BSYNC B1 ;  /* 0x0000000000017941 */ /* 0x000fea0003800000 */
.L_x_7280:
[----:B------:R-:W-:Y:S05]  /*25dc0*/  BRA `(.L_x_7282) ;  /* 0xfffffe4800647947 */ /* 0x000fea000383ffff */
.L_x_6977:
        /* <DEDUP_REMOVED lines=8> */
.L_x_7284:
[----:B------:R-:W-:Y:S05]  /*25e50*/  BSYNC B1 ;  /* 0x0000000000017941 */ /* 0x000fea0003800000 */
.L_x_7283:
[----:B------:R-:W-:Y:S05]  /*25e60*/  BRA `(.L_x_7285) ;  /* 0xfffffe4800487947 */ /* 0x000fea000383ffff */
.L_x_6978:
        /* <DEDUP_REMOVED lines=8> */
.L_x_7287:
[----:B------:R-:W-:Y:S05]  /*25ef0*/  BSYNC B1 ;  /* 0x0000000000017941 */ /* 0x000fea0003800000 */
.L_x_7286:
[----:B------:R-:W-:Y:S05]  /*25f00*/  BRA `(.L_x_7288) ;  /* 0xfffffe48002c7947 */ /* 0x000fea000383ffff */
.L_x_6979:
        /* <DEDUP_REMOVED lines=8> */
.L_x_7290:
[----:B------:R-:W-:Y:S05]  /*25f90*/  BSYNC B1 ;  /* 0x0000000000017941 */ /* 0x000fea0003800000 */
.L_x_7289:
[----:B------:R-:W-:Y:S05]  /*25fa0*/  BRA `(.L_x_7291) ;  /* 0xfffffe4800107947 */ /* 0x000fea000383ffff */
.L_x_6981:
[----:B-1----:R1:W2:Y:S02]  /*25fb0*/  SYNCS.PHASECHK.TRANS64.TRYWAIT P4, [R2+URZ+0x28800], R5 ;  /* 0x02880005020075a7 */ /* 0x0022a4000808017f */
[----:B--2---:R-:W-:Y:S05]  /*25fc0*/  @!P4 NANOSLEEP.SYNCS 0x989680 ;  /* 0x009896800000c95d */ /* 0x004fea0003900000 */
[----:B------:R-:W2:Y:S02]  /*25fd0*/  @!P4 SYNCS.PHASECHK.TRANS64 P4, [R2+URZ+0x28800], R5 ;  /* 0x028800050200c5a7 */ /* 0x000ea4000808007f */
[----:B--2---:R-:W-:Y:S05]  /*25fe0*/  @!P4 BRA `(.L_x_6981) ;  /* 0xfffffffc00f0c947 */ /* 0x004fea000383ffff */
[----:B------:R-:W-:Y:S05]  /*25ff0*/  BRA `(.L_x_7292) ;  /* 0xfffffe4800887947 */ /* 0x000fea000383ffff */
.L_x_6997:
        /* <DEDUP_REMOVED lines=8> */
.L_x_7294:
[----:B------:R-:W-:Y:S05]  /*26080*/  BSYNC B1 ;  /* 0x0000000000017941 */ /* 0x000fea0003800000 */
.L_x_7293:
[----:B------:R-:W-:Y:S05]  /*26090*/  BRA `(.L_x_7295) ;  /* 0xfffffe6800847947 */ /* 0x000fea000383ffff */
.L_x_6998:
        /* <DEDUP_REMOVED lines=8> */
.L_x_7297:
[----:B------:R-:W-:Y:S05]  /*26120*/  BSYNC B1 ;  /* 0x0000000000017941 */ /* 0x000fea0003800000 */
.L_x_7296:
[----:B------:R-:W-:Y:S05]  /*26130*/  BRA `(.L_x_7298) ;  /* 0xfffffe6800647947 */ /* 0x000fea000383ffff */
.L_x_6999:
        /* <DEDUP_REMOVED lines=8> */
.L_x_7300:
[----:B------:R-:W-:Y:S05]  /*261c0*/  BSYNC B1 ;  /* 0x0000000000017941 */ /* 0x000fea0003800000 */
.L_x_7299:
[----:B------:R-:W-:Y:S05]  /*261d0*/  BRA `(.L_x_7301) ;  /* 0xfffffe6800447947 */ /* 0x000fea000383ffff */
.L_x_7000:
        /* <DEDUP_REMOVED lines=8> */
.L_x_7303:
[----:B------:R-:W-:Y:S05]  /*26260*/  BSYNC B1 ;  /* 0x0000000000017941 */ /* 0x000fea0003800000 */
.L_x_7302:
[----:B------:R-:W-:Y:S05]  /*26270*/  BRA `(.L_x_7304) ;  /* 0xfffffe6800247947 */ /* 0x000fea000383ffff */
.L_x_7001:
        /* <DEDUP_REMOVED lines=8> */
.L_x_7306:
[----:B------:R-:W-:Y:S05]  /*26300*/  BSYNC B1 ;  /* 0x0000000000017941 */ /* 0x000fea0003800000 */
.L_x_7305:
[----:B------:R-:W-:Y:S05]  /*26310*/  BRA `(.L_x_7307) ;  /* 0xfffffe6800047947 */ /* 0x000fea000383ffff */
.L_x_7002:
        /* <DEDUP_REMOVED lines=8> */
.L_x_7309:
[----:B------:R-:W-:Y:S05]  /*263a0*/  BSYNC B1 ;  /* 0x0000000000017941 */ /* 0x000fea0003800000 */
.L_x_7308:
[----:B------:R-:W-:Y:S05]  /*263b0*/  BRA `(.L_x_7310) ;  /* 0xfffffe6400e47947 */ /* 0x000fea000383ffff */
.L_x_7003:
        /* <DEDUP_REMOVED lines=8> */
.L_x_7312:
[----:B------:R-:W-:Y:S05]  /*26440*/  BSYNC B1 ;  /* 0x0000000000017941 */ /* 0x000fea0003800000 */
.L_x_7311:
[----:B------:R-:W-:Y:S05]  /*26450*/  BRA `(.L_x_7313) ;  /* 0xfffffe6400c47947 */ /* 0x000fea000383ffff */
.L_x_7004:
        /* <DEDUP_REMOVED lines=8> */
.L_x_7315:
[----:B------:R-:W-:Y:S05]  /*264e0*/  BSYNC B1 ;  /* 0x0000000000017941 */ /* 0x000fea0003800000 */
.L_x_7314:
[----:B------:R-:W-:Y:S05]  /*264f0*/  BRA `(.L_x_7316) ;  /* 0xfffffe6400a47947 */ /* 0x000fea000383ffff */
.L_x_7005:
        /* <DEDUP_REMOVED lines=8> */
.L_x_7318:
[----:B------:R-:W-:Y:S05]  /*26580*/  BSYNC B1 ;  /* 0x0000000000017941 */ /* 0x000fea0003800000 */
.L_x_7317:
[----:B------:R-:W-:Y:S05]  /*26590*/  BRA `(.L_x_7319) ;  /* 0xfffffe6400847947 */ /* 0x000fea000383ffff */
.L_x_7006:
        /* <DEDUP_REMOVED lines=8> */
.L_x_7321:
[----:B------:R-:W-:Y:S05]  /*26620*/  BSYNC B1 ;  /* 0x0000000000017941 */ /* 0x000fea0003800000 */
.L_x_7320:
[----:B------:R-:W-:Y:S05]  /*26630*/  BRA `(.L_x_7322) ;  /* 0xfffffe6400647947 */ /* 0x000fea000383ffff */
.L_x_7007:
        /* <DEDUP_REMOVED lines=8> */
.L_x_7324:
[----:B------:R-:W-:Y:S05]  /*266c0*/  BSYNC B1 ;  /* 0x0000000000017941 */ /* 0x000fea0003800000 */
.L_x_7323:
[----:B------:R-:W-:Y:S05]  /*266d0*/  BRA `(.L_x_7325) ;  /* 0xfffffe6400447947 */ /* 0x000fea000383ffff */
.L_x_7008:
        /* <DEDUP_REMOVED lines=8> */
.L_x_7327:
[----:B------:R-:W-:Y:S05]  /*26760*/  BSYNC B1 ;  /* 0x0000000000017941 */ /* 0x000fea0003800000 */
.L_x_7326:
[----:B------:R-:W-:Y:S05]  /*26770*/  BRA `(.L_x_7328) ;  /* 0xfffffe6400247947 */ /* 0x000fea000383ffff */
.L_x_7009:
        /* <DEDUP_REMOVED lines=8> */
.L_x_7330:
[----:B------:R-:W-:Y:S05]  /*26800*/  BSYNC B1 ;  /* 0x0000000000017941 */ /* 0x000fea0003800000 */
.L_x_7329:
[----:B------:R-:W-:Y:S05]  /*26810*/  BRA `(.L_x_7331) ;  /* 0xfffffe6400047947 */ /* 0x000fea000383ffff */
.L_x_7010:
        /* <DEDUP_REMOVED lines=8> */
.L_x_7333:
[----:B------:R-:W-:Y:S05]  /*268a0*/  BSYNC B1 ;  /* 0x0000000000017941 */ /* 0x000fea0003800000 */
.L_x_7332:
[----:B------:R-:W-:Y:S05]  /*268b0*/  BRA `(.L_x_7334) ;  /* 0xfffffe6000e47947 */ /* 0x000fea000383ffff */
.L_x_7011:
        /* <DEDUP_REMOVED lines=8> */
.L_x_7336:
[----:B------:R-:W-:Y:S05]  /*26940*/  BSYNC B1 ;  /* 0x0000000000017941 */ /* 0x000fea0003800000 */
.L_x_7335:
[----:B------:R-:W-:Y:S05]  /*26950*/  BRA `(.L_x_7337) ;  /* 0xfffffe6000c47947 */ /* 0x000fea000383ffff */
.L_x_7012:
        /* <DEDUP_REMOVED lines=8> */
.L_x_7339:
[----:B------:R-:W-:Y:S05]  /*269e0*/  BSYNC B1 ;  /* 0x0000000000017941 */ /* 0x000fea0003800000 */
.L_x_7338:
[----:B------:R-:W-:Y:S05]  /*269f0*/  BRA `(.L_x_7340) ;  /* 0xfffffe6000a47947 */ /* 0x000fea000383ffff */
.L_x_7014:
[----:B0-----:R0:W1:Y:S02]  /*26a00*/  SYNCS.PHASECHK.TRANS64.TRYWAIT P4, [R2+URZ+0x28800], R9 ;  /* 0x02880009020075a7 */ /* 0x001064000808017f */
[----:B-1----:R-:W-:Y:S05]  /*26a10*/  @!P4 NANOSLEEP.SYNCS 0x989680 ;  /* 0x009896800000c95d */ /* 0x002fea0003900000 */
[----:B------:R-:W1:Y:S02]  /*26a20*/  @!P4 SYNCS.PHASECHK.TRANS64 P4, [R2+URZ+0x28800], R9 ;  /* 0x028800090200c5a7 */ /* 0x000e64000808007f */
[----:B-1----:R-:W-:Y:S05]  /*26a30*/  @!P4 BRA `(.L_x_7014) ;  /* 0xfffffffc00f0c947 */ /* 0x002fea000383ffff */
[----:B------:R-:W-:Y:S05]  /*26a40*/  BRA `(.L_x_7341) ;  /* 0xfffffe6400a47947 */ /* 0x000fea000383ffff */
.L_x_7024:
[----:B0-----:R0:W2:Y:S02]  /*26a50*/  SYNCS.PHASECHK.TRANS64.TRYWAIT P2, [R8+URZ+0x28830], R3 ;  /* 0x02883003080075a7 */ /* 0x0010a4000804017f */
[----:B--2---:R-:W-:Y:S05]  /*26a60*/  @!P2 NANOSLEEP.SYNCS 0x989680 ;  /* 0x009896800000a95d */ /* 0x004fea0003900000 */
[----:B------:R-:W2:Y:S02]  /*26a70*/  @!P2 SYNCS.PHASECHK.TRANS64 P2, [R8+URZ+0x28830], R3 ;  /* 0x028830030800a5a7 */ /* 0x000ea4000804007f */
[----:B--2---:R-:W-:Y:S05]  /*26a80*/  @!P2 BRA `(.L_x_7024) ;  /* 0xfffffffc00f0a947 */ /* 0x004fea000383ffff */
[----:B------:R-:W-:Y:S05]  /*26a90*/  BRA `(.L_x_7023) ;  /* 0xfffffe8000887947 */ /* 0x000fea000383ffff */
.L_x_7042:
[----:B-1----:R1:W2:Y:S02]  /*26aa0*/  SYNCS.PHASECHK.TRANS64.TRYWAIT P4, [R7+URZ+0x28830], R6 ;  /* 0x02883006070075a7 */ /* 0x0022a4000808017f */
[----:B--2---:R-:W-:Y:S05]  /*26ab0*/  @!P4 NANOSLEEP.SYNCS 0x989680 ;  /* 0x009896800000c95d */ /* 0x004fea0003900000 */
[----:B------:R-:W2:Y:S02]  /*26ac0*/  @!P4 SYNCS.PHASECHK.TRANS64 P4, [R7+URZ+0x28830], R6 ;  /* 0x028830060700c5a7 */ /* 0x000ea4000808007f */
[----:B--2---:R-:W-:Y:S05]  /*26ad0*/  @!P4 BRA `(.L_x_7042) ;  /* 0xfffffffc00f0c947 */ /* 0x004fea000383ffff */
[----:B------:R-:W-:Y:S05]  /*26ae0*/  BRA `(.L_x_7041) ;  /* 0xfffffebc00387947 */ /* 0x000fea000383ffff */
.L_x_7046:
[----:B-1----:R1:W2:Y:S02]  /*26af0*/  SYNCS.PHASECHK.TRANS64.TRYWAIT P3, [R7+URZ+0x28850], R6 ;  /* 0x02885006070075a7 */ /* 0x0022a4000806017f */
[----:B--2---:R-:W-:Y:S05]  /*26b00*/  @!P3 NANOSLEEP.SYNCS 0x989680 ;  /* 0x009896800000b95d */ /* 0x004fea0003900000 */
[----:B------:R-:W2:Y:S02]  /*26b10*/  @!P3 SYNCS.PHASECHK.TRANS64 P3, [R7+URZ+0x28850], R6 ;  /* 0x028850060700b5a7 */ /* 0x000ea4000806007f */
[----:B--2---:R-:W-:Y:S05]  /*26b20*/  @!P3 BRA `(.L_x_7046) ;  /* 0xfffffffc00f0b947 */ /* 0x004fea000383ffff */
[----:B------:R-:W-:Y:S05]  /*26b30*/  BRA `(.L_x_7043) ;  /* 0xfffffec000487947 */ /* 0x000fea000383ffff */
.L_x_7065:
[----:B-1----:R1:W2:Y:S02]  /*26b40*/  SYNCS.PHASECHK.TRANS64.TRYWAIT P3, [R6+URZ+0x28830], R7 ;  /* 0x02883007060075a7 */ /* 0x0022a4000806017f */
[----:B--2---:R-:W-:Y:S05]  /*26b50*/  @!P3 NANOSLEEP.SYNCS 0x989680 ;  /* 0x009896800000b95d */ /* 0x004fea0003900000 */
[----:B------:R-:W2:Y:S02]  /*26b60*/  @!P3 SYNCS.PHASECHK.TRANS64 P3, [R6+URZ+0x28830], R7 ;  /* 0x028830070600b5a7 */ /* 0x000ea4000806007f */
[----:B--2---:R-:W-:Y:S05]  /*26b70*/  @!P3 BRA `(.L_x_7065) ;  /* 0xfffffffc00f0b947 */ /* 0x004fea000383ffff */
[----:B------:R-:W-:Y:S05]  /*26b80*/  BRA `(.L_x_7064) ;  /* 0xfffffef800247947 */ /* 0x000fea000383ffff */
.L_x_7069:
[----:B-1----:R1:W2:Y:S02]  /*26b90*/  SYNCS.PHASECHK.TRANS64.TRYWAIT P2, [R7+URZ+0x28850], R6 ;  /* 0x02885006070075a7 */ /* 0x0022a4000804017f */
[----:B--2---:R-:W-:Y:S05]  /*26ba0*/  @!P2 NANOSLEEP.SYNCS 0x989680 ;  /* 0x009896800000a95d */ /* 0x004fea0003900000 */
[----:B------:R-:W2:Y:S02]  /*26bb0*/  @!P2 SYNCS.PHASECHK.TRANS64 P2, [R7+URZ+0x28850], R6 ;  /* 0x028850060700a5a7 */ /* 0x000ea4000804007f */
[----:B--2---:R-:W-:Y:S05]  /*26bc0*/  @!P2 BRA `(.L_x_7069) ;  /* 0xfffffffc00f0a947 */ /* 0x004fea000383ffff */
[----:B------:R-:W-:Y:S05]  /*26bd0*/  BRA `(.L_x_7066) ;  /* 0xfffffefc00347947 */ /* 0x000fea000383ffff */
.L_x_7076:
[----:B-1----:R1:W2:Y:S02]  /*26be0*/  SYNCS.PHASECHK.TRANS64.TRYWAIT P3, [R6+URZ+0x28830], R7 ;  /* 0x02883007060075a7 */ /* 0x0022a4000806017f */
[----:B--2---:R-:W-:Y:S05]  /*26bf0*/  @!P3 NANOSLEEP.SYNCS 0x989680 ;  /* 0x009896800000b95d */ /* 0x004fea0003900000 */
[----:B------:R-:W2:Y:S02]  /*26c00*/  @!P3 SYNCS.PHASECHK.TRANS64 P3, [R6+URZ+0x28830], R7 ;  /* 0x028830070600b5a7 */ /* 0x000ea4000806007f */
[----:B--2---:R-:W-:Y:S05]  /*26c10*/  @!P3 BRA `(.L_x_7076) ;  /* 0xfffffffc00f0b947 */ /* 0x004fea000383ffff */
[----:B------:R-:W-:Y:S05]  /*26c20*/  BRA `(.L_x_7075) ;  /* 0xffffff2000947947 */ /* 0x000fea000383ffff */
.L_x_7080:
[----:B-1----:R1:W2:Y:S02]  /*26c30*/  SYNCS.PHASECHK.TRANS64.TRYWAIT P2, [R7+URZ+0x28850], R6 ;  /* 0x02885006070075a7 */ /* 0x0022a4000804017f */
[----:B--2---:R-:W-:Y:S05]  /*26c40*/  @!P2 NANOSLEEP.SYNCS 0x989680 ;  /* 0x009896800000a95d */ /* 0x004fea0003900000 */
[----:B------:R-:W2:Y:S02]  /*26c50*/  @!P2 SYNCS.PHASECHK.TRANS64 P2, [R7+URZ+0x28850], R6 ;  /* 0x028850060700a5a7 */ /* 0x000ea4000804007f */
[----:B--2---:R-:W-:Y:S05]  /*26c60*/  @!P2 BRA `(.L_x_7080) ;  /* 0xfffffffc00f0a947 */ /* 0x004fea000383ffff */
[----:B------:R-:W-:Y:S05]  /*26c70*/  BRA `(.L_x_7077) ;  /* 0xffffff2400a47947 */ /* 0x000fea000383ffff */
.L_x_7093:
[----:B-1----:R1:W2:Y:S02]  /*26c80*/  SYNCS.PHASECHK.TRANS64.TRYWAIT P0, [R8+URZ+0x28850], R3 ;  /* 0x02885003080075a7 */ /* 0x0022a4000800017f */
[----:B--2---:R-:W-:Y:S05]  /*26c90*/  @!P0 NANOSLEEP.SYNCS 0x989680 ;  /* 0x009896800000895d */ /* 0x004fea0003900000 */
[----:B------:R-:W2:Y:S02]  /*26ca0*/  @!P0 SYNCS.PHASECHK.TRANS64 P0, [R8+URZ+0x28850], R3 ;  /* 0x02885003080085a7 */ /* 0x000ea4000800007f */
[----:B--2---:R-:W-:Y:S05]  /*26cb0*/  @!P0 BRA `(.L_x_7093) ;  /* 0xfffffffc00f08947 */ /* 0x004fea000383ffff */
[----:B------:R-:W-:Y:S05]  /*26cc0*/  BRA `(.L_x_7092) ;  /* 0xffffff5800e07947 */ /* 0x000fea000383ffff */
.L_x_7135:
        /* <DEDUP_REMOVED lines=11> */
.L_x_7343:
[----:B------:R-:W-:Y:S05]  /*26d80*/  BSYNC B1 ;  /* 0x0000000000017941 */ /* 0x000fea0003800000 */
.L_x_7342:
[----:B------:R-:W-:Y:S05]  /*26d90*/  BRA `(.L_x_7344) ;  /* 0xffffff9800447947 */ /* 0x000fea000383ffff */
.L_x_7136:
[----:B------:R-:W-:Y:S01]  /*26da0*/  BSSY B1, `(.L_x_7345) ;  /* 0x0000006000017945 */ /* 0x000fe20003800000 */
[----:B------:R-:W-:-:S07]  /*26db0*/  IMAD.MOV.U32 R15, RZ, RZ, -0x1 ;  /* 0xffffffffff0f7424 */ /* 0x000fce00078e00ff */
[----:B0-----:R-:W-:Y:S05]  /*26dc0*/  WARPSYNC.COLLECTIVE R15, `(.L_x_7346) ;  /* 0x000000000f0c7348 */ /* 0x001fea0003c00000 */
[----:B------:R-:W-:Y:S02]  /*26dd0*/  ELECT P6, UR62, PT ;  /* 0x00000000003e782f */ /* 0x000fe400038c0000 */
[----:B------:R-:W-:Y:S01]  /*26de0*/  MOV R14, UR62 ;  /* 0x0000003e000e7c02 */ /* 0x000fe20008000f00 */
[----:B0-----:R-:W-:Y:S10]  /*26df0*/  ENDCOLLECTIVE ;  /* 0x000000000000791b */ /* 0x001ff40003800000 */
.L_x_7346:
[----:B------:R-:W-:Y:S05]  /*26e00*/  BSYNC B1 ;  /* 0x0000000000017941 */ /* 0x000fea0003800000 */
.L_x_7345:
[----:B------:R-:W-:Y:S05]  /*26e10*/  BRA `(.L_x_7347) ;  /* 0xffffff9800307947 */ /* 0x000fea000383ffff */
.L_x_7138:
[----:B0-----:R0:W1:Y:S02]  /*26e20*/  SYNCS.PHASECHK.TRANS64.TRYWAIT P0, [R11+URZ+0x28820], R7 ;  /* 0x028820070b0075a7 */ /* 0x001064000800017f */
[----:B-1----:R-:W-:Y:S05]  /*26e30*/  @!P0 NANOSLEEP.SYNCS 0x989680 ;  /* 0x009896800000895d */ /* 0x002fea0003900000 */
[----:B------:R-:W1:Y:S02]  /*26e40*/  @!P0 SYNCS.PHASECHK.TRANS64 P0, [R11+URZ+0x28820], R7 ;  /* 0x028820070b0085a7 */ /* 0x000e64000800007f */
[----:B-1----:R-:W-:Y:S05]  /*26e50*/  @!P0 BRA `(.L_x_7138) ;  /* 0xfffffffc00f08947 */ /* 0x002fea000383ffff */
[----:B------:R-:W-:Y:S05]  /*26e60*/  BRA `(.L_x_7348) ;  /* 0xffffff98004c7947 */ /* 0x000fea000383ffff */
.L_x_7141:
[----:B0-----:R0:W1:Y:S02]  /*26e70*/  SYNCS.PHASECHK.TRANS64.TRYWAIT P0, [R7+URZ+0x288a0], R9 ;  /* 0x0288a009070075a7 */ /* 0x001064000800017f */
[----:B-1----:R-:W-:Y:S05]  /*26e80*/  @!P0 NANOSLEEP.SYNCS 0x989680 ;  /* 0x009896800000895d */ /* 0x002fea0003900000 */
[----:B------:R-:W1:Y:S02]  /*26e90*/  @!P0 SYNCS.PHASECHK.TRANS64 P0, [R7+URZ+0x288a0], R9 ;  /* 0x0288a009070085a7 */ /* 0x000e64000800007f */
[----:B-1----:R-:W-:Y:S05]  /*26ea0*/  @!P0 BRA `(.L_x_7141) ;  /* 0xfffffffc00f08947 */ /* 0x002fea000383ffff */
[----:B------:R-:W-:Y:S05]  /*26eb0*/  BRA `(.L_x_7349) ;  /* 0xffffff98005c7947 */ /* 0x000fea000383ffff */
.L_x_7143:
[----:B-1----:R1:W2:Y:S02]  /*26ec0*/  SYNCS.PHASECHK.TRANS64.TRYWAIT P0, [R7+URZ+0x288c0], R9 ;  /* 0x0288c009070075a7 */ /* 0x0022a4000800017f */
[----:B--2---:R-:W-:Y:S05]  /*26ed0*/  @!P0 NANOSLEEP.SYNCS 0x989680 ;  /* 0x009896800000895d */ /* 0x004fea0003900000 */
[----:B------:R-:W2:Y:S02]  /*26ee0*/  @!P0 SYNCS.PHASECHK.TRANS64 P0, [R7+URZ+0x288c0], R9 ;  /* 0x0288c009070085a7 */ /* 0x000ea4000800007f */
[----:B--2---:R-:W-:Y:S05]  /*26ef0*/  @!P0 BRA `(.L_x_7143) ;  /* 0xfffffffc00f08947 */ /* 0x004fea000383ffff */
[----:B------:R-:W-:Y:S05]  /*26f00*/  BRA `(.L_x_7350) ;  /* 0xffffff9800d47947 */ /* 0x000fea000383ffff */
.L_x_7147:
[----:B0-----:R0:W1:Y:S02]  /*26f10*/  SYNCS.PHASECHK.TRANS64.TRYWAIT P0, [R7+URZ+0x288a0], R8 ;  /* 0x0288a008070075a7 */ /* 0x001064000800017f */
[----:B-1----:R-:W-:Y:S05]  /*26f20*/  @!P0 NANOSLEEP.SYNCS 0x989680 ;  /* 0x009896800000895d */ /* 0x002fea0003900000 */
[----:B------:R-:W1:Y:S02]  /*26f30*/  @!P0 SYNCS.PHASECHK.TRANS64 P0, [R7+URZ+0x288a0], R8 ;  /* 0x0288a008070085a7 */ /* 0x000e64000800007f */
[----:B-1----:R-:W-:Y:S05]  /*26f40*/  @!P0 BRA `(.L_x_7147) ;  /* 0xfffffffc00f08947 */ /* 0x002fea000383ffff */
[----:B------:R-:W-:Y:S05]  /*26f50*/  BRA `(.L_x_7351) ;  /* 0xffffff9c00947947 */ /* 0x000fea000383ffff */
.L_x_7149:
[----:B-1----:R1:W2:Y:S02]  /*26f60*/  SYNCS.PHASECHK.TRANS64.TRYWAIT P1, [R7+URZ+0x288c0], R8 ;  /* 0x0288c008070075a7 */ /* 0x0022a4000802017f */
[----:B--2---:R-:W-:Y:S05]  /*26f70*/  @!P1 NANOSLEEP.SYNCS 0x989680 ;  /* 0x009896800000995d */ /* 0x004fea0003900000 */
[----:B------:R-:W2:Y:S02]  /*26f80*/  @!P1 SYNCS.PHASECHK.TRANS64 P1, [R7+URZ+0x288c0], R8 ;  /* 0x0288c008070095a7 */ /* 0x000ea4000802007f */
[----:B--2---:R-:W-:Y:S05]  /*26f90*/  @!P1 BRA `(.L_x_7149) ;  /* 0xfffffffc00f09947 */ /* 0x004fea000383ffff */
[----:B------:R-:W-:Y:S05]  /*26fa0*/  BRA `(.L_x_7352) ;  /* 0xffffffa000087947 */ /* 0x000fea000383ffff */
.L_x_7168:
        /* <DEDUP_REMOVED lines=11> */
.L_x_7354:
[----:B------:R-:W-:Y:S05]  /*27060*/  BSYNC B0 ;  /* 0x0000000000007941 */ /* 0x000fea0003800000 */
.L_x_7353:
[----:B------:R-:W-:Y:S05]  /*27070*/  BRA `(.L_x_7355) ;  /* 0xffffffac00887947 */ /* 0x000fea000383ffff */
.L_x_7169:
[----:B------:R-:W-:Y:S01]  /*27080*/  BSSY B0, `(.L_x_7356) ;  /* 0x0000006000007945 */ /* 0x000fe20003800000 */
[----:B------:R-:W-:-:S07]  /*27090*/  IMAD.MOV.U32 R15, RZ, RZ, -0x1 ;  /* 0xffffffffff0f7424 */ /* 0x000fce00078e00ff */
[----:B------:R-:W-:Y:S05]  /*270a0*/  WARPSYNC.COLLECTIVE R15, `(.L_x_7357) ;  /* 0x000000000f0c7348 */ /* 0x000fea0003c00000 */
[----:B------:R-:W-:Y:S02]  /*270b0*/  ELECT P6, UR62, PT ;  /* 0x00000000003e782f */ /* 0x000fe400038c0000 */
[----:B------:R-:W-:Y:S01]  /*270c0*/  MOV R14, UR62 ;  /* 0x0000003e000e7c02 */ /* 0x000fe20008000f00 */
[----:B------:R-:W-:Y:S10]  /*270d0*/  ENDCOLLECTIVE ;  /* 0x000000000000791b */ /* 0x000ff40003800000 */
.L_x_7357:
[----:B------:R-:W-:Y:S05]  /*270e0*/  BSYNC B0 ;  /* 0x0000000000007941 */ /* 0x000fea0003800000 */
.L_x_7356:
[----:B------:R-:W-:Y:S05]  /*270f0*/  BRA `(.L_x_7358) ;  /* 0xffffffac00787947 */ /* 0x000fea000383ffff */
.L_x_7172:
[----:B0-----:R0:W1:Y:S02]  /*27100*/  SYNCS.PHASECHK.TRANS64.TRYWAIT P0, [R7+URZ+0x28840], R10 ;  /* 0x0288400a070075a7 */ /* 0x001064000800017f */
[----:B-1----:R-:W-:Y:S05]  /*27110*/  @!P0 NANOSLEEP.SYNCS 0x989680 ;  /* 0x009896800000895d */ /* 0x002fea0003900000 */
[----:B------:R-:W1:Y:S02]  /*27120*/  @!P0 SYNCS.PHASECHK.TRANS64 P0, [R7+URZ+0x28840], R10 ;  /* 0x0288400a070085a7 */ /* 0x000e64000800007f */
[----:B-1----:R-:W-:Y:S05]  /*27130*/  @!P0 BRA `(.L_x_7172) ;  /* 0xfffffffc00f08947 */ /* 0x002fea000383ffff */
[----:B------:R-:W-:Y:S05]  /*27140*/  BRA `(.L_x_7359) ;  /* 0xffffffac00dc7947 */ /* 0x000fea000383ffff */
.L_x_7175:
        /* <DEDUP_REMOVED lines=8> */
.L_x_7183:
[----:B0-----:R0:W1:Y:S02]  /*271d0*/  SYNCS.PHASECHK.TRANS64.TRYWAIT P0, [R3+URZ+0x28840], R8 ;  /* 0x02884008030075a7 */ /* 0x001064000800017f */
[----:B-1----:R-:W-:Y:S05]  /*271e0*/  @!P0 NANOSLEEP.SYNCS 0x989680 ;  /* 0x009896800000895d */ /* 0x002fea0003900000 */
[----:B------:R-:W1:Y:S02]  /*271f0*/  @!P0 SYNCS.PHASECHK.TRANS64 P0, [R3+URZ+0x28840], R8 ;  /* 0x02884008030085a7 */ /* 0x000e64000800007f */
[----:B-1----:R-:W-:Y:S05]  /*27200*/  @!P0 BRA `(.L_x_7183) ;  /* 0xfffffffc00f08947 */ /* 0x002fea000383ffff */
[----:B------:R-:W-:Y:S05]  /*27210*/  BRA `(.L_x_7361) ;  /* 0xffffffb400ac7947 */ /* 0x000fea000383ffff */
.L_x_7185:
[----:B0-----:R0:W1:Y:S02]  /*27220*/  SYNCS.PHASECHK.TRANS64.TRYWAIT P0, [R3+URZ+0x28860], R8 ;  /* 0x02886008030075a7 */ /* 0x001064000800017f */
[----:B-1----:R-:W-:Y:S05]  /*27230*/  @!P0 NANOSLEEP.SYNCS 0x989680 ;  /* 0x009896800000895d */ /* 0x002fea0003900000 */
[----:B------:R-:W1:Y:S02]  /*27240*/  @!P0 SYNCS.PHASECHK.TRANS64 P0, [R3+URZ+0x28860], R8 ;  /* 0x02886008030085a7 */ /* 0x000e64000800007f */
[----:B-1----:R-:W-:Y:S05]  /*27250*/  @!P0 BRA `(.L_x_7185) ;  /* 0xfffffffc00f08947 */ /* 0x002fea000383ffff */
[----:B------:R-:W-:Y:S05]  /*27260*/  BRA `(.L_x_7362) ;  /* 0xffffffb800447947 */ /* 0x000fea000383ffff */
.L_x_7191:
[----:B-1----:R1:W2:Y:S02]  /*27270*/  SYNCS.PHASECHK.TRANS64.TRYWAIT P0, [R2+URZ+0x28840], R3 ;  /* 0x02884003020075a7 */ /* 0x0022a4000800017f */
[----:B--2---:R-:W-:Y:S05]  /*27280*/  @!P0 NANOSLEEP.SYNCS 0x989680 ;  /* 0x009896800000895d */ /* 0x004fea0003900000 */
[----:B------:R-:W2:Y:S02]  /*27290*/  @!P0 SYNCS.PHASECHK.TRANS64 P0, [R2+URZ+0x28840], R3 ;  /* 0x02884003020085a7 */ /* 0x000ea4000800007f */
[----:B--2---:R-:W-:Y:S05]  /*272a0*/  @!P0 BRA `(.L_x_7191) ;  /* 0xfffffffc00f08947 */ /* 0x004fea000383ffff */
[----:B------:R-:W-:Y:S05]  /*272b0*/  BRA `(.L_x_7363) ;  /* 0xffffffbc00a87947 */ /* 0x000fea000383ffff */
.L_x_7193:
[----:B0-----:R0:W1:Y:S02]  /*272c0*/  SYNCS.PHASECHK.TRANS64.TRYWAIT P0, [R2+URZ+0x28860], R3 ;  /* 0x02886003020075a7 */ /* 0x001064000800017f */
[----:B-1----:R-:W-:Y:S05]  /*272d0*/  @!P0 NANOSLEEP.SYNCS 0x989680 ;  /* 0x009896800000895d */ /* 0x002fea0003900000 */
[----:B------:R-:W1:Y:S02]  /*272e0*/  @!P0 SYNCS.PHASECHK.TRANS64 P0, [R2+URZ+0x28860], R3 ;  /* 0x02886003020085a7 */ /* 0x000e64000800007f */
[----:B-1----:R-:W-:Y:S05]  /*272f0*/  @!P0 BRA `(.L_x_7193) ;  /* 0xfffffffc00f08947 */ /* 0x002fea000383ffff */
[----:B------:R-:W-:Y:S05]  /*27300*/  BRA `(.L_x_7364) ;  /* 0xffffffc000407947 */ /* 0x000fea000383ffff */
.L_x_7199:
[----:B--2---:R2:W3:Y:S02]  /*27310*/  SYNCS.PHASECHK.TRANS64.TRYWAIT P0, [R2+URZ+0x28840], R3 ;  /* 0x02884003020075a7 */ /* 0x0044e4000800017f */
[----:B---3--:R-:W-:Y:S05]  /*27320*/  @!P0 NANOSLEEP.SYNCS 0x989680 ;  /* 0x009896800000895d */ /* 0x008fea0003900000 */
[----:B------:R-:W3:Y:S02]  /*27330*/  @!P0 SYNCS.PHASECHK.TRANS64 P0, [R2+URZ+0x28840], R3 ;  /* 0x02884003020085a7 */ /* 0x000ee4000800007f */
[----:B---3--:R-:W-:Y:S05]  /*27340*/  @!P0 BRA `(.L_x_7199) ;  /* 0xfffffffc00f08947 */ /* 0x008fea000383ffff */
[----:B------:R-:W-:Y:S05]  /*27350*/  BRA `(.L_x_7365) ;  /* 0xffffffc400787947 */ /* 0x000fea000383ffff */
.L_x_7201:
[----:B0-----:R0:W1:Y:S02]  /*27360*/  SYNCS.PHASECHK.TRANS64.TRYWAIT P0, [R2+URZ+0x28860], R9 ;  /* 0x02886009020075a7 */ /* 0x001064000800017f */
[----:B-1----:R-:W-:Y:S05]  /*27370*/  @!P0 NANOSLEEP.SYNCS 0x989680 ;  /* 0x009896800000895d */ /* 0x002fea0003900000 */
[----:B------:R-:W1:Y:S02]  /*27380*/  @!P0 SYNCS.PHASECHK.TRANS64 P0, [R2+URZ+0x28860], R9 ;  /* 0x02886009020085a7 */ /* 0x000e64000800007f */
[----:B-1----:R-:W-:Y:S05]  /*27390*/  @!P0 BRA `(.L_x_7201) ;  /* 0xfffffffc00f08947 */ /* 0x002fea000383ffff */
[----:B------:R-:W-:Y:S05]  /*273a0*/  BRA `(.L_x_7366) ;  /* 0xffffffc8000c7947 */ /* 0x000fea000383ffff */
.L_x_7209:
[----:B-1----:R1:W2:Y:S02]  /*273b0*/  SYNCS.PHASECHK.TRANS64.TRYWAIT P0, [R3+URZ+0x28860], R2 ;  /* 0x02886002030075a7 */ /* 0x0022a4000800017f */
[----:B--2---:R-:W-:Y:S05]  /*273c0*/  @!P0 NANOSLEEP.SYNCS 0x989680 ;  /* 0x009896800000895d */ /* 0x004fea0003900000 */
[----:B------:R-:W2:Y:S02]  /*273d0*/  @!P0 SYNCS.PHASECHK.TRANS64 P0, [R3+URZ+0x28860], R2 ;  /* 0x02886002030085a7 */ /* 0x000ea4000800007f */
[----:B--2---:R-:W-:Y:S05]  /*273e0*/  @!P0 BRA `(.L_x_7209) ;  /* 0xfffffffc00f08947 */ /* 0x004fea000383ffff */
[----:B------:R-:W-:Y:S05]  /*273f0*/  BRA `(.L_x_7367) ;  /* 0xffffffcc002c7947 */ /* 0x000fea000383ffff */
.L_x_7212:
[----:B------:R-:W-:Y:S01]  /*27400*/  BSSY B0, `(.L_x_7368) ;  /* 0x0000008000007945 */ /* 0x000fe20003800000 */
[----:B------:R-:W-:Y:S02]  /*27410*/  IMAD.MOV.U32 R13, RZ, RZ, R16 ;  /* 0x000000ffff0d7224 */ /* 0x000fe400078e0010 */
[----:B------:R-:W-:Y:S02]  /*27420*/  IMAD.MOV.U32 R12, RZ, RZ, RZ ;  /* 0x000000ffff0c7224 */ /* 0x000fe400078e00ff */
[----:B0-----:R-:W-:Y:S02]  /*27430*/  IMAD.MOV.U32 R11, RZ, RZ, 0x1f ;  /* 0x0000001fff0b7424 */ /* 0x001fe400078e00ff */
[----:B------:R-:W-:-:S07]  /*27440*/  IMAD.MOV.U32 R15, RZ, RZ, -0x1 ;  /* 0xffffffffff0f7424 */ /* 0x000fce00078e00ff */
[----:B-123--:R-:W-:Y:S05]  /*27450*/  WARPSYNC.COLLECTIVE R15, `(.L_x_7369) ;  /* 0x000000000f087348 */ /* 0x00efea0003c00000 */
[----:B------:R0:W4:Y:S02]  /*27460*/  SHFL.IDX P6, R14, R13, R12, R11 ;  /* 0x0000000c0d0e7389 */ /* 0x00012400000c000b */
[----:B01234-:R-:W-:Y:S01]  /*27470*/  ENDCOLLECTIVE ;  /* 0x000000000000791b */ /* 0x01ffe20003800000 */
.L_x_7369:
[----:B------:R-:W-:Y:S05]  /*27480*/  BSYNC B0 ;  /* 0x0000000000007941 */ /* 0x000fea0003800000 */
.L_x_7368:
        /* <DEDUP_REMOVED lines=8> */
.L_x_7370:
[----:B------:R-:W-:Y:S01]  /*27510*/  IMAD.MOV.U32 R16, RZ, RZ, R14 ;  /* 0x000000ffff107224 */ /* 0x000fe200078e000e */
[----:B------:R-:W-:Y:S06]  /*27520*/  BRA `(.L_x_7371) ;  /* 0xffffffcc00c07947 */ /* 0x000fec000383ffff */
.L_x_7215:
[----:B------:R-:W-:Y:S01]  /*27530*/  BSSY B0, `(.L_x_7372) ;  /* 0x0000008000007945 */ /* 0x000fe20003800000 */
[----:B-----5:R-:W-:Y:S02]  /*27540*/  IMAD.MOV.U32 R13, RZ, RZ, R17 ;  /* 0x000000ffff0d7224 */ /* 0x020fe400078e0011 */
[----:B------:R-:W-:Y:S02]  /*27550*/  IMAD.MOV.U32 R12, RZ, RZ, 0x1 ;  /* 0x00000001ff0c7424 */ /* 0x000fe400078e00ff */
[----:B0-----:R-:W-:Y:S02]  /*27560*/  IMAD.MOV.U32 R11, RZ, RZ, RZ ;  /* 0x000000ffff0b7224 */ /* 0x001fe400078e00ff */
[----:B------:R-:W-:-:S07]  /*27570*/  IMAD.MOV.U32 R15, RZ, RZ, -0x1 ;  /* 0xffffffffff0f7424 */ /* 0x000fce00078e00ff */
[----:B-1-34-:R-:W-:Y:S05]  /*27580*/  WARPSYNC.COLLECTIVE R15, `(.L_x_7373) ;  /* 0x000000000f087348 */ /* 0x01afea0003c00000 */
[----:B------:R0:W2:Y:S02]  /*27590*/  SHFL.UP P6, R14, R13, R12, R11 ;  /* 0x0400000c0d0e7389 */ /* 0x0000a400000c000b */
[----:B01234-:R-:W-:Y:S01]  /*275a0*/  ENDCOLLECTIVE ;  /* 0x000000000000791b */ /* 0x01ffe20003800000 */
.L_x_7373:
[----:B------:R-:W-:Y:S05]  /*275b0*/  BSYNC B0 ;  /* 0x0000000000007941 */ /* 0x000fea0003800000 */
.L_x_7372:
        /* <DEDUP_REMOVED lines=10> */
.L_x_7374:
        /* <DEDUP_REMOVED lines=8> */
.L_x_7375:
        /* <DEDUP_REMOVED lines=8> */
.L_x_7376:
        /* <DEDUP_REMOVED lines=8> */
.L_x_7377:
        /* <DEDUP_REMOVED lines=8> */
.L_x_7378:
[----:B------:R-:W-:Y:S05]  /*27860*/  BRA `(.L_x_7379) ;  /* 0xffffffcc00847947 */ /* 0x000fea000383ffff */
.L_x_7220:
        /* <DEDUP_REMOVED lines=8> */
.L_x_7381:
[----:B------:R-:W-:Y:S05]  /*278f0*/  BSYNC B0 ;  /* 0x0000000000007941 */ /* 0x000fea0003800000 */
.L_x_7380:
        /* <DEDUP_REMOVED lines=10> */
.L_x_7382:
        /* <DEDUP_REMOVED lines=8> */
.L_x_7383:
        /* <DEDUP_REMOVED lines=8> */
.L_x_7384:
        /* <DEDUP_REMOVED lines=8> */
.L_x_7385:
        /* <DEDUP_REMOVED lines=8> */
.L_x_7386:
[----:B------:R-:W-:Y:S05]  /*27ba0*/  BRA `(.L_x_7387) ;  /* 0xffffffcc00687947 */ /* 0x000fea000383ffff */
.L_x_7222:
[----:B------:R-:W-:Y:S01]  /*27bb0*/  BSSY B0, `(.L_x_7388) ;  /* 0x0000006000007945 */ /* 0x000fe20003800000 */
[----:B------:R-:W-:Y:S01]  /*27bc0*/  PLOP3.LUT P6, PT, P6, PT, PT, 0x8, 0x0 ;  /* 0x000000000000781c */ /* 0x000fe200037ce170 */
[----:B------:R-:W-:-:S12]  /*27bd0*/  IMAD.MOV.U32 R15, RZ, RZ, -0x1 ;  /* 0xffffffffff0f7424 */ /* 0x000fd800078e00ff */
[----:B0-----:R-:W-:Y:S05]  /*27be0*/  WARPSYNC.COLLECTIVE R15, `(.L_x_7389) ;  /* 0x000000000f087348 */ /* 0x001fea0003c00000 */
[----:B------:R-:W-:Y:S01]  /*27bf0*/  VOTE.ANY R14, PT, P6 ;  /* 0x00000000000e7806 */ /* 0x000fe200030e0100 */
[----:B0-----:R-:W-:Y:S06]  /*27c00*/  ENDCOLLECTIVE ;  /* 0x000000000000791b */ /* 0x001fec0003800000 */
.L_x_7389:
[----:B------:R-:W-:Y:S05]  /*27c10*/  BSYNC B0 ;  /* 0x0000000000007941 */ /* 0x000fea0003800000 */
.L_x_7388:
        /* <DEDUP_REMOVED lines=9> */
.L_x_7390:
[----:B------:R-:W-:Y:S01]  /*27cb0*/  IMAD.MOV.U32 R17, RZ, RZ, R14 ;  /* 0x000000ffff117224 */ /* 0x000fe200078e000e */
[----:B------:R-:W-:Y:S06]  /*27cc0*/  BRA `(.L_x_7391) ;  /* 0xffffffcc00587947 */ /* 0x000fec000383ffff */
.L_x_7224:
[----:B------:R-:W-:Y:S01]  /*27cd0*/  BSSY B0, `(.L_x_7392) ;  /* 0x0000007000007945 */ /* 0x000fe20003800000 */
[----:B------:R-:W-:Y:S02]  /*27ce0*/  IMAD.MOV.U32 R13, RZ, RZ, R2 ;  /* 0x000000ffff0d7224 */ /* 0x000fe400078e0002 */
[----:B------:R-:W-:Y:S02]  /*27cf0*/  IMAD.MOV.U32 R11, RZ, RZ, 0x1f ;  /* 0x0000001fff0b7424 */ /* 0x000fe400078e00ff */
[----:B------:R-:W-:-:S07]  /*27d00*/  IMAD.MOV.U32 R15, RZ, RZ, -0x1 ;  /* 0xffffffffff0f7424 */ /* 0x000fce00078e00ff */
[----:B012---:R-:W-:Y:S05]  /*27d10*/  WARPSYNC.COLLECTIVE R15, `(.L_x_7393) ;  /* 0x000000000f087348 */ /* 0x007fea0003c00000 */
[----:B------:R3:W4:Y:S02]  /*27d20*/  SHFL.IDX P6, R14, R13, R12, R11 ;  /* 0x0000000c0d0e7389 */ /* 0x00072400000c000b */
[----:B01234-:R-:W-:Y:S01]  /*27d30*/  ENDCOLLECTIVE ;  /* 0x000000000000791b */ /* 0x01ffe20003800000 */
.L_x_7393:
[----:B------:R-:W-:Y:S05]  /*27d40*/  BSYNC B0 ;  /* 0x0000000000007941 */ /* 0x000fea0003800000 */
.L_x_7392:
[----:B------:R-:W-:Y:S01]  /*27d50*/  IMAD.MOV.U32 R7, RZ, RZ, R14 ;  /* 0x000000ffff077224 */ /* 0x000fe200078e000e */
[----:B------:R-:W-:Y:S06]  /*27d60*/  BRA `(.L_x_7223) ;  /* 0xffffffcc004c7947 */ /* 0x000fec000383ffff */
.L_x_7228:
[----:B-1----:R1:W2:Y:S02]  /*27d70*/  SYNCS.PHASECHK.TRANS64.TRYWAIT P0, [R0+URZ+0x28820], R3 ;  /* 0x02882003000075a7 */ /* 0x0022a4000800017f */
[----:B--2---:R-:W-:Y:S05]  /*27d80*/  @!P0 NANOSLEEP.SYNCS 0x989680 ;  /* 0x009896800000895d */ /* 0x004fea0003900000 */
[----:B------:R-:W2:Y:S02]  /*27d90*/  @!P0 SYNCS.PHASECHK.TRANS64 P0, [R0+URZ+0x28820], R3 ;  /* 0x02882003000085a7 */ /* 0x000ea4000800007f */
[----:B--2---:R-:W-:Y:S05]  /*27da0*/  @!P0 BRA `(.L_x_7228) ;  /* 0xfffffffc00f08947 */ /* 0x004fea000383ffff */
[----:B------:R-:W-:Y:S05]  /*27db0*/  BRA `(.L_x_7394) ;  /* 0xffffffd000c07947 */ /* 0x000fea000383ffff */
.L_x_7229:
        /* <DEDUP_REMOVED lines=11> */
.L_x_7396:
[----:B------:R-:W-:Y:S05]  /*27e70*/  BSYNC B0 ;  /* 0x0000000000007941 */ /* 0x000fea0003800000 */
.L_x_7395:
[----:B------:R-:W-:Y:S05]  /*27e80*/  BRA `(.L_x_7397) ;  /* 0xffffffd000a87947 */ /* 0x000fea000383ffff */
.L_x_7230:
[----:B------:R-:W-:Y:S01]  /*27e90*/  BSSY B0, `(.L_x_7398) ;  /* 0x0000006000007945 */ /* 0x000fe20003800000 */
[----:B------:R-:W-:-:S07]  /*27ea0*/  IMAD.MOV.U32 R15, RZ, RZ, -0x1 ;  /* 0xffffffffff0f7424 */ /* 0x000fce00078e00ff */
[----:B012---:R-:W-:Y:S05]  /*27eb0*/  WARPSYNC.COLLECTIVE R15, `(.L_x_7399) ;  /* 0x000000000f0c7348 */ /* 0x007fea0003c00000 */
[----:B------:R-:W-:Y:S02]  /*27ec0*/  ELECT P6, UR62, PT ;  /* 0x00000000003e782f */ /* 0x000fe400038c0000 */
[----:B------:R-:W-:Y:S01]  /*27ed0*/  MOV R14, UR62 ;  /* 0x0000003e000e7c02 */ /* 0x000fe20008000f00 */
[----:B012---:R-:W-:Y:S10]  /*27ee0*/  ENDCOLLECTIVE ;  /* 0x000000000000791b */ /* 0x007ff40003800000 */
.L_x_7399:
[----:B------:R-:W-:Y:S05]  /*27ef0*/  BSYNC B0 ;  /* 0x0000000000007941 */ /* 0x000fea0003800000 */
.L_x_7398:
[----:B------:R-:W-:Y:S05]  /*27f00*/  BRA `(.L_x_7400) ;  /* 0xffffffd0009c7947 */ /* 0x000fea000383ffff */
.L_x_7232:
[----:B-1----:R1:W2:Y:S02]  /*27f10*/  SYNCS.PHASECHK.TRANS64.TRYWAIT P0, [R6+URZ], R5 ;  /* 0x00000005060075a7 */ /* 0x0022a4000800017f */
[----:B--2---:R-:W-:Y:S05]  /*27f20*/  @!P0 NANOSLEEP.SYNCS 0x989680 ;  /* 0x009896800000895d */ /* 0x004fea0003900000 */
[----:B------:R-:W2:Y:S02]  /*27f30*/  @!P0 SYNCS.PHASECHK.TRANS64 P0, [R6+URZ], R5 ;  /* 0x00000005060085a7 */ /* 0x000ea4000800007f */
[----:B--2---:R-:W-:Y:S05]  /*27f40*/  @!P0 BRA `(.L_x_7232) ;  /* 0xfffffffc00f08947 */ /* 0x004fea000383ffff */
[----:B------:R-:W-:Y:S05]  /*27f50*/  BRA `(.L_x_7401) ;  /* 0xffffffd000d87947 */ /* 0x000fea000383ffff */
.L_x_7233:
[----:B--2---:R2:W3:Y:S02]  /*27f60*/  SYNCS.PHASECHK.TRANS64.TRYWAIT P0, [R7+URZ], R2 ;  /* 0x00000002070075a7 */ /* 0x0044e4000800017f */
[----:B---3--:R-:W-:Y:S05]  /*27f70*/  @!P0 NANOSLEEP.SYNCS 0x989680 ;  /* 0x009896800000895d */ /* 0x008fea0003900000 */
[----:B------:R-:W3:Y:S02]  /*27f80*/  @!P0 SYNCS.PHASECHK.TRANS64 P0, [R7+URZ], R2 ;  /* 0x00000002070085a7 */ /* 0x000ee4000800007f */
[----:B---3--:R-:W-:Y:S05]  /*27f90*/  @!P0 BRA `(.L_x_7233) ;  /* 0xfffffffc00f08947 */ /* 0x008fea000383ffff */
[----:B------:R-:W-:Y:S05]  /*27fa0*/  BRA `(.L_x_7402) ;  /* 0xffffffd000cc7947 */ /* 0x000fea000383ffff */
.L_x_7235:
[----:B---3--:R3:W4:Y:S02]  /*27fb0*/  SYNCS.PHASECHK.TRANS64.TRYWAIT P0, [R4+URZ], R5 ;  /* 0x00000005040075a7 */ /* 0x008724000800017f */
[----:B----4-:R-:W-:Y:S05]  /*27fc0*/  @!P0 NANOSLEEP.SYNCS 0x989680 ;  /* 0x009896800000895d */ /* 0x010fea0003900000 */
[----:B------:R-:W4:Y:S02]  /*27fd0*/  @!P0 SYNCS.PHASECHK.TRANS64 P0, [R4+URZ], R5 ;  /* 0x00000005040085a7 */ /* 0x000f24000800007f */
[----:B----4-:R-:W-:Y:S05]  /*27fe0*/  @!P0 BRA `(.L_x_7235) ;  /* 0xfffffffc00f08947 */ /* 0x010fea000383ffff */
[----:B------:R-:W-:Y:S05]  /*27ff0*/  BRA `(.L_x_7403) ;  /* 0xffffffd000d47947 */ /* 0x000fea000383ffff */
.L_x_7404:
        /* <DEDUP_REMOVED lines=16> */
.L_x_12769:


//--------------------- .text._ZN7cutlass13device_kernelIN5flash11enable_sm90INS1_16FlashAttnFwdSm90INS1_25CollectiveMainloopFwdSm90ILi2EN4cute5tupleIJNS5_1CILi1EEES8_S8_EEENS6_IJNS7_ILi128EEESA_SA_EEELi128ENS_10bfloat16_tEfNS_4arch4Sm90ELb1ELb0ELb1ELb0ELb0ELb0ELb0ELb1ELb1ELb0ELb0ELb0EEENS1_21CollectiveEpilogueFwdISB_S9_SC_SE_Li256ELb0ELb0ELb0ELb0EEENS1_30DynamicPersistentTileSchedulerILi256ELi32ELb0ELb0ELb1EEEEEEEEEvNT_6ParamsE --------------------------
	.section	.text._ZN7cutlass13device_kernelIN5flash11enable_sm90INS1_16FlashAttnFwdSm90INS1_25CollectiveMainloopFwdSm90ILi2EN4cute5tupleIJNS5_1CILi1EEES8_S8_EEENS6_IJNS7_ILi128EEESA_SA_EEELi128ENS_10bfloat16_tEfNS_4arch4Sm90ELb1ELb0ELb1ELb0ELb0ELb0ELb0ELb1ELb1ELb0ELb0ELb0EEENS1_21CollectiveEpilogueFwdISB_S9_SC_SE_Li256ELb0ELb0ELb0ELb0EEENS1_30DynamicPersistentTileSchedulerILi256ELi32ELb0ELb0ELb1EEEEEEEEEvNT_6ParamsE,"ax",@progbits
	.align	128
.text._ZN7cutlass13device_kernelIN5flash11enable_sm90INS1_16FlashAttnFwdSm90INS1_25CollectiveMainloopFwdSm90ILi2EN4cute5tupleIJNS5_1CILi1EEES8_S8_EEENS6_IJNS7_ILi128EEESA_SA_EEELi128ENS_10bfloat16_tEfNS_4arch4Sm90ELb1ELb0ELb1ELb0ELb0ELb0ELb0ELb1ELb1ELb0ELb0ELb0EEENS1_21CollectiveEpilogueFwdISB_S9_SC_SE_Li256ELb0ELb0ELb0ELb0EEENS1_30DynamicPersistentTileSchedulerILi256ELi32ELb0ELb0ELb1EEEEEEEEEvNT_6ParamsE:
        .type           _ZN7cutlass13device_kernelIN5flash11enable_sm90INS1_16FlashAttnFwdSm90INS1_25CollectiveMainloopFwdSm90ILi2EN4cute5tupleIJNS5_1CILi1EEES8_S8_EEENS6_IJNS7_ILi128EEESA_SA_EEELi128ENS_10bfloat16_tEfNS_4arch4Sm90ELb1ELb0ELb1ELb0ELb0ELb0ELb0ELb1ELb1ELb0ELb0ELb0EEENS1_21CollectiveEpilogueFwdISB_S9_SC_SE_Li256ELb0ELb0ELb0ELb0EEENS1_30DynamicPersistentTileSchedulerILi256ELi32ELb0ELb0ELb1EEEEEEEEEvNT_6ParamsE,@function
        .size           _ZN7cutlass13device_kernelIN5flash11enable_sm90INS1_16FlashAttnFwdSm90INS1_25CollectiveMainloopFwdSm90ILi2EN4cute5tupleIJNS5_1CILi1EEES8_S8_EEENS6_IJNS7_ILi128EEESA_SA_EEELi128ENS_10bfloat16_tEfNS_4arch4Sm90ELb1ELb0ELb1ELb0ELb0ELb0ELb0ELb1ELb1ELb0ELb0ELb0EEENS1_21CollectiveEpilogueFwdISB_S9_SC_SE_Li256ELb0ELb0ELb0ELb0EEENS1_30DynamicPersistentTileSchedulerILi256ELi32ELb0ELb0ELb1EEEEEEEEEvNT_6ParamsE,(.L_x_12770 - _ZN7cutlass13device_kernelIN5flash11enable_sm90INS1_16FlashAttnFwdSm90INS1_25CollectiveMainloopFwdSm90ILi2EN4cute5tupleIJNS5_1CILi1EEES8_S8_EEENS6_IJNS7_ILi128EEESA_SA_EEELi128ENS_10bfloat16_tEfNS_4arch4Sm90ELb1ELb0ELb1ELb0ELb0ELb0ELb0ELb1ELb1ELb0ELb0ELb0EEENS1_21CollectiveEpilogueFwdISB_S9_SC_SE_Li256ELb0ELb0ELb0ELb0EEENS1_30DynamicPersistentTileSchedulerILi256ELi32ELb0ELb0ELb1EEEEEEEEEvNT_6ParamsE)
        .other          _ZN7cutlass13device_kernelIN5flash11enable_sm90INS1_16FlashAttnFwdSm90INS1_25CollectiveMainloopFwdSm90ILi2EN4cute5tupleIJNS5_1CILi1EEES8_S8_EEENS6_IJNS7_ILi128EEESA_SA_EEELi128ENS_10bfloat16_tEfNS_4arch4Sm90ELb1ELb0ELb1ELb0ELb0ELb0ELb0ELb1ELb1ELb0ELb0ELb0EEENS1_21CollectiveEpilogueFwdISB_S9_SC_SE_Li256ELb0ELb0ELb0ELb0EEENS1_30DynamicPersistentTileSchedulerILi256ELi32ELb0ELb0ELb1EEEEEEEEEvNT_6ParamsE,@"STO_CUDA_ENTRY STV_DEFAULT"
_ZN7cutlass13device_kernelIN5flash11enable_sm90INS1_16FlashAttnFwdSm90INS1_25CollectiveMainloopFwdSm90ILi2EN4cute5tupleIJNS5_1CILi1EEES8_S8_EEENS6_IJNS7_ILi128EEESA_SA_EEELi128ENS_10bfloat16_tEfNS_4arch4Sm90ELb1ELb0ELb1ELb0ELb0ELb0ELb0ELb1ELb1ELb0ELb0ELb0EEENS1_21CollectiveEpilogueFwdISB_S9_SC_SE_Li256ELb0ELb0ELb0ELb0EEENS1_30DynamicPersistentTileSchedulerILi256ELi32ELb0ELb0ELb1EEEEEEEEEvNT_6ParamsE:
        /* <DEDUP_REMOVED lines=23> */
.L_x_7406:
[----:B------:R-:W-:Y:S05]  /*0170*/  BSYNC B0 ;  /* 0x0000000000007941 */ /* 0x000fea0003800000 */
.L_x_7405:
        /* <DEDUP_REMOVED lines=37> */
.L_x_7407:
        /* <DEDUP_REMOVED lines=22> */
.L_x_7408:
        /* <DEDUP_REMOVED lines=18> */
.L_x_7409:
        /* <DEDUP_REMOVED lines=22> */
.L_x_7410:
        /* <DEDUP_REMOVED lines=22> */
.L_x_7411:
[----:B------:R-:W-:Y:S01]  /*0910*/  PLOP3.LUT P0, PT, PT, PT, UP0, 0x80, 0x0 ;  /* 0x000000000000781c */ /* 0x000fe20003f0f008 */
[----:B------:R-:W-:Y:S01]  /*0920*/  UMOV UR59, 0x1 ;  /* 0x00000001003b7882 */ /* 0x000fe20000000000 */
[----:B------:R-:W-:Y:S01]  /*0930*/  NOP ;  /* 0x0000000000007918 */ /* 0x000fe20000000000 */
[----:B------:R-:W-:Y:S01]  /*0940*/  USEL UR59, UR59, 0x2, !UP0 ;  /* 0x000000023b3b7887 */ /* 0x000fe2000c000000 */
[----:B------:R-:W-:Y:S01]  /*0950*/  ULDC.64 UR52, c[0x0][0x208] ;  /* 0x0000820000347ab9 */ /* 0x000fe20000000a00 */
[----:B-123--:R-:W-:Y:S08]  /*0960*/  BAR.SYNC.DEFER_BLOCKING 0x0 ;  /* 0x0000000000007b1d */ /* 0x00eff00000010000 */
[----:B------:R-:W-:Y:S05]  /*0970*/  @!P0 BRA `(.L_x_7412) ;  /* 0x000000b000788947 */ /* 0x000fea0003800000 */
.L_x_7413:
        /* <DEDUP_REMOVED lines=42> */
[----:B------:R-:W-:Y:S01]  /*0c20*/  UMOV UR4, UR38 ;  /* 0x0000002600047c82 */ /* 0x000fe20008000000 */
[----:B--2---:R-:W-:Y:S01]  /*0c30*/  UMOV UR5, UR6 ;  /* 0x0000000600057c82 */ /* 0x004fe20008000000 */
[----:B------:R-:W-:Y:S01]  /*0c40*/  LEA R8, R188, R3, 0x4 ;  /* 0x00000003bc087211 */ /* 0x000fe200078e20ff */
[----:B------:R-:W-:Y:S01]  /*0c50*/  IMAD.U32 R16, RZ, RZ, UR4 ;  /* 0x00000004ff107e24 */ /* 0x000fe2000f8e00ff */
[----:B------:R-:W-:Y:S01]  /*0c60*/  LEA.HI R2, R2, R187, RZ, 0x1 ;  /* 0x000000bb02027211 */ /* 0x000fe200078f08ff */
[----:B------:R-:W-:Y:S01]  /*0c70*/  IMAD.U32 R17, RZ, RZ, UR5 ;  /* 0x00000005ff117e24 */ /* 0x000fe2000f8e00ff */
[----:B------:R-:W-:Y:S01]  /*0c80*/  LEA.HI R9, R9, R4, RZ, 0x3 ;  /* 0x0000000409097211 */ /* 0x000fe200078f18ff */
[----:B------:R-:W-:Y:S01]  /*0c90*/  IMAD R3, R8, 0x8, R5 ;  /* 0x0000000808037824 */ /* 0x000fe200078e0205 */
[----:B------:R-:W-:Y:S01]  /*0ca0*/  LOP3.LUT R2, R2, 0x3fffffe, RZ, 0xc0, !PT ;  /* 0x03fffffe02027812 */ /* 0x000fe200078ec0ff */
[----:B------:R-:W-:Y:S01]  /*0cb0*/  UMOV UR4, UR7 ;  /* 0x0000000700047c82 */ /* 0x000fe20008000000 */
[----:B------:R-:W-:-:S02]  /*0cc0*/  LEA.HI R0, R0, R189, RZ, 0x3 ;  /* 0x000000bd00007211 */ /* 0x000fc400078f18ff */
[----:B------:R-:W-:Y:S01]  /*0cd0*/  LOP3.LUT R9, R9, 0xfffffff8, RZ, 0xc0, !PT ;  /* 0xfffffff809097812 */ /* 0x000fe200078ec0ff */
[----:B------:R-:W-:Y:S01]  /*0ce0*/  IMAD.IADD R22, R187, 0x1, -R2 ;  /* 0x00000001bb167824 */ /* 0x000fe200078e0a02 */
[----:B------:R-:W-:Y:S02]  /*0cf0*/  LEA.HI R7, R7, R186, RZ, 0x5 ;  /* 0x000000ba07077211 */ /* 0x000fe400078f28ff */
[----:B------:R-:W-:Y:S01]  /*0d00*/  SHF.L.U32 R3, R3, 0x3, RZ ;  /* 0x0000000303037819 */ /* 0x000fe200000006ff */
[----:B------:R-:W-:Y:S01]  /*0d10*/  IMAD.IADD R4, R4, 0x1, -R9 ;  /* 0x0000000104047824 */ /* 0x000fe200078e0a09 */
[----:B------:R-:W-:Y:S02]  /*0d20*/  LOP3.LUT R2, R0, 0x1ffffff8, RZ, 0xc0, !PT ;  /* 0x1ffffff800027812 */ /* 0x000fe400078ec0ff */
[----:B------:R-:W-:Y:S01]  /*0d30*/  SHF.R.S32.HI R7, RZ, 0x5, R7 ;  /* 0x00000005ff077819 */ /* 0x000fe20000011407 */
[----:B------:R-:W-:Y:S01]  /*0d40*/  IMAD.WIDE R16, R3, 0x2, R16 ;  /* 0x0000000203107825 */ /* 0x000fe200078e0210 */
[----:B------:R-:W-:-:S02]  /*0d50*/  LOP3.LUT R3, R6, 0x7ffffffc, RZ, 0xc0, !PT ;  /* 0x7ffffffc06037812 */ /* 0x000fc400078ec0ff */
[----:B------:R-:W-:Y:S01]  /*0d60*/  SHF.R.S32.HI R184, RZ, 0x3, R0 ;  /* 0x00000003ffb87819 */ /* 0x000fe20000011400 */
[----:B------:R-:W-:Y:S02]  /*0d70*/  IMAD.IADD R2, R189, 0x1, -R2 ;  /* 0x00000001bd027824 */ /* 0x000fe400078e0a02 */
[----:B------:R-:W-:-:S03]  /*0d80*/  IMAD R7, R7, 0x10, R4 ;  /* 0x0000001007077824 */ /* 0x000fc600078e0204 */
[----:B------:R-:W-:Y:S01]  /*0d90*/  SHF.L.U32 R18, R2, 0x3, RZ ;  /* 0x0000000302127819 */ /* 0x000fe200000006ff */
[----:B------:R-:W-:Y:S02]  /*0da0*/  IMAD R22, R22, 0x40, R7 ;  /* 0x0000004016167824 */ /* 0x000fe400078e0207 */
[----:B------:R-:W-:-:S07]  /*0db0*/  IMAD.IADD R2, R186, 0x1, -R3 ;  /* 0x00000001ba027824 */ /* 0x000fce00078e0a03 */
.L_x_7460:
        /* <DEDUP_REMOVED lines=20> */
.L_x_7414:
[----:B------:R-:W-:Y:S01]  /*0f00*/  ULDC UR6, c[0x0][0xdc4] ;  /* 0x0003710000067ab9 */ /* 0x000fe20000000800 */
[----:B------:R-:W-:Y:S01]  /*0f10*/  UMOV UR47, UR7 ;  /* 0x00000007002f7c82 */ /* 0x000fe20008000000 */
[----:B------:R-:W-:-:S11]  /*0f20*/  UISETP.NE.AND UP0, UPT, UR6, 0x1, UPT ;  /* 0x000000010600788c */ /* 0x000fd6000bf05270 */
[----:B------:R-:W-:Y:S02]  /*0f30*/  @UP0 ULDC.64 UR10, c[0x0][0xdc8] ;  /* 0x00037200000a0ab9 */ /* 0x000fe40000000a00 */
[----:B------:R-:W-:-:S04]  /*0f40*/  UIMAD.WIDE.U32 UR4, UR7, UR10, URZ ;  /* 0x0000000a070472a5 */ /* 0x000fc8000f8e003f */
[----:B------:R-:W-:-:S04]  /*0f50*/  @UP0 USHF.R.U32.HI UR47, URZ, UR11, UR5 ;  /* 0x0000000b3f2f0299 */ /* 0x000fc80008011605 */
[----:B------:R-:W-:-:S12]  /*0f60*/  UIMAD UR4, UR47, UR6, URZ ;  /* 0x000000062f0472a4 */ /* 0x000fd8000f8e023f */
.L_x_7415:
[----:B------:R-:W-:Y:S01]  /*0f70*/  ULOP3.LUT UR5, URZ, UR47, URZ, 0x33, !UPT ;  /* 0x0000002f3f057292 */ /* 0x000fe2000f8e333f */
[----:B------:R-:W-:Y:S01]  /*0f80*/  PLOP3.LUT P0, PT, PT, PT, PT, 0x80, 0x0 ;  /* 0x000000000000781c */ /* 0x000fe20003f0f070 */
[----:B------:R-:W-:Y:S01]  /*0f90*/  ULDC.64 UR10, c[0x0][0x3f8] ;  /* 0x0000fe00000a7ab9 */ /* 0x000fe20000000a00 */
[----:B------:R-:W-:Y:S01]  /*0fa0*/  ULDC UR6, c[0x0][0xdac] ;  /* 0x00036b0000067ab9 */ /* 0x000fe20000000800 */
[----:B------:R-:W-:Y:S01]  /*0fb0*/  UISETP.NE.U32.AND UP0, UPT, UR10, URZ, UPT ;  /* 0x0000003f0a00728c */ /* 0x000fe2000bf05070 */
[----:B------:R-:W-:Y:S01]  /*0fc0*/  IMAD.MOV.U32 R0, RZ, RZ, RZ ;  /* 0x000000ffff007224 */ /* 0x000fe200078e00ff */
[----:B------:R-:W-:Y:S01]  /*0fd0*/  UIADD3 UR5, UR5, UR6, URZ ;  /* 0x0000000605057290 */ /* 0x000fe2000fffe03f */
[----:B------:R-:W-:Y:S01]  /*0fe0*/  IMAD.MOV.U32 R3, RZ, RZ, RZ ;  /* 0x000000ffff037224 */ /* 0x000fe200078e00ff */
[----:B------:R-:W-:Y:S01]  /*0ff0*/  UISETP.NE.AND.EX UP0, UPT, UR11, URZ, UPT, UP0 ;  /* 0x0000003f0b00728c */ /* 0x000fe2000bf05300 */
[----:B------:R-:W-:Y:S01]  /*1000*/  IMAD.MOV.U32 R151, RZ, RZ, RZ ;  /* 0x000000ffff977224 */ /* 0x000fe200078e00ff */
[----:B------:R-:W-:Y:S01]  /*1010*/  USHF.L.U32 UR42, UR5, 0x7, URZ ;  /* 0x00000007052a7899 */ /* 0x000fe2000800063f */
[----:B------:R-:W-:Y:S01]  /*1020*/  CS2R R28, SRZ ;  /* 0x00000000001c7805 */ /* 0x000fe2000001ff00 */
[----:B------:R-:W-:Y:S01]  /*1030*/  ULDC UR40, c[0x0][0x404] ;  /* 0x0001010000287ab9 */ /* 0x000fe20000000800 */
[----:B------:R-:W-:Y:S01]  /*1040*/  ULDC UR9, c[0x0][0x288] ;  /* 0x0000a20000097ab9 */ /* 0x000fe20000000800 */
[----:B------:R-:W-:Y:S01]  /*1050*/  UIADD3 UR4, UR7, -UR4, URZ ;  /* 0x8000000407047290 */ /* 0x000fe2000fffe03f */
[----:B------:R-:W-:Y:S01]  /*1060*/  CS2R R30, SRZ ;  /* 0x00000000001e7805 */ /* 0x000fe2000001ff00 */
[----:B------:R-:W-:Y:S01]  /*1070*/  USEL UR40, UR40, 0x1, UP0 ;  /* 0x0000000128287887 */ /* 0x000fe20008000000 */
[----:B------:R-:W-:Y:S01]  /*1080*/  CS2R R32, SRZ ;  /* 0x0000000000207805 */ /* 0x000fe2000001ff00 */
[----:B------:R-:W-:Y:S01]  /*1090*/  UIADD3 UR5, UR42, 0xff, -UR9 ;  /* 0x000000ff2a057890 */ /* 0x000fe2000fffe809 */
[----:B------:R-:W-:Y:S01]  /*10a0*/  CS2R R34, SRZ ;  /* 0x0000000000227805 */ /* 0x000fe2000001ff00 */
[----:B------:R-:W-:Y:S01]  /*10b0*/  ULDC UR10, c[0x0][0xdc4] ;  /* 0x00037100000a7ab9 */ /* 0x000fe20000000800 */
[----:B------:R-:W-:Y:S01]  /*10c0*/  ULDC UR7, c[0x0][0x2e0] ;  /* 0x0000b80000077ab9 */ /* 0x000fe20000000800 */
[----:B------:R-:W-:Y:S01]  /*10d0*/  UIMAD UR10, UR8, UR10, UR4 ;  /* 0x0000000a080a72a4 */ /* 0x000fe2000f8e0204 */
[----:B------:R-:W-:Y:S01]  /*10e0*/  CS2R R36, SRZ ;  /* 0x0000000000247805 */ /* 0x000fe2000001ff00 */
[----:B------:R-:W-:Y:S01]  /*10f0*/  UIMAD UR4, UR40, UR7, 0x7f ;  /* 0x0000007f280474a4 */ /* 0x000fe2000f8e0207 */
[----:B------:R-:W-:Y:S01]  /*1100*/  CS2R R38, SRZ ;  /* 0x0000000000267805 */ /* 0x000fe2000001ff00 */
[----:B------:R-:W-:Y:S01]  /*1110*/  UIMAD UR6, UR40, UR7, UR5 ;  /* 0x00000007280672a4 */ /* 0x000fe2000f8e0205 */
[----:B------:R-:W-:Y:S01]  /*1120*/  CS2R R40, SRZ ;  /* 0x0000000000287805 */ /* 0x000fe2000001ff00 */
[----:B------:R-:W-:Y:S01]  /*1130*/  USHF.R.S32.HI UR5, URZ, 0x1f, UR4 ;  /* 0x0000001f3f057899 */ /* 0x000fe20008011404 */
[----:B------:R-:W-:Y:S01]  /*1140*/  CS2R R42, SRZ ;  /* 0x00000000002a7805 */ /* 0x000fe2000001ff00 */
[----:B------:R-:W-:Y:S01]  /*1150*/  USHF.R.S32.HI UR7, URZ, 0x1f, UR6 ;  /* 0x0000001f3f077899 */ /* 0x000fe20008011406 */
[----:B------:R-:W-:Y:S01]  /*1160*/  CS2R R44, SRZ ;  /* 0x00000000002c7805 */ /* 0x000fe2000001ff00 */
[----:B------:R-:W-:Y:S01]  /*1170*/  ULEA.HI UR5, UR5, UR4, URZ, 0x7 ;  /* 0x0000000405057291 */ /* 0x000fe2000f8f383f */
[----:B------:R-:W-:Y:S01]  /*1180*/  CS2R R46, SRZ ;  /* 0x00000000002e7805 */ /* 0x000fe2000001ff00 */
[----:B------:R-:W-:Y:S01]  /*1190*/  ULEA.HI UR7, UR7, UR6, URZ, 0x7 ;  /* 0x0000000607077291 */ /* 0x000fe2000f8f383f */
[----:B------:R-:W-:Y:S01]  /*11a0*/  CS2R R48, SRZ ;  /* 0x0000000000307805 */ /* 0x000fe2000001ff00 */
[----:B------:R-:W-:Y:S01]  /*11b0*/  USHF.R.S32.HI UR41, URZ, 0x7, UR5 ;  /* 0x000000073f297899 */ /* 0x000fe20008011405 */
[----:B------:R-:W-:Y:S01]  /*11c0*/  CS2R R50, SRZ ;  /* 0x0000000000327805 */ /* 0x000fe2000001ff00 */
[----:B------:R-:W-:Y:S01]  /*11d0*/  USHF.R.S32.HI UR7, URZ, 0x7, UR7 ;  /* 0x000000073f077899 */ /* 0x000fe20008011407 */
[----:B------:R-:W-:Y:S01]  /*11e0*/  CS2R R52, SRZ ;  /* 0x0000000000347805 */ /* 0x000fe2000001ff00 */
[----:B------:R-:W-:Y:S01]  /*11f0*/  ULDC UR43, c[0x0][0xdb8] ;  /* 0x00036e00002b7ab9 */ /* 0x000fe20000000800 */
[----:B------:R-:W-:Y:S01]  /*1200*/  UMOV UR44, UR10 ;  /* 0x0000000a002c7c82 */ /* 0x000fe20008000000 */
[----:B------:R-:W-:Y:S01]  /*1210*/  UISETP.LT.AND UP0, UPT, UR41, UR7, UPT ;  /* 0x000000072900728c */ /* 0x000fe2000bf01270 */
[----:B------:R-:W-:Y:S01]  /*1220*/  CS2R R54, SRZ ;  /* 0x0000000000367805 */ /* 0x000fe2000001ff00 */
[----:B------:R-:W-:Y:S01]  /*1230*/  UISETP.NE.AND UP1, UPT, UR43, 0x1, UPT ;  /* 0x000000012b00788c */ /* 0x000fe2000bf25270 */
[----:B------:R-:W-:Y:S01]  /*1240*/  CS2R R56, SRZ ;  /* 0x0000000000387805 */ /* 0x000fe2000001ff00 */
[----:B------:R-:W-:Y:S01]  /*1250*/  USEL UR41, UR41, UR7, UP0 ;  /* 0x0000000729297287 */ /* 0x000fe20008000000 */
[----:B------:R-:W-:-:S02]  /*1260*/  CS2R R58, SRZ ;  /* 0x00000000003a7805 */ /* 0x000fc4000001ff00 */
[----:B------:R-:W-:Y:S02]  /*1270*/  CS2R R60, SRZ ;  /* 0x00000000003c7805 */ /* 0x000fe4000001ff00 */
[----:B------:R-:W-:Y:S01]  /*1280*/  CS2R R62, SRZ ;  /* 0x00000000003e7805 */ /* 0x000fe2000001ff00 */
[----:B------:R-:W-:Y:S01]  /*1290*/  UISETP.GE.AND UP0, UPT, UR41, 0x1, UPT ;  /* 0x000000012900788c */ /* 0x000fe2000bf06270 */
[----:B------:R-:W-:Y:S02]  /*12a0*/  CS2R R64, SRZ ;  /* 0x0000000000407805 */ /* 0x000fe4000001ff00 */
[----:B------:R-:W-:Y:S02]  /*12b0*/  CS2R R66, SRZ ;  /* 0x0000000000427805 */ /* 0x000fe4000001ff00 */
[----:B------:R-:W-:Y:S02]  /*12c0*/  CS2R R68, SRZ ;  /* 0x0000000000447805 */ /* 0x000fe4000001ff00 */
[----:B------:R-:W-:Y:S01]  /*12d0*/  CS2R R70, SRZ ;  /* 0x0000000000467805 */ /* 0x000fe2000001ff00 */
[----:B------:R-:W-:Y:S01]  /*12e0*/  @UP1 ULDC UR8, c[0x0][0xdbc] ;  /* 0x00036f0000081ab9 */ /* 0x000fe20000000800 */
[----:B------:R-:W-:Y:S01]  /*12f0*/  PLOP3.LUT P1, PT, PT, PT, UP0, 0x80, 0x0 ;  /* 0x000000000000781c */ /* 0x000fe20003f2f008 */
[----:B------:R-:W-:Y:S01]  /*1300*/  UIMAD.WIDE.U32 UR4, UR10, UR8, URZ ;  /* 0x000000080a0472a5 */ /* 0x000fe2000f8e003f */
[----:B------:R-:W-:Y:S01]  /*1310*/  CS2R R72, SRZ ;  /* 0x0000000000487805 */ /* 0x000fe2000001ff00 */
[----:B------:R-:W-:Y:S01]  /*1320*/  @UP1 ULDC UR6, c[0x0][0xdc0] ;  /* 0x0003700000061ab9 */ /* 0x000fe20000000800 */
[----:B------:R-:W-:Y:S01]  /*1330*/  CS2R R74, SRZ ;  /* 0x00000000004a7805 */ /* 0x000fe2000001ff00 */
[----:B------:R-:W-:Y:S01]  /*1340*/  @UP1 USHF.R.U32.HI UR44, URZ, UR6, UR5 ;  /* 0x000000063f2c1299 */ /* 0x000fe20008011605 */
[----:B------:R-:W-:-:S02]  /*1350*/  CS2R R76, SRZ ;  /* 0x00000000004c7805 */ /* 0x000fc4000001ff00 */
[----:B------:R-:W-:Y:S02]  /*1360*/  CS2R R8, SRZ ;  /* 0x0000000000087805 */ /* 0x000fe4000001ff00 */
[----:B------:R-:W-:Y:S01]  /*1370*/  CS2R R78, SRZ ;  /* 0x00000000004e7805 */ /* 0x000fe2000001ff00 */
[----:B------:R-:W-:Y:S01]  /*1380*/  UIADD3 UR4, -UR44, URZ, URZ ;  /* 0x0000003f2c047290 */ /* 0x000fe2000fffe13f */
[----:B------:R-:W-:Y:S01]  /*1390*/  MOV R80, RZ ;  /* 0x000000ff00507202 */ /* 0x000fe20000000f00 */
[----:B------:R-:W-:Y:S01]  /*13a0*/  IMAD.MOV.U32 R82, RZ, RZ, RZ ;  /* 0x000000ffff527224 */ /* 0x000fe200078e00ff */
[----:B------:R-:W-:Y:S01]  /*13b0*/  CS2R R6, SRZ ;  /* 0x0000000000067805 */ /* 0x000fe2000001ff00 */
[----:B------:R-:W-:Y:S01]  /*13c0*/  UIMAD UR43, UR43, UR4, UR10 ;  /* 0x000000042b2b72a4 */ /* 0x000fe2000f8e020a */
[----:B------:R-:W-:Y:S02]  /*13d0*/  CS2R R10, SRZ ;  /* 0x00000000000a7805 */ /* 0x000fe4000001ff00 */
[----:B------:R-:W-:Y:S01]  /*13e0*/  CS2R R12, SRZ ;  /* 0x00000000000c7805 */ /* 0x000fe2000001ff00 */
[----:B------:R-:W-:Y:S01]  /*13f0*/  IMAD.MOV.U32 R15, RZ, RZ, RZ ;  /* 0x000000ffff0f7224 */ /* 0x000fe200078e00ff */
[----:B------:R-:W-:Y:S07]  /*1400*/  @!P1 BRA `(.L_x_7416) ;  /* 0x0000009400389947 */ /* 0x000fee0003800000 */
        /* <DEDUP_REMOVED lines=28> */
.L_x_7417:
[----:B------:R-:W-:Y:S01]  /*15d0*/  ULEA.HI UR4, UR57, UR57, URZ, 0x1 ;  /* 0x0000003939047291 */ /* 0x000fe2000f8f083f */
[----:B------:R-:W-:-:S03]  /*15e0*/  MOV R3, UR58 ;  /* 0x0000003a00037c02 */ /* 0x000fc60008000f00 */
[----:B------:R-:W-:Y:S01]  /*15f0*/  ULOP3.LUT UR4, UR4, 0xfffffffe, URZ, 0xc0, !UPT ;  /* 0xfffffffe04047892 */ /* 0x000fe2000f8ec03f */
[----:B------:R-:W-:-:S03]  /*1600*/  ISETP.NE.AND P0, PT, R3, 0x3, PT ;  /* 0x000000030300780c */ /* 0x000fc60003f05270 */
[----:B------:R-:W-:-:S06]  /*1610*/  UIADD3 UR4, UR57, -UR4, URZ ;  /* 0x8000000439047290 */ /* 0x000fcc000fffe03f */
[----:B------:R-:W-:-:S05]  /*1620*/  IMAD.U32 R0, RZ, RZ, UR4 ;  /* 0x00000004ff007e24 */ /* 0x000fca000f8e00ff */
[----:B------:R-:W-:-:S04]  /*1630*/  SHF.L.U32 R0, R0, 0x1f, RZ ;  /* 0x0000001f00007819 */ /* 0x000fc800000006ff */
[----:B------:R-:W1:Y:S02]  /*1640*/  SYNCS.PHASECHK.TRANS64.TRYWAIT P1, [UR38+0x28800], R0 ;  /* 0x02880000ff0075a7 */ /* 0x000e640008020166 */
[----:B-1----:R-:W-:Y:S05]  /*1650*/  @!P1 BRA `(.L_x_7418) ;  /* 0x000000d000909947 */ /* 0x002fea0003800000 */
.L_x_7519:
[----:B------:R-:W-:Y:S05]  /*1660*/  @!P0 BRA `(.L_x_7419) ;  /* 0x0000000000048947 */ /* 0x000fea0003800000 */
[----:B------:R-:W-:Y:S01]  /*1670*/  BPT.TRAP 0x1 ;  /* 0x000000040000795c */ /* 0x000fe20000300000 */
.L_x_7419:
[----:B-1----:R-:W-:Y:S02]  /*1680*/  IMAD.U32 R0, RZ, RZ, UR37 ;  /* 0x00000025ff007e24 */ /* 0x002fe4000f8e00ff */
[----:B------:R-:W-:-:S03]  /*1690*/  IMAD.U32 R3, RZ, RZ, UR36 ;  /* 0x00000024ff037e24 */ /* 0x000fc6000f8e00ff */
[----:B------:R-:W-:Y:S02]  /*16a0*/  LEA R0, R0, UR38, 0x3 ;  /* 0x0000002600007c11 */ /* 0x000fe4000f8e18ff */
[----:B------:R-:W-:-:S04]  /*16b0*/  SHF.L.U32 R3, R3, 0x1f, RZ ;  /* 0x0000001f03037819 */ /* 0x000fc800000006ff */
[----:B------:R1:W2:Y:S01]  /*16c0*/  SYNCS.PHASECHK.TRANS64.TRYWAIT P2, [R0+URZ+0x28830], R3 ;  /* 0x02883003000075a7 */ /* 0x0002a2000804017f */
[----:B------:R-:W-:Y:S05]  /*16d0*/  @!P0 BRA `(.L_x_7420) ;  /* 0x0000000000048947 */ /* 0x000fea0003800000 */
[----:B------:R-:W-:Y:S01]  /*16e0*/  BPT.TRAP 0x1 ;  /* 0x000000040000795c */ /* 0x000fe20000300000 */
.L_x_7420:
[----:B------:R-:W3:Y:S01]  /*16f0*/  S2R R4, SR_TID.X ;  /* 0x0000000000047919 */ /* 0x000ee20000002100 */
[----:B------:R-:W-:Y:S01]  /*1700*/  IMAD.MOV.U32 R151, RZ, RZ, RZ ;  /* 0x000000ffff977224 */ /* 0x000fe200078e00ff */
[----:B---3--:R-:W-:Y:S01]  /*1710*/  LOP3.LUT P1, RZ, R4, 0x7f, RZ, 0xc0, !PT ;  /* 0x0000007f04ff7812 */ /* 0x008fe2000782c0ff */
[----:B--2---:R-:W-:-:S12]  /*1720*/  @P2 BRA `(.L_x_7421) ;  /* 0x0000000000082947 */ /* 0x004fd80003800000 */
[----:B------:R-:W2:Y:S02]  /*1730*/  SYNCS.PHASECHK.TRANS64.TRYWAIT P2, [R0+URZ+0x28830], R3 ;  /* 0x02883003000075a7 */ /* 0x000ea4000804017f */
[----:B--2---:R-:W-:Y:S05]  /*1740*/  @!P2 BRA `(.L_x_7422) ;  /* 0x000000d0006ca947 */ /* 0x004fea0003800000 */
.L_x_7421:
[----:B------:R-:W-:Y:S05]  /*1750*/  WARPSYNC.ALL ;  /* 0x0000000000007948 */ /* 0x000fea0003800000 */
[----:B------:R-:W-:Y:S01]  /*1760*/  UIADD3 UR4, UR38, 0x18400, URZ ;  /* 0x0001840026047890 */ /* 0x000fe2000fffe03f */
[----:B------:R-:W-:Y:S01]  /*1770*/  WARPGROUP.ARRIVE ;  /* 0x00000000000079c5 */ /* 0x000fe20000000000 */
[----:B------:R-:W-:Y:S01]  /*1780*/  ULOP3.LUT UR48, UR48, 0x10000, URZ, 0xfc, !UPT ;  /* 0x0001000030307892 */ /* 0x000fe2000f8efc3f */
[----:B-12---:R-:W-:Y:S01]  /*1790*/  @!P1 IADD3 R0, R0, 0x28840, RZ ;  /* 0x0002884000009810 */ /* 0x006fe20007ffe0ff */
[----:B------:R-:W-:Y:S01]  /*17a0*/  USHF.R.U32.HI UR4, URZ, 0x4, UR4 ;  /* 0x000000043f047899 */ /* 0x000fe20008011604 */
[--C-:B------:R-:W-:Y:S01]  /*17b0*/  IMAD.MOV.U32 R150, RZ, RZ, R151.reuse ;  /* 0x000000ffff967224 */ /* 0x100fe200078e0097 */
[----:B------:R-:W-:Y:S01]  /*17c0*/  UMOV UR49, 0x40000040 ;  /* 0x4000004000317882 */ /* 0x000fe20000000000 */
[----:B------:R-:W-:Y:S01]  /*17d0*/  UMOV UR51, 0x40000040 ;  /* 0x4000004000337882 */ /* 0x000fe20000000000 */
[----:B------:R-:W-:Y:S01]  /*17e0*/  ULOP3.LUT UR4, UR4, 0x3fff, URZ, 0xc0, !UPT ;  /* 0x00003fff04047892 */ /* 0x000fe2000f8ec03f */
[----:B------:R-:W-:Y:S01]  /*17f0*/  @!P1 PRMT R0, RZ, 0x654, R0 ;  /* 0x00000654ff009816 */ /* 0x000fe20000000000 */
[----:B------:R-:W-:Y:S01]  /*1800*/  UIADD3 UR8, UR48, 0x2, URZ ;  /* 0x0000000230087890 */ /* 0x000fe2000fffe03f */
[--C-:B------:R-:W-:Y:S01]  /*1810*/  IMAD.MOV.U32 R149, RZ, RZ, R151.reuse ;  /* 0x000000ffff957224 */ /* 0x100fe200078e0097 */
[----:B------:R-:W-:Y:S01]  /*1820*/  ULOP3.LUT UR39, UR4, 0x10000, URZ, 0xfc, !UPT ;  /* 0x0001000004277892 */ /* 0x000fe2000f8efc3f */
[--C-:B------:R-:W-:Y:S01]  /*1830*/  IMAD.MOV.U32 R148, RZ, RZ, R151.reuse ;  /* 0x000000ffff947224 */ /* 0x100fe200078e0097 */
[----:B------:R-:W-:Y:S01]  /*1840*/  UMOV UR9, 0x40000040 ;  /* 0x4000004000097882 */ /* 0x000fe20000000000 */
[----:B------:R-:W-:Y:S01]  /*1850*/  UMOV UR11, 0x40000040 ;  /* 0x40000040000b7882 */ /* 0x000fe20000000000 */
[----:B------:R-:W-:Y:S01]  /*1860*/  ULEA UR50, UR37, UR39, 0xb ;  /* 0x0000002725327291 */ /* 0x000fe2000f8e583f */
[-C--:B------:R-:W-:Y:S01]  /*1870*/  MOV R147, R151.reuse ;  /* 0x0000009700937202 */ /* 0x080fe20000000f00 */
[----:B------:R-:W-:Y:S01]  /*1880*/  UIADD3 UR12, UR48, 0x4, URZ ;  /* 0x00000004300c7890 */ /* 0x000fe2000fffe03f */
[--C-:B------:R-:W-:Y:S01]  /*1890*/  IMAD.MOV.U32 R146, RZ, RZ, R151.reuse ;  /* 0x000000ffff927224 */ /* 0x100fe200078e0097 */
[----:B------:R-:W-:Y:S01]  /*18a0*/  UIADD3 UR10, UR50, 0x2, URZ ;  /* 0x00000002320a7890 */ /* 0x000fe2000fffe03f */
[--C-:B------:R-:W-:Y:S01]  /*18b0*/  IMAD.MOV.U32 R145, RZ, RZ, R151.reuse ;  /* 0x000000ffff917224 */ /* 0x100fe200078e0097 */
[----:B------:R-:W-:Y:S01]  /*18c0*/  UIADD3 UR14, UR50, 0x4, URZ ;  /* 0x00000004320e7890 */ /* 0x000fe2000fffe03f */
[--C-:B------:R-:W-:Y:S01]  /*18d0*/  IMAD.MOV.U32 R144, RZ, RZ, R151.reuse ;  /* 0x000000ffff907224 */ /* 0x100fe200078e0097 */
[----:B------:R-:W-:Y:S01]  /*18e0*/  UMOV UR13, 0x40000040 ;  /* 0x40000040000d7882 */ /* 0x000fe20000000000 */
[----:B------:R-:W-:Y:S01]  /*18f0*/  HGMMA.64x128x16.F32.BF16 R24, gdesc[UR48], RZ, !UPT, gsb0 ;  /* 0x01e00000301879f0 */ /* 0x000fe2000c0018ff */
[----:B------:R-:W-:Y:S01]  /*1900*/  UMOV UR15, 0x40000040 ;  /* 0x40000040000f7882 */ /* 0x000fe20000000000 */
[----:B------:R-:W-:Y:S01]  /*1910*/  UIADD3 UR16, UR48, 0x6, URZ ;  /* 0x0000000630107890 */ /* 0x000fe2000fffe03f */
[-C--:B------:R-:W-:Y:S01]  /*1920*/  MOV R143, R151.reuse ;  /* 0x00000097008f7202 */ /* 0x080fe20000000f00 */
[----:B------:R-:W-:Y:S01]  /*1930*/  UIADD3 UR18, UR50, 0x6, URZ ;  /* 0x0000000632127890 */ /* 0x000fe2000fffe03f */
[--C-:B------:R-:W-:Y:S01]  /*1940*/  IMAD.MOV.U32 R142, RZ, RZ, R151.reuse ;  /* 0x000000ffff8e7224 */ /* 0x100fe200078e0097 */
[----:B------:R-:W-:Y:S01]  /*1950*/  UMOV UR17, 0x40000040 ;  /* 0x4000004000117882 */ /* 0x000fe20000000000 */
[----:B------:R-:W-:Y:S01]  /*1960*/  UMOV UR19, 0x40000040 ;  /* 0x4000004000137882 */ /* 0x000fe20000000000 */
[----:B------:R-:W-:Y:S01]  /*1970*/  UIADD3 UR20, UR48, 0x400, URZ ;  /* 0x0000040030147890 */ /* 0x000fe2000fffe03f */
[--C-:B------:R-:W-:Y:S01]  /*1980*/  IMAD.MOV.U32 R141, RZ, RZ, R151.reuse ;  /* 0x000000ffff8d7224 */ /* 0x100fe200078e0097 */
[----:B------:R-:W-:Y:S01]  /*1990*/  UIADD3 UR22, UR50, 0x400, URZ ;  /* 0x0000040032167890 */ /* 0x000fe2000fffe03f */
[--C-:B------:R-:W-:Y:S01]  /*19a0*/  IMAD.MOV.U32 R140, RZ, RZ, R151.reuse ;  /* 0x000000ffff8c7224 */ /* 0x100fe200078e0097 */
[----:B------:R-:W-:Y:S01]  /*19b0*/  UMOV UR21, 0x40000040 ;  /* 0x4000004000157882 */ /* 0x000fe20000000000 */
        /* <DEDUP_REMOVED lines=19> */
[----:B------:R-:W-:Y:S01]  /*1af0*/  UMOV UR4, 0xffffff80 ;  /* 0xffffff8000047882 */ /* 0x000fe20000000000 */
[----:B------:R-:W-:Y:S01]  /*1b00*/  ULDC UR5, c[0x0][0x2e0] ;  /* 0x0000b80000057ab9 */ /* 0x000fe20000000800 */
[----:B------:R-:W-:Y:S01]  /*1b10*/  UIMAD UR4, UR41, UR4, 0x80 ;  /* 0x00000080290474a4 */ /* 0x000fe2000f8e0204 */
[--C-:B------:R-:W-:Y:S01]  /*1b20*/  IMAD.MOV.U32 R133, RZ, RZ, R151.reuse ;  /* 0x000000ffff857224 */ /* 0x100fe200078e0097 */
[----:B------:R-:W-:Y:S01]  /*1b30*/  ULDC UR7, c[0x0][0x288] ;  /* 0x0000a20000077ab9 */ /* 0x000fe20000000800 */
[--C-:B------:R-:W-:Y:S01]  /*1b40*/  IMAD.MOV.U32 R132, RZ, RZ, R151.reuse ;  /* 0x000000ffff847224 */ /* 0x100fe200078e0097 */
[----:B------:R-:W-:Y:S01]  /*1b50*/  UIMAD UR4, UR40, UR5, UR4 ;  /* 0x00000005280472a4 */ /* 0x000fe2000f8e0204 */
[-C--:B------:R-:W-:Y:S01]  /*1b60*/  MOV R131, R151.reuse ;  /* 0x0000009700837202 */ /* 0x080fe20000000f00 */
[----:B------:R-:W-:Y:S01]  /*1b70*/  UIMAD UR40, UR40, UR5, -UR7 ;  /* 0x00000005282872a4 */ /* 0x000fe2000f8e0a07 */
[--C-:B------:R-:W-:Y:S01]  /*1b80*/  IMAD.MOV.U32 R130, RZ, RZ, R151.reuse ;  /* 0x000000ffff827224 */ /* 0x100fe200078e0097 */
[----:B------:R-:W-:Y:S01]  /*1b90*/  UIADD3 UR6, UR4, 0x1, -UR7 ;  /* 0x0000000104067890 */ /* 0x000fe2000fffe807 */
[--C-:B------:R-:W-:Y:S01]  /*1ba0*/  IMAD.MOV.U32 R129, RZ, RZ, R151.reuse ;  /* 0x000000ffff817224 */ /* 0x100fe200078e0097 */
[----:B------:R-:W-:Y:S01]  /*1bb0*/  UIADD3 UR40, UR42, UR40, URZ ;  /* 0x000000282a287290 */ /* 0x000fe2000fffe03f */
[----:B------:R-:W-:Y:S01]  /*1bc0*/  IMAD.U32 R9, RZ, RZ, UR4 ;  /* 0x00000004ff097e24 */ /* 0x000fe2000f8e00ff */
[----:B------:R-:W-:Y:S01]  /*1bd0*/  ULDC UR4, c[0x0][0x988] ;  /* 0x0002620000047ab9 */ /* 0x000fe20000000800 */
[--C-:B------:R-:W-:Y:S01]  /*1be0*/  IMAD.MOV.U32 R128, RZ, RZ, R151.reuse ;  /* 0x000000ffff807224 */ /* 0x100fe200078e0097 */
[----:B------:R-:W-:Y:S01]  /*1bf0*/  MOV R89, UR6 ;  /* 0x0000000600597c02 */ /* 0x000fe20008000f00 */
[----:B------:R-:W-:Y:S01]  /*1c00*/  UIADD3 UR6, UR41, -0x2, URZ ;  /* 0xfffffffe29067890 */ /* 0x000fe2000fffe03f */
[-C--:B------:R-:W-:Y:S01]  /*1c10*/  MOV R127, R151.reuse ;  /* 0x00000097007f7202 */ /* 0x080fe20000000f00 */
[----:B------:R-:W-:Y:S01]  /*1c20*/  IMAD.MOV.U32 R126, RZ, RZ, R151 ;  /* 0x000000ffff7e7224 */ /* 0x000fe200078e0097 */
[-C--:B------:R-:W-:Y:S01]  /*1c30*/  MOV R123, R151.reuse ;  /* 0x00000097007b7202 */ /* 0x080fe20000000f00 */
[----:B------:R-:W-:Y:S01]  /*1c40*/  IMAD R89, R2, -0x2, R89 ;  /* 0xfffffffe02597824 */ /* 0x000fe200078e0259 */
        /* <DEDUP_REMOVED lines=27> */
[----:B------:R-:W-:Y:S01]  /*1e00*/  HGMMA.64x128x16.F32.BF16 R24, gdesc[UR8], R24, gsb0 ;  /* 0x01e00000081879f0 */ /* 0x000fe20008001818 */
[----:B------:R-:W-:Y:S02]  /*1e10*/  ULDC UR10, c[0x0][0x9d8] ;  /* 0x00027600000a7ab9 */ /* 0x000fe40000000800 */
        /* <DEDUP_REMOVED lines=23> */
[----:B------:R-:W-:Y:S02]  /*1f90*/  VIADD R40, R22, UR42 ;  /* 0x0000002a16287c36 */ /* 0x000fe40008000000 */
[----:B------:R-:W-:Y:S01]  /*1fa0*/  FMUL.FTZ R10, R36, UR10 ;  /* 0x0000000a240a7c20 */ /* 0x000fe20008410000 */
[----:B------:R-:W1:Y:S01]  /*1fb0*/  MUFU.TANH R26, R26 ;  /* 0x0000001a001a7308 */ /* 0x000e620000002400 */
[----:B------:R-:W-:Y:S01]  /*1fc0*/  FMUL.FTZ R31, R31, UR10 ;  /* 0x0000000a1f1f7c20 */ /* 0x000fe20008410000 */
[----:B------:R-:W-:Y:S01]  /*1fd0*/  IMAD R36, R2, -0x2, R9 ;  /* 0xfffffffe02247824 */ /* 0x000fe200078e0209 */
[----:B------:R-:W-:Y:S01]  /*1fe0*/  IADD3 R9, R89, 0x8, R40 ;  /* 0x0000000859097810 */ /* 0x000fe20007ffe028 */
[----:B------:R-:W-:Y:S01]  /*1ff0*/  FMUL.FTZ R34, R34, UR10 ;  /* 0x0000000a22227c20 */ /* 0x000fe20008410000 */
[----:B------:R-:W-:Y:S01]  /*2000*/  FMUL.FTZ R35, R35, UR10 ;  /* 0x0000000a23237c20 */ /* 0x000fe20008410000 */
[----:B------:R-:W-:Y:S01]  /*2010*/  FMUL.FTZ R38, R38, UR10 ;  /* 0x0000000a26267c20 */ /* 0x000fe20008410000 */
[----:B------:R-:W-:Y:S01]  /*2020*/  VIMNMX R9, R36, R9, PT ;  /* 0x0000000924097248 */ /* 0x000fe20003fe0100 */
[----:B------:R-:W2:Y:S01]  /*2030*/  MUFU.TANH R27, R27 ;  /* 0x0000001b001b7308 */ /* 0x000ea20000002400 */
[----:B------:R-:W-:Y:S01]  /*2040*/  FMUL.FTZ R39, R39, UR10 ;  /* 0x0000000a27277c20 */ /* 0x000fe20008410000 */
[----:B------:R-:W-:Y:S01]  /*2050*/  FMUL.FTZ R42, R42, UR10 ;  /* 0x0000000a2a2a7c20 */ /* 0x000fe20008410000 */
[----:B------:R-:W-:Y:S01]  /*2060*/  ISETP.GT.AND P2, PT, R9, RZ, PT ;  /* 0x000000ff0900720c */ /* 0x000fe20003f44270 */
[----:B------:R-:W-:Y:S01]  /*2070*/  FMUL.FTZ R43, R43, UR10 ;  /* 0x0000000a2b2b7c20 */ /* 0x000fe20008410000 */
[C---:B------:R-:W-:Y:S01]  /*2080*/  ISETP.GT.AND P3, PT, R9.reuse, 0x1, PT ;  /* 0x000000010900780c */ /* 0x040fe20003f64270 */
[----:B------:R-:W-:Y:S01]  /*2090*/  FMUL.FTZ R46, R46, UR10 ;  /* 0x0000000a2e2e7c20 */ /* 0x000fe20008410000 */
[----:B------:R-:W-:Y:S01]  /*20a0*/  ISETP.GT.AND P4, PT, R9, 0x8, PT ;  /* 0x000000080900780c */ /* 0x000fe20003f84270 */
[----:B------:R-:W3:Y:S01]  /*20b0*/  MUFU.TANH R30, R30 ;  /* 0x0000001e001e7308 */ /* 0x000ee20000002400 */
        /* <DEDUP_REMOVED lines=8> */
[----:B--2---:R-:W-:Y:S01]  /*2140*/  FSEL R26, R27, -INF , P3 ;  /* 0xff8000001b1a7808 */ /* 0x004fe20001800000 */
[----:B------:R-:W-:Y:S01]  /*2150*/  FMUL.FTZ R20, R45, UR10 ;  /* 0x0000000a2d147c20 */ /* 0x000fe20008410000 */
[----:B------:R-:W-:Y:S01]  /*2160*/  ISETP.GT.AND P3, PT, R9, 0x10, PT ;  /* 0x000000100900780c */ /* 0x000fe20003f64270 */
[----:B------:R-:W-:Y:S01]  /*2170*/  FMUL.FTZ R54, R54, UR10 ;  /* 0x0000000a36367c20 */ /* 0x000fe20008410000 */
[----:B------:R-:W-:Y:S01]  /*2180*/  FMNMX.FTZ R4, R91, R26, !PT ;  /* 0x0000001a5b047209 */ /* 0x000fe20007810000 */
[----:B------:R-:W-:Y:S01]  /*2190*/  FMUL.FTZ R55, R55, UR10 ;  /* 0x0000000a37377c20 */ /* 0x000fe20008410000 */
[----:B------:R-:W-:Y:S01]  /*21a0*/  FMUL.FTZ R15, R41, UR10 ;  /* 0x0000000a290f7c20 */ /* 0x000fe20008410000 */
[----:B------:R-:W2:Y:S01]  /*21b0*/  MUFU.TANH R34, R34 ;  /* 0x0000002200227308 */ /* 0x000ea20000002400 */
        /* <DEDUP_REMOVED lines=8> */
[----:B-1----:R-:W-:Y:S01]  /*2240*/  FSEL R95, R31, -INF , P2 ;  /* 0xff8000001f5f7808 */ /* 0x002fe20001000000 */
[----:B------:R-:W-:Y:S01]  /*2250*/  FMUL.FTZ R66, R66, UR10 ;  /* 0x0000000a42427c20 */ /* 0x000fe20008410000 */
[----:B------:R-:W-:Y:S01]  /*2260*/  ISETP.GT.AND P2, PT, R9, 0x11, PT ;  /* 0x000000110900780c */ /* 0x000fe20003f44270 */
[----:B------:R-:W-:Y:S01]  /*2270*/  FMUL.FTZ R67, R67, UR10 ;  /* 0x0000000a43437c20 */ /* 0x000fe20008410000 */
[----:B------:R-:W-:Y:S01]  /*2280*/  FMNMX.FTZ R4, R95, R4, !PT ;  /* 0x000000045f047209 */ /* 0x000fe20007810000 */
        /* <DEDUP_REMOVED lines=13> */
[----:B------:R-:W-:Y:S01]  /*2360*/  ISETP.GT.AND P2, PT, R9, 0x19, PT ;  /* 0x000000190900780c */ /* 0x000fe20003f44270 */
        /* <DEDUP_REMOVED lines=19> */
[----:B------:R-:W-:Y:S01]  /*24a0*/  VIADDMNMX R36, R40, R89, R36, PT ;  /* 0x0000005928247246 */ /* 0x000fe20003800124 */
[----:B------:R-:W2:Y:S01]  /*24b0*/  MUFU.TANH R46, R46 ;  /* 0x0000002e002e7308 */ /* 0x000ea20000002400 */
[----:B---3--:R-:W-:Y:S01]  /*24c0*/  FSEL R105, R42, -INF , P3 ;  /* 0xff8000002a697808 */ /* 0x008fe20001800000 */
[----:B------:R-:W-:Y:S01]  /*24d0*/  FMUL.FTZ R14, R44, UR10 ;  /* 0x0000000a2c0e7c20 */ /* 0x000fe20008410000 */
[----:B------:R-:W-:Y:S01]  /*24e0*/  ISETP.GT.AND P3, PT, R9, 0x28, PT ;  /* 0x000000280900780c */ /* 0x000fe20003f64270 */
[----:B------:R-:W-:Y:S01]  /*24f0*/  FMUL.FTZ R21, R48, UR10 ;  /* 0x0000000a30157c20 */ /* 0x000fe20008410000 */
[----:B------:R-:W-:Y:S01]  /*2500*/  FMNMX.FTZ R4, R105, R4, !PT ;  /* 0x0000000469047209 */ /* 0x000fe20007810000 */
[----:B------:R-:W-:Y:S01]  /*2510*/  FMUL.FTZ R24, R52, UR10 ;  /* 0x0000000a34187c20 */ /* 0x000fe20008410000 */
[----:B------:R-:W-:Y:S01]  /*2520*/  ISETP.GT.AND P4, PT, R36, 0x8, PT ;  /* 0x000000082400780c */ /* 0x000fe20003f84270 */
        /* <DEDUP_REMOVED lines=30> */
[----:B------:R1:W-:Y:S02]  /*2710*/  @!P1 SYNCS.ARRIVE.TRANS64.RED.A1T0 RZ, [R0+URZ], RZ ;  /* 0x000000ff00ff99a7 */ /* 0x0003e4000810043f */
        /* <DEDUP_REMOVED lines=8> */
[----:B------:R-:W3:Y:S01]  /*27a0*/  MUFU.TANH R59, R59 ;  /* 0x0000003b003b7308 */ /* 0x000ee20000002400 */
[----:B----4-:R-:W-:Y:S02]  /*27b0*/  FSEL R39, R55, -INF , P2 ;  /* 0xff80000037277808 */ /* 0x010fe40001000000 */
[----:B------:R-:W-:Y:S02]  /*27c0*/  ISETP.GT.AND P2, PT, R9, 0x41, PT ;  /* 0x000000410900780c */ /* 0x000fe40003f44270 */
[----:B------:R-:W-:-:S03]  /*27d0*/  FMNMX.FTZ R4, R39, R4, !PT ;  /* 0x0000000427047209 */ /* 0x000fc60007810000 */
[----:B------:R-:W4:Y:S01]  /*27e0*/  MUFU.TANH R62, R62 ;  /* 0x0000003e003e7308 */ /* 0x000f220000002400 */
        /* <DEDUP_REMOVED lines=50> */
[----:B------:R-:W-:Y:S01]  /*2b10*/  FMNMX.FTZ R30, R63, R4, !PT ;  /* 0x000000043f1e7209 */ /* 0x000fe20007810000 */
[----:B------:R-:W-:Y:S02]  /*2b20*/  FMUL.FTZ R4, R61, UR10 ;  /* 0x0000000a3d047c20 */ /* 0x000fe40008410000 */
[----:B------:R-:W2:Y:S01]  /*2b30*/  MUFU.TANH R71, R87 ;  /* 0x0000005700477308 */ /* 0x000ea20000002400 */
[----:B---3--:R-:W-:Y:S02]  /*2b40*/  FSEL R67, R67, -INF , P2 ;  /* 0xff80000043437808 */ /* 0x008fe40001000000 */
[----:B------:R-:W-:-:S02]  /*2b50*/  ISETP.GT.AND P2, PT, R9, 0x79, PT ;  /* 0x000000790900780c */ /* 0x000fc40003f44270 */
[----:B------:R-:W-:-:S03]  /*2b60*/  FMNMX.FTZ R34, R67, R30, !PT ;  /* 0x0000001e43227209 */ /* 0x000fc60007810000 */
[----:B------:R-:W-:Y:S01]  /*2b70*/  MUFU.TANH R30, R4 ;  /* 0x00000004001e7308 */ /* 0x000fe20000002400 */
[----:B----4-:R-:W-:Y:S02]  /*2b80*/  FSEL R61, R86, -INF , P3 ;  /* 0xff800000563d7808 */ /* 0x010fe40001800000 */
[----:B------:R-:W-:Y:S02]  /*2b90*/  ISETP.GT.AND P3, PT, R36, 0x1, PT ;  /* 0x000000012400780c */ /* 0x000fe40003f64270 */
[----:B------:R-:W-:-:S03]  /*2ba0*/  FMNMX.FTZ R34, R61, R34, !PT ;  /* 0x000000223d227209 */ /* 0x000fc60007810000 */
[----:B------:R-:W-:Y:S01]  /*2bb0*/  MUFU.TANH R3, R3 ;  /* 0x0000000300037308 */ /* 0x000fe20000002400 */
[----:B--2---:R-:W-:-:S04]  /*2bc0*/  FSEL R71, R71, -INF , P2 ;  /* 0xff80000047477808 */ /* 0x004fc80001000000 */
[----:B------:R-:W-:-:S03]  /*2bd0*/  FMNMX.FTZ R34, R71, R34, !PT ;  /* 0x0000002247227209 */ /* 0x000fc60007810000 */
[----:B------:R-:W2:Y:S02]  /*2be0*/  MUFU.TANH R5, R5 ;  /* 0x0000000500057308 */ /* 0x000ea40000002400 */
[----:B------:R-:W3:Y:S06]  /*2bf0*/  SHFL.BFLY PT, R9, R34, 0x2, 0x1f ;  /* 0x0c401f0022097f89 */ /* 0x000eec00000e0000 */
[----:B------:R-:W4:Y:S08]  /*2c00*/  MUFU.TANH R6, R6 ;  /* 0x0000000600067308 */ /* 0x000f300000002400 */
[----:B------:R-:W-:Y:S01]  /*2c10*/  MUFU.TANH R7, R7 ;  /* 0x0000000700077308 */ /* 0x000fe20000002400 */
[----:B--2---:R-:W-:-:S02]  /*2c20*/  FSEL R5, R5, -INF , P3 ;  /* 0xff80000005057808 */ /* 0x004fc40001800000 */
[----:B------:R-:W-:-:S05]  /*2c30*/  ISETP.GT.AND P3, PT, R36, 0x10, PT ;  /* 0x000000102400780c */ /* 0x000fca0003f64270 */
[----:B------:R-:W2:Y:S01]  /*2c40*/  MUFU.TANH R8, R8 ;  /* 0x0000000800087308 */ /* 0x000ea20000002400 */
[----:B----4-:R-:W-:Y:S02]  /*2c50*/  FSEL R75, R6, -INF , P4 ;  /* 0xff800000064b7808 */ /* 0x010fe40002000000 */
[----:B---3--:R-:W-:-:S05]  /*2c60*/  FMNMX.FTZ R4, R34, R9, !PT ;  /* 0x0000000922047209 */ /* 0x008fca0007810000 */
[----:B------:R-:W3:Y:S01]  /*2c70*/  SHFL.BFLY PT, R9, R4, 0x1, 0x1f ;  /* 0x0c201f0004097f89 */ /* 0x000ee200000e0000 */
[----:B------:R-:W-:Y:S08]  /*2c80*/  MUFU.TANH R11, R11 ;  /* 0x0000000b000b7308 */ /* 0x000ff00000002400 */
[----:B------:R-:W4:Y:S01]  /*2c90*/  MUFU.TANH R10, R10 ;  /* 0x0000000a000a7308 */ /* 0x000f220000002400 */
[----:B--2---:R-:W-:-:S02]  /*2ca0*/  FSEL R83, R8, -INF , P3 ;  /* 0xff80000008537808 */ /* 0x004fc40001800000 */
[----:B------:R-:W-:-:S05]  /*2cb0*/  ISETP.GT.AND P3, PT, R36, 0x18, PT ;  /* 0x000000182400780c */ /* 0x000fca0003f64270 */
[----:B------:R-:W2:Y:S01]  /*2cc0*/  MUFU.TANH R12, R12 ;  /* 0x0000000c000c7308 */ /* 0x000ea20000002400 */
[----:B---3--:R-:W-:Y:S01]  /*2cd0*/  FMNMX.FTZ R9, R4, R9, !PT ;  /* 0x0000000904097209 */ /* 0x008fe20007810000 */
[----:B------:R-:W-:-:S06]  /*2ce0*/  IMAD.U32 R4, RZ, RZ, UR4 ;  /* 0x00000004ff047e24 */ /* 0x000fcc000f8e00ff */
[----:B------:R-:W3:Y:S01]  /*2cf0*/  MUFU.TANH R13, R13 ;  /* 0x0000000d000d7308 */ /* 0x000ee20000002400 */
[----:B----4-:R-:W-:Y:S01]  /*2d00*/  FSEL R87, R10, -INF , P3 ;  /* 0xff8000000a577808 */ /* 0x010fe20001800000 */
[----:B------:R-:W-:Y:S01]  /*2d10*/  USHF.R.S32.HI UR4, URZ, 0x1f, UR40 ;  /* 0x0000001f3f047899 */ /* 0x000fe20008011428 */
[C---:B------:R-:W-:Y:S01]  /*2d20*/  FMUL.FTZ R34, R9.reuse, R4 ;  /* 0x0000000409227220 */ /* 0x040fe20000410000 */
[----:B------:R-:W-:Y:S02]  /*2d30*/  FSETP.NEU.FTZ.AND P2, PT, R9, -INF , PT ;  /* 0xff8000000900780b */ /* 0x000fe40003f5d000 */
[----:B------:R-:W-:Y:S01]  /*2d40*/  ISETP.GT.AND P3, PT, R36, 0x20, PT ;  /* 0x000000202400780c */ /* 0x000fe20003f64270 */
[----:B------:R-:W-:Y:S01]  /*2d50*/  ULEA.HI UR4, UR4, UR40, URZ, 0x7 ;  /* 0x0000002804047291 */ /* 0x000fe2000f8f383f */
[----:B------:R-:W-:Y:S01]  /*2d60*/  FSEL R38, R34, RZ, P2 ;  /* 0x000000ff22267208 */ /* 0x000fe20001000000 */
[----:B------:R-:W4:Y:S01]  /*2d70*/  MUFU.TANH R15, R15 ;  /* 0x0000000f000f7308 */ /* 0x000f220000002400 */
[----:B------:R-:W-:Y:S01]  /*2d80*/  ISETP.GT.AND P2, PT, R36, RZ, PT ;  /* 0x000000ff2400720c */ /* 0x000fe20003f44270 */
[----:B------:R-:W-:-:S02]  /*2d90*/  USHF.R.S32.HI UR4, URZ, 0x7, UR4 ;  /* 0x000000073f047899 */ /* 0x000fc40008011404 */
[-CC-:B------:R-:W-:Y:S01]  /*2da0*/  FFMA.FTZ R181, R91, R4.reuse, -R38.reuse ;  /* 0x000000045bb57223 */ /* 0x180fe20000010826 */
[----:B------:R-:W-:Y:S01]  /*2db0*/  FSEL R3, R3, -INF , P2 ;  /* 0xff80000003037808 */ /* 0x000fe20001000000 */
[-CC-:B------:R-:W-:Y:S01]  /*2dc0*/  FFMA.FTZ R183, R93, R4.reuse, -R38.reuse ;  /* 0x000000045db77223 */ /* 0x180fe20000010826 */
[C---:B------:R-:W-:Y:S01]  /*2dd0*/  ISETP.GT.AND P2, PT, R36.reuse, 0x9, PT ;  /* 0x000000092400780c */ /* 0x040fe20003f44270 */
[----:B------:R-:W5:Y:S01]  /*2de0*/  MUFU.TANH R14, R14 ;  /* 0x0000000e000e7308 */ /* 0x000f620000002400 */
[----:B------:R-:W-:Y:S01]  /*2df0*/  FMNMX.FTZ R34, R3, R5, !PT ;  /* 0x0000000503227209 */ /* 0x000fe20007810000 */
[-CC-:B------:R-:W-:Y:S01]  /*2e00*/  FFMA.FTZ R6, R95, R4.reuse, -R38.reuse ;  /* 0x000000045f067223 */ /* 0x180fe20000010826 */
[----:B------:R-:W-:Y:S01]  /*2e10*/  FSEL R79, R7, -INF , P2 ;  /* 0xff800000074f7808 */ /* 0x000fe20001000000 */
[--C-:B------:R-:W-:Y:S01]  /*2e20*/  FFMA.FTZ R177, R97, R4, -R38.reuse ;  /* 0x0000000461b17223 */ /* 0x100fe20000010826 */
[----:B------:R-:W-:Y:S01]  /*2e30*/  FMNMX.FTZ R34, R75, R34, !PT ;  /* 0x000000224b227209 */ /* 0x000fe20007810000 */
[--C-:B------:R-:W-:Y:S01]  /*2e40*/  FFMA.FTZ R8, R99, R4, -R38.reuse ;  /* 0x0000000463087223 */ /* 0x100fe20000010826 */
[C---:B------:R-:W-:Y:S01]  /*2e50*/  ISETP.GT.AND P2, PT, R36.reuse, 0x11, PT ;  /* 0x000000112400780c */ /* 0x040fe20003f44270 */
[----:B------:R-:W1:Y:S01]  /*2e60*/  MUFU.TANH R20, R20 ;  /* 0x0000001400147308 */ /* 0x000e620000002400 */
[----:B------:R-:W-:Y:S01]  /*2e70*/  FMNMX.FTZ R34, R79, R34, !PT ;  /* 0x000000224f227209 */ /* 0x000fe20007810000 */
[-CC-:B------:R-:W-:Y:S01]  /*2e80*/  FFMA.FTZ R179, R101, R4.reuse, -R38.reuse ;  /* 0x0000000465b37223 */ /* 0x180fe20000010826 */
[----:B------:R-:W-:Y:S01]  /*2e90*/  FSEL R11, R11, -INF , P2 ;  /* 0xff8000000b0b7808 */ /* 0x000fe20001000000 */
[--C-:B------:R-:W-:Y:S01]  /*2ea0*/  FFMA.FTZ R10, R103, R4, -R38.reuse ;  /* 0x00000004670a7223 */ /* 0x100fe20000010826 */
[----:B------:R-:W-:Y:S01]  /*2eb0*/  FMNMX.FTZ R34, R83, R34, !PT ;  /* 0x0000002253227209 */ /* 0x000fe20007810000 */
[--C-:B------:R-:W-:Y:S01]  /*2ec0*/  FFMA.FTZ R173, R105, R4, -R38.reuse ;  /* 0x0000000469ad7223 */ /* 0x100fe20000010826 */
[----:B------:R-:W-:Y:S01]  /*2ed0*/  ISETP.GT.AND P2, PT, R36, 0x19, PT ;  /* 0x000000192400780c */ /* 0x000fe20003f44270 */
[----:B------:R-:W1:Y:S01]  /*2ee0*/  MUFU.TANH R21, R21 ;  /* 0x0000001500157308 */ /* 0x000e620000002400 */
[----:B------:R-:W-:Y:S01]  /*2ef0*/  FMNMX.FTZ R34, R11, R34, !PT ;  /* 0x000000220b227209 */ /* 0x000fe20007810000 */
[-CC-:B------:R-:W-:Y:S01]  /*2f00*/  FFMA.FTZ R169, R49, R4.reuse, -R38.reuse ;  /* 0x0000000431a97223 */ /* 0x180fe20000010826 */
[----:B--2---:R-:W-:Y:S01]  /*2f10*/  FSEL R89, R12, -INF , P2 ;  /* 0xff8000000c597808 */ /* 0x004fe20001000000 */
[--C-:B------:R-:W-:Y:S01]  /*2f20*/  FFMA.FTZ R171, R41, R4, -R38.reuse ;  /* 0x0000000429ab7223 */ /* 0x100fe20000010826 */
[----:B------:R-:W-:Y:S01]  /*2f30*/  FMNMX.FTZ R34, R87, R34, !PT ;  /* 0x0000002257227209 */ /* 0x000fe20007810000 */
[-CC-:B------:R-:W-:Y:S01]  /*2f40*/  FFMA.FTZ R153, R33, R4.reuse, -R38.reuse ;  /* 0x0000000421997223 */ /* 0x180fe20000010826 */
[----:B------:R-:W-:Y:S01]  /*2f50*/  ISETP.GT.AND P2, PT, R36, 0x21, PT ;  /* 0x000000212400780c */ /* 0x000fe20003f44270 */
[----:B------:R-:W2:Y:S01]  /*2f60*/  MUFU.TANH R25, R25 ;  /* 0x0000001900197308 */ /* 0x000ea20000002400 */
[----:B---3--:R-:W-:Y:S01]  /*2f70*/  FSEL R13, R13, -INF , P3 ;  /* 0xff8000000d0d7808 */ /* 0x008fe20001800000 */
[--C-:B------:R-:W-:Y:S01]  /*2f80*/  FFMA.FTZ R27, R27, R4, -R38.reuse ;  /* 0x000000041b1b7223 */ /* 0x100fe20000010826 */
[----:B------:R-:W-:Y:S01]  /*2f90*/  FMNMX.FTZ R34, R89, R34, !PT ;  /* 0x0000002259227209 */ /* 0x000fe20007810000 */
[-CC-:B------:R-:W-:Y:S01]  /*2fa0*/  FFMA.FTZ R26, R26, R4.reuse, -R38.reuse ;  /* 0x000000041a1a7223 */ /* 0x180fe20000010826 */
[C---:B------:R-:W-:Y:S01]  /*2fb0*/  ISETP.GT.AND P3, PT, R36.reuse, 0x28, PT ;  /* 0x000000282400780c */ /* 0x040fe20003f64270 */
[--C-:B------:R-:W-:Y:S01]  /*2fc0*/  FFMA.FTZ R12, R107, R4, -R38.reuse ;  /* 0x000000046b0c7223 */ /* 0x100fe20000010826 */
[----:B----4-:R-:W-:Y:S01]  /*2fd0*/  FSEL R15, R15, -INF , P2 ;  /* 0xff8000000f0f7808 */ /* 0x010fe20001000000 */
[----:B------:R-:W3:Y:S01]  /*2fe0*/  MUFU.TANH R24, R24 ;  /* 0x0000001800187308 */ /* 0x000ee20000002400 */
[----:B------:R-:W-:Y:S01]  /*2ff0*/  FMNMX.FTZ R34, R13, R34, !PT ;  /* 0x000000220d227209 */ /* 0x000fe20007810000 */
[-CC-:B------:R-:W-:Y:S01]  /*3000*/  FFMA.FTZ R175, R109, R4.reuse, -R38.reuse ;  /* 0x000000046daf7223 */ /* 0x180fe20000010826 */
[----:B------:R-:W-:Y:S01]  /*3010*/  ISETP.GT.AND P2, PT, R36, 0x29, PT ;  /* 0x000000292400780c */ /* 0x000fe20003f44270 */
[-CC-:B------:R-:W-:Y:S01]  /*3020*/  FFMA.FTZ R31, R31, R4.reuse, -R38.reuse ;  /* 0x000000041f1f7223 */ /* 0x180fe20000010826 */
[----:B-----5:R-:W-:Y:S01]  /*3030*/  FSEL R91, R14, -INF , P3 ;  /* 0xff8000000e5b7808 */ /* 0x020fe20001800000 */
[--C-:B------:R-:W-:Y:S01]  /*3040*/  FFMA.FTZ R14, R111, R4, -R38.reuse ;  /* 0x000000046f0e7223 */ /* 0x100fe20000010826 */
[----:B------:R-:W-:Y:S01]  /*3050*/  FMNMX.FTZ R34, R15, R34, !PT ;  /* 0x000000220f227209 */ /* 0x000fe20007810000 */
[----:B------:R-:W4:Y:S01]  /*3060*/  MUFU.TANH R28, R28 ;  /* 0x0000001c001c7308 */ /* 0x000f220000002400 */
[----:B------:R-:W-:Y:S01]  /*3070*/  ISETP.GT.AND P3, PT, R36, 0x30, PT ;  /* 0x000000302400780c */ /* 0x000fe20003f64270 */
[-CC-:B------:R-:W-:Y:S01]  /*3080*/  FFMA.FTZ R35, R35, R4.reuse, -R38.reuse ;  /* 0x0000000423237223 */ /* 0x180fe20000010826 */
[----:B-1----:R-:W-:Y:S01]  /*3090*/  FSEL R93, R20, -INF , P2 ;  /* 0xff800000145d7808 */ /* 0x002fe20001000000 */
[--C-:B------:R-:W-:Y:S01]  /*30a0*/  FFMA.FTZ R20, R45, R4, -R38.reuse ;  /* 0x000000042d147223 */ /* 0x100fe20000010826 */
[----:B------:R-:W-:Y:S01]  /*30b0*/  FMNMX.FTZ R34, R91, R34, !PT ;  /* 0x000000225b227209 */ /* 0x000fe20007810000 */
[-CC-:B------:R-:W-:Y:S01]  /*30c0*/  FFMA.FTZ R37, R37, R4.reuse, -R38.reuse ;  /* 0x0000000425257223 */ /* 0x180fe20000010826 */
[C---:B------:R-:W-:Y:S01]  /*30d0*/  ISETP.GT.AND P2, PT, R36.reuse, 0x31, PT ;  /* 0x000000312400780c */ /* 0x040fe20003f44270 */
[----:B------:R-:W1:Y:S01]  /*30e0*/  MUFU.TANH R29, R29 ;  /* 0x0000001d001d7308 */ /* 0x000e620000002400 */
[----:B------:R-:W-:Y:S01]  /*30f0*/  FSEL R21, R21, -INF , P3 ;  /* 0xff80000015157808 */ /* 0x000fe20001800000 */
[--C-:B------:R-:W-:Y:S01]  /*3100*/  FFMA.FTZ R43, R43, R4, -R38.reuse ;  /* 0x000000042b2b7223 */ /* 0x100fe20000010826 */
[----:B------:R-:W-:Y:S01]  /*3110*/  FMNMX.FTZ R34, R93, R34, !PT ;  /* 0x000000225d227209 */ /* 0x000fe20007810000 */
[-CC-:B------:R-:W-:Y:S01]  /*3120*/  FFMA.FTZ R47, R47, R4.reuse, -R38.reuse ;  /* 0x000000042f2f7223 */ /* 0x180fe20000010826 */
[C---:B------:R-:W-:Y:S01]  /*3130*/  ISETP.GT.AND P3, PT, R36.reuse, 0x38, PT ;  /* 0x000000382400780c */ /* 0x040fe20003f64270 */
[--C-:B------:R-:W-:Y:S01]  /*3140*/  FFMA.FTZ R51, R51, R4, -R38.reuse ;  /* 0x0000000433337223 */ /* 0x100fe20000010826 */
[----:B--2---:R-:W-:Y:S01]  /*3150*/  FSEL R25, R25, -INF , P2 ;  /* 0xff80000019197808 */ /* 0x004fe20001000000 */
[----:B------:R-:W2:Y:S01]  /*3160*/  MUFU.TANH R32, R32 ;  /* 0x0000002000207308 */ /* 0x000ea20000002400 */
[----:B------:R-:W-:Y:S01]  /*3170*/  FMNMX.FTZ R34, R21, R34, !PT ;  /* 0x0000002215227209 */ /* 0x000fe20007810000 */
[-CC-:B------:R-:W-:Y:S01]  /*3180*/  FFMA.FTZ R53, R53, R4.reuse, -R38.reuse ;  /* 0x0000000435357223 */ /* 0x180fe20000010826 */
[----:B------:R-:W-:Y:S01]  /*3190*/  ISETP.GT.AND P2, PT, R36, 0x39, PT ;  /* 0x000000392400780c */ /* 0x000fe20003f44270 */
[-CC-:B------:R-:W-:Y:S01]  /*31a0*/  FFMA.FTZ R55, R55, R4.reuse, -R38.reuse ;  /* 0x0000000437377223 */ /* 0x180fe20000010826 */
[----:B---3--:R-:W-:Y:S01]  /*31b0*/  FSEL R95, R24, -INF , P3 ;  /* 0xff800000185f7808 */ /* 0x008fe20001800000 */
[--C-:B------:R-:W-:Y:S01]  /*31c0*/  FFMA.FTZ R24, R39, R4, -R38.reuse ;  /* 0x0000000427187223 */ /* 0x100fe20000010826 */
[----:B------:R-:W-:Y:S01]  /*31d0*/  FMNMX.FTZ R34, R25, R34, !PT ;  /* 0x0000002219227209 */ /* 0x000fe20007810000 */
[----:B------:R-:W3:Y:S01]  /*31e0*/  MUFU.TANH R60, R60 ;  /* 0x0000003c003c7308 */ /* 0x000ee20000002400 */
[----:B------:R-:W-:Y:S01]  /*31f0*/  ISETP.GT.AND P3, PT, R36, 0x40, PT ;  /* 0x000000402400780c */ /* 0x000fe20003f64270 */
[-CC-:B------:R-:W-:Y:S01]  /*3200*/  FFMA.FTZ R57, R57, R4.reuse, -R38.reuse ;  /* 0x0000000439397223 */ /* 0x180fe20000010826 */
[----:B----4-:R-:W-:Y:S01]  /*3210*/  FSEL R97, R28, -INF , P2 ;  /* 0xff8000001c617808 */ /* 0x010fe20001000000 */
[--C-:B------:R-:W-:Y:S01]  /*3220*/  FFMA.FTZ R59, R59, R4, -R38.reuse ;  /* 0x000000043b3b7223 */ /* 0x100fe20000010826 */
[----:B------:R-:W-:Y:S01]  /*3230*/  FMNMX.FTZ R34, R95, R34, !PT ;  /* 0x000000225f227209 */ /* 0x000fe20007810000 */
[-CC-:B------:R-:W-:Y:S01]  /*3240*/  FFMA.FTZ R63, R63, R4.reuse, -R38.reuse ;  /* 0x000000043f3f7223 */ /* 0x180fe20000010826 */
[C---:B------:R-:W-:Y:S01]  /*3250*/  ISETP.GT.AND P2, PT, R36.reuse, 0x41, PT ;  /* 0x000000412400780c */ /* 0x040fe20003f44270 */
[----:B------:R-:W4:Y:S01]  /*3260*/  MUFU.TANH R64, R64 ;  /* 0x0000004000407308 */ /* 0x000f220000002400 */
[----:B-1----:R-:W-:Y:S01]  /*3270*/  FSEL R29, R29, -INF , P3 ;  /* 0xff8000001d1d7808 */ /* 0x002fe20001800000 */
[--C-:B------:R-:W-:Y:S01]  /*3280*/  FFMA.FTZ R67, R67, R4, -R38.reuse ;  /* 0x0000000443437223 */ /* 0x100fe20000010826 */
[----:B------:R-:W-:Y:S01]  /*3290*/  FMNMX.FTZ R34, R97, R34, !PT ;  /* 0x0000002261227209 */ /* 0x000fe20007810000 */
[--C-:B------:R-:W-:Y:S01]  /*32a0*/  FFMA.FTZ R61, R61, R4, -R38.reuse ;  /* 0x000000043d3d7223 */ /* 0x100fe20000010826 */
[----:B------:R-:W-:Y:S01]  /*32b0*/  ISETP.GT.AND P3, PT, R36, 0x48, PT ;  /* 0x000000482400780c */ /* 0x000fe20003f64270 */
[----:B------:R-:W-:Y:S01]  /*32c0*/  UISETP.LT.AND UP0, UPT, URZ, UR4, UPT ;  /* 0x000000043f00728c */ /* 0x000fe2000bf01270 */
[----:B--2---:R-:W-:Y:S01]  /*32d0*/  FSEL R99, R32, -INF , P2 ;  /* 0xff80000020637808 */ /* 0x004fe20001000000 */
[----:B------:R-:W1:Y:S01]  /*32e0*/  MUFU.TANH R65, R65 ;  /* 0x0000004100417308 */ /* 0x000e620000002400 */
[----:B------:R-:W-:Y:S01]  /*32f0*/  FMNMX.FTZ R34, R29, R34, !PT ;  /* 0x000000221d227209 */ /* 0x000fe20007810000 */
[----:B------:R-:W-:Y:S01]  /*3300*/  USEL UR45, URZ, UR4, !UP0 ;  /* 0x000000043f2d7287 */ /* 0x000fe2000c000000 */
[----:B------:R-:W-:Y:S01]  /*3310*/  ISETP.GT.AND P2, PT, R36, 0x49, PT ;  /* 0x000000492400780c */ /* 0x000fe20003f44270 */
[----:B------:R-:W-:Y:S01]  /*3320*/  FFMA.FTZ R38, R71, R4, -R38 ;  /* 0x0000000447267223 */ /* 0x000fe20000010826 */
[----:B---3--:R-:W-:Y:S01]  /*3330*/  FSEL R101, R60, -INF , P3 ;  /* 0xff8000003c657808 */ /* 0x008fe20001800000 */
[----:B------:R-:W-:Y:S01]  /*3340*/  UISETP.GE.AND UP0, UPT, UR6, UR45, UPT ;  /* 0x0000002d0600728c */ /* 0x000fe2000bf06270 */
[----:B------:R-:W-:Y:S01]  /*3350*/  FMNMX.FTZ R34, R99, R34, !PT ;  /* 0x0000002263227209 */ /* 0x000fe20007810000 */
[----:B------:R-:W2:Y:S01]  /*3360*/  MUFU.TANH R68, R68 ;  /* 0x0000004400447308 */ /* 0x000ea20000002400 */
[----:B------:R-:W-:Y:S01]  /*3370*/  ISETP.GT.AND P3, PT, R36, 0x50, PT ;  /* 0x000000502400780c */ /* 0x000fe20003f64270 */
[----:B------:R-:W-:Y:S01]  /*3380*/  IMAD.MOV.U32 R109, RZ, RZ, R151 ;  /* 0x000000ffff6d7224 */ /* 0x000fe200078e0097 */
[----:B------:R-:W-:-:S02]  /*3390*/  FSEL R103, R30, -INF , P2 ;  /* 0xff8000001e677808 */ /* 0x000fc40001000000 */
[----:B------:R-:W-:Y:S02]  /*33a0*/  FMNMX.FTZ R34, R101, R34, !PT ;  /* 0x0000002265227209 */ /* 0x000fe40007810000 */
[----:B------:R-:W-:Y:S01]  /*33b0*/  ISETP.GT.AND P2, PT, R36, 0x51, PT ;  /* 0x000000512400780c */ /* 0x000fe20003f44270 */
[----:B------:R-:W3:Y:S01]  /*33c0*/  MUFU.TANH R69, R69 ;  /* 0x0000004500457308 */ /* 0x000ee20000002400 */
[----:B----4-:R-:W-:Y:S02]  /*33d0*/  FSEL R105, R64, -INF , P3 ;  /* 0xff80000040697808 */ /* 0x010fe40001800000 */
[----:B------:R-:W-:Y:S02]  /*33e0*/  FMNMX.FTZ R34, R103, R34, !PT ;  /* 0x0000002267227209 */ /* 0x000fe40007810000 */
[----:B------:R-:W-:Y:S02]  /*33f0*/  ISETP.GT.AND P3, PT, R36, 0x58, PT ;  /* 0x000000582400780c */ /* 0x000fe40003f64270 */
[----:B-1----:R-:W-:Y:S01]  /*3400*/  FSEL R65, R65, -INF , P2 ;  /* 0xff80000041417808 */ /* 0x002fe20001000000 */
[----:B------:R-:W1:Y:S01]  /*3410*/  MUFU.TANH R72, R72 ;  /* 0x0000004800487308 */ /* 0x000e620000002400 */
[----:B------:R-:W-:-:S02]  /*3420*/  FMNMX.FTZ R34, R105, R34, !PT ;  /* 0x0000002269227209 */ /* 0x000fc40007810000 */
[----:B------:R-:W-:Y:S02]  /*3430*/  ISETP.GT.AND P2, PT, R36, 0x59, PT ;  /* 0x000000592400780c */ /* 0x000fe40003f44270 */
[----:B--2---:R-:W-:Y:S02]  /*3440*/  FSEL R49, R68, -INF , P3 ;  /* 0xff80000044317808 */ /* 0x004fe40001800000 */
[----:B------:R-:W-:Y:S01]  /*3450*/  FMNMX.FTZ R34, R65, R34, !PT ;  /* 0x0000002241227209 */ /* 0x000fe20007810000 */
[----:B------:R-:W2:Y:S01]  /*3460*/  MUFU.TANH R73, R73 ;  /* 0x0000004900497308 */ /* 0x000ea20000002400 */
[----:B------:R-:W-:Y:S02]  /*3470*/  ISETP.GT.AND P3, PT, R36, 0x60, PT ;  /* 0x000000602400780c */ /* 0x000fe40003f64270 */
[----:B---3--:R-:W-:Y:S02]  /*3480*/  FSEL R69, R69, -INF , P2 ;  /* 0xff80000045457808 */ /* 0x008fe40001000000 */
[----:B------:R-:W-:-:S02]  /*3490*/  FMNMX.FTZ R34, R49, R34, !PT ;  /* 0x0000002231227209 */ /* 0x000fc40007810000 */
[----:B------:R-:W-:Y:S01]  /*34a0*/  ISETP.GT.AND P2, PT, R36, 0x61, PT ;  /* 0x000000612400780c */ /* 0x000fe20003f44270 */
[----:B------:R-:W3:Y:S01]  /*34b0*/  MUFU.TANH R76, R76 ;  /* 0x0000004c004c7308 */ /* 0x000ee20000002400 */
[----:B-1----:R-:W-:Y:S02]  /*34c0*/  FSEL R45, R72, -INF , P3 ;  /* 0xff800000482d7808 */ /* 0x002fe40001800000 */
[----:B------:R-:W-:Y:S02]  /*34d0*/  FMNMX.FTZ R34, R69, R34, !PT ;  /* 0x0000002245227209 */ /* 0x000fe40007810000 */
[----:B------:R-:W-:Y:S02]  /*34e0*/  ISETP.GT.AND P3, PT, R36, 0x68, PT ;  /* 0x000000682400780c */ /* 0x000fe40003f64270 */
[----:B------:R-:W-:Y:S01]  /*34f0*/  FMNMX.FTZ R34, R45, R34, !PT ;  /* 0x000000222d227209 */ /* 0x000fe20007810000 */
[----:B------:R-:W1:Y:S01]  /*3500*/  MUFU.TANH R77, R77 ;  /* 0x0000004d004d7308 */ /* 0x000e620000002400 */
[----:B--2---:R-:W-:-:S02]  /*3510*/  FSEL R73, R73, -INF , P2 ;  /* 0xff80000049497808 */ /* 0x004fc40001000000 */
[----:B------:R-:W-:Y:S02]  /*3520*/  ISETP.GT.AND P2, PT, R36, 0x69, PT ;  /* 0x000000692400780c */ /* 0x000fe40003f44270 */
[----:B------:R-:W-:Y:S02]  /*3530*/  FMNMX.FTZ R34, R73, R34, !PT ;  /* 0x0000002249227209 */ /* 0x000fe40007810000 */
[----:B------:R-:W-:Y:S01]  /*3540*/  MOV R111, R151 ;  /* 0x00000097006f7202 */ /* 0x000fe20000000f00 */
[----:B------:R-:W2:Y:S01]  /*3550*/  MUFU.TANH R80, R80 ;  /* 0x0000005000507308 */ /* 0x000ea20000002400 */
[----:B---3--:R-:W-:Y:S02]  /*3560*/  FSEL R41, R76, -INF , P3 ;  /* 0xff8000004c297808 */ /* 0x008fe40001800000 */
[----:B------:R-:W-:Y:S02]  /*3570*/  ISETP.GT.AND P3, PT, R36, 0x70, PT ;  /* 0x000000702400780c */ /* 0x000fe40003f64270 */
[----:B------:R-:W-:-:S02]  /*3580*/  FMNMX.FTZ R34, R41, R34, !PT ;  /* 0x0000002229227209 */ /* 0x000fc40007810000 */
[----:B------:R-:W-:Y:S01]  /*3590*/  MOV R107, R151 ;  /* 0x00000097006b7202 */ /* 0x000fe20000000f00 */
[----:B------:R-:W3:Y:S01]  /*35a0*/  MUFU.TANH R81, R81 ;  /* 0x0000005100517308 */ /* 0x000ee20000002400 */
        /* <DEDUP_REMOVED lines=11> */
[----:B------:R-:W-:Y:S01]  /*3660*/  MUFU.EX2 R30, R27 ;  /* 0x0000001b001e7308 */ /* 0x000fe20000000800 */
[----:B-1----:R-:W-:-:S04]  /*3670*/  FSEL R33, R84, -INF , P3 ;  /* 0xff80000054217808 */ /* 0x002fc80001800000 */
[----:B------:R-:W-:-:S03]  /*3680*/  FMNMX.FTZ R34, R33, R34, !PT ;  /* 0x0000002221227209 */ /* 0x000fc60007810000 */
[----:B------:R-:W-:Y:S01]  /*3690*/  MUFU.EX2 R181, R181 ;  /* 0x000000b500b57308 */ /* 0x000fe20000000800 */
[----:B--2---:R-:W-:-:S04]  /*36a0*/  FSEL R85, R85, -INF , P2 ;  /* 0xff80000055557808 */ /* 0x004fc80001000000 */
[----:B------:R-:W-:-:S03]  /*36b0*/  FMNMX.FTZ R34, R85, R34, !PT ;  /* 0x0000002255227209 */ /* 0x000fc60007810000 */
[----:B------:R-:W1:Y:S02]  /*36c0*/  MUFU.EX2 R26, R26 ;  /* 0x0000001a001a7308 */ /* 0x000e640000000800 */
[----:B------:R-:W2:Y:S06]  /*36d0*/  SHFL.BFLY PT, R7, R34, 0x2, 0x1f ;  /* 0x0c401f0022077f89 */ /* 0x000eac00000e0000 */
[----:B------:R-:W3:Y:S08]  /*36e0*/  MUFU.EX2 R183, R183 ;  /* 0x000000b700b77308 */ /* 0x000ef00000000800 */
[----:B------:R-:W4:Y:S01]  /*36f0*/  MUFU.EX2 R6, R6 ;  /* 0x0000000600067308 */ /* 0x000f220000000800 */
[----:B-1----:R-:W-:Y:S01]  /*3700*/  FADD.FTZ R46, R181, R26 ;  /* 0x0000001ab52e7221 */ /* 0x002fe20000010000 */
[----:B------:R-:W-:-:S06]  /*3710*/  F2FP.BF16.F32.PACK_AB R181, R26, R181 ;  /* 0x000000b51ab5723e */ /* 0x000fcc00000010ff */
[----:B------:R-:W1:Y:S01]  /*3720*/  MUFU.EX2 R177, R177 ;  /* 0x000000b100b17308 */ /* 0x000e620000000800 */
[----:B--2---:R-:W-:-:S05]  /*3730*/  FMNMX.FTZ R27, R34, R7, !PT ;  /* 0x00000007221b7209 */ /* 0x004fca0007810000 */
[----:B------:R-:W2:Y:S02]  /*3740*/  SHFL.BFLY PT, R28, R27, 0x1, 0x1f ;  /* 0x0c201f001b1c7f89 */ /* 0x000ea400000e0000 */
[----:B------:R-:W5:Y:S08]  /*3750*/  MUFU.EX2 R8, R8 ;  /* 0x0000000800087308 */ /* 0x000f700000000800 */
[----:B------:R-:W5:Y:S08]  /*3760*/  MUFU.EX2 R179, R179 ;  /* 0x000000b300b37308 */ /* 0x000f700000000800 */
[----:B------:R-:W-:Y:S01]  /*3770*/  MUFU.EX2 R10, R10 ;  /* 0x0000000a000a7308 */ /* 0x000fe20000000800 */
[----:B--2---:R-:W-:-:S07]  /*3780*/  FMNMX.FTZ R7, R27, R28, !PT ;  /* 0x0000001c1b077209 */ /* 0x004fce0007810000 */
[----:B------:R-:W-:Y:S01]  /*3790*/  MUFU.EX2 R173, R173 ;  /* 0x000000ad00ad7308 */ /* 0x000fe20000000800 */
        /* <DEDUP_REMOVED lines=19> */
[----:B---3--:R-:W-:Y:S01]  /*38d0*/  FADD.FTZ R5, R183, R46 ;  /* 0x0000002eb7057221 */ /* 0x008fe20000010000 */
[-CC-:B------:R-:W-:Y:S01]  /*38e0*/  FFMA.FTZ R21, R21, R4.reuse, -R28.reuse ;  /* 0x0000000415157223 */ /* 0x180fe2000001081c */
[-CC-:B------:R-:W-:Y:S01]  /*38f0*/  FFMA.FTZ R25, R25, R4.reuse, -R28.reuse ;  /* 0x0000000419197223 */ /* 0x180fe2000001081c */
[-CC-:B------:R-:W-:Y:S01]  /*3900*/  FFMA.FTZ R95, R95, R4.reuse, -R28.reuse ;  /* 0x000000045f5f7223 */ /* 0x180fe2000001081c */
[----:B----4-:R-:W-:Y:S01]  /*3910*/  FADD.FTZ R46, R6, R5 ;  /* 0x00000005062e7221 */ /* 0x010fe20000010000 */
[-CC-:B------:R-:W-:Y:S01]  /*3920*/  FFMA.FTZ R97, R97, R4.reuse, -R28.reuse ;  /* 0x0000000461617223 */ /* 0x180fe2000001081c */
[-C--:B------:R-:W-:Y:S01]  /*3930*/  FFMA.FTZ R29, R29, R4.reuse, -R28 ;  /* 0x000000041d1d7223 */ /* 0x080fe2000001081c */
[----:B------:R-:W3:Y:S01]  /*3940*/  MUFU.EX2 R75, R75 ;  /* 0x0000004b004b7308 */ /* 0x000ee20000000800 */
[----:B-1----:R-:W-:Y:S01]  /*3950*/  FADD.FTZ R5, R177, R46 ;  /* 0x0000002eb1057221 */ /* 0x002fe20000010000 */
[-CC-:B------:R-:W-:Y:S01]  /*3960*/  FFMA.FTZ R99, R99, R4.reuse, -R28.reuse ;  /* 0x0000000463637223 */ /* 0x180fe2000001081c */
[-CC-:B------:R-:W-:Y:S01]  /*3970*/  FFMA.FTZ R101, R101, R4.reuse, -R28.reuse ;  /* 0x0000000465657223 */ /* 0x180fe2000001081c */
[-CC-:B------:R-:W-:Y:S01]  /*3980*/  FFMA.FTZ R103, R103, R4.reuse, -R28.reuse ;  /* 0x0000000467677223 */ /* 0x180fe2000001081c */
[----:B-----5:R-:W-:Y:S01]  /*3990*/  FADD.FTZ R46, R8, R5 ;  /* 0x00000005082e7221 */ /* 0x020fe20000010000 */
[-CC-:B------:R-:W-:Y:S01]  /*39a0*/  FFMA.FTZ R105, R105, R4.reuse, -R28.reuse ;  /* 0x0000000469697223 */ /* 0x180fe2000001081c */
[-C--:B------:R-:W-:Y:S01]  /*39b0*/  FFMA.FTZ R65, R65, R4.reuse, -R28 ;  /* 0x0000000441417223 */ /* 0x080fe2000001081c */
[----:B------:R-:W1:Y:S01]  /*39c0*/  MUFU.EX2 R182, R79 ;  /* 0x0000004f00b67308 */ /* 0x000e620000000800 */
[----:B------:R-:W-:Y:S01]  /*39d0*/  FADD.FTZ R5, R179, R46 ;  /* 0x0000002eb3057221 */ /* 0x000fe20000010000 */
[----:B--2---:R-:W-:Y:S01]  /*39e0*/  FADD.FTZ R46, R3, R180 ;  /* 0x000000b4032e7221 */ /* 0x004fe20000010000 */
[-CC-:B------:R-:W-:Y:S01]  /*39f0*/  FFMA.FTZ R49, R49, R4.reuse, -R28.reuse ;  /* 0x0000000431317223 */ /* 0x180fe2000001081c */
[----:B------:R-:W-:Y:S01]  /*3a00*/  F2FP.BF16.F32.PACK_AB R183, R6, R183 ;  /* 0x000000b706b7723e */ /* 0x000fe200000010ff */
[----:B------:R-:W-:Y:S01]  /*3a10*/  FADD.FTZ R48, R10, R5 ;  /* 0x000000050a307221 */ /* 0x000fe20000010000 */
        /* <DEDUP_REMOVED lines=12> */
[----:B------:R-:W-:Y:S01]  /*3ae0*/  FFMA.FTZ R28, R85, R4, -R28 ;  /* 0x00000004551c7223 */ /* 0x000fe2000001081c */
[----:B------:R-:W-:-:S02]  /*3af0*/  F2FP.BF16.F32.PACK_AB R180, R180, R3 ;  /* 0x00000003b4b4723e */ /* 0x000fc400000010ff */
[----:B------:R-:W-:Y:S02]  /*3b00*/  F2FP.BF16.F32.PACK_AB R177, R8, R177 ;  /* 0x000000b108b1723e */ /* 0x000fe400000010ff */
[----:B------:R-:W-:Y:S01]  /*3b10*/  F2FP.BF16.F32.PACK_AB R179, R10, R179 ;  /* 0x000000b30ab3723e */ /* 0x000fe200000010ff */
[----:B------:R1:W4:Y:S01]  /*3b20*/  MUFU.EX2 R176, R11 ;  /* 0x0000000b00b07308 */ /* 0x0003220000000800 */
[----:B--2---:R-:W-:Y:S01]  /*3b30*/  FADD.FTZ R5, R83, R46 ;  /* 0x0000002e53057221 */ /* 0x004fe20000010000 */
[----:B------:R-:W-:-:S06]  /*3b40*/  F2FP.BF16.F32.PACK_AB R182, R182, R75 ;  /* 0x0000004bb6b6723e */ /* 0x000fcc00000010ff */
[----:B------:R-:W2:Y:S01]  /*3b50*/  MUFU.EX2 R14, R14 ;  /* 0x0000000e000e7308 */ /* 0x000ea20000000800 */
[----:B-1----:R-:W-:Y:S01]  /*3b60*/  FADD.FTZ R11, R173, R48 ;  /* 0x00000030ad0b7221 */ /* 0x002fe20000010000 */
[----:B------:R-:W-:-:S03]  /*3b70*/  F2FP.BF16.F32.PACK_AB R173, R12, R173 ;  /* 0x000000ad0cad723e */ /* 0x000fc600000010ff */
[----:B------:R-:W-:-:S03]  /*3b80*/  FADD.FTZ R48, R12, R11 ;  /* 0x0000000b0c307221 */ /* 0x000fc60000010000 */
[----:B------:R-:W1:Y:S01]  /*3b90*/  MUFU.EX2 R87, R87 ;  /* 0x0000005700577308 */ /* 0x000e620000000800 */
[----:B---3--:R-:W-:Y:S01]  /*3ba0*/  FADD.FTZ R11, R175, R48 ;  /* 0x00000030af0b7221 */ /* 0x008fe20000010000 */
[C---:B----4-:R-:W-:Y:S01]  /*3bb0*/  FADD.FTZ R46, R176.reuse, R5 ;  /* 0x00000005b02e7221 */ /* 0x050fe20000010000 */
[----:B------:R-:W-:-:S05]  /*3bc0*/  F2FP.BF16.F32.PACK_AB R176, R176, R83 ;  /* 0x00000053b0b0723e */ /* 0x000fca00000010ff */
[----:B------:R-:W3:Y:S01]  /*3bd0*/  MUFU.EX2 R169, R169 ;  /* 0x000000a900a97308 */ /* 0x000ee20000000800 */
[C---:B--2---:R-:W-:Y:S01]  /*3be0*/  FADD.FTZ R48, R14.reuse, R11 ;  /* 0x0000000b0e307221 */ /* 0x044fe20000010000 */
[----:B------:R-:W-:-:S06]  /*3bf0*/  F2FP.BF16.F32.PACK_AB R175, R14, R175 ;  /* 0x000000af0eaf723e */ /* 0x000fcc00000010ff */
[----:B------:R2:W4:Y:S01]  /*3c00*/  MUFU.EX2 R178, R89 ;  /* 0x0000005900b27308 */ /* 0x0005220000000800 */
[----:B-1----:R-:W-:-:S07]  /*3c10*/  FADD.FTZ R5, R87, R46 ;  /* 0x0000002e57057221 */ /* 0x002fce0000010000 */
[----:B------:R-:W1:Y:S01]  /*3c20*/  MUFU.EX2 R20, R20 ;  /* 0x0000001400147308 */ /* 0x000e620000000800 */
[----:B---3--:R-:W-:Y:S01]  /*3c30*/  FADD.FTZ R11, R169, R48 ;  /* 0x00000030a90b7221 */ /* 0x008fe20000010000 */
[----:B--2---:R-:W-:-:S06]  /*3c40*/  IMAD.MOV.U32 R89, RZ, RZ, R151 ;  /* 0x000000ffff597224 */ /* 0x004fcc00078e0097 */
[----:B------:R-:W2:Y:S01]  /*3c50*/  MUFU.EX2 R13, R13 ;  /* 0x0000000d000d7308 */ /* 0x000ea20000000800 */
[C---:B----4-:R-:W-:Y:S01]  /*3c60*/  FADD.FTZ R46, R178.reuse, R5 ;  /* 0x00000005b22e7221 */ /* 0x050fe20000010000 */
        /* <DEDUP_REMOVED lines=14> */
[----:B------:R2:W4:Y:S01]  /*3d50*/  MUFU.EX2 R174, R93 ;  /* 0x0000005d00ae7308 */ /* 0x0005220000000800 */
[----:B---3--:R-:W-:-:S07]  /*3d60*/  FADD.FTZ R5, R91, R0 ;  /* 0x000000005b057221 */ /* 0x008fce0000010000 */
[----:B------:R-:W3:Y:S01]  /*3d70*/  MUFU.EX2 R21, R21 ;  /* 0x0000001500157308 */ /* 0x000ee20000000800 */
[----:B-1----:R-:W-:Y:S01]  /*3d80*/  FADD.FTZ R11, R153, R46 ;  /* 0x0000002e990b7221 */ /* 0x002fe20000010000 */
[C---:B------:R-:W-:Y:S01]  /*3d90*/  F2FP.BF16.F32.PACK_AB R153, R30.reuse, R153 ;  /* 0x000000991e99723e */ /* 0x040fe200000010ff */
[----:B--2---:R-:W-:Y:S02]  /*3da0*/  IMAD.MOV.U32 R93, RZ, RZ, R151 ;  /* 0x000000ffff5d7224 */ /* 0x004fe400078e0097 */
[----:B------:R-:W-:-:S03]  /*3db0*/  FADD.FTZ R46, R30, R11 ;  /* 0x0000000b1e2e7221 */ /* 0x000fc60000010000 */
[----:B------:R-:W1:Y:S01]  /*3dc0*/  MUFU.EX2 R31, R31 ;  /* 0x0000001f001f7308 */ /* 0x000e620000000800 */
[C---:B----4-:R-:W-:Y:S01]  /*3dd0*/  FADD.FTZ R0, R174.reuse, R5 ;  /* 0x00000005ae007221 */ /* 0x050fe20000010000 */
[----:B------:R-:W-:Y:S02]  /*3de0*/  F2FP.BF16.F32.PACK_AB R174, R174, R91 ;  /* 0x0000005baeae723e */ /* 0x000fe400000010ff */
[----:B------:R-:W-:-:S04]  /*3df0*/  MOV R91, R151 ;  /* 0x00000097005b7202 */ /* 0x000fc80000000f00 */
        /* <DEDUP_REMOVED lines=10> */
[----:B------:R3:W4:Y:S01]  /*3ea0*/  MUFU.EX2 R170, R97 ;  /* 0x0000006100aa7308 */ /* 0x0007220000000800 */
[----:B-1----:R-:W-:-:S07]  /*3eb0*/  FADD.FTZ R5, R95, R0 ;  /* 0x000000005f057221 */ /* 0x002fce0000010000 */
[----:B------:R-:W1:Y:S01]  /*3ec0*/  MUFU.EX2 R36, R43 ;  /* 0x0000002b00247308 */ /* 0x000e620000000800 */
[----:B--2---:R-:W-:Y:S01]  /*3ed0*/  FADD.FTZ R11, R37, R46 ;  /* 0x0000002e250b7221 */ /* 0x004fe20000010000 */
[----:B---3--:R-:W-:-:S06]  /*3ee0*/  IMAD.MOV.U32 R97, RZ, RZ, R151 ;  /* 0x000000ffff617224 */ /* 0x008fcc00078e0097 */
[----:B------:R-:W2:Y:S01]  /*3ef0*/  MUFU.EX2 R29, R29 ;  /* 0x0000001d001d7308 */ /* 0x000ea20000000800 */
[C---:B----4-:R-:W-:Y:S01]  /*3f00*/  FADD.FTZ R0, R170.reuse, R5 ;  /* 0x00000005aa007221 */ /* 0x050fe20000010000 */
[----:B------:R-:W-:Y:S02]  /*3f10*/  F2FP.BF16.F32.PACK_AB R170, R170, R95 ;  /* 0x0000005faaaa723e */ /* 0x000fe400000010ff */
[----:B------:R-:W-:-:S04]  /*3f20*/  MOV R95, R151 ;  /* 0x00000097005f7202 */ /* 0x000fc80000000f00 */
[----:B------:R-:W3:Y:S01]  /*3f30*/  MUFU.EX2 R47, R47 ;  /* 0x0000002f002f7308 */ /* 0x000ee20000000800 */
[C---:B-1----:R-:W-:Y:S01]  /*3f40*/  FADD.FTZ R46, R36.reuse, R11 ;  /* 0x0000000b242e7221 */ /* 0x042fe20000010000 */
[----:B------:R-:W-:-:S06]  /*3f50*/  F2FP.BF16.F32.PACK_AB R157, R36, R37 ;  /* 0x00000025249d723e */ /* 0x000fcc00000010ff */
[----:B------:R1:W4:Y:S01]  /*3f60*/  MUFU.EX2 R152, R99 ;  /* 0x0000006300987308 */ /* 0x0003220000000800 */
[----:B--2---:R-:W-:-:S07]  /*3f70*/  FADD.FTZ R5, R29, R0 ;  /* 0x000000001d057221 */ /* 0x004fce0000010000 */
[----:B------:R-:W2:Y:S01]  /*3f80*/  MUFU.EX2 R40, R51 ;  /* 0x0000003300287308 */ /* 0x000ea20000000800 */
[----:B---3--:R-:W-:Y:S01]  /*3f90*/  FADD.FTZ R11, R47, R46 ;  /* 0x0000002e2f0b7221 */ /* 0x008fe20000010000 */
[----:B-1----:R-:W-:-:S06]  /*3fa0*/  MOV R99, R151 ;  /* 0x0000009700637202 */ /* 0x002fcc0000000f00 */
[----:B------:R-:W1:Y:S01]  /*3fb0*/  MUFU.EX2 R101, R101 ;  /* 0x0000006500657308 */ /* 0x000e620000000800 */
[C---:B----4-:R-:W-:Y:S01]  /*3fc0*/  FADD.FTZ R0, R152.reuse, R5 ;  /* 0x0000000598007221 */ /* 0x050fe20000010000 */
[----:B------:R-:W-:-:S06]  /*3fd0*/  F2FP.BF16.F32.PACK_AB R152, R152, R29 ;  /* 0x0000001d9898723e */ /* 0x000fcc00000010ff */
[----:B------:R-:W3:Y:S01]  /*3fe0*/  MUFU.EX2 R53, R53 ;  /* 0x0000003500357308 */ /* 0x000ee20000000800 */
[C---:B--2---:R-:W-:Y:S01]  /*3ff0*/  FADD.FTZ R6, R40.reuse, R11 ;  /* 0x0000000b28067221 */ /* 0x044fe20000010000 */
[----:B------:R-:W-:-:S06]  /*4000*/  F2FP.BF16.F32.PACK_AB R159, R40, R47 ;  /* 0x0000002f289f723e */ /* 0x000fcc00000010ff */
[----:B------:R2:W4:Y:S01]  /*4010*/  MUFU.EX2 R154, R103 ;  /* 0x00000067009a7308 */ /* 0x0005220000000800 */
[----:B-1----:R-:W-:-:S07]  /*4020*/  FADD.FTZ R5, R101, R0 ;  /* 0x0000000065057221 */ /* 0x002fce0000010000 */
[----:B------:R-:W1:Y:S01]  /*4030*/  MUFU.EX2 R34, R55 ;  /* 0x0000003700227308 */ /* 0x000e620000000800 */
[----:B---3--:R-:W-:Y:S01]  /*4040*/  FADD.FTZ R11, R53, R6 ;  /* 0x00000006350b7221 */ /* 0x008fe20000010000 */
[----:B--2---:R-:W-:-:S06]  /*4050*/  MOV R103, R151 ;  /* 0x0000009700677202 */ /* 0x004fcc0000000f00 */
[----:B------:R-:W2:Y:S01]  /*4060*/  MUFU.EX2 R105, R105 ;  /* 0x0000006900697308 */ /* 0x000ea20000000800 */
[C---:B----4-:R-:W-:Y:S01]  /*4070*/  FADD.FTZ R0, R154.reuse, R5 ;  /* 0x000000059a007221 */ /* 0x050fe20000010000 */
        /* <DEDUP_REMOVED lines=44> */
[----:B--2---:R-:W-:Y:S01]  /*4340*/  FADD.FTZ R3, R33, R6 ;  /* 0x0000000621037221 */ /* 0x004fe20000010000 */
[C---:B---3--:R-:W-:Y:S01]  /*4350*/  FADD.FTZ R0, R38.reuse, R11 ;  /* 0x0000000b26007221 */ /* 0x048fe20000010000 */
[----:B------:R-:W-:Y:S02]  /*4360*/  F2FP.BF16.F32.PACK_AB R167, R38, R61 ;  /* 0x0000003d26a7723e */ /* 0x000fe400000010ff */
[C---:B-1----:R-:W-:Y:S01]  /*4370*/  FADD.FTZ R3, R28.reuse, R3 ;  /* 0x000000031c037221 */ /* 0x042fe20000010000 */
[----:B------:R-:W-:Y:S01]  /*4380*/  F2FP.BF16.F32.PACK_AB R166, R28, R33 ;  /* 0x000000211ca6723e */ /* 0x000fe200000010ff */
[----:B------:R-:W-:Y:S06]  /*4390*/  @!P2 BRA `(.L_x_7423) ;  /* 0x0000003000d8a947 */ /* 0x000fec0003800000 */
[----:B------:R-:W-:Y:S01]  /*43a0*/  MOV R6, R9 ;  /* 0x0000000900067202 */ /* 0x000fe20000000f00 */
[----:B------:R-:W-:Y:S01]  /*43b0*/  IMAD.MOV.U32 R5, RZ, RZ, R7 ;  /* 0x000000ffff057224 */ /* 0x000fe200078e0007 */
        /* <DEDUP_REMOVED lines=33> */
[----:B------:R-:W-:Y:S01]  /*45d0*/  UMOV UR5, UR37 ;  /* 0x0000002500057c82 */ /* 0x000fe20008000000 */
[----:B------:R-:W-:Y:S01]  /*45e0*/  ULDC UR55, c[0x0][0x2e0] ;  /* 0x0000b80000377ab9 */ /* 0x000fe20000000800 */
[----:B------:R-:W-:Y:S01]  /*45f0*/  ULDC UR54, c[0x0][0x288] ;  /* 0x0000a20000367ab9 */ /* 0x000fe20000000800 */
[----:B------:R-:W-:Y:S01]  /*4600*/  ULDC UR56, c[0x0][0x404] ;  /* 0x0001010000387ab9 */ /* 0x000fe20000000800 */
[----:B------:R-:W-:Y:S01]  /*4610*/  ULDC UR4, c[0x0][0x9d8] ;  /* 0x0002760000047ab9 */ /* 0x000fe20000000800 */
[----:B------:R-:W-:-:S05]  /*4620*/  ULDC.64 UR40, c[0x0][0x3f8] ;  /* 0x0000fe0000287ab9 */ /* 0x000fca0000000a00 */
.L_x_7432:
        /* <DEDUP_REMOVED lines=9> */
.L_x_7425:
[----:B------:R-:W-:Y:S01]  /*46c0*/  ULEA UR10, UR37, UR38, 0x3 ;  /* 0x00000026250a7291 */ /* 0x000fe2000f8e183f */
[----:B------:R-:W-:-:S05]  /*46d0*/  IMAD.U32 R4, RZ, RZ, UR36 ;  /* 0x00000024ff047e24 */ /* 0x000fca000f8e00ff */
[----:B------:R-:W-:-:S04]  /*46e0*/  SHF.L.U32 R4, R4, 0x1f, RZ ;  /* 0x0000001f04047819 */ /* 0x000fc800000006ff */
[----:B------:R1:W2:Y:S01]  /*46f0*/  SYNCS.PHASECHK.TRANS64.TRYWAIT P2, [UR10+0x28830], R4 ;  /* 0x02883004ff0075a7 */ /* 0x0002a2000804014a */
[----:B------:R-:W-:Y:S05]  /*4700*/  @!P0 BRA `(.L_x_7426) ;  /* 0x0000000000048947 */ /* 0x000fea0003800000 */
[----:B------:R-:W-:Y:S01]  /*4710*/  BPT.TRAP 0x1 ;  /* 0x000000040000795c */ /* 0x000fe20000300000 */
.L_x_7426:
[----:B--2---:R-:W-:Y:S05]  /*4720*/  @P2 BRA `(.L_x_7424) ;  /* 0x0000000000082947 */ /* 0x004fea0003800000 */
[----:B------:R-:W2:Y:S02]  /*4730*/  SYNCS.PHASECHK.TRANS64.TRYWAIT P2, [UR10+0x28830], R4 ;  /* 0x02883004ff0075a7 */ /* 0x000ea4000804014a */
[----:B--2---:R-:W-:Y:S05]  /*4740*/  @!P2 BRA `(.L_x_7427) ;  /* 0x000000a00080a947 */ /* 0x004fea0003800000 */
.L_x_7424:
[----:B-12---:R-:W-:Y:S01]  /*4750*/  VIADD R4, R23, 0x8 ;  /* 0x0000000817047836 */ /* 0x006fe20000000000 */
[----:B------:R-:W-:Y:S01]  /*4760*/  ULEA UR34, UR37, UR39, 0xb ;  /* 0x0000002725227291 */ /* 0x000fe2000f8e583f */
[----:B------:R-:W-:Y:S01]  /*4770*/  UMOV UR51, 0x40000040 ;  /* 0x4000004000337882 */ /* 0x000fe20000000000 */
[----:B------:R-:W-:Y:S02]  /*4780*/  UMOV UR11, 0x40000040 ;  /* 0x40000040000b7882 */ /* 0x000fe40000000000 */
[----:B------:R1:W-:Y:S01]  /*4790*/  BAR.SYNC.DEFER_BLOCKING R4, 0x100 ;  /* 0x000400040000751d */ /* 0x0003e20000010000 */
[----:B------:R-:W-:Y:S02]  /*47a0*/  UIADD3 UR10, UR34, 0x2, URZ ;  /* 0x00000002220a7890 */ /* 0x000fe4000fffe03f */
[----:B------:R-:W-:Y:S02]  /*47b0*/  UIADD3 UR14, UR34, 0x4, URZ ;  /* 0x00000004220e7890 */ /* 0x000fe4000fffe03f */
[----:B------:R-:W-:-:S02]  /*47c0*/  UIADD3 UR18, UR34, 0x6, URZ ;  /* 0x0000000622127890 */ /* 0x000fc4000fffe03f */
[----:B------:R-:W-:Y:S01]  /*47d0*/  UMOV UR50, UR34 ;  /* 0x0000002200327c82 */ /* 0x000fe20008000000 */
        /* <DEDUP_REMOVED lines=37> */
.L_x_7429:
[----:B------:R-:W-:Y:S01]  /*4a30*/  ULEA UR10, UR5, UR38, 0x3 ;  /* 0x00000026050a7291 */ /* 0x000fe2000f8e183f */
[----:B------:R-:W-:-:S04]  /*4a40*/  MOV R4, UR7 ;  /* 0x0000000700047c02 */ /* 0x000fc80008000f00 */
[----:B------:R-:W-:-:S04]  /*4a50*/  SHF.L.U32 R4, R4, 0x1f, RZ ;  /* 0x0000001f04047819 */ /* 0x000fc800000006ff */
[----:B------:R1:W2:Y:S01]  /*4a60*/  SYNCS.PHASECHK.TRANS64.TRYWAIT P2, [UR10+0x28850], R4 ;  /* 0x02885004ff0075a7 */ /* 0x0002a2000804014a */
[----:B------:R-:W-:Y:S05]  /*4a70*/  @!P0 BRA `(.L_x_7430) ;  /* 0x0000000000048947 */ /* 0x000fea0003800000 */
[----:B------:R-:W-:Y:S01]  /*4a80*/  BPT.TRAP 0x1 ;  /* 0x000000040000795c */ /* 0x000fe20000300000 */
.L_x_7430:
[----:B--2---:R-:W-:Y:S05]  /*4a90*/  @P2 BRA `(.L_x_7428) ;  /* 0x0000000000082947 */ /* 0x004fea0003800000 */
[----:B------:R-:W2:Y:S02]  /*4aa0*/  SYNCS.PHASECHK.TRANS64.TRYWAIT P2, [UR10+0x28850], R4 ;  /* 0x02885004ff0075a7 */ /* 0x000ea4000804014a */
[----:B--2---:R-:W-:Y:S05]  /*4ab0*/  @!P2 BRA `(.L_x_7431) ;  /* 0x0000009c00bca947 */ /* 0x004fea0003800000 */
.L_x_7428:
[----:B------:R-:W-:Y:S01]  /*4ac0*/  UIADD3 UR7, UR38, 0x400, URZ ;  /* 0x0000040026077890 */ /* 0x000fe2000fffe03f */
[----:B------:R-:W-:Y:S01]  /*4ad0*/  WARPGROUP.ARRIVE ;  /* 0x00000000000079c5 */ /* 0x000fe20000000000 */
[----:B------:R-:W-:Y:S01]  /*4ae0*/  UMOV UR11, 0x40000040 ;  /* 0x40000040000b7882 */ /* 0x000fe20000000000 */
[----:B------:R-:W-:Y:S01]  /*4af0*/  UISETP.NE.U32.AND UP0, UPT, UR40, URZ, UPT ;  /* 0x0000003f2800728c */ /* 0x000fe2000bf05070 */
[----:B------:R-:W-:Y:S01]  /*4b00*/  FMUL.FTZ R11, R31, UR4 ;  /* 0x000000041f0b7c20 */ /* 0x000fe20008410000 */
[----:B------:R-:W-:Y:S01]  /*4b10*/  USHF.R.U32.HI UR7, URZ, 0x4, UR7 ;  /* 0x000000043f077899 */ /* 0x000fe20008011607 */
[----:B-12---:R-:W-:Y:S01]  /*4b20*/  FMUL.FTZ R4, R24, UR4 ;  /* 0x0000000418047c20 */ /* 0x006fe20008410000 */
[----:B------:R-:W-:Y:S01]  /*4b30*/  UISETP.NE.AND.EX UP0, UPT, UR41, URZ, UPT, UP0 ;  /* 0x0000003f2900728c */ /* 0x000fe2000bf05300 */
[----:B------:R-:W-:Y:S01]  /*4b40*/  FMUL.FTZ R7, R25, UR4 ;  /* 0x0000000419077c20 */ /* 0x000fe20008410000 */
[----:B------:R-:W-:Y:S01]  /*4b50*/  ULOP3.LUT UR7, UR7, 0x3fff, URZ, 0xc0, !UPT ;  /* 0x00003fff07077892 */ /* 0x000fe2000f8ec03f */
[----:B------:R-:W-:Y:S01]  /*4b60*/  FMUL.FTZ R25, R28, UR4 ;  /* 0x000000041c197c20 */ /* 0x000fe20008410000 */
[----:B------:R-:W-:Y:S01]  /*4b70*/  FMUL.FTZ R40, R40, UR4 ;  /* 0x0000000428287c20 */ /* 0x000fe20008410000 */
[----:B------:R-:W1:Y:S01]  /*4b80*/  MUFU.TANH R4, R4 ;  /* 0x0000000400047308 */ /* 0x000e620000002400 */
[----:B------:R-:W-:Y:S01]  /*4b90*/  ULOP3.LUT UR7, UR7, 0x4000000, URZ, 0xfc, !UPT ;  /* 0x0400000007077892 */ /* 0x000fe2000f8efc3f */
[----:B------:R-:W-:Y:S01]  /*4ba0*/  FMUL.FTZ R8, R27, UR4 ;  /* 0x000000041b087c20 */ /* 0x000fe20008410000 */
[----:B------:R-:W-:Y:S01]  /*4bb0*/  FMUL.FTZ R27, R29, UR4 ;  /* 0x000000041d1b7c20 */ /* 0x000fe20008410000 */
[----:B------:R-:W-:Y:S01]  /*4bc0*/  FMUL.FTZ R191, R32, UR4 ;  /* 0x0000000420bf7c20 */ /* 0x000fe20008410000 */
[----:B------:R-:W-:Y:S01]  /*4bd0*/  ULEA UR7, UR5, UR7, 0xb ;  /* 0x0000000705077291 */ /* 0x000fe2000f8e583f */
[----:B------:R-:W-:Y:S01]  /*4be0*/  FMUL.FTZ R20, R42, UR4 ;  /* 0x000000042a147c20 */ /* 0x000fe20008410000 */
[----:B------:R-:W-:Y:S01]  /*4bf0*/  FMUL.FTZ R36, R36, UR4 ;  /* 0x0000000424247c20 */ /* 0x000fe20008410000 */
[----:B------:R-:W2:Y:S01]  /*4c00*/  MUFU.TANH R7, R7 ;  /* 0x0000000700077308 */ /* 0x000ea20000002400 */
        /* <DEDUP_REMOVED lines=9> */
[----:B------:R-:W-:Y:S01]  /*4ca0*/  FMUL.FTZ R44, R44, UR4 ;  /* 0x000000042c2c7c20 */ /* 0x000fe20008410000 */
[----:B------:R-:W-:Y:S01]  /*4cb0*/  FMUL.FTZ R48, R48, UR4 ;  /* 0x0000000430307c20 */ /* 0x000fe20008410000 */
[----:B------:R-:W-:Y:S01]  /*4cc0*/  FMUL.FTZ R49, R49, UR4 ;  /* 0x0000000431317c20 */ /* 0x000fe20008410000 */
[----:B------:R-:W-:Y:S01]  /*4cd0*/  FMUL.FTZ R52, R52, UR4 ;  /* 0x0000000434347c20 */ /* 0x000fe20008410000 */
[----:B------:R-:W-:Y:S01]  /*4ce0*/  FMUL.FTZ R53, R53, UR4 ;  /* 0x0000000435357c20 */ /* 0x000fe20008410000 */
[----:B------:R-:W-:Y:S01]  /*4cf0*/  FMUL.FTZ R56, R56, UR4 ;  /* 0x0000000438387c20 */ /* 0x000fe20008410000 */
        /* <DEDUP_REMOVED lines=34> */
[----:B------:R-:W-:-:S06]  /*4f20*/  FMUL.FTZ R70, R83, UR4 ;  /* 0x0000000453467c20 */ /* 0x000fcc0008410000 */
[----:B------:R-:W-:Y:S08]  /*4f30*/  MUFU.TANH R48, R48 ;  /* 0x0000003000307308 */ /* 0x000ff00000002400 */
[----:B------:R-:W-:Y:S08]  /*4f40*/  MUFU.TANH R49, R49 ;  /* 0x0000003100317308 */ /* 0x000ff00000002400 */
[----:B------:R-:W-:Y:S08]  /*4f50*/  MUFU.TANH R52, R52 ;  /* 0x0000003400347308 */ /* 0x000ff00000002400 */
[----:B------:R-:W-:Y:S08]  /*4f60*/  MUFU.TANH R53, R53 ;  /* 0x0000003500357308 */ /* 0x000ff00000002400 */
[----:B------:R-:W-:Y:S08]  /*4f70*/  MUFU.TANH R56, R56 ;  /* 0x0000003800387308 */ /* 0x000ff00000002400 */
[----:B------:R-:W-:Y:S08]  /*4f80*/  MUFU.TANH R57, R57 ;  /* 0x0000003900397308 */ /* 0x000ff00000002400 */
[----:B------:R1:W-:Y:S08]  /*4f90*/  MUFU.TANH R55, R60 ;  /* 0x0000003c00377308 */ /* 0x0003f00000002400 */
[----:B------:R2:W-:Y:S01]  /*4fa0*/  MUFU.TANH R51, R64 ;  /* 0x0000004000337308 */ /* 0x0005e20000002400 */
[----:B-1----:R-:W-:-:S07]  /*4fb0*/  FMUL.FTZ R60, R78, UR4 ;  /* 0x000000044e3c7c20 */ /* 0x002fce0008410000 */
[----:B------:R1:W-:Y:S01]  /*4fc0*/  MUFU.TANH R47, R68 ;  /* 0x00000044002f7308 */ /* 0x0003e20000002400 */
[----:B--2---:R-:W-:-:S07]  /*4fd0*/  FMUL.FTZ R64, R82, UR4 ;  /* 0x0000000452407c20 */ /* 0x004fce0008410000 */
[----:B------:R-:W-:Y:S01]  /*4fe0*/  MUFU.TANH R35, R80 ;  /* 0x0000005000237308 */ /* 0x000fe20000002400 */
[----:B-1----:R-:W-:-:S07]  /*4ff0*/  FMUL.FTZ R68, R86, UR4 ;  /* 0x0000000456447c20 */ /* 0x002fce0008410000 */
[----:B------:R-:W-:Y:S08]  /*5000*/  MUFU.TANH R39, R81 ;  /* 0x0000005100277308 */ /* 0x000ff00000002400 */
[----:B------:R-:W-:Y:S01]  /*5010*/  MUFU.TANH R9, R9 ;  /* 0x0000000900097308 */ /* 0x000fe20000002400 */
[----:B------:R-:W-:Y:S02]  /*5020*/  WARPGROUP.DEPBAR.LE gsb0, 0x0 ;  /* 0x00008000000079c5 */ /* 0x000fe40000010000 */
[----:B------:R-:W-:Y:S01]  /*5030*/  WARPGROUP.ARRIVE ;  /* 0x00000000000079c5 */ /* 0x000fe20000000000 */
[----:B------:R-:W-:-:S04]  /*5040*/  FMUL.FTZ R183, R33, UR4 ;  /* 0x0000000421b77c20 */ /* 0x000fc80008410000 */
[----:B------:R1:W-:Y:S01]  /*5050*/  MUFU.TANH R181, R36 ;  /* 0x0000002400b57308 */ /* 0x0003e20000002400 */
[----:B------:R-:W-:Y:S01]  /*5060*/  HGMMA.64x128x16.F32.BF16 R88, R176, gdesc[UR8].tnspB, R88, gsb0 ;  /* 0x41e00008b0587df0 */ /* 0x000fe20008001858 */
[----:B------:R-:W-:Y:S01]  /*5070*/  UIADD3 UR10, UR7, 0x100, URZ ;  /* 0x00000100070a7890 */ /* 0x000fe2000fffe03f */
[----:B------:R-:W-:-:S05]  /*5080*/  UMOV UR11, 0x40000040 ;  /* 0x40000040000b7882 */ /* 0x000fca0000000000 */
[----:B------:R-:W2:Y:S01]  /*5090*/  MUFU.TANH R183, R183 ;  /* 0x000000b700b77308 */ /* 0x000ea20000002400 */
[----:B-1----:R-:W-:Y:S01]  /*50a0*/  FMUL.FTZ R36, R58, UR4 ;  /* 0x000000043a247c20 */ /* 0x002fe20008410000 */
        /* <DEDUP_REMOVED lines=20> */
[----:B------:R-:W-:-:S04]  /*51f0*/  FMUL.FTZ R179, R37, UR4 ;  /* 0x0000000425b37c20 */ /* 0x000fc80008410000 */
[----:B------:R1:W-:Y:S01]  /*5200*/  MUFU.TANH R177, R40 ;  /* 0x0000002800b17308 */ /* 0x0003e20000002400 */
[----:B------:R-:W-:Y:S01]  /*5210*/  HGMMA.64x128x16.F32.BF16 R88, R172, gdesc[UR8].tnspB, R88, gsb0 ;  /* 0x41e00008ac587df0 */ /* 0x000fe20008001858 */
[----:B------:R-:W-:Y:S01]  /*5220*/  UMOV UR10, 0xffffff80 ;  /* 0xffffff80000a7882 */ /* 0x000fe20000000000 */
[----:B------:R-:W-:Y:S02]  /*5230*/  USEL UR11, UR56, 0x1, UP0 ;  /* 0x00000001380b7887 */ /* 0x000fe40008000000 */
[----:B------:R-:W-:-:S03]  /*5240*/  UIMAD UR10, UR6, UR10, 0x1 ;  /* 0x00000001060a74a4 */ /* 0x000fc6000f8e020a */
[----:B------:R-:W2:Y:S01]  /*5250*/  MUFU.TANH R179, R179 ;  /* 0x000000b300b37308 */ /* 0x000ea20000002400 */
[----:B------:R-:W-:Y:S02]  /*5260*/  UISETP.GT.AND UP0, UPT, UR6, UR45, UPT ;  /* 0x0000002d0600728c */ /* 0x000fe4000bf04270 */
[----:B------:R-:W-:Y:S02]  /*5270*/  UIADD3 UR10, UR42, UR10, URZ ;  /* 0x0000000a2a0a7290 */ /* 0x000fe4000fffe03f */
[----:B------:R-:W-:Y:S02]  /*5280*/  UIADD3 UR6, UR6, -0x1, URZ ;  /* 0xffffffff06067890 */ /* 0x000fe4000fffe03f */
[----:B------:R-:W-:Y:S01]  /*5290*/  UIMAD UR10, UR11, UR55, UR10 ;  /* 0x000000370b0a72a4 */ /* 0x000fe2000f8e020a */
[----:B------:R-:W-:Y:S02]  /*52a0*/  MUFU.TANH R37, R85 ;  /* 0x0000005500257308 */ /* 0x000fe40000002400 */
[----:B------:R-:W-:Y:S01]  /*52b0*/  UMOV UR11, 0x40000040 ;  /* 0x40000040000b7882 */ /* 0x000fe20000000000 */
[----:B------:R-:W-:-:S05]  /*52c0*/  UIADD3 UR10, UR10, -UR54, URZ ;  /* 0x800000360a0a7290 */ /* 0x000fca000fffe03f */
[----:B------:R-:W-:Y:S01]  /*52d0*/  MUFU.TANH R38, R38 ;  /* 0x0000002600267308 */ /* 0x000fe20000002400 */
[----:B------:R-:W-:Y:S01]  /*52e0*/  IMAD.U32 R31, RZ, RZ, UR10 ;  /* 0x0000000aff1f7e24 */ /* 0x000fe2000f8e00ff */
[----:B------:R-:W-:-:S03]  /*52f0*/  UIADD3 UR10, UR7, 0x180, URZ ;  /* 0x00000180070a7890 */ /* 0x000fc6000fffe03f */
[----:B------:R-:W-:-:S03]  /*5300*/  IMAD R31, R2, -0x2, R31 ;  /* 0xfffffffe021f7824 */ /* 0x000fc600078e021f */
[----:B------:R-:W-:Y:S01]  /*5310*/  MUFU.TANH R50, R50 ;  /* 0x0000003200327308 */ /* 0x000fe20000002400 */
[----:B-1----:R-:W-:-:S05]  /*5320*/  IMAD.IADD R40, R22, 0x1, R31 ;  /* 0x0000000116287824 */ /* 0x002fca00078e021f */
[C---:B------:R-:W-:Y:S02]  /*5330*/  ISETP.GT.AND P2, PT, R40.reuse, RZ, PT ;  /* 0x000000ff2800720c */ /* 0x040fe40003f44270 */
[----:B------:R-:W-:Y:S01]  /*5340*/  ISETP.GT.AND P3, PT, R40, 0x1, PT ;  /* 0x000000012800780c */ /* 0x000fe20003f64270 */
[----:B------:R-:W-:Y:S01]  /*5350*/  MUFU.TANH R31, R76 ;  /* 0x0000004c001f7308 */ /* 0x000fe20000002400 */
[----:B------:R-:W-:Y:S02]  /*5360*/  FSEL R42, R4, -INF , P2 ;  /* 0xff800000042a7808 */ /* 0x000fe40001000000 */
[----:B------:R-:W-:Y:S02]  /*5370*/  ISETP.GT.AND P2, PT, R40, 0x8, PT ;  /* 0x000000082800780c */ /* 0x000fe40003f44270 */
[----:B------:R-:W-:Y:S02]  /*5380*/  FSEL R43, R7, -INF , P3 ;  /* 0xff800000072b7808 */ /* 0x000fe40001800000 */
[----:B------:R-:W-:Y:S01]  /*5390*/  FMNMX.FTZ R4, R42, R5, !PT ;  /* 0x000000052a047209 */ /* 0x000fe20007810000 */
[----:B------:R-:W-:Y:S01]  /*53a0*/  MUFU.TANH R7, R65 ;  /* 0x0000004100077308 */ /* 0x000fe20000002400 */
[----:B------:R-:W-:-:S02]  /*53b0*/  ISETP.GT.AND P3, PT, R40, 0x9, PT ;  /* 0x000000092800780c */ /* 0x000fc40003f64270 */
[----:B---3--:R-:W-:Y:S01]  /*53c0*/  FSEL R45, R25, -INF , P2 ;  /* 0xff800000192d7808 */ /* 0x008fe20001000000 */
[----:B------:R-:W-:Y:S01]  /*53d0*/  FMUL.FTZ R25, R69, UR4 ;  /* 0x0000000445197c20 */ /* 0x000fe20008410000 */
[----:B------:R-:W-:Y:S02]  /*53e0*/  FMNMX.FTZ R46, R43, R4, !PT ;  /* 0x000000042b2e7209 */ /* 0x000fe40007810000 */
[C---:B------:R-:W-:Y:S01]  /*53f0*/  ISETP.GT.AND P2, PT, R40.reuse, 0x10, PT ;  /* 0x000000102800780c */ /* 0x040fe20003f44270 */
[----:B------:R-:W1:Y:S01]  /*5400*/  MUFU.TANH R4, R61 ;  /* 0x0000003d00047308 */ /* 0x000e620000002400 */
[----:B----4-:R-:W-:Y:S02]  /*5410*/  FSEL R193, R27, -INF , P3 ;  /* 0xff8000001bc17808 */ /* 0x010fe40001800000 */
[----:B------:R-:W-:Y:S02]  /*5420*/  FMNMX.FTZ R46, R45, R46, !PT ;  /* 0x0000002e2d2e7209 */ /* 0x000fe40007810000 */
[----:B------:R-:W-:-:S02]  /*5430*/  ISETP.GT.AND P3, PT, R40, 0x11, PT ;  /* 0x000000112800780c */ /* 0x000fc40003f64270 */
[----:B-----5:R-:W-:Y:S01]  /*5440*/  FSEL R191, R191, -INF , P2 ;  /* 0xff800000bfbf7808 */ /* 0x020fe20001000000 */
[----:B------:R-:W3:Y:S01]  /*5450*/  MUFU.TANH R25, R25 ;  /* 0x0000001900197308 */ /* 0x000ee20000002400 */
[----:B------:R-:W-:Y:S02]  /*5460*/  FMNMX.FTZ R46, R193, R46, !PT ;  /* 0x0000002ec12e7209 */ /* 0x000fe40007810000 */
[C---:B------:R-:W-:Y:S02]  /*5470*/  ISETP.GT.AND P2, PT, R40.reuse, 0x18, PT ;  /* 0x000000182800780c */ /* 0x040fe40003f44270 */
[----:B--2---:R-:W-:Y:S02]  /*5480*/  FSEL R183, R183, -INF , P3 ;  /* 0xff800000b7b77808 */ /* 0x004fe40001800000 */
[----:B------:R-:W-:Y:S01]  /*5490*/  FMNMX.FTZ R46, R191, R46, !PT ;  /* 0x0000002ebf2e7209 */ /* 0x000fe20007810000 */
[----:B------:R-:W-:Y:S01]  /*54a0*/  MUFU.TANH R27, R73 ;  /* 0x00000049001b7308 */ /* 0x000fe20000002400 */
[----:B------:R-:W-:-:S02]  /*54b0*/  ISETP.GT.AND P3, PT, R40, 0x19, PT ;  /* 0x000000192800780c */ /* 0x000fc40003f64270 */
[----:B------:R-:W-:Y:S02]  /*54c0*/  FSEL R181, R181, -INF , P2 ;  /* 0xff800000b5b57808 */ /* 0x000fe40001000000 */
[----:B------:R-:W-:Y:S02]  /*54d0*/  FMNMX.FTZ R46, R183, R46, !PT ;  /* 0x0000002eb72e7209 */ /* 0x000fe40007810000 */
[C---:B------:R-:W-:Y:S01]  /*54e0*/  ISETP.GT.AND P2, PT, R40.reuse, 0x20, PT ;  /* 0x000000202800780c */ /* 0x040fe20003f44270 */
[----:B------:R-:W-:Y:S01]  /*54f0*/  MUFU.TANH R54, R54 ;  /* 0x0000003600367308 */ /* 0x000fe20000002400 */
[----:B------:R-:W-:Y:S02]  /*5500*/  FSEL R179, R179, -INF , P3 ;  /* 0xff800000b3b37808 */ /* 0x000fe40001800000 */
[----:B------:R-:W-:Y:S02]  /*5510*/  FMNMX.FTZ R46, R181, R46, !PT ;  /* 0x0000002eb52e7209 */ /* 0x000fe40007810000 */
[----:B------:R-:W-:-:S02]  /*5520*/  ISETP.GT.AND P3, PT, R40, 0x21, PT ;  /* 0x000000212800780c */ /* 0x000fc40003f64270 */
[----:B------:R-:W-:Y:S01]  /*5530*/  FSEL R177, R177, -INF , P2 ;  /* 0xff800000b1b17808 */ /* 0x000fe20001000000 */
[----:B------:R-:W-:Y:S01]  /*5540*/  MUFU.TANH R58, R58 ;  /* 0x0000003a003a7308 */ /* 0x000fe20000002400 */
[----:B------:R-:W-:Y:S02]  /*5550*/  FMNMX.FTZ R46, R179, R46, !PT ;  /* 0x0000002eb32e7209 */ /* 0x000fe40007810000 */
[----:B------:R-:W-:Y:S02]  /*5560*/  ISETP.GT.AND P2, PT, R40, 0x28, PT ;  /* 0x000000282800780c */ /* 0x000fe40003f44270 */
[----:B------:R-:W-:-:S03]  /*5570*/  FMNMX.FTZ R46, R177, R46, !PT ;  /* 0x0000002eb12e7209 */ /* 0x000fc60007810000 */
[----:B------:R-:W-:Y:S08]  /*5580*/  MUFU.TANH R60, R60 ;  /* 0x0000003c003c7308 */ /* 0x000ff00000002400 */
[----:B------:R-:W-:Y:S08]  /*5590*/  MUFU.TANH R66, R66 ;  /* 0x0000004200427308 */ /* 0x000ff00000002400 */
[----:B------:R-:W-:Y:S08]  /*55a0*/  MUFU.TANH R64, R64 ;  /* 0x0000004000407308 */ /* 0x000ff00000002400 */
[----:B------:R-:W-:Y:S08]  /*55b0*/  MUFU.TANH R70, R70 ;  /* 0x0000004600467308 */ /* 0x000ff00000002400 */
[----:B------:R-:W-:Y:S01]  /*55c0*/  MUFU.TANH R68, R68 ;  /* 0x0000004400447308 */ /* 0x000fe20000002400 */
[----:B------:R-:W-:-:S02]  /*55d0*/  WARPGROUP.DEPBAR.LE gsb0, 0x0 ;  /* 0x00008000000079c5 */ /* 0x000fc40000010000 */
[----:B------:R-:W-:Y:S01]  /*55e0*/  WARPGROUP.ARRIVE ;  /* 0x00000000000079c5 */ /* 0x000fe20000000000 */
[----:B------:R-:W-:Y:S02]  /*55f0*/  FSEL R175, R41, -INF , P3 ;  /* 0xff80000029af7808 */ /* 0x000fe40001800000 */
[----:B------:R-:W-:Y:S02]  /*5600*/  ISETP.GT.AND P3, PT, R40, 0x29, PT ;  /* 0x000000292800780c */ /* 0x000fe40003f64270 */
[----:B------:R-:W-:Y:S01]  /*5610*/  MUFU.TANH R41, R84 ;  /* 0x0000005400297308 */ /* 0x000fe20000002400 */
[----:B------:R-:W-:Y:S01]  /*5620*/  FSEL R173, R44, -INF , P2 ;  /* 0xff8000002cad7808 */ /* 0x000fe20001000000 */
[----:B------:R-:W-:Y:S01]  /*5630*/  HGMMA.64x128x16.F32.BF16 R88, R168, gdesc[UR8].tnspB, R88, gsb0 ;  /* 0x41e00008a8587df0 */ /* 0x000fe20008001858 */
[----:B------:R-:W-:Y:S01]  /*5640*/  UIADD3 UR10, UR7, 0x200, URZ ;  /* 0x00000200070a7890 */ /* 0x000fe2000fffe03f */
[----:B------:R-:W-:Y:S01]  /*5650*/  FMNMX.FTZ R46, R175, R46, !PT ;  /* 0x0000002eaf2e7209 */ /* 0x000fe20007810000 */
[----:B------:R-:W-:Y:S01]  /*5660*/  UMOV UR11, 0x40000040 ;  /* 0x40000040000b7882 */ /* 0x000fe20000000000 */
[----:B------:R-:W-:-:S02]  /*5670*/  ISETP.GT.AND P2, PT, R40, 0x30, PT ;  /* 0x000000302800780c */ /* 0x000fc40003f44270 */
[----:B------:R-:W-:Y:S01]  /*5680*/  FMNMX.FTZ R46, R173, R46, !PT ;  /* 0x0000002ead2e7209 */ /* 0x000fe20007810000 */
[----:B------:R-:W-:Y:S02]  /*5690*/  WARPGROUP.DEPBAR.LE gsb0, 0x0 ;  /* 0x00008000000079c5 */ /* 0x000fe40000010000 */
[----:B------:R-:W-:Y:S01]  /*56a0*/  WARPGROUP.ARRIVE ;  /* 0x00000000000079c5 */ /* 0x000fe20000000000 */
[----:B------:R-:W-:Y:S02]  /*56b0*/  FSEL R171, R29, -INF , P3 ;  /* 0xff8000001dab7808 */ /* 0x000fe40001800000 */
[----:B------:R-:W-:Y:S01]  /*56c0*/  ISETP.GT.AND P3, PT, R40, 0x31, PT ;  /* 0x000000312800780c */ /* 0x000fe20003f64270 */
[----:B------:R2:W4:Y:S01]  /*56d0*/  MUFU.TANH R29, R72 ;  /* 0x00000048001d7308 */ /* 0x0005220000002400 */
[----:B------:R-:W-:Y:S01]  /*56e0*/  FSEL R169, R48, -INF , P2 ;  /* 0xff80000030a97808 */ /* 0x000fe20001000000 */
[----:B------:R-:W-:Y:S01]  /*56f0*/  HGMMA.64x128x16.F32.BF16 R88, R152, gdesc[UR8].tnspB, R88, gsb0 ;  /* 0x41e0000898587df0 */ /* 0x000fe20008001858 */
[----:B------:R-:W-:Y:S01]  /*5700*/  FMNMX.FTZ R46, R171, R46, !PT ;  /* 0x0000002eab2e7209 */ /* 0x000fe20007810000 */
[----:B------:R-:W-:Y:S01]  /*5710*/  UIADD3 UR10, UR7, 0x280, URZ ;  /* 0x00000280070a7890 */ /* 0x000fe2000fffe03f */
[C---:B------:R-:W-:Y:S01]  /*5720*/  ISETP.GT.AND P2, PT, R40.reuse, 0x38, PT ;  /* 0x000000382800780c */ /* 0x040fe20003f44270 */
[----:B------:R-:W-:Y:S01]  /*5730*/  UMOV UR11, 0x40000040 ;  /* 0x40000040000b7882 */ /* 0x000fe20000000000 */
[----:B------:R-:W-:Y:S01]  /*5740*/  FSEL R69, R49, -INF , P3 ;  /* 0xff80000031457808 */ /* 0x000fe20001800000 */
[----:B------:R-:W-:Y:S01]  /*5750*/  FMUL.FTZ R48, R63, UR4 ;  /* 0x000000043f307c20 */ /* 0x000fe20008410000 */
[----:B------:R-:W-:Y:S01]  /*5760*/  FMNMX.FTZ R46, R169, R46, !PT ;  /* 0x0000002ea92e7209 */ /* 0x000fe20007810000 */
[----:B--2---:R-:W-:Y:S01]  /*5770*/  FMUL.FTZ R72, R87, UR4 ;  /* 0x0000000457487c20 */ /* 0x004fe20008410000 */
[----:B------:R-:W-:-:S02]  /*5780*/  ISETP.GT.AND P3, PT, R40, 0x39, PT ;  /* 0x000000392800780c */ /* 0x000fc40003f64270 */
[----:B------:R-:W-:Y:S01]  /*5790*/  FSEL R65, R52, -INF , P2 ;  /* 0xff80000034417808 */ /* 0x000fe20001000000 */
[----:B------:R-:W-:Y:S01]  /*57a0*/  FMUL.FTZ R52, R67, UR4 ;  /* 0x0000000443347c20 */ /* 0x000fe20008410000 */
[----:B------:R-:W-:Y:S01]  /*57b0*/  FMNMX.FTZ R46, R69, R46, !PT ;  /* 0x0000002e452e7209 */ /* 0x000fe20007810000 */
[----:B------:R-:W-:Y:S01]  /*57c0*/  MUFU.TANH R48, R48 ;  /* 0x0000003000307308 */ /* 0x000fe20000002400 */
[C---:B------:R-:W-:Y:S02]  /*57d0*/  ISETP.GT.AND P2, PT, R40.reuse, 0x40, PT ;  /* 0x000000402800780c */ /* 0x040fe40003f44270 */
[----:B------:R-:W-:Y:S02]  /*57e0*/  FSEL R61, R53, -INF , P3 ;  /* 0xff800000353d7808 */ /* 0x000fe40001800000 */
[----:B------:R-:W-:Y:S02]  /*57f0*/  FMNMX.FTZ R46, R65, R46, !PT ;  /* 0x0000002e412e7209 */ /* 0x000fe40007810000 */
[----:B------:R-:W-:Y:S01]  /*5800*/  ISETP.GT.AND P3, PT, R40, 0x41, PT ;  /* 0x000000412800780c */ /* 0x000fe20003f64270 */
[----:B------:R-:W-:Y:S01]  /*5810*/  MUFU.TANH R52, R52 ;  /* 0x0000003400347308 */ /* 0x000fe20000002400 */
[----:B------:R-:W-:Y:S01]  /*5820*/  FSEL R59, R56, -INF , P2 ;  /* 0xff800000383b7808 */ /* 0x000fe20001000000 */
[----:B------:R-:W-:Y:S01]  /*5830*/  FMUL.FTZ R56, R74, UR4 ;  /* 0x000000044a387c20 */ /* 0x000fe20008410000 */
[----:B------:R-:W-:-:S02]  /*5840*/  FMNMX.FTZ R46, R61, R46, !PT ;  /* 0x0000002e3d2e7209 */ /* 0x000fc40007810000 */
[C---:B------:R-:W-:Y:S02]  /*5850*/  ISETP.GT.AND P2, PT, R40.reuse, 0x48, PT ;  /* 0x000000482800780c */ /* 0x040fe40003f44270 */
[----:B------:R-:W-:Y:S01]  /*5860*/  FSEL R57, R57, -INF , P3 ;  /* 0xff80000039397808 */ /* 0x000fe20001800000 */
[----:B------:R-:W-:Y:S01]  /*5870*/  MUFU.TANH R56, R56 ;  /* 0x0000003800387308 */ /* 0x000fe20000002400 */
[----:B------:R-:W-:Y:S02]  /*5880*/  FMNMX.FTZ R46, R59, R46, !PT ;  /* 0x0000002e3b2e7209 */ /* 0x000fe40007810000 */
[C---:B------:R-:W-:Y:S02]  /*5890*/  ISETP.GT.AND P3, PT, R40.reuse, 0x49, PT ;  /* 0x000000492800780c */ /* 0x040fe40003f64270 */
[----:B------:R-:W-:Y:S02]  /*58a0*/  FSEL R55, R55, -INF , P2 ;  /* 0xff80000037377808 */ /* 0x000fe40001000000 */
[----:B------:R-:W-:Y:S01]  /*58b0*/  FMNMX.FTZ R46, R57, R46, !PT ;  /* 0x0000002e392e7209 */ /* 0x000fe20007810000 */
[----:B------:R-:W-:Y:S01]  /*58c0*/  MUFU.TANH R72, R72 ;  /* 0x0000004800487308 */ /* 0x000fe20000002400 */
[----:B------:R-:W-:-:S02]  /*58d0*/  ISETP.GT.AND P2, PT, R40, 0x50, PT ;  /* 0x000000502800780c */ /* 0x000fc40003f44270 */
[----:B-1----:R-:W-:Y:S02]  /*58e0*/  FSEL R53, R4, -INF , P3 ;  /* 0xff80000004357808 */ /* 0x002fe40001800000 */
[----:B------:R-:W-:Y:S02]  /*58f0*/  FMNMX.FTZ R46, R55, R46, !PT ;  /* 0x0000002e372e7209 */ /* 0x000fe40007810000 */
[C---:B------:R-:W-:Y:S02]  /*5900*/  ISETP.GT.AND P3, PT, R40.reuse, 0x51, PT ;  /* 0x000000512800780c */ /* 0x040fe40003f64270 */
[----:B------:R-:W-:Y:S02]  /*5910*/  FSEL R51, R51, -INF , P2 ;  /* 0xff80000033337808 */ /* 0x000fe40001000000 */
[----:B------:R-:W-:Y:S02]  /*5920*/  FMNMX.FTZ R46, R53, R46, !PT ;  /* 0x0000002e352e7209 */ /* 0x000fe40007810000 */
[----:B------:R-:W-:-:S02]  /*5930*/  ISETP.GT.AND P2, PT, R40, 0x58, PT ;  /* 0x000000582800780c */ /* 0x000fc40003f44270 */
[----:B------:R-:W-:Y:S02]  /*5940*/  FSEL R49, R7, -INF , P3 ;  /* 0xff80000007317808 */ /* 0x000fe40001800000 */
[----:B------:R-:W-:Y:S02]  /*5950*/  FMNMX.FTZ R46, R51, R46, !PT ;  /* 0x0000002e332e7209 */ /* 0x000fe40007810000 */
[C---:B------:R-:W-:Y:S02]  /*5960*/  ISETP.GT.AND P3, PT, R40.reuse, 0x59, PT ;  /* 0x000000592800780c */ /* 0x040fe40003f64270 */
[----:B------:R-:W-:Y:S02]  /*5970*/  FSEL R47, R47, -INF , P2 ;  /* 0xff8000002f2f7808 */ /* 0x000fe40001000000 */
[----:B------:R-:W-:Y:S02]  /*5980*/  FMNMX.FTZ R46, R49, R46, !PT ;  /* 0x0000002e312e7209 */ /* 0x000fe40007810000 */
[----:B------:R-:W-:-:S02]  /*5990*/  ISETP.GT.AND P2, PT, R40, 0x60, PT ;  /* 0x000000602800780c */ /* 0x000fc40003f44270 */
[----:B---3--:R-:W-:Y:S02]  /*59a0*/  FSEL R25, R25, -INF , P3 ;  /* 0xff80000019197808 */ /* 0x008fe40001800000 */
[----:B------:R-:W-:Y:S02]  /*59b0*/  FMNMX.FTZ R46, R47, R46, !PT ;  /* 0x0000002e2f2e7209 */ /* 0x000fe40007810000 */
[C---:B------:R-:W-:Y:S02]  /*59c0*/  ISETP.GT.AND P3, PT, R40.reuse, 0x61, PT ;  /* 0x000000612800780c */ /* 0x040fe40003f64270 */
[----:B----4-:R-:W-:Y:S02]  /*59d0*/  FSEL R29, R29, -INF , P2 ;  /* 0xff8000001d1d7808 */ /* 0x010fe40001000000 */
        /* <DEDUP_REMOVED lines=8> */
[----:B------:R-:W-:Y:S02]  /*5a60*/  FSEL R33, R33, -INF , P3 ;  /* 0xff80000021217808 */ /* 0x000fe40001800000 */
[----:B------:R-:W-:Y:S01]  /*5a70*/  FMNMX.FTZ R4, R31, R46, !PT ;  /* 0x0000002e1f047209 */ /* 0x000fe20007810000 */
[----:B------:R-:W-:Y:S01]  /*5a80*/  FMUL.FTZ R46, R62, UR4 ;  /* 0x000000043e2e7c20 */ /* 0x000fe20008410000 */
[C---:B------:R-:W-:Y:S01]  /*5a90*/  ISETP.GT.AND P3, PT, R40.reuse, 0x71, PT ;  /* 0x000000712800780c */ /* 0x040fe20003f64270 */
[----:B------:R-:W-:Y:S01]  /*5aa0*/  FMUL.FTZ R62, R75, UR4 ;  /* 0x000000044b3e7c20 */ /* 0x000fe20008410000 */
[----:B------:R-:W-:Y:S02]  /*5ab0*/  FSEL R35, R35, -INF , P2 ;  /* 0xff80000023237808 */ /* 0x000fe40001000000 */
[----:B------:R-:W-:Y:S01]  /*5ac0*/  FMNMX.FTZ R4, R33, R4, !PT ;  /* 0x0000000421047209 */ /* 0x000fe20007810000 */
[----:B------:R-:W1:Y:S01]  /*5ad0*/  MUFU.TANH R46, R46 ;  /* 0x0000002e002e7308 */ /* 0x000e620000002400 */
[----:B------:R-:W-:-:S02]  /*5ae0*/  ISETP.GT.AND P2, PT, R40, 0x78, PT ;  /* 0x000000782800780c */ /* 0x000fc40003f44270 */
[----:B------:R-:W-:Y:S02]  /*5af0*/  FSEL R39, R39, -INF , P3 ;  /* 0xff80000027277808 */ /* 0x000fe40001800000 */
[----:B------:R-:W-:Y:S02]  /*5b00*/  FMNMX.FTZ R4, R35, R4, !PT ;  /* 0x0000000423047209 */ /* 0x000fe40007810000 */
[C---:B------:R-:W-:Y:S01]  /*5b10*/  ISETP.GT.AND P3, PT, R40.reuse, 0x79, PT ;  /* 0x000000792800780c */ /* 0x040fe20003f64270 */
[----:B------:R-:W-:Y:S01]  /*5b20*/  VIADD R40, R40, 0x8 ;  /* 0x0000000828287836 */ /* 0x000fe20000000000 */
[----:B------:R-:W-:Y:S01]  /*5b30*/  FSEL R41, R41, -INF , P2 ;  /* 0xff80000029297808 */ /* 0x000fe20001000000 */
[----:B------:R-:W2:Y:S01]  /*5b40*/  MUFU.TANH R62, R62 ;  /* 0x0000003e003e7308 */ /* 0x000ea20000002400 */
[----:B------:R-:W-:Y:S02]  /*5b50*/  FMNMX.FTZ R4, R39, R4, !PT ;  /* 0x0000000427047209 */ /* 0x000fe40007810000 */
[----:B------:R-:W-:-:S02]  /*5b60*/  FSEL R37, R37, -INF , P3 ;  /* 0xff80000025257808 */ /* 0x000fc40001800000 */
[----:B------:R-:W-:Y:S02]  /*5b70*/  FMNMX.FTZ R4, R41, R4, !PT ;  /* 0x0000000429047209 */ /* 0x000fe40007810000 */
[C---:B------:R-:W-:Y:S02]  /*5b80*/  ISETP.GT.AND P4, PT, R40.reuse, RZ, PT ;  /* 0x000000ff2800720c */ /* 0x040fe40003f84270 */
[----:B------:R-:W-:Y:S02]  /*5b90*/  FMNMX.FTZ R4, R37, R4, !PT ;  /* 0x0000000425047209 */ /* 0x000fe40007810000 */
[----:B------:R-:W-:Y:S02]  /*5ba0*/  ISETP.GT.AND P5, PT, R40, 0x1, PT ;  /* 0x000000012800780c */ /* 0x000fe40003fa4270 */
[----:B------:R-:W-:Y:S01]  /*5bb0*/  FSEL R63, R9, -INF , P4 ;  /* 0xff800000093f7808 */ /* 0x000fe20002000000 */
[----:B------:R-:W3:Y:S01]  /*5bc0*/  SHFL.BFLY PT, R7, R4, 0x2, 0x1f ;  /* 0x0c401f0004077f89 */ /* 0x000ee200000e0000 */
[----:B------:R-:W-:-:S02]  /*5bd0*/  FSEL R71, R8, -INF , P5 ;  /* 0xff80000008477808 */ /* 0x000fc40002800000 */
[C---:B------:R-:W-:Y:S02]  /*5be0*/  ISETP.GT.AND P3, PT, R40.reuse, 0x8, PT ;  /* 0x000000082800780c */ /* 0x040fe40003f64270 */
[----:B------:R-:W-:Y:S02]  /*5bf0*/  FMNMX.FTZ R8, R63, R6, !PT ;  /* 0x000000063f087209 */ /* 0x000fe40007810000 */
[----:B------:R-:W-:Y:S02]  /*5c00*/  ISETP.GT.AND P6, PT, R40, 0x9, PT ;  /* 0x000000092800780c */ /* 0x000fe40003fc4270 */
[----:B------:R-:W-:Y:S02]  /*5c10*/  FSEL R67, R10, -INF , P3 ;  /* 0xff8000000a437808 */ /* 0x000fe40001800000 */
[----:B------:R-:W-:Y:S02]  /*5c20*/  FMNMX.FTZ R8, R71, R8, !PT ;  /* 0x0000000847087209 */ /* 0x000fe40007810000 */
[----:B------:R-:W-:-:S02]  /*5c30*/  ISETP.GT.AND P4, PT, R40, 0x10, PT ;  /* 0x000000102800780c */ /* 0x000fc40003f84270 */
[----:B------:R-:W-:Y:S02]  /*5c40*/  FSEL R73, R11, -INF , P6 ;  /* 0xff8000000b497808 */ /* 0x000fe40003000000 */
[----:B------:R-:W-:Y:S02]  /*5c50*/  FMNMX.FTZ R8, R67, R8, !PT ;  /* 0x0000000843087209 */ /* 0x000fe40007810000 */
[----:B------:R-:W-:Y:S01]  /*5c60*/  ISETP.GT.AND P5, PT, R40, 0x11, PT ;  /* 0x000000112800780c */ /* 0x000fe20003fa4270 */
[----:B------:R-:W-:Y:S02]  /*5c70*/  WARPGROUP.DEPBAR.LE gsb0, 0x0 ;  /* 0x00008000000079c5 */ /* 0x000fe40000010000 */
[----:B------:R-:W-:Y:S01]  /*5c80*/  WARPGROUP.ARRIVE ;  /* 0x00000000000079c5 */ /* 0x000fe20000000000 */
[----:B------:R-:W-:Y:S02]  /*5c90*/  FSEL R75, R13, -INF , P4 ;  /* 0xff8000000d4b7808 */ /* 0x000fe40002000000 */
[----:B---3--:R-:W-:-:S02]  /*5ca0*/  FMNMX.FTZ R44, R4, R7, !PT ;  /* 0x00000007042c7209 */ /* 0x008fc40007810000 */
[----:B------:R-:W-:Y:S01]  /*5cb0*/  FMNMX.FTZ R8, R73, R8, !PT ;  /* 0x0000000849087209 */ /* 0x000fe20007810000 */
[----:B------:R-:W-:Y:S01]  /*5cc0*/  HGMMA.64x128x16.F32.BF16 R88, R156, gdesc[UR8].tnspB, R88, gsb0 ;  /* 0x41e000089c587df0 */ /* 0x000fe20008001858 */
[----:B------:R-:W-:Y:S01]  /*5cd0*/  UIADD3 UR10, UR7, 0x300, URZ ;  /* 0x00000300070a7890 */ /* 0x000fe2000fffe03f */
[----:B------:R-:W3:Y:S01]  /*5ce0*/  SHFL.BFLY PT, R7, R44, 0x1, 0x1f ;  /* 0x0c201f002c077f89 */ /* 0x000ee200000e0000 */
[----:B------:R-:W4:Y:S01]  /*5cf0*/  LDC R4, c[0x0][0x988] ;  /* 0x00026200ff047b82 */ /* 0x000f220000000800 */
[----:B------:R-:W-:Y:S01]  /*5d00*/  UMOV UR11, 0x40000040 ;  /* 0x40000040000b7882 */ /* 0x000fe20000000000 */
[----:B------:R-:W-:Y:S02]  /*5d10*/  ISETP.GT.AND P3, PT, R40, 0x18, PT ;  /* 0x000000182800780c */ /* 0x000fe40003f64270 */
[----:B------:R-:W-:Y:S02]  /*5d20*/  FSEL R77, R12, -INF , P5 ;  /* 0xff8000000c4d7808 */ /* 0x000fe40002800000 */
[----:B------:R-:W-:-:S02]  /*5d30*/  FMNMX.FTZ R8, R75, R8, !PT ;  /* 0x000000084b087209 */ /* 0x000fc40007810000 */
[----:B------:R-:W-:Y:S02]  /*5d40*/  ISETP.GT.AND P6, PT, R40, 0x19, PT ;  /* 0x000000192800780c */ /* 0x000fe40003fc4270 */
[----:B------:R-:W-:Y:S02]  /*5d50*/  FSEL R79, R14, -INF , P3 ;  /* 0xff8000000e4f7808 */ /* 0x000fe40001800000 */
[----:B------:R-:W-:Y:S02]  /*5d60*/  FMNMX.FTZ R8, R77, R8, !PT ;  /* 0x000000084d087209 */ /* 0x000fe40007810000 */
[----:B------:R-:W-:Y:S02]  /*5d70*/  ISETP.GT.AND P4, PT, R40, 0x20, PT ;  /* 0x000000202800780c */ /* 0x000fe40003f84270 */
[----:B------:R-:W-:Y:S02]  /*5d80*/  FSEL R81, R15, -INF , P6 ;  /* 0xff8000000f517808 */ /* 0x000fe40003000000 */
[----:B------:R-:W-:-:S02]  /*5d90*/  FMNMX.FTZ R8, R79, R8, !PT ;  /* 0x000000084f087209 */ /* 0x000fc40007810000 */
[----:B------:R-:W-:Y:S02]  /*5da0*/  ISETP.GT.AND P5, PT, R40, 0x21, PT ;  /* 0x000000212800780c */ /* 0x000fe40003fa4270 */
[----:B------:R-:W-:Y:S02]  /*5db0*/  FSEL R83, R20, -INF , P4 ;  /* 0xff80000014537808 */ /* 0x000fe40002000000 */
[----:B------:R-:W-:Y:S02]  /*5dc0*/  FMNMX.FTZ R8, R81, R8, !PT ;  /* 0x0000000851087209 */ /* 0x000fe40007810000 */
[----:B---3--:R-:W-:Y:S02]  /*5dd0*/  FMNMX.FTZ R7, R44, R7, !PT ;  /* 0x000000072c077209 */ /* 0x008fe40007810000 */
[----:B------:R-:W-:Y:S02]  /*5de0*/  ISETP.GT.AND P3, PT, R40, 0x28, PT ;  /* 0x000000282800780c */ /* 0x000fe40003f64270 */
[----:B------:R-:W-:Y:S01]  /*5df0*/  FSEL R85, R21, -INF , P5 ;  /* 0xff80000015557808 */ /* 0x000fe20002800000 */
[----:B----4-:R-:W-:Y:S01]  /*5e00*/  FMUL.FTZ R44, R7, R4 ;  /* 0x00000004072c7220 */ /* 0x010fe20000410000 */
[----:B------:R-:W-:-:S02]  /*5e10*/  FMNMX.FTZ R8, R83, R8, !PT ;  /* 0x0000000853087209 */ /* 0x000fc40007810000 */
[----:B------:R-:W-:Y:S02]  /*5e20*/  ISETP.GT.AND P6, PT, R40, 0x29, PT ;  /* 0x000000292800780c */ /* 0x000fe40003fc4270 */
[----:B------:R-:W-:Y:S02]  /*5e30*/  FSEL R87, R24, -INF , P3 ;  /* 0xff80000018577808 */ /* 0x000fe40001800000 */
[----:B------:R-:W-:Y:S02]  /*5e40*/  FMNMX.FTZ R8, R85, R8, !PT ;  /* 0x0000000855087209 */ /* 0x000fe40007810000 */
[----:B------:R-:W-:Y:S02]  /*5e50*/  FSETP.NEU.FTZ.AND P2, PT, R7, -INF , PT ;  /* 0xff8000000700780b */ /* 0x000fe40003f5d000 */
[----:B------:R-:W-:Y:S02]  /*5e60*/  ISETP.GT.AND P4, PT, R40, 0x30, PT ;  /* 0x000000302800780c */ /* 0x000fe40003f84270 */
[----:B------:R-:W-:-:S02]  /*5e70*/  FSEL R153, R26, -INF , P6 ;  /* 0xff8000001a997808 */ /* 0x000fc40003000000 */
[----:B------:R-:W-:Y:S02]  /*5e80*/  FMNMX.FTZ R8, R87, R8, !PT ;  /* 0x0000000857087209 */ /* 0x000fe40007810000 */
[----:B------:R-:W-:Y:S02]  /*5e90*/  FSEL R44, R44, RZ, P2 ;  /* 0x000000ff2c2c7208 */ /* 0x000fe40001000000 */
[----:B------:R-:W-:Y:S02]  /*5ea0*/  ISETP.GT.AND P5, PT, R40, 0x31, PT ;  /* 0x000000312800780c */ /* 0x000fe40003fa4270 */
[----:B------:R-:W-:Y:S01]  /*5eb0*/  FSEL R155, R28, -INF , P4 ;  /* 0xff8000001c9b7808 */ /* 0x000fe20002000000 */
[--C-:B------:R-:W-:Y:S01]  /*5ec0*/  FFMA.FTZ R15, R175, R4, -R44.reuse ;  /* 0x00000004af0f7223 */ /* 0x100fe2000001082c */
[----:B------:R-:W-:Y:S01]  /*5ed0*/  FMNMX.FTZ R8, R153, R8, !PT ;  /* 0x0000000899087209 */ /* 0x000fe20007810000 */
[-CC-:B------:R-:W-:Y:S01]  /*5ee0*/  FFMA.FTZ R172, R177, R4.reuse, -R44.reuse ;  /* 0x00000004b1ac7223 */ /* 0x180fe2000001082c */
[----:B------:R-:W-:Y:S01]  /*5ef0*/  ISETP.GT.AND P3, PT, R40, 0x38, PT ;  /* 0x000000382800780c */ /* 0x000fe20003f64270 */
[-CC-:B------:R-:W-:Y:S01]  /*5f00*/  FFMA.FTZ R174, R173, R4.reuse, -R44.reuse ;  /* 0x00000004adae7223 */ /* 0x180fe2000001082c */
        /* <DEDUP_REMOVED lines=30> */
[----:B-1----:R-:W-:Y:S01]  /*60f0*/  FSEL R181, R46, -INF , P4 ;  /* 0xff8000002eb57808 */ /* 0x002fe20002000000 */
        /* <DEDUP_REMOVED lines=22> */
[----:B------:R-:W-:Y:S01]  /*6260*/  FFMA.FTZ R37, R37, R4, -R44 ;  /* 0x0000000425257223 */ /* 0x000fe2000001082c */
[----:B------:R-:W-:Y:S01]  /*6270*/  FSEL R169, R54, -INF , P5 ;  /* 0xff80000036a97808 */ /* 0x000fe20002800000 */
[----:B------:R-:W-:Y:S01]  /*6280*/  IMAD.U32 R50, RZ, RZ, UR5 ;  /* 0x00000005ff327e24 */ /* 0x000fe2000f8e00ff */
[----:B------:R-:W-:Y:S01]  /*6290*/  FMNMX.FTZ R8, R183, R8, !PT ;  /* 0x00000008b7087209 */ /* 0x000fe20007810000 */
[----:B------:R-:W-:Y:S01]  /*62a0*/  UMOV UR5, UR37 ;  /* 0x0000002500057c82 */ /* 0x000fe20008000000 */
        /* <DEDUP_REMOVED lines=9> */
[----:B--2---:R-:W-:-:S02]  /*6340*/  FSEL R197, R62, -INF , P5 ;  /* 0xff8000003ec57808 */ /* 0x004fc40002800000 */
[----:B------:R-:W-:Y:S01]  /*6350*/  FMNMX.FTZ R8, R195, R8, !PT ;  /* 0x00000008c3087209 */ /* 0x000fe20007810000 */
[----:B------:R-:W-:Y:S01]  /*6360*/  MUFU.EX2 R178, R178 ;  /* 0x000000b200b27308 */ /* 0x000fe20000000800 */
[----:B------:R-:W-:Y:S02]  /*6370*/  ISETP.GT.AND P4, PT, R40, 0x69, PT ;  /* 0x000000692800780c */ /* 0x000fe40003f84270 */
[----:B------:R-:W-:Y:S02]  /*6380*/  FSEL R199, R60, -INF , P3 ;  /* 0xff8000003cc77808 */ /* 0x000fe40001800000 */
[----:B------:R-:W-:Y:S01]  /*6390*/  FMNMX.FTZ R8, R197, R8, !PT ;  /* 0x00000008c5087209 */ /* 0x000fe20007810000 */
[----:B------:R-:W-:Y:S02]  /*63a0*/  WARPGROUP.DEPBAR.LE gsb0, 0x0 ;  /* 0x00008000000079c5 */ /* 0x000fe40000010000 */
[----:B------:R-:W-:Y:S01]  /*63b0*/  WARPGROUP.ARRIVE ;  /* 0x00000000000079c5 */ /* 0x000fe20000000000 */
[----:B------:R-:W-:Y:S01]  /*63c0*/  ISETP.GT.AND P5, PT, R40, 0x70, PT ;  /* 0x000000702800780c */ /* 0x000fe20003fa4270 */
[----:B------:R-:W-:Y:S01]  /*63d0*/  MUFU.EX2 R13, R13 ;  /* 0x0000000d000d7308 */ /* 0x000fe20000000800 */
[----:B------:R-:W-:Y:S01]  /*63e0*/  FSEL R59, R66, -INF , P4 ;  /* 0xff800000423b7808 */ /* 0x000fe20002000000 */
[--C-:B------:R-:W-:Y:S01]  /*63f0*/  FFMA.FTZ R156, R51, R4, -R44.reuse ;  /* 0x00000004339c7223 */ /* 0x100fe2000001082c */
[----:B------:R-:W-:Y:S01]  /*6400*/  FMNMX.FTZ R8, R199, R8, !PT ;  /* 0x00000008c7087209 */ /* 0x000fe20007810000 */
[----:B------:R-:W-:Y:S01]  /*6410*/  HGMMA.64x128x16.F32.BF16 R88, R160, gdesc[UR8].tnspB, R88, gsb0 ;  /* 0x41e00008a0587df0 */ /* 0x000fe20008001858 */
[----:B------:R-:W-:Y:S01]  /*6420*/  ISETP.GT.AND P3, PT, R40, 0x71, PT ;  /* 0x000000712800780c */ /* 0x000fe20003f64270 */
[----:B------:R-:W-:Y:S01]  /*6430*/  UIADD3 UR10, UR7, 0x380, URZ ;  /* 0x00000380070a7890 */ /* 0x000fe2000fffe03f */
[----:B------:R-:W-:Y:S01]  /*6440*/  FSEL R201, R64, -INF , P5 ;  /* 0xff80000040c97808 */ /* 0x000fe20002800000 */
[----:B------:R-:W-:Y:S01]  /*6450*/  UMOV UR11, 0x40000040 ;  /* 0x40000040000b7882 */ /* 0x000fe20000000000 */
[----:B------:R-:W-:Y:S01]  /*6460*/  FMNMX.FTZ R8, R59, R8, !PT ;  /* 0x000000083b087209 */ /* 0x000fe20007810000 */
[----:B------:R-:W-:Y:S01]  /*6470*/  MUFU.EX2 R172, R172 ;  /* 0x000000ac00ac7308 */ /* 0x000fe20000000800 */
[----:B------:R-:W-:Y:S01]  /*6480*/  ISETP.GT.AND P4, PT, R40, 0x78, PT ;  /* 0x000000782800780c */ /* 0x000fe20003f84270 */
[----:B------:R-:W-:Y:S01]  /*6490*/  FFMA.FTZ R158, R47, R4, -R44 ;  /* 0x000000042f9e7223 */ /* 0x000fe2000001082c */
[----:B------:R-:W-:Y:S01]  /*64a0*/  FSEL R203, R70, -INF , P3 ;  /* 0xff80000046cb7808 */ /* 0x000fe20001800000 */
[----:B------:R-:W-:Y:S01]  /*64b0*/  UMOV UR7, UR36 ;  /* 0x0000002400077c82 */ /* 0x000fe20008000000 */
[----:B------:R-:W-:-:S02]  /*64c0*/  FMNMX.FTZ R8, R201, R8, !PT ;  /* 0x00000008c9087209 */ /* 0x000fc40007810000 */
[----:B------:R-:W-:Y:S01]  /*64d0*/  ISETP.GT.AND P5, PT, R40, 0x79, PT ;  /* 0x000000792800780c */ /* 0x000fe20003fa4270 */
[----:B------:R-:W-:Y:S01]  /*64e0*/  MUFU.EX2 R15, R15 ;  /* 0x0000000f000f7308 */ /* 0x000fe20000000800 */
[----:B------:R-:W-:Y:S02]  /*64f0*/  FSEL R205, R68, -INF , P4 ;  /* 0xff80000044cd7808 */ /* 0x000fe40002000000 */
[----:B------:R-:W-:Y:S02]  /*6500*/  FMNMX.FTZ R8, R203, R8, !PT ;  /* 0x00000008cb087209 */ /* 0x000fe40007810000 */
[----:B------:R-:W-:Y:S02]  /*6510*/  FSEL R55, R72, -INF , P5 ;  /* 0xff80000048377808 */ /* 0x000fe40002800000 */
[----:B------:R-:W-:Y:S01]  /*6520*/  FMNMX.FTZ R8, R205, R8, !PT ;  /* 0x00000008cd087209 */ /* 0x000fe20007810000 */
[----:B------:R-:W-:Y:S01]  /*6530*/  MUFU.EX2 R174, R174 ;  /* 0x000000ae00ae7308 */ /* 0x000fe20000000800 */
[----:B------:R-:W-:-:S02]  /*6540*/  FSEL R20, R7, RZ, P2 ;  /* 0x000000ff07147208 */ /* 0x000fc40001000000 */
[----:B------:R-:W-:Y:S01]  /*6550*/  FMNMX.FTZ R9, R55, R8, !PT ;  /* 0x0000000837097209 */ /* 0x000fe20007810000 */
[-CC-:B------:R-:W-:Y:S01]  /*6560*/  FFMA.FTZ R8, R29, R4.reuse, -R44.reuse ;  /* 0x000000041d087223 */ /* 0x180fe2000001082c */
[-C--:B------:R-:W-:Y:S01]  /*6570*/  FFMA.FTZ R29, R33, R4.reuse, -R44 ;  /* 0x00000004211d7223 */ /* 0x080fe2000001082c */
[----:B------:R-:W-:Y:S01]  /*6580*/  FADD.FTZ R33, -R20, R5 ;  /* 0x0000000514217221 */ /* 0x000fe20000010100 */
[----:B------:R-:W-:Y:S01]  /*6590*/  MOV R46, UR37 ;  /* 0x00000025002e7c02 */ /* 0x000fe20008000f00 */
[----:B------:R-:W1:Y:S01]  /*65a0*/  SHFL.BFLY PT, R10, R9, 0x2, 0x1f ;  /* 0x0c401f00090a7f89 */ /* 0x000e6200000e0000 */
[----:B------:R-:W-:Y:S01]  /*65b0*/  MUFU.EX2 R21, R21 ;  /* 0x0000001500157308 */ /* 0x000fe20000000800 */
[----:B------:R-:W-:Y:S01]  /*65c0*/  FMUL.FTZ R33, R33, R4 ;  /* 0x0000000421217220 */ /* 0x000fe20000410000 */
[----:B------:R-:W-:Y:S02]  /*65d0*/  @!P1 LEA R46, R46, UR38, 0x3 ;  /* 0x000000262e2e9c11 */ /* 0x000fe4000f8e18ff */
[----:B------:R-:W-:-:S03]  /*65e0*/  @!P1 LEA R50, R50, UR38, 0x3 ;  /* 0x0000002632329c11 */ /* 0x000fc6000f8e18ff */
[----:B------:R-:W-:Y:S01]  /*65f0*/  @!P1 VIADD R46, R46, 0x28840 ;  /* 0x000288402e2e9836 */ /* 0x000fe20000000000 */
[----:B------:R-:W2:Y:S01]  /*6600*/  MUFU.EX2 R33, R33 ;  /* 0x0000002100217308 */ /* 0x000ea20000000800 */
[----:B------:R-:W-:-:S03]  /*6610*/  @!P1 VIADD R50, R50, 0x28860 ;  /* 0x0002886032329836 */ /* 0x000fc60000000000 */
[----:B------:R-:W-:Y:S02]  /*6620*/  @!P1 PRMT R46, RZ, 0x654, R46 ;  /* 0x00000654ff2e9816 */ /* 0x000fe4000000002e */
[----:B------:R-:W-:Y:S02]  /*6630*/  @!P1 PRMT R50, RZ, 0x654, R50 ;  /* 0x00000654ff329816 */ /* 0x000fe40000000032 */
[----:B------:R-:W3:Y:S01]  /*6640*/  MUFU.EX2 R168, R168 ;  /* 0x000000a800a87308 */ /* 0x000ee20000000800 */
[----:B-1----:R-:W-:Y:S01]  /*6650*/  FMNMX.FTZ R14, R9, R10, !PT ;  /* 0x0000000a090e7209 */ /* 0x002fe20007810000 */
[-C--:B------:R-:W-:Y:S01]  /*6660*/  FFMA.FTZ R10, R31, R4.reuse, -R44 ;  /* 0x000000041f0a7223 */ /* 0x080fe2000001082c */
[----:B--2---:R-:W-:Y:S01]  /*6670*/  FFMA.FTZ R40, R33, R3, R180 ;  /* 0x0000000321287223 */ /* 0x004fe200000100b4 */
[----:B------:R-:W-:-:S04]  /*6680*/  FFMA.FTZ R31, R39, R4, -R44 ;  /* 0x00000004271f7223 */ /* 0x000fc8000001082c */
[----:B------:R1:W-:Y:S01]  /*6690*/  MUFU.EX2 R5, R37 ;  /* 0x0000002500057308 */ /* 0x0003e20000000800 */
[----:B------:R-:W2:Y:S01]  /*66a0*/  SHFL.BFLY PT, R9, R14, 0x1, 0x1f ;  /* 0x0c201f000e097f89 */ /* 0x000ea200000e0000 */
[C---:B------:R-:W-:Y:S01]  /*66b0*/  FADD.FTZ R3, R43.reuse, R40 ;  /* 0x000000282b037221 */ /* 0x040fe20000010000 */
[----:B------:R-:W-:-:S03]  /*66c0*/  F2FP.BF16.F32.PACK_AB R180, R43, R180 ;  /* 0x000000b42bb4723e */ /* 0x000fc600000010ff */
[----:B------:R-:W-:Y:S01]  /*66d0*/  FADD.FTZ R42, R182, R3 ;  /* 0x00000003b62a7221 */ /* 0x000fe20000010000 */
[C---:B------:R-:W-:Y:S01]  /*66e0*/  F2FP.BF16.F32.PACK_AB R182, R45.reuse, R182 ;  /* 0x000000b62db6723e */ /* 0x040fe200000010ff */
[----:B------:R-:W4:Y:S02]  /*66f0*/  MUFU.EX2 R69, R69 ;  /* 0x0000004500457308 */ /* 0x000f240000000800 */
[----:B------:R-:W-:-:S04]  /*6700*/  FADD.FTZ R3, R45, R42 ;  /* 0x0000002a2d037221 */ /* 0x000fc80000010000 */
[----:B------:R-:W-:Y:S01]  /*6710*/  FADD.FTZ R42, R176, R3 ;  /* 0x00000003b02a7221 */ /* 0x000fe20000010000 */
[C---:B------:R-:W-:Y:S01]  /*6720*/  F2FP.BF16.F32.PACK_AB R176, R11.reuse, R176 ;  /* 0x000000b00bb0723e */ /* 0x040fe200000010ff */
[----:B------:R-:W-:Y:S02]  /*6730*/  MUFU.EX2 R170, R170 ;  /* 0x000000aa00aa7308 */ /* 0x000fe40000000800 */
[----:B------:R-:W-:-:S04]  /*6740*/  FADD.FTZ R3, R11, R42 ;  /* 0x0000002a0b037221 */ /* 0x000fc80000010000 */
[----:B------:R-:W-:Y:S01]  /*6750*/  FADD.FTZ R44, R178, R3 ;  /* 0x00000003b22c7221 */ /* 0x000fe20000010000 */
[----:B------:R-:W-:Y:S01]  /*6760*/  F2FP.BF16.F32.PACK_AB R178, R13, R178 ;  /* 0x000000b20db2723e */ /* 0x000fe200000010ff */
[----:B------:R-:W-:Y:S01]  /*6770*/  MUFU.EX2 R61, R61 ;  /* 0x0000003d003d7308 */ /* 0x000fe20000000800 */
[----:B--2---:R-:W-:-:S04]  /*6780*/  FMNMX.FTZ R9, R14, R9, !PT ;  /* 0x000000090e097209 */ /* 0x004fc80007810000 */
[C---:B------:R-:W-:Y:S01]  /*6790*/  FSETP.NEU.FTZ.AND P2, PT, R9.reuse, -INF , PT ;  /* 0xff8000000900780b */ /* 0x040fe20003f5d000 */
[C---:B------:R-:W-:Y:S02]  /*67a0*/  FMUL.FTZ R32, R9.reuse, R4 ;  /* 0x0000000409207220 */ /* 0x040fe40000410000 */
[----:B------:R-:W-:Y:S01]  /*67b0*/  MUFU.EX2 R152, R152 ;  /* 0x0000009800987308 */ /* 0x000fe20000000800 */
[----:B------:R-:W-:Y:S02]  /*67c0*/  FSEL R3, R9, RZ, P2 ;  /* 0x000000ff09037208 */ /* 0x000fe40001000000 */
[----:B------:R-:W-:Y:S02]  /*67d0*/  FSEL R32, R32, RZ, P2 ;  /* 0x000000ff20207208 */ /* 0x000fe40001000000 */
[----:B------:R-:W-:-:S03]  /*67e0*/  PLOP3.LUT P2, PT, PT, PT, UP0, 0x80, 0x0 ;  /* 0x000000000000781c */ /* 0x000fc60003f4f008 */
[-C--:B------:R-:W-:Y:S01]  /*67f0*/  FFMA.FTZ R20, R71, R4.reuse, -R32 ;  /* 0x0000000447147223 */ /* 0x080fe20000010820 */
[----:B------:R-:W-:Y:S01]  /*6800*/  FADD.FTZ R71, R13, R44 ;  /* 0x0000002c0d477221 */ /* 0x000fe20000010000 */
[-CC-:B-1----:R-:W-:Y:S01]  /*6810*/  FFMA.FTZ R37, R73, R4.reuse, -R32.reuse ;  /* 0x0000000449257223 */ /* 0x182fe20000010820 */
[-CC-:B------:R-:W-:Y:S01]  /*6820*/  FFMA.FTZ R35, R63, R4.reuse, -R32.reuse ;  /* 0x000000043f237223 */ /* 0x180fe20000010820 */
[-C--:B------:R-:W-:Y:S01]  /*6830*/  FFMA.FTZ R24, R67, R4.reuse, -R32 ;  /* 0x0000000443187223 */ /* 0x080fe20000010820 */
[----:B------:R-:W-:Y:S01]  /*6840*/  FADD.FTZ R44, R172, R71 ;  /* 0x00000047ac2c7221 */ /* 0x000fe20000010000 */
[----:B------:R-:W-:Y:S01]  /*6850*/  FADD.FTZ R71, -R3, R6 ;  /* 0x0000000603477221 */ /* 0x000fe20000010100 */
[----:B------:R-:W-:Y:S01]  /*6860*/  IADD3 R3, -R23, 0xb, RZ ;  /* 0x0000000b17037810 */ /* 0x000fe20007ffe1ff */
[----:B------:R-:W-:Y:S01]  /*6870*/  MUFU.EX2 R20, R20 ;  /* 0x0000001400147308 */ /* 0x000fe20000000800 */
[----:B------:R-:W-:Y:S01]  /*6880*/  FADD.FTZ R73, R15, R44 ;  /* 0x0000002c0f497221 */ /* 0x000fe20000010000 */
[-C--:B------:R-:W-:Y:S01]  /*6890*/  FMUL.FTZ R6, R71, R4.reuse ;  /* 0x0000000447067220 */ /* 0x080fe20000410000 */
        /* <DEDUP_REMOVED lines=10> */
[----:B---3--:R-:W-:Y:S01]  /*6940*/  FADD.FTZ R48, R168, R71 ;  /* 0x00000047a8307221 */ /* 0x008fe20000010000 */
        /* <DEDUP_REMOVED lines=21> */
[----:B------:R-:W-:Y:S01]  /*6aa0*/  FFMA.FTZ R205, R205, R4, -R32 ;  /* 0x00000004cdcd7223 */ /* 0x000fe20000010820 */
[----:B------:R-:W-:-:S02]  /*6ab0*/  WARPGROUP.DEPBAR.LE gsb0, 0x0 ;  /* 0x00008000000079c5 */ /* 0x000fc40000010000 */
[----:B------:R-:W-:Y:S01]  /*6ac0*/  WARPGROUP.ARRIVE ;  /* 0x00000000000079c5 */ /* 0x000fe20000000000 */
[----:B------:R-:W-:Y:S01]  /*6ad0*/  F2FP.BF16.F32.PACK_AB R172, R15, R172 ;  /* 0x000000ac0fac723e */ /* 0x000fe200000010ff */
[----:B------:R-:W-:Y:S01]  /*6ae0*/  MUFU.EX2 R154, R154 ;  /* 0x0000009a009a7308 */ /* 0x000fe20000000800 */
[----:B------:R-:W-:Y:S02]  /*6af0*/  F2FP.BF16.F32.PACK_AB R174, R21, R174 ;  /* 0x000000ae15ae723e */ /* 0x000fe400000010ff */
[----:B----4-:R-:W-:Y:S01]  /*6b00*/  F2FP.BF16.F32.PACK_AB R168, R69, R168 ;  /* 0x000000a845a8723e */ /* 0x010fe200000010ff */
[----:B------:R-:W-:Y:S01]  /*6b10*/  HGMMA.64x128x16.F32.BF16 R88, R164, gdesc[UR8].tnspB, R88, gsb0 ;  /* 0x41e00008a4587df0 */ /* 0x000fe20008001858 */
[----:B-1----:R-:W-:-:S03]  /*6b20*/  F2FP.BF16.F32.PACK_AB R181, R20, R35 ;  /* 0x0000002314b5723e */ /* 0x002fc600000010ff */
[----:B------:R-:W1:Y:S08]  /*6b30*/  MUFU.EX2 R37, R37 ;  /* 0x0000002500257308 */ /* 0x000e700000000800 */
[----:B------:R-:W-:Y:S08]  /*6b40*/  MUFU.EX2 R53, R53 ;  /* 0x0000003500357308 */ /* 0x000ff00000000800 */
[----:B------:R-:W-:Y:S01]  /*6b50*/  MUFU.EX2 R26, R26 ;  /* 0x0000001a001a7308 */ /* 0x000fe20000000800 */
[----:B-1----:R-:W-:-:S07]  /*6b60*/  F2FP.BF16.F32.PACK_AB R183, R37, R24 ;  /* 0x0000001825b7723e */ /* 0x002fce00000010ff */
[----:B------:R-:W-:Y:S08]  /*6b70*/  MUFU.EX2 R156, R156 ;  /* 0x0000009c009c7308 */ /* 0x000ff00000000800 */
[----:B------:R-:W1:Y:S08]  /*6b80*/  MUFU.EX2 R39, R39 ;  /* 0x0000002700277308 */ /* 0x000e700000000800 */
[----:B------:R2:W-:Y:S08]  /*6b90*/  MUFU.EX2 R14, R41 ;  /* 0x00000029000e7308 */ /* 0x0005f00000000800 */
[----:B------:R-:W-:Y:S01]  /*6ba0*/  MUFU.EX2 R49, R49 ;  /* 0x0000003100317308 */ /* 0x000fe20000000800 */
[-CC-:B--2---:R-:W-:Y:S01]  /*6bb0*/  FFMA.FTZ R41, R81, R4.reuse, -R32.reuse ;  /* 0x0000000451297223 */ /* 0x184fe20000010820 */
[----:B------:R-:W-:Y:S01]  /*6bc0*/  FFMA.FTZ R32, R55, R4, -R32 ;  /* 0x0000000437207223 */ /* 0x000fe20000010820 */
[----:B-1----:R-:W-:-:S05]  /*6bd0*/  F2FP.BF16.F32.PACK_AB R177, R39, R26 ;  /* 0x0000001a27b1723e */ /* 0x002fca00000010ff */
[----:B------:R-:W-:Y:S08]  /*6be0*/  MUFU.EX2 R28, R28 ;  /* 0x0000001c001c7308 */ /* 0x000ff00000000800 */
[----:B------:R-:W-:Y:S08]  /*6bf0*/  MUFU.EX2 R158, R158 ;  /* 0x0000009e009e7308 */ /* 0x000ff00000000800 */
[----:B------:R-:W1:Y:S08]  /*6c00*/  MUFU.EX2 R41, R41 ;  /* 0x0000002900297308 */ /* 0x000e700000000800 */
[----:B------:R-:W-:Y:S08]  /*6c10*/  MUFU.EX2 R25, R25 ;  /* 0x0000001900197308 */ /* 0x000ff00000000800 */
[----:B------:R-:W-:Y:S01]  /*6c20*/  MUFU.EX2 R30, R30 ;  /* 0x0000001e001e7308 */ /* 0x000fe20000000800 */
[----:B-1----:R-:W-:-:S07]  /*6c30*/  F2FP.BF16.F32.PACK_AB R179, R41, R28 ;  /* 0x0000001c29b3723e */ /* 0x002fce00000010ff */
[----:B------:R-:W-:Y:S08]  /*6c40*/  MUFU.EX2 R8, R8 ;  /* 0x0000000800087308 */ /* 0x000ff00000000800 */
[----:B------:R-:W1:Y:S08]  /*6c50*/  MUFU.EX2 R47, R47 ;  /* 0x0000002f002f7308 */ /* 0x000e700000000800 */
[----:B------:R-:W2:Y:S08]  /*6c60*/  MUFU.EX2 R27, R27 ;  /* 0x0000001b001b7308 */ /* 0x000eb00000000800 */
[----:B------:R-:W-:Y:S01]  /*6c70*/  MUFU.EX2 R34, R34 ;  /* 0x0000002200227308 */ /* 0x000fe20000000800 */
[----:B-1----:R-:W-:-:S07]  /*6c80*/  F2FP.BF16.F32.PACK_AB R173, R47, R30 ;  /* 0x0000001e2fad723e */ /* 0x002fce00000010ff */
[----:B------:R-:W1:Y:S01]  /*6c90*/  MUFU.EX2 R10, R10 ;  /* 0x0000000a000a7308 */ /* 0x000e620000000800 */
[----:B--2---:R-:W-:-:S07]  /*6ca0*/  F2FP.BF16.F32.PACK_AB R160, R27, R8 ;  /* 0x000000081ba0723e */ /* 0x004fce00000010ff */
[----:B------:R-:W-:Y:S01]  /*6cb0*/  MUFU.EX2 R51, R51 ;  /* 0x0000003300337308 */ /* 0x000fe20000000800 */
[----:B------:R-:W-:Y:S02]  /*6cc0*/  WARPGROUP.DEPBAR.LE gsb0, 0x0 ;  /* 0x00008000000079c5 */ /* 0x000fe40000010000 */
[----:B------:R2:W-:Y:S06]  /*6cd0*/  BAR.ARV R3, 0x100 ;  /* 0x000400030000751d */ /* 0x0005ec0000002000 */
[----:B------:R3:W-:Y:S01]  /*6ce0*/  @!P1 SYNCS.ARRIVE.TRANS64.RED.A1T0 RZ, [R46+URZ], RZ ;  /* 0x000000ff2eff99a7 */ /* 0x0007e2000810043f */
[----:B------:R-:W4:Y:S01]  /*6cf0*/  MUFU.EX2 R29, R29 ;  /* 0x0000001d001d7308 */ /* 0x000f220000000800 */
[----:B--2---:R-:W-:Y:S01]  /*6d00*/  FADD.FTZ R3, R69, R48 ;  /* 0x0000003045037221 */ /* 0x004fe20000010000 */
[----:B------:R-:W-:Y:S01]  /*6d10*/  F2FP.BF16.F32.PACK_AB R166, R5, R14 ;  /* 0x0000000e05a6723e */ /* 0x000fe200000010ff */
[-C--:B------:R-:W-:Y:S01]  /*6d20*/  FMUL.FTZ R90, R90, R6.reuse ;  /* 0x000000065a5a7220 */ /* 0x080fe20000410000 */
[-C--:B------:R-:W-:Y:S01]  /*6d30*/  FMUL.FTZ R91, R91, R6.reuse ;  /* 0x000000065b5b7220 */ /* 0x080fe20000410000 */
[----:B------:R-:W-:Y:S01]  /*6d40*/  FADD.FTZ R48, R170, R3 ;  /* 0x00000003aa307221 */ /* 0x000fe20000010000 */
[-C--:B------:R-:W-:Y:S01]  /*6d50*/  FMUL.FTZ R94, R94, R6.reuse ;  /* 0x000000065e5e7220 */ /* 0x080fe20000410000 */
[----:B------:R2:W-:Y:S01]  /*6d60*/  @!P1 SYNCS.ARRIVE.TRANS64.RED.A1T0 RZ, [R50+URZ], RZ ;  /* 0x000000ff32ff99a7 */ /* 0x0005e2000810043f */
[----:B------:R-:W-:Y:S01]  /*6d70*/  MUFU.EX2 R36, R36 ;  /* 0x0000002400247308 */ /* 0x000fe20000000800 */
[----:B------:R-:W-:Y:S01]  /*6d80*/  FADD.FTZ R3, R61, R48 ;  /* 0x000000303d037221 */ /* 0x000fe20000010000 */
[-C--:B------:R-:W-:Y:S01]  /*6d90*/  FMUL.FTZ R95, R95, R6.reuse ;  /* 0x000000065f5f7220 */ /* 0x080fe20000410000 */
[-C--:B------:R-:W-:Y:S01]  /*6da0*/  FMUL.FTZ R98, R98, R6.reuse ;  /* 0x0000000662627220 */ /* 0x080fe20000410000 */
[----:B------:R-:W-:Y:S01]  /*6db0*/  FMUL.FTZ R99, R99, R6 ;  /* 0x0000000663637220 */ /* 0x000fe20000410000 */
[----:B---3--:R-:W-:Y:S01]  /*6dc0*/  FADD.FTZ R46, R152, R3 ;  /* 0x00000003982e7221 */ /* 0x008fe20000010000 */
[----:B------:R-:W-:Y:S01]  /*6dd0*/  FFMA.FTZ R3, R6, R0, R35 ;  /* 0x0000000006037223 */ /* 0x000fe20000010023 */
[-C--:B------:R-:W-:Y:S01]  /*6de0*/  FMUL.FTZ R102, R102, R6.reuse ;  /* 0x0000000666667220 */ /* 0x080fe20000410000 */
[----:B------:R-:W3:Y:S01]  /*6df0*/  MUFU.EX2 R12, R12 ;  /* 0x0000000c000c7308 */ /* 0x000ee20000000800 */
        /* <DEDUP_REMOVED lines=15> */
[----:B------:R-:W5:Y:S01]  /*6ef0*/  MUFU.EX2 R31, R31 ;  /* 0x0000001f001f7308 */ /* 0x000f620000000800 */
        /* <DEDUP_REMOVED lines=20> */
[----:B-1----:R-:W-:Y:S01]  /*7040*/  FADD.FTZ R46, R10, R11 ;  /* 0x0000000b0a2e7221 */ /* 0x002fe20000010000 */
[----:B------:R-:W-:Y:S01]  /*7050*/  FADD.FTZ R0, R34, R3 ;  /* 0x0000000322007221 */ /* 0x000fe20000010000 */
[-C--:B------:R-:W-:Y:S01]  /*7060*/  FMUL.FTZ R131, R131, R6.reuse ;  /* 0x0000000683837220 */ /* 0x080fe20000410000 */
[----:B------:R-:W1:Y:S01]  /*7070*/  MUFU.EX2 R153, R153 ;  /* 0x0000009900997308 */ /* 0x000e620000000800 */
[----:B----4-:R-:W-:Y:S01]  /*7080*/  FADD.FTZ R11, R29, R46 ;  /* 0x0000002e1d0b7221 */ /* 0x010fe20000010000 */
[----:B------:R-:W-:Y:S01]  /*7090*/  FADD.FTZ R3, R51, R0 ;  /* 0x0000000033037221 */ /* 0x000fe20000010000 */
[-C--:B------:R-:W-:Y:S01]  /*70a0*/  FMUL.FTZ R134, R134, R6.reuse ;  /* 0x0000000686867220 */ /* 0x080fe20000410000 */
[-C--:B------:R-:W-:Y:S01]  /*70b0*/  FMUL.FTZ R135, R135, R6.reuse ;  /* 0x0000000687877220 */ /* 0x080fe20000410000 */
[----:B---3--:R-:W-:Y:S01]  /*70c0*/  FADD.FTZ R46, R12, R11 ;  /* 0x0000000b0c2e7221 */ /* 0x008fe20000010000 */
[----:B------:R-:W-:Y:S01]  /*70d0*/  FADD.FTZ R0, R36, R3 ;  /* 0x0000000324007221 */ /* 0x000fe20000010000 */
[-C--:B------:R-:W-:Y:S01]  /*70e0*/  FMUL.FTZ R138, R138, R6.reuse ;  /* 0x000000068a8a7220 */ /* 0x080fe20000410000 */
[----:B------:R-:W3:Y:S01]  /*70f0*/  MUFU.EX2 R40, R40 ;  /* 0x0000002800287308 */ /* 0x000ee20000000800 */
[----:B-----5:R-:W-:Y:S01]  /*7100*/  FADD.FTZ R11, R31, R46 ;  /* 0x0000002e1f0b7221 */ /* 0x020fe20000010000 */
[----:B------:R-:W-:Y:S01]  /*7110*/  FADD.FTZ R3, R63, R0 ;  /* 0x000000003f037221 */ /* 0x000fe20000010000 */
[-C--:B------:R-:W-:Y:S01]  /*7120*/  FMUL.FTZ R139, R139, R6.reuse ;  /* 0x000000068b8b7220 */ /* 0x080fe20000410000 */
[-C--:B------:R-:W-:Y:S01]  /*7130*/  FMUL.FTZ R142, R142, R6.reuse ;  /* 0x000000068e8e7220 */ /* 0x080fe20000410000 */
[----:B------:R-:W-:Y:S01]  /*7140*/  FADD.FTZ R8, R14, R11 ;  /* 0x0000000b0e087221 */ /* 0x000fe20000010000 */
[----:B--2---:R-:W-:Y:S01]  /*7150*/  FADD.FTZ R0, R38, R3 ;  /* 0x0000000326007221 */ /* 0x004fe20000010000 */
[-C--:B------:R-:W-:Y:S01]  /*7160*/  FMUL.FTZ R143, R143, R6.reuse ;  /* 0x000000068f8f7220 */ /* 0x080fe20000410000 */
[----:B------:R-:W2:Y:S01]  /*7170*/  MUFU.EX2 R155, R155 ;  /* 0x0000009b009b7308 */ /* 0x000ea20000000800 */
[----:B------:R-:W-:Y:S01]  /*7180*/  FADD.FTZ R3, R5, R8 ;  /* 0x0000000805037221 */ /* 0x000fe20000010000 */
[----:B------:R-:W-:Y:S01]  /*7190*/  FADD.FTZ R0, R67, R0 ;  /* 0x0000000043007221 */ /* 0x000fe20000010000 */
[-C--:B------:R-:W-:Y:S01]  /*71a0*/  FMUL.FTZ R146, R146, R6.reuse ;  /* 0x0000000692927220 */ /* 0x080fe20000410000 */
[-C--:B------:R-:W-:Y:S01]  /*71b0*/  FMUL.FTZ R147, R147, R6.reuse ;  /* 0x0000000693937220 */ /* 0x080fe20000410000 */
[-C--:B------:R-:W-:Y:S01]  /*71c0*/  FMUL.FTZ R150, R150, R6.reuse ;  /* 0x0000000696967220 */ /* 0x080fe20000410000 */
[----:B-1----:R-:W-:Y:S01]  /*71d0*/  FADD.FTZ R5, R153, R0 ;  /* 0x0000000099057221 */ /* 0x002fe20000010000 */
[----:B------:R-:W-:Y:S01]  /*71e0*/  FMUL.FTZ R151, R151, R6 ;  /* 0x0000000697977220 */ /* 0x000fe20000410000 */
[----:B------:R-:W1:Y:S01]  /*71f0*/  MUFU.EX2 R42, R42 ;  /* 0x0000002a002a7308 */ /* 0x000e620000000800 */
[----:B------:R-:W-:Y:S01]  /*7200*/  F2FP.BF16.F32.PACK_AB R170, R61, R170 ;  /* 0x000000aa3daa723e */ /* 0x000fe200000010ff */
[----:B---3--:R-:W-:Y:S01]  /*7210*/  FADD.FTZ R0, R40, R5 ;  /* 0x0000000528007221 */ /* 0x008fe20000010000 */
[----:B------:R-:W-:Y:S01]  /*7220*/  F2FP.BF16.F32.PACK_AB R152, R57, R152 ;  /* 0x000000983998723e */ /* 0x000fe200000010ff */
[-C--:B------:R-:W-:Y:S01]  /*7230*/  FMUL.FTZ R88, R88, R33.reuse ;  /* 0x0000002158587220 */ /* 0x080fe20000410000 */
[----:B------:R-:W-:Y:S01]  /*7240*/  F2FP.BF16.F32.PACK_AB R154, R53, R154 ;  /* 0x0000009a359a723e */ /* 0x000fe200000010ff */
[-C--:B------:R-:W-:Y:S01]  /*7250*/  FMUL.FTZ R89, R89, R33.reuse ;  /* 0x0000002159597220 */ /* 0x080fe20000410000 */
[----:B------:R-:W-:Y:S01]  /*7260*/  F2FP.BF16.F32.PACK_AB R156, R49, R156 ;  /* 0x0000009c319c723e */ /* 0x000fe200000010ff */
[----:B------:R-:W3:Y:S01]  /*7270*/  MUFU.EX2 R157, R157 ;  /* 0x0000009d009d7308 */ /* 0x000ee20000000800 */
        /* <DEDUP_REMOVED lines=44> */
[----:B------:R-:W-:Y:S01]  /*7540*/  F2FP.BF16.F32.PACK_AB R175, R51, R34 ;  /* 0x0000002233af723e */ /* 0x000fe200000010ff */
[----:B------:R-:W-:Y:S01]  /*7550*/  IMAD.MOV.U32 R6, RZ, RZ, R9 ;  /* 0x000000ffff067224 */ /* 0x000fe200078e0009 */
[----:B------:R-:W-:Y:S01]  /*7560*/  F2FP.BF16.F32.PACK_AB R169, R63, R36 ;  /* 0x000000243fa9723e */ /* 0x000fe200000010ff */
[----:B------:R-:W3:Y:S01]  /*7570*/  MUFU.EX2 R163, R199 ;  /* 0x000000c700a37308 */ /* 0x000ee20000000800 */
[----:B--2---:R-:W-:Y:S01]  /*7580*/  FADD.FTZ R0, R161, R0 ;  /* 0x00000000a1007221 */ /* 0x004fe20000010000 */
[----:B------:R-:W-:-:S02]  /*7590*/  F2FP.BF16.F32.PACK_AB R171, R67, R38 ;  /* 0x0000002643ab723e */ /* 0x000fc400000010ff */
[----:B------:R-:W-:Y:S02]  /*75a0*/  F2FP.BF16.F32.PACK_AB R153, R40, R153 ;  /* 0x000000992899723e */ /* 0x000fe400000010ff */
[----:B------:R-:W-:Y:S02]  /*75b0*/  F2FP.BF16.F32.PACK_AB R155, R42, R155 ;  /* 0x0000009b2a9b723e */ /* 0x000fe400000010ff */
[----:B------:R-:W2:Y:S01]  /*75c0*/  MUFU.EX2 R59, R59 ;  /* 0x0000003b003b7308 */ /* 0x000ea20000000800 */
[----:B-1----:R-:W-:Y:S01]  /*75d0*/  FADD.FTZ R0, R197, R0 ;  /* 0x00000000c5007221 */ /* 0x002fe20000010000 */
[----:B------:R-:W-:Y:S02]  /*75e0*/  F2FP.BF16.F32.PACK_AB R157, R44, R157 ;  /* 0x0000009d2c9d723e */ /* 0x000fe400000010ff */
[----:B------:R-:W-:Y:S02]  /*75f0*/  F2FP.BF16.F32.PACK_AB R159, R65, R159 ;  /* 0x0000009f419f723e */ /* 0x000fe400000010ff */
[----:B------:R-:W-:-:S02]  /*7600*/  F2FP.BF16.F32.PACK_AB R161, R197, R161 ;  /* 0x000000a1c5a1723e */ /* 0x000fc400000010ff */
[----:B------:R-:W1:Y:S01]  /*7610*/  MUFU.EX2 R165, R201 ;  /* 0x000000c900a57308 */ /* 0x000e620000000800 */
[----:B---3--:R-:W-:Y:S01]  /*7620*/  FADD.FTZ R0, R163, R0 ;  /* 0x00000000a3007221 */ /* 0x008fe20000010000 */
[----:B------:R-:W-:-:S06]  /*7630*/  MOV R5, R7 ;  /* 0x0000000700057202 */ /* 0x000fcc0000000f00 */
[----:B------:R-:W3:Y:S01]  /*7640*/  MUFU.EX2 R203, R203 ;  /* 0x000000cb00cb7308 */ /* 0x000ee20000000800 */
[C---:B--2---:R-:W-:Y:S01]  /*7650*/  FADD.FTZ R0, R59.reuse, R0 ;  /* 0x000000003b007221 */ /* 0x044fe20000010000 */
[----:B------:R-:W-:-:S06]  /*7660*/  F2FP.BF16.F32.PACK_AB R163, R59, R163 ;  /* 0x000000a33ba3723e */ /* 0x000fcc00000010ff */
[----:B------:R-:W2:Y:S01]  /*7670*/  MUFU.EX2 R167, R205 ;  /* 0x000000cd00a77308 */ /* 0x000ea20000000800 */
[----:B-1----:R-:W-:-:S07]  /*7680*/  FADD.FTZ R0, R165, R0 ;  /* 0x00000000a5007221 */ /* 0x002fce0000010000 */
[----:B------:R-:W1:Y:S01]  /*7690*/  MUFU.EX2 R32, R32 ;  /* 0x0000002000207308 */ /* 0x000e620000000800 */
[C---:B---3--:R-:W-:Y:S01]  /*76a0*/  FADD.FTZ R0, R203.reuse, R0 ;  /* 0x00000000cb007221 */ /* 0x048fe20000010000 */
[----:B------:R-:W-:-:S03]  /*76b0*/  F2FP.BF16.F32.PACK_AB R165, R203, R165 ;  /* 0x000000a5cba5723e */ /* 0x000fc600000010ff */
[----:B--2---:R-:W-:-:S04]  /*76c0*/  FADD.FTZ R0, R167, R0 ;  /* 0x00000000a7007221 */ /* 0x004fc80000010000 */
[C---:B-1----:R-:W-:Y:S01]  /*76d0*/  FADD.FTZ R0, R32.reuse, R0 ;  /* 0x0000000020007221 */ /* 0x042fe20000010000 */
[----:B------:R-:W-:Y:S01]  /*76e0*/  F2FP.BF16.F32.PACK_AB R167, R32, R167 ;  /* 0x000000a720a7723e */ /* 0x000fe200000010ff */
[----:B------:R-:W-:Y:S06]  /*76f0*/  @P2 BRA `(.L_x_7432) ;  /* 0xffffffcc00cc2947 */ /* 0x000fec000383ffff */
.L_x_7423:
[----:B------:R-:W-:-:S13]  /*7700*/  ISETP.LE.AND P2, PT, RZ, UR6, PT ;  /* 0x00000006ff007c0c */ /* 0x000fda000bf43270 */
[----:B------:R-:W-:Y:S05]  /*7710*/  @!P2 BRA `(.L_x_7433) ;  /* 0x000000280000a947 */ /* 0x000fea0003800000 */
[----:B------:R-:W-:Y:S01]  /*7720*/  IMAD.MOV.U32 R6, RZ, RZ, R9 ;  /* 0x000000ffff067224 */ /* 0x000fe200078e0009 */
[----:B------:R-:W-:Y:S01]  /*7730*/  UMOV UR4, UR36 ;  /* 0x0000002400047c82 */ /* 0x000fe20008000000 */
[----:B------:R-:W-:Y:S01]  /*7740*/  IMAD.MOV.U32 R8, RZ, RZ, R7 ;  /* 0x000000ffff087224 */ /* 0x000fe200078e0007 */
[----:B------:R-:W-:Y:S01]  /*7750*/  UMOV UR5, UR37 ;  /* 0x0000002500057c82 */ /* 0x000fe20008000000 */
[----:B------:R-:W-:-:S05]  /*7760*/  ULDC UR7, c[0x0][0x9d8] ;  /* 0x0002760000077ab9 */ /* 0x000fca0000000800 */
.L_x_7442:
        /* <DEDUP_REMOVED lines=9> */
.L_x_7435:
[----:B------:R-:W-:Y:S01]  /*7800*/  ULEA UR10, UR37, UR38, 0x3 ;  /* 0x00000026250a7291 */ /* 0x000fe2000f8e183f */
[----:B------:R-:W-:-:S04]  /*7810*/  MOV R4, UR36 ;  /* 0x0000002400047c02 */ /* 0x000fc80008000f00 */
[----:B------:R-:W-:-:S04]  /*7820*/  SHF.L.U32 R4, R4, 0x1f, RZ ;  /* 0x0000001f04047819 */ /* 0x000fc800000006ff */
[----:B------:R1:W2:Y:S01]  /*7830*/  SYNCS.PHASECHK.TRANS64.TRYWAIT P2, [UR10+0x28830], R4 ;  /* 0x02883004ff0075a7 */ /* 0x0002a2000804014a */
[----:B------:R-:W-:Y:S05]  /*7840*/  @!P0 BRA `(.L_x_7436) ;  /* 0x0000000000048947 */ /* 0x000fea0003800000 */
[----:B------:R-:W-:Y:S01]  /*7850*/  BPT.TRAP 0x1 ;  /* 0x000000040000795c */ /* 0x000fe20000300000 */
.L_x_7436:
[----:B--2---:R-:W-:Y:S05]  /*7860*/  @P2 BRA `(.L_x_7434) ;  /* 0x0000000000082947 */ /* 0x004fea0003800000 */
[----:B------:R-:W2:Y:S02]  /*7870*/  SYNCS.PHASECHK.TRANS64.TRYWAIT P2, [UR10+0x28830], R4 ;  /* 0x02883004ff0075a7 */ /* 0x000ea4000804014a */
[----:B--2---:R-:W-:Y:S05]  /*7880*/  @!P2 BRA `(.L_x_7437) ;  /* 0x000000700060a947 */ /* 0x004fea0003800000 */
.L_x_7434:
        /* <DEDUP_REMOVED lines=46> */
.L_x_7439:
[----:B------:R-:W-:Y:S01]  /*7b70*/  ULEA UR10, UR5, UR38, 0x3 ;  /* 0x00000026050a7291 */ /* 0x000fe2000f8e183f */
[----:B------:R-:W-:-:S05]  /*7b80*/  IMAD.U32 R4, RZ, RZ, UR4 ;  /* 0x00000004ff047e24 */ /* 0x000fca000f8e00ff */
[----:B------:R-:W-:-:S04]  /*7b90*/  SHF.L.U32 R4, R4, 0x1f, RZ ;  /* 0x0000001f04047819 */ /* 0x000fc800000006ff */
[----:B------:R1:W2:Y:S01]  /*7ba0*/  SYNCS.PHASECHK.TRANS64.TRYWAIT P2, [UR10+0x28850], R4 ;  /* 0x02885004ff0075a7 */ /* 0x0002a2000804014a */
[----:B------:R-:W-:Y:S05]  /*7bb0*/  @!P0 BRA `(.L_x_7440) ;  /* 0x0000000000048947 */ /* 0x000fea0003800000 */
[----:B------:R-:W-:Y:S01]  /*7bc0*/  BPT.TRAP 0x1 ;  /* 0x000000040000795c */ /* 0x000fe20000300000 */
.L_x_7440:
[----:B--2---:R-:W-:Y:S05]  /*7bd0*/  @P2 BRA `(.L_x_7438) ;  /* 0x0000000000082947 */ /* 0x004fea0003800000 */
[----:B------:R-:W2:Y:S02]  /*7be0*/  SYNCS.PHASECHK.TRANS64.TRYWAIT P2, [UR10+0x28850], R4 ;  /* 0x02885004ff0075a7 */ /* 0x000ea4000804014a */
[----:B--2---:R-:W-:Y:S05]  /*7bf0*/  @!P2 BRA `(.L_x_7441) ;  /* 0x0000006c009ca947 */ /* 0x004fea0003800000 */
.L_x_7438:
        /* <DEDUP_REMOVED lines=77> */
[----:B------:R-:W-:-:S06]  /*80d0*/  ISETP.LT.AND P2, PT, RZ, UR6, PT ;  /* 0x00000006ff007c0c */ /* 0x000fcc000bf41270 */
[----:B------:R-:W-:Y:S08]  /*80e0*/  MUFU.TANH R201, R201 ;  /* 0x000000c900c97308 */ /* 0x000ff00000002400 */
[----:B------:R-:W-:Y:S08]  /*80f0*/  MUFU.TANH R203, R203 ;  /* 0x000000cb00cb7308 */ /* 0x000ff00000002400 */
        /* <DEDUP_REMOVED lines=11> */
[----:B-1----:R-:W-:Y:S01]  /*81b0*/  FMNMX.FTZ R12, R21, R12, !PT ;  /* 0x0000000c150c7209 */ /* 0x002fe20007810000 */
[----:B------:R-:W-:-:S02]  /*81c0*/  WARPGROUP.DEPBAR.LE gsb0, 0x0 ;  /* 0x00008000000079c5 */ /* 0x000fc40000010000 */
[----:B------:R-:W-:Y:S01]  /*81d0*/  WARPGROUP.ARRIVE ;  /* 0x00000000000079c5 */ /* 0x000fe20000000000 */
[----:B------:R-:W-:Y:S01]  /*81e0*/  FMUL.FTZ R181, R32, UR7 ;  /* 0x0000000720b57c20 */ /* 0x000fe20008410000 */
[----:B------:R-:W-:Y:S02]  /*81f0*/  FMUL.FTZ R183, R33, UR7 ;  /* 0x0000000721b77c20 */ /* 0x000fe40008410000 */
[----:B------:R-:W1:Y:S01]  /*8200*/  MUFU.TANH R29, R29 ;  /* 0x0000001d001d7308 */ /* 0x000e620000002400 */
[----:B------:R-:W-:Y:S01]  /*8210*/  FMUL.FTZ R33, R38, UR7 ;  /* 0x0000000726217c20 */ /* 0x000fe20008410000 */
[----:B------:R-:W-:Y:S01]  /*8220*/  HGMMA.64x128x16.F32.BF16 R88, R176, gdesc[UR8].tnspB, R88, gsb0 ;  /* 0x41e00008b0587df0 */ /* 0x000fe20008001858 */
[----:B------:R-:W-:Y:S01]  /*8230*/  UIADD3 UR10, UR4, 0x100, URZ ;  /* 0x00000100040a7890 */ /* 0x000fe2000fffe03f */
[----:B------:R-:W-:-:S04]  /*8240*/  UMOV UR11, 0x40000040 ;  /* 0x40000040000b7882 */ /* 0x000fc80000000000 */
[----:B------:R-:W3:Y:S01]  /*8250*/  MUFU.TANH R181, R181 ;  /* 0x000000b500b57308 */ /* 0x000ee20000002400 */
[----:B--2---:R-:W-:-:S07]  /*8260*/  FMNMX.FTZ R12, R27, R12, !PT ;  /* 0x0000000c1b0c7209 */ /* 0x004fce0007810000 */
[----:B------:R-:W2:Y:S01]  /*8270*/  MUFU.TANH R183, R183 ;  /* 0x000000b700b77308 */ /* 0x000ea20000002400 */
[----:B-1----:R-:W-:-:S07]  /*8280*/  FMNMX.FTZ R12, R29, R12, !PT ;  /* 0x0000000c1d0c7209 */ /* 0x002fce0007810000 */
[----:B------:R-:W1:Y:S01]  /*8290*/  MUFU.TANH R31, R31 ;  /* 0x0000001f001f7308 */ /* 0x000e620000002400 */
[----:B---3--:R-:W-:-:S07]  /*82a0*/  FMNMX.FTZ R4, R181, R4, !PT ;  /* 0x00000004b5047209 */ /* 0x008fce0007810000 */
[----:B------:R-:W-:Y:S01]  /*82b0*/  MUFU.TANH R215, R215 ;  /* 0x000000d700d77308 */ /* 0x000fe20000002400 */
[----:B--2---:R-:W-:-:S04]  /*82c0*/  FMNMX.FTZ R4, R183, R4, !PT ;  /* 0x00000004b7047209 */ /* 0x004fc80007810000 */
[----:B------:R-:W-:-:S03]  /*82d0*/  FMNMX.FTZ R4, R191, R4, !PT ;  /* 0x00000004bf047209 */ /* 0x000fc60007810000 */
[----:B------:R-:W2:Y:S01]  /*82e0*/  MUFU.TANH R33, R33 ;  /* 0x0000002100217308 */ /* 0x000ea20000002400 */
[----:B------:R-:W-:Y:S02]  /*82f0*/  FMNMX.FTZ R4, R193, R4, !PT ;  /* 0x00000004c1047209 */ /* 0x000fe40007810000 */
[----:B-1----:R-:W-:Y:S02]  /*8300*/  FMNMX.FTZ R12, R31, R12, !PT ;  /* 0x0000000c1f0c7209 */ /* 0x002fe40007810000 */
[----:B------:R-:W-:-:S03]  /*8310*/  FMNMX.FTZ R4, R195, R4, !PT ;  /* 0x00000004c3047209 */ /* 0x000fc60007810000 */
[----:B------:R-:W-:Y:S01]  /*8320*/  MUFU.TANH R69, R69 ;  /* 0x0000004500457308 */ /* 0x000fe20000002400 */
[----:B------:R-:W-:-:S04]  /*8330*/  FMNMX.FTZ R4, R197, R4, !PT ;  /* 0x00000004c5047209 */ /* 0x000fc80007810000 */
[----:B------:R-:W-:-:S03]  /*8340*/  FMNMX.FTZ R4, R199, R4, !PT ;  /* 0x00000004c7047209 */ /* 0x000fc60007810000 */
        /* <DEDUP_REMOVED lines=16> */
[----:B-1----:R-:W-:-:S07]  /*8450*/  FMNMX.FTZ R12, R43, R12, !PT ;  /* 0x0000000c2b0c7209 */ /* 0x002fce0007810000 */
[----:B------:R-:W-:Y:S01]  /*8460*/  MUFU.TANH R47, R47 ;  /* 0x0000002f002f7308 */ /* 0x000fe20000002400 */
[----:B------:R-:W-:Y:S02]  /*8470*/  WARPGROUP.DEPBAR.LE gsb0, 0x0 ;  /* 0x00008000000079c5 */ /* 0x000fe40000010000 */
[----:B------:R-:W-:Y:S01]  /*8480*/  WARPGROUP.ARRIVE ;  /* 0x00000000000079c5 */ /* 0x000fe20000000000 */
[----:B------:R-:W-:Y:S01]  /*8490*/  FMUL.FTZ R177, R45, UR7 ;  /* 0x000000072db17c20 */ /* 0x000fe20008410000 */
[----:B------:R-:W-:Y:S01]  /*84a0*/  FMUL.FTZ R179, R48, UR7 ;  /* 0x0000000730b37c20 */ /* 0x000fe20008410000 */
[----:B------:R-:W-:Y:S02]  /*84b0*/  FMUL.FTZ R45, R50, UR7 ;  /* 0x00000007322d7c20 */ /* 0x000fe40008410000 */
[----:B------:R-:W-:Y:S01]  /*84c0*/  MUFU.TANH R225, R225 ;  /* 0x000000e100e17308 */ /* 0x000fe20000002400 */
[----:B------:R-:W-:Y:S01]  /*84d0*/  HGMMA.64x128x16.F32.BF16 R88, R172, gdesc[UR8].tnspB, R88, gsb0 ;  /* 0x41e00008ac587df0 */ /* 0x000fe20008001858 */
[----:B------:R-:W-:Y:S01]  /*84e0*/  UIADD3 UR10, UR4, 0x180, URZ ;  /* 0x00000180040a7890 */ /* 0x000fe2000fffe03f */
[----:B------:R-:W-:-:S05]  /*84f0*/  UMOV UR11, 0x40000040 ;  /* 0x40000040000b7882 */ /* 0x000fca0000000000 */
[----:B------:R-:W1:Y:S08]  /*8500*/  MUFU.TANH R177, R177 ;  /* 0x000000b100b17308 */ /* 0x000e700000002400 */
[----:B------:R-:W2:Y:S08]  /*8510*/  MUFU.TANH R179, R179 ;  /* 0x000000b300b37308 */ /* 0x000eb00000002400 */
[----:B------:R-:W3:Y:S01]  /*8520*/  MUFU.TANH R45, R45 ;  /* 0x0000002d002d7308 */ /* 0x000ee20000002400 */
[----:B-1----:R-:W-:-:S07]  /*8530*/  FMNMX.FTZ R4, R177, R4, !PT ;  /* 0x00000004b1047209 */ /* 0x002fce0007810000 */
[----:B------:R-:W1:Y:S01]  /*8540*/  MUFU.TANH R49, R49 ;  /* 0x0000003100317308 */ /* 0x000e620000002400 */
[----:B--2---:R-:W-:-:S04]  /*8550*/  FMNMX.FTZ R4, R179, R4, !PT ;  /* 0x00000004b3047209 */ /* 0x004fc80007810000 */
[----:B------:R-:W-:-:S03]  /*8560*/  FMNMX.FTZ R4, R201, R4, !PT ;  /* 0x00000004c9047209 */ /* 0x000fc60007810000 */
[----:B------:R-:W-:Y:S01]  /*8570*/  MUFU.TANH R85, R85 ;  /* 0x0000005500557308 */ /* 0x000fe20000002400 */
[----:B------:R-:W-:Y:S02]  /*8580*/  FMNMX.FTZ R4, R203, R4, !PT ;  /* 0x00000004cb047209 */ /* 0x000fe40007810000 */
[----:B---3--:R-:W-:Y:S02]  /*8590*/  FMNMX.FTZ R12, R45, R12, !PT ;  /* 0x0000000c2d0c7209 */ /* 0x008fe40007810000 */
[----:B------:R-:W-:Y:S02]  /*85a0*/  FMNMX.FTZ R4, R205, R4, !PT ;  /* 0x00000004cd047209 */ /* 0x000fe40007810000 */
[----:B------:R-:W-:Y:S01]  /*85b0*/  FMNMX.FTZ R12, R47, R12, !PT ;  /* 0x0000000c2f0c7209 */ /* 0x000fe20007810000 */
[----:B------:R-:W2:Y:S01]  /*85c0*/  MUFU.TANH R51, R51 ;  /* 0x0000003300337308 */ /* 0x000ea20000002400 */
[----:B------:R-:W-:Y:S02]  /*85d0*/  FMNMX.FTZ R4, R207, R4, !PT ;  /* 0x00000004cf047209 */ /* 0x000fe40007810000 */
[----:B-1----:R-:W-:-:S02]  /*85e0*/  FMNMX.FTZ R12, R49, R12, !PT ;  /* 0x0000000c310c7209 */ /* 0x002fc40007810000 */
[----:B------:R-:W-:-:S03]  /*85f0*/  FMNMX.FTZ R4, R209, R4, !PT ;  /* 0x00000004d1047209 */ /* 0x000fc60007810000 */
[----:B------:R-:W1:Y:S01]  /*8600*/  MUFU.TANH R53, R53 ;  /* 0x0000003500357308 */ /* 0x000e620000002400 */
[----:B------:R-:W-:-:S04]  /*8610*/  FMNMX.FTZ R4, R211, R4, !PT ;  /* 0x00000004d3047209 */ /* 0x000fc80007810000 */
[----:B------:R-:W-:-:S03]  /*8620*/  FMNMX.FTZ R4, R213, R4, !PT ;  /* 0x00000004d5047209 */ /* 0x000fc60007810000 */
        /* <DEDUP_REMOVED lines=10> */
[----:B------:R-:W-:Y:S01]  /*86d0*/  MUFU.TANH R67, R67 ;  /* 0x0000004300437308 */ /* 0x000fe20000002400 */
[----:B---3--:R-:W-:-:S07]  /*86e0*/  FMNMX.FTZ R12, R61, R12, !PT ;  /* 0x0000000c3d0c7209 */ /* 0x008fce0007810000 */
[----:B------:R-:W-:Y:S01]  /*86f0*/  MUFU.TANH R71, R71 ;  /* 0x0000004700477308 */ /* 0x000fe20000002400 */
[----:B--2---:R-:W-:-:S07]  /*8700*/  FMNMX.FTZ R12, R63, R12, !PT ;  /* 0x0000000c3f0c7209 */ /* 0x004fce0007810000 */
        /* <DEDUP_REMOVED lines=16> */
[----:B------:R-:W-:Y:S01]  /*8810*/  MUFU.TANH R87, R87 ;  /* 0x0000005700577308 */ /* 0x000fe20000002400 */
        /* <DEDUP_REMOVED lines=16> */
[----:B------:R-:W-:-:S05]  /*8920*/  FMNMX.FTZ R4, R85, R4, !PT ;  /* 0x0000000455047209 */ /* 0x000fca0007810000 */
[----:B------:R-:W1:Y:S02]  /*8930*/  SHFL.BFLY PT, R7, R4, 0x2, 0x1f ;  /* 0x0c401f0004077f89 */ /* 0x000e6400000e0000 */
[----:B-1----:R-:W-:Y:S02]  /*8940*/  FMNMX.FTZ R7, R4, R7, !PT ;  /* 0x0000000704077209 */ /* 0x002fe40007810000 */
[----:B------:R-:W1:Y:S03]  /*8950*/  LDC R4, c[0x0][0x988] ;  /* 0x00026200ff047b82 */ /* 0x000e660000000800 */
[----:B------:R-:W2:Y:S02]  /*8960*/  SHFL.BFLY PT, R10, R7, 0x1, 0x1f ;  /* 0x0c201f00070a7f89 */ /* 0x000ea400000e0000 */
[----:B--2---:R-:W-:-:S05]  /*8970*/  FMNMX.FTZ R7, R7, R10, !PT ;  /* 0x0000000a07077209 */ /* 0x004fca0007810000 */
[C---:B-1----:R-:W-:Y:S01]  /*8980*/  FMUL.FTZ R10, R7.reuse, R4 ;  /* 0x00000004070a7220 */ /* 0x042fe20000410000 */
[----:B------:R-:W-:-:S03]  /*8990*/  FADD.FTZ R227, -R7, R8 ;  /* 0x0000000807e37221 */ /* 0x000fc60000010100 */
[-CC-:B------:R-:W-:Y:S01]  /*89a0*/  FFMA.FTZ R180, R9, R4.reuse, -R10.reuse ;  /* 0x0000000409b47223 */ /* 0x180fe2000001080a */
[-CC-:B------:R-:W-:Y:S01]  /*89b0*/  FFMA.FTZ R182, R15, R4.reuse, -R10.reuse ;  /* 0x000000040fb67223 */ /* 0x180fe2000001080a */
[-CC-:B------:R-:W-:Y:S01]  /*89c0*/  FFMA.FTZ R15, R25, R4.reuse, -R10.reuse ;  /* 0x00000004190f7223 */ /* 0x180fe2000001080a */
[-CC-:B------:R-:W-:Y:S01]  /*89d0*/  FFMA.FTZ R25, R183, R4.reuse, -R10.reuse ;  /* 0x00000004b7197223 */ /* 0x180fe2000001080a */
[----:B------:R-:W-:Y:S02]  /*89e0*/  WARPGROUP.DEPBAR.LE gsb0, 0x0 ;  /* 0x00008000000079c5 */ /* 0x000fe40000010000 */
[----:B------:R-:W-:Y:S01]  /*89f0*/  WARPGROUP.ARRIVE ;  /* 0x00000000000079c5 */ /* 0x000fe20000000000 */
[----:B------:R-:W-:Y:S01]  /*8a00*/  FMUL.FTZ R169, R82, UR7 ;  /* 0x0000000752a97c20 */ /* 0x000fe20008410000 */
[----:B------:R-:W-:Y:S01]  /*8a10*/  FMUL.FTZ R171, R86, UR7 ;  /* 0x0000000756ab7c20 */ /* 0x000fe20008410000 */
[-CC-:B------:R-:W-:Y:S01]  /*8a20*/  FFMA.FTZ R178, R191, R4.reuse, -R10.reuse ;  /* 0x00000004bfb27223 */ /* 0x180fe2000001080a */
[-CC-:B------:R-:W-:Y:S01]  /*8a30*/  FFMA.FTZ R172, R195, R4.reuse, -R10.reuse ;  /* 0x00000004c3ac7223 */ /* 0x180fe2000001080a */
[-CC-:B------:R-:W-:Y:S01]  /*8a40*/  FFMA.FTZ R174, R199, R4.reuse, -R10.reuse ;  /* 0x00000004c7ae7223 */ /* 0x180fe2000001080a */
[----:B------:R-:W-:Y:S01]  /*8a50*/  HGMMA.64x128x16.F32.BF16 R88, R152, gdesc[UR8].tnspB, R88, gsb0 ;  /* 0x41e0000898587df0 */ /* 0x000fe20008001858 */
[----:B------:R-:W-:Y:S01]  /*8a60*/  UIADD3 UR10, UR4, 0x280, URZ ;  /* 0x00000280040a7890 */ /* 0x000fe2000fffe03f */
[----:B------:R-:W1:Y:S01]  /*8a70*/  MUFU.TANH R169, R169 ;  /* 0x000000a900a97308 */ /* 0x000e620000002400 */
[----:B------:R-:W-:Y:S01]  /*8a80*/  UMOV UR11, 0x40000040 ;  /* 0x40000040000b7882 */ /* 0x000fe20000000000 */
[-C--:B------:R-:W-:Y:S01]  /*8a90*/  FMUL.FTZ R8, R227, R4.reuse ;  /* 0x00000004e3087220 */ /* 0x080fe20000410000 */
[-CC-:B------:R-:W-:Y:S01]  /*8aa0*/  FFMA.FTZ R5, R5, R4.reuse, -R10.reuse ;  /* 0x0000000405057223 */ /* 0x180fe2000001080a */
[-CC-:B------:R-:W-:Y:S01]  /*8ab0*/  FFMA.FTZ R176, R181, R4.reuse, -R10.reuse ;  /* 0x00000004b5b07223 */ /* 0x180fe2000001080a */
[-CC-:B------:R-:W-:Y:S01]  /*8ac0*/  FFMA.FTZ R191, R177, R4.reuse, -R10.reuse ;  /* 0x00000004b1bf7223 */ /* 0x180fe2000001080a */
        /* <DEDUP_REMOVED lines=11> */
[----:B-1----:R-:W-:Y:S01]  /*8b80*/  FMNMX.FTZ R12, R169, R12, !PT ;  /* 0x0000000ca90c7209 */ /* 0x002fe20007810000 */
[----:B------:R-:W-:Y:S03]  /*8b90*/  MUFU.EX2 R8, R8 ;  /* 0x0000000800087308 */ /* 0x000fe60000000800 */
[----:B------:R-:W-:-:S04]  /*8ba0*/  FMNMX.FTZ R12, R83, R12, !PT ;  /* 0x0000000c530c7209 */ /* 0x000fc80007810000 */
[----:B--2---:R-:W-:Y:S01]  /*8bb0*/  FMNMX.FTZ R12, R171, R12, !PT ;  /* 0x0000000cab0c7209 */ /* 0x004fe20007810000 */
[----:B------:R-:W1:Y:S03]  /*8bc0*/  MUFU.EX2 R5, R5 ;  /* 0x0000000500057308 */ /* 0x000e660000000800 */
[----:B------:R-:W-:Y:S01]  /*8bd0*/  FMNMX.FTZ R9, R87, R12, !PT ;  /* 0x0000000c57097209 */ /* 0x000fe20007810000 */
[----:B------:R-:W-:-:S04]  /*8be0*/  FFMA.FTZ R12, R217, R4, -R10 ;  /* 0x00000004d90c7223 */ /* 0x000fc8000001080a */
[----:B------:R-:W2:Y:S01]  /*8bf0*/  SHFL.BFLY PT, R14, R9, 0x2, 0x1f ;  /* 0x0c401f00090e7f89 */ /* 0x000ea200000e0000 */
[----:B------:R-:W3:Y:S08]  /*8c00*/  MUFU.EX2 R180, R180 ;  /* 0x000000b400b47308 */ /* 0x000ef00000000800 */
[----:B------:R-:W4:Y:S01]  /*8c10*/  MUFU.EX2 R182, R182 ;  /* 0x000000b600b67308 */ /* 0x000f220000000800 */
[----:B-1----:R-:W-:-:S07]  /*8c20*/  FFMA.FTZ R3, R8, R3, R5 ;  /* 0x0000000308037223 */ /* 0x002fce0000010005 */
[----:B------:R-:W1:Y:S01]  /*8c30*/  MUFU.EX2 R15, R15 ;  /* 0x0000000f000f7308 */ /* 0x000e620000000800 */
[C---:B---3--:R-:W-:Y:S01]  /*8c40*/  FADD.FTZ R3, R180.reuse, R3 ;  /* 0x00000003b4037221 */ /* 0x048fe20000010000 */
[----:B------:R-:W-:Y:S02]  /*8c50*/  F2FP.BF16.F32.PACK_AB R180, R180, R5 ;  /* 0x00000005b4b4723e */ /* 0x000fe400000010ff */
[----:B--2---:R-:W-:Y:S01]  /*8c60*/  FMNMX.FTZ R24, R9, R14, !PT ;  /* 0x0000000e09187209 */ /* 0x004fe20007810000 */
[----:B------:R-:W-:-:S03]  /*8c70*/  FFMA.FTZ R14, R219, R4, -R10 ;  /* 0x00000004db0e7223 */ /* 0x000fc6000001080a */
[----:B------:R-:W-:Y:S01]  /*8c80*/  MUFU.EX2 R176, R176 ;  /* 0x000000b000b07308 */ /* 0x000fe20000000800 */
[----:B----4-:R-:W-:Y:S01]  /*8c90*/  FADD.FTZ R44, R182, R3 ;  /* 0x00000003b62c7221 */ /* 0x010fe20000010000 */
[----:B------:R-:W2:Y:S06]  /*8ca0*/  SHFL.BFLY PT, R9, R24, 0x1, 0x1f ;  /* 0x0c201f0018097f89 */ /* 0x000eac00000e0000 */
[----:B------:R-:W-:Y:S01]  /*8cb0*/  MUFU.EX2 R25, R25 ;  /* 0x0000001900197308 */ /* 0x000fe20000000800 */
[----:B-1----:R-:W-:-:S07]  /*8cc0*/  F2FP.BF16.F32.PACK_AB R182, R15, R182 ;  /* 0x000000b60fb6723e */ /* 0x002fce00000010ff */
[----:B------:R-:W-:Y:S08]  /*8cd0*/  MUFU.EX2 R178, R178 ;  /* 0x000000b200b27308 */ /* 0x000ff00000000800 */
[----:B------:R-:W-:Y:S01]  /*8ce0*/  MUFU.EX2 R172, R172 ;  /* 0x000000ac00ac7308 */ /* 0x000fe20000000800 */
[----:B--2---:R-:W-:-:S05]  /*8cf0*/  FMNMX.FTZ R9, R24, R9, !PT ;  /* 0x0000000918097209 */ /* 0x004fca0007810000 */
[-C--:B------:R-:W-:Y:S02]  /*8d00*/  FMUL.FTZ R40, R9, R4.reuse ;  /* 0x0000000409287220 */ /* 0x080fe40000410000 */
[----:B------:R-:W-:Y:S02]  /*8d10*/  MUFU.EX2 R174, R174 ;  /* 0x000000ae00ae7308 */ /* 0x000fe40000000800 */
[-CC-:B------:R-:W-:Y:S01]  /*8d20*/  FFMA.FTZ R183, R21, R4.reuse, -R40.reuse ;  /* 0x0000000415b77223 */ /* 0x180fe20000010828 */
[----:B------:R-:W-:Y:S02]  /*8d30*/  IMAD.U32 R21, RZ, RZ, UR37 ;  /* 0x00000025ff157e24 */ /* 0x000fe4000f8e00ff */
[-CC-:B------:R-:W-:Y:S01]  /*8d40*/  FFMA.FTZ R181, R13, R4.reuse, -R40.reuse ;  /* 0x000000040db57223 */ /* 0x180fe20000010828 */
[-CC-:B------:R-:W-:Y:S01]  /*8d50*/  FFMA.FTZ R177, R29, R4.reuse, -R40.reuse ;  /* 0x000000041db17223 */ /* 0x180fe20000010828 */
[-CC-:B------:R-:W-:Y:S01]  /*8d60*/  FFMA.FTZ R32, R27, R4.reuse, -R40.reuse ;  /* 0x000000041b207223 */ /* 0x180fe20000010828 */
[----:B------:R-:W-:Y:S01]  /*8d70*/  IADD3 R27, -R23, 0xb, RZ ;  /* 0x0000000b171b7810 */ /* 0x000fe20007ffe1ff */
[----:B------:R-:W-:Y:S01]  /*8d80*/  MUFU.EX2 R183, R183 ;  /* 0x000000b700b77308 */ /* 0x000fe20000000800 */
[----:B------:R-:W-:Y:S01]  /*8d90*/  @!P1 LEA R21, R21, UR38, 0x3 ;  /* 0x0000002615159c11 */ /* 0x000fe2000f8e18ff */
[-CC-:B------:R-:W-:Y:S01]  /*8da0*/  FFMA.FTZ R34, R31, R4.reuse, -R40.reuse ;  /* 0x000000041f227223 */ /* 0x180fe20000010828 */
[-CC-:B------:R-:W-:Y:S01]  /*8db0*/  FFMA.FTZ R179, R33, R4.reuse, -R40.reuse ;  /* 0x0000000421b37223 */ /* 0x180fe20000010828 */
[-CC-:B------:R-:W-:Y:S01]  /*8dc0*/  FFMA.FTZ R38, R35, R4.reuse, -R40.reuse ;  /* 0x0000000423267223 */ /* 0x180fe20000010828 */
[----:B------:R-:W-:Y:S01]  /*8dd0*/  @!P1 IADD3 R29, R21, 0x28840, RZ ;  /* 0x00028840151d9810 */ /* 0x000fe20007ffe0ff */
        /* <DEDUP_REMOVED lines=20> */
[----:B------:R-:W-:-:S06]  /*8f20*/  FFMA.FTZ R83, R83, R4, -R40 ;  /* 0x0000000453537223 */ /* 0x000fcc0000010828 */
[----:B------:R-:W-:Y:S01]  /*8f30*/  MUFU.EX2 R34, R34 ;  /* 0x0000002200227308 */ /* 0x000fe20000000800 */
[----:B------:R-:W-:Y:S02]  /*8f40*/  WARPGROUP.DEPBAR.LE gsb0, 0x0 ;  /* 0x00008000000079c5 */ /* 0x000fe40000010000 */
[----:B------:R-:W-:Y:S01]  /*8f50*/  WARPGROUP.ARRIVE ;  /* 0x00000000000079c5 */ /* 0x000fe20000000000 */
[-CC-:B------:R-:W-:Y:S01]  /*8f60*/  FFMA.FTZ R153, R193, R4.reuse, -R10.reuse ;  /* 0x00000004c1997223 */ /* 0x180fe2000001080a */
[-CC-:B------:R-:W-:Y:S01]  /*8f70*/  FFMA.FTZ R155, R197, R4.reuse, -R10.reuse ;  /* 0x00000004c59b7223 */ /* 0x180fe2000001080a */
[-CC-:B------:R-:W-:Y:S01]  /*8f80*/  FFMA.FTZ R193, R201, R4.reuse, -R10.reuse ;  /* 0x00000004c9c17223 */ /* 0x180fe2000001080a */
[-CC-:B------:R-:W-:Y:S01]  /*8f90*/  FFMA.FTZ R152, R207, R4.reuse, -R10.reuse ;  /* 0x00000004cf987223 */ /* 0x180fe2000001080a */
[-CC-:B------:R-:W-:Y:S01]  /*8fa0*/  FFMA.FTZ R154, R211, R4.reuse, -R10.reuse ;  /* 0x00000004d39a7223 */ /* 0x180fe2000001080a */
[----:B------:R-:W-:Y:S01]  /*8fb0*/  HGMMA.64x128x16.F32.BF16 R88, R156, gdesc[UR8].tnspB, R88, gsb0 ;  /* 0x41e000089c587df0 */ /* 0x000fe20008001858 */
[----:B------:R-:W-:Y:S01]  /*8fc0*/  UIADD3 UR10, UR4, 0x300, URZ ;  /* 0x00000300040a7890 */ /* 0x000fe2000fffe03f */
[-C--:B------:R-:W-:Y:S01]  /*8fd0*/  FFMA.FTZ R197, R175, R4.reuse, -R10 ;  /* 0x00000004afc57223 */ /* 0x080fe2000001080a */
[----:B------:R-:W-:Y:S01]  /*8fe0*/  UMOV UR11, 0x40000040 ;  /* 0x40000040000b7882 */ /* 0x000fe20000000000 */
        /* <DEDUP_REMOVED lines=25> */
[-CC-:B------:R-:W-:Y:S01]  /*9180*/  FFMA.FTZ R10, R11, R4.reuse, -R40.reuse ;  /* 0x000000040b0a7223 */ /* 0x180fe20000010828 */
[----:B------:R-:W-:Y:S01]  /*9190*/  HGMMA.64x128x16.F32.BF16 R88, R160, gdesc[UR8].tnspB, R88, gsb0 ;  /* 0x41e00008a0587df0 */ /* 0x000fe20008001858 */
[----:B------:R-:W-:Y:S01]  /*91a0*/  UIADD3 UR10, UR4, 0x380, URZ ;  /* 0x00000380040a7890 */ /* 0x000fe2000fffe03f */
[-CC-:B------:R-:W-:Y:S01]  /*91b0*/  FFMA.FTZ R173, R37, R4.reuse, -R40.reuse ;  /* 0x0000000425ad7223 */ /* 0x180fe20000010828 */
[----:B------:R-:W-:Y:S01]  /*91c0*/  UMOV UR11, 0x40000040 ;  /* 0x40000040000b7882 */ /* 0x000fe20000000000 */
[----:B------:R-:W-:Y:S01]  /*91d0*/  FFMA.FTZ R11, R45, R4, -R40 ;  /* 0x000000042d0b7223 */ /* 0x000fe20000010828 */
[----:B------:R-:W-:Y:S01]  /*91e0*/  MUFU.EX2 R10, R10 ;  /* 0x0000000a000a7308 */ /* 0x000fe20000000800 */
[----:B------:R-:W-:-:S07]  /*91f0*/  UMOV UR4, UR36 ;  /* 0x0000002400047c82 */ /* 0x000fce0008000000 */
        /* <DEDUP_REMOVED lines=18> */
[----:B------:R-:W-:Y:S01]  /*9320*/  WARPGROUP.ARRIVE ;  /* 0x00000000000079c5 */ /* 0x000fe20000000000 */
[----:B------:R-:W-:Y:S01]  /*9330*/  FADD.FTZ R161, -R9, R6 ;  /* 0x0000000609a17221 */ /* 0x000fe20000010100 */
[----:B------:R-:W-:Y:S01]  /*9340*/  FFMA.FTZ R6, R49, R4, -R40 ;  /* 0x0000000431067223 */ /* 0x000fe20000010828 */
[----:B-1----:R-:W-:Y:S02]  /*9350*/  F2FP.BF16.F32.PACK_AB R160, R73, R12 ;  /* 0x0000000c49a0723e */ /* 0x002fe400000010ff */
[----:B------:R-:W-:Y:S01]  /*9360*/  FMUL.FTZ R161, R161, R4 ;  /* 0x00000004a1a17220 */ /* 0x000fe20000410000 */
[----:B------:R-:W-:Y:S01]  /*9370*/  HGMMA.64x128x16.F32.BF16 R88, R164, gdesc[UR8].tnspB, R88, gsb0 ;  /* 0x41e00008a4587df0 */ /* 0x000fe20008001858 */
[----:B------:R-:W1:Y:S08]  /*9380*/  MUFU.EX2 R77, R77 ;  /* 0x0000004d004d7308 */ /* 0x000e700000000800 */
[----:B------:R-:W2:Y:S08]  /*9390*/  MUFU.EX2 R201, R161 ;  /* 0x000000a100c97308 */ /* 0x000eb00000000800 */
[----:B------:R-:W-:Y:S01]  /*93a0*/  MUFU.EX2 R6, R6 ;  /* 0x0000000600067308 */ /* 0x000fe20000000800 */
[----:B-1----:R-:W-:-:S07]  /*93b0*/  F2FP.BF16.F32.PACK_AB R162, R77, R14 ;  /* 0x0000000e4da2723e */ /* 0x002fce00000010ff */
[----:B------:R-:W-:Y:S01]  /*93c0*/  MUFU.EX2 R79, R79 ;  /* 0x0000004f004f7308 */ /* 0x000fe20000000800 */
[----:B--2---:R-:W-:-:S04]  /*93d0*/  FFMA.FTZ R42, R201, R0, R10 ;  /* 0x00000000c92a7223 */ /* 0x004fc8000001000a */
[C---:B------:R-:W-:Y:S01]  /*93e0*/  FADD.FTZ R42, R181.reuse, R42 ;  /* 0x0000002ab52a7221 */ /* 0x040fe20000010000 */
[----:B------:R-:W-:Y:S02]  /*93f0*/  F2FP.BF16.F32.PACK_AB R181, R181, R10 ;  /* 0x0000000ab5b5723e */ /* 0x000fe400000010ff */
[----:B------:R-:W1:Y:S01]  /*9400*/  MUFU.EX2 R0, R57 ;  /* 0x0000003900007308 */ /* 0x000e620000000800 */
[----:B------:R-:W-:Y:S01]  /*9410*/  FADD.FTZ R3, R183, R42 ;  /* 0x0000002ab7037221 */ /* 0x000fe20000010000 */
[----:B------:R-:W-:-:S03]  /*9420*/  F2FP.BF16.F32.PACK_AB R183, R32, R183 ;  /* 0x000000b720b7723e */ /* 0x000fc600000010ff */
[----:B------:R-:W-:-:S03]  /*9430*/  FADD.FTZ R42, R32, R3 ;  /* 0x00000003202a7221 */ /* 0x000fc60000010000 */
[----:B------:R-:W-:Y:S01]  /*9440*/  MUFU.EX2 R20, R20 ;  /* 0x0000001400147308 */ /* 0x000fe20000000800 */
        /* <DEDUP_REMOVED lines=10> */
[----:B------:R-:W-:Y:S01]  /*94f0*/  FADD.FTZ R42, R30, R3 ;  /* 0x000000031e2a7221 */ /* 0x000fe20000010000 */
[----:B------:R-:W-:Y:S01]  /*9500*/  FFMA.FTZ R3, R169, R4, -R40 ;  /* 0x00000004a9037223 */ /* 0x000fe20000010828 */
[----:B------:R-:W-:Y:S01]  /*9510*/  F2FP.BF16.F32.PACK_AB R169, R28, R11 ;  /* 0x0000000b1ca9723e */ /* 0x000fe200000010ff */
[----:B------:R-:W-:Y:S08]  /*9520*/  MUFU.EX2 R24, R225 ;  /* 0x000000e100187308 */ /* 0x000ff00000000800 */
[----:B------:R-:W-:Y:S01]  /*9530*/  MUFU.EX2 R85, R85 ;  /* 0x0000005500557308 */ /* 0x000fe20000000800 */
[----:B------:R-:W-:-:S02]  /*9540*/  WARPGROUP.DEPBAR.LE gsb0, 0x0 ;  /* 0x00008000000079c5 */ /* 0x000fc40000010000 */
[----:B------:R2:W-:Y:S06]  /*9550*/  BAR.ARV R27, 0x100 ;  /* 0x0004001b0000751d */ /* 0x0005ec0000002000 */
        /* <DEDUP_REMOVED lines=8> */
[----:B---3--:R-:W-:Y:S01]  /*95e0*/  IMAD.U32 R29, RZ, RZ, UR5 ;  /* 0x00000005ff1d7e24 */ /* 0x008fe2000f8e00ff */
[----:B------:R-:W-:Y:S01]  /*95f0*/  UIADD3 UR5, UR6, -0x1, URZ ;  /* 0xffffffff06057890 */ /* 0x000fe2000fffe03f */
[-C--:B------:R-:W-:Y:S01]  /*9600*/  FMUL.FTZ R101, R101, R8.reuse ;  /* 0x0000000865657220 */ /* 0x080fe20000410000 */
[-C--:B------:R-:W-:Y:S01]  /*9610*/  FMUL.FTZ R104, R104, R8.reuse ;  /* 0x0000000868687220 */ /* 0x080fe20000410000 */
[-C--:B------:R-:W-:Y:S01]  /*9620*/  FMUL.FTZ R105, R105, R8.reuse ;  /* 0x0000000869697220 */ /* 0x080fe20000410000 */
[----:B------:R-:W-:Y:S01]  /*9630*/  @!P1 LEA R29, R29, UR38, 0x3 ;  /* 0x000000261d1d9c11 */ /* 0x000fe2000f8e18ff */
[-C--:B------:R-:W-:Y:S01]  /*9640*/  FMUL.FTZ R108, R108, R8.reuse ;  /* 0x000000086c6c7220 */ /* 0x080fe20000410000 */
[----:B------:R-:W-:Y:S01]  /*9650*/  FMUL.FTZ R109, R109, R8 ;  /* 0x000000086d6d7220 */ /* 0x000fe20000410000 */
[----:B------:R-:W-:Y:S01]  /*9660*/  UMOV UR6, UR5 ;  /* 0x0000000500067c82 */ /* 0x000fe20008000000 */
[----:B------:R-:W-:Y:S01]  /*9670*/  UMOV UR5, UR37 ;  /* 0x0000002500057c82 */ /* 0x000fe20008000000 */
[----:B--2---:R-:W-:-:S02]  /*9680*/  @!P1 VIADD R27, R29, 0x28860 ;  /* 0x000288601d1b9836 */ /* 0x004fc40000000000 */
[-C--:B------:R-:W-:Y:S01]  /*9690*/  FMUL.FTZ R112, R112, R8.reuse ;  /* 0x0000000870707220 */ /* 0x080fe20000410000 */
[-C--:B------:R-:W-:Y:S01]  /*96a0*/  FMUL.FTZ R113, R113, R8.reuse ;  /* 0x0000000871717220 */ /* 0x080fe20000410000 */
[-C--:B------:R-:W-:Y:S01]  /*96b0*/  FMUL.FTZ R116, R116, R8.reuse ;  /* 0x0000000874747220 */ /* 0x080fe20000410000 */
[-C--:B------:R-:W-:Y:S01]  /*96c0*/  FMUL.FTZ R117, R117, R8.reuse ;  /* 0x0000000875757220 */ /* 0x080fe20000410000 */
[----:B------:R-:W-:Y:S01]  /*96d0*/  @!P1 PRMT R29, RZ, 0x654, R27 ;  /* 0x00000654ff1d9816 */ /* 0x000fe2000000001b */
[----:B------:R-:W-:Y:S01]  /*96e0*/  FADD.FTZ R27, R15, R44 ;  /* 0x0000002c0f1b7221 */ /* 0x000fe20000010000 */
[-C--:B------:R-:W-:Y:S01]  /*96f0*/  FMUL.FTZ R120, R120, R8.reuse ;  /* 0x0000000878787220 */ /* 0x080fe20000410000 */
[-C--:B------:R-:W-:Y:S01]  /*9700*/  FMUL.FTZ R121, R121, R8.reuse ;  /* 0x0000000879797220 */ /* 0x080fe20000410000 */
[----:B------:R2:W-:Y:S01]  /*9710*/  @!P1 SYNCS.ARRIVE.TRANS64.RED.A1T0 RZ, [R29+URZ], RZ ;  /* 0x000000ff1dff99a7 */ /* 0x0005e2000810043f */
[----:B------:R-:W-:Y:S01]  /*9720*/  FADD.FTZ R44, R176, R27 ;  /* 0x0000001bb02c7221 */ /* 0x000fe20000010000 */
[-C--:B------:R-:W-:Y:S01]  /*9730*/  FMUL.FTZ R124, R124, R8.reuse ;  /* 0x000000087c7c7220 */ /* 0x080fe20000410000 */
[-C--:B------:R-:W-:Y:S01]  /*9740*/  FMUL.FTZ R125, R125, R8.reuse ;  /* 0x000000087d7d7220 */ /* 0x080fe20000410000 */
[-C--:B------:R-:W-:Y:S01]  /*9750*/  FMUL.FTZ R128, R128, R8.reuse ;  /* 0x0000000880807220 */ /* 0x080fe20000410000 */
[----:B------:R-:W-:Y:S01]  /*9760*/  FADD.FTZ R27, R25, R44 ;  /* 0x0000002c191b7221 */ /* 0x000fe20000010000 */
[-C--:B------:R-:W-:Y:S01]  /*9770*/  FMUL.FTZ R129, R129, R8.reuse ;  /* 0x0000000881817220 */ /* 0x080fe20000410000 */
[-C--:B------:R-:W-:Y:S01]  /*9780*/  FMUL.FTZ R132, R132, R8.reuse ;  /* 0x0000000884847220 */ /* 0x080fe20000410000 */
[----:B--2---:R-:W-:Y:S01]  /*9790*/  FADD.FTZ R29, R175, R42 ;  /* 0x0000002aaf1d7221 */ /* 0x004fe20000010000 */
[----:B------:R-:W-:Y:S01]  /*97a0*/  FADD.FTZ R44, R178, R27 ;  /* 0x0000001bb22c7221 */ /* 0x000fe20000010000 */
[C---:B------:R-:W-:Y:S01]  /*97b0*/  F2FP.BF16.F32.PACK_AB R175, R26.reuse, R175 ;  /* 0x000000af1aaf723e */ /* 0x040fe200000010ff */
[----:B------:R-:W-:Y:S01]  /*97c0*/  FMUL.FTZ R133, R133, R8 ;  /* 0x0000000885857220 */ /* 0x000fe20000410000 */
[----:B------:R-:W-:Y:S01]  /*97d0*/  FADD.FTZ R42, R26, R29 ;  /* 0x0000001d1a2a7221 */ /* 0x000fe20000010000 */
[C---:B------:R-:W-:Y:S01]  /*97e0*/  FADD.FTZ R27, R153.reuse, R44 ;  /* 0x0000002c991b7221 */ /* 0x040fe20000010000 */
[----:B------:R-:W-:Y:S01]  /*97f0*/  MUFU.EX2 R26, R3 ;  /* 0x00000003001a7308 */ /* 0x000fe20000000800 */
[----:B------:R-:W-:Y:S01]  /*9800*/  F2FP.BF16.F32.PACK_AB R178, R153, R178 ;  /* 0x000000b299b2723e */ /* 0x000fe200000010ff */
        /* <DEDUP_REMOVED lines=10> */
[----:B------:R-:W-:Y:S01]  /*98b0*/  FFMA.FTZ R27, R171, R4, -R40 ;  /* 0x00000004ab1b7223 */ /* 0x000fe20000010828 */
[C---:B------:R-:W-:Y:S01]  /*98c0*/  F2FP.BF16.F32.PACK_AB R171, R13.reuse, R6 ;  /* 0x000000060dab723e */ /* 0x040fe200000010ff */
[----:B------:R-:W-:Y:S01]  /*98d0*/  FADD.FTZ R10, R13, R10 ;  /* 0x0000000a0d0a7221 */ /* 0x000fe20000010000 */
[----:B------:R-:W-:Y:S01]  /*98e0*/  FADD.FTZ R31, R191, R44 ;  /* 0x0000002cbf1f7221 */ /* 0x000fe20000010000 */
[----:B------:R-:W-:Y:S01]  /*98f0*/  FFMA.FTZ R40, R87, R4, -R40 ;  /* 0x0000000457287223 */ /* 0x000fe20000010828 */
[-C--:B------:R-:W-:Y:S01]  /*9900*/  FMUL.FTZ R140, R140, R8.reuse ;  /* 0x000000088c8c7220 */ /* 0x080fe20000410000 */
[-C--:B------:R-:W-:Y:S01]  /*9910*/  FMUL.FTZ R141, R141, R8.reuse ;  /* 0x000000088d8d7220 */ /* 0x080fe20000410000 */
[----:B------:R-:W-:Y:S01]  /*9920*/  FADD.FTZ R44, R168, R31 ;  /* 0x0000001fa82c7221 */ /* 0x000fe20000010000 */
[-C--:B------:R-:W-:Y:S01]  /*9930*/  FMUL.FTZ R144, R144, R8.reuse ;  /* 0x0000000890907220 */ /* 0x080fe20000410000 */
[-C--:B------:R-:W-:Y:S01]  /*9940*/  FMUL.FTZ R145, R145, R8.reuse ;  /* 0x0000000891917220 */ /* 0x080fe20000410000 */
[----:B------:R-:W-:Y:S01]  /*9950*/  MUFU.EX2 R40, R40 ;  /* 0x0000002800287308 */ /* 0x000fe20000000800 */
[----:B------:R-:W-:Y:S01]  /*9960*/  FADD.FTZ R15, R193, R44 ;  /* 0x0000002cc10f7221 */ /* 0x000fe20000010000 */
[-C--:B------:R-:W-:Y:S01]  /*9970*/  FMUL.FTZ R148, R148, R8.reuse ;  /* 0x0000000894947220 */ /* 0x080fe20000410000 */
[----:B------:R-:W-:Y:S01]  /*9980*/  FMUL.FTZ R149, R149, R8 ;  /* 0x0000000895957220 */ /* 0x000fe20000410000 */
[----:B------:R-:W-:Y:S01]  /*9990*/  F2FP.BF16.F32.PACK_AB R176, R25, R176 ;  /* 0x000000b019b0723e */ /* 0x000fe200000010ff */
[----:B------:R-:W-:Y:S01]  /*99a0*/  FADD.FTZ R42, R170, R15 ;  /* 0x0000000faa2a7221 */ /* 0x000fe20000010000 */
[C---:B------:R-:W-:Y:S01]  /*99b0*/  F2FP.BF16.F32.PACK_AB R170, R157.reuse, R170 ;  /* 0x000000aa9daa723e */ /* 0x040fe200000010ff */
[-C--:B------:R-:W-:Y:S01]  /*99c0*/  FMUL.FTZ R90, R90, R201.reuse ;  /* 0x000000c95a5a7220 */ /* 0x080fe20000410000 */
[----:B------:R-:W1:Y:S01]  /*99d0*/  MUFU.EX2 R44, R71 ;  /* 0x00000047002c7308 */ /* 0x000e620000000800 */
[----:B------:R-:W-:Y:S01]  /*99e0*/  FADD.FTZ R5, R157, R42 ;  /* 0x0000002a9d057221 */ /* 0x000fe20000010000 */
[----:B------:R-:W-:Y:S01]  /*99f0*/  F2FP.BF16.F32.PACK_AB R174, R191, R174 ;  /* 0x000000aebfae723e */ /* 0x000fe200000010ff */
[-C--:B------:R-:W-:Y:S01]  /*9a00*/  FMUL.FTZ R91, R91, R201.reuse ;  /* 0x000000c95b5b7220 */ /* 0x080fe20000410000 */
[----:B------:R-:W-:Y:S01]  /*9a10*/  F2FP.BF16.F32.PACK_AB R168, R193, R168 ;  /* 0x000000a8c1a8723e */ /* 0x000fe200000010ff */
[----:B------:R-:W-:Y:S01]  /*9a20*/  FADD.FTZ R32, R152, R5 ;  /* 0x0000000598207221 */ /* 0x000fe20000010000 */
[----:B------:R-:W-:Y:S01]  /*9a30*/  FADD.FTZ R5, R21, R10 ;  /* 0x0000000a15057221 */ /* 0x000fe20000010000 */
[C---:B------:R-:W-:Y:S01]  /*9a40*/  F2FP.BF16.F32.PACK_AB R152, R159.reuse, R152 ;  /* 0x000000989f98723e */ /* 0x040fe200000010ff */
[----:B------:R-:W-:Y:S01]  /*9a50*/  FMUL.FTZ R94, R94, R201 ;  /* 0x000000c95e5e7220 */ /* 0x000fe20000410000 */
[----:B------:R-:W-:Y:S01]  /*9a60*/  FADD.FTZ R15, R159, R32 ;  /* 0x000000209f0f7221 */ /* 0x000fe20000010000 */
[C---:B------:R-:W-:Y:S01]  /*9a70*/  FADD.FTZ R5, R36.reuse, R5 ;  /* 0x0000000524057221 */ /* 0x040fe20000010000 */
[----:B------:R-:W2:Y:S01]  /*9a80*/  MUFU.EX2 R32, R81 ;  /* 0x0000005100207308 */ /* 0x000ea20000000800 */
[----:B------:R-:W-:Y:S01]  /*9a90*/  F2FP.BF16.F32.PACK_AB R153, R36, R21 ;  /* 0x000000152499723e */ /* 0x000fe200000010ff */
        /* <DEDUP_REMOVED lines=22> */
[----:B-1----:R-:W-:Y:S01]  /*9c00*/  F2FP.BF16.F32.PACK_AB R161, R75, R44 ;  /* 0x0000002c4ba1723e */ /* 0x002fe200000010ff */
[-C--:B------:R-:W-:Y:S01]  /*9c10*/  FMUL.FTZ R106, R106, R201.reuse ;  /* 0x000000c96a6a7220 */ /* 0x080fe20000410000 */
[----:B------:R-:W-:Y:S01]  /*9c20*/  FADD.FTZ R6, R12, R11 ;  /* 0x0000000b0c067221 */ /* 0x000fe20000010000 */
[----:B------:R-:W-:Y:S01]  /*9c30*/  FADD.FTZ R5, R44, R5 ;  /* 0x000000052c057221 */ /* 0x000fe20000010000 */
[----:B--2---:R-:W-:Y:S01]  /*9c40*/  F2FP.BF16.F32.PACK_AB R163, R79, R32 ;  /* 0x000000204fa3723e */ /* 0x004fe200000010ff */
[-C--:B------:R-:W-:Y:S01]  /*9c50*/  FMUL.FTZ R107, R107, R201.reuse ;  /* 0x000000c96b6b7220 */ /* 0x080fe20000410000 */
        /* <DEDUP_REMOVED lines=19> */
[----:B-1----:R-:W-:Y:S01]  /*9d90*/  F2FP.BF16.F32.PACK_AB R167, R40, R6 ;  /* 0x0000000628a7723e */ /* 0x002fe200000010ff */
        /* <DEDUP_REMOVED lines=21> */
[----:B------:R-:W-:Y:S01]  /*9ef0*/  IMAD.MOV.U32 R6, RZ, RZ, R9 ;  /* 0x000000ffff067224 */ /* 0x000fe200078e0009 */
[----:B------:R-:W-:Y:S01]  /*9f00*/  MOV R8, R7 ;  /* 0x0000000700087202 */ /* 0x000fe20000000f00 */
[----:B------:R-:W-:Y:S06]  /*9f10*/  @P2 BRA `(.L_x_7442) ;  /* 0xffffffd800142947 */ /* 0x000fec000383ffff */
.L_x_7433:
[----:B------:R-:W-:Y:S06]  /*9f20*/  BAR.ARV 0x8, 0x120 ;  /* 0x0204800000007b1d */ /* 0x000fec0000002000 */
[----:B------:R-:W-:Y:S05]  /*9f30*/  @!P0 BRA `(.L_x_7443) ;  /* 0x0000000000048947 */ /* 0x000fea0003800000 */
[----:B------:R-:W-:Y:S01]  /*9f40*/  BPT.TRAP 0x1 ;  /* 0x000000040000795c */ /* 0x000fe20000300000 */
.L_x_7443:
[----:B------:R-:W-:Y:S01]  /*9f50*/  ULEA UR5, UR37, UR38, 0x3 ;  /* 0x0000002625057291 */ /* 0x000fe2000f8e183f */
[----:B------:R-:W-:-:S05]  /*9f60*/  IMAD.U32 R5, RZ, RZ, UR36 ;  /* 0x00000024ff057e24 */ /* 0x000fca000f8e00ff */
[----:B------:R-:W-:-:S04]  /*9f70*/  SHF.L.U32 R5, R5, 0x1f, RZ ;  /* 0x0000001f05057819 */ /* 0x000fc800000006ff */
[----:B------:R1:W2:Y:S01]  /*9f80*/  SYNCS.PHASECHK.TRANS64.TRYWAIT P2, [UR5+0x28850], R5 ;  /* 0x02885005ff0075a7 */ /* 0x0002a20008040145 */
[----:B------:R-:W-:Y:S05]  /*9f90*/  @!P0 BRA `(.L_x_7444) ;  /* 0x0000000000048947 */ /* 0x000fea0003800000 */
[----:B------:R-:W-:Y:S01]  /*9fa0*/  BPT.TRAP 0x1 ;  /* 0x000000040000795c */ /* 0x000fe20000300000 */
.L_x_7444:
[----:B--2---:R-:W-:Y:S05]  /*9fb0*/  @P2 BRA `(.L_x_7445) ;  /* 0x0000000000082947 */ /* 0x004fea0003800000 */
[----:B------:R-:W2:Y:S02]  /*9fc0*/  SYNCS.PHASECHK.TRANS64.TRYWAIT P0, [UR5+0x28850], R5 ;  /* 0x02885005ff0075a7 */ /* 0x000ea40008000145 */
[----:B--2---:R-:W-:Y:S05]  /*9fd0*/  @!P0 BRA `(.L_x_7446) ;  /* 0x0000004800bc8947 */ /* 0x004fea0003800000 */
.L_x_7445:
[----:B------:R-:W-:Y:S01]  /*9fe0*/  UIADD3 UR38, UR38, 0x400, URZ ;  /* 0x0000040026267890 */ /* 0x000fe2000fffe03f */
[----:B------:R-:W-:Y:S01]  /*9ff0*/  WARPGROUP.ARRIVE ;  /* 0x00000000000079c5 */ /* 0x000fe20000000000 */
[----:B------:R-:W-:Y:S01]  /*a000*/  UMOV UR7, 0x40000040 ;  /* 0x4000004000077882 */ /* 0x000fe20000000000 */
[----:B--2---:R-:W2:Y:S01]  /*a010*/  SHFL.BFLY PT, R6, R3, 0x2, 0x1f ;  /* 0x0c401f0003067f89 */ /* 0x004ea200000e0000 */
[----:B------:R-:W-:Y:S01]  /*a020*/  USHF.R.U32.HI UR38, URZ, 0x4, UR38 ;  /* 0x000000043f267899 */ /* 0x000fe20008011626 */
[----:B------:R-:W-:Y:S01]  /*a030*/  IMAD.MOV.U32 R29, RZ, RZ, RZ ;  /* 0x000000ffff1d7224 */ /* 0x000fe200078e00ff */
[----:B------:R-:W-:Y:S01]  /*a040*/  UIADD3 UR57, UR57, 0x1, URZ ;  /* 0x0000000139397890 */ /* 0x000fe2000fffe03f */
[----:B-1----:R-:W1:Y:S01]  /*a050*/  SHFL.BFLY PT, R5, R0, 0x2, 0x1f ;  /* 0x0c401f0000057f89 */ /* 0x002e6200000e0000 */
[----:B------:R-:W-:Y:S01]  /*a060*/  ULOP3.LUT UR38, UR38, 0x3fff, URZ, 0xc0, !UPT ;  /* 0x00003fff26267892 */ /* 0x000fe2000f8ec03f */
[----:B------:R-:W-:-:S03]  /*a070*/  IMAD.MOV.U32 R14, RZ, RZ, RZ ;  /* 0x000000ffff0e7224 */ /* 0x000fc600078e00ff */
        /* <DEDUP_REMOVED lines=9> */
[----:B------:R-:W-:Y:S01]  /*a110*/  MOV R3, 0xff800000 ;  /* 0xff80000000037802 */ /* 0x000fe20000000f00 */
[----:B-1----:R-:W-:Y:S01]  /*a120*/  FADD.FTZ R8, R5, R0 ;  /* 0x0000000005087221 */ /* 0x002fe20000010000 */
[----:B------:R-:W-:Y:S01]  /*a130*/  IMAD.MOV.U32 R0, RZ, RZ, -0x800000 ;  /* 0xff800000ff007424 */ /* 0x000fe200078e00ff */
[----:B------:R-:W1:Y:S01]  /*a140*/  SHFL.BFLY PT, R5, R6, 0x1, 0x1f ;  /* 0x0c201f0006057f89 */ /* 0x000e6200000e0000 */
[----:B------:R-:W-:-:S03]  /*a150*/  USEL UR37, UR37, URZ, UP0 ;  /* 0x0000003f25257287 */ /* 0x000fc60008000000 */
[----:B------:R-:W2:Y:S01]  /*a160*/  SHFL.BFLY PT, R11, R8, 0x1, 0x1f ;  /* 0x0c201f00080b7f89 */ /* 0x000ea200000e0000 */
[----:B-1----:R-:W-:Y:S01]  /*a170*/  FADD.FTZ R12, R6, R5 ;  /* 0x00000005060c7221 */ /* 0x002fe20000010000 */
[----:B--2---:R-:W-:-:S04]  /*a180*/  FADD.FTZ R11, R8, R11 ;  /* 0x0000000b080b7221 */ /* 0x004fc80000010000 */
[----:B------:R-:W-:Y:S01]  /*a190*/  FSETP.NE.FTZ.AND P0, PT, R12, RZ, PT ;  /* 0x000000ff0c00720b */ /* 0x000fe20003f15000 */
[----:B------:R-:W-:Y:S01]  /*a1a0*/  IMAD.U32 R8, RZ, RZ, UR5 ;  /* 0x00000005ff087e24 */ /* 0x000fe2000f8e00ff */
[----:B------:R-:W-:-:S11]  /*a1b0*/  FSETP.NE.FTZ.AND P2, PT, R11, RZ, PT ;  /* 0x000000ff0b00720b */ /* 0x000fd60003f55000 */
[C---:B------:R-:W-:Y:S01]  /*a1c0*/  @P0 FMUL.FTZ R6, R4.reuse, 0.69314718246459960938 ;  /* 0x3f31721804060820 */ /* 0x040fe20000410000 */
[----:B------:R-:W1:Y:S01]  /*a1d0*/  @P0 MUFU.LG2 R5, R12 ;  /* 0x0000000c00050308 */ /* 0x000e620000000c00 */
[----:B------:R-:W-:Y:S01]  /*a1e0*/  @P2 FMUL.FTZ R13, R4, 0.69314718246459960938 ;  /* 0x3f317218040d2820 */ /* 0x000fe20000410000 */
[----:B------:R-:W-:-:S06]  /*a1f0*/  @!P1 VIADD R4, R8, 0x28860 ;  /* 0x0002886008049836 */ /* 0x000fcc0000000000 */
[----:B------:R-:W2:Y:S01]  /*a200*/  @P2 MUFU.LG2 R10, R11 ;  /* 0x0000000b000a2308 */ /* 0x000ea20000000c00 */
[----:B------:R-:W-:-:S07]  /*a210*/  @!P1 PRMT R4, RZ, 0x654, R4 ;  /* 0x00000654ff049816 */ /* 0x000fce0000000004 */
[----:B------:R-:W3:Y:S01]  /*a220*/  @P0 MUFU.RCP R29, R12 ;  /* 0x0000000c001d0308 */ /* 0x000ee20000001000 */
[----:B-1----:R-:W-:-:S04]  /*a230*/  @P0 FMUL.FTZ R5, R5, 0.69314718246459960938 ;  /* 0x3f31721805050820 */ /* 0x002fc80000410000 */
[----:B------:R-:W-:Y:S01]  /*a240*/  @P0 FFMA.FTZ R3, R6, R7, R5 ;  /* 0x0000000706030223 */ /* 0x000fe20000010005 */
[----:B------:R-:W-:Y:S02]  /*a250*/  PLOP3.LUT P0, PT, PT, PT, PT, 0x8, 0x0 ;  /* 0x000000000000781c */ /* 0x000fe40003f0e170 */
[----:B------:R1:W4:Y:S01]  /*a260*/  @P2 MUFU.RCP R14, R11 ;  /* 0x0000000b000e2308 */ /* 0x0003220000001000 */
        /* <DEDUP_REMOVED lines=72> */
[-C--:B----4-:R-:W-:Y:S01]  /*a6f0*/  FMUL.FTZ R13, R90, R14.reuse ;  /* 0x0000000e5a0d7220 */ /* 0x090fe20000410000 */
        /* <DEDUP_REMOVED lines=31> */
.L_x_7416:
        /* <DEDUP_REMOVED lines=8> */
[----:B------:R-:W-:Y:S01]  /*a970*/  IADD3 R87, R22, UR42, RZ ;  /* 0x0000002a16577c10 */ /* 0x000fe2000fffe0ff */
[----:B------:R-:W-:Y:S01]  /*a980*/  ULDC UR10, c[0x0][0xa88] ;  /* 0x0002a200000a7ab9 */ /* 0x000fe20000000800 */
[C---:B------:R-:W-:Y:S01]  /*a990*/  IADD3 R27, P2, R16.reuse, 0x20, RZ ;  /* 0x00000020101b7810 */ /* 0x040fe20007f5e0ff */
[----:B------:R-:W1:Y:S01]  /*a9a0*/  LDC.64 R88, c[0x0][0xb78] ;  /* 0x0002de00ff587b82 */ /* 0x000e620000000a00 */
[C---:B------:R-:W-:Y:S01]  /*a9b0*/  IADD3 R21, P5, R16.reuse, 0x60, RZ ;  /* 0x0000006010157810 */ /* 0x040fe20007fbe0ff */
[----:B------:R-:W-:Y:S01]  /*a9c0*/  VIADD R4, R87, 0x8 ;  /* 0x0000000857047836 */ /* 0x000fe20000000000 */
[C---:B------:R-:W-:Y:S01]  /*a9d0*/  LOP3.LUT R5, R16.reuse, 0x380, RZ, 0xc0, !PT ;  /* 0x0000038010057812 */ /* 0x040fe200078ec0ff */
[----:B------:R-:W-:Y:S01]  /*a9e0*/  USHF.R.S32.HI UR5, URZ, 0x1f, UR43 ;  /* 0x0000001f3f057899 */ /* 0x000fe2000801142b */
[----:B------:R-:W-:Y:S01]  /*a9f0*/  IADD3 R81, P4, R16, 0x4000, RZ ;  /* 0x0000400010517810 */ /* 0x000fe20007f9e0ff */
[----:B------:R-:W-:Y:S01]  /*aa00*/  ULDC.64 UR8, c[0x0][0xb70] ;  /* 0x0002dc0000087ab9 */ /* 0x000fe20000000a00 */
[----:B------:R-:W-:Y:S01]  /*aa10*/  LOP3.LUT R26, R27, 0x380, RZ, 0xc0, !PT ;  /* 0x000003801b1a7812 */ /* 0x000fe200078ec0ff */
[----:B------:R-:W-:Y:S01]  /*aa20*/  UIMAD UR5, UR5, UR8, URZ ;  /* 0x00000008050572a4 */ /* 0x000fe2000f8e023f */
[----:B------:R-:W-:Y:S01]  /*aa30*/  LOP3.LUT P0, RZ, R186, 0x3, RZ, 0xc0, !PT ;  /* 0x00000003baff7812 */ /* 0x000fe2000780c0ff */
[----:B------:R-:W-:Y:S01]  /*aa40*/  UIMAD.WIDE.U32 UR6, UR43, UR8, URZ ;  /* 0x000000082b0672a5 */ /* 0x000fe2000f8e003f */
[----:B------:R-:W-:Y:S01]  /*aa50*/  LOP3.LUT R20, R21, 0x380, RZ, 0xc0, !PT ;  /* 0x0000038015147812 */ /* 0x000fe200078ec0ff */
[----:B------:R-:W-:Y:S01]  /*aa60*/  UIMAD UR5, UR43, UR9, UR5 ;  /* 0x000000092b0572a4 */ /* 0x000fe2000f8e0205 */
[----:B------:R-:W-:Y:S01]  /*aa70*/  SHF.R.U64 R5, R5, 0x3, RZ ;  /* 0x0000000305057819 */ /* 0x000fe200000012ff */
[----:B------:R-:W-:Y:S01]  /*aa80*/  USHF.R.S32.HI UR8, URZ, 0x1f, UR44 ;  /* 0x0000001f3f087899 */ /* 0x000fe2000801142c */
[----:B------:R-:W-:Y:S01]  /*aa90*/  IADD3 R25, P6, R16, 0x40, RZ ;  /* 0x0000004010197810 */ /* 0x000fe20007fde0ff */
[----:B------:R-:W-:Y:S01]  /*aaa0*/  UIADD3 UR5, UR7, UR5, URZ ;  /* 0x0000000507057290 */ /* 0x000fe2000fffe03f */
[----:B------:R-:W-:-:S02]  /*aab0*/  LOP3.LUT R14, R81, 0x380, RZ, 0xc0, !PT ;  /* 0x00000380510e7812 */ /* 0x000fc400078ec0ff */
[----:B------:R-:W-:Y:S02]  /*aac0*/  SHF.R.U64 R26, R26, 0x3, RZ ;  /* 0x000000031a1a7819 */ /* 0x000fe400000012ff */
[----:B------:R-:W-:Y:S02]  /*aad0*/  ISETP.GE.OR P1, PT, R4, UR10, P0 ;  /* 0x0000000a04007c0c */ /* 0x000fe40008726670 */
[----:B------:R-:W-:Y:S02]  /*aae0*/  SHF.R.U64 R20, R20, 0x3, RZ ;  /* 0x0000000314147819 */ /* 0x000fe400000012ff */
[----:B------:R-:W-:Y:S01]  /*aaf0*/  LOP3.LUT R4, R5, R16, RZ, 0x3c, !PT ;  /* 0x0000001005047212 */ /* 0x000fe200078e3cff */
[----:B------:R-:W-:Y:S01]  /*ab00*/  IMAD.MOV.U32 R5, RZ, RZ, R17 ;  /* 0x000000ffff057224 */ /* 0x000fe200078e0011 */
[----:B------:R-:W-:Y:S02]  /*ab10*/  LOP3.LUT R24, R25, 0x380, RZ, 0xc0, !PT ;  /* 0x0000038019187812 */ /* 0x000fe400078ec0ff */
[----:B------:R-:W-:-:S02]  /*ab20*/  SHF.R.U64 R14, R14, 0x3, RZ ;  /* 0x000000030e0e7819 */ /* 0x000fc400000012ff */
[----:B------:R-:W-:Y:S01]  /*ab30*/  LOP3.LUT R26, R26, R27, RZ, 0x3c, !PT ;  /* 0x0000001b1a1a7212 */ /* 0x000fe200078e3cff */
[----:B------:R-:W-:Y:S01]  /*ab40*/  IMAD.X R27, RZ, RZ, R17, P2 ;  /* 0x000000ffff1b7224 */ /* 0x000fe200010e0611 */
[----:B------:R-:W-:Y:S02]  /*ab50*/  LOP3.LUT R20, R20, R21, RZ, 0x3c, !PT ;  /* 0x0000001514147212 */ /* 0x000fe400078e3cff */
[----:B------:R-:W-:Y:S02]  /*ab60*/  IADD3 R21, P2, R16, 0x4040, RZ ;  /* 0x0000404010157810 */ /* 0x000fe40007f5e0ff */
[----:B------:R-:W-:Y:S02]  /*ab70*/  SHF.R.U64 R24, R24, 0x3, RZ ;  /* 0x0000000318187819 */ /* 0x000fe400000012ff */
[----:B------:R-:W-:Y:S02]  /*ab80*/  LOP3.LUT R14, R14, R81, RZ, 0x3c, !PT ;  /* 0x000000510e0e7212 */ /* 0x000fe400078e3cff */
[----:B------:R-:W-:-:S02]  /*ab90*/  MOV R81, R4 ;  /* 0x0000000400517202 */ /* 0x000fc40000000f00 */
[----:B------:R-:W-:Y:S02]  /*aba0*/  F2FP.BF16.F32.PACK_AB R5, R10, R13 ;  /* 0x0000000d0a05723e */ /* 0x000fe400000010ff */
[----:B------:R-:W-:Y:S02]  /*abb0*/  LOP3.LUT R10, R21, 0x380, RZ, 0xc0, !PT ;  /* 0x00000380150a7812 */ /* 0x000fe400078ec0ff */
[----:B------:R-:W-:Y:S02]  /*abc0*/  LOP3.LUT R24, R24, R25, RZ, 0x3c, !PT ;  /* 0x0000001918187212 */ /* 0x000fe400078e3cff */
[----:B------:R-:W-:Y:S02]  /*abd0*/  IADD3.X R25, RZ, R17, RZ, P6, !PT ;  /* 0x00000011ff197210 */ /* 0x000fe400037fe4ff */
[----:B------:R-:W-:Y:S02]  /*abe0*/  IADD3 R84, P6, R16, 0x4060, RZ ;  /* 0x0000406010547810 */ /* 0x000fe40007fde0ff */
[----:B------:R-:W-:-:S02]  /*abf0*/  SHF.R.U64 R10, R10, 0x3, RZ ;  /* 0x000000030a0a7819 */ /* 0x000fc400000012ff */
[----:B------:R-:W-:Y:S02]  /*ac00*/  LOP3.LUT R13, R84, 0x380, RZ, 0xc0, !PT ;  /* 0x00000380540d7812 */ /* 0x000fe400078ec0ff */
[----:B------:R-:W-:Y:S01]  /*ac10*/  LOP3.LUT R10, R10, R21, RZ, 0x3c, !PT ;  /* 0x000000150a0a7212 */ /* 0x000fe200078e3cff */
[--C-:B------:R-:W-:Y:S01]  /*ac20*/  IMAD.X R21, RZ, RZ, R17.reuse, P5 ;  /* 0x000000ffff157224 */ /* 0x100fe200028e0611 */
[----:B------:R-:W-:Y:S02]  /*ac30*/  F2FP.BF16.F32.PACK_AB R4, R12, R15 ;  /* 0x0000000f0c04723e */ /* 0x000fe400000010ff */
[----:B------:R-:W-:Y:S02]  /*ac40*/  IADD3 R15, P3, R16, 0x4020, RZ ;  /* 0x00004020100f7810 */ /* 0x000fe40007f7e0ff */
[----:B------:R-:W-:Y:S02]  /*ac50*/  F2FP.BF16.F32.PACK_AB R6, R6, R11 ;  /* 0x0000000b0606723e */ /* 0x000fe400000010ff */
[----:B------:R-:W-:Y:S01]  /*ac60*/  SHF.R.U64 R11, R13, 0x3, RZ ;  /* 0x000000030d0b7819 */ /* 0x000fe200000012ff */
[----:B------:R-:W-:Y:S01]  /*ac70*/  IMAD.X R13, RZ, RZ, R17, P3 ;  /* 0x000000ffff0d7224 */ /* 0x000fe200018e0611 */
[----:B------:R-:W-:-:S02]  /*ac80*/  LOP3.LUT R12, R15, 0x380, RZ, 0xc0, !PT ;  /* 0x000003800f0c7812 */ /* 0x000fc400078ec0ff */
[----:B------:R-:W-:Y:S01]  /*ac90*/  F2FP.BF16.F32.PACK_AB R7, R7, R8 ;  /* 0x000000080707723e */ /* 0x000fe200000010ff */
[----:B------:R-:W-:Y:S01]  /*aca0*/  BAR.SYNC.DEFER_BLOCKING 0x1, 0x100 ;  /* 0x0044000000007b1d */ /* 0x000fe20000010000 */
[----:B------:R-:W-:Y:S01]  /*acb0*/  MOV R85, R20 ;  /* 0x0000001400557202 */ /* 0x000fe20000000f00 */
[----:B------:R-:W-:Y:S01]  /*acc0*/  IMAD.U32 R21, RZ, RZ, UR7 ;  /* 0x00000007ff157e24 */ /* 0x000fe2000f8e00ff */
[----:B------:R-:W-:Y:S01]  /*acd0*/  LOP3.LUT R8, R11, R84, RZ, 0x3c, !PT ;  /* 0x000000540b087212 */ /* 0x000fe200078e3cff */
[----:B------:R-:W-:Y:S01]  /*ace0*/  IMAD.U32 R20, RZ, RZ, UR6 ;  /* 0x00000006ff147e24 */ /* 0x000fe2000f8e00ff */
[----:B------:R-:W-:Y:S01]  /*acf0*/  IADD3.X R11, RZ, R17, RZ, P2, !PT ;  /* 0x00000011ff0b7210 */ /* 0x000fe200017fe4ff */
[----:B------:R-:W-:Y:S01]  /*ad00*/  ULDC.64 UR6, c[0x0][0xb40] ;  /* 0x0002d00000067ab9 */ /* 0x000fe20000000a00 */
[----:B------:R-:W-:Y:S02]  /*ad10*/  MOV R21, UR5 ;  /* 0x0000000500157c02 */ /* 0x000fe40008000f00 */
[----:B------:R-:W-:-:S02]  /*ad20*/  SHF.R.U64 R12, R12, 0x3, RZ ;  /* 0x000000030c0c7819 */ /* 0x000fc400000012ff */
[----:B------:R-:W-:Y:S01]  /*ad30*/  MOV R26, R26 ;  /* 0x0000001a001a7202 */ /* 0x000fe20000000f00 */
[----:B-1----:R-:W-:Y:S01]  /*ad40*/  IMAD.WIDE.U32 R20, R88, UR44, R20 ;  /* 0x0000002c58147c25 */ /* 0x002fe2000f8e0014 */
[----:B------:R-:W-:Y:S02]  /*ad50*/  LOP3.LUT R12, R12, R15, RZ, 0x3c, !PT ;  /* 0x0000000f0c0c7212 */ /* 0x000fe400078e3cff */
[----:B------:R-:W-:Y:S01]  /*ad60*/  MOV R86, R24 ;  /* 0x0000001800567202 */ /* 0x000fe20000000f00 */
[----:B------:R-:W-:Y:S01]  /*ad70*/  IMAD.X R15, RZ, RZ, R17, P4 ;  /* 0x000000ffff0f7224 */ /* 0x000fe200020e0611 */
[----:B------:R-:W-:Y:S02]  /*ad80*/  SHF.R.S32.HI R25, RZ, 0x1f, R87 ;  /* 0x0000001fff197819 */ /* 0x000fe40000011457 */
[----:B------:R-:W-:Y:S02]  /*ad90*/  IADD3 R20, P2, R87, R20, RZ ;  /* 0x0000001457147210 */ /* 0x000fe40007f5e0ff */
[----:B------:R-:W-:-:S02]  /*ada0*/  MOV R84, R14 ;  /* 0x0000000e00547202 */ /* 0x000fc40000000f00 */
[----:B------:R-:W-:Y:S01]  /*adb0*/  MOV R83, R12 ;  /* 0x0000000c00537202 */ /* 0x000fe20000000f00 */
[----:B------:R1:W-:Y:S01]  /*adc0*/  STSM.16.M88.4 [R81], R4 ;  /* 0x0000000451007844 */ /* 0x0003e20000000200 */
        /* <DEDUP_REMOVED lines=8> */
[----:B-1----:R-:W-:Y:S01]  /*ae50*/  MOV R81, R10 ;  /* 0x0000000a00517202 */ /* 0x002fe20000000f00 */
[----:B------:R-:W-:Y:S01]  /*ae60*/  IMAD R10, R88, UR8, RZ ;  /* 0x00000008580a7c24 */ /* 0x000fe2000f8e02ff */
[----:B------:R-:W-:Y:S01]  /*ae70*/  F2FP.BF16.F32.PACK_AB R6, R9, R78 ;  /* 0x0000004e0906723e */ /* 0x000fe200000010ff */
[----:B------:R-:W-:Y:S01]  /*ae80*/  IMAD.X R9, RZ, RZ, R17, P6 ;  /* 0x000000ffff097224 */ /* 0x000fe200030e0611 */
[----:B------:R-:W-:Y:S01]  /*ae90*/  F2FP.BF16.F32.PACK_AB R4, R79, R82 ;  /* 0x000000524f04723e */ /* 0x000fe200000010ff */
[----:B------:R-:W-:Y:S01]  /*aea0*/  IMAD R24, R89, UR44, R10 ;  /* 0x0000002c59187c24 */ /* 0x000fe2000f8e020a */
[----:B------:R-:W-:-:S02]  /*aeb0*/  F2FP.BF16.F32.PACK_AB R5, R77, R80 ;  /* 0x000000504d05723e */ /* 0x000fc400000010ff */
[----:B------:R-:W-:Y:S02]  /*aec0*/  F2FP.BF16.F32.PACK_AB R7, R75, R76 ;  /* 0x0000004c4b07723e */ /* 0x000fe400000010ff */
[----:B------:R-:W-:Y:S02]  /*aed0*/  MOV R75, R8 ;  /* 0x00000008004b7202 */ /* 0x000fe40000000f00 */
[----:B------:R-:W-:Y:S01]  /*aee0*/  F2FP.BF16.F32.PACK_AB R8, R73, R74 ;  /* 0x0000004a4908723e */ /* 0x000fe200000010ff */
[----:B------:R1:W-:Y:S01]  /*aef0*/  STSM.16.M88.4 [R26], R4 ;  /* 0x000000041a007844 */ /* 0x0003e20000000200 */
[----:B------:R-:W-:Y:S02]  /*af00*/  F2FP.BF16.F32.PACK_AB R9, R71, R72 ;  /* 0x000000484709723e */ /* 0x000fe400000010ff */
[----:B------:R-:W-:Y:S02]  /*af10*/  F2FP.BF16.F32.PACK_AB R10, R69, R70 ;  /* 0x00000046450a723e */ /* 0x000fe400000010ff */
[----:B------:R-:W-:-:S02]  /*af20*/  F2FP.BF16.F32.PACK_AB R11, R67, R68 ;  /* 0x00000044430b723e */ /* 0x000fc400000010ff */
[----:B------:R-:W-:Y:S02]  /*af30*/  IADD3.X R21, R25, R21, R24, P2, !PT ;  /* 0x0000001519157210 */ /* 0x000fe400017fe418 */
[----:B------:R-:W-:Y:S01]  /*af40*/  F2FP.BF16.F32.PACK_AB R24, R49, R50 ;  /* 0x000000323118723e */ /* 0x000fe200000010ff */
[----:B------:R-:W-:Y:S01]  /*af50*/  STSM.16.M88.4 [R86], R8 ;  /* 0x0000000856007844 */ /* 0x000fe20000000200 */
[----:B------:R-:W-:Y:S02]  /*af60*/  F2FP.BF16.F32.PACK_AB R25, R47, R48 ;  /* 0x000000302f19723e */ /* 0x000fe400000010ff */
[----:B------:R-:W-:Y:S01]  /*af70*/  F2FP.BF16.F32.PACK_AB R47, R35, R36 ;  /* 0x00000024232f723e */ /* 0x000fe200000010ff */
[----:B------:R-:W-:Y:S01]  /*af80*/  STSM.16.M88.4 [R85], R12 ;  /* 0x0000000c55007844 */ /* 0x000fe20000000200 */
[----:B------:R-:W-:Y:S02]  /*af90*/  F2FP.BF16.F32.PACK_AB R150, R29, R30 ;  /* 0x0000001e1d96723e */ /* 0x000fe400000010ff */
[----:B-1----:R-:W-:-:S02]  /*afa0*/  F2FP.BF16.F32.PACK_AB R4, R57, R58 ;  /* 0x0000003a3904723e */ /* 0x002fc400000010ff */
[----:B------:R-:W-:Y:S02]  /*afb0*/  F2FP.BF16.F32.PACK_AB R5, R55, R56 ;  /* 0x000000383705723e */ /* 0x000fe400000010ff */
[----:B------:R-:W-:Y:S02]  /*afc0*/  F2FP.BF16.F32.PACK_AB R6, R53, R54 ;  /* 0x000000363506723e */ /* 0x000fe400000010ff */
[----:B------:R-:W-:Y:S02]  /*afd0*/  F2FP.BF16.F32.PACK_AB R7, R51, R52 ;  /* 0x000000343307723e */ /* 0x000fe400000010ff */
[----:B------:R-:W-:Y:S02]  /*afe0*/  F2FP.BF16.F32.PACK_AB R26, R45, R46 ;  /* 0x0000002e2d1a723e */ /* 0x000fe400000010ff */
[----:B------:R-:W-:Y:S01]  /*aff0*/  F2FP.BF16.F32.PACK_AB R45, R39, R40 ;  /* 0x00000028272d723e */ /* 0x000fe200000010ff */
[----:B------:R1:W-:Y:S01]  /*b000*/  STSM.16.M88.4 [R84], R4 ;  /* 0x0000000454007844 */ /* 0x0003e20000000200 */
[----:B------:R-:W-:-:S02]  /*b010*/  F2FP.BF16.F32.PACK_AB R46, R37, R38 ;  /* 0x00000026252e723e */ /* 0x000fc400000010ff */
[----:B------:R-:W-:Y:S01]  /*b020*/  F2FP.BF16.F32.PACK_AB R151, R151, R28 ;  /* 0x0000001c9797723e */ /* 0x000fe200000010ff */
[----:B------:R-:W-:Y:S01]  /*b030*/  STSM.16.M88.4 [R83], R24 ;  /* 0x0000001853007844 */ /* 0x000fe20000000200 */
[----:B------:R-:W-:-:S03]  /*b040*/  ISETP.GE.OR P0, PT, R87, UR10, P0 ;  /* 0x0000000a57007c0c */ /* 0x000fc60008706670 */
        /* <DEDUP_REMOVED lines=36> */
.L_x_7450:
[----:B------:R-:W-:Y:S05]  /*b290*/  BSYNC B0 ;  /* 0x0000000000007941 */ /* 0x000fea0003800000 */
.L_x_7449:
[----:B------:R-:W-:Y:S05]  /*b2a0*/  BRA `(.L_x_7448) ;  /* 0x00000008001c7947 */ /* 0x000fea0003800000 */
.L_x_7447:
        /* <DEDUP_REMOVED lines=28> */
[----:B------:R-:W-:Y:S02]  /*b470*/  LEA.HI.X R7, R4, UR9, R3, 0x2, P0 ;  /* 0x0000000904077c11 */ /* 0x000fe400080f1403 */
[----:B------:R-:W-:-:S05]  /*b480*/  MOV R3, 0xff800000 ;  /* 0xff80000000037802 */ /* 0x000fca0000000f00 */
[----:B------:R4:W-:Y:S02]  /*b490*/  STG.E desc[UR52][R6.64], R3 ;  /* 0x0000000306007986 */ /* 0x0009e4000c101934 */
.L_x_7452:
[----:B------:R-:W-:Y:S05]  /*b4a0*/  BSYNC B0 ;  /* 0x0000000000007941 */ /* 0x000fea0003800000 */
.L_x_7451:
[----:B------:R-:W-:Y:S01]  /*b4b0*/  ULDC UR5, c[0x0][0xa88] ;  /* 0x0002a20000057ab9 */ /* 0x000fe20000000800 */
[C---:B--2---:R-:W-:Y:S01]  /*b4c0*/  IMAD R0, R8.reuse, UR6, RZ ;  /* 0x0000000608007c24 */ /* 0x044fe2000f8e02ff */
[----:B------:R-:W-:Y:S01]  /*b4d0*/  UIADD3 UR42, -UR42, UR5, URZ ;  /* 0x000000052a2a7290 */ /* 0x000fe2000fffe13f */
[----:B------:R-:W-:Y:S01]  /*b4e0*/  IMAD.WIDE.U32 R4, R8, UR43, R18 ;  /* 0x0000002b08047c25 */ /* 0x000fe2000f8e0012 */
[----:B------:R-:W-:Y:S01]  /*b4f0*/  ULOP3.LUT UR47, URZ, UR47, URZ, 0x33, !UPT ;  /* 0x0000002f3f2f7292 */ /* 0x000fe2000f8e333f */
[----:B------:R-:W-:Y:S01]  /*b500*/  SHF.R.S32.HI R185, RZ, 0x1f, R184 ;  /* 0x0000001fffb97819 */ /* 0x000fe200000114b8 */
[----:B------:R-:W-:Y:S01]  /*b510*/  BSSY B0, `(.L_x_7453) ;  /* 0x0000021000007945 */ /* 0x000fe20003800000 */
[----:B----4-:R-:W-:Y:S01]  /*b520*/  IMAD R3, R9, UR43, R0 ;  /* 0x0000002b09037c24 */ /* 0x010fe2000f8e0200 */
[C---:B------:R-:W-:Y:S01]  /*b530*/  ISETP.GE.AND P2, PT, R184.reuse, UR42, PT ;  /* 0x0000002ab8007c0c */ /* 0x040fe2000bf46270 */
[C---:B------:R-:W-:Y:S02]  /*b540*/  VIADD R0, R184.reuse, 0x40 ;  /* 0x00000040b8007836 */ /* 0x040fe40000000000 */
[----:B------:R-:W-:Y:S01]  /*b550*/  VIADD R6, R184, 0x20 ;  /* 0x00000020b8067836 */ /* 0x000fe20000000000 */
[----:B------:R-:W-:Y:S01]  /*b560*/  IADD3 R5, R5, R3, RZ ;  /* 0x0000000305057210 */ /* 0x000fe20007ffe0ff */
[----:B-1----:R-:W-:Y:S01]  /*b570*/  VIADD R7, R14, UR47 ;  /* 0x0000002f0e077c36 */ /* 0x002fe20008000000 */
[----:B------:R-:W-:Y:S01]  /*b580*/  ISETP.GE.AND P0, PT, R0, UR42, PT ;  /* 0x0000002a00007c0c */ /* 0x000fe2000bf06270 */
[----:B---3--:R-:W-:Y:S01]  /*b590*/  IMAD R0, R10, UR7, RZ ;  /* 0x000000070a007c24 */ /* 0x008fe2000f8e02ff */
[----:B------:R-:W-:Y:S01]  /*b5a0*/  ISETP.GE.AND P4, PT, R6, UR42, PT ;  /* 0x0000002a06007c0c */ /* 0x000fe2000bf86270 */
[----:B------:R-:W-:-:S02]  /*b5b0*/  VIADD R6, R184, 0x60 ;  /* 0x00000060b8067836 */ /* 0x000fc40000000000 */
[----:B------:R-:W-:Y:S02]  /*b5c0*/  IMAD R3, R11, UR44, R0 ;  /* 0x0000002c0b037c24 */ /* 0x000fe4000f8e0200 */
[----:B------:R-:W-:Y:S01]  /*b5d0*/  IMAD.WIDE.U32 R8, R10, UR44, R4 ;  /* 0x0000002c0a087c25 */ /* 0x000fe2000f8e0004 */
[----:B------:R-:W-:-:S03]  /*b5e0*/  ISETP.GE.AND P1, PT, R6, UR42, PT ;  /* 0x0000002a06007c0c */ /* 0x000fc6000bf26270 */
[----:B------:R-:W-:-:S04]  /*b5f0*/  IMAD.WIDE R6, R7, 0x80, R184 ;  /* 0x0000008007067825 */ /* 0x000fc800078e02b8 */
[----:B------:R-:W-:Y:S01]  /*b600*/  IMAD.IADD R11, R9, 0x1, R3 ;  /* 0x00000001090b7824 */ /* 0x000fe200078e0203 */
[----:B------:R-:W-:Y:S06]  /*b610*/  @P2 BRA `(.L_x_7454) ;  /* 0x0000000000402947 */ /* 0x000fec0003800000 */
[----:B------:R-:W-:Y:S01]  /*b620*/  ULDC.64 UR6, c[0x0][0xad8] ;  /* 0x0002b60000067ab9 */ /* 0x000fe20000000a00 */
[----:B------:R-:W-:Y:S01]  /*b630*/  MOV R4, R8 ;  /* 0x0000000800047202 */ /* 0x000fe20000000f00 */
[----:B------:R-:W-:Y:S01]  /*b640*/  IMAD R3, R7, UR6, RZ ;  /* 0x0000000607037c24 */ /* 0x000fe2000f8e02ff */
[----:B------:R-:W-:Y:S01]  /*b650*/  ULDC UR5, c[0x0][0xa8c] ;  /* 0x0002a30000057ab9 */ /* 0x000fe20000000800 */
[C---:B------:R-:W-:Y:S01]  /*b660*/  VIADD R0, R18.reuse, 0x40 ;  /* 0x0000004012007836 */ /* 0x040fe20000000000 */
[----:B------:R-:W-:Y:S01]  /*b670*/  ISETP.GE.AND P2, PT, R18, UR5, PT ;  /* 0x0000000512007c0c */ /* 0x000fe2000bf46270 */
[----:B------:R-:W-:Y:S02]  /*b680*/  IMAD.MOV.U32 R5, RZ, RZ, R11 ;  /* 0x000000ffff057224 */ /* 0x000fe400078e000b */
[----:B------:R-:W-:Y:S01]  /*b690*/  IMAD R3, R6, UR7, R3 ;  /* 0x0000000706037c24 */ /* 0x000fe2000f8e0203 */
[----:B------:R-:W-:Y:S01]  /*b6a0*/  ISETP.GE.AND P3, PT, R0, UR5, PT ;  /* 0x0000000500007c0c */ /* 0x000fe2000bf66270 */
[----:B------:R-:W-:Y:S01]  /*b6b0*/  IMAD.WIDE.U32 R4, R6, UR6, R4 ;  /* 0x0000000606047c25 */ /* 0x000fe2000f8e0004 */
[----:B------:R-:W-:-:S03]  /*b6c0*/  ULDC.64 UR6, c[0x0][0xa80] ;  /* 0x0002a00000067ab9 */ /* 0x000fc60000000a00 */
[----:B------:R-:W-:Y:S01]  /*b6d0*/  IMAD.IADD R3, R5, 0x1, R3 ;  /* 0x0000000105037824 */ /* 0x000fe200078e0203 */
[----:B------:R-:W-:-:S04]  /*b6e0*/  LEA R12, P5, R4, UR6, 0x1 ;  /* 0x00000006040c7c11 */ /* 0x000fc8000f8a08ff */
[----:B------:R-:W-:-:S05]  /*b6f0*/  LEA.HI.X R13, R4, UR7, R3, 0x1, P5 ;  /* 0x00000007040d7c11 */ /* 0x000fca000a8f0c03 */
[----:B------:R1:W-:Y:S04]  /*b700*/  @!P2 STG.E.128 desc[UR52][R12.64], RZ ;  /* 0x000000ff0c00a986 */ /* 0x0003e8000c101d34 */
[----:B------:R1:W-:Y:S02]  /*b710*/  @!P3 STG.E.128 desc[UR52][R12.64+0x80], RZ ;  /* 0x000080ff0c00b986 */ /* 0x0003e4000c101d34 */
.L_x_7454:
[----:B------:R-:W-:Y:S05]  /*b720*/  BSYNC B0 ;  /* 0x0000000000007941 */ /* 0x000fea0003800000 */
.L_x_7453:
[----:B------:R-:W-:Y:S04]  /*b730*/  BSSY B0, `(.L_x_7455) ;  /* 0x0000014000007945 */ /* 0x000fe80003800000 */
[----:B------:R-:W-:Y:S05]  /*b740*/  @P4 BRA `(.L_x_7456) ;  /* 0x0000000000484947 */ /* 0x000fea0003800000 */
[----:B------:R-:W-:Y:S01]  /*b750*/  IADD3 R3, P2, R6, 0x20, RZ ;  /* 0x0000002006037810 */ /* 0x000fe20007f5e0ff */
[----:B------:R-:W-:Y:S01]  /*b760*/  ULDC.64 UR6, c[0x0][0xad8] ;  /* 0x0002b60000067ab9 */ /* 0x000fe20000000a00 */
[----:B------:R-:W-:Y:S01]  /*b770*/  IMAD.MOV.U32 R4, RZ, RZ, R8 ;  /* 0x000000ffff047224 */ /* 0x000fe200078e0008 */
[C---:B------:R-:W-:Y:S01]  /*b780*/  IADD3 R10, R18.reuse, 0x40, RZ ;  /* 0x00000040120a7810 */ /* 0x040fe20007ffe0ff */
[----:B------:R-:W-:Y:S01]  /*b790*/  IMAD.MOV.U32 R5, RZ, RZ, R11 ;  /* 0x000000ffff057224 */ /* 0x000fe200078e000b */
[----:B------:R-:W-:Y:S01]  /*b7a0*/  ULDC UR5, c[0x0][0xa8c] ;  /* 0x0002a30000057ab9 */ /* 0x000fe20000000800 */
[----:B------:R-:W-:Y:S01]  /*b7b0*/  IMAD.X R0, RZ, RZ, R7, P2 ;  /* 0x000000ffff007224 */ /* 0x000fe200010e0607 */
[----:B------:R-:W-:Y:S01]  /*b7c0*/  ISETP.GE.AND P3, PT, R18, UR5, PT ;  /* 0x0000000512007c0c */ /* 0x000fe2000bf66270 */
[----:B------:R-:W-:Y:S01]  /*b7d0*/  IMAD.WIDE.U32 R4, R3, UR6, R4 ;  /* 0x0000000603047c25 */ /* 0x000fe2000f8e0004 */
[----:B------:R-:W-:-:S03]  /*b7e0*/  ISETP.GE.AND P4, PT, R10, UR5, PT ;  /* 0x000000050a007c0c */ /* 0x000fc6000bf86270 */
[----:B------:R-:W-:-:S04]  /*b7f0*/  IMAD R0, R0, UR6, RZ ;  /* 0x0000000600007c24 */ /* 0x000fc8000f8e02ff */
[----:B------:R-:W-:Y:S01]  /*b800*/  IMAD R3, R3, UR7, R0 ;  /* 0x0000000703037c24 */ /* 0x000fe2000f8e0200 */
[----:B------:R-:W-:Y:S02]  /*b810*/  ULDC.64 UR6, c[0x0][0xa80] ;  /* 0x0002a00000067ab9 */ /* 0x000fe40000000a00 */
[----:B-1----:R-:W-:Y:S01]  /*b820*/  LEA R12, P2, R4, UR6, 0x1 ;  /* 0x00000006040c7c11 */ /* 0x002fe2000f8408ff */
[----:B------:R-:W-:-:S05]  /*b830*/  IMAD.IADD R3, R5, 0x1, R3 ;  /* 0x0000000105037824 */ /* 0x000fca00078e0203 */
[----:B------:R-:W-:-:S05]  /*b840*/  LEA.HI.X R13, R4, UR7, R3, 0x1, P2 ;  /* 0x00000007040d7c11 */ /* 0x000fca00090f0c03 */
[----:B------:R2:W-:Y:S04]  /*b850*/  @!P3 STG.E.128 desc[UR52][R12.64], RZ ;  /* 0x000000ff0c00b986 */ /* 0x0005e8000c101d34 */
[----:B------:R2:W-:Y:S02]  /*b860*/  @!P4 STG.E.128 desc[UR52][R12.64+0x80], RZ ;  /* 0x000080ff0c00c986 */ /* 0x0005e4000c101d34 */
.L_x_7456:
[----:B------:R-:W-:Y:S05]  /*b870*/  BSYNC B0 ;  /* 0x0000000000007941 */ /* 0x000fea0003800000 */
.L_x_7455:
[----:B------:R-:W-:Y:S04]  /*b880*/  BSSY B0, `(.L_x_7457) ;  /* 0x0000014000007945 */ /* 0x000fe80003800000 */
[----:B------:R-:W-:Y:S05]  /*b890*/  @P0 BRA `(.L_x_7458) ;  /* 0x0000000000480947 */ /* 0x000fea0003800000 */
[----:B------:R-:W-:Y:S01]  /*b8a0*/  IADD3 R3, P0, R6, 0x40, RZ ;  /* 0x0000004006037810 */ /* 0x000fe20007f1e0ff */
[----:B------:R-:W-:Y:S01]  /*b8b0*/  ULDC.64 UR6, c[0x0][0xad8] ;  /* 0x0002b60000067ab9 */ /* 0x000fe20000000a00 */
[----:B------:R-:W-:Y:S01]  /*b8c0*/  IMAD.MOV.U32 R4, RZ, RZ, R8 ;  /* 0x000000ffff047224 */ /* 0x000fe200078e0008 */
[----:B------:R-:W-:Y:S01]  /*b8d0*/  ULDC UR5, c[0x0][0xa8c] ;  /* 0x0002a30000057ab9 */ /* 0x000fe20000000800 */
[----:B------:R-:W-:Y:S01]  /*b8e0*/  IADD3.X R0, RZ, R7, RZ, P0, !PT ;  /* 0x00000007ff007210 */ /* 0x000fe200007fe4ff */
[----:B------:R-:W-:Y:S01]  /*b8f0*/  IMAD.MOV.U32 R5, RZ, RZ, R11 ;  /* 0x000000ffff057224 */ /* 0x000fe200078e000b */
[C---:B------:R-:W-:Y:S01]  /*b900*/  ISETP.GE.AND P2, PT, R18.reuse, UR5, PT ;  /* 0x0000000512007c0c */ /* 0x040fe2000bf46270 */
[----:B------:R-:W-:Y:S02]  /*b910*/  VIADD R10, R18, 0x40 ;  /* 0x00000040120a7836 */ /* 0x000fe40000000000 */
[----:B------:R-:W-:Y:S02]  /*b920*/  IMAD R0, R0, UR6, RZ ;  /* 0x0000000600007c24 */ /* 0x000fe4000f8e02ff */
[----:B------:R-:W-:Y:S01]  /*b930*/  IMAD.WIDE.U32 R4, R3, UR6, R4 ;  /* 0x0000000603047c25 */ /* 0x000fe2000f8e0004 */
[----:B------:R-:W-:-:S03]  /*b940*/  ISETP.GE.AND P3, PT, R10, UR5, PT ;  /* 0x000000050a007c0c */ /* 0x000fc6000bf66270 */
[----:B------:R-:W-:Y:S01]  /*b950*/  IMAD R3, R3, UR7, R0 ;  /* 0x0000000703037c24 */ /* 0x000fe2000f8e0200 */
[----:B------:R-:W-:Y:S02]  /*b960*/  ULDC.64 UR6, c[0x0][0xa80] ;  /* 0x0002a00000067ab9 */ /* 0x000fe40000000a00 */
[----:B-12---:R-:W-:Y:S02]  /*b970*/  LEA R12, P0, R4, UR6, 0x1 ;  /* 0x00000006040c7c11 */ /* 0x006fe4000f8008ff */
[----:B------:R-:W-:-:S04]  /*b980*/  IADD3 R3, R5, R3, RZ ;  /* 0x0000000305037210 */ /* 0x000fc80007ffe0ff */
[----:B------:R-:W-:-:S05]  /*b990*/  LEA.HI.X R13, R4, UR7, R3, 0x1, P0 ;  /* 0x00000007040d7c11 */ /* 0x000fca00080f0c03 */
[----:B------:R3:W-:Y:S04]  /*b9a0*/  @!P2 STG.E.128 desc[UR52][R12.64], RZ ;  /* 0x000000ff0c00a986 */ /* 0x0007e8000c101d34 */
[----:B------:R3:W-:Y:S02]  /*b9b0*/  @!P3 STG.E.128 desc[UR52][R12.64+0x80], RZ ;  /* 0x000080ff0c00b986 */ /* 0x0007e4000c101d34 */
.L_x_7458:
[----:B------:R-:W-:Y:S05]  /*b9c0*/  BSYNC B0 ;  /* 0x0000000000007941 */ /* 0x000fea0003800000 */
.L_x_7457:
        /* <DEDUP_REMOVED lines=20> */
.L_x_7459:
[----:B------:R-:W-:Y:S05]  /*bb10*/  BSYNC B0 ;  /* 0x0000000000007941 */ /* 0x000fea0003800000 */
.L_x_7448:
[----:B------:R-:W5:Y:S02]  /*bb20*/  LDC R0, c[0x0][0xda8] ;  /* 0x00036a00ff007b82 */ /* 0x000f640000000800 */
[----:B-----5:R-:W-:-:S13]  /*bb30*/  ISETP.LE.AND P0, PT, R0, UR4, PT ;  /* 0x0000000400007c0c */ /* 0x020fda000bf03270 */
[----:B------:R-:W-:Y:S05]  /*bb40*/  @!P0 BRA `(.L_x_7460) ;  /* 0xffffff50009c8947 */ /* 0x000fea000383ffff */
[----:B------:R-:W-:Y:S05]  /*bb50*/  EXIT ;  /* 0x000000000000794d */ /* 0x000fea0003800000 */
.L_x_7412:
        /* <DEDUP_REMOVED lines=8> */
[----:B------:R-:W-:Y:S02]  /*bbe0*/  IMAD.MOV.U32 R17, RZ, RZ, 0x1 ;  /* 0x00000001ff117424 */ /* 0x000fe400078e00ff */
[----:B------:R-:W-:-:S04]  /*bbf0*/  IMAD.MOV.U32 R16, RZ, RZ, RZ ;  /* 0x000000ffff107224 */ /* 0x000fc800078e00ff */
[----:B------:R-:W1:Y:S02]  /*bc00*/  LDC R0, c[0x0][0xda8] ;  /* 0x00036a00ff007b82 */ /* 0x000e640000000800 */
[----:B-1----:R-:W-:-:S13]  /*bc10*/  ISETP.LE.AND P0, PT, R0, UR4, PT ;  /* 0x0000000400007c0c */ /* 0x002fda000bf03270 */
[----:B------:R-:W-:Y:S05]  /*bc20*/  @P0 BRA `(.L_x_7461) ;  /* 0x00000028004c0947 */ /* 0x000fea0003800000 */
[----:B------:R-:W1:Y:S01]  /*bc30*/  S2R R2, SR_TID.X ;  /* 0x0000000000027919 */ /* 0x000e620000002100 */
[----:B------:R-:W-:Y:S01]  /*bc40*/  MOV R18, UR4 ;  /* 0x0000000400127c02 */ /* 0x000fe20008000f00 */
[----:B------:R-:W-:Y:S01]  /*bc50*/  IMAD.MOV.U32 R16, RZ, RZ, RZ ;  /* 0x000000ffff107224 */ /* 0x000fe200078e00ff */
[----:B------:R-:W-:Y:S01]  /*bc60*/  ULDC UR48, c[0x0][0xc] ;  /* 0x0000030000307ab9 */ /* 0x000fe20000000800 */
[----:B------:R-:W-:Y:S01]  /*bc70*/  IMAD.MOV.U32 R17, RZ, RZ, 0x1 ;  /* 0x00000001ff117424 */ /* 0x000fe200078e00ff */
[----:B------:R-:W-:Y:S01]  /*bc80*/  ULDC.64 UR44, c[0x0][0x198] ;  /* 0x00006600002c7ab9 */ /* 0x000fe20000000a00 */
[----:B------:R-:W-:Y:S01]  /*bc90*/  UMOV UR47, URZ ;  /* 0x0000003f002f7c82 */ /* 0x000fe20008000000 */
[----:B-1----:R-:W-:-:S07]  /*bca0*/  LOP3.LUT R19, R2, 0x1f, RZ, 0xc0, !PT ;  /* 0x0000001f02137812 */ /* 0x002fce00078ec0ff */
.L_x_7509:
        /* <DEDUP_REMOVED lines=21> */
.L_x_7462:
[----:B------:R-:W-:Y:S01]  /*be00*/  ULDC UR9, c[0x0][0xdc4] ;  /* 0x0003710000097ab9 */ /* 0x000fe20000000800 */
[----:B------:R-:W-:Y:S01]  /*be10*/  UMOV UR7, UR8 ;  /* 0x0000000800077c82 */ /* 0x000fe20008000000 */
[----:B------:R-:W-:-:S11]  /*be20*/  UISETP.NE.AND UP0, UPT, UR9, 0x1, UPT ;  /* 0x000000010900788c */ /* 0x000fd6000bf05270 */
[----:B------:R-:W-:Y:S02]  /*be30*/  @UP0 ULDC.64 UR10, c[0x0][0xdc8] ;  /* 0x00037200000a0ab9 */ /* 0x000fe40000000a00 */
[----:B------:R-:W-:-:S04]  /*be40*/  UIMAD.WIDE.U32 UR4, UR8, UR10, URZ ;  /* 0x0000000a080472a5 */ /* 0x000fc8000f8e003f */
[----:B------:R-:W-:-:S04]  /*be50*/  @UP0 USHF.R.U32.HI UR7, URZ, UR11, UR5 ;  /* 0x0000000b3f070299 */ /* 0x000fc80008011605 */
[----:B------:R-:W-:-:S12]  /*be60*/  UIMAD UR4, UR7, UR9, URZ ;  /* 0x00000009070472a4 */ /* 0x000fd8000f8e023f */
.L_x_7463:
[----:B------:R-:W-:Y:S01]  /*be70*/  ULOP3.LUT UR5, URZ, UR7, URZ, 0x33, !UPT ;  /* 0x000000073f057292 */ /* 0x000fe2000f8e333f */
[----:B------:R-:W-:Y:S01]  /*be80*/  BSSY B6, `(.L_x_7464) ;  /* 0x000025e000067945 */ /* 0x000fe20003800000 */
[----:B------:R-:W-:Y:S01]  /*be90*/  ULDC.64 UR10, c[0x0][0x3f8] ;  /* 0x0000fe00000a7ab9 */ /* 0x000fe20000000a00 */
[----:B------:R-:W-:Y:S01]  /*bea0*/  ULDC UR7, c[0x0][0xdac] ;  /* 0x00036b0000077ab9 */ /* 0x000fe20000000800 */
[----:B------:R-:W-:Y:S02]  /*beb0*/  UISETP.NE.U32.AND UP0, UPT, UR10, URZ, UPT ;  /* 0x0000003f0a00728c */ /* 0x000fe4000bf05070 */
[----:B------:R-:W-:Y:S02]  /*bec0*/  UIADD3 UR5, UR5, UR7, URZ ;  /* 0x0000000705057290 */ /* 0x000fe4000fffe03f */
[----:B------:R-:W-:Y:S02]  /*bed0*/  UISETP.NE.AND.EX UP0, UPT, UR11, URZ, UPT, UP0 ;  /* 0x0000003f0b00728c */ /* 0x000fe4000bf05300 */
[----:B------:R-:W-:Y:S01]  /*bee0*/  USHF.L.U32 UR41, UR5, 0x7, URZ ;  /* 0x0000000705297899 */ /* 0x000fe2000800063f */
[----:B------:R-:W-:Y:S01]  /*bef0*/  ULDC UR7, c[0x0][0x404] ;  /* 0x0001010000077ab9 */ /* 0x000fe20000000800 */
[----:B------:R-:W-:Y:S01]  /*bf00*/  ULDC UR10, c[0x0][0x288] ;  /* 0x0000a200000a7ab9 */ /* 0x000fe20000000800 */
[----:B------:R-:W-:-:S02]  /*bf10*/  USEL UR7, UR7, 0x1, UP0 ;  /* 0x0000000107077887 */ /* 0x000fc40008000000 */
[----:B------:R-:W-:Y:S01]  /*bf20*/  UIADD3 UR5, UR41, 0xff, -UR10 ;  /* 0x000000ff29057890 */ /* 0x000fe2000fffe80a */
[----:B------:R-:W-:Y:S02]  /*bf30*/  ULDC UR9, c[0x0][0xdb8] ;  /* 0x00036e0000097ab9 */ /* 0x000fe40000000800 */
[----:B------:R-:W-:Y:S01]  /*bf40*/  ULDC UR10, c[0x0][0x2e0] ;  /* 0x0000b800000a7ab9 */ /* 0x000fe20000000800 */
[----:B------:R-:W-:Y:S02]  /*bf50*/  UISETP.NE.AND UP1, UPT, UR9, 0x1, UPT ;  /* 0x000000010900788c */ /* 0x000fe4000bf25270 */
[----:B------:R-:W-:Y:S02]  /*bf60*/  UIMAD UR11, UR7, UR10, 0x7f ;  /* 0x0000007f070b74a4 */ /* 0x000fe4000f8e020a */
[----:B------:R-:W-:Y:S02]  /*bf70*/  UIMAD UR5, UR7, UR10, UR5 ;  /* 0x0000000a070572a4 */ /* 0x000fe4000f8e0205 */
[----:B------:R-:W-:-:S02]  /*bf80*/  USHF.R.S32.HI UR10, URZ, 0x1f, UR11 ;  /* 0x0000001f3f0a7899 */ /* 0x000fc4000801140b */
[----:B------:R-:W-:Y:S02]  /*bf90*/  USHF.R.S32.HI UR7, URZ, 0x1f, UR5 ;  /* 0x0000001f3f077899 */ /* 0x000fe40008011405 */
[----:B------:R-:W-:Y:S02]  /*bfa0*/  ULEA.HI UR10, UR10, UR11, URZ, 0x7 ;  /* 0x0000000b0a0a7291 */ /* 0x000fe4000f8f383f */
[----:B------:R-:W-:Y:S02]  /*bfb0*/  ULEA.HI UR7, UR7, UR5, URZ, 0x7 ;  /* 0x0000000507077291 */ /* 0x000fe4000f8f383f */
[----:B------:R-:W-:Y:S02]  /*bfc0*/  USHF.R.S32.HI UR10, URZ, 0x7, UR10 ;  /* 0x000000073f0a7899 */ /* 0x000fe4000801140a */
[----:B------:R-:W-:Y:S02]  /*bfd0*/  USHF.R.S32.HI UR7, URZ, 0x7, UR7 ;  /* 0x000000073f077899 */ /* 0x000fe40008011407 */
[----:B------:R-:W-:-:S02]  /*bfe0*/  UIADD3 UR4, UR8, -UR4, URZ ;  /* 0x8000000408047290 */ /* 0x000fc4000fffe03f */
[----:B------:R-:W-:Y:S01]  /*bff0*/  UISETP.LT.AND UP0, UPT, UR10, UR7, UPT ;  /* 0x000000070a00728c */ /* 0x000fe2000bf01270 */
[----:B------:R-:W-:-:S03]  /*c000*/  ULDC UR8, c[0x0][0xdc4] ;  /* 0x0003710000087ab9 */ /* 0x000fc60000000800 */
[----:B------:R-:W-:Y:S02]  /*c010*/  USEL UR39, UR10, UR7, UP0 ;  /* 0x000000070a277287 */ /* 0x000fe40008000000 */
[----:B------:R-:W-:-:S03]  /*c020*/  UIMAD UR6, UR6, UR8, UR4 ;  /* 0x00000008060672a4 */ /* 0x000fc6000f8e0204 */
[----:B------:R-:W-:Y:S01]  /*c030*/  @UP1 ULDC UR4, c[0x0][0xdbc] ;  /* 0x00036f0000041ab9 */ /* 0x000fe20000000800 */
[----:B------:R-:W-:Y:S01]  /*c040*/  ISETP.LT.AND P0, PT, RZ, UR39, PT ;  /* 0x00000027ff007c0c */ /* 0x000fe2000bf01270 */
[----:B------:R-:W-:Y:S01]  /*c050*/  UIMAD.WIDE.U32 UR4, UR6, UR4, URZ ;  /* 0x00000004060472a5 */ /* 0x000fe2000f8e003f */
[----:B------:R-:W-:Y:S01]  /*c060*/  @UP1 ULDC UR8, c[0x0][0xdc0] ;  /* 0x0003700000081ab9 */ /* 0x000fe20000000800 */
[----:B------:R-:W-:Y:S02]  /*c070*/  UMOV UR43, UR6 ;  /* 0x00000006002b7c82 */ /* 0x000fe40008000000 */
        /* <DEDUP_REMOVED lines=20> */
.L_x_7465:
        /* <DEDUP_REMOVED lines=23> */
.L_x_7467:
        /* <DEDUP_REMOVED lines=20> */
.L_x_7469:
        /* <DEDUP_REMOVED lines=16> */
.L_x_7468:
[----:B------:R-:W-:Y:S01]  /*c570*/  ULDC.64 UR4, c[0x0][0x9f8] ;  /* 0x00027e0000047ab9 */ /* 0x000fe20000000a00 */
[----:B------:R-:W-:Y:S01]  /*c580*/  IMAD.U32 R5, RZ, RZ, UR43 ;  /* 0x0000002bff057e24 */ /* 0x000fe2000f8e00ff */
[----:B------:R-:W-:Y:S01]  /*c590*/  ISETP.NE.U32.AND P0, PT, RZ, UR4, PT ;  /* 0x00000004ff007c0c */ /* 0x000fe2000bf05070 */
[----:B------:R-:W1:Y:S01]  /*c5a0*/  LDC R4, c[0x0][0x428] ;  /* 0x00010a00ff047b82 */ /* 0x000e620000000800 */
[----:B------:R-:W-:Y:S02]  /*c5b0*/  MOV R0, UR43 ;  /* 0x0000002b00007c02 */ /* 0x000fe40008000f00 */
        /* <DEDUP_REMOVED lines=13> */
[----:B--2---:R-:W1:Y:S06]  /*c690*/  LDC.64 R2, c[0x0][0x3f8] ;  /* 0x0000fe00ff027b82 */ /* 0x004e6c0000000a00 */
[----:B------:R-:W-:-:S02]  /*c6a0*/  VOTEU.ALL UP1, P1 ;  /* 0x00000000003f7886 */ /* 0x000fc40000820000 */
[----:B------:R-:W2:Y:S03]  /*c6b0*/  @P0 LDC R5, c[0x0][0x42c] ;  /* 0x00010b00ff050b82 */ /* 0x000ea60000000800 */
[----:B------:R-:W-:-:S04]  /*c6c0*/  @!UP1 UIADD3 UR4, UP0, UR44, 0x270, URZ ;  /* 0x000002702c049890 */ /* 0x000fc8000ff1e03f */
[----:B------:R-:W-:Y:S01]  /*c6d0*/  @!UP1 UIADD3.X UR5, URZ, UR45, URZ, UP0, !UPT ;  /* 0x0000002d3f059290 */ /* 0x000fe200087fe43f */
[----:B------:R-:W4:Y:S08]  /*c6e0*/  @P0 LDC R6, c[0x0][0x430] ;  /* 0x00010c00ff060b82 */ /* 0x000f300000000800 */
[----:B------:R1:W-:Y:S01]  /*c6f0*/  @!UP1 UTMAPF.L2.4D [UR40], [UR4] ;  /* 0x00000028040095b8 */ /* 0x0003e20008018000 */
[----:B--2---:R-:W-:Y:S01]  /*c700*/  @P0 IMAD.HI.U32 R5, R5, UR42, RZ ;  /* 0x0000002a05050c27 */ /* 0x004fe2000f8e00ff */
[----:B------:R2:W-:Y:S04]  /*c710*/  @!UP1 UTMAPF.L2.4D [UR8], [UR4] ;  /* 0x00000008040095b8 */ /* 0x0005e80008018000 */
[----:B----4-:R-:W-:Y:S01]  /*c720*/  @P0 SHF.R.U32.HI R4, RZ, R6, R5 ;  /* 0x00000006ff040219 */ /* 0x010fe20000011605 */
[----:B------:R-:W-:Y:S01]  /*c730*/  IMAD.U32 R5, RZ, RZ, UR39 ;  /* 0x00000027ff057e24 */ /* 0x000fe2000f8e00ff */
[----:B-1----:R-:W-:-:S03]  /*c740*/  ISETP.NE.U32.AND P0, PT, R2, RZ, PT ;  /* 0x000000ff0200720c */ /* 0x002fc60003f05070 */
[----:B------:R-:W-:Y:S01]  /*c750*/  VIADD R5, R5, 0xffffffff ;  /* 0xffffffff05057836 */ /* 0x000fe20000000000 */
[----:B------:R-:W-:-:S04]  /*c760*/  ISETP.NE.AND.EX P0, PT, R3, RZ, PT, P0 ;  /* 0x000000ff0300720c */ /* 0x000fc80003f05300 */
[----:B---3--:R-:W-:Y:S01]  /*c770*/  SEL R6, R0, RZ, !P0 ;  /* 0x000000ff00067207 */ /* 0x008fe20004000000 */
[----:B--2---:R-:W-:Y:S08]  /*c780*/  BRA.DIV UR6, `(.L_x_7470) ;  /* 0x0000002206e87947 */ /* 0x004ff0000b800000 */
.L_x_7521:
[----:B------:R-:W-:Y:S01]  /*c790*/  UMOV UR4, 0xffffffff ;  /* 0xffffffff00047882 */ /* 0x000fe20000000000 */
[----:B------:R-:W-:Y:S02]  /*c7a0*/  SHF.R.S32.HI R12, RZ, 0x1f, R0 ;  /* 0x0000001fff0c7819 */ /* 0x000fe40000011400 */
[----:B------:R-:W-:Y:S05]  /*c7b0*/  BRA.DIV UR4, `(.L_x_7471) ;  /* 0x0000002604087947 */ /* 0x000fea000b800000 */
[----:B------:R-:W-:-:S13]  /*c7c0*/  ELECT P6, URZ, PT ;  /* 0x00000000003f782f */ /* 0x000fda00038c0000 */
.L_x_7524:
[----:B------:R-:W-:Y:S05]  /*c7d0*/  @!P6 BRA `(.L_x_7472) ;  /* 0x0000000000d8e947 */ /* 0x000fea0003800000 */
[----:B------:R-:W-:Y:S01]  /*c7e0*/  MOV R6, R0 ;  /* 0x0000000000067202 */ /* 0x000fe20000000f00 */
        /* <DEDUP_REMOVED lines=19> */
.L_x_7473:
[----:B------:R-:W2:Y:S01]  /*c920*/  S2R R7, SR_TID.X ;  /* 0x0000000000077919 */ /* 0x000ea20000002100 */
[----:B-1----:R-:W-:Y:S02]  /*c930*/  LEA R8, R16, UR38, 0x3 ;  /* 0x0000002610087c11 */ /* 0x002fe4000f8e18ff */
[----:B--2---:R-:W-:Y:S02]  /*c940*/  LOP3.LUT R9, R7, 0x7f, RZ, 0xc0, !PT ;  /* 0x0000007f07097812 */ /* 0x004fe400078ec0ff */
[----:B------:R-:W-:Y:S02]  /*c950*/  SHF.L.U32 R7, R17, 0x1f, RZ ;  /* 0x0000001f11077819 */ /* 0x000fe400000006ff */
[----:B------:R-:W-:Y:S02]  /*c960*/  ISETP.NE.AND P3, PT, R9, RZ, PT ;  /* 0x000000ff0900720c */ /* 0x000fe40003f65270 */
[----:B------:R-:W1:Y:S02]  /*c970*/  SYNCS.PHASECHK.TRANS64.TRYWAIT P2, [R8+URZ+0x28840], R7 ;  /* 0x02884007080075a7 */ /* 0x000e64000804017f */
[----:B-1----:R-:W-:Y:S09]  /*c980*/  @!P2 BRA `(.L_x_7474) ;  /* 0x0000002000b4a947 */ /* 0x002ff20003800000 */
.L_x_7525:
[----:B------:R-:W-:Y:S05]  /*c990*/  @P3 BRA `(.L_x_7475) ;  /* 0x0000000000143947 */ /* 0x000fea0003800000 */
[----:B------:R-:W-:Y:S01]  /*c9a0*/  ISETP.NE.AND P2, PT, R19, RZ, PT ;  /* 0x000000ff1300720c */ /* 0x000fe20003f45270 */
[----:B-1----:R-:W-:-:S04]  /*c9b0*/  IMAD.MOV.U32 R7, RZ, RZ, 0x8000 ;  /* 0x00008000ff077424 */ /* 0x002fc800078e00ff */
[----:B------:R2:W-:Y:S08]  /*c9c0*/  SYNCS.ARRIVE.TRANS64 RZ, [R8+URZ+0x28830], R7 ;  /* 0x0288300708ff79a7 */ /* 0x0005f0000800003f */
[----:B------:R-:W-:Y:S05]  /*c9d0*/  @!P2 BRA `(.L_x_7475) ;  /* 0x000000000004a947 */ /* 0x000fea0003800000 */
[----:B------:R-:W-:Y:S01]  /*c9e0*/  BPT.TRAP 0x1 ;  /* 0x000000040000795c */ /* 0x000fe20000300000 */
.L_x_7475:
        /* <DEDUP_REMOVED lines=17> */
[----:B---3--:R-:W-:Y:S01]  /*cb00*/  UMOV UR8, UR14 ;  /* 0x0000000e00087c82 */ /* 0x008fe20008000000 */
[----:B------:R-:W-:Y:S02]  /*cb10*/  UMOV UR10, UR15 ;  /* 0x0000000f000a7c82 */ /* 0x000fe40008000000 */
[----:B------:R3:W-:Y:S02]  /*cb20*/  UTMALDG.4D [UR8], [UR4], desc[UR6] ;  /* 0x00000608040075b4 */ /* 0x0007e40008019000 */
[----:B---3--:R-:W-:Y:S01]  /*cb30*/  NOP ;  /* 0x0000000000007918 */ /* 0x008fe20000000000 */
.L_x_7472:
        /* <DEDUP_REMOVED lines=9> */
[----:B-12---:R-:W-:Y:S01]  /*cbd0*/  @P2 IMAD.MOV.U32 R7, RZ, RZ, 0x8000 ;  /* 0x00008000ff072424 */ /* 0x006fe200078e00ff */
        /* <DEDUP_REMOVED lines=21> */
.L_x_7526:
        /* <DEDUP_REMOVED lines=17> */
[----:B------:R-:W-:Y:S02]  /*ce40*/  IMAD.MOV.U32 R8, RZ, RZ, R6 ;  /* 0x000000ffff087224 */ /* 0x000fe400078e0006 */
[----:B------:R-:W-:Y:S01]  /*ce50*/  IMAD.U32 R9, RZ, RZ, UR46 ;  /* 0x0000002eff097e24 */ /* 0x000fe2000f8e00ff */
[----:B------:R-:W-:Y:S06]  /*ce60*/  @!P0 BRA `(.L_x_7481) ;  /* 0x0000000000508947 */ /* 0x000fec0003800000 */
[----:B------:R-:W-:Y:S01]  /*ce70*/  ULDC UR7, c[0x0][0x41c] ;  /* 0x0001070000077ab9 */ /* 0x000fe20000000800 */
[----:B------:R-:W-:Y:S01]  /*ce80*/  UMOV UR6, UR46 ;  /* 0x0000002e00067c82 */ /* 0x000fe20008000000 */
[----:B------:R-:W-:-:S11]  /*ce90*/  UISETP.NE.AND UP0, UPT, UR7, 0x1, UPT ;  /* 0x000000010700788c */ /* 0x000fd6000bf05270 */
        /* <DEDUP_REMOVED lines=9> */
[----:B------:R-:W-:-:S04]  /*cf30*/  IMAD.WIDE.U32 R8, R0, UR8, R8 ;  /* 0x0000000800087c25 */ /* 0x000fc8000f8e0008 */
[----:B------:R-:W-:Y:S01]  /*cf40*/  IMAD.IADD R9, R11, 0x1, R9 ;  /* 0x000000010b097824 */ /* 0x000fe200078e0209 */
[----:B------:R-:W-:-:S04]  /*cf50*/  LEA R2, P2, R8, R2, 0x2 ;  /* 0x0000000208027211 */ /* 0x000fc800078410ff */
[----:B------:R-:W-:-:S05]  /*cf60*/  LEA.HI.X R3, R8, R3, R9, 0x2, P2 ;  /* 0x0000000308037211 */ /* 0x000fca00010f1409 */
[----:B------:R1:W5:Y:S01]  /*cf70*/  LDG.E R8, desc[UR52][R2.64] ;  /* 0x0000003402087981 */ /* 0x000362000c1e1900 */
[----:B------:R-:W-:-:S04]  /*cf80*/  UIADD3 UR4, -UR6, URZ, URZ ;  /* 0x0000003f06047290 */ /* 0x000fc8000fffe13f */
[----:B------:R-:W-:-:S06]  /*cf90*/  UIMAD UR4, UR7, UR4, UR46 ;  /* 0x00000004070472a4 */ /* 0x000fcc000f8e022e */
[----:B-1----:R-:W-:-:S07]  /*cfa0*/  IMAD.U32 R9, RZ, RZ, UR4 ;  /* 0x00000004ff097e24 */ /* 0x002fce000f8e00ff */
.L_x_7481:
[----:B------:R-:W1:Y:S01]  /*cfb0*/  S2R R2, SR_TID.X ;  /* 0x0000000000027919 */ /* 0x000e620000002100 */
[----:B------:R-:W-:Y:S02]  /*cfc0*/  LEA R3, R10, UR38, 0x3 ;  /* 0x000000260a037c11 */ /* 0x000fe4000f8e18ff */
[----:B-1----:R-:W-:Y:S02]  /*cfd0*/  LOP3.LUT R11, R2, 0x7f, RZ, 0xc0, !PT ;  /* 0x0000007f020b7812 */ /* 0x002fe400078ec0ff */
[----:B------:R-:W-:Y:S02]  /*cfe0*/  SHF.L.U32 R2, R7, 0x1f, RZ ;  /* 0x0000001f07027819 */ /* 0x000fe400000006ff */
[----:B------:R-:W-:Y:S02]  /*cff0*/  ISETP.NE.AND P2, PT, R11, RZ, PT ;  /* 0x000000ff0b00720c */ /* 0x000fe40003f45270 */
[----:B------:R-:W1:Y:S02]  /*d000*/  SYNCS.PHASECHK.TRANS64.TRYWAIT P3, [R3+URZ+0x28840], R2 ;  /* 0x02884002030075a7 */ /* 0x000e64000806017f */
[----:B-1----:R-:W-:Y:S09]  /*d010*/  @!P3 BRA `(.L_x_7482) ;  /* 0x0000001c003cb947 */ /* 0x002ff20003800000 */
.L_x_7527:
[----:B------:R-:W-:Y:S05]  /*d020*/  @P2 BRA `(.L_x_7483) ;  /* 0x0000000000142947 */ /* 0x000fea0003800000 */
[----:B------:R-:W-:Y:S02]  /*d030*/  ISETP.NE.AND P3, PT, R19, RZ, PT ;  /* 0x000000ff1300720c */ /* 0x000fe40003f65270 */
[----:B-1----:R-:W-:-:S04]  /*d040*/  MOV R2, 0x8000 ;  /* 0x0000800000027802 */ /* 0x002fc80000000f00 */
[----:B------:R2:W-:Y:S07]  /*d050*/  SYNCS.ARRIVE.TRANS64 RZ, [R3+URZ+0x28830], R2 ;  /* 0x0288300203ff79a7 */ /* 0x0005ee000800003f */
[----:B------:R-:W-:Y:S05]  /*d060*/  @!P3 BRA `(.L_x_7483) ;  /* 0x000000000004b947 */ /* 0x000fea0003800000 */
[----:B------:R-:W-:Y:S01]  /*d070*/  BPT.TRAP 0x1 ;  /* 0x000000040000795c */ /* 0x000fe20000300000 */
.L_x_7483:
        /* <DEDUP_REMOVED lines=12> */
[----:B-12---:R-:W-:Y:S01]  /*d140*/  SHF.L.U32 R3, R17, 0x1f, RZ ;  /* 0x0000001f11037819 */ /* 0x006fe200000006ff */
        /* <DEDUP_REMOVED lines=13> */
.L_x_7528:
[----:B------:R-:W-:Y:S05]  /*d220*/  @P2 BRA `(.L_x_7485) ;  /* 0x0000000000182947 */ /* 0x000fea0003800000 */
[----:B------:R-:W-:Y:S01]  /*d230*/  ISETP.NE.AND P2, PT, R19, RZ, PT ;  /* 0x000000ff1300720c */ /* 0x000fe20003f45270 */
[----:B-1----:R-:W-:Y:S01]  /*d240*/  IMAD.MOV.U32 R3, RZ, RZ, 0x8000 ;  /* 0x00008000ff037424 */ /* 0x002fe200078e00ff */
[----:B------:R-:W-:-:S04]  /*d250*/  LEA R2, R16, UR38, 0x3 ;  /* 0x0000002610027c11 */ /* 0x000fc8000f8e18ff */
[----:B------:R2:W-:Y:S07]  /*d260*/  SYNCS.ARRIVE.TRANS64 RZ, [R2+URZ+0x28850], R3 ;  /* 0x0288500302ff79a7 */ /* 0x0005ee000800003f */
[----:B------:R-:W-:Y:S05]  /*d270*/  @!P2 BRA `(.L_x_7485) ;  /* 0x000000000004a947 */ /* 0x000fea0003800000 */
[----:B------:R-:W-:Y:S01]  /*d280*/  BPT.TRAP 0x1 ;  /* 0x000000040000795c */ /* 0x000fe20000300000 */
.L_x_7485:
        /* <DEDUP_REMOVED lines=19> */
[----:B---3--:R-:W-:Y:S01]  /*d3c0*/  UMOV UR8, UR14 ;  /* 0x0000000e00087c82 */ /* 0x008fe20008000000 */
[----:B------:R-:W-:Y:S02]  /*d3d0*/  UMOV UR10, UR15 ;  /* 0x0000000f000a7c82 */ /* 0x000fe40008000000 */
[----:B------:R3:W-:Y:S02]  /*d3e0*/  UTMALDG.4D [UR8], [UR4], desc[UR6] ;  /* 0x00000608040075b4 */ /* 0x0007e40008019000 */
[----:B---3--:R-:W-:Y:S01]  /*d3f0*/  NOP ;  /* 0x0000000000007918 */ /* 0x008fe20000000000 */
.L_x_7480:
[----:B------:R-:W-:Y:S05]  /*d400*/  BSYNC B0 ;  /* 0x0000000000007941 */ /* 0x000fea0003800000 */
.L_x_7479:
[----:B------:R-:W-:Y:S01]  /*d410*/  UIADD3 UR4, UR39, -0x3, URZ ;  /* 0xfffffffd27047890 */ /* 0x000fe2000fffe03f */
[----:B------:R-:W-:Y:S01]  /*d420*/  IMAD.MOV.U32 R17, RZ, RZ, R7 ;  /* 0x000000ffff117224 */ /* 0x000fe200078e0007 */
[----:B------:R-:W-:-:S04]  /*d430*/  MOV R16, R10 ;  /* 0x0000000a00107202 */ /* 0x000fc80000000f00 */
[----:B------:R-:W-:-:S07]  /*d440*/  IMAD.U32 R7, RZ, RZ, UR4 ;  /* 0x00000004ff077e24 */ /* 0x000fce000f8e00ff */
.L_x_7478:
[----:B------:R-:W-:Y:S01]  /*d450*/  ISETP.NE.AND P2, PT, RZ, UR46, PT ;  /* 0x0000002eff007c0c */ /* 0x000fe2000bf45270 */
[----:B------:R-:W-:-:S12]  /*d460*/  BSSY B0, `(.L_x_7477) ;  /* 0x00000c5000007945 */ /* 0x000fd80003800000 */
[----:B------:R-:W-:Y:S05]  /*d470*/  @!P2 BRA `(.L_x_7486) ;  /* 0x0000000c000ca947 */ /* 0x000fea0003800000 */
[----:B------:R-:W-:-:S07]  /*d480*/  IMAD.MOV.U32 R8, RZ, RZ, R6 ;  /* 0x000000ffff087224 */ /* 0x000fce00078e0006 */
.L_x_7501:
        /* <DEDUP_REMOVED lines=27> */
.L_x_7489:
[----:B------:R-:W1:Y:S01]  /*d640*/  S2R R2, SR_TID.X ;  /* 0x0000000000027919 */ /* 0x000e620000002100 */
[----:B------:R-:W-:Y:S02]  /*d650*/  LEA R3, R10, UR38, 0x3 ;  /* 0x000000260a037c11 */ /* 0x000fe4000f8e18ff */
[----:B-1----:R-:W-:Y:S02]  /*d660*/  LOP3.LUT R9, R2, 0x7f, RZ, 0xc0, !PT ;  /* 0x0000007f02097812 */ /* 0x002fe400078ec0ff */
[----:B------:R-:W-:Y:S02]  /*d670*/  SHF.L.U32 R2, R11, 0x1f, RZ ;  /* 0x0000001f0b027819 */ /* 0x000fe400000006ff */
[----:B------:R-:W-:Y:S02]  /*d680*/  ISETP.NE.AND P2, PT, R9, RZ, PT ;  /* 0x000000ff0900720c */ /* 0x000fe40003f45270 */
[----:B------:R-:W1:Y:S02]  /*d690*/  SYNCS.PHASECHK.TRANS64.TRYWAIT P3, [R3+URZ+0x28840], R2 ;  /* 0x02884002030075a7 */ /* 0x000e64000806017f */
[----:B-1----:R-:W-:Y:S09]  /*d6a0*/  @!P3 BRA `(.L_x_7490) ;  /* 0x0000001400c0b947 */ /* 0x002ff20003800000 */
.L_x_7529:
[----:B------:R-:W-:Y:S05]  /*d6b0*/  @P2 BRA `(.L_x_7491) ;  /* 0x0000000000142947 */ /* 0x000fea0003800000 */
[----:B------:R-:W-:Y:S01]  /*d6c0*/  ISETP.NE.AND P3, PT, R19, RZ, PT ;  /* 0x000000ff1300720c */ /* 0x000fe20003f65270 */
[----:B-1----:R-:W-:-:S04]  /*d6d0*/  IMAD.MOV.U32 R2, RZ, RZ, 0x8000 ;  /* 0x00008000ff027424 */ /* 0x002fc800078e00ff */
[----:B------:R2:W-:Y:S08]  /*d6e0*/  SYNCS.ARRIVE.TRANS64 RZ, [R3+URZ+0x28830], R2 ;  /* 0x0288300203ff79a7 */ /* 0x0005f0000800003f */
[----:B------:R-:W-:Y:S05]  /*d6f0*/  @!P3 BRA `(.L_x_7491) ;  /* 0x000000000004b947 */ /* 0x000fea0003800000 */
[----:B------:R-:W-:Y:S01]  /*d700*/  BPT.TRAP 0x1 ;  /* 0x000000040000795c */ /* 0x000fe20000300000 */
.L_x_7491:
        /* <DEDUP_REMOVED lines=14> */
[----:B-12---:R-:W-:Y:S01]  /*d7f0*/  LEA R2, R16, UR17, 0x3 ;  /* 0x0000001110027c11 */ /* 0x006fe2000f8e18ff */
        /* <DEDUP_REMOVED lines=11> */
.L_x_7530:
[----:B------:R-:W-:Y:S05]  /*d8b0*/  @P2 BRA `(.L_x_7493) ;  /* 0x0000000000142947 */ /* 0x000fea0003800000 */
[----:B------:R-:W-:Y:S01]  /*d8c0*/  ISETP.NE.AND P2, PT, R19, RZ, PT ;  /* 0x000000ff1300720c */ /* 0x000fe20003f45270 */
[----:B------:R-:W-:-:S04]  /*d8d0*/  IMAD.MOV.U32 R3, RZ, RZ, 0x8000 ;  /* 0x00008000ff037424 */ /* 0x000fc800078e00ff */
[----:B------:R2:W-:Y:S08]  /*d8e0*/  SYNCS.ARRIVE.TRANS64 RZ, [R2+URZ+0x50], R3 ;  /* 0x0000500302ff79a7 */ /* 0x0005f0000800003f */
[----:B------:R-:W-:Y:S05]  /*d8f0*/  @!P2 BRA `(.L_x_7493) ;  /* 0x000000000004a947 */ /* 0x000fea0003800000 */
[----:B------:R-:W-:Y:S01]  /*d900*/  BPT.TRAP 0x1 ;  /* 0x000000040000795c */ /* 0x000fe20000300000 */
.L_x_7493:
        /* <DEDUP_REMOVED lines=10> */
[----:B------:R-:W-:Y:S01]  /*d9b0*/  IMAD.MOV.U32 R5, RZ, RZ, R13 ;  /* 0x000000ffff057224 */ /* 0x000fe200078e000d */
[----:B------:R-:W-:-:S02]  /*d9c0*/  MOV R6, R8 ;  /* 0x0000000800067202 */ /* 0x000fc40000000f00 */
[----:B------:R-:W-:Y:S02]  /*d9d0*/  ULEA UR6, UR6, UR38, 0xf ;  /* 0x0000002606067291 */ /* 0x000fe4000f8e783f */
[----:B------:R-:W-:Y:S02]  /*d9e0*/  USHF.L.U32 UR11, UR11, 0x7, URZ ;  /* 0x000000070b0b7899 */ /* 0x000fe4000800063f */
[----:B------:R-:W-:Y:S02]  /*d9f0*/  UIADD3 UR9, UR9, 0x50, URZ ;  /* 0x0000005009097890 */ /* 0x000fe4000fffe03f */
        /* <DEDUP_REMOVED lines=8> */
.L_x_7488:
[----:B------:R-:W-:Y:S05]  /*da80*/  BSYNC B1 ;  /* 0x0000000000017941 */ /* 0x000fea0003800000 */
.L_x_7487:
[----:B------:R-:W-:Y:S01]  /*da90*/  VIADD R16, R10, 0x1 ;  /* 0x000000010a107836 */ /* 0x000fe20000000000 */
[----:B------:R-:W-:Y:S04]  /*daa0*/  BSSY B1, `(.L_x_7494) ;  /* 0x000005d000017945 */ /* 0x000fe80003800000 */
[----:B------:R-:W-:-:S04]  /*dab0*/  ISETP.NE.AND P2, PT, R16, 0x2, PT ;  /* 0x000000021000780c */ /* 0x000fc80003f45270 */
[----:B-12---:R-:W-:Y:S02]  /*dac0*/  SEL R2, RZ, 0x1, P2 ;  /* 0x00000001ff027807 */ /* 0x006fe40001000000 */
[----:B------:R-:W-:Y:S02]  /*dad0*/  SEL R16, R16, RZ, P2 ;  /* 0x000000ff10107207 */ /* 0x000fe40001000000 */
[----:B------:R-:W-:Y:S01]  /*dae0*/  LOP3.LUT R17, R11, R2, RZ, 0x3c, !PT ;  /* 0x000000020b117212 */ /* 0x000fe200078e3cff */
[----:B------:R-:W-:Y:S06]  /*daf0*/  @!P6 BRA `(.L_x_7495) ;  /* 0x00000004005ce947 */ /* 0x000fec0003800000 */
[----:B------:R-:W-:Y:S01]  /*db00*/  VIADD R13, R7, 0xffffffff ;  /* 0xffffffff070d7836 */ /* 0x000fe20000000000 */
        /* <DEDUP_REMOVED lines=18> */
.L_x_7496:
[----:B------:R-:W1:Y:S01]  /*dc30*/  S2R R2, SR_TID.X ;  /* 0x0000000000027919 */ /* 0x000e620000002100 */
[----:B------:R-:W-:Y:S02]  /*dc40*/  SHF.L.U32 R3, R17, 0x1f, RZ ;  /* 0x0000001f11037819 */ /* 0x000fe400000006ff */
[----:B-1----:R-:W-:Y:S02]  /*dc50*/  LOP3.LUT R9, R2, 0x7f, RZ, 0xc0, !PT ;  /* 0x0000007f02097812 */ /* 0x002fe400078ec0ff */
[----:B------:R-:W-:Y:S02]  /*dc60*/  LEA R2, R16, UR38, 0x3 ;  /* 0x0000002610027c11 */ /* 0x000fe4000f8e18ff */
[----:B------:R-:W-:Y:S02]  /*dc70*/  ISETP.NE.AND P2, PT, R9, RZ, PT ;  /* 0x000000ff0900720c */ /* 0x000fe40003f45270 */
[----:B------:R-:W1:Y:S02]  /*dc80*/  SYNCS.PHASECHK.TRANS64.TRYWAIT P3, [R2+URZ+0x28840], R3 ;  /* 0x02884003020075a7 */ /* 0x000e64000806017f */
[----:B-1----:R-:W-:Y:S09]  /*dc90*/  @!P3 BRA `(.L_x_7497) ;  /* 0x00000010006cb947 */ /* 0x002ff20003800000 */
.L_x_7531:
[----:B------:R-:W-:Y:S05]  /*dca0*/  @P2 BRA `(.L_x_7498) ;  /* 0x0000000000142947 */ /* 0x000fea0003800000 */
[----:B------:R-:W-:Y:S01]  /*dcb0*/  ISETP.NE.AND P3, PT, R19, RZ, PT ;  /* 0x000000ff1300720c */ /* 0x000fe20003f65270 */
[----:B-1----:R-:W-:-:S04]  /*dcc0*/  IMAD.MOV.U32 R3, RZ, RZ, 0x8000 ;  /* 0x00008000ff037424 */ /* 0x002fc800078e00ff */
[----:B------:R2:W-:Y:S08]  /*dcd0*/  SYNCS.ARRIVE.TRANS64 RZ, [R2+URZ+0x28830], R3 ;  /* 0x0288300302ff79a7 */ /* 0x0005f0000800003f */
[----:B------:R-:W-:Y:S05]  /*dce0*/  @!P3 BRA `(.L_x_7498) ;  /* 0x000000000004b947 */ /* 0x000fea0003800000 */
[----:B------:R-:W-:Y:S01]  /*dcf0*/  BPT.TRAP 0x1 ;  /* 0x000000040000795c */ /* 0x000fe20000300000 */
.L_x_7498:
        /* <DEDUP_REMOVED lines=12> */
[----:B-12---:R-:W-:Y:S01]  /*ddc0*/  LEA R2, R10, UR17, 0x3 ;  /* 0x000000110a027c11 */ /* 0x006fe2000f8e18ff */
        /* <DEDUP_REMOVED lines=13> */
.L_x_7532:
[----:B------:R-:W-:Y:S05]  /*dea0*/  @P2 BRA `(.L_x_7500) ;  /* 0x0000000000142947 */ /* 0x000fea0003800000 */
[----:B------:R-:W-:Y:S01]  /*deb0*/  ISETP.NE.AND P2, PT, R19, RZ, PT ;  /* 0x000000ff1300720c */ /* 0x000fe20003f45270 */
[----:B------:R-:W-:-:S04]  /*dec0*/  IMAD.MOV.U32 R3, RZ, RZ, 0x8000 ;  /* 0x00008000ff037424 */ /* 0x000fc800078e00ff */
[----:B------:R2:W-:Y:S08]  /*ded0*/  SYNCS.ARRIVE.TRANS64 RZ, [R2+URZ+0x50], R3 ;  /* 0x0000500302ff79a7 */ /* 0x0005f0000800003f */
[----:B------:R-:W-:Y:S05]  /*dee0*/  @!P2 BRA `(.L_x_7500) ;  /* 0x000000000004a947 */ /* 0x000fea0003800000 */
[----:B------:R-:W-:Y:S01]  /*def0*/  BPT.TRAP 0x1 ;  /* 0x000000040000795c */ /* 0x000fe20000300000 */
.L_x_7500:
        /* <DEDUP_REMOVED lines=13> */
[----:B------:R-:W-:-:S02]  /*dfd0*/  ULEA UR14, UR14, UR38, 0xf ;  /* 0x000000260e0e7291 */ /* 0x000fc4000f8e783f */
        /* <DEDUP_REMOVED lines=9> */
.L_x_7495:
[----:B------:R-:W-:Y:S05]  /*e070*/  BSYNC B1 ;  /* 0x0000000000017941 */ /* 0x000fea0003800000 */
.L_x_7494:
[C---:B------:R-:W-:Y:S01]  /*e080*/  ISETP.GT.AND P2, PT, R7.reuse, 0x1, PT ;  /* 0x000000010700780c */ /* 0x040fe20003f44270 */
[----:B------:R-:W-:-:S12]  /*e090*/  VIADD R7, R7, 0xfffffffe ;  /* 0xfffffffe07077836 */ /* 0x000fd80000000000 */
[----:B------:R-:W-:Y:S05]  /*e0a0*/  @P2 BRA `(.L_x_7501) ;  /* 0xfffffff000f82947 */ /* 0x000fea000383ffff */
.L_x_7486:
[----:B------:R-:W-:Y:S05]  /*e0b0*/  BSYNC B0 ;  /* 0x0000000000007941 */ /* 0x000fea0003800000 */
.L_x_7477:
[----:B------:R-:W-:Y:S04]  /*e0c0*/  BSSY B0, `(.L_x_7502) ;  /* 0x000000e000007945 */ /* 0x000fe80003800000 */
[----:B------:R-:W-:Y:S05]  /*e0d0*/  @P1 BRA `(.L_x_7503) ;  /* 0x0000000000301947 */ /* 0x000fea0003800000 */
[----:B-1----:R-:W1:Y:S01]  /*e0e0*/  S2R R7, SR_LANEID ;  /* 0x0000000000077919 */ /* 0x002e620000000000 */
[----:B------:R-:W-:Y:S01]  /*e0f0*/  VOTEU.ANY UR4, UPT, PT ;  /* 0x0000000000047886 */ /* 0x000fe200038e0100 */
[----:B--2---:R-:W2:Y:S01]  /*e100*/  LDC.64 R2, c[0x0][0xdf0] ;  /* 0x00037c00ff027b82 */ /* 0x004ea20000000a00 */
        /* <DEDUP_REMOVED lines=9> */
.L_x_7503:
[----:B------:R-:W-:Y:S05]  /*e1a0*/  BSYNC B0 ;  /* 0x0000000000007941 */ /* 0x000fea0003800000 */
.L_x_7502:
        /* <DEDUP_REMOVED lines=9> */
.L_x_7533:
[----:B------:R-:W-:Y:S05]  /*e240*/  @P1 BRA `(.L_x_7507) ;  /* 0x0000000000141947 */ /* 0x000fea0003800000 */
[----:B------:R-:W-:Y:S01]  /*e250*/  ISETP.NE.AND P0, PT, R19, RZ, PT ;  /* 0x000000ff1300720c */ /* 0x000fe20003f05270 */
[----:B-1----:R-:W-:-:S04]  /*e260*/  IMAD.MOV.U32 R0, RZ, RZ, 0x8000 ;  /* 0x00008000ff007424 */ /* 0x002fc800078e00ff */
[----:B------:R2:W-:Y:S08]  /*e270*/  SYNCS.ARRIVE.TRANS64 RZ, [R3+URZ+0x28850], R0 ;  /* 0x0288500003ff79a7 */ /* 0x0005f0000800003f */
[----:B------:R-:W-:Y:S05]  /*e280*/  @!P0 BRA `(.L_x_7507) ;  /* 0x0000000000048947 */ /* 0x000fea0003800000 */
[----:B------:R-:W-:Y:S01]  /*e290*/  BPT.TRAP 0x1 ;  /* 0x000000040000795c */ /* 0x000fe20000300000 */
.L_x_7507:
        /* <DEDUP_REMOVED lines=21> */
.L_x_7505:
[----:B------:R-:W-:Y:S05]  /*e3f0*/  BSYNC B0 ;  /* 0x0000000000007941 */ /* 0x000fea0003800000 */
.L_x_7504:
[----:B------:R-:W-:Y:S01]  /*e400*/  IADD3 R16, R16, 0x1, RZ ;  /* 0x0000000110107810 */ /* 0x000fe20007ffe0ff */
[----:B------:R-:W-:-:S03]  /*e410*/  IMAD.MOV.U32 R13, RZ, RZ, R18 ;  /* 0x000000ffff0d7224 */ /* 0x000fc600078e0012 */
[----:B------:R-:W-:-:S04]  /*e420*/  ISETP.NE.AND P0, PT, R16, 0x2, PT ;  /* 0x000000021000780c */ /* 0x000fc80003f05270 */
[----:B-12---:R-:W-:Y:S02]  /*e430*/  SEL R0, RZ, 0x1, P0 ;  /* 0x00000001ff007807 */ /* 0x006fe40000000000 */
[----:B------:R-:W-:Y:S02]  /*e440*/  SEL R16, R16, RZ, P0 ;  /* 0x000000ff10107207 */ /* 0x000fe40000000000 */
[----:B------:R-:W-:-:S07]  /*e450*/  LOP3.LUT R17, R17, R0, RZ, 0x3c, !PT ;  /* 0x0000000011117212 */ /* 0x000fce00078e3cff */
.L_x_7466:
[----:B------:R-:W-:Y:S05]  /*e460*/  BSYNC B6 ;  /* 0x0000000000067941 */ /* 0x000fea0003800000 */
.L_x_7464:
[----:B------:R-:W-:-:S03]  /*e470*/  UMOV UR4, 0xffffffff ;  /* 0xffffffff00047882 */ /* 0x000fc60000000000 */
[----:B------:R-:W-:Y:S05]  /*e480*/  BRA.DIV UR4, `(.L_x_7508) ;  /* 0x0000000a04ac7947 */ /* 0x000fea000b800000 */
[----:B------:R1:W2:Y:S02]  /*e490*/  SHFL.IDX PT, R14, R13, RZ, 0x1f ;  /* 0x00001fff0d0e7589 */ /* 0x0002a400000e0000 */
.L_x_7536:
[----:B------:R-:W-:Y:S01]  /*e4a0*/  ISETP.NE.AND P0, PT, R19, RZ, PT ;  /* 0x000000ff1300720c */ /* 0x000fe20003f05270 */
[----:B------:R-:W-:Y:S05]  /*e4b0*/  WARPSYNC.ALL ;  /* 0x0000000000007948 */ /* 0x000fea0003800000 */
[----:B------:R-:W-:Y:S01]  /*e4c0*/  BAR.SYNC.DEFER_BLOCKING 0x4, 0x120 ;  /* 0x0104800000007b1d */ /* 0x000fe20000010000 */
[----:B--2---:R-:W-:-:S05]  /*e4d0*/  IMAD.MOV.U32 R18, RZ, RZ, R14 ;  /* 0x000000ffff127224 */ /* 0x004fca00078e000e */
        /* <DEDUP_REMOVED lines=8> */
.L_x_7461:
        /* <DEDUP_REMOVED lines=11> */
.L_x_7537:
        /* <DEDUP_REMOVED lines=10> */
[----:B------:R-:W-:-:S04]  /*e6b0*/  MOV R0, UR4 ;  /* 0x0000000400007c02 */ /* 0x000fc80008000f00 */
[----:B------:R-:W-:-:S13]  /*e6c0*/  ISETP.NE.AND P2, PT, R0, 0x3, PT ;  /* 0x000000030000780c */ /* 0x000fda0003f45270 */
[----:B------:R-:W-:Y:S05]  /*e6d0*/  @!P2 BRA `(.L_x_7513) ;  /* 0x000000000004a947 */ /* 0x000fea0003800000 */
[----:B------:R-:W-:Y:S01]  /*e6e0*/  BPT.TRAP 0x1 ;  /* 0x000000040000795c */ /* 0x000fe20000300000 */
.L_x_7513:
        /* <DEDUP_REMOVED lines=9> */
[----:B------:R-:W-:Y:S02]  /*e780*/  SHF.L.U32 R0, R17, 0x1f, RZ ;  /* 0x0000001f11007819 */ /* 0x000fe400000006ff */
[----:B------:R-:W-:Y:S01]  /*e790*/  LEA R3, R2, R3, 0x3 ;  /* 0x0000000302037211 */ /* 0x000fe200078e18ff */
[----:B--2---:R-:W-:Y:S06]  /*e7a0*/  @!P0 BRA `(.L_x_7514) ;  /* 0x00000008001c8947 */ /* 0x004fec0003800000 */
.L_x_7538:
[----:B------:R-:W3:Y:S02]  /*e7b0*/  SYNCS.PHASECHK.TRANS64.TRYWAIT P0, [R3+URZ], R0 ;  /* 0x00000000030075a7 */ /* 0x000ee4000800017f */
[----:B---3--:R-:W-:Y:S05]  /*e7c0*/  @!P0 BRA `(.L_x_7515) ;  /* 0x0000000800288947 */ /* 0x008fea0003800000 */
.L_x_7539:
[----:B------:R-:W-:Y:S05]  /*e7d0*/  @!P2 BRA `(.L_x_7516) ;  /* 0x000000000004a947 */ /* 0x000fea0003800000 */
[----:B------:R-:W-:Y:S01]  /*e7e0*/  BPT.TRAP 0x1 ;  /* 0x000000040000795c */ /* 0x000fe20000300000 */
.L_x_7516:
[----:B---3--:R-:W-:-:S04]  /*e7f0*/  VIADD R3, R7, 0x28860 ;  /* 0x0002886007037836 */ /* 0x008fc80000000000 */
[----:B--2---:R-:W-:-:S04]  /*e800*/  IMAD R5, R16, 0x8, R3 ;  /* 0x0000000810057824 */ /* 0x004fc800078e0203 */
[----:B------:R-:W2:Y:S02]  /*e810*/  SYNCS.PHASECHK.TRANS64.TRYWAIT P0, [R5+URZ], R4 ;  /* 0x00000004050075a7 */ /* 0x000ea4000800017f */
[----:B--2---:R-:W-:Y:S05]  /*e820*/  @!P0 BRA `(.L_x_7517) ;  /* 0x0000000800248947 */ /* 0x004fea0003800000 */
.L_x_7540:
[----:B------:R-:W-:-:S07]  /*e830*/  IMAD R3, R2, 0x8, R3 ;  /* 0x0000000802037824 */ /* 0x000fce00078e0203 */
.L_x_7518:
[----:B---3--:R3:W4:Y:S02]  /*e840*/  SYNCS.PHASECHK.TRANS64.TRYWAIT P0, [R3+URZ], R0 ;  /* 0x00000000030075a7 */ /* 0x008724000800017f */
[----:B----4-:R-:W-:Y:S05]  /*e850*/  @!P0 NANOSLEEP.SYNCS 0x989680 ;  /* 0x009896800000895d */ /* 0x010fea0003900000 */
[----:B------:R-:W4:Y:S02]  /*e860*/  @!P0 SYNCS.PHASECHK.TRANS64 P0, [R3+URZ], R0 ;  /* 0x00000000030085a7 */ /* 0x000f24000800007f */
[----:B----4-:R-:W-:Y:S05]  /*e870*/  @!P0 BRA `(.L_x_7518) ;  /* 0xfffffffc00f08947 */ /* 0x010fea000383ffff */
.L_x_7512:
[----:B------:R-:W-:Y:S05]  /*e880*/  BSYNC B0 ;  /* 0x0000000000007941 */ /* 0x000fea0003800000 */
.L_x_7511:
[----:B------:R-:W-:Y:S05]  /*e890*/  EXIT ;  /* 0x000000000000794d */ /* 0x000fea0003800000 */
.L_x_7418:
[----:B-1----:R-:W-:-:S04]  /*e8a0*/  MOV R3, UR38 ;  /* 0x0000002600037c02 */ /* 0x002fc80008000f00 */
[----:B------:R1:W2:Y:S03]  /*e8b0*/  SYNCS.PHASECHK.TRANS64.TRYWAIT P1, [R3+URZ+0x28800], R0 ;  /* 0x02880000030075a7 */ /* 0x0002a6000802017f */
[----:B--2---:R-:W-:Y:S05]  /*e8c0*/  @!P1 NANOSLEEP.SYNCS 0x989680 ;  /* 0x009896800000995d */ /* 0x004fea0003900000 */
[----:B------:R-:W2:Y:S02]  /*e8d0*/  @!P1 SYNCS.PHASECHK.TRANS64 P1, [R3+URZ+0x28800], R0 ;  /* 0x02880000030095a7 */ /* 0x000ea4000802007f */
[----:B--2---:R-:W-:Y:S05]  /*e8e0*/  @!P1 BRA `(.L_x_7418) ;  /* 0xfffffffc00ec9947 */ /* 0x004fea000383ffff */
[----:B------:R-:W-:Y:S05]  /*e8f0*/  BRA `(.L_x_7519) ;  /* 0xffffff2c00587947 */ /* 0x000fea000383ffff */
.L_x_7422:
[----:B--2---:R2:W3:Y:S02]  /*e900*/  SYNCS.PHASECHK.TRANS64.TRYWAIT P2, [R0+URZ+0x28830], R3 ;  /* 0x02883003000075a7 */ /* 0x0044e4000804017f */
[----:B---3--:R-:W-:Y:S05]  /*e910*/  @!P2 NANOSLEEP.SYNCS 0x989680 ;  /* 0x009896800000a95d */ /* 0x008fea0003900000 */
[----:B------:R-:W3:Y:S02]  /*e920*/  @!P2 SYNCS.PHASECHK.TRANS64 P2, [R0+URZ+0x28830], R3 ;  /* 0x028830030000a5a7 */ /* 0x000ee4000804007f */
[----:B---3--:R-:W-:Y:S05]  /*e930*/  @!P2 BRA `(.L_x_7422) ;  /* 0xfffffffc00f0a947 */ /* 0x008fea000383ffff */
[----:B------:R-:W-:Y:S05]  /*e940*/  BRA `(.L_x_7421) ;  /* 0xffffff2c00807947 */ /* 0x000fea000383ffff */
.L_x_7427:
[----:B--2---:R-:W-:-:S04]  /*e950*/  IMAD.U32 R7, RZ, RZ, UR10 ;  /* 0x0000000aff077e24 */ /* 0x004fc8000f8e00ff */
[----:B------:R2:W3:Y:S03]  /*e960*/  SYNCS.PHASECHK.TRANS64.TRYWAIT P2, [R7+URZ+0x28830], R4 ;  /* 0x02883004070075a7 */ /* 0x0004e6000804017f */
[----:B---3--:R-:W-:Y:S05]  /*e970*/  @!P2 NANOSLEEP.SYNCS 0x989680 ;  /* 0x009896800000a95d */ /* 0x008fea0003900000 */
[----:B------:R-:W3:Y:S02]  /*e980*/  @!P2 SYNCS.PHASECHK.TRANS64 P2, [R7+URZ+0x28830], R4 ;  /* 0x028830040700a5a7 */ /* 0x000ee4000804007f */
[----:B---3--:R-:W-:Y:S05]  /*e990*/  @!P2 BRA `(.L_x_7427) ;  /* 0xfffffffc00eca947 */ /* 0x008fea000383ffff */
[----:B------:R-:W-:Y:S05]  /*e9a0*/  BRA `(.L_x_7424) ;  /* 0xffffff5c00687947 */ /* 0x000fea000383ffff */
.L_x_7431:
[----:B--2---:R-:W-:-:S04]  /*e9b0*/  IMAD.U32 R7, RZ, RZ, UR10 ;  /* 0x0000000aff077e24 */ /* 0x004fc8000f8e00ff */
[----:B------:R2:W3:Y:S03]  /*e9c0*/  SYNCS.PHASECHK.TRANS64.TRYWAIT P2, [R7+URZ+0x28850], R4 ;  /* 0x02885004070075a7 */ /* 0x0004e6000804017f */
[----:B---3--:R-:W-:Y:S05]  /*e9d0*/  @!P2 NANOSLEEP.SYNCS 0x989680 ;  /* 0x009896800000a95d */ /* 0x008fea0003900000 */
[----:B------:R-:W3:Y:S02]  /*e9e0*/  @!P2 SYNCS.PHASECHK.TRANS64 P2, [R7+URZ+0x28850], R4 ;  /* 0x028850040700a5a7 */ /* 0x000ee4000804007f */
[----:B---3--:R-:W-:Y:S05]  /*e9f0*/  @!P2 BRA `(.L_x_7431) ;  /* 0xfffffffc00eca947 */ /* 0x008fea000383ffff */
[----:B------:R-:W-:Y:S05]  /*ea00*/  BRA `(.L_x_7428) ;  /* 0xffffff60002c7947 */ /* 0x000fea000383ffff */
.L_x_7437:
[----:B--2---:R-:W-:-:S04]  /*ea10*/  IMAD.U32 R5, RZ, RZ, UR10 ;  /* 0x0000000aff057e24 */ /* 0x004fc8000f8e00ff */
[----:B------:R2:W3:Y:S03]  /*ea20*/  SYNCS.PHASECHK.TRANS64.TRYWAIT P2, [R5+URZ+0x28830], R4 ;  /* 0x02883004050075a7 */ /* 0x0004e6000804017f */
[----:B---3--:R-:W-:Y:S05]  /*ea30*/  @!P2 NANOSLEEP.SYNCS 0x989680 ;  /* 0x009896800000a95d */ /* 0x008fea0003900000 */
[----:B------:R-:W3:Y:S02]  /*ea40*/  @!P2 SYNCS.PHASECHK.TRANS64 P2, [R5+URZ+0x28830], R4 ;  /* 0x028830040500a5a7 */ /* 0x000ee4000804007f */
[----:B---3--:R-:W-:Y:S05]  /*ea50*/  @!P2 BRA `(.L_x_7437) ;  /* 0xfffffffc00eca947 */ /* 0x008fea000383ffff */
[----:B------:R-:W-:Y:S05]  /*ea60*/  BRA `(.L_x_7434) ;  /* 0xffffff8c00887947 */ /* 0x000fea000383ffff */
.L_x_7441:
[----:B--2---:R-:W-:-:S04]  /*ea70*/  MOV R5, UR10 ;  /* 0x0000000a00057c02 */ /* 0x004fc80008000f00 */
[----:B------:R2:W3:Y:S03]  /*ea80*/  SYNCS.PHASECHK.TRANS64.TRYWAIT P2, [R5+URZ+0x28850], R4 ;  /* 0x02885004050075a7 */ /* 0x0004e6000804017f */
[----:B---3--:R-:W-:Y:S05]  /*ea90*/  @!P2 NANOSLEEP.SYNCS 0x989680 ;  /* 0x009896800000a95d */ /* 0x008fea0003900000 */
[----:B------:R-:W3:Y:S02]  /*eaa0*/  @!P2 SYNCS.PHASECHK.TRANS64 P2, [R5+URZ+0x28850], R4 ;  /* 0x028850040500a5a7 */ /* 0x000ee4000804007f */
[----:B---3--:R-:W-:Y:S05]  /*eab0*/  @!P2 BRA `(.L_x_7441) ;  /* 0xfffffffc00eca947 */ /* 0x008fea000383ffff */
[----:B------:R-:W-:Y:S05]  /*eac0*/  BRA `(.L_x_7438) ;  /* 0xffffff90004c7947 */ /* 0x000fea000383ffff */
.L_x_7446:
[----:B--2---:R-:W-:-:S04]  /*ead0*/  IMAD.U32 R6, RZ, RZ, UR5 ;  /* 0x00000005ff067e24 */ /* 0x004fc8000f8e00ff */
[----:B------:R2:W3:Y:S03]  /*eae0*/  SYNCS.PHASECHK.TRANS64.TRYWAIT P0, [R6+URZ+0x28850], R5 ;  /* 0x02885005060075a7 */ /* 0x0004e6000800017f */
[----:B---3--:R-:W-:Y:S05]  /*eaf0*/  @!P0 NANOSLEEP.SYNCS 0x989680 ;  /* 0x009896800000895d */ /* 0x008fea0003900000 */
[----:B------:R-:W3:Y:S02]  /*eb00*/  @!P0 SYNCS.PHASECHK.TRANS64 P0, [R6+URZ+0x28850], R5 ;  /* 0x02885005060085a7 */ /* 0x000ee4000800007f */
[----:B---3--:R-:W-:Y:S05]  /*eb10*/  @!P0 BRA `(.L_x_7446) ;  /* 0xfffffffc00ec8947 */ /* 0x008fea000383ffff */
[----:B------:R-:W-:Y:S05]  /*eb20*/  BRA `(.L_x_7445) ;  /* 0xffffffb4002c7947 */ /* 0x000fea000383ffff */
.L_x_7470:
[----:B------:R-:W1:Y:S01]  /*eb30*/  S2R R7, SR_TID.X ;  /* 0x0000000000077919 */ /* 0x000e620000002100 */
        /* <DEDUP_REMOVED lines=9> */
.L_x_7520:
[----:B------:R-:W-:Y:S05]  /*ebd0*/  BRA `(.L_x_7521) ;  /* 0xffffffd800ec7947 */ /* 0x000fea000383ffff */
.L_x_7471:
[----:B------:R-:W-:Y:S01]  /*ebe0*/  BSSY B0, `(.L_x_7522) ;  /* 0x0000006000007945 */ /* 0x000fe20003800000 */
[----:B------:R-:W-:-:S07]  /*ebf0*/  IMAD.MOV.U32 R15, RZ, RZ, -0x1 ;  /* 0xffffffffff0f7424 */ /* 0x000fce00078e00ff */
[----:B------:R-:W-:Y:S05]  /*ec00*/  WARPSYNC.COLLECTIVE R15, `(.L_x_7523) ;  /* 0x000000000f0c7348 */ /* 0x000fea0003c00000 */
[----:B------:R-:W-:Y:S02]  /*ec10*/  ELECT P6, UR62, PT ;  /* 0x00000000003e782f */ /* 0x000fe400038c0000 */
[----:B------:R-:W-:Y:S01]  /*ec20*/  MOV R14, UR62 ;  /* 0x0000003e000e7c02 */ /* 0x000fe20008000f00 */
[----:B------:R-:W-:Y:S10]  /*ec30*/  ENDCOLLECTIVE ;  /* 0x000000000000791b */ /* 0x000ff40003800000 */
.L_x_7523:
[----:B------:R-:W-:Y:S05]  /*ec40*/  BSYNC B0 ;  /* 0x0000000000007941 */ /* 0x000fea0003800000 */
.L_x_7522:
[----:B------:R-:W-:Y:S05]  /*ec50*/  BRA `(.L_x_7524) ;  /* 0xffffffd800dc7947 */ /* 0x000fea000383ffff */
.L_x_7474:
[----:B-1----:R1:W2:Y:S02]  /*ec60*/  SYNCS.PHASECHK.TRANS64.TRYWAIT P2, [R8+URZ+0x28840], R7 ;  /* 0x02884007080075a7 */ /* 0x0022a4000804017f */
[----:B--2---:R-:W-:Y:S05]  /*ec70*/  @!P2 NANOSLEEP.SYNCS 0x989680 ;  /* 0x009896800000a95d */ /* 0x004fea0003900000 */
[----:B------:R-:W2:Y:S02]  /*ec80*/  @!P2 SYNCS.PHASECHK.TRANS64 P2, [R8+URZ+0x28840], R7 ;  /* 0x028840070800a5a7 */ /* 0x000ea4000804007f */
[----:B--2---:R-:W-:Y:S05]  /*ec90*/  @!P2 BRA `(.L_x_7474) ;  /* 0xfffffffc00f0a947 */ /* 0x004fea000383ffff */
[----:B------:R-:W-:Y:S05]  /*eca0*/  BRA `(.L_x_7525) ;  /* 0xffffffdc00387947 */ /* 0x000fea000383ffff */
.L_x_7476:
[----:B-1----:R-:W-:-:S04]  /*ecb0*/  IMAD.U32 R8, RZ, RZ, UR38 ;  /* 0x00000026ff087e24 */ /* 0x002fc8000f8e00ff */
[----:B------:R1:W2:Y:S03]  /*ecc0*/  SYNCS.PHASECHK.TRANS64.TRYWAIT P2, [R8+URZ+0x28820], R7 ;  /* 0x02882007080075a7 */ /* 0x0002a6000804017f */
[----:B--2---:R-:W-:Y:S05]  /*ecd0*/  @!P2 NANOSLEEP.SYNCS 0x989680 ;  /* 0x009896800000a95d */ /* 0x004fea0003900000 */
[----:B------:R-:W2:Y:S02]  /*ece0*/  @!P2 SYNCS.PHASECHK.TRANS64 P2, [R8+URZ+0x28820], R7 ;  /* 0x028820070800a5a7 */ /* 0x000ea4000804007f */
[----:B--2---:R-:W-:Y:S05]  /*ecf0*/  @!P2 BRA `(.L_x_7476) ;  /* 0xfffffffc00eca947 */ /* 0x004fea000383ffff */
[----:B------:R-:W-:Y:S05]  /*ed00*/  BRA `(.L_x_7526) ;  /* 0xffffffe000087947 */ /* 0x000fea000383ffff */
.L_x_7482:
[----:B-1----:R1:W2:Y:S02]  /*ed10*/  SYNCS.PHASECHK.TRANS64.TRYWAIT P3, [R3+URZ+0x28840], R2 ;  /* 0x02884002030075a7 */ /* 0x0022a4000806017f */
[----:B--2---:R-:W-:Y:S05]  /*ed20*/  @!P3 NANOSLEEP.SYNCS 0x989680 ;  /* 0x009896800000b95d */ /* 0x004fea0003900000 */
[----:B------:R-:W2:Y:S02]  /*ed30*/  @!P3 SYNCS.PHASECHK.TRANS64 P3, [R3+URZ+0x28840], R2 ;  /* 0x028840020300b5a7 */ /* 0x000ea4000806007f */
[----:B--2---:R-:W-:Y:S05]  /*ed40*/  @!P3 BRA `(.L_x_7482) ;  /* 0xfffffffc00f0b947 */ /* 0x004fea000383ffff */
[----:B------:R-:W-:Y:S05]  /*ed50*/  BRA `(.L_x_7527) ;  /* 0xffffffe000b07947 */ /* 0x000fea000383ffff */
.L_x_7484:
[----:B-1----:R1:W2:Y:S02]  /*ed60*/  SYNCS.PHASECHK.TRANS64.TRYWAIT P3, [R2+URZ+0x60], R3 ;  /* 0x00006003020075a7 */ /* 0x0022a4000806017f */
[----:B--2---:R-:W-:Y:S05]  /*ed70*/  @!P3 NANOSLEEP.SYNCS 0x989680 ;  /* 0x009896800000b95d */ /* 0x004fea0003900000 */
[----:B------:R-:W2:Y:S02]  /*ed80*/  @!P3 SYNCS.PHASECHK.TRANS64 P3, [R2+URZ+0x60], R3 ;  /* 0x000060030200b5a7 */ /* 0x000ea4000806007f */
[----:B--2---:R-:W-:Y:S05]  /*ed90*/  @!P3 BRA `(.L_x_7484) ;  /* 0xfffffffc00f0b947 */ /* 0x004fea000383ffff */
[----:B------:R-:W-:Y:S05]  /*eda0*/  BRA `(.L_x_7528) ;  /* 0xffffffe4001c7947 */ /* 0x000fea000383ffff */
.L_x_7490:
[----:B-1----:R1:W2:Y:S02]  /*edb0*/  SYNCS.PHASECHK.TRANS64.TRYWAIT P3, [R3+URZ+0x28840], R2 ;  /* 0x02884002030075a7 */ /* 0x0022a4000806017f */
[----:B--2---:R-:W-:Y:S05]  /*edc0*/  @!P3 NANOSLEEP.SYNCS 0x989680 ;  /* 0x009896800000b95d */ /* 0x004fea0003900000 */
[----:B------:R-:W2:Y:S02]  /*edd0*/  @!P3 SYNCS.PHASECHK.TRANS64 P3, [R3+URZ+0x28840], R2 ;  /* 0x028840020300b5a7 */ /* 0x000ea4000806007f */
[----:B--2---:R-:W-:Y:S05]  /*ede0*/  @!P3 BRA `(.L_x_7490) ;  /* 0xfffffffc00f0b947 */ /* 0x004fea000383ffff */
[----:B------:R-:W-:Y:S05]  /*edf0*/  BRA `(.L_x_7529) ;  /* 0xffffffe8002c7947 */ /* 0x000fea000383ffff */
.L_x_7492:
[----:B-1----:R1:W2:Y:S02]  /*ee00*/  SYNCS.PHASECHK.TRANS64.TRYWAIT P3, [R2+URZ+0x60], R17 ;  /* 0x00006011020075a7 */ /* 0x0022a4000806017f */
[----:B--2---:R-:W-:Y:S05]  /*ee10*/  @!P3 NANOSLEEP.SYNCS 0x989680 ;  /* 0x009896800000b95d */ /* 0x004fea0003900000 */
[----:B------:R-:W2:Y:S02]  /*ee20*/  @!P3 SYNCS.PHASECHK.TRANS64 P3, [R2+URZ+0x60], R17 ;  /* 0x000060110200b5a7 */ /* 0x000ea4000806007f */
[----:B--2---:R-:W-:Y:S05]  /*ee30*/  @!P3 BRA `(.L_x_7492) ;  /* 0xfffffffc00f0b947 */ /* 0x004fea000383ffff */
[----:B------:R-:W-:Y:S05]  /*ee40*/  BRA `(.L_x_7530) ;  /* 0xffffffe800987947 */ /* 0x000fea000383ffff */
.L_x_7497:
[----:B-1----:R1:W2:Y:S02]  /*ee50*/  SYNCS.PHASECHK.TRANS64.TRYWAIT P3, [R2+URZ+0x28840], R3 ;  /* 0x02884003020075a7 */ /* 0x0022a4000806017f */
[----:B--2---:R-:W-:Y:S05]  /*ee60*/  @!P3 NANOSLEEP.SYNCS 0x989680 ;  /* 0x009896800000b95d */ /* 0x004fea0003900000 */
[----:B------:R-:W2:Y:S02]  /*ee70*/  @!P3 SYNCS.PHASECHK.TRANS64 P3, [R2+URZ+0x28840], R3 ;  /* 0x028840030200b5a7 */ /* 0x000ea4000806007f */
[----:B--2---:R-:W-:Y:S05]  /*ee80*/  @!P3 BRA `(.L_x_7497) ;  /* 0xfffffffc00f0b947 */ /* 0x004fea000383ffff */
[----:B------:R-:W-:Y:S05]  /*ee90*/  BRA `(.L_x_7531) ;  /* 0xffffffec00807947 */ /* 0x000fea000383ffff */
.L_x_7499:
[----:B-1----:R1:W2:Y:S02]  /*eea0*/  SYNCS.PHASECHK.TRANS64.TRYWAIT P3, [R2+URZ+0x60], R11 ;  /* 0x0000600b020075a7 */ /* 0x0022a4000806017f */
[----:B--2---:R-:W-:Y:S05]  /*eeb0*/  @!P3 NANOSLEEP.SYNCS 0x989680 ;  /* 0x009896800000b95d */ /* 0x004fea0003900000 */
[----:B------:R-:W2:Y:S02]  /*eec0*/  @!P3 SYNCS.PHASECHK.TRANS64 P3, [R2+URZ+0x60], R11 ;  /* 0x0000600b0200b5a7 */ /* 0x000ea4000806007f */
[----:B--2---:R-:W-:Y:S05]  /*eed0*/  @!P3 BRA `(.L_x_7499) ;  /* 0xfffffffc00f0b947 */ /* 0x004fea000383ffff */
[----:B------:R-:W-:Y:S05]  /*eee0*/  BRA `(.L_x_7532) ;  /* 0xffffffec00ec7947 */ /* 0x000fea000383ffff */
.L_x_7506:
[----:B-1----:R1:W2:Y:S02]  /*eef0*/  SYNCS.PHASECHK.TRANS64.TRYWAIT P0, [R3+URZ+0x28860], R0 ;  /* 0x02886000030075a7 */ /* 0x0022a4000800017f */
[----:B--2---:R-:W-:Y:S05]  /*ef00*/  @!P0 NANOSLEEP.SYNCS 0x989680 ;  /* 0x009896800000895d */ /* 0x004fea0003900000 */
[----:B------:R-:W2:Y:S02]  /*ef10*/  @!P0 SYNCS.PHASECHK.TRANS64 P0, [R3+URZ+0x28860], R0 ;  /* 0x02886000030085a7 */ /* 0x000ea4000800007f */
[----:B--2---:R-:W-:Y:S05]  /*ef20*/  @!P0 BRA `(.L_x_7506) ;  /* 0xfffffffc00f08947 */ /* 0x004fea000383ffff */
[----:B------:R-:W-:Y:S05]  /*ef30*/  BRA `(.L_x_7533) ;  /* 0xfffffff000c07947 */ /* 0x000fea000383ffff */
.L_x_7508:
[----:B------:R-:W-:Y:S01]  /*ef40*/  BSSY B0, `(.L_x_7534) ;  /* 0x0000007000007945 */ /* 0x000fe20003800000 */
[----:B------:R-:W-:Y:S01]  /*ef50*/  MOV R12, RZ ;  /* 0x000000ff000c7202 */ /* 0x000fe20000000f00 */
[----:B------:R-:W-:Y:S02]  /*ef60*/  IMAD.MOV.U32 R11, RZ, RZ, 0x1f ;  /* 0x0000001fff0b7424 */ /* 0x000fe400078e00ff */
[----:B------:R-:W-:-:S07]  /*ef70*/  IMAD.MOV.U32 R15, RZ, RZ, -0x1 ;  /* 0xffffffffff0f7424 */ /* 0x000fce00078e00ff */
[----:B------:R-:W-:Y:S05]  /*ef80*/  WARPSYNC.COLLECTIVE R15, `(.L_x_7535) ;  /* 0x000000000f087348 */ /* 0x000fea0003c00000 */
[----:B------:R1:W2:Y:S02]  /*ef90*/  SHFL.IDX P6, R14, R13, R12, R11 ;  /* 0x0000000c0d0e7389 */ /* 0x0002a400000c000b */
[----:B-12---:R-:W-:Y:S01]  /*efa0*/  ENDCOLLECTIVE ;  /* 0x000000000000791b */ /* 0x006fe20003800000 */
.L_x_7535:
[----:B------:R-:W-:Y:S05]  /*efb0*/  BSYNC B0 ;  /* 0x0000000000007941 */ /* 0x000fea0003800000 */
.L_x_7534:
[----:B------:R-:W-:Y:S05]  /*efc0*/  BRA `(.L_x_7536) ;  /* 0xfffffff400347947 */ /* 0x000fea000383ffff */
.L_x_7510:
[----:B--2---:R2:W3:Y:S02]  /*efd0*/  SYNCS.PHASECHK.TRANS64.TRYWAIT P0, [R7+URZ+0x28820], R0 ;  /* 0x02882000070075a7 */ /* 0x0044e4000800017f */
[----:B---3--:R-:W-:Y:S05]  /*efe0*/  @!P0 NANOSLEEP.SYNCS 0x989680 ;  /* 0x009896800000895d */ /* 0x008fea0003900000 */
[----:B------:R-:W3:Y:S02]  /*eff0*/  @!P0 SYNCS.PHASECHK.TRANS64 P0, [R7+URZ+0x28820], R0 ;  /* 0x02882000070085a7 */ /* 0x000ee4000800007f */
[----:B---3--:R-:W-:Y:S05]  /*f000*/  @!P0 BRA `(.L_x_7510) ;  /* 0xfffffffc00f08947 */ /* 0x008fea000383ffff */
[----:B------:R-:W-:Y:S05]  /*f010*/  BRA `(.L_x_7537) ;  /* 0xfffffff4007c7947 */ /* 0x000fea000383ffff */
.L_x_7514:
[----:B--2---:R2:W3:Y:S02]  /*f020*/  SYNCS.PHASECHK.TRANS64.TRYWAIT P0, [R5+URZ], R4 ;  /* 0x00000004050075a7 */ /* 0x0044e4000800017f */
[----:B---3--:R-:W-:Y:S05]  /*f030*/  @!P0 NANOSLEEP.SYNCS 0x989680 ;  /* 0x009896800000895d */ /* 0x008fea0003900000 */
[----:B------:R-:W3:Y:S02]  /*f040*/  @!P0 SYNCS.PHASECHK.TRANS64 P0, [R5+URZ], R4 ;  /* 0x00000004050085a7 */ /* 0x000ee4000800007f */
[----:B---3--:R-:W-:Y:S05]  /*f050*/  @!P0 BRA `(.L_x_7514) ;  /* 0xfffffffc00f08947 */ /* 0x008fea000383ffff */
[----:B------:R-:W-:Y:S05]  /*f060*/  BRA `(.L_x_7538) ;  /* 0xfffffff400d07947 */ /* 0x000fea000383ffff */
.L_x_7515:
[----:B---3--:R3:W4:Y:S02]  /*f070*/  SYNCS.PHASECHK.TRANS64.TRYWAIT P0, [R3+URZ], R0 ;  /* 0x00000000030075a7 */ /* 0x008724000800017f */
[----:B----4-:R-:W-:Y:S05]  /*f080*/  @!P0 NANOSLEEP.SYNCS 0x989680 ;  /* 0x009896800000895d */ /* 0x010fea0003900000 */
[----:B------:R-:W4:Y:S02]  /*f090*/  @!P0 SYNCS.PHASECHK.TRANS64 P0, [R3+URZ], R0 ;  /* 0x00000000030085a7 */ /* 0x000f24000800007f */
[----:B----4-:R-:W-:Y:S05]  /*f0a0*/  @!P0 BRA `(.L_x_7515) ;  /* 0xfffffffc00f08947 */ /* 0x010fea000383ffff */
[----:B------:R-:W-:Y:S05]  /*f0b0*/  BRA `(.L_x_7539) ;  /* 0xfffffff400c47947 */ /* 0x000fea000383ffff */
.L_x_7517:
[----:B--2---:R2:W3:Y:S02]  /*f0c0*/  SYNCS.PHASECHK.TRANS64.TRYWAIT P0, [R5+URZ], R4 ;  /* 0x00000004050075a7 */ /* 0x0044e4000800017f */
[----:B---3--:R-:W-:Y:S05]  /*f0d0*/  @!P0 NANOSLEEP.SYNCS 0x989680 ;  /* 0x009896800000895d */ /* 0x008fea0003900000 */
[----:B------:R-:W3:Y:S02]  /*f0e0*/  @!P0 SYNCS.PHASECHK.TRANS64 P0, [R5+URZ], R4 ;  /* 0x00000004050085a7 */ /* 0x000ee4000800007f */
[----:B---3--:R-:W-:Y:S05]  /*f0f0*/  @!P0 BRA `(.L_x_7517) ;  /* 0xfffffffc00f08947 */ /* 0x008fea000383ffff */
[----:B------:R-:W-:Y:S05]  /*f100*/  BRA `(.L_x_7540) ;  /* 0xfffffff400c87947 */ /* 0x000fea000383ffff */
.L_x_7541:
        /* <DEDUP_REMOVED lines=15> */
.L_x_12770:


//--------------------- .text._ZN7cutlass13device_kernelIN5flash11enable_sm90INS1_16FlashAttnFwdSm90INS1_25CollectiveMainloopFwdSm90ILi2EN4cute5tupleIJNS5_1CILi1EEES8_S8_EEENS6_IJNS7_ILi128EEESA_SA_EEELi128ENS_10bfloat16_tEfNS_4arch4Sm90ELb1ELb0ELb1ELb1ELb0ELb0ELb0ELb1ELb1ELb0ELb0ELb0EEENS1_21CollectiveEpilogueFwdISB_S9_SC_SE_Li256ELb1ELb0ELb0ELb0EEENS1_36VarlenDynamicPersistentTileSchedulerILi128ELi128ELi256ELi32ELb0ELb0ELb1ELb1ELb1ELb1EEEEEEEEEvNT_6ParamsE --------------------------
	.section	.text._ZN7cutlass13device_kernelIN5flash11enable_sm90INS1_16FlashAttnFwdSm90INS1_25CollectiveMainloopFwdSm90ILi2EN4cute5tupleIJNS5_1CILi1EEES8_S8_EEENS6_IJNS7_ILi128EEESA_SA_EEELi128ENS_10bfloat16_tEfNS_4arch4Sm90ELb1ELb0ELb1ELb1ELb0ELb0ELb0ELb1ELb1ELb0ELb0ELb0EEENS1_21CollectiveEpilogueFwdISB_S9_SC_SE_Li256ELb1ELb0ELb0ELb0EEENS1_36VarlenDynamicPersistentTileSchedulerILi128ELi128ELi256ELi32ELb0ELb0ELb1ELb1ELb1ELb1EEEEEEEEEvNT_6ParamsE,"ax",@progbits
	.align	128
.text._ZN7cutlass13device_kernelIN5flash11enable_sm90INS1_16FlashAttnFwdSm90INS1_25CollectiveMainloopFwdSm90ILi2EN4cute5tupleIJNS5_1CILi1EEES8_S8_EEENS6_IJNS7_ILi128EEESA_SA_EEELi128ENS_10bfloat16_tEfNS_4arch4Sm90ELb1ELb0ELb1ELb1ELb0ELb0ELb0ELb1ELb1ELb0ELb0ELb0EEENS1_21CollectiveEpilogueFwdISB_S9_SC_SE_Li256ELb1ELb0ELb0ELb0EEENS1_36VarlenDynamicPersistentTileSchedulerILi128ELi128ELi256ELi32ELb0ELb0ELb1ELb1ELb1ELb1EEEEEEEEEvNT_6ParamsE:
        .type           _ZN7cutlass13device_kernelIN5flash11enable_sm90INS1_16FlashAttnFwdSm90INS1_25CollectiveMainloopFwdSm90ILi2EN4cute5tupleIJNS5_1CILi1EEES8_S8_EEENS6_IJNS7_ILi128EEESA_SA_EEELi128ENS_10bfloat16_tEfNS_4arch4Sm90ELb1ELb0ELb1ELb1ELb0ELb0ELb0ELb1ELb1ELb0ELb0ELb0EEENS1_21CollectiveEpilogueFwdISB_S9_SC_SE_Li256ELb1ELb0ELb0ELb0EEENS1_36VarlenDynamicPersistentTileSchedulerILi128ELi128ELi256ELi32ELb0ELb0ELb1ELb1ELb1ELb1EEEEEEEEEvNT_6ParamsE,@function
        .size           _ZN7cutlass13device_kernelIN5flash11enable_sm90INS1_16FlashAttnFwdSm90INS1_25CollectiveMainloopFwdSm90ILi2EN4cute5tupleIJNS5_1CILi1EEES8_S8_EEENS6_IJNS7_ILi128EEESA_SA_EEELi128ENS_10bfloat16_tEfNS_4arch4Sm90ELb1ELb0ELb1ELb1ELb0ELb0ELb0ELb1ELb1ELb0ELb0ELb0EEENS1_21CollectiveEpilogueFwdISB_S9_SC_SE_Li256ELb1ELb0ELb0ELb0EEENS1_36VarlenDynamicPersistentTileSchedulerILi128ELi128ELi256ELi32ELb0ELb0ELb1ELb1ELb1ELb1EEEEEEEEEvNT_6ParamsE,(.L_x_12771 - _ZN7cutlass13device_kernelIN5flash11enable_sm90INS1_16FlashAttnFwdSm90INS1_25CollectiveMainloopFwdSm90ILi2EN4cute5tupleIJNS5_1CILi1EEES8_S8_EEENS6_IJNS7_ILi128EEESA_SA_EEELi128ENS_10bfloat16_tEfNS_4arch4Sm90ELb1ELb0ELb1ELb1ELb0ELb0ELb0ELb1ELb1ELb0ELb0ELb0EEENS1_21CollectiveEpilogueFwdISB_S9_SC_SE_Li256ELb1ELb0ELb0ELb0EEENS1_36VarlenDynamicPersistentTileSchedulerILi128ELi128ELi256ELi32ELb0ELb0ELb1ELb1ELb1ELb1EEEEEEEEEvNT_6ParamsE)
        .other          _ZN7cutlass13device_kernelIN5flash11enable_sm90INS1_16FlashAttnFwdSm90INS1_25CollectiveMainloopFwdSm90ILi2EN4cute5tupleIJNS5_1CILi1EEES8_S8_EEENS6_IJNS7_ILi128EEESA_SA_EEELi128ENS_10bfloat16_tEfNS_4arch4Sm90ELb1ELb0ELb1ELb1ELb0ELb0ELb0ELb1ELb1ELb0ELb0ELb0EEENS1_21CollectiveEpilogueFwdISB_S9_SC_SE_Li256ELb1ELb0ELb0ELb0EEENS1_36VarlenDynamicPersistentTileSchedulerILi128ELi128ELi256ELi32ELb0ELb0ELb1ELb1ELb1ELb1EEEEEEEEEvNT_6ParamsE,@"STO_CUDA_ENTRY STV_DEFAULT"
_ZN7cutlass13device_kernelIN5flash11enable_sm90INS1_16FlashAttnFwdSm90INS1_25CollectiveMainloopFwdSm90ILi2EN4cute5tupleIJNS5_1CILi1EEES8_S8_EEENS6_IJNS7_ILi128EEESA_SA_EEELi128ENS_10bfloat16_tEfNS_4arch4Sm90ELb1ELb0ELb1ELb1ELb0ELb0ELb0ELb1ELb1ELb0ELb0ELb0EEENS1_21CollectiveEpilogueFwdISB_S9_SC_SE_Li256ELb1ELb0ELb0ELb0EEENS1_36VarlenDynamicPersistentTileSchedulerILi128ELi128ELi256ELi32ELb0ELb0ELb1ELb1ELb1ELb1EEEEEEEEEvNT_6ParamsE:
        /* <DEDUP_REMOVED lines=21> */
.L_x_7543:
[----:B------:R-:W-:Y:S05]  /*0150*/  BSYNC B0 ;  /* 0x0000000000007941 */ /* 0x000fea0003800000 */
.L_x_7542:
        /* <DEDUP_REMOVED lines=41> */
.L_x_7544:
        /* <DEDUP_REMOVED lines=22> */
.L_x_7545:
        /* <DEDUP_REMOVED lines=18> */
.L_x_7546:
        /* <DEDUP_REMOVED lines=22> */
.L_x_7547:
        /* <DEDUP_REMOVED lines=22> */
.L_x_7548:
[----:B------:R-:W-:Y:S01]  /*0930*/  PLOP3.LUT P0, PT, PT, PT, UP0, 0x80, 0x0 ;  /* 0x000000000000781c */ /* 0x000fe20003f0f008 */
[----:B------:R-:W-:Y:S01]  /*0940*/  UMOV UR36, 0x1 ;  /* 0x0000000100247882 */ /* 0x000fe20000000000 */
[----:B------:R-:W-:Y:S01]  /*0950*/  NOP ;  /* 0x0000000000007918 */ /* 0x000fe20000000000 */
[----:B------:R-:W-:Y:S01]  /*0960*/  USEL UR36, UR36, 0x2, !UP0 ;  /* 0x0000000224247887 */ /* 0x000fe2000c000000 */
[----:B------:R-:W-:Y:S01]  /*0970*/  ULDC.64 UR48, c[0x0][0x208] ;  /* 0x0000820000307ab9 */ /* 0x000fe20000000a00 */
[----:B012-4-:R-:W-:Y:S08]  /*0980*/  BAR.SYNC.DEFER_BLOCKING 0x0 ;  /* 0x0000000000007b1d */ /* 0x017ff00000010000 */
[----:B------:R-:W-:Y:S05]  /*0990*/  @!P0 BRA `(.L_x_7549) ;  /* 0x000000c0000c8947 */ /* 0x000fea0003800000 */
.L_x_7550:
        /* <DEDUP_REMOVED lines=28> */
[C---:B------:R-:W-:Y:S02]  /*0b60*/  LOP3.LUT R23, R5.reuse, 0xffffff80, RZ, 0xc0, !PT ;  /* 0xffffff8005177812 */ /* 0x040fe400078ec0ff */
        /* <DEDUP_REMOVED lines=14> */
[----:B------:R-:W-:Y:S02]  /*0c50*/  LOP3.LUT R18, R6, 0x7ffffffc, RZ, 0xc0, !PT ;  /* 0x7ffffffc06127812 */ /* 0x000fe400078ec0ff */
[----:B------:R-:W-:Y:S02]  /*0c60*/  LOP3.LUT R8, R0, 0xfffffff8, RZ, 0xc0, !PT ;  /* 0xfffffff800087812 */ /* 0x000fe400078ec0ff */
[-C--:B------:R-:W-:Y:S01]  /*0c70*/  LEA.HI R0, R3, R186.reuse, RZ, 0x4 ;  /* 0x000000ba03007211 */ /* 0x080fe200078f20ff */
[----:B------:R-:W-:Y:S01]  /*0c80*/  IMAD.IADD R18, R23, 0x1, -R18 ;  /* 0x0000000117127824 */ /* 0x000fe200078e0a12 */
[----:B------:R-:W-:Y:S01]  /*0c90*/  LEA.HI R3, R3, R186, RZ, 0x3 ;  /* 0x000000ba03037211 */ /* 0x000fe200078f18ff */
[----:B------:R-:W-:Y:S01]  /*0ca0*/  IMAD.IADD R11, R7, 0x1, -R8 ;  /* 0x00000001070b7824 */ /* 0x000fe200078e0a08 */
[----:B------:R-:W-:-:S02]  /*0cb0*/  SHF.R.S32.HI R9, RZ, 0x4, R0 ;  /* 0x00000004ff097819 */ /* 0x000fc40000011400 */
[----:B------:R-:W-:Y:S01]  /*0cc0*/  LOP3.LUT R7, R0, 0x3fffff0, RZ, 0xc0, !PT ;  /* 0x03fffff000077812 */ /* 0x000fe200078ec0ff */
[----:B------:R-:W-:Y:S01]  /*0cd0*/  IMAD R4, R4, 0x10, R11 ;  /* 0x0000001004047824 */ /* 0x000fe200078e020b */
[----:B------:R-:W-:Y:S02]  /*0ce0*/  LEA.HI R0, R0, R9, RZ, 0x1 ;  /* 0x0000000900007211 */ /* 0x000fe400078f08ff */
[----:B------:R-:W-:Y:S01]  /*0cf0*/  LOP3.LUT R5, R3, 0x1ffffff8, RZ, 0xc0, !PT ;  /* 0x1ffffff803057812 */ /* 0x000fe200078ec0ff */
[----:B------:R-:W-:Y:S01]  /*0d00*/  IMAD.IADD R7, R186, 0x1, -R7 ;  /* 0x00000001ba077824 */ /* 0x000fe200078e0a07 */
[----:B------:R-:W-:Y:S01]  /*0d10*/  LOP3.LUT R0, R0, 0x1ffffffe, RZ, 0xc0, !PT ;  /* 0x1ffffffe00007812 */ /* 0x000fe200078ec0ff */
[----:B------:R-:W-:Y:S01]  /*0d20*/  IMAD R19, R19, 0x40, R4 ;  /* 0x0000004013137824 */ /* 0x000fe200078e0204 */
[----:B------:R-:W-:Y:S01]  /*0d30*/  SHF.R.S32.HI R16, RZ, 0x3, R3 ;  /* 0x00000003ff107819 */ /* 0x000fe20000011403 */
[----:B------:R-:W-:Y:S02]  /*0d40*/  IMAD R7, R7, 0x40, R2 ;  /* 0x0000004007077824 */ /* 0x000fe400078e0202 */
[----:B------:R-:W-:-:S02]  /*0d50*/  IMAD.IADD R0, R9, 0x1, -R0 ;  /* 0x0000000109007824 */ /* 0x000fc400078e0a00 */
[----:B------:R-:W-:-:S03]  /*0d60*/  IMAD.IADD R2, R186, 0x1, -R5 ;  /* 0x00000001ba027824 */ /* 0x000fc600078e0a05 */
[----:B------:R-:W-:Y:S01]  /*0d70*/  LEA R185, R0, R7, 0x3 ;  /* 0x0000000700b97211 */ /* 0x000fe200078e18ff */
[----:B------:R-:W-:-:S07]  /*0d80*/  IMAD.SHL.U32 R2, R2, 0x8, RZ ;  /* 0x0000000802027824 */ /* 0x000fce00078e00ff */
.L_x_7604:
[----:B0---45:R-:W0:Y:S01]  /*0d90*/  LDC.64 R4, c[0x0][0xc60] ;  /* 0x00031800ff047b82 */ /* 0x031e220000000a00 */
[----:B------:R-:W-:Y:S01]  /*0da0*/  ULDC.64 UR6, c[0x0][0xa28] ;  /* 0x00028a0000067ab9 */ /* 0x000fe20000000a00 */
[----:B------:R-:W-:Y:S01]  /*0db0*/  ULDC.64 UR8, c[0x0][0xa18] ;  /* 0x0002860000087ab9 */ /* 0x000fe20000000a00 */
[----:B------:R-:W-:Y:S01]  /*0dc0*/  ULDC UR4, c[0x0][0x404] ;  /* 0x0001010000047ab9 */ /* 0x000fe20000000800 */
        /* <DEDUP_REMOVED lines=10> */
[----:B------:R-:W-:-:S04]  /*0e70*/  @UP0 ULEA UR6, UP2, UR37, UR6, 0x2 ;  /* 0x0000000625060291 */ /* 0x000fc8000f84103f */
[----:B------:R-:W-:Y:S02]  /*0e80*/  @UP0 ULEA.HI.X UR7, UR37, UR7, UR38, 0x2, UP2 ;  /* 0x0000000725070291 */ /* 0x000fe400090f1426 */
[----:B------:R-:W-:Y:S01]  /*0e90*/  @UP1 ULEA UR8, UP0, UR37, UR8, 0x2 ;  /* 0x0000000825081291 */ /* 0x000fe2000f80103f */
[----:B------:R-:W-:-:S03]  /*0ea0*/  IMAD.U32 R4, RZ, RZ, UR6 ;  /* 0x00000006ff047e24 */ /* 0x000fc6000f8e00ff */
[----:B------:R-:W-:Y:S01]  /*0eb0*/  @UP1 ULEA.HI.X UR9, UR37, UR9, UR38, 0x2, UP0 ;  /* 0x0000000925091291 */ /* 0x000fe200080f1426 */
[----:B------:R-:W-:Y:S01]  /*0ec0*/  IMAD.U32 R5, RZ, RZ, UR7 ;  /* 0x00000007ff057e24 */ /* 0x000fe2000f8e00ff */
[----:B------:R-:W-:Y:S01]  /*0ed0*/  ULDC.64 UR6, c[0x0][0x3f8] ;  /* 0x0000fe0000067ab9 */ /* 0x000fe20000000a00 */
[----:B---3--:R-:W-:-:S03]  /*0ee0*/  IMAD.U32 R6, RZ, RZ, UR8 ;  /* 0x00000008ff067e24 */ /* 0x008fc6000f8e00ff */
[----:B------:R-:W-:Y:S01]  /*0ef0*/  IMAD.U32 R7, RZ, RZ, UR9 ;  /* 0x00000009ff077e24 */ /* 0x000fe2000f8e00ff */
[----:B------:R-:W2:Y:S01]  /*0f00*/  @P0 LDG.E R4, desc[UR48][R4.64] ;  /* 0x0000003004040981 */ /* 0x000ea2000c1e1900 */
[----:B------:R-:W-:Y:S01]  /*0f10*/  UISETP.NE.U32.AND UP0, UPT, UR6, URZ, UPT ;  /* 0x0000003f0600728c */ /* 0x000fe2000bf05070 */
[----:B------:R-:W-:Y:S02]  /*0f20*/  ULDC.64 UR8, c[0x0][0xa20] ;  /* 0x0002880000087ab9 */ /* 0x000fe40000000a00 */
[----:B------:R-:W3:Y:S01]  /*0f30*/  @P2 LDG.E R6, desc[UR48][R6.64] ;  /* 0x0000003006062981 */ /* 0x000ee2000c1e1900 */
[----:B------:R-:W-:Y:S01]  /*0f40*/  UISETP.NE.AND.EX UP0, UPT, UR7, URZ, UPT, UP0 ;  /* 0x0000003f0700728c */ /* 0x000fe2000bf05300 */
[----:B------:R-:W-:Y:S01]  /*0f50*/  ISETP.NE.U32.AND P1, PT, RZ, UR8, PT ;  /* 0x00000008ff007c0c */ /* 0x000fe2000bf25070 */
[----:B------:R-:W-:Y:S01]  /*0f60*/  ULDC UR6, c[0x0][0x2e0] ;  /* 0x0000b80000067ab9 */ /* 0x000fe20000000800 */
[----:B------:R-:W-:Y:S01]  /*0f70*/  UMOV UR47, URZ ;  /* 0x0000003f002f7c82 */ /* 0x000fe20008000000 */
[----:B------:R-:W-:Y:S01]  /*0f80*/  USEL UR4, UR4, 0x1, UP0 ;  /* 0x0000000104047887 */ /* 0x000fe20008000000 */
[----:B------:R-:W-:Y:S01]  /*0f90*/  ISETP.NE.AND.EX P1, PT, RZ, UR9, PT, P1 ;  /* 0x00000009ff007c0c */ /* 0x000fe2000bf25310 */
[----:B------:R-:W-:Y:S01]  /*0fa0*/  ULDC UR51, c[0x0][0x288] ;  /* 0x0000a20000337ab9 */ /* 0x000fe20000000800 */
[----:B------:R-:W-:Y:S01]  /*0fb0*/  UMOV UR39, UR5 ;  /* 0x0000000500277c82 */ /* 0x000fe20008000000 */
[----:B------:R-:W-:Y:S01]  /*0fc0*/  UIMAD UR6, UR4, UR6, URZ ;  /* 0x00000006040672a4 */ /* 0x000fe2000f8e023f */
[----:B--2---:R-:W-:-:S02]  /*0fd0*/  @P0 R2UR UR47, R4 ;  /* 0x00000000042f02ca */ /* 0x004fc400000e0000 */
[----:B---3--:R-:W-:Y:S01]  /*0fe0*/  @P2 R2UR UR51, R6 ;  /* 0x00000000063322ca */ /* 0x008fe200000e0000 */
[----:B-1----:R-:W-:-:S14]  /*0ff0*/  @P2 BRA `(.L_x_7551) ;  /* 0x0000000000342947 */ /* 0x002fdc0003800000 */
        /* <DEDUP_REMOVED lines=13> */
.L_x_7551:
[----:B------:R-:W-:Y:S01]  /*10d0*/  UMOV UR40, UR52 ;  /* 0x0000003400287c82 */ /* 0x000fe20008000000 */
[----:B------:R-:W-:Y:S05]  /*10e0*/  @!P1 BRA `(.L_x_7552) ;  /* 0x00000000001c9947 */ /* 0x000fea0003800000 */
[----:B------:R-:W-:-:S04]  /*10f0*/  ULEA UR4, UP0, UR37, UR8, 0x2 ;  /* 0x0000000825047291 */ /* 0x000fc8000f80103f */
[----:B------:R-:W-:Y:S02]  /*1100*/  ULEA.HI.X UR5, UR37, UR9, UR38, 0x2, UP0 ;  /* 0x0000000925057291 */ /* 0x000fe400080f1426 */
[----:B------:R-:W-:-:S04]  /*1110*/  MOV R4, UR4 ;  /* 0x0000000400047c02 */ /* 0x000fc80008000f00 */
[----:B------:R-:W-:-:S05]  /*1120*/  IMAD.U32 R5, RZ, RZ, UR5 ;  /* 0x00000005ff057e24 */ /* 0x000fca000f8e00ff */
[----:B------:R-:W2:Y:S02]  /*1130*/  LDG.E R4, desc[UR48][R4.64] ;  /* 0x0000003004047981 */ /* 0x000ea4000c1e1900 */
[----:B--2---:R-:W-:Y:S01]  /*1140*/  R2UR UR6, R4 ;  /* 0x00000000040672ca */ /* 0x004fe200000e0000 */
[----:B------:R-:W-:-:S14]  /*1150*/  BRA `(.L_x_7553) ;  /* 0x0000000000347947 */ /* 0x000fdc0003800000 */
.L_x_7552:
        /* <DEDUP_REMOVED lines=13> */
.L_x_7553:
[----:B------:R-:W-:Y:S01]  /*1230*/  UIADD3 UR47, -UR47, UR6, URZ ;  /* 0x000000062f2f7290 */ /* 0x000fe2000fffe13f */
[----:B------:R-:W-:Y:S01]  /*1240*/  PLOP3.LUT P0, PT, PT, PT, PT, 0x80, 0x0 ;  /* 0x000000000000781c */ /* 0x000fe20003f0f070 */
[----:B------:R-:W-:Y:S01]  /*1250*/  ULEA UR5, UR52, 0xff, 0x7 ;  /* 0x000000ff34057891 */ /* 0x000fe2000f8e383f */
[----:B------:R-:W-:Y:S01]  /*1260*/  IMAD.MOV.U32 R0, RZ, RZ, RZ ;  /* 0x000000ffff007224 */ /* 0x000fe200078e00ff */
[----:B------:R-:W-:Y:S01]  /*1270*/  UIADD3 UR4, UR47, 0x7f, URZ ;  /* 0x0000007f2f047890 */ /* 0x000fe2000fffe03f */
[----:B------:R-:W-:Y:S01]  /*1280*/  IMAD.MOV.U32 R3, RZ, RZ, RZ ;  /* 0x000000ffff037224 */ /* 0x000fe200078e00ff */
[----:B------:R-:W-:Y:S01]  /*1290*/  UIADD3 UR6, UR47, UR5, -UR51 ;  /* 0x000000052f067290 */ /* 0x000fe2000fffe833 */
[----:B------:R-:W-:Y:S01]  /*12a0*/  IMAD.MOV.U32 R151, RZ, RZ, RZ ;  /* 0x000000ffff977224 */ /* 0x000fe200078e00ff */
[----:B------:R-:W-:Y:S01]  /*12b0*/  USHF.R.S32.HI UR5, URZ, 0x1f, UR4 ;  /* 0x0000001f3f057899 */ /* 0x000fe20008011404 */
[----:B------:R-:W-:Y:S01]  /*12c0*/  CS2R R32, SRZ ;  /* 0x0000000000207805 */ /* 0x000fe2000001ff00 */
[----:B------:R-:W-:Y:S01]  /*12d0*/  USHF.R.S32.HI UR7, URZ, 0x1f, UR6 ;  /* 0x0000001f3f077899 */ /* 0x000fe20008011406 */
[----:B------:R-:W-:Y:S01]  /*12e0*/  IMAD.MOV.U32 R21, RZ, RZ, RZ ;  /* 0x000000ffff157224 */ /* 0x000fe200078e00ff */
[----:B------:R-:W-:Y:S01]  /*12f0*/  ULEA.HI UR5, UR5, UR4, URZ, 0x7 ;  /* 0x0000000405057291 */ /* 0x000fe2000f8f383f */
[----:B------:R-:W-:Y:S01]  /*1300*/  CS2R R34, SRZ ;  /* 0x0000000000227805 */ /* 0x000fe2000001ff00 */
[----:B------:R-:W-:Y:S01]  /*1310*/  ULEA.HI UR7, UR7, UR6, URZ, 0x7 ;  /* 0x0000000607077291 */ /* 0x000fe2000f8f383f */
[----:B------:R-:W-:Y:S01]  /*1320*/  CS2R R36, SRZ ;  /* 0x0000000000247805 */ /* 0x000fe2000001ff00 */
[----:B------:R-:W-:Y:S01]  /*1330*/  USHF.R.S32.HI UR5, URZ, 0x7, UR5 ;  /* 0x000000073f057899 */ /* 0x000fe20008011405 */
        /* <DEDUP_REMOVED lines=17> */
[----:B------:R-:W-:-:S02]  /*1450*/  CS2R R68, SRZ ;  /* 0x0000000000447805 */ /* 0x000fc4000001ff00 */
[----:B------:R-:W-:Y:S02]  /*1460*/  CS2R R70, SRZ ;  /* 0x0000000000467805 */ /* 0x000fe4000001ff00 */
[----:B------:R-:W-:Y:S02]  /*1470*/  PLOP3.LUT P1, PT, PT, PT, UP0, 0x80, 0x0 ;  /* 0x000000000000781c */ /* 0x000fe40003f2f008 */
        /* <DEDUP_REMOVED lines=12> */
[----:B------:R-:W-:Y:S01]  /*1540*/  MOV R153, RZ ;  /* 0x000000ff00997202 */ /* 0x000fe20000000f00 */
        /* <DEDUP_REMOVED lines=34> */
.L_x_7555:
[----:B------:R-:W-:Y:S01]  /*1770*/  ULEA.HI UR4, UR45, UR45, URZ, 0x1 ;  /* 0x0000002d2d047291 */ /* 0x000fe2000f8f083f */
[----:B------:R-:W-:-:S03]  /*1780*/  MOV R3, UR46 ;  /* 0x0000002e00037c02 */ /* 0x000fc60008000f00 */
[----:B------:R-:W-:Y:S01]  /*1790*/  ULOP3.LUT UR4, UR4, 0xfffffffe, URZ, 0xc0, !UPT ;  /* 0xfffffffe04047892 */ /* 0x000fe2000f8ec03f */
[----:B------:R-:W-:-:S03]  /*17a0*/  ISETP.NE.AND P0, PT, R3, 0x3, PT ;  /* 0x000000030300780c */ /* 0x000fc60003f05270 */
[----:B------:R-:W-:-:S06]  /*17b0*/  UIADD3 UR4, UR45, -UR4, URZ ;  /* 0x800000042d047290 */ /* 0x000fcc000fffe03f */
[----:B------:R-:W-:-:S05]  /*17c0*/  IMAD.U32 R0, RZ, RZ, UR4 ;  /* 0x00000004ff007e24 */ /* 0x000fca000f8e00ff */
[----:B------:R-:W-:-:S04]  /*17d0*/  SHF.L.U32 R0, R0, 0x1f, RZ ;  /* 0x0000001f00007819 */ /* 0x000fc800000006ff */
[----:B------:R-:W0:Y:S02]  /*17e0*/  SYNCS.PHASECHK.TRANS64.TRYWAIT P1, [UR41+0x28800], R0 ;  /* 0x02880000ff0075a7 */ /* 0x000e240008020169 */
[----:B0-----:R-:W-:Y:S05]  /*17f0*/  @!P1 BRA `(.L_x_7556) ;  /* 0x0000010000249947 */ /* 0x001fea0003800000 */
.L_x_7691:
[----:B------:R-:W-:Y:S05]  /*1800*/  @!P0 BRA `(.L_x_7557) ;  /* 0x0000000000048947 */ /* 0x000fea0003800000 */
[----:B------:R-:W-:Y:S01]  /*1810*/  BPT.TRAP 0x1 ;  /* 0x000000040000795c */ /* 0x000fe20000300000 */
.L_x_7557:
[----:B0-----:R-:W-:Y:S02]  /*1820*/  IMAD.U32 R0, RZ, RZ, UR43 ;  /* 0x0000002bff007e24 */ /* 0x001fe4000f8e00ff */
[----:B------:R-:W-:-:S03]  /*1830*/  IMAD.U32 R3, RZ, RZ, UR44 ;  /* 0x0000002cff037e24 */ /* 0x000fc6000f8e00ff */
[----:B------:R-:W-:Y:S02]  /*1840*/  LEA R0, R0, UR41, 0x3 ;  /* 0x0000002900007c11 */ /* 0x000fe4000f8e18ff */
[----:B------:R-:W-:-:S04]  /*1850*/  SHF.L.U32 R3, R3, 0x1f, RZ ;  /* 0x0000001f03037819 */ /* 0x000fc800000006ff */
[----:B------:R0:W1:Y:S01]  /*1860*/  SYNCS.PHASECHK.TRANS64.TRYWAIT P2, [R0+URZ+0x28830], R3 ;  /* 0x02883003000075a7 */ /* 0x000062000804017f */
[----:B------:R-:W-:Y:S05]  /*1870*/  @!P0 BRA `(.L_x_7558) ;  /* 0x0000000000048947 */ /* 0x000fea0003800000 */
[----:B------:R-:W-:Y:S01]  /*1880*/  BPT.TRAP 0x1 ;  /* 0x000000040000795c */ /* 0x000fe20000300000 */
.L_x_7558:
[----:B------:R-:W2:Y:S01]  /*1890*/  S2R R4, SR_TID.X ;  /* 0x0000000000047919 */ /* 0x000ea20000002100 */
[----:B------:R-:W-:Y:S01]  /*18a0*/  IMAD.MOV.U32 R151, RZ, RZ, RZ ;  /* 0x000000ffff977224 */ /* 0x000fe200078e00ff */
[----:B--2---:R-:W-:Y:S01]  /*18b0*/  LOP3.LUT P1, RZ, R4, 0x7f, RZ, 0xc0, !PT ;  /* 0x0000007f04ff7812 */ /* 0x004fe2000782c0ff */
[----:B-1----:R-:W-:-:S12]  /*18c0*/  @P2 BRA `(.L_x_7559) ;  /* 0x0000000000082947 */ /* 0x002fd80003800000 */
[----:B------:R-:W1:Y:S02]  /*18d0*/  SYNCS.PHASECHK.TRANS64.TRYWAIT P2, [R0+URZ+0x28830], R3 ;  /* 0x02883003000075a7 */ /* 0x000e64000804017f */
[----:B-1----:R-:W-:Y:S05]  /*18e0*/  @!P2 BRA `(.L_x_7560) ;  /* 0x000001000000a947 */ /* 0x002fea0003800000 */
.L_x_7559:
[----:B------:R-:W-:Y:S05]  /*18f0*/  WARPSYNC.ALL ;  /* 0x0000000000007948 */ /* 0x000fea0003800000 */
[----:B------:R-:W-:Y:S01]  /*1900*/  UIADD3 UR4, UR41, 0x18400, URZ ;  /* 0x0001840029047890 */ /* 0x000fe2000fffe03f */
[----:B------:R-:W-:Y:S01]  /*1910*/  WARPGROUP.ARRIVE ;  /* 0x00000000000079c5 */ /* 0x000fe20000000000 */
[----:B------:R-:W-:Y:S01]  /*1920*/  ULOP3.LUT UR32, UR53, 0x10000, URZ, 0xfc, !UPT ;  /* 0x0001000035207892 */ /* 0x000fe2000f8efc3f */
[----:B01----:R-:W-:Y:S01]  /*1930*/  @!P1 VIADD R0, R0, 0x28840 ;  /* 0x0002884000009836 */ /* 0x003fe20000000000 */
        /* <DEDUP_REMOVED lines=9> */
[-C--:B------:R-:W-:Y:S01]  /*19d0*/  MOV R149, R151.reuse ;  /* 0x0000009700957202 */ /* 0x080fe20000000f00 */
[----:B------:R-:W-:Y:S01]  /*19e0*/  UIADD3 UR4, UR32, 0x2, URZ ;  /* 0x0000000220047890 */ /* 0x000fe2000fffe03f */
[--C-:B------:R-:W-:Y:S01]  /*19f0*/  IMAD.MOV.U32 R148, RZ, RZ, R151.reuse ;  /* 0x000000ffff947224 */ /* 0x100fe200078e0097 */
[----:B------:R-:W-:Y:S01]  /*1a00*/  ULEA UR34, UR43, UR50, 0xb ;  /* 0x000000322b227291 */ /* 0x000fe2000f8e583f */
        /* <DEDUP_REMOVED lines=25> */
[-C--:B------:R-:W-:Y:S01]  /*1ba0*/  MOV R138, R151.reuse ;  /* 0x00000097008a7202 */ /* 0x080fe20000000f00 */
        /* <DEDUP_REMOVED lines=47> */
[----:B------:R-:W-:Y:S02]  /*1ea0*/  WARPGROUP.DEPBAR.LE gsb0, 0x0 ;  /* 0x00008000000079c5 */ /* 0x000fe40000010000 */
[----:B------:R-:W-:-:S06]  /*1eb0*/  WARPGROUP.ARRIVE ;  /* 0x00000000000079c5 */ /* 0x000fcc0000000000 */
[----:B------:R-:W-:Y:S01]  /*1ec0*/  HGMMA.64x128x16.F32.BF16 R24, gdesc[UR4], R24, gsb0 ;  /* 0x01e00000041879f0 */ /* 0x000fe20008001818 */
[----:B------:R-:W-:Y:S02]  /*1ed0*/  UMOV UR6, 0xffffff80 ;  /* 0xffffff8000067882 */ /* 0x000fe40000000000 */
[----:B------:R-:W-:Y:S02]  /*1ee0*/  UIMAD UR6, UR56, UR6, 0x80 ;  /* 0x00000080380674a4 */ /* 0x000fe4000f8e0206 */
[----:B------:R-:W-:Y:S02]  /*1ef0*/  UIADD3 UR56, UR56, -0x2, URZ ;  /* 0xfffffffe38387890 */ /* 0x000fe4000fffe03f */
[----:B------:R-:W-:-:S04]  /*1f00*/  UIADD3 UR6, UR47, UR6, URZ ;  /* 0x000000062f067290 */ /* 0x000fc8000fffe03f */
[----:B------:R-:W-:Y:S02]  /*1f10*/  UIADD3 UR7, -UR51, 0x1, UR6 ;  /* 0x0000000133077890 */ /* 0x000fe4000fffe106 */
[----:B------:R-:W-:Y:S01]  /*1f20*/  IMAD.U32 R9, RZ, RZ, UR6 ;  /* 0x00000006ff097e24 */ /* 0x000fe2000f8e00ff */
[----:B------:R-:W-:-:S03]  /*1f30*/  ULDC UR6, c[0x0][0x988] ;  /* 0x0002620000067ab9 */ /* 0x000fc60000000800 */
[----:B------:R-:W-:-:S04]  /*1f40*/  IMAD.U32 R89, RZ, RZ, UR7 ;  /* 0x00000007ff597e24 */ /* 0x000fc8000f8e00ff */
[----:B------:R-:W-:Y:S01]  /*1f50*/  IMAD R89, R18, -0x2, R89 ;  /* 0xfffffffe12597824 */ /* 0x000fe200078e0259 */
        /* <DEDUP_REMOVED lines=23> */
[----:B------:R-:W-:Y:S02]  /*20d0*/  IMAD.U32 R40, RZ, RZ, UR52 ;  /* 0x00000034ff287e24 */ /* 0x000fe4000f8e00ff */
[----:B------:R-:W-:Y:S01]  /*20e0*/  FMUL.FTZ R30, R30, UR10 ;  /* 0x0000000a1e1e7c20 */ /* 0x000fe20008410000 */
[----:B------:R-:W-:Y:S01]  /*20f0*/  FMUL.FTZ R10, R36, UR10 ;  /* 0x0000000a240a7c20 */ /* 0x000fe20008410000 */
[----:B------:R-:W0:Y:S01]  /*2100*/  MUFU.TANH R26, R26 ;  /* 0x0000001a001a7308 */ /* 0x000e220000002400 */
[----:B------:R-:W-:-:S02]  /*2110*/  IMAD R40, R40, 0x80, R19 ;  /* 0x0000008028287824 */ /* 0x000fc400078e0213 */
[----:B------:R-:W-:Y:S01]  /*2120*/  FMUL.FTZ R31, R31, UR10 ;  /* 0x0000000a1f1f7c20 */ /* 0x000fe20008410000 */
[----:B------:R-:W-:Y:S02]  /*2130*/  IMAD R36, R18, -0x2, R9 ;  /* 0xfffffffe12247824 */ /* 0x000fe400078e0209 */
[----:B------:R-:W-:Y:S01]  /*2140*/  FMUL.FTZ R34, R34, UR10 ;  /* 0x0000000a22227c20 */ /* 0x000fe20008410000 */
[----:B------:R-:W-:Y:S01]  /*2150*/  FMUL.FTZ R35, R35, UR10 ;  /* 0x0000000a23237c20 */ /* 0x000fe20008410000 */
[----:B------:R-:W-:Y:S01]  /*2160*/  IADD3 R9, R89, 0x8, R40 ;  /* 0x0000000859097810 */ /* 0x000fe20007ffe028 */
[----:B------:R-:W-:Y:S01]  /*2170*/  FMUL.FTZ R38, R38, UR10 ;  /* 0x0000000a26267c20 */ /* 0x000fe20008410000 */
[----:B------:R-:W1:Y:S01]  /*2180*/  MUFU.TANH R27, R27 ;  /* 0x0000001b001b7308 */ /* 0x000e620000002400 */
[----:B------:R-:W-:Y:S01]  /*2190*/  FMUL.FTZ R39, R39, UR10 ;  /* 0x0000000a27277c20 */ /* 0x000fe20008410000 */
[----:B------:R-:W-:Y:S01]  /*21a0*/  VIMNMX R9, R36, R9, PT ;  /* 0x0000000924097248 */ /* 0x000fe20003fe0100 */
[----:B------:R-:W-:Y:S01]  /*21b0*/  FMUL.FTZ R42, R42, UR10 ;  /* 0x0000000a2a2a7c20 */ /* 0x000fe20008410000 */
[----:B------:R-:W-:Y:S01]  /*21c0*/  FMUL.FTZ R43, R43, UR10 ;  /* 0x0000000a2b2b7c20 */ /* 0x000fe20008410000 */
[----:B------:R-:W-:Y:S01]  /*21d0*/  FMUL.FTZ R46, R46, UR10 ;  /* 0x0000000a2e2e7c20 */ /* 0x000fe20008410000 */
[----:B------:R-:W-:Y:S01]  /*21e0*/  ISETP.GT.AND P2, PT, R9, RZ, PT ;  /* 0x000000ff0900720c */ /* 0x000fe20003f44270 */
[----:B------:R-:W-:Y:S01]  /*21f0*/  FMUL.FTZ R47, R47, UR10 ;  /* 0x0000000a2f2f7c20 */ /* 0x000fe20008410000 */
[----:B------:R-:W2:Y:S01]  /*2200*/  MUFU.TANH R30, R30 ;  /* 0x0000001e001e7308 */ /* 0x000ea20000002400 */
[----:B------:R-:W-:Y:S01]  /*2210*/  ISETP.GT.AND P3, PT, R9, 0x1, PT ;  /* 0x000000010900780c */ /* 0x000fe20003f64270 */
[----:B------:R-:W-:Y:S01]  /*2220*/  FMUL.FTZ R50, R50, UR10 ;  /* 0x0000000a32327c20 */ /* 0x000fe20008410000 */
[----:B0-----:R-:W-:Y:S01]  /*2230*/  FSEL R91, R26, -INF , P2 ;  /* 0xff8000001a5b7808 */ /* 0x001fe20001000000 */
[----:B------:R-:W-:Y:S01]  /*2240*/  FMUL.FTZ R51, R51, UR10 ;  /* 0x0000000a33337c20 */ /* 0x000fe20008410000 */
[----:B------:R-:W-:Y:S01]  /*2250*/  ISETP.GT.AND P4, PT, R9, 0x8, PT ;  /* 0x000000080900780c */ /* 0x000fe20003f84270 */
[----:B------:R-:W-:Y:S01]  /*2260*/  FMUL.FTZ R20, R45, UR10 ;  /* 0x0000000a2d147c20 */ /* 0x000fe20008410000 */
[----:B------:R-:W-:Y:S01]  /*2270*/  ISETP.GT.AND P2, PT, R9, 0x9, PT ;  /* 0x000000090900780c */ /* 0x000fe20003f44270 */
[----:B------:R-:W0:Y:S01]  /*2280*/  MUFU.TANH R31, R31 ;  /* 0x0000001f001f7308 */ /* 0x000e220000002400 */
        /* <DEDUP_REMOVED lines=10> */
[----:B------:R-:W-:Y:S01]  /*2330*/  FMUL.FTZ R11, R33, UR10 ;  /* 0x0000000a210b7c20 */ /* 0x000fe20008410000 */
[----:B------:R-:W-:Y:S01]  /*2340*/  FMUL.FTZ R62, R62, UR10 ;  /* 0x0000000a3e3e7c20 */ /* 0x000fe20008410000 */
[----:B------:R-:W-:Y:S01]  /*2350*/  FMNMX.FTZ R4, R93, R4, !PT ;  /* 0x000000045d047209 */ /* 0x000fe20007810000 */
[----:B------:R-:W-:Y:S01]  /*2360*/  FMUL.FTZ R63, R63, UR10 ;  /* 0x0000000a3f3f7c20 */ /* 0x000fe20008410000 */
[----:B------:R-:W-:Y:S01]  /*2370*/  FMUL.FTZ R66, R66, UR10 ;  /* 0x0000000a42427c20 */ /* 0x000fe20008410000 */
[----:B------:R-:W2:Y:S01]  /*2380*/  MUFU.TANH R35, R35 ;  /* 0x0000002300237308 */ /* 0x000ea20000002400 */
[----:B0-----:R-:W-:Y:S01]  /*2390*/  FSEL R95, R31, -INF , P2 ;  /* 0xff8000001f5f7808 */ /* 0x001fe20001000000 */
[----:B------:R-:W-:Y:S01]  /*23a0*/  FMUL.FTZ R67, R67, UR10 ;  /* 0x0000000a43437c20 */ /* 0x000fe20008410000 */
[----:B------:R-:W-:Y:S01]  /*23b0*/  ISETP.GT.AND P2, PT, R9, 0x11, PT ;  /* 0x000000110900780c */ /* 0x000fe20003f44270 */
[----:B------:R-:W-:Y:S01]  /*23c0*/  FMUL.FTZ R12, R37, UR10 ;  /* 0x0000000a250c7c20 */ /* 0x000fe20008410000 */
[----:B------:R-:W-:Y:S01]  /*23d0*/  FMNMX.FTZ R4, R95, R4, !PT ;  /* 0x000000045f047209 */ /* 0x000fe20007810000 */
[----:B------:R-:W-:Y:S01]  /*23e0*/  FMUL.FTZ R70, R70, UR10 ;  /* 0x0000000a46467c20 */ /* 0x000fe20008410000 */
[----:B------:R-:W-:Y:S01]  /*23f0*/  FMUL.FTZ R71, R71, UR10 ;  /* 0x0000000a47477c20 */ /* 0x000fe20008410000 */
        /* <DEDUP_REMOVED lines=41> */
[----:B0-----:R-:W-:Y:S01]  /*2690*/  FSEL R107, R43, -INF , P2 ;  /* 0xff8000002b6b7808 */ /* 0x001fe20001000000 */
[----:B------:R-:W-:Y:S01]  /*26a0*/  FMUL.FTZ R29, R56, UR10 ;  /* 0x0000000a381d7c20 */ /* 0x000fe20008410000 */
[----:B------:R-:W-:Y:S01]  /*26b0*/  ISETP.GT.AND P2, PT, R9, 0x29, PT ;  /* 0x000000290900780c */ /* 0x000fe20003f44270 */
[----:B------:R-:W-:Y:S01]  /*26c0*/  FMUL.FTZ R60, R60, UR10 ;  /* 0x0000000a3c3c7c20 */ /* 0x000fe20008410000 */
[----:B------:R-:W-:Y:S01]  /*26d0*/  FMNMX.FTZ R4, R107, R4, !PT ;  /* 0x000000046b047209 */ /* 0x000fe20007810000 */
        /* <DEDUP_REMOVED lines=25> */
[----:B------:R0:W-:Y:S01]  /*2870*/  @!P1 SYNCS.ARRIVE.TRANS64.RED.A1T0 RZ, [R0+URZ], RZ ;  /* 0x000000ff00ff99a7 */ /* 0x0001e2000810043f */
[----:B------:R-:W3:Y:S01]  /*2880*/  MUFU.TANH R55, R55 ;  /* 0x0000003700377308 */ /* 0x000ee20000002400 */
[----:B-1----:R-:W-:-:S02]  /*2890*/  FSEL R45, R45, -INF , P2 ;  /* 0xff8000002d2d7808 */ /* 0x002fc40001000000 */
        /* <DEDUP_REMOVED lines=61> */
[----:B------:R-:W-:Y:S01]  /*2c70*/  FMNMX.FTZ R30, R59, R4, !PT ;  /* 0x000000043b1e7209 */ /* 0x000fe20007810000 */
[----:B------:R-:W-:Y:S02]  /*2c80*/  FMUL.FTZ R4, R61, UR10 ;  /* 0x0000000a3d047c20 */ /* 0x000fe40008410000 */
[----:B------:R-:W1:Y:S01]  /*2c90*/  MUFU.TANH R67, R87 ;  /* 0x0000005700437308 */ /* 0x000e620000002400 */
[----:B--2---:R-:W-:Y:S02]  /*2ca0*/  FSEL R63, R63, -INF , P2 ;  /* 0xff8000003f3f7808 */ /* 0x004fe40001000000 */
[----:B------:R-:W-:-:S02]  /*2cb0*/  ISETP.GT.AND P2, PT, R9, 0x79, PT ;  /* 0x000000790900780c */ /* 0x000fc40003f44270 */
[----:B------:R-:W-:-:S03]  /*2cc0*/  FMNMX.FTZ R34, R63, R30, !PT ;  /* 0x0000001e3f227209 */ /* 0x000fc60007810000 */
[----:B------:R-:W-:Y:S01]  /*2cd0*/  MUFU.TANH R30, R4 ;  /* 0x00000004001e7308 */ /* 0x000fe20000002400 */
[----:B---3--:R-:W-:Y:S02]  /*2ce0*/  FSEL R61, R86, -INF , P3 ;  /* 0xff800000563d7808 */ /* 0x008fe40001800000 */
[----:B------:R-:W-:Y:S02]  /*2cf0*/  ISETP.GT.AND P3, PT, R36, 0x1, PT ;  /* 0x000000012400780c */ /* 0x000fe40003f64270 */
[----:B------:R-:W-:-:S03]  /*2d00*/  FMNMX.FTZ R34, R61, R34, !PT ;  /* 0x000000223d227209 */ /* 0x000fc60007810000 */
[----:B------:R-:W-:Y:S01]  /*2d10*/  MUFU.TANH R3, R3 ;  /* 0x0000000300037308 */ /* 0x000fe20000002400 */
[----:B-1----:R-:W-:-:S04]  /*2d20*/  FSEL R67, R67, -INF , P2 ;  /* 0xff80000043437808 */ /* 0x002fc80001000000 */
[----:B------:R-:W-:-:S03]  /*2d30*/  FMNMX.FTZ R34, R67, R34, !PT ;  /* 0x0000002243227209 */ /* 0x000fc60007810000 */
[----:B------:R-:W1:Y:S02]  /*2d40*/  MUFU.TANH R5, R5 ;  /* 0x0000000500057308 */ /* 0x000e640000002400 */
[----:B------:R-:W2:Y:S06]  /*2d50*/  SHFL.BFLY PT, R9, R34, 0x2, 0x1f ;  /* 0x0c401f0022097f89 */ /* 0x000eac00000e0000 */
[----:B------:R-:W3:Y:S08]  /*2d60*/  MUFU.TANH R6, R6 ;  /* 0x0000000600067308 */ /* 0x000ef00000002400 */
[----:B------:R-:W-:Y:S01]  /*2d70*/  MUFU.TANH R7, R7 ;  /* 0x0000000700077308 */ /* 0x000fe20000002400 */
[----:B-1----:R-:W-:-:S02]  /*2d80*/  FSEL R5, R5, -INF , P3 ;  /* 0xff80000005057808 */ /* 0x002fc40001800000 */
[----:B------:R-:W-:-:S05]  /*2d90*/  ISETP.GT.AND P3, PT, R36, 0x10, PT ;  /* 0x000000102400780c */ /* 0x000fca0003f64270 */
[----:B------:R-:W1:Y:S01]  /*2da0*/  MUFU.TANH R8, R8 ;  /* 0x0000000800087308 */ /* 0x000e620000002400 */
[----:B---3--:R-:W-:Y:S02]  /*2db0*/  FSEL R71, R6, -INF , P4 ;  /* 0xff80000006477808 */ /* 0x008fe40002000000 */
[----:B--2---:R-:W-:-:S05]  /*2dc0*/  FMNMX.FTZ R4, R34, R9, !PT ;  /* 0x0000000922047209 */ /* 0x004fca0007810000 */
[----:B------:R-:W2:Y:S01]  /*2dd0*/  SHFL.BFLY PT, R9, R4, 0x1, 0x1f ;  /* 0x0c201f0004097f89 */ /* 0x000ea200000e0000 */
[----:B------:R-:W-:Y:S08]  /*2de0*/  MUFU.TANH R11, R11 ;  /* 0x0000000b000b7308 */ /* 0x000ff00000002400 */
[----:B------:R-:W3:Y:S01]  /*2df0*/  MUFU.TANH R10, R10 ;  /* 0x0000000a000a7308 */ /* 0x000ee20000002400 */
[----:B-1----:R-:W-:-:S02]  /*2e00*/  FSEL R79, R8, -INF , P3 ;  /* 0xff800000084f7808 */ /* 0x002fc40001800000 */
[----:B------:R-:W-:-:S05]  /*2e10*/  ISETP.GT.AND P3, PT, R36, 0x18, PT ;  /* 0x000000182400780c */ /* 0x000fca0003f64270 */
[----:B------:R-:W1:Y:S01]  /*2e20*/  MUFU.TANH R12, R12 ;  /* 0x0000000c000c7308 */ /* 0x000e620000002400 */
[----:B--2---:R-:W-:Y:S01]  /*2e30*/  FMNMX.FTZ R9, R4, R9, !PT ;  /* 0x0000000904097209 */ /* 0x004fe20007810000 */
[----:B------:R-:W-:-:S06]  /*2e40*/  IMAD.U32 R4, RZ, RZ, UR6 ;  /* 0x00000006ff047e24 */ /* 0x000fcc000f8e00ff */
[----:B------:R-:W2:Y:S01]  /*2e50*/  MUFU.TANH R13, R13 ;  /* 0x0000000d000d7308 */ /* 0x000ea20000002400 */
[----:B---3--:R-:W-:Y:S01]  /*2e60*/  FSEL R83, R10, -INF , P3 ;  /* 0xff8000000a537808 */ /* 0x008fe20001800000 */
[----:B------:R-:W-:Y:S01]  /*2e70*/  UIADD3 UR6, UR47, -UR51, URZ ;  /* 0x800000332f067290 */ /* 0x000fe2000fffe03f */
[C---:B------:R-:W-:Y:S01]  /*2e80*/  FMUL.FTZ R34, R9.reuse, R4 ;  /* 0x0000000409227220 */ /* 0x040fe20000410000 */
[----:B------:R-:W-:Y:S02]  /*2e90*/  FSETP.NEU.FTZ.AND P2, PT, R9, -INF , PT ;  /* 0xff8000000900780b */ /* 0x000fe40003f5d000 */
[----:B------:R-:W-:Y:S01]  /*2ea0*/  ISETP.GT.AND P3, PT, R36, 0x20, PT ;  /* 0x000000202400780c */ /* 0x000fe20003f64270 */
[----:B------:R-:W-:Y:S01]  /*2eb0*/  ULEA UR6, UR52, UR6, 0x7 ;  /* 0x0000000634067291 */ /* 0x000fe2000f8e383f */
[----:B------:R-:W-:Y:S01]  /*2ec0*/  FSEL R38, R34, RZ, P2 ;  /* 0x000000ff22267208 */ /* 0x000fe20001000000 */
[----:B------:R-:W3:Y:S01]  /*2ed0*/  MUFU.TANH R15, R15 ;  /* 0x0000000f000f7308 */ /* 0x000ee20000002400 */
[----:B------:R-:W-:Y:S01]  /*2ee0*/  ISETP.GT.AND P2, PT, R36, RZ, PT ;  /* 0x000000ff2400720c */ /* 0x000fe20003f44270 */
[----:B------:R-:W-:-:S02]  /*2ef0*/  USHF.R.S32.HI UR7, URZ, 0x1f, UR6 ;  /* 0x0000001f3f077899 */ /* 0x000fc40008011406 */
[-CC-:B------:R-:W-:Y:S01]  /*2f00*/  FFMA.FTZ R181, R91, R4.reuse, -R38.reuse ;  /* 0x000000045bb57223 */ /* 0x180fe20000010826 */
[----:B------:R-:W-:Y:S01]  /*2f10*/  FSEL R3, R3, -INF , P2 ;  /* 0xff80000003037808 */ /* 0x000fe20001000000 */
[-CC-:B------:R-:W-:Y:S01]  /*2f20*/  FFMA.FTZ R183, R93, R4.reuse, -R38.reuse ;  /* 0x000000045db77223 */ /* 0x180fe20000010826 */
[C---:B------:R-:W-:Y:S01]  /*2f30*/  ISETP.GT.AND P2, PT, R36.reuse, 0x9, PT ;  /* 0x000000092400780c */ /* 0x040fe20003f44270 */
[----:B------:R-:W4:Y:S01]  /*2f40*/  MUFU.TANH R14, R14 ;  /* 0x0000000e000e7308 */ /* 0x000f220000002400 */
[----:B------:R-:W-:Y:S01]  /*2f50*/  FMNMX.FTZ R34, R3, R5, !PT ;  /* 0x0000000503227209 */ /* 0x000fe20007810000 */
[-CC-:B------:R-:W-:Y:S01]  /*2f60*/  FFMA.FTZ R6, R95, R4.reuse, -R38.reuse ;  /* 0x000000045f067223 */ /* 0x180fe20000010826 */
[----:B------:R-:W-:Y:S01]  /*2f70*/  FSEL R75, R7, -INF , P2 ;  /* 0xff800000074b7808 */ /* 0x000fe20001000000 */
[--C-:B------:R-:W-:Y:S01]  /*2f80*/  FFMA.FTZ R177, R97, R4, -R38.reuse ;  /* 0x0000000461b17223 */ /* 0x100fe20000010826 */
[----:B------:R-:W-:Y:S01]  /*2f90*/  FMNMX.FTZ R34, R71, R34, !PT ;  /* 0x0000002247227209 */ /* 0x000fe20007810000 */
[--C-:B------:R-:W-:Y:S01]  /*2fa0*/  FFMA.FTZ R8, R99, R4, -R38.reuse ;  /* 0x0000000463087223 */ /* 0x100fe20000010826 */
        /* <DEDUP_REMOVED lines=8> */
[----:B------:R-:W-:Y:S01]  /*3030*/  ISETP.GT.AND P2, PT, R36, 0x19, PT ;  /* 0x000000192400780c */ /* 0x000fe20003f44270 */
[----:B------:R-:W0:Y:S01]  /*3040*/  MUFU.TANH R21, R21 ;  /* 0x0000001500157308 */ /* 0x000e220000002400 */
[----:B------:R-:W-:Y:S01]  /*3050*/  FMNMX.FTZ R34, R11, R34, !PT ;  /* 0x000000220b227209 */ /* 0x000fe20007810000 */
[-CC-:B------:R-:W-:Y:S01]  /*3060*/  FFMA.FTZ R171, R41, R4.reuse, -R38.reuse ;  /* 0x0000000429ab7223 */ /* 0x180fe20000010826 */
[----:B-1----:R-:W-:Y:S01]  /*3070*/  FSEL R87, R12, -INF , P2 ;  /* 0xff8000000c577808 */ /* 0x002fe20001000000 */
[--C-:B------:R-:W-:Y:S01]  /*3080*/  FFMA.FTZ R153, R33, R4, -R38.reuse ;  /* 0x0000000421997223 */ /* 0x100fe20000010826 */
[----:B------:R-:W-:Y:S01]  /*3090*/  FMNMX.FTZ R34, R83, R34, !PT ;  /* 0x0000002253227209 */ /* 0x000fe20007810000 */
[-CC-:B------:R-:W-:Y:S01]  /*30a0*/  FFMA.FTZ R27, R27, R4.reuse, -R38.reuse ;  /* 0x000000041b1b7223 */ /* 0x180fe20000010826 */
[----:B------:R-:W-:Y:S01]  /*30b0*/  ISETP.GT.AND P2, PT, R36, 0x21, PT ;  /* 0x000000212400780c */ /* 0x000fe20003f44270 */
[----:B------:R-:W1:Y:S01]  /*30c0*/  MUFU.TANH R25, R25 ;  /* 0x0000001900197308 */ /* 0x000e620000002400 */
[----:B--2---:R-:W-:Y:S01]  /*30d0*/  FSEL R13, R13, -INF , P3 ;  /* 0xff8000000d0d7808 */ /* 0x004fe20001800000 */
[--C-:B------:R-:W-:Y:S01]  /*30e0*/  FFMA.FTZ R26, R26, R4, -R38.reuse ;  /* 0x000000041a1a7223 */ /* 0x100fe20000010826 */
[----:B------:R-:W-:Y:S01]  /*30f0*/  FMNMX.FTZ R34, R87, R34, !PT ;  /* 0x0000002257227209 */ /* 0x000fe20007810000 */
[-CC-:B------:R-:W-:Y:S01]  /*3100*/  FFMA.FTZ R12, R107, R4.reuse, -R38.reuse ;  /* 0x000000046b0c7223 */ /* 0x180fe20000010826 */
[C---:B------:R-:W-:Y:S01]  /*3110*/  ISETP.GT.AND P3, PT, R36.reuse, 0x28, PT ;  /* 0x000000282400780c */ /* 0x040fe20003f64270 */
[--C-:B------:R-:W-:Y:S01]  /*3120*/  FFMA.FTZ R175, R109, R4, -R38.reuse ;  /* 0x000000046daf7223 */ /* 0x100fe20000010826 */
[----:B---3--:R-:W-:Y:S01]  /*3130*/  FSEL R15, R15, -INF , P2 ;  /* 0xff8000000f0f7808 */ /* 0x008fe20001000000 */
[----:B------:R-:W2:Y:S01]  /*3140*/  MUFU.TANH R24, R24 ;  /* 0x0000001800187308 */ /* 0x000ea20000002400 */
[----:B------:R-:W-:Y:S01]  /*3150*/  FMNMX.FTZ R34, R13, R34, !PT ;  /* 0x000000220d227209 */ /* 0x000fe20007810000 */
[-CC-:B------:R-:W-:Y:S01]  /*3160*/  FFMA.FTZ R169, R113, R4.reuse, -R38.reuse ;  /* 0x0000000471a97223 */ /* 0x180fe20000010826 */
[----:B------:R-:W-:Y:S01]  /*3170*/  ISETP.GT.AND P2, PT, R36, 0x29, PT ;  /* 0x000000292400780c */ /* 0x000fe20003f44270 */
[-CC-:B------:R-:W-:Y:S01]  /*3180*/  FFMA.FTZ R31, R31, R4.reuse, -R38.reuse ;  /* 0x000000041f1f7223 */ /* 0x180fe20000010826 */
[----:B----4-:R-:W-:Y:S01]  /*3190*/  FSEL R89, R14, -INF , P3 ;  /* 0xff8000000e597808 */ /* 0x010fe20001800000 */
[--C-:B------:R-:W-:Y:S01]  /*31a0*/  FFMA.FTZ R14, R111, R4, -R38.reuse ;  /* 0x000000046f0e7223 */ /* 0x100fe20000010826 */
[----:B------:R-:W-:Y:S01]  /*31b0*/  FMNMX.FTZ R34, R15, R34, !PT ;  /* 0x000000220f227209 */ /* 0x000fe20007810000 */
[----:B------:R-:W3:Y:S01]  /*31c0*/  MUFU.TANH R28, R28 ;  /* 0x0000001c001c7308 */ /* 0x000ee20000002400 */
[----:B------:R-:W-:Y:S01]  /*31d0*/  ISETP.GT.AND P3, PT, R36, 0x30, PT ;  /* 0x000000302400780c */ /* 0x000fe20003f64270 */
[-CC-:B------:R-:W-:Y:S01]  /*31e0*/  FFMA.FTZ R35, R35, R4.reuse, -R38.reuse ;  /* 0x0000000423237223 */ /* 0x180fe20000010826 */
[----:B-----5:R-:W-:Y:S01]  /*31f0*/  FSEL R91, R20, -INF , P2 ;  /* 0xff800000145b7808 */ /* 0x020fe20001000000 */
[--C-:B------:R-:W-:Y:S01]  /*3200*/  FFMA.FTZ R20, R45, R4, -R38.reuse ;  /* 0x000000042d147223 */ /* 0x100fe20000010826 */
[----:B------:R-:W-:Y:S01]  /*3210*/  FMNMX.FTZ R34, R89, R34, !PT ;  /* 0x0000002259227209 */ /* 0x000fe20007810000 */
[-CC-:B------:R-:W-:Y:S01]  /*3220*/  FFMA.FTZ R37, R37, R4.reuse, -R38.reuse ;  /* 0x0000000425257223 */ /* 0x180fe20000010826 */
[C---:B------:R-:W-:Y:S01]  /*3230*/  ISETP.GT.AND P2, PT, R36.reuse, 0x31, PT ;  /* 0x000000312400780c */ /* 0x040fe20003f44270 */
[----:B------:R-:W4:Y:S01]  /*3240*/  MUFU.TANH R29, R29 ;  /* 0x0000001d001d7308 */ /* 0x000f220000002400 */
[----:B0-----:R-:W-:Y:S01]  /*3250*/  FSEL R21, R21, -INF , P3 ;  /* 0xff80000015157808 */ /* 0x001fe20001800000 */
[--C-:B------:R-:W-:Y:S01]  /*3260*/  FFMA.FTZ R43, R43, R4, -R38.reuse ;  /* 0x000000042b2b7223 */ /* 0x100fe20000010826 */
[----:B------:R-:W-:Y:S01]  /*3270*/  FMNMX.FTZ R34, R91, R34, !PT ;  /* 0x000000225b227209 */ /* 0x000fe20007810000 */
[-CC-:B------:R-:W-:Y:S01]  /*3280*/  FFMA.FTZ R47, R47, R4.reuse, -R38.reuse ;  /* 0x000000042f2f7223 */ /* 0x180fe20000010826 */
[C---:B------:R-:W-:Y:S01]  /*3290*/  ISETP.GT.AND P3, PT, R36.reuse, 0x38, PT ;  /* 0x000000382400780c */ /* 0x040fe20003f64270 */
[--C-:B------:R-:W-:Y:S01]  /*32a0*/  FFMA.FTZ R49, R49, R4, -R38.reuse ;  /* 0x0000000431317223 */ /* 0x100fe20000010826 */
[----:B-1----:R-:W-:Y:S01]  /*32b0*/  FSEL R25, R25, -INF , P2 ;  /* 0xff80000019197808 */ /* 0x002fe20001000000 */
[----:B------:R-:W0:Y:S01]  /*32c0*/  MUFU.TANH R32, R32 ;  /* 0x0000002000207308 */ /* 0x000e220000002400 */
[----:B------:R-:W-:Y:S01]  /*32d0*/  FMNMX.FTZ R34, R21, R34, !PT ;  /* 0x0000002215227209 */ /* 0x000fe20007810000 */
[-CC-:B------:R-:W-:Y:S01]  /*32e0*/  FFMA.FTZ R51, R51, R4.reuse, -R38.reuse ;  /* 0x0000000433337223 */ /* 0x180fe20000010826 */
[----:B------:R-:W-:Y:S01]  /*32f0*/  ISETP.GT.AND P2, PT, R36, 0x39, PT ;  /* 0x000000392400780c */ /* 0x000fe20003f44270 */
[-CC-:B------:R-:W-:Y:S01]  /*3300*/  FFMA.FTZ R53, R53, R4.reuse, -R38.reuse ;  /* 0x0000000435357223 */ /* 0x180fe20000010826 */
[----:B--2---:R-:W-:Y:S01]  /*3310*/  FSEL R93, R24, -INF , P3 ;  /* 0xff800000185d7808 */ /* 0x004fe20001800000 */
[--C-:B------:R-:W-:Y:S01]  /*3320*/  FFMA.FTZ R24, R39, R4, -R38.reuse ;  /* 0x0000000427187223 */ /* 0x100fe20000010826 */
[----:B------:R-:W-:Y:S01]  /*3330*/  FMNMX.FTZ R34, R25, R34, !PT ;  /* 0x0000002219227209 */ /* 0x000fe20007810000 */
[----:B------:R-:W1:Y:S01]  /*3340*/  MUFU.TANH R60, R60 ;  /* 0x0000003c003c7308 */ /* 0x000e620000002400 */
[----:B------:R-:W-:Y:S01]  /*3350*/  ISETP.GT.AND P3, PT, R36, 0x40, PT ;  /* 0x000000402400780c */ /* 0x000fe20003f64270 */
[-CC-:B------:R-:W-:Y:S01]  /*3360*/  FFMA.FTZ R55, R55, R4.reuse, -R38.reuse ;  /* 0x0000000437377223 */ /* 0x180fe20000010826 */
[----:B---3--:R-:W-:Y:S01]  /*3370*/  FSEL R95, R28, -INF , P2 ;  /* 0xff8000001c5f7808 */ /* 0x008fe20001000000 */
[--C-:B------:R-:W-:Y:S01]  /*3380*/  FFMA.FTZ R57, R57, R4, -R38.reuse ;  /* 0x0000000439397223 */ /* 0x100fe20000010826 */
[----:B------:R-:W-:Y:S01]  /*3390*/  FMNMX.FTZ R34, R93, R34, !PT ;  /* 0x000000225d227209 */ /* 0x000fe20007810000 */
[-CC-:B------:R-:W-:Y:S01]  /*33a0*/  FFMA.FTZ R59, R59, R4.reuse, -R38.reuse ;  /* 0x000000043b3b7223 */ /* 0x180fe20000010826 */
[C---:B------:R-:W-:Y:S01]  /*33b0*/  ISETP.GT.AND P2, PT, R36.reuse, 0x41, PT ;  /* 0x000000412400780c */ /* 0x040fe20003f44270 */
[----:B------:R-:W2:Y:S01]  /*33c0*/  MUFU.TANH R64, R64 ;  /* 0x0000004000407308 */ /* 0x000ea20000002400 */
[----:B----4-:R-:W-:Y:S01]  /*33d0*/  FSEL R29, R29, -INF , P3 ;  /* 0xff8000001d1d7808 */ /* 0x010fe20001800000 */
[--C-:B------:R-:W-:Y:S01]  /*33e0*/  FFMA.FTZ R63, R63, R4, -R38.reuse ;  /* 0x000000043f3f7223 */ /* 0x100fe20000010826 */
[----:B------:R-:W-:Y:S01]  /*33f0*/  FMNMX.FTZ R34, R95, R34, !PT ;  /* 0x000000225f227209 */ /* 0x000fe20007810000 */
[--C-:B------:R-:W-:Y:S01]  /*3400*/  FFMA.FTZ R61, R61, R4, -R38.reuse ;  /* 0x000000043d3d7223 */ /* 0x100fe20000010826 */
[----:B------:R-:W-:Y:S01]  /*3410*/  ISETP.GT.AND P3, PT, R36, 0x48, PT ;  /* 0x000000482400780c */ /* 0x000fe20003f64270 */
[----:B------:R-:W-:Y:S01]  /*3420*/  ULEA.HI UR7, UR7, UR6, URZ, 0x7 ;  /* 0x0000000607077291 */ /* 0x000fe2000f8f383f */
[----:B0-----:R-:W-:Y:S01]  /*3430*/  FSEL R97, R32, -INF , P2 ;  /* 0xff80000020617808 */ /* 0x001fe20001000000 */
[----:B------:R-:W0:Y:S01]  /*3440*/  MUFU.TANH R65, R65 ;  /* 0x0000004100417308 */ /* 0x000e220000002400 */
[----:B------:R-:W-:Y:S01]  /*3450*/  FMNMX.FTZ R34, R29, R34, !PT ;  /* 0x000000221d227209 */ /* 0x000fe20007810000 */
[----:B------:R-:W-:Y:S01]  /*3460*/  USHF.R.S32.HI UR7, URZ, 0x7, UR7 ;  /* 0x000000073f077899 */ /* 0x000fe20008011407 */
[----:B------:R-:W-:Y:S01]  /*3470*/  ISETP.GT.AND P2, PT, R36, 0x49, PT ;  /* 0x000000492400780c */ /* 0x000fe20003f44270 */
[----:B------:R-:W-:Y:S01]  /*3480*/  FFMA.FTZ R38, R67, R4, -R38 ;  /* 0x0000000443267223 */ /* 0x000fe20000010826 */
[----:B-1----:R-:W-:Y:S01]  /*3490*/  FSEL R99, R60, -INF , P3 ;  /* 0xff8000003c637808 */ /* 0x002fe20001800000 */
[----:B------:R-:W-:Y:S01]  /*34a0*/  UISETP.LT.AND UP0, UPT, URZ, UR7, UPT ;  /* 0x000000073f00728c */ /* 0x000fe2000bf01270 */
[----:B------:R-:W-:Y:S01]  /*34b0*/  FMNMX.FTZ R34, R97, R34, !PT ;  /* 0x0000002261227209 */ /* 0x000fe20007810000 */
[----:B------:R-:W1:Y:S01]  /*34c0*/  MUFU.TANH R68, R68 ;  /* 0x0000004400447308 */ /* 0x000e620000002400 */
[----:B------:R-:W-:Y:S01]  /*34d0*/  ISETP.GT.AND P3, PT, R36, 0x50, PT ;  /* 0x000000502400780c */ /* 0x000fe20003f64270 */
[----:B------:R-:W-:Y:S01]  /*34e0*/  USEL UR54, URZ, UR7, !UP0 ;  /* 0x000000073f367287 */ /* 0x000fe2000c000000 */
[----:B------:R-:W-:Y:S01]  /*34f0*/  FSEL R101, R30, -INF , P2 ;  /* 0xff8000001e657808 */ /* 0x000fe20001000000 */
[--C-:B------:R-:W-:Y:S01]  /*3500*/  IMAD.MOV.U32 R113, RZ, RZ, R151.reuse ;  /* 0x000000ffff717224 */ /* 0x100fe200078e0097 */
[----:B------:R-:W-:Y:S01]  /*3510*/  FMNMX.FTZ R34, R99, R34, !PT ;  /* 0x0000002263227209 */ /* 0x000fe20007810000 */
[----:B------:R-:W-:Y:S01]  /*3520*/  UISETP.GE.AND UP0, UPT, UR56, UR54, UPT ;  /* 0x000000363800728c */ /* 0x000fe2000bf06270 */
[----:B------:R-:W-:Y:S01]  /*3530*/  ISETP.GT.AND P2, PT, R36, 0x51, PT ;  /* 0x000000512400780c */ /* 0x000fe20003f44270 */
[----:B------:R-:W3:Y:S01]  /*3540*/  MUFU.TANH R69, R69 ;  /* 0x0000004500457308 */ /* 0x000ee20000002400 */
[----:B--2---:R-:W-:Y:S01]  /*3550*/  FSEL R103, R64, -INF , P3 ;  /* 0xff80000040677808 */ /* 0x004fe20001800000 */
[--C-:B------:R-:W-:Y:S01]  /*3560*/  IMAD.MOV.U32 R111, RZ, RZ, R151.reuse ;  /* 0x000000ffff6f7224 */ /* 0x100fe200078e0097 */
[----:B------:R-:W-:Y:S01]  /*3570*/  FMNMX.FTZ R34, R101, R34, !PT ;  /* 0x0000002265227209 */ /* 0x000fe20007810000 */
[--C-:B------:R-:W-:Y:S01]  /*3580*/  IMAD.MOV.U32 R109, RZ, RZ, R151.reuse ;  /* 0x000000ffff6d7224 */ /* 0x100fe200078e0097 */
[----:B------:R-:W-:Y:S01]  /*3590*/  ISETP.GT.AND P3, PT, R36, 0x58, PT ;  /* 0x000000582400780c */ /* 0x000fe20003f64270 */
[----:B------:R-:W-:Y:S01]  /*35a0*/  IMAD.MOV.U32 R107, RZ, RZ, R151 ;  /* 0x000000ffff6b7224 */ /* 0x000fe200078e0097 */
[----:B0-----:R-:W-:Y:S01]  /*35b0*/  FSEL R65, R65, -INF , P2 ;  /* 0xff80000041417808 */ /* 0x001fe20001000000 */
[----:B------:R-:W0:Y:S01]  /*35c0*/  MUFU.TANH R72, R72 ;  /* 0x0000004800487308 */ /* 0x000e220000002400 */
[----:B------:R-:W-:-:S02]  /*35d0*/  FMNMX.FTZ R34, R103, R34, !PT ;  /* 0x0000002267227209 */ /* 0x000fc40007810000 */
[----:B------:R-:W-:Y:S02]  /*35e0*/  ISETP.GT.AND P2, PT, R36, 0x59, PT ;  /* 0x000000592400780c */ /* 0x000fe40003f44270 */
[----:B-1----:R-:W-:Y:S02]  /*35f0*/  FSEL R105, R68, -INF , P3 ;  /* 0xff80000044697808 */ /* 0x002fe40001800000 */
[----:B------:R-:W-:Y:S01]  /*3600*/  FMNMX.FTZ R34, R65, R34, !PT ;  /* 0x0000002241227209 */ /* 0x000fe20007810000 */
[----:B------:R-:W1:Y:S01]  /*3610*/  MUFU.TANH R73, R73 ;  /* 0x0000004900497308 */ /* 0x000e620000002400 */
[----:B------:R-:W-:Y:S02]  /*3620*/  ISETP.GT.AND P3, PT, R36, 0x60, PT ;  /* 0x000000602400780c */ /* 0x000fe40003f64270 */
[----:B---3--:R-:W-:Y:S02]  /*3630*/  FSEL R69, R69, -INF , P2 ;  /* 0xff80000045457808 */ /* 0x008fe40001000000 */
[----:B------:R-:W-:-:S02]  /*3640*/  FMNMX.FTZ R34, R105, R34, !PT ;  /* 0x0000002269227209 */ /* 0x000fc40007810000 */
[----:B------:R-:W-:Y:S01]  /*3650*/  ISETP.GT.AND P2, PT, R36, 0x61, PT ;  /* 0x000000612400780c */ /* 0x000fe20003f44270 */
[----:B------:R-:W2:Y:S01]  /*3660*/  MUFU.TANH R76, R76 ;  /* 0x0000004c004c7308 */ /* 0x000ea20000002400 */
[----:B0-----:R-:W-:Y:S02]  /*3670*/  FSEL R45, R72, -INF , P3 ;  /* 0xff800000482d7808 */ /* 0x001fe40001800000 */
[----:B------:R-:W-:Y:S02]  /*3680*/  FMNMX.FTZ R34, R69, R34, !PT ;  /* 0x0000002245227209 */ /* 0x000fe40007810000 */
[----:B------:R-:W-:Y:S02]  /*3690*/  ISETP.GT.AND P3, PT, R36, 0x68, PT ;  /* 0x000000682400780c */ /* 0x000fe40003f64270 */
[----:B------:R-:W-:Y:S01]  /*36a0*/  FMNMX.FTZ R34, R45, R34, !PT ;  /* 0x000000222d227209 */ /* 0x000fe20007810000 */
[----:B------:R-:W0:Y:S01]  /*36b0*/  MUFU.TANH R77, R77 ;  /* 0x0000004d004d7308 */ /* 0x000e220000002400 */
        /* <DEDUP_REMOVED lines=19> */
[----:B------:R-:W-:Y:S01]  /*37f0*/  MUFU.EX2 R30, R27 ;  /* 0x0000001b001e7308 */ /* 0x000fe20000000800 */
[----:B0-----:R-:W-:-:S04]  /*3800*/  FSEL R33, R84, -INF , P3 ;  /* 0xff80000054217808 */ /* 0x001fc80001800000 */
[----:B------:R-:W-:-:S03]  /*3810*/  FMNMX.FTZ R34, R33, R34, !PT ;  /* 0x0000002221227209 */ /* 0x000fc60007810000 */
[----:B------:R-:W-:Y:S01]  /*3820*/  MUFU.EX2 R181, R181 ;  /* 0x000000b500b57308 */ /* 0x000fe20000000800 */
[----:B-1----:R-:W-:-:S04]  /*3830*/  FSEL R85, R85, -INF , P2 ;  /* 0xff80000055557808 */ /* 0x002fc80001000000 */
[----:B------:R-:W-:-:S03]  /*3840*/  FMNMX.FTZ R34, R85, R34, !PT ;  /* 0x0000002255227209 */ /* 0x000fc60007810000 */
[----:B------:R-:W0:Y:S02]  /*3850*/  MUFU.EX2 R26, R26 ;  /* 0x0000001a001a7308 */ /* 0x000e240000000800 */
[----:B------:R-:W1:Y:S06]  /*3860*/  SHFL.BFLY PT, R7, R34, 0x2, 0x1f ;  /* 0x0c401f0022077f89 */ /* 0x000e6c00000e0000 */
[----:B------:R-:W2:Y:S08]  /*3870*/  MUFU.EX2 R183, R183 ;  /* 0x000000b700b77308 */ /* 0x000eb00000000800 */
[----:B------:R-:W3:Y:S01]  /*3880*/  MUFU.EX2 R6, R6 ;  /* 0x0000000600067308 */ /* 0x000ee20000000800 */
[----:B0-----:R-:W-:Y:S01]  /*3890*/  FADD.FTZ R46, R181, R26 ;  /* 0x0000001ab52e7221 */ /* 0x001fe20000010000 */
[----:B------:R-:W-:-:S06]  /*38a0*/  F2FP.BF16.F32.PACK_AB R181, R26, R181 ;  /* 0x000000b51ab5723e */ /* 0x000fcc00000010ff */
[----:B------:R-:W0:Y:S01]  /*38b0*/  MUFU.EX2 R177, R177 ;  /* 0x000000b100b17308 */ /* 0x000e220000000800 */
[----:B-1----:R-:W-:-:S05]  /*38c0*/  FMNMX.FTZ R27, R34, R7, !PT ;  /* 0x00000007221b7209 */ /* 0x002fca0007810000 */
[----:B------:R-:W1:Y:S02]  /*38d0*/  SHFL.BFLY PT, R28, R27, 0x1, 0x1f ;  /* 0x0c201f001b1c7f89 */ /* 0x000e6400000e0000 */
[----:B------:R-:W4:Y:S08]  /*38e0*/  MUFU.EX2 R8, R8 ;  /* 0x0000000800087308 */ /* 0x000f300000000800 */
[----:B------:R-:W5:Y:S08]  /*38f0*/  MUFU.EX2 R179, R179 ;  /* 0x000000b300b37308 */ /* 0x000f700000000800 */
[----:B------:R-:W-:Y:S01]  /*3900*/  MUFU.EX2 R10, R10 ;  /* 0x0000000a000a7308 */ /* 0x000fe20000000800 */
[----:B-1----:R-:W-:-:S07]  /*3910*/  FMNMX.FTZ R7, R27, R28, !PT ;  /* 0x0000001c1b077209 */ /* 0x002fce0007810000 */
        /* <DEDUP_REMOVED lines=21> */
[-CC-:B------:R-:W-:Y:S01]  /*3a70*/  FFMA.FTZ R21, R21, R4.reuse, -R28.reuse ;  /* 0x0000000415157223 */ /* 0x180fe2000001081c */
[-CC-:B------:R-:W-:Y:S01]  /*3a80*/  FFMA.FTZ R25, R25, R4.reuse, -R28.reuse ;  /* 0x0000000419197223 */ /* 0x180fe2000001081c */
[-CC-:B------:R-:W-:Y:S01]  /*3a90*/  FFMA.FTZ R93, R93, R4.reuse, -R28.reuse ;  /* 0x000000045d5d7223 */ /* 0x180fe2000001081c */
[----:B---3--:R-:W-:Y:S01]  /*3aa0*/  FADD.FTZ R46, R6, R5 ;  /* 0x00000005062e7221 */ /* 0x008fe20000010000 */
[-CC-:B------:R-:W-:Y:S01]  /*3ab0*/  FFMA.FTZ R95, R95, R4.reuse, -R28.reuse ;  /* 0x000000045f5f7223 */ /* 0x180fe2000001081c */
[-C--:B------:R-:W-:Y:S01]  /*3ac0*/  FFMA.FTZ R29, R29, R4.reuse, -R28 ;  /* 0x000000041d1d7223 */ /* 0x080fe2000001081c */
[----:B------:R-:W2:Y:S01]  /*3ad0*/  MUFU.EX2 R71, R71 ;  /* 0x0000004700477308 */ /* 0x000ea20000000800 */
[----:B0-----:R-:W-:Y:S01]  /*3ae0*/  FADD.FTZ R5, R177, R46 ;  /* 0x0000002eb1057221 */ /* 0x001fe20000010000 */
[-CC-:B------:R-:W-:Y:S01]  /*3af0*/  FFMA.FTZ R97, R97, R4.reuse, -R28.reuse ;  /* 0x0000000461617223 */ /* 0x180fe2000001081c */
[-CC-:B------:R-:W-:Y:S01]  /*3b00*/  FFMA.FTZ R99, R99, R4.reuse, -R28.reuse ;  /* 0x0000000463637223 */ /* 0x180fe2000001081c */
[-CC-:B------:R-:W-:Y:S01]  /*3b10*/  FFMA.FTZ R101, R101, R4.reuse, -R28.reuse ;  /* 0x0000000465657223 */ /* 0x180fe2000001081c */
[----:B----4-:R-:W-:Y:S01]  /*3b20*/  FADD.FTZ R46, R8, R5 ;  /* 0x00000005082e7221 */ /* 0x010fe20000010000 */
[-CC-:B------:R-:W-:Y:S01]  /*3b30*/  FFMA.FTZ R103, R103, R4.reuse, -R28.reuse ;  /* 0x0000000467677223 */ /* 0x180fe2000001081c */
[-C--:B------:R-:W-:Y:S01]  /*3b40*/  FFMA.FTZ R65, R65, R4.reuse, -R28 ;  /* 0x0000000441417223 */ /* 0x080fe2000001081c */
[----:B------:R-:W0:Y:S01]  /*3b50*/  MUFU.EX2 R182, R75 ;  /* 0x0000004b00b67308 */ /* 0x000e220000000800 */
[----:B-----5:R-:W-:Y:S01]  /*3b60*/  FADD.FTZ R5, R179, R46 ;  /* 0x0000002eb3057221 */ /* 0x020fe20000010000 */
[----:B-1----:R-:W-:Y:S01]  /*3b70*/  FADD.FTZ R46, R3, R180 ;  /* 0x000000b4032e7221 */ /* 0x002fe20000010000 */
[-CC-:B------:R-:W-:Y:S01]  /*3b80*/  FFMA.FTZ R105, R105, R4.reuse, -R28.reuse ;  /* 0x0000000469697223 */ /* 0x180fe2000001081c */
[----:B------:R-:W-:Y:S01]  /*3b90*/  F2FP.BF16.F32.PACK_AB R183, R6, R183 ;  /* 0x000000b706b7723e */ /* 0x000fe200000010ff */
[----:B------:R-:W-:Y:S01]  /*3ba0*/  FADD.FTZ R48, R10, R5 ;  /* 0x000000050a307221 */ /* 0x000fe20000010000 */
[-CC-:B------:R-:W-:Y:S01]  /*3bb0*/  FFMA.FTZ R69, R69, R4.reuse, -R28.reuse ;  /* 0x0000000445457223 */ /* 0x180fe2000001081c */
[-C--:B------:R-:W-:Y:S01]  /*3bc0*/  FFMA.FTZ R45, R45, R4.reuse, -R28 ;  /* 0x000000042d2d7223 */ /* 0x080fe2000001081c */
        /* <DEDUP_REMOVED lines=10> */
[----:B------:R-:W-:Y:S01]  /*3c70*/  FFMA.FTZ R28, R85, R4, -R28 ;  /* 0x00000004551c7223 */ /* 0x000fe2000001081c */
[----:B------:R-:W-:-:S02]  /*3c80*/  F2FP.BF16.F32.PACK_AB R180, R180, R3 ;  /* 0x00000003b4b4723e */ /* 0x000fc400000010ff */
[----:B------:R-:W-:Y:S02]  /*3c90*/  F2FP.BF16.F32.PACK_AB R177, R8, R177 ;  /* 0x000000b108b1723e */ /* 0x000fe400000010ff */
[----:B------:R-:W-:Y:S01]  /*3ca0*/  F2FP.BF16.F32.PACK_AB R179, R10, R179 ;  /* 0x000000b30ab3723e */ /* 0x000fe200000010ff */
[----:B------:R0:W3:Y:S01]  /*3cb0*/  MUFU.EX2 R176, R11 ;  /* 0x0000000b00b07308 */ /* 0x0000e20000000800 */
[----:B-1----:R-:W-:Y:S01]  /*3cc0*/  FADD.FTZ R5, R79, R46 ;  /* 0x0000002e4f057221 */ /* 0x002fe20000010000 */
[----:B------:R-:W-:-:S06]  /*3cd0*/  F2FP.BF16.F32.PACK_AB R182, R182, R71 ;  /* 0x00000047b6b6723e */ /* 0x000fcc00000010ff */
[----:B------:R-:W1:Y:S01]  /*3ce0*/  MUFU.EX2 R14, R14 ;  /* 0x0000000e000e7308 */ /* 0x000e620000000800 */
[----:B0-----:R-:W-:Y:S01]  /*3cf0*/  FADD.FTZ R11, R173, R48 ;  /* 0x00000030ad0b7221 */ /* 0x001fe20000010000 */
[----:B------:R-:W-:-:S03]  /*3d00*/  F2FP.BF16.F32.PACK_AB R173, R12, R173 ;  /* 0x000000ad0cad723e */ /* 0x000fc600000010ff */
[----:B------:R-:W-:-:S03]  /*3d10*/  FADD.FTZ R48, R12, R11 ;  /* 0x0000000b0c307221 */ /* 0x000fc60000010000 */
[----:B------:R-:W0:Y:S01]  /*3d20*/  MUFU.EX2 R83, R83 ;  /* 0x0000005300537308 */ /* 0x000e220000000800 */
[----:B--2---:R-:W-:Y:S01]  /*3d30*/  FADD.FTZ R11, R175, R48 ;  /* 0x00000030af0b7221 */ /* 0x004fe20000010000 */
[C---:B---3--:R-:W-:Y:S01]  /*3d40*/  FADD.FTZ R46, R176.reuse, R5 ;  /* 0x00000005b02e7221 */ /* 0x048fe20000010000 */
[----:B------:R-:W-:-:S05]  /*3d50*/  F2FP.BF16.F32.PACK_AB R176, R176, R79 ;  /* 0x0000004fb0b0723e */ /* 0x000fca00000010ff */
        /* <DEDUP_REMOVED lines=23> */
[----:B------:R2:W3:Y:S01]  /*3ed0*/  MUFU.EX2 R174, R91 ;  /* 0x0000005b00ae7308 */ /* 0x0004e20000000800 */
[----:B-1----:R-:W-:-:S07]  /*3ee0*/  FADD.FTZ R5, R89, R0 ;  /* 0x0000000059057221 */ /* 0x002fce0000010000 */
[----:B------:R-:W1:Y:S01]  /*3ef0*/  MUFU.EX2 R21, R21 ;  /* 0x0000001500157308 */ /* 0x000e620000000800 */
[----:B0-----:R-:W-:Y:S01]  /*3f00*/  FADD.FTZ R11, R153, R46 ;  /* 0x0000002e990b7221 */ /* 0x001fe20000010000 */
[C---:B------:R-:W-:Y:S01]  /*3f10*/  F2FP.BF16.F32.PACK_AB R153, R30.reuse, R153 ;  /* 0x000000991e99723e */ /* 0x040fe200000010ff */
[----:B--2---:R-:W-:Y:S02]  /*3f20*/  IMAD.MOV.U32 R91, RZ, RZ, R151 ;  /* 0x000000ffff5b7224 */ /* 0x004fe400078e0097 */
[----:B------:R-:W-:-:S03]  /*3f30*/  FADD.FTZ R46, R30, R11 ;  /* 0x0000000b1e2e7221 */ /* 0x000fc60000010000 */
[----:B------:R-:W0:Y:S01]  /*3f40*/  MUFU.EX2 R31, R31 ;  /* 0x0000001f001f7308 */ /* 0x000e220000000800 */
[C---:B---3--:R-:W-:Y:S01]  /*3f50*/  FADD.FTZ R0, R174.reuse, R5 ;  /* 0x00000005ae007221 */ /* 0x048fe20000010000 */
[----:B------:R-:W-:Y:S01]  /*3f60*/  F2FP.BF16.F32.PACK_AB R174, R174, R89 ;  /* 0x00000059aeae723e */ /* 0x000fe200000010ff */
[----:B------:R-:W-:-:S05]  /*3f70*/  IMAD.MOV.U32 R89, RZ, RZ, R151 ;  /* 0x000000ffff597224 */ /* 0x000fca00078e0097 */
        /* <DEDUP_REMOVED lines=9> */
[----:B------:R-:W-:-:S06]  /*4010*/  F2FP.BF16.F32.PACK_AB R155, R32, R31 ;  /* 0x0000001f209b723e */ /* 0x000fcc00000010ff */
[----:B------:R1:W3:Y:S01]  /*4020*/  MUFU.EX2 R170, R95 ;  /* 0x0000005f00aa7308 */ /* 0x0002e20000000800 */
[----:B0-----:R-:W-:-:S07]  /*4030*/  FADD.FTZ R5, R93, R0 ;  /* 0x000000005d057221 */ /* 0x001fce0000010000 */
[----:B------:R-:W0:Y:S01]  /*4040*/  MUFU.EX2 R36, R43 ;  /* 0x0000002b00247308 */ /* 0x000e220000000800 */
[----:B--2---:R-:W-:Y:S01]  /*4050*/  FADD.FTZ R11, R37, R46 ;  /* 0x0000002e250b7221 */ /* 0x004fe20000010000 */
[----:B-1----:R-:W-:-:S06]  /*4060*/  IMAD.MOV.U32 R95, RZ, RZ, R151 ;  /* 0x000000ffff5f7224 */ /* 0x002fcc00078e0097 */
[----:B------:R-:W1:Y:S01]  /*4070*/  MUFU.EX2 R29, R29 ;  /* 0x0000001d001d7308 */ /* 0x000e620000000800 */
[C---:B---3--:R-:W-:Y:S01]  /*4080*/  FADD.FTZ R0, R170.reuse, R5 ;  /* 0x00000005aa007221 */ /* 0x048fe20000010000 */
[----:B------:R-:W-:Y:S01]  /*4090*/  F2FP.BF16.F32.PACK_AB R170, R170, R93 ;  /* 0x0000005daaaa723e */ /* 0x000fe200000010ff */
[----:B------:R-:W-:-:S05]  /*40a0*/  IMAD.MOV.U32 R93, RZ, RZ, R151 ;  /* 0x000000ffff5d7224 */ /* 0x000fca00078e0097 */
[----:B------:R-:W2:Y:S01]  /*40b0*/  MUFU.EX2 R47, R47 ;  /* 0x0000002f002f7308 */ /* 0x000ea20000000800 */
[C---:B0-----:R-:W-:Y:S01]  /*40c0*/  FADD.FTZ R46, R36.reuse, R11 ;  /* 0x0000000b242e7221 */ /* 0x041fe20000010000 */
[----:B------:R-:W-:-:S06]  /*40d0*/  F2FP.BF16.F32.PACK_AB R157, R36, R37 ;  /* 0x00000025249d723e */ /* 0x000fcc00000010ff */
[----:B------:R0:W3:Y:S01]  /*40e0*/  MUFU.EX2 R152, R97 ;  /* 0x0000006100987308 */ /* 0x0000e20000000800 */
[----:B-1----:R-:W-:-:S07]  /*40f0*/  FADD.FTZ R5, R29, R0 ;  /* 0x000000001d057221 */ /* 0x002fce0000010000 */
[----:B------:R-:W1:Y:S01]  /*4100*/  MUFU.EX2 R40, R49 ;  /* 0x0000003100287308 */ /* 0x000e620000000800 */
[----:B--2---:R-:W-:Y:S01]  /*4110*/  FADD.FTZ R11, R47, R46 ;  /* 0x0000002e2f0b7221 */ /* 0x004fe20000010000 */
[----:B0-----:R-:W-:-:S06]  /*4120*/  IMAD.MOV.U32 R97, RZ, RZ, R151 ;  /* 0x000000ffff617224 */ /* 0x001fcc00078e0097 */
[----:B------:R-:W0:Y:S01]  /*4130*/  MUFU.EX2 R99, R99 ;  /* 0x0000006300637308 */ /* 0x000e220000000800 */
[C---:B---3--:R-:W-:Y:S01]  /*4140*/  FADD.FTZ R0, R152.reuse, R5 ;  /* 0x0000000598007221 */ /* 0x048fe20000010000 */
        /* <DEDUP_REMOVED lines=33> */
[----:B------:R-:W-:Y:S02]  /*4360*/  F2FP.BF16.F32.PACK_AB R158, R158, R105 ;  /* 0x000000699e9e723e */ /* 0x000fe400000010ff */
[----:B------:R-:W-:-:S04]  /*4370*/  MOV R105, R151 ;  /* 0x0000009700697202 */ /* 0x000fc80000000f00 */
        /* <DEDUP_REMOVED lines=21> */
[----:B-1----:R-:W-:Y:S01]  /*44d0*/  FADD.FTZ R3, R33, R6 ;  /* 0x0000000621037221 */ /* 0x002fe20000010000 */
[C---:B--2---:R-:W-:Y:S01]  /*44e0*/  FADD.FTZ R0, R38.reuse, R11 ;  /* 0x0000000b26007221 */ /* 0x044fe20000010000 */
[----:B------:R-:W-:Y:S02]  /*44f0*/  F2FP.BF16.F32.PACK_AB R167, R38, R61 ;  /* 0x0000003d26a7723e */ /* 0x000fe400000010ff */
[C---:B0-----:R-:W-:Y:S01]  /*4500*/  FADD.FTZ R3, R28.reuse, R3 ;  /* 0x000000031c037221 */ /* 0x041fe20000010000 */
[----:B------:R-:W-:Y:S01]  /*4510*/  F2FP.BF16.F32.PACK_AB R166, R28, R33 ;  /* 0x000000211ca6723e */ /* 0x000fe200000010ff */
[----:B------:R-:W-:Y:S06]  /*4520*/  @!P2 BRA `(.L_x_7561) ;  /* 0x0000003000b4a947 */ /* 0x000fec0003800000 */
[----:B------:R-:W-:Y:S01]  /*4530*/  IMAD.MOV.U32 R6, RZ, RZ, R9 ;  /* 0x000000ffff067224 */ /* 0x000fe200078e0009 */
[----:B------:R-:W-:Y:S01]  /*4540*/  CS2R R150, SRZ ;  /* 0x0000000000967805 */ /* 0x000fe2000001ff00 */
        /* <DEDUP_REMOVED lines=32> */
[----:B------:R-:W-:Y:S01]  /*4750*/  UMOV UR57, UR44 ;  /* 0x0000002c00397c82 */ /* 0x000fe20008000000 */
[----:B------:R-:W-:Y:S01]  /*4760*/  UMOV UR55, UR43 ;  /* 0x0000002b00377c82 */ /* 0x000fe20008000000 */
[----:B------:R-:W-:-:S05]  /*4770*/  ULDC UR53, c[0x0][0x9d8] ;  /* 0x0002760000357ab9 */ /* 0x000fca0000000800 */
.L_x_7570:
        /* <DEDUP_REMOVED lines=9> */
.L_x_7563:
[----:B------:R-:W-:Y:S01]  /*4810*/  ULEA UR6, UR43, UR41, 0x3 ;  /* 0x000000292b067291 */ /* 0x000fe2000f8e183f */
[----:B------:R-:W-:-:S05]  /*4820*/  IMAD.U32 R4, RZ, RZ, UR44 ;  /* 0x0000002cff047e24 */ /* 0x000fca000f8e00ff */
[----:B------:R-:W-:-:S04]  /*4830*/  SHF.L.U32 R4, R4, 0x1f, RZ ;  /* 0x0000001f04047819 */ /* 0x000fc800000006ff */
[----:B------:R0:W1:Y:S01]  /*4840*/  SYNCS.PHASECHK.TRANS64.TRYWAIT P2, [UR6+0x28830], R4 ;  /* 0x02883004ff0075a7 */ /* 0x0000620008040146 */
[----:B------:R-:W-:Y:S05]  /*4850*/  @!P0 BRA `(.L_x_7564) ;  /* 0x0000000000048947 */ /* 0x000fea0003800000 */
[----:B------:R-:W-:Y:S01]  /*4860*/  BPT.TRAP 0x1 ;  /* 0x000000040000795c */ /* 0x000fe20000300000 */
.L_x_7564:
[----:B-1----:R-:W-:Y:S05]  /*4870*/  @P2 BRA `(.L_x_7562) ;  /* 0x0000000000082947 */ /* 0x002fea0003800000 */
[----:B------:R-:W1:Y:S02]  /*4880*/  SYNCS.PHASECHK.TRANS64.TRYWAIT P2, [UR6+0x28830], R4 ;  /* 0x02883004ff0075a7 */ /* 0x000e640008040146 */
[----:B-1----:R-:W-:Y:S05]  /*4890*/  @!P2 BRA `(.L_x_7565) ;  /* 0x000000d00028a947 */ /* 0x002fea0003800000 */
.L_x_7562:
[----:B01----:R-:W-:Y:S01]  /*48a0*/  VIADD R4, R22, 0x8 ;  /* 0x0000000816047836 */ /* 0x003fe20000000000 */
        /* <DEDUP_REMOVED lines=44> */
.L_x_7567:
[----:B------:R-:W-:Y:S01]  /*4b70*/  ULEA UR6, UR55, UR41, 0x3 ;  /* 0x0000002937067291 */ /* 0x000fe2000f8e183f */
[----:B------:R-:W-:-:S04]  /*4b80*/  MOV R4, UR57 ;  /* 0x0000003900047c02 */ /* 0x000fc80008000f00 */
[----:B------:R-:W-:-:S04]  /*4b90*/  SHF.L.U32 R4, R4, 0x1f, RZ ;  /* 0x0000001f04047819 */ /* 0x000fc800000006ff */
[----:B------:R0:W1:Y:S01]  /*4ba0*/  SYNCS.PHASECHK.TRANS64.TRYWAIT P2, [UR6+0x28850], R4 ;  /* 0x02885004ff0075a7 */ /* 0x0000620008040146 */
[----:B------:R-:W-:Y:S05]  /*4bb0*/  @!P0 BRA `(.L_x_7568) ;  /* 0x0000000000048947 */ /* 0x000fea0003800000 */
[----:B------:R-:W-:Y:S01]  /*4bc0*/  BPT.TRAP 0x1 ;  /* 0x000000040000795c */ /* 0x000fe20000300000 */
.L_x_7568:
[----:B-1----:R-:W-:Y:S05]  /*4bd0*/  @P2 BRA `(.L_x_7566) ;  /* 0x0000000000082947 */ /* 0x002fea0003800000 */
[----:B------:R-:W1:Y:S02]  /*4be0*/  SYNCS.PHASECHK.TRANS64.TRYWAIT P2, [UR6+0x28850], R4 ;  /* 0x02885004ff0075a7 */ /* 0x000e640008040146 */
[----:B-1----:R-:W-:Y:S05]  /*4bf0*/  @!P2 BRA `(.L_x_7569) ;  /* 0x000000cc0068a947 */ /* 0x002fea0003800000 */
.L_x_7566:
[----:B------:R-:W-:Y:S01]  /*4c00*/  UIADD3 UR6, UR41, 0x400, URZ ;  /* 0x0000040029067890 */ /* 0x000fe2000fffe03f */
[----:B------:R-:W-:Y:S01]  /*4c10*/  WARPGROUP.ARRIVE ;  /* 0x00000000000079c5 */ /* 0x000fe20000000000 */
[----:B------:R-:W-:Y:S01]  /*4c20*/  UMOV UR7, 0x40000040 ;  /* 0x4000004000077882 */ /* 0x000fe20000000000 */
[----:B01----:R-:W-:Y:S01]  /*4c30*/  FMUL.FTZ R4, R24, UR53 ;  /* 0x0000003518047c20 */ /* 0x003fe20008410000 */
        /* <DEDUP_REMOVED lines=56> */
[----:B-----5:R-:W-:Y:S01]  /*4fc0*/  FMUL.FTZ R37, R59, UR53 ;  /* 0x000000353b257c20 */ /* 0x020fe20008410000 */
        /* <DEDUP_REMOVED lines=9> */
[----:B------:R-:W-:Y:S01]  /*5060*/  UISETP.GT.AND UP0, UPT, UR56, UR54, UPT ;  /* 0x000000363800728c */ /* 0x000fe2000bf04270 */
[----:B------:R-:W-:-:S04]  /*5070*/  UMOV UR57, UR44 ;  /* 0x0000002c00397c82 */ /* 0x000fc80008000000 */
        /* <DEDUP_REMOVED lines=14> */
[----:B------:R5:W4:Y:S01]  /*5160*/  MUFU.TANH R183, R33 ;  /* 0x0000002100b77308 */ /* 0x000b220000002400 */
[----:B------:R-:W-:Y:S01]  /*5170*/  HGMMA.64x128x16.F32.BF16 R88, R176, gdesc[UR4].tnspB, R88, gsb0 ;  /* 0x41e00004b0587df0 */ /* 0x000fe20008001858 */
[----:B------:R-:W-:Y:S01]  /*5180*/  UIADD3 UR6, UR10, 0x100, URZ ;  /* 0x000001000a067890 */ /* 0x000fe2000fffe03f */
[----:B------:R-:W-:-:S05]  /*5190*/  UMOV UR7, 0x40000040 ;  /* 0x4000004000077882 */ /* 0x000fca0000000000 */
[----:B------:R0:W4:Y:S01]  /*51a0*/  MUFU.TANH R181, R36 ;  /* 0x0000002400b57308 */ /* 0x0001220000002400 */
[----:B-----5:R-:W-:-:S07]  /*51b0*/  FMUL.FTZ R33, R51, UR53 ;  /* 0x0000003533217c20 */ /* 0x020fce0008410000 */
[----:B------:R-:W-:Y:S01]  /*51c0*/  MUFU.TANH R51, R69 ;  /* 0x0000004500337308 */ /* 0x000fe20000002400 */
[----:B0-----:R-:W-:Y:S01]  /*51d0*/  FMUL.FTZ R36, R58, UR53 ;  /* 0x000000353a247c20 */ /* 0x001fe20008410000 */
[----:B------:R-:W-:-:S06]  /*51e0*/  FMUL.FTZ R58, R82, UR53 ;  /* 0x00000035523a7c20 */ /* 0x000fcc0008410000 */
[----:B------:R-:W-:Y:S08]  /*51f0*/  MUFU.TANH R47, R72 ;  /* 0x00000048002f7308 */ /* 0x000ff00000002400 */
[----:B------:R-:W-:Y:S08]  /*5200*/  MUFU.TANH R43, R76 ;  /* 0x0000004c002b7308 */ /* 0x000ff00000002400 */
[----:B------:R-:W-:Y:S08]  /*5210*/  MUFU.TANH R39, R77 ;  /* 0x0000004d00277308 */ /* 0x000ff00000002400 */
[----:B------:R-:W-:Y:S08]  /*5220*/  MUFU.TANH R15, R81 ;  /* 0x00000051000f7308 */ /* 0x000ff00000002400 */
[----:B------:R-:W-:Y:S08]  /*5230*/  MUFU.TANH R21, R84 ;  /* 0x0000005400157308 */ /* 0x000ff00000002400 */
[----:B------:R-:W0:Y:S08]  /*5240*/  MUFU.TANH R9, R9 ;  /* 0x0000000900097308 */ /* 0x000e300000002400 */
[----:B------:R-:W-:Y:S08]  /*5250*/  MUFU.TANH R8, R8 ;  /* 0x0000000800087308 */ /* 0x000ff00000002400 */
[----:B------:R-:W-:Y:S08]  /*5260*/  MUFU.TANH R10, R10 ;  /* 0x0000000a000a7308 */ /* 0x000ff00000002400 */
[----:B------:R-:W-:Y:S08]  /*5270*/  MUFU.TANH R11, R11 ;  /* 0x0000000b000b7308 */ /* 0x000ff00000002400 */
[----:B------:R-:W5:Y:S08]  /*5280*/  MUFU.TANH R12, R12 ;  /* 0x0000000c000c7308 */ /* 0x000f700000002400 */
[----:B------:R-:W-:Y:S08]  /*5290*/  MUFU.TANH R14, R14 ;  /* 0x0000000e000e7308 */ /* 0x000ff00000002400 */
[----:B------:R-:W-:Y:S08]  /*52a0*/  MUFU.TANH R20, R20 ;  /* 0x0000001400147308 */ /* 0x000ff00000002400 */
[----:B------:R-:W-:Y:S08]  /*52b0*/  MUFU.TANH R24, R24 ;  /* 0x0000001800187308 */ /* 0x000ff00000002400 */
[----:B------:R-:W5:Y:S08]  /*52c0*/  MUFU.TANH R26, R26 ;  /* 0x0000001a001a7308 */ /* 0x000f700000002400 */
[----:B------:R-:W-:Y:S08]  /*52d0*/  MUFU.TANH R28, R28 ;  /* 0x0000001c001c7308 */ /* 0x000ff00000002400 */
[----:B------:R-:W-:Y:S01]  /*52e0*/  MUFU.TANH R30, R30 ;  /* 0x0000001e001e7308 */ /* 0x000fe20000002400 */
[----:B------:R-:W-:-:S02]  /*52f0*/  WARPGROUP.DEPBAR.LE gsb0, 0x0 ;  /* 0x00008000000079c5 */ /* 0x000fc40000010000 */
[----:B------:R-:W-:-:S05]  /*5300*/  WARPGROUP.ARRIVE ;  /* 0x00000000000079c5 */ /* 0x000fca0000000000 */
[----:B------:R-:W-:Y:S01]  /*5310*/  MUFU.TANH R31, R31 ;  /* 0x0000001f001f7308 */ /* 0x000fe20000002400 */
[----:B------:R-:W-:Y:S01]  /*5320*/  HGMMA.64x128x16.F32.BF16 R88, R172, gdesc[UR4].tnspB, R88, gsb0 ;  /* 0x41e00004ac587df0 */ /* 0x000fe20008001858 */
[----:B------:R-:W-:Y:S01]  /*5330*/  UMOV UR6, 0xffffff80 ;  /* 0xffffff8000067882 */ /* 0x000fe20000000000 */
[----:B------:R-:W-:Y:S01]  /*5340*/  UMOV UR7, 0x40000040 ;  /* 0x4000004000077882 */ /* 0x000fe20000000000 */
[----:B------:R-:W-:Y:S02]  /*5350*/  UIMAD UR6, UR56, UR6, 0x1 ;  /* 0x00000001380674a4 */ /* 0x000fe4000f8e0206 */
[----:B------:R-:W-:Y:S02]  /*5360*/  UIADD3 UR56, UR56, -0x1, URZ ;  /* 0xffffffff38387890 */ /* 0x000fe4000fffe03f */
[----:B------:R-:W-:Y:S01]  /*5370*/  MUFU.TANH R32, R32 ;  /* 0x0000002000207308 */ /* 0x000fe20000002400 */
[----:B------:R-:W-:-:S04]  /*5380*/  ULEA UR6, UR52, UR6, 0x7 ;  /* 0x0000000634067291 */ /* 0x000fc8000f8e383f */
[----:B------:R-:W-:-:S03]  /*5390*/  UIADD3 UR6, -UR51, UR6, UR47 ;  /* 0x0000000633067290 */ /* 0x000fc6000fffe12f */
[----:B------:R-:W-:Y:S03]  /*53a0*/  MUFU.TANH R33, R33 ;  /* 0x0000002100217308 */ /* 0x000fe60000002400 */
[----:B------:R-:W-:Y:S01]  /*53b0*/  IMAD.U32 R13, RZ, RZ, UR6 ;  /* 0x00000006ff0d7e24 */ /* 0x000fe2000f8e00ff */
[----:B------:R-:W-:-:S03]  /*53c0*/  UIADD3 UR6, UR10, 0x180, URZ ;  /* 0x000001800a067890 */ /* 0x000fc6000fffe03f */
[----:B------:R-:W-:Y:S01]  /*53d0*/  IMAD R38, R18, -0x2, R13 ;  /* 0xfffffffe12267824 */ /* 0x000fe200078e020d */
[----:B------:R-:W-:Y:S03]  /*53e0*/  MUFU.TANH R34, R34 ;  /* 0x0000002200227308 */ /* 0x000fe60000002400 */
[----:B------:R-:W-:-:S04]  /*53f0*/  IMAD.IADD R27, R19, 0x1, R38 ;  /* 0x00000001131b7824 */ /* 0x000fc800078e0226 */
[C---:B------:R-:W-:Y:S01]  /*5400*/  VIADD R68, R27.reuse, 0x8 ;  /* 0x000000081b447836 */ /* 0x040fe20000000000 */
[C---:B------:R-:W-:Y:S01]  /*5410*/  ISETP.GT.AND P2, PT, R27.reuse, RZ, PT ;  /* 0x000000ff1b00720c */ /* 0x040fe20003f44270 */
[----:B------:R5:W-:Y:S01]  /*5420*/  MUFU.TANH R13, R85 ;  /* 0x00000055000d7308 */ /* 0x000be20000002400 */
[C---:B------:R-:W-:Y:S02]  /*5430*/  ISETP.GT.AND P3, PT, R27.reuse, 0x1, PT ;  /* 0x000000011b00780c */ /* 0x040fe40003f64270 */
[----:B------:R-:W-:Y:S02]  /*5440*/  FSEL R25, R4, -INF , P2 ;  /* 0xff80000004197808 */ /* 0x000fe40001000000 */
[----:B------:R-:W-:Y:S02]  /*5450*/  ISETP.GT.AND P2, PT, R27, 0x8, PT ;  /* 0x000000081b00780c */ /* 0x000fe40003f44270 */
[----:B-1----:R-:W-:Y:S01]  /*5460*/  FSEL R189, R7, -INF , P3 ;  /* 0xff80000007bd7808 */ /* 0x002fe20001800000 */
[----:B------:R-:W-:Y:S01]  /*5470*/  FMUL.FTZ R7, R73, UR53 ;  /* 0x0000003549077c20 */ /* 0x000fe20008410000 */
[----:B------:R-:W-:Y:S01]  /*5480*/  FMNMX.FTZ R4, R25, R5, !PT ;  /* 0x0000000519047209 */ /* 0x000fe20007810000 */
[----:B------:R-:W-:Y:S01]  /*5490*/  MUFU.TANH R35, R35 ;  /* 0x0000002300237308 */ /* 0x000fe20000002400 */
[----:B------:R-:W-:-:S02]  /*54a0*/  ISETP.GT.AND P3, PT, R27, 0x9, PT ;  /* 0x000000091b00780c */ /* 0x000fc40003f64270 */
[----:B--2---:R-:W-:Y:S02]  /*54b0*/  FSEL R191, R191, -INF , P2 ;  /* 0xff800000bfbf7808 */ /* 0x004fe40001000000 */
[----:B------:R-:W-:Y:S02]  /*54c0*/  FMNMX.FTZ R38, R189, R4, !PT ;  /* 0x00000004bd267209 */ /* 0x000fe40007810000 */
[----:B------:R-:W-:Y:S01]  /*54d0*/  ISETP.GT.AND P2, PT, R27, 0x10, PT ;  /* 0x000000101b00780c */ /* 0x000fe20003f44270 */
[----:B------:R1:W2:Y:S01]  /*54e0*/  MUFU.TANH R4, R61 ;  /* 0x0000003d00047308 */ /* 0x0002a20000002400 */
[----:B---3--:R-:W-:Y:S02]  /*54f0*/  FSEL R193, R193, -INF , P3 ;  /* 0xff800000c1c17808 */ /* 0x008fe40001800000 */
[----:B------:R-:W-:Y:S02]  /*5500*/  FMNMX.FTZ R38, R191, R38, !PT ;  /* 0x00000026bf267209 */ /* 0x000fe40007810000 */
[----:B------:R-:W-:-:S02]  /*5510*/  ISETP.GT.AND P3, PT, R27, 0x11, PT ;  /* 0x000000111b00780c */ /* 0x000fc40003f64270 */
[----:B----4-:R-:W-:Y:S01]  /*5520*/  FSEL R187, R187, -INF , P2 ;  /* 0xff800000bbbb7808 */ /* 0x010fe20001000000 */
[----:B------:R-:W3:Y:S01]  /*5530*/  MUFU.TANH R7, R7 ;  /* 0x0000000700077308 */ /* 0x000ee20000002400 */
[----:B------:R-:W-:Y:S02]  /*5540*/  FMNMX.FTZ R38, R193, R38, !PT ;  /* 0x00000026c1267209 */ /* 0x000fe40007810000 */
[----:B------:R-:W-:Y:S02]  /*5550*/  ISETP.GT.AND P2, PT, R27, 0x18, PT ;  /* 0x000000181b00780c */ /* 0x000fe40003f44270 */
[----:B------:R-:W-:Y:S02]  /*5560*/  FSEL R183, R183, -INF , P3 ;  /* 0xff800000b7b77808 */ /* 0x000fe40001800000 */
[----:B------:R-:W-:Y:S01]  /*5570*/  FMNMX.FTZ R38, R187, R38, !PT ;  /* 0x00000026bb267209 */ /* 0x000fe20007810000 */
[----:B------:R-:W-:Y:S01]  /*5580*/  MUFU.TANH R36, R36 ;  /* 0x0000002400247308 */ /* 0x000fe20000002400 */
[----:B------:R-:W-:-:S02]  /*5590*/  ISETP.GT.AND P3, PT, R27, 0x19, PT ;  /* 0x000000191b00780c */ /* 0x000fc40003f64270 */
[----:B------:R-:W-:Y:S02]  /*55a0*/  FSEL R181, R181, -INF , P2 ;  /* 0xff800000b5b57808 */ /* 0x000fe40001000000 */
[----:B------:R-:W-:Y:S02]  /*55b0*/  FMNMX.FTZ R38, R183, R38, !PT ;  /* 0x00000026b7267209 */ /* 0x000fe40007810000 */
[----:B------:R-:W-:Y:S01]  /*55c0*/  ISETP.GT.AND P2, PT, R27, 0x20, PT ;  /* 0x000000201b00780c */ /* 0x000fe20003f44270 */
[----:B------:R-:W-:Y:S01]  /*55d0*/  MUFU.TANH R37, R37 ;  /* 0x0000002500257308 */ /* 0x000fe20000002400 */
[----:B------:R-:W-:Y:S02]  /*55e0*/  FSEL R29, R29, -INF , P3 ;  /* 0xff8000001d1d7808 */ /* 0x000fe40001800000 */
[----:B------:R-:W-:Y:S02]  /*55f0*/  FMNMX.FTZ R38, R181, R38, !PT ;  /* 0x00000026b5267209 */ /* 0x000fe40007810000 */
[----:B------:R-:W-:-:S02]  /*5600*/  ISETP.GT.AND P3, PT, R27, 0x21, PT ;  /* 0x000000211b00780c */ /* 0x000fc40003f64270 */
[----:B------:R-:W-:Y:S01]  /*5610*/  FSEL R179, R40, -INF , P2 ;  /* 0xff80000028b37808 */ /* 0x000fe20001000000 */
[----:B------:R-:W-:Y:S01]  /*5620*/  FMUL.FTZ R40, R62, UR53 ;  /* 0x000000353e287c20 */ /* 0x000fe20008410000 */
[----:B------:R-:W-:Y:S01]  /*5630*/  FMNMX.FTZ R38, R29, R38, !PT ;  /* 0x000000261d267209 */ /* 0x000fe20007810000 */
[----:B------:R-:W-:Y:S01]  /*5640*/  MUFU.TANH R42, R42 ;  /* 0x0000002a002a7308 */ /* 0x000fe20000002400 */
[----:B------:R-:W-:Y:S02]  /*5650*/  ISETP.GT.AND P2, PT, R27, 0x28, PT ;  /* 0x000000281b00780c */ /* 0x000fe40003f44270 */
[----:B------:R-:W-:Y:S02]  /*5660*/  FSEL R177, R41, -INF , P3 ;  /* 0xff80000029b17808 */ /* 0x000fe40001800000 */
[----:B------:R-:W-:Y:S02]  /*5670*/  FMNMX.FTZ R38, R179, R38, !PT ;  /* 0x00000026b3267209 */ /* 0x000fe40007810000 */
[----:B------:R-:W-:Y:S01]  /*5680*/  ISETP.GT.AND P3, PT, R27, 0x29, PT ;  /* 0x000000291b00780c */ /* 0x000fe20003f64270 */
[----:B------:R-:W4:Y:S01]  /*5690*/  MUFU.TANH R41, R80 ;  /* 0x0000005000297308 */ /* 0x000f220000002400 */
[----:B------:R-:W-:-:S02]  /*56a0*/  FMNMX.FTZ R38, R177, R38, !PT ;  /* 0x00000026b1267209 */ /* 0x000fc40007810000 */
[C---:B------:R-:W-:Y:S02]  /*56b0*/  ISETP.GT.AND P4, PT, R68.reuse, RZ, PT ;  /* 0x000000ff4400720c */ /* 0x040fe40003f84270 */
[C---:B------:R-:W-:Y:S02]  /*56c0*/  ISETP.GT.AND P5, PT, R68.reuse, 0x1, PT ;  /* 0x000000014400780c */ /* 0x040fe40003fa4270 */
[----:B0-----:R-:W-:Y:S01]  /*56d0*/  FSEL R63, R9, -INF , P4 ;  /* 0xff800000093f7808 */ /* 0x001fe20002000000 */
[----:B------:R-:W0:Y:S01]  /*56e0*/  MUFU.TANH R40, R40 ;  /* 0x0000002800287308 */ /* 0x000e220000002400 */
[C---:B------:R-:W-:Y:S02]  /*56f0*/  ISETP.GT.AND P6, PT, R68.reuse, 0x9, PT ;  /* 0x000000094400780c */ /* 0x040fe40003fc4270 */
[----:B------:R-:W-:-:S04]  /*5700*/  ISETP.GT.AND P4, PT, R68, 0x10, PT ;  /* 0x000000104400780c */ /* 0x000fc80003f84270 */
[----:B-----5:R-:W-:Y:S01]  /*5710*/  FSEL R77, R12, -INF , P4 ;  /* 0xff8000000c4d7808 */ /* 0x020fe20002000000 */
[----:B------:R-:W-:Y:S01]  /*5720*/  MUFU.TANH R46, R46 ;  /* 0x0000002e002e7308 */ /* 0x000fe20000002400 */
[----:B------:R-:W-:-:S04]  /*5730*/  ISETP.GT.AND P4, PT, R68, 0x20, PT ;  /* 0x000000204400780c */ /* 0x000fc80003f84270 */
[----:B------:R-:W-:Y:S02]  /*5740*/  FSEL R85, R26, -INF , P4 ;  /* 0xff8000001a557808 */ /* 0x000fe40002000000 */
[----:B------:R-:W-:Y:S01]  /*5750*/  ISETP.GT.AND P4, PT, R68, 0x30, PT ;  /* 0x000000304400780c */ /* 0x000fe20003f84270 */
[----:B------:R-:W-:Y:S08]  /*5760*/  MUFU.TANH R50, R50 ;  /* 0x0000003200327308 */ /* 0x000ff00000002400 */
[----:B------:R-:W-:Y:S08]  /*5770*/  MUFU.TANH R54, R54 ;  /* 0x0000003600367308 */ /* 0x000ff00000002400 */
[----:B------:R-:W-:Y:S01]  /*5780*/  MUFU.TANH R58, R58 ;  /* 0x0000003a003a7308 */ /* 0x000fe20000002400 */
[----:B------:R-:W-:-:S02]  /*5790*/  WARPGROUP.DEPBAR.LE gsb0, 0x0 ;  /* 0x00008000000079c5 */ /* 0x000fc40000010000 */
[----:B------:R-:W-:Y:S01]  /*57a0*/  WARPGROUP.ARRIVE ;  /* 0x00000000000079c5 */ /* 0x000fe20000000000 */
[----:B------:R-:W-:Y:S01]  /*57b0*/  FSEL R175, R44, -INF , P2 ;  /* 0xff8000002caf7808 */ /* 0x000fe20001000000 */
[----:B------:R-:W-:Y:S01]  /*57c0*/  FMUL.FTZ R44, R66, UR53 ;  /* 0x00000035422c7c20 */ /* 0x000fe20008410000 */
[----:B------:R-:W-:Y:S01]  /*57d0*/  ISETP.GT.AND P2, PT, R27, 0x30, PT ;  /* 0x000000301b00780c */ /* 0x000fe20003f44270 */
[----:B------:R-:W-:Y:S01]  /*57e0*/  FMUL.FTZ R66, R87, UR53 ;  /* 0x0000003557427c20 */ /* 0x000fe20008410000 */
[----:B------:R-:W-:Y:S01]  /*57f0*/  FSEL R173, R45, -INF , P3 ;  /* 0xff8000002dad7808 */ /* 0x000fe20001800000 */
[----:B------:R-:W-:Y:S01]  /*5800*/  HGMMA.64x128x16.F32.BF16 R88, R168, gdesc[UR4].tnspB, R88, gsb0 ;  /* 0x41e00004a8587df0 */ /* 0x000fe20008001858 */
[----:B------:R-:W-:Y:S01]  /*5810*/  UIADD3 UR6, UR10, 0x200, URZ ;  /* 0x000002000a067890 */ /* 0x000fe2000fffe03f */
[----:B------:R-:W-:Y:S01]  /*5820*/  FMNMX.FTZ R38, R175, R38, !PT ;  /* 0x00000026af267209 */ /* 0x000fe20007810000 */
[----:B------:R-:W-:Y:S01]  /*5830*/  UMOV UR7, 0x40000040 ;  /* 0x4000004000077882 */ /* 0x000fe20000000000 */
[----:B------:R-:W-:Y:S01]  /*5840*/  ISETP.GT.AND P3, PT, R27, 0x31, PT ;  /* 0x000000311b00780c */ /* 0x000fe20003f64270 */
[----:B------:R-:W5:Y:S01]  /*5850*/  MUFU.TANH R44, R44 ;  /* 0x0000002c002c7308 */ /* 0x000f620000002400 */
[----:B------:R-:W-:-:S07]  /*5860*/  FMNMX.FTZ R38, R173, R38, !PT ;  /* 0x00000026ad267209 */ /* 0x000fce0007810000 */
[----:B------:R-:W-:Y:S01]  /*5870*/  MUFU.TANH R66, R66 ;  /* 0x0000004200427308 */ /* 0x000fe20000002400 */
[----:B------:R-:W-:Y:S02]  /*5880*/  WARPGROUP.DEPBAR.LE gsb0, 0x0 ;  /* 0x00008000000079c5 */ /* 0x000fe40000010000 */
[----:B------:R-:W-:Y:S01]  /*5890*/  WARPGROUP.ARRIVE ;  /* 0x00000000000079c5 */ /* 0x000fe20000000000 */
[----:B------:R-:W-:Y:S01]  /*58a0*/  FSEL R171, R48, -INF , P2 ;  /* 0xff80000030ab7808 */ /* 0x000fe20001000000 */
[----:B------:R-:W-:Y:S01]  /*58b0*/  FMUL.FTZ R48, R67, UR53 ;  /* 0x0000003543307c20 */ /* 0x000fe20008410000 */
[----:B------:R-:W-:Y:S02]  /*58c0*/  ISETP.GT.AND P2, PT, R27, 0x38, PT ;  /* 0x000000381b00780c */ /* 0x000fe40003f44270 */
[----:B------:R-:W-:Y:S01]  /*58d0*/  FSEL R169, R49, -INF , P3 ;  /* 0xff80000031a97808 */ /* 0x000fe20001800000 */
[----:B------:R-:W-:Y:S01]  /*58e0*/  HGMMA.64x128x16.F32.BF16 R88, R152, gdesc[UR4].tnspB, R88, gsb0 ;  /* 0x41e0000498587df0 */ /* 0x000fe20008001858 */
[----:B------:R-:W-:Y:S01]  /*58f0*/  FMNMX.FTZ R38, R171, R38, !PT ;  /* 0x00000026ab267209 */ /* 0x000fe20007810000 */
[----:B------:R-:W-:Y:S01]  /*5900*/  UIADD3 UR6, UR10, 0x280, URZ ;  /* 0x000002800a067890 */ /* 0x000fe2000fffe03f */
[----:B------:R-:W-:Y:S01]  /*5910*/  ISETP.GT.AND P3, PT, R27, 0x39, PT ;  /* 0x000000391b00780c */ /* 0x000fe20003f64270 */
[----:B------:R-:W-:Y:S01]  /*5920*/  UMOV UR7, 0x40000040 ;  /* 0x4000004000077882 */ /* 0x000fe20000000000 */
[----:B------:R-:W-:Y:S01]  /*5930*/  FSEL R73, R52, -INF , P2 ;  /* 0xff80000034497808 */ /* 0x000fe20001000000 */
[----:B------:R-:W-:Y:S01]  /*5940*/  FMUL.FTZ R52, R71, UR53 ;  /* 0x0000003547347c20 */ /* 0x000fe20008410000 */
[----:B------:R-:W-:Y:S01]  /*5950*/  FMNMX.FTZ R38, R169, R38, !PT ;  /* 0x00000026a9267209 */ /* 0x000fe20007810000 */
[----:B------:R-:W5:Y:S01]  /*5960*/  MUFU.TANH R48, R48 ;  /* 0x0000003000307308 */ /* 0x000f620000002400 */
[----:B------:R-:W-:-:S02]  /*5970*/  ISETP.GT.AND P2, PT, R27, 0x40, PT ;  /* 0x000000401b00780c */ /* 0x000fc40003f44270 */
[----:B------:R-:W-:Y:S02]  /*5980*/  FSEL R69, R53, -INF , P3 ;  /* 0xff80000035457808 */ /* 0x000fe40001800000 */
[----:B------:R-:W-:Y:S02]  /*5990*/  FMNMX.FTZ R38, R73, R38, !PT ;  /* 0x0000002649267209 */ /* 0x000fe40007810000 */
[----:B------:R-:W-:Y:S01]  /*59a0*/  ISETP.GT.AND P3, PT, R27, 0x41, PT ;  /* 0x000000411b00780c */ /* 0x000fe20003f64270 */
[----:B------:R-:W5:Y:S01]  /*59b0*/  MUFU.TANH R52, R52 ;  /* 0x0000003400347308 */ /* 0x000f620000002400 */
[----:B------:R-:W-:Y:S01]  /*59c0*/  FSEL R65, R56, -INF , P2 ;  /* 0xff80000038417808 */ /* 0x000fe20001000000 */
[----:B------:R-:W-:Y:S01]  /*59d0*/  FMUL.FTZ R56, R75, UR53 ;  /* 0x000000354b387c20 */ /* 0x000fe20008410000 */
[----:B------:R-:W-:Y:S02]  /*59e0*/  FMNMX.FTZ R38, R69, R38, !PT ;  /* 0x0000002645267209 */ /* 0x000fe40007810000 */
[----:B------:R-:W-:-:S02]  /*59f0*/  ISETP.GT.AND P2, PT, R27, 0x48, PT ;  /* 0x000000481b00780c */ /* 0x000fc40003f44270 */
[----:B-1----:R-:W-:Y:S01]  /*5a00*/  FSEL R61, R57, -INF , P3 ;  /* 0xff800000393d7808 */ /* 0x002fe20001800000 */
[----:B------:R-:W1:Y:S01]  /*5a10*/  MUFU.TANH R56, R56 ;  /* 0x0000003800387308 */ /* 0x000e620000002400 */
[----:B------:R-:W-:Y:S02]  /*5a20*/  FMNMX.FTZ R38, R65, R38, !PT ;  /* 0x0000002641267209 */ /* 0x000fe40007810000 */
[----:B------:R-:W-:Y:S02]  /*5a30*/  ISETP.GT.AND P3, PT, R27, 0x49, PT ;  /* 0x000000491b00780c */ /* 0x000fe40003f64270 */
[----:B------:R-:W-:Y:S01]  /*5a40*/  FSEL R53, R60, -INF , P2 ;  /* 0xff8000003c357808 */ /* 0x000fe20001000000 */
[----:B------:R-:W-:Y:S01]  /*5a50*/  FMUL.FTZ R60, R79, UR53 ;  /* 0x000000354f3c7c20 */ /* 0x000fe20008410000 */
[----:B------:R-:W-:Y:S02]  /*5a60*/  FMNMX.FTZ R38, R61, R38, !PT ;  /* 0x000000263d267209 */ /* 0x000fe40007810000 */
[----:B------:R-:W-:-:S02]  /*5a70*/  ISETP.GT.AND P2, PT, R27, 0x50, PT ;  /* 0x000000501b00780c */ /* 0x000fc40003f44270 */
[----:B--2---:R-:W-:Y:S01]  /*5a80*/  FSEL R49, R4, -INF , P3 ;  /* 0xff80000004317808 */ /* 0x004fe20001800000 */
[----:B------:R-:W2:Y:S01]  /*5a90*/  MUFU.TANH R60, R60 ;  /* 0x0000003c003c7308 */ /* 0x000ea20000002400 */
[----:B------:R-:W-:Y:S01]  /*5aa0*/  FMNMX.FTZ R38, R53, R38, !PT ;  /* 0x0000002635267209 */ /* 0x000fe20007810000 */
[----:B------:R-:W0:Y:S01]  /*5ab0*/  LDC R4, c[0x0][0x988] ;  /* 0x00026200ff047b82 */ /* 0x000e220000000800 */
[----:B------:R-:W-:Y:S02]  /*5ac0*/  ISETP.GT.AND P3, PT, R27, 0x51, PT ;  /* 0x000000511b00780c */ /* 0x000fe40003f64270 */
[----:B------:R-:W-:Y:S01]  /*5ad0*/  FSEL R57, R64, -INF , P2 ;  /* 0xff80000040397808 */ /* 0x000fe20001000000 */
[----:B------:R-:W-:Y:S01]  /*5ae0*/  FMUL.FTZ R64, R83, UR53 ;  /* 0x0000003553407c20 */ /* 0x000fe20008410000 */
[----:B------:R-:W-:Y:S02]  /*5af0*/  FMNMX.FTZ R38, R49, R38, !PT ;  /* 0x0000002631267209 */ /* 0x000fe40007810000 */
[----:B------:R-:W-:-:S02]  /*5b00*/  ISETP.GT.AND P2, PT, R27, 0x58, PT ;  /* 0x000000581b00780c */ /* 0x000fc40003f44270 */
[----:B------:R-:W-:Y:S01]  /*5b10*/  FSEL R59, R59, -INF , P3 ;  /* 0xff8000003b3b7808 */ /* 0x000fe20001800000 */
[----:B------:R-:W2:Y:S01]  /*5b20*/  MUFU.TANH R64, R64 ;  /* 0x0000004000407308 */ /* 0x000ea20000002400 */
[----:B------:R-:W-:Y:S02]  /*5b30*/  FMNMX.FTZ R38, R57, R38, !PT ;  /* 0x0000002639267209 */ /* 0x000fe40007810000 */
[----:B------:R-:W-:Y:S02]  /*5b40*/  ISETP.GT.AND P3, PT, R27, 0x59, PT ;  /* 0x000000591b00780c */ /* 0x000fe40003f64270 */
[----:B------:R-:W-:Y:S02]  /*5b50*/  FSEL R55, R55, -INF , P2 ;  /* 0xff80000037377808 */ /* 0x000fe40001000000 */
[----:B------:R-:W-:Y:S02]  /*5b60*/  FMNMX.FTZ R38, R59, R38, !PT ;  /* 0x000000263b267209 */ /* 0x000fe40007810000 */
[----:B------:R-:W-:-:S02]  /*5b70*/  ISETP.GT.AND P2, PT, R27, 0x60, PT ;  /* 0x000000601b00780c */ /* 0x000fc40003f44270 */
[----:B------:R-:W-:Y:S02]  /*5b80*/  FSEL R51, R51, -INF , P3 ;  /* 0xff80000033337808 */ /* 0x000fe40001800000 */
[----:B------:R-:W-:Y:S02]  /*5b90*/  FMNMX.FTZ R38, R55, R38, !PT ;  /* 0x0000002637267209 */ /* 0x000fe40007810000 */
[----:B------:R-:W-:Y:S02]  /*5ba0*/  ISETP.GT.AND P3, PT, R27, 0x61, PT ;  /* 0x000000611b00780c */ /* 0x000fe40003f64270 */
[----:B------:R-:W-:Y:S02]  /*5bb0*/  FSEL R47, R47, -INF , P2 ;  /* 0xff8000002f2f7808 */ /* 0x000fe40001000000 */
[----:B------:R-:W-:Y:S02]  /*5bc0*/  FMNMX.FTZ R38, R51, R38, !PT ;  /* 0x0000002633267209 */ /* 0x000fe40007810000 */
[----:B------:R-:W-:-:S02]  /*5bd0*/  ISETP.GT.AND P2, PT, R27, 0x68, PT ;  /* 0x000000681b00780c */ /* 0x000fc40003f44270 */
[----:B---3--:R-:W-:Y:S02]  /*5be0*/  FSEL R45, R7, -INF , P3 ;  /* 0xff800000072d7808 */ /* 0x008fe40001800000 */
        /* <DEDUP_REMOVED lines=8> */
[----:B----4-:R-:W-:Y:S02]  /*5c70*/  FSEL R41, R41, -INF , P2 ;  /* 0xff80000029297808 */ /* 0x010fe40001000000 */
[----:B------:R-:W-:Y:S02]  /*5c80*/  FMNMX.FTZ R38, R39, R38, !PT ;  /* 0x0000002627267209 */ /* 0x000fe40007810000 */
[----:B------:R-:W-:-:S02]  /*5c90*/  ISETP.GT.AND P2, PT, R27, 0x78, PT ;  /* 0x000000781b00780c */ /* 0x000fc40003f44270 */
[----:B------:R-:W-:Y:S02]  /*5ca0*/  FSEL R15, R15, -INF , P3 ;  /* 0xff8000000f0f7808 */ /* 0x000fe40001800000 */
[----:B------:R-:W-:Y:S02]  /*5cb0*/  FMNMX.FTZ R38, R41, R38, !PT ;  /* 0x0000002629267209 */ /* 0x000fe40007810000 */
[----:B------:R-:W-:Y:S02]  /*5cc0*/  ISETP.GT.AND P3, PT, R27, 0x79, PT ;  /* 0x000000791b00780c */ /* 0x000fe40003f64270 */
[----:B------:R-:W-:Y:S02]  /*5cd0*/  FSEL R21, R21, -INF , P2 ;  /* 0xff80000015157808 */ /* 0x000fe40001000000 */
[----:B------:R-:W-:Y:S02]  /*5ce0*/  FMNMX.FTZ R38, R15, R38, !PT ;  /* 0x000000260f267209 */ /* 0x000fe40007810000 */
[----:B------:R-:W-:-:S02]  /*5cf0*/  FSEL R13, R13, -INF , P3 ;  /* 0xff8000000d0d7808 */ /* 0x000fc40001800000 */
[----:B------:R-:W-:Y:S02]  /*5d00*/  FMNMX.FTZ R38, R21, R38, !PT ;  /* 0x0000002615267209 */ /* 0x000fe40007810000 */
[----:B------:R-:W-:Y:S02]  /*5d10*/  FSEL R71, R8, -INF , P5 ;  /* 0xff80000008477808 */ /* 0x000fe40002800000 */
[----:B------:R-:W-:Y:S02]  /*5d20*/  FMNMX.FTZ R38, R13, R38, !PT ;  /* 0x000000260d267209 */ /* 0x000fe40007810000 */
[----:B------:R-:W-:Y:S02]  /*5d30*/  ISETP.GT.AND P3, PT, R68, 0x8, PT ;  /* 0x000000084400780c */ /* 0x000fe40003f64270 */
[----:B------:R-:W-:Y:S01]  /*5d40*/  FMNMX.FTZ R8, R63, R6, !PT ;  /* 0x000000063f087209 */ /* 0x000fe20007810000 */
[----:B------:R-:W3:Y:S01]  /*5d50*/  SHFL.BFLY PT, R7, R38, 0x2, 0x1f ;  /* 0x0c401f0026077f89 */ /* 0x000ee200000e0000 */
[----:B------:R-:W-:-:S02]  /*5d60*/  FSEL R67, R10, -INF , P3 ;  /* 0xff8000000a437808 */ /* 0x000fc40001800000 */
[----:B------:R-:W-:Y:S02]  /*5d70*/  FMNMX.FTZ R8, R71, R8, !PT ;  /* 0x0000000847087209 */ /* 0x000fe40007810000 */
[----:B------:R-:W-:Y:S02]  /*5d80*/  FSEL R75, R11, -INF , P6 ;  /* 0xff8000000b4b7808 */ /* 0x000fe40003000000 */
[----:B------:R-:W-:Y:S02]  /*5d90*/  FMNMX.FTZ R8, R67, R8, !PT ;  /* 0x0000000843087209 */ /* 0x000fe40007810000 */
[C---:B------:R-:W-:Y:S02]  /*5da0*/  ISETP.GT.AND P5, PT, R68.reuse, 0x11, PT ;  /* 0x000000114400780c */ /* 0x040fe40003fa4270 */
[----:B------:R-:W-:Y:S02]  /*5db0*/  FMNMX.FTZ R8, R75, R8, !PT ;  /* 0x000000084b087209 */ /* 0x000fe40007810000 */
[----:B------:R-:W-:-:S02]  /*5dc0*/  ISETP.GT.AND P3, PT, R68, 0x18, PT ;  /* 0x000000184400780c */ /* 0x000fc40003f64270 */
[----:B------:R-:W-:Y:S02]  /*5dd0*/  FSEL R79, R14, -INF , P5 ;  /* 0xff8000000e4f7808 */ /* 0x000fe40002800000 */
[----:B------:R-:W-:Y:S02]  /*5de0*/  FMNMX.FTZ R8, R77, R8, !PT ;  /* 0x000000084d087209 */ /* 0x000fe40007810000 */
[----:B------:R-:W-:Y:S02]  /*5df0*/  ISETP.GT.AND P6, PT, R68, 0x19, PT ;  /* 0x000000194400780c */ /* 0x000fe40003fc4270 */
[----:B------:R-:W-:Y:S02]  /*5e00*/  FSEL R81, R20, -INF , P3 ;  /* 0xff80000014517808 */ /* 0x000fe40001800000 */
[----:B------:R-:W-:Y:S02]  /*5e10*/  FMNMX.FTZ R8, R79, R8, !PT ;  /* 0x000000084f087209 */ /* 0x000fe40007810000 */
[----:B---3--:R-:W-:Y:S01]  /*5e20*/  FMNMX.FTZ R62, R38, R7, !PT ;  /* 0x00000007263e7209 */ /* 0x008fe20007810000 */
[----:B------:R-:W-:-:S02]  /*5e30*/  WARPGROUP.DEPBAR.LE gsb0, 0x0 ;  /* 0x00008000000079c5 */ /* 0x000fc40000010000 */
[----:B------:R-:W-:Y:S01]  /*5e40*/  WARPGROUP.ARRIVE ;  /* 0x00000000000079c5 */ /* 0x000fe20000000000 */
[----:B------:R-:W-:Y:S01]  /*5e50*/  FSEL R83, R24, -INF , P6 ;  /* 0xff80000018537808 */ /* 0x000fe20003000000 */
[----:B------:R-:W3:Y:S01]  /*5e60*/  SHFL.BFLY PT, R7, R62, 0x1, 0x1f ;  /* 0x0c201f003e077f89 */ /* 0x000ee200000e0000 */
[----:B------:R-:W-:Y:S02]  /*5e70*/  FMNMX.FTZ R8, R81, R8, !PT ;  /* 0x0000000851087209 */ /* 0x000fe40007810000 */
[C---:B------:R-:W-:Y:S01]  /*5e80*/  ISETP.GT.AND P5, PT, R68.reuse, 0x21, PT ;  /* 0x000000214400780c */ /* 0x040fe20003fa4270 */
[----:B------:R-:W-:Y:S01]  /*5e90*/  HGMMA.64x128x16.F32.BF16 R88, R156, gdesc[UR4].tnspB, R88, gsb0 ;  /* 0x41e000049c587df0 */ /* 0x000fe20008001858 */
[----:B------:R-:W-:Y:S01]  /*5ea0*/  UIADD3 UR6, UR10, 0x300, URZ ;  /* 0x000003000a067890 */ /* 0x000fe2000fffe03f */
[----:B------:R-:W-:Y:S01]  /*5eb0*/  FMNMX.FTZ R8, R83, R8, !PT ;  /* 0x0000000853087209 */ /* 0x000fe20007810000 */
[----:B------:R-:W-:Y:S01]  /*5ec0*/  UMOV UR7, 0x40000040 ;  /* 0x4000004000077882 */ /* 0x000fe20000000000 */
        /* <DEDUP_REMOVED lines=8> */
[----:B---3--:R-:W-:Y:S01]  /*5f50*/  FMNMX.FTZ R7, R62, R7, !PT ;  /* 0x000000073e077209 */ /* 0x008fe20007810000 */
[----:B------:R-:W-:Y:S01]  /*5f60*/  FMUL.FTZ R62, R86, UR53 ;  /* 0x00000035563e7c20 */ /* 0x000fe20008410000 */
[C---:B------:R-:W-:Y:S02]  /*5f70*/  ISETP.GT.AND P5, PT, R68.reuse, 0x31, PT ;  /* 0x000000314400780c */ /* 0x040fe40003fa4270 */
[C---:B------:R-:W-:Y:S01]  /*5f80*/  FSETP.NEU.FTZ.AND P2, PT, R7.reuse, -INF , PT ;  /* 0xff8000000700780b */ /* 0x040fe20003f5d000 */
[----:B0-----:R-:W-:Y:S01]  /*5f90*/  FMUL.FTZ R38, R7, R4 ;  /* 0x0000000407267220 */ /* 0x001fe20000410000 */
[----:B------:R-:W-:Y:S01]  /*5fa0*/  FMNMX.FTZ R8, R155, R8, !PT ;  /* 0x000000089b087209 */ /* 0x000fe20007810000 */
[----:B------:R-:W0:Y:S01]  /*5fb0*/  MUFU.TANH R62, R62 ;  /* 0x0000003e003e7308 */ /* 0x000e220000002400 */
[----:B------:R-:W-:-:S02]  /*5fc0*/  ISETP.GT.AND P3, PT, R68, 0x38, PT ;  /* 0x000000384400780c */ /* 0x000fc40003f64270 */
[----:B------:R-:W-:Y:S02]  /*5fd0*/  FSEL R38, R38, RZ, P2 ;  /* 0x000000ff26267208 */ /* 0x000fe40001000000 */
[----:B------:R-:W-:-:S03]  /*5fe0*/  FSEL R20, R7, RZ, P2 ;  /* 0x000000ff07147208 */ /* 0x000fc60001000000 */
[-CC-:B------:R-:W-:Y:S01]  /*5ff0*/  FFMA.FTZ R172, R179, R4.reuse, -R38.reuse ;  /* 0x00000004b3ac7223 */ /* 0x180fe20000010826 */
[----:B------:R-:W-:Y:S01]  /*6000*/  FSEL R179, R32, -INF , P4 ;  /* 0xff80000020b37808 */ /* 0x000fe20002000000 */
        /* <DEDUP_REMOVED lines=43> */
[----:B-----5:R-:W-:Y:S01]  /*62c0*/  FSEL R189, R44, -INF , P3 ;  /* 0xff8000002cbd7808 */ /* 0x020fe20001800000 */
[--C-:B------:R-:W-:Y:S01]  /*62d0*/  FFMA.FTZ R39, R39, R4, -R38.reuse ;  /* 0x0000000427277223 */ /* 0x100fe20000010826 */
[----:B------:R-:W-:Y:S01]  /*62e0*/  FMNMX.FTZ R8, R187, R8, !PT ;  /* 0x00000008bb087209 */ /* 0x000fe20007810000 */
[-CC-:B------:R-:W-:Y:S01]  /*62f0*/  FFMA.FTZ R12, R41, R4.reuse, -R38.reuse ;  /* 0x00000004290c7223 */ /* 0x180fe20000010826 */
[----:B------:R-:W-:Y:S01]  /*6300*/  ISETP.GT.AND P5, PT, R68, 0x58, PT ;  /* 0x000000584400780c */ /* 0x000fe20003fa4270 */
[-CC-:B------:R-:W-:Y:S01]  /*6310*/  FFMA.FTZ R15, R15, R4.reuse, -R38.reuse ;  /* 0x000000040f0f7223 */ /* 0x180fe20000010826 */
[----:B------:R-:W-:Y:S01]  /*6320*/  FSEL R169, R48, -INF , P4 ;  /* 0xff80000030a97808 */ /* 0x000fe20002000000 */
[----:B------:R-:W-:Y:S01]  /*6330*/  FFMA.FTZ R21, R21, R4, -R38 ;  /* 0x0000000415157223 */ /* 0x000fe20000010826 */
[----:B------:R-:W-:Y:S01]  /*6340*/  FMNMX.FTZ R8, R189, R8, !PT ;  /* 0x00000008bd087209 */ /* 0x000fe20007810000 */
[----:B------:R-:W-:Y:S01]  /*6350*/  MUFU.EX2 R180, R180 ;  /* 0x000000b400b47308 */ /* 0x000fe20000000800 */
[----:B------:R-:W-:-:S02]  /*6360*/  ISETP.GT.AND P3, PT, R68, 0x59, PT ;  /* 0x000000594400780c */ /* 0x000fc40003f64270 */
[----:B------:R-:W-:Y:S01]  /*6370*/  FSEL R171, R46, -INF , P5 ;  /* 0xff8000002eab7808 */ /* 0x000fe20002800000 */
[----:B------:R-:W-:Y:S01]  /*6380*/  IMAD.U32 R46, RZ, RZ, UR43 ;  /* 0x0000002bff2e7e24 */ /* 0x000fe2000f8e00ff */
        /* <DEDUP_REMOVED lines=9> */
[----:B------:R-:W-:Y:S01]  /*6420*/  IMAD.U32 R50, RZ, RZ, UR55 ;  /* 0x00000037ff327e24 */ /* 0x000fe2000f8e00ff */
[----:B------:R-:W-:Y:S01]  /*6430*/  ISETP.GT.AND P3, PT, R68, 0x68, PT ;  /* 0x000000684400780c */ /* 0x000fe20003f64270 */
[----:B------:R-:W-:Y:S01]  /*6440*/  UMOV UR55, UR43 ;  /* 0x0000002b00377c82 */ /* 0x000fe20008000000 */
[----:B-1----:R-:W-:Y:S02]  /*6450*/  FSEL R193, R56, -INF , P5 ;  /* 0xff80000038c17808 */ /* 0x002fe40002800000 */
[----:B------:R-:W-:Y:S01]  /*6460*/  FMNMX.FTZ R8, R191, R8, !PT ;  /* 0x00000008bf087209 */ /* 0x000fe20007810000 */
[----:B------:R-:W-:Y:S01]  /*6470*/  MUFU.EX2 R27, R27 ;  /* 0x0000001b001b7308 */ /* 0x000fe20000000800 */
[----:B------:R-:W-:-:S02]  /*6480*/  ISETP.GT.AND P4, PT, R68, 0x69, PT ;  /* 0x000000694400780c */ /* 0x000fc40003f84270 */
[----:B------:R-:W-:Y:S02]  /*6490*/  FSEL R195, R54, -INF , P3 ;  /* 0xff80000036c37808 */ /* 0x000fe40001800000 */
[----:B------:R-:W-:Y:S02]  /*64a0*/  FMNMX.FTZ R8, R193, R8, !PT ;  /* 0x00000008c1087209 */ /* 0x000fe40007810000 */
[----:B------:R-:W-:Y:S01]  /*64b0*/  ISETP.GT.AND P5, PT, R68, 0x70, PT ;  /* 0x000000704400780c */ /* 0x000fe20003fa4270 */
[----:B------:R-:W-:Y:S01]  /*64c0*/  MUFU.EX2 R176, R176 ;  /* 0x000000b000b07308 */ /* 0x000fe20000000800 */
[----:B--2---:R-:W-:Y:S02]  /*64d0*/  FSEL R65, R60, -INF , P4 ;  /* 0xff8000003c417808 */ /* 0x004fe40002000000 */
        /* <DEDUP_REMOVED lines=10> */
[----:B0-----:R-:W-:Y:S01]  /*6580*/  FSEL R201, R62, -INF , P4 ;  /* 0xff8000003ec97808 */ /* 0x001fe20002000000 */
[----:B------:R-:W-:Y:S02]  /*6590*/  WARPGROUP.DEPBAR.LE gsb0, 0x0 ;  /* 0x00008000000079c5 */ /* 0x000fe40000010000 */
[----:B------:R-:W-:Y:S01]  /*65a0*/  WARPGROUP.ARRIVE ;  /* 0x00000000000079c5 */ /* 0x000fe20000000000 */
[----:B------:R-:W-:Y:S01]  /*65b0*/  FMNMX.FTZ R8, R199, R8, !PT ;  /* 0x00000008c7087209 */ /* 0x000fe20007810000 */
[-CC-:B------:R-:W-:Y:S01]  /*65c0*/  FFMA.FTZ R156, R57, R4.reuse, -R38.reuse ;  /* 0x00000004399c7223 */ /* 0x180fe20000010826 */
[----:B------:R-:W-:Y:S01]  /*65d0*/  FSEL R157, R66, -INF , P5 ;  /* 0xff800000429d7808 */ /* 0x000fe20002800000 */
[--C-:B------:R-:W-:Y:S01]  /*65e0*/  FFMA.FTZ R158, R55, R4, -R38.reuse ;  /* 0x00000004379e7223 */ /* 0x100fe20000010826 */
[----:B------:R-:W-:Y:S01]  /*65f0*/  FMNMX.FTZ R8, R201, R8, !PT ;  /* 0x00000008c9087209 */ /* 0x000fe20007810000 */
[----:B------:R-:W-:Y:S01]  /*6600*/  HGMMA.64x128x16.F32.BF16 R88, R160, gdesc[UR4].tnspB, R88, gsb0 ;  /* 0x41e00004a0587df0 */ /* 0x000fe20008001858 */
[----:B------:R-:W-:Y:S01]  /*6610*/  UIADD3 UR6, UR10, 0x380, URZ ;  /* 0x000003800a067890 */ /* 0x000fe2000fffe03f */
[----:B------:R-:W-:Y:S01]  /*6620*/  MUFU.EX2 R29, R29 ;  /* 0x0000001d001d7308 */ /* 0x000fe20000000800 */
[----:B------:R-:W-:Y:S01]  /*6630*/  FMNMX.FTZ R9, R157, R8, !PT ;  /* 0x000000089d097209 */ /* 0x000fe20007810000 */
[----:B------:R-:W-:Y:S01]  /*6640*/  UMOV UR7, 0x40000040 ;  /* 0x4000004000077882 */ /* 0x000fe20000000000 */
[----:B------:R-:W-:Y:S01]  /*6650*/  FFMA.FTZ R8, R47, R4, -R38 ;  /* 0x000000042f087223 */ /* 0x000fe20000010826 */
[----:B------:R-:W-:-:S02]  /*6660*/  @!P1 LEA R46, R46, UR41, 0x3 ;  /* 0x000000292e2e9c11 */ /* 0x000fc4000f8e18ff */
[----:B------:R-:W0:Y:S01]  /*6670*/  SHFL.BFLY PT, R10, R9, 0x2, 0x1f ;  /* 0x0c401f00090a7f89 */ /* 0x000e2200000e0000 */
[----:B------:R-:W-:Y:S01]  /*6680*/  @!P1 LEA R50, R50, UR41, 0x3 ;  /* 0x0000002932329c11 */ /* 0x000fe2000f8e18ff */
[----:B------:R-:W-:Y:S01]  /*6690*/  MUFU.EX2 R172, R172 ;  /* 0x000000ac00ac7308 */ /* 0x000fe20000000800 */
[----:B------:R-:W-:-:S03]  /*66a0*/  @!P1 VIADD R46, R46, 0x28840 ;  /* 0x000288402e2e9836 */ /* 0x000fc60000000000 */
[----:B------:R-:W-:Y:S02]  /*66b0*/  @!P1 VIADD R50, R50, 0x28860 ;  /* 0x0002886032329836 */ /* 0x000fe40000000000 */
[----:B------:R-:W-:Y:S02]  /*66c0*/  @!P1 PRMT R46, RZ, 0x654, R46 ;  /* 0x00000654ff2e9816 */ /* 0x000fe4000000002e */
[----:B------:R-:W-:Y:S01]  /*66d0*/  MUFU.EX2 R31, R31 ;  /* 0x0000001f001f7308 */ /* 0x000fe20000000800 */
[----:B------:R-:W-:-:S07]  /*66e0*/  @!P1 PRMT R50, RZ, 0x654, R50 ;  /* 0x00000654ff329816 */ /* 0x000fce0000000032 */
[----:B------:R-:W-:Y:S01]  /*66f0*/  MUFU.EX2 R174, R174 ;  /* 0x000000ae00ae7308 */ /* 0x000fe20000000800 */
[----:B0-----:R-:W-:Y:S01]  /*6700*/  FMNMX.FTZ R14, R9, R10, !PT ;  /* 0x0000000a090e7209 */ /* 0x001fe20007810000 */
[-CC-:B------:R-:W-:Y:S01]  /*6710*/  FFMA.FTZ R10, R43, R4.reuse, -R38.reuse ;  /* 0x000000042b0a7223 */ /* 0x180fe20000010826 */
[----:B------:R-:W-:Y:S01]  /*6720*/  FFMA.FTZ R38, R13, R4, -R38 ;  /* 0x000000040d267223 */ /* 0x000fe20000010826 */
[----:B------:R-:W-:-:S04]  /*6730*/  FADD.FTZ R13, -R20, R5 ;  /* 0x00000005140d7221 */ /* 0x000fc80000010100 */
[----:B------:R-:W-:Y:S01]  /*6740*/  MUFU.EX2 R33, R33 ;  /* 0x0000002100217308 */ /* 0x000fe20000000800 */
[----:B------:R-:W0:Y:S01]  /*6750*/  SHFL.BFLY PT, R9, R14, 0x1, 0x1f ;  /* 0x0c201f000e097f89 */ /* 0x000e2200000e0000 */
[----:B------:R-:W-:-:S06]  /*6760*/  FMUL.FTZ R13, R13, R4 ;  /* 0x000000040d0d7220 */ /* 0x000fcc0000410000 */
[----:B------:R-:W-:Y:S08]  /*6770*/  MUFU.EX2 R168, R168 ;  /* 0x000000a800a87308 */ /* 0x000ff00000000800 */
[----:B------:R-:W1:Y:S08]  /*6780*/  MUFU.EX2 R13, R13 ;  /* 0x0000000d000d7308 */ /* 0x000e700000000800 */
[----:B------:R-:W2:Y:S01]  /*6790*/  MUFU.EX2 R35, R35 ;  /* 0x0000002300237308 */ /* 0x000ea20000000800 */
[----:B0-----:R-:W-:-:S04]  /*67a0*/  FMNMX.FTZ R9, R14, R9, !PT ;  /* 0x000000090e097209 */ /* 0x001fc80007810000 */
[C---:B------:R-:W-:Y:S01]  /*67b0*/  FSETP.NEU.FTZ.AND P2, PT, R9.reuse, -INF , PT ;  /* 0xff8000000900780b */ /* 0x040fe20003f5d000 */
[----:B------:R-:W-:Y:S02]  /*67c0*/  FMUL.FTZ R34, R9, R4 ;  /* 0x0000000409227220 */ /* 0x000fe40000410000 */
[----:B------:R-:W-:Y:S01]  /*67d0*/  MUFU.EX2 R170, R170 ;  /* 0x000000aa00aa7308 */ /* 0x000fe20000000800 */
[----:B-1----:R-:W-:Y:S01]  /*67e0*/  FFMA.FTZ R40, R13, R3, R180 ;  /* 0x000000030d287223 */ /* 0x002fe200000100b4 */
[C---:B------:R-:W-:Y:S02]  /*67f0*/  F2FP.BF16.F32.PACK_AB R180, R25.reuse, R180 ;  /* 0x000000b419b4723e */ /* 0x040fe400000010ff */
[----:B------:R-:W-:Y:S01]  /*6800*/  FSEL R34, R34, RZ, P2 ;  /* 0x000000ff22227208 */ /* 0x000fe20001000000 */
[----:B------:R-:W-:-:S03]  /*6810*/  FADD.FTZ R3, R25, R40 ;  /* 0x0000002819037221 */ /* 0x000fc60000010000 */
        /* <DEDUP_REMOVED lines=18> */
[----:B------:R-:W-:Y:S01]  /*6940*/  FSEL R3, R9, RZ, P2 ;  /* 0x000000ff09037208 */ /* 0x000fe20001000000 */
[-CC-:B------:R-:W-:Y:S01]  /*6950*/  FFMA.FTZ R55, R87, R4.reuse, -R34.reuse ;  /* 0x0000000457377223 */ /* 0x180fe20000010822 */
[-C--:B------:R-:W-:Y:S01]  /*6960*/  FFMA.FTZ R32, R153, R4.reuse, -R34 ;  /* 0x0000000499207223 */ /* 0x080fe20000010822 */
[----:B------:R-:W-:Y:S01]  /*6970*/  FADD.FTZ R37, R29, R44 ;  /* 0x0000002c1d257221 */ /* 0x000fe20000010000 */
[-C--:B------:R-:W-:Y:S01]  /*6980*/  FFMA.FTZ R57, R155, R4.reuse, -R34 ;  /* 0x000000049b397223 */ /* 0x080fe20000010822 */
[----:B------:R-:W-:Y:S01]  /*6990*/  FADD.FTZ R67, -R3, R6 ;  /* 0x0000000603437221 */ /* 0x000fe20000010100 */
[----:B------:R-:W-:Y:S01]  /*69a0*/  IADD3 R3, -R22, 0xb, RZ ;  /* 0x0000000b16037810 */ /* 0x000fe20007ffe1ff */
[----:B------:R-:W-:Y:S01]  /*69b0*/  FADD.FTZ R44, R172, R37 ;  /* 0x00000025ac2c7221 */ /* 0x000fe20000010000 */
[----:B------:R0:W-:Y:S01]  /*69c0*/  MUFU.EX2 R21, R63 ;  /* 0x0000003f00157308 */ /* 0x0001e20000000800 */
[-C--:B------:R-:W-:Y:S01]  /*69d0*/  FMUL.FTZ R6, R67, R4.reuse ;  /* 0x0000000443067220 */ /* 0x080fe20000410000 */
[-C--:B------:R-:W-:Y:S01]  /*69e0*/  FFMA.FTZ R36, R179, R4.reuse, -R34 ;  /* 0x00000004b3247223 */ /* 0x080fe20000010822 */
[----:B------:R-:W-:Y:S01]  /*69f0*/  FADD.FTZ R71, R31, R44 ;  /* 0x0000002c1f477221 */ /* 0x000fe20000010000 */
[--C-:B------:R-:W-:Y:S01]  /*6a00*/  FFMA.FTZ R59, R177, R4, -R34.reuse ;  /* 0x00000004b13b7223 */ /* 0x100fe20000010822 */
[----:B------:R-:W-:Y:S01]  /*6a10*/  F2FP.BF16.F32.PACK_AB R176, R11, R176 ;  /* 0x000000b00bb0723e */ /* 0x000fe200000010ff */
[-CC-:B------:R-:W-:Y:S01]  /*6a20*/  FFMA.FTZ R153, R183, R4.reuse, -R34.reuse ;  /* 0x00000004b7997223 */ /* 0x180fe20000010822 */
[----:B------:R-:W-:Y:S01]  /*6a30*/  FADD.FTZ R44, R174, R71 ;  /* 0x00000047ae2c7221 */ /* 0x000fe20000010000 */
[----:B------:R-:W-:Y:S01]  /*6a40*/  MUFU.EX2 R6, R6 ;  /* 0x0000000600067308 */ /* 0x000fe20000000800 */
[-CC-:B0-----:R-:W-:Y:S01]  /*6a50*/  FFMA.FTZ R63, R175, R4.reuse, -R34.reuse ;  /* 0x00000004af3f7223 */ /* 0x181fe20000010822 */
        /* <DEDUP_REMOVED lines=17> */
[----:B------:R-:W-:-:S02]  /*6b70*/  PLOP3.LUT P2, PT, PT, PT, UP0, 0x80, 0x0 ;  /* 0x000000000000781c */ /* 0x000fc40003f4f008 */
[----:B------:R-:W-:Y:S02]  /*6b80*/  F2FP.BF16.F32.PACK_AB R182, R27, R182 ;  /* 0x000000b61bb6723e */ /* 0x000fe400000010ff */
[----:B------:R-:W-:Y:S01]  /*6b90*/  F2FP.BF16.F32.PACK_AB R178, R29, R178 ;  /* 0x000000b21db2723e */ /* 0x000fe200000010ff */
[----:B------:R-:W-:Y:S01]  /*6ba0*/  MUFU.EX2 R24, R24 ;  /* 0x0000001800187308 */ /* 0x000fe20000000800 */
[----:B------:R-:W-:Y:S02]  /*6bb0*/  F2FP.BF16.F32.PACK_AB R172, R31, R172 ;  /* 0x000000ac1fac723e */ /* 0x000fe400000010ff */
[----:B------:R-:W-:Y:S02]  /*6bc0*/  F2FP.BF16.F32.PACK_AB R174, R33, R174 ;  /* 0x000000ae21ae723e */ /* 0x000fe400000010ff */
[----:B--2---:R-:W-:Y:S01]  /*6bd0*/  F2FP.BF16.F32.PACK_AB R168, R35, R168 ;  /* 0x000000a823a8723e */ /* 0x004fe200000010ff */
[----:B------:R-:W-:Y:S02]  /*6be0*/  WARPGROUP.DEPBAR.LE gsb0, 0x0 ;  /* 0x00008000000079c5 */ /* 0x000fe40000010000 */
[----:B------:R-:W-:Y:S01]  /*6bf0*/  WARPGROUP.ARRIVE ;  /* 0x00000000000079c5 */ /* 0x000fe20000000000 */
[----:B------:R-:W-:Y:S05]  /*6c00*/  MUFU.EX2 R154, R154 ;  /* 0x0000009a009a7308 */ /* 0x000fea0000000800 */
[----:B------:R-:W-:Y:S03]  /*6c10*/  HGMMA.64x128x16.F32.BF16 R88, R164, gdesc[UR4].tnspB, R88, gsb0 ;  /* 0x41e00004a4587df0 */ /* 0x000fe60008001858 */
[----:B------:R-:W0:Y:S08]  /*6c20*/  MUFU.EX2 R41, R41 ;  /* 0x0000002900297308 */ /* 0x000e300000000800 */
[----:B------:R-:W-:Y:S08]  /*6c30*/  MUFU.EX2 R49, R49 ;  /* 0x0000003100317308 */ /* 0x000ff00000000800 */
[----:B------:R-:W-:Y:S01]  /*6c40*/  MUFU.EX2 R26, R26 ;  /* 0x0000001a001a7308 */ /* 0x000fe20000000800 */
[----:B0-----:R-:W-:-:S07]  /*6c50*/  F2FP.BF16.F32.PACK_AB R183, R41, R24 ;  /* 0x0000001829b7723e */ /* 0x001fce00000010ff */
[----:B------:R-:W-:Y:S08]  /*6c60*/  MUFU.EX2 R156, R156 ;  /* 0x0000009c009c7308 */ /* 0x000ff00000000800 */
        /* <DEDUP_REMOVED lines=11> */
[----:B------:R-:W1:Y:S08]  /*6d20*/  MUFU.EX2 R45, R45 ;  /* 0x0000002d002d7308 */ /* 0x000e700000000800 */
[----:B------:R-:W-:Y:S01]  /*6d30*/  MUFU.EX2 R32, R32 ;  /* 0x0000002000207308 */ /* 0x000fe20000000800 */
[----:B0-----:R-:W-:-:S07]  /*6d40*/  F2FP.BF16.F32.PACK_AB R173, R55, R30 ;  /* 0x0000001e37ad723e */ /* 0x001fce00000010ff */
        /* <DEDUP_REMOVED lines=9> */
[-C--:B------:R-:W-:Y:S01]  /*6de0*/  FMUL.FTZ R90, R90, R6.reuse ;  /* 0x000000065a5a7220 */ /* 0x080fe20000410000 */
[-C--:B------:R-:W-:Y:S01]  /*6df0*/  FMUL.FTZ R91, R91, R6.reuse ;  /* 0x000000065b5b7220 */ /* 0x080fe20000410000 */
[-C--:B------:R-:W-:Y:S01]  /*6e00*/  FMUL.FTZ R94, R94, R6.reuse ;  /* 0x000000065e5e7220 */ /* 0x080fe20000410000 */
[----:B------:R-:W-:Y:S01]  /*6e10*/  FADD.FTZ R48, R170, R3 ;  /* 0x00000003aa307221 */ /* 0x000fe20000010000 */
[-C--:B------:R-:W-:Y:S01]  /*6e20*/  FMUL.FTZ R95, R95, R6.reuse ;  /* 0x000000065f5f7220 */ /* 0x080fe20000410000 */
[----:B------:R0:W-:Y:S01]  /*6e30*/  @!P1 SYNCS.ARRIVE.TRANS64.RED.A1T0 RZ, [R50+URZ], RZ ;  /* 0x000000ff32ff99a7 */ /* 0x0001e2000810043f */
[----:B------:R2:W3:Y:S01]  /*6e40*/  MUFU.EX2 R5, R38 ;  /* 0x0000002600057308 */ /* 0x0004e20000000800 */
[----:B------:R-:W-:Y:S01]  /*6e50*/  FADD.FTZ R3, R69, R48 ;  /* 0x0000003045037221 */ /* 0x000fe20000010000 */
[-C--:B------:R-:W-:Y:S01]  /*6e60*/  FMUL.FTZ R98, R98, R6.reuse ;  /* 0x0000000662627220 */ /* 0x080fe20000410000 */
[-C--:B------:R-:W-:Y:S01]  /*6e70*/  FMUL.FTZ R99, R99, R6.reuse ;  /* 0x0000000663637220 */ /* 0x080fe20000410000 */
[----:B------:R-:W-:Y:S01]  /*6e80*/  FMUL.FTZ R102, R102, R6 ;  /* 0x0000000666667220 */ /* 0x000fe20000410000 */
[----:B-1----:R-:W-:Y:S01]  /*6e90*/  FADD.FTZ R46, R152, R3 ;  /* 0x00000003982e7221 */ /* 0x002fe20000010000 */
[----:B------:R-:W-:Y:S01]  /*6ea0*/  FFMA.FTZ R3, R6, R0, R21 ;  /* 0x0000000006037223 */ /* 0x000fe20000010015 */
[----:B------:R-:W-:Y:S01]  /*6eb0*/  FMUL.FTZ R103, R103, R6 ;  /* 0x0000000667677220 */ /* 0x000fe20000410000 */
[----:B------:R-:W1:Y:S01]  /*6ec0*/  MUFU.EX2 R12, R12 ;  /* 0x0000000c000c7308 */ /* 0x000e620000000800 */
[----:B------:R-:W-:Y:S01]  /*6ed0*/  FADD.FTZ R67, R61, R46 ;  /* 0x0000002e3d437221 */ /* 0x000fe20000010000 */
[----:B------:R-:W-:Y:S01]  /*6ee0*/  FADD.FTZ R3, R20, R3 ;  /* 0x0000000314037221 */ /* 0x000fe20000010000 */
[-CC-:B--2---:R-:W-:Y:S01]  /*6ef0*/  FFMA.FTZ R38, R181, R4.reuse, -R34.reuse ;  /* 0x00000004b5267223 */ /* 0x184fe20000010822 */
[----:B------:R-:W-:Y:S01]  /*6f00*/  FFMA.FTZ R34, R157, R4, -R34 ;  /* 0x000000049d227223 */ /* 0x000fe20000010822 */
[----:B------:R-:W-:Y:S01]  /*6f10*/  FADD.FTZ R46, R154, R67 ;  /* 0x000000439a2e7221 */ /* 0x000fe20000010000 */
[----:B------:R-:W-:Y:S01]  /*6f20*/  FADD.FTZ R0, R24, R3 ;  /* 0x0000000318007221 */ /* 0x000fe20000010000 */
[----:B------:R-:W-:Y:S01]  /*6f30*/  FMUL.FTZ R106, R106, R6 ;  /* 0x000000066a6a7220 */ /* 0x000fe20000410000 */
[----:B------:R-:W-:Y:S01]  /*6f40*/  MUFU.EX2 R59, R59 ;  /* 0x0000003b003b7308 */ /* 0x000fe20000000800 */
[----:B------:R-:W-:Y:S01]  /*6f50*/  FADD.FTZ R67, R49, R46 ;  /* 0x0000002e31437221 */ /* 0x000fe20000010000 */
[----:B------:R-:W-:Y:S01]  /*6f60*/  FADD.FTZ R3, R41, R0 ;  /* 0x0000000029037221 */ /* 0x000fe20000010000 */
[----:B---3--:R-:W-:Y:S01]  /*6f70*/  F2FP.BF16.F32.PACK_AB R166, R5, R14 ;  /* 0x0000000e05a6723e */ /* 0x008fe200000010ff */
        /* <DEDUP_REMOVED lines=20> */
[----:B------:R-:W4:Y:S01]  /*70c0*/  MUFU.EX2 R63, R63 ;  /* 0x0000003f003f7308 */ /* 0x000f220000000800 */
        /* <DEDUP_REMOVED lines=16> */
[----:B--2---:R-:W-:Y:S01]  /*71d0*/  FADD.FTZ R11, R15, R46 ;  /* 0x0000002e0f0b7221 */ /* 0x004fe20000010000 */
[----:B------:R-:W-:Y:S01]  /*71e0*/  FADD.FTZ R3, R59, R0 ;  /* 0x000000003b037221 */ /* 0x000fe20000010000 */
[-C--:B------:R-:W-:Y:S01]  /*71f0*/  FMUL.FTZ R135, R135, R6.reuse ;  /* 0x0000000687877220 */ /* 0x080fe20000410000 */
[-C--:B------:R-:W-:Y:S01]  /*7200*/  FMUL.FTZ R138, R138, R6.reuse ;  /* 0x000000068a8a7220 */ /* 0x080fe20000410000 */
[----:B------:R-:W-:Y:S01]  /*7210*/  FADD.FTZ R8, R14, R11 ;  /* 0x0000000b0e087221 */ /* 0x000fe20000010000 */
[----:B---3--:R-:W-:Y:S01]  /*7220*/  FADD.FTZ R0, R38, R3 ;  /* 0x0000000326007221 */ /* 0x008fe20000010000 */
[-C--:B------:R-:W-:Y:S01]  /*7230*/  FMUL.FTZ R139, R139, R6.reuse ;  /* 0x000000068b8b7220 */ /* 0x080fe20000410000 */
[----:B------:R-:W2:Y:S01]  /*7240*/  MUFU.EX2 R155, R155 ;  /* 0x0000009b009b7308 */ /* 0x000ea20000000800 */
[----:B------:R-:W-:Y:S01]  /*7250*/  FADD.FTZ R3, R5, R8 ;  /* 0x0000000805037221 */ /* 0x000fe20000010000 */
[----:B----4-:R-:W-:Y:S01]  /*7260*/  FADD.FTZ R0, R63, R0 ;  /* 0x000000003f007221 */ /* 0x010fe20000010000 */
[-C--:B------:R-:W-:Y:S01]  /*7270*/  FMUL.FTZ R142, R142, R6.reuse ;  /* 0x000000068e8e7220 */ /* 0x080fe20000410000 */
[-C--:B------:R-:W-:Y:S01]  /*7280*/  FMUL.FTZ R143, R143, R6.reuse ;  /* 0x000000068f8f7220 */ /* 0x080fe20000410000 */
[-C--:B------:R-:W-:Y:S01]  /*7290*/  FMUL.FTZ R146, R146, R6.reuse ;  /* 0x0000000692927220 */ /* 0x080fe20000410000 */
[----:B-----5:R-:W-:Y:S01]  /*72a0*/  FADD.FTZ R5, R153, R0 ;  /* 0x0000000099057221 */ /* 0x020fe20000010000 */
[-C--:B------:R-:W-:Y:S01]  /*72b0*/  FMUL.FTZ R147, R147, R6.reuse ;  /* 0x0000000693937220 */ /* 0x080fe20000410000 */
[----:B------:R-:W3:Y:S01]  /*72c0*/  MUFU.EX2 R42, R42 ;  /* 0x0000002a002a7308 */ /* 0x000ee20000000800 */
[-C--:B------:R-:W-:Y:S01]  /*72d0*/  FMUL.FTZ R150, R150, R6.reuse ;  /* 0x0000000696967220 */ /* 0x080fe20000410000 */
[----:B-1----:R-:W-:Y:S01]  /*72e0*/  FADD.FTZ R0, R40, R5 ;  /* 0x0000000528007221 */ /* 0x002fe20000010000 */
[----:B------:R-:W-:Y:S01]  /*72f0*/  FMUL.FTZ R151, R151, R6 ;  /* 0x0000000697977220 */ /* 0x000fe20000410000 */
[----:B------:R-:W-:Y:S01]  /*7300*/  F2FP.BF16.F32.PACK_AB R170, R69, R170 ;  /* 0x000000aa45aa723e */ /* 0x000fe200000010ff */
[-C--:B------:R-:W-:Y:S01]  /*7310*/  FMUL.FTZ R88, R88, R13.reuse ;  /* 0x0000000d58587220 */ /* 0x080fe20000410000 */
[----:B------:R-:W-:Y:S01]  /*7320*/  F2FP.BF16.F32.PACK_AB R152, R61, R152 ;  /* 0x000000983d98723e */ /* 0x000fe200000010ff */
[-C--:B------:R-:W-:Y:S01]  /*7330*/  FMUL.FTZ R89, R89, R13.reuse ;  /* 0x0000000d59597220 */ /* 0x080fe20000410000 */
[----:B------:R-:W1:Y:S01]  /*7340*/  MUFU.EX2 R37, R37 ;  /* 0x0000002500257308 */ /* 0x000e620000000800 */
        /* <DEDUP_REMOVED lines=48> */
[----:B--2---:R-:W-:Y:S01]  /*7650*/  FADD.FTZ R0, R161, R0 ;  /* 0x00000000a1007221 */ /* 0x004fe20000010000 */
[----:B------:R-:W-:Y:S01]  /*7660*/  F2FP.BF16.F32.PACK_AB R175, R57, R32 ;  /* 0x0000002039af723e */ /* 0x000fe200000010ff */
[----:B------:R-:W-:Y:S01]  /*7670*/  IMAD.MOV.U32 R5, RZ, RZ, R7 ;  /* 0x000000ffff057224 */ /* 0x000fe200078e0007 */
[----:B------:R-:W-:Y:S01]  /*7680*/  F2FP.BF16.F32.PACK_AB R169, R59, R36 ;  /* 0x000000243ba9723e */ /* 0x000fe200000010ff */
[----:B------:R-:W-:Y:S01]  /*7690*/  IMAD.MOV.U32 R6, RZ, RZ, R9 ;  /* 0x000000ffff067224 */ /* 0x000fe200078e0009 */
[----:B------:R-:W-:-:S02]  /*76a0*/  F2FP.BF16.F32.PACK_AB R171, R63, R38 ;  /* 0x000000263fab723e */ /* 0x000fc400000010ff */
[----:B------:R-:W2:Y:S01]  /*76b0*/  MUFU.EX2 R65, R65 ;  /* 0x0000004100417308 */ /* 0x000ea20000000800 */
[----:B---3--:R-:W-:Y:S01]  /*76c0*/  FADD.FTZ R0, R193, R0 ;  /* 0x00000000c1007221 */ /* 0x008fe20000010000 */
[----:B------:R-:W-:Y:S02]  /*76d0*/  F2FP.BF16.F32.PACK_AB R153, R40, R153 ;  /* 0x000000992899723e */ /* 0x000fe400000010ff */
[----:B------:R-:W-:Y:S02]  /*76e0*/  F2FP.BF16.F32.PACK_AB R155, R42, R155 ;  /* 0x0000009b2a9b723e */ /* 0x000fe400000010ff */
[----:B------:R-:W-:Y:S02]  /*76f0*/  F2FP.BF16.F32.PACK_AB R157, R44, R37 ;  /* 0x000000252c9d723e */ /* 0x000fe400000010ff */
[----:B------:R-:W3:Y:S01]  /*7700*/  MUFU.EX2 R165, R197 ;  /* 0x000000c500a57308 */ /* 0x000ee20000000800 */
[----:B-1----:R-:W-:Y:S01]  /*7710*/  FADD.FTZ R0, R163, R0 ;  /* 0x00000000a3007221 */ /* 0x002fe20000010000 */
[----:B------:R-:W-:-:S02]  /*7720*/  F2FP.BF16.F32.PACK_AB R159, R73, R159 ;  /* 0x0000009f499f723e */ /* 0x000fc400000010ff */
[----:B------:R-:W-:-:S04]  /*7730*/  F2FP.BF16.F32.PACK_AB R161, R193, R161 ;  /* 0x000000a1c1a1723e */ /* 0x000fc800000010ff */
        /* <DEDUP_REMOVED lines=11> */
[----:B0-----:R-:W-:Y:S06]  /*77f0*/  @P2 BRA `(.L_x_7570) ;  /* 0xffffffcc00e02947 */ /* 0x001fec000383ffff */
.L_x_7561:
[----:B------:R-:W-:-:S13]  /*7800*/  ISETP.LE.AND P2, PT, RZ, UR56, PT ;  /* 0x00000038ff007c0c */ /* 0x000fda000bf43270 */
[----:B------:R-:W-:Y:S05]  /*7810*/  @!P2 BRA `(.L_x_7571) ;  /* 0x0000002400fca947 */ /* 0x000fea0003800000 */
[----:B------:R-:W-:Y:S01]  /*7820*/  IMAD.MOV.U32 R6, RZ, RZ, R9 ;  /* 0x000000ffff067224 */ /* 0x000fe200078e0009 */
[----:B------:R-:W-:Y:S01]  /*7830*/  MOV R8, R7 ;  /* 0x0000000700087202 */ /* 0x000fe20000000f00 */
[----:B------:R-:W-:Y:S01]  /*7840*/  UMOV UR52, UR44 ;  /* 0x0000002c00347c82 */ /* 0x000fe20008000000 */
[----:B------:R-:W-:Y:S01]  /*7850*/  UMOV UR51, UR43 ;  /* 0x0000002b00337c82 */ /* 0x000fe20008000000 */
[----:B------:R-:W-:-:S05]  /*7860*/  ULDC UR47, c[0x0][0x9d8] ;  /* 0x00027600002f7ab9 */ /* 0x000fca0000000800 */
.L_x_7580:
        /* <DEDUP_REMOVED lines=9> */
.L_x_7573:
[----:B------:R-:W-:Y:S01]  /*7900*/  ULEA UR6, UR43, UR41, 0x3 ;  /* 0x000000292b067291 */ /* 0x000fe2000f8e183f */
[----:B------:R-:W-:-:S05]  /*7910*/  IMAD.U32 R4, RZ, RZ, UR44 ;  /* 0x0000002cff047e24 */ /* 0x000fca000f8e00ff */
[----:B------:R-:W-:-:S04]  /*7920*/  SHF.L.U32 R4, R4, 0x1f, RZ ;  /* 0x0000001f04047819 */ /* 0x000fc800000006ff */
[----:B------:R0:W1:Y:S01]  /*7930*/  SYNCS.PHASECHK.TRANS64.TRYWAIT P2, [UR6+0x28830], R4 ;  /* 0x02883004ff0075a7 */ /* 0x0000620008040146 */
[----:B------:R-:W-:Y:S05]  /*7940*/  @!P0 BRA `(.L_x_7574) ;  /* 0x0000000000048947 */ /* 0x000fea0003800000 */
[----:B------:R-:W-:Y:S01]  /*7950*/  BPT.TRAP 0x1 ;  /* 0x000000040000795c */ /* 0x000fe20000300000 */
.L_x_7574:
[----:B-1----:R-:W-:Y:S05]  /*7960*/  @P2 BRA `(.L_x_7572) ;  /* 0x0000000000082947 */ /* 0x002fea0003800000 */
[----:B------:R-:W1:Y:S02]  /*7970*/  SYNCS.PHASECHK.TRANS64.TRYWAIT P2, [UR6+0x28830], R4 ;  /* 0x02883004ff0075a7 */ /* 0x000e640008040146 */
[----:B-1----:R-:W-:Y:S05]  /*7980*/  @!P2 BRA `(.L_x_7575) ;  /* 0x000000a0001ca947 */ /* 0x002fea0003800000 */
.L_x_7572:
        /* <DEDUP_REMOVED lines=45> */
.L_x_7577:
[----:B------:R-:W-:Y:S01]  /*7c60*/  ULEA UR6, UR51, UR41, 0x3 ;  /* 0x0000002933067291 */ /* 0x000fe2000f8e183f */
[----:B------:R-:W-:-:S05]  /*7c70*/  IMAD.U32 R4, RZ, RZ, UR52 ;  /* 0x00000034ff047e24 */ /* 0x000fca000f8e00ff */
[----:B------:R-:W-:-:S04]  /*7c80*/  SHF.L.U32 R4, R4, 0x1f, RZ ;  /* 0x0000001f04047819 */ /* 0x000fc800000006ff */
[----:B------:R0:W1:Y:S01]  /*7c90*/  SYNCS.PHASECHK.TRANS64.TRYWAIT P2, [UR6+0x28850], R4 ;  /* 0x02885004ff0075a7 */ /* 0x0000620008040146 */
[----:B------:R-:W-:Y:S05]  /*7ca0*/  @!P0 BRA `(.L_x_7578) ;  /* 0x0000000000048947 */ /* 0x000fea0003800000 */
[----:B------:R-:W-:Y:S01]  /*7cb0*/  BPT.TRAP 0x1 ;  /* 0x000000040000795c */ /* 0x000fe20000300000 */
.L_x_7578:
[----:B-1----:R-:W-:Y:S05]  /*7cc0*/  @P2 BRA `(.L_x_7576) ;  /* 0x0000000000082947 */ /* 0x002fea0003800000 */
[----:B------:R-:W1:Y:S02]  /*7cd0*/  SYNCS.PHASECHK.TRANS64.TRYWAIT P2, [UR6+0x28850], R4 ;  /* 0x02885004ff0075a7 */ /* 0x000e640008040146 */
[----:B-1----:R-:W-:Y:S05]  /*7ce0*/  @!P2 BRA `(.L_x_7579) ;  /* 0x0000009c005ca947 */ /* 0x002fea0003800000 */
.L_x_7576:
        /* <DEDUP_REMOVED lines=27> */
[----:B------:R-:W-:Y:S01]  /*7ea0*/  MUFU.TANH R187, R187 ;  /* 0x000000bb00bb7308 */ /* 0x000fe20000002400 */
[----:B------:R-:W-:Y:S01]  /*7eb0*/  UMOV UR7, 0x40000040 ;  /* 0x4000004000077882 */ /* 0x000fe20000000000 */
[----:B0-----:R-:W-:Y:S01]  /*7ec0*/  FMNMX.FTZ R4, R5, R8, !PT ;  /* 0x0000000805047209 */ /* 0x001fe20007810000 */
[----:B------:R-:W-:Y:S01]  /*7ed0*/  FMUL.FTZ R47, R55, UR47 ;  /* 0x0000002f372f7c20 */ /* 0x000fe20008410000 */
[----:B------:R-:W-:Y:S01]  /*7ee0*/  FMUL.FTZ R55, R56, UR47 ;  /* 0x0000002f38377c20 */ /* 0x000fe20008410000 */
[----:B------:R-:W-:Y:S01]  /*7ef0*/  FMUL.FTZ R11, R26, UR47 ;  /* 0x0000002f1a0b7c20 */ /* 0x000fe20008410000 */
[----:B------:R-:W-:Y:S01]  /*7f00*/  FMUL.FTZ R57, R57, UR47 ;  /* 0x0000002f39397c20 */ /* 0x000fe20008410000 */
[----:B-1----:R-:W-:Y:S01]  /*7f10*/  FMNMX.FTZ R4, R9, R4, !PT ;  /* 0x0000000409047209 */ /* 0x002fe20007810000 */
        /* <DEDUP_REMOVED lines=38> */
[----:B------:R-:W-:Y:S01]  /*8180*/  ISETP.LT.AND P2, PT, RZ, UR56, PT ;  /* 0x00000038ff007c0c */ /* 0x000fe2000bf41270 */
[----:B------:R-:W-:Y:S01]  /*8190*/  UMOV UR52, UR44 ;  /* 0x0000002c00347c82 */ /* 0x000fe20008000000 */
        /* <DEDUP_REMOVED lines=14> */
[----:B0-----:R-:W-:Y:S01]  /*8280*/  FMNMX.FTZ R12, R15, R12, !PT ;  /* 0x0000000c0f0c7209 */ /* 0x001fe20007810000 */
[----:B------:R-:W-:-:S02]  /*8290*/  WARPGROUP.DEPBAR.LE gsb0, 0x0 ;  /* 0x00008000000079c5 */ /* 0x000fc40000010000 */
[----:B------:R-:W-:Y:S01]  /*82a0*/  WARPGROUP.ARRIVE ;  /* 0x00000000000079c5 */ /* 0x000fe20000000000 */
[----:B------:R-:W-:Y:S01]  /*82b0*/  FMUL.FTZ R181, R28, UR47 ;  /* 0x0000002f1cb57c20 */ /* 0x000fe20008410000 */
[----:B------:R-:W-:Y:S02]  /*82c0*/  FMUL.FTZ R183, R29, UR47 ;  /* 0x0000002f1db77c20 */ /* 0x000fe40008410000 */
[----:B------:R-:W0:Y:S01]  /*82d0*/  MUFU.TANH R25, R25 ;  /* 0x0000001900197308 */ /* 0x000e220000002400 */
[----:B------:R-:W-:Y:S01]  /*82e0*/  FMUL.FTZ R29, R38, UR47 ;  /* 0x0000002f261d7c20 */ /* 0x000fe20008410000 */
[----:B------:R-:W-:Y:S01]  /*82f0*/  HGMMA.64x128x16.F32.BF16 R88, R176, gdesc[UR4].tnspB, R88, gsb0 ;  /* 0x41e00004b0587df0 */ /* 0x000fe20008001858 */
[----:B------:R-:W-:Y:S01]  /*8300*/  UIADD3 UR6, UR10, 0x100, URZ ;  /* 0x000001000a067890 */ /* 0x000fe2000fffe03f */
[----:B------:R-:W-:-:S04]  /*8310*/  UMOV UR7, 0x40000040 ;  /* 0x4000004000077882 */ /* 0x000fc80000000000 */
[----:B------:R-:W2:Y:S01]  /*8320*/  MUFU.TANH R181, R181 ;  /* 0x000000b500b57308 */ /* 0x000ea20000002400 */
[----:B-1----:R-:W-:-:S07]  /*8330*/  FMNMX.FTZ R12, R21, R12, !PT ;  /* 0x0000000c150c7209 */ /* 0x002fce0007810000 */
[----:B------:R-:W1:Y:S01]  /*8340*/  MUFU.TANH R183, R183 ;  /* 0x000000b700b77308 */ /* 0x000e620000002400 */
[----:B0-----:R-:W-:-:S07]  /*8350*/  FMNMX.FTZ R12, R25, R12, !PT ;  /* 0x0000000c190c7209 */ /* 0x001fce0007810000 */
[----:B------:R-:W0:Y:S01]  /*8360*/  MUFU.TANH R27, R27 ;  /* 0x0000001b001b7308 */ /* 0x000e220000002400 */
[----:B--2---:R-:W-:-:S07]  /*8370*/  FMNMX.FTZ R4, R181, R4, !PT ;  /* 0x00000004b5047209 */ /* 0x004fce0007810000 */
[----:B------:R-:W-:Y:S01]  /*8380*/  MUFU.TANH R209, R209 ;  /* 0x000000d100d17308 */ /* 0x000fe20000002400 */
[----:B-1----:R-:W-:-:S04]  /*8390*/  FMNMX.FTZ R4, R183, R4, !PT ;  /* 0x00000004b7047209 */ /* 0x002fc80007810000 */
[----:B------:R-:W-:-:S03]  /*83a0*/  FMNMX.FTZ R4, R187, R4, !PT ;  /* 0x00000004bb047209 */ /* 0x000fc60007810000 */
[----:B------:R-:W1:Y:S01]  /*83b0*/  MUFU.TANH R29, R29 ;  /* 0x0000001d001d7308 */ /* 0x000e620000002400 */
[----:B------:R-:W-:Y:S02]  /*83c0*/  FMNMX.FTZ R4, R189, R4, !PT ;  /* 0x00000004bd047209 */ /* 0x000fe40007810000 */
[----:B0-----:R-:W-:Y:S02]  /*83d0*/  FMNMX.FTZ R12, R27, R12, !PT ;  /* 0x0000000c1b0c7209 */ /* 0x001fe40007810000 */
[----:B------:R-:W-:-:S03]  /*83e0*/  FMNMX.FTZ R4, R191, R4, !PT ;  /* 0x00000004bf047209 */ /* 0x000fc60007810000 */
[----:B------:R-:W-:Y:S01]  /*83f0*/  MUFU.TANH R211, R211 ;  /* 0x000000d300d37308 */ /* 0x000fe20000002400 */
[----:B------:R-:W-:-:S04]  /*8400*/  FMNMX.FTZ R4, R193, R4, !PT ;  /* 0x00000004c1047209 */ /* 0x000fc80007810000 */
[----:B------:R-:W-:-:S03]  /*8410*/  FMNMX.FTZ R4, R195, R4, !PT ;  /* 0x00000004c3047209 */ /* 0x000fc60007810000 */
[----:B------:R-:W0:Y:S01]  /*8420*/  MUFU.TANH R31, R31 ;  /* 0x0000001f001f7308 */ /* 0x000e220000002400 */
[----:B------:R-:W-:Y:S02]  /*8430*/  FMNMX.FTZ R4, R197, R4, !PT ;  /* 0x00000004c5047209 */ /* 0x000fe40007810000 */
[----:B-1----:R-:W-:Y:S02]  /*8440*/  FMNMX.FTZ R12, R29, R12, !PT ;  /* 0x0000000c1d0c7209 */ /* 0x002fe40007810000 */
[----:B------:R-:W-:-:S03]  /*8450*/  FMNMX.FTZ R4, R199, R4, !PT ;  /* 0x00000004c7047209 */ /* 0x000fc60007810000 */
        /* <DEDUP_REMOVED lines=15> */
[----:B------:R-:W-:Y:S01]  /*8550*/  MUFU.TANH R219, R219 ;  /* 0x000000db00db7308 */ /* 0x000fe20000002400 */
[----:B------:R-:W-:Y:S02]  /*8560*/  WARPGROUP.DEPBAR.LE gsb0, 0x0 ;  /* 0x00008000000079c5 */ /* 0x000fe40000010000 */
[----:B------:R-:W-:Y:S01]  /*8570*/  WARPGROUP.ARRIVE ;  /* 0x00000000000079c5 */ /* 0x000fe20000000000 */
[----:B------:R-:W-:Y:S01]  /*8580*/  FMUL.FTZ R177, R45, UR47 ;  /* 0x0000002f2db17c20 */ /* 0x000fe20008410000 */
[----:B------:R-:W-:Y:S01]  /*8590*/  FMUL.FTZ R179, R48, UR47 ;  /* 0x0000002f30b37c20 */ /* 0x000fe20008410000 */
[----:B------:R-:W-:Y:S02]  /*85a0*/  FMUL.FTZ R45, R54, UR47 ;  /* 0x0000002f362d7c20 */ /* 0x000fe40008410000 */
[----:B------:R-:W0:Y:S01]  /*85b0*/  MUFU.TANH R43, R43 ;  /* 0x0000002b002b7308 */ /* 0x000e220000002400 */
[----:B------:R-:W-:Y:S01]  /*85c0*/  HGMMA.64x128x16.F32.BF16 R88, R172, gdesc[UR4].tnspB, R88, gsb0 ;  /* 0x41e00004ac587df0 */ /* 0x000fe20008001858 */
[----:B------:R-:W-:Y:S01]  /*85d0*/  UIADD3 UR6, UR10, 0x180, URZ ;  /* 0x000001800a067890 */ /* 0x000fe2000fffe03f */
[----:B-1----:R-:W-:Y:S01]  /*85e0*/  FMNMX.FTZ R12, R41, R12, !PT ;  /* 0x0000000c290c7209 */ /* 0x002fe20007810000 */
[----:B------:R-:W-:-:S04]  /*85f0*/  UMOV UR7, 0x40000040 ;  /* 0x4000004000077882 */ /* 0x000fc80000000000 */
[----:B------:R-:W1:Y:S08]  /*8600*/  MUFU.TANH R177, R177 ;  /* 0x000000b100b17308 */ /* 0x000e700000002400 */
[----:B------:R-:W2:Y:S01]  /*8610*/  MUFU.TANH R179, R179 ;  /* 0x000000b300b37308 */ /* 0x000ea20000002400 */
[----:B0-----:R-:W-:-:S07]  /*8620*/  FMNMX.FTZ R12, R43, R12, !PT ;  /* 0x0000000c2b0c7209 */ /* 0x001fce0007810000 */
[----:B------:R-:W-:Y:S01]  /*8630*/  MUFU.TANH R221, R221 ;  /* 0x000000dd00dd7308 */ /* 0x000fe20000002400 */
[----:B-1----:R-:W-:-:S07]  /*8640*/  FMNMX.FTZ R4, R177, R4, !PT ;  /* 0x00000004b1047209 */ /* 0x002fce0007810000 */
[----:B------:R-:W0:Y:S01]  /*8650*/  MUFU.TANH R45, R45 ;  /* 0x0000002d002d7308 */ /* 0x000e220000002400 */
[----:B--2---:R-:W-:-:S04]  /*8660*/  FMNMX.FTZ R4, R179, R4, !PT ;  /* 0x00000004b3047209 */ /* 0x004fc80007810000 */
[----:B------:R-:W-:-:S03]  /*8670*/  FMNMX.FTZ R4, R201, R4, !PT ;  /* 0x00000004c9047209 */ /* 0x000fc60007810000 */
[----:B------:R-:W-:Y:S01]  /*8680*/  MUFU.TANH R85, R85 ;  /* 0x0000005500557308 */ /* 0x000fe20000002400 */
[----:B------:R-:W-:-:S04]  /*8690*/  FMNMX.FTZ R4, R203, R4, !PT ;  /* 0x00000004cb047209 */ /* 0x000fc80007810000 */
[----:B------:R-:W-:-:S03]  /*86a0*/  FMNMX.FTZ R4, R205, R4, !PT ;  /* 0x00000004cd047209 */ /* 0x000fc60007810000 */
[----:B------:R-:W1:Y:S01]  /*86b0*/  MUFU.TANH R47, R47 ;  /* 0x0000002f002f7308 */ /* 0x000e620000002400 */
[----:B------:R-:W-:Y:S02]  /*86c0*/  FMNMX.FTZ R4, R55, R4, !PT ;  /* 0x0000000437047209 */ /* 0x000fe40007810000 */
[----:B0-----:R-:W-:Y:S02]  /*86d0*/  FMNMX.FTZ R12, R45, R12, !PT ;  /* 0x0000000c2d0c7209 */ /* 0x001fe40007810000 */
[----:B------:R-:W-:-:S03]  /*86e0*/  FMNMX.FTZ R4, R57, R4, !PT ;  /* 0x0000000439047209 */ /* 0x000fc60007810000 */
[----:B------:R-:W0:Y:S01]  /*86f0*/  MUFU.TANH R49, R49 ;  /* 0x0000003100317308 */ /* 0x000e220000002400 */
[----:B------:R-:W-:-:S04]  /*8700*/  FMNMX.FTZ R4, R207, R4, !PT ;  /* 0x00000004cf047209 */ /* 0x000fc80007810000 */
[----:B------:R-:W-:-:S03]  /*8710*/  FMNMX.FTZ R4, R61, R4, !PT ;  /* 0x000000043d047209 */ /* 0x000fc60007810000 */
        /* <DEDUP_REMOVED lines=8> */
[----:B------:R-:W-:Y:S01]  /*87a0*/  MUFU.TANH R69, R69 ;  /* 0x0000004500457308 */ /* 0x000fe20000002400 */
[----:B0-----:R-:W-:-:S07]  /*87b0*/  FMNMX.FTZ R12, R59, R12, !PT ;  /* 0x0000000c3b0c7209 */ /* 0x001fce0007810000 */
        /* <DEDUP_REMOVED lines=15> */
[----:B------:R-:W-:-:S05]  /*88b0*/  UMOV UR7, 0x40000040 ;  /* 0x4000004000077882 */ /* 0x000fca0000000000 */
[----:B------:R-:W0:Y:S08]  /*88c0*/  MUFU.TANH R173, R173 ;  /* 0x000000ad00ad7308 */ /* 0x000e300000002400 */
        /* <DEDUP_REMOVED lines=38> */
[-C--:B------:R-:W-:Y:S01]  /*8b30*/  FMUL.FTZ R8, R223, R4.reuse ;  /* 0x00000004df087220 */ /* 0x080fe20000410000 */
[----:B------:R-:W-:Y:S01]  /*8b40*/  HGMMA.64x128x16.F32.BF16 R88, R152, gdesc[UR4].tnspB, R88, gsb0 ;  /* 0x41e0000498587df0 */ /* 0x000fe20008001858 */
[----:B------:R-:W-:Y:S01]  /*8b50*/  UIADD3 UR6, UR10, 0x280, URZ ;  /* 0x000002800a067890 */ /* 0x000fe2000fffe03f */
[----:B------:R-:W0:Y:S01]  /*8b60*/  MUFU.TANH R169, R169 ;  /* 0x000000a900a97308 */ /* 0x000e220000002400 */
[----:B------:R-:W-:Y:S01]  /*8b70*/  UMOV UR7, 0x40000040 ;  /* 0x4000004000077882 */ /* 0x000fe20000000000 */
[-CC-:B------:R-:W-:Y:S01]  /*8b80*/  FFMA.FTZ R5, R5, R4.reuse, -R10.reuse ;  /* 0x0000000405057223 */ /* 0x180fe2000001080a */
[-CC-:B------:R-:W-:Y:S01]  /*8b90*/  FFMA.FTZ R182, R181, R4.reuse, -R10.reuse ;  /* 0x00000004b5b67223 */ /* 0x180fe2000001080a */
[-CC-:B------:R-:W-:Y:S01]  /*8ba0*/  FFMA.FTZ R174, R199, R4.reuse, -R10.reuse ;  /* 0x00000004c7ae7223 */ /* 0x180fe2000001080a */
[-CC-:B------:R-:W-:Y:S01]  /*8bb0*/  FFMA.FTZ R191, R177, R4.reuse, -R10.reuse ;  /* 0x00000004b1bf7223 */ /* 0x180fe2000001080a */
[-CC-:B------:R-:W-:Y:S01]  /*8bc0*/  FFMA.FTZ R168, R179, R4.reuse, -R10.reuse ;  /* 0x00000004b3a87223 */ /* 0x180fe2000001080a */
[-CC-:B------:R-:W-:Y:S01]  /*8bd0*/  FFMA.FTZ R193, R201, R4.reuse, -R10.reuse ;  /* 0x00000004c9c17223 */ /* 0x180fe2000001080a */
[----:B------:R-:W1:Y:S01]  /*8be0*/  MUFU.TANH R171, R171 ;  /* 0x000000ab00ab7308 */ /* 0x000e620000002400 */
        /* <DEDUP_REMOVED lines=8> */
[----:B0-----:R-:W-:-:S04]  /*8c70*/  FMNMX.FTZ R12, R169, R12, !PT ;  /* 0x0000000ca90c7209 */ /* 0x001fc80007810000 */
[----:B------:R-:W-:-:S03]  /*8c80*/  FMNMX.FTZ R12, R83, R12, !PT ;  /* 0x0000000c530c7209 */ /* 0x000fc60007810000 */
[----:B------:R-:W0:Y:S01]  /*8c90*/  MUFU.EX2 R5, R5 ;  /* 0x0000000500057308 */ /* 0x000e220000000800 */
[----:B-1----:R-:W-:-:S04]  /*8ca0*/  FMNMX.FTZ R12, R171, R12, !PT ;  /* 0x0000000cab0c7209 */ /* 0x002fc80007810000 */
[----:B------:R-:W-:Y:S01]  /*8cb0*/  FMNMX.FTZ R9, R87, R12, !PT ;  /* 0x0000000c57097209 */ /* 0x000fe20007810000 */
[----:B------:R-:W-:Y:S02]  /*8cc0*/  FFMA.FTZ R12, R213, R4, -R10 ;  /* 0x00000004d50c7223 */ /* 0x000fe4000001080a */
[----:B------:R-:W1:Y:S02]  /*8cd0*/  MUFU.EX2 R180, R180 ;  /* 0x000000b400b47308 */ /* 0x000e640000000800 */
[----:B------:R-:W2:Y:S06]  /*8ce0*/  SHFL.BFLY PT, R14, R9, 0x2, 0x1f ;  /* 0x0c401f00090e7f89 */ /* 0x000eac00000e0000 */
[----:B------:R-:W3:Y:S01]  /*8cf0*/  MUFU.EX2 R182, R182 ;  /* 0x000000b600b67308 */ /* 0x000ee20000000800 */
[----:B0-----:R-:W-:-:S07]  /*8d00*/  FFMA.FTZ R3, R8, R3, R5 ;  /* 0x0000000308037223 */ /* 0x001fce0000010005 */
[----:B------:R-:W-:Y:S01]  /*8d10*/  MUFU.EX2 R176, R176 ;  /* 0x000000b000b07308 */ /* 0x000fe20000000800 */
[C---:B-1----:R-:W-:Y:S01]  /*8d20*/  FADD.FTZ R3, R180.reuse, R3 ;  /* 0x00000003b4037221 */ /* 0x042fe20000010000 */
[----:B------:R-:W-:-:S06]  /*8d30*/  F2FP.BF16.F32.PACK_AB R180, R180, R5 ;  /* 0x00000005b4b4723e */ /* 0x000fcc00000010ff */
[----:B------:R-:W-:Y:S01]  /*8d40*/  MUFU.EX2 R178, R178 ;  /* 0x000000b200b27308 */ /* 0x000fe20000000800 */
[----:B---3--:R-:W-:Y:S01]  /*8d50*/  FADD.FTZ R44, R182, R3 ;  /* 0x00000003b62c7221 */ /* 0x008fe20000010000 */
[----:B--2---:R-:W-:Y:S01]  /*8d60*/  FMNMX.FTZ R24, R9, R14, !PT ;  /* 0x0000000e09187209 */ /* 0x004fe20007810000 */
[----:B------:R-:W-:-:S04]  /*8d70*/  FFMA.FTZ R14, R215, R4, -R10 ;  /* 0x00000004d70e7223 */ /* 0x000fc8000001080a */
[----:B------:R-:W0:Y:S01]  /*8d80*/  SHFL.BFLY PT, R9, R24, 0x1, 0x1f ;  /* 0x0c201f0018097f89 */ /* 0x000e2200000e0000 */
[----:B------:R-:W-:Y:S08]  /*8d90*/  MUFU.EX2 R187, R187 ;  /* 0x000000bb00bb7308 */ /* 0x000ff00000000800 */
[----:B------:R-:W-:Y:S08]  /*8da0*/  MUFU.EX2 R172, R172 ;  /* 0x000000ac00ac7308 */ /* 0x000ff00000000800 */
[----:B------:R-:W-:Y:S01]  /*8db0*/  MUFU.EX2 R174, R174 ;  /* 0x000000ae00ae7308 */ /* 0x000fe20000000800 */
[----:B0-----:R-:W-:-:S07]  /*8dc0*/  FMNMX.FTZ R9, R24, R9, !PT ;  /* 0x0000000918097209 */ /* 0x001fce0007810000 */
[----:B------:R-:W-:Y:S01]  /*8dd0*/  MUFU.EX2 R191, R191 ;  /* 0x000000bf00bf7308 */ /* 0x000fe20000000800 */
[----:B------:R-:W-:-:S04]  /*8de0*/  FMUL.FTZ R40, R9, R4 ;  /* 0x0000000409287220 */ /* 0x000fc80000410000 */
[-CC-:B------:R-:W-:Y:S01]  /*8df0*/  FFMA.FTZ R181, R13, R4.reuse, -R40.reuse ;  /* 0x000000040db57223 */ /* 0x180fe20000010828 */
[-CC-:B------:R-:W-:Y:S01]  /*8e00*/  FFMA.FTZ R177, R25, R4.reuse, -R40.reuse ;  /* 0x0000000419b17223 */ /* 0x180fe20000010828 */
[-CC-:B------:R-:W-:Y:S01]  /*8e10*/  FFMA.FTZ R36, R21, R4.reuse, -R40.reuse ;  /* 0x0000000415247223 */ /* 0x180fe20000010828 */
[----:B------:R-:W-:Y:S01]  /*8e20*/  IADD3 R21, -R22, 0xb, RZ ;  /* 0x0000000b16157810 */ /* 0x000fe20007ffe1ff */
        /* <DEDUP_REMOVED lines=21> */
[----:B------:R-:W-:-:S05]  /*8f80*/  FFMA.FTZ R83, R83, R4, -R40 ;  /* 0x0000000453537223 */ /* 0x000fca0000010828 */
[----:B------:R-:W-:Y:S08]  /*8f90*/  MUFU.EX2 R34, R34 ;  /* 0x0000002200227308 */ /* 0x000ff00000000800 */
[----:B------:R-:W-:Y:S01]  /*8fa0*/  MUFU.EX2 R179, R179 ;  /* 0x000000b300b37308 */ /* 0x000fe20000000800 */
[----:B------:R-:W-:Y:S02]  /*8fb0*/  WARPGROUP.DEPBAR.LE gsb0, 0x0 ;  /* 0x00008000000079c5 */ /* 0x000fe40000010000 */
[----:B------:R-:W-:Y:S01]  /*8fc0*/  WARPGROUP.ARRIVE ;  /* 0x00000000000079c5 */ /* 0x000fe20000000000 */
[-CC-:B------:R-:W-:Y:S01]  /*8fd0*/  FFMA.FTZ R153, R183, R4.reuse, -R10.reuse ;  /* 0x00000004b7997223 */ /* 0x180fe2000001080a */
[-CC-:B------:R-:W-:Y:S01]  /*8fe0*/  FFMA.FTZ R152, R55, R4.reuse, -R10.reuse ;  /* 0x0000000437987223 */ /* 0x180fe2000001080a */
[-C--:B------:R-:W-:Y:S01]  /*8ff0*/  FFMA.FTZ R55, R57, R4.reuse, -R10 ;  /* 0x0000000439377223 */ /* 0x080fe2000001080a */
[-C--:B------:R-:W-:Y:S01]  /*9000*/  FFMA.FTZ R183, R15, R4.reuse, -R40 ;  /* 0x000000040fb77223 */ /* 0x080fe20000010828 */
[-CC-:B------:R-:W-:Y:S01]  /*9010*/  FFMA.FTZ R155, R189, R4.reuse, -R10.reuse ;  /* 0x00000004bd9b7223 */ /* 0x180fe2000001080a */
[----:B------:R-:W-:Y:S01]  /*9020*/  HGMMA.64x128x16.F32.BF16 R88, R156, gdesc[UR4].tnspB, R88, gsb0 ;  /* 0x41e000049c587df0 */ /* 0x000fe20008001858 */
[----:B------:R-:W-:Y:S01]  /*9030*/  UIADD3 UR6, UR10, 0x300, URZ ;  /* 0x000003000a067890 */ /* 0x000fe2000fffe03f */
[----:B------:R-:W-:Y:S01]  /*9040*/  FFMA.FTZ R57, R61, R4, -R10 ;  /* 0x000000043d397223 */ /* 0x000fe2000001080a */
[----:B------:R-:W-:Y:S01]  /*9050*/  UMOV UR7, 0x40000040 ;  /* 0x4000004000077882 */ /* 0x000fe20000000000 */
[----:B------:R-:W-:-:S02]  /*9060*/  IMAD.U32 R15, RZ, RZ, UR43 ;  /* 0x0000002bff0f7e24 */ /* 0x000fc4000f8e00ff */
[-CC-:B------:R-:W-:Y:S01]  /*9070*/  FFMA.FTZ R189, R197, R4.reuse, -R10.reuse ;  /* 0x00000004c5bd7223 */ /* 0x180fe2000001080a */
[-CC-:B------:R-:W-:Y:S01]  /*9080*/  FFMA.FTZ R154, R207, R4.reuse, -R10.reuse ;  /* 0x00000004cf9a7223 */ /* 0x180fe2000001080a */
[-C--:B------:R-:W-:Y:S01]  /*9090*/  FFMA.FTZ R61, R175, R4.reuse, -R10 ;  /* 0x00000004af3d7223 */ /* 0x080fe2000001080a */
[----:B------:R-:W-:Y:S01]  /*90a0*/  MUFU.EX2 R183, R183 ;  /* 0x000000b700b77308 */ /* 0x000fe20000000800 */
[----:B------:R-:W-:Y:S01]  /*90b0*/  @!P1 LEA R15, R15, UR41, 0x3 ;  /* 0x000000290f0f9c11 */ /* 0x000fe2000f8e18ff */
[----:B------:R-:W-:-:S04]  /*90c0*/  FFMA.FTZ R175, R37, R4, -R40 ;  /* 0x0000000425af7223 */ /* 0x000fc80000010828 */
[----:B------:R-:W-:Y:S02]  /*90d0*/  @!P1 VIADD R25, R15, 0x28840 ;  /* 0x000288400f199836 */ /* 0x000fe40000000000 */
[----:B------:R-:W-:Y:S01]  /*90e0*/  FFMA.FTZ R15, R49, R4, -R40 ;  /* 0x00000004310f7223 */ /* 0x000fe20000010828 */
[----:B------:R-:W0:Y:S02]  /*90f0*/  MUFU.EX2 R153, R153 ;  /* 0x0000009900997308 */ /* 0x000e240000000800 */
[----:B------:R-:W-:-:S06]  /*9100*/  @!P1 PRMT R25, RZ, 0x654, R25 ;  /* 0x00000654ff199816 */ /* 0x000fcc0000000019 */
        /* <DEDUP_REMOVED lines=47> */
[----:B------:R-:W-:Y:S01]  /*9400*/  WARPGROUP.ARRIVE ;  /* 0x00000000000079c5 */ /* 0x000fe20000000000 */
[----:B------:R-:W-:Y:S01]  /*9410*/  FADD.FTZ R161, -R9, R6 ;  /* 0x0000000609a17221 */ /* 0x000fe20000010100 */
[----:B------:R-:W-:-:S03]  /*9420*/  FFMA.FTZ R6, R45, R4, -R40 ;  /* 0x000000042d067223 */ /* 0x000fc60000010828 */
[----:B------:R-:W-:Y:S01]  /*9430*/  FMUL.FTZ R161, R161, R4 ;  /* 0x00000004a1a17220 */ /* 0x000fe20000410000 */
[----:B------:R-:W-:Y:S01]  /*9440*/  HGMMA.64x128x16.F32.BF16 R88, R164, gdesc[UR4].tnspB, R88, gsb0 ;  /* 0x41e00004a4587df0 */ /* 0x000fe20008001858 */
[----:B------:R-:W-:Y:S01]  /*9450*/  MUFU.EX2 R14, R14 ;  /* 0x0000000e000e7308 */ /* 0x000fe20000000800 */
[----:B------:R-:W-:Y:S01]  /*9460*/  UIADD3 UR6, UR56, -0x1, URZ ;  /* 0xffffffff38067890 */ /* 0x000fe2000fffe03f */
[----:B0-----:R-:W-:-:S06]  /*9470*/  F2FP.BF16.F32.PACK_AB R160, R73, R12 ;  /* 0x0000000c49a0723e */ /* 0x001fcc00000010ff */
[----:B------:R-:W0:Y:S01]  /*9480*/  MUFU.EX2 R197, R161 ;  /* 0x000000a100c57308 */ /* 0x000e220000000800 */
[----:B------:R-:W-:-:S07]  /*9490*/  UMOV UR56, UR6 ;  /* 0x0000000600387c82 */ /* 0x000fce0008000000 */
[----:B------:R-:W-:Y:S08]  /*94a0*/  MUFU.EX2 R6, R6 ;  /* 0x0000000600067308 */ /* 0x000ff00000000800 */
[----:B------:R-:W1:Y:S01]  /*94b0*/  MUFU.EX2 R77, R77 ;  /* 0x0000004d004d7308 */ /* 0x000e620000000800 */
[----:B0-----:R-:W-:-:S04]  /*94c0*/  FFMA.FTZ R42, R197, R0, R10 ;  /* 0x00000000c52a7223 */ /* 0x001fc8000001000a */
[C---:B------:R-:W-:Y:S01]  /*94d0*/  FADD.FTZ R42, R181.reuse, R42 ;  /* 0x0000002ab52a7221 */ /* 0x040fe20000010000 */
[----:B------:R-:W-:Y:S02]  /*94e0*/  F2FP.BF16.F32.PACK_AB R181, R181, R10 ;  /* 0x0000000ab5b5723e */ /* 0x000fe400000010ff */
[----:B------:R-:W0:Y:S01]  /*94f0*/  MUFU.EX2 R0, R53 ;  /* 0x0000003500007308 */ /* 0x000e220000000800 */
[----:B------:R-:W-:Y:S01]  /*9500*/  FADD.FTZ R3, R183, R42 ;  /* 0x0000002ab7037221 */ /* 0x000fe20000010000 */
[----:B------:R-:W-:-:S03]  /*9510*/  F2FP.BF16.F32.PACK_AB R183, R36, R183 ;  /* 0x000000b724b7723e */ /* 0x000fc600000010ff */
[----:B------:R-:W-:-:S03]  /*9520*/  FADD.FTZ R42, R36, R3 ;  /* 0x00000003242a7221 */ /* 0x000fc60000010000 */
[----:B------:R-:W-:Y:S01]  /*9530*/  MUFU.EX2 R79, R79 ;  /* 0x0000004f004f7308 */ /* 0x000fe20000000800 */
[----:B------:R-:W-:Y:S01]  /*9540*/  FADD.FTZ R3, R177, R42 ;  /* 0x0000002ab1037221 */ /* 0x000fe20000010000 */
[C---:B------:R-:W-:Y:S02]  /*9550*/  F2FP.BF16.F32.PACK_AB R177, R34.reuse, R177 ;  /* 0x000000b122b1723e */ /* 0x040fe400000010ff */
[----:B-1----:R-:W-:Y:S01]  /*9560*/  F2FP.BF16.F32.PACK_AB R162, R77, R14 ;  /* 0x0000000e4da2723e */ /* 0x002fe200000010ff */
        /* <DEDUP_REMOVED lines=24> */
[----:B--2---:R-:W-:Y:S01]  /*96f0*/  IMAD.U32 R25, RZ, RZ, UR51 ;  /* 0x00000033ff197e24 */ /* 0x004fe2000f8e00ff */
[----:B------:R-:W-:Y:S01]  /*9700*/  UMOV UR51, UR43 ;  /* 0x0000002b00337c82 */ /* 0x000fe20008000000 */
[-C--:B------:R-:W-:Y:S01]  /*9710*/  FMUL.FTZ R101, R101, R8.reuse ;  /* 0x0000000865657220 */ /* 0x080fe20000410000 */
[-C--:B------:R-:W-:Y:S01]  /*9720*/  FMUL.FTZ R104, R104, R8.reuse ;  /* 0x0000000868687220 */ /* 0x080fe20000410000 */
[-C--:B------:R-:W-:Y:S01]  /*9730*/  FMUL.FTZ R105, R105, R8.reuse ;  /* 0x0000000869697220 */ /* 0x080fe20000410000 */
[----:B------:R-:W-:Y:S01]  /*9740*/  @!P1 LEA R25, R25, UR41, 0x3 ;  /* 0x0000002919199c11 */ /* 0x000fe2000f8e18ff */
[-C--:B------:R-:W-:Y:S01]  /*9750*/  FMUL.FTZ R108, R108, R8.reuse ;  /* 0x000000086c6c7220 */ /* 0x080fe20000410000 */
[-C--:B------:R-:W-:Y:S01]  /*9760*/  FMUL.FTZ R109, R109, R8.reuse ;  /* 0x000000086d6d7220 */ /* 0x080fe20000410000 */
[-C--:B------:R-:W-:Y:S01]  /*9770*/  FMUL.FTZ R112, R112, R8.reuse ;  /* 0x0000000870707220 */ /* 0x080fe20000410000 */
[----:B------:R-:W-:Y:S01]  /*9780*/  FMUL.FTZ R113, R113, R8 ;  /* 0x0000000871717220 */ /* 0x000fe20000410000 */
[----:B-1----:R-:W-:-:S02]  /*9790*/  @!P1 VIADD R21, R25, 0x28860 ;  /* 0x0002886019159836 */ /* 0x002fc40000000000 */
[-C--:B------:R-:W-:Y:S01]  /*97a0*/  FMUL.FTZ R116, R116, R8.reuse ;  /* 0x0000000874747220 */ /* 0x080fe20000410000 */
[-C--:B------:R-:W-:Y:S01]  /*97b0*/  FMUL.FTZ R117, R117, R8.reuse ;  /* 0x0000000875757220 */ /* 0x080fe20000410000 */
[-C--:B------:R-:W-:Y:S01]  /*97c0*/  FMUL.FTZ R120, R120, R8.reuse ;  /* 0x0000000878787220 */ /* 0x080fe20000410000 */
[-C--:B------:R-:W-:Y:S01]  /*97d0*/  FMUL.FTZ R121, R121, R8.reuse ;  /* 0x0000000879797220 */ /* 0x080fe20000410000 */
[----:B------:R-:W-:Y:S01]  /*97e0*/  @!P1 PRMT R25, RZ, 0x654, R21 ;  /* 0x00000654ff199816 */ /* 0x000fe20000000015 */
[----:B------:R-:W-:Y:S01]  /*97f0*/  FADD.FTZ R21, R153, R44 ;  /* 0x0000002c99157221 */ /* 0x000fe20000010000 */
[-C--:B------:R-:W-:Y:S01]  /*9800*/  FMUL.FTZ R124, R124, R8.reuse ;  /* 0x000000087c7c7220 */ /* 0x080fe20000410000 */
[----:B------:R-:W-:Y:S01]  /*9810*/  FMUL.FTZ R125, R125, R8 ;  /* 0x000000087d7d7220 */ /* 0x000fe20000410000 */
[----:B------:R1:W-:Y:S01]  /*9820*/  @!P1 SYNCS.ARRIVE.TRANS64.RED.A1T0 RZ, [R25+URZ], RZ ;  /* 0x000000ff19ff99a7 */ /* 0x0003e2000810043f */
[----:B------:R-:W-:Y:S01]  /*9830*/  FADD.FTZ R44, R176, R21 ;  /* 0x00000015b02c7221 */ /* 0x000fe20000010000 */
[----:B------:R-:W-:Y:S01]  /*9840*/  F2FP.BF16.F32.PACK_AB R176, R155, R176 ;  /* 0x000000b09bb0723e */ /* 0x000fe200000010ff */
[-C--:B------:R-:W-:Y:S01]  /*9850*/  FMUL.FTZ R128, R128, R8.reuse ;  /* 0x0000000880807220 */ /* 0x080fe20000410000 */
[----:B------:R-:W-:Y:S01]  /*9860*/  FMUL.FTZ R129, R129, R8 ;  /* 0x0000000881817220 */ /* 0x000fe20000410000 */
[----:B------:R-:W-:Y:S01]  /*9870*/  FADD.FTZ R21, R155, R44 ;  /* 0x0000002c9b157221 */ /* 0x000fe20000010000 */
[----:B0-----:R-:W-:Y:S01]  /*9880*/  F2FP.BF16.F32.PACK_AB R155, R59, R0 ;  /* 0x000000003b9b723e */ /* 0x001fe200000010ff */
[-C--:B------:R-:W-:Y:S01]  /*9890*/  FMUL.FTZ R132, R132, R8.reuse ;  /* 0x0000000884847220 */ /* 0x080fe20000410000 */
[----:B-1----:R-:W-:Y:S01]  /*98a0*/  FADD.FTZ R25, R175, R42 ;  /* 0x0000002aaf197221 */ /* 0x002fe20000010000 */
[----:B------:R-:W-:Y:S01]  /*98b0*/  FADD.FTZ R44, R178, R21 ;  /* 0x00000015b22c7221 */ /* 0x000fe20000010000 */
[C---:B------:R-:W-:Y:S01]  /*98c0*/  F2FP.BF16.F32.PACK_AB R175, R26.reuse, R175 ;  /* 0x000000af1aaf723e */ /* 0x040fe200000010ff */
        /* <DEDUP_REMOVED lines=23> */
[----:B------:R-:W-:Y:S01]  /*9a40*/  FMUL.FTZ R149, R149, R8 ;  /* 0x0000000895957220 */ /* 0x000fe20000410000 */
[----:B------:R-:W-:Y:S01]  /*9a50*/  F2FP.BF16.F32.PACK_AB R178, R187, R178 ;  /* 0x000000b2bbb2723e */ /* 0x000fe200000010ff */
[----:B------:R-:W-:Y:S01]  /*9a60*/  MUFU.EX2 R40, R40 ;  /* 0x0000002800287308 */ /* 0x000fe20000000800 */
[----:B------:R-:W-:Y:S01]  /*9a70*/  FADD.FTZ R25, R193, R44 ;  /* 0x0000002cc1197221 */ /* 0x000fe20000010000 */
[----:B------:R-:W-:Y:S01]  /*9a80*/  F2FP.BF16.F32.PACK_AB R172, R189, R172 ;  /* 0x000000acbdac723e */ /* 0x000fe200000010ff */
[-C--:B------:R-:W-:Y:S01]  /*9a90*/  FMUL.FTZ R90, R90, R197.reuse ;  /* 0x000000c55a5a7220 */ /* 0x080fe20000410000 */
[----:B------:R-:W-:Y:S01]  /*9aa0*/  F2FP.BF16.F32.PACK_AB R174, R191, R174 ;  /* 0x000000aebfae723e */ /* 0x000fe200000010ff */
[----:B------:R-:W-:Y:S01]  /*9ab0*/  FADD.FTZ R42, R170, R25 ;  /* 0x00000019aa2a7221 */ /* 0x000fe20000010000 */
[----:B------:R-:W-:Y:S01]  /*9ac0*/  F2FP.BF16.F32.PACK_AB R170, R157, R170 ;  /* 0x000000aa9daa723e */ /* 0x000fe200000010ff */
[-C--:B------:R-:W-:Y:S01]  /*9ad0*/  FMUL.FTZ R91, R91, R197.reuse ;  /* 0x000000c55b5b7220 */ /* 0x080fe20000410000 */
[----:B------:R-:W0:Y:S01]  /*9ae0*/  MUFU.EX2 R44, R71 ;  /* 0x00000047002c7308 */ /* 0x000e220000000800 */
[----:B------:R-:W-:Y:S01]  /*9af0*/  FADD.FTZ R5, R157, R42 ;  /* 0x0000002a9d057221 */ /* 0x000fe20000010000 */
[----:B------:R-:W-:Y:S01]  /*9b00*/  F2FP.BF16.F32.PACK_AB R168, R193, R168 ;  /* 0x000000a8c1a8723e */ /* 0x000fe200000010ff */
[----:B------:R-:W-:Y:S01]  /*9b10*/  FMUL.FTZ R94, R94, R197 ;  /* 0x000000c55e5e7220 */ /* 0x000fe20000410000 */
[----:B------:R-:W-:Y:S01]  /*9b20*/  F2FP.BF16.F32.PACK_AB R153, R32, R15 ;  /* 0x0000000f2099723e */ /* 0x000fe200000010ff */
[----:B------:R-:W-:Y:S01]  /*9b30*/  FADD.FTZ R34, R152, R5 ;  /* 0x0000000598227221 */ /* 0x000fe20000010000 */
[----:B------:R-:W-:Y:S01]  /*9b40*/  FADD.FTZ R5, R15, R10 ;  /* 0x0000000a0f057221 */ /* 0x000fe20000010000 */
[----:B------:R-:W-:Y:S01]  /*9b50*/  F2FP.BF16.F32.PACK_AB R152, R55, R152 ;  /* 0x000000983798723e */ /* 0x000fe200000010ff */
[-C--:B------:R-:W-:Y:S01]  /*9b60*/  FMUL.FTZ R95, R95, R197.reuse ;  /* 0x000000c55f5f7220 */ /* 0x080fe20000410000 */
[----:B------:R-:W-:Y:S01]  /*9b70*/  FADD.FTZ R25, R55, R34 ;  /* 0x0000002237197221 */ /* 0x000fe20000010000 */
[----:B------:R-:W-:Y:S01]  /*9b80*/  FADD.FTZ R5, R32, R5 ;  /* 0x0000000520057221 */ /* 0x000fe20000010000 */
[----:B------:R-:W1:Y:S01]  /*9b90*/  MUFU.EX2 R34, R81 ;  /* 0x0000005100227308 */ /* 0x000e620000000800 */
[----:B------:R-:W-:Y:S01]  /*9ba0*/  F2FP.BF16.F32.PACK_AB R157, R65, R46 ;  /* 0x0000002e419d723e */ /* 0x000fe200000010ff */
[----:B------:R-:W-:Y:S01]  /*9bb0*/  FADD.FTZ R10, R154, R25 ;  /* 0x000000199a0a7221 */ /* 0x000fe20000010000 */
[----:B------:R-:W-:Y:S01]  /*9bc0*/  FADD.FTZ R5, R0, R5 ;  /* 0x0000000500057221 */ /* 0x000fe20000010000 */
[C---:B------:R-:W-:Y:S01]  /*9bd0*/  F2FP.BF16.F32.PACK_AB R154, R57.reuse, R154 ;  /* 0x0000009a399a723e */ /* 0x040fe200000010ff */
[-C--:B------:R-:W-:Y:S01]  /*9be0*/  FMUL.FTZ R98, R98, R197.reuse ;  /* 0x000000c562627220 */ /* 0x080fe20000410000 */
[----:B------:R-:W-:Y:S01]  /*9bf0*/  FADD.FTZ R25, R57, R10 ;  /* 0x0000000a39197221 */ /* 0x000fe20000010000 */
[----:B------:R-:W-:Y:S01]  /*9c00*/  FADD.FTZ R5, R59, R5 ;  /* 0x000000053b057221 */ /* 0x000fe20000010000 */
[----:B0-----:R-:W-:Y:S01]  /*9c10*/  F2FP.BF16.F32.PACK_AB R161, R75, R44 ;  /* 0x0000002c4ba1723e */ /* 0x001fe200000010ff */
[-C--:B------:R-:W-:Y:S01]  /*9c20*/  FMUL.FTZ R99, R99, R197.reuse ;  /* 0x000000c563637220 */ /* 0x080fe20000410000 */
[----:B------:R-:W-:Y:S01]  /*9c30*/  FADD.FTZ R10, R156, R25 ;  /* 0x000000199c0a7221 */ /* 0x000fe20000010000 */
[----:B------:R-:W-:Y:S01]  /*9c40*/  FADD.FTZ R5, R46, R5 ;  /* 0x000000052e057221 */ /* 0x000fe20000010000 */
[C---:B------:R-:W-:Y:S01]  /*9c50*/  F2FP.BF16.F32.PACK_AB R156, R61.reuse, R156 ;  /* 0x0000009c3d9c723e */ /* 0x040fe200000010ff */
[-C--:B------:R-:W-:Y:S01]  /*9c60*/  FMUL.FTZ R102, R102, R197.reuse ;  /* 0x000000c566667220 */ /* 0x080fe20000410000 */
[----:B------:R-:W-:Y:S01]  /*9c70*/  FADD.FTZ R11, R61, R10 ;  /* 0x0000000a3d0b7221 */ /* 0x000fe20000010000 */
[----:B------:R-:W-:Y:S01]  /*9c80*/  FADD.FTZ R5, R65, R5 ;  /* 0x0000000541057221 */ /* 0x000fe20000010000 */
[----:B------:R-:W-:Y:S01]  /*9c90*/  F2FP.BF16.F32.PACK_AB R164, R195, R20 ;  /* 0x00000014c3a4723e */ /* 0x000fe200000010ff */
[-C--:B------:R-:W-:Y:S01]  /*9ca0*/  FMUL.FTZ R103, R103, R197.reuse ;  /* 0x000000c567677220 */ /* 0x080fe20000410000 */
[----:B------:R-:W-:Y:S01]  /*9cb0*/  FADD.FTZ R10, R158, R11 ;  /* 0x0000000b9e0a7221 */ /* 0x000fe20000010000 */
[----:B------:R-:W-:Y:S01]  /*9cc0*/  FADD.FTZ R5, R48, R5 ;  /* 0x0000000530057221 */ /* 0x000fe20000010000 */
[C---:B------:R-:W-:Y:S01]  /*9cd0*/  F2FP.BF16.F32.PACK_AB R158, R159.reuse, R158 ;  /* 0x0000009e9f9e723e */ /* 0x040fe200000010ff */
[-C--:B------:R-:W-:Y:S01]  /*9ce0*/  FMUL.FTZ R106, R106, R197.reuse ;  /* 0x000000c56a6a7220 */ /* 0x080fe20000410000 */
[----:B------:R-:W-:Y:S01]  /*9cf0*/  FADD.FTZ R11, R159, R10 ;  /* 0x0000000a9f0b7221 */ /* 0x000fe20000010000 */
[C---:B------:R-:W-:Y:S01]  /*9d00*/  FADD.FTZ R5, R69.reuse, R5 ;  /* 0x0000000545057221 */ /* 0x040fe20000010000 */
        /* <DEDUP_REMOVED lines=8> */
[----:B------:R-:W0:Y:S01]  /*9d90*/  MUFU.EX2 R6, R21 ;  /* 0x0000001500067308 */ /* 0x000e220000000800 */
[----:B------:R-:W-:Y:S01]  /*9da0*/  F2FP.BF16.F32.PACK_AB R165, R83, R26 ;  /* 0x0000001a53a5723e */ /* 0x000fe200000010ff */
        /* <DEDUP_REMOVED lines=15> */
[----:B0-----:R-:W-:Y:S01]  /*9ea0*/  F2FP.BF16.F32.PACK_AB R167, R40, R6 ;  /* 0x0000000628a7723e */ /* 0x001fe200000010ff */
        /* <DEDUP_REMOVED lines=22> */
.L_x_7571:
[----:B------:R-:W-:Y:S06]  /*a010*/  BAR.ARV 0x8, 0x120 ;  /* 0x0204800000007b1d */ /* 0x000fec0000002000 */
[----:B------:R-:W-:Y:S05]  /*a020*/  @!P0 BRA `(.L_x_7581) ;  /* 0x0000000000048947 */ /* 0x000fea0003800000 */
[----:B------:R-:W-:Y:S01]  /*a030*/  BPT.TRAP 0x1 ;  /* 0x000000040000795c */ /* 0x000fe20000300000 */
.L_x_7581:
[----:B------:R-:W-:Y:S01]  /*a040*/  ULEA UR5, UR43, UR41, 0x3 ;  /* 0x000000292b057291 */ /* 0x000fe2000f8e183f */
[----:B------:R-:W-:-:S05]  /*a050*/  IMAD.U32 R5, RZ, RZ, UR44 ;  /* 0x0000002cff057e24 */ /* 0x000fca000f8e00ff */
[----:B------:R-:W-:-:S04]  /*a060*/  SHF.L.U32 R5, R5, 0x1f, RZ ;  /* 0x0000001f05057819 */ /* 0x000fc800000006ff */
[----:B------:R0:W1:Y:S01]  /*a070*/  SYNCS.PHASECHK.TRANS64.TRYWAIT P2, [UR5+0x28850], R5 ;  /* 0x02885005ff0075a7 */ /* 0x0000620008040145 */
[----:B------:R-:W-:Y:S05]  /*a080*/  @!P0 BRA `(.L_x_7582) ;  /* 0x0000000000048947 */ /* 0x000fea0003800000 */
[----:B------:R-:W-:Y:S01]  /*a090*/  BPT.TRAP 0x1 ;  /* 0x000000040000795c */ /* 0x000fe20000300000 */
.L_x_7582:
[----:B-1----:R-:W-:Y:S05]  /*a0a0*/  @P2 BRA `(.L_x_7583) ;  /* 0x0000000000082947 */ /* 0x002fea0003800000 */
[----:B------:R-:W1:Y:S02]  /*a0b0*/  SYNCS.PHASECHK.TRANS64.TRYWAIT P0, [UR5+0x28850], R5 ;  /* 0x02885005ff0075a7 */ /* 0x000e640008000145 */
[----:B-1----:R-:W-:Y:S05]  /*a0c0*/  @!P0 BRA `(.L_x_7584) ;  /* 0x00000078007c8947 */ /* 0x002fea0003800000 */
.L_x_7583:
[----:B------:R-:W-:Y:S01]  /*a0d0*/  UIADD3 UR41, UR41, 0x400, URZ ;  /* 0x0000040029297890 */ /* 0x000fe2000fffe03f */
[----:B------:R-:W-:Y:S01]  /*a0e0*/  WARPGROUP.ARRIVE ;  /* 0x00000000000079c5 */ /* 0x000fe20000000000 */
[----:B------:R-:W-:Y:S01]  /*a0f0*/  UMOV UR7, 0x40000040 ;  /* 0x4000004000077882 */ /* 0x000fe20000000000 */
[----:B-1----:R-:W1:Y:S01]  /*a100*/  SHFL.BFLY PT, R6, R3, 0x2, 0x1f ;  /* 0x0c401f0003067f89 */ /* 0x002e6200000e0000 */
[----:B------:R-:W-:Y:S01]  /*a110*/  USHF.R.U32.HI UR41, URZ, 0x4, UR41 ;  /* 0x000000043f297899 */ /* 0x000fe20008011629 */
[----:B------:R-:W-:Y:S01]  /*a120*/  MOV R21, RZ ;  /* 0x000000ff00157202 */ /* 0x000fe20000000f00 */
[----:B------:R-:W-:Y:S01]  /*a130*/  IMAD.MOV.U32 R10, RZ, RZ, RZ ;  /* 0x000000ffff0a7224 */ /* 0x000fe200078e00ff */
[----:B0-----:R-:W0:Y:S01]  /*a140*/  SHFL.BFLY PT, R5, R0, 0x2, 0x1f ;  /* 0x0c401f0000057f89 */ /* 0x001e2200000e0000 */
[----:B------:R-:W-:Y:S02]  /*a150*/  ULOP3.LUT UR41, UR41, 0x3fff, URZ, 0xc0, !UPT ;  /* 0x00003fff29297892 */ /* 0x000fe4000f8ec03f */
[----:B------:R-:W-:-:S02]  /*a160*/  UIADD3 UR45, UR45, 0x1, URZ ;  /* 0x000000012d2d7890 */ /* 0x000fc4000fffe03f */
[----:B------:R-:W-:-:S04]  /*a170*/  ULOP3.LUT UR4, UR41, 0x4000000, URZ, 0xfc, !UPT ;  /* 0x0400000029047892 */ /* 0x000fc8000f8efc3f */
[----:B------:R-:W-:Y:S02]  /*a180*/  ULEA UR4, UR43, UR4, 0xb ;  /* 0x000000042b047291 */ /* 0x000fe4000f8e583f */
[----:B------:R-:W-:-:S04]  /*a190*/  UIADD3 UR43, UR43, 0x1, URZ ;  /* 0x000000012b2b7890 */ /* 0x000fc8000fffe03f */
[----:B------:R-:W-:Y:S01]  /*a1a0*/  UISETP.NE.AND UP0, UPT, UR43, 0x2, UPT ;  /* 0x000000022b00788c */ /* 0x000fe2000bf05270 */
[----:B------:R-:W-:Y:S02]  /*a1b0*/  UMOV UR6, UR4 ;  /* 0x0000000400067c82 */ /* 0x000fe40008000000 */
[----:B------:R-:W-:Y:S01]  /*a1c0*/  HGMMA.64x128x16.F32.BF16 R88, R180, gdesc[UR4].tnspB, R88, gsb0 ;  /* 0x41e00004b4587df0 */ /* 0x000fe20008001858 */
[----:B------:R-:W-:Y:S01]  /*a1d0*/  UIADD3 UR6, UR4, 0x80, URZ ;  /* 0x0000008004067890 */ /* 0x000fe2000fffe03f */
[----:B-1----:R-:W-:Y:S01]  /*a1e0*/  FADD.FTZ R6, R6, R3 ;  /* 0x0000000306067221 */ /* 0x002fe20000010000 */
[----:B------:R-:W-:Y:S01]  /*a1f0*/  UMOV UR7, 0x40000040 ;  /* 0x4000004000077882 */ /* 0x000fe20000000000 */
[----:B------:R-:W-:Y:S02]  /*a200*/  IMAD.MOV.U32 R3, RZ, RZ, -0x800000 ;  /* 0xff800000ff037424 */ /* 0x000fe400078e00ff */
[----:B0-----:R-:W-:Y:S01]  /*a210*/  FADD.FTZ R8, R5, R0 ;  /* 0x0000000005087221 */ /* 0x001fe20000010000 */
[----:B------:R-:W-:Y:S01]  /*a220*/  IMAD.MOV.U32 R0, RZ, RZ, -0x800000 ;  /* 0xff800000ff007424 */ /* 0x000fe200078e00ff */
[----:B------:R-:W0:Y:S01]  /*a230*/  SHFL.BFLY PT, R5, R6, 0x1, 0x1f ;  /* 0x0c201f0006057f89 */ /* 0x000e2200000e0000 */
[----:B------:R-:W-:-:S03]  /*a240*/  USEL UR43, UR43, URZ, UP0 ;  /* 0x0000003f2b2b7287 */ /* 0x000fc60008000000 */
[----:B------:R-:W1:Y:S01]  /*a250*/  SHFL.BFLY PT, R11, R8, 0x1, 0x1f ;  /* 0x0c201f00080b7f89 */ /* 0x000e6200000e0000 */
[----:B0-----:R-:W-:Y:S01]  /*a260*/  FADD.FTZ R12, R6, R5 ;  /* 0x00000005060c7221 */ /* 0x001fe20000010000 */
[----:B-1----:R-:W-:-:S04]  /*a270*/  FADD.FTZ R13, R8, R11 ;  /* 0x0000000b080d7221 */ /* 0x002fc80000010000 */
[----:B------:R-:W-:Y:S01]  /*a280*/  FSETP.NE.FTZ.AND P0, PT, R12, RZ, PT ;  /* 0x000000ff0c00720b */ /* 0x000fe20003f15000 */
[----:B------:R-:W-:Y:S01]  /*a290*/  IMAD.U32 R8, RZ, RZ, UR5 ;  /* 0x00000005ff087e24 */ /* 0x000fe2000f8e00ff */
[----:B------:R-:W-:-:S03]  /*a2a0*/  FSETP.NE.FTZ.AND P2, PT, R13, RZ, PT ;  /* 0x000000ff0d00720b */ /* 0x000fc60003f55000 */
[----:B------:R-:W-:-:S05]  /*a2b0*/  @!P1 VIADD R8, R8, 0x28860 ;  /* 0x0002886008089836 */ /* 0x000fca0000000000 */
[----:B------:R-:W-:-:S03]  /*a2c0*/  @!P1 PRMT R8, RZ, 0x654, R8 ;  /* 0x00000654ff089816 */ /* 0x000fc60000000008 */
[----:B------:R-:W0:Y:S01]  /*a2d0*/  @P0 MUFU.LG2 R5, R12 ;  /* 0x0000000c00050308 */ /* 0x000e220000000c00 */
[C---:B------:R-:W-:Y:S01]  /*a2e0*/  @P0 FMUL.FTZ R6, R4.reuse, 0.69314718246459960938 ;  /* 0x3f31721804060820 */ /* 0x040fe20000410000 */
[----:B------:R-:W-:-:S06]  /*a2f0*/  @P2 FMUL.FTZ R15, R4, 0.69314718246459960938 ;  /* 0x3f317218040f2820 */ /* 0x000fcc0000410000 */
        /* <DEDUP_REMOVED lines=78> */
[-C--:B0-----:R-:W-:Y:S01]  /*a7e0*/  FMUL.FTZ R93, R90, R10.reuse ;  /* 0x0000000a5a5d7220 */ /* 0x081fe20000410000 */
        /* <DEDUP_REMOVED lines=31> */
.L_x_7554:
        /* <DEDUP_REMOVED lines=19> */
[----:B------:R-:W-:Y:S01]  /*ab10*/  F2FP.BF16.F32.PACK_AB R150, R21, R34 ;  /* 0x000000221596723e */ /* 0x000fe200000010ff */
[----:B------:R-:W-:Y:S01]  /*ab20*/  UISETP.NE.U32.AND UP1, UPT, UR6, URZ, UPT ;  /* 0x0000003f0600728c */ /* 0x000fe2000bf25070 */
[----:B------:R-:W-:Y:S01]  /*ab30*/  F2FP.BF16.F32.PACK_AB R151, R151, R32 ;  /* 0x000000209797723e */ /* 0x000fe200000010ff */
[----:B------:R-:W-:-:S02]  /*ab40*/  USHF.L.U32 UR10, UR37, 0x2, URZ ;  /* 0x00000002250a7899 */ /* 0x000fc4000800063f */
[----:B------:R-:W-:Y:S02]  /*ab50*/  UISETP.NE.AND.EX UP1, UPT, UR7, URZ, UPT, UP1 ;  /* 0x0000003f0700728c */ /* 0x000fe4000bf25310 */
[----:B------:R-:W-:Y:S02]  /*ab60*/  USHF.L.U64.HI UR11, UR37, 0x2, UR38 ;  /* 0x00000002250b7899 */ /* 0x000fe40008010226 */
[----:B------:R-:W-:Y:S02]  /*ab70*/  UIADD3 UR4, UP2, UR10, UR6, URZ ;  /* 0x000000060a047290 */ /* 0x000fe4000ff5e03f */
[----:B------:R-:W-:Y:S02]  /*ab80*/  @UP0 UIADD3 UR6, UP3, UR10, UR8, URZ ;  /* 0x000000080a060290 */ /* 0x000fe4000ff7e03f */
[----:B------:R-:W-:Y:S02]  /*ab90*/  UIADD3.X UR8, UR11, UR7, URZ, UP2, !UPT ;  /* 0x000000070b087290 */ /* 0x000fe400097fe43f */
[----:B------:R-:W-:Y:S01]  /*aba0*/  @UP0 UIADD3.X UR7, UR11, UR9, URZ, UP3, !UPT ;  /* 0x000000090b070290 */ /* 0x000fe20009ffe43f */
[----:B------:R-:W-:-:S02]  /*abb0*/  MOV R24, R20 ;  /* 0x0000001400187202 */ /* 0x000fc40000000f00 */
[----:B0-----:R-:W-:-:S03]  /*abc0*/  MOV R25, R5 ;  /* 0x0000000500197202 */ /* 0x001fc60000000f00 */
[----:B------:R-:W-:-:S03]  /*abd0*/  IMAD.WIDE R4, R185, 0x2, R24 ;  /* 0x00000002b9047825 */ /* 0x000fc600078e0218 */
[C---:B------:R-:W-:Y:S02]  /*abe0*/  LOP3.LUT R9, R4.reuse, 0x380, RZ, 0xc0, !PT ;  /* 0x0000038004097812 */ /* 0x040fe400078ec0ff */
[C---:B------:R-:W-:Y:S02]  /*abf0*/  IADD3 R91, P5, R4.reuse, 0x40, RZ ;  /* 0x00000040045b7810 */ /* 0x040fe40007fbe0ff */
[C---:B------:R-:W-:Y:S02]  /*ac00*/  IADD3 R95, P4, R4.reuse, 0x60, RZ ;  /* 0x00000060045f7810 */ /* 0x040fe40007f9e0ff */
        /* <DEDUP_REMOVED lines=9> */
[----:B------:R-:W-:Y:S01]  /*aca0*/  BAR.SYNC.DEFER_BLOCKING 0x1, 0x100 ;  /* 0x0044000000007b1d */ /* 0x000fe20000010000 */
[----:B------:R-:W-:Y:S02]  /*acb0*/  IADD3 R103, P0, R4, 0x4060, RZ ;  /* 0x0000406004677810 */ /* 0x000fe40007f1e0ff */
[----:B------:R-:W-:Y:S02]  /*acc0*/  LOP3.LUT R26, R91, 0x380, RZ, 0xc0, !PT ;  /* 0x000003805b1a7812 */ /* 0x000fe400078ec0ff */
[----:B------:R-:W-:Y:S01]  /*acd0*/  LOP3.LUT R4, R9, R4, RZ, 0x3c, !PT ;  /* 0x0000000409047212 */ /* 0x000fe200078e3cff */
[--C-:B------:R-:W-:Y:S01]  /*ace0*/  IMAD.X R9, RZ, RZ, R5.reuse, P2 ;  /* 0x000000ffff097224 */ /* 0x100fe200010e0605 */
[----:B------:R-:W-:Y:S01]  /*acf0*/  LOP3.LUT R44, R95, 0x380, RZ, 0xc0, !PT ;  /* 0x000003805f2c7812 */ /* 0x000fe200078ec0ff */
[----:B------:R-:W-:Y:S01]  /*ad00*/  IMAD.X R13, RZ, RZ, R5, P0 ;  /* 0x000000ffff0d7224 */ /* 0x000fe200000e0605 */
[----:B------:R-:W-:-:S02]  /*ad10*/  SHF.R.U64 R26, R26, 0x3, RZ ;  /* 0x000000031a1a7819 */ /* 0x000fc400000012ff */
[-C--:B------:R-:W-:Y:S02]  /*ad20*/  IADD3.X R15, RZ, R5.reuse, RZ, P1, !PT ;  /* 0x00000005ff0f7210 */ /* 0x080fe40000ffe4ff */
[----:B------:R-:W-:Y:S02]  /*ad30*/  SHF.R.U64 R44, R44, 0x3, RZ ;  /* 0x000000032c2c7819 */ /* 0x000fe400000012ff */
[----:B------:R-:W-:Y:S02]  /*ad40*/  MOV R90, R4 ;  /* 0x00000004005a7202 */ /* 0x000fe40000000f00 */
[----:B------:R-:W-:Y:S02]  /*ad50*/  LOP3.LUT R10, R45, 0x380, RZ, 0xc0, !PT ;  /* 0x000003802d0a7812 */ /* 0x000fe400078ec0ff */
[----:B------:R-:W-:Y:S02]  /*ad60*/  F2FP.BF16.F32.PACK_AB R5, R12, R93 ;  /* 0x0000005d0c05723e */ /* 0x000fe400000010ff */
[----:B------:R-:W-:-:S02]  /*ad70*/  LOP3.LUT R46, R97, 0x380, RZ, 0xc0, !PT ;  /* 0x00000380612e7812 */ /* 0x000fc400078ec0ff */
[----:B------:R-:W-:Y:S02]  /*ad80*/  LOP3.LUT R12, R99, 0x380, RZ, 0xc0, !PT ;  /* 0x00000380630c7812 */ /* 0x000fe400078ec0ff */
[----:B------:R-:W-:Y:S02]  /*ad90*/  LOP3.LUT R28, R26, R91, RZ, 0x3c, !PT ;  /* 0x0000005b1a1c7212 */ /* 0x000fe400078e3cff */
[----:B------:R-:W-:Y:S02]  /*ada0*/  LOP3.LUT R26, R44, R95, RZ, 0x3c, !PT ;  /* 0x0000005f2c1a7212 */ /* 0x000fe400078e3cff */
[----:B------:R-:W-:Y:S02]  /*adb0*/  SHF.R.U64 R10, R10, 0x3, RZ ;  /* 0x000000030a0a7819 */ /* 0x000fe400000012ff */
[----:B------:R-:W-:Y:S02]  /*adc0*/  LOP3.LUT R44, R103, 0x380, RZ, 0xc0, !PT ;  /* 0x00000380672c7812 */ /* 0x000fe400078ec0ff */
[----:B------:R-:W-:-:S02]  /*add0*/  SHF.R.U64 R46, R46, 0x3, RZ ;  /* 0x000000032e2e7819 */ /* 0x000fc400000012ff */
[----:B------:R-:W-:Y:S02]  /*ade0*/  F2FP.BF16.F32.PACK_AB R4, R14, R153 ;  /* 0x000000990e04723e */ /* 0x000fe400000010ff */
[----:B------:R-:W-:Y:S02]  /*adf0*/  SHF.R.U64 R12, R12, 0x3, RZ ;  /* 0x000000030c0c7819 */ /* 0x000fe400000012ff */
[----:B------:R-:W-:Y:S01]  /*ae00*/  LOP3.LUT R14, R101, 0x380, RZ, 0xc0, !PT ;  /* 0x00000380650e7812 */ /* 0x000fe200078ec0ff */
[----:B------:R0:W-:Y:S01]  /*ae10*/  STSM.16.M88.4 [R90], R4 ;  /* 0x000000045a007844 */ /* 0x0001e20000000200 */
[----:B------:R-:W-:Y:S02]  /*ae20*/  LOP3.LUT R30, R10, R45, RZ, 0x3c, !PT ;  /* 0x0000002d0a1e7212 */ /* 0x000fe400078e3cff */
[----:B------:R-:W-:Y:S02]  /*ae30*/  SHF.R.U64 R44, R44, 0x3, RZ ;  /* 0x000000032c2c7819 */ /* 0x000fe400000012ff */
[----:B------:R-:W-:-:S02]  /*ae40*/  LOP3.LUT R10, R46, R97, RZ, 0x3c, !PT ;  /* 0x000000612e0a7212 */ /* 0x000fc400078e3cff */
[----:B------:R-:W-:Y:S02]  /*ae50*/  LOP3.LUT R8, R12, R99, RZ, 0x3c, !PT ;  /* 0x000000630c087212 */ /* 0x000fe400078e3cff */
[----:B------:R-:W-:Y:S02]  /*ae60*/  SHF.R.U64 R14, R14, 0x3, RZ ;  /* 0x000000030e0e7819 */ /* 0x000fe400000012ff */
[----:B------:R-:W-:Y:S02]  /*ae70*/  LOP3.LUT R12, R44, R103, RZ, 0x3c, !PT ;  /* 0x000000672c0c7212 */ /* 0x000fe400078e3cff */
[----:B------:R-:W-:Y:S02]  /*ae80*/  MOV R45, R10 ;  /* 0x0000000a002d7202 */ /* 0x000fe40000000f00 */
[----:B------:R-:W-:Y:S02]  /*ae90*/  MOV R44, R8 ;  /* 0x00000008002c7202 */ /* 0x000fe40000000f00 */
[----:B------:R-:W-:-:S02]  /*aea0*/  LOP3.LUT R14, R14, R101, RZ, 0x3c, !PT ;  /* 0x000000650e0e7212 */ /* 0x000fc400078e3cff */
[----:B------:R-:W-:Y:S02]  /*aeb0*/  MOV R30, R30 ;  /* 0x0000001e001e7202 */ /* 0x000fe40000000f00 */
[----:B------:R-:W-:Y:S02]  /*aec0*/  F2FP.BF16.F32.PACK_AB R8, R87, R92 ;  /* 0x0000005c5708723e */ /* 0x000fe400000010ff */
[----:B------:R-:W-:Y:S02]  /*aed0*/  F2FP.BF16.F32.PACK_AB R9, R85, R88 ;  /* 0x000000585509723e */ /* 0x000fe400000010ff */
[----:B------:R-:W-:Y:S02]  /*aee0*/  F2FP.BF16.F32.PACK_AB R10, R83, R86 ;  /* 0x00000056530a723e */ /* 0x000fe400000010ff */
[----:B------:R-:W-:Y:S02]  /*aef0*/  F2FP.BF16.F32.PACK_AB R11, R81, R84 ;  /* 0x00000054510b723e */ /* 0x000fe400000010ff */
[----:B------:R-:W-:-:S02]  /*af00*/  MOV R46, R26 ;  /* 0x0000001a002e7202 */ /* 0x000fc40000000f00 */
[----:B------:R-:W-:Y:S01]  /*af10*/  MOV R89, R28 ;  /* 0x0000001c00597202 */ /* 0x000fe20000000f00 */
[----:B------:R1:W-:Y:S01]  /*af20*/  STSM.16.M88.4 [R30], R8 ;  /* 0x000000081e007844 */ /* 0x0003e20000000200 */
[----:B------:R-:W-:Y:S02]  /*af30*/  MOV R27, R14 ;  /* 0x0000000e001b7202 */ /* 0x000fe40000000f00 */
[----:B------:R-:W-:Y:S02]  /*af40*/  MOV R26, R12 ;  /* 0x0000000c001a7202 */ /* 0x000fe40000000f00 */
[----:B0-----:R-:W-:Y:S02]  /*af50*/  F2FP.BF16.F32.PACK_AB R4, R79, R82 ;  /* 0x000000524f04723e */ /* 0x001fe400000010ff */
[----:B------:R-:W-:Y:S02]  /*af60*/  F2FP.BF16.F32.PACK_AB R5, R77, R80 ;  /* 0x000000504d05723e */ /* 0x000fe400000010ff */
[----:B------:R-:W-:-:S02]  /*af70*/  F2FP.BF16.F32.PACK_AB R6, R75, R78 ;  /* 0x0000004e4b06723e */ /* 0x000fc400000010ff */
[----:B------:R-:W-:Y:S02]  /*af80*/  F2FP.BF16.F32.PACK_AB R7, R73, R76 ;  /* 0x0000004c4907723e */ /* 0x000fe400000010ff */
[----:B------:R-:W-:Y:S02]  /*af90*/  F2FP.BF16.F32.PACK_AB R12, R71, R74 ;  /* 0x0000004a470c723e */ /* 0x000fe400000010ff */
[----:B------:R-:W-:Y:S01]  /*afa0*/  F2FP.BF16.F32.PACK_AB R13, R69, R72 ;  /* 0x00000048450d723e */ /* 0x000fe200000010ff */
[----:B------:R0:W-:Y:S01]  /*afb0*/  STSM.16.M88.4 [R89], R4 ;  /* 0x0000000459007844 */ /* 0x0001e20000000200 */
[----:B------:R-:W-:Y:S02]  /*afc0*/  F2FP.BF16.F32.PACK_AB R14, R67, R70 ;  /* 0x00000046430e723e */ /* 0x000fe400000010ff */
[----:B------:R-:W-:Y:S02]  /*afd0*/  F2FP.BF16.F32.PACK_AB R15, R65, R68 ;  /* 0x00000044410f723e */ /* 0x000fe400000010ff */
[----:B-1----:R-:W-:-:S02]  /*afe0*/  F2FP.BF16.F32.PACK_AB R8, R63, R66 ;  /* 0x000000423f08723e */ /* 0x002fc400000010ff */
[----:B------:R-:W-:Y:S01]  /*aff0*/  F2FP.BF16.F32.PACK_AB R9, R61, R64 ;  /* 0x000000403d09723e */ /* 0x000fe200000010ff */
[----:B------:R-:W-:Y:S01]  /*b000*/  STSM.16.M88.4 [R46], R12 ;  /* 0x0000000c2e007844 */ /* 0x000fe20000000200 */
[----:B------:R-:W-:Y:S02]  /*b010*/  F2FP.BF16.F32.PACK_AB R10, R59, R62 ;  /* 0x0000003e3b0a723e */ /* 0x000fe400000010ff */
[----:B------:R-:W-:Y:S02]  /*b020*/  F2FP.BF16.F32.PACK_AB R11, R57, R60 ;  /* 0x0000003c390b723e */ /* 0x000fe400000010ff */
[----:B------:R-:W-:Y:S02]  /*b030*/  F2FP.BF16.F32.PACK_AB R28, R55, R58 ;  /* 0x0000003a371c723e */ /* 0x000fe400000010ff */
[----:B------:R-:W-:Y:S01]  /*b040*/  F2FP.BF16.F32.PACK_AB R29, R53, R56 ;  /* 0x00000038351d723e */ /* 0x000fe200000010ff */
[----:B------:R1:W-:Y:S01]  /*b050*/  STSM.16.M88.4 [R45], R8 ;  /* 0x000000082d007844 */ /* 0x0003e20000000200 */
[----:B------:R-:W-:Y:S01]  /*b060*/  F2FP.BF16.F32.PACK_AB R30, R51, R54 ;  /* 0x00000036331e723e */ /* 0x000fe200000010ff */
[----:B0-----:R-:W-:Y:S01]  /*b070*/  IMAD.U32 R4, RZ, RZ, UR4 ;  /* 0x00000004ff047e24 */ /* 0x001fe2000f8e00ff */
[----:B------:R-:W-:Y:S01]  /*b080*/  F2FP.BF16.F32.PACK_AB R31, R49, R52 ;  /* 0x00000034311f723e */ /* 0x000fe200000010ff */
[----:B------:R-:W-:Y:S01]  /*b090*/  IMAD.U32 R5, RZ, RZ, UR8 ;  /* 0x00000008ff057e24 */ /* 0x000fe2000f8e00ff */
[----:B------:R-:W-:-:S02]  /*b0a0*/  F2FP.BF16.F32.PACK_AB R52, R43, R50 ;  /* 0x000000322b34723e */ /* 0x000fc400000010ff */
[----:B------:R-:W-:Y:S01]  /*b0b0*/  F2FP.BF16.F32.PACK_AB R53, R41, R48 ;  /* 0x000000302935723e */ /* 0x000fe200000010ff */
[----:B------:R0:W-:Y:S01]  /*b0c0*/  STSM.16.M88.4 [R44], R28 ;  /* 0x0000001c2c007844 */ /* 0x0001e20000000200 */
[----:B------:R-:W-:Y:S02]  /*b0d0*/  F2FP.BF16.F32.PACK_AB R54, R39, R42 ;  /* 0x0000002a2736723e */ /* 0x000fe400000010ff */
[----:B------:R-:W-:Y:S02]  /*b0e0*/  F2FP.BF16.F32.PACK_AB R55, R37, R40 ;  /* 0x000000282537723e */ /* 0x000fe400000010ff */
[----:B------:R-:W-:Y:S02]  /*b0f0*/  PLOP3.LUT P0, PT, PT, PT, UP1, 0x80, 0x0 ;  /* 0x000000000000781c */ /* 0x000fe40003f0f018 */
[----:B------:R-:W-:Y:S01]  /*b100*/  PLOP3.LUT P2, PT, PT, PT, UP0, 0x80, 0x0 ;  /* 0x000000000000781c */ /* 0x000fe20003f4f008 */
[----:B------:R0:W-:Y:S04]  /*b110*/  STSM.16.M88.4 [R27], R52 ;  /* 0x000000341b007844 */ /* 0x0001e80000000200 */
[----:B------:R0:W-:Y:S01]  /*b120*/  STSM.16.M88.4 [R26], R148 ;  /* 0x000000941a007844 */ /* 0x0001e20000000200 */
[----:B------:R-:W-:Y:S01]  /*b130*/  BAR.SYNC.DEFER_BLOCKING 0x1, 0x100 ;  /* 0x0044000000007b1d */ /* 0x000fe20000010000 */
[----:B------:R-:W-:-:S02]  /*b140*/  IMAD.U32 R6, RZ, RZ, UR6 ;  /* 0x00000006ff067e24 */ /* 0x000fc4000f8e00ff */
[----:B------:R-:W-:-:S03]  /*b150*/  IMAD.U32 R7, RZ, RZ, UR7 ;  /* 0x00000007ff077e24 */ /* 0x000fc6000f8e00ff */
[----:B-1----:R-:W2:Y:S04]  /*b160*/  @P0 LDG.E R8, desc[UR48][R4.64] ;  /* 0x0000003004080981 */ /* 0x002ea8000c1e1900 */
[----:B------:R-:W3:Y:S01]  /*b170*/  @P2 LDG.E R6, desc[UR48][R6.64] ;  /* 0x0000003006062981 */ /* 0x000ee2000c1e1900 */
[----:B------:R-:W-:Y:S01]  /*b180*/  IMAD R9, R16, 0x40, R2 ;  /* 0x0000004010097824 */ /* 0x000fe200078e0202 */
[----:B------:R-:W-:Y:S01]  /*b190*/  UMOV UR4, URZ ;  /* 0x0000003f00047c82 */ /* 0x000fe20008000000 */
[----:B------:R-:W-:Y:S02]  /*b1a0*/  ULDC UR10, c[0x0][0xa88] ;  /* 0x0002a200000a7ab9 */ /* 0x000fe40000000800 */
[----:B------:R-:W-:-:S03]  /*b1b0*/  IMAD.WIDE R24, R9, 0x2, R24 ;  /* 0x0000000209187825 */ /* 0x000fc600078e0218 */
[----:B------:R-:W-:Y:S02]  /*b1c0*/  IADD3 R9, P1, R24, 0x1000, RZ ;  /* 0x0000100018097810 */ /* 0x000fe40007f3e0ff */
[----:B--2---:R-:W-:Y:S02]  /*b1d0*/  @P0 R2UR UR4, R8 ;  /* 0x00000000080402ca */ /* 0x004fe400000e0000 */
[----:B---3--:R-:W-:Y:S01]  /*b1e0*/  @P2 R2UR UR10, R6 ;  /* 0x00000000060a22ca */ /* 0x008fe200000e0000 */
[----:B0-----:R-:W-:-:S14]  /*b1f0*/  @P2 BRA `(.L_x_7587) ;  /* 0x0000000000182947 */ /* 0x001fdc0003800000 */
[----:B------:R-:W-:Y:S05]  /*b200*/  @!P0 BRA `(.L_x_7587) ;  /* 0x0000000000148947 */ /* 0x000fea0003800000 */
[----:B------:R-:W2:Y:S04]  /*b210*/  LDG.E R7, desc[UR48][R4.64] ;  /* 0x0000003004077981 */ /* 0x000ea8000c1e1900 */
[----:B------:R-:W3:Y:S01]  /*b220*/  LDG.E R6, desc[UR48][R4.64+0x4] ;  /* 0x0000043004067981 */ /* 0x000ee2000c1e1900 */
[----:B--2---:R-:W-:Y:S02]  /*b230*/  R2UR UR6, R7 ;  /* 0x00000000070672ca */ /* 0x004fe400000e0000 */
[----:B---3--:R-:W-:-:S13]  /*b240*/  R2UR UR10, R6 ;  /* 0x00000000060a72ca */ /* 0x008fda00000e0000 */
[----:B------:R-:W-:-:S12]  /*b250*/  UIADD3 UR10, -UR6, UR10, URZ ;  /* 0x0000000a060a7290 */ /* 0x000fd8000fffe13f */
.L_x_7587:
[----:B------:R-:W-:Y:S01]  /*b260*/  USHF.R.S32.HI UR14, URZ, 0x1f, UR39 ;  /* 0x0000001f3f0e7899 */ /* 0x000fe20008011427 */
[----:B------:R-:W-:Y:S01]  /*b270*/  IMAD.U32 R8, RZ, RZ, UR40 ;  /* 0x00000028ff087e24 */ /* 0x000fe2000f8e00ff */
[----:B------:R-:W-:Y:S01]  /*b280*/  ULDC.64 UR12, c[0x0][0xb70] ;  /* 0x0002dc00000c7ab9 */ /* 0x000fe20000000a00 */
[----:B------:R-:W-:Y:S01]  /*b290*/  USHF.R.S32.HI UR9, URZ, 0x1f, UR4 ;  /* 0x0000001f3f097899 */ /* 0x000fe20008011404 */
[----:B------:R-:W-:Y:S01]  /*b2a0*/  IADD3 R13, P2, R24, 0x2000, RZ ;  /* 0x00002000180d7810 */ /* 0x000fe20007f5e0ff */
[----:B------:R-:W-:Y:S01]  /*b2b0*/  UIMAD UR11, UR14, UR12, URZ ;  /* 0x0000000c0e0b72a4 */ /* 0x000fe2000f8e023f */
[----:B------:R-:W-:Y:S01]  /*b2c0*/  IMAD R8, R8, 0x80, R19 ;  /* 0x0000008008087824 */ /* 0x000fe200078e0213 */
[----:B------:R-:W-:Y:S01]  /*b2d0*/  UMOV UR8, UR4 ;  /* 0x0000000400087c82 */ /* 0x000fe20008000000 */
[----:B------:R-:W-:Y:S01]  /*b2e0*/  USEL UR38, UR38, URZ, !UP1 ;  /* 0x0000003f26267287 */ /* 0x000fe2000c800000 */
[----:B------:R-:W-:Y:S01]  /*b2f0*/  IADD3 R7, P6, R24, 0x3000, RZ ;  /* 0x0000300018077810 */ /* 0x000fe20007fde0ff */
[----:B------:R-:W-:Y:S01]  /*b300*/  UIMAD.WIDE.U32 UR6, UR39, UR12, UR8 ;  /* 0x0000000c270672a5 */ /* 0x000fe2000f8e0008 */
[----:B------:R-:W-:Y:S01]  /*b310*/  SHF.R.S32.HI R5, RZ, 0x1f, R8 ;  /* 0x0000001fff057819 */ /* 0x000fe20000011408 */
[----:B------:R-:W-:Y:S01]  /*b320*/  UIMAD UR11, UR39, UR13, UR11 ;  /* 0x0000000d270b72a4 */ /* 0x000fe2000f8e020b */
[----:B------:R-:W-:Y:S01]  /*b330*/  LOP3.LUT R12, R13, 0x380, RZ, 0xc0, !PT ;  /* 0x000003800d0c7812 */ /* 0x000fe200078ec0ff */
[----:B------:R-:W-:Y:S01]  /*b340*/  USEL UR37, UR37, URZ, !UP1 ;  /* 0x0000003f25257287 */ /* 0x000fe2000c800000 */
[----:B------:R-:W-:Y:S01]  /*b350*/  LOP3.LUT R4, R7, 0x380, RZ, 0xc0, !PT ;  /* 0x0000038007047812 */ /* 0x000fe200078ec0ff */
[----:B------:R-:W-:Y:S01]  /*b360*/  ULDC.64 UR12, c[0x0][0xb78] ;  /* 0x0002de00000c7ab9 */ /* 0x000fe20000000a00 */
[----:B------:R-:W-:Y:S01]  /*b370*/  UIADD3 UR7, UR7, UR11, URZ ;  /* 0x0000000b07077290 */ /* 0x000fe2000fffe03f */
[----:B------:R-:W-:Y:S01]  /*b380*/  SHF.R.U64 R12, R12, 0x3, RZ ;  /* 0x000000030c0c7819 */ /* 0x000fe200000012ff */
[----:B------:R-:W-:Y:S01]  /*b390*/  UIMAD UR8, UR38, UR12, URZ ;  /* 0x0000000c260872a4 */ /* 0x000fe2000f8e023f */
[----:B------:R-:W-:Y:S01]  /*b3a0*/  SHF.R.U64 R4, R4, 0x3, RZ ;  /* 0x0000000304047819 */ /* 0x000fe200000012ff */
[----:B------:R-:W-:Y:S01]  /*b3b0*/  UIMAD.WIDE.U32 UR6, UR37, UR12, UR6 ;  /* 0x0000000c250672a5 */ /* 0x000fe2000f8e0006 */
[----:B------:R-:W-:Y:S01]  /*b3c0*/  LOP3.LUT R12, R12, R13, RZ, 0x3c, !PT ;  /* 0x0000000d0c0c7212 */ /* 0x000fe200078e3cff */
[----:B------:R-:W-:Y:S01]  /*b3d0*/  UIMAD UR8, UR37, UR13, UR8 ;  /* 0x0000000d250872a4 */ /* 0x000fe2000f8e0208 */
[----:B------:R-:W-:Y:S01]  /*b3e0*/  IADD3 R37, P5, R24, 0x4000, RZ ;  /* 0x0000400018257810 */ /* 0x000fe20007fbe0ff */
[--C-:B------:R-:W-:Y:S01]  /*b3f0*/  IMAD.X R13, RZ, RZ, R25.reuse, P2 ;  /* 0x000000ffff0d7224 */ /* 0x100fe200010e0619 */
[----:B------:R-:W-:Y:S01]  /*b400*/  LOP3.LUT R4, R4, R7, RZ, 0x3c, !PT ;  /* 0x0000000704047212 */ /* 0x000fe200078e3cff */
[----:B------:R-:W-:Y:S01]  /*b410*/  IMAD.X R29, RZ, RZ, R25, P1 ;  /* 0x000000ffff1d7224 */ /* 0x000fe200008e0619 */
[----:B------:R-:W-:Y:S01]  /*b420*/  IADD3 R6, P0, R8, UR6, RZ ;  /* 0x0000000608067c10 */ /* 0x000fe2000ff1e0ff */
[----:B------:R-:W-:Y:S01]  /*b430*/  IMAD.U32 R10, RZ, RZ, UR8 ;  /* 0x00000008ff0a7e24 */ /* 0x000fe2000f8e00ff */
[C---:B------:R-:W-:Y:S01]  /*b440*/  IADD3 R41, P4, R24.reuse, 0x5000, RZ ;  /* 0x0000500018297810 */ /* 0x040fe20007f9e0ff */
[----:B------:R-:W-:Y:S01]  /*b450*/  ULDC.64 UR12, c[0x0][0xaa0] ;  /* 0x0002a800000c7ab9 */ /* 0x000fe20000000a00 */
[----:B------:R-:W-:-:S02]  /*b460*/  IADD3 R27, P3, R24, 0x6000, RZ ;  /* 0x00006000181b7810 */ /* 0x000fc40007f7e0ff */
[----:B------:R-:W-:Y:S01]  /*b470*/  IADD3.X R5, R5, UR7, R10, P0, !PT ;  /* 0x0000000705057c10 */ /* 0x000fe200087fe40a */
[----:B------:R-:W-:Y:S01]  /*b480*/  ULDC.64 UR6, c[0x0][0xb40] ;  /* 0x0002d00000067ab9 */ /* 0x000fe20000000a00 */
[----:B------:R-:W-:Y:S02]  /*b490*/  IADD3 R7, P2, R24, 0x7000, RZ ;  /* 0x0000700018077810 */ /* 0x000fe40007f5e0ff */
[C---:B------:R-:W-:Y:S02]  /*b4a0*/  LEA R44, P0, R6.reuse, UR6, 0x2 ;  /* 0x00000006062c7c11 */ /* 0x040fe4000f8010ff */
[----:B------:R-:W-:Y:S02]  /*b4b0*/  LOP3.LUT R28, R9, 0x380, RZ, 0xc0, !PT ;  /* 0x00000380091c7812 */ /* 0x000fe400078ec0ff */
[----:B------:R-:W-:Y:S02]  /*b4c0*/  LEA.HI.X R45, R6, UR7, R5, 0x2, P0 ;  /* 0x00000007062d7c11 */ /* 0x000fe400080f1405 */
[----:B------:R-:W-:-:S02]  /*b4d0*/  LOP3.LUT P0, RZ, R23, 0x3, RZ, 0xc0, !PT ;  /* 0x0000000317ff7812 */ /* 0x000fc4000780c0ff */
[C---:B------:R-:W-:Y:S02]  /*b4e0*/  IADD3 R5, R8.reuse, 0x8, RZ ;  /* 0x0000000808057810 */ /* 0x040fe40007ffe0ff */
[----:B------:R-:W-:Y:S02]  /*b4f0*/  ISETP.GE.OR P1, PT, R8, UR10, P0 ;  /* 0x0000000a08007c0c */ /* 0x000fe40008726670 */
[----:B------:R-:W-:Y:S01]  /*b500*/  ISETP.GE.OR P0, PT, R5, UR10, P0 ;  /* 0x0000000a05007c0c */ /* 0x000fe20008706670 */
[----:B------:R-:W-:Y:S01]  /*b510*/  IMAD.X R5, RZ, RZ, R25, P6 ;  /* 0x000000ffff057224 */ /* 0x000fe200030e0619 */
[----:B------:R-:W-:Y:S02]  /*b520*/  LOP3.LUT R36, R37, 0x380, RZ, 0xc0, !PT ;  /* 0x0000038025247812 */ /* 0x000fe400078ec0ff */
[----:B------:R-:W-:Y:S02]  /*b530*/  LOP3.LUT R40, R41, 0x380, RZ, 0xc0, !PT ;  /* 0x0000038029287812 */ /* 0x000fe400078ec0ff */
[----:B------:R-:W-:-:S02]  /*b540*/  LOP3.LUT R26, R27, 0x380, RZ, 0xc0, !PT ;  /* 0x000003801b1a7812 */ /* 0x000fc400078ec0ff */
[----:B------:R-:W-:Y:S02]  /*b550*/  LOP3.LUT R33, R24, 0x380, RZ, 0xc0, !PT ;  /* 0x0000038018217812 */ /* 0x000fe400078ec0ff */
[----:B------:R-:W-:Y:S01]  /*b560*/  LOP3.LUT R6, R7, 0x380, RZ, 0xc0, !PT ;  /* 0x0000038007067812 */ /* 0x000fe200078ec0ff */
[----:B------:R-:W-:Y:S01]  /*b570*/  @!P1 STG.E desc[UR48][R44.64], R3 ;  /* 0x000000032c009986 */ /* 0x000fe2000c101930 */
[----:B------:R-:W-:Y:S02]  /*b580*/  SHF.R.U64 R28, R28, 0x3, RZ ;  /* 0x000000031c1c7819 */ /* 0x000fe400000012ff */
[----:B------:R-:W-:Y:S01]  /*b590*/  SHF.R.U64 R36, R36, 0x3, RZ ;  /* 0x0000000324247819 */ /* 0x000fe200000012ff */
[----:B------:R-:W-:Y:S01]  /*b5a0*/  UIMAD UR6, UR9, UR12, URZ ;  /* 0x0000000c090672a4 */ /* 0x000fe2000f8e023f */
[----:B------:R-:W-:Y:S01]  /*b5b0*/  SHF.R.U64 R40, R40, 0x3, RZ ;  /* 0x0000000328287819 */ /* 0x000fe200000012ff */
[----:B------:R0:W-:Y:S01]  /*b5c0*/  @!P0 STG.E desc[UR48][R44.64+0x20], R0 ;  /* 0x000020002c008986 */ /* 0x0001e2000c101930 */
[----:B------:R-:W-:Y:S01]  /*b5d0*/  SHF.R.U64 R26, R26, 0x3, RZ ;  /* 0x000000031a1a7819 */ /* 0x000fe200000012ff */
[----:B------:R-:W-:Y:S01]  /*b5e0*/  ULDC.64 UR8, c[0x0][0xae0] ;  /* 0x0002b80000087ab9 */ /* 0x000fe20000000a00 */
[----:B------:R-:W-:Y:S01]  /*b5f0*/  SHF.R.U64 R33, R33, 0x3, RZ ;  /* 0x0000000321217819 */ /* 0x000fe200000012ff */
[----:B------:R-:W5:Y:S01]  /*b600*/  LD.E.128 R12, desc[UR48][R12.64] ;  /* 0x000000300c0c7980 */ /* 0x000f62000c101d00 */
        /* <DEDUP_REMOVED lines=12> */
[----:B0-----:R-:W-:Y:S01]  /*b6d0*/  IMAD.U32 R45, RZ, RZ, UR12 ;  /* 0x0000000cff2d7e24 */ /* 0x001fe2000f8e00ff */
[----:B------:R-:W-:Y:S01]  /*b6e0*/  SHF.R.S32.HI R3, RZ, 0x1f, R2 ;  /* 0x0000001fff037819 */ /* 0x000fe20000011402 */
[----:B------:R-:W5:Y:S01]  /*b6f0*/  LD.E.128 R28, desc[UR48][R28.64] ;  /* 0x000000301c1c7980 */ /* 0x000f62000c101d00 */
[----:B------:R-:W-:-:S03]  /*b700*/  UIMAD UR6, UR4, UR13, UR6 ;  /* 0x0000000d040672a4 */ /* 0x000fc6000f8e0206 */
        /* <DEDUP_REMOVED lines=23> */
[----:B------:R-:W-:Y:S02]  /*b880*/  VIADD R20, R20, 0x28820 ;  /* 0x0002882014147836 */ /* 0x000fe40000000000 */
[C---:B------:R-:W-:Y:S02]  /*b890*/  VIADD R17, R16.reuse, 0x60 ;  /* 0x0000006010117836 */ /* 0x040fe40000000000 */
[----:B------:R-:W-:Y:S01]  /*b8a0*/  IMAD.U32 R49, RZ, RZ, UR6 ;  /* 0x00000006ff317e24 */ /* 0x000fe2000f8e00ff */
[----:B------:R-:W-:Y:S01]  /*b8b0*/  UIMAD UR4, UR37, UR7, UR4 ;  /* 0x00000007250472a4 */ /* 0x000fe2000f8e0204 */
[----:B------:R-:W-:Y:S01]  /*b8c0*/  VIADD R3, R16, 0x40 ;  /* 0x0000004010037836 */ /* 0x000fe20000000000 */
[----:B------:R-:W-:Y:S01]  /*b8d0*/  PRMT R20, RZ, 0x654, R20 ;  /* 0x00000654ff147816 */ /* 0x000fe20000000014 */
[----:B------:R-:W-:Y:S01]  /*b8e0*/  IMAD.WIDE.U32 R48, R49, UR37, R44 ;  /* 0x0000002531307c25 */ /* 0x000fe2000f8e002c */
[----:B------:R-:W-:-:S02]  /*b8f0*/  ISETP.GE.AND P1, PT, R17, UR10, PT ;  /* 0x0000000a11007c0c */ /* 0x000fc4000bf26270 */
[----:B------:R-:W-:Y:S01]  /*b900*/  ISETP.GE.AND P0, PT, R3, UR10, PT ;  /* 0x0000000a03007c0c */ /* 0x000fe2000bf06270 */
[----:B------:R-:W-:Y:S01]  /*b910*/  IMAD.U32 R3, RZ, RZ, UR40 ;  /* 0x00000028ff037e24 */ /* 0x000fe2000f8e00ff */
[--C-:B------:R-:W-:Y:S01]  /*b920*/  SHF.R.S32.HI R17, RZ, 0x1f, R16.reuse ;  /* 0x0000001fff117819 */ /* 0x100fe20000011410 */
[----:B0-----:R0:W-:Y:S01]  /*b930*/  SYNCS.ARRIVE.TRANS64.RED.A1T0 RZ, [R20+URZ], RZ ;  /* 0x000000ff14ff79a7 */ /* 0x0011e2000810043f */
[----:B------:R-:W-:Y:S01]  /*b940*/  IADD3 R0, R16, 0x20, RZ ;  /* 0x0000002010007810 */ /* 0x000fe20007ffe0ff */
[----:B------:R-:W-:Y:S01]  /*b950*/  VIADD R53, R49, UR4 ;  /* 0x0000000431357c36 */ /* 0x000fe20008000000 */
[----:B------:R-:W-:Y:S01]  /*b960*/  BSSY B1, `(.L_x_7588) ;  /* 0x0000014000017945 */ /* 0x000fe20003800000 */
[----:B------:R-:W-:Y:S01]  /*b970*/  IMAD.WIDE R44, R3, 0x80, R16 ;  /* 0x00000080032c7825 */ /* 0x000fe200078e0210 */
[----:B------:R-:W-:Y:S02]  /*b980*/  ISETP.GE.AND P4, PT, R0, UR10, PT ;  /* 0x0000000a00007c0c */ /* 0x000fe4000bf86270 */
[----:B------:R-:W-:Y:S11]  /*b990*/  @P2 BRA `(.L_x_7589) ;  /* 0x0000000000402947 */ /* 0x000ff60003800000 */
[----:B------:R-:W-:Y:S01]  /*b9a0*/  ULDC.64 UR6, c[0x0][0xad8] ;  /* 0x0002b60000067ab9 */ /* 0x000fe20000000a00 */
[C---:B------:R-:W-:Y:S01]  /*b9b0*/  VIADD R0, R2.reuse, 0x40 ;  /* 0x0000004002007836 */ /* 0x040fe20000000000 */
[----:B------:R-:W-:Y:S01]  /*b9c0*/  ULDC UR4, c[0x0][0xa8c] ;  /* 0x0002a30000047ab9 */ /* 0x000fe20000000800 */
[----:B------:R-:W-:Y:S01]  /*b9d0*/  IMAD R3, R45, UR6, RZ ;  /* 0x000000062d037c24 */ /* 0x000fe2000f8e02ff */
[----:B------:R-:W-:Y:S01]  /*b9e0*/  ISETP.GE.AND P2, PT, R2, UR4, PT ;  /* 0x0000000402007c0c */ /* 0x000fe2000bf46270 */
[----:B0-----:R-:W-:Y:S01]  /*b9f0*/  IMAD.MOV.U32 R20, RZ, RZ, R48 ;  /* 0x000000ffff147224 */ /* 0x001fe200078e0030 */
[----:B------:R-:W-:Y:S01]  /*ba00*/  ISETP.GE.AND P3, PT, R0, UR4, PT ;  /* 0x0000000400007c0c */ /* 0x000fe2000bf66270 */
[----:B------:R-:W-:Y:S02]  /*ba10*/  IMAD.MOV.U32 R21, RZ, RZ, R53 ;  /* 0x000000ffff157224 */ /* 0x000fe400078e0035 */
[C---:B------:R-:W-:Y:S02]  /*ba20*/  IMAD R3, R44.reuse, UR7, R3 ;  /* 0x000000072c037c24 */ /* 0x040fe4000f8e0203 */
[----:B------:R-:W-:Y:S01]  /*ba30*/  IMAD.WIDE.U32 R20, R44, UR6, R20 ;  /* 0x000000062c147c25 */ /* 0x000fe2000f8e0014 */
[----:B------:R-:W-:-:S02]  /*ba40*/  ULDC.64 UR6, c[0x0][0xa80] ;  /* 0x0002a00000067ab9 */ /* 0x000fc40000000a00 */
[----:B------:R-:W-:Y:S02]  /*ba50*/  LEA R50, P5, R20, UR6, 0x1 ;  /* 0x0000000614327c11 */ /* 0x000fe4000f8a08ff */
[----:B------:R-:W-:-:S04]  /*ba60*/  IADD3 R3, R21, R3, RZ ;  /* 0x0000000315037210 */ /* 0x000fc80007ffe0ff */
[----:B------:R-:W-:-:S05]  /*ba70*/  LEA.HI.X R51, R20, UR7, R3, 0x1, P5 ;  /* 0x0000000714337c11 */ /* 0x000fca000a8f0c03 */
[----:B-----5:R1:W-:Y:S04]  /*ba80*/  @!P2 STG.E.128 desc[UR48][R50.64], R32 ;  /* 0x000000203200a986 */ /* 0x0203e8000c101d30 */
[----:B------:R1:W-:Y:S02]  /*ba90*/  @!P3 STG.E.128 desc[UR48][R50.64+0x80], R36 ;  /* 0x000080243200b986 */ /* 0x0003e4000c101d30 */
.L_x_7589:
[----:B------:R-:W-:Y:S05]  /*baa0*/  BSYNC B1 ;  /* 0x0000000000017941 */ /* 0x000fea0003800000 */
.L_x_7588:
[----:B------:R-:W-:Y:S04]  /*bab0*/  BSSY B1, `(.L_x_7590) ;  /* 0x0000014000017945 */ /* 0x000fe80003800000 */
[----:B------:R-:W-:Y:S05]  /*bac0*/  @P4 BRA `(.L_x_7591) ;  /* 0x0000000000484947 */ /* 0x000fea0003800000 */
[----:B------:R-:W-:Y:S01]  /*bad0*/  IADD3 R3, P2, R44, 0x20, RZ ;  /* 0x000000202c037810 */ /* 0x000fe20007f5e0ff */
[----:B------:R-:W-:Y:S01]  /*bae0*/  ULDC.64 UR6, c[0x0][0xad8] ;  /* 0x0002b60000067ab9 */ /* 0x000fe20000000a00 */
[----:B0-----:R-:W-:Y:S01]  /*baf0*/  IMAD.MOV.U32 R20, RZ, RZ, R48 ;  /* 0x000000ffff147224 */ /* 0x001fe200078e0030 */
[----:B------:R-:W-:Y:S01]  /*bb00*/  ULDC UR4, c[0x0][0xa8c] ;  /* 0x0002a30000047ab9 */ /* 0x000fe20000000800 */
[----:B------:R-:W-:Y:S01]  /*bb10*/  IMAD.MOV.U32 R21, RZ, RZ, R53 ;  /* 0x000000ffff157224 */ /* 0x000fe200078e0035 */
[C---:B------:R-:W-:Y:S01]  /*bb20*/  ISETP.GE.AND P3, PT, R2.reuse, UR4, PT ;  /* 0x0000000402007c0c */ /* 0x040fe2000bf66270 */
[----:B------:R-:W-:Y:S02]  /*bb30*/  IMAD.X R0, RZ, RZ, R45, P2 ;  /* 0x000000ffff007224 */ /* 0x000fe400010e062d */
[----:B-1---5:R-:W-:Y:S02]  /*bb40*/  VIADD R32, R2, 0x40 ;  /* 0x0000004002207836 */ /* 0x022fe40000000000 */
        /* <DEDUP_REMOVED lines=9> */
[----:B------:R2:W-:Y:S02]  /*bbe0*/  @!P4 STG.E.128 desc[UR48][R32.64+0x80], R40 ;  /* 0x000080282000c986 */ /* 0x0005e4000c101d30 */
.L_x_7591:
[----:B------:R-:W-:Y:S05]  /*bbf0*/  BSYNC B1 ;  /* 0x0000000000017941 */ /* 0x000fea0003800000 */
.L_x_7590:
        /* <DEDUP_REMOVED lines=9> */
[----:B--2--5:R-:W-:Y:S02]  /*bc90*/  VIADD R28, R2, 0x40 ;  /* 0x00000040021c7836 */ /* 0x024fe40000000000 */
        /* <DEDUP_REMOVED lines=10> */
.L_x_7593:
[----:B------:R-:W-:Y:S05]  /*bd40*/  BSYNC B1 ;  /* 0x0000000000017941 */ /* 0x000fea0003800000 */
.L_x_7592:
[----:B------:R-:W-:Y:S05]  /*bd50*/  @P1 BRA `(.L_x_7594) ;  /* 0x0000000c00081947 */ /* 0x000fea0003800000 */
[----:B------:R-:W-:Y:S01]  /*bd60*/  IADD3 R3, P0, R44, 0x60, RZ ;  /* 0x000000602c037810 */ /* 0x000fe20007f1e0ff */
[----:B------:R-:W-:Y:S01]  /*bd70*/  ULDC.64 UR6, c[0x0][0xad8] ;  /* 0x0002b60000067ab9 */ /* 0x000fe20000000a00 */
[----:B---3-5:R-:W-:Y:S01]  /*bd80*/  IMAD.MOV.U32 R12, RZ, RZ, R48 ;  /* 0x000000ffff0c7224 */ /* 0x028fe200078e0030 */
[----:B------:R-:W-:Y:S01]  /*bd90*/  ULDC UR4, c[0x0][0xa8c] ;  /* 0x0002a30000047ab9 */ /* 0x000fe20000000800 */
[----:B------:R-:W-:Y:S01]  /*bda0*/  IADD3.X R44, RZ, R45, RZ, P0, !PT ;  /* 0x0000002dff2c7210 */ /* 0x000fe200007fe4ff */
[----:B------:R-:W-:Y:S01]  /*bdb0*/  IMAD.MOV.U32 R13, RZ, RZ, R53 ;  /* 0x000000ffff0d7224 */ /* 0x000fe200078e0035 */
[C---:B------:R-:W-:Y:S01]  /*bdc0*/  ISETP.GE.AND P1, PT, R2.reuse, UR4, PT ;  /* 0x0000000402007c0c */ /* 0x040fe2000bf26270 */
[----:B------:R-:W-:Y:S02]  /*bdd0*/  VIADD R0, R2, 0x40 ;  /* 0x0000004002007836 */ /* 0x000fe40000000000 */
[----:B------:R-:W-:Y:S02]  /*bde0*/  IMAD R44, R44, UR6, RZ ;  /* 0x000000062c2c7c24 */ /* 0x000fe4000f8e02ff */
[----:B------:R-:W-:-:S04]  /*bdf0*/  IMAD.WIDE.U32 R12, R3, UR6, R12 ;  /* 0x00000006030c7c25 */ /* 0x000fc8000f8e000c */
        /* <DEDUP_REMOVED lines=10> */
.L_x_7586:
[----:B------:R-:W-:Y:S01]  /*bea0*/  ULDC.64 UR6, c[0x0][0xbe0] ;  /* 0x0002f80000067ab9 */ /* 0x000fe20000000a00 */
[----:B------:R-:W-:Y:S02]  /*beb0*/  USHF.L.U32 UR4, UR37, 0x2, URZ ;  /* 0x0000000225047899 */ /* 0x000fe4000800063f */
[----:B------:R-:W-:Y:S01]  /*bec0*/  UISETP.NE.U32.AND UP0, UPT, UR6, URZ, UPT ;  /* 0x0000003f0600728c */ /* 0x000fe2000bf05070 */
[----:B------:R-:W-:Y:S01]  /*bed0*/  ULDC.64 UR8, c[0x0][0xbd8] ;  /* 0x0002f60000087ab9 */ /* 0x000fe20000000a00 */
[----:B------:R-:W-:Y:S02]  /*bee0*/  USHF.L.U64.HI UR10, UR37, 0x2, UR38 ;  /* 0x00000002250a7899 */ /* 0x000fe40008010226 */
[----:B------:R-:W-:Y:S02]  /*bef0*/  UISETP.NE.AND.EX UP1, UPT, UR7, URZ, UPT, UP0 ;  /* 0x0000003f0700728c */ /* 0x000fe4000bf25300 */
[----:B------:R-:W-:-:S04]  /*bf00*/  UISETP.NE.U32.AND UP0, UPT, UR8, URZ, UPT ;  /* 0x0000003f0800728c */ /* 0x000fc8000bf05070 */
[----:B------:R-:W-:Y:S01]  /*bf10*/  PLOP3.LUT P2, PT, PT, PT, UP1, 0x80, 0x0 ;  /* 0x000000000000781c */ /* 0x000fe20003f4f018 */
[----:B------:R-:W-:-:S04]  /*bf20*/  UISETP.NE.AND.EX UP0, UPT, UR9, URZ, UPT, UP0 ;  /* 0x0000003f0900728c */ /* 0x000fc8000bf05300 */
[----:B------:R-:W-:Y:S02]  /*bf30*/  @UP1 UIADD3 UR6, UP2, UR4, UR6, URZ ;  /* 0x0000000604061290 */ /* 0x000fe4000ff5e03f */
[----:B------:R-:W-:Y:S02]  /*bf40*/  PLOP3.LUT P1, PT, PT, PT, UP0, 0x80, 0x0 ;  /* 0x000000000000781c */ /* 0x000fe40003f2f008 */
[----:B------:R-:W-:Y:S02]  /*bf50*/  @UP1 UIADD3.X UR7, UR10, UR7, URZ, UP2, !UPT ;  /* 0x000000070a071290 */ /* 0x000fe400097fe43f */
[----:B------:R-:W-:Y:S01]  /*bf60*/  UIADD3 UR4, UP1, UR4, UR8, URZ ;  /* 0x0000000804047290 */ /* 0x000fe2000ff3e03f */
[----:B------:R-:W-:-:S03]  /*bf70*/  IMAD.U32 R6, RZ, RZ, UR6 ;  /* 0x00000006ff067e24 */ /* 0x000fc6000f8e00ff */
[----:B------:R-:W-:Y:S01]  /*bf80*/  IMAD.U32 R7, RZ, RZ, UR7 ;  /* 0x00000007ff077e24 */ /* 0x000fe2000f8e00ff */
[----:B------:R-:W-:Y:S01]  /*bf90*/  UIADD3.X UR6, UR10, UR9, URZ, UP1, !UPT ;  /* 0x000000090a067290 */ /* 0x000fe20008ffe43f */
[----:B------:R-:W-:-:S03]  /*bfa0*/  IMAD.MOV.U32 R9, RZ, RZ, RZ ;  /* 0x000000ffff097224 */ /* 0x000fc600078e00ff */
[----:B------:R-:W2:Y:S01]  /*bfb0*/  @P2 LDG.E R6, desc[UR48][R6.64] ;  /* 0x0000003006062981 */ /* 0x000ea2000c1e1900 */
[----:B------:R-:W-:Y:S02]  /*bfc0*/  IMAD.U32 R4, RZ, RZ, UR4 ;  /* 0x00000004ff047e24 */ /* 0x000fe4000f8e00ff */
[----:B------:R-:W-:-:S05]  /*bfd0*/  IMAD.U32 R5, RZ, RZ, UR6 ;  /* 0x00000006ff057e24 */ /* 0x000fca000f8e00ff */
[----:B------:R0:W5:Y:S01]  /*bfe0*/  @P1 LDG.E R9, desc[UR48][R4.64] ;  /* 0x0000003004091981 */ /* 0x000162000c1e1900 */
[----:B------:R-:W-:Y:S01]  /*bff0*/  ULDC UR4, c[0x0][0xa88] ;  /* 0x0002a20000047ab9 */ /* 0x000fe20000000800 */
[----:B------:R-:W-:Y:S02]  /*c000*/  ISETP.GT.AND P0, PT, R186, 0x7f, PT ;  /* 0x0000007fba00780c */ /* 0x000fe40003f04270 */
[----:B--2---:R-:W-:Y:S01]  /*c010*/  @P2 R2UR UR4, R6 ;  /* 0x00000000060422ca */ /* 0x004fe200000e0000 */
[----:B0-----:R-:W-:-:S14]  /*c020*/  @P2 BRA `(.L_x_7595) ;  /* 0x0000000000182947 */ /* 0x001fdc0003800000 */
[----:B------:R-:W-:Y:S05]  /*c030*/  @!P1 BRA `(.L_x_7595) ;  /* 0x0000000000149947 */ /* 0x000fea0003800000 */
[----:B------:R-:W2:Y:S04]  /*c040*/  LDG.E R3, desc[UR48][R4.64] ;  /* 0x0000003004037981 */ /* 0x000ea8000c1e1900 */
[----:B------:R-:W3:Y:S01]  /*c050*/  LDG.E R0, desc[UR48][R4.64+0x4] ;  /* 0x0000043004007981 */ /* 0x000ee2000c1e1900 */
[----:B--2---:R-:W-:Y:S02]  /*c060*/  R2UR UR6, R3 ;  /* 0x00000000030672ca */ /* 0x004fe400000e0000 */
[----:B---3--:R-:W-:-:S13]  /*c070*/  R2UR UR4, R0 ;  /* 0x00000000000472ca */ /* 0x008fda00000e0000 */
[----:B------:R-:W-:-:S12]  /*c080*/  UIADD3 UR4, -UR6, UR4, URZ ;  /* 0x0000000406047290 */ /* 0x000fd8000fffe13f */
.L_x_7595:
[----:B------:R-:W-:Y:S01]  /*c090*/  USHF.R.S32.HI UR8, URZ, 0x1f, UR39 ;  /* 0x0000001f3f087899 */ /* 0x000fe20008011427 */
[----:B------:R-:W-:Y:S01]  /*c0a0*/  BSSY B1, `(.L_x_7596) ;  /* 0x000001f000017945 */ /* 0x000fe20003800000 */
[----:B------:R-:W-:Y:S01]  /*c0b0*/  USEL UR37, UR37, URZ, !UP0 ;  /* 0x0000003f25257287 */ /* 0x000fe2000c000000 */
[----:B------:R-:W-:Y:S01]  /*c0c0*/  SHF.R.S32.HI R11, RZ, 0x1f, R2 ;  /* 0x0000001fff0b7819 */ /* 0x000fe20000011402 */
[----:B------:R-:W-:Y:S01]  /*c0d0*/  USEL UR38, UR38, URZ, !UP0 ;  /* 0x0000003f26267287 */ /* 0x000fe2000c000000 */
[----:B-----5:R-:W-:Y:S01]  /*c0e0*/  SHF.R.S32.HI R8, RZ, 0x1f, R9 ;  /* 0x0000001fff087819 */ /* 0x020fe20000011409 */
[----:B------:R-:W-:Y:S10]  /*c0f0*/  @P0 BRA `(.L_x_7597) ;  /* 0x0000000000640947 */ /* 0x000ff40003800000 */
[----:B------:R-:W0:Y:S01]  /*c100*/  S2R R3, SR_TID.X ;  /* 0x0000000000037919 */ /* 0x000e220000002100 */
[----:B------:R-:W-:-:S05]  /*c110*/  IMAD.U32 R0, RZ, RZ, UR40 ;  /* 0x00000028ff007e24 */ /* 0x000fca000f8e00ff */
[----:B0-----:R-:W-:-:S05]  /*c120*/  LEA R0, R0, R3, 0x7 ;  /* 0x0000000300007211 */ /* 0x001fca00078e38ff */
[----:B------:R-:W-:-:S05]  /*c130*/  VIADD R0, R0, 0xffffff80 ;  /* 0xffffff8000007836 */ /* 0x000fca0000000000 */
[----:B------:R-:W-:-:S13]  /*c140*/  ISETP.GE.AND P0, PT, R0, UR4, PT ;  /* 0x0000000400007c0c */ /* 0x000fda000bf06270 */
[----:B------:R-:W-:Y:S05]  /*c150*/  @P0 BRA `(.L_x_7597) ;  /* 0x00000000004c0947 */ /* 0x000fea0003800000 */
[C---:B------:R-:W-:Y:S01]  /*c160*/  IADD3 R4, P0, R0.reuse, R9, RZ ;  /* 0x0000000900047210 */ /* 0x040fe20007f1e0ff */
        /* <DEDUP_REMOVED lines=18> */
.L_x_7597:
[----:B------:R-:W-:Y:S05]  /*c290*/  BSYNC B1 ;  /* 0x0000000000017941 */ /* 0x000fea0003800000 */
.L_x_7596:
[----:B------:R-:W-:Y:S01]  /*c2a0*/  ULDC.64 UR6, c[0x0][0xaa0] ;  /* 0x0002a80000067ab9 */ /* 0x000fe20000000a00 */
[----:B0-----:R-:W-:Y:S01]  /*c2b0*/  IMAD.MOV.U32 R3, RZ, RZ, R11 ;  /* 0x000000ffff037224 */ /* 0x001fe200078e000b */
[----:B------:R-:W-:Y:S01]  /*c2c0*/  ULDC.64 UR10, c[0x0][0xae0] ;  /* 0x0002b800000a7ab9 */ /* 0x000fe20000000a00 */
[----:B------:R-:W-:Y:S01]  /*c2d0*/  IMAD R0, R8, UR6, RZ ;  /* 0x0000000608007c24 */ /* 0x000fe2000f8e02ff */
[----:B------:R-:W-:Y:S01]  /*c2e0*/  BSSY B1, `(.L_x_7598) ;  /* 0x000002c000017945 */ /* 0x000fe20003800000 */
[----:B------:R-:W-:Y:S01]  /*c2f0*/  IMAD.WIDE.U32 R4, R9, UR6, R2 ;  /* 0x0000000609047c25 */ /* 0x000fe2000f8e0002 */
[----:B------:R-:W-:-:S03]  /*c300*/  UIMAD UR6, UR8, UR10, URZ ;  /* 0x0000000a080672a4 */ /* 0x000fc6000f8e023f */
[----:B------:R-:W-:Y:S01]  /*c310*/  IMAD R9, R9, UR7, R0 ;  /* 0x0000000709097c24 */ /* 0x000fe2000f8e0200 */
[----:B------:R-:W-:Y:S01]  /*c320*/  UIMAD UR7, UR40, -0x80, UR4 ;  /* 0xffffff80280778a4 */ /* 0x000fe2000f8e0204 */
[----:B------:R-:W-:Y:S01]  /*c330*/  IMAD.U32 R3, RZ, RZ, UR10 ;  /* 0x0000000aff037e24 */ /* 0x000fe2000f8e00ff */
[----:B------:R-:W-:Y:S01]  /*c340*/  UIMAD UR6, UR39, UR11, UR6 ;  /* 0x0000000b270672a4 */ /* 0x000fe2000f8e0206 */
[----:B------:R-:W-:Y:S01]  /*c350*/  IMAD.IADD R5, R5, 0x1, R9 ;  /* 0x0000000105057824 */ /* 0x000fe200078e0209 */
[----:B------:R-:W-:Y:S01]  /*c360*/  ULDC.64 UR8, c[0x0][0xae8] ;  /* 0x0002ba0000087ab9 */ /* 0x000fe20000000a00 */
[C---:B------:R-:W-:Y:S01]  /*c370*/  VIADD R0, R16.reuse, 0x20 ;  /* 0x0000002010007836 */ /* 0x040fe20000000000 */
[----:B------:R-:W-:Y:S01]  /*c380*/  ISETP.GE.AND P2, PT, R16, UR7, PT ;  /* 0x0000000710007c0c */ /* 0x000fe2000bf46270 */
[----:B------:R-:W-:Y:S01]  /*c390*/  IMAD.WIDE.U32 R4, R3, UR39, R4 ;  /* 0x0000002703047c25 */ /* 0x000fe2000f8e0004 */
[----:B------:R-:W-:Y:S01]  /*c3a0*/  UIMAD UR4, UR38, UR8, URZ ;  /* 0x00000008260472a4 */ /* 0x000fe2000f8e023f */
[----:B------:R-:W-:-:S02]  /*c3b0*/  SHF.R.S32.HI R9, RZ, 0x1f, R16 ;  /* 0x0000001fff097819 */ /* 0x000fc40000011410 */
[----:B------:R-:W-:Y:S01]  /*c3c0*/  VIADD R5, R5, UR6 ;  /* 0x0000000605057c36 */ /* 0x000fe20008000000 */
[----:B------:R-:W-:Y:S01]  /*c3d0*/  UIMAD UR4, UR37, UR9, UR4 ;  /* 0x00000009250472a4 */ /* 0x000fe2000f8e0204 */
[----:B------:R-:W-:Y:S01]  /*c3e0*/  IMAD.U32 R7, RZ, RZ, UR8 ;  /* 0x00000008ff077e24 */ /* 0x000fe2000f8e00ff */
[----:B------:R-:W-:Y:S01]  /*c3f0*/  ISETP.GE.AND P3, PT, R0, UR7, PT ;  /* 0x0000000700007c0c */ /* 0x000fe2000bf66270 */
[C---:B------:R-:W-:Y:S01]  /*c400*/  VIADD R3, R16.reuse, 0x60 ;  /* 0x0000006010037836 */ /* 0x040fe20000000000 */
[----:B------:R-:W-:Y:S01]  /*c410*/  IADD3 R0, R16, 0x40, RZ ;  /* 0x0000004010007810 */ /* 0x000fe20007ffe0ff */
[----:B------:R-:W-:-:S03]  /*c420*/  IMAD.WIDE.U32 R6, R7, UR37, R4 ;  /* 0x0000002507067c25 */ /* 0x000fc6000f8e0004 */
[----:B------:R-:W-:Y:S01]  /*c430*/  ISETP.GE.AND P0, PT, R3, UR7, PT ;  /* 0x0000000703007c0c */ /* 0x000fe2000bf06270 */
[----:B------:R-:W-:Y:S01]  /*c440*/  IMAD.U32 R3, RZ, RZ, UR40 ;  /* 0x00000028ff037e24 */ /* 0x000fe2000f8e00ff */
[----:B------:R-:W-:Y:S01]  /*c450*/  ISETP.GE.AND P1, PT, R0, UR7, PT ;  /* 0x0000000700007c0c */ /* 0x000fe2000bf26270 */
[----:B------:R-:W-:Y:S02]  /*c460*/  IMAD.MOV.U32 R8, RZ, RZ, R16 ;  /* 0x000000ffff087224 */ /* 0x000fe400078e0010 */
[----:B------:R-:W-:Y:S02]  /*c470*/  VIADD R11, R7, UR4 ;  /* 0x00000004070b7c36 */ /* 0x000fe40008000000 */
[----:B------:R-:W-:Y:S01]  /*c480*/  IMAD.WIDE R8, R3, 0x80, R8 ;  /* 0x0000008003087825 */ /* 0x000fe200078e0208 */
[----:B------:R-:W-:Y:S07]  /*c490*/  @P2 BRA `(.L_x_7599) ;  /* 0x0000000000402947 */ /* 0x000fee0003800000 */
        /* <DEDUP_REMOVED lines=16> */
.L_x_7599:
[----:B------:R-:W-:Y:S05]  /*c5a0*/  BSYNC B1 ;  /* 0x0000000000017941 */ /* 0x000fea0003800000 */
.L_x_7598:
        /* <DEDUP_REMOVED lines=15> */
[----:B0-----:R-:W-:Y:S01]  /*c6a0*/  LEA R12, P2, R4, UR8, 0x1 ;  /* 0x00000008040c7c11 */ /* 0x001fe2000f8408ff */
[----:B------:R-:W-:-:S05]  /*c6b0*/  IMAD.IADD R3, R5, 0x1, R3 ;  /* 0x0000000105037824 */ /* 0x000fca00078e0203 */
[----:B------:R-:W-:-:S05]  /*c6c0*/  LEA.HI.X R13, R4, UR9, R3, 0x1, P2 ;  /* 0x00000009040d7c11 */ /* 0x000fca00090f0c03 */
[----:B------:R1:W-:Y:S04]  /*c6d0*/  @!P3 STG.E.128 desc[UR48][R12.64], RZ ;  /* 0x000000ff0c00b986 */ /* 0x0003e8000c101d30 */
[----:B------:R1:W-:Y:S02]  /*c6e0*/  @!P4 STG.E.128 desc[UR48][R12.64+0x80], RZ ;  /* 0x000080ff0c00c986 */ /* 0x0003e4000c101d30 */
.L_x_7601:
[----:B------:R-:W-:Y:S05]  /*c6f0*/  BSYNC B1 ;  /* 0x0000000000017941 */ /* 0x000fea0003800000 */
.L_x_7600:
        /* <DEDUP_REMOVED lines=15> */
[----:B01----:R-:W-:Y:S01]  /*c7f0*/  LEA R12, P1, R4, UR8, 0x1 ;  /* 0x00000008040c7c11 */ /* 0x003fe2000f8208ff */
[----:B------:R-:W-:-:S05]  /*c800*/  IMAD.IADD R3, R5, 0x1, R3 ;  /* 0x0000000105037824 */ /* 0x000fca00078e0203 */
[----:B------:R-:W-:-:S05]  /*c810*/  LEA.HI.X R13, R4, UR9, R3, 0x1, P1 ;  /* 0x00000009040d7c11 */ /* 0x000fca00088f0c03 */
[----:B------:R2:W-:Y:S04]  /*c820*/  @!P2 STG.E.128 desc[UR48][R12.64], RZ ;  /* 0x000000ff0c00a986 */ /* 0x0005e8000c101d30 */
[----:B------:R2:W-:Y:S02]  /*c830*/  @!P3 STG.E.128 desc[UR48][R12.64+0x80], RZ ;  /* 0x000080ff0c00b986 */ /* 0x0005e4000c101d30 */
.L_x_7603:
[----:B------:R-:W-:Y:S05]  /*c840*/  BSYNC B1 ;  /* 0x0000000000017941 */ /* 0x000fea0003800000 */
.L_x_7602:
[----:B------:R-:W-:Y:S05]  /*c850*/  @P0 BRA `(.L_x_7594) ;  /* 0x0000000000480947 */ /* 0x000fea0003800000 */
[----:B------:R-:W-:Y:S01]  /*c860*/  IADD3 R3, P0, R8, 0x60, RZ ;  /* 0x0000006008037810 */ /* 0x000fe20007f1e0ff */
[----:B------:R-:W-:Y:S01]  /*c870*/  ULDC.64 UR6, c[0x0][0xad8] ;  /* 0x0002b60000067ab9 */ /* 0x000fe20000000a00 */
[----:B------:R-:W-:Y:S01]  /*c880*/  MOV R4, R6 ;  /* 0x0000000600047202 */ /* 0x000fe20000000f00 */
[----:B------:R-:W-:Y:S01]  /*c890*/  IMAD.MOV.U32 R5, RZ, RZ, R11 ;  /* 0x000000ffff057224 */ /* 0x000fe200078e000b */
[----:B------:R-:W-:Y:S01]  /*c8a0*/  ULDC UR4, c[0x0][0xa8c] ;  /* 0x0002a30000047ab9 */ /* 0x000fe20000000800 */
[----:B------:R-:W-:Y:S01]  /*c8b0*/  IMAD.X R8, RZ, RZ, R9, P0 ;  /* 0x000000ffff087224 */ /* 0x000fe200000e0609 */
[C---:B------:R-:W-:Y:S01]  /*c8c0*/  ISETP.GE.AND P1, PT, R2.reuse, UR4, PT ;  /* 0x0000000402007c0c */ /* 0x040fe2000bf26270 */
[----:B------:R-:W-:Y:S02]  /*c8d0*/  VIADD R0, R2, 0x40 ;  /* 0x0000004002007836 */ /* 0x000fe40000000000 */
        /* <DEDUP_REMOVED lines=10> */
.L_x_7594:
[----:B------:R-:W-:Y:S05]  /*c980*/  BSYNC B0 ;  /* 0x0000000000007941 */ /* 0x000fea0003800000 */
.L_x_7585:
[----:B------:R-:W-:Y:S02]  /*c990*/  ULDC UR4, c[0x0][0xc14] ;  /* 0x0003050000047ab9 */ /* 0x000fe40000000800 */
[----:B------:R-:W-:-:S13]  /*c9a0*/  ISETP.GE.AND P0, PT, R47, UR4, PT ;  /* 0x000000042f007c0c */ /* 0x000fda000bf06270 */
[----:B------:R-:W-:Y:S05]  /*c9b0*/  @!P0 BRA `(.L_x_7604) ;  /* 0xffffff4000f48947 */ /* 0x000fea000383ffff */
[----:B------:R-:W-:Y:S05]  /*c9c0*/  EXIT ;  /* 0x000000000000794d */ /* 0x000fea0003800000 */
.L_x_7549:
        /* <DEDUP_REMOVED lines=39> */
[----:B------:R-:W-:Y:S01]  /*cc40*/  MOV R6, RZ ;  /* 0x000000ff00067202 */ /* 0x000fe20000000f00 */
        /* <DEDUP_REMOVED lines=21> */
.L_x_7609:
        /* <DEDUP_REMOVED lines=15> */
.L_x_7608:
[----:B------:R-:W-:Y:S05]  /*ce90*/  BSYNC B0 ;  /* 0x0000000000007941 */ /* 0x000fea0003800000 */
.L_x_7607:
        /* <DEDUP_REMOVED lines=25> */
.L_x_7605:
        /* <DEDUP_REMOVED lines=20> */
.L_x_7610:
        /* <DEDUP_REMOVED lines=13> */
[----:B------:R-:W-:Y:S01]  /*d240*/  @!P0 IADD3 R4, R4, -R11, RZ ;  /* 0x8000000b04048210 */ /* 0x000fe20007ffe0ff */
        /* <DEDUP_REMOVED lines=32> */
[----:B------:R-:W-:Y:S02]  /*d450*/  @P0 IADD3 R2, R2, 0x1, RZ ;  /* 0x0000000102020810 */ /* 0x000fe40007ffe0ff */
        /* <DEDUP_REMOVED lines=9> */
.L_x_7606:
[----:B------:R-:W-:Y:S02]  /*d4f0*/  IMAD.MOV.U32 R17, RZ, RZ, RZ ;  /* 0x000000ffff117224 */ /* 0x000fe400078e00ff */
[----:B------:R-:W-:Y:S02]  /*d500*/  IMAD.U32 R16, RZ, RZ, UR6 ;  /* 0x00000006ff107e24 */ /* 0x000fe4000f8e00ff */
[----:B------:R-:W-:-:S07]  /*d510*/  IMAD.MOV.U32 R18, RZ, RZ, RZ ;  /* 0x000000ffff127224 */ /* 0x000fce00078e00ff */
.L_x_7611:
        /* <DEDUP_REMOVED lines=20> */
.L_x_7678:
[----:B--2---:R-:W2:Y:S02]  /*d660*/  LDC.64 R2, c[0x0][0xc60] ;  /* 0x00031800ff027b82 */ /* 0x004ea40000000a00 */
[----:B--2---:R-:W-:-:S05]  /*d670*/  IMAD.WIDE R2, R19, 0x4, R2 ;  /* 0x0000000413027825 */ /* 0x004fca00078e0202 */
[----:B------:R-:W2:Y:S01]  /*d680*/  LDG.E R5, desc[UR48][R2.64] ;  /* 0x0000003002057981 */ /* 0x000ea2000c1e1900 */
[----:B------:R-:W-:Y:S05]  /*d690*/  YIELD ;  /* 0x0000000000007946 */ /* 0x000fea0003800000 */
[----:B------:R-:W-:Y:S01]  /*d6a0*/  ULDC.64 UR4, c[0x0][0xa28] ;  /* 0x00028a0000047ab9 */ /* 0x000fe20000000a00 */
[----:B-1----:R-:W-:Y:S01]  /*d6b0*/  IMAD.MOV.U32 R0, RZ, RZ, RZ ;  /* 0x000000ffff007224 */ /* 0x002fe200078e00ff */
[----:B------:R-:W-:Y:S01]  /*d6c0*/  ISETP.NE.U32.AND P0, PT, RZ, UR4, PT ;  /* 0x00000004ff007c0c */ /* 0x000fe2000bf05070 */
[----:B------:R-:W-:Y:S01]  /*d6d0*/  IMAD.MOV.U32 R6, RZ, RZ, RZ ;  /* 0x000000ffff067224 */ /* 0x000fe200078e00ff */
[----:B------:R-:W-:-:S02]  /*d6e0*/  ULDC.64 UR6, c[0x0][0xa08] ;  /* 0x0002820000067ab9 */ /* 0x000fc40000000a00 */
[----:B------:R-:W-:Y:S02]  /*d6f0*/  ISETP.NE.AND.EX P0, PT, RZ, UR5, PT, P0 ;  /* 0x00000005ff007c0c */ /* 0x000fe4000bf05300 */
[----:B--2---:R-:W-:Y:S01]  /*d700*/  SHF.R.S32.HI R4, RZ, 0x1f, R5 ;  /* 0x0000001fff047819 */ /* 0x004fe20000011405 */
[----:B------:R1:W-:Y:S10]  /*d710*/  STL [R1+0x10], R5 ;  /* 0x0000100501007387 */ /* 0x0003f40000100800 */
[----:B------:R-:W-:-:S04]  /*d720*/  @P0 LEA R2, P1, R5, UR4, 0x2 ;  /* 0x0000000405020c11 */ /* 0x000fc8000f8210ff */
[C-C-:B------:R-:W-:Y:S01]  /*d730*/  @P0 LEA.HI.X R3, R5.reuse, UR5, R4.reuse, 0x2, P1 ;  /* 0x0000000505030c11 */ /* 0x140fe200088f1404 */
[----:B------:R-:W-:Y:S02]  /*d740*/  ULDC.64 UR4, c[0x0][0xa18] ;  /* 0x0002860000047ab9 */ /* 0x000fe40000000a00 */
[----:B------:R-:W-:Y:S02]  /*d750*/  ISETP.NE.U32.AND P1, PT, RZ, UR4, PT ;  /* 0x00000004ff007c0c */ /* 0x000fe4000bf25070 */
[C---:B------:R-:W-:Y:S01]  /*d760*/  SHF.L.U32 R11, R5.reuse, 0x2, RZ ;  /* 0x00000002050b7819 */ /* 0x040fe200000006ff */
[----:B------:R2:W5:Y:S01]  /*d770*/  @P0 LDG.E R0, desc[UR48][R2.64] ;  /* 0x0000003002000981 */ /* 0x000562000c1e1900 */
[----:B------:R-:W-:Y:S02]  /*d780*/  ISETP.NE.AND.EX P1, PT, RZ, UR5, PT, P1 ;  /* 0x00000005ff007c0c */ /* 0x000fe4000bf25310 */
[----:B------:R-:W-:Y:S01]  /*d790*/  SHF.L.U64.HI R10, R5, 0x2, R4 ;  /* 0x00000002050a7819 */ /* 0x000fe20000010204 */
[----:B------:R-:W-:Y:S04]  /*d7a0*/  STL [R1+0x18], R11 ;  /* 0x0000180b01007387 */ /* 0x000fe80000100800 */
[----:B------:R-:W-:Y:S06]  /*d7b0*/  STL [R1+0x1c], R10 ;  /* 0x00001c0a01007387 */ /* 0x000fec0000100800 */
        /* <DEDUP_REMOVED lines=11> */
[----:B------:R-:W-:-:S03]  /*d870*/  ISETP.NE.U32.AND P0, PT, RZ, UR6, PT ;  /* 0x00000006ff007c0c */ /* 0x000fc6000bf05070 */
[----:B--2---:R1:W-:Y:S02]  /*d880*/  STL [R1+0x24], R6 ;  /* 0x0000240601007387 */ /* 0x0043e40000100800 */
[----:B-1----:R-:W-:Y:S01]  /*d890*/  IMAD.U32 R6, RZ, RZ, UR4 ;  /* 0x00000004ff067e24 */ /* 0x002fe2000f8e00ff */
[----:B------:R-:W-:-:S05]  /*d8a0*/  ULDC.64 UR4, c[0x0][0x3f8] ;  /* 0x0000fe0000047ab9 */ /* 0x000fca0000000a00 */
[----:B------:R1:W5:Y:S01]  /*d8b0*/  @P1 LDG.E R6, desc[UR48][R8.64] ;  /* 0x0000003008061981 */ /* 0x000362000c1e1900 */
[----:B------:R-:W-:Y:S01]  /*d8c0*/  UISETP.NE.U32.AND UP0, UPT, UR4, URZ, UPT ;  /* 0x0000003f0400728c */ /* 0x000fe2000bf05070 */
[----:B------:R-:W-:Y:S02]  /*d8d0*/  ISETP.NE.AND.EX P0, PT, RZ, UR7, PT, P0 ;  /* 0x00000007ff007c0c */ /* 0x000fe4000bf05300 */
[----:B------:R-:W-:Y:S01]  /*d8e0*/  ULDC UR4, c[0x0][0x404] ;  /* 0x0001010000047ab9 */ /* 0x000fe20000000800 */
[----:B------:R-:W-:-:S03]  /*d8f0*/  UISETP.NE.AND.EX UP0, UPT, UR5, URZ, UPT, UP0 ;  /* 0x0000003f0500728c */ /* 0x000fc6000bf05300 */
[----:B------:R-:W-:Y:S01]  /*d900*/  ULDC UR5, c[0x0][0x2e0] ;  /* 0x0000b80000057ab9 */ /* 0x000fe20000000800 */
[----:B------:R-:W-:-:S04]  /*d910*/  USEL UR4, UR4, 0x1, UP0 ;  /* 0x0000000104047887 */ /* 0x000fc80008000000 */
[----:B------:R-:W-:-:S06]  /*d920*/  UIMAD UR4, UR4, UR5, URZ ;  /* 0x00000005040472a4 */ /* 0x000fcc000f8e023f */
[----:B------:R-:W-:Y:S01]  /*d930*/  IMAD.U32 R7, RZ, RZ, UR4 ;  /* 0x00000004ff077e24 */ /* 0x000fe2000f8e00ff */
[----:B-1----:R-:W-:Y:S06]  /*d940*/  @P1 BRA `(.L_x_7613) ;  /* 0x0000000000101947 */ /* 0x002fec0003800000 */
[----:B------:R-:W-:Y:S05]  /*d950*/  @!P2 BRA `(.L_x_7613) ;  /* 0x00000000000ca947 */ /* 0x000fea0003800000 */
[----:B-----5:R-:W2:Y:S04]  /*d960*/  LDG.E R6, desc[UR48][R2.64] ;  /* 0x0000003002067981 */ /* 0x020ea8000c1e1900 */
[----:B------:R-:W2:Y:S02]  /*d970*/  LDG.E R9, desc[UR48][R2.64+0x4] ;  /* 0x0000043002097981 */ /* 0x000ea4000c1e1900 */
[----:B--2---:R-:W-:-:S07]  /*d980*/  IMAD.IADD R6, R9, 0x1, -R6 ;  /* 0x0000000109067824 */ /* 0x004fce00078e0a06 */
.L_x_7613:
[----:B------:R-:W-:Y:S01]  /*d990*/  IMAD.MOV.U32 R3, RZ, RZ, RZ ;  /* 0x000000ffff037224 */ /* 0x000fe200078e00ff */
[----:B------:R-:W-:-:S05]  /*d9a0*/  ULDC.64 UR4, c[0x0][0xa20] ;  /* 0x0002880000047ab9 */ /* 0x000fca0000000a00 */
[----:B------:R-:W2:Y:S01]  /*d9b0*/  @P0 LDG.E R3, desc[UR48][R4.64] ;  /* 0x0000003004030981 */ /* 0x000ea2000c1e1900 */
[----:B------:R-:W-:-:S04]  /*d9c0*/  ISETP.NE.U32.AND P1, PT, RZ, UR4, PT ;  /* 0x00000004ff007c0c */ /* 0x000fc8000bf25070 */
[----:B------:R-:W-:Y:S01]  /*d9d0*/  ISETP.NE.AND.EX P1, PT, RZ, UR5, PT, P1 ;  /* 0x00000005ff007c0c */ /* 0x000fe2000bf25310 */
[----:B--2--5:R-:W-:-:S05]  /*d9e0*/  IMAD.IADD R2, R3, 0x1, R0 ;  /* 0x0000000103027824 */ /* 0x024fca00078e0200 */
[----:B------:R1:W-:Y:S07]  /*d9f0*/  STL [R1+0x4], R2 ;  /* 0x0000040201007387 */ /* 0x0003ee0000100800 */
[----:B------:R-:W-:Y:S05]  /*da00*/  @!P1 BRA `(.L_x_7614) ;  /* 0x0000000000109947 */ /* 0x000fea0003800000 */
[----:B-1----:R-:W-:-:S04]  /*da10*/  IADD3 R2, P0, R11, UR4, RZ ;  /* 0x000000040b027c10 */ /* 0x002fc8000ff1e0ff */
[----:B------:R-:W-:-:S05]  /*da20*/  IADD3.X R3, R10, UR5, RZ, P0, !PT ;  /* 0x000000050a037c10 */ /* 0x000fca00087fe4ff */
[----:B------:R1:W5:Y:S01]  /*da30*/  LDG.E R7, desc[UR48][R2.64] ;  /* 0x0000003002077981 */ /* 0x000362000c1e1900 */
[----:B------:R-:W-:Y:S05]  /*da40*/  BRA `(.L_x_7615) ;  /* 0x0000000000107947 */ /* 0x000fea0003800000 */
.L_x_7614:
[----:B------:R-:W-:Y:S05]  /*da50*/  @!P0 BRA `(.L_x_7615) ;  /* 0x00000000000c8947 */ /* 0x000fea0003800000 */
[----:B-1----:R-:W2:Y:S04]  /*da60*/  LDG.E R2, desc[UR48][R4.64] ;  /* 0x0000003004027981 */ /* 0x002ea8000c1e1900 */
[----:B------:R-:W2:Y:S02]  /*da70*/  LDG.E R7, desc[UR48][R4.64+0x4] ;  /* 0x0000043004077981 */ /* 0x000ea4000c1e1900 */
[----:B--2---:R-:W-:-:S07]  /*da80*/  IMAD.IADD R7, R7, 0x1, -R2 ;  /* 0x0000000107077824 */ /* 0x004fce00078e0a02 */
.L_x_7615:
[----:B-----5:R-:W-:Y:S01]  /*da90*/  IMAD.IADD R7, R7, 0x1, -R0 ;  /* 0x0000000107077824 */ /* 0x020fe200078e0a00 */
[----:B------:R-:W-:Y:S01]  /*daa0*/  LEA R0, R17, 0xff, 0x7 ;  /* 0x000000ff11007811 */ /* 0x000fe200078e38ff */
[----:B------:R-:W-:Y:S03]  /*dab0*/  BSSY B6, `(.L_x_7616) ;  /* 0x00002df000067945 */ /* 0x000fe60003800000 */
[C---:B------:R-:W-:Y:S01]  /*dac0*/  IADD3 R6, R7.reuse, R0, -R6 ;  /* 0x0000000007067210 */ /* 0x040fe20007ffe806 */
[----:B------:R-:W-:-:S03]  /*dad0*/  VIADD R7, R7, 0x7f ;  /* 0x0000007f07077836 */ /* 0x000fc60000000000 */
[----:B-1----:R-:W-:Y:S02]  /*dae0*/  SHF.R.S32.HI R3, RZ, 0x1f, R6 ;  /* 0x0000001fff037819 */ /* 0x002fe40000011406 */
[----:B------:R-:W-:Y:S02]  /*daf0*/  SHF.R.S32.HI R0, RZ, 0x1f, R7 ;  /* 0x0000001fff007819 */ /* 0x000fe40000011407 */
[----:B------:R-:W-:Y:S02]  /*db00*/  LEA.HI R3, R3, R6, RZ, 0x7 ;  /* 0x0000000603037211 */ /* 0x000fe400078f38ff */
[----:B------:R-:W-:Y:S02]  /*db10*/  LEA.HI R0, R0, R7, RZ, 0x7 ;  /* 0x0000000700007211 */ /* 0x000fe400078f38ff */
[----:B------:R-:W-:Y:S02]  /*db20*/  SHF.R.S32.HI R3, RZ, 0x7, R3 ;  /* 0x00000007ff037819 */ /* 0x000fe40000011403 */
[----:B------:R-:W-:-:S04]  /*db30*/  SHF.R.S32.HI R0, RZ, 0x7, R0 ;  /* 0x00000007ff007819 */ /* 0x000fc80000011400 */
        /* <DEDUP_REMOVED lines=21> */
.L_x_7617:
        /* <DEDUP_REMOVED lines=23> */
.L_x_7619:
        /* <DEDUP_REMOVED lines=17> */
[----:B01----:R-:W-:-:S07]  /*df10*/  IMAD.MOV.U32 R13, RZ, RZ, RZ ;  /* 0x000000ffff0d7224 */ /* 0x003fce00078e00ff */
[----:B------:R-:W-:-:S07]  /*df20*/  LEPC R20, `(.L_x_7621) ;  /* 0x000000001014794e */ /* 0x000fce0000000000 */
[----:B--2---:R-:W-:Y:S05]  /*df30*/  CALL.ABS.NOINC R2 ;  /* 0x0000000002007343 */ /* 0x004fea0003c00000 */
.L_x_7621:
        /* <DEDUP_REMOVED lines=16> */
.L_x_7620:
        /* <DEDUP_REMOVED lines=18> */
[----:B----4-:R-:W-:-:S06]  /*e160*/  IMAD.MOV.U32 R4, RZ, RZ, R7 ;  /* 0x000000ffff047224 */ /* 0x010fcc00078e0007 */
        /* <DEDUP_REMOVED lines=12> */
.L_x_7622:
        /* <DEDUP_REMOVED lines=16> */
.L_x_7623:
        /* <DEDUP_REMOVED lines=15> */
[----:B-----5:R-:W-:Y:S02]  /*e420*/  SEL R6, R4, RZ, !P0 ;  /* 0x000000ff04067207 */ /* 0x020fe40004000000 */
[----:B--2---:R-:W-:Y:S01]  /*e430*/  IADD3 R5, R5, -0x1, RZ ;  /* 0xffffffff05057810 */ /* 0x004fe20007ffe0ff */
[----:B------:R-:W-:Y:S06]  /*e440*/  BRA.DIV UR4, `(.L_x_7624) ;  /* 0x0000003604b47947 */ /* 0x000fec000b800000 */
.L_x_7694:
[----:B------:R-:W-:Y:S01]  /*e450*/  UMOV UR4, 0xffffffff ;  /* 0xffffffff00047882 */ /* 0x000fe20000000000 */
[----:B0-----:R-:W-:Y:S02]  /*e460*/  SHF.R.S32.HI R13, RZ, 0x1f, R4 ;  /* 0x0000001fff0d7819 */ /* 0x001fe40000011404 */
[----:B------:R-:W-:Y:S05]  /*e470*/  BRA.DIV UR4, `(.L_x_7625) ;  /* 0x0000003604dc7947 */ /* 0x000fea000b800000 */
[----:B------:R-:W-:-:S13]  /*e480*/  ELECT P6, URZ, PT ;  /* 0x00000000003f782f */ /* 0x000fda00038c0000 */
.L_x_7697:
[----:B------:R-:W-:Y:S05]  /*e490*/  @!P6 BRA `(.L_x_7626) ;  /* 0x000000040010e947 */ /* 0x000fea0003800000 */
[----:B------:R-:W-:-:S04]  /*e4a0*/  ISETP.NE.U32.AND P0, PT, R2, RZ, PT ;  /* 0x000000ff0200720c */ /* 0x000fc80003f05070 */
        /* <DEDUP_REMOVED lines=8> */
[----:B------:R-:W-:-:S04]  /*e530*/  @P0 SHF.R.U32.HI R6, RZ, R9, R8 ;  /* 0x00000009ff060219 */ /* 0x000fc80000011608 */
[--C-:B------:R-:W-:Y:S01]  /*e540*/  SHF.R.S32.HI R9, RZ, 0x1f, R6.reuse ;  /* 0x0000001fff097819 */ /* 0x100fe20000011406 */
[----:B------:R-:W-:-:S04]  /*e550*/  IMAD.MOV R8, RZ, RZ, -R6 ;  /* 0x000000ffff087224 */ /* 0x000fc800078e0a06 */
        /* <DEDUP_REMOVED lines=9> */
.L_x_7627:
        /* <DEDUP_REMOVED lines=9> */
.L_x_7698:
        /* <DEDUP_REMOVED lines=11> */
.L_x_7629:
        /* <DEDUP_REMOVED lines=27> */
.L_x_7626:
        /* <DEDUP_REMOVED lines=34> */
[----:B------:R-:W-:-:S04]  /*eb00*/  LOP3.LUT R7, R7, 0xfffffffe, RZ, 0xc0, !PT ;  /* 0xfffffffe07077812 */ /* 0x000fc800078ec0ff */
[----:B------:R-:W-:-:S04]  /*eb10*/  IADD3 R7, R11, -R7, RZ ;  /* 0x800000070b077210 */ /* 0x000fc80007ffe0ff */
[----:B------:R-:W-:-:S04]  /*eb20*/  SHF.L.U32 R7, R7, 0x1f, RZ ;  /* 0x0000001f07077819 */ /* 0x000fc800000006ff */
[----:B------:R-:W1:Y:S02]  /*eb30*/  SYNCS.PHASECHK.TRANS64.TRYWAIT P0, [R9+URZ+0x28820], R7 ;  /* 0x02882007090075a7 */ /* 0x000e64000800017f */
[----:B01----:R-:W-:Y:S05]  /*eb40*/  @!P0 BRA `(.L_x_7631) ;  /* 0x00000030005c8947 */ /* 0x003fea0003800000 */
.L_x_7699:
[----:B------:R-:W-:Y:S05]  /*eb50*/  BSYNC B0 ;  /* 0x0000000000007941 */ /* 0x000fea0003800000 */
.L_x_7630:
        /* <DEDUP_REMOVED lines=42> */
.L_x_7638:
[----:B0-----:R-:W0:Y:S01]  /*ee00*/  S2R R3, SR_CgaCtaId ;  /* 0x0000000000037919 */ /* 0x001e220000008800 */
[----:B------:R-:W-:-:S04]  /*ee10*/  MOV R2, 0x400 ;  /* 0x0000040000027802 */ /* 0x000fc80000000f00 */
[----:B0-----:R-:W-:Y:S02]  /*ee20*/  LEA R2, R3, R2, 0x18 ;  /* 0x0000000203027211 */ /* 0x001fe400078ec0ff */
[----:B------:R-:W-:Y:S02]  /*ee30*/  SHF.L.U32 R3, R12, 0x1f, RZ ;  /* 0x0000001f0c037819 */ /* 0x000fe400000006ff */
[----:B------:R-:W-:-:S04]  /*ee40*/  LEA R2, R11, R2, 0x3 ;  /* 0x000000020b027211 */ /* 0x000fc800078e18ff */
[----:B------:R-:W0:Y:S02]  /*ee50*/  SYNCS.PHASECHK.TRANS64.TRYWAIT P0, [R2+URZ+0x28840], R3 ;  /* 0x02884003020075a7 */ /* 0x000e24000800017f */
[----:B0-----:R-:W-:Y:S05]  /*ee60*/  @!P0 BRA `(.L_x_7639) ;  /* 0x0000002c00b48947 */ /* 0x001fea0003800000 */
.L_x_7700:
        /* <DEDUP_REMOVED lines=11> */
.L_x_7640:
        /* <DEDUP_REMOVED lines=33> */
.L_x_7701:
        /* <DEDUP_REMOVED lines=13> */
.L_x_7642:
        /* <DEDUP_REMOVED lines=31> */
.L_x_7637:
[----:B------:R-:W-:Y:S05]  /*f3f0*/  BSYNC B2 ;  /* 0x0000000000027941 */ /* 0x000fea0003800000 */
.L_x_7636:
[----:B------:R-:W2:Y:S04]  /*f400*/  LDL.LU R2, [R1+0x14] ;  /* 0x0000140001027983 */ /* 0x000ea80000300800 */
[----:B------:R0:W-:Y:S04]  /*f410*/  STL [R1], R11 ;  /* 0x0000000b01007387 */ /* 0x0001e80000100800 */
[----:B------:R0:W-:Y:S02]  /*f420*/  STL [R1+0x8], R12 ;  /* 0x0000080c01007387 */ /* 0x0001e40000100800 */
[----:B0-2---:R-:W-:-:S07]  /*f430*/  VIADD R7, R2, 0xfffffffd ;  /* 0xfffffffd02077836 */ /* 0x005fce0000000000 */
.L_x_7635:
[----:B------:R-:W-:Y:S05]  /*f440*/  BSYNC B1 ;  /* 0x0000000000017941 */ /* 0x000fea0003800000 */
.L_x_7634:
[----:B------:R-:W-:-:S13]  /*f450*/  ISETP.NE.AND P0, PT, R10, RZ, PT ;  /* 0x000000ff0a00720c */ /* 0x000fda0003f05270 */
[----:B------:R-:W-:Y:S05]  /*f460*/  @!P0 BRA `(.L_x_7633) ;  /* 0x0000000c00d48947 */ /* 0x000fea0003800000 */
[----:B------:R-:W-:-:S07]  /*f470*/  IMAD.MOV.U32 R10, RZ, RZ, R6 ;  /* 0x000000ffff0a7224 */ /* 0x000fce00078e0006 */
.L_x_7657:
        /* <DEDUP_REMOVED lines=32> */
.L_x_7645:
[----:B------:R-:W1:Y:S01]  /*f680*/  S2R R3, SR_CgaCtaId ;  /* 0x0000000000037919 */ /* 0x000e620000008800 */
[----:B------:R-:W-:-:S04]  /*f690*/  MOV R2, 0x400 ;  /* 0x0000040000027802 */ /* 0x000fc80000000f00 */
[----:B-1----:R-:W-:Y:S02]  /*f6a0*/  LEA R2, R3, R2, 0x18 ;  /* 0x0000000203027211 */ /* 0x002fe400078ec0ff */
[----:B------:R-:W-:-:S03]  /*f6b0*/  SHF.L.U32 R3, R9, 0x1f, RZ ;  /* 0x0000001f09037819 */ /* 0x000fc600000006ff */
[----:B------:R-:W-:-:S04]  /*f6c0*/  IMAD R2, R8, 0x8, R2 ;  /* 0x0000000808027824 */ /* 0x000fc800078e0202 */
[----:B------:R-:W1:Y:S02]  /*f6d0*/  SYNCS.PHASECHK.TRANS64.TRYWAIT P0, [R2+URZ+0x28840], R3 ;  /* 0x02884003020075a7 */ /* 0x000e64000800017f */
[----:B-1----:R-:W-:Y:S05]  /*f6e0*/  @!P0 BRA `(.L_x_7646) ;  /* 0x0000002400bc8947 */ /* 0x002fea0003800000 */
.L_x_7702:
        /* <DEDUP_REMOVED lines=11> */
.L_x_7647:
        /* <DEDUP_REMOVED lines=33> */
.L_x_7703:
        /* <DEDUP_REMOVED lines=8> */
.L_x_7649:
        /* <DEDUP_REMOVED lines=29> */
.L_x_7644:
[----:B------:R-:W-:Y:S05]  /*fc00*/  BSYNC B1 ;  /* 0x0000000000017941 */ /* 0x000fea0003800000 */
.L_x_7643:
        /* <DEDUP_REMOVED lines=31> */
.L_x_7652:
[----:B------:R-:W2:Y:S01]  /*fe00*/  S2R R3, SR_CgaCtaId ;  /* 0x0000000000037919 */ /* 0x000ea20000008800 */
[----:B------:R-:W-:-:S04]  /*fe10*/  MOV R2, 0x400 ;  /* 0x0000040000027802 */ /* 0x000fc80000000f00 */
[----:B--2---:R-:W-:Y:S02]  /*fe20*/  LEA R2, R3, R2, 0x18 ;  /* 0x0000000203027211 */ /* 0x004fe400078ec0ff */
[----:B------:R-:W-:-:S03]  /*fe30*/  SHF.L.U32 R3, R14, 0x1f, RZ ;  /* 0x0000001f0e037819 */ /* 0x000fc600000006ff */
[----:B------:R-:W-:-:S04]  /*fe40*/  IMAD R2, R15, 0x8, R2 ;  /* 0x000000080f027824 */ /* 0x000fc800078e0202 */
[----:B------:R-:W2:Y:S02]  /*fe50*/  SYNCS.PHASECHK.TRANS64.TRYWAIT P0, [R2+URZ+0x28840], R3 ;  /* 0x02884003020075a7 */ /* 0x000ea4000800017f */
[----:B--2---:R-:W-:Y:S05]  /*fe60*/  @!P0 BRA `(.L_x_7653) ;  /* 0x0000002000048947 */ /* 0x004fea0003800000 */
.L_x_7704:
        /* <DEDUP_REMOVED lines=11> */
.L_x_7654:
        /* <DEDUP_REMOVED lines=33> */
.L_x_7705:
        /* <DEDUP_REMOVED lines=8> */
.L_x_7656:
        /* <DEDUP_REMOVED lines=8> */
[----:B0-----:R-:W-:-:S04]  /*10230*/  LEA R9, R11, R9, 0x18 ;  /* 0x000000090b097211 */ /* 0x001fc800078ec0ff */
[----:B------:R-:W-:-:S04]  /*10240*/  LEA R8, R8, R9, 0xf ;  /* 0x0000000908087211 */ /* 0x000fc800078e78ff */
        /* <DEDUP_REMOVED lines=18> */
.L_x_7651:
[----:B------:R-:W-:Y:S05]  /*10370*/  BSYNC B1 ;  /* 0x0000000000017941 */ /* 0x000fea0003800000 */
.L_x_7650:
[C---:B------:R-:W-:Y:S01]  /*10380*/  ISETP.GT.AND P0, PT, R7.reuse, 0x1, PT ;  /* 0x000000010700780c */ /* 0x040fe20003f04270 */
[----:B------:R-:W-:-:S04]  /*10390*/  VIADD R2, R7, 0xfffffffe ;  /* 0xfffffffe07027836 */ /* 0x000fc80000000000 */
[----:B------:R-:W-:-:S08]  /*103a0*/  IMAD.MOV.U32 R7, RZ, RZ, R2 ;  /* 0x000000ffff077224 */ /* 0x000fd000078e0002 */
[----:B------:R-:W-:Y:S05]  /*103b0*/  @P0 BRA `(.L_x_7657) ;  /* 0xfffffff000300947 */ /* 0x000fea000383ffff */
.L_x_7633:
[----:B------:R-:W-:Y:S05]  /*103c0*/  BSYNC B0 ;  /* 0x0000000000007941 */ /* 0x000fea0003800000 */
.L_x_7632:
        /* <DEDUP_REMOVED lines=17> */
.L_x_7659:
[----:B------:R-:W-:Y:S05]  /*104e0*/  BSYNC B0 ;  /* 0x0000000000007941 */ /* 0x000fea0003800000 */
.L_x_7658:
        /* <DEDUP_REMOVED lines=11> */
.L_x_7706:
        /* <DEDUP_REMOVED lines=11> */
.L_x_7663:
        /* <DEDUP_REMOVED lines=27> */
.L_x_7661:
[----:B------:R-:W-:Y:S05]  /*10800*/  BSYNC B0 ;  /* 0x0000000000007941 */ /* 0x000fea0003800000 */
.L_x_7660:
        /* <DEDUP_REMOVED lines=9> */
.L_x_7618:
[----:B------:R-:W-:Y:S05]  /*108a0*/  BSYNC B6 ;  /* 0x0000000000067941 */ /* 0x000fea0003800000 */
.L_x_7616:
[----:B------:R-:W-:-:S03]  /*108b0*/  UMOV UR4, 0xffffffff ;  /* 0xffffffff00047882 */ /* 0x000fc60000000000 */
[----:B------:R-:W-:Y:S05]  /*108c0*/  BRA.DIV UR4, `(.L_x_7664) ;  /* 0x0000001604a87947 */ /* 0x000fea000b800000 */
[----:B------:R2:W3:Y:S04]  /*108d0*/  SHFL.IDX PT, R4, R16, RZ, 0x1f ;  /* 0x00001fff10047589 */ /* 0x0004e800000e0000 */
[----:B------:R2:W4:Y:S02]  /*108e0*/  SHFL.IDX PT, R7, R16, 0x1, 0x1f ;  /* 0x00201f0010077f89 */ /* 0x00052400000e0000 */
.L_x_7710:
        /* <DEDUP_REMOVED lines=10> */
[----:B------:R-:W1:Y:S02]  /*10990*/  LDC.64 R2, c[0x0][0xc58] ;  /* 0x00031600ff027b82 */ /* 0x000e640000000a00 */
[----:B-1----:R-:W-:-:S05]  /*109a0*/  IMAD.WIDE R2, R5, 0x4, R2 ;  /* 0x0000000405027825 */ /* 0x002fca00078e0202 */
[----:B------:R1:W5:Y:S02]  /*109b0*/  LDG.E R17, desc[UR48][R2.64] ;  /* 0x0000003002117981 */ /* 0x000364000c1e1900 */
.L_x_7666:
[----:B------:R-:W-:Y:S05]  /*109c0*/  BSYNC B0 ;  /* 0x0000000000007941 */ /* 0x000fea0003800000 */
.L_x_7665:
        /* <DEDUP_REMOVED lines=23> */
.L_x_7718:
[----:B------:R-:W-:Y:S02]  /*10b40*/  ULDC UR4, c[0x0][0xc10] ;  /* 0x0003040000047ab9 */ /* 0x000fe40000000800 */
[----:B------:R-:W-:-:S04]  /*10b50*/  IMAD.U32 R5, RZ, RZ, UR4 ;  /* 0x00000004ff057e24 */ /* 0x000fc8000f8e00ff */
[----:B-1----:R-:W-:-:S04]  /*10b60*/  IMAD R14, R14, R5, RZ ;  /* 0x000000050e0e7224 */ /* 0x002fc800078e02ff */
[----:B----4-:R-:W-:-:S05]  /*10b70*/  IMAD.IADD R7, R7, 0x1, R14 ;  /* 0x0000000107077824 */ /* 0x010fca00078e020e */
[----:B---3--:R-:W-:-:S13]  /*10b80*/  ISETP.GT.AND P0, PT, R7, R4, PT ;  /* 0x000000040700720c */ /* 0x008fda0003f04270 */
[----:B------:R-:W-:Y:S05]  /*10b90*/  @P0 BRA `(.L_x_7668) ;  /* 0x0000000000b40947 */ /* 0x000fea0003800000 */
[----:B------:R-:W1:Y:S02]  /*10ba0*/  LDC R0, c[0x0][0xc14] ;  /* 0x00030500ff007b82 */ /* 0x000e640000000800 */
.L_x_7673:
        /* <DEDUP_REMOVED lines=11> */
[----:B------:R-:W0:Y:S02]  /*10c60*/  LDC.64 R2, c[0x0][0xc58] ;  /* 0x00031600ff027b82 */ /* 0x000e240000000a00 */
[----:B0-----:R-:W-:-:S05]  /*10c70*/  IMAD.WIDE R2, R5, 0x4, R2 ;  /* 0x0000000405027825 */ /* 0x001fca00078e0202 */
[----:B------:R0:W5:Y:S02]  /*10c80*/  LDG.E R17, desc[UR48][R2.64] ;  /* 0x0000003002117981 */ /* 0x000164000c1e1900 */
.L_x_7671:
[----:B------:R-:W-:Y:S05]  /*10c90*/  BSYNC B0 ;  /* 0x0000000000007941 */ /* 0x000fea0003800000 */
.L_x_7670:
        /* <DEDUP_REMOVED lines=23> */
.L_x_7726:
[----:B------:R-:W-:Y:S02]  /*10e10*/  ULDC UR4, c[0x0][0xc10] ;  /* 0x0003040000047ab9 */ /* 0x000fe40000000800 */
[----:B------:R-:W-:-:S04]  /*10e20*/  IMAD.U32 R5, RZ, RZ, UR4 ;  /* 0x00000004ff057e24 */ /* 0x000fc8000f8e00ff */
[----:B-1----:R-:W-:-:S04]  /*10e30*/  IMAD R14, R14, R5, RZ ;  /* 0x000000050e0e7224 */ /* 0x002fc800078e02ff */
[----:B------:R-:W-:-:S05]  /*10e40*/  IMAD.IADD R7, R14, 0x1, R7 ;  /* 0x000000010e077824 */ /* 0x000fca00078e0207 */
[----:B------:R-:W-:-:S13]  /*10e50*/  ISETP.GT.AND P0, PT, R7, R4, PT ;  /* 0x000000040700720c */ /* 0x000fda0003f04270 */
[----:B------:R-:W-:Y:S05]  /*10e60*/  @!P0 BRA `(.L_x_7673) ;  /* 0xfffffffc00508947 */ /* 0x000fea000383ffff */
.L_x_7668:
        /* <DEDUP_REMOVED lines=8> */
.L_x_7730:
[----:B------:R-:W-:Y:S02]  /*10ef0*/  ISETP.NE.AND P0, PT, R3, RZ, PT ;  /* 0x000000ff0300720c */ /* 0x000fe40003f05270 */
[----:B------:R-:W-:-:S11]  /*10f00*/  MOV R7, RZ ;  /* 0x000000ff00077202 */ /* 0x000fd60000000f00 */
[----:B------:R-:W-:Y:S05]  /*10f10*/  @!P0 BRA `(.L_x_7675) ;  /* 0x0000000000108947 */ /* 0x000fea0003800000 */
[----:B------:R-:W-:Y:S01]  /*10f20*/  UMOV UR4, 0xffffffff ;  /* 0xffffffff00047882 */ /* 0x000fe20000000000 */
[----:B------:R-:W-:Y:S02]  /*10f30*/  VIADD R12, R6, 0xffffffff ;  /* 0xffffffff060c7836 */ /* 0x000fe40000000000 */
[----:B------:R-:W-:Y:S05]  /*10f40*/  BRA.DIV UR4, `(.L_x_7676) ;  /* 0x0000001a043c7947 */ /* 0x000fea000b800000 */
[----:B------:R3:W4:Y:S02]  /*10f50*/  SHFL.IDX PT, R7, R2, R12, 0x1f ;  /* 0x00001f0c02077589 */ /* 0x00072400000e0000 */
.L_x_7675:
        /* <DEDUP_REMOVED lines=67> */
.L_x_7669:
[----:B------:R-:W-:Y:S01]  /*11390*/  UMOV UR4, URZ ;  /* 0x0000003f00047c82 */ /* 0x000fe20008000000 */
[----:B------:R-:W-:Y:S01]  /*113a0*/  UMOV UR5, URZ ;  /* 0x0000003f00057c82 */ /* 0x000fe20008000000 */
[----:B------:R-:W-:Y:S01]  /*113b0*/  ULDC UR6, c[0x0][0xc14] ;  /* 0x0003050000067ab9 */ /* 0x000fe20000000800 */
[----:B--2---:R-:W-:Y:S02]  /*113c0*/  IMAD.MOV.U32 R16, RZ, RZ, R4 ;  /* 0x000000ffff107224 */ /* 0x004fe400078e0004 */
[----:B------:R-:W-:Y:S02]  /*113d0*/  IMAD.U32 R17, RZ, RZ, UR4 ;  /* 0x00000004ff117e24 */ /* 0x000fe4000f8e00ff */
[----:B------:R-:W-:Y:S02]  /*113e0*/  IMAD.U32 R18, RZ, RZ, UR5 ;  /* 0x00000005ff127e24 */ /* 0x000fe4000f8e00ff */
[----:B------:R-:W-:-:S07]  /*113f0*/  IMAD.U32 R19, RZ, RZ, UR6 ;  /* 0x00000006ff137e24 */ /* 0x000fce000f8e00ff */
.L_x_7677:
        /* <DEDUP_REMOVED lines=12> */
.L_x_7612:
        /* <DEDUP_REMOVED lines=12> */
.L_x_7733:
[----:B------:R-:W-:Y:S05]  /*11580*/  BSYNC B0 ;  /* 0x0000000000007941 */ /* 0x000fea0003800000 */
.L_x_7679:
[----:B------:R-:W-:-:S03]  /*11590*/  UMOV UR4, 0xffffffff ;  /* 0xffffffff00047882 */ /* 0x000fc60000000000 */
[----:B------:R-:W-:Y:S05]  /*115a0*/  BRA.DIV UR4, `(.L_x_7681) ;  /* 0x0000001204e07947 */ /* 0x000fea000b800000 */
[----:B------:R-:W2:Y:S02]  /*115b0*/  S2R R2, SR_TID.X ;  /* 0x0000000000027919 */ /* 0x000ea40000002100 */
[----:B--2---:R-:W-:-:S04]  /*115c0*/  SHF.R.U32.HI R2, RZ, 0x5, R2 ;  /* 0x00000005ff027819 */ /* 0x004fc80000011602 */
[----:B------:R-:W-:-:S05]  /*115d0*/  LOP3.LUT R2, R2, 0x3, RZ, 0xc0, !PT ;  /* 0x0000000302027812 */ /* 0x000fca00078ec0ff */
[----:B------:R2:W3:Y:S02]  /*115e0*/  SHFL.IDX PT, R14, R2, RZ, 0x1f ;  /* 0x00001fff020e7589 */ /* 0x0004e400000e0000 */
.L_x_7736:
[----:B---3--:R-:W-:Y:S01]  /*115f0*/  ISETP.NE.AND P0, PT, R14, RZ, PT ;  /* 0x000000ff0e00720c */ /* 0x008fe20003f05270 */
[----:B------:R-:W-:-:S12]  /*11600*/  BSSY B0, `(.L_x_7682) ;  /* 0x0000027000007945 */ /* 0x000fd80003800000 */
[----:B------:R-:W-:Y:S05]  /*11610*/  @P0 BRA `(.L_x_7683) ;  /* 0x0000000000940947 */ /* 0x000fea0003800000 */
[----:B------:R-:W-:-:S03]  /*11620*/  UMOV UR4, 0xffffffff ;  /* 0xffffffff00047882 */ /* 0x000fc60000000000 */
[----:B------:R-:W-:Y:S05]  /*11630*/  BRA.DIV UR4, `(.L_x_7684) ;  /* 0x0000001204f07947 */ /* 0x000fea000b800000 */
[----:B------:R-:W-:-:S13]  /*11640*/  ELECT P6, URZ, PT ;  /* 0x00000000003f782f */ /* 0x000fda00038c0000 */
.L_x_7739:
[----:B------:R-:W-:Y:S05]  /*11650*/  @!P6 BRA `(.L_x_7683) ;  /* 0x000000000084e947 */ /* 0x000fea0003800000 */
[----:B------:R-:W-:-:S06]  /*11660*/  ULOP3.LUT UR4, UR36, 0x2, URZ, 0xfc, !UPT ;  /* 0x0000000224047892 */ /* 0x000fcc000f8efc3f */
[----:B--2---:R-:W-:-:S05]  /*11670*/  IMAD.U32 R2, RZ, RZ, UR4 ;  /* 0x00000004ff027e24 */ /* 0x004fca000f8e00ff */
[----:B------:R-:W-:-:S13]  /*11680*/  ISETP.NE.AND P2, PT, R2, 0x3, PT ;  /* 0x000000030200780c */ /* 0x000fda0003f45270 */
[----:B------:R-:W-:Y:S05]  /*11690*/  @!P2 BRA `(.L_x_7685) ;  /* 0x000000000004a947 */ /* 0x000fea0003800000 */
[----:B------:R-:W-:Y:S01]  /*116a0*/  BPT.TRAP 0x1 ;  /* 0x000000040000795c */ /* 0x000fe20000300000 */
.L_x_7685:
        /* <DEDUP_REMOVED lines=14> */
.L_x_7740:
[----:B------:R-:W2:Y:S02]  /*11790*/  SYNCS.PHASECHK.TRANS64.TRYWAIT P0, [R7+URZ], R2 ;  /* 0x00000002070075a7 */ /* 0x000ea4000800017f */
[----:B--2---:R-:W-:Y:S05]  /*117a0*/  @!P0 BRA `(.L_x_7687) ;  /* 0x0000001000c88947 */ /* 0x004fea0003800000 */
.L_x_7741:
[----:B------:R-:W-:Y:S05]  /*117b0*/  @!P2 BRA `(.L_x_7688) ;  /* 0x000000000004a947 */ /* 0x000fea0003800000 */
[----:B------:R-:W-:Y:S01]  /*117c0*/  BPT.TRAP 0x1 ;  /* 0x000000040000795c */ /* 0x000fe20000300000 */
.L_x_7688:
[----:B------:R-:W3:Y:S01]  /*117d0*/  LDL.LU R4, [R1] ;  /* 0x0000000001047983 */ /* 0x000ee20000300800 */
[----:B------:R-:W-:-:S04]  /*117e0*/  VIADD R0, R0, 0x28860 ;  /* 0x0002886000007836 */ /* 0x000fc80000000000 */
[----:B---3--:R-:W-:-:S04]  /*117f0*/  IMAD R4, R4, 0x8, R0 ;  /* 0x0000000804047824 */ /* 0x008fc800078e0200 */
[----:B------:R-:W3:Y:S02]  /*11800*/  SYNCS.PHASECHK.TRANS64.TRYWAIT P0, [R4+URZ], R5 ;  /* 0x00000005040075a7 */ /* 0x000ee4000800017f */
[----:B---3--:R-:W-:Y:S05]  /*11810*/  @!P0 BRA `(.L_x_7689) ;  /* 0x0000001000c08947 */ /* 0x008fea0003800000 */
.L_x_7742:
[----:B------:R-:W-:-:S07]  /*11820*/  IMAD R3, R3, 0x8, R0 ;  /* 0x0000000803037824 */ /* 0x000fce00078e0200 */
.L_x_7690:
[----:B----4-:R4:W0:Y:S02]  /*11830*/  SYNCS.PHASECHK.TRANS64.TRYWAIT P0, [R3+URZ], R2 ;  /* 0x00000002030075a7 */ /* 0x010824000800017f */
[----:B0-----:R-:W-:Y:S05]  /*11840*/  @!P0 NANOSLEEP.SYNCS 0x989680 ;  /* 0x009896800000895d */ /* 0x001fea0003900000 */
[----:B------:R-:W0:Y:S02]  /*11850*/  @!P0 SYNCS.PHASECHK.TRANS64 P0, [R3+URZ], R2 ;  /* 0x00000002030085a7 */ /* 0x000e24000800007f */
[----:B0-----:R-:W-:Y:S05]  /*11860*/  @!P0 BRA `(.L_x_7690) ;  /* 0xfffffffc00f08947 */ /* 0x001fea000383ffff */
.L_x_7683:
[----:B------:R-:W-:Y:S05]  /*11870*/  BSYNC B0 ;  /* 0x0000000000007941 */ /* 0x000fea0003800000 */
.L_x_7682:
[----:B------:R-:W-:Y:S05]  /*11880*/  EXIT ;  /* 0x000000000000794d */ /* 0x000fea0003800000 */
.L_x_7556:
[----:B0-----:R-:W-:-:S04]  /*11890*/  MOV R3, UR41 ;  /* 0x0000002900037c02 */ /* 0x001fc80008000f00 */
[----:B------:R0:W1:Y:S03]  /*118a0*/  SYNCS.PHASECHK.TRANS64.TRYWAIT P1, [R3+URZ+0x28800], R0 ;  /* 0x02880000030075a7 */ /* 0x000066000802017f */
[----:B-1----:R-:W-:Y:S05]  /*118b0*/  @!P1 NANOSLEEP.SYNCS 0x989680 ;  /* 0x009896800000995d */ /* 0x002fea0003900000 */
[----:B------:R-:W1:Y:S02]  /*118c0*/  @!P1 SYNCS.PHASECHK.TRANS64 P1, [R3+URZ+0x28800], R0 ;  /* 0x02880000030095a7 */ /* 0x000e64000802007f */
[----:B-1----:R-:W-:Y:S05]  /*118d0*/  @!P1 BRA `(.L_x_7556) ;  /* 0xfffffffc00ec9947 */ /* 0x002fea000383ffff */
[----:B------:R-:W-:Y:S05]  /*118e0*/  BRA `(.L_x_7691) ;  /* 0xfffffefc00c47947 */ /* 0x000fea000383ffff */
.L_x_7560:
[----:B-1----:R1:W2:Y:S02]  /*118f0*/  SYNCS.PHASECHK.TRANS64.TRYWAIT P2, [R0+URZ+0x28830], R3 ;  /* 0x02883003000075a7 */ /* 0x0022a4000804017f */
[----:B--2---:R-:W-:Y:S05]  /*11900*/  @!P2 NANOSLEEP.SYNCS 0x989680 ;  /* 0x009896800000a95d */ /* 0x004fea0003900000 */
[----:B------:R-:W2:Y:S02]  /*11910*/  @!P2 SYNCS.PHASECHK.TRANS64 P2, [R0+URZ+0x28830], R3 ;  /* 0x028830030000a5a7 */ /* 0x000ea4000804007f */
[----:B--2---:R-:W-:Y:S05]  /*11920*/  @!P2 BRA `(.L_x_7560) ;  /* 0xfffffffc00f0a947 */ /* 0x004fea000383ffff */
[----:B------:R-:W-:Y:S05]  /*11930*/  BRA `(.L_x_7559) ;  /* 0xfffffefc00ec7947 */ /* 0x000fea000383ffff */
.L_x_7565:
[----:B-1----:R-:W-:-:S04]  /*11940*/  IMAD.U32 R7, RZ, RZ, UR6 ;  /* 0x00000006ff077e24 */ /* 0x002fc8000f8e00ff */
[----:B------:R1:W2:Y:S03]  /*11950*/  SYNCS.PHASECHK.TRANS64.TRYWAIT P2, [R7+URZ+0x28830], R4 ;  /* 0x02883004070075a7 */ /* 0x0002a6000804017f */
[----:B--2---:R-:W-:Y:S05]  /*11960*/  @!P2 NANOSLEEP.SYNCS 0x989680 ;  /* 0x009896800000a95d */ /* 0x004fea0003900000 */
[----:B------:R-:W2:Y:S02]  /*11970*/  @!P2 SYNCS.PHASECHK.TRANS64 P2, [R7+URZ+0x28830], R4 ;  /* 0x028830040700a5a7 */ /* 0x000ea4000804007f */
[----:B--2---:R-:W-:Y:S05]  /*11980*/  @!P2 BRA `(.L_x_7565) ;  /* 0xfffffffc00eca947 */ /* 0x004fea000383ffff */
[----:B------:R-:W-:Y:S05]  /*11990*/  BRA `(.L_x_7562) ;  /* 0xffffff2c00c07947 */ /* 0x000fea000383ffff */
.L_x_7569:
[----:B-1----:R-:W-:-:S04]  /*119a0*/  IMAD.U32 R7, RZ, RZ, UR6 ;  /* 0x00000006ff077e24 */ /* 0x002fc8000f8e00ff */
[----:B------:R1:W2:Y:S03]  /*119b0*/  SYNCS.PHASECHK.TRANS64.TRYWAIT P2, [R7+URZ+0x28850], R4 ;  /* 0x02885004070075a7 */ /* 0x0002a6000804017f */
[----:B--2---:R-:W-:Y:S05]  /*119c0*/  @!P2 NANOSLEEP.SYNCS 0x989680 ;  /* 0x009896800000a95d */ /* 0x004fea0003900000 */
[----:B------:R-:W2:Y:S02]  /*119d0*/  @!P2 SYNCS.PHASECHK.TRANS64 P2, [R7+URZ+0x28850], R4 ;  /* 0x028850040700a5a7 */ /* 0x000ea4000804007f */
[----:B--2---:R-:W-:Y:S05]  /*119e0*/  @!P2 BRA `(.L_x_7569) ;  /* 0xfffffffc00eca947 */ /* 0x004fea000383ffff */
[----:B------:R-:W-:Y:S05]  /*119f0*/  BRA `(.L_x_7566) ;  /* 0xffffff3000807947 */ /* 0x000fea000383ffff */
.L_x_7575:
[----:B-1----:R-:W-:-:S04]  /*11a00*/  IMAD.U32 R5, RZ, RZ, UR6 ;  /* 0x00000006ff057e24 */ /* 0x002fc8000f8e00ff */
[----:B------:R1:W2:Y:S03]  /*11a10*/  SYNCS.PHASECHK.TRANS64.TRYWAIT P2, [R5+URZ+0x28830], R4 ;  /* 0x02883004050075a7 */ /* 0x0002a6000804017f */
[----:B--2---:R-:W-:Y:S05]  /*11a20*/  @!P2 NANOSLEEP.SYNCS 0x989680 ;  /* 0x009896800000a95d */ /* 0x004fea0003900000 */
[----:B------:R-:W2:Y:S02]  /*11a30*/  @!P2 SYNCS.PHASECHK.TRANS64 P2, [R5+URZ+0x28830], R4 ;  /* 0x028830040500a5a7 */ /* 0x000ea4000804007f */
[----:B--2---:R-:W-:Y:S05]  /*11a40*/  @!P2 BRA `(.L_x_7575) ;  /* 0xfffffffc00eca947 */ /* 0x004fea000383ffff */
[----:B------:R-:W-:Y:S05]  /*11a50*/  BRA `(.L_x_7572) ;  /* 0xffffff5c00cc7947 */ /* 0x000fea000383ffff */
.L_x_7579:
[----:B-1----:R-:W-:-:S04]  /*11a60*/  IMAD.U32 R5, RZ, RZ, UR6 ;  /* 0x00000006ff057e24 */ /* 0x002fc8000f8e00ff */
[----:B------:R1:W2:Y:S03]  /*11a70*/  SYNCS.PHASECHK.TRANS64.TRYWAIT P2, [R5+URZ+0x28850], R4 ;  /* 0x02885004050075a7 */ /* 0x0002a6000804017f */
[----:B--2---:R-:W-:Y:S05]  /*11a80*/  @!P2 NANOSLEEP.SYNCS 0x989680 ;  /* 0x009896800000a95d */ /* 0x004fea0003900000 */
[----:B------:R-:W2:Y:S02]  /*11a90*/  @!P2 SYNCS.PHASECHK.TRANS64 P2, [R5+URZ+0x28850], R4 ;  /* 0x028850040500a5a7 */ /* 0x000ea4000804007f */
[----:B--2---:R-:W-:Y:S05]  /*11aa0*/  @!P2 BRA `(.L_x_7579) ;  /* 0xfffffffc00eca947 */ /* 0x004fea000383ffff */
[----:B------:R-:W-:Y:S05]  /*11ab0*/  BRA `(.L_x_7576) ;  /* 0xffffff60008c7947 */ /* 0x000fea000383ffff */
.L_x_7584:
[----:B-1----:R-:W-:-:S04]  /*11ac0*/  IMAD.U32 R6, RZ, RZ, UR5 ;  /* 0x00000005ff067e24 */ /* 0x002fc8000f8e00ff */
[----:B------:R1:W2:Y:S03]  /*11ad0*/  SYNCS.PHASECHK.TRANS64.TRYWAIT P0, [R6+URZ+0x28850], R5 ;  /* 0x02885005060075a7 */ /* 0x0002a6000800017f */
[----:B--2---:R-:W-:Y:S05]  /*11ae0*/  @!P0 NANOSLEEP.SYNCS 0x989680 ;  /* 0x009896800000895d */ /* 0x004fea0003900000 */
[----:B------:R-:W2:Y:S02]  /*11af0*/  @!P0 SYNCS.PHASECHK.TRANS64 P0, [R6+URZ+0x28850], R5 ;  /* 0x02885005060085a7 */ /* 0x000ea4000800007f */
[----:B--2---:R-:W-:Y:S05]  /*11b00*/  @!P0 BRA `(.L_x_7584) ;  /* 0xfffffffc00ec8947 */ /* 0x004fea000383ffff */
[----:B------:R-:W-:Y:S05]  /*11b10*/  BRA `(.L_x_7583) ;  /* 0xffffff84006c7947 */ /* 0x000fea000383ffff */
.L_x_7624:
        /* <DEDUP_REMOVED lines=11> */
.L_x_7693:
[----:B------:R-:W-:Y:S05]  /*11bd0*/  BSYNC B0 ;  /* 0x0000000000007941 */ /* 0x000fea0003800000 */
.L_x_7692:
[----:B------:R-:W-:Y:S05]  /*11be0*/  BRA `(.L_x_7694) ;  /* 0xffffffc800187947 */ /* 0x000fea000383ffff */
.L_x_7625:
[----:B------:R-:W-:Y:S01]  /*11bf0*/  BSSY B0, `(.L_x_7695) ;  /* 0x0000006000007945 */ /* 0x000fe20003800000 */
[----:B------:R-:W-:-:S07]  /*11c00*/  MOV R15, 0xffffffff ;  /* 0xffffffff000f7802 */ /* 0x000fce0000000f00 */
[----:B------:R-:W-:Y:S05]  /*11c10*/  WARPSYNC.COLLECTIVE R15, `(.L_x_7696) ;  /* 0x000000000f0c7348 */ /* 0x000fea0003c00000 */
[----:B------:R-:W-:Y:S02]  /*11c20*/  ELECT P6, UR62, PT ;  /* 0x00000000003e782f */ /* 0x000fe400038c0000 */
[----:B------:R-:W-:Y:S01]  /*11c30*/  MOV R14, UR62 ;  /* 0x0000003e000e7c02 */ /* 0x000fe20008000f00 */
[----:B------:R-:W-:Y:S10]  /*11c40*/  ENDCOLLECTIVE ;  /* 0x000000000000791b */ /* 0x000ff40003800000 */
.L_x_7696:
[----:B------:R-:W-:Y:S05]  /*11c50*/  BSYNC B0 ;  /* 0x0000000000007941 */ /* 0x000fea0003800000 */
.L_x_7695:
[----:B------:R-:W-:Y:S05]  /*11c60*/  BRA `(.L_x_7697) ;  /* 0xffffffc800087947 */ /* 0x000fea000383ffff */
.L_x_7628:
[----:B0-----:R0:W1:Y:S02]  /*11c70*/  SYNCS.PHASECHK.TRANS64.TRYWAIT P0, [R8+URZ+0x28840], R9 ;  /* 0x02884009080075a7 */ /* 0x001064000800017f */
[----:B-1----:R-:W-:Y:S05]  /*11c80*/  @!P0 NANOSLEEP.SYNCS 0x989680 ;  /* 0x009896800000895d */ /* 0x002fea0003900000 */
[----:B------:R-:W1:Y:S02]  /*11c90*/  @!P0 SYNCS.PHASECHK.TRANS64 P0, [R8+URZ+0x28840], R9 ;  /* 0x02884009080085a7 */ /* 0x000e64000800007f */
[----:B-1----:R-:W-:Y:S05]  /*11ca0*/  @!P0 BRA `(.L_x_7628) ;  /* 0xfffffffc00f08947 */ /* 0x002fea000383ffff */
[----:B------:R-:W-:Y:S05]  /*11cb0*/  BRA `(.L_x_7698) ;  /* 0xffffffc800707947 */ /* 0x000fea000383ffff */
.L_x_7631:
        /* <DEDUP_REMOVED lines=8> */
.L_x_7639:
[----:B0-----:R0:W1:Y:S02]  /*11d40*/  SYNCS.PHASECHK.TRANS64.TRYWAIT P0, [R2+URZ+0x28840], R3 ;  /* 0x02884003020075a7 */ /* 0x001064000800017f */
[----:B-1----:R-:W-:Y:S05]  /*11d50*/  @!P0 NANOSLEEP.SYNCS 0x989680 ;  /* 0x009896800000895d */ /* 0x002fea0003900000 */
[----:B------:R-:W1:Y:S02]  /*11d60*/  @!P0 SYNCS.PHASECHK.TRANS64 P0, [R2+URZ+0x28840], R3 ;  /* 0x02884003020085a7 */ /* 0x000e64000800007f */
[----:B-1----:R-:W-:Y:S05]  /*11d70*/  @!P0 BRA `(.L_x_7639) ;  /* 0xfffffffc00f08947 */ /* 0x002fea000383ffff */
[----:B------:R-:W-:Y:S05]  /*11d80*/  BRA `(.L_x_7700) ;  /* 0xffffffd000387947 */ /* 0x000fea000383ffff */
.L_x_7641:
[----:B0-----:R0:W1:Y:S02]  /*11d90*/  SYNCS.PHASECHK.TRANS64.TRYWAIT P0, [R2+URZ+0x60], R3 ;  /* 0x00006003020075a7 */ /* 0x001064000800017f */
[----:B-1----:R-:W-:Y:S05]  /*11da0*/  @!P0 NANOSLEEP.SYNCS 0x989680 ;  /* 0x009896800000895d */ /* 0x002fea0003900000 */
[----:B------:R-:W1:Y:S02]  /*11db0*/  @!P0 SYNCS.PHASECHK.TRANS64 P0, [R2+URZ+0x60], R3 ;  /* 0x00006003020085a7 */ /* 0x000e64000800007f */
[----:B-1----:R-:W-:Y:S05]  /*11dc0*/  @!P0 BRA `(.L_x_7641) ;  /* 0xfffffffc00f08947 */ /* 0x002fea000383ffff */
[----:B------:R-:W-:Y:S05]  /*11dd0*/  BRA `(.L_x_7701) ;  /* 0xffffffd000d47947 */ /* 0x000fea000383ffff */
.L_x_7646:
[----:B-1----:R1:W2:Y:S02]  /*11de0*/  SYNCS.PHASECHK.TRANS64.TRYWAIT P0, [R2+URZ+0x28840], R3 ;  /* 0x02884003020075a7 */ /* 0x0022a4000800017f */
[----:B--2---:R-:W-:Y:S05]  /*11df0*/  @!P0 NANOSLEEP.SYNCS 0x989680 ;  /* 0x009896800000895d */ /* 0x004fea0003900000 */
[----:B------:R-:W2:Y:S02]  /*11e00*/  @!P0 SYNCS.PHASECHK.TRANS64 P0, [R2+URZ+0x28840], R3 ;  /* 0x02884003020085a7 */ /* 0x000ea4000800007f */
[----:B--2---:R-:W-:Y:S05]  /*11e10*/  @!P0 BRA `(.L_x_7646) ;  /* 0xfffffffc00f08947 */ /* 0x004fea000383ffff */
[----:B------:R-:W-:Y:S05]  /*11e20*/  BRA `(.L_x_7702) ;  /* 0xffffffd800307947 */ /* 0x000fea000383ffff */
.L_x_7648:
[----:B0-----:R0:W1:Y:S02]  /*11e30*/  SYNCS.PHASECHK.TRANS64.TRYWAIT P1, [R2+URZ+0x60], R3 ;  /* 0x00006003020075a7 */ /* 0x001064000802017f */
[----:B-1----:R-:W-:Y:S05]  /*11e40*/  @!P1 NANOSLEEP.SYNCS 0x989680 ;  /* 0x009896800000995d */ /* 0x002fea0003900000 */
[----:B------:R-:W1:Y:S02]  /*11e50*/  @!P1 SYNCS.PHASECHK.TRANS64 P1, [R2+URZ+0x60], R3 ;  /* 0x00006003020095a7 */ /* 0x000e64000802007f */
[----:B-1----:R-:W-:Y:S05]  /*11e60*/  @!P1 BRA `(.L_x_7648) ;  /* 0xfffffffc00f09947 */ /* 0x002fea000383ffff */
[----:B------:R-:W-:Y:S05]  /*11e70*/  BRA `(.L_x_7703) ;  /* 0xffffffd800cc7947 */ /* 0x000fea000383ffff */
.L_x_7653:
[----:B--2---:R2:W3:Y:S02]  /*11e80*/  SYNCS.PHASECHK.TRANS64.TRYWAIT P0, [R2+URZ+0x28840], R3 ;  /* 0x02884003020075a7 */ /* 0x0044e4000800017f */
[----:B---3--:R-:W-:Y:S05]  /*11e90*/  @!P0 NANOSLEEP.SYNCS 0x989680 ;  /* 0x009896800000895d */ /* 0x008fea0003900000 */
[----:B------:R-:W3:Y:S02]  /*11ea0*/  @!P0 SYNCS.PHASECHK.TRANS64 P0, [R2+URZ+0x28840], R3 ;  /* 0x02884003020085a7 */ /* 0x000ee4000800007f */
[----:B---3--:R-:W-:Y:S05]  /*11eb0*/  @!P0 BRA `(.L_x_7653) ;  /* 0xfffffffc00f08947 */ /* 0x008fea000383ffff */
[----:B------:R-:W-:Y:S05]  /*11ec0*/  BRA `(.L_x_7704) ;  /* 0xffffffdc00e87947 */ /* 0x000fea000383ffff */
.L_x_7655:
[----:B0-----:R0:W1:Y:S02]  /*11ed0*/  SYNCS.PHASECHK.TRANS64.TRYWAIT P1, [R2+URZ+0x60], R9 ;  /* 0x00006009020075a7 */ /* 0x001064000802017f */
[----:B-1----:R-:W-:Y:S05]  /*11ee0*/  @!P1 NANOSLEEP.SYNCS 0x989680 ;  /* 0x009896800000995d */ /* 0x002fea0003900000 */
[----:B------:R-:W1:Y:S02]  /*11ef0*/  @!P1 SYNCS.PHASECHK.TRANS64 P1, [R2+URZ+0x60], R9 ;  /* 0x00006009020095a7 */ /* 0x000e64000802007f */
[----:B-1----:R-:W-:Y:S05]  /*11f00*/  @!P1 BRA `(.L_x_7655) ;  /* 0xfffffffc00f09947 */ /* 0x002fea000383ffff */
[----:B------:R-:W-:Y:S05]  /*11f10*/  BRA `(.L_x_7705) ;  /* 0xffffffe000847947 */ /* 0x000fea000383ffff */
.L_x_7662:
[----:B-1----:R1:W2:Y:S02]  /*11f20*/  SYNCS.PHASECHK.TRANS64.TRYWAIT P0, [R3+URZ+0x28860], R2 ;  /* 0x02886002030075a7 */ /* 0x0022a4000800017f */
[----:B--2---:R-:W-:Y:S05]  /*11f30*/  @!P0 NANOSLEEP.SYNCS 0x989680 ;  /* 0x009896800000895d */ /* 0x004fea0003900000 */
[----:B------:R-:W2:Y:S02]  /*11f40*/  @!P0 SYNCS.PHASECHK.TRANS64 P0, [R3+URZ+0x28860], R2 ;  /* 0x02886002030085a7 */ /* 0x000ea4000800007f */
[----:B--2---:R-:W-:Y:S05]  /*11f50*/  @!P0 BRA `(.L_x_7662) ;  /* 0xfffffffc00f08947 */ /* 0x004fea000383ffff */
[----:B------:R-:W-:Y:S05]  /*11f60*/  BRA `(.L_x_7706) ;  /* 0xffffffe4008c7947 */ /* 0x000fea000383ffff */
.L_x_7664:
        /* <DEDUP_REMOVED lines=8> */
.L_x_7708:
[----:B------:R-:W-:Y:S05]  /*11ff0*/  BSYNC B0 ;  /* 0x0000000000007941 */ /* 0x000fea0003800000 */
.L_x_7707:
        /* <DEDUP_REMOVED lines=8> */
.L_x_7709:
[----:B------:R-:W-:Y:S01]  /*12080*/  MOV R7, R14 ;  /* 0x0000000e00077202 */ /* 0x000fe20000000f00 */
[----:B------:R-:W-:Y:S06]  /*12090*/  BRA `(.L_x_7710) ;  /* 0xffffffe800147947 */ /* 0x000fec000383ffff */
.L_x_7667:
        /* <DEDUP_REMOVED lines=8> */
.L_x_7712:
[----:B------:R-:W-:Y:S05]  /*12120*/  BSYNC B0 ;  /* 0x0000000000007941 */ /* 0x000fea0003800000 */
.L_x_7711:
        /* <DEDUP_REMOVED lines=10> */
.L_x_7713:
        /* <DEDUP_REMOVED lines=8> */
.L_x_7714:
        /* <DEDUP_REMOVED lines=8> */
.L_x_7715:
        /* <DEDUP_REMOVED lines=8> */
.L_x_7716:
        /* <DEDUP_REMOVED lines=8> */
.L_x_7717:
[----:B------:R-:W-:Y:S05]  /*123d0*/  BRA `(.L_x_7718) ;  /* 0xffffffe400d87947 */ /* 0x000fea000383ffff */
.L_x_7672:
        /* <DEDUP_REMOVED lines=8> */
.L_x_7720:
[----:B------:R-:W-:Y:S05]  /*12460*/  BSYNC B0 ;  /* 0x0000000000007941 */ /* 0x000fea0003800000 */
.L_x_7719:
        /* <DEDUP_REMOVED lines=10> */
.L_x_7721:
        /* <DEDUP_REMOVED lines=8> */
.L_x_7722:
        /* <DEDUP_REMOVED lines=8> */
.L_x_7723:
        /* <DEDUP_REMOVED lines=8> */
.L_x_7724:
        /* <DEDUP_REMOVED lines=8> */
.L_x_7725:
[----:B------:R-:W-:Y:S05]  /*12710*/  BRA `(.L_x_7726) ;  /* 0xffffffe400bc7947 */ /* 0x000fea000383ffff */
.L_x_7674:
[----:B------:R-:W-:Y:S01]  /*12720*/  BSSY B0, `(.L_x_7727) ;  /* 0x0000006000007945 */ /* 0x000fe20003800000 */
[----:B------:R-:W-:Y:S01]  /*12730*/  PLOP3.LUT P6, PT, P6, PT, PT, 0x8, 0x0 ;  /* 0x000000000000781c */ /* 0x000fe200037ce170 */
[----:B------:R-:W-:-:S12]  /*12740*/  IMAD.MOV.U32 R15, RZ, RZ, -0x1 ;  /* 0xffffffffff0f7424 */ /* 0x000fd800078e00ff */
[----:B0-----:R-:W-:Y:S05]  /*12750*/  WARPSYNC.COLLECTIVE R15, `(.L_x_7728) ;  /* 0x000000000f087348 */ /* 0x001fea0003c00000 */
[----:B------:R-:W-:Y:S01]  /*12760*/  VOTE.ANY R14, PT, P6 ;  /* 0x00000000000e7806 */ /* 0x000fe200030e0100 */
[----:B0-----:R-:W-:Y:S06]  /*12770*/  ENDCOLLECTIVE ;  /* 0x000000000000791b */ /* 0x001fec0003800000 */
.L_x_7728:
[----:B------:R-:W-:Y:S05]  /*12780*/  BSYNC B0 ;  /* 0x0000000000007941 */ /* 0x000fea0003800000 */
.L_x_7727:
        /* <DEDUP_REMOVED lines=9> */
.L_x_7729:
[----:B------:R-:W-:Y:S01]  /*12820*/  IMAD.MOV.U32 R17, RZ, RZ, R14 ;  /* 0x000000ffff117224 */ /* 0x000fe200078e000e */
[----:B------:R-:W-:Y:S06]  /*12830*/  BRA `(.L_x_7730) ;  /* 0xffffffe400ac7947 */ /* 0x000fec000383ffff */
.L_x_7676:
[----:B------:R-:W-:Y:S01]  /*12840*/  BSSY B0, `(.L_x_7731) ;  /* 0x0000007000007945 */ /* 0x000fe20003800000 */
[----:B------:R-:W-:Y:S01]  /*12850*/  MOV R13, R2 ;  /* 0x00000002000d7202 */ /* 0x000fe20000000f00 */
[----:B------:R-:W-:Y:S02]  /*12860*/  IMAD.MOV.U32 R11, RZ, RZ, 0x1f ;  /* 0x0000001fff0b7424 */ /* 0x000fe400078e00ff */
[----:B------:R-:W-:-:S07]  /*12870*/  IMAD.MOV.U32 R15, RZ, RZ, -0x1 ;  /* 0xffffffffff0f7424 */ /* 0x000fce00078e00ff */
[----:B012---:R-:W-:Y:S05]  /*12880*/  WARPSYNC.COLLECTIVE R15, `(.L_x_7732) ;  /* 0x000000000f087348 */ /* 0x007fea0003c00000 */
[----:B------:R3:W4:Y:S02]  /*12890*/  SHFL.IDX P6, R14, R13, R12, R11 ;  /* 0x0000000c0d0e7389 */ /* 0x00072400000c000b */
[----:B01234-:R-:W-:Y:S01]  /*128a0*/  ENDCOLLECTIVE ;  /* 0x000000000000791b */ /* 0x01ffe20003800000 */
.L_x_7732:
[----:B------:R-:W-:Y:S05]  /*128b0*/  BSYNC B0 ;  /* 0x0000000000007941 */ /* 0x000fea0003800000 */
.L_x_7731:
[----:B------:R-:W-:Y:S01]  /*128c0*/  IMAD.MOV.U32 R7, RZ, RZ, R14 ;  /* 0x000000ffff077224 */ /* 0x000fe200078e000e */
[----:B------:R-:W-:Y:S06]  /*128d0*/  BRA `(.L_x_7675) ;  /* 0xffffffe400a07947 */ /* 0x000fec000383ffff */
.L_x_7680:
[----:B-1----:R1:W2:Y:S02]  /*128e0*/  SYNCS.PHASECHK.TRANS64.TRYWAIT P0, [R0+URZ+0x28820], R3 ;  /* 0x02882003000075a7 */ /* 0x0022a4000800017f */
[----:B--2---:R-:W-:Y:S05]  /*128f0*/  @!P0 NANOSLEEP.SYNCS 0x989680 ;  /* 0x009896800000895d */ /* 0x004fea0003900000 */
[----:B------:R-:W2:Y:S02]  /*12900*/  @!P0 SYNCS.PHASECHK.TRANS64 P0, [R0+URZ+0x28820], R3 ;  /* 0x02882003000085a7 */ /* 0x000ea4000800007f */
[----:B--2---:R-:W-:Y:S05]  /*12910*/  @!P0 BRA `(.L_x_7680) ;  /* 0xfffffffc00f08947 */ /* 0x004fea000383ffff */
[----:B------:R-:W-:Y:S05]  /*12920*/  BRA `(.L_x_7733) ;  /* 0xffffffec00147947 */ /* 0x000fea000383ffff */
.L_x_7681:
        /* <DEDUP_REMOVED lines=11> */
.L_x_7735:
[----:B------:R-:W-:Y:S05]  /*129e0*/  BSYNC B0 ;  /* 0x0000000000007941 */ /* 0x000fea0003800000 */
.L_x_7734:
[----:B------:R-:W-:Y:S05]  /*129f0*/  BRA `(.L_x_7736) ;  /* 0xffffffe800fc7947 */ /* 0x000fea000383ffff */
.L_x_7684:
[----:B------:R-:W-:Y:S01]  /*12a00*/  BSSY B1, `(.L_x_7737) ;  /* 0x0000006000017945 */ /* 0x000fe20003800000 */
[----:B------:R-:W-:-:S07]  /*12a10*/  IMAD.MOV.U32 R15, RZ, RZ, -0x1 ;  /* 0xffffffffff0f7424 */ /* 0x000fce00078e00ff */
[----:B012---:R-:W-:Y:S05]  /*12a20*/  WARPSYNC.COLLECTIVE R15, `(.L_x_7738) ;  /* 0x000000000f0c7348 */ /* 0x007fea0003c00000 */
[----:B------:R-:W-:Y:S02]  /*12a30*/  ELECT P6, UR62, PT ;  /* 0x00000000003e782f */ /* 0x000fe400038c0000 */
[----:B------:R-:W-:Y:S01]  /*12a40*/  MOV R14, UR62 ;  /* 0x0000003e000e7c02 */ /* 0x000fe20008000f00 */
[----:B012---:R-:W-:Y:S10]  /*12a50*/  ENDCOLLECTIVE ;  /* 0x000000000000791b */ /* 0x007ff40003800000 */
.L_x_7738:
[----:B------:R-:W-:Y:S05]  /*12a60*/  BSYNC B1 ;  /* 0x0000000000017941 */ /* 0x000fea0003800000 */
.L_x_7737:
[----:B------:R-:W-:Y:S05]  /*12a70*/  BRA `(.L_x_7739) ;  /* 0xffffffe800f47947 */ /* 0x000fea000383ffff */
.L_x_7686:
[----:B-1----:R1:W2:Y:S02]  /*12a80*/  SYNCS.PHASECHK.TRANS64.TRYWAIT P0, [R6+URZ], R5 ;  /* 0x00000005060075a7 */ /* 0x0022a4000800017f */
[----:B--2---:R-:W-:Y:S05]  /*12a90*/  @!P0 NANOSLEEP.SYNCS 0x989680 ;  /* 0x009896800000895d */ /* 0x004fea0003900000 */
[----:B------:R-:W2:Y:S02]  /*12aa0*/  @!P0 SYNCS.PHASECHK.TRANS64 P0, [R6+URZ], R5 ;  /* 0x00000005060085a7 */ /* 0x000ea4000800007f */
[----:B--2---:R-:W-:Y:S05]  /*12ab0*/  @!P0 BRA `(.L_x_7686) ;  /* 0xfffffffc00f08947 */ /* 0x004fea000383ffff */
[----:B------:R-:W-:Y:S05]  /*12ac0*/  BRA `(.L_x_7740) ;  /* 0xffffffec00307947 */ /* 0x000fea000383ffff */
.L_x_7687:
[----:B--2---:R2:W3:Y:S02]  /*12ad0*/  SYNCS.PHASECHK.TRANS64.TRYWAIT P0, [R7+URZ], R2 ;  /* 0x00000002070075a7 */ /* 0x0044e4000800017f */
[----:B---3--:R-:W-:Y:S05]  /*12ae0*/  @!P0 NANOSLEEP.SYNCS 0x989680 ;  /* 0x009896800000895d */ /* 0x008fea0003900000 */
[----:B------:R-:W3:Y:S02]  /*12af0*/  @!P0 SYNCS.PHASECHK.TRANS64 P0, [R7+URZ], R2 ;  /* 0x00000002070085a7 */ /* 0x000ee4000800007f */
[----:B---3--:R-:W-:Y:S05]  /*12b00*/  @!P0 BRA `(.L_x_7687) ;  /* 0xfffffffc00f08947 */ /* 0x008fea000383ffff */
[----:B------:R-:W-:Y:S05]  /*12b10*/  BRA `(.L_x_7741) ;  /* 0xffffffec00247947 */ /* 0x000fea000383ffff */
.L_x_7689:
[----:B---3--:R3:W4:Y:S02]  /*12b20*/  SYNCS.PHASECHK.TRANS64.TRYWAIT P0, [R4+URZ], R5 ;  /* 0x00000005040075a7 */ /* 0x008724000800017f */
[----:B----4-:R-:W-:Y:S05]  /*12b30*/  @!P0 NANOSLEEP.SYNCS 0x989680 ;  /* 0x009896800000895d */ /* 0x010fea0003900000 */
[----:B------:R-:W4:Y:S02]  /*12b40*/  @!P0 SYNCS.PHASECHK.TRANS64 P0, [R4+URZ], R5 ;  /* 0x00000005040085a7 */ /* 0x000f24000800007f */
[----:B----4-:R-:W-:Y:S05]  /*12b50*/  @!P0 BRA `(.L_x_7689) ;  /* 0xfffffffc00f08947 */ /* 0x010fea000383ffff */
[----:B------:R-:W-:Y:S05]  /*12b60*/  BRA `(.L_x_7742) ;  /* 0xffffffec002c7947 */ /* 0x000fea000383ffff */
.L_x_7743:
        /* <DEDUP_REMOVED lines=9> */
.L_x_12771:


//--------------------- .text._ZN7cutlass13device_kernelIN5flash11enable_sm90INS1_16FlashAttnFwdSm90INS1_25CollectiveMainloopFwdSm90ILi2EN4cute5tupleIJNS5_1CILi1EEES8_S8_EEENS6_IJNS7_ILi128EEESA_SA_EEELi128ENS_10bfloat16_tEfNS_4arch4Sm90ELb1ELb0ELb1ELb1ELb0ELb1ELb0ELb1ELb1ELb0ELb0ELb0EEENS1_21CollectiveEpilogueFwdISB_S9_SC_SE_Li256ELb1ELb0ELb0ELb0EEENS1_36VarlenDynamicPersistentTileSchedulerILi128ELi128ELi256ELi32ELb0ELb0ELb1ELb1ELb1ELb1EEEEEEEEEvNT_6ParamsE --------------------------
	.section	.text._ZN7cutlass13device_kernelIN5flash11enable_sm90INS1_16FlashAttnFwdSm90INS1_25CollectiveMainloopFwdSm90ILi2EN4cute5tupleIJNS5_1CILi1EEES8_S8_EEENS6_IJNS7_ILi128EEESA_SA_EEELi128ENS_10bfloat16_tEfNS_4arch4Sm90ELb1ELb0ELb1ELb1ELb0ELb1ELb0ELb1ELb1ELb0ELb0ELb0EEENS1_21CollectiveEpilogueFwdISB_S9_SC_SE_Li256ELb1ELb0ELb0ELb0EEENS1_36VarlenDynamicPersistentTileSchedulerILi128ELi128ELi256ELi32ELb0ELb0ELb1ELb1ELb1ELb1EEEEEEEEEvNT_6ParamsE,"ax",@progbits
	.align	128
.text._ZN7cutlass13device_kernelIN5flash11enable_sm90INS1_16FlashAttnFwdSm90INS1_25CollectiveMainloopFwdSm90ILi2EN4cute5tupleIJNS5_1CILi1EEES8_S8_EEENS6_IJNS7_ILi128EEESA_SA_EEELi128ENS_10bfloat16_tEfNS_4arch4Sm90ELb1ELb0ELb1ELb1ELb0ELb1ELb0ELb1ELb1ELb0ELb0ELb0EEENS1_21CollectiveEpilogueFwdISB_S9_SC_SE_Li256ELb1ELb0ELb0ELb0EEENS1_36VarlenDynamicPersistentTileSchedulerILi128ELi128ELi256ELi32ELb0ELb0ELb1ELb1ELb1ELb1EEEEEEEEEvNT_6ParamsE:
        .type           _ZN7cutlass13device_kernelIN5flash11enable_sm90INS1_16FlashAttnFwdSm90INS1_25CollectiveMainloopFwdSm90ILi2EN4cute5tupleIJNS5_1CILi1EEES8_S8_EEENS6_IJNS7_ILi128EEESA_SA_EEELi128ENS_10bfloat16_tEfNS_4arch4Sm90ELb1ELb0ELb1ELb1ELb0ELb1ELb0ELb1ELb1ELb0ELb0ELb0EEENS1_21CollectiveEpilogueFwdISB_S9_SC_SE_Li256ELb1ELb0ELb0ELb0EEENS1_36VarlenDynamicPersistentTileSchedulerILi128ELi128ELi256ELi32ELb0ELb0ELb1ELb1ELb1ELb1EEEEEEEEEvNT_6ParamsE,@function
        .size           _ZN7cutlass13device_kernelIN5flash11enable_sm90INS1_16FlashAttnFwdSm90INS1_25CollectiveMainloopFwdSm90ILi2EN4cute5tupleIJNS5_1CILi1EEES8_S8_EEENS6_IJNS7_ILi128EEESA_SA_EEELi128ENS_10bfloat16_tEfNS_4arch4Sm90ELb1ELb0ELb1ELb1ELb0ELb1ELb0ELb1ELb1ELb0ELb0ELb0EEENS1_21CollectiveEpilogueFwdISB_S9_SC_SE_Li256ELb1ELb0ELb0ELb0EEENS1_36VarlenDynamicPersistentTileSchedulerILi128ELi128ELi256ELi32ELb0ELb0ELb1ELb1ELb1ELb1EEEEEEEEEvNT_6ParamsE,(.L_x_12772 - _ZN7cutlass13device_kernelIN5flash11enable_sm90INS1_16FlashAttnFwdSm90INS1_25CollectiveMainloopFwdSm90ILi2EN4cute5tupleIJNS5_1CILi1EEES8_S8_EEENS6_IJNS7_ILi128EEESA_SA_EEELi128ENS_10bfloat16_tEfNS_4arch4Sm90ELb1ELb0ELb1ELb1ELb0ELb1ELb0ELb1ELb1ELb0ELb0ELb0EEENS1_21CollectiveEpilogueFwdISB_S9_SC_SE_Li256ELb1ELb0ELb0ELb0EEENS1_36VarlenDynamicPersistentTileSchedulerILi128ELi128ELi256ELi32ELb0ELb0ELb1ELb1ELb1ELb1EEEEEEEEEvNT_6ParamsE)
        .other          _ZN7cutlass13device_kernelIN5flash11enable_sm90INS1_16FlashAttnFwdSm90INS1_25CollectiveMainloopFwdSm90ILi2EN4cute5tupleIJNS5_1CILi1EEES8_S8_EEENS6_IJNS7_ILi128EEESA_SA_EEELi128ENS_10bfloat16_tEfNS_4arch4Sm90ELb1ELb0ELb1ELb1ELb0ELb1ELb0ELb1ELb1ELb0ELb0ELb0EEENS1_21CollectiveEpilogueFwdISB_S9_SC_SE_Li256ELb1ELb0ELb0ELb0EEENS1_36VarlenDynamicPersistentTileSchedulerILi128ELi128ELi256ELi32ELb0ELb0ELb1ELb1ELb1ELb1EEEEEEEEEvNT_6ParamsE,@"STO_CUDA_ENTRY STV_DEFAULT"
_ZN7cutlass13device_kernelIN5flash11enable_sm90INS1_16FlashAttnFwdSm90INS1_25CollectiveMainloopFwdSm90ILi2EN4cute5tupleIJNS5_1CILi1EEES8_S8_EEENS6_IJNS7_ILi128EEESA_SA_EEELi128ENS_10bfloat16_tEfNS_4arch4Sm90ELb1ELb0ELb1ELb1ELb0ELb1ELb0ELb1ELb1ELb0ELb0ELb0EEENS1_21CollectiveEpilogueFwdISB_S9_SC_SE_Li256ELb1ELb0ELb0ELb0EEENS1_36VarlenDynamicPersistentTileSchedulerILi128ELi128ELi256ELi32ELb0ELb0ELb1ELb1ELb1ELb1EEEEEEEEEvNT_6ParamsE:
        /* <DEDUP_REMOVED lines=26> */
.L_x_7745:
[----:B------:R-:W-:Y:S05]  /*01a0*/  BSYNC B0 ;  /* 0x0000000000007941 */ /* 0x000fea0003800000 */
.L_x_7744:
        /* <DEDUP_REMOVED lines=40> */
.L_x_7746:
        /* <DEDUP_REMOVED lines=22> */
.L_x_7747:
        /* <DEDUP_REMOVED lines=18> */
.L_x_7748:
        /* <DEDUP_REMOVED lines=22> */
.L_x_7749:
        /* <DEDUP_REMOVED lines=22> */
.L_x_7750:
[----:B--2---:R-:W-:Y:S01]  /*0970*/  ISETP.NE.AND P0, PT, R2, RZ, PT ;  /* 0x000000ff0200720c */ /* 0x004fe20003f05270 */
[----:B------:R-:W-:Y:S01]  /*0980*/  IMAD.MOV.U32 R2, RZ, RZ, 0x1 ;  /* 0x00000001ff027424 */ /* 0x000fe200078e00ff */
[----:B------:R-:W-:Y:S01]  /*0990*/  NOP ;  /* 0x0000000000007918 */ /* 0x000fe20000000000 */
[----:B------:R-:W-:Y:S01]  /*09a0*/  ULDC.64 UR38, c[0x0][0x208] ;  /* 0x0000820000267ab9 */ /* 0x000fe20000000a00 */
[----:B------:R-:W-:Y:S02]  /*09b0*/  BSSY B7, `(.L_x_7751) ;  /* 0x0001ef5000077945 */ /* 0x000fe40003800000 */
[----:B------:R-:W-:-:S05]  /*09c0*/  SEL R2, R2, 0x2, !P0 ;  /* 0x0000000202027807 */ /* 0x000fca0004000000 */
[----:B------:R2:W-:Y:S01]  /*09d0*/  STL [R1+0x30], R2 ;  /* 0x0000300201007387 */ /* 0x0005e20000100800 */
[----:B01-34-:R-:W-:Y:S06]  /*09e0*/  BAR.SYNC.DEFER_BLOCKING 0x0 ;  /* 0x0000000000007b1d */ /* 0x01bfec0000010000 */
[----:B------:R-:W-:Y:S05]  /*09f0*/  @!P0 BRA `(.L_x_7752) ;  /* 0x0000019000148947 */ /* 0x000fea0003800000 */
.L_x_7753:
        /* <DEDUP_REMOVED lines=12> */
[----:B--2---:R-:W-:-:S02]  /*0ac0*/  IMAD.U32 R2, RZ, RZ, UR4 ;  /* 0x00000004ff027e24 */ /* 0x004fc4000f8e00ff */
[----:B------:R-:W-:-:S03]  /*0ad0*/  ULDC UR4, c[0x0][0xc14] ;  /* 0x0003050000047ab9 */ /* 0x000fc60000000800 */
[----:B------:R-:W0:Y:S01]  /*0ae0*/  LDS.128 R192, [R2+0x288d0] ;  /* 0x0288d00002c07984 */ /* 0x000e220000000c00 */
[----:B------:R-:W-:Y:S06]  /*0af0*/  BAR.ARV 0x4, 0x120 ;  /* 0x0104800000007b1d */ /* 0x000fec0000002000 */
[----:B0-----:R-:W-:-:S13]  /*0b00*/  ISETP.GE.AND P0, PT, R195, UR4, PT ;  /* 0x00000004c3007c0c */ /* 0x001fda000bf06270 */
[----:B------:R-:W-:Y:S05]  /*0b10*/  @P0 BRA `(.L_x_7754) ;  /* 0x000001ec00780947 */ /* 0x000fea0003800000 */
[----:B------:R-:W2:Y:S01]  /*0b20*/  LDL.LU R11, [R1+0x30] ;  /* 0x00003000010b7983 */ /* 0x000ea20000300800 */
[----:B------:R-:W-:Y:S01]  /*0b30*/  VIADD R233, R3, 0xffffff80 ;  /* 0xffffff8003e97836 */ /* 0x000fe20000000000 */
[----:B------:R-:W-:Y:S01]  /*0b40*/  CS2R R184, SRZ ;  /* 0x0000000000b87805 */ /* 0x000fe2000001ff00 */
[----:B------:R-:W-:Y:S01]  /*0b50*/  VIADD R226, R2, 0x10400 ;  /* 0x0001040002e27836 */ /* 0x000fe20000000000 */
[----:B------:R-:W-:Y:S01]  /*0b60*/  CS2R R190, SRZ ;  /* 0x0000000000be7805 */ /* 0x000fe2000001ff00 */
[----:B------:R-:W-:Y:S01]  /*0b70*/  IMAD.MOV.U32 R223, RZ, RZ, RZ ;  /* 0x000000ffffdf7224 */ /* 0x000fe200078e00ff */
[----:B------:R-:W-:-:S04]  /*0b80*/  SHF.R.S32.HI R0, RZ, 0x1f, R233 ;  /* 0x0000001fff007819 */ /* 0x000fc800000114e9 */
[CC--:B------:R-:W-:Y:S02]  /*0b90*/  LEA.HI R4, R0.reuse, R233.reuse, RZ, 0x7 ;  /* 0x000000e900047211 */ /* 0x0c0fe400078f38ff */
[----:B------:R-:W-:Y:S02]  /*0ba0*/  LEA.HI R5, R0, R233, RZ, 0x5 ;  /* 0x000000e900057211 */ /* 0x000fe400078f28ff */
[C---:B------:R-:W-:Y:S02]  /*0bb0*/  LOP3.LUT R6, R4.reuse, 0xffffff80, RZ, 0xc0, !PT ;  /* 0xffffff8004067812 */ /* 0x040fe400078ec0ff */
[----:B------:R-:W-:Y:S01]  /*0bc0*/  SHF.R.S32.HI R231, RZ, 0x7, R4 ;  /* 0x00000007ffe77819 */ /* 0x000fe20000011404 */
[----:B------:R-:W-:Y:S02]  /*0bd0*/  IMAD.SHL.U32 R5, R5, 0x20, RZ ;  /* 0x0000002005057824 */ /* 0x000fe400078e00ff */
[----:B------:R-:W-:Y:S01]  /*0be0*/  IMAD.IADD R227, R233, 0x1, -R6 ;  /* 0x00000001e9e37824 */ /* 0x000fe200078e0a06 */
[----:B------:R-:W-:-:S02]  /*0bf0*/  LEA.HI R4, R4, R231, RZ, 0x1 ;  /* 0x000000e704047211 */ /* 0x000fc400078f08ff */
[----:B------:R-:W-:Y:S02]  /*0c00*/  LOP3.LUT R5, R5, 0xfffffc00, RZ, 0xc0, !PT ;  /* 0xfffffc0005057812 */ /* 0x000fe400078ec0ff */
[----:B------:R-:W-:Y:S02]  /*0c10*/  SHF.R.S32.HI R10, RZ, 0x1f, R227 ;  /* 0x0000001fff0a7819 */ /* 0x000fe400000114e3 */
[----:B------:R-:W-:Y:S02]  /*0c20*/  LOP3.LUT R4, R4, 0x3fffffe, RZ, 0xc0, !PT ;  /* 0x03fffffe04047812 */ /* 0x000fe400078ec0ff */
[CC--:B------:R-:W-:Y:S02]  /*0c30*/  LEA.HI R7, R10.reuse, R227.reuse, RZ, 0x2 ;  /* 0x000000e30a077211 */ /* 0x0c0fe400078f10ff */
[----:B------:R-:W-:Y:S01]  /*0c40*/  LEA.HI R10, R10, R227, RZ, 0x5 ;  /* 0x000000e30a0a7211 */ /* 0x000fe200078f28ff */
[----:B------:R-:W-:Y:S01]  /*0c50*/  IMAD.IADD R4, R231, 0x1, -R4 ;  /* 0x00000001e7047824 */ /* 0x000fe200078e0a04 */
[----:B------:R-:W-:-:S02]  /*0c60*/  SHF.R.S32.HI R6, RZ, 0x2, R7 ;  /* 0x00000002ff067819 */ /* 0x000fc40000011407 */
[----:B------:R-:W-:Y:S02]  /*0c70*/  SHF.R.S32.HI R3, RZ, 0x1f, R7 ;  /* 0x0000001fff037819 */ /* 0x000fe40000011407 */
[----:B------:R-:W-:Y:S02]  /*0c80*/  SHF.R.S32.HI R10, RZ, 0x5, R10 ;  /* 0x00000005ff0a7819 */ /* 0x000fe4000001140a */
[----:B------:R-:W-:Y:S02]  /*0c90*/  LEA.HI R8, R3, R6, RZ, 0x3 ;  /* 0x0000000603087211 */ /* 0x000fe400078f18ff */
[----:B------:R-:W-:Y:S02]  /*0ca0*/  LEA.HI R3, R0, R233, RZ, 0x4 ;  /* 0x000000e900037211 */ /* 0x000fe400078f20ff */
[----:B------:R-:W-:Y:S02]  /*0cb0*/  LOP3.LUT R9, R8, 0xfffffff8, RZ, 0xc0, !PT ;  /* 0xfffffff808097812 */ /* 0x000fe400078ec0ff */
[----:B------:R-:W-:-:S02]  /*0cc0*/  SHF.R.S32.HI R8, RZ, 0x4, R3 ;  /* 0x00000004ff087819 */ /* 0x000fc40000011403 */
[----:B------:R-:W-:Y:S01]  /*0cd0*/  LOP3.LUT R212, R7, 0x7ffffffc, RZ, 0xc0, !PT ;  /* 0x7ffffffc07d47812 */ /* 0x000fe200078ec0ff */
        /* <DEDUP_REMOVED lines=8> */
[----:B------:R-:W-:Y:S02]  /*0d60*/  IMAD.IADD R3, R8, 0x1, -R3 ;  /* 0x0000000108037824 */ /* 0x000fe400078e0a03 */
[----:B------:R-:W-:Y:S02]  /*0d70*/  IMAD.IADD R212, R227, 0x1, -R212 ;  /* 0x00000001e3d47824 */ /* 0x000fe400078e0ad4 */
        /* <DEDUP_REMOVED lines=35> */
[----:B------:R-:W-:-:S02]  /*0fb0*/  SHF.R.U32.HI R207, RZ, 0x3, R201 ;  /* 0x00000003ffcf7819 */ /* 0x000fc400000116c9 */
[----:B------:R-:W-:Y:S02]  /*0fc0*/  LOP3.LUT R3, R201, 0x38, R16, 0xf8, !PT ;  /* 0x00000038c9037812 */ /* 0x000fe400078ef810 */
[----:B------:R-:W-:Y:S02]  /*0fd0*/  SHF.R.U32.HI R205, RZ, 0x3, R200 ;  /* 0x00000003ffcd7819 */ /* 0x000fe400000116c8 */
[--C-:B------:R-:W-:Y:S02]  /*0fe0*/  LOP3.LUT R6, R200, 0x38, R16.reuse, 0xf8, !PT ;  /* 0x00000038c8067812 */ /* 0x100fe400078ef810 */
[----:B------:R-:W-:Y:S02]  /*0ff0*/  SHF.R.U32.HI R203, RZ, 0x3, R199 ;  /* 0x00000003ffcb7819 */ /* 0x000fe400000116c7 */
[----:B------:R-:W-:Y:S02]  /*1000*/  LOP3.LUT R7, R199, 0x38, R16, 0xf8, !PT ;  /* 0x00000038c7077812 */ /* 0x000fe400078ef810 */
[----:B------:R-:W-:-:S02]  /*1010*/  LOP3.LUT R208, R5, 0xfffffe00, RZ, 0xc0, !PT ;  /* 0xfffffe0005d07812 */ /* 0x000fc400078ec0ff */
[----:B------:R-:W-:Y:S02]  /*1020*/  LOP3.LUT R206, R0, 0xfffffe00, RZ, 0xc0, !PT ;  /* 0xfffffe0000ce7812 */ /* 0x000fe400078ec0ff */
[----:B------:R-:W-:Y:S02]  /*1030*/  LOP3.LUT R204, R4, 0xfffffe00, RZ, 0xc0, !PT ;  /* 0xfffffe0004cc7812 */ /* 0x000fe400078ec0ff */
[----:B------:R-:W-:Y:S02]  /*1040*/  LOP3.LUT R214, R210, R214, R209, 0xf6, !PT ;  /* 0x000000d6d2d67212 */ /* 0x000fe400078ef6d1 */
[----:B------:R-:W-:Y:S02]  /*1050*/  LOP3.LUT R3, R208, R3, R207, 0xf6, !PT ;  /* 0x00000003d0037212 */ /* 0x000fe400078ef6cf */
[----:B------:R-:W-:Y:S01]  /*1060*/  LOP3.LUT R229, R206, R6, R205, 0xf6, !PT ;  /* 0x00000006cee57212 */ /* 0x000fe200078ef6cd */
[--C-:B------:R-:W-:Y:S01]  /*1070*/  IMAD R211, R214, 0x2, R226.reuse ;  /* 0x00000002d6d37824 */ /* 0x100fe200078e02e2 */
[----:B------:R-:W-:Y:S01]  /*1080*/  LOP3.LUT R7, R204, R7, R203, 0xf6, !PT ;  /* 0x00000007cc077212 */ /* 0x000fe200078ef6cb */
[----:B------:R-:W-:Y:S01]  /*1090*/  IMAD R230, R3, 0x2, R226 ;  /* 0x0000000203e67824 */ /* 0x000fe200078e02e2 */
[----:B------:R-:W-:Y:S01]  /*10a0*/  SHF.R.S32.HI R217, RZ, 0x1f, R188 ;  /* 0x0000001fffd97819 */ /* 0x000fe200000114bc */
[--C-:B------:R-:W-:Y:S01]  /*10b0*/  IMAD R229, R229, 0x2, R226.reuse ;  /* 0x00000002e5e57824 */ /* 0x100fe200078e02e2 */
[----:B------:R-:W-:Y:S01]  /*10c0*/  SHF.R.S32.HI R216, RZ, 0x1f, R187 ;  /* 0x0000001fffd87819 */ /* 0x000fe200000114bb */
[----:B------:R-:W-:Y:S01]  /*10d0*/  IMAD R228, R7, 0x2, R226 ;  /* 0x0000000207e47824 */ /* 0x000fe200078e02e2 */
[----:B------:R-:W-:-:S02]  /*10e0*/  SHF.R.S32.HI R215, RZ, 0x1f, R189 ;  /* 0x0000001fffd77819 */ /* 0x000fc400000114bd */
[----:B------:R-:W-:Y:S02]  /*10f0*/  SHF.R.S32.HI R17, RZ, 0x1f, R16 ;  /* 0x0000001fff117819 */ /* 0x000fe40000011410 */
[----:B--2---:R-:W-:-:S07]  /*1100*/  LOP3.LUT R197, R11, 0x1, RZ, 0xfc, !PT ;  /* 0x000000010bc57812 */ /* 0x004fce00078efcff */
.L_x_7975:
[----:B0----5:R-:W0:Y:S02]  /*1110*/  LDC.64 R4, c[0x0][0xc60] ;  /* 0x00031800ff047b82 */ /* 0x021e240000000a00 */
[----:B0-----:R-:W-:-:S05]  /*1120*/  IMAD.WIDE R4, R195, 0x4, R4 ;  /* 0x00000004c3047825 */ /* 0x001fca00078e0204 */
[----:B------:R-:W2:Y:S01]  /*1130*/  LDG.E R222, desc[UR38][R4.64] ;  /* 0x0000002604de7981 */ /* 0x000ea2000c1e1900 */
[----:B------:R-:W-:Y:S05]  /*1140*/  YIELD ;  /* 0x0000000000007946 */ /* 0x000fea0003800000 */
[----:B------:R-:W-:Y:S01]  /*1150*/  ULDC.64 UR4, c[0x0][0xa28] ;  /* 0x00028a0000047ab9 */ /* 0x000fe20000000a00 */
[----:B------:R-:W-:Y:S01]  /*1160*/  ULDC.64 UR8, c[0x0][0xa18] ;  /* 0x0002860000087ab9 */ /* 0x000fe20000000a00 */
[----:B------:R-:W-:Y:S01]  /*1170*/  ISETP.NE.U32.AND P1, PT, RZ, UR4, PT ;  /* 0x00000004ff007c0c */ /* 0x000fe2000bf25070 */
[----:B------:R-:W-:Y:S01]  /*1180*/  ULDC.64 UR6, c[0x0][0xa08] ;  /* 0x0002820000067ab9 */ /* 0x000fe20000000a00 */
[----:B------:R-:W-:Y:S01]  /*1190*/  IMAD.MOV.U32 R3, RZ, RZ, RZ ;  /* 0x000000ffff037224 */ /* 0x000fe200078e00ff */
[----:B------:R-:W-:Y:S01]  /*11a0*/  ISETP.NE.U32.AND P0, PT, RZ, UR6, PT ;  /* 0x00000006ff007c0c */ /* 0x000fe2000bf05070 */
[----:B------:R-:W-:Y:S01]  /*11b0*/  IMAD.MOV.U32 R29, RZ, RZ, RZ ;  /* 0x000000ffff1d7224 */ /* 0x000fe200078e00ff */
[----:B------:R-:W-:-:S02]  /*11c0*/  ISETP.NE.AND.EX P1, PT, RZ, UR5, PT, P1 ;  /* 0x00000005ff007c0c */ /* 0x000fc4000bf25310 */
[----:B------:R-:W-:Y:S02]  /*11d0*/  ISETP.NE.AND.EX P0, PT, RZ, UR7, PT, P0 ;  /* 0x00000007ff007c0c */ /* 0x000fe4000bf05300 */
[----:B--2---:R-:W-:Y:S01]  /*11e0*/  SHF.R.S32.HI R225, RZ, 0x1f, R222 ;  /* 0x0000001fffe17819 */ /* 0x004fe200000114de */
[----:B------:R-:W-:-:S08]  /*11f0*/  IMAD.SHL.U32 R220, R222, 0x4, RZ ;  /* 0x00000004dedc7824 */ /* 0x000fd000078e00ff */
[C---:B---34-:R-:W-:Y:S02]  /*1200*/  @P1 LEA R6, P2, R222.reuse, UR4, 0x2 ;  /* 0x00000004de061c11 */ /* 0x058fe4000f8410ff */
[C-C-:B------:R-:W-:Y:S02]  /*1210*/  SHF.L.U64.HI R221, R222.reuse, 0x2, R225.reuse ;  /* 0x00000002dedd7819 */ /* 0x140fe400000102e1 */
[----:B------:R-:W-:Y:S02]  /*1220*/  @P1 LEA.HI.X R7, R222, UR5, R225, 0x2, P2 ;  /* 0x00000005de071c11 */ /* 0x000fe400090f14e1 */
[----:B------:R-:W-:Y:S01]  /*1230*/  ISETP.NE.U32.AND P2, PT, RZ, UR8, PT ;  /* 0x00000008ff007c0c */ /* 0x000fe2000bf45070 */
[----:B------:R-:W-:Y:S01]  /*1240*/  ULDC UR4, c[0x0][0x288] ;  /* 0x0000a20000047ab9 */ /* 0x000fe20000000800 */
[----:B------:R-:W-:Y:S01]  /*1250*/  IADD3 R8, P3, R220, UR6, RZ ;  /* 0x00000006dc087c10 */ /* 0x000fe2000ff7e0ff */
[----:B------:R0:W5:Y:S01]  /*1260*/  @P1 LDG.E R3, desc[UR38][R6.64] ;  /* 0x0000002606031981 */ /* 0x000162000c1e1900 */
[----:B------:R-:W-:Y:S01]  /*1270*/  ISETP.NE.AND.EX P2, PT, RZ, UR9, PT, P2 ;  /* 0x00000009ff007c0c */ /* 0x000fe2000bf45320 */
[----:B------:R-:W-:Y:S01]  /*1280*/  IMAD.U32 R195, RZ, RZ, UR4 ;  /* 0x00000004ffc37e24 */ /* 0x000fe2000f8e00ff */
[----:B------:R-:W-:Y:S01]  /*1290*/  IADD3.X R9, R221, UR7, RZ, P3, !PT ;  /* 0x00000007dd097c10 */ /* 0x000fe20009ffe4ff */
[----:B------:R-:W-:-:S04]  /*12a0*/  ULDC.64 UR4, c[0x0][0x3f8] ;  /* 0x0000fe0000047ab9 */ /* 0x000fc80000000a00 */
[----:B------:R0:W5:Y:S06]  /*12b0*/  @P0 LDG.E R29, desc[UR38][R8.64] ;  /* 0x00000026081d0981 */ /* 0x00016c000c1e1900 */
[----:B------:R-:W-:-:S04]  /*12c0*/  @P2 IADD3 R4, P1, R220, UR8, RZ ;  /* 0x00000008dc042c10 */ /* 0x000fc8000ff3e0ff */
[----:B------:R-:W-:-:S05]  /*12d0*/  @P2 IADD3.X R5, R221, UR9, RZ, P1, !PT ;  /* 0x00000009dd052c10 */ /* 0x000fca0008ffe4ff */
        /* <DEDUP_REMOVED lines=9> */
[----:B------:R-:W-:Y:S02]  /*1370*/  IMAD.U32 R28, RZ, RZ, UR4 ;  /* 0x00000004ff1c7e24 */ /* 0x000fe4000f8e00ff */
[----:B------:R-:W-:Y:S01]  /*1380*/  IMAD.MOV.U32 R27, RZ, RZ, R222 ;  /* 0x000000ffff1b7224 */ /* 0x000fe200078e00de */
[----:B01----:R-:W-:Y:S06]  /*1390*/  @P2 BRA `(.L_x_7755) ;  /* 0x0000000000242947 */ /* 0x003fec0003800000 */
        /* <DEDUP_REMOVED lines=9> */
.L_x_7755:
[----:B------:R-:W-:Y:S01]  /*1430*/  ULDC.64 UR4, c[0x0][0xa20] ;  /* 0x0002880000047ab9 */ /* 0x000fe20000000a00 */
[----:B------:R-:W-:Y:S01]  /*1440*/  IMAD.MOV.U32 R224, RZ, RZ, R193 ;  /* 0x000000ffffe07224 */ /* 0x000fe200078e00c1 */
[----:B------:R-:W-:Y:S01]  /*1450*/  ISETP.NE.U32.AND P1, PT, RZ, UR4, PT ;  /* 0x00000004ff007c0c */ /* 0x000fe2000bf25070 */
[----:B------:R-:W-:-:S03]  /*1460*/  IMAD.MOV.U32 R218, RZ, RZ, R194 ;  /* 0x000000ffffda7224 */ /* 0x000fc600078e00c2 */
[----:B------:R-:W-:-:S13]  /*1470*/  ISETP.NE.AND.EX P1, PT, RZ, UR5, PT, P1 ;  /* 0x00000005ff007c0c */ /* 0x000fda000bf25310 */
[----:B------:R-:W-:Y:S05]  /*1480*/  @!P1 BRA `(.L_x_7756) ;  /* 0x0000000000109947 */ /* 0x000fea0003800000 */
[----:B------:R-:W-:-:S04]  /*1490*/  IADD3 R4, P0, R220, UR4, RZ ;  /* 0x00000004dc047c10 */ /* 0x000fc8000ff1e0ff */
[----:B------:R-:W-:-:S05]  /*14a0*/  IADD3.X R5, R221, UR5, RZ, P0, !PT ;  /* 0x00000005dd057c10 */ /* 0x000fca00087fe4ff */
[----:B------:R0:W5:Y:S01]  /*14b0*/  LDG.E R28, desc[UR38][R4.64] ;  /* 0x00000026041c7981 */ /* 0x000162000c1e1900 */
[----:B------:R-:W-:Y:S05]  /*14c0*/  BRA `(.L_x_7757) ;  /* 0x0000000000107947 */ /* 0x000fea0003800000 */
.L_x_7756:
[----:B------:R-:W-:Y:S05]  /*14d0*/  @!P0 BRA `(.L_x_7757) ;  /* 0x00000000000c8947 */ /* 0x000fea0003800000 */
[----:B------:R-:W2:Y:S04]  /*14e0*/  LDG.E R5, desc[UR38][R8.64] ;  /* 0x0000002608057981 */ /* 0x000ea8000c1e1900 */
[----:B------:R-:W2:Y:S02]  /*14f0*/  LDG.E R28, desc[UR38][R8.64+0x4] ;  /* 0x00000426081c7981 */ /* 0x000ea4000c1e1900 */
[----:B--2---:R-:W-:-:S07]  /*1500*/  IMAD.IADD R28, R28, 0x1, -R5 ;  /* 0x000000011c1c7824 */ /* 0x004fce00078e0a05 */
.L_x_7757:
[----:B------:R-:W-:Y:S02]  /*1510*/  ULDC.64 UR4, c[0x0][0xa10] ;  /* 0x0002840000047ab9 */ /* 0x000fe40000000a00 */
        /* <DEDUP_REMOVED lines=8> */
[----:B------:R-:W-:Y:S01]  /*15a0*/  LEA R3, R193, 0xff, 0x7 ;  /* 0x000000ffc1037811 */ /* 0x000fe200078e38ff */
[----:B------:R-:W-:Y:S01]  /*15b0*/  IMAD.MOV R25, RZ, RZ, -R8 ;  /* 0x000000ffff197224 */ /* 0x000fe200078e0a08 */
[----:B------:R-:W-:Y:S01]  /*15c0*/  ISETP.NE.U32.AND P1, PT, RZ, UR4, PT ;  /* 0x00000004ff007c0c */ /* 0x000fe2000bf25070 */
[----:B------:R-:W-:-:S03]  /*15d0*/  IMAD.MOV.U32 R117, RZ, RZ, R28 ;  /* 0x000000ffff757224 */ /* 0x000fc600078e001c */
[----:B------:R-:W-:Y:S02]  /*15e0*/  VIMNMX R25, RZ, R25, !PT ;  /* 0x00000019ff197248 */ /* 0x000fe40007fe0100 */
[----:B------:R-:W-:-:S13]  /*15f0*/  ISETP.NE.AND.EX P1, PT, RZ, UR5, PT, P1 ;  /* 0x00000005ff007c0c */ /* 0x000fda000bf25310 */
[----:B------:R-:W-:-:S04]  /*1600*/  @P1 IADD3 R6, P2, R220, UR4, RZ ;  /* 0x00000004dc061c10 */ /* 0x000fc8000ff5e0ff */
[----:B------:R-:W-:-:S05]  /*1610*/  @P1 IADD3.X R7, R221, UR5, RZ, P2, !PT ;  /* 0x00000005dd071c10 */ /* 0x000fca00097fe4ff */
[----:B------:R0:W5:Y:S01]  /*1620*/  @P1 LDG.E R117, desc[UR38][R6.64] ;  /* 0x0000002606751981 */ /* 0x000162000c1e1900 */
[----:B--2---:R-:W-:-:S04]  /*1630*/  @P0 IMAD.IADD R24, R9, 0x1, -R0 ;  /* 0x0000000109180824 */ /* 0x004fc800078e0a00 */
[----:B------:R-:W-:-:S04]  /*1640*/  IMAD.IADD R198, R8, 0x1, R24 ;  /* 0x0000000108c67824 */ /* 0x000fc800078e0218 */
[C---:B------:R-:W-:Y:S01]  /*1650*/  VIADD R0, R198.reuse, 0x7f ;  /* 0x0000007fc6007836 */ /* 0x040fe20000000000 */
[----:B------:R-:W-:-:S04]  /*1660*/  IADD3 R4, R198, R3, -R195 ;  /* 0x00000003c6047210 */ /* 0x000fc80007ffe8c3 */
[----:B------:R-:W-:Y:S02]  /*1670*/  SHF.R.S32.HI R3, RZ, 0x1f, R0 ;  /* 0x0000001fff037819 */ /* 0x000fe40000011400 */
[----:B------:R-:W-:Y:S02]  /*1680*/  SHF.R.S32.HI R5, RZ, 0x1f, R4 ;  /* 0x0000001fff057819 */ /* 0x000fe40000011404 */
[----:B------:R-:W-:Y:S02]  /*1690*/  LEA.HI R3, R3, R0, RZ, 0x7 ;  /* 0x0000000003037211 */ /* 0x000fe400078f38ff */
[----:B------:R-:W-:Y:S02]  /*16a0*/  LEA.HI R5, R5, R4, RZ, 0x7 ;  /* 0x0000000405057211 */ /* 0x000fe400078f38ff */
[----:B------:R-:W-:Y:S02]  /*16b0*/  SHF.R.S32.HI R3, RZ, 0x7, R3 ;  /* 0x00000007ff037819 */ /* 0x000fe40000011403 */
[----:B------:R-:W-:-:S04]  /*16c0*/  SHF.R.S32.HI R0, RZ, 0x7, R5 ;  /* 0x00000007ff007819 */ /* 0x000fc80000011405 */
[----:B------:R-:W-:-:S05]  /*16d0*/  VIMNMX R123, R3, R0, PT ;  /* 0x00000000037b7248 */ /* 0x000fca0003fe0100 */
[----:B------:R-:W-:-:S05]  /*16e0*/  IMAD R3, R123, 0x80, -R8 ;  /* 0x000000807b037824 */ /* 0x000fca00078e0a08 */
[----:B------:R-:W-:-:S04]  /*16f0*/  VIMNMX R0, R3, R24, PT ;  /* 0x0000001803007248 */ /* 0x000fc80003fe0100 */
[----:B------:R-:W-:Y:S02]  /*1700*/  ISETP.GT.AND P0, PT, R0, R25, PT ;  /* 0x000000190000720c */ /* 0x000fe40003f04270 */
[----:B------:R-:W-:-:S05]  /*1710*/  SHF.R.U32.HI R25, RZ, 0x7, R25 ;  /* 0x00000007ff197819 */ /* 0x000fca0000011619 */
[----:B------:R-:W-:-:S06]  /*1720*/  IMAD.MOV.U32 R26, RZ, RZ, R25 ;  /* 0x000000ffff1a7224 */ /* 0x000fcc00078e0019 */
[----:B------:R-:W-:-:S05]  /*1730*/  @P0 VIADD R0, R0, 0x7f ;  /* 0x0000007f00000836 */ /* 0x000fca0000000000 */
[----:B------:R-:W-:-:S04]  /*1740*/  @P0 SHF.R.S32.HI R3, RZ, 0x1f, R0 ;  /* 0x0000001fff030819 */ /* 0x000fc80000011400 */
[----:B------:R-:W-:-:S04]  /*1750*/  @P0 LEA.HI R3, R3, R0, RZ, 0x7 ;  /* 0x0000000003030211 */ /* 0x000fc800078f38ff */
[----:B------:R-:W-:Y:S02]  /*1760*/  @P0 SHF.R.S32.HI R26, RZ, 0x7, R3 ;  /* 0x00000007ff1a0819 */ /* 0x000fe40000011403 */
        /* <DEDUP_REMOVED lines=23> */
.L_x_7760:
[----:B------:R-:W-:Y:S05]  /*18e0*/  BSYNC B6 ;  /* 0x0000000000067941 */ /* 0x000fea0003800000 */
.L_x_7759:
        /* <DEDUP_REMOVED lines=20> */
.L_x_7762:
[----:B------:R-:W-:Y:S05]  /*1a30*/  BSYNC B6 ;  /* 0x0000000000067941 */ /* 0x000fea0003800000 */
.L_x_7761:
[----:B------:R-:W-:Y:S01]  /*1a40*/  ULDC.64 UR4, c[0x0][0x9f8] ;  /* 0x00027e0000047ab9 */ /* 0x000fe20000000a00 */
[----:B------:R-:W0:Y:S01]  /*1a50*/  LDC R0, c[0x0][0x428] ;  /* 0x00010a00ff007b82 */ /* 0x000e220000000800 */
[----:B------:R-:W-:-:S07]  /*1a60*/  ISETP.NE.U32.AND P0, PT, RZ, UR4, PT ;  /* 0x00000004ff007c0c */ /* 0x000fce000bf05070 */
[----:B------:R-:W1:Y:S01]  /*1a70*/  LDC.64 R40, c[0x0][0x2f0] ;  /* 0x0000bc00ff287b82 */ /* 0x000e620000000a00 */
[----:B------:R-:W-:Y:S01]  /*1a80*/  ISETP.NE.AND.EX P0, PT, RZ, UR5, PT, P0 ;  /* 0x00000005ff007c0c */ /* 0x000fe2000bf05300 */
[----:B------:R-:W2:Y:S01]  /*1a90*/  S2R R21, SR_TID.X ;  /* 0x0000000000157919 */ /* 0x000ea20000002100 */
[----:B------:R-:W-:Y:S01]  /*1aa0*/  IMAD.IADD R85, R29, 0x1, R28 ;  /* 0x000000011d557824 */ /* 0x000fe200078e021c */
[----:B------:R-:W-:-:S04]  /*1ab0*/  ULDC.64 UR6, c[0x0][0xa08] ;  /* 0x0002820000067ab9 */ /* 0x000fc80000000a00 */
[----:B------:R-:W3:Y:S06]  /*1ac0*/  LDC.64 R108, c[0x0][0x3d8] ;  /* 0x0000f600ff6c7b82 */ /* 0x000eec0000000a00 */
[----:B------:R-:W-:Y:S02]  /*1ad0*/  @P0 IADD3 R4, P1, R220, UR4, RZ ;  /* 0x00000004dc040c10 */ /* 0x000fe4000ff3e0ff */
[----:B------:R-:W4:Y:S02]  /*1ae0*/  LDC R29, c[0x0][0x3d4] ;  /* 0x0000f500ff1d7b82 */ /* 0x000f240000000800 */
[----:B------:R-:W-:Y:S01]  /*1af0*/  @P0 IADD3.X R5, R221, UR5, RZ, P1, !PT ;  /* 0x00000005dd050c10 */ /* 0x000fe20008ffe4ff */
[----:B------:R-:W-:-:S04]  /*1b00*/  ULDC.64 UR4, c[0x0][0x2f8] ;  /* 0x0000be0000047ab9 */ /* 0x000fc80000000a00 */
[----:B------:R2:W4:Y:S01]  /*1b10*/  @P0 LDG.E R27, desc[UR38][R4.64] ;  /* 0x00000026041b0981 */ /* 0x000522000c1e1900 */
[----:B0-----:R-:W-:Y:S01]  /*1b20*/  ISETP.NE.AND P0, PT, R0, 0x1, PT ;  /* 0x000000010000780c */ /* 0x001fe20003f05270 */
[----:B-1----:R-:W-:Y:S01]  /*1b30*/  IMAD.SHL.U32 R92, R40, 0x20, RZ ;  /* 0x00000020285c7824 */ /* 0x002fe200078e00ff */
[----:B------:R-:W-:Y:S01]  /*1b40*/  SHF.R.S32.HI R35, RZ, 0x1f, R85 ;  /* 0x0000001fff237819 */ /* 0x000fe20000011455 */
[-C--:B------:R-:W-:Y:S01]  /*1b50*/  IMAD.WIDE.U32 R42, R18, R40.reuse, R16 ;  /* 0x00000028122a7225 */ /* 0x080fe200078e0010 */
[----:B------:R-:W-:Y:S02]  /*1b60*/  SHF.R.S32.HI R23, RZ, 0x1f, R22 ;  /* 0x0000001fff177819 */ /* 0x000fe40000011416 */
[----:B------:R-:W-:Y:S01]  /*1b70*/  SHF.L.U64.HI R93, R40, 0x5, R41 ;  /* 0x00000005285d7819 */ /* 0x000fe20000010229 */
[-C--:B------:R-:W-:Y:S01]  /*1b80*/  IMAD R6, R35, R40.reuse, RZ ;  /* 0x0000002823067224 */ /* 0x080fe200078e02ff */
[----:B---3--:R-:W-:Y:S01]  /*1b90*/  SHF.L.U64.HI R15, R108, 0x5, R109 ;  /* 0x000000056c0f7819 */ /* 0x008fe2000001026d */
[----:B--2---:R-:W-:Y:S01]  /*1ba0*/  IMAD.WIDE.U32 R4, R85, R40, RZ ;  /* 0x0000002855047225 */ /* 0x004fe200078e00ff */
[----:B------:R-:W-:-:S03]  /*1bb0*/  SHF.R.U32.HI R21, RZ, 0x7, R21 ;  /* 0x00000007ff157819 */ /* 0x000fc60000011615 */
[----:B------:R-:W0:Y:S01]  /*1bc0*/  @P0 LDC R3, c[0x0][0x42c] ;  /* 0x00010b00ff030b82 */ /* 0x000e220000000800 */
[----:B------:R-:W-:Y:S01]  /*1bd0*/  ISETP.NE.AND P6, PT, R21, 0x1, PT ;  /* 0x000000011500780c */ /* 0x000fe20003fc5270 */
[----:B------:R-:W-:Y:S01]  /*1be0*/  IMAD.WIDE.U32 R10, R18, R108, R16 ;  /* 0x0000006c120a7225 */ /* 0x000fe200078e0010 */
[----:B----4-:R-:W-:-:S03]  /*1bf0*/  ISETP.GE.AND P2, PT, R16, R29, PT ;  /* 0x0000001d1000720c */ /* 0x010fc60003f46270 */
[----:B------:R-:W-:Y:S02]  /*1c00*/  IMAD.WIDE.U32 R90, R18, R40, R92 ;  /* 0x00000028125a7225 */ /* 0x000fe400078e005c */
[----:B------:R-:W1:Y:S02]  /*1c10*/  @P0 LDC R7, c[0x0][0x430] ;  /* 0x00010c00ff070b82 */ /* 0x000e640000000800 */
[----:B------:R-:W-:Y:S02]  /*1c20*/  IMAD.SHL.U32 R116, R29, 0x2, RZ ;  /* 0x000000021d747824 */ /* 0x000fe400078e00ff */
[----:B------:R-:W-:Y:S01]  /*1c30*/  VIADD R126, R21, 0x8 ;  /* 0x00000008157e7836 */ /* 0x000fe20000000000 */
[C---:B------:R-:W-:Y:S01]  /*1c40*/  SHF.L.U64.HI R21, R40.reuse, 0x6, R41 ;  /* 0x0000000628157819 */ /* 0x040fe20000010229 */
        /* <DEDUP_REMOVED lines=14> */
[----:B0-----:R-:W-:-:S04]  /*1d30*/  IMAD R12, R19, R6, RZ ;  /* 0x00000006130c7224 */ /* 0x001fc800078e02ff */
[----:B------:R-:W-:Y:S01]  /*1d40*/  IMAD R87, R18, R7, R12 ;  /* 0x0000000712577224 */ /* 0x000fe200078e020c */
[----:B------:R-:W-:Y:S02]  /*1d50*/  SHF.R.S32.HI R0, RZ, 0x1f, R27 ;  /* 0x0000001fff007819 */ /* 0x000fe4000001141b */
[----:B------:R-:W-:Y:S02]  /*1d60*/  SEL R99, R27, RZ, !P0 ;  /* 0x000000ff1b637207 */ /* 0x000fe40004000000 */
[----:B------:R-:W-:Y:S02]  /*1d70*/  SEL R9, R0, RZ, !P0 ;  /* 0x000000ff00097207 */ /* 0x000fe40004000000 */
[----:B------:R-:W-:Y:S01]  /*1d80*/  IADD3 R84, P0, R18, R85, RZ ;  /* 0x0000005512547210 */ /* 0x000fe20007f1e0ff */
[----:B------:R-:W-:-:S04]  /*1d90*/  IMAD.WIDE.U32 R100, R99, UR4, R4 ;  /* 0x0000000463647c25 */ /* 0x000fc8000f8e0004 */
[----:B------:R-:W-:Y:S02]  /*1da0*/  IMAD R0, R9, UR4, RZ ;  /* 0x0000000409007c24 */ /* 0x000fe4000f8e02ff */
[----:B------:R-:W-:Y:S01]  /*1db0*/  IMAD.X R85, R19, 0x1, R35, P0 ;  /* 0x0000000113557824 */ /* 0x000fe200000e0623 */
[----:B------:R-:W-:Y:S01]  /*1dc0*/  IADD3 R35, P3, R100, 0x40, RZ ;  /* 0x0000004064237810 */ /* 0x000fe20007f7e0ff */
        /* <DEDUP_REMOVED lines=15> */
[----:B------:R-:W-:Y:S02]  /*1ec0*/  IMAD.MOV.U32 R88, RZ, RZ, R8 ;  /* 0x000000ffff587224 */ /* 0x000fe400078e0008 */
[----:B------:R-:W-:Y:S01]  /*1ed0*/  IMAD.WIDE.U32 R98, R99, UR4, R4 ;  /* 0x0000000463627c25 */ /* 0x000fe2000f8e0004 */
[----:B------:R-:W-:Y:S01]  /*1ee0*/  ULDC UR4, c[0x0][0x2e4] ;  /* 0x0000b90000047ab9 */ /* 0x000fe20000000800 */
[----:B------:R-:W-:Y:S01]  /*1ef0*/  @!P6 BAR.SYNC.DEFER_BLOCKING 0x9, 0x100 ;  /* 0x024400000000eb1d */ /* 0x000fe20000010000 */
[C---:B------:R-:W-:Y:S01]  /*1f00*/  ISETP.GE.AND P2, PT, R16.reuse, UR4, PT ;  /* 0x0000000410007c0c */ /* 0x040fe2000bf46270 */
[----:B------:R-:W-:Y:S02]  /*1f10*/  IMAD.IADD R3, R16, 0x1, R3 ;  /* 0x0000000110037824 */ /* 0x000fe400078e0203 */
[----:B------:R-:W-:-:S03]  /*1f20*/  IMAD.WIDE.U32 R4, R18, R108, R22 ;  /* 0x0000006c12047225 */ /* 0x000fc600078e0016 */
[----:B------:R-:W-:Y:S01]  /*1f30*/  SHF.R.S32.HI R14, RZ, 0x1f, R3 ;  /* 0x0000001fff0e7819 */ /* 0x000fe20000011403 */
[----:B------:R-:W-:Y:S01]  /*1f40*/  IMAD.IADD R89, R9, 0x1, R87 ;  /* 0x0000000109597824 */ /* 0x000fe200078e0257 */
[----:B-----5:R-:W-:Y:S01]  /*1f50*/  SHF.R.S32.HI R9, RZ, 0x1f, R117 ;  /* 0x0000001fff097819 */ /* 0x020fe20000011475 */
[----:B------:R-:W-:Y:S01]  /*1f60*/  IMAD.IADD R5, R5, 0x1, R13 ;  /* 0x0000000105057824 */ /* 0x000fe200078e020d */
[CC--:B------:R-:W-:Y:S01]  /*1f70*/  LEA.HI R8, R14.reuse, R3.reuse, RZ, 0x6 ;  /* 0x000000030e087211 */ /* 0x0c0fe200078f30ff */
[----:B------:R-:W-:Y:S01]  /*1f80*/  IMAD.IADD R11, R13, 0x1, R11 ;  /* 0x000000010d0b7824 */ /* 0x000fe200078e020b */
[----:B------:R-:W-:Y:S01]  /*1f90*/  LEA.HI R44, R14, R3, RZ, 0x3 ;  /* 0x000000030e2c7211 */ /* 0x000fe200078f18ff */
[----:B------:R-:W-:-:S03]  /*1fa0*/  IMAD.WIDE.U32 R96, R117, R108, R4 ;  /* 0x0000006c75607225 */ /* 0x000fc600078e0004 */
[----:B------:R-:W-:Y:S01]  /*1fb0*/  LOP3.LUT R3, R44, 0x38, RZ, 0xc0, !PT ;  /* 0x000000382c037812 */ /* 0x000fe200078ec0ff */
[----:B------:R-:W-:Y:S01]  /*1fc0*/  IMAD.SHL.U32 R8, R8, 0x80, RZ ;  /* 0x0000008008087824 */ /* 0x000fe200078e00ff */
[----:B------:R-:W-:Y:S01]  /*1fd0*/  LOP3.LUT R20, R199, 0x38, R44, 0xf8, !PT ;  /* 0x00000038c7147812 */ /* 0x000fe200078ef82c */
[-C--:B------:R-:W-:Y:S01]  /*1fe0*/  IMAD.WIDE.U32 R12, R18, R6.reuse, R16 ;  /* 0x00000006120c7225 */ /* 0x080fe200078e0010 */
[----:B------:R-:W-:Y:S02]  /*1ff0*/  LOP3.LUT R14, R200, 0x38, R44, 0xf8, !PT ;  /* 0x00000038c80e7812 */ /* 0x000fe400078ef82c */
[----:B------:R-:W-:Y:S01]  /*2000*/  LOP3.LUT R115, R8, 0xffffe000, RZ, 0xc0, !PT ;  /* 0xffffe00008737812 */ /* 0x000fe200078ec0ff */
[----:B------:R-:W-:Y:S01]  /*2010*/  IMAD R4, R9, R6, RZ ;  /* 0x0000000609047224 */ /* 0x000fe200078e02ff */
[----:B------:R-:W-:Y:S01]  /*2020*/  LOP3.LUT R8, R3, 0x1c0, R202, 0xf8, !PT ;  /* 0x000001c003087812 */ /* 0x000fe200078ef8ca */
[----:B------:R-:W-:Y:S01]  /*2030*/  IMAD R3, R19, R40, RZ ;  /* 0x0000002813037224 */ /* 0x000fe200078e02ff */
[----:B------:R-:W-:Y:S01]  /*2040*/  LOP3.LUT R20, R20, R203, RZ, 0x3c, !PT ;  /* 0x000000cb14147212 */ /* 0x000fe200078e3cff */
[----:B------:R-:W-:Y:S01]  /*2050*/  IMAD.MOV.U32 R86, RZ, RZ, R12 ;  /* 0x000000ffff567224 */ /* 0x000fe200078e000c */
[----:B------:R-:W-:Y:S01]  /*2060*/  LOP3.LUT R12, R201, 0x38, R44, 0xf8, !PT ;  /* 0x00000038c90c7812 */ /* 0x000fe200078ef82c */
[----:B------:R-:W-:Y:S01]  /*2070*/  IMAD R27, R18, R41, R3 ;  /* 0x00000029121b7224 */ /* 0x000fe200078e0203 */
[----:B------:R-:W-:Y:S01]  /*2080*/  LOP3.LUT R14, R14, R205, RZ, 0x3c, !PT ;  /* 0x000000cd0e0e7212 */ /* 0x000fe200078e3cff */
[----:B------:R-:W-:Y:S01]  /*2090*/  IMAD R39, R117, R7, R4 ;  /* 0x0000000775277224 */ /* 0x000fe200078e0204 */
[----:B------:R-:W-:Y:S01]  /*20a0*/  IADD3 R4, P1, R92, R90, RZ ;  /* 0x0000005a5c047210 */ /* 0x000fe20007f3e0ff */
[----:B------:R-:W-:Y:S01]  /*20b0*/  IMAD.IADD R32, R101, 0x1, R33 ;  /* 0x0000000165207824 */ /* 0x000fe200078e0221 */
[----:B------:R-:W-:Y:S01]  /*20c0*/  IADD3 R33, P0, R100, R42, RZ ;  /* 0x0000002a64217210 */ /* 0x000fe20007f1e0ff */
[----:B------:R-:W-:Y:S01]  /*20d0*/  IMAD.IADD R5, R27, 0x1, R91 ;  /* 0x000000011b057824 */ /* 0x000fe200078e025b */
[----:B------:R-:W-:Y:S01]  /*20e0*/  LOP3.LUT R12, R12, R207, RZ, 0x3c, !PT ;  /* 0x000000cf0c0c7212 */ /* 0x000fe200078e3cff */
[----:B------:R-:W-:Y:S01]  /*20f0*/  IMAD R28, R9, R108, RZ ;  /* 0x0000006c091c7224 */ /* 0x000fe200078e02ff */
[----:B------:R-:W-:Y:S01]  /*2100*/  IADD3 R111, R20, R115, R204 ;  /* 0x00000073146f7210 */ /* 0x000fe20007ffe0cc */
[----:B------:R-:W-:Y:S01]  /*2110*/  IMAD.IADD R27, R43, 0x1, R27 ;  /* 0x000000012b1b7824 */ /* 0x000fe200078e021b */
[----:B------:R-:W-:Y:S01]  /*2120*/  LOP3.LUT R8, R8, R209, RZ, 0x3c, !PT ;  /* 0x000000d108087212 */ /* 0x000fe200078e3cff */
[----:B------:R-:W-:Y:S01]  /*2130*/  IMAD.IADD R87, R87, 0x1, R13 ;  /* 0x0000000157577824 */ /* 0x000fe200078e020d */
[----:B------:R-:W-:Y:S01]  /*2140*/  IADD3 R112, R14, R115, R206 ;  /* 0x000000730e707210 */ /* 0x000fe20007ffe0ce */
[----:B------:R-:W-:Y:S01]  /*2150*/  IMAD.X R20, R5, 0x1, R93, P1 ;  /* 0x0000000105147824 */ /* 0x000fe200008e065d */
[----:B------:R-:W-:Y:S01]  /*2160*/  IADD3 R107, P1, R4, R92, RZ ;  /* 0x0000005c046b7210 */ /* 0x000fe20007f3e0ff */
[C---:B------:R-:W-:Y:S01]  /*2170*/  IMAD R31, R117.reuse, R109, R28 ;  /* 0x0000006d751f7224 */ /* 0x040fe200078e021c */
[----:B------:R-:W-:Y:S01]  /*2180*/  IADD3 R113, R12, R115, R208 ;  /* 0x000000730c717210 */ /* 0x000fe20007ffe0d0 */
[----:B------:R-:W-:Y:S01]  /*2190*/  IMAD.WIDE.U32 R94, R117, R108, R10 ;  /* 0x0000006c755e7225 */ /* 0x000fe200078e000a */
[----:B------:R-:W-:-:S02]  /*21a0*/  SHF.L.U64.HI R14, R108, 0x6, R109 ;  /* 0x000000066c0e7819 */ /* 0x000fc4000001026d */
[----:B------:R-:W-:Y:S01]  /*21b0*/  LOP3.LUT R34, R44, 0xfffffff8, RZ, 0xc0, !PT ;  /* 0xfffffff82c227812 */ /* 0x000fe200078ec0ff */
[----:B------:R-:W-:Y:S01]  /*21c0*/  IMAD.X R36, R27, 0x1, R32, P0 ;  /* 0x000000011b247824 */ /* 0x000fe200000e0620 */
[----:B------:R-:W-:Y:S01]  /*21d0*/  IADD3 R37, P0, R33, 0x40, RZ ;  /* 0x0000004021257810 */ /* 0x000fe20007f1e0ff */
[CC--:B------:R-:W-:Y:S01]  /*21e0*/  IMAD.WIDE.U32 R88, R117.reuse, R6.reuse, R88 ;  /* 0x0000000675587225 */ /* 0x0c0fe200078e0058 */
[----:B------:R-:W-:Y:S02]  /*21f0*/  SHF.L.U64.HI R109, R108, 0x7, R109 ;  /* 0x000000076c6d7819 */ /* 0x000fe4000001026d */
[----:B------:R-:W-:Y:S01]  /*2200*/  IADD3 R115, R8, R115, R210 ;  /* 0x0000007308737210 */ /* 0x000fe20007ffe0d2 */
[----:B------:R-:W-:Y:S01]  /*2210*/  IMAD.WIDE.U32 R86, R117, R6, R86 ;  /* 0x0000000675567225 */ /* 0x000fe200078e0056 */
[C-C-:B------:R-:W-:Y:S02]  /*2220*/  SHF.L.U64.HI R10, R6.reuse, 0x5, R7.reuse ;  /* 0x00000005060a7819 */ /* 0x140fe40000010207 */
[----:B------:R-:W-:Y:S01]  /*2230*/  SHF.L.U64.HI R9, R6, 0x6, R7 ;  /* 0x0000000606097819 */ /* 0x000fe20000010207 */
[----:B------:R-:W-:Y:S01]  /*2240*/  IMAD.SHL.U32 R13, R108, 0x20, RZ ;  /* 0x000000206c0d7824 */ /* 0x000fe200078e00ff */
[----:B------:R-:W-:Y:S01]  /*2250*/  SHF.L.U64.HI R3, R40, 0x7, R41 ;  /* 0x0000000728037819 */ /* 0x000fe20000010229 */
[C---:B------:R-:W-:Y:S01]  /*2260*/  IMAD.SHL.U32 R12, R108.reuse, 0x40, RZ ;  /* 0x000000406c0c7824 */ /* 0x040fe200078e00ff */
[----:B------:R-:W-:Y:S01]  /*2270*/  SHF.R.S32.HI R41, RZ, 0x1f, R34 ;  /* 0x0000001fff297819 */ /* 0x000fe20000011422 */
[----:B------:R-:W-:Y:S01]  /*2280*/  IMAD.SHL.U32 R11, R108, 0x80, RZ ;  /* 0x000000806c0b7824 */ /* 0x000fe200078e00ff */
[----:B------:R-:W-:Y:S01]  /*2290*/  SHF.L.U64.HI R108, R6, 0x7, R7 ;  /* 0x00000007066c7819 */ /* 0x000fe20000010207 */
[----:B------:R-:W-:-:S02]  /*22a0*/  IMAD.IADD R29, R97, 0x1, R31 ;  /* 0x00000001611d7824 */ /* 0x000fc400078e021f */
[----:B------:R-:W-:Y:S02]  /*22b0*/  IMAD.IADD R30, R31, 0x1, R95 ;  /* 0x000000011f1e7824 */ /* 0x000fe400078e025f */
[C---:B------:R-:W-:Y:S02]  /*22c0*/  IMAD.SHL.U32 R8, R6.reuse, 0x20, RZ ;  /* 0x0000002006087824 */ /* 0x040fe400078e00ff */
[----:B------:R-:W-:Y:S02]  /*22d0*/  IMAD.SHL.U32 R7, R6, 0x40, RZ ;  /* 0x0000004006077824 */ /* 0x000fe400078e00ff */
[----:B------:R-:W-:Y:S01]  /*22e0*/  IMAD.X R28, R20, 0x1, R93, P1 ;  /* 0x00000001141c7824 */ /* 0x000fe200008e065d */
[----:B------:R-:W-:Y:S01]  /*22f0*/  ISETP.GE.AND P1, PT, R196, UR4, PT ;  /* 0x00000004c4007c0c */ /* 0x000fe2000bf26270 */
[----:B------:R-:W-:Y:S02]  /*2300*/  IMAD.IADD R31, R89, 0x1, R39 ;  /* 0x00000001591f7824 */ /* 0x000fe400078e0227 */
[----:B------:R-:W-:Y:S01]  /*2310*/  IMAD.IADD R38, R39, 0x1, R87 ;  /* 0x0000000127267824 */ /* 0x000fe200078e0257 */
[----:B------:R-:W-:Y:S01]  /*2320*/  SHF.R.S32.HI R39, RZ, 0x3, R44 ;  /* 0x00000003ff277819 */ /* 0x000fe2000001142c */
[----:B------:R-:W-:-:S02]  /*2330*/  IMAD.SHL.U32 R6, R6, 0x80, RZ ;  /* 0x0000008006067824 */ /* 0x000fc400078e00ff */
[----:B------:R-:W-:Y:S02]  /*2340*/  IMAD.X R102, RZ, RZ, R32, P3 ;  /* 0x000000ffff667224 */ /* 0x000fe400018e0620 */
[----:B------:R-:W-:Y:S02]  /*2350*/  IMAD.X R103, RZ, RZ, R36, P0 ;  /* 0x000000ffff677224 */ /* 0x000fe400000e0624 */
[----:B------:R-:W-:-:S07]  /*2360*/  IMAD.IADD R104, R99, 0x1, R45 ;  /* 0x0000000163687824 */ /* 0x000fce00078e022d */
.L_x_7848:
        /* <DEDUP_REMOVED lines=18> */
[----:B------:R-:W-:Y:S01]  /*2490*/  IMAD R47, R44, R11, R46 ;  /* 0x0000000b2c2f7224 */ /* 0x000fe200078e022e */
        /* <DEDUP_REMOVED lines=37> */
.L_x_7767:
[----:B------:R-:W-:Y:S05]  /*26f0*/  BSYNC B1 ;  /* 0x0000000000017941 */ /* 0x000fea0003800000 */
.L_x_7766:
        /* <DEDUP_REMOVED lines=42> */
.L_x_7769:
[----:B------:R-:W-:Y:S05]  /*29a0*/  BSYNC B1 ;  /* 0x0000000000017941 */ /* 0x000fea0003800000 */
.L_x_7768:
        /* <DEDUP_REMOVED lines=48> */
.L_x_7771:
[----:B------:R-:W-:Y:S05]  /*2cb0*/  BSYNC B1 ;  /* 0x0000000000017941 */ /* 0x000fea0003800000 */
.L_x_7770:
        /* <DEDUP_REMOVED lines=31> */
.L_x_7773:
[----:B------:R-:W-:Y:S05]  /*2eb0*/  BSYNC B1 ;  /* 0x0000000000017941 */ /* 0x000fea0003800000 */
.L_x_7772:
[----:B01---5:R-:W-:Y:S01]  /*2ec0*/  IMAD.MOV.U32 R44, RZ, RZ, R56 ;  /* 0x000000ffff2c7224 */ /* 0x023fe200078e0038 */
[----:B------:R-:W-:Y:S01]  /*2ed0*/  ISETP.NE.AND P0, PT, R197, 0x3, PT ;  /* 0x00000003c500780c */ /* 0x000fe20003f05270 */
        /* <DEDUP_REMOVED lines=30> */
[----:B------:R-:W-:Y:S01]  /*30c0*/  PRMT R139, R47, 0x7610, R139 ;  /* 0x000076102f8b7816 */ /* 0x000fe2000000008b */
[----:B------:R-:W-:Y:S06]  /*30d0*/  @!P0 BRA `(.L_x_7774) ;  /* 0x0000000000048947 */ /* 0x000fec0003800000 */
[----:B------:R-:W-:Y:S01]  /*30e0*/  BPT.TRAP 0x1 ;  /* 0x000000040000795c */ /* 0x000fe20000300000 */
.L_x_7774:
[----:B------:R-:W-:Y:S01]  /*30f0*/  IMAD R105, R184, 0x8, R2 ;  /* 0x00000008b8697824 */ /* 0x000fe200078e0202 */
[----:B------:R-:W-:Y:S01]  /*3100*/  SHF.L.U32 R122, R191, 0x1f, RZ ;  /* 0x0000001fbf7a7819 */ /* 0x000fe200000006ff */
[----:B------:R-:W-:Y:S03]  /*3110*/  BSSY B1, `(.L_x_7775) ;  /* 0x0000003000017945 */ /* 0x000fe60003800000 */
[----:B------:R-:W0:Y:S02]  /*3120*/  SYNCS.PHASECHK.TRANS64.TRYWAIT P6, [R105+URZ+0x28890], R122 ;  /* 0x0288907a690075a7 */ /* 0x000e2400080c017f */
[----:B0-----:R-:W-:Y:S05]  /*3130*/  @!P6 BRA `(.L_x_7776) ;  /* 0x000001c400f8e947 */ /* 0x001fea0003800000 */
.L_x_8083:
[----:B------:R-:W-:Y:S05]  /*3140*/  BSYNC B1 ;  /* 0x0000000000017941 */ /* 0x000fea0003800000 */
.L_x_7775:
        /* <DEDUP_REMOVED lines=14> */
[----:B------:R-:W-:Y:S02]  /*3230*/  SHF.R.U64 R160, R82, 0x10, R83 ;  /* 0x0000001052a07819 */ /* 0x000fe40000001253 */
        /* <DEDUP_REMOVED lines=15> */
[----:B------:R-:W-:-:S02]  /*3330*/  IMAD.U32 R47, R45, 0x10000, RZ ;  /* 0x000100002d2f7824 */ /* 0x000fc400078e00ff */
[C---:B------:R-:W-:Y:S01]  /*3340*/  FMUL.FTZ R164, R76.reuse, R160 ;  /* 0x000000a04ca47220 */ /* 0x040fe20000410000 */
[-C--:B------:R-:W-:Y:S01]  /*3350*/  FMUL.FTZ R163, R76, R83.reuse ;  /* 0x000000534ca37220 */ /* 0x080fe20000410000 */
[C---:B------:R-:W-:Y:S01]  /*3360*/  IMAD.U32 R45, R44.reuse, 0x10000, RZ ;  /* 0x000100002c2d7824 */ /* 0x040fe200078e00ff */
[----:B------:R-:W-:Y:S01]  /*3370*/  LOP3.LUT R44, R44, 0xffff0000, RZ, 0xc0, !PT ;  /* 0xffff00002c2c7812 */ /* 0x000fe200078ec0ff */
[----:B------:R-:W-:Y:S01]  /*3380*/  FMUL.FTZ R165, R81, R162 ;  /* 0x000000a251a57220 */ /* 0x000fe20000410000 */
        /* <DEDUP_REMOVED lines=21> */
.L_x_7782:
[----:B------:R-:W-:Y:S05]  /*34e0*/  BSYNC B3 ;  /* 0x0000000000037941 */ /* 0x000fea0003800000 */
.L_x_7781:
[----:B------:R-:W-:Y:S02]  /*34f0*/  ULDC.64 UR4, c[0x0][0x2d8] ;  /* 0x0000b60000047ab9 */ /* 0x000fe40000000a00 */
[----:B------:R-:W-:-:S04]  /*3500*/  LEA R76, P3, R77, UR4, 0x1 ;  /* 0x000000044d4c7c11 */ /* 0x000fc8000f8608ff */
[----:B------:R-:W-:-:S05]  /*3510*/  LEA.HI.X R77, R77, UR5, R156, 0x1, P3 ;  /* 0x000000054d4d7c11 */ /* 0x000fca00098f0c9c */
[----:B--2---:R1:W-:Y:S04]  /*3520*/  STG.E.128 desc[UR38][R76.64], R44 ;  /* 0x0000002c4c007986 */ /* 0x0043e8000c101d26 */
.L_x_7780:
[----:B------:R-:W-:Y:S05]  /*3530*/  BSYNC B2 ;  /* 0x0000000000027941 */ /* 0x000fea0003800000 */
.L_x_7779:
        /* <DEDUP_REMOVED lines=11> */
[----:B------:R-:W-:Y:S02]  /*35f0*/  PRMT R144, R144, 0x5410, R77 ;  /* 0x0000541090907816 */ /* 0x000fe4000000004d */
[----:B------:R-:W-:Y:S02]  /*3600*/  PRMT R141, R141, 0x5410, R76 ;  /* 0x000054108d8d7816 */ /* 0x000fe4000000004c */
[----:B------:R-:W-:Y:S01]  /*3610*/  SHF.R.U64 R83, R72, 0x10, R73 ;  /* 0x0000001048537819 */ /* 0x000fe20000001249 */
[C---:B------:R-:W-:Y:S01]  /*3620*/  IMAD.U32 R72, R46.reuse, 0x10000, RZ ;  /* 0x000100002e487824 */ /* 0x040fe200078e00ff */
        /* <DEDUP_REMOVED lines=15> */
[----:B------:R-:W-:Y:S01]  /*3720*/  FMUL.FTZ R83, R47, R80 ;  /* 0x000000502f537220 */ /* 0x000fe20000410000 */
[----:B------:R-:W-:Y:S01]  /*3730*/  LOP3.LUT R141, R141, 0xffff0000, RZ, 0xc0, !PT ;  /* 0xffff00008d8d7812 */ /* 0x000fe200078ec0ff */
[----:B------:R-:W-:Y:S01]  /*3740*/  FFMA.FTZ R72, R72, R81, R73 ;  /* 0x0000005148487223 */ /* 0x000fe20000010049 */
[----:B------:R-:W-:Y:S01]  /*3750*/  FMUL.FTZ R47, R47, R76 ;  /* 0x0000004c2f2f7220 */ /* 0x000fe20000410000 */
[----:B------:R-:W-:Y:S01]  /*3760*/  LOP3.LUT R44, R44, 0xffff0000, RZ, 0xc0, !PT ;  /* 0xffff00002c2c7812 */ /* 0x000fe200078ec0ff */
[----:B------:R-:W-:Y:S01]  /*3770*/  FMUL.FTZ R73, R75, R144 ;  /* 0x000000904b497220 */ /* 0x000fe20000410000 */
[----:B------:R-:W-:-:S02]  /*3780*/  IMAD.U32 R142, R142, 0x10000, RZ ;  /* 0x000100008e8e7824 */ /* 0x000fc400078e00ff */
[-C--:B------:R-:W-:Y:S01]  /*3790*/  FMUL.FTZ R75, R75, R141.reuse ;  /* 0x0000008d4b4b7220 */ /* 0x080fe20000410000 */
        /* <DEDUP_REMOVED lines=15> */
.L_x_7784:
[----:B------:R-:W-:Y:S05]  /*3890*/  BSYNC B2 ;  /* 0x0000000000027941 */ /* 0x000fea0003800000 */
.L_x_7783:
[----:B------:R-:W-:Y:S02]  /*38a0*/  ULDC.64 UR4, c[0x0][0x2d8] ;  /* 0x0000b60000047ab9 */ /* 0x000fe40000000a00 */
[----:B------:R-:W-:-:S04]  /*38b0*/  LEA R72, P3, R154, UR4, 0x1 ;  /* 0x000000049a487c11 */ /* 0x000fc8000f8608ff */
[----:B------:R-:W-:-:S05]  /*38c0*/  LEA.HI.X R73, R154, UR5, R153, 0x1, P3 ;  /* 0x000000059a497c11 */ /* 0x000fca00098f0c99 */
[----:B--2---:R2:W-:Y:S04]  /*38d0*/  STG.E.128 desc[UR38][R72.64], R44 ;  /* 0x0000002c48007986 */ /* 0x0045e8000c101d26 */
.L_x_7778:
[----:B------:R-:W-:Y:S05]  /*38e0*/  BSYNC B1 ;  /* 0x0000000000017941 */ /* 0x000fea0003800000 */
.L_x_7777:
        /* <DEDUP_REMOVED lines=58> */
.L_x_7790:
[----:B------:R-:W-:Y:S05]  /*3c90*/  BSYNC B3 ;  /* 0x0000000000037941 */ /* 0x000fea0003800000 */
.L_x_7789:
[----:B------:R-:W-:Y:S02]  /*3ca0*/  ULDC.64 UR4, c[0x0][0x2d8] ;  /* 0x0000b60000047ab9 */ /* 0x000fe40000000a00 */
[----:B------:R-:W-:-:S04]  /*3cb0*/  LEA R68, P3, R74, UR4, 0x1 ;  /* 0x000000044a447c11 */ /* 0x000fc8000f8608ff */
[----:B------:R-:W-:-:S05]  /*3cc0*/  LEA.HI.X R69, R74, UR5, R75, 0x1, P3 ;  /* 0x000000054a457c11 */ /* 0x000fca00098f0c4b */
[----:B--2---:R2:W-:Y:S04]  /*3cd0*/  STG.E.128 desc[UR38][R68.64], R44 ;  /* 0x0000002c44007986 */ /* 0x0045e8000c101d26 */
.L_x_7788:
[----:B------:R-:W-:Y:S05]  /*3ce0*/  BSYNC B2 ;  /* 0x0000000000027941 */ /* 0x000fea0003800000 */
.L_x_7787:
        /* <DEDUP_REMOVED lines=53> */
.L_x_7792:
[----:B------:R-:W-:Y:S05]  /*4040*/  BSYNC B2 ;  /* 0x0000000000027941 */ /* 0x000fea0003800000 */
.L_x_7791:
[----:B------:R-:W-:Y:S02]  /*4050*/  ULDC.64 UR4, c[0x0][0x2d8] ;  /* 0x0000b60000047ab9 */ /* 0x000fe40000000a00 */
[----:B------:R-:W-:-:S04]  /*4060*/  LEA R64, P3, R72, UR4, 0x1 ;  /* 0x0000000448407c11 */ /* 0x000fc8000f8608ff */
[----:B------:R-:W-:-:S05]  /*4070*/  LEA.HI.X R65, R72, UR5, R77, 0x1, P3 ;  /* 0x0000000548417c11 */ /* 0x000fca00098f0c4d */
[----:B--2---:R3:W-:Y:S04]  /*4080*/  STG.E.128 desc[UR38][R64.64], R44 ;  /* 0x0000002c40007986 */ /* 0x0047e8000c101d26 */
.L_x_7786:
[----:B------:R-:W-:Y:S05]  /*4090*/  BSYNC B1 ;  /* 0x0000000000017941 */ /* 0x000fea0003800000 */
.L_x_7785:
[----:B------:R-:W-:Y:S01]  /*40a0*/  ISETP.NE.AND P3, PT, R143, RZ, PT ;  /* 0x000000ff8f00720c */ /* 0x000fe20003f65270 */
[----:B------:R-:W-:-:S12]  /*40b0*/  BSSY B1, `(.L_x_7793) ;  /* 0x000007a000017945 */ /* 0x000fd80003800000 */
[----:B------:R-:W-:Y:S05]  /*40c0*/  @P3 BRA `(.L_x_7794) ;  /* 0x0000000400e03947 */ /* 0x000fea0003800000 */
[----:B------:R-:W-:Y:S01]  /*40d0*/  IADD3 R70, P3, P4, R4, R118, R16 ;  /* 0x0000007604467210 */ /* 0x000fe20007c7e010 */
        /* <DEDUP_REMOVED lines=55> */
.L_x_7798:
[----:B------:R-:W-:Y:S05]  /*4450*/  BSYNC B3 ;  /* 0x0000000000037941 */ /* 0x000fea0003800000 */
.L_x_7797:
[----:B------:R-:W-:Y:S02]  /*4460*/  ULDC.64 UR4, c[0x0][0x2d8] ;  /* 0x0000b60000047ab9 */ /* 0x000fe40000000a00 */
[----:B------:R-:W-:-:S04]  /*4470*/  LEA R60, P3, R68, UR4, 0x1 ;  /* 0x00000004443c7c11 */ /* 0x000fc8000f8608ff */
[----:B------:R-:W-:-:S05]  /*4480*/  LEA.HI.X R61, R68, UR5, R73, 0x1, P3 ;  /* 0x00000005443d7c11 */ /* 0x000fca00098f0c49 */
[----:B--2---:R4:W-:Y:S04]  /*4490*/  STG.E.128 desc[UR38][R60.64], R44 ;  /* 0x0000002c3c007986 */ /* 0x0049e8000c101d26 */
.L_x_7796:
[----:B------:R-:W-:Y:S05]  /*44a0*/  BSYNC B2 ;  /* 0x0000000000027941 */ /* 0x000fea0003800000 */
.L_x_7795:
        /* <DEDUP_REMOVED lines=53> */
.L_x_7800:
[----:B------:R-:W-:Y:S05]  /*4800*/  BSYNC B2 ;  /* 0x0000000000027941 */ /* 0x000fea0003800000 */
.L_x_7799:
[----:B------:R-:W-:Y:S02]  /*4810*/  ULDC.64 UR4, c[0x0][0x2d8] ;  /* 0x0000b60000047ab9 */ /* 0x000fe40000000a00 */
[----:B------:R-:W-:-:S04]  /*4820*/  LEA R56, P3, R64, UR4, 0x1 ;  /* 0x0000000440387c11 */ /* 0x000fc8000f8608ff */
[----:B------:R-:W-:-:S05]  /*4830*/  LEA.HI.X R57, R64, UR5, R69, 0x1, P3 ;  /* 0x0000000540397c11 */ /* 0x000fca00098f0c45 */
[----:B--2---:R1:W-:Y:S04]  /*4840*/  STG.E.128 desc[UR38][R56.64], R44 ;  /* 0x0000002c38007986 */ /* 0x0043e8000c101d26 */
.L_x_7794:
[----:B------:R-:W-:Y:S05]  /*4850*/  BSYNC B1 ;  /* 0x0000000000017941 */ /* 0x000fea0003800000 */
.L_x_7793:
        /* <DEDUP_REMOVED lines=56> */
.L_x_7805:
[----:B------:R-:W-:Y:S05]  /*4be0*/  BSYNC B2 ;  /* 0x0000000000027941 */ /* 0x000fea0003800000 */
.L_x_7804:
[----:B------:R-:W-:Y:S01]  /*4bf0*/  ULDC.64 UR4, c[0x0][0x2d8] ;  /* 0x0000b60000047ab9 */ /* 0x000fe20000000a00 */
[----:B------:R-:W-:Y:S01]  /*4c00*/  IMAD.X R54, R57, 0x1, R32, P3 ;  /* 0x0000000139367824 */ /* 0x000fe200018e0620 */
[----:B------:R-:W-:-:S04]  /*4c10*/  LEA R52, P3, R63, UR4, 0x1 ;  /* 0x000000043f347c11 */ /* 0x000fc8000f8608ff */
[----:B------:R-:W-:-:S05]  /*4c20*/  LEA.HI.X R53, R63, UR5, R54, 0x1, P3 ;  /* 0x000000053f357c11 */ /* 0x000fca00098f0c36 */
[----:B--2---:R1:W-:Y:S04]  /*4c30*/  STG.E.128 desc[UR38][R52.64], R44 ;  /* 0x0000002c34007986 */ /* 0x0043e8000c101d26 */
.L_x_7803:
[----:B------:R-:W-:Y:S05]  /*4c40*/  BSYNC B1 ;  /* 0x0000000000017941 */ /* 0x000fea0003800000 */
.L_x_7802:
        /* <DEDUP_REMOVED lines=52> */
.L_x_7807:
[----:B------:R-:W-:Y:S05]  /*4f90*/  BSYNC B1 ;  /* 0x0000000000017941 */ /* 0x000fea0003800000 */
.L_x_7806:
[----:B------:R-:W-:Y:S01]  /*4fa0*/  ULDC.64 UR4, c[0x0][0x2d8] ;  /* 0x0000b60000047ab9 */ /* 0x000fe20000000a00 */
[----:B------:R-:W-:Y:S01]  /*4fb0*/  IMAD.X R57, R57, 0x1, R102, P3 ;  /* 0x0000000139397824 */ /* 0x000fe200018e0666 */
[----:B------:R-:W-:-:S04]  /*4fc0*/  LEA R48, P3, R56, UR4, 0x1 ;  /* 0x0000000438307c11 */ /* 0x000fc8000f8608ff */
[----:B------:R-:W-:-:S05]  /*4fd0*/  LEA.HI.X R49, R56, UR5, R57, 0x1, P3 ;  /* 0x0000000538317c11 */ /* 0x000fca00098f0c39 */
[----:B--2---:R1:W-:Y:S01]  /*4fe0*/  STG.E.128 desc[UR38][R48.64], R44 ;  /* 0x0000002c30007986 */ /* 0x0043e2000c101d26 */
[----:B------:R-:W-:Y:S05]  /*4ff0*/  BRA `(.L_x_7801) ;  /* 0x00000030007c7947 */ /* 0x000fea0003800000 */
.L_x_7765:
        /* <DEDUP_REMOVED lines=84> */
.L_x_7809:
[----:B------:R-:W-:Y:S05]  /*5540*/  BSYNC B1 ;  /* 0x0000000000017941 */ /* 0x000fea0003800000 */
.L_x_7808:
[----:B-----5:R-:W-:Y:S01]  /*5550*/  IMAD.MOV.U32 R76, RZ, RZ, R70 ;  /* 0x000000ffff4c7224 */ /* 0x020fe200078e0046 */
        /* <DEDUP_REMOVED lines=66> */
.L_x_7810:
        /* <DEDUP_REMOVED lines=9> */
.L_x_8084:
[----:B------:R-:W-:Y:S05]  /*5a10*/  BSYNC B1 ;  /* 0x0000000000017941 */ /* 0x000fea0003800000 */
.L_x_7811:
        /* <DEDUP_REMOVED lines=34> */
[----:B------:R-:W-:Y:S02]  /*5c40*/  SHF.R.U64 R167, R46, 0x10, R47 ;  /* 0x000000102ea77819 */ /* 0x000fe4000000122f */
[----:B------:R-:W-:Y:S02]  /*5c50*/  PRMT R163, R163, 0x5410, R172 ;  /* 0x00005410a3a37816 */ /* 0x000fe400000000ac */
[----:B------:R-:W-:Y:S02]  /*5c60*/  PRMT R165, R165, 0x5410, R170 ;  /* 0x00005410a5a57816 */ /* 0x000fe400000000aa */
[----:B------:R-:W-:Y:S01]  /*5c70*/  SHF.R.U64 R166, R48, 0x10, R49 ;  /* 0x0000001030a67819 */ /* 0x000fe20000001231 */
[----:B------:R-:W-:Y:S01]  /*5c80*/  IMAD.U32 R49, R82, 0x10000, RZ ;  /* 0x0001000052317824 */ /* 0x000fe200078e00ff */
[--C-:B------:R-:W-:Y:S01]  /*5c90*/  SHF.R.U64 R169, R50, 0x10, R51.reuse ;  /* 0x0000001032a97819 */ /* 0x100fe20000001233 */
[----:B-1----:R-:W-:Y:S01]  /*5ca0*/  IMAD.U32 R48, R78, 0x10000, RZ ;  /* 0x000100004e307824 */ /* 0x002fe200078e00ff */
[----:B------:R-:W-:Y:S01]  /*5cb0*/  SHF.R.U32.HI R171, RZ, 0x10, R51 ;  /* 0x00000010ffab7819 */ /* 0x000fe20000011633 */
[----:B------:R-:W-:Y:S01]  /*5cc0*/  IMAD.U32 R51, R77, 0x10000, RZ ;  /* 0x000100004d337824 */ /* 0x000fe200078e00ff */
[----:B------:R-:W-:Y:S01]  /*5cd0*/  PRMT R164, R164, 0x5410, R167 ;  /* 0x00005410a4a47816 */ /* 0x000fe200000000a7 */
[----:B------:R-:W-:Y:S01]  /*5ce0*/  IMAD.U32 R167, R163, 0x10000, RZ ;  /* 0x00010000a3a77824 */ /* 0x000fe200078e00ff */
[----:B------:R-:W-:-:S02]  /*5cf0*/  SHF.R.U32.HI R173, RZ, 0x10, R47 ;  /* 0x00000010ffad7819 */ /* 0x000fc4000001162f */
[----:B------:R-:W-:Y:S01]  /*5d00*/  LOP3.LUT R46, R77, 0xffff0000, RZ, 0xc0, !PT ;  /* 0xffff00004d2e7812 */ /* 0x000fe200078ec0ff */
[C---:B------:R-:W-:Y:S01]  /*5d10*/  IMAD.U32 R77, R79.reuse, 0x10000, RZ ;  /* 0x000100004f4d7824 */ /* 0x040fe200078e00ff */
[----:B------:R-:W-:Y:S01]  /*5d20*/  LOP3.LUT R47, R79, 0xffff0000, RZ, 0xc0, !PT ;  /* 0xffff00004f2f7812 */ /* 0x000fe200078ec0ff */
[C---:B------:R-:W-:Y:S01]  /*5d30*/  IMAD.U32 R79, R83.reuse, 0x10000, RZ ;  /* 0x00010000534f7824 */ /* 0x040fe200078e00ff */
[----:B------:R-:W-:Y:S01]  /*5d40*/  LOP3.LUT R50, R83, 0xffff0000, RZ, 0xc0, !PT ;  /* 0xffff000053327812 */ /* 0x000fe200078ec0ff */
[----:B------:R-:W-:Y:S01]  /*5d50*/  IMAD.U32 R83, R165, 0x10000, RZ ;  /* 0x00010000a5537824 */ /* 0x000fe200078e00ff */
[----:B------:R-:W-:Y:S02]  /*5d60*/  LOP3.LUT R81, R81, 0xffff0000, RZ, 0xc0, !PT ;  /* 0xffff000051517812 */ /* 0x000fe400078ec0ff */
        /* <DEDUP_REMOVED lines=10> */
[----:B------:R-:W-:Y:S01]  /*5e10*/  SHF.R.U64 R156, R44, 0x10, R45 ;  /* 0x000000102c9c7819 */ /* 0x000fe2000000122d */
[----:B------:R-:W-:-:S02]  /*5e20*/  IMAD.U32 R166, R162, 0x10000, RZ ;  /* 0x00010000a2a67824 */ /* 0x000fc400078e00ff */
[----:B------:R-:W-:Y:S01]  /*5e30*/  FFMA.FTZ R51, R51, R167, R170 ;  /* 0x000000a733337223 */ /* 0x000fe200000100aa */
[-C--:B------:R-:W-:Y:S01]  /*5e40*/  FMUL.FTZ R81, R81, R158.reuse ;  /* 0x0000009e51517220 */ /* 0x080fe20000410000 */
[----:B------:R-:W-:Y:S01]  /*5e50*/  PRMT R156, R128, 0x5432, R156 ;  /* 0x00005432809c7816 */ /* 0x000fe2000000009c */
[C---:B------:R-:W-:Y:S01]  /*5e60*/  FFMA.FTZ R158, R46.reuse, R158, -R165 ;  /* 0x0000009e2e9e7223 */ /* 0x040fe200000108a5 */
[C---:B------:R-:W-:Y:S01]  /*5e70*/  FMUL.FTZ R170, R79.reuse, R168 ;  /* 0x000000a84faa7220 */ /* 0x040fe20000410000 */
[-C--:B------:R-:W-:Y:S01]  /*5e80*/  FMUL.FTZ R165, R79, R166.reuse ;  /* 0x000000a64fa57220 */ /* 0x080fe20000410000 */
[----:B------:R-:W-:Y:S01]  /*5e90*/  FFMA.FTZ R46, R46, R163, R81 ;  /* 0x000000a32e2e7223 */ /* 0x000fe20000010051 */
[----:B------:R-:W-:Y:S02]  /*5ea0*/  IMAD.U32 R45, R80, 0x10000, RZ ;  /* 0x00010000502d7824 */ /* 0x000fe400078e00ff */
[----:B------:R-:W-:Y:S01]  /*5eb0*/  FFMA.FTZ R79, R77, R166, -R170 ;  /* 0x000000a64d4f7223 */ /* 0x000fe200000108aa */
[----:B------:R-:W-:Y:S01]  /*5ec0*/  LOP3.LUT R171, R171, 0xffff0000, RZ, 0xc0, !PT ;  /* 0xffff0000abab7812 */ /* 0x000fe200078ec0ff */
[----:B------:R-:W-:Y:S01]  /*5ed0*/  FFMA.FTZ R77, R77, R168, R165 ;  /* 0x000000a84d4d7223 */ /* 0x000fe200000100a5 */
[----:B------:R-:W-:Y:S01]  /*5ee0*/  LOP3.LUT R162, R162, 0xffff0000, RZ, 0xc0, !PT ;  /* 0xffff0000a2a27812 */ /* 0x000fe200078ec0ff */
[----:B------:R-:W-:Y:S01]  /*5ef0*/  IMAD.U32 R81, R156, 0x10000, RZ ;  /* 0x000100009c517824 */ /* 0x000fe200078e00ff */
[----:B------:R-:W-:Y:S01]  /*5f00*/  LOP3.LUT R80, R80, 0xffff0000, RZ, 0xc0, !PT ;  /* 0xffff000050507812 */ /* 0x000fe200078ec0ff */
[C---:B------:R-:W-:Y:S01]  /*5f10*/  IMAD.U32 R163, R161.reuse, 0x10000, RZ ;  /* 0x00010000a1a37824 */ /* 0x040fe200078e00ff */
[----:B------:R-:W-:Y:S01]  /*5f20*/  LOP3.LUT R165, R161, 0xffff0000, RZ, 0xc0, !PT ;  /* 0xffff0000a1a57812 */ /* 0x000fe200078ec0ff */
[----:B------:R-:W-:Y:S01]  /*5f30*/  IMAD.U32 R44, R76, 0x10000, RZ ;  /* 0x000100004c2c7824 */ /* 0x000fe200078e00ff */
[----:B------:R-:W-:Y:S01]  /*5f40*/  LOP3.LUT R161, R156, 0xffff0000, RZ, 0xc0, !PT ;  /* 0xffff00009ca17812 */ /* 0x000fe200078ec0ff */
[C---:B------:R-:W-:Y:S01]  /*5f50*/  FMUL.FTZ R156, R45.reuse, R81 ;  /* 0x000000512d9c7220 */ /* 0x040fe20000410000 */
[----:B------:R-:W-:Y:S01]  /*5f60*/  LOP3.LUT R76, R76, 0xffff0000, RZ, 0xc0, !PT ;  /* 0xffff00004c4c7812 */ /* 0x000fe200078ec0ff */
[----:B------:R-:W-:Y:S01]  /*5f70*/  FMUL.FTZ R166, R50, R171 ;  /* 0x000000ab32a67220 */ /* 0x000fe20000410000 */
[----:B------:R-:W-:Y:S01]  /*5f80*/  PRMT R160, R160, 0x5410, R169 ;  /* 0x00005410a0a07816 */ /* 0x000fe200000000a9 */
[-C--:B------:R-:W-:Y:S01]  /*5f90*/  FMUL.FTZ R168, R50, R162.reuse ;  /* 0x000000a232a87220 */ /* 0x080fe20000410000 */
[----:B------:R-:W-:Y:S01]  /*5fa0*/  FMUL.FTZ R167, R45, R163 ;  /* 0x000000a32da77220 */ /* 0x000fe20000410000 */
[----:B------:R-:W-:Y:S01]  /*5fb0*/  FMUL.FTZ R45, R80, R165 ;  /* 0x000000a5502d7220 */ /* 0x000fe20000410000 */
[C---:B------:R-:W-:Y:S01]  /*5fc0*/  FFMA.FTZ R156, R44.reuse, R163, R156 ;  /* 0x000000a32c9c7223 */ /* 0x040fe2000001009c */
[C---:B------:R-:W-:Y:S01]  /*5fd0*/  FFMA.FTZ R50, R47.reuse, R162, -R166 ;  /* 0x000000a22f327223 */ /* 0x040fe200000108a6 */
[----:B------:R-:W-:Y:S01]  /*5fe0*/  FFMA.FTZ R168, R47, R171, R168 ;  /* 0x000000ab2fa87223 */ /* 0x000fe200000100a8 */
[----:B------:R-:W-:Y:S01]  /*5ff0*/  FFMA.FTZ R167, R44, R81, -R167 ;  /* 0x000000512ca77223 */ /* 0x000fe200000108a7 */
[-C--:B------:R-:W-:Y:S01]  /*6000*/  FMUL.FTZ R163, R80, R161.reuse ;  /* 0x000000a150a37220 */ /* 0x080fe20000410000 */
[----:B------:R-:W-:Y:S01]  /*6010*/  LOP3.LUT R82, R82, 0xffff0000, RZ, 0xc0, !PT ;  /* 0xffff000052527812 */ /* 0x000fe200078ec0ff */
[----:B------:R-:W-:Y:S01]  /*6020*/  FFMA.FTZ R80, R76, R161, -R45 ;  /* 0x000000a14c507223 */ /* 0x000fe2000001082d */
[C---:B------:R-:W-:Y:S01]  /*6030*/  IMAD.U32 R47, R160.reuse, 0x10000, RZ ;  /* 0x00010000a02f7824 */ /* 0x040fe200078e00ff */
[----:B------:R-:W-:Y:S01]  /*6040*/  LOP3.LUT R81, R160, 0xffff0000, RZ, 0xc0, !PT ;  /* 0xffff0000a0517812 */ /* 0x000fe200078ec0ff */
[C---:B------:R-:W-:Y:S01]  /*6050*/  IMAD.U32 R44, R164.reuse, 0x10000, RZ ;  /* 0x00010000a42c7824 */ /* 0x040fe200078e00ff */
[----:B------:R-:W-:Y:S01]  /*6060*/  LOP3.LUT R45, R164, 0xffff0000, RZ, 0xc0, !PT ;  /* 0xffff0000a42d7812 */ /* 0x000fe200078ec0ff */
[----:B------:R-:W-:Y:S01]  /*6070*/  FFMA.FTZ R163, R76, R165, R163 ;  /* 0x000000a54ca37223 */ /* 0x000fe200000100a3 */
[C---:B------:R-:W-:Y:S01]  /*6080*/  FMUL.FTZ R161, R49.reuse, R47 ;  /* 0x0000002f31a17220 */ /* 0x040fe20000410000 */
[-C--:B------:R-:W-:Y:S01]  /*6090*/  FMUL.FTZ R76, R49, R44.reuse ;  /* 0x0000002c314c7220 */ /* 0x080fe20000410000 */
[----:B------:R-:W-:Y:S01]  /*60a0*/  LOP3.LUT R78, R78, 0xffff0000, RZ, 0xc0, !PT ;  /* 0xffff00004e4e7812 */ /* 0x000fe200078ec0ff */
[C---:B------:R-:W-:Y:S01]  /*60b0*/  FMUL.FTZ R49, R82.reuse, R81 ;  /* 0x0000005152317220 */ /* 0x040fe20000410000 */
[----:B------:R-:W-:Y:S01]  /*60c0*/  FMUL.FTZ R82, R82, R45 ;  /* 0x0000002d52527220 */ /* 0x000fe20000410000 */
[C---:B------:R-:W-:Y:S01]  /*60d0*/  FFMA.FTZ R76, R48.reuse, R47, R76 ;  /* 0x0000002f304c7223 */ /* 0x040fe2000001004c */
[----:B------:R-:W-:Y:S01]  /*60e0*/  FFMA.FTZ R161, R48, R44, -R161 ;  /* 0x0000002c30a17223 */ /* 0x000fe200000108a1 */
        /* <DEDUP_REMOVED lines=15> */
.L_x_7816:
[----:B------:R-:W-:Y:S05]  /*61e0*/  BSYNC B2 ;  /* 0x0000000000027941 */ /* 0x000fea0003800000 */
.L_x_7815:
        /* <DEDUP_REMOVED lines=11> */
.L_x_7814:
[----:B------:R-:W-:Y:S05]  /*62a0*/  BSYNC B1 ;  /* 0x0000000000017941 */ /* 0x000fea0003800000 */
.L_x_7813:
        /* <DEDUP_REMOVED lines=35> */
[--C-:B------:R-:W-:Y:S02]  /*64e0*/  SHF.R.U64 R157, R54, 0x10, R55.reuse ;  /* 0x00000010369d7819 */ /* 0x100fe40000001237 */
[----:B------:R-:W-:-:S02]  /*64f0*/  SHF.R.U32.HI R156, RZ, 0x10, R55 ;  /* 0x00000010ff9c7819 */ /* 0x000fc40000011637 */
[--C-:B------:R-:W-:Y:S01]  /*6500*/  SHF.R.U64 R125, R58, 0x10, R59.reuse ;  /* 0x000000103a7d7819 */ /* 0x100fe2000000123b */
[----:B-1----:R-:W-:Y:S01]  /*6510*/  IMAD.U32 R58, R45, 0x10000, RZ ;  /* 0x000100002d3a7824 */ /* 0x002fe200078e00ff */
[----:B------:R-:W-:Y:S01]  /*6520*/  SHF.R.U32.HI R124, RZ, 0x10, R59 ;  /* 0x00000010ff7c7819 */ /* 0x000fe2000001163b */
[----:B------:R-:W-:Y:S01]  /*6530*/  IMAD.U32 R59, R49, 0x10000, RZ ;  /* 0x00010000313b7824 */ /* 0x000fe200078e00ff */
[----:B------:R-:W-:Y:S01]  /*6540*/  LOP3.LUT R55, R51, 0xffff0000, RZ, 0xc0, !PT ;  /* 0xffff000033377812 */ /* 0x000fe200078ec0ff */
[----:B------:R-:W-:Y:S01]  /*6550*/  IMAD.U32 R51, R155, 0x10000, RZ ;  /* 0x000100009b337824 */ /* 0x000fe200078e00ff */
[----:B------:R-:W-:Y:S01]  /*6560*/  LOP3.LUT R82, R49, 0xffff0000, RZ, 0xc0, !PT ;  /* 0xffff000031527812 */ /* 0x000fe200078ec0ff */
[----:B------:R-:W-:Y:S01]  /*6570*/  IMAD.U32 R49, R151, 0x10000, RZ ;  /* 0x0001000097317824 */ /* 0x000fe200078e00ff */
[----:B------:R-:W-:Y:S01]  /*6580*/  PRMT R152, R152, 0x5410, R125 ;  /* 0x0000541098987816 */ /* 0x000fe2000000007d */
[----:B------:R-:W-:Y:S01]  /*6590*/  FMUL.FTZ R125, R59, R51 ;  /* 0x000000333b7d7220 */ /* 0x000fe20000410000 */
[----:B------:R-:W-:Y:S01]  /*65a0*/  PRMT R153, R153, 0x5410, R124 ;  /* 0x0000541099997816 */ /* 0x000fe2000000007c */
[-C--:B------:R-:W-:Y:S01]  /*65b0*/  FMUL.FTZ R59, R59, R49.reuse ;  /* 0x000000313b3b7220 */ /* 0x080fe20000410000 */
[----:B------:R-:W-:Y:S01]  /*65c0*/  PRMT R149, R149, 0x5410, R156 ;  /* 0x0000541095957816 */ /* 0x000fe2000000009c */
[C---:B------:R-:W-:Y:S01]  /*65d0*/  FFMA.FTZ R49, R58.reuse, R49, -R125 ;  /* 0x000000313a317223 */ /* 0x040fe2000001087d */
[----:B------:R-:W-:Y:S01]  /*65e0*/  LOP3.LUT R151, R151, 0xffff0000, RZ, 0xc0, !PT ;  /* 0xffff000097977812 */ /* 0x000fe200078ec0ff */
[----:B------:R-:W-:Y:S01]  /*65f0*/  IMAD.U32 R124, R153, 0x10000, RZ ;  /* 0x00010000997c7824 */ /* 0x000fe200078e00ff */
[----:B------:R-:W-:Y:S01]  /*6600*/  LOP3.LUT R155, R155, 0xffff0000, RZ, 0xc0, !PT ;  /* 0xffff00009b9b7812 */ /* 0x000fe200078ec0ff */
[----:B------:R-:W-:Y:S01]  /*6610*/  FFMA.FTZ R51, R58, R51, R59 ;  /* 0x000000333a337223 */ /* 0x000fe2000001003b */
[----:B------:R-:W-:Y:S01]  /*6620*/  SHF.R.U64 R159, R52, 0x10, R53 ;  /* 0x00000010349f7819 */ /* 0x000fe20000001235 */
[----:B------:R-:W-:Y:S01]  /*6630*/  IMAD.U32 R58, R149, 0x10000, RZ ;  /* 0x00010000953a7824 */ /* 0x000fe200078e00ff */
[----:B------:R-:W-:Y:S01]  /*6640*/  SHF.R.U64 R147, R56, 0x10, R57 ;  /* 0x0000001038937819 */ /* 0x000fe20000001239 */
[C---:B------:R-:W-:Y:S01]  /*6650*/  FMUL.FTZ R59, R82.reuse, R151 ;  /* 0x00000097523b7220 */ /* 0x040fe20000410000 */
[----:B------:R-:W-:Y:S01]  /*6660*/  LOP3.LUT R56, R45, 0xffff0000, RZ, 0xc0, !PT ;  /* 0xffff00002d387812 */ /* 0x000fe200078ec0ff */
[-C--:B------:R-:W-:Y:S01]  /*6670*/  FMUL.FTZ R125, R82, R155.reuse ;  /* 0x0000009b527d7220 */ /* 0x080fe20000410000 */
[----:B------:R-:W-:Y:S01]  /*6680*/  LOP3.LUT R153, R153, 0xffff0000, RZ, 0xc0, !PT ;  /* 0xffff000099997812 */ /* 0x000fe200078ec0ff */
[----:B------:R-:W-:Y:S01]  /*6690*/  FMUL.FTZ R156, R83, R124 ;  /* 0x0000007c539c7220 */ /* 0x000fe20000410000 */
[----:B------:R-:W-:Y:S01]  /*66a0*/  PRMT R150, R150, 0x5410, R159 ;  /* 0x0000541096967816 */ /* 0x000fe2000000009f */
[----:B------:R-:W-:Y:S01]  /*66b0*/  IMAD.U32 R57, R47, 0x10000, RZ ;  /* 0x000100002f397824 */ /* 0x000fe200078e00ff */
[----:B------:R-:W-:Y:S01]  /*66c0*/  LOP3.LUT R149, R149, 0xffff0000, RZ, 0xc0, !PT ;  /* 0xffff000095957812 */ /* 0x000fe200078ec0ff */
[----:B------:R-:W-:Y:S01]  /*66d0*/  FMUL.FTZ R83, R83, R58 ;  /* 0x0000003a53537220 */ /* 0x000fe20000410000 */
[----:B------:R-:W-:Y:S01]  /*66e0*/  LOP3.LUT R54, R47, 0xffff0000, RZ, 0xc0, !PT ;  /* 0xffff00002f367812 */ /* 0x000fe200078ec0ff */
[----:B------:R-:W-:Y:S01]  /*66f0*/  FFMA.FTZ R146, R56, R155, R59 ;  /* 0x0000009b38927223 */ /* 0x000fe2000001003b */
[----:B------:R-:W-:Y:S01]  /*6700*/  PRMT R154, R154, 0x5410, R147 ;  /* 0x000054109a9a7816 */ /* 0x000fe20000000093 */
[----:B------:R-:W-:Y:S01]  /*6710*/  FFMA.FTZ R82, R56, R151, -R125 ;  /* 0x0000009738527223 */ /* 0x000fe2000001087d */
[----:B------:R-:W-:Y:S01]  /*6720*/  FMUL.FTZ R59, R55, R153 ;  /* 0x00000099373b7220 */ /* 0x000fe20000410000 */
[----:B------:R-:W-:-:S02]  /*6730*/  IMAD.U32 R53, R48, 0x10000, RZ ;  /* 0x0001000030357824 */ /* 0x000fc400078e00ff */
[C---:B------:R-:W-:Y:S01]  /*6740*/  FFMA.FTZ R156, R57.reuse, R58, -R156 ;  /* 0x0000003a399c7223 */ /* 0x040fe2000001089c */
[----:B------:R-:W-:Y:S02]  /*6750*/  IMAD.U32 R56, R150, 0x10000, RZ ;  /* 0x0001000096387824 */ /* 0x000fe400078e00ff */
[----:B------:R-:W-:Y:S01]  /*6760*/  FFMA.FTZ R124, R57, R124, R83 ;  /* 0x0000007c397c7223 */ /* 0x000fe20000010053 */
[-C--:B------:R-:W-:Y:S01]  /*6770*/  FMUL.FTZ R125, R55, R149.reuse ;  /* 0x00000095377d7220 */ /* 0x080fe20000410000 */
[----:B------:R-:W-:Y:S02]  /*6780*/  IMAD.U32 R57, R154, 0x10000, RZ ;  /* 0x000100009a397824 */ /* 0x000fe400078e00ff */
[----:B------:R-:W-:Y:S01]  /*6790*/  FFMA.FTZ R149, R54, R149, -R59 ;  /* 0x0000009536957223 */ /* 0x000fe2000001083b */
[----:B------:R-:W-:Y:S01]  /*67a0*/  IMAD.U32 R52, R44, 0x10000, RZ ;  /* 0x000100002c347824 */ /* 0x000fe200078e00ff */
[----:B------:R-:W-:Y:S01]  /*67b0*/  LOP3.LUT R48, R48, 0xffff0000, RZ, 0xc0, !PT ;  /* 0xffff000030307812 */ /* 0x000fe200078ec0ff */
[C---:B------:R-:W-:Y:S01]  /*67c0*/  FMUL.FTZ R58, R53.reuse, R56 ;  /* 0x00000038353a7220 */ /* 0x040fe20000410000 */
[----:B------:R-:W-:Y:S01]  /*67d0*/  LOP3.LUT R59, R154, 0xffff0000, RZ, 0xc0, !PT ;  /* 0xffff00009a3b7812 */ /* 0x000fe200078ec0ff */
[-C--:B------:R-:W-:Y:S01]  /*67e0*/  FMUL.FTZ R83, R53, R57.reuse ;  /* 0x0000003935537220 */ /* 0x080fe20000410000 */
[----:B------:R-:W-:Y:S01]  /*67f0*/  LOP3.LUT R55, R150, 0xffff0000, RZ, 0xc0, !PT ;  /* 0xffff000096377812 */ /* 0x000fe200078ec0ff */
[----:B------:R-:W-:Y:S01]  /*6800*/  FFMA.FTZ R58, R52, R57, R58 ;  /* 0x00000039343a7223 */ /* 0x000fe2000001003a */
[----:B------:R-:W-:Y:S01]  /*6810*/  PRMT R148, R148, 0x5410, R157 ;  /* 0x0000541094947816 */ /* 0x000fe2000000009d */
        /* <DEDUP_REMOVED lines=8> */
[----:B------:R-:W-:Y:S01]  /*68a0*/  FFMA.FTZ R83, R52, R56, -R83 ;  /* 0x0000003834537223 */ /* 0x000fe20000010853 */
[----:B------:R-:W-:Y:S01]  /*68b0*/  LOP3.LUT R148, R148, 0xffff0000, RZ, 0xc0, !PT ;  /* 0xffff000094947812 */ /* 0x000fe200078ec0ff */
[C---:B------:R-:W-:Y:S01]  /*68c0*/  IMAD.U32 R52, R152.reuse, 0x10000, RZ ;  /* 0x0001000098347824 */ /* 0x040fe200078e00ff */
[----:B------:R-:W-:Y:S01]  /*68d0*/  LOP3.LUT R152, R152, 0xffff0000, RZ, 0xc0, !PT ;  /* 0xffff000098987812 */ /* 0x000fe200078ec0ff */
[----:B------:R-:W-:Y:S01]  /*68e0*/  FFMA.FTZ R125, R54, R153, R125 ;  /* 0x00000099367d7223 */ /* 0x000fe2000001007d */
        /* <DEDUP_REMOVED lines=13> */
[----:B------:R-:W-:Y:S02]  /*69c0*/  F2FP.BF16.F32.PACK_AB R50, R57, R58 ;  /* 0x0000003a3932723e */ /* 0x000fe400000010ff */
[----:B------:R-:W-:Y:S02]  /*69d0*/  F2FP.BF16.F32.PACK_AB R124, R125, R124 ;  /* 0x0000007c7d7c723e */ /* 0x000fe400000010ff */
[----:B------:R-:W-:Y:S02]  /*69e0*/  F2FP.BF16.F32.PACK_AB R53, R152, R53 ;  /* 0x000000359835723e */ /* 0x000fe400000010ff */
[----:B------:R-:W-:Y:S01]  /*69f0*/  F2FP.BF16.F32.PACK_AB R46, R45, R44 ;  /* 0x0000002c2d2e723e */ /* 0x000fe200000010ff */
[----:B------:R-:W-:Y:S01]  /*6a00*/  IMAD.MOV.U32 R44, RZ, RZ, R48 ;  /* 0x000000ffff2c7224 */ /* 0x000fe200078e0030 */
[----:B------:R-:W-:Y:S01]  /*6a10*/  F2FP.BF16.F32.PACK_AB R47, R149, R156 ;  /* 0x0000009c952f723e */ /* 0x000fe200000010ff */
[----:B------:R-:W-:-:S02]  /*6a20*/  IMAD.MOV.U32 R45, RZ, RZ, R49 ;  /* 0x000000ffff2d7224 */ /* 0x000fc400078e0031 */
[----:B------:R-:W-:Y:S02]  /*6a30*/  IMAD.MOV.U32 R48, RZ, RZ, R50 ;  /* 0x000000ffff307224 */ /* 0x000fe400078e0032 */
[----:B------:R-:W-:Y:S02]  /*6a40*/  IMAD.MOV.U32 R49, RZ, RZ, R51 ;  /* 0x000000ffff317224 */ /* 0x000fe400078e0033 */
[----:B------:R-:W-:Y:S02]  /*6a50*/  IMAD.MOV.U32 R50, RZ, RZ, R53 ;  /* 0x000000ffff327224 */ /* 0x000fe400078e0035 */
[----:B------:R-:W-:-:S07]  /*6a60*/  IMAD.MOV.U32 R51, RZ, RZ, R124 ;  /* 0x000000ffff337224 */ /* 0x000fce00078e007c */
.L_x_7820:
[----:B------:R-:W-:Y:S05]  /*6a70*/  BSYNC B2 ;  /* 0x0000000000027941 */ /* 0x000fea0003800000 */
.L_x_7819:
        /* <DEDUP_REMOVED lines=11> */
.L_x_7818:
[----:B------:R-:W-:Y:S05]  /*6b30*/  BSYNC B1 ;  /* 0x0000000000017941 */ /* 0x000fea0003800000 */
.L_x_7817:
        /* <DEDUP_REMOVED lines=36> */
[--C-:B------:R-:W-:Y:S02]  /*6d80*/  SHF.R.U32.HI R76, RZ, 0x10, R67.reuse ;  /* 0x00000010ff4c7819 */ /* 0x100fe40000011643 */
[----:B------:R-:W-:Y:S01]  /*6d90*/  SHF.R.U64 R77, R66, 0x10, R67 ;  /* 0x00000010424d7819 */ /* 0x000fe20000001243 */
[----:B------:R-:W-:Y:S01]  /*6da0*/  IMAD.U32 R67, R145, 0x10000, RZ ;  /* 0x0001000091437824 */ /* 0x000fe200078e00ff */
[--C-:B------:R-:W-:Y:S01]  /*6db0*/  SHF.R.U64 R81, R62, 0x10, R63.reuse ;  /* 0x000000103e517819 */ /* 0x100fe2000000123f */
[----:B------:R-:W-:Y:S01]  /*6dc0*/  IMAD.U32 R66, R141, 0x10000, RZ ;  /* 0x000100008d427824 */ /* 0x000fe200078e00ff */
[----:B------:R-:W-:Y:S01]  /*6dd0*/  SHF.R.U32.HI R80, RZ, 0x10, R63 ;  /* 0x00000010ff507819 */ /* 0x000fe2000001163f */
[----:B--2---:R-:W-:Y:S01]  /*6de0*/  IMAD.U32 R63, R49, 0x10000, RZ ;  /* 0x00010000313f7824 */ /* 0x004fe200078e00ff */
[----:B------:R-:W-:Y:S01]  /*6df0*/  SHF.R.U64 R79, R64, 0x10, R65 ;  /* 0x00000010404f7819 */ /* 0x000fe20000001241 */
[----:B------:R-:W-:Y:S01]  /*6e00*/  IMAD.U32 R65, R51, 0x10000, RZ ;  /* 0x0001000033417824 */ /* 0x000fe200078e00ff */
[----:B------:R-:W-:-:S02]  /*6e10*/  LOP3.LUT R64, R49, 0xffff0000, RZ, 0xc0, !PT ;  /* 0xffff000031407812 */ /* 0x000fc400078ec0ff */
[----:B------:R-:W-:Y:S02]  /*6e20*/  LOP3.LUT R145, R145, 0xffff0000, RZ, 0xc0, !PT ;  /* 0xffff000091917812 */ /* 0x000fe400078ec0ff */
[----:B------:R-:W-:Y:S02]  /*6e30*/  PRMT R143, R143, 0x5410, R76 ;  /* 0x000054108f8f7816 */ /* 0x000fe4000000004c */
[----:B------:R-:W-:Y:S01]  /*6e40*/  SHF.R.U64 R83, R60, 0x10, R61 ;  /* 0x000000103c537819 */ /* 0x000fe2000000123d */
[----:B------:R-:W-:Y:S01]  /*6e50*/  IMAD.U32 R61, R48, 0x10000, RZ ;  /* 0x00010000303d7824 */ /* 0x000fe200078e00ff */
[----:B------:R-:W-:Y:S01]  /*6e60*/  PRMT R144, R144, 0x5410, R79 ;  /* 0x0000541090907816 */ /* 0x000fe2000000004f */
[CC--:B------:R-:W-:Y:S01]  /*6e70*/  FMUL.FTZ R79, R63.reuse, R66.reuse ;  /* 0x000000423f4f7220 */ /* 0x0c0fe20000410000 */
[----:B------:R-:W-:Y:S01]  /*6e80*/  PRMT R142, R142, 0x5410, R77 ;  /* 0x000054108e8e7816 */ /* 0x000fe2000000004d */
[----:B------:R-:W-:Y:S01]  /*6e90*/  FMUL.FTZ R77, R63, R67 ;  /* 0x000000433f4d7220 */ /* 0x000fe20000410000 */
[----:B------:R-:W-:Y:S01]  /*6ea0*/  LOP3.LUT R60, R45, 0xffff0000, RZ, 0xc0, !PT ;  /* 0xffff00002d3c7812 */ /* 0x000fe200078ec0ff */
[----:B------:R-:W-:Y:S01]  /*6eb0*/  IMAD.U32 R63, R143, 0x10000, RZ ;  /* 0x000100008f3f7824 */ /* 0x000fe200078e00ff */
[----:B------:R-:W-:Y:S01]  /*6ec0*/  PRMT R138, R138, 0x5410, R81 ;  /* 0x000054108a8a7816 */ /* 0x000fe20000000051 */
[----:B------:R-:W-:Y:S01]  /*6ed0*/  FMUL.FTZ R81, R64, R145 ;  /* 0x0000009140517220 */ /* 0x000fe20000410000 */
[----:B------:R-:W-:Y:S01]  /*6ee0*/  PRMT R139, R139, 0x5410, R80 ;  /* 0x000054108b8b7816 */ /* 0x000fe20000000050 */
[C---:B------:R-:W-:Y:S01]  /*6ef0*/  FFMA.FTZ R77, R58.reuse, R66, -R77 ;  /* 0x000000423a4d7223 */ /* 0x040fe2000001084d */
[----:B------:R-:W-:Y:S01]  /*6f00*/  LOP3.LUT R141, R141, 0xffff0000, RZ, 0xc0, !PT ;  /* 0xffff00008d8d7812 */ /* 0x000fe200078ec0ff */
[----:B------:R-:W-:Y:S01]  /*6f10*/  FFMA.FTZ R79, R58, R67, R79 ;  /* 0x000000433a4f7223 */ /* 0x000fe2000001004f */
[----:B------:R-:W-:Y:S01]  /*6f20*/  LOP3.LUT R62, R48, 0xffff0000, RZ, 0xc0, !PT ;  /* 0xffff0000303e7812 */ /* 0x000fe200078ec0ff */
[----:B------:R-:W-:Y:S01]  /*6f30*/  IMAD.U32 R58, R139, 0x10000, RZ ;  /* 0x000100008b3a7824 */ /* 0x000fe200078e00ff */
[----:B------:R-:W-:Y:S01]  /*6f40*/  PRMT R140, R140, 0x5410, R83 ;  /* 0x000054108c8c7816 */ /* 0x000fe20000000053 */
[----:B------:R-:W-:Y:S01]  /*6f50*/  FFMA.FTZ R66, R60, R141, -R81 ;  /* 0x0000008d3c427223 */ /* 0x000fe20000010851 */
[----:B------:R-:W-:-:S02]  /*6f60*/  IMAD.U32 R48, R47, 0x10000, RZ ;  /* 0x000100002f307824 */ /* 0x000fc400078e00ff */
[C---:B------:R-:W-:Y:S01]  /*6f70*/  FMUL.FTZ R81, R65.reuse, R63 ;  /* 0x0000003f41517220 */ /* 0x040fe20000410000 */
[----:B------:R-:W-:Y:S01]  /*6f80*/  FMUL.FTZ R67, R64, R141 ;  /* 0x0000008d40437220 */ /* 0x000fe20000410000 */
[-C--:B------:R-:W-:Y:S01]  /*6f90*/  FMUL.FTZ R78, R65, R58.reuse ;  /* 0x0000003a414e7220 */ /* 0x080fe20000410000 */
[----:B------:R-:W-:Y:S01]  /*6fa0*/  LOP3.LUT R51, R51, 0xffff0000, RZ, 0xc0, !PT ;  /* 0xffff000033337812 */ /* 0x000fe200078ec0ff */
[----:B------:R-:W-:Y:S01]  /*6fb0*/  FFMA.FTZ R81, R48, R58, -R81 ;  /* 0x0000003a30517223 */ /* 0x000fe20000010851 */
[----:B------:R-:W-:Y:S01]  /*6fc0*/  LOP3.LUT R64, R143, 0xffff0000, RZ, 0xc0, !PT ;  /* 0xffff00008f407812 */ /* 0x000fe200078ec0ff */
[----:B------:R-:W-:Y:S01]  /*6fd0*/  FFMA.FTZ R76, R60, R145, R67 ;  /* 0x000000913c4c7223 */ /* 0x000fe20000010043 */
[----:B------:R-:W-:Y:S01]  /*6fe0*/  LOP3.LUT R58, R139, 0xffff0000, RZ, 0xc0, !PT ;  /* 0xffff00008b3a7812 */ /* 0x000fe200078ec0ff */
[----:B------:R-:W-:Y:S01]  /*6ff0*/  FFMA.FTZ R78, R48, R63, R78 ;  /* 0x0000003f304e7223 */ /* 0x000fe2000001004e */
[----:B------:R-:W-:Y:S01]  /*7000*/  IMAD.U32 R60, R144, 0x10000, RZ ;  /* 0x00010000903c7824 */ /* 0x000fe200078e00ff */
[----:B------:R-:W-:Y:S01]  /*7010*/  LOP3.LUT R49, R47, 0xffff0000, RZ, 0xc0, !PT ;  /* 0xffff00002f317812 */ /* 0x000fe200078ec0ff */
[----:B------:R-:W-:-:S02]  /*7020*/  IMAD.U32 R48, R140, 0x10000, RZ ;  /* 0x000100008c307824 */ /* 0x000fc400078e00ff */
[C---:B------:R-:W-:Y:S01]  /*7030*/  FMUL.FTZ R80, R51.reuse, R64 ;  /* 0x0000004033507220 */ /* 0x040fe20000410000 */
[----:B------:R-:W-:Y:S01]  /*7040*/  FMUL.FTZ R82, R51, R58 ;  /* 0x0000003a33527220 */ /* 0x000fe20000410000 */
[C---:B------:R-:W-:Y:S01]  /*7050*/  FMUL.FTZ R51, R61.reuse, R60 ;  /* 0x0000003c3d337220 */ /* 0x040fe20000410000 */
[----:B------:R-:W-:Y:S01]  /*7060*/  FMUL.FTZ R61, R61, R48 ;  /* 0x000000303d3d7220 */ /* 0x000fe20000410000 */
[----:B------:R-:W-:Y:S01]  /*7070*/  LOP3.LUT R144, R144, 0xffff0000, RZ, 0xc0, !PT ;  /* 0xffff000090907812 */ /* 0x000fe200078ec0ff */
[C---:B------:R-:W-:Y:S01]  /*7080*/  FFMA.FTZ R80, R49.reuse, R58, -R80 ;  /* 0x0000003a31507223 */ /* 0x040fe20000010850 */
[----:B------:R-:W-:Y:S01]  /*7090*/  FFMA.FTZ R58, R56, R48, -R51 ;  /* 0x00000030383a7223 */ /* 0x000fe20000010833 */
[----:B------:R-:W-:Y:S02]  /*70a0*/  IMAD.U32 R47, R50, 0x10000, RZ ;  /* 0x00010000322f7824 */ /* 0x000fe400078e00ff */
[----:B------:R-:W-:Y:S01]  /*70b0*/  FFMA.FTZ R56, R56, R60, R61 ;  /* 0x0000003c38387223 */ /* 0x000fe2000001003d */
        /* <DEDUP_REMOVED lines=32> */
.L_x_7824:
[----:B------:R-:W-:Y:S05]  /*72c0*/  BSYNC B2 ;  /* 0x0000000000027941 */ /* 0x000fea0003800000 */
.L_x_7823:
        /* <DEDUP_REMOVED lines=11> */
.L_x_7822:
[----:B------:R-:W-:Y:S05]  /*7380*/  BSYNC B1 ;  /* 0x0000000000017941 */ /* 0x000fea0003800000 */
.L_x_7821:
[----:B------:R-:W-:Y:S01]  /*7390*/  ISETP.GE.OR P4, PT, R189, R114, P2 ;  /* 0x00000072bd00720c */ /* 0x000fe20001786670 */
        /* <DEDUP_REMOVED lines=41> */
[----:B------:R-:W-:Y:S02]  /*7630*/  SHF.R.U32.HI R71, RZ, 0x10, R71 ;  /* 0x00000010ff477819 */ /* 0x000fe40000011647 */
[----:B------:R-:W-:Y:S02]  /*7640*/  SHF.R.U64 R66, R74, 0x10, R75 ;  /* 0x000000104a427819 */ /* 0x000fe4000000124b */
[----:B------:R-:W-:Y:S01]  /*7650*/  PRMT R134, R134, 0x5410, R69 ;  /* 0x0000541086867816 */ /* 0x000fe20000000045 */
[----:B------:R-:W-:Y:S01]  /*7660*/  IMAD.U32 R69, R128, 0x10000, RZ ;  /* 0x0001000080457824 */ /* 0x000fe200078e00ff */
[----:B------:R-:W-:Y:S02]  /*7670*/  SHF.R.U32.HI R75, RZ, 0x10, R75 ;  /* 0x00000010ff4b7819 */ /* 0x000fe4000001164b */
[----:B------:R-:W-:Y:S01]  /*7680*/  PRMT R136, R136, 0x5410, R71 ;  /* 0x0000541088887816 */ /* 0x000fe20000000047 */
[----:B------:R-:W-:Y:S01]  /*7690*/  FMUL.FTZ R71, R62, R69 ;  /* 0x000000453e477220 */ /* 0x000fe20000410000 */
[----:B------:R-:W-:Y:S01]  /*76a0*/  PRMT R130, R130, 0x5410, R67 ;  /* 0x0000541082827816 */ /* 0x000fe20000000043 */
[----:B------:R-:W-:Y:S01]  /*76b0*/  IMAD.U32 R67, R134, 0x10000, RZ ;  /* 0x0001000086437824 */ /* 0x000fe200078e00ff */
[----:B------:R-:W-:-:S02]  /*76c0*/  PRMT R132, R132, 0x5410, R75 ;  /* 0x0000541084847816 */ /* 0x000fc4000000004b */
        /* <DEDUP_REMOVED lines=19> */
[----:B------:R-:W-:Y:S01]  /*7800*/  LOP3.LUT R136, R136, 0xffff0000, RZ, 0xc0, !PT ;  /* 0xffff000088887812 */ /* 0x000fe200078ec0ff */
[----:B------:R-:W-:Y:S01]  /*7810*/  FFMA.FTZ R63, R59, R134, -R62 ;  /* 0x000000863b3f7223 */ /* 0x000fe2000001083e */
[----:B------:R-:W-:Y:S01]  /*7820*/  LOP3.LUT R49, R47, 0xffff0000, RZ, 0xc0, !PT ;  /* 0xffff00002f317812 */ /* 0x000fe200078ec0ff */
[C---:B------:R-:W-:Y:S01]  /*7830*/  FFMA.FTZ R69, R48.reuse, R67, -R69 ;  /* 0x0000004330457223 */ /* 0x040fe20000010845 */
[----:B------:R-:W-:Y:S01]  /*7840*/  FFMA.FTZ R64, R48, R71, R64 ;  /* 0x0000004730407223 */ /* 0x000fe20000010040 */
        /* <DEDUP_REMOVED lines=9> */
[-C--:B------:R-:W-:Y:S01]  /*78e0*/  FMUL.FTZ R62, R60, R58.reuse ;  /* 0x0000003a3c3e7220 */ /* 0x080fe20000410000 */
[----:B------:R-:W-:Y:S01]  /*78f0*/  LOP3.LUT R130, R130, 0xffff0000, RZ, 0xc0, !PT ;  /* 0xffff000082827812 */ /* 0x000fe200078ec0ff */
[C---:B------:R-:W-:Y:S02]  /*7900*/  IMAD.U32 R51, R50.reuse, 0x10000, RZ ;  /* 0x0001000032337824 */ /* 0x040fe400078e00ff */
[C---:B------:R-:W-:Y:S01]  /*7910*/  FFMA.FTZ R59, R45.reuse, R58, R59 ;  /* 0x0000003a2d3b7223 */ /* 0x040fe2000001003b */
        /* <DEDUP_REMOVED lines=35> */
.L_x_7826:
[----:B------:R-:W-:Y:S05]  /*7b50*/  BSYNC B1 ;  /* 0x0000000000017941 */ /* 0x000fea0003800000 */
.L_x_7825:
        /* <DEDUP_REMOVED lines=10> */
.L_x_7764:
[----:B------:R-:W-:-:S13]  /*7c00*/  ISETP.NE.AND P0, PT, R197, 0x3, PT ;  /* 0x00000003c500780c */ /* 0x000fda0003f05270 */
[----:B------:R-:W-:Y:S05]  /*7c10*/  @!P0 BRA `(.L_x_7827) ;  /* 0x0000000000048947 */ /* 0x000fea0003800000 */
[----:B------:R-:W-:Y:S01]  /*7c20*/  BPT.TRAP 0x1 ;  /* 0x000000040000795c */ /* 0x000fe20000300000 */
.L_x_7827:
        /* <DEDUP_REMOVED lines=9> */
.L_x_8085:
[----:B------:R-:W-:Y:S05]  /*7cc0*/  BSYNC B1 ;  /* 0x0000000000017941 */ /* 0x000fea0003800000 */
.L_x_7828:
        /* <DEDUP_REMOVED lines=20> */
.L_x_7831:
[----:B------:R-:W-:Y:S05]  /*7e10*/  BSYNC B1 ;  /* 0x0000000000017941 */ /* 0x000fea0003800000 */
.L_x_7830:
        /* <DEDUP_REMOVED lines=19> */
.L_x_7833:
[----:B------:R-:W-:Y:S05]  /*7f50*/  BSYNC B1 ;  /* 0x0000000000017941 */ /* 0x000fea0003800000 */
.L_x_7832:
        /* <DEDUP_REMOVED lines=19> */
.L_x_7835:
[----:B------:R-:W-:Y:S05]  /*8090*/  BSYNC B1 ;  /* 0x0000000000017941 */ /* 0x000fea0003800000 */
.L_x_7834:
        /* <DEDUP_REMOVED lines=21> */
.L_x_7801:
[----:B------:R-:W-:Y:S05]  /*81f0*/  BSYNC B0 ;  /* 0x0000000000007941 */ /* 0x000fea0003800000 */
.L_x_7763:
        /* <DEDUP_REMOVED lines=17> */
.L_x_7837:
[----:B------:R-:W-:Y:S05]  /*8310*/  BSYNC B0 ;  /* 0x0000000000007941 */ /* 0x000fea0003800000 */
.L_x_7836:
[----:B------:R-:W2:Y:S01]  /*8320*/  SYNCS.PHASECHK.TRANS64.TRYWAIT P0, [R105+URZ+0x288b0], R122 ;  /* 0x0288b07a690075a7 */ /* 0x000ea2000800017f */
[----:B------:R-:W-:Y:S01]  /*8330*/  ULDC UR36, c[0x0][0x2e4] ;  /* 0x0000b90000247ab9 */ /* 0x000fe20000000800 */
[----:B------:R-:W-:Y:S01]  /*8340*/  ULDC.64 UR40, c[0x0][0x318] ;  /* 0x0000c60000287ab9 */ /* 0x000fe20000000a00 */
[----:B------:R-:W-:Y:S01]  /*8350*/  ULDC.64 UR42, c[0x0][0x308] ;  /* 0x0000c200002a7ab9 */ /* 0x000fe20000000a00 */
[----:B------:R-:W-:Y:S04]  /*8360*/  BSSY B0, `(.L_x_7838) ;  /* 0x0000002000007945 */ /* 0x000fe80003800000 */
[----:B--2---:R-:W-:Y:S05]  /*8370*/  @!P0 BRA `(.L_x_7839) ;  /* 0x0000017400a48947 */ /* 0x004fea0003800000 */
.L_x_8086:
[----:B------:R-:W-:Y:S05]  /*8380*/  BSYNC B0 ;  /* 0x0000000000007941 */ /* 0x000fea0003800000 */
.L_x_7838:
        /* <DEDUP_REMOVED lines=18> */
.L_x_7841:
[----:B------:R-:W-:Y:S05]  /*84b0*/  BSYNC B0 ;  /* 0x0000000000007941 */ /* 0x000fea0003800000 */
.L_x_7840:
        /* <DEDUP_REMOVED lines=19> */
.L_x_7843:
[----:B------:R-:W-:Y:S05]  /*85f0*/  BSYNC B0 ;  /* 0x0000000000007941 */ /* 0x000fea0003800000 */
.L_x_7842:
        /* <DEDUP_REMOVED lines=19> */
.L_x_7845:
[----:B------:R-:W-:Y:S05]  /*8730*/  BSYNC B0 ;  /* 0x0000000000007941 */ /* 0x000fea0003800000 */
.L_x_7844:
        /* <DEDUP_REMOVED lines=19> */
.L_x_7847:
[----:B------:R-:W-:Y:S05]  /*8870*/  BSYNC B0 ;  /* 0x0000000000007941 */ /* 0x000fea0003800000 */
.L_x_7846:
        /* <DEDUP_REMOVED lines=22> */
.L_x_7758:
[----:B------:R-:W-:Y:S01]  /*89e0*/  ISETP.GE.AND P2, PT, R123, 0x1, PT ;  /* 0x000000017b00780c */ /* 0x000fe20003f46270 */
[----:B------:R-:W-:Y:S01]  /*89f0*/  IMAD.MOV.U32 R0, RZ, RZ, RZ ;  /* 0x000000ffff007224 */ /* 0x000fe200078e00ff */
[----:B------:R-:W-:Y:S01]  /*8a00*/  PLOP3.LUT P1, PT, PT, PT, PT, 0x80, 0x0 ;  /* 0x000000000000781c */ /* 0x000fe20003f2f070 */
[----:B------:R-:W-:Y:S01]  /*8a10*/  IMAD.MOV.U32 R3, RZ, RZ, RZ ;  /* 0x000000ffff037224 */ /* 0x000fe200078e00ff */
        /* <DEDUP_REMOVED lines=30> */
[----:B------:R-:W-:Y:S02]  /*8c00*/  IMAD.MOV.U32 R59, RZ, RZ, RZ ;  /* 0x000000ffff3b7224 */ /* 0x000fe400078e00ff */
[----:B------:R-:W-:Y:S02]  /*8c10*/  IMAD.MOV.U32 R10, RZ, RZ, RZ ;  /* 0x000000ffff0a7224 */ /* 0x000fe400078e00ff */
[----:B------:R-:W-:Y:S01]  /*8c20*/  IMAD.MOV.U32 R90, RZ, RZ, RZ ;  /* 0x000000ffff5a7224 */ /* 0x000fe200078e00ff */
[----:B------:R-:W-:Y:S06]  /*8c30*/  @P0 BRA `(.L_x_7849) ;  /* 0x00000000000c0947 */ /* 0x000fec0003800000 */
[----:B------:R-:W1:Y:S01]  /*8c40*/  FENCE.VIEW.ASYNC.G ;  /* 0x00000000000073c6 */ /* 0x000e620000000100 */
[----:B------:R-:W-:Y:S05]  /*8c50*/  WARPSYNC.ALL ;  /* 0x0000000000007948 */ /* 0x000fea0003800000 */
[----:B-1----:R-:W-:Y:S06]  /*8c60*/  BAR.ARV 0xc, 0x120 ;  /* 0x0304800000007b1d */ /* 0x002fec0000002000 */
.L_x_7849:
[----:B------:R-:W-:Y:S02]  /*8c70*/  IMAD.MOV.U32 R58, RZ, RZ, RZ ;  /* 0x000000ffff3a7224 */ /* 0x000fe400078e00ff */
[----:B------:R-:W-:Y:S01]  /*8c80*/  IMAD.MOV.U32 R11, RZ, RZ, RZ ;  /* 0x000000ffff0b7224 */ /* 0x000fe200078e00ff */
[----:B------:R-:W-:Y:S06]  /*8c90*/  @!P2 BRA `(.L_x_7850) ;  /* 0x000000f0002ca947 */ /* 0x000fec0003800000 */
[----:B------:R-:W-:-:S03]  /*8ca0*/  UMOV UR4, 0xffffffff ;  /* 0xffffffff00047882 */ /* 0x000fc60000000000 */
[----:B------:R-:W-:Y:S05]  /*8cb0*/  BRA.DIV UR4, `(.L_x_7851) ;  /* 0x0000016e04687947 */ /* 0x000fea000b800000 */
[----:B------:R1:W2:Y:S02]  /*8cc0*/  SHFL.IDX PT, R192, R231, RZ, 0x1f ;  /* 0x00001fffe7c07589 */ /* 0x0002a400000e0000 */
.L_x_8089:
[----:B--2---:R-:W-:Y:S02]  /*8cd0*/  LEA.HI R0, R192, R192, RZ, 0x1 ;  /* 0x000000c0c0007211 */ /* 0x004fe400078f08ff */
[----:B------:R-:W-:Y:S02]  /*8ce0*/  LOP3.LUT P0, RZ, R226, 0x3ff, RZ, 0xc0, !PT ;  /* 0x000003ffe2ff7812 */ /* 0x000fe4000780c0ff */
[----:B------:R-:W-:Y:S02]  /*8cf0*/  LOP3.LUT R3, R0, 0x1e, RZ, 0xc0, !PT ;  /* 0x0000001e00037812 */ /* 0x000fe400078ec0ff */
[----:B------:R-:W-:-:S03]  /*8d00*/  P2R R24, PR, RZ, 0x1 ;  /* 0x00000001ff187803 */ /* 0x000fc60000000000 */
[----:B------:R-:W-:-:S04]  /*8d10*/  IMAD.IADD R3, R192, 0x1, -R3 ;  /* 0x00000001c0037824 */ /* 0x000fc800078e0a03 */
[----:B------:R-:W-:-:S05]  /*8d20*/  IMAD R3, R3, 0x2000, R226 ;  /* 0x0000200003037824 */ /* 0x000fca00078e02e2 */
[----:B------:R-:W-:-:S04]  /*8d30*/  SHF.R.U32.HI R3, RZ, 0x4, R3 ;  /* 0x00000004ff037819 */ /* 0x000fc80000011603 */
[----:B------:R-:W-:Y:S01]  /*8d40*/  LOP3.LUT R52, R3, 0x3fff, RZ, 0xc0, !PT ;  /* 0x00003fff03347812 */ /* 0x000fe200078ec0ff */
[----:B------:R-:W-:Y:S06]  /*8d50*/  @!P0 BRA `(.L_x_7852) ;  /* 0x0000000000408947 */ /* 0x000fec0003800000 */
[----:B------:R-:W-:Y:S01]  /*8d60*/  MOV R0, 0x0 ;  /* 0x0000000000007802 */ /* 0x000fe20000000f00 */
[----:B------:R-:W-:Y:S01]  /*8d70*/  ULDC.64 UR4, c[0x4][0x1b8] ;  /* 0x01006e0000047ab9 */ /* 0x000fe20000000a00 */
[----:B------:R-:W-:Y:S01]  /*8d80*/  ULDC.64 UR6, c[0x4][0x1c0] ;  /* 0x0100700000067ab9 */ /* 0x000fe20000000a00 */
[----:B------:R-:W-:Y:S01]  /*8d90*/  IMAD.U32 R4, RZ, RZ, UR4 ;  /* 0x00000004ff047e24 */ /* 0x000fe2000f8e00ff */
[----:B------:R2:W3:Y:S01]  /*8da0*/  LDC.64 R14, c[0x4][R0] ;  /* 0x01000000000e7b82 */ /* 0x0004e20000000a00 */
        /* <DEDUP_REMOVED lines=8> */
[----:B--2---:R-:W-:-:S07]  /*8e30*/  IMAD.MOV.U32 R13, RZ, RZ, RZ ;  /* 0x000000ffff0d7224 */ /* 0x004fce00078e00ff */
[----:B------:R-:W-:-:S07]  /*8e40*/  LEPC R20, `(.L_x_7852) ;  /* 0x000000001014794e */ /* 0x000fce0000000000 */
[----:B01-3-5:R-:W-:Y:S05]  /*8e50*/  CALL.ABS.NOINC R14 ;  /* 0x000000000e007343 */ /* 0x02bfea0003c00000 */
.L_x_7852:
[----:B------:R-:W-:Y:S02]  /*8e60*/  ULDC UR4, c[0x0][0x3d4] ;  /* 0x0000f50000047ab9 */ /* 0x000fe40000000800 */
[----:B------:R-:W-:-:S13]  /*8e70*/  ISETP.LT.AND P0, PT, RZ, UR4, PT ;  /* 0x00000004ff007c0c */ /* 0x000fda000bf01270 */
[----:B------:R-:W-:Y:S05]  /*8e80*/  @P0 BRA `(.L_x_7853) ;  /* 0x00000000003c0947 */ /* 0x000fea0003800000 */
[----:B------:R-:W-:-:S04]  /*8e90*/  LEA.HI R0, R223, R223, RZ, 0x1 ;  /* 0x000000dfdf007211 */ /* 0x000fc800078f08ff */
[----:B------:R-:W-:-:S05]  /*8ea0*/  LOP3.LUT R0, R0, 0xfffffffe, RZ, 0xc0, !PT ;  /* 0xfffffffe00007812 */ /* 0x000fca00078ec0ff */
[----:B------:R-:W-:-:S05]  /*8eb0*/  IMAD.IADD R0, R223, 0x1, -R0 ;  /* 0x00000001df007824 */ /* 0x000fca00078e0a00 */
[----:B------:R-:W-:-:S04]  /*8ec0*/  SHF.L.U32 R3, R0, 0x1f, RZ ;  /* 0x0000001f00037819 */ /* 0x000fc800000006ff */
[----:B------:R2:W3:Y:S03]  /*8ed0*/  SYNCS.PHASECHK.TRANS64.TRYWAIT P0, [R2+URZ+0x28800], R3 ;  /* 0x02880003020075a7 */ /* 0x0004e6000800017f */
[----:B---3--:R-:W-:Y:S05]  /*8ee0*/  @!P0 NANOSLEEP.SYNCS 0x989680 ;  /* 0x009896800000895d */ /* 0x008fea0003900000 */
[----:B------:R-:W3:Y:S01]  /*8ef0*/  @!P0 SYNCS.PHASECHK.TRANS64 P0, [R2+URZ+0x28800], R3 ;  /* 0x02880003020085a7 */ /* 0x000ee2000800007f */
[----:B------:R-:W-:Y:S04]  /*8f00*/  BSSY B0, `(.L_x_7854) ;  /* 0x0000006000007945 */ /* 0x000fe80003800000 */
[----:B---3--:R-:W-:Y:S05]  /*8f10*/  @P0 BRA `(.L_x_7855) ;  /* 0x0000000000100947 */ /* 0x008fea0003800000 */
.L_x_7856:
[----:B---3--:R3:W4:Y:S02]  /*8f20*/  SYNCS.PHASECHK.TRANS64.TRYWAIT P0, [R2+URZ+0x28800], R3 ;  /* 0x02880003020075a7 */ /* 0x008724000800017f */
[----:B----4-:R-:W-:Y:S05]  /*8f30*/  @!P0 NANOSLEEP.SYNCS 0x989680 ;  /* 0x009896800000895d */ /* 0x010fea0003900000 */
[----:B------:R-:W4:Y:S02]  /*8f40*/  @!P0 SYNCS.PHASECHK.TRANS64 P0, [R2+URZ+0x28800], R3 ;  /* 0x02880003020085a7 */ /* 0x000f24000800007f */
[----:B----4-:R-:W-:Y:S05]  /*8f50*/  @!P0 BRA `(.L_x_7856) ;  /* 0xfffffffc00f08947 */ /* 0x010fea000383ffff */
.L_x_7855:
[----:B------:R-:W-:Y:S05]  /*8f60*/  BSYNC B0 ;  /* 0x0000000000007941 */ /* 0x000fea0003800000 */
.L_x_7854:
[----:B------:R-:W-:Y:S05]  /*8f70*/  BRA `(.L_x_7857) ;  /* 0x0000005400787947 */ /* 0x000fea0003800000 */
.L_x_7853:
[----:B------:R-:W2:Y:S01]  /*8f80*/  LDC.64 R12, c[0x0][0x3d8] ;  /* 0x0000f600ff0c7b82 */ /* 0x000ea20000000a00 */
[----:B-----5:R-:W-:Y:S01]  /*8f90*/  SHF.R.S32.HI R3, RZ, 0x1f, R117 ;  /* 0x0000001fff037819 */ /* 0x020fe20000011475 */
[----:B------:R-:W-:Y:S01]  /*8fa0*/  IMAD.MOV.U32 R6, RZ, RZ, R16 ;  /* 0x000000ffff067224 */ /* 0x000fe200078e0010 */
[----:B------:R-:W-:Y:S01]  /*8fb0*/  ISETP.NE.AND P4, PT, R24, RZ, PT ;  /* 0x000000ff1800720c */ /* 0x000fe20003f85270 */
[----:B------:R-:W-:Y:S01]  /*8fc0*/  IMAD.MOV.U32 R7, RZ, RZ, R17 ;  /* 0x000000ffff077224 */ /* 0x000fe200078e0011 */
[--C-:B------:R-:W-:Y:S01]  /*8fd0*/  SHF.R.S32.HI R5, RZ, 0x1f, R22.reuse ;  /* 0x0000001fff057819 */ /* 0x100fe20000011416 */
[----:B------:R-:W-:Y:S02]  /*8fe0*/  IMAD.MOV.U32 R4, RZ, RZ, R22 ;  /* 0x000000ffff047224 */ /* 0x000fe400078e0016 */
[----:B------:R-:W3:Y:S01]  /*8ff0*/  LDC.64 R14, c[0x0][0x3e8] ;  /* 0x0000fa00ff0e7b82 */ /* 0x000ee20000000a00 */
[-C--:B--2---:R-:W-:Y:S01]  /*9000*/  IMAD R0, R3, R12.reuse, RZ ;  /* 0x0000000c03007224 */ /* 0x084fe200078e02ff */
[----:B------:R-:W-:Y:S01]  /*9010*/  SHF.L.U64.HI R30, R12, 0x5, R13 ;  /* 0x000000050c1e7819 */ /* 0x000fe2000001020d */
[----:B------:R-:W-:-:S04]  /*9020*/  IMAD.WIDE.U32 R8, R18, R12, R6 ;  /* 0x0000000c12087225 */ /* 0x000fc800078e0006 */
[----:B------:R-:W-:Y:S02]  /*9030*/  IMAD R21, R19, R12, RZ ;  /* 0x0000000c13157224 */ /* 0x000fe400078e02ff */
[-C--:B---3--:R-:W-:Y:S01]  /*9040*/  IMAD R20, R3, R14.reuse, RZ ;  /* 0x0000000e03147224 */ /* 0x088fe200078e02ff */
        /* <DEDUP_REMOVED lines=39> */
[----:B01-3--:R-:W-:Y:S05]  /*92c0*/  CALL.ABS.NOINC R14 ;  /* 0x000000000e007343 */ /* 0x00bfea0003c00000 */
.L_x_7858:
[----:B------:R-:W2:Y:S01]  /*92d0*/  LDC.64 R12, c[0x0][0x3d8] ;  /* 0x0000f600ff0c7b82 */ /* 0x000ea20000000a00 */
[----:B------:R-:W-:Y:S01]  /*92e0*/  SHF.R.S32.HI R3, RZ, 0x1f, R193 ;  /* 0x0000001fff037819 */ /* 0x000fe200000114c1 */
[----:B------:R-:W-:Y:S01]  /*92f0*/  ULDC.U8 UR4, c[0x0][0x3f0] ;  /* 0x0000fc0000047ab9 */ /* 0x000fe20000000000 */
[----:B------:R-:W-:Y:S01]  /*9300*/  BSSY B0, `(.L_x_7859) ;  /* 0x000051d000007945 */ /* 0x000fe20003800000 */
[----:B------:R-:W-:-:S04]  /*9310*/  ISETP.NE.AND P0, PT, RZ, UR4, PT ;  /* 0x00000004ff007c0c */ /* 0x000fc8000bf05270 */
[----:B------:R-:W3:Y:S01]  /*9320*/  LDC.64 R10, c[0x0][0x3e8] ;  /* 0x0000fa00ff0a7b82 */ /* 0x000ee20000000a00 */
[-C--:B--2---:R-:W-:Y:S02]  /*9330*/  IMAD R0, R3, R12.reuse, RZ ;  /* 0x0000000c03007224 */ /* 0x084fe400078e02ff */
[----:B------:R-:W-:-:S04]  /*9340*/  IMAD.WIDE.U32 R4, R193, R12, RZ ;  /* 0x0000000cc1047225 */ /* 0x000fc800078e00ff */
[-C--:B---3--:R-:W-:Y:S02]  /*9350*/  IMAD R6, R3, R10.reuse, RZ ;  /* 0x0000000a03067224 */ /* 0x088fe400078e02ff */
        /* <DEDUP_REMOVED lines=12> */
[----:B------:R-:W2:Y:S01]  /*9420*/  LDC R0, c[0x0][0x428] ;  /* 0x00010a00ff007b82 */ /* 0x000ea20000000800 */
        /* <DEDUP_REMOVED lines=11> */
[----:B--2---:R-:W-:-:S13]  /*94e0*/  ISETP.NE.AND P4, PT, R0, 0x1, PT ;  /* 0x000000010000780c */ /* 0x004fda0003f85270 */
[----:B------:R-:W2:Y:S08]  /*94f0*/  @P4 LDC R20, c[0x0][0x42c] ;  /* 0x00010b00ff144b82 */ /* 0x000eb00000000800 */
[----:B------:R-:W3:Y:S01]  /*9500*/  @P4 LDC R21, c[0x0][0x430] ;  /* 0x00010c00ff154b82 */ /* 0x000ee20000000800 */
        /* <DEDUP_REMOVED lines=22> */
.L_x_7862:
[----:B------:R-:W-:Y:S05]  /*9670*/  BSYNC B1 ;  /* 0x0000000000017941 */ /* 0x000fea0003800000 */
.L_x_7861:
[----:B------:R-:W-:Y:S04]  /*9680*/  BSSY B1, `(.L_x_7863) ;  /* 0x0000017000017945 */ /* 0x000fe80003800000 */
[----:B------:R-:W-:Y:S05]  /*9690*/  @P1 BRA `(.L_x_7864) ;  /* 0x0000000000541947 */ /* 0x000fea0003800000 */
[----:B----4-:R-:W-:Y:S01]  /*96a0*/  IADD3 R9, P2, P3, R63, R29, R6 ;  /* 0x0000001d3f097210 */ /* 0x010fe20007b5e006 */
        /* <DEDUP_REMOVED lines=20> */
.L_x_7864:
[----:B------:R-:W-:Y:S05]  /*97f0*/  BSYNC B1 ;  /* 0x0000000000017941 */ /* 0x000fea0003800000 */
.L_x_7863:
[----:B-----5:R-:W-:Y:S01]  /*9800*/  IMAD.MOV.U32 R3, RZ, RZ, R48 ;  /* 0x000000ffff037224 */ /* 0x020fe200078e0030 */
[-C--:B------:R-:W-:Y:S01]  /*9810*/  ISETP.GE.AND P2, PT, R187, R72.reuse, PT ;  /* 0x00000048bb00720c */ /* 0x080fe20003f46270 */
[----:B------:R-:W-:Y:S01]  /*9820*/  IMAD R0, R193, 0x80, R18 ;  /* 0x00000080c1007824 */ /* 0x000fe200078e0212 */
[----:B------:R-:W-:Y:S01]  /*9830*/  BSSY B1, `(.L_x_7865) ;  /* 0x0000048000017945 */ /* 0x000fe20003800000 */
[----:B----4-:R-:W-:Y:S01]  /*9840*/  IMAD.MOV.U32 R8, RZ, RZ, R49 ;  /* 0x000000ffff087224 */ /* 0x010fe200078e0031 */
[----:B------:R-:W-:Y:S01]  /*9850*/  ISETP.GE.AND P3, PT, R189, R72, PT ;  /* 0x00000048bd00720c */ /* 0x000fe20003f66270 */
[----:B------:R-:W-:Y:S01]  /*9860*/  IMAD.MOV.U32 R15, RZ, RZ, R53 ;  /* 0x000000ffff0f7224 */ /* 0x000fe200078e0035 */
[----:B------:R-:W-:Y:S01]  /*9870*/  PRMT R53, R53, 0x5410, R3 ;  /* 0x0000541035357816 */ /* 0x000fe20000000003 */
[----:B------:R-:W-:Y:S01]  /*9880*/  IMAD R3, R219, 0x20, R0 ;  /* 0x00000020db037824 */ /* 0x000fe200078e0200 */
[----:B------:R-:W-:Y:S01]  /*9890*/  PRMT R78, R8, 0x7610, R78 ;  /* 0x00007610084e7816 */ /* 0x000fe2000000004e */
[----:B------:R-:W-:Y:S01]  /*98a0*/  IMAD.MOV.U32 R0, RZ, RZ, R44 ;  /* 0x000000ffff007224 */ /* 0x000fe200078e002c */
[----:B------:R-:W-:Y:S01]  /*98b0*/  CS2R R26, SRZ ;  /* 0x00000000001a7805 */ /* 0x000fe2000001ff00 */
[----:B------:R-:W-:Y:S01]  /*98c0*/  IMAD.MOV.U32 R8, RZ, RZ, R50 ;  /* 0x000000ffff087224 */ /* 0x000fe200078e0032 */
[----:B------:R-:W-:Y:S01]  /*98d0*/  CS2R R34, SRZ ;  /* 0x0000000000227805 */ /* 0x000fe2000001ff00 */
[----:B------:R-:W-:Y:S01]  /*98e0*/  IMAD.MOV.U32 R9, RZ, RZ, R45 ;  /* 0x000000ffff097224 */ /* 0x000fe200078e002d */
[----:B------:R-:W-:Y:S01]  /*98f0*/  PRMT R68, R0, 0x7610, R68 ;  /* 0x0000761000447816 */ /* 0x000fe20000000044 */
[----:B--2---:R-:W-:Y:S01]  /*9900*/  @P4 IMAD.HI.U32 R0, R3, R20, RZ ;  /* 0x0000001403004227 */ /* 0x004fe200078e00ff */
[----:B------:R-:W-:-:S02]  /*9910*/  PRMT R79, R8, 0x7610, R79 ;  /* 0x00007610084f7816 */ /* 0x000fc4000000004f */
[----:B------:R-:W-:Y:S02]  /*9920*/  CS2R R30, SRZ ;  /* 0x00000000001e7805 */ /* 0x000fe4000001ff00 */
[----:B------:R-:W-:Y:S01]  /*9930*/  PRMT R67, R9, 0x7610, R67 ;  /* 0x0000761009437816 */ /* 0x000fe20000000043 */
[----:B------:R-:W-:Y:S01]  /*9940*/  IMAD.MOV.U32 R8, RZ, RZ, R51 ;  /* 0x000000ffff087224 */ /* 0x000fe200078e0033 */
[----:B---3--:R-:W-:Y:S01]  /*9950*/  @P4 SHF.R.U32.HI R3, RZ, R21, R0 ;  /* 0x00000015ff034219 */ /* 0x008fe20000011600 */
        /* <DEDUP_REMOVED lines=10> */
[--C-:B------:R-:W-:Y:S01]  /*9a00*/  IMAD.MOV.U32 R14, RZ, RZ, R56.reuse ;  /* 0x000000ffff0e7224 */ /* 0x100fe200078e0038 */
[----:B------:R-:W-:Y:S01]  /*9a10*/  PRMT R56, R8, 0x7610, R56 ;  /* 0x0000761008387816 */ /* 0x000fe20000000038 */
[----:B------:R-:W-:Y:S01]  /*9a20*/  IMAD.MOV.U32 R20, RZ, RZ, R38 ;  /* 0x000000ffff147224 */ /* 0x000fe200078e0026 */
[----:B------:R-:W-:Y:S01]  /*9a30*/  PRMT R55, R0, 0x7610, R55 ;  /* 0x0000761000377816 */ /* 0x000fe20000000037 */
[----:B------:R-:W-:Y:S01]  /*9a40*/  IMAD.MOV.U32 R21, RZ, RZ, R39 ;  /* 0x000000ffff157224 */ /* 0x000fe200078e0027 */
[----:B------:R-:W-:Y:S01]  /*9a50*/  CS2R R24, SRZ ;  /* 0x0000000000187805 */ /* 0x000fe2000001ff00 */
[C---:B------:R-:W-:Y:S01]  /*9a60*/  IMAD R8, R9.reuse, R10, RZ ;  /* 0x0000000a09087224 */ /* 0x040fe200078e02ff */
[----:B------:R-:W-:Y:S01]  /*9a70*/  PRMT R53, R20, 0x7610, R53 ;  /* 0x0000761014357816 */ /* 0x000fe20000000035 */
[-C--:B------:R-:W-:Y:S01]  /*9a80*/  IMAD R0, R9, R12.reuse, RZ ;  /* 0x0000000c09007224 */ /* 0x080fe200078e02ff */
[----:B------:R-:W-:Y:S01]  /*9a90*/  PRMT R54, R21, 0x7610, R54 ;  /* 0x0000761015367816 */ /* 0x000fe20000000036 */
[C---:B------:R-:W-:Y:S01]  /*9aa0*/  IMAD R77, R3.reuse, R11, R8 ;  /* 0x0000000b034d7224 */ /* 0x040fe200078e0208 */
[----:B------:R-:W-:Y:S01]  /*9ab0*/  CS2R R20, SRZ ;  /* 0x0000000000147805 */ /* 0x000fe2000001ff00 */
[----:B------:R-:W-:Y:S01]  /*9ac0*/  IMAD.WIDE.U32 R58, R3, R12, R58 ;  /* 0x0000000c033a7225 */ /* 0x000fe200078e003a */
[----:B------:R-:W-:-:S02]  /*9ad0*/  CS2R R8, SRZ ;  /* 0x0000000000087805 */ /* 0x000fc4000001ff00 */
[----:B------:R-:W-:Y:S01]  /*9ae0*/  CS2R R28, SRZ ;  /* 0x00000000001c7805 */ /* 0x000fe2000001ff00 */
[----:B------:R-:W-:-:S04]  /*9af0*/  IMAD.WIDE.U32 R14, R3, R10, R14 ;  /* 0x0000000a030e7225 */ /* 0x000fc800078e000e */
        /* <DEDUP_REMOVED lines=12> */
[----:B------:R-:W-:Y:S02]  /*9bc0*/  LEA.HI.X R30, R10, R5, R11, 0x6, P4 ;  /* 0x000000050a1e7211 */ /* 0x000fe400020f340b */
[----:B------:R-:W-:Y:S01]  /*9bd0*/  LEA R72, P4, R28, UR4, 0x1 ;  /* 0x000000041c487c11 */ /* 0x000fe2000f8808ff */
[----:B------:R-:W-:Y:S02]  /*9be0*/  ULDC UR4, c[0x0][0x3d4] ;  /* 0x0000f50000047ab9 */ /* 0x000fe40000000800 */
[----:B------:R-:W-:Y:S01]  /*9bf0*/  IMAD.X R3, R30, 0x1, R69, P5 ;  /* 0x000000011e037824 */ /* 0x000fe200028e0645 */
[----:B------:R-:W-:Y:S02]  /*9c00*/  LEA R74, P5, R0, UR6, 0x1 ;  /* 0x00000006004a7c11 */ /* 0x000fe4000f8a08ff */
[----:B------:R-:W-:-:S02]  /*9c10*/  CS2R R30, SRZ ;  /* 0x00000000001e7805 */ /* 0x000fc4000001ff00 */
        /* <DEDUP_REMOVED lines=9> */
.L_x_7866:
[----:B------:R-:W-:Y:S05]  /*9cb0*/  BSYNC B1 ;  /* 0x0000000000017941 */ /* 0x000fea0003800000 */
.L_x_7865:
        /* <DEDUP_REMOVED lines=27> */
.L_x_7868:
[----:B------:R-:W-:Y:S05]  /*9e70*/  BSYNC B1 ;  /* 0x0000000000017941 */ /* 0x000fea0003800000 */
.L_x_7867:
[----:B------:R-:W-:Y:S01]  /*9e80*/  ULDC.64 UR4, c[0x0][0x3c8] ;  /* 0x0000f20000047ab9 */ /* 0x000fe20000000a00 */
[----:B------:R-:W-:Y:S01]  /*9e90*/  ULDC.64 UR6, c[0x0][0x3e0] ;  /* 0x0000f80000067ab9 */ /* 0x000fe20000000a00 */
[----:B---3--:R-:W-:Y:S01]  /*9ea0*/  IMAD.IADD R5, R59, 0x1, R57 ;  /* 0x000000013b057824 */ /* 0x008fe200078e0239 */
        /* <DEDUP_REMOVED lines=9> */
[----:B--2---:R-:W-:Y:S02]  /*9f40*/  PRMT R72, R7, 0x7610, R72 ;  /* 0x0000761007487816 */ /* 0x004fe40000000048 */
[----:B------:R-:W-:Y:S01]  /*9f50*/  LEA.HI R6, R223, R223, RZ, 0x1 ;  /* 0x000000dfdf067211 */ /* 0x000fe200078f08ff */
[----:B------:R-:W-:Y:S06]  /*9f60*/  BRA.DIV UR4, `(.L_x_7869) ;  /* 0x0000015a04e87947 */ /* 0x000fec000b800000 */
.L_x_8092:
[----:B------:R-:W-:-:S03]  /*9f70*/  UMOV UR4, 0xffffffff ;  /* 0xffffffff00047882 */ /* 0x000fc60000000000 */
[----:B------:R-:W-:Y:S05]  /*9f80*/  BRA.DIV UR4, `(.L_x_7870) ;  /* 0x0000015e04087947 */ /* 0x000fea000b800000 */
.L_x_8095:
[----:B------:R-:W-:-:S03]  /*9f90*/  UMOV UR4, 0xffffffff ;  /* 0xffffffff00047882 */ /* 0x000fc60000000000 */
[----:B------:R-:W-:Y:S05]  /*9fa0*/  BRA.DIV UR4, `(.L_x_7871) ;  /* 0x0000015e04287947 */ /* 0x000fea000b800000 */
.L_x_8098:
[----:B------:R-:W-:-:S03]  /*9fb0*/  UMOV UR4, 0xffffffff ;  /* 0xffffffff00047882 */ /* 0x000fc60000000000 */
[----:B------:R-:W-:Y:S05]  /*9fc0*/  BRA.DIV UR4, `(.L_x_7872) ;  /* 0x0000015e04487947 */ /* 0x000fea000b800000 */
.L_x_8101:
[----:B------:R-:W-:-:S03]  /*9fd0*/  UMOV UR4, 0xffffffff ;  /* 0xffffffff00047882 */ /* 0x000fc60000000000 */
[----:B------:R-:W-:Y:S05]  /*9fe0*/  BRA.DIV UR4, `(.L_x_7873) ;  /* 0x0000015e04687947 */ /* 0x000fea000b800000 */
.L_x_8104:
[----:B------:R-:W-:-:S03]  /*9ff0*/  UMOV UR4, 0xffffffff ;  /* 0xffffffff00047882 */ /* 0x000fc60000000000 */
[----:B------:R-:W-:Y:S05]  /*a000*/  BRA.DIV UR4, `(.L_x_7874) ;  /* 0x0000015e04887947 */ /* 0x000fea000b800000 */
.L_x_8107:
[----:B------:R-:W-:-:S03]  /*a010*/  UMOV UR4, 0xffffffff ;  /* 0xffffffff00047882 */ /* 0x000fc60000000000 */
[----:B------:R-:W-:Y:S05]  /*a020*/  BRA.DIV UR4, `(.L_x_7875) ;  /* 0x0000015e04a87947 */ /* 0x000fea000b800000 */
.L_x_8110:
[----:B------:R-:W-:-:S03]  /*a030*/  UMOV UR4, 0xffffffff ;  /* 0xffffffff00047882 */ /* 0x000fc60000000000 */
[----:B------:R-:W-:Y:S05]  /*a040*/  BRA.DIV UR4, `(.L_x_7876) ;  /* 0x0000015e04c87947 */ /* 0x000fea000b800000 */
.L_x_8113:
[----:B------:R-:W-:-:S03]  /*a050*/  UMOV UR4, 0xffffffff ;  /* 0xffffffff00047882 */ /* 0x000fc60000000000 */
[----:B------:R-:W-:Y:S05]  /*a060*/  BRA.DIV UR4, `(.L_x_7877) ;  /* 0x0000015e04e87947 */ /* 0x000fea000b800000 */
.L_x_8116:
[----:B------:R-:W-:-:S03]  /*a070*/  UMOV UR4, 0xffffffff ;  /* 0xffffffff00047882 */ /* 0x000fc60000000000 */
[----:B------:R-:W-:Y:S05]  /*a080*/  BRA.DIV UR4, `(.L_x_7878) ;  /* 0x0000016204087947 */ /* 0x000fea000b800000 */
.L_x_8119:
[----:B------:R-:W-:-:S03]  /*a090*/  UMOV UR4, 0xffffffff ;  /* 0xffffffff00047882 */ /* 0x000fc60000000000 */
[----:B------:R-:W-:Y:S05]  /*a0a0*/  BRA.DIV UR4, `(.L_x_7879) ;  /* 0x0000016204287947 */ /* 0x000fea000b800000 */
.L_x_8122:
[----:B------:R-:W-:-:S03]  /*a0b0*/  UMOV UR4, 0xffffffff ;  /* 0xffffffff00047882 */ /* 0x000fc60000000000 */
[----:B------:R-:W-:Y:S05]  /*a0c0*/  BRA.DIV UR4, `(.L_x_7880) ;  /* 0x0000016204487947 */ /* 0x000fea000b800000 */
.L_x_8125:
[----:B------:R-:W-:-:S03]  /*a0d0*/  UMOV UR4, 0xffffffff ;  /* 0xffffffff00047882 */ /* 0x000fc60000000000 */
[----:B------:R-:W-:Y:S05]  /*a0e0*/  BRA.DIV UR4, `(.L_x_7881) ;  /* 0x0000016204687947 */ /* 0x000fea000b800000 */
.L_x_8128:
[----:B------:R-:W-:Y:S01]  /*a0f0*/  UMOV UR4, 0xffffffff ;  /* 0xffffffff00047882 */ /* 0x000fe20000000000 */
[----:B------:R-:W-:Y:S02]  /*a100*/  LOP3.LUT R6, R6, 0xfffffffe, RZ, 0xc0, !PT ;  /* 0xfffffffe06067812 */ /* 0x000fe400078ec0ff */
[----:B------:R-:W-:Y:S05]  /*a110*/  BRA.DIV UR4, `(.L_x_7882) ;  /* 0x0000016204847947 */ /* 0x000fea000b800000 */
.L_x_8131:
[----:B------:R-:W-:Y:S01]  /*a120*/  UMOV UR4, 0xffffffff ;  /* 0xffffffff00047882 */ /* 0x000fe20000000000 */
[----:B------:R-:W-:Y:S02]  /*a130*/  IMAD.IADD R5, R223, 0x1, -R6 ;  /* 0x00000001df057824 */ /* 0x000fe400078e0a06 */
[----:B------:R-:W-:Y:S05]  /*a140*/  BRA.DIV UR4, `(.L_x_7883) ;  /* 0x0000016204a07947 */ /* 0x000fea000b800000 */
.L_x_8134:
[----:B------:R-:W-:Y:S01]  /*a150*/  UMOV UR4, 0xffffffff ;  /* 0xffffffff00047882 */ /* 0x000fe20000000000 */
[----:B------:R-:W-:Y:S02]  /*a160*/  SHF.L.U32 R5, R5, 0x1f, RZ ;  /* 0x0000001f05057819 */ /* 0x000fe400000006ff */
[----:B------:R-:W-:Y:S05]  /*a170*/  BRA.DIV UR4, `(.L_x_7884) ;  /* 0x0000016204bc7947 */ /* 0x000fea000b800000 */
.L_x_8137:
[----:B------:R-:W2:Y:S01]  /*a180*/  SYNCS.PHASECHK.TRANS64.TRYWAIT P4, [R2+URZ+0x28800], R5 ;  /* 0x02880005020075a7 */ /* 0x000ea2000808017f */
        /* <DEDUP_REMOVED lines=33> */
[----:B--2---:R-:W-:Y:S06]  /*a3a0*/  @!P4 BRA `(.L_x_7886) ;  /* 0x000001600058c947 */ /* 0x004fec0003800000 */
.L_x_8138:
[----:B------:R-:W-:Y:S05]  /*a3b0*/  BSYNC B1 ;  /* 0x0000000000017941 */ /* 0x000fea0003800000 */
.L_x_7885:
[----:B------:R-:W-:Y:S01]  /*a3c0*/  BSSY B1, `(.L_x_7887) ;  /* 0x0000067000017945 */ /* 0x000fe20003800000 */
[----:B------:R-:W-:Y:S02]  /*a3d0*/  PRMT R10, R4, 0x7610, R10 ;  /* 0x00007610040a7816 */ /* 0x000fe4000000000a */
[----:B------:R-:W-:Y:S01]  /*a3e0*/  PRMT R11, R6, 0x7610, R11 ;  /* 0x00007610060b7816 */ /* 0x000fe2000000000b */
[----:B------:R-:W-:Y:S06]  /*a3f0*/  @P0 BRA `(.L_x_7888) ;  /* 0x00000004008c0947 */ /* 0x000fec0003800000 */
[----:B--2---:R-:W2:Y:S01]  /*a400*/  LDC R5, c[0x0][0x3d4] ;  /* 0x0000f500ff057b82 */ /* 0x004ea20000000800 */
[----:B------:R-:W-:Y:S01]  /*a410*/  BSSY B2, `(.L_x_7889) ;  /* 0x0000032000027945 */ /* 0x000fe20003800000 */
[-C--:B--2---:R-:W-:Y:S02]  /*a420*/  ISETP.GE.AND P0, PT, R22, R5.reuse, PT ;  /* 0x000000051600720c */ /* 0x084fe40003f06270 */
[----:B------:R-:W-:-:S11]  /*a430*/  ISETP.GE.AND P4, PT, R186, R5, PT ;  /* 0x00000005ba00720c */ /* 0x000fd60003f86270 */
[----:B------:R-:W-:Y:S05]  /*a440*/  @P0 BRA `(.L_x_7890) ;  /* 0x0000000000b80947 */ /* 0x000fea0003800000 */
[----:B------:R-:W2:Y:S01]  /*a450*/  LDS.128 R4, [R211] ;  /* 0x00000000d3047984 */ /* 0x000ea20000000c00 */
[----:B------:R-:W-:Y:S02]  /*a460*/  SHF.R.U32.HI R77, RZ, 0x10, R49 ;  /* 0x00000010ff4d7819 */ /* 0x000fe40000011631 */
[----:B------:R-:W-:Y:S02]  /*a470*/  SHF.R.U32.HI R74, RZ, 0x10, R51 ;  /* 0x00000010ff4a7819 */ /* 0x000fe40000011633 */
[----:B------:R-:W-:Y:S02]  /*a480*/  PRMT R77, R78, 0x5410, R77 ;  /* 0x000054104e4d7816 */ /* 0x000fe4000000004d */
[----:B------:R-:W-:Y:S02]  /*a490*/  PRMT R74, R54, 0x5432, R74 ;  /* 0x00005432364a7816 */ /* 0x000fe4000000004a */
[----:B------:R-:W-:Y:S01]  /*a4a0*/  SHF.R.U64 R76, R48, 0x10, R49 ;  /* 0x00000010304c7819 */ /* 0x000fe20000001231 */
[C---:B------:R-:W-:Y:S01]  /*a4b0*/  IMAD.U32 R78, R77.reuse, 0x10000, RZ ;  /* 0x000100004d4e7824 */ /* 0x040fe200078e00ff */
[----:B------:R-:W-:Y:S01]  /*a4c0*/  SHF.R.U64 R73, R50, 0x10, R51 ;  /* 0x0000001032497819 */ /* 0x000fe20000001233 */
[----:B------:R-:W-:Y:S01]  /*a4d0*/  IMAD.U32 R75, R74, 0x10000, RZ ;  /* 0x000100004a4b7824 */ /* 0x000fe200078e00ff */
[----:B------:R-:W-:-:S02]  /*a4e0*/  LOP3.LUT R77, R77, 0xffff0000, RZ, 0xc0, !PT ;  /* 0xffff00004d4d7812 */ /* 0x000fc400078ec0ff */
[----:B------:R-:W-:Y:S02]  /*a4f0*/  PRMT R73, R79, 0x5410, R73 ;  /* 0x000054104f497816 */ /* 0x000fe40000000049 */
[----:B------:R-:W-:Y:S02]  /*a500*/  LOP3.LUT R74, R74, 0xffff0000, RZ, 0xc0, !PT ;  /* 0xffff00004a4a7812 */ /* 0x000fe400078ec0ff */
[----:B------:R-:W-:Y:S02]  /*a510*/  PRMT R76, R53, 0x5432, R76 ;  /* 0x00005432354c7816 */ /* 0x000fe4000000004c */
[C---:B--2---:R-:W-:Y:S01]  /*a520*/  LOP3.LUT R49, R6.reuse, 0xffff0000, RZ, 0xc0, !PT ;  /* 0xffff000006317812 */ /* 0x044fe200078ec0ff */
        /* <DEDUP_REMOVED lines=32> */
.L_x_7890:
[----:B------:R-:W-:Y:S05]  /*a730*/  BSYNC B2 ;  /* 0x0000000000027941 */ /* 0x000fea0003800000 */
.L_x_7889:
[----:B------:R-:W-:Y:S05]  /*a740*/  @P4 BRA `(.L_x_7888) ;  /* 0x0000000000b84947 */ /* 0x000fea0003800000 */
[----:B--2---:R-:W2:Y:S01]  /*a750*/  LDS.128 R4, [R211+0x4000] ;  /* 0x00400000d3047984 */ /* 0x004ea20000000c00 */
        /* <DEDUP_REMOVED lines=12> */
[C---:B--2---:R-:W-:Y:S01]  /*a820*/  LOP3.LUT R45, R6.reuse, 0xffff0000, RZ, 0xc0, !PT ;  /* 0xffff0000062d7812 */ /* 0x044fe200078ec0ff */
        /* <DEDUP_REMOVED lines=32> */
.L_x_7888:
[----:B------:R-:W-:Y:S05]  /*aa30*/  BSYNC B1 ;  /* 0x0000000000017941 */ /* 0x000fea0003800000 */
.L_x_7887:
[----:B------:R-:W-:Y:S04]  /*aa40*/  BSSY B1, `(.L_x_7891) ;  /* 0x0000065000017945 */ /* 0x000fe80003800000 */
[----:B------:R-:W-:Y:S05]  /*aa50*/  @P1 BRA `(.L_x_7892) ;  /* 0x00000004008c1947 */ /* 0x000fea0003800000 */
[----:B--23--:R-:W2:Y:S01]  /*aa60*/  LDC R5, c[0x0][0x3d4] ;  /* 0x0000f500ff057b82 */ /* 0x00cea20000000800 */
[----:B------:R-:W-:Y:S01]  /*aa70*/  BSSY B2, `(.L_x_7893) ;  /* 0x0000032000027945 */ /* 0x000fe20003800000 */
[-C--:B--2---:R-:W-:Y:S02]  /*aa80*/  ISETP.GE.AND P0, PT, R22, R5.reuse, PT ;  /* 0x000000051600720c */ /* 0x084fe40003f06270 */
[----:B------:R-:W-:-:S11]  /*aa90*/  ISETP.GE.AND P1, PT, R186, R5, PT ;  /* 0x00000005ba00720c */ /* 0x000fd60003f26270 */
[----:B------:R-:W-:Y:S05]  /*aaa0*/  @P0 BRA `(.L_x_7894) ;  /* 0x0000000000b80947 */ /* 0x000fea0003800000 */
[----:B------:R-:W2:Y:S01]  /*aab0*/  LDS.128 R4, [R211+0x1000] ;  /* 0x00100000d3047984 */ /* 0x000ea20000000c00 */
        /* <DEDUP_REMOVED lines=12> */
[C---:B--2---:R-:W-:Y:S01]  /*ab80*/  LOP3.LUT R41, R6.reuse, 0xffff0000, RZ, 0xc0, !PT ;  /* 0xffff000006297812 */ /* 0x044fe200078ec0ff */
        /* <DEDUP_REMOVED lines=32> */
.L_x_7894:
[----:B------:R-:W-:Y:S05]  /*ad90*/  BSYNC B2 ;  /* 0x0000000000027941 */ /* 0x000fea0003800000 */
.L_x_7893:
[----:B------:R-:W-:Y:S05]  /*ada0*/  @P1 BRA `(.L_x_7892) ;  /* 0x0000000000b81947 */ /* 0x000fea0003800000 */
[----:B--2---:R-:W2:Y:S01]  /*adb0*/  LDS.128 R4, [R211+0x5000] ;  /* 0x00500000d3047984 */ /* 0x004ea20000000c00 */
        /* <DEDUP_REMOVED lines=45> */
.L_x_7892:
[----:B------:R-:W-:Y:S05]  /*b090*/  BSYNC B1 ;  /* 0x0000000000017941 */ /* 0x000fea0003800000 */
.L_x_7891:
[----:B------:R-:W-:Y:S04]  /*b0a0*/  BSSY B1, `(.L_x_7895) ;  /* 0x0000065000017945 */ /* 0x000fe80003800000 */
[----:B------:R-:W-:Y:S05]  /*b0b0*/  @P2 BRA `(.L_x_7896) ;  /* 0x00000004008c2947 */ /* 0x000fea0003800000 */
[----:B--234-:R-:W2:Y:S01]  /*b0c0*/  LDC R5, c[0x0][0x3d4] ;  /* 0x0000f500ff057b82 */ /* 0x01cea20000000800 */
        /* <DEDUP_REMOVED lines=50> */
.L_x_7898:
[----:B------:R-:W-:Y:S05]  /*b3f0*/  BSYNC B2 ;  /* 0x0000000000027941 */ /* 0x000fea0003800000 */
.L_x_7897:
        /* <DEDUP_REMOVED lines=47> */
.L_x_7896:
[----:B------:R-:W-:Y:S05]  /*b6f0*/  BSYNC B1 ;  /* 0x0000000000017941 */ /* 0x000fea0003800000 */
.L_x_7895:
[----:B------:R-:W-:Y:S05]  /*b700*/  @P3 BRA `(.L_x_7899) ;  /* 0x0000002c00703947 */ /* 0x000fea0003800000 */
[----:B--234-:R-:W2:Y:S01]  /*b710*/  LDC R5, c[0x0][0x3d4] ;  /* 0x0000f500ff057b82 */ /* 0x01cea20000000800 */
[----:B------:R-:W-:Y:S01]  /*b720*/  BSSY B1, `(.L_x_7900) ;  /* 0x0000032000017945 */ /* 0x000fe20003800000 */
[-C--:B--2---:R-:W-:Y:S02]  /*b730*/  ISETP.GE.AND P0, PT, R22, R5.reuse, PT ;  /* 0x000000051600720c */ /* 0x084fe40003f06270 */
[----:B------:R-:W-:-:S11]  /*b740*/  ISETP.GE.AND P1, PT, R186, R5, PT ;  /* 0x00000005ba00720c */ /* 0x000fd60003f26270 */
[----:B------:R-:W-:Y:S05]  /*b750*/  @P0 BRA `(.L_x_7901) ;  /* 0x0000000000b80947 */ /* 0x000fea0003800000 */
[----:B------:R-:W2:Y:S01]  /*b760*/  LDS.128 R4, [R211+0x3000] ;  /* 0x00300000d3047984 */ /* 0x000ea20000000c00 */
        /* <DEDUP_REMOVED lines=12> */
[C---:B--2---:R-:W-:Y:S01]  /*b830*/  LOP3.LUT R13, R6.reuse, 0xffff0000, RZ, 0xc0, !PT ;  /* 0xffff0000060d7812 */ /* 0x044fe200078ec0ff */
        /* <DEDUP_REMOVED lines=32> */
.L_x_7901:
[----:B------:R-:W-:Y:S05]  /*ba40*/  BSYNC B1 ;  /* 0x0000000000017941 */ /* 0x000fea0003800000 */
.L_x_7900:
[----:B------:R-:W-:Y:S05]  /*ba50*/  @P1 BRA `(.L_x_7899) ;  /* 0x00000028009c1947 */ /* 0x000fea0003800000 */
[----:B--2---:R-:W2:Y:S01]  /*ba60*/  LDS.128 R4, [R211+0x7000] ;  /* 0x00700000d3047984 */ /* 0x004ea20000000c00 */
        /* <DEDUP_REMOVED lines=46> */
.L_x_7860:
[----:B------:R-:W2:Y:S01]  /*bd50*/  LDC R21, c[0x0][0x3d4] ;  /* 0x0000f500ff157b82 */ /* 0x000ea20000000800 */
[-C--:B------:R-:W-:Y:S01]  /*bd60*/  ISETP.GE.AND P0, PT, R188, R72.reuse, PT ;  /* 0x00000048bc00720c */ /* 0x080fe20003f06270 */
[----:B------:R-:W-:Y:S01]  /*bd70*/  ULDC.64 UR4, c[0x0][0x3c8] ;  /* 0x0000f20000047ab9 */ /* 0x000fe20000000a00 */
[-C--:B------:R-:W-:Y:S01]  /*bd80*/  ISETP.GE.AND P1, PT, R187, R72.reuse, PT ;  /* 0x00000048bb00720c */ /* 0x080fe20003f26270 */
[----:B------:R-:W-:Y:S01]  /*bd90*/  ULDC.64 UR6, c[0x0][0x3e0] ;  /* 0x0000f80000067ab9 */ /* 0x000fe20000000a00 */
[-C--:B------:R-:W-:Y:S02]  /*bda0*/  ISETP.GE.AND P2, PT, R189, R72.reuse, PT ;  /* 0x00000048bd00720c */ /* 0x080fe40003f46270 */
[----:B------:R-:W-:Y:S02]  /*bdb0*/  ISETP.GE.AND P3, PT, R18, R72, PT ;  /* 0x000000481200720c */ /* 0x000fe40003f66270 */
[CC--:B--2---:R-:W-:Y:S02]  /*bdc0*/  ISETP.GE.OR P0, PT, R16.reuse, R21.reuse, P0 ;  /* 0x000000151000720c */ /* 0x0c4fe40000706670 */
[----:B------:R-:W-:-:S02]  /*bdd0*/  ISETP.GE.OR P1, PT, R16, R21, P1 ;  /* 0x000000151000720c */ /* 0x000fc40000f26670 */
[CC--:B------:R-:W-:Y:S02]  /*bde0*/  ISETP.GE.OR P2, PT, R16.reuse, R21.reuse, P2 ;  /* 0x000000151000720c */ /* 0x0c0fe40001746670 */
[----:B------:R-:W-:-:S07]  /*bdf0*/  ISETP.GE.OR P3, PT, R16, R21, P3 ;  /* 0x000000151000720c */ /* 0x000fce0001f66670 */
[--C-:B------:R-:W-:Y:S01]  /*be00*/  @!P0 IADD3 R29, P4, P5, R27, R29, R6.reuse ;  /* 0x0000001d1b1d8210 */ /* 0x100fe20007d9e006 */
[----:B------:R-:W2:Y:S03]  /*be10*/  @!P0 LDC.64 R62, c[0x0][0x3e0] ;  /* 0x0000f800ff3e8b82 */ /* 0x000ea60000000a00 */
[--C-:B------:R-:W-:Y:S01]  /*be20*/  @!P0 IADD3.X R30, R31, R30, R7.reuse, P4, P5 ;  /* 0x0000001e1f1e8210 */ /* 0x100fe200027ea407 */
[C---:B------:R-:W-:Y:S01]  /*be30*/  @!P2 IMAD.WIDE.U32 R8, R12.reuse, 0x60, R6 ;  /* 0x000000600c08a825 */ /* 0x040fe200078e0006 */
[----:B------:R-:W-:-:S03]  /*be40*/  @!P1 LEA R0, P4, R12, R6, 0x6 ;  /* 0x000000060c009211 */ /* 0x000fc600078830ff */
[----:B------:R-:W3:Y:S01]  /*be50*/  @!P1 LDC.64 R66, c[0x0][0x3e0] ;  /* 0x0000f800ff429b82 */ /* 0x000ee20000000a00 */
[----:B------:R-:W-:Y:S01]  /*be60*/  @!P1 IADD3 R25, P5, R0, R27, RZ ;  /* 0x0000001b00199210 */ /* 0x000fe20007fbe0ff */
[----:B------:R-:W-:Y:S01]  /*be70*/  @!P2 IMAD R0, R13, 0x60, RZ ;  /* 0x000000600d00a824 */ /* 0x000fe200078e02ff */
[----:B------:R-:W-:Y:S02]  /*be80*/  @!P1 LEA.HI.X R26, R12, R7, R13, 0x6, P4 ;  /* 0x000000070c1a9211 */ /* 0x000fe400020f340d */
[----:B------:R-:W-:-:S03]  /*be90*/  @!P3 IADD3 R3, P4, R6, R27, RZ ;  /* 0x0000001b0603b210 */ /* 0x000fc60007f9e0ff */
[--C-:B------:R-:W-:Y:S01]  /*bea0*/  @!P1 IMAD.X R26, R26, 0x1, R31.reuse, P5 ;  /* 0x000000011a1a9824 */ /* 0x100fe200028e061f */
[----:B------:R-:W-:Y:S01]  /*beb0*/  @!P2 IADD3 R6, P5, R27, R8, RZ ;  /* 0x000000081b06a210 */ /* 0x000fe20007fbe0ff */
[----:B------:R-:W-:Y:S01]  /*bec0*/  @!P3 IMAD.X R14, R7, 0x1, R31, P4 ;  /* 0x00000001070eb824 */ /* 0x000fe200020e061f */
[----:B------:R-:W4:Y:S02]  /*bed0*/  @!P2 LDC.64 R70, c[0x0][0x3e0] ;  /* 0x0000f800ff46ab82 */ /* 0x000f240000000a00 */
[----:B------:R-:W-:Y:S01]  /*bee0*/  @!P2 IADD3.X R7, R31, R0, R9, P5, !PT ;  /* 0x000000001f07a210 */ /* 0x000fe20002ffe409 */
[----:B------:R-:W-:Y:S01]  /*bef0*/  @!P2 IMAD R31, R11, 0x60, RZ ;  /* 0x000000600b1fa824 */ /* 0x000fe200078e02ff */
[----:B------:R-:W-:-:S04]  /*bf00*/  @!P0 IADD3 R27, P4, P5, R33, R24, R4 ;  /* 0x00000018211b8210 */ /* 0x000fc80007d9e004 */
[----:B------:R-:W-:Y:S01]  /*bf10*/  @!P0 IADD3.X R28, R35, R28, R5, P4, P5 ;  /* 0x0000001c231c8210 */ /* 0x000fe200027ea405 */
[----:B------:R-:W0:Y:S01]  /*bf20*/  @!P0 LDC.64 R60, c[0x0][0x3c8] ;  /* 0x0000f200ff3c8b82 */ /* 0x000e220000000a00 */
[----:B------:R-:W-:Y:S02]  /*bf30*/  @!P3 IADD3 R15, P4, R4, R33, RZ ;  /* 0x00000021040fb210 */ /* 0x000fe40007f9e0ff */
[----:B------:R-:W-:-:S03]  /*bf40*/  @!P1 LEA R20, P5, R10, R4, 0x6 ;  /* 0x000000040a149211 */ /* 0x000fc600078a30ff */
[----:B------:R-:W-:Y:S01]  /*bf50*/  @!P3 IMAD.X R32, R5, 0x1, R35, P4 ;  /* 0x000000010520b824 */ /* 0x000fe200020e0623 */
[C---:B------:R-:W-:Y:S01]  /*bf60*/  @!P3 LEA R8, P4, R3.reuse, UR4, 0x1 ;  /* 0x000000040308bc11 */ /* 0x040fe2000f8808ff */
[----:B------:R-:W1:Y:S01]  /*bf70*/  @!P1 LDC.64 R64, c[0x0][0x3c8] ;  /* 0x0000f200ff409b82 */ /* 0x000e620000000a00 */
[C---:B------:R-:W-:Y:S01]  /*bf80*/  @!P1 LEA.HI.X R24, R10.reuse, R5, R11, 0x6, P5 ;  /* 0x000000050a189211 */ /* 0x040fe200028f340b */
[----:B------:R-:W-:Y:S01]  /*bf90*/  @!P2 IMAD.WIDE.U32 R4, R10, 0x60, R4 ;  /* 0x000000600a04a825 */ /* 0x000fe200078e0004 */
[----:B------:R-:W-:Y:S02]  /*bfa0*/  @!P3 LEA.HI.X R9, R3, UR5, R14, 0x1, P4 ;  /* 0x000000050309bc11 */ /* 0x000fe4000a0f0c0e */
[C---:B------:R-:W-:Y:S02]  /*bfb0*/  @!P3 LEA R14, P4, R15.reuse, UR6, 0x1 ;  /* 0x000000060f0ebc11 */ /* 0x040fe4000f8808ff */
[----:B------:R-:W-:Y:S01]  /*bfc0*/  @!P1 IADD3 R20, P5, R20, R33, RZ ;  /* 0x0000002114149210 */ /* 0x000fe20007fbe0ff */
[----:B------:R-:W1:Y:S01]  /*bfd0*/  @!P2 LDC.64 R68, c[0x0][0x3c8] ;  /* 0x0000f200ff44ab82 */ /* 0x000e620000000a00 */
[----:B------:R-:W-:-:S02]  /*bfe0*/  @!P3 LEA.HI.X R15, R15, UR7, R32, 0x1, P4 ;  /* 0x000000070f0fbc11 */ /* 0x000fc4000a0f0c20 */
[----:B--2---:R-:W-:Y:S01]  /*bff0*/  @!P0 LEA R62, P4, R27, R62, 0x1 ;  /* 0x0000003e1b3e8211 */ /* 0x004fe200078808ff */
[----:B------:R-:W-:Y:S01]  /*c000*/  @!P1 IMAD.X R24, R24, 0x1, R35, P5 ;  /* 0x0000000118189824 */ /* 0x000fe200028e0623 */
[----:B------:R-:W-:Y:S02]  /*c010*/  @!P2 IADD3 R0, P5, R33, R4, RZ ;  /* 0x000000042100a210 */ /* 0x000fe40007fbe0ff */
[----:B------:R-:W-:Y:S02]  /*c020*/  @!P0 LEA.HI.X R63, R27, R63, R28, 0x1, P4 ;  /* 0x0000003f1b3f8211 */ /* 0x000fe400020f0c1c */
[C---:B---3--:R-:W-:Y:S02]  /*c030*/  @!P1 LEA R66, P4, R20.reuse, R66, 0x1 ;  /* 0x0000004214429211 */ /* 0x048fe400078808ff */
[----:B------:R-:W-:Y:S02]  /*c040*/  @!P2 IADD3.X R3, R35, R31, R5, P5, !PT ;  /* 0x0000001f2303a210 */ /* 0x000fe40002ffe405 */
[----:B------:R-:W-:-:S02]  /*c050*/  @!P1 LEA.HI.X R67, R20, R67, R24, 0x1, P4 ;  /* 0x0000004314439211 */ /* 0x000fc400020f0c18 */
[----:B------:R-:W-:Y:S02]  /*c060*/  CS2R R32, SRZ ;  /* 0x0000000000207805 */ /* 0x000fe4000001ff00 */
[C---:B----4-:R-:W-:Y:S02]  /*c070*/  @!P2 LEA R70, P4, R0.reuse, R70, 0x1 ;  /* 0x000000460046a211 */ /* 0x050fe400078808ff */
[----:B------:R-:W-:Y:S02]  /*c080*/  CS2R R34, SRZ ;  /* 0x0000000000227805 */ /* 0x000fe4000001ff00 */
[----:B0-----:R-:W-:Y:S02]  /*c090*/  @!P0 LEA R60, P5, R29, R60, 0x1 ;  /* 0x0000003c1d3c8211 */ /* 0x001fe400078a08ff */
[----:B------:R-:W-:Y:S02]  /*c0a0*/  CS2R R4, SRZ ;  /* 0x0000000000047805 */ /* 0x000fe4000001ff00 */
[----:B------:R-:W-:-:S02]  /*c0b0*/  @!P2 LEA.HI.X R71, R0, R71, R3, 0x1, P4 ;  /* 0x000000470047a211 */ /* 0x000fc400020f0c03 */
[----:B------:R-:W0:Y:S01]  /*c0c0*/  LDC R0, c[0x0][0x428] ;  /* 0x00010a00ff007b82 */ /* 0x000e220000000800 */
[----:B------:R-:W-:Y:S02]  /*c0d0*/  @!P0 LEA.HI.X R61, R29, R61, R30, 0x1, P5 ;  /* 0x0000003d1d3d8211 */ /* 0x000fe400028f0c1e */
[----:B------:R-:W-:Y:S02]  /*c0e0*/  CS2R R28, SRZ ;  /* 0x00000000001c7805 */ /* 0x000fe4000001ff00 */
[----:B------:R-:W-:Y:S02]  /*c0f0*/  CS2R R30, SRZ ;  /* 0x00000000001e7805 */ /* 0x000fe4000001ff00 */
[C---:B-1----:R-:W-:Y:S01]  /*c100*/  @!P1 LEA R64, P5, R25.reuse, R64, 0x1 ;  /* 0x0000004019409211 */ /* 0x042fe200078a08ff */
        /* <DEDUP_REMOVED lines=11> */
[----:B0-----:R-:W-:-:S13]  /*c1c0*/  ISETP.NE.AND P0, PT, R0, 0x1, PT ;  /* 0x000000010000780c */ /* 0x001fda0003f05270 */
[----:B-1----:R-:W0:Y:S08]  /*c1d0*/  @P0 LDC R8, c[0x0][0x42c] ;  /* 0x00010b00ff080b82 */ /* 0x002e300000000800 */
        /* <DEDUP_REMOVED lines=38> */
.L_x_8141:
[----:B------:R-:W-:-:S03]  /*c440*/  UMOV UR4, 0xffffffff ;  /* 0xffffffff00047882 */ /* 0x000fc60000000000 */
[----:B------:R-:W-:Y:S05]  /*c450*/  BRA.DIV UR4, `(.L_x_7903) ;  /* 0x0000014204687947 */ /* 0x000fea000b800000 */
.L_x_8144:
[----:B------:R-:W-:-:S03]  /*c460*/  UMOV UR4, 0xffffffff ;  /* 0xffffffff00047882 */ /* 0x000fc60000000000 */
[----:B------:R-:W-:Y:S05]  /*c470*/  BRA.DIV UR4, `(.L_x_7904) ;  /* 0x0000014204887947 */ /* 0x000fea000b800000 */
.L_x_8147:
[----:B------:R-:W-:-:S03]  /*c480*/  UMOV UR4, 0xffffffff ;  /* 0xffffffff00047882 */ /* 0x000fc60000000000 */
[----:B------:R-:W-:Y:S05]  /*c490*/  BRA.DIV UR4, `(.L_x_7905) ;  /* 0x0000014204a87947 */ /* 0x000fea000b800000 */
.L_x_8150:
[----:B------:R-:W-:-:S03]  /*c4a0*/  UMOV UR4, 0xffffffff ;  /* 0xffffffff00047882 */ /* 0x000fc60000000000 */
[----:B------:R-:W-:Y:S05]  /*c4b0*/  BRA.DIV UR4, `(.L_x_7906) ;  /* 0x0000014204c87947 */ /* 0x000fea000b800000 */
.L_x_8153:
[----:B------:R-:W-:-:S03]  /*c4c0*/  UMOV UR4, 0xffffffff ;  /* 0xffffffff00047882 */ /* 0x000fc60000000000 */
[----:B------:R-:W-:Y:S05]  /*c4d0*/  BRA.DIV UR4, `(.L_x_7907) ;  /* 0x0000014204e87947 */ /* 0x000fea000b800000 */
.L_x_8156:
[----:B------:R-:W-:-:S03]  /*c4e0*/  UMOV UR4, 0xffffffff ;  /* 0xffffffff00047882 */ /* 0x000fc60000000000 */
[----:B------:R-:W-:Y:S05]  /*c4f0*/  BRA.DIV UR4, `(.L_x_7908) ;  /* 0x0000014604087947 */ /* 0x000fea000b800000 */
.L_x_8159:
[----:B------:R-:W-:-:S03]  /*c500*/  UMOV UR4, 0xffffffff ;  /* 0xffffffff00047882 */ /* 0x000fc60000000000 */
[----:B------:R-:W-:Y:S05]  /*c510*/  BRA.DIV UR4, `(.L_x_7909) ;  /* 0x0000014604287947 */ /* 0x000fea000b800000 */
.L_x_8162:
[----:B------:R-:W-:-:S03]  /*c520*/  UMOV UR4, 0xffffffff ;  /* 0xffffffff00047882 */ /* 0x000fc60000000000 */
[----:B------:R-:W-:Y:S05]  /*c530*/  BRA.DIV UR4, `(.L_x_7910) ;  /* 0x0000014604487947 */ /* 0x000fea000b800000 */
.L_x_8165:
[----:B------:R-:W-:-:S03]  /*c540*/  UMOV UR4, 0xffffffff ;  /* 0xffffffff00047882 */ /* 0x000fc60000000000 */
[----:B------:R-:W-:Y:S05]  /*c550*/  BRA.DIV UR4, `(.L_x_7911) ;  /* 0x0000014604687947 */ /* 0x000fea000b800000 */
.L_x_8168:
[----:B------:R-:W-:-:S03]  /*c560*/  UMOV UR4, 0xffffffff ;  /* 0xffffffff00047882 */ /* 0x000fc60000000000 */
[----:B------:R-:W-:Y:S05]  /*c570*/  BRA.DIV UR4, `(.L_x_7912) ;  /* 0x0000014604887947 */ /* 0x000fea000b800000 */
.L_x_8171:
[----:B------:R-:W-:-:S03]  /*c580*/  UMOV UR4, 0xffffffff ;  /* 0xffffffff00047882 */ /* 0x000fc60000000000 */
[----:B------:R-:W-:Y:S05]  /*c590*/  BRA.DIV UR4, `(.L_x_7913) ;  /* 0x0000014604a87947 */ /* 0x000fea000b800000 */
.L_x_8174:
[----:B------:R-:W-:-:S03]  /*c5a0*/  UMOV UR4, 0xffffffff ;  /* 0xffffffff00047882 */ /* 0x000fc60000000000 */
[----:B------:R-:W-:Y:S05]  /*c5b0*/  BRA.DIV UR4, `(.L_x_7914) ;  /* 0x0000014604c87947 */ /* 0x000fea000b800000 */
.L_x_8177:
[----:B------:R-:W-:-:S03]  /*c5c0*/  UMOV UR4, 0xffffffff ;  /* 0xffffffff00047882 */ /* 0x000fc60000000000 */
[----:B------:R-:W-:Y:S05]  /*c5d0*/  BRA.DIV UR4, `(.L_x_7915) ;  /* 0x0000014604e87947 */ /* 0x000fea000b800000 */
.L_x_8180:
[----:B------:R-:W-:-:S03]  /*c5e0*/  UMOV UR4, 0xffffffff ;  /* 0xffffffff00047882 */ /* 0x000fc60000000000 */
[----:B------:R-:W-:Y:S05]  /*c5f0*/  BRA.DIV UR4, `(.L_x_7916) ;  /* 0x0000014a04087947 */ /* 0x000fea000b800000 */
.L_x_8183:
[----:B------:R-:W-:-:S03]  /*c600*/  UMOV UR4, 0xffffffff ;  /* 0xffffffff00047882 */ /* 0x000fc60000000000 */
[----:B------:R-:W-:Y:S05]  /*c610*/  BRA.DIV UR4, `(.L_x_7917) ;  /* 0x0000014a04287947 */ /* 0x000fea000b800000 */
.L_x_8186:
        /* <DEDUP_REMOVED lines=69> */
.L_x_8187:
[----:B------:R-:W-:Y:S05]  /*ca70*/  BSYNC B1 ;  /* 0x0000000000017941 */ /* 0x000fea0003800000 */
.L_x_7918:
        /* <DEDUP_REMOVED lines=105> */
.L_x_7921:
[----:B------:R-:W-:Y:S05]  /*d110*/  BSYNC B1 ;  /* 0x0000000000017941 */ /* 0x000fea0003800000 */
.L_x_7920:
        /* <DEDUP_REMOVED lines=104> */
.L_x_7923:
[----:B------:R-:W-:Y:S05]  /*d7a0*/  BSYNC B1 ;  /* 0x0000000000017941 */ /* 0x000fea0003800000 */
.L_x_7922:
        /* <DEDUP_REMOVED lines=104> */
.L_x_7925:
[----:B------:R-:W-:Y:S05]  /*de30*/  BSYNC B1 ;  /* 0x0000000000017941 */ /* 0x000fea0003800000 */
.L_x_7924:
[----:B--23--:R-:W-:Y:S02]  /*de40*/  PRMT R12, R12, 0x5410, R0 ;  /* 0x000054100c0c7816 */ /* 0x00cfe40000000000 */
[----:B------:R-:W-:Y:S01]  /*de50*/  PRMT R14, R14, 0x5410, R3 ;  /* 0x000054100e0e7816 */ /* 0x000fe20000000003 */
[----:B------:R-:W-:Y:S06]  /*de60*/  @P0 BRA `(.L_x_7899) ;  /* 0x0000000400980947 */ /* 0x000fec0003800000 */
[----:B------:R-:W-:Y:S02]  /*de70*/  LEA.HI R21, R21, R219, RZ, 0x1d ;  /* 0x000000db15157211 */ /* 0x000fe400078fe8ff */
[----:B------:R-:W-:Y:S02]  /*de80*/  SHF.R.U64 R25, R44, 0x10, R45 ;  /* 0x000000102c197819 */ /* 0x000fe4000000122d */
[----:B-1----:R-:W-:Y:S01]  /*de90*/  SHF.R.S32.HI R4, RZ, 0x1f, R21 ;  /* 0x0000001fff047819 */ /* 0x002fe20000011415 */
        /* <DEDUP_REMOVED lines=12> */
[----:B------:R-:W1:Y:S01]  /*df60*/  LDS.128 R4, [R228] ;  /* 0x00000000e4047984 */ /* 0x000e620000000c00 */
[----:B------:R-:W-:Y:S01]  /*df70*/  SHF.R.U32.HI R44, RZ, 0x10, R45 ;  /* 0x00000010ff2c7819 */ /* 0x000fe2000001162d */
[----:B------:R-:W-:Y:S01]  /*df80*/  IMAD.U32 R27, R56, 0x10000, RZ ;  /* 0x00010000381b7824 */ /* 0x000fe200078e00ff */
[----:B------:R-:W-:Y:S01]  /*df90*/  SHF.R.U32.HI R48, RZ, 0x10, R49 ;  /* 0x00000010ff307819 */ /* 0x000fe20000011631 */
[----:B------:R-:W-:Y:S01]  /*dfa0*/  IMAD R3, R3, 0x2, R2 ;  /* 0x0000000203037824 */ /* 0x000fe200078e0202 */
[----:B------:R-:W-:Y:S02]  /*dfb0*/  PRMT R54, R54, 0x5410, R15 ;  /* 0x0000541036367816 */ /* 0x000fe4000000000f */
[----:B------:R-:W-:Y:S02]  /*dfc0*/  SHF.R.U32.HI R30, RZ, 0x10, R51 ;  /* 0x00000010ff1e7819 */ /* 0x000fe40000011633 */
[----:B0-----:R-:W0:Y:S01]  /*dfd0*/  LDS.128 R8, [R3+0x10400] ;  /* 0x0104000003087984 */ /* 0x001e220000000c00 */
[----:B------:R-:W-:-:S02]  /*dfe0*/  PRMT R53, R53, 0x5410, R44 ;  /* 0x0000541035357816 */ /* 0x000fc4000000002c */
[----:B------:R-:W-:Y:S02]  /*dff0*/  PRMT R57, R57, 0x5410, R48 ;  /* 0x0000541039397816 */ /* 0x000fe40000000030 */
[----:B------:R-:W-:Y:S02]  /*e000*/  SHF.R.U32.HI R46, RZ, 0x10, R47 ;  /* 0x00000010ff2e7819 */ /* 0x000fe4000001162f */
[----:B------:R-:W-:Y:S01]  /*e010*/  SHF.R.U64 R28, R50, 0x10, R51 ;  /* 0x00000010321c7819 */ /* 0x000fe20000001233 */
[----:B------:R-:W-:Y:S01]  /*e020*/  IMAD.U32 R29, R57, 0x10000, RZ ;  /* 0x00010000391d7824 */ /* 0x000fe200078e00ff */
[----:B------:R-:W-:Y:S02]  /*e030*/  PRMT R30, R14, 0x5432, R30 ;  /* 0x000054320e1e7816 */ /* 0x000fe4000000001e */
[----:B------:R-:W-:Y:S02]  /*e040*/  PRMT R55, R55, 0x5410, R46 ;  /* 0x0000541037377816 */ /* 0x000fe4000000002e */
[----:B------:R-:W-:-:S02]  /*e050*/  PRMT R28, R12, 0x5432, R28 ;  /* 0x000054320c1c7816 */ /* 0x000fc4000000001c */
[----:B------:R-:W-:Y:S01]  /*e060*/  LOP3.LUT R25, R25, 0xffff0000, RZ, 0xc0, !PT ;  /* 0xffff000019197812 */ /* 0x000fe200078ec0ff */
[C---:B-1----:R-:W-:Y:S01]  /*e070*/  IMAD.U32 R0, R4.reuse, 0x10000, RZ ;  /* 0x0001000004007824 */ /* 0x042fe200078e00ff */
[----:B------:R-:W-:Y:S01]  /*e080*/  LOP3.LUT R4, R4, 0xffff0000, RZ, 0xc0, !PT ;  /* 0xffff000004047812 */ /* 0x000fe200078ec0ff */
[C---:B------:R-:W-:Y:S01]  /*e090*/  IMAD.U32 R12, R5.reuse, 0x10000, RZ ;  /* 0x00010000050c7824 */ /* 0x040fe200078e00ff */
[----:B------:R-:W-:Y:S01]  /*e0a0*/  LOP3.LUT R5, R5, 0xffff0000, RZ, 0xc0, !PT ;  /* 0xffff000005057812 */ /* 0x000fe200078ec0ff */
        /* <DEDUP_REMOVED lines=66> */
.L_x_7899:
[----:B------:R-:W-:Y:S05]  /*e4d0*/  BSYNC B0 ;  /* 0x0000000000007941 */ /* 0x000fea0003800000 */
.L_x_7859:
        /* <DEDUP_REMOVED lines=8> */
.L_x_7857:
[----:B------:R-:W-:-:S13]  /*e560*/  ISETP.NE.AND P0, PT, R197, 0x3, PT ;  /* 0x00000003c500780c */ /* 0x000fda0003f05270 */
[----:B------:R-:W-:Y:S05]  /*e570*/  @!P0 BRA `(.L_x_7926) ;  /* 0x0000000000048947 */ /* 0x000fea0003800000 */
[----:B------:R-:W-:Y:S01]  /*e580*/  BPT.TRAP 0x1 ;  /* 0x000000040000795c */ /* 0x000fe20000300000 */
.L_x_7926:
[----:B------:R-:W-:Y:S01]  /*e590*/  IMAD R0, R185, 0x8, R2 ;  /* 0x00000008b9007824 */ /* 0x000fe200078e0202 */
[----:B0-23--:R-:W-:-:S04]  /*e5a0*/  SHF.L.U32 R3, R190, 0x1f, RZ ;  /* 0x0000001fbe037819 */ /* 0x00dfc800000006ff */
[----:B------:R0:W2:Y:S01]  /*e5b0*/  SYNCS.PHASECHK.TRANS64.TRYWAIT P2, [R0+URZ+0x28830], R3 ;  /* 0x02883003000075a7 */ /* 0x0000a2000804017f */
[----:B------:R-:W-:Y:S05]  /*e5c0*/  @!P0 BRA `(.L_x_7927) ;  /* 0x0000000000048947 */ /* 0x000fea0003800000 */
[----:B------:R-:W-:Y:S01]  /*e5d0*/  BPT.TRAP 0x1 ;  /* 0x000000040000795c */ /* 0x000fe20000300000 */
.L_x_7927:
[----:B-1--4-:R-:W1:Y:S01]  /*e5e0*/  S2R R4, SR_TID.X ;  /* 0x0000000000047919 */ /* 0x012e620000002100 */
[----:B------:R-:W-:Y:S01]  /*e5f0*/  IMAD.MOV.U32 R151, RZ, RZ, RZ ;  /* 0x000000ffff977224 */ /* 0x000fe200078e00ff */
[----:B-1----:R-:W-:-:S04]  /*e600*/  LOP3.LUT R4, R4, 0x7f, RZ, 0xc0, !PT ;  /* 0x0000007f04047812 */ /* 0x002fc800078ec0ff */
[----:B------:R-:W-:Y:S01]  /*e610*/  ISETP.NE.AND P1, PT, R4, RZ, PT ;  /* 0x000000ff0400720c */ /* 0x000fe20003f25270 */
[----:B--2---:R-:W-:-:S12]  /*e620*/  @P2 BRA `(.L_x_7928) ;  /* 0x0000000000082947 */ /* 0x004fd80003800000 */
[----:B------:R-:W1:Y:S02]  /*e630*/  SYNCS.PHASECHK.TRANS64.TRYWAIT P2, [R0+URZ+0x28830], R3 ;  /* 0x02883003000075a7 */ /* 0x000e64000804017f */
[----:B-1----:R-:W-:Y:S05]  /*e640*/  @!P2 BRA `(.L_x_7929) ;  /* 0x000001280058a947 */ /* 0x002fea0003800000 */
.L_x_7928:
[----:B------:R-:W-:Y:S05]  /*e650*/  WARPSYNC.ALL ;  /* 0x0000000000007948 */ /* 0x000fea0003800000 */
[----:B01----:R-:W-:Y:S01]  /*e660*/  VIADD R3, R2, 0x18400 ;  /* 0x0001840002037836 */ /* 0x003fe20000000000 */
[----:B------:R-:W-:Y:S01]  /*e670*/  R2UR UR44, R52 ;  /* 0x00000000342c72ca */ /* 0x000fe200000e0000 */
[----:B------:R-:W-:Y:S01]  /*e680*/  IMAD.MOV.U32 R7, RZ, RZ, 0x40000040 ;  /* 0x40000040ff077424 */ /* 0x000fe200078e00ff */
        /* <DEDUP_REMOVED lines=47> */
[----:B------:R-:W-:Y:S01]  /*e980*/  ULDC UR4, c[0x0][0x9d8] ;  /* 0x0002760000047ab9 */ /* 0x000fe20000000800 */
[----:B------:R-:W-:Y:S01]  /*e990*/  IMAD R89, R193, 0x80, R213 ;  /* 0x00000080c1597824 */ /* 0x000fe200078e02d5 */
[----:B------:R-:W-:Y:S01]  /*e9a0*/  R2UR UR26, R8 ;  /* 0x00000000081a72ca */ /* 0x000fe200000e0000 */
[C---:B------:R-:W-:Y:S01]  /*e9b0*/  VIADD R8, R6.reuse, 0x404 ;  /* 0x0000040406087836 */ /* 0x040fe20000000000 */
[----:B------:R-:W-:Y:S01]  /*e9c0*/  ULDC UR5, c[0x0][0x988] ;  /* 0x0002620000057ab9 */ /* 0x000fe20000000800 */
[----:B------:R-:W-:Y:S01]  /*e9d0*/  VIADD R6, R6, 0x406 ;  /* 0x0000040606067836 */ /* 0x000fe20000000000 */
[----:B------:R-:W-:Y:S01]  /*e9e0*/  ULDC UR6, c[0x0][0x9d8] ;  /* 0x0002760000067ab9 */ /* 0x000fe20000000800 */
[----:B------:R-:W-:Y:S01]  /*e9f0*/  @!P1 VIADD R0, R0, 0x28840 ;  /* 0x0002884000009836 */ /* 0x000fe20000000000 */
[----:B------:R-:W-:Y:S01]  /*ea00*/  R2UR UR30, R8 ;  /* 0x00000000081e72ca */ /* 0x000fe200000e0000 */
[----:B------:R-:W-:Y:S01]  /*ea10*/  ULDC UR7, c[0x0][0x9d8] ;  /* 0x0002760000077ab9 */ /* 0x000fe20000000800 */
[----:B------:R-:W-:Y:S01]  /*ea20*/  R2UR UR34, R6 ;  /* 0x00000000062272ca */ /* 0x000fe200000e0000 */
[--C-:B------:R-:W-:Y:S01]  /*ea30*/  IMAD.MOV.U32 R150, RZ, RZ, R151.reuse ;  /* 0x000000ffff967224 */ /* 0x100fe200078e0097 */
[----:B------:R-:W-:Y:S01]  /*ea40*/  @!P1 PRMT R0, RZ, 0x654, R0 ;  /* 0x00000654ff009816 */ /* 0x000fe20000000000 */
        /* <DEDUP_REMOVED lines=31> */
[--C-:B-----5:R-:W-:Y:S02]  /*ec40*/  IMAD.MOV.U32 R117, RZ, RZ, R151.reuse ;  /* 0x000000ffff757224 */ /* 0x120fe400078e0097 */
        /* <DEDUP_REMOVED lines=55> */
[----:B0-----:R-:W-:-:S02]  /*efc0*/  IMAD.MOV.U32 R26, RZ, RZ, -0x80 ;  /* 0xffffff80ff1a7424 */ /* 0x001fc400078e00ff */
[----:B------:R-:W-:Y:S01]  /*efd0*/  FMUL.FTZ R14, R44, UR4 ;  /* 0x000000042c0e7c20 */ /* 0x000fe20008410000 */
[----:B------:R-:W-:Y:S01]  /*efe0*/  FMUL.FTZ R42, R42, UR4 ;  /* 0x000000042a2a7c20 */ /* 0x000fe20008410000 */
[----:B------:R-:W-:Y:S01]  /*eff0*/  FMUL.FTZ R43, R43, UR4 ;  /* 0x000000042b2b7c20 */ /* 0x000fe20008410000 */
[----:B------:R-:W-:Y:S02]  /*f000*/  IMAD R7, R123, R26, 0x80 ;  /* 0x000000807b077424 */ /* 0x000fe400078e021a */
[----:B------:R-:W-:Y:S01]  /*f010*/  FMUL.FTZ R46, R46, UR4 ;  /* 0x000000042e2e7c20 */ /* 0x000fe20008410000 */
[----:B------:R-:W-:Y:S01]  /*f020*/  FMUL.FTZ R47, R47, UR4 ;  /* 0x000000042f2f7c20 */ /* 0x000fe20008410000 */
[----:B------:R-:W0:Y:S01]  /*f030*/  MUFU.TANH R27, R27 ;  /* 0x0000001b001b7308 */ /* 0x000e220000002400 */
[----:B--2---:R-:W-:Y:S02]  /*f040*/  IMAD.IADD R30, R198, 0x1, R7 ;  /* 0x00000001c61e7824 */ /* 0x004fe400078e0207 */
[----:B------:R-:W-:Y:S01]  /*f050*/  FMUL.FTZ R50, R50, UR4 ;  /* 0x0000000432327c20 */ /* 0x000fe20008410000 */
[----:B------:R-:W-:Y:S01]  /*f060*/  FMUL.FTZ R5, R25, UR4 ;  /* 0x0000000419057c20 */ /* 0x000fe20008410000 */
[----:B------:R-:W-:Y:S01]  /*f070*/  FMUL.FTZ R6, R28, UR4 ;  /* 0x000000041c067c20 */ /* 0x000fe20008410000 */
[----:B------:R-:W-:Y:S01]  /*f080*/  FMUL.FTZ R25, R49, UR4 ;  /* 0x0000000431197c20 */ /* 0x000fe20008410000 */
[--C-:B------:R-:W-:Y:S01]  /*f090*/  IADD3 R33, -R195, 0x1, R30.reuse ;  /* 0x00000001c3217810 */ /* 0x100fe20007ffe11e */
[C---:B------:R-:W-:Y:S01]  /*f0a0*/  IMAD R30, R212.reuse, -0x2, R30 ;  /* 0xfffffffed41e7824 */ /* 0x040fe200078e021e */
[----:B------:R-:W2:Y:S01]  /*f0b0*/  MUFU.TANH R31, R31 ;  /* 0x0000001f001f7308 */ /* 0x000ea20000002400 */
[----:B------:R-:W-:Y:S01]  /*f0c0*/  FMUL.FTZ R28, R53, UR4 ;  /* 0x00000004351c7c20 */ /* 0x000fe20008410000 */
[----:B------:R-:W-:Y:S01]  /*f0d0*/  FMUL.FTZ R51, R51, UR4 ;  /* 0x0000000433337c20 */ /* 0x000fe20008410000 */
[----:B------:R-:W-:-:S02]  /*f0e0*/  IMAD R26, R212, -0x2, R33 ;  /* 0xfffffffed41a7824 */ /* 0x000fc400078e0221 */
[----:B------:R-:W-:Y:S01]  /*f0f0*/  FMUL.FTZ R55, R55, UR4 ;  /* 0x0000000437377c20 */ /* 0x000fe20008410000 */
[----:B------:R-:W-:Y:S01]  /*f100*/  FMUL.FTZ R20, R45, UR4 ;  /* 0x000000042d147c20 */ /* 0x000fe20008410000 */
[----:B------:R-:W-:Y:S01]  /*f110*/  FMUL.FTZ R54, R54, UR4 ;  /* 0x0000000436367c20 */ /* 0x000fe20008410000 */
[----:B------:R-:W-:Y:S01]  /*f120*/  FMUL.FTZ R9, R32, UR4 ;  /* 0x0000000420097c20 */ /* 0x000fe20008410000 */
[----:B------:R-:W-:Y:S01]  /*f130*/  IADD3 R37, R26, 0x8, R89 ;  /* 0x000000081a257810 */ /* 0x000fe20007ffe059 */
[----:B------:R0:W3:Y:S01]  /*f140*/  MUFU.TANH R95, R34 ;  /* 0x00000022005f7308 */ /* 0x0000e20000002400 */
[----:B------:R-:W-:Y:S01]  /*f150*/  FMUL.FTZ R15, R41, UR4 ;  /* 0x00000004290f7c20 */ /* 0x000fe20008410000 */
[----:B------:R-:W-:Y:S01]  /*f160*/  FMUL.FTZ R32, R57, UR4 ;  /* 0x0000000439207c20 */ /* 0x000fe20008410000 */
[----:B------:R-:W-:Y:S01]  /*f170*/  VIMNMX R40, R30, R37, PT ;  /* 0x000000251e287248 */ /* 0x000fe20003fe0100 */
[----:B------:R-:W-:Y:S01]  /*f180*/  FMUL.FTZ R59, R59, UR4 ;  /* 0x000000043b3b7c20 */ /* 0x000fe20008410000 */
[----:B------:R-:W-:Y:S01]  /*f190*/  FMUL.FTZ R10, R36, UR4 ;  /* 0x00000004240a7c20 */ /* 0x000fe20008410000 */
[----:B------:R-:W-:Y:S01]  /*f1a0*/  FMUL.FTZ R58, R58, UR4 ;  /* 0x000000043a3a7c20 */ /* 0x000fe20008410000 */
[C---:B------:R-:W-:Y:S01]  /*f1b0*/  ISETP.GT.AND P2, PT, R40.reuse, RZ, PT ;  /* 0x000000ff2800720c */ /* 0x040fe20003f44270 */
[----:B------:R-:W4:Y:S01]  /*f1c0*/  MUFU.TANH R35, R35 ;  /* 0x0000002300237308 */ /* 0x000f220000002400 */
[----:B------:R-:W-:Y:S01]  /*f1d0*/  ISETP.GT.AND P3, PT, R40, 0x1, PT ;  /* 0x000000012800780c */ /* 0x000fe20003f64270 */
[----:B------:R-:W-:Y:S01]  /*f1e0*/  FMUL.FTZ R62, R62, UR4 ;  /* 0x000000043e3e7c20 */ /* 0x000fe20008410000 */
[----:B------:R-:W-:Y:S01]  /*f1f0*/  ISETP.GT.AND P4, PT, R40, 0x8, PT ;  /* 0x000000082800780c */ /* 0x000fe20003f84270 */
[----:B------:R-:W-:Y:S01]  /*f200*/  FMUL.FTZ R63, R63, UR4 ;  /* 0x000000043f3f7c20 */ /* 0x000fe20008410000 */
[----:B-1----:R-:W-:Y:S01]  /*f210*/  FSEL R101, R101, -INF , P2 ;  /* 0xff80000065657808 */ /* 0x002fe20001000000 */
[----:B------:R-:W-:Y:S01]  /*f220*/  FMUL.FTZ R66, R66, UR4 ;  /* 0x0000000442427c20 */ /* 0x000fe20008410000 */
[----:B0-----:R-:W-:Y:S01]  /*f230*/  FSEL R34, R27, -INF , P3 ;  /* 0xff8000001b227808 */ /* 0x001fe20001800000 */
[----:B------:R-:W0:Y:S01]  /*f240*/  MUFU.TANH R38, R38 ;  /* 0x0000002600267308 */ /* 0x000e220000002400 */
[----:B------:R-:W-:Y:S01]  /*f250*/  ISETP.GT.AND P2, PT, R40, 0x9, PT ;  /* 0x000000092800780c */ /* 0x000fe20003f44270 */
[----:B------:R-:W-:Y:S01]  /*f260*/  FMUL.FTZ R27, R67, UR4 ;  /* 0x00000004431b7c20 */ /* 0x000fe20008410000 */
[----:B------:R-:W-:Y:S01]  /*f270*/  FSEL R103, R103, -INF , P4 ;  /* 0xff80000067677808 */ /* 0x000fe20002000000 */
        /* <DEDUP_REMOVED lines=14> */
[----:B------:R-:W-:Y:S01]  /*f360*/  FMUL.FTZ R79, R79, UR4 ;  /* 0x000000044f4f7c20 */ /* 0x000fe20008410000 */
[----:B------:R-:W-:Y:S01]  /*f370*/  ISETP.GT.AND P3, PT, R40, 0x18, PT ;  /* 0x000000182800780c */ /* 0x000fe20003f64270 */
[----:B------:R-:W-:Y:S01]  /*f380*/  FMUL.FTZ R82, R82, UR4 ;  /* 0x0000000452527c20 */ /* 0x000fe20008410000 */
[----:B----4-:R-:W-:Y:S01]  /*f390*/  FSEL R93, R35, -INF , P2 ;  /* 0xff800000235d7808 */ /* 0x010fe20001000000 */
[----:B------:R-:W-:Y:S01]  /*f3a0*/  FMUL.FTZ R83, R83, UR4 ;  /* 0x0000000453537c20 */ /* 0x000fe20008410000 */
[----:B------:R-:W-:Y:S01]  /*f3b0*/  FMNMX.FTZ R44, R95, R44, !PT ;  /* 0x0000002c5f2c7209 */ /* 0x000fe20007810000 */
[----:B------:R-:W-:Y:S01]  /*f3c0*/  MUFU.TANH R43, R43 ;  /* 0x0000002b002b7308 */ /* 0x000fe20000002400 */
[----:B------:R-:W-:Y:S01]  /*f3d0*/  ISETP.GT.AND P2, PT, R40, 0x19, PT ;  /* 0x000000192800780c */ /* 0x000fe20003f44270 */
[----:B------:R-:W-:Y:S01]  /*f3e0*/  FMUL.FTZ R86, R86, UR4 ;  /* 0x0000000456567c20 */ /* 0x000fe20008410000 */
[----:B0-----:R-:W-:Y:S01]  /*f3f0*/  FSEL R91, R38, -INF , P3 ;  /* 0xff800000265b7808 */ /* 0x001fe20001800000 */
[----:B------:R-:W-:Y:S01]  /*f400*/  FMUL.FTZ R3, R24, UR4 ;  /* 0x0000000418037c20 */ /* 0x000fe20008410000 */
[----:B------:R-:W-:Y:S01]  /*f410*/  FMNMX.FTZ R44, R93, R44, !PT ;  /* 0x0000002c5d2c7209 */ /* 0x000fe20007810000 */
[----:B------:R-:W-:Y:S01]  /*f420*/  FMUL.FTZ R8, R29, UR4 ;  /* 0x000000041d087c20 */ /* 0x000fe20008410000 */
[C---:B------:R-:W-:Y:S01]  /*f430*/  ISETP.GT.AND P3, PT, R40.reuse, 0x20, PT ;  /* 0x000000202800780c */ /* 0x040fe20003f64270 */
[----:B------:R-:W0:Y:S01]  /*f440*/  MUFU.TANH R46, R46 ;  /* 0x0000002e002e7308 */ /* 0x000e220000002400 */
[----:B-1----:R-:W-:Y:S01]  /*f450*/  FSEL R67, R39, -INF , P2 ;  /* 0xff80000027437808 */ /* 0x002fe20001000000 */
[----:B------:R-:W-:Y:S01]  /*f460*/  FMUL.FTZ R65, R65, UR4 ;  /* 0x0000000441417c20 */ /* 0x000fe20008410000 */
[----:B------:R-:W-:Y:S01]  /*f470*/  FMNMX.FTZ R44, R91, R44, !PT ;  /* 0x0000002c5b2c7209 */ /* 0x000fe20007810000 */
[----:B------:R-:W-:Y:S01]  /*f480*/  FMUL.FTZ R69, R69, UR4 ;  /* 0x0000000445457c20 */ /* 0x000fe20008410000 */
[----:B------:R-:W-:Y:S01]  /*f490*/  ISETP.GT.AND P2, PT, R40, 0x21, PT ;  /* 0x000000212800780c */ /* 0x000fe20003f44270 */
[----:B------:R-:W-:Y:S01]  /*f4a0*/  FMUL.FTZ R73, R73, UR4 ;  /* 0x0000000449497c20 */ /* 0x000fe20008410000 */
[----:B--2---:R-:W-:Y:S01]  /*f4b0*/  FSEL R53, R42, -INF , P3 ;  /* 0xff8000002a357808 */ /* 0x004fe20001800000 */
[----:B------:R-:W-:Y:S01]  /*f4c0*/  MUFU.TANH R47, R47 ;  /* 0x0000002f002f7308 */ /* 0x000fe20000002400 */
[----:B------:R-:W-:Y:S01]  /*f4d0*/  FMNMX.FTZ R44, R67, R44, !PT ;  /* 0x0000002c432c7209 */ /* 0x000fe20007810000 */
[----:B------:R-:W-:Y:S01]  /*f4e0*/  IMAD.U32 R42, RZ, RZ, UR5 ;  /* 0x00000005ff2a7e24 */ /* 0x000fe2000f8e00ff */
[----:B------:R-:W-:Y:S01]  /*f4f0*/  ISETP.GT.AND P3, PT, R40, 0x28, PT ;  /* 0x000000282800780c */ /* 0x000fe20003f64270 */
[----:B------:R-:W-:Y:S01]  /*f500*/  FMUL.FTZ R21, R48, UR4 ;  /* 0x0000000430157c20 */ /* 0x000fe20008410000 */
[----:B------:R-:W-:Y:S01]  /*f510*/  FMNMX.FTZ R44, R53, R44, !PT ;  /* 0x0000002c352c7209 */ /* 0x000fe20007810000 */
[----:B------:R-:W-:Y:S01]  /*f520*/  FMUL.FTZ R24, R52, UR4 ;  /* 0x0000000434187c20 */ /* 0x000fe20008410000 */
[----:B------:R-:W-:Y:S01]  /*f530*/  FMUL.FTZ R77, R77, UR4 ;  /* 0x000000044d4d7c20 */ /* 0x000fe20008410000 */
[----:B------:R-:W1:Y:S01]  /*f540*/  MUFU.TANH R49, R50 ;  /* 0x0000003200317308 */ /* 0x000e620000002400 */
[----:B0-----:R-:W-:Y:S01]  /*f550*/  FSEL R57, R46, -INF , P3 ;  /* 0xff8000002e397808 */ /* 0x001fe20001800000 */
[----:B------:R-:W-:Y:S01]  /*f560*/  FMUL.FTZ R29, R56, UR4 ;  /* 0x00000004381d7c20 */ /* 0x000fe20008410000 */
[----:B------:R-:W-:Y:S01]  /*f570*/  ISETP.GT.AND P3, PT, R40, 0x30, PT ;  /* 0x000000302800780c */ /* 0x000fe20003f64270 */
        /* <DEDUP_REMOVED lines=10> */
[----:B------:R2:W-:Y:S01]  /*f620*/  @!P1 SYNCS.ARRIVE.TRANS64.RED.A1T0 RZ, [R0+URZ], RZ ;  /* 0x000000ff00ff99a7 */ /* 0x0005e2000810043f */
[----:B------:R-:W-:Y:S01]  /*f630*/  ULDC UR5, c[0x0][0x988] ;  /* 0x0002620000057ab9 */ /* 0x000fe20000000800 */
[----:B------:R3:W-:Y:S01]  /*f640*/  MUFU.TANH R7, R55 ;  /* 0x0000003700077308 */ /* 0x0007e20000002400 */
[----:B-1----:R-:W-:-:S02]  /*f650*/  FSEL R49, R49, -INF , P3 ;  /* 0xff80000031317808 */ /* 0x002fc40001800000 */
[----:B------:R-:W-:-:S05]  /*f660*/  ISETP.GT.AND P3, PT, R40, 0x38, PT ;  /* 0x000000382800780c */ /* 0x000fca0003f64270 */
[----:B------:R-:W1:Y:S01]  /*f670*/  MUFU.TANH R41, R54 ;  /* 0x0000003600297308 */ /* 0x000e620000002400 */
[----:B---3--:R-:W-:Y:S02]  /*f680*/  FSEL R55, R43, -INF , P2 ;  /* 0xff8000002b377808 */ /* 0x008fe40001000000 */
[----:B------:R-:W-:Y:S02]  /*f690*/  ISETP.GT.AND P2, PT, R40, 0x29, PT ;  /* 0x000000292800780c */ /* 0x000fe40003f44270 */
[----:B------:R-:W-:-:S03]  /*f6a0*/  FMNMX.FTZ R44, R55, R44, !PT ;  /* 0x0000002c372c7209 */ /* 0x000fc60007810000 */
[----:B------:R3:W-:Y:S01]  /*f6b0*/  MUFU.TANH R36, R59 ;  /* 0x0000003b00247308 */ /* 0x0007e20000002400 */
[----:B------:R-:W-:-:S07]  /*f6c0*/  FMNMX.FTZ R44, R57, R44, !PT ;  /* 0x0000002c392c7209 */ /* 0x000fce0007810000 */
[----:B------:R-:W4:Y:S01]  /*f6d0*/  MUFU.TANH R33, R58 ;  /* 0x0000003a00217308 */ /* 0x000f220000002400 */
[----:B---3--:R-:W-:Y:S02]  /*f6e0*/  FSEL R59, R47, -INF , P2 ;  /* 0xff8000002f3b7808 */ /* 0x008fe40001000000 */
[C---:B------:R-:W-:Y:S02]  /*f6f0*/  ISETP.GT.AND P2, PT, R40.reuse, 0x31, PT ;  /* 0x000000312800780c */ /* 0x040fe40003f44270 */
[----:B------:R-:W-:Y:S02]  /*f700*/  FMNMX.FTZ R44, R59, R44, !PT ;  /* 0x0000002c3b2c7209 */ /* 0x000fe40007810000 */
[----:B0-----:R-:W-:Y:S01]  /*f710*/  FSEL R45, R45, -INF , P2 ;  /* 0xff8000002d2d7808 */ /* 0x001fe20001000000 */
[----:B------:R-:W0:Y:S01]  /*f720*/  MUFU.TANH R62, R62 ;  /* 0x0000003e003e7308 */ /* 0x000e220000002400 */
[----:B------:R-:W-:Y:S02]  /*f730*/  FMNMX.FTZ R44, R49, R44, !PT ;  /* 0x0000002c312c7209 */ /* 0x000fe40007810000 */
[----:B------:R-:W-:-:S02]  /*f740*/  ISETP.GT.AND P2, PT, R40, 0x39, PT ;  /* 0x000000392800780c */ /* 0x000fc40003f44270 */
[----:B-1----:R-:W-:Y:S02]  /*f750*/  FSEL R41, R41, -INF , P3 ;  /* 0xff80000029297808 */ /* 0x002fe40001800000 */
[----:B------:R-:W-:Y:S01]  /*f760*/  FMNMX.FTZ R44, R45, R44, !PT ;  /* 0x0000002c2d2c7209 */ /* 0x000fe20007810000 */
[----:B------:R-:W1:Y:S01]  /*f770*/  MUFU.TANH R63, R63 ;  /* 0x0000003f003f7308 */ /* 0x000e620000002400 */
[C---:B------:R-:W-:Y:S02]  /*f780*/  ISETP.GT.AND P3, PT, R40.reuse, 0x40, PT ;  /* 0x000000402800780c */ /* 0x040fe40003f64270 */
[----:B------:R-:W-:Y:S02]  /*f790*/  FSEL R39, R7, -INF , P2 ;  /* 0xff80000007277808 */ /* 0x000fe40001000000 */
[----:B------:R-:W-:Y:S02]  /*f7a0*/  FMNMX.FTZ R44, R41, R44, !PT ;  /* 0x0000002c292c7209 */ /* 0x000fe40007810000 */
[----:B------:R-:W-:Y:S01]  /*f7b0*/  ISETP.GT.AND P2, PT, R40, 0x41, PT ;  /* 0x000000412800780c */ /* 0x000fe20003f44270 */
[----:B------:R-:W3:Y:S01]  /*f7c0*/  MUFU.TANH R37, R66 ;  /* 0x0000004200257308 */ /* 0x000ee20000002400 */
[----:B----4-:R-:W-:-:S02]  /*f7d0*/  FSEL R33, R33, -INF , P3 ;  /* 0xff80000021217808 */ /* 0x010fc40001800000 */
[----:B------:R-:W-:Y:S02]  /*f7e0*/  FMNMX.FTZ R44, R39, R44, !PT ;  /* 0x0000002c272c7209 */ /* 0x000fe40007810000 */
[----:B------:R-:W-:Y:S02]  /*f7f0*/  ISETP.GT.AND P3, PT, R40, 0x48, PT ;  /* 0x000000482800780c */ /* 0x000fe40003f64270 */
[----:B------:R-:W-:Y:S01]  /*f800*/  FMNMX.FTZ R44, R33, R44, !PT ;  /* 0x0000002c212c7209 */ /* 0x000fe20007810000 */
[----:B------:R4:W2:Y:S01]  /*f810*/  MUFU.TANH R38, R27 ;  /* 0x0000001b00267308 */ /* 0x0008a20000002400 */
[----:B0-----:R-:W-:Y:S02]  /*f820*/  FSEL R31, R62, -INF , P3 ;  /* 0xff8000003e1f7808 */ /* 0x001fe40001800000 */
[----:B------:R-:W-:-:S05]  /*f830*/  ISETP.GT.AND P3, PT, R40, 0x50, PT ;  /* 0x000000502800780c */ /* 0x000fca0003f64270 */
[----:B------:R-:W0:Y:S01]  /*f840*/  MUFU.TANH R70, R70 ;  /* 0x0000004600467308 */ /* 0x000e220000002400 */
[----:B----4-:R-:W-:Y:S01]  /*f850*/  FSEL R27, R36, -INF , P2 ;  /* 0xff800000241b7808 */ /* 0x010fe20001000000 */
[----:B------:R-:W-:Y:S01]  /*f860*/  FMUL.FTZ R36, R87, UR4 ;  /* 0x0000000457247c20 */ /* 0x000fe20008410000 */
[C---:B------:R-:W-:Y:S02]  /*f870*/  ISETP.GT.AND P2, PT, R40.reuse, 0x49, PT ;  /* 0x000000492800780c */ /* 0x040fe40003f44270 */
[----:B------:R-:W-:Y:S02]  /*f880*/  FMNMX.FTZ R44, R27, R44, !PT ;  /* 0x0000002c1b2c7209 */ /* 0x000fe40007810000 */
[----:B-1----:R-:W-:Y:S01]  /*f890*/  FSEL R35, R63, -INF , P2 ;  /* 0xff8000003f237808 */ /* 0x002fe20001000000 */
[----:B------:R-:W1:Y:S01]  /*f8a0*/  MUFU.TANH R51, R71 ;  /* 0x0000004700337308 */ /* 0x000e620000002400 */
[----:B------:R-:W-:Y:S02]  /*f8b0*/  FMNMX.FTZ R44, R31, R44, !PT ;  /* 0x0000002c1f2c7209 */ /* 0x000fe40007810000 */
[----:B------:R-:W-:-:S02]  /*f8c0*/  ISETP.GT.AND P2, PT, R40, 0x51, PT ;  /* 0x000000512800780c */ /* 0x000fc40003f44270 */
[----:B---3--:R-:W-:Y:S02]  /*f8d0*/  FSEL R37, R37, -INF , P3 ;  /* 0xff80000025257808 */ /* 0x008fe40001800000 */
[----:B------:R-:W-:Y:S01]  /*f8e0*/  FMNMX.FTZ R44, R35, R44, !PT ;  /* 0x0000002c232c7209 */ /* 0x000fe20007810000 */
[----:B------:R-:W3:Y:S01]  /*f8f0*/  MUFU.TANH R74, R74 ;  /* 0x0000004a004a7308 */ /* 0x000ee20000002400 */
[----:B------:R-:W-:Y:S02]  /*f900*/  ISETP.GT.AND P3, PT, R40, 0x58, PT ;  /* 0x000000582800780c */ /* 0x000fe40003f64270 */
[----:B--2---:R-:W-:Y:S02]  /*f910*/  FSEL R43, R38, -INF , P2 ;  /* 0xff800000262b7808 */ /* 0x004fe40001000000 */
[----:B------:R-:W-:Y:S02]  /*f920*/  FMNMX.FTZ R44, R37, R44, !PT ;  /* 0x0000002c252c7209 */ /* 0x000fe40007810000 */
[----:B------:R-:W-:Y:S01]  /*f930*/  ISETP.GT.AND P2, PT, R40, 0x59, PT ;  /* 0x000000592800780c */ /* 0x000fe20003f44270 */
[----:B------:R-:W2:Y:S01]  /*f940*/  MUFU.TANH R71, R75 ;  /* 0x0000004b00477308 */ /* 0x000ea20000002400 */
[----:B0-----:R-:W-:-:S02]  /*f950*/  FSEL R47, R70, -INF , P3 ;  /* 0xff800000462f7808 */ /* 0x001fc40001800000 */
[----:B------:R-:W-:Y:S02]  /*f960*/  FMNMX.FTZ R44, R43, R44, !PT ;  /* 0x0000002c2b2c7209 */ /* 0x000fe40007810000 */
[C---:B------:R-:W-:Y:S02]  /*f970*/  ISETP.GT.AND P3, PT, R40.reuse, 0x60, PT ;  /* 0x000000602800780c */ /* 0x040fe40003f64270 */
[----:B-1----:R-:W-:Y:S01]  /*f980*/  FSEL R51, R51, -INF , P2 ;  /* 0xff80000033337808 */ /* 0x002fe20001000000 */
[----:B------:R-:W0:Y:S01]  /*f990*/  MUFU.TANH R78, R78 ;  /* 0x0000004e004e7308 */ /* 0x000e220000002400 */
[----:B------:R-:W-:Y:S02]  /*f9a0*/  FMNMX.FTZ R44, R47, R44, !PT ;  /* 0x0000002c2f2c7209 */ /* 0x000fe40007810000 */
[----:B------:R-:W-:Y:S02]  /*f9b0*/  ISETP.GT.AND P2, PT, R40, 0x61, PT ;  /* 0x000000612800780c */ /* 0x000fe40003f44270 */
[----:B---3--:R-:W-:-:S02]  /*f9c0*/  FSEL R63, R74, -INF , P3 ;  /* 0xff8000004a3f7808 */ /* 0x008fc40001800000 */
[----:B------:R-:W-:Y:S01]  /*f9d0*/  FMNMX.FTZ R44, R51, R44, !PT ;  /* 0x0000002c332c7209 */ /* 0x000fe20007810000 */
[----:B------:R-:W1:Y:S01]  /*f9e0*/  MUFU.TANH R79, R79 ;  /* 0x0000004f004f7308 */ /* 0x000e620000002400 */
[C---:B------:R-:W-:Y:S02]  /*f9f0*/  ISETP.GT.AND P3, PT, R40.reuse, 0x68, PT ;  /* 0x000000682800780c */ /* 0x040fe40003f64270 */
[----:B--2---:R-:W-:Y:S02]  /*fa00*/  FSEL R71, R71, -INF , P2 ;  /* 0xff80000047477808 */ /* 0x004fe40001000000 */
[----:B------:R-:W-:Y:S02]  /*fa10*/  FMNMX.FTZ R44, R63, R44, !PT ;  /* 0x0000002c3f2c7209 */ /* 0x000fe40007810000 */
[----:B------:R-:W-:Y:S01]  /*fa20*/  ISETP.GT.AND P2, PT, R40, 0x69, PT ;  /* 0x000000692800780c */ /* 0x000fe20003f44270 */
[----:B------:R-:W2:Y:S01]  /*fa30*/  MUFU.TANH R82, R82 ;  /* 0x0000005200527308 */ /* 0x000ea20000002400 */
[----:B0-----:R-:W-:-:S02]  /*fa40*/  FSEL R75, R78, -INF , P3 ;  /* 0xff8000004e4b7808 */ /* 0x001fc40001800000 */
[----:B------:R-:W-:Y:S02]  /*fa50*/  FMNMX.FTZ R44, R71, R44, !PT ;  /* 0x0000002c472c7209 */ /* 0x000fe40007810000 */
[C---:B------:R-:W-:Y:S02]  /*fa60*/  ISETP.GT.AND P3, PT, R40.reuse, 0x70, PT ;  /* 0x000000702800780c */ /* 0x040fe40003f64270 */
[----:B------:R-:W-:Y:S01]  /*fa70*/  FMNMX.FTZ R44, R75, R44, !PT ;  /* 0x0000002c4b2c7209 */ /* 0x000fe20007810000 */
[----:B------:R2:W0:Y:S01]  /*fa80*/  MUFU.TANH R7, R83 ;  /* 0x0000005300077308 */ /* 0x0004220000002400 */
        /* <DEDUP_REMOVED lines=8> */
[----:B0-----:R-:W-:Y:S01]  /*fb10*/  FSEL R87, R7, -INF , P2 ;  /* 0xff80000007577808 */ /* 0x001fe20001000000 */
[----:B------:R-:W-:Y:S01]  /*fb20*/  FMUL.FTZ R7, R61, UR4 ;  /* 0x000000043d077c20 */ /* 0x000fe20008410000 */
[----:B------:R-:W-:Y:S01]  /*fb30*/  ISETP.GT.AND P2, PT, R40, 0x79, PT ;  /* 0x000000792800780c */ /* 0x000fe20003f44270 */
[----:B------:R-:W-:Y:S01]  /*fb40*/  ULDC UR4, c[0x0][0x988] ;  /* 0x0002620000047ab9 */ /* 0x000fe20000000800 */
[----:B------:R-:W-:-:S03]  /*fb50*/  FMNMX.FTZ R44, R87, R44, !PT ;  /* 0x0000002c572c7209 */ /* 0x000fc60007810000 */
[----:B------:R0:W-:Y:S01]  /*fb60*/  MUFU.TANH R38, R7 ;  /* 0x0000000700267308 */ /* 0x0001e20000002400 */
[----:B-1----:R-:W-:-:S04]  /*fb70*/  FSEL R61, R86, -INF , P3 ;  /* 0xff800000563d7808 */ /* 0x002fc80001800000 */
[----:B------:R-:W-:-:S03]  /*fb80*/  FMNMX.FTZ R44, R61, R44, !PT ;  /* 0x0000002c3d2c7209 */ /* 0x000fc60007810000 */
[----:B------:R-:W1:Y:S01]  /*fb90*/  MUFU.TANH R3, R3 ;  /* 0x0000000300037308 */ /* 0x000e620000002400 */
[----:B--2---:R-:W-:-:S04]  /*fba0*/  FSEL R97, R36, -INF , P2 ;  /* 0xff80000024617808 */ /* 0x004fc80001000000 */
[----:B------:R-:W-:-:S03]  /*fbb0*/  FMNMX.FTZ R36, R97, R44, !PT ;  /* 0x0000002c61247209 */ /* 0x000fc60007810000 */
[----:B------:R-:W2:Y:S02]  /*fbc0*/  MUFU.TANH R5, R5 ;  /* 0x0000000500057308 */ /* 0x000ea40000002400 */
[----:B------:R-:W3:Y:S06]  /*fbd0*/  SHFL.BFLY PT, R105, R36, 0x2, 0x1f ;  /* 0x0c401f0024697f89 */ /* 0x000eec00000e0000 */
[----:B------:R-:W4:Y:S08]  /*fbe0*/  MUFU.TANH R6, R6 ;  /* 0x0000000600067308 */ /* 0x000f300000002400 */
[----:B------:R-:W4:Y:S08]  /*fbf0*/  MUFU.TANH R8, R8 ;  /* 0x0000000800087308 */ /* 0x000f300000002400 */
[----:B------:R-:W4:Y:S01]  /*fc00*/  MUFU.TANH R9, R9 ;  /* 0x0000000900097308 */ /* 0x000f220000002400 */
[----:B---3--:R-:W-:-:S05]  /*fc10*/  FMNMX.FTZ R105, R36, R105, !PT ;  /* 0x0000006924697209 */ /* 0x008fca0007810000 */
[----:B------:R-:W0:Y:S02]  /*fc20*/  SHFL.BFLY PT, R36, R105, 0x1, 0x1f ;  /* 0x0c201f0069247f89 */ /* 0x000e2400000e0000 */
[----:B------:R-:W3:Y:S08]  /*fc30*/  MUFU.TANH R11, R11 ;  /* 0x0000000b000b7308 */ /* 0x000ef00000002400 */
[----:B------:R1:W-:Y:S08]  /*fc40*/  MUFU.TANH R40, R65 ;  /* 0x0000004100287308 */ /* 0x0003f00000002400 */
[----:B------:R-:W3:Y:S01]  /*fc50*/  MUFU.TANH R10, R10 ;  /* 0x0000000a000a7308 */ /* 0x000ee20000002400 */
[----:B0-----:R-:W-:-:S07]  /*fc60*/  FMNMX.FTZ R7, R105, R36, !PT ;  /* 0x0000002469077209 */ /* 0x001fce0007810000 */
[----:B------:R-:W-:Y:S01]  /*fc70*/  MUFU.TANH R12, R12 ;  /* 0x0000000c000c7308 */ /* 0x000fe20000002400 */
[----:B------:R-:W-:Y:S01]  /*fc80*/  IMAD.MOV.U32 R105, RZ, RZ, R151 ;  /* 0x000000ffff697224 */ /* 0x000fe200078e0097 */
[C---:B------:R-:W-:Y:S01]  /*fc90*/  FSETP.NEU.FTZ.AND P2, PT, R7.reuse, -INF , PT ;  /* 0xff8000000700780b */ /* 0x040fe20003f5d000 */
[----:B------:R-:W-:-:S05]  /*fca0*/  FMUL.FTZ R36, R7, R42 ;  /* 0x0000002a07247220 */ /* 0x000fca0000410000 */
[----:B------:R-:W0:Y:S01]  /*fcb0*/  MUFU.TANH R13, R13 ;  /* 0x0000000d000d7308 */ /* 0x000e220000002400 */
[----:B------:R-:W-:-:S05]  /*fcc0*/  FSEL R36, R36, RZ, P2 ;  /* 0x000000ff24247208 */ /* 0x000fca0001000000 */
[----:B------:R-:W-:Y:S01]  /*fcd0*/  FFMA.FTZ R54, R34, R42, -R36 ;  /* 0x0000002a22367223 */ /* 0x000fe20000010824 */
[----:B------:R-:W-:Y:S01]  /*fce0*/  VIADDMNMX R34, R89, R26, R30, PT ;  /* 0x0000001a59227246 */ /* 0x000fe2000380011e */
[----:B------:R-:W0:Y:S01]  /*fcf0*/  MUFU.TANH R15, R15 ;  /* 0x0000000f000f7308 */ /* 0x000e220000002400 */
[-CC-:B------:R-:W-:Y:S01]  /*fd00*/  FFMA.FTZ R173, R53, R42.reuse, -R36.reuse ;  /* 0x0000002a35ad7223 */ /* 0x180fe20000010824 */
[-CC-:B------:R-:W-:Y:S01]  /*fd10*/  FFMA.FTZ R175, R57, R42.reuse, -R36.reuse ;  /* 0x0000002a39af7223 */ /* 0x180fe20000010824 */
[C---:B------:R-:W-:Y:S01]  /*fd20*/  ISETP.GT.AND P2, PT, R34.reuse, RZ, PT ;  /* 0x000000ff2200720c */ /* 0x040fe20003f44270 */
[-CC-:B------:R-:W-:Y:S01]  /*fd30*/  FFMA.FTZ R169, R49, R42.reuse, -R36.reuse ;  /* 0x0000002a31a97223 */ /* 0x180fe20000010824 */
[C---:B------:R-:W-:Y:S01]  /*fd40*/  ISETP.GT.AND P3, PT, R34.reuse, 0x1, PT ;  /* 0x000000012200780c */ /* 0x040fe20003f64270 */
[-CC-:B------:R-:W-:Y:S01]  /*fd50*/  FFMA.FTZ R179, R91, R42.reuse, -R36.reuse ;  /* 0x0000002a5bb37223 */ /* 0x180fe20000010824 */
[C---:B------:R-:W-:Y:S01]  /*fd60*/  ISETP.GT.AND P4, PT, R34.reuse, 0x8, PT ;  /* 0x000000082200780c */ /* 0x040fe20003f84270 */
[----:B------:R3:W-:Y:S01]  /*fd70*/  MUFU.EX2 R26, R54 ;  /* 0x00000036001a7308 */ /* 0x0007e20000000800 */
[----:B-1----:R-:W-:Y:S01]  /*fd80*/  FSEL R65, R3, -INF , P2 ;  /* 0xff80000003417808 */ /* 0x002fe20001000000 */
[-CC-:B------:R-:W-:Y:S01]  /*fd90*/  FFMA.FTZ R171, R41, R42.reuse, -R36.reuse ;  /* 0x0000002a29ab7223 */ /* 0x180fe20000010824 */
[----:B--2---:R-:W-:Y:S01]  /*fda0*/  FSEL R30, R5, -INF , P3 ;  /* 0xff800000051e7808 */ /* 0x004fe20001800000 */
[-CC-:B------:R-:W-:Y:S01]  /*fdb0*/  FFMA.FTZ R177, R95, R42.reuse, -R36.reuse ;  /* 0x0000002a5fb17223 */ /* 0x180fe20000010824 */
[----:B------:R-:W-:Y:S01]  /*fdc0*/  ISETP.GT.AND P2, PT, R34, 0x9, PT ;  /* 0x000000092200780c */ /* 0x000fe20003f44270 */
[--C-:B------:R-:W-:Y:S01]  /*fdd0*/  FFMA.FTZ R153, R33, R42, -R36.reuse ;  /* 0x0000002a21997223 */ /* 0x100fe20000010824 */
[----:B----4-:R-:W-:Y:S01]  /*fde0*/  FSEL R3, R6, -INF , P4 ;  /* 0xff80000006037808 */ /* 0x010fe20002000000 */
[----:B------:R-:W-:Y:S01]  /*fdf0*/  MUFU.TANH R14, R14 ;  /* 0x0000000e000e7308 */ /* 0x000fe20000002400 */
[----:B---3--:R-:W-:Y:S01]  /*fe00*/  FMNMX.FTZ R54, R65, R30, !PT ;  /* 0x0000001e41367209 */ /* 0x008fe20007810000 */
[-CC-:B------:R-:W-:Y:S01]  /*fe10*/  FFMA.FTZ R6, R99, R42.reuse, -R36.reuse ;  /* 0x0000002a63067223 */ /* 0x180fe20000010824 */
[----:B------:R-:W-:Y:S01]  /*fe20*/  ISETP.GT.AND P3, PT, R34, 0x10, PT ;  /* 0x000000102200780c */ /* 0x000fe20003f64270 */
[-CC-:B------:R-:W-:Y:S01]  /*fe30*/  FFMA.FTZ R155, R31, R42.reuse, -R36.reuse ;  /* 0x0000002a1f9b7223 */ /* 0x180fe20000010824 */
[----:B------:R-:W-:Y:S01]  /*fe40*/  FSEL R5, R8, -INF , P2 ;  /* 0xff80000008057808 */ /* 0x000fe20001000000 */
[--C-:B------:R-:W-:Y:S01]  /*fe50*/  FFMA.FTZ R8, R93, R42, -R36.reuse ;  /* 0x0000002a5d087223 */ /* 0x100fe20000010824 */
[----:B------:R-:W-:Y:S01]  /*fe60*/  FMNMX.FTZ R54, R3, R54, !PT ;  /* 0x0000003603367209 */ /* 0x000fe20007810000 */
[----:B------:R1:W-:Y:S01]  /*fe70*/  MUFU.TANH R44, R69 ;  /* 0x00000045002c7308 */ /* 0x0003e20000002400 */
[C---:B------:R-:W-:Y:S01]  /*fe80*/  ISETP.GT.AND P2, PT, R34.reuse, 0x11, PT ;  /* 0x000000112200780c */ /* 0x040fe20003f44270 */
[-CC-:B------:R-:W-:Y:S01]  /*fe90*/  FFMA.FTZ R181, R101, R42.reuse, -R36.reuse ;  /* 0x0000002a65b57223 */ /* 0x180fe20000010824 */
[----:B------:R-:W-:Y:S01]  /*fea0*/  FSEL R9, R9, -INF , P3 ;  /* 0xff80000009097808 */ /* 0x000fe20001800000 */
[--C-:B------:R-:W-:Y:S01]  /*feb0*/  FFMA.FTZ R183, R103, R42, -R36.reuse ;  /* 0x0000002a67b77223 */ /* 0x100fe20000010824 */
[----:B------:R-:W-:Y:S01]  /*fec0*/  FMNMX.FTZ R54, R5, R54, !PT ;  /* 0x0000003605367209 */ /* 0x000fe20007810000 */
[-CC-:B------:R-:W-:Y:S01]  /*fed0*/  FFMA.FTZ R157, R37, R42.reuse, -R36.reuse ;  /* 0x0000002a259d7223 */ /* 0x180fe20000010824 */
[C---:B------:R-:W-:Y:S01]  /*fee0*/  ISETP.GT.AND P3, PT, R34.reuse, 0x18, PT ;  /* 0x000000182200780c */ /* 0x040fe20003f64270 */
[----:B------:R-:W2:Y:S01]  /*fef0*/  MUFU.TANH R20, R20 ;  /* 0x0000001400147308 */ /* 0x000ea20000002400 */
[----:B------:R-:W-:Y:S01]  /*ff00*/  FSEL R11, R11, -INF , P2 ;  /* 0xff8000000b0b7808 */ /* 0x000fe20001000000 */
[--C-:B------:R-:W-:Y:S01]  /*ff10*/  FFMA.FTZ R159, R47, R42, -R36.reuse ;  /* 0x0000002a2f9f7223 */ /* 0x100fe20000010824 */
[----:B------:R-:W-:Y:S01]  /*ff20*/  FMNMX.FTZ R54, R9, R54, !PT ;  /* 0x0000003609367209 */ /* 0x000fe20007810000 */
[-CC-:B------:R-:W-:Y:S01]  /*ff30*/  FFMA.FTZ R161, R63, R42.reuse, -R36.reuse ;  /* 0x0000002a3fa17223 */ /* 0x180fe20000010824 */
[----:B------:R-:W-:Y:S01]  /*ff40*/  ISETP.GT.AND P2, PT, R34, 0x19, PT ;  /* 0x000000192200780c */ /* 0x000fe20003f44270 */
[--C-:B------:R-:W-:Y:S01]  /*ff50*/  FFMA.FTZ R163, R75, R42, -R36.reuse ;  /* 0x0000002a4ba37223 */ /* 0x100fe20000010824 */
[----:B-1----:R-:W-:Y:S01]  /*ff60*/  FSEL R69, R10, -INF , P3 ;  /* 0xff8000000a457808 */ /* 0x002fe20001800000 */
[----:B------:R1:W-:Y:S01]  /*ff70*/  MUFU.TANH R46, R73 ;  /* 0x00000049002e7308 */ /* 0x0003e20000002400 */
[----:B------:R-:W-:Y:S01]  /*ff80*/  FMNMX.FTZ R54, R11, R54, !PT ;  /* 0x000000360b367209 */ /* 0x000fe20007810000 */
[-CC-:B------:R-:W-:Y:S01]  /*ff90*/  FFMA.FTZ R10, R67, R42.reuse, -R36.reuse ;  /* 0x0000002a430a7223 */ /* 0x180fe20000010824 */
[----:B------:R-:W-:Y:S01]  /*ffa0*/  ISETP.GT.AND P3, PT, R34, 0x20, PT ;  /* 0x000000202200780c */ /* 0x000fe20003f64270 */
[--C-:B------:R-:W-:Y:S01]  /*ffb0*/  FFMA.FTZ R165, R83, R42, -R36.reuse ;  /* 0x0000002a53a57223 */ /* 0x100fe20000010824 */
[----:B------:R-:W-:Y:S01]  /*ffc0*/  FMNMX.FTZ R54, R69, R54, !PT ;  /* 0x0000003645367209 */ /* 0x000fe20007810000 */
[-CC-:B------:R-:W-:Y:S01]  /*ffd0*/  FFMA.FTZ R87, R87, R42.reuse, -R36.reuse ;  /* 0x0000002a57577223 */ /* 0x180fe20000010824 */
[----:B0-----:R-:W-:Y:S01]  /*ffe0*/  FSEL R13, R13, -INF , P3 ;  /* 0xff8000000d0d7808 */ /* 0x001fe20001800000 */
[----:B------:R-:W-:Y:S01]  /*fff0*/  MUFU.TANH R21, R21 ;  /* 0x0000001500157308 */ /* 0x000fe20000002400 */
[----:B-1----:R-:W-:Y:S01]  /*10000*/  FSEL R73, R12, -INF , P2 ;  /* 0xff8000000c497808 */ /* 0x002fe20001000000 */
[-CC-:B------:R-:W-:Y:S01]  /*10010*/  FFMA.FTZ R12, R55, R42.reuse, -R36.reuse ;  /* 0x0000002a370c7223 */ /* 0x180fe20000010824 */
[C---:B------:R-:W-:Y:S01]  /*10020*/  ISETP.GT.AND P2, PT, R34.reuse, 0x21, PT ;  /* 0x000000212200780c */ /* 0x040fe20003f44270 */
[----:B------:R-:W-:Y:S01]  /*10030*/  FFMA.FTZ R167, R61, R42, -R36 ;  /* 0x0000002a3da77223 */ /* 0x000fe20000010824 */
[----:B------:R-:W-:Y:S01]  /*10040*/  FMNMX.FTZ R54, R73, R54, !PT ;  /* 0x0000003649367209 */ /* 0x000fe20007810000 */
[--C-:B------:R-:W-:Y:S01]  /*10050*/  IMAD.MOV.U32 R103, RZ, RZ, R151.reuse ;  /* 0x000000ffff677224 */ /* 0x100fe200078e0097 */
[----:B------:R-:W-:Y:S01]  /*10060*/  ISETP.GT.AND P3, PT, R34, 0x28, PT ;  /* 0x000000282200780c */ /* 0x000fe20003f64270 */
[----:B------:R-:W0:Y:S01]  /*10070*/  MUFU.TANH R25, R25 ;  /* 0x0000001900197308 */ /* 0x000e220000002400 */
[----:B------:R-:W-:Y:S01]  /*10080*/  FSEL R15, R15, -INF , P2 ;  /* 0xff8000000f0f7808 */ /* 0x000fe20001000000 */
[----:B------:R-:W-:Y:S01]  /*10090*/  IMAD.MOV.U32 R101, RZ, RZ, R151 ;  /* 0x000000ffff657224 */ /* 0x000fe200078e0097 */
[----:B------:R-:W-:-:S02]  /*100a0*/  FMNMX.FTZ R54, R13, R54, !PT ;  /* 0x000000360d367209 */ /* 0x000fc40007810000 */
[----:B------:R-:W-:Y:S02]  /*100b0*/  ISETP.GT.AND P2, PT, R34, 0x29, PT ;  /* 0x000000292200780c */ /* 0x000fe40003f44270 */
[----:B------:R-:W-:Y:S01]  /*100c0*/  FMNMX.FTZ R54, R15, R54, !PT ;  /* 0x000000360f367209 */ /* 0x000fe20007810000 */
[----:B------:R-:W1:Y:S01]  /*100d0*/  MUFU.TANH R24, R24 ;  /* 0x0000001800187308 */ /* 0x000e620000002400 */
[----:B--2---:R-:W-:Y:S01]  /*100e0*/  FSEL R67, R20, -INF , P2 ;  /* 0xff80000014437808 */ /* 0x004fe20001000000 */
[----:B------:R-:W-:Y:S01]  /*100f0*/  FFMA.FTZ R20, R45, R42, -R36 ;  /* 0x0000002a2d147223 */ /* 0x000fe20000010824 */
[----:B------:R-:W-:-:S05]  /*10100*/  ISETP.GT.AND P2, PT, R34, 0x31, PT ;  /* 0x000000312200780c */ /* 0x000fca0003f44270 */
[----:B------:R2:W-:Y:S01]  /*10110*/  MUFU.TANH R48, R77 ;  /* 0x0000004d00307308 */ /* 0x0005e20000002400 */
[----:B0-----:R-:W-:Y:S02]  /*10120*/  FSEL R25, R25, -INF , P2 ;  /* 0xff80000019197808 */ /* 0x001fe40001000000 */
[----:B------:R-:W-:-:S05]  /*10130*/  ISETP.GT.AND P2, PT, R34, 0x39, PT ;  /* 0x000000392200780c */ /* 0x000fca0003f44270 */
[----:B------:R-:W0:Y:S01]  /*10140*/  MUFU.TANH R28, R28 ;  /* 0x0000001c001c7308 */ /* 0x000e220000002400 */
[----:B--2---:R-:W-:Y:S01]  /*10150*/  FSEL R77, R14, -INF , P3 ;  /* 0xff8000000e4d7808 */ /* 0x004fe20001800000 */
[----:B------:R-:W-:Y:S01]  /*10160*/  FFMA.FTZ R14, R59, R42, -R36 ;  /* 0x0000002a3b0e7223 */ /* 0x000fe20000010824 */
[C---:B------:R-:W-:Y:S02]  /*10170*/  ISETP.GT.AND P3, PT, R34.reuse, 0x30, PT ;  /* 0x000000302200780c */ /* 0x040fe40003f64270 */
[----:B------:R-:W-:Y:S02]  /*10180*/  FMNMX.FTZ R54, R77, R54, !PT ;  /* 0x000000364d367209 */ /* 0x000fe40007810000 */
[----:B------:R-:W-:Y:S01]  /*10190*/  FSEL R21, R21, -INF , P3 ;  /* 0xff80000015157808 */ /* 0x000fe20001800000 */
[----:B------:R-:W2:Y:S01]  /*101a0*/  MUFU.TANH R29, R29 ;  /* 0x0000001d001d7308 */ /* 0x000ea20000002400 */
[----:B------:R-:W-:Y:S02]  /*101b0*/  FMNMX.FTZ R54, R67, R54, !PT ;  /* 0x0000003643367209 */ /* 0x000fe40007810000 */
[----:B------:R-:W-:-:S02]  /*101c0*/  ISETP.GT.AND P3, PT, R34, 0x38, PT ;  /* 0x000000382200780c */ /* 0x000fc40003f64270 */
[----:B------:R-:W-:Y:S02]  /*101d0*/  FMNMX.FTZ R54, R21, R54, !PT ;  /* 0x0000003615367209 */ /* 0x000fe40007810000 */
[----:B-1----:R-:W-:Y:S01]  /*101e0*/  FSEL R53, R24, -INF , P3 ;  /* 0xff80000018357808 */ /* 0x002fe20001800000 */
[----:B------:R-:W1:Y:S01]  /*101f0*/  MUFU.TANH R32, R32 ;  /* 0x0000002000207308 */ /* 0x000e620000002400 */
[----:B------:R-:W-:Y:S01]  /*10200*/  FMNMX.FTZ R54, R25, R54, !PT ;  /* 0x0000003619367209 */ /* 0x000fe20007810000 */
[-CC-:B------:R-:W-:Y:S01]  /*10210*/  FFMA.FTZ R24, R39, R42.reuse, -R36.reuse ;  /* 0x0000002a27187223 */ /* 0x180fe20000010824 */
[----:B------:R-:W-:Y:S02]  /*10220*/  ISETP.GT.AND P3, PT, R34, 0x40, PT ;  /* 0x000000402200780c */ /* 0x000fe40003f64270 */
[----:B0-----:R-:W-:Y:S01]  /*10230*/  FSEL R55, R28, -INF , P2 ;  /* 0xff8000001c377808 */ /* 0x001fe20001000000 */
[----:B------:R-:W-:Y:S01]  /*10240*/  FFMA.FTZ R28, R27, R42, -R36 ;  /* 0x0000002a1b1c7223 */ /* 0x000fe20000010824 */
[----:B------:R-:W-:Y:S01]  /*10250*/  FMNMX.FTZ R54, R53, R54, !PT ;  /* 0x0000003635367209 */ /* 0x000fe20007810000 */
[----:B------:R-:W0:Y:S01]  /*10260*/  MUFU.TANH R60, R60 ;  /* 0x0000003c003c7308 */ /* 0x000e220000002400 */
[----:B------:R-:W-:-:S02]  /*10270*/  ISETP.GT.AND P2, PT, R34, 0x41, PT ;  /* 0x000000412200780c */ /* 0x000fc40003f44270 */
[----:B--2---:R-:W-:Y:S02]  /*10280*/  FSEL R29, R29, -INF , P3 ;  /* 0xff8000001d1d7808 */ /* 0x004fe40001800000 */
[----:B------:R-:W-:Y:S02]  /*10290*/  FMNMX.FTZ R54, R55, R54, !PT ;  /* 0x0000003637367209 */ /* 0x000fe40007810000 */
[----:B------:R-:W-:Y:S01]  /*102a0*/  ISETP.GT.AND P3, PT, R34, 0x48, PT ;  /* 0x000000482200780c */ /* 0x000fe20003f64270 */
[----:B------:R-:W2:Y:S01]  /*102b0*/  MUFU.TANH R64, R64 ;  /* 0x0000004000407308 */ /* 0x000ea20000002400 */
[----:B-1----:R-:W-:Y:S01]  /*102c0*/  FSEL R57, R32, -INF , P2 ;  /* 0xff80000020397808 */ /* 0x002fe20001000000 */
[----:B------:R-:W-:Y:S01]  /*102d0*/  FFMA.FTZ R32, R35, R42, -R36 ;  /* 0x0000002a23207223 */ /* 0x000fe20000010824 */
[----:B------:R-:W-:Y:S02]  /*102e0*/  FMNMX.FTZ R54, R29, R54, !PT ;  /* 0x000000361d367209 */ /* 0x000fe40007810000 */
[----:B------:R-:W-:-:S02]  /*102f0*/  ISETP.GT.AND P2, PT, R34, 0x49, PT ;  /* 0x000000492200780c */ /* 0x000fc40003f44270 */
[----:B------:R-:W-:Y:S01]  /*10300*/  FMNMX.FTZ R54, R57, R54, !PT ;  /* 0x0000003639367209 */ /* 0x000fe20007810000 */
[----:B------:R-:W1:Y:S01]  /*10310*/  MUFU.TANH R68, R68 ;  /* 0x0000004400447308 */ /* 0x000e620000002400 */
[----:B------:R-:W-:Y:S01]  /*10320*/  FSEL R59, R38, -INF , P2 ;  /* 0xff800000263b7808 */ /* 0x000fe20001000000 */
[----:B------:R-:W-:Y:S01]  /*10330*/  FFMA.FTZ R38, R51, R42, -R36 ;  /* 0x0000002a33267223 */ /* 0x000fe20000010824 */
[----:B------:R-:W-:-:S04]  /*10340*/  ISETP.GT.AND P2, PT, R34, 0x51, PT ;  /* 0x000000512200780c */ /* 0x000fc80003f44270 */
[----:B------:R-:W-:Y:S01]  /*10350*/  FSEL R89, R40, -INF , P2 ;  /* 0xff80000028597808 */ /* 0x000fe20001000000 */
[----:B------:R0:W-:Y:S01]  /*10360*/  MUFU.TANH R50, R81 ;  /* 0x0000005100327308 */ /* 0x0001e20000002400 */
[----:B------:R-:W-:Y:S01]  /*10370*/  ISETP.GT.AND P2, PT, R34, 0x59, PT ;  /* 0x000000592200780c */ /* 0x000fe20003f44270 */
[----:B------:R-:W-:-:S03]  /*10380*/  FFMA.FTZ R40, R71, R42, -R36 ;  /* 0x0000002a47287223 */ /* 0x000fc60000010824 */
[----:B------:R-:W-:Y:S01]  /*10390*/  FSEL R45, R44, -INF , P2 ;  /* 0xff8000002c2d7808 */ /* 0x000fe20001000000 */
[----:B------:R-:W-:Y:S01]  /*103a0*/  FFMA.FTZ R44, R79, R42, -R36 ;  /* 0x0000002a4f2c7223 */ /* 0x000fe20000010824 */
[----:B------:R-:W-:Y:S01]  /*103b0*/  ISETP.GT.AND P2, PT, R34, 0x61, PT ;  /* 0x000000612200780c */ /* 0x000fe20003f44270 */
[----:B------:R-:W3:Y:S01]  /*103c0*/  MUFU.TANH R72, R72 ;  /* 0x0000004800487308 */ /* 0x000ee20000002400 */
[----:B0-----:R-:W-:Y:S02]  /*103d0*/  FSEL R81, R60, -INF , P3 ;  /* 0xff8000003c517808 */ /* 0x001fe40001800000 */
[----:B------:R-:W-:Y:S02]  /*103e0*/  ISETP.GT.AND P3, PT, R34, 0x50, PT ;  /* 0x000000502200780c */ /* 0x000fe40003f64270 */
[----:B------:R-:W-:Y:S02]  /*103f0*/  FMNMX.FTZ R54, R81, R54, !PT ;  /* 0x0000003651367209 */ /* 0x000fe40007810000 */
[----:B------:R-:W-:Y:S01]  /*10400*/  FSEL R41, R46, -INF , P2 ;  /* 0xff8000002e297808 */ /* 0x000fe20001000000 */
[----:B------:R2:W-:Y:S01]  /*10410*/  MUFU.TANH R52, R85 ;  /* 0x0000005500347308 */ /* 0x0005e20000002400 */
[----:B------:R-:W-:-:S02]  /*10420*/  FMNMX.FTZ R54, R59, R54, !PT ;  /* 0x000000363b367209 */ /* 0x000fc40007810000 */
[----:B------:R-:W-:-:S04]  /*10430*/  ISETP.GT.AND P2, PT, R34, 0x69, PT ;  /* 0x000000692200780c */ /* 0x000fc80003f44270 */
[----:B------:R-:W-:Y:S01]  /*10440*/  FSEL R39, R48, -INF , P2 ;  /* 0xff80000030277808 */ /* 0x000fe20001000000 */
[----:B------:R-:W0:Y:S01]  /*10450*/  MUFU.TANH R76, R76 ;  /* 0x0000004c004c7308 */ /* 0x000e220000002400 */
[----:B--2---:R-:W-:Y:S02]  /*10460*/  FSEL R85, R64, -INF , P3 ;  /* 0xff80000040557808 */ /* 0x004fe40001800000 */
[----:B------:R-:W-:Y:S02]  /*10470*/  ISETP.GT.AND P3, PT, R34, 0x58, PT ;  /* 0x000000582200780c */ /* 0x000fe40003f64270 */
[----:B------:R-:W-:Y:S02]  /*10480*/  FMNMX.FTZ R54, R85, R54, !PT ;  /* 0x0000003655367209 */ /* 0x000fe40007810000 */
[----:B-1----:R-:W-:Y:S01]  /*10490*/  FSEL R49, R68, -INF , P3 ;  /* 0xff80000044317808 */ /* 0x002fe20001800000 */
[----:B------:R-:W1:Y:S01]  /*104a0*/  MUFU.TANH R80, R80 ;  /* 0x0000005000507308 */ /* 0x000e620000002400 */
[----:B------:R-:W-:-:S02]  /*104b0*/  FMNMX.FTZ R54, R89, R54, !PT ;  /* 0x0000003659367209 */ /* 0x000fc40007810000 */
[----:B------:R-:W-:Y:S02]  /*104c0*/  ISETP.GT.AND P3, PT, R34, 0x60, PT ;  /* 0x000000602200780c */ /* 0x000fe40003f64270 */
[----:B------:R-:W-:Y:S02]  /*104d0*/  FMNMX.FTZ R54, R49, R54, !PT ;  /* 0x0000003631367209 */ /* 0x000fe40007810000 */
[----:B---3--:R-:W-:Y:S01]  /*104e0*/  FSEL R91, R72, -INF , P3 ;  /* 0xff800000485b7808 */ /* 0x008fe20001800000 */
[----:B------:R-:W2:Y:S01]  /*104f0*/  MUFU.TANH R84, R84 ;  /* 0x0000005400547308 */ /* 0x000ea20000002400 */
[----:B------:R-:W-:Y:S02]  /*10500*/  FMNMX.FTZ R54, R45, R54, !PT ;  /* 0x000000362d367209 */ /* 0x000fe40007810000 */
[----:B------:R-:W-:Y:S02]  /*10510*/  ISETP.GT.AND P3, PT, R34, 0x68, PT ;  /* 0x000000682200780c */ /* 0x000fe40003f64270 */
[----:B------:R-:W-:-:S02]  /*10520*/  FMNMX.FTZ R54, R91, R54, !PT ;  /* 0x000000365b367209 */ /* 0x000fc40007810000 */
[----:B0-----:R-:W-:Y:S01]  /*10530*/  FSEL R93, R76, -INF , P3 ;  /* 0xff8000004c5d7808 */ /* 0x001fe20001800000 */
[----:B------:R-:W0:Y:S01]  /*10540*/  MUFU.EX2 R181, R181 ;  /* 0x000000b500b57308 */ /* 0x000e220000000800 */
[----:B------:R-:W-:Y:S02]  /*10550*/  FMNMX.FTZ R54, R41, R54, !PT ;  /* 0x0000003629367209 */ /* 0x000fe40007810000 */
[C---:B------:R-:W-:Y:S02]  /*10560*/  ISETP.GT.AND P3, PT, R34.reuse, 0x70, PT ;  /* 0x000000702200780c */ /* 0x040fe40003f64270 */
[----:B------:R-:W-:Y:S02]  /*10570*/  FMNMX.FTZ R54, R93, R54, !PT ;  /* 0x000000365d367209 */ /* 0x000fe40007810000 */
[----:B------:R-:W-:Y:S01]  /*10580*/  ISETP.GT.AND P2, PT, R34, 0x71, PT ;  /* 0x000000712200780c */ /* 0x000fe20003f44270 */
[----:B------:R-:W3:Y:S01]  /*10590*/  MUFU.EX2 R183, R183 ;  /* 0x000000b700b77308 */ /* 0x000ee20000000800 */
[----:B-1----:R-:W-:-:S02]  /*105a0*/  FSEL R95, R80, -INF , P3 ;  /* 0xff800000505f7808 */ /* 0x002fc40001800000 */
[----:B------:R-:W-:Y:S02]  /*105b0*/  FMNMX.FTZ R54, R39, R54, !PT ;  /* 0x0000003627367209 */ /* 0x000fe40007810000 */
[----:B------:R-:W-:Y:S02]  /*105c0*/  ISETP.GT.AND P3, PT, R34, 0x78, PT ;  /* 0x000000782200780c */ /* 0x000fe40003f64270 */
[----:B------:R-:W-:Y:S01]  /*105d0*/  FSEL R33, R50, -INF , P2 ;  /* 0xff80000032217808 */ /* 0x000fe20001000000 */
[----:B------:R-:W1:Y:S01]  /*105e0*/  MUFU.EX2 R6, R6 ;  /* 0x0000000600067308 */ /* 0x000e620000000800 */
[----:B------:R-:W-:Y:S02]  /*105f0*/  FMNMX.FTZ R54, R95, R54, !PT ;  /* 0x000000365f367209 */ /* 0x000fe40007810000 */
[----:B------:R-:W-:Y:S01]  /*10600*/  ISETP.GT.AND P2, PT, R34, 0x79, PT ;  /* 0x000000792200780c */ /* 0x000fe20003f44270 */
[-CC-:B------:R-:W-:Y:S01]  /*10610*/  FFMA.FTZ R34, R43, R42.reuse, -R36.reuse ;  /* 0x0000002a2b227223 */ /* 0x180fe20000010824 */
[----:B--2---:R-:W-:Y:S01]  /*10620*/  FSEL R99, R84, -INF , P3 ;  /* 0xff80000054637808 */ /* 0x004fe20001800000 */
[----:B------:R-:W-:Y:S01]  /*10630*/  FFMA.FTZ R36, R97, R42, -R36 ;  /* 0x0000002a61247223 */ /* 0x000fe20000010824 */
[----:B------:R-:W-:Y:S01]  /*10640*/  FMNMX.FTZ R54, R33, R54, !PT ;  /* 0x0000003621367209 */ /* 0x000fe20007810000 */
[----:B------:R-:W2:Y:S01]  /*10650*/  MUFU.EX2 R177, R177 ;  /* 0x000000b100b17308 */ /* 0x000ea20000000800 */
[----:B------:R-:W-:Y:S01]  /*10660*/  FSEL R27, R52, -INF , P2 ;  /* 0xff800000341b7808 */ /* 0x000fe20001000000 */
[----:B------:R-:W-:Y:S01]  /*10670*/  IMAD.IADD R52, R198, 0x1, -R195 ;  /* 0x00000001c6347824 */ /* 0x000fe200078e0ac3 */
[----:B------:R-:W-:Y:S01]  /*10680*/  FMNMX.FTZ R54, R99, R54, !PT ;  /* 0x0000003663367209 */ /* 0x000fe20007810000 */
[----:B------:R-:W-:-:S02]  /*10690*/  IMAD.MOV.U32 R97, RZ, RZ, R151 ;  /* 0x000000ffff617224 */ /* 0x000fc400078e0097 */
[----:B------:R-:W-:Y:S01]  /*106a0*/  IMAD R52, R193, 0x80, R52 ;  /* 0x00000080c1347824 */ /* 0x000fe200078e0234 */
[----:B------:R-:W-:Y:S01]  /*106b0*/  FMNMX.FTZ R54, R27, R54, !PT ;  /* 0x000000361b367209 */ /* 0x000fe20007810000 */
[----:B------:R-:W4:Y:S03]  /*106c0*/  MUFU.EX2 R8, R8 ;  /* 0x0000000800087308 */ /* 0x000f260000000800 */
[----:B------:R-:W-:Y:S01]  /*106d0*/  SHF.R.S32.HI R43, RZ, 0x1f, R52 ;  /* 0x0000001fff2b7819 */ /* 0x000fe20000011434 */
[----:B------:R-:W0:Y:S04]  /*106e0*/  SHFL.BFLY PT, R31, R54, 0x2, 0x1f ;  /* 0x0c401f00361f7f89 */ /* 0x000e2800000e0000 */
[----:B------:R-:W4:Y:S08]  /*106f0*/  MUFU.EX2 R179, R179 ;  /* 0x000000b300b37308 */ /* 0x000f300000000800 */
[----:B------:R-:W4:Y:S08]  /*10700*/  MUFU.EX2 R10, R10 ;  /* 0x0000000a000a7308 */ /* 0x000f300000000800 */
        /* <DEDUP_REMOVED lines=11> */
[----:B------:R-:W-:-:S05]  /*107c0*/  FSEL R48, R31, RZ, P2 ;  /* 0x000000ff1f307208 */ /* 0x000fca0001000000 */
[-CC-:B------:R-:W-:Y:S01]  /*107d0*/  FFMA.FTZ R180, R65, R42.reuse, -R48.reuse ;  /* 0x0000002a41b47223 */ /* 0x180fe20000010830 */
[-C--:B------:R-:W-:Y:S01]  /*107e0*/  FFMA.FTZ R31, R30, R42.reuse, -R48 ;  /* 0x0000002a1e1f7223 */ /* 0x080fe20000010830 */
[----:B------:R-:W-:Y:S01]  /*107f0*/  FADD.FTZ R30, R181, R26 ;  /* 0x0000001ab51e7221 */ /* 0x000fe20000010000 */
[-CC-:B------:R-:W-:Y:S01]  /*10800*/  FFMA.FTZ R182, R3, R42.reuse, -R48.reuse ;  /* 0x0000002a03b67223 */ /* 0x180fe20000010830 */
[-CC-:B------:R-:W-:Y:S01]  /*10810*/  FFMA.FTZ R3, R5, R42.reuse, -R48.reuse ;  /* 0x0000002a05037223 */ /* 0x180fe20000010830 */
[-C--:B------:R-:W-:Y:S01]  /*10820*/  FFMA.FTZ R176, R9, R42.reuse, -R48 ;  /* 0x0000002a09b07223 */ /* 0x080fe20000010830 */
[----:B------:R-:W-:Y:S01]  /*10830*/  MUFU.EX2 R180, R180 ;  /* 0x000000b400b47308 */ /* 0x000fe20000000800 */
[----:B---3--:R-:W-:Y:S01]  /*10840*/  FADD.FTZ R5, R183, R30 ;  /* 0x0000001eb7057221 */ /* 0x008fe20000010000 */
[-CC-:B------:R-:W-:Y:S01]  /*10850*/  FFMA.FTZ R9, R11, R42.reuse, -R48.reuse ;  /* 0x0000002a0b097223 */ /* 0x180fe20000010830 */
[-CC-:B------:R-:W-:Y:S01]  /*10860*/  FFMA.FTZ R178, R69, R42.reuse, -R48.reuse ;  /* 0x0000002a45b27223 */ /* 0x180fe20000010830 */
[-CC-:B------:R-:W-:Y:S01]  /*10870*/  FFMA.FTZ R11, R73, R42.reuse, -R48.reuse ;  /* 0x0000002a490b7223 */ /* 0x180fe20000010830 */
[----:B-1----:R-:W-:Y:S01]  /*10880*/  FADD.FTZ R30, R6, R5 ;  /* 0x00000005061e7221 */ /* 0x002fe20000010000 */
[-CC-:B------:R-:W-:Y:S01]  /*10890*/  FFMA.FTZ R172, R13, R42.reuse, -R48.reuse ;  /* 0x0000002a0dac7223 */ /* 0x180fe20000010830 */
[-C--:B------:R-:W-:Y:S01]  /*108a0*/  FFMA.FTZ R13, R15, R42.reuse, -R48 ;  /* 0x0000002a0f0d7223 */ /* 0x080fe20000010830 */
[----:B------:R-:W0:Y:S01]  /*108b0*/  MUFU.EX2 R31, R31 ;  /* 0x0000001f001f7308 */ /* 0x000e220000000800 */
[----:B--2---:R-:W-:Y:S01]  /*108c0*/  FADD.FTZ R5, R177, R30 ;  /* 0x0000001eb1057221 */ /* 0x004fe20000010000 */
        /* <DEDUP_REMOVED lines=21> */
[----:B------:R-:W-:Y:S01]  /*10a20*/  F2FP.BF16.F32.PACK_AB R183, R6, R183 ;  /* 0x000000b706b7723e */ /* 0x000fe200000010ff */
        /* <DEDUP_REMOVED lines=12> */
[----:B------:R-:W-:Y:S01]  /*10af0*/  FFMA.FTZ R27, R27, R42, -R48 ;  /* 0x0000002a1b1b7223 */ /* 0x000fe20000010830 */
[----:B------:R-:W-:-:S02]  /*10b00*/  F2FP.BF16.F32.PACK_AB R180, R31, R180 ;  /* 0x000000b41fb4723e */ /* 0x000fc400000010ff */
[----:B------:R-:W-:Y:S01]  /*10b10*/  F2FP.BF16.F32.PACK_AB R173, R12, R173 ;  /* 0x000000ad0cad723e */ /* 0x000fe200000010ff */
[----:B------:R-:W2:Y:S01]  /*10b20*/  MUFU.EX2 R178, R178 ;  /* 0x000000b200b27308 */ /* 0x000ea20000000800 */
[----:B0-----:R-:W-:Y:S01]  /*10b30*/  FADD.FTZ R30, R176, R5 ;  /* 0x00000005b01e7221 */ /* 0x001fe20000010000 */
[----:B------:R-:W-:Y:S01]  /*10b40*/  FADD.FTZ R5, R175, R50 ;  /* 0x00000032af057221 */ /* 0x000fe20000010000 */
[----:B------:R-:W-:Y:S01]  /*10b50*/  VIADD R12, R123, 0xfffffffe ;  /* 0xfffffffe7b0c7836 */ /* 0x000fe20000000000 */
[----:B------:R-:W-:Y:S01]  /*10b60*/  F2FP.BF16.F32.PACK_AB R182, R3, R182 ;  /* 0x000000b603b6723e */ /* 0x000fe200000010ff */
[----:B------:R-:W-:Y:S02]  /*10b70*/  IMAD.MOV.U32 R123, RZ, RZ, R151 ;  /* 0x000000ffff7b7224 */ /* 0x000fe400078e0097 */
[----:B------:R-:W-:Y:S01]  /*10b80*/  FADD.FTZ R50, R14, R5 ;  /* 0x000000050e327221 */ /* 0x000fe20000010000 */
[----:B------:R-:W-:Y:S01]  /*10b90*/  LEA.HI R5, R43, R52, RZ, 0x7 ;  /* 0x000000342b057211 */ /* 0x000fe200078f38ff */
[----:B------:R-:W0:Y:S01]  /*10ba0*/  MUFU.EX2 R11, R11 ;  /* 0x0000000b000b7308 */ /* 0x000e220000000800 */
[----:B-1----:R-:W-:Y:S01]  /*10bb0*/  FADD.FTZ R37, R9, R30 ;  /* 0x0000001e09257221 */ /* 0x002fe20000010000 */
[----:B------:R-:W-:Y:S01]  /*10bc0*/  FADD.FTZ R43, R169, R50 ;  /* 0x00000032a92b7221 */ /* 0x000fe20000010000 */
[----:B------:R-:W-:-:S02]  /*10bd0*/  SHF.R.S32.HI R5, RZ, 0x7, R5 ;  /* 0x00000007ff057819 */ /* 0x000fc40000011405 */
[----:B------:R-:W-:Y:S01]  /*10be0*/  F2FP.BF16.F32.PACK_AB R181, R26, R181 ;  /* 0x000000b51ab5723e */ /* 0x000fe200000010ff */
[----:B------:R-:W-:Y:S01]  /*10bf0*/  FADD.FTZ R50, R20, R43 ;  /* 0x0000002b14327221 */ /* 0x000fe20000010000 */
[----:B------:R-:W-:Y:S01]  /*10c00*/  VIMNMX R5, RZ, R5, !PT ;  /* 0x00000005ff057248 */ /* 0x000fe20007fe0100 */
[----:B------:R-:W1:Y:S01]  /*10c10*/  MUFU.EX2 R172, R172 ;  /* 0x000000ac00ac7308 */ /* 0x000e620000000800 */
[----:B--2---:R-:W-:Y:S01]  /*10c20*/  FADD.FTZ R30, R178, R37 ;  /* 0x00000025b21e7221 */ /* 0x004fe20000010000 */
[----:B------:R-:W-:Y:S02]  /*10c30*/  F2FP.BF16.F32.PACK_AB R177, R8, R177 ;  /* 0x000000b108b1723e */ /* 0x000fe400000010ff */
[----:B------:R-:W-:Y:S02]  /*10c40*/  ISETP.GE.AND P2, PT, R12, R5, PT ;  /* 0x000000050c00720c */ /* 0x000fe40003f46270 */
        /* <DEDUP_REMOVED lines=64> */
[----:B------:R-:W-:Y:S01]  /*11050*/  MUFU.EX2 R163, R163 ;  /* 0x000000a300a37308 */ /* 0x000fe20000000800 */
[C---:B0-----:R-:W-:Y:S01]  /*11060*/  FADD.FTZ R6, R40.reuse, R37 ;  /* 0x0000002528067221 */ /* 0x041fe20000010000 */
[----:B------:R-:W-:-:S06]  /*11070*/  F2FP.BF16.F32.PACK_AB R161, R40, R161 ;  /* 0x000000a128a1723e */ /* 0x000fcc00000010ff */
[----:B------:R0:W2:Y:S01]  /*11080*/  MUFU.EX2 R156, R89 ;  /* 0x00000059009c7308 */ /* 0x0000a20000000800 */
[----:B-1----:R-:W-:-:S07]  /*11090*/  FADD.FTZ R37, R85, R0 ;  /* 0x0000000055257221 */ /* 0x002fce0000010000 */
[----:B------:R-:W-:Y:S01]  /*110a0*/  MUFU.EX2 R44, R44 ;  /* 0x0000002c002c7308 */ /* 0x000fe20000000800 */
[----:B0-----:R-:W-:-:S07]  /*110b0*/  IMAD.MOV.U32 R89, RZ, RZ, R151 ;  /* 0x000000ffff597224 */ /* 0x001fce00078e0097 */
[----:B------:R-:W0:Y:S01]  /*110c0*/  MUFU.EX2 R49, R49 ;  /* 0x0000003100317308 */ /* 0x000e220000000800 */
[C---:B--2---:R-:W-:Y:S01]  /*110d0*/  FADD.FTZ R0, R156.reuse, R37 ;  /* 0x000000259c007221 */ /* 0x044fe20000010000 */
[----:B------:R-:W-:-:S06]  /*110e0*/  F2FP.BF16.F32.PACK_AB R156, R156, R85 ;  /* 0x000000559c9c723e */ /* 0x000fcc00000010ff */
[----:B------:R-:W-:Y:S08]  /*110f0*/  MUFU.EX2 R165, R165 ;  /* 0x000000a500a57308 */ /* 0x000ff00000000800 */
[----:B------:R-:W1:Y:S01]  /*11100*/  MUFU.EX2 R158, R45 ;  /* 0x0000002d009e7308 */ /* 0x000e620000000800 */
[----:B0-----:R-:W-:-:S07]  /*11110*/  FADD.FTZ R37, R49, R0 ;  /* 0x0000000031257221 */ /* 0x001fce0000010000 */
[----:B------:R-:W-:Y:S08]  /*11120*/  MUFU.EX2 R46, R87 ;  /* 0x00000057002e7308 */ /* 0x000ff00000000800 */
[----:B------:R-:W0:Y:S01]  /*11130*/  MUFU.EX2 R91, R91 ;  /* 0x0000005b005b7308 */ /* 0x000e220000000800 */
[C---:B-1----:R-:W-:Y:S01]  /*11140*/  FADD.FTZ R0, R158.reuse, R37 ;  /* 0x000000259e007221 */ /* 0x042fe20000010000 */
[----:B------:R-:W-:-:S06]  /*11150*/  F2FP.BF16.F32.PACK_AB R158, R158, R49 ;  /* 0x000000319e9e723e */ /* 0x000fcc00000010ff */
[----:B------:R-:W1:Y:S08]  /*11160*/  MUFU.EX2 R167, R167 ;  /* 0x000000a700a77308 */ /* 0x000e700000000800 */
[----:B------:R2:W3:Y:S01]  /*11170*/  MUFU.EX2 R160, R41 ;  /* 0x0000002900a07308 */ /* 0x0004e20000000800 */
[----:B0-----:R-:W-:-:S07]  /*11180*/  FADD.FTZ R37, R91, R0 ;  /* 0x000000005b257221 */ /* 0x001fce0000010000 */
[----:B------:R-:W0:Y:S01]  /*11190*/  MUFU.EX2 R93, R93 ;  /* 0x0000005d005d7308 */ /* 0x000e220000000800 */
[----:B--2---:R-:W-:Y:S01]  /*111a0*/  FADD.FTZ R41, R163, R6 ;  /* 0x00000006a3297221 */ /* 0x004fe20000010000 */
[----:B------:R-:W-:-:S03]  /*111b0*/  F2FP.BF16.F32.PACK_AB R163, R44, R163 ;  /* 0x000000a32ca3723e */ /* 0x000fc600000010ff */
[----:B------:R-:W-:-:S03]  /*111c0*/  FADD.FTZ R6, R44, R41 ;  /* 0x000000292c067221 */ /* 0x000fc60000010000 */
[----:B------:R2:W4:Y:S08]  /*111d0*/  MUFU.EX2 R162, R39 ;  /* 0x0000002700a27308 */ /* 0x0005300000000800 */
[----:B------:R-:W4:Y:S01]  /*111e0*/  MUFU.EX2 R95, R95 ;  /* 0x0000005f005f7308 */ /* 0x000f220000000800 */
[----:B--2---:R-:W-:Y:S01]  /*111f0*/  FADD.FTZ R39, R165, R6 ;  /* 0x00000006a5277221 */ /* 0x004fe20000010000 */
[----:B------:R-:W-:-:S03]  /*11200*/  F2FP.BF16.F32.PACK_AB R165, R46, R165 ;  /* 0x000000a52ea5723e */ /* 0x000fc600000010ff */
[----:B------:R-:W-:-:S03]  /*11210*/  FADD.FTZ R6, R46, R39 ;  /* 0x000000272e067221 */ /* 0x000fc60000010000 */
[----:B------:R-:W2:Y:S01]  /*11220*/  MUFU.EX2 R164, R33 ;  /* 0x0000002100a47308 */ /* 0x000ea20000000800 */
[----:B-1----:R-:W-:Y:S01]  /*11230*/  FADD.FTZ R39, R167, R6 ;  /* 0x00000006a7277221 */ /* 0x002fe20000010000 */
[C---:B---3--:R-:W-:Y:S01]  /*11240*/  FADD.FTZ R6, R160.reuse, R37 ;  /* 0x00000025a0067221 */ /* 0x048fe20000010000 */
[----:B------:R-:W-:Y:S01]  /*11250*/  F2FP.BF16.F32.PACK_AB R160, R160, R91 ;  /* 0x0000005ba0a0723e */ /* 0x000fe200000010ff */
[----:B------:R-:W-:Y:S02]  /*11260*/  IMAD.MOV.U32 R91, RZ, RZ, R151 ;  /* 0x000000ffff5b7224 */ /* 0x000fe400078e0097 */
[----:B0-----:R-:W-:Y:S02]  /*11270*/  FADD.FTZ R31, R93, R6 ;  /* 0x000000065d1f7221 */ /* 0x001fe40000010000 */
[----:B------:R-:W0:Y:S02]  /*11280*/  MUFU.EX2 R99, R99 ;  /* 0x0000006300637308 */ /* 0x000e240000000800 */
[C---:B----4-:R-:W-:Y:S01]  /*11290*/  FADD.FTZ R6, R162.reuse, R31 ;  /* 0x0000001fa2067221 */ /* 0x050fe20000010000 */
[----:B------:R-:W-:Y:S01]  /*112a0*/  F2FP.BF16.F32.PACK_AB R162, R162, R93 ;  /* 0x0000005da2a2723e */ /* 0x000fe200000010ff */
[----:B------:R-:W-:-:S02]  /*112b0*/  IMAD.MOV.U32 R93, RZ, RZ, R151 ;  /* 0x000000ffff5d7224 */ /* 0x000fc400078e0097 */
[----:B------:R-:W-:Y:S02]  /*112c0*/  FADD.FTZ R3, R95, R6 ;  /* 0x000000065f037221 */ /* 0x000fe40000010000 */
[----:B------:R-:W1:Y:S02]  /*112d0*/  MUFU.EX2 R166, R27 ;  /* 0x0000001b00a67308 */ /* 0x000e640000000800 */
[C---:B--2---:R-:W-:Y:S01]  /*112e0*/  FADD.FTZ R6, R164.reuse, R3 ;  /* 0x00000003a4067221 */ /* 0x044fe20000010000 */
[----:B------:R-:W-:Y:S01]  /*112f0*/  F2FP.BF16.F32.PACK_AB R164, R164, R95 ;  /* 0x0000005fa4a4723e */ /* 0x000fe200000010ff */
[----:B------:R-:W-:-:S04]  /*11300*/  IMAD.MOV.U32 R95, RZ, RZ, R151 ;  /* 0x000000ffff5f7224 */ /* 0x000fc800078e0097 */
[----:B------:R-:W2:Y:S01]  /*11310*/  MUFU.EX2 R36, R36 ;  /* 0x0000002400247308 */ /* 0x000ea20000000800 */
[----:B0-----:R-:W-:-:S04]  /*11320*/  FADD.FTZ R3, R99, R6 ;  /* 0x0000000663037221 */ /* 0x001fc80000010000 */
[C---:B-1----:R-:W-:Y:S01]  /*11330*/  FADD.FTZ R3, R166.reuse, R3 ;  /* 0x00000003a6037221 */ /* 0x042fe20000010000 */
[----:B------:R-:W-:Y:S01]  /*11340*/  F2FP.BF16.F32.PACK_AB R166, R166, R99 ;  /* 0x00000063a6a6723e */ /* 0x000fe200000010ff */
[----:B------:R-:W-:Y:S02]  /*11350*/  IMAD.MOV.U32 R99, RZ, RZ, R151 ;  /* 0x000000ffff637224 */ /* 0x000fe400078e0097 */
[C---:B--2---:R-:W-:Y:S01]  /*11360*/  FADD.FTZ R0, R36.reuse, R39 ;  /* 0x0000002724007221 */ /* 0x044fe20000010000 */
[----:B------:R-:W-:Y:S01]  /*11370*/  F2FP.BF16.F32.PACK_AB R167, R36, R167 ;  /* 0x000000a724a7723e */ /* 0x000fe200000010ff */
[----:B------:R-:W-:Y:S06]  /*11380*/  @!P2 BRA `(.L_x_7930) ;  /* 0x000000340038a947 */ /* 0x000fec0003800000 */
[----:B------:R-:W-:Y:S01]  /*11390*/  IMAD.MOV.U32 R10, RZ, RZ, R7 ;  /* 0x000000ffff0a7224 */ /* 0x000fe200078e0007 */
[----:B------:R-:W-:Y:S01]  /*113a0*/  CS2R R150, SRZ ;  /* 0x0000000000967805 */ /* 0x000fe2000001ff00 */
[----:B------:R-:W-:Y:S01]  /*113b0*/  IMAD.MOV.U32 R11, RZ, RZ, R35 ;  /* 0x000000ffff0b7224 */ /* 0x000fe200078e0023 */
[----:B------:R-:W-:Y:S01]  /*113c0*/  CS2R R148, SRZ ;  /* 0x0000000000947805 */ /* 0x000fe2000001ff00 */
        /* <DEDUP_REMOVED lines=31> */
[----:B------:R-:W-:-:S07]  /*115c0*/  CS2R R88, SRZ ;  /* 0x0000000000587805 */ /* 0x000fce000001ff00 */
.L_x_7940:
        /* <DEDUP_REMOVED lines=10> */
.L_x_7932:
[----:B------:R-:W-:Y:S01]  /*11670*/  IMAD R6, R185, 0x8, R2 ;  /* 0x00000008b9067824 */ /* 0x000fe200078e0202 */
[----:B------:R-:W-:-:S04]  /*11680*/  SHF.L.U32 R7, R190, 0x1f, RZ ;  /* 0x0000001fbe077819 */ /* 0x000fc800000006ff */
[----:B------:R0:W1:Y:S01]  /*11690*/  SYNCS.PHASECHK.TRANS64.TRYWAIT P3, [R6+URZ+0x28830], R7 ;  /* 0x02883007060075a7 */ /* 0x000062000806017f */
[----:B------:R-:W-:Y:S05]  /*116a0*/  @!P0 BRA `(.L_x_7933) ;  /* 0x0000000000048947 */ /* 0x000fea0003800000 */
[----:B------:R-:W-:Y:S01]  /*116b0*/  BPT.TRAP 0x1 ;  /* 0x000000040000795c */ /* 0x000fe20000300000 */
.L_x_7933:
[----:B------:R-:W-:Y:S04]  /*116c0*/  BSSY B0, `(.L_x_7931) ;  /* 0x0000004000007945 */ /* 0x000fe80003800000 */
[----:B-1----:R-:W-:Y:S05]  /*116d0*/  @P3 BRA `(.L_x_7934) ;  /* 0x0000000000083947 */ /* 0x002fea0003800000 */
[----:B------:R-:W1:Y:S02]  /*116e0*/  SYNCS.PHASECHK.TRANS64.TRYWAIT P3, [R6+URZ+0x28830], R7 ;  /* 0x02883007060075a7 */ /* 0x000e64000806017f */
[----:B-1----:R-:W-:Y:S05]  /*116f0*/  @!P3 BRA `(.L_x_7935) ;  /* 0x000000f80040b947 */ /* 0x002fea0003800000 */
.L_x_7934:
[----:B------:R-:W-:Y:S05]  /*11700*/  BSYNC B0 ;  /* 0x0000000000007941 */ /* 0x000fea0003800000 */
.L_x_7931:
        /* <DEDUP_REMOVED lines=64> */
.L_x_7937:
[----:B------:R-:W-:Y:S01]  /*11b10*/  SHF.L.U32 R6, R14, 0x1f, RZ ;  /* 0x0000001f0e067819 */ /* 0x000fe200000006ff */
[----:B------:R-:W-:-:S04]  /*11b20*/  IMAD R7, R13, 0x8, R2 ;  /* 0x000000080d077824 */ /* 0x000fc800078e0202 */
[----:B------:R0:W1:Y:S01]  /*11b30*/  SYNCS.PHASECHK.TRANS64.TRYWAIT P2, [R7+URZ+0x28850], R6 ;  /* 0x02885006070075a7 */ /* 0x000062000804017f */
[----:B------:R-:W-:Y:S05]  /*11b40*/  @!P0 BRA `(.L_x_7938) ;  /* 0x0000000000048947 */ /* 0x000fea0003800000 */
[----:B------:R-:W-:Y:S01]  /*11b50*/  BPT.TRAP 0x1 ;  /* 0x000000040000795c */ /* 0x000fe20000300000 */
.L_x_7938:
[----:B-1----:R-:W-:Y:S05]  /*11b60*/  @P2 BRA `(.L_x_7936) ;  /* 0x0000000000082947 */ /* 0x002fea0003800000 */
[----:B------:R-:W1:Y:S02]  /*11b70*/  SYNCS.PHASECHK.TRANS64.TRYWAIT P2, [R7+URZ+0x28850], R6 ;  /* 0x02885006070075a7 */ /* 0x000e64000804017f */
[----:B-1----:R-:W-:Y:S05]  /*11b80*/  @!P2 BRA `(.L_x_7939) ;  /* 0x000000f40030a947 */ /* 0x002fea0003800000 */
.L_x_7936:
[----:B01----:R-:W-:Y:S01]  /*11b90*/  VIADD R6, R2, 0x400 ;  /* 0x0000040002067836 */ /* 0x003fe20000000000 */
[----:B------:R-:W-:Y:S05]  /*11ba0*/  WARPSYNC.ALL ;  /* 0x0000000000007948 */ /* 0x000fea0003800000 */
[----:B------:R-:W-:Y:S01]  /*11bb0*/  SHF.R.U32.HI R6, RZ, 0x4, R6 ;  /* 0x00000004ff067819 */ /* 0x000fe20000011606 */
[----:B------:R-:W-:Y:S01]  /*11bc0*/  IMAD.MOV.U32 R7, RZ, RZ, 0x40000040 ;  /* 0x40000040ff077424 */ /* 0x000fe200078e00ff */
[----:B------:R-:W-:Y:S01]  /*11bd0*/  WARPGROUP.ARRIVE ;  /* 0x00000000000079c5 */ /* 0x000fe20000000000 */
[----:B------:R-:W-:Y:S01]  /*11be0*/  IMAD.MOV.U32 R9, RZ, RZ, 0x40000040 ;  /* 0x40000040ff097424 */ /* 0x000fe200078e00ff */
[----:B------:R-:W-:Y:S01]  /*11bf0*/  LOP3.LUT R6, R6, 0x3fff, RZ, 0xc0, !PT ;  /* 0x00003fff06067812 */ /* 0x000fe200078ec0ff */
[----:B------:R-:W-:Y:S01]  /*11c00*/  FMUL.FTZ R20, R27, UR7 ;  /* 0x000000071b147c20 */ /* 0x000fe20008410000 */
        /* <DEDUP_REMOVED lines=9> */
[----:B------:R-:W-:Y:S01]  /*11ca0*/  FMUL.FTZ R14, R25, UR7 ;  /* 0x00000007190e7c20 */ /* 0x000fe20008410000 */
[----:B------:R-:W-:Y:S01]  /*11cb0*/  FMUL.FTZ R21, R28, UR7 ;  /* 0x000000071c157c20 */ /* 0x000fe20008410000 */
[C---:B------:R-:W-:Y:S01]  /*11cc0*/  VIADD R8, R6.reuse, 0x80 ;  /* 0x0000008006087836 */ /* 0x040fe20000000000 */
[----:B------:R-:W-:Y:S01]  /*11cd0*/  R2UR UR10, R6 ;  /* 0x00000000060a72ca */ /* 0x000fe200000e0000 */
        /* <DEDUP_REMOVED lines=12> */
[----:B------:R-:W-:Y:S01]  /*11da0*/  HGMMA.64x128x16.F32.BF16 R88, R180, gdesc[UR8].tnspB, R88, gsb0 ;  /* 0x41e00008b4587df0 */ /* 0x000fe20008001858 */
[----:B------:R-:W-:Y:S01]  /*11db0*/  R2UR UR10, R8 ;  /* 0x00000000080a72ca */ /* 0x000fe200000e0000 */
[----:B------:R-:W-:Y:S01]  /*11dc0*/  VIADD R8, R6, 0x100 ;  /* 0x0000010006087836 */ /* 0x000fe20000000000 */
[----:B------:R-:W-:Y:S01]  /*11dd0*/  R2UR UR11, R9 ;  /* 0x00000000090b72ca */ /* 0x000fe200000e0000 */
[----:B------:R-:W-:-:S02]  /*11de0*/  IMAD.MOV.U32 R9, RZ, RZ, 0x40000040 ;  /* 0x40000040ff097424 */ /* 0x000fc400078e00ff */
        /* <DEDUP_REMOVED lines=24> */
[----:B------:R-:W5:Y:S01]  /*11f70*/  S2R R194, SR_TID.X ;  /* 0x0000000000c27919 */ /* 0x000f620000002100 */
[----:B------:R-:W4:Y:S01]  /*11f80*/  MUFU.TANH R30, R30 ;  /* 0x0000001e001e7308 */ /* 0x000f220000002400 */
[----:B------:R-:W-:-:S04]  /*11f90*/  @!P1 IMAD R13, R13, 0x8, R2 ;  /* 0x000000080d0d9824 */ /* 0x000fc800078e0202 */
[----:B------:R-:W-:-:S03]  /*11fa0*/  @!P1 VIADD R13, R13, 0x28860 ;  /* 0x000288600d0d9836 */ /* 0x000fc60000000000 */
[----:B------:R-:W4:Y:S02]  /*11fb0*/  MUFU.TANH R31, R31 ;  /* 0x0000001f001f7308 */ /* 0x000f240000002400 */
[----:B------:R-:W-:-:S06]  /*11fc0*/  @!P1 PRMT R13, RZ, 0x654, R13 ;  /* 0x00000654ff0d9816 */ /* 0x000fcc000000000d */
[----:B------:R-:W4:Y:S08]  /*11fd0*/  MUFU.TANH R33, R33 ;  /* 0x0000002100217308 */ /* 0x000f300000002400 */
[----:B------:R-:W-:Y:S01]  /*11fe0*/  MUFU.TANH R35, R35 ;  /* 0x0000002300237308 */ /* 0x000fe20000002400 */
[----:B-----5:R-:W-:-:S07]  /*11ff0*/  SHF.R.U32.HI R194, RZ, 0x7, R194 ;  /* 0x00000007ffc27819 */ /* 0x020fce00000116c2 */
[----:B------:R-:W5:Y:S08]  /*12000*/  MUFU.TANH R37, R37 ;  /* 0x0000002500257308 */ /* 0x000f700000002400 */
[----:B------:R-:W-:Y:S08]  /*12010*/  MUFU.TANH R41, R41 ;  /* 0x0000002900297308 */ /* 0x000ff00000002400 */
[----:B------:R-:W5:Y:S08]  /*12020*/  MUFU.TANH R42, R42 ;  /* 0x0000002a002a7308 */ /* 0x000f700000002400 */
[----:B------:R-:W-:Y:S08]  /*12030*/  MUFU.TANH R45, R45 ;  /* 0x0000002d002d7308 */ /* 0x000ff00000002400 */
[----:B------:R-:W5:Y:S08]  /*12040*/  MUFU.TANH R46, R46 ;  /* 0x0000002e002e7308 */ /* 0x000f700000002400 */
[----:B------:R-:W-:Y:S08]  /*12050*/  MUFU.TANH R49, R49 ;  /* 0x0000003100317308 */ /* 0x000ff00000002400 */
[----:B------:R-:W5:Y:S08]  /*12060*/  MUFU.TANH R50, R50 ;  /* 0x0000003200327308 */ /* 0x000f700000002400 */
[----:B------:R-:W-:Y:S08]  /*12070*/  MUFU.TANH R52, R52 ;  /* 0x0000003400347308 */ /* 0x000ff00000002400 */
[----:B------:R-:W5:Y:S08]  /*12080*/  MUFU.TANH R55, R55 ;  /* 0x0000003700377308 */ /* 0x000f700000002400 */
[----:B------:R-:W-:Y:S01]  /*12090*/  MUFU.TANH R80, R80 ;  /* 0x0000005000507308 */ /* 0x000fe20000002400 */
[----:B------:R-:W-:-:S02]  /*120a0*/  WARPGROUP.DEPBAR.LE gsb0, 0x0 ;  /* 0x00008000000079c5 */ /* 0x000fc40000010000 */
[----:B------:R-:W-:Y:S01]  /*120b0*/  WARPGROUP.ARRIVE ;  /* 0x00000000000079c5 */ /* 0x000fe20000000000 */
[----:B------:R-:W-:Y:S01]  /*120c0*/  FMUL.FTZ R183, R77, UR7 ;  /* 0x000000074db77c20 */ /* 0x000fe20008410000 */
[----:B------:R-:W-:-:S03]  /*120d0*/  FMUL.FTZ R181, R72, UR7 ;  /* 0x0000000748b57c20 */ /* 0x000fc60008410000 */
[----:B------:R-:W-:Y:S01]  /*120e0*/  MUFU.TANH R15, R15 ;  /* 0x0000000f000f7308 */ /* 0x000fe20000002400 */
[----:B------:R-:W-:Y:S01]  /*120f0*/  FMUL.FTZ R72, R87, UR7 ;  /* 0x0000000757487c20 */ /* 0x000fe20008410000 */
[----:B------:R-:W-:Y:S01]  /*12100*/  HGMMA.64x128x16.F32.BF16 R88, R176, gdesc[UR8].tnspB, R88, gsb0 ;  /* 0x41e00008b0587df0 */ /* 0x000fe20008001858 */
[----:B------:R-:W-:Y:S02]  /*12110*/  R2UR UR10, R8 ;  /* 0x00000000080a72ca */ /* 0x000fe400000e0000 */
[----:B------:R-:W-:Y:S01]  /*12120*/  R2UR UR11, R9 ;  /* 0x00000000090b72ca */ /* 0x000fe200000e0000 */
[----:B------:R-:W-:Y:S02]  /*12130*/  IMAD.MOV.U32 R9, RZ, RZ, -0x80 ;  /* 0xffffff80ff097424 */ /* 0x000fe400078e00ff */
[----:B------:R-:W-:Y:S02]  /*12140*/  MUFU.TANH R181, R181 ;  /* 0x000000b500b57308 */ /* 0x000fe40000002400 */
[----:B------:R-:W-:-:S04]  /*12150*/  IMAD R8, R12, R9, 0x1 ;  /* 0x000000010c087424 */ /* 0x000fc800078e0209 */
[----:B------:R-:W-:Y:S02]  /*12160*/  IMAD R9, R193, 0x80, R8 ;  /* 0x00000080c1097824 */ /* 0x000fe400078e0208 */
[----:B------:R-:W-:Y:S01]  /*12170*/  MUFU.TANH R183, R183 ;  /* 0x000000b700b77308 */ /* 0x000fe20000002400 */
[----:B------:R-:W-:Y:S02]  /*12180*/  VIADD R8, R6, 0x180 ;  /* 0x0000018006087836 */ /* 0x000fe40000000000 */
[----:B------:R-:W-:Y:S01]  /*12190*/  IADD3 R53, -R195, R9, R198 ;  /* 0x00000009c3357210 */ /* 0x000fe20007ffe1c6 */
[----:B------:R-:W-:-:S04]  /*121a0*/  IMAD.MOV.U32 R9, RZ, RZ, 0x40000040 ;  /* 0x40000040ff097424 */ /* 0x000fc800078e00ff */
[----:B------:R-:W-:Y:S01]  /*121b0*/  MUFU.TANH R20, R20 ;  /* 0x0000001400147308 */ /* 0x000fe20000002400 */
[----:B------:R-:W-:-:S04]  /*121c0*/  IMAD R56, R212, -0x2, R53 ;  /* 0xfffffffed4387824 */ /* 0x000fc800078e0235 */
[----:B------:R-:W-:Y:S02]  /*121d0*/  IMAD.IADD R53, R213, 0x1, R56 ;  /* 0x00000001d5357824 */ /* 0x000fe400078e0238 */
[----:B------:R-:W-:Y:S01]  /*121e0*/  FMUL.FTZ R56, R70, UR7 ;  /* 0x0000000746387c20 */ /* 0x000fe20008410000 */
[----:B------:R-:W-:Y:S01]  /*121f0*/  FMUL.FTZ R70, R83, UR7 ;  /* 0x0000000753467c20 */ /* 0x000fe20008410000 */
[----:B------:R-:W-:Y:S01]  /*12200*/  MUFU.TANH R24, R24 ;  /* 0x0000001800187308 */ /* 0x000fe20000002400 */
[C---:B------:R-:W-:Y:S02]  /*12210*/  ISETP.GT.AND P2, PT, R53.reuse, RZ, PT ;  /* 0x000000ff3500720c */ /* 0x040fe40003f44270 */
[----:B------:R-:W-:Y:S02]  /*12220*/  ISETP.GT.AND P3, PT, R53, 0x1, PT ;  /* 0x000000013500780c */ /* 0x000fe40003f64270 */
[----:B0-----:R-:W-:Y:S02]  /*12230*/  FSEL R7, R7, -INF , P2 ;  /* 0xff80000007077808 */ /* 0x001fe40001000000 */
[----:B-1----:R-:W-:Y:S01]  /*12240*/  FSEL R57, R14, -INF , P3 ;  /* 0xff8000000e397808 */ /* 0x002fe20001800000 */
[----:B------:R-:W-:Y:S01]  /*12250*/  MUFU.TANH R26, R26 ;  /* 0x0000001a001a7308 */ /* 0x000fe20000002400 */
[----:B------:R-:W-:-:S02]  /*12260*/  ISETP.GT.AND P2, PT, R53, 0x8, PT ;  /* 0x000000083500780c */ /* 0x000fc40003f44270 */
[----:B------:R-:W-:Y:S02]  /*12270*/  FMNMX.FTZ R14, R7, R11, !PT ;  /* 0x0000000b070e7209 */ /* 0x000fe40007810000 */
[----:B------:R-:W-:Y:S02]  /*12280*/  ISETP.GT.AND P3, PT, R53, 0x9, PT ;  /* 0x000000093500780c */ /* 0x000fe40003f64270 */
[----:B--2---:R-:W-:Y:S01]  /*12290*/  FSEL R21, R21, -INF , P2 ;  /* 0xff80000015157808 */ /* 0x004fe20001000000 */
[----:B------:R-:W-:Y:S01]  /*122a0*/  MUFU.TANH R28, R28 ;  /* 0x0000001c001c7308 */ /* 0x000fe20000002400 */
[----:B------:R-:W-:Y:S02]  /*122b0*/  FMNMX.FTZ R14, R57, R14, !PT ;  /* 0x0000000e390e7209 */ /* 0x000fe40007810000 */
[----:B------:R-:W-:Y:S02]  /*122c0*/  ISETP.GT.AND P2, PT, R53, 0x10, PT ;  /* 0x000000103500780c */ /* 0x000fe40003f44270 */
[----:B---3--:R-:W-:-:S02]  /*122d0*/  FSEL R25, R25, -INF , P3 ;  /* 0xff80000019197808 */ /* 0x008fc40001800000 */
[----:B------:R-:W-:Y:S01]  /*122e0*/  FMNMX.FTZ R14, R21, R14, !PT ;  /* 0x0000000e150e7209 */ /* 0x000fe20007810000 */
[----:B------:R-:W-:Y:S01]  /*122f0*/  MUFU.TANH R29, R29 ;  /* 0x0000001d001d7308 */ /* 0x000fe20000002400 */
[----:B------:R-:W-:Y:S02]  /*12300*/  ISETP.GT.AND P3, PT, R53, 0x11, PT ;  /* 0x000000113500780c */ /* 0x000fe40003f64270 */
[----:B----4-:R-:W-:Y:S02]  /*12310*/  FSEL R27, R27, -INF , P2 ;  /* 0xff8000001b1b7808 */ /* 0x010fe40001000000 */
[----:B------:R-:W-:Y:S02]  /*12320*/  FMNMX.FTZ R14, R25, R14, !PT ;  /* 0x0000000e190e7209 */ /* 0x000fe40007810000 */
[----:B------:R-:W-:Y:S01]  /*12330*/  ISETP.GT.AND P2, PT, R53, 0x18, PT ;  /* 0x000000183500780c */ /* 0x000fe20003f44270 */
[----:B------:R-:W-:Y:S01]  /*12340*/  MUFU.TANH R32, R32 ;  /* 0x0000002000207308 */ /* 0x000fe20000002400 */
[----:B------:R-:W-:-:S02]  /*12350*/  FSEL R59, R30, -INF , P3 ;  /* 0xff8000001e3b7808 */ /* 0x000fc40001800000 */
[----:B------:R-:W-:Y:S02]  /*12360*/  FMNMX.FTZ R14, R27, R14, !PT ;  /* 0x0000000e1b0e7209 */ /* 0x000fe40007810000 */
[----:B------:R-:W-:Y:S02]  /*12370*/  ISETP.GT.AND P3, PT, R53, 0x19, PT ;  /* 0x000000193500780c */ /* 0x000fe40003f64270 */
[----:B------:R-:W-:Y:S01]  /*12380*/  FSEL R31, R31, -INF , P2 ;  /* 0xff8000001f1f7808 */ /* 0x000fe20001000000 */
[----:B------:R-:W-:Y:S01]  /*12390*/  MUFU.TANH R34, R34 ;  /* 0x0000002200227308 */ /* 0x000fe20000002400 */
[----:B------:R-:W-:Y:S02]  /*123a0*/  FMNMX.FTZ R14, R59, R14, !PT ;  /* 0x0000000e3b0e7209 */ /* 0x000fe40007810000 */
[----:B------:R-:W-:Y:S02]  /*123b0*/  ISETP.GT.AND P2, PT, R53, 0x20, PT ;  /* 0x000000203500780c */ /* 0x000fe40003f44270 */
[----:B------:R-:W-:-:S02]  /*123c0*/  FSEL R33, R33, -INF , P3 ;  /* 0xff80000021217808 */ /* 0x000fc40001800000 */
[----:B------:R-:W-:Y:S01]  /*123d0*/  FMNMX.FTZ R14, R31, R14, !PT ;  /* 0x0000000e1f0e7209 */ /* 0x000fe20007810000 */
[----:B------:R-:W-:Y:S01]  /*123e0*/  MUFU.TANH R36, R36 ;  /* 0x0000002400247308 */ /* 0x000fe20000002400 */
[----:B------:R-:W-:Y:S02]  /*123f0*/  ISETP.GT.AND P3, PT, R53, 0x21, PT ;  /* 0x000000213500780c */ /* 0x000fe40003f64270 */
[----:B------:R-:W-:Y:S02]  /*12400*/  FMNMX.FTZ R14, R33, R14, !PT ;  /* 0x0000000e210e7209 */ /* 0x000fe40007810000 */
[----:B-----5:R-:W-:Y:S02]  /*12410*/  FSEL R37, R37, -INF , P3 ;  /* 0xff80000025257808 */ /* 0x020fe40001800000 */
[----:B------:R-:W-:Y:S01]  /*12420*/  ISETP.GT.AND P3, PT, R53, 0x29, PT ;  /* 0x000000293500780c */ /* 0x000fe20003f64270 */
        /* <DEDUP_REMOVED lines=13> */
[----:B------:R-:W-:Y:S01]  /*12500*/  R2UR UR10, R8 ;  /* 0x00000000080a72ca */ /* 0x000fe200000e0000 */
[----:B------:R-:W-:Y:S01]  /*12510*/  VIADD R8, R6, 0x200 ;  /* 0x0000020006087836 */ /* 0x000fe20000000000 */
[----:B------:R-:W-:Y:S01]  /*12520*/  R2UR UR11, R9 ;  /* 0x00000000090b72ca */ /* 0x000fe200000e0000 */
[----:B------:R-:W-:-:S03]  /*12530*/  IMAD.MOV.U32 R9, RZ, RZ, 0x40000040 ;  /* 0x40000040ff097424 */ /* 0x000fc600078e00ff */
[----:B------:R-:W-:Y:S01]  /*12540*/  MUFU.TANH R177, R177 ;  /* 0x000000b100b17308 */ /* 0x000fe20000002400 */
[----:B------:R-:W-:Y:S01]  /*12550*/  R2UR UR14, R8 ;  /* 0x00000000080e72ca */ /* 0x000fe200000e0000 */
[----:B------:R-:W-:Y:S01]  /*12560*/  FMUL.FTZ R8, R60, UR7 ;  /* 0x000000073c087c20 */ /* 0x000fe20008410000 */
[----:B------:R-:W-:Y:S01]  /*12570*/  R2UR UR15, R9 ;  /* 0x00000000090f72ca */ /* 0x000fe200000e0000 */
[----:B------:R-:W-:Y:S01]  /*12580*/  FMUL.FTZ R9, R68, UR7 ;  /* 0x0000000744097c20 */ /* 0x000fe20008410000 */
[----:B------:R-:W-:-:S03]  /*12590*/  FMUL.FTZ R60, R74, UR7 ;  /* 0x000000074a3c7c20 */ /* 0x000fc60008410000 */
[----:B------:R-:W-:Y:S08]  /*125a0*/  MUFU.TANH R179, R179 ;  /* 0x000000b300b37308 */ /* 0x000ff00000002400 */
[----:B------:R-:W0:Y:S08]  /*125b0*/  MUFU.TANH R8, R8 ;  /* 0x0000000800087308 */ /* 0x000e300000002400 */
        /* <DEDUP_REMOVED lines=11> */
[----:B------:R-:W-:Y:S01]  /*12670*/  FSEL R65, R42, -INF , P3 ;  /* 0xff8000002a417808 */ /* 0x000fe20001800000 */
[----:B------:R-:W-:Y:S01]  /*12680*/  FMUL.FTZ R173, R64, UR7 ;  /* 0x0000000740ad7c20 */ /* 0x000fe20008410000 */
[----:B------:R-:W-:Y:S01]  /*12690*/  ISETP.GT.AND P3, PT, R53, 0x31, PT ;  /* 0x000000313500780c */ /* 0x000fe20003f64270 */
[----:B------:R-:W-:Y:S01]  /*126a0*/  FMUL.FTZ R64, R78, UR7 ;  /* 0x000000074e407c20 */ /* 0x000fe20008410000 */
[----:B------:R-:W-:Y:S01]  /*126b0*/  HGMMA.64x128x16.F32.BF16 R88, R168, gdesc[UR8].tnspB, R88, gsb0 ;  /* 0x41e00008a8587df0 */ /* 0x000fe20008001858 */
[----:B------:R-:W-:Y:S01]  /*126c0*/  MUFU.TANH R175, R175 ;  /* 0x000000af00af7308 */ /* 0x000fe20000002400 */
[----:B------:R-:W-:Y:S01]  /*126d0*/  FSEL R69, R46, -INF , P3 ;  /* 0xff8000002e457808 */ /* 0x000fe20001800000 */
[----:B------:R-:W-:Y:S01]  /*126e0*/  FMUL.FTZ R46, R63, UR7 ;  /* 0x000000073f2e7c20 */ /* 0x000fe20008410000 */
[----:B------:R-:W-:-:S04]  /*126f0*/  ISETP.GT.AND P3, PT, R53, 0x39, PT ;  /* 0x000000393500780c */ /* 0x000fc80003f64270 */
[----:B------:R-:W-:Y:S01]  /*12700*/  FSEL R73, R50, -INF , P3 ;  /* 0xff80000032497808 */ /* 0x000fe20001800000 */
[----:B------:R-:W-:Y:S01]  /*12710*/  MUFU.TANH R173, R173 ;  /* 0x000000ad00ad7308 */ /* 0x000fe20000002400 */
[----:B------:R-:W-:Y:S01]  /*12720*/  ISETP.GT.AND P3, PT, R53, 0x41, PT ;  /* 0x000000413500780c */ /* 0x000fe20003f64270 */
[----:B------:R-:W-:Y:S01]  /*12730*/  FMUL.FTZ R50, R66, UR7 ;  /* 0x0000000742327c20 */ /* 0x000fe20008410000 */
[----:B------:R-:W-:Y:S02]  /*12740*/  FMUL.FTZ R66, R79, UR7 ;  /* 0x000000074f427c20 */ /* 0x000fe40008410000 */
[----:B------:R-:W-:Y:S02]  /*12750*/  FSEL R55, R55, -INF , P3 ;  /* 0xff80000037377808 */ /* 0x000fe40001800000 */
[----:B------:R-:W-:Y:S01]  /*12760*/  ISETP.GT.AND P3, PT, R53, 0x49, PT ;  /* 0x000000493500780c */ /* 0x000fe20003f64270 */
[----:B------:R-:W-:Y:S08]  /*12770*/  MUFU.TANH R46, R46 ;  /* 0x0000002e002e7308 */ /* 0x000ff00000002400 */
[----:B------:R-:W-:Y:S08]  /*12780*/  MUFU.TANH R50, R50 ;  /* 0x0000003200327308 */ /* 0x000ff00000002400 */
[----:B------:R-:W-:Y:S08]  /*12790*/  MUFU.TANH R64, R64 ;  /* 0x0000004000407308 */ /* 0x000ff00000002400 */
[----:B------:R-:W-:Y:S01]  /*127a0*/  MUFU.TANH R66, R66 ;  /* 0x0000004200427308 */ /* 0x000fe20000002400 */
[----:B------:R-:W-:-:S02]  /*127b0*/  WARPGROUP.DEPBAR.LE gsb0, 0x0 ;  /* 0x00008000000079c5 */ /* 0x000fc40000010000 */
[----:B------:R-:W-:Y:S01]  /*127c0*/  FMUL.FTZ R171, R61, UR7 ;  /* 0x000000073dab7c20 */ /* 0x000fe20008410000 */
[----:B------:R-:W-:Y:S01]  /*127d0*/  FSEL R61, R35, -INF , P2 ;  /* 0xff800000233d7808 */ /* 0x000fe20001000000 */
[----:B------:R-:W-:Y:S01]  /*127e0*/  WARPGROUP.ARRIVE ;  /* 0x00000000000079c5 */ /* 0x000fe20000000000 */
[----:B------:R-:W-:Y:S02]  /*127f0*/  ISETP.GT.AND P2, PT, R53, 0x28, PT ;  /* 0x000000283500780c */ /* 0x000fe40003f44270 */
[----:B------:R-:W-:Y:S01]  /*12800*/  FMNMX.FTZ R14, R61, R14, !PT ;  /* 0x0000000e3d0e7209 */ /* 0x000fe20007810000 */
[----:B------:R-:W1:Y:S01]  /*12810*/  MUFU.TANH R171, R171 ;  /* 0x000000ab00ab7308 */ /* 0x000e620000002400 */
[----:B------:R-:W-:Y:S01]  /*12820*/  FSEL R41, R41, -INF , P2 ;  /* 0xff80000029297808 */ /* 0x000fe20001000000 */
[----:B------:R-:W-:Y:S01]  /*12830*/  HGMMA.64x128x16.F32.BF16 R88, R152, gdesc[UR12].tnspB, R88, gsb0 ;  /* 0x41e0000c98587df0 */ /* 0x000fe20008001858 */
[----:B------:R-:W-:Y:S02]  /*12840*/  FMNMX.FTZ R14, R37, R14, !PT ;  /* 0x0000000e250e7209 */ /* 0x000fe40007810000 */
[----:B------:R-:W-:-:S02]  /*12850*/  ISETP.GT.AND P2, PT, R53, 0x30, PT ;  /* 0x000000303500780c */ /* 0x000fc40003f44270 */
[----:B------:R-:W-:Y:S02]  /*12860*/  FMNMX.FTZ R14, R41, R14, !PT ;  /* 0x0000000e290e7209 */ /* 0x000fe40007810000 */
[----:B------:R-:W-:Y:S02]  /*12870*/  FSEL R45, R45, -INF , P2 ;  /* 0xff8000002d2d7808 */ /* 0x000fe40001000000 */
[----:B------:R-:W-:Y:S02]  /*12880*/  FMNMX.FTZ R14, R65, R14, !PT ;  /* 0x0000000e410e7209 */ /* 0x000fe40007810000 */
[----:B------:R-:W-:Y:S02]  /*12890*/  ISETP.GT.AND P2, PT, R53, 0x38, PT ;  /* 0x000000383500780c */ /* 0x000fe40003f44270 */
[----:B------:R-:W-:Y:S02]  /*128a0*/  FMNMX.FTZ R14, R45, R14, !PT ;  /* 0x0000000e2d0e7209 */ /* 0x000fe40007810000 */
[----:B------:R-:W-:-:S02]  /*128b0*/  FSEL R49, R49, -INF , P2 ;  /* 0xff80000031317808 */ /* 0x000fc40001000000 */
[----:B------:R-:W-:Y:S02]  /*128c0*/  FMNMX.FTZ R14, R69, R14, !PT ;  /* 0x0000000e450e7209 */ /* 0x000fe40007810000 */
[----:B------:R-:W-:Y:S02]  /*128d0*/  ISETP.GT.AND P2, PT, R53, 0x40, PT ;  /* 0x000000403500780c */ /* 0x000fe40003f44270 */
[----:B------:R-:W-:Y:S01]  /*128e0*/  FMNMX.FTZ R30, R49, R14, !PT ;  /* 0x0000000e311e7209 */ /* 0x000fe20007810000 */
[----:B------:R-:W-:Y:S01]  /*128f0*/  FMUL.FTZ R14, R76, UR7 ;  /* 0x000000074c0e7c20 */ /* 0x000fe20008410000 */
[----:B------:R-:W-:Y:S01]  /*12900*/  FSEL R169, R52, -INF , P2 ;  /* 0xff80000034a97808 */ /* 0x000fe20001000000 */
[----:B------:R-:W-:Y:S01]  /*12910*/  FMUL.FTZ R52, R67, UR7 ;  /* 0x0000000743347c20 */ /* 0x000fe20008410000 */
[----:B------:R-:W-:Y:S01]  /*12920*/  FMNMX.FTZ R30, R73, R30, !PT ;  /* 0x0000001e491e7209 */ /* 0x000fe20007810000 */
[----:B------:R-:W-:Y:S01]  /*12930*/  FMUL.FTZ R67, R82, UR7 ;  /* 0x0000000752437c20 */ /* 0x000fe20008410000 */
[----:B------:R-:W-:Y:S01]  /*12940*/  ISETP.GT.AND P2, PT, R53, 0x48, PT ;  /* 0x000000483500780c */ /* 0x000fe20003f44270 */
[----:B------:R-:W2:Y:S01]  /*12950*/  MUFU.TANH R14, R14 ;  /* 0x0000000e000e7308 */ /* 0x000ea20000002400 */
[----:B------:R-:W-:-:S02]  /*12960*/  FMNMX.FTZ R30, R169, R30, !PT ;  /* 0x0000001ea91e7209 */ /* 0x000fc40007810000 */
[----:B0-----:R-:W-:Y:S01]  /*12970*/  FSEL R77, R8, -INF , P2 ;  /* 0xff800000084d7808 */ /* 0x001fe20001000000 */
[----:B------:R-:W-:Y:S01]  /*12980*/  FMUL.FTZ R8, R81, UR7 ;  /* 0x0000000751087c20 */ /* 0x000fe20008410000 */
[----:B------:R-:W-:Y:S02]  /*12990*/  FMNMX.FTZ R30, R55, R30, !PT ;  /* 0x0000001e371e7209 */ /* 0x000fe40007810000 */
[----:B------:R-:W-:Y:S01]  /*129a0*/  ISETP.GT.AND P2, PT, R53, 0x50, PT ;  /* 0x000000503500780c */ /* 0x000fe20003f44270 */
[----:B------:R-:W-:Y:S01]  /*129b0*/  MUFU.TANH R52, R52 ;  /* 0x0000003400347308 */ /* 0x000fe20000002400 */
[----:B-1----:R-:W-:Y:S02]  /*129c0*/  FSEL R171, R171, -INF , P3 ;  /* 0xff800000abab7808 */ /* 0x002fe40001800000 */
[----:B------:R-:W-:Y:S02]  /*129d0*/  FMNMX.FTZ R30, R77, R30, !PT ;  /* 0x0000001e4d1e7209 */ /* 0x000fe40007810000 */
[----:B------:R-:W-:-:S02]  /*129e0*/  ISETP.GT.AND P3, PT, R53, 0x51, PT ;  /* 0x000000513500780c */ /* 0x000fc40003f64270 */
[----:B------:R-:W-:Y:S01]  /*129f0*/  FSEL R173, R173, -INF , P2 ;  /* 0xff800000adad7808 */ /* 0x000fe20001000000 */
[----:B------:R-:W0:Y:S01]  /*12a00*/  MUFU.TANH R8, R8 ;  /* 0x0000000800087308 */ /* 0x000e220000002400 */
[----:B------:R-:W-:Y:S02]  /*12a10*/  FMNMX.FTZ R30, R171, R30, !PT ;  /* 0x0000001eab1e7209 */ /* 0x000fe40007810000 */
[----:B------:R-:W-:Y:S02]  /*12a20*/  ISETP.GT.AND P2, PT, R53, 0x58, PT ;  /* 0x000000583500780c */ /* 0x000fe40003f44270 */
[----:B------:R-:W-:Y:S02]  /*12a30*/  FSEL R175, R175, -INF , P3 ;  /* 0xff800000afaf7808 */ /* 0x000fe40001800000 */
[----:B------:R-:W-:Y:S01]  /*12a40*/  FMNMX.FTZ R30, R173, R30, !PT ;  /* 0x0000001ead1e7209 */ /* 0x000fe20007810000 */
[----:B------:R-:W-:Y:S01]  /*12a50*/  MUFU.TANH R67, R67 ;  /* 0x0000004300437308 */ /* 0x000fe20000002400 */
[----:B------:R-:W-:-:S02]  /*12a60*/  ISETP.GT.AND P3, PT, R53, 0x59, PT ;  /* 0x000000593500780c */ /* 0x000fc40003f64270 */
[----:B------:R-:W-:Y:S01]  /*12a70*/  FSEL R81, R9, -INF , P2 ;  /* 0xff80000009517808 */ /* 0x000fe20001000000 */
[----:B------:R-:W-:Y:S01]  /*12a80*/  FMUL.FTZ R9, R85, UR7 ;  /* 0x0000000755097c20 */ /* 0x000fe20008410000 */
[----:B------:R-:W-:Y:S02]  /*12a90*/  FMNMX.FTZ R30, R175, R30, !PT ;  /* 0x0000001eaf1e7209 */ /* 0x000fe40007810000 */
[----:B------:R-:W-:Y:S02]  /*12aa0*/  ISETP.GT.AND P2, PT, R53, 0x60, PT ;  /* 0x000000603500780c */ /* 0x000fe40003f44270 */
[----:B------:R-:W-:Y:S01]  /*12ab0*/  FSEL R177, R177, -INF , P3 ;  /* 0xff800000b1b17808 */ /* 0x000fe20001800000 */
[----:B------:R-:W-:Y:S01]  /*12ac0*/  MUFU.TANH R9, R9 ;  /* 0x0000000900097308 */ /* 0x000fe20000002400 */
[----:B------:R-:W-:Y:S02]  /*12ad0*/  FMNMX.FTZ R30, R81, R30, !PT ;  /* 0x0000001e511e7209 */ /* 0x000fe40007810000 */
[----:B------:R-:W-:-:S02]  /*12ae0*/  ISETP.GT.AND P3, PT, R53, 0x61, PT ;  /* 0x000000613500780c */ /* 0x000fc40003f64270 */
[----:B------:R-:W-:Y:S02]  /*12af0*/  FSEL R181, R181, -INF , P2 ;  /* 0xff800000b5b57808 */ /* 0x000fe40001000000 */
[----:B------:R-:W-:Y:S02]  /*12b00*/  FMNMX.FTZ R42, R177, R30, !PT ;  /* 0x0000001eb12a7209 */ /* 0x000fe40007810000 */
[----:B------:R-:W-:Y:S01]  /*12b10*/  ISETP.GT.AND P2, PT, R53, 0x68, PT ;  /* 0x000000683500780c */ /* 0x000fe20003f44270 */
[----:B------:R-:W1:Y:S01]  /*12b20*/  MUFU.TANH R30, R84 ;  /* 0x00000054001e7308 */ /* 0x000e620000002400 */
[----:B------:R-:W-:Y:S02]  /*12b30*/  FSEL R179, R179, -INF , P3 ;  /* 0xff800000b3b37808 */ /* 0x000fe40001800000 */
[----:B------:R-:W-:Y:S02]  /*12b40*/  FMNMX.FTZ R42, R181, R42, !PT ;  /* 0x0000002ab52a7209 */ /* 0x000fe40007810000 */
[----:B------:R-:W-:-:S02]  /*12b50*/  ISETP.GT.AND P3, PT, R53, 0x69, PT ;  /* 0x000000693500780c */ /* 0x000fc40003f64270 */
[----:B--2---:R-:W-:Y:S01]  /*12b60*/  FSEL R85, R14, -INF , P2 ;  /* 0xff8000000e557808 */ /* 0x004fe20001000000 */
[----:B------:R-:W-:Y:S01]  /*12b70*/  FMUL.FTZ R14, R62, UR7 ;  /* 0x000000073e0e7c20 */ /* 0x000fe20008410000 */
[----:B------:R-:W-:Y:S01]  /*12b80*/  FMNMX.FTZ R42, R179, R42, !PT ;  /* 0x0000002ab32a7209 */ /* 0x000fe20007810000 */
[----:B------:R-:W-:Y:S01]  /*12b90*/  FMUL.FTZ R62, R75, UR7 ;  /* 0x000000074b3e7c20 */ /* 0x000fe20008410000 */
[----:B------:R-:W-:Y:S02]  /*12ba0*/  ISETP.GT.AND P2, PT, R53, 0x70, PT ;  /* 0x000000703500780c */ /* 0x000fe40003f44270 */
[----:B------:R-:W-:Y:S01]  /*12bb0*/  FSEL R183, R183, -INF , P3 ;  /* 0xff800000b7b77808 */ /* 0x000fe20001800000 */
[----:B------:R-:W2:Y:S01]  /*12bc0*/  MUFU.TANH R14, R14 ;  /* 0x0000000e000e7308 */ /* 0x000ea20000002400 */
[----:B------:R-:W-:Y:S02]  /*12bd0*/  FMNMX.FTZ R42, R85, R42, !PT ;  /* 0x0000002a552a7209 */ /* 0x000fe40007810000 */
[----:B------:R-:W-:-:S02]  /*12be0*/  ISETP.GT.AND P3, PT, R53, 0x71, PT ;  /* 0x000000713500780c */ /* 0x000fc40003f64270 */
[----:B------:R-:W-:Y:S02]  /*12bf0*/  FSEL R235, R80, -INF , P2 ;  /* 0xff80000050eb7808 */ /* 0x000fe40001000000 */
[----:B------:R-:W-:Y:S01]  /*12c00*/  FMNMX.FTZ R42, R183, R42, !PT ;  /* 0x0000002ab72a7209 */ /* 0x000fe20007810000 */
[----:B------:R-:W3:Y:S01]  /*12c10*/  MUFU.TANH R62, R62 ;  /* 0x0000003e003e7308 */ /* 0x000ee20000002400 */
[----:B------:R-:W-:Y:S02]  /*12c20*/  ISETP.GT.AND P2, PT, R53, 0x78, PT ;  /* 0x000000783500780c */ /* 0x000fe40003f44270 */
[----:B0-----:R-:W-:Y:S02]  /*12c30*/  FSEL R237, R8, -INF , P3 ;  /* 0xff80000008ed7808 */ /* 0x001fe40001800000 */
[----:B------:R-:W-:Y:S02]  /*12c40*/  FMNMX.FTZ R42, R235, R42, !PT ;  /* 0x0000002aeb2a7209 */ /* 0x000fe40007810000 */
[C---:B------:R-:W-:Y:S01]  /*12c50*/  ISETP.GT.AND P3, PT, R53.reuse, 0x79, PT ;  /* 0x000000793500780c */ /* 0x040fe20003f64270 */
[----:B------:R-:W-:Y:S01]  /*12c60*/  VIADD R53, R53, 0x8 ;  /* 0x0000000835357836 */ /* 0x000fe20000000000 */
[----:B-1----:R-:W-:-:S02]  /*12c70*/  FSEL R30, R30, -INF , P2 ;  /* 0xff8000001e1e7808 */ /* 0x002fc40001000000 */
[----:B------:R-:W-:Y:S01]  /*12c80*/  FMNMX.FTZ R35, R237, R42, !PT ;  /* 0x0000002aed237209 */ /* 0x000fe20007810000 */
[----:B------:R-:W-:Y:S01]  /*12c90*/  IMAD.U32 R42, RZ, RZ, UR5 ;  /* 0x00000005ff2a7e24 */ /* 0x000fe2000f8e00ff */
[----:B------:R-:W-:Y:S02]  /*12ca0*/  FSEL R63, R9, -INF , P3 ;  /* 0xff800000093f7808 */ /* 0x000fe40001800000 */
[----:B------:R-:W-:Y:S02]  /*12cb0*/  FMNMX.FTZ R8, R30, R35, !PT ;  /* 0x000000231e087209 */ /* 0x000fe40007810000 */
[----:B------:R-:W-:Y:S02]  /*12cc0*/  ISETP.GT.AND P3, PT, R53, RZ, PT ;  /* 0x000000ff3500720c */ /* 0x000fe40003f64270 */
[----:B------:R-:W-:Y:S02]  /*12cd0*/  FMNMX.FTZ R8, R63, R8, !PT ;  /* 0x000000083f087209 */ /* 0x000fe40007810000 */
[----:B------:R-:W-:-:S03]  /*12ce0*/  ISETP.GT.AND P4, PT, R53, 0x1, PT ;  /* 0x000000013500780c */ /* 0x000fc60003f84270 */
[----:B------:R-:W0:Y:S02]  /*12cf0*/  SHFL.BFLY PT, R9, R8, 0x2, 0x1f ;  /* 0x0c401f0008097f89 */ /* 0x000e2400000e0000 */
[----:B0-----:R-:W-:Y:S01]  /*12d00*/  FMNMX.FTZ R9, R8, R9, !PT ;  /* 0x0000000908097209 */ /* 0x001fe20007810000 */
[----:B------:R-:W-:Y:S02]  /*12d10*/  WARPGROUP.DEPBAR.LE gsb0, 0x0 ;  /* 0x00008000000079c5 */ /* 0x000fe40000010000 */
[----:B------:R-:W-:Y:S02]  /*12d20*/  WARPGROUP.ARRIVE ;  /* 0x00000000000079c5 */ /* 0x000fe40000000000 */
[----:B------:R-:W0:Y:S02]  /*12d30*/  SHFL.BFLY PT, R8, R9, 0x1, 0x1f ;  /* 0x0c201f0009087f89 */ /* 0x000e2400000e0000 */
[----:B0-----:R-:W-:Y:S01]  /*12d40*/  FMNMX.FTZ R35, R9, R8, !PT ;  /* 0x0000000809237209 */ /* 0x001fe20007810000 */
[----:B------:R-:W-:-:S02]  /*12d50*/  VIADD R8, R6, 0x280 ;  /* 0x0000028006087836 */ /* 0x000fc40000000000 */
[----:B------:R-:W-:Y:S01]  /*12d60*/  IMAD.MOV.U32 R9, RZ, RZ, 0x40000040 ;  /* 0x40000040ff097424 */ /* 0x000fe200078e00ff */
[C---:B------:R-:W-:Y:S01]  /*12d70*/  FSETP.NEU.FTZ.AND P2, PT, R35.reuse, -INF , PT ;  /* 0xff8000002300780b */ /* 0x040fe20003f5d000 */
[----:B------:R-:W-:Y:S01]  /*12d80*/  FMUL.FTZ R68, R35, R42 ;  /* 0x0000002a23447220 */ /* 0x000fe20000410000 */
[----:B------:R-:W-:Y:S02]  /*12d90*/  R2UR UR10, R8 ;  /* 0x00000000080a72ca */ /* 0x000fe400000e0000 */
[----:B------:R-:W-:Y:S01]  /*12da0*/  R2UR UR11, R9 ;  /* 0x00000000090b72ca */ /* 0x000fe200000e0000 */
[----:B------:R-:W-:Y:S01]  /*12db0*/  IMAD.MOV.U32 R9, RZ, RZ, 0x40000040 ;  /* 0x40000040ff097424 */ /* 0x000fe200078e00ff */
[----:B------:R-:W-:-:S05]  /*12dc0*/  FSEL R68, R68, RZ, P2 ;  /* 0x000000ff44447208 */ /* 0x000fca0001000000 */
[-CC-:B------:R-:W-:Y:S01]  /*12dd0*/  FFMA.FTZ R182, R21, R42.reuse, -R68.reuse ;  /* 0x0000002a15b67223 */ /* 0x180fe20000010844 */
[----:B------:R-:W-:Y:S01]  /*12de0*/  FSEL R21, R15, -INF , P3 ;  /* 0xff8000000f157808 */ /* 0x000fe20001800000 */
[-CC-:B------:R-:W-:Y:S01]  /*12df0*/  FFMA.FTZ R180, R7, R42.reuse, -R68.reuse ;  /* 0x0000002a07b47223 */ /* 0x180fe20000010844 */
[-CC-:B------:R-:W-:Y:S01]  /*12e00*/  FFMA.FTZ R7, R25, R42.reuse, -R68.reuse ;  /* 0x0000002a19077223 */ /* 0x180fe20000010844 */
[----:B------:R-:W-:Y:S01]  /*12e10*/  ISETP.GT.AND P3, PT, R53, 0x8, PT ;  /* 0x000000083500780c */ /* 0x000fe20003f64270 */
[-CC-:B------:R-:W-:Y:S01]  /*12e20*/  FFMA.FTZ R176, R27, R42.reuse, -R68.reuse ;  /* 0x0000002a1bb07223 */ /* 0x180fe20000010844 */
[----:B------:R-:W-:Y:S01]  /*12e30*/  HGMMA.64x128x16.F32.BF16 R88, R156, gdesc[UR8].tnspB, R88, gsb0 ;  /* 0x41e000089c587df0 */ /* 0x000fe20008001858 */
        /* <DEDUP_REMOVED lines=15> */
[----:B------:R0:W-:Y:S01]  /*12f30*/  MUFU.EX2 R15, R7 ;  /* 0x00000007000f7308 */ /* 0x0001e20000000800 */
        /* <DEDUP_REMOVED lines=35> */
[----:B------:R-:W-:Y:S01]  /*13170*/  FFMA.FTZ R63, R63, R42, -R68 ;  /* 0x0000002a3f3f7223 */ /* 0x000fe20000010844 */
        /* <DEDUP_REMOVED lines=13> */
[----:B------:R-:W-:Y:S02]  /*13250*/  FMNMX.FTZ R8, R43, R8, !PT ;  /* 0x000000082b087209 */ /* 0x000fe40007810000 */
[----:B------:R-:W-:Y:S02]  /*13260*/  FSEL R47, R47, -INF , P3 ;  /* 0xff8000002f2f7808 */ /* 0x000fe40001800000 */
[----:B------:R-:W-:Y:S01]  /*13270*/  ISETP.GT.AND P3, PT, R53, 0x40, PT ;  /* 0x000000403500780c */ /* 0x000fe20003f64270 */
[----:B------:R-:W-:Y:S01]  /*13280*/  MUFU.EX2 R31, R31 ;  /* 0x0000001f001f7308 */ /* 0x000fe20000000800 */
[----:B------:R-:W-:-:S02]  /*13290*/  R2UR UR11, R9 ;  /* 0x00000000090b72ca */ /* 0x000fc400000e0000 */
[----:B------:R-:W-:Y:S02]  /*132a0*/  FSEL R51, R51, -INF , P3 ;  /* 0xff80000033337808 */ /* 0x000fe40001800000 */
[----:B------:R-:W-:-:S03]  /*132b0*/  ISETP.GT.AND P3, PT, R53, 0x48, PT ;  /* 0x000000483500780c */ /* 0x000fc60003f64270 */
        /* <DEDUP_REMOVED lines=8> */
[----:B------:R-:W-:Y:S01]  /*13340*/  FSEL R157, R44, -INF , P4 ;  /* 0xff8000002c9d7808 */ /* 0x000fe20002000000 */
[----:B------:R-:W-:Y:S01]  /*13350*/  WARPGROUP.ARRIVE ;  /* 0x00000000000079c5 */ /* 0x000fe20000000000 */
[----:B------:R-:W-:Y:S01]  /*13360*/  ISETP.GT.AND P4, PT, R53, 0x39, PT ;  /* 0x000000393500780c */ /* 0x000fe20003f84270 */
[--C-:B------:R-:W-:Y:S01]  /*13370*/  FFMA.FTZ R158, R81, R42, -R68.reuse ;  /* 0x0000002a519e7223 */ /* 0x100fe20000010844 */
[----:B------:R-:W-:Y:S01]  /*13380*/  FMNMX.FTZ R8, R157, R8, !PT ;  /* 0x000000089d087209 */ /* 0x000fe20007810000 */
[-CC-:B------:R-:W-:Y:S01]  /*13390*/  FFMA.FTZ R81, R183, R42.reuse, -R68.reuse ;  /* 0x0000002ab7517223 */ /* 0x180fe20000010844 */
[----:B------:R-:W-:Y:S01]  /*133a0*/  FSEL R41, R48, -INF , P4 ;  /* 0xff80000030297808 */ /* 0x000fe20002000000 */
[----:B------:R-:W-:Y:S01]  /*133b0*/  FFMA.FTZ R156, R173, R42, -R68 ;  /* 0x0000002aad9c7223 */ /* 0x000fe20000010844 */
        /* <DEDUP_REMOVED lines=8> */
[----:B--2---:R-:W-:Y:S02]  /*13440*/  FSEL R159, R14, -INF , P3 ;  /* 0xff8000000e9f7808 */ /* 0x004fe40001800000 */
[----:B------:R-:W-:-:S02]  /*13450*/  FMNMX.FTZ R8, R65, R8, !PT ;  /* 0x0000000841087209 */ /* 0x000fc40007810000 */
[----:B------:R-:W-:Y:S01]  /*13460*/  ISETP.GT.AND P3, PT, R53, 0x50, PT ;  /* 0x000000503500780c */ /* 0x000fe20003f64270 */
[----:B------:R-:W-:Y:S01]  /*13470*/  MUFU.EX2 R55, R55 ;  /* 0x0000003700377308 */ /* 0x000fe20000000800 */
[----:B------:R-:W-:Y:S02]  /*13480*/  FSEL R46, R46, -INF , P4 ;  /* 0xff8000002e2e7808 */ /* 0x000fe40002000000 */
[----:B0-----:R-:W-:Y:S02]  /*13490*/  FMNMX.FTZ R7, R159, R8, !PT ;  /* 0x000000089f077209 */ /* 0x001fe40007810000 */
[----:B------:R-:W-:Y:S02]  /*134a0*/  ISETP.GT.AND P4, PT, R53, 0x51, PT ;  /* 0x000000513500780c */ /* 0x000fe40003f84270 */
[----:B------:R-:W-:Y:S01]  /*134b0*/  FSEL R50, R50, -INF , P3 ;  /* 0xff80000032327808 */ /* 0x000fe20001800000 */
[----:B------:R-:W-:Y:S01]  /*134c0*/  MUFU.EX2 R154, R154 ;  /* 0x0000009a009a7308 */ /* 0x000fe20000000800 */
[----:B------:R-:W-:-:S02]  /*134d0*/  FMNMX.FTZ R7, R46, R7, !PT ;  /* 0x000000072e077209 */ /* 0x000fc40007810000 */
[C---:B------:R-:W-:Y:S02]  /*134e0*/  ISETP.GT.AND P3, PT, R53.reuse, 0x58, PT ;  /* 0x000000583500780c */ /* 0x040fe40003f64270 */
[----:B------:R-:W-:Y:S02]  /*134f0*/  FSEL R69, R52, -INF , P4 ;  /* 0xff80000034457808 */ /* 0x000fe40002000000 */
[----:B------:R-:W-:Y:S01]  /*13500*/  FMNMX.FTZ R8, R50, R7, !PT ;  /* 0x0000000732087209 */ /* 0x000fe20007810000 */
[----:B------:R-:W-:Y:S01]  /*13510*/  MUFU.EX2 R156, R156 ;  /* 0x0000009c009c7308 */ /* 0x000fe20000000800 */
[----:B------:R-:W-:Y:S02]  /*13520*/  ISETP.GT.AND P4, PT, R53, 0x59, PT ;  /* 0x000000593500780c */ /* 0x000fe40003f84270 */
[----:B------:R-:W-:Y:S02]  /*13530*/  FSEL R56, R56, -INF , P3 ;  /* 0xff80000038387808 */ /* 0x000fe40001800000 */
[----:B------:R-:W-:-:S02]  /*13540*/  FMNMX.FTZ R7, R69, R8, !PT ;  /* 0x0000000845077209 */ /* 0x000fc40007810000 */
[C---:B------:R-:W-:Y:S01]  /*13550*/  ISETP.GT.AND P3, PT, R53.reuse, 0x60, PT ;  /* 0x000000603500780c */ /* 0x040fe20003f64270 */
[----:B------:R-:W-:Y:S01]  /*13560*/  MUFU.EX2 R158, R158 ;  /* 0x0000009e009e7308 */ /* 0x000fe20000000800 */
[----:B------:R-:W-:Y:S02]  /*13570*/  FSEL R58, R58, -INF , P4 ;  /* 0xff8000003a3a7808 */ /* 0x000fe40002000000 */
[----:B------:R-:W-:Y:S02]  /*13580*/  FMNMX.FTZ R7, R56, R7, !PT ;  /* 0x0000000738077209 */ /* 0x000fe40007810000 */
[----:B------:R-:W-:Y:S02]  /*13590*/  ISETP.GT.AND P4, PT, R53, 0x61, PT ;  /* 0x000000613500780c */ /* 0x000fe40003f84270 */
[----:B------:R-:W-:Y:S01]  /*135a0*/  FSEL R60, R60, -INF , P3 ;  /* 0xff8000003c3c7808 */ /* 0x000fe20001800000 */
[----:B------:R-:W-:Y:S01]  /*135b0*/  MUFU.EX2 R20, R20 ;  /* 0x0000001400147308 */ /* 0x000fe20000000800 */
[----:B------:R-:W-:-:S02]  /*135c0*/  FMNMX.FTZ R7, R58, R7, !PT ;  /* 0x000000073a077209 */ /* 0x000fc40007810000 */
[C---:B------:R-:W-:Y:S02]  /*135d0*/  ISETP.GT.AND P3, PT, R53.reuse, 0x68, PT ;  /* 0x000000683500780c */ /* 0x040fe40003f64270 */
[----:B---3--:R-:W-:Y:S02]  /*135e0*/  FSEL R73, R62, -INF , P4 ;  /* 0xff8000003e497808 */ /* 0x008fe40002000000 */
        /* <DEDUP_REMOVED lines=11> */
[----:B------:R-:W-:Y:S01]  /*136a0*/  FFMA.FTZ R67, R175, R42, -R68 ;  /* 0x0000002aaf437223 */ /* 0x000fe20000010844 */
[----:B------:R-:W-:Y:S01]  /*136b0*/  FMNMX.FTZ R7, R169, R8, !PT ;  /* 0x00000008a9077209 */ /* 0x000fe20007810000 */
[----:B------:R-:W-:Y:S01]  /*136c0*/  MUFU.EX2 R81, R81 ;  /* 0x0000005100517308 */ /* 0x000fe20000000800 */
[----:B------:R-:W-:-:S02]  /*136d0*/  ISETP.GT.AND P3, PT, R53, 0x78, PT ;  /* 0x000000783500780c */ /* 0x000fc40003f64270 */
[----:B------:R-:W-:Y:S02]  /*136e0*/  FSEL R70, R70, -INF , P4 ;  /* 0xff80000046467808 */ /* 0x000fe40002000000 */
[----:B------:R-:W-:Y:S02]  /*136f0*/  FMNMX.FTZ R7, R14, R7, !PT ;  /* 0x000000070e077209 */ /* 0x000fe40007810000 */
[----:B------:R-:W-:Y:S01]  /*13700*/  ISETP.GT.AND P4, PT, R53, 0x79, PT ;  /* 0x000000793500780c */ /* 0x000fe20003f84270 */
[-CC-:B------:R-:W-:Y:S01]  /*13710*/  FFMA.FTZ R53, R171, R42.reuse, -R68.reuse ;  /* 0x0000002aab357223 */ /* 0x180fe20000010844 */
[----:B------:R-:W-:Y:S01]  /*13720*/  FSEL R26, R71, -INF , P3 ;  /* 0xff800000471a7808 */ /* 0x000fe20001800000 */
[----:B------:R-:W-:Y:S01]  /*13730*/  FFMA.FTZ R71, R177, R42, -R68 ;  /* 0x0000002ab1477223 */ /* 0x000fe20000010844 */
[----:B------:R-:W-:Y:S01]  /*13740*/  FMNMX.FTZ R7, R70, R7, !PT ;  /* 0x0000000746077209 */ /* 0x000fe20007810000 */
[----:B------:R-:W-:Y:S01]  /*13750*/  MUFU.EX2 R67, R67 ;  /* 0x0000004300437308 */ /* 0x000fe20000000800 */
[----:B------:R-:W-:-:S02]  /*13760*/  FSEL R72, R72, -INF , P4 ;  /* 0xff80000048487808 */ /* 0x000fc40002000000 */
[----:B------:R-:W-:-:S04]  /*13770*/  FMNMX.FTZ R7, R26, R7, !PT ;  /* 0x000000071a077209 */ /* 0x000fc80007810000 */
[----:B------:R-:W-:Y:S01]  /*13780*/  FMNMX.FTZ R7, R72, R7, !PT ;  /* 0x0000000748077209 */ /* 0x000fe20007810000 */
[----:B------:R-:W-:Y:S04]  /*13790*/  MUFU.EX2 R53, R53 ;  /* 0x0000003500357308 */ /* 0x000fe80000000800 */
[----:B------:R-:W0:Y:S04]  /*137a0*/  SHFL.BFLY PT, R8, R7, 0x2, 0x1f ;  /* 0x0c401f0007087f89 */ /* 0x000e2800000e0000 */
[----:B------:R-:W-:Y:S08]  /*137b0*/  MUFU.EX2 R71, R71 ;  /* 0x0000004700477308 */ /* 0x000ff00000000800 */
[----:B------:R-:W-:Y:S08]  /*137c0*/  MUFU.EX2 R28, R28 ;  /* 0x0000001c001c7308 */ /* 0x000ff00000000800 */
[----:B------:R-:W-:Y:S01]  /*137d0*/  MUFU.EX2 R85, R85 ;  /* 0x0000005500557308 */ /* 0x000fe20000000800 */
[----:B0-----:R-:W-:Y:S01]  /*137e0*/  FMNMX.FTZ R32, R7, R8, !PT ;  /* 0x0000000807207209 */ /* 0x001fe20007810000 */
[----:B------:R-:W-:-:S06]  /*137f0*/  VIADD R8, R6, 0x300 ;  /* 0x0000030006087836 */ /* 0x000fcc0000000000 */
[----:B------:R-:W-:Y:S01]  /*13800*/  MUFU.EX2 R30, R30 ;  /* 0x0000001e001e7308 */ /* 0x000fe20000000800 */
[----:B------:R-:W0:Y:S01]  /*13810*/  SHFL.BFLY PT, R7, R32, 0x1, 0x1f ;  /* 0x0c201f0020077f89 */ /* 0x000e2200000e0000 */
[----:B------:R-:W-:Y:S01]  /*13820*/  R2UR UR10, R8 ;  /* 0x00000000080a72ca */ /* 0x000fe200000e0000 */
[----:B------:R-:W-:-:S05]  /*13830*/  VIADD R8, R6, 0x380 ;  /* 0x0000038006087836 */ /* 0x000fca0000000000 */
[----:B------:R-:W-:Y:S07]  /*13840*/  MUFU.EX2 R63, R63 ;  /* 0x0000003f003f7308 */ /* 0x000fee0000000800 */
[----:B------:R-:W-:Y:S01]  /*13850*/  HGMMA.64x128x16.F32.BF16 R88, R160, gdesc[UR8].tnspB, R88, gsb0 ;  /* 0x41e00008a0587df0 */ /* 0x000fe20008001858 */
[----:B------:R-:W-:Y:S02]  /*13860*/  R2UR UR10, R8 ;  /* 0x00000000080a72ca */ /* 0x000fe400000e0000 */
[----:B0-----:R-:W-:-:S02]  /*13870*/  FMNMX.FTZ R7, R32, R7, !PT ;  /* 0x0000000720077209 */ /* 0x001fc40007810000 */
[----:B------:R-:W-:Y:S02]  /*13880*/  FSEL R32, R35, RZ, P2 ;  /* 0x000000ff23207208 */ /* 0x000fe40001000000 */
[C---:B------:R-:W-:Y:S01]  /*13890*/  FSETP.NEU.FTZ.AND P2, PT, R7.reuse, -INF , PT ;  /* 0xff8000000700780b */ /* 0x040fe20003f5d000 */
[----:B------:R-:W-:Y:S02]  /*138a0*/  FMUL.FTZ R52, R7, R42 ;  /* 0x0000002a07347220 */ /* 0x000fe40000410000 */
[----:B------:R-:W-:-:S03]  /*138b0*/  FADD.FTZ R9, -R32, R11 ;  /* 0x0000000b20097221 */ /* 0x000fc60000010100 */
[----:B------:R-:W-:Y:S01]  /*138c0*/  FSEL R52, R52, RZ, P2 ;  /* 0x000000ff34347208 */ /* 0x000fe20001000000 */
[----:B------:R-:W-:-:S04]  /*138d0*/  FMUL.FTZ R9, R9, R42 ;  /* 0x0000002a09097220 */ /* 0x000fc80000410000 */
        /* <DEDUP_REMOVED lines=9> */
[----:B0-----:R-:W-:Y:S01]  /*13970*/  FSEL R9, R7, RZ, P2 ;  /* 0x000000ff07097208 */ /* 0x001fe20001000000 */
[----:B------:R-:W-:Y:S01]  /*13980*/  FFMA.FTZ R38, R87, R42, -R52 ;  /* 0x0000002a57267223 */ /* 0x000fe20000010834 */
[----:B------:R-:W-:-:S02]  /*13990*/  @!P1 IMAD R29, R185, 0x8, R2 ;  /* 0x00000008b91d9824 */ /* 0x000fc400078e0202 */
[-CC-:B------:R-:W-:Y:S01]  /*139a0*/  FFMA.FTZ R173, R153, R42.reuse, -R52.reuse ;  /* 0x0000002a99ad7223 */ /* 0x180fe20000010834 */
[-C--:B------:R-:W-:Y:S01]  /*139b0*/  FFMA.FTZ R40, R155, R42.reuse, -R52 ;  /* 0x0000002a9b287223 */ /* 0x080fe20000010834 */
[----:B------:R-:W-:Y:S01]  /*139c0*/  FADD.FTZ R9, -R9, R10 ;  /* 0x0000000a09097221 */ /* 0x000fe20000010100 */
[-C--:B------:R-:W-:Y:S01]  /*139d0*/  FFMA.FTZ R175, R39, R42.reuse, -R52 ;  /* 0x0000002a27af7223 */ /* 0x080fe20000010834 */
[----:B------:R-:W-:Y:S01]  /*139e0*/  MUFU.EX2 R32, R32 ;  /* 0x0000002000207308 */ /* 0x000fe20000000800 */
[----:B-1----:R-:W-:Y:S01]  /*139f0*/  FFMA.FTZ R54, R11, R3, R180 ;  /* 0x000000030b367223 */ /* 0x002fe200000100b4 */
[-C--:B------:R-:W-:Y:S01]  /*13a00*/  FMUL.FTZ R10, R9, R42.reuse ;  /* 0x0000002a090a7220 */ /* 0x080fe20000410000 */
[----:B------:R-:W-:Y:S02]  /*13a10*/  IMAD.MOV.U32 R9, RZ, RZ, 0x40000040 ;  /* 0x40000040ff097424 */ /* 0x000fe400078e00ff */
[-C--:B------:R-:W-:Y:S01]  /*13a20*/  FFMA.FTZ R48, R157, R42.reuse, -R52 ;  /* 0x0000002a9d307223 */ /* 0x080fe20000010834 */
[----:B------:R-:W-:Y:S01]  /*13a30*/  FADD.FTZ R3, R57, R54 ;  /* 0x0000003639037221 */ /* 0x000fe20000010000 */
[-CC-:B------:R-:W-:Y:S01]  /*13a40*/  FFMA.FTZ R157, R50, R42.reuse, -R52.reuse ;  /* 0x0000002a329d7223 */ /* 0x180fe20000010834 */
[-CC-:B------:R-:W-:Y:S01]  /*13a50*/  FFMA.FTZ R44, R61, R42.reuse, -R52.reuse ;  /* 0x0000002a3d2c7223 */ /* 0x180fe20000010834 */
[----:B------:R-:W-:Y:S01]  /*13a60*/  R2UR UR11, R9 ;  /* 0x00000000090b72ca */ /* 0x000fe200000e0000 */
[----:B------:R0:W1:Y:S01]  /*13a70*/  MUFU.EX2 R6, R10 ;  /* 0x0000000a00067308 */ /* 0x0000620000000800 */
        /* <DEDUP_REMOVED lines=9> */
[----:B------:R-:W-:Y:S01]  /*13b10*/  IADD3 R3, -R194, 0xb, RZ ;  /* 0x0000000bc2037810 */ /* 0x000fe20007ffe1ff */
[-CC-:B------:R-:W-:Y:S01]  /*13b20*/  FFMA.FTZ R159, R56, R42.reuse, -R52.reuse ;  /* 0x0000002a389f7223 */ /* 0x180fe20000010834 */
[-C--:B0-----:R-:W-:Y:S01]  /*13b30*/  FFMA.FTZ R10, R65, R42.reuse, -R52 ;  /* 0x0000002a410a7223 */ /* 0x081fe20000010834 */
[----:B------:R-:W-:Y:S01]  /*13b40*/  FADD.FTZ R25, R27, R54 ;  /* 0x000000361b197221 */ /* 0x000fe20000010000 */
[-CC-:B------:R-:W-:Y:S01]  /*13b50*/  FFMA.FTZ R73, R73, R42.reuse, -R52.reuse ;  /* 0x0000002a49497223 */ /* 0x180fe20000010834 */
[--C-:B------:R-:W-:Y:S01]  /*13b60*/  FFMA.FTZ R169, R169, R42, -R52.reuse ;  /* 0x0000002aa9a97223 */ /* 0x100fe20000010834 */
[----:B------:R-:W0:Y:S01]  /*13b70*/  MUFU.EX2 R34, R34 ;  /* 0x0000002200227308 */ /* 0x000e220000000800 */
[----:B-1----:R-:W-:Y:S01]  /*13b80*/  FFMA.FTZ R9, R6, R0, R181 ;  /* 0x0000000006097223 */ /* 0x002fe200000100b5 */
[----:B------:R-:W-:Y:S01]  /*13b90*/  FADD.FTZ R0, R178, R25 ;  /* 0x00000019b2007221 */ /* 0x000fe20000010000 */
[----:B------:R-:W-:Y:S01]  /*13ba0*/  F2FP.BF16.F32.PACK_AB R182, R15, R182 ;  /* 0x000000b60fb6723e */ /* 0x000fe200000010ff */
[-C--:B------:R-:W-:Y:S01]  /*13bb0*/  FFMA.FTZ R70, R70, R42.reuse, -R52 ;  /* 0x0000002a46467223 */ /* 0x080fe20000010834 */
[----:B------:R-:W-:Y:S01]  /*13bc0*/  FADD.FTZ R54, R32, R9 ;  /* 0x0000000920367221 */ /* 0x000fe20000010000 */
[----:B------:R-:W-:Y:S01]  /*13bd0*/  FADD.FTZ R9, R31, R0 ;  /* 0x000000001f097221 */ /* 0x000fe20000010000 */
[----:B------:R-:W-:Y:S01]  /*13be0*/  FFMA.FTZ R0, R46, R42, -R52 ;  /* 0x0000002a2e007223 */ /* 0x000fe20000010834 */
[----:B------:R-:W-:Y:S01]  /*13bf0*/  MUFU.EX2 R177, R177 ;  /* 0x000000b100b17308 */ /* 0x000fe20000000800 */
[----:B--2---:R-:W-:Y:S01]  /*13c00*/  FADD.FTZ R25, R183, R54 ;  /* 0x00000036b7197221 */ /* 0x004fe20000010000 */
[----:B------:R-:W-:Y:S01]  /*13c10*/  FADD.FTZ R54, R172, R9 ;  /* 0x00000009ac367221 */ /* 0x000fe20000010000 */
[----:B------:R-:W-:-:S02]  /*13c20*/  @!P1 VIADD R9, R29, 0x28840 ;  /* 0x000288401d099836 */ /* 0x000fc40000000000 */
[----:B------:R-:W-:Y:S01]  /*13c30*/  FFMA.FTZ R26, R26, R42, -R52 ;  /* 0x0000002a1a1a7223 */ /* 0x000fe20000010834 */
[C---:B------:R-:W-:Y:S01]  /*13c40*/  ISETP.GT.AND P2, PT, R12.reuse, R5, PT ;  /* 0x000000050c00720c */ /* 0x040fe20003f44270 */
[----:B------:R-:W-:Y:S01]  /*13c50*/  VIADD R12, R12, 0xffffffff ;  /* 0xffffffff0c0c7836 */ /* 0x000fe20000000000 */
[----:B------:R-:W-:Y:S01]  /*13c60*/  F2FP.BF16.F32.PACK_AB R180, R57, R180 ;  /* 0x000000b439b4723e */ /* 0x000fe200000010ff */
[----:B------:R-:W-:Y:S01]  /*13c70*/  MUFU.EX2 R36, R36 ;  /* 0x0000002400247308 */ /* 0x000fe20000000800 */
[----:B0-----:R-:W-:Y:S01]  /*13c80*/  FADD.FTZ R46, R34, R25 ;  /* 0x00000019222e7221 */ /* 0x001fe20000010000 */
[----:B------:R-:W-:Y:S01]  /*13c90*/  FADD.FTZ R25, R33, R54 ;  /* 0x0000003621197221 */ /* 0x000fe20000010000 */
[----:B------:R-:W-:Y:S02]  /*13ca0*/  @!P1 PRMT R9, RZ, 0x654, R9 ;  /* 0x00000654ff099816 */ /* 0x000fe40000000009 */
[----:B------:R-:W-:Y:S02]  /*13cb0*/  F2FP.BF16.F32.PACK_AB R176, R27, R176 ;  /* 0x000000b01bb0723e */ /* 0x000fe400000010ff */
[----:B------:R-:W-:Y:S01]  /*13cc0*/  F2FP.BF16.F32.PACK_AB R178, R31, R178 ;  /* 0x000000b21fb2723e */ /* 0x000fe200000010ff */
[----:B------:R-:W-:Y:S01]  /*13cd0*/  MUFU.EX2 R179, R179 ;  /* 0x000000b300b37308 */ /* 0x000fe20000000800 */
[----:B------:R-:W-:-:S02]  /*13ce0*/  F2FP.BF16.F32.PACK_AB R172, R33, R172 ;  /* 0x000000ac21ac723e */ /* 0x000fc400000010ff */
[----:B------:R-:W-:Y:S02]  /*13cf0*/  F2FP.BF16.F32.PACK_AB R181, R32, R181 ;  /* 0x000000b520b5723e */ /* 0x000fe400000010ff */
[----:B------:R-:W-:-:S03]  /*13d00*/  F2FP.BF16.F32.PACK_AB R183, R34, R183 ;  /* 0x000000b722b7723e */ /* 0x000fc600000010ff */
        /* <DEDUP_REMOVED lines=8> */
[----:B------:R-:W-:-:S04]  /*13d90*/  FFMA.FTZ R161, R60, R42, -R52 ;  /* 0x0000002a3ca17223 */ /* 0x000fc80000010834 */
[----:B------:R-:W0:Y:S01]  /*13da0*/  MUFU.EX2 R48, R48 ;  /* 0x0000003000307308 */ /* 0x000e220000000800 */
[----:B------:R-:W-:Y:S01]  /*13db0*/  FFMA.FTZ R163, R64, R42, -R52 ;  /* 0x0000002a40a37223 */ /* 0x000fe20000010834 */
[----:B------:R-:W-:Y:S01]  /*13dc0*/  F2FP.BF16.F32.PACK_AB R160, R77, R20 ;  /* 0x000000144da0723e */ /* 0x000fe200000010ff */
[----:B------:R-:W-:Y:S01]  /*13dd0*/  HGMMA.64x128x16.F32.BF16 R88, R164, gdesc[UR8].tnspB, R88, gsb0 ;  /* 0x41e00008a4587df0 */ /* 0x000fe20008001858 */
[----:B------:R-:W-:-:S04]  /*13de0*/  F2FP.BF16.F32.PACK_AB R162, R81, R24 ;  /* 0x0000001851a2723e */ /* 0x000fc800000010ff */
[----:B------:R-:W1:Y:S08]  /*13df0*/  MUFU.EX2 R171, R171 ;  /* 0x000000ab00ab7308 */ /* 0x000e700000000800 */
[----:B------:R-:W2:Y:S08]  /*13e00*/  MUFU.EX2 R8, R8 ;  /* 0x0000000800087308 */ /* 0x000eb00000000800 */
[----:B------:R-:W3:Y:S08]  /*13e10*/  MUFU.EX2 R153, R153 ;  /* 0x0000009900997308 */ /* 0x000ef00000000800 */
[----:B------:R-:W4:Y:S08]  /*13e20*/  MUFU.EX2 R10, R10 ;  /* 0x0000000a000a7308 */ /* 0x000f300000000800 */
[----:B------:R-:W5:Y:S08]  /*13e30*/  MUFU.EX2 R155, R155 ;  /* 0x0000009b009b7308 */ /* 0x000f700000000800 */
[----:B------:R-:W5:Y:S08]  /*13e40*/  MUFU.EX2 R0, R0 ;  /* 0x0000000000007308 */ /* 0x000f700000000800 */
[----:B------:R-:W5:Y:S08]  /*13e50*/  MUFU.EX2 R157, R157 ;  /* 0x0000009d009d7308 */ /* 0x000f700000000800 */
[----:B------:R-:W-:Y:S08]  /*13e60*/  MUFU.EX2 R159, R159 ;  /* 0x0000009f009f7308 */ /* 0x000ff00000000800 */
[----:B------:R-:W-:Y:S08]  /*13e70*/  MUFU.EX2 R161, R161 ;  /* 0x000000a100a17308 */ /* 0x000ff00000000800 */
[----:B------:R-:W-:Y:S08]  /*13e80*/  MUFU.EX2 R163, R163 ;  /* 0x000000a300a37308 */ /* 0x000ff00000000800 */
[----:B------:R0:W-:Y:S08]  /*13e90*/  MUFU.EX2 R15, R169 ;  /* 0x000000a9000f7308 */ /* 0x0001f00000000800 */
[----:B------:R-:W-:Y:S01]  /*13ea0*/  MUFU.EX2 R70, R70 ;  /* 0x0000004600467308 */ /* 0x000fe20000000800 */
[----:B0-----:R-:W-:Y:S01]  /*13eb0*/  F2FP.BF16.F32.PACK_AB R169, R48, R21 ;  /* 0x0000001530a9723e */ /* 0x001fe200000010ff */
[----:B------:R-:W-:-:S02]  /*13ec0*/  WARPGROUP.DEPBAR.LE gsb0, 0x0 ;  /* 0x00008000000079c5 */ /* 0x000fc40000010000 */
[----:B------:R0:W-:Y:S06]  /*13ed0*/  BAR.ARV R3, 0x100 ;  /* 0x000400030000751d */ /* 0x0001ec0000002000 */
[----:B------:R1:W-:Y:S01]  /*13ee0*/  @!P1 SYNCS.ARRIVE.TRANS64.RED.A1T0 RZ, [R9+URZ], RZ ;  /* 0x000000ff09ff99a7 */ /* 0x0003e2000810043f */
[----:B------:R-:W-:Y:S01]  /*13ef0*/  MUFU.EX2 R167, R26 ;  /* 0x0000001a00a77308 */ /* 0x000fe20000000800 */
[----:B0-----:R-:W-:Y:S01]  /*13f00*/  FADD.FTZ R3, R177, R46 ;  /* 0x0000002eb1037221 */ /* 0x001fe20000010000 */
[----:B------:R-:W-:Y:S01]  /*13f10*/  FADD.FTZ R46, R174, R25 ;  /* 0x00000019ae2e7221 */ /* 0x000fe20000010000 */
[-C--:B------:R-:W-:Y:S01]  /*13f20*/  FMUL.FTZ R88, R88, R11.reuse ;  /* 0x0000000b58587220 */ /* 0x080fe20000410000 */
[-C--:B------:R-:W-:Y:S01]  /*13f30*/  FMUL.FTZ R89, R89, R11.reuse ;  /* 0x0000000b59597220 */ /* 0x080fe20000410000 */
[----:B------:R-:W-:Y:S01]  /*13f40*/  FADD.FTZ R50, R36, R3 ;  /* 0x0000000324327221 */ /* 0x000fe20000010000 */
[-C--:B------:R-:W-:Y:S01]  /*13f50*/  FMUL.FTZ R92, R92, R11.reuse ;  /* 0x0000000b5c5c7220 */ /* 0x080fe20000410000 */
[----:B-1----:R-:W-:Y:S01]  /*13f60*/  FADD.FTZ R9, R37, R46 ;  /* 0x0000002e25097221 */ /* 0x002fe20000010000 */
[----:B------:R0:W-:Y:S01]  /*13f70*/  @!P1 SYNCS.ARRIVE.TRANS64.RED.A1T0 RZ, [R13+URZ], RZ ;  /* 0x000000ff0dff99a7 */ /* 0x0001e2000810043f */
[----:B------:R-:W-:Y:S01]  /*13f80*/  FADD.FTZ R3, R179, R50 ;  /* 0x00000032b3037221 */ /* 0x000fe20000010000 */
[-C--:B------:R-:W-:Y:S01]  /*13f90*/  FFMA.FTZ R46, R69, R42.reuse, -R52 ;  /* 0x0000002a452e7223 */ /* 0x080fe20000010834 */
        /* <DEDUP_REMOVED lines=9> */
[-C--:B------:R-:W-:Y:S01]  /*14030*/  FMUL.FTZ R100, R100, R11.reuse ;  /* 0x0000000b64647220 */ /* 0x080fe20000410000 */
[----:B------:R-:W-:Y:S01]  /*14040*/  FADD.FTZ R54, R40, R3 ;  /* 0x0000000328367221 */ /* 0x000fe20000010000 */
[-C--:B------:R-:W-:Y:S01]  /*14050*/  FMUL.FTZ R101, R101, R11.reuse ;  /* 0x0000000b65657220 */ /* 0x080fe20000410000 */
        /* <DEDUP_REMOVED lines=13> */
[-CC-:B------:R-:W-:Y:S01]  /*14130*/  FFMA.FTZ R3, R14, R42.reuse, -R52.reuse ;  /* 0x0000002a0e037223 */ /* 0x180fe20000010834 */
[----:B------:R-:W-:Y:S01]  /*14140*/  FADD.FTZ R14, R48, R9 ;  /* 0x00000009300e7221 */ /* 0x000fe20000010000 */
[----:B------:R-:W-:Y:S01]  /*14150*/  FFMA.FTZ R52, R72, R42, -R52 ;  /* 0x0000002a48347223 */ /* 0x000fe20000010834 */
[----:B0-----:R-:W-:Y:S01]  /*14160*/  FADD.FTZ R13, R53, R54 ;  /* 0x00000036350d7221 */ /* 0x001fe20000010000 */
[----:B------:R0:W-:Y:S01]  /*14170*/  MUFU.EX2 R165, R3 ;  /* 0x0000000300a57308 */ /* 0x0001e20000000800 */
[----:B------:R-:W-:Y:S01]  /*14180*/  FADD.FTZ R9, R171, R14 ;  /* 0x0000000eab097221 */ /* 0x000fe20000010000 */
[-C--:B------:R-:W-:Y:S01]  /*14190*/  FMUL.FTZ R112, R112, R11.reuse ;  /* 0x0000000b70707220 */ /* 0x080fe20000410000 */
[----:B------:R-:W-:Y:S01]  /*141a0*/  FADD.FTZ R56, R156, R13 ;  /* 0x0000000d9c387221 */ /* 0x000fe20000010000 */
[-C--:B------:R-:W-:Y:S01]  /*141b0*/  FMUL.FTZ R113, R113, R11.reuse ;  /* 0x0000000b71717220 */ /* 0x080fe20000410000 */
[----:B--2---:R-:W-:Y:S01]  /*141c0*/  FADD.FTZ R54, R8, R9 ;  /* 0x0000000908367221 */ /* 0x004fe20000010000 */
[----:B------:R-:W-:Y:S01]  /*141d0*/  FMUL.FTZ R116, R116, R11 ;  /* 0x0000000b74747220 */ /* 0x000fe20000410000 */
[----:B------:R-:W-:Y:S01]  /*141e0*/  FADD.FTZ R13, R67, R56 ;  /* 0x00000038430d7221 */ /* 0x000fe20000010000 */
[----:B------:R-:W2:Y:S01]  /*141f0*/  MUFU.EX2 R14, R73 ;  /* 0x00000049000e7308 */ /* 0x000ea20000000800 */
[----:B---3--:R-:W-:Y:S01]  /*14200*/  FADD.FTZ R9, R153, R54 ;  /* 0x0000003699097221 */ /* 0x008fe20000010000 */
[----:B----4-:R-:W-:Y:S01]  /*14210*/  F2FP.BF16.F32.PACK_AB R153, R10, R153 ;  /* 0x000000990a99723e */ /* 0x010fe200000010ff */
[----:B------:R-:W-:Y:S01]  /*14220*/  FADD.FTZ R56, R158, R13 ;  /* 0x0000000d9e387221 */ /* 0x000fe20000010000 */
[-C--:B------:R-:W-:Y:S01]  /*14230*/  FMUL.FTZ R117, R117, R11.reuse ;  /* 0x0000000b75757220 */ /* 0x080fe20000410000 */
[----:B------:R-:W-:Y:S01]  /*14240*/  FADD.FTZ R54, R10, R9 ;  /* 0x000000090a367221 */ /* 0x000fe20000010000 */
[----:B------:R-:W-:Y:S01]  /*14250*/  FMUL.FTZ R120, R120, R11 ;  /* 0x0000000b78787220 */ /* 0x000fe20000410000 */
[----:B------:R-:W-:Y:S01]  /*14260*/  FADD.FTZ R13, R71, R56 ;  /* 0x00000038470d7221 */ /* 0x000fe20000010000 */
[----:B------:R-:W3:Y:S01]  /*14270*/  MUFU.EX2 R52, R52 ;  /* 0x0000003400347308 */ /* 0x000ee20000000800 */
[----:B-----5:R-:W-:Y:S01]  /*14280*/  FADD.FTZ R9, R155, R54 ;  /* 0x000000369b097221 */ /* 0x020fe20000010000 */
[----:B------:R-:W-:Y:S01]  /*14290*/  F2FP.BF16.F32.PACK_AB R155, R0, R155 ;  /* 0x0000009b009b723e */ /* 0x000fe200000010ff */
        /* <DEDUP_REMOVED lines=10> */
[----:B-1----:R-:W-:Y:S01]  /*14340*/  FADD.FTZ R54, R46, R9 ;  /* 0x000000092e367221 */ /* 0x002fe20000010000 */
        /* <DEDUP_REMOVED lines=10> */
[----:B------:R-:W-:Y:S01]  /*143f0*/  FMUL.FTZ R141, R141, R11 ;  /* 0x0000000b8d8d7220 */ /* 0x000fe20000410000 */
[----:B0-----:R-:W-:Y:S01]  /*14400*/  FADD.FTZ R3, R161, R54 ;  /* 0x00000036a1037221 */ /* 0x001fe20000010000 */
[----:B--2---:R-:W-:Y:S01]  /*14410*/  F2FP.BF16.F32.PACK_AB R161, R14, R161 ;  /* 0x000000a10ea1723e */ /* 0x004fe200000010ff */
[----:B------:R-:W-:Y:S01]  /*14420*/  FADD.FTZ R24, R30, R9 ;  /* 0x000000091e187221 */ /* 0x000fe20000010000 */
[-C--:B------:R-:W-:Y:S01]  /*14430*/  FMUL.FTZ R144, R144, R11.reuse ;  /* 0x0000000b90907220 */ /* 0x080fe20000410000 */
[----:B------:R-:W-:Y:S01]  /*14440*/  FADD.FTZ R20, R14, R3 ;  /* 0x000000030e147221 */ /* 0x000fe20000010000 */
[-C--:B------:R-:W-:Y:S01]  /*14450*/  FMUL.FTZ R145, R145, R11.reuse ;  /* 0x0000000b91917220 */ /* 0x080fe20000410000 */
        /* <DEDUP_REMOVED lines=8> */
[----:B------:R-:W-:Y:S01]  /*144e0*/  FMUL.FTZ R90, R90, R6 ;  /* 0x000000065a5a7220 */ /* 0x000fe20000410000 */
        /* <DEDUP_REMOVED lines=11> */
[-C--:B------:R-:W-:Y:S01]  /*145a0*/  FMUL.FTZ R95, R95, R6.reuse ;  /* 0x000000065f5f7220 */ /* 0x080fe20000410000 */
[----:B------:R-:W-:Y:S01]  /*145b0*/  F2FP.BF16.F32.PACK_AB R177, R36, R177 ;  /* 0x000000b124b1723e */ /* 0x000fe200000010ff */
[----:B---3--:R-:W-:Y:S01]  /*145c0*/  FADD.FTZ R0, R52, R20 ;  /* 0x0000001434007221 */ /* 0x008fe20000010000 */
        /* <DEDUP_REMOVED lines=41> */
[----:B------:R-:W-:Y:S06]  /*14860*/  @P2 BRA `(.L_x_7940) ;  /* 0xffffffcc00582947 */ /* 0x000fec000383ffff */
.L_x_7930:
[----:B------:R-:W-:-:S13]  /*14870*/  ISETP.GE.AND P2, PT, R12, RZ, PT ;  /* 0x000000ff0c00720c */ /* 0x000fda0003f46270 */
[----:B------:R-:W-:Y:S05]  /*14880*/  @!P2 BRA `(.L_x_7941) ;  /* 0x000000280084a947 */ /* 0x000fea0003800000 */
[----:B------:R-:W-:Y:S02]  /*14890*/  IMAD.MOV.U32 R5, RZ, RZ, R7 ;  /* 0x000000ffff057224 */ /* 0x000fe400078e0007 */
[----:B------:R-:W-:Y:S02]  /*148a0*/  IMAD.MOV.U32 R10, RZ, RZ, R35 ;  /* 0x000000ffff0a7224 */ /* 0x000fe400078e0023 */
[----:B------:R-:W-:Y:S02]  /*148b0*/  IMAD.MOV.U32 R13, RZ, RZ, R190 ;  /* 0x000000ffff0d7224 */ /* 0x000fe400078e00be */
[----:B------:R-:W-:-:S07]  /*148c0*/  IMAD.MOV.U32 R11, RZ, RZ, R185 ;  /* 0x000000ffff0b7224 */ /* 0x000fce00078e00b9 */
.L_x_7951:
        /* <DEDUP_REMOVED lines=10> */
.L_x_7943:
[----:B------:R-:W-:Y:S01]  /*14970*/  IMAD R6, R185, 0x8, R2 ;  /* 0x00000008b9067824 */ /* 0x000fe200078e0202 */
[----:B------:R-:W-:-:S04]  /*14980*/  SHF.L.U32 R7, R190, 0x1f, RZ ;  /* 0x0000001fbe077819 */ /* 0x000fc800000006ff */
[----:B------:R0:W1:Y:S01]  /*14990*/  SYNCS.PHASECHK.TRANS64.TRYWAIT P3, [R6+URZ+0x28830], R7 ;  /* 0x02883007060075a7 */ /* 0x000062000806017f */
[----:B------:R-:W-:Y:S05]  /*149a0*/  @!P0 BRA `(.L_x_7944) ;  /* 0x0000000000048947 */ /* 0x000fea0003800000 */
[----:B------:R-:W-:Y:S01]  /*149b0*/  BPT.TRAP 0x1 ;  /* 0x000000040000795c */ /* 0x000fe20000300000 */
.L_x_7944:
[----:B------:R-:W-:Y:S04]  /*149c0*/  BSSY B0, `(.L_x_7942) ;  /* 0x0000004000007945 */ /* 0x000fe80003800000 */
[----:B-1----:R-:W-:Y:S05]  /*149d0*/  @P3 BRA `(.L_x_7945) ;  /* 0x0000000000083947 */ /* 0x002fea0003800000 */
[----:B------:R-:W1:Y:S02]  /*149e0*/  SYNCS.PHASECHK.TRANS64.TRYWAIT P3, [R6+URZ+0x28830], R7 ;  /* 0x02883007060075a7 */ /* 0x000e64000806017f */
[----:B-1----:R-:W-:Y:S05]  /*149f0*/  @!P3 BRA `(.L_x_7946) ;  /* 0x000000c400a8b947 */ /* 0x002fea0003800000 */
.L_x_7945:
[----:B------:R-:W-:Y:S05]  /*14a00*/  BSYNC B0 ;  /* 0x0000000000007941 */ /* 0x000fea0003800000 */
.L_x_7942:
        /* <DEDUP_REMOVED lines=64> */
.L_x_7948:
[----:B------:R-:W-:Y:S01]  /*14e10*/  SHF.L.U32 R6, R13, 0x1f, RZ ;  /* 0x0000001f0d067819 */ /* 0x000fe200000006ff */
[----:B------:R-:W-:-:S04]  /*14e20*/  IMAD R7, R11, 0x8, R2 ;  /* 0x000000080b077824 */ /* 0x000fc800078e0202 */
[----:B------:R0:W1:Y:S01]  /*14e30*/  SYNCS.PHASECHK.TRANS64.TRYWAIT P2, [R7+URZ+0x28850], R6 ;  /* 0x02885006070075a7 */ /* 0x000062000804017f */
[----:B------:R-:W-:Y:S05]  /*14e40*/  @!P0 BRA `(.L_x_7949) ;  /* 0x0000000000048947 */ /* 0x000fea0003800000 */
[----:B------:R-:W-:Y:S01]  /*14e50*/  BPT.TRAP 0x1 ;  /* 0x000000040000795c */ /* 0x000fe20000300000 */
.L_x_7949:
[----:B-1----:R-:W-:Y:S05]  /*14e60*/  @P2 BRA `(.L_x_7947) ;  /* 0x0000000000082947 */ /* 0x002fea0003800000 */
[----:B------:R-:W1:Y:S02]  /*14e70*/  SYNCS.PHASECHK.TRANS64.TRYWAIT P2, [R7+URZ+0x28850], R6 ;  /* 0x02885006070075a7 */ /* 0x000e64000804017f */
[----:B-1----:R-:W-:Y:S05]  /*14e80*/  @!P2 BRA `(.L_x_7950) ;  /* 0x000000c00098a947 */ /* 0x002fea0003800000 */
.L_x_7947:
        /* <DEDUP_REMOVED lines=13> */
[----:B------:R-:W0:Y:S01]  /*14f60*/  MUFU.TANH R13, R13 ;  /* 0x0000000d000d7308 */ /* 0x000e220000002400 */
[----:B------:R-:W-:Y:S01]  /*14f70*/  FMUL.FTZ R31, R37, UR6 ;  /* 0x00000006251f7c20 */ /* 0x000fe20008410000 */
[----:B------:R-:W-:-:S02]  /*14f80*/  IMAD R6, R11, 0x800, R6 ;  /* 0x000008000b067824 */ /* 0x000fc400078e0206 */
[----:B------:R-:W-:Y:S01]  /*14f90*/  FMUL.FTZ R37, R40, UR6 ;  /* 0x0000000628257c20 */ /* 0x000fe20008410000 */
[----:B------:R-:W-:Y:S01]  /*14fa0*/  FMUL.FTZ R21, R29, UR6 ;  /* 0x000000061d157c20 */ /* 0x000fe20008410000 */
[----:B------:R-:W-:Y:S01]  /*14fb0*/  FMUL.FTZ R14, R26, UR6 ;  /* 0x000000061a0e7c20 */ /* 0x000fe20008410000 */
[C---:B------:R-:W-:Y:S01]  /*14fc0*/  VIADD R8, R6.reuse, 0x80 ;  /* 0x0000008006087836 */ /* 0x040fe20000000000 */
[----:B------:R-:W-:Y:S01]  /*14fd0*/  R2UR UR10, R6 ;  /* 0x00000000060a72ca */ /* 0x000fe200000e0000 */
        /* <DEDUP_REMOVED lines=12> */
[----:B------:R-:W-:Y:S01]  /*150a0*/  HGMMA.64x128x16.F32.BF16 R88, R180, gdesc[UR8].tnspB, R88, gsb0 ;  /* 0x41e00008b4587df0 */ /* 0x000fe20008001858 */
[----:B------:R-:W-:Y:S01]  /*150b0*/  R2UR UR10, R8 ;  /* 0x00000000080a72ca */ /* 0x000fe200000e0000 */
[----:B------:R-:W-:Y:S01]  /*150c0*/  FMUL.FTZ R28, R34, UR6 ;  /* 0x00000006221c7c20 */ /* 0x000fe20008410000 */
[----:B------:R-:W-:Y:S01]  /*150d0*/  R2UR UR11, R9 ;  /* 0x00000000090b72ca */ /* 0x000fe200000e0000 */
[----:B------:R-:W3:Y:S01]  /*150e0*/  MUFU.TANH R21, R21 ;  /* 0x0000001500157308 */ /* 0x000ee20000002400 */
[----:B0-----:R-:W-:Y:S01]  /*150f0*/  FMNMX.FTZ R8, R13, R10, !PT ;  /* 0x0000000a0d087209 */ /* 0x001fe20007810000 */
[----:B------:R-:W-:Y:S01]  /*15100*/  FMUL.FTZ R34, R60, UR6 ;  /* 0x000000063c227c20 */ /* 0x000fe20008410000 */
[----:B------:R-:W-:Y:S01]  /*15110*/  FMUL.FTZ R36, R61, UR6 ;  /* 0x000000063d247c20 */ /* 0x000fe20008410000 */
[----:B------:R-:W-:Y:S01]  /*15120*/  FMUL.FTZ R32, R38, UR6 ;  /* 0x0000000626207c20 */ /* 0x000fe20008410000 */
[----:B-1----:R-:W-:Y:S01]  /*15130*/  FMNMX.FTZ R9, R7, R8, !PT ;  /* 0x0000000807097209 */ /* 0x002fe20007810000 */
[----:B------:R-:W-:-:S02]  /*15140*/  VIADD R8, R6, 0x100 ;  /* 0x0000010006087836 */ /* 0x000fc40000000000 */
[----:B------:R-:W-:Y:S01]  /*15150*/  FMUL.FTZ R38, R64, UR6 ;  /* 0x0000000640267c20 */ /* 0x000fe20008410000 */
[----:B------:R-:W0:Y:S01]  /*15160*/  MUFU.TANH R26, R26 ;  /* 0x0000001a001a7308 */ /* 0x000e220000002400 */
[----:B--2---:R-:W-:Y:S01]  /*15170*/  FMNMX.FTZ R40, R20, R9, !PT ;  /* 0x0000000914287209 */ /* 0x004fe20007810000 */
[----:B------:R-:W-:Y:S02]  /*15180*/  IMAD.MOV.U32 R9, RZ, RZ, 0x40000040 ;  /* 0x40000040ff097424 */ /* 0x000fe400078e00ff */
[----:B------:R-:W-:Y:S01]  /*15190*/  FMUL.FTZ R65, R65, UR6 ;  /* 0x0000000641417c20 */ /* 0x000fe20008410000 */
[----:B------:R-:W-:Y:S01]  /*151a0*/  FMUL.FTZ R69, R69, UR6 ;  /* 0x0000000645457c20 */ /* 0x000fe20008410000 */
[----:B------:R-:W-:Y:S01]  /*151b0*/  FMUL.FTZ R73, R73, UR6 ;  /* 0x0000000649497c20 */ /* 0x000fe20008410000 */
[----:B------:R-:W-:Y:S01]  /*151c0*/  FMUL.FTZ R29, R35, UR6 ;  /* 0x00000006231d7c20 */ /* 0x000fe20008410000 */
[----:B------:R-:W-:Y:S01]  /*151d0*/  FMUL.FTZ R33, R39, UR6 ;  /* 0x0000000627217c20 */ /* 0x000fe20008410000 */
[----:B------:R-:W1:Y:S01]  /*151e0*/  MUFU.TANH R27, R27 ;  /* 0x0000001b001b7308 */ /* 0x000e620000002400 */
[----:B------:R-:W-:Y:S01]  /*151f0*/  FMUL.FTZ R39, R42, UR6 ;  /* 0x000000062a277c20 */ /* 0x000fe20008410000 */
[----:B------:R-:W-:-:S02]  /*15200*/  IMAD.U32 R42, RZ, RZ, UR4 ;  /* 0x00000004ff2a7e24 */ /* 0x000fc4000f8e00ff */
        /* <DEDUP_REMOVED lines=19> */
[----:B------:R-:W5:Y:S01]  /*15340*/  S2R R194, SR_TID.X ;  /* 0x0000000000c27919 */ /* 0x000f620000002100 */
[C---:B------:R-:W-:Y:S01]  /*15350*/  ISETP.GT.AND P2, PT, R12.reuse, RZ, PT ;  /* 0x000000ff0c00720c */ /* 0x040fe20003f44270 */
[----:B------:R-:W4:Y:S01]  /*15360*/  MUFU.TANH R37, R37 ;  /* 0x0000002500257308 */ /* 0x000f220000002400 */
[----:B------:R-:W-:-:S07]  /*15370*/  VIADD R12, R12, 0xffffffff ;  /* 0xffffffff0c0c7836 */ /* 0x000fce0000000000 */
[----:B------:R-:W4:Y:S08]  /*15380*/  MUFU.TANH R41, R41 ;  /* 0x0000002900297308 */ /* 0x000f300000002400 */
[----:B------:R-:W-:Y:S08]  /*15390*/  MUFU.TANH R193, R193 ;  /* 0x000000c100c17308 */ /* 0x000ff00000002400 */
[----:B------:R-:W-:Y:S01]  /*153a0*/  MUFU.TANH R195, R195 ;  /* 0x000000c300c37308 */ /* 0x000fe20000002400 */
[----:B-----5:R-:W-:-:S07]  /*153b0*/  SHF.R.U32.HI R194, RZ, 0x7, R194 ;  /* 0x00000007ffc27819 */ /* 0x020fce00000116c2 */
        /* <DEDUP_REMOVED lines=17> */
[----:B------:R-:W-:Y:S01]  /*154d0*/  R2UR UR10, R8 ;  /* 0x00000000080a72ca */ /* 0x000fe200000e0000 */
[----:B------:R-:W5:Y:S01]  /*154e0*/  MUFU.TANH R181, R181 ;  /* 0x000000b500b57308 */ /* 0x000f620000002400 */
[----:B------:R-:W-:Y:S01]  /*154f0*/  R2UR UR11, R9 ;  /* 0x00000000090b72ca */ /* 0x000fe200000e0000 */
[----:B------:R-:W-:Y:S01]  /*15500*/  FMUL.FTZ R77, R81, UR6 ;  /* 0x00000006514d7c20 */ /* 0x000fe20008410000 */
[----:B---3--:R-:W-:Y:S01]  /*15510*/  FMNMX.FTZ R9, R21, R40, !PT ;  /* 0x0000002815097209 */ /* 0x008fe20007810000 */
[----:B------:R-:W-:Y:S01]  /*15520*/  FMUL.FTZ R40, R76, UR6 ;  /* 0x000000064c287c20 */ /* 0x000fe20008410000 */
[----:B------:R-:W-:Y:S01]  /*15530*/  FMUL.FTZ R81, R85, UR6 ;  /* 0x0000000655517c20 */ /* 0x000fe20008410000 */
[----:B------:R-:W-:Y:S01]  /*15540*/  FMUL.FTZ R85, R66, UR6 ;  /* 0x0000000642557c20 */ /* 0x000fe20008410000 */
[----:B0-----:R-:W-:Y:S01]  /*15550*/  FMNMX.FTZ R8, R26, R9, !PT ;  /* 0x000000091a087209 */ /* 0x001fe20007810000 */
[----:B------:R-:W0:Y:S03]  /*15560*/  MUFU.TANH R183, R183 ;  /* 0x000000b700b77308 */ /* 0x000e260000002400 */
[----:B-1----:R-:W-:-:S04]  /*15570*/  FMNMX.FTZ R9, R27, R8, !PT ;  /* 0x000000081b097209 */ /* 0x002fc80007810000 */
[----:B--2---:R-:W-:Y:S01]  /*15580*/  FMNMX.FTZ R8, R30, R9, !PT ;  /* 0x000000091e087209 */ /* 0x004fe20007810000 */
[----:B------:R-:W-:Y:S03]  /*15590*/  MUFU.TANH R40, R40 ;  /* 0x0000002800287308 */ /* 0x000fe60000002400 */
[----:B----4-:R-:W-:-:S04]  /*155a0*/  FMNMX.FTZ R8, R31, R8, !PT ;  /* 0x000000081f087209 */ /* 0x010fc80007810000 */
[----:B------:R-:W-:Y:S01]  /*155b0*/  FMNMX.FTZ R8, R37, R8, !PT ;  /* 0x0000000825087209 */ /* 0x000fe20007810000 */
[----:B------:R-:W-:Y:S03]  /*155c0*/  MUFU.TANH R44, R44 ;  /* 0x0000002c002c7308 */ /* 0x000fe60000002400 */
[----:B------:R-:W-:-:S04]  /*155d0*/  FMNMX.FTZ R8, R41, R8, !PT ;  /* 0x0000000829087209 */ /* 0x000fc80007810000 */
[----:B-----5:R-:W-:Y:S01]  /*155e0*/  FMNMX.FTZ R8, R181, R8, !PT ;  /* 0x00000008b5087209 */ /* 0x020fe20007810000 */
[----:B------:R-:W-:Y:S03]  /*155f0*/  MUFU.TANH R46, R46 ;  /* 0x0000002e002e7308 */ /* 0x000fe60000002400 */
[----:B0-----:R-:W-:-:S05]  /*15600*/  FMNMX.FTZ R8, R183, R8, !PT ;  /* 0x00000008b7087209 */ /* 0x001fca0007810000 */
        /* <DEDUP_REMOVED lines=21> */
[----:B------:R-:W-:-:S06]  /*15760*/  FMUL.FTZ R50, R78, UR6 ;  /* 0x000000064e327c20 */ /* 0x000fcc0008410000 */
[----:B------:R-:W0:Y:S08]  /*15770*/  MUFU.TANH R177, R177 ;  /* 0x000000b100b17308 */ /* 0x000e300000002400 */
[----:B------:R-:W1:Y:S08]  /*15780*/  MUFU.TANH R179, R179 ;  /* 0x000000b300b37308 */ /* 0x000e700000002400 */
[----:B------:R-:W-:Y:S01]  /*15790*/  MUFU.TANH R48, R48 ;  /* 0x0000003000307308 */ /* 0x000fe20000002400 */
[----:B0-----:R-:W-:-:S07]  /*157a0*/  FMNMX.FTZ R8, R177, R8, !PT ;  /* 0x00000008b1087209 */ /* 0x001fce0007810000 */
        /* <DEDUP_REMOVED lines=13> */
[----:B------:R-:W-:-:S07]  /*15880*/  FMNMX.FTZ R8, R65, R8, !PT ;  /* 0x0000000841087209 */ /* 0x000fce0007810000 */
        /* <DEDUP_REMOVED lines=10> */
[----:B------:R-:W-:Y:S01]  /*15930*/  FMUL.FTZ R173, R68, UR6 ;  /* 0x0000000644ad7c20 */ /* 0x000fe20008410000 */
[----:B------:R-:W-:Y:S01]  /*15940*/  FMUL.FTZ R175, R72, UR6 ;  /* 0x0000000648af7c20 */ /* 0x000fe20008410000 */
[----:B------:R-:W-:-:S03]  /*15950*/  WARPGROUP.ARRIVE ;  /* 0x00000000000079c5 */ /* 0x000fc60000000000 */
[----:B------:R-:W-:Y:S08]  /*15960*/  MUFU.TANH R83, R83 ;  /* 0x0000005300537308 */ /* 0x000ff00000002400 */
[----:B------:R-:W0:Y:S08]  /*15970*/  MUFU.TANH R173, R173 ;  /* 0x000000ad00ad7308 */ /* 0x000e300000002400 */
[----:B------:R-:W1:Y:S08]  /*15980*/  MUFU.TANH R175, R175 ;  /* 0x000000af00af7308 */ /* 0x000e700000002400 */
[----:B------:R-:W-:Y:S01]  /*15990*/  MUFU.TANH R54, R54 ;  /* 0x0000003600367308 */ /* 0x000fe20000002400 */
[----:B0-----:R-:W-:-:S04]  /*159a0*/  FMNMX.FTZ R8, R173, R8, !PT ;  /* 0x00000008ad087209 */ /* 0x001fc80007810000 */
[----:B------:R-:W-:-:S03]  /*159b0*/  FMNMX.FTZ R8, R69, R8, !PT ;  /* 0x0000000845087209 */ /* 0x000fc60007810000 */
[----:B------:R-:W-:Y:S01]  /*159c0*/  MUFU.TANH R87, R87 ;  /* 0x0000005700577308 */ /* 0x000fe20000002400 */
[----:B-1----:R-:W-:-:S04]  /*159d0*/  FMNMX.FTZ R8, R175, R8, !PT ;  /* 0x00000008af087209 */ /* 0x002fc80007810000 */
[----:B------:R-:W-:Y:S01]  /*159e0*/  FMNMX.FTZ R9, R73, R8, !PT ;  /* 0x0000000849097209 */ /* 0x000fe20007810000 */
[----:B------:R-:W-:-:S03]  /*159f0*/  VIADD R8, R6, 0x180 ;  /* 0x0000018006087836 */ /* 0x000fc60000000000 */
[----:B------:R-:W-:Y:S01]  /*15a00*/  FMNMX.FTZ R35, R40, R9, !PT ;  /* 0x0000000928237209 */ /* 0x000fe20007810000 */
[----:B------:R-:W-:Y:S01]  /*15a10*/  IMAD.MOV.U32 R9, RZ, RZ, 0x40000040 ;  /* 0x40000040ff097424 */ /* 0x000fe200078e00ff */
[----:B------:R-:W-:Y:S02]  /*15a20*/  R2UR UR10, R8 ;  /* 0x00000000080a72ca */ /* 0x000fe400000e0000 */
[----:B------:R-:W-:Y:S02]  /*15a30*/  FMNMX.FTZ R35, R44, R35, !PT ;  /* 0x000000232c237209 */ /* 0x000fe40007810000 */
[----:B------:R-:W-:Y:S02]  /*15a40*/  R2UR UR11, R9 ;  /* 0x00000000090b72ca */ /* 0x000fe400000e0000 */
[----:B------:R-:W-:-:S04]  /*15a50*/  FMNMX.FTZ R8, R46, R35, !PT ;  /* 0x000000232e087209 */ /* 0x000fc80007810000 */
[----:B------:R-:W-:-:S04]  /*15a60*/  FMNMX.FTZ R9, R77, R8, !PT ;  /* 0x000000084d097209 */ /* 0x000fc80007810000 */
[----:B------:R-:W-:-:S03]  /*15a70*/  FMNMX.FTZ R8, R48, R9, !PT ;  /* 0x0000000930087209 */ /* 0x000fc60007810000 */
[----:B------:R-:W-:Y:S01]  /*15a80*/  HGMMA.64x128x16.F32.BF16 R88, R168, gdesc[UR8].tnspB, R88, gsb0 ;  /* 0x41e00008a8587df0 */ /* 0x000fe20008001858 */
[----:B------:R-:W-:-:S05]  /*15a90*/  FMNMX.FTZ R8, R81, R8, !PT ;  /* 0x0000000851087209 */ /* 0x000fca0007810000 */
[----:B------:R-:W0:Y:S02]  /*15aa0*/  SHFL.BFLY PT, R9, R8, 0x2, 0x1f ;  /* 0x0c401f0008097f89 */ /* 0x000e2400000e0000 */
[----:B0-----:R-:W-:-:S05]  /*15ab0*/  FMNMX.FTZ R9, R8, R9, !PT ;  /* 0x0000000908097209 */ /* 0x001fca0007810000 */
[----:B------:R-:W0:Y:S02]  /*15ac0*/  SHFL.BFLY PT, R8, R9, 0x1, 0x1f ;  /* 0x0c201f0009087f89 */ /* 0x000e2400000e0000 */
[----:B0-----:R-:W-:Y:S01]  /*15ad0*/  FMNMX.FTZ R35, R9, R8, !PT ;  /* 0x0000000809237209 */ /* 0x001fe20007810000 */
[----:B------:R-:W-:-:S04]  /*15ae0*/  VIADD R8, R6, 0x200 ;  /* 0x0000020006087836 */ /* 0x000fc80000000000 */
[C---:B------:R-:W-:Y:S01]  /*15af0*/  FADD.FTZ R9, -R35.reuse, R10 ;  /* 0x0000000a23097221 */ /* 0x040fe20000010100 */
[----:B------:R-:W-:Y:S01]  /*15b00*/  R2UR UR10, R8 ;  /* 0x00000000080a72ca */ /* 0x000fe200000e0000 */
[-C--:B------:R-:W-:Y:S01]  /*15b10*/  FMUL.FTZ R56, R35, R42.reuse ;  /* 0x0000002a23387220 */ /* 0x080fe20000410000 */
[----:B------:R-:W-:Y:S01]  /*15b20*/  FMNMX.FTZ R8, R14, R5, !PT ;  /* 0x000000050e087209 */ /* 0x000fe20007810000 */
[-C--:B------:R-:W-:Y:S01]  /*15b30*/  FMUL.FTZ R10, R9, R42.reuse ;  /* 0x0000002a090a7220 */ /* 0x080fe20000410000 */
[----:B------:R-:W-:Y:S02]  /*15b40*/  IMAD.MOV.U32 R9, RZ, RZ, 0x40000040 ;  /* 0x40000040ff097424 */ /* 0x000fe400078e00ff */
[--C-:B------:R-:W-:Y:S01]  /*15b50*/  FFMA.FTZ R180, R7, R42, -R56.reuse ;  /* 0x0000002a07b47223 */ /* 0x100fe20000010838 */
[----:B------:R-:W-:Y:S01]  /*15b60*/  FMNMX.FTZ R7, R15, R8, !PT ;  /* 0x000000080f077209 */ /* 0x000fe20007810000 */
[-CC-:B------:R-:W-:Y:S01]  /*15b70*/  FFMA.FTZ R182, R20, R42.reuse, -R56.reuse ;  /* 0x0000002a14b67223 */ /* 0x180fe20000010838 */
[-CC-:B------:R-:W-:Y:S01]  /*15b80*/  FFMA.FTZ R176, R26, R42.reuse, -R56.reuse ;  /* 0x0000002a1ab07223 */ /* 0x180fe20000010838 */
[----:B------:R-:W-:Y:S01]  /*15b90*/  R2UR UR11, R9 ;  /* 0x00000000090b72ca */ /* 0x000fe200000e0000 */
[----:B------:R-:W-:Y:S01]  /*15ba0*/  IMAD.MOV.U32 R9, RZ, RZ, 0x40000040 ;  /* 0x40000040ff097424 */ /* 0x000fe200078e00ff */
        /* <DEDUP_REMOVED lines=23> */
[----:B------:R-:W-:Y:S01]  /*15d20*/  MUFU.EX2 R182, R182 ;  /* 0x000000b600b67308 */ /* 0x000fe20000000800 */
[----:B0-----:R-:W-:Y:S01]  /*15d30*/  FFMA.FTZ R3, R10, R3, R13 ;  /* 0x000000030a037223 */ /* 0x001fe2000001000d */
[----:B------:R-:W-:-:S04]  /*15d40*/  FMNMX.FTZ R8, R49, R8, !PT ;  /* 0x0000000831087209 */ /* 0x000fc80007810000 */
[----:B------:R-:W-:Y:S02]  /*15d50*/  FMNMX.FTZ R8, R51, R8, !PT ;  /* 0x0000000833087209 */ /* 0x000fe40007810000 */
[----:B------:R-:W-:Y:S01]  /*15d60*/  MUFU.EX2 R21, R21 ;  /* 0x0000001500157308 */ /* 0x000fe20000000800 */
[C---:B-1----:R-:W-:Y:S01]  /*15d70*/  FADD.FTZ R3, R180.reuse, R3 ;  /* 0x00000003b4037221 */ /* 0x042fe20000010000 */
[----:B------:R-:W-:Y:S02]  /*15d80*/  FMNMX.FTZ R8, R53, R8, !PT ;  /* 0x0000000835087209 */ /* 0x000fe40007810000 */
[----:B------:R-:W-:Y:S02]  /*15d90*/  F2FP.BF16.F32.PACK_AB R180, R180, R13 ;  /* 0x0000000db4b4723e */ /* 0x000fe400000010ff */
[----:B------:R-:W-:Y:S02]  /*15da0*/  FMNMX.FTZ R8, R55, R8, !PT ;  /* 0x0000000837087209 */ /* 0x000fe40007810000 */
[----:B------:R-:W-:Y:S02]  /*15db0*/  MUFU.EX2 R176, R176 ;  /* 0x000000b000b07308 */ /* 0x000fe40000000800 */
[----:B------:R-:W-:-:S04]  /*15dc0*/  FMNMX.FTZ R8, R57, R8, !PT ;  /* 0x0000000839087209 */ /* 0x000fc80007810000 */
[----:B------:R-:W-:Y:S01]  /*15dd0*/  FMNMX.FTZ R20, R59, R8, !PT ;  /* 0x000000083b147209 */ /* 0x000fe20007810000 */
[----:B------:R-:W-:Y:S01]  /*15de0*/  VIADD R8, R6, 0x280 ;  /* 0x0000028006087836 */ /* 0x000fe20000000000 */
[----:B------:R-:W-:Y:S02]  /*15df0*/  MUFU.EX2 R178, R178 ;  /* 0x000000b200b27308 */ /* 0x000fe40000000800 */
[----:B------:R-:W-:Y:S01]  /*15e00*/  FMNMX.FTZ R20, R61, R20, !PT ;  /* 0x000000143d147209 */ /* 0x000fe20007810000 */
[----:B------:R-:W-:Y:S02]  /*15e10*/  WARPGROUP.DEPBAR.LE gsb0, 0x0 ;  /* 0x00008000000079c5 */ /* 0x000fe40000010000 */
[----:B------:R-:W-:Y:S01]  /*15e20*/  WARPGROUP.ARRIVE ;  /* 0x00000000000079c5 */ /* 0x000fe20000000000 */
[----:B------:R-:W-:Y:S01]  /*15e30*/  FMUL.FTZ R169, R70, UR6 ;  /* 0x0000000646a97c20 */ /* 0x000fe20008410000 */
[----:B------:R-:W-:Y:S01]  /*15e40*/  FMUL.FTZ R171, R74, UR6 ;  /* 0x000000064aab7c20 */ /* 0x000fe20008410000 */
[----:B------:R-:W-:Y:S01]  /*15e50*/  FMNMX.FTZ R20, R63, R20, !PT ;  /* 0x000000143f147209 */ /* 0x000fe20007810000 */
[-CC-:B------:R-:W-:Y:S01]  /*15e60*/  FFMA.FTZ R170, R193, R42.reuse, -R56.reuse ;  /* 0x0000002ac1aa7223 */ /* 0x180fe20000010838 */
[--C-:B------:R-:W-:Y:S01]  /*15e70*/  FFMA.FTZ R168, R177, R42, -R56.reuse ;  /* 0x0000002ab1a87223 */ /* 0x100fe20000010838 */
[----:B------:R-:W-:Y:S01]  /*15e80*/  HGMMA.64x128x16.F32.BF16 R88, R152, gdesc[UR8].tnspB, R88, gsb0 ;  /* 0x41e0000898587df0 */ /* 0x000fe20008001858 */
[----:B------:R-:W-:Y:S01]  /*15e90*/  R2UR UR10, R8 ;  /* 0x00000000080a72ca */ /* 0x000fe200000e0000 */
[----:B------:R-:W0:Y:S01]  /*15ea0*/  MUFU.TANH R169, R169 ;  /* 0x000000a900a97308 */ /* 0x000e220000002400 */
[----:B------:R-:W-:Y:S01]  /*15eb0*/  R2UR UR11, R9 ;  /* 0x00000000090b72ca */ /* 0x000fe200000e0000 */
[----:B------:R-:W-:Y:S01]  /*15ec0*/  IMAD.MOV.U32 R9, RZ, RZ, 0x40000040 ;  /* 0x40000040ff097424 */ /* 0x000fe200078e00ff */
[----:B------:R-:W-:Y:S01]  /*15ed0*/  FMNMX.FTZ R20, R85, R20, !PT ;  /* 0x0000001455147209 */ /* 0x000fe20007810000 */
[----:B------:R-:W-:-:S03]  /*15ee0*/  FFMA.FTZ R193, R237, R42, -R56 ;  /* 0x0000002aedc17223 */ /* 0x000fc60000010838 */
[----:B------:R-:W-:Y:S01]  /*15ef0*/  FMNMX.FTZ R20, R67, R20, !PT ;  /* 0x0000001443147209 */ /* 0x000fe20007810000 */
[----:B------:R-:W1:Y:S08]  /*15f00*/  MUFU.TANH R171, R171 ;  /* 0x000000ab00ab7308 */ /* 0x000e700000002400 */
[----:B------:R-:W-:Y:S01]  /*15f10*/  MUFU.EX2 R172, R172 ;  /* 0x000000ac00ac7308 */ /* 0x000fe20000000800 */
[----:B0-----:R-:W-:-:S04]  /*15f20*/  FMNMX.FTZ R20, R169, R20, !PT ;  /* 0x00000014a9147209 */ /* 0x001fc80007810000 */
[----:B------:R-:W-:-:S03]  /*15f30*/  FMNMX.FTZ R20, R71, R20, !PT ;  /* 0x0000001447147209 */ /* 0x000fc60007810000 */
[----:B------:R-:W-:Y:S01]  /*15f40*/  MUFU.EX2 R174, R174 ;  /* 0x000000ae00ae7308 */ /* 0x000fe20000000800 */
[----:B-1----:R-:W-:-:S04]  /*15f50*/  FMNMX.FTZ R20, R171, R20, !PT ;  /* 0x00000014ab147209 */ /* 0x002fc80007810000 */
[----:B------:R-:W-:Y:S01]  /*15f60*/  FMNMX.FTZ R7, R75, R20, !PT ;  /* 0x000000144b077209 */ /* 0x000fe20007810000 */
[----:B------:R-:W-:Y:S02]  /*15f70*/  FFMA.FTZ R20, R175, R42, -R56 ;  /* 0x0000002aaf147223 */ /* 0x000fe40000010838 */
        /* <DEDUP_REMOVED lines=9> */
[----:B------:R-:W-:Y:S02]  /*16010*/  MUFU.EX2 R193, R193 ;  /* 0x000000c100c17308 */ /* 0x000fe40000000800 */
[----:B------:R-:W0:Y:S06]  /*16020*/  SHFL.BFLY PT, R7, R8, 0x2, 0x1f ;  /* 0x0c401f0008077f89 */ /* 0x000e2c00000e0000 */
[----:B------:R-:W-:Y:S08]  /*16030*/  MUFU.EX2 R65, R65 ;  /* 0x0000004100417308 */ /* 0x000ff00000000800 */
[----:B------:R-:W-:Y:S08]  /*16040*/  MUFU.EX2 R20, R20 ;  /* 0x0000001400147308 */ /* 0x000ff00000000800 */
[----:B------:R-:W-:Y:S01]  /*16050*/  MUFU.EX2 R26, R26 ;  /* 0x0000001a001a7308 */ /* 0x000fe20000000800 */
[----:B0-----:R-:W-:Y:S01]  /*16060*/  FMNMX.FTZ R7, R8, R7, !PT ;  /* 0x0000000708077209 */ /* 0x001fe20007810000 */
[----:B------:R-:W-:-:S06]  /*16070*/  VIADD R8, R6, 0x300 ;  /* 0x0000030006087836 */ /* 0x000fcc0000000000 */
        /* <DEDUP_REMOVED lines=10> */
[----:B------:R-:W-:Y:S01]  /*16120*/  R2UR UR10, R8 ;  /* 0x00000000080a72ca */ /* 0x000fe200000e0000 */
[-CC-:B------:R-:W-:Y:S01]  /*16130*/  FFMA.FTZ R155, R195, R42.reuse, -R56.reuse ;  /* 0x0000002ac39b7223 */ /* 0x180fe20000010838 */
[----:B------:R-:W-:Y:S01]  /*16140*/  R2UR UR11, R9 ;  /* 0x00000000090b72ca */ /* 0x000fe200000e0000 */
[-CC-:B------:R-:W-:Y:S01]  /*16150*/  FFMA.FTZ R152, R235, R42.reuse, -R56.reuse ;  /* 0x0000002aeb987223 */ /* 0x180fe20000010838 */
[----:B------:R-:W-:Y:S01]  /*16160*/  FFMA.FTZ R34, R48, R42, -R56 ;  /* 0x0000002a30227223 */ /* 0x000fe20000010838 */
[----:B------:R-:W-:Y:S01]  /*16170*/  VIADD R8, R6, 0x380 ;  /* 0x0000038006087836 */ /* 0x000fe20000000000 */
        /* <DEDUP_REMOVED lines=14> */
[----:B------:R-:W0:Y:S01]  /*16260*/  SHFL.BFLY PT, R36, R7, 0x1, 0x1f ;  /* 0x0c201f0007247f89 */ /* 0x000e2200000e0000 */
[-CC-:B------:R-:W-:Y:S01]  /*16270*/  FFMA.FTZ R69, R73, R42.reuse, -R56.reuse ;  /* 0x0000002a49457223 */ /* 0x180fe20000010838 */
[-CC-:B------:R-:W-:Y:S01]  /*16280*/  FFMA.FTZ R156, R38, R42.reuse, -R56.reuse ;  /* 0x0000002a269c7223 */ /* 0x180fe20000010838 */
[----:B------:R-:W-:Y:S01]  /*16290*/  HGMMA.64x128x16.F32.BF16 R88, R160, gdesc[UR8].tnspB, R88, gsb0 ;  /* 0x41e00008a0587df0 */ /* 0x000fe20008001858 */
[-CC-:B------:R-:W-:Y:S01]  /*162a0*/  FFMA.FTZ R158, R173, R42.reuse, -R56.reuse ;  /* 0x0000002aad9e7223 */ /* 0x180fe20000010838 */
[-CC-:B------:R-:W-:Y:S01]  /*162b0*/  FFMA.FTZ R73, R44, R42.reuse, -R56.reuse ;  /* 0x0000002a2c497223 */ /* 0x180fe20000010838 */
[----:B------:R-:W-:Y:S01]  /*162c0*/  FFMA.FTZ R56, R81, R42, -R56 ;  /* 0x0000002a51387223 */ /* 0x000fe20000010838 */
[----:B------:R-:W-:Y:S01]  /*162d0*/  R2UR UR10, R8 ;  /* 0x00000000080a72ca */ /* 0x000fe200000e0000 */
[----:B------:R-:W-:Y:S08]  /*162e0*/  MUFU.EX2 R157, R157 ;  /* 0x0000009d009d7308 */ /* 0x000ff00000000800 */
[----:B------:R-:W-:Y:S01]  /*162f0*/  MUFU.EX2 R156, R156 ;  /* 0x0000009c009c7308 */ /* 0x000fe20000000800 */
[----:B0-----:R-:W-:-:S07]  /*16300*/  FMNMX.FTZ R7, R7, R36, !PT ;  /* 0x0000002407077209 */ /* 0x001fce0007810000 */
[----:B------:R-:W-:Y:S01]  /*16310*/  MUFU.EX2 R158, R158 ;  /* 0x0000009e009e7308 */ /* 0x000fe20000000800 */
[C---:B------:R-:W-:Y:S01]  /*16320*/  FADD.FTZ R9, -R7.reuse, R5 ;  /* 0x0000000507097221 */ /* 0x040fe20000010100 */
[----:B------:R-:W-:-:S03]  /*16330*/  FMUL.FTZ R36, R7, R42 ;  /* 0x0000002a07247220 */ /* 0x000fc60000410000 */
[-C--:B------:R-:W-:Y:S01]  /*16340*/  FMUL.FTZ R9, R9, R42.reuse ;  /* 0x0000002a09097220 */ /* 0x080fe20000410000 */
[-CC-:B------:R-:W-:Y:S01]  /*16350*/  FFMA.FTZ R14, R14, R42.reuse, -R36.reuse ;  /* 0x0000002a0e0e7223 */ /* 0x180fe20000010824 */
[-CC-:B------:R-:W-:Y:S01]  /*16360*/  FFMA.FTZ R181, R15, R42.reuse, -R36.reuse ;  /* 0x0000002a0fb57223 */ /* 0x180fe20000010824 */
[-CC-:B------:R-:W-:Y:S01]  /*16370*/  FFMA.FTZ R183, R24, R42.reuse, -R36.reuse ;  /* 0x0000002a18b77223 */ /* 0x180fe20000010824 */
[----:B------:R0:W-:Y:S01]  /*16380*/  MUFU.EX2 R81, R9 ;  /* 0x0000000900517308 */ /* 0x0001e20000000800 */
[-C--:B------:R-:W-:Y:S01]  /*16390*/  FFMA.FTZ R24, R25, R42.reuse, -R36 ;  /* 0x0000002a19187223 */ /* 0x080fe20000010824 */
[----:B------:R-:W-:Y:S02]  /*163a0*/  @!P1 IMAD R25, R185, 0x8, R2 ;  /* 0x00000008b9199824 */ /* 0x000fe400078e0202 */
[-CC-:B------:R-:W-:Y:S01]  /*163b0*/  FFMA.FTZ R177, R28, R42.reuse, -R36.reuse ;  /* 0x0000002a1cb17223 */ /* 0x180fe20000010824 */
[-CC-:B------:R-:W-:Y:S01]  /*163c0*/  FFMA.FTZ R28, R29, R42.reuse, -R36.reuse ;  /* 0x0000002a1d1c7223 */ /* 0x180fe20000010824 */
[----:B------:R-:W-:Y:S01]  /*163d0*/  FFMA.FTZ R179, R32, R42, -R36 ;  /* 0x0000002a20b37223 */ /* 0x000fe20000010824 */
[----:B------:R-:W-:-:S02]  /*163e0*/  @!P1 VIADD R29, R25, 0x28840 ;  /* 0x00028840191d9836 */ /* 0x000fc40000000000 */
[-CC-:B------:R-:W-:Y:S01]  /*163f0*/  FFMA.FTZ R32, R33, R42.reuse, -R36.reuse ;  /* 0x0000002a21207223 */ /* 0x180fe20000010824 */
[----:B------:R-:W1:Y:S01]  /*16400*/  MUFU.EX2 R14, R14 ;  /* 0x0000000e000e7308 */ /* 0x000e620000000800 */
[----:B0-----:R-:W-:Y:S01]  /*16410*/  IMAD.MOV.U32 R9, RZ, RZ, 0x40000040 ;  /* 0x40000040ff097424 */ /* 0x001fe200078e00ff */
[----:B------:R-:W-:Y:S01]  /*16420*/  IADD3 R33, -R194, 0xb, RZ ;  /* 0x0000000bc2217810 */ /* 0x000fe20007ffe1ff */
[-CC-:B------:R-:W-:Y:S01]  /*16430*/  FFMA.FTZ R173, R39, R42.reuse, -R36.reuse ;  /* 0x0000002a27ad7223 */ /* 0x180fe20000010824 */
[----:B------:R-:W-:Y:S01]  /*16440*/  @!P1 PRMT R29, RZ, 0x654, R29 ;  /* 0x00000654ff1d9816 */ /* 0x000fe2000000001d */
[-CC-:B------:R-:W-:Y:S01]  /*16450*/  FFMA.FTZ R38, R43, R42.reuse, -R36.reuse ;  /* 0x0000002a2b267223 */ /* 0x180fe20000010824 */
[----:B------:R-:W-:Y:S01]  /*16460*/  R2UR UR11, R9 ;  /* 0x00000000090b72ca */ /* 0x000fe200000e0000 */
        /* <DEDUP_REMOVED lines=10> */
[----:B-1----:R-:W-:Y:S01]  /*16510*/  FFMA.FTZ R46, R81, R0, R14 ;  /* 0x00000000512e7223 */ /* 0x002fe2000001000e */
[-CC-:B------:R-:W-:Y:S01]  /*16520*/  FFMA.FTZ R61, R61, R42.reuse, -R36.reuse ;  /* 0x0000002a3d3d7223 */ /* 0x180fe20000010824 */
[-CC-:B------:R-:W-:Y:S01]  /*16530*/  FFMA.FTZ R3, R63, R42.reuse, -R36.reuse ;  /* 0x0000002a3f037223 */ /* 0x180fe20000010824 */
[-CC-:B------:R-:W-:Y:S01]  /*16540*/  FFMA.FTZ R75, R75, R42.reuse, -R36.reuse ;  /* 0x0000002a4b4b7223 */ /* 0x180fe20000010824 */
[-CC-:B------:R-:W-:Y:S01]  /*16550*/  FFMA.FTZ R50, R50, R42.reuse, -R36.reuse ;  /* 0x0000002a32327223 */ /* 0x180fe20000010824 */
[-CC-:B------:R-:W-:Y:S01]  /*16560*/  FFMA.FTZ R79, R79, R42.reuse, -R36.reuse ;  /* 0x0000002a4f4f7223 */ /* 0x180fe20000010824 */
[----:B------:R-:W-:Y:S01]  /*16570*/  FFMA.FTZ R52, R52, R42, -R36 ;  /* 0x0000002a34347223 */ /* 0x000fe20000010824 */
[----:B------:R-:W-:Y:S01]  /*16580*/  MUFU.EX2 R24, R24 ;  /* 0x0000001800187308 */ /* 0x000fe20000000800 */
[C---:B0-----:R-:W-:Y:S01]  /*16590*/  FADD.FTZ R46, R181.reuse, R46 ;  /* 0x0000002eb52e7221 */ /* 0x041fe20000010000 */
[----:B------:R-:W-:Y:S01]  /*165a0*/  F2FP.BF16.F32.PACK_AB R181, R181, R14 ;  /* 0x0000000eb5b5723e */ /* 0x000fe200000010ff */
[-CC-:B------:R-:W-:Y:S01]  /*165b0*/  FFMA.FTZ R83, R83, R42.reuse, -R36.reuse ;  /* 0x0000002a53537223 */ /* 0x180fe20000010824 */
[----:B------:R-:W-:-:S04]  /*165c0*/  FFMA.FTZ R54, R54, R42, -R36 ;  /* 0x0000002a36367223 */ /* 0x000fc80000010824 */
        /* <DEDUP_REMOVED lines=12> */
[----:B------:R-:W-:Y:S01]  /*16690*/  MUFU.EX2 R15, R15 ;  /* 0x0000000f000f7308 */ /* 0x000fe20000000800 */
[----:B------:R-:W-:Y:S07]  /*166a0*/  HGMMA.64x128x16.F32.BF16 R88, R164, gdesc[UR8].tnspB, R88, gsb0 ;  /* 0x41e00008a4587df0 */ /* 0x000fee0008001858 */
[----:B------:R-:W-:Y:S08]  /*166b0*/  MUFU.EX2 R44, R44 ;  /* 0x0000002c002c7308 */ /* 0x000ff00000000800 */
        /* <DEDUP_REMOVED lines=13> */
[----:B------:R-:W0:Y:S08]  /*16790*/  MUFU.EX2 R79, R79 ;  /* 0x0000004f004f7308 */ /* 0x000e300000000800 */
[----:B------:R-:W-:Y:S01]  /*167a0*/  MUFU.EX2 R52, R52 ;  /* 0x0000003400347308 */ /* 0x000fe20000000800 */
[----:B-1----:R-:W-:-:S07]  /*167b0*/  F2FP.BF16.F32.PACK_AB R162, R73, R26 ;  /* 0x0000001a49a2723e */ /* 0x002fce00000010ff */
[----:B------:R-:W-:Y:S01]  /*167c0*/  MUFU.EX2 R83, R83 ;  /* 0x0000005300537308 */ /* 0x000fe20000000800 */
[----:B0-----:R-:W-:-:S07]  /*167d0*/  F2FP.BF16.F32.PACK_AB R163, R79, R50 ;  /* 0x000000324fa3723e */ /* 0x001fce00000010ff */
[----:B------:R-:W-:Y:S01]  /*167e0*/  MUFU.EX2 R54, R54 ;  /* 0x0000003600367308 */ /* 0x000fe20000000800 */
[----:B------:R-:W-:Y:S02]  /*167f0*/  WARPGROUP.DEPBAR.LE gsb0, 0x0 ;  /* 0x00008000000079c5 */ /* 0x000fe40000010000 */
[----:B------:R0:W-:Y:S06]  /*16800*/  BAR.ARV R33, 0x100 ;  /* 0x000400210000751d */ /* 0x0001ec0000002000 */
[----:B------:R1:W-:Y:S01]  /*16810*/  @!P1 SYNCS.ARRIVE.TRANS64.RED.A1T0 RZ, [R29+URZ], RZ ;  /* 0x000000ff1dff99a7 */ /* 0x0003e2000810043f */
[----:B------:R-:W-:Y:S01]  /*16820*/  F2FP.BF16.F32.PACK_AB R166, R5, R34 ;  /* 0x0000002205a6723e */ /* 0x000fe200000010ff */
[-C--:B------:R-:W-:Y:S01]  /*16830*/  FMUL.FTZ R88, R88, R10.reuse ;  /* 0x0000000a58587220 */ /* 0x080fe20000410000 */
[-C--:B------:R-:W-:Y:S01]  /*16840*/  FMUL.FTZ R89, R89, R10.reuse ;  /* 0x0000000a59597220 */ /* 0x080fe20000410000 */
[-C--:B------:R-:W-:Y:S01]  /*16850*/  FMUL.FTZ R92, R92, R10.reuse ;  /* 0x0000000a5c5c7220 */ /* 0x080fe20000410000 */
[-C--:B------:R-:W-:Y:S01]  /*16860*/  FMUL.FTZ R93, R93, R10.reuse ;  /* 0x0000000a5d5d7220 */ /* 0x080fe20000410000 */
[-C--:B------:R-:W-:Y:S01]  /*16870*/  FMUL.FTZ R96, R96, R10.reuse ;  /* 0x0000000a60607220 */ /* 0x080fe20000410000 */
[----:B------:R-:W-:Y:S01]  /*16880*/  FMUL.FTZ R97, R97, R10 ;  /* 0x0000000a61617220 */ /* 0x000fe20000410000 */
[----:B-1----:R-:W-:-:S02]  /*16890*/  @!P1 IMAD R29, R11, 0x8, R2 ;  /* 0x000000080b1d9824 */ /* 0x002fc400078e0202 */
[----:B------:R-:W-:Y:S01]  /*168a0*/  FADD.FTZ R11, R183, R46 ;  /* 0x0000002eb70b7221 */ /* 0x000fe20000010000 */
[----:B------:R-:W-:Y:S01]  /*168b0*/  F2FP.BF16.F32.PACK_AB R183, R24, R183 ;  /* 0x000000b718b7723e */ /* 0x000fe200000010ff */
[----:B------:R-:W-:Y:S01]  /*168c0*/  FMUL.FTZ R100, R100, R10 ;  /* 0x0000000a64647220 */ /* 0x000fe20000410000 */
[----:B------:R-:W-:Y:S02]  /*168d0*/  @!P1 VIADD R29, R29, 0x28860 ;  /* 0x000288601d1d9836 */ /* 0x000fe40000000000 */
[----:B------:R-:W-:Y:S01]  /*168e0*/  FADD.FTZ R46, R24, R11 ;  /* 0x0000000b182e7221 */ /* 0x000fe20000010000 */
[----:B------:R-:W-:Y:S01]  /*168f0*/  FFMA.FTZ R11, R85, R42, -R36 ;  /* 0x0000002a550b7223 */ /* 0x000fe20000010824 */
[-C--:B------:R-:W-:Y:S01]  /*16900*/  FMUL.FTZ R101, R101, R10.reuse ;  /* 0x0000000a65657220 */ /* 0x080fe20000410000 */
[-C--:B------:R-:W-:Y:S01]  /*16910*/  FMUL.FTZ R104, R104, R10.reuse ;  /* 0x0000000a68687220 */ /* 0x080fe20000410000 */
[----:B0-----:R-:W-:Y:S01]  /*16920*/  @!P1 PRMT R33, RZ, 0x654, R29 ;  /* 0x00000654ff219816 */ /* 0x001fe2000000001d */
[----:B------:R-:W-:Y:S01]  /*16930*/  FADD.FTZ R29, R21, R48 ;  /* 0x00000030151d7221 */ /* 0x000fe20000010000 */
[----:B------:R-:W-:Y:S01]  /*16940*/  FMUL.FTZ R105, R105, R10 ;  /* 0x0000000a69697220 */ /* 0x000fe20000410000 */
[----:B------:R-:W-:Y:S01]  /*16950*/  MUFU.EX2 R11, R11 ;  /* 0x0000000b000b7308 */ /* 0x000fe20000000800 */
[----:B------:R0:W-:Y:S01]  /*16960*/  @!P1 SYNCS.ARRIVE.TRANS64.RED.A1T0 RZ, [R33+URZ], RZ ;  /* 0x000000ff21ff99a7 */ /* 0x0001e2000810043f */
[----:B------:R-:W-:Y:S01]  /*16970*/  FADD.FTZ R48, R176, R29 ;  /* 0x0000001db0307221 */ /* 0x000fe20000010000 */
[----:B------:R-:W-:Y:S01]  /*16980*/  FADD.FTZ R29, R177, R46 ;  /* 0x0000002eb11d7221 */ /* 0x000fe20000010000 */
[--C-:B------:R-:W-:Y:S01]  /*16990*/  FFMA.FTZ R46, R67, R42, -R36.reuse ;  /* 0x0000002a432e7223 */ /* 0x100fe20000010824 */
[----:B------:R-:W-:Y:S01]  /*169a0*/  F2FP.BF16.F32.PACK_AB R177, R28, R177 ;  /* 0x000000b11cb1723e */ /* 0x000fe200000010ff */
[----:B------:R-:W-:Y:S01]  /*169b0*/  FMUL.FTZ R108, R108, R10 ;  /* 0x0000000a6c6c7220 */ /* 0x000fe20000410000 */
[----:B------:R-:W-:Y:S01]  /*169c0*/  FADD.FTZ R56, R28, R29 ;  /* 0x0000001d1c387221 */ /* 0x000fe20000010000 */
[-C--:B------:R-:W-:Y:S01]  /*169d0*/  FFMA.FTZ R29, R169, R42.reuse, -R36 ;  /* 0x0000002aa91d7223 */ /* 0x080fe20000010824 */
[----:B0-----:R-:W-:Y:S01]  /*169e0*/  FADD.FTZ R33, R153, R48 ;  /* 0x0000003099217221 */ /* 0x001fe20000010000 */
[----:B------:R-:W0:Y:S01]  /*169f0*/  MUFU.EX2 R46, R46 ;  /* 0x0000002e002e7308 */ /* 0x000e220000000800 */
[----:B------:R-:W-:Y:S01]  /*16a00*/  FFMA.FTZ R48, R71, R42, -R36 ;  /* 0x0000002a47307223 */ /* 0x000fe20000010824 */
[----:B------:R-:W-:Y:S01]  /*16a10*/  F2FP.BF16.F32.PACK_AB R169, R44, R15 ;  /* 0x0000000f2ca9723e */ /* 0x000fe200000010ff */
[----:B------:R-:W-:Y:S01]  /*16a20*/  FADD.FTZ R58, R178, R33 ;  /* 0x00000021b23a7221 */ /* 0x000fe20000010000 */
[----:B------:R-:W-:Y:S01]  /*16a30*/  FADD.FTZ R33, R179, R56 ;  /* 0x00000038b3217221 */ /* 0x000fe20000010000 */
[----:B------:R-:W-:Y:S01]  /*16a40*/  F2FP.BF16.F32.PACK_AB R176, R153, R176 ;  /* 0x000000b099b0723e */ /* 0x000fe200000010ff */
[----:B------:R-:W-:Y:S01]  /*16a50*/  FFMA.FTZ R36, R87, R42, -R36 ;  /* 0x0000002a57247223 */ /* 0x000fe20000010824 */
[----:B------:R-:W-:Y:S01]  /*16a60*/  FADD.FTZ R39, R27, R58 ;  /* 0x0000003a1b277221 */ /* 0x000fe20000010000 */
[----:B------:R-:W-:Y:S01]  /*16a70*/  FADD.FTZ R56, R32, R33 ;  /* 0x0000002120387221 */ /* 0x000fe20000010000 */
[----:B------:R-:W1:Y:S01]  /*16a80*/  MUFU.EX2 R29, R29 ;  /* 0x0000001d001d7308 */ /* 0x000e620000000800 */
[----:B------:R-:W-:Y:S01]  /*16a90*/  F2FP.BF16.F32.PACK_AB R153, R25, R8 ;  /* 0x000000081999723e */ /* 0x000fe200000010ff */
        /* <DEDUP_REMOVED lines=26> */
[----:B------:R-:W-:Y:S01]  /*16c40*/  F2FP.BF16.F32.PACK_AB R170, R155, R170 ;  /* 0x000000aa9baa723e */ /* 0x000fe200000010ff */
[----:B------:R-:W-:Y:S01]  /*16c50*/  FMUL.FTZ R129, R129, R10 ;  /* 0x0000000a81817220 */ /* 0x000fe20000410000 */
[----:B------:R-:W-:Y:S01]  /*16c60*/  FADD.FTZ R13, R155, R14 ;  /* 0x0000000e9b0d7221 */ /* 0x000fe20000010000 */
[----:B------:R-:W-:Y:S01]  /*16c70*/  FADD.FTZ R21, R9, R24 ;  /* 0x0000001809157221 */ /* 0x000fe20000010000 */
[----:B------:R-:W3:Y:S01]  /*16c80*/  MUFU.EX2 R14, R75 ;  /* 0x0000004b000e7308 */ /* 0x000ee20000000800 */
[----:B------:R-:W-:Y:S01]  /*16c90*/  F2FP.BF16.F32.PACK_AB R155, R3, R0 ;  /* 0x00000000039b723e */ /* 0x000fe200000010ff */
        /* <DEDUP_REMOVED lines=25> */
[----:B-1----:R-:W-:Y:S01]  /*16e30*/  FADD.FTZ R9, R29, R24 ;  /* 0x000000181d097221 */ /* 0x002fe20000010000 */
[C---:B------:R-:W-:Y:S01]  /*16e40*/  F2FP.BF16.F32.PACK_AB R158, R159.reuse, R158 ;  /* 0x0000009e9f9e723e */ /* 0x040fe200000010ff */
[-C--:B------:R-:W-:Y:S01]  /*16e50*/  FMUL.FTZ R90, R90, R81.reuse ;  /* 0x000000515a5a7220 */ /* 0x080fe20000410000 */
[----:B------:R-:W-:Y:S01]  /*16e60*/  FADD.FTZ R13, R159, R28 ;  /* 0x0000001c9f0d7221 */ /* 0x000fe20000010000 */
[----:B--2---:R-:W-:Y:S01]  /*16e70*/  FADD.FTZ R6, R48, R9 ;  /* 0x0000000930067221 */ /* 0x004fe20000010000 */
[----:B------:R-:W-:Y:S01]  /*16e80*/  F2FP.BF16.F32.PACK_AB R178, R27, R178 ;  /* 0x000000b21bb2723e */ /* 0x000fe200000010ff */
[----:B------:R-:W-:Y:S01]  /*16e90*/  FMUL.FTZ R91, R91, R81 ;  /* 0x000000515b5b7220 */ /* 0x000fe20000410000 */
[----:B------:R-:W-:Y:S01]  /*16ea0*/  FADD.FTZ R8, R20, R13 ;  /* 0x0000000d14087221 */ /* 0x000fe20000010000 */
[----:B------:R-:W-:Y:S01]  /*16eb0*/  FADD.FTZ R9, R161, R6 ;  /* 0x00000006a1097221 */ /* 0x000fe20000010000 */
[----:B------:R-:W-:Y:S01]  /*16ec0*/  F2FP.BF16.F32.PACK_AB R179, R32, R179 ;  /* 0x000000b320b3723e */ /* 0x000fe200000010ff */
[-C--:B------:R-:W-:Y:S01]  /*16ed0*/  FMUL.FTZ R94, R94, R81.reuse ;  /* 0x000000515e5e7220 */ /* 0x080fe20000410000 */
[----:B------:R-:W-:Y:S01]  /*16ee0*/  FADD.FTZ R3, R69, R8 ;  /* 0x0000000845037221 */ /* 0x000fe20000010000 */
[----:B---3--:R-:W-:Y:S01]  /*16ef0*/  FADD.FTZ R9, R14, R9 ;  /* 0x000000090e097221 */ /* 0x008fe20000010000 */
        /* <DEDUP_REMOVED lines=58> */
.L_x_7941:
[----:B------:R-:W-:Y:S05]  /*172a0*/  WARPSYNC.ALL ;  /* 0x0000000000007948 */ /* 0x000fea0003800000 */
[----:B------:R-:W-:Y:S06]  /*172b0*/  BAR.ARV 0x8, 0x120 ;  /* 0x0204800000007b1d */ /* 0x000fec0000002000 */
[----:B------:R-:W-:Y:S05]  /*172c0*/  @!P0 BRA `(.L_x_7952) ;  /* 0x0000000000048947 */ /* 0x000fea0003800000 */
[----:B------:R-:W-:Y:S01]  /*172d0*/  BPT.TRAP 0x1 ;  /* 0x000000040000795c */ /* 0x000fe20000300000 */
.L_x_7952:
[----:B------:R-:W-:Y:S01]  /*172e0*/  IMAD R11, R185, 0x8, R2 ;  /* 0x00000008b90b7824 */ /* 0x000fe200078e0202 */
[----:B------:R-:W-:-:S04]  /*172f0*/  SHF.L.U32 R4, R190, 0x1f, RZ ;  /* 0x0000001fbe047819 */ /* 0x000fc800000006ff */
[----:B------:R0:W1:Y:S01]  /*17300*/  SYNCS.PHASECHK.TRANS64.TRYWAIT P2, [R11+URZ+0x28850], R4 ;  /* 0x028850040b0075a7 */ /* 0x000062000804017f */
[----:B------:R-:W-:Y:S05]  /*17310*/  @!P0 BRA `(.L_x_7953) ;  /* 0x0000000000048947 */ /* 0x000fea0003800000 */
[----:B------:R-:W-:Y:S01]  /*17320*/  BPT.TRAP 0x1 ;  /* 0x000000040000795c */ /* 0x000fe20000300000 */
.L_x_7953:
[----:B------:R-:W-:-:S05]  /*17330*/  VIADD R2, R2, 0x400 ;  /* 0x0000040002027836 */ /* 0x000fca0000000000 */
[----:B------:R-:W-:-:S04]  /*17340*/  SHF.R.U32.HI R2, RZ, 0x4, R2 ;  /* 0x00000004ff027819 */ /* 0x000fc80000011602 */
[----:B------:R-:W-:-:S04]  /*17350*/  LOP3.LUT R2, R2, 0x3fff, RZ, 0xc0, !PT ;  /* 0x00003fff02027812 */ /* 0x000fc800078ec0ff */
[----:B------:R-:W-:Y:S01]  /*17360*/  LOP3.LUT R2, R2, 0x4000000, RZ, 0xfc, !PT ;  /* 0x0400000002027812 */ /* 0x000fe200078efcff */
[----:B-1----:R-:W-:Y:S06]  /*17370*/  @P2 BRA `(.L_x_7954) ;  /* 0x0000000000082947 */ /* 0x002fec0003800000 */
[----:B------:R-:W1:Y:S02]  /*17380*/  SYNCS.PHASECHK.TRANS64.TRYWAIT P0, [R11+URZ+0x28850], R4 ;  /* 0x028850040b0075a7 */ /* 0x000e64000800017f */
[----:B-1----:R-:W-:Y:S05]  /*17390*/  @!P0 BRA `(.L_x_7955) ;  /* 0x0000009c00688947 */ /* 0x002fea0003800000 */
.L_x_7954:
[----:B01----:R-:W-:Y:S01]  /*173a0*/  IMAD R4, R185, 0x800, R2 ;  /* 0x00000800b9047824 */ /* 0x003fe200078e0202 */
[----:B------:R-:W-:Y:S05]  /*173b0*/  WARPSYNC.ALL ;  /* 0x0000000000007948 */ /* 0x000fea0003800000 */
[----:B------:R-:W-:Y:S01]  /*173c0*/  IMAD.MOV.U32 R5, RZ, RZ, 0x40000040 ;  /* 0x40000040ff057424 */ /* 0x000fe200078e00ff */
[C---:B------:R-:W-:Y:S01]  /*173d0*/  R2UR UR6, R4.reuse ;  /* 0x00000000040672ca */ /* 0x040fe200000e0000 */
[----:B------:R-:W-:Y:S01]  /*173e0*/  WARPGROUP.ARRIVE ;  /* 0x00000000000079c5 */ /* 0x000fe20000000000 */
[----:B------:R-:W-:Y:S01]  /*173f0*/  VIADD R8, R4, 0x80 ;  /* 0x0000008004087836 */ /* 0x000fe20000000000 */
[----:B------:R-:W0:Y:S01]  /*17400*/  SHFL.BFLY PT, R2, R3, 0x2, 0x1f ;  /* 0x0c401f0003027f89 */ /* 0x000e2200000e0000 */
[----:B------:R-:W-:Y:S01]  /*17410*/  R2UR UR7, R5 ;  /* 0x00000000050772ca */ /* 0x000fe200000e0000 */
[----:B------:R-:W-:-:S02]  /*17420*/  IMAD.MOV.U32 R9, RZ, RZ, 0x40000040 ;  /* 0x40000040ff097424 */ /* 0x000fc400078e00ff */
[----:B------:R-:W-:Y:S02]  /*17430*/  IMAD.MOV.U32 R5, RZ, RZ, 0x40000040 ;  /* 0x40000040ff057424 */ /* 0x000fe400078e00ff */
[----:B------:R-:W-:Y:S02]  /*17440*/  IMAD.MOV.U32 R37, RZ, RZ, RZ ;  /* 0x000000ffff257224 */ /* 0x000fe400078e00ff */
[----:B------:R-:W-:Y:S02]  /*17450*/  VIADD R185, R185, 0x1 ;  /* 0x00000001b9b97836 */ /* 0x000fe40000000000 */
[----:B------:R-:W-:-:S03]  /*17460*/  VIADD R223, R223, 0x1 ;  /* 0x00000001dfdf7836 */ /* 0x000fc60000000000 */
[----:B------:R-:W-:Y:S01]  /*17470*/  ISETP.NE.AND P0, PT, R185, 0x2, PT ;  /* 0x00000002b900780c */ /* 0x000fe20003f05270 */
[----:B------:R-:W-:Y:S01]  /*17480*/  HGMMA.64x128x16.F32.BF16 R88, R180, gdesc[UR4].tnspB, R88, gsb0 ;  /* 0x41e00004b4587df0 */ /* 0x000fe20008001858 */
[----:B------:R-:W-:Y:S01]  /*17490*/  R2UR UR6, R8 ;  /* 0x00000000080672ca */ /* 0x000fe200000e0000 */
[----:B------:R-:W-:Y:S01]  /*174a0*/  VIADD R8, R4, 0x100 ;  /* 0x0000010004087836 */ /* 0x000fe20000000000 */
[----:B------:R-:W-:Y:S01]  /*174b0*/  R2UR UR7, R9 ;  /* 0x00000000090772ca */ /* 0x000fe200000e0000 */
[----:B------:R-:W-:Y:S01]  /*174c0*/  IMAD.MOV.U32 R9, RZ, RZ, 0x40000040 ;  /* 0x40000040ff097424 */ /* 0x000fe200078e00ff */
[----:B------:R-:W-:Y:S01]  /*174d0*/  SEL R185, R185, RZ, P0 ;  /* 0x000000ffb9b97207 */ /* 0x000fe20000000000 */
[----:B0-----:R-:W-:Y:S01]  /*174e0*/  FADD.FTZ R2, R2, R3 ;  /* 0x0000000302027221 */ /* 0x001fe20000010000 */
[----:B------:R-:W-:-:S04]  /*174f0*/  SEL R3, RZ, 0x1, P0 ;  /* 0x00000001ff037807 */ /* 0x000fc80000000000 */
[----:B------:R-:W-:Y:S01]  /*17500*/  LOP3.LUT R190, R190, R3, RZ, 0x3c, !PT ;  /* 0x00000003bebe7212 */ /* 0x000fe200078e3cff */
        /* <DEDUP_REMOVED lines=34> */
[----:B------:R-:W-:Y:S01]  /*17730*/  @!P1 VIADD R8, R11, 0x28860 ;  /* 0x000288600b089836 */ /* 0x000fe20000000000 */
[----:B------:R-:W-:-:S04]  /*17740*/  R2UR UR7, R9 ;  /* 0x00000000090772ca */ /* 0x000fc800000e0000 */
[----:B------:R-:W-:Y:S01]  /*17750*/  @!P1 PRMT R8, RZ, 0x654, R8 ;  /* 0x00000654ff089816 */ /* 0x000fe20000000008 */
[----:B------:R-:W-:Y:S02]  /*17760*/  WARPGROUP.DEPBAR.LE gsb0, 0x0 ;  /* 0x00008000000079c5 */ /* 0x000fe40000010000 */
[----:B------:R-:W-:-:S06]  /*17770*/  WARPGROUP.ARRIVE ;  /* 0x00000000000079c5 */ /* 0x000fcc0000000000 */
[----:B------:R-:W-:Y:S01]  /*17780*/  HGMMA.64x128x16.F32.BF16 R88, R160, gdesc[UR4].tnspB, R88, gsb0 ;  /* 0x41e00004a0587df0 */ /* 0x000fe20008001858 */
[----:B------:R-:W-:Y:S02]  /*17790*/  R2UR UR6, R4 ;  /* 0x00000000040672ca */ /* 0x000fe400000e0000 */
[----:B------:R-:W-:Y:S02]  /*177a0*/  R2UR UR7, R5 ;  /* 0x00000000050772ca */ /* 0x000fe400000e0000 */
[----:B------:R-:W0:Y:S02]  /*177b0*/  SHFL.BFLY PT, R5, R0, 0x2, 0x1f ;  /* 0x0c401f0000057f89 */ /* 0x000e2400000e0000 */
[----:B0-----:R-:W-:Y:S01]  /*177c0*/  FADD.FTZ R4, R5, R0 ;  /* 0x0000000005047221 */ /* 0x001fe20000010000 */
[----:B------:R-:W-:Y:S01]  /*177d0*/  IMAD.MOV.U32 R0, RZ, RZ, -0x800000 ;  /* 0xff800000ff007424 */ /* 0x000fe200078e00ff */
[----:B------:R-:W0:Y:S04]  /*177e0*/  SHFL.BFLY PT, R5, R2, 0x1, 0x1f ;  /* 0x0c201f0002057f89 */ /* 0x000e2800000e0000 */
[----:B------:R-:W1:Y:S01]  /*177f0*/  SHFL.BFLY PT, R9, R4, 0x1, 0x1f ;  /* 0x0c201f0004097f89 */ /* 0x000e6200000e0000 */
[----:B0-----:R-:W-:Y:S01]  /*17800*/  FADD.FTZ R10, R2, R5 ;  /* 0x00000005020a7221 */ /* 0x001fe20000010000 */
[----:B-1----:R-:W-:-:S04]  /*17810*/  FADD.FTZ R9, R4, R9 ;  /* 0x0000000904097221 */ /* 0x002fc80000010000 */
[----:B------:R-:W-:Y:S01]  /*17820*/  FSETP.NE.FTZ.AND P2, PT, R10, RZ, PT ;  /* 0x000000ff0a00720b */ /* 0x000fe20003f55000 */
[----:B------:R-:W-:Y:S01]  /*17830*/  IMAD.MOV.U32 R4, RZ, RZ, RZ ;  /* 0x000000ffff047224 */ /* 0x000fe200078e00ff */
[----:B------:R-:W-:-:S11]  /*17840*/  FSETP.NE.FTZ.AND P3, PT, R9, RZ, PT ;  /* 0x000000ff0900720b */ /* 0x000fd60003f75000 */
[----:B------:R-:W0:Y:S01]  /*17850*/  @P2 MUFU.LG2 R5, R10 ;  /* 0x0000000a00052308 */ /* 0x000e220000000c00 */
[C---:B------:R-:W-:Y:S01]  /*17860*/  @P2 FMUL.FTZ R2, R42.reuse, 0.69314718246459960938 ;  /* 0x3f3172182a022820 */ /* 0x040fe20000410000 */
[----:B------:R-:W-:-:S06]  /*17870*/  @P3 FMUL.FTZ R11, R42, 0.69314718246459960938 ;  /* 0x3f3172182a0b3820 */ /* 0x000fcc0000410000 */
[----:B------:R-:W1:Y:S08]  /*17880*/  @P3 MUFU.LG2 R6, R9 ;  /* 0x0000000900063308 */ /* 0x000e700000000c00 */
[----:B------:R-:W2:Y:S01]  /*17890*/  @P2 MUFU.RCP R37, R10 ;  /* 0x0000000a00252308 */ /* 0x000ea20000001000 */
[----:B0-----:R-:W-:-:S04]  /*178a0*/  @P2 FMUL.FTZ R5, R5, 0.69314718246459960938 ;  /* 0x3f31721805052820 */ /* 0x001fc80000410000 */
[----:B------:R-:W-:-:S03]  /*178b0*/  @P2 FFMA.FTZ R3, R2, R35, R5 ;  /* 0x0000002302032223 */ /* 0x000fc60000010005 */
[----:B------:R-:W0:Y:S01]  /*178c0*/  @P3 MUFU.RCP R4, R9 ;  /* 0x0000000900043308 */ /* 0x000e220000001000 */
[----:B-1----:R-:W-:-:S04]  /*178d0*/  @P3 FMUL.FTZ R6, R6, 0.69314718246459960938 ;  /* 0x3f31721806063820 */ /* 0x002fc80000410000 */
[----:B------:R-:W-:Y:S01]  /*178e0*/  @P3 FFMA.FTZ R0, R11, R7, R6 ;  /* 0x000000070b003223 */ /* 0x000fe20000010006 */
        /* <DEDUP_REMOVED lines=37> */
[----:B------:R-:W-:Y:S01]  /*17b40*/  PLOP3.LUT P1, PT, PT, PT, PT, 0x8, 0x0 ;  /* 0x000000000000781c */ /* 0x000fe20003f2e170 */
        /* <DEDUP_REMOVED lines=32> */
.L_x_7850:
[----:B------:R-:W-:Y:S05]  /*17d50*/  WARPSYNC.ALL ;  /* 0x0000000000007948 */ /* 0x000fea0003800000 */
[----:B------:R-:W1:Y:S08]  /*17d60*/  S2UR UR5, SR_CgaCtaId ;  /* 0x00000000000579c3 */ /* 0x000e700000008800 */
[----:B------:R-:W-:Y:S06]  /*17d70*/  BAR.SYNC.DEFER_BLOCKING 0x5, 0x120 ;  /* 0x0144800000007b1d */ /* 0x000fec0000010000 */
[----:B------:R-:W-:Y:S01]  /*17d80*/  UMOV UR4, 0x400 ;  /* 0x0000040000047882 */ /* 0x000fe20000000000 */
[----:B------:R-:W-:Y:S01]  /*17d90*/  BSSY B0, `(.L_x_7956) ;  /* 0x00001c7000007945 */ /* 0x000fe20003800000 */
[----:B-1----:R-:W-:-:S06]  /*17da0*/  ULEA UR4, UR5, UR4, 0x18 ;  /* 0x0000000405047291 */ /* 0x002fcc000f8ec03f */
[----:B------:R-:W-:-:S05]  /*17db0*/  IMAD.U32 R2, RZ, RZ, UR4 ;  /* 0x00000004ff027e24 */ /* 0x000fca000f8e00ff */
[----:B------:R1:W2:Y:S01]  /*17dc0*/  LDS.128 R192, [R2+0x288d0] ;  /* 0x0288d00002c07984 */ /* 0x0002a20000000c00 */
[----:B------:R-:W-:Y:S06]  /*17dd0*/  BAR.ARV 0x4, 0x120 ;  /* 0x0104800000007b1d */ /* 0x000fec0000002000 */
[----:B------:R-:W-:Y:S05]  /*17de0*/  @P1 BRA `(.L_x_7957) ;  /* 0x0000001000a81947 */ /* 0x000fea0003800000 */
[----:B------:R-:W3:Y:S01]  /*17df0*/  S2R R5, SR_SWINHI ;  /* 0x0000000000057919 */ /* 0x000ee20000002f00 */
        /* <DEDUP_REMOVED lines=10> */
[----:B---3--:R-:W-:-:S03]  /*17ea0*/  MOV R21, R5 ;  /* 0x0000000500157202 */ /* 0x008fc60000000f00 */
[----:B------:R-:W-:-:S03]  /*17eb0*/  IMAD.WIDE R8, R232, 0x2, R20 ;  /* 0x00000002e8087825 */ /* 0x000fc600078e0214 */
[C---:B------:R-:W-:Y:S02]  /*17ec0*/  IADD3 R91, P5, R8.reuse, 0x20, RZ ;  /* 0x00000020085b7810 */ /* 0x040fe40007fbe0ff */
[C---:B------:R-:W-:Y:S02]  /*17ed0*/  LOP3.LUT R29, R8.reuse, 0x380, RZ, 0xc0, !PT ;  /* 0x00000380081d7812 */ /* 0x040fe400078ec0ff */
[----:B------:R-:W-:Y:S01]  /*17ee0*/  IADD3 R93, P0, R8, 0x40, RZ ;  /* 0x00000040085d7810 */ /* 0x000fe20007f1e0ff */
[--C-:B------:R-:W-:Y:S01]  /*17ef0*/  IMAD.X R5, RZ, RZ, R9.reuse, P5 ;  /* 0x000000ffff057224 */ /* 0x100fe200028e0609 */
[----:B------:R-:W-:Y:S02]  /*17f00*/  LOP3.LUT R4, R91, 0x380, RZ, 0xc0, !PT ;  /* 0x000003805b047812 */ /* 0x000fe400078ec0ff */
[----:B------:R-:W-:Y:S01]  /*17f10*/  SHF.R.U64 R29, R29, 0x3, RZ ;  /* 0x000000031d1d7819 */ /* 0x000fe200000012ff */
[----:B------:R-:W-:Y:S01]  /*17f20*/  IMAD.X R7, RZ, RZ, R9, P0 ;  /* 0x000000ffff077224 */ /* 0x000fe200000e0609 */
[----:B------:R-:W-:-:S02]  /*17f30*/  LOP3.LUT R6, R93, 0x380, RZ, 0xc0, !PT ;  /* 0x000003805d067812 */ /* 0x000fc400078ec0ff */
[C---:B------:R-:W-:Y:S02]  /*17f40*/  IADD3 R95, P1, R8.reuse, 0x60, RZ ;  /* 0x00000060085f7810 */ /* 0x040fe40007f3e0ff */
[C---:B------:R-:W-:Y:S02]  /*17f50*/  IADD3 R97, P2, R8.reuse, 0x4000, RZ ;  /* 0x0000400008617810 */ /* 0x040fe40007f5e0ff */
        /* <DEDUP_REMOVED lines=10> */
[----:B------:R-:W-:-:S02]  /*18000*/  SHF.R.U64 R6, R6, 0x3, RZ ;  /* 0x0000000306067819 */ /* 0x000fc400000012ff */
[----:B------:R-:W-:Y:S02]  /*18010*/  LOP3.LUT R4, R4, R91, RZ, 0x3c, !PT ;  /* 0x0000005b04047212 */ /* 0x000fe400078e3cff */
[----:B------:R-:W-:Y:S02]  /*18020*/  LOP3.LUT R26, R101, 0x380, RZ, 0xc0, !PT ;  /* 0x00000380651a7812 */ /* 0x000fe400078ec0ff */
[----:B------:R-:W-:Y:S02]  /*18030*/  LOP3.LUT R12, R95, 0x380, RZ, 0xc0, !PT ;  /* 0x000003805f0c7812 */ /* 0x000fe400078ec0ff */
[----:B------:R-:W-:Y:S02]  /*18040*/  LOP3.LUT R14, R97, 0x380, RZ, 0xc0, !PT ;  /* 0x00000380610e7812 */ /* 0x000fe400078ec0ff */
[----:B------:R-:W-:Y:S02]  /*18050*/  MOV R91, R8 ;  /* 0x00000008005b7202 */ /* 0x000fe40000000f00 */
[----:B------:R-:W-:-:S02]  /*18060*/  LOP3.LUT R24, R99, 0x380, RZ, 0xc0, !PT ;  /* 0x0000038063187812 */ /* 0x000fc400078ec0ff */
[----:B------:R-:W-:Y:S02]  /*18070*/  LOP3.LUT R28, R103, 0x380, RZ, 0xc0, !PT ;  /* 0x00000380671c7812 */ /* 0x000fe400078ec0ff */
[----:B------:R-:W-:Y:S02]  /*18080*/  F2FP.BF16.F32.PACK_AB R8, R58, R11 ;  /* 0x0000000b3a08723e */ /* 0x000fe400000010ff */
[----:B------:R-:W-:Y:S02]  /*18090*/  LOP3.LUT R6, R6, R93, RZ, 0x3c, !PT ;  /* 0x0000005d06067212 */ /* 0x000fe400078e3cff */
[----:B------:R-:W-:Y:S02]  /*180a0*/  F2FP.BF16.F32.PACK_AB R9, R89, R90 ;  /* 0x0000005a5909723e */ /* 0x000fe400000010ff */
[----:B------:R-:W-:Y:S02]  /*180b0*/  F2FP.BF16.F32.PACK_AB R11, R87, R88 ;  /* 0x00000058570b723e */ /* 0x000fe400000010ff */
[----:B------:R-:W-:-:S02]  /*180c0*/  SHF.R.U64 R26, R26, 0x3, RZ ;  /* 0x000000031a1a7819 */ /* 0x000fc400000012ff */
[----:B------:R-:W-:Y:S01]  /*180d0*/  SHF.R.U64 R12, R12, 0x3, RZ ;  /* 0x000000030c0c7819 */ /* 0x000fe200000012ff */
[----:B------:R3:W-:Y:S01]  /*180e0*/  STSM.16.M88.4 [R91], R8 ;  /* 0x000000085b007844 */ /* 0x0007e20000000200 */
[----:B------:R-:W-:Y:S02]  /*180f0*/  SHF.R.U64 R14, R14, 0x3, RZ ;  /* 0x000000030e0e7819 */ /* 0x000fe400000012ff */
[----:B------:R-:W-:Y:S02]  /*18100*/  SHF.R.U64 R24, R24, 0x3, RZ ;  /* 0x0000000318187819 */ /* 0x000fe400000012ff */
[----:B------:R-:W-:Y:S02]  /*18110*/  SHF.R.U64 R28, R28, 0x3, RZ ;  /* 0x000000031c1c7819 */ /* 0x000fe400000012ff */
[----:B------:R-:W-:Y:S02]  /*18120*/  MOV R90, R4 ;  /* 0x00000004005a7202 */ /* 0x000fe40000000f00 */
[----:B------:R-:W-:-:S02]  /*18130*/  MOV R89, R6 ;  /* 0x0000000600597202 */ /* 0x000fc40000000f00 */
[----:B------:R-:W-:Y:S02]  /*18140*/  LOP3.LUT R26, R26, R101, RZ, 0x3c, !PT ;  /* 0x000000651a1a7212 */ /* 0x000fe400078e3cff */
[----:B------:R-:W-:Y:S01]  /*18150*/  F2FP.BF16.F32.PACK_AB R4, R50, R49 ;  /* 0x000000313204723e */ /* 0x000fe200000010ff */
[----:B------:R-:W-:Y:S01]  /*18160*/  IMAD.MOV.U32 R49, RZ, RZ, RZ ;  /* 0x000000ffff317224 */ /* 0x000fe200078e00ff */
[----:B------:R-:W-:Y:S02]  /*18170*/  F2FP.BF16.F32.PACK_AB R5, R85, R86 ;  /* 0x000000565505723e */ /* 0x000fe400000010ff */
[----:B------:R-:W-:Y:S02]  /*18180*/  F2FP.BF16.F32.PACK_AB R6, R57, R48 ;  /* 0x000000303906723e */ /* 0x000fe400000010ff */
[----:B------:R-:W-:Y:S02]  /*18190*/  F2FP.BF16.F32.PACK_AB R7, R83, R84 ;  /* 0x000000545307723e */ /* 0x000fe400000010ff */
[----:B------:R-:W-:-:S02]  /*181a0*/  LOP3.LUT R12, R12, R95, RZ, 0x3c, !PT ;  /* 0x0000005f0c0c7212 */ /* 0x000fc400078e3cff */
[----:B------:R-:W-:Y:S01]  /*181b0*/  LOP3.LUT R14, R14, R97, RZ, 0x3c, !PT ;  /* 0x000000610e0e7212 */ /* 0x000fe200078e3cff */
[----:B------:R-:W-:Y:S01]  /*181c0*/  STSM.16.M88.4 [R90], R4 ;  /* 0x000000045a007844 */ /* 0x000fe20000000200 */
[----:B---3--:R-:W-:Y:S02]  /*181d0*/  F2FP.BF16.F32.PACK_AB R8, R56, R47 ;  /* 0x0000002f3808723e */ /* 0x008fe400000010ff */
[----:B------:R-:W-:Y:S02]  /*181e0*/  F2FP.BF16.F32.PACK_AB R9, R81, R82 ;  /* 0x000000525109723e */ /* 0x000fe400000010ff */
[----:B------:R-:W-:Y:S02]  /*181f0*/  F2FP.BF16.F32.PACK_AB R10, R55, R46 ;  /* 0x0000002e370a723e */ /* 0x000fe400000010ff */
[----:B------:R-:W-:Y:S02]  /*18200*/  F2FP.BF16.F32.PACK_AB R11, R79, R80 ;  /* 0x000000504f0b723e */ /* 0x000fe400000010ff */
[----:B------:R-:W-:-:S02]  /*18210*/  LOP3.LUT R24, R24, R99, RZ, 0x3c, !PT ;  /* 0x0000006318187212 */ /* 0x000fc400078e3cff */
[----:B------:R-:W-:Y:S01]  /*18220*/  LOP3.LUT R28, R28, R103, RZ, 0x3c, !PT ;  /* 0x000000671c1c7212 */ /* 0x000fe200078e3cff */
[----:B------:R3:W-:Y:S01]  /*18230*/  STSM.16.M88.4 [R89], R8 ;  /* 0x0000000859007844 */ /* 0x0007e20000000200 */
[----:B------:R-:W-:Y:S02]  /*18240*/  MOV R58, R26 ;  /* 0x0000001a003a7202 */ /* 0x000fe40000000f00 */
[----:B------:R-:W-:Y:S02]  /*18250*/  MOV R88, R12 ;  /* 0x0000000c00587202 */ /* 0x000fe40000000f00 */
[----:B------:R-:W-:Y:S02]  /*18260*/  MOV R87, R14 ;  /* 0x0000000e00577202 */ /* 0x000fe40000000f00 */
[----:B------:R-:W-:Y:S02]  /*18270*/  F2FP.BF16.F32.PACK_AB R26, R51, R42 ;  /* 0x0000002a331a723e */ /* 0x000fe400000010ff */
[----:B------:R-:W-:-:S02]  /*18280*/  MOV R59, R24 ;  /* 0x00000018003b7202 */ /* 0x000fc40000000f00 */
[----:B------:R-:W-:Y:S02]  /*18290*/  F2FP.BF16.F32.PACK_AB R12, R54, R45 ;  /* 0x0000002d360c723e */ /* 0x000fe400000010ff */
[----:B------:R-:W-:Y:S02]  /*182a0*/  F2FP.BF16.F32.PACK_AB R13, R77, R78 ;  /* 0x0000004e4d0d723e */ /* 0x000fe400000010ff */
[----:B------:R-:W-:Y:S02]  /*182b0*/  F2FP.BF16.F32.PACK_AB R14, R53, R44 ;  /* 0x0000002c350e723e */ /* 0x000fe400000010ff */
[----:B------:R-:W-:Y:S02]  /*182c0*/  F2FP.BF16.F32.PACK_AB R15, R75, R76 ;  /* 0x0000004c4b0f723e */ /* 0x000fe400000010ff */
[----:B------:R-:W-:Y:S02]  /*182d0*/  MOV R42, R28 ;  /* 0x0000001c002a7202 */ /* 0x000fe40000000f00 */
[----:B------:R-:W-:Y:S01]  /*182e0*/  F2FP.BF16.F32.PACK_AB R24, R52, R43 ;  /* 0x0000002b3418723e */ /* 0x000fe200000010ff */
[----:B------:R-:W-:Y:S01]  /*182f0*/  STSM.16.M88.4 [R88], R12 ;  /* 0x0000000c58007844 */ /* 0x000fe20000000200 */
[----:B------:R-:W-:-:S02]  /*18300*/  F2FP.BF16.F32.PACK_AB R25, R73, R74 ;  /* 0x0000004a4919723e */ /* 0x000fc400000010ff */
[----:B------:R-:W-:Y:S02]  /*18310*/  F2FP.BF16.F32.PACK_AB R27, R71, R72 ;  /* 0x00000048471b723e */ /* 0x000fe400000010ff */
[----:B------:R-:W-:Y:S02]  /*18320*/  F2FP.BF16.F32.PACK_AB R28, R40, R31 ;  /* 0x0000001f281c723e */ /* 0x000fe400000010ff */
[----:B------:R-:W-:Y:S01]  /*18330*/  ISETP.NE.U32.AND P2, PT, RZ, UR4, PT ;  /* 0x00000004ff007c0c */ /* 0x000fe2000bf45070 */
[----:B------:R-:W-:Y:S01]  /*18340*/  STSM.16.M88.4 [R87], R24 ;  /* 0x0000001857007844 */ /* 0x000fe20000000200 */
[----:B---3--:R-:W-:Y:S02]  /*18350*/  IADD3 R8, P0, R220, UR4, RZ ;  /* 0x00000004dc087c10 */ /* 0x008fe4000ff1e0ff */
[----:B------:R-:W-:Y:S02]  /*18360*/  F2FP.BF16.F32.PACK_AB R29, R69, R70 ;  /* 0x00000046451d723e */ /* 0x000fe400000010ff */
[----:B------:R-:W-:-:S02]  /*18370*/  F2FP.BF16.F32.PACK_AB R31, R67, R68 ;  /* 0x00000044431f723e */ /* 0x000fc400000010ff */
[----:B------:R-:W-:Y:S02]  /*18380*/  F2FP.BF16.F32.PACK_AB R4, R39, R38 ;  /* 0x000000262704723e */ /* 0x000fe400000010ff */
[----:B------:R-:W-:Y:S01]  /*18390*/  F2FP.BF16.F32.PACK_AB R5, R61, R62 ;  /* 0x0000003e3d05723e */ /* 0x000fe200000010ff */
[----:B------:R-:W-:Y:S01]  /*183a0*/  STSM.16.M88.4 [R59], R28 ;  /* 0x0000001c3b007844 */ /* 0x000fe20000000200 */
[----:B------:R-:W-:Y:S02]  /*183b0*/  F2FP.BF16.F32.PACK_AB R6, R37, R36 ;  /* 0x000000242506723e */ /* 0x000fe400000010ff */
[----:B------:R-:W-:Y:S01]  /*183c0*/  F2FP.BF16.F32.PACK_AB R7, R151, R60 ;  /* 0x0000003c9707723e */ /* 0x000fe200000010ff */
[----:B------:R-:W-:Y:S01]  /*183d0*/  STSM.16.M88.4 [R58], R32 ;  /* 0x000000203a007844 */ /* 0x000fe20000000200 */
        /* <DEDUP_REMOVED lines=12> */
[----:B------:R-:W-:-:S03]  /*184a0*/  IMAD.IADD R11, R16, 0x1, R202 ;  /* 0x00000001100b7824 */ /* 0x000fc600078e02ca */
[----:B------:R4:W5:Y:S01]  /*184b0*/  @P0 LDG.E R47, desc[UR38][R220.64] ;  /* 0x00000026dc2f0981 */ /* 0x000962000c1e1900 */
[----:B---3--:R-:W-:Y:S01]  /*184c0*/  IMAD.WIDE R4, R11, 0x2, R20 ;  /* 0x000000020b047825 */ /* 0x008fe200078e0214 */
[----:B------:R-:W-:Y:S06]  /*184d0*/  @P0 BRA `(.L_x_7958) ;  /* 0x0000000000100947 */ /* 0x000fec0003800000 */
[----:B------:R-:W-:Y:S05]  /*184e0*/  @!P2 BRA `(.L_x_7958) ;  /* 0x00000000000ca947 */ /* 0x000fea0003800000 */
[----:B------:R-:W3:Y:S04]  /*184f0*/  LDG.E R6, desc[UR38][R8.64] ;  /* 0x0000002608067981 */ /* 0x000ee8000c1e1900 */
[----:B-----5:R-:W3:Y:S02]  /*18500*/  LDG.E R47, desc[UR38][R8.64+0x4] ;  /* 0x00000426082f7981 */ /* 0x020ee4000c1e1900 */
[----:B---3--:R-:W-:-:S07]  /*18510*/  IMAD.IADD R47, R47, 0x1, -R6 ;  /* 0x000000012f2f7824 */ /* 0x008fce00078e0a06 */
.L_x_7958:
[----:B------:R-:W-:Y:S01]  /*18520*/  SHF.R.S32.HI R48, RZ, 0x1f, R218 ;  /* 0x0000001fff307819 */ /* 0x000fe200000114da */
[----:B------:R-:W-:Y:S01]  /*18530*/  ULDC.64 UR4, c[0x0][0xb70] ;  /* 0x0002dc0000047ab9 */ /* 0x000fe20000000a00 */
[----:B----4-:R-:W-:Y:S01]  /*18540*/  IADD3 R9, P0, R4, 0x1000, RZ ;  /* 0x0000100004097810 */ /* 0x010fe20007f1e0ff */
[--C-:B-----5:R-:W-:Y:S01]  /*18550*/  IMAD.MOV.U32 R20, RZ, RZ, R49.reuse ;  /* 0x000000ffff147224 */ /* 0x120fe200078e0031 */
[----:B------:R-:W-:Y:S01]  /*18560*/  SHF.R.S32.HI R21, RZ, 0x1f, R49 ;  /* 0x0000001fff157819 */ /* 0x000fe20000011431 */
[----:B------:R-:W-:Y:S01]  /*18570*/  IMAD R11, R48, UR4, RZ ;  /* 0x00000004300b7c24 */ /* 0x000fe2000f8e02ff */
[----:B------:R-:W-:Y:S02]  /*18580*/  LOP3.LUT R8, R9, 0x380, RZ, 0xc0, !PT ;  /* 0x0000038009087812 */ /* 0x000fe400078ec0ff */
[----:B------:R-:W-:Y:S01]  /*18590*/  SEL R225, R225, RZ, !P2 ;  /* 0x000000ffe1e17207 */ /* 0x000fe20005000000 */
[----:B------:R-:W-:Y:S01]  /*185a0*/  IMAD.WIDE.U32 R6, R218, UR4, R20 ;  /* 0x00000004da067c25 */ /* 0x000fe2000f8e0014 */
[----:B------:R-:W-:-:S02]  /*185b0*/  SHF.R.U64 R8, R8, 0x3, RZ ;  /* 0x0000000308087819 */ /* 0x000fc400000012ff */
[----:B------:R-:W-:Y:S01]  /*185c0*/  SEL R51, R222, RZ, !P2 ;  /* 0x000000ffde337207 */ /* 0x000fe20005000000 */
[----:B------:R-:W-:Y:S01]  /*185d0*/  IMAD R11, R218, UR5, R11 ;  /* 0x00000005da0b7c24 */ /* 0x000fe2000f8e020b */
[----:B------:R-:W-:Y:S01]  /*185e0*/  ULDC.64 UR4, c[0x0][0xb78] ;  /* 0x0002de0000047ab9 */ /* 0x000fe20000000a00 */
[----:B------:R-:W-:Y:S01]  /*185f0*/  LOP3.LUT R8, R8, R9, RZ, 0x3c, !PT ;  /* 0x0000000908087212 */ /* 0x000fe200078e3cff */
[----:B------:R-:W-:Y:S01]  /*18600*/  IMAD R9, R225, UR4, RZ ;  /* 0x00000004e1097c24 */ /* 0x000fe2000f8e02ff */
[C---:B------:R-:W-:Y:S01]  /*18610*/  IADD3 R25, P2, R4.reuse, 0x3000, RZ ;  /* 0x0000300004197810 */ /* 0x040fe20007f5e0ff */
[----:B------:R-:W-:Y:S01]  /*18620*/  IMAD.IADD R7, R7, 0x1, R11 ;  /* 0x0000000107077824 */ /* 0x000fe200078e020b */
[----:B------:R-:W-:Y:S01]  /*18630*/  IADD3 R13, P1, R4, 0x2000, RZ ;  /* 0x00002000040d7810 */ /* 0x000fe20007f3e0ff */
[----:B------:R-:W-:Y:S01]  /*18640*/  IMAD R11, R224, 0x80, R213 ;  /* 0x00000080e00b7824 */ /* 0x000fe200078e02d5 */
[----:B------:R-:W-:Y:S01]  /*18650*/  LOP3.LUT R24, R25, 0x380, RZ, 0xc0, !PT ;  /* 0x0000038019187812 */ /* 0x000fe200078ec0ff */
[----:B------:R-:W-:Y:S01]  /*18660*/  IMAD.WIDE.U32 R6, R51, UR4, R6 ;  /* 0x0000000433067c25 */ /* 0x000fe2000f8e0006 */
[----:B------:R-:W-:-:S02]  /*18670*/  LOP3.LUT R12, R13, 0x380, RZ, 0xc0, !PT ;  /* 0x000003800d0c7812 */ /* 0x000fc400078ec0ff */
[----:B------:R-:W-:Y:S01]  /*18680*/  SHF.R.U64 R24, R24, 0x3, RZ ;  /* 0x0000000318187819 */ /* 0x000fe200000012ff */
[----:B------:R-:W-:Y:S01]  /*18690*/  IMAD R10, R51, UR5, R9 ;  /* 0x00000005330a7c24 */ /* 0x000fe2000f8e0209 */
[----:B------:R-:W-:Y:S01]  /*186a0*/  SHF.R.S32.HI R9, RZ, 0x1f, R11 ;  /* 0x0000001fff097819 */ /* 0x000fe2000001140b */
[----:B------:R-:W-:Y:S01]  /*186b0*/  ULDC.64 UR4, c[0x0][0xb40] ;  /* 0x0002d00000047ab9 */ /* 0x000fe20000000a00 */
[----:B------:R-:W-:Y:S02]  /*186c0*/  IADD3 R6, P4, R11, R6, RZ ;  /* 0x000000060b067210 */ /* 0x000fe40007f9e0ff */
[----:B------:R-:W-:Y:S02]  /*186d0*/  SHF.R.U64 R12, R12, 0x3, RZ ;  /* 0x000000030c0c7819 */ /* 0x000fe400000012ff */
[----:B------:R-:W-:Y:S02]  /*186e0*/  IADD3.X R9, R9, R7, R10, P4, !PT ;  /* 0x0000000709097210 */ /* 0x000fe400027fe40a */
[----:B------:R-:W-:-:S02]  /*186f0*/  LEA R44, P5, R6, UR4, 0x2 ;  /* 0x00000004062c7c11 */ /* 0x000fc4000f8a10ff */
[----:B------:R-:W-:Y:S01]  /*18700*/  LOP3.LUT R24, R24, R25, RZ, 0x3c, !PT ;  /* 0x0000001918187212 */ /* 0x000fe200078e3cff */
[----:B------:R-:W-:Y:S01]  /*18710*/  IMAD.X R25, RZ, RZ, R5, P2 ;  /* 0x000000ffff197224 */ /* 0x000fe200010e0605 */
[----:B------:R-:W-:Y:S01]  /*18720*/  LEA.HI.X R45, R6, UR5, R9, 0x2, P5 ;  /* 0x00000005062d7c11 */ /* 0x000fe2000a8f1409 */
[----:B------:R-:W-:Y:S01]  /*18730*/  IMAD.X R9, RZ, RZ, R5, P0 ;  /* 0x000000ffff097224 */ /* 0x000fe200000e0605 */
[----:B------:R-:W-:Y:S01]  /*18740*/  LOP3.LUT P0, RZ, R227, 0x3, RZ, 0xc0, !PT ;  /* 0x00000003e3ff7812 */ /* 0x000fe2000780c0ff */
[----:B------:R-:W-:Y:S01]  /*18750*/  VIADD R6, R11, 0x8 ;  /* 0x000000080b067836 */ /* 0x000fe20000000000 */
[C---:B------:R-:W-:Y:S01]  /*18760*/  IADD3 R29, P3, R4.reuse, 0x4000, RZ ;  /* 0x00004000041d7810 */ /* 0x040fe20007f7e0ff */
[----:B------:R-:W-:Y:S01]  /*18770*/  ULDC.64 UR4, c[0x0][0xaa0] ;  /* 0x0002a80000047ab9 */ /* 0x000fe20000000a00 */
        /* <DEDUP_REMOVED lines=45> */
[----:B------:R-:W-:-:S04]  /*18a50*/  IMAD.WIDE.U32 R20, R49, UR4, R20 ;  /* 0x0000000431147c25 */ /* 0x000fc8000f8e0014 */
[----:B------:R-:W-:Y:S01]  /*18a60*/  IMAD R49, R49, UR5, R46 ;  /* 0x0000000531317c24 */ /* 0x000fe2000f8e022e */
[----:B------:R-:W-:Y:S01]  /*18a70*/  ULDC.64 UR4, c[0x0][0xae0] ;  /* 0x0002b80000047ab9 */ /* 0x000fe20000000a00 */
[----:B------:R-:W-:Y:S02]  /*18a80*/  IMAD R47, R224, -0x80, R47 ;  /* 0xffffff80e02f7824 */ /* 0x000fe400078e022f */
[----:B------:R-:W-:Y:S02]  /*18a90*/  IMAD.IADD R21, R21, 0x1, R49 ;  /* 0x0000000115157824 */ /* 0x000fe400078e0231 */
[----:B---3--:R-:W-:Y:S01]  /*18aa0*/  IMAD R3, R48, UR4, RZ ;  /* 0x0000000430037c24 */ /* 0x008fe2000f8e02ff */
[----:B------:R-:W-:Y:S01]  /*18ab0*/  ISETP.GE.AND P3, PT, R18, R47, PT ;  /* 0x0000002f1200720c */ /* 0x000fe20003f66270 */
[----:B------:R-:W-:-:S04]  /*18ac0*/  IMAD.WIDE.U32 R20, R218, UR4, R20 ;  /* 0x00000004da147c25 */ /* 0x000fc8000f8e0014 */
[----:B------:R-:W-:Y:S01]  /*18ad0*/  IMAD R3, R218, UR5, R3 ;  /* 0x00000005da037c24 */ /* 0x000fe2000f8e0203 */
[----:B------:R-:W-:Y:S01]  /*18ae0*/  ULDC.64 UR4, c[0x0][0xae8] ;  /* 0x0002ba0000047ab9 */ /* 0x000fe20000000a00 */
[----:B----4-:R-:W-:Y:S02]  /*18af0*/  VIADD R0, R2, 0x28820 ;  /* 0x0002882002007836 */ /* 0x010fe40000000000 */
[----:B------:R-:W-:Y:S02]  /*18b00*/  IMAD R44, R225, UR4, RZ ;  /* 0x00000004e12c7c24 */ /* 0x000fe4000f8e02ff */
[----:B------:R-:W-:Y:S01]  /*18b10*/  IMAD.IADD R21, R21, 0x1, R3 ;  /* 0x0000000115157824 */ /* 0x000fe200078e0203 */
[----:B------:R-:W-:Y:S01]  /*18b20*/  PRMT R0, RZ, 0x654, R0 ;  /* 0x00000654ff007816 */ /* 0x000fe20000000000 */
[----:B------:R-:W-:Y:S01]  /*18b30*/  IMAD R3, R51, UR5, R44 ;  /* 0x0000000533037c24 */ /* 0x000fe2000f8e022c */
[-C--:B------:R-:W-:Y:S02]  /*18b40*/  ISETP.GE.AND P0, PT, R188, R47.reuse, PT ;  /* 0x0000002fbc00720c */ /* 0x080fe40003f06270 */
[-C--:B------:R-:W-:Y:S01]  /*18b50*/  ISETP.GE.AND P1, PT, R187, R47.reuse, PT ;  /* 0x0000002fbb00720c */ /* 0x080fe20003f26270 */
[----:B0-----:R0:W-:Y:S01]  /*18b60*/  SYNCS.ARRIVE.TRANS64.RED.A1T0 RZ, [R0+URZ], RZ ;  /* 0x000000ff00ff79a7 */ /* 0x0011e2000810043f */
[----:B------:R-:W-:Y:S01]  /*18b70*/  ISETP.GE.AND P2, PT, R189, R47, PT ;  /* 0x0000002fbd00720c */ /* 0x000fe20003f46270 */
[----:B------:R-:W-:Y:S01]  /*18b80*/  IMAD.WIDE.U32 R46, R51, UR4, R20 ;  /* 0x00000004332e7c25 */ /* 0x000fe2000f8e0014 */
[----:B------:R-:W-:Y:S03]  /*18b90*/  BSSY B1, `(.L_x_7959) ;  /* 0x0000013000017945 */ /* 0x000fe60003800000 */
[----:B------:R-:W-:-:S04]  /*18ba0*/  IMAD.WIDE R44, R224, 0x80, R18 ;  /* 0x00000080e02c7825 */ /* 0x000fc800078e0212 */
[----:B------:R-:W-:Y:S01]  /*18bb0*/  IMAD.IADD R51, R47, 0x1, R3 ;  /* 0x000000012f337824 */ /* 0x000fe200078e0203 */
[----:B0-----:R-:W-:Y:S06]  /*18bc0*/  @P3 BRA `(.L_x_7960) ;  /* 0x00000000003c3947 */ /* 0x001fec0003800000 */
        /* <DEDUP_REMOVED lines=15> */
.L_x_7960:
[----:B------:R-:W-:Y:S05]  /*18cc0*/  BSYNC B1 ;  /* 0x0000000000017941 */ /* 0x000fea0003800000 */
.L_x_7959:
[----:B------:R-:W-:Y:S04]  /*18cd0*/  BSSY B1, `(.L_x_7961) ;  /* 0x0000013000017945 */ /* 0x000fe80003800000 */
[----:B------:R-:W-:Y:S05]  /*18ce0*/  @P0 BRA `(.L_x_7962) ;  /* 0x0000000000440947 */ /* 0x000fea0003800000 */
[----:B------:R-:W-:Y:S01]  /*18cf0*/  IADD3 R3, P0, R44, 0x20, RZ ;  /* 0x000000202c037810 */ /* 0x000fe20007f1e0ff */
[----:B------:R-:W-:Y:S01]  /*18d00*/  ULDC.64 UR6, c[0x0][0xad8] ;  /* 0x0002b60000067ab9 */ /* 0x000fe20000000a00 */
[----:B0----5:R-:W-:Y:S01]  /*18d10*/  IMAD.MOV.U32 R4, RZ, RZ, R46 ;  /* 0x000000ffff047224 */ /* 0x021fe200078e002e */
        /* <DEDUP_REMOVED lines=14> */
.L_x_7962:
[----:B------:R-:W-:Y:S05]  /*18e00*/  BSYNC B1 ;  /* 0x0000000000017941 */ /* 0x000fea0003800000 */
.L_x_7961:
        /* <DEDUP_REMOVED lines=19> */
.L_x_7964:
[----:B------:R-:W-:Y:S05]  /*18f40*/  BSYNC B1 ;  /* 0x0000000000017941 */ /* 0x000fea0003800000 */
.L_x_7963:
[----:B------:R-:W-:Y:S05]  /*18f50*/  @P2 BRA `(.L_x_7965) ;  /* 0x0000000800a82947 */ /* 0x000fea0003800000 */
[----:B------:R-:W-:Y:S01]  /*18f60*/  IADD3 R3, P0, R44, 0x60, RZ ;  /* 0x000000602c037810 */ /* 0x000fe20007f1e0ff */
[----:B------:R-:W-:Y:S01]  /*18f70*/  ULDC.64 UR6, c[0x0][0xad8] ;  /* 0x0002b60000067ab9 */ /* 0x000fe20000000a00 */
[----:B0----5:R-:W-:Y:S01]  /*18f80*/  IMAD.MOV.U32 R4, RZ, RZ, R46 ;  /* 0x000000ffff047224 */ /* 0x021fe200078e002e */
        /* <DEDUP_REMOVED lines=16> */
.L_x_7957:
        /* <DEDUP_REMOVED lines=15> */
[----:B------:R-:W-:Y:S01]  /*19180*/  ISETP.GT.AND P2, PT, R233, 0x7f, PT ;  /* 0x0000007fe900780c */ /* 0x000fe20003f44270 */
[----:B------:R-:W-:-:S12]  /*19190*/  @P1 BRA `(.L_x_7966) ;  /* 0x0000000000101947 */ /* 0x000fd80003800000 */
[----:B------:R-:W-:Y:S05]  /*191a0*/  @!P0 BRA `(.L_x_7966) ;  /* 0x00000000000c8947 */ /* 0x000fea0003800000 */
[----:B------:R-:W4:Y:S04]  /*191b0*/  LDG.E R0, desc[UR38][R4.64] ;  /* 0x0000002604007981 */ /* 0x000f28000c1e1900 */
[----:B-----5:R-:W4:Y:S02]  /*191c0*/  LDG.E R3, desc[UR38][R4.64+0x4] ;  /* 0x0000042604037981 */ /* 0x020f24000c1e1900 */
[----:B----4-:R-:W-:-:S07]  /*191d0*/  IMAD.IADD R3, R3, 0x1, -R0 ;  /* 0x0000000103037824 */ /* 0x010fce00078e0a00 */
.L_x_7966:
[----:B------:R-:W-:Y:S01]  /*191e0*/  BSSY B1, `(.L_x_7967) ;  /* 0x000001c000017945 */ /* 0x000fe20003800000 */
[----:B------:R-:W-:Y:S02]  /*191f0*/  SHF.R.S32.HI R10, RZ, 0x1f, R218 ;  /* 0x0000001fff0a7819 */ /* 0x000fe400000114da */
[----:B------:R-:W-:Y:S02]  /*19200*/  SEL R11, R222, RZ, !P0 ;  /* 0x000000ffde0b7207 */ /* 0x000fe40004000000 */
[----:B------:R-:W-:Y:S02]  /*19210*/  SEL R225, R225, RZ, !P0 ;  /* 0x000000ffe1e17207 */ /* 0x000fe40004000000 */
[----:B-----5:R-:W-:Y:S01]  /*19220*/  SHF.R.S32.HI R8, RZ, 0x1f, R9 ;  /* 0x0000001fff087819 */ /* 0x020fe20000011409 */
[----:B------:R-:W-:Y:S06]  /*19230*/  @P2 BRA `(.L_x_7968) ;  /* 0x0000000000582947 */ /* 0x000fec0003800000 */
[----:B---3--:R-:W3:Y:S02]  /*19240*/  S2R R5, SR_TID.X ;  /* 0x0000000000057919 */ /* 0x008ee40000002100 */
[----:B---3--:R-:W-:-:S04]  /*19250*/  IMAD R0, R224, 0x80, R5 ;  /* 0x00000080e0007824 */ /* 0x008fc800078e0205 */
        /* <DEDUP_REMOVED lines=20> */
.L_x_7968:
[----:B------:R-:W-:Y:S05]  /*193a0*/  BSYNC B1 ;  /* 0x0000000000017941 */ /* 0x000fea0003800000 */
.L_x_7967:
[----:B------:R-:W-:Y:S01]  /*193b0*/  ULDC.64 UR4, c[0x0][0xaa0] ;  /* 0x0002a80000047ab9 */ /* 0x000fe20000000a00 */
[----:B---3--:R-:W-:Y:S01]  /*193c0*/  IMAD.MOV.U32 R4, RZ, RZ, R16 ;  /* 0x000000ffff047224 */ /* 0x008fe200078e0010 */
[----:B------:R-:W-:Y:S01]  /*193d0*/  BSSY B1, `(.L_x_7969) ;  /* 0x0000028000017945 */ /* 0x000fe20003800000 */
[----:B----4-:R-:W-:Y:S02]  /*193e0*/  IMAD.MOV.U32 R5, RZ, RZ, R17 ;  /* 0x000000ffff057224 */ /* 0x010fe400078e0011 */
        /* <DEDUP_REMOVED lines=8> */
[----:B------:R-:W-:Y:S01]  /*19470*/  IMAD R7, R218, UR5, R7 ;  /* 0x00000005da077c24 */ /* 0x000fe2000f8e0207 */
        /* <DEDUP_REMOVED lines=29> */
.L_x_7970:
[----:B------:R-:W-:Y:S05]  /*19650*/  BSYNC B1 ;  /* 0x0000000000017941 */ /* 0x000fea0003800000 */
.L_x_7969:
        /* <DEDUP_REMOVED lines=17> */
[----:B------:R4:W-:Y:S04]  /*19770*/  @!P3 STG.E.128 desc[UR38][R12.64], RZ ;  /* 0x000000ff0c00b986 */ /* 0x0009e8000c101d26 */
[----:B------:R4:W-:Y:S02]  /*19780*/  @!P4 STG.E.128 desc[UR38][R12.64+0x80], RZ ;  /* 0x000080ff0c00c986 */ /* 0x0009e4000c101d26 */
.L_x_7972:
[----:B------:R-:W-:Y:S05]  /*19790*/  BSYNC B1 ;  /* 0x0000000000017941 */ /* 0x000fea0003800000 */
.L_x_7971:
        /* <DEDUP_REMOVED lines=14> */
[----:B---34-:R-:W-:Y:S01]  /*19880*/  LEA R12, P0, R4, UR6, 0x1 ;  /* 0x00000006040c7c11 */ /* 0x018fe2000f8008ff */
[----:B------:R-:W-:-:S05]  /*19890*/  IMAD.IADD R3, R5, 0x1, R3 ;  /* 0x0000000105037824 */ /* 0x000fca00078e0203 */
[----:B------:R-:W-:-:S05]  /*198a0*/  LEA.HI.X R13, R4, UR7, R3, 0x1, P0 ;  /* 0x00000007040d7c11 */ /* 0x000fca00080f0c03 */
[----:B------:R3:W-:Y:S04]  /*198b0*/  @!P2 STG.E.128 desc[UR38][R12.64], RZ ;  /* 0x000000ff0c00a986 */ /* 0x0007e8000c101d26 */
[----:B------:R3:W-:Y:S02]  /*198c0*/  @!P3 STG.E.128 desc[UR38][R12.64+0x80], RZ ;  /* 0x000080ff0c00b986 */ /* 0x0007e4000c101d26 */
.L_x_7974:
[----:B------:R-:W-:Y:S05]  /*198d0*/  BSYNC B1 ;  /* 0x0000000000017941 */ /* 0x000fea0003800000 */
.L_x_7973:
        /* <DEDUP_REMOVED lines=18> */
.L_x_7965:
[----:B------:R-:W-:Y:S05]  /*19a00*/  BSYNC B0 ;  /* 0x0000000000007941 */ /* 0x000fea0003800000 */
.L_x_7956:
[----:B------:R-:W-:Y:S02]  /*19a10*/  ULDC UR4, c[0x0][0xc14] ;  /* 0x0003050000047ab9 */ /* 0x000fe40000000800 */
[----:B--2---:R-:W-:-:S13]  /*19a20*/  ISETP.GE.AND P0, PT, R195, UR4, PT ;  /* 0x00000004c3007c0c */ /* 0x004fda000bf06270 */
[----:B------:R-:W-:Y:S05]  /*19a30*/  @!P0 BRA `(.L_x_7975) ;  /* 0xfffffe7400b48947 */ /* 0x000fea000383ffff */
[----:B------:R-:W-:Y:S05]  /*19a40*/  BRA `(.L_x_7754) ;  /* 0x0000005c00ac7947 */ /* 0x000fea0003800000 */
.L_x_7752:
[----:B------:R-:W-:-:S08]  /*19a50*/  NOP ;  /* 0x0000000000007918 */ /* 0x000fd00000000000 */
[----:B--2---:R-:W0:-:S00]  /*19a60*/  USETMAXREG.DEALLOC.CTAPOOL 0x18 ;  /* 0x00000018000079c8 */ /* 0x004e0000080e0500 */
        /* <DEDUP_REMOVED lines=59> */
.L_x_7980:
        /* <DEDUP_REMOVED lines=16> */
.L_x_7979:
[----:B------:R-:W-:Y:S05]  /*19f20*/  BSYNC B0 ;  /* 0x0000000000007941 */ /* 0x000fea0003800000 */
.L_x_7978:
        /* <DEDUP_REMOVED lines=25> */
.L_x_7976:
        /* <DEDUP_REMOVED lines=20> */
.L_x_7981:
        /* <DEDUP_REMOVED lines=56> */
.L_x_7977:
[----:B------:R-:W-:Y:S02]  /*1a580*/  IMAD.MOV.U32 R17, RZ, RZ, RZ ;  /* 0x000000ffff117224 */ /* 0x000fe400078e00ff */
[----:B------:R-:W-:Y:S02]  /*1a590*/  IMAD.U32 R16, RZ, RZ, UR6 ;  /* 0x00000006ff107e24 */ /* 0x000fe4000f8e00ff */
[----:B------:R-:W-:-:S07]  /*1a5a0*/  IMAD.MOV.U32 R18, RZ, RZ, RZ ;  /* 0x000000ffff127224 */ /* 0x000fce00078e00ff */
.L_x_7982:
        /* <DEDUP_REMOVED lines=22> */
[----:B------:R-:W-:Y:S01]  /*1a710*/  ULDC.64 UR40, c[0x0][0x198] ;  /* 0x0000660000287ab9 */ /* 0x000fe20000000a00 */
[----:B------:R-:W-:Y:S02]  /*1a720*/  ULDC UR36, c[0x0][0xc] ;  /* 0x0000030000247ab9 */ /* 0x000fe40000000800 */
[----:B------:R-:W-:Y:S02]  /*1a730*/  LOP3.LUT R2, R2, 0xfffffffd, RZ, 0xc0, !PT ;  /* 0xfffffffd02027812 */ /* 0x000fe400078ec0ff */
[----:B--2---:R-:W-:Y:S02]  /*1a740*/  LOP3.LUT R3, R4, 0x2, RZ, 0xfc, !PT ;  /* 0x0000000204037812 */ /* 0x004fe400078efcff */
[----:B------:R-:W1:Y:S03]  /*1a750*/  S2R R4, SR_TID.X ;  /* 0x0000000000047919 */ /* 0x000e660000002100 */
[----:B------:R2:W-:Y:S04]  /*1a760*/  STL [R1+0x2c], R3 ;  /* 0x00002c0301007387 */ /* 0x0005e80000100800 */
[----:B------:R2:W-:Y:S04]  /*1a770*/  STL [R1+0xc], RZ ;  /* 0x00000cff01007387 */ /* 0x0005e80000100800 */
[----:B------:R2:W-:Y:S04]  /*1a780*/  STL [R1+0x10], R0 ;  /* 0x0000100001007387 */ /* 0x0005e80000100800 */
        /* <DEDUP_REMOVED lines=9> */
.L_x_8072:
[----:B--23--:R-:W1:Y:S02]  /*1a820*/  LDC.64 R2, c[0x0][0xc60] ;  /* 0x00031800ff027b82 */ /* 0x00ce640000000a00 */
        /* <DEDUP_REMOVED lines=56> */
.L_x_7984:
        /* <DEDUP_REMOVED lines=14> */
.L_x_7985:
[----:B------:R-:W-:Y:S05]  /*1ac90*/  @!P3 BRA `(.L_x_7986) ;  /* 0x00000000000cb947 */ /* 0x000fea0003800000 */
[----:B------:R-:W2:Y:S04]  /*1aca0*/  LDG.E R9, desc[UR38][R6.64] ;  /* 0x0000002606097981 */ /* 0x000ea8000c1e1900 */
[----:B------:R-:W2:Y:S02]  /*1acb0*/  LDG.E R6, desc[UR38][R6.64+0x4] ;  /* 0x0000042606067981 */ /* 0x000ea4000c1e1900 */
[----:B--2---:R-:W-:-:S07]  /*1acc0*/  IMAD.IADD R9, R6, 0x1, -R9 ;  /* 0x0000000106097824 */ /* 0x004fce00078e0a09 */
.L_x_7986:
[----:B01----:R-:W2:Y:S01]  /*1acd0*/  @P1 LDG.E R2, desc[UR38][R4.64] ;  /* 0x0000002604021981 */ /* 0x003ea2000c1e1900 */
        /* <DEDUP_REMOVED lines=8> */
[----:B------:R-:W-:-:S05]  /*1ad60*/  VIADD R2, R2, 0x7f ;  /* 0x0000007f02027836 */ /* 0x000fca0000000000 */
[----:B------:R-:W-:-:S04]  /*1ad70*/  SHF.R.S32.HI R3, RZ, 0x1f, R2 ;  /* 0x0000001fff037819 */ /* 0x000fc80000011402 */
[----:B------:R-:W-:Y:S02]  /*1ad80*/  LEA.HI R3, R3, R2, RZ, 0x7 ;  /* 0x0000000203037211 */ /* 0x000fe400078f38ff */
[----:B------:R-:W-:-:S04]  /*1ad90*/  SHF.R.S32.HI R2, RZ, 0x1f, R10 ;  /* 0x0000001fff027819 */ /* 0x000fc8000001140a */
[----:B------:R-:W-:Y:S02]  /*1ada0*/  LEA.HI R2, R2, R10, RZ, 0x7 ;  /* 0x0000000a02027211 */ /* 0x000fe400078f38ff */
[----:B------:R-:W-:Y:S02]  /*1adb0*/  SHF.R.S32.HI R3, RZ, 0x7, R3 ;  /* 0x00000007ff037819 */ /* 0x000fe40000011403 */
[----:B------:R-:W-:-:S04]  /*1adc0*/  SHF.R.S32.HI R2, RZ, 0x7, R2 ;  /* 0x00000007ff027819 */ /* 0x000fc80000011402 */
[----:B------:R-:W-:Y:S01]  /*1add0*/  VIMNMX R6, R3, R2, PT ;  /* 0x0000000203067248 */ /* 0x000fe20003fe0100 */
[----:B------:R-:W-:-:S04]  /*1ade0*/  IMAD.MOV R3, RZ, RZ, -R9 ;  /* 0x000000ffff037224 */ /* 0x000fc800078e0a09 */
[----:B------:R-:W-:Y:S01]  /*1adf0*/  IMAD R2, R6, 0x80, -R9 ;  /* 0x0000008006027824 */ /* 0x000fe200078e0a09 */
[----:B------:R-:W-:-:S04]  /*1ae00*/  VIMNMX R3, RZ, R3, !PT ;  /* 0x00000003ff037248 */ /* 0x000fc80007fe0100 */
[----:B------:R-:W-:-:S04]  /*1ae10*/  VIMNMX R0, R2, R0, PT ;  /* 0x0000000002007248 */ /* 0x000fc80003fe0100 */
[----:B------:R-:W-:Y:S01]  /*1ae20*/  ISETP.GT.AND P0, PT, R0, R3, PT ;  /* 0x000000030000720c */ /* 0x000fe20003f04270 */
[----:B------:R0:W-:-:S12]  /*1ae30*/  STL [R1+0x20], R6 ;  /* 0x0000200601007387 */ /* 0x0001d80000100800 */
[----:B------:R-:W-:Y:S01]  /*1ae40*/  @P0 VIADD R2, R0, 0x7f ;  /* 0x0000007f00020836 */ /* 0x000fe20000000000 */
[----:B------:R-:W-:-:S04]  /*1ae50*/  SHF.R.U32.HI R0, RZ, 0x7, R3 ;  /* 0x00000007ff007819 */ /* 0x000fc80000011603 */
[----:B------:R-:W-:Y:S01]  /*1ae60*/  @P0 SHF.R.S32.HI R3, RZ, 0x1f, R2 ;  /* 0x0000001fff030819 */ /* 0x000fe20000011402 */
[----:B------:R-:W-:-:S03]  /*1ae70*/  IMAD.MOV.U32 R4, RZ, RZ, R0 ;  /* 0x000000ffff047224 */ /* 0x000fc600078e0000 */
[----:B------:R-:W-:-:S04]  /*1ae80*/  @P0 LEA.HI R2, R3, R2, RZ, 0x7 ;  /* 0x0000000203020211 */ /* 0x000fc800078f38ff */
[----:B------:R-:W-:-:S04]  /*1ae90*/  @P0 SHF.R.S32.HI R4, RZ, 0x7, R2 ;  /* 0x00000007ff040819 */ /* 0x000fc80000011402 */
        /* <DEDUP_REMOVED lines=12> */
.L_x_8190:
[----:B------:R-:W-:-:S03]  /*1af60*/  UMOV UR4, 0xffffffff ;  /* 0xffffffff00047882 */ /* 0x000fc60000000000 */
[----:B------:R-:W-:Y:S05]  /*1af70*/  BRA.DIV UR4, `(.L_x_7990) ;  /* 0x0000006204b87947 */ /* 0x000fea000b800000 */
[----:B------:R-:W-:-:S13]  /*1af80*/  ELECT P6, URZ, PT ;  /* 0x00000000003f782f */ /* 0x000fda00038c0000 */
.L_x_8193:
        /* <DEDUP_REMOVED lines=12> */
.L_x_8194:
[----:B------:R-:W-:Y:S05]  /*1b050*/  BSYNC B1 ;  /* 0x0000000000017941 */ /* 0x000fea0003800000 */
.L_x_7991:
        /* <DEDUP_REMOVED lines=8> */
.L_x_8195:
        /* <DEDUP_REMOVED lines=11> */
.L_x_7996:
        /* <DEDUP_REMOVED lines=24> */
.L_x_8196:
        /* <DEDUP_REMOVED lines=10> */
.L_x_7998:
        /* <DEDUP_REMOVED lines=20> */
.L_x_7994:
[----:B------:R-:W-:Y:S05]  /*1b4f0*/  BSYNC B1 ;  /* 0x0000000000017941 */ /* 0x000fea0003800000 */
.L_x_7993:
[----:B0-----:R-:W2:Y:S04]  /*1b500*/  LDL.LU R5, [R1+0xc] ;  /* 0x00000c0001057983 */ /* 0x001ea80000300800 */
        /* <DEDUP_REMOVED lines=15> */
.L_x_8005:
        /* <DEDUP_REMOVED lines=9> */
.L_x_8197:
        /* <DEDUP_REMOVED lines=11> */
.L_x_8002:
        /* <DEDUP_REMOVED lines=22> */
.L_x_8198:
        /* <DEDUP_REMOVED lines=8> */
.L_x_8004:
        /* <DEDUP_REMOVED lines=19> */
.L_x_8000:
[----:B------:R-:W-:Y:S05]  /*1ba50*/  BSYNC B1 ;  /* 0x0000000000017941 */ /* 0x000fea0003800000 */
.L_x_7999:
        /* <DEDUP_REMOVED lines=13> */
.L_x_7988:
[----:B------:R-:W-:Y:S05]  /*1bb30*/  BSYNC B0 ;  /* 0x0000000000007941 */ /* 0x000fea0003800000 */
.L_x_7987:
        /* <DEDUP_REMOVED lines=23> */
.L_x_8007:
        /* <DEDUP_REMOVED lines=23> */
.L_x_8009:
        /* <DEDUP_REMOVED lines=20> */
.L_x_8011:
        /* <DEDUP_REMOVED lines=16> */
.L_x_8010:
[----:B------:R-:W2:Y:S01]  /*1c060*/  LDL.LU R2, [R1+0x24] ;  /* 0x0000240001027983 */ /* 0x000ea20000300800 */
[----:B------:R-:W-:-:S03]  /*1c070*/  ULDC.64 UR4, c[0x0][0x9f8] ;  /* 0x00027e0000047ab9 */ /* 0x000fc60000000a00 */
[----:B------:R-:W3:Y:S04]  /*1c080*/  LDL.LU R0, [R1+0x28] ;  /* 0x0000280001007983 */ /* 0x000ee80000300800 */
[----:B------:R-:W4:Y:S04]  /*1c090*/  LDL.LU R4, [R1+0x38] ;  /* 0x0000380001047983 */ /* 0x000f280000300800 */
[----:B------:R-:W4:Y:S01]  /*1c0a0*/  LDL.LU R6, [R1+0x1c] ;  /* 0x00001c0001067983 */ /* 0x000f220000300800 */
[----:B------:R-:W-:-:S04]  /*1c0b0*/  ISETP.NE.U32.AND P0, PT, RZ, UR4, PT ;  /* 0x00000004ff007c0c */ /* 0x000fc8000bf05070 */
[----:B------:R-:W-:Y:S01]  /*1c0c0*/  ISETP.NE.AND.EX P0, PT, RZ, UR5, PT, P0 ;  /* 0x00000005ff007c0c */ /* 0x000fe2000bf05300 */
[----:B0-----:R-:W0:Y:S01]  /*1c0d0*/  S2R R7, SR_TID.X ;  /* 0x0000000000077919 */ /* 0x001e220000002100 */
[----:B------:R-:W-:Y:S01]  /*1c0e0*/  IMAD.MOV.U32 R5, RZ, RZ, R18 ;  /* 0x000000ffff057224 */ /* 0x000fe200078e0012 */
        /* <DEDUP_REMOVED lines=17> */
[----:B0-----:R-:W-:-:S05]  /*1c200*/  @P0 IMAD.HI.U32 R2, R18, R2, RZ ;  /* 0x0000000212020227 */ /* 0x001fca00078e00ff */
[----:B-1----:R-:W-:Y:S02]  /*1c210*/  @P0 SHF.R.U32.HI R5, RZ, R4, R2 ;  /* 0x00000004ff050219 */ /* 0x002fe40000011602 */
[----:B------:R-:W-:-:S04]  /*1c220*/  ISETP.NE.U32.AND P0, PT, RZ, UR4, PT ;  /* 0x00000004ff007c0c */ /* 0x000fc8000bf05070 */
[----:B------:R-:W-:-:S04]  /*1c230*/  ISETP.NE.AND.EX P0, PT, RZ, UR5, PT, P0 ;  /* 0x00000005ff007c0c */ /* 0x000fc8000bf05300 */
[----:B------:R-:W-:-:S09]  /*1c240*/  SEL R2, R6, RZ, !P0 ;  /* 0x000000ff06027207 */ /* 0x000fd20004000000 */
.L_x_8012:
        /* <DEDUP_REMOVED lines=16> */
.L_x_8013:
        /* <DEDUP_REMOVED lines=18> */
.L_x_8201:
[----:B------:R-:W-:Y:S01]  /*1c470*/  UMOV UR4, 0xffffffff ;  /* 0xffffffff00047882 */ /* 0x000fe20000000000 */
[----:B------:R-:W-:Y:S02]  /*1c480*/  SHF.R.S32.HI R17, RZ, 0x1f, R0 ;  /* 0x0000001fff117819 */ /* 0x000fe40000011400 */
[----:B------:R-:W-:Y:S05]  /*1c490*/  BRA.DIV UR4, `(.L_x_8015) ;  /* 0x0000005204287947 */ /* 0x000fea000b800000 */
[----:B------:R-:W-:-:S13]  /*1c4a0*/  ELECT P6, URZ, PT ;  /* 0x00000000003f782f */ /* 0x000fda00038c0000 */
.L_x_8204:
        /* <DEDUP_REMOVED lines=21> */
.L_x_8017:
        /* <DEDUP_REMOVED lines=9> */
.L_x_8205:
        /* <DEDUP_REMOVED lines=11> */
.L_x_8019:
        /* <DEDUP_REMOVED lines=27> */
.L_x_8016:
        /* <DEDUP_REMOVED lines=39> */
.L_x_8206:
[----:B------:R-:W-:Y:S05]  /*1cb60*/  BSYNC B0 ;  /* 0x0000000000007941 */ /* 0x000fea0003800000 */
.L_x_8020:
        /* <DEDUP_REMOVED lines=34> */
[----:B------:R-:W-:-:S04]  /*1cd90*/  IMAD.MOV.U32 R10, RZ, RZ, R3 ;  /* 0x000000ffff0a7224 */ /* 0x000fc800078e0003 */
[----:B------:R-:W-:-:S04]  /*1cda0*/  IMAD.WIDE.U32 R10, R0, UR4, R10 ;  /* 0x00000004000a7c25 */ /* 0x000fc8000f8e000a */
[----:B------:R-:W-:Y:S01]  /*1cdb0*/  IMAD.IADD R7, R7, 0x1, R11 ;  /* 0x0000000107077824 */ /* 0x000fe200078e020b */
[----:B------:R-:W-:-:S04]  /*1cdc0*/  LEA R8, P0, R10, R8, 0x2 ;  /* 0x000000080a087211 */ /* 0x000fc800078010ff */
[----:B------:R-:W-:Y:S01]  /*1cdd0*/  LEA.HI.X R9, R10, R9, R7, 0x2, P0 ;  /* 0x000000090a097211 */ /* 0x000fe200000f1407 */
[----:B------:R-:W-:-:S04]  /*1cde0*/  IMAD.MOV R7, RZ, RZ, -R3 ;  /* 0x000000ffff077224 */ /* 0x000fc800078e0a03 */
[----:B------:R0:W5:Y:S01]  /*1cdf0*/  LDG.E R3, desc[UR38][R8.64] ;  /* 0x0000002608037981 */ /* 0x000162000c1e1900 */
[----:B------:R-:W-:-:S07]  /*1ce00*/  IMAD R7, R14, R7, R2 ;  /* 0x000000070e077224 */ /* 0x000fce00078e0202 */
.L_x_8028:
[----:B0-----:R-:W0:Y:S01]  /*1ce10*/  S2R R9, SR_CgaCtaId ;  /* 0x0000000000097919 */ /* 0x001e220000008800 */
[----:B------:R-:W-:-:S04]  /*1ce20*/  MOV R8, 0x400 ;  /* 0x0000040000087802 */ /* 0x000fc80000000f00 */
[----:B0-----:R-:W-:Y:S02]  /*1ce30*/  LEA R8, R9, R8, 0x18 ;  /* 0x0000000809087211 */ /* 0x001fe400078ec0ff */
[----:B------:R-:W-:-:S03]  /*1ce40*/  SHF.L.U32 R9, R13, 0x1f, RZ ;  /* 0x0000001f0d097819 */ /* 0x000fc600000006ff */
[----:B------:R-:W-:-:S04]  /*1ce50*/  IMAD R8, R12, 0x8, R8 ;  /* 0x000000080c087824 */ /* 0x000fc800078e0208 */
[----:B------:R-:W0:Y:S02]  /*1ce60*/  SYNCS.PHASECHK.TRANS64.TRYWAIT P0, [R8+URZ+0x28840], R9 ;  /* 0x02884009080075a7 */ /* 0x000e24000800017f */
[----:B0-----:R-:W-:Y:S05]  /*1ce70*/  @!P0 BRA `(.L_x_8029) ;  /* 0x0000004800048947 */ /* 0x001fea0003800000 */
.L_x_8207:
        /* <DEDUP_REMOVED lines=11> */
.L_x_8030:
        /* <DEDUP_REMOVED lines=32> */
.L_x_8208:
[----:B------:R-:W2:Y:S01]  /*1d130*/  LDL R10, [R1+0x2c] ;  /* 0x00002c00010a7983 */ /* 0x000ea20000100800 */
[----:B------:R-:W1:Y:S02]  /*1d140*/  S2R R11, SR_TID.X ;  /* 0x00000000000b7919 */ /* 0x000e640000002100 */
[----:B-1----:R-:W-:-:S04]  /*1d150*/  LOP3.LUT R11, R11, 0x7f, RZ, 0xc0, !PT ;  /* 0x0000007f0b0b7812 */ /* 0x002fc800078ec0ff */
[----:B------:R-:W-:-:S13]  /*1d160*/  ISETP.NE.AND P0, PT, R11, RZ, PT ;  /* 0x000000ff0b00720c */ /* 0x000fda0003f05270 */
[----:B0-----:R-:W-:-:S04]  /*1d170*/  @!P0 IMAD.MOV.U32 R9, RZ, RZ, 0x8000 ;  /* 0x00008000ff098424 */ /* 0x001fc800078e00ff */
[----:B------:R2:W-:Y:S02]  /*1d180*/  @!P0 SYNCS.ARRIVE.TRANS64 RZ, [R8+URZ+0x28850], R9 ;  /* 0x0288500908ff89a7 */ /* 0x0005e4000800003f */
[----:B--2---:R-:W-:-:S04]  /*1d190*/  PRMT R9, R10, 0x9910, RZ ;  /* 0x000099100a097816 */ /* 0x004fc800000000ff */
[----:B------:R-:W-:-:S13]  /*1d1a0*/  ISETP.NE.AND P0, PT, R9, 0x2, PT ;  /* 0x000000020900780c */ /* 0x000fda0003f05270 */
[----:B------:R-:W-:Y:S05]  /*1d1b0*/  @P0 BRA `(.L_x_8032) ;  /* 0x0000000000040947 */ /* 0x000fea0003800000 */
[----:B------:R-:W-:Y:S01]  /*1d1c0*/  BPT.TRAP 0x1 ;  /* 0x000000040000795c */ /* 0x000fe20000300000 */
.L_x_8032:
[----:B------:R-:W2:Y:S02]  /*1d1d0*/  LDL R9, [R1+0x14] ;  /* 0x0000140001097983 */ /* 0x000ea40000100800 */
[----:B--2---:R-:W-:-:S13]  /*1d1e0*/  LOP3.LUT P0, RZ, R9, 0x40, RZ, 0xc0, !PT ;  /* 0x0000004009ff7812 */ /* 0x004fda000780c0ff */
[----:B------:R-:W-:Y:S05]  /*1d1f0*/  @P0 BRA `(.L_x_8033) ;  /* 0x0000000000040947 */ /* 0x000fea0003800000 */
[----:B------:R-:W-:Y:S01]  /*1d200*/  BPT.TRAP 0x1 ;  /* 0x000000040000795c */ /* 0x000fe20000300000 */
.L_x_8033:
        /* <DEDUP_REMOVED lines=29> */
.L_x_8027:
[----:B------:R-:W-:Y:S05]  /*1d3e0*/  BSYNC B2 ;  /* 0x0000000000027941 */ /* 0x000fea0003800000 */
.L_x_8026:
[----:B------:R-:W2:Y:S04]  /*1d3f0*/  LDL.LU R3, [R1+0x20] ;  /* 0x0000200001037983 */ /* 0x000ea80000300800 */
[----:B------:R0:W-:Y:S04]  /*1d400*/  STL [R1], R12 ;  /* 0x0000000c01007387 */ /* 0x0001e80000100800 */
[----:B------:R0:W-:Y:S02]  /*1d410*/  STL [R1+0x8], R13 ;  /* 0x0000080d01007387 */ /* 0x0001e40000100800 */
[----:B0-2---:R-:W-:-:S07]  /*1d420*/  VIADD R7, R3, 0xfffffffd ;  /* 0xfffffffd03077836 */ /* 0x005fce0000000000 */
.L_x_8025:
[----:B------:R-:W-:Y:S05]  /*1d430*/  BSYNC B1 ;  /* 0x0000000000017941 */ /* 0x000fea0003800000 */
.L_x_8024:
[----:B------:R-:W-:-:S13]  /*1d440*/  ISETP.NE.AND P0, PT, R2, RZ, PT ;  /* 0x000000ff0200720c */ /* 0x000fda0003f05270 */
[----:B------:R-:W-:Y:S05]  /*1d450*/  @!P0 BRA `(.L_x_8023) ;  /* 0x0000000c00f48947 */ /* 0x000fea0003800000 */
[----:B------:R-:W-:-:S07]  /*1d460*/  IMAD.MOV.U32 R11, RZ, RZ, R6 ;  /* 0x000000ffff0b7224 */ /* 0x000fce00078e0006 */
.L_x_8050:
        /* <DEDUP_REMOVED lines=32> */
.L_x_8036:
[----:B------:R-:W1:Y:S01]  /*1d670*/  S2R R3, SR_CgaCtaId ;  /* 0x0000000000037919 */ /* 0x000e620000008800 */
[----:B------:R-:W-:-:S04]  /*1d680*/  MOV R2, 0x400 ;  /* 0x0000040000027802 */ /* 0x000fc80000000f00 */
[----:B-1----:R-:W-:Y:S02]  /*1d690*/  LEA R2, R3, R2, 0x18 ;  /* 0x0000000203027211 */ /* 0x002fe400078ec0ff */
[----:B------:R-:W-:-:S03]  /*1d6a0*/  SHF.L.U32 R3, R9, 0x1f, RZ ;  /* 0x0000001f09037819 */ /* 0x000fc600000006ff */
[----:B------:R-:W-:-:S04]  /*1d6b0*/  IMAD R2, R8, 0x8, R2 ;  /* 0x0000000808027824 */ /* 0x000fc800078e0202 */
[----:B------:R-:W1:Y:S02]  /*1d6c0*/  SYNCS.PHASECHK.TRANS64.TRYWAIT P0, [R2+URZ+0x28840], R3 ;  /* 0x02884003020075a7 */ /* 0x000e64000800017f */
[----:B-1----:R-:W-:Y:S05]  /*1d6d0*/  @!P0 BRA `(.L_x_8037) ;  /* 0x0000004000148947 */ /* 0x002fea0003800000 */
.L_x_8209:
        /* <DEDUP_REMOVED lines=11> */
.L_x_8038:
        /* <DEDUP_REMOVED lines=32> */
.L_x_8210:
        /* <DEDUP_REMOVED lines=10> */
.L_x_8040:
[----:B------:R-:W2:Y:S02]  /*1da30*/  LDL R3, [R1+0x14] ;  /* 0x0000140001037983 */ /* 0x000ea40000100800 */
[----:B--2---:R-:W-:-:S13]  /*1da40*/  LOP3.LUT P0, RZ, R3, 0x40, RZ, 0xc0, !PT ;  /* 0x0000004003ff7812 */ /* 0x004fda000780c0ff */
[----:B------:R-:W-:Y:S05]  /*1da50*/  @P0 BRA `(.L_x_8041) ;  /* 0x0000000000040947 */ /* 0x000fea0003800000 */
[----:B------:R-:W-:Y:S01]  /*1da60*/  BPT.TRAP 0x1 ;  /* 0x000000040000795c */ /* 0x000fe20000300000 */
.L_x_8041:
        /* <DEDUP_REMOVED lines=29> */
.L_x_8035:
[----:B------:R-:W-:Y:S05]  /*1dc40*/  BSYNC B1 ;  /* 0x0000000000017941 */ /* 0x000fea0003800000 */
.L_x_8034:
        /* <DEDUP_REMOVED lines=31> */
.L_x_8044:
[----:B------:R-:W2:Y:S01]  /*1de40*/  S2R R3, SR_CgaCtaId ;  /* 0x0000000000037919 */ /* 0x000ea20000008800 */
[----:B------:R-:W-:-:S04]  /*1de50*/  MOV R2, 0x400 ;  /* 0x0000040000027802 */ /* 0x000fc80000000f00 */
[----:B--2---:R-:W-:Y:S02]  /*1de60*/  LEA R2, R3, R2, 0x18 ;  /* 0x0000000203027211 */ /* 0x004fe400078ec0ff */
[----:B------:R-:W-:-:S03]  /*1de70*/  SHF.L.U32 R3, R14, 0x1f, RZ ;  /* 0x0000001f0e037819 */ /* 0x000fc600000006ff */
[----:B------:R-:W-:-:S04]  /*1de80*/  IMAD R2, R15, 0x8, R2 ;  /* 0x000000080f027824 */ /* 0x000fc800078e0202 */
[----:B------:R-:W2:Y:S02]  /*1de90*/  SYNCS.PHASECHK.TRANS64.TRYWAIT P0, [R2+URZ+0x28840], R3 ;  /* 0x02884003020075a7 */ /* 0x000ea4000800017f */
[----:B--2---:R-:W-:Y:S05]  /*1dea0*/  @!P0 BRA `(.L_x_8045) ;  /* 0x0000003800488947 */ /* 0x004fea0003800000 */
.L_x_8211:
        /* <DEDUP_REMOVED lines=11> */
.L_x_8046:
        /* <DEDUP_REMOVED lines=31> */
.L_x_8212:
[----:B------:R-:W2:Y:S01]  /*1e150*/  LDL R12, [R1+0x2c] ;  /* 0x00002c00010c7983 */ /* 0x000ea20000100800 */
[----:B------:R-:W1:Y:S02]  /*1e160*/  S2R R3, SR_TID.X ;  /* 0x0000000000037919 */ /* 0x000e640000002100 */
[----:B-1----:R-:W-:-:S04]  /*1e170*/  LOP3.LUT R3, R3, 0x7f, RZ, 0xc0, !PT ;  /* 0x0000007f03037812 */ /* 0x002fc800078ec0ff */
[----:B------:R-:W-:-:S13]  /*1e180*/  ISETP.NE.AND P0, PT, R3, RZ, PT ;  /* 0x000000ff0300720c */ /* 0x000fda0003f05270 */
[----:B------:R-:W-:-:S04]  /*1e190*/  @!P0 IMAD.MOV.U32 R3, RZ, RZ, 0x8000 ;  /* 0x00008000ff038424 */ /* 0x000fc800078e00ff */
[----:B------:R2:W-:Y:S02]  /*1e1a0*/  @!P0 SYNCS.ARRIVE.TRANS64 RZ, [R2+URZ+0x28850], R3 ;  /* 0x0288500302ff89a7 */ /* 0x0005e4000800003f */
[----:B--2---:R-:W-:-:S04]  /*1e1b0*/  PRMT R3, R12, 0x9910, RZ ;  /* 0x000099100c037816 */ /* 0x004fc800000000ff */
[----:B------:R-:W-:-:S13]  /*1e1c0*/  ISETP.NE.AND P0, PT, R3, 0x2, PT ;  /* 0x000000020300780c */ /* 0x000fda0003f05270 */
[----:B------:R-:W-:Y:S05]  /*1e1d0*/  @P0 BRA `(.L_x_8048) ;  /* 0x0000000000040947 */ /* 0x000fea0003800000 */
[----:B------:R-:W-:Y:S01]  /*1e1e0*/  BPT.TRAP 0x1 ;  /* 0x000000040000795c */ /* 0x000fe20000300000 */
.L_x_8048:
[----:B------:R-:W2:Y:S02]  /*1e1f0*/  LDL R3, [R1+0x14] ;  /* 0x0000140001037983 */ /* 0x000ea40000100800 */
[----:B--2---:R-:W-:-:S13]  /*1e200*/  LOP3.LUT P0, RZ, R3, 0x40, RZ, 0xc0, !PT ;  /* 0x0000004003ff7812 */ /* 0x004fda000780c0ff */
[----:B------:R-:W-:Y:S05]  /*1e210*/  @P0 BRA `(.L_x_8049) ;  /* 0x0000000000040947 */ /* 0x000fea0003800000 */
[----:B------:R-:W-:Y:S01]  /*1e220*/  BPT.TRAP 0x1 ;  /* 0x000000040000795c */ /* 0x000fe20000300000 */
.L_x_8049:
        /* <DEDUP_REMOVED lines=28> */
.L_x_8043:
[----:B------:R-:W-:Y:S05]  /*1e3f0*/  BSYNC B1 ;  /* 0x0000000000017941 */ /* 0x000fea0003800000 */
.L_x_8042:
[C---:B------:R-:W-:Y:S01]  /*1e400*/  ISETP.GT.AND P0, PT, R7.reuse, 0x1, PT ;  /* 0x000000010700780c */ /* 0x040fe20003f04270 */
[----:B------:R-:W-:-:S12]  /*1e410*/  VIADD R7, R7, 0xfffffffe ;  /* 0xfffffffe07077836 */ /* 0x000fd80000000000 */
[----:B------:R-:W-:Y:S05]  /*1e420*/  @P0 BRA `(.L_x_8050) ;  /* 0xfffffff000100947 */ /* 0x000fea000383ffff */
.L_x_8023:
[----:B------:R-:W-:Y:S05]  /*1e430*/  BSYNC B0 ;  /* 0x0000000000007941 */ /* 0x000fea0003800000 */
.L_x_8022:
[----:B------:R-:W1:Y:S01]  /*1e440*/  S2R R2, SR_TID.X ;  /* 0x0000000000027919 */ /* 0x000e620000002100 */
[----:B------:R-:W-:Y:S01]  /*1e450*/  BSSY B0, `(.L_x_8051) ;  /* 0x0000010000007945 */ /* 0x000fe20003800000 */
[----:B-1----:R-:W-:-:S04]  /*1e460*/  LOP3.LUT R2, R2, 0x1f, RZ, 0xc0, !PT ;  /* 0x0000001f02027812 */ /* 0x002fc800078ec0ff */
[----:B------:R-:W-:-:S13]  /*1e470*/  ISETP.NE.AND P0, PT, R2, RZ, PT ;  /* 0x000000ff0200720c */ /* 0x000fda0003f05270 */
[----:B------:R-:W-:Y:S05]  /*1e480*/  @P0 BRA `(.L_x_8052) ;  /* 0x0000000000300947 */ /* 0x000fea0003800000 */
[----:B------:R-:W1:Y:S01]  /*1e490*/  S2R R3, SR_LANEID ;  /* 0x0000000000037919 */ /* 0x000e620000000000 */
[----:B------:R-:W-:Y:S02]  /*1e4a0*/  VOTEU.ANY UR4, UPT, PT ;  /* 0x0000000000047886 */ /* 0x000fe400038e0100 */
[----:B------:R-:W1:Y:S08]  /*1e4b0*/  FLO.U32 R0, UR4 ;  /* 0x0000000400007d00 */ /* 0x000e7000080e0000 */
[----:B------:R-:W2:Y:S01]  /*1e4c0*/  POPC R7, UR4 ;  /* 0x0000000400077d09 */ /* 0x000ea20008000000 */
[----:B-1----:R-:W-:-:S02]  /*1e4d0*/  ISETP.EQ.U32.AND P0, PT, R0, R3, PT ;  /* 0x000000030000720c */ /* 0x002fc40003f02070 */
[----:B------:R-:W2:Y:S11]  /*1e4e0*/  LDC.64 R2, c[0x0][0xc38] ;  /* 0x00030e00ff027b82 */ /* 0x000eb60000000a00 */
[----:B--2---:R-:W2:Y:S01]  /*1e4f0*/  @P0 ATOMG.E.ADD.STRONG.GPU PT, R3, desc[UR38][R2.64], R7 ;  /* 0x00000007020309a8 */ /* 0x004ea200081ee1e6 */
[----:B------:R-:W1:Y:S02]  /*1e500*/  S2R R8, SR_LTMASK ;  /* 0x0000000000087919 */ /* 0x000e640000003900 */
[----:B-1----:R-:W-:-:S04]  /*1e510*/  LOP3.LUT R8, R8, UR4, RZ, 0xc0, !PT ;  /* 0x0000000408087c12 */ /* 0x002fc8000f8ec0ff */
[----:B------:R-:W1:Y:S01]  /*1e520*/  POPC R9, R8 ;  /* 0x0000000800097309 */ /* 0x000e620000000000 */
[----:B--2---:R-:W1:Y:S02]  /*1e530*/  SHFL.IDX PT, R0, R3, R0, 0x1f ;  /* 0x00001f0003007589 */ /* 0x004e6400000e0000 */
[----:B-1----:R-:W-:-:S07]  /*1e540*/  IADD3 R16, R0, UR36, R9 ;  /* 0x0000002400107c10 */ /* 0x002fce000fffe009 */
.L_x_8052:
[----:B------:R-:W-:Y:S05]  /*1e550*/  BSYNC B0 ;  /* 0x0000000000007941 */ /* 0x000fea0003800000 */
.L_x_8051:
        /* <DEDUP_REMOVED lines=11> */
.L_x_8213:
[----:B------:R-:W2:Y:S01]  /*1e610*/  LDL R2, [R1+0x2c] ;  /* 0x00002c0001027983 */ /* 0x000ea20000100800 */
[----:B------:R-:W3:Y:S02]  /*1e620*/  S2R R7, SR_TID.X ;  /* 0x0000000000077919 */ /* 0x000ee40000002100 */
[----:B---3--:R-:W-:-:S04]  /*1e630*/  LOP3.LUT R7, R7, 0x7f, RZ, 0xc0, !PT ;  /* 0x0000007f07077812 */ /* 0x008fc800078ec0ff */
[----:B------:R-:W-:-:S13]  /*1e640*/  ISETP.NE.AND P0, PT, R7, RZ, PT ;  /* 0x000000ff0700720c */ /* 0x000fda0003f05270 */
[----:B-1----:R-:W-:-:S04]  /*1e650*/  @!P0 IMAD.MOV.U32 R3, RZ, RZ, 0x8000 ;  /* 0x00008000ff038424 */ /* 0x002fc800078e00ff */
[----:B------:R1:W-:Y:S01]  /*1e660*/  @!P0 SYNCS.ARRIVE.TRANS64 RZ, [R0+URZ+0x28850], R3 ;  /* 0x0288500300ff89a7 */ /* 0x0003e2000800003f */
[----:B--2---:R-:W-:-:S04]  /*1e670*/  PRMT R2, R2, 0x9910, RZ ;  /* 0x0000991002027816 */ /* 0x004fc800000000ff */
[----:B------:R-:W-:-:S13]  /*1e680*/  ISETP.NE.AND P0, PT, R2, 0x2, PT ;  /* 0x000000020200780c */ /* 0x000fda0003f05270 */
[----:B-1----:R-:W-:Y:S05]  /*1e690*/  @P0 BRA `(.L_x_8056) ;  /* 0x0000000000040947 */ /* 0x002fea0003800000 */
[----:B------:R-:W-:Y:S01]  /*1e6a0*/  BPT.TRAP 0x1 ;  /* 0x000000040000795c */ /* 0x000fe20000300000 */
.L_x_8056:
[----:B------:R-:W2:Y:S02]  /*1e6b0*/  LDL R2, [R1+0x14] ;  /* 0x0000140001027983 */ /* 0x000ea40000100800 */
[----:B--2---:R-:W-:-:S13]  /*1e6c0*/  LOP3.LUT P0, RZ, R2, 0x40, RZ, 0xc0, !PT ;  /* 0x0000004002ff7812 */ /* 0x004fda000780c0ff */
[----:B------:R-:W-:Y:S05]  /*1e6d0*/  @P0 BRA `(.L_x_8057) ;  /* 0x0000000000040947 */ /* 0x000fea0003800000 */
[----:B------:R-:W-:Y:S01]  /*1e6e0*/  BPT.TRAP 0x1 ;  /* 0x000000040000795c */ /* 0x000fe20000300000 */
.L_x_8057:
        /* <DEDUP_REMOVED lines=27> */
.L_x_8054:
[----:B------:R-:W-:Y:S05]  /*1e8a0*/  BSYNC B0 ;  /* 0x0000000000007941 */ /* 0x000fea0003800000 */
.L_x_8053:
        /* <DEDUP_REMOVED lines=9> */
.L_x_8008:
[----:B------:R-:W-:Y:S05]  /*1e940*/  BSYNC B6 ;  /* 0x0000000000067941 */ /* 0x000fea0003800000 */
.L_x_8006:
[----:B------:R-:W-:-:S03]  /*1e950*/  UMOV UR4, 0xffffffff ;  /* 0xffffffff00047882 */ /* 0x000fc60000000000 */
[----:B------:R-:W-:Y:S05]  /*1e960*/  BRA.DIV UR4, `(.L_x_8058) ;  /* 0x0000002e04d47947 */ /* 0x000fea000b800000 */
[----:B------:R2:W3:Y:S04]  /*1e970*/  SHFL.IDX PT, R4, R16, RZ, 0x1f ;  /* 0x00001fff10047589 */ /* 0x0004e800000e0000 */
[----:B------:R2:W4:Y:S02]  /*1e980*/  SHFL.IDX PT, R6, R16, 0x1, 0x1f ;  /* 0x00201f0010067f89 */ /* 0x00052400000e0000 */
.L_x_8217:
[----:B------:R-:W5:Y:S01]  /*1e990*/  S2R R9, SR_TID.X ;  /* 0x0000000000097919 */ /* 0x000f620000002100 */
[----:B------:R-:W-:Y:S01]  /*1e9a0*/  ULDC UR4, c[0x0][0xc14] ;  /* 0x0003050000047ab9 */ /* 0x000fe20000000800 */
[----:B------:R-:W-:Y:S01]  /*1e9b0*/  BSSY B0, `(.L_x_8059) ;  /* 0x000000b000007945 */ /* 0x000fe20003800000 */
[----:B-1----:R-:W-:Y:S02]  /*1e9c0*/  IMAD.U32 R0, RZ, RZ, UR4 ;  /* 0x00000004ff007e24 */ /* 0x002fe4000f8e00ff */
[----:B------:R-:W-:Y:S01]  /*1e9d0*/  IMAD.MOV.U32 R3, RZ, RZ, RZ ;  /* 0x000000ffff037224 */ /* 0x000fe200078e00ff */
[----:B-----5:R-:W-:-:S04]  /*1e9e0*/  LOP3.LUT R9, R9, 0x1f, RZ, 0xc0, !PT ;  /* 0x0000001f09097812 */ /* 0x020fc800078ec0ff */
[C---:B------:R-:W-:Y:S01]  /*1e9f0*/  ISETP.NE.AND P0, PT, R9.reuse, 0x1f, PT ;  /* 0x0000001f0900780c */ /* 0x040fe20003f05270 */
[----:B------:R-:W-:-:S05]  /*1ea00*/  IMAD.IADD R5, R9, 0x1, R19 ;  /* 0x0000000109057824 */ /* 0x000fca00078e0213 */
[----:B------:R-:W-:-:S13]  /*1ea10*/  ISETP.GE.OR P0, PT, R5, R0, !P0 ;  /* 0x000000000500720c */ /* 0x000fda0004706670 */
[----:B------:R-:W-:Y:S05]  /*1ea20*/  @P0 BRA `(.L_x_8060) ;  /* 0x00000000000c0947 */ /* 0x000fea0003800000 */
[----:B------:R-:W1:Y:S02]  /*1ea30*/  LDC.64 R2, c[0x0][0xc58] ;  /* 0x00031600ff027b82 */ /* 0x000e640000000a00 */
[----:B-1----:R-:W-:-:S06]  /*1ea40*/  IMAD.WIDE R2, R5, 0x4, R2 ;  /* 0x0000000405027825 */ /* 0x002fcc00078e0202 */
[----:B------:R1:W5:Y:S02]  /*1ea50*/  LDG.E R3, desc[UR38][R2.64] ;  /* 0x0000002602037981 */ /* 0x000364000c1e1900 */
.L_x_8060:
[----:B------:R-:W-:Y:S05]  /*1ea60*/  BSYNC B0 ;  /* 0x0000000000007941 */ /* 0x000fea0003800000 */
.L_x_8059:
        /* <DEDUP_REMOVED lines=21> */
[----:B-1----:R-:W-:-:S05]  /*1ebc0*/  IMAD.IADD R2, R8, 0x1, R9 ;  /* 0x0000000108027824 */ /* 0x002fca00078e0209 */
[----:B------:R0:W1:Y:S02]  /*1ebd0*/  SHFL.IDX PT, R14, R2, 0x1f, 0x1f ;  /* 0x03e01f00020e7f89 */ /* 0x00006400000e0000 */
.L_x_8225:
[----:B------:R-:W-:Y:S02]  /*1ebe0*/  ULDC UR4, c[0x0][0xc10] ;  /* 0x0003040000047ab9 */ /* 0x000fe40000000800 */
[----:B------:R-:W-:-:S04]  /*1ebf0*/  IMAD.U32 R5, RZ, RZ, UR4 ;  /* 0x00000004ff057e24 */ /* 0x000fc8000f8e00ff */
[----:B-1----:R-:W-:-:S04]  /*1ec00*/  IMAD R9, R14, R5, RZ ;  /* 0x000000050e097224 */ /* 0x002fc800078e02ff */
[----:B----4-:R-:W-:-:S05]  /*1ec10*/  IMAD.IADD R6, R6, 0x1, R9 ;  /* 0x0000000106067824 */ /* 0x010fca00078e0209 */
[----:B---3--:R-:W-:-:S13]  /*1ec20*/  ISETP.GT.AND P0, PT, R6, R4, PT ;  /* 0x000000040600720c */ /* 0x008fda0003f04270 */
[----:B------:R-:W-:Y:S05]  /*1ec30*/  @P0 BRA `(.L_x_8062) ;  /* 0x0000000000b40947 */ /* 0x000fea0003800000 */
[----:B------:R-:W1:Y:S02]  /*1ec40*/  LDC R0, c[0x0][0xc14] ;  /* 0x00030500ff007b82 */ /* 0x000e640000000800 */
.L_x_8067:
        /* <DEDUP_REMOVED lines=14> */
.L_x_8065:
[----:B------:R-:W-:Y:S05]  /*1ed30*/  BSYNC B0 ;  /* 0x0000000000007941 */ /* 0x000fea0003800000 */
.L_x_8064:
[----:B------:R-:W-:-:S03]  /*1ed40*/  UMOV UR4, 0xffffffff ;  /* 0xffffffff00047882 */ /* 0x000fc60000000000 */
[----:B------:R-:W-:Y:S05]  /*1ed50*/  BRA.DIV UR4, `(.L_x_8066) ;  /* 0x0000002e04f47947 */ /* 0x000fea000b800000 */
[----:B-----5:R-:W0:Y:S01]  /*1ed60*/  SHFL.UP PT, R14, R3, 0x1, RZ ;  /* 0x04200000030e7989 */ /* 0x020e2200000e00ff */
[C---:B------:R-:W-:Y:S02]  /*1ed70*/  ISETP.NE.AND P0, PT, R7.reuse, RZ, PT ;  /* 0x000000ff0700720c */ /* 0x040fe40003f05270 */
[C---:B------:R-:W-:Y:S02]  /*1ed80*/  ISETP.GE.U32.AND P1, PT, R7.reuse, 0x2, PT ;  /* 0x000000020700780c */ /* 0x040fe40003f26070 */
        /* <DEDUP_REMOVED lines=18> */
.L_x_8233:
[----:B------:R-:W-:Y:S02]  /*1eeb0*/  ULDC UR4, c[0x0][0xc10] ;  /* 0x0003040000047ab9 */ /* 0x000fe40000000800 */
[----:B------:R-:W-:-:S04]  /*1eec0*/  IMAD.U32 R5, RZ, RZ, UR4 ;  /* 0x00000004ff057e24 */ /* 0x000fc8000f8e00ff */
[----:B-1----:R-:W-:-:S04]  /*1eed0*/  IMAD R9, R14, R5, RZ ;  /* 0x000000050e097224 */ /* 0x002fc800078e02ff */
[----:B------:R-:W-:-:S05]  /*1eee0*/  IMAD.IADD R6, R9, 0x1, R6 ;  /* 0x0000000109067824 */ /* 0x000fca00078e0206 */
[----:B------:R-:W-:-:S13]  /*1eef0*/  ISETP.GT.AND P0, PT, R6, R4, PT ;  /* 0x000000040600720c */ /* 0x000fda0003f04270 */
[----:B------:R-:W-:Y:S05]  /*1ef00*/  @!P0 BRA `(.L_x_8067) ;  /* 0xfffffffc00508947 */ /* 0x000fea000383ffff */
.L_x_8062:
[----:B------:R-:W-:Y:S01]  /*1ef10*/  IMAD.IADD R9, R6, 0x1, -R9 ;  /* 0x0000000106097824 */ /* 0x000fe200078e0a09 */
[----:B------:R-:W-:-:S03]  /*1ef20*/  UMOV UR4, 0xffffffff ;  /* 0xffffffff00047882 */ /* 0x000fc60000000000 */
[----:B------:R-:W-:-:S05]  /*1ef30*/  IMAD R7, R2, R5, R9 ;  /* 0x0000000502077224 */ /* 0x000fca00078e0209 */
[----:B------:R-:W-:Y:S01]  /*1ef40*/  ISETP.GT.AND P6, PT, R7, R4, PT ;  /* 0x000000040700720c */ /* 0x000fe20003fc4270 */
[----:B------:R-:W-:-:S12]  /*1ef50*/  BRA.DIV UR4, `(.L_x_8068) ;  /* 0x0000003204487947 */ /* 0x000fd8000b800000 */
[----:B------:R-:W-:-:S04]  /*1ef60*/  VOTE.ANY R6, PT, !P6 ;  /* 0x0000000000067806 */ /* 0x000fc800070e0100 */
[----:B------:R-:W1:Y:S02]  /*1ef70*/  POPC R7, R6 ;  /* 0x0000000600077309 */ /* 0x000e640000000000 */
[----:B-1----:R1:W3:Y:S02]  /*1ef80*/  SHFL.IDX PT, R17, R3, R7, 0x1f ;  /* 0x00001f0703117589 */ /* 0x0022e400000e0000 */
.L_x_8237:
[----:B------:R-:W-:Y:S01]  /*1ef90*/  ISETP.NE.AND P0, PT, R6, RZ, PT ;  /* 0x000000ff0600720c */ /* 0x000fe20003f05270 */
[----:B--2---:R-:W-:-:S12]  /*1efa0*/  IMAD.MOV.U32 R16, RZ, RZ, RZ ;  /* 0x000000ffff107224 */ /* 0x004fd800078e00ff */
[----:B------:R-:W-:Y:S05]  /*1efb0*/  @!P0 BRA `(.L_x_8069) ;  /* 0x0000000000108947 */ /* 0x000fea0003800000 */
[----:B------:R-:W-:Y:S01]  /*1efc0*/  UMOV UR4, 0xffffffff ;  /* 0xffffffff00047882 */ /* 0x000fe20000000000 */
[----:B------:R-:W-:Y:S02]  /*1efd0*/  VIADD R12, R7, 0xffffffff ;  /* 0xffffffff070c7836 */ /* 0x000fe40000000000 */
[----:B------:R-:W-:Y:S05]  /*1efe0*/  BRA.DIV UR4, `(.L_x_8070) ;  /* 0x00000032046c7947 */ /* 0x000fea000b800000 */
[----:B------:R2:W4:Y:S02]  /*1eff0*/  SHFL.IDX PT, R16, R2, R12, 0x1f ;  /* 0x00001f0c02107589 */ /* 0x00052400000e0000 */
.L_x_8069:
[----:B012---:R-:W0:Y:S01]  /*1f000*/  LDC.64 R2, c[0x0][0xc68] ;  /* 0x00031a00ff027b82 */ /* 0x007e220000000a00 */
[----:B------:R-:W-:-:S04]  /*1f010*/  IMAD.IADD R19, R7, 0x1, R19 ;  /* 0x0000000107137824 */ /* 0x000fc800078e0213 */
[----:B0-----:R-:W-:-:S05]  /*1f020*/  IMAD.WIDE R2, R19, 0x4, R2 ;  /* 0x0000000413027825 */ /* 0x001fca00078e0202 */
[----:B------:R-:W3:Y:S01]  /*1f030*/  LDG.E R7, desc[UR38][R2.64] ;  /* 0x0000002602077981 */ /* 0x000ee2000c1e1900 */
[----:B----4-:R-:W-:Y:S02]  /*1f040*/  IMAD R16, R16, R5, R9 ;  /* 0x0000000510107224 */ /* 0x010fe400078e0209 */
[----:B---3--:R-:W-:-:S05]  /*1f050*/  IMAD R6, R17, R7, RZ ;  /* 0x0000000711067224 */ /* 0x008fca00078e02ff */
        /* <DEDUP_REMOVED lines=61> */
.L_x_8063:
[----:B------:R-:W-:Y:S01]  /*1f430*/  UMOV UR4, URZ ;  /* 0x0000003f00047c82 */ /* 0x000fe20008000000 */
[----:B------:R-:W-:Y:S01]  /*1f440*/  UMOV UR5, URZ ;  /* 0x0000003f00057c82 */ /* 0x000fe20008000000 */
[----:B------:R-:W-:Y:S01]  /*1f450*/  ULDC UR6, c[0x0][0xc14] ;  /* 0x0003050000067ab9 */ /* 0x000fe20000000800 */
[----:B--2---:R-:W-:Y:S02]  /*1f460*/  IMAD.MOV.U32 R16, RZ, RZ, R4 ;  /* 0x000000ffff107224 */ /* 0x004fe400078e0004 */
[----:B------:R-:W-:Y:S02]  /*1f470*/  IMAD.U32 R17, RZ, RZ, UR4 ;  /* 0x00000004ff117e24 */ /* 0x000fe4000f8e00ff */
[----:B------:R-:W-:Y:S02]  /*1f480*/  IMAD.U32 R18, RZ, RZ, UR5 ;  /* 0x00000005ff127e24 */ /* 0x000fe4000f8e00ff */
[----:B------:R-:W-:-:S07]  /*1f490*/  IMAD.U32 R19, RZ, RZ, UR6 ;  /* 0x00000006ff137e24 */ /* 0x000fce000f8e00ff */
.L_x_8071:
        /* <DEDUP_REMOVED lines=12> */
.L_x_7983:
[----:B-1----:R-:W2:Y:S01]  /*1f560*/  LDL.LU R0, [R1+0x34] ;  /* 0x0000340001007983 */ /* 0x002ea20000300800 */
[----:B------:R-:W-:Y:S01]  /*1f570*/  BSSY B0, `(.L_x_8073) ;  /* 0x000000b000007945 */ /* 0x000fe20003800000 */
[----:B------:R-:W1:Y:S01]  /*1f580*/  S2R R5, SR_CgaCtaId ;  /* 0x0000000000057919 */ /* 0x000e620000008800 */
[----:B--2---:R-:W-:-:S05]  /*1f590*/  VIADD R0, R0, 0x1 ;  /* 0x0000000100007836 */ /* 0x004fca0000000000 */
[----:B---3--:R-:W-:-:S04]  /*1f5a0*/  LEA.HI R2, R0, R0, RZ, 0x1 ;  /* 0x0000000000027211 */ /* 0x008fc800078f08ff */
[----:B------:R-:W-:-:S05]  /*1f5b0*/  LOP3.LUT R3, R2, 0xfffffffe, RZ, 0xc0, !PT ;  /* 0xfffffffe02037812 */ /* 0x000fca00078ec0ff */
[----:B------:R-:W-:Y:S01]  /*1f5c0*/  IMAD.IADD R3, R0, 0x1, -R3 ;  /* 0x0000000100037824 */ /* 0x000fe200078e0a03 */
[----:B------:R-:W-:-:S04]  /*1f5d0*/  MOV R0, 0x400 ;  /* 0x0000040000007802 */ /* 0x000fc80000000f00 */
[----:B-1----:R-:W-:Y:S02]  /*1f5e0*/  LEA R0, R5, R0, 0x18 ;  /* 0x0000000005007211 */ /* 0x002fe400078ec0ff */
[----:B------:R-:W-:-:S04]  /*1f5f0*/  SHF.L.U32 R3, R3, 0x1f, RZ ;  /* 0x0000001f03037819 */ /* 0x000fc800000006ff */
[----:B------:R-:W1:Y:S02]  /*1f600*/  SYNCS.PHASECHK.TRANS64.TRYWAIT P0, [R0+URZ+0x28820], R3 ;  /* 0x02882003000075a7 */ /* 0x000e64000800017f */
[----:B-1----:R-:W-:Y:S05]  /*1f610*/  @!P0 BRA `(.L_x_8074) ;  /* 0x0000002c00088947 */ /* 0x002fea0003800000 */
.L_x_8240:
[----:B------:R-:W-:Y:S05]  /*1f620*/  BSYNC B0 ;  /* 0x0000000000007941 */ /* 0x000fea0003800000 */
.L_x_8073:
[----:B------:R-:W-:-:S03]  /*1f630*/  UMOV UR4, 0xffffffff ;  /* 0xffffffff00047882 */ /* 0x000fc60000000000 */
[----:B------:R-:W-:Y:S05]  /*1f640*/  BRA.DIV UR4, `(.L_x_8075) ;  /* 0x0000002e04107947 */ /* 0x000fea000b800000 */
[----:B------:R-:W2:Y:S02]  /*1f650*/  S2R R2, SR_TID.X ;  /* 0x0000000000027919 */ /* 0x000ea40000002100 */
[----:B--2---:R-:W-:-:S04]  /*1f660*/  SHF.R.U32.HI R2, RZ, 0x5, R2 ;  /* 0x00000005ff027819 */ /* 0x004fc80000011602 */
[----:B------:R-:W-:-:S05]  /*1f670*/  LOP3.LUT R2, R2, 0x3, RZ, 0xc0, !PT ;  /* 0x0000000302027812 */ /* 0x000fca00078ec0ff */
[----:B------:R2:W3:Y:S02]  /*1f680*/  SHFL.IDX PT, R14, R2, RZ, 0x1f ;  /* 0x00001fff020e7589 */ /* 0x0004e400000e0000 */
.L_x_8243:
[----:B---3--:R-:W-:-:S13]  /*1f690*/  ISETP.NE.AND P0, PT, R14, RZ, PT ;  /* 0x000000ff0e00720c */ /* 0x008fda0003f05270 */
[----:B------:R-:W-:Y:S05]  /*1f6a0*/  @P0 BRA `(.L_x_7754) ;  /* 0x0000000000940947 */ /* 0x000fea0003800000 */
[----:B------:R-:W-:-:S03]  /*1f6b0*/  UMOV UR4, 0xffffffff ;  /* 0xffffffff00047882 */ /* 0x000fc60000000000 */
[----:B------:R-:W-:Y:S05]  /*1f6c0*/  BRA.DIV UR4, `(.L_x_8076) ;  /* 0x0000002e04247947 */ /* 0x000fea000b800000 */
[----:B------:R-:W-:-:S13]  /*1f6d0*/  ELECT P6, URZ, PT ;  /* 0x00000000003f782f */ /* 0x000fda00038c0000 */
.L_x_8246:
[----:B------:R-:W-:Y:S05]  /*1f6e0*/  @!P6 BRA `(.L_x_7754) ;  /* 0x000000000084e947 */ /* 0x000fea0003800000 */
[----:B--2---:R-:W2:Y:S02]  /*1f6f0*/  LDL.LU R2, [R1+0x30] ;  /* 0x0000300001027983 */ /* 0x004ea40000300800 */
[----:B--2---:R-:W-:-:S04]  /*1f700*/  LOP3.LUT R2, R2, 0x2, RZ, 0xfc, !PT ;  /* 0x0000000202027812 */ /* 0x004fc800078efcff */
[----:B------:R-:W-:-:S13]  /*1f710*/  ISETP.NE.AND P2, PT, R2, 0x3, PT ;  /* 0x000000030200780c */ /* 0x000fda0003f45270 */
[----:B------:R-:W-:Y:S05]  /*1f720*/  @!P2 BRA `(.L_x_8077) ;  /* 0x000000000004a947 */ /* 0x000fea0003800000 */
[----:B------:R-:W-:Y:S01]  /*1f730*/  BPT.TRAP 0x1 ;  /* 0x000000040000795c */ /* 0x000fe20000300000 */
.L_x_8077:
        /* <DEDUP_REMOVED lines=14> */
.L_x_8247:
[----:B------:R-:W2:Y:S02]  /*1f820*/  SYNCS.PHASECHK.TRANS64.TRYWAIT P0, [R7+URZ], R2 ;  /* 0x00000002070075a7 */ /* 0x000ea4000800017f */
[----:B--2---:R-:W-:Y:S05]  /*1f830*/  @!P0 BRA `(.L_x_8079) ;  /* 0x0000002800fc8947 */ /* 0x004fea0003800000 */
.L_x_8248:
[----:B------:R-:W-:Y:S05]  /*1f840*/  @!P2 BRA `(.L_x_8080) ;  /* 0x000000000004a947 */ /* 0x000fea0003800000 */
[----:B------:R-:W-:Y:S01]  /*1f850*/  BPT.TRAP 0x1 ;  /* 0x000000040000795c */ /* 0x000fe20000300000 */
.L_x_8080:
[----:B------:R-:W3:Y:S01]  /*1f860*/  LDL.LU R4, [R1] ;  /* 0x0000000001047983 */ /* 0x000ee20000300800 */
[----:B------:R-:W-:-:S04]  /*1f870*/  VIADD R0, R0, 0x28860 ;  /* 0x0002886000007836 */ /* 0x000fc80000000000 */
[----:B---3--:R-:W-:-:S04]  /*1f880*/  IMAD R4, R4, 0x8, R0 ;  /* 0x0000000804047824 */ /* 0x008fc800078e0200 */
[----:B------:R-:W3:Y:S02]  /*1f890*/  SYNCS.PHASECHK.TRANS64.TRYWAIT P0, [R4+URZ], R5 ;  /* 0x00000005040075a7 */ /* 0x000ee4000800017f */
[----:B---3--:R-:W-:Y:S05]  /*1f8a0*/  @!P0 BRA `(.L_x_8081) ;  /* 0x0000002800f48947 */ /* 0x008fea0003800000 */
.L_x_8249:
[----:B------:R-:W-:-:S07]  /*1f8b0*/  IMAD R3, R3, 0x8, R0 ;  /* 0x0000000803037824 */ /* 0x000fce00078e0200 */
.L_x_8082:
[----:B----4-:R4:W0:Y:S02]  /*1f8c0*/  SYNCS.PHASECHK.TRANS64.TRYWAIT P0, [R3+URZ], R2 ;  /* 0x00000002030075a7 */ /* 0x010824000800017f */
[----:B0-----:R-:W-:Y:S05]  /*1f8d0*/  @!P0 NANOSLEEP.SYNCS 0x989680 ;  /* 0x009896800000895d */ /* 0x001fea0003900000 */
[----:B------:R-:W0:Y:S02]  /*1f8e0*/  @!P0 SYNCS.PHASECHK.TRANS64 P0, [R3+URZ], R2 ;  /* 0x00000002030085a7 */ /* 0x000e24000800007f */
[----:B0-----:R-:W-:Y:S05]  /*1f8f0*/  @!P0 BRA `(.L_x_8082) ;  /* 0xfffffffc00f08947 */ /* 0x001fea000383ffff */
.L_x_7754:
[----:B------:R-:W-:Y:S05]  /*1f900*/  BSYNC B7 ;  /* 0x0000000000077941 */ /* 0x000fea0003800000 */
.L_x_7751:
[----:B------:R-:W-:Y:S05]  /*1f910*/  EXIT ;  /* 0x000000000000794d */ /* 0x000fea0003800000 */
.L_x_7776:
[----:B0-----:R0:W1:Y:S02]  /*1f920*/  SYNCS.PHASECHK.TRANS64.TRYWAIT P6, [R105+URZ+0x28890], R122 ;  /* 0x0288907a690075a7 */ /* 0x00106400080c017f */
[----:B-1----:R-:W-:Y:S05]  /*1f930*/  @!P6 NANOSLEEP.SYNCS 0x989680 ;  /* 0x009896800000e95d */ /* 0x002fea0003900000 */
[----:B------:R-:W1:Y:S02]  /*1f940*/  @!P6 SYNCS.PHASECHK.TRANS64 P6, [R105+URZ+0x28890], R122 ;  /* 0x0288907a6900e5a7 */ /* 0x000e6400080c007f */
[----:B-1----:R-:W-:Y:S05]  /*1f950*/  @!P6 BRA `(.L_x_7776) ;  /* 0xfffffffc00f0e947 */ /* 0x002fea000383ffff */
[----:B------:R-:W-:Y:S05]  /*1f960*/  BRA `(.L_x_8083) ;  /* 0xfffffe3400f47947 */ /* 0x000fea000383ffff */
.L_x_7812:
[----:B0-----:R0:W1:Y:S02]  /*1f970*/  SYNCS.PHASECHK.TRANS64.TRYWAIT P4, [R105+URZ+0x28890], R122 ;  /* 0x0288907a690075a7 */ /* 0x001064000808017f */
[----:B-1----:R-:W-:Y:S05]  /*1f980*/  @!P4 NANOSLEEP.SYNCS 0x989680 ;  /* 0x009896800000c95d */ /* 0x002fea0003900000 */
[----:B------:R-:W1:Y:S02]  /*1f990*/  @!P4 SYNCS.PHASECHK.TRANS64 P4, [R105+URZ+0x28890], R122 ;  /* 0x0288907a6900c5a7 */ /* 0x000e64000808007f */
[----:B-1----:R-:W-:Y:S05]  /*1f9a0*/  @!P4 BRA `(.L_x_7812) ;  /* 0xfffffffc00f0c947 */ /* 0x002fea000383ffff */
[----:B------:R-:W-:Y:S05]  /*1f9b0*/  BRA `(.L_x_8084) ;  /* 0xfffffe6000147947 */ /* 0x000fea000383ffff */
.L_x_7829:
[----:B0-----:R0:W1:Y:S02]  /*1f9c0*/  SYNCS.PHASECHK.TRANS64.TRYWAIT P3, [R105+URZ+0x28890], R122 ;  /* 0x0288907a690075a7 */ /* 0x001064000806017f */
[----:B-1----:R-:W-:Y:S05]  /*1f9d0*/  @!P3 NANOSLEEP.SYNCS 0x989680 ;  /* 0x009896800000b95d */ /* 0x002fea0003900000 */
[----:B------:R-:W1:Y:S02]  /*1f9e0*/  @!P3 SYNCS.PHASECHK.TRANS64 P3, [R105+URZ+0x28890], R122 ;  /* 0x0288907a6900b5a7 */ /* 0x000e64000806007f */
[----:B-1----:R-:W-:Y:S05]  /*1f9f0*/  @!P3 BRA `(.L_x_7829) ;  /* 0xfffffffc00f0b947 */ /* 0x002fea000383ffff */
[----:B------:R-:W-:Y:S05]  /*1fa00*/  BRA `(.L_x_8085) ;  /* 0xfffffe8000ac7947 */ /* 0x000fea000383ffff */
.L_x_7839:
[----:B--2---:R2:W3:Y:S02]  /*1fa10*/  SYNCS.PHASECHK.TRANS64.TRYWAIT P0, [R105+URZ+0x288b0], R122 ;  /* 0x0288b07a690075a7 */ /* 0x0044e4000800017f */
[----:B---3--:R-:W-:Y:S05]  /*1fa20*/  @!P0 NANOSLEEP.SYNCS 0x989680 ;  /* 0x009896800000895d */ /* 0x008fea0003900000 */
[----:B------:R-:W3:Y:S02]  /*1fa30*/  @!P0 SYNCS.PHASECHK.TRANS64 P0, [R105+URZ+0x288b0], R122 ;  /* 0x0288b07a690085a7 */ /* 0x000ee4000800007f */
[----:B---3--:R-:W-:Y:S05]  /*1fa40*/  @!P0 BRA `(.L_x_7839) ;  /* 0xfffffffc00f08947 */ /* 0x008fea000383ffff */
[----:B------:R-:W-:Y:S05]  /*1fa50*/  BRA `(.L_x_8086) ;  /* 0xfffffe8800487947 */ /* 0x000fea000383ffff */
.L_x_7851:
        /* <DEDUP_REMOVED lines=8> */
.L_x_8088:
[----:B------:R-:W-:Y:S05]  /*1fae0*/  BSYNC B0 ;  /* 0x0000000000007941 */ /* 0x000fea0003800000 */
.L_x_8087:
[----:B------:R-:W-:Y:S01]  /*1faf0*/  IMAD.MOV.U32 R192, RZ, RZ, R14 ;  /* 0x000000ffffc07224 */ /* 0x000fe200078e000e */
[----:B------:R-:W-:Y:S06]  /*1fb00*/  BRA `(.L_x_8089) ;  /* 0xfffffe9000707947 */ /* 0x000fec000383ffff */
.L_x_7869:
[----:B------:R-:W-:Y:S01]  /*1fb10*/  BSSY B1, `(.L_x_8090) ;  /* 0x0000008000017945 */ /* 0x000fe20003800000 */
[----:B------:R-:W-:Y:S02]  /*1fb20*/  IMAD.MOV.U32 R13, RZ, RZ, R5 ;  /* 0x000000ffff0d7224 */ /* 0x000fe400078e0005 */
[----:B------:R-:W-:Y:S02]  /*1fb30*/  IMAD.MOV.U32 R12, RZ, RZ, RZ ;  /* 0x000000ffff0c7224 */ /* 0x000fe400078e00ff */
[----:B------:R-:W-:Y:S02]  /*1fb40*/  IMAD.MOV.U32 R11, RZ, RZ, 0x181f ;  /* 0x0000181fff0b7424 */ /* 0x000fe400078e00ff */
[----:B------:R-:W-:-:S07]  /*1fb50*/  IMAD.MOV.U32 R15, RZ, RZ, -0x1 ;  /* 0xffffffffff0f7424 */ /* 0x000fce00078e00ff */
[----:B01---5:R-:W-:Y:S05]  /*1fb60*/  WARPSYNC.COLLECTIVE R15, `(.L_x_8091) ;  /* 0x000000000f087348 */ /* 0x023fea0003c00000 */
[----:B------:R2:W3:Y:S02]  /*1fb70*/  SHFL.IDX P6, R14, R13, R12, R11 ;  /* 0x0000000c0d0e7389 */ /* 0x0004e400000c000b */
[----:B0123-5:R-:W-:Y:S01]  /*1fb80*/  ENDCOLLECTIVE ;  /* 0x000000000000791b */ /* 0x02ffe20003800000 */
.L_x_8091:
[----:B------:R-:W-:Y:S05]  /*1fb90*/  BSYNC B1 ;  /* 0x0000000000017941 */ /* 0x000fea0003800000 */
.L_x_8090:
[----:B------:R-:W-:Y:S05]  /*1fba0*/  BRA `(.L_x_8092) ;  /* 0xfffffea000f07947 */ /* 0x000fea000383ffff */
.L_x_7870:
        /* <DEDUP_REMOVED lines=8> */
.L_x_8094:
[----:B------:R-:W-:Y:S05]  /*1fc30*/  BSYNC B1 ;  /* 0x0000000000017941 */ /* 0x000fea0003800000 */
.L_x_8093:
[----:B------:R-:W-:Y:S05]  /*1fc40*/  BRA `(.L_x_8095) ;  /* 0xfffffea000d07947 */ /* 0x000fea000383ffff */
.L_x_7871:
        /* <DEDUP_REMOVED lines=8> */
.L_x_8097:
[----:B------:R-:W-:Y:S05]  /*1fcd0*/  BSYNC B1 ;  /* 0x0000000000017941 */ /* 0x000fea0003800000 */
.L_x_8096:
[----:B------:R-:W-:Y:S05]  /*1fce0*/  BRA `(.L_x_8098) ;  /* 0xfffffea000b07947 */ /* 0x000fea000383ffff */
.L_x_7872:
        /* <DEDUP_REMOVED lines=8> */
.L_x_8100:
[----:B------:R-:W-:Y:S05]  /*1fd70*/  BSYNC B1 ;  /* 0x0000000000017941 */ /* 0x000fea0003800000 */
.L_x_8099:
[----:B------:R-:W-:Y:S05]  /*1fd80*/  BRA `(.L_x_8101) ;  /* 0xfffffea000907947 */ /* 0x000fea000383ffff */
.L_x_7873:
[----:B------:R-:W-:Y:S01]  /*1fd90*/  BSSY B1, `(.L_x_8102) ;  /* 0x0000008000017945 */ /* 0x000fe20003800000 */
[----:B------:R-:W-:Y:S02]  /*1fda0*/  IMAD.MOV.U32 R13, RZ, RZ, R5 ;  /* 0x000000ffff0d7224 */ /* 0x000fe400078e0005 */
[----:B------:R-:W-:Y:S02]  /*1fdb0*/  IMAD.MOV.U32 R12, RZ, RZ, 0x1 ;  /* 0x00000001ff0c7424 */ /* 0x000fe400078e00ff */
[----:B------:R-:W-:Y:S02]  /*1fdc0*/  IMAD.MOV.U32 R11, RZ, RZ, 0x181f ;  /* 0x0000181fff0b7424 */ /* 0x000fe400078e00ff */
[----:B------:R-:W-:-:S07]  /*1fdd0*/  IMAD.MOV.U32 R15, RZ, RZ, -0x1 ;  /* 0xffffffffff0f7424 */ /* 0x000fce00078e00ff */
[----:B01---5:R-:W-:Y:S05]  /*1fde0*/  WARPSYNC.COLLECTIVE R15, `(.L_x_8103) ;  /* 0x000000000f087348 */ /* 0x023fea0003c00000 */
[----:B------:R2:W3:Y:S02]  /*1fdf0*/  SHFL.IDX P6, R14, R13, R12, R11 ;  /* 0x0000000c0d0e7389 */ /* 0x0004e400000c000b */
[----:B0123-5:R-:W-:Y:S01]  /*1fe00*/  ENDCOLLECTIVE ;  /* 0x000000000000791b */ /* 0x02ffe20003800000 */
.L_x_8103:
[----:B------:R-:W-:Y:S05]  /*1fe10*/  BSYNC B1 ;  /* 0x0000000000017941 */ /* 0x000fea0003800000 */
.L_x_8102:
[----:B------:R-:W-:Y:S05]  /*1fe20*/  BRA `(.L_x_8104) ;  /* 0xfffffea000707947 */ /* 0x000fea000383ffff */
.L_x_7874:
        /* <DEDUP_REMOVED lines=8> */
.L_x_8106:
[----:B------:R-:W-:Y:S05]  /*1feb0*/  BSYNC B1 ;  /* 0x0000000000017941 */ /* 0x000fea0003800000 */
.L_x_8105:
[----:B------:R-:W-:Y:S05]  /*1fec0*/  BRA `(.L_x_8107) ;  /* 0xfffffea000507947 */ /* 0x000fea000383ffff */
.L_x_7875:
        /* <DEDUP_REMOVED lines=8> */
.L_x_8109:
[----:B------:R-:W-:Y:S05]  /*1ff50*/  BSYNC B1 ;  /* 0x0000000000017941 */ /* 0x000fea0003800000 */
.L_x_8108:
[----:B------:R-:W-:Y:S05]  /*1ff60*/  BRA `(.L_x_8110) ;  /* 0xfffffea000307947 */ /* 0x000fea000383ffff */
.L_x_7876:
        /* <DEDUP_REMOVED lines=8> */
.L_x_8112:
[----:B------:R-:W-:Y:S05]  /*1fff0*/  BSYNC B1 ;  /* 0x0000000000017941 */ /* 0x000fea0003800000 */
.L_x_8111:
[----:B------:R-:W-:Y:S05]  /*20000*/  BRA `(.L_x_8113) ;  /* 0xfffffea000107947 */ /* 0x000fea000383ffff */
.L_x_7877:
        /* <DEDUP_REMOVED lines=8> */
.L_x_8115:
[----:B------:R-:W-:Y:S05]  /*20090*/  BSYNC B1 ;  /* 0x0000000000017941 */ /* 0x000fea0003800000 */
.L_x_8114:
[----:B------:R-:W-:Y:S05]  /*200a0*/  BRA `(.L_x_8116) ;  /* 0xfffffe9c00f07947 */ /* 0x000fea000383ffff */
.L_x_7878:
        /* <DEDUP_REMOVED lines=8> */
.L_x_8118:
[----:B------:R-:W-:Y:S05]  /*20130*/  BSYNC B1 ;  /* 0x0000000000017941 */ /* 0x000fea0003800000 */
.L_x_8117:
[----:B------:R-:W-:Y:S05]  /*20140*/  BRA `(.L_x_8119) ;  /* 0xfffffe9c00d07947 */ /* 0x000fea000383ffff */
.L_x_7879:
        /* <DEDUP_REMOVED lines=8> */
.L_x_8121:
[----:B------:R-:W-:Y:S05]  /*201d0*/  BSYNC B1 ;  /* 0x0000000000017941 */ /* 0x000fea0003800000 */
.L_x_8120:
[----:B------:R-:W-:Y:S05]  /*201e0*/  BRA `(.L_x_8122) ;  /* 0xfffffe9c00b07947 */ /* 0x000fea000383ffff */
.L_x_7880:
        /* <DEDUP_REMOVED lines=8> */
.L_x_8124:
[----:B------:R-:W-:Y:S05]  /*20270*/  BSYNC B1 ;  /* 0x0000000000017941 */ /* 0x000fea0003800000 */
.L_x_8123:
[----:B------:R-:W-:Y:S05]  /*20280*/  BRA `(.L_x_8125) ;  /* 0xfffffe9c00907947 */ /* 0x000fea000383ffff */
.L_x_7881:
        /* <DEDUP_REMOVED lines=8> */
.L_x_8127:
[----:B------:R-:W-:Y:S05]  /*20310*/  BSYNC B1 ;  /* 0x0000000000017941 */ /* 0x000fea0003800000 */
.L_x_8126:
[----:B------:R-:W-:Y:S05]  /*20320*/  BRA `(.L_x_8128) ;  /* 0xfffffe9c00707947 */ /* 0x000fea000383ffff */
.L_x_7882:
        /* <DEDUP_REMOVED lines=8> */
.L_x_8130:
[----:B------:R-:W-:Y:S05]  /*203b0*/  BSYNC B1 ;  /* 0x0000000000017941 */ /* 0x000fea0003800000 */
.L_x_8129:
[----:B------:R-:W-:Y:S05]  /*203c0*/  BRA `(.L_x_8131) ;  /* 0xfffffe9c00547947 */ /* 0x000fea000383ffff */
.L_x_7883:
        /* <DEDUP_REMOVED lines=8> */
.L_x_8133:
[----:B------:R-:W-:Y:S05]  /*20450*/  BSYNC B1 ;  /* 0x0000000000017941 */ /* 0x000fea0003800000 */
.L_x_8132:
[----:B------:R-:W-:Y:S05]  /*20460*/  BRA `(.L_x_8134) ;  /* 0xfffffe9c00387947 */ /* 0x000fea000383ffff */
.L_x_7884:
        /* <DEDUP_REMOVED lines=8> */
.L_x_8136:
[----:B------:R-:W-:Y:S05]  /*204f0*/  BSYNC B1 ;  /* 0x0000000000017941 */ /* 0x000fea0003800000 */
.L_x_8135:
[----:B------:R-:W-:Y:S05]  /*20500*/  BRA `(.L_x_8137) ;  /* 0xfffffe9c001c7947 */ /* 0x000fea000383ffff */
.L_x_7886:
[----:B--2---:R2:W3:Y:S02]  /*20510*/  SYNCS.PHASECHK.TRANS64.TRYWAIT P4, [R2+URZ+0x28800], R5 ;  /* 0x02880005020075a7 */ /* 0x0044e4000808017f */
[----:B---3--:R-:W-:Y:S05]  /*20520*/  @!P4 NANOSLEEP.SYNCS 0x989680 ;  /* 0x009896800000c95d */ /* 0x008fea0003900000 */
[----:B------:R-:W3:Y:S02]  /*20530*/  @!P4 SYNCS.PHASECHK.TRANS64 P4, [R2+URZ+0x28800], R5 ;  /* 0x028800050200c5a7 */ /* 0x000ee4000808007f */
[----:B---3--:R-:W-:Y:S05]  /*20540*/  @!P4 BRA `(.L_x_7886) ;  /* 0xfffffffc00f0c947 */ /* 0x008fea000383ffff */
[----:B------:R-:W-:Y:S05]  /*20550*/  BRA `(.L_x_8138) ;  /* 0xfffffe9c00947947 */ /* 0x000fea000383ffff */
.L_x_7902:
        /* <DEDUP_REMOVED lines=8> */
.L_x_8140:
[----:B------:R-:W-:Y:S05]  /*205e0*/  BSYNC B1 ;  /* 0x0000000000017941 */ /* 0x000fea0003800000 */
.L_x_8139:
[----:B------:R-:W-:Y:S05]  /*205f0*/  BRA `(.L_x_8141) ;  /* 0xfffffebc00907947 */ /* 0x000fea000383ffff */
.L_x_7903:
        /* <DEDUP_REMOVED lines=8> */
.L_x_8143:
[----:B------:R-:W-:Y:S05]  /*20680*/  BSYNC B1 ;  /* 0x0000000000017941 */ /* 0x000fea0003800000 */
.L_x_8142:
[----:B------:R-:W-:Y:S05]  /*20690*/  BRA `(.L_x_8144) ;  /* 0xfffffebc00707947 */ /* 0x000fea000383ffff */
.L_x_7904:
        /* <DEDUP_REMOVED lines=8> */
.L_x_8146:
[----:B------:R-:W-:Y:S05]  /*20720*/  BSYNC B1 ;  /* 0x0000000000017941 */ /* 0x000fea0003800000 */
.L_x_8145:
[----:B------:R-:W-:Y:S05]  /*20730*/  BRA `(.L_x_8147) ;  /* 0xfffffebc00507947 */ /* 0x000fea000383ffff */
.L_x_7905:
        /* <DEDUP_REMOVED lines=8> */
.L_x_8149:
[----:B------:R-:W-:Y:S05]  /*207c0*/  BSYNC B1 ;  /* 0x0000000000017941 */ /* 0x000fea0003800000 */
.L_x_8148:
[----:B------:R-:W-:Y:S05]  /*207d0*/  BRA `(.L_x_8150) ;  /* 0xfffffebc00307947 */ /* 0x000fea000383ffff */
.L_x_7906:
        /* <DEDUP_REMOVED lines=8> */
.L_x_8152:
[----:B------:R-:W-:Y:S05]  /*20860*/  BSYNC B1 ;  /* 0x0000000000017941 */ /* 0x000fea0003800000 */
.L_x_8151:
[----:B------:R-:W-:Y:S05]  /*20870*/  BRA `(.L_x_8153) ;  /* 0xfffffebc00107947 */ /* 0x000fea000383ffff */
.L_x_7907:
        /* <DEDUP_REMOVED lines=8> */
.L_x_8155:
[----:B------:R-:W-:Y:S05]  /*20900*/  BSYNC B1 ;  /* 0x0000000000017941 */ /* 0x000fea0003800000 */
.L_x_8154:
[----:B------:R-:W-:Y:S05]  /*20910*/  BRA `(.L_x_8156) ;  /* 0xfffffeb800f07947 */ /* 0x000fea000383ffff */
.L_x_7908:
        /* <DEDUP_REMOVED lines=8> */
.L_x_8158:
[----:B------:R-:W-:Y:S05]  /*209a0*/  BSYNC B1 ;  /* 0x0000000000017941 */ /* 0x000fea0003800000 */
.L_x_8157:
[----:B------:R-:W-:Y:S05]  /*209b0*/  BRA `(.L_x_8159) ;  /* 0xfffffeb800d07947 */ /* 0x000fea000383ffff */
.L_x_7909:
        /* <DEDUP_REMOVED lines=8> */
.L_x_8161:
[----:B------:R-:W-:Y:S05]  /*20a40*/  BSYNC B1 ;  /* 0x0000000000017941 */ /* 0x000fea0003800000 */
.L_x_8160:
[----:B------:R-:W-:Y:S05]  /*20a50*/  BRA `(.L_x_8162) ;  /* 0xfffffeb800b07947 */ /* 0x000fea000383ffff */
.L_x_7910:
        /* <DEDUP_REMOVED lines=8> */
.L_x_8164:
[----:B------:R-:W-:Y:S05]  /*20ae0*/  BSYNC B1 ;  /* 0x0000000000017941 */ /* 0x000fea0003800000 */
.L_x_8163:
[----:B------:R-:W-:Y:S05]  /*20af0*/  BRA `(.L_x_8165) ;  /* 0xfffffeb800907947 */ /* 0x000fea000383ffff */
.L_x_7911:
        /* <DEDUP_REMOVED lines=8> */
.L_x_8167:
[----:B------:R-:W-:Y:S05]  /*20b80*/  BSYNC B1 ;  /* 0x0000000000017941 */ /* 0x000fea0003800000 */
.L_x_8166:
[----:B------:R-:W-:Y:S05]  /*20b90*/  BRA `(.L_x_8168) ;  /* 0xfffffeb800707947 */ /* 0x000fea000383ffff */
.L_x_7912:
        /* <DEDUP_REMOVED lines=8> */
.L_x_8170:
[----:B------:R-:W-:Y:S05]  /*20c20*/  BSYNC B1 ;  /* 0x0000000000017941 */ /* 0x000fea0003800000 */
.L_x_8169:
[----:B------:R-:W-:Y:S05]  /*20c30*/  BRA `(.L_x_8171) ;  /* 0xfffffeb800507947 */ /* 0x000fea000383ffff */
.L_x_7913:
        /* <DEDUP_REMOVED lines=8> */
.L_x_8173:
[----:B------:R-:W-:Y:S05]  /*20cc0*/  BSYNC B1 ;  /* 0x0000000000017941 */ /* 0x000fea0003800000 */
.L_x_8172:
[----:B------:R-:W-:Y:S05]  /*20cd0*/  BRA `(.L_x_8174) ;  /* 0xfffffeb800307947 */ /* 0x000fea000383ffff */
.L_x_7914:
        /* <DEDUP_REMOVED lines=8> */
.L_x_8176:
[----:B------:R-:W-:Y:S05]  /*20d60*/  BSYNC B1 ;  /* 0x0000000000017941 */ /* 0x000fea0003800000 */
.L_x_8175:
[----:B------:R-:W-:Y:S05]  /*20d70*/  BRA `(.L_x_8177) ;  /* 0xfffffeb800107947 */ /* 0x000fea000383ffff */
.L_x_7915:
        /* <DEDUP_REMOVED lines=8> */
.L_x_8179:
[----:B------:R-:W-:Y:S05]  /*20e00*/  BSYNC B1 ;  /* 0x0000000000017941 */ /* 0x000fea0003800000 */
.L_x_8178:
[----:B------:R-:W-:Y:S05]  /*20e10*/  BRA `(.L_x_8180) ;  /* 0xfffffeb400f07947 */ /* 0x000fea000383ffff */
.L_x_7916:
        /* <DEDUP_REMOVED lines=8> */
.L_x_8182:
[----:B------:R-:W-:Y:S05]  /*20ea0*/  BSYNC B1 ;  /* 0x0000000000017941 */ /* 0x000fea0003800000 */
.L_x_8181:
[----:B------:R-:W-:Y:S05]  /*20eb0*/  BRA `(.L_x_8183) ;  /* 0xfffffeb400d07947 */ /* 0x000fea000383ffff */
.L_x_7917:
        /* <DEDUP_REMOVED lines=8> */
.L_x_8185:
[----:B------:R-:W-:Y:S05]  /*20f40*/  BSYNC B1 ;  /* 0x0000000000017941 */ /* 0x000fea0003800000 */
.L_x_8184:
[----:B------:R-:W-:Y:S05]  /*20f50*/  BRA `(.L_x_8186) ;  /* 0xfffffeb400b07947 */ /* 0x000fea000383ffff */
.L_x_7919:
[----:B0-----:R0:W1:Y:S02]  /*20f60*/  SYNCS.PHASECHK.TRANS64.TRYWAIT P4, [R2+URZ+0x28800], R9 ;  /* 0x02880009020075a7 */ /* 0x001064000808017f */
[----:B-1----:R-:W-:Y:S05]  /*20f70*/  @!P4 NANOSLEEP.SYNCS 0x989680 ;  /* 0x009896800000c95d */ /* 0x002fea0003900000 */
[----:B------:R-:W1:Y:S02]  /*20f80*/  @!P4 SYNCS.PHASECHK.TRANS64 P4, [R2+URZ+0x28800], R9 ;  /* 0x028800090200c5a7 */ /* 0x000e64000808007f */
[----:B-1----:R-:W-:Y:S05]  /*20f90*/  @!P4 BRA `(.L_x_7919) ;  /* 0xfffffffc00f0c947 */ /* 0x002fea000383ffff */
[----:B------:R-:W-:Y:S05]  /*20fa0*/  BRA `(.L_x_8187) ;  /* 0xfffffeb800b07947 */ /* 0x000fea000383ffff */
.L_x_7929:
[----:B-1----:R1:W2:Y:S02]  /*20fb0*/  SYNCS.PHASECHK.TRANS64.TRYWAIT P2, [R0+URZ+0x28830], R3 ;  /* 0x02883003000075a7 */ /* 0x0022a4000804017f */
[----:B--2---:R-:W-:Y:S05]  /*20fc0*/  @!P2 NANOSLEEP.SYNCS 0x989680 ;  /* 0x009896800000a95d */ /* 0x004fea0003900000 */
[----:B------:R-:W2:Y:S02]  /*20fd0*/  @!P2 SYNCS.PHASECHK.TRANS64 P2, [R0+URZ+0x28830], R3 ;  /* 0x028830030000a5a7 */ /* 0x000ea4000804007f */
[----:B--2---:R-:W-:Y:S05]  /*20fe0*/  @!P2 BRA `(.L_x_7929) ;  /* 0xfffffffc00f0a947 */ /* 0x004fea000383ffff */
[----:B------:R-:W-:Y:S05]  /*20ff0*/  BRA `(.L_x_7928) ;  /* 0xfffffed400947947 */ /* 0x000fea000383ffff */
.L_x_7935:
[----:B-1----:R1:W2:Y:S02]  /*21000*/  SYNCS.PHASECHK.TRANS64.TRYWAIT P3, [R6+URZ+0x28830], R7 ;  /* 0x02883007060075a7 */ /* 0x0022a4000806017f */
[----:B--2---:R-:W-:Y:S05]  /*21010*/  @!P3 NANOSLEEP.SYNCS 0x989680 ;  /* 0x009896800000b95d */ /* 0x004fea0003900000 */
[----:B------:R-:W2:Y:S02]  /*21020*/  @!P3 SYNCS.PHASECHK.TRANS64 P3, [R6+URZ+0x28830], R7 ;  /* 0x028830070600b5a7 */ /* 0x000ea4000806007f */
[----:B--2---:R-:W-:Y:S05]  /*21030*/  @!P3 BRA `(.L_x_7935) ;  /* 0xfffffffc00f0b947 */ /* 0x004fea000383ffff */
[----:B------:R-:W-:Y:S05]  /*21040*/  BRA `(.L_x_7934) ;  /* 0xffffff0400ac7947 */ /* 0x000fea000383ffff */
.L_x_7939:
[----:B-1----:R1:W2:Y:S02]  /*21050*/  SYNCS.PHASECHK.TRANS64.TRYWAIT P2, [R7+URZ+0x28850], R6 ;  /* 0x02885006070075a7 */ /* 0x0022a4000804017f */
[----:B--2---:R-:W-:Y:S05]  /*21060*/  @!P2 NANOSLEEP.SYNCS 0x989680 ;  /* 0x009896800000a95d */ /* 0x004fea0003900000 */
[----:B------:R-:W2:Y:S02]  /*21070*/  @!P2 SYNCS.PHASECHK.TRANS64 P2, [R7+URZ+0x28850], R6 ;  /* 0x028850060700a5a7 */ /* 0x000ea4000804007f */
[----:B--2---:R-:W-:Y:S05]  /*21080*/  @!P2 BRA `(.L_x_7939) ;  /* 0xfffffffc00f0a947 */ /* 0x004fea000383ffff */
[----:B------:R-:W-:Y:S05]  /*21090*/  BRA `(.L_x_7936) ;  /* 0xffffff0800bc7947 */ /* 0x000fea000383ffff */
.L_x_7946:
[----:B-1----:R1:W2:Y:S02]  /*210a0*/  SYNCS.PHASECHK.TRANS64.TRYWAIT P3, [R6+URZ+0x28830], R7 ;  /* 0x02883007060075a7 */ /* 0x0022a4000806017f */
[----:B--2---:R-:W-:Y:S05]  /*210b0*/  @!P3 NANOSLEEP.SYNCS 0x989680 ;  /* 0x009896800000b95d */ /* 0x004fea0003900000 */
[----:B------:R-:W2:Y:S02]  /*210c0*/  @!P3 SYNCS.PHASECHK.TRANS64 P3, [R6+URZ+0x28830], R7 ;  /* 0x028830070600b5a7 */ /* 0x000ea4000806007f */
[----:B--2---:R-:W-:Y:S05]  /*210d0*/  @!P3 BRA `(.L_x_7946) ;  /* 0xfffffffc00f0b947 */ /* 0x004fea000383ffff */
[----:B------:R-:W-:Y:S05]  /*210e0*/  BRA `(.L_x_7945) ;  /* 0xffffff3800447947 */ /* 0x000fea000383ffff */
.L_x_7950:
[----:B-1----:R1:W2:Y:S02]  /*210f0*/  SYNCS.PHASECHK.TRANS64.TRYWAIT P2, [R7+URZ+0x28850], R6 ;  /* 0x02885006070075a7 */ /* 0x0022a4000804017f */
[----:B--2---:R-:W-:Y:S05]  /*21100*/  @!P2 NANOSLEEP.SYNCS 0x989680 ;  /* 0x009896800000a95d */ /* 0x004fea0003900000 */
[----:B------:R-:W2:Y:S02]  /*21110*/  @!P2 SYNCS.PHASECHK.TRANS64 P2, [R7+URZ+0x28850], R6 ;  /* 0x028850060700a5a7 */ /* 0x000ea4000804007f */
[----:B--2---:R-:W-:Y:S05]  /*21120*/  @!P2 BRA `(.L_x_7950) ;  /* 0xfffffffc00f0a947 */ /* 0x004fea000383ffff */
[----:B------:R-:W-:Y:S05]  /*21130*/  BRA `(.L_x_7947) ;  /* 0xffffff3c00547947 */ /* 0x000fea000383ffff */
.L_x_7955:
[----:B-1----:R1:W2:Y:S02]  /*21140*/  SYNCS.PHASECHK.TRANS64.TRYWAIT P0, [R11+URZ+0x28850], R4 ;  /* 0x028850040b0075a7 */ /* 0x0022a4000800017f */
[----:B--2---:R-:W-:Y:S05]  /*21150*/  @!P0 NANOSLEEP.SYNCS 0x989680 ;  /* 0x009896800000895d */ /* 0x004fea0003900000 */
[----:B------:R-:W2:Y:S02]  /*21160*/  @!P0 SYNCS.PHASECHK.TRANS64 P0, [R11+URZ+0x28850], R4 ;  /* 0x028850040b0085a7 */ /* 0x000ea4000800007f */
[----:B--2---:R-:W-:Y:S05]  /*21170*/  @!P0 BRA `(.L_x_7955) ;  /* 0xfffffffc00f08947 */ /* 0x004fea000383ffff */
[----:B------:R-:W-:Y:S05]  /*21180*/  BRA `(.L_x_7954) ;  /* 0xffffff6000847947 */ /* 0x000fea000383ffff */
.L_x_7989:
        /* <DEDUP_REMOVED lines=11> */
.L_x_8189:
[----:B------:R-:W-:Y:S05]  /*21240*/  BSYNC B1 ;  /* 0x0000000000017941 */ /* 0x000fea0003800000 */
.L_x_8188:
[----:B------:R-:W-:Y:S05]  /*21250*/  BRA `(.L_x_8190) ;  /* 0xffffff9c00407947 */ /* 0x000fea000383ffff */
.L_x_7990:
[----:B------:R-:W-:Y:S01]  /*21260*/  BSSY B1, `(.L_x_8191) ;  /* 0x0000006000017945 */ /* 0x000fe20003800000 */
[----:B------:R-:W-:-:S07]  /*21270*/  IMAD.MOV.U32 R15, RZ, RZ, -0x1 ;  /* 0xffffffffff0f7424 */ /* 0x000fce00078e00ff */
[----:B------:R-:W-:Y:S05]  /*21280*/  WARPSYNC.COLLECTIVE R15, `(.L_x_8192) ;  /* 0x000000000f0c7348 */ /* 0x000fea0003c00000 */
[----:B------:R-:W-:Y:S02]  /*21290*/  ELECT P6, UR62, PT ;  /* 0x00000000003e782f */ /* 0x000fe400038c0000 */
[----:B------:R-:W-:Y:S01]  /*212a0*/  MOV R14, UR62 ;  /* 0x0000003e000e7c02 */ /* 0x000fe20008000f00 */
[----:B------:R-:W-:Y:S10]  /*212b0*/  ENDCOLLECTIVE ;  /* 0x000000000000791b */ /* 0x000ff40003800000 */
.L_x_8192:
[----:B------:R-:W-:Y:S05]  /*212c0*/  BSYNC B1 ;  /* 0x0000000000017941 */ /* 0x000fea0003800000 */
.L_x_8191:
[----:B------:R-:W-:Y:S05]  /*212d0*/  BRA `(.L_x_8193) ;  /* 0xffffff9c002c7947 */ /* 0x000fea000383ffff */
.L_x_7992:
[----:B0-----:R0:W1:Y:S02]  /*212e0*/  SYNCS.PHASECHK.TRANS64.TRYWAIT P0, [R9+URZ+0x28820], R5 ;  /* 0x02882005090075a7 */ /* 0x001064000800017f */
[----:B-1----:R-:W-:Y:S05]  /*212f0*/  @!P0 NANOSLEEP.SYNCS 0x989680 ;  /* 0x009896800000895d */ /* 0x002fea0003900000 */
[----:B------:R-:W1:Y:S02]  /*21300*/  @!P0 SYNCS.PHASECHK.TRANS64 P0, [R9+URZ+0x28820], R5 ;  /* 0x02882005090085a7 */ /* 0x000e64000800007f */
[----:B-1----:R-:W-:Y:S05]  /*21310*/  @!P0 BRA `(.L_x_7992) ;  /* 0xfffffffc00f08947 */ /* 0x002fea000383ffff */
[----:B------:R-:W-:Y:S05]  /*21320*/  BRA `(.L_x_8194) ;  /* 0xffffff9c00487947 */ /* 0x000fea000383ffff */
.L_x_7995:
[----:B0-----:R0:W1:Y:S02]  /*21330*/  SYNCS.PHASECHK.TRANS64.TRYWAIT P0, [R5+URZ+0x288a0], R7 ;  /* 0x0288a007050075a7 */ /* 0x001064000800017f */
[----:B-1----:R-:W-:Y:S05]  /*21340*/  @!P0 NANOSLEEP.SYNCS 0x989680 ;  /* 0x009896800000895d */ /* 0x002fea0003900000 */
[----:B------:R-:W1:Y:S02]  /*21350*/  @!P0 SYNCS.PHASECHK.TRANS64 P0, [R5+URZ+0x288a0], R7 ;  /* 0x0288a007050085a7 */ /* 0x000e64000800007f */
[----:B-1----:R-:W-:Y:S05]  /*21360*/  @!P0 BRA `(.L_x_7995) ;  /* 0xfffffffc00f08947 */ /* 0x002fea000383ffff */
[----:B------:R-:W-:Y:S05]  /*21370*/  BRA `(.L_x_8195) ;  /* 0xffffff9c00587947 */ /* 0x000fea000383ffff */
.L_x_7997:
[----:B-1----:R1:W2:Y:S02]  /*21380*/  SYNCS.PHASECHK.TRANS64.TRYWAIT P0, [R5+URZ+0x288c0], R7 ;  /* 0x0288c007050075a7 */ /* 0x0022a4000800017f */
[----:B--2---:R-:W-:Y:S05]  /*21390*/  @!P0 NANOSLEEP.SYNCS 0x989680 ;  /* 0x009896800000895d */ /* 0x004fea0003900000 */
[----:B------:R-:W2:Y:S02]  /*213a0*/  @!P0 SYNCS.PHASECHK.TRANS64 P0, [R5+URZ+0x288c0], R7 ;  /* 0x0288c007050085a7 */ /* 0x000ea4000800007f */
[----:B--2---:R-:W-:Y:S05]  /*213b0*/  @!P0 BRA `(.L_x_7997) ;  /* 0xfffffffc00f08947 */ /* 0x004fea000383ffff */
[----:B------:R-:W-:Y:S05]  /*213c0*/  BRA `(.L_x_8196) ;  /* 0xffffff9c00d07947 */ /* 0x000fea000383ffff */
.L_x_8001:
[----:B0-----:R0:W1:Y:S02]  /*213d0*/  SYNCS.PHASECHK.TRANS64.TRYWAIT P0, [R6+URZ+0x288a0], R7 ;  /* 0x0288a007060075a7 */ /* 0x001064000800017f */
[----:B-1----:R-:W-:Y:S05]  /*213e0*/  @!P0 NANOSLEEP.SYNCS 0x989680 ;  /* 0x009896800000895d */ /* 0x002fea0003900000 */
[----:B------:R-:W1:Y:S02]  /*213f0*/  @!P0 SYNCS.PHASECHK.TRANS64 P0, [R6+URZ+0x288a0], R7 ;  /* 0x0288a007060085a7 */ /* 0x000e64000800007f */
[----:B-1----:R-:W-:Y:S05]  /*21400*/  @!P0 BRA `(.L_x_8001) ;  /* 0xfffffffc00f08947 */ /* 0x002fea000383ffff */
[----:B------:R-:W-:Y:S05]  /*21410*/  BRA `(.L_x_8197) ;  /* 0xffffffa0009c7947 */ /* 0x000fea000383ffff */
.L_x_8003:
[----:B-1----:R1:W2:Y:S02]  /*21420*/  SYNCS.PHASECHK.TRANS64.TRYWAIT P1, [R6+URZ+0x288c0], R7 ;  /* 0x0288c007060075a7 */ /* 0x0022a4000802017f */
[----:B--2---:R-:W-:Y:S05]  /*21430*/  @!P1 NANOSLEEP.SYNCS 0x989680 ;  /* 0x009896800000995d */ /* 0x004fea0003900000 */
[----:B------:R-:W2:Y:S02]  /*21440*/  @!P1 SYNCS.PHASECHK.TRANS64 P1, [R6+URZ+0x288c0], R7 ;  /* 0x0288c007060095a7 */ /* 0x000ea4000802007f */
[----:B--2---:R-:W-:Y:S05]  /*21450*/  @!P1 BRA `(.L_x_8003) ;  /* 0xfffffffc00f09947 */ /* 0x004fea000383ffff */
[----:B------:R-:W-:Y:S05]  /*21460*/  BRA `(.L_x_8198) ;  /* 0xffffffa4000c7947 */ /* 0x000fea000383ffff */
.L_x_8014:
        /* <DEDUP_REMOVED lines=11> */
.L_x_8200:
[----:B------:R-:W-:Y:S05]  /*21520*/  BSYNC B0 ;  /* 0x0000000000007941 */ /* 0x000fea0003800000 */
.L_x_8199:
[----:B------:R-:W-:Y:S05]  /*21530*/  BRA `(.L_x_8201) ;  /* 0xffffffac00cc7947 */ /* 0x000fea000383ffff */
.L_x_8015:
[----:B------:R-:W-:Y:S01]  /*21540*/  BSSY B0, `(.L_x_8202) ;  /* 0x0000006000007945 */ /* 0x000fe20003800000 */
[----:B------:R-:W-:-:S07]  /*21550*/  IMAD.MOV.U32 R15, RZ, RZ, -0x1 ;  /* 0xffffffffff0f7424 */ /* 0x000fce00078e00ff */
[----:B------:R-:W-:Y:S05]  /*21560*/  WARPSYNC.COLLECTIVE R15, `(.L_x_8203) ;  /* 0x000000000f0c7348 */ /* 0x000fea0003c00000 */
[----:B------:R-:W-:Y:S02]  /*21570*/  ELECT P6, UR62, PT ;  /* 0x00000000003e782f */ /* 0x000fe400038c0000 */
[----:B------:R-:W-:Y:S01]  /*21580*/  MOV R14, UR62 ;  /* 0x0000003e000e7c02 */ /* 0x000fe20008000f00 */
[----:B------:R-:W-:Y:S10]  /*21590*/  ENDCOLLECTIVE ;  /* 0x000000000000791b */ /* 0x000ff40003800000 */
.L_x_8203:
[----:B------:R-:W-:Y:S05]  /*215a0*/  BSYNC B0 ;  /* 0x0000000000007941 */ /* 0x000fea0003800000 */
.L_x_8202:
[----:B------:R-:W-:Y:S05]  /*215b0*/  BRA `(.L_x_8204) ;  /* 0xffffffac00bc7947 */ /* 0x000fea000383ffff */
.L_x_8018:
[----:B0-----:R0:W1:Y:S02]  /*215c0*/  SYNCS.PHASECHK.TRANS64.TRYWAIT P0, [R7+URZ+0x28840], R10 ;  /* 0x0288400a070075a7 */ /* 0x001064000800017f */
[----:B-1----:R-:W-:Y:S05]  /*215d0*/  @!P0 NANOSLEEP.SYNCS 0x989680 ;  /* 0x009896800000895d */ /* 0x002fea0003900000 */
[----:B------:R-:W1:Y:S02]  /*215e0*/  @!P0 SYNCS.PHASECHK.TRANS64 P0, [R7+URZ+0x28840], R10 ;  /* 0x0288400a070085a7 */ /* 0x000e64000800007f */
[----:B-1----:R-:W-:Y:S05]  /*215f0*/  @!P0 BRA `(.L_x_8018) ;  /* 0xfffffffc00f08947 */ /* 0x002fea000383ffff */
[----:B------:R-:W-:Y:S05]  /*21600*/  BRA `(.L_x_8205) ;  /* 0xffffffb000207947 */ /* 0x000fea000383ffff */
.L_x_8021:
        /* <DEDUP_REMOVED lines=8> */
.L_x_8029:
[----:B0-----:R0:W1:Y:S02]  /*21690*/  SYNCS.PHASECHK.TRANS64.TRYWAIT P0, [R8+URZ+0x28840], R9 ;  /* 0x02884009080075a7 */ /* 0x001064000800017f */
[----:B-1----:R-:W-:Y:S05]  /*216a0*/  @!P0 NANOSLEEP.SYNCS 0x989680 ;  /* 0x009896800000895d */ /* 0x002fea0003900000 */
[----:B------:R-:W1:Y:S02]  /*216b0*/  @!P0 SYNCS.PHASECHK.TRANS64 P0, [R8+URZ+0x28840], R9 ;  /* 0x02884009080085a7 */ /* 0x000e64000800007f */
[----:B-1----:R-:W-:Y:S05]  /*216c0*/  @!P0 BRA `(.L_x_8029) ;  /* 0xfffffffc00f08947 */ /* 0x002fea000383ffff */
[----:B------:R-:W-:Y:S05]  /*216d0*/  BRA `(.L_x_8207) ;  /* 0xffffffb400e87947 */ /* 0x000fea000383ffff */
.L_x_8031:
[----:B0-----:R0:W1:Y:S02]  /*216e0*/  SYNCS.PHASECHK.TRANS64.TRYWAIT P0, [R8+URZ+0x28860], R9 ;  /* 0x02886009080075a7 */ /* 0x001064000800017f */
[----:B-1----:R-:W-:Y:S05]  /*216f0*/  @!P0 NANOSLEEP.SYNCS 0x989680 ;  /* 0x009896800000895d */ /* 0x002fea0003900000 */
[----:B------:R-:W1:Y:S02]  /*21700*/  @!P0 SYNCS.PHASECHK.TRANS64 P0, [R8+URZ+0x28860], R9 ;  /* 0x02886009080085a7 */ /* 0x000e64000800007f */
[----:B-1----:R-:W-:Y:S05]  /*21710*/  @!P0 BRA `(.L_x_8031) ;  /* 0xfffffffc00f08947 */ /* 0x002fea000383ffff */
[----:B------:R-:W-:Y:S05]  /*21720*/  BRA `(.L_x_8208) ;  /* 0xffffffb800807947 */ /* 0x000fea000383ffff */
.L_x_8037:
[----:B-1----:R1:W2:Y:S02]  /*21730*/  SYNCS.PHASECHK.TRANS64.TRYWAIT P0, [R2+URZ+0x28840], R3 ;  /* 0x02884003020075a7 */ /* 0x0022a4000800017f */
[----:B--2---:R-:W-:Y:S05]  /*21740*/  @!P0 NANOSLEEP.SYNCS 0x989680 ;  /* 0x009896800000895d */ /* 0x004fea0003900000 */
[----:B------:R-:W2:Y:S02]  /*21750*/  @!P0 SYNCS.PHASECHK.TRANS64 P0, [R2+URZ+0x28840], R3 ;  /* 0x02884003020085a7 */ /* 0x000ea4000800007f */
[----:B--2---:R-:W-:Y:S05]  /*21760*/  @!P0 BRA `(.L_x_8037) ;  /* 0xfffffffc00f08947 */ /* 0x004fea000383ffff */
[----:B------:R-:W-:Y:S05]  /*21770*/  BRA `(.L_x_8209) ;  /* 0xffffffbc00d87947 */ /* 0x000fea000383ffff */
.L_x_8039:
[----:B0-----:R0:W1:Y:S02]  /*21780*/  SYNCS.PHASECHK.TRANS64.TRYWAIT P0, [R2+URZ+0x28860], R3 ;  /* 0x02886003020075a7 */ /* 0x001064000800017f */
[----:B-1----:R-:W-:Y:S05]  /*21790*/  @!P0 NANOSLEEP.SYNCS 0x989680 ;  /* 0x009896800000895d */ /* 0x002fea0003900000 */
[----:B------:R-:W1:Y:S02]  /*217a0*/  @!P0 SYNCS.PHASECHK.TRANS64 P0, [R2+URZ+0x28860], R3 ;  /* 0x02886003020085a7 */ /* 0x000e64000800007f */
[----:B-1----:R-:W-:Y:S05]  /*217b0*/  @!P0 BRA `(.L_x_8039) ;  /* 0xfffffffc00f08947 */ /* 0x002fea000383ffff */
[----:B------:R-:W-:Y:S05]  /*217c0*/  BRA `(.L_x_8210) ;  /* 0xffffffc000707947 */ /* 0x000fea000383ffff */
.L_x_8045:
[----:B--2---:R2:W3:Y:S02]  /*217d0*/  SYNCS.PHASECHK.TRANS64.TRYWAIT P0, [R2+URZ+0x28840], R3 ;  /* 0x02884003020075a7 */ /* 0x0044e4000800017f */
[----:B---3--:R-:W-:Y:S05]  /*217e0*/  @!P0 NANOSLEEP.SYNCS 0x989680 ;  /* 0x009896800000895d */ /* 0x008fea0003900000 */
[----:B------:R-:W3:Y:S02]  /*217f0*/  @!P0 SYNCS.PHASECHK.TRANS64 P0, [R2+URZ+0x28840], R3 ;  /* 0x02884003020085a7 */ /* 0x000ee4000800007f */
[----:B---3--:R-:W-:Y:S05]  /*21800*/  @!P0 BRA `(.L_x_8045) ;  /* 0xfffffffc00f08947 */ /* 0x008fea000383ffff */
[----:B------:R-:W-:Y:S05]  /*21810*/  BRA `(.L_x_8211) ;  /* 0xffffffc400a47947 */ /* 0x000fea000383ffff */
.L_x_8047:
[----:B0-----:R0:W1:Y:S02]  /*21820*/  SYNCS.PHASECHK.TRANS64.TRYWAIT P0, [R2+URZ+0x28860], R9 ;  /* 0x02886009020075a7 */ /* 0x001064000800017f */
[----:B-1----:R-:W-:Y:S05]  /*21830*/  @!P0 NANOSLEEP.SYNCS 0x989680 ;  /* 0x009896800000895d */ /* 0x002fea0003900000 */
[----:B------:R-:W1:Y:S02]  /*21840*/  @!P0 SYNCS.PHASECHK.TRANS64 P0, [R2+URZ+0x28860], R9 ;  /* 0x02886009020085a7 */ /* 0x000e64000800007f */
[----:B-1----:R-:W-:Y:S05]  /*21850*/  @!P0 BRA `(.L_x_8047) ;  /* 0xfffffffc00f08947 */ /* 0x002fea000383ffff */
[----:B------:R-:W-:Y:S05]  /*21860*/  BRA `(.L_x_8212) ;  /* 0xffffffc800387947 */ /* 0x000fea000383ffff */
.L_x_8055:
[----:B-1----:R1:W2:Y:S02]  /*21870*/  SYNCS.PHASECHK.TRANS64.TRYWAIT P0, [R0+URZ+0x28860], R3 ;  /* 0x02886003000075a7 */ /* 0x0022a4000800017f */
[----:B--2---:R-:W-:Y:S05]  /*21880*/  @!P0 NANOSLEEP.SYNCS 0x989680 ;  /* 0x009896800000895d */ /* 0x004fea0003900000 */
[----:B------:R-:W2:Y:S02]  /*21890*/  @!P0 SYNCS.PHASECHK.TRANS64 P0, [R0+URZ+0x28860], R3 ;  /* 0x02886003000085a7 */ /* 0x000ea4000800007f */
[----:B--2---:R-:W-:Y:S05]  /*218a0*/  @!P0 BRA `(.L_x_8055) ;  /* 0xfffffffc00f08947 */ /* 0x004fea000383ffff */
[----:B------:R-:W-:Y:S05]  /*218b0*/  BRA `(.L_x_8213) ;  /* 0xffffffcc00547947 */ /* 0x000fea000383ffff */
.L_x_8058:
        /* <DEDUP_REMOVED lines=8> */
.L_x_8215:
[----:B------:R-:W-:Y:S05]  /*21940*/  BSYNC B0 ;  /* 0x0000000000007941 */ /* 0x000fea0003800000 */
.L_x_8214:
        /* <DEDUP_REMOVED lines=8> */
.L_x_8216:
[----:B------:R-:W-:Y:S01]  /*219d0*/  IMAD.MOV.U32 R6, RZ, RZ, R14 ;  /* 0x000000ffff067224 */ /* 0x000fe200078e000e */
[----:B------:R-:W-:Y:S06]  /*219e0*/  BRA `(.L_x_8217) ;  /* 0xffffffcc00e87947 */ /* 0x000fec000383ffff */
.L_x_8061:
[----:B------:R-:W-:Y:S01]  /*219f0*/  BSSY B0, `(.L_x_8218) ;  /* 0x0000008000007945 */ /* 0x000fe20003800000 */
[----:B-----5:R-:W-:Y:S02]  /*21a00*/  IMAD.MOV.U32 R13, RZ, RZ, R3 ;  /* 0x000000ffff0d7224 */ /* 0x020fe400078e0003 */
[----:B------:R-:W-:Y:S02]  /*21a10*/  IMAD.MOV.U32 R12, RZ, RZ, 0x1 ;  /* 0x00000001ff0c7424 */ /* 0x000fe400078e00ff */
[----:B------:R-:W-:Y:S02]  /*21a20*/  IMAD.MOV.U32 R11, RZ, RZ, RZ ;  /* 0x000000ffff0b7224 */ /* 0x000fe400078e00ff */
[----:B0-----:R-:W-:-:S07]  /*21a30*/  IMAD.MOV.U32 R15, RZ, RZ, -0x1 ;  /* 0xffffffffff0f7424 */ /* 0x001fce00078e00ff */
[----:B-1234-:R-:W-:Y:S05]  /*21a40*/  WARPSYNC.COLLECTIVE R15, `(.L_x_8219) ;  /* 0x000000000f087348 */ /* 0x01efea0003c00000 */
[----:B------:R0:W0:Y:S02]  /*21a50*/  SHFL.UP P6, R14, R13, R12, R11 ;  /* 0x0400000c0d0e7389 */ /* 0x00002400000c000b */
[----:B01234-:R-:W-:Y:S01]  /*21a60*/  ENDCOLLECTIVE ;  /* 0x000000000000791b */ /* 0x01ffe20003800000 */
.L_x_8219:
[----:B------:R-:W-:Y:S05]  /*21a70*/  BSYNC B0 ;  /* 0x0000000000007941 */ /* 0x000fea0003800000 */
.L_x_8218:
        /* <DEDUP_REMOVED lines=10> */
.L_x_8220:
        /* <DEDUP_REMOVED lines=8> */
.L_x_8221:
        /* <DEDUP_REMOVED lines=8> */
.L_x_8222:
        /* <DEDUP_REMOVED lines=8> */
.L_x_8223:
        /* <DEDUP_REMOVED lines=8> */
.L_x_8224:
[----:B------:R-:W-:Y:S05]  /*21d20*/  BRA `(.L_x_8225) ;  /* 0xffffffcc00ac7947 */ /* 0x000fea000383ffff */
.L_x_8066:
[----:B------:R-:W-:Y:S01]  /*21d30*/  BSSY B0, `(.L_x_8226) ;  /* 0x0000008000007945 */ /* 0x000fe20003800000 */
[----:B-----5:R-:W-:Y:S02]  /*21d40*/  IMAD.MOV.U32 R13, RZ, RZ, R3 ;  /* 0x000000ffff0d7224 */ /* 0x020fe400078e0003 */
[----:B------:R-:W-:Y:S02]  /*21d50*/  IMAD.MOV.U32 R12, RZ, RZ, 0x1 ;  /* 0x00000001ff0c7424 */ /* 0x000fe400078e00ff */
[----:B------:R-:W-:Y:S02]  /*21d60*/  IMAD.MOV.U32 R11, RZ, RZ, RZ ;  /* 0x000000ffff0b7224 */ /* 0x000fe400078e00ff */
[----:B------:R-:W-:-:S07]  /*21d70*/  IMAD.MOV.U32 R15, RZ, RZ, -0x1 ;  /* 0xffffffffff0f7424 */ /* 0x000fce00078e00ff */
[----:B012---:R-:W-:Y:S05]  /*21d80*/  WARPSYNC.COLLECTIVE R15, `(.L_x_8227) ;  /* 0x000000000f087348 */ /* 0x007fea0003c00000 */
[----:B------:R3:W4:Y:S02]  /*21d90*/  SHFL.UP P6, R14, R13, R12, R11 ;  /* 0x0400000c0d0e7389 */ /* 0x00072400000c000b */
[----:B01234-:R-:W-:Y:S01]  /*21da0*/  ENDCOLLECTIVE ;  /* 0x000000000000791b */ /* 0x01ffe20003800000 */
.L_x_8227:
[----:B------:R-:W-:Y:S05]  /*21db0*/  BSYNC B0 ;  /* 0x0000000000007941 */ /* 0x000fea0003800000 */
.L_x_8226:
[C---:B------:R-:W-:Y:S01]  /*21dc0*/  ISETP.NE.AND P0, PT, R7.reuse, RZ, PT ;  /* 0x000000ff0700720c */ /* 0x040fe20003f05270 */
        /* <DEDUP_REMOVED lines=10> */
.L_x_8228:
        /* <DEDUP_REMOVED lines=8> */
.L_x_8229:
        /* <DEDUP_REMOVED lines=8> */
.L_x_8230:
        /* <DEDUP_REMOVED lines=8> */
.L_x_8231:
        /* <DEDUP_REMOVED lines=8> */
.L_x_8232:
[----:B------:R-:W-:Y:S05]  /*22070*/  BRA `(.L_x_8233) ;  /* 0xffffffcc008c7947 */ /* 0x000fea000383ffff */
.L_x_8068:
[----:B------:R-:W-:Y:S01]  /*22080*/  BSSY B0, `(.L_x_8234) ;  /* 0x0000006000007945 */ /* 0x000fe20003800000 */
[----:B------:R-:W-:Y:S01]  /*22090*/  PLOP3.LUT P6, PT, P6, PT, PT, 0x8, 0x0 ;  /* 0x000000000000781c */ /* 0x000fe200037ce170 */
[----:B------:R-:W-:-:S12]  /*220a0*/  IMAD.MOV.U32 R15, RZ, RZ, -0x1 ;  /* 0xffffffffff0f7424 */ /* 0x000fd800078e00ff */
[----:B0-2---:R-:W-:Y:S05]  /*220b0*/  WARPSYNC.COLLECTIVE R15, `(.L_x_8235) ;  /* 0x000000000f087348 */ /* 0x005fea0003c00000 */
[----:B------:R-:W-:Y:S01]  /*220c0*/  VOTE.ANY R14, PT, P6 ;  /* 0x00000000000e7806 */ /* 0x000fe200030e0100 */
[----:B0-2---:R-:W-:Y:S06]  /*220d0*/  ENDCOLLECTIVE ;  /* 0x000000000000791b */ /* 0x005fec0003800000 */
.L_x_8235:
[----:B------:R-:W-:Y:S05]  /*220e0*/  BSYNC B0 ;  /* 0x0000000000007941 */ /* 0x000fea0003800000 */
.L_x_8234:
        /* <DEDUP_REMOVED lines=9> */
.L_x_8236:
[----:B------:R-:W-:Y:S01]  /*22180*/  IMAD.MOV.U32 R17, RZ, RZ, R14 ;  /* 0x000000ffff117224 */ /* 0x000fe200078e000e */
[----:B------:R-:W-:Y:S06]  /*22190*/  BRA `(.L_x_8237) ;  /* 0xffffffcc007c7947 */ /* 0x000fec000383ffff */
.L_x_8070:
[----:B------:R-:W-:Y:S01]  /*221a0*/  BSSY B0, `(.L_x_8238) ;  /* 0x0000007000007945 */ /* 0x000fe20003800000 */
[----:B------:R-:W-:Y:S02]  /*221b0*/  IMAD.MOV.U32 R13, RZ, RZ, R2 ;  /* 0x000000ffff0d7224 */ /* 0x000fe400078e0002 */
[----:B------:R-:W-:Y:S02]  /*221c0*/  IMAD.MOV.U32 R11, RZ, RZ, 0x1f ;  /* 0x0000001fff0b7424 */ /* 0x000fe400078e00ff */
[----:B------:R-:W-:-:S07]  /*221d0*/  IMAD.MOV.U32 R15, RZ, RZ, -0x1 ;  /* 0xffffffffff0f7424 */ /* 0x000fce00078e00ff */
[----:B01-3--:R-:W-:Y:S05]  /*221e0*/  WARPSYNC.COLLECTIVE R15, `(.L_x_8239) ;  /* 0x000000000f087348 */ /* 0x00bfea0003c00000 */
[----:B------:R2:W4:Y:S02]  /*221f0*/  SHFL.IDX P6, R14, R13, R12, R11 ;  /* 0x0000000c0d0e7389 */ /* 0x00052400000c000b */
[----:B01234-:R-:W-:Y:S01]  /*22200*/  ENDCOLLECTIVE ;  /* 0x000000000000791b */ /* 0x01ffe20003800000 */
.L_x_8239:
[----:B------:R-:W-:Y:S05]  /*22210*/  BSYNC B0 ;  /* 0x0000000000007941 */ /* 0x000fea0003800000 */
.L_x_8238:
[----:B------:R-:W-:Y:S01]  /*22220*/  IMAD.MOV.U32 R16, RZ, RZ, R14 ;  /* 0x000000ffff107224 */ /* 0x000fe200078e000e */
[----:B------:R-:W-:Y:S06]  /*22230*/  BRA `(.L_x_8069) ;  /* 0xffffffcc00707947 */ /* 0x000fec000383ffff */
.L_x_8074:
[----:B-1----:R1:W2:Y:S02]  /*22240*/  SYNCS.PHASECHK.TRANS64.TRYWAIT P0, [R0+URZ+0x28820], R3 ;  /* 0x02882003000075a7 */ /* 0x0022a4000800017f */
[----:B--2---:R-:W-:Y:S05]  /*22250*/  @!P0 NANOSLEEP.SYNCS 0x989680 ;  /* 0x009896800000895d */ /* 0x004fea0003900000 */
[----:B------:R-:W2:Y:S02]  /*22260*/  @!P0 SYNCS.PHASECHK.TRANS64 P0, [R0+URZ+0x28820], R3 ;  /* 0x02882003000085a7 */ /* 0x000ea4000800007f */
[----:B--2---:R-:W-:Y:S05]  /*22270*/  @!P0 BRA `(.L_x_8074) ;  /* 0xfffffffc00f08947 */ /* 0x004fea000383ffff */
[----:B------:R-:W-:Y:S05]  /*22280*/  BRA `(.L_x_8240) ;  /* 0xffffffd000e47947 */ /* 0x000fea000383ffff */
.L_x_8075:
        /* <DEDUP_REMOVED lines=11> */
.L_x_8242:
[----:B------:R-:W-:Y:S05]  /*22340*/  BSYNC B0 ;  /* 0x0000000000007941 */ /* 0x000fea0003800000 */
.L_x_8241:
[----:B------:R-:W-:Y:S05]  /*22350*/  BRA `(.L_x_8243) ;  /* 0xffffffd000cc7947 */ /* 0x000fea000383ffff */
.L_x_8076:
[----:B------:R-:W-:Y:S01]  /*22360*/  BSSY B0, `(.L_x_8244) ;  /* 0x0000006000007945 */ /* 0x000fe20003800000 */
[----:B------:R-:W-:-:S07]  /*22370*/  IMAD.MOV.U32 R15, RZ, RZ, -0x1 ;  /* 0xffffffffff0f7424 */ /* 0x000fce00078e00ff */
[----:B012---:R-:W-:Y:S05]  /*22380*/  WARPSYNC.COLLECTIVE R15, `(.L_x_8245) ;  /* 0x000000000f0c7348 */ /* 0x007fea0003c00000 */
[----:B------:R-:W-:Y:S02]  /*22390*/  ELECT P6, UR62, PT ;  /* 0x00000000003e782f */ /* 0x000fe400038c0000 */
[----:B------:R-:W-:Y:S01]  /*223a0*/  MOV R14, UR62 ;  /* 0x0000003e000e7c02 */ /* 0x000fe20008000f00 */
[----:B012---:R-:W-:Y:S10]  /*223b0*/  ENDCOLLECTIVE ;  /* 0x000000000000791b */ /* 0x007ff40003800000 */
.L_x_8245:
[----:B------:R-:W-:Y:S05]  /*223c0*/  BSYNC B0 ;  /* 0x0000000000007941 */ /* 0x000fea0003800000 */
.L_x_8244:
[----:B------:R-:W-:Y:S05]  /*223d0*/  BRA `(.L_x_8246) ;  /* 0xffffffd000c07947 */ /* 0x000fea000383ffff */
.L_x_8078:
[----:B-1----:R1:W2:Y:S02]  /*223e0*/  SYNCS.PHASECHK.TRANS64.TRYWAIT P0, [R6+URZ], R5 ;  /* 0x00000005060075a7 */ /* 0x0022a4000800017f */
[----:B--2---:R-:W-:Y:S05]  /*223f0*/  @!P0 NANOSLEEP.SYNCS 0x989680 ;  /* 0x009896800000895d */ /* 0x004fea0003900000 */
[----:B------:R-:W2:Y:S02]  /*22400*/  @!P0 SYNCS.PHASECHK.TRANS64 P0, [R6+URZ], R5 ;  /* 0x00000005060085a7 */ /* 0x000ea4000800007f */
[----:B--2---:R-:W-:Y:S05]  /*22410*/  @!P0 BRA `(.L_x_8078) ;  /* 0xfffffffc00f08947 */ /* 0x004fea000383ffff */
[----:B------:R-:W-:Y:S05]  /*22420*/  BRA `(.L_x_8247) ;  /* 0xffffffd000fc7947 */ /* 0x000fea000383ffff */
.L_x_8079:
[----:B--2---:R2:W3:Y:S02]  /*22430*/  SYNCS.PHASECHK.TRANS64.TRYWAIT P0, [R7+URZ], R2 ;  /* 0x00000002070075a7 */ /* 0x0044e4000800017f */
[----:B---3--:R-:W-:Y:S05]  /*22440*/  @!P0 NANOSLEEP.SYNCS 0x989680 ;  /* 0x009896800000895d */ /* 0x008fea0003900000 */
[----:B------:R-:W3:Y:S02]  /*22450*/  @!P0 SYNCS.PHASECHK.TRANS64 P0, [R7+URZ], R2 ;  /* 0x00000002070085a7 */ /* 0x000ee4000800007f */
[----:B---3--:R-:W-:Y:S05]  /*22460*/  @!P0 BRA `(.L_x_8079) ;  /* 0xfffffffc00f08947 */ /* 0x008fea000383ffff */
[----:B------:R-:W-:Y:S05]  /*22470*/  BRA `(.L_x_8248) ;  /* 0xffffffd000f07947 */ /* 0x000fea000383ffff */
.L_x_8081:
[----:B---3--:R3:W4:Y:S02]  /*22480*/  SYNCS.PHASECHK.TRANS64.TRYWAIT P0, [R4+URZ], R5 ;  /* 0x00000005040075a7 */ /* 0x008724000800017f */
[----:B----4-:R-:W-:Y:S05]  /*22490*/  @!P0 NANOSLEEP.SYNCS 0x989680 ;  /* 0x009896800000895d */ /* 0x010fea0003900000 */
[----:B------:R-:W4:Y:S02]  /*224a0*/  @!P0 SYNCS.PHASECHK.TRANS64 P0, [R4+URZ], R5 ;  /* 0x00000005040085a7 */ /* 0x000f24000800007f */
[----:B----4-:R-:W-:Y:S05]  /*224b0*/  @!P0 BRA `(.L_x_8081) ;  /* 0xfffffffc00f08947 */ /* 0x010fea000383ffff */
[----:B------:R-:W-:Y:S05]  /*224c0*/  BRA `(.L_x_8249) ;  /* 0xffffffd000f87947 */ /* 0x000fea000383ffff */
.L_x_8250:
        /* <DEDUP_REMOVED lines=11> */
.L_x_12772:


//--------------------- .text._ZN7cutlass13device_kernelIN5flash11enable_sm90INS1_16FlashAttnFwdSm90INS1_25CollectiveMainloopFwdSm90ILi2EN4cute5tupleIJNS5_1CILi1EEES8_S8_EEENS6_IJNS7_ILi192EEENS7_ILi144EEENS7_ILi96EEEEEELi96ENS_10bfloat16_tEfNS_4arch4Sm90ELb0ELb0ELb1ELb0ELb0ELb0ELb0ELb0ELb1ELb0ELb0ELb0EEENS1_21CollectiveEpilogueFwdINS6_IJSA_SC_SB_EEES9_SE_SG_Li384ELb0ELb0ELb0ELb0EEENS1_29StaticPersistentTileSchedulerILb0EEEEEEEEEvNT_6ParamsE --------------------------
	.section	.text._ZN7cutlass13device_kernelIN5flash11enable_sm90INS1_16FlashAttnFwdSm90INS1_25CollectiveMainloopFwdSm90ILi2EN4cute5tupleIJNS5_1CILi1EEES8_S8_EEENS6_IJNS7_ILi192EEENS7_ILi144EEENS7_ILi96EEEEEELi96ENS_10bfloat16_tEfNS_4arch4Sm90ELb0ELb0ELb1ELb0ELb0ELb0ELb0ELb0ELb1ELb0ELb0ELb0EEENS1_21CollectiveEpilogueFwdINS6_IJSA_SC_SB_EEES9_SE_SG_Li384ELb0ELb0ELb0ELb0EEENS1_29StaticPersistentTileSchedulerILb0EEEEEEEEEvNT_6ParamsE,"ax",@progbits
	.align	128
.text._ZN7cutlass13device_kernelIN5flash11enable_sm90INS1_16FlashAttnFwdSm90INS1_25CollectiveMainloopFwdSm90ILi2EN4cute5tupleIJNS5_1CILi1EEES8_S8_EEENS6_IJNS7_ILi192EEENS7_ILi144EEENS7_ILi96EEEEEELi96ENS_10bfloat16_tEfNS_4arch4Sm90ELb0ELb0ELb1ELb0ELb0ELb0ELb0ELb0ELb1ELb0ELb0ELb0EEENS1_21CollectiveEpilogueFwdINS6_IJSA_SC_SB_EEES9_SE_SG_Li384ELb0ELb0ELb0ELb0EEENS1_29StaticPersistentTileSchedulerILb0EEEEEEEEEvNT_6ParamsE:
        .type           _ZN7cutlass13device_kernelIN5flash11enable_sm90INS1_16FlashAttnFwdSm90INS1_25CollectiveMainloopFwdSm90ILi2EN4cute5tupleIJNS5_1CILi1EEES8_S8_EEENS6_IJNS7_ILi192EEENS7_ILi144EEENS7_ILi96EEEEEELi96ENS_10bfloat16_tEfNS_4arch4Sm90ELb0ELb0ELb1ELb0ELb0ELb0ELb0ELb0ELb1ELb0ELb0ELb0EEENS1_21CollectiveEpilogueFwdINS6_IJSA_SC_SB_EEES9_SE_SG_Li384ELb0ELb0ELb0ELb0EEENS1_29StaticPersistentTileSchedulerILb0EEEEEEEEEvNT_6ParamsE,@function
        .size           _ZN7cutlass13device_kernelIN5flash11enable_sm90INS1_16FlashAttnFwdSm90INS1_25CollectiveMainloopFwdSm90ILi2EN4cute5tupleIJNS5_1CILi1EEES8_S8_EEENS6_IJNS7_ILi192EEENS7_ILi144EEENS7_ILi96EEEEEELi96ENS_10bfloat16_tEfNS_4arch4Sm90ELb0ELb0ELb1ELb0ELb0ELb0ELb0ELb0ELb1ELb0ELb0ELb0EEENS1_21CollectiveEpilogueFwdINS6_IJSA_SC_SB_EEES9_SE_SG_Li384ELb0ELb0ELb0ELb0EEENS1_29StaticPersistentTileSchedulerILb0EEEEEEEEEvNT_6ParamsE,(.L_x_12773 - _ZN7cutlass13device_kernelIN5flash11enable_sm90INS1_16FlashAttnFwdSm90INS1_25CollectiveMainloopFwdSm90ILi2EN4cute5tupleIJNS5_1CILi1EEES8_S8_EEENS6_IJNS7_ILi192EEENS7_ILi144EEENS7_ILi96EEEEEELi96ENS_10bfloat16_tEfNS_4arch4Sm90ELb0ELb0ELb1ELb0ELb0ELb0ELb0ELb0ELb1ELb0ELb0ELb0EEENS1_21CollectiveEpilogueFwdINS6_IJSA_SC_SB_EEES9_SE_SG_Li384ELb0ELb0ELb0ELb0EEENS1_29StaticPersistentTileSchedulerILb0EEEEEEEEEvNT_6ParamsE)
        .other          _ZN7cutlass13device_kernelIN5flash11enable_sm90INS1_16FlashAttnFwdSm90INS1_25CollectiveMainloopFwdSm90ILi2EN4cute5tupleIJNS5_1CILi1EEES8_S8_EEENS6_IJNS7_ILi192EEENS7_ILi144EEENS7_ILi96EEEEEELi96ENS_10bfloat16_tEfNS_4arch4Sm90ELb0ELb0ELb1ELb0ELb0ELb0ELb0ELb0ELb1ELb0ELb0ELb0EEENS1_21CollectiveEpilogueFwdINS6_IJSA_SC_SB_EEES9_SE_SG_Li384ELb0ELb0ELb0ELb0EEENS1_29StaticPersistentTileSchedulerILb0EEEEEEEEEvNT_6ParamsE,@"STO_CUDA_ENTRY STV_DEFAULT"
_ZN7cutlass13device_kernelIN5flash11enable_sm90INS1_16FlashAttnFwdSm90INS1_25CollectiveMainloopFwdSm90ILi2EN4cute5tupleIJNS5_1CILi1EEES8_S8_EEENS6_IJNS7_ILi192EEENS7_ILi144EEENS7_ILi96EEEEEELi96ENS_10bfloat16_tEfNS_4arch4Sm90ELb0ELb0ELb1ELb0ELb0ELb0ELb0ELb0ELb1ELb0ELb0ELb0EEENS1_21CollectiveEpilogueFwdINS6_IJSA_SC_SB_EEES9_SE_SG_Li384ELb0ELb0ELb0ELb0EEENS1_29StaticPersistentTileSchedulerILb0EEEEEEEEEvNT_6ParamsE:
        /* <DEDUP_REMOVED lines=23> */
.L_x_8252:
[----:B------:R-:W-:Y:S05]  /*0170*/  BSYNC B0 ;  /* 0x0000000000007941 */ /* 0x000fea0003800000 */
.L_x_8251:
[----:B------:R-:W-:Y:S01]  /*0180*/  VOTEU.ANY UP0, P0 ;  /* 0x00000000003f7886 */ /* 0x000fe20000000100 */
[----:B------:R-:W1:Y:S01]  /*0190*/  SHFL.IDX PT, R2, R0, RZ, 0x1f ;  /* 0x00001fff00027589 */ /* 0x000e6200000e0000 */
[----:B------:R-:W-:Y:S01]  /*01a0*/  UMOV UR4, 0x1 ;  /* 0x0000000100047882 */ /* 0x000fe20000000000 */
[----:B------:R-:W-:Y:S01]  /*01b0*/  SHF.R.U32.HI R3, RZ, 0x7, R3 ;  /* 0x00000007ff037819 */ /* 0x000fe20000011603 */
[----:B------:R-:W-:Y:S01]  /*01c0*/  VOTEU.ANY UP1, P0 ;  /* 0x00000000003f7886 */ /* 0x000fe20000020100 */
[----:B------:R-:W2:Y:S01]  /*01d0*/  @UP0 S2UR UR7, SR_CgaCtaId ;  /* 0x00000000000709c3 */ /* 0x000ea20000008800 */
[----:B------:R-:W-:Y:S01]  /*01e0*/  @UP0 UMOV UR6, 0x400 ;  /* 0x0000040000060882 */ /* 0x000fe20000000000 */
[----:B------:R-:W-:-:S04]  /*01f0*/  @UP0 UIADD3 UR4, -UR4, 0x100000, URZ ;  /* 0x0010000004040890 */ /* 0x000fc8000fffe13f */
[----:B------:R-:W-:Y:S02]  /*0200*/  @UP0 USHF.L.U32 UR5, UR4, 0xb, URZ ;  /* 0x0000000b04050899 */ /* 0x000fe4000800063f */
[----:B------:R-:W-:Y:S01]  /*0210*/  @UP0 USHF.L.U32 UR4, UR4, 0x1, URZ ;  /* 0x0000000104040899 */ /* 0x000fe2000800063f */
[----:B-1----:R-:W-:Y:S02]  /*0220*/  ISETP.NE.AND P1, PT, R2, RZ, PT ;  /* 0x000000ff0200720c */ /* 0x002fe40003f25270 */
[----:B------:R1:W3:Y:S01]  /*0230*/  SHFL.IDX PT, R2, R3, RZ, 0x1f ;  /* 0x00001fff03027589 */ /* 0x0002e200000e0000 */
[----:B--2---:R-:W-:Y:S01]  /*0240*/  @UP0 ULEA UR6, UR7, UR6, 0x18 ;  /* 0x0000000607060291 */ /* 0x004fe2000f8ec03f */
[----:B------:R-:W-:Y:S02]  /*0250*/  VOTEU.ANY UP0, P0 ;  /* 0x00000000003f7886 */ /* 0x000fe40000000100 */
[----:B------:R-:W2:Y:S09]  /*0260*/  FENCE.VIEW.ASYNC.S ;  /* 0x00000000000073c6 */ /* 0x000eb20000000000 */
[----:B--2---:R1:W2:Y:S01]  /*0270*/  @UP0 SYNCS.EXCH.64 URZ, [UR6+0x31c00], UR4 ;  /* 0x031c0004063f05b2 */ /* 0x0042a20008000100 */
[----:B------:R1:W4:Y:S02]  /*0280*/  @UP1 SYNCS.EXCH.64 URZ, [UR6+0x31c20], UR4 ;  /* 0x031c2004063f15b2 */ /* 0x0003240008000100 */
[----:B-1----:R-:W-:Y:S05]  /*0290*/  @P1 BRA `(.L_x_8253) ;  /* 0x0000000000481947 */ /* 0x002fea0003800000 */
[----:B------:R-:W1:Y:S01]  /*02a0*/  S2UR UR5, SR_CgaCtaId ;  /* 0x00000000000579c3 */ /* 0x000e620000008800 */
        /* <DEDUP_REMOVED lines=17> */
.L_x_8253:
[----:B------:R-:W5:Y:S01]  /*03c0*/  SHFL.IDX PT, R3, R0, RZ, 0x1f ;  /* 0x00001fff00037589 */ /* 0x000f6200000e0000 */
[----:B------:R-:W-:Y:S01]  /*03d0*/  NOP ;  /* 0x0000000000007918 */ /* 0x000fe20000000000 */
[----:B-----5:R-:W-:-:S13]  /*03e0*/  ISETP.NE.AND P0, PT, R3, RZ, PT ;  /* 0x000000ff0300720c */ /* 0x020fda0003f05270 */
        /* <DEDUP_REMOVED lines=19> */
.L_x_8254:
[----:B------:R-:W5:Y:S01]  /*0520*/  SHFL.IDX PT, R3, R0, RZ, 0x1f ;  /* 0x00001fff00037589 */ /* 0x000f6200000e0000 */
[----:B------:R-:W-:Y:S01]  /*0530*/  NOP ;  /* 0x0000000000007918 */ /* 0x000fe20000000000 */
[----:B-----5:R-:W-:-:S13]  /*0540*/  ISETP.NE.AND P0, PT, R3, RZ, PT ;  /* 0x000000ff0300720c */ /* 0x020fda0003f05270 */
        /* <DEDUP_REMOVED lines=13> */
[----:B------:R1:W1:Y:S01]  /*0620*/  SYNCS.EXCH.64 URZ, [UR6+0x31c88], UR4 ;  /* 0x031c8804063f75b2 */ /* 0x0002620008000100 */
[----:B------:R-:W-:Y:S01]  /*0630*/  NOP ;  /* 0x0000000000007918 */ /* 0x000fe20000000000 */
.L_x_8255:
        /* <DEDUP_REMOVED lines=22> */
.L_x_8256:
        /* <DEDUP_REMOVED lines=22> */
.L_x_8257:
[----:B---3--:R-:W-:Y:S01]  /*0900*/  ISETP.NE.AND P0, PT, R2, RZ, PT ;  /* 0x000000ff0200720c */ /* 0x008fe20003f05270 */
[----:B------:R-:W-:Y:S01]  /*0910*/  IMAD.MOV.U32 R2, RZ, RZ, 0x1 ;  /* 0x00000001ff027424 */ /* 0x000fe200078e00ff */
[----:B------:R-:W-:-:S04]  /*0920*/  NOP ;  /* 0x0000000000007918 */ /* 0x000fc80000000000 */
[----:B------:R-:W-:-:S05]  /*0930*/  SEL R2, R2, 0x2, !P0 ;  /* 0x0000000202027807 */ /* 0x000fca0004000000 */
[----:B------:R3:W-:Y:S01]  /*0940*/  STL [R1], R2 ;  /* 0x0000000201007387 */ /* 0x0007e20000100800 */
[----:B-12-4-:R-:W-:Y:S06]  /*0950*/  BAR.SYNC.DEFER_BLOCKING 0x0 ;  /* 0x0000000000007b1d */ /* 0x016fec0000010000 */
[----:B------:R-:W-:Y:S05]  /*0960*/  @!P0 BRA `(.L_x_8258) ;  /* 0x0000009c00908947 */ /* 0x000fea0003800000 */
.L_x_8259:
[----:B------:R-:W-:-:S08]  /*0970*/  NOP ;  /* 0x0000000000007918 */ /* 0x000fd00000000000 */
[----:B------:R-:W1:Y:S02]  /*0980*/  USETMAXREG.TRY_ALLOC.CTAPOOL UP0, 0xa0 ;  /* 0x000000a0000079c8 */ /* 0x000e640008000600 */
[----:B-1----:R-:W-:-:S13]  /*0990*/  PLOP3.LUT P0, PT, PT, PT, UP0, 0x80, 0x0 ;  /* 0x000000000000781c */ /* 0x002fda0003f0f008 */
[----:B------:R-:W-:Y:S05]  /*09a0*/  @!P0 BRA `(.L_x_8259) ;  /* 0xfffffffc00f08947 */ /* 0x000fea000383ffff */
[----:B---3--:R-:W1:Y:S01]  /*09b0*/  S2R R2, SR_TID.X ;  /* 0x0000000000027919 */ /* 0x008e620000002100 */
        /* <DEDUP_REMOVED lines=8> */
[----:B------:R-:W2:Y:S01]  /*0a40*/  LDL.LU R12, [R1] ;  /* 0x00000000010c7983 */ /* 0x000ea20000300800 */
[----:B------:R-:W-:Y:S01]  /*0a50*/  VIADD R146, R2, 0xffffff80 ;  /* 0xffffff8002927836 */ /* 0x000fe20000000000 */
[----:B------:R-:W1:Y:S04]  /*0a60*/  S2UR UR4, SR_CgaCtaId ;  /* 0x00000000000479c3 */ /* 0x000e680000008800 */
[----:B------:R-:W-:-:S04]  /*0a70*/  SHF.R.S32.HI R3, RZ, 0x1f, R146 ;  /* 0x0000001fff037819 */ /* 0x000fc80000011492 */
[----:B------:R-:W-:-:S04]  /*0a80*/  LEA.HI R0, R3, R146, RZ, 0x4 ;  /* 0x0000009203007211 */ /* 0x000fc800078f20ff */
[----:B------:R-:W-:-:S04]  /*0a90*/  LOP3.LUT R5, R0, 0xfffffff0, RZ, 0xc0, !PT ;  /* 0xfffffff000057812 */ /* 0x000fc800078ec0ff */
[----:B------:R-:W-:Y:S02]  /*0aa0*/  IADD3 R5, R146, -R5, RZ ;  /* 0x8000000592057210 */ /* 0x000fe40007ffe0ff */
[CC--:B------:R-:W-:Y:S02]  /*0ab0*/  LEA.HI R149, R3.reuse, R146.reuse, RZ, 0x7 ;  /* 0x0000009203957211 */ /* 0x0c0fe400078f38ff */
[----:B------:R-:W-:Y:S02]  /*0ac0*/  SHF.R.S32.HI R2, RZ, 0x1f, R5 ;  /* 0x0000001fff027819 */ /* 0x000fe40000011405 */
[----:B------:R-:W-:Y:S02]  /*0ad0*/  LEA.HI R150, R3, R146, RZ, 0x5 ;  /* 0x0000009203967211 */ /* 0x000fe400078f28ff */
[----:B------:R-:W-:Y:S02]  /*0ae0*/  LEA.HI R4, R2, R5, RZ, 0x3 ;  /* 0x0000000502047211 */ /* 0x000fe400078f18ff */
[----:B------:R-:W-:-:S02]  /*0af0*/  LOP3.LUT R7, R149, 0xffffff80, RZ, 0xc0, !PT ;  /* 0xffffff8095077812 */ /* 0x000fc400078ec0ff */
[----:B------:R-:W-:Y:S01]  /*0b00*/  SHF.R.S32.HI R3, RZ, 0x4, R0 ;  /* 0x00000004ff037819 */ /* 0x000fe20000011400 */
[----:B------:R-:W-:Y:S01]  /*0b10*/  IMAD.SHL.U32 R6, R4, 0x10, RZ ;  /* 0x0000001004067824 */ /* 0x000fe200078e00ff */
[----:B------:R-:W-:Y:S01]  /*0b20*/  LEA.HI R2, R2, R5, RZ, 0x2 ;  /* 0x0000000502027211 */ /* 0x000fe200078f10ff */
[----:B------:R-:W-:Y:S01]  /*0b30*/  IMAD.IADD R146, R146, 0x1, -R7 ;  /* 0x0000000192927824 */ /* 0x000fe200078e0a07 */
[----:B------:R-:W-:Y:S02]  /*0b40*/  LEA.HI R0, R0, R3, RZ, 0x1 ;  /* 0x0000000300007211 */ /* 0x000fe400078f08ff */
[----:B------:R-:W-:Y:S02]  /*0b50*/  SHF.R.S32.HI R150, RZ, 0x5, R150 ;  /* 0x00000005ff967819 */ /* 0x000fe40000011496 */
[----:B------:R-:W-:Y:S02]  /*0b60*/  LOP3.LUT R0, R0, 0x1ffffffe, RZ, 0xc0, !PT ;  /* 0x1ffffffe00007812 */ /* 0x000fe400078ec0ff */
[----:B------:R-:W-:-:S02]  /*0b70*/  LOP3.LUT R4, R2, 0x7fffffc, RZ, 0xc0, !PT ;  /* 0x07fffffc02047812 */ /* 0x000fc400078ec0ff */
[----:B------:R-:W-:Y:S02]  /*0b80*/  LOP3.LUT R7, R6, 0x7fffff80, RZ, 0xc0, !PT ;  /* 0x7fffff8006077812 */ /* 0x000fe400078ec0ff */
[----:B------:R-:W-:Y:S01]  /*0b90*/  SHF.R.S32.HI R149, RZ, 0x7, R149 ;  /* 0x00000007ff957819 */ /* 0x000fe20000011495 */
[----:B------:R-:W3:Y:S01]  /*0ba0*/  S2UR UR6, SR_SWINHI ;  /* 0x00000000000679c3 */ /* 0x000ee20000002f00 */
[----:B------:R-:W-:Y:S01]  /*0bb0*/  SHF.R.S32.HI R9, RZ, 0x1f, R146 ;  /* 0x0000001fff097819 */ /* 0x000fe20000011492 */
[----:B------:R-:W-:Y:S01]  /*0bc0*/  IMAD.IADD R0, R3, 0x1, -R0 ;  /* 0x0000000103007824 */ /* 0x000fe200078e0a00 */
[----:B------:R-:W-:Y:S01]  /*0bd0*/  SHF.R.S32.HI R2, RZ, 0x2, R2 ;  /* 0x00000002ff027819 */ /* 0x000fe20000011402 */
[----:B------:R-:W-:Y:S01]  /*0be0*/  IMAD.IADD R4, R5, 0x1, -R4 ;  /* 0x0000000105047824 */ /* 0x000fe200078e0a04 */
[----:B------:R-:W-:Y:S01]  /*0bf0*/  LEA R7, R150, R7, 0x8 ;  /* 0x0000000796077211 */ /* 0x000fe200078e40ff */
[----:B------:R-:W-:Y:S01]  /*0c00*/  IMAD.HI R3, R149, 0x55555556, RZ ;  /* 0x5555555695037827 */ /* 0x000fe200078e02ff */
[----:B------:R-:W-:-:S03]  /*0c10*/  LEA.HI R8, R9, R146, RZ, 0x2 ;  /* 0x0000009209087211 */ /* 0x000fc600078f10ff */
[----:B------:R-:W-:Y:S01]  /*0c20*/  IMAD.SHL.U32 R2, R2, 0x40, RZ ;  /* 0x0000004002027824 */ /* 0x000fe200078e00ff */
[--C-:B------:R-:W-:Y:S01]  /*0c30*/  SHF.R.S32.HI R10, RZ, 0x2, R8.reuse ;  /* 0x00000002ff0a7819 */ /* 0x100fe20000011408 */
[----:B------:R-:W-:Y:S01]  /*0c40*/  IMAD R7, R4, 0x10, R7 ;  /* 0x0000001004077824 */ /* 0x000fe200078e0207 */
[----:B------:R-:W-:Y:S01]  /*0c50*/  SHF.R.S32.HI R11, RZ, 0x1f, R8 ;  /* 0x0000001fff0b7819 */ /* 0x000fe20000011408 */
[----:B------:R-:W-:Y:S01]  /*0c60*/  IMAD R6, R150, 0x10, R5 ;  /* 0x0000001096067824 */ /* 0x000fe200078e0205 */
[----:B------:R-:W-:Y:S01]  /*0c70*/  LEA.HI R4, R3, R3, RZ, 0x1 ;  /* 0x0000000303047211 */ /* 0x000fe200078f08ff */
[----:B------:R-:W-:Y:S01]  /*0c80*/  IMAD.SHL.U32 R3, R0, 0x8, RZ ;  /* 0x0000000800037824 */ /* 0x000fe200078e00ff */
[----:B------:R-:W-:Y:S02]  /*0c90*/  LEA.HI R11, R11, R10, RZ, 0x3 ;  /* 0x0000000a0b0b7211 */ /* 0x000fe400078f18ff */
[----:B------:R-:W-:Y:S02]  /*0ca0*/  LOP3.LUT R2, R2, 0x40, RZ, 0xc0, !PT ;  /* 0x0000004002027812 */ /* 0x000fe400078ec0ff */
[----:B------:R-:W-:Y:S01]  /*0cb0*/  LEA.HI R0, R9, R146, RZ, 0x5 ;  /* 0x0000009209007211 */ /* 0x000fe200078f28ff */
[----:B------:R-:W-:Y:S01]  /*0cc0*/  UMOV UR39, 0x400 ;  /* 0x0000040000277882 */ /* 0x000fe20000000000 */
[----:B------:R-:W-:-:S02]  /*0cd0*/  LEA R9, R6, R3, 0x5 ;  /* 0x0000000306097211 */ /* 0x000fc400078e28ff */
[----:B------:R-:W-:Y:S02]  /*0ce0*/  LOP3.LUT R11, R11, 0xfffffff8, RZ, 0xc0, !PT ;  /* 0xfffffff80b0b7812 */ /* 0x000fe400078ec0ff */
[----:B------:R-:W-:Y:S01]  /*0cf0*/  LOP3.LUT R3, R2, 0x8, R3, 0xf8, !PT ;  /* 0x0000000802037812 */ /* 0x000fe200078ef803 */
[----:B-1----:R-:W-:Y:S01]  /*0d00*/  ULEA UR39, UR4, UR39, 0x18 ;  /* 0x0000002704277291 */ /* 0x002fe2000f8ec03f */
[----:B------:R-:W-:Y:S01]  /*0d10*/  SHF.R.U32.HI R2, RZ, 0x3, R2 ;  /* 0x00000003ff027819 */ /* 0x000fe20000011602 */
[----:B------:R-:W-:Y:S01]  /*0d20*/  IMAD.IADD R11, R10, 0x1, -R11 ;  /* 0x000000010a0b7824 */ /* 0x000fe200078e0a0b */
[----:B------:R-:W-:Y:S02]  /*0d30*/  LOP3.LUT R5, R8, 0x7ffffffc, RZ, 0xc0, !PT ;  /* 0x7ffffffc08057812 */ /* 0x000fe400078ec0ff */
[----:B------:R-:W-:Y:S02]  /*0d40*/  LOP3.LUT R2, R3, R2, RZ, 0x3c, !PT ;  /* 0x0000000203027212 */ /* 0x000fe400078e3cff */
[----:B------:R-:W-:Y:S01]  /*0d50*/  SHF.R.S32.HI R0, RZ, 0x5, R0 ;  /* 0x00000005ff007819 */ /* 0x000fe20000011400 */
[----:B------:R-:W-:Y:S01]  /*0d60*/  UMOV UR4, UR39 ;  /* 0x0000002700047c82 */ /* 0x000fe20008000000 */
[----:B---3--:R-:W-:Y:S01]  /*0d70*/  UMOV UR5, UR6 ;  /* 0x0000000600057c82 */ /* 0x008fe20008000000 */
[----:B------:R-:W-:Y:S01]  /*0d80*/  MOV R152, 0xfffffffe ;  /* 0xfffffffe00987802 */ /* 0x000fe20000000f00 */
[----:B------:R-:W-:Y:S01]  /*0d90*/  IMAD.IADD R2, R2, 0x1, R7 ;  /* 0x0000000102027824 */ /* 0x000fe200078e0207 */
[----:B------:R-:W-:Y:S01]  /*0da0*/  LEA R11, R0, R11, 0x4 ;  /* 0x0000000b000b7211 */ /* 0x000fe200078e20ff */
[----:B------:R-:W-:-:S02]  /*0db0*/  IMAD.IADD R5, R146, 0x1, -R5 ;  /* 0x0000000192057824 */ /* 0x000fc400078e0a05 */
[----:B------:R-:W-:Y:S02]  /*0dc0*/  IMAD.U32 R16, RZ, RZ, UR4 ;  /* 0x00000004ff107e24 */ /* 0x000fe4000f8e00ff */
[----:B------:R-:W-:Y:S02]  /*0dd0*/  IMAD.U32 R17, RZ, RZ, UR5 ;  /* 0x00000005ff117e24 */ /* 0x000fe4000f8e00ff */
[----:B------:R-:W-:Y:S01]  /*0de0*/  IMAD R4, R4, -0x3, R149 ;  /* 0xfffffffd04047824 */ /* 0x000fe200078e0295 */
[----:B------:R-:W-:Y:S01]  /*0df0*/  MOV R145, RZ ;  /* 0x000000ff00917202 */ /* 0x000fe20000000f00 */
[----:B------:R-:W-:Y:S01]  /*0e00*/  IMAD R152, R5, R152, 0x90 ;  /* 0x0000009005987424 */ /* 0x000fe200078e0298 */
[----:B------:R-:W-:Y:S01]  /*0e10*/  LEA R2, R2, UR39, 0x1 ;  /* 0x0000002702027c11 */ /* 0x000fe2000f8e08ff */
[----:B------:R-:W-:Y:S01]  /*0e20*/  IMAD.WIDE R16, R9, 0x2, R16 ;  /* 0x0000000209107825 */ /* 0x000fe200078e0210 */
[----:B------:R-:W-:-:S03]  /*0e30*/  UMOV UR60, URZ ;  /* 0x0000003f003c7c82 */ /* 0x000fc60008000000 */
[----:B------:R-:W-:Y:S02]  /*0e40*/  IMAD R151, R4, 0x40, R11 ;  /* 0x0000004004977824 */ /* 0x000fe400078e020b */
[----:B------:R-:W-:Y:S01]  /*0e50*/  IMAD.U32 R144, RZ, RZ, UR7 ;  /* 0x00000007ff907e24 */ /* 0x000fe2000f8e00ff */
[----:B------:R-:W-:Y:S01]  /*0e60*/  UMOV UR38, URZ ;  /* 0x0000003f00267c82 */ /* 0x000fe20008000000 */
[----:B--2---:R-:W-:-:S07]  /*0e70*/  LOP3.LUT R19, R12, 0x1, RZ, 0xfc, !PT ;  /* 0x000000010c137812 */ /* 0x004fce00078efcff */
.L_x_8282:
[----:B------:R-:W1:Y:S01]  /*0e80*/  SHFL.IDX PT, R0, R149, RZ, 0x1f ;  /* 0x00001fff95007589 */ /* 0x000e6200000e0000 */
[----:B------:R-:W-:Y:S01]  /*0e90*/  ULDC UR4, c[0x0][0xda8] ;  /* 0x00036a0000047ab9 */ /* 0x000fe20000000800 */
[----:B------:R-:W-:Y:S01]  /*0ea0*/  R2UR UR11, R144 ;  /* 0x00000000900b72ca */ /* 0x000fe200000e0000 */
[----:B------:R-:W-:Y:S01]  /*0eb0*/  UISETP.NE.AND UP1, UPT, UR4, 0x1, UPT ;  /* 0x000000010400788c */ /* 0x000fe2000bf25270 */
[----:B--2---:R-:W2:Y:S01]  /*0ec0*/  LDC R23, c[0x0][0x2e0] ;  /* 0x0000b800ff177b82 */ /* 0x004ea20000000800 */
[----:B------:R-:W-:Y:S01]  /*0ed0*/  ULDC.64 UR6, c[0x0][0x3f8] ;  /* 0x0000fe0000067ab9 */ /* 0x000fe20000000a00 */
[----:B------:R-:W-:Y:S01]  /*0ee0*/  ULDC UR4, c[0x0][0xdb4] ;  /* 0x00036d0000047ab9 */ /* 0x000fe20000000800 */
[----:B------:R-:W-:Y:S02]  /*0ef0*/  UISETP.NE.U32.AND UP0, UPT, UR6, URZ, UPT ;  /* 0x0000003f0600728c */ /* 0x000fe4000bf05070 */
[----:B------:R-:W-:Y:S02]  /*0f00*/  UISETP.NE.AND UP2, UPT, UR4, 0x1, UPT ;  /* 0x000000010400788c */ /* 0x000fe4000bf45270 */
[----:B------:R-:W-:Y:S01]  /*0f10*/  UISETP.NE.AND.EX UP0, UPT, UR7, URZ, UPT, UP0 ;  /* 0x0000003f0700728c */ /* 0x000fe2000bf05300 */
[----:B------:R-:W-:-:S02]  /*0f20*/  ULDC UR8, c[0x0][0x404] ;  /* 0x0001010000087ab9 */ /* 0x000fc40000000800 */
[----:B------:R-:W-:Y:S01]  /*0f30*/  @UP1 ULDC UR4, c[0x0][0xdac] ;  /* 0x00036b0000041ab9 */ /* 0x000fe20000000800 */
[----:B------:R-:W-:Y:S01]  /*0f40*/  @UP1 ULDC UR10, c[0x0][0xdb0] ;  /* 0x00036c00000a1ab9 */ /* 0x000fe20000000800 */
[----:B------:R-:W-:Y:S02]  /*0f50*/  UIMAD.WIDE.U32 UR4, UR11, UR4, URZ ;  /* 0x000000040b0472a5 */ /* 0x000fe4000f8e003f */
[----:B------:R-:W-:Y:S01]  /*0f60*/  UMOV UR12, UR11 ;  /* 0x0000000b000c7c82 */ /* 0x000fe20008000000 */
[----:B------:R-:W-:Y:S02]  /*0f70*/  UIADD3 UR9, UR39, 0x24300, URZ ;  /* 0x0002430027097890 */ /* 0x000fe4000fffe03f */
[----:B------:R-:W-:Y:S02]  /*0f80*/  @UP1 USHF.R.U32.HI UR12, URZ, UR10, UR5 ;  /* 0x0000000a3f0c1299 */ /* 0x000fe40008011605 */
[----:B------:R-:W-:Y:S01]  /*0f90*/  USEL UR8, UR8, 0x1, UP0 ;  /* 0x0000000108087887 */ /* 0x000fe20008000000 */
[----:B-1----:R-:W-:Y:S01]  /*0fa0*/  R2UR UR61, R0 ;  /* 0x00000000003d72ca */ /* 0x002fe200000e0000 */
[----:B------:R-:W-:-:S02]  /*0fb0*/  ULOP3.LUT UP0, URZ, UR9, 0x9f, URZ, 0xc0, !UPT ;  /* 0x0000009f093f7892 */ /* 0x000fc4000f80c03f */
[----:B------:R-:W-:Y:S01]  /*0fc0*/  IMAD.U32 R148, RZ, RZ, UR12 ;  /* 0x0000000cff947e24 */ /* 0x000fe2000f8e00ff */
[----:B------:R-:W-:Y:S01]  /*0fd0*/  UMOV UR36, UR12 ;  /* 0x0000000c00247c82 */ /* 0x000fe20008000000 */
[----:B--2---:R-:W-:Y:S02]  /*0fe0*/  IMAD R23, R23, UR8, RZ ;  /* 0x0000000817177c24 */ /* 0x004fe4000f8e02ff */
[----:B------:R-:W-:Y:S02]  /*0ff0*/  PLOP3.LUT P0, PT, PT, PT, UP0, 0x80, 0x0 ;  /* 0x000000000000781c */ /* 0x000fe40003f0f008 */
[----:B------:R-:W-:-:S04]  /*1000*/  VIADD R0, R23, 0x8f ;  /* 0x0000008f17007836 */ /* 0x000fc80000000000 */
[----:B------:R-:W-:Y:S01]  /*1010*/  UIMAD.WIDE UR6, UR61, 0x55555556, URZ ;  /* 0x555555563d0678a5 */ /* 0x000fe2000f8e023f */
[----:B------:R-:W-:-:S03]  /*1020*/  IMAD.HI R0, R0, 0x38e38e39, RZ ;  /* 0x38e38e3900007827 */ /* 0x000fc600078e02ff */
[----:B------:R-:W-:Y:S02]  /*1030*/  ULEA.HI UR37, UR7, UR7, URZ, 0x1 ;  /* 0x0000000707257291 */ /* 0x000fe4000f8f083f */
[----:B------:R-:W-:Y:S01]  /*1040*/  SHF.R.U32.HI R3, RZ, 0x1f, R0 ;  /* 0x0000001fff037819 */ /* 0x000fe20000011600 */
[----:B------:R-:W-:Y:S01]  /*1050*/  @UP2 ULDC.64 UR6, c[0x0][0xdb8] ;  /* 0x00036e0000062ab9 */ /* 0x000fe20000000a00 */
[----:B------:R-:W-:Y:S02]  /*1060*/  UIMAD UR37, UR37, -0x3, UR61 ;  /* 0xfffffffd252578a4 */ /* 0x000fe4000f8e023d */
[----:B------:R-:W-:Y:S01]  /*1070*/  UIMAD.WIDE.U32 UR4, UR12, UR6, URZ ;  /* 0x000000060c0472a5 */ /* 0x000fe2000f8e003f */
[----:B------:R-:W-:Y:S01]  /*1080*/  LEA.HI.SX32 R22, R0, R3, 0x1b ;  /* 0x0000000300167211 */ /* 0x000fe200078fdaff */
[----:B------:R-:W-:Y:S02]  /*1090*/  ULEA UR6, UR37, UR9, 0xb ;  /* 0x0000000925067291 */ /* 0x000fe4000f8e583f */
[----:B------:R-:W-:-:S02]  /*10a0*/  @UP2 USHF.R.U32.HI UR36, URZ, UR7, UR5 ;  /* 0x000000073f242299 */ /* 0x000fc40008011605 */
[----:B------:R-:W-:-:S04]  /*10b0*/  USHF.R.U32.HI UR6, URZ, 0x4, UR6 ;  /* 0x000000043f067899 */ /* 0x000fc80008011606 */
[----:B------:R-:W-:-:S06]  /*10c0*/  ULOP3.LUT UR4, UR6, 0x3fff, URZ, 0xc0, !UPT ;  /* 0x00003fff06047892 */ /* 0x000fcc000f8ec03f */
[----:B---3--:R-:W-:Y:S01]  /*10d0*/  IMAD.U32 R18, RZ, RZ, UR4 ;  /* 0x00000004ff127e24 */ /* 0x008fe2000f8e00ff */
[----:B------:R-:W-:Y:S02]  /*10e0*/  UMOV UR4, UR11 ;  /* 0x0000000b00047c82 */ /* 0x000fe40008000000 */
[----:B------:R-:W-:Y:S01]  /*10f0*/  MOV R147, UR4 ;  /* 0x0000000400937c02 */ /* 0x000fe20008000f00 */
        /* <DEDUP_REMOVED lines=17> */
.L_x_8260:
[----:B------:R-:W-:Y:S02]  /*1210*/  LOP3.LUT R0, R145, 0x1, RZ, 0xc0, !PT ;  /* 0x0000000191007812 */ /* 0x000fe400078ec0ff */
[----:B------:R-:W-:Y:S02]  /*1220*/  ISETP.NE.AND P0, PT, R19, 0x3, PT ;  /* 0x000000031300780c */ /* 0x000fe40003f05270 */
[----:B------:R-:W-:-:S04]  /*1230*/  SHF.L.U32 R0, R0, 0x1f, RZ ;  /* 0x0000001f00007819 */ /* 0x000fc800000006ff */
[----:B------:R-:W1:Y:S02]  /*1240*/  SYNCS.PHASECHK.TRANS64.TRYWAIT P1, [UR39+0x31c00], R0 ;  /* 0x031c0000ff0075a7 */ /* 0x000e640008020167 */
[----:B-1----:R-:W-:Y:S05]  /*1250*/  @!P1 BRA `(.L_x_8261) ;  /* 0x000000c000c09947 */ /* 0x002fea0003800000 */
.L_x_8340:
[----:B------:R-:W-:Y:S05]  /*1260*/  @!P0 BRA `(.L_x_8262) ;  /* 0x0000000000048947 */ /* 0x000fea0003800000 */
[----:B------:R-:W-:Y:S01]  /*1270*/  BPT.TRAP 0x1 ;  /* 0x000000040000795c */ /* 0x000fe20000300000 */
.L_x_8262:
[----:B-1----:R-:W-:Y:S02]  /*1280*/  IMAD.U32 R0, RZ, RZ, UR38 ;  /* 0x00000026ff007e24 */ /* 0x002fe4000f8e00ff */
[----:B------:R-:W-:-:S03]  /*1290*/  IMAD.U32 R3, RZ, RZ, UR60 ;  /* 0x0000003cff037e24 */ /* 0x000fc6000f8e00ff */
[----:B------:R-:W-:Y:S02]  /*12a0*/  LEA R0, R0, UR39, 0x3 ;  /* 0x0000002700007c11 */ /* 0x000fe4000f8e18ff */
[----:B------:R-:W-:-:S04]  /*12b0*/  SHF.L.U32 R3, R3, 0x1f, RZ ;  /* 0x0000001f03037819 */ /* 0x000fc800000006ff */
[----:B------:R1:W2:Y:S01]  /*12c0*/  SYNCS.PHASECHK.TRANS64.TRYWAIT P2, [R0+URZ+0x31c30], R3 ;  /* 0x031c3003000075a7 */ /* 0x0002a2000804017f */
[----:B------:R-:W-:Y:S05]  /*12d0*/  @!P0 BRA `(.L_x_8263) ;  /* 0x0000000000048947 */ /* 0x000fea0003800000 */
[----:B------:R-:W-:Y:S01]  /*12e0*/  BPT.TRAP 0x1 ;  /* 0x000000040000795c */ /* 0x000fe20000300000 */
.L_x_8263:
[----:B------:R-:W3:Y:S01]  /*12f0*/  S2R R4, SR_TID.X ;  /* 0x0000000000047919 */ /* 0x000ee20000002100 */
[----:B------:R-:W-:Y:S02]  /*1300*/  MOV R71, RZ ;  /* 0x000000ff00477202 */ /* 0x000fe40000000f00 */
[----:B---3--:R-:W-:Y:S01]  /*1310*/  LOP3.LUT P1, RZ, R4, 0x7f, RZ, 0xc0, !PT ;  /* 0x0000007f04ff7812 */ /* 0x008fe2000782c0ff */
[----:B--2---:R-:W-:-:S12]  /*1320*/  @P2 BRA `(.L_x_8264) ;  /* 0x0000000000082947 */ /* 0x004fd80003800000 */
[----:B------:R-:W2:Y:S02]  /*1330*/  SYNCS.PHASECHK.TRANS64.TRYWAIT P2, [R0+URZ+0x31c30], R3 ;  /* 0x031c3003000075a7 */ /* 0x000ea4000804017f */
[----:B--2---:R-:W-:Y:S05]  /*1340*/  @!P2 BRA `(.L_x_8265) ;  /* 0x000000c0009ca947 */ /* 0x004fea0003800000 */
.L_x_8264:
[----:B------:R-:W-:Y:S05]  /*1350*/  WARPSYNC.ALL ;  /* 0x0000000000007948 */ /* 0x000fea0003800000 */
[----:B------:R-:W-:Y:S01]  /*1360*/  UIADD3 UR4, UR39, 0x16a00, URZ ;  /* 0x00016a0027047890 */ /* 0x000fe2000fffe03f */
[----:B------:R-:W-:Y:S01]  /*1370*/  WARPGROUP.ARRIVE ;  /* 0x00000000000079c5 */ /* 0x000fe20000000000 */
[----:B------:R-:W-:Y:S01]  /*1380*/  ULEA UR37, UR37, UR39, 0xc ;  /* 0x0000002725257291 */ /* 0x000fe2000f8e603f */
[----:B------:R-:W-:Y:S01]  /*1390*/  P2R R68, PR, RZ, 0x1 ;  /* 0x00000001ff447803 */ /* 0x000fe20000000000 */
[----:B------:R-:W-:Y:S01]  /*13a0*/  USHF.R.U32.HI UR4, URZ, 0x4, UR4 ;  /* 0x000000043f047899 */ /* 0x000fe20008011604 */
[----:B-12---:R-:W-:Y:S01]  /*13b0*/  @!P1 VIADD R0, R0, 0x31c40 ;  /* 0x00031c4000009836 */ /* 0x006fe20000000000 */
[----:B------:R-:W-:-:S02]  /*13c0*/  UIADD3 UR37, UR37, 0xda00, URZ ;  /* 0x0000da0025257890 */ /* 0x000fc4000fffe03f */
[----:B------:R-:W-:Y:S02]  /*13d0*/  ULOP3.LUT UR4, UR4, 0x3fff, URZ, 0xc0, !UPT ;  /* 0x00003fff04047892 */ /* 0x000fe4000f8ec03f */
[----:B------:R-:W-:Y:S02]  /*13e0*/  USHF.R.U32.HI UR5, URZ, 0x4, UR37 ;  /* 0x000000043f057899 */ /* 0x000fe40008011625 */
[----:B------:R-:W-:Y:S02]  /*13f0*/  ULOP3.LUT UR37, UR4, 0x10000, URZ, 0xfc, !UPT ;  /* 0x0001000004257892 */ /* 0x000fe4000f8efc3f */
[----:B------:R-:W-:Y:S02]  /*1400*/  ULOP3.LUT UR5, UR5, 0x3fff, URZ, 0xc0, !UPT ;  /* 0x00003fff05057892 */ /* 0x000fe4000f8ec03f */
[----:B------:R-:W-:Y:S02]  /*1410*/  UIMAD UR4, UR38, 0x6c0, UR37 ;  /* 0x000006c0260478a4 */ /* 0x000fe4000f8e0225 */
[----:B------:R-:W-:Y:S01]  /*1420*/  ULOP3.LUT UR5, UR5, 0x10000, URZ, 0xfc, !UPT ;  /* 0x0001000005057892 */ /* 0x000fe2000f8efc3f */
[----:B------:R-:W-:Y:S01]  /*1430*/  UMOV UR31, 0x80000020 ;  /* 0x80000020001f7882 */ /* 0x000fe20000000000 */
[----:B------:R-:W-:Y:S01]  /*1440*/  UMOV UR29, 0x80000020 ;  /* 0x80000020001d7882 */ /* 0x000fe20000000000 */
[----:B------:R-:W-:-:S02]  /*1450*/  UIADD3 UR10, UR4, 0x40, URZ ;  /* 0x00000040040a7890 */ /* 0x000fc4000fffe03f */
[----:B------:R-:W-:Y:S02]  /*1460*/  UMOV UR30, UR4 ;  /* 0x00000004001e7c82 */ /* 0x000fe40008000000 */
[----:B------:R-:W-:Y:S01]  /*1470*/  UMOV UR28, UR5 ;  /* 0x00000005001c7c82 */ /* 0x000fe20008000000 */
[----:B------:R-:W-:Y:S01]  /*1480*/  UMOV UR9, UR29 ;  /* 0x0000001d00097c82 */ /* 0x000fe20008000000 */
[----:B------:R-:W-:Y:S01]  /*1490*/  HGMMA.64x16x16.F32.BF16 R96, gdesc[UR28], RZ, !UPT, gsb0 ;  /* 0x002000001c6079f0 */ /* 0x000fe2000c0018ff */
[----:B------:R-:W-:Y:S01]  /*14a0*/  UMOV UR8, UR28 ;  /* 0x0000001c00087c82 */ /* 0x000fe20008000000 */
[----:B------:R-:W-:Y:S01]  /*14b0*/  UMOV UR11, 0x80000020 ;  /* 0x80000020000b7882 */ /* 0x000fe20000000000 */
[----:B------:R-:W-:Y:S02]  /*14c0*/  UIADD3 UR6, UR4, 0x80, URZ ;  /* 0x0000008004067890 */ /* 0x000fe4000fffe03f */
[----:B------:R-:W-:Y:S02]  /*14d0*/  UIADD3 UR7, UR4, 0xc0, URZ ;  /* 0x000000c004077890 */ /* 0x000fe4000fffe03f */
[----:B------:R-:W-:-:S02]  /*14e0*/  UIADD3 UR12, UR4, 0x100, URZ ;  /* 0x00000100040c7890 */ /* 0x000fc4000fffe03f */
[----:B------:R-:W-:Y:S02]  /*14f0*/  UIADD3 UR13, UR4, 0x140, URZ ;  /* 0x00000140040d7890 */ /* 0x000fe4000fffe03f */
[----:B------:R-:W-:Y:S01]  /*1500*/  UIADD3 UR14, UR5, 0x300, URZ ;  /* 0x00000300050e7890 */ /* 0x000fe2000fffe03f */
        /* <DEDUP_REMOVED lines=126> */
[----:B------:R-:W-:Y:S01]  /*1cf0*/  UMOV UR14, UR6 ;  /* 0x00000006000e7c82 */ /* 0x000fe20008000000 */
        /* <DEDUP_REMOVED lines=170> */
[----:B------:R-:W-:Y:S01]  /*27a0*/  UMOV UR27, 0x80000020 ;  /* 0x80000020001b7882 */ /* 0x000fe20000000000 */
[----:B------:R-:W-:Y:S01]  /*27b0*/  FMUL.FTZ R5, R99, UR10 ;  /* 0x0000000a63057c20 */ /* 0x000fe20008410000 */
[----:B------:R-:W-:Y:S01]  /*27c0*/  FMUL.FTZ R13, R102, UR10 ;  /* 0x0000000a660d7c20 */ /* 0x000fe20008410000 */
[----:B------:R-:W-:-:S04]  /*27d0*/  FMUL.FTZ R12, R103, UR10 ;  /* 0x0000000a670c7c20 */ /* 0x000fc80008410000 */
[----:B------:R-:W1:Y:S08]  /*27e0*/  MUFU.TANH R8, R8 ;  /* 0x0000000800087308 */ /* 0x000e700000002400 */
[----:B------:R-:W-:Y:S08]  /*27f0*/  MUFU.TANH R9, R9 ;  /* 0x0000000900097308 */ /* 0x000ff00000002400 */
        /* <DEDUP_REMOVED lines=18> */
[----:B------:R-:W-:Y:S08]  /*2920*/  MUFU.TANH R10, R10 ;  /* 0x0000000a000a7308 */ /* 0x000ff00000002400 */
[----:B------:R-:W-:Y:S08]  /*2930*/  MUFU.TANH R11, R11 ;  /* 0x0000000b000b7308 */ /* 0x000ff00000002400 */
[----:B------:R-:W-:Y:S08]  /*2940*/  MUFU.TANH R69, R69 ;  /* 0x0000004500457308 */ /* 0x000ff00000002400 */
[----:B------:R-:W4:Y:S08]  /*2950*/  MUFU.TANH R12, R12 ;  /* 0x0000000c000c7308 */ /* 0x000f300000002400 */
[----:B------:R-:W5:Y:S08]  /*2960*/  MUFU.TANH R15, R15 ;  /* 0x0000000f000f7308 */ /* 0x000f700000002400 */
        /* <DEDUP_REMOVED lines=54> */
[----:B------:R-:W5:Y:S01]  /*2cd0*/  MUFU.TANH R86, R86 ;  /* 0x0000005600567308 */ /* 0x000f620000002400 */
[----:B------:R-:W-:-:S07]  /*2ce0*/  FMUL.FTZ R62, R62, UR10 ;  /* 0x0000000a3e3e7c20 */ /* 0x000fce0008410000 */
        /* <DEDUP_REMOVED lines=8> */
[----:B------:R-:W-:Y:S02]  /*2d70*/  IMAD.IADD R49, R152, 0x1, R23 ;  /* 0x0000000198317824 */ /* 0x000fe400078e0217 */
[----:B------:R-:W-:Y:S01]  /*2d80*/  FMUL.FTZ R53, R53, UR10 ;  /* 0x0000000a35357c20 */ /* 0x000fe20008410000 */
[----:B------:R-:W-:Y:S01]  /*2d90*/  FMUL.FTZ R92, R50, UR10 ;  /* 0x0000000a325c7c20 */ /* 0x000fe20008410000 */
[----:B------:R-:W-:Y:S01]  /*2da0*/  FMUL.FTZ R50, R51, UR10 ;  /* 0x0000000a33327c20 */ /* 0x000fe20008410000 */
[----:B------:R-:W-:Y:S01]  /*2db0*/  HGMMA.64x16x16.F32.BF16 R40, gdesc[UR24], R40, gsb0 ;  /* 0x00200000182879f0 */ /* 0x000fe20008001828 */
[----:B------:R-:W-:Y:S01]  /*2dc0*/  UIADD3 UR26, UR4, 0x642, URZ ;  /* 0x00000642041a7890 */ /* 0x000fe2000fffe03f */
[----:B------:R-:W-:Y:S01]  /*2dd0*/  IMAD R6, R22, -0x90, R49 ;  /* 0xffffff7016067824 */ /* 0x000fe200078e0231 */
[----:B------:R-:W-:Y:S01]  /*2de0*/  UMOV UR27, 0x80000020 ;  /* 0x80000020001b7882 */ /* 0x000fe20000000000 */
[----:B------:R-:W-:Y:S01]  /*2df0*/  FMUL.FTZ R55, R55, UR10 ;  /* 0x0000000a37377c20 */ /* 0x000fe20008410000 */
[----:B------:R-:W-:Y:S01]  /*2e00*/  FMUL.FTZ R54, R54, UR10 ;  /* 0x0000000a36367c20 */ /* 0x000fe20008410000 */
[----:B------:R-:W-:Y:S01]  /*2e10*/  UMOV UR4, UR24 ;  /* 0x0000001800047c82 */ /* 0x000fe20008000000 */
[----:B------:R-:W-:Y:S01]  /*2e20*/  ISETP.GT.AND P2, PT, R6, RZ, PT ;  /* 0x000000ff0600720c */ /* 0x000fe20003f44270 */
[----:B------:R-:W-:Y:S01]  /*2e30*/  FMUL.FTZ R48, R48, UR10 ;  /* 0x0000000a30307c20 */ /* 0x000fe20008410000 */
[C---:B------:R-:W-:Y:S01]  /*2e40*/  ISETP.GT.AND P6, PT, R6.reuse, 0x1, PT ;  /* 0x000000010600780c */ /* 0x040fe20003fc4270 */
[----:B------:R-:W5:Y:S01]  /*2e50*/  MUFU.TANH R89, R89 ;  /* 0x0000005900597308 */ /* 0x000f620000002400 */
[----:B------:R-:W-:Y:S01]  /*2e60*/  ISETP.GT.AND P4, PT, R6, 0x9, PT ;  /* 0x000000090600780c */ /* 0x000fe20003f84270 */
[----:B------:R-:W-:Y:S01]  /*2e70*/  FMUL.FTZ R52, R52, UR10 ;  /* 0x0000000a34347c20 */ /* 0x000fe20008410000 */
[----:B------:R-:W-:-:S02]  /*2e80*/  ISETP.GT.AND P3, PT, R6, 0x10, PT ;  /* 0x000000100600780c */ /* 0x000fc40003f64270 */
[----:B------:R-:W-:Y:S02]  /*2e90*/  ISETP.GT.AND P5, PT, R6, 0x8, PT ;  /* 0x000000080600780c */ /* 0x000fe40003fa4270 */
[----:B-1----:R-:W-:Y:S01]  /*2ea0*/  FSEL R8, R8, -INF , P6 ;  /* 0xff80000008087808 */ /* 0x002fe20003000000 */
[----:B------:R-:W1:Y:S01]  /*2eb0*/  MUFU.TANH R58, R58 ;  /* 0x0000003a003a7308 */ /* 0x000e620000002400 */
[----:B--2---:R-:W-:Y:S02]  /*2ec0*/  FSEL R49, R7, -INF , P5 ;  /* 0xff80000007317808 */ /* 0x004fe40002800000 */
[----:B---3--:R-:W-:Y:S02]  /*2ed0*/  FSEL R3, R3, -INF , P2 ;  /* 0xff80000003037808 */ /* 0x008fe40001000000 */
[----:B----4-:R-:W-:-:S03]  /*2ee0*/  FSEL R7, R12, -INF , P4 ;  /* 0xff8000000c077808 */ /* 0x010fc60002000000 */
[----:B------:R-:W2:Y:S08]  /*2ef0*/  MUFU.TANH R48, R48 ;  /* 0x0000003000307308 */ /* 0x000eb00000002400 */
[----:B------:R-:W3:Y:S08]  /*2f00*/  MUFU.TANH R88, R88 ;  /* 0x0000005800587308 */ /* 0x000ef00000002400 */
[----:B------:R-:W4:Y:S08]  /*2f10*/  MUFU.TANH R91, R91 ;  /* 0x0000005b005b7308 */ /* 0x000f300000002400 */
[----:B------:R-:W4:Y:S01]  /*2f20*/  MUFU.TANH R62, R62 ;  /* 0x0000003e003e7308 */ /* 0x000f220000002400 */
[----:B------:R-:W-:-:S02]  /*2f30*/  WARPGROUP.DEPBAR.LE gsb0, 0x0 ;  /* 0x00008000000079c5 */ /* 0x000fc40000010000 */
[----:B------:R-:W-:Y:S01]  /*2f40*/  WARPGROUP.ARRIVE ;  /* 0x00000000000079c5 */ /* 0x000fe20000000000 */
[----:B------:R-:W-:Y:S01]  /*2f50*/  FMUL.FTZ R131, R45, UR10 ;  /* 0x0000000a2d837c20 */ /* 0x000fe20008410000 */
[----:B------:R-:W-:Y:S01]  /*2f60*/  FMUL.FTZ R51, R40, UR10 ;  /* 0x0000000a28337c20 */ /* 0x000fe20008410000 */
[----:B------:R-:W-:Y:S02]  /*2f70*/  FSEL R45, R4, -INF , P2 ;  /* 0xff800000042d7808 */ /* 0x000fe40001000000 */
[----:B------:R5:W-:Y:S01]  /*2f80*/  MUFU.TANH R40, R53 ;  /* 0x0000003500287308 */ /* 0x000be20000002400 */
[----:B------:R-:W-:Y:S01]  /*2f90*/  FMUL.FTZ R129, R44, UR10 ;  /* 0x0000000a2c817c20 */ /* 0x000fe20008410000 */
[----:B------:R-:W-:Y:S01]  /*2fa0*/  HGMMA.64x16x16.F32.BF16 R32, gdesc[UR24], R32, gsb0 ;  /* 0x00200000182079f0 */ /* 0x000fe20008001820 */
[----:B------:R-:W-:Y:S01]  /*2fb0*/  ISETP.GT.AND P2, PT, R6, 0x11, PT ;  /* 0x000000110600780c */ /* 0x000fe20003f44270 */
[----:B------:R-:W-:Y:S01]  /*2fc0*/  FMUL.FTZ R57, R42, UR10 ;  /* 0x0000000a2a397c20 */ /* 0x000fe20008410000 */
[----:B------:R-:W-:Y:S01]  /*2fd0*/  FSEL R4, R5, -INF , P6 ;  /* 0xff80000005047808 */ /* 0x000fe20003000000 */
[----:B------:R-:W-:Y:S01]  /*2fe0*/  FMUL.FTZ R41, R41, UR10 ;  /* 0x0000000a29297c20 */ /* 0x000fe20008410000 */
[----:B------:R-:W-:Y:S01]  /*2ff0*/  ISETP.GT.AND P6, PT, R6, 0x18, PT ;  /* 0x000000180600780c */ /* 0x000fe20003fc4270 */
[----:B------:R1:W-:Y:S01]  /*3000*/  MUFU.TANH R44, R55 ;  /* 0x00000037002c7308 */ /* 0x0003e20000002400 */
[----:B-----5:R-:W-:Y:S01]  /*3010*/  FSEL R53, R9, -INF , P4 ;  /* 0xff80000009357808 */ /* 0x020fe20002000000 */
[----:B------:R-:W-:Y:S01]  /*3020*/  FMUL.FTZ R61, R43, UR10 ;  /* 0x0000000a2b3d7c20 */ /* 0x000fe20008410000 */
[----:B------:R-:W-:Y:S01]  /*3030*/  FSEL R9, R20, -INF , P3 ;  /* 0xff80000014097808 */ /* 0x000fe20001800000 */
[----:B------:R-:W-:Y:S01]  /*3040*/  FMUL.FTZ R93, R47, UR10 ;  /* 0x0000000a2f5d7c20 */ /* 0x000fe20008410000 */
[----:B------:R-:W-:Y:S01]  /*3050*/  FMNMX.FTZ R20, R45, R8, !PT ;  /* 0x000000082d147209 */ /* 0x000fe20007810000 */
[----:B------:R-:W-:Y:S01]  /*3060*/  FMUL.FTZ R63, R46, UR10 ;  /* 0x0000000a2e3f7c20 */ /* 0x000fe20008410000 */
[----:B------:R-:W-:Y:S01]  /*3070*/  FSEL R59, R11, -INF , P2 ;  /* 0xff8000000b3b7808 */ /* 0x000fe20001000000 */
[----:B------:R5:W-:Y:S01]  /*3080*/  MUFU.TANH R42, R54 ;  /* 0x00000036002a7308 */ /* 0x000be20000002400 */
[----:B------:R-:W-:-:S02]  /*3090*/  FMNMX.FTZ R20, R49, R20, !PT ;  /* 0x0000001431147209 */ /* 0x000fc40007810000 */
[----:B-1----:R-:W-:Y:S02]  /*30a0*/  FSEL R55, R10, -INF , P3 ;  /* 0xff8000000a377808 */ /* 0x002fe40001800000 */
[----:B------:R-:W-:Y:S02]  /*30b0*/  FMNMX.FTZ R20, R53, R20, !PT ;  /* 0x0000001435147209 */ /* 0x000fe40007810000 */
[----:B------:R-:W-:Y:S01]  /*30c0*/  FSEL R5, R13, -INF , P5 ;  /* 0xff8000000d057808 */ /* 0x000fe20002800000 */
[----:B------:R1:W-:Y:S01]  /*30d0*/  MUFU.TANH R12, R41 ;  /* 0x00000029000c7308 */ /* 0x0003e20000002400 */
[----:B------:R-:W-:Y:S02]  /*30e0*/  FMNMX.FTZ R20, R55, R20, !PT ;  /* 0x0000001437147209 */ /* 0x000fe40007810000 */
[----:B------:R-:W-:Y:S02]  /*30f0*/  ISETP.GT.AND P5, PT, R6, 0x19, PT ;  /* 0x000000190600780c */ /* 0x000fe40003fa4270 */
[----:B------:R-:W-:-:S02]  /*3100*/  FSEL R69, R69, -INF , P6 ;  /* 0xff80000045457808 */ /* 0x000fc40003000000 */
[----:B-----5:R-:W-:Y:S01]  /*3110*/  FMNMX.FTZ R54, R59, R20, !PT ;  /* 0x000000143b367209 */ /* 0x020fe20007810000 */
[----:B------:R5:W-:Y:S01]  /*3120*/  MUFU.TANH R46, R51 ;  /* 0x00000033002e7308 */ /* 0x000be20000002400 */
[C---:B------:R-:W-:Y:S02]  /*3130*/  ISETP.GT.AND P4, PT, R6.reuse, 0x20, PT ;  /* 0x000000200600780c */ /* 0x040fe40003f84270 */
[----:B------:R-:W-:Y:S02]  /*3140*/  FSEL R73, R15, -INF , P5 ;  /* 0xff8000000f497808 */ /* 0x000fe40002800000 */
[----:B------:R-:W-:Y:S02]  /*3150*/  FMNMX.FTZ R54, R69, R54, !PT ;  /* 0x0000003645367209 */ /* 0x000fe40007810000 */
[----:B------:R-:W-:Y:S01]  /*3160*/  ISETP.GT.AND P3, PT, R6, 0x21, PT ;  /* 0x000000210600780c */ /* 0x000fe20003f64270 */
[----:B------:R2:W-:Y:S01]  /*3170*/  MUFU.TANH R10, R57 ;  /* 0x00000039000a7308 */ /* 0x0005e20000002400 */
[----:B------:R-:W-:-:S02]  /*3180*/  FSEL R77, R66, -INF , P4 ;  /* 0xff800000424d7808 */ /* 0x000fc40002000000 */
[----:B------:R-:W-:Y:S02]  /*3190*/  FMNMX.FTZ R54, R73, R54, !PT ;  /* 0x0000003649367209 */ /* 0x000fe40007810000 */
[----:B------:R-:W-:Y:S02]  /*31a0*/  FSEL R11, R14, -INF , P2 ;  /* 0xff8000000e0b7808 */ /* 0x000fe40001000000 */
[----:B------:R-:W-:Y:S01]  /*31b0*/  ISETP.GT.AND P2, PT, R6, 0x28, PT ;  /* 0x000000280600780c */ /* 0x000fe20003f44270 */
[----:B------:R3:W-:Y:S01]  /*31c0*/  MUFU.TANH R14, R61 ;  /* 0x0000003d000e7308 */ /* 0x0007e20000002400 */
[----:B------:R-:W-:Y:S02]  /*31d0*/  FSEL R79, R65, -INF , P3 ;  /* 0xff800000414f7808 */ /* 0x000fe40001800000 */
[----:B------:R-:W-:Y:S02]  /*31e0*/  FMNMX.FTZ R54, R77, R54, !PT ;  /* 0x000000364d367209 */ /* 0x000fe40007810000 */
[----:B------:R-:W-:Y:S01]  /*31f0*/  FSEL R13, R64, -INF , P6 ;  /* 0xff800000400d7808 */ /* 0x000fe20003000000 */
[----:B------:R-:W-:-:S02]  /*3200*/  WARPGROUP.DEPBAR.LE gsb0, 0x0 ;  /* 0x00008000000079c5 */ /* 0x000fc40000010000 */
[----:B------:R-:W-:Y:S01]  /*3210*/  ISETP.GT.AND P6, PT, R6, 0x29, PT ;  /* 0x000000290600780c */ /* 0x000fe20003fc4270 */
[----:B------:R-:W-:Y:S01]  /*3220*/  WARPGROUP.ARRIVE ;  /* 0x00000000000079c5 */ /* 0x000fe20000000000 */
[----:B------:R-:W-:Y:S01]  /*3230*/  FSEL R81, R81, -INF , P2 ;  /* 0xff80000051517808 */ /* 0x000fe20001000000 */
[----:B------:R-:W4:Y:S01]  /*3240*/  MUFU.TANH R52, R52 ;  /* 0x0000003400347308 */ /* 0x000f220000002400 */
[----:B------:R-:W-:Y:S01]  /*3250*/  FMNMX.FTZ R54, R79, R54, !PT ;  /* 0x000000364f367209 */ /* 0x000fe20007810000 */
[----:B------:R-:W-:Y:S01]  /*3260*/  FMUL.FTZ R32, R32, UR10 ;  /* 0x0000000a20207c20 */ /* 0x000fe20008410000 */
[----:B------:R-:W-:Y:S01]  /*3270*/  FSEL R15, R21, -INF , P5 ;  /* 0xff800000150f7808 */ /* 0x000fe20002800000 */
[----:B------:R-:W-:Y:S01]  /*3280*/  HGMMA.64x16x16.F32.BF16 R24, gdesc[UR4], R24, gsb0 ;  /* 0x00200000041879f0 */ /* 0x000fe20008001818 */
[----:B------:R-:W-:Y:S01]  /*3290*/  ISETP.GT.AND P5, PT, R6, 0x30, PT ;  /* 0x000000300600780c */ /* 0x000fe20003fa4270 */
[----:B------:R-:W-:Y:S01]  /*32a0*/  FMUL.FTZ R36, R36, UR10 ;  /* 0x0000000a24247c20 */ /* 0x000fe20008410000 */
[----:B------:R-:W-:Y:S01]  /*32b0*/  FSEL R99, R70, -INF , P6 ;  /* 0xff80000046637808 */ /* 0x000fe20003000000 */
[----:B------:R-:W4:Y:S01]  /*32c0*/  MUFU.TANH R90, R90 ;  /* 0x0000005a005a7308 */ /* 0x000f220000002400 */
[----:B------:R-:W-:Y:S01]  /*32d0*/  FMNMX.FTZ R64, R81, R54, !PT ;  /* 0x0000003651407209 */ /* 0x000fe20007810000 */
[----:B------:R-:W-:Y:S01]  /*32e0*/  FMUL.FTZ R54, R33, UR10 ;  /* 0x0000000a21367c20 */ /* 0x000fe20008410000 */
[----:B------:R-:W-:Y:S01]  /*32f0*/  FSEL R21, R80, -INF , P4 ;  /* 0xff80000050157808 */ /* 0x000fe20002000000 */
[----:B------:R-:W-:Y:S01]  /*3300*/  FMUL.FTZ R34, R34, UR10 ;  /* 0x0000000a22227c20 */ /* 0x000fe20008410000 */
[----:B------:R-:W-:Y:S01]  /*3310*/  ISETP.GT.AND P4, PT, R6, 0x31, PT ;  /* 0x000000310600780c */ /* 0x000fe20003f84270 */
[----:B------:R-:W-:Y:S01]  /*3320*/  FMUL.FTZ R38, R38, UR10 ;  /* 0x0000000a26267c20 */ /* 0x000fe20008410000 */
[----:B------:R-:W-:Y:S01]  /*3330*/  FSEL R101, R83, -INF , P5 ;  /* 0xff80000053657808 */ /* 0x000fe20002800000 */
[----:B------:R4:W-:Y:S01]  /*3340*/  MUFU.TANH R20, R63 ;  /* 0x0000003f00147308 */ /* 0x0009e20000002400 */
[----:B------:R-:W-:Y:S01]  /*3350*/  FMNMX.FTZ R64, R99, R64, !PT ;  /* 0x0000004063407209 */ /* 0x000fe20007810000 */
[----:B------:R-:W-:Y:S01]  /*3360*/  ULDC UR4, c[0x0][0x988] ;  /* 0x0002620000047ab9 */ /* 0x000fe20000000800 */
[----:B-1----:R-:W-:-:S02]  /*3370*/  FSEL R41, R67, -INF , P3 ;  /* 0xff80000043297808 */ /* 0x002fc40001800000 */
[----:B------:R-:W-:Y:S02]  /*3380*/  ISETP.GT.AND P3, PT, R6, 0x38, PT ;  /* 0x000000380600780c */ /* 0x000fe40003f64270 */
[----:B------:R-:W-:Y:S01]  /*3390*/  FSEL R103, R72, -INF , P4 ;  /* 0xff80000048677808 */ /* 0x000fe20002000000 */
[----:B------:R-:W1:Y:S01]  /*33a0*/  MUFU.TANH R92, R92 ;  /* 0x0000005c005c7308 */ /* 0x000e620000002400 */
[----:B------:R-:W-:Y:S02]  /*33b0*/  FMNMX.FTZ R64, R101, R64, !PT ;  /* 0x0000004065407209 */ /* 0x000fe40007810000 */
[----:B------:R-:W-:Y:S02]  /*33c0*/  FSEL R43, R84, -INF , P2 ;  /* 0xff800000542b7808 */ /* 0x000fe40001000000 */
[----:B------:R-:W-:Y:S02]  /*33d0*/  ISETP.GT.AND P2, PT, R6, 0x39, PT ;  /* 0x000000390600780c */ /* 0x000fe40003f44270 */
[----:B------:R-:W-:Y:S01]  /*33e0*/  FSEL R105, R76, -INF , P3 ;  /* 0xff8000004c697808 */ /* 0x000fe20001800000 */
[----:B------:R-:W1:Y:S01]  /*33f0*/  MUFU.TANH R50, R50 ;  /* 0x0000003200327308 */ /* 0x000e620000002400 */
[----:B------:R-:W-:-:S02]  /*3400*/  FMNMX.FTZ R64, R103, R64, !PT ;  /* 0x0000004067407209 */ /* 0x000fc40007810000 */
[----:B------:R-:W-:Y:S02]  /*3410*/  FSEL R47, R82, -INF , P6 ;  /* 0xff800000522f7808 */ /* 0x000fe40003000000 */
[----:B------:R-:W-:Y:S02]  /*3420*/  ISETP.GT.AND P6, PT, R6, 0x40, PT ;  /* 0x000000400600780c */ /* 0x000fe40003fc4270 */
[----:B------:R-:W-:Y:S01]  /*3430*/  FSEL R107, R74, -INF , P2 ;  /* 0xff8000004a6b7808 */ /* 0x000fe20001000000 */
[----:B------:R-:W1:Y:S01]  /*3440*/  MUFU.TANH R129, R129 ;  /* 0x0000008100817308 */ /* 0x000e620000002400 */
[----:B------:R-:W-:Y:S01]  /*3450*/  FMNMX.FTZ R64, R105, R64, !PT ;  /* 0x0000004069407209 */ /* 0x000fe20007810000 */
[----:B------:R-:W-:Y:S01]  /*3460*/  IMAD.U32 R74, RZ, RZ, UR4 ;  /* 0x00000004ff4a7e24 */ /* 0x000fe2000f8e00ff */
[----:B-----5:R-:W-:Y:S02]  /*3470*/  FSEL R51, R85, -INF , P5 ;  /* 0xff80000055337808 */ /* 0x020fe40002800000 */
[----:B------:R-:W-:-:S02]  /*3480*/  ISETP.GT.AND P5, PT, R6, 0x41, PT ;  /* 0x000000410600780c */ /* 0x000fc40003fa4270 */
[----:B------:R-:W-:Y:S01]  /*3490*/  FSEL R109, R86, -INF , P6 ;  /* 0xff800000566d7808 */ /* 0x000fe20003000000 */
[----:B------:R-:W5:Y:S01]  /*34a0*/  MUFU.TANH R131, R131 ;  /* 0x0000008300837308 */ /* 0x000f620000002400 */
[----:B------:R-:W-:Y:S02]  /*34b0*/  FMNMX.FTZ R64, R107, R64, !PT ;  /* 0x000000406b407209 */ /* 0x000fe40007810000 */
[----:B--2---:R-:W-:Y:S02]  /*34c0*/  FSEL R57, R75, -INF , P4 ;  /* 0xff8000004b397808 */ /* 0x004fe40002000000 */
[----:B------:R-:W-:Y:S02]  /*34d0*/  ISETP.GT.AND P4, PT, R6, 0x48, PT ;  /* 0x000000480600780c */ /* 0x000fe40003f84270 */
[----:B------:R-:W-:Y:S01]  /*34e0*/  FSEL R111, R56, -INF , P5 ;  /* 0xff800000386f7808 */ /* 0x000fe20002800000 */
[----:B------:R-:W-:Y:S01]  /*34f0*/  FMUL.FTZ R56, R35, UR10 ;  /* 0x0000000a23387c20 */ /* 0x000fe20008410000 */
[----:B------:R-:W-:Y:S01]  /*3500*/  FMNMX.FTZ R64, R109, R64, !PT ;  /* 0x000000406d407209 */ /* 0x000fe20007810000 */
[----:B------:R-:W2:Y:S01]  /*3510*/  MUFU.TANH R32, R32 ;  /* 0x0000002000207308 */ /* 0x000ea20000002400 */
[----:B---3--:R-:W-:Y:S01]  /*3520*/  FSEL R61, R87, -INF , P3 ;  /* 0xff800000573d7808 */ /* 0x008fe20001800000 */
[----:B------:R-:W-:-:S02]  /*3530*/  WARPGROUP.DEPBAR.LE gsb0, 0x0 ;  /* 0x00008000000079c5 */ /* 0x000fc40000010000 */
[----:B------:R-:W-:Y:S01]  /*3540*/  ISETP.GT.AND P3, PT, R6, 0x49, PT ;  /* 0x000000490600780c */ /* 0x000fe20003f64270 */
[----:B------:R-:W-:Y:S01]  /*3550*/  FMUL.FTZ R24, R24, UR10 ;  /* 0x0000000a18187c20 */ /* 0x000fe20008410000 */
[----:B------:R-:W-:Y:S01]  /*3560*/  FSEL R113, R60, -INF , P4 ;  /* 0xff8000003c717808 */ /* 0x000fe20002000000 */
[----:B------:R-:W-:Y:S01]  /*3570*/  FMUL.FTZ R28, R28, UR10 ;  /* 0x0000000a1c1c7c20 */ /* 0x000fe20008410000 */
[----:B------:R-:W-:Y:S01]  /*3580*/  FMNMX.FTZ R64, R111, R64, !PT ;  /* 0x000000406f407209 */ /* 0x000fe20007810000 */
[----:B------:R-:W3:Y:S01]  /*3590*/  MUFU.TANH R54, R54 ;  /* 0x0000003600367308 */ /* 0x000ee20000002400 */
[----:B----4-:R-:W-:Y:S01]  /*35a0*/  FSEL R63, R78, -INF , P2 ;  /* 0xff8000004e3f7808 */ /* 0x010fe20001000000 */
[----:B------:R-:W-:Y:S01]  /*35b0*/  FMUL.FTZ R29, R29, UR10 ;  /* 0x0000000a1d1d7c20 */ /* 0x000fe20008410000 */
[----:B------:R-:W-:Y:S02]  /*35c0*/  ISETP.GT.AND P2, PT, R6, 0x50, PT ;  /* 0x000000500600780c */ /* 0x000fe40003f44270 */
[----:B------:R-:W-:-:S02]  /*35d0*/  FSEL R115, R89, -INF , P3 ;  /* 0xff80000059737808 */ /* 0x000fc40001800000 */
        /* <DEDUP_REMOVED lines=24> */
[----:B-1----:R-:W-:-:S02]  /*3760*/  FSEL R83, R92, -INF , P2 ;  /* 0xff8000005c537808 */ /* 0x002fc40001000000 */
[----:B------:R-:W-:Y:S02]  /*3770*/  ISETP.GT.AND P2, PT, R6, 0x61, PT ;  /* 0x000000610600780c */ /* 0x000fe40003f44270 */
[----:B------:R-:W-:Y:S01]  /*3780*/  FSEL R125, R46, -INF , P3 ;  /* 0xff8000002e7d7808 */ /* 0x000fe20001800000 */
[----:B------:R-:W-:Y:S01]  /*3790*/  FMUL.FTZ R46, R39, UR10 ;  /* 0x0000000a272e7c20 */ /* 0x000fe20008410000 */
[----:B------:R-:W-:Y:S01]  /*37a0*/  FMNMX.FTZ R64, R123, R64, !PT ;  /* 0x000000407b407209 */ /* 0x000fe20007810000 */
[----:B------:R-:W1:Y:S01]  /*37b0*/  MUFU.TANH R56, R56 ;  /* 0x0000003800387308 */ /* 0x000e620000002400 */
        /* <DEDUP_REMOVED lines=10> */
[----:B------:R-:W-:Y:S01]  /*3860*/  MUFU.TANH R28, R28 ;  /* 0x0000001c001c7308 */ /* 0x000fe20000002400 */
[----:B------:R-:W-:Y:S01]  /*3870*/  FSEL R87, R44, -INF , P4 ;  /* 0xff8000002c577808 */ /* 0x000fe20002000000 */
[----:B------:R-:W-:Y:S01]  /*3880*/  FMUL.FTZ R44, R27, UR10 ;  /* 0x0000000a1b2c7c20 */ /* 0x000fe20008410000 */
[----:B------:R-:W-:-:S02]  /*3890*/  ISETP.GT.AND P4, PT, R6, 0x70, PT ;  /* 0x000000700600780c */ /* 0x000fc40003f84270 */
[----:B------:R-:W-:Y:S01]  /*38a0*/  FSEL R89, R10, -INF , P3 ;  /* 0xff8000000a597808 */ /* 0x000fe20001800000 */
[----:B------:R-:W-:Y:S01]  /*38b0*/  FMUL.FTZ R10, R25, UR10 ;  /* 0x0000000a190a7c20 */ /* 0x000fe20008410000 */
[----:B-----5:R-:W-:Y:S01]  /*38c0*/  FSEL R131, R131, -INF , P5 ;  /* 0xff80000083837808 */ /* 0x020fe20002800000 */
[----:B------:R-:W-:Y:S01]  /*38d0*/  MUFU.TANH R46, R46 ;  /* 0x0000002e002e7308 */ /* 0x000fe20000002400 */
[----:B------:R-:W-:Y:S02]  /*38e0*/  FMNMX.FTZ R64, R129, R64, !PT ;  /* 0x0000004081407209 */ /* 0x000fe40007810000 */
[----:B------:R-:W-:Y:S02]  /*38f0*/  ISETP.GT.AND P3, PT, R6, 0x71, PT ;  /* 0x000000710600780c */ /* 0x000fe40003f64270 */
[----:B--2---:R-:W-:Y:S02]  /*3900*/  FSEL R137, R32, -INF , P4 ;  /* 0xff80000020897808 */ /* 0x004fe40002000000 */
[----:B------:R-:W-:Y:S01]  /*3910*/  FMNMX.FTZ R64, R131, R64, !PT ;  /* 0x0000004083407209 */ /* 0x000fe20007810000 */
[----:B------:R-:W2:Y:S01]  /*3920*/  MUFU.TANH R10, R10 ;  /* 0x0000000a000a7308 */ /* 0x000ea20000002400 */
[----:B------:R-:W-:-:S02]  /*3930*/  FSEL R25, R14, -INF , P2 ;  /* 0xff8000000e197808 */ /* 0x000fc40001000000 */
[----:B------:R-:W-:Y:S02]  /*3940*/  ISETP.GT.AND P2, PT, R6, 0x78, PT ;  /* 0x000000780600780c */ /* 0x000fe40003f44270 */
[----:B---3--:R-:W-:Y:S02]  /*3950*/  FSEL R139, R54, -INF , P3 ;  /* 0xff800000368b7808 */ /* 0x008fe40001800000 */
[----:B------:R-:W-:Y:S01]  /*3960*/  FMNMX.FTZ R64, R137, R64, !PT ;  /* 0x0000004089407209 */ /* 0x000fe20007810000 */
[----:B------:R-:W-:Y:S01]  /*3970*/  MUFU.TANH R42, R42 ;  /* 0x0000002a002a7308 */ /* 0x000fe20000002400 */
[----:B------:R-:W-:Y:S02]  /*3980*/  FSEL R91, R20, -INF , P6 ;  /* 0xff800000145b7808 */ /* 0x000fe40003000000 */
[----:B------:R-:W-:Y:S02]  /*3990*/  ISETP.GT.AND P6, PT, R6, 0x79, PT ;  /* 0x000000790600780c */ /* 0x000fe40003fc4270 */
[----:B----4-:R-:W-:-:S02]  /*39a0*/  FSEL R141, R36, -INF , P2 ;  /* 0xff800000248d7808 */ /* 0x010fc40001000000 */
[----:B------:R-:W-:Y:S01]  /*39b0*/  FMNMX.FTZ R64, R139, R64, !PT ;  /* 0x000000408b407209 */ /* 0x000fe20007810000 */
[----:B------:R3:W4:Y:S01]  /*39c0*/  MUFU.TANH R36, R29 ;  /* 0x0000001d00247308 */ /* 0x0007220000002400 */
[----:B------:R-:W-:Y:S02]  /*39d0*/  FSEL R93, R93, -INF , P5 ;  /* 0xff8000005d5d7808 */ /* 0x000fe40002800000 */
[----:B------:R-:W-:Y:S02]  /*39e0*/  ISETP.GT.AND P5, PT, R6, 0x80, PT ;  /* 0x000000800600780c */ /* 0x000fe40003fa4270 */
[----:B------:R-:W-:Y:S02]  /*39f0*/  FSEL R143, R48, -INF , P6 ;  /* 0xff800000308f7808 */ /* 0x000fe40003000000 */
[----:B------:R-:W-:Y:S01]  /*3a00*/  FMNMX.FTZ R64, R141, R64, !PT ;  /* 0x000000408d407209 */ /* 0x000fe20007810000 */
[----:B------:R-:W5:Y:S01]  /*3a10*/  MUFU.TANH R44, R44 ;  /* 0x0000002c002c7308 */ /* 0x000f620000002400 */
[----:B------:R-:W-:-:S02]  /*3a20*/  FSEL R95, R34, -INF , P4 ;  /* 0xff800000225f7808 */ /* 0x000fc40002000000 */
[----:B------:R-:W-:Y:S02]  /*3a30*/  ISETP.GT.AND P4, PT, R6, 0x81, PT ;  /* 0x000000810600780c */ /* 0x000fe40003f84270 */
[----:B------:R-:W-:Y:S02]  /*3a40*/  FSEL R153, R24, -INF , P5 ;  /* 0xff80000018997808 */ /* 0x000fe40002800000 */
[----:B------:R-:W-:Y:S01]  /*3a50*/  FMNMX.FTZ R64, R143, R64, !PT ;  /* 0x000000408f407209 */ /* 0x000fe20007810000 */
[----:B------:R-:W-:Y:S01]  /*3a60*/  MUFU.TANH R40, R40 ;  /* 0x0000002800287308 */ /* 0x000fe20000002400 */
[----:B-1----:R-:W-:Y:S02]  /*3a70*/  FSEL R97, R56, -INF , P3 ;  /* 0xff80000038617808 */ /* 0x002fe40001800000 */
[----:B------:R-:W-:Y:S02]  /*3a80*/  ISETP.GT.AND P3, PT, R6, 0x88, PT ;  /* 0x000000880600780c */ /* 0x000fe40003f64270 */
[----:B--2---:R-:W-:-:S02]  /*3a90*/  FSEL R155, R10, -INF , P4 ;  /* 0xff8000000a9b7808 */ /* 0x004fc40002000000 */
[----:B------:R-:W-:Y:S02]  /*3aa0*/  FMNMX.FTZ R64, R153, R64, !PT ;  /* 0x0000004099407209 */ /* 0x000fe40007810000 */
[----:B---3--:R-:W-:Y:S01]  /*3ab0*/  FSEL R29, R38, -INF , P2 ;  /* 0xff800000261d7808 */ /* 0x008fe20001000000 */
[----:B------:R-:W-:Y:S01]  /*3ac0*/  FMUL.FTZ R38, R31, UR10 ;  /* 0x0000000a1f267c20 */ /* 0x000fe20008410000 */
[----:B------:R-:W-:Y:S02]  /*3ad0*/  ISETP.GT.AND P2, PT, R6, 0x89, PT ;  /* 0x000000890600780c */ /* 0x000fe40003f44270 */
[----:B------:R-:W-:Y:S02]  /*3ae0*/  FSEL R157, R28, -INF , P3 ;  /* 0xff8000001c9d7808 */ /* 0x000fe40001800000 */
[----:B------:R-:W-:Y:S01]  /*3af0*/  FMNMX.FTZ R64, R155, R64, !PT ;  /* 0x000000409b407209 */ /* 0x000fe20007810000 */
[----:B------:R-:W1:Y:S01]  /*3b00*/  MUFU.TANH R38, R38 ;  /* 0x0000002600267308 */ /* 0x000e620000002400 */
[----:B----4-:R-:W-:-:S02]  /*3b10*/  FSEL R36, R36, -INF , P2 ;  /* 0xff80000024247808 */ /* 0x010fc40001000000 */
[----:B------:R-:W-:-:S04]  /*3b20*/  FMNMX.FTZ R75, R157, R64, !PT ;  /* 0x000000409d4b7209 */ /* 0x000fc80007810000 */
[----:B------:R-:W-:-:S05]  /*3b30*/  FMNMX.FTZ R6, R36, R75, !PT ;  /* 0x0000004b24067209 */ /* 0x000fca0007810000 */
[----:B------:R-:W2:Y:S02]  /*3b40*/  SHFL.BFLY PT, R75, R6, 0x2, 0x1f ;  /* 0x0c401f00064b7f89 */ /* 0x000ea400000e0000 */
[----:B--2---:R-:W-:-:S05]  /*3b50*/  FMNMX.FTZ R10, R6, R75, !PT ;  /* 0x0000004b060a7209 */ /* 0x004fca0007810000 */
[----:B------:R-:W2:Y:S02]  /*3b60*/  SHFL.BFLY PT, R75, R10, 0x1, 0x1f ;  /* 0x0c201f000a4b7f89 */ /* 0x000ea400000e0000 */
[----:B--2---:R-:W-:Y:S02]  /*3b70*/  FMNMX.FTZ R75, R10, R75, !PT ;  /* 0x0000004b0a4b7209 */ /* 0x004fe40007810000 */
        /* <DEDUP_REMOVED lines=12> */
[----:B------:R-:W-:Y:S01]  /*3c40*/  FSEL R103, R46, -INF , P6 ;  /* 0xff8000002e677808 */ /* 0x000fe20003000000 */
[--C-:B------:R-:W-:Y:S01]  /*3c50*/  FFMA.FTZ R31, R107, R74, -R34.reuse ;  /* 0x0000004a6b1f7223 */ /* 0x100fe20000010822 */
[----:B------:R-:W-:Y:S01]  /*3c60*/  FMNMX.FTZ R12, R13, R12, !PT ;  /* 0x0000000c0d0c7209 */ /* 0x000fe20007810000 */
[-CC-:B------:R-:W-:Y:S01]  /*3c70*/  FFMA.FTZ R109, R109, R74.reuse, -R34.reuse ;  /* 0x0000004a6d6d7223 */ /* 0x180fe20000010822 */
[----:B-----5:R-:W-:Y:S01]  /*3c80*/  FSEL R107, R44, -INF , P4 ;  /* 0xff8000002c6b7808 */ /* 0x020fe20002000000 */
[--C-:B------:R-:W-:Y:S01]  /*3c90*/  FFMA.FTZ R32, R49, R74, -R34.reuse ;  /* 0x0000004a31207223 */ /* 0x100fe20000010822 */
[----:B------:R-:W-:Y:S01]  /*3ca0*/  FMNMX.FTZ R12, R15, R12, !PT ;  /* 0x0000000c0f0c7209 */ /* 0x000fe20007810000 */
[-CC-:B------:R-:W-:Y:S01]  /*3cb0*/  FFMA.FTZ R49, R111, R74.reuse, -R34.reuse ;  /* 0x0000004a6f317223 */ /* 0x180fe20000010822 */
[----:B-1----:R-:W-:Y:S01]  /*3cc0*/  FSEL R111, R38, -INF , P2 ;  /* 0xff800000266f7808 */ /* 0x002fe20001000000 */
        /* <DEDUP_REMOVED lines=11> */
[----:B------:R1:W-:Y:S01]  /*3d80*/  MUFU.EX2 R10, R69 ;  /* 0x00000045000a7308 */ /* 0x0003e20000000800 */
        /* <DEDUP_REMOVED lines=8> */
[--C-:B-1----:R-:W-:Y:S01]  /*3e10*/  FFMA.FTZ R69, R119, R74, -R34.reuse ;  /* 0x0000004a77457223 */ /* 0x102fe20000010822 */
        /* <DEDUP_REMOVED lines=12> */
[----:B------:R-:W-:-:S04]  /*3ee0*/  FMNMX.FTZ R14, R33, R14, !PT ;  /* 0x0000000e210e7209 */ /* 0x000fc80007810000 */
[----:B------:R-:W-:Y:S02]  /*3ef0*/  FMNMX.FTZ R14, R65, R14, !PT ;  /* 0x0000000e410e7209 */ /* 0x000fe40007810000 */
[----:B------:R-:W-:Y:S01]  /*3f00*/  MUFU.EX2 R6, R6 ;  /* 0x0000000600067308 */ /* 0x000fe20000000800 */
[----:B-1----:R-:W-:Y:S01]  /*3f10*/  FFMA.FTZ R101, R143, R74, -R34 ;  /* 0x0000004a8f657223 */ /* 0x002fe20000010822 */
[----:B------:R-:W-:-:S04]  /*3f20*/  FMNMX.FTZ R14, R67, R14, !PT ;  /* 0x0000000e430e7209 */ /* 0x000fc80007810000 */
[----:B------:R-:W-:Y:S02]  /*3f30*/  FMNMX.FTZ R24, R35, R14, !PT ;  /* 0x0000000e23187209 */ /* 0x000fe40007810000 */
[----:B------:R1:W-:Y:S02]  /*3f40*/  MUFU.EX2 R14, R105 ;  /* 0x00000069000e7308 */ /* 0x0003e40000000800 */
[----:B------:R-:W-:-:S04]  /*3f50*/  FMNMX.FTZ R24, R83, R24, !PT ;  /* 0x0000001853187209 */ /* 0x000fc80007810000 */
[----:B------:R-:W-:Y:S02]  /*3f60*/  FMNMX.FTZ R24, R85, R24, !PT ;  /* 0x0000001855187209 */ /* 0x000fe40007810000 */
[----:B------:R-:W2:Y:S01]  /*3f70*/  MUFU.EX2 R133, R133 ;  /* 0x0000008500857308 */ /* 0x000ea20000000800 */
[----:B-1----:R-:W-:Y:S02]  /*3f80*/  FSEL R105, R42, -INF , P5 ;  /* 0xff8000002a697808 */ /* 0x002fe40002800000 */
        /* <DEDUP_REMOVED lines=9> */
[----:B-1----:R-:W-:Y:S01]  /*4020*/  FSEL R109, R40, -INF , P3 ;  /* 0xff800000286d7808 */ /* 0x002fe20001800000 */
[----:B------:R-:W-:Y:S01]  /*4030*/  FFMA.FTZ R40, R125, R74, -R34 ;  /* 0x0000004a7d287223 */ /* 0x000fe20000010822 */
[----:B------:R-:W-:-:S04]  /*4040*/  FMNMX.FTZ R30, R95, R30, !PT ;  /* 0x0000001e5f1e7209 */ /* 0x000fc80007810000 */
[----:B------:R-:W-:Y:S01]  /*4050*/  FMNMX.FTZ R30, R97, R30, !PT ;  /* 0x0000001e611e7209 */ /* 0x000fe20007810000 */
[----:B------:R1:W-:Y:S03]  /*4060*/  MUFU.EX2 R26, R113 ;  /* 0x00000071001a7308 */ /* 0x0003e60000000800 */
[----:B------:R-:W-:-:S04]  /*4070*/  FMNMX.FTZ R30, R29, R30, !PT ;  /* 0x0000001e1d1e7209 */ /* 0x000fc80007810000 */
[----:B------:R-:W-:Y:S01]  /*4080*/  FMNMX.FTZ R42, R103, R30, !PT ;  /* 0x0000001e672a7209 */ /* 0x000fe20007810000 */
[----:B------:R-:W-:Y:S01]  /*4090*/  MUFU.EX2 R8, R8 ;  /* 0x0000000800087308 */ /* 0x000fe20000000800 */
[----:B-1----:R-:W-:Y:S02]  /*40a0*/  FFMA.FTZ R113, R155, R74, -R34 ;  /* 0x0000004a9b717223 */ /* 0x002fe40000010822 */
[----:B------:R-:W-:-:S04]  /*40b0*/  FMNMX.FTZ R42, R105, R42, !PT ;  /* 0x0000002a692a7209 */ /* 0x000fc80007810000 */
[----:B------:R-:W-:Y:S01]  /*40c0*/  FMNMX.FTZ R42, R107, R42, !PT ;  /* 0x0000002a6b2a7209 */ /* 0x000fe20007810000 */
[----:B------:R-:W-:Y:S03]  /*40d0*/  MUFU.EX2 R30, R117 ;  /* 0x00000075001e7308 */ /* 0x000fe60000000800 */
[----:B------:R-:W-:-:S04]  /*40e0*/  FMNMX.FTZ R42, R109, R42, !PT ;  /* 0x0000002a6d2a7209 */ /* 0x000fc80007810000 */
[----:B------:R-:W-:Y:S01]  /*40f0*/  FMNMX.FTZ R44, R111, R42, !PT ;  /* 0x0000002a6f2c7209 */ /* 0x000fe20007810000 */
[-CC-:B------:R-:W-:Y:S01]  /*4100*/  FFMA.FTZ R42, R129, R74.reuse, -R34.reuse ;  /* 0x0000004a812a7223 */ /* 0x180fe20000010822 */
[----:B------:R-:W-:Y:S03]  /*4110*/  MUFU.EX2 R55, R55 ;  /* 0x0000003700377308 */ /* 0x000fe60000000800 */
[----:B------:R-:W1:Y:S05]  /*4120*/  SHFL.BFLY PT, R73, R44, 0x2, 0x1f ;  /* 0x0c401f002c497f89 */ /* 0x000e6a00000e0000 */
[----:B------:R-:W-:Y:S08]  /*4130*/  MUFU.EX2 R39, R39 ;  /* 0x0000002700277308 */ /* 0x000ff00000000800 */
[----:B------:R-:W-:Y:S08]  /*4140*/  MUFU.EX2 R27, R27 ;  /* 0x0000001b001b7308 */ /* 0x000ff00000000800 */
[----:B------:R-:W-:Y:S01]  /*4150*/  MUFU.EX2 R28, R28 ;  /* 0x0000001c001c7308 */ /* 0x000fe20000000800 */
[----:B-1----:R-:W-:Y:S01]  /*4160*/  FMNMX.FTZ R50, R44, R73, !PT ;  /* 0x000000492c327209 */ /* 0x002fe20007810000 */
[----:B------:R-:W-:-:S04]  /*4170*/  FFMA.FTZ R44, R137, R74, -R34 ;  /* 0x0000004a892c7223 */ /* 0x000fc80000010822 */
[----:B------:R-:W1:Y:S02]  /*4180*/  SHFL.BFLY PT, R73, R50, 0x1, 0x1f ;  /* 0x0c201f0032497f89 */ /* 0x000e6400000e0000 */
[----:B------:R-:W-:Y:S08]  /*4190*/  MUFU.EX2 R20, R20 ;  /* 0x0000001400147308 */ /* 0x000ff00000000800 */
[----:B------:R-:W-:Y:S08]  /*41a0*/  MUFU.EX2 R53, R53 ;  /* 0x0000003500357308 */ /* 0x000ff00000000800 */
[----:B------:R-:W-:Y:S01]  /*41b0*/  MUFU.EX2 R45, R45 ;  /* 0x0000002d002d7308 */ /* 0x000fe20000000800 */
[----:B-1----:R-:W-:Y:S01]  /*41c0*/  FMNMX.FTZ R73, R50, R73, !PT ;  /* 0x0000004932497209 */ /* 0x002fe20007810000 */
[----:B------:R-:W-:-:S06]  /*41d0*/  FFMA.FTZ R50, R157, R74, -R34 ;  /* 0x0000004a9d327223 */ /* 0x000fcc0000010822 */
[----:B------:R-:W-:Y:S01]  /*41e0*/  MUFU.EX2 R31, R31 ;  /* 0x0000001f001f7308 */ /* 0x000fe20000000800 */
[C---:B------:R-:W-:Y:S01]  /*41f0*/  FSETP.NEU.FTZ.AND P2, PT, R73.reuse, -INF , PT ;  /* 0xff8000004900780b */ /* 0x040fe20003f5d000 */
[----:B------:R-:W-:-:S05]  /*4200*/  FMUL.FTZ R52, R73, R74 ;  /* 0x0000004a49347220 */ /* 0x000fca0000410000 */
[----:B------:R-:W-:Y:S01]  /*4210*/  FSEL R34, R52, RZ, P2 ;  /* 0x000000ff34227208 */ /* 0x000fe20001000000 */
[----:B------:R-:W-:Y:S01]  /*4220*/  MUFU.EX2 R49, R49 ;  /* 0x0000003100317308 */ /* 0x000fe20000000800 */
[----:B------:R-:W-:-:S03]  /*4230*/  ISETP.GE.AND P2, PT, R23, 0x91, PT ;  /* 0x000000911700780c */ /* 0x000fc60003f46270 */
        /* <DEDUP_REMOVED lines=12> */
[----:B------:R3:W4:Y:S01]  /*4300*/  MUFU.EX2 R117, R4 ;  /* 0x0000000400757308 */ /* 0x0007220000000800 */
[-CC-:B-1----:R-:W-:Y:S01]  /*4310*/  FFMA.FTZ R3, R21, R74.reuse, -R34.reuse ;  /* 0x0000004a15037223 */ /* 0x182fe20000010822 */
[-CC-:B------:R-:W-:Y:S01]  /*4320*/  FFMA.FTZ R56, R47, R74.reuse, -R34.reuse ;  /* 0x0000004a2f387223 */ /* 0x180fe20000010822 */
[-CC-:B------:R-:W-:Y:S01]  /*4330*/  FFMA.FTZ R15, R51, R74.reuse, -R34.reuse ;  /* 0x0000004a330f7223 */ /* 0x180fe20000010822 */
[-CC-:B------:R-:W-:Y:S01]  /*4340*/  FFMA.FTZ R58, R57, R74.reuse, -R34.reuse ;  /* 0x0000004a393a7223 */ /* 0x180fe20000010822 */
[-CC-:B------:R-:W-:Y:S01]  /*4350*/  FFMA.FTZ R41, R61, R74.reuse, -R34.reuse ;  /* 0x0000004a3d297223 */ /* 0x180fe20000010822 */
[-CC-:B------:R-:W-:Y:S01]  /*4360*/  FFMA.FTZ R60, R63, R74.reuse, -R34.reuse ;  /* 0x0000004a3f3c7223 */ /* 0x180fe20000010822 */
[-C--:B------:R-:W-:Y:S01]  /*4370*/  FFMA.FTZ R21, R33, R74.reuse, -R34 ;  /* 0x0000004a21157223 */ /* 0x080fe20000010822 */
[----:B------:R2:W1:Y:S01]  /*4380*/  MUFU.EX2 R68, R5 ;  /* 0x0000000500447308 */ /* 0x0004620000000800 */
[----:B---3--:R-:W-:Y:S01]  /*4390*/  @!P1 PRMT R4, RZ, 0x654, R0 ;  /* 0x00000654ff049816 */ /* 0x008fe20000000000 */
[-CC-:B------:R-:W-:Y:S01]  /*43a0*/  FFMA.FTZ R62, R65, R74.reuse, -R34.reuse ;  /* 0x0000004a413e7223 */ /* 0x180fe20000010822 */
[-CC-:B------:R-:W-:Y:S01]  /*43b0*/  FFMA.FTZ R33, R67, R74.reuse, -R34.reuse ;  /* 0x0000004a43217223 */ /* 0x180fe20000010822 */
[-CC-:B------:R-:W-:Y:S01]  /*43c0*/  FFMA.FTZ R83, R83, R74.reuse, -R34.reuse ;  /* 0x0000004a53537223 */ /* 0x180fe20000010822 */
[----:B------:R3:W-:Y:S01]  /*43d0*/  @!P1 SYNCS.ARRIVE.TRANS64.RED.A1T0 RZ, [R4+URZ], RZ ;  /* 0x000000ff04ff99a7 */ /* 0x0007e2000810043f */
[-CC-:B------:R-:W-:Y:S01]  /*43e0*/  FFMA.FTZ R23, R85, R74.reuse, -R34.reuse ;  /* 0x0000004a55177223 */ /* 0x180fe20000010822 */
[-CC-:B------:R-:W-:Y:S01]  /*43f0*/  FFMA.FTZ R89, R89, R74.reuse, -R34.reuse ;  /* 0x0000004a59597223 */ /* 0x180fe20000010822 */
[----:B------:R-:W5:Y:S01]  /*4400*/  MUFU.EX2 R7, R7 ;  /* 0x0000000700077308 */ /* 0x000f620000000800 */
[----:B--2---:R-:W-:Y:S01]  /*4410*/  FADD.FTZ R5, R6, R133 ;  /* 0x0000008506057221 */ /* 0x004fe20000010000 */
[----:B----4-:R-:W-:Y:S01]  /*4420*/  FADD.FTZ R35, R66, R117 ;  /* 0x0000007542237221 */ /* 0x010fe20000010000 */
[-CC-:B------:R-:W-:Y:S01]  /*4430*/  FFMA.FTZ R91, R91, R74.reuse, -R34.reuse ;  /* 0x0000004a5b5b7223 */ /* 0x180fe20000010822 */
[--C-:B------:R-:W-:Y:S01]  /*4440*/  FFMA.FTZ R93, R93, R74, -R34.reuse ;  /* 0x0000004a5d5d7223 */ /* 0x100fe20000010822 */
[----:B------:R-:W-:Y:S01]  /*4450*/  FADD.FTZ R70, R32, R5 ;  /* 0x0000000520467221 */ /* 0x000fe20000010000 */
[----:B------:R-:W-:Y:S01]  /*4460*/  F2FP.BF16.F32.PACK_AB R5, R117, R66 ;  /* 0x000000427505723e */ /* 0x000fe200000010ff */
[----:B------:R-:W-:Y:S01]  /*4470*/  FFMA.FTZ R66, R25, R74, -R34 ;  /* 0x0000004a19427223 */ /* 0x000fe20000010822 */
[----:B------:R-:W2:Y:S01]  /*4480*/  MUFU.EX2 R9, R9 ;  /* 0x0000000900097308 */ /* 0x000ea20000000800 */
[----:B-1----:R-:W-:Y:S01]  /*4490*/  FADD.FTZ R72, R68, R35 ;  /* 0x0000002344487221 */ /* 0x002fe20000010000 */
[----:B------:R-:W-:Y:S01]  /*44a0*/  FADD.FTZ R43, R135, R70 ;  /* 0x00000046872b7221 */ /* 0x000fe20000010000 */
[----:B---3--:R-:W-:Y:S01]  /*44b0*/  F2FP.BF16.F32.PACK_AB R4, R133, R6 ;  /* 0x000000068504723e */ /* 0x008fe200000010ff */
[--C-:B------:R-:W-:Y:S01]  /*44c0*/  FFMA.FTZ R35, R87, R74, -R34.reuse ;  /* 0x0000004a57237223 */ /* 0x100fe20000010822 */
[----:B------:R-:W-:Y:S01]  /*44d0*/  F2FP.BF16.F32.PACK_AB R6, R135, R32 ;  /* 0x000000208706723e */ /* 0x000fe200000010ff */
[-CC-:B------:R-:W-:Y:S01]  /*44e0*/  FFMA.FTZ R32, R37, R74.reuse, -R34.reuse ;  /* 0x0000004a25207223 */ /* 0x180fe20000010822 */
[----:B------:R-:W-:Y:S01]  /*44f0*/  FFMA.FTZ R95, R95, R74, -R34 ;  /* 0x0000004a5f5f7223 */ /* 0x000fe20000010822 */
[----:B------:R-:W1:Y:S01]  /*4500*/  MUFU.EX2 R36, R36 ;  /* 0x0000002400247308 */ /* 0x000e620000000800 */
[C---:B-----5:R-:W-:Y:S01]  /*4510*/  FADD.FTZ R72, R7.reuse, R72 ;  /* 0x0000004807487221 */ /* 0x060fe20000010000 */
[----:B------:R-:W-:Y:S01]  /*4520*/  F2FP.BF16.F32.PACK_AB R7, R7, R68 ;  /* 0x000000440707723e */ /* 0x000fe200000010ff */
[----:B------:R-:W-:Y:S01]  /*4530*/  FADD.FTZ R68, R8, R43 ;  /* 0x0000002b08447221 */ /* 0x000fe20000010000 */
[----:B------:R-:W-:Y:S01]  /*4540*/  F2FP.BF16.F32.PACK_AB R8, R55, R8 ;  /* 0x000000083708723e */ /* 0x000fe200000010ff */
[-CC-:B------:R-:W-:Y:S01]  /*4550*/  FFMA.FTZ R97, R97, R74.reuse, -R34.reuse ;  /* 0x0000004a61617223 */ /* 0x180fe20000010822 */
[----:B------:R-:W-:Y:S01]  /*4560*/  FFMA.FTZ R103, R103, R74, -R34 ;  /* 0x0000004a67677223 */ /* 0x000fe20000010822 */
[----:B------:R-:W-:Y:S01]  /*4570*/  FADD.FTZ R37, R55, R68 ;  /* 0x0000004437257221 */ /* 0x000fe20000010000 */
[----:B------:R-:W3:Y:S01]  /*4580*/  MUFU.EX2 R11, R11 ;  /* 0x0000000b000b7308 */ /* 0x000ee20000000800 */
[----:B--2---:R-:W-:Y:S01]  /*4590*/  FADD.FTZ R25, R9, R72 ;  /* 0x0000004809197221 */ /* 0x004fe20000010000 */
[----:B------:R2:W-:Y:S01]  /*45a0*/  STSM.16.M88.4 [R2+0x24300], R4 ;  /* 0x0243000402007844 */ /* 0x0005e20000000200 */
[----:B------:R-:W-:Y:S01]  /*45b0*/  FADD.FTZ R70, R10, R37 ;  /* 0x000000250a467221 */ /* 0x000fe20000010000 */
[----:B------:R-:W-:Y:S01]  /*45c0*/  F2FP.BF16.F32.PACK_AB R10, R39, R10 ;  /* 0x0000000a270a723e */ /* 0x000fe200000010ff */
[-CC-:B------:R-:W-:Y:S01]  /*45d0*/  FFMA.FTZ R105, R105, R74.reuse, -R34.reuse ;  /* 0x0000004a69697223 */ /* 0x180fe20000010822 */
[-C--:B------:R-:W-:Y:S01]  /*45e0*/  FFMA.FTZ R107, R107, R74.reuse, -R34 ;  /* 0x0000004a6b6b7223 */ /* 0x080fe20000010822 */
[----:B------:R-:W-:Y:S01]  /*45f0*/  FADD.FTZ R70, R39, R70 ;  /* 0x0000004627467221 */ /* 0x000fe20000010000 */
[----:B------:R-:W4:Y:S01]  /*4600*/  MUFU.EX2 R52, R52 ;  /* 0x0000003400347308 */ /* 0x000f220000000800 */
[C---:B-1----:R-:W-:Y:S01]  /*4610*/  FADD.FTZ R68, R36.reuse, R25 ;  /* 0x0000001924447221 */ /* 0x042fe20000010000 */
[-CC-:B------:R-:W-:Y:S01]  /*4620*/  FFMA.FTZ R25, R29, R74.reuse, -R34.reuse ;  /* 0x0000004a1d197223 */ /* 0x180fe20000010822 */
[----:B------:R-:W-:Y:S01]  /*4630*/  F2FP.BF16.F32.PACK_AB R9, R36, R9 ;  /* 0x000000092409723e */ /* 0x000fe200000010ff */
[-CC-:B------:R-:W-:Y:S01]  /*4640*/  FFMA.FTZ R109, R109, R74.reuse, -R34.reuse ;  /* 0x0000004a6d6d7223 */ /* 0x180fe20000010822 */
[----:B------:R-:W-:Y:S01]  /*4650*/  FFMA.FTZ R34, R111, R74, -R34 ;  /* 0x0000004a6f227223 */ /* 0x000fe20000010822 */
[----:B------:R-:W-:-:S02]  /*4660*/  IMAD.MOV.U32 R67, RZ, RZ, R71 ;  /* 0x000000ffff437224 */ /* 0x000fc400078e0047 */
[----:B------:R-:W1:Y:S01]  /*4670*/  MUFU.EX2 R3, R3 ;  /* 0x0000000300037308 */ /* 0x000e620000000800 */
[----:B---3--:R-:W-:Y:S01]  /*4680*/  FADD.FTZ R37, R11, R68 ;  /* 0x000000440b257221 */ /* 0x008fe20000010000 */
[----:B--2---:R-:W-:Y:S01]  /*4690*/  F2FP.BF16.F32.PACK_AB R4, R28, R27 ;  /* 0x0000001b1c04723e */ /* 0x004fe200000010ff */
[--C-:B------:R-:W-:Y:S02]  /*46a0*/  IMAD.MOV.U32 R65, RZ, RZ, R71.reuse ;  /* 0x000000ffff417224 */ /* 0x100fe400078e0047 */
[--C-:B------:R-:W-:Y:S02]  /*46b0*/  IMAD.MOV.U32 R63, RZ, RZ, R71.reuse ;  /* 0x000000ffff3f7224 */ /* 0x100fe400078e0047 */
[----:B------:R-:W-:Y:S01]  /*46c0*/  IMAD.MOV.U32 R61, RZ, RZ, R71 ;  /* 0x000000ffff3d7224 */ /* 0x000fe200078e0047 */
[----:B------:R-:W2:Y:S01]  /*46d0*/  MUFU.EX2 R54, R54 ;  /* 0x0000003600367308 */ /* 0x000ea20000000800 */
[C---:B----4-:R-:W-:Y:S01]  /*46e0*/  FADD.FTZ R68, R52.reuse, R37 ;  /* 0x0000002534447221 */ /* 0x050fe20000010000 */
[----:B------:R-:W-:Y:S01]  /*46f0*/  FADD.FTZ R37, R27, R70 ;  /* 0x000000461b257221 */ /* 0x000fe20000010000 */
[----:B------:R-:W-:Y:S01]  /*4700*/  F2FP.BF16.F32.PACK_AB R11, R52, R11 ;  /* 0x0000000b340b723e */ /* 0x000fe200000010ff */
[----:B------:R-:W-:-:S02]  /*4710*/  IMAD.MOV.U32 R57, RZ, RZ, R71 ;  /* 0x000000ffff397224 */ /* 0x000fc400078e0047 */
[----:B------:R-:W-:Y:S01]  /*4720*/  FADD.FTZ R37, R28, R37 ;  /* 0x000000251c257221 */ /* 0x000fe20000010000 */
[----:B------:R-:W-:Y:S01]  /*4730*/  IMAD.MOV.U32 R55, RZ, RZ, R71 ;  /* 0x000000ffff377224 */ /* 0x000fe200078e0047 */
[----:B------:R-:W3:Y:S01]  /*4740*/  MUFU.EX2 R13, R13 ;  /* 0x0000000d000d7308 */ /* 0x000ee20000000800 */
[----:B-1----:R-:W-:Y:S01]  /*4750*/  FADD.FTZ R43, R3, R68 ;  /* 0x00000044032b7221 */ /* 0x002fe20000010000 */
[----:B------:R-:W-:Y:S01]  /*4760*/  FADD.FTZ R70, R20, R37 ;  /* 0x0000002514467221 */ /* 0x000fe20000010000 */
[----:B------:R-:W-:Y:S01]  /*4770*/  STSM.16.M88.4 [R2+0x25b00], R8 ;  /* 0x025b000802007844 */ /* 0x000fe20000000200 */
[--C-:B------:R-:W-:Y:S02]  /*4780*/  IMAD.MOV.U32 R51, RZ, RZ, R71.reuse ;  /* 0x000000ffff337224 */ /* 0x100fe400078e0047 */
[----:B------:R-:W-:Y:S01]  /*4790*/  FADD.FTZ R47, R53, R70 ;  /* 0x00000046352f7221 */ /* 0x000fe20000010000 */
[----:B------:R-:W-:Y:S01]  /*47a0*/  IMAD.MOV.U32 R39, RZ, RZ, R71 ;  /* 0x000000ffff277224 */ /* 0x000fe200078e0047 */
[----:B------:R-:W1:Y:S01]  /*47b0*/  MUFU.EX2 R56, R56 ;  /* 0x0000003800387308 */ /* 0x000e620000000800 */
[----:B--2---:R-:W-:Y:S01]  /*47c0*/  FADD.FTZ R68, R54, R43 ;  /* 0x0000002b36447221 */ /* 0x004fe20000010000 */
[----:B------:R-:W-:Y:S01]  /*47d0*/  FADD.FTZ R70, R12, R47 ;  /* 0x0000002f0c467221 */ /* 0x000fe20000010000 */
[----:B------:R-:W-:-:S02]  /*47e0*/  F2FP.BF16.F32.PACK_AB R5, R54, R3 ;  /* 0x000000033605723e */ /* 0x000fc400000010ff */
[C---:B------:R-:W-:Y:S01]  /*47f0*/  F2FP.BF16.F32.PACK_AB R12, R45.reuse, R12 ;  /* 0x0000000c2d0c723e */ /* 0x040fe200000010ff */
[----:B------:R-:W-:Y:S01]  /*4800*/  FADD.FTZ R47, R45, R70 ;  /* 0x000000462d2f7221 */ /* 0x000fe20000010000 */
[----:B------:R-:W-:Y:S01]  /*4810*/  MOV R70, R71 ;  /* 0x0000004700467202 */ /* 0x000fe20000000f00 */
[----:B------:R-:W2:Y:S01]  /*4820*/  MUFU.EX2 R15, R15 ;  /* 0x0000000f000f7308 */ /* 0x000ea20000000800 */
[----:B---3--:R-:W-:Y:S01]  /*4830*/  FADD.FTZ R37, R13, R68 ;  /* 0x000000440d257221 */ /* 0x008fe20000010000 */
[----:B------:R-:W-:Y:S01]  /*4840*/  FADD.FTZ R6, R14, R47 ;  /* 0x0000002f0e067221 */ /* 0x000fe20000010000 */
[----:B------:R-:W-:-:S03]  /*4850*/  F2FP.BF16.F32.PACK_AB R14, R31, R14 ;  /* 0x0000000e1f0e723e */ /* 0x000fc600000010ff */
[----:B------:R-:W-:Y:S01]  /*4860*/  FADD.FTZ R27, R31, R6 ;  /* 0x000000061f1b7221 */ /* 0x000fe20000010000 */
[----:B------:R-:W-:Y:S01]  /*4870*/  F2FP.BF16.F32.PACK_AB R6, R53, R20 ;  /* 0x000000143506723e */ /* 0x000fe200000010ff */
[----:B------:R-:W3:Y:S01]  /*4880*/  MUFU.EX2 R58, R58 ;  /* 0x0000003a003a7308 */ /* 0x000ee20000000800 */
[----:B-1----:R-:W-:Y:S01]  /*4890*/  FADD.FTZ R68, R56, R37 ;  /* 0x0000002538447221 */ /* 0x002fe20000010000 */
[----:B------:R-:W-:Y:S01]  /*48a0*/  FADD.FTZ R52, R24, R27 ;  /* 0x0000001b18347221 */ /* 0x000fe20000010000 */
[----:B------:R-:W-:Y:S01]  /*48b0*/  F2FP.BF16.F32.PACK_AB R24, R49, R24 ;  /* 0x000000183118723e */ /* 0x000fe200000010ff */
[--C-:B------:R-:W-:Y:S02]  /*48c0*/  IMAD.MOV.U32 R53, RZ, RZ, R71.reuse ;  /* 0x000000ffff357224 */ /* 0x100fe400078e0047 */
[----:B------:R-:W-:Y:S02]  /*48d0*/  IMAD.MOV.U32 R31, RZ, RZ, R71 ;  /* 0x000000ffff1f7224 */ /* 0x000fe400078e0047 */
[----:B------:R-:W1:Y:S01]  /*48e0*/  MUFU.EX2 R41, R41 ;  /* 0x0000002900297308 */ /* 0x000e620000000800 */
[----:B--2---:R-:W-:-:S07]  /*48f0*/  FADD.FTZ R37, R15, R68 ;  /* 0x000000440f257221 */ /* 0x004fce0000010000 */
[----:B------:R-:W2:Y:S01]  /*4900*/  MUFU.EX2 R60, R60 ;  /* 0x0000003c003c7308 */ /* 0x000ea20000000800 */
[----:B---3--:R-:W-:Y:S01]  /*4910*/  FADD.FTZ R68, R58, R37 ;  /* 0x000000253a447221 */ /* 0x008fe20000010000 */
[----:B------:R-:W-:-:S06]  /*4920*/  IMAD.MOV.U32 R37, RZ, RZ, R71 ;  /* 0x000000ffff257224 */ /* 0x000fcc00078e0047 */
[----:B------:R-:W3:Y:S01]  /*4930*/  MUFU.EX2 R21, R21 ;  /* 0x0000001500157308 */ /* 0x000ee20000000800 */
[----:B-1----:R-:W-:Y:S01]  /*4940*/  FADD.FTZ R7, R41, R68 ;  /* 0x0000004429077221 */ /* 0x002fe20000010000 */
[----:B------:R-:W-:-:S06]  /*4950*/  IMAD.MOV.U32 R68, RZ, RZ, R71 ;  /* 0x000000ffff447224 */ /* 0x000fcc00078e0047 */
[----:B------:R-:W1:Y:S01]  /*4960*/  MUFU.EX2 R62, R62 ;  /* 0x0000003e003e7308 */ /* 0x000e620000000800 */
[----:B--2---:R-:W-:Y:S01]  /*4970*/  FADD.FTZ R28, R60, R7 ;  /* 0x000000073c1c7221 */ /* 0x004fe20000010000 */
[----:B------:R-:W-:Y:S01]  /*4980*/  F2FP.BF16.F32.PACK_AB R7, R56, R13 ;  /* 0x0000000d3807723e */ /* 0x000fe200000010ff */
[----:B------:R-:W-:Y:S01]  /*4990*/  FADD.FTZ R13, R49, R52 ;  /* 0x00000034310d7221 */ /* 0x000fe20000010000 */
[--C-:B------:R-:W-:Y:S02]  /*49a0*/  IMAD.MOV.U32 R56, RZ, RZ, R71.reuse ;  /* 0x000000ffff387224 */ /* 0x100fe400078e0047 */
[----:B------:R-:W-:Y:S02]  /*49b0*/  IMAD.MOV.U32 R49, RZ, RZ, R71 ;  /* 0x000000ffff317224 */ /* 0x000fe400078e0047 */
[----:B------:R-:W-:Y:S01]  /*49c0*/  FADD.FTZ R52, R26, R13 ;  /* 0x0000000d1a347221 */ /* 0x000fe20000010000 */
[----:B------:R-:W2:Y:S01]  /*49d0*/  MUFU.EX2 R33, R33 ;  /* 0x0000002100217308 */ /* 0x000ea20000000800 */
[----:B---3--:R-:W-:Y:S01]  /*49e0*/  FADD.FTZ R3, R21, R28 ;  /* 0x0000001c15037221 */ /* 0x008fe20000010000 */
[----:B------:R3:W-:Y:S01]  /*49f0*/  STSM.16.M88.4 [R2+0x27300], R4 ;  /* 0x0273000402007844 */ /* 0x0007e20000000200 */
[----:B------:R-:W-:-:S02]  /*4a00*/  F2FP.BF16.F32.PACK_AB R13, R58, R15 ;  /* 0x0000000f3a0d723e */ /* 0x000fc400000010ff */
[----:B------:R-:W-:Y:S01]  /*4a10*/  F2FP.BF16.F32.PACK_AB R15, R60, R41 ;  /* 0x000000293c0f723e */ /* 0x000fe200000010ff */
[----:B------:R-:W-:Y:S01]  /*4a20*/  IMAD.MOV.U32 R60, RZ, RZ, R71 ;  /* 0x000000ffff3c7224 */ /* 0x000fe200078e0047 */
[----:B------:R-:W-:Y:S01]  /*4a30*/  MOV R58, R71 ;  /* 0x00000047003a7202 */ /* 0x000fe20000000f00 */
[----:B------:R-:W4:Y:S01]  /*4a40*/  MUFU.EX2 R59, R59 ;  /* 0x0000003b003b7308 */ /* 0x000f220000000800 */
[----:B-1----:R-:W-:Y:S01]  /*4a50*/  FADD.FTZ R28, R62, R3 ;  /* 0x000000033e1c7221 */ /* 0x002fe20000010000 */
[----:B------:R-:W-:Y:S06]  /*4a60*/  STSM.16.M88.4 [R2+0x28b00], R12 ;  /* 0x028b000c02007844 */ /* 0x000fec0000000200 */
[----:B------:R-:W1:Y:S01]  /*4a70*/  MUFU.EX2 R64, R64 ;  /* 0x0000004000407308 */ /* 0x000e620000000800 */
[----:B--2---:R-:W-:-:S07]  /*4a80*/  FADD.FTZ R3, R33, R28 ;  /* 0x0000001c21037221 */ /* 0x004fce0000010000 */
[----:B------:R-:W2:Y:S01]  /*4a90*/  MUFU.EX2 R0, R83 ;  /* 0x0000005300007308 */ /* 0x000ea20000000800 */
[C---:B----4-:R-:W-:Y:S01]  /*4aa0*/  FADD.FTZ R27, R59.reuse, R52 ;  /* 0x000000343b1b7221 */ /* 0x050fe20000010000 */
[----:B------:R-:W-:Y:S01]  /*4ab0*/  F2FP.BF16.F32.PACK_AB R26, R59, R26 ;  /* 0x0000001a3b1a723e */ /* 0x000fe200000010ff */
[----:B------:R-:W-:Y:S02]  /*4ac0*/  IMAD.MOV.U32 R59, RZ, RZ, R71 ;  /* 0x000000ffff3b7224 */ /* 0x000fe400078e0047 */
[----:B------:R-:W-:-:S03]  /*4ad0*/  FADD.FTZ R28, R30, R27 ;  /* 0x0000001b1e1c7221 */ /* 0x000fc60000010000 */
[----:B------:R-:W4:Y:S01]  /*4ae0*/  MUFU.EX2 R69, R69 ;  /* 0x0000004500457308 */ /* 0x000f220000000800 */
[----:B-1----:R-:W-:-:S07]  /*4af0*/  FADD.FTZ R3, R64, R3 ;  /* 0x0000000340037221 */ /* 0x002fce0000010000 */
[----:B------:R-:W1:Y:S01]  /*4b00*/  MUFU.EX2 R23, R23 ;  /* 0x0000001700177308 */ /* 0x000e620000000800 */
[----:B--2---:R-:W-:-:S07]  /*4b10*/  FADD.FTZ R52, R0, R3 ;  /* 0x0000000300347221 */ /* 0x004fce0000010000 */
[----:B------:R-:W2:Y:S01]  /*4b20*/  MUFU.EX2 R38, R38 ;  /* 0x0000002600267308 */ /* 0x000ea20000000800 */
[C---:B----4-:R-:W-:Y:S01]  /*4b30*/  FADD.FTZ R3, R69.reuse, R28 ;  /* 0x0000001c45037221 */ /* 0x050fe20000010000 */
[----:B---3--:R-:W-:Y:S01]  /*4b40*/  F2FP.BF16.F32.PACK_AB R4, R69, R30 ;  /* 0x0000001e4504723e */ /* 0x008fe200000010ff */
[----:B------:R-:W-:Y:S01]  /*4b50*/  IMAD.MOV.U32 R69, RZ, RZ, R71 ;  /* 0x000000ffff457224 */ /* 0x000fe200078e0047 */
[----:B------:R-:W-:-:S04]  /*4b60*/  MOV R30, R71 ;  /* 0x00000047001e7202 */ /* 0x000fc80000000f00 */
[----:B------:R-:W3:Y:S01]  /*4b70*/  MUFU.EX2 R32, R32 ;  /* 0x0000002000207308 */ /* 0x000ee20000000800 */
[C---:B-1----:R-:W-:Y:S01]  /*4b80*/  FADD.FTZ R27, R23.reuse, R52 ;  /* 0x00000034171b7221 */ /* 0x042fe20000010000 */
[----:B------:R-:W-:-:S06]  /*4b90*/  F2FP.BF16.F32.PACK_AB R5, R23, R0 ;  /* 0x000000001705723e */ /* 0x000fcc00000010ff */
[----:B------:R-:W1:Y:S01]  /*4ba0*/  MUFU.EX2 R77, R77 ;  /* 0x0000004d004d7308 */ /* 0x000e620000000800 */
[----:B--2---:R-:W-:-:S07]  /*4bb0*/  FADD.FTZ R52, R38, R3 ;  /* 0x0000000326347221 */ /* 0x004fce0000010000 */
[----:B------:R-:W2:Y:S01]  /*4bc0*/  MUFU.EX2 R35, R35 ;  /* 0x0000002300237308 */ /* 0x000ea20000000800 */
[----:B---3--:R-:W-:Y:S01]  /*4bd0*/  FADD.FTZ R54, R32, R27 ;  /* 0x0000001b20367221 */ /* 0x008fe20000010000 */
[----:B------:R-:W-:Y:S01]  /*4be0*/  F2FP.BF16.F32.PACK_AB R27, R64, R33 ;  /* 0x00000021401b723e */ /* 0x000fe200000010ff */
[--C-:B------:R-:W-:Y:S02]  /*4bf0*/  IMAD.MOV.U32 R64, RZ, RZ, R71.reuse ;  /* 0x000000ffff407224 */ /* 0x100fe400078e0047 */
[----:B------:R-:W-:-:S03]  /*4c00*/  IMAD.MOV.U32 R33, RZ, RZ, R71 ;  /* 0x000000ffff217224 */ /* 0x000fc600078e0047 */
[----:B------:R-:W3:Y:S01]  /*4c10*/  MUFU.EX2 R40, R40 ;  /* 0x0000002800287308 */ /* 0x000ee20000000800 */
[----:B-1----:R-:W-:Y:S01]  /*4c20*/  FADD.FTZ R3, R77, R52 ;  /* 0x000000344d037221 */ /* 0x002fe20000010000 */
[----:B------:R-:W-:-:S06]  /*4c30*/  IMAD.MOV.U32 R52, RZ, RZ, R71 ;  /* 0x000000ffff347224 */ /* 0x000fcc00078e0047 */
[----:B------:R-:W1:Y:S01]  /*4c40*/  MUFU.EX2 R29, R89 ;  /* 0x00000059001d7308 */ /* 0x000e620000000800 */
[----:B--2---:R-:W-:-:S07]  /*4c50*/  FADD.FTZ R54, R35, R54 ;  /* 0x0000003623367221 */ /* 0x004fce0000010000 */
[----:B------:R-:W2:Y:S01]  /*4c60*/  MUFU.EX2 R66, R66 ;  /* 0x0000004200427308 */ /* 0x000ea20000000800 */
[----:B---3--:R-:W-:-:S07]  /*4c70*/  FADD.FTZ R6, R40, R3 ;  /* 0x0000000328067221 */ /* 0x008fce0000010000 */
        /* <DEDUP_REMOVED lines=11> */
[----:B-1----:R-:W-:Y:S01]  /*4d30*/  FADD.FTZ R7, R79, R6 ;  /* 0x000000064f077221 */ /* 0x002fe20000010000 */
[----:B------:R-:W-:Y:S02]  /*4d40*/  F2FP.BF16.F32.PACK_AB R6, R77, R38 ;  /* 0x000000264d06723e */ /* 0x000fe400000010ff */
[----:B------:R-:W-:Y:S02]  /*4d50*/  F2FP.BF16.F32.PACK_AB R40, R79, R40 ;  /* 0x000000284f28723e */ /* 0x000fe400000010ff */
[----:B------:R-:W-:Y:S02]  /*4d60*/  MOV R38, R71 ;  /* 0x0000004700267202 */ /* 0x000fe40000000f00 */
[----:B------:R-:W1:Y:S01]  /*4d70*/  MUFU.EX2 R95, R95 ;  /* 0x0000005f005f7308 */ /* 0x000e620000000800 */
[C---:B--2---:R-:W-:Y:S01]  /*4d80*/  FADD.FTZ R8, R36.reuse, R3 ;  /* 0x0000000324087221 */ /* 0x044fe20000010000 */
[----:B------:R-:W-:Y:S01]  /*4d90*/  F2FP.BF16.F32.PACK_AB R43, R36, R43 ;  /* 0x0000002b242b723e */ /* 0x000fe200000010ff */
[----:B------:R-:W-:-:S05]  /*4da0*/  IMAD.MOV.U32 R36, RZ, RZ, R71 ;  /* 0x000000ffff247224 */ /* 0x000fca00078e0047 */
[----:B------:R-:W2:Y:S01]  /*4db0*/  MUFU.EX2 R81, R81 ;  /* 0x0000005100517308 */ /* 0x000ea20000000800 */
[----:B---3--:R-:W-:Y:S01]  /*4dc0*/  FADD.FTZ R10, R42, R7 ;  /* 0x000000072a0a7221 */ /* 0x008fe20000010000 */
[----:B------:R-:W-:Y:S01]  /*4dd0*/  F2FP.BF16.F32.PACK_AB R7, R35, R32 ;  /* 0x000000202307723e */ /* 0x000fe200000010ff */
[--C-:B------:R-:W-:Y:S02]  /*4de0*/  IMAD.MOV.U32 R35, RZ, RZ, R71.reuse ;  /* 0x000000ffff237224 */ /* 0x100fe400078e0047 */
[----:B------:R-:W-:-:S03]  /*4df0*/  IMAD.MOV.U32 R32, RZ, RZ, R71 ;  /* 0x000000ffff207224 */ /* 0x000fc600078e0047 */
[----:B------:R-:W3:Y:S01]  /*4e00*/  MUFU.EX2 R20, R97 ;  /* 0x0000006100147308 */ /* 0x000ee20000000800 */
[----:B-1----:R-:W-:-:S07]  /*4e10*/  FADD.FTZ R3, R95, R8 ;  /* 0x000000085f037221 */ /* 0x002fce0000010000 */
[----:B------:R-:W1:Y:S01]  /*4e20*/  MUFU.EX2 R44, R44 ;  /* 0x0000002c002c7308 */ /* 0x000e620000000800 */
[C---:B--2---:R-:W-:Y:S01]  /*4e30*/  FADD.FTZ R9, R81.reuse, R10 ;  /* 0x0000000a51097221 */ /* 0x044fe20000010000 */
[----:B------:R-:W-:-:S06]  /*4e40*/  F2FP.BF16.F32.PACK_AB R42, R81, R42 ;  /* 0x0000002a512a723e */ /* 0x000fcc00000010ff */
[----:B------:R2:W4:Y:S01]  /*4e50*/  MUFU.EX2 R47, R25 ;  /* 0x00000019002f7308 */ /* 0x0005220000000800 */
[C---:B---3--:R-:W-:Y:S01]  /*4e60*/  FADD.FTZ R8, R20.reuse, R3 ;  /* 0x0000000314087221 */ /* 0x048fe20000010000 */
[----:B------:R-:W-:-:S06]  /*4e70*/  F2FP.BF16.F32.PACK_AB R45, R20, R95 ;  /* 0x0000005f142d723e */ /* 0x000fcc00000010ff */
[----:B------:R-:W3:Y:S01]  /*4e80*/  MUFU.EX2 R99, R99 ;  /* 0x0000006300637308 */ /* 0x000ee20000000800 */
[----:B--2---:R-:W-:Y:S01]  /*4e90*/  F2FP.BF16.F32.PACK_AB R25, R62, R21 ;  /* 0x000000153e19723e */ /* 0x004fe200000010ff */
[----:B-1----:R-:W-:Y:S01]  /*4ea0*/  FADD.FTZ R10, R44, R9 ;  /* 0x000000092c0a7221 */ /* 0x002fe20000010000 */
[----:B------:R-:W-:-:S03]  /*4eb0*/  MOV R62, R71 ;  /* 0x00000047003e7202 */ /* 0x000fc60000000f00 */
[----:B------:R1:W-:Y:S02]  /*4ec0*/  STSM.16.M88.4 [R2+0x2a300], R24 ;  /* 0x02a3001802007844 */ /* 0x0003e40000000200 */
[----:B------:R-:W2:Y:S01]  /*4ed0*/  MUFU.EX2 R28, R103 ;  /* 0x00000067001c7308 */ /* 0x000ea20000000800 */
[----:B----4-:R-:W-:Y:S01]  /*4ee0*/  FADD.FTZ R3, R47, R8 ;  /* 0x000000082f037221 */ /* 0x010fe20000010000 */
[----:B------:R4:W-:Y:S04]  /*4ef0*/  STSM.16.M88.4 [R2+0x2bb00], R4 ;  /* 0x02bb000402007844 */ /* 0x0009e80000000200 */
[----:B------:R5:W-:Y:S02]  /*4f00*/  STSM.16.M88.4 [R2+0x2d300], R40 ;  /* 0x02d3002802007844 */ /* 0x000be40000000200 */
[----:B------:R-:W5:Y:S01]  /*4f10*/  MUFU.EX2 R46, R46 ;  /* 0x0000002e002e7308 */ /* 0x000f620000000800 */
[C---:B---3--:R-:W-:Y:S01]  /*4f20*/  FADD.FTZ R9, R99.reuse, R10 ;  /* 0x0000000a63097221 */ /* 0x048fe20000010000 */
[----:B------:R-:W-:Y:S01]  /*4f30*/  F2FP.BF16.F32.PACK_AB R44, R99, R44 ;  /* 0x0000002c632c723e */ /* 0x000fe200000010ff */
[----:B-1----:R-:W-:Y:S01]  /*4f40*/  IMAD.MOV.U32 R27, RZ, RZ, R71 ;  /* 0x000000ffff1b7224 */ /* 0x002fe200078e0047 */
[----:B------:R-:W-:-:S04]  /*4f50*/  MOV R26, R71 ;  /* 0x00000047001a7202 */ /* 0x000fc80000000f00 */
[----:B------:R-:W1:Y:S01]  /*4f60*/  MUFU.EX2 R101, R101 ;  /* 0x0000006500657308 */ /* 0x000e620000000800 */
[C---:B--2---:R-:W-:Y:S01]  /*4f70*/  F2FP.BF16.F32.PACK_AB R47, R28.reuse, R47 ;  /* 0x0000002f1c2f723e */ /* 0x044fe200000010ff */
[----:B----4-:R-:W-:Y:S01]  /*4f80*/  FADD.FTZ R4, R28, R3 ;  /* 0x000000031c047221 */ /* 0x010fe20000010000 */
[--C-:B------:R-:W-:Y:S02]  /*4f90*/  IMAD.MOV.U32 R28, RZ, RZ, R71.reuse ;  /* 0x000000ffff1c7224 */ /* 0x100fe400078e0047 */
[--C-:B------:R-:W-:Y:S01]  /*4fa0*/  IMAD.MOV.U32 R25, RZ, RZ, R71.reuse ;  /* 0x000000ffff197224 */ /* 0x100fe200078e0047 */
[----:B-----5:R-:W-:Y:S01]  /*4fb0*/  MOV R42, R71 ;  /* 0x00000047002a7202 */ /* 0x020fe20000000f00 */
[----:B------:R-:W-:Y:S01]  /*4fc0*/  IMAD.MOV.U32 R43, RZ, RZ, R71 ;  /* 0x000000ffff2b7224 */ /* 0x000fe200078e0047 */
[----:B------:R-:W2:Y:S01]  /*4fd0*/  MUFU.EX2 R105, R105 ;  /* 0x0000006900697308 */ /* 0x000ea20000000800 */
[----:B------:R-:W-:Y:S01]  /*4fe0*/  FADD.FTZ R10, R46, R9 ;  /* 0x000000092e0a7221 */ /* 0x000fe20000010000 */
[----:B------:R-:W-:-:S02]  /*4ff0*/  IMAD.MOV.U32 R41, RZ, RZ, R71 ;  /* 0x000000ffff297224 */ /* 0x000fc400078e0047 */
[--C-:B------:R-:W-:Y:S02]  /*5000*/  IMAD.MOV.U32 R40, RZ, RZ, R71.reuse ;  /* 0x000000ffff287224 */ /* 0x100fe400078e0047 */
[----:B------:R-:W-:Y:S02]  /*5010*/  IMAD.MOV.U32 R24, RZ, RZ, R71 ;  /* 0x000000ffff187224 */ /* 0x000fe400078e0047 */
[----:B------:R-:W3:Y:S01]  /*5020*/  MUFU.EX2 R48, R48 ;  /* 0x0000003000307308 */ /* 0x000ee20000000800 */
[C---:B-1----:R-:W-:Y:S01]  /*5030*/  F2FP.BF16.F32.PACK_AB R46, R101.reuse, R46 ;  /* 0x0000002e652e723e */ /* 0x042fe200000010ff */
[----:B------:R-:W-:-:S04]  /*5040*/  FADD.FTZ R5, R101, R10 ;  /* 0x0000000a65057221 */ /* 0x000fc80000010000 */
[----:B------:R1:W-:Y:S02]  /*5050*/  STSM.16.M88.4 [R2+0x2eb00], R44 ;  /* 0x02eb002c02007844 */ /* 0x0003e40000000200 */
[----:B------:R-:W4:Y:S01]  /*5060*/  MUFU.EX2 R113, R113 ;  /* 0x0000007100717308 */ /* 0x000f220000000800 */
[----:B--2---:R-:W-:-:S07]  /*5070*/  FADD.FTZ R3, R105, R4 ;  /* 0x0000000469037221 */ /* 0x004fce0000010000 */
[----:B------:R-:W-:Y:S01]  /*5080*/  MUFU.EX2 R50, R50 ;  /* 0x0000003200327308 */ /* 0x000fe20000000800 */
[----:B---3--:R-:W-:Y:S01]  /*5090*/  FADD.FTZ R6, R48, R5 ;  /* 0x0000000530067221 */ /* 0x008fe20000010000 */
[----:B-1----:R-:W-:Y:S01]  /*50a0*/  IMAD.MOV.U32 R47, RZ, RZ, R71 ;  /* 0x000000ffff2f7224 */ /* 0x002fe200078e0047 */
[----:B------:R-:W-:-:S05]  /*50b0*/  MOV R46, R71 ;  /* 0x00000047002e7202 */ /* 0x000fca0000000f00 */
[----:B------:R-:W1:Y:S01]  /*50c0*/  MUFU.EX2 R115, R115 ;  /* 0x0000007300737308 */ /* 0x000e620000000800 */
[C---:B----4-:R-:W-:Y:S01]  /*50d0*/  F2FP.BF16.F32.PACK_AB R104, R113.reuse, R48 ;  /* 0x000000307168723e */ /* 0x050fe200000010ff */
[----:B------:R-:W-:Y:S01]  /*50e0*/  FADD.FTZ R5, R113, R6 ;  /* 0x0000000671057221 */ /* 0x000fe20000010000 */
[--C-:B------:R-:W-:Y:S02]  /*50f0*/  IMAD.MOV.U32 R48, RZ, RZ, R71.reuse ;  /* 0x000000ffff307224 */ /* 0x100fe400078e0047 */
[--C-:B------:R-:W-:Y:S02]  /*5100*/  IMAD.MOV.U32 R45, RZ, RZ, R71.reuse ;  /* 0x000000ffff2d7224 */ /* 0x100fe400078e0047 */
[----:B------:R-:W-:Y:S01]  /*5110*/  IMAD.MOV.U32 R44, RZ, RZ, R71 ;  /* 0x000000ffff2c7224 */ /* 0x000fe200078e0047 */
[----:B------:R-:W2:Y:S08]  /*5120*/  MUFU.EX2 R0, R107 ;  /* 0x0000006b00007308 */ /* 0x000eb00000000800 */
[----:B------:R-:W-:Y:S01]  /*5130*/  MUFU.EX2 R109, R109 ;  /* 0x0000006d006d7308 */ /* 0x000fe20000000800 */
[----:B-1----:R-:W-:-:S07]  /*5140*/  F2FP.BF16.F32.PACK_AB R106, R115, R50 ;  /* 0x00000032736a723e */ /* 0x002fce00000010ff */
[----:B------:R-:W1:Y:S01]  /*5150*/  MUFU.EX2 R34, R34 ;  /* 0x0000002200227308 */ /* 0x000e620000000800 */
[C---:B--2---:R-:W-:Y:S01]  /*5160*/  F2FP.BF16.F32.PACK_AB R105, R0.reuse, R105 ;  /* 0x000000690069723e */ /* 0x044fe200000010ff */
[----:B------:R-:W-:Y:S01]  /*5170*/  FADD.FTZ R4, R0, R3 ;  /* 0x0000000300047221 */ /* 0x000fe20000010000 */
[----:B------:R-:W-:Y:S01]  /*5180*/  FADD.FTZ R0, R50, R5 ;  /* 0x0000000532007221 */ /* 0x000fe20000010000 */
[----:B------:R-:W-:-:S03]  /*5190*/  MOV R50, R71 ;  /* 0x0000004700327202 */ /* 0x000fc60000000f00 */
[----:B------:R-:W-:Y:S01]  /*51a0*/  FADD.FTZ R0, R115, R0 ;  /* 0x0000000073007221 */ /* 0x000fe20000010000 */
[----:B-1----:R-:W-:Y:S01]  /*51b0*/  F2FP.BF16.F32.PACK_AB R107, R34, R109 ;  /* 0x0000006d226b723e */ /* 0x002fe200000010ff */
[----:B------:R-:W-:-:S04]  /*51c0*/  FADD.FTZ R109, R109, R4 ;  /* 0x000000046d6d7221 */ /* 0x000fc80000010000 */
[----:B------:R1:W-:Y:S01]  /*51d0*/  STSM.16.M88.4 [R2+0x30300], R104 ;  /* 0x0303006802007844 */ /* 0x0003e20000000200 */
[----:B------:R-:W-:Y:S01]  /*51e0*/  FADD.FTZ R4, R34, R109 ;  /* 0x0000006d22047221 */ /* 0x000fe20000010000 */
[----:B------:R-:W-:Y:S01]  /*51f0*/  MOV R34, R71 ;  /* 0x0000004700227202 */ /* 0x000fe20000000f00 */
[----:B------:R2:W-:Y:S06]  /*5200*/  MEMBAR.ALL.CTA ;  /* 0x0000000000007992 */ /* 0x0005ec0000008000 */
[----:B--2---:R-:W2:Y:S02]  /*5210*/  FENCE.VIEW.ASYNC.S ;  /* 0x00000000000073c6 */ /* 0x004ea40000000000 */
[----:B--2---:R-:W-:Y:S01]  /*5220*/  NOP ;  /* 0x0000000000007918 */ /* 0x004fe20000000000 */
[----:B------:R-:W-:Y:S05]  /*5230*/  @!P2 BRA `(.L_x_8266) ;  /* 0x00000040007ca947 */ /* 0x000fea0003800000 */
[----:B------:R-:W-:Y:S01]  /*5240*/  VIADD R3, R22, 0xfffffffe ;  /* 0xfffffffe16037836 */ /* 0x000fe20000000000 */
        /* <DEDUP_REMOVED lines=29> */
.L_x_8275:
[----:B------:R-:W-:Y:S01]  /*5420*/  UIADD3 UR38, UR6, 0x1, URZ ;  /* 0x0000000106267890 */ /* 0x000fe2000fffe03f */
[----:B------:R-:W-:-:S03]  /*5430*/  ISETP.NE.AND P3, PT, RZ, UR61, PT ;  /* 0x0000003dff007c0c */ /* 0x000fc6000bf65270 */
[----:B------:R-:W-:-:S04]  /*5440*/  UISETP.NE.AND UP0, UPT, UR38, 0x2, UPT ;  /* 0x000000022600788c */ /* 0x000fc8000bf05270 */
[----:B------:R-:W-:Y:S02]  /*5450*/  USEL UR60, URZ, 0x1, UP0 ;  /* 0x000000013f3c7887 */ /* 0x000fe40008000000 */
[----:B------:R-:W-:Y:S02]  /*5460*/  USEL UR38, UR38, URZ, UP0 ;  /* 0x0000003f26267287 */ /* 0x000fe40008000000 */
[----:B------:R-:W-:Y:S02]  /*5470*/  ULOP3.LUT UR60, UR7, UR60, URZ, 0x3c, !UPT ;  /* 0x0000003c073c7292 */ /* 0x000fe4000f8e3c3f */
[----:B--2---:R-:W-:Y:S10]  /*5480*/  @P3 BRA `(.L_x_8267) ;  /* 0x00000000002c3947 */ /* 0x004ff40003800000 */
[----:B------:R-:W-:Y:S05]  /*5490*/  @!P0 BRA `(.L_x_8268) ;  /* 0x0000000000048947 */ /* 0x000fea0003800000 */
[----:B------:R-:W-:Y:S01]  /*54a0*/  BPT.TRAP 0x1 ;  /* 0x000000040000795c */ /* 0x000fe20000300000 */
.L_x_8268:
[----:B------:R-:W-:Y:S01]  /*54b0*/  ULEA UR4, UR38, UR39, 0x3 ;  /* 0x0000002726047291 */ /* 0x000fe2000f8e183f */
[----:B------:R-:W-:-:S05]  /*54c0*/  IMAD.U32 R7, RZ, RZ, UR60 ;  /* 0x0000003cff077e24 */ /* 0x000fca000f8e00ff */
[----:B------:R-:W-:-:S04]  /*54d0*/  SHF.L.U32 R7, R7, 0x1f, RZ ;  /* 0x0000001f07077819 */ /* 0x000fc800000006ff */
[----:B------:R2:W3:Y:S01]  /*54e0*/  SYNCS.PHASECHK.TRANS64.TRYWAIT P2, [UR4+0x31c30], R7 ;  /* 0x031c3007ff0075a7 */ /* 0x0004e20008040144 */
[----:B------:R-:W-:Y:S05]  /*54f0*/  @!P0 BRA `(.L_x_8269) ;  /* 0x0000000000048947 */ /* 0x000fea0003800000 */
[----:B------:R-:W-:Y:S01]  /*5500*/  BPT.TRAP 0x1 ;  /* 0x000000040000795c */ /* 0x000fe20000300000 */
.L_x_8269:
[----:B---3--:R-:W-:Y:S05]  /*5510*/  @P2 BRA `(.L_x_8267) ;  /* 0x0000000000082947 */ /* 0x008fea0003800000 */
[----:B------:R-:W3:Y:S02]  /*5520*/  SYNCS.PHASECHK.TRANS64.TRYWAIT P2, [UR4+0x31c30], R7 ;  /* 0x031c3007ff0075a7 */ /* 0x000ee40008040144 */
[----:B---3--:R-:W-:Y:S05]  /*5530*/  @!P2 BRA `(.L_x_8270) ;  /* 0x000000800034a947 */ /* 0x008fea0003800000 */
.L_x_8267:
[----:B---3--:R-:W3:Y:S01]  /*5540*/  S2R R8, SR_TID.X ;  /* 0x0000000000087919 */ /* 0x008ee20000002100 */
[----:B------:R-:W-:Y:S01]  /*5550*/  UIMAD UR4, UR38, 0x6c0, UR37 ;  /* 0x000006c0260478a4 */ /* 0x000fe2000f8e0225 */
[----:B------:R-:W-:Y:S01]  /*5560*/  UMOV UR31, 0x80000020 ;  /* 0x80000020001f7882 */ /* 0x000fe20000000000 */
[----:B------:R-:W-:Y:S02]  /*5570*/  UMOV UR32, UR28 ;  /* 0x0000001c00207c82 */ /* 0x000fe40008000000 */
[----:B------:R-:W-:Y:S01]  /*5580*/  UIADD3 UR34, UR4, 0x40, URZ ;  /* 0x0000004004227890 */ /* 0x000fe2000fffe03f */
[----:B------:R-:W-:Y:S02]  /*5590*/  UMOV UR33, UR29 ;  /* 0x0000001d00217c82 */ /* 0x000fe40008000000 */
        /* <DEDUP_REMOVED lines=19> */
[----:B---3--:R-:W-:Y:S01]  /*56d0*/  SHF.R.U32.HI R8, RZ, 0x7, R8 ;  /* 0x00000007ff087819 */ /* 0x008fe20000011608 */
[----:B------:R-:W-:Y:S01]  /*56e0*/  UMOV UR56, UR28 ;  /* 0x0000001c00387c82 */ /* 0x000fe20008000000 */
[----:B------:R-:W-:Y:S01]  /*56f0*/  UMOV UR57, UR29 ;  /* 0x0000001d00397c82 */ /* 0x000fe20008000000 */
[----:B------:R-:W-:Y:S01]  /*5700*/  UMOV UR59, 0x80000020 ;  /* 0x80000020003b7882 */ /* 0x000fe20000000000 */
[----:B------:R-:W-:Y:S01]  /*5710*/  UIADD3 UR10, UR4, 0x200, URZ ;  /* 0x00000200040a7890 */ /* 0x000fe2000fffe03f */
[----:B--2---:R-:W-:Y:S01]  /*5720*/  VIADD R7, R8, 0x8 ;  /* 0x0000000808077836 */ /* 0x004fe20000000000 */
[----:B------:R-:W-:Y:S01]  /*5730*/  UMOV UR11, 0x80000020 ;  /* 0x80000020000b7882 */ /* 0x000fe20000000000 */
[----:B------:R-:W-:Y:S01]  /*5740*/  UIADD3 UR14, UR4, 0x202, URZ ;  /* 0x00000202040e7890 */ /* 0x000fe2000fffe03f */
[----:B------:R-:W-:-:S02]  /*5750*/  UMOV UR15, 0x80000020 ;  /* 0x80000020000f7882 */ /* 0x000fc40000000000 */
[----:B------:R2:W-:Y:S01]  /*5760*/  BAR.SYNC.DEFER_BLOCKING R7, 0x100 ;  /* 0x000400070000751d */ /* 0x0005e20000010000 */
[----:B------:R-:W-:Y:S02]  /*5770*/  UIADD3 UR18, UR4, 0x242, URZ ;  /* 0x0000024204127890 */ /* 0x000fe4000fffe03f */
[----:B------:R-:W-:Y:S02]  /*5780*/  UIADD3 UR22, UR4, 0x480, URZ ;  /* 0x0000048004167890 */ /* 0x000fe4000fffe03f */
[----:B------:R-:W-:Y:S01]  /*5790*/  UIADD3 UR26, UR4, 0x482, URZ ;  /* 0x00000482041a7890 */ /* 0x000fe2000fffe03f */
[----:B------:R-:W-:Y:S01]  /*57a0*/  UMOV UR19, 0x80000020 ;  /* 0x8000002000137882 */ /* 0x000fe20000000000 */
[----:B------:R-:W-:Y:S01]  /*57b0*/  UMOV UR23, 0x80000020 ;  /* 0x8000002000177882 */ /* 0x000fe20000000000 */
[----:B------:R-:W-:Y:S01]  /*57c0*/  UMOV UR27, 0x80000020 ;  /* 0x80000020001b7882 */ /* 0x000fe20000000000 */
        /* <DEDUP_REMOVED lines=26> */
[----:B-1----:R-:W-:-:S06]  /*5970*/  WARPGROUP.ARRIVE ;  /* 0x00000000000079c5 */ /* 0x002fcc0000000000 */
        /* <DEDUP_REMOVED lines=285> */
[----:B--2---:R-:W-:Y:S05]  /*6b50*/  @P3 BRA `(.L_x_8271) ;  /* 0x00000000002c3947 */ /* 0x004fea0003800000 */
[----:B------:R-:W-:Y:S05]  /*6b60*/  @!P0 BRA `(.L_x_8272) ;  /* 0x0000000000048947 */ /* 0x000fea0003800000 */
[----:B------:R-:W-:Y:S01]  /*6b70*/  BPT.TRAP 0x1 ;  /* 0x000000040000795c */ /* 0x000fe20000300000 */
.L_x_8272:
[----:B------:R-:W-:Y:S01]  /*6b80*/  ULEA UR4, UR6, UR39, 0x3 ;  /* 0x0000002706047291 */ /* 0x000fe2000f8e183f */
[----:B------:R-:W-:-:S04]  /*6b90*/  MOV R7, UR7 ;  /* 0x0000000700077c02 */ /* 0x000fc80008000f00 */
[----:B------:R-:W-:-:S04]  /*6ba0*/  SHF.L.U32 R7, R7, 0x1f, RZ ;  /* 0x0000001f07077819 */ /* 0x000fc800000006ff */
[----:B------:R1:W2:Y:S01]  /*6bb0*/  SYNCS.PHASECHK.TRANS64.TRYWAIT P2, [UR4+0x31c50], R7 ;  /* 0x031c5007ff0075a7 */ /* 0x0002a20008040144 */
[----:B------:R-:W-:Y:S05]  /*6bc0*/  @!P0 BRA `(.L_x_8273) ;  /* 0x0000000000048947 */ /* 0x000fea0003800000 */
[----:B------:R-:W-:Y:S01]  /*6bd0*/  BPT.TRAP 0x1 ;  /* 0x000000040000795c */ /* 0x000fe20000300000 */
.L_x_8273:
[----:B--2---:R-:W-:Y:S05]  /*6be0*/  @P2 BRA `(.L_x_8271) ;  /* 0x0000000000082947 */ /* 0x004fea0003800000 */
[----:B------:R-:W2:Y:S02]  /*6bf0*/  SYNCS.PHASECHK.TRANS64.TRYWAIT P2, [UR4+0x31c50], R7 ;  /* 0x031c5007ff0075a7 */ /* 0x000ea40008040144 */
[----:B--2---:R-:W-:Y:S05]  /*6c00*/  @!P2 BRA `(.L_x_8274) ;  /* 0x000000680098a947 */ /* 0x004fea0003800000 */
.L_x_8271:
[----:B------:R-:W-:Y:S01]  /*6c10*/  UIADD3 UR4, UR39, 0x200, URZ ;  /* 0x0000020027047890 */ /* 0x000fe2000fffe03f */
[----:B------:R-:W-:Y:S01]  /*6c20*/  R2UR UR10, R18 ;  /* 0x00000000120a72ca */ /* 0x000fe200000e0000 */
[----:B------:R-:W-:Y:S01]  /*6c30*/  WARPGROUP.ARRIVE ;  /* 0x00000000000079c5 */ /* 0x000fe20000000000 */
[----:B------:R-:W-:Y:S01]  /*6c40*/  UMOV UR33, 0xc0000010 ;  /* 0xc000001000217882 */ /* 0x000fe20000000000 */
[----:B------:R-:W-:Y:S01]  /*6c50*/  USHF.R.U32.HI UR4, URZ, 0x4, UR4 ;  /* 0x000000043f047899 */ /* 0x000fe20008011604 */
[----:B-12---:R-:W-:Y:S01]  /*6c60*/  FMUL.FTZ R7, R136, UR5 ;  /* 0x0000000588077c20 */ /* 0x006fe20008410000 */
[----:B------:R-:W-:Y:S01]  /*6c70*/  UMOV UR35, 0x80000020 ;  /* 0x8000002000237882 */ /* 0x000fe20000000000 */
[----:B------:R-:W-:Y:S01]  /*6c80*/  FMUL.FTZ R8, R137, UR5 ;  /* 0x0000000589087c20 */ /* 0x000fe20008410000 */
[----:B------:R-:W-:Y:S01]  /*6c90*/  ULOP3.LUT UR4, UR4, 0x3fff, URZ, 0xc0, !UPT ;  /* 0x00003fff04047892 */ /* 0x000fe2000f8ec03f */
[----:B------:R-:W-:Y:S01]  /*6ca0*/  FMUL.FTZ R11, R140, UR5 ;  /* 0x000000058c0b7c20 */ /* 0x000fe20008410000 */
[----:B------:R-:W-:Y:S01]  /*6cb0*/  FMUL.FTZ R12, R141, UR5 ;  /* 0x000000058d0c7c20 */ /* 0x000fe20008410000 */
[----:B------:R-:W1:Y:S01]  /*6cc0*/  MUFU.TANH R7, R7 ;  /* 0x0000000700077308 */ /* 0x000e620000002400 */
[----:B------:R-:W-:Y:S01]  /*6cd0*/  ULOP3.LUT UR7, UR4, 0x2400000, URZ, 0xfc, !UPT ;  /* 0x0240000004077892 */ /* 0x000fe2000f8efc3f */
[----:B------:R-:W-:Y:S01]  /*6ce0*/  FMUL.FTZ R15, R128, UR5 ;  /* 0x00000005800f7c20 */ /* 0x000fe20008410000 */
[----:B------:R-:W-:Y:S01]  /*6cf0*/  ULOP3.LUT UR4, UR10, 0x10000, URZ, 0xfc, !UPT ;  /* 0x000100000a047892 */ /* 0x000fe2000f8efc3f */
[----:B------:R-:W-:Y:S01]  /*6d00*/  FMUL.FTZ R20, R129, UR5 ;  /* 0x0000000581147c20 */ /* 0x000fe20008410000 */
[----:B------:R-:W-:Y:S01]  /*6d10*/  UIMAD UR7, UR6, 0x6c0, UR7 ;  /* 0x000006c0060778a4 */ /* 0x000fe2000f8e0207 */
[----:B------:R-:W-:Y:S01]  /*6d20*/  FMUL.FTZ R22, R131, UR5 ;  /* 0x0000000583167c20 */ /* 0x000fe20008410000 */
[----:B------:R-:W-:Y:S01]  /*6d30*/  FMUL.FTZ R23, R132, UR5 ;  /* 0x0000000584177c20 */ /* 0x000fe20008410000 */
[----:B------:R-:W2:Y:S01]  /*6d40*/  MUFU.TANH R8, R8 ;  /* 0x0000000800087308 */ /* 0x000ea20000002400 */
[----:B------:R-:W-:Y:S01]  /*6d50*/  FMUL.FTZ R128, R133, UR5 ;  /* 0x0000000585807c20 */ /* 0x000fe20008410000 */
[----:B------:R-:W-:Y:S01]  /*6d60*/  UMOV UR32, UR4 ;  /* 0x0000000400207c82 */ /* 0x000fe20008000000 */
[----:B------:R-:W-:Y:S01]  /*6d70*/  FMUL.FTZ R120, R120, UR5 ;  /* 0x0000000578787c20 */ /* 0x000fe20008410000 */
[----:B------:R-:W-:Y:S01]  /*6d80*/  UMOV UR34, UR7 ;  /* 0x0000000700227c82 */ /* 0x000fe20008000000 */
[----:B------:R-:W-:Y:S01]  /*6d90*/  FMUL.FTZ R121, R121, UR5 ;  /* 0x0000000579797c20 */ /* 0x000fe20008410000 */
[----:B------:R-:W-:Y:S01]  /*6da0*/  HGMMA.64x96x16.F32.BF16 R24, gdesc[UR32].tnspB, R24, gsb0 ;  /* 0x41600000201879f0 */ /* 0x000fe20008001818 */
[----:B------:R-:W-:Y:S01]  /*6db0*/  UIADD3 UR32, UR4, 0x180, URZ ;  /* 0x0000018004207890 */ /* 0x000fe2000fffe03f */
[----:B------:R-:W3:Y:S01]  /*6dc0*/  MUFU.TANH R11, R11 ;  /* 0x0000000b000b7308 */ /* 0x000ee20000002400 */
[----:B------:R-:W-:Y:S01]  /*6dd0*/  UIADD3 UR34, UR7, 0x40, URZ ;  /* 0x0000004007227890 */ /* 0x000fe2000fffe03f */
[----:B-1----:R-:W-:Y:S01]  /*6de0*/  FMNMX.FTZ R131, R7, R5, !PT ;  /* 0x0000000507837209 */ /* 0x002fe20007810000 */
[----:B------:R-:W-:Y:S01]  /*6df0*/  UMOV UR33, 0xc0000010 ;  /* 0xc000001000217882 */ /* 0x000fe20000000000 */
[----:B------:R-:W-:Y:S01]  /*6e00*/  UMOV UR35, 0x80000020 ;  /* 0x8000002000237882 */ /* 0x000fe20000000000 */
        /* <DEDUP_REMOVED lines=79> */
[----:B------:R-:W2:Y:S04]  /*7300*/  S2R R154, SR_TID.X ;  /* 0x00000000009a7919 */ /* 0x000ea80000002100 */
[----:B------:R-:W4:Y:S01]  /*7310*/  MUFU.TANH R113, R113 ;  /* 0x0000007100717308 */ /* 0x000f220000002400 */
[----:B---3--:R-:W-:-:S07]  /*7320*/  FMNMX.FTZ R131, R125, R132, !PT ;  /* 0x000000847d837209 */ /* 0x008fce0007810000 */
[----:B------:R-:W3:Y:S01]  /*7330*/  MUFU.TANH R116, R116 ;  /* 0x0000007400747308 */ /* 0x000ee20000002400 */
[----:B-1----:R-:W-:Y:S01]  /*7340*/  FMNMX.FTZ R132, R112, R131, !PT ;  /* 0x0000008370847209 */ /* 0x002fe20007810000 */
[----:B------:R-:W-:Y:S02]  /*7350*/  WARPGROUP.DEPBAR.LE gsb0, 0x0 ;  /* 0x00008000000079c5 */ /* 0x000fe40000010000 */
[----:B------:R-:W-:-:S04]  /*7360*/  WARPGROUP.ARRIVE ;  /* 0x00000000000079c5 */ /* 0x000fc80000000000 */
[----:B------:R-:W1:Y:S01]  /*7370*/  MUFU.TANH R117, R117 ;  /* 0x0000007500757308 */ /* 0x000e620000002400 */
[----:B----4-:R-:W-:Y:S01]  /*7380*/  FMNMX.FTZ R131, R113, R132, !PT ;  /* 0x0000008471837209 */ /* 0x010fe20007810000 */
[----:B------:R-:W-:Y:S01]  /*7390*/  HGMMA.64x96x16.F32.BF16 R24, gdesc[UR32].tnspB, R24, gsb0 ;  /* 0x41600000201879f0 */ /* 0x000fe20008001818 */
[----:B------:R-:W-:Y:S02]  /*73a0*/  UIADD3 UR32, UR4, 0x300, URZ ;  /* 0x0000030004207890 */ /* 0x000fe4000fffe03f */
[----:B------:R-:W-:-:S03]  /*73b0*/  UIADD3 UR34, UR7, 0x80, URZ ;  /* 0x0000008007227890 */ /* 0x000fc6000fffe03f */
[----:B------:R-:W4:Y:S01]  /*73c0*/  MUFU.TANH R104, R104 ;  /* 0x0000006800687308 */ /* 0x000f220000002400 */
[----:B------:R-:W-:Y:S01]  /*73d0*/  UMOV UR33, 0xc0000010 ;  /* 0xc000001000217882 */ /* 0x000fe20000000000 */
[----:B------:R-:W-:Y:S01]  /*73e0*/  UMOV UR35, 0x80000020 ;  /* 0x8000002000237882 */ /* 0x000fe20000000000 */
[----:B---3--:R-:W-:Y:S02]  /*73f0*/  FMNMX.FTZ R132, R116, R131, !PT ;  /* 0x0000008374847209 */ /* 0x008fe40007810000 */
[----:B--2---:R-:W-:Y:S02]  /*7400*/  SHF.R.U32.HI R153, RZ, 0x7, R154 ;  /* 0x00000007ff997819 */ /* 0x004fe4000001169a */
[----:B------:R-:W-:Y:S01]  /*7410*/  ISETP.GE.U32.AND P2, PT, R154, 0x180, PT ;  /* 0x000001809a00780c */ /* 0x000fe20003f46070 */
[----:B------:R-:W2:Y:S01]  /*7420*/  MUFU.TANH R105, R105 ;  /* 0x0000006900697308 */ /* 0x000ea20000002400 */
[----:B-1----:R-:W-:-:S07]  /*7430*/  FMNMX.FTZ R131, R117, R132, !PT ;  /* 0x0000008475837209 */ /* 0x002fce0007810000 */
[----:B------:R-:W1:Y:S01]  /*7440*/  MUFU.TANH R108, R108 ;  /* 0x0000006c006c7308 */ /* 0x000e620000002400 */
[----:B----4-:R-:W-:-:S07]  /*7450*/  FMNMX.FTZ R132, R104, R131, !PT ;  /* 0x0000008368847209 */ /* 0x010fce0007810000 */
        /* <DEDUP_REMOVED lines=19> */
[----:B--2---:R-:W-:Y:S01]  /*7590*/  FMNMX.FTZ R132, R92, R131, !PT ;  /* 0x000000835c847209 */ /* 0x004fe20007810000 */
[----:B------:R-:W-:Y:S02]  /*75a0*/  WARPGROUP.DEPBAR.LE gsb0, 0x0 ;  /* 0x00008000000079c5 */ /* 0x000fe40000010000 */
[----:B------:R-:W-:-:S04]  /*75b0*/  WARPGROUP.ARRIVE ;  /* 0x00000000000079c5 */ /* 0x000fc80000000000 */
[----:B------:R-:W2:Y:S01]  /*75c0*/  MUFU.TANH R81, R81 ;  /* 0x0000005100517308 */ /* 0x000ea20000002400 */
[----:B-1----:R-:W-:Y:S01]  /*75d0*/  FMNMX.FTZ R131, R93, R132, !PT ;  /* 0x000000845d837209 */ /* 0x002fe20007810000 */
[----:B------:R-:W-:Y:S01]  /*75e0*/  HGMMA.64x96x16.F32.BF16 R24, gdesc[UR32].tnspB, R24, gsb0 ;  /* 0x41600000201879f0 */ /* 0x000fe20008001818 */
[----:B------:R-:W-:Y:S02]  /*75f0*/  UIADD3 UR32, UR4, 0x480, URZ ;  /* 0x0000048004207890 */ /* 0x000fe4000fffe03f */
[----:B------:R-:W-:Y:S01]  /*7600*/  UIADD3 UR34, UR7, 0xc0, URZ ;  /* 0x000000c007227890 */ /* 0x000fe2000fffe03f */
[----:B------:R-:W-:Y:S01]  /*7610*/  UMOV UR33, 0xc0000010 ;  /* 0xc000001000217882 */ /* 0x000fe20000000000 */
[----:B------:R-:W-:Y:S01]  /*7620*/  UMOV UR35, 0x80000020 ;  /* 0x8000002000237882 */ /* 0x000fe20000000000 */
        /* <DEDUP_REMOVED lines=15> */
[----:B--2---:R-:W-:-:S05]  /*7720*/  FMNMX.FTZ R132, R77, R132, !PT ;  /* 0x000000844d847209 */ /* 0x004fca0007810000 */
[----:B------:R-:W2:Y:S02]  /*7730*/  SHFL.BFLY PT, R131, R132, 0x2, 0x1f ;  /* 0x0c401f0084837f89 */ /* 0x000ea400000e0000 */
[----:B------:R-:W4:Y:S01]  /*7740*/  MUFU.TANH R13, R13 ;  /* 0x0000000d000d7308 */ /* 0x000f220000002400 */
[----:B-1----:R-:W-:-:S07]  /*7750*/  FMNMX.FTZ R135, R9, R6, !PT ;  /* 0x0000000609877209 */ /* 0x002fce0007810000 */
[----:B------:R-:W1:Y:S01]  /*7760*/  MUFU.TANH R14, R14 ;  /* 0x0000000e000e7308 */ /* 0x000e620000002400 */
[----:B---3--:R-:W-:-:S07]  /*7770*/  FMNMX.FTZ R136, R10, R135, !PT ;  /* 0x000000870a887209 */ /* 0x008fce0007810000 */
[----:B------:R-:W3:Y:S01]  /*7780*/  MUFU.TANH R21, R21 ;  /* 0x0000001500157308 */ /* 0x000ee20000002400 */
[----:B--2---:R-:W-:Y:S01]  /*7790*/  FMNMX.FTZ R133, R132, R131, !PT ;  /* 0x0000008384857209 */ /* 0x004fe20007810000 */
[----:B------:R-:W-:Y:S01]  /*77a0*/  FMUL.FTZ R131, R74, UR5 ;  /* 0x000000054a837c20 */ /* 0x000fe20008410000 */
[----:B------:R-:W-:Y:S01]  /*77b0*/  FMUL.FTZ R132, R75, UR5 ;  /* 0x000000054b847c20 */ /* 0x000fe20008410000 */
[----:B------:R-:W2:Y:S04]  /*77c0*/  LDC R74, c[0x0][0x988] ;  /* 0x00026200ff4a7b82 */ /* 0x000ea80000000800 */
[----:B------:R-:W5:Y:S01]  /*77d0*/  MUFU.TANH R22, R22 ;  /* 0x0000001600167308 */ /* 0x000f620000002400 */
[----:B------:R-:W4:Y:S01]  /*77e0*/  SHFL.BFLY PT, R134, R133, 0x1, 0x1f ;  /* 0x0c201f0085867f89 */ /* 0x000f2200000e0000 */
[----:B------:R-:W-:-:S02]  /*77f0*/  WARPGROUP.DEPBAR.LE gsb0, 0x0 ;  /* 0x00008000000079c5 */ /* 0x000fc40000010000 */
[----:B------:R-:W-:-:S04]  /*7800*/  WARPGROUP.ARRIVE ;  /* 0x00000000000079c5 */ /* 0x000fc80000000000 */
[----:B------:R-:W5:Y:S02]  /*7810*/  MUFU.TANH R129, R129 ;  /* 0x0000008100817308 */ /* 0x000f640000002400 */
[----:B------:R-:W-:Y:S01]  /*7820*/  HGMMA.64x96x16.F32.BF16 R24, gdesc[UR32].tnspB, R24, gsb0 ;  /* 0x41600000201879f0 */ /* 0x000fe20008001818 */
[----:B------:R-:W-:Y:S02]  /*7830*/  UIADD3 UR32, UR4, 0x600, URZ ;  /* 0x0000060004207890 */ /* 0x000fe4000fffe03f */
[----:B------:R-:W-:-:S03]  /*7840*/  UIADD3 UR34, UR7, 0x100, URZ ;  /* 0x0000010007227890 */ /* 0x000fc6000fffe03f */
[----:B------:R-:W5:Y:S01]  /*7850*/  MUFU.TANH R130, R130 ;  /* 0x0000008200827308 */ /* 0x000f620000002400 */
[----:B------:R-:W-:Y:S01]  /*7860*/  UMOV UR33, 0xc0000010 ;  /* 0xc000001000217882 */ /* 0x000fe20000000000 */
[----:B------:R-:W-:Y:S01]  /*7870*/  UMOV UR35, 0x80000020 ;  /* 0x8000002000237882 */ /* 0x000fe20000000000 */
[----:B----4-:R-:W-:-:S05]  /*7880*/  FMNMX.FTZ R75, R133, R134, !PT ;  /* 0x00000086854b7209 */ /* 0x010fca0007810000 */
[----:B------:R-:W4:Y:S01]  /*7890*/  MUFU.TANH R122, R122 ;  /* 0x0000007a007a7308 */ /* 0x000f220000002400 */
[C---:B--2---:R-:W-:Y:S01]  /*78a0*/  FMUL.FTZ R133, R75.reuse, R74 ;  /* 0x0000004a4b857220 */ /* 0x044fe20000410000 */
[----:B------:R-:W-:-:S03]  /*78b0*/  FADD.FTZ R5, -R75, R5 ;  /* 0x000000054b057221 */ /* 0x000fc60000010100 */
[-CC-:B------:R-:W-:Y:S01]  /*78c0*/  FFMA.FTZ R134, R12, R74.reuse, -R133.reuse ;  /* 0x0000004a0c867223 */ /* 0x180fe20000010885 */
[-CC-:B------:R-:W-:Y:S01]  /*78d0*/  FFMA.FTZ R12, R15, R74.reuse, -R133.reuse ;  /* 0x0000004a0f0c7223 */ /* 0x180fe20000010885 */
[-CC-:B------:R-:W-:Y:S01]  /*78e0*/  FFMA.FTZ R15, R20, R74.reuse, -R133.reuse ;  /* 0x0000004a140f7223 */ /* 0x180fe20000010885 */
[--C-:B------:R-:W-:Y:S01]  /*78f0*/  FFMA.FTZ R20, R23, R74, -R133.reuse ;  /* 0x0000004a17147223 */ /* 0x100fe20000010885 */
[----:B------:R-:W-:Y:S01]  /*7900*/  FMNMX.FTZ R23, R13, R136, !PT ;  /* 0x000000880d177209 */ /* 0x000fe20007810000 */
[-CC-:B------:R-:W-:Y:S01]  /*7910*/  FFMA.FTZ R136, R128, R74.reuse, -R133.reuse ;  /* 0x0000004a80887223 */ /* 0x180fe20000010885 */
[----:B------:R-:W2:Y:S01]  /*7920*/  MUFU.TANH R123, R123 ;  /* 0x0000007b007b7308 */ /* 0x000ea20000002400 */
[-CC-:B------:R-:W-:Y:S01]  /*7930*/  FFMA.FTZ R7, R7, R74.reuse, -R133.reuse ;  /* 0x0000004a07077223 */ /* 0x180fe20000010885 */
[----:B-1----:R-:W-:Y:S01]  /*7940*/  FMNMX.FTZ R128, R14, R23, !PT ;  /* 0x000000170e807209 */ /* 0x002fe20007810000 */
[-CC-:B------:R-:W-:Y:S01]  /*7950*/  FFMA.FTZ R8, R8, R74.reuse, -R133.reuse ;  /* 0x0000004a08087223 */ /* 0x180fe20000010885 */
[-CC-:B------:R-:W-:Y:S01]  /*7960*/  FFMA.FTZ R11, R11, R74.reuse, -R133.reuse ;  /* 0x0000004a0b0b7223 */ /* 0x180fe20000010885 */
[--C-:B------:R-:W-:Y:S01]  /*7970*/  FFMA.FTZ R120, R120, R74, -R133.reuse ;  /* 0x0000004a78787223 */ /* 0x100fe20000010885 */
[----:B---3--:R-:W-:Y:S01]  /*7980*/  FMNMX.FTZ R135, R21, R128, !PT ;  /* 0x0000008015877209 */ /* 0x008fe20007810000 */
[-CC-:B------:R-:W-:Y:S01]  /*7990*/  FFMA.FTZ R121, R121, R74.reuse, -R133.reuse ;  /* 0x0000004a79797223 */ /* 0x180fe20000010885 */
[----:B------:R-:W1:Y:S01]  /*79a0*/  MUFU.TANH R126, R126 ;  /* 0x0000007e007e7308 */ /* 0x000e620000002400 */
[-CC-:B------:R-:W-:Y:S01]  /*79b0*/  FFMA.FTZ R124, R124, R74.reuse, -R133.reuse ;  /* 0x0000004a7c7c7223 */ /* 0x180fe20000010885 */
[----:B-----5:R-:W-:Y:S01]  /*79c0*/  FMNMX.FTZ R128, R22, R135, !PT ;  /* 0x0000008716807209 */ /* 0x020fe20007810000 */
[-CC-:B------:R-:W-:Y:S01]  /*79d0*/  FFMA.FTZ R125, R125, R74.reuse, -R133.reuse ;  /* 0x0000004a7d7d7223 */ /* 0x180fe20000010885 */
[-CC-:B------:R-:W-:Y:S01]  /*79e0*/  FFMA.FTZ R112, R112, R74.reuse, -R133.reuse ;  /* 0x0000004a70707223 */ /* 0x180fe20000010885 */
[--C-:B------:R-:W-:Y:S01]  /*79f0*/  FFMA.FTZ R113, R113, R74, -R133.reuse ;  /* 0x0000004a71717223 */ /* 0x100fe20000010885 */
[----:B------:R-:W-:Y:S01]  /*7a00*/  FMNMX.FTZ R135, R129, R128, !PT ;  /* 0x0000008081877209 */ /* 0x000fe20007810000 */
[-CC-:B------:R-:W-:Y:S01]  /*7a10*/  FFMA.FTZ R116, R116, R74.reuse, -R133.reuse ;  /* 0x0000004a74747223 */ /* 0x180fe20000010885 */
[----:B------:R-:W3:Y:S01]  /*7a20*/  MUFU.TANH R127, R127 ;  /* 0x0000007f007f7308 */ /* 0x000ee20000002400 */
[-CC-:B------:R-:W-:Y:S01]  /*7a30*/  FFMA.FTZ R117, R117, R74.reuse, -R133.reuse ;  /* 0x0000004a75757223 */ /* 0x180fe20000010885 */
[----:B------:R-:W-:Y:S01]  /*7a40*/  FMNMX.FTZ R135, R130, R135, !PT ;  /* 0x0000008782877209 */ /* 0x000fe20007810000 */
[-CC-:B------:R-:W-:Y:S01]  /*7a50*/  FFMA.FTZ R104, R104, R74.reuse, -R133.reuse ;  /* 0x0000004a68687223 */ /* 0x180fe20000010885 */
[-CC-:B------:R-:W-:Y:S01]  /*7a60*/  FFMA.FTZ R105, R105, R74.reuse, -R133.reuse ;  /* 0x0000004a69697223 */ /* 0x180fe20000010885 */
[-CC-:B------:R-:W-:Y:S01]  /*7a70*/  FFMA.FTZ R108, R108, R74.reuse, -R133.reuse ;  /* 0x0000004a6c6c7223 */ /* 0x180fe20000010885 */
[----:B----4-:R-:W-:Y:S01]  /*7a80*/  FMNMX.FTZ R128, R122, R135, !PT ;  /* 0x000000877a807209 */ /* 0x010fe20007810000 */
[-CC-:B------:R-:W-:Y:S01]  /*7a90*/  FFMA.FTZ R109, R109, R74.reuse, -R133.reuse ;  /* 0x0000004a6d6d7223 */ /* 0x180fe20000010885 */
[----:B------:R-:W4:Y:S01]  /*7aa0*/  MUFU.TANH R114, R114 ;  /* 0x0000007200727308 */ /* 0x000f220000002400 */
[--C-:B------:R-:W-:Y:S01]  /*7ab0*/  FFMA.FTZ R96, R96, R74, -R133.reuse ;  /* 0x0000004a60607223 */ /* 0x100fe20000010885 */
[----:B--2---:R-:W-:Y:S01]  /*7ac0*/  FMNMX.FTZ R135, R123, R128, !PT ;  /* 0x000000807b877209 */ /* 0x004fe20007810000 */
[-CC-:B------:R-:W-:Y:S01]  /*7ad0*/  FFMA.FTZ R97, R97, R74.reuse, -R133.reuse ;  /* 0x0000004a61617223 */ /* 0x180fe20000010885 */
[-CC-:B------:R-:W-:Y:S01]  /*7ae0*/  FFMA.FTZ R100, R100, R74.reuse, -R133.reuse ;  /* 0x0000004a64647223 */ /* 0x180fe20000010885 */
[-CC-:B------:R-:W-:Y:S01]  /*7af0*/  FFMA.FTZ R101, R101, R74.reuse, -R133.reuse ;  /* 0x0000004a65657223 */ /* 0x180fe20000010885 */
[----:B-1----:R-:W-:Y:S01]  /*7b00*/  FMNMX.FTZ R128, R126, R135, !PT ;  /* 0x000000877e807209 */ /* 0x002fe20007810000 */
[-CC-:B------:R-:W-:Y:S01]  /*7b10*/  FFMA.FTZ R88, R88, R74.reuse, -R133.reuse ;  /* 0x0000004a58587223 */ /* 0x180fe20000010885 */
[----:B------:R-:W1:Y:S01]  /*7b20*/  MUFU.TANH R115, R115 ;  /* 0x0000007300737308 */ /* 0x000e620000002400 */
[--C-:B------:R-:W-:Y:S01]  /*7b30*/  FFMA.FTZ R89, R89, R74, -R133.reuse ;  /* 0x0000004a59597223 */ /* 0x100fe20000010885 */
[----:B---3--:R-:W-:Y:S01]  /*7b40*/  FMNMX.FTZ R135, R127, R128, !PT ;  /* 0x000000807f877209 */ /* 0x008fe20007810000 */
[-CC-:B------:R-:W-:Y:S01]  /*7b50*/  FFMA.FTZ R92, R92, R74.reuse, -R133.reuse ;  /* 0x0000004a5c5c7223 */ /* 0x180fe20000010885 */
[-CC-:B------:R-:W-:Y:S01]  /*7b60*/  FFMA.FTZ R93, R93, R74.reuse, -R133.reuse ;  /* 0x0000004a5d5d7223 */ /* 0x180fe20000010885 */
[-CC-:B------:R-:W-:Y:S01]  /*7b70*/  FFMA.FTZ R80, R80, R74.reuse, -R133.reuse ;  /* 0x0000004a50507223 */ /* 0x180fe20000010885 */
[-CC-:B------:R-:W-:Y:S01]  /*7b80*/  FFMA.FTZ R81, R81, R74.reuse, -R133.reuse ;  /* 0x0000004a51517223 */ /* 0x180fe20000010885 */
[-CC-:B------:R-:W-:Y:S01]  /*7b90*/  FFMA.FTZ R84, R84, R74.reuse, -R133.reuse ;  /* 0x0000004a54547223 */ /* 0x180fe20000010885 */
[----:B------:R-:W2:Y:S01]  /*7ba0*/  MUFU.TANH R118, R118 ;  /* 0x0000007600767308 */ /* 0x000ea20000002400 */
[----:B----4-:R-:W-:Y:S01]  /*7bb0*/  FMNMX.FTZ R128, R114, R135, !PT ;  /* 0x0000008772807209 */ /* 0x010fe20007810000 */
[-CC-:B------:R-:W-:Y:S01]  /*7bc0*/  FFMA.FTZ R85, R85, R74.reuse, -R133.reuse ;  /* 0x0000004a55557223 */ /* 0x180fe20000010885 */
[-CC-:B------:R-:W-:Y:S01]  /*7bd0*/  FFMA.FTZ R72, R72, R74.reuse, -R133.reuse ;  /* 0x0000004a48487223 */ /* 0x180fe20000010885 */
[-C--:B------:R-:W-:Y:S01]  /*7be0*/  FFMA.FTZ R76, R76, R74.reuse, -R133 ;  /* 0x0000004a4c4c7223 */ /* 0x080fe20000010885 */
[----:B------:R-:W-:-:S03]  /*7bf0*/  FMUL.FTZ R5, R5, R74 ;  /* 0x0000004a05057220 */ /* 0x000fc60000410000 */
        /* <DEDUP_REMOVED lines=8> */
[----:B------:R-:W-:Y:S02]  /*7c80*/  WARPGROUP.DEPBAR.LE gsb0, 0x0 ;  /* 0x00008000000079c5 */ /* 0x000fe40000010000 */
[----:B------:R-:W-:-:S04]  /*7c90*/  WARPGROUP.ARRIVE ;  /* 0x00000000000079c5 */ /* 0x000fc80000000000 */
[----:B------:R-:W1:Y:S01]  /*7ca0*/  MUFU.TANH R111, R111 ;  /* 0x0000006f006f7308 */ /* 0x000e620000002400 */
[----:B--2---:R-:W-:Y:S01]  /*7cb0*/  FMNMX.FTZ R135, R107, R128, !PT ;  /* 0x000000806b877209 */ /* 0x004fe20007810000 */
[----:B------:R-:W-:Y:S01]  /*7cc0*/  HGMMA.64x96x16.F32.BF16 R24, gdesc[UR32].tnspB, R24, gsb0 ;  /* 0x41600000201879f0 */ /* 0x000fe20008001818 */
[----:B------:R-:W-:Y:S02]  /*7cd0*/  UIADD3 UR32, UR4, 0x780, URZ ;  /* 0x0000078004207890 */ /* 0x000fe4000fffe03f */
[----:B------:R-:W-:Y:S01]  /*7ce0*/  UIADD3 UR34, UR7, 0x140, URZ ;  /* 0x0000014007227890 */ /* 0x000fe2000fffe03f */
[----:B------:R-:W-:Y:S01]  /*7cf0*/  UMOV UR33, 0xc0000010 ;  /* 0xc000001000217882 */ /* 0x000fe20000000000 */
[----:B------:R-:W-:Y:S01]  /*7d00*/  UMOV UR35, 0x80000020 ;  /* 0x8000002000237882 */ /* 0x000fe20000000000 */
[----:B------:R-:W2:Y:S01]  /*7d10*/  MUFU.TANH R98, R98 ;  /* 0x0000006200627308 */ /* 0x000ea20000002400 */
[----:B---3--:R-:W-:-:S04]  /*7d20*/  FMNMX.FTZ R128, R110, R135, !PT ;  /* 0x000000876e807209 */ /* 0x008fc80007810000 */
[----:B-1----:R-:W-:-:S03]  /*7d30*/  FMNMX.FTZ R135, R111, R128, !PT ;  /* 0x000000806f877209 */ /* 0x002fc60007810000 */
[----:B------:R-:W1:Y:S08]  /*7d40*/  MUFU.TANH R99, R99 ;  /* 0x0000006300637308 */ /* 0x000e700000002400 */
        /* <DEDUP_REMOVED lines=26> */
[----:B---3--:R-:W-:Y:S01]  /*7ef0*/  FMNMX.FTZ R128, R87, R128, !PT ;  /* 0x0000008057807209 */ /* 0x008fe20007810000 */
[----:B------:R-:W-:Y:S02]  /*7f00*/  UIADD3 UR34, UR7, 0x180, URZ ;  /* 0x0000018007227890 */ /* 0x000fe4000fffe03f */
[----:B------:R-:W1:Y:S01]  /*7f10*/  MUFU.TANH R132, R132 ;  /* 0x0000008400847308 */ /* 0x000e620000002400 */
[----:B------:R-:W-:Y:S01]  /*7f20*/  UMOV UR33, 0xc0000010 ;  /* 0xc000001000217882 */ /* 0x000fe20000000000 */
[----:B------:R-:W-:-:S06]  /*7f30*/  UMOV UR35, 0x80000020 ;  /* 0x8000002000237882 */ /* 0x000fcc0000000000 */
[----:B------:R-:W3:Y:S01]  /*7f40*/  MUFU.TANH R78, R78 ;  /* 0x0000004e004e7308 */ /* 0x000ee20000002400 */
[----:B--2---:R-:W-:-:S07]  /*7f50*/  FMNMX.FTZ R135, R131, R128, !PT ;  /* 0x0000008083877209 */ /* 0x004fce0007810000 */
[----:B------:R-:W2:Y:S01]  /*7f60*/  MUFU.TANH R79, R79 ;  /* 0x0000004f004f7308 */ /* 0x000ea20000002400 */
[----:B-1----:R-:W-:-:S07]  /*7f70*/  FMNMX.FTZ R135, R132, R135, !PT ;  /* 0x0000008784877209 */ /* 0x002fce0007810000 */
[----:B------:R1:W-:Y:S01]  /*7f80*/  MUFU.EX2 R23, R136 ;  /* 0x0000008800177308 */ /* 0x0003e20000000800 */
[----:B---3--:R-:W-:-:S07]  /*7f90*/  FMNMX.FTZ R128, R78, R135, !PT ;  /* 0x000000874e807209 */ /* 0x008fce0007810000 */
[----:B------:R-:W-:Y:S01]  /*7fa0*/  MUFU.EX2 R5, R5 ;  /* 0x0000000500057308 */ /* 0x000fe20000000800 */
[----:B--2---:R-:W-:-:S05]  /*7fb0*/  FMNMX.FTZ R128, R79, R128, !PT ;  /* 0x000000804f807209 */ /* 0x004fca0007810000 */
[----:B------:R-:W2:Y:S02]  /*7fc0*/  SHFL.BFLY PT, R135, R128, 0x2, 0x1f ;  /* 0x0c401f0080877f89 */ /* 0x000ea400000e0000 */
[----:B------:R-:W-:Y:S08]  /*7fd0*/  MUFU.EX2 R7, R7 ;  /* 0x0000000700077308 */ /* 0x000ff00000000800 */
[----:B------:R-:W-:Y:S08]  /*7fe0*/  MUFU.EX2 R8, R8 ;  /* 0x0000000800087308 */ /* 0x000ff00000000800 */
[----:B------:R-:W-:Y:S01]  /*7ff0*/  MUFU.EX2 R11, R11 ;  /* 0x0000000b000b7308 */ /* 0x000fe20000000800 */
[----:B--2---:R-:W-:Y:S01]  /*8000*/  FMNMX.FTZ R135, R128, R135, !PT ;  /* 0x0000008780877209 */ /* 0x004fe20007810000 */
[----:B------:R-:W-:-:S06]  /*8010*/  FFMA.FTZ R128, R73, R74, -R133 ;  /* 0x0000004a49807223 */ /* 0x000fcc0000010885 */
[----:B------:R-:W-:Y:S01]  /*8020*/  MUFU.EX2 R134, R134 ;  /* 0x0000008600867308 */ /* 0x000fe20000000800 */
[----:B-1----:R-:W1:Y:S07]  /*8030*/  SHFL.BFLY PT, R136, R135, 0x1, 0x1f ;  /* 0x0c201f0087887f89 */ /* 0x002e6e00000e0000 */
[----:B------:R-:W-:Y:S08]  /*8040*/  MUFU.EX2 R12, R12 ;  /* 0x0000000c000c7308 */ /* 0x000ff00000000800 */
[----:B------:R-:W-:Y:S08]  /*8050*/  MUFU.EX2 R15, R15 ;  /* 0x0000000f000f7308 */ /* 0x000ff00000000800 */
[----:B------:R-:W-:Y:S01]  /*8060*/  MUFU.EX2 R20, R20 ;  /* 0x0000001400147308 */ /* 0x000fe20000000800 */
[----:B-1----:R-:W-:Y:S01]  /*8070*/  FMNMX.FTZ R73, R135, R136, !PT ;  /* 0x0000008887497209 */ /* 0x002fe20007810000 */
[----:B------:R-:W-:-:S04]  /*8080*/  FFMA.FTZ R136, R77, R74, -R133 ;  /* 0x0000004a4d887223 */ /* 0x000fc80000010885 */
[CC--:B------:R-:W-:Y:S01]  /*8090*/  FMUL.FTZ R133, R73.reuse, R74.reuse ;  /* 0x0000004a49857220 */ /* 0x0c0fe20000410000 */
[----:B------:R-:W-:Y:S01]  /*80a0*/  FADD.FTZ R77, -R73, R6 ;  /* 0x00000006494d7221 */ /* 0x000fe20000010100 */
[----:B------:R-:W-:Y:S02]  /*80b0*/  WARPGROUP.DEPBAR.LE gsb0, 0x0 ;  /* 0x00008000000079c5 */ /* 0x000fe40000010000 */
[----:B------:R-:W-:Y:S01]  /*80c0*/  WARPGROUP.ARRIVE ;  /* 0x00000000000079c5 */ /* 0x000fe20000000000 */
[-CC-:B------:R-:W-:Y:S01]  /*80d0*/  FFMA.FTZ R137, R22, R74.reuse, -R133.reuse ;  /* 0x0000004a16897223 */ /* 0x180fe20000010885 */
[-C--:B------:R-:W-:Y:S01]  /*80e0*/  FMUL.FTZ R77, R77, R74.reuse ;  /* 0x0000004a4d4d7220 */ /* 0x080fe20000410000 */
[-CC-:B------:R-:W-:Y:S01]  /*80f0*/  FFMA.FTZ R9, R9, R74.reuse, -R133.reuse ;  /* 0x0000004a09097223 */ /* 0x180fe20000010885 */
[-CC-:B------:R-:W-:Y:S01]  /*8100*/  FFMA.FTZ R22, R114, R74.reuse, -R133.reuse ;  /* 0x0000004a72167223 */ /* 0x180fe20000010885 */
[-CC-:B------:R-:W-:Y:S01]  /*8110*/  FFMA.FTZ R114, R115, R74.reuse, -R133.reuse ;  /* 0x0000004a73727223 */ /* 0x180fe20000010885 */
[----:B------:R-:W-:Y:S01]  /*8120*/  HGMMA.64x96x16.F32.BF16 R24, gdesc[UR32].tnspB, R24, gsb0 ;  /* 0x41600000201879f0 */ /* 0x000fe20008001818 */
[----:B------:R-:W-:Y:S01]  /*8130*/  UIADD3 UR32, UR4, 0xa80, URZ ;  /* 0x00000a8004207890 */ /* 0x000fe2000fffe03f */
[-CC-:B------:R-:W-:Y:S01]  /*8140*/  FFMA.FTZ R115, R118, R74.reuse, -R133.reuse ;  /* 0x0000004a76737223 */ /* 0x180fe20000010885 */
[----:B------:R-:W-:Y:S01]  /*8150*/  UIADD3 UR34, UR7, 0x1c0, URZ ;  /* 0x000001c007227890 */ /* 0x000fe2000fffe03f */
[-CC-:B------:R-:W-:Y:S01]  /*8160*/  FFMA.FTZ R135, R10, R74.reuse, -R133.reuse ;  /* 0x0000004a0a877223 */ /* 0x180fe20000010885 */
[----:B------:R-:W-:Y:S01]  /*8170*/  UMOV UR33, 0xc0000010 ;  /* 0xc000001000217882 */ /* 0x000fe20000000000 */
[----:B------:R-:W-:Y:S01]  /*8180*/  UMOV UR35, 0x80000020 ;  /* 0x8000002000237882 */ /* 0x000fe20000000000 */
[-CC-:B------:R-:W-:Y:S01]  /*8190*/  FFMA.FTZ R118, R119, R74.reuse, -R133.reuse ;  /* 0x0000004a77767223 */ /* 0x180fe20000010885 */
[----:B------:R-:W-:Y:S01]  /*81a0*/  FFMA.FTZ R10, R13, R74, -R133 ;  /* 0x0000004a0d0a7223 */ /* 0x000fe20000010885 */
[----:B------:R-:W-:-:S02]  /*81b0*/  IMAD.U32 R119, RZ, RZ, UR38 ;  /* 0x00000026ff777e24 */ /* 0x000fc4000f8e00ff */
[-CC-:B------:R-:W-:Y:S01]  /*81c0*/  FFMA.FTZ R13, R21, R74.reuse, -R133.reuse ;  /* 0x0000004a150d7223 */ /* 0x180fe20000010885 */
[----:B------:R-:W-:Y:S01]  /*81d0*/  MUFU.EX2 R77, R77 ;  /* 0x0000004d004d7308 */ /* 0x000fe20000000800 */
[-CC-:B------:R-:W-:Y:S01]  /*81e0*/  FFMA.FTZ R21, R106, R74.reuse, -R133.reuse ;  /* 0x0000004a6a157223 */ /* 0x180fe20000010885 */
[-CC-:B------:R-:W-:Y:S01]  /*81f0*/  FFMA.FTZ R106, R107, R74.reuse, -R133.reuse ;  /* 0x0000004a6b6a7223 */ /* 0x180fe20000010885 */
[-CC-:B------:R-:W-:Y:S01]  /*8200*/  FFMA.FTZ R107, R110, R74.reuse, -R133.reuse ;  /* 0x0000004a6e6b7223 */ /* 0x180fe20000010885 */
[----:B------:R-:W-:Y:S01]  /*8210*/  @!P1 LEA R110, R119, UR39, 0x3 ;  /* 0x00000027776e9c11 */ /* 0x000fe2000f8e18ff */
[-CC-:B------:R-:W-:Y:S01]  /*8220*/  FFMA.FTZ R14, R14, R74.reuse, -R133.reuse ;  /* 0x0000004a0e0e7223 */ /* 0x180fe20000010885 */
[-CC-:B------:R-:W-:Y:S01]  /*8230*/  FFMA.FTZ R119, R111, R74.reuse, -R133.reuse ;  /* 0x0000004a6f777223 */ /* 0x180fe20000010885 */
[-CC-:B------:R-:W-:Y:S01]  /*8240*/  FFMA.FTZ R129, R129, R74.reuse, -R133.reuse ;  /* 0x0000004a81817223 */ /* 0x180fe20000010885 */
[----:B------:R-:W1:Y:S01]  /*8250*/  MUFU.EX2 R9, R9 ;  /* 0x0000000900097308 */ /* 0x000e620000000800 */
[----:B------:R-:W-:Y:S01]  /*8260*/  @!P1 IADD3 R110, R110, 0x31c40, RZ ;  /* 0x00031c406e6e9810 */ /* 0x000fe20007ffe0ff */
[-CC-:B------:R-:W-:Y:S01]  /*8270*/  FFMA.FTZ R130, R130, R74.reuse, -R133.reuse ;  /* 0x0000004a82827223 */ /* 0x180fe20000010885 */
[-CC-:B------:R-:W-:Y:S01]  /*8280*/  FFMA.FTZ R98, R98, R74.reuse, -R133.reuse ;  /* 0x0000004a62627223 */ /* 0x180fe20000010885 */
[-CC-:B------:R-:W-:Y:S01]  /*8290*/  FFMA.FTZ R122, R122, R74.reuse, -R133.reuse ;  /* 0x0000004a7a7a7223 */ /* 0x180fe20000010885 */
[----:B------:R-:W-:Y:S01]  /*82a0*/  @!P1 PRMT R111, RZ, 0x654, R110 ;  /* 0x00000654ff6f9816 */ /* 0x000fe2000000006e */
[-CC-:B------:R-:W-:Y:S01]  /*82b0*/  FFMA.FTZ R138, R123, R74.reuse, -R133.reuse ;  /* 0x0000004a7b8a7223 */ /* 0x180fe20000010885 */
[-CC-:B------:R-:W-:Y:S01]  /*82c0*/  FFMA.FTZ R123, R126, R74.reuse, -R133.reuse ;  /* 0x0000004a7e7b7223 */ /* 0x180fe20000010885 */
[----:B------:R-:W-:Y:S01]  /*82d0*/  MUFU.EX2 R6, R136 ;  /* 0x0000008800067308 */ /* 0x000fe20000000800 */
[-CC-:B------:R-:W-:Y:S01]  /*82e0*/  FFMA.FTZ R126, R127, R74.reuse, -R133.reuse ;  /* 0x0000004a7f7e7223 */ /* 0x180fe20000010885 */
[----:B------:R-:W-:Y:S01]  /*82f0*/  FFMA.FTZ R103, R103, R74, -R133 ;  /* 0x0000004a67677223 */ /* 0x000fe20000010885 */
[----:B------:R-:W-:-:S02]  /*8300*/  IMAD.U32 R127, RZ, RZ, UR6 ;  /* 0x00000006ff7f7e24 */ /* 0x000fc4000f8e00ff */
[-CC-:B------:R-:W-:Y:S01]  /*8310*/  FFMA.FTZ R95, R95, R74.reuse, -R133.reuse ;  /* 0x0000004a5f5f7223 */ /* 0x180fe20000010885 */
[-CC-:B------:R-:W-:Y:S01]  /*8320*/  FFMA.FTZ R83, R83, R74.reuse, -R133.reuse ;  /* 0x0000004a53537223 */ /* 0x180fe20000010885 */
[-CC-:B------:R-:W-:Y:S01]  /*8330*/  FFMA.FTZ R86, R86, R74.reuse, -R133.reuse ;  /* 0x0000004a56567223 */ /* 0x180fe20000010885 */
[----:B------:R-:W-:Y:S01]  /*8340*/  FFMA.FTZ R87, R87, R74, -R133 ;  /* 0x0000004a57577223 */ /* 0x000fe20000010885 */
[----:B------:R2:W-:Y:S01]  /*8350*/  MUFU.EX2 R136, R10 ;  /* 0x0000000a00887308 */ /* 0x0005e20000000800 */
[----:B-1----:R-:W-:Y:S01]  /*8360*/  FFMA.FTZ R140, R77, R4, R9 ;  /* 0x000000044d8c7223 */ /* 0x002fe20000010009 */
[-CC-:B------:R-:W-:Y:S01]  /*8370*/  FFMA.FTZ R4, R99, R74.reuse, -R133.reuse ;  /* 0x0000004a63047223 */ /* 0x180fe20000010885 */
[----:B------:R-:W-:Y:S01]  /*8380*/  @!P1 LEA R127, R127, UR39, 0x3 ;  /* 0x000000277f7f9c11 */ /* 0x000fe2000f8e18ff */
[-CC-:B------:R-:W-:Y:S01]  /*8390*/  FFMA.FTZ R131, R131, R74.reuse, -R133.reuse ;  /* 0x0000004a83837223 */ /* 0x180fe20000010885 */
[-CC-:B------:R-:W-:Y:S01]  /*83a0*/  FFMA.FTZ R78, R78, R74.reuse, -R133.reuse ;  /* 0x0000004a4e4e7223 */ /* 0x180fe20000010885 */
[-CC-:B------:R-:W-:Y:S01]  /*83b0*/  FFMA.FTZ R79, R79, R74.reuse, -R133.reuse ;  /* 0x0000004a4f4f7223 */ /* 0x180fe20000010885 */
[----:B------:R-:W-:Y:S01]  /*83c0*/  FFMA.FTZ R132, R132, R74, -R133 ;  /* 0x0000004a84847223 */ /* 0x000fe20000010885 */
[----:B------:R-:W1:Y:S01]  /*83d0*/  MUFU.EX2 R135, R135 ;  /* 0x0000008700877308 */ /* 0x000e620000000800 */
[----:B--2---:R-:W-:Y:S01]  /*83e0*/  VIADD R10, R153, 0x9 ;  /* 0x00000009990a7836 */ /* 0x004fe20000000000 */
[----:B------:R-:W-:Y:S01]  /*83f0*/  UMOV UR6, UR38 ;  /* 0x0000002600067c82 */ /* 0x000fe20008000000 */
[----:B------:R-:W-:-:S03]  /*8400*/  @!P1 VIADD R127, R127, 0x31c60 ;  /* 0x00031c607f7f9836 */ /* 0x000fc60000000000 */
[----:B------:R-:W-:Y:S02]  /*8410*/  SEL R10, R10, 0x9, !P2 ;  /* 0x000000090a0a7807 */ /* 0x000fe40005000000 */
[----:B------:R-:W2:Y:S01]  /*8420*/  MUFU.EX2 R14, R14 ;  /* 0x0000000e000e7308 */ /* 0x000ea20000000800 */
[----:B------:R-:W-:Y:S02]  /*8430*/  @!P1 PRMT R127, RZ, 0x654, R127 ;  /* 0x00000654ff7f9816 */ /* 0x000fe4000000007f */
[C---:B------:R-:W-:Y:S01]  /*8440*/  ISETP.GT.AND P2, PT, R3.reuse, RZ, PT ;  /* 0x000000ff0300720c */ /* 0x040fe20003f44270 */
[----:B------:R-:W-:-:S04]  /*8450*/  VIADD R3, R3, 0xffffffff ;  /* 0xffffffff03037836 */ /* 0x000fc80000000000 */
[----:B------:R-:W3:Y:S01]  /*8460*/  MUFU.EX2 R13, R13 ;  /* 0x0000000d000d7308 */ /* 0x000ee20000000800 */
[C---:B-1----:R-:W-:Y:S01]  /*8470*/  FADD.FTZ R99, R135.reuse, R140 ;  /* 0x0000008c87637221 */ /* 0x042fe20000010000 */
[----:B------:R-:W-:-:S06]  /*8480*/  F2FP.BF16.F32.PACK_AB R9, R135, R9 ;  /* 0x000000098709723e */ /* 0x000fcc00000010ff */
[----:B------:R-:W1:Y:S08]  /*8490*/  MUFU.EX2 R137, R137 ;  /* 0x0000008900897308 */ /* 0x000e700000000800 */
[----:B------:R-:W4:Y:S08]  /*84a0*/  MUFU.EX2 R129, R129 ;  /* 0x0000008100817308 */ /* 0x000f300000000800 */
[----:B------:R-:W5:Y:S08]  /*84b0*/  MUFU.EX2 R130, R130 ;  /* 0x0000008200827308 */ /* 0x000f700000000800 */
[----:B------:R-:W5:Y:S08]  /*84c0*/  MUFU.EX2 R120, R120 ;  /* 0x0000007800787308 */ /* 0x000f700000000800 */
[----:B------:R-:W5:Y:S01]  /*84d0*/  MUFU.EX2 R122, R122 ;  /* 0x0000007a007a7308 */ /* 0x000f620000000800 */
[----:B------:R-:W-:-:S02]  /*84e0*/  WARPGROUP.DEPBAR.LE gsb0, 0x0 ;  /* 0x00008000000079c5 */ /* 0x000fc40000010000 */
[----:B------:R-:W-:-:S05]  /*84f0*/  WARPGROUP.ARRIVE ;  /* 0x00000000000079c5 */ /* 0x000fca0000000000 */
[----:B------:R-:W5:Y:S01]  /*8500*/  MUFU.EX2 R121, R121 ;  /* 0x0000007900797308 */ /* 0x000f620000000800 */
[----:B------:R-:W-:Y:S01]  /*8510*/  HGMMA.64x96x16.F32.BF16 R24, gdesc[UR32].tnspB, R24, gsb0 ;  /* 0x41600000201879f0 */ /* 0x000fe20008001818 */
[----:B------:R-:W-:Y:S02]  /*8520*/  UIADD3 UR32, UR4, 0xc00, URZ ;  /* 0x00000c0004207890 */ /* 0x000fe4000fffe03f */
[----:B------:R-:W-:Y:S01]  /*8530*/  UIADD3 UR34, UR7, 0x200, URZ ;  /* 0x0000020007227890 */ /* 0x000fe2000fffe03f */
[----:B------:R-:W-:Y:S01]  /*8540*/  UMOV UR33, 0xc0000010 ;  /* 0xc000001000217882 */ /* 0x000fe20000000000 */
[----:B------:R-:W-:Y:S02]  /*8550*/  UMOV UR35, 0x80000020 ;  /* 0x8000002000237882 */ /* 0x000fe40000000000 */
[----:B------:R-:W5:Y:S01]  /*8560*/  MUFU.EX2 R138, R138 ;  /* 0x0000008a008a7308 */ /* 0x000f620000000800 */
[----:B------:R-:W-:-:S07]  /*8570*/  UMOV UR7, UR60 ;  /* 0x0000003c00077c82 */ /* 0x000fce0008000000 */
[----:B------:R-:W5:Y:S08]  /*8580*/  MUFU.EX2 R124, R124 ;  /* 0x0000007c007c7308 */ /* 0x000f700000000800 */
[----:B------:R-:W5:Y:S08]  /*8590*/  MUFU.EX2 R123, R123 ;  /* 0x0000007b007b7308 */ /* 0x000f700000000800 */
[----:B------:R-:W5:Y:S08]  /*85a0*/  MUFU.EX2 R125, R125 ;  /* 0x0000007d007d7308 */ /* 0x000f700000000800 */
[----:B------:R-:W-:Y:S08]  /*85b0*/  MUFU.EX2 R110, R119 ;  /* 0x00000077006e7308 */ /* 0x000ff00000000800 */
        /* <DEDUP_REMOVED lines=8> */
[----:B------:R-:W-:-:S05]  /*8640*/  WARPGROUP.ARRIVE ;  /* 0x00000000000079c5 */ /* 0x000fca0000000000 */
[----:B------:R-:W5:Y:S01]  /*8650*/  MUFU.EX2 R117, R117 ;  /* 0x0000007500757308 */ /* 0x000f620000000800 */
[----:B------:R-:W-:Y:S07]  /*8660*/  HGMMA.64x96x16.F32.BF16 R24, gdesc[UR32].tnspB, R24, gsb0 ;  /* 0x41600000201879f0 */ /* 0x000fee0008001818 */
        /* <DEDUP_REMOVED lines=17> */
[----:B--2---:R-:W-:Y:S01]  /*8780*/  F2FP.BF16.F32.PACK_AB R10, R134, R11 ;  /* 0x0000000b860a723e */ /* 0x004fe200000010ff */
[-C--:B------:R-:W-:Y:S01]  /*8790*/  FMUL.FTZ R24, R24, R5.reuse ;  /* 0x0000000518187220 */ /* 0x080fe20000410000 */
[-C--:B------:R-:W-:Y:S01]  /*87a0*/  FMUL.FTZ R25, R25, R5.reuse ;  /* 0x0000000519197220 */ /* 0x080fe20000410000 */
[-C--:B------:R-:W-:Y:S01]  /*87b0*/  FMUL.FTZ R28, R28, R5.reuse ;  /* 0x000000051c1c7220 */ /* 0x080fe20000410000 */
[-C--:B------:R-:W-:Y:S01]  /*87c0*/  FMUL.FTZ R29, R29, R5.reuse ;  /* 0x000000051d1d7220 */ /* 0x080fe20000410000 */
[-C--:B------:R-:W-:Y:S01]  /*87d0*/  FMUL.FTZ R32, R32, R5.reuse ;  /* 0x0000000520207220 */ /* 0x080fe20000410000 */
[----:B---3--:R-:W-:Y:S01]  /*87e0*/  FFMA.FTZ R111, R5, R0, R7 ;  /* 0x00000000056f7223 */ /* 0x008fe20000010007 */
[----:B------:R2:W-:Y:S01]  /*87f0*/  @!P1 SYNCS.ARRIVE.TRANS64.RED.A1T0 RZ, [R127+URZ], RZ ;  /* 0x000000ff7fff99a7 */ /* 0x0005e2000810043f */
[----:B------:R3:W2:Y:S01]  /*8800*/  MUFU.EX2 R0, R98 ;  /* 0x0000006200007308 */ /* 0x0006a20000000800 */
[----:B------:R-:W-:Y:S01]  /*8810*/  FMUL.FTZ R33, R33, R5 ;  /* 0x0000000521217220 */ /* 0x000fe20000410000 */
[C---:B------:R-:W-:Y:S01]  /*8820*/  FADD.FTZ R142, R8.reuse, R111 ;  /* 0x0000006f088e7221 */ /* 0x040fe20000010000 */
[----:B------:R-:W-:Y:S01]  /*8830*/  F2FP.BF16.F32.PACK_AB R8, R8, R7 ;  /* 0x000000070808723e */ /* 0x000fe200000010ff */
[----:B------:R-:W-:Y:S01]  /*8840*/  FADD.FTZ R7, R136, R99 ;  /* 0x0000006388077221 */ /* 0x000fe20000010000 */
[----:B------:R-:W-:Y:S01]  /*8850*/  FFMA.FTZ R99, R102, R74, -R133 ;  /* 0x0000004a66637223 */ /* 0x000fe20000010885 */
[----:B------:R-:W-:Y:S01]  /*8860*/  FADD.FTZ R111, R11, R142 ;  /* 0x0000008e0b6f7221 */ /* 0x000fe20000010000 */
[C---:B------:R-:W-:Y:S01]  /*8870*/  F2FP.BF16.F32.PACK_AB R11, R14.reuse, R136 ;  /* 0x000000880e0b723e */ /* 0x040fe200000010ff */
[----:B------:R-:W-:Y:S01]  /*8880*/  MUFU.EX2 R89, R89 ;  /* 0x0000005900597308 */ /* 0x000fe20000000800 */
[----:B---3--:R-:W-:Y:S01]  /*8890*/  FADD.FTZ R98, R14, R7 ;  /* 0x000000070e627221 */ /* 0x008fe20000010000 */
[----:B------:R-:W-:Y:S01]  /*88a0*/  FADD.FTZ R111, R134, R111 ;  /* 0x0000006f866f7221 */ /* 0x000fe20000010000 */
[-CC-:B------:R-:W-:Y:S01]  /*88b0*/  FFMA.FTZ R7, R90, R74.reuse, -R133.reuse ;  /* 0x0000004a5a077223 */ /* 0x180fe20000010885 */
[-C--:B------:R-:W-:Y:S01]  /*88c0*/  FFMA.FTZ R14, R91, R74.reuse, -R133 ;  /* 0x0000004a5b0e7223 */ /* 0x080fe20000010885 */
[----:B------:R-:W-:Y:S01]  /*88d0*/  FADD.FTZ R98, R13, R98 ;  /* 0x000000620d627221 */ /* 0x000fe20000010000 */
[----:B------:R-:W-:Y:S01]  /*88e0*/  FADD.FTZ R90, R12, R111 ;  /* 0x0000006f0c5a7221 */ /* 0x000fe20000010000 */
[-CC-:B------:R-:W-:Y:S01]  /*88f0*/  FFMA.FTZ R91, R94, R74.reuse, -R133.reuse ;  /* 0x0000004a5e5b7223 */ /* 0x180fe20000010885 */
[----:B------:R-:W-:Y:S01]  /*8900*/  FFMA.FTZ R94, R82, R74, -R133 ;  /* 0x0000004a525e7223 */ /* 0x000fe20000010885 */
[----:B-1----:R-:W-:Y:S01]  /*8910*/  FADD.FTZ R98, R137, R98 ;  /* 0x0000006289627221 */ /* 0x002fe20000010000 */
[C---:B------:R-:W-:Y:S01]  /*8920*/  FADD.FTZ R111, R15.reuse, R90 ;  /* 0x0000005a0f6f7221 */ /* 0x040fe20000010000 */
[----:B------:R-:W-:Y:S01]  /*8930*/  F2FP.BF16.F32.PACK_AB R12, R15, R12 ;  /* 0x0000000c0f0c723e */ /* 0x000fe200000010ff */
[----:B------:R1:W-:Y:S01]  /*8940*/  MUFU.EX2 R90, R103 ;  /* 0x00000067005a7308 */ /* 0x0003e20000000800 */
[----:B------:R3:W-:Y:S01]  /*8950*/  STSM.16.M88.4 [R2+0x24300], R8 ;  /* 0x0243000802007844 */ /* 0x0007e20000000200 */
[----:B------:R-:W-:Y:S01]  /*8960*/  FADD.FTZ R102, R20, R111 ;  /* 0x0000006f14667221 */ /* 0x000fe20000010000 */
[----:B----4-:R-:W-:Y:S01]  /*8970*/  FADD.FTZ R111, R129, R98 ;  /* 0x00000062816f7221 */ /* 0x010fe20000010000 */
[----:B------:R-:W-:Y:S01]  /*8980*/  F2FP.BF16.F32.PACK_AB R13, R137, R13 ;  /* 0x0000000d890d723e */ /* 0x000fe200000010ff */
[-C--:B------:R-:W-:Y:S01]  /*8990*/  FMUL.FTZ R36, R36, R5.reuse ;  /* 0x0000000524247220 */ /* 0x080fe20000410000 */
[----:B------:R-:W-:Y:S01]  /*89a0*/  FADD.FTZ R119, R23, R102 ;  /* 0x0000006617777221 */ /* 0x000fe20000010000 */
[----:B-----5:R-:W-:Y:S01]  /*89b0*/  FADD.FTZ R111, R130, R111 ;  /* 0x0000006f826f7221 */ /* 0x020fe20000010000 */
[----:B------:R-:W4:Y:S01]  /*89c0*/  MUFU.EX2 R99, R99 ;  /* 0x0000006300637308 */ /* 0x000f220000000800 */
[-C--:B------:R-:W-:Y:S01]  /*89d0*/  FMUL.FTZ R37, R37, R5.reuse ;  /* 0x0000000525257220 */ /* 0x080fe20000410000 */
[----:B------:R-:W-:Y:S01]  /*89e0*/  FADD.FTZ R82, R120, R119 ;  /* 0x0000007778527221 */ /* 0x000fe20000010000 */
[----:B------:R-:W-:Y:S01]  /*89f0*/  FADD.FTZ R111, R122, R111 ;  /* 0x0000006f7a6f7221 */ /* 0x000fe20000010000 */
[C---:B------:R-:W-:Y:S01]  /*8a00*/  F2FP.BF16.F32.PACK_AB R120, R121.reuse, R120 ;  /* 0x000000787978723e */ /* 0x040fe200000010ff */
[-C--:B------:R-:W-:Y:S01]  /*8a10*/  FMUL.FTZ R40, R40, R5.reuse ;  /* 0x0000000528287220 */ /* 0x080fe20000410000 */
[----:B-1----:R-:W-:Y:S01]  /*8a20*/  FADD.FTZ R103, R121, R82 ;  /* 0x0000005279677221 */ /* 0x002fe20000010000 */
[C---:B------:R-:W-:Y:S01]  /*8a30*/  FADD.FTZ R98, R138.reuse, R111 ;  /* 0x0000006f8a627221 */ /* 0x040fe20000010000 */
[----:B------:R-:W1:Y:S01]  /*8a40*/  MUFU.EX2 R7, R7 ;  /* 0x0000000700077308 */ /* 0x000e620000000800 */
[----:B------:R-:W-:Y:S01]  /*8a50*/  F2FP.BF16.F32.PACK_AB R121, R138, R122 ;  /* 0x0000007a8a79723e */ /* 0x000fe200000010ff */
[----:B------:R-:W-:Y:S01]  /*8a60*/  FADD.FTZ R102, R124, R103 ;  /* 0x000000677c667221 */ /* 0x000fe20000010000 */
[----:B------:R-:W-:Y:S01]  /*8a70*/  FADD.FTZ R103, R123, R98 ;  /* 0x000000627b677221 */ /* 0x000fe20000010000 */
[----:B------:R-:W-:Y:S01]  /*8a80*/  F2FP.BF16.F32.PACK_AB R122, R125, R124 ;  /* 0x0000007c7d7a723e */ /* 0x000fe200000010ff */
[----:B------:R-:W-:Y:S01]  /*8a90*/  FMUL.FTZ R41, R41, R5 ;  /* 0x0000000529297220 */ /* 0x000fe20000410000 */
[----:B------:R-:W-:Y:S01]  /*8aa0*/  FADD.FTZ R111, R125, R102 ;  /* 0x000000667d6f7221 */ /* 0x000fe20000010000 */
[C---:B------:R-:W-:Y:S01]  /*8ab0*/  FADD.FTZ R103, R126.reuse, R103 ;  /* 0x000000677e677221 */ /* 0x040fe20000010000 */
[----:B------:R5:W1:Y:S01]  /*8ac0*/  MUFU.EX2 R82, R14 ;  /* 0x0000000e00527308 */ /* 0x000a620000000800 */
[----:B------:R-:W-:Y:S01]  /*8ad0*/  F2FP.BF16.F32.PACK_AB R123, R126, R123 ;  /* 0x0000007b7e7b723e */ /* 0x000fe200000010ff */
[----:B------:R-:W-:Y:S01]  /*8ae0*/  FADD.FTZ R98, R112, R111 ;  /* 0x0000006f70627221 */ /* 0x000fe20000010000 */
[----:B------:R-:W-:Y:S01]  /*8af0*/  FADD.FTZ R103, R22, R103 ;  /* 0x0000006716677221 */ /* 0x000fe20000010000 */
[C---:B------:R-:W-:Y:S01]  /*8b00*/  F2FP.BF16.F32.PACK_AB R112, R113.reuse, R112 ;  /* 0x000000707170723e */ /* 0x040fe200000010ff */
[----:B------:R-:W-:Y:S01]  /*8b10*/  FMUL.FTZ R44, R44, R5 ;  /* 0x000000052c2c7220 */ /* 0x000fe20000410000 */
[----:B------:R-:W-:Y:S01]  /*8b20*/  FADD.FTZ R15, R113, R98 ;  /* 0x00000062710f7221 */ /* 0x000fe20000010000 */
[----:B------:R-:W-:Y:S01]  /*8b30*/  FADD.FTZ R98, R114, R103 ;  /* 0x0000006772627221 */ /* 0x000fe20000010000 */
[----:B------:R-:W1:Y:S01]  /*8b40*/  MUFU.EX2 R92, R92 ;  /* 0x0000005c005c7308 */ /* 0x000e620000000800 */
[----:B-----5:R-:W-:Y:S01]  /*8b50*/  F2FP.BF16.F32.PACK_AB R14, R23, R20 ;  /* 0x00000014170e723e */ /* 0x020fe200000010ff */
[----:B---3--:R-:W-:Y:S01]  /*8b60*/  FADD.FTZ R8, R116, R15 ;  /* 0x0000000f74087221 */ /* 0x008fe20000010000 */
[----:B------:R-:W-:Y:S01]  /*8b70*/  FADD.FTZ R9, R115, R98 ;  /* 0x0000006273097221 */ /* 0x000fe20000010000 */
[----:B------:R-:W-:Y:S01]  /*8b80*/  F2FP.BF16.F32.PACK_AB R15, R130, R129 ;  /* 0x00000081820f723e */ /* 0x000fe200000010ff */
[-C--:B------:R-:W-:Y:S01]  /*8b90*/  FMUL.FTZ R45, R45, R5.reuse ;  /* 0x000000052d2d7220 */ /* 0x080fe20000410000 */
[----:B------:R-:W-:Y:S01]  /*8ba0*/  FADD.FTZ R11, R117, R8 ;  /* 0x00000008750b7221 */ /* 0x000fe20000010000 */
[----:B------:R-:W-:Y:S01]  /*8bb0*/  FADD.FTZ R8, R118, R9 ;  /* 0x0000000976087221 */ /* 0x000fe20000010000 */
[----:B------:R-:W3:Y:S01]  /*8bc0*/  MUFU.EX2 R91, R91 ;  /* 0x0000005b005b7308 */ /* 0x000ee20000000800 */
[----:B------:R5:W-:Y:S01]  /*8bd0*/  STSM.16.M88.4 [R2+0x25b00], R12 ;  /* 0x025b000c02007844 */ /* 0x000be20000000200 */
[----:B------:R-:W-:Y:S01]  /*8be0*/  FADD.FTZ R10, R104, R11 ;  /* 0x0000000b680a7221 */ /* 0x000fe20000010000 */
[----:B------:R-:W-:Y:S01]  /*8bf0*/  FADD.FTZ R9, R21, R8 ;  /* 0x0000000815097221 */ /* 0x000fe20000010000 */
[----:B------:R-:W-:Y:S01]  /*8c00*/  F2FP.BF16.F32.PACK_AB R113, R114, R22 ;  /* 0x000000167271723e */ /* 0x000fe200000010ff */
[----:B------:R1:W-:Y:S01]  /*8c10*/  STSM.16.M88.4 [R2+0x27300], R120 ;  /* 0x0273007802007844 */ /* 0x0003e20000000200 */
[C---:B------:R-:W-:Y:S01]  /*8c20*/  FADD.FTZ R11, R105.reuse, R10 ;  /* 0x0000000a690b7221 */ /* 0x040fe20000010000 */
        /* <DEDUP_REMOVED lines=12> */
[----:B--2---:R-:W-:Y:S01]  /*8cf0*/  FADD.FTZ R9, R0, R9 ;  /* 0x0000000900097221 */ /* 0x004fe20000010000 */
[----:B------:R-:W-:Y:S01]  /*8d00*/  F2FP.BF16.F32.PACK_AB R96, R97, R96 ;  /* 0x000000606160723e */ /* 0x000fe200000010ff */
[----:B------:R-:W-:Y:S01]  /*8d10*/  FMUL.FTZ R49, R49, R5 ;  /* 0x0000000531317220 */ /* 0x000fe20000410000 */
[----:B------:R-:W-:Y:S01]  /*8d20*/  FADD.FTZ R11, R97, R8 ;  /* 0x00000008610b7221 */ /* 0x000fe20000010000 */
[C---:B------:R-:W-:Y:S01]  /*8d30*/  FADD.FTZ R8, R4.reuse, R9 ;  /* 0x0000000904087221 */ /* 0x040fe20000010000 */
[----:B------:R-:W2:Y:S01]  /*8d40*/  MUFU.EX2 R80, R80 ;  /* 0x0000005000507308 */ /* 0x000ea20000000800 */
[----:B------:R-:W-:Y:S01]  /*8d50*/  F2FP.BF16.F32.PACK_AB R97, R4, R0 ;  /* 0x000000000461723e */ /* 0x000fe200000010ff */
[----:B------:R-:W-:Y:S01]  /*8d60*/  FADD.FTZ R10, R100, R11 ;  /* 0x0000000b640a7221 */ /* 0x000fe20000010000 */
[----:B----4-:R-:W-:Y:S01]  /*8d70*/  FADD.FTZ R9, R99, R8 ;  /* 0x0000000863097221 */ /* 0x010fe20000010000 */
[----:B------:R-:W-:Y:S01]  /*8d80*/  F2FP.BF16.F32.PACK_AB R105, R106, R21 ;  /* 0x000000156a69723e */ /* 0x000fe200000010ff */
[----:B------:R4:W-:Y:S01]  /*8d90*/  STSM.16.M88.4 [R2+0x28b00], R112 ;  /* 0x028b007002007844 */ /* 0x0009e20000000200 */
[----:B------:R-:W-:Y:S01]  /*8da0*/  FADD.FTZ R11, R101, R10 ;  /* 0x0000000a650b7221 */ /* 0x000fe20000010000 */
[----:B------:R-:W-:Y:S01]  /*8db0*/  FADD.FTZ R8, R90, R9 ;  /* 0x000000095a087221 */ /* 0x000fe20000010000 */
[----:B------:R-:W4:Y:S01]  /*8dc0*/  MUFU.EX2 R94, R94 ;  /* 0x0000005e005e7308 */ /* 0x000f220000000800 */
[----:B------:R-:W-:Y:S01]  /*8dd0*/  F2FP.BF16.F32.PACK_AB R106, R109, R108 ;  /* 0x0000006c6d6a723e */ /* 0x000fe200000010ff */
[----:B------:R-:W-:Y:S01]  /*8de0*/  FADD.FTZ R10, R88, R11 ;  /* 0x0000000b580a7221 */ /* 0x000fe20000010000 */
[----:B-1----:R-:W-:Y:S01]  /*8df0*/  FADD.FTZ R9, R7, R8 ;  /* 0x0000000807097221 */ /* 0x002fe20000010000 */
[C---:B------:R-:W-:Y:S01]  /*8e00*/  F2FP.BF16.F32.PACK_AB R88, R89.reuse, R88 ;  /* 0x000000585958723e */ /* 0x040fe200000010ff */
[----:B------:R-:W-:Y:S01]  /*8e10*/  FMUL.FTZ R52, R52, R5 ;  /* 0x0000000534347220 */ /* 0x000fe20000410000 */
[----:B------:R-:W-:Y:S01]  /*8e20*/  FADD.FTZ R11, R89, R10 ;  /* 0x0000000a590b7221 */ /* 0x000fe20000010000 */
[C---:B------:R-:W-:Y:S01]  /*8e30*/  FADD.FTZ R0, R82.reuse, R9 ;  /* 0x0000000952007221 */ /* 0x040fe20000010000 */
[----:B------:R-:W1:Y:S01]  /*8e40*/  MUFU.EX2 R81, R81 ;  /* 0x0000005100517308 */ /* 0x000e620000000800 */
[----:B------:R-:W-:Y:S01]  /*8e50*/  F2FP.BF16.F32.PACK_AB R89, R82, R7 ;  /* 0x000000075259723e */ /* 0x000fe200000010ff */
[----:B------:R-:W-:Y:S01]  /*8e60*/  FADD.FTZ R4, R92, R11 ;  /* 0x0000000b5c047221 */ /* 0x000fe20000010000 */
[----:B---3--:R-:W-:Y:S01]  /*8e70*/  FADD.FTZ R9, R91, R0 ;  /* 0x000000005b097221 */ /* 0x008fe20000010000 */
[----:B------:R-:W-:Y:S01]  /*8e80*/  F2FP.BF16.F32.PACK_AB R107, R110, R107 ;  /* 0x0000006b6e6b723e */ /* 0x000fe200000010ff */
[----:B------:R-:W-:Y:S01]  /*8e90*/  FMUL.FTZ R53, R53, R5 ;  /* 0x0000000535357220 */ /* 0x000fe20000410000 */
[----:B-----5:R-:W-:Y:S01]  /*8ea0*/  FADD.FTZ R11, R93, R4 ;  /* 0x000000045d0b7221 */ /* 0x020fe20000010000 */
[----:B------:R-:W-:Y:S01]  /*8eb0*/  FADD.FTZ R9, R20, R9 ;  /* 0x0000000914097221 */ /* 0x000fe20000010000 */
[----:B------:R-:W3:Y:S01]  /*8ec0*/  MUFU.EX2 R83, R83 ;  /* 0x0000005300537308 */ /* 0x000ee20000000800 */
[----:B------:R-:W-:Y:S01]  /*8ed0*/  F2FP.BF16.F32.PACK_AB R98, R101, R100 ;  /* 0x000000646562723e */ /* 0x000fe200000010ff */
[----:B--2---:R-:W-:Y:S01]  /*8ee0*/  FADD.FTZ R0, R80, R11 ;  /* 0x0000000b50007221 */ /* 0x004fe20000010000 */
[----:B----4-:R-:W-:Y:S01]  /*8ef0*/  FADD.FTZ R4, R94, R9 ;  /* 0x000000095e047221 */ /* 0x010fe20000010000 */
[----:B------:R-:W-:Y:S01]  /*8f00*/  F2FP.BF16.F32.PACK_AB R99, R90, R99 ;  /* 0x000000635a63723e */ /* 0x000fe200000010ff */
[----:B------:R2:W-:Y:S01]  /*8f10*/  STSM.16.M88.4 [R2+0x2a300], R104 ;  /* 0x02a3006802007844 */ /* 0x0005e20000000200 */
[----:B------:R-:W-:Y:S01]  /*8f20*/  F2FP.BF16.F32.PACK_AB R90, R93, R92 ;  /* 0x0000005c5d5a723e */ /* 0x000fe200000010ff */
[----:B------:R-:W-:Y:S01]  /*8f30*/  FMUL.FTZ R56, R56, R5 ;  /* 0x0000000538387220 */ /* 0x000fe20000410000 */
[----:B------:R-:W4:Y:S01]  /*8f40*/  MUFU.EX2 R84, R84 ;  /* 0x0000005400547308 */ /* 0x000f220000000800 */
[C---:B-1----:R-:W-:Y:S01]  /*8f50*/  FADD.FTZ R9, R81.reuse, R0 ;  /* 0x0000000051097221 */ /* 0x042fe20000010000 */
[----:B------:R-:W-:Y:S01]  /*8f60*/  F2FP.BF16.F32.PACK_AB R80, R81, R80 ;  /* 0x000000505150723e */ /* 0x000fe200000010ff */
[----:B------:R2:W-:Y:S01]  /*8f70*/  STSM.16.M88.4 [R2+0x2bb00], R96 ;  /* 0x02bb006002007844 */ /* 0x0005e20000000200 */
[----:B------:R-:W-:Y:S01]  /*8f80*/  F2FP.BF16.F32.PACK_AB R91, R20, R91 ;  /* 0x0000005b145b723e */ /* 0x000fe200000010ff */
[-C--:B------:R-:W-:Y:S01]  /*8f90*/  FMUL.FTZ R57, R57, R5.reuse ;  /* 0x0000000539397220 */ /* 0x080fe20000410000 */
[-C--:B------:R-:W-:Y:S01]  /*8fa0*/  FMUL.FTZ R60, R60, R5.reuse ;  /* 0x000000053c3c7220 */ /* 0x080fe20000410000 */
[-C--:B------:R-:W-:Y:S01]  /*8fb0*/  FMUL.FTZ R61, R61, R5.reuse ;  /* 0x000000053d3d7220 */ /* 0x080fe20000410000 */
[----:B------:R-:W1:Y:S01]  /*8fc0*/  MUFU.EX2 R86, R86 ;  /* 0x0000005600567308 */ /* 0x000e620000000800 */
[C---:B---3--:R-:W-:Y:S01]  /*8fd0*/  FADD.FTZ R7, R83.reuse, R4 ;  /* 0x0000000453077221 */ /* 0x048fe20000010000 */
[----:B------:R-:W-:Y:S01]  /*8fe0*/  F2FP.BF16.F32.PACK_AB R81, R83, R94 ;  /* 0x0000005e5351723e */ /* 0x000fe200000010ff */
[----:B------:R2:W-:Y:S01]  /*8ff0*/  STSM.16.M88.4 [R2+0x2d300], R88 ;  /* 0x02d3005802007844 */ /* 0x0005e20000000200 */
[-C--:B------:R-:W-:Y:S01]  /*9000*/  FMUL.FTZ R64, R64, R5.reuse ;  /* 0x0000000540407220 */ /* 0x080fe20000410000 */
[-C--:B------:R-:W-:Y:S01]  /*9010*/  FMUL.FTZ R65, R65, R5.reuse ;  /* 0x0000000541417220 */ /* 0x080fe20000410000 */
[-C--:B------:R-:W-:Y:S01]  /*9020*/  FMUL.FTZ R68, R68, R5.reuse ;  /* 0x0000000544447220 */ /* 0x080fe20000410000 */
[----:B------:R-:W-:Y:S01]  /*9030*/  FMUL.FTZ R69, R69, R5 ;  /* 0x0000000545457220 */ /* 0x000fe20000410000 */
[----:B------:R-:W3:Y:S01]  /*9040*/  MUFU.EX2 R85, R85 ;  /* 0x0000005500557308 */ /* 0x000ee20000000800 */
[----:B----4-:R-:W-:Y:S01]  /*9050*/  FADD.FTZ R0, R84, R9 ;  /* 0x0000000954007221 */ /* 0x010fe20000010000 */
[-C--:B------:R-:W-:Y:S01]  /*9060*/  FMUL.FTZ R26, R26, R77.reuse ;  /* 0x0000004d1a1a7220 */ /* 0x080fe20000410000 */
[-C--:B------:R-:W-:Y:S01]  /*9070*/  FMUL.FTZ R27, R27, R77.reuse ;  /* 0x0000004d1b1b7220 */ /* 0x080fe20000410000 */
[-C--:B------:R-:W-:Y:S01]  /*9080*/  FMUL.FTZ R30, R30, R77.reuse ;  /* 0x0000004d1e1e7220 */ /* 0x080fe20000410000 */
[-C--:B------:R-:W-:Y:S01]  /*9090*/  FMUL.FTZ R31, R31, R77.reuse ;  /* 0x0000004d1f1f7220 */ /* 0x080fe20000410000 */
[-C--:B------:R-:W-:Y:S01]  /*90a0*/  FMUL.FTZ R34, R34, R77.reuse ;  /* 0x0000004d22227220 */ /* 0x080fe20000410000 */
[-C--:B------:R-:W-:Y:S01]  /*90b0*/  FMUL.FTZ R35, R35, R77.reuse ;  /* 0x0000004d23237220 */ /* 0x080fe20000410000 */
[----:B------:R-:W4:Y:S01]  /*90c0*/  MUFU.EX2 R87, R87 ;  /* 0x0000005700577308 */ /* 0x000f220000000800 */
        /* <DEDUP_REMOVED lines=8> */
[C---:B---3--:R-:W-:Y:S01]  /*9150*/  FADD.FTZ R9, R85.reuse, R0 ;  /* 0x0000000055097221 */ /* 0x048fe20000010000 */
[----:B------:R-:W-:Y:S01]  /*9160*/  F2FP.BF16.F32.PACK_AB R82, R85, R84 ;  /* 0x000000545552723e */ /* 0x000fe200000010ff */
[-C--:B------:R-:W-:Y:S01]  /*9170*/  FMUL.FTZ R50, R50, R77.reuse ;  /* 0x0000004d32327220 */ /* 0x080fe20000410000 */
[-C--:B------:R-:W-:Y:S01]  /*9180*/  FMUL.FTZ R51, R51, R77.reuse ;  /* 0x0000004d33337220 */ /* 0x080fe20000410000 */
[-C--:B------:R-:W-:Y:S01]  /*9190*/  FMUL.FTZ R54, R54, R77.reuse ;  /* 0x0000004d36367220 */ /* 0x080fe20000410000 */
[-C--:B------:R-:W-:Y:S01]  /*91a0*/  FMUL.FTZ R55, R55, R77.reuse ;  /* 0x0000004d37377220 */ /* 0x080fe20000410000 */
[-C--:B------:R-:W-:Y:S01]  /*91b0*/  FMUL.FTZ R58, R58, R77.reuse ;  /* 0x0000004d3a3a7220 */ /* 0x080fe20000410000 */
[----:B------:R-:W3:Y:S01]  /*91c0*/  MUFU.EX2 R12, R131 ;  /* 0x00000083000c7308 */ /* 0x000ee20000000800 */
[C---:B----4-:R-:W-:Y:S01]  /*91d0*/  FADD.FTZ R7, R87.reuse, R7 ;  /* 0x0000000757077221 */ /* 0x050fe20000010000 */
[----:B------:R-:W-:Y:S01]  /*91e0*/  F2FP.BF16.F32.PACK_AB R83, R87, R86 ;  /* 0x000000565753723e */ /* 0x000fe200000010ff */
[-C--:B------:R-:W-:Y:S01]  /*91f0*/  FMUL.FTZ R59, R59, R77.reuse ;  /* 0x0000004d3b3b7220 */ /* 0x080fe20000410000 */
[-C--:B------:R-:W-:Y:S01]  /*9200*/  FMUL.FTZ R62, R62, R77.reuse ;  /* 0x0000004d3e3e7220 */ /* 0x080fe20000410000 */
[-C--:B------:R-:W-:Y:S01]  /*9210*/  FMUL.FTZ R63, R63, R77.reuse ;  /* 0x0000004d3f3f7220 */ /* 0x080fe20000410000 */
[-C--:B------:R-:W-:Y:S01]  /*9220*/  FMUL.FTZ R66, R66, R77.reuse ;  /* 0x0000004d42427220 */ /* 0x080fe20000410000 */
[----:B------:R2:W-:Y:S01]  /*9230*/  STSM.16.M88.4 [R2+0x2eb00], R80 ;  /* 0x02eb005002007844 */ /* 0x0005e20000000200 */
[----:B------:R-:W4:Y:S01]  /*9240*/  MUFU.EX2 R128, R128 ;  /* 0x0000008000807308 */ /* 0x000f220000000800 */
[----:B-1----:R-:W-:Y:S01]  /*9250*/  FADD.FTZ R9, R72, R9 ;  /* 0x0000000948097221 */ /* 0x002fe20000010000 */
[-C--:B------:R-:W-:Y:S01]  /*9260*/  FMUL.FTZ R67, R67, R77.reuse ;  /* 0x0000004d43437220 */ /* 0x080fe20000410000 */
[-C--:B------:R-:W-:Y:S01]  /*9270*/  FMUL.FTZ R70, R70, R77.reuse ;  /* 0x0000004d46467220 */ /* 0x080fe20000410000 */
[----:B------:R-:W-:Y:S01]  /*9280*/  FMUL.FTZ R71, R71, R77 ;  /* 0x0000004d47477220 */ /* 0x000fe20000410000 */
[----:B------:R-:W-:-:S03]  /*9290*/  MOV R5, R75 ;  /* 0x0000004b00057202 */ /* 0x000fc60000000f00 */
[----:B------:R-:W1:Y:S01]  /*92a0*/  MUFU.EX2 R129, R132 ;  /* 0x0000008400817308 */ /* 0x000e620000000800 */
[----:B---3--:R-:W-:-:S07]  /*92b0*/  FADD.FTZ R7, R12, R7 ;  /* 0x000000070c077221 */ /* 0x008fce0000010000 */
[----:B------:R-:W3:Y:S01]  /*92c0*/  MUFU.EX2 R76, R76 ;  /* 0x0000004c004c7308 */ /* 0x000ee20000000800 */
[C---:B----4-:R-:W-:Y:S01]  /*92d0*/  FADD.FTZ R9, R128.reuse, R9 ;  /* 0x0000000980097221 */ /* 0x050fe20000010000 */
[----:B------:R-:W-:-:S06]  /*92e0*/  F2FP.BF16.F32.PACK_AB R128, R128, R72 ;  /* 0x000000488080723e */ /* 0x000fcc00000010ff */
[----:B------:R-:W4:Y:S01]  /*92f0*/  MUFU.EX2 R78, R78 ;  /* 0x0000004e004e7308 */ /* 0x000f220000000800 */
[C---:B-1----:R-:W-:Y:S01]  /*9300*/  FADD.FTZ R7, R129.reuse, R7 ;  /* 0x0000000781077221 */ /* 0x042fe20000010000 */
[----:B------:R-:W-:-:S06]  /*9310*/  F2FP.BF16.F32.PACK_AB R129, R129, R12 ;  /* 0x0000000c8181723e */ /* 0x000fcc00000010ff */
[----:B------:R-:W1:Y:S01]  /*9320*/  MUFU.EX2 R79, R79 ;  /* 0x0000004f004f7308 */ /* 0x000e620000000800 */
[----:B---3--:R-:W-:Y:S01]  /*9330*/  F2FP.BF16.F32.PACK_AB R130, R6, R76 ;  /* 0x0000004c0682723e */ /* 0x008fe200000010ff */
[----:B------:R-:W-:-:S04]  /*9340*/  FADD.FTZ R9, R76, R9 ;  /* 0x000000094c097221 */ /* 0x000fc80000010000 */
[----:B------:R-:W-:Y:S01]  /*9350*/  FADD.FTZ R0, R6, R9 ;  /* 0x0000000906007221 */ /* 0x000fe20000010000 */
[----:B------:R-:W-:Y:S02]  /*9360*/  IMAD.MOV.U32 R6, RZ, RZ, R73 ;  /* 0x000000ffff067224 */ /* 0x000fe400078e0049 */
[----:B----4-:R-:W-:Y:S01]  /*9370*/  FADD.FTZ R7, R78, R7 ;  /* 0x000000074e077221 */ /* 0x010fe20000010000 */
[----:B-1----:R-:W-:-:S03]  /*9380*/  F2FP.BF16.F32.PACK_AB R131, R79, R78 ;  /* 0x0000004e4f83723e */ /* 0x002fc600000010ff */
[----:B------:R-:W-:Y:S02]  /*9390*/  FADD.FTZ R4, R79, R7 ;  /* 0x000000074f047221 */ /* 0x000fe40000010000 */
[----:B------:R2:W-:Y:S01]  /*93a0*/  STSM.16.M88.4 [R2+0x30300], R128 ;  /* 0x0303008002007844 */ /* 0x0005e20000000200 */
[----:B------:R-:W-:Y:S01]  /*93b0*/  @!PT LDS RZ, [RZ] ;  /* 0x00000000fffff984 */ /* 0x000fe20000000800 */
[----:B------:R-:W-:Y:S01]  /*93c0*/  @!PT LDS RZ, [RZ] ;  /* 0x00000000fffff984 */ /* 0x000fe20000000800 */
[----:B------:R-:W-:Y:S01]  /*93d0*/  @!PT LDS RZ, [RZ] ;  /* 0x00000000fffff984 */ /* 0x000fe20000000800 */
[----:B------:R-:W-:Y:S01]  /*93e0*/  @!PT LDS RZ, [RZ] ;  /* 0x00000000fffff984 */ /* 0x000fe20000000800 */
[----:B------:R1:W-:Y:S06]  /*93f0*/  MEMBAR.ALL.CTA ;  /* 0x0000000000007992 */ /* 0x0003ec0000008000 */
[----:B-1----:R-:W1:Y:S02]  /*9400*/  FENCE.VIEW.ASYNC.S ;  /* 0x00000000000073c6 */ /* 0x002e640000000000 */
[----:B-1----:R-:W-:Y:S01]  /*9410*/  NOP ;  /* 0x0000000000007918 */ /* 0x002fe20000000000 */
[----:B------:R-:W-:Y:S05]  /*9420*/  @P2 BRA `(.L_x_8275) ;  /* 0xffffffbc00fc2947 */ /* 0x000fea000383ffff */
.L_x_8266:
[----:B------:R-:W-:Y:S06]  /*9430*/  BAR.ARV 0x8, 0x1a0 ;  /* 0x0206800000007b1d */ /* 0x000fec0000002000 */
[----:B------:R-:W-:Y:S05]  /*9440*/  @!P0 BRA `(.L_x_8276) ;  /* 0x0000000000048947 */ /* 0x000fea0003800000 */
[----:B------:R-:W-:Y:S01]  /*9450*/  BPT.TRAP 0x1 ;  /* 0x000000040000795c */ /* 0x000fe20000300000 */
.L_x_8276:
[----:B------:R-:W-:Y:S01]  /*9460*/  ULEA UR12, UR38, UR39, 0x3 ;  /* 0x00000027260c7291 */ /* 0x000fe2000f8e183f */
[----:B------:R-:W-:-:S05]  /*9470*/  IMAD.U32 R3, RZ, RZ, UR60 ;  /* 0x0000003cff037e24 */ /* 0x000fca000f8e00ff */
[----:B------:R-:W-:-:S04]  /*9480*/  SHF.L.U32 R3, R3, 0x1f, RZ ;  /* 0x0000001f03037819 */ /* 0x000fc800000006ff */
[----:B------:R3:W4:Y:S01]  /*9490*/  SYNCS.PHASECHK.TRANS64.TRYWAIT P2, [UR12+0x31c50], R3 ;  /* 0x031c5003ff0075a7 */ /* 0x000722000804014c */
[----:B------:R-:W-:Y:S05]  /*94a0*/  @!P0 BRA `(.L_x_8277) ;  /* 0x0000000000048947 */ /* 0x000fea0003800000 */
[----:B------:R-:W-:Y:S01]  /*94b0*/  BPT.TRAP 0x1 ;  /* 0x000000040000795c */ /* 0x000fe20000300000 */
.L_x_8277:
[----:B----4-:R-:W-:Y:S05]  /*94c0*/  @P2 BRA `(.L_x_8278) ;  /* 0x0000000000082947 */ /* 0x010fea0003800000 */
[----:B------:R-:W4:Y:S02]  /*94d0*/  SYNCS.PHASECHK.TRANS64.TRYWAIT P0, [UR12+0x31c50], R3 ;  /* 0x031c5003ff0075a7 */ /* 0x000f24000800014c */
[----:B----4-:R-:W-:Y:S05]  /*94e0*/  @!P0 BRA `(.L_x_8279) ;  /* 0x0000004000788947 */ /* 0x010fea0003800000 */
.L_x_8278:
[----:B------:R-:W-:Y:S01]  /*94f0*/  UIADD3 UR4, UR39, 0x200, URZ ;  /* 0x0000020027047890 */ /* 0x000fe2000fffe03f */
[----:B------:R-:W-:Y:S01]  /*9500*/  R2UR UR5, R18 ;  /* 0x00000000120572ca */ /* 0x000fe200000e0000 */
[----:B------:R-:W-:Y:S01]  /*9510*/  WARPGROUP.ARRIVE ;  /* 0x00000000000079c5 */ /* 0x000fe20000000000 */
[----:B------:R-:W-:Y:S01]  /*9520*/  UMOV UR7, 0x80000020 ;  /* 0x8000002000077882 */ /* 0x000fe20000000000 */
[----:B------:R-:W-:Y:S01]  /*9530*/  USHF.R.U32.HI UR4, URZ, 0x4, UR4 ;  /* 0x000000043f047899 */ /* 0x000fe20008011604 */
[----:B---34-:R-:W3:Y:S01]  /*9540*/  SHFL.BFLY PT, R3, R0, 0x2, 0x1f ;  /* 0x0c401f0000037f89 */ /* 0x018ee200000e0000 */
[----:B------:R-:W-:Y:S01]  /*9550*/  UMOV UR9, 0xc0000010 ;  /* 0xc000001000097882 */ /* 0x000fe20000000000 */
[----:B------:R-:W-:Y:S01]  /*9560*/  UMOV UR11, 0x80000020 ;  /* 0x80000020000b7882 */ /* 0x000fe20000000000 */
[----:B------:R-:W-:Y:S01]  /*9570*/  ULOP3.LUT UR4, UR4, 0x3fff, URZ, 0xc0, !UPT ;  /* 0x00003fff04047892 */ /* 0x000fe2000f8ec03f */
[----:B------:R-:W4:Y:S01]  /*9580*/  SHFL.BFLY PT, R5, R4, 0x2, 0x1f ;  /* 0x0c401f0004057f89 */ /* 0x000f2200000e0000 */
[C---:B------:R-:W-:Y:S01]  /*9590*/  IADD3 R13, P6, R16.reuse, 0x20, RZ ;  /* 0x00000020100d7810 */ /* 0x040fe20007fde0ff */
[----:B------:R-:W-:Y:S01]  /*95a0*/  UIADD3 UR35, -UR36, URZ, URZ ;  /* 0x0000003f24237290 */ /* 0x000fe2000fffe13f */
[C---:B------:R-:W-:Y:S01]  /*95b0*/  IADD3 R9, P4, R16.reuse, 0x3020, RZ ;  /* 0x0000302010097810 */ /* 0x040fe20007f9e0ff */
[----:B------:R-:W-:Y:S01]  /*95c0*/  ULOP3.LUT UR6, UR4, 0x2400000, URZ, 0xfc, !UPT ;  /* 0x0240000004067892 */ /* 0x000fe2000f8efc3f */
[----:B------:R-:W-:Y:S01]  /*95d0*/  LOP3.LUT R12, R13, 0x180, RZ, 0xc0, !PT ;  /* 0x000001800d0c7812 */ /* 0x000fe200078ec0ff */
[----:B------:R-:W-:Y:S01]  /*95e0*/  ULOP3.LUT UR4, UR5, 0x10000, URZ, 0xfc, !UPT ;  /* 0x0001000005047892 */ /* 0x000fe2000f8efc3f */
[----:B------:R-:W-:Y:S01]  /*95f0*/  LOP3.LUT R23, R16, 0x180, RZ, 0xc0, !PT ;  /* 0x0000018010177812 */ /* 0x000fe200078ec0ff */
[----:B------:R-:W-:Y:S01]  /*9600*/  UIMAD UR6, UR38, 0x6c0, UR6 ;  /* 0x000006c0260678a4 */ /* 0x000fe2000f8e0206 */
[----:B------:R-:W-:Y:S01]  /*9610*/  LOP3.LUT R8, R9, 0x180, RZ, 0xc0, !PT ;  /* 0x0000018009087812 */ /* 0x000fe200078ec0ff */
[----:B------:R-:W-:Y:S01]  /*9620*/  UMOV UR5, 0xc0000010 ;  /* 0xc000001000057882 */ /* 0x000fe20000000000 */
[----:B------:R-:W-:Y:S01]  /*9630*/  UIADD3 UR8, UR4, 0x180, URZ ;  /* 0x0000018004087890 */ /* 0x000fe2000fffe03f */
[----:B------:R-:W-:Y:S01]  /*9640*/  SHF.R.U64 R12, R12, 0x3, RZ ;  /* 0x000000030c0c7819 */ /* 0x000fe200000012ff */
[----:B------:R-:W-:Y:S01]  /*9650*/  UIADD3 UR10, UR6, 0x40, URZ ;  /* 0x00000040060a7890 */ /* 0x000fe2000fffe03f */
[----:B------:R-:W-:Y:S01]  /*9660*/  SHF.R.U64 R23, R23, 0x3, RZ ;  /* 0x0000000317177819 */ /* 0x000fe200000012ff */
[----:B------:R-:W-:Y:S01]  /*9670*/  IMAD.MOV.U32 R20, RZ, RZ, -0x800000 ;  /* 0xff800000ff147424 */ /* 0x000fe200078e00ff */
[----:B------:R-:W-:Y:S01]  /*9680*/  SHF.R.U64 R8, R8, 0x3, RZ ;  /* 0x0000000308087819 */ /* 0x000fe200000012ff */
[----:B------:R-:W-:Y:S01]  /*9690*/  HGMMA.64x96x16.F32.BF16 R24, gdesc[UR4].tnspB, R24, gsb0 ;  /* 0x41600000041879f0 */ /* 0x000fe20008001818 */
[----:B------:R-:W-:Y:S01]  /*96a0*/  UMOV UR5, 0xc0000010 ;  /* 0xc000001000057882 */ /* 0x000fe20000000000 */
[----:B------:R-:W-:Y:S01]  /*96b0*/  UMOV UR7, 0x80000020 ;  /* 0x8000002000077882 */ /* 0x000fe20000000000 */
[----:B---3--:R-:W-:Y:S01]  /*96c0*/  FADD.FTZ R3, R3, R0 ;  /* 0x0000000003037221 */ /* 0x008fe20000010000 */
[----:B------:R-:W-:Y:S01]  /*96d0*/  LOP3.LUT R12, R12, R13, RZ, 0x3c, !PT ;  /* 0x0000000d0c0c7212 */ /* 0x000fe200078e3cff */
[----:B------:R-:W-:Y:S01]  /*96e0*/  IMAD.X R13, RZ, RZ, R17, P6 ;  /* 0x000000ffff0d7224 */ /* 0x000fe200030e0611 */
[----:B------:R-:W-:Y:S01]  /*96f0*/  LOP3.LUT R22, R23, R16, RZ, 0x3c, !PT ;  /* 0x0000001017167212 */ /* 0x000fe200078e3cff */
[----:B----4-:R-:W-:Y:S01]  /*9700*/  FADD.FTZ R5, R5, R4 ;  /* 0x0000000405057221 */ /* 0x010fe20000010000 */
[----:B------:R-:W3:Y:S01]  /*9710*/  SHFL.BFLY PT, R6, R3, 0x1, 0x1f ;  /* 0x0c201f0003067f89 */ /* 0x000ee200000e0000 */
[----:B------:R-:W-:-:S02]  /*9720*/  MOV R23, R17 ;  /* 0x0000001100177202 */ /* 0x000fc40000000f00 */
[----:B------:R-:W-:Y:S01]  /*9730*/  LOP3.LUT R8, R8, R9, RZ, 0x3c, !PT ;  /* 0x0000000908087212 */ /* 0x000fe200078e3cff */
[----:B------:R-:W4:Y:S01]  /*9740*/  SHFL.BFLY PT, R0, R5, 0x1, 0x1f ;  /* 0x0c201f0005007f89 */ /* 0x000f2200000e0000 */
[----:B------:R-:W-:Y:S01]  /*9750*/  IMAD.X R9, RZ, RZ, R17, P4 ;  /* 0x000000ffff097224 */ /* 0x000fe200020e0611 */
[----:B------:R-:W-:Y:S02]  /*9760*/  MOV R22, R22 ;  /* 0x0000001600167202 */ /* 0x000fe40000000f00 */
[----:B------:R-:W-:Y:S01]  /*9770*/  MOV R23, R12 ;  /* 0x0000000c00177202 */ /* 0x000fe20000000f00 */
[----:B------:R-:W-:Y:S01]  /*9780*/  IMAD.MOV.U32 R12, RZ, RZ, RZ ;  /* 0x000000ffff0c7224 */ /* 0x000fe200078e00ff */
[----:B------:R-:W-:Y:S02]  /*9790*/  IADD3 R7, P3, R16, 0x6000, RZ ;  /* 0x0000600010077810 */ /* 0x000fe40007f7e0ff */
[----:B------:R-:W-:Y:S02]  /*97a0*/  R2UR UR14, R148 ;  /* 0x00000000940e72ca */ /* 0x000fe400000e0000 */
[----:B------:R-:W-:-:S02]  /*97b0*/  IADD3 R11, P5, R16, 0x3000, RZ ;  /* 0x00003000100b7810 */ /* 0x000fc40007fbe0ff */
[----:B------:R-:W-:Y:S02]  /*97c0*/  R2UR UR13, R147 ;  /* 0x00000000930d72ca */ /* 0x000fe400000e0000 */
[----:B------:R-:W-:Y:S02]  /*97d0*/  LOP3.LUT R10, R11, 0x180, RZ, 0xc0, !PT ;  /* 0x000001800b0a7812 */ /* 0x000fe400078ec0ff */
[----:B------:R-:W-:Y:S02]  /*97e0*/  MOV R18, 0xff800000 ;  /* 0xff80000000127802 */ /* 0x000fe40000000f00 */
[----:B------:R-:W-:Y:S01]  /*97f0*/  SHF.R.U64 R10, R10, 0x3, RZ ;  /* 0x000000030a0a7819 */ /* 0x000fe200000012ff */
[----:B---3--:R-:W-:Y:S01]  /*9800*/  FADD.FTZ R14, R3, R6 ;  /* 0x00000006030e7221 */ /* 0x008fe20000010000 */
[----:B------:R-:W-:Y:S01]  /*9810*/  LOP3.LUT R6, R7, 0x180, RZ, 0xc0, !PT ;  /* 0x0000018007067812 */ /* 0x000fe200078ec0ff */
[----:B------:R-:W-:Y:S01]  /*9820*/  UIADD3 UR34, -UR14, URZ, URZ ;  /* 0x0000003f0e227290 */ /* 0x000fe2000fffe13f */
[----:B------:R-:W-:Y:S01]  /*9830*/  IADD3 R3, P0, R16, 0x6020, RZ ;  /* 0x0000602010037810 */ /* 0x000fe20007f1e0ff */
[----:B----4-:R-:W-:Y:S01]  /*9840*/  FADD.FTZ R13, R5, R0 ;  /* 0x00000000050d7221 */ /* 0x010fe20000010000 */
[----:B------:R-:W-:-:S02]  /*9850*/  FSETP.NE.FTZ.AND P2, PT, R14, RZ, PT ;  /* 0x000000ff0e00720b */ /* 0x000fc40003f55000 */
[----:B------:R-:W-:Y:S01]  /*9860*/  MOV R0, R8 ;  /* 0x0000000800007202 */ /* 0x000fe20000000f00 */
[----:B------:R-:W-:Y:S01]  /*9870*/  IMAD.MOV.U32 R9, RZ, RZ, RZ ;  /* 0x000000ffff097224 */ /* 0x000fe200078e00ff */
[----:B------:R-:W-:Y:S02]  /*9880*/  SHF.R.U64 R6, R6, 0x3, RZ ;  /* 0x0000000306067819 */ /* 0x000fe400000012ff */
[----:B------:R-:W-:Y:S02]  /*9890*/  LOP3.LUT R4, R3, 0x180, RZ, 0xc0, !PT ;  /* 0x0000018003047812 */ /* 0x000fe400078ec0ff */
[----:B------:R-:W-:Y:S01]  /*98a0*/  LOP3.LUT R6, R6, R7, RZ, 0x3c, !PT ;  /* 0x0000000706067212 */ /* 0x000fe200078e3cff */
[--C-:B------:R-:W-:Y:S01]  /*98b0*/  IMAD.X R7, RZ, RZ, R17.reuse, P3 ;  /* 0x000000ffff077224 */ /* 0x100fe200018e0611 */
[----:B------:R-:W-:Y:S02]  /*98c0*/  FSETP.NE.FTZ.AND P4, PT, R13, RZ, PT ;  /* 0x000000ff0d00720b */ /* 0x000fe40003f95000 */
[----:B------:R-:W-:Y:S01]  /*98d0*/  SHF.R.U64 R4, R4, 0x3, RZ ;  /* 0x0000000304047819 */ /* 0x000fe200000012ff */
[----:B------:R-:W3:Y:S01]  /*98e0*/  @P2 MUFU.LG2 R8, R14 ;  /* 0x0000000e00082308 */ /* 0x000ee20000000c00 */
[----:B------:R-:W-:Y:S01]  /*98f0*/  LOP3.LUT R10, R10, R11, RZ, 0x3c, !PT ;  /* 0x0000000b0a0a7212 */ /* 0x000fe200078e3cff */
[----:B------:R-:W-:Y:S01]  /*9900*/  IMAD.X R11, RZ, RZ, R17, P5 ;  /* 0x000000ffff0b7224 */ /* 0x000fe200028e0611 */
[----:B------:R-:W-:-:S02]  /*9910*/  LOP3.LUT R4, R4, R3, RZ, 0x3c, !PT ;  /* 0x0000000304047212 */ /* 0x000fc400078e3cff */
[----:B------:R-:W-:Y:S01]  /*9920*/  MOV R3, R6 ;  /* 0x0000000600037202 */ /* 0x000fe20000000f00 */
[----:B------:R-:W-:Y:S01]  /*9930*/  @P2 FMUL.FTZ R6, R74, 0.69314718246459960938 ;  /* 0x3f3172184a062820 */ /* 0x000fe20000410000 */
[----:B------:R-:W-:Y:S01]  /*9940*/  MOV R72, R10 ;  /* 0x0000000a00487202 */ /* 0x000fe20000000f00 */
[----:B------:R-:W-:Y:S01]  /*9950*/  @P2 MUFU.RCP R12, R14 ;  /* 0x0000000e000c2308 */ /* 0x000fe20000001000 */
[----:B------:R-:W-:Y:S01]  /*9960*/  IMAD.U32 R11, RZ, RZ, UR12 ;  /* 0x0000000cff0b7e24 */ /* 0x000fe2000f8e00ff */
[----:B------:R-:W-:Y:S02]  /*9970*/  IADD3.X R5, RZ, R17, RZ, P0, !PT ;  /* 0x00000011ff057210 */ /* 0x000fe400007fe4ff */
[----:B------:R-:W-:Y:S01]  /*9980*/  LOP3.LUT P0, RZ, R146, 0x3, RZ, 0xc0, !PT ;  /* 0x0000000392ff7812 */ /* 0x000fe2000780c0ff */
[----:B------:R-:W-:Y:S01]  /*9990*/  @!P1 VIADD R11, R11, 0x31c60 ;  /* 0x00031c600b0b9836 */ /* 0x000fe20000000000 */
[----:B------:R-:W-:Y:S02]  /*99a0*/  MOV R21, R4 ;  /* 0x0000000400157202 */ /* 0x000fe40000000f00 */
[----:B------:R-:W4:Y:S01]  /*99b0*/  @P4 MUFU.LG2 R10, R13 ;  /* 0x0000000d000a4308 */ /* 0x000f220000000c00 */
[----:B---3--:R-:W-:Y:S01]  /*99c0*/  @P2 FMUL.FTZ R7, R8, 0.69314718246459960938 ;  /* 0x3f31721808072820 */ /* 0x008fe20000410000 */
[----:B------:R-:W-:-:S03]  /*99d0*/  @!P1 PRMT R11, RZ, 0x654, R11 ;  /* 0x00000654ff0b9816 */ /* 0x000fc6000000000b */
[----:B------:R-:W-:Y:S02]  /*99e0*/  @P2 FFMA.FTZ R20, R6, R75, R7 ;  /* 0x0000004b06142223 */ /* 0x000fe40000010007 */
[----:B------:R-:W3:Y:S01]  /*99f0*/  LDC.64 R6, c[0x0][0xb78] ;  /* 0x0002de00ff067b82 */ /* 0x000ee20000000a00 */
[----:B------:R5:W1:Y:S02]  /*9a00*/  @P4 MUFU.RCP R9, R13 ;  /* 0x0000000d00094308 */ /* 0x000a640000001000 */
[----:B-----5:R-:W-:Y:S01]  /*9a10*/  @P4 FMUL.FTZ R13, R74, 0.69314718246459960938 ;  /* 0x3f3172184a0d4820 */ /* 0x020fe20000410000 */
[----:B----4-:R-:W-:-:S04]  /*9a20*/  @P4 FMUL.FTZ R10, R10, 0.69314718246459960938 ;  /* 0x3f3172180a0a4820 */ /* 0x010fc80000410000 */
[----:B------:R-:W-:Y:S01]  /*9a30*/  @P4 FFMA.FTZ R18, R13, R73, R10 ;  /* 0x000000490d124223 */ /* 0x000fe2000001000a */
[----:B------:R-:W-:Y:S02]  /*9a40*/  WARPGROUP.DEPBAR.LE gsb0, 0x0 ;  /* 0x00008000000079c5 */ /* 0x000fe40000010000 */
[----:B------:R-:W-:-:S06]  /*9a50*/  WARPGROUP.ARRIVE ;  /* 0x00000000000079c5 */ /* 0x000fcc0000000000 */
[----:B------:R-:W-:Y:S01]  /*9a60*/  HGMMA.64x96x16.F32.BF16 R24, gdesc[UR8].tnspB, R24, gsb0 ;  /* 0x41600000081879f0 */ /* 0x000fe20008001818 */
[----:B------:R-:W-:Y:S02]  /*9a70*/  UIADD3 UR8, UR4, 0x300, URZ ;  /* 0x0000030004087890 */ /* 0x000fe4000fffe03f */
[----:B------:R-:W-:Y:S01]  /*9a80*/  UIADD3 UR10, UR6, 0x80, URZ ;  /* 0x00000080060a7890 */ /* 0x000fe2000fffe03f */
[----:B------:R-:W-:Y:S01]  /*9a90*/  UMOV UR9, 0xc0000010 ;  /* 0xc000001000097882 */ /* 0x000fe20000000000 */
[----:B------:R-:W-:Y:S01]  /*9aa0*/  UMOV UR11, 0x80000020 ;  /* 0x80000020000b7882 */ /* 0x000fe20000000000 */
        /* <DEDUP_REMOVED lines=35> */
[----:B------:R-:W-:Y:S02]  /*9ce0*/  UIADD3 UR4, UR4, 0xc00, URZ ;  /* 0x00000c0004047890 */ /* 0x000fe4000fffe03f */
[----:B------:R-:W-:Y:S01]  /*9cf0*/  UIADD3 UR6, UR6, 0x200, URZ ;  /* 0x0000020006067890 */ /* 0x000fe2000fffe03f */
[----:B------:R-:W-:Y:S02]  /*9d00*/  WARPGROUP.DEPBAR.LE gsb0, 0x0 ;  /* 0x00008000000079c5 */ /* 0x000fe40000010000 */
[----:B------:R-:W-:-:S06]  /*9d10*/  WARPGROUP.ARRIVE ;  /* 0x00000000000079c5 */ /* 0x000fcc0000000000 */
[----:B------:R-:W-:Y:S01]  /*9d20*/  HGMMA.64x96x16.F32.BF16 R24, gdesc[UR8].tnspB, R24, gsb0 ;  /* 0x41600000081879f0 */ /* 0x000fe20008001818 */
[----:B------:R-:W-:Y:S01]  /*9d30*/  ULDC.64 UR8, c[0x0][0xb70] ;  /* 0x0002dc0000087ab9 */ /* 0x000fe20000000a00 */
[----:B------:R-:W-:Y:S01]  /*9d40*/  R2UR UR10, R144 ;  /* 0x00000000900a72ca */ /* 0x000fe200000e0000 */
[----:B------:R-:W-:Y:S02]  /*9d50*/  WARPGROUP.DEPBAR.LE gsb0, 0x0 ;  /* 0x00008000000079c5 */ /* 0x000fe40000010000 */
[----:B------:R-:W-:-:S06]  /*9d60*/  WARPGROUP.ARRIVE ;  /* 0x00000000000079c5 */ /* 0x000fcc0000000000 */
[----:B------:R-:W-:Y:S01]  /*9d70*/  HGMMA.64x96x16.F32.BF16 R24, gdesc[UR4].tnspB, R24, gsb0 ;  /* 0x41600000041879f0 */ /* 0x000fe20008001818 */
[----:B------:R-:W-:Y:S01]  /*9d80*/  ULDC UR4, c[0x0][0xdb4] ;  /* 0x00036d0000047ab9 */ /* 0x000fe20000000800 */
[----:B------:R-:W-:Y:S01]  /*9d90*/  ULDC UR5, c[0x0][0xda8] ;  /* 0x00036a0000057ab9 */ /* 0x000fe20000000800 */
[----:B------:R-:W-:Y:S02]  /*9da0*/  UIMAD UR35, UR4, UR35, UR14 ;  /* 0x00000023042372a4 */ /* 0x000fe4000f8e020e */
[----:B------:R-:W-:Y:S02]  /*9db0*/  UIMAD UR34, UR5, UR34, UR13 ;  /* 0x00000022052272a4 */ /* 0x000fe4000f8e020d */
[----:B------:R-:W-:Y:S02]  /*9dc0*/  USHF.R.S32.HI UR4, URZ, 0x1f, UR35 ;  /* 0x0000001f3f047899 */ /* 0x000fe40008011423 */
[----:B------:R-:W-:Y:S02]  /*9dd0*/  UIMAD UR34, UR34, 0xc0, URZ ;  /* 0x000000c0222278a4 */ /* 0x000fe4000f8e023f */
[----:B------:R-:W-:-:S02]  /*9de0*/  UIMAD UR6, UR4, UR8, URZ ;  /* 0x00000008040672a4 */ /* 0x000fc4000f8e023f */
[----:B------:R-:W-:Y:S02]  /*9df0*/  UIMAD.WIDE.U32 UR4, UR35, UR8, URZ ;  /* 0x00000008230472a5 */ /* 0x000fe4000f8e003f */
[----:B------:R-:W-:Y:S01]  /*9e00*/  UIMAD UR6, UR35, UR9, UR6 ;  /* 0x00000009230672a4 */ /* 0x000fe2000f8e0206 */
[----:B------:R-:W-:Y:S01]  /*9e10*/  VIADD R77, R151, UR34 ;  /* 0x00000022974d7c36 */ /* 0x000fe20008000000 */
[----:B------:R-:W-:Y:S01]  /*9e20*/  ULDC UR7, c[0x0][0xa88] ;  /* 0x0002a20000077ab9 */ /* 0x000fe20000000800 */
        /* <DEDUP_REMOVED lines=24> */
[-C--:B----4-:R-:W-:Y:S01]  /*9fb0*/  FMUL.FTZ R11, R24, R12.reuse ;  /* 0x0000000c180b7220 */ /* 0x090fe20000410000 */
[-C--:B------:R-:W-:Y:S01]  /*9fc0*/  FMUL.FTZ R48, R53, R12.reuse ;  /* 0x0000000c35307220 */ /* 0x080fe20000410000 */
[-C--:B------:R-:W-:Y:S01]  /*9fd0*/  FMUL.FTZ R49, R52, R12.reuse ;  /* 0x0000000c34317220 */ /* 0x080fe20000410000 */
[----:B------:R-:W-:Y:S01]  /*9fe0*/  FMUL.FTZ R27, R30, R9 ;  /* 0x000000091e1b7220 */ /* 0x000fe20000410000 */
[-C--:B------:R-:W-:Y:S01]  /*9ff0*/  FMUL.FTZ R52, R57, R12.reuse ;  /* 0x0000000c39347220 */ /* 0x080fe20000410000 */
[----:B------:R-:W-:Y:S01]  /*a000*/  FMUL.FTZ R53, R56, R12 ;  /* 0x0000000c38357220 */ /* 0x000fe20000410000 */
[----:B---3--:R-:W-:-:S02]  /*a010*/  IMAD R24, R6, UR4, RZ ;  /* 0x0000000406187c24 */ /* 0x008fc4000f8e02ff */
        /* <DEDUP_REMOVED lines=13> */
[----:B------:R-:W-:-:S02]  /*a0f0*/  IMAD R54, R7, UR36, R24 ;  /* 0x0000002407367c24 */ /* 0x000fc4000f8e0218 */
[-C--:B------:R-:W-:Y:S01]  /*a100*/  FMUL.FTZ R26, R35, R9.reuse ;  /* 0x00000009231a7220 */ /* 0x080fe20000410000 */
[----:B------:R-:W-:Y:S01]  /*a110*/  FMUL.FTZ R31, R34, R9 ;  /* 0x00000009221f7220 */ /* 0x000fe20000410000 */
[----:B------:R-:W-:-:S04]  /*a120*/  IMAD.WIDE.U32 R24, R6, UR36, R4 ;  /* 0x0000002406187c25 */ /* 0x000fc8000f8e0004 */
        /* <DEDUP_REMOVED lines=8> */
[----:B------:R-:W-:Y:S01]  /*a1b0*/  FMUL.FTZ R55, R58, R9 ;  /* 0x000000093a377220 */ /* 0x000fe20000410000 */
[----:B------:R-:W-:Y:S01]  /*a1c0*/  F2FP.BF16.F32.PACK_AB R7, R12, R27 ;  /* 0x0000001b0c07723e */ /* 0x000fe200000010ff */
[----:B------:R-:W-:Y:S01]  /*a1d0*/  FMUL.FTZ R58, R63, R9 ;  /* 0x000000093f3a7220 */ /* 0x000fe20000410000 */
[----:B------:R-:W-:Y:S01]  /*a1e0*/  F2FP.BF16.F32.PACK_AB R8, R28, R29 ;  /* 0x0000001d1c08723e */ /* 0x000fe200000010ff */
[-C--:B------:R-:W-:Y:S01]  /*a1f0*/  FMUL.FTZ R59, R62, R9.reuse ;  /* 0x000000093e3b7220 */ /* 0x080fe20000410000 */
[----:B------:R-:W-:Y:S01]  /*a200*/  SHF.R.S32.HI R27, RZ, 0x1f, R77 ;  /* 0x0000001fff1b7819 */ /* 0x000fe2000001144d */
[-C--:B------:R-:W-:Y:S01]  /*a210*/  FMUL.FTZ R62, R67, R9.reuse ;  /* 0x00000009433e7220 */ /* 0x080fe20000410000 */
[----:B------:R-:W-:Y:S01]  /*a220*/  IADD3 R28, P1, R77, R24, RZ ;  /* 0x000000184d1c7210 */ /* 0x000fe20007f3e0ff */
[-C--:B------:R-:W-:Y:S01]  /*a230*/  FMUL.FTZ R63, R66, R9.reuse ;  /* 0x00000009423f7220 */ /* 0x080fe20000410000 */
[-C--:B------:R-:W-:Y:S01]  /*a240*/  FMUL.FTZ R66, R71, R9.reuse ;  /* 0x0000000947427220 */ /* 0x080fe20000410000 */
[----:B------:R-:W-:Y:S01]  /*a250*/  FMUL.FTZ R67, R70, R9 ;  /* 0x0000000946437220 */ /* 0x000fe20000410000 */
[----:B------:R-:W-:Y:S01]  /*a260*/  F2FP.BF16.F32.PACK_AB R5, R10, R13 ;  /* 0x0000000d0a05723e */ /* 0x000fe200000010ff */
[----:B------:R-:W-:Y:S01]  /*a270*/  ULDC.64 UR4, c[0x0][0xb40] ;  /* 0x0002d00000047ab9 */ /* 0x000fe20000000a00 */
[----:B------:R-:W-:Y:S01]  /*a280*/  F2FP.BF16.F32.PACK_AB R6, R14, R15 ;  /* 0x0000000f0e06723e */ /* 0x000fe200000010ff */
[----:B------:R-:W-:Y:S01]  /*a290*/  BAR.SYNC.DEFER_BLOCKING 0x1, 0x180 ;  /* 0x0046000000007b1d */ /* 0x000fe20000010000 */
[----:B------:R-:W-:-:S02]  /*a2a0*/  F2FP.BF16.F32.PACK_AB R9, R26, R31 ;  /* 0x0000001f1a09723e */ /* 0x000fc400000010ff */
[----:B------:R-:W-:Y:S02]  /*a2b0*/  F2FP.BF16.F32.PACK_AB R10, R32, R33 ;  /* 0x00000021200a723e */ /* 0x000fe400000010ff */
[----:B------:R-:W-:Y:S02]  /*a2c0*/  F2FP.BF16.F32.PACK_AB R11, R30, R35 ;  /* 0x000000231e0b723e */ /* 0x000fe400000010ff */
[----:B------:R-:W-:Y:S02]  /*a2d0*/  F2FP.BF16.F32.PACK_AB R12, R36, R37 ;  /* 0x00000025240c723e */ /* 0x000fe400000010ff */
[----:B------:R-:W-:Y:S02]  /*a2e0*/  F2FP.BF16.F32.PACK_AB R13, R34, R39 ;  /* 0x00000027220d723e */ /* 0x000fe400000010ff */
[----:B------:R-:W-:Y:S02]  /*a2f0*/  F2FP.BF16.F32.PACK_AB R14, R40, R41 ;  /* 0x00000029280e723e */ /* 0x000fe400000010ff */
[----:B------:R-:W-:-:S02]  /*a300*/  F2FP.BF16.F32.PACK_AB R15, R38, R43 ;  /* 0x0000002b260f723e */ /* 0x000fc400000010ff */
[----:B------:R-:W-:Y:S02]  /*a310*/  IADD3.X R29, R27, R25, R54, P1, !PT ;  /* 0x000000191b1d7210 */ /* 0x000fe40000ffe436 */
        /* <DEDUP_REMOVED lines=8> */
[----:B------:R-:W-:Y:S02]  /*a3a0*/  F2FP.BF16.F32.PACK_AB R60, R60, R61 ;  /* 0x0000003d3c3c723e */ /* 0x000fe400000010ff */
[----:B------:R-:W-:Y:S01]  /*a3b0*/  F2FP.BF16.F32.PACK_AB R54, R56, R57 ;  /* 0x000000393836723e */ /* 0x000fe200000010ff */
[----:B------:R-:W-:Y:S01]  /*a3c0*/  STSM.16.M88.4 [R72], R12 ;  /* 0x0000000c48007844 */ /* 0x000fe20000000200 */
[----:B------:R-:W-:Y:S02]  /*a3d0*/  F2FP.BF16.F32.PACK_AB R55, R58, R59 ;  /* 0x0000003b3a37723e */ /* 0x000fe400000010ff */
[----:B------:R-:W-:Y:S01]  /*a3e0*/  F2FP.BF16.F32.PACK_AB R61, R62, R63 ;  /* 0x0000003f3e3d723e */ /* 0x000fe200000010ff */
[----:B------:R-:W-:Y:S01]  /*a3f0*/  STSM.16.M88.4 [R0], R24 ;  /* 0x0000001800007844 */ /* 0x000fe20000000200 */
[----:B------:R-:W-:-:S02]  /*a400*/  F2FP.BF16.F32.PACK_AB R62, R64, R65 ;  /* 0x00000041403e723e */ /* 0x000fc400000010ff */
[----:B------:R-:W-:Y:S01]  /*a410*/  F2FP.BF16.F32.PACK_AB R63, R66, R67 ;  /* 0x00000043423f723e */ /* 0x000fe200000010ff */
[----:B------:R-:W-:Y:S01]  /*a420*/  STSM.16.M88.4 [R3], R52 ;  /* 0x0000003403007844 */ /* 0x000fe20000000200 */
[C---:B-1----:R-:W-:Y:S01]  /*a430*/  LEA R4, P1, R28.reuse, UR4, 0x2 ;  /* 0x000000041c047c11 */ /* 0x042fe2000f8210ff */
[----:B------:R-:W-:Y:S02]  /*a440*/  ULDC UR4, c[0x0][0xc] ;  /* 0x0000030000047ab9 */ /* 0x000fe40000000800 */
[----:B------:R-:W-:Y:S01]  /*a450*/  STSM.16.M88.4 [R21], R60 ;  /* 0x0000003c15007844 */ /* 0x000fe20000000200 */
[----:B------:R-:W-:Y:S01]  /*a460*/  LEA.HI.X R5, R28, UR5, R29, 0x2, P1 ;  /* 0x000000051c057c11 */ /* 0x000fe200088f141d */
[----:B------:R-:W-:Y:S01]  /*a470*/  UIADD3 UR10, UR4, UR10, URZ ;  /* 0x0000000a040a7290 */ /* 0x000fe2000fffe03f */
[----:B------:R-:W-:Y:S01]  /*a480*/  @!PT LDS RZ, [RZ] ;  /* 0x00000000fffff984 */ /* 0x000fe20000000800 */
[----:B------:R-:W-:Y:S01]  /*a490*/  @!PT LDS RZ, [RZ] ;  /* 0x00000000fffff984 */ /* 0x000fe20000000800 */
[----:B------:R-:W-:Y:S01]  /*a4a0*/  @!PT LDS RZ, [RZ] ;  /* 0x00000000fffff984 */ /* 0x000fe20000000800 */
[----:B------:R-:W-:Y:S01]  /*a4b0*/  @!PT LDS RZ, [RZ] ;  /* 0x00000000fffff984 */ /* 0x000fe20000000800 */
[----:B------:R1:W-:Y:S06]  /*a4c0*/  MEMBAR.ALL.CTA ;  /* 0x0000000000007992 */ /* 0x0003ec0000008000 */
[----:B-1----:R-:W1:Y:S04]  /*a4d0*/  FENCE.VIEW.ASYNC.S ;  /* 0x00000000000073c6 */ /* 0x002e680000000000 */
[----:B-1----:R-:W1:Y:S01]  /*a4e0*/  SHFL.IDX PT, R6, R150, RZ, 0x1f ;  /* 0x00001fff96067589 */ /* 0x002e6200000e0000 */
        /* <DEDUP_REMOVED lines=32> */
.L_x_8281:
[----:B------:R-:W-:Y:S05]  /*a6f0*/  BSYNC B0 ;  /* 0x0000000000007941 */ /* 0x000fea0003800000 */
.L_x_8280:
[----:B------:R-:W1:Y:S01]  /*a700*/  LDC R0, c[0x0][0xda4] ;  /* 0x00036900ff007b82 */ /* 0x000e620000000800 */
[----:B------:R-:W-:Y:S01]  /*a710*/  R2UR UR5, R144 ;  /* 0x00000000900572ca */ /* 0x000fe200000e0000 */
[----:B------:R-:W-:Y:S01]  /*a720*/  UIADD3 UR38, UR38, 0x1, URZ ;  /* 0x0000000126267890 */ /* 0x000fe2000fffe03f */
[----:B------:R-:W-:-:S03]  /*a730*/  IADD3 R145, R145, 0x1, RZ ;  /* 0x0000000191917810 */ /* 0x000fc60007ffe0ff */
[----:B------:R-:W-:-:S04]  /*a740*/  UISETP.NE.AND UP0, UPT, UR38, 0x2, UPT ;  /* 0x000000022600788c */ /* 0x000fc8000bf05270 */
[----:B------:R-:W-:Y:S02]  /*a750*/  USEL UR4, URZ, 0x1, UP0 ;  /* 0x000000013f047887 */ /* 0x000fe40008000000 */
[----:B------:R-:W-:Y:S02]  /*a760*/  USEL UR38, UR38, URZ, UP0 ;  /* 0x0000003f26267287 */ /* 0x000fe40008000000 */
[----:B------:R-:W-:Y:S01]  /*a770*/  ULOP3.LUT UR60, UR60, UR4, URZ, 0x3c, !UPT ;  /* 0x000000043c3c7292 */ /* 0x000fe2000f8e3c3f */
[----:B-1----:R-:W-:-:S13]  /*a780*/  ISETP.LE.AND P0, PT, R0, UR5, PT ;  /* 0x0000000500007c0c */ /* 0x002fda000bf03270 */
[----:B------:R-:W-:Y:S05]  /*a790*/  @!P0 BRA `(.L_x_8282) ;  /* 0xffffff6400b88947 */ /* 0x000fea000383ffff */
[----:B------:R-:W-:Y:S05]  /*a7a0*/  EXIT ;  /* 0x000000000000794d */ /* 0x000fea0003800000 */
.L_x_8258:
[----:B------:R-:W-:-:S08]  /*a7b0*/  NOP ;  /* 0x0000000000007918 */ /* 0x000fd00000000000 */
[----:B---3--:R-:W1:-:S00]  /*a7c0*/  USETMAXREG.DEALLOC.CTAPOOL 0x20 ;  /* 0x00000020000079c8 */ /* 0x008e4000080e0500 */
[----:B-1----:R-:W-:-:S06]  /*a7d0*/  LOP3.LUT R0, R0, 0x3, RZ, 0xc0, !PT ;  /* 0x0000000300007812 */ /* 0x002fcc00078ec0ff */
[----:B------:R-:W1:Y:S02]  /*a7e0*/  SHFL.IDX PT, R0, R0, RZ, 0x1f ;  /* 0x00001fff00007589 */ /* 0x000e6400000e0000 */
[----:B-1----:R-:W-:-:S13]  /*a7f0*/  ISETP.NE.AND P0, PT, R0, RZ, PT ;  /* 0x000000ff0000720c */ /* 0x002fda0003f05270 */
[----:B------:R-:W-:Y:S05]  /*a800*/  @P0 EXIT ;  /* 0x000000000000094d */ /* 0x000fea0003800000 */
[----:B------:R-:W1:Y:S01]  /*a810*/  S2UR UR4, SR_CTAID.X ;  /* 0x00000000000479c3 */ /* 0x000e620000002500 */
[----:B------:R-:W-:Y:S02]  /*a820*/  IMAD.MOV.U32 R16, RZ, RZ, RZ ;  /* 0x000000ffff107224 */ /* 0x000fe400078e00ff */
[----:B------:R-:W-:Y:S02]  /*a830*/  IMAD.MOV.U32 R29, RZ, RZ, 0x1 ;  /* 0x00000001ff1d7424 */ /* 0x000fe400078e00ff */
[----:B------:R-:W-:-:S03]  /*a840*/  IMAD.MOV.U32 R17, RZ, RZ, 0x1 ;  /* 0x00000001ff117424 */ /* 0x000fc600078e00ff */
[----:B------:R-:W1:Y:S02]  /*a850*/  LDC R0, c[0x0][0xda4] ;  /* 0x00036900ff007b82 */ /* 0x000e640000000800 */
[----:B-1----:R-:W-:-:S13]  /*a860*/  ISETP.LE.AND P0, PT, R0, UR4, PT ;  /* 0x0000000400007c0c */ /* 0x002fda000bf03270 */
[----:B------:R-:W-:Y:S05]  /*a870*/  @P0 BRA `(.L_x_8283) ;  /* 0x0000002800640947 */ /* 0x000fea0003800000 */
[----:B------:R-:W1:Y:S01]  /*a880*/  S2R R2, SR_TID.X ;  /* 0x0000000000027919 */ /* 0x000e620000002100 */
[----:B------:R-:W-:Y:S01]  /*a890*/  MOV R26, UR4 ;  /* 0x00000004001a7c02 */ /* 0x000fe20008000f00 */
[----:B------:R-:W-:Y:S01]  /*a8a0*/  IMAD.MOV.U32 R16, RZ, RZ, RZ ;  /* 0x000000ffff107224 */ /* 0x000fe200078e00ff */
[----:B------:R-:W-:Y:S01]  /*a8b0*/  ULDC.64 UR36, c[0x0][0x198] ;  /* 0x0000660000247ab9 */ /* 0x000fe20000000a00 */
[----:B------:R-:W-:Y:S01]  /*a8c0*/  IMAD.MOV.U32 R17, RZ, RZ, 0x1 ;  /* 0x00000001ff117424 */ /* 0x000fe200078e00ff */
[----:B------:R-:W-:Y:S01]  /*a8d0*/  ULDC UR38, c[0x0][0xc] ;  /* 0x0000030000267ab9 */ /* 0x000fe20000000800 */
[----:B------:R-:W-:Y:S01]  /*a8e0*/  IMAD.MOV.U32 R29, RZ, RZ, RZ ;  /* 0x000000ffff1d7224 */ /* 0x000fe200078e00ff */
[----:B-1----:R-:W-:-:S07]  /*a8f0*/  LOP3.LUT R27, R2, 0x1f, RZ, 0xc0, !PT ;  /* 0x0000001f021b7812 */ /* 0x002fce00078ec0ff */
.L_x_8327:
[----:B-1----:R-:W1:Y:S01]  /*a900*/  LDC R0, c[0x0][0xda8] ;  /* 0x00036a00ff007b82 */ /* 0x002e620000000800 */
[----:B--2---:R-:W2:Y:S01]  /*a910*/  S2R R6, SR_CgaCtaId ;  /* 0x0000000000067919 */ /* 0x004ea20000008800 */
[----:B------:R-:W-:Y:S05]  /*a920*/  YIELD ;  /* 0x0000000000007946 */ /* 0x000fea0003800000 */
[----:B------:R-:W-:Y:S01]  /*a930*/  ULDC.64 UR4, c[0x0][0x3f8] ;  /* 0x0000fe0000047ab9 */ /* 0x000fe20000000a00 */
[----:B------:R-:W3:Y:S01]  /*a940*/  LDC R4, c[0x0][0xdb4] ;  /* 0x00036d00ff047b82 */ /* 0x000ee20000000800 */
[----:B------:R-:W-:Y:S01]  /*a950*/  MOV R25, R26 ;  /* 0x0000001a00197202 */ /* 0x000fe20000000f00 */
[----:B------:R-:W-:Y:S01]  /*a960*/  UISETP.NE.U32.AND UP0, UPT, UR4, URZ, UPT ;  /* 0x0000003f0400728c */ /* 0x000fe2000bf05070 */
[----:B------:R-:W-:-:S02]  /*a970*/  MOV R23, 0x400 ;  /* 0x0000040000177802 */ /* 0x000fc40000000f00 */
[----:B------:R-:W-:Y:S01]  /*a980*/  ULDC UR4, c[0x0][0x404] ;  /* 0x0001010000047ab9 */ /* 0x000fe20000000800 */
[----:B------:R-:W-:Y:S02]  /*a990*/  UISETP.NE.AND.EX UP0, UPT, UR5, URZ, UPT, UP0 ;  /* 0x0000003f0500728c */ /* 0x000fe4000bf05300 */
[----:B------:R-:W4:Y:S02]  /*a9a0*/  LDC R28, c[0x0][0x2e0] ;  /* 0x0000b800ff1c7b82 */ /* 0x000f240000000800 */
[----:B------:R-:W-:Y:S01]  /*a9b0*/  USEL UR4, UR4, 0x1, UP0 ;  /* 0x0000000104047887 */ /* 0x000fe20008000000 */
[----:B-1----:R-:W-:Y:S02]  /*a9c0*/  ISETP.NE.AND P0, PT, R0, 0x1, PT ;  /* 0x000000010000780c */ /* 0x002fe40003f05270 */
[----:B---3--:R-:W-:Y:S02]  /*a9d0*/  ISETP.NE.AND P1, PT, R4, 0x1, PT ;  /* 0x000000010400780c */ /* 0x008fe40003f25270 */
[----:B--2---:R-:W-:-:S09]  /*a9e0*/  LEA R23, R6, R23, 0x18 ;  /* 0x0000001706177211 */ /* 0x004fd200078ec0ff */
[----:B------:R-:W1:Y:S01]  /*a9f0*/  @P0 LDC R5, c[0x0][0xdac] ;  /* 0x00036b00ff050b82 */ /* 0x000e620000000800 */
[----:B----4-:R-:W-:-:S07]  /*aa00*/  IMAD R28, R28, UR4, RZ ;  /* 0x000000041c1c7c24 */ /* 0x010fce000f8e02ff */
[----:B------:R-:W2:Y:S08]  /*aa10*/  @P0 LDC R7, c[0x0][0xdb0] ;  /* 0x00036c00ff070b82 */ /* 0x000eb00000000800 */
[----:B------:R-:W3:Y:S01]  /*aa20*/  @P1 LDC.64 R2, c[0x0][0xdb8] ;  /* 0x00036e00ff021b82 */ /* 0x000ee20000000a00 */
[----:B-1----:R-:W-:-:S05]  /*aa30*/  @P0 IMAD.HI.U32 R0, R26, R5, RZ ;  /* 0x000000051a000227 */ /* 0x002fca00078e00ff */
[----:B--2---:R-:W-:Y:S01]  /*aa40*/  @P0 SHF.R.U32.HI R25, RZ, R7, R0 ;  /* 0x00000007ff190219 */ /* 0x004fe20000011600 */
[----:B------:R-:W-:-:S04]  /*aa50*/  VIADD R0, R28, 0x8f ;  /* 0x0000008f1c007836 */ /* 0x000fc80000000000 */
[----:B------:R-:W-:Y:S02]  /*aa60*/  IMAD.MOV.U32 R19, RZ, RZ, R25 ;  /* 0x000000ffff137224 */ /* 0x000fe400078e0019 */
[----:B------:R-:W-:-:S04]  /*aa70*/  IMAD.HI R0, R0, 0x38e38e39, RZ ;  /* 0x38e38e3900007827 */ /* 0x000fc800078e02ff */
[----:B---3--:R-:W-:-:S05]  /*aa80*/  @P1 IMAD.HI.U32 R2, R25, R2, RZ ;  /* 0x0000000219021227 */ /* 0x008fca00078e00ff */
[----:B------:R-:W-:Y:S01]  /*aa90*/  @P1 SHF.R.U32.HI R19, RZ, R3, R2 ;  /* 0x00000003ff131219 */ /* 0x000fe20000011602 */
[----:B------:R-:W-:Y:S01]  /*aaa0*/  VIADD R2, R23, 0x16a00 ;  /* 0x00016a0017027836 */ /* 0x000fe20000000000 */
[----:B------:R-:W-:Y:S02]  /*aab0*/  SHF.R.U32.HI R3, RZ, 0x1f, R0 ;  /* 0x0000001fff037819 */ /* 0x000fe40000011600 */
[----:B------:R-:W-:Y:S02]  /*aac0*/  IADD3 R22, -R19, RZ, RZ ;  /* 0x000000ff13167210 */ /* 0x000fe40007ffe1ff */
[----:B------:R-:W-:Y:S02]  /*aad0*/  LOP3.LUT P0, RZ, R2, 0x1bf, RZ, 0xc0, !PT ;  /* 0x000001bf02ff7812 */ /* 0x000fe4000780c0ff */
[----:B------:R-:W-:Y:S01]  /*aae0*/  LEA.HI.SX32 R24, R0, R3, 0x1b ;  /* 0x0000000300187211 */ /* 0x000fe200078fdaff */
[----:B------:R-:W-:-:S10]  /*aaf0*/  IMAD R22, R4, R22, R25 ;  /* 0x0000001604167224 */ /* 0x000fd400078e0219 */
[----:B------:R-:W-:Y:S05]  /*ab00*/  @!P0 BRA `(.L_x_8284) ;  /* 0x0000000000408947 */ /* 0x000fea0003800000 */
        /* <DEDUP_REMOVED lines=16> */
.L_x_8284:
        /* <DEDUP_REMOVED lines=19> */
.L_x_8286:
        /* <DEDUP_REMOVED lines=16> */
.L_x_8285:
[----:B------:R-:W-:Y:S01]  /*ae40*/  ULDC.64 UR4, c[0x0][0x9f8] ;  /* 0x00027e0000047ab9 */ /* 0x000fe20000000a00 */
[----:B------:R-:W1:Y:S01]  /*ae50*/  LDC R0, c[0x0][0x428] ;  /* 0x00010a00ff007b82 */ /* 0x000e620000000800 */
[----:B------:R-:W-:Y:S01]  /*ae60*/  ISETP.NE.U32.AND P0, PT, RZ, UR4, PT ;  /* 0x00000004ff007c0c */ /* 0x000fe2000bf05070 */
[----:B------:R-:W-:Y:S01]  /*ae70*/  IMAD.MOV.U32 R6, RZ, RZ, R19 ;  /* 0x000000ffff067224 */ /* 0x000fe200078e0013 */
[----:B------:R-:W-:Y:S01]  /*ae80*/  ULDC.64 UR6, c[0x0][0x208] ;  /* 0x0000820000067ab9 */ /* 0x000fe20000000a00 */
[----:B------:R-:W-:Y:S01]  /*ae90*/  ISETP.NE.AND P1, PT, R27, RZ, PT ;  /* 0x000000ff1b00720c */ /* 0x000fe20003f25270 */
[----:B------:R-:W-:Y:S01]  /*aea0*/  IMAD.MOV R9, RZ, RZ, -R25 ;  /* 0x000000ffff097224 */ /* 0x000fe200078e0a19 */
[----:B------:R-:W-:Y:S01]  /*aeb0*/  ISETP.NE.AND.EX P0, PT, RZ, UR5, PT, P0 ;  /* 0x00000005ff007c0c */ /* 0x000fe2000bf05300 */
[----:B------:R-:W-:-:S12]  /*aec0*/  ULDC UR4, c[0x0][0xda8] ;  /* 0x00036a0000047ab9 */ /* 0x000fd80000000800 */
[----:B------:R-:W2:Y:S02]  /*aed0*/  @P0 LDC.64 R2, c[0x0][0x9f8] ;  /* 0x00027e00ff020b82 */ /* 0x000ea40000000a00 */
[----:B--2---:R-:W-:-:S05]  /*aee0*/  @P0 IMAD.WIDE R2, R19, 0x4, R2 ;  /* 0x0000000413020825 */ /* 0x004fca00078e0202 */
[----:B------:R2:W5:Y:S01]  /*aef0*/  @P0 LDG.E R6, desc[UR6][R2.64] ;  /* 0x0000000602060981 */ /* 0x000562000c1e1900 */
[----:B-1----:R-:W-:Y:S01]  /*af00*/  ISETP.NE.AND P0, PT, R0, 0x1, PT ;  /* 0x000000010000780c */ /* 0x002fe20003f05270 */
[----:B------:R-:W-:Y:S01]  /*af10*/  VOTEU.ALL UP1, P1 ;  /* 0x00000000003f7886 */ /* 0x000fe20000820000 */
[----:B------:R-:W-:Y:S01]  /*af20*/  IMAD R9, R9, UR4, R26 ;  /* 0x0000000409097c24 */ /* 0x000fe2000f8e021a */
[----:B------:R-:W-:Y:S02]  /*af30*/  MOV R0, R22 ;  /* 0x0000001600007202 */ /* 0x000fe40000000f00 */
[----:B------:R-:W-:Y:S01]  /*af40*/  PLOP3.LUT P2, PT, P1, PT, PT, 0x8, 0x0 ;  /* 0x000000000000781c */ /* 0x000fe20000f4e170 */
[----:B------:R-:W-:Y:S01]  /*af50*/  @!UP1 UIADD3 UR8, UP0, UR36, 0x270, URZ ;  /* 0x0000027024089890 */ /* 0x000fe2000ff1e03f */
[----:B------:R-:W-:-:S03]  /*af60*/  IMAD R9, R9, 0xc0, RZ ;  /* 0x000000c009097824 */ /* 0x000fc600078e02ff */
[----:B------:R-:W-:-:S03]  /*af70*/  @!UP1 UIADD3.X UR9, URZ, UR37, URZ, UP0, !UPT ;  /* 0x000000253f099290 */ /* 0x000fc600087fe43f */
[----:B------:R-:W1:Y:S01]  /*af80*/  @P0 LDC R5, c[0x0][0x42c] ;  /* 0x00010b00ff050b82 */ /* 0x000e620000000800 */
[----:B------:R-:W-:-:S07]  /*af90*/  VOTEU.ALL UP0, P1 ;  /* 0x00000000003f7886 */ /* 0x000fce0000800000 */
[----:B------:R-:W3:Y:S01]  /*afa0*/  @P0 LDC R7, c[0x0][0x430] ;  /* 0x00010c00ff070b82 */ /* 0x000ee20000000800 */
[----:B-1----:R-:W-:-:S05]  /*afb0*/  @P0 IMAD.HI.U32 R4, R22, R5, RZ ;  /* 0x0000000516040227 */ /* 0x002fca00078e00ff */
[----:B--23--:R-:W-:-:S07]  /*afc0*/  @P0 SHF.R.U32.HI R0, RZ, R7, R4 ;  /* 0x00000007ff000219 */ /* 0x00cfce0000011604 */
.L_x_8287:
        /* <DEDUP_REMOVED lines=13> */
.L_x_8288:
        /* <DEDUP_REMOVED lines=12> */
.L_x_8289:
        /* <DEDUP_REMOVED lines=15> */
.L_x_8343:
[----:B------:R-:W-:Y:S01]  /*b250*/  UMOV UR4, 0xffffffff ;  /* 0xffffffff00047882 */ /* 0x000fe20000000000 */
[----:B------:R-:W-:Y:S01]  /*b260*/  SHF.R.S32.HI R8, RZ, 0x1f, R6 ;  /* 0x0000001fff087819 */ /* 0x000fe20000011406 */
[----:B------:R-:W-:Y:S01]  /*b270*/  VIADD R10, R24, 0xffffffff ;  /* 0xffffffff180a7836 */ /* 0x000fe20000000000 */
[----:B------:R-:W-:Y:S06]  /*b280*/  BRA.DIV UR4, `(.L_x_8291) ;  /* 0x00000026045c7947 */ /* 0x000fec000b800000 */
[----:B------:R-:W-:-:S13]  /*b290*/  ELECT P6, URZ, PT ;  /* 0x00000000003f782f */ /* 0x000fda00038c0000 */
.L_x_8346:
[----:B------:R-:W-:Y:S05]  /*b2a0*/  @!P6 BRA `(.L_x_8292) ;  /* 0x0000000000f8e947 */ /* 0x000fea0003800000 */
[----:B------:R-:W-:Y:S01]  /*b2b0*/  MOV R18, R10 ;  /* 0x0000000a00127202 */ /* 0x000fe20000000f00 */
[----:B------:R-:W-:Y:S01]  /*b2c0*/  IMAD.MOV.U32 R7, RZ, RZ, R6 ;  /* 0x000000ffff077224 */ /* 0x000fe200078e0006 */
        /* <DEDUP_REMOVED lines=18> */
[----:B------:R-:W-:-:S04]  /*b3f0*/  IMAD.MOV R5, RZ, RZ, -R11 ;  /* 0x000000ffff057224 */ /* 0x000fc800078e0a0b */
[----:B------:R-:W-:-:S07]  /*b400*/  IMAD R18, R18, R5, R10 ;  /* 0x0000000512127224 */ /* 0x000fce00078e020a */
.L_x_8293:
[----:B------:R-:W2:Y:S01]  /*b410*/  S2R R4, SR_TID.X ;  /* 0x0000000000047919 */ /* 0x000ea20000002100 */
[----:B------:R-:W-:Y:S02]  /*b420*/  LEA R5, R16, R23, 0x3 ;  /* 0x0000001710057211 */ /* 0x000fe400078e18ff */
[----:B--2---:R-:W-:Y:S02]  /*b430*/  LOP3.LUT R11, R4, 0x7f, RZ, 0xc0, !PT ;  /* 0x0000007f040b7812 */ /* 0x004fe400078ec0ff */
[----:B------:R-:W-:Y:S02]  /*b440*/  SHF.L.U32 R4, R17, 0x1f, RZ ;  /* 0x0000001f11047819 */ /* 0x000fe400000006ff */
[----:B------:R-:W-:Y:S02]  /*b450*/  ISETP.NE.AND P2, PT, R11, RZ, PT ;  /* 0x000000ff0b00720c */ /* 0x000fe40003f45270 */
[----:B------:R-:W2:Y:S02]  /*b460*/  SYNCS.PHASECHK.TRANS64.TRYWAIT P1, [R5+URZ+0x31c40], R4 ;  /* 0x031c4004050075a7 */ /* 0x000ea4000802017f */
[----:B--2---:R-:W-:Y:S09]  /*b470*/  @!P1 BRA `(.L_x_8294) ;  /* 0x0000002400009947 */ /* 0x004ff20003800000 */
.L_x_8347:
[----:B------:R-:W-:Y:S05]  /*b480*/  @P2 BRA `(.L_x_8295) ;  /* 0x0000000000142947 */ /* 0x000fea0003800000 */
[----:B------:R-:W-:Y:S01]  /*b490*/  ISETP.NE.AND P1, PT, R27, RZ, PT ;  /* 0x000000ff1b00720c */ /* 0x000fe20003f25270 */
[----:B--2---:R-:W-:-:S04]  /*b4a0*/  IMAD.MOV.U32 R4, RZ, RZ, 0x6c00 ;  /* 0x00006c00ff047424 */ /* 0x004fc800078e00ff */
[----:B------:R3:W-:Y:S08]  /*b4b0*/  SYNCS.ARRIVE.TRANS64 RZ, [R5+URZ+0x31c30], R4 ;  /* 0x031c300405ff79a7 */ /* 0x0007f0000800003f */
[----:B------:R-:W-:Y:S05]  /*b4c0*/  @!P1 BRA `(.L_x_8295) ;  /* 0x0000000000049947 */ /* 0x000fea0003800000 */
[----:B------:R-:W-:Y:S01]  /*b4d0*/  BPT.TRAP 0x1 ;  /* 0x000000040000795c */ /* 0x000fe20000300000 */
.L_x_8295:
[----:B--23--:R-:W-:Y:S01]  /*b4e0*/  IMAD R4, R16, 0x6c00, R23 ;  /* 0x00006c0010047824 */ /* 0x00cfe200078e0217 */
        /* <DEDUP_REMOVED lines=26> */
.L_x_8292:
[----:B------:R-:W-:Y:S05]  /*b690*/  WARPSYNC.ALL ;  /* 0x0000000000007948 */ /* 0x000fea0003800000 */
[----:B------:R-:W-:Y:S01]  /*b6a0*/  BAR.SYNC.DEFER_BLOCKING 0x8, 0x1a0 ;  /* 0x0206800000007b1d */ /* 0x000fe20000010000 */
[----:B------:R-:W-:Y:S02]  /*b6b0*/  R2UR UR24, R23 ;  /* 0x00000000171872ca */ /* 0x000fe400000e0000 */
        /* <DEDUP_REMOVED lines=12> */
[----:B------:R-:W-:Y:S01]  /*b780*/  UIADD3 UR8, UR24, 0xda00, URZ ;  /* 0x0000da0018087890 */ /* 0x000fe2000fffe03f */
[----:B------:R-:W-:Y:S01]  /*b790*/  @P1 IMAD.MOV.U32 R4, RZ, RZ, 0x9000 ;  /* 0x00009000ff041424 */ /* 0x000fe200078e00ff */
[----:B------:R-:W-:Y:S01]  /*b7a0*/  UIADD3 UR9, UR24, 0x31c00, URZ ;  /* 0x00031c0018097890 */ /* 0x000fe2000fffe03f */
[----:B------:R-:W-:Y:S01]  /*b7b0*/  @P1 R2UR UR19, R9 ;  /* 0x00000000091312ca */ /* 0x000fe200000e0000 */
[----:B------:R-:W-:Y:S01]  /*b7c0*/  UIADD3 UR16, UR24, 0x10a00, URZ ;  /* 0x00010a0018107890 */ /* 0x000fe2000fffe03f */
[----:B------:R-:W-:Y:S01]  /*b7d0*/  BSSY B0, `(.L_x_8296) ;  /* 0x0000014000007945 */ /* 0x000fe20003800000 */
[----:B------:R-:W-:Y:S01]  /*b7e0*/  UMOV UR15, 0x12f00000 ;  /* 0x12f00000000f7882 */ /* 0x000fe20000000000 */
[----:B------:R-:W-:Y:S01]  /*b7f0*/  UMOV UR18, 0x20 ;  /* 0x0000002000127882 */ /* 0x000fe20000000000 */
[----:B------:R-:W-:Y:S01]  /*b800*/  UMOV UR22, 0x0 ;  /* 0x0000000000167882 */ /* 0x000fe20000000000 */
[----:B------:R-:W-:Y:S01]  /*b810*/  UMOV UR17, UR9 ;  /* 0x0000000900117c82 */ /* 0x000fe20008000000 */
[----:B------:R2:W-:Y:S01]  /*b820*/  @P1 SYNCS.ARRIVE.TRANS64 RZ, [R23+URZ+0x31c00], R4 ;  /* 0x031c000417ff19a7 */ /* 0x0005e2000800003f */
[----:B------:R3:W-:Y:S01]  /*b830*/  UTMALDG.4D [UR8], [UR4], desc[UR6] ;  /* 0x00000608040075b4 */ /* 0x0007e20008019000 */
[----:B------:R-:W-:Y:S01]  /*b840*/  UMOV UR23, 0x12f00000 ;  /* 0x12f0000000177882 */ /* 0x000fe20000000000 */
[----:B------:R-:W-:-:S03]  /*b850*/  ISETP.GE.AND P2, PT, R28, 0x91, PT ;  /* 0x000000911c00780c */ /* 0x000fc60003f46270 */
[----:B------:R4:W-:Y:S01]  /*b860*/  UTMALDG.4D [UR16], [UR4], desc[UR14] ;  /* 0x00000e10040075b4 */ /* 0x0009e20008019000 */
[----:B--2---:R-:W-:-:S04]  /*b870*/  LOP3.LUT R4, R29, 0x1, RZ, 0xc, !PT ;  /* 0x000000011d047812 */ /* 0x004fc800078e0cff */
[----:B------:R-:W-:Y:S02]  /*b880*/  SHF.L.U32 R4, R4, 0x1f, RZ ;  /* 0x0000001f04047819 */ /* 0x000fe400000006ff */
[----:B---3--:R-:W-:Y:S01]  /*b890*/  @P1 R2UR UR13, R19 ;  /* 0x00000000130d12ca */ /* 0x008fe200000e0000 */
[----:B------:R-:W-:Y:S01]  /*b8a0*/  UIADD3 UR8, UR24, 0x13a00, URZ ;  /* 0x00013a0018087890 */ /* 0x000fe2000fffe03f */
[----:B------:R-:W-:Y:S01]  /*b8b0*/  @P1 R2UR UR12, R22 ;  /* 0x00000000160c12ca */ /* 0x000fe200000e0000 */
[----:B------:R-:W-:Y:S01]  /*b8c0*/  UMOV UR10, 0x40 ;  /* 0x00000040000a7882 */ /* 0x000fe20000000000 */
[----:B------:R-:W-:-:S13]  /*b8d0*/  @P1 R2UR UR11, R9 ;  /* 0x00000000090b12ca */ /* 0x000fda00000e0000 */
[----:B------:R4:W-:Y:S01]  /*b8e0*/  UTMALDG.4D [UR8], [UR4], desc[UR22] ;  /* 0x00001608040075b4 */ /* 0x0009e20008019000 */
[----:B------:R-:W2:Y:S02]  /*b8f0*/  SYNCS.PHASECHK.TRANS64.TRYWAIT P1, [R23+URZ+0x31c20], R4 ;  /* 0x031c2004170075a7 */ /* 0x000ea4000802017f */
[----:B--2-4-:R-:W-:Y:S05]  /*b900*/  @!P1 BRA `(.L_x_8297) ;  /* 0x0000001c00f09947 */ /* 0x014fea0003800000 */
.L_x_8348:
[----:B------:R-:W-:Y:S05]  /*b910*/  BSYNC B0 ;  /* 0x0000000000007941 */ /* 0x000fea0003800000 */
.L_x_8296:
[----:B------:R-:W-:Y:S05]  /*b920*/  @!P2 BRA `(.L_x_8298) ;  /* 0x000000140060a947 */ /* 0x000fea0003800000 */
[----:B--2---:R-:W-:Y:S01]  /*b930*/  IMAD.MOV.U32 R4, RZ, RZ, 0x1 ;  /* 0x00000001ff047424 */ /* 0x004fe200078e00ff */
[C---:B------:R-:W-:Y:S02]  /*b940*/  IADD3 R11, -R24.reuse, RZ, RZ ;  /* 0x000000ff180b7210 */ /* 0x040fe40007ffe1ff */
[----:B------:R-:W-:Y:S02]  /*b950*/  IADD3 R9, R24, -0x2, RZ ;  /* 0xfffffffe18097810 */ /* 0x000fe40007ffe0ff */
[----:B------:R-:W-:-:S05]  /*b960*/  VIADDMNMX R11, R11, R4, 0xffffffff, !PT ;  /* 0xffffffff0b0b7446 */ /* 0x000fca0007800104 */
[----:B------:R-:W-:-:S05]  /*b970*/  IMAD.IADD R4, R24, 0x1, R11 ;  /* 0x0000000118047824 */ /* 0x000fca00078e020b */
[----:B------:R-:W-:-:S04]  /*b980*/  LOP3.LUT R4, R4, 0x1, RZ, 0xc0, !PT ;  /* 0x0000000104047812 */ /* 0x000fc800078ec0ff */
[----:B------:R-:W-:-:S13]  /*b990*/  ISETP.NE.U32.AND P1, PT, R4, 0x1, PT ;  /* 0x000000010400780c */ /* 0x000fda0003f25070 */
[----:B------:R-:W-:Y:S05]  /*b9a0*/  @P1 BRA `(.L_x_8299) ;  /* 0x0000000400b81947 */ /* 0x000fea0003800000 */
[----:B-1----:R-:W-:Y:S01]  /*b9b0*/  VIADD R12, R16, 0x1 ;  /* 0x00000001100c7836 */ /* 0x002fe20000000000 */
        /* <DEDUP_REMOVED lines=26> */
.L_x_8302:
[----:B-1----:R-:W1:Y:S01]  /*bb60*/  S2R R2, SR_TID.X ;  /* 0x0000000000027919 */ /* 0x002e620000002100 */
[----:B------:R-:W-:Y:S02]  /*bb70*/  LEA R3, R12, R23, 0x3 ;  /* 0x000000170c037211 */ /* 0x000fe400078e18ff */
[----:B-1----:R-:W-:Y:S02]  /*bb80*/  LOP3.LUT R5, R2, 0x7f, RZ, 0xc0, !PT ;  /* 0x0000007f02057812 */ /* 0x002fe400078ec0ff */
[----:B------:R-:W-:Y:S02]  /*bb90*/  SHF.L.U32 R2, R13, 0x1f, RZ ;  /* 0x0000001f0d027819 */ /* 0x000fe400000006ff */
[----:B------:R-:W-:Y:S02]  /*bba0*/  ISETP.NE.AND P1, PT, R5, RZ, PT ;  /* 0x000000ff0500720c */ /* 0x000fe40003f25270 */
[----:B------:R-:W1:Y:S02]  /*bbb0*/  SYNCS.PHASECHK.TRANS64.TRYWAIT P2, [R3+URZ+0x31c40], R2 ;  /* 0x031c4002030075a7 */ /* 0x000e64000804017f */
[----:B-1----:R-:W-:Y:S09]  /*bbc0*/  @!P2 BRA `(.L_x_8303) ;  /* 0x0000001c0054a947 */ /* 0x002ff20003800000 */
.L_x_8349:
[----:B------:R-:W-:Y:S05]  /*bbd0*/  @P1 BRA `(.L_x_8304) ;  /* 0x0000000000141947 */ /* 0x000fea0003800000 */
[----:B------:R-:W-:Y:S01]  /*bbe0*/  ISETP.NE.AND P2, PT, R27, RZ, PT ;  /* 0x000000ff1b00720c */ /* 0x000fe20003f45270 */
[----:B-1----:R-:W-:-:S04]  /*bbf0*/  IMAD.MOV.U32 R2, RZ, RZ, 0x6c00 ;  /* 0x00006c00ff027424 */ /* 0x002fc800078e00ff */
[----:B------:R2:W-:Y:S08]  /*bc00*/  SYNCS.ARRIVE.TRANS64 RZ, [R3+URZ+0x31c30], R2 ;  /* 0x031c300203ff79a7 */ /* 0x0005f0000800003f */
[----:B------:R-:W-:Y:S05]  /*bc10*/  @!P2 BRA `(.L_x_8304) ;  /* 0x000000000004a947 */ /* 0x000fea0003800000 */
[----:B------:R-:W-:Y:S01]  /*bc20*/  BPT.TRAP 0x1 ;  /* 0x000000040000795c */ /* 0x000fe20000300000 */
.L_x_8304:
[----:B-12---:R-:W-:Y:S01]  /*bc30*/  IMAD R2, R12, 0x6c00, R23 ;  /* 0x00006c000c027824 */ /* 0x006fe200078e0217 */
        /* <DEDUP_REMOVED lines=29> */
.L_x_8350:
[----:B------:R-:W-:Y:S05]  /*be10*/  @P1 BRA `(.L_x_8306) ;  /* 0x0000000000181947 */ /* 0x000fea0003800000 */
[----:B------:R-:W-:Y:S01]  /*be20*/  ISETP.NE.AND P1, PT, R27, RZ, PT ;  /* 0x000000ff1b00720c */ /* 0x000fe20003f25270 */
[----:B-1----:R-:W-:Y:S02]  /*be30*/  IMAD R2, R16, 0x8, R23 ;  /* 0x0000000810027824 */ /* 0x002fe400078e0217 */
[----:B------:R-:W-:-:S04]  /*be40*/  IMAD.MOV.U32 R3, RZ, RZ, 0x6c00 ;  /* 0x00006c00ff037424 */ /* 0x000fc800078e00ff */
[----:B------:R2:W-:Y:S06]  /*be50*/  SYNCS.ARRIVE.TRANS64 RZ, [R2+URZ+0x31c50], R3 ;  /* 0x031c500302ff79a7 */ /* 0x0005ec000800003f */
[----:B------:R-:W-:Y:S05]  /*be60*/  @!P1 BRA `(.L_x_8306) ;  /* 0x0000000000049947 */ /* 0x000fea0003800000 */
[----:B------:R-:W-:Y:S01]  /*be70*/  BPT.TRAP 0x1 ;  /* 0x000000040000795c */ /* 0x000fe20000300000 */
.L_x_8306:
[C---:B--2---:R-:W-:Y:S01]  /*be80*/  IMAD R3, R16.reuse, 0x6c00, R23 ;  /* 0x00006c0010037824 */ /* 0x044fe200078e0217 */
[----:B-1----:R-:W-:Y:S01]  /*be90*/  LEA R2, R16, R23, 0x3 ;  /* 0x0000001710027211 */ /* 0x002fe200078e18ff */
        /* <DEDUP_REMOVED lines=9> */
[----:B------:R-:W-:Y:S01]  /*bf30*/  R2UR UR12, R0 ;  /* 0x00000000000c72ca */ /* 0x000fe200000e0000 */
[----:B------:R-:W-:Y:S01]  /*bf40*/  UMOV UR16, 0x20 ;  /* 0x0000002000107882 */ /* 0x000fe20000000000 */
[----:B------:R-:W-:-:S02]  /*bf50*/  IMAD.MOV.U32 R7, RZ, RZ, R4 ;  /* 0x000000ffff077224 */ /* 0x000fc400078e0004 */
[----:B------:R-:W-:Y:S01]  /*bf60*/  IMAD.MOV.U32 R18, RZ, RZ, R9 ;  /* 0x000000ffff127224 */ /* 0x000fe200078e0009 */
[----:B------:R-:W-:Y:S02]  /*bf70*/  UIMAD UR11, UR11, 0x90, URZ ;  /* 0x000000900b0b78a4 */ /* 0x000fe4000f8e023f */
[----:B------:R-:W-:Y:S02]  /*bf80*/  UIADD3 UR8, UR15, 0x200, URZ ;  /* 0x000002000f087890 */ /* 0x000fe4000fffe03f */
        /* <DEDUP_REMOVED lines=12> */
.L_x_8301:
[----:B------:R-:W-:Y:S05]  /*c050*/  BSYNC B0 ;  /* 0x0000000000007941 */ /* 0x000fea0003800000 */
.L_x_8300:
[----:B------:R-:W-:Y:S01]  /*c060*/  IADD3 R9, R24, -0x3, RZ ;  /* 0xfffffffd18097810 */ /* 0x000fe20007ffe0ff */
[----:B------:R-:W-:Y:S02]  /*c070*/  IMAD.MOV.U32 R16, RZ, RZ, R12 ;  /* 0x000000ffff107224 */ /* 0x000fe400078e000c */
[----:B------:R-:W-:-:S07]  /*c080*/  IMAD.MOV.U32 R17, RZ, RZ, R13 ;  /* 0x000000ffff117224 */ /* 0x000fce00078e000d */
.L_x_8299:
[----:B------:R-:W-:Y:S01]  /*c090*/  IADD3 R11, -R11, RZ, RZ ;  /* 0x000000ff0b0b7210 */ /* 0x000fe20007ffe1ff */
[----:B------:R-:W-:Y:S03]  /*c0a0*/  BSSY B0, `(.L_x_8298) ;  /* 0x00000e0000007945 */ /* 0x000fe60003800000 */
[----:B------:R-:W-:-:S13]  /*c0b0*/  ISETP.NE.AND P1, PT, R10, R11, PT ;  /* 0x0000000b0a00720c */ /* 0x000fda0003f25270 */
[----:B------:R-:W-:Y:S05]  /*c0c0*/  @!P1 BRA `(.L_x_8307) ;  /* 0x0000000c00749947 */ /* 0x000fea0003800000 */
[----:B------:R-:W-:-:S07]  /*c0d0*/  IMAD.MOV.U32 R4, RZ, RZ, R7 ;  /* 0x000000ffff047224 */ /* 0x000fce00078e0007 */
.L_x_8322:
[----:B------:R-:W-:Y:S01]  /*c0e0*/  VIADD R10, R16, 0x1 ;  /* 0x00000001100a7836 */ /* 0x000fe20000000000 */
[----:B------:R-:W-:Y:S04]  /*c0f0*/  BSSY B1, `(.L_x_8308) ;  /* 0x000006a000017945 */ /* 0x000fe80003800000 */
[----:B------:R-:W-:-:S04]  /*c100*/  ISETP.NE.AND P1, PT, R10, 0x2, PT ;  /* 0x000000020a00780c */ /* 0x000fc80003f25270 */
[----:B-12---:R-:W-:Y:S02]  /*c110*/  SEL R2, RZ, 0x1, P1 ;  /* 0x00000001ff027807 */ /* 0x006fe40000800000 */
[----:B------:R-:W-:Y:S02]  /*c120*/  SEL R10, R10, RZ, P1 ;  /* 0x000000ff0a0a7207 */ /* 0x000fe40000800000 */
[----:B------:R-:W-:Y:S01]  /*c130*/  LOP3.LUT R11, R17, R2, RZ, 0x3c, !PT ;  /* 0x00000002110b7212 */ /* 0x000fe200078e3cff */
[----:B------:R-:W-:Y:S06]  /*c140*/  @!P6 BRA `(.L_x_8309) ;  /* 0x000000040090e947 */ /* 0x000fec0003800000 */
[----:B-1----:R-:W-:Y:S01]  /*c150*/  MOV R12, R9 ;  /* 0x00000009000c7202 */ /* 0x002fe20000000f00 */
[----:B------:R-:W-:Y:S06]  /*c160*/  @!P0 BRA `(.L_x_8310) ;  /* 0x0000000000508947 */ /* 0x000fec0003800000 */
[----:B------:R-:W1:Y:S01]  /*c170*/  LDC R12, c[0x0][0x41c] ;  /* 0x00010700ff0c7b82 */ /* 0x000e620000000800 */
[----:B------:R-:W-:Y:S01]  /*c180*/  IMAD.MOV.U32 R13, RZ, RZ, R9 ;  /* 0x000000ffff0d7224 */ /* 0x000fe200078e0009 */
[----:B------:R-:W-:Y:S01]  /*c190*/  ULDC.64 UR4, c[0x0][0x408] ;  /* 0x0001020000047ab9 */ /* 0x000fe20000000a00 */
[----:B------:R-:W-:Y:S01]  /*c1a0*/  ULDC.64 UR6, c[0x0][0x208] ;  /* 0x0000820000067ab9 */ /* 0x000fe20000000a00 */
[----:B------:R-:W-:-:S04]  /*c1b0*/  IMAD R15, R8, UR4, RZ ;  /* 0x00000004080f7c24 */ /* 0x000fc8000f8e02ff */
[----:B------:R-:W2:Y:S01]  /*c1c0*/  LDC.64 R4, c[0x0][0x3f8] ;  /* 0x0000fe00ff047b82 */ /* 0x000ea20000000a00 */
[----:B------:R-:W-:Y:S01]  /*c1d0*/  IMAD R15, R6, UR5, R15 ;  /* 0x00000005060f7c24 */ /* 0x000fe2000f8e020f */
[----:B-1----:R-:W-:-:S13]  /*c1e0*/  ISETP.NE.AND P1, PT, R12, 0x1, PT ;  /* 0x000000010c00780c */ /* 0x002fda0003f25270 */
[----:B------:R-:W1:Y:S02]  /*c1f0*/  @P1 LDC.64 R2, c[0x0][0x420] ;  /* 0x00010800ff021b82 */ /* 0x000e640000000a00 */
[----:B-1----:R-:W-:-:S05]  /*c200*/  @P1 IMAD.HI.U32 R2, R9, R2, RZ ;  /* 0x0000000209021227 */ /* 0x002fca00078e00ff */
[----:B------:R-:W-:-:S04]  /*c210*/  @P1 SHF.R.U32.HI R13, RZ, R3, R2 ;  /* 0x00000003ff0d1219 */ /* 0x000fc80000011602 */
[--C-:B------:R-:W-:Y:S01]  /*c220*/  SHF.R.S32.HI R3, RZ, 0x1f, R13.reuse ;  /* 0x0000001fff037819 */ /* 0x100fe2000001140d */
[----:B------:R-:W-:-:S04]  /*c230*/  IMAD.MOV.U32 R2, RZ, RZ, R13 ;  /* 0x000000ffff027224 */ /* 0x000fc800078e000d */
[----:B------:R-:W-:-:S05]  /*c240*/  IMAD.WIDE.U32 R2, R6, UR4, R2 ;  /* 0x0000000406027c25 */ /* 0x000fca000f8e0002 */
[----:B------:R-:W-:Y:S02]  /*c250*/  IADD3 R3, R15, R3, RZ ;  /* 0x000000030f037210 */ /* 0x000fe40007ffe0ff */
[----:B--2---:R-:W-:-:S04]  /*c260*/  LEA R4, P1, R2, R4, 0x2 ;  /* 0x0000000402047211 */ /* 0x004fc800078210ff */
[----:B------:R-:W-:-:S05]  /*c270*/  LEA.HI.X R5, R2, R5, R3, 0x2, P1 ;  /* 0x0000000502057211 */ /* 0x000fca00008f1403 */
[----:B------:R1:W5:Y:S01]  /*c280*/  LDG.E R4, desc[UR6][R4.64] ;  /* 0x0000000604047981 */ /* 0x000362000c1e1900 */
[----:B------:R-:W-:-:S04]  /*c290*/  IMAD.MOV R2, RZ, RZ, -R13 ;  /* 0x000000ffff027224 */ /* 0x000fc800078e0a0d */
[----:B------:R-:W-:-:S07]  /*c2a0*/  IMAD R12, R12, R2, R9 ;  /* 0x000000020c0c7224 */ /* 0x000fce00078e0209 */
.L_x_8310:
[----:B------:R-:W1:Y:S01]  /*c2b0*/  S2R R2, SR_TID.X ;  /* 0x0000000000027919 */ /* 0x000e620000002100 */
[----:B------:R-:W-:Y:S01]  /*c2c0*/  IMAD R3, R10, 0x8, R23 ;  /* 0x000000080a037824 */ /* 0x000fe200078e0217 */
[----:B-1----:R-:W-:Y:S02]  /*c2d0*/  LOP3.LUT R5, R2, 0x7f, RZ, 0xc0, !PT ;  /* 0x0000007f02057812 */ /* 0x002fe400078ec0ff */
[----:B------:R-:W-:Y:S02]  /*c2e0*/  SHF.L.U32 R2, R11, 0x1f, RZ ;  /* 0x0000001f0b027819 */ /* 0x000fe400000006ff */
[----:B------:R-:W-:Y:S02]  /*c2f0*/  ISETP.NE.AND P1, PT, R5, RZ, PT ;  /* 0x000000ff0500720c */ /* 0x000fe40003f25270 */
[----:B------:R-:W1:Y:S02]  /*c300*/  SYNCS.PHASECHK.TRANS64.TRYWAIT P2, [R3+URZ+0x31c40], R2 ;  /* 0x031c4002030075a7 */ /* 0x000e64000804017f */
[----:B-1----:R-:W-:Y:S09]  /*c310*/  @!P2 BRA `(.L_x_8311) ;  /* 0x0000001400a8a947 */ /* 0x002ff20003800000 */
.L_x_8351:
[----:B------:R-:W-:Y:S05]  /*c320*/  @P1 BRA `(.L_x_8312) ;  /* 0x0000000000141947 */ /* 0x000fea0003800000 */
[----:B------:R-:W-:Y:S02]  /*c330*/  ISETP.NE.AND P2, PT, R27, RZ, PT ;  /* 0x000000ff1b00720c */ /* 0x000fe40003f45270 */
[----:B-1----:R-:W-:-:S04]  /*c340*/  MOV R2, 0x6c00 ;  /* 0x00006c0000027802 */ /* 0x002fc80000000f00 */
[----:B------:R2:W-:Y:S07]  /*c350*/  SYNCS.ARRIVE.TRANS64 RZ, [R3+URZ+0x31c30], R2 ;  /* 0x031c300203ff79a7 */ /* 0x0005ee000800003f */
[----:B------:R-:W-:Y:S05]  /*c360*/  @!P2 BRA `(.L_x_8312) ;  /* 0x000000000004a947 */ /* 0x000fea0003800000 */
[----:B------:R-:W-:Y:S01]  /*c370*/  BPT.TRAP 0x1 ;  /* 0x000000040000795c */ /* 0x000fe20000300000 */
.L_x_8312:
        /* <DEDUP_REMOVED lines=17> */
[----:B------:R-:W-:Y:S01]  /*c490*/  IMAD R2, R16, 0x8, R3 ;  /* 0x0000000810027824 */ /* 0x000fe200078e0203 */
        /* <DEDUP_REMOVED lines=12> */
.L_x_8352:
[----:B------:R-:W-:Y:S05]  /*c560*/  @P1 BRA `(.L_x_8314) ;  /* 0x0000000000141947 */ /* 0x000fea0003800000 */
[----:B------:R-:W-:Y:S02]  /*c570*/  ISETP.NE.AND P1, PT, R27, RZ, PT ;  /* 0x000000ff1b00720c */ /* 0x000fe40003f25270 */
[----:B------:R-:W-:-:S04]  /*c580*/  MOV R3, 0x6c00 ;  /* 0x00006c0000037802 */ /* 0x000fc80000000f00 */
[----:B------:R2:W-:Y:S07]  /*c590*/  SYNCS.ARRIVE.TRANS64 RZ, [R2+URZ+0x50], R3 ;  /* 0x0000500302ff79a7 */ /* 0x0005ee000800003f */
[----:B------:R-:W-:Y:S05]  /*c5a0*/  @!P1 BRA `(.L_x_8314) ;  /* 0x0000000000049947 */ /* 0x000fea0003800000 */
[----:B------:R-:W-:Y:S01]  /*c5b0*/  BPT.TRAP 0x1 ;  /* 0x000000040000795c */ /* 0x000fe20000300000 */
.L_x_8314:
        /* <DEDUP_REMOVED lines=13> */
[----:B------:R-:W-:Y:S01]  /*c690*/  UIMAD UR11, UR11, 0x90, URZ ;  /* 0x000000900b0b78a4 */ /* 0x000fe2000f8e023f */
[----:B------:R-:W-:Y:S01]  /*c6a0*/  IMAD.MOV.U32 R7, RZ, RZ, R4 ;  /* 0x000000ffff077224 */ /* 0x000fe200078e0004 */
[----:B------:R-:W-:Y:S02]  /*c6b0*/  UIADD3 UR9, UR9, 0x50, URZ ;  /* 0x0000005009097890 */ /* 0x000fe4000fffe03f */
[----:B------:R-:W-:Y:S02]  /*c6c0*/  UIADD3 UR14, UR8, 0x200, URZ ;  /* 0x00000200080e7890 */ /* 0x000fe4000fffe03f */
[----:B------:R-:W-:Y:S02]  /*c6d0*/  UIADD3 UR15, UR8, 0x2600, URZ ;  /* 0x00002600080f7890 */ /* 0x000fe4000fffe03f */
[----:B------:R-:W-:-:S03]  /*c6e0*/  UIADD3 UR16, UR8, 0x4a00, URZ ;  /* 0x00004a0008107890 */ /* 0x000fc6000fffe03f */
[----:B------:R-:W-:Y:S01]  /*c6f0*/  UMOV UR8, UR14 ;  /* 0x0000000e00087c82 */ /* 0x000fe20008000000 */
[----:B------:R-:W-:Y:S01]  /*c700*/  UMOV UR14, 0x40 ;  /* 0x00000040000e7882 */ /* 0x000fe20000000000 */
[----:B------:R3:W-:Y:S02]  /*c710*/  UTMALDG.4D [UR8], [UR4], desc[UR6] ;  /* 0x00000608040075b4 */ /* 0x0007e40008019000 */
[----:B---3--:R-:W-:Y:S01]  /*c720*/  UMOV UR8, UR15 ;  /* 0x0000000f00087c82 */ /* 0x008fe20008000000 */
[----:B------:R-:W-:Y:S02]  /*c730*/  UMOV UR10, UR17 ;  /* 0x00000011000a7c82 */ /* 0x000fe40008000000 */
[----:B------:R3:W-:Y:S02]  /*c740*/  UTMALDG.4D [UR8], [UR4], desc[UR6] ;  /* 0x00000608040075b4 */ /* 0x0007e40008019000 */
[----:B---3--:R-:W-:Y:S01]  /*c750*/  UMOV UR8, UR16 ;  /* 0x0000001000087c82 */ /* 0x008fe20008000000 */
[----:B------:R-:W-:-:S02]  /*c760*/  UMOV UR10, UR14 ;  /* 0x0000000e000a7c82 */ /* 0x000fc40008000000 */
[----:B------:R3:W-:Y:S02]  /*c770*/  UTMALDG.4D [UR8], [UR4], desc[UR6] ;  /* 0x00000608040075b4 */ /* 0x0007e40008019000 */
[----:B---3--:R-:W-:Y:S01]  /*c780*/  NOP ;  /* 0x0000000000007918 */ /* 0x008fe20000000000 */
.L_x_8309:
[----:B------:R-:W-:Y:S05]  /*c790*/  BSYNC B1 ;  /* 0x0000000000017941 */ /* 0x000fea0003800000 */
.L_x_8308:
[----:B------:R-:W-:Y:S01]  /*c7a0*/  IADD3 R16, R10, 0x1, RZ ;  /* 0x000000010a107810 */ /* 0x000fe20007ffe0ff */
[----:B------:R-:W-:Y:S03]  /*c7b0*/  BSSY B1, `(.L_x_8315) ;  /* 0x000006b000017945 */ /* 0x000fe60003800000 */
        /* <DEDUP_REMOVED lines=22> */
[----:B--2---:R-:W-:-:S04]  /*c920*/  LEA R4, P1, R2, R4, 0x2 ;  /* 0x0000000402047211 */ /* 0x004fc800078210ff */
[----:B------:R-:W-:-:S05]  /*c930*/  LEA.HI.X R5, R2, R5, R3, 0x2, P1 ;  /* 0x0000000502057211 */ /* 0x000fca00008f1403 */
[----:B------:R1:W5:Y:S01]  /*c940*/  LDG.E R4, desc[UR6][R4.64] ;  /* 0x0000000604047981 */ /* 0x000362000c1e1900 */
[----:B------:R-:W-:-:S04]  /*c950*/  IMAD.MOV R2, RZ, RZ, -R15 ;  /* 0x000000ffff027224 */ /* 0x000fc800078e0a0f */
[----:B------:R-:W-:-:S07]  /*c960*/  IMAD R13, R12, R2, R13 ;  /* 0x000000020c0d7224 */ /* 0x000fce00078e020d */
.L_x_8317:
[----:B------:R-:W1:Y:S01]  /*c970*/  S2R R2, SR_TID.X ;  /* 0x0000000000027919 */ /* 0x000e620000002100 */
[----:B------:R-:W-:Y:S02]  /*c980*/  SHF.L.U32 R3, R17, 0x1f, RZ ;  /* 0x0000001f11037819 */ /* 0x000fe400000006ff */
[----:B-1----:R-:W-:Y:S02]  /*c990*/  LOP3.LUT R5, R2, 0x7f, RZ, 0xc0, !PT ;  /* 0x0000007f02057812 */ /* 0x002fe400078ec0ff */
[----:B------:R-:W-:Y:S02]  /*c9a0*/  LEA R2, R16, R23, 0x3 ;  /* 0x0000001710027211 */ /* 0x000fe400078e18ff */
[----:B------:R-:W-:Y:S02]  /*c9b0*/  ISETP.NE.AND P1, PT, R5, RZ, PT ;  /* 0x000000ff0500720c */ /* 0x000fe40003f25270 */
[----:B------:R-:W1:Y:S02]  /*c9c0*/  SYNCS.PHASECHK.TRANS64.TRYWAIT P2, [R2+URZ+0x31c40], R3 ;  /* 0x031c4003020075a7 */ /* 0x000e64000804017f */
[----:B-1----:R-:W-:Y:S09]  /*c9d0*/  @!P2 BRA `(.L_x_8318) ;  /* 0x000000100020a947 */ /* 0x002ff20003800000 */
.L_x_8353:
[----:B------:R-:W-:Y:S05]  /*c9e0*/  @P1 BRA `(.L_x_8319) ;  /* 0x0000000000141947 */ /* 0x000fea0003800000 */
[----:B------:R-:W-:Y:S01]  /*c9f0*/  ISETP.NE.AND P2, PT, R27, RZ, PT ;  /* 0x000000ff1b00720c */ /* 0x000fe20003f45270 */
[----:B-1----:R-:W-:-:S04]  /*ca00*/  IMAD.MOV.U32 R3, RZ, RZ, 0x6c00 ;  /* 0x00006c00ff037424 */ /* 0x002fc800078e00ff */
[----:B------:R2:W-:Y:S08]  /*ca10*/  SYNCS.ARRIVE.TRANS64 RZ, [R2+URZ+0x31c30], R3 ;  /* 0x031c300302ff79a7 */ /* 0x0005f0000800003f */
[----:B------:R-:W-:Y:S05]  /*ca20*/  @!P2 BRA `(.L_x_8319) ;  /* 0x000000000004a947 */ /* 0x000fea0003800000 */
[----:B------:R-:W-:Y:S01]  /*ca30*/  BPT.TRAP 0x1 ;  /* 0x000000040000795c */ /* 0x000fe20000300000 */
.L_x_8319:
[----:B-12---:R-:W-:Y:S01]  /*ca40*/  IMAD R2, R16, 0x6c00, R23 ;  /* 0x00006c0010027824 */ /* 0x006fe200078e0217 */
[----:B------:R-:W-:Y:S01]  /*ca50*/  R2UR UR11, R13 ;  /* 0x000000000d0b72ca */ /* 0x000fe200000e0000 */
[----:B------:R-:W-:Y:S01]  /*ca60*/  VIADD R3, R23, 0x31c00 ;  /* 0x00031c0017037836 */ /* 0x000fe20000000000 */
[----:B------:R-:W-:Y:S01]  /*ca70*/  UIADD3 UR4, UP0, UR36, 0x370, URZ ;  /* 0x0000037024047890 */ /* 0x000fe2000ff1e03f */
[----:B------:R-:W-:Y:S01]  /*ca80*/  R2UR UR12, R0 ;  /* 0x00000000000c72ca */ /* 0x000fe200000e0000 */
[----:B------:R-:W-:Y:S01]  /*ca90*/  UMOV UR10, URZ ;  /* 0x0000003f000a7c82 */ /* 0x000fe20008000000 */
[----:B------:R-:W-:Y:S01]  /*caa0*/  R2UR UR8, R2 ;  /* 0x00000000020872ca */ /* 0x000fe200000e0000 */
[----:B------:R-:W-:Y:S01]  /*cab0*/  UIADD3.X UR5, URZ, UR37, URZ, UP0, !UPT ;  /* 0x000000253f057290 */ /* 0x000fe200087fe43f */
[----:B------:R-:W-:Y:S01]  /*cac0*/  LEA R2, R16, R3, 0x3 ;  /* 0x0000000310027211 */ /* 0x000fe200078e18ff */
[----:B------:R-:W-:Y:S01]  /*cad0*/  UMOV UR6, 0x0 ;  /* 0x0000000000067882 */ /* 0x000fe20000000000 */
[----:B-----5:R-:W-:Y:S01]  /*cae0*/  R2UR UR13, R4 ;  /* 0x00000000040d72ca */ /* 0x020fe200000e0000 */
[----:B------:R-:W-:Y:S01]  /*caf0*/  UMOV UR7, 0x14f00000 ;  /* 0x14f0000000077882 */ /* 0x000fe20000000000 */
[----:B------:R-:W-:Y:S01]  /*cb00*/  R2UR UR9, R2 ;  /* 0x00000000020972ca */ /* 0x000fe200000e0000 */
[----:B------:R-:W-:Y:S01]  /*cb10*/  UMOV UR17, 0x20 ;  /* 0x0000002000117882 */ /* 0x000fe20000000000 */
[----:B------:R-:W-:Y:S01]  /*cb20*/  UIMAD UR11, UR11, 0x90, URZ ;  /* 0x000000900b0b78a4 */ /* 0x000fe2000f8e023f */
[----:B------:R-:W-:Y:S01]  /*cb30*/  SHF.L.U32 R11, R11, 0x1f, RZ ;  /* 0x0000001f0b0b7819 */ /* 0x000fe200000006ff */
[----:B------:R-:W-:Y:S01]  /*cb40*/  UMOV UR18, 0x40 ;  /* 0x0000004000127882 */ /* 0x000fe20000000000 */
[----:B------:R-:W-:-:S02]  /*cb50*/  IMAD R2, R10, 0x8, R3 ;  /* 0x000000080a027824 */ /* 0x000fc400078e0203 */
[----:B------:R-:W-:Y:S02]  /*cb60*/  UIADD3 UR14, UR8, 0x16a00, URZ ;  /* 0x00016a00080e7890 */ /* 0x000fe4000fffe03f */
[----:B------:R-:W-:Y:S02]  /*cb70*/  UIADD3 UR15, UR8, 0x18e00, URZ ;  /* 0x00018e00080f7890 */ /* 0x000fe4000fffe03f */
[----:B------:R-:W-:Y:S02]  /*cb80*/  UIADD3 UR16, UR8, 0x1b200, URZ ;  /* 0x0001b20008107890 */ /* 0x000fe4000fffe03f */
[----:B------:R-:W-:Y:S01]  /*cb90*/  UIADD3 UR9, UR9, 0x30, URZ ;  /* 0x0000003009097890 */ /* 0x000fe2000fffe03f */
[----:B------:R-:W-:-:S08]  /*cba0*/  UMOV UR8, UR14 ;  /* 0x0000000e00087c82 */ /* 0x000fd00008000000 */
        /* <DEDUP_REMOVED lines=9> */
.L_x_8354:
[----:B------:R-:W-:Y:S05]  /*cc40*/  @P1 BRA `(.L_x_8321) ;  /* 0x0000000000141947 */ /* 0x000fea0003800000 */
[----:B------:R-:W-:Y:S01]  /*cc50*/  ISETP.NE.AND P1, PT, R27, RZ, PT ;  /* 0x000000ff1b00720c */ /* 0x000fe20003f25270 */
[----:B------:R-:W-:-:S04]  /*cc60*/  IMAD.MOV.U32 R3, RZ, RZ, 0x6c00 ;  /* 0x00006c00ff037424 */ /* 0x000fc800078e00ff */
[----:B------:R2:W-:Y:S08]  /*cc70*/  SYNCS.ARRIVE.TRANS64 RZ, [R2+URZ+0x50], R3 ;  /* 0x0000500302ff79a7 */ /* 0x0005f0000800003f */
[----:B------:R-:W-:Y:S05]  /*cc80*/  @!P1 BRA `(.L_x_8321) ;  /* 0x0000000000049947 */ /* 0x000fea0003800000 */
[----:B------:R-:W-:Y:S01]  /*cc90*/  BPT.TRAP 0x1 ;  /* 0x000000040000795c */ /* 0x000fe20000300000 */
.L_x_8321:
        /* <DEDUP_REMOVED lines=18> */
[----:B------:R-:W-:-:S05]  /*cdc0*/  UIADD3 UR15, UR15, 0x4a00, URZ ;  /* 0x00004a000f0f7890 */ /* 0x000fca000fffe03f */
[----:B------:R3:W-:Y:S02]  /*cdd0*/  UTMALDG.4D [UR8], [UR4], desc[UR6] ;  /* 0x00000608040075b4 */ /* 0x0007e40008019000 */
[----:B---3--:R-:W-:Y:S01]  /*cde0*/  UMOV UR8, UR14 ;  /* 0x0000000e00087c82 */ /* 0x008fe20008000000 */
[----:B------:R-:W-:Y:S01]  /*cdf0*/  UMOV UR10, UR16 ;  /* 0x00000010000a7c82 */ /* 0x000fe20008000000 */
[----:B------:R-:W-:Y:S01]  /*ce00*/  UMOV UR14, 0x40 ;  /* 0x00000040000e7882 */ /* 0x000fe20000000000 */
[----:B------:R3:W-:Y:S02]  /*ce10*/  UTMALDG.4D [UR8], [UR4], desc[UR6] ;  /* 0x00000608040075b4 */ /* 0x0007e40008019000 */
[----:B---3--:R-:W-:Y:S01]  /*ce20*/  UMOV UR8, UR15 ;  /* 0x0000000f00087c82 */ /* 0x008fe20008000000 */
[----:B------:R-:W-:Y:S02]  /*ce30*/  UMOV UR10, UR14 ;  /* 0x0000000e000a7c82 */ /* 0x000fe40008000000 */
[----:B------:R3:W-:Y:S02]  /*ce40*/  UTMALDG.4D [UR8], [UR4], desc[UR6] ;  /* 0x00000608040075b4 */ /* 0x0007e40008019000 */
[----:B---3--:R-:W-:Y:S01]  /*ce50*/  NOP ;  /* 0x0000000000007918 */ /* 0x008fe20000000000 */
.L_x_8316:
[----:B------:R-:W-:Y:S05]  /*ce60*/  BSYNC B1 ;  /* 0x0000000000017941 */ /* 0x000fea0003800000 */
.L_x_8315:
[C---:B------:R-:W-:Y:S01]  /*ce70*/  ISETP.GT.AND P1, PT, R9.reuse, 0x1, PT ;  /* 0x000000010900780c */ /* 0x040fe20003f24270 */
[----:B------:R-:W-:-:S12]  /*ce80*/  VIADD R9, R9, 0xfffffffe ;  /* 0xfffffffe09097836 */ /* 0x000fd80000000000 */
[----:B------:R-:W-:Y:S05]  /*ce90*/  @P1 BRA `(.L_x_8322) ;  /* 0xfffffff000901947 */ /* 0x000fea000383ffff */
.L_x_8307:
[----:B------:R-:W-:Y:S05]  /*cea0*/  BSYNC B0 ;  /* 0x0000000000007941 */ /* 0x000fea0003800000 */
.L_x_8298:
[----:B------:R-:W-:Y:S04]  /*ceb0*/  BSSY B0, `(.L_x_8323) ;  /* 0x000002a000007945 */ /* 0x000fe80003800000 */
[----:B------:R-:W-:Y:S05]  /*cec0*/  @!P6 BRA `(.L_x_8324) ;  /* 0x0000000000a0e947 */ /* 0x000fea0003800000 */
[----:B-12---:R-:W1:Y:S01]  /*ced0*/  S2R R2, SR_TID.X ;  /* 0x0000000000027919 */ /* 0x006e620000002100 */
[----:B------:R-:W-:Y:S02]  /*cee0*/  LEA R3, R16, R23, 0x3 ;  /* 0x0000001710037211 */ /* 0x000fe400078e18ff */
[----:B-1----:R-:W-:Y:S02]  /*cef0*/  LOP3.LUT R4, R2, 0x7f, RZ, 0xc0, !PT ;  /* 0x0000007f02047812 */ /* 0x002fe400078ec0ff */
[----:B------:R-:W-:Y:S02]  /*cf00*/  SHF.L.U32 R2, R17, 0x1f, RZ ;  /* 0x0000001f11027819 */ /* 0x000fe400000006ff */
[----:B------:R-:W-:Y:S02]  /*cf10*/  ISETP.NE.AND P1, PT, R4, RZ, PT ;  /* 0x000000ff0400720c */ /* 0x000fe40003f25270 */
[----:B------:R-:W1:Y:S02]  /*cf20*/  SYNCS.PHASECHK.TRANS64.TRYWAIT P0, [R3+URZ+0x31c60], R2 ;  /* 0x031c6002030075a7 */ /* 0x000e64000800017f */
[----:B-1----:R-:W-:Y:S09]  /*cf30*/  @!P0 BRA `(.L_x_8325) ;  /* 0x0000000800f08947 */ /* 0x002ff20003800000 */
.L_x_8355:
[----:B------:R-:W-:Y:S05]  /*cf40*/  @P1 BRA `(.L_x_8326) ;  /* 0x0000000000141947 */ /* 0x000fea0003800000 */
[----:B------:R-:W-:Y:S01]  /*cf50*/  ISETP.NE.AND P0, PT, R27, RZ, PT ;  /* 0x000000ff1b00720c */ /* 0x000fe20003f05270 */
[----:B-1----:R-:W-:-:S04]  /*cf60*/  IMAD.MOV.U32 R2, RZ, RZ, 0x6c00 ;  /* 0x00006c00ff027424 */ /* 0x002fc800078e00ff */
[----:B------:R2:W-:Y:S08]  /*cf70*/  SYNCS.ARRIVE.TRANS64 RZ, [R3+URZ+0x31c50], R2 ;  /* 0x031c500203ff79a7 */ /* 0x0005f0000800003f */
[----:B------:R-:W-:Y:S05]  /*cf80*/  @!P0 BRA `(.L_x_8326) ;  /* 0x0000000000048947 */ /* 0x000fea0003800000 */
[----:B------:R-:W-:Y:S01]  /*cf90*/  BPT.TRAP 0x1 ;  /* 0x000000040000795c */ /* 0x000fe20000300000 */
.L_x_8326:
        /* <DEDUP_REMOVED lines=27> */
.L_x_8324:
[----:B------:R-:W-:Y:S05]  /*d150*/  BSYNC B0 ;  /* 0x0000000000007941 */ /* 0x000fea0003800000 */
.L_x_8323:
[----:B------:R-:W-:Y:S01]  /*d160*/  IADD3 R26, R26, UR38, RZ ;  /* 0x000000261a1a7c10 */ /* 0x000fe2000fffe0ff */
[----:B------:R-:W-:Y:S01]  /*d170*/  ULDC UR4, c[0x0][0xda4] ;  /* 0x0003690000047ab9 */ /* 0x000fe20000000800 */
[----:B------:R-:W-:Y:S02]  /*d180*/  VIADD R16, R16, 0x1 ;  /* 0x0000000110107836 */ /* 0x000fe40000000000 */
[----:B------:R-:W-:Y:S01]  /*d190*/  ISETP.GE.AND P1, PT, R26, UR4, PT ;  /* 0x000000041a007c0c */ /* 0x000fe2000bf26270 */
[----:B------:R-:W-:Y:S02]  /*d1a0*/  VIADD R29, R29, 0x1 ;  /* 0x000000011d1d7836 */ /* 0x000fe40000000000 */
[----:B------:R-:W-:-:S04]  /*d1b0*/  ISETP.NE.AND P0, PT, R16, 0x2, PT ;  /* 0x000000021000780c */ /* 0x000fc80003f05270 */
[----:B------:R-:W-:Y:S02]  /*d1c0*/  SEL R0, RZ, 0x1, P0 ;  /* 0x00000001ff007807 */ /* 0x000fe40000000000 */
[----:B------:R-:W-:Y:S02]  /*d1d0*/  SEL R16, R16, RZ, P0 ;  /* 0x000000ff10107207 */ /* 0x000fe40000000000 */
[----:B------:R-:W-:Y:S02]  /*d1e0*/  LOP3.LUT R17, R17, R0, RZ, 0x3c, !PT ;  /* 0x0000000011117212 */ /* 0x000fe400078e3cff */
[----:B------:R-:W-:Y:S05]  /*d1f0*/  @!P1 BRA `(.L_x_8327) ;  /* 0xffffffd400c09947 */ /* 0x000fea000383ffff */
[----:B------:R-:W-:-:S07]  /*d200*/  LOP3.LUT R29, R29, 0x1, RZ, 0xc, !PT ;  /* 0x000000011d1d7812 */ /* 0x000fce00078e0cff */
.L_x_8283:
[----:B-12---:R-:W1:Y:S01]  /*d210*/  S2R R3, SR_CgaCtaId ;  /* 0x0000000000037919 */ /* 0x006e620000008800 */
[----:B------:R-:W-:Y:S01]  /*d220*/  MOV R0, 0x400 ;  /* 0x0000040000007802 */ /* 0x000fe20000000f00 */
[----:B------:R-:W-:Y:S01]  /*d230*/  BSSY B0, `(.L_x_8328) ;  /* 0x0000005000007945 */ /* 0x000fe20003800000 */
[----:B------:R-:W-:Y:S02]  /*d240*/  SHF.L.U32 R29, R29, 0x1f, RZ ;  /* 0x0000001f1d1d7819 */ /* 0x000fe400000006ff */
[----:B-1----:R-:W-:-:S04]  /*d250*/  LEA R8, R3, R0, 0x18 ;  /* 0x0000000003087211 */ /* 0x002fc800078ec0ff */
[----:B------:R-:W1:Y:S02]  /*d260*/  SYNCS.PHASECHK.TRANS64.TRYWAIT P0, [R8+URZ+0x31c20], R29 ;  /* 0x031c201d080075a7 */ /* 0x000e64000800017f */
[----:B-1----:R-:W-:Y:S05]  /*d270*/  @!P0 BRA `(.L_x_8329) ;  /* 0x0000000800348947 */ /* 0x002fea0003800000 */
.L_x_8356:
[----:B------:R-:W-:Y:S05]  /*d280*/  BSYNC B0 ;  /* 0x0000000000007941 */ /* 0x000fea0003800000 */
.L_x_8328:
[----:B------:R-:W-:-:S03]  /*d290*/  UMOV UR4, 0xffffffff ;  /* 0xffffffff00047882 */ /* 0x000fc60000000000 */
[----:B------:R-:W-:Y:S05]  /*d2a0*/  BRA.DIV UR4, `(.L_x_8330) ;  /* 0x0000000a043c7947 */ /* 0x000fea000b800000 */
[----:B------:R-:W2:Y:S02]  /*d2b0*/  S2R R0, SR_TID.X ;  /* 0x0000000000007919 */ /* 0x000ea40000002100 */
[----:B--2---:R-:W-:-:S04]  /*d2c0*/  SHF.R.U32.HI R0, RZ, 0x5, R0 ;  /* 0x00000005ff007819 */ /* 0x004fc80000011600 */
[----:B------:R-:W-:-:S05]  /*d2d0*/  LOP3.LUT R0, R0, 0x3, RZ, 0xc0, !PT ;  /* 0x0000000300007812 */ /* 0x000fca00078ec0ff */
[----:B------:R2:W3:Y:S02]  /*d2e0*/  SHFL.IDX PT, R14, R0, RZ, 0x1f ;  /* 0x00001fff000e7589 */ /* 0x0004e400000e0000 */
.L_x_8359:
[----:B---3--:R-:W-:Y:S01]  /*d2f0*/  ISETP.NE.AND P0, PT, R14, RZ, PT ;  /* 0x000000ff0e00720c */ /* 0x008fe20003f05270 */
[----:B------:R-:W-:-:S12]  /*d300*/  BSSY B0, `(.L_x_8331) ;  /* 0x0000024000007945 */ /* 0x000fd80003800000 */
[----:B------:R-:W-:Y:S05]  /*d310*/  @P0 BRA `(.L_x_8332) ;  /* 0x0000000000880947 */ /* 0x000fea0003800000 */
[----:B------:R-:W-:-:S03]  /*d320*/  UMOV UR4, 0xffffffff ;  /* 0xffffffff00047882 */ /* 0x000fc60000000000 */
[----:B------:R-:W-:Y:S05]  /*d330*/  BRA.DIV UR4, `(.L_x_8333) ;  /* 0x0000000a044c7947 */ /* 0x000fea000b800000 */
[----:B------:R-:W-:-:S13]  /*d340*/  ELECT P6, URZ, PT ;  /* 0x00000000003f782f */ /* 0x000fda00038c0000 */
.L_x_8362:
[----:B------:R-:W-:Y:S05]  /*d350*/  @!P6 BRA `(.L_x_8332) ;  /* 0x000000000078e947 */ /* 0x000fea0003800000 */
[----:B--2---:R-:W2:Y:S02]  /*d360*/  LDL.LU R0, [R1] ;  /* 0x0000000001007983 */ /* 0x004ea40000300800 */
[----:B--2---:R-:W-:-:S04]  /*d370*/  LOP3.LUT R0, R0, 0x2, RZ, 0xfc, !PT ;  /* 0x0000000200007812 */ /* 0x004fc800078efcff */
[----:B------:R-:W-:-:S13]  /*d380*/  ISETP.NE.AND P2, PT, R0, 0x3, PT ;  /* 0x000000030000780c */ /* 0x000fda0003f45270 */
[----:B------:R-:W-:Y:S05]  /*d390*/  @!P2 BRA `(.L_x_8334) ;  /* 0x000000000004a947 */ /* 0x000fea0003800000 */
[----:B------:R-:W-:Y:S01]  /*d3a0*/  BPT.TRAP 0x1 ;  /* 0x000000040000795c */ /* 0x000fe20000300000 */
.L_x_8334:
[----:B------:R-:W-:Y:S01]  /*d3b0*/  VIADD R3, R8, 0x31c40 ;  /* 0x00031c4008037836 */ /* 0x000fe20000000000 */
[----:B------:R-:W-:Y:S01]  /*d3c0*/  SHF.L.U32 R4, R17, 0x1f, RZ ;  /* 0x0000001f11047819 */ /* 0x000fe200000006ff */
[----:B------:R-:W-:-:S03]  /*d3d0*/  VIADD R0, R16, 0x1 ;  /* 0x0000000110007836 */ /* 0x000fc60000000000 */
[----:B------:R-:W-:Y:S02]  /*d3e0*/  LEA R5, R16, R3, 0x3 ;  /* 0x0000000310057211 */ /* 0x000fe400078e18ff */
[C---:B------:R-:W-:Y:S02]  /*d3f0*/  ISETP.NE.AND P1, PT, R0.reuse, 0x2, PT ;  /* 0x000000020000780c */ /* 0x040fe40003f25270 */
[----:B------:R-:W2:Y:S02]  /*d400*/  SYNCS.PHASECHK.TRANS64.TRYWAIT P0, [R5+URZ], R4 ;  /* 0x00000004050075a7 */ /* 0x000ea4000800017f */
[----:B------:R-:W-:Y:S02]  /*d410*/  SEL R2, RZ, 0x1, P1 ;  /* 0x00000001ff027807 */ /* 0x000fe40000800000 */
[----:B------:R-:W-:Y:S02]  /*d420*/  SEL R6, R0, RZ, P1 ;  /* 0x000000ff00067207 */ /* 0x000fe40000800000 */
[----:B------:R-:W-:-:S03]  /*d430*/  LOP3.LUT R0, R17, R2, RZ, 0x3c, !PT ;  /* 0x0000000211007212 */ /* 0x000fc600078e3cff */
[----:B------:R-:W-:Y:S01]  /*d440*/  IMAD R3, R6, 0x8, R3 ;  /* 0x0000000806037824 */ /* 0x000fe200078e0203 */
[----:B------:R-:W-:Y:S01]  /*d450*/  SHF.L.U32 R0, R0, 0x1f, RZ ;  /* 0x0000001f00007819 */ /* 0x000fe200000006ff */
[----:B--2---:R-:W-:Y:S06]  /*d460*/  @!P0 BRA `(.L_x_8335) ;  /* 0x0000000800208947 */ /* 0x004fec0003800000 */
.L_x_8363:
[----:B------:R-:W3:Y:S02]  /*d470*/  SYNCS.PHASECHK.TRANS64.TRYWAIT P0, [R3+URZ], R0 ;  /* 0x00000000030075a7 */ /* 0x000ee4000800017f */
[----:B---3--:R-:W-:Y:S05]  /*d480*/  @!P0 BRA `(.L_x_8336) ;  /* 0x00000008002c8947 */ /* 0x008fea0003800000 */
.L_x_8364:
[----:B------:R-:W-:Y:S05]  /*d490*/  @!P2 BRA `(.L_x_8337) ;  /* 0x000000000004a947 */ /* 0x000fea0003800000 */
[----:B------:R-:W-:Y:S01]  /*d4a0*/  BPT.TRAP 0x1 ;  /* 0x000000040000795c */ /* 0x000fe20000300000 */
.L_x_8337:
[----:B---3--:R-:W-:-:S05]  /*d4b0*/  IADD3 R3, R8, 0x31c60, RZ ;  /* 0x00031c6008037810 */ /* 0x008fca0007ffe0ff */
[----:B--2---:R-:W-:-:S04]  /*d4c0*/  IMAD R5, R16, 0x8, R3 ;  /* 0x0000000810057824 */ /* 0x004fc800078e0203 */
[----:B------:R-:W2:Y:S02]  /*d4d0*/  SYNCS.PHASECHK.TRANS64.TRYWAIT P0, [R5+URZ], R4 ;  /* 0x00000004050075a7 */ /* 0x000ea4000800017f */
[----:B--2---:R-:W-:Y:S05]  /*d4e0*/  @!P0 BRA `(.L_x_8338) ;  /* 0x0000000800288947 */ /* 0x004fea0003800000 */
.L_x_8365:
[----:B------:R-:W-:-:S07]  /*d4f0*/  IMAD R3, R6, 0x8, R3 ;  /* 0x0000000806037824 */ /* 0x000fce00078e0203 */
.L_x_8339:
[----:B---3--:R3:W4:Y:S02]  /*d500*/  SYNCS.PHASECHK.TRANS64.TRYWAIT P0, [R3+URZ], R0 ;  /* 0x00000000030075a7 */ /* 0x008724000800017f */
[----:B----4-:R-:W-:Y:S05]  /*d510*/  @!P0 NANOSLEEP.SYNCS 0x989680 ;  /* 0x009896800000895d */ /* 0x010fea0003900000 */
[----:B------:R-:W4:Y:S02]  /*d520*/  @!P0 SYNCS.PHASECHK.TRANS64 P0, [R3+URZ], R0 ;  /* 0x00000000030085a7 */ /* 0x000f24000800007f */
[----:B----4-:R-:W-:Y:S05]  /*d530*/  @!P0 BRA `(.L_x_8339) ;  /* 0xfffffffc00f08947 */ /* 0x010fea000383ffff */
.L_x_8332:
[----:B------:R-:W-:Y:S05]  /*d540*/  BSYNC B0 ;  /* 0x0000000000007941 */ /* 0x000fea0003800000 */
.L_x_8331:
[----:B------:R-:W-:Y:S05]  /*d550*/  EXIT ;  /* 0x000000000000794d */ /* 0x000fea0003800000 */
.L_x_8261:
[----:B-1----:R-:W-:-:S04]  /*d560*/  MOV R3, UR39 ;  /* 0x0000002700037c02 */ /* 0x002fc80008000f00 */
[----:B------:R1:W2:Y:S03]  /*d570*/  SYNCS.PHASECHK.TRANS64.TRYWAIT P1, [R3+URZ+0x31c00], R0 ;  /* 0x031c0000030075a7 */ /* 0x0002a6000802017f */
[----:B--2---:R-:W-:Y:S05]  /*d580*/  @!P1 NANOSLEEP.SYNCS 0x989680 ;  /* 0x009896800000995d */ /* 0x004fea0003900000 */
[----:B------:R-:W2:Y:S02]  /*d590*/  @!P1 SYNCS.PHASECHK.TRANS64 P1, [R3+URZ+0x31c00], R0 ;  /* 0x031c0000030095a7 */ /* 0x000ea4000802007f */
[----:B--2---:R-:W-:Y:S05]  /*d5a0*/  @!P1 BRA `(.L_x_8261) ;  /* 0xfffffffc00ec9947 */ /* 0x004fea000383ffff */
[----:B------:R-:W-:Y:S05]  /*d5b0*/  BRA `(.L_x_8340) ;  /* 0xffffff3c00287947 */ /* 0x000fea000383ffff */
.L_x_8265:
[----:B--2---:R2:W3:Y:S02]  /*d5c0*/  SYNCS.PHASECHK.TRANS64.TRYWAIT P2, [R0+URZ+0x31c30], R3 ;  /* 0x031c3003000075a7 */ /* 0x0044e4000804017f */
[----:B---3--:R-:W-:Y:S05]  /*d5d0*/  @!P2 NANOSLEEP.SYNCS 0x989680 ;  /* 0x009896800000a95d */ /* 0x008fea0003900000 */
[----:B------:R-:W3:Y:S02]  /*d5e0*/  @!P2 SYNCS.PHASECHK.TRANS64 P2, [R0+URZ+0x31c30], R3 ;  /* 0x031c30030000a5a7 */ /* 0x000ee4000804007f */
[----:B---3--:R-:W-:Y:S05]  /*d5f0*/  @!P2 BRA `(.L_x_8265) ;  /* 0xfffffffc00f0a947 */ /* 0x008fea000383ffff */
[----:B------:R-:W-:Y:S05]  /*d600*/  BRA `(.L_x_8264) ;  /* 0xffffff3c00507947 */ /* 0x000fea000383ffff */
.L_x_8270:
[----:B---3--:R-:W-:-:S04]  /*d610*/  IMAD.U32 R8, RZ, RZ, UR4 ;  /* 0x00000004ff087e24 */ /* 0x008fc8000f8e00ff */
[----:B------:R3:W4:Y:S03]  /*d620*/  SYNCS.PHASECHK.TRANS64.TRYWAIT P2, [R8+URZ+0x31c30], R7 ;  /* 0x031c3007080075a7 */ /* 0x000726000804017f */
[----:B----4-:R-:W-:Y:S05]  /*d630*/  @!P2 NANOSLEEP.SYNCS 0x989680 ;  /* 0x009896800000a95d */ /* 0x010fea0003900000 */
[----:B------:R-:W4:Y:S02]  /*d640*/  @!P2 SYNCS.PHASECHK.TRANS64 P2, [R8+URZ+0x31c30], R7 ;  /* 0x031c30070800a5a7 */ /* 0x000f24000804007f */
[----:B----4-:R-:W-:Y:S05]  /*d650*/  @!P2 BRA `(.L_x_8270) ;  /* 0xfffffffc00eca947 */ /* 0x010fea000383ffff */
[----:B------:R-:W-:Y:S05]  /*d660*/  BRA `(.L_x_8267) ;  /* 0xffffff7c00b47947 */ /* 0x000fea000383ffff */
.L_x_8274:
[----:B--2---:R-:W-:-:S04]  /*d670*/  IMAD.U32 R8, RZ, RZ, UR4 ;  /* 0x00000004ff087e24 */ /* 0x004fc8000f8e00ff */
[----:B------:R2:W3:Y:S03]  /*d680*/  SYNCS.PHASECHK.TRANS64.TRYWAIT P2, [R8+URZ+0x31c50], R7 ;  /* 0x031c5007080075a7 */ /* 0x0004e6000804017f */
[----:B---3--:R-:W-:Y:S05]  /*d690*/  @!P2 NANOSLEEP.SYNCS 0x989680 ;  /* 0x009896800000a95d */ /* 0x008fea0003900000 */
[----:B------:R-:W3:Y:S02]  /*d6a0*/  @!P2 SYNCS.PHASECHK.TRANS64 P2, [R8+URZ+0x31c50], R7 ;  /* 0x031c50070800a5a7 */ /* 0x000ee4000804007f */
[----:B---3--:R-:W-:Y:S05]  /*d6b0*/  @!P2 BRA `(.L_x_8274) ;  /* 0xfffffffc00eca947 */ /* 0x008fea000383ffff */
[----:B------:R-:W-:Y:S05]  /*d6c0*/  BRA `(.L_x_8271) ;  /* 0xffffff9400507947 */ /* 0x000fea000383ffff */
.L_x_8279:
[----:B----4-:R-:W-:-:S04]  /*d6d0*/  MOV R6, UR12 ;  /* 0x0000000c00067c02 */ /* 0x010fc80008000f00 */
[----:B------:R4:W1:Y:S03]  /*d6e0*/  SYNCS.PHASECHK.TRANS64.TRYWAIT P0, [R6+URZ+0x31c50], R3 ;  /* 0x031c5003060075a7 */ /* 0x000866000800017f */
[----:B-1----:R-:W-:Y:S05]  /*d6f0*/  @!P0 NANOSLEEP.SYNCS 0x989680 ;  /* 0x009896800000895d */ /* 0x002fea0003900000 */
[----:B------:R-:W1:Y:S02]  /*d700*/  @!P0 SYNCS.PHASECHK.TRANS64 P0, [R6+URZ+0x31c50], R3 ;  /* 0x031c5003060085a7 */ /* 0x000e64000800007f */
[----:B-1----:R-:W-:Y:S05]  /*d710*/  @!P0 BRA `(.L_x_8279) ;  /* 0xfffffffc00ec8947 */ /* 0x002fea000383ffff */
[----:B------:R-:W-:Y:S05]  /*d720*/  BRA `(.L_x_8278) ;  /* 0xffffffbc00707947 */ /* 0x000fea000383ffff */
.L_x_8290:
        /* <DEDUP_REMOVED lines=11> */
.L_x_8342:
[----:B------:R-:W-:Y:S05]  /*d7e0*/  BSYNC B0 ;  /* 0x0000000000007941 */ /* 0x000fea0003800000 */
.L_x_8341:
[----:B------:R-:W-:Y:S05]  /*d7f0*/  BRA `(.L_x_8343) ;  /* 0xffffffd800947947 */ /* 0x000fea000383ffff */
.L_x_8291:
[----:B------:R-:W-:Y:S01]  /*d800*/  BSSY B0, `(.L_x_8344) ;  /* 0x0000006000007945 */ /* 0x000fe20003800000 */
[----:B------:R-:W-:-:S07]  /*d810*/  IMAD.MOV.U32 R15, RZ, RZ, -0x1 ;  /* 0xffffffffff0f7424 */ /* 0x000fce00078e00ff */
[----:B------:R-:W-:Y:S05]  /*d820*/  WARPSYNC.COLLECTIVE R15, `(.L_x_8345) ;  /* 0x000000000f0c7348 */ /* 0x000fea0003c00000 */
[----:B------:R-:W-:Y:S02]  /*d830*/  ELECT P6, UR62, PT ;  /* 0x00000000003e782f */ /* 0x000fe400038c0000 */
[----:B------:R-:W-:Y:S01]  /*d840*/  MOV R14, UR62 ;  /* 0x0000003e000e7c02 */ /* 0x000fe20008000f00 */
[----:B------:R-:W-:Y:S10]  /*d850*/  ENDCOLLECTIVE ;  /* 0x000000000000791b */ /* 0x000ff40003800000 */
.L_x_8345:
[----:B------:R-:W-:Y:S05]  /*d860*/  BSYNC B0 ;  /* 0x0000000000007941 */ /* 0x000fea0003800000 */
.L_x_8344:
[----:B------:R-:W-:Y:S05]  /*d870*/  BRA `(.L_x_8346) ;  /* 0xffffffd800887947 */ /* 0x000fea000383ffff */
.L_x_8294:
[----:B--2---:R2:W3:Y:S02]  /*d880*/  SYNCS.PHASECHK.TRANS64.TRYWAIT P1, [R5+URZ+0x31c40], R4 ;  /* 0x031c4004050075a7 */ /* 0x0044e4000802017f */
[----:B---3--:R-:W-:Y:S05]  /*d890*/  @!P1 NANOSLEEP.SYNCS 0x989680 ;  /* 0x009896800000995d */ /* 0x008fea0003900000 */
[----:B------:R-:W3:Y:S02]  /*d8a0*/  @!P1 SYNCS.PHASECHK.TRANS64 P1, [R5+URZ+0x31c40], R4 ;  /* 0x031c4004050095a7 */ /* 0x000ee4000802007f */
[----:B---3--:R-:W-:Y:S05]  /*d8b0*/  @!P1 BRA `(.L_x_8294) ;  /* 0xfffffffc00f09947 */ /* 0x008fea000383ffff */
[----:B------:R-:W-:Y:S05]  /*d8c0*/  BRA `(.L_x_8347) ;  /* 0xffffffd800ec7947 */ /* 0x000fea000383ffff */
.L_x_8297:
[----:B--2---:R2:W3:Y:S02]  /*d8d0*/  SYNCS.PHASECHK.TRANS64.TRYWAIT P1, [R23+URZ+0x31c20], R4 ;  /* 0x031c2004170075a7 */ /* 0x0044e4000802017f */
[----:B---3--:R-:W-:Y:S05]  /*d8e0*/  @!P1 NANOSLEEP.SYNCS 0x989680 ;  /* 0x009896800000995d */ /* 0x008fea0003900000 */
[----:B------:R-:W3:Y:S02]  /*d8f0*/  @!P1 SYNCS.PHASECHK.TRANS64 P1, [R23+URZ+0x31c20], R4 ;  /* 0x031c2004170095a7 */ /* 0x000ee4000802007f */
[----:B---3--:R-:W-:Y:S05]  /*d900*/  @!P1 BRA `(.L_x_8297) ;  /* 0xfffffffc00f09947 */ /* 0x008fea000383ffff */
[----:B------:R-:W-:Y:S05]  /*d910*/  BRA `(.L_x_8348) ;  /* 0xffffffdc00fc7947 */ /* 0x000fea000383ffff */
.L_x_8303:
[----:B-1----:R1:W2:Y:S02]  /*d920*/  SYNCS.PHASECHK.TRANS64.TRYWAIT P2, [R3+URZ+0x31c40], R2 ;  /* 0x031c4002030075a7 */ /* 0x0022a4000804017f */
[----:B--2---:R-:W-:Y:S05]  /*d930*/  @!P2 NANOSLEEP.SYNCS 0x989680 ;  /* 0x009896800000a95d */ /* 0x004fea0003900000 */
[----:B------:R-:W2:Y:S02]  /*d940*/  @!P2 SYNCS.PHASECHK.TRANS64 P2, [R3+URZ+0x31c40], R2 ;  /* 0x031c40020300a5a7 */ /* 0x000ea4000804007f */
[----:B--2---:R-:W-:Y:S05]  /*d950*/  @!P2 BRA `(.L_x_8303) ;  /* 0xfffffffc00f0a947 */ /* 0x004fea000383ffff */
[----:B------:R-:W-:Y:S05]  /*d960*/  BRA `(.L_x_8349) ;  /* 0xffffffe000987947 */ /* 0x000fea000383ffff */
.L_x_8305:
[----:B-1----:R1:W2:Y:S02]  /*d970*/  SYNCS.PHASECHK.TRANS64.TRYWAIT P2, [R2+URZ+0x60], R5 ;  /* 0x00006005020075a7 */ /* 0x0022a4000804017f */
[----:B--2---:R-:W-:Y:S05]  /*d980*/  @!P2 NANOSLEEP.SYNCS 0x989680 ;  /* 0x009896800000a95d */ /* 0x004fea0003900000 */
[----:B------:R-:W2:Y:S02]  /*d990*/  @!P2 SYNCS.PHASECHK.TRANS64 P2, [R2+URZ+0x60], R5 ;  /* 0x000060050200a5a7 */ /* 0x000ea4000804007f */
[----:B--2---:R-:W-:Y:S05]  /*d9a0*/  @!P2 BRA `(.L_x_8305) ;  /* 0xfffffffc00f0a947 */ /* 0x004fea000383ffff */
[----:B------:R-:W-:Y:S05]  /*d9b0*/  BRA `(.L_x_8350) ;  /* 0xffffffe400147947 */ /* 0x000fea000383ffff */
.L_x_8311:
[----:B-1----:R1:W2:Y:S02]  /*d9c0*/  SYNCS.PHASECHK.TRANS64.TRYWAIT P2, [R3+URZ+0x31c40], R2 ;  /* 0x031c4002030075a7 */ /* 0x0022a4000804017f */
[----:B--2---:R-:W-:Y:S05]  /*d9d0*/  @!P2 NANOSLEEP.SYNCS 0x989680 ;  /* 0x009896800000a95d */ /* 0x004fea0003900000 */
[----:B------:R-:W2:Y:S02]  /*d9e0*/  @!P2 SYNCS.PHASECHK.TRANS64 P2, [R3+URZ+0x31c40], R2 ;  /* 0x031c40020300a5a7 */ /* 0x000ea4000804007f */
[----:B--2---:R-:W-:Y:S05]  /*d9f0*/  @!P2 BRA `(.L_x_8311) ;  /* 0xfffffffc00f0a947 */ /* 0x004fea000383ffff */
[----:B------:R-:W-:Y:S05]  /*da00*/  BRA `(.L_x_8351) ;  /* 0xffffffe800447947 */ /* 0x000fea000383ffff */
.L_x_8313:
[----:B-1----:R1:W2:Y:S02]  /*da10*/  SYNCS.PHASECHK.TRANS64.TRYWAIT P2, [R2+URZ+0x60], R17 ;  /* 0x00006011020075a7 */ /* 0x0022a4000804017f */
[----:B--2---:R-:W-:Y:S05]  /*da20*/  @!P2 NANOSLEEP.SYNCS 0x989680 ;  /* 0x009896800000a95d */ /* 0x004fea0003900000 */
[----:B------:R-:W2:Y:S02]  /*da30*/  @!P2 SYNCS.PHASECHK.TRANS64 P2, [R2+URZ+0x60], R17 ;  /* 0x000060110200a5a7 */ /* 0x000ea4000804007f */
[----:B--2---:R-:W-:Y:S05]  /*da40*/  @!P2 BRA `(.L_x_8313) ;  /* 0xfffffffc00f0a947 */ /* 0x004fea000383ffff */
[----:B------:R-:W-:Y:S05]  /*da50*/  BRA `(.L_x_8352) ;  /* 0xffffffe800c07947 */ /* 0x000fea000383ffff */
.L_x_8318:
[----:B-1----:R1:W2:Y:S02]  /*da60*/  SYNCS.PHASECHK.TRANS64.TRYWAIT P2, [R2+URZ+0x31c40], R3 ;  /* 0x031c4003020075a7 */ /* 0x0022a4000804017f */
[----:B--2---:R-:W-:Y:S05]  /*da70*/  @!P2 NANOSLEEP.SYNCS 0x989680 ;  /* 0x009896800000a95d */ /* 0x004fea0003900000 */
[----:B------:R-:W2:Y:S02]  /*da80*/  @!P2 SYNCS.PHASECHK.TRANS64 P2, [R2+URZ+0x31c40], R3 ;  /* 0x031c40030200a5a7 */ /* 0x000ea4000804007f */
[----:B--2---:R-:W-:Y:S05]  /*da90*/  @!P2 BRA `(.L_x_8318) ;  /* 0xfffffffc00f0a947 */ /* 0x004fea000383ffff */
[----:B------:R-:W-:Y:S05]  /*daa0*/  BRA `(.L_x_8353) ;  /* 0xffffffec00cc7947 */ /* 0x000fea000383ffff */
.L_x_8320:
[----:B-1----:R1:W2:Y:S02]  /*dab0*/  SYNCS.PHASECHK.TRANS64.TRYWAIT P2, [R2+URZ+0x60], R11 ;  /* 0x0000600b020075a7 */ /* 0x0022a4000804017f */
[----:B--2---:R-:W-:Y:S05]  /*dac0*/  @!P2 NANOSLEEP.SYNCS 0x989680 ;  /* 0x009896800000a95d */ /* 0x004fea0003900000 */
[----:B------:R-:W2:Y:S02]  /*dad0*/  @!P2 SYNCS.PHASECHK.TRANS64 P2, [R2+URZ+0x60], R11 ;  /* 0x0000600b0200a5a7 */ /* 0x000ea4000804007f */
[----:B--2---:R-:W-:Y:S05]  /*dae0*/  @!P2 BRA `(.L_x_8320) ;  /* 0xfffffffc00f0a947 */ /* 0x004fea000383ffff */
[----:B------:R-:W-:Y:S05]  /*daf0*/  BRA `(.L_x_8354) ;  /* 0xfffffff000507947 */ /* 0x000fea000383ffff */
.L_x_8325:
[----:B-1----:R1:W2:Y:S02]  /*db00*/  SYNCS.PHASECHK.TRANS64.TRYWAIT P0, [R3+URZ+0x31c60], R2 ;  /* 0x031c6002030075a7 */ /* 0x0022a4000800017f */
[----:B--2---:R-:W-:Y:S05]  /*db10*/  @!P0 NANOSLEEP.SYNCS 0x989680 ;  /* 0x009896800000895d */ /* 0x004fea0003900000 */
[----:B------:R-:W2:Y:S02]  /*db20*/  @!P0 SYNCS.PHASECHK.TRANS64 P0, [R3+URZ+0x31c60], R2 ;  /* 0x031c6002030085a7 */ /* 0x000ea4000800007f */
[----:B--2---:R-:W-:Y:S05]  /*db30*/  @!P0 BRA `(.L_x_8325) ;  /* 0xfffffffc00f08947 */ /* 0x004fea000383ffff */
[----:B------:R-:W-:Y:S05]  /*db40*/  BRA `(.L_x_8355) ;  /* 0xfffffff000fc7947 */ /* 0x000fea000383ffff */
.L_x_8329:
[----:B-1----:R1:W2:Y:S02]  /*db50*/  SYNCS.PHASECHK.TRANS64.TRYWAIT P0, [R8+URZ+0x31c20], R29 ;  /* 0x031c201d080075a7 */ /* 0x0022a4000800017f */
[----:B--2---:R-:W-:Y:S05]  /*db60*/  @!P0 NANOSLEEP.SYNCS 0x989680 ;  /* 0x009896800000895d */ /* 0x004fea0003900000 */
[----:B------:R-:W2:Y:S02]  /*db70*/  @!P0 SYNCS.PHASECHK.TRANS64 P0, [R8+URZ+0x31c20], R29 ;  /* 0x031c201d080085a7 */ /* 0x000ea4000800007f */
[----:B--2---:R-:W-:Y:S05]  /*db80*/  @!P0 BRA `(.L_x_8329) ;  /* 0xfffffffc00f08947 */ /* 0x004fea000383ffff */
[----:B------:R-:W-:Y:S05]  /*db90*/  BRA `(.L_x_8356) ;  /* 0xfffffff400b87947 */ /* 0x000fea000383ffff */
.L_x_8330:
[----:B------:R-:W2:Y:S01]  /*dba0*/  S2R R2, SR_TID.X ;  /* 0x0000000000027919 */ /* 0x000ea20000002100 */
[----:B------:R-:W-:Y:S01]  /*dbb0*/  BSSY B0, `(.L_x_8357) ;  /* 0x000000a000007945 */ /* 0x000fe20003800000 */
[----:B------:R-:W-:Y:S01]  /*dbc0*/  IMAD.MOV.U32 R12, RZ, RZ, RZ ;  /* 0x000000ffff0c7224 */ /* 0x000fe200078e00ff */
[----:B------:R-:W-:Y:S01]  /*dbd0*/  MOV R15, 0xffffffff ;  /* 0xffffffff000f7802 */ /* 0x000fe20000000f00 */
[----:B------:R-:W-:Y:S01]  /*dbe0*/  IMAD.MOV.U32 R11, RZ, RZ, 0x1f ;  /* 0x0000001fff0b7424 */ /* 0x000fe200078e00ff */
[----:B--2---:R-:W-:-:S04]  /*dbf0*/  SHF.R.U32.HI R2, RZ, 0x5, R2 ;  /* 0x00000005ff027819 */ /* 0x004fc80000011602 */
[----:B------:R-:W-:-:S04]  /*dc00*/  LOP3.LUT R2, R2, 0x3, RZ, 0xc0, !PT ;  /* 0x0000000302027812 */ /* 0x000fc800078ec0ff */
[----:B------:R-:W-:-:S07]  /*dc10*/  MOV R13, R2 ;  /* 0x00000002000d7202 */ /* 0x000fce0000000f00 */
[----:B-1----:R-:W-:Y:S05]  /*dc20*/  WARPSYNC.COLLECTIVE R15, `(.L_x_8358) ;  /* 0x000000000f087348 */ /* 0x002fea0003c00000 */
[----:B------:R2:W3:Y:S02]  /*dc30*/  SHFL.IDX P6, R14, R13, R12, R11 ;  /* 0x0000000c0d0e7389 */ /* 0x0004e400000c000b */
[----:B-123--:R-:W-:Y:S01]  /*dc40*/  ENDCOLLECTIVE ;  /* 0x000000000000791b */ /* 0x00efe20003800000 */
.L_x_8358:
[----:B------:R-:W-:Y:S05]  /*dc50*/  BSYNC B0 ;  /* 0x0000000000007941 */ /* 0x000fea0003800000 */
.L_x_8357:
[----:B------:R-:W-:Y:S05]  /*dc60*/  BRA `(.L_x_8359) ;  /* 0xfffffff400a07947 */ /* 0x000fea000383ffff */
.L_x_8333:
[----:B------:R-:W-:Y:S01]  /*dc70*/  BSSY B1, `(.L_x_8360) ;  /* 0x0000006000017945 */ /* 0x000fe20003800000 */
[----:B------:R-:W-:-:S07]  /*dc80*/  IMAD.MOV.U32 R15, RZ, RZ, -0x1 ;  /* 0xffffffffff0f7424 */ /* 0x000fce00078e00ff */
[----:B-12---:R-:W-:Y:S05]  /*dc90*/  WARPSYNC.COLLECTIVE R15, `(.L_x_8361) ;  /* 0x000000000f0c7348 */ /* 0x006fea0003c00000 */
[----:B------:R-:W-:Y:S02]  /*dca0*/  ELECT P6, UR62, PT ;  /* 0x00000000003e782f */ /* 0x000fe400038c0000 */
[----:B------:R-:W-:Y:S01]  /*dcb0*/  MOV R14, UR62 ;  /* 0x0000003e000e7c02 */ /* 0x000fe20008000f00 */
[----:B-12---:R-:W-:Y:S10]  /*dcc0*/  ENDCOLLECTIVE ;  /* 0x000000000000791b */ /* 0x006ff40003800000 */
.L_x_8361:
[----:B------:R-:W-:Y:S05]  /*dcd0*/  BSYNC B1 ;  /* 0x0000000000017941 */ /* 0x000fea0003800000 */
.L_x_8360:
[----:B------:R-:W-:Y:S05]  /*dce0*/  BRA `(.L_x_8362) ;  /* 0xfffffff400987947 */ /* 0x000fea000383ffff */
.L_x_8335:
[----:B--2---:R2:W3:Y:S02]  /*dcf0*/  SYNCS.PHASECHK.TRANS64.TRYWAIT P0, [R5+URZ], R4 ;  /* 0x00000004050075a7 */ /* 0x0044e4000800017f */
[----:B---3--:R-:W-:Y:S05]  /*dd00*/  @!P0 NANOSLEEP.SYNCS 0x989680 ;  /* 0x009896800000895d */ /* 0x008fea0003900000 */
[----:B------:R-:W3:Y:S02]  /*dd10*/  @!P0 SYNCS.PHASECHK.TRANS64 P0, [R5+URZ], R4 ;  /* 0x00000004050085a7 */ /* 0x000ee4000800007f */
[----:B---3--:R-:W-:Y:S05]  /*dd20*/  @!P0 BRA `(.L_x_8335) ;  /* 0xfffffffc00f08947 */ /* 0x008fea000383ffff */
[----:B------:R-:W-:Y:S05]  /*dd30*/  BRA `(.L_x_8363) ;  /* 0xfffffff400cc7947 */ /* 0x000fea000383ffff */
.L_x_8336:
[----:B---3--:R3:W4:Y:S02]  /*dd40*/  SYNCS.PHASECHK.TRANS64.TRYWAIT P0, [R3+URZ], R0 ;  /* 0x00000000030075a7 */ /* 0x008724000800017f */
[----:B----4-:R-:W-:Y:S05]  /*dd50*/  @!P0 NANOSLEEP.SYNCS 0x989680 ;  /* 0x009896800000895d */ /* 0x010fea0003900000 */
[----:B------:R-:W4:Y:S02]  /*dd60*/  @!P0 SYNCS.PHASECHK.TRANS64 P0, [R3+URZ], R0 ;  /* 0x00000000030085a7 */ /* 0x000f24000800007f */
[----:B----4-:R-:W-:Y:S05]  /*dd70*/  @!P0 BRA `(.L_x_8336) ;  /* 0xfffffffc00f08947 */ /* 0x010fea000383ffff */
[----:B------:R-:W-:Y:S05]  /*dd80*/  BRA `(.L_x_8364) ;  /* 0xfffffff400c07947 */ /* 0x000fea000383ffff */
.L_x_8338:
[----:B--2---:R2:W3:Y:S02]  /*dd90*/  SYNCS.PHASECHK.TRANS64.TRYWAIT P0, [R5+URZ], R4 ;  /* 0x00000004050075a7 */ /* 0x0044e4000800017f */
[----:B---3--:R-:W-:Y:S05]  /*dda0*/  @!P0 NANOSLEEP.SYNCS 0x989680 ;  /* 0x009896800000895d */ /* 0x008fea0003900000 */
[----:B------:R-:W3:Y:S02]  /*ddb0*/  @!P0 SYNCS.PHASECHK.TRANS64 P0, [R5+URZ], R4 ;  /* 0x00000004050085a7 */ /* 0x000ee4000800007f */
[----:B---3--:R-:W-:Y:S05]  /*ddc0*/  @!P0 BRA `(.L_x_8338) ;  /* 0xfffffffc00f08947 */ /* 0x008fea000383ffff */
[----:B------:R-:W-:Y:S05]  /*ddd0*/  BRA `(.L_x_8365) ;  /* 0xfffffff400c47947 */ /* 0x000fea000383ffff */
.L_x_8366:
        /* <DEDUP_REMOVED lines=10> */
.L_x_12773:


//--------------------- .text._ZN7cutlass13device_kernelIN5flash11enable_sm90INS1_16FlashAttnFwdSm90INS1_25CollectiveMainloopFwdSm90ILi2EN4cute5tupleIJNS5_1CILi1EEES8_S8_EEENS6_IJNS7_ILi192EEENS7_ILi144EEENS7_ILi96EEEEEELi96ENS_10bfloat16_tEfNS_4arch4Sm90ELb0ELb0ELb1ELb1ELb0ELb0ELb0ELb0ELb1ELb0ELb0ELb0EEENS1_21CollectiveEpilogueFwdINS6_IJSA_SC_SB_EEES9_SE_SG_Li384ELb1ELb0ELb0ELb0EEENS1_36VarlenDynamicPersistentTileSchedulerILi192ELi144ELi384ELi32ELb0ELb0ELb1ELb0ELb1ELb1EEEEEEEEEvNT_6ParamsE --------------------------
	.section	.text._ZN7cutlass13device_kernelIN5flash11enable_sm90INS1_16FlashAttnFwdSm90INS1_25CollectiveMainloopFwdSm90ILi2EN4cute5tupleIJNS5_1CILi1EEES8_S8_EEENS6_IJNS7_ILi192EEENS7_ILi144EEENS7_ILi96EEEEEELi96ENS_10bfloat16_tEfNS_4arch4Sm90ELb0ELb0ELb1ELb1ELb0ELb0ELb0ELb0ELb1ELb0ELb0ELb0EEENS1_21CollectiveEpilogueFwdINS6_IJSA_SC_SB_EEES9_SE_SG_Li384ELb1ELb0ELb0ELb0EEENS1_36VarlenDynamicPersistentTileSchedulerILi192ELi144ELi384ELi32ELb0ELb0ELb1ELb0ELb1ELb1EEEEEEEEEvNT_6ParamsE,"ax",@progbits
	.align	128
.text._ZN7cutlass13device_kernelIN5flash11enable_sm90INS1_16FlashAttnFwdSm90INS1_25CollectiveMainloopFwdSm90ILi2EN4cute5tupleIJNS5_1CILi1EEES8_S8_EEENS6_IJNS7_ILi192EEENS7_ILi144EEENS7_ILi96EEEEEELi96ENS_10bfloat16_tEfNS_4arch4Sm90ELb0ELb0ELb1ELb1ELb0ELb0ELb0ELb0ELb1ELb0ELb0ELb0EEENS1_21CollectiveEpilogueFwdINS6_IJSA_SC_SB_EEES9_SE_SG_Li384ELb1ELb0ELb0ELb0EEENS1_36VarlenDynamicPersistentTileSchedulerILi192ELi144ELi384ELi32ELb0ELb0ELb1ELb0ELb1ELb1EEEEEEEEEvNT_6ParamsE:
        .type           _ZN7cutlass13device_kernelIN5flash11enable_sm90INS1_16FlashAttnFwdSm90INS1_25CollectiveMainloopFwdSm90ILi2EN4cute5tupleIJNS5_1CILi1EEES8_S8_EEENS6_IJNS7_ILi192EEENS7_ILi144EEENS7_ILi96EEEEEELi96ENS_10bfloat16_tEfNS_4arch4Sm90ELb0ELb0ELb1ELb1ELb0ELb0ELb0ELb0ELb1ELb0ELb0ELb0EEENS1_21CollectiveEpilogueFwdINS6_IJSA_SC_SB_EEES9_SE_SG_Li384ELb1ELb0ELb0ELb0EEENS1_36VarlenDynamicPersistentTileSchedulerILi192ELi144ELi384ELi32ELb0ELb0ELb1ELb0ELb1ELb1EEEEEEEEEvNT_6ParamsE,@function
        .size           _ZN7cutlass13device_kernelIN5flash11enable_sm90INS1_16FlashAttnFwdSm90INS1_25CollectiveMainloopFwdSm90ILi2EN4cute5tupleIJNS5_1CILi1EEES8_S8_EEENS6_IJNS7_ILi192EEENS7_ILi144EEENS7_ILi96EEEEEELi96ENS_10bfloat16_tEfNS_4arch4Sm90ELb0ELb0ELb1ELb1ELb0ELb0ELb0ELb0ELb1ELb0ELb0ELb0EEENS1_21CollectiveEpilogueFwdINS6_IJSA_SC_SB_EEES9_SE_SG_Li384ELb1ELb0ELb0ELb0EEENS1_36VarlenDynamicPersistentTileSchedulerILi192ELi144ELi384ELi32ELb0ELb0ELb1ELb0ELb1ELb1EEEEEEEEEvNT_6ParamsE,(.L_x_12774 - _ZN7cutlass13device_kernelIN5flash11enable_sm90INS1_16FlashAttnFwdSm90INS1_25CollectiveMainloopFwdSm90ILi2EN4cute5tupleIJNS5_1CILi1EEES8_S8_EEENS6_IJNS7_ILi192EEENS7_ILi144EEENS7_ILi96EEEEEELi96ENS_10bfloat16_tEfNS_4arch4Sm90ELb0ELb0ELb1ELb1ELb0ELb0ELb0ELb0ELb1ELb0ELb0ELb0EEENS1_21CollectiveEpilogueFwdINS6_IJSA_SC_SB_EEES9_SE_SG_Li384ELb1ELb0ELb0ELb0EEENS1_36VarlenDynamicPersistentTileSchedulerILi192ELi144ELi384ELi32ELb0ELb0ELb1ELb0ELb1ELb1EEEEEEEEEvNT_6ParamsE)
        .other          _ZN7cutlass13device_kernelIN5flash11enable_sm90INS1_16FlashAttnFwdSm90INS1_25CollectiveMainloopFwdSm90ILi2EN4cute5tupleIJNS5_1CILi1EEES8_S8_EEENS6_IJNS7_ILi192EEENS7_ILi144EEENS7_ILi96EEEEEELi96ENS_10bfloat16_tEfNS_4arch4Sm90ELb0ELb0ELb1ELb1ELb0ELb0ELb0ELb0ELb1ELb0ELb0ELb0EEENS1_21CollectiveEpilogueFwdINS6_IJSA_SC_SB_EEES9_SE_SG_Li384ELb1ELb0ELb0ELb0EEENS1_36VarlenDynamicPersistentTileSchedulerILi192ELi144ELi384ELi32ELb0ELb0ELb1ELb0ELb1ELb1EEEEEEEEEvNT_6ParamsE,@"STO_CUDA_ENTRY STV_DEFAULT"
_ZN7cutlass13device_kernelIN5flash11enable_sm90INS1_16FlashAttnFwdSm90INS1_25CollectiveMainloopFwdSm90ILi2EN4cute5tupleIJNS5_1CILi1EEES8_S8_EEENS6_IJNS7_ILi192EEENS7_ILi144EEENS7_ILi96EEEEEELi96ENS_10bfloat16_tEfNS_4arch4Sm90ELb0ELb0ELb1ELb1ELb0ELb0ELb0ELb0ELb1ELb0ELb0ELb0EEENS1_21CollectiveEpilogueFwdINS6_IJSA_SC_SB_EEES9_SE_SG_Li384ELb1ELb0ELb0ELb0EEENS1_36VarlenDynamicPersistentTileSchedulerILi192ELi144ELi384ELi32ELb0ELb0ELb1ELb0ELb1ELb1EEEEEEEEEvNT_6ParamsE:
        /* <DEDUP_REMOVED lines=20> */
.L_x_8368:
[----:B------:R-:W-:Y:S05]  /*0140*/  BSYNC B0 ;  /* 0x0000000000007941 */ /* 0x000fea0003800000 */
.L_x_8367:
        /* <DEDUP_REMOVED lines=40> */
.L_x_8369:
        /* <DEDUP_REMOVED lines=22> */
.L_x_8370:
        /* <DEDUP_REMOVED lines=18> */
.L_x_8371:
        /* <DEDUP_REMOVED lines=22> */
.L_x_8372:
        /* <DEDUP_REMOVED lines=22> */
.L_x_8373:
[----:B--2---:R-:W-:Y:S01]  /*0910*/  ISETP.NE.AND P0, PT, R2, RZ, PT ;  /* 0x000000ff0200720c */ /* 0x004fe20003f05270 */
[----:B------:R-:W-:Y:S01]  /*0920*/  IMAD.MOV.U32 R2, RZ, RZ, 0x1 ;  /* 0x00000001ff027424 */ /* 0x000fe200078e00ff */
[----:B------:R-:W-:Y:S01]  /*0930*/  NOP ;  /* 0x0000000000007918 */ /* 0x000fe20000000000 */
[----:B------:R-:W-:-:S03]  /*0940*/  ULDC.64 UR60, c[0x0][0x208] ;  /* 0x00008200003c7ab9 */ /* 0x000fc60000000a00 */
[----:B------:R-:W-:-:S05]  /*0950*/  SEL R2, R2, 0x2, !P0 ;  /* 0x0000000202027807 */ /* 0x000fca0004000000 */
[----:B------:R2:W-:Y:S01]  /*0960*/  STL [R1+0x14], R2 ;  /* 0x0000140201007387 */ /* 0x0005e20000100800 */
[----:B01-34-:R-:W-:Y:S06]  /*0970*/  BAR.SYNC.DEFER_BLOCKING 0x0 ;  /* 0x0000000000007b1d */ /* 0x01bfec0000010000 */
[----:B------:R-:W-:Y:S05]  /*0980*/  @!P0 BRA `(.L_x_8374) ;  /* 0x000000ac00a88947 */ /* 0x000fea0003800000 */
.L_x_8375:
        /* <DEDUP_REMOVED lines=8> */
[----:B-1----:R-:W-:-:S03]  /*0a10*/  ULEA UR36, UR4, UR36, 0x18 ;  /* 0x0000002404247291 */ /* 0x002fc6000f8ec03f */
[----:B------:R-:W-:Y:S01]  /*0a20*/  ULDC UR4, c[0x0][0xc14] ;  /* 0x0003050000047ab9 */ /* 0x000fe20000000800 */
[----:B0-----:R-:W-:-:S04]  /*0a30*/  LOP3.LUT R0, R2, 0xffffff80, RZ, 0xc0, !PT ;  /* 0xffffff8002007812 */ /* 0x001fc800078ec0ff */
[----:B------:R-:W-:-:S13]  /*0a40*/  ISETP.NE.AND P0, PT, R0, 0x80, PT ;  /* 0x000000800000780c */ /* 0x000fda0003f05270 */
[----:B------:R-:W-:Y:S08]  /*0a50*/  @!P0 BAR.ARV 0x9, 0x100 ;  /* 0x0244000000008b1d */ /* 0x000ff00000002000 */
[----:B------:R-:W-:Y:S06]  /*0a60*/  BAR.SYNC.DEFER_BLOCKING 0x5, 0x1a0 ;  /* 0x0146800000007b1d */ /* 0x000fec0000010000 */
[----:B------:R-:W0:Y:S02]  /*0a70*/  LDS.128 R28, [UR36+0x31cd0] ;  /* 0x031cd024ff1c7984 */ /* 0x000e240008000c00 */
[----:B------:R-:W-:Y:S06]  /*0a80*/  BAR.ARV 0x4, 0x1a0 ;  /* 0x0106800000007b1d */ /* 0x000fec0000002000 */
[----:B0-----:R-:W-:-:S13]  /*0a90*/  ISETP.GE.AND P0, PT, R31, UR4, PT ;  /* 0x000000041f007c0c */ /* 0x001fda000bf06270 */
[----:B------:R-:W-:Y:S05]  /*0aa0*/  @P0 EXIT ;  /* 0x000000000000094d */ /* 0x000fea0003800000 */
[----:B------:R-:W2:Y:S01]  /*0ab0*/  LDL.LU R14, [R1+0x14] ;  /* 0x00001400010e7983 */ /* 0x000ea20000300800 */
[----:B------:R-:W-:-:S05]  /*0ac0*/  VIADD R155, R2, 0xffffff80 ;  /* 0xffffff80029b7836 */ /* 0x000fca0000000000 */
[----:B------:R-:W-:-:S04]  /*0ad0*/  SHF.R.S32.HI R0, RZ, 0x1f, R155 ;  /* 0x0000001fff007819 */ /* 0x000fc8000001149b */
[----:B------:R-:W-:-:S04]  /*0ae0*/  LEA.HI R2, R0, R155, RZ, 0x4 ;  /* 0x0000009b00027211 */ /* 0x000fc800078f20ff */
[----:B------:R-:W-:-:S04]  /*0af0*/  SHF.R.S32.HI R3, RZ, 0x4, R2 ;  /* 0x00000004ff037819 */ /* 0x000fc80000011402 */
[C---:B------:R-:W-:Y:S02]  /*0b00*/  LEA.HI R4, R2.reuse, R3, RZ, 0x1 ;  /* 0x0000000302047211 */ /* 0x040fe400078f08ff */
[----:B------:R-:W-:Y:S02]  /*0b10*/  LOP3.LUT R2, R2, 0xfffffff0, RZ, 0xc0, !PT ;  /* 0xfffffff002027812 */ /* 0x000fe400078ec0ff */
[----:B------:R-:W-:-:S03]  /*0b20*/  LOP3.LUT R4, R4, 0x1ffffffe, RZ, 0xc0, !PT ;  /* 0x1ffffffe04047812 */ /* 0x000fc600078ec0ff */
[----:B------:R-:W-:Y:S01]  /*0b30*/  IMAD.IADD R2, R155, 0x1, -R2 ;  /* 0x000000019b027824 */ /* 0x000fe200078e0a02 */
[CC--:B------:R-:W-:Y:S01]  /*0b40*/  LEA.HI R151, R0.reuse, R155.reuse, RZ, 0x7 ;  /* 0x0000009b00977211 */ /* 0x0c0fe200078f38ff */
[----:B------:R-:W-:Y:S01]  /*0b50*/  IMAD.IADD R4, R3, 0x1, -R4 ;  /* 0x0000000103047824 */ /* 0x000fe200078e0a04 */
[----:B------:R-:W-:Y:S02]  /*0b60*/  LEA.HI R5, R0, R155, RZ, 0x5 ;  /* 0x0000009b00057211 */ /* 0x000fe400078f28ff */
[----:B------:R-:W-:Y:S02]  /*0b70*/  SHF.R.S32.HI R3, RZ, 0x1f, R2 ;  /* 0x0000001fff037819 */ /* 0x000fe40000011402 */
[----:B------:R-:W-:Y:S02]  /*0b80*/  LOP3.LUT R150, R151, 0xffffff80, RZ, 0xc0, !PT ;  /* 0xffffff8097967812 */ /* 0x000fe400078ec0ff */
[----:B------:R-:W-:Y:S02]  /*0b90*/  SHF.R.S32.HI R7, RZ, 0x5, R5 ;  /* 0x00000005ff077819 */ /* 0x000fe40000011405 */
[-C--:B------:R-:W-:Y:S01]  /*0ba0*/  LEA.HI R5, R3, R2.reuse, RZ, 0x3 ;  /* 0x0000000203057211 */ /* 0x080fe200078f18ff */
[----:B------:R-:W-:Y:S01]  /*0bb0*/  IMAD.IADD R150, R155, 0x1, -R150 ;  /* 0x000000019b967824 */ /* 0x000fe200078e0a96 */
[----:B------:R-:W-:-:S03]  /*0bc0*/  LEA.HI R3, R3, R2, RZ, 0x2 ;  /* 0x0000000203037211 */ /* 0x000fc600078f10ff */
[----:B------:R-:W-:Y:S01]  /*0bd0*/  IMAD.SHL.U32 R6, R5, 0x10, RZ ;  /* 0x0000001005067824 */ /* 0x000fe200078e00ff */
[----:B------:R-:W-:Y:S02]  /*0be0*/  LOP3.LUT R5, R3, 0x7fffffc, RZ, 0xc0, !PT ;  /* 0x07fffffc03057812 */ /* 0x000fe400078ec0ff */
[----:B------:R-:W-:Y:S02]  /*0bf0*/  SHF.R.S32.HI R3, RZ, 0x2, R3 ;  /* 0x00000002ff037819 */ /* 0x000fe40000011403 */
[----:B------:R-:W-:-:S03]  /*0c00*/  SHF.R.S32.HI R9, RZ, 0x1f, R150 ;  /* 0x0000001fff097819 */ /* 0x000fc60000011496 */
[----:B------:R-:W-:Y:S01]  /*0c10*/  IMAD.SHL.U32 R3, R3, 0x40, RZ ;  /* 0x0000004003037824 */ /* 0x000fe200078e00ff */
[----:B------:R-:W-:Y:S01]  /*0c20*/  LEA.HI R10, R9, R150, RZ, 0x2 ;  /* 0x00000096090a7211 */ /* 0x000fe200078f10ff */
[----:B------:R-:W-:Y:S02]  /*0c30*/  IMAD R13, R7, 0x10, R2 ;  /* 0x00000010070d7824 */ /* 0x000fe400078e0202 */
[----:B------:R-:W-:Y:S01]  /*0c40*/  IMAD.SHL.U32 R4, R4, 0x8, RZ ;  /* 0x0000000804047824 */ /* 0x000fe200078e00ff */
[--C-:B------:R-:W-:Y:S02]  /*0c50*/  SHF.R.S32.HI R11, RZ, 0x2, R10.reuse ;  /* 0x00000002ff0b7819 */ /* 0x100fe4000001140a */
[----:B------:R-:W-:Y:S02]  /*0c60*/  SHF.R.S32.HI R12, RZ, 0x1f, R10 ;  /* 0x0000001fff0c7819 */ /* 0x000fe4000001140a */
[----:B------:R-:W-:Y:S02]  /*0c70*/  LOP3.LUT R3, R3, 0x40, RZ, 0xc0, !PT ;  /* 0x0000004003037812 */ /* 0x000fe400078ec0ff */
[----:B------:R-:W-:Y:S01]  /*0c80*/  SHF.R.S32.HI R151, RZ, 0x7, R151 ;  /* 0x00000007ff977819 */ /* 0x000fe20000011497 */
[----:B------:R-:W-:Y:S01]  /*0c90*/  IMAD.U32 R154, R13, 0x20, R4 ;  /* 0x000000200d9a7824 */ /* 0x000fe200078e0004 */
[----:B------:R-:W-:-:S02]  /*0ca0*/  LOP3.LUT R6, R6, 0x7fffff80, RZ, 0xc0, !PT ;  /* 0x7fffff8006067812 */ /* 0x000fc400078ec0ff */
[----:B------:R-:W-:Y:S02]  /*0cb0*/  LEA.HI R12, R12, R11, RZ, 0x3 ;  /* 0x0000000b0c0c7211 */ /* 0x000fe400078f18ff */
[----:B------:R-:W-:Y:S01]  /*0cc0*/  LOP3.LUT R4, R3, 0x8, R4, 0xf8, !PT ;  /* 0x0000000803047812 */ /* 0x000fe200078ef804 */
[----:B------:R-:W-:Y:S01]  /*0cd0*/  IMAD.HI R8, R151, 0x55555556, RZ ;  /* 0x5555555697087827 */ /* 0x000fe200078e02ff */
[----:B------:R-:W-:Y:S02]  /*0ce0*/  SHF.R.U32.HI R3, RZ, 0x3, R3 ;  /* 0x00000003ff037819 */ /* 0x000fe40000011603 */
[----:B------:R-:W-:Y:S01]  /*0cf0*/  IADD3 R5, R2, -R5, RZ ;  /* 0x8000000502057210 */ /* 0x000fe20007ffe0ff */
[----:B------:R-:W-:Y:S01]  /*0d00*/  IMAD R6, R7, 0x100, R6 ;  /* 0x0000010007067824 */ /* 0x000fe200078e0206 */
[----:B------:R-:W-:Y:S02]  /*0d10*/  LEA.HI R0, R0, R155, RZ, 0x2 ;  /* 0x0000009b00007211 */ /* 0x000fe400078f10ff */
[----:B------:R-:W-:-:S02]  /*0d20*/  LOP3.LUT R12, R12, 0xfffffff8, RZ, 0xc0, !PT ;  /* 0xfffffff80c0c7812 */ /* 0x000fc400078ec0ff */
[----:B------:R-:W-:Y:S02]  /*0d30*/  LEA.HI R9, R9, R150, RZ, 0x5 ;  /* 0x0000009609097211 */ /* 0x000fe400078f28ff */
[----:B------:R-:W-:Y:S01]  /*0d40*/  LOP3.LUT R3, R4, R3, RZ, 0x3c, !PT ;  /* 0x0000000304037212 */ /* 0x000fe200078e3cff */
[----:B------:R-:W-:Y:S01]  /*0d50*/  IMAD R6, R5, 0x10, R6 ;  /* 0x0000001005067824 */ /* 0x000fe200078e0206 */
[----:B------:R-:W-:Y:S01]  /*0d60*/  LOP3.LUT R4, R0, 0x1ffffffc, RZ, 0xc0, !PT ;  /* 0x1ffffffc00047812 */ /* 0x000fe200078ec0ff */
[----:B------:R-:W-:Y:S01]  /*0d70*/  IMAD.IADD R12, R11, 0x1, -R12 ;  /* 0x000000010b0c7824 */ /* 0x000fe200078e0a0c */
[----:B------:R-:W-:Y:S02]  /*0d80*/  LEA.HI R8, R8, R8, RZ, 0x1 ;  /* 0x0000000808087211 */ /* 0x000fe400078f08ff */
[----:B------:R-:W-:Y:S02]  /*0d90*/  LOP3.LUT R7, R10, 0x7ffffffc, RZ, 0xc0, !PT ;  /* 0x7ffffffc0a077812 */ /* 0x000fe400078ec0ff */
[----:B------:R-:W-:Y:S01]  /*0da0*/  SHF.R.S32.HI R9, RZ, 0x5, R9 ;  /* 0x00000005ff097819 */ /* 0x000fe20000011409 */
[----:B------:R-:W-:Y:S01]  /*0db0*/  IMAD.IADD R2, R3, 0x1, R6 ;  /* 0x0000000103027824 */ /* 0x000fe200078e0206 */
[----:B------:R-:W-:Y:S01]  /*0dc0*/  IADD3 R7, R150, -R7, RZ ;  /* 0x8000000796077210 */ /* 0x000fe20007ffe0ff */
[----:B------:R-:W-:-:S02]  /*0dd0*/  IMAD.IADD R4, R155, 0x1, -R4 ;  /* 0x000000019b047824 */ /* 0x000fc400078e0a04 */
[----:B------:R-:W-:Y:S02]  /*0de0*/  IMAD.MOV.U32 R152, RZ, RZ, -0x2 ;  /* 0xfffffffeff987424 */ /* 0x000fe400078e00ff */
[----:B------:R-:W-:Y:S02]  /*0df0*/  IMAD R8, R8, -0x3, R151 ;  /* 0xfffffffd08087824 */ /* 0x000fe400078e0297 */
[----:B------:R-:W-:Y:S01]  /*0e00*/  IMAD R9, R9, 0x10, R12 ;  /* 0x0000001009097824 */ /* 0x000fe200078e020c */
[----:B------:R-:W-:Y:S01]  /*0e10*/  SHF.R.S32.HI R18, RZ, 0x2, R0 ;  /* 0x00000002ff127819 */ /* 0x000fe20000011400 */
[----:B------:R-:W-:Y:S01]  /*0e20*/  IMAD R152, R7, R152, 0x90 ;  /* 0x0000009007987424 */ /* 0x000fe200078e0298 */
[----:B------:R-:W-:Y:S01]  /*0e30*/  SHF.L.U32 R17, R4, 0x3, RZ ;  /* 0x0000000304117819 */ /* 0x000fe200000006ff */
[----:B------:R-:W-:Y:S01]  /*0e40*/  IMAD R153, R8, 0x40, R9 ;  /* 0x0000004008997824 */ /* 0x000fe200078e0209 */
[----:B------:R-:W-:Y:S01]  /*0e50*/  LEA R2, R2, UR36, 0x1 ;  /* 0x0000002402027c11 */ /* 0x000fe2000f8e08ff */
[----:B------:R-:W-:-:S02]  /*0e60*/  IMAD.MOV.U32 R149, RZ, RZ, RZ ;  /* 0x000000ffff957224 */ /* 0x000fc400078e00ff */
[----:B------:R-:W-:Y:S01]  /*0e70*/  IMAD.MOV.U32 R16, RZ, RZ, RZ ;  /* 0x000000ffff107224 */ /* 0x000fe200078e00ff */
[----:B------:R-:W-:Y:S01]  /*0e80*/  UMOV UR39, URZ ;  /* 0x0000003f00277c82 */ /* 0x000fe20008000000 */
[----:B--2---:R-:W-:-:S07]  /*0e90*/  LOP3.LUT R144, R14, 0x1, RZ, 0xfc, !PT ;  /* 0x000000010e907812 */ /* 0x004fce00078efcff */
.L_x_8409:
[----:B---3-5:R-:W0:Y:S01]  /*0ea0*/  LDC.64 R4, c[0x0][0xc60] ;  /* 0x00031800ff047b82 */ /* 0x028e220000000a00 */
        /* <DEDUP_REMOVED lines=24> */
[----:B-1--4-:R-:W-:Y:S05]  /*1030*/  @P0 BRA `(.L_x_8376) ;  /* 0x0000000000240947 */ /* 0x012fea0003800000 */
        /* <DEDUP_REMOVED lines=8> */
[----:B--2---:R-:W-:-:S07]  /*10c0*/  IMAD.IADD R23, R6, 0x1, -R23 ;  /* 0x0000000106177824 */ /* 0x004fce00078e0a17 */
.L_x_8376:
[----:B-----5:R-:W-:Y:S01]  /*10d0*/  IMAD.IADD R23, R23, 0x1, -R0 ;  /* 0x0000000117177824 */ /* 0x020fe200078e0a00 */
[----:B------:R-:W-:Y:S01]  /*10e0*/  PLOP3.LUT P0, PT, PT, PT, PT, 0x80, 0x0 ;  /* 0x000000000000781c */ /* 0x000fe20003f0f070 */
[----:B------:R-:W-:Y:S01]  /*10f0*/  IMAD.MOV.U32 R147, RZ, RZ, R29 ;  /* 0x000000ffff937224 */ /* 0x000fe200078e001d */
[----:B------:R-:W-:Y:S01]  /*1100*/  CS2R R38, SRZ ;  /* 0x0000000000267805 */ /* 0x000fe2000001ff00 */
[C---:B------:R-:W-:Y:S01]  /*1110*/  VIADD R0, R23.reuse, 0x8f ;  /* 0x0000008f17007836 */ /* 0x040fe20000000000 */
[----:B------:R-:W-:Y:S01]  /*1120*/  ISETP.GE.AND P1, PT, R23, 0x1, PT ;  /* 0x000000011700780c */ /* 0x000fe20003f26270 */
[----:B------:R-:W-:Y:S01]  /*1130*/  IMAD.MOV.U32 R146, RZ, RZ, R30 ;  /* 0x000000ffff927224 */ /* 0x000fe200078e001e */
[----:B------:R-:W-:Y:S01]  /*1140*/  CS2R R34, SRZ ;  /* 0x0000000000227805 */ /* 0x000fe2000001ff00 */
[----:B------:R-:W-:Y:S01]  /*1150*/  IMAD.HI R0, R0, 0x38e38e39, RZ ;  /* 0x38e38e3900007827 */ /* 0x000fe200078e02ff */
[----:B------:R-:W-:Y:S02]  /*1160*/  CS2R R32, SRZ ;  /* 0x0000000000207805 */ /* 0x000fe4000001ff00 */
[----:B------:R-:W-:-:S02]  /*1170*/  CS2R R44, SRZ ;  /* 0x00000000002c7805 */ /* 0x000fc4000001ff00 */
[----:B------:R-:W-:Y:S02]  /*1180*/  CS2R R36, SRZ ;  /* 0x0000000000247805 */ /* 0x000fe4000001ff00 */
[----:B------:R-:W-:Y:S02]  /*1190*/  CS2R R42, SRZ ;  /* 0x00000000002a7805 */ /* 0x000fe4000001ff00 */
[----:B------:R-:W-:Y:S02]  /*11a0*/  SHF.R.U32.HI R3, RZ, 0x1f, R0 ;  /* 0x0000001fff037819 */ /* 0x000fe40000011600 */
[----:B------:R-:W-:Y:S02]  /*11b0*/  CS2R R48, SRZ ;  /* 0x0000000000307805 */ /* 0x000fe4000001ff00 */
[----:B------:R-:W-:Y:S02]  /*11c0*/  CS2R R46, SRZ ;  /* 0x00000000002e7805 */ /* 0x000fe4000001ff00 */
[----:B------:R-:W-:-:S02]  /*11d0*/  CS2R R40, SRZ ;  /* 0x0000000000287805 */ /* 0x000fc4000001ff00 */
[----:B------:R-:W-:Y:S01]  /*11e0*/  LEA.HI.SX32 R22, R0, R3, 0x1b ;  /* 0x0000000300167211 */ /* 0x000fe200078fdaff */
[----:B------:R-:W-:Y:S01]  /*11f0*/  IMAD.MOV.U32 R3, RZ, RZ, RZ ;  /* 0x000000ffff037224 */ /* 0x000fe200078e00ff */
        /* <DEDUP_REMOVED lines=12> */
[----:B0-----:R-:W-:Y:S01]  /*12c0*/  CS2R R6, SRZ ;  /* 0x0000000000067805 */ /* 0x001fe2000001ff00 */
[----:B------:R-:W-:Y:S01]  /*12d0*/  IMAD.MOV.U32 R8, RZ, RZ, RZ ;  /* 0x000000ffff087224 */ /* 0x000fe200078e00ff */
[----:B------:R-:W-:Y:S01]  /*12e0*/  CS2R R80, SRZ ;  /* 0x0000000000507805 */ /* 0x000fe2000001ff00 */
[----:B------:R-:W-:Y:S02]  /*12f0*/  IMAD.MOV.U32 R20, RZ, RZ, RZ ;  /* 0x000000ffff147224 */ /* 0x000fe400078e00ff */
[----:B------:R-:W-:Y:S02]  /*1300*/  IMAD.MOV.U32 R83, RZ, RZ, RZ ;  /* 0x000000ffff537224 */ /* 0x000fe400078e00ff */
[----:B------:R-:W-:Y:S01]  /*1310*/  IMAD.MOV.U32 R85, RZ, RZ, RZ ;  /* 0x000000ffff557224 */ /* 0x000fe200078e00ff */
[----:B------:R-:W-:Y:S06]  /*1320*/  @!P1 BRA `(.L_x_8377) ;  /* 0x0000008c00809947 */ /* 0x000fec0003800000 */
[----:B------:R-:W0:Y:S01]  /*1330*/  SHFL.IDX PT, R0, R151, RZ, 0x1f ;  /* 0x00001fff97007589 */ /* 0x000e2200000e0000 */
[----:B------:R-:W-:-:S04]  /*1340*/  UIADD3 UR6, UR36, 0x24300, URZ ;  /* 0x0002430024067890 */ /* 0x000fc8000fffe03f */
[----:B------:R-:W-:-:S06]  /*1350*/  ULOP3.LUT UP0, URZ, UR6, 0x9f, URZ, 0xc0, !UPT ;  /* 0x0000009f063f7892 */ /* 0x000fcc000f80c03f */
[----:B------:R-:W-:Y:S02]  /*1360*/  PLOP3.LUT P0, PT, PT, PT, UP0, 0x80, 0x0 ;  /* 0x000000000000781c */ /* 0x000fe40003f0f008 */
[----:B0-----:R-:W-:-:S13]  /*1370*/  R2UR UR38, R0 ;  /* 0x00000000002672ca */ /* 0x001fda00000e0000 */
[----:B------:R-:W-:-:S04]  /*1380*/  UIMAD.WIDE UR4, UR38, 0x55555556, URZ ;  /* 0x55555556260478a5 */ /* 0x000fc8000f8e023f */
[----:B------:R-:W-:-:S04]  /*1390*/  ULEA.HI UR5, UR5, UR5, URZ, 0x1 ;  /* 0x0000000505057291 */ /* 0x000fc8000f8f083f */
[----:B------:R-:W-:-:S04]  /*13a0*/  UIMAD UR40, UR5, -0x3, UR38 ;  /* 0xfffffffd052878a4 */ /* 0x000fc8000f8e0226 */
        /* <DEDUP_REMOVED lines=20> */
.L_x_8378:
[----:B------:R-:W-:Y:S02]  /*14f0*/  LEA.HI R0, R149, R149, RZ, 0x1 ;  /* 0x0000009595007211 */ /* 0x000fe400078f08ff */
[----:B------:R-:W-:Y:S02]  /*1500*/  ISETP.NE.AND P0, PT, R144, 0x3, PT ;  /* 0x000000039000780c */ /* 0x000fe40003f05270 */
[----:B------:R-:W-:-:S05]  /*1510*/  LOP3.LUT R0, R0, 0xfffffffe, RZ, 0xc0, !PT ;  /* 0xfffffffe00007812 */ /* 0x000fca00078ec0ff */
[----:B------:R-:W-:-:S05]  /*1520*/  IMAD.IADD R0, R149, 0x1, -R0 ;  /* 0x0000000195007824 */ /* 0x000fca00078e0a00 */
[----:B------:R-:W-:-:S04]  /*1530*/  SHF.L.U32 R0, R0, 0x1f, RZ ;  /* 0x0000001f00007819 */ /* 0x000fc800000006ff */
[----:B------:R-:W0:Y:S02]  /*1540*/  SYNCS.PHASECHK.TRANS64.TRYWAIT P1, [UR36+0x31c00], R0 ;  /* 0x031c0000ff0075a7 */ /* 0x000e240008020164 */
[----:B0-----:R-:W-:Y:S05]  /*1550*/  @!P1 BRA `(.L_x_8379) ;  /* 0x000000e800209947 */ /* 0x001fea0003800000 */
.L_x_8495:
[----:B------:R-:W-:Y:S05]  /*1560*/  @!P0 BRA `(.L_x_8380) ;  /* 0x0000000000048947 */ /* 0x000fea0003800000 */
[----:B------:R-:W-:Y:S01]  /*1570*/  BPT.TRAP 0x1 ;  /* 0x000000040000795c */ /* 0x000fe20000300000 */
.L_x_8380:
[----:B0-----:R-:W-:Y:S01]  /*1580*/  IMAD.U32 R0, RZ, RZ, UR39 ;  /* 0x00000027ff007e24 */ /* 0x001fe2000f8e00ff */
[----:B------:R-:W-:-:S04]  /*1590*/  SHF.L.U32 R3, R16, 0x1f, RZ ;  /* 0x0000001f10037819 */ /* 0x000fc800000006ff */
[----:B------:R-:W-:-:S04]  /*15a0*/  LEA R0, R0, UR36, 0x3 ;  /* 0x0000002400007c11 */ /* 0x000fc8000f8e18ff */
[----:B------:R0:W1:Y:S01]  /*15b0*/  SYNCS.PHASECHK.TRANS64.TRYWAIT P2, [R0+URZ+0x31c30], R3 ;  /* 0x031c3003000075a7 */ /* 0x000062000804017f */
[----:B------:R-:W-:Y:S05]  /*15c0*/  @!P0 BRA `(.L_x_8381) ;  /* 0x0000000000048947 */ /* 0x000fea0003800000 */
[----:B------:R-:W-:Y:S01]  /*15d0*/  BPT.TRAP 0x1 ;  /* 0x000000040000795c */ /* 0x000fe20000300000 */
.L_x_8381:
[----:B------:R-:W2:Y:S01]  /*15e0*/  S2R R4, SR_TID.X ;  /* 0x0000000000047919 */ /* 0x000ea20000002100 */
[----:B------:R-:W-:Y:S01]  /*15f0*/  IMAD.MOV.U32 R71, RZ, RZ, RZ ;  /* 0x000000ffff477224 */ /* 0x000fe200078e00ff */
[----:B--2---:R-:W-:Y:S01]  /*1600*/  LOP3.LUT P1, RZ, R4, 0x7f, RZ, 0xc0, !PT ;  /* 0x0000007f04ff7812 */ /* 0x004fe2000782c0ff */
[----:B-1----:R-:W-:-:S12]  /*1610*/  @P2 BRA `(.L_x_8382) ;  /* 0x0000000000082947 */ /* 0x002fd80003800000 */
[----:B------:R-:W1:Y:S02]  /*1620*/  SYNCS.PHASECHK.TRANS64.TRYWAIT P2, [R0+URZ+0x31c30], R3 ;  /* 0x031c3003000075a7 */ /* 0x000e64000804017f */
[----:B-1----:R-:W-:Y:S05]  /*1630*/  @!P2 BRA `(.L_x_8383) ;  /* 0x000000e80000a947 */ /* 0x002fea0003800000 */
.L_x_8382:
[----:B------:R-:W-:Y:S05]  /*1640*/  WARPSYNC.ALL ;  /* 0x0000000000007948 */ /* 0x000fea0003800000 */
[----:B------:R-:W-:Y:S01]  /*1650*/  UIADD3 UR4, UR36, 0x16a00, URZ ;  /* 0x00016a0024047890 */ /* 0x000fe2000fffe03f */
[----:B------:R-:W-:Y:S01]  /*1660*/  WARPGROUP.ARRIVE ;  /* 0x00000000000079c5 */ /* 0x000fe20000000000 */
[----:B------:R-:W-:Y:S01]  /*1670*/  ULEA UR40, UR40, UR36, 0xc ;  /* 0x0000002428287291 */ /* 0x000fe2000f8e603f */
[----:B------:R-:W-:Y:S01]  /*1680*/  P2R R20, PR, RZ, 0x1 ;  /* 0x00000001ff147803 */ /* 0x000fe20000000000 */
[----:B------:R-:W-:Y:S01]  /*1690*/  USHF.R.U32.HI UR4, URZ, 0x4, UR4 ;  /* 0x000000043f047899 */ /* 0x000fe20008011604 */
[----:B01----:R-:W-:Y:S01]  /*16a0*/  @!P1 VIADD R0, R0, 0x31c40 ;  /* 0x00031c4000009836 */ /* 0x003fe20000000000 */
        /* <DEDUP_REMOVED lines=9> */
[----:B------:R-:W-:Y:S01]  /*1740*/  UIADD3 UR6, UR26, 0x40, URZ ;  /* 0x000000401a067890 */ /* 0x000fe2000fffe03f */
[----:B------:R-:W-:-:S03]  /*1750*/  UMOV UR5, UR25 ;  /* 0x0000001900057c82 */ /* 0x000fc60008000000 */
[----:B------:R-:W-:Y:S01]  /*1760*/  UMOV UR4, UR24 ;  /* 0x0000001800047c82 */ /* 0x000fe20008000000 */
[----:B------:R-:W-:Y:S01]  /*1770*/  UMOV UR7, 0x80000020 ;  /* 0x8000002000077882 */ /* 0x000fe20000000000 */
[----:B------:R-:W-:Y:S01]  /*1780*/  HGMMA.64x16x16.F32.BF16 R96, gdesc[UR24], RZ, !UPT, gsb0 ;  /* 0x00200000186079f0 */ /* 0x000fe2000c0018ff */
        /* <DEDUP_REMOVED lines=321> */
[----:B------:R-:W3:Y:S01]  /*2ba0*/  MUFU.TANH R14, R14 ;  /* 0x0000000e000e7308 */ /* 0x000ee20000002400 */
[----:B------:R-:W-:Y:S01]  /*2bb0*/  UMOV UR23, 0x80000020 ;  /* 0x8000002000177882 */ /* 0x000fe20000000000 */
[----:B------:R-:W-:Y:S01]  /*2bc0*/  FMUL.FTZ R12, R93, UR6 ;  /* 0x000000065d0c7c20 */ /* 0x000fe20008410000 */
[----:B------:R-:W-:Y:S01]  /*2bd0*/  FMUL.FTZ R21, R94, UR6 ;  /* 0x000000065e157c20 */ /* 0x000fe20008410000 */
[----:B------:R-:W-:-:S04]  /*2be0*/  FMUL.FTZ R15, R95, UR6 ;  /* 0x000000065f0f7c20 */ /* 0x000fc80008410000 */
[----:B------:R-:W4:Y:S08]  /*2bf0*/  MUFU.TANH R65, R65 ;  /* 0x0000004100417308 */ /* 0x000f300000002400 */
[----:B------:R-:W5:Y:S08]  /*2c00*/  MUFU.TANH R67, R67 ;  /* 0x0000004300437308 */ /* 0x000f700000002400 */
[----:B------:R-:W5:Y:S08]  /*2c10*/  MUFU.TANH R69, R69 ;  /* 0x0000004500457308 */ /* 0x000f700000002400 */
[----:B------:R-:W5:Y:S08]  /*2c20*/  MUFU.TANH R10, R10 ;  /* 0x0000000a000a7308 */ /* 0x000f700000002400 */
        /* <DEDUP_REMOVED lines=15> */
[----:B------:R-:W-:-:S06]  /*2d20*/  FMUL.FTZ R85, R85, UR6 ;  /* 0x0000000655557c20 */ /* 0x000fcc0008410000 */
        /* <DEDUP_REMOVED lines=36> */
[----:B------:R-:W-:Y:S01]  /*2f70*/  FMUL.FTZ R56, R56, UR6 ;  /* 0x0000000638387c20 */ /* 0x000fe20008410000 */
[----:B------:R-:W-:Y:S01]  /*2f80*/  MUFU.TANH R72, R72 ;  /* 0x0000004800487308 */ /* 0x000fe20000002400 */
        /* <DEDUP_REMOVED lines=17> */
[----:B------:R-:W5:Y:S01]  /*30a0*/  MUFU.TANH R60, R60 ;  /* 0x0000003c003c7308 */ /* 0x000f620000002400 */
[----:B------:R-:W-:Y:S01]  /*30b0*/  FMUL.FTZ R48, R48, UR6 ;  /* 0x0000000630307c20 */ /* 0x000fe20008410000 */
[----:B------:R-:W-:Y:S01]  /*30c0*/  FMUL.FTZ R52, R52, UR6 ;  /* 0x0000000634347c20 */ /* 0x000fe20008410000 */
[C---:B------:R-:W-:Y:S01]  /*30d0*/  ISETP.GT.AND P2, PT, R6.reuse, RZ, PT ;  /* 0x000000ff0600720c */ /* 0x040fe20003f44270 */
[----:B------:R-:W-:Y:S01]  /*30e0*/  FMUL.FTZ R53, R53, UR6 ;  /* 0x0000000635357c20 */ /* 0x000fe20008410000 */
[C---:B------:R-:W-:Y:S01]  /*30f0*/  ISETP.GT.AND P6, PT, R6.reuse, 0x1, PT ;  /* 0x000000010600780c */ /* 0x040fe20003fc4270 */
[----:B------:R-:W-:Y:S01]  /*3100*/  FMUL.FTZ R55, R55, UR6 ;  /* 0x0000000637377c20 */ /* 0x000fe20008410000 */
[C---:B------:R-:W-:Y:S01]  /*3110*/  ISETP.GT.AND P4, PT, R6.reuse, 0x9, PT ;  /* 0x000000090600780c */ /* 0x040fe20003f84270 */
[----:B------:R-:W5:Y:S01]  /*3120*/  MUFU.TANH R76, R76 ;  /* 0x0000004c004c7308 */ /* 0x000f620000002400 */
[----:B------:R-:W-:-:S02]  /*3130*/  ISETP.GT.AND P3, PT, R6, 0x10, PT ;  /* 0x000000100600780c */ /* 0x000fc40003f64270 */
[----:B------:R-:W-:Y:S02]  /*3140*/  ISETP.GT.AND P5, PT, R6, 0x8, PT ;  /* 0x000000080600780c */ /* 0x000fe40003fa4270 */
[----:B0-----:R-:W-:Y:S02]  /*3150*/  FSEL R57, R4, -INF , P2 ;  /* 0xff80000004397808 */ /* 0x001fe40001000000 */
[----:B-1----:R-:W-:Y:S01]  /*3160*/  FSEL R8, R8, -INF , P6 ;  /* 0xff80000008087808 */ /* 0x002fe20003000000 */
[----:B------:R-:W0:Y:S01]  /*3170*/  MUFU.TANH R86, R86 ;  /* 0x0000005600567308 */ /* 0x000e220000002400 */
[----:B--2---:R-:W-:Y:S02]  /*3180*/  FSEL R63, R9, -INF , P4 ;  /* 0xff800000093f7808 */ /* 0x004fe40002000000 */
[----:B---3--:R-:W-:Y:S02]  /*3190*/  FSEL R9, R14, -INF , P3 ;  /* 0xff8000000e097808 */ /* 0x008fe40001800000 */
[----:B------:R-:W-:-:S02]  /*31a0*/  FSEL R59, R7, -INF , P5 ;  /* 0xff800000073b7808 */ /* 0x000fc40002800000 */
[----:B------:R-:W-:Y:S01]  /*31b0*/  FMNMX.FTZ R14, R57, R8, !PT ;  /* 0x00000008390e7209 */ /* 0x000fe20007810000 */
[----:B------:R-:W1:Y:S01]  /*31c0*/  MUFU.TANH R87, R87 ;  /* 0x0000005700577308 */ /* 0x000e620000002400 */
[----:B------:R-:W-:Y:S02]  /*31d0*/  FSEL R3, R3, -INF , P2 ;  /* 0xff80000003037808 */ /* 0x000fe40001000000 */
[----:B------:R-:W-:Y:S02]  /*31e0*/  FMNMX.FTZ R14, R59, R14, !PT ;  /* 0x0000000e3b0e7209 */ /* 0x000fe40007810000 */
[----:B------:R-:W-:Y:S02]  /*31f0*/  ISETP.GT.AND P2, PT, R6, 0x11, PT ;  /* 0x000000110600780c */ /* 0x000fe40003f44270 */
[----:B----4-:R-:W-:Y:S01]  /*3200*/  FSEL R65, R65, -INF , P3 ;  /* 0xff80000041417808 */ /* 0x010fe20001800000 */
[----:B------:R-:W2:Y:S01]  /*3210*/  MUFU.TANH R48, R48 ;  /* 0x0000003000307308 */ /* 0x000ea20000002400 */
[----:B------:R-:W-:-:S02]  /*3220*/  FMNMX.FTZ R14, R63, R14, !PT ;  /* 0x0000000e3f0e7209 */ /* 0x000fc40007810000 */
[----:B------:R-:W-:Y:S02]  /*3230*/  FSEL R4, R5, -INF , P6 ;  /* 0xff80000005047808 */ /* 0x000fe40003000000 */
[C---:B------:R-:W-:Y:S02]  /*3240*/  ISETP.GT.AND P6, PT, R6.reuse, 0x18, PT ;  /* 0x000000180600780c */ /* 0x040fe40003fc4270 */
[----:B-----5:R-:W-:Y:S01]  /*3250*/  FSEL R67, R67, -INF , P2 ;  /* 0xff80000043437808 */ /* 0x020fe20001000000 */
[----:B------:R-:W3:Y:S01]  /*3260*/  MUFU.TANH R58, R58 ;  /* 0x0000003a003a7308 */ /* 0x000ee20000002400 */
[----:B------:R-:W-:Y:S02]  /*3270*/  FMNMX.FTZ R14, R65, R14, !PT ;  /* 0x0000000e410e7209 */ /* 0x000fe40007810000 */
[----:B------:R-:W-:Y:S02]  /*3280*/  FSEL R5, R11, -INF , P5 ;  /* 0xff8000000b057808 */ /* 0x000fe40002800000 */
[----:B------:R-:W-:-:S02]  /*3290*/  ISETP.GT.AND P5, PT, R6, 0x19, PT ;  /* 0x000000190600780c */ /* 0x000fc40003fa4270 */
[----:B------:R-:W-:Y:S01]  /*32a0*/  FSEL R69, R69, -INF , P6 ;  /* 0xff80000045457808 */ /* 0x000fe20003000000 */
[----:B------:R-:W-:Y:S02]  /*32b0*/  WARPGROUP.DEPBAR.LE gsb0, 0x0 ;  /* 0x00008000000079c5 */ /* 0x000fe40000010000 */
[----:B------:R-:W-:Y:S01]  /*32c0*/  WARPGROUP.ARRIVE ;  /* 0x00000000000079c5 */ /* 0x000fe20000000000 */
[----:B------:R-:W-:Y:S01]  /*32d0*/  FMNMX.FTZ R14, R67, R14, !PT ;  /* 0x0000000e430e7209 */ /* 0x000fe20007810000 */
[----:B------:R-:W-:Y:S01]  /*32e0*/  FMUL.FTZ R93, R42, UR6 ;  /* 0x000000062a5d7c20 */ /* 0x000fe20008410000 */
[----:B------:R-:W-:Y:S01]  /*32f0*/  FSEL R7, R10, -INF , P4 ;  /* 0xff8000000a077808 */ /* 0x000fe20002000000 */
[----:B------:R4:W-:Y:S01]  /*3300*/  MUFU.TANH R42, R54 ;  /* 0x00000036002a7308 */ /* 0x0009e20000002400 */
[----:B------:R-:W-:Y:S01]  /*3310*/  ISETP.GT.AND P4, PT, R6, 0x20, PT ;  /* 0x000000200600780c */ /* 0x000fe20003f84270 */
[----:B------:R-:W-:Y:S01]  /*3320*/  HGMMA.64x16x16.F32.BF16 R32, gdesc[UR20], R32, gsb0 ;  /* 0x00200000142079f0 */ /* 0x000fe20008001820 */
[----:B------:R-:W-:Y:S01]  /*3330*/  FSEL R73, R12, -INF , P5 ;  /* 0xff8000000c497808 */ /* 0x000fe20002800000 */
[----:B------:R-:W-:Y:S01]  /*3340*/  UIADD3 UR22, UR26, 0x682, URZ ;  /* 0x000006821a167890 */ /* 0x000fe2000fffe03f */
[----:B------:R-:W-:Y:S01]  /*3350*/  FMNMX.FTZ R14, R69, R14, !PT ;  /* 0x0000000e450e7209 */ /* 0x000fe20007810000 */
[----:B------:R-:W-:Y:S01]  /*3360*/  FMUL.FTZ R41, R41, UR6 ;  /* 0x0000000629297c20 */ /* 0x000fe20008410000 */
[----:B------:R-:W-:Y:S01]  /*3370*/  ISETP.GT.AND P3, PT, R6, 0x21, PT ;  /* 0x000000210600780c */ /* 0x000fe20003f64270 */
[----:B------:R-:W-:Y:S01]  /*3380*/  UMOV UR23, 0x80000020 ;  /* 0x8000002000177882 */ /* 0x000fe20000000000 */
[----:B------:R-:W-:Y:S01]  /*3390*/  FSEL R79, R64, -INF , P4 ;  /* 0xff800000404f7808 */ /* 0x000fe20002000000 */
[----:B------:R5:W-:Y:S01]  /*33a0*/  MUFU.TANH R10, R41 ;  /* 0x00000029000a7308 */ /* 0x000be20000002400 */
[----:B------:R-:W-:Y:S01]  /*33b0*/  FMNMX.FTZ R14, R73, R14, !PT ;  /* 0x0000000e490e7209 */ /* 0x000fe20007810000 */
[----:B------:R-:W-:Y:S01]  /*33c0*/  FMUL.FTZ R135, R45, UR6 ;  /* 0x000000062d877c20 */ /* 0x000fe20008410000 */
[----:B------:R-:W-:Y:S01]  /*33d0*/  FSEL R11, R13, -INF , P2 ;  /* 0xff8000000d0b7808 */ /* 0x000fe20001000000 */
[----:B------:R-:W-:Y:S01]  /*33e0*/  FMUL.FTZ R51, R43, UR6 ;  /* 0x000000062b337c20 */ /* 0x000fe20008410000 */
[----:B------:R-:W-:Y:S01]  /*33f0*/  ISETP.GT.AND P2, PT, R6, 0x28, PT ;  /* 0x000000280600780c */ /* 0x000fe20003f44270 */
[----:B------:R-:W-:Y:S01]  /*3400*/  FMUL.FTZ R49, R40, UR6 ;  /* 0x0000000628317c20 */ /* 0x000fe20008410000 */
[----:B------:R-:W-:Y:S01]  /*3410*/  FSEL R81, R81, -INF , P3 ;  /* 0xff80000051517808 */ /* 0x000fe20001800000 */
[----:B------:R-:W-:Y:S01]  /*3420*/  FMUL.FTZ R97, R47, UR6 ;  /* 0x000000062f617c20 */ /* 0x000fe20008410000 */
[----:B------:R-:W-:Y:S01]  /*3430*/  FMNMX.FTZ R14, R79, R14, !PT ;  /* 0x0000000e4f0e7209 */ /* 0x000fe20007810000 */
[----:B------:R-:W-:Y:S01]  /*3440*/  FMUL.FTZ R95, R46, UR6 ;  /* 0x000000062e5f7c20 */ /* 0x000fe20008410000 */
[----:B------:R-:W-:Y:S01]  /*3450*/  FSEL R13, R21, -INF , P6 ;  /* 0xff800000150d7808 */ /* 0x000fe20003000000 */
[----:B------:R0:W-:Y:S01]  /*3460*/  MUFU.TANH R46, R49 ;  /* 0x00000031002e7308 */ /* 0x0001e20000002400 */
[----:B------:R-:W-:Y:S01]  /*3470*/  ISETP.GT.AND P6, PT, R6, 0x29, PT ;  /* 0x000000290600780c */ /* 0x000fe20003fc4270 */
[----:B------:R-:W-:Y:S01]  /*3480*/  FMUL.FTZ R133, R44, UR6 ;  /* 0x000000062c857c20 */ /* 0x000fe20008410000 */
[----:B------:R-:W-:-:S02]  /*3490*/  FSEL R83, R83, -INF , P2 ;  /* 0xff80000053537808 */ /* 0x000fc40001000000 */
[----:B------:R-:W-:Y:S02]  /*34a0*/  FMNMX.FTZ R14, R81, R14, !PT ;  /* 0x0000000e510e7209 */ /* 0x000fe40007810000 */
[----:B------:R-:W-:Y:S01]  /*34b0*/  FSEL R15, R15, -INF , P5 ;  /* 0xff8000000f0f7808 */ /* 0x000fe20002800000 */
[----:B------:R-:W3:Y:S01]  /*34c0*/  MUFU.TANH R88, R88 ;  /* 0x0000005800587308 */ /* 0x000ee20000002400 */
[----:B------:R-:W-:Y:S02]  /*34d0*/  ISETP.GT.AND P5, PT, R6, 0x30, PT ;  /* 0x000000300600780c */ /* 0x000fe40003fa4270 */
[----:B------:R-:W-:Y:S02]  /*34e0*/  FSEL R85, R85, -INF , P6 ;  /* 0xff80000055557808 */ /* 0x000fe40003000000 */
[----:B----4-:R-:W-:Y:S02]  /*34f0*/  FMNMX.FTZ R54, R83, R14, !PT ;  /* 0x0000000e53367209 */ /* 0x010fe40007810000 */
[----:B------:R-:W-:Y:S01]  /*3500*/  FSEL R21, R68, -INF , P4 ;  /* 0xff80000044157808 */ /* 0x000fe20002000000 */
[----:B------:R-:W4:Y:S01]  /*3510*/  MUFU.TANH R61, R61 ;  /* 0x0000003d003d7308 */ /* 0x000f220000002400 */
[----:B------:R-:W-:-:S02]  /*3520*/  ISETP.GT.AND P4, PT, R6, 0x31, PT ;  /* 0x000000310600780c */ /* 0x000fc40003f84270 */
[----:B------:R-:W-:Y:S02]  /*3530*/  FSEL R91, R91, -INF , P5 ;  /* 0xff8000005b5b7808 */ /* 0x000fe40002800000 */
[----:B------:R-:W-:Y:S02]  /*3540*/  FMNMX.FTZ R54, R85, R54, !PT ;  /* 0x0000003655367209 */ /* 0x000fe40007810000 */
[----:B-----5:R-:W-:Y:S01]  /*3550*/  FSEL R41, R66, -INF , P3 ;  /* 0xff80000042297808 */ /* 0x020fe20001800000 */
[----:B------:R5:W-:Y:S01]  /*3560*/  MUFU.TANH R12, R51 ;  /* 0x00000033000c7308 */ /* 0x000be20000002400 */
[----:B------:R-:W-:Y:S02]  /*3570*/  ISETP.GT.AND P3, PT, R6, 0x38, PT ;  /* 0x000000380600780c */ /* 0x000fe40003f64270 */
[----:B------:R-:W-:Y:S02]  /*3580*/  FSEL R103, R70, -INF , P4 ;  /* 0xff80000046677808 */ /* 0x000fe40002000000 */
[----:B------:R-:W-:-:S02]  /*3590*/  FMNMX.FTZ R54, R91, R54, !PT ;  /* 0x000000365b367209 */ /* 0x000fc40007810000 */
[----:B------:R-:W-:Y:S01]  /*35a0*/  FSEL R45, R80, -INF , P6 ;  /* 0xff800000502d7808 */ /* 0x000fe20003000000 */
[----:B------:R-:W-:Y:S02]  /*35b0*/  WARPGROUP.DEPBAR.LE gsb0, 0x0 ;  /* 0x00008000000079c5 */ /* 0x000fe40000010000 */
[----:B------:R-:W-:Y:S01]  /*35c0*/  WARPGROUP.ARRIVE ;  /* 0x00000000000079c5 */ /* 0x000fe20000000000 */
[----:B------:R-:W-:Y:S01]  /*35d0*/  FSEL R43, R82, -INF , P2 ;  /* 0xff800000522b7808 */ /* 0x000fe20001000000 */
[----:B------:R-:W4:Y:S01]  /*35e0*/  MUFU.TANH R52, R52 ;  /* 0x0000003400347308 */ /* 0x000f220000002400 */
[C---:B------:R-:W-:Y:S01]  /*35f0*/  ISETP.GT.AND P6, PT, R6.reuse, 0x40, PT ;  /* 0x000000400600780c */ /* 0x040fe20003fc4270 */
[----:B------:R-:W-:Y:S01]  /*3600*/  FMUL.FTZ R14, R33, UR6 ;  /* 0x00000006210e7c20 */ /* 0x000fe20008410000 */
[----:B------:R-:W-:Y:S01]  /*3610*/  ISETP.GT.AND P2, PT, R6, 0x39, PT ;  /* 0x000000390600780c */ /* 0x000fe20003f44270 */
[----:B------:R-:W-:Y:S01]  /*3620*/  HGMMA.64x16x16.F32.BF16 R24, gdesc[UR20], R24, gsb0 ;  /* 0x00200000141879f0 */ /* 0x000fe20008001818 */
[----:B------:R-:W-:Y:S01]  /*3630*/  FSEL R109, R74, -INF , P3 ;  /* 0xff8000004a6d7808 */ /* 0x000fe20001800000 */
[----:B------:R-:W-:Y:S01]  /*3640*/  FMUL.FTZ R32, R32, UR6 ;  /* 0x0000000620207c20 */ /* 0x000fe20008410000 */
[----:B------:R-:W-:Y:S01]  /*3650*/  FMNMX.FTZ R54, R103, R54, !PT ;  /* 0x0000003667367209 */ /* 0x000fe20007810000 */
[----:B------:R-:W4:Y:S01]  /*3660*/  MUFU.TANH R62, R62 ;  /* 0x0000003e003e7308 */ /* 0x000f220000002400 */
[----:B------:R-:W-:Y:S01]  /*3670*/  FSEL R113, R56, -INF , P6 ;  /* 0xff80000038717808 */ /* 0x000fe20003000000 */
[----:B------:R-:W-:Y:S01]  /*3680*/  FMUL.FTZ R36, R36, UR6 ;  /* 0x0000000624247c20 */ /* 0x000fe20008410000 */
[----:B------:R-:W-:Y:S01]  /*3690*/  FSEL R111, R72, -INF , P2 ;  /* 0xff800000486f7808 */ /* 0x000fe20001000000 */
[----:B------:R-:W-:Y:S01]  /*36a0*/  FMUL.FTZ R34, R34, UR6 ;  /* 0x0000000622227c20 */ /* 0x000fe20008410000 */
[----:B------:R-:W-:Y:S01]  /*36b0*/  FMNMX.FTZ R56, R109, R54, !PT ;  /* 0x000000366d387209 */ /* 0x000fe20007810000 */
[----:B------:R-:W-:Y:S01]  /*36c0*/  FMUL.FTZ R54, R35, UR6 ;  /* 0x0000000623367c20 */ /* 0x000fe20008410000 */
[----:B------:R-:W-:Y:S01]  /*36d0*/  FSEL R47, R84, -INF , P5 ;  /* 0xff800000542f7808 */ /* 0x000fe20002800000 */
[----:B------:R1:W4:Y:S01]  /*36e0*/  MUFU.TANH R40, R53 ;  /* 0x0000003500287308 */ /* 0x0003220000002400 */
[----:B------:R-:W-:Y:S01]  /*36f0*/  ISETP.GT.AND P5, PT, R6, 0x41, PT ;  /* 0x000000410600780c */ /* 0x000fe20003fa4270 */
[----:B------:R-:W-:Y:S01]  /*3700*/  FMUL.FTZ R38, R38, UR6 ;  /* 0x0000000626267c20 */ /* 0x000fe20008410000 */
[----:B------:R-:W-:Y:S01]  /*3710*/  FMNMX.FTZ R56, R111, R56, !PT ;  /* 0x000000386f387209 */ /* 0x000fe20007810000 */
[----:B------:R-:W-:Y:S01]  /*3720*/  IMAD.U32 R74, RZ, RZ, UR7 ;  /* 0x00000007ff4a7e24 */ /* 0x000fe2000f8e00ff */
[----:B0-----:R-:W-:-:S02]  /*3730*/  FSEL R49, R75, -INF , P4 ;  /* 0xff8000004b317808 */ /* 0x001fc40002000000 */
[----:B------:R-:W-:Y:S01]  /*3740*/  ISETP.GT.AND P4, PT, R6, 0x48, PT ;  /* 0x000000480600780c */ /* 0x000fe20003f84270 */
[----:B------:R-:W0:Y:S01]  /*3750*/  MUFU.TANH R89, R89 ;  /* 0x0000005900597308 */ /* 0x000e220000002400 */
[----:B------:R-:W-:Y:S02]  /*3760*/  FSEL R115, R77, -INF , P5 ;  /* 0xff8000004d737808 */ /* 0x000fe40002800000 */
[----:B------:R-:W-:Y:S02]  /*3770*/  FMNMX.FTZ R56, R113, R56, !PT ;  /* 0x0000003871387209 */ /* 0x000fe40007810000 */
[----:B-----5:R-:W-:Y:S02]  /*3780*/  FSEL R51, R78, -INF , P3 ;  /* 0xff8000004e337808 */ /* 0x020fe40001800000 */
[----:B------:R-:W-:Y:S01]  /*3790*/  ISETP.GT.AND P3, PT, R6, 0x49, PT ;  /* 0x000000490600780c */ /* 0x000fe20003f64270 */
[----:B------:R5:W-:Y:S01]  /*37a0*/  MUFU.TANH R44, R55 ;  /* 0x00000037002c7308 */ /* 0x000be20000002400 */
[----:B------:R-:W-:-:S02]  /*37b0*/  FSEL R117, R60, -INF , P4 ;  /* 0xff8000003c757808 */ /* 0x000fc40002000000 */
[----:B------:R-:W-:Y:S02]  /*37c0*/  FMNMX.FTZ R56, R115, R56, !PT ;  /* 0x0000003873387209 */ /* 0x000fe40007810000 */
[----:B-1----:R-:W-:Y:S02]  /*37d0*/  FSEL R53, R76, -INF , P2 ;  /* 0xff8000004c357808 */ /* 0x002fe40001000000 */
[----:B------:R-:W-:Y:S01]  /*37e0*/  ISETP.GT.AND P2, PT, R6, 0x50, PT ;  /* 0x000000500600780c */ /* 0x000fe20003f44270 */
[----:B------:R-:W1:Y:S01]  /*37f0*/  MUFU.TANH R50, R50 ;  /* 0x0000003200327308 */ /* 0x000e620000002400 */
[----:B------:R-:W-:Y:S02]  /*3800*/  FSEL R119, R86, -INF , P3 ;  /* 0xff80000056777808 */ /* 0x000fe40001800000 */
[----:B------:R-:W-:Y:S02]  /*3810*/  FMNMX.FTZ R56, R117, R56, !PT ;  /* 0x0000003875387209 */ /* 0x000fe40007810000 */
[----:B-----5:R-:W-:-:S02]  /*3820*/  FSEL R55, R87, -INF , P6 ;  /* 0xff80000057377808 */ /* 0x020fc40003000000 */
[----:B------:R-:W-:Y:S01]  /*3830*/  ISETP.GT.AND P6, PT, R6, 0x51, PT ;  /* 0x000000510600780c */ /* 0x000fe20003fc4270 */
[----:B------:R-:W5:Y:S01]  /*3840*/  MUFU.TANH R133, R133 ;  /* 0x0000008500857308 */ /* 0x000f620000002400 */
[----:B--2---:R-:W-:Y:S01]  /*3850*/  FSEL R121, R48, -INF , P2 ;  /* 0xff80000030797808 */ /* 0x004fe20001000000 */
[----:B------:R-:W-:Y:S01]  /*3860*/  FMUL.FTZ R48, R37, UR6 ;  /* 0x0000000625307c20 */ /* 0x000fe20008410000 */
[----:B------:R-:W-:Y:S02]  /*3870*/  FMNMX.FTZ R56, R119, R56, !PT ;  /* 0x0000003877387209 */ /* 0x000fe40007810000 */
[----:B---3--:R-:W-:Y:S02]  /*3880*/  FSEL R33, R58, -INF , P5 ;  /* 0xff8000003a217808 */ /* 0x008fe40002800000 */
[----:B------:R-:W-:Y:S01]  /*3890*/  ISETP.GT.AND P5, PT, R6, 0x58, PT ;  /* 0x000000580600780c */ /* 0x000fe20003fa4270 */
[----:B------:R-:W2:Y:S01]  /*38a0*/  MUFU.TANH R135, R135 ;  /* 0x0000008700877308 */ /* 0x000ea20000002400 */
[----:B------:R-:W-:Y:S01]  /*38b0*/  FSEL R123, R88, -INF , P6 ;  /* 0xff800000587b7808 */ /* 0x000fe20003000000 */
[----:B------:R-:W-:-:S02]  /*38c0*/  WARPGROUP.DEPBAR.LE gsb0, 0x0 ;  /* 0x00008000000079c5 */ /* 0x000fc40000010000 */
[----:B------:R-:W-:Y:S01]  /*38d0*/  FMNMX.FTZ R56, R121, R56, !PT ;  /* 0x0000003879387209 */ /* 0x000fe20007810000 */
[----:B------:R-:W-:Y:S01]  /*38e0*/  FMUL.FTZ R24, R24, UR6 ;  /* 0x0000000618187c20 */ /* 0x000fe20008410000 */
[----:B----4-:R-:W-:Y:S01]  /*38f0*/  FSEL R61, R61, -INF , P4 ;  /* 0xff8000003d3d7808 */ /* 0x010fe20002000000 */
[----:B------:R-:W-:Y:S01]  /*3900*/  FMUL.FTZ R28, R28, UR6 ;  /* 0x000000061c1c7c20 */ /* 0x000fe20008410000 */
[----:B------:R-:W-:Y:S01]  /*3910*/  ISETP.GT.AND P4, PT, R6, 0x59, PT ;  /* 0x000000590600780c */ /* 0x000fe20003f84270 */
[----:B------:R-:W3:Y:S01]  /*3920*/  MUFU.TANH R93, R93 ;  /* 0x0000005d005d7308 */ /* 0x000ee20000002400 */
[----:B------:R-:W-:Y:S01]  /*3930*/  FSEL R125, R52, -INF , P5 ;  /* 0xff800000347d7808 */ /* 0x000fe20002800000 */
[----:B------:R-:W-:Y:S01]  /*3940*/  FMUL.FTZ R29, R29, UR6 ;  /* 0x000000061d1d7c20 */ /* 0x000fe20008410000 */
[----:B------:R-:W-:Y:S02]  /*3950*/  FMNMX.FTZ R56, R123, R56, !PT ;  /* 0x000000387b387209 */ /* 0x000fe40007810000 */
[----:B------:R-:W-:-:S02]  /*3960*/  FSEL R35, R62, -INF , P3 ;  /* 0xff8000003e237808 */ /* 0x000fc40001800000 */
[----:B------:R-:W-:Y:S01]  /*3970*/  ISETP.GT.AND P3, PT, R6, 0x60, PT ;  /* 0x000000600600780c */ /* 0x000fe20003f64270 */
[----:B------:R-:W4:Y:S01]  /*3980*/  MUFU.TANH R32, R32 ;  /* 0x0000002000207308 */ /* 0x000f220000002400 */
[----:B------:R-:W-:Y:S01]  /*3990*/  FSEL R127, R40, -INF , P4 ;  /* 0xff800000287f7808 */ /* 0x000fe20002000000 */
[----:B------:R-:W-:Y:S01]  /*39a0*/  FMUL.FTZ R40, R39, UR6 ;  /* 0x0000000627287c20 */ /* 0x000fe20008410000 */
[----:B------:R-:W-:Y:S02]  /*39b0*/  FMNMX.FTZ R56, R125, R56, !PT ;  /* 0x000000387d387209 */ /* 0x000fe40007810000 */
[----:B0-----:R-:W-:Y:S02]  /*39c0*/  FSEL R77, R89, -INF , P2 ;  /* 0xff800000594d7808 */ /* 0x001fe40001000000 */
[----:B------:R-:W-:Y:S01]  /*39d0*/  ISETP.GT.AND P2, PT, R6, 0x61, PT ;  /* 0x000000610600780c */ /* 0x000fe20003f44270 */
[----:B------:R-:W0:Y:S01]  /*39e0*/  MUFU.TANH R14, R14 ;  /* 0x0000000e000e7308 */ /* 0x000e220000002400 */
[----:B------:R-:W-:-:S02]  /*39f0*/  FSEL R129, R46, -INF , P3 ;  /* 0xff8000002e817808 */ /* 0x000fc40001800000 */
[----:B------:R-:W-:Y:S02]  /*3a00*/  FMNMX.FTZ R56, R127, R56, !PT ;  /* 0x000000387f387209 */ /* 0x000fe40007810000 */
[----:B-1----:R-:W-:Y:S02]  /*3a10*/  FSEL R87, R50, -INF , P6 ;  /* 0xff80000032577808 */ /* 0x002fe40003000000 */
[----:B------:R-:W-:Y:S01]  /*3a20*/  ISETP.GT.AND P6, PT, R6, 0x68, PT ;  /* 0x000000680600780c */ /* 0x000fe20003fc4270 */
[----:B------:R-:W1:Y:S01]  /*3a30*/  MUFU.TANH R95, R95 ;  /* 0x0000005f005f7308 */ /* 0x000e620000002400 */
[----:B------:R-:W-:Y:S01]  /*3a40*/  FSEL R131, R10, -INF , P2 ;  /* 0xff8000000a837808 */ /* 0x000fe20001000000 */
[----:B------:R-:W-:Y:S01]  /*3a50*/  FMUL.FTZ R10, R25, UR6 ;  /* 0x00000006190a7c20 */ /* 0x000fe20008410000 */
[----:B------:R-:W-:Y:S02]  /*3a60*/  FMNMX.FTZ R56, R129, R56, !PT ;  /* 0x0000003881387209 */ /* 0x000fe40007810000 */
[----:B------:R-:W-:-:S02]  /*3a70*/  FSEL R37, R42, -INF , P5 ;  /* 0xff8000002a257808 */ /* 0x000fc40002800000 */
[----:B------:R-:W-:Y:S01]  /*3a80*/  ISETP.GT.AND P5, PT, R6, 0x69, PT ;  /* 0x000000690600780c */ /* 0x000fe20003fa4270 */
[----:B------:R-:W1:Y:S01]  /*3a90*/  MUFU.TANH R36, R36 ;  /* 0x0000002400247308 */ /* 0x000e620000002400 */
[----:B-----5:R-:W-:Y:S02]  /*3aa0*/  FSEL R133, R133, -INF , P6 ;  /* 0xff80000085857808 */ /* 0x020fe40003000000 */
[----:B------:R-:W-:Y:S02]  /*3ab0*/  FMNMX.FTZ R56, R131, R56, !PT ;  /* 0x0000003883387209 */ /* 0x000fe40007810000 */
[----:B------:R-:W-:Y:S02]  /*3ac0*/  FSEL R89, R44, -INF , P4 ;  /* 0xff8000002c597808 */ /* 0x000fe40002000000 */
[----:B------:R-:W-:Y:S01]  /*3ad0*/  ISETP.GT.AND P4, PT, R6, 0x70, PT ;  /* 0x000000700600780c */ /* 0x000fe20003f84270 */
[----:B------:R-:W5:Y:S01]  /*3ae0*/  MUFU.TANH R97, R97 ;  /* 0x0000006100617308 */ /* 0x000f620000002400 */
[----:B--2---:R-:W-:-:S02]  /*3af0*/  FSEL R135, R135, -INF , P5 ;  /* 0xff80000087877808 */ /* 0x004fc40002800000 */
[----:B------:R-:W-:Y:S02]  /*3b00*/  FMNMX.FTZ R56, R133, R56, !PT ;  /* 0x0000003885387209 */ /* 0x000fe40007810000 */
[----:B---3--:R-:W-:Y:S02]  /*3b10*/  FSEL R93, R93, -INF , P3 ;  /* 0xff8000005d5d7808 */ /* 0x008fe40001800000 */
[----:B------:R-:W-:Y:S01]  /*3b20*/  ISETP.GT.AND P3, PT, R6, 0x71, PT ;  /* 0x000000710600780c */ /* 0x000fe20003f64270 */
[----:B------:R-:W2:Y:S01]  /*3b30*/  MUFU.TANH R48, R48 ;  /* 0x0000003000307308 */ /* 0x000ea20000002400 */
[----:B----4-:R-:W-:Y:S01]  /*3b40*/  FSEL R137, R32, -INF , P4 ;  /* 0xff80000020897808 */ /* 0x010fe20002000000 */
[----:B------:R-:W-:Y:S01]  /*3b50*/  FMUL.FTZ R32, R31, UR6 ;  /* 0x000000061f207c20 */ /* 0x000fe20008410000 */
[----:B------:R-:W-:Y:S02]  /*3b60*/  FMNMX.FTZ R56, R135, R56, !PT ;  /* 0x0000003887387209 */ /* 0x000fe40007810000 */
[----:B------:R-:W-:-:S02]  /*3b70*/  FSEL R25, R12, -INF , P2 ;  /* 0xff8000000c197808 */ /* 0x000fc40001000000 */
[----:B------:R-:W-:Y:S01]  /*3b80*/  ISETP.GT.AND P2, PT, R6, 0x78, PT ;  /* 0x000000780600780c */ /* 0x000fe20003f44270 */
[----:B------:R-:W3:Y:S01]  /*3b90*/  MUFU.TANH R34, R34 ;  /* 0x0000002200227308 */ /* 0x000ee20000002400 */
[----:B0-----:R-:W-:Y:S02]  /*3ba0*/  FSEL R139, R14, -INF , P3 ;  /* 0xff8000000e8b7808 */ /* 0x001fe40001800000 */
[----:B------:R-:W-:Y:S02]  /*3bb0*/  FMNMX.FTZ R56, R137, R56, !PT ;  /* 0x0000003889387209 */ /* 0x000fe40007810000 */
[----:B-1----:R-:W-:Y:S02]  /*3bc0*/  FSEL R95, R95, -INF , P6 ;  /* 0xff8000005f5f7808 */ /* 0x002fe40003000000 */
[----:B------:R-:W-:Y:S01]  /*3bd0*/  ISETP.GT.AND P6, PT, R6, 0x79, PT ;  /* 0x000000790600780c */ /* 0x000fe20003fc4270 */
[----:B------:R-:W0:Y:S01]  /*3be0*/  MUFU.TANH R24, R24 ;  /* 0x0000001800187308 */ /* 0x000e220000002400 */
[----:B------:R-:W-:Y:S01]  /*3bf0*/  FSEL R141, R36, -INF , P2 ;  /* 0xff800000248d7808 */ /* 0x000fe20001000000 */
[----:B------:R-:W-:Y:S01]  /*3c00*/  FMUL.FTZ R36, R26, UR6 ;  /* 0x000000061a247c20 */ /* 0x000fe20008410000 */
[----:B------:R-:W-:-:S02]  /*3c10*/  FMNMX.FTZ R56, R139, R56, !PT ;  /* 0x000000388b387209 */ /* 0x000fc40007810000 */
[----:B-----5:R-:W-:Y:S02]  /*3c20*/  FSEL R97, R97, -INF , P5 ;  /* 0xff80000061617808 */ /* 0x020fe40002800000 */
[----:B------:R-:W-:Y:S01]  /*3c30*/  ISETP.GT.AND P5, PT, R6, 0x80, PT ;  /* 0x000000800600780c */ /* 0x000fe20003fa4270 */
[----:B------:R-:W1:Y:S01]  /*3c40*/  MUFU.TANH R54, R54 ;  /* 0x0000003600367308 */ /* 0x000e620000002400 */
[----:B--2---:R-:W-:Y:S02]  /*3c50*/  FSEL R143, R48, -INF , P6 ;  /* 0xff800000308f7808 */ /* 0x004fe40003000000 */
[----:B------:R-:W-:Y:S02]  /*3c60*/  FMNMX.FTZ R56, R141, R56, !PT ;  /* 0x000000388d387209 */ /* 0x000fe40007810000 */
[----:B---3--:R-:W-:Y:S01]  /*3c70*/  FSEL R99, R34, -INF , P4 ;  /* 0xff80000022637808 */ /* 0x008fe20002000000 */
[----:B------:R-:W-:Y:S01]  /*3c80*/  FMUL.FTZ R34, R30, UR6 ;  /* 0x000000061e227c20 */ /* 0x000fe20008410000 */
[----:B------:R-:W-:Y:S01]  /*3c90*/  ISETP.GT.AND P4, PT, R6, 0x81, PT ;  /* 0x000000810600780c */ /* 0x000fe20003f84270 */
[----:B------:R-:W2:Y:S01]  /*3ca0*/  MUFU.TANH R10, R10 ;  /* 0x0000000a000a7308 */ /* 0x000ea20000002400 */
[----:B0-----:R-:W-:-:S02]  /*3cb0*/  FSEL R157, R24, -INF , P5 ;  /* 0xff800000189d7808 */ /* 0x001fc40002800000 */
[----:B------:R-:W-:-:S04]  /*3cc0*/  FMNMX.FTZ R56, R143, R56, !PT ;  /* 0x000000388f387209 */ /* 0x000fc80007810000 */
[----:B------:R-:W-:Y:S01]  /*3cd0*/  FMNMX.FTZ R75, R157, R56, !PT ;  /* 0x000000389d4b7209 */ /* 0x000fe20007810000 */
[----:B------:R-:W0:Y:S01]  /*3ce0*/  MUFU.TANH R38, R38 ;  /* 0x0000002600267308 */ /* 0x000e220000002400 */
[----:B-1----:R-:W-:Y:S02]  /*3cf0*/  FSEL R101, R54, -INF , P3 ;  /* 0xff80000036657808 */ /* 0x002fe40001800000 */
[----:B------:R-:W-:-:S05]  /*3d00*/  ISETP.GT.AND P3, PT, R6, 0x88, PT ;  /* 0x000000880600780c */ /* 0x000fca0003f64270 */
[----:B------:R-:W1:Y:S01]  /*3d10*/  MUFU.TANH R28, R28 ;  /* 0x0000001c001c7308 */ /* 0x000e620000002400 */
[----:B--2---:R-:W-:-:S04]  /*3d20*/  FSEL R44, R10, -INF , P4 ;  /* 0xff8000000a2c7808 */ /* 0x004fc80002000000 */
[----:B------:R-:W-:-:S03]  /*3d30*/  FMNMX.FTZ R75, R44, R75, !PT ;  /* 0x0000004b2c4b7209 */ /* 0x000fc60007810000 */
[----:B------:R0:W2:Y:S08]  /*3d40*/  MUFU.TANH R52, R29 ;  /* 0x0000001d00347308 */ /* 0x0000b00000002400 */
[----:B------:R-:W-:Y:S01]  /*3d50*/  MUFU.TANH R40, R40 ;  /* 0x0000002800287308 */ /* 0x000fe20000002400 */
[----:B0-----:R-:W-:Y:S01]  /*3d60*/  FSEL R29, R38, -INF , P2 ;  /* 0xff800000261d7808 */ /* 0x001fe20001000000 */
[----:B------:R-:W-:Y:S01]  /*3d70*/  FMUL.FTZ R38, R27, UR6 ;  /* 0x000000061b267c20 */ /* 0x000fe20008410000 */
[----:B------:R-:W-:-:S02]  /*3d80*/  ISETP.GT.AND P2, PT, R6, 0x89, PT ;  /* 0x000000890600780c */ /* 0x000fc40003f44270 */
[----:B-1----:R-:W-:-:S03]  /*3d90*/  FSEL R50, R28, -INF , P3 ;  /* 0xff8000001c327808 */ /* 0x002fc60001800000 */
[----:B------:R-:W0:Y:S01]  /*3da0*/  MUFU.TANH R36, R36 ;  /* 0x0000002400247308 */ /* 0x000e220000002400 */
[----:B--2---:R-:W-:Y:S02]  /*3db0*/  FSEL R52, R52, -INF , P2 ;  /* 0xff80000034347808 */ /* 0x004fe40001000000 */
[----:B------:R-:W-:-:S04]  /*3dc0*/  FMNMX.FTZ R75, R50, R75, !PT ;  /* 0x0000004b324b7209 */ /* 0x000fc80007810000 */
[----:B------:R-:W-:Y:S01]  /*3dd0*/  FMNMX.FTZ R6, R52, R75, !PT ;  /* 0x0000004b34067209 */ /* 0x000fe20007810000 */
[----:B------:R-:W-:Y:S04]  /*3de0*/  MUFU.TANH R38, R38 ;  /* 0x0000002600267308 */ /* 0x000fe80000002400 */
[----:B------:R-:W1:Y:S04]  /*3df0*/  SHFL.BFLY PT, R75, R6, 0x2, 0x1f ;  /* 0x0c401f00064b7f89 */ /* 0x000e6800000e0000 */
[----:B------:R-:W2:Y:S08]  /*3e00*/  MUFU.TANH R34, R34 ;  /* 0x0000002200227308 */ /* 0x000eb00000002400 */
[----:B------:R-:W3:Y:S01]  /*3e10*/  MUFU.TANH R32, R32 ;  /* 0x0000002000207308 */ /* 0x000ee20000002400 */
[----:B-1----:R-:W-:-:S05]  /*3e20*/  FMNMX.FTZ R10, R6, R75, !PT ;  /* 0x0000004b060a7209 */ /* 0x002fca0007810000 */
[----:B------:R-:W1:Y:S02]  /*3e30*/  SHFL.BFLY PT, R75, R10, 0x1, 0x1f ;  /* 0x0c201f000a4b7f89 */ /* 0x000e6400000e0000 */
        /* <DEDUP_REMOVED lines=51> */
[----:B------:R-:W-:Y:S01]  /*4170*/  FFMA.FTZ R103, R52, R74, -R48 ;  /* 0x0000004a34677223 */ /* 0x000fe20000010830 */
[----:B------:R-:W-:Y:S01]  /*4180*/  FMNMX.FTZ R14, R53, R12, !PT ;  /* 0x0000000c350e7209 */ /* 0x000fe20007810000 */
[----:B------:R-:W-:Y:S03]  /*4190*/  MUFU.EX2 R6, R6 ;  /* 0x0000000600067308 */ /* 0x000fe60000000800 */
[----:B------:R-:W-:-:S04]  /*41a0*/  FMNMX.FTZ R14, R55, R14, !PT ;  /* 0x0000000e370e7209 */ /* 0x000fc80007810000 */
[----:B------:R-:W-:Y:S01]  /*41b0*/  FMNMX.FTZ R14, R33, R14, !PT ;  /* 0x0000000e210e7209 */ /* 0x000fe20007810000 */
[----:B------:R0:W-:Y:S03]  /*41c0*/  MUFU.EX2 R12, R91 ;  /* 0x0000005b000c7308 */ /* 0x0001e60000000800 */
[----:B------:R-:W-:-:S04]  /*41d0*/  FMNMX.FTZ R14, R61, R14, !PT ;  /* 0x0000000e3d0e7209 */ /* 0x000fc80007810000 */
[----:B------:R-:W-:Y:S01]  /*41e0*/  FMNMX.FTZ R24, R35, R14, !PT ;  /* 0x0000000e23187209 */ /* 0x000fe20007810000 */
[----:B------:R-:W1:Y:S01]  /*41f0*/  MUFU.EX2 R105, R105 ;  /* 0x0000006900697308 */ /* 0x000e620000000800 */
[----:B0-----:R-:W-:Y:S02]  /*4200*/  FFMA.FTZ R91, R123, R74, -R48 ;  /* 0x0000004a7b5b7223 */ /* 0x001fe40000010830 */
[----:B------:R-:W-:-:S04]  /*4210*/  FMNMX.FTZ R24, R77, R24, !PT ;  /* 0x000000184d187209 */ /* 0x000fc80007810000 */
[----:B------:R-:W-:Y:S01]  /*4220*/  FMNMX.FTZ R24, R87, R24, !PT ;  /* 0x0000001857187209 */ /* 0x000fe20007810000 */
[----:B------:R0:W-:Y:S03]  /*4230*/  MUFU.EX2 R14, R109 ;  /* 0x0000006d000e7308 */ /* 0x0001e60000000800 */
[----:B------:R-:W-:-:S04]  /*4240*/  FMNMX.FTZ R24, R37, R24, !PT ;  /* 0x0000001825187209 */ /* 0x000fc80007810000 */
[----:B------:R-:W-:Y:S01]  /*4250*/  FMNMX.FTZ R26, R89, R24, !PT ;  /* 0x00000018591a7209 */ /* 0x000fe20007810000 */
[----:B------:R-:W-:Y:S01]  /*4260*/  MUFU.EX2 R46, R46 ;  /* 0x0000002e002e7308 */ /* 0x000fe20000000800 */
[----:B0-----:R-:W-:Y:S01]  /*4270*/  FSEL R109, R40, -INF , P6 ;  /* 0xff800000286d7808 */ /* 0x001fe20003000000 */
[----:B------:R-:W-:Y:S01]  /*4280*/  FFMA.FTZ R40, R129, R74, -R48 ;  /* 0x0000004a81287223 */ /* 0x000fe20000010830 */
        /* <DEDUP_REMOVED lines=14> */
[----:B---3--:R-:W-:Y:S01]  /*4370*/  FSEL R117, R32, -INF , P2 ;  /* 0xff80000020757808 */ /* 0x008fe20001000000 */
[----:B------:R-:W-:Y:S01]  /*4380*/  FFMA.FTZ R32, R157, R74, -R48 ;  /* 0x0000004a9d207223 */ /* 0x000fe20000010830 */
[----:B------:R-:W-:-:S04]  /*4390*/  FMNMX.FTZ R36, R111, R36, !PT ;  /* 0x000000246f247209 */ /* 0x000fc80007810000 */
[----:B------:R-:W-:Y:S01]  /*43a0*/  FMNMX.FTZ R36, R113, R36, !PT ;  /* 0x0000002471247209 */ /* 0x000fe20007810000 */
[----:B------:R-:W-:Y:S03]  /*43b0*/  MUFU.EX2 R65, R65 ;  /* 0x0000004100417308 */ /* 0x000fe60000000800 */
        /* <DEDUP_REMOVED lines=33> */
[----:B------:R2:W3:Y:S01]  /*45d0*/  MUFU.EX2 R119, R4 ;  /* 0x0000000400777308 */ /* 0x0004e20000000800 */
[-CC-:B0-----:R-:W-:Y:S01]  /*45e0*/  FFMA.FTZ R3, R21, R74.reuse, -R48.reuse ;  /* 0x0000004a15037223 */ /* 0x181fe20000010830 */
[-CC-:B------:R-:W-:Y:S01]  /*45f0*/  FFMA.FTZ R56, R45, R74.reuse, -R48.reuse ;  /* 0x0000004a2d387223 */ /* 0x180fe20000010830 */
[-CC-:B------:R-:W-:Y:S01]  /*4600*/  FFMA.FTZ R15, R47, R74.reuse, -R48.reuse ;  /* 0x0000004a2f0f7223 */ /* 0x180fe20000010830 */
[-CC-:B------:R-:W-:Y:S01]  /*4610*/  FFMA.FTZ R58, R49, R74.reuse, -R48.reuse ;  /* 0x0000004a313a7223 */ /* 0x180fe20000010830 */
[-CC-:B------:R-:W-:Y:S01]  /*4620*/  FFMA.FTZ R41, R51, R74.reuse, -R48.reuse ;  /* 0x0000004a33297223 */ /* 0x180fe20000010830 */
[-CC-:B------:R-:W-:Y:S01]  /*4630*/  FFMA.FTZ R60, R53, R74.reuse, -R48.reuse ;  /* 0x0000004a353c7223 */ /* 0x180fe20000010830 */
[-C--:B------:R-:W-:Y:S01]  /*4640*/  FFMA.FTZ R21, R55, R74.reuse, -R48 ;  /* 0x0000004a37157223 */ /* 0x080fe20000010830 */
[----:B------:R1:W0:Y:S01]  /*4650*/  MUFU.EX2 R68, R5 ;  /* 0x0000000500447308 */ /* 0x0002220000000800 */
[----:B--2---:R-:W-:Y:S01]  /*4660*/  @!P1 PRMT R4, RZ, 0x654, R0 ;  /* 0x00000654ff049816 */ /* 0x004fe20000000000 */
[-CC-:B------:R-:W-:Y:S01]  /*4670*/  FFMA.FTZ R62, R33, R74.reuse, -R48.reuse ;  /* 0x0000004a213e7223 */ /* 0x180fe20000010830 */
[-CC-:B------:R-:W-:Y:S01]  /*4680*/  FFMA.FTZ R33, R61, R74.reuse, -R48.reuse ;  /* 0x0000004a3d217223 */ /* 0x180fe20000010830 */
[-CC-:B------:R-:W-:Y:S01]  /*4690*/  FFMA.FTZ R77, R77, R74.reuse, -R48.reuse ;  /* 0x0000004a4d4d7223 */ /* 0x180fe20000010830 */
[----:B------:R2:W-:Y:S01]  /*46a0*/  @!P1 SYNCS.ARRIVE.TRANS64.RED.A1T0 RZ, [R4+URZ], RZ ;  /* 0x000000ff04ff99a7 */ /* 0x0005e2000810043f */
[-CC-:B------:R-:W-:Y:S01]  /*46b0*/  FFMA.FTZ R23, R87, R74.reuse, -R48.reuse ;  /* 0x0000004a57177223 */ /* 0x180fe20000010830 */
[-CC-:B------:R-:W-:Y:S01]  /*46c0*/  FFMA.FTZ R93, R93, R74.reuse, -R48.reuse ;  /* 0x0000004a5d5d7223 */ /* 0x180fe20000010830 */
[----:B------:R-:W4:Y:S01]  /*46d0*/  MUFU.EX2 R7, R7 ;  /* 0x0000000700077308 */ /* 0x000f220000000800 */
[----:B-1----:R-:W-:Y:S01]  /*46e0*/  FADD.FTZ R5, R6, R105 ;  /* 0x0000006906057221 */ /* 0x002fe20000010000 */
[----:B---3--:R-:W-:Y:S01]  /*46f0*/  FADD.FTZ R35, R66, R119 ;  /* 0x0000007742237221 */ /* 0x008fe20000010000 */
[-CC-:B------:R-:W-:Y:S01]  /*4700*/  FFMA.FTZ R97, R97, R74.reuse, -R48.reuse ;  /* 0x0000004a61617223 */ /* 0x180fe20000010830 */
[--C-:B------:R-:W-:Y:S01]  /*4710*/  FFMA.FTZ R99, R99, R74, -R48.reuse ;  /* 0x0000004a63637223 */ /* 0x100fe20000010830 */
[----:B------:R-:W-:Y:S01]  /*4720*/  FADD.FTZ R70, R46, R5 ;  /* 0x000000052e467221 */ /* 0x000fe20000010000 */
[----:B------:R-:W-:Y:S01]  /*4730*/  F2FP.BF16.F32.PACK_AB R5, R119, R66 ;  /* 0x000000427705723e */ /* 0x000fe200000010ff */
[-C--:B------:R-:W-:Y:S01]  /*4740*/  FFMA.FTZ R66, R25, R74.reuse, -R48 ;  /* 0x0000004a19427223 */ /* 0x080fe20000010830 */
[----:B------:R-:W1:Y:S01]  /*4750*/  MUFU.EX2 R9, R9 ;  /* 0x0000000900097308 */ /* 0x000e620000000800 */
[----:B0-----:R-:W-:Y:S01]  /*4760*/  FADD.FTZ R76, R68, R35 ;  /* 0x00000023444c7221 */ /* 0x001fe20000010000 */
[----:B------:R-:W-:Y:S01]  /*4770*/  FADD.FTZ R43, R107, R70 ;  /* 0x000000466b2b7221 */ /* 0x000fe20000010000 */
[--C-:B------:R-:W-:Y:S01]  /*4780*/  FFMA.FTZ R35, R37, R74, -R48.reuse ;  /* 0x0000004a25237223 */ /* 0x100fe20000010830 */
[----:B--2---:R-:W-:Y:S01]  /*4790*/  F2FP.BF16.F32.PACK_AB R4, R105, R6 ;  /* 0x000000066904723e */ /* 0x004fe200000010ff */
[--C-:B------:R-:W-:Y:S01]  /*47a0*/  FFMA.FTZ R101, R101, R74, -R48.reuse ;  /* 0x0000004a65657223 */ /* 0x100fe20000010830 */
[----:B------:R-:W-:Y:S01]  /*47b0*/  F2FP.BF16.F32.PACK_AB R6, R107, R46 ;  /* 0x0000002e6b06723e */ /* 0x000fe200000010ff */
[----:B------:R-:W-:Y:S01]  /*47c0*/  FFMA.FTZ R46, R89, R74, -R48 ;  /* 0x0000004a592e7223 */ /* 0x000fe20000010830 */
[----:B------:R-:W0:Y:S01]  /*47d0*/  MUFU.EX2 R50, R50 ;  /* 0x0000003200327308 */ /* 0x000e220000000800 */
[C---:B----4-:R-:W-:Y:S01]  /*47e0*/  FADD.FTZ R76, R7.reuse, R76 ;  /* 0x0000004c074c7221 */ /* 0x050fe20000010000 */
[----:B------:R-:W-:Y:S01]  /*47f0*/  F2FP.BF16.F32.PACK_AB R7, R7, R68 ;  /* 0x000000440707723e */ /* 0x000fe200000010ff */
[----:B------:R-:W-:Y:S01]  /*4800*/  FADD.FTZ R68, R8, R43 ;  /* 0x0000002b08447221 */ /* 0x000fe20000010000 */
[----:B------:R-:W-:Y:S01]  /*4810*/  F2FP.BF16.F32.PACK_AB R8, R65, R8 ;  /* 0x000000084108723e */ /* 0x000fe200000010ff */
[-CC-:B------:R-:W-:Y:S01]  /*4820*/  FFMA.FTZ R43, R95, R74.reuse, -R48.reuse ;  /* 0x0000004a5f2b7223 */ /* 0x180fe20000010830 */
[----:B------:R-:W-:Y:S01]  /*4830*/  FFMA.FTZ R109, R109, R74, -R48 ;  /* 0x0000004a6d6d7223 */ /* 0x000fe20000010830 */
[----:B------:R-:W-:Y:S01]  /*4840*/  FADD.FTZ R37, R65, R68 ;  /* 0x0000004441257221 */ /* 0x000fe20000010000 */
[----:B------:R-:W2:Y:S01]  /*4850*/  MUFU.EX2 R11, R11 ;  /* 0x0000000b000b7308 */ /* 0x000ea20000000800 */
[----:B-1----:R-:W-:Y:S01]  /*4860*/  FADD.FTZ R25, R9, R76 ;  /* 0x0000004c09197221 */ /* 0x002fe20000010000 */
[----:B------:R1:W-:Y:S01]  /*4870*/  STSM.16.M88.4 [R2+0x24300], R4 ;  /* 0x0243000402007844 */ /* 0x0003e20000000200 */
[----:B------:R-:W-:Y:S01]  /*4880*/  FADD.FTZ R70, R10, R37 ;  /* 0x000000250a467221 */ /* 0x000fe20000010000 */
[----:B------:R-:W-:Y:S01]  /*4890*/  F2FP.BF16.F32.PACK_AB R10, R39, R10 ;  /* 0x0000000a270a723e */ /* 0x000fe200000010ff */
[-CC-:B------:R-:W-:Y:S01]  /*48a0*/  FFMA.FTZ R111, R111, R74.reuse, -R48.reuse ;  /* 0x0000004a6f6f7223 */ /* 0x180fe20000010830 */
[-C--:B------:R-:W-:Y:S01]  /*48b0*/  FFMA.FTZ R113, R113, R74.reuse, -R48 ;  /* 0x0000004a71717223 */ /* 0x080fe20000010830 */
[----:B------:R-:W-:Y:S01]  /*48c0*/  FADD.FTZ R70, R39, R70 ;  /* 0x0000004627467221 */ /* 0x000fe20000010000 */
[----:B------:R-:W3:Y:S01]  /*48d0*/  MUFU.EX2 R52, R52 ;  /* 0x0000003400347308 */ /* 0x000ee20000000800 */
[C---:B0-----:R-:W-:Y:S01]  /*48e0*/  FADD.FTZ R68, R50.reuse, R25 ;  /* 0x0000001932447221 */ /* 0x041fe20000010000 */
[-CC-:B------:R-:W-:Y:S01]  /*48f0*/  FFMA.FTZ R25, R29, R74.reuse, -R48.reuse ;  /* 0x0000004a1d197223 */ /* 0x180fe20000010830 */
[----:B------:R-:W-:Y:S01]  /*4900*/  F2FP.BF16.F32.PACK_AB R9, R50, R9 ;  /* 0x000000093209723e */ /* 0x000fe200000010ff */
[-CC-:B------:R-:W-:Y:S01]  /*4910*/  FFMA.FTZ R115, R115, R74.reuse, -R48.reuse ;  /* 0x0000004a73737223 */ /* 0x180fe20000010830 */
[----:B------:R-:W-:Y:S01]  /*4920*/  FFMA.FTZ R48, R117, R74, -R48 ;  /* 0x0000004a75307223 */ /* 0x000fe20000010830 */
[--C-:B------:R-:W-:Y:S01]  /*4930*/  IMAD.MOV.U32 R65, RZ, RZ, R71.reuse ;  /* 0x000000ffff417224 */ /* 0x100fe200078e0047 */
[----:B------:R-:W-:Y:S01]  /*4940*/  MOV R49, R71 ;  /* 0x0000004700317202 */ /* 0x000fe20000000f00 */
[----:B------:R-:W0:Y:S01]  /*4950*/  MUFU.EX2 R3, R3 ;  /* 0x0000000300037308 */ /* 0x000e220000000800 */
[----:B--2---:R-:W-:Y:S01]  /*4960*/  FADD.FTZ R37, R11, R68 ;  /* 0x000000440b257221 */ /* 0x004fe20000010000 */
[----:B-1----:R-:W-:Y:S01]  /*4970*/  F2FP.BF16.F32.PACK_AB R4, R28, R27 ;  /* 0x0000001b1c04723e */ /* 0x002fe200000010ff */
[----:B------:R-:W-:-:S02]  /*4980*/  IMAD.MOV.U32 R61, RZ, RZ, R71 ;  /* 0x000000ffff3d7224 */ /* 0x000fc400078e0047 */
[--C-:B------:R-:W-:Y:S02]  /*4990*/  IMAD.MOV.U32 R55, RZ, RZ, R71.reuse ;  /* 0x000000ffff377224 */ /* 0x100fe400078e0047 */
[----:B------:R-:W-:Y:S01]  /*49a0*/  IMAD.MOV.U32 R53, RZ, RZ, R71 ;  /* 0x000000ffff357224 */ /* 0x000fe200078e0047 */
[----:B------:R-:W1:Y:S01]  /*49b0*/  MUFU.EX2 R54, R54 ;  /* 0x0000003600367308 */ /* 0x000e620000000800 */
[C---:B---3--:R-:W-:Y:S01]  /*49c0*/  FADD.FTZ R68, R52.reuse, R37 ;  /* 0x0000002534447221 */ /* 0x048fe20000010000 */
[----:B------:R-:W-:Y:S01]  /*49d0*/  FADD.FTZ R37, R27, R70 ;  /* 0x000000461b257221 */ /* 0x000fe20000010000 */
[----:B------:R-:W-:Y:S01]  /*49e0*/  F2FP.BF16.F32.PACK_AB R11, R52, R11 ;  /* 0x0000000b340b723e */ /* 0x000fe200000010ff */
[----:B------:R-:W-:Y:S02]  /*49f0*/  IMAD.MOV.U32 R51, RZ, RZ, R71 ;  /* 0x000000ffff337224 */ /* 0x000fe400078e0047 */
[----:B------:R-:W-:Y:S01]  /*4a00*/  FADD.FTZ R37, R28, R37 ;  /* 0x000000251c257221 */ /* 0x000fe20000010000 */
[----:B------:R-:W-:Y:S01]  /*4a10*/  IMAD.MOV.U32 R47, RZ, RZ, R71 ;  /* 0x000000ffff2f7224 */ /* 0x000fe200078e0047 */
[----:B------:R-:W2:Y:S01]  /*4a20*/  MUFU.EX2 R13, R13 ;  /* 0x0000000d000d7308 */ /* 0x000ea20000000800 */
[----:B0-----:R-:W-:Y:S01]  /*4a30*/  FADD.FTZ R45, R3, R68 ;  /* 0x00000044032d7221 */ /* 0x001fe20000010000 */
[----:B------:R-:W-:Y:S01]  /*4a40*/  FADD.FTZ R70, R20, R37 ;  /* 0x0000002514467221 */ /* 0x000fe20000010000 */
[----:B------:R-:W-:Y:S05]  /*4a50*/  STSM.16.M88.4 [R2+0x25b00], R8 ;  /* 0x025b000802007844 */ /* 0x000fea0000000200 */
[----:B------:R-:W0:Y:S01]  /*4a60*/  MUFU.EX2 R56, R56 ;  /* 0x0000003800387308 */ /* 0x000e220000000800 */
[C---:B-1----:R-:W-:Y:S01]  /*4a70*/  FADD.FTZ R68, R54.reuse, R45 ;  /* 0x0000002d36447221 */ /* 0x042fe20000010000 */
[----:B------:R-:W-:Y:S01]  /*4a80*/  FADD.FTZ R45, R63, R70 ;  /* 0x000000463f2d7221 */ /* 0x000fe20000010000 */
[----:B------:R-:W-:-:S03]  /*4a90*/  F2FP.BF16.F32.PACK_AB R5, R54, R3 ;  /* 0x000000033605723e */ /* 0x000fc600000010ff */
[----:B------:R-:W-:Y:S01]  /*4aa0*/  FADD.FTZ R70, R12, R45 ;  /* 0x0000002d0c467221 */ /* 0x000fe20000010000 */
[----:B------:R-:W-:Y:S01]  /*4ab0*/  F2FP.BF16.F32.PACK_AB R12, R57, R12 ;  /* 0x0000000c390c723e */ /* 0x000fe200000010ff */
[----:B------:R-:W1:Y:S01]  /*4ac0*/  MUFU.EX2 R15, R15 ;  /* 0x0000000f000f7308 */ /* 0x000e620000000800 */
[----:B--2---:R-:W-:Y:S01]  /*4ad0*/  FADD.FTZ R37, R13, R68 ;  /* 0x000000440d257221 */ /* 0x004fe20000010000 */
[----:B------:R-:W-:Y:S01]  /*4ae0*/  FADD.FTZ R45, R57, R70 ;  /* 0x00000046392d7221 */ /* 0x000fe20000010000 */
[-C--:B------:R-:W-:Y:S01]  /*4af0*/  MOV R70, R71.reuse ;  /* 0x0000004700467202 */ /* 0x080fe20000000f00 */
[----:B------:R-:W-:Y:S02]  /*4b00*/  IMAD.MOV.U32 R57, RZ, RZ, R71 ;  /* 0x000000ffff397224 */ /* 0x000fe400078e0047 */
[----:B------:R-:W-:Y:S01]  /*4b10*/  FADD.FTZ R6, R14, R45 ;  /* 0x0000002d0e067221 */ /* 0x000fe20000010000 */
[C---:B------:R-:W-:Y:S01]  /*4b20*/  F2FP.BF16.F32.PACK_AB R14, R31.reuse, R14 ;  /* 0x0000000e1f0e723e */ /* 0x040fe200000010ff */
[----:B------:R-:W2:Y:S01]  /*4b30*/  MUFU.EX2 R58, R58 ;  /* 0x0000003a003a7308 */ /* 0x000ea20000000800 */
[----:B0-----:R-:W-:Y:S01]  /*4b40*/  FADD.FTZ R68, R56, R37 ;  /* 0x0000002538447221 */ /* 0x001fe20000010000 */
[----:B------:R-:W-:Y:S01]  /*4b50*/  FADD.FTZ R27, R31, R6 ;  /* 0x000000061f1b7221 */ /* 0x000fe20000010000 */
[----:B------:R-:W-:Y:S01]  /*4b60*/  F2FP.BF16.F32.PACK_AB R6, R63, R20 ;  /* 0x000000143f06723e */ /* 0x000fe200000010ff */
[----:B------:R-:W-:Y:S01]  /*4b70*/  IMAD.MOV.U32 R45, RZ, RZ, R71 ;  /* 0x000000ffff2d7224 */ /* 0x000fe200078e0047 */
[----:B------:R-:W-:Y:S01]  /*4b80*/  MOV R63, R71 ;  /* 0x00000047003f7202 */ /* 0x000fe20000000f00 */
[----:B------:R-:W-:Y:S01]  /*4b90*/  FADD.FTZ R52, R24, R27 ;  /* 0x0000001b18347221 */ /* 0x000fe20000010000 */
[----:B------:R-:W-:Y:S01]  /*4ba0*/  F2FP.BF16.F32.PACK_AB R24, R59, R24 ;  /* 0x000000183b18723e */ /* 0x000fe200000010ff */
[----:B------:R-:W0:Y:S01]  /*4bb0*/  MUFU.EX2 R41, R41 ;  /* 0x0000002900297308 */ /* 0x000e220000000800 */
[----:B-1----:R-:W-:Y:S01]  /*4bc0*/  FADD.FTZ R37, R15, R68 ;  /* 0x000000440f257221 */ /* 0x002fe20000010000 */
[----:B------:R-:W-:-:S06]  /*4bd0*/  IMAD.MOV.U32 R31, RZ, RZ, R71 ;  /* 0x000000ffff1f7224 */ /* 0x000fcc00078e0047 */
[----:B------:R-:W1:Y:S01]  /*4be0*/  MUFU.EX2 R60, R60 ;  /* 0x0000003c003c7308 */ /* 0x000e620000000800 */
[----:B--2---:R-:W-:-:S07]  /*4bf0*/  FADD.FTZ R68, R58, R37 ;  /* 0x000000253a447221 */ /* 0x004fce0000010000 */
[----:B------:R-:W2:Y:S01]  /*4c00*/  MUFU.EX2 R21, R21 ;  /* 0x0000001500157308 */ /* 0x000ea20000000800 */
[----:B0-----:R-:W-:Y:S01]  /*4c10*/  FADD.FTZ R7, R41, R68 ;  /* 0x0000004429077221 */ /* 0x001fe20000010000 */
[----:B------:R-:W-:-:S06]  /*4c20*/  IMAD.MOV.U32 R68, RZ, RZ, R71 ;  /* 0x000000ffff447224 */ /* 0x000fcc00078e0047 */
[----:B------:R-:W0:Y:S01]  /*4c30*/  MUFU.EX2 R62, R62 ;  /* 0x0000003e003e7308 */ /* 0x000e220000000800 */
[----:B-1----:R-:W-:Y:S01]  /*4c40*/  FADD.FTZ R28, R60, R7 ;  /* 0x000000073c1c7221 */ /* 0x002fe20000010000 */
[----:B------:R-:W-:Y:S01]  /*4c50*/  F2FP.BF16.F32.PACK_AB R7, R56, R13 ;  /* 0x0000000d3807723e */ /* 0x000fe200000010ff */
[----:B------:R-:W-:Y:S01]  /*4c60*/  FADD.FTZ R13, R59, R52 ;  /* 0x000000343b0d7221 */ /* 0x000fe20000010000 */
[----:B------:R-:W-:Y:S01]  /*4c70*/  IMAD.MOV.U32 R59, RZ, RZ, R71 ;  /* 0x000000ffff3b7224 */ /* 0x000fe200078e0047 */
[----:B------:R-:W-:Y:S02]  /*4c80*/  MOV R56, R71 ;  /* 0x0000004700387202 */ /* 0x000fe40000000f00 */
[----:B------:R-:W-:Y:S01]  /*4c90*/  FADD.FTZ R52, R26, R13 ;  /* 0x0000000d1a347221 */ /* 0x000fe20000010000 */
[----:B------:R-:W1:Y:S01]  /*4ca0*/  MUFU.EX2 R33, R33 ;  /* 0x0000002100217308 */ /* 0x000e620000000800 */
[----:B--2---:R-:W-:Y:S01]  /*4cb0*/  FADD.FTZ R3, R21, R28 ;  /* 0x0000001c15037221 */ /* 0x004fe20000010000 */
[----:B------:R2:W-:Y:S01]  /*4cc0*/  STSM.16.M88.4 [R2+0x27300], R4 ;  /* 0x0273000402007844 */ /* 0x0005e20000000200 */
[----:B------:R-:W-:Y:S01]  /*4cd0*/  F2FP.BF16.F32.PACK_AB R13, R58, R15 ;  /* 0x0000000f3a0d723e */ /* 0x000fe200000010ff */
[--C-:B------:R-:W-:Y:S01]  /*4ce0*/  IMAD.MOV.U32 R58, RZ, RZ, R71.reuse ;  /* 0x000000ffff3a7224 */ /* 0x100fe200078e0047 */
[----:B------:R-:W-:Y:S01]  /*4cf0*/  F2FP.BF16.F32.PACK_AB R15, R60, R41 ;  /* 0x000000293c0f723e */ /* 0x000fe200000010ff */
[----:B------:R-:W-:-:S02]  /*4d00*/  IMAD.MOV.U32 R60, RZ, RZ, R71 ;  /* 0x000000ffff3c7224 */ /* 0x000fc400078e0047 */
[----:B------:R-:W3:Y:S01]  /*4d10*/  MUFU.EX2 R67, R67 ;  /* 0x0000004300437308 */ /* 0x000ee20000000800 */
[----:B0-----:R-:W-:Y:S01]  /*4d20*/  FADD.FTZ R28, R62, R3 ;  /* 0x000000033e1c7221 */ /* 0x001fe20000010000 */
[----:B------:R-:W-:Y:S06]  /*4d30*/  STSM.16.M88.4 [R2+0x28b00], R12 ;  /* 0x028b000c02007844 */ /* 0x000fec0000000200 */
[----:B------:R-:W0:Y:S01]  /*4d40*/  MUFU.EX2 R64, R64 ;  /* 0x0000004000407308 */ /* 0x000e220000000800 */
[----:B-1----:R-:W-:-:S07]  /*4d50*/  FADD.FTZ R3, R33, R28 ;  /* 0x0000001c21037221 */ /* 0x002fce0000010000 */
[----:B------:R-:W1:Y:S01]  /*4d60*/  MUFU.EX2 R30, R121 ;  /* 0x00000079001e7308 */ /* 0x000e620000000800 */
[C---:B---3--:R-:W-:Y:S01]  /*4d70*/  FADD.FTZ R27, R67.reuse, R52 ;  /* 0x00000034431b7221 */ /* 0x048fe20000010000 */
[----:B------:R-:W-:Y:S01]  /*4d80*/  F2FP.BF16.F32.PACK_AB R26, R67, R26 ;  /* 0x0000001a431a723e */ /* 0x000fe200000010ff */
[----:B------:R-:W-:-:S05]  /*4d90*/  IMAD.MOV.U32 R67, RZ, RZ, R71 ;  /* 0x000000ffff437224 */ /* 0x000fca00078e0047 */
[----:B------:R-:W3:Y:S01]  /*4da0*/  MUFU.EX2 R0, R77 ;  /* 0x0000004d00007308 */ /* 0x000ee20000000800 */
[----:B0-----:R-:W-:-:S07]  /*4db0*/  FADD.FTZ R3, R64, R3 ;  /* 0x0000000340037221 */ /* 0x001fce0000010000 */
[----:B------:R-:W0:Y:S01]  /*4dc0*/  MUFU.EX2 R91, R91 ;  /* 0x0000005b005b7308 */ /* 0x000e220000000800 */
[----:B-1----:R-:W-:Y:S01]  /*4dd0*/  FADD.FTZ R28, R30, R27 ;  /* 0x0000001b1e1c7221 */ /* 0x002fe20000010000 */
[----:B------:R-:W-:Y:S01]  /*4de0*/  F2FP.BF16.F32.PACK_AB R27, R64, R33 ;  /* 0x00000021401b723e */ /* 0x000fe200000010ff */
[----:B------:R-:W-:-:S05]  /*4df0*/  IMAD.MOV.U32 R64, RZ, RZ, R71 ;  /* 0x000000ffff407224 */ /* 0x000fca00078e0047 */
[----:B------:R-:W1:Y:S01]  /*4e00*/  MUFU.EX2 R42, R42 ;  /* 0x0000002a002a7308 */ /* 0x000e620000000800 */
[----:B---3--:R-:W-:-:S07]  /*4e10*/  FADD.FTZ R52, R0, R3 ;  /* 0x0000000300347221 */ /* 0x008fce0000010000 */
[----:B------:R-:W3:Y:S01]  /*4e20*/  MUFU.EX2 R23, R23 ;  /* 0x0000001700177308 */ /* 0x000ee20000000800 */
[----:B0-----:R-:W-:-:S07]  /*4e30*/  FADD.FTZ R3, R91, R28 ;  /* 0x0000001c5b037221 */ /* 0x001fce0000010000 */
[----:B------:R-:W0:Y:S01]  /*4e40*/  MUFU.EX2 R85, R85 ;  /* 0x0000005500557308 */ /* 0x000e220000000800 */
[----:B-1----:R-:W-:-:S07]  /*4e50*/  FADD.FTZ R54, R42, R3 ;  /* 0x000000032a367221 */ /* 0x002fce0000010000 */
[----:B------:R-:W1:Y:S01]  /*4e60*/  MUFU.EX2 R35, R35 ;  /* 0x0000002300237308 */ /* 0x000e620000000800 */
[C---:B---3--:R-:W-:Y:S01]  /*4e70*/  FADD.FTZ R52, R23.reuse, R52 ;  /* 0x0000003417347221 */ /* 0x048fe20000010000 */
[----:B--2---:R-:W-:-:S06]  /*4e80*/  F2FP.BF16.F32.PACK_AB R5, R23, R0 ;  /* 0x000000001705723e */ /* 0x004fcc00000010ff */
[----:B------:R-:W2:Y:S01]  /*4e90*/  MUFU.EX2 R40, R40 ;  /* 0x0000002800287308 */ /* 0x000ea20000000800 */
[----:B0-----:R-:W-:Y:S01]  /*4ea0*/  FADD.FTZ R9, R85, R54 ;  /* 0x0000003655097221 */ /* 0x001fe20000010000 */
[----:B------:R-:W-:-:S06]  /*4eb0*/  IMAD.MOV.U32 R54, RZ, RZ, R71 ;  /* 0x000000ffff367224 */ /* 0x000fcc00078e0047 */
[----:B------:R-:W0:Y:S01]  /*4ec0*/  MUFU.EX2 R46, R46 ;  /* 0x0000002e002e7308 */ /* 0x000e220000000800 */
[----:B-1----:R-:W-:Y:S01]  /*4ed0*/  FADD.FTZ R3, R35, R52 ;  /* 0x0000003423037221 */ /* 0x002fe20000010000 */
[----:B------:R-:W-:-:S06]  /*4ee0*/  IMAD.MOV.U32 R52, RZ, RZ, R71 ;  /* 0x000000ffff347224 */ /* 0x000fcc00078e0047 */
[----:B------:R-:W1:Y:S01]  /*4ef0*/  MUFU.EX2 R73, R73 ;  /* 0x0000004900497308 */ /* 0x000e620000000800 */
[----:B--2---:R-:W-:-:S07]  /*4f00*/  FADD.FTZ R6, R40, R9 ;  /* 0x0000000928067221 */ /* 0x004fce0000010000 */
[----:B------:R-:W2:Y:S01]  /*4f10*/  MUFU.EX2 R29, R93 ;  /* 0x0000005d001d7308 */ /* 0x000ea20000000800 */
[----:B0-----:R-:W-:-:S07]  /*4f20*/  FADD.FTZ R4, R46, R3 ;  /* 0x000000032e047221 */ /* 0x001fce0000010000 */
[----:B------:R-:W0:Y:S01]  /*4f30*/  MUFU.EX2 R38, R38 ;  /* 0x0000002600267308 */ /* 0x000e220000000800 */
[----:B-1----:R-:W-:Y:S01]  /*4f40*/  FADD.FTZ R7, R73, R6 ;  /* 0x0000000649077221 */ /* 0x002fe20000010000 */
[----:B------:R-:W-:Y:S02]  /*4f50*/  F2FP.BF16.F32.PACK_AB R6, R85, R42 ;  /* 0x0000002a5506723e */ /* 0x000fe400000010ff */
[----:B------:R-:W-:-:S04]  /*4f60*/  F2FP.BF16.F32.PACK_AB R40, R73, R40 ;  /* 0x000000284928723e */ /* 0x000fc800000010ff */
[----:B------:R-:W1:Y:S01]  /*4f70*/  MUFU.EX2 R66, R66 ;  /* 0x0000004200427308 */ /* 0x000e620000000800 */
[----:B--2---:R-:W-:Y:S01]  /*4f80*/  FADD.FTZ R3, R29, R4 ;  /* 0x000000041d037221 */ /* 0x004fe20000010000 */
[----:B------:R-:W-:Y:S01]  /*4f90*/  F2FP.BF16.F32.PACK_AB R4, R91, R30 ;  /* 0x0000001e5b04723e */ /* 0x000fe200000010ff */
[----:B------:R-:W-:-:S05]  /*4fa0*/  IMAD.MOV.U32 R30, RZ, RZ, R71 ;  /* 0x000000ffff1e7224 */ /* 0x000fca00078e0047 */
[----:B------:R-:W2:Y:S01]  /*4fb0*/  MUFU.EX2 R79, R79 ;  /* 0x0000004f004f7308 */ /* 0x000ea20000000800 */
[----:B0-----:R-:W-:Y:S01]  /*4fc0*/  FADD.FTZ R10, R38, R7 ;  /* 0x00000007260a7221 */ /* 0x001fe20000010000 */
        /* <DEDUP_REMOVED lines=25> */
[----:B------:R2:W3:Y:S01]  /*5160*/  MUFU.EX2 R39, R25 ;  /* 0x0000001900277308 */ /* 0x0004e20000000800 */
[C---:B0-----:R-:W-:Y:S01]  /*5170*/  FADD.FTZ R8, R20.reuse, R3 ;  /* 0x0000000314087221 */ /* 0x041fe20000010000 */
[----:B------:R-:W-:-:S06]  /*5180*/  F2FP.BF16.F32.PACK_AB R37, R20, R37 ;  /* 0x000000251425723e */ /* 0x000fcc00000010ff */
[----:B------:R-:W-:Y:S01]  /*5190*/  MUFU.EX2 R32, R32 ;  /* 0x0000002000207308 */ /* 0x000fe20000000800 */
[----:B--2---:R-:W-:Y:S01]  /*51a0*/  F2FP.BF16.F32.PACK_AB R25, R62, R21 ;  /* 0x000000153e19723e */ /* 0x004fe200000010ff */
[----:B------:R-:W-:Y:S01]  /*51b0*/  IMAD.MOV.U32 R62, RZ, RZ, R71 ;  /* 0x000000ffff3e7224 */ /* 0x000fe200078e0047 */
[----:B-1----:R-:W-:-:S03]  /*51c0*/  F2FP.BF16.F32.PACK_AB R38, R69, R34 ;  /* 0x000000224526723e */ /* 0x002fc600000010ff */
[----:B------:R0:W-:Y:S02]  /*51d0*/  STSM.16.M88.4 [R2+0x2a300], R24 ;  /* 0x02a3001802007844 */ /* 0x0001e40000000200 */
[----:B------:R-:W1:Y:S01]  /*51e0*/  MUFU.EX2 R28, R109 ;  /* 0x0000006d001c7308 */ /* 0x000e620000000800 */
[----:B---3--:R-:W-:Y:S01]  /*51f0*/  FADD.FTZ R3, R39, R8 ;  /* 0x0000000827037221 */ /* 0x008fe20000010000 */
[----:B------:R2:W-:Y:S04]  /*5200*/  STSM.16.M88.4 [R2+0x2bb00], R4 ;  /* 0x02bb000402007844 */ /* 0x0005e80000000200 */
[----:B------:R3:W-:Y:S02]  /*5210*/  STSM.16.M88.4 [R2+0x2d300], R40 ;  /* 0x02d3002802007844 */ /* 0x0007e40000000200 */
[----:B------:R-:W-:Y:S01]  /*5220*/  MUFU.EX2 R44, R44 ;  /* 0x0000002c002c7308 */ /* 0x000fe20000000800 */
[----:B0-----:R-:W-:-:S07]  /*5230*/  IMAD.MOV.U32 R27, RZ, RZ, R71 ;  /* 0x000000ffff1b7224 */ /* 0x001fce00078e0047 */
[----:B------:R-:W0:Y:S01]  /*5240*/  MUFU.EX2 R103, R103 ;  /* 0x0000006700677308 */ /* 0x000e220000000800 */
[C---:B-1----:R-:W-:Y:S01]  /*5250*/  F2FP.BF16.F32.PACK_AB R39, R28.reuse, R39 ;  /* 0x000000271c27723e */ /* 0x042fe200000010ff */
[----:B--2---:R-:W-:Y:S01]  /*5260*/  FADD.FTZ R5, R69, R10 ;  /* 0x0000000a45057221 */ /* 0x004fe20000010000 */
[----:B------:R-:W-:Y:S01]  /*5270*/  FADD.FTZ R4, R28, R3 ;  /* 0x000000031c047221 */ /* 0x000fe20000010000 */
[----:B------:R-:W-:Y:S01]  /*5280*/  IMAD.MOV.U32 R69, RZ, RZ, R71 ;  /* 0x000000ffff457224 */ /* 0x000fe200078e0047 */
[-C--:B------:R-:W-:Y:S01]  /*5290*/  MOV R28, R71.reuse ;  /* 0x00000047001c7202 */ /* 0x080fe20000000f00 */
[----:B------:R-:W-:Y:S01]  /*52a0*/  FADD.FTZ R6, R32, R5 ;  /* 0x0000000520067221 */ /* 0x000fe20000010000 */
[C---:B------:R-:W-:Y:S01]  /*52b0*/  F2FP.BF16.F32.PACK_AB R32, R83.reuse, R32 ;  /* 0x000000205320723e */ /* 0x040fe200000010ff */
[----:B------:R-:W1:Y:S01]  /*52c0*/  MUFU.EX2 R111, R111 ;  /* 0x0000006f006f7308 */ /* 0x000e620000000800 */
[----:B------:R2:W-:Y:S01]  /*52d0*/  STSM.16.M88.4 [R2+0x2eb00], R36 ;  /* 0x02eb002402007844 */ /* 0x0005e20000000200 */
[----:B------:R-:W-:Y:S01]  /*52e0*/  FADD.FTZ R5, R83, R6 ;  /* 0x0000000653057221 */ /* 0x000fe20000010000 */
[--C-:B---3--:R-:W-:Y:S01]  /*52f0*/  IMAD.MOV.U32 R43, RZ, RZ, R71.reuse ;  /* 0x000000ffff2b7224 */ /* 0x108fe200078e0047 */
[----:B------:R-:W-:Y:S01]  /*5300*/  MOV R42, R71 ;  /* 0x00000047002a7202 */ /* 0x000fe20000000f00 */
[----:B------:R-:W-:-:S02]  /*5310*/  IMAD.MOV.U32 R41, RZ, RZ, R71 ;  /* 0x000000ffff297224 */ /* 0x000fc400078e0047 */
[----:B------:R-:W-:Y:S01]  /*5320*/  IMAD.MOV.U32 R40, RZ, RZ, R71 ;  /* 0x000000ffff287224 */ /* 0x000fe200078e0047 */
[----:B------:R-:W3:Y:S01]  /*5330*/  MUFU.EX2 R0, R113 ;  /* 0x0000007100007308 */ /* 0x000ee20000000800 */
[----:B0-----:R-:W-:Y:S01]  /*5340*/  F2FP.BF16.F32.PACK_AB R34, R103, R44 ;  /* 0x0000002c6722723e */ /* 0x001fe200000010ff */
[----:B------:R-:W-:Y:S01]  /*5350*/  FADD.FTZ R44, R44, R5 ;  /* 0x000000052c2c7221 */ /* 0x000fe20000010000 */
[--C-:B------:R-:W-:Y:S02]  /*5360*/  IMAD.MOV.U32 R26, RZ, RZ, R71.reuse ;  /* 0x000000ffff1a7224 */ /* 0x100fe400078e0047 */
[--C-:B------:R-:W-:Y:S02]  /*5370*/  IMAD.MOV.U32 R25, RZ, RZ, R71.reuse ;  /* 0x000000ffff197224 */ /* 0x100fe400078e0047 */
[--C-:B------:R-:W-:Y:S01]  /*5380*/  IMAD.MOV.U32 R24, RZ, RZ, R71.reuse ;  /* 0x000000ffff187224 */ /* 0x100fe200078e0047 */
[----:B------:R-:W0:Y:S01]  /*5390*/  MUFU.EX2 R115, R115 ;  /* 0x0000007300737308 */ /* 0x000e220000000800 */
[----:B-1----:R-:W-:Y:S01]  /*53a0*/  FADD.FTZ R3, R111, R4 ;  /* 0x000000046f037221 */ /* 0x002fe20000010000 */
[----:B--2---:R-:W-:-:S02]  /*53b0*/  IMAD.MOV.U32 R39, RZ, RZ, R71 ;  /* 0x000000ffff277224 */ /* 0x004fc400078e0047 */
[--C-:B------:R-:W-:Y:S02]  /*53c0*/  IMAD.MOV.U32 R38, RZ, RZ, R71.reuse ;  /* 0x000000ffff267224 */ /* 0x100fe400078e0047 */
[----:B------:R-:W-:Y:S02]  /*53d0*/  IMAD.MOV.U32 R37, RZ, RZ, R71 ;  /* 0x000000ffff257224 */ /* 0x000fe400078e0047 */
[----:B------:R-:W1:Y:S01]  /*53e0*/  MUFU.EX2 R48, R48 ;  /* 0x0000003000307308 */ /* 0x000e620000000800 */
[C---:B---3--:R-:W-:Y:S01]  /*53f0*/  F2FP.BF16.F32.PACK_AB R33, R0.reuse, R111 ;  /* 0x0000006f0021723e */ /* 0x048fe200000010ff */
[----:B------:R-:W-:Y:S01]  /*5400*/  FADD.FTZ R4, R0, R3 ;  /* 0x0000000300047221 */ /* 0x000fe20000010000 */
[----:B------:R-:W-:-:S03]  /*5410*/  IMAD.MOV.U32 R36, RZ, RZ, R71 ;  /* 0x000000ffff247224 */ /* 0x000fc600078e0047 */
[----:B0-----:R-:W-:Y:S01]  /*5420*/  FADD.FTZ R3, R115, R4 ;  /* 0x0000000473037221 */ /* 0x001fe20000010000 */
[----:B------:R-:W-:Y:S01]  /*5430*/  FADD.FTZ R4, R103, R44 ;  /* 0x0000002c67047221 */ /* 0x000fe20000010000 */
[----:B------:R-:W-:Y:S01]  /*5440*/  IMAD.MOV.U32 R44, RZ, RZ, R71 ;  /* 0x000000ffff2c7224 */ /* 0x000fe200078e0047 */
[C---:B-1----:R-:W-:Y:S01]  /*5450*/  F2FP.BF16.F32.PACK_AB R35, R48.reuse, R115 ;  /* 0x000000733023723e */ /* 0x042fe200000010ff */
[----:B------:R-:W-:Y:S01]  /*5460*/  FADD.FTZ R3, R48, R3 ;  /* 0x0000000330037221 */ /* 0x000fe20000010000 */
[----:B------:R-:W-:-:S03]  /*5470*/  IMAD.MOV.U32 R48, RZ, RZ, R71 ;  /* 0x000000ffff307224 */ /* 0x000fc600078e0047 */
[----:B------:R0:W-:Y:S01]  /*5480*/  STSM.16.M88.4 [R2+0x30300], R32 ;  /* 0x0303002002007844 */ /* 0x0001e20000000200 */
[----:B------:R1:W-:Y:S06]  /*5490*/  MEMBAR.ALL.CTA ;  /* 0x0000000000007992 */ /* 0x0003ec0000008000 */
[----:B-1----:R-:W1:Y:S01]  /*54a0*/  FENCE.VIEW.ASYNC.S ;  /* 0x00000000000073c6 */ /* 0x002e620000000000 */
[----:B0-----:R-:W-:Y:S01]  /*54b0*/  MOV R35, R71 ;  /* 0x0000004700237202 */ /* 0x001fe20000000f00 */
[--C-:B------:R-:W-:Y:S02]  /*54c0*/  IMAD.MOV.U32 R34, RZ, RZ, R71.reuse ;  /* 0x000000ffff227224 */ /* 0x100fe400078e0047 */
[----:B------:R-:W-:-:S02]  /*54d0*/  IMAD.MOV.U32 R33, RZ, RZ, R71 ;  /* 0x000000ffff217224 */ /* 0x000fc400078e0047 */
[----:B------:R-:W-:Y:S01]  /*54e0*/  IMAD.MOV.U32 R32, RZ, RZ, R71 ;  /* 0x000000ffff207224 */ /* 0x000fe200078e0047 */
[----:B-1----:R-:W-:Y:S01]  /*54f0*/  NOP ;  /* 0x0000000000007918 */ /* 0x002fe20000000000 */
[----:B------:R-:W-:Y:S05]  /*5500*/  @!P2 BRA `(.L_x_8384) ;  /* 0x00000040007ca947 */ /* 0x000fea0003800000 */
[----:B------:R-:W-:Y:S01]  /*5510*/  VIADD R0, R22, 0xfffffffe ;  /* 0xfffffffe16007836 */ /* 0x000fe20000000000 */
[----:B------:R-:W-:Y:S01]  /*5520*/  MOV R5, R75 ;  /* 0x0000004b00057202 */ /* 0x000fe20000000f00 */
[----:B------:R-:W-:Y:S01]  /*5530*/  IMAD.MOV.U32 R6, RZ, RZ, R72 ;  /* 0x000000ffff067224 */ /* 0x000fe200078e0048 */
[----:B------:R-:W-:Y:S01]  /*5540*/  CS2R R70, SRZ ;  /* 0x0000000000467805 */ /* 0x000fe2000001ff00 */
[----:B------:R-:W-:Y:S01]  /*5550*/  IMAD.MOV.U32 R7, RZ, RZ, R16 ;  /* 0x000000ffff077224 */ /* 0x000fe200078e0010 */
        /* <DEDUP_REMOVED lines=25> */
.L_x_8393:
[----:B------:R-:W-:Y:S01]  /*56f0*/  UIADD3 UR39, UR58, 0x1, URZ ;  /* 0x000000013a277890 */ /* 0x000fe2000fffe03f */
[----:B------:R-:W-:-:S03]  /*5700*/  ISETP.NE.AND P3, PT, RZ, UR38, PT ;  /* 0x00000026ff007c0c */ /* 0x000fc6000bf65270 */
[----:B------:R-:W-:-:S04]  /*5710*/  UISETP.NE.AND UP0, UPT, UR39, 0x2, UPT ;  /* 0x000000022700788c */ /* 0x000fc8000bf05270 */
[----:B------:R-:W-:Y:S02]  /*5720*/  USEL UR6, URZ, 0x1, UP0 ;  /* 0x000000013f067887 */ /* 0x000fe40008000000 */
[----:B------:R-:W-:-:S04]  /*5730*/  USEL UR39, UR39, URZ, UP0 ;  /* 0x0000003f27277287 */ /* 0x000fc80008000000 */
[----:B------:R-:W-:Y:S01]  /*5740*/  LOP3.LUT R16, R7, UR6, RZ, 0x3c, !PT ;  /* 0x0000000607107c12 */ /* 0x000fe2000f8e3cff */
[----:B----4-:R-:W-:Y:S07]  /*5750*/  @P3 BRA `(.L_x_8385) ;  /* 0x0000000000283947 */ /* 0x010fee0003800000 */
[----:B------:R-:W-:Y:S05]  /*5760*/  @!P0 BRA `(.L_x_8386) ;  /* 0x0000000000048947 */ /* 0x000fea0003800000 */
[----:B------:R-:W-:Y:S01]  /*5770*/  BPT.TRAP 0x1 ;  /* 0x000000040000795c */ /* 0x000fe20000300000 */
.L_x_8386:
[----:B------:R-:W-:Y:S01]  /*5780*/  ULEA UR6, UR39, UR36, 0x3 ;  /* 0x0000002427067291 */ /* 0x000fe2000f8e183f */
[----:B------:R-:W-:-:S08]  /*5790*/  SHF.L.U32 R8, R16, 0x1f, RZ ;  /* 0x0000001f10087819 */ /* 0x000fd000000006ff */
[----:B------:R0:W1:Y:S01]  /*57a0*/  SYNCS.PHASECHK.TRANS64.TRYWAIT P2, [UR6+0x31c30], R8 ;  /* 0x031c3008ff0075a7 */ /* 0x0000620008040146 */
[----:B------:R-:W-:Y:S05]  /*57b0*/  @!P0 BRA `(.L_x_8387) ;  /* 0x0000000000048947 */ /* 0x000fea0003800000 */
[----:B------:R-:W-:Y:S01]  /*57c0*/  BPT.TRAP 0x1 ;  /* 0x000000040000795c */ /* 0x000fe20000300000 */
.L_x_8387:
[----:B-1----:R-:W-:Y:S05]  /*57d0*/  @P2 BRA `(.L_x_8385) ;  /* 0x0000000000082947 */ /* 0x002fea0003800000 */
[----:B------:R-:W1:Y:S02]  /*57e0*/  SYNCS.PHASECHK.TRANS64.TRYWAIT P2, [UR6+0x31c30], R8 ;  /* 0x031c3008ff0075a7 */ /* 0x000e640008040146 */
[----:B-1----:R-:W-:Y:S05]  /*57f0*/  @!P2 BRA `(.L_x_8388) ;  /* 0x000000a400a4a947 */ /* 0x002fea0003800000 */
.L_x_8385:
[----:B-1----:R-:W1:Y:S01]  /*5800*/  S2R R9, SR_TID.X ;  /* 0x0000000000097919 */ /* 0x002e620000002100 */
[----:B------:R-:W-:Y:S01]  /*5810*/  UIMAD UR26, UR39, 0x6c0, UR56 ;  /* 0x000006c0271a78a4 */ /* 0x000fe2000f8e0238 */
[----:B------:R-:W-:Y:S01]  /*5820*/  UMOV UR27, 0x80000020 ;  /* 0x80000020001b7882 */ /* 0x000fe20000000000 */
[----:B------:R-:W-:Y:S02]  /*5830*/  UMOV UR28, UR24 ;  /* 0x00000018001c7c82 */ /* 0x000fe40008000000 */
[----:B------:R-:W-:Y:S01]  /*5840*/  UIADD3 UR30, UR26, 0x40, URZ ;  /* 0x000000401a1e7890 */ /* 0x000fe2000fffe03f */
        /* <DEDUP_REMOVED lines=20> */
[----:B-1----:R-:W-:Y:S01]  /*5990*/  SHF.R.U32.HI R9, RZ, 0x7, R9 ;  /* 0x00000007ff097819 */ /* 0x002fe20000011609 */
[----:B------:R-:W-:Y:S01]  /*59a0*/  UMOV UR53, UR25 ;  /* 0x0000001900357c82 */ /* 0x000fe20008000000 */
[----:B------:R-:W-:Y:S01]  /*59b0*/  UMOV UR55, 0x80000020 ;  /* 0x8000002000377882 */ /* 0x000fe20000000000 */
[----:B------:R-:W-:-:S02]  /*59c0*/  UIADD3 UR6, UR26, 0x200, URZ ;  /* 0x000002001a067890 */ /* 0x000fc4000fffe03f */
[----:B0-----:R-:W-:Y:S01]  /*59d0*/  VIADD R8, R9, 0x8 ;  /* 0x0000000809087836 */ /* 0x001fe20000000000 */
[----:B------:R-:W-:Y:S01]  /*59e0*/  UMOV UR7, 0x80000020 ;  /* 0x8000002000077882 */ /* 0x000fe20000000000 */
[----:B------:R-:W-:Y:S01]  /*59f0*/  UIADD3 UR10, UR26, 0x202, URZ ;  /* 0x000002021a0a7890 */ /* 0x000fe2000fffe03f */
[----:B------:R-:W-:Y:S02]  /*5a00*/  UMOV UR11, 0x80000020 ;  /* 0x80000020000b7882 */ /* 0x000fe40000000000 */
        /* <DEDUP_REMOVED lines=8> */
[----:B------:R-:W-:Y:S03]  /*5a90*/  HGMMA.64x16x16.F32.BF16 R136, gdesc[UR24], RZ, !UPT, gsb0 ;  /* 0x00200000188879f0 */ /* 0x000fe6000c0018ff */
        /* <DEDUP_REMOVED lines=317> */
.L_x_8390:
[----:B------:R-:W-:Y:S01]  /*6e70*/  ULEA UR6, UR58, UR36, 0x3 ;  /* 0x000000243a067291 */ /* 0x000fe2000f8e183f */
[----:B------:R-:W-:-:S08]  /*6e80*/  SHF.L.U32 R7, R7, 0x1f, RZ ;  /* 0x0000001f07077819 */ /* 0x000fd000000006ff */
[----:B------:R0:W1:Y:S01]  /*6e90*/  SYNCS.PHASECHK.TRANS64.TRYWAIT P2, [UR6+0x31c50], R7 ;  /* 0x031c5007ff0075a7 */ /* 0x0000620008040146 */
[----:B------:R-:W-:Y:S05]  /*6ea0*/  @!P0 BRA `(.L_x_8391) ;  /* 0x0000000000048947 */ /* 0x000fea0003800000 */
[----:B------:R-:W-:Y:S01]  /*6eb0*/  BPT.TRAP 0x1 ;  /* 0x000000040000795c */ /* 0x000fe20000300000 */
.L_x_8391:
[----:B-1----:R-:W-:Y:S05]  /*6ec0*/  @P2 BRA `(.L_x_8389) ;  /* 0x0000000000082947 */ /* 0x002fea0003800000 */
[----:B------:R-:W1:Y:S02]  /*6ed0*/  SYNCS.PHASECHK.TRANS64.TRYWAIT P2, [UR6+0x31c50], R7 ;  /* 0x031c5007ff0075a7 */ /* 0x000e640008040146 */
[----:B-1----:R-:W-:Y:S05]  /*6ee0*/  @!P2 BRA `(.L_x_8392) ;  /* 0x000000900000a947 */ /* 0x002fea0003800000 */
.L_x_8389:
[----:B------:R-:W-:Y:S01]  /*6ef0*/  UIADD3 UR6, UR36, 0x200, URZ ;  /* 0x0000020024067890 */ /* 0x000fe2000fffe03f */
[----:B------:R-:W-:Y:S01]  /*6f00*/  WARPGROUP.ARRIVE ;  /* 0x00000000000079c5 */ /* 0x000fe20000000000 */
[----:B------:R-:W-:Y:S01]  /*6f10*/  ULOP3.LUT UR7, UR37, 0x10000, URZ, 0xfc, !UPT ;  /* 0x0001000025077892 */ /* 0x000fe2000f8efc3f */
[----:B01----:R-:W-:Y:S01]  /*6f20*/  FMUL.FTZ R7, R136, UR57 ;  /* 0x0000003988077c20 */ /* 0x003fe20008410000 */
[----:B------:R-:W-:Y:S01]  /*6f30*/  USHF.R.U32.HI UR6, URZ, 0x4, UR6 ;  /* 0x000000043f067899 */ /* 0x000fe20008011606 */
[----:B------:R-:W-:Y:S01]  /*6f40*/  FMUL.FTZ R8, R137, UR57 ;  /* 0x0000003989087c20 */ /* 0x000fe20008410000 */
[----:B------:R-:W-:Y:S01]  /*6f50*/  UMOV UR29, 0xc0000010 ;  /* 0xc0000010001d7882 */ /* 0x000fe20000000000 */
[----:B------:R-:W-:Y:S01]  /*6f60*/  UMOV UR31, 0x80000020 ;  /* 0x80000020001f7882 */ /* 0x000fe20000000000 */
[----:B------:R-:W-:Y:S01]  /*6f70*/  ULOP3.LUT UR6, UR6, 0x3fff, URZ, 0xc0, !UPT ;  /* 0x00003fff06067892 */ /* 0x000fe2000f8ec03f */
[----:B------:R-:W0:Y:S01]  /*6f80*/  MUFU.TANH R7, R7 ;  /* 0x0000000700077308 */ /* 0x000e220000002400 */
[----:B------:R-:W-:Y:S01]  /*6f90*/  UMOV UR28, UR7 ;  /* 0x00000007001c7c82 */ /* 0x000fe20008000000 */
        /* <DEDUP_REMOVED lines=14> */
[----:B------:R-:W-:Y:S01]  /*7080*/  HGMMA.64x96x16.F32.BF16 R24, gdesc[UR28].tnspB, R24, gsb0 ;  /* 0x416000001c1879f0 */ /* 0x000fe20008001818 */
[----:B------:R-:W-:Y:S01]  /*7090*/  UIADD3 UR28, UR7, 0x180, URZ ;  /* 0x00000180071c7890 */ /* 0x000fe2000fffe03f */
[----:B------:R-:W2:Y:S01]  /*70a0*/  MUFU.TANH R11, R11 ;  /* 0x0000000b000b7308 */ /* 0x000ea20000002400 */
[----:B------:R-:W-:Y:S01]  /*70b0*/  UIADD3 UR30, UR6, 0x40, URZ ;  /* 0x00000040061e7890 */ /* 0x000fe2000fffe03f */
[----:B0-----:R-:W-:Y:S01]  /*70c0*/  FMNMX.FTZ R131, R7, R5, !PT ;  /* 0x0000000507837209 */ /* 0x001fe20007810000 */
[----:B------:R-:W-:Y:S01]  /*70d0*/  UMOV UR29, 0xc0000010 ;  /* 0xc0000010001d7882 */ /* 0x000fe20000000000 */
[----:B------:R-:W-:Y:S01]  /*70e0*/  UMOV UR31, 0x80000020 ;  /* 0x80000020001f7882 */ /* 0x000fe20000000000 */
        /* <DEDUP_REMOVED lines=78> */
[----:B------:R-:W1:Y:S05]  /*75d0*/  S2R R140, SR_TID.X ;  /* 0x00000000008c7919 */ /* 0x000e6a0000002100 */
[----:B------:R-:W3:Y:S01]  /*75e0*/  MUFU.TANH R113, R113 ;  /* 0x0000007100717308 */ /* 0x000ee20000002400 */
[----:B--2---:R-:W-:-:S07]  /*75f0*/  FMNMX.FTZ R131, R125, R132, !PT ;  /* 0x000000847d837209 */ /* 0x004fce0007810000 */
[----:B------:R-:W2:Y:S01]  /*7600*/  MUFU.TANH R116, R116 ;  /* 0x0000007400747308 */ /* 0x000ea20000002400 */
[----:B0-----:R-:W-:Y:S01]  /*7610*/  FMNMX.FTZ R132, R112, R131, !PT ;  /* 0x0000008370847209 */ /* 0x001fe20007810000 */
[----:B------:R-:W-:Y:S02]  /*7620*/  WARPGROUP.DEPBAR.LE gsb0, 0x0 ;  /* 0x00008000000079c5 */ /* 0x000fe40000010000 */
[----:B------:R-:W-:-:S04]  /*7630*/  WARPGROUP.ARRIVE ;  /* 0x00000000000079c5 */ /* 0x000fc80000000000 */
[----:B------:R-:W0:Y:S01]  /*7640*/  MUFU.TANH R117, R117 ;  /* 0x0000007500757308 */ /* 0x000e220000002400 */
[----:B---3--:R-:W-:Y:S01]  /*7650*/  FMNMX.FTZ R131, R113, R132, !PT ;  /* 0x0000008471837209 */ /* 0x008fe20007810000 */
[----:B------:R-:W-:Y:S01]  /*7660*/  HGMMA.64x96x16.F32.BF16 R24, gdesc[UR28].tnspB, R24, gsb0 ;  /* 0x416000001c1879f0 */ /* 0x000fe20008001818 */
[----:B------:R-:W-:Y:S02]  /*7670*/  UIADD3 UR28, UR7, 0x300, URZ ;  /* 0x00000300071c7890 */ /* 0x000fe4000fffe03f */
[----:B------:R-:W-:-:S03]  /*7680*/  UIADD3 UR30, UR6, 0x80, URZ ;  /* 0x00000080061e7890 */ /* 0x000fc6000fffe03f */
[----:B------:R-:W3:Y:S01]  /*7690*/  MUFU.TANH R104, R104 ;  /* 0x0000006800687308 */ /* 0x000ee20000002400 */
[----:B------:R-:W-:Y:S01]  /*76a0*/  UMOV UR29, 0xc0000010 ;  /* 0xc0000010001d7882 */ /* 0x000fe20000000000 */
[----:B------:R-:W-:Y:S01]  /*76b0*/  UMOV UR31, 0x80000020 ;  /* 0x80000020001f7882 */ /* 0x000fe20000000000 */
[----:B--2---:R-:W-:Y:S02]  /*76c0*/  FMNMX.FTZ R132, R116, R131, !PT ;  /* 0x0000008374847209 */ /* 0x004fe40007810000 */
[----:B-1----:R-:W-:Y:S02]  /*76d0*/  SHF.R.U32.HI R139, RZ, 0x7, R140 ;  /* 0x00000007ff8b7819 */ /* 0x002fe4000001168c */
[----:B------:R-:W-:Y:S01]  /*76e0*/  ISETP.GE.U32.AND P2, PT, R140, 0x180, PT ;  /* 0x000001808c00780c */ /* 0x000fe20003f46070 */
[----:B------:R-:W1:Y:S01]  /*76f0*/  MUFU.TANH R105, R105 ;  /* 0x0000006900697308 */ /* 0x000e620000002400 */
[----:B0-----:R-:W-:-:S07]  /*7700*/  FMNMX.FTZ R131, R117, R132, !PT ;  /* 0x0000008475837209 */ /* 0x001fce0007810000 */
[----:B------:R-:W0:Y:S01]  /*7710*/  MUFU.TANH R108, R108 ;  /* 0x0000006c006c7308 */ /* 0x000e220000002400 */
[----:B---3--:R-:W-:-:S07]  /*7720*/  FMNMX.FTZ R132, R104, R131, !PT ;  /* 0x0000008368847209 */ /* 0x008fce0007810000 */
        /* <DEDUP_REMOVED lines=20> */
[----:B------:R-:W-:Y:S02]  /*7870*/  WARPGROUP.DEPBAR.LE gsb0, 0x0 ;  /* 0x00008000000079c5 */ /* 0x000fe40000010000 */
[----:B------:R-:W-:-:S04]  /*7880*/  WARPGROUP.ARRIVE ;  /* 0x00000000000079c5 */ /* 0x000fc80000000000 */
[----:B------:R-:W1:Y:S01]  /*7890*/  MUFU.TANH R81, R81 ;  /* 0x0000005100517308 */ /* 0x000e620000002400 */
[----:B0-----:R-:W-:Y:S01]  /*78a0*/  FMNMX.FTZ R131, R93, R132, !PT ;  /* 0x000000845d837209 */ /* 0x001fe20007810000 */
[----:B------:R-:W-:Y:S01]  /*78b0*/  HGMMA.64x96x16.F32.BF16 R24, gdesc[UR28].tnspB, R24, gsb0 ;  /* 0x416000001c1879f0 */ /* 0x000fe20008001818 */
[----:B------:R-:W-:Y:S02]  /*78c0*/  UIADD3 UR28, UR7, 0x480, URZ ;  /* 0x00000480071c7890 */ /* 0x000fe4000fffe03f */
[----:B------:R-:W-:Y:S01]  /*78d0*/  UIADD3 UR30, UR6, 0xc0, URZ ;  /* 0x000000c0061e7890 */ /* 0x000fe2000fffe03f */
[----:B------:R-:W-:Y:S01]  /*78e0*/  UMOV UR29, 0xc0000010 ;  /* 0xc0000010001d7882 */ /* 0x000fe20000000000 */
[----:B------:R-:W-:Y:S01]  /*78f0*/  UMOV UR31, 0x80000020 ;  /* 0x80000020001f7882 */ /* 0x000fe20000000000 */
        /* <DEDUP_REMOVED lines=15> */
[----:B-1----:R-:W-:-:S05]  /*79f0*/  FMNMX.FTZ R132, R77, R132, !PT ;  /* 0x000000844d847209 */ /* 0x002fca0007810000 */
[----:B------:R-:W1:Y:S02]  /*7a00*/  SHFL.BFLY PT, R131, R132, 0x2, 0x1f ;  /* 0x0c401f0084837f89 */ /* 0x000e6400000e0000 */
[----:B------:R-:W3:Y:S01]  /*7a10*/  MUFU.TANH R13, R13 ;  /* 0x0000000d000d7308 */ /* 0x000ee20000002400 */
[----:B0-----:R-:W-:-:S07]  /*7a20*/  FMNMX.FTZ R135, R9, R6, !PT ;  /* 0x0000000609877209 */ /* 0x001fce0007810000 */
[----:B------:R-:W0:Y:S08]  /*7a30*/  MUFU.TANH R14, R14 ;  /* 0x0000000e000e7308 */ /* 0x000e300000002400 */
[----:B------:R-:W4:Y:S01]  /*7a40*/  MUFU.TANH R21, R21 ;  /* 0x0000001500157308 */ /* 0x000f220000002400 */
[----:B-1----:R-:W-:Y:S01]  /*7a50*/  FMNMX.FTZ R133, R132, R131, !PT ;  /* 0x0000008384857209 */ /* 0x002fe20007810000 */
[----:B------:R-:W-:Y:S01]  /*7a60*/  FMUL.FTZ R131, R74, UR57 ;  /* 0x000000394a837c20 */ /* 0x000fe20008410000 */
[----:B------:R-:W-:Y:S01]  /*7a70*/  FMUL.FTZ R132, R75, UR57 ;  /* 0x000000394b847c20 */ /* 0x000fe20008410000 */
[----:B------:R-:W1:Y:S04]  /*7a80*/  LDC R74, c[0x0][0x988] ;  /* 0x00026200ff4a7b82 */ /* 0x000e680000000800 */
[----:B------:R-:W5:Y:S01]  /*7a90*/  MUFU.TANH R22, R22 ;  /* 0x0000001600167308 */ /* 0x000f620000002400 */
[----:B------:R-:W2:Y:S01]  /*7aa0*/  SHFL.BFLY PT, R134, R133, 0x1, 0x1f ;  /* 0x0c201f0085867f89 */ /* 0x000ea200000e0000 */
        /* <DEDUP_REMOVED lines=9> */
[----:B--2---:R-:W-:-:S05]  /*7b40*/  FMNMX.FTZ R75, R133, R134, !PT ;  /* 0x00000086854b7209 */ /* 0x004fca0007810000 */
[----:B------:R-:W2:Y:S01]  /*7b50*/  MUFU.TANH R122, R122 ;  /* 0x0000007a007a7308 */ /* 0x000ea20000002400 */
[C---:B-1----:R-:W-:Y:S01]  /*7b60*/  FMUL.FTZ R133, R75.reuse, R74 ;  /* 0x0000004a4b857220 */ /* 0x042fe20000410000 */
[----:B------:R-:W-:-:S03]  /*7b70*/  FADD.FTZ R5, -R75, R5 ;  /* 0x000000054b057221 */ /* 0x000fc60000010100 */
[-CC-:B------:R-:W-:Y:S01]  /*7b80*/  FFMA.FTZ R134, R12, R74.reuse, -R133.reuse ;  /* 0x0000004a0c867223 */ /* 0x180fe20000010885 */
[-CC-:B------:R-:W-:Y:S01]  /*7b90*/  FFMA.FTZ R12, R15, R74.reuse, -R133.reuse ;  /* 0x0000004a0f0c7223 */ /* 0x180fe20000010885 */
[-CC-:B------:R-:W-:Y:S01]  /*7ba0*/  FFMA.FTZ R15, R20, R74.reuse, -R133.reuse ;  /* 0x0000004a140f7223 */ /* 0x180fe20000010885 */
[-CC-:B------:R-:W-:Y:S01]  /*7bb0*/  FFMA.FTZ R20, R23, R74.reuse, -R133.reuse ;  /* 0x0000004a17147223 */ /* 0x180fe20000010885 */
[-CC-:B------:R-:W-:Y:S01]  /*7bc0*/  FFMA.FTZ R23, R128, R74.reuse, -R133.reuse ;  /* 0x0000004a80177223 */ /* 0x180fe20000010885 */
[----:B------:R-:W-:Y:S01]  /*7bd0*/  FMNMX.FTZ R128, R10, R135, !PT ;  /* 0x000000870a807209 */ /* 0x000fe20007810000 */
[----:B------:R-:W1:Y:S01]  /*7be0*/  MUFU.TANH R123, R123 ;  /* 0x0000007b007b7308 */ /* 0x000e620000002400 */
[-CC-:B------:R-:W-:Y:S01]  /*7bf0*/  FFMA.FTZ R7, R7, R74.reuse, -R133.reuse ;  /* 0x0000004a07077223 */ /* 0x180fe20000010885 */
[--C-:B------:R-:W-:Y:S01]  /*7c00*/  FFMA.FTZ R8, R8, R74, -R133.reuse ;  /* 0x0000004a08087223 */ /* 0x100fe20000010885 */
[----:B---3--:R-:W-:Y:S01]  /*7c10*/  FMNMX.FTZ R135, R13, R128, !PT ;  /* 0x000000800d877209 */ /* 0x008fe20007810000 */
[-CC-:B------:R-:W-:Y:S01]  /*7c20*/  FFMA.FTZ R11, R11, R74.reuse, -R133.reuse ;  /* 0x0000004a0b0b7223 */ /* 0x180fe20000010885 */
[-CC-:B------:R-:W-:Y:S01]  /*7c30*/  FFMA.FTZ R120, R120, R74.reuse, -R133.reuse ;  /* 0x0000004a78787223 */ /* 0x180fe20000010885 */
[-CC-:B------:R-:W-:Y:S01]  /*7c40*/  FFMA.FTZ R121, R121, R74.reuse, -R133.reuse ;  /* 0x0000004a79797223 */ /* 0x180fe20000010885 */
[----:B0-----:R-:W-:Y:S01]  /*7c50*/  FMNMX.FTZ R128, R14, R135, !PT ;  /* 0x000000870e807209 */ /* 0x001fe20007810000 */
[----:B------:R-:W0:Y:S01]  /*7c60*/  MUFU.TANH R126, R126 ;  /* 0x0000007e007e7308 */ /* 0x000e220000002400 */
[-CC-:B------:R-:W-:Y:S01]  /*7c70*/  FFMA.FTZ R124, R124, R74.reuse, -R133.reuse ;  /* 0x0000004a7c7c7223 */ /* 0x180fe20000010885 */
[--C-:B------:R-:W-:Y:S01]  /*7c80*/  FFMA.FTZ R125, R125, R74, -R133.reuse ;  /* 0x0000004a7d7d7223 */ /* 0x100fe20000010885 */
[----:B----4-:R-:W-:Y:S01]  /*7c90*/  FMNMX.FTZ R135, R21, R128, !PT ;  /* 0x0000008015877209 */ /* 0x010fe20007810000 */
[-CC-:B------:R-:W-:Y:S01]  /*7ca0*/  FFMA.FTZ R112, R112, R74.reuse, -R133.reuse ;  /* 0x0000004a70707223 */ /* 0x180fe20000010885 */
[-CC-:B------:R-:W-:Y:S01]  /*7cb0*/  FFMA.FTZ R113, R113, R74.reuse, -R133.reuse ;  /* 0x0000004a71717223 */ /* 0x180fe20000010885 */
[-CC-:B------:R-:W-:Y:S01]  /*7cc0*/  FFMA.FTZ R116, R116, R74.reuse, -R133.reuse ;  /* 0x0000004a74747223 */ /* 0x180fe20000010885 */
[----:B-----5:R-:W-:Y:S01]  /*7cd0*/  FMNMX.FTZ R128, R22, R135, !PT ;  /* 0x0000008716807209 */ /* 0x020fe20007810000 */
[----:B------:R-:W3:Y:S01]  /*7ce0*/  MUFU.TANH R127, R127 ;  /* 0x0000007f007f7308 */ /* 0x000ee20000002400 */
[-CC-:B------:R-:W-:Y:S01]  /*7cf0*/  FFMA.FTZ R117, R117, R74.reuse, -R133.reuse ;  /* 0x0000004a75757223 */ /* 0x180fe20000010885 */
[--C-:B------:R-:W-:Y:S01]  /*7d00*/  FFMA.FTZ R104, R104, R74, -R133.reuse ;  /* 0x0000004a68687223 */ /* 0x100fe20000010885 */
[----:B------:R-:W-:Y:S01]  /*7d10*/  FMNMX.FTZ R135, R129, R128, !PT ;  /* 0x0000008081877209 */ /* 0x000fe20007810000 */
[-CC-:B------:R-:W-:Y:S01]  /*7d20*/  FFMA.FTZ R105, R105, R74.reuse, -R133.reuse ;  /* 0x0000004a69697223 */ /* 0x180fe20000010885 */
[-CC-:B------:R-:W-:Y:S01]  /*7d30*/  FFMA.FTZ R108, R108, R74.reuse, -R133.reuse ;  /* 0x0000004a6c6c7223 */ /* 0x180fe20000010885 */
[-CC-:B------:R-:W-:Y:S01]  /*7d40*/  FFMA.FTZ R109, R109, R74.reuse, -R133.reuse ;  /* 0x0000004a6d6d7223 */ /* 0x180fe20000010885 */
[----:B------:R-:W-:Y:S01]  /*7d50*/  FMNMX.FTZ R135, R130, R135, !PT ;  /* 0x0000008782877209 */ /* 0x000fe20007810000 */
[----:B------:R-:W4:Y:S01]  /*7d60*/  MUFU.TANH R114, R114 ;  /* 0x0000007200727308 */ /* 0x000f220000002400 */
[-CC-:B------:R-:W-:Y:S01]  /*7d70*/  FFMA.FTZ R96, R96, R74.reuse, -R133.reuse ;  /* 0x0000004a60607223 */ /* 0x180fe20000010885 */
[-CC-:B------:R-:W-:Y:S01]  /*7d80*/  FFMA.FTZ R97, R97, R74.reuse, -R133.reuse ;  /* 0x0000004a61617223 */ /* 0x180fe20000010885 */
[----:B--2---:R-:W-:Y:S01]  /*7d90*/  FMNMX.FTZ R128, R122, R135, !PT ;  /* 0x000000877a807209 */ /* 0x004fe20007810000 */
[-CC-:B------:R-:W-:Y:S01]  /*7da0*/  FFMA.FTZ R100, R100, R74.reuse, -R133.reuse ;  /* 0x0000004a64647223 */ /* 0x180fe20000010885 */
[-CC-:B------:R-:W-:Y:S01]  /*7db0*/  FFMA.FTZ R101, R101, R74.reuse, -R133.reuse ;  /* 0x0000004a65657223 */ /* 0x180fe20000010885 */
[--C-:B------:R-:W-:Y:S01]  /*7dc0*/  FFMA.FTZ R88, R88, R74, -R133.reuse ;  /* 0x0000004a58587223 */ /* 0x100fe20000010885 */
[----:B-1----:R-:W-:Y:S01]  /*7dd0*/  FMNMX.FTZ R135, R123, R128, !PT ;  /* 0x000000807b877209 */ /* 0x002fe20007810000 */
[----:B------:R-:W1:Y:S01]  /*7de0*/  MUFU.TANH R115, R115 ;  /* 0x0000007300737308 */ /* 0x000e620000002400 */
[-CC-:B------:R-:W-:Y:S01]  /*7df0*/  FFMA.FTZ R89, R89, R74.reuse, -R133.reuse ;  /* 0x0000004a59597223 */ /* 0x180fe20000010885 */
[-CC-:B------:R-:W-:Y:S01]  /*7e00*/  FFMA.FTZ R92, R92, R74.reuse, -R133.reuse ;  /* 0x0000004a5c5c7223 */ /* 0x180fe20000010885 */
[----:B0-----:R-:W-:Y:S01]  /*7e10*/  FMNMX.FTZ R128, R126, R135, !PT ;  /* 0x000000877e807209 */ /* 0x001fe20007810000 */
[-CC-:B------:R-:W-:Y:S01]  /*7e20*/  FFMA.FTZ R93, R93, R74.reuse, -R133.reuse ;  /* 0x0000004a5d5d7223 */ /* 0x180fe20000010885 */
[-CC-:B------:R-:W-:Y:S01]  /*7e30*/  FFMA.FTZ R80, R80, R74.reuse, -R133.reuse ;  /* 0x0000004a50507223 */ /* 0x180fe20000010885 */
[--C-:B------:R-:W-:Y:S01]  /*7e40*/  FFMA.FTZ R81, R81, R74, -R133.reuse ;  /* 0x0000004a51517223 */ /* 0x100fe20000010885 */
[----:B---3--:R-:W-:Y:S01]  /*7e50*/  FMNMX.FTZ R135, R127, R128, !PT ;  /* 0x000000807f877209 */ /* 0x008fe20007810000 */
[----:B------:R-:W0:Y:S01]  /*7e60*/  MUFU.TANH R118, R118 ;  /* 0x0000007600767308 */ /* 0x000e220000002400 */
[-CC-:B------:R-:W-:Y:S01]  /*7e70*/  FFMA.FTZ R84, R84, R74.reuse, -R133.reuse ;  /* 0x0000004a54547223 */ /* 0x180fe20000010885 */
[-CC-:B------:R-:W-:Y:S01]  /*7e80*/  FFMA.FTZ R85, R85, R74.reuse, -R133.reuse ;  /* 0x0000004a55557223 */ /* 0x180fe20000010885 */
[----:B----4-:R-:W-:Y:S01]  /*7e90*/  FMNMX.FTZ R128, R114, R135, !PT ;  /* 0x0000008772807209 */ /* 0x010fe20007810000 */
[-CC-:B------:R-:W-:Y:S01]  /*7ea0*/  FFMA.FTZ R73, R73, R74.reuse, -R133.reuse ;  /* 0x0000004a49497223 */ /* 0x180fe20000010885 */
[-CC-:B------:R-:W-:Y:S01]  /*7eb0*/  FFMA.FTZ R76, R76, R74.reuse, -R133.reuse ;  /* 0x0000004a4c4c7223 */ /* 0x180fe20000010885 */
[-C--:B------:R-:W-:Y:S01]  /*7ec0*/  FFMA.FTZ R137, R77, R74.reuse, -R133 ;  /* 0x0000004a4d897223 */ /* 0x080fe20000010885 */
[----:B------:R-:W-:Y:S01]  /*7ed0*/  FMUL.FTZ R5, R5, R74 ;  /* 0x0000004a05057220 */ /* 0x000fe20000410000 */
        /* <DEDUP_REMOVED lines=18> */
[----:B--2---:R-:W-:-:S04]  /*8000*/  FMNMX.FTZ R128, R110, R135, !PT ;  /* 0x000000876e807209 */ /* 0x004fc80007810000 */
[----:B-1----:R-:W-:-:S03]  /*8010*/  FMNMX.FTZ R135, R111, R128, !PT ;  /* 0x000000806f877209 */ /* 0x002fc60007810000 */
[----:B------:R-:W1:Y:S08]  /*8020*/  MUFU.TANH R99, R99 ;  /* 0x0000006300637308 */ /* 0x000e700000002400 */
        /* <DEDUP_REMOVED lines=22> */
[----:B------:R-:W0:Y:S01]  /*8190*/  MUFU.TANH R131, R131 ;  /* 0x0000008300837308 */ /* 0x000e220000002400 */
[----:B-1----:R-:W-:Y:S01]  /*81a0*/  FMNMX.FTZ R128, R86, R135, !PT ;  /* 0x0000008756807209 */ /* 0x002fe20007810000 */
[----:B------:R-:W-:Y:S01]  /*81b0*/  HGMMA.64x96x16.F32.BF16 R24, gdesc[UR28].tnspB, R24, gsb0 ;  /* 0x416000001c1879f0 */ /* 0x000fe20008001818 */
[----:B------:R-:W-:Y:S02]  /*81c0*/  UIADD3 UR28, UR7, 0x900, URZ ;  /* 0x00000900071c7890 */ /* 0x000fe4000fffe03f */
[----:B--2---:R-:W-:Y:S01]  /*81d0*/  FMNMX.FTZ R128, R87, R128, !PT ;  /* 0x0000008057807209 */ /* 0x004fe20007810000 */
[----:B------:R-:W-:Y:S02]  /*81e0*/  UIADD3 UR30, UR6, 0x180, URZ ;  /* 0x00000180061e7890 */ /* 0x000fe4000fffe03f */
[----:B------:R-:W1:Y:S01]  /*81f0*/  MUFU.TANH R132, R132 ;  /* 0x0000008400847308 */ /* 0x000e620000002400 */
[----:B------:R-:W-:Y:S01]  /*8200*/  UMOV UR29, 0xc0000010 ;  /* 0xc0000010001d7882 */ /* 0x000fe20000000000 */
[----:B------:R-:W-:-:S06]  /*8210*/  UMOV UR31, 0x80000020 ;  /* 0x80000020001f7882 */ /* 0x000fcc0000000000 */
[----:B------:R-:W2:Y:S01]  /*8220*/  MUFU.TANH R78, R78 ;  /* 0x0000004e004e7308 */ /* 0x000ea20000002400 */
[----:B0-----:R-:W-:-:S07]  /*8230*/  FMNMX.FTZ R135, R131, R128, !PT ;  /* 0x0000008083877209 */ /* 0x001fce0007810000 */
[----:B------:R-:W0:Y:S01]  /*8240*/  MUFU.TANH R79, R79 ;  /* 0x0000004f004f7308 */ /* 0x000e220000002400 */
[----:B-1----:R-:W-:-:S07]  /*8250*/  FMNMX.FTZ R135, R132, R135, !PT ;  /* 0x0000008784877209 */ /* 0x002fce0007810000 */
[----:B------:R-:W-:Y:S01]  /*8260*/  MUFU.EX2 R5, R5 ;  /* 0x0000000500057308 */ /* 0x000fe20000000800 */
[----:B--2---:R-:W-:-:S07]  /*8270*/  FMNMX.FTZ R128, R78, R135, !PT ;  /* 0x000000874e807209 */ /* 0x004fce0007810000 */
[----:B------:R-:W1:Y:S01]  /*8280*/  MUFU.EX2 R7, R7 ;  /* 0x0000000700077308 */ /* 0x000e620000000800 */
[----:B0-----:R-:W-:-:S05]  /*8290*/  FMNMX.FTZ R128, R79, R128, !PT ;  /* 0x000000804f807209 */ /* 0x001fca0007810000 */
[----:B------:R-:W0:Y:S02]  /*82a0*/  SHFL.BFLY PT, R135, R128, 0x2, 0x1f ;  /* 0x0c401f0080877f89 */ /* 0x000e2400000e0000 */
[----:B------:R-:W2:Y:S08]  /*82b0*/  MUFU.EX2 R8, R8 ;  /* 0x0000000800087308 */ /* 0x000eb00000000800 */
[----:B------:R-:W-:Y:S08]  /*82c0*/  MUFU.EX2 R11, R11 ;  /* 0x0000000b000b7308 */ /* 0x000ff00000000800 */
[----:B------:R-:W-:Y:S01]  /*82d0*/  MUFU.EX2 R134, R134 ;  /* 0x0000008600867308 */ /* 0x000fe20000000800 */
[----:B0-----:R-:W-:Y:S01]  /*82e0*/  FMNMX.FTZ R135, R128, R135, !PT ;  /* 0x0000008780877209 */ /* 0x001fe20007810000 */
[----:B------:R-:W-:-:S06]  /*82f0*/  FFMA.FTZ R128, R72, R74, -R133 ;  /* 0x0000004a48807223 */ /* 0x000fcc0000010885 */
[----:B------:R-:W-:Y:S01]  /*8300*/  MUFU.EX2 R12, R12 ;  /* 0x0000000c000c7308 */ /* 0x000fe20000000800 */
[----:B------:R-:W0:Y:S07]  /*8310*/  SHFL.BFLY PT, R136, R135, 0x1, 0x1f ;  /* 0x0c201f0087887f89 */ /* 0x000e2e00000e0000 */
[----:B------:R-:W-:Y:S08]  /*8320*/  MUFU.EX2 R15, R15 ;  /* 0x0000000f000f7308 */ /* 0x000ff00000000800 */
[----:B------:R-:W-:Y:S08]  /*8330*/  MUFU.EX2 R20, R20 ;  /* 0x0000001400147308 */ /* 0x000ff00000000800 */
[----:B------:R-:W-:Y:S01]  /*8340*/  MUFU.EX2 R23, R23 ;  /* 0x0000001700177308 */ /* 0x000fe20000000800 */
[----:B0-----:R-:W-:-:S05]  /*8350*/  FMNMX.FTZ R72, R135, R136, !PT ;  /* 0x0000008887487209 */ /* 0x001fca0007810000 */
[CC--:B------:R-:W-:Y:S01]  /*8360*/  FMUL.FTZ R133, R72.reuse, R74.reuse ;  /* 0x0000004a48857220 */ /* 0x0c0fe20000410000 */
[----:B------:R-:W-:Y:S01]  /*8370*/  FADD.FTZ R77, -R72, R6 ;  /* 0x00000006484d7221 */ /* 0x000fe20000010100 */
[----:B------:R-:W-:Y:S02]  /*8380*/  WARPGROUP.DEPBAR.LE gsb0, 0x0 ;  /* 0x00008000000079c5 */ /* 0x000fe40000010000 */
[----:B------:R-:W-:Y:S01]  /*8390*/  WARPGROUP.ARRIVE ;  /* 0x00000000000079c5 */ /* 0x000fe20000000000 */
[-CC-:B------:R-:W-:Y:S01]  /*83a0*/  FFMA.FTZ R135, R10, R74.reuse, -R133.reuse ;  /* 0x0000004a0a877223 */ /* 0x180fe20000010885 */
[----:B------:R-:W-:Y:S02]  /*83b0*/  VIADD R10, R139, 0x9 ;  /* 0x000000098b0a7836 */ /* 0x000fe40000000000 */
[-CC-:B------:R-:W-:Y:S01]  /*83c0*/  FFMA.FTZ R136, R13, R74.reuse, -R133.reuse ;  /* 0x0000004a0d887223 */ /* 0x180fe20000010885 */
[-CC-:B------:R-:W-:Y:S01]  /*83d0*/  FFMA.FTZ R13, R21, R74.reuse, -R133.reuse ;  /* 0x0000004a150d7223 */ /* 0x180fe20000010885 */
[----:B------:R-:W-:Y:S01]  /*83e0*/  IMAD.U32 R21, RZ, RZ, UR39 ;  /* 0x00000027ff157e24 */ /* 0x000fe2000f8e00ff */
[----:B------:R-:W-:Y:S01]  /*83f0*/  HGMMA.64x96x16.F32.BF16 R24, gdesc[UR28].tnspB, R24, gsb0 ;  /* 0x416000001c1879f0 */ /* 0x000fe20008001818 */
[----:B------:R-:W-:Y:S01]  /*8400*/  UIADD3 UR28, UR7, 0xa80, URZ ;  /* 0x00000a80071c7890 */ /* 0x000fe2000fffe03f */
[----:B------:R-:W-:Y:S01]  /*8410*/  SEL R10, R10, 0x9, !P2 ;  /* 0x000000090a0a7807 */ /* 0x000fe20005000000 */
[----:B------:R-:W-:Y:S01]  /*8420*/  UIADD3 UR30, UR6, 0x1c0, URZ ;  /* 0x000001c0061e7890 */ /* 0x000fe2000fffe03f */
[-C--:B------:R-:W-:Y:S01]  /*8430*/  FMUL.FTZ R77, R77, R74.reuse ;  /* 0x0000004a4d4d7220 */ /* 0x080fe20000410000 */
[----:B------:R-:W-:Y:S01]  /*8440*/  UMOV UR29, 0xc0000010 ;  /* 0xc0000010001d7882 */ /* 0x000fe20000000000 */
[----:B------:R-:W-:Y:S01]  /*8450*/  UMOV UR31, 0x80000020 ;  /* 0x80000020001f7882 */ /* 0x000fe20000000000 */
[-CC-:B------:R-:W-:Y:S01]  /*8460*/  FFMA.FTZ R9, R9, R74.reuse, -R133.reuse ;  /* 0x0000004a09097223 */ /* 0x180fe20000010885 */
[----:B------:R-:W-:Y:S01]  /*8470*/  @!P1 LEA R21, R21, UR36, 0x3 ;  /* 0x0000002415159c11 */ /* 0x000fe2000f8e18ff */
[----:B------:R0:W-:Y:S01]  /*8480*/  MUFU.EX2 R6, R137 ;  /* 0x0000008900067308 */ /* 0x0001e20000000800 */
        /* <DEDUP_REMOVED lines=8> */
[-CC-:B0-----:R-:W-:Y:S01]  /*8510*/  FFMA.FTZ R137, R22, R74.reuse, -R133.reuse ;  /* 0x0000004a16897223 */ /* 0x181fe20000010885 */
[-CC-:B------:R-:W-:Y:S01]  /*8520*/  FFMA.FTZ R22, R114, R74.reuse, -R133.reuse ;  /* 0x0000004a72167223 */ /* 0x180fe20000010885 */
[-CC-:B------:R-:W-:Y:S01]  /*8530*/  FFMA.FTZ R114, R115, R74.reuse, -R133.reuse ;  /* 0x0000004a73727223 */ /* 0x180fe20000010885 */
[-C--:B------:R-:W-:Y:S01]  /*8540*/  FFMA.FTZ R115, R118, R74.reuse, -R133 ;  /* 0x0000004a76737223 */ /* 0x080fe20000010885 */
[----:B------:R-:W-:Y:S01]  /*8550*/  @!P1 PRMT R21, RZ, 0x654, R21 ;  /* 0x00000654ff159816 */ /* 0x000fe20000000015 */
[----:B------:R-:W-:Y:S01]  /*8560*/  FFMA.FTZ R118, R119, R74, -R133 ;  /* 0x0000004a77767223 */ /* 0x000fe20000010885 */
[----:B-1----:R-:W-:Y:S01]  /*8570*/  FFMA.FTZ R119, R5, R4, R7 ;  /* 0x0000000405777223 */ /* 0x002fe20000010007 */
        /* <DEDUP_REMOVED lines=10> */
[----:B------:R-:W-:Y:S01]  /*8620*/  FFMA.FTZ R132, R132, R74, -R133 ;  /* 0x0000004a84847223 */ /* 0x000fe20000010885 */
[C---:B------:R-:W-:Y:S01]  /*8630*/  ISETP.GT.AND P2, PT, R0.reuse, RZ, PT ;  /* 0x000000ff0000720c */ /* 0x040fe20003f44270 */
[----:B------:R-:W-:-:S04]  /*8640*/  VIADD R0, R0, 0xffffffff ;  /* 0xffffffff00007836 */ /* 0x000fc80000000000 */
[----:B------:R-:W3:Y:S08]  /*8650*/  MUFU.EX2 R136, R136 ;  /* 0x0000008800887308 */ /* 0x000ef00000000800 */
[----:B------:R-:W4:Y:S08]  /*8660*/  MUFU.EX2 R14, R14 ;  /* 0x0000000e000e7308 */ /* 0x000f300000000800 */
[----:B------:R-:W5:Y:S08]  /*8670*/  MUFU.EX2 R13, R13 ;  /* 0x0000000d000d7308 */ /* 0x000f700000000800 */
[----:B------:R-:W5:Y:S08]  /*8680*/  MUFU.EX2 R137, R137 ;  /* 0x0000008900897308 */ /* 0x000f700000000800 */
[----:B------:R-:W5:Y:S08]  /*8690*/  MUFU.EX2 R129, R129 ;  /* 0x0000008100817308 */ /* 0x000f700000000800 */
[----:B------:R-:W-:Y:S08]  /*86a0*/  MUFU.EX2 R130, R130 ;  /* 0x0000008200827308 */ /* 0x000ff00000000800 */
[----:B------:R-:W5:Y:S08]  /*86b0*/  MUFU.EX2 R120, R120 ;  /* 0x0000007800787308 */ /* 0x000f700000000800 */
[----:B------:R-:W-:Y:S01]  /*86c0*/  MUFU.EX2 R122, R122 ;  /* 0x0000007a007a7308 */ /* 0x000fe20000000800 */
[----:B------:R-:W-:-:S02]  /*86d0*/  WARPGROUP.DEPBAR.LE gsb0, 0x0 ;  /* 0x00008000000079c5 */ /* 0x000fc40000010000 */
[----:B------:R-:W-:-:S05]  /*86e0*/  WARPGROUP.ARRIVE ;  /* 0x00000000000079c5 */ /* 0x000fca0000000000 */
[----:B------:R-:W5:Y:S01]  /*86f0*/  MUFU.EX2 R121, R121 ;  /* 0x0000007900797308 */ /* 0x000f620000000800 */
[----:B------:R-:W-:Y:S01]  /*8700*/  HGMMA.64x96x16.F32.BF16 R24, gdesc[UR28].tnspB, R24, gsb0 ;  /* 0x416000001c1879f0 */ /* 0x000fe20008001818 */
[----:B------:R-:W-:Y:S02]  /*8710*/  UIADD3 UR28, UR7, 0xc00, URZ ;  /* 0x00000c00071c7890 */ /* 0x000fe4000fffe03f */
[----:B------:R-:W-:-:S04]  /*8720*/  UIADD3 UR30, UR6, 0x200, URZ ;  /* 0x00000200061e7890 */ /* 0x000fc8000fffe03f */
[----:B------:R-:W-:Y:S01]  /*8730*/  MUFU.EX2 R138, R138 ;  /* 0x0000008a008a7308 */ /* 0x000fe20000000800 */
[----:B------:R-:W-:Y:S01]  /*8740*/  UMOV UR29, 0xc0000010 ;  /* 0xc0000010001d7882 */ /* 0x000fe20000000000 */
[----:B------:R-:W-:-:S06]  /*8750*/  UMOV UR31, 0x80000020 ;  /* 0x80000020001f7882 */ /* 0x000fcc0000000000 */
[----:B------:R-:W5:Y:S08]  /*8760*/  MUFU.EX2 R124, R124 ;  /* 0x0000007c007c7308 */ /* 0x000f700000000800 */
[----:B------:R-:W-:Y:S08]  /*8770*/  MUFU.EX2 R123, R123 ;  /* 0x0000007b007b7308 */ /* 0x000ff00000000800 */
        /* <DEDUP_REMOVED lines=9> */
[----:B------:R-:W-:Y:S01]  /*8810*/  MUFU.EX2 R118, R118 ;  /* 0x0000007600767308 */ /* 0x000fe20000000800 */
[----:B------:R-:W-:-:S02]  /*8820*/  WARPGROUP.DEPBAR.LE gsb0, 0x0 ;  /* 0x00008000000079c5 */ /* 0x000fc40000010000 */
[----:B------:R-:W-:-:S05]  /*8830*/  WARPGROUP.ARRIVE ;  /* 0x00000000000079c5 */ /* 0x000fca0000000000 */
[----:B------:R-:W5:Y:S01]  /*8840*/  MUFU.EX2 R104, R104 ;  /* 0x0000006800687308 */ /* 0x000f620000000800 */
[----:B------:R-:W-:Y:S07]  /*8850*/  HGMMA.64x96x16.F32.BF16 R24, gdesc[UR28].tnspB, R24, gsb0 ;  /* 0x416000001c1879f0 */ /* 0x000fee0008001818 */
        /* <DEDUP_REMOVED lines=16> */
[----:B--2---:R-:W-:Y:S01]  /*8960*/  IMAD.U32 R10, RZ, RZ, UR58 ;  /* 0x0000003aff0a7e24 */ /* 0x004fe2000f8e00ff */
[----:B------:R-:W-:Y:S01]  /*8970*/  UMOV UR58, UR39 ;  /* 0x00000027003a7c82 */ /* 0x000fe20008000000 */
[-C--:B------:R-:W-:Y:S01]  /*8980*/  FMUL.FTZ R24, R24, R5.reuse ;  /* 0x0000000518187220 */ /* 0x080fe20000410000 */
[-C--:B------:R-:W-:Y:S01]  /*8990*/  FMUL.FTZ R25, R25, R5.reuse ;  /* 0x0000000519197220 */ /* 0x080fe20000410000 */
[-C--:B------:R-:W-:Y:S01]  /*89a0*/  FMUL.FTZ R28, R28, R5.reuse ;  /* 0x000000051c1c7220 */ /* 0x080fe20000410000 */
[----:B------:R-:W-:Y:S01]  /*89b0*/  @!P1 LEA R10, R10, UR36, 0x3 ;  /* 0x000000240a0a9c11 */ /* 0x000fe2000f8e18ff */
[-CC-:B0-----:R-:W-:Y:S01]  /*89c0*/  FFMA.FTZ R21, R106, R74.reuse, -R133.reuse ;  /* 0x0000004a6a157223 */ /* 0x181fe20000010885 */
[-CC-:B------:R-:W-:Y:S01]  /*89d0*/  FFMA.FTZ R106, R107, R74.reuse, -R133.reuse ;  /* 0x0000004a6b6a7223 */ /* 0x180fe20000010885 */
[-C--:B------:R-:W-:Y:S01]  /*89e0*/  FFMA.FTZ R107, R110, R74.reuse, -R133 ;  /* 0x0000004a6e6b7223 */ /* 0x080fe20000010885 */
[----:B------:R-:W-:Y:S01]  /*89f0*/  @!P1 IADD3 R10, R10, 0x31c60, RZ ;  /* 0x00031c600a0a9810 */ /* 0x000fe20007ffe0ff */
[----:B------:R-:W-:Y:S01]  /*8a00*/  MUFU.EX2 R81, R81 ;  /* 0x0000005100517308 */ /* 0x000fe20000000800 */
[-C--:B------:R-:W-:Y:S01]  /*8a10*/  FMUL.FTZ R29, R29, R5.reuse ;  /* 0x000000051d1d7220 */ /* 0x080fe20000410000 */
[-C--:B------:R-:W-:Y:S01]  /*8a20*/  FMUL.FTZ R32, R32, R5.reuse ;  /* 0x0000000520207220 */ /* 0x080fe20000410000 */
[----:B------:R-:W-:Y:S01]  /*8a30*/  @!P1 PRMT R10, RZ, 0x654, R10 ;  /* 0x00000654ff0a9816 */ /* 0x000fe2000000000a */
[-C--:B------:R-:W-:Y:S01]  /*8a40*/  FMUL.FTZ R33, R33, R5.reuse ;  /* 0x0000000521217220 */ /* 0x080fe20000410000 */
[-C--:B------:R-:W-:Y:S01]  /*8a50*/  FMUL.FTZ R36, R36, R5.reuse ;  /* 0x0000000524247220 */ /* 0x080fe20000410000 */
[-C--:B------:R-:W-:Y:S01]  /*8a60*/  FMUL.FTZ R37, R37, R5.reuse ;  /* 0x0000000525257220 */ /* 0x080fe20000410000 */
[----:B------:R0:W-:Y:S01]  /*8a70*/  @!P1 SYNCS.ARRIVE.TRANS64.RED.A1T0 RZ, [R10+URZ], RZ ;  /* 0x000000ff0aff99a7 */ /* 0x0001e2000810043f */
[----:B------:R-:W2:Y:S01]  /*8a80*/  MUFU.EX2 R21, R21 ;  /* 0x0000001500157308 */ /* 0x000ea20000000800 */
[-C--:B------:R-:W-:Y:S01]  /*8a90*/  FMUL.FTZ R40, R40, R5.reuse ;  /* 0x0000000528287220 */ /* 0x080fe20000410000 */
[-C--:B------:R-:W-:Y:S01]  /*8aa0*/  FMUL.FTZ R41, R41, R5.reuse ;  /* 0x0000000529297220 */ /* 0x080fe20000410000 */
[-C--:B------:R-:W-:Y:S01]  /*8ab0*/  FMUL.FTZ R44, R44, R5.reuse ;  /* 0x000000052c2c7220 */ /* 0x080fe20000410000 */
[-C--:B------:R-:W-:Y:S01]  /*8ac0*/  FMUL.FTZ R45, R45, R5.reuse ;  /* 0x000000052d2d7220 */ /* 0x080fe20000410000 */
[-C--:B------:R-:W-:Y:S01]  /*8ad0*/  FMUL.FTZ R48, R48, R5.reuse ;  /* 0x0000000530307220 */ /* 0x080fe20000410000 */
[----:B------:R-:W-:Y:S01]  /*8ae0*/  FMUL.FTZ R49, R49, R5 ;  /* 0x0000000531317220 */ /* 0x000fe20000410000 */
[C---:B0-----:R-:W-:Y:S01]  /*8af0*/  FADD.FTZ R10, R8.reuse, R119 ;  /* 0x00000077080a7221 */ /* 0x041fe20000010000 */
[----:B------:R-:W-:Y:S01]  /*8b00*/  F2FP.BF16.F32.PACK_AB R8, R8, R7 ;  /* 0x000000070808723e */ /* 0x000fe200000010ff */
[-C--:B------:R-:W-:Y:S01]  /*8b10*/  FFMA.FTZ R7, R98, R74.reuse, -R133 ;  /* 0x0000004a62077223 */ /* 0x080fe20000010885 */
[----:B------:R-:W-:Y:S01]  /*8b20*/  FFMA.FTZ R98, R77, R3, R9 ;  /* 0x000000034d627223 */ /* 0x000fe20000010009 */
[----:B------:R-:W-:Y:S01]  /*8b30*/  FADD.FTZ R111, R11, R10 ;  /* 0x0000000a0b6f7221 */ /* 0x000fe20000010000 */
[C---:B------:R-:W-:Y:S01]  /*8b40*/  F2FP.BF16.F32.PACK_AB R10, R134.reuse, R11 ;  /* 0x0000000b860a723e */ /* 0x040fe200000010ff */
[-C--:B------:R-:W-:Y:S01]  /*8b50*/  FFMA.FTZ R3, R99, R74.reuse, -R133 ;  /* 0x0000004a63037223 */ /* 0x080fe20000010885 */
[C---:B-1----:R-:W-:Y:S01]  /*8b60*/  FADD.FTZ R11, R135.reuse, R98 ;  /* 0x00000062870b7221 */ /* 0x042fe20000010000 */
[----:B------:R-:W-:Y:S01]  /*8b70*/  FADD.FTZ R111, R134, R111 ;  /* 0x0000006f866f7221 */ /* 0x000fe20000010000 */
[-CC-:B------:R-:W-:Y:S01]  /*8b80*/  FFMA.FTZ R99, R102, R74.reuse, -R133.reuse ;  /* 0x0000004a66637223 */ /* 0x180fe20000010885 */
[----:B------:R-:W-:Y:S01]  /*8b90*/  FFMA.FTZ R102, R90, R74, -R133 ;  /* 0x0000004a5a667223 */ /* 0x000fe20000010885 */
[----:B---3--:R-:W-:Y:S01]  /*8ba0*/  FADD.FTZ R11, R136, R11 ;  /* 0x0000000b880b7221 */ /* 0x008fe20000010000 */
[----:B------:R-:W-:Y:S01]  /*8bb0*/  FADD.FTZ R90, R12, R111 ;  /* 0x0000006f0c5a7221 */ /* 0x000fe20000010000 */
[----:B------:R-:W-:Y:S01]  /*8bc0*/  F2FP.BF16.F32.PACK_AB R9, R135, R9 ;  /* 0x000000098709723e */ /* 0x000fe200000010ff */
[----:B------:R-:W0:Y:S01]  /*8bd0*/  MUFU.EX2 R106, R106 ;  /* 0x0000006a006a7308 */ /* 0x000e220000000800 */
[C---:B----4-:R-:W-:Y:S01]  /*8be0*/  FADD.FTZ R98, R14.reuse, R11 ;  /* 0x0000000b0e627221 */ /* 0x050fe20000010000 */
[----:B------:R-:W-:Y:S01]  /*8bf0*/  FADD.FTZ R111, R15, R90 ;  /* 0x0000005a0f6f7221 */ /* 0x000fe20000010000 */
[----:B------:R-:W-:Y:S01]  /*8c00*/  F2FP.BF16.F32.PACK_AB R11, R14, R136 ;  /* 0x000000880e0b723e */ /* 0x000fe200000010ff */
[-C--:B------:R-:W-:Y:S01]  /*8c10*/  FFMA.FTZ R14, R91, R74.reuse, -R133 ;  /* 0x0000004a5b0e7223 */ /* 0x080fe20000010885 */
[----:B-----5:R-:W-:Y:S01]  /*8c20*/  FADD.FTZ R110, R13, R98 ;  /* 0x000000620d6e7221 */ /* 0x020fe20000010000 */
[----:B------:R-:W-:Y:S01]  /*8c30*/  FADD.FTZ R134, R20, R111 ;  /* 0x0000006f14867221 */ /* 0x000fe20000010000 */
[-CC-:B------:R-:W-:Y:S01]  /*8c40*/  FFMA.FTZ R91, R94, R74.reuse, -R133.reuse ;  /* 0x0000004a5e5b7223 */ /* 0x180fe20000010885 */
[-CC-:B------:R-:W-:Y:S01]  /*8c50*/  FFMA.FTZ R94, R83, R74.reuse, -R133.reuse ;  /* 0x0000004a535e7223 */ /* 0x180fe20000010885 */
[----:B------:R-:W-:Y:S01]  /*8c60*/  FADD.FTZ R110, R137, R110 ;  /* 0x0000006e896e7221 */ /* 0x000fe20000010000 */
[----:B------:R-:W-:Y:S01]  /*8c70*/  FADD.FTZ R83, R23, R134 ;  /* 0x0000008617537221 */ /* 0x000fe20000010000 */
[----:B------:R1:W-:Y:S01]  /*8c80*/  MUFU.EX2 R90, R103 ;  /* 0x00000067005a7308 */ /* 0x0003e20000000800 */
[-C--:B------:R-:W-:Y:S01]  /*8c90*/  FFMA.FTZ R98, R95, R74.reuse, -R133 ;  /* 0x0000004a5f627223 */ /* 0x080fe20000010885 */
[----:B------:R-:W-:Y:S01]  /*8ca0*/  FADD.FTZ R111, R129, R110 ;  /* 0x0000006e816f7221 */ /* 0x000fe20000010000 */
[----:B------:R-:W-:Y:S01]  /*8cb0*/  FADD.FTZ R110, R120, R83 ;  /* 0x00000053786e7221 */ /* 0x000fe20000010000 */
[----:B------:R-:W-:Y:S01]  /*8cc0*/  FFMA.FTZ R95, R82, R74, -R133 ;  /* 0x0000004a525f7223 */ /* 0x000fe20000010885 */
[----:B------:R-:W-:Y:S01]  /*8cd0*/  F2FP.BF16.F32.PACK_AB R12, R15, R12 ;  /* 0x0000000c0f0c723e */ /* 0x000fe200000010ff */
[----:B------:R-:W-:Y:S01]  /*8ce0*/  FADD.FTZ R111, R130, R111 ;  /* 0x0000006f826f7221 */ /* 0x000fe20000010000 */
[----:B------:R3:W-:Y:S01]  /*8cf0*/  STSM.16.M88.4 [R2+0x24300], R8 ;  /* 0x0243000802007844 */ /* 0x0007e20000000200 */
[----:B------:R4:W-:Y:S01]  /*8d00*/  MUFU.EX2 R82, R102 ;  /* 0x0000006600527308 */ /* 0x0009e20000000800 */
[C---:B-1----:R-:W-:Y:S01]  /*8d10*/  FADD.FTZ R103, R121.reuse, R110 ;  /* 0x0000006e79677221 */ /* 0x042fe20000010000 */
[----:B------:R-:W-:Y:S01]  /*8d20*/  FADD.FTZ R111, R122, R111 ;  /* 0x0000006f7a6f7221 */ /* 0x000fe20000010000 */
[----:B------:R-:W-:Y:S01]  /*8d30*/  F2FP.BF16.F32.PACK_AB R120, R121, R120 ;  /* 0x000000787978723e */ /* 0x000fe200000010ff */
[----:B------:R-:W-:Y:S01]  /*8d40*/  FMUL.FTZ R52, R52, R5 ;  /* 0x0000000534347220 */ /* 0x000fe20000410000 */
[----:B------:R-:W-:Y:S01]  /*8d50*/  FADD.FTZ R134, R124, R103 ;  /* 0x000000677c867221 */ /* 0x000fe20000010000 */
[C---:B------:R-:W-:Y:S01]  /*8d60*/  FADD.FTZ R110, R138.reuse, R111 ;  /* 0x0000006f8a6e7221 */ /* 0x040fe20000010000 */
[----:B------:R-:W-:Y:S01]  /*8d70*/  F2FP.BF16.F32.PACK_AB R13, R137, R13 ;  /* 0x0000000d890d723e */ /* 0x000fe200000010ff */
[----:B------:R-:W1:Y:S01]  /*8d80*/  MUFU.EX2 R107, R107 ;  /* 0x0000006b006b7308 */ /* 0x000e620000000800 */
[----:B------:R-:W-:Y:S01]  /*8d90*/  FADD.FTZ R111, R125, R134 ;  /* 0x000000867d6f7221 */ /* 0x000fe20000010000 */
[----:B------:R-:W-:Y:S01]  /*8da0*/  FADD.FTZ R103, R123, R110 ;  /* 0x0000006e7b677221 */ /* 0x000fe20000010000 */
[----:B------:R-:W-:Y:S01]  /*8db0*/  F2FP.BF16.F32.PACK_AB R121, R138, R122 ;  /* 0x0000007a8a79723e */ /* 0x000fe200000010ff */
[-C--:B------:R-:W-:Y:S01]  /*8dc0*/  FMUL.FTZ R53, R53, R5.reuse ;  /* 0x0000000535357220 */ /* 0x080fe20000410000 */
[----:B----4-:R-:W-:Y:S01]  /*8dd0*/  FADD.FTZ R102, R112, R111 ;  /* 0x0000006f70667221 */ /* 0x010fe20000010000 */
[----:B------:R-:W-:Y:S01]  /*8de0*/  FADD.FTZ R103, R126, R103 ;  /* 0x000000677e677221 */ /* 0x000fe20000010000 */
[C---:B------:R-:W-:Y:S01]  /*8df0*/  F2FP.BF16.F32.PACK_AB R112, R113.reuse, R112 ;  /* 0x000000707170723e */ /* 0x040fe200000010ff */
[----:B------:R-:W4:Y:S01]  /*8e00*/  MUFU.EX2 R7, R7 ;  /* 0x0000000700077308 */ /* 0x000f220000000800 */
[----:B------:R-:W-:Y:S01]  /*8e10*/  FADD.FTZ R15, R113, R102 ;  /* 0x00000066710f7221 */ /* 0x000fe20000010000 */
[----:B------:R-:W-:Y:S01]  /*8e20*/  FADD.FTZ R103, R22, R103 ;  /* 0x0000006716677221 */ /* 0x000fe20000010000 */
[----:B------:R-:W-:Y:S01]  /*8e30*/  F2FP.BF16.F32.PACK_AB R122, R125, R124 ;  /* 0x0000007c7d7a723e */ /* 0x000fe200000010ff */
[----:B------:R-:W-:Y:S01]  /*8e40*/  FMUL.FTZ R56, R56, R5 ;  /* 0x0000000538387220 */ /* 0x000fe20000410000 */
[----:B---3--:R-:W-:Y:S01]  /*8e50*/  FADD.FTZ R8, R116, R15 ;  /* 0x0000000f74087221 */ /* 0x008fe20000010000 */
[----:B------:R-:W-:Y:S01]  /*8e60*/  FADD.FTZ R102, R114, R103 ;  /* 0x0000006772667221 */ /* 0x000fe20000010000 */
[----:B------:R-:W-:Y:S01]  /*8e70*/  F2FP.BF16.F32.PACK_AB R15, R130, R129 ;  /* 0x00000081820f723e */ /* 0x000fe200000010ff */
[----:B------:R-:W3:Y:S01]  /*8e80*/  MUFU.EX2 R3, R3 ;  /* 0x0000000300037308 */ /* 0x000ee20000000800 */
[----:B------:R-:W-:Y:S01]  /*8e90*/  FADD.FTZ R11, R117, R8 ;  /* 0x00000008750b7221 */ /* 0x000fe20000010000 */
[----:B------:R-:W-:Y:S01]  /*8ea0*/  FADD.FTZ R9, R115, R102 ;  /* 0x0000006673097221 */ /* 0x000fe20000010000 */
[----:B------:R-:W-:Y:S01]  /*8eb0*/  F2FP.BF16.F32.PACK_AB R123, R126, R123 ;  /* 0x0000007b7e7b723e */ /* 0x000fe200000010ff */
[-C--:B------:R-:W-:Y:S01]  /*8ec0*/  FMUL.FTZ R57, R57, R5.reuse ;  /* 0x0000000539397220 */ /* 0x080fe20000410000 */
[----:B------:R-:W-:Y:S01]  /*8ed0*/  FADD.FTZ R10, R104, R11 ;  /* 0x0000000b680a7221 */ /* 0x000fe20000010000 */
[----:B------:R-:W-:Y:S01]  /*8ee0*/  FADD.FTZ R8, R118, R9 ;  /* 0x0000000976087221 */ /* 0x000fe20000010000 */
[----:B------:R-:W-:Y:S01]  /*8ef0*/  F2FP.BF16.F32.PACK_AB R113, R114, R22 ;  /* 0x000000167271723e */ /* 0x000fe200000010ff */
[----:B------:R-:W5:Y:S01]  /*8f00*/  MUFU.EX2 R99, R99 ;  /* 0x0000006300637308 */ /* 0x000f620000000800 */
[----:B------:R-:W-:Y:S01]  /*8f10*/  FADD.FTZ R11, R105, R10 ;  /* 0x0000000a690b7221 */ /* 0x000fe20000010000 */
[----:B--2---:R-:W-:Y:S01]  /*8f20*/  FADD.FTZ R9, R21, R8 ;  /* 0x0000000815097221 */ /* 0x004fe20000010000 */
[----:B------:R-:W-:Y:S01]  /*8f30*/  F2FP.BF16.F32.PACK_AB R104, R105, R104 ;  /* 0x000000686968723e */ /* 0x000fe200000010ff */
[----:B------:R-:W-:Y:S01]  /*8f40*/  FMUL.FTZ R60, R60, R5 ;  /* 0x000000053c3c7220 */ /* 0x000fe20000410000 */
[----:B------:R-:W-:Y:S01]  /*8f50*/  FADD.FTZ R10, R108, R11 ;  /* 0x0000000b6c0a7221 */ /* 0x000fe20000010000 */
[----:B0-----:R-:W-:Y:S01]  /*8f60*/  FADD.FTZ R8, R106, R9 ;  /* 0x000000096a087221 */ /* 0x001fe20000010000 */
[----:B------:R-:W-:Y:S01]  /*8f70*/  F2FP.BF16.F32.PACK_AB R114, R117, R116 ;  /* 0x000000747572723e */ /* 0x000fe200000010ff */
[----:B------:R0:W2:Y:S01]  /*8f80*/  MUFU.EX2 R83, R14 ;  /* 0x0000000e00537308 */ /* 0x0000a20000000800 */
[----:B------:R-:W-:Y:S01]  /*8f90*/  FADD.FTZ R11, R109, R10 ;  /* 0x0000000a6d0b7221 */ /* 0x000fe20000010000 */
[----:B-1----:R-:W-:Y:S01]  /*8fa0*/  FADD.FTZ R9, R107, R8 ;  /* 0x000000086b097221 */ /* 0x002fe20000010000 */
[----:B------:R-:W-:Y:S01]  /*8fb0*/  F2FP.BF16.F32.PACK_AB R107, R4, R107 ;  /* 0x0000006b046b723e */ /* 0x000fe200000010ff */
[-C--:B------:R-:W-:Y:S01]  /*8fc0*/  FMUL.FTZ R61, R61, R5.reuse ;  /* 0x000000053d3d7220 */ /* 0x080fe20000410000 */
[----:B------:R-:W-:Y:S01]  /*8fd0*/  FADD.FTZ R10, R96, R11 ;  /* 0x0000000b600a7221 */ /* 0x000fe20000010000 */
[----:B------:R-:W-:Y:S01]  /*8fe0*/  FADD.FTZ R8, R4, R9 ;  /* 0x0000000904087221 */ /* 0x000fe20000010000 */
[C---:B------:R-:W-:Y:S01]  /*8ff0*/  F2FP.BF16.F32.PACK_AB R96, R97.reuse, R96 ;  /* 0x000000606160723e */ /* 0x040fe200000010ff */
[----:B------:R-:W1:Y:S01]  /*9000*/  MUFU.EX2 R91, R91 ;  /* 0x0000005b005b7308 */ /* 0x000e620000000800 */
[----:B------:R-:W-:Y:S01]  /*9010*/  FADD.FTZ R9, R97, R10 ;  /* 0x0000000a61097221 */ /* 0x000fe20000010000 */
[----:B----4-:R-:W-:Y:S01]  /*9020*/  FADD.FTZ R8, R7, R8 ;  /* 0x0000000807087221 */ /* 0x010fe20000010000 */
[----:B0-----:R-:W-:Y:S01]  /*9030*/  F2FP.BF16.F32.PACK_AB R14, R23, R20 ;  /* 0x00000014170e723e */ /* 0x001fe200000010ff */
[----:B------:R-:W-:Y:S01]  /*9040*/  FMUL.FTZ R64, R64, R5 ;  /* 0x0000000540407220 */ /* 0x000fe20000410000 */
[----:B------:R-:W-:Y:S01]  /*9050*/  FADD.FTZ R10, R100, R9 ;  /* 0x00000009640a7221 */ /* 0x000fe20000010000 */
[C---:B---3--:R-:W-:Y:S01]  /*9060*/  FADD.FTZ R8, R3.reuse, R8 ;  /* 0x0000000803087221 */ /* 0x048fe20000010000 */
[----:B------:R-:W-:Y:S01]  /*9070*/  F2FP.BF16.F32.PACK_AB R97, R3, R7 ;  /* 0x000000070361723e */ /* 0x000fe200000010ff */
[----:B------:R0:W3:Y:S01]  /*9080*/  MUFU.EX2 R20, R98 ;  /* 0x0000006200147308 */ /* 0x0000e20000000800 */
[----:B------:R-:W-:Y:S01]  /*9090*/  FADD.FTZ R11, R101, R10 ;  /* 0x0000000a650b7221 */ /* 0x000fe20000010000 */
[----:B-----5:R-:W-:Y:S01]  /*90a0*/  FADD.FTZ R9, R99, R8 ;  /* 0x0000000863097221 */ /* 0x020fe20000010000 */
[----:B------:R-:W-:Y:S01]  /*90b0*/  F2FP.BF16.F32.PACK_AB R115, R118, R115 ;  /* 0x000000737673723e */ /* 0x000fe200000010ff */
[----:B------:R4:W-:Y:S01]  /*90c0*/  STSM.16.M88.4 [R2+0x25b00], R12 ;  /* 0x025b000c02007844 */ /* 0x0009e20000000200 */
[----:B------:R-:W-:Y:S01]  /*90d0*/  FADD.FTZ R8, R88, R11 ;  /* 0x0000000b58087221 */ /* 0x000fe20000010000 */
[----:B------:R-:W-:Y:S01]  /*90e0*/  FADD.FTZ R9, R90, R9 ;  /* 0x000000095a097221 */ /* 0x000fe20000010000 */
[----:B------:R-:W-:Y:S01]  /*90f0*/  F2FP.BF16.F32.PACK_AB R105, R106, R21 ;  /* 0x000000156a69723e */ /* 0x000fe200000010ff */
[----:B------:R-:W5:Y:S01]  /*9100*/  MUFU.EX2 R95, R95 ;  /* 0x0000005f005f7308 */ /* 0x000f620000000800 */
[----:B------:R-:W-:Y:S01]  /*9110*/  F2FP.BF16.F32.PACK_AB R106, R109, R108 ;  /* 0x0000006c6d6a723e */ /* 0x000fe200000010ff */
[----:B------:R-:W-:Y:S01]  /*9120*/  FADD.FTZ R4, R82, R9 ;  /* 0x0000000952047221 */ /* 0x000fe20000010000 */
[----:B------:R-:W-:Y:S01]  /*9130*/  FADD.FTZ R9, R89, R8 ;  /* 0x0000000859097221 */ /* 0x000fe20000010000 */
[----:B0-----:R-:W-:Y:S01]  /*9140*/  F2FP.BF16.F32.PACK_AB R98, R101, R100 ;  /* 0x000000646562723e */ /* 0x001fe200000010ff */
[----:B------:R4:W-:Y:S01]  /*9150*/  STSM.16.M88.4 [R2+0x27300], R120 ;  /* 0x0273007802007844 */ /* 0x0009e20000000200 */
[----:B--2---:R-:W-:Y:S01]  /*9160*/  FADD.FTZ R4, R83, R4 ;  /* 0x0000000453047221 */ /* 0x004fe20000010000 */
[----:B------:R-:W-:Y:S01]  /*9170*/  FADD.FTZ R8, R92, R9 ;  /* 0x000000095c087221 */ /* 0x000fe20000010000 */
[----:B------:R-:W0:Y:S01]  /*9180*/  MUFU.EX2 R94, R94 ;  /* 0x0000005e005e7308 */ /* 0x000e220000000800 */
[----:B------:R-:W-:Y:S01]  /*9190*/  F2FP.BF16.F32.PACK_AB R99, R90, R99 ;  /* 0x000000635a63723e */ /* 0x000fe200000010ff */
[----:B-1----:R-:W-:Y:S01]  /*91a0*/  FADD.FTZ R3, R91, R4 ;  /* 0x000000045b037221 */ /* 0x002fe20000010000 */
[----:B------:R-:W-:Y:S01]  /*91b0*/  FADD.FTZ R7, R93, R8 ;  /* 0x000000085d077221 */ /* 0x000fe20000010000 */
[----:B------:R-:W-:Y:S01]  /*91c0*/  F2FP.BF16.F32.PACK_AB R88, R89, R88 ;  /* 0x000000585958723e */ /* 0x000fe200000010ff */
[----:B------:R4:W-:Y:S01]  /*91d0*/  STSM.16.M88.4 [R2+0x28b00], R112 ;  /* 0x028b007002007844 */ /* 0x0009e20000000200 */
[----:B---3--:R-:W-:Y:S01]  /*91e0*/  FADD.FTZ R4, R20, R3 ;  /* 0x0000000314047221 */ /* 0x008fe20000010000 */
[----:B------:R-:W-:Y:S01]  /*91f0*/  FADD.FTZ R8, R80, R7 ;  /* 0x0000000750087221 */ /* 0x000fe20000010000 */
[----:B------:R-:W1:Y:S01]  /*9200*/  MUFU.EX2 R86, R86 ;  /* 0x0000005600567308 */ /* 0x000e620000000800 */
[----:B------:R-:W-:Y:S01]  /*9210*/  F2FP.BF16.F32.PACK_AB R89, R83, R82 ;  /* 0x000000525359723e */ /* 0x000fe200000010ff */
[----:B-----5:R-:W-:Y:S01]  /*9220*/  FADD.FTZ R3, R95, R4 ;  /* 0x000000045f037221 */ /* 0x020fe20000010000 */
[----:B------:R-:W-:Y:S01]  /*9230*/  FADD.FTZ R7, R81, R8 ;  /* 0x0000000851077221 */ /* 0x000fe20000010000 */
[----:B------:R-:W-:Y:S01]  /*9240*/  F2FP.BF16.F32.PACK_AB R90, R93, R92 ;  /* 0x0000005c5d5a723e */ /* 0x000fe200000010ff */
[----:B------:R4:W-:Y:S01]  /*9250*/  STSM.16.M88.4 [R2+0x2a300], R104 ;  /* 0x02a3006802007844 */ /* 0x0009e20000000200 */
[----:B------:R-:W-:Y:S01]  /*9260*/  F2FP.BF16.F32.PACK_AB R91, R20, R91 ;  /* 0x0000005b145b723e */ /* 0x000fe200000010ff */
[----:B------:R-:W-:Y:S01]  /*9270*/  FMUL.FTZ R65, R65, R5 ;  /* 0x0000000541417220 */ /* 0x000fe20000410000 */
[----:B------:R-:W2:Y:S01]  /*9280*/  MUFU.EX2 R84, R84 ;  /* 0x0000005400547308 */ /* 0x000ea20000000800 */
[C---:B0-----:R-:W-:Y:S01]  /*9290*/  FADD.FTZ R3, R94.reuse, R3 ;  /* 0x000000035e037221 */ /* 0x041fe20000010000 */
[----:B------:R-:W-:Y:S01]  /*92a0*/  F2FP.BF16.F32.PACK_AB R80, R81, R80 ;  /* 0x000000505150723e */ /* 0x000fe200000010ff */
[----:B------:R4:W-:Y:S01]  /*92b0*/  STSM.16.M88.4 [R2+0x2bb00], R96 ;  /* 0x02bb006002007844 */ /* 0x0009e20000000200 */
[----:B------:R-:W-:Y:S01]  /*92c0*/  F2FP.BF16.F32.PACK_AB R81, R94, R95 ;  /* 0x0000005f5e51723e */ /* 0x000fe200000010ff */
[-C--:B------:R-:W-:Y:S01]  /*92d0*/  FMUL.FTZ R68, R68, R5.reuse ;  /* 0x0000000544447220 */ /* 0x080fe20000410000 */
[----:B------:R-:W-:Y:S01]  /*92e0*/  FMUL.FTZ R69, R69, R5 ;  /* 0x0000000545457220 */ /* 0x000fe20000410000 */
[----:B------:R4:W-:Y:S01]  /*92f0*/  STSM.16.M88.4 [R2+0x2d300], R88 ;  /* 0x02d3005802007844 */ /* 0x0009e20000000200 */
        /* <DEDUP_REMOVED lines=17> */
[C---:B0-----:R-:W-:Y:S01]  /*9410*/  FADD.FTZ R3, R87.reuse, R3 ;  /* 0x0000000357037221 */ /* 0x041fe20000010000 */
[----:B------:R-:W-:Y:S01]  /*9420*/  F2FP.BF16.F32.PACK_AB R83, R87, R86 ;  /* 0x000000565753723e */ /* 0x000fe200000010ff */
[-C--:B------:R-:W-:Y:S01]  /*9430*/  FMUL.FTZ R50, R50, R77.reuse ;  /* 0x0000004d32327220 */ /* 0x080fe20000410000 */
[-C--:B------:R-:W-:Y:S01]  /*9440*/  FMUL.FTZ R51, R51, R77.reuse ;  /* 0x0000004d33337220 */ /* 0x080fe20000410000 */
[-C--:B------:R-:W-:Y:S01]  /*9450*/  FMUL.FTZ R54, R54, R77.reuse ;  /* 0x0000004d36367220 */ /* 0x080fe20000410000 */
[-C--:B------:R-:W-:Y:S01]  /*9460*/  FMUL.FTZ R55, R55, R77.reuse ;  /* 0x0000004d37377220 */ /* 0x080fe20000410000 */
[-C--:B------:R-:W-:Y:S01]  /*9470*/  FMUL.FTZ R58, R58, R77.reuse ;  /* 0x0000004d3a3a7220 */ /* 0x080fe20000410000 */
[----:B------:R-:W0:Y:S01]  /*9480*/  MUFU.EX2 R128, R128 ;  /* 0x0000008000807308 */ /* 0x000e220000000800 */
[C---:B-1----:R-:W-:Y:S01]  /*9490*/  FADD.FTZ R7, R85.reuse, R4 ;  /* 0x0000000455077221 */ /* 0x042fe20000010000 */
[----:B------:R-:W-:Y:S01]  /*94a0*/  F2FP.BF16.F32.PACK_AB R82, R85, R84 ;  /* 0x000000545552723e */ /* 0x000fe200000010ff */
[-C--:B------:R-:W-:Y:S01]  /*94b0*/  FMUL.FTZ R59, R59, R77.reuse ;  /* 0x0000004d3b3b7220 */ /* 0x080fe20000410000 */
[-C--:B------:R-:W-:Y:S01]  /*94c0*/  FMUL.FTZ R62, R62, R77.reuse ;  /* 0x0000004d3e3e7220 */ /* 0x080fe20000410000 */
[-C--:B------:R-:W-:Y:S01]  /*94d0*/  FMUL.FTZ R63, R63, R77.reuse ;  /* 0x0000004d3f3f7220 */ /* 0x080fe20000410000 */
[-C--:B------:R-:W-:Y:S01]  /*94e0*/  FMUL.FTZ R66, R66, R77.reuse ;  /* 0x0000004d42427220 */ /* 0x080fe20000410000 */
[----:B------:R4:W-:Y:S01]  /*94f0*/  STSM.16.M88.4 [R2+0x2eb00], R80 ;  /* 0x02eb005002007844 */ /* 0x0009e20000000200 */
[----:B------:R-:W1:Y:S01]  /*9500*/  MUFU.EX2 R129, R132 ;  /* 0x0000008400817308 */ /* 0x000e620000000800 */
[----:B--2---:R-:W-:Y:S01]  /*9510*/  FADD.FTZ R3, R10, R3 ;  /* 0x000000030a037221 */ /* 0x004fe20000010000 */
[-C--:B------:R-:W-:Y:S01]  /*9520*/  FMUL.FTZ R67, R67, R77.reuse ;  /* 0x0000004d43437220 */ /* 0x080fe20000410000 */
[-C--:B------:R-:W-:Y:S01]  /*9530*/  FMUL.FTZ R70, R70, R77.reuse ;  /* 0x0000004d46467220 */ /* 0x080fe20000410000 */
[----:B------:R-:W-:Y:S01]  /*9540*/  FMUL.FTZ R71, R71, R77 ;  /* 0x0000004d47477220 */ /* 0x000fe20000410000 */
[----:B------:R-:W-:-:S03]  /*9550*/  IMAD.MOV.U32 R5, RZ, RZ, R75 ;  /* 0x000000ffff057224 */ /* 0x000fc600078e004b */
[----:B------:R-:W2:Y:S01]  /*9560*/  MUFU.EX2 R73, R73 ;  /* 0x0000004900497308 */ /* 0x000ea20000000800 */
[----:B0-----:R-:W-:-:S07]  /*9570*/  FADD.FTZ R4, R128, R7 ;  /* 0x0000000780047221 */ /* 0x001fce0000010000 */
[----:B------:R-:W0:Y:S01]  /*9580*/  MUFU.EX2 R76, R76 ;  /* 0x0000004c004c7308 */ /* 0x000e220000000800 */
[C---:B-1----:R-:W-:Y:S01]  /*9590*/  FADD.FTZ R3, R129.reuse, R3 ;  /* 0x0000000381037221 */ /* 0x042fe20000010000 */
[----:B------:R-:W-:-:S06]  /*95a0*/  F2FP.BF16.F32.PACK_AB R129, R129, R10 ;  /* 0x0000000a8181723e */ /* 0x000fcc00000010ff */
[----:B------:R-:W1:Y:S01]  /*95b0*/  MUFU.EX2 R78, R78 ;  /* 0x0000004e004e7308 */ /* 0x000e620000000800 */
[C---:B--2---:R-:W-:Y:S01]  /*95c0*/  F2FP.BF16.F32.PACK_AB R128, R73.reuse, R128 ;  /* 0x000000804980723e */ /* 0x044fe200000010ff */
[----:B------:R-:W-:-:S06]  /*95d0*/  FADD.FTZ R7, R73, R4 ;  /* 0x0000000449077221 */ /* 0x000fcc0000010000 */
[----:B------:R-:W2:Y:S01]  /*95e0*/  MUFU.EX2 R79, R79 ;  /* 0x0000004f004f7308 */ /* 0x000ea20000000800 */
[----:B0-----:R-:W-:Y:S01]  /*95f0*/  F2FP.BF16.F32.PACK_AB R130, R6, R76 ;  /* 0x0000004c0682723e */ /* 0x001fe200000010ff */
[----:B------:R-:W-:-:S04]  /*9600*/  FADD.FTZ R7, R76, R7 ;  /* 0x000000074c077221 */ /* 0x000fc80000010000 */
[----:B------:R-:W-:Y:S01]  /*9610*/  FADD.FTZ R4, R6, R7 ;  /* 0x0000000706047221 */ /* 0x000fe20000010000 */
[----:B------:R-:W-:Y:S02]  /*9620*/  IMAD.MOV.U32 R7, RZ, RZ, R16 ;  /* 0x000000ffff077224 */ /* 0x000fe400078e0010 */
[----:B-1----:R-:W-:Y:S01]  /*9630*/  FADD.FTZ R3, R78, R3 ;  /* 0x000000034e037221 */ /* 0x002fe20000010000 */
[----:B------:R-:W-:Y:S01]  /*9640*/  IMAD.MOV.U32 R6, RZ, RZ, R72 ;  /* 0x000000ffff067224 */ /* 0x000fe200078e0048 */
[C---:B--2---:R-:W-:Y:S02]  /*9650*/  F2FP.BF16.F32.PACK_AB R131, R79.reuse, R78 ;  /* 0x0000004e4f83723e */ /* 0x044fe400000010ff */
[----:B------:R-:W-:-:S03]  /*9660*/  FADD.FTZ R3, R79, R3 ;  /* 0x000000034f037221 */ /* 0x000fc60000010000 */
[----:B------:R4:W-:Y:S01]  /*9670*/  STSM.16.M88.4 [R2+0x30300], R128 ;  /* 0x0303008002007844 */ /* 0x0009e20000000200 */
[----:B------:R-:W-:Y:S01]  /*9680*/  @!PT LDS RZ, [RZ] ;  /* 0x00000000fffff984 */ /* 0x000fe20000000800 */
[----:B------:R-:W-:Y:S01]  /*9690*/  @!PT LDS RZ, [RZ] ;  /* 0x00000000fffff984 */ /* 0x000fe20000000800 */
[----:B------:R-:W-:Y:S01]  /*96a0*/  @!PT LDS RZ, [RZ] ;  /* 0x00000000fffff984 */ /* 0x000fe20000000800 */
[----:B------:R-:W-:Y:S01]  /*96b0*/  @!PT LDS RZ, [RZ] ;  /* 0x00000000fffff984 */ /* 0x000fe20000000800 */
[----:B------:R0:W-:Y:S06]  /*96c0*/  MEMBAR.ALL.CTA ;  /* 0x0000000000007992 */ /* 0x0001ec0000008000 */
[----:B0-----:R-:W0:Y:S02]  /*96d0*/  FENCE.VIEW.ASYNC.S ;  /* 0x00000000000073c6 */ /* 0x001e240000000000 */
[----:B0-----:R-:W-:Y:S01]  /*96e0*/  NOP ;  /* 0x0000000000007918 */ /* 0x001fe20000000000 */
[----:B------:R-:W-:Y:S05]  /*96f0*/  @P2 BRA `(.L_x_8393) ;  /* 0xffffffbc00fc2947 */ /* 0x000fea000383ffff */
.L_x_8384:
[----:B------:R-:W-:Y:S06]  /*9700*/  BAR.ARV 0x8, 0x1a0 ;  /* 0x0206800000007b1d */ /* 0x000fec0000002000 */
[----:B------:R-:W-:Y:S05]  /*9710*/  @!P0 BRA `(.L_x_8394) ;  /* 0x0000000000048947 */ /* 0x000fea0003800000 */
[----:B------:R-:W-:Y:S01]  /*9720*/  BPT.TRAP 0x1 ;  /* 0x000000040000795c */ /* 0x000fe20000300000 */
.L_x_8394:
[----:B------:R-:W-:Y:S01]  /*9730*/  ULEA UR9, UR39, UR36, 0x3 ;  /* 0x0000002427097291 */ /* 0x000fe2000f8e183f */
[----:B------:R-:W-:-:S08]  /*9740*/  SHF.L.U32 R0, R16, 0x1f, RZ ;  /* 0x0000001f10007819 */ /* 0x000fd000000006ff */
[----:B------:R0:W1:Y:S01]  /*9750*/  SYNCS.PHASECHK.TRANS64.TRYWAIT P2, [UR9+0x31c50], R0 ;  /* 0x031c5000ff0075a7 */ /* 0x0000620008040149 */
[----:B------:R-:W-:Y:S05]  /*9760*/  @!P0 BRA `(.L_x_8395) ;  /* 0x0000000000048947 */ /* 0x000fea0003800000 */
[----:B------:R-:W-:Y:S01]  /*9770*/  BPT.TRAP 0x1 ;  /* 0x000000040000795c */ /* 0x000fe20000300000 */
.L_x_8395:
[----:B-1----:R-:W-:Y:S05]  /*9780*/  @P2 BRA `(.L_x_8396) ;  /* 0x0000000000082947 */ /* 0x002fea0003800000 */
[----:B------:R-:W1:Y:S02]  /*9790*/  SYNCS.PHASECHK.TRANS64.TRYWAIT P0, [UR9+0x31c50], R0 ;  /* 0x031c5000ff0075a7 */ /* 0x000e640008000149 */
[----:B-1----:R-:W-:Y:S05]  /*97a0*/  @!P0 BRA `(.L_x_8397) ;  /* 0x0000006400e88947 */ /* 0x002fea0003800000 */
.L_x_8396:
[----:B------:R-:W-:Y:S01]  /*97b0*/  UIADD3 UR36, UR36, 0x200, URZ ;  /* 0x0000020024247890 */ /* 0x000fe2000fffe03f */
[----:B------:R-:W-:Y:S01]  /*97c0*/  WARPGROUP.ARRIVE ;  /* 0x00000000000079c5 */ /* 0x000fe20000000000 */
[----:B------:R-:W-:Y:S01]  /*97d0*/  ULOP3.LUT UR37, UR37, 0x10000, URZ, 0xfc, !UPT ;  /* 0x0001000025257892 */ /* 0x000fe2000f8efc3f */
[----:B01----:R-:W0:Y:S01]  /*97e0*/  SHFL.BFLY PT, R0, R3, 0x2, 0x1f ;  /* 0x0c401f0003007f89 */ /* 0x003e2200000e0000 */
[----:B------:R-:W-:Y:S01]  /*97f0*/  USHF.R.U32.HI UR36, URZ, 0x4, UR36 ;  /* 0x000000043f247899 */ /* 0x000fe20008011624 */
[----:B------:R-:W-:Y:S01]  /*9800*/  IMAD.MOV.U32 R9, RZ, RZ, RZ ;  /* 0x000000ffff097224 */ /* 0x000fe200078e00ff */
[----:B------:R-:W-:Y:S01]  /*9810*/  UMOV UR5, 0xc0000010 ;  /* 0xc000001000057882 */ /* 0x000fe20000000000 */
[----:B------:R-:W-:Y:S01]  /*9820*/  UMOV UR7, 0x80000020 ;  /* 0x8000002000077882 */ /* 0x000fe20000000000 */
[----:B------:R-:W-:Y:S01]  /*9830*/  ULOP3.LUT UR36, UR36, 0x3fff, URZ, 0xc0, !UPT ;  /* 0x00003fff24247892 */ /* 0x000fe2000f8ec03f */
[----:B------:R-:W1:Y:S01]  /*9840*/  SHFL.BFLY PT, R5, R4, 0x2, 0x1f ;  /* 0x0c401f0004057f89 */ /* 0x000e6200000e0000 */
[----:B------:R-:W-:Y:S01]  /*9850*/  UMOV UR4, UR37 ;  /* 0x0000002500047c82 */ /* 0x000fe20008000000 */
[----:B----4-:R-:W-:Y:S01]  /*9860*/  IMAD.U32 R12, RZ, RZ, UR9 ;  /* 0x00000009ff0c7e24 */ /* 0x010fe2000f8e00ff */
[----:B------:R-:W-:Y:S01]  /*9870*/  ULOP3.LUT UR8, UR36, 0x2400000, URZ, 0xfc, !UPT ;  /* 0x0240000024087892 */ /* 0x000fe2000f8efc3f */
[----:B------:R-:W-:-:S03]  /*9880*/  VIADD R149, R149, 0x1 ;  /* 0x0000000195957836 */ /* 0x000fc60000000000 */
[----:B------:R-:W-:Y:S02]  /*9890*/  UIMAD UR8, UR39, 0x6c0, UR8 ;  /* 0x000006c0270878a4 */ /* 0x000fe4000f8e0208 */
[----:B------:R-:W-:-:S04]  /*98a0*/  UIADD3 UR39, UR39, 0x1, URZ ;  /* 0x0000000127277890 */ /* 0x000fc8000fffe03f */
[----:B------:R-:W-:Y:S01]  /*98b0*/  UISETP.NE.AND UP0, UPT, UR39, 0x2, UPT ;  /* 0x000000022700788c */ /* 0x000fe2000bf05270 */
[----:B------:R-:W-:Y:S02]  /*98c0*/  UMOV UR6, UR8 ;  /* 0x0000000800067c82 */ /* 0x000fe40008000000 */
[----:B------:R-:W-:Y:S01]  /*98d0*/  HGMMA.64x96x16.F32.BF16 R24, gdesc[UR4].tnspB, R24, gsb0 ;  /* 0x41600000041879f0 */ /* 0x000fe20008001818 */
[----:B------:R-:W-:Y:S01]  /*98e0*/  UIADD3 UR4, UR37, 0x180, URZ ;  /* 0x0000018025047890 */ /* 0x000fe2000fffe03f */
[----:B0-----:R-:W-:Y:S01]  /*98f0*/  FADD.FTZ R6, R0, R3 ;  /* 0x0000000300067221 */ /* 0x001fe20000010000 */
[----:B------:R-:W-:Y:S01]  /*9900*/  UIADD3 UR6, UR8, 0x40, URZ ;  /* 0x0000004008067890 */ /* 0x000fe2000fffe03f */
[----:B------:R-:W-:Y:S01]  /*9910*/  MOV R3, 0xff800000 ;  /* 0xff80000000037802 */ /* 0x000fe20000000f00 */
[----:B------:R-:W-:Y:S01]  /*9920*/  UMOV UR5, 0xc0000010 ;  /* 0xc000001000057882 */ /* 0x000fe20000000000 */
[----:B------:R-:W-:Y:S01]  /*9930*/  UMOV UR7, 0x80000020 ;  /* 0x8000002000077882 */ /* 0x000fe20000000000 */
[----:B-1----:R-:W-:Y:S01]  /*9940*/  FADD.FTZ R5, R5, R4 ;  /* 0x0000000405057221 */ /* 0x002fe20000010000 */
[----:B------:R-:W0:Y:S01]  /*9950*/  SHFL.BFLY PT, R7, R6, 0x1, 0x1f ;  /* 0x0c201f0006077f89 */ /* 0x000e2200000e0000 */
[----:B------:R-:W-:Y:S01]  /*9960*/  IMAD.MOV.U32 R4, RZ, RZ, RZ ;  /* 0x000000ffff047224 */ /* 0x000fe200078e00ff */
[----:B------:R-:W-:-:S02]  /*9970*/  USEL UR39, UR39, URZ, UP0 ;  /* 0x0000003f27277287 */ /* 0x000fc40008000000 */
[----:B------:R-:W1:Y:S01]  /*9980*/  SHFL.BFLY PT, R0, R5, 0x1, 0x1f ;  /* 0x0c201f0005007f89 */ /* 0x000e6200000e0000 */
[----:B0-----:R-:W-:Y:S01]  /*9990*/  FADD.FTZ R11, R6, R7 ;  /* 0x00000007060b7221 */ /* 0x001fe20000010000 */
[----:B-1----:R-:W-:-:S04]  /*99a0*/  FADD.FTZ R10, R5, R0 ;  /* 0x00000000050a7221 */ /* 0x002fc80000010000 */
[----:B------:R-:W-:Y:S01]  /*99b0*/  FSETP.NE.FTZ.AND P2, PT, R11, RZ, PT ;  /* 0x000000ff0b00720b */ /* 0x000fe20003f55000 */
[----:B------:R-:W-:Y:S01]  /*99c0*/  IMAD.MOV.U32 R0, RZ, RZ, -0x800000 ;  /* 0xff800000ff007424 */ /* 0x000fe200078e00ff */
[----:B------:R-:W-:-:S11]  /*99d0*/  FSETP.NE.FTZ.AND P0, PT, R10, RZ, PT ;  /* 0x000000ff0a00720b */ /* 0x000fd60003f15000 */
[----:B------:R-:W0:Y:S02]  /*99e0*/  @P2 MUFU.LG2 R8, R11 ;  /* 0x0000000b00082308 */ /* 0x000e240000000c00 */
[C---:B------:R-:W-:Y:S01]  /*99f0*/  @P0 FMUL.FTZ R6, R74.reuse, 0.69314718246459960938 ;  /* 0x3f3172184a060820 */ /* 0x040fe20000410000 */
[----:B------:R-:W-:-:S05]  /*9a00*/  @P2 FMUL.FTZ R74, R74, 0.69314718246459960938 ;  /* 0x3f3172184a4a2820 */ /* 0x000fca0000410000 */
        /* <DEDUP_REMOVED lines=62> */
[----:B------:R-:W-:-:S06]  /*9df0*/  USEL UR4, URZ, 0x1, UP0 ;  /* 0x000000013f047887 */ /* 0x000fcc0008000000 */
[----:B------:R-:W-:Y:S01]  /*9e00*/  LOP3.LUT R16, R16, UR4, RZ, 0x3c, !PT ;  /* 0x0000000410107c12 */ /* 0x000fe2000f8e3cff */
        /* <DEDUP_REMOVED lines=50> */
.L_x_8377:
[----:B------:R-:W0:Y:S08]  /*a130*/  S2UR UR4, SR_CgaCtaId ;  /* 0x00000000000479c3 */ /* 0x000e300000008800 */
[----:B------:R-:W-:Y:S06]  /*a140*/  BAR.SYNC.DEFER_BLOCKING 0x5, 0x1a0 ;  /* 0x0146800000007b1d */ /* 0x000fec0000010000 */
[----:B------:R-:W-:Y:S01]  /*a150*/  UMOV UR36, 0x400 ;  /* 0x0000040000247882 */ /* 0x000fe20000000000 */
[----:B------:R-:W-:Y:S01]  /*a160*/  BSSY B0, `(.L_x_8398) ;  /* 0x0000168000007945 */ /* 0x000fe20003800000 */
[----:B0-----:R-:W-:-:S09]  /*a170*/  ULEA UR36, UR4, UR36, 0x18 ;  /* 0x0000002404247291 */ /* 0x001fd2000f8ec03f */
[----:B------:R-:W0:Y:S01]  /*a180*/  LDS.128 R28, [UR36+0x31cd0] ;  /* 0x031cd024ff1c7984 */ /* 0x000e220008000c00 */
[----:B------:R-:W-:Y:S06]  /*a190*/  BAR.ARV 0x4, 0x1a0 ;  /* 0x0106800000007b1d */ /* 0x000fec0000002000 */
[----:B------:R-:W-:Y:S05]  /*a1a0*/  @P0 BRA `(.L_x_8399) ;  /* 0x0000000c00ac0947 */ /* 0x000fea0003800000 */
[----:B------:R-:W1:Y:S08]  /*a1b0*/  S2UR UR6, SR_SWINHI ;  /* 0x00000000000679c3 */ /* 0x000e700000002f00 */
[----:B------:R-:W-:Y:S01]  /*a1c0*/  BAR.SYNC.DEFER_BLOCKING 0x1, 0x180 ;  /* 0x0046000000007b1d */ /* 0x000fe20000010000 */
[----:B------:R-:W-:Y:S02]  /*a1d0*/  F2FP.BF16.F32.PACK_AB R7, R7, R8 ;  /* 0x000000080707723e */ /* 0x000fe400000010ff */
[----:B------:R-:W-:-:S02]  /*a1e0*/  F2FP.BF16.F32.PACK_AB R6, R6, R81 ;  /* 0x000000510606723e */ /* 0x000fc400000010ff */
[----:B------:R-:W-:Y:S02]  /*a1f0*/  F2FP.BF16.F32.PACK_AB R36, R45, R36 ;  /* 0x000000242d24723e */ /* 0x000fe400000010ff */
[----:B------:R-:W-:Y:S01]  /*a200*/  F2FP.BF16.F32.PACK_AB R39, R39, R34 ;  /* 0x000000222727723e */ /* 0x000fe200000010ff */
[----:B------:R-:W-:Y:S01]  /*a210*/  UMOV UR4, UR36 ;  /* 0x0000002400047c82 */ /* 0x000fe20008000000 */
[----:B-1----:R-:W-:Y:S01]  /*a220*/  UMOV UR5, UR6 ;  /* 0x0000000600057c82 */ /* 0x002fe20008000000 */
[----:B------:R-:W-:Y:S02]  /*a230*/  IMAD.U32 R24, RZ, RZ, UR4 ;  /* 0x00000004ff187e24 */ /* 0x000fe4000f8e00ff */
[----:B------:R-:W-:Y:S01]  /*a240*/  IMAD.U32 R25, RZ, RZ, UR5 ;  /* 0x00000005ff197e24 */ /* 0x000fe2000f8e00ff */
[----:B------:R-:W-:Y:S01]  /*a250*/  ULDC.64 UR4, c[0x0][0xbe0] ;  /* 0x0002f80000047ab9 */ /* 0x000fe20000000a00 */
[----:B------:R-:W-:-:S03]  /*a260*/  IMAD.WIDE R4, R154, 0x2, R24 ;  /* 0x000000029a047825 */ /* 0x000fc600078e0218 */
[C---:B------:R-:W-:Y:S02]  /*a270*/  LOP3.LUT R21, R4.reuse, 0x180, RZ, 0xc0, !PT ;  /* 0x0000018004157812 */ /* 0x040fe400078ec0ff */
[C---:B------:R-:W-:Y:S02]  /*a280*/  IADD3 R27, P4, R4.reuse, 0x20, RZ ;  /* 0x00000020041b7810 */ /* 0x040fe40007f9e0ff */
[----:B------:R-:W-:Y:S02]  /*a290*/  SHF.R.U64 R21, R21, 0x3, RZ ;  /* 0x0000000315157819 */ /* 0x000fe400000012ff */
[C---:B------:R-:W-:Y:S02]  /*a2a0*/  IADD3 R55, P3, R4.reuse, 0x3000, RZ ;  /* 0x0000300004377810 */ /* 0x040fe40007f7e0ff */
[C---:B------:R-:W-:Y:S02]  /*a2b0*/  IADD3 R59, P2, R4.reuse, 0x3020, RZ ;  /* 0x00003020043b7810 */ /* 0x040fe40007f5e0ff */
[C---:B------:R-:W-:Y:S01]  /*a2c0*/  IADD3 R63, P1, R4.reuse, 0x6000, RZ ;  /* 0x00006000043f7810 */ /* 0x040fe20007f3e0ff */
[--C-:B------:R-:W-:Y:S01]  /*a2d0*/  IMAD.X R13, RZ, RZ, R5.reuse, P3 ;  /* 0x000000ffff0d7224 */ /* 0x100fe200018e0605 */
[----:B------:R-:W-:Y:S01]  /*a2e0*/  IADD3 R67, P0, R4, 0x6020, RZ ;  /* 0x0000602004437810 */ /* 0x000fe20007f1e0ff */
[--C-:B------:R-:W-:Y:S01]  /*a2f0*/  IMAD.X R9, RZ, RZ, R5.reuse, P2 ;  /* 0x000000ffff097224 */ /* 0x100fe200010e0605 */
[----:B------:R-:W-:Y:S01]  /*a300*/  LOP3.LUT R4, R21, R4, RZ, 0x3c, !PT ;  /* 0x0000000415047212 */ /* 0x000fe200078e3cff */
[--C-:B------:R-:W-:Y:S01]  /*a310*/  IMAD.X R21, RZ, RZ, R5.reuse, P1 ;  /* 0x000000ffff157224 */ /* 0x100fe200008e0605 */
[-C--:B------:R-:W-:Y:S01]  /*a320*/  IADD3.X R11, RZ, R5.reuse, RZ, P4, !PT ;  /* 0x00000005ff0b7210 */ /* 0x080fe200027fe4ff */
[----:B------:R-:W-:Y:S01]  /*a330*/  IMAD.X R23, RZ, RZ, R5, P0 ;  /* 0x000000ffff177224 */ /* 0x000fe200000e0605 */
[----:B------:R-:W-:-:S02]  /*a340*/  MOV R54, R4 ;  /* 0x0000000400367202 */ /* 0x000fc40000000f00 */
[----:B------:R-:W-:Y:S02]  /*a350*/  F2FP.BF16.F32.PACK_AB R5, R20, R83 ;  /* 0x000000531405723e */ /* 0x000fe400000010ff */
[----:B------:R-:W-:Y:S02]  /*a360*/  LOP3.LUT R20, R59, 0x180, RZ, 0xc0, !PT ;  /* 0x000001803b147812 */ /* 0x000fe400078ec0ff */
[----:B------:R-:W-:Y:S02]  /*a370*/  LOP3.LUT R22, R63, 0x180, RZ, 0xc0, !PT ;  /* 0x000001803f167812 */ /* 0x000fe400078ec0ff */
[----:B------:R-:W-:Y:S02]  /*a380*/  LOP3.LUT R26, R67, 0x180, RZ, 0xc0, !PT ;  /* 0x00000180431a7812 */ /* 0x000fe400078ec0ff */
[----:B------:R-:W-:Y:S02]  /*a390*/  LOP3.LUT R10, R27, 0x180, RZ, 0xc0, !PT ;  /* 0x000001801b0a7812 */ /* 0x000fe400078ec0ff */
[----:B------:R-:W-:-:S02]  /*a3a0*/  SHF.R.U64 R20, R20, 0x3, RZ ;  /* 0x0000000314147819 */ /* 0x000fc400000012ff */
[----:B------:R-:W-:Y:S02]  /*a3b0*/  SHF.R.U64 R22, R22, 0x3, RZ ;  /* 0x0000000316167819 */ /* 0x000fe400000012ff */
[----:B------:R-:W-:Y:S02]  /*a3c0*/  SHF.R.U64 R26, R26, 0x3, RZ ;  /* 0x000000031a1a7819 */ /* 0x000fe400000012ff */
[----:B------:R-:W-:Y:S02]  /*a3d0*/  SHF.R.U64 R10, R10, 0x3, RZ ;  /* 0x000000030a0a7819 */ /* 0x000fe400000012ff */
[----:B------:R-:W-:Y:S02]  /*a3e0*/  LOP3.LUT R8, R20, R59, RZ, 0x3c, !PT ;  /* 0x0000003b14087212 */ /* 0x000fe400078e3cff */
[----:B------:R-:W-:Y:S02]  /*a3f0*/  LOP3.LUT R20, R22, R63, RZ, 0x3c, !PT ;  /* 0x0000003f16147212 */ /* 0x000fe400078e3cff */
[----:B------:R-:W-:-:S02]  /*a400*/  LOP3.LUT R10, R10, R27, RZ, 0x3c, !PT ;  /* 0x0000001b0a0a7212 */ /* 0x000fc400078e3cff */
[----:B------:R-:W-:Y:S02]  /*a410*/  LOP3.LUT R22, R26, R67, RZ, 0x3c, !PT ;  /* 0x000000431a167212 */ /* 0x000fe400078e3cff */
[----:B------:R-:W1:Y:S01]  /*a420*/  LDC.64 R26, c[0x0][0xbd8] ;  /* 0x0002f600ff1a7b82 */ /* 0x000e620000000a00 */
[----:B------:R-:W-:Y:S02]  /*a430*/  LOP3.LUT R12, R55, 0x180, RZ, 0xc0, !PT ;  /* 0x00000180370c7812 */ /* 0x000fe400078ec0ff */
[----:B------:R-:W-:Y:S02]  /*a440*/  F2FP.BF16.F32.PACK_AB R4, R80, R85 ;  /* 0x000000555004723e */ /* 0x000fe400000010ff */
[----:B------:R-:W-:Y:S02]  /*a450*/  MOV R59, R10 ;  /* 0x0000000a003b7202 */ /* 0x000fe40000000f00 */
[----:B------:R-:W-:Y:S01]  /*a460*/  MOV R58, R8 ;  /* 0x00000008003a7202 */ /* 0x000fe20000000f00 */
[----:B------:R2:W-:Y:S01]  /*a470*/  STSM.16.M88.4 [R54], R4 ;  /* 0x0000000436007844 */ /* 0x0005e20000000200 */
[----:B------:R-:W-:-:S02]  /*a480*/  F2FP.BF16.F32.PACK_AB R8, R75, R14 ;  /* 0x0000000e4b08723e */ /* 0x000fc400000010ff */
[----:B------:R-:W-:Y:S02]  /*a490*/  F2FP.BF16.F32.PACK_AB R9, R69, R78 ;  /* 0x0000004e4509723e */ /* 0x000fe400000010ff */
[----:B------:R-:W-:Y:S02]  /*a4a0*/  F2FP.BF16.F32.PACK_AB R10, R77, R74 ;  /* 0x0000004a4d0a723e */ /* 0x000fe400000010ff */
[----:B------:R-:W-:Y:S02]  /*a4b0*/  F2FP.BF16.F32.PACK_AB R11, R65, R68 ;  /* 0x00000044410b723e */ /* 0x000fe400000010ff */
[----:B------:R-:W-:Y:S02]  /*a4c0*/  SHF.R.U64 R12, R12, 0x3, RZ ;  /* 0x000000030c0c7819 */ /* 0x000fe400000012ff */
[----:B------:R-:W-:Y:S01]  /*a4d0*/  F2FP.BF16.F32.PACK_AB R14, R76, R15 ;  /* 0x0000000f4c0e723e */ /* 0x000fe200000010ff */
[----:B------:R3:W-:Y:S01]  /*a4e0*/  STSM.16.M88.4 [R59], R8 ;  /* 0x000000083b007844 */ /* 0x0007e20000000200 */
[----:B------:R-:W-:-:S02]  /*a4f0*/  LOP3.LUT R12, R12, R55, RZ, 0x3c, !PT ;  /* 0x000000370c0c7212 */ /* 0x000fc400078e3cff */
[----:B------:R-:W-:Y:S02]  /*a500*/  F2FP.BF16.F32.PACK_AB R15, R57, R60 ;  /* 0x0000003c390f723e */ /* 0x000fe400000010ff */
[----:B0-----:R-:W-:Y:S02]  /*a510*/  MOV R28, R12 ;  /* 0x0000000c001c7202 */ /* 0x001fe40000000f00 */
[----:B------:R-:W-:Y:S02]  /*a520*/  F2FP.BF16.F32.PACK_AB R12, R79, R72 ;  /* 0x000000484f0c723e */ /* 0x000fe400000010ff */
[----:B------:R-:W-:Y:S02]  /*a530*/  F2FP.BF16.F32.PACK_AB R13, R61, R64 ;  /* 0x000000403d0d723e */ /* 0x000fe400000010ff */
[----:B--2---:R-:W-:Y:S02]  /*a540*/  MOV R54, R22 ;  /* 0x0000001600367202 */ /* 0x004fe40000000f00 */
[----:B-1----:R-:W-:Y:S01]  /*a550*/  ISETP.NE.U32.AND P0, PT, R26, RZ, PT ;  /* 0x000000ff1a00720c */ /* 0x002fe20003f05070 */
[----:B------:R0:W-:Y:S01]  /*a560*/  STSM.16.M88.4 [R28], R12 ;  /* 0x0000000c1c007844 */ /* 0x0001e20000000200 */
[----:B------:R-:W-:Y:S01]  /*a570*/  MOV R55, R20 ;  /* 0x0000001400377202 */ /* 0x000fe20000000f00 */
[----:B---3--:R-:W-:Y:S01]  /*a580*/  IMAD.SHL.U32 R9, R145, 0x4, RZ ;  /* 0x0000000491097824 */ /* 0x008fe200078e00ff */
[----:B------:R-:W-:-:S02]  /*a590*/  F2FP.BF16.F32.PACK_AB R4, R73, R44 ;  /* 0x0000002c4904723e */ /* 0x000fc400000010ff */
[----:B------:R-:W-:Y:S02]  /*a5a0*/  F2FP.BF16.F32.PACK_AB R5, R53, R56 ;  /* 0x000000383505723e */ /* 0x000fe400000010ff */
[----:B------:R-:W-:Y:S02]  /*a5b0*/  F2FP.BF16.F32.PACK_AB R6, R52, R41 ;  /* 0x000000293406723e */ /* 0x000fe400000010ff */
[----:B------:R-:W-:Y:S02]  /*a5c0*/  F2FP.BF16.F32.PACK_AB R7, R50, R51 ;  /* 0x000000333207723e */ /* 0x000fe400000010ff */
[----:B------:R-:W-:Y:S02]  /*a5d0*/  F2FP.BF16.F32.PACK_AB R22, R48, R37 ;  /* 0x000000253016723e */ /* 0x000fe400000010ff */
[----:B------:R-:W-:Y:S01]  /*a5e0*/  SHF.L.U64.HI R10, R145, 0x2, R148 ;  /* 0x00000002910a7819 */ /* 0x000fe20000010294 */
[----:B------:R1:W-:Y:S01]  /*a5f0*/  STSM.16.M88.4 [R58], R4 ;  /* 0x000000043a007844 */ /* 0x0003e20000000200 */
[----:B------:R-:W-:-:S02]  /*a600*/  IADD3 R26, P1, R9, R26, RZ ;  /* 0x0000001a091a7210 */ /* 0x000fc40007f3e0ff */
[----:B------:R-:W-:Y:S02]  /*a610*/  F2FP.BF16.F32.PACK_AB R20, R49, R40 ;  /* 0x000000283114723e */ /* 0x000fe400000010ff */
[----:B------:R-:W-:Y:S02]  /*a620*/  F2FP.BF16.F32.PACK_AB R21, R46, R47 ;  /* 0x0000002f2e15723e */ /* 0x000fe400000010ff */
[----:B------:R-:W-:Y:S02]  /*a630*/  F2FP.BF16.F32.PACK_AB R23, R42, R43 ;  /* 0x0000002b2a17723e */ /* 0x000fe400000010ff */
[----:B------:R-:W-:Y:S02]  /*a640*/  F2FP.BF16.F32.PACK_AB R37, R35, R38 ;  /* 0x000000262325723e */ /* 0x000fe400000010ff */
[----:B------:R-:W-:Y:S01]  /*a650*/  F2FP.BF16.F32.PACK_AB R38, R33, R32 ;  /* 0x000000202126723e */ /* 0x000fe200000010ff */
[----:B------:R2:W-:Y:S01]  /*a660*/  STSM.16.M88.4 [R55], R20 ;  /* 0x0000001437007844 */ /* 0x0005e20000000200 */
[----:B------:R-:W-:Y:S01]  /*a670*/  ISETP.NE.AND.EX P0, PT, R27, RZ, PT, P0 ;  /* 0x000000ff1b00720c */ /* 0x000fe20003f05300 */
[----:B------:R-:W-:Y:S01]  /*a680*/  IMAD.X R27, R10, 0x1, R27, P1 ;  /* 0x000000010a1b7824 */ /* 0x000fe200008e061b */
[----:B------:R-:W-:Y:S01]  /*a690*/  ISETP.NE.U32.AND P1, PT, RZ, UR4, PT ;  /* 0x00000004ff007c0c */ /* 0x000fe2000bf25070 */
[----:B------:R2:W-:Y:S01]  /*a6a0*/  STSM.16.M88.4 [R54], R36 ;  /* 0x0000002436007844 */ /* 0x0005e20000000200 */
[----:B0-----:R-:W0:Y:S01]  /*a6b0*/  LDC R28, c[0x0][0xa88] ;  /* 0x0002a200ff1c7b82 */ /* 0x001e220000000800 */
[----:B------:R-:W-:-:S07]  /*a6c0*/  MOV R43, RZ ;  /* 0x000000ff002b7202 */ /* 0x000fce0000000f00 */
[----:B------:R-:W-:Y:S01]  /*a6d0*/  BAR.SYNC.DEFER_BLOCKING 0x1, 0x180 ;  /* 0x0046000000007b1d */ /* 0x000fe20000010000 */
[----:B------:R-:W-:-:S13]  /*a6e0*/  ISETP.NE.AND.EX P1, PT, RZ, UR5, PT, P1 ;  /* 0x00000005ff007c0c */ /* 0x000fda000bf25310 */
[----:B------:R-:W-:-:S04]  /*a6f0*/  @P1 IADD3 R8, P2, R9, UR4, RZ ;  /* 0x0000000409081c10 */ /* 0x000fc8000ff5e0ff */
[----:B------:R-:W-:Y:S01]  /*a700*/  @P1 IADD3.X R9, R10, UR5, RZ, P2, !PT ;  /* 0x000000050a091c10 */ /* 0x000fe200097fe4ff */
[----:B------:R2:W5:Y:S01]  /*a710*/  @P0 LDG.E R43, desc[UR60][R26.64] ;  /* 0x0000003c1a2b0981 */ /* 0x000562000c1e1900 */
[----:B-1----:R-:W-:Y:S01]  /*a720*/  IMAD R5, R18, 0x20, R17 ;  /* 0x0000002012057824 */ /* 0x002fe200078e0211 */
[----:B------:R-:W-:Y:S02]  /*a730*/  SHF.R.S32.HI R44, RZ, 0x1f, R146 ;  /* 0x0000001fff2c7819 */ /* 0x000fe40000011492 */
[----:B0-----:R2:W5:Y:S01]  /*a740*/  @P1 LDG.E R28, desc[UR60][R8.64] ;  /* 0x0000003c081c1981 */ /* 0x001562000c1e1900 */
[----:B------:R-:W-:Y:S01]  /*a750*/  IMAD.WIDE R24, R5, 0x2, R24 ;  /* 0x0000000205187825 */ /* 0x000fe200078e0218 */
[----:B------:R-:W-:Y:S06]  /*a760*/  @P1 BRA `(.L_x_8400) ;  /* 0x0000000000101947 */ /* 0x000fec0003800000 */
[----:B------:R-:W-:Y:S05]  /*a770*/  @!P0 BRA `(.L_x_8400) ;  /* 0x00000000000c8947 */ /* 0x000fea0003800000 */
[----:B------:R-:W3:Y:S04]  /*a780*/  LDG.E R5, desc[UR60][R26.64] ;  /* 0x0000003c1a057981 */ /* 0x000ee8000c1e1900 */
[----:B-----5:R-:W3:Y:S02]  /*a790*/  LDG.E R28, desc[UR60][R26.64+0x4] ;  /* 0x0000043c1a1c7981 */ /* 0x020ee4000c1e1900 */
[----:B---3--:R-:W-:-:S07]  /*a7a0*/  IMAD.IADD R28, R28, 0x1, -R5 ;  /* 0x000000011c1c7824 */ /* 0x008fce00078e0a05 */
.L_x_8400:
[----:B------:R-:W-:Y:S01]  /*a7b0*/  ULDC.64 UR4, c[0x0][0xb70] ;  /* 0x0002dc0000047ab9 */ /* 0x000fe20000000a00 */
[--C-:B--2--5:R-:W-:Y:S01]  /*a7c0*/  SHF.R.S32.HI R37, RZ, 0x1f, R43.reuse ;  /* 0x0000001fff257819 */ /* 0x124fe2000001142b */
[----:B------:R-:W-:Y:S01]  /*a7d0*/  IMAD R5, R44, UR4, RZ ;  /* 0x000000042c057c24 */ /* 0x000fe2000f8e02ff */
[----:B------:R-:W-:Y:S01]  /*a7e0*/  IADD3 R7, P1, R24, 0x1800, RZ ;  /* 0x0000180018077810 */ /* 0x000fe20007f3e0ff */
[----:B------:R-:W-:Y:S01]  /*a7f0*/  IMAD.MOV.U32 R36, RZ, RZ, R43 ;  /* 0x000000ffff247224 */ /* 0x000fe200078e002b */
[----:B------:R-:W-:Y:S01]  /*a800*/  SEL R148, R148, RZ, !P0 ;  /* 0x000000ff94947207 */ /* 0x000fe20004000000 */
[C---:B------:R-:W-:Y:S01]  /*a810*/  IMAD R9, R146.reuse, UR5, R5 ;  /* 0x0000000592097c24 */ /* 0x040fe2000f8e0205 */
[----:B------:R-:W-:Y:S01]  /*a820*/  LOP3.LUT R6, R7, 0x180, RZ, 0xc0, !PT ;  /* 0x0000018007067812 */ /* 0x000fe200078ec0ff */
[----:B------:R-:W-:Y:S01]  /*a830*/  IMAD.WIDE.U32 R4, R146, UR4, R36 ;  /* 0x0000000492047c25 */ /* 0x000fe2000f8e0024 */
[----:B------:R-:W-:Y:S01]  /*a840*/  SEL R145, R145, RZ, !P0 ;  /* 0x000000ff91917207 */ /* 0x000fe20004000000 */
[----:B------:R-:W-:Y:S01]  /*a850*/  ULDC.64 UR4, c[0x0][0xb78] ;  /* 0x0002de0000047ab9 */ /* 0x000fe20000000a00 */
[----:B------:R-:W-:Y:S01]  /*a860*/  SHF.R.U64 R6, R6, 0x3, RZ ;  /* 0x0000000306067819 */ /* 0x000fe200000012ff */
[----:B------:R-:W-:Y:S01]  /*a870*/  IMAD.IADD R5, R5, 0x1, R9 ;  /* 0x0000000105057824 */ /* 0x000fe200078e0209 */
[----:B------:R-:W-:Y:S01]  /*a880*/  LOP3.LUT P0, RZ, R150, 0x3, RZ, 0xc0, !PT ;  /* 0x0000000396ff7812 */ /* 0x000fe2000780c0ff */
[----:B------:R-:W-:Y:S01]  /*a890*/  IMAD R9, R147, 0xc0, R153 ;  /* 0x000000c093097824 */ /* 0x000fe200078e0299 */
[----:B------:R-:W-:Y:S01]  /*a8a0*/  LOP3.LUT R6, R6, R7, RZ, 0x3c, !PT ;  /* 0x0000000706067212 */ /* 0x000fe200078e3cff */
[----:B------:R-:W-:Y:S01]  /*a8b0*/  IMAD R7, R148, UR4, RZ ;  /* 0x0000000494077c24 */ /* 0x000fe2000f8e02ff */
[C---:B------:R-:W-:Y:S01]  /*a8c0*/  IADD3 R21, P4, R24.reuse, 0x3000, RZ ;  /* 0x0000300018157810 */ /* 0x040fe20007f9e0ff */
[C---:B------:R-:W-:Y:S01]  /*a8d0*/  IMAD.WIDE.U32 R4, R145.reuse, UR4, R4 ;  /* 0x0000000491047c25 */ /* 0x040fe2000f8e0004 */
[C---:B------:R-:W-:Y:S01]  /*a8e0*/  IADD3 R13, P3, R24.reuse, 0x4800, RZ ;  /* 0x00004800180d7810 */ /* 0x040fe20007f7e0ff */
[----:B------:R-:W-:Y:S01]  /*a8f0*/  ULDC.64 UR6, c[0x0][0xae0] ;  /* 0x0002b80000067ab9 */ /* 0x000fe20000000a00 */
[----:B------:R-:W-:Y:S01]  /*a900*/  IADD3 R33, P2, R24, 0x6000, RZ ;  /* 0x0000600018217810 */ /* 0x000fe20007f5e0ff */
[----:B------:R-:W-:Y:S01]  /*a910*/  IMAD R8, R145, UR5, R7 ;  /* 0x0000000591087c24 */ /* 0x000fe2000f8e0207 */
[----:B------:R-:W-:Y:S01]  /*a920*/  SHF.R.S32.HI R7, RZ, 0x1f, R9 ;  /* 0x0000001fff077819 */ /* 0x000fe20000011409 */
[----:B------:R-:W-:Y:S01]  /*a930*/  ULDC.64 UR4, c[0x0][0xb40] ;  /* 0x0002d00000047ab9 */ /* 0x000fe20000000a00 */
[----:B------:R-:W-:-:S02]  /*a940*/  IADD3 R4, P5, R9, R4, RZ ;  /* 0x0000000409047210 */ /* 0x000fc40007fbe0ff */
[----:B------:R-:W-:Y:S02]  /*a950*/  LOP3.LUT R20, R21, 0x180, RZ, 0xc0, !PT ;  /* 0x0000018015147812 */ /* 0x000fe400078ec0ff */
[----:B------:R-:W-:Y:S01]  /*a960*/  IADD3.X R7, R7, R5, R8, P5, !PT ;  /* 0x0000000507077210 */ /* 0x000fe20002ffe408 */
[C---:B------:R-:W-:Y:S01]  /*a970*/  VIADD R5, R9.reuse, 0x8 ;  /* 0x0000000809057836 */ /* 0x040fe20000000000 */
[C---:B------:R-:W-:Y:S02]  /*a980*/  LEA R40, P6, R4.reuse, UR4, 0x2 ;  /* 0x0000000404287c11 */ /* 0x040fe4000f8c10ff */
[----:B------:R-:W-:Y:S02]  /*a990*/  ISETP.GE.OR P5, PT, R9, R28, P0 ;  /* 0x0000001c0900720c */ /* 0x000fe400007a6670 */
[----:B------:R-:W-:Y:S01]  /*a9a0*/  LEA.HI.X R41, R4, UR5, R7, 0x2, P6 ;  /* 0x0000000504297c11 */ /* 0x000fe2000b0f1407 */
[----:B------:R-:W-:Y:S01]  /*a9b0*/  IMAD.X R7, RZ, RZ, R25, P1 ;  /* 0x000000ffff077224 */ /* 0x000fe200008e0619 */
[----:B------:R-:W-:Y:S01]  /*a9c0*/  IADD3 R11, P6, R24, 0x7800, RZ ;  /* 0x00007800180b7810 */ /* 0x000fe20007fde0ff */
[----:B------:R-:W-:Y:S01]  /*a9d0*/  ULDC.64 UR4, c[0x0][0xaa0] ;  /* 0x0002a80000047ab9 */ /* 0x000fe20000000a00 */
[----:B------:R-:W-:-:S02]  /*a9e0*/  LOP3.LUT R12, R13, 0x180, RZ, 0xc0, !PT ;  /* 0x000001800d0c7812 */ /* 0x000fc400078ec0ff */
[----:B------:R-:W-:Y:S01]  /*a9f0*/  LOP3.LUT R32, R33, 0x180, RZ, 0xc0, !PT ;  /* 0x0000018021207812 */ /* 0x000fe200078ec0ff */
[----:B------:R-:W-:Y:S01]  /*aa00*/  IMAD.X R27, RZ, RZ, R25, P6 ;  /* 0x000000ffff1b7224 */ /* 0x000fe200030e0619 */
[----:B------:R-:W-:Y:S02]  /*aa10*/  LOP3.LUT R9, R24, 0x180, RZ, 0xc0, !PT ;  /* 0x0000018018097812 */ /* 0x000fe400078ec0ff */
[----:B------:R-:W-:Y:S01]  /*aa20*/  ISETP.GE.OR P0, PT, R5, R28, P0 ;  /* 0x0000001c0500720c */ /* 0x000fe20000706670 */
[----:B------:R0:W-:Y:S01]  /*aa30*/  @!P5 STG.E desc[UR60][R40.64], R3 ;  /* 0x000000032800d986 */ /* 0x0001e2000c10193c */
[----:B------:R-:W-:Y:S02]  /*aa40*/  LOP3.LUT R4, R11, 0x180, RZ, 0xc0, !PT ;  /* 0x000001800b047812 */ /* 0x000fe400078ec0ff */
[----:B------:R-:W-:Y:S02]  /*aa50*/  SHF.R.U64 R20, R20, 0x3, RZ ;  /* 0x0000000314147819 */ /* 0x000fe400000012ff */
[----:B------:R-:W-:-:S02]  /*aa60*/  SHF.R.U64 R12, R12, 0x3, RZ ;  /* 0x000000030c0c7819 */ /* 0x000fc400000012ff */
[----:B------:R-:W-:Y:S02]  /*aa70*/  SHF.R.U64 R32, R32, 0x3, RZ ;  /* 0x0000000320207819 */ /* 0x000fe400000012ff */
[----:B------:R-:W-:Y:S02]  /*aa80*/  SHF.R.U64 R9, R9, 0x3, RZ ;  /* 0x0000000309097819 */ /* 0x000fe400000012ff */
[----:B------:R-:W-:Y:S01]  /*aa90*/  SHF.R.U64 R4, R4, 0x3, RZ ;  /* 0x0000000304047819 */ /* 0x000fe200000012ff */
[----:B------:R1:W-:Y:S01]  /*aaa0*/  @!P0 STG.E desc[UR60][R40.64+0x20], R0 ;  /* 0x0000200028008986 */ /* 0x0003e2000c10193c */
[----:B------:R-:W-:Y:S02]  /*aab0*/  LOP3.LUT R20, R20, R21, RZ, 0x3c, !PT ;  /* 0x0000001514147212 */ /* 0x000fe400078e3cff */
[----:B------:R-:W-:Y:S01]  /*aac0*/  LOP3.LUT R12, R12, R13, RZ, 0x3c, !PT ;  /* 0x0000000d0c0c7212 */ /* 0x000fe200078e3cff */
[--C-:B------:R-:W-:Y:S01]  /*aad0*/  IMAD.X R13, RZ, RZ, R25.reuse, P3 ;  /* 0x000000ffff0d7224 */ /* 0x100fe200018e0619 */
[----:B------:R-:W-:Y:S01]  /*aae0*/  LOP3.LUT R32, R32, R33, RZ, 0x3c, !PT ;  /* 0x0000002120207212 */ /* 0x000fe200078e3cff */
[--C-:B------:R-:W-:Y:S01]  /*aaf0*/  IMAD.X R33, RZ, RZ, R25.reuse, P2 ;  /* 0x000000ffff217224 */ /* 0x100fe200010e0619 */
[----:B------:R-:W-:Y:S01]  /*ab00*/  LOP3.LUT R8, R9, R24, RZ, 0x3c, !PT ;  /* 0x0000001809087212 */ /* 0x000fe200078e3cff */
[----:B------:R-:W-:Y:S01]  /*ab10*/  IMAD.MOV.U32 R9, RZ, RZ, R25 ;  /* 0x000000ffff097224 */ /* 0x000fe200078e0019 */
[----:B------:R-:W-:Y:S01]  /*ab20*/  IADD3.X R21, RZ, R25, RZ, P4, !PT ;  /* 0x00000019ff157210 */ /* 0x000fe200027fe4ff */
[----:B------:R-:W5:Y:S01]  /*ab30*/  LD.E.128 R12, desc[UR60][R12.64] ;  /* 0x0000003c0c0c7980 */ /* 0x000f62000c101d00 */
[----:B------:R-:W-:-:S03]  /*ab40*/  LOP3.LUT R26, R4, R11, RZ, 0x3c, !PT ;  /* 0x0000000b041a7212 */ /* 0x000fc600078e3cff */
[----:B------:R-:W5:Y:S01]  /*ab50*/  LD.E.128 R8, desc[UR60][R8.64] ;  /* 0x0000003c08087980 */ /* 0x000f62000c101d00 */
[----:B------:R-:W-:-:S03]  /*ab60*/  SHF.R.S32.HI R39, RZ, 0x1f, R17 ;  /* 0x0000001fff277819 */ /* 0x000fc60000011411 */
[----:B------:R-:W5:Y:S01]  /*ab70*/  LD.E.128 R4, desc[UR60][R6.64] ;  /* 0x0000003c06047980 */ /* 0x000f62000c101d00 */
[----:B------:R-:W-:-:S03]  /*ab80*/  IMAD.MOV.U32 R38, RZ, RZ, R17 ;  /* 0x000000ffff267224 */ /* 0x000fc600078e0011 */
[----:B------:R-:W5:Y:S04]  /*ab90*/  LD.E.128 R20, desc[UR60][R20.64] ;  /* 0x0000003c14147980 */ /* 0x000f68000c101d00 */
[----:B------:R-:W5:Y:S04]  /*aba0*/  LD.E.128 R32, desc[UR60][R32.64] ;  /* 0x0000003c20207980 */ /* 0x000f68000c101d00 */
        /* <DEDUP_REMOVED lines=9> */
[----:B------:R-:W-:Y:S02]  /*ac40*/  IMAD R43, R43, UR5, R42 ;  /* 0x000000052b2b7c24 */ /* 0x000fe4000f8e022a */
[----:B------:R-:W-:Y:S01]  /*ac50*/  IMAD R19, R147, -0xc0, R28 ;  /* 0xffffff4093137824 */ /* 0x000fe200078e021c */
[----:B------:R-:W-:Y:S01]  /*ac60*/  UIADD3 UR4, UR36, 0x31c20, URZ ;  /* 0x00031c2024047890 */ /* 0x000fe2000fffe03f */
[----:B------:R-:W-:Y:S02]  /*ac70*/  IMAD.IADD R37, R37, 0x1, R43 ;  /* 0x0000000125257824 */ /* 0x000fe400078e022b */
[----:B0-----:R-:W-:Y:S01]  /*ac80*/  IMAD R3, R44, UR6, RZ ;  /* 0x000000062c037c24 */ /* 0x001fe2000f8e02ff */
[----:B------:R-:W-:Y:S01]  /*ac90*/  ISETP.GE.AND P0, PT, R18, R19, PT ;  /* 0x000000131200720c */ /* 0x000fe20003f06270 */
[----:B------:R-:W-:Y:S01]  /*aca0*/  IMAD.WIDE.U32 R36, R146, UR6, R36 ;  /* 0x0000000692247c25 */ /* 0x000fe2000f8e0024 */
[----:B-1----:R-:W-:Y:S01]  /*acb0*/  IADD3 R0, R18, 0x60, RZ ;  /* 0x0000006012007810 */ /* 0x002fe20007ffe0ff */
[----:B------:R-:W-:-:S02]  /*acc0*/  UPRMT UR4, URZ, 0x654, UR4 ;  /* 0x000006543f047896 */ /* 0x000fc40008000004 */
[----:B------:R-:W-:Y:S01]  /*acd0*/  IMAD R3, R146, UR7, R3 ;  /* 0x0000000792037c24 */ /* 0x000fe2000f8e0203 */
[----:B------:R-:W-:Y:S01]  /*ace0*/  ULDC.64 UR6, c[0x0][0xae8] ;  /* 0x0002ba0000067ab9 */ /* 0x000fe20000000a00 */
[----:B------:R-:W-:Y:S01]  /*acf0*/  ISETP.GE.AND P3, PT, R0, R19, PT ;  /* 0x000000130000720c */ /* 0x000fe20003f66270 */
[----:B------:R-:W-:Y:S02]  /*ad00*/  IMAD R0, R148, UR6, RZ ;  /* 0x0000000694007c24 */ /* 0x000fe4000f8e02ff */
[----:B------:R-:W-:Y:S01]  /*ad10*/  IMAD.IADD R37, R37, 0x1, R3 ;  /* 0x0000000125257824 */ /* 0x000fe200078e0203 */
[----:B------:R-:W-:Y:S01]  /*ad20*/  SHF.R.S32.HI R19, RZ, 0x1f, R18 ;  /* 0x0000001fff137819 */ /* 0x000fe20000011412 */
[C---:B------:R-:W-:Y:S01]  /*ad30*/  IMAD R3, R145.reuse, UR7, R0 ;  /* 0x0000000791037c24 */ /* 0x040fe2000f8e0200 */
[----:B--2---:R-:W-:Y:S01]  /*ad40*/  SYNCS.ARRIVE.TRANS64.RED.A1T0 RZ, [UR4], RZ ;  /* 0x000000ffffff79a7 */ /* 0x004fe20008100404 */
[----:B------:R-:W-:Y:S01]  /*ad50*/  IMAD.WIDE.U32 R40, R145, UR6, R36 ;  /* 0x0000000691287c25 */ /* 0x000fe2000f8e0024 */
[----:B------:R-:W-:Y:S03]  /*ad60*/  BSSY B1, `(.L_x_8401) ;  /* 0x0000017000017945 */ /* 0x000fe60003800000 */
        /* <DEDUP_REMOVED lines=15> */
[----:B------:R-:W-:Y:S02]  /*ae60*/  ULDC.64 UR6, c[0x0][0xa80] ;  /* 0x0002a00000067ab9 */ /* 0x000fe40000000a00 */
[----:B------:R-:W-:Y:S02]  /*ae70*/  LEA R42, P4, R36, UR6, 0x1 ;  /* 0x00000006242a7c11 */ /* 0x000fe4000f8808ff */
[----:B------:R-:W-:-:S04]  /*ae80*/  IADD3 R3, R37, R3, RZ ;  /* 0x0000000325037210 */ /* 0x000fc80007ffe0ff */
[----:B------:R-:W-:-:S05]  /*ae90*/  LEA.HI.X R43, R36, UR7, R3, 0x1, P4 ;  /* 0x00000007242b7c11 */ /* 0x000fca000a0f0c03 */
[----:B-----5:R0:W-:Y:S04]  /*aea0*/  @!P0 STG.E.128 desc[UR60][R42.64], R8 ;  /* 0x000000082a008986 */ /* 0x0201e8000c101d3c */
[----:B------:R0:W-:Y:S04]  /*aeb0*/  @!P1 STG.E.128 desc[UR60][R42.64+0x40], R20 ;  /* 0x000040142a009986 */ /* 0x0001e8000c101d3c */
[----:B------:R0:W-:Y:S02]  /*aec0*/  @!P2 STG.E.128 desc[UR60][R42.64+0x80], R32 ;  /* 0x000080202a00a986 */ /* 0x0001e4000c101d3c */
.L_x_8402:
[----:B------:R-:W-:Y:S05]  /*aed0*/  BSYNC B1 ;  /* 0x0000000000017941 */ /* 0x000fea0003800000 */
.L_x_8401:
[----:B------:R-:W-:Y:S05]  /*aee0*/  @P3 BRA `(.L_x_8403) ;  /* 0x00000008003c3947 */ /* 0x000fea0003800000 */
[----:B------:R-:W-:Y:S01]  /*aef0*/  IADD3 R3, P0, R38, 0x60, RZ ;  /* 0x0000006026037810 */ /* 0x000fe20007f1e0ff */
[----:B------:R-:W-:Y:S01]  /*af00*/  ULDC.64 UR4, c[0x0][0xad8] ;  /* 0x0002b60000047ab9 */ /* 0x000fe20000000a00 */
[----:B0----5:R-:W-:Y:S01]  /*af10*/  IMAD.MOV.U32 R8, RZ, RZ, R40 ;  /* 0x000000ffff087224 */ /* 0x021fe200078e0028 */
        /* <DEDUP_REMOVED lines=20> */
.L_x_8399:
[----:B------:R-:W1:Y:S01]  /*b060*/  LDC.64 R6, c[0x0][0xbd8] ;  /* 0x0002f600ff067b82 */ /* 0x000e620000000a00 */
[C---:B------:R-:W-:Y:S01]  /*b070*/  SHF.L.U32 R5, R145.reuse, 0x2, RZ ;  /* 0x0000000291057819 */ /* 0x040fe200000006ff */
[----:B------:R-:W-:Y:S01]  /*b080*/  ULDC.64 UR4, c[0x0][0xbe0] ;  /* 0x0002f80000047ab9 */ /* 0x000fe20000000a00 */
[----:B------:R-:W-:Y:S01]  /*b090*/  SHF.L.U64.HI R8, R145, 0x2, R148 ;  /* 0x0000000291087819 */ /* 0x000fe20000010294 */
[----:B------:R-:W-:-:S04]  /*b0a0*/  IMAD.MOV.U32 R3, RZ, RZ, RZ ;  /* 0x000000ffff037224 */ /* 0x000fc800078e00ff */
[----:B------:R-:W2:Y:S01]  /*b0b0*/  LDC R0, c[0x0][0xa88] ;  /* 0x0002a200ff007b82 */ /* 0x000ea20000000800 */
[----:B-1----:R-:W-:Y:S02]  /*b0c0*/  ISETP.NE.U32.AND P0, PT, R6, RZ, PT ;  /* 0x000000ff0600720c */ /* 0x002fe40003f05070 */
        /* <DEDUP_REMOVED lines=8> */
[----:B--2---:R1:W5:Y:S01]  /*b150*/  @P1 LDG.E R0, desc[UR60][R4.64] ;  /* 0x0000003c04001981 */ /* 0x004362000c1e1900 */
[----:B------:R-:W-:Y:S01]  /*b160*/  ISETP.GT.AND P2, PT, R155, 0xbf, PT ;  /* 0x000000bf9b00780c */ /* 0x000fe20003f44270 */
[----:B------:R-:W-:-:S12]  /*b170*/  @P1 BRA `(.L_x_8404) ;  /* 0x0000000000101947 */ /* 0x000fd80003800000 */
[----:B------:R-:W-:Y:S05]  /*b180*/  @!P0 BRA `(.L_x_8404) ;  /* 0x00000000000c8947 */ /* 0x000fea0003800000 */
[----:B-1----:R-:W2:Y:S04]  /*b190*/  LDG.E R5, desc[UR60][R6.64] ;  /* 0x0000003c06057981 */ /* 0x002ea8000c1e1900 */
[----:B-----5:R-:W2:Y:S02]  /*b1a0*/  LDG.E R0, desc[UR60][R6.64+0x4] ;  /* 0x0000043c06007981 */ /* 0x020ea4000c1e1900 */
[----:B--2---:R-:W-:-:S07]  /*b1b0*/  IMAD.IADD R0, R0, 0x1, -R5 ;  /* 0x0000000100007824 */ /* 0x004fce00078e0a05 */
.L_x_8404:
[----:B------:R-:W-:Y:S01]  /*b1c0*/  BSSY B1, `(.L_x_8405) ;  /* 0x000001d000017945 */ /* 0x000fe20003800000 */
[----:B------:R-:W-:Y:S02]  /*b1d0*/  SHF.R.S32.HI R9, RZ, 0x1f, R146 ;  /* 0x0000001fff097819 */ /* 0x000fe40000011492 */
[----:B------:R-:W-:Y:S02]  /*b1e0*/  SHF.R.S32.HI R10, RZ, 0x1f, R17 ;  /* 0x0000001fff0a7819 */ /* 0x000fe40000011411 */
[----:B------:R-:W-:Y:S02]  /*b1f0*/  SEL R145, R145, RZ, !P0 ;  /* 0x000000ff91917207 */ /* 0x000fe40004000000 */
[----:B------:R-:W-:Y:S02]  /*b200*/  SEL R148, R148, RZ, !P0 ;  /* 0x000000ff94947207 */ /* 0x000fe40004000000 */
[----:B-----5:R-:W-:Y:S01]  /*b210*/  SHF.R.S32.HI R8, RZ, 0x1f, R3 ;  /* 0x0000001fff087819 */ /* 0x020fe20000011403 */
[----:B------:R-:W-:Y:S06]  /*b220*/  @P2 BRA `(.L_x_8406) ;  /* 0x0000000000582947 */ /* 0x000fec0003800000 */
[----:B-1----:R-:W1:Y:S02]  /*b230*/  S2R R4, SR_TID.X ;  /* 0x0000000000047919 */ /* 0x002e640000002100 */
[----:B-1----:R-:W-:-:S04]  /*b240*/  IMAD R4, R147, 0xc0, R4 ;  /* 0x000000c093047824 */ /* 0x002fc800078e0204 */
        /* <DEDUP_REMOVED lines=20> */
.L_x_8406:
[----:B------:R-:W-:Y:S05]  /*b390*/  BSYNC B1 ;  /* 0x0000000000017941 */ /* 0x000fea0003800000 */
.L_x_8405:
[----:B------:R-:W-:Y:S01]  /*b3a0*/  ULDC.64 UR4, c[0x0][0xaa0] ;  /* 0x0002a80000047ab9 */ /* 0x000fe20000000a00 */
[----:B-1----:R-:W-:Y:S01]  /*b3b0*/  IMAD.MOV.U32 R4, RZ, RZ, R17 ;  /* 0x000000ffff047224 */ /* 0x002fe200078e0011 */
[----:B------:R-:W-:Y:S01]  /*b3c0*/  BSSY B1, `(.L_x_8407) ;  /* 0x000002b000017945 */ /* 0x000fe20003800000 */
[----:B--2---:R-:W-:Y:S02]  /*b3d0*/  IMAD.MOV.U32 R5, RZ, RZ, R10 ;  /* 0x000000ffff057224 */ /* 0x004fe400078e000a */
[----:B------:R-:W-:Y:S02]  /*b3e0*/  IMAD R6, R8, UR4, RZ ;  /* 0x0000000408067c24 */ /* 0x000fe4000f8e02ff */
[----:B------:R-:W-:-:S04]  /*b3f0*/  IMAD.WIDE.U32 R4, R3, UR4, R4 ;  /* 0x0000000403047c25 */ /* 0x000fc8000f8e0004 */
[----:B------:R-:W-:Y:S01]  /*b400*/  IMAD R3, R3, UR5, R6 ;  /* 0x0000000503037c24 */ /* 0x000fe2000f8e0206 */
[----:B------:R-:W-:Y:S01]  /*b410*/  ULDC.64 UR4, c[0x0][0xae0] ;  /* 0x0002b80000047ab9 */ /* 0x000fe20000000a00 */
[----:B------:R-:W-:Y:S02]  /*b420*/  IMAD.MOV.U32 R8, RZ, RZ, R18 ;  /* 0x000000ffff087224 */ /* 0x000fe400078e0012 */
[----:B------:R-:W-:Y:S02]  /*b430*/  IMAD.IADD R5, R5, 0x1, R3 ;  /* 0x0000000105057824 */ /* 0x000fe400078e0203 */
[----:B------:R-:W-:Y:S02]  /*b440*/  IMAD R3, R147, -0xc0, R0 ;  /* 0xffffff4093037824 */ /* 0x000fe400078e0200 */
[----:B------:R-:W-:Y:S01]  /*b450*/  IMAD R7, R9, UR4, RZ ;  /* 0x0000000409077c24 */ /* 0x000fe2000f8e02ff */
[----:B------:R-:W-:Y:S01]  /*b460*/  SHF.R.S32.HI R9, RZ, 0x1f, R18 ;  /* 0x0000001fff097819 */ /* 0x000fe20000011412 */
[C---:B------:R-:W-:Y:S01]  /*b470*/  VIADD R0, R18.reuse, 0x60 ;  /* 0x0000006012007836 */ /* 0x040fe20000000000 */
[----:B------:R-:W-:Y:S01]  /*b480*/  ISETP.GE.AND P0, PT, R18, R3, PT ;  /* 0x000000031200720c */ /* 0x000fe20003f06270 */
[----:B------:R-:W-:-:S02]  /*b490*/  IMAD R7, R146, UR5, R7 ;  /* 0x0000000592077c24 */ /* 0x000fc4000f8e0207 */
[----:B------:R-:W-:Y:S01]  /*b4a0*/  IMAD.WIDE.U32 R4, R146, UR4, R4 ;  /* 0x0000000492047c25 */ /* 0x000fe2000f8e0004 */
[----:B------:R-:W-:Y:S01]  /*b4b0*/  ULDC.64 UR4, c[0x0][0xae8] ;  /* 0x0002ba0000047ab9 */ /* 0x000fe20000000a00 */
[----:B------:R-:W-:Y:S02]  /*b4c0*/  ISETP.GE.AND P1, PT, R0, R3, PT ;  /* 0x000000030000720c */ /* 0x000fe40003f26270 */
[----:B------:R-:W-:Y:S02]  /*b4d0*/  IMAD.IADD R5, R5, 0x1, R7 ;  /* 0x0000000105057824 */ /* 0x000fe400078e0207 */
[----:B------:R-:W-:Y:S02]  /*b4e0*/  IMAD R0, R148, UR4, RZ ;  /* 0x0000000494007c24 */ /* 0x000fe4000f8e02ff */
[----:B------:R-:W-:-:S04]  /*b4f0*/  IMAD.WIDE.U32 R6, R145, UR4, R4 ;  /* 0x0000000491067c25 */ /* 0x000fc8000f8e0004 */
[----:B------:R-:W-:Y:S02]  /*b500*/  IMAD R3, R145, UR5, R0 ;  /* 0x0000000591037c24 */ /* 0x000fe4000f8e0200 */
[----:B------:R-:W-:-:S03]  /*b510*/  IMAD.WIDE R8, R147, 0xc0, R8 ;  /* 0x000000c093087825 */ /* 0x000fc600078e0208 */
[----:B------:R-:W-:Y:S01]  /*b520*/  IADD3 R11, R7, R3, RZ ;  /* 0x00000003070b7210 */ /* 0x000fe20007ffe0ff */
        /* <DEDUP_REMOVED lines=20> */
.L_x_8408:
[----:B------:R-:W-:Y:S05]  /*b670*/  BSYNC B1 ;  /* 0x0000000000017941 */ /* 0x000fea0003800000 */
.L_x_8407:
[----:B------:R-:W-:Y:S05]  /*b680*/  @P1 BRA `(.L_x_8403) ;  /* 0x0000000000541947 */ /* 0x000fea0003800000 */
[----:B------:R-:W-:Y:S01]  /*b690*/  IADD3 R3, P0, R8, 0x60, RZ ;  /* 0x0000006008037810 */ /* 0x000fe20007f1e0ff */
[C---:B------:R-:W-:Y:S01]  /*b6a0*/  VIADD R0, R17.reuse, 0x20 ;  /* 0x0000002011007836 */ /* 0x040fe20000000000 */
[----:B------:R-:W-:Y:S01]  /*b6b0*/  ULDC UR4, c[0x0][0xa8c] ;  /* 0x0002a30000047ab9 */ /* 0x000fe20000000800 */
[----:B------:R-:W-:Y:S01]  /*b6c0*/  MOV R4, R6 ;  /* 0x0000000600047202 */ /* 0x000fe20000000f00 */
[----:B------:R-:W-:Y:S01]  /*b6d0*/  ULDC.64 UR6, c[0x0][0xad8] ;  /* 0x0002b60000067ab9 */ /* 0x000fe20000000a00 */
[----:B------:R-:W-:Y:S01]  /*b6e0*/  IMAD.X R8, RZ, RZ, R9, P0 ;  /* 0x000000ffff087224 */ /* 0x000fe200000e0609 */
[----:B------:R-:W-:Y:S01]  /*b6f0*/  ISETP.GE.AND P2, PT, R0, UR4, PT ;  /* 0x0000000400007c0c */ /* 0x000fe2000bf46270 */
[----:B------:R-:W-:Y:S01]  /*b700*/  IMAD.MOV.U32 R5, RZ, RZ, R11 ;  /* 0x000000ffff057224 */ /* 0x000fe200078e000b */
[C---:B------:R-:W-:Y:S01]  /*b710*/  ISETP.GE.AND P1, PT, R17.reuse, UR4, PT ;  /* 0x0000000411007c0c */ /* 0x040fe2000bf26270 */
[----:B------:R-:W-:Y:S02]  /*b720*/  IMAD R8, R8, UR6, RZ ;  /* 0x0000000608087c24 */ /* 0x000fe4000f8e02ff */
        /* <DEDUP_REMOVED lines=11> */
.L_x_8403:
[----:B------:R-:W-:Y:S05]  /*b7e0*/  BSYNC B0 ;  /* 0x0000000000007941 */ /* 0x000fea0003800000 */
.L_x_8398:
[----:B------:R-:W-:Y:S02]  /*b7f0*/  ULDC UR4, c[0x0][0xc14] ;  /* 0x0003050000047ab9 */ /* 0x000fe40000000800 */
[----:B0-----:R-:W-:-:S13]  /*b800*/  ISETP.GE.AND P0, PT, R31, UR4, PT ;  /* 0x000000041f007c0c */ /* 0x001fda000bf06270 */
[----:B------:R-:W-:Y:S05]  /*b810*/  @!P0 BRA `(.L_x_8409) ;  /* 0xffffff5400a08947 */ /* 0x000fea000383ffff */
[----:B------:R-:W-:Y:S05]  /*b820*/  EXIT ;  /* 0x000000000000794d */ /* 0x000fea0003800000 */
.L_x_8374:
        /* <DEDUP_REMOVED lines=61> */
.L_x_8414:
[----:B------:R-:W-:Y:S02]  /*bc00*/  VIADD R4, R4, 0x1f ;  /* 0x0000001f04047836 */ /* 0x000fe40000000000 */
[----:B------:R-:W-:-:S03]  /*bc10*/  IMAD.U32 R19, RZ, RZ, UR7 ;  /* 0x00000007ff137e24 */ /* 0x000fc6000f8e00ff */
[----:B------:R-:W-:-:S13]  /*bc20*/  ISETP.GE.AND P0, PT, R4, UR5, PT ;  /* 0x0000000504007c0c */ /* 0x000fda000bf06270 */
[----:B------:R-:W-:Y:S05]  /*bc30*/  @P0 BRA `(.L_x_8411) ;  /* 0x0000000400380947 */ /* 0x000fea0003800000 */
[C---:B------:R-:W-:Y:S01]  /*bc40*/  IMAD.IADD R7, R27.reuse, 0x1, R4 ;  /* 0x000000011b077824 */ /* 0x040fe200078e0204 */
[----:B------:R-:W-:Y:S01]  /*bc50*/  ISETP.NE.AND P1, PT, R27, 0x1f, PT ;  /* 0x0000001f1b00780c */ /* 0x000fe20003f25270 */
[----:B------:R-:W-:Y:S01]  /*bc60*/  BSSY B0, `(.L_x_8412) ;  /* 0x0000007000007945 */ /* 0x000fe20003800000 */
[----:B------:R-:W-:Y:S02]  /*bc70*/  IMAD.MOV.U32 R0, RZ, RZ, RZ ;  /* 0x000000ffff007224 */ /* 0x000fe400078e00ff */
[----:B------:R-:W-:-:S13]  /*bc80*/  ISETP.GE.OR P0, PT, R7, UR5, !P1 ;  /* 0x0000000507007c0c */ /* 0x000fda000cf06670 */
[----:B------:R-:W-:Y:S05]  /*bc90*/  @P0 BRA `(.L_x_8413) ;  /* 0x00000000000c0947 */ /* 0x000fea0003800000 */
[----:B------:R-:W0:Y:S02]  /*bca0*/  LDC.64 R2, c[0x0][0xc58] ;  /* 0x00031600ff027b82 */ /* 0x000e240000000a00 */
[----:B0-----:R-:W-:-:S05]  /*bcb0*/  IMAD.WIDE R2, R7, 0x4, R2 ;  /* 0x0000000407027825 */ /* 0x001fca00078e0202 */
[----:B------:R0:W5:Y:S02]  /*bcc0*/  LDG.E R0, desc[UR60][R2.64] ;  /* 0x0000003c02007981 */ /* 0x000164000c1e1900 */
.L_x_8413:
[----:B------:R-:W-:Y:S05]  /*bcd0*/  BSYNC B0 ;  /* 0x0000000000007941 */ /* 0x000fea0003800000 */
.L_x_8412:
        /* <DEDUP_REMOVED lines=25> */
.L_x_8410:
        /* <DEDUP_REMOVED lines=11> */
[----:B------:R0:W1:Y:S01]  /*bf20*/  F2I.FTZ.U32.TRUNC.NTZ R3, R2 ;  /* 0x0000000200037305 */ /* 0x000062000021f000 */
[----:B------:R-:W-:Y:S05]  /*bf30*/  @!P0 BRA `(.L_x_8415) ;  /* 0x0000000000088947 */ /* 0x000fea0003800000 */
[----:B------:R-:W-:-:S05]  /*bf40*/  IADD3 R7, R19, -0x1, RZ ;  /* 0xffffffff13077810 */ /* 0x000fca0007ffe0ff */
[----:B------:R2:W3:Y:S02]  /*bf50*/  SHFL.IDX PT, R16, R8, R7, 0x1f ;  /* 0x00001f0708107589 */ /* 0x0004e400000e0000 */
.L_x_8415:
[----:B---3--:R-:W-:Y:S01]  /*bf60*/  IMAD R16, R16, UR4, R11 ;  /* 0x0000000410107c24 */ /* 0x008fe2000f8e020b */
[----:B------:R-:W-:Y:S01]  /*bf70*/  IABS R10, R0 ;  /* 0x00000000000a7213 */ /* 0x000fe20000000000 */
[----:B01----:R-:W-:Y:S02]  /*bf80*/  IMAD.MOV R2, RZ, RZ, -R3 ;  /* 0x000000ffff027224 */ /* 0x003fe400078e0a03 */
[----:B------:R-:W-:Y:S01]  /*bf90*/  IMAD.IADD R19, R19, 0x1, R4 ;  /* 0x0000000113137824 */ /* 0x000fe200078e0204 */
[----:B------:R-:W-:Y:S01]  /*bfa0*/  IADD3 R9, -R16, UR6, RZ ;  /* 0x0000000610097c10 */ /* 0x000fe2000fffe1ff */
[----:B--2---:R-:W-:Y:S02]  /*bfb0*/  IMAD R7, R2, R5, RZ ;  /* 0x0000000502077224 */ /* 0x004fe400078e02ff */
[----:B------:R-:W-:Y:S01]  /*bfc0*/  IMAD.MOV.U32 R2, RZ, RZ, RZ ;  /* 0x000000ffff027224 */ /* 0x000fe200078e00ff */
[----:B------:R-:W-:Y:S01]  /*bfd0*/  IABS R8, R9 ;  /* 0x0000000900087213 */ /* 0x000fe20000000000 */
[----:B------:R-:W-:-:S02]  /*bfe0*/  IMAD.MOV R10, RZ, RZ, -R10 ;  /* 0x000000ffff0a7224 */ /* 0x000fc400078e0a0a */
[----:B------:R-:W-:-:S04]  /*bff0*/  IMAD.HI.U32 R2, R3, R7, R2 ;  /* 0x0000000703027227 */ /* 0x000fc800078e0002 */
[----:B------:R-:W-:Y:S02]  /*c000*/  IMAD.MOV.U32 R3, RZ, RZ, R8 ;  /* 0x000000ffff037224 */ /* 0x000fe400078e0008 */
[----:B------:R-:W-:Y:S02]  /*c010*/  IMAD.MOV.U32 R8, RZ, RZ, R10 ;  /* 0x000000ffff087224 */ /* 0x000fe400078e000a */
        /* <DEDUP_REMOVED lines=16> */
.L_x_8411:
[----:B------:R-:W-:Y:S01]  /*c120*/  IMAD.MOV.U32 R17, RZ, RZ, RZ ;  /* 0x000000ffff117224 */ /* 0x000fe200078e00ff */
[----:B------:R-:W-:Y:S01]  /*c130*/  MOV R16, UR6 ;  /* 0x0000000600107c02 */ /* 0x000fe20008000f00 */
[----:B------:R-:W-:-:S07]  /*c140*/  IMAD.MOV.U32 R18, RZ, RZ, RZ ;  /* 0x000000ffff127224 */ /* 0x000fce00078e00ff */
.L_x_8416:
[----:B------:R-:W-:Y:S01]  /*c150*/  ISETP.NE.AND P0, PT, R27, RZ, PT ;  /* 0x000000ff1b00720c */ /* 0x000fe20003f05270 */
[----:B------:R0:W-:Y:S01]  /*c160*/  STL [R1+0xc], RZ ;  /* 0x00000cff01007387 */ /* 0x0001e20000100800 */
[----:B------:R-:W-:Y:S02]  /*c170*/  IMAD.MOV.U32 R24, RZ, RZ, 0x1 ;  /* 0x00000001ff187424 */ /* 0x000fe400078e00ff */
[----:B------:R-:W-:-:S09]  /*c180*/  IMAD.MOV.U32 R22, RZ, RZ, RZ ;  /* 0x000000ffff167224 */ /* 0x000fd200078e00ff */
[----:B------:R-:W1:Y:S01]  /*c190*/  @!P0 S2R R3, SR_CgaCtaId ;  /* 0x0000000000038919 */ /* 0x000e620000008800 */
[----:B------:R-:W-:-:S04]  /*c1a0*/  @!P0 MOV R0, 0x400 ;  /* 0x0000040000008802 */ /* 0x000fc80000000f00 */
[----:B-1----:R-:W-:-:S05]  /*c1b0*/  @!P0 LEA R0, R3, R0, 0x18 ;  /* 0x0000000003008211 */ /* 0x002fca00078ec0ff */
[----:B------:R0:W-:Y:S01]  /*c1c0*/  @!P0 STS.128 [R0+0x31cd0], R16 ;  /* 0x031cd01000008388 */ /* 0x0001e20000000c00 */
[----:B------:R-:W-:Y:S06]  /*c1d0*/  BAR.ARV 0x5, 0x1a0 ;  /* 0x0146800000007b1d */ /* 0x000fec0000002000 */
[----:B------:R-:W-:-:S13]  /*c1e0*/  ISETP.GE.AND P0, PT, R19, UR5, PT ;  /* 0x0000000513007c0c */ /* 0x000fda000bf06270 */
[----:B------:R-:W-:Y:S05]  /*c1f0*/  @P0 BRA `(.L_x_8417) ;  /* 0x0000003800100947 */ /* 0x000fea0003800000 */
[----:B------:R1:W-:Y:S01]  /*c200*/  STL [R1+0xc], RZ ;  /* 0x00000cff01007387 */ /* 0x0003e20000100800 */
[----:B------:R-:W-:Y:S01]  /*c210*/  IMAD.MOV.U32 R24, RZ, RZ, 0x1 ;  /* 0x00000001ff187424 */ /* 0x000fe200078e00ff */
[----:B------:R-:W-:Y:S01]  /*c220*/  ULDC UR36, c[0x0][0xc] ;  /* 0x0000030000247ab9 */ /* 0x000fe20000000800 */
[----:B------:R-:W-:Y:S01]  /*c230*/  IMAD.MOV.U32 R22, RZ, RZ, RZ ;  /* 0x000000ffff167224 */ /* 0x000fe200078e00ff */
[----:B------:R-:W-:-:S06]  /*c240*/  ULDC.64 UR38, c[0x0][0x198] ;  /* 0x0000660000267ab9 */ /* 0x000fcc0000000a00 */
.L_x_8482:
[----:B--2---:R-:W2:Y:S02]  /*c250*/  LDC.64 R28, c[0x0][0xc60] ;  /* 0x00031800ff1c7b82 */ /* 0x004ea40000000a00 */
[----:B--2---:R-:W-:-:S06]  /*c260*/  IMAD.WIDE R28, R19, 0x4, R28 ;  /* 0x00000004131c7825 */ /* 0x004fcc00078e021c */
[----:B------:R-:W2:Y:S01]  /*c270*/  LDG.E R28, desc[UR60][R28.64] ;  /* 0x0000003c1c1c7981 */ /* 0x000ea2000c1e1900 */
[----:B------:R-:W-:Y:S05]  /*c280*/  YIELD ;  /* 0x0000000000007946 */ /* 0x000fea0003800000 */
[----:B------:R-:W-:Y:S01]  /*c290*/  ULDC.64 UR4, c[0x0][0xa28] ;  /* 0x00028a0000047ab9 */ /* 0x000fe20000000a00 */
[----:B------:R-:W-:Y:S01]  /*c2a0*/  IMAD.MOV.U32 R23, RZ, RZ, RZ ;  /* 0x000000ffff177224 */ /* 0x000fe200078e00ff */
[----:B------:R-:W-:-:S04]  /*c2b0*/  ISETP.NE.U32.AND P0, PT, RZ, UR4, PT ;  /* 0x00000004ff007c0c */ /* 0x000fc8000bf05070 */
[----:B------:R-:W-:Y:S02]  /*c2c0*/  ISETP.NE.AND.EX P0, PT, RZ, UR5, PT, P0 ;  /* 0x00000005ff007c0c */ /* 0x000fe4000bf05300 */
[----:B0-----:R-:W-:Y:S02]  /*c2d0*/  MOV R0, RZ ;  /* 0x000000ff00007202 */ /* 0x001fe40000000f00 */
[----:B--2---:R-:W-:-:S09]  /*c2e0*/  SHF.R.S32.HI R5, RZ, 0x1f, R28 ;  /* 0x0000001fff057819 */ /* 0x004fd2000001141c */
        /* <DEDUP_REMOVED lines=11> */
[----:B------:R-:W-:-:S03]  /*c3a0*/  IMAD.SHL.U32 R6, R28, 0x4, RZ ;  /* 0x000000041c067824 */ /* 0x000fc600078e00ff */
[----:B------:R-:W-:-:S13]  /*c3b0*/  ISETP.NE.AND.EX P0, PT, RZ, UR5, PT, P0 ;  /* 0x00000005ff007c0c */ /* 0x000fda000bf05300 */
[----:B------:R-:W-:Y:S01]  /*c3c0*/  @P0 IADD3 R4, P1, R6, UR4, RZ ;  /* 0x0000000406040c10 */ /* 0x000fe2000ff3e0ff */
[----:B--2---:R0:W-:Y:S04]  /*c3d0*/  STL [R1+0x10], R0 ;  /* 0x0000100001007387 */ /* 0x0041e80000100800 */
[----:B------:R2:W-:Y:S01]  /*c3e0*/  STL [R1], R6 ;  /* 0x0000000601007387 */ /* 0x0005e20000100800 */
[----:B0-----:R-:W-:-:S04]  /*c3f0*/  SHF.L.U64.HI R0, R28, 0x2, R5 ;  /* 0x000000021c007819 */ /* 0x001fc80000010205 */
[----:B------:R-:W-:Y:S01]  /*c400*/  @P0 IADD3.X R5, R0, UR5, RZ, P1, !PT ;  /* 0x0000000500050c10 */ /* 0x000fe20008ffe4ff */
[----:B------:R-:W-:Y:S01]  /*c410*/  ULDC.64 UR4, c[0x0][0xa08] ;  /* 0x0002820000047ab9 */ /* 0x000fe20000000a00 */
[----:B------:R0:W-:Y:S01]  /*c420*/  STL [R1+0x4], R0 ;  /* 0x0000040001007387 */ /* 0x0001e20000100800 */
[----:B------:R-:W-:Y:S01]  /*c430*/  IADD3 R2, P1, R6, UR4, RZ ;  /* 0x0000000406027c10 */ /* 0x000fe2000ff3e0ff */
[----:B--2---:R-:W-:-:S03]  /*c440*/  IMAD.MOV.U32 R6, RZ, RZ, RZ ;  /* 0x000000ffff067224 */ /* 0x004fc600078e00ff */
        /* <DEDUP_REMOVED lines=15> */
[----:B--2---:R-:W2:Y:S04]  /*c540*/  LDG.E R5, desc[UR60][R2.64] ;  /* 0x0000003c02057981 */ /* 0x004ea8000c1e1900 */
[----:B-----5:R-:W2:Y:S02]  /*c550*/  LDG.E R0, desc[UR60][R2.64+0x4] ;  /* 0x0000043c02007981 */ /* 0x020ea4000c1e1900 */
[----:B--2---:R-:W-:-:S07]  /*c560*/  IMAD.IADD R0, R0, 0x1, -R5 ;  /* 0x0000000100007824 */ /* 0x004fce00078e0a05 */
.L_x_8418:
[----:B--2--5:R-:W-:Y:S01]  /*c570*/  IMAD.IADD R2, R0, 0x1, -R23 ;  /* 0x0000000100027824 */ /* 0x024fe200078e0a17 */
[----:B------:R-:W-:Y:S01]  /*c580*/  BSSY B6, `(.L_x_8419) ;  /* 0x00002b4000067945 */ /* 0x000fe20003800000 */
[----:B------:R-:W-:Y:S02]  /*c590*/  IADD3 R23, R6, R23, RZ ;  /* 0x0000001706177210 */ /* 0x000fe40007ffe0ff */
[C---:B------:R-:W-:Y:S01]  /*c5a0*/  VIADD R0, R2.reuse, 0x8f ;  /* 0x0000008f02007836 */ /* 0x040fe20000000000 */
[----:B------:R0:W-:Y:S01]  /*c5b0*/  STL [R1+0x8], R2 ;  /* 0x0000080201007387 */ /* 0x0001e20000100800 */
[----:B------:R-:W-:Y:S02]  /*c5c0*/  ISETP.GT.AND P0, PT, R2, RZ, PT ;  /* 0x000000ff0200720c */ /* 0x000fe40003f04270 */
[----:B------:R-:W-:-:S05]  /*c5d0*/  IMAD.HI R0, R0, 0x38e38e39, RZ ;  /* 0x38e38e3900007827 */ /* 0x000fca00078e02ff */
[----:B------:R-:W-:-:S04]  /*c5e0*/  SHF.R.U32.HI R29, RZ, 0x1f, R0 ;  /* 0x0000001fff1d7819 */ /* 0x000fc80000011600 */
[----:B------:R-:W-:Y:S02]  /*c5f0*/  LEA.HI.SX32 R29, R0, R29, 0x1b ;  /* 0x0000001d001d7211 */ /* 0x000fe400078fdaff */
[----:B0-----:R-:W-:Y:S05]  /*c600*/  @P0 BRA `(.L_x_8420) ;  /* 0x00000000003c0947 */ /* 0x001fea0003800000 */
[----:B------:R-:W-:-:S13]  /*c610*/  ISETP.NE.AND P1, PT, R27, RZ, PT ;  /* 0x000000ff1b00720c */ /* 0x000fda0003f25270 */
[----:B------:R-:W-:Y:S05]  /*c620*/  @P1 BRA `(.L_x_8421) ;  /* 0x0000002800a41947 */ /* 0x000fea0003800000 */
[----:B------:R-:W0:Y:S01]  /*c630*/  S2R R7, SR_LANEID ;  /* 0x0000000000077919 */ /* 0x000e220000000000 */
[----:B------:R-:W-:Y:S01]  /*c640*/  VOTEU.ANY UR4, UPT, PT ;  /* 0x0000000000047886 */ /* 0x000fe200038e0100 */
[----:B------:R-:W2:Y:S01]  /*c650*/  LDC.64 R2, c[0x0][0xc38] ;  /* 0x00030e00ff027b82 */ /* 0x000ea20000000a00 */
[----:B------:R-:W0:Y:S08]  /*c660*/  FLO.U32 R0, UR4 ;  /* 0x0000000400007d00 */ /* 0x000e3000080e0000 */
[----:B------:R-:W2:Y:S01]  /*c670*/  POPC R5, UR4 ;  /* 0x0000000400057d09 */ /* 0x000ea20008000000 */
[----:B0-----:R-:W-:-:S13]  /*c680*/  ISETP.EQ.U32.AND P0, PT, R0, R7, PT ;  /* 0x000000070000720c */ /* 0x001fda0003f02070 */
[----:B--2---:R-:W2:Y:S01]  /*c690*/  @P0 ATOMG.E.ADD.STRONG.GPU PT, R3, desc[UR60][R2.64], R5 ;  /* 0x00000005020309a8 */ /* 0x004ea200081ee1fc */
[----:B------:R-:W0:Y:S02]  /*c6a0*/  S2R R4, SR_LTMASK ;  /* 0x0000000000047919 */ /* 0x000e240000003900 */
[----:B0-----:R-:W-:-:S04]  /*c6b0*/  LOP3.LUT R4, R4, UR4, RZ, 0xc0, !PT ;  /* 0x0000000404047c12 */ /* 0x001fc8000f8ec0ff */
[----:B------:R-:W0:Y:S01]  /*c6c0*/  POPC R7, R4 ;  /* 0x0000000400077309 */ /* 0x000e220000000000 */
[----:B--2---:R-:W0:Y:S02]  /*c6d0*/  SHFL.IDX PT, R0, R3, R0, 0x1f ;  /* 0x00001f0003007589 */ /* 0x004e2400000e0000 */
[----:B0-----:R-:W-:Y:S01]  /*c6e0*/  IADD3 R16, R0, UR36, R7 ;  /* 0x0000002400107c10 */ /* 0x001fe2000fffe007 */
[----:B------:R-:W-:Y:S06]  /*c6f0*/  BRA `(.L_x_8421) ;  /* 0x0000002800707947 */ /* 0x000fec0003800000 */
.L_x_8420:
[----:B------:R-:W0:Y:S01]  /*c700*/  S2R R3, SR_CgaCtaId ;  /* 0x0000000000037919 */ /* 0x000e220000008800 */
[----:B------:R-:W-:-:S04]  /*c710*/  MOV R26, 0x400 ;  /* 0x00000400001a7802 */ /* 0x000fc80000000f00 */
[----:B0-----:R-:W-:-:S05]  /*c720*/  LEA R26, R3, R26, 0x18 ;  /* 0x0000001a031a7211 */ /* 0x001fca00078ec0ff */
[----:B------:R-:W-:-:S05]  /*c730*/  VIADD R0, R26, 0x16a00 ;  /* 0x00016a001a007836 */ /* 0x000fca0000000000 */
[----:B------:R-:W-:-:S13]  /*c740*/  LOP3.LUT P0, RZ, R0, 0x1bf, RZ, 0xc0, !PT ;  /* 0x000001bf00ff7812 */ /* 0x000fda000780c0ff */
[----:B------:R-:W-:Y:S05]  /*c750*/  @!P0 BRA `(.L_x_8422) ;  /* 0x0000000000408947 */ /* 0x000fea0003800000 */
        /* <DEDUP_REMOVED lines=15> */
[----:B01----:R-:W-:Y:S05]  /*c850*/  CALL.ABS.NOINC R2 ;  /* 0x0000000002007343 */ /* 0x003fea0003c00000 */
.L_x_8422:
        /* <DEDUP_REMOVED lines=18> */
[----:B-12---:R-:W-:Y:S05]  /*c980*/  CALL.ABS.NOINC R2 ;  /* 0x0000000002007343 */ /* 0x006fea0003c00000 */
.L_x_8424:
[----:B------:R-:W-:Y:S01]  /*c990*/  MOV R2, 0x0 ;  /* 0x0000000000027802 */ /* 0x000fe20000000f00 */
[----:B------:R-:W-:Y:S01]  /*c9a0*/  ULDC.64 UR6, c[0x4][0x1b8] ;  /* 0x01006e0000067ab9 */ /* 0x000fe20000000a00 */
[----:B------:R-:W-:Y:S01]  /*c9b0*/  ULDC.64 UR8, c[0x4][0x1c0] ;  /* 0x0100700000087ab9 */ /* 0x000fe20000000a00 */
[----:B------:R-:W-:Y:S01]  /*c9c0*/  ULDC.64 UR4, c[0x4][0x60] ;  /* 0x0100180000047ab9 */ /* 0x000fe20000000a00 */
[----:B------:R-:W-:Y:S01]  /*c9d0*/  MOV R4, UR6 ;  /* 0x0000000600047c02 */ /* 0x000fe20008000f00 */
[----:B------:R-:W-:Y:S01]  /*c9e0*/  IMAD.U32 R5, RZ, RZ, UR7 ;  /* 0x00000007ff057e24 */ /* 0x000fe2000f8e00ff */
[----:B------:R-:W0:Y:S01]  /*c9f0*/  LDC.64 R2, c[0x4][R2] ;  /* 0x0100000002027b82 */ /* 0x000e220000000a00 */
        /* <DEDUP_REMOVED lines=8> */
[----:B0-----:R-:W-:Y:S05]  /*ca80*/  CALL.ABS.NOINC R2 ;  /* 0x0000000002007343 */ /* 0x001fea0003c00000 */
.L_x_8423:
[----:B------:R-:W2:Y:S01]  /*ca90*/  LDL.LU R2, [R1] ;  /* 0x0000000001027983 */ /* 0x000ea20000300800 */
[----:B------:R-:W-:Y:S01]  /*caa0*/  ULDC.64 UR4, c[0x0][0x9f8] ;  /* 0x00027e0000047ab9 */ /* 0x000fe20000000a00 */
[----:B------:R-:W0:Y:S02]  /*cab0*/  LDC R0, c[0x0][0x428] ;  /* 0x00010a00ff007b82 */ /* 0x000e240000000800 */
[----:B------:R-:W3:Y:S04]  /*cac0*/  LDL.LU R21, [R1+0x4] ;  /* 0x0000040001157983 */ /* 0x000ee80000300800 */
[----:B------:R-:W4:Y:S01]  /*cad0*/  LDL.LU R20, [R1+0x10] ;  /* 0x0000100001147983 */ /* 0x000f220000300800 */
[----:B------:R-:W-:Y:S01]  /*cae0*/  ISETP.NE.U32.AND P0, PT, RZ, UR4, PT ;  /* 0x00000004ff007c0c */ /* 0x000fe2000bf05070 */
[----:B------:R-:W-:-:S03]  /*caf0*/  IMAD.MOV.U32 R6, RZ, RZ, R28 ;  /* 0x000000ffff067224 */ /* 0x000fc600078e001c */
[----:B------:R-:W-:Y:S02]  /*cb00*/  ISETP.NE.AND.EX P0, PT, RZ, UR5, PT, P0 ;  /* 0x00000005ff007c0c */ /* 0x000fe4000bf05300 */
[----:B------:R-:W-:-:S13]  /*cb10*/  ISETP.NE.AND P6, PT, R27, RZ, PT ;  /* 0x000000ff1b00720c */ /* 0x000fda0003fc5270 */
[----:B------:R-:W-:-:S05]  /*cb20*/  VOTEU.ALL UP1, P6 ;  /* 0x00000000003f7886 */ /* 0x000fca0003020000 */
[----:B------:R-:W-:-:S04]  /*cb30*/  @!UP1 UIADD3 UR8, UP0, UR38, 0x270, URZ ;  /* 0x0000027026089890 */ /* 0x000fc8000ff1e03f */
[----:B------:R-:W-:-:S03]  /*cb40*/  @!UP1 UIADD3.X UR9, URZ, UR39, URZ, UP0, !UPT ;  /* 0x000000273f099290 */ /* 0x000fc600087fe43f */
[----:B------:R-:W-:Y:S01]  /*cb50*/  VOTEU.ALL UP0, P6 ;  /* 0x00000000003f7886 */ /* 0x000fe20003000000 */
[----:B--2---:R-:W-:-:S04]  /*cb60*/  @P0 IADD3 R2, P1, R2, UR4, RZ ;  /* 0x0000000402020c10 */ /* 0x004fc8000ff3e0ff */
[----:B---3--:R-:W-:Y:S01]  /*cb70*/  @P0 IADD3.X R3, R21, UR5, RZ, P1, !PT ;  /* 0x0000000515030c10 */ /* 0x008fe20008ffe4ff */
[----:B------:R-:W-:-:S04]  /*cb80*/  ULDC.64 UR4, c[0x0][0xa00] ;  /* 0x0002800000047ab9 */ /* 0x000fc80000000a00 */
[----:B------:R2:W5:Y:S01]  /*cb90*/  @P0 LDG.E R6, desc[UR60][R2.64] ;  /* 0x0000003c02060981 */ /* 0x000562000c1e1900 */
[----:B0-----:R-:W-:Y:S01]  /*cba0*/  ISETP.NE.AND P0, PT, R0, 0x1, PT ;  /* 0x000000010000780c */ /* 0x001fe20003f05270 */
[----:B------:R-:W-:Y:S01]  /*cbb0*/  IMAD.MOV.U32 R0, RZ, RZ, R18 ;  /* 0x000000ffff007224 */ /* 0x000fe200078e0012 */
[----:B------:R-:W-:Y:S01]  /*cbc0*/  PLOP3.LUT P1, PT, P6, PT, PT, 0x8, 0x0 ;  /* 0x000000000000781c */ /* 0x000fe2000372e170 */
[----:B----4-:R-:W-:-:S10]  /*cbd0*/  IMAD R17, R17, 0xc0, R20 ;  /* 0x000000c011117824 */ /* 0x010fd400078e0214 */
[----:B------:R-:W0:Y:S08]  /*cbe0*/  @P0 LDC R5, c[0x0][0x42c] ;  /* 0x00010b00ff050b82 */ /* 0x000e300000000800 */
[----:B------:R-:W3:Y:S01]  /*cbf0*/  @P0 LDC R7, c[0x0][0x430] ;  /* 0x00010c00ff070b82 */ /* 0x000ee20000000800 */
[----:B0-----:R-:W-:-:S05]  /*cc00*/  @P0 IMAD.HI.U32 R4, R18, R5, RZ ;  /* 0x0000000512040227 */ /* 0x001fca00078e00ff */
[----:B---3--:R-:W-:Y:S02]  /*cc10*/  @P0 SHF.R.U32.HI R0, RZ, R7, R4 ;  /* 0x00000007ff000219 */ /* 0x008fe40000011604 */
[----:B------:R-:W-:-:S04]  /*cc20*/  ISETP.NE.U32.AND P0, PT, RZ, UR4, PT ;  /* 0x00000004ff007c0c */ /* 0x000fc8000bf05070 */
[----:B------:R-:W-:-:S04]  /*cc30*/  ISETP.NE.AND.EX P0, PT, RZ, UR5, PT, P0 ;  /* 0x00000005ff007c0c */ /* 0x000fc8000bf05300 */
[----:B--2---:R-:W-:-:S09]  /*cc40*/  SEL R9, R28, RZ, !P0 ;  /* 0x000000ff1c097207 */ /* 0x004fd20004000000 */
.L_x_8425:
        /* <DEDUP_REMOVED lines=10> */
[----:B------:R-:W-:Y:S01]  /*ccf0*/  ISETP.NE.AND P2, PT, R27, RZ, PT ;  /* 0x000000ff1b00720c */ /* 0x000fe20003f45270 */
[----:B------:R-:W-:-:S03]  /*cd00*/  UMOV UR4, 0x20 ;  /* 0x0000002000047882 */ /* 0x000fc60000000000 */
[----:B------:R-:W-:-:S09]  /*cd10*/  PLOP3.LUT P1, PT, P2, PT, PT, 0x8, 0x0 ;  /* 0x000000000000781c */ /* 0x000fd2000172e170 */
[----:B------:R-:W-:-:S05]  /*cd20*/  VOTEU.ALL UP0, P2 ;  /* 0x00000000003f7886 */ /* 0x000fca0001000000 */
.L_x_8426:
        /* <DEDUP_REMOVED lines=13> */
.L_x_8427:
        /* <DEDUP_REMOVED lines=16> */
.L_x_8498:
[----:B------:R-:W-:Y:S01]  /*cf00*/  UMOV UR4, 0xffffffff ;  /* 0xffffffff00047882 */ /* 0x000fe20000000000 */
[----:B------:R-:W-:Y:S01]  /*cf10*/  SHF.R.S32.HI R8, RZ, 0x1f, R6 ;  /* 0x0000001fff087819 */ /* 0x000fe20000011406 */
[----:B------:R-:W-:Y:S01]  /*cf20*/  VIADD R10, R29, 0xffffffff ;  /* 0xffffffff1d0a7836 */ /* 0x000fe20000000000 */
[----:B------:R-:W-:Y:S06]  /*cf30*/  BRA.DIV UR4, `(.L_x_8429) ;  /* 0x0000003204507947 */ /* 0x000fec000b800000 */
[----:B------:R-:W-:-:S13]  /*cf40*/  ELECT P6, URZ, PT ;  /* 0x00000000003f782f */ /* 0x000fda00038c0000 */
.L_x_8501:
[----:B------:R-:W-:Y:S05]  /*cf50*/  @!P6 BRA `(.L_x_8430) ;  /* 0x0000000000fce947 */ /* 0x000fea0003800000 */
[----:B------:R-:W-:Y:S01]  /*cf60*/  ISETP.NE.U32.AND P0, PT, R2, RZ, PT ;  /* 0x000000ff0200720c */ /* 0x000fe20003f05070 */
[----:B------:R-:W-:-:S03]  /*cf70*/  IMAD.MOV.U32 R25, RZ, RZ, R10 ;  /* 0x000000ffff197224 */ /* 0x000fc600078e000a */
        /* <DEDUP_REMOVED lines=11> */
[----:B------:R-:W-:Y:S02]  /*d030*/  SHF.R.S32.HI R5, RZ, 0x1f, R7 ;  /* 0x0000001fff057819 */ /* 0x000fe40000011407 */
[----:B------:R-:W-:-:S05]  /*d040*/  MOV R4, R7 ;  /* 0x0000000700047202 */ /* 0x000fca0000000f00 */
[----:B------:R-:W-:-:S04]  /*d050*/  IMAD.WIDE.U32 R4, R6, UR4, R4 ;  /* 0x0000000406047c25 */ /* 0x000fc8000f8e0004 */
[----:B------:R-:W-:Y:S01]  /*d060*/  IMAD.IADD R5, R5, 0x1, R11 ;  /* 0x0000000105057824 */ /* 0x000fe200078e020b */
[----:B------:R-:W-:-:S04]  /*d070*/  LEA R12, P0, R4, R2, 0x2 ;  /* 0x00000002040c7211 */ /* 0x000fc800078010ff */
[----:B------:R-:W-:Y:S01]  /*d080*/  LEA.HI.X R13, R4, R3, R5, 0x2, P0 ;  /* 0x00000003040d7211 */ /* 0x000fe200000f1405 */
[----:B------:R-:W-:-:S04]  /*d090*/  IMAD.MOV R4, RZ, RZ, -R7 ;  /* 0x000000ffff047224 */ /* 0x000fc800078e0a07 */
[----:B------:R0:W5:Y:S01]  /*d0a0*/  LDG.E R7, desc[UR60][R12.64] ;  /* 0x0000003c0c077981 */ /* 0x000162000c1e1900 */
[----:B------:R-:W-:-:S07]  /*d0b0*/  IMAD R25, R25, R4, R10 ;  /* 0x0000000419197224 */ /* 0x000fce00078e020a */
.L_x_8431:
[----:B------:R-:W-:Y:S01]  /*d0c0*/  IMAD R5, R22, 0x8, R26 ;  /* 0x0000000816057824 */ /* 0x000fe200078e021a */
[----:B------:R-:W-:-:S04]  /*d0d0*/  SHF.L.U32 R4, R24, 0x1f, RZ ;  /* 0x0000001f18047819 */ /* 0x000fc800000006ff */
[----:B------:R-:W2:Y:S02]  /*d0e0*/  SYNCS.PHASECHK.TRANS64.TRYWAIT P0, [R5+URZ+0x31c40], R4 ;  /* 0x031c4004050075a7 */ /* 0x000ea4000800017f */
[----:B--2---:R-:W-:Y:S05]  /*d0f0*/  @!P0 BRA `(.L_x_8432) ;  /* 0x0000003000008947 */ /* 0x004fea0003800000 */
.L_x_8502:
[----:B------:R-:W3:Y:S02]  /*d100*/  S2R R11, SR_TID.X ;  /* 0x00000000000b7919 */ /* 0x000ee40000002100 */
[----:B---3--:R-:W-:-:S04]  /*d110*/  LOP3.LUT R11, R11, 0x7f, RZ, 0xc0, !PT ;  /* 0x0000007f0b0b7812 */ /* 0x008fc800078ec0ff */
[----:B------:R-:W-:-:S13]  /*d120*/  ISETP.NE.AND P0, PT, R11, RZ, PT ;  /* 0x000000ff0b00720c */ /* 0x000fda0003f05270 */
[----:B------:R-:W-:Y:S05]  /*d130*/  @P0 BRA `(.L_x_8433) ;  /* 0x0000000000140947 */ /* 0x000fea0003800000 */
[----:B------:R-:W-:Y:S01]  /*d140*/  ISETP.NE.AND P1, PT, R27, RZ, PT ;  /* 0x000000ff1b00720c */ /* 0x000fe20003f25270 */
[----:B--2---:R-:W-:-:S04]  /*d150*/  IMAD.MOV.U32 R4, RZ, RZ, 0x6c00 ;  /* 0x00006c00ff047424 */ /* 0x004fc800078e00ff */
[----:B------:R3:W-:Y:S08]  /*d160*/  SYNCS.ARRIVE.TRANS64 RZ, [R5+URZ+0x31c30], R4 ;  /* 0x031c300405ff79a7 */ /* 0x0007f0000800003f */
[----:B------:R-:W-:Y:S05]  /*d170*/  @!P1 BRA `(.L_x_8433) ;  /* 0x0000000000049947 */ /* 0x000fea0003800000 */
[----:B------:R-:W-:Y:S01]  /*d180*/  BPT.TRAP 0x1 ;  /* 0x000000040000795c */ /* 0x000fe20000300000 */
.L_x_8433:
[----:B--23--:R-:W-:Y:S01]  /*d190*/  IMAD R4, R22, 0x6c00, R26 ;  /* 0x00006c0016047824 */ /* 0x00cfe200078e021a */
        /* <DEDUP_REMOVED lines=11> */
[----:B------:R-:W-:Y:S02]  /*d250*/  UIMAD UR11, UR11, 0x90, UR5 ;  /* 0x000000900b0b78a4 */ /* 0x000fe4000f8e0205 */
[----:B------:R-:W-:Y:S02]  /*d260*/  UIADD3 UR9, UR9, 0x31c30, URZ ;  /* 0x00031c3009097890 */ /* 0x000fe4000fffe03f */
[----:B------:R-:W-:Y:S02]  /*d270*/  UIADD3 UR14, UR8, 0x16a00, URZ ;  /* 0x00016a00080e7890 */ /* 0x000fe4000fffe03f */
[----:B------:R-:W-:Y:S02]  /*d280*/  UIADD3.X UR5, URZ, UR39, URZ, UP0, !UPT ;  /* 0x000000273f057290 */ /* 0x000fe400087fe43f */
        /* <DEDUP_REMOVED lines=12> */
.L_x_8430:
[----:B------:R-:W2:Y:S01]  /*d350*/  LDL.LU R11, [R1+0xc] ;  /* 0x00000c00010b7983 */ /* 0x000ea20000300800 */
[----:B------:R-:W-:Y:S05]  /*d360*/  WARPSYNC.ALL ;  /* 0x0000000000007948 */ /* 0x000fea0003800000 */
        /* <DEDUP_REMOVED lines=15> */
[----:B------:R-:W-:Y:S01]  /*d460*/  BAR.SYNC.DEFER_BLOCKING 0x8, 0x1a0 ;  /* 0x0206800000007b1d */ /* 0x000fe20000010000 */
[----:B------:R-:W-:Y:S01]  /*d470*/  UIADD3 UR9, UR24, 0x31c00, URZ ;  /* 0x00031c0018097890 */ /* 0x000fe2000fffe03f */
[----:B------:R-:W-:Y:S01]  /*d480*/  @P0 R2UR UR19, R17 ;  /* 0x00000000111302ca */ /* 0x000fe200000e0000 */
[----:B------:R-:W-:-:S03]  /*d490*/  UIADD3 UR16, UR24, 0x10a00, URZ ;  /* 0x00010a0018107890 */ /* 0x000fc6000fffe03f */
[----:B------:R-:W-:Y:S01]  /*d4a0*/  UMOV UR15, 0x12f00000 ;  /* 0x12f00000000f7882 */ /* 0x000fe20000000000 */
[----:B------:R-:W-:Y:S01]  /*d4b0*/  UMOV UR18, 0x20 ;  /* 0x0000002000127882 */ /* 0x000fe20000000000 */
[----:B------:R-:W-:Y:S01]  /*d4c0*/  UMOV UR17, UR9 ;  /* 0x0000000900117c82 */ /* 0x000fe20008000000 */
[----:B------:R-:W-:Y:S01]  /*d4d0*/  UMOV UR22, 0x0 ;  /* 0x0000000000167882 */ /* 0x000fe20000000000 */
[----:B------:R-:W-:Y:S01]  /*d4e0*/  UMOV UR23, 0x12f00000 ;  /* 0x12f0000000177882 */ /* 0x000fe20000000000 */
[----:B------:R-:W-:Y:S01]  /*d4f0*/  BSSY B0, `(.L_x_8434) ;  /* 0x0000012000007945 */ /* 0x000fe20003800000 */
[----:B------:R3:W-:Y:S01]  /*d500*/  @P0 SYNCS.ARRIVE.TRANS64 RZ, [R26+URZ+0x31c00], R5 ;  /* 0x031c00051aff09a7 */ /* 0x0007e2000800003f */
[----:B------:R4:W-:Y:S02]  /*d510*/  UTMALDG.4D [UR8], [UR4], desc[UR6] ;  /* 0x00000608040075b4 */ /* 0x0009e40008019000 */
[----:B------:R0:W-:Y:S01]  /*d520*/  UTMALDG.4D [UR16], [UR4], desc[UR14] ;  /* 0x00000e10040075b4 */ /* 0x0001e20008019000 */
[----:B----4-:R-:W-:Y:S01]  /*d530*/  @P0 R2UR UR13, R9 ;  /* 0x00000000090d02ca */ /* 0x010fe200000e0000 */
        /* <DEDUP_REMOVED lines=10> */
[----:B---3--:R-:W-:-:S04]  /*d5e0*/  SHF.L.U32 R5, R4, 0x1f, RZ ;  /* 0x0000001f04057819 */ /* 0x008fc800000006ff */
[----:B------:R-:W2:Y:S02]  /*d5f0*/  SYNCS.PHASECHK.TRANS64.TRYWAIT P0, [R26+URZ+0x31c20], R5 ;  /* 0x031c20051a0075a7 */ /* 0x000ea4000800017f */
[----:B0-2---:R-:W-:Y:S05]  /*d600*/  @!P0 BRA `(.L_x_8435) ;  /* 0x0000002800d08947 */ /* 0x005fea0003800000 */
.L_x_8503:
[----:B------:R-:W-:Y:S05]  /*d610*/  BSYNC B0 ;  /* 0x0000000000007941 */ /* 0x000fea0003800000 */
.L_x_8434:
[----:B------:R-:W2:Y:S01]  /*d620*/  LDL.LU R4, [R1+0x8] ;  /* 0x0000080001047983 */ /* 0x000ea20000300800 */
[----:B------:R-:W-:Y:S01]  /*d630*/  BSSY B0, `(.L_x_8436) ;  /* 0x0000167000007945 */ /* 0x000fe20003800000 */
[----:B--2---:R-:W-:-:S13]  /*d640*/  ISETP.GE.AND P0, PT, R4, 0x91, PT ;  /* 0x000000910400780c */ /* 0x004fda0003f06270 */
[----:B------:R-:W-:Y:S05]  /*d650*/  @!P0 BRA `(.L_x_8437) ;  /* 0x0000001400908947 */ /* 0x000fea0003800000 */
[----:B------:R-:W-:Y:S01]  /*d660*/  IMAD.MOV R11, RZ, RZ, -R29 ;  /* 0x000000ffff0b7224 */ /* 0x000fe200078e0a1d */
[----:B------:R-:W-:Y:S01]  /*d670*/  BSSY B1, `(.L_x_8438) ;  /* 0x000007a000017945 */ /* 0x000fe20003800000 */
[----:B------:R-:W-:Y:S02]  /*d680*/  IMAD.MOV.U32 R4, RZ, RZ, 0x1 ;  /* 0x00000001ff047424 */ /* 0x000fe400078e00ff */
[----:B------:R-:W-:-:S03]  /*d690*/  VIADD R9, R29, 0xfffffffe ;  /* 0xfffffffe1d097836 */ /* 0x000fc60000000000 */
[----:B------:R-:W-:-:S05]  /*d6a0*/  VIADDMNMX R11, R11, R4, 0xffffffff, !PT ;  /* 0xffffffff0b0b7446 */ /* 0x000fca0007800104 */
        /* <DEDUP_REMOVED lines=15> */
[----:B------:R-:W2:Y:S01]  /*d7a0*/  LDC R17, c[0x0][0x41c] ;  /* 0x00010700ff117b82 */ /* 0x000ea20000000800 */
[----:B------:R-:W-:Y:S01]  /*d7b0*/  MOV R14, R9 ;  /* 0x00000009000e7202 */ /* 0x000fe20000000f00 */
[----:B------:R-:W-:Y:S02]  /*d7c0*/  ULDC.64 UR4, c[0x0][0x408] ;  /* 0x0001020000047ab9 */ /* 0x000fe40000000a00 */
[----:B------:R-:W-:-:S04]  /*d7d0*/  IMAD R15, R8, UR4, RZ ;  /* 0x00000004080f7c24 */ /* 0x000fc8000f8e02ff */
[----:B------:R-:W-:Y:S01]  /*d7e0*/  IMAD R15, R6, UR5, R15 ;  /* 0x00000005060f7c24 */ /* 0x000fe2000f8e020f */
[----:B--2---:R-:W-:-:S13]  /*d7f0*/  ISETP.NE.AND P0, PT, R17, 0x1, PT ;  /* 0x000000011100780c */ /* 0x004fda0003f05270 */
[----:B0-----:R-:W0:Y:S02]  /*d800*/  @P0 LDC.64 R4, c[0x0][0x420] ;  /* 0x00010800ff040b82 */ /* 0x001e240000000a00 */
        /* <DEDUP_REMOVED lines=9> */
[----:B------:R-:W-:Y:S02]  /*d8a0*/  IMAD R9, R17, R4, R9 ;  /* 0x0000000411097224 */ /* 0x000fe400078e0209 */
[----:B------:R2:W5:Y:S05]  /*d8b0*/  LDG.E R4, desc[UR60][R2.64] ;  /* 0x0000003c02047981 */ /* 0x00056a000c1e1900 */
.L_x_8442:
[----:B--2---:R-:W-:Y:S01]  /*d8c0*/  IMAD R3, R12, 0x8, R26 ;  /* 0x000000080c037824 */ /* 0x004fe200078e021a */
[----:B------:R-:W-:-:S04]  /*d8d0*/  SHF.L.U32 R2, R13, 0x1f, RZ ;  /* 0x0000001f0d027819 */ /* 0x000fc800000006ff */
[----:B------:R-:W2:Y:S02]  /*d8e0*/  SYNCS.PHASECHK.TRANS64.TRYWAIT P0, [R3+URZ+0x31c40], R2 ;  /* 0x031c4002030075a7 */ /* 0x000ea4000800017f */
[----:B--2---:R-:W-:Y:S05]  /*d8f0*/  @!P0 BRA `(.L_x_8443) ;  /* 0x0000002800288947 */ /* 0x004fea0003800000 */
.L_x_8504:
[----:B0-----:R-:W0:Y:S02]  /*d900*/  S2R R5, SR_TID.X ;  /* 0x0000000000057919 */ /* 0x001e240000002100 */
[----:B0-----:R-:W-:-:S04]  /*d910*/  LOP3.LUT R5, R5, 0x7f, RZ, 0xc0, !PT ;  /* 0x0000007f05057812 */ /* 0x001fc800078ec0ff */
[----:B------:R-:W-:-:S13]  /*d920*/  ISETP.NE.AND P1, PT, R5, RZ, PT ;  /* 0x000000ff0500720c */ /* 0x000fda0003f25270 */
[----:B------:R-:W-:Y:S05]  /*d930*/  @P1 BRA `(.L_x_8444) ;  /* 0x0000000000141947 */ /* 0x000fea0003800000 */
[----:B------:R-:W-:Y:S01]  /*d940*/  ISETP.NE.AND P0, PT, R27, RZ, PT ;  /* 0x000000ff1b00720c */ /* 0x000fe20003f05270 */
[----:B--2---:R-:W-:-:S04]  /*d950*/  IMAD.MOV.U32 R2, RZ, RZ, 0x6c00 ;  /* 0x00006c00ff027424 */ /* 0x004fc800078e00ff */
[----:B------:R0:W-:Y:S08]  /*d960*/  SYNCS.ARRIVE.TRANS64 RZ, [R3+URZ+0x31c30], R2 ;  /* 0x031c300203ff79a7 */ /* 0x0001f0000800003f */
[----:B------:R-:W-:Y:S05]  /*d970*/  @!P0 BRA `(.L_x_8444) ;  /* 0x0000000000048947 */ /* 0x000fea0003800000 */
[----:B------:R-:W-:Y:S01]  /*d980*/  BPT.TRAP 0x1 ;  /* 0x000000040000795c */ /* 0x000fe20000300000 */
.L_x_8444:
[----:B0-2---:R-:W-:Y:S01]  /*d990*/  IMAD R2, R12, 0x6c00, R26 ;  /* 0x00006c000c027824 */ /* 0x005fe200078e021a */
        /* <DEDUP_REMOVED lines=9> */
[----:B------:R-:W-:Y:S01]  /*da30*/  VIADD R3, R26, 0x31c00 ;  /* 0x00031c001a037836 */ /* 0x000fe20000000000 */
[----:B-----5:R-:W-:Y:S01]  /*da40*/  R2UR UR13, R4 ;  /* 0x00000000040d72ca */ /* 0x020fe200000e0000 */
[----:B------:R-:W-:Y:S01]  /*da50*/  UMOV UR16, 0x20 ;  /* 0x0000002000107882 */ /* 0x000fe20000000000 */
[----:B------:R-:W-:Y:S01]  /*da60*/  UMOV UR17, 0x40 ;  /* 0x0000004000117882 */ /* 0x000fe20000000000 */
[----:B------:R-:W-:-:S02]  /*da70*/  SHF.L.U32 R5, R24, 0x1f, RZ ;  /* 0x0000001f18057819 */ /* 0x000fc400000006ff */
[----:B------:R-:W-:Y:S01]  /*da80*/  UIMAD UR11, UR11, 0x90, UR5 ;  /* 0x000000900b0b78a4 */ /* 0x000fe2000f8e0205 */
[----:B------:R-:W-:Y:S01]  /*da90*/  LEA R2, R22, R3, 0x3 ;  /* 0x0000000316027211 */ /* 0x000fe200078e18ff */
[----:B------:R-:W-:Y:S02]  /*daa0*/  UIADD3 UR9, UR9, 0x31c30, URZ ;  /* 0x00031c3009097890 */ /* 0x000fe4000fffe03f */
[----:B------:R-:W-:Y:S02]  /*dab0*/  UIADD3 UR8, UR14, 0x16a00, URZ ;  /* 0x00016a000e087890 */ /* 0x000fe4000fffe03f */
[----:B------:R-:W-:Y:S02]  /*dac0*/  UIADD3.X UR5, URZ, UR39, URZ, UP0, !UPT ;  /* 0x000000273f057290 */ /* 0x000fe400087fe43f */
[----:B------:R-:W-:Y:S02]  /*dad0*/  UIADD3 UR15, UR14, 0x18e00, URZ ;  /* 0x00018e000e0f7890 */ /* 0x000fe4000fffe03f */
[----:B------:R-:W-:-:S05]  /*dae0*/  UIADD3 UR14, UR14, 0x1b200, URZ ;  /* 0x0001b2000e0e7890 */ /* 0x000fca000fffe03f */
[----:B------:R0:W-:Y:S02]  /*daf0*/  UTMALDG.4D [UR8], [UR4], desc[UR6] ;  /* 0x00000608040075b4 */ /* 0x0001e40008019000 */
[----:B0-----:R-:W-:Y:S01]  /*db00*/  UMOV UR8, UR15 ;  /* 0x0000000f00087c82 */ /* 0x001fe20008000000 */
[----:B------:R-:W-:Y:S02]  /*db10*/  UMOV UR10, UR16 ;  /* 0x00000010000a7c82 */ /* 0x000fe40008000000 */
[----:B------:R0:W-:Y:S02]  /*db20*/  UTMALDG.4D [UR8], [UR4], desc[UR6] ;  /* 0x00000608040075b4 */ /* 0x0001e40008019000 */
[----:B0-----:R-:W-:Y:S01]  /*db30*/  UMOV UR8, UR14 ;  /* 0x0000000e00087c82 */ /* 0x001fe20008000000 */
[----:B------:R-:W-:Y:S02]  /*db40*/  UMOV UR10, UR17 ;  /* 0x00000011000a7c82 */ /* 0x000fe40008000000 */
[----:B------:R0:W-:Y:S01]  /*db50*/  UTMALDG.4D [UR8], [UR4], desc[UR6] ;  /* 0x00000608040075b4 */ /* 0x0001e20008019000 */
[----:B------:R-:W2:Y:S02]  /*db60*/  SYNCS.PHASECHK.TRANS64.TRYWAIT P0, [R2+URZ+0x60], R5 ;  /* 0x00006005020075a7 */ /* 0x000ea4000800017f */
[----:B0-2---:R-:W-:Y:S05]  /*db70*/  @!P0 BRA `(.L_x_8445) ;  /* 0x00000024009c8947 */ /* 0x005fea0003800000 */
.L_x_8505:
[----:B------:R-:W-:Y:S05]  /*db80*/  @P1 BRA `(.L_x_8446) ;  /* 0x0000000000181947 */ /* 0x000fea0003800000 */
[----:B------:R-:W-:Y:S01]  /*db90*/  ISETP.NE.AND P0, PT, R27, RZ, PT ;  /* 0x000000ff1b00720c */ /* 0x000fe20003f05270 */
[----:B0-----:R-:W-:Y:S02]  /*dba0*/  IMAD R2, R22, 0x8, R26 ;  /* 0x0000000816027824 */ /* 0x001fe400078e021a */
[----:B------:R-:W-:-:S04]  /*dbb0*/  IMAD.MOV.U32 R3, RZ, RZ, 0x6c00 ;  /* 0x00006c00ff037424 */ /* 0x000fc800078e00ff */
[----:B------:R2:W-:Y:S06]  /*dbc0*/  SYNCS.ARRIVE.TRANS64 RZ, [R2+URZ+0x31c50], R3 ;  /* 0x031c500302ff79a7 */ /* 0x0005ec000800003f */
[----:B------:R-:W-:Y:S05]  /*dbd0*/  @!P0 BRA `(.L_x_8446) ;  /* 0x0000000000048947 */ /* 0x000fea0003800000 */
[----:B------:R-:W-:Y:S01]  /*dbe0*/  BPT.TRAP 0x1 ;  /* 0x000000040000795c */ /* 0x000fe20000300000 */
.L_x_8446:
[C-C-:B0-2---:R-:W-:Y:S01]  /*dbf0*/  IMAD R2, R22.reuse, 0x8, R26.reuse ;  /* 0x0000000816027824 */ /* 0x145fe200078e021a */
[----:B------:R-:W-:Y:S01]  /*dc00*/  R2UR UR11, R25 ;  /* 0x00000000190b72ca */ /* 0x000fe200000e0000 */
        /* <DEDUP_REMOVED lines=13> */
[----:B------:R-:W-:Y:S02]  /*dce0*/  UIMAD UR11, UR11, 0x90, UR5 ;  /* 0x000000900b0b78a4 */ /* 0x000fe4000f8e0205 */
[----:B------:R-:W-:Y:S02]  /*dcf0*/  UIADD3 UR9, UR9, 0x31c50, URZ ;  /* 0x00031c5009097890 */ /* 0x000fe4000fffe03f */
[----:B------:R-:W-:Y:S02]  /*dd00*/  UIADD3 UR8, UR15, 0x200, URZ ;  /* 0x000002000f087890 */ /* 0x000fe4000fffe03f */
[----:B------:R-:W-:Y:S02]  /*dd10*/  UIADD3.X UR5, URZ, UR39, URZ, UP0, !UPT ;  /* 0x000000273f057290 */ /* 0x000fe400087fe43f */
        /* <DEDUP_REMOVED lines=10> */
[----:B--2---:R-:W-:Y:S01]  /*ddc0*/  NOP ;  /* 0x0000000000007918 */ /* 0x004fe20000000000 */
.L_x_8441:
[----:B------:R-:W-:Y:S05]  /*ddd0*/  BSYNC B2 ;  /* 0x0000000000027941 */ /* 0x000fea0003800000 */
.L_x_8440:
[----:B------:R-:W-:Y:S01]  /*dde0*/  VIADD R9, R29, 0xfffffffd ;  /* 0xfffffffd1d097836 */ /* 0x000fe20000000000 */
[----:B------:R-:W-:Y:S01]  /*ddf0*/  MOV R22, R12 ;  /* 0x0000000c00167202 */ /* 0x000fe20000000f00 */
[----:B------:R-:W-:-:S07]  /*de00*/  IMAD.MOV.U32 R24, RZ, RZ, R13 ;  /* 0x000000ffff187224 */ /* 0x000fce00078e000d */
.L_x_8439:
[----:B------:R-:W-:Y:S05]  /*de10*/  BSYNC B1 ;  /* 0x0000000000017941 */ /* 0x000fea0003800000 */
.L_x_8438:
[----:B------:R-:W-:-:S05]  /*de20*/  IMAD.MOV R11, RZ, RZ, -R11 ;  /* 0x000000ffff0b7224 */ /* 0x000fca00078e0a0b */
[----:B------:R-:W-:-:S13]  /*de30*/  ISETP.NE.AND P0, PT, R10, R11, PT ;  /* 0x0000000b0a00720c */ /* 0x000fda0003f05270 */
[----:B------:R-:W-:Y:S05]  /*de40*/  @!P0 BRA `(.L_x_8437) ;  /* 0x0000000c00948947 */ /* 0x000fea0003800000 */
[----:B------:R-:W-:-:S07]  /*de50*/  IMAD.MOV.U32 R4, RZ, RZ, R7 ;  /* 0x000000ffff047224 */ /* 0x000fce00078e0007 */
.L_x_8461:
        /* <DEDUP_REMOVED lines=13> */
[----:B------:R-:W2:Y:S01]  /*df30*/  LDC R12, c[0x0][0x41c] ;  /* 0x00010700ff0c7b82 */ /* 0x000ea20000000800 */
[----:B------:R-:W-:Y:S01]  /*df40*/  IMAD.MOV.U32 R13, RZ, RZ, R9 ;  /* 0x000000ffff0d7224 */ /* 0x000fe200078e0009 */
[----:B------:R-:W-:Y:S02]  /*df50*/  ULDC.64 UR6, c[0x0][0x408] ;  /* 0x0001020000067ab9 */ /* 0x000fe40000000a00 */
[----:B0-----:R-:W-:-:S04]  /*df60*/  IMAD R5, R8, UR6, RZ ;  /* 0x0000000608057c24 */ /* 0x001fc8000f8e02ff */
[----:B------:R-:W-:Y:S01]  /*df70*/  IMAD R5, R6, UR7, R5 ;  /* 0x0000000706057c24 */ /* 0x000fe2000f8e0205 */
[----:B--2---:R-:W-:-:S13]  /*df80*/  ISETP.NE.AND P0, PT, R12, 0x1, PT ;  /* 0x000000010c00780c */ /* 0x004fda0003f05270 */
[----:B------:R-:W0:Y:S02]  /*df90*/  @P0 LDC.64 R2, c[0x0][0x420] ;  /* 0x00010800ff020b82 */ /* 0x000e240000000a00 */
[----:B0-----:R-:W-:-:S05]  /*dfa0*/  @P0 IMAD.HI.U32 R2, R9, R2, RZ ;  /* 0x0000000209020227 */ /* 0x001fca00078e00ff */
[----:B------:R-:W-:-:S04]  /*dfb0*/  @P0 SHF.R.U32.HI R13, RZ, R3, R2 ;  /* 0x00000003ff0d0219 */ /* 0x000fc80000011602 */
[----:B------:R-:W-:Y:S02]  /*dfc0*/  SHF.R.S32.HI R3, RZ, 0x1f, R13 ;  /* 0x0000001fff037819 */ /* 0x000fe4000001140d */
[----:B------:R-:W-:-:S05]  /*dfd0*/  MOV R2, R13 ;  /* 0x0000000d00027202 */ /* 0x000fca0000000f00 */
[----:B------:R-:W-:-:S04]  /*dfe0*/  IMAD.WIDE.U32 R2, R6, UR6, R2 ;  /* 0x0000000606027c25 */ /* 0x000fc8000f8e0002 */
[----:B------:R-:W-:Y:S01]  /*dff0*/  IMAD.IADD R3, R5, 0x1, R3 ;  /* 0x0000000105037824 */ /* 0x000fe200078e0203 */
[----:B------:R-:W-:-:S04]  /*e000*/  LEA R4, P0, R2, UR4, 0x2 ;  /* 0x0000000402047c11 */ /* 0x000fc8000f8010ff */
[----:B------:R-:W-:-:S05]  /*e010*/  LEA.HI.X R5, R2, UR5, R3, 0x2, P0 ;  /* 0x0000000502057c11 */ /* 0x000fca00080f1403 */
[----:B------:R2:W5:Y:S01]  /*e020*/  LDG.E R4, desc[UR60][R4.64] ;  /* 0x0000003c04047981 */ /* 0x000562000c1e1900 */
[----:B------:R-:W-:-:S04]  /*e030*/  IMAD.MOV R2, RZ, RZ, -R13 ;  /* 0x000000ffff027224 */ /* 0x000fc800078e0a0d */
[----:B------:R-:W-:-:S07]  /*e040*/  IMAD R12, R12, R2, R9 ;  /* 0x000000020c0c7224 */ /* 0x000fce00078e0209 */
.L_x_8449:
[----:B------:R-:W-:Y:S01]  /*e050*/  IMAD R3, R10, 0x8, R26 ;  /* 0x000000080a037824 */ /* 0x000fe200078e021a */
[----:B------:R-:W-:-:S04]  /*e060*/  SHF.L.U32 R2, R11, 0x1f, RZ ;  /* 0x0000001f0b027819 */ /* 0x000fc800000006ff */
[----:B------:R-:W3:Y:S02]  /*e070*/  SYNCS.PHASECHK.TRANS64.TRYWAIT P0, [R3+URZ+0x31c40], R2 ;  /* 0x031c4002030075a7 */ /* 0x000ee4000800017f */
[----:B---3--:R-:W-:Y:S05]  /*e080*/  @!P0 BRA `(.L_x_8450) ;  /* 0x00000020006c8947 */ /* 0x008fea0003800000 */
.L_x_8506:
[----:B0-2---:R-:W0:Y:S02]  /*e090*/  S2R R5, SR_TID.X ;  /* 0x0000000000057919 */ /* 0x005e240000002100 */
[----:B0-----:R-:W-:-:S04]  /*e0a0*/  LOP3.LUT R5, R5, 0x7f, RZ, 0xc0, !PT ;  /* 0x0000007f05057812 */ /* 0x001fc800078ec0ff */
[----:B------:R-:W-:-:S13]  /*e0b0*/  ISETP.NE.AND P0, PT, R5, RZ, PT ;  /* 0x000000ff0500720c */ /* 0x000fda0003f05270 */
[----:B------:R-:W-:Y:S05]  /*e0c0*/  @P0 BRA `(.L_x_8451) ;  /* 0x0000000000140947 */ /* 0x000fea0003800000 */
[----:B------:R-:W-:Y:S01]  /*e0d0*/  ISETP.NE.AND P1, PT, R27, RZ, PT ;  /* 0x000000ff1b00720c */ /* 0x000fe20003f25270 */
[----:B---3--:R-:W-:-:S04]  /*e0e0*/  IMAD.MOV.U32 R2, RZ, RZ, 0x6c00 ;  /* 0x00006c00ff027424 */ /* 0x008fc800078e00ff */
[----:B------:R0:W-:Y:S08]  /*e0f0*/  SYNCS.ARRIVE.TRANS64 RZ, [R3+URZ+0x31c30], R2 ;  /* 0x031c300203ff79a7 */ /* 0x0001f0000800003f */
[----:B------:R-:W-:Y:S05]  /*e100*/  @!P1 BRA `(.L_x_8451) ;  /* 0x0000000000049947 */ /* 0x000fea0003800000 */
[----:B------:R-:W-:Y:S01]  /*e110*/  BPT.TRAP 0x1 ;  /* 0x000000040000795c */ /* 0x000fe20000300000 */
.L_x_8451:
[----:B0--3--:R-:W-:Y:S01]  /*e120*/  IMAD R2, R10, 0x6c00, R26 ;  /* 0x00006c000a027824 */ /* 0x009fe200078e021a */
        /* <DEDUP_REMOVED lines=11> */
[----:B------:R-:W-:Y:S01]  /*e1e0*/  VIADD R3, R26, 0x31c00 ;  /* 0x00031c001a037836 */ /* 0x000fe20000000000 */
[----:B------:R-:W-:Y:S01]  /*e1f0*/  UMOV UR17, 0x40 ;  /* 0x0000004000117882 */ /* 0x000fe20000000000 */
[----:B------:R-:W-:-:S02]  /*e200*/  SHF.L.U32 R24, R24, 0x1f, RZ ;  /* 0x0000001f18187819 */ /* 0x000fc400000006ff */
[----:B------:R-:W-:Y:S01]  /*e210*/  UIMAD UR11, UR11, 0x90, UR5 ;  /* 0x000000900b0b78a4 */ /* 0x000fe2000f8e0205 */
[----:B------:R-:W-:Y:S01]  /*e220*/  IMAD R3, R22, 0x8, R3 ;  /* 0x0000000816037824 */ /* 0x000fe200078e0203 */
        /* <DEDUP_REMOVED lines=14> */
.L_x_8507:
[----:B------:R-:W-:Y:S05]  /*e310*/  @P0 BRA `(.L_x_8453) ;  /* 0x0000000000140947 */ /* 0x000fea0003800000 */
[----:B------:R-:W-:Y:S02]  /*e320*/  ISETP.NE.AND P1, PT, R27, RZ, PT ;  /* 0x000000ff1b00720c */ /* 0x000fe40003f25270 */
[----:B------:R-:W-:-:S04]  /*e330*/  MOV R2, 0x6c00 ;  /* 0x00006c0000027802 */ /* 0x000fc80000000f00 */
[----:B------:R2:W-:Y:S07]  /*e340*/  SYNCS.ARRIVE.TRANS64 RZ, [R3+URZ+0x50], R2 ;  /* 0x0000500203ff79a7 */ /* 0x0005ee000800003f */
[----:B------:R-:W-:Y:S05]  /*e350*/  @!P1 BRA `(.L_x_8453) ;  /* 0x0000000000049947 */ /* 0x000fea0003800000 */
[----:B------:R-:W-:Y:S01]  /*e360*/  BPT.TRAP 0x1 ;  /* 0x000000040000795c */ /* 0x000fe20000300000 */
.L_x_8453:
        /* <DEDUP_REMOVED lines=13> */
[----:B------:R-:W-:Y:S02]  /*e440*/  IMAD.MOV.U32 R7, RZ, RZ, R4 ;  /* 0x000000ffff077224 */ /* 0x000fe400078e0004 */
[----:B------:R-:W-:Y:S02]  /*e450*/  UIMAD UR11, UR11, 0x90, UR5 ;  /* 0x000000900b0b78a4 */ /* 0x000fe4000f8e0205 */
[----:B------:R-:W-:Y:S02]  /*e460*/  UIADD3 UR9, UR9, 0x50, URZ ;  /* 0x0000005009097890 */ /* 0x000fe4000fffe03f */
[----:B------:R-:W-:Y:S02]  /*e470*/  UIADD3 UR14, UR8, 0x200, URZ ;  /* 0x00000200080e7890 */ /* 0x000fe4000fffe03f */
[----:B------:R-:W-:Y:S02]  /*e480*/  UIADD3.X UR5, URZ, UR39, URZ, UP0, !UPT ;  /* 0x000000273f057290 */ /* 0x000fe400087fe43f */
[----:B------:R-:W-:-:S02]  /*e490*/  UIADD3 UR15, UR8, 0x2600, URZ ;  /* 0x00002600080f7890 */ /* 0x000fc4000fffe03f */
        /* <DEDUP_REMOVED lines=11> */
.L_x_8448:
[----:B------:R-:W-:Y:S05]  /*e550*/  BSYNC B1 ;  /* 0x0000000000017941 */ /* 0x000fea0003800000 */
.L_x_8447:
[----:B------:R-:W-:Y:S01]  /*e560*/  VIADD R22, R10, 0x1 ;  /* 0x000000010a167836 */ /* 0x000fe20000000000 */
[----:B------:R-:W-:Y:S04]  /*e570*/  BSSY B1, `(.L_x_8454) ;  /* 0x000006e000017945 */ /* 0x000fe80003800000 */
[----:B------:R-:W-:-:S04]  /*e580*/  ISETP.NE.AND P0, PT, R22, 0x2, PT ;  /* 0x000000021600780c */ /* 0x000fc80003f05270 */
[----:B0-----:R-:W-:Y:S02]  /*e590*/  SEL R24, RZ, 0x1, P0 ;  /* 0x00000001ff187807 */ /* 0x001fe40000000000 */
[----:B------:R-:W-:Y:S02]  /*e5a0*/  SEL R22, R22, RZ, P0 ;  /* 0x000000ff16167207 */ /* 0x000fe40000000000 */
[----:B------:R-:W-:Y:S01]  /*e5b0*/  LOP3.LUT R24, R11, R24, RZ, 0x3c, !PT ;  /* 0x000000180b187212 */ /* 0x000fe200078e3cff */
[----:B------:R-:W-:Y:S06]  /*e5c0*/  @!P6 BRA `(.L_x_8455) ;  /* 0x0000000400a0e947 */ /* 0x000fec0003800000 */
[----:B------:R-:W-:Y:S01]  /*e5d0*/  ULDC.64 UR4, c[0x0][0x3f8] ;  /* 0x0000fe0000047ab9 */ /* 0x000fe20000000a00 */
[----:B------:R-:W-:Y:S01]  /*e5e0*/  VIADD R13, R9, 0xffffffff ;  /* 0xffffffff090d7836 */ /* 0x000fe20000000000 */
[----:B------:R-:W-:-:S04]  /*e5f0*/  ISETP.NE.U32.AND P0, PT, RZ, UR4, PT ;  /* 0x00000004ff007c0c */ /* 0x000fc8000bf05070 */
[----:B------:R-:W-:-:S13]  /*e600*/  ISETP.NE.AND.EX P0, PT, RZ, UR5, PT, P0 ;  /* 0x00000005ff007c0c */ /* 0x000fda000bf05300 */
[----:B------:R-:W-:Y:S05]  /*e610*/  @!P0 BRA `(.L_x_8456) ;  /* 0x0000000000488947 */ /* 0x000fea0003800000 */
[----:B------:R-:W0:Y:S01]  /*e620*/  LDC R12, c[0x0][0x41c] ;  /* 0x00010700ff0c7b82 */ /* 0x000e220000000800 */
[----:B------:R-:W-:Y:S01]  /*e630*/  IMAD.MOV.U32 R15, RZ, RZ, R13 ;  /* 0x000000ffff0f7224 */ /* 0x000fe200078e000d */
[----:B------:R-:W-:Y:S02]  /*e640*/  ULDC.64 UR6, c[0x0][0x408] ;  /* 0x0001020000067ab9 */ /* 0x000fe40000000a00 */
[----:B------:R-:W-:-:S04]  /*e650*/  IMAD R5, R8, UR6, RZ ;  /* 0x0000000608057c24 */ /* 0x000fc8000f8e02ff */
[----:B------:R-:W-:Y:S01]  /*e660*/  IMAD R5, R6, UR7, R5 ;  /* 0x0000000706057c24 */ /* 0x000fe2000f8e0205 */
[----:B0-----:R-:W-:-:S13]  /*e670*/  ISETP.NE.AND P0, PT, R12, 0x1, PT ;  /* 0x000000010c00780c */ /* 0x001fda0003f05270 */
[----:B--2---:R-:W0:Y:S02]  /*e680*/  @P0 LDC.64 R2, c[0x0][0x420] ;  /* 0x00010800ff020b82 */ /* 0x004e240000000a00 */
[----:B0-----:R-:W-:-:S05]  /*e690*/  @P0 IMAD.HI.U32 R2, R13, R2, RZ ;  /* 0x000000020d020227 */ /* 0x001fca00078e00ff */
[----:B------:R-:W-:-:S04]  /*e6a0*/  @P0 SHF.R.U32.HI R15, RZ, R3, R2 ;  /* 0x00000003ff0f0219 */ /* 0x000fc80000011602 */
[--C-:B------:R-:W-:Y:S01]  /*e6b0*/  SHF.R.S32.HI R3, RZ, 0x1f, R15.reuse ;  /* 0x0000001fff037819 */ /* 0x100fe2000001140f */
[----:B------:R-:W-:-:S04]  /*e6c0*/  IMAD.MOV.U32 R2, RZ, RZ, R15 ;  /* 0x000000ffff027224 */ /* 0x000fc800078e000f */
[----:B------:R-:W-:-:S05]  /*e6d0*/  IMAD.WIDE.U32 R2, R6, UR6, R2 ;  /* 0x0000000606027c25 */ /* 0x000fca000f8e0002 */
[----:B------:R-:W-:Y:S02]  /*e6e0*/  IADD3 R3, R5, R3, RZ ;  /* 0x0000000305037210 */ /* 0x000fe40007ffe0ff */
[----:B------:R-:W-:-:S04]  /*e6f0*/  LEA R4, P0, R2, UR4, 0x2 ;  /* 0x0000000402047c11 */ /* 0x000fc8000f8010ff */
[----:B------:R-:W-:-:S05]  /*e700*/  LEA.HI.X R5, R2, UR5, R3, 0x2, P0 ;  /* 0x0000000502057c11 */ /* 0x000fca00080f1403 */
[----:B------:R0:W5:Y:S01]  /*e710*/  LDG.E R4, desc[UR60][R4.64] ;  /* 0x0000003c04047981 */ /* 0x000162000c1e1900 */
[----:B------:R-:W-:-:S04]  /*e720*/  IMAD.MOV R2, RZ, RZ, -R15 ;  /* 0x000000ffff027224 */ /* 0x000fc800078e0a0f */
[----:B------:R-:W-:-:S07]  /*e730*/  IMAD R13, R12, R2, R13 ;  /* 0x000000020c0d7224 */ /* 0x000fce00078e020d */
.L_x_8456:
[----:B--2---:R-:W-:Y:S01]  /*e740*/  IMAD R2, R22, 0x8, R26 ;  /* 0x0000000816027824 */ /* 0x004fe200078e021a */
[----:B------:R-:W-:-:S04]  /*e750*/  SHF.L.U32 R3, R24, 0x1f, RZ ;  /* 0x0000001f18037819 */ /* 0x000fc800000006ff */
[----:B------:R-:W2:Y:S02]  /*e760*/  SYNCS.PHASECHK.TRANS64.TRYWAIT P0, [R2+URZ+0x31c40], R3 ;  /* 0x031c4003020075a7 */ /* 0x000ea4000800017f */
[----:B--2---:R-:W-:Y:S05]  /*e770*/  @!P0 BRA `(.L_x_8457) ;  /* 0x0000001800d88947 */ /* 0x004fea0003800000 */
.L_x_8508:
        /* <DEDUP_REMOVED lines=9> */
.L_x_8458:
[----:B0-2---:R-:W-:Y:S01]  /*e810*/  IMAD R2, R22, 0x6c00, R26 ;  /* 0x00006c0016027824 */ /* 0x005fe200078e021a */
[----:B------:R-:W-:Y:S01]  /*e820*/  R2UR UR11, R13 ;  /* 0x000000000d0b72ca */ /* 0x000fe200000e0000 */
[----:B------:R-:W-:Y:S01]  /*e830*/  VIADD R3, R26, 0x31c00 ;  /* 0x00031c001a037836 */ /* 0x000fe20000000000 */
[----:B------:R-:W-:Y:S01]  /*e840*/  R2UR UR5, R23 ;  /* 0x00000000170572ca */ /* 0x000fe200000e0000 */
[----:B------:R-:W-:Y:S01]  /*e850*/  UIADD3 UR4, UP0, UR38, 0x370, URZ ;  /* 0x0000037026047890 */ /* 0x000fe2000ff1e03f */
[----:B------:R-:W-:Y:S01]  /*e860*/  R2UR UR8, R2 ;  /* 0x00000000020872ca */ /* 0x000fe200000e0000 */
[--C-:B------:R-:W-:Y:S01]  /*e870*/  IMAD R2, R22, 0x8, R3.reuse ;  /* 0x0000000816027824 */ /* 0x100fe200078e0203 */
[----:B------:R-:W-:Y:S01]  /*e880*/  R2UR UR12, R0 ;  /* 0x00000000000c72ca */ /* 0x000fe200000e0000 */
[----:B------:R-:W-:Y:S01]  /*e890*/  UMOV UR10, URZ ;  /* 0x0000003f000a7c82 */ /* 0x000fe20008000000 */
[----:B-----5:R-:W-:Y:S01]  /*e8a0*/  R2UR UR13, R4 ;  /* 0x00000000040d72ca */ /* 0x020fe200000e0000 */
[----:B------:R-:W-:Y:S01]  /*e8b0*/  UMOV UR6, 0x0 ;  /* 0x0000000000067882 */ /* 0x000fe20000000000 */
[----:B------:R-:W-:Y:S01]  /*e8c0*/  R2UR UR9, R2 ;  /* 0x00000000020972ca */ /* 0x000fe200000e0000 */
[----:B------:R-:W-:Y:S01]  /*e8d0*/  UMOV UR7, 0x14f00000 ;  /* 0x14f0000000077882 */ /* 0x000fe20000000000 */
[----:B------:R-:W-:Y:S01]  /*e8e0*/  UMOV UR17, 0x20 ;  /* 0x0000002000117882 */ /* 0x000fe20000000000 */
[----:B------:R-:W-:Y:S01]  /*e8f0*/  UMOV UR18, 0x40 ;  /* 0x0000004000127882 */ /* 0x000fe20000000000 */
[----:B------:R-:W-:Y:S01]  /*e900*/  SHF.L.U32 R11, R11, 0x1f, RZ ;  /* 0x0000001f0b0b7819 */ /* 0x000fe200000006ff */
[----:B------:R-:W-:Y:S01]  /*e910*/  UIMAD UR11, UR11, 0x90, UR5 ;  /* 0x000000900b0b78a4 */ /* 0x000fe2000f8e0205 */
[----:B------:R-:W-:Y:S01]  /*e920*/  IMAD R2, R10, 0x8, R3 ;  /* 0x000000080a027824 */ /* 0x000fe200078e0203 */
[----:B------:R-:W-:-:S02]  /*e930*/  UIADD3 UR14, UR8, 0x16a00, URZ ;  /* 0x00016a00080e7890 */ /* 0x000fc4000fffe03f */
[----:B------:R-:W-:Y:S02]  /*e940*/  UIADD3.X UR5, URZ, UR39, URZ, UP0, !UPT ;  /* 0x000000273f057290 */ /* 0x000fe400087fe43f */
[----:B------:R-:W-:Y:S02]  /*e950*/  UIADD3 UR15, UR8, 0x18e00, URZ ;  /* 0x00018e00080f7890 */ /* 0x000fe4000fffe03f */
[----:B------:R-:W-:Y:S02]  /*e960*/  UIADD3 UR9, UR9, 0x30, URZ ;  /* 0x0000003009097890 */ /* 0x000fe4000fffe03f */
[----:B------:R-:W-:-:S03]  /*e970*/  UIADD3 UR16, UR8, 0x1b200, URZ ;  /* 0x0001b20008107890 */ /* 0x000fc6000fffe03f */
[----:B------:R-:W-:-:S04]  /*e980*/  UMOV UR8, UR14 ;  /* 0x0000000e00087c82 */ /* 0x000fc80008000000 */
        /* <DEDUP_REMOVED lines=9> */
.L_x_8509:
[----:B------:R-:W-:Y:S05]  /*ea20*/  @P0 BRA `(.L_x_8460) ;  /* 0x0000000000140947 */ /* 0x000fea0003800000 */
[----:B------:R-:W-:Y:S02]  /*ea30*/  ISETP.NE.AND P1, PT, R27, RZ, PT ;  /* 0x000000ff1b00720c */ /* 0x000fe40003f25270 */
[----:B------:R-:W-:-:S04]  /*ea40*/  MOV R3, 0x6c00 ;  /* 0x00006c0000037802 */ /* 0x000fc80000000f00 */
[----:B------:R2:W-:Y:S07]  /*ea50*/  SYNCS.ARRIVE.TRANS64 RZ, [R2+URZ+0x50], R3 ;  /* 0x0000500302ff79a7 */ /* 0x0005ee000800003f */
[----:B------:R-:W-:Y:S05]  /*ea60*/  @!P1 BRA `(.L_x_8460) ;  /* 0x0000000000049947 */ /* 0x000fea0003800000 */
[----:B------:R-:W-:Y:S01]  /*ea70*/  BPT.TRAP 0x1 ;  /* 0x000000040000795c */ /* 0x000fe20000300000 */
.L_x_8460:
        /* <DEDUP_REMOVED lines=29> */
.L_x_8455:
[----:B------:R-:W-:Y:S05]  /*ec50*/  BSYNC B1 ;  /* 0x0000000000017941 */ /* 0x000fea0003800000 */
.L_x_8454:
[C---:B------:R-:W-:Y:S01]  /*ec60*/  ISETP.GT.AND P0, PT, R9.reuse, 0x1, PT ;  /* 0x000000010900780c */ /* 0x040fe20003f04270 */
[----:B0-2---:R-:W-:-:S04]  /*ec70*/  VIADD R2, R9, 0xfffffffe ;  /* 0xfffffffe09027836 */ /* 0x005fc80000000000 */
[----:B------:R-:W-:-:S08]  /*ec80*/  IMAD.MOV.U32 R9, RZ, RZ, R2 ;  /* 0x000000ffff097224 */ /* 0x000fd000078e0002 */
[----:B------:R-:W-:Y:S05]  /*ec90*/  @P0 BRA `(.L_x_8461) ;  /* 0xfffffff000700947 */ /* 0x000fea000383ffff */
.L_x_8437:
[----:B------:R-:W-:Y:S05]  /*eca0*/  BSYNC B0 ;  /* 0x0000000000007941 */ /* 0x000fea0003800000 */
.L_x_8436:
[----:B------:R-:W-:Y:S01]  /*ecb0*/  ISETP.NE.AND P0, PT, R27, RZ, PT ;  /* 0x000000ff1b00720c */ /* 0x000fe20003f05270 */
[----:B------:R-:W-:-:S12]  /*ecc0*/  BSSY B0, `(.L_x_8462) ;  /* 0x000000e000007945 */ /* 0x000fd80003800000 */
[----:B------:R-:W-:Y:S05]  /*ecd0*/  @P0 BRA `(.L_x_8463) ;  /* 0x0000000000300947 */ /* 0x000fea0003800000 */
[----:B------:R-:W2:Y:S01]  /*ece0*/  S2R R9, SR_LANEID ;  /* 0x0000000000097919 */ /* 0x000ea20000000000 */
[----:B------:R-:W-:Y:S01]  /*ecf0*/  VOTEU.ANY UR4, UPT, PT ;  /* 0x0000000000047886 */ /* 0x000fe200038e0100 */
[----:B------:R-:W3:Y:S01]  /*ed00*/  LDC.64 R2, c[0x0][0xc38] ;  /* 0x00030e00ff027b82 */ /* 0x000ee20000000a00 */
[----:B------:R-:W2:Y:S08]  /*ed10*/  FLO.U32 R4, UR4 ;  /* 0x0000000400047d00 */ /* 0x000eb000080e0000 */
[----:B0-----:R-:W3:Y:S01]  /*ed20*/  POPC R5, UR4 ;  /* 0x0000000400057d09 */ /* 0x001ee20008000000 */
[----:B--2---:R-:W-:-:S13]  /*ed30*/  ISETP.EQ.U32.AND P0, PT, R4, R9, PT ;  /* 0x000000090400720c */ /* 0x004fda0003f02070 */
[----:B---3--:R-:W2:Y:S01]  /*ed40*/  @P0 ATOMG.E.ADD.STRONG.GPU PT, R3, desc[UR60][R2.64], R5 ;  /* 0x00000005020309a8 */ /* 0x008ea200081ee1fc */
[----:B------:R-:W0:Y:S02]  /*ed50*/  S2R R6, SR_LTMASK ;  /* 0x0000000000067919 */ /* 0x000e240000003900 */
[----:B0-----:R-:W-:-:S04]  /*ed60*/  LOP3.LUT R6, R6, UR4, RZ, 0xc0, !PT ;  /* 0x0000000406067c12 */ /* 0x001fc8000f8ec0ff */
[----:B------:R-:W0:Y:S01]  /*ed70*/  POPC R9, R6 ;  /* 0x0000000600097309 */ /* 0x000e220000000000 */
[----:B--2---:R-:W0:Y:S02]  /*ed80*/  SHFL.IDX PT, R4, R3, R4, 0x1f ;  /* 0x00001f0403047589 */ /* 0x004e2400000e0000 */
[----:B0-----:R-:W-:-:S07]  /*ed90*/  IADD3 R16, R4, UR36, R9 ;  /* 0x0000002404107c10 */ /* 0x001fce000fffe009 */
.L_x_8463:
[----:B------:R-:W-:Y:S05]  /*eda0*/  BSYNC B0 ;  /* 0x0000000000007941 */ /* 0x000fea0003800000 */
.L_x_8462:
[----:B------:R-:W-:Y:S04]  /*edb0*/  BSSY B0, `(.L_x_8464) ;  /* 0x000002b000007945 */ /* 0x000fe80003800000 */
[----:B------:R-:W-:Y:S05]  /*edc0*/  @!P6 BRA `(.L_x_8465) ;  /* 0x0000000000a4e947 */ /* 0x000fea0003800000 */
[----:B------:R-:W-:Y:S01]  /*edd0*/  IMAD R3, R22, 0x8, R26 ;  /* 0x0000000816037824 */ /* 0x000fe200078e021a */
[----:B------:R-:W-:-:S04]  /*ede0*/  SHF.L.U32 R2, R24, 0x1f, RZ ;  /* 0x0000001f18027819 */ /* 0x000fc800000006ff */
[----:B------:R-:W2:Y:S02]  /*edf0*/  SYNCS.PHASECHK.TRANS64.TRYWAIT P0, [R3+URZ+0x31c60], R2 ;  /* 0x031c6002030075a7 */ /* 0x000ea4000800017f */
[----:B--2---:R-:W-:Y:S05]  /*ee00*/  @!P0 BRA `(.L_x_8466) ;  /* 0x00000014005c8947 */ /* 0x004fea0003800000 */
.L_x_8510:
        /* <DEDUP_REMOVED lines=9> */
.L_x_8467:
[----:B0-----:R-:W-:Y:S01]  /*eea0*/  IMAD R26, R22, 0x6c00, R26 ;  /* 0x00006c00161a7824 */ /* 0x001fe200078e021a */
        /* <DEDUP_REMOVED lines=10> */
[----:B------:R-:W-:-:S05]  /*ef50*/  R2UR UR13, R7 ;  /* 0x00000000070d72ca */ /* 0x000fca00000e0000 */
        /* <DEDUP_REMOVED lines=15> */
[----:B----4-:R-:W-:Y:S01]  /*f050*/  NOP ;  /* 0x0000000000007918 */ /* 0x010fe20000000000 */
.L_x_8465:
[----:B------:R-:W-:Y:S05]  /*f060*/  BSYNC B0 ;  /* 0x0000000000007941 */ /* 0x000fea0003800000 */
.L_x_8464:
[----:B------:R-:W-:-:S04]  /*f070*/  IADD3 R22, R22, 0x1, RZ ;  /* 0x0000000116167810 */ /* 0x000fc80007ffe0ff */
[----:B------:R-:W-:-:S04]  /*f080*/  ISETP.NE.AND P0, PT, R22, 0x2, PT ;  /* 0x000000021600780c */ /* 0x000fc80003f05270 */
[----:B--23--:R-:W-:Y:S02]  /*f090*/  SEL R3, RZ, 0x1, P0 ;  /* 0x00000001ff037807 */ /* 0x00cfe40000000000 */
[----:B------:R-:W-:Y:S02]  /*f0a0*/  SEL R22, R22, RZ, P0 ;  /* 0x000000ff16167207 */ /* 0x000fe40000000000 */
[----:B------:R-:W-:-:S07]  /*f0b0*/  LOP3.LUT R24, R24, R3, RZ, 0x3c, !PT ;  /* 0x0000000318187212 */ /* 0x000fce00078e3cff */
.L_x_8421:
[----:B------:R-:W-:Y:S05]  /*f0c0*/  BSYNC B6 ;  /* 0x0000000000067941 */ /* 0x000fea0003800000 */
.L_x_8419:
[----:B------:R-:W-:-:S03]  /*f0d0*/  UMOV UR4, 0xffffffff ;  /* 0xffffffff00047882 */ /* 0x000fc60000000000 */
[----:B------:R-:W-:Y:S05]  /*f0e0*/  BRA.DIV UR4, `(.L_x_8468) ;  /* 0x0000001204b87947 */ /* 0x000fea000b800000 */
[----:B0-----:R0:W2:Y:S04]  /*f0f0*/  SHFL.IDX PT, R5, R16, RZ, 0x1f ;  /* 0x00001fff10057589 */ /* 0x0010a800000e0000 */
[----:B------:R0:W3:Y:S02]  /*f100*/  SHFL.IDX PT, R4, R16, 0x1, 0x1f ;  /* 0x00201f0010047f89 */ /* 0x0000e400000e0000 */
.L_x_8514:
[----:B------:R-:W-:Y:S01]  /*f110*/  ULDC UR4, c[0x0][0xc14] ;  /* 0x0003050000047ab9 */ /* 0x000fe20000000800 */
[C---:B------:R-:W-:Y:S01]  /*f120*/  IMAD.IADD R7, R27.reuse, 0x1, R19 ;  /* 0x000000011b077824 */ /* 0x040fe200078e0213 */
[----:B------:R-:W-:Y:S01]  /*f130*/  ISETP.NE.AND P0, PT, R27, 0x1f, PT ;  /* 0x0000001f1b00780c */ /* 0x000fe20003f05270 */
[----:B------:R-:W-:Y:S01]  /*f140*/  IMAD.U32 R0, RZ, RZ, UR4 ;  /* 0x00000004ff007e24 */ /* 0x000fe2000f8e00ff */
[----:B------:R-:W-:Y:S01]  /*f150*/  BSSY B0, `(.L_x_8469) ;  /* 0x0000007000007945 */ /* 0x000fe20003800000 */
[----:B------:R-:W-:-:S03]  /*f160*/  IMAD.MOV.U32 R2, RZ, RZ, RZ ;  /* 0x000000ffff027224 */ /* 0x000fc600078e00ff */
[----:B------:R-:W-:-:S13]  /*f170*/  ISETP.GE.OR P0, PT, R7, R0, !P0 ;  /* 0x000000000700720c */ /* 0x000fda0004706670 */
[----:B------:R-:W-:Y:S05]  /*f180*/  @P0 BRA `(.L_x_8470) ;  /* 0x00000000000c0947 */ /* 0x000fea0003800000 */
[----:B------:R-:W4:Y:S02]  /*f190*/  LDC.64 R2, c[0x0][0xc58] ;  /* 0x00031600ff027b82 */ /* 0x000f240000000a00 */
[----:B----4-:R-:W-:-:S06]  /*f1a0*/  IMAD.WIDE R2, R7, 0x4, R2 ;  /* 0x0000000407027825 */ /* 0x010fcc00078e0202 */
[----:B------:R4:W5:Y:S02]  /*f1b0*/  LDG.E R2, desc[UR60][R2.64] ;  /* 0x0000003c02027981 */ /* 0x000964000c1e1900 */
.L_x_8470:
[----:B------:R-:W-:Y:S05]  /*f1c0*/  BSYNC B0 ;  /* 0x0000000000007941 */ /* 0x000fea0003800000 */
.L_x_8469:
[----:B------:R-:W-:-:S03]  /*f1d0*/  UMOV UR4, 0xffffffff ;  /* 0xffffffff00047882 */ /* 0x000fc60000000000 */
[----:B------:R-:W-:Y:S05]  /*f1e0*/  BRA.DIV UR4, `(.L_x_8471) ;  /* 0x0000001204c47947 */ /* 0x000fea000b800000 */
[----:B-----5:R-:W0:Y:S01]  /*f1f0*/  SHFL.UP PT, R14, R2, 0x1, RZ ;  /* 0x04200000020e7989 */ /* 0x020e2200000e00ff */
        /* <DEDUP_REMOVED lines=8> */
[----:B----4-:R-:W-:-:S05]  /*f280*/  IMAD.IADD R3, R13, 0x1, R14 ;  /* 0x000000010d037824 */ /* 0x010fca00078e020e */
        /* <DEDUP_REMOVED lines=10> */
[----:B------:R0:W4:Y:S02]  /*f330*/  SHFL.IDX PT, R14, R8, 0x1f, 0x1f ;  /* 0x03e01f00080e7f89 */ /* 0x00012400000e0000 */
.L_x_8522:
[----:B------:R-:W-:Y:S02]  /*f340*/  ULDC UR4, c[0x0][0xc10] ;  /* 0x0003040000047ab9 */ /* 0x000fe40000000800 */
[----:B------:R-:W-:-:S04]  /*f350*/  IMAD.U32 R7, RZ, RZ, UR4 ;  /* 0x00000004ff077e24 */ /* 0x000fc8000f8e00ff */
[----:B----4-:R-:W-:-:S04]  /*f360*/  IMAD R3, R14, R7, RZ ;  /* 0x000000070e037224 */ /* 0x010fc800078e02ff */
[----:B---3--:R-:W-:-:S05]  /*f370*/  IMAD.IADD R4, R4, 0x1, R3 ;  /* 0x0000000104047824 */ /* 0x008fca00078e0203 */
[----:B--2---:R-:W-:-:S13]  /*f380*/  ISETP.GT.AND P0, PT, R4, R5, PT ;  /* 0x000000050400720c */ /* 0x004fda0003f04270 */
[----:B------:R-:W-:Y:S05]  /*f390*/  @P0 BRA `(.L_x_8472) ;  /* 0x0000000000ac0947 */ /* 0x000fea0003800000 */
[----:B------:R-:W2:Y:S02]  /*f3a0*/  LDC R0, c[0x0][0xc14] ;  /* 0x00030500ff007b82 */ /* 0x000ea40000000800 */
.L_x_8477:
[----:B------:R-:W-:-:S05]  /*f3b0*/  VIADD R19, R19, 0x1f ;  /* 0x0000001f13137836 */ /* 0x000fca0000000000 */
[----:B--2---:R-:W-:-:S13]  /*f3c0*/  ISETP.GE.AND P0, PT, R19, R0, PT ;  /* 0x000000001300720c */ /* 0x004fda0003f06270 */
[----:B------:R-:W-:Y:S05]  /*f3d0*/  @P0 BRA `(.L_x_8473) ;  /* 0x0000000400540947 */ /* 0x000fea0003800000 */
[C---:B------:R-:W-:Y:S01]  /*f3e0*/  IMAD.IADD R7, R27.reuse, 0x1, R19 ;  /* 0x000000011b077824 */ /* 0x040fe200078e0213 */
[----:B------:R-:W-:Y:S01]  /*f3f0*/  ISETP.NE.AND P1, PT, R27, 0x1f, PT ;  /* 0x0000001f1b00780c */ /* 0x000fe20003f25270 */
[----:B------:R-:W-:Y:S01]  /*f400*/  BSSY B0, `(.L_x_8474) ;  /* 0x0000007000007945 */ /* 0x000fe20003800000 */
[----:B------:R-:W-:Y:S02]  /*f410*/  IMAD.MOV.U32 R2, RZ, RZ, RZ ;  /* 0x000000ffff027224 */ /* 0x000fe400078e00ff */
[----:B------:R-:W-:-:S13]  /*f420*/  ISETP.GE.OR P0, PT, R7, R0, !P1 ;  /* 0x000000000700720c */ /* 0x000fda0004f06670 */
[----:B------:R-:W-:Y:S05]  /*f430*/  @P0 BRA `(.L_x_8475) ;  /* 0x00000000000c0947 */ /* 0x000fea0003800000 */
[----:B------:R-:W2:Y:S02]  /*f440*/  LDC.64 R2, c[0x0][0xc58] ;  /* 0x00031600ff027b82 */ /* 0x000ea40000000a00 */
[----:B--2---:R-:W-:-:S06]  /*f450*/  IMAD.WIDE R2, R7, 0x4, R2 ;  /* 0x0000000407027825 */ /* 0x004fcc00078e0202 */
[----:B------:R2:W5:Y:S02]  /*f460*/  LDG.E R2, desc[UR60][R2.64] ;  /* 0x0000003c02027981 */ /* 0x000564000c1e1900 */
.L_x_8475:
[----:B------:R-:W-:Y:S05]  /*f470*/  BSYNC B0 ;  /* 0x0000000000007941 */ /* 0x000fea0003800000 */
.L_x_8474:
[----:B------:R-:W-:-:S03]  /*f480*/  UMOV UR4, 0xffffffff ;  /* 0xffffffff00047882 */ /* 0x000fc60000000000 */
[----:B------:R-:W-:Y:S05]  /*f490*/  BRA.DIV UR4, `(.L_x_8476) ;  /* 0x0000001204e87947 */ /* 0x000fea000b800000 */
[----:B-----5:R-:W3:Y:S01]  /*f4a0*/  SHFL.UP PT, R14, R2, 0x1, RZ ;  /* 0x04200000020e7989 */ /* 0x020ee200000e00ff */
[C---:B------:R-:W-:Y:S02]  /*f4b0*/  ISETP.NE.AND P0, PT, R27.reuse, RZ, PT ;  /* 0x000000ff1b00720c */ /* 0x040fe40003f05270 */
[C---:B------:R-:W-:Y:S02]  /*f4c0*/  ISETP.GE.U32.AND P1, PT, R27.reuse, 0x2, PT ;  /* 0x000000021b00780c */ /* 0x040fe40003f26070 */
[----:B---3--:R-:W-:Y:S02]  /*f4d0*/  SEL R13, R14, RZ, P0 ;  /* 0x000000ff0e0d7207 */ /* 0x008fe40000000000 */
[----:B------:R-:W-:Y:S02]  /*f4e0*/  ISETP.GE.U32.AND P0, PT, R27, 0x4, PT ;  /* 0x000000041b00780c */ /* 0x000fe40003f06070 */
[----:B------:R-:W-:-:S05]  /*f4f0*/  IADD3 R13, R2, R13, RZ ;  /* 0x0000000d020d7210 */ /* 0x000fca0007ffe0ff */
[----:B------:R-:W3:Y:S02]  /*f500*/  SHFL.UP PT, R14, R13, 0x2, RZ ;  /* 0x044000000d0e7989 */ /* 0x000ee400000e00ff */
[----:B---3--:R-:W-:Y:S02]  /*f510*/  SEL R14, R14, RZ, P1 ;  /* 0x000000ff0e0e7207 */ /* 0x008fe40000800000 */
[----:B------:R-:W-:-:S03]  /*f520*/  ISETP.GE.U32.AND P1, PT, R27, 0x8, PT ;  /* 0x000000081b00780c */ /* 0x000fc60003f26070 */
[----:B--2---:R-:W-:-:S05]  /*f530*/  IMAD.IADD R3, R13, 0x1, R14 ;  /* 0x000000010d037824 */ /* 0x004fca00078e020e */
[----:B------:R-:W2:Y:S02]  /*f540*/  SHFL.UP PT, R14, R3, 0x4, RZ ;  /* 0x04800000030e7989 */ /* 0x000ea400000e00ff */
[----:B--2---:R-:W-:Y:S02]  /*f550*/  SEL R6, R14, RZ, P0 ;  /* 0x000000ff0e067207 */ /* 0x004fe40000000000 */
[----:B------:R-:W-:-:S03]  /*f560*/  ISETP.GE.U32.AND P0, PT, R27, 0x10, PT ;  /* 0x000000101b00780c */ /* 0x000fc60003f06070 */
[----:B------:R-:W-:-:S05]  /*f570*/  IMAD.IADD R6, R3, 0x1, R6 ;  /* 0x0000000103067824 */ /* 0x000fca00078e0206 */
[----:B------:R-:W2:Y:S02]  /*f580*/  SHFL.UP PT, R14, R6, 0x8, RZ ;  /* 0x05000000060e7989 */ /* 0x000ea400000e00ff */
[----:B--2---:R-:W-:-:S05]  /*f590*/  SEL R7, R14, RZ, P1 ;  /* 0x000000ff0e077207 */ /* 0x004fca0000800000 */
[----:B------:R-:W-:-:S05]  /*f5a0*/  IMAD.IADD R7, R6, 0x1, R7 ;  /* 0x0000000106077824 */ /* 0x000fca00078e0207 */
[----:B------:R-:W0:Y:S02]  /*f5b0*/  SHFL.UP PT, R14, R7, 0x10, RZ ;  /* 0x06000000070e7989 */ /* 0x000e2400000e00ff */
[----:B0-----:R-:W-:-:S05]  /*f5c0*/  SEL R8, R14, RZ, P0 ;  /* 0x000000ff0e087207 */ /* 0x001fca0000000000 */
[----:B------:R-:W-:-:S05]  /*f5d0*/  IMAD.IADD R8, R7, 0x1, R8 ;  /* 0x0000000107087824 */ /* 0x000fca00078e0208 */
[----:B------:R0:W2:Y:S02]  /*f5e0*/  SHFL.IDX PT, R14, R8, 0x1f, 0x1f ;  /* 0x03e01f00080e7f89 */ /* 0x0000a400000e0000 */
.L_x_8530:
[----:B------:R-:W-:Y:S02]  /*f5f0*/  ULDC UR4, c[0x0][0xc10] ;  /* 0x0003040000047ab9 */ /* 0x000fe40000000800 */
[----:B------:R-:W-:-:S04]  /*f600*/  IMAD.U32 R7, RZ, RZ, UR4 ;  /* 0x00000004ff077e24 */ /* 0x000fc8000f8e00ff */
[----:B--2---:R-:W-:-:S04]  /*f610*/  IMAD R3, R14, R7, RZ ;  /* 0x000000070e037224 */ /* 0x004fc800078e02ff */
[----:B------:R-:W-:-:S05]  /*f620*/  IMAD.IADD R4, R3, 0x1, R4 ;  /* 0x0000000103047824 */ /* 0x000fca00078e0204 */
[----:B------:R-:W-:-:S13]  /*f630*/  ISETP.GT.AND P0, PT, R4, R5, PT ;  /* 0x000000050400720c */ /* 0x000fda0003f04270 */
[----:B------:R-:W-:Y:S05]  /*f640*/  @!P0 BRA `(.L_x_8477) ;  /* 0xfffffffc00588947 */ /* 0x000fea000383ffff */
.L_x_8472:
[----:B------:R-:W-:Y:S01]  /*f650*/  IADD3 R16, -R3, R4, RZ ;  /* 0x0000000403107210 */ /* 0x000fe20007ffe1ff */
[----:B------:R-:W-:-:S04]  /*f660*/  UMOV UR4, 0xffffffff ;  /* 0xffffffff00047882 */ /* 0x000fc80000000000 */
[----:B------:R-:W-:-:S05]  /*f670*/  IMAD R4, R8, R7, R16 ;  /* 0x0000000708047224 */ /* 0x000fca00078e0210 */
[----:B------:R-:W-:Y:S01]  /*f680*/  ISETP.GT.AND P6, PT, R4, R5, PT ;  /* 0x000000050400720c */ /* 0x000fe20003fc4270 */
[----:B------:R-:W-:-:S12]  /*f690*/  BRA.DIV UR4, `(.L_x_8478) ;  /* 0x0000001604387947 */ /* 0x000fd8000b800000 */
[----:B------:R-:W-:-:S04]  /*f6a0*/  VOTE.ANY R3, PT, !P6 ;  /* 0x0000000000037806 */ /* 0x000fc800070e0100 */
[----:B------:R-:W2:Y:S02]  /*f6b0*/  POPC R4, R3 ;  /* 0x0000000300047309 */ /* 0x000ea40000000000 */
[----:B--2---:R2:W3:Y:S02]  /*f6c0*/  SHFL.IDX PT, R17, R2, R4, 0x1f ;  /* 0x00001f0402117589 */ /* 0x0044e400000e0000 */
.L_x_8534:
[----:B------:R-:W-:Y:S01]  /*f6d0*/  ISETP.NE.AND P0, PT, R3, RZ, PT ;  /* 0x000000ff0300720c */ /* 0x000fe20003f05270 */
[----:B------:R-:W-:-:S12]  /*f6e0*/  IMAD.MOV.U32 R14, RZ, RZ, RZ ;  /* 0x000000ffff0e7224 */ /* 0x000fd800078e00ff */
[----:B------:R-:W-:Y:S05]  /*f6f0*/  @!P0 BRA `(.L_x_8479) ;  /* 0x0000000000108947 */ /* 0x000fea0003800000 */
[----:B------:R-:W-:Y:S01]  /*f700*/  UMOV UR4, 0xffffffff ;  /* 0xffffffff00047882 */ /* 0x000fe20000000000 */
[----:B------:R-:W-:Y:S02]  /*f710*/  VIADD R12, R4, 0xffffffff ;  /* 0xffffffff040c7836 */ /* 0x000fe40000000000 */
[----:B------:R-:W-:Y:S05]  /*f720*/  BRA.DIV UR4, `(.L_x_8480) ;  /* 0x00000016045c7947 */ /* 0x000fea000b800000 */
[----:B------:R4:W0:Y:S02]  /*f730*/  SHFL.IDX PT, R14, R8, R12, 0x1f ;  /* 0x00001f0c080e7589 */ /* 0x00082400000e0000 */
.L_x_8479:
[----:B---3--:R-:W-:Y:S01]  /*f740*/  IABS R6, R17 ;  /* 0x0000001100067213 */ /* 0x008fe20000000000 */
[----:B0-----:R-:W-:Y:S02]  /*f750*/  IMAD R16, R14, R7, R16 ;  /* 0x000000070e107224 */ /* 0x001fe400078e0210 */
[----:B------:R-:W-:Y:S01]  /*f760*/  IMAD.IADD R19, R4, 0x1, R19 ;  /* 0x0000000104137824 */ /* 0x000fe200078e0213 */
[----:B----4-:R-:W0:Y:S01]  /*f770*/  I2F.RP R8, R6 ;  /* 0x0000000600087306 */ /* 0x010e220000209400 */
[----:B------:R-:W-:Y:S01]  /*f780*/  IMAD.IADD R10, R5, 0x1, -R16 ;  /* 0x00000001050a7824 */ /* 0x000fe200078e0a10 */
[----:B------:R-:W-:-:S04]  /*f790*/  IABS R5, R17 ;  /* 0x0000001100057213 */ /* 0x000fc80000000000 */
[----:B------:R-:W-:Y:S02]  /*f7a0*/  IADD3 R5, RZ, -R5, RZ ;  /* 0x80000005ff057210 */ /* 0x000fe40007ffe0ff */
[----:B0-----:R-:W2:Y:S02]  /*f7b0*/  MUFU.RCP R8, R8 ;  /* 0x0000000800087308 */ /* 0x001ea40000001000 */
[----:B--2---:R-:W-:-:S06]  /*f7c0*/  VIADD R2, R8, 0xffffffe ;  /* 0x0ffffffe08027836 */ /* 0x004fcc0000000000 */
[----:B------:R0:W2:Y:S02]  /*f7d0*/  F2I.FTZ.U32.TRUNC.NTZ R3, R2 ;  /* 0x0000000200037305 */ /* 0x0000a4000021f000 */
[----:B0-----:R-:W-:Y:S02]  /*f7e0*/  IMAD.MOV.U32 R2, RZ, RZ, RZ ;  /* 0x000000ffff027224 */ /* 0x001fe400078e00ff */
[----:B--2---:R-:W-:-:S04]  /*f7f0*/  IMAD.MOV R7, RZ, RZ, -R3 ;  /* 0x000000ffff077224 */ /* 0x004fc800078e0a03 */
        /* <DEDUP_REMOVED lines=19> */
.L_x_8473:
[----:B------:R-:W-:Y:S01]  /*f930*/  UMOV UR4, URZ ;  /* 0x0000003f00047c82 */ /* 0x000fe20008000000 */
[----:B------:R-:W-:Y:S01]  /*f940*/  UMOV UR5, URZ ;  /* 0x0000003f00057c82 */ /* 0x000fe20008000000 */
[----:B------:R-:W-:Y:S01]  /*f950*/  ULDC UR6, c[0x0][0xc14] ;  /* 0x0003050000067ab9 */ /* 0x000fe20000000800 */
[----:B------:R-:W-:Y:S02]  /*f960*/  IMAD.MOV.U32 R16, RZ, RZ, R5 ;  /* 0x000000ffff107224 */ /* 0x000fe400078e0005 */
[----:B------:R-:W-:Y:S02]  /*f970*/  IMAD.U32 R17, RZ, RZ, UR4 ;  /* 0x00000004ff117e24 */ /* 0x000fe4000f8e00ff */
[----:B------:R-:W-:Y:S02]  /*f980*/  IMAD.U32 R18, RZ, RZ, UR5 ;  /* 0x00000005ff127e24 */ /* 0x000fe4000f8e00ff */
[----:B------:R-:W-:-:S07]  /*f990*/  IMAD.U32 R19, RZ, RZ, UR6 ;  /* 0x00000006ff137e24 */ /* 0x000fce000f8e00ff */
.L_x_8481:
[----:B------:R-:W-:Y:S01]  /*f9a0*/  ISETP.NE.AND P0, PT, R27, RZ, PT ;  /* 0x000000ff1b00720c */ /* 0x000fe20003f05270 */
[----:B------:R-:W-:Y:S05]  /*f9b0*/  WARPSYNC.ALL ;  /* 0x0000000000007948 */ /* 0x000fea0003800000 */
[----:B------:R-:W-:Y:S07]  /*f9c0*/  BAR.SYNC.DEFER_BLOCKING 0x4, 0x1a0 ;  /* 0x0106800000007b1d */ /* 0x000fee0000010000 */
[----:B------:R-:W-:Y:S01]  /*f9d0*/  @!P0 MOV R2, 0x400 ;  /* 0x0000040000028802 */ /* 0x000fe20000000f00 */
[----:B------:R-:W2:Y:S03]  /*f9e0*/  @!P0 S2R R3, SR_CgaCtaId ;  /* 0x0000000000038919 */ /* 0x000ea60000008800 */
[----:B--2---:R-:W-:-:S05]  /*f9f0*/  @!P0 LEA R2, R3, R2, 0x18 ;  /* 0x0000000203028211 */ /* 0x004fca00078ec0ff */
[----:B------:R2:W-:Y:S01]  /*fa00*/  @!P0 STS.128 [R2+0x31cd0], R16 ;  /* 0x031cd01002008388 */ /* 0x0005e20000000c00 */
[----:B------:R-:W-:Y:S06]  /*fa10*/  BAR.ARV 0x5, 0x1a0 ;  /* 0x0146800000007b1d */ /* 0x000fec0000002000 */
[----:B------:R-:W-:-:S13]  /*fa20*/  ISETP.GE.AND P0, PT, R19, R0, PT ;  /* 0x000000001300720c */ /* 0x000fda0003f06270 */
[----:B------:R-:W-:Y:S05]  /*fa30*/  @!P0 BRA `(.L_x_8482) ;  /* 0xffffffc800048947 */ /* 0x000fea000383ffff */
.L_x_8417:
[----:B0-----:R-:W3:Y:S01]  /*fa40*/  LDL.LU R0, [R1+0xc] ;  /* 0x00000c0001007983 */ /* 0x001ee20000300800 */
[----:B------:R-:W-:Y:S01]  /*fa50*/  BSSY B0, `(.L_x_8483) ;  /* 0x000000b000007945 */ /* 0x000fe20003800000 */
[----:B------:R-:W0:Y:S01]  /*fa60*/  S2R R5, SR_CgaCtaId ;  /* 0x0000000000057919 */ /* 0x000e220000008800 */
[----:B---3--:R-:W-:-:S05]  /*fa70*/  VIADD R0, R0, 0x1 ;  /* 0x0000000100007836 */ /* 0x008fca0000000000 */
[----:B--2---:R-:W-:-:S04]  /*fa80*/  LEA.HI R2, R0, R0, RZ, 0x1 ;  /* 0x0000000000027211 */ /* 0x004fc800078f08ff */
[----:B------:R-:W-:Y:S02]  /*fa90*/  LOP3.LUT R3, R2, 0xfffffffe, RZ, 0xc0, !PT ;  /* 0xfffffffe02037812 */ /* 0x000fe400078ec0ff */
[----:B------:R-:W-:-:S03]  /*faa0*/  MOV R2, 0x400 ;  /* 0x0000040000027802 */ /* 0x000fc60000000f00 */
[----:B------:R-:W-:Y:S01]  /*fab0*/  IMAD.IADD R0, R0, 0x1, -R3 ;  /* 0x0000000100007824 */ /* 0x000fe200078e0a03 */
[----:B0-----:R-:W-:-:S04]  /*fac0*/  LEA R9, R5, R2, 0x18 ;  /* 0x0000000205097211 */ /* 0x001fc800078ec0ff */
[----:B------:R-:W-:-:S04]  /*fad0*/  SHF.L.U32 R0, R0, 0x1f, RZ ;  /* 0x0000001f00007819 */ /* 0x000fc800000006ff */
[----:B------:R-:W0:Y:S02]  /*fae0*/  SYNCS.PHASECHK.TRANS64.TRYWAIT P0, [R9+URZ+0x31c20], R0 ;  /* 0x031c2000090075a7 */ /* 0x000e24000800017f */
[----:B0-----:R-:W-:Y:S05]  /*faf0*/  @!P0 BRA `(.L_x_8484) ;  /* 0x00000010008c8947 */ /* 0x001fea0003800000 */
.L_x_8537:
[----:B------:R-:W-:Y:S05]  /*fb00*/  BSYNC B0 ;  /* 0x0000000000007941 */ /* 0x000fea0003800000 */
.L_x_8483:
[----:B------:R-:W-:-:S03]  /*fb10*/  UMOV UR4, 0xffffffff ;  /* 0xffffffff00047882 */ /* 0x000fc60000000000 */
[----:B------:R-:W-:Y:S05]  /*fb20*/  BRA.DIV UR4, `(.L_x_8485) ;  /* 0x0000001204947947 */ /* 0x000fea000b800000 */
[----:B0-----:R-:W0:Y:S02]  /*fb30*/  S2R R0, SR_TID.X ;  /* 0x0000000000007919 */ /* 0x001e240000002100 */
[----:B0-----:R-:W-:-:S04]  /*fb40*/  SHF.R.U32.HI R0, RZ, 0x5, R0 ;  /* 0x00000005ff007819 */ /* 0x001fc80000011600 */
[----:B------:R-:W-:-:S05]  /*fb50*/  LOP3.LUT R0, R0, 0x3, RZ, 0xc0, !PT ;  /* 0x0000000300007812 */ /* 0x000fca00078ec0ff */
[----:B------:R0:W2:Y:S02]  /*fb60*/  SHFL.IDX PT, R14, R0, RZ, 0x1f ;  /* 0x00001fff000e7589 */ /* 0x0000a400000e0000 */
.L_x_8540:
[----:B--2---:R-:W-:Y:S01]  /*fb70*/  ISETP.NE.AND P0, PT, R14, RZ, PT ;  /* 0x000000ff0e00720c */ /* 0x004fe20003f05270 */
[----:B------:R-:W-:-:S12]  /*fb80*/  BSSY B0, `(.L_x_8486) ;  /* 0x0000024000007945 */ /* 0x000fd80003800000 */
[----:B------:R-:W-:Y:S05]  /*fb90*/  @P0 BRA `(.L_x_8487) ;  /* 0x0000000000880947 */ /* 0x000fea0003800000 */
[----:B------:R-:W-:-:S03]  /*fba0*/  UMOV UR4, 0xffffffff ;  /* 0xffffffff00047882 */ /* 0x000fc60000000000 */
[----:B------:R-:W-:Y:S05]  /*fbb0*/  BRA.DIV UR4, `(.L_x_8488) ;  /* 0x0000001204a47947 */ /* 0x000fea000b800000 */
[----:B------:R-:W-:-:S13]  /*fbc0*/  ELECT P6, URZ, PT ;  /* 0x00000000003f782f */ /* 0x000fda00038c0000 */
.L_x_8543:
[----:B------:R-:W-:Y:S05]  /*fbd0*/  @!P6 BRA `(.L_x_8487) ;  /* 0x000000000078e947 */ /* 0x000fea0003800000 */
[----:B0-----:R-:W2:Y:S02]  /*fbe0*/  LDL.LU R0, [R1+0x14] ;  /* 0x0000140001007983 */ /* 0x001ea40000300800 */
[----:B--2---:R-:W-:-:S04]  /*fbf0*/  LOP3.LUT R0, R0, 0x2, RZ, 0xfc, !PT ;  /* 0x0000000200007812 */ /* 0x004fc800078efcff */
[----:B------:R-:W-:-:S13]  /*fc00*/  ISETP.NE.AND P2, PT, R0, 0x3, PT ;  /* 0x000000030000780c */ /* 0x000fda0003f45270 */
[----:B------:R-:W-:Y:S05]  /*fc10*/  @!P2 BRA `(.L_x_8489) ;  /* 0x000000000004a947 */ /* 0x000fea0003800000 */
[----:B------:R-:W-:Y:S01]  /*fc20*/  BPT.TRAP 0x1 ;  /* 0x000000040000795c */ /* 0x000fe20000300000 */
.L_x_8489:
[----:B------:R-:W-:Y:S01]  /*fc30*/  IADD3 R3, R9, 0x31c40, RZ ;  /* 0x00031c4009037810 */ /* 0x000fe20007ffe0ff */
[----:B------:R-:W-:Y:S01]  /*fc40*/  VIADD R0, R22, 0x1 ;  /* 0x0000000116007836 */ /* 0x000fe20000000000 */
[----:B------:R-:W-:-:S03]  /*fc50*/  SHF.L.U32 R2, R24, 0x1f, RZ ;  /* 0x0000001f18027819 */ /* 0x000fc600000006ff */
[----:B------:R-:W-:Y:S01]  /*fc60*/  IMAD R7, R22, 0x8, R3 ;  /* 0x0000000816077824 */ /* 0x000fe200078e0203 */
[----:B------:R-:W-:-:S03]  /*fc70*/  ISETP.NE.AND P1, PT, R0, 0x2, PT ;  /* 0x000000020000780c */ /* 0x000fc60003f25270 */
[----:B------:R-:W0:Y:S01]  /*fc80*/  SYNCS.PHASECHK.TRANS64.TRYWAIT P0, [R7+URZ], R2 ;  /* 0x00000002070075a7 */ /* 0x000e22000800017f */
[----:B------:R-:W-:Y:S02]  /*fc90*/  SEL R5, RZ, 0x1, P1 ;  /* 0x00000001ff057807 */ /* 0x000fe40000800000 */
[----:B------:R-:W-:Y:S02]  /*fca0*/  SEL R4, R0, RZ, P1 ;  /* 0x000000ff00047207 */ /* 0x000fe40000800000 */
[----:B------:R-:W-:-:S03]  /*fcb0*/  LOP3.LUT R0, R24, R5, RZ, 0x3c, !PT ;  /* 0x0000000518007212 */ /* 0x000fc600078e3cff */
[----:B------:R-:W-:Y:S01]  /*fcc0*/  IMAD R3, R4, 0x8, R3 ;  /* 0x0000000804037824 */ /* 0x000fe200078e0203 */
[----:B------:R-:W-:Y:S01]  /*fcd0*/  SHF.L.U32 R0, R0, 0x1f, RZ ;  /* 0x0000001f00007819 */ /* 0x000fe200000006ff */
[----:B0-----:R-:W-:Y:S06]  /*fce0*/  @!P0 BRA `(.L_x_8490) ;  /* 0x0000001000788947 */ /* 0x001fec0003800000 */
.L_x_8544:
[----:B------:R-:W2:Y:S02]  /*fcf0*/  SYNCS.PHASECHK.TRANS64.TRYWAIT P0, [R3+URZ], R0 ;  /* 0x00000000030075a7 */ /* 0x000ea4000800017f */
[----:B--2---:R-:W-:Y:S05]  /*fd00*/  @!P0 BRA `(.L_x_8491) ;  /* 0x0000001000848947 */ /* 0x004fea0003800000 */
.L_x_8545:
[----:B------:R-:W-:Y:S05]  /*fd10*/  @!P2 BRA `(.L_x_8492) ;  /* 0x000000000004a947 */ /* 0x000fea0003800000 */
[----:B------:R-:W-:Y:S01]  /*fd20*/  BPT.TRAP 0x1 ;  /* 0x000000040000795c */ /* 0x000fe20000300000 */
.L_x_8492:
[----:B--2---:R-:W-:-:S04]  /*fd30*/  VIADD R3, R9, 0x31c60 ;  /* 0x00031c6009037836 */ /* 0x004fc80000000000 */
[----:B------:R-:W-:-:S04]  /*fd40*/  IMAD R5, R22, 0x8, R3 ;  /* 0x0000000816057824 */ /* 0x000fc800078e0203 */
[----:B------:R-:W2:Y:S02]  /*fd50*/  SYNCS.PHASECHK.TRANS64.TRYWAIT P0, [R5+URZ], R2 ;  /* 0x00000002050075a7 */ /* 0x000ea4000800017f */
[----:B--2---:R-:W-:Y:S05]  /*fd60*/  @!P0 BRA `(.L_x_8493) ;  /* 0x0000001000808947 */ /* 0x004fea0003800000 */
.L_x_8546:
[----:B------:R-:W-:-:S07]  /*fd70*/  IMAD R3, R4, 0x8, R3 ;  /* 0x0000000804037824 */ /* 0x000fce00078e0203 */
.L_x_8494:
[----:B---3--:R3:W4:Y:S02]  /*fd80*/  SYNCS.PHASECHK.TRANS64.TRYWAIT P0, [R3+URZ], R0 ;  /* 0x00000000030075a7 */ /* 0x008724000800017f */
[----:B----4-:R-:W-:Y:S05]  /*fd90*/  @!P0 NANOSLEEP.SYNCS 0x989680 ;  /* 0x009896800000895d */ /* 0x010fea0003900000 */
[----:B------:R-:W4:Y:S02]  /*fda0*/  @!P0 SYNCS.PHASECHK.TRANS64 P0, [R3+URZ], R0 ;  /* 0x00000000030085a7 */ /* 0x000f24000800007f */
[----:B----4-:R-:W-:Y:S05]  /*fdb0*/  @!P0 BRA `(.L_x_8494) ;  /* 0xfffffffc00f08947 */ /* 0x010fea000383ffff */
.L_x_8487:
[----:B------:R-:W-:Y:S05]  /*fdc0*/  BSYNC B0 ;  /* 0x0000000000007941 */ /* 0x000fea0003800000 */
.L_x_8486:
[----:B------:R-:W-:Y:S05]  /*fdd0*/  EXIT ;  /* 0x000000000000794d */ /* 0x000fea0003800000 */
.L_x_8379:
[----:B0-----:R-:W-:-:S04]  /*fde0*/  MOV R3, UR36 ;  /* 0x0000002400037c02 */ /* 0x001fc80008000f00 */
[----:B------:R0:W1:Y:S03]  /*fdf0*/  SYNCS.PHASECHK.TRANS64.TRYWAIT P1, [R3+URZ+0x31c00], R0 ;  /* 0x031c0000030075a7 */ /* 0x000066000802017f */
[----:B-1----:R-:W-:Y:S05]  /*fe00*/  @!P1 NANOSLEEP.SYNCS 0x989680 ;  /* 0x009896800000995d */ /* 0x002fea0003900000 */
[----:B------:R-:W1:Y:S02]  /*fe10*/  @!P1 SYNCS.PHASECHK.TRANS64 P1, [R3+URZ+0x31c00], R0 ;  /* 0x031c0000030095a7 */ /* 0x000e64000802007f */
[----:B-1----:R-:W-:Y:S05]  /*fe20*/  @!P1 BRA `(.L_x_8379) ;  /* 0xfffffffc00ec9947 */ /* 0x002fea000383ffff */
[----:B------:R-:W-:Y:S05]  /*fe30*/  BRA `(.L_x_8495) ;  /* 0xffffff1400c87947 */ /* 0x000fea000383ffff */
.L_x_8383:
[----:B-1----:R1:W2:Y:S02]  /*fe40*/  SYNCS.PHASECHK.TRANS64.TRYWAIT P2, [R0+URZ+0x31c30], R3 ;  /* 0x031c3003000075a7 */ /* 0x0022a4000804017f */
[----:B--2---:R-:W-:Y:S05]  /*fe50*/  @!P2 NANOSLEEP.SYNCS 0x989680 ;  /* 0x009896800000a95d */ /* 0x004fea0003900000 */
[----:B------:R-:W2:Y:S02]  /*fe60*/  @!P2 SYNCS.PHASECHK.TRANS64 P2, [R0+URZ+0x31c30], R3 ;  /* 0x031c30030000a5a7 */ /* 0x000ea4000804007f */
[----:B--2---:R-:W-:Y:S05]  /*fe70*/  @!P2 BRA `(.L_x_8383) ;  /* 0xfffffffc00f0a947 */ /* 0x004fea000383ffff */
[----:B------:R-:W-:Y:S05]  /*fe80*/  BRA `(.L_x_8382) ;  /* 0xffffff1400ec7947 */ /* 0x000fea000383ffff */
.L_x_8388:
[----:B-1----:R-:W-:-:S04]  /*fe90*/  IMAD.U32 R9, RZ, RZ, UR6 ;  /* 0x00000006ff097e24 */ /* 0x002fc8000f8e00ff */
[----:B------:R1:W2:Y:S03]  /*fea0*/  SYNCS.PHASECHK.TRANS64.TRYWAIT P2, [R9+URZ+0x31c30], R8 ;  /* 0x031c3008090075a7 */ /* 0x0002a6000804017f */
[----:B--2---:R-:W-:Y:S05]  /*feb0*/  @!P2 NANOSLEEP.SYNCS 0x989680 ;  /* 0x009896800000a95d */ /* 0x004fea0003900000 */
[----:B------:R-:W2:Y:S02]  /*fec0*/  @!P2 SYNCS.PHASECHK.TRANS64 P2, [R9+URZ+0x31c30], R8 ;  /* 0x031c30080900a5a7 */ /* 0x000ea4000804007f */
[----:B--2---:R-:W-:Y:S05]  /*fed0*/  @!P2 BRA `(.L_x_8388) ;  /* 0xfffffffc00eca947 */ /* 0x004fea000383ffff */
[----:B------:R-:W-:Y:S05]  /*fee0*/  BRA `(.L_x_8385) ;  /* 0xffffff5800447947 */ /* 0x000fea000383ffff */
.L_x_8392:
[----:B-1----:R-:W-:-:S04]  /*fef0*/  IMAD.U32 R8, RZ, RZ, UR6 ;  /* 0x00000006ff087e24 */ /* 0x002fc8000f8e00ff */
[----:B------:R1:W2:Y:S03]  /*ff00*/  SYNCS.PHASECHK.TRANS64.TRYWAIT P2, [R8+URZ+0x31c50], R7 ;  /* 0x031c5007080075a7 */ /* 0x0002a6000804017f */
[----:B--2---:R-:W-:Y:S05]  /*ff10*/  @!P2 NANOSLEEP.SYNCS 0x989680 ;  /* 0x009896800000a95d */ /* 0x004fea0003900000 */
[----:B------:R-:W2:Y:S02]  /*ff20*/  @!P2 SYNCS.PHASECHK.TRANS64 P2, [R8+URZ+0x31c50], R7 ;  /* 0x031c50070800a5a7 */ /* 0x000ea4000804007f */
[----:B--2---:R-:W-:Y:S05]  /*ff30*/  @!P2 BRA `(.L_x_8392) ;  /* 0xfffffffc00eca947 */ /* 0x004fea000383ffff */
[----:B------:R-:W-:Y:S05]  /*ff40*/  BRA `(.L_x_8389) ;  /* 0xffffff6c00e87947 */ /* 0x000fea000383ffff */
.L_x_8397:
[----:B-1----:R-:W-:-:S04]  /*ff50*/  IMAD.U32 R5, RZ, RZ, UR9 ;  /* 0x00000009ff057e24 */ /* 0x002fc8000f8e00ff */
[----:B------:R1:W2:Y:S03]  /*ff60*/  SYNCS.PHASECHK.TRANS64.TRYWAIT P0, [R5+URZ+0x31c50], R0 ;  /* 0x031c5000050075a7 */ /* 0x0002a6000800017f */
[----:B--2---:R-:W-:Y:S05]  /*ff70*/  @!P0 NANOSLEEP.SYNCS 0x989680 ;  /* 0x009896800000895d */ /* 0x004fea0003900000 */
[----:B------:R-:W2:Y:S02]  /*ff80*/  @!P0 SYNCS.PHASECHK.TRANS64 P0, [R5+URZ+0x31c50], R0 ;  /* 0x031c5000050085a7 */ /* 0x000ea4000800007f */
[----:B--2---:R-:W-:Y:S05]  /*ff90*/  @!P0 BRA `(.L_x_8397) ;  /* 0xfffffffc00ec8947 */ /* 0x004fea000383ffff */
[----:B------:R-:W-:Y:S05]  /*ffa0*/  BRA `(.L_x_8396) ;  /* 0xffffff9800007947 */ /* 0x000fea000383ffff */
.L_x_8428:
        /* <DEDUP_REMOVED lines=8> */
[----:B-1----:R-:W-:Y:S05]  /*10030*/  WARPSYNC.COLLECTIVE R15, `(.L_x_8497) ;  /* 0x000000000f087348 */ /* 0x002fea0003c00000 */
[----:B------:R0:W2:Y:S02]  /*10040*/  SHFL.IDX P6, R14, R13, R12, R11 ;  /* 0x0000000c0d0e7389 */ /* 0x0000a400000c000b */
[----:B012---:R-:W-:Y:S01]  /*10050*/  ENDCOLLECTIVE ;  /* 0x000000000000791b */ /* 0x007fe20003800000 */
.L_x_8497:
[----:B------:R-:W-:Y:S05]  /*10060*/  BSYNC B0 ;  /* 0x0000000000007941 */ /* 0x000fea0003800000 */
.L_x_8496:
[----:B------:R-:W-:Y:S05]  /*10070*/  BRA `(.L_x_8498) ;  /* 0xffffffcc00a07947 */ /* 0x000fea000383ffff */
.L_x_8429:
[----:B------:R-:W-:Y:S01]  /*10080*/  BSSY B0, `(.L_x_8499) ;  /* 0x0000006000007945 */ /* 0x000fe20003800000 */
[----:B------:R-:W-:-:S07]  /*10090*/  IMAD.MOV.U32 R15, RZ, RZ, -0x1 ;  /* 0xffffffffff0f7424 */ /* 0x000fce00078e00ff */
[----:B-1----:R-:W-:Y:S05]  /*100a0*/  WARPSYNC.COLLECTIVE R15, `(.L_x_8500) ;  /* 0x000000000f0c7348 */ /* 0x002fea0003c00000 */
[----:B------:R-:W-:Y:S02]  /*100b0*/  ELECT P6, UR62, PT ;  /* 0x00000000003e782f */ /* 0x000fe400038c0000 */
[----:B------:R-:W-:Y:S01]  /*100c0*/  MOV R14, UR62 ;  /* 0x0000003e000e7c02 */ /* 0x000fe20008000f00 */
[----:B-1----:R-:W-:Y:S10]  /*100d0*/  ENDCOLLECTIVE ;  /* 0x000000000000791b */ /* 0x002ff40003800000 */
.L_x_8500:
[----:B------:R-:W-:Y:S05]  /*100e0*/  BSYNC B0 ;  /* 0x0000000000007941 */ /* 0x000fea0003800000 */
.L_x_8499:
[----:B------:R-:W-:Y:S05]  /*100f0*/  BRA `(.L_x_8501) ;  /* 0xffffffcc00947947 */ /* 0x000fea000383ffff */
.L_x_8432:
[----:B--2---:R2:W3:Y:S02]  /*10100*/  SYNCS.PHASECHK.TRANS64.TRYWAIT P0, [R5+URZ+0x31c40], R4 ;  /* 0x031c4004050075a7 */ /* 0x0044e4000800017f */
[----:B---3--:R-:W-:Y:S05]  /*10110*/  @!P0 NANOSLEEP.SYNCS 0x989680 ;  /* 0x009896800000895d */ /* 0x008fea0003900000 */
[----:B------:R-:W3:Y:S02]  /*10120*/  @!P0 SYNCS.PHASECHK.TRANS64 P0, [R5+URZ+0x31c40], R4 ;  /* 0x031c4004050085a7 */ /* 0x000ee4000800007f */
[----:B---3--:R-:W-:Y:S05]  /*10130*/  @!P0 BRA `(.L_x_8432) ;  /* 0xfffffffc00f08947 */ /* 0x008fea000383ffff */
[----:B------:R-:W-:Y:S05]  /*10140*/  BRA `(.L_x_8502) ;  /* 0xffffffcc00ec7947 */ /* 0x000fea000383ffff */
.L_x_8435:
[----:B0-----:R0:W2:Y:S02]  /*10150*/  SYNCS.PHASECHK.TRANS64.TRYWAIT P0, [R26+URZ+0x31c20], R5 ;  /* 0x031c20051a0075a7 */ /* 0x0010a4000800017f */
[----:B--2---:R-:W-:Y:S05]  /*10160*/  @!P0 NANOSLEEP.SYNCS 0x989680 ;  /* 0x009896800000895d */ /* 0x004fea0003900000 */
[----:B------:R-:W2:Y:S02]  /*10170*/  @!P0 SYNCS.PHASECHK.TRANS64 P0, [R26+URZ+0x31c20], R5 ;  /* 0x031c20051a0085a7 */ /* 0x000ea4000800007f */
[----:B--2---:R-:W-:Y:S05]  /*10180*/  @!P0 BRA `(.L_x_8435) ;  /* 0xfffffffc00f08947 */ /* 0x004fea000383ffff */
[----:B------:R-:W-:Y:S05]  /*10190*/  BRA `(.L_x_8503) ;  /* 0xffffffd4001c7947 */ /* 0x000fea000383ffff */
.L_x_8443:
[----:B--2---:R2:W3:Y:S02]  /*101a0*/  SYNCS.PHASECHK.TRANS64.TRYWAIT P0, [R3+URZ+0x31c40], R2 ;  /* 0x031c4002030075a7 */ /* 0x0044e4000800017f */
[----:B---3--:R-:W-:Y:S05]  /*101b0*/  @!P0 NANOSLEEP.SYNCS 0x989680 ;  /* 0x009896800000895d */ /* 0x008fea0003900000 */
[----:B------:R-:W3:Y:S02]  /*101c0*/  @!P0 SYNCS.PHASECHK.TRANS64 P0, [R3+URZ+0x31c40], R2 ;  /* 0x031c4002030085a7 */ /* 0x000ee4000800007f */
[----:B---3--:R-:W-:Y:S05]  /*101d0*/  @!P0 BRA `(.L_x_8443) ;  /* 0xfffffffc00f08947 */ /* 0x008fea000383ffff */
[----:B------:R-:W-:Y:S05]  /*101e0*/  BRA `(.L_x_8504) ;  /* 0xffffffd400c47947 */ /* 0x000fea000383ffff */
.L_x_8445:
[----:B0-----:R0:W2:Y:S02]  /*101f0*/  SYNCS.PHASECHK.TRANS64.TRYWAIT P0, [R2+URZ+0x60], R5 ;  /* 0x00006005020075a7 */ /* 0x0010a4000800017f */
[----:B--2---:R-:W-:Y:S05]  /*10200*/  @!P0 NANOSLEEP.SYNCS 0x989680 ;  /* 0x009896800000895d */ /* 0x004fea0003900000 */
[----:B------:R-:W2:Y:S02]  /*10210*/  @!P0 SYNCS.PHASECHK.TRANS64 P0, [R2+URZ+0x60], R5 ;  /* 0x00006005020085a7 */ /* 0x000ea4000800007f */
[----:B--2---:R-:W-:Y:S05]  /*10220*/  @!P0 BRA `(.L_x_8445) ;  /* 0xfffffffc00f08947 */ /* 0x004fea000383ffff */
[----:B------:R-:W-:Y:S05]  /*10230*/  BRA `(.L_x_8505) ;  /* 0xffffffd800507947 */ /* 0x000fea000383ffff */
.L_x_8450:
[----:B---3--:R3:W4:Y:S02]  /*10240*/  SYNCS.PHASECHK.TRANS64.TRYWAIT P0, [R3+URZ+0x31c40], R2 ;  /* 0x031c4002030075a7 */ /* 0x008724000800017f */
[----:B----4-:R-:W-:Y:S05]  /*10250*/  @!P0 NANOSLEEP.SYNCS 0x989680 ;  /* 0x009896800000895d */ /* 0x010fea0003900000 */
[----:B------:R-:W4:Y:S02]  /*10260*/  @!P0 SYNCS.PHASECHK.TRANS64 P0, [R3+URZ+0x31c40], R2 ;  /* 0x031c4002030085a7 */ /* 0x000f24000800007f */
[----:B----4-:R-:W-:Y:S05]  /*10270*/  @!P0 BRA `(.L_x_8450) ;  /* 0xfffffffc00f08947 */ /* 0x010fea000383ffff */
[----:B------:R-:W-:Y:S05]  /*10280*/  BRA `(.L_x_8506) ;  /* 0xffffffdc00807947 */ /* 0x000fea000383ffff */
.L_x_8452:
[----:B0-----:R0:W2:Y:S02]  /*10290*/  SYNCS.PHASECHK.TRANS64.TRYWAIT P1, [R3+URZ+0x60], R24 ;  /* 0x00006018030075a7 */ /* 0x0010a4000802017f */
[----:B--2---:R-:W-:Y:S05]  /*102a0*/  @!P1 NANOSLEEP.SYNCS 0x989680 ;  /* 0x009896800000995d */ /* 0x004fea0003900000 */
[----:B------:R-:W2:Y:S02]  /*102b0*/  @!P1 SYNCS.PHASECHK.TRANS64 P1, [R3+URZ+0x60], R24 ;  /* 0x00006018030095a7 */ /* 0x000ea4000802007f */
[----:B--2---:R-:W-:Y:S05]  /*102c0*/  @!P1 BRA `(.L_x_8452) ;  /* 0xfffffffc00f09947 */ /* 0x004fea000383ffff */
[----:B------:R-:W-:Y:S05]  /*102d0*/  BRA `(.L_x_8507) ;  /* 0xffffffe0000c7947 */ /* 0x000fea000383ffff */
.L_x_8457:
[----:B--2---:R2:W3:Y:S02]  /*102e0*/  SYNCS.PHASECHK.TRANS64.TRYWAIT P0, [R2+URZ+0x31c40], R3 ;  /* 0x031c4003020075a7 */ /* 0x0044e4000800017f */
[----:B---3--:R-:W-:Y:S05]  /*102f0*/  @!P0 NANOSLEEP.SYNCS 0x989680 ;  /* 0x009896800000895d */ /* 0x008fea0003900000 */
[----:B------:R-:W3:Y:S02]  /*10300*/  @!P0 SYNCS.PHASECHK.TRANS64 P0, [R2+URZ+0x31c40], R3 ;  /* 0x031c4003020085a7 */ /* 0x000ee4000800007f */
[----:B---3--:R-:W-:Y:S05]  /*10310*/  @!P0 BRA `(.L_x_8457) ;  /* 0xfffffffc00f08947 */ /* 0x008fea000383ffff */
[----:B------:R-:W-:Y:S05]  /*10320*/  BRA `(.L_x_8508) ;  /* 0xffffffe400147947 */ /* 0x000fea000383ffff */
.L_x_8459:
[----:B0-----:R0:W2:Y:S02]  /*10330*/  SYNCS.PHASECHK.TRANS64.TRYWAIT P1, [R2+URZ+0x60], R11 ;  /* 0x0000600b020075a7 */ /* 0x0010a4000802017f */
[----:B--2---:R-:W-:Y:S05]  /*10340*/  @!P1 NANOSLEEP.SYNCS 0x989680 ;  /* 0x009896800000995d */ /* 0x004fea0003900000 */
[----:B------:R-:W2:Y:S02]  /*10350*/  @!P1 SYNCS.PHASECHK.TRANS64 P1, [R2+URZ+0x60], R11 ;  /* 0x0000600b020095a7 */ /* 0x000ea4000802007f */
[----:B--2---:R-:W-:Y:S05]  /*10360*/  @!P1 BRA `(.L_x_8459) ;  /* 0xfffffffc00f09947 */ /* 0x004fea000383ffff */
[----:B------:R-:W-:Y:S05]  /*10370*/  BRA `(.L_x_8509) ;  /* 0xffffffe400a87947 */ /* 0x000fea000383ffff */
.L_x_8466:
[----:B--2---:R2:W3:Y:S02]  /*10380*/  SYNCS.PHASECHK.TRANS64.TRYWAIT P0, [R3+URZ+0x31c60], R2 ;  /* 0x031c6002030075a7 */ /* 0x0044e4000800017f */
[----:B---3--:R-:W-:Y:S05]  /*10390*/  @!P0 NANOSLEEP.SYNCS 0x989680 ;  /* 0x009896800000895d */ /* 0x008fea0003900000 */
[----:B------:R-:W3:Y:S02]  /*103a0*/  @!P0 SYNCS.PHASECHK.TRANS64 P0, [R3+URZ+0x31c60], R2 ;  /* 0x031c6002030085a7 */ /* 0x000ee4000800007f */
[----:B---3--:R-:W-:Y:S05]  /*103b0*/  @!P0 BRA `(.L_x_8466) ;  /* 0xfffffffc00f08947 */ /* 0x008fea000383ffff */
[----:B------:R-:W-:Y:S05]  /*103c0*/  BRA `(.L_x_8510) ;  /* 0xffffffe800907947 */ /* 0x000fea000383ffff */
.L_x_8468:
[----:B------:R-:W-:Y:S01]  /*103d0*/  BSSY B0, `(.L_x_8511) ;  /* 0x0000008000007945 */ /* 0x000fe20003800000 */
[----:B------:R-:W-:Y:S02]  /*103e0*/  IMAD.MOV.U32 R13, RZ, RZ, R16 ;  /* 0x000000ffff0d7224 */ /* 0x000fe400078e0010 */
[----:B------:R-:W-:Y:S02]  /*103f0*/  IMAD.MOV.U32 R12, RZ, RZ, RZ ;  /* 0x000000ffff0c7224 */ /* 0x000fe400078e00ff */
[----:B------:R-:W-:Y:S02]  /*10400*/  IMAD.MOV.U32 R11, RZ, RZ, 0x1f ;  /* 0x0000001fff0b7424 */ /* 0x000fe400078e00ff */
[----:B------:R-:W-:-:S07]  /*10410*/  IMAD.MOV.U32 R15, RZ, RZ, -0x1 ;  /* 0xffffffffff0f7424 */ /* 0x000fce00078e00ff */
[----:B01----:R-:W-:Y:S05]  /*10420*/  WARPSYNC.COLLECTIVE R15, `(.L_x_8512) ;  /* 0x000000000f087348 */ /* 0x003fea0003c00000 */
[----:B------:R2:W3:Y:S02]  /*10430*/  SHFL.IDX P6, R14, R13, R12, R11 ;  /* 0x0000000c0d0e7389 */ /* 0x0004e400000c000b */
[----:B0123--:R-:W-:Y:S01]  /*10440*/  ENDCOLLECTIVE ;  /* 0x000000000000791b */ /* 0x00ffe20003800000 */
.L_x_8512:
[----:B------:R-:W-:Y:S05]  /*10450*/  BSYNC B0 ;  /* 0x0000000000007941 */ /* 0x000fea0003800000 */
.L_x_8511:
[----:B------:R-:W-:Y:S01]  /*10460*/  MOV R13, R16 ;  /* 0x00000010000d7202 */ /* 0x000fe20000000f00 */
[----:B------:R-:W-:Y:S02]  /*10470*/  IMAD.MOV.U32 R12, RZ, RZ, 0x1 ;  /* 0x00000001ff0c7424 */ /* 0x000fe400078e00ff */
[----:B------:R-:W-:Y:S02]  /*10480*/  IMAD.MOV.U32 R11, RZ, RZ, 0x1f ;  /* 0x0000001fff0b7424 */ /* 0x000fe400078e00ff */
[----:B------:R-:W-:Y:S02]  /*10490*/  IMAD.MOV.U32 R15, RZ, RZ, -0x1 ;  /* 0xffffffffff0f7424 */ /* 0x000fe400078e00ff */
[----:B------:R-:W-:-:S07]  /*104a0*/  IMAD.MOV.U32 R5, RZ, RZ, R14 ;  /* 0x000000ffff057224 */ /* 0x000fce00078e000e */
[----:B------:R-:W-:Y:S05]  /*104b0*/  WARPSYNC.COLLECTIVE R15, `(.L_x_8513) ;  /* 0x000000000f087348 */ /* 0x000fea0003c00000 */
[----:B------:R0:W1:Y:S02]  /*104c0*/  SHFL.IDX P6, R14, R13, R12, R11 ;  /* 0x0000000c0d0e7389 */ /* 0x00006400000c000b */
[----:B01----:R-:W-:Y:S01]  /*104d0*/  ENDCOLLECTIVE ;  /* 0x000000000000791b */ /* 0x003fe20003800000 */
.L_x_8513:
[----:B------:R-:W-:Y:S01]  /*104e0*/  IMAD.MOV.U32 R4, RZ, RZ, R14 ;  /* 0x000000ffff047224 */ /* 0x000fe200078e000e */
[----:B------:R-:W-:Y:S06]  /*104f0*/  BRA `(.L_x_8514) ;  /* 0xffffffec00047947 */ /* 0x000fec000383ffff */
.L_x_8471:
[----:B------:R-:W-:Y:S01]  /*10500*/  BSSY B0, `(.L_x_8515) ;  /* 0x0000008000007945 */ /* 0x000fe20003800000 */
[----:B-----5:R-:W-:Y:S01]  /*10510*/  IMAD.MOV.U32 R13, RZ, RZ, R2 ;  /* 0x000000ffff0d7224 */ /* 0x020fe200078e0002 */
[----:B------:R-:W-:Y:S01]  /*10520*/  MOV R11, RZ ;  /* 0x000000ff000b7202 */ /* 0x000fe20000000f00 */
[----:B------:R-:W-:Y:S02]  /*10530*/  IMAD.MOV.U32 R12, RZ, RZ, 0x1 ;  /* 0x00000001ff0c7424 */ /* 0x000fe400078e00ff */
[----:B------:R-:W-:-:S07]  /*10540*/  IMAD.MOV.U32 R15, RZ, RZ, -0x1 ;  /* 0xffffffffff0f7424 */ /* 0x000fce00078e00ff */
[----:B01234-:R-:W-:Y:S05]  /*10550*/  WARPSYNC.COLLECTIVE R15, `(.L_x_8516) ;  /* 0x000000000f087348 */ /* 0x01ffea0003c00000 */
[----:B------:R0:W0:Y:S02]  /*10560*/  SHFL.UP P6, R14, R13, R12, R11 ;  /* 0x0400000c0d0e7389 */ /* 0x00002400000c000b */
[----:B01234-:R-:W-:Y:S01]  /*10570*/  ENDCOLLECTIVE ;  /* 0x000000000000791b */ /* 0x01ffe20003800000 */
.L_x_8516:
[----:B------:R-:W-:Y:S05]  /*10580*/  BSYNC B0 ;  /* 0x0000000000007941 */ /* 0x000fea0003800000 */
.L_x_8515:
        /* <DEDUP_REMOVED lines=10> */
.L_x_8517:
        /* <DEDUP_REMOVED lines=8> */
.L_x_8518:
        /* <DEDUP_REMOVED lines=8> */
.L_x_8519:
        /* <DEDUP_REMOVED lines=8> */
.L_x_8520:
        /* <DEDUP_REMOVED lines=8> */
.L_x_8521:
[----:B------:R-:W-:Y:S05]  /*10830*/  BRA `(.L_x_8522) ;  /* 0xffffffe800c07947 */ /* 0x000fea000383ffff */
.L_x_8476:
[----:B------:R-:W-:Y:S01]  /*10840*/  BSSY B0, `(.L_x_8523) ;  /* 0x0000008000007945 */ /* 0x000fe20003800000 */
[----:B-----5:R-:W-:Y:S01]  /*10850*/  IMAD.MOV.U32 R13, RZ, RZ, R2 ;  /* 0x000000ffff0d7224 */ /* 0x020fe200078e0002 */
[----:B------:R-:W-:Y:S01]  /*10860*/  MOV R11, RZ ;  /* 0x000000ff000b7202 */ /* 0x000fe20000000f00 */
[----:B------:R-:W-:Y:S02]  /*10870*/  IMAD.MOV.U32 R12, RZ, RZ, 0x1 ;  /* 0x00000001ff0c7424 */ /* 0x000fe400078e00ff */
[----:B------:R-:W-:-:S07]  /*10880*/  IMAD.MOV.U32 R15, RZ, RZ, -0x1 ;  /* 0xffffffffff0f7424 */ /* 0x000fce00078e00ff */
[----:B012---:R-:W-:Y:S05]  /*10890*/  WARPSYNC.COLLECTIVE R15, `(.L_x_8524) ;  /* 0x000000000f087348 */ /* 0x007fea0003c00000 */
[----:B------:R3:W4:Y:S02]  /*108a0*/  SHFL.UP P6, R14, R13, R12, R11 ;  /* 0x0400000c0d0e7389 */ /* 0x00072400000c000b */
[----:B01234-:R-:W-:Y:S01]  /*108b0*/  ENDCOLLECTIVE ;  /* 0x000000000000791b */ /* 0x01ffe20003800000 */
.L_x_8524:
[----:B------:R-:W-:Y:S05]  /*108c0*/  BSYNC B0 ;  /* 0x0000000000007941 */ /* 0x000fea0003800000 */
.L_x_8523:
        /* <DEDUP_REMOVED lines=10> */
.L_x_8525:
        /* <DEDUP_REMOVED lines=8> */
.L_x_8526:
        /* <DEDUP_REMOVED lines=8> */
.L_x_8527:
        /* <DEDUP_REMOVED lines=8> */
.L_x_8528:
        /* <DEDUP_REMOVED lines=8> */
.L_x_8529:
[----:B------:R-:W-:Y:S05]  /*10b70*/  BRA `(.L_x_8530) ;  /* 0xffffffe8009c7947 */ /* 0x000fea000383ffff */
.L_x_8478:
[----:B------:R-:W-:Y:S01]  /*10b80*/  BSSY B0, `(.L_x_8531) ;  /* 0x0000006000007945 */ /* 0x000fe20003800000 */
[----:B------:R-:W-:Y:S01]  /*10b90*/  PLOP3.LUT P6, PT, P6, PT, PT, 0x8, 0x0 ;  /* 0x000000000000781c */ /* 0x000fe200037ce170 */
[----:B------:R-:W-:-:S12]  /*10ba0*/  IMAD.MOV.U32 R15, RZ, RZ, -0x1 ;  /* 0xffffffffff0f7424 */ /* 0x000fd800078e00ff */
[----:B01----:R-:W-:Y:S05]  /*10bb0*/  WARPSYNC.COLLECTIVE R15, `(.L_x_8532) ;  /* 0x000000000f087348 */ /* 0x003fea0003c00000 */
[----:B------:R-:W-:Y:S01]  /*10bc0*/  VOTE.ANY R14, PT, P6 ;  /* 0x00000000000e7806 */ /* 0x000fe200030e0100 */
[----:B01----:R-:W-:Y:S06]  /*10bd0*/  ENDCOLLECTIVE ;  /* 0x000000000000791b */ /* 0x003fec0003800000 */
.L_x_8532:
[----:B------:R-:W-:Y:S05]  /*10be0*/  BSYNC B0 ;  /* 0x0000000000007941 */ /* 0x000fea0003800000 */
.L_x_8531:
        /* <DEDUP_REMOVED lines=9> */
.L_x_8533:
[----:B------:R-:W-:Y:S01]  /*10c80*/  IMAD.MOV.U32 R17, RZ, RZ, R14 ;  /* 0x000000ffff117224 */ /* 0x000fe200078e000e */
[----:B------:R-:W-:Y:S06]  /*10c90*/  BRA `(.L_x_8534) ;  /* 0xffffffe8008c7947 */ /* 0x000fec000383ffff */
.L_x_8480:
[----:B------:R-:W-:Y:S01]  /*10ca0*/  BSSY B0, `(.L_x_8535) ;  /* 0x0000007000007945 */ /* 0x000fe20003800000 */
[----:B------:R-:W-:Y:S01]  /*10cb0*/  IMAD.MOV.U32 R13, RZ, RZ, R8 ;  /* 0x000000ffff0d7224 */ /* 0x000fe200078e0008 */
[----:B------:R-:W-:Y:S01]  /*10cc0*/  MOV R15, 0xffffffff ;  /* 0xffffffff000f7802 */ /* 0x000fe20000000f00 */
[----:B------:R-:W-:-:S07]  /*10cd0*/  IMAD.MOV.U32 R11, RZ, RZ, 0x1f ;  /* 0x0000001fff0b7424 */ /* 0x000fce00078e00ff */
[----:B0123--:R-:W-:Y:S05]  /*10ce0*/  WARPSYNC.COLLECTIVE R15, `(.L_x_8536) ;  /* 0x000000000f087348 */ /* 0x00ffea0003c00000 */
[----:B------:R4:W0:Y:S02]  /*10cf0*/  SHFL.IDX P6, R14, R13, R12, R11 ;  /* 0x0000000c0d0e7389 */ /* 0x00082400000c000b */
[----:B01234-:R-:W-:Y:S01]  /*10d00*/  ENDCOLLECTIVE ;  /* 0x000000000000791b */ /* 0x01ffe20003800000 */
.L_x_8536:
[----:B------:R-:W-:Y:S05]  /*10d10*/  BSYNC B0 ;  /* 0x0000000000007941 */ /* 0x000fea0003800000 */
.L_x_8535:
[----:B------:R-:W-:Y:S05]  /*10d20*/  BRA `(.L_x_8479) ;  /* 0xffffffe800847947 */ /* 0x000fea000383ffff */
.L_x_8484:
[----:B0-----:R0:W2:Y:S02]  /*10d30*/  SYNCS.PHASECHK.TRANS64.TRYWAIT P0, [R9+URZ+0x31c20], R0 ;  /* 0x031c2000090075a7 */ /* 0x0010a4000800017f */
[----:B--2---:R-:W-:Y:S05]  /*10d40*/  @!P0 NANOSLEEP.SYNCS 0x989680 ;  /* 0x009896800000895d */ /* 0x004fea0003900000 */
[----:B------:R-:W2:Y:S02]  /*10d50*/  @!P0 SYNCS.PHASECHK.TRANS64 P0, [R9+URZ+0x31c20], R0 ;  /* 0x031c2000090085a7 */ /* 0x000ea4000800007f */
[----:B--2---:R-:W-:Y:S05]  /*10d60*/  @!P0 BRA `(.L_x_8484) ;  /* 0xfffffffc00f08947 */ /* 0x004fea000383ffff */
[----:B------:R-:W-:Y:S05]  /*10d70*/  BRA `(.L_x_8537) ;  /* 0xffffffec00607947 */ /* 0x000fea000383ffff */
.L_x_8485:
[----:B------:R-:W2:Y:S01]  /*10d80*/  S2R R2, SR_TID.X ;  /* 0x0000000000027919 */ /* 0x000ea20000002100 */
[----:B------:R-:W-:Y:S01]  /*10d90*/  BSSY B0, `(.L_x_8538) ;  /* 0x000000a000007945 */ /* 0x000fe20003800000 */
[----:B------:R-:W-:Y:S02]  /*10da0*/  IMAD.MOV.U32 R12, RZ, RZ, RZ ;  /* 0x000000ffff0c7224 */ /* 0x000fe400078e00ff */
[----:B------:R-:W-:Y:S02]  /*10db0*/  IMAD.MOV.U32 R11, RZ, RZ, 0x1f ;  /* 0x0000001fff0b7424 */ /* 0x000fe400078e00ff */
[----:B------:R-:W-:Y:S01]  /*10dc0*/  IMAD.MOV.U32 R15, RZ, RZ, -0x1 ;  /* 0xffffffffff0f7424 */ /* 0x000fe200078e00ff */
[----:B--2---:R-:W-:-:S04]  /*10dd0*/  SHF.R.U32.HI R2, RZ, 0x5, R2 ;  /* 0x00000005ff027819 */ /* 0x004fc80000011602 */
[----:B------:R-:W-:-:S05]  /*10de0*/  LOP3.LUT R2, R2, 0x3, RZ, 0xc0, !PT ;  /* 0x0000000302027812 */ /* 0x000fca00078ec0ff */
[----:B------:R-:W-:-:S07]  /*10df0*/  IMAD.MOV.U32 R13, RZ, RZ, R2 ;  /* 0x000000ffff0d7224 */ /* 0x000fce00078e0002 */
[----:B01----:R-:W-:Y:S05]  /*10e00*/  WARPSYNC.COLLECTIVE R15, `(.L_x_8539) ;  /* 0x000000000f087348 */ /* 0x003fea0003c00000 */
[----:B------:R2:W3:Y:S02]  /*10e10*/  SHFL.IDX P6, R14, R13, R12, R11 ;  /* 0x0000000c0d0e7389 */ /* 0x0004e400000c000b */
[----:B0123--:R-:W-:Y:S01]  /*10e20*/  ENDCOLLECTIVE ;  /* 0x000000000000791b */ /* 0x00ffe20003800000 */
.L_x_8539:
[----:B------:R-:W-:Y:S05]  /*10e30*/  BSYNC B0 ;  /* 0x0000000000007941 */ /* 0x000fea0003800000 */
.L_x_8538:
[----:B------:R-:W-:Y:S05]  /*10e40*/  BRA `(.L_x_8540) ;  /* 0xffffffec00487947 */ /* 0x000fea000383ffff */
.L_x_8488:
[----:B------:R-:W-:Y:S01]  /*10e50*/  BSSY B1, `(.L_x_8541) ;  /* 0x0000006000017945 */ /* 0x000fe20003800000 */
[----:B------:R-:W-:-:S07]  /*10e60*/  IMAD.MOV.U32 R15, RZ, RZ, -0x1 ;  /* 0xffffffffff0f7424 */ /* 0x000fce00078e00ff */
[----:B01----:R-:W-:Y:S05]  /*10e70*/  WARPSYNC.COLLECTIVE R15, `(.L_x_8542) ;  /* 0x000000000f0c7348 */ /* 0x003fea0003c00000 */
[----:B------:R-:W-:Y:S02]  /*10e80*/  ELECT P6, UR62, PT ;  /* 0x00000000003e782f */ /* 0x000fe400038c0000 */
[----:B------:R-:W-:Y:S01]  /*10e90*/  MOV R14, UR62 ;  /* 0x0000003e000e7c02 */ /* 0x000fe20008000f00 */
[----:B01----:R-:W-:Y:S10]  /*10ea0*/  ENDCOLLECTIVE ;  /* 0x000000000000791b */ /* 0x003ff40003800000 */
.L_x_8542:
[----:B------:R-:W-:Y:S05]  /*10eb0*/  BSYNC B1 ;  /* 0x0000000000017941 */ /* 0x000fea0003800000 */
.L_x_8541:
[----:B------:R-:W-:Y:S05]  /*10ec0*/  BRA `(.L_x_8543) ;  /* 0xffffffec00407947 */ /* 0x000fea000383ffff */
.L_x_8490:
[----:B0-----:R0:W2:Y:S02]  /*10ed0*/  SYNCS.PHASECHK.TRANS64.TRYWAIT P0, [R7+URZ], R2 ;  /* 0x00000002070075a7 */ /* 0x0010a4000800017f */
[----:B--2---:R-:W-:Y:S05]  /*10ee0*/  @!P0 NANOSLEEP.SYNCS 0x989680 ;  /* 0x009896800000895d */ /* 0x004fea0003900000 */
[----:B------:R-:W2:Y:S02]  /*10ef0*/  @!P0 SYNCS.PHASECHK.TRANS64 P0, [R7+URZ], R2 ;  /* 0x00000002070085a7 */ /* 0x000ea4000800007f */
[----:B--2---:R-:W-:Y:S05]  /*10f00*/  @!P0 BRA `(.L_x_8490) ;  /* 0xfffffffc00f08947 */ /* 0x004fea000383ffff */
[----:B------:R-:W-:Y:S05]  /*10f10*/  BRA `(.L_x_8544) ;  /* 0xffffffec00747947 */ /* 0x000fea000383ffff */
.L_x_8491:
[----:B--2---:R2:W3:Y:S02]  /*10f20*/  SYNCS.PHASECHK.TRANS64.TRYWAIT P0, [R3+URZ], R0 ;  /* 0x00000000030075a7 */ /* 0x0044e4000800017f */
[----:B---3--:R-:W-:Y:S05]  /*10f30*/  @!P0 NANOSLEEP.SYNCS 0x989680 ;  /* 0x009896800000895d */ /* 0x008fea0003900000 */
[----:B------:R-:W3:Y:S02]  /*10f40*/  @!P0 SYNCS.PHASECHK.TRANS64 P0, [R3+URZ], R0 ;  /* 0x00000000030085a7 */ /* 0x000ee4000800007f */
[----:B---3--:R-:W-:Y:S05]  /*10f50*/  @!P0 BRA `(.L_x_8491) ;  /* 0xfffffffc00f08947 */ /* 0x008fea000383ffff */
[----:B------:R-:W-:Y:S05]  /*10f60*/  BRA `(.L_x_8545) ;  /* 0xffffffec00687947 */ /* 0x000fea000383ffff */
.L_x_8493:
[----:B--2---:R2:W3:Y:S02]  /*10f70*/  SYNCS.PHASECHK.TRANS64.TRYWAIT P0, [R5+URZ], R2 ;  /* 0x00000002050075a7 */ /* 0x0044e4000800017f */
[----:B---3--:R-:W-:Y:S05]  /*10f80*/  @!P0 NANOSLEEP.SYNCS 0x989680 ;  /* 0x009896800000895d */ /* 0x008fea0003900000 */
[----:B------:R-:W3:Y:S02]  /*10f90*/  @!P0 SYNCS.PHASECHK.TRANS64 P0, [R5+URZ], R2 ;  /* 0x00000002050085a7 */ /* 0x000ee4000800007f */
[----:B---3--:R-:W-:Y:S05]  /*10fa0*/  @!P0 BRA `(.L_x_8493) ;  /* 0xfffffffc00f08947 */ /* 0x008fea000383ffff */
[----:B------:R-:W-:Y:S05]  /*10fb0*/  BRA `(.L_x_8546) ;  /* 0xffffffec006c7947 */ /* 0x000fea000383ffff */
.L_x_8547:
        /* <DEDUP_REMOVED lines=12> */
.L_x_12774:


//--------------------- .text._ZN7cutlass13device_kernelIN5flash11enable_sm90INS1_16FlashAttnFwdSm90INS1_25CollectiveMainloopFwdSm90ILi2EN4cute5tupleIJNS5_1CILi1EEES8_S8_EEENS6_IJNS7_ILi192EEENS7_ILi144EEENS7_ILi96EEEEEELi96ENS_10bfloat16_tEfNS_4arch4Sm90ELb0ELb0ELb1ELb1ELb0ELb1ELb0ELb0ELb1ELb0ELb0ELb0EEENS1_21CollectiveEpilogueFwdINS6_IJSA_SC_SB_EEES9_SE_SG_Li384ELb1ELb0ELb0ELb0EEENS1_36VarlenDynamicPersistentTileSchedulerILi192ELi144ELi384ELi32ELb0ELb0ELb1ELb0ELb1ELb1EEEEEEEEEvNT_6ParamsE --------------------------
	.section	.text._ZN7cutlass13device_kernelIN5flash11enable_sm90INS1_16FlashAttnFwdSm90INS1_25CollectiveMainloopFwdSm90ILi2EN4cute5tupleIJNS5_1CILi1EEES8_S8_EEENS6_IJNS7_ILi192EEENS7_ILi144EEENS7_ILi96EEEEEELi96ENS_10bfloat16_tEfNS_4arch4Sm90ELb0ELb0ELb1ELb1ELb0ELb1ELb0ELb0ELb1ELb0ELb0ELb0EEENS1_21CollectiveEpilogueFwdINS6_IJSA_SC_SB_EEES9_SE_SG_Li384ELb1ELb0ELb0ELb0EEENS1_36VarlenDynamicPersistentTileSchedulerILi192ELi144ELi384ELi32ELb0ELb0ELb1ELb0ELb1ELb1EEEEEEEEEvNT_6ParamsE,"ax",@progbits
	.align	128
.text._ZN7cutlass13device_kernelIN5flash11enable_sm90INS1_16FlashAttnFwdSm90INS1_25CollectiveMainloopFwdSm90ILi2EN4cute5tupleIJNS5_1CILi1EEES8_S8_EEENS6_IJNS7_ILi192EEENS7_ILi144EEENS7_ILi96EEEEEELi96ENS_10bfloat16_tEfNS_4arch4Sm90ELb0ELb0ELb1ELb1ELb0ELb1ELb0ELb0ELb1ELb0ELb0ELb0EEENS1_21CollectiveEpilogueFwdINS6_IJSA_SC_SB_EEES9_SE_SG_Li384ELb1ELb0ELb0ELb0EEENS1_36VarlenDynamicPersistentTileSchedulerILi192ELi144ELi384ELi32ELb0ELb0ELb1ELb0ELb1ELb1EEEEEEEEEvNT_6ParamsE:
        .type           _ZN7cutlass13device_kernelIN5flash11enable_sm90INS1_16FlashAttnFwdSm90INS1_25CollectiveMainloopFwdSm90ILi2EN4cute5tupleIJNS5_1CILi1EEES8_S8_EEENS6_IJNS7_ILi192EEENS7_ILi144EEENS7_ILi96EEEEEELi96ENS_10bfloat16_tEfNS_4arch4Sm90ELb0ELb0ELb1ELb1ELb0ELb1ELb0ELb0ELb1ELb0ELb0ELb0EEENS1_21CollectiveEpilogueFwdINS6_IJSA_SC_SB_EEES9_SE_SG_Li384ELb1ELb0ELb0ELb0EEENS1_36VarlenDynamicPersistentTileSchedulerILi192ELi144ELi384ELi32ELb0ELb0ELb1ELb0ELb1ELb1EEEEEEEEEvNT_6ParamsE,@function
        .size           _ZN7cutlass13device_kernelIN5flash11enable_sm90INS1_16FlashAttnFwdSm90INS1_25CollectiveMainloopFwdSm90ILi2EN4cute5tupleIJNS5_1CILi1EEES8_S8_EEENS6_IJNS7_ILi192EEENS7_ILi144EEENS7_ILi96EEEEEELi96ENS_10bfloat16_tEfNS_4arch4Sm90ELb0ELb0ELb1ELb1ELb0ELb1ELb0ELb0ELb1ELb0ELb0ELb0EEENS1_21CollectiveEpilogueFwdINS6_IJSA_SC_SB_EEES9_SE_SG_Li384ELb1ELb0ELb0ELb0EEENS1_36VarlenDynamicPersistentTileSchedulerILi192ELi144ELi384ELi32ELb0ELb0ELb1ELb0ELb1ELb1EEEEEEEEEvNT_6ParamsE,(.L_x_12775 - _ZN7cutlass13device_kernelIN5flash11enable_sm90INS1_16FlashAttnFwdSm90INS1_25CollectiveMainloopFwdSm90ILi2EN4cute5tupleIJNS5_1CILi1EEES8_S8_EEENS6_IJNS7_ILi192EEENS7_ILi144EEENS7_ILi96EEEEEELi96ENS_10bfloat16_tEfNS_4arch4Sm90ELb0ELb0ELb1ELb1ELb0ELb1ELb0ELb0ELb1ELb0ELb0ELb0EEENS1_21CollectiveEpilogueFwdINS6_IJSA_SC_SB_EEES9_SE_SG_Li384ELb1ELb0ELb0ELb0EEENS1_36VarlenDynamicPersistentTileSchedulerILi192ELi144ELi384ELi32ELb0ELb0ELb1ELb0ELb1ELb1EEEEEEEEEvNT_6ParamsE)
        .other          _ZN7cutlass13device_kernelIN5flash11enable_sm90INS1_16FlashAttnFwdSm90INS1_25CollectiveMainloopFwdSm90ILi2EN4cute5tupleIJNS5_1CILi1EEES8_S8_EEENS6_IJNS7_ILi192EEENS7_ILi144EEENS7_ILi96EEEEEELi96ENS_10bfloat16_tEfNS_4arch4Sm90ELb0ELb0ELb1ELb1ELb0ELb1ELb0ELb0ELb1ELb0ELb0ELb0EEENS1_21CollectiveEpilogueFwdINS6_IJSA_SC_SB_EEES9_SE_SG_Li384ELb1ELb0ELb0ELb0EEENS1_36VarlenDynamicPersistentTileSchedulerILi192ELi144ELi384ELi32ELb0ELb0ELb1ELb0ELb1ELb1EEEEEEEEEvNT_6ParamsE,@"STO_CUDA_ENTRY STV_DEFAULT"
_ZN7cutlass13device_kernelIN5flash11enable_sm90INS1_16FlashAttnFwdSm90INS1_25CollectiveMainloopFwdSm90ILi2EN4cute5tupleIJNS5_1CILi1EEES8_S8_EEENS6_IJNS7_ILi192EEENS7_ILi144EEENS7_ILi96EEEEEELi96ENS_10bfloat16_tEfNS_4arch4Sm90ELb0ELb0ELb1ELb1ELb0ELb1ELb0ELb0ELb1ELb0ELb0ELb0EEENS1_21CollectiveEpilogueFwdINS6_IJSA_SC_SB_EEES9_SE_SG_Li384ELb1ELb0ELb0ELb0EEENS1_36VarlenDynamicPersistentTileSchedulerILi192ELi144ELi384ELi32ELb0ELb0ELb1ELb0ELb1ELb1EEEEEEEEEvNT_6ParamsE:
        /* <DEDUP_REMOVED lines=27> */
.L_x_8549:
[----:B------:R-:W-:Y:S05]  /*01b0*/  BSYNC B0 ;  /* 0x0000000000007941 */ /* 0x000fea0003800000 */
.L_x_8548:
        /* <DEDUP_REMOVED lines=41> */
.L_x_8550:
        /* <DEDUP_REMOVED lines=22> */
.L_x_8551:
        /* <DEDUP_REMOVED lines=18> */
.L_x_8552:
        /* <DEDUP_REMOVED lines=22> */
.L_x_8553:
        /* <DEDUP_REMOVED lines=22> */
.L_x_8554:
        /* <DEDUP_REMOVED lines=10> */
.L_x_8557:
[----:B------:R-:W-:-:S08]  /*0a30*/  NOP ;  /* 0x0000000000007918 */ /* 0x000fd00000000000 */
[----:B------:R-:W1:Y:S02]  /*0a40*/  USETMAXREG.TRY_ALLOC.CTAPOOL UP0, 0xa0 ;  /* 0x000000a0000079c8 */ /* 0x000e640008000600 */
[----:B-1----:R-:W-:-:S13]  /*0a50*/  PLOP3.LUT P0, PT, PT, PT, UP0, 0x80, 0x0 ;  /* 0x000000000000781c */ /* 0x002fda0003f0f008 */
[----:B------:R-:W-:Y:S05]  /*0a60*/  @!P0 BRA `(.L_x_8557) ;  /* 0xfffffffc00f08947 */ /* 0x000fea000383ffff */
[----:B------:R-:W2:Y:S01]  /*0a70*/  LDL.LU R0, [R1+0x2c] ;  /* 0x00002c0001007983 */ /* 0x000ea20000300800 */
[----:B0-----:R-:W0:Y:S01]  /*0a80*/  S2R R2, SR_TID.X ;  /* 0x0000000000027919 */ /* 0x001e220000002100 */
[----:B------:R-:W1:Y:S01]  /*0a90*/  S2UR UR5, SR_CgaCtaId ;  /* 0x00000000000579c3 */ /* 0x000e620000008800 */
[----:B------:R-:W-:Y:S01]  /*0aa0*/  UMOV UR4, 0x400 ;  /* 0x0000040000047882 */ /* 0x000fe20000000000 */
[----:B0-----:R-:W-:-:S06]  /*0ab0*/  SHF.R.U32.HI R2, RZ, 0x7, R2 ;  /* 0x00000007ff027819 */ /* 0x001fcc0000011602 */
[----:B------:R-:W-:Y:S06]  /*0ac0*/  BAR.ARV 0x8, 0x1a0 ;  /* 0x0206800000007b1d */ /* 0x000fec0000002000 */
[----:B------:R-:W-:-:S13]  /*0ad0*/  ISETP.NE.AND P0, PT, R2, 0x1, PT ;  /* 0x000000010200780c */ /* 0x000fda0003f05270 */
[----:B------:R-:W-:Y:S08]  /*0ae0*/  @!P0 BAR.ARV 0x9, 0x100 ;  /* 0x0244000000008b1d */ /* 0x000ff00000002000 */
[----:B------:R-:W-:Y:S01]  /*0af0*/  BAR.SYNC.DEFER_BLOCKING 0x5, 0x1a0 ;  /* 0x0146800000007b1d */ /* 0x000fe20000010000 */
[----:B-1----:R-:W-:-:S06]  /*0b00*/  ULEA UR4, UR5, UR4, 0x18 ;  /* 0x0000000405047291 */ /* 0x002fcc000f8ec03f */
[----:B------:R-:W-:Y:S01]  /*0b10*/  IMAD.U32 R18, RZ, RZ, UR4 ;  /* 0x00000004ff127e24 */ /* 0x000fe2000f8e00ff */
[----:B------:R-:W-:-:S04]  /*0b20*/  ULDC UR4, c[0x0][0xc14] ;  /* 0x0003050000047ab9 */ /* 0x000fc80000000800 */
[----:B------:R-:W0:Y:S01]  /*0b30*/  LDS.128 R108, [R18+0x31cd0] ;  /* 0x031cd000126c7984 */ /* 0x000e220000000c00 */
[----:B------:R-:W-:Y:S06]  /*0b40*/  BAR.ARV 0x4, 0x1a0 ;  /* 0x0106800000007b1d */ /* 0x000fec0000002000 */
[----:B--2---:R-:W-:-:S04]  /*0b50*/  LOP3.LUT R0, R0, 0xfffffffb, RZ, 0xc0, !PT ;  /* 0xfffffffb00007812 */ /* 0x004fc800078ec0ff */
[----:B------:R-:W-:-:S05]  /*0b60*/  @P0 LOP3.LUT R0, R0, 0x4, RZ, 0xfc, !PT ;  /* 0x0000000400000812 */ /* 0x000fca00078efcff */
[----:B------:R3:W-:Y:S01]  /*0b70*/  STL [R1+0x2c], R0 ;  /* 0x00002c0001007387 */ /* 0x0007e20000100800 */
[----:B0-----:R-:W-:-:S13]  /*0b80*/  ISETP.GE.AND P0, PT, R111, UR4, PT ;  /* 0x000000046f007c0c */ /* 0x001fda000bf06270 */
[----:B---3--:R-:W-:Y:S05]  /*0b90*/  @P0 BRA `(.L_x_8558) ;  /* 0x000001bc009c0947 */ /* 0x008fea0003800000 */
[----:B------:R-:W2:Y:S01]  /*0ba0*/  LDL R2, [R1+0xa8] ;  /* 0x0000a80001027983 */ /* 0x000ea20000100800 */
[----:B------:R-:W-:Y:S01]  /*0bb0*/  IMAD.MOV.U32 R16, RZ, RZ, -0x2 ;  /* 0xfffffffeff107424 */ /* 0x000fe200078e00ff */
[----:B------:R-:W-:Y:S02]  /*0bc0*/  R2UR UR4, R18 ;  /* 0x00000000120472ca */ /* 0x000fe400000e0000 */
[----:B------:R-:W-:Y:S01]  /*0bd0*/  CS2R R146, SRZ ;  /* 0x0000000000927805 */ /* 0x000fe2000001ff00 */
[----:B------:R-:W0:Y:S10]  /*0be0*/  S2R R0, SR_TID.X ;  /* 0x0000000000007919 */ /* 0x000e340000002100 */
[----:B------:R-:W-:Y:S01]  /*0bf0*/  UIADD3 UR4, UR4, 0xda00, URZ ;  /* 0x0000da0004047890 */ /* 0x000fe2000fffe03f */
[----:B0-----:R-:W-:-:S05]  /*0c00*/  VIADD R21, R0, 0xffffff80 ;  /* 0xffffff8000157836 */ /* 0x001fca0000000000 */
[----:B------:R-:W-:Y:S02]  /*0c10*/  SHF.R.S32.HI R0, RZ, 0x1f, R21 ;  /* 0x0000001fff007819 */ /* 0x000fe40000011415 */
[-C--:B------:R-:W-:Y:S02]  /*0c20*/  LEA.HI R12, R21, R21.reuse, RZ, 0x1 ;  /* 0x00000015150c7211 */ /* 0x080fe400078f08ff */
[CC--:B------:R-:W-:Y:S02]  /*0c30*/  LEA.HI R3, R0.reuse, R21.reuse, RZ, 0x4 ;  /* 0x0000001500037211 */ /* 0x0c0fe400078f20ff */
[----:B------:R-:W-:Y:S02]  /*0c40*/  LEA.HI R5, R0, R21, RZ, 0x5 ;  /* 0x0000001500057211 */ /* 0x000fe400078f28ff */
[----:B------:R-:W-:Y:S02]  /*0c50*/  LOP3.LUT R4, R3, 0xfffffff0, RZ, 0xc0, !PT ;  /* 0xfffffff003047812 */ /* 0x000fe400078ec0ff */
[----:B------:R-:W-:-:S02]  /*0c60*/  SHF.R.S32.HI R23, RZ, 0x1, R12 ;  /* 0x00000001ff177819 */ /* 0x000fc4000001140c */
[----:B------:R-:W-:Y:S01]  /*0c70*/  SHF.R.S32.HI R9, RZ, 0x5, R5 ;  /* 0x00000005ff097819 */ /* 0x000fe20000011405 */
[----:B------:R-:W-:Y:S01]  /*0c80*/  IMAD.IADD R4, R21, 0x1, -R4 ;  /* 0x0000000115047824 */ /* 0x000fe200078e0a04 */
[----:B------:R-:W-:-:S03]  /*0c90*/  SHF.R.S32.HI R6, RZ, 0x4, R3 ;  /* 0x00000004ff067819 */ /* 0x000fc60000011403 */
[--C-:B------:R-:W-:Y:S01]  /*0ca0*/  IMAD R17, R9, 0x10, R4.reuse ;  /* 0x0000001009117824 */ /* 0x100fe200078e0204 */
[----:B------:R-:W-:Y:S02]  /*0cb0*/  SHF.R.S32.HI R5, RZ, 0x1f, R4 ;  /* 0x0000001fff057819 */ /* 0x000fe40000011404 */
[----:B------:R-:W-:-:S04]  /*0cc0*/  LEA.HI R3, R3, R6, RZ, 0x1 ;  /* 0x0000000603037211 */ /* 0x000fc800078f08ff */
[----:B------:R-:W-:-:S05]  /*0cd0*/  LOP3.LUT R3, R3, 0x1ffffffe, RZ, 0xc0, !PT ;  /* 0x1ffffffe03037812 */ /* 0x000fca00078ec0ff */
[----:B------:R-:W-:Y:S01]  /*0ce0*/  IMAD.IADD R3, R6, 0x1, -R3 ;  /* 0x0000000106037824 */ /* 0x000fe200078e0a03 */
[----:B--2---:R-:W-:Y:S02]  /*0cf0*/  R2UR UR5, R2 ;  /* 0x00000000020572ca */ /* 0x004fe400000e0000 */
[----:B------:R-:W-:-:S04]  /*0d00*/  LEA.HI R2, R0, R21, RZ, 0x7 ;  /* 0x0000001500027211 */ /* 0x000fc800078f38ff */
[----:B------:R-:W-:Y:S02]  /*0d10*/  LOP3.LUT R7, R2, 0xffffff80, RZ, 0xc0, !PT ;  /* 0xffffff8002077812 */ /* 0x000fe400078ec0ff */
[----:B------:R-:W-:-:S03]  /*0d20*/  SHF.R.S32.HI R19, RZ, 0x7, R2 ;  /* 0x00000007ff137819 */ /* 0x000fc60000011402 */
[----:B------:R-:W-:Y:S01]  /*0d30*/  IMAD.IADD R22, R21, 0x1, -R7 ;  /* 0x0000000115167824 */ /* 0x000fe200078e0a07 */
[C---:B------:R-:W-:Y:S01]  /*0d40*/  LEA.HI R7, R12.reuse, R23, RZ, 0x1 ;  /* 0x000000170c077211 */ /* 0x040fe200078f08ff */
[----:B------:R-:W-:Y:S01]  /*0d50*/  IMAD.HI R2, R19, 0x55555556, RZ ;  /* 0x5555555613027827 */ /* 0x000fe200078e02ff */
[----:B------:R-:W-:Y:S01]  /*0d60*/  LOP3.LUT R12, R12, 0xfffffffe, RZ, 0xc0, !PT ;  /* 0xfffffffe0c0c7812 */ /* 0x000fe200078ec0ff */
[----:B------:R-:W-:Y:S01]  /*0d70*/  ULOP3.LUT UR5, UR5, 0x1, URZ, 0xfc, !UPT ;  /* 0x0000000105057892 */ /* 0x000fe2000f8efc3f */
[----:B------:R-:W-:Y:S02]  /*0d80*/  SHF.R.S32.HI R10, RZ, 0x1f, R22 ;  /* 0x0000001fff0a7819 */ /* 0x000fe40000011416 */
[----:B------:R-:W-:Y:S01]  /*0d90*/  LOP3.LUT R14, R7, 0x7fffffe, RZ, 0xc0, !PT ;  /* 0x07fffffe070e7812 */ /* 0x000fe200078ec0ff */
[----:B------:R-:W-:Y:S01]  /*0da0*/  IMAD.IADD R20, R21, 0x1, -R12 ;  /* 0x0000000115147824 */ /* 0x000fe200078e0a0c */
[----:B------:R-:W-:Y:S02]  /*0db0*/  LEA.HI R11, R10, R22, RZ, 0x2 ;  /* 0x000000160a0b7211 */ /* 0x000fe400078f10ff */
[-C--:B------:R-:W-:Y:S01]  /*0dc0*/  LEA.HI R7, R5, R4.reuse, RZ, 0x3 ;  /* 0x0000000405077211 */ /* 0x080fe200078f18ff */
[----:B------:R-:W-:Y:S01]  /*0dd0*/  IMAD.IADD R13, R23, 0x1, -R14 ;  /* 0x00000001170d7824 */ /* 0x000fe200078e0a0e */
[----:B------:R-:W-:Y:S01]  /*0de0*/  LEA.HI R5, R5, R4, RZ, 0x2 ;  /* 0x0000000405057211 */ /* 0x000fe200078f10ff */
[----:B------:R-:W-:Y:S01]  /*0df0*/  IMAD.SHL.U32 R144, R20, 0x8, RZ ;  /* 0x0000000814907824 */ /* 0x000fe200078e00ff */
[----:B------:R-:W-:Y:S01]  /*0e00*/  LOP3.LUT R15, R11, 0x7ffffffc, RZ, 0xc0, !PT ;  /* 0x7ffffffc0b0f7812 */ /* 0x000fe200078ec0ff */
[----:B------:R-:W-:Y:S01]  /*0e10*/  IMAD.SHL.U32 R8, R7, 0x10, RZ ;  /* 0x0000001007087824 */ /* 0x000fe200078e00ff */
[----:B------:R-:W-:Y:S01]  /*0e20*/  LOP3.LUT R7, R5, 0x7fffffc, RZ, 0xc0, !PT ;  /* 0x07fffffc05077812 */ /* 0x000fe200078ec0ff */
[----:B------:R-:W-:Y:S01]  /*0e30*/  IMAD R13, R6, 0x8, R13 ;  /* 0x00000008060d7824 */ /* 0x000fe200078e020d */
[----:B------:R-:W-:Y:S01]  /*0e40*/  SHF.R.S32.HI R5, RZ, 0x2, R5 ;  /* 0x00000002ff057819 */ /* 0x000fe20000011405 */
[----:B------:R-:W-:Y:S01]  /*0e50*/  IMAD.IADD R15, R22, 0x1, -R15 ;  /* 0x00000001160f7824 */ /* 0x000fe200078e0a0f */
[----:B------:R-:W-:Y:S01]  /*0e60*/  LOP3.LUT R8, R8, 0x7fffff80, RZ, 0xc0, !PT ;  /* 0x7fffff8008087812 */ /* 0x000fe200078ec0ff */
[----:B------:R-:W-:Y:S01]  /*0e70*/  IMAD.IADD R7, R4, 0x1, -R7 ;  /* 0x0000000104077824 */ /* 0x000fe200078e0a07 */
[--C-:B------:R-:W-:Y:S01]  /*0e80*/  SHF.R.S32.HI R6, RZ, 0x2, R11.reuse ;  /* 0x00000002ff067819 */ /* 0x100fe2000001140b */
[----:B------:R-:W-:Y:S01]  /*0e90*/  IMAD R4, R15, R16, 0x90 ;  /* 0x000000900f047424 */ /* 0x000fe200078e0210 */
[----:B------:R-:W-:Y:S01]  /*0ea0*/  SHF.R.S32.HI R11, RZ, 0x1f, R11 ;  /* 0x0000001fff0b7819 */ /* 0x000fe2000001140b */
[----:B------:R-:W-:Y:S01]  /*0eb0*/  IMAD R8, R9, 0x100, R8 ;  /* 0x0000010009087824 */ /* 0x000fe200078e0208 */
[----:B------:R-:W-:Y:S01]  /*0ec0*/  LEA.HI R10, R10, R22, RZ, 0x5 ;  /* 0x000000160a0a7211 */ /* 0x000fe200078f28ff */
[----:B------:R-:W-:Y:S01]  /*0ed0*/  IMAD.SHL.U32 R5, R5, 0x40, RZ ;  /* 0x0000004005057824 */ /* 0x000fe200078e00ff */
[----:B------:R0:W-:Y:S01]  /*0ee0*/  STL [R1+0x98], R4 ;  /* 0x0000980401007387 */ /* 0x0001e20000100800 */
[----:B------:R-:W-:Y:S01]  /*0ef0*/  IMAD R7, R7, 0x10, R8 ;  /* 0x0000001007077824 */ /* 0x000fe200078e0208 */
[----:B------:R-:W-:Y:S01]  /*0f00*/  LEA.HI R11, R11, R6, RZ, 0x3 ;  /* 0x000000060b0b7211 */ /* 0x000fe200078f18ff */
[C---:B------:R-:W-:Y:S01]  /*0f10*/  VIADD R12, R144.reuse, 0x10 ;  /* 0x00000010900c7836 */ /* 0x040fe20000000000 */
[----:B------:R-:W-:Y:S01]  /*0f20*/  LOP3.LUT R5, R5, 0x40, RZ, 0xc0, !PT ;  /* 0x0000004005057812 */ /* 0x000fe200078ec0ff */
[----:B------:R-:W-:Y:S01]  /*0f30*/  VIADD R9, R144, 0x20 ;  /* 0x0000002090097836 */ /* 0x000fe20000000000 */
[----:B------:R-:W-:Y:S01]  /*0f40*/  LOP3.LUT R11, R11, 0xfffffff8, RZ, 0xc0, !PT ;  /* 0xfffffff80b0b7812 */ /* 0x000fe200078ec0ff */
[----:B------:R-:W-:Y:S01]  /*0f50*/  IMAD.SHL.U32 R14, R13, 0x20, RZ ;  /* 0x000000200d0e7824 */ /* 0x000fe200078e00ff */
[----:B------:R-:W-:-:S02]  /*0f60*/  LEA.HI R2, R2, R2, RZ, 0x1 ;  /* 0x0000000202027211 */ /* 0x000fc400078f08ff */
[----:B0-----:R-:W-:Y:S01]  /*0f70*/  LEA.HI R4, R0, R21, RZ, 0x2 ;  /* 0x0000001500047211 */ /* 0x001fe200078f10ff */
[----:B------:R-:W-:Y:S01]  /*0f80*/  IMAD.SHL.U32 R0, R3, 0x8, RZ ;  /* 0x0000000803007824 */ /* 0x000fe200078e00ff */
[----:B------:R-:W-:Y:S01]  /*0f90*/  SHF.R.S32.HI R10, RZ, 0x5, R10 ;  /* 0x00000005ff0a7819 */ /* 0x000fe2000001140a */
[----:B------:R-:W-:Y:S01]  /*0fa0*/  IMAD.IADD R11, R6, 0x1, -R11 ;  /* 0x00000001060b7824 */ /* 0x000fe200078e0a0b */
[----:B------:R-:W-:Y:S01]  /*0fb0*/  SHF.R.S32.HI R24, RZ, 0x2, R4 ;  /* 0x00000002ff187819 */ /* 0x000fe20000011404 */
[----:B------:R-:W-:Y:S01]  /*0fc0*/  IMAD.U32 R3, R17, 0x20, R0 ;  /* 0x0000002011037824 */ /* 0x000fe200078e0000 */
[----:B------:R-:W-:Y:S01]  /*0fd0*/  SHF.R.S32.HI R8, RZ, 0x1f, R4 ;  /* 0x0000001fff087819 */ /* 0x000fe20000011404 */
[----:B------:R-:W-:Y:S01]  /*0fe0*/  IMAD R11, R10, 0x10, R11 ;  /* 0x000000100a0b7824 */ /* 0x000fe200078e020b */
[----:B------:R-:W-:Y:S01]  /*0ff0*/  LOP3.LUT R0, R5, 0x8, R0, 0xf8, !PT ;  /* 0x0000000805007812 */ /* 0x000fe200078ef800 */
[----:B------:R-:W-:Y:S01]  /*1000*/  STL [R1+0x68], R24 ;  /* 0x0000681801007387 */ /* 0x000fe20000100800 */
[----:B------:R-:W-:Y:S01]  /*1010*/  LEA.HI R8, R8, R24, RZ, 0x2 ;  /* 0x0000001808087211 */ /* 0x000fe200078f10ff */
[----:B------:R-:W-:Y:S01]  /*1020*/  IMAD R2, R2, -0x3, R19 ;  /* 0xfffffffd02027824 */ /* 0x000fe200078e0213 */
[----:B------:R-:W-:Y:S01]  /*1030*/  SHF.R.U32.HI R5, RZ, 0x3, R5 ;  /* 0x00000003ff057819 */ /* 0x000fe20000011605 */
[----:B------:R0:W-:Y:S01]  /*1040*/  STL [R1+0xa0], R3 ;  /* 0x0000a00301007387 */ /* 0x0001e20000100800 */
[----:B------:R-:W-:Y:S01]  /*1050*/  LOP3.LUT R8, R8, 0xfffffffc, RZ, 0xc0, !PT ;  /* 0xfffffffc08087812 */ /* 0x000fe200078ec0ff */
[----:B------:R-:W-:Y:S01]  /*1060*/  IMAD.MOV.U32 R19, RZ, RZ, RZ ;  /* 0x000000ffff137224 */ /* 0x000fe200078e00ff */
[----:B------:R-:W-:Y:S01]  /*1070*/  LOP3.LUT R0, R0, R5, RZ, 0x3c, !PT ;  /* 0x0000000500007212 */ /* 0x000fe200078e3cff */
[----:B------:R1:W-:Y:S01]  /*1080*/  STL [R1+0x38], R12 ;  /* 0x0000380c01007387 */ /* 0x0003e20000100800 */
[----:B------:R-:W-:-:S02]  /*1090*/  SHF.R.S32.HI R5, RZ, 0x1f, R12 ;  /* 0x0000001fff057819 */ /* 0x000fc4000001140c */
[----:B------:R-:W-:Y:S01]  /*10a0*/  LOP3.LUT R4, R4, 0x1ffffffc, RZ, 0xc0, !PT ;  /* 0x1ffffffc04047812 */ /* 0x000fe200078ec0ff */
[----:B------:R2:W-:Y:S01]  /*10b0*/  STL [R1+0x3c], R9 ;  /* 0x00003c0901007387 */ /* 0x0005e20000100800 */
[CC--:B------:R-:W-:Y:S01]  /*10c0*/  LEA.HI R6, R5.reuse, R12.reuse, RZ, 0x3 ;  /* 0x0000000c05067211 */ /* 0x0c0fe200078f18ff */
[----:B0-----:R-:W-:Y:S01]  /*10d0*/  IMAD.IADD R3, R24, 0x1, -R8 ;  /* 0x0000000118037824 */ /* 0x001fe200078e0a08 */
[----:B------:R-:W-:Y:S01]  /*10e0*/  SHF.R.S32.HI R8, RZ, 0x1f, R9 ;  /* 0x0000001fff087819 */ /* 0x000fe20000011409 */
[----:B------:R-:W-:Y:S01]  /*10f0*/  IMAD.IADD R7, R0, 0x1, R7 ;  /* 0x0000000100077824 */ /* 0x000fe200078e0207 */
[----:B------:R-:W-:Y:S01]  /*1100*/  LEA.HI R5, R5, R12, RZ, 0x5 ;  /* 0x0000000c05057211 */ /* 0x000fe200078f28ff */
[----:B------:R-:W-:Y:S01]  /*1110*/  IMAD R0, R2, 0x40, R11 ;  /* 0x0000004002007824 */ /* 0x000fe200078e020b */
[----:B------:R0:W-:Y:S01]  /*1120*/  STL [R1+0x80], R3 ;  /* 0x0000800301007387 */ /* 0x0001e20000100800 */
[CC--:B-1----:R-:W-:Y:S01]  /*1130*/  LEA.HI R12, R8.reuse, R9.reuse, RZ, 0x5 ;  /* 0x00000009080c7211 */ /* 0x0c2fe200078f28ff */
[----:B------:R-:W-:Y:S01]  /*1140*/  IMAD.IADD R4, R21, 0x1, -R4 ;  /* 0x0000000115047824 */ /* 0x000fe200078e0a04 */
[----:B--2---:R-:W-:Y:S01]  /*1150*/  LEA.HI R9, R8, R9, RZ, 0x3 ;  /* 0x0000000908097211 */ /* 0x004fe200078f18ff */
[----:B------:R-:W-:Y:S01]  /*1160*/  STL [R1+0x44], R14 ;  /* 0x0000440e01007387 */ /* 0x000fe20000100800 */
[----:B------:R-:W-:Y:S01]  /*1170*/  SHF.R.S32.HI R8, RZ, 0x5, R12 ;  /* 0x00000005ff087819 */ /* 0x000fe2000001140c */
[----:B------:R-:W-:Y:S01]  /*1180*/  IMAD R22, R7, 0x2, R18 ;  /* 0x0000000207167824 */ /* 0x000fe200078e0212 */
[----:B------:R-:W-:Y:S01]  /*1190*/  SHF.R.S32.HI R5, RZ, 0x5, R5 ;  /* 0x00000005ff057819 */ /* 0x000fe20000011405 */
[----:B0-----:R-:W-:-:S02]  /*11a0*/  IMAD.SHL.U32 R3, R3, 0x40, RZ ;  /* 0x0000004003037824 */ /* 0x001fc400078e00ff */
[--C-:B------:R-:W-:Y:S02]  /*11b0*/  IMAD R13, R8, 0x1800, R14.reuse ;  /* 0x00001800080d7824 */ /* 0x100fe400078e020e */
[----:B------:R-:W-:Y:S01]  /*11c0*/  IMAD R5, R5, 0x1800, R14 ;  /* 0x0000180005057824 */ /* 0x000fe200078e020e */
[----:B------:R-:W-:-:S04]  /*11d0*/  LOP3.LUT R16, R3, 0xc0, RZ, 0xc0, !PT ;  /* 0x000000c003107812 */ /* 0x000fc800078ec0ff */
[----:B------:R-:W-:Y:S01]  /*11e0*/  SHF.R.U32.HI R15, RZ, 0x3, R16 ;  /* 0x00000003ff0f7819 */ /* 0x000fe20000011610 */
[----:B------:R-:W-:Y:S01]  /*11f0*/  STL [R1+0x34], R16 ;  /* 0x0000341001007387 */ /* 0x000fe20000100800 */
[C---:B------:R-:W-:Y:S02]  /*1200*/  LOP3.LUT R3, R16.reuse, 0x18, R6, 0xf8, !PT ;  /* 0x0000001810037812 */ /* 0x040fe400078ef806 */
[C---:B------:R-:W-:Y:S01]  /*1210*/  LOP3.LUT R12, R16.reuse, 0x18, R9, 0xf8, !PT ;  /* 0x00000018100c7812 */ /* 0x040fe200078ef809 */
[----:B------:R-:W-:Y:S01]  /*1220*/  STL [R1+0x40], R15 ;  /* 0x0000400f01007387 */ /* 0x000fe20000100800 */
[-C--:B------:R-:W-:Y:S01]  /*1230*/  LOP3.LUT R8, R3, R15.reuse, RZ, 0x3c, !PT ;  /* 0x0000000f03087212 */ /* 0x080fe200078e3cff */
[----:B------:R-:W-:Y:S01]  /*1240*/  IMAD.U32 R3, RZ, RZ, UR4 ;  /* 0x00000004ff037e24 */ /* 0x000fe2000f8e00ff */
[----:B------:R-:W-:Y:S01]  /*1250*/  LOP3.LUT R2, R16, 0x18, R144, 0xf8, !PT ;  /* 0x0000001810027812 */ /* 0x000fe200078ef890 */
[----:B------:R0:W-:Y:S01]  /*1260*/  STL [R1+0x9c], R0 ;  /* 0x00009c0001007387 */ /* 0x0001e20000100800 */
[-C--:B------:R-:W-:Y:S01]  /*1270*/  LOP3.LUT R12, R12, R15.reuse, RZ, 0x3c, !PT ;  /* 0x0000000f0c0c7212 */ /* 0x080fe200078e3cff */
[----:B------:R-:W-:Y:S01]  /*1280*/  IMAD.IADD R5, R5, 0x1, R8 ;  /* 0x0000000105057824 */ /* 0x000fe200078e0208 */
[----:B------:R-:W-:Y:S01]  /*1290*/  LOP3.LUT R2, R2, R15, RZ, 0x3c, !PT ;  /* 0x0000000f02027212 */ /* 0x000fe200078e3cff */
[----:B------:R-:W-:Y:S02]  /*12a0*/  STL [R1+0x78], RZ ;  /* 0x000078ff01007387 */ /* 0x000fe40000100800 */
[----:B------:R-:W-:-:S02]  /*12b0*/  IMAD.IADD R12, R13, 0x1, R12 ;  /* 0x000000010d0c7824 */ /* 0x000fc400078e020c */
[----:B------:R-:W-:Y:S02]  /*12c0*/  IMAD.IADD R2, R14, 0x1, R2 ;  /* 0x000000010e027824 */ /* 0x000fe400078e0202 */
[----:B0-----:R-:W-:-:S05]  /*12d0*/  IMAD.U32 R0, RZ, RZ, UR5 ;  /* 0x00000005ff007e24 */ /* 0x001fca000f8e00ff */
[----:B------:R0:W-:Y:S04]  /*12e0*/  STL [R1+0x4c], R0 ;  /* 0x00004c0001007387 */ /* 0x0001e80000100800 */
[----:B------:R-:W-:Y:S04]  /*12f0*/  STL [R1+0x48], RZ ;  /* 0x000048ff01007387 */ /* 0x000fe80000100800 */
[----:B------:R1:W-:Y:S01]  /*1300*/  STL [R1+0xa4], R3 ;  /* 0x0000a40301007387 */ /* 0x0003e20000100800 */
[----:B0-----:R-:W-:Y:S02]  /*1310*/  SHF.R.S32.HI R0, RZ, 0x1f, R23 ;  /* 0x0000001fff007819 */ /* 0x001fe40000011417 */
[----:B------:R-:W-:Y:S01]  /*1320*/  LOP3.LUT R0, R16, 0x8, R144, 0xf8, !PT ;  /* 0x0000000810007812 */ /* 0x000fe200078ef890 */
[----:B------:R-:W-:-:S03]  /*1330*/  IMAD.SHL.U32 R16, R20, 0x4, RZ ;  /* 0x0000000414107824 */ /* 0x000fc600078e00ff */
[----:B------:R-:W-:Y:S01]  /*1340*/  LOP3.LUT R0, R0, R15, RZ, 0x3c, !PT ;  /* 0x0000000f00007212 */ /* 0x000fe200078e3cff */
[----:B-1----:R-:W-:Y:S01]  /*1350*/  IMAD.SHL.U32 R3, R4, 0x8, RZ ;  /* 0x0000000804037824 */ /* 0x002fe200078e00ff */
[----:B------:R-:W-:-:S03]  /*1360*/  SHF.R.S32.HI R4, RZ, 0x3, R6 ;  /* 0x00000003ff047819 */ /* 0x000fc60000011406 */
[----:B------:R-:W-:Y:S01]  /*1370*/  IMAD.IADD R0, R14, 0x1, R0 ;  /* 0x000000010e007824 */ /* 0x000fe200078e0200 */
[----:B------:R0:W-:Y:S04]  /*1380*/  STL [R1+0x5c], R3 ;  /* 0x00005c0301007387 */ /* 0x0001e80000100800 */
[----:B------:R1:W-:Y:S01]  /*1390*/  STL [R1+0x94], R4 ;  /* 0x0000940401007387 */ /* 0x0003e20000100800 */
[----:B0-----:R-:W-:Y:S02]  /*13a0*/  SHF.R.S32.HI R3, RZ, 0x3, R9 ;  /* 0x00000003ff037819 */ /* 0x001fe40000011409 */
[----:B-1----:R-:W-:-:S03]  /*13b0*/  LEA R4, R5, UR4, 0x1 ;  /* 0x0000000405047c11 */ /* 0x002fc6000f8e08ff */
[----:B------:R0:W-:Y:S04]  /*13c0*/  STL [R1+0x90], R3 ;  /* 0x0000900301007387 */ /* 0x0001e80000100800 */
[----:B------:R1:W-:Y:S04]  /*13d0*/  STL [R1+0x60], R0 ;  /* 0x0000600001007387 */ /* 0x0003e80000100800 */
[----:B------:R2:W-:Y:S01]  /*13e0*/  STL [R1+0x88], R4 ;  /* 0x0000880401007387 */ /* 0x0005e20000100800 */
[----:B0-----:R-:W-:Y:S02]  /*13f0*/  LEA R3, R12, UR4, 0x1 ;  /* 0x000000040c037c11 */ /* 0x001fe4000f8e08ff */
[----:B-1----:R-:W-:-:S03]  /*1400*/  LEA R0, R2, UR4, 0x1 ;  /* 0x0000000402007c11 */ /* 0x002fc6000f8e08ff */
[----:B------:R2:W-:Y:S04]  /*1410*/  STL [R1+0x84], R3 ;  /* 0x0000840301007387 */ /* 0x0005e80000100800 */
[----:B------:R2:W-:Y:S02]  /*1420*/  STL [R1+0x8c], R0 ;  /* 0x00008c0001007387 */ /* 0x0005e40000100800 */
.L_x_8697:
[----:B0-2---:R-:W0:Y:S02]  /*1430*/  LDC.64 R2, c[0x0][0xc60] ;  /* 0x00031800ff027b82 */ /* 0x005e240000000a00 */
[----:B0-----:R-:W-:-:S05]  /*1440*/  IMAD.WIDE R2, R111, 0x4, R2 ;  /* 0x000000046f027825 */ /* 0x001fca00078e0202 */
[----:B-----5:R0:W2:Y:S01]  /*1450*/  LDG.E R10, desc[UR60][R2.64] ;  /* 0x0000003c020a7981 */ /* 0x0200a2000c1e1900 */
[----:B------:R-:W-:Y:S05]  /*1460*/  YIELD ;  /* 0x0000000000007946 */ /* 0x000fea0003800000 */
[----:B------:R-:W-:Y:S01]  /*1470*/  ULDC.64 UR4, c[0x0][0xa28] ;  /* 0x00028a0000047ab9 */ /* 0x000fe20000000a00 */
[----:B------:R-:W-:Y:S01]  /*1480*/  ULDC.64 UR8, c[0x0][0xa18] ;  /* 0x0002860000087ab9 */ /* 0x000fe20000000a00 */
[----:B------:R-:W-:Y:S01]  /*1490*/  ISETP.NE.U32.AND P1, PT, RZ, UR4, PT ;  /* 0x00000004ff007c0c */ /* 0x000fe2000bf25070 */
[----:B------:R-:W-:Y:S01]  /*14a0*/  ULDC.64 UR6, c[0x0][0xa08] ;  /* 0x0002820000067ab9 */ /* 0x000fe20000000a00 */
[----:B0-----:R-:W-:Y:S01]  /*14b0*/  IMAD.MOV.U32 R3, RZ, RZ, RZ ;  /* 0x000000ffff037224 */ /* 0x001fe200078e00ff */
[----:B------:R-:W-:Y:S01]  /*14c0*/  ISETP.NE.U32.AND P0, PT, RZ, UR6, PT ;  /* 0x00000006ff007c0c */ /* 0x000fe2000bf05070 */
[----:B------:R-:W-:Y:S01]  /*14d0*/  IMAD.MOV.U32 R29, RZ, RZ, RZ ;  /* 0x000000ffff1d7224 */ /* 0x000fe200078e00ff */
[----:B------:R-:W-:-:S02]  /*14e0*/  ISETP.NE.AND.EX P1, PT, RZ, UR5, PT, P1 ;  /* 0x00000005ff007c0c */ /* 0x000fc4000bf25310 */
[----:B------:R-:W-:Y:S02]  /*14f0*/  ISETP.NE.AND.EX P0, PT, RZ, UR7, PT, P0 ;  /* 0x00000007ff007c0c */ /* 0x000fe4000bf05300 */
[----:B--2---:R-:W-:Y:S01]  /*1500*/  SHF.R.S32.HI R0, RZ, 0x1f, R10 ;  /* 0x0000001fff007819 */ /* 0x004fe2000001140a */
[----:B------:R-:W-:-:S08]  /*1510*/  IMAD.SHL.U32 R28, R10, 0x4, RZ ;  /* 0x000000040a1c7824 */ /* 0x000fd000078e00ff */
[C---:B-1-3--:R-:W-:Y:S01]  /*1520*/  @P1 LEA R4, P2, R10.reuse, UR4, 0x2 ;  /* 0x000000040a041c11 */ /* 0x04afe2000f8410ff */
[----:B------:R0:W-:Y:S01]  /*1530*/  STL [R1+0x70], R10 ;  /* 0x0000700a01007387 */ /* 0x0001e20000100800 */
        /* <DEDUP_REMOVED lines=34> */
.L_x_8559:
[----:B------:R-:W-:Y:S01]  /*1760*/  ULDC.64 UR4, c[0x0][0xa20] ;  /* 0x0002880000047ab9 */ /* 0x000fe20000000a00 */
[----:B------:R0:W-:Y:S01]  /*1770*/  STL [R1+0x7c], R109 ;  /* 0x00007c6d01007387 */ /* 0x0001e20000100800 */
[----:B------:R-:W-:-:S03]  /*1780*/  ISETP.NE.U32.AND P1, PT, RZ, UR4, PT ;  /* 0x00000004ff007c0c */ /* 0x000fc6000bf25070 */
[----:B------:R0:W-:Y:S01]  /*1790*/  STL [R1+0x74], R110 ;  /* 0x0000746e01007387 */ /* 0x0001e20000100800 */
[----:B------:R-:W-:-:S13]  /*17a0*/  ISETP.NE.AND.EX P1, PT, RZ, UR5, PT, P1 ;  /* 0x00000005ff007c0c */ /* 0x000fda000bf25310 */
[----:B0-----:R-:W-:Y:S05]  /*17b0*/  @!P1 BRA `(.L_x_8560) ;  /* 0x0000000000109947 */ /* 0x001fea0003800000 */
[----:B------:R-:W-:-:S04]  /*17c0*/  IADD3 R4, P0, R28, UR4, RZ ;  /* 0x000000041c047c10 */ /* 0x000fc8000ff1e0ff */
[----:B------:R-:W-:-:S05]  /*17d0*/  IADD3.X R5, R30, UR5, RZ, P0, !PT ;  /* 0x000000051e057c10 */ /* 0x000fca00087fe4ff */
[----:B------:R0:W5:Y:S01]  /*17e0*/  LDG.E R26, desc[UR60][R4.64] ;  /* 0x0000003c041a7981 */ /* 0x000162000c1e1900 */
[----:B------:R-:W-:Y:S05]  /*17f0*/  BRA `(.L_x_8561) ;  /* 0x0000000000107947 */ /* 0x000fea0003800000 */
.L_x_8560:
[----:B------:R-:W-:Y:S05]  /*1800*/  @!P0 BRA `(.L_x_8561) ;  /* 0x00000000000c8947 */ /* 0x000fea0003800000 */
[----:B------:R-:W2:Y:S04]  /*1810*/  LDG.E R5, desc[UR60][R8.64] ;  /* 0x0000003c08057981 */ /* 0x000ea8000c1e1900 */
[----:B------:R-:W2:Y:S02]  /*1820*/  LDG.E R26, desc[UR60][R8.64+0x4] ;  /* 0x0000043c081a7981 */ /* 0x000ea4000c1e1900 */
[----:B--2---:R-:W-:-:S07]  /*1830*/  IMAD.IADD R26, R26, 0x1, -R5 ;  /* 0x000000011a1a7824 */ /* 0x004fce00078e0a05 */
.L_x_8561:
        /* <DEDUP_REMOVED lines=26> */
[----:B------:R-:W-:-:S05]  /*19e0*/  IMAD.WIDE.U32 R80, R80, 0x38e38e39, RZ ;  /* 0x38e38e3950507825 */ /* 0x000fca00078e00ff */
        /* <DEDUP_REMOVED lines=29> */
.L_x_8564:
[----:B------:R-:W-:Y:S05]  /*1bc0*/  BSYNC B6 ;  /* 0x0000000000067941 */ /* 0x000fea0003800000 */
.L_x_8563:
        /* <DEDUP_REMOVED lines=20> */
.L_x_8566:
[----:B------:R-:W-:Y:S05]  /*1d10*/  BSYNC B6 ;  /* 0x0000000000067941 */ /* 0x000fea0003800000 */
.L_x_8565:
[----:B------:R-:W-:Y:S01]  /*1d20*/  ULDC.64 UR4, c[0x0][0x9f8] ;  /* 0x00027e0000047ab9 */ /* 0x000fe20000000a00 */
[----:B------:R-:W2:Y:S01]  /*1d30*/  LDL R33, [R1+0x38] ;  /* 0x0000380001217983 */ /* 0x000ea20000100800 */
[----:B------:R-:W-:Y:S01]  /*1d40*/  ISETP.NE.U32.AND P0, PT, RZ, UR4, PT ;  /* 0x00000004ff007c0c */ /* 0x000fe2000bf05070 */
[----:B------:R-:W0:Y:S01]  /*1d50*/  LDC R0, c[0x0][0x428] ;  /* 0x00010a00ff007b82 */ /* 0x000e220000000800 */
[----:B------:R-:W-:Y:S01]  /*1d60*/  IMAD.IADD R76, R29, 0x1, R26 ;  /* 0x000000011d4c7824 */ /* 0x000fe200078e021a */
[----:B------:R-:W1:Y:S01]  /*1d70*/  S2R R20, SR_TID.X ;  /* 0x0000000000147919 */ /* 0x000e620000002100 */
[----:B------:R-:W-:Y:S01]  /*1d80*/  ISETP.NE.AND.EX P0, PT, RZ, UR5, PT, P0 ;  /* 0x00000005ff007c0c */ /* 0x000fe2000bf05300 */
[----:B------:R-:W-:Y:S01]  /*1d90*/  ULDC.64 UR6, c[0x0][0xa08] ;  /* 0x0002820000067ab9 */ /* 0x000fe20000000a00 */
[----:B------:R-:W3:Y:S04]  /*1da0*/  LDL R14, [R1+0x3c] ;  /* 0x00003c00010e7983 */ /* 0x000ee80000100800 */
[----:B------:R-:W4:Y:S04]  /*1db0*/  LDL R38, [R1+0x44] ;  /* 0x0000440001267983 */ /* 0x000f280000100800 */
[----:B------:R-:W4:Y:S01]  /*1dc0*/  LDL R37, [R1+0x40] ;  /* 0x0000400001257983 */ /* 0x000f220000100800 */
[----:B------:R-:W-:Y:S01]  /*1dd0*/  SHF.R.S32.HI R145, RZ, 0x1f, R144 ;  /* 0x0000001fff917819 */ /* 0x000fe20000011490 */
[----:B------:R-:W1:Y:S01]  /*1de0*/  LDC.64 R68, c[0x0][0x3e8] ;  /* 0x0000fa00ff447b82 */ /* 0x000e620000000a00 */
[----:B------:R-:W-:-:S04]  /*1df0*/  @P0 IADD3 R4, P1, R28, UR4, RZ ;  /* 0x000000041c040c10 */ /* 0x000fc8000ff3e0ff */
[----:B------:R-:W-:Y:S01]  /*1e00*/  @P0 IADD3.X R5, R30, UR5, RZ, P1, !PT ;  /* 0x000000051e050c10 */ /* 0x000fe20008ffe4ff */
[----:B------:R-:W-:Y:S02]  /*1e10*/  ULDC.64 UR4, c[0x0][0x2f8] ;  /* 0x0000be0000047ab9 */ /* 0x000fe40000000a00 */
[----:B------:R-:W1:Y:S02]  /*1e20*/  LDC.64 R30, c[0x0][0x2f0] ;  /* 0x0000bc00ff1e7b82 */ /* 0x000e640000000a00 */
[----:B------:R1:W2:Y:S01]  /*1e30*/  @P0 LDG.E R27, desc[UR60][R4.64] ;  /* 0x0000003c041b0981 */ /* 0x0002a2000c1e1900 */
[----:B0-----:R-:W-:Y:S02]  /*1e40*/  ISETP.NE.AND P0, PT, R0, 0x1, PT ;  /* 0x000000010000780c */ /* 0x001fe40003f05270 */
[----:B------:R-:W-:Y:S02]  /*1e50*/  SHF.R.S32.HI R9, RZ, 0x1f, R76 ;  /* 0x0000001fff097819 */ /* 0x000fe4000001144c */
[----:B------:R-:W-:Y:S01]  /*1e60*/  SHF.R.S32.HI R32, RZ, 0x1f, R23 ;  /* 0x0000001fff207819 */ /* 0x000fe20000011417 */
[----:B------:R-:W0:Y:S01]  /*1e70*/  LDC R13, c[0x0][0x3d4] ;  /* 0x0000f500ff0d7b82 */ /* 0x000e220000000800 */
[----:B-1----:R-:W-:-:S02]  /*1e80*/  SHF.R.U32.HI R34, RZ, 0x7, R20 ;  /* 0x00000007ff227819 */ /* 0x002fc40000011614 */
[----:B------:R-:W4:Y:S04]  /*1e90*/  LDL R20, [R1+0x34] ;  /* 0x0000340001147983 */ /* 0x000f280000100800 */
[----:B------:R-:W4:Y:S01]  /*1ea0*/  LDL.LU R35, [R1+0x2c] ;  /* 0x00002c0001237983 */ /* 0x000f220000300800 */
[----:B------:R-:W1:Y:S03]  /*1eb0*/  @P0 LDC R3, c[0x0][0x42c] ;  /* 0x00010b00ff030b82 */ /* 0x000e660000000800 */
[----:B------:R-:W4:Y:S01]  /*1ec0*/  LDL R36, [R1+0x80] ;  /* 0x0000800001247983 */ /* 0x000f220000100800 */
[----:B------:R-:W-:-:S04]  /*1ed0*/  IMAD.WIDE.U32 R4, R76, R30, RZ ;  /* 0x0000001e4c047225 */ /* 0x000fc800078e00ff */
[----:B------:R-:W0:Y:S01]  /*1ee0*/  @P0 LDC R7, c[0x0][0x430] ;  /* 0x00010c00ff070b82 */ /* 0x000e220000000800 */
[----:B------:R-:W-:-:S07]  /*1ef0*/  ISETP.NE.AND P6, PT, R34, 0x1, PT ;  /* 0x000000012200780c */ /* 0x000fce0003fc5270 */
[----:B------:R-:W0:Y:S01]  /*1f00*/  LDC.64 R74, c[0x0][0x3d8] ;  /* 0x0000f600ff4a7b82 */ /* 0x000e220000000a00 */
[----:B-1----:R-:W-:-:S04]  /*1f10*/  @P0 IMAD.HI.U32 R0, R110, R3, RZ ;  /* 0x000000036e000227 */ /* 0x002fc800078e00ff */
[----:B------:R-:W-:Y:S01]  /*1f20*/  IMAD R3, R9, R30, RZ ;  /* 0x0000001e09037224 */ /* 0x000fe200078e02ff */
[----:B0-----:R-:W-:-:S03]  /*1f30*/  @P0 SHF.R.U32.HI R110, RZ, R7, R0 ;  /* 0x00000007ff6e0219 */ /* 0x001fc60000011600 */
[----:B------:R-:W-:Y:S01]  /*1f40*/  IMAD R3, R76, R31, R3 ;  /* 0x0000001f4c037224 */ /* 0x000fe200078e0203 */
[----:B------:R-:W-:Y:S02]  /*1f50*/  ISETP.NE.U32.AND P0, PT, RZ, UR6, PT ;  /* 0x00000006ff007c0c */ /* 0x000fe4000bf05070 */
[----:B------:R-:W-:Y:S01]  /*1f60*/  SHF.R.S32.HI R6, RZ, 0x1f, R110 ;  /* 0x0000001fff067819 */ /* 0x000fe2000001146e */
[----:B------:R-:W-:Y:S01]  /*1f70*/  IMAD.IADD R5, R5, 0x1, R3 ;  /* 0x0000000105057824 */ /* 0x000fe200078e0203 */
[----:B------:R-:W-:-:S03]  /*1f80*/  ISETP.NE.AND.EX P0, PT, RZ, UR7, PT, P0 ;  /* 0x00000007ff007c0c */ /* 0x000fc6000bf05300 */
[----:B------:R-:W-:Y:S02]  /*1f90*/  IMAD R3, R6, UR4, RZ ;  /* 0x0000000406037c24 */ /* 0x000fe4000f8e02ff */
[----:B------:R-:W-:-:S04]  /*1fa0*/  IMAD.WIDE.U32 R4, R110, UR4, R4 ;  /* 0x000000046e047c25 */ /* 0x000fc8000f8e0004 */
[----:B------:R-:W-:Y:S01]  /*1fb0*/  IMAD R3, R110, UR5, R3 ;  /* 0x000000056e037c24 */ /* 0x000fe2000f8e0203 */
[----:B------:R-:W-:-:S03]  /*1fc0*/  ULDC.64 UR4, c[0x0][0x300] ;  /* 0x0000c00000047ab9 */ /* 0x000fc60000000a00 */
[----:B------:R-:W-:Y:S01]  /*1fd0*/  IMAD.IADD R5, R5, 0x1, R3 ;  /* 0x0000000105057824 */ /* 0x000fe200078e0203 */
[----:B------:R-:W-:Y:S01]  /*1fe0*/  SHF.R.S32.HI R17, RZ, 0x1f, R16 ;  /* 0x0000001fff117819 */ /* 0x000fe20000011410 */
[----:B------:R-:W-:-:S04]  /*1ff0*/  IMAD.WIDE.U32 R64, R23, R68, R144 ;  /* 0x0000004417407225 */ /* 0x000fc800078e0090 */
[----:B------:R-:W-:-:S04]  /*2000*/  IMAD.WIDE.U32 R66, R23, R68, R16 ;  /* 0x0000004417427225 */ /* 0x000fc800078e0010 */
[----:B------:R-:W-:-:S04]  /*2010*/  IMAD.WIDE.U32 R70, R23, R74, R144 ;  /* 0x0000004a17467225 */ /* 0x000fc800078e0090 */
[----:B------:R-:W-:-:S04]  /*2020*/  IMAD.WIDE.U32 R72, R23, R74, R16 ;  /* 0x0000004a17487225 */ /* 0x000fc800078e0010 */
[----:B------:R-:W-:Y:S02]  /*2030*/  VIADD R79, R144, 0x50 ;  /* 0x00000050904f7836 */ /* 0x000fe40000000000 */
[----:B------:R-:W-:Y:S02]  /*2040*/  IMAD.SHL.U32 R106, R13, 0x2, RZ ;  /* 0x000000020d6a7824 */ /* 0x000fe400078e00ff */
[----:B------:R-:W-:Y:S02]  /*2050*/  IMAD R91, R31, 0x90, RZ ;  /* 0x000000901f5b7824 */ /* 0x000fe400078e02ff */
[----:B------:R-:W-:Y:S01]  /*2060*/  IMAD R93, R75, 0x90, RZ ;  /* 0x000000904b5d7824 */ /* 0x000fe200078e02ff */
[----:B--2---:R-:W-:-:S04]  /*2070*/  SHF.R.S32.HI R0, RZ, 0x1f, R27 ;  /* 0x0000001fff007819 */ /* 0x004fc8000001141b */
[----:B------:R-:W-:Y:S02]  /*2080*/  SEL R11, R0, RZ, !P0 ;  /* 0x000000ff000b7207 */ /* 0x000fe40004000000 */
[----:B------:R-:W-:-:S03]  /*2090*/  SEL R21, R27, RZ, !P0 ;  /* 0x000000ff1b157207 */ /* 0x000fc60004000000 */
[----:B------:R-:W-:Y:S02]  /*20a0*/  IMAD R0, R11, UR4, RZ ;  /* 0x000000040b007c24 */ /* 0x000fe4000f8e02ff */
[----:B------:R-:W-:-:S04]  /*20b0*/  IMAD.WIDE.U32 R26, R21, UR4, R4 ;  /* 0x00000004151a7c25 */ /* 0x000fc8000f8e0004 */
[----:B------:R-:W-:Y:S01]  /*20c0*/  IMAD R3, R21, UR5, R0 ;  /* 0x0000000515037c24 */ /* 0x000fe2000f8e0200 */
[----:B------:R-:W-:Y:S05]  /*20d0*/  @!P6 WARPSYNC.ALL ;  /* 0x000000000000e948 */ /* 0x000fea0003800000 */
[----:B------:R-:W-:Y:S01]  /*20e0*/  ULDC.64 UR4, c[0x0][0x320] ;  /* 0x0000c80000047ab9 */ /* 0x000fe20000000a00 */
[----:B------:R-:W-:Y:S01]  /*20f0*/  IMAD R0, R32, R30, RZ ;  /* 0x0000001e20007224 */ /* 0x000fe200078e02ff */
[----:B------:R-:W-:Y:S01]  /*2100*/  @!P6 BAR.SYNC.DEFER_BLOCKING 0x9, 0x100 ;  /* 0x024400000000eb1d */ /* 0x000fe20000010000 */
[----:B------:R-:W-:Y:S02]  /*2110*/  IMAD R5, R6, UR4, RZ ;  /* 0x0000000406057c24 */ /* 0x000fe4000f8e02ff */
[----:B------:R-:W-:-:S03]  /*2120*/  IMAD.WIDE.U32 R28, R110, UR4, R144 ;  /* 0x000000046e1c7c25 */ /* 0x000fc6000f8e0090 */
[----:B------:R-:W-:Y:S01]  /*2130*/  ULDC UR4, c[0x0][0x2e4] ;  /* 0x0000b90000047ab9 */ /* 0x000fe20000000800 */
[----:B---3--:R-:W-:Y:S01]  /*2140*/  ISETP.GE.AND P2, PT, R14, R13, PT ;  /* 0x0000000d0e00720c */ /* 0x008fe20003f46270 */
[----:B------:R-:W-:Y:S01]  /*2150*/  ULDC.64 UR6, c[0x0][0x328] ;  /* 0x0000ca0000067ab9 */ /* 0x000fe20000000a00 */
[----:B------:R-:W-:Y:S01]  /*2160*/  ISETP.GE.AND P1, PT, R33, UR4, PT ;  /* 0x0000000421007c0c */ /* 0x000fe2000bf26270 */
[----:B------:R-:W-:Y:S02]  /*2170*/  IMAD R7, R110, UR5, R5 ;  /* 0x000000056e077c24 */ /* 0x000fe4000f8e0205 */
[C---:B------:R-:W-:Y:S01]  /*2180*/  IMAD.WIDE.U32 R4, R23.reuse, R30, R144 ;  /* 0x0000001e17047225 */ /* 0x040fe200078e0090 */
[----:B------:R-:W-:Y:S02]  /*2190*/  SEL R6, RZ, 0xffffffff, P1 ;  /* 0xffffffffff067807 */ /* 0x000fe40000800000 */
[----:B------:R-:W-:Y:S01]  /*21a0*/  ISETP.GE.AND P0, PT, R144, UR4, PT ;  /* 0x0000000490007c0c */ /* 0x000fe2000bf06270 */
[----:B------:R-:W-:Y:S01]  /*21b0*/  IMAD R87, R23, R31, R0 ;  /* 0x0000001f17577224 */ /* 0x000fe200078e0200 */
[----:B------:R-:W-:Y:S01]  /*21c0*/  IADD3 R90, P1, R26, R4, RZ ;  /* 0x000000041a5a7210 */ /* 0x000fe20007f3e0ff */
[----:B------:R-:W-:Y:S01]  /*21d0*/  IMAD.IADD R0, R27, 0x1, R3 ;  /* 0x000000011b007824 */ /* 0x000fe200078e0203 */
[----:B------:R-:W-:Y:S01]  /*21e0*/  SEL R3, RZ, 0x1, P0 ;  /* 0x00000001ff037807 */ /* 0x000fe20000000000 */
[----:B------:R-:W-:-:S03]  /*21f0*/  IMAD.SHL.U32 R6, R6, 0x2, RZ ;  /* 0x0000000206067824 */ /* 0x000fc600078e00ff */
[----:B------:R-:W-:Y:S02]  /*2200*/  IADD3.X R87, R0, R5, R87, P1, !PT ;  /* 0x0000000500577210 */ /* 0x000fe40000ffe457 */
[----:B------:R-:W-:Y:S01]  /*2210*/  LOP3.LUT R5, R6, 0x2, R3, 0xe2, !PT ;  /* 0x0000000206057812 */ /* 0x000fe200078ee203 */
[----:B------:R-:W-:Y:S01]  /*2220*/  VIADD R3, R144, 0x30 ;  /* 0x0000003090037836 */ /* 0x000fe20000000000 */
[----:B------:R-:W-:Y:S01]  /*2230*/  ISETP.GE.AND P0, PT, R14, UR4, PT ;  /* 0x000000040e007c0c */ /* 0x000fe2000bf06270 */
[----:B------:R-:W-:Y:S02]  /*2240*/  IMAD R6, R32, R68, RZ ;  /* 0x0000004420067224 */ /* 0x000fe400078e02ff */
[----:B------:R-:W-:Y:S01]  /*2250*/  VIADD R4, R144, 0x40 ;  /* 0x0000004090047836 */ /* 0x000fe20000000000 */
[----:B------:R-:W-:Y:S01]  /*2260*/  ISETP.GE.AND P1, PT, R3, UR4, PT ;  /* 0x0000000403007c0c */ /* 0x000fe2000bf26270 */
[----:B------:R-:W-:Y:S01]  /*2270*/  IMAD R15, R23, R69, R6 ;  /* 0x00000045170f7224 */ /* 0x000fe200078e0206 */
[----:B------:R-:W-:Y:S01]  /*2280*/  SEL R6, RZ, 0x4, P0 ;  /* 0x00000004ff067807 */ /* 0x000fe20000000000 */
[----:B------:R-:W-:Y:S01]  /*2290*/  IMAD.IADD R29, R29, 0x1, R7 ;  /* 0x000000011d1d7824 */ /* 0x000fe200078e0207 */
[----:B------:R-:W-:-:S02]  /*22a0*/  SEL R7, RZ, 0x8, P1 ;  /* 0x00000008ff077807 */ /* 0x000fc40000800000 */
[----:B------:R-:W-:Y:S02]  /*22b0*/  ISETP.GE.AND P0, PT, R4, UR4, PT ;  /* 0x0000000404007c0c */ /* 0x000fe4000bf06270 */
[----:B------:R-:W-:Y:S02]  /*22c0*/  LOP3.LUT R5, R7, R5, R6, 0xfe, !PT ;  /* 0x0000000507057212 */ /* 0x000fe400078efe06 */
[----:B------:R-:W-:Y:S02]  /*22d0*/  SEL R10, RZ, 0x10, P0 ;  /* 0x00000010ff0a7807 */ /* 0x000fe40000000000 */
[-C--:B------:R-:W-:Y:S02]  /*22e0*/  ISETP.GE.AND P0, PT, R144, R13.reuse, PT ;  /* 0x0000000d9000720c */ /* 0x080fe40003f06270 */
[----:B------:R-:W-:Y:S01]  /*22f0*/  ISETP.GE.AND P1, PT, R33, R13, PT ;  /* 0x0000000d2100720c */ /* 0x000fe20003f26270 */
[----:B------:R-:W-:Y:S01]  /*2300*/  IMAD R6, R32, R74, RZ ;  /* 0x0000004a20067224 */ /* 0x000fe200078e02ff */
[----:B------:R-:W-:-:S02]  /*2310*/  LOP3.LUT R10, R5, R10, RZ, 0xfc, !PT ;  /* 0x0000000a050a7212 */ /* 0x000fc400078efcff */
[C---:B------:R-:W-:Y:S02]  /*2320*/  SEL R5, R13.reuse, RZ, P0 ;  /* 0x000000ff0d057207 */ /* 0x040fe40000000000 */
[----:B------:R-:W-:Y:S01]  /*2330*/  SEL R8, R13, RZ, P2 ;  /* 0x000000ff0d087207 */ /* 0x000fe20001000000 */
[----:B------:R-:W-:Y:S01]  /*2340*/  IMAD.IADD R65, R65, 0x1, R15 ;  /* 0x0000000141417824 */ /* 0x000fe200078e020f */
[----:B------:R-:W-:Y:S01]  /*2350*/  SEL R7, R13, RZ, P1 ;  /* 0x000000ff0d077207 */ /* 0x000fe20000800000 */
[----:B------:R-:W-:Y:S01]  /*2360*/  IMAD.IADD R67, R15, 0x1, R67 ;  /* 0x000000010f437824 */ /* 0x000fe200078e0243 */
[----:B----4-:R-:W-:Y:S01]  /*2370*/  LOP3.LUT P3, RZ, R36, 0x2, RZ, 0xc0, !PT ;  /* 0x0000000224ff7812 */ /* 0x010fe2000786c0ff */
[----:B------:R-:W-:Y:S01]  /*2380*/  IMAD R15, R23, R75, R6 ;  /* 0x0000004b170f7224 */ /* 0x000fe200078e0206 */
[----:B------:R-:W-:Y:S01]  /*2390*/  LOP3.LUT R35, R35, 0xfffffffe, RZ, 0xc0, !PT ;  /* 0xfffffffe23237812 */ /* 0x000fe200078ec0ff */
[----:B------:R-:W-:Y:S02]  /*23a0*/  IMAD.IADD R6, R144, 0x1, R5 ;  /* 0x0000000190067824 */ /* 0x000fe400078e0205 */
[----:B------:R-:W-:-:S02]  /*23b0*/  IMAD R11, R11, UR6, RZ ;  /* 0x000000060b0b7c24 */ /* 0x000fc4000f8e02ff */
[----:B------:R-:W-:Y:S02]  /*23c0*/  IMAD.IADD R14, R14, 0x1, R8 ;  /* 0x000000010e0e7824 */ /* 0x000fe400078e0208 */
[----:B------:R-:W-:Y:S01]  /*23d0*/  IMAD.IADD R12, R33, 0x1, R7 ;  /* 0x00000001210c7824 */ /* 0x000fe200078e0207 */
[----:B------:R-:W-:Y:S01]  /*23e0*/  @P2 LOP3.LUT R35, R35, 0x1, RZ, 0xfc, !PT ;  /* 0x0000000123232812 */ /* 0x000fe200078efcff */
[C---:B------:R-:W-:Y:S01]  /*23f0*/  IMAD R11, R21.reuse, UR7, R11 ;  /* 0x00000007150b7c24 */ /* 0x040fe2000f8e020b */
[----:B------:R-:W-:Y:S01]  /*2400*/  SHF.R.S32.HI R7, RZ, 0x1f, R6 ;  /* 0x0000001fff077819 */ /* 0x000fe20000011406 */
[----:B------:R-:W-:Y:S01]  /*2410*/  IMAD.WIDE.U32 R28, R21, UR6, R28 ;  /* 0x00000006151c7c25 */ /* 0x000fe2000f8e001c */
[----:B------:R-:W-:-:S03]  /*2420*/  SHF.R.S32.HI R21, RZ, 0x1f, R14 ;  /* 0x0000001fff157819 */ /* 0x000fc6000001140e */
[----:B------:R-:W-:Y:S02]  /*2430*/  IMAD.IADD R71, R71, 0x1, R15 ;  /* 0x0000000147477824 */ /* 0x000fe400078e020f */
[----:B------:R-:W-:Y:S01]  /*2440*/  IMAD.IADD R73, R15, 0x1, R73 ;  /* 0x000000010f497824 */ /* 0x000fe200078e0249 */
[----:B------:R-:W-:Y:S02]  /*2450*/  SHF.R.S32.HI R15, RZ, 0x1f, R12 ;  /* 0x0000001fff0f7819 */ /* 0x000fe4000001140c */
[----:B------:R-:W-:Y:S02]  /*2460*/  LOP3.LUT R35, R35, 0xfffffffd, RZ, 0xc0, !PT ;  /* 0xfffffffd23237812 */ /* 0x000fe400078ec0ff */
[CC--:B------:R-:W-:Y:S02]  /*2470*/  LEA.HI R5, R7.reuse, R6.reuse, RZ, 0x3 ;  /* 0x0000000607057211 */ /* 0x0c0fe400078f18ff */
[----:B------:R-:W-:Y:S02]  /*2480*/  LEA.HI R8, R7, R6, RZ, 0x5 ;  /* 0x0000000607087211 */ /* 0x000fe400078f28ff */
[----:B------:R-:W-:-:S02]  /*2490*/  LEA.HI R7, R21, R14, RZ, 0x3 ;  /* 0x0000000e15077211 */ /* 0x000fc400078f18ff */
[----:B------:R-:W-:Y:S02]  /*24a0*/  LEA.HI R6, R15, R12, RZ, 0x3 ;  /* 0x0000000c0f067211 */ /* 0x000fe400078f18ff */
[----:B------:R-:W-:Y:S02]  /*24b0*/  LEA.HI R14, R21, R14, RZ, 0x5 ;  /* 0x0000000e150e7211 */ /* 0x000fe400078f28ff */
[----:B------:R-:W-:Y:S02]  /*24c0*/  LEA.HI R15, R15, R12, RZ, 0x5 ;  /* 0x0000000c0f0f7211 */ /* 0x000fe400078f28ff */
[----:B------:R-:W-:Y:S02]  /*24d0*/  @P3 LOP3.LUT R35, R35, 0x2, RZ, 0xfc, !PT ;  /* 0x0000000223233812 */ /* 0x000fe400078efcff */
[----:B------:R-:W-:Y:S02]  /*24e0*/  SHF.R.S32.HI R21, RZ, 0x5, R14 ;  /* 0x00000005ff157819 */ /* 0x000fe4000001140e */
[----:B------:R-:W-:Y:S01]  /*24f0*/  SHF.R.S32.HI R12, RZ, 0x5, R8 ;  /* 0x00000005ff0c7819 */ /* 0x000fe20000011408 */
[----:B------:R0:W-:Y:S01]  /*2500*/  STL [R1+0x2c], R35 ;  /* 0x00002c2301007387 */ /* 0x0001e20000100800 */
[----:B------:R-:W-:-:S02]  /*2510*/  SHF.R.S32.HI R15, RZ, 0x5, R15 ;  /* 0x00000005ff0f7819 */ /* 0x000fc4000001140f */
[C---:B------:R-:W-:Y:S02]  /*2520*/  LOP3.LUT R14, R20.reuse, 0x18, R6, 0xf8, !PT ;  /* 0x00000018140e7812 */ /* 0x040fe400078ef806 */
[----:B-----5:R-:W-:Y:S02]  /*2530*/  SHF.R.S32.HI R33, RZ, 0x1f, R104 ;  /* 0x0000001fff217819 */ /* 0x020fe40000011468 */
[----:B------:R-:W-:Y:S02]  /*2540*/  LOP3.LUT R8, R20, 0x18, R5, 0xf8, !PT ;  /* 0x0000001814087812 */ /* 0x000fe400078ef805 */
[----:B------:R-:W-:Y:S01]  /*2550*/  IADD3 R76, P2, R23, R76, RZ ;  /* 0x0000004c174c7210 */ /* 0x000fe20007f5e0ff */
[----:B------:R-:W-:Y:S01]  /*2560*/  IMAD R15, R15, 0x1200, R38 ;  /* 0x000012000f0f7824 */ /* 0x000fe200078e0226 */
[-C--:B------:R-:W-:Y:S02]  /*2570*/  LOP3.LUT R14, R14, R37.reuse, RZ, 0x3c, !PT ;  /* 0x000000250e0e7212 */ /* 0x080fe400078e3cff */
[----:B------:R-:W-:Y:S01]  /*2580*/  LOP3.LUT R103, R8, R37, RZ, 0x3c, !PT ;  /* 0x0000002508677212 */ /* 0x000fe200078e3cff */
[----:B------:R-:W-:-:S02]  /*2590*/  IMAD R8, R33, R68, RZ ;  /* 0x0000004421087224 */ /* 0x000fc400078e02ff */
[----:B------:R-:W-:Y:S01]  /*25a0*/  IMAD.X R77, R32, 0x1, R9, P2 ;  /* 0x00000001204d7824 */ /* 0x000fe200010e0609 */
[----:B------:R-:W-:Y:S01]  /*25b0*/  ISETP.GE.AND P2, PT, R79, UR4, PT ;  /* 0x000000044f007c0c */ /* 0x000fe2000bf46270 */
[----:B------:R-:W-:Y:S02]  /*25c0*/  IMAD.IADD R102, R15, 0x1, R14 ;  /* 0x000000010f667824 */ /* 0x000fe400078e020e */
[C---:B------:R-:W-:Y:S02]  /*25d0*/  IMAD R83, R104.reuse, R69, R8 ;  /* 0x0000004568537224 */ /* 0x040fe400078e0208 */
[----:B------:R-:W-:Y:S02]  /*25e0*/  IMAD R15, R69, 0x90, RZ ;  /* 0x00000090450f7824 */ /* 0x000fe400078e02ff */
[----:B------:R-:W-:Y:S01]  /*25f0*/  IMAD.WIDE.U32 R64, R104, R68, R64 ;  /* 0x0000004468407225 */ /* 0x000fe200078e0040 */
[----:B------:R-:W-:-:S03]  /*2600*/  LOP3.LUT R20, R20, 0x18, R7, 0xf8, !PT ;  /* 0x0000001814147812 */ /* 0x000fc600078ef807 */
[----:B------:R-:W-:Y:S01]  /*2610*/  IMAD.WIDE.U32 R66, R104, R68, R66 ;  /* 0x0000004468427225 */ /* 0x000fe200078e0042 */
[----:B------:R-:W-:-:S03]  /*2620*/  SEL R13, RZ, 0x20, P2 ;  /* 0x00000020ff0d7807 */ /* 0x000fc60001000000 */
[----:B------:R-:W-:-:S04]  /*2630*/  IMAD.WIDE.U32 R68, R68, 0x90, RZ ;  /* 0x0000009044447825 */ /* 0x000fc800078e00ff */
[-C--:B------:R-:W-:Y:S01]  /*2640*/  IMAD R33, R33, R74.reuse, RZ ;  /* 0x0000004a21217224 */ /* 0x080fe200078e02ff */
[----:B------:R-:W-:Y:S01]  /*2650*/  LOP3.LUT R20, R20, R37, RZ, 0x3c, !PT ;  /* 0x0000002514147212 */ /* 0x000fe200078e3cff */
[----:B------:R-:W-:Y:S02]  /*2660*/  IMAD R12, R12, 0x1200, R38 ;  /* 0x000012000c0c7824 */ /* 0x000fe400078e0226 */
[----:B------:R-:W-:Y:S01]  /*2670*/  IMAD.IADD R92, R69, 0x1, R15 ;  /* 0x00000001455c7824 */ /* 0x000fe200078e020f */
[----:B------:R-:W-:Y:S01]  /*2680*/  LOP3.LUT R15, R10, R13, RZ, 0xfc, !PT ;  /* 0x0000000d0a0f7212 */ /* 0x000fe200078efcff */
[C---:B------:R-:W-:Y:S01]  /*2690*/  IMAD R33, R104.reuse, R75, R33 ;  /* 0x0000004b68217224 */ /* 0x040fe200078e0221 */
[----:B------:R-:W-:Y:S01]  /*26a0*/  LOP3.LUT R78, R5, 0xfffffff8, RZ, 0xc0, !PT ;  /* 0xfffffff8054e7812 */ /* 0x000fe200078ec0ff */
[-C--:B------:R-:W-:Y:S01]  /*26b0*/  IMAD.WIDE.U32 R70, R104, R74.reuse, R70 ;  /* 0x0000004a68467225 */ /* 0x080fe200078e0046 */
[----:B------:R-:W-:Y:S02]  /*26c0*/  LOP3.LUT R8, R6, 0xfffffff8, RZ, 0xc0, !PT ;  /* 0xfffffff806087812 */ /* 0x000fe400078ec0ff */
[----:B------:R-:W-:Y:S01]  /*26d0*/  LOP3.LUT R9, R7, 0xfffffff8, RZ, 0xc0, !PT ;  /* 0xfffffff807097812 */ /* 0x000fe200078ec0ff */
[----:B------:R-:W-:Y:S01]  /*26e0*/  IMAD.WIDE.U32 R72, R104, R74, R72 ;  /* 0x0000004a68487225 */ /* 0x000fe200078e0048 */
[----:B------:R-:W-:-:S03]  /*26f0*/  LOP3.LUT R13, R15, 0x8, RZ, 0xc0, !PT ;  /* 0x000000080f0d7812 */ /* 0x000fc600078ec0ff */
[----:B------:R-:W-:Y:S02]  /*2700*/  IMAD R21, R21, 0x1200, R38 ;  /* 0x0000120015157824 */ /* 0x000fe400078e0226 */
[----:B------:R-:W-:Y:S01]  /*2710*/  IMAD.WIDE.U32 R30, R30, 0x90, RZ ;  /* 0x000000901e1e7825 */ /* 0x000fe200078e00ff */
[----:B------:R-:W-:-:S03]  /*2720*/  LOP3.LUT R14, R15, 0x10, RZ, 0xc0, !PT ;  /* 0x000000100f0e7812 */ /* 0x000fc600078ec0ff */
[----:B------:R-:W-:Y:S01]  /*2730*/  IMAD.WIDE.U32 R74, R74, 0x90, RZ ;  /* 0x000000904a4a7825 */ /* 0x000fe200078e00ff */
[----:B------:R-:W-:-:S03]  /*2740*/  SHF.R.S32.HI R100, RZ, 0x1f, R78 ;  /* 0x0000001fff647819 */ /* 0x000fc6000001144e */
[----:B------:R-:W-:Y:S01]  /*2750*/  IMAD.IADD R103, R12, 0x1, R103 ;  /* 0x000000010c677824 */ /* 0x000fe200078e0267 */
[----:B------:R-:W-:Y:S01]  /*2760*/  LOP3.LUT R12, R15, 0x4, RZ, 0xc0, !PT ;  /* 0x000000040f0c7812 */ /* 0x000fe200078ec0ff */
[----:B------:R-:W-:Y:S01]  /*2770*/  IMAD.IADD R86, R29, 0x1, R11 ;  /* 0x000000011d567824 */ /* 0x000fe200078e020b */
[----:B------:R-:W-:Y:S01]  /*2780*/  LOP3.LUT R11, R15, 0x2, RZ, 0xc0, !PT ;  /* 0x000000020f0b7812 */ /* 0x000fe200078ec0ff */
[----:B------:R-:W-:Y:S01]  /*2790*/  IMAD.IADD R85, R65, 0x1, R83 ;  /* 0x0000000141557824 */ /* 0x000fe200078e0253 */
[----:B------:R-:W-:Y:S01]  /*27a0*/  SHF.R.S32.HI R99, RZ, 0x1f, R8 ;  /* 0x0000001fff637819 */ /* 0x000fe20000011408 */
[----:B------:R-:W-:Y:S01]  /*27b0*/  IMAD.IADD R101, R21, 0x1, R20 ;  /* 0x0000000115657824 */ /* 0x000fe200078e0214 */
[----:B------:R-:W-:Y:S01]  /*27c0*/  SHF.R.S32.HI R98, RZ, 0x1f, R9 ;  /* 0x0000001fff627819 */ /* 0x000fe20000011409 */
[----:B------:R-:W-:Y:S01]  /*27d0*/  VIADD R110, R34, 0x8 ;  /* 0x00000008226e7836 */ /* 0x000fe20000000000 */
[----:B------:R-:W-:Y:S01]  /*27e0*/  LOP3.LUT R10, R10, 0x1, RZ, 0xc0, !PT ;  /* 0x000000010a0a7812 */ /* 0x000fe200078ec0ff */
[----:B------:R-:W-:Y:S01]  /*27f0*/  IMAD.IADD R91, R31, 0x1, R91 ;  /* 0x000000011f5b7824 */ /* 0x000fe200078e025b */
[----:B------:R-:W-:Y:S01]  /*2800*/  LOP3.LUT R15, R15, 0x20, RZ, 0xc0, !PT ;  /* 0x000000200f0f7812 */ /* 0x000fe200078ec0ff */
[----:B------:R-:W-:-:S02]  /*2810*/  IMAD.IADD R93, R75, 0x1, R93 ;  /* 0x000000014b5d7824 */ /* 0x000fc400078e025d */
[----:B------:R-:W-:Y:S02]  /*2820*/  IMAD.IADD R83, R83, 0x1, R67 ;  /* 0x0000000153537824 */ /* 0x000fe400078e0243 */
[----:B------:R-:W-:Y:S02]  /*2830*/  IMAD.IADD R84, R71, 0x1, R33 ;  /* 0x0000000147547824 */ /* 0x000fe400078e0221 */
[----:B0-----:R-:W-:-:S07]  /*2840*/  IMAD.IADD R82, R33, 0x1, R73 ;  /* 0x0000000121527824 */ /* 0x001fce00078e0249 */
.L_x_8622:
[----:B------:R-:W2:Y:S01]  /*2850*/  LDL R21, [R1+0x2c] ;  /* 0x00002c0001157983 */ /* 0x000ea20000100800 */
[----:B------:R-:W0:Y:S03]  /*2860*/  LDC.64 R94, c[0x0][0x2d8] ;  /* 0x0000b600ff5e7b82 */ /* 0x000e260000000a00 */
[----:B---3--:R-:W3:Y:S01]  /*2870*/  LDL R20, [R1+0x60] ;  /* 0x0000600001147983 */ /* 0x008ee20000100800 */
[----:B------:R-:W-:Y:S01]  /*2880*/  VIADD R39, R24, 0xffffffff ;  /* 0xffffffff18277836 */ /* 0x000fe20000000000 */
[----:B------:R-:W-:Y:S05]  /*2890*/  YIELD ;  /* 0x0000000000007946 */ /* 0x000fea0003800000 */
[----:B-1----:R-:W1:Y:S01]  /*28a0*/  LDC R105, c[0x0][0x3d4] ;  /* 0x0000f500ff697b82 */ /* 0x002e620000000800 */
[----:B------:R-:W-:Y:S01]  /*28b0*/  SHF.R.S32.HI R34, RZ, 0x1f, R39 ;  /* 0x0000001fff227819 */ /* 0x000fe20000011427 */
[----:B------:R-:W-:Y:S01]  /*28c0*/  IMAD.WIDE.U32 R60, R30, R39, RZ ;  /* 0x000000271e3c7225 */ /* 0x000fe200078e00ff */
[----:B------:R-:W-:Y:S01]  /*28d0*/  BSSY B0, `(.L_x_8567) ;  /* 0x0000415000007945 */ /* 0x000fe20003800000 */
[----:B--2---:R-:W-:-:S02]  /*28e0*/  LOP3.LUT P4, RZ, R21, 0x2, RZ, 0xc0, !PT ;  /* 0x0000000215ff7812 */ /* 0x004fc4000788c0ff */
[----:B------:R-:W-:Y:S02]  /*28f0*/  IMAD R21, R91, R39, RZ ;  /* 0x000000275b157224 */ /* 0x000fe400078e02ff */
[----:B---3--:R-:W-:Y:S02]  /*2900*/  IMAD R20, R19, 0x3600, R20 ;  /* 0x0000360013147824 */ /* 0x008fe400078e0214 */
[----:B------:R-:W-:Y:S01]  /*2910*/  IMAD R33, R34, R30, R21 ;  /* 0x0000001e22217224 */ /* 0x000fe200078e0215 */
[----:B------:R-:W-:Y:S01]  /*2920*/  IADD3 R21, P2, R90, R60, RZ ;  /* 0x0000003c5a157210 */ /* 0x000fe20007f5e0ff */
[C---:B------:R-:W-:Y:S02]  /*2930*/  VIADD R32, R20.reuse, 0x10 ;  /* 0x0000001014207836 */ /* 0x040fe40000000000 */
[----:B------:R-:W-:Y:S01]  /*2940*/  IMAD.IADD R96, R61, 0x1, R33 ;  /* 0x000000013d607824 */ /* 0x000fe200078e0221 */
[----:B0-----:R-:W-:Y:S01]  /*2950*/  LEA R36, P3, R21, R94, 0x1 ;  /* 0x0000005e15247211 */ /* 0x001fe200078608ff */
[----:B------:R-:W-:-:S02]  /*2960*/  IMAD R81, R20, 0x2, R25 ;  /* 0x0000000214517824 */ /* 0x000fc400078e0219 */
[----:B------:R-:W-:Y:S01]  /*2970*/  IMAD.X R24, R96, 0x1, R87, P2 ;  /* 0x0000000160187824 */ /* 0x000fe200010e0657 */
[----:B------:R-:W-:Y:S01]  /*2980*/  ISETP.GT.AND P2, PT, R39, R80, PT ;  /* 0x000000502700720c */ /* 0x000fe20003f44270 */
[----:B------:R-:W-:-:S03]  /*2990*/  @P4 VIADD R32, R20, 0xfffffff0 ;  /* 0xfffffff014204836 */ /* 0x000fc60000000000 */
[----:B------:R-:W-:Y:S01]  /*29a0*/  LEA.HI.X R37, R21, R95, R24, 0x1, P3 ;  /* 0x0000005f15257211 */ /* 0x000fe200018f0c18 */
[----:B------:R-:W-:Y:S01]  /*29b0*/  IMAD.MOV.U32 R24, RZ, RZ, R39 ;  /* 0x000000ffff187224 */ /* 0x000fe200078e0027 */
[----:B-1----:R-:W-:Y:S01]  /*29c0*/  ISETP.GE.AND P3, PT, R105, 0x1, PT ;  /* 0x000000016900780c */ /* 0x002fe20003f66270 */
[----:B------:R-:W-:-:S12]  /*29d0*/  IMAD R21, R32, 0x2, R25 ;  /* 0x0000000220157824 */ /* 0x000fd800078e0219 */
[----:B------:R-:W-:Y:S05]  /*29e0*/  @!P3 BRA `(.L_x_8568) ;  /* 0x0000003c0084b947 */ /* 0x000fea0003800000 */
[----:B------:R-:W-:Y:S01]  /*29f0*/  ULDC.U8 UR4, c[0x0][0x3f0] ;  /* 0x0000fc0000047ab9 */ /* 0x000fe20000000000 */
[-C--:B------:R-:W-:Y:S01]  /*2a00*/  IMAD R33, R93, R39.reuse, RZ ;  /* 0x000000275d217224 */ /* 0x080fe200078e02ff */
[----:B------:R-:W-:Y:S01]  /*2a10*/  ISETP.NE.AND P3, PT, RZ, UR4, PT ;  /* 0x00000004ff007c0c */ /* 0x000fe2000bf65270 */
[-C--:B------:R-:W-:Y:S02]  /*2a20*/  IMAD R35, R92, R39.reuse, RZ ;  /* 0x000000275c237224 */ /* 0x080fe400078e02ff */
[----:B------:R-:W-:Y:S02]  /*2a30*/  IMAD R88, R24, -0x90, R2 ;  /* 0xffffff7018587824 */ /* 0x000fe400078e0202 */
[C---:B------:R-:W-:Y:S02]  /*2a40*/  IMAD R33, R34.reuse, R74, R33 ;  /* 0x0000004a22217224 */ /* 0x040fe400078e0221 */
[----:B------:R-:W-:Y:S01]  /*2a50*/  IMAD R35, R34, R68, R35 ;  /* 0x0000004422237224 */ /* 0x000fe200078e0223 */
[----:B------:R-:W-:Y:S01]  /*2a60*/  VIMNMX R88, R88, 0x90, PT ;  /* 0x0000009058587848 */ /* 0x000fe20003fe0100 */
[----:B------:R-:W-:-:S04]  /*2a70*/  IMAD.WIDE.U32 R58, R74, R39, RZ ;  /* 0x000000274a3a7225 */ /* 0x000fc800078e00ff */
        /* <DEDUP_REMOVED lines=19> */
[----:B------:R-:W-:Y:S01]  /*2bb0*/  IADD3 R58, P3, R72, R58, RZ ;  /* 0x0000003a483a7210 */ /* 0x000fe20007f7e0ff */
[----:B------:R-:W-:Y:S01]  /*2bc0*/  ULDC.64 UR4, c[0x0][0x3c8] ;  /* 0x0000f20000047ab9 */ /* 0x000fe20000000a00 */
[----:B------:R-:W-:Y:S02]  /*2bd0*/  CS2R R62, SRZ ;  /* 0x00000000003e7805 */ /* 0x000fe4000001ff00 */
[----:B------:R-:W-:Y:S01]  /*2be0*/  CS2R R94, SRZ ;  /* 0x00000000005e7805 */ /* 0x000fe2000001ff00 */
[----:B------:R-:W-:Y:S01]  /*2bf0*/  IMAD.X R33, R20, 0x1, R82, P3 ;  /* 0x0000000114217824 */ /* 0x000fe200018e0652 */
[----:B------:R-:W-:-:S05]  /*2c00*/  IADD3 R56, P3, R66, R56, RZ ;  /* 0x0000003842387210 */ /* 0x000fca0007f7e0ff */
[----:B------:R-:W-:Y:S01]  /*2c10*/  IMAD.X R89, R89, 0x1, R83, P3 ;  /* 0x0000000159597824 */ /* 0x000fe200018e0653 */
        /* <DEDUP_REMOVED lines=38> */
.L_x_8571:
[----:B------:R-:W-:Y:S05]  /*2e80*/  BSYNC B1 ;  /* 0x0000000000017941 */ /* 0x000fea0003800000 */
.L_x_8570:
[----:B------:R-:W2:Y:S01]  /*2e90*/  LDL R20, [R1+0x4c] ;  /* 0x00004c0001147983 */ /* 0x000ea20000100800 */
[----:B0----5:R-:W-:Y:S02]  /*2ea0*/  IMAD.MOV.U32 R32, RZ, RZ, R39 ;  /* 0x000000ffff207224 */ /* 0x021fe400078e0027 */
        /* <DEDUP_REMOVED lines=45> */
[----:B------:R-:W-:-:S03]  /*3180*/  IMAD.MOV.U32 R20, RZ, RZ, R53 ;  /* 0x000000ffff147224 */ /* 0x000fc600078e0035 */
[----:B------:R-:W-:Y:S02]  /*3190*/  PRMT R114, R114, 0x5410, R32 ;  /* 0x0000541072727816 */ /* 0x000fe40000000020 */
[----:B------:R-:W-:Y:S01]  /*31a0*/  PRMT R128, R20, 0x7610, R128 ;  /* 0x0000761014807816 */ /* 0x000fe20000000080 */
[----:B------:R-:W-:-:S05]  /*31b0*/  IMAD.MOV.U32 R20, RZ, RZ, R60 ;  /* 0x000000ffff147224 */ /* 0x000fca00078e003c */
[----:B------:R-:W-:Y:S01]  /*31c0*/  PRMT R113, R113, 0x5410, R20 ;  /* 0x0000541071717816 */ /* 0x000fe20000000014 */
[----:B------:R-:W-:Y:S06]  /*31d0*/  @!P3 BRA `(.L_x_8572) ;  /* 0x000000000004b947 */ /* 0x000fec0003800000 */
[----:B------:R-:W-:Y:S01]  /*31e0*/  BPT.TRAP 0x1 ;  /* 0x000000040000795c */ /* 0x000fe20000300000 */
.L_x_8572:
[----:B------:R-:W-:Y:S01]  /*31f0*/  IMAD R20, R19, 0x8, R18 ;  /* 0x0000000813147824 */ /* 0x000fe200078e0212 */
[----:B------:R-:W-:Y:S01]  /*3200*/  SHF.L.U32 R89, R147, 0x1f, RZ ;  /* 0x0000001f93597819 */ /* 0x000fe200000006ff */
[----:B------:R-:W-:Y:S03]  /*3210*/  BSSY B1, `(.L_x_8573) ;  /* 0x0000003000017945 */ /* 0x000fe60003800000 */
[----:B------:R-:W0:Y:S02]  /*3220*/  SYNCS.PHASECHK.TRANS64.TRYWAIT P5, [R20+URZ+0x31c90], R89 ;  /* 0x031c9059140075a7 */ /* 0x000e2400080a017f */
[----:B0-----:R-:W-:Y:S05]  /*3230*/  @!P5 BRA `(.L_x_8574) ;  /* 0x0000019400fcd947 */ /* 0x001fea0003800000 */
.L_x_8804:
[----:B------:R-:W-:Y:S05]  /*3240*/  BSYNC B1 ;  /* 0x0000000000017941 */ /* 0x000fea0003800000 */
.L_x_8573:
        /* <DEDUP_REMOVED lines=11> */
[C---:B------:R-:W-:Y:S02]  /*3300*/  PRMT R57, R58.reuse, 0x5410, R57 ;  /* 0x000054103a397816 */ /* 0x040fe40000000039 */
[----:B------:R-:W-:Y:S02]  /*3310*/  PRMT R56, R58, 0x5432, R56 ;  /* 0x000054323a387816 */ /* 0x000fe40000000038 */
[----:B------:R-:W-:Y:S02]  /*3320*/  SHF.R.U32.HI R59, RZ, 0x10, R63 ;  /* 0x00000010ff3b7819 */ /* 0x000fe4000001163f */
[----:B------:R-:W-:-:S02]  /*3330*/  SHF.R.U32.HI R62, RZ, 0x10, R95 ;  /* 0x00000010ff3e7819 */ /* 0x000fc4000001165f */
[----:B------:R-:W-:Y:S02]  /*3340*/  LOP3.LUT R96, R33, 0xffff0000, RZ, 0xc0, !PT ;  /* 0xffff000021607812 */ /* 0x000fe400078ec0ff */
[----:B------:R-:W-:Y:S02]  /*3350*/  LOP3.LUT R63, R57, 0xffff0000, RZ, 0xc0, !PT ;  /* 0xffff0000393f7812 */ /* 0x000fe400078ec0ff */
[C---:B------:R-:W-:Y:S01]  /*3360*/  LOP3.LUT R95, R56.reuse, 0xffff0000, RZ, 0xc0, !PT ;  /* 0xffff0000385f7812 */ /* 0x040fe200078ec0ff */
[----:B------:R-:W-:Y:S01]  /*3370*/  IMAD.U32 R56, R56, 0x10000, RZ ;  /* 0x0001000038387824 */ /* 0x000fe200078e00ff */
[C---:B------:R-:W-:Y:S01]  /*3380*/  PRMT R62, R97.reuse, 0x5432, R62 ;  /* 0x00005432613e7816 */ /* 0x040fe2000000003e */
[C---:B------:R-:W-:Y:S01]  /*3390*/  FMUL.FTZ R33, R96.reuse, R63 ;  /* 0x0000003f60217220 */ /* 0x040fe20000410000 */
[----:B------:R-:W-:Y:S01]  /*33a0*/  PRMT R59, R97, 0x5410, R59 ;  /* 0x00005410613b7816 */ /* 0x000fe2000000003b */
[-C--:B------:R-:W-:Y:S02]  /*33b0*/  FMUL.FTZ R96, R96, R95.reuse ;  /* 0x0000005f60607220 */ /* 0x080fe40000410000 */
[----:B------:R-:W-:-:S02]  /*33c0*/  FFMA.FTZ R58, R94, R95, -R33 ;  /* 0x0000005f5e3a7223 */ /* 0x000fc40000010821 */
[----:B------:R-:W-:Y:S01]  /*33d0*/  FFMA.FTZ R33, R94, R63, R96 ;  /* 0x0000003f5e217223 */ /* 0x000fe20000010060 */
[----:B------:R-:W-:Y:S01]  /*33e0*/  LOP3.LUT R96, R34, 0xffff0000, RZ, 0xc0, !PT ;  /* 0xffff000022607812 */ /* 0x000fe200078ec0ff */
[C---:B------:R-:W-:Y:S01]  /*33f0*/  IMAD.U32 R63, R62.reuse, 0x10000, RZ ;  /* 0x000100003e3f7824 */ /* 0x040fe200078e00ff */
[----:B------:R-:W-:Y:S01]  /*3400*/  LOP3.LUT R62, R62, 0xffff0000, RZ, 0xc0, !PT ;  /* 0xffff00003e3e7812 */ /* 0x000fe200078ec0ff */
[C---:B------:R-:W-:Y:S01]  /*3410*/  IMAD.U32 R95, R59.reuse, 0x10000, RZ ;  /* 0x000100003b5f7824 */ /* 0x040fe200078e00ff */
[----:B------:R-:W-:Y:S01]  /*3420*/  LOP3.LUT R59, R59, 0xffff0000, RZ, 0xc0, !PT ;  /* 0xffff00003b3b7812 */ /* 0x000fe200078ec0ff */
[----:B------:R-:W-:Y:S01]  /*3430*/  FMUL.FTZ R97, R96, R63 ;  /* 0x0000003f60617220 */ /* 0x000fe20000410000 */
[----:B------:R-:W-:Y:S02]  /*3440*/  IMAD.U32 R94, R34, 0x10000, RZ ;  /* 0x00010000225e7824 */ /* 0x000fe400078e00ff */
[-C--:B------:R-:W-:Y:S01]  /*3450*/  FMUL.FTZ R96, R96, R95.reuse ;  /* 0x0000005f60607220 */ /* 0x080fe20000410000 */
[----:B------:R-:W-:Y:S01]  /*3460*/  F2FP.BF16.F32.PACK_AB R33, R33, R58 ;  /* 0x0000003a2121723e */ /* 0x000fe200000010ff */
[----:B------:R-:W-:-:S02]  /*3470*/  FFMA.FTZ R34, R94, R95, -R97 ;  /* 0x0000005f5e227223 */ /* 0x000fc40000010861 */
[----:B------:R-:W-:Y:S01]  /*3480*/  FFMA.FTZ R63, R94, R63, R96 ;  /* 0x0000003f5e3f7223 */ /* 0x000fe20000010060 */
[C---:B------:R-:W-:Y:S01]  /*3490*/  LOP3.LUT R94, R35.reuse, 0xffff0000, RZ, 0xc0, !PT ;  /* 0xffff0000235e7812 */ /* 0x040fe200078ec0ff */
[----:B------:R-:W-:-:S03]  /*34a0*/  IMAD.U32 R35, R35, 0x10000, RZ ;  /* 0x0001000023237824 */ /* 0x000fc600078e00ff */
[----:B------:R-:W-:Y:S01]  /*34b0*/  F2FP.BF16.F32.PACK_AB R34, R63, R34 ;  /* 0x000000223f22723e */ /* 0x000fe200000010ff */
[CC--:B------:R-:W-:Y:S01]  /*34c0*/  FMUL.FTZ R96, R94.reuse, R62.reuse ;  /* 0x0000003e5e607220 */ /* 0x0c0fe20000410000 */
[-C--:B------:R-:W-:Y:S01]  /*34d0*/  FMUL.FTZ R95, R94, R59.reuse ;  /* 0x0000003b5e5f7220 */ /* 0x080fe20000410000 */
[----:B------:R-:W-:Y:S02]  /*34e0*/  IMAD.U32 R94, R57, 0x10000, RZ ;  /* 0x00010000395e7824 */ /* 0x000fe400078e00ff */
[C---:B------:R-:W-:Y:S01]  /*34f0*/  FFMA.FTZ R59, R35.reuse, R59, -R96 ;  /* 0x0000003b233b7223 */ /* 0x040fe20000010860 */
[----:B------:R-:W-:Y:S01]  /*3500*/  FFMA.FTZ R62, R35, R62, R95 ;  /* 0x0000003e233e7223 */ /* 0x000fe2000001005f */
[C---:B------:R-:W-:Y:S01]  /*3510*/  LOP3.LUT R35, R32.reuse, 0xffff0000, RZ, 0xc0, !PT ;  /* 0xffff000020237812 */ /* 0x040fe200078ec0ff */
[----:B------:R-:W-:-:S03]  /*3520*/  IMAD.U32 R57, R32, 0x10000, RZ ;  /* 0x0001000020397824 */ /* 0x000fc600078e00ff */
[----:B------:R-:W-:Y:S01]  /*3530*/  F2FP.BF16.F32.PACK_AB R59, R62, R59 ;  /* 0x0000003b3e3b723e */ /* 0x000fe200000010ff */
[C---:B------:R-:W-:Y:S01]  /*3540*/  FMUL.FTZ R32, R35.reuse, R94 ;  /* 0x0000005e23207220 */ /* 0x040fe20000410000 */
[----:B------:R-:W-:-:S03]  /*3550*/  FMUL.FTZ R35, R35, R56 ;  /* 0x0000003823237220 */ /* 0x000fc60000410000 */
[C---:B------:R-:W-:Y:S01]  /*3560*/  FFMA.FTZ R32, R57.reuse, R56, -R32 ;  /* 0x0000003839207223 */ /* 0x040fe20000010820 */
[----:B------:R-:W-:-:S05]  /*3570*/  FFMA.FTZ R35, R57, R94, R35 ;  /* 0x0000005e39237223 */ /* 0x000fca0000010023 */
[----:B------:R-:W-:Y:S01]  /*3580*/  F2FP.BF16.F32.PACK_AB R32, R35, R32 ;  /* 0x000000202320723e */ /* 0x000fe200000010ff */
[----:B------:R-:W-:-:S07]  /*3590*/  IMAD.MOV.U32 R35, RZ, RZ, R59 ;  /* 0x000000ffff237224 */ /* 0x000fce00078e003b */
.L_x_8579:
[----:B------:R-:W-:Y:S05]  /*35a0*/  BSYNC B2 ;  /* 0x0000000000027941 */ /* 0x000fea0003800000 */
.L_x_8578:
[----:B--2---:R1:W-:Y:S02]  /*35b0*/  STG.E.128 desc[UR60][R36.64], R32 ;  /* 0x0000002024007986 */ /* 0x0043e4000c101d3c */
.L_x_8577:
[----:B------:R-:W-:Y:S05]  /*35c0*/  BSYNC B1 ;  /* 0x0000000000017941 */ /* 0x000fea0003800000 */
.L_x_8576:
        /* <DEDUP_REMOVED lines=8> */
[----:B------:R-:W-:Y:S02]  /*3650*/  SHF.R.U64 R56, R60, 0x10, R61 ;  /* 0x000000103c387819 */ /* 0x000fe4000000123d */
[--C-:B------:R-:W-:Y:S02]  /*3660*/  SHF.R.U64 R54, R54, 0x10, R55.reuse ;  /* 0x0000001036367819 */ /* 0x100fe40000001237 */
[----:B------:R-:W-:Y:S02]  /*3670*/  PRMT R56, R113, 0x5432, R56 ;  /* 0x0000543271387816 */ /* 0x000fe40000000038 */
[----:B------:R-:W-:Y:S02]  /*3680*/  PRMT R54, R111, 0x5432, R54 ;  /* 0x000054326f367816 */ /* 0x000fe40000000036 */
[C---:B--2---:R-:W-:Y:S02]  /*3690*/  LOP3.LUT R59, R33.reuse, 0xffff0000, RZ, 0xc0, !PT ;  /* 0xffff0000213b7812 */ /* 0x044fe400078ec0ff */
[C---:B------:R-:W-:Y:S01]  /*36a0*/  LOP3.LUT R62, R56.reuse, 0xffff0000, RZ, 0xc0, !PT ;  /* 0xffff0000383e7812 */ /* 0x040fe200078ec0ff */
[----:B------:R-:W-:Y:S01]  /*36b0*/  IMAD.U32 R56, R56, 0x10000, RZ ;  /* 0x0001000038387824 */ /* 0x000fe200078e00ff */
[C---:B------:R-:W-:Y:S01]  /*36c0*/  LOP3.LUT R58, R54.reuse, 0xffff0000, RZ, 0xc0, !PT ;  /* 0xffff0000363a7812 */ /* 0x040fe200078ec0ff */
[----:B------:R-:W-:Y:S01]  /*36d0*/  IMAD.U32 R54, R54, 0x10000, RZ ;  /* 0x0001000036367824 */ /* 0x000fe200078e00ff */
[----:B------:R-:W-:Y:S01]  /*36e0*/  SHF.R.U32.HI R57, RZ, 0x10, R55 ;  /* 0x00000010ff397819 */ /* 0x000fe20000011637 */
[----:B------:R-:W-:-:S02]  /*36f0*/  IMAD.U32 R55, R33, 0x10000, RZ ;  /* 0x0001000021377824 */ /* 0x000fc400078e00ff */
[C---:B------:R-:W-:Y:S01]  /*3700*/  FMUL.FTZ R94, R59.reuse, R62 ;  /* 0x0000003e3b5e7220 */ /* 0x040fe20000410000 */
[-C--:B------:R-:W-:Y:S01]  /*3710*/  FMUL.FTZ R33, R59, R58.reuse ;  /* 0x0000003a3b217220 */ /* 0x080fe20000410000 */
[----:B------:R-:W-:Y:S02]  /*3720*/  SHF.R.U32.HI R60, RZ, 0x10, R61 ;  /* 0x00000010ff3c7819 */ /* 0x000fe4000001163d */
[C---:B------:R-:W-:Y:S01]  /*3730*/  FFMA.FTZ R58, R55.reuse, R58, -R94 ;  /* 0x0000003a373a7223 */ /* 0x040fe2000001085e */
[----:B------:R-:W-:Y:S01]  /*3740*/  FFMA.FTZ R55, R55, R62, R33 ;  /* 0x0000003e37377223 */ /* 0x000fe20000010021 */
[----:B------:R-:W-:Y:S01]  /*3750*/  PRMT R33, R126, 0x5410, R57 ;  /* 0x000054107e217816 */ /* 0x000fe20000000039 */
[----:B------:R-:W-:Y:S01]  /*3760*/  IMAD.U32 R62, R35, 0x10000, RZ ;  /* 0x00010000233e7824 */ /* 0x000fe200078e00ff */
[----:B------:R-:W-:Y:S02]  /*3770*/  PRMT R57, R114, 0x5432, R60 ;  /* 0x0000543272397816 */ /* 0x000fe4000000003c */
[C---:B------:R-:W-:Y:S01]  /*3780*/  LOP3.LUT R60, R34.reuse, 0xffff0000, RZ, 0xc0, !PT ;  /* 0xffff0000223c7812 */ /* 0x040fe200078ec0ff */
        /* <DEDUP_REMOVED lines=21> */
[----:B------:R-:W-:Y:S02]  /*38e0*/  F2FP.BF16.F32.PACK_AB R33, R55, R58 ;  /* 0x0000003a3721723e */ /* 0x000fe400000010ff */
[----:B------:R-:W-:Y:S02]  /*38f0*/  F2FP.BF16.F32.PACK_AB R34, R60, R63 ;  /* 0x0000003f3c22723e */ /* 0x000fe400000010ff */
[----:B------:R-:W-:-:S07]  /*3900*/  F2FP.BF16.F32.PACK_AB R32, R57, R32 ;  /* 0x000000203920723e */ /* 0x000fce00000010ff */
.L_x_8583:
[----:B------:R-:W-:Y:S05]  /*3910*/  BSYNC B2 ;  /* 0x0000000000027941 */ /* 0x000fea0003800000 */
.L_x_8582:
[----:B--2---:R2:W-:Y:S02]  /*3920*/  STG.E.128 desc[UR60][R36.64+0x20], R32 ;  /* 0x0000202024007986 */ /* 0x0045e4000c101d3c */
.L_x_8581:
[----:B------:R-:W-:Y:S05]  /*3930*/  BSYNC B1 ;  /* 0x0000000000017941 */ /* 0x000fea0003800000 */
.L_x_8580:
        /* <DEDUP_REMOVED lines=12> */
[----:B------:R-:W-:Y:S01]  /*3a00*/  SHF.R.U32.HI R54, RZ, 0x10, R51 ;  /* 0x00000010ff367819 */ /* 0x000fe20000011633 */
[----:B------:R-:W-:Y:S01]  /*3a10*/  IMAD.U32 R56, R32, 0x10000, RZ ;  /* 0x0001000020387824 */ /* 0x000fe200078e00ff */
[----:B------:R-:W-:Y:S02]  /*3a20*/  PRMT R127, R127, 0x5410, R50 ;  /* 0x000054107f7f7816 */ /* 0x000fe40000000032 */
[----:B------:R-:W-:Y:S02]  /*3a30*/  PRMT R124, R124, 0x5410, R55 ;  /* 0x000054107c7c7816 */ /* 0x000fe40000000037 */
[----:B------:R-:W-:-:S02]  /*3a40*/  SHF.R.U32.HI R53, RZ, 0x10, R53 ;  /* 0x00000010ff357819 */ /* 0x000fc40000011635 */
[----:B------:R-:W-:Y:S01]  /*3a50*/  LOP3.LUT R51, R35, 0xffff0000, RZ, 0xc0, !PT ;  /* 0xffff000023337812 */ /* 0x000fe200078ec0ff */
[C---:B------:R-:W-:Y:S01]  /*3a60*/  IMAD.U32 R35, R33.reuse, 0x10000, RZ ;  /* 0x0001000021237824 */ /* 0x040fe200078e00ff */
[----:B------:R-:W-:Y:S02]  /*3a70*/  LOP3.LUT R33, R33, 0xffff0000, RZ, 0xc0, !PT ;  /* 0xffff000021217812 */ /* 0x000fe400078ec0ff */
[C---:B------:R-:W-:Y:S01]  /*3a80*/  LOP3.LUT R50, R127.reuse, 0xffff0000, RZ, 0xc0, !PT ;  /* 0xffff00007f327812 */ /* 0x040fe200078ec0ff */
[----:B------:R-:W-:Y:S01]  /*3a90*/  IMAD.U32 R127, R127, 0x10000, RZ ;  /* 0x000100007f7f7824 */ /* 0x000fe200078e00ff */
[----:B------:R-:W-:Y:S02]  /*3aa0*/  LOP3.LUT R60, R124, 0xffff0000, RZ, 0xc0, !PT ;  /* 0xffff00007c3c7812 */ /* 0x000fe400078ec0ff */
[----:B------:R-:W-:Y:S01]  /*3ab0*/  PRMT R128, R128, 0x5410, R53 ;  /* 0x0000541080807816 */ /* 0x000fe20000000035 */
[----:B------:R-:W-:Y:S01]  /*3ac0*/  FMUL.FTZ R58, R33, R50 ;  /* 0x00000032213a7220 */ /* 0x000fe20000410000 */
[----:B------:R-:W-:Y:S01]  /*3ad0*/  PRMT R125, R125, 0x5410, R54 ;  /* 0x000054107d7d7816 */ /* 0x000fe20000000036 */
[----:B------:R-:W-:Y:S01]  /*3ae0*/  FMUL.FTZ R33, R33, R60 ;  /* 0x0000003c21217220 */ /* 0x000fe20000410000 */
[----:B------:R-:W-:Y:S01]  /*3af0*/  LOP3.LUT R34, R34, 0xffff0000, RZ, 0xc0, !PT ;  /* 0xffff000022227812 */ /* 0x000fe200078ec0ff */
[----:B------:R-:W-:-:S02]  /*3b00*/  IMAD.U32 R53, R128, 0x10000, RZ ;  /* 0x0001000080357824 */ /* 0x000fc400078e00ff */
[----:B------:R-:W-:Y:S01]  /*3b10*/  FFMA.FTZ R58, R35, R60, -R58 ;  /* 0x0000003c233a7223 */ /* 0x000fe2000001083a */
[----:B------:R-:W-:Y:S02]  /*3b20*/  IMAD.U32 R55, R125, 0x10000, RZ ;  /* 0x000100007d377824 */ /* 0x000fe400078e00ff */
[----:B------:R-:W-:Y:S01]  /*3b30*/  FFMA.FTZ R33, R35, R50, R33 ;  /* 0x0000003223217223 */ /* 0x000fe20000010021 */
[----:B------:R-:W-:Y:S01]  /*3b40*/  FMUL.FTZ R59, R34, R53 ;  /* 0x00000035223b7220 */ /* 0x000fe20000410000 */
[----:B------:R-:W-:Y:S01]  /*3b50*/  LOP3.LUT R128, R128, 0xffff0000, RZ, 0xc0, !PT ;  /* 0xffff000080807812 */ /* 0x000fe200078ec0ff */
[-C--:B------:R-:W-:Y:S01]  /*3b60*/  FMUL.FTZ R35, R34, R55.reuse ;  /* 0x0000003722237220 */ /* 0x080fe20000410000 */
[----:B------:R-:W-:Y:S01]  /*3b70*/  LOP3.LUT R34, R125, 0xffff0000, RZ, 0xc0, !PT ;  /* 0xffff00007d227812 */ /* 0x000fe200078ec0ff */
[----:B------:R-:W-:Y:S01]  /*3b80*/  FFMA.FTZ R59, R52, R55, -R59 ;  /* 0x00000037343b7223 */ /* 0x000fe2000001083b */
[----:B------:R-:W-:Y:S01]  /*3b90*/  LOP3.LUT R32, R32, 0xffff0000, RZ, 0xc0, !PT ;  /* 0xffff000020207812 */ /* 0x000fe200078ec0ff */
[----:B------:R-:W-:Y:S01]  /*3ba0*/  FMUL.FTZ R50, R51, R128 ;  /* 0x0000008033327220 */ /* 0x000fe20000410000 */
[----:B------:R-:W-:-:S02]  /*3bb0*/  IMAD.U32 R55, R124, 0x10000, RZ ;  /* 0x000100007c377824 */ /* 0x000fc400078e00ff */
        /* <DEDUP_REMOVED lines=13> */
.L_x_8587:
[----:B------:R-:W-:Y:S05]  /*3c90*/  BSYNC B2 ;  /* 0x0000000000027941 */ /* 0x000fea0003800000 */
.L_x_8586:
[----:B--2---:R3:W-:Y:S02]  /*3ca0*/  STG.E.128 desc[UR60][R36.64+0x40], R32 ;  /* 0x0000402024007986 */ /* 0x0047e4000c101d3c */
.L_x_8585:
[----:B------:R-:W-:Y:S05]  /*3cb0*/  BSYNC B1 ;  /* 0x0000000000017941 */ /* 0x000fea0003800000 */
.L_x_8584:
        /* <DEDUP_REMOVED lines=13> */
[----:B------:R-:W-:Y:S02]  /*3d90*/  PRMT R123, R123, 0x5410, R50 ;  /* 0x000054107b7b7816 */ /* 0x000fe40000000032 */
[----:B------:R-:W-:-:S02]  /*3da0*/  SHF.R.U32.HI R51, RZ, 0x10, R47 ;  /* 0x00000010ff337819 */ /* 0x000fc4000001162f */
[----:B------:R-:W-:Y:S02]  /*3db0*/  PRMT R122, R122, 0x5410, R49 ;  /* 0x000054107a7a7816 */ /* 0x000fe40000000031 */
[----:B------:R-:W-:Y:S02]  /*3dc0*/  LOP3.LUT R49, R33, 0xffff0000, RZ, 0xc0, !PT ;  /* 0xffff000021317812 */ /* 0x000fe400078ec0ff */
[----:B------:R-:W-:Y:S01]  /*3dd0*/  LOP3.LUT R54, R121, 0xffff0000, RZ, 0xc0, !PT ;  /* 0xffff000079367812 */ /* 0x000fe200078ec0ff */
[----:B------:R-:W-:Y:S01]  /*3de0*/  IMAD.U32 R48, R122, 0x10000, RZ ;  /* 0x000100007a307824 */ /* 0x000fe200078e00ff */
[----:B------:R-:W-:Y:S02]  /*3df0*/  LOP3.LUT R50, R123, 0xffff0000, RZ, 0xc0, !PT ;  /* 0xffff00007b327812 */ /* 0x000fe400078ec0ff */
[----:B------:R-:W-:Y:S01]  /*3e00*/  PRMT R120, R120, 0x5410, R51 ;  /* 0x0000541078787816 */ /* 0x000fe20000000033 */
[----:B------:R-:W-:Y:S01]  /*3e10*/  IMAD.U32 R51, R33, 0x10000, RZ ;  /* 0x0001000021337824 */ /* 0x000fe200078e00ff */
[----:B------:R-:W-:Y:S01]  /*3e20*/  LOP3.LUT R47, R34, 0xffff0000, RZ, 0xc0, !PT ;  /* 0xffff0000222f7812 */ /* 0x000fe200078ec0ff */
[C---:B------:R-:W-:Y:S01]  /*3e30*/  FMUL.FTZ R56, R49.reuse, R54 ;  /* 0x0000003631387220 */ /* 0x040fe20000410000 */
[----:B------:R-:W-:Y:S01]  /*3e40*/  FMUL.FTZ R53, R49, R50 ;  /* 0x0000003231357220 */ /* 0x000fe20000410000 */
[----:B------:R-:W-:Y:S01]  /*3e50*/  IMAD.U32 R52, R120, 0x10000, RZ ;  /* 0x0001000078347824 */ /* 0x000fe200078e00ff */
[C---:B------:R-:W-:Y:S01]  /*3e60*/  LOP3.LUT R49, R32.reuse, 0xffff0000, RZ, 0xc0, !PT ;  /* 0xffff000020317812 */ /* 0x040fe200078ec0ff */
[----:B------:R-:W-:-:S02]  /*3e70*/  IMAD.U32 R33, R32, 0x10000, RZ ;  /* 0x0001000020217824 */ /* 0x000fc400078e00ff */
[----:B------:R-:W-:Y:S01]  /*3e80*/  FMUL.FTZ R55, R47, R48 ;  /* 0x000000302f377220 */ /* 0x000fe20000410000 */
[C---:B------:R-:W-:Y:S01]  /*3e90*/  FFMA.FTZ R32, R51.reuse, R50, -R56 ;  /* 0x0000003233207223 */ /* 0x040fe20000010838 */
[----:B------:R-:W-:Y:S01]  /*3ea0*/  FFMA.FTZ R51, R51, R54, R53 ;  /* 0x0000003633337223 */ /* 0x000fe20000010035 */
[----:B------:R-:W-:Y:S01]  /*3eb0*/  LOP3.LUT R34, R35, 0xffff0000, RZ, 0xc0, !PT ;  /* 0xffff000023227812 */ /* 0x000fe200078ec0ff */
[-C--:B------:R-:W-:Y:S01]  /*3ec0*/  FMUL.FTZ R53, R47, R52.reuse ;  /* 0x000000342f357220 */ /* 0x080fe20000410000 */
[----:B------:R-:W-:Y:S01]  /*3ed0*/  LOP3.LUT R122, R122, 0xffff0000, RZ, 0xc0, !PT ;  /* 0xffff00007a7a7812 */ /* 0x000fe200078ec0ff */
[----:B------:R-:W-:Y:S01]  /*3ee0*/  FFMA.FTZ R47, R46, R52, -R55 ;  /* 0x000000342e2f7223 */ /* 0x000fe20000010837 */
[----:B------:R-:W-:Y:S01]  /*3ef0*/  LOP3.LUT R120, R120, 0xffff0000, RZ, 0xc0, !PT ;  /* 0xffff000078787812 */ /* 0x000fe200078ec0ff */
[----:B------:R-:W-:Y:S02]  /*3f00*/  IMAD.U32 R52, R121, 0x10000, RZ ;  /* 0x0001000079347824 */ /* 0x000fe400078e00ff */
[----:B------:R-:W-:Y:S01]  /*3f10*/  FFMA.FTZ R46, R46, R48, R53 ;  /* 0x000000302e2e7223 */ /* 0x000fe20000010035 */
[----:B------:R-:W-:-:S02]  /*3f20*/  IMAD.U32 R50, R123, 0x10000, RZ ;  /* 0x000100007b327824 */ /* 0x000fc400078e00ff */
[C---:B------:R-:W-:Y:S01]  /*3f30*/  FMUL.FTZ R48, R34.reuse, R122 ;  /* 0x0000007a22307220 */ /* 0x040fe20000410000 */
[----:B------:R-:W-:Y:S01]  /*3f40*/  FMUL.FTZ R53, R34, R120 ;  /* 0x0000007822357220 */ /* 0x000fe20000410000 */
[C---:B------:R-:W-:Y:S01]  /*3f50*/  FMUL.FTZ R34, R49.reuse, R52 ;  /* 0x0000003431227220 */ /* 0x040fe20000410000 */
[-C--:B------:R-:W-:Y:S01]  /*3f60*/  FMUL.FTZ R49, R49, R50.reuse ;  /* 0x0000003231317220 */ /* 0x080fe20000410000 */
[----:B------:R-:W-:Y:S01]  /*3f70*/  IMAD.U32 R35, R35, 0x10000, RZ ;  /* 0x0001000023237824 */ /* 0x000fe200078e00ff */
[----:B------:R-:W-:Y:S01]  /*3f80*/  F2FP.BF16.F32.PACK_AB R46, R46, R47 ;  /* 0x0000002f2e2e723e */ /* 0x000fe200000010ff */
[C---:B------:R-:W-:Y:S01]  /*3f90*/  FFMA.FTZ R34, R33.reuse, R50, -R34 ;  /* 0x0000003221227223 */ /* 0x040fe20000010822 */
[----:B------:R-:W-:Y:S01]  /*3fa0*/  FFMA.FTZ R49, R33, R52, R49 ;  /* 0x0000003421317223 */ /* 0x000fe20000010031 */
[C---:B------:R-:W-:Y:S01]  /*3fb0*/  FFMA.FTZ R48, R35.reuse, R120, -R48 ;  /* 0x0000007823307223 */ /* 0x040fe20000010830 */
[----:B------:R-:W-:Y:S01]  /*3fc0*/  FFMA.FTZ R53, R35, R122, R53 ;  /* 0x0000007a23357223 */ /* 0x000fe20000010035 */
[----:B------:R-:W-:-:S02]  /*3fd0*/  F2FP.BF16.F32.PACK_AB R33, R51, R32 ;  /* 0x000000203321723e */ /* 0x000fc400000010ff */
[----:B------:R-:W-:Y:S01]  /*3fe0*/  F2FP.BF16.F32.PACK_AB R32, R49, R34 ;  /* 0x000000223120723e */ /* 0x000fe200000010ff */
[----:B------:R-:W-:Y:S01]  /*3ff0*/  IMAD.MOV.U32 R34, RZ, RZ, R46 ;  /* 0x000000ffff227224 */ /* 0x000fe200078e002e */
[----:B------:R-:W-:-:S07]  /*4000*/  F2FP.BF16.F32.PACK_AB R35, R53, R48 ;  /* 0x000000303523723e */ /* 0x000fce00000010ff */
.L_x_8591:
[----:B------:R-:W-:Y:S05]  /*4010*/  BSYNC B2 ;  /* 0x0000000000027941 */ /* 0x000fea0003800000 */
.L_x_8590:
[----:B--2---:R4:W-:Y:S02]  /*4020*/  STG.E.128 desc[UR60][R36.64+0x60], R32 ;  /* 0x0000602024007986 */ /* 0x0049e4000c101d3c */
.L_x_8589:
[----:B------:R-:W-:Y:S05]  /*4030*/  BSYNC B1 ;  /* 0x0000000000017941 */ /* 0x000fea0003800000 */
.L_x_8588:
        /* <DEDUP_REMOVED lines=11> */
[--C-:B------:R-:W-:Y:S02]  /*40f0*/  SHF.R.U64 R43, R44, 0x10, R45.reuse ;  /* 0x000000102c2b7819 */ /* 0x100fe4000000122d */
[----:B------:R-:W-:Y:S02]  /*4100*/  SHF.R.U32.HI R44, RZ, 0x10, R45 ;  /* 0x00000010ff2c7819 */ /* 0x000fe4000001162d */
[----:B------:R-:W-:Y:S01]  /*4110*/  PRMT R118, R118, 0x5410, R43 ;  /* 0x0000541076767816 */ /* 0x000fe2000000002b */
[----:B------:R-:W-:Y:S01]  /*4120*/  IMAD.U32 R43, R33, 0x10000, RZ ;  /* 0x00010000212b7824 */ /* 0x000fe200078e00ff */
        /* <DEDUP_REMOVED lines=18> */
[----:B------:R-:W-:-:S02]  /*4250*/  IMAD.U32 R118, R118, 0x10000, RZ ;  /* 0x0001000076767824 */ /* 0x000fc400078e00ff */
[C---:B------:R-:W-:Y:S01]  /*4260*/  FFMA.FTZ R50, R43.reuse, R46, -R50 ;  /* 0x0000002e2b327223 */ /* 0x040fe20000010832 */
[----:B------:R-:W-:Y:S02]  /*4270*/  IMAD.U32 R116, R116, 0x10000, RZ ;  /* 0x0001000074747824 */ /* 0x000fe400078e00ff */
[----:B------:R-:W-:Y:S01]  /*4280*/  FFMA.FTZ R51, R43, R48, R51 ;  /* 0x000000302b337223 */ /* 0x000fe20000010033 */
[----:B------:R-:W-:Y:S01]  /*4290*/  FFMA.FTZ R53, R42, R47, -R53 ;  /* 0x0000002f2a357223 */ /* 0x000fe20000010835 */
[C---:B------:R-:W-:Y:S01]  /*42a0*/  FMUL.FTZ R44, R34.reuse, R119 ;  /* 0x00000077222c7220 */ /* 0x040fe20000410000 */
[----:B------:R-:W-:Y:S01]  /*42b0*/  FMUL.FTZ R46, R34, R117 ;  /* 0x00000075222e7220 */ /* 0x000fe20000410000 */
[----:B------:R-:W-:Y:S02]  /*42c0*/  IMAD.U32 R35, R35, 0x10000, RZ ;  /* 0x0001000023237824 */ /* 0x000fe400078e00ff */
        /* <DEDUP_REMOVED lines=12> */
.L_x_8595:
[----:B------:R-:W-:Y:S05]  /*4390*/  BSYNC B2 ;  /* 0x0000000000027941 */ /* 0x000fea0003800000 */
.L_x_8594:
[----:B--2---:R1:W-:Y:S02]  /*43a0*/  STG.E.128 desc[UR60][R36.64+0x80], R32 ;  /* 0x0000802024007986 */ /* 0x0043e4000c101d3c */
.L_x_8593:
[----:B------:R-:W-:Y:S05]  /*43b0*/  BSYNC B1 ;  /* 0x0000000000017941 */ /* 0x000fea0003800000 */
.L_x_8592:
        /* <DEDUP_REMOVED lines=14> */
[----:B------:R-:W-:Y:S02]  /*44a0*/  PRMT R115, R115, 0x5410, R38 ;  /* 0x0000541073737816 */ /* 0x000fe40000000026 */
[----:B------:R-:W-:Y:S02]  /*44b0*/  PRMT R111, R111, 0x5410, R42 ;  /* 0x000054106f6f7816 */ /* 0x000fe4000000002a */
[----:B------:R-:W-:Y:S01]  /*44c0*/  LOP3.LUT R38, R33, 0xffff0000, RZ, 0xc0, !PT ;  /* 0xffff000021267812 */ /* 0x000fe200078ec0ff */
[----:B------:R-:W-:Y:S01]  /*44d0*/  IMAD.U32 R45, R115, 0x10000, RZ ;  /* 0x00010000732d7824 */ /* 0x000fe200078e00ff */
[C---:B------:R-:W-:Y:S01]  /*44e0*/  LOP3.LUT R44, R114.reuse, 0xffff0000, RZ, 0xc0, !PT ;  /* 0xffff0000722c7812 */ /* 0x040fe200078ec0ff */
[----:B------:R-:W-:Y:S01]  /*44f0*/  IMAD.U32 R43, R111, 0x10000, RZ ;  /* 0x000100006f2b7824 */ /* 0x000fe200078e00ff */
[----:B------:R-:W-:Y:S01]  /*4500*/  LOP3.LUT R42, R113, 0xffff0000, RZ, 0xc0, !PT ;  /* 0xffff0000712a7812 */ /* 0x000fe200078ec0ff */
[----:B------:R-:W-:Y:S01]  /*4510*/  IMAD.U32 R114, R114, 0x10000, RZ ;  /* 0x0001000072727824 */ /* 0x000fe200078e00ff */
[----:B------:R-:W-:Y:S01]  /*4520*/  LOP3.LUT R40, R34, 0xffff0000, RZ, 0xc0, !PT ;  /* 0xffff000022287812 */ /* 0x000fe200078ec0ff */
[C---:B------:R-:W-:Y:S01]  /*4530*/  FMUL.FTZ R46, R38.reuse, R44 ;  /* 0x0000002c262e7220 */ /* 0x040fe20000410000 */
[C---:B------:R-:W-:Y:S01]  /*4540*/  LOP3.LUT R41, R35.reuse, 0xffff0000, RZ, 0xc0, !PT ;  /* 0xffff000023297812 */ /* 0x040fe200078ec0ff */
[----:B------:R-:W-:Y:S01]  /*4550*/  FMUL.FTZ R47, R38, R42 ;  /* 0x0000002a262f7220 */ /* 0x000fe20000410000 */
[----:B------:R-:W-:-:S02]  /*4560*/  IMAD.U32 R34, R35, 0x10000, RZ ;  /* 0x0001000023227824 */ /* 0x000fc400078e00ff */
[C---:B------:R-:W-:Y:S01]  /*4570*/  FMUL.FTZ R38, R40.reuse, R45 ;  /* 0x0000002d28267220 */ /* 0x040fe20000410000 */
[----:B------:R-:W-:Y:S02]  /*4580*/  IMAD.U32 R35, R33, 0x10000, RZ ;  /* 0x0001000021237824 */ /* 0x000fe400078e00ff */
[-C--:B------:R-:W-:Y:S01]  /*4590*/  FMUL.FTZ R40, R40, R43.reuse ;  /* 0x0000002b28287220 */ /* 0x080fe20000410000 */
[----:B------:R-:W-:Y:S01]  /*45a0*/  LOP3.LUT R115, R115, 0xffff0000, RZ, 0xc0, !PT ;  /* 0xffff000073737812 */ /* 0x000fe200078ec0ff */
[C---:B------:R-:W-:Y:S01]  /*45b0*/  IMAD.U32 R33, R32.reuse, 0x10000, RZ ;  /* 0x0001000020217824 */ /* 0x040fe200078e00ff */
[----:B------:R-:W-:Y:S01]  /*45c0*/  LOP3.LUT R111, R111, 0xffff0000, RZ, 0xc0, !PT ;  /* 0xffff00006f6f7812 */ /* 0x000fe200078ec0ff */
[----:B------:R-:W-:Y:S01]  /*45d0*/  FFMA.FTZ R46, R35, R42, -R46 ;  /* 0x0000002a232e7223 */ /* 0x000fe2000001082e */
[----:B------:R-:W-:Y:S01]  /*45e0*/  LOP3.LUT R32, R32, 0xffff0000, RZ, 0xc0, !PT ;  /* 0xffff000020207812 */ /* 0x000fe200078ec0ff */
[C---:B------:R-:W-:Y:S01]  /*45f0*/  FFMA.FTZ R43, R39.reuse, R43, -R38 ;  /* 0x0000002b272b7223 */ /* 0x040fe20000010826 */
        /* <DEDUP_REMOVED lines=16> */
.L_x_8597:
[----:B------:R-:W-:Y:S05]  /*4700*/  BSYNC B1 ;  /* 0x0000000000017941 */ /* 0x000fea0003800000 */
.L_x_8596:
[----:B--2---:R1:W-:Y:S01]  /*4710*/  STG.E.128 desc[UR60][R36.64+0xa0], R32 ;  /* 0x0000a02024007986 */ /* 0x0043e2000c101d3c */
[----:B------:R-:W-:Y:S05]  /*4720*/  BRA `(.L_x_8575) ;  /* 0x0000002000bc7947 */ /* 0x000fea0003800000 */
.L_x_8569:
        /* <DEDUP_REMOVED lines=15> */
[----:B------:R-:W2:Y:S04]  /*4820*/  LDL R63, [R1+0x38] ;  /* 0x00003800013f7983 */ /* 0x000ea80000100800 */
[----:B------:R-:W3:Y:S01]  /*4830*/  LDL R62, [R1+0x3c] ;  /* 0x00003c00013e7983 */ /* 0x000ee20000100800 */
[----:B------:R-:W-:Y:S01]  /*4840*/  IADD3 R58, P3, R70, R58, RZ ;  /* 0x0000003a463a7210 */ /* 0x000fe20007f7e0ff */
[----:B------:R-:W-:Y:S01]  /*4850*/  ULDC.64 UR4, c[0x0][0x3c8] ;  /* 0x0000f20000047ab9 */ /* 0x000fe20000000a00 */
[----:B------:R-:W-:Y:S02]  /*4860*/  CS2R R42, SRZ ;  /* 0x00000000002a7805 */ /* 0x000fe4000001ff00 */
[----:B------:R-:W-:Y:S02]  /*4870*/  CS2R R40, SRZ ;  /* 0x0000000000287805 */ /* 0x000fe4000001ff00 */
[----:B------:R-:W-:Y:S01]  /*4880*/  CS2R R54, SRZ ;  /* 0x0000000000367805 */ /* 0x000fe2000001ff00 */
[----:B------:R-:W-:Y:S01]  /*4890*/  IMAD.X R33, R20, 0x1, R84, P3 ;  /* 0x0000000114217824 */ /* 0x000fe200018e0654 */
[----:B------:R-:W-:-:S02]  /*48a0*/  IADD3 R20, P3, R64, R56, RZ ;  /* 0x0000003840147210 */ /* 0x000fc40007f7e0ff */
[----:B------:R-:W-:-:S03]  /*48b0*/  CS2R R52, SRZ ;  /* 0x0000000000347805 */ /* 0x000fc6000001ff00 */
[----:B------:R-:W-:Y:S01]  /*48c0*/  IMAD.X R89, R89, 0x1, R85, P3 ;  /* 0x0000000159597824 */ /* 0x000fe200018e0655 */
        /* <DEDUP_REMOVED lines=12> */
[----:B------:R-:W-:Y:S02]  /*4990*/  CS2R R34, SRZ ;  /* 0x0000000000227805 */ /* 0x000fe4000001ff00 */
[----:B------:R-:W-:Y:S02]  /*49a0*/  CS2R R32, SRZ ;  /* 0x0000000000207805 */ /* 0x000fe4000001ff00 */
[----:B------:R-:W-:Y:S02]  /*49b0*/  CS2R R46, SRZ ;  /* 0x00000000002e7805 */ /* 0x000fe4000001ff00 */
[----:B------:R-:W-:-:S02]  /*49c0*/  CS2R R44, SRZ ;  /* 0x00000000002c7805 */ /* 0x000fc4000001ff00 */
[----:B--2---:R-:W-:-:S13]  /*49d0*/  ISETP.GE.AND P3, PT, R63, R105, PT ;  /* 0x000000693f00720c */ /* 0x004fda0003f66270 */
[----:B------:R0:W5:Y:S04]  /*49e0*/  @!P3 LDG.E.128 R36, desc[UR60][R56.64+0x20] ;  /* 0x0000203c3824b981 */ /* 0x000168000c1e1d00 */
[----:B------:R0:W5:Y:S01]  /*49f0*/  @!P3 LDG.E.128 R48, desc[UR60][R58.64+0x20] ;  /* 0x0000203c3a30b981 */ /* 0x000162000c1e1d00 */
[----:B---3--:R-:W-:-:S13]  /*4a00*/  ISETP.GE.AND P3, PT, R62, R105, PT ;  /* 0x000000693e00720c */ /* 0x008fda0003f66270 */
[----:B------:R0:W5:Y:S04]  /*4a10*/  @!P3 LDG.E.128 R32, desc[UR60][R56.64+0x40] ;  /* 0x0000403c3820b981 */ /* 0x000168000c1e1d00 */
[----:B------:R0:W5:Y:S02]  /*4a20*/  @!P3 LDG.E.128 R44, desc[UR60][R58.64+0x40] ;  /* 0x0000403c3a2cb981 */ /* 0x000164000c1e1d00 */
.L_x_8599:
[----:B------:R-:W-:Y:S05]  /*4a30*/  BSYNC B1 ;  /* 0x0000000000017941 */ /* 0x000fea0003800000 */
.L_x_8598:
[----:B------:R-:W2:Y:S01]  /*4a40*/  LDL R20, [R1+0x4c] ;  /* 0x00004c0001147983 */ /* 0x000ea20000100800 */
[----:B0----5:R-:W-:Y:S02]  /*4a50*/  IMAD.MOV.U32 R56, RZ, RZ, R35 ;  /* 0x000000ffff387224 */ /* 0x021fe400078e0023 */
[----:B------:R-:W-:Y:S02]  /*4a60*/  IMAD.MOV.U32 R57, RZ, RZ, R32 ;  /* 0x000000ffff397224 */ /* 0x000fe400078e0020 */
[----:B------:R-:W-:-:S05]  /*4a70*/  IMAD.MOV.U32 R58, RZ, RZ, R39 ;  /* 0x000000ffff3a7224 */ /* 0x000fca00078e0027 */
[----:B------:R-:W-:Y:S01]  /*4a80*/  PRMT R127, R58, 0x7610, R127 ;  /* 0x000076103a7f7816 */ /* 0x000fe2000000007f */
[----:B------:R-:W-:Y:S01]  /*4a90*/  IMAD.MOV.U32 R58, RZ, RZ, R43 ;  /* 0x000000ffff3a7224 */ /* 0x000fe200078e002b */
[----:B--2---:R-:W-:Y:S01]  /*4aa0*/  R2UR UR4, R20 ;  /* 0x00000000140472ca */ /* 0x004fe200000e0000 */
[----:B------:R-:W-:-:S05]  /*4ab0*/  IMAD.MOV.U32 R20, RZ, RZ, R34 ;  /* 0x000000ffff147224 */ /* 0x000fca00078e0022 */
[----:B------:R-:W-:Y:S01]  /*4ac0*/  PRMT R121, R20, 0x5410, R56 ;  /* 0x0000541014797816 */ /* 0x000fe20000000038 */
[----:B------:R-:W-:Y:S02]  /*4ad0*/  IMAD.MOV.U32 R20, RZ, RZ, R33 ;  /* 0x000000ffff147224 */ /* 0x000fe400078e0021 */
[----:B------:R-:W-:-:S03]  /*4ae0*/  IMAD.MOV.U32 R56, RZ, RZ, R38 ;  /* 0x000000ffff387224 */ /* 0x000fc600078e0026 */
        /* <DEDUP_REMOVED lines=37> */
.L_x_8600:
[----:B------:R-:W-:Y:S01]  /*4d40*/  IMAD R20, R19, 0x8, R18 ;  /* 0x0000000813147824 */ /* 0x000fe200078e0212 */
[----:B------:R-:W-:Y:S01]  /*4d50*/  SHF.L.U32 R89, R147, 0x1f, RZ ;  /* 0x0000001f93597819 */ /* 0x000fe200000006ff */
[----:B------:R-:W-:Y:S03]  /*4d60*/  BSSY B1, `(.L_x_8601) ;  /* 0x0000003000017945 */ /* 0x000fe60003800000 */
[----:B------:R-:W0:Y:S02]  /*4d70*/  SYNCS.PHASECHK.TRANS64.TRYWAIT P5, [R20+URZ+0x31c90], R89 ;  /* 0x031c9059140075a7 */ /* 0x000e2400080a017f */
[----:B0-----:R-:W-:Y:S05]  /*4d80*/  @!P5 BRA `(.L_x_8602) ;  /* 0x0000017c003cd947 */ /* 0x001fea0003800000 */
.L_x_8805:
[----:B------:R-:W-:Y:S05]  /*4d90*/  BSYNC B1 ;  /* 0x0000000000017941 */ /* 0x000fea0003800000 */
.L_x_8601:
[----:B------:R-:W-:Y:S05]  /*4da0*/  @P4 BRA `(.L_x_8575) ;  /* 0x0000001c001c4947 */ /* 0x000fea0003800000 */
[----:B------:R-:W1:Y:S01]  /*4db0*/  LDC R111, c[0x0][0x2e4] ;  /* 0x0000b900ff6f7b82 */ /* 0x000e620000000800 */
[----:B------:R-:W-:Y:S01]  /*4dc0*/  ISETP.NE.AND P4, PT, R10, RZ, PT ;  /* 0x000000ff0a00720c */ /* 0x000fe20003f85270 */
[----:B------:R-:W-:Y:S01]  /*4dd0*/  ULDC.64 UR4, c[0x0][0x2f0] ;  /* 0x0000bc0000047ab9 */ /* 0x000fe20000000a00 */
[----:B------:R-:W-:Y:S01]  /*4de0*/  SHF.R.S32.HI R56, RZ, 0x1f, R23 ;  /* 0x0000001fff387819 */ /* 0x000fe20000011417 */
[----:B------:R-:W-:Y:S01]  /*4df0*/  IMAD.MOV.U32 R97, RZ, RZ, R96 ;  /* 0x000000ffff617224 */ /* 0x000fe200078e0060 */
[----:B------:R-:W-:Y:S01]  /*4e00*/  BSSY B1, `(.L_x_8603) ;  /* 0x000008d000017945 */ /* 0x000fe20003800000 */
[----:B------:R-:W-:Y:S02]  /*4e10*/  IMAD.MOV.U32 R96, RZ, RZ, R60 ;  /* 0x000000ffff607224 */ /* 0x000fe400078e003c */
[----:B------:R-:W-:Y:S02]  /*4e20*/  IMAD R56, R56, UR4, RZ ;  /* 0x0000000438387c24 */ /* 0x000fe4000f8e02ff */
[----:B------:R-:W-:-:S04]  /*4e30*/  IMAD.WIDE.U32 R96, R23, UR4, R96 ;  /* 0x0000000417607c25 */ /* 0x000fc8000f8e0060 */
[----:B------:R-:W-:-:S04]  /*4e40*/  IMAD R56, R23, UR5, R56 ;  /* 0x0000000517387c24 */ /* 0x000fc8000f8e0238 */
[----:B------:R-:W-:Y:S02]  /*4e50*/  IMAD.IADD R113, R56, 0x1, R97 ;  /* 0x0000000138717824 */ /* 0x000fe400078e0261 */
[----:B-1----:R-:W-:Y:S01]  /*4e60*/  IMAD.IADD R114, R111, 0x1, -R106 ;  /* 0x000000016f727824 */ /* 0x002fe200078e0a6a */
[----:B------:R-:W-:Y:S06]  /*4e70*/  @!P4 BRA `(.L_x_8604) ;  /* 0x000000080014c947 */ /* 0x000fec0003800000 */
[----:B------:R-:W2:Y:S04]  /*4e80*/  LDL R62, [R1+0x34] ;  /* 0x00003400013e7983 */ /* 0x000ea80000100800 */
[----:B------:R-:W3:Y:S04]  /*4e90*/  LDL R58, [R1+0x40] ;  /* 0x00004000013a7983 */ /* 0x000ee80000100800 */
[----:B------:R-:W4:Y:S01]  /*4ea0*/  LDL R59, [R1+0x44] ;  /* 0x00004400013b7983 */ /* 0x000f220000100800 */
[----:B------:R-:W-:-:S04]  /*4eb0*/  SEL R56, R106, R114, !P0 ;  /* 0x000000726a387207 */ /* 0x000fc80004000000 */
[----:B------:R-:W-:-:S04]  /*4ec0*/  SHF.R.S32.HI R57, RZ, 0x1f, R56 ;  /* 0x0000001fff397819 */ /* 0x000fc80000011438 */
[----:B------:R-:W-:-:S04]  /*4ed0*/  LEA.HI R57, R57, R56, RZ, 0x4 ;  /* 0x0000003839397211 */ /* 0x000fc800078f20ff */
[----:B------:R-:W-:-:S04]  /*4ee0*/  SHF.R.S32.HI R57, RZ, 0x4, R57 ;  /* 0x00000004ff397819 */ /* 0x000fc80000011439 */
[----:B------:R-:W-:-:S04]  /*4ef0*/  LEA.HI.SX32 R115, R5, R57, 0x1d ;  /* 0x0000003905737211 */ /* 0x000fc800078feaff */
[----:B------:R-:W-:-:S04]  /*4f00*/  SHF.R.S32.HI R57, RZ, 0x1f, R115 ;  /* 0x0000001fff397819 */ /* 0x000fc80000011473 */
[----:B------:R-:W-:Y:S01]  /*4f10*/  LEA.HI R57, R57, R115, RZ, 0x2 ;  /* 0x0000007339397211 */ /* 0x000fe200078f10ff */
[----:B------:R-:W-:-:S03]  /*4f20*/  IMAD.SHL.U32 R115, R115, 0x8, RZ ;  /* 0x0000000873737824 */ /* 0x000fc600078e00ff */
[----:B------:R-:W-:Y:S02]  /*4f30*/  SHF.R.S32.HI R57, RZ, 0x2, R57 ;  /* 0x00000002ff397819 */ /* 0x000fe40000011439 */
[----:B------:R-:W-:Y:S01]  /*4f40*/  ISETP.GE.AND P4, PT, R144, R105, PT ;  /* 0x000000699000720c */ /* 0x000fe20003f86270 */
[----:B------:R-:W-:Y:S01]  /*4f50*/  BSSY B2, `(.L_x_8605) ;  /* 0x000006b000027945 */ /* 0x000fe20003800000 */
[----:B--2---:R-:W-:-:S04]  /*4f60*/  LOP3.LUT R56, R62, 0x18, R115, 0xf8, !PT ;  /* 0x000000183e387812 */ /* 0x004fc800078ef873 */
[----:B---3--:R-:W-:Y:S01]  /*4f70*/  LOP3.LUT R56, R56, R58, RZ, 0x3c, !PT ;  /* 0x0000003a38387212 */ /* 0x008fe200078e3cff */
[----:B----4-:R-:W-:-:S04]  /*4f80*/  IMAD R57, R57, 0x1200, R59 ;  /* 0x0000120039397824 */ /* 0x010fc800078e023b */
[----:B------:R-:W-:-:S04]  /*4f90*/  IMAD.IADD R56, R57, 0x1, R56 ;  /* 0x0000000139387824 */ /* 0x000fc800078e0238 */
[C---:B------:R-:W-:Y:S02]  /*4fa0*/  IMAD R60, R19.reuse, 0x3600, R56 ;  /* 0x00003600133c7824 */ /* 0x040fe400078e0238 */
[----:B------:R-:W-:Y:S02]  /*4fb0*/  IMAD R56, R19, 0x3600, R103 ;  /* 0x0000360013387824 */ /* 0x000fe400078e0267 */
[--C-:B------:R-:W-:Y:S02]  /*4fc0*/  IMAD R60, R60, 0x2, R18.reuse ;  /* 0x000000023c3c7824 */ /* 0x100fe400078e0212 */
[----:B------:R-:W-:-:S04]  /*4fd0*/  IMAD R56, R56, 0x2, R18 ;  /* 0x0000000238387824 */ /* 0x000fc800078e0212 */
[----:B------:R-:W1:Y:S04]  /*4fe0*/  LDS.128 R60, [R60+0x16a00] ;  /* 0x016a00003c3c7984 */ /* 0x000e680000000c00 */
[----:B------:R-:W2:Y:S01]  /*4ff0*/  LDS.128 R56, [R56+0x16a00] ;  /* 0x016a000038387984 */ /* 0x000ea20000000c00 */
[----:B------:R-:W-:Y:S05]  /*5000*/  @P4 BRA `(.L_x_8606) ;  /* 0x00000004007c4947 */ /* 0x000fea0003800000 */
[--C-:B------:R-:W-:Y:S02]  /*5010*/  SHF.R.U64 R40, R40, 0x10, R41.reuse ;  /* 0x0000001028287819 */ /* 0x100fe40000001229 */
[----:B------:R-:W-:Y:S02]  /*5020*/  SHF.R.U32.HI R41, RZ, 0x10, R41 ;  /* 0x00000010ff297819 */ /* 0x000fe40000011629 */
[C---:B------:R-:W-:Y:S02]  /*5030*/  PRMT R40, R116.reuse, 0x5432, R40 ;  /* 0x0000543274287816 */ /* 0x040fe40000000028 */
[----:B------:R-:W-:Y:S02]  /*5040*/  PRMT R41, R116, 0x5410, R41 ;  /* 0x0000541074297816 */ /* 0x000fe40000000029 */
[----:B------:R-:W-:Y:S02]  /*5050*/  SHF.R.U64 R42, R42, 0x10, R43 ;  /* 0x000000102a2a7819 */ /* 0x000fe4000000122b */
[----:B------:R-:W-:-:S02]  /*5060*/  SHF.R.U32.HI R116, RZ, 0x10, R53 ;  /* 0x00000010ff747819 */ /* 0x000fc40000011635 */
[----:B------:R-:W-:Y:S02]  /*5070*/  SHF.R.U64 R52, R52, 0x10, R53 ;  /* 0x0000001034347819 */ /* 0x000fe40000001235 */
[--C-:B------:R-:W-:Y:S02]  /*5080*/  SHF.R.U64 R53, R54, 0x10, R55.reuse ;  /* 0x0000001036357819 */ /* 0x100fe40000001237 */
[----:B------:R-:W-:Y:S02]  /*5090*/  PRMT R54, R118, 0x5432, R42 ;  /* 0x0000543276367816 */ /* 0x000fe4000000002a */
[----:B------:R-:W-:Y:S01]  /*50a0*/  SHF.R.U32.HI R117, RZ, 0x10, R55 ;  /* 0x00000010ff757819 */ /* 0x000fe20000011637 */
[----:B------:R-:W-:Y:S01]  /*50b0*/  IMAD.U32 R55, R41, 0x10000, RZ ;  /* 0x0001000029377824 */ /* 0x000fe200078e00ff */
[----:B------:R-:W-:Y:S02]  /*50c0*/  PRMT R42, R120, 0x5432, R116 ;  /* 0x00005432782a7816 */ /* 0x000fe40000000074 */
[----:B------:R-:W-:-:S02]  /*50d0*/  SHF.R.U32.HI R43, RZ, 0x10, R43 ;  /* 0x00000010ff2b7819 */ /* 0x000fc4000001162b */
[C---:B------:R-:W-:Y:S02]  /*50e0*/  PRMT R52, R119.reuse, 0x5432, R52 ;  /* 0x0000543277347816 */ /* 0x040fe40000000034 */
[----:B------:R-:W-:Y:S01]  /*50f0*/  PRMT R53, R119, 0x5410, R53 ;  /* 0x0000541077357816 */ /* 0x000fe20000000035 */
[----:B------:R-:W-:Y:S01]  /*5100*/  IMAD.U32 R119, R42, 0x10000, RZ ;  /* 0x000100002a777824 */ /* 0x000fe200078e00ff */
[----:B------:R-:W-:Y:S01]  /*5110*/  PRMT R117, R120, 0x5410, R117 ;  /* 0x0000541078757816 */ /* 0x000fe20000000075 */
[----:B-1----:R-:W-:Y:S01]  /*5120*/  IMAD.U32 R120, R61, 0x10000, RZ ;  /* 0x000100003d787824 */ /* 0x002fe200078e00ff */
[----:B------:R-:W-:Y:S01]  /*5130*/  PRMT R43, R118, 0x5410, R43 ;  /* 0x00005410762b7816 */ /* 0x000fe2000000002b */
[----:B--2---:R-:W-:Y:S01]  /*5140*/  IMAD.U32 R118, R57, 0x10000, RZ ;  /* 0x0001000039767824 */ /* 0x004fe200078e00ff */
[----:B------:R-:W-:Y:S01]  /*5150*/  LOP3.LUT R42, R42, 0xffff0000, RZ, 0xc0, !PT ;  /* 0xffff00002a2a7812 */ /* 0x000fe200078ec0ff */
[----:B------:R-:W-:Y:S01]  /*5160*/  FMUL.FTZ R116, R120, R119 ;  /* 0x0000007778747220 */ /* 0x000fe20000410000 */
[----:B------:R-:W-:-:S02]  /*5170*/  LOP3.LUT R61, R61, 0xffff0000, RZ, 0xc0, !PT ;  /* 0xffff00003d3d7812 */ /* 0x000fc400078ec0ff */
[----:B------:R-:W-:Y:S01]  /*5180*/  LOP3.LUT R57, R57, 0xffff0000, RZ, 0xc0, !PT ;  /* 0xffff000039397812 */ /* 0x000fe200078ec0ff */
[-C--:B------:R-:W-:Y:S01]  /*5190*/  FFMA.FTZ R116, R118, R55.reuse, -R116 ;  /* 0x0000003776747223 */ /* 0x080fe20000010874 */
[----:B------:R-:W-:Y:S01]  /*51a0*/  FMUL.FTZ R55, R120, R55 ;  /* 0x0000003778377220 */ /* 0x000fe20000410000 */
[C---:B------:R-:W-:Y:S01]  /*51b0*/  IMAD.U32 R120, R43.reuse, 0x10000, RZ ;  /* 0x000100002b787824 */ /* 0x040fe200078e00ff */
[----:B------:R-:W-:Y:S02]  /*51c0*/  LOP3.LUT R43, R43, 0xffff0000, RZ, 0xc0, !PT ;  /* 0xffff00002b2b7812 */ /* 0x000fe400078ec0ff */
[----:B------:R-:W-:Y:S01]  /*51d0*/  FFMA.FTZ R55, R118, R119, R55 ;  /* 0x0000007776377223 */ /* 0x000fe20000010037 */
[----:B------:R-:W-:Y:S01]  /*51e0*/  LOP3.LUT R118, R41, 0xffff0000, RZ, 0xc0, !PT ;  /* 0xffff000029767812 */ /* 0x000fe200078ec0ff */
[----:B------:R-:W-:Y:S01]  /*51f0*/  FMUL.FTZ R41, R61, R42 ;  /* 0x0000002a3d297220 */ /* 0x000fe20000410000 */
[C---:B------:R-:W-:Y:S01]  /*5200*/  IMAD.U32 R119, R59.reuse, 0x10000, RZ ;  /* 0x000100003b777824 */ /* 0x040fe200078e00ff */
[----:B------:R-:W-:-:S02]  /*5210*/  LOP3.LUT R59, R59, 0xffff0000, RZ, 0xc0, !PT ;  /* 0xffff00003b3b7812 */ /* 0x000fc400078ec0ff */
[-C--:B------:R-:W-:Y:S01]  /*5220*/  FMUL.FTZ R61, R61, R118.reuse ;  /* 0x000000763d3d7220 */ /* 0x080fe20000410000 */
[----:B------:R-:W-:Y:S01]  /*5230*/  FFMA.FTZ R41, R57, R118, -R41 ;  /* 0x0000007639297223 */ /* 0x000fe20000010829 */
[C---:B------:R-:W-:Y:S01]  /*5240*/  IMAD.U32 R118, R117.reuse, 0x10000, RZ ;  /* 0x0001000075767824 */ /* 0x040fe200078e00ff */
[----:B------:R-:W-:Y:S01]  /*5250*/  LOP3.LUT R117, R117, 0xffff0000, RZ, 0xc0, !PT ;  /* 0xffff000075757812 */ /* 0x000fe200078ec0ff */
[----:B------:R-:W-:Y:S01]  /*5260*/  FFMA.FTZ R42, R57, R42, R61 ;  /* 0x0000002a392a7223 */ /* 0x000fe2000001003d */
[C---:B------:R-:W-:Y:S01]  /*5270*/  IMAD.U32 R61, R63.reuse, 0x10000, RZ ;  /* 0x000100003f3d7824 */ /* 0x040fe200078e00ff */
[----:B------:R-:W-:Y:S02]  /*5280*/  LOP3.LUT R63, R63, 0xffff0000, RZ, 0xc0, !PT ;  /* 0xffff00003f3f7812 */ /* 0x000fe400078ec0ff */
[----:B------:R-:W-:Y:S01]  /*5290*/  F2FP.BF16.F32.PACK_AB R41, R41, R116 ;  /* 0x000000742929723e */ /* 0x000fe200000010ff */
[C---:B------:R-:W-:Y:S01]  /*52a0*/  FMUL.FTZ R57, R61.reuse, R118 ;  /* 0x000000763d397220 */ /* 0x040fe20000410000 */
[----:B------:R-:W-:Y:S01]  /*52b0*/  FMUL.FTZ R61, R61, R120 ;  /* 0x000000783d3d7220 */ /* 0x000fe20000410000 */
[----:B------:R-:W-:Y:S01]  /*52c0*/  F2FP.BF16.F32.PACK_AB R42, R42, R55 ;  /* 0x000000372a2a723e */ /* 0x000fe200000010ff */
[----:B------:R-:W-:-:S02]  /*52d0*/  IMAD.U32 R55, R56, 0x10000, RZ ;  /* 0x0001000038377824 */ /* 0x000fc400078e00ff */
[C---:B------:R-:W-:Y:S01]  /*52e0*/  FFMA.FTZ R57, R119.reuse, R120, -R57 ;  /* 0x0000007877397223 */ /* 0x040fe20000010839 */
[----:B------:R-:W-:Y:S01]  /*52f0*/  FFMA.FTZ R61, R119, R118, R61 ;  /* 0x00000076773d7223 */ /* 0x000fe2000001003d */
[----:B------:R-:W-:Y:S01]  /*5300*/  FMUL.FTZ R118, R63, R117 ;  /* 0x000000753f767220 */ /* 0x000fe20000410000 */
[----:B------:R-:W-:-:S03]  /*5310*/  LOP3.LUT R56, R56, 0xffff0000, RZ, 0xc0, !PT ;  /* 0xffff000038387812 */ /* 0x000fc600078ec0ff */
[-C--:B------:R-:W-:Y:S01]  /*5320*/  FFMA.FTZ R118, R59, R43.reuse, -R118 ;  /* 0x0000002b3b767223 */ /* 0x080fe20000010876 */
[----:B------:R-:W-:-:S04]  /*5330*/  FMUL.FTZ R43, R63, R43 ;  /* 0x0000002b3f2b7220 */ /* 0x000fc80000410000 */
[----:B------:R-:W-:Y:S01]  /*5340*/  FFMA.FTZ R43, R59, R117, R43 ;  /* 0x000000753b2b7223 */ /* 0x000fe2000001002b */
[----:B------:R-:W-:Y:S01]  /*5350*/  F2FP.BF16.F32.PACK_AB R118, R118, R57 ;  /* 0x000000397676723e */ /* 0x000fe200000010ff */
[----:B------:R-:W-:Y:S02]  /*5360*/  IMAD.U32 R59, R60, 0x10000, RZ ;  /* 0x000100003c3b7824 */ /* 0x000fe400078e00ff */
[----:B------:R-:W-:Y:S01]  /*5370*/  IMAD.U32 R57, R52, 0x10000, RZ ;  /* 0x0001000034397824 */ /* 0x000fe200078e00ff */
[----:B------:R-:W-:Y:S01]  /*5380*/  F2FP.BF16.F32.PACK_AB R43, R43, R61 ;  /* 0x0000003d2b2b723e */ /* 0x000fe200000010ff */
[----:B------:R-:W-:Y:S01]  /*5390*/  IMAD.U32 R61, R40, 0x10000, RZ ;  /* 0x00010000283d7824 */ /* 0x000fe200078e00ff */
[----:B------:R-:W-:Y:S01]  /*53a0*/  LOP3.LUT R52, R52, 0xffff0000, RZ, 0xc0, !PT ;  /* 0xffff000034347812 */ /* 0x000fe200078ec0ff */
[C---:B------:R-:W-:Y:S01]  /*53b0*/  FMUL.FTZ R63, R59.reuse, R57 ;  /* 0x000000393b3f7220 */ /* 0x040fe20000410000 */
[----:B------:R-:W-:Y:S01]  /*53c0*/  LOP3.LUT R40, R40, 0xffff0000, RZ, 0xc0, !PT ;  /* 0xffff000028287812 */ /* 0x000fe200078ec0ff */
[----:B------:R-:W-:-:S02]  /*53d0*/  FMUL.FTZ R59, R59, R61 ;  /* 0x0000003d3b3b7220 */ /* 0x000fc40000410000 */
[C---:B------:R-:W-:Y:S01]  /*53e0*/  FFMA.FTZ R63, R55.reuse, R61, -R63 ;  /* 0x0000003d373f7223 */ /* 0x040fe2000001083f */
[----:B------:R-:W-:Y:S02]  /*53f0*/  IMAD.U32 R61, R62, 0x10000, RZ ;  /* 0x000100003e3d7824 */ /* 0x000fe400078e00ff */
[----:B------:R-:W-:Y:S01]  /*5400*/  FFMA.FTZ R59, R55, R57, R59 ;  /* 0x00000039373b7223 */ /* 0x000fe2000001003b */
[----:B------:R-:W-:-:S05]  /*5410*/  LOP3.LUT R55, R60, 0xffff0000, RZ, 0xc0, !PT ;  /* 0xffff00003c377812 */ /* 0x000fca00078ec0ff */
[C---:B------:R-:W-:Y:S01]  /*5420*/  FMUL.FTZ R57, R55.reuse, R52 ;  /* 0x0000003437397220 */ /* 0x040fe20000410000 */
[----:B------:R-:W-:-:S03]  /*5430*/  FMUL.FTZ R55, R55, R40 ;  /* 0x0000002837377220 */ /* 0x000fc60000410000 */
[C---:B------:R-:W-:Y:S01]  /*5440*/  FFMA.FTZ R40, R56.reuse, R40, -R57 ;  /* 0x0000002838287223 */ /* 0x040fe20000010839 */
[----:B------:R-:W-:Y:S01]  /*5450*/  FFMA.FTZ R52, R56, R52, R55 ;  /* 0x0000003438347223 */ /* 0x000fe20000010037 */
[C---:B------:R-:W-:Y:S01]  /*5460*/  IMAD.U32 R56, R53.reuse, 0x10000, RZ ;  /* 0x0001000035387824 */ /* 0x040fe200078e00ff */
[----:B------:R-:W-:Y:S01]  /*5470*/  LOP3.LUT R53, R53, 0xffff0000, RZ, 0xc0, !PT ;  /* 0xffff000035357812 */ /* 0x000fe200078ec0ff */
[C---:B------:R-:W-:Y:S01]  /*5480*/  IMAD.U32 R57, R54.reuse, 0x10000, RZ ;  /* 0x0001000036397824 */ /* 0x040fe200078e00ff */
[----:B------:R-:W-:Y:S01]  /*5490*/  LOP3.LUT R54, R54, 0xffff0000, RZ, 0xc0, !PT ;  /* 0xffff000036367812 */ /* 0x000fe200078ec0ff */
[C---:B------:R-:W-:Y:S01]  /*54a0*/  FMUL.FTZ R60, R61.reuse, R56 ;  /* 0x000000383d3c7220 */ /* 0x040fe20000410000 */
[----:B------:R-:W-:Y:S02]  /*54b0*/  IMAD.U32 R55, R58, 0x10000, RZ ;  /* 0x000100003a377824 */ /* 0x000fe400078e00ff */
[----:B------:R-:W-:Y:S01]  /*54c0*/  FMUL.FTZ R61, R61, R57 ;  /* 0x000000393d3d7220 */ /* 0x000fe20000410000 */
[----:B------:R-:W-:Y:S01]  /*54d0*/  F2FP.BF16.F32.PACK_AB R40, R40, R63 ;  /* 0x0000003f2828723e */ /* 0x000fe200000010ff */
[----:B------:R-:W-:-:S02]  /*54e0*/  IMAD.MOV.U32 R63, RZ, RZ, R43 ;  /* 0x000000ffff3f7224 */ /* 0x000fc400078e002b */
[C---:B------:R-:W-:Y:S01]  /*54f0*/  FFMA.FTZ R60, R55.reuse, R57, -R60 ;  /* 0x00000039373c7223 */ /* 0x040fe2000001083c */
[----:B------:R-:W-:Y:S01]  /*5500*/  FFMA.FTZ R61, R55, R56, R61 ;  /* 0x00000038373d7223 */ /* 0x000fe2000001003d */
[----:B------:R-:W-:Y:S02]  /*5510*/  LOP3.LUT R55, R62, 0xffff0000, RZ, 0xc0, !PT ;  /* 0xffff00003e377812 */ /* 0x000fe400078ec0ff */
[----:B------:R-:W-:Y:S02]  /*5520*/  LOP3.LUT R56, R58, 0xffff0000, RZ, 0xc0, !PT ;  /* 0xffff00003a387812 */ /* 0x000fe400078ec0ff */
[----:B------:R-:W-:Y:S01]  /*5530*/  F2FP.BF16.F32.PACK_AB R52, R52, R59 ;  /* 0x0000003b3434723e */ /* 0x000fe200000010ff */
[CC--:B------:R-:W-:Y:S01]  /*5540*/  FMUL.FTZ R57, R55.reuse, R53.reuse ;  /* 0x0000003537397220 */ /* 0x0c0fe20000410000 */
[-C--:B------:R-:W-:Y:S01]  /*5550*/  FMUL.FTZ R55, R55, R54.reuse ;  /* 0x0000003637377220 */ /* 0x080fe20000410000 */
[----:B------:R-:W-:Y:S02]  /*5560*/  IMAD.MOV.U32 R59, RZ, RZ, R118 ;  /* 0x000000ffff3b7224 */ /* 0x000fe400078e0076 */
[C---:B------:R-:W-:Y:S01]  /*5570*/  FFMA.FTZ R57, R56.reuse, R54, -R57 ;  /* 0x0000003638397223 */ /* 0x040fe20000010839 */
[----:B------:R-:W-:Y:S01]  /*5580*/  FFMA.FTZ R55, R56, R53, R55 ;  /* 0x0000003538377223 */ /* 0x000fe20000010037 */
[----:B------:R-:W-:-:S03]  /*5590*/  IMAD.MOV.U32 R56, RZ, RZ, R40 ;  /* 0x000000ffff387224 */ /* 0x000fc600078e0028 */
[----:B------:R-:W-:Y:S01]  /*55a0*/  F2FP.BF16.F32.PACK_AB R58, R57, R60 ;  /* 0x0000003c393a723e */ /* 0x000fe200000010ff */
[----:B------:R-:W-:Y:S01]  /*55b0*/  IMAD.MOV.U32 R57, RZ, RZ, R41 ;  /* 0x000000ffff397224 */ /* 0x000fe200078e0029 */
[----:B------:R-:W-:Y:S01]  /*55c0*/  F2FP.BF16.F32.PACK_AB R55, R55, R61 ;  /* 0x0000003d3737723e */ /* 0x000fe200000010ff */
[----:B------:R-:W-:Y:S02]  /*55d0*/  IMAD.MOV.U32 R60, RZ, RZ, R52 ;  /* 0x000000ffff3c7224 */ /* 0x000fe400078e0034 */
[----:B------:R-:W-:Y:S02]  /*55e0*/  IMAD.MOV.U32 R61, RZ, RZ, R42 ;  /* 0x000000ffff3d7224 */ /* 0x000fe400078e002a */
[----:B------:R-:W-:-:S07]  /*55f0*/  IMAD.MOV.U32 R62, RZ, RZ, R55 ;  /* 0x000000ffff3e7224 */ /* 0x000fce00078e0037 */
.L_x_8606:
[----:B------:R-:W-:Y:S05]  /*5600*/  BSYNC B2 ;  /* 0x0000000000027941 */ /* 0x000fea0003800000 */
.L_x_8605:
[----:B------:R-:W-:-:S13]  /*5610*/  ISETP.GE.AND P4, PT, R115, R111, PT ;  /* 0x0000006f7300720c */ /* 0x000fda0003f86270 */
[--C-:B------:R-:W-:Y:S02]  /*5620*/  @!P4 SHF.R.S32.HI R43, RZ, 0x1f, R115.reuse ;  /* 0x0000001fff2bc819 */ /* 0x100fe40000011473 */
[----:B------:R-:W-:-:S04]  /*5630*/  @!P4 IADD3 R115, P5, P6, R26, R96, R115 ;  /* 0x000000601a73c210 */ /* 0x000fc80007ebe073 */
[----:B------:R-:W-:Y:S02]  /*5640*/  @!P4 IADD3.X R43, R0, R113, R43, P5, P6 ;  /* 0x00000071002bc210 */ /* 0x000fe40002fec42b */
[----:B------:R-:W-:-:S04]  /*5650*/  IADD3 R41, P5, P6, R26, R96, R78 ;  /* 0x000000601a297210 */ /* 0x000fc80007ebe04e */
[----:B------:R-:W-:Y:S02]  /*5660*/  IADD3.X R42, R0, R113, R100, P5, P6 ;  /* 0x00000071002a7210 */ /* 0x000fe40002fec464 */
[----:B------:R-:W-:-:S04]  /*5670*/  LEA R40, P5, R41, R94, 0x1 ;  /* 0x0000005e29287211 */ /* 0x000fc800078a08ff */
[----:B------:R-:W-:Y:S02]  /*5680*/  LEA.HI.X R41, R41, R95, R42, 0x1, P5 ;  /* 0x0000005f29297211 */ /* 0x000fe400028f0c2a */
[----:B------:R-:W-:-:S03]  /*5690*/  @!P4 LEA R42, P5, R115, R94, 0x1 ;  /* 0x0000005e732ac211 */ /* 0x000fc600078a08ff */
[----:B--2---:R2:W-:Y:S01]  /*56a0*/  STG.E.128 desc[UR60][R40.64], R56 ;  /* 0x0000003828007986 */ /* 0x0045e2000c101d3c */
[----:B------:R-:W-:-:S05]  /*56b0*/  @!P4 LEA.HI.X R43, R115, R95, R43, 0x1, P5 ;  /* 0x0000005f732bc211 */ /* 0x000fca00028f0c2b */
[----:B-1----:R2:W-:Y:S04]  /*56c0*/  @!P4 STG.E.128 desc[UR60][R42.64], R60 ;  /* 0x0000003c2a00c986 */ /* 0x0025e8000c101d3c */
.L_x_8604:
[----:B------:R-:W-:Y:S05]  /*56d0*/  BSYNC B1 ;  /* 0x0000000000017941 */ /* 0x000fea0003800000 */
.L_x_8603:
[----:B------:R-:W-:Y:S01]  /*56e0*/  ISETP.NE.AND P4, PT, R11, RZ, PT ;  /* 0x000000ff0b00720c */ /* 0x000fe20003f85270 */
[----:B------:R-:W-:-:S12]  /*56f0*/  BSSY B1, `(.L_x_8607) ;  /* 0x0000083000017945 */ /* 0x000fd80003800000 */
[----:B------:R-:W-:Y:S05]  /*5700*/  @!P4 BRA `(.L_x_8608) ;  /* 0x000000080004c947 */ /* 0x000fea0003800000 */
[----:B------:R-:W3:Y:S04]  /*5710*/  LDL R52, [R1+0x34] ;  /* 0x0000340001347983 */ /* 0x000ee80000100800 */
[----:B--2---:R-:W2:Y:S04]  /*5720*/  LDL R42, [R1+0x40] ;  /* 0x00004000012a7983 */ /* 0x004ea80000100800 */
[----:B------:R-:W4:Y:S04]  /*5730*/  LDL R43, [R1+0x44] ;  /* 0x00004400012b7983 */ /* 0x000f280000100800 */
[----:B------:R-:W5:Y:S01]  /*5740*/  LDL R59, [R1+0x38] ;  /* 0x00003800013b7983 */ /* 0x000f620000100800 */
        /* <DEDUP_REMOVED lines=9> */
[----:B------:R-:W-:-:S04]  /*57e0*/  IADD3 R56, P4, P5, R26, R96, R8 ;  /* 0x000000601a387210 */ /* 0x000fc80007d9e008 */
[----:B------:R-:W-:Y:S01]  /*57f0*/  IADD3.X R57, R0, R113, R99, P4, P5 ;  /* 0x0000007100397210 */ /* 0x000fe200027ea463 */
[----:B------:R-:W-:Y:S01]  /*5800*/  BSSY B2, `(.L_x_8609) ;  /* 0x0000067000027945 */ /* 0x000fe20003800000 */
[----:B---3--:R-:W-:-:S04]  /*5810*/  LOP3.LUT R40, R52, 0x18, R58, 0xf8, !PT ;  /* 0x0000001834287812 */ /* 0x008fc800078ef83a */
[----:B--2---:R-:W-:Y:S01]  /*5820*/  LOP3.LUT R40, R40, R42, RZ, 0x3c, !PT ;  /* 0x0000002a28287212 */ /* 0x004fe200078e3cff */
[----:B----4-:R-:W-:-:S04]  /*5830*/  IMAD R41, R41, 0x1200, R43 ;  /* 0x0000120029297824 */ /* 0x010fc800078e022b */
[----:B------:R-:W-:Y:S02]  /*5840*/  IMAD.IADD R41, R41, 0x1, R40 ;  /* 0x0000000129297824 */ /* 0x000fe400078e0228 */
[C---:B------:R-:W-:Y:S02]  /*5850*/  IMAD R40, R19.reuse, 0x3600, R102 ;  /* 0x0000360013287824 */ /* 0x040fe400078e0266 */
[----:B------:R-:W-:Y:S02]  /*5860*/  IMAD R52, R19, 0x3600, R41 ;  /* 0x0000360013347824 */ /* 0x000fe400078e0229 */
[--C-:B------:R-:W-:Y:S02]  /*5870*/  IMAD R40, R40, 0x2, R18.reuse ;  /* 0x0000000228287824 */ /* 0x100fe400078e0212 */
[----:B------:R-:W-:-:S04]  /*5880*/  IMAD R52, R52, 0x2, R18 ;  /* 0x0000000234347824 */ /* 0x000fc800078e0212 */
[----:B------:R-:W1:Y:S04]  /*5890*/  LDS.128 R40, [R40+0x16a00] ;  /* 0x016a000028287984 */ /* 0x000e680000000c00 */
[----:B------:R-:W2:Y:S01]  /*58a0*/  LDS.128 R52, [R52+0x16a00] ;  /* 0x016a000034347984 */ /* 0x000ea20000000c00 */
[----:B-----5:R-:W-:-:S13]  /*58b0*/  ISETP.GE.AND P4, PT, R59, R105, PT ;  /* 0x000000693b00720c */ /* 0x020fda0003f86270 */
[----:B------:R-:W-:Y:S05]  /*58c0*/  @P4 BRA `(.L_x_8610) ;  /* 0x0000000400684947 */ /* 0x000fea0003800000 */
[--C-:B------:R-:W-:Y:S01]  /*58d0*/  SHF.R.U64 R60, R36, 0x10, R37.reuse ;  /* 0x00000010243c7819 */ /* 0x100fe20000001225 */
[----:B--2---:R-:W-:Y:S01]  /*58e0*/  IMAD.U32 R63, R53, 0x10000, RZ ;  /* 0x00010000353f7824 */ /* 0x004fe200078e00ff */
[----:B------:R-:W-:Y:S02]  /*58f0*/  SHF.R.U32.HI R37, RZ, 0x10, R37 ;  /* 0x00000010ff257819 */ /* 0x000fe40000011625 */
[--C-:B------:R-:W-:Y:S02]  /*5900*/  SHF.R.U64 R36, R38, 0x10, R39.reuse ;  /* 0x0000001026247819 */ /* 0x100fe40000001227 */
[----:B------:R-:W-:Y:S02]  /*5910*/  SHF.R.U32.HI R61, RZ, 0x10, R39 ;  /* 0x00000010ff3d7819 */ /* 0x000fe40000011627 */
[----:B------:R-:W-:Y:S02]  /*5920*/  SHF.R.U32.HI R39, RZ, 0x10, R49 ;  /* 0x00000010ff277819 */ /* 0x000fe40000011631 */
[----:B------:R-:W-:-:S02]  /*5930*/  PRMT R38, R128, 0x5432, R37 ;  /* 0x0000543280267816 */ /* 0x000fc40000000025 */
[----:B------:R-:W-:Y:S01]  /*5940*/  PRMT R37, R128, 0x5410, R39 ;  /* 0x0000541080257816 */ /* 0x000fe20000000027 */
[----:B-1----:R-:W-:Y:S01]  /*5950*/  IMAD.U32 R39, R41, 0x10000, RZ ;  /* 0x0001000029277824 */ /* 0x002fe200078e00ff */
[----:B------:R-:W-:Y:S01]  /*5960*/  PRMT R61, R127, 0x5410, R61 ;  /* 0x000054107f3d7816 */ /* 0x000fe2000000003d */
[C---:B------:R-:W-:Y:S01]  /*5970*/  IMAD.U32 R59, R38.reuse, 0x10000, RZ ;  /* 0x00010000263b7824 */ /* 0x040fe200078e00ff */
[----:B------:R-:W-:Y:S01]  /*5980*/  LOP3.LUT R38, R38, 0xffff0000, RZ, 0xc0, !PT ;  /* 0xffff000026267812 */ /* 0x000fe200078ec0ff */
[----:B------:R-:W-:Y:S01]  /*5990*/  IMAD.U32 R62, R37, 0x10000, RZ ;  /* 0x00010000253e7824 */ /* 0x000fe200078e00ff */
[----:B------:R-:W-:Y:S01]  /*59a0*/  SHF.R.U64 R48, R48, 0x10, R49 ;  /* 0x0000001030307819 */ /* 0x000fe20000001231 */
[----:B------:R-:W-:Y:S01]  /*59b0*/  IMAD.U32 R49, R43, 0x10000, RZ ;  /* 0x000100002b317824 */ /* 0x000fe200078e00ff */
[----:B------:R-:W-:Y:S01]  /*59c0*/  PRMT R60, R127, 0x5432, R60 ;  /* 0x000054327f3c7816 */ /* 0x000fe2000000003c */
[C---:B------:R-:W-:Y:S01]  /*59d0*/  FMUL.FTZ R115, R63.reuse, R62 ;  /* 0x0000003e3f737220 */ /* 0x040fe20000410000 */
[----:B------:R-:W-:Y:S01]  /*59e0*/  FMUL.FTZ R63, R63, R59 ;  /* 0x0000003b3f3f7220 */ /* 0x000fe20000410000 */
[----:B------:R-:W-:-:S02]  /*59f0*/  PRMT R48, R126, 0x5432, R48 ;  /* 0x000054327e307816 */ /* 0x000fc40000000030 */
[C---:B------:R-:W-:Y:S01]  /*5a00*/  FFMA.FTZ R59, R39.reuse, R59, -R115 ;  /* 0x0000003b273b7223 */ /* 0x040fe20000010873 */
[----:B------:R-:W-:Y:S01]  /*5a10*/  FFMA.FTZ R39, R39, R62, R63 ;  /* 0x0000003e27277223 */ /* 0x000fe2000001003f */
[----:B------:R-:W-:Y:S02]  /*5a20*/  LOP3.LUT R62, R37, 0xffff0000, RZ, 0xc0, !PT ;  /* 0xffff0000253e7812 */ /* 0x000fe400078ec0ff */
[----:B------:R-:W-:Y:S02]  /*5a30*/  LOP3.LUT R63, R53, 0xffff0000, RZ, 0xc0, !PT ;  /* 0xffff0000353f7812 */ /* 0x000fe400078ec0ff */
[----:B------:R-:W-:Y:S02]  /*5a40*/  LOP3.LUT R37, R41, 0xffff0000, RZ, 0xc0, !PT ;  /* 0xffff000029257812 */ /* 0x000fe400078ec0ff */
[----:B------:R-:W-:Y:S01]  /*5a50*/  SHF.R.U64 R50, R50, 0x10, R51 ;  /* 0x0000001032327819 */ /* 0x000fe20000001233 */
[C---:B------:R-:W-:Y:S01]  /*5a60*/  FMUL.FTZ R53, R63.reuse, R62 ;  /* 0x0000003e3f357220 */ /* 0x040fe20000410000 */
[-C--:B------:R-:W-:Y:S01]  /*5a70*/  FMUL.FTZ R41, R63, R38.reuse ;  /* 0x000000263f297220 */ /* 0x080fe20000410000 */
[C---:B------:R-:W-:Y:S01]  /*5a80*/  IMAD.U32 R63, R55.reuse, 0x10000, RZ ;  /* 0x00010000373f7824 */ /* 0x040fe200078e00ff */
[----:B------:R-:W-:Y:S01]  /*5a90*/  LOP3.LUT R55, R55, 0xffff0000, RZ, 0xc0, !PT ;  /* 0xffff000037377812 */ /* 0x000fe200078ec0ff */
[C---:B------:R-:W-:Y:S01]  /*5aa0*/  FFMA.FTZ R38, R37.reuse, R38, -R53 ;  /* 0x0000002625267223 */ /* 0x040fe20000010835 */
[----:B------:R-:W-:Y:S01]  /*5ab0*/  FFMA.FTZ R37, R37, R62, R41 ;  /* 0x0000003e25257223 */ /* 0x000fe20000010029 */
[----:B------:R-:W-:Y:S01]  /*5ac0*/  SHF.R.U32.HI R41, RZ, 0x10, R51 ;  /* 0x00000010ff297819 */ /* 0x000fe20000011633 */
[----:B------:R-:W-:Y:S01]  /*5ad0*/  IMAD.U32 R53, R61, 0x10000, RZ ;  /* 0x000100003d357824 */ /* 0x000fe200078e00ff */
[----:B------:R-:W-:-:S02]  /*5ae0*/  PRMT R50, R125, 0x5432, R50 ;  /* 0x000054327d327816 */ /* 0x000fc40000000032 */
[----:B------:R-:W-:Y:S02]  /*5af0*/  PRMT R41, R126, 0x5410, R41 ;  /* 0x000054107e297816 */ /* 0x000fe40000000029 */
[----:B------:R-:W-:Y:S02]  /*5b00*/  PRMT R36, R125, 0x5410, R36 ;  /* 0x000054107d247816 */ /* 0x000fe40000000024 */
[----:B------:R-:W-:Y:S01]  /*5b10*/  F2FP.BF16.F32.PACK_AB R38, R38, R59 ;  /* 0x0000003b2626723e */ /* 0x000fe200000010ff */
[----:B------:R-:W-:-:S04]  /*5b20*/  IMAD.U32 R62, R41, 0x10000, RZ ;  /* 0x00010000293e7824 */ /* 0x000fc800078e00ff */
[C---:B------:R-:W-:Y:S01]  /*5b30*/  FMUL.FTZ R115, R63.reuse, R62 ;  /* 0x0000003e3f737220 */ /* 0x040fe20000410000 */
[----:B------:R-:W-:-:S03]  /*5b40*/  FMUL.FTZ R63, R63, R53 ;  /* 0x000000353f3f7220 */ /* 0x000fc60000410000 */
[C---:B------:R-:W-:Y:S01]  /*5b50*/  FFMA.FTZ R53, R49.reuse, R53, -R115 ;  /* 0x0000003531357223 */ /* 0x040fe20000010873 */
[----:B------:R-:W-:Y:S01]  /*5b60*/  FFMA.FTZ R49, R49, R62, R63 ;  /* 0x0000003e31317223 */ /* 0x000fe2000001003f */
[----:B------:R-:W-:Y:S01]  /*5b70*/  LOP3.LUT R62, R61, 0xffff0000, RZ, 0xc0, !PT ;  /* 0xffff00003d3e7812 */ /* 0x000fe200078ec0ff */
[C---:B------:R-:W-:Y:S01]  /*5b80*/  IMAD.U32 R63, R60.reuse, 0x10000, RZ ;  /* 0x000100003c3f7824 */ /* 0x040fe200078e00ff */
[----:B------:R-:W-:Y:S02]  /*5b90*/  LOP3.LUT R61, R41, 0xffff0000, RZ, 0xc0, !PT ;  /* 0xffff0000293d7812 */ /* 0x000fe400078ec0ff */
[----:B------:R-:W-:Y:S02]  /*5ba0*/  LOP3.LUT R41, R43, 0xffff0000, RZ, 0xc0, !PT ;  /* 0xffff00002b297812 */ /* 0x000fe400078ec0ff */
[----:B------:R-:W-:Y:S01]  /*5bb0*/  LOP3.LUT R60, R60, 0xffff0000, RZ, 0xc0, !PT ;  /* 0xffff00003c3c7812 */ /* 0x000fe200078ec0ff */
        /* <DEDUP_REMOVED lines=8> */
[C---:B------:R-:W-:Y:S01]  /*5c40*/  IMAD.U32 R55, R40.reuse, 0x10000, RZ ;  /* 0x0001000028377824 */ /* 0x040fe200078e00ff */
[----:B------:R-:W-:Y:S01]  /*5c50*/  LOP3.LUT R40, R40, 0xffff0000, RZ, 0xc0, !PT ;  /* 0xffff000028287812 */ /* 0x000fe200078ec0ff */
[C---:B------:R-:W-:Y:S01]  /*5c60*/  FMUL.FTZ R115, R62.reuse, R61 ;  /* 0x0000003d3e737220 */ /* 0x040fe20000410000 */
[-C--:B------:R-:W-:Y:S01]  /*5c70*/  FMUL.FTZ R62, R62, R63.reuse ;  /* 0x0000003f3e3e7220 */ /* 0x080fe20000410000 */
[C---:B------:R-:W-:Y:S01]  /*5c80*/  FMUL.FTZ R51, R52.reuse, R48 ;  /* 0x0000003034337220 */ /* 0x040fe20000410000 */
[----:B------:R-:W-:Y:S01]  /*5c90*/  FMUL.FTZ R52, R52, R60 ;  /* 0x0000003c34347220 */ /* 0x000fe20000410000 */
[C---:B------:R-:W-:Y:S01]  /*5ca0*/  FFMA.FTZ R115, R55.reuse, R63, -R115 ;  /* 0x0000003f37737223 */ /* 0x040fe20000010873 */
[----:B------:R-:W-:Y:S01]  /*5cb0*/  FFMA.FTZ R62, R55, R61, R62 ;  /* 0x0000003d373e7223 */ /* 0x000fe2000001003e */
[----:B------:R-:W-:-:S02]  /*5cc0*/  IMAD.U32 R61, R54, 0x10000, RZ ;  /* 0x00010000363d7824 */ /* 0x000fc400078e00ff */
[----:B------:R-:W-:Y:S01]  /*5cd0*/  FFMA.FTZ R52, R40, R48, R52 ;  /* 0x0000003028347223 */ /* 0x000fe20000010034 */
[----:B------:R-:W-:Y:S02]  /*5ce0*/  IMAD.U32 R48, R50, 0x10000, RZ ;  /* 0x0001000032307824 */ /* 0x000fe400078e00ff */
[----:B------:R-:W-:Y:S01]  /*5cf0*/  FFMA.FTZ R51, R40, R60, -R51 ;  /* 0x0000003c28337223 */ /* 0x000fe20000010833 */
[----:B------:R-:W-:Y:S01]  /*5d00*/  IMAD.U32 R55, R36, 0x10000, RZ ;  /* 0x0001000024377824 */ /* 0x000fe200078e00ff */
[----:B------:R-:W-:Y:S01]  /*5d10*/  LOP3.LUT R54, R54, 0xffff0000, RZ, 0xc0, !PT ;  /* 0xffff000036367812 */ /* 0x000fe200078ec0ff */
[C---:B------:R-:W-:Y:S01]  /*5d20*/  FMUL.FTZ R60, R61.reuse, R48 ;  /* 0x000000303d3c7220 */ /* 0x040fe20000410000 */
[----:B------:R-:W-:Y:S02]  /*5d30*/  IMAD.U32 R40, R42, 0x10000, RZ ;  /* 0x000100002a287824 */ /* 0x000fe400078e00ff */
[----:B------:R-:W-:Y:S01]  /*5d40*/  FMUL.FTZ R61, R61, R55 ;  /* 0x000000373d3d7220 */ /* 0x000fe20000410000 */
[----:B------:R-:W-:-:S02]  /*5d50*/  LOP3.LUT R50, R50, 0xffff0000, RZ, 0xc0, !PT ;  /* 0xffff000032327812 */ /* 0x000fc400078ec0ff */
[----:B------:R-:W-:Y:S01]  /*5d60*/  LOP3.LUT R36, R36, 0xffff0000, RZ, 0xc0, !PT ;  /* 0xffff000024247812 */ /* 0x000fe200078ec0ff */
[C---:B------:R-:W-:Y:S01]  /*5d70*/  FFMA.FTZ R60, R40.reuse, R55, -R60 ;  /* 0x00000037283c7223 */ /* 0x040fe2000001083c */
[----:B------:R-:W-:Y:S01]  /*5d80*/  FFMA.FTZ R61, R40, R48, R61 ;  /* 0x00000030283d7223 */ /* 0x000fe2000001003d */
[----:B------:R-:W-:Y:S01]  /*5d90*/  LOP3.LUT R42, R42, 0xffff0000, RZ, 0xc0, !PT ;  /* 0xffff00002a2a7812 */ /* 0x000fe200078ec0ff */
[C---:B------:R-:W-:Y:S01]  /*5da0*/  FMUL.FTZ R40, R54.reuse, R50 ;  /* 0x0000003236287220 */ /* 0x040fe20000410000 */
[-C--:B------:R-:W-:Y:S01]  /*5db0*/  FMUL.FTZ R54, R54, R36.reuse ;  /* 0x0000002436367220 */ /* 0x080fe20000410000 */
[----:B------:R-:W-:Y:S02]  /*5dc0*/  F2FP.BF16.F32.PACK_AB R51, R51, R115 ;  /* 0x000000733333723e */ /* 0x000fe400000010ff */
[C---:B------:R-:W-:Y:S01]  /*5dd0*/  FFMA.FTZ R40, R42.reuse, R36, -R40 ;  /* 0x000000242a287223 */ /* 0x040fe20000010828 */
[----:B------:R-:W-:Y:S01]  /*5de0*/  FFMA.FTZ R54, R42, R50, R54 ;  /* 0x000000322a367223 */ /* 0x000fe20000010036 */
[----:B------:R-:W-:-:S02]  /*5df0*/  F2FP.BF16.F32.PACK_AB R43, R43, R53 ;  /* 0x000000352b2b723e */ /* 0x000fc400000010ff */
[----:B------:R-:W-:Y:S01]  /*5e00*/  F2FP.BF16.F32.PACK_AB R55, R41, R49 ;  /* 0x000000312937723e */ /* 0x000fe200000010ff */
[----:B------:R-:W-:Y:S01]  /*5e10*/  IMAD.MOV.U32 R41, RZ, RZ, R38 ;  /* 0x000000ffff297224 */ /* 0x000fe200078e0026 */
[----:B------:R-:W-:Y:S01]  /*5e20*/  F2FP.BF16.F32.PACK_AB R42, R40, R60 ;  /* 0x0000003c282a723e */ /* 0x000fe200000010ff */
[----:B------:R-:W-:Y:S01]  /*5e30*/  IMAD.MOV.U32 R40, RZ, RZ, R51 ;  /* 0x000000ffff287224 */ /* 0x000fe200078e0033 */
[----:B------:R-:W-:Y:S02]  /*5e40*/  F2FP.BF16.F32.PACK_AB R53, R37, R39 ;  /* 0x000000272535723e */ /* 0x000fe400000010ff */
[----:B------:R-:W-:Y:S02]  /*5e50*/  F2FP.BF16.F32.PACK_AB R52, R52, R62 ;  /* 0x0000003e3434723e */ /* 0x000fe400000010ff */
[----:B------:R-:W-:-:S07]  /*5e60*/  F2FP.BF16.F32.PACK_AB R54, R54, R61 ;  /* 0x0000003d3636723e */ /* 0x000fce00000010ff */
.L_x_8610:
[----:B------:R-:W-:Y:S05]  /*5e70*/  BSYNC B2 ;  /* 0x0000000000027941 */ /* 0x000fea0003800000 */
.L_x_8609:
[----:B------:R-:W-:-:S13]  /*5e80*/  ISETP.GE.AND P4, PT, R58, R111, PT ;  /* 0x0000006f3a00720c */ /* 0x000fda0003f86270 */
[--C-:B------:R-:W-:Y:S02]  /*5e90*/  @!P4 SHF.R.S32.HI R36, RZ, 0x1f, R58.reuse ;  /* 0x0000001fff24c819 */ /* 0x100fe4000001143a */
[----:B------:R-:W-:-:S04]  /*5ea0*/  @!P4 IADD3 R58, P5, P6, R26, R96, R58 ;  /* 0x000000601a3ac210 */ /* 0x000fc80007ebe03a */
[----:B------:R-:W-:Y:S02]  /*5eb0*/  @!P4 IADD3.X R39, R0, R113, R36, P5, P6 ;  /* 0x000000710027c210 */ /* 0x000fe40002fec424 */
[----:B------:R-:W-:-:S04]  /*5ec0*/  LEA R36, P5, R56, R94, 0x1 ;  /* 0x0000005e38247211 */ /* 0x000fc800078a08ff */
[----:B------:R-:W-:Y:S02]  /*5ed0*/  LEA.HI.X R37, R56, R95, R57, 0x1, P5 ;  /* 0x0000005f38257211 */ /* 0x000fe400028f0c39 */
[----:B------:R-:W-:-:S03]  /*5ee0*/  @!P4 LEA R38, P5, R58, R94, 0x1 ;  /* 0x0000005e3a26c211 */ /* 0x000fc600078a08ff */
[----:B-1----:R1:W-:Y:S01]  /*5ef0*/  STG.E.128 desc[UR60][R36.64], R40 ;  /* 0x0000002824007986 */ /* 0x0023e2000c101d3c */
[----:B------:R-:W-:-:S05]  /*5f00*/  @!P4 LEA.HI.X R39, R58, R95, R39, 0x1, P5 ;  /* 0x0000005f3a27c211 */ /* 0x000fca00028f0c27 */
[----:B--2---:R1:W-:Y:S04]  /*5f10*/  @!P4 STG.E.128 desc[UR60][R38.64], R52 ;  /* 0x000000342600c986 */ /* 0x0043e8000c101d3c */
.L_x_8608:
[----:B------:R-:W-:Y:S05]  /*5f20*/  BSYNC B1 ;  /* 0x0000000000017941 */ /* 0x000fea0003800000 */
.L_x_8607:
[----:B------:R-:W-:-:S13]  /*5f30*/  ISETP.NE.AND P4, PT, R12, RZ, PT ;  /* 0x000000ff0c00720c */ /* 0x000fda0003f85270 */
[----:B------:R-:W-:Y:S05]  /*5f40*/  @!P4 BRA `(.L_x_8575) ;  /* 0x0000000800b4c947 */ /* 0x000fea0003800000 */
[----:B-1----:R-:W3:Y:S04]  /*5f50*/  LDL R36, [R1+0x2c] ;  /* 0x00002c0001247983 */ /* 0x002ee80000100800 */
[----:B------:R-:W2:Y:S04]  /*5f60*/  LDL R39, [R1+0x34] ;  /* 0x0000340001277983 */ /* 0x000ea80000100800 */
[----:B------:R-:W4:Y:S04]  /*5f70*/  LDL R38, [R1+0x44] ;  /* 0x0000440001267983 */ /* 0x000f280000100800 */
[----:B------:R-:W5:Y:S04]  /*5f80*/  LDL R37, [R1+0x40] ;  /* 0x0000400001257983 */ /* 0x000f680000100800 */
[----:B------:R-:W5:Y:S01]  /*5f90*/  LDL R50, [R1+0x3c] ;  /* 0x00003c0001327983 */ /* 0x000f620000100800 */
[----:B------:R-:W-:Y:S01]  /*5fa0*/  BSSY B1, `(.L_x_8611) ;  /* 0x000007b000017945 */ /* 0x000fe20003800000 */
[----:B---3--:R-:W-:-:S02]  /*5fb0*/  LOP3.LUT P6, RZ, R36, 0x1, RZ, 0xc0, !PT ;  /* 0x0000000124ff7812 */ /* 0x008fc400078cc0ff */
[----:B------:R-:W-:Y:S01]  /*5fc0*/  IADD3 R36, P4, P5, R26, R96, R9 ;  /* 0x000000601a247210 */ /* 0x000fe20007d9e009 */
[----:B--2---:R-:W-:Y:S02]  /*5fd0*/  IMAD.MOV.U32 R40, RZ, RZ, R39 ;  /* 0x000000ffff287224 */ /* 0x004fe400078e0027 */
[----:B----4-:R-:W-:Y:S01]  /*5fe0*/  IMAD.MOV.U32 R39, RZ, RZ, R38 ;  /* 0x000000ffff277224 */ /* 0x010fe200078e0026 */
[----:B------:R-:W-:Y:S01]  /*5ff0*/  SEL R114, R106, R114, !P6 ;  /* 0x000000726a727207 */ /* 0x000fe20007000000 */
[----:B-----5:R-:W-:Y:S01]  /*6000*/  IMAD.MOV.U32 R38, RZ, RZ, R37 ;  /* 0x000000ffff267224 */ /* 0x020fe200078e0025 */
[----:B------:R-:W-:Y:S02]  /*6010*/  IADD3.X R37, R0, R113, R98, P4, P5 ;  /* 0x0000007100257210 */ /* 0x000fe400027ea462 */
[----:B------:R-:W-:-:S04]  /*6020*/  LEA R48, P4, R36, R94, 0x1 ;  /* 0x0000005e24307211 */ /* 0x000fc800078808ff */
[----:B------:R-:W-:Y:S02]  /*6030*/  LEA.HI.X R49, R36, R95, R37, 0x1, P4 ;  /* 0x0000005f24317211 */ /* 0x000fe400020f0c25 */
[----:B------:R-:W-:-:S04]  /*6040*/  SHF.R.S32.HI R37, RZ, 0x1f, R114 ;  /* 0x0000001fff257819 */ /* 0x000fc80000011472 */
[----:B------:R-:W-:-:S04]  /*6050*/  LEA.HI R37, R37, R114, RZ, 0x4 ;  /* 0x0000007225257211 */ /* 0x000fc800078f20ff */
[----:B------:R-:W-:-:S04]  /*6060*/  SHF.R.S32.HI R36, RZ, 0x4, R37 ;  /* 0x00000004ff247819 */ /* 0x000fc80000011425 */
        /* <DEDUP_REMOVED lines=12> */
[----:B------:R-:W-:-:S04]  /*6130*/  IMAD R40, R39, 0x2, R18 ;  /* 0x0000000227287824 */ /* 0x000fc800078e0212 */
[----:B------:R-:W1:Y:S04]  /*6140*/  LDS.128 R36, [R37+0x16a00] ;  /* 0x016a000025247984 */ /* 0x000e680000000c00 */
[----:B------:R-:W2:Y:S01]  /*6150*/  LDS.128 R40, [R40+0x16a00] ;  /* 0x016a000028287984 */ /* 0x000ea20000000c00 */
[----:B------:R-:W-:-:S13]  /*6160*/  ISETP.GE.AND P4, PT, R50, R105, PT ;  /* 0x000000693200720c */ /* 0x000fda0003f86270 */
[----:B------:R-:W-:Y:S05]  /*6170*/  @P4 BRA `(.L_x_8612) ;  /* 0x0000000400744947 */ /* 0x000fea0003800000 */
[----:B------:R-:W-:Y:S01]  /*6180*/  SHF.R.U64 R53, R32, 0x10, R33 ;  /* 0x0000001020357819 */ /* 0x000fe20000001221 */
[----:B--2---:R-:W-:Y:S01]  /*6190*/  IMAD.U32 R52, R41, 0x10000, RZ ;  /* 0x0001000029347824 */ /* 0x004fe200078e00ff */
[--C-:B------:R-:W-:Y:S01]  /*61a0*/  SHF.R.U64 R32, R34, 0x10, R35.reuse ;  /* 0x0000001022207819 */ /* 0x100fe20000001223 */
[----:B------:R-:W-:Y:S01]  /*61b0*/  IMAD.U32 R58, R43, 0x10000, RZ ;  /* 0x000100002b3a7824 */ /* 0x000fe200078e00ff */
[----:B------:R-:W-:Y:S01]  /*61c0*/  SHF.R.U32.HI R34, RZ, 0x10, R35 ;  /* 0x00000010ff227819 */ /* 0x000fe20000011623 */
[----:B-1----:R-:W-:Y:S01]  /*61d0*/  IMAD.U32 R56, R39, 0x10000, RZ ;  /* 0x0001000027387824 */ /* 0x002fe200078e00ff */
[--C-:B------:R-:W-:Y:S01]  /*61e0*/  SHF.R.U64 R35, R44, 0x10, R45.reuse ;  /* 0x000000102c237819 */ /* 0x100fe2000000122d */
[----:B------:R-:W-:Y:S01]  /*61f0*/  IMAD.U32 R55, R38, 0x10000, RZ ;  /* 0x0001000026377824 */ /* 0x000fe200078e00ff */
[----:B------:R-:W-:Y:S02]  /*6200*/  SHF.R.U32.HI R45, RZ, 0x10, R45 ;  /* 0x00000010ff2d7819 */ /* 0x000fe4000001162d */
[----:B------:R-:W-:-:S02]  /*6210*/  SHF.R.U32.HI R33, RZ, 0x10, R33 ;  /* 0x00000010ff217819 */ /* 0x000fc40000011621 */
[----:B------:R-:W-:Y:S02]  /*6220*/  PRMT R59, R124, 0x5432, R45 ;  /* 0x000054327c3b7816 */ /* 0x000fe4000000002d */
[----:B------:R-:W-:Y:S02]  /*6230*/  PRMT R33, R122, 0x5432, R33 ;  /* 0x000054327a217816 */ /* 0x000fe40000000021 */
[--C-:B------:R-:W-:Y:S01]  /*6240*/  SHF.R.U64 R44, R46, 0x10, R47.reuse ;  /* 0x000000102e2c7819 */ /* 0x100fe2000000122f */
[----:B------:R-:W-:Y:S01]  /*6250*/  IMAD.U32 R45, R59, 0x10000, RZ ;  /* 0x000100003b2d7824 */ /* 0x000fe200078e00ff */
[----:B------:R-:W-:Y:S01]  /*6260*/  SHF.R.U32.HI R46, RZ, 0x10, R47 ;  /* 0x00000010ff2e7819 */ /* 0x000fe2000001162f */
[----:B------:R-:W-:Y:S01]  /*6270*/  IMAD.U32 R47, R37, 0x10000, RZ ;  /* 0x00010000252f7824 */ /* 0x000fe200078e00ff */
[----:B------:R-:W-:Y:S01]  /*6280*/  PRMT R124, R124, 0x5410, R35 ;  /* 0x000054107c7c7816 */ /* 0x000fe20000000023 */
[----:B------:R-:W-:Y:S01]  /*6290*/  IMAD.U32 R35, R33, 0x10000, RZ ;  /* 0x0001000021237824 */ /* 0x000fe200078e00ff */
[----:B------:R-:W-:Y:S01]  /*62a0*/  LOP3.LUT R54, R41, 0xffff0000, RZ, 0xc0, !PT ;  /* 0xffff000029367812 */ /* 0x000fe200078ec0ff */
[C---:B------:R-:W-:Y:S01]  /*62b0*/  FMUL.FTZ R60, R52.reuse, R45 ;  /* 0x0000002d343c7220 */ /* 0x040fe20000410000 */
[----:B------:R-:W-:Y:S01]  /*62c0*/  PRMT R44, R123, 0x5410, R44 ;  /* 0x000054107b2c7816 */ /* 0x000fe2000000002c */
[-C--:B------:R-:W-:Y:S01]  /*62d0*/  FMUL.FTZ R52, R52, R35.reuse ;  /* 0x0000002334347220 */ /* 0x080fe20000410000 */
[----:B------:R-:W-:Y:S01]  /*62e0*/  LOP3.LUT R59, R59, 0xffff0000, RZ, 0xc0, !PT ;  /* 0xffff00003b3b7812 */ /* 0x000fe200078ec0ff */
[----:B------:R-:W-:Y:S01]  /*62f0*/  FFMA.FTZ R35, R47, R35, -R60 ;  /* 0x000000232f237223 */ /* 0x000fe2000001083c */
        /* <DEDUP_REMOVED lines=13> */
[C---:B------:R-:W-:Y:S01]  /*63d0*/  FMUL.FTZ R33, R58.reuse, R61 ;  /* 0x0000003d3a217220 */ /* 0x040fe20000410000 */
[-C--:B------:R-:W-:Y:S01]  /*63e0*/  FMUL.FTZ R58, R58, R45.reuse ;  /* 0x0000002d3a3a7220 */ /* 0x080fe20000410000 */
[----:B------:R-:W-:Y:S01]  /*63f0*/  PRMT R53, R122, 0x5410, R53 ;  /* 0x000054107a357816 */ /* 0x000fe20000000035 */
[----:B------:R-:W-:Y:S01]  /*6400*/  FMUL.FTZ R60, R43, R52 ;  /* 0x000000342b3c7220 */ /* 0x000fe20000410000 */
[----:B------:R-:W-:Y:S01]  /*6410*/  LOP3.LUT R34, R34, 0xffff0000, RZ, 0xc0, !PT ;  /* 0xffff000022227812 */ /* 0x000fe200078ec0ff */
[C---:B------:R-:W-:Y:S01]  /*6420*/  FFMA.FTZ R33, R56.reuse, R45, -R33 ;  /* 0x0000002d38217223 */ /* 0x040fe20000010821 */
[----:B------:R-:W-:Y:S01]  /*6430*/  LOP3.LUT R39, R39, 0xffff0000, RZ, 0xc0, !PT ;  /* 0xffff000027277812 */ /* 0x000fe200078ec0ff */
[----:B------:R-:W-:Y:S01]  /*6440*/  FFMA.FTZ R56, R56, R61, R58 ;  /* 0x0000003d38387223 */ /* 0x000fe2000001003a */
[----:B------:R-:W-:-:S02]  /*6450*/  IMAD.U32 R58, R124, 0x10000, RZ ;  /* 0x000100007c3a7824 */ /* 0x000fc400078e00ff */
[-C--:B------:R-:W-:Y:S01]  /*6460*/  FMUL.FTZ R62, R43, R34.reuse ;  /* 0x000000222b3e7220 */ /* 0x080fe20000410000 */
[----:B------:R-:W-:Y:S02]  /*6470*/  IMAD.U32 R54, R53, 0x10000, RZ ;  /* 0x0001000035367824 */ /* 0x000fe400078e00ff */
[----:B------:R-:W-:Y:S01]  /*6480*/  FFMA.FTZ R34, R39, R34, -R60 ;  /* 0x0000002227227223 */ /* 0x000fe2000001083c */
[----:B------:R-:W-:Y:S02]  /*6490*/  IMAD.U32 R37, R36, 0x10000, RZ ;  /* 0x0001000024257824 */ /* 0x000fe400078e00ff */
[C---:B------:R-:W-:Y:S01]  /*64a0*/  FMUL.FTZ R60, R41.reuse, R58 ;  /* 0x0000003a293c7220 */ /* 0x040fe20000410000 */
[----:B------:R-:W-:Y:S01]  /*64b0*/  LOP3.LUT R40, R40, 0xffff0000, RZ, 0xc0, !PT ;  /* 0xffff000028287812 */ /* 0x000fe200078ec0ff */
[-C--:B------:R-:W-:Y:S01]  /*64c0*/  FMUL.FTZ R45, R41, R54.reuse ;  /* 0x00000036292d7220 */ /* 0x080fe20000410000 */
[----:B------:R-:W-:Y:S01]  /*64d0*/  PRMT R32, R121, 0x5410, R32 ;  /* 0x0000541079207816 */ /* 0x000fe20000000020 */
[----:B------:R-:W-:Y:S01]  /*64e0*/  FFMA.FTZ R41, R37, R54, -R60 ;  /* 0x0000003625297223 */ /* 0x000fe2000001083c */
[----:B------:R-:W-:Y:S01]  /*64f0*/  LOP3.LUT R43, R124, 0xffff0000, RZ, 0xc0, !PT ;  /* 0xffff00007c2b7812 */ /* 0x000fe200078ec0ff */
[----:B------:R-:W-:Y:S01]  /*6500*/  FFMA.FTZ R50, R50, R59, R105 ;  /* 0x0000003b32327223 */ /* 0x000fe20000010069 */
[----:B------:R-:W-:Y:S01]  /*6510*/  LOP3.LUT R53, R53, 0xffff0000, RZ, 0xc0, !PT ;  /* 0xffff000035357812 */ /* 0x000fe200078ec0ff */
[----:B------:R-:W-:Y:S01]  /*6520*/  FFMA.FTZ R37, R37, R58, R45 ;  /* 0x0000003a25257223 */ /* 0x000fe2000001002d */
[----:B------:R-:W-:Y:S01]  /*6530*/  LOP3.LUT R36, R36, 0xffff0000, RZ, 0xc0, !PT ;  /* 0xffff000024247812 */ /* 0x000fe200078ec0ff */
[----:B------:R-:W-:Y:S01]  /*6540*/  FFMA.FTZ R39, R39, R52, R62 ;  /* 0x0000003427277223 */ /* 0x000fe2000001003e */
[----:B------:R-:W-:Y:S01]  /*6550*/  LOP3.LUT R57, R38, 0xffff0000, RZ, 0xc0, !PT ;  /* 0xffff000026397812 */ /* 0x000fe200078ec0ff */
[----:B------:R-:W-:-:S02]  /*6560*/  IMAD.U32 R38, R42, 0x10000, RZ ;  /* 0x000100002a267824 */ /* 0x000fc400078e00ff */
[----:B------:R-:W-:Y:S01]  /*6570*/  FMUL.FTZ R59, R40, R43 ;  /* 0x0000002b283b7220 */ /* 0x000fe20000410000 */
[----:B------:R-:W-:Y:S01]  /*6580*/  IMAD.U32 R45, R32, 0x10000, RZ ;  /* 0x00010000202d7824 */ /* 0x000fe200078e00ff */
[----:B------:R-:W-:Y:S01]  /*6590*/  LOP3.LUT R42, R42, 0xffff0000, RZ, 0xc0, !PT ;  /* 0xffff00002a2a7812 */ /* 0x000fe200078ec0ff */
[-C--:B------:R-:W-:Y:S01]  /*65a0*/  FMUL.FTZ R61, R40, R53.reuse ;  /* 0x00000035283d7220 */ /* 0x080fe20000410000 */
        /* <DEDUP_REMOVED lines=11> */
[C---:B------:R-:W-:Y:S01]  /*6660*/  FFMA.FTZ R44, R57.reuse, R44, R53 ;  /* 0x0000002c392c7223 */ /* 0x040fe20000010035 */
[----:B------:R-:W-:Y:S01]  /*6670*/  F2FP.BF16.F32.PACK_AB R33, R34, R33 ;  /* 0x000000212221723e */ /* 0x000fe200000010ff */
[----:B------:R-:W-:Y:S01]  /*6680*/  FFMA.FTZ R45, R57, R32, -R38 ;  /* 0x00000020392d7223 */ /* 0x000fe20000010826 */
        /* <DEDUP_REMOVED lines=12> */
.L_x_8612:
[----:B------:R-:W-:Y:S05]  /*6750*/  BSYNC B1 ;  /* 0x0000000000017941 */ /* 0x000fea0003800000 */
.L_x_8611:
[----:B-1----:R3:W-:Y:S01]  /*6760*/  STG.E.128 desc[UR60][R48.64], R36 ;  /* 0x0000002430007986 */ /* 0x0027e2000c101d3c */
[----:B------:R-:W-:-:S13]  /*6770*/  ISETP.GE.AND P4, PT, R51, R111, PT ;  /* 0x0000006f3300720c */ /* 0x000fda0003f86270 */
[----:B------:R-:W-:Y:S05]  /*6780*/  @P4 BRA `(.L_x_8575) ;  /* 0x0000000000a44947 */ /* 0x000fea0003800000 */
[--C-:B------:R-:W-:Y:S02]  /*6790*/  SHF.R.S32.HI R32, RZ, 0x1f, R51.reuse ;  /* 0x0000001fff207819 */ /* 0x100fe40000011433 */
[----:B------:R-:W-:-:S04]  /*67a0*/  IADD3 R51, P4, P5, R26, R96, R51 ;  /* 0x000000601a337210 */ /* 0x000fc80007d9e033 */
[----:B------:R-:W-:Y:S02]  /*67b0*/  IADD3.X R32, R0, R113, R32, P4, P5 ;  /* 0x0000007100207210 */ /* 0x000fe400027ea420 */
[----:B------:R-:W-:-:S04]  /*67c0*/  LEA R94, P4, R51, R94, 0x1 ;  /* 0x0000005e335e7211 */ /* 0x000fc800078808ff */
[----:B------:R-:W-:-:S05]  /*67d0*/  LEA.HI.X R95, R51, R95, R32, 0x1, P4 ;  /* 0x0000005f335f7211 */ /* 0x000fca00020f0c20 */
[----:B--2---:R4:W-:Y:S01]  /*67e0*/  STG.E.128 desc[UR60][R94.64], R40 ;  /* 0x000000285e007986 */ /* 0x0049e2000c101d3c */
[----:B------:R-:W-:Y:S05]  /*67f0*/  BRA `(.L_x_8575) ;  /* 0x0000000000887947 */ /* 0x000fea0003800000 */
.L_x_8568:
[----:B------:R-:W2:Y:S02]  /*6800*/  LDL R32, [R1+0x4c] ;  /* 0x00004c0001207983 */ /* 0x000ea40000100800 */
[----:B--2---:R-:W-:-:S13]  /*6810*/  R2UR UR4, R32 ;  /* 0x00000000200472ca */ /* 0x004fda00000e0000 */
[----:B------:R-:W-:-:S06]  /*6820*/  UISETP.NE.AND UP0, UPT, UR4, 0x3, UPT ;  /* 0x000000030400788c */ /* 0x000fcc000bf05270 */
[----:B------:R-:W-:-:S13]  /*6830*/  PLOP3.LUT P3, PT, PT, PT, UP0, 0x80, 0x0 ;  /* 0x000000000000781c */ /* 0x000fda0003f6f008 */
[----:B------:R-:W-:Y:S05]  /*6840*/  @!P3 BRA `(.L_x_8613) ;  /* 0x000000000004b947 */ /* 0x000fea0003800000 */
[----:B------:R-:W-:Y:S01]  /*6850*/  BPT.TRAP 0x1 ;  /* 0x000000040000795c */ /* 0x000fe20000300000 */
.L_x_8613:
[----:B------:R-:W-:Y:S01]  /*6860*/  IMAD R20, R19, 0x8, R18 ;  /* 0x0000000813147824 */ /* 0x000fe200078e0212 */
[----:B------:R-:W-:Y:S01]  /*6870*/  SHF.L.U32 R89, R147, 0x1f, RZ ;  /* 0x0000001f93597819 */ /* 0x000fe200000006ff */
[----:B------:R-:W-:Y:S01]  /*6880*/  IMAD R88, R24, -0x90, R2 ;  /* 0xffffff7018587824 */ /* 0x000fe200078e0202 */
[----:B------:R-:W-:Y:S02]  /*6890*/  BSSY B1, `(.L_x_8614) ;  /* 0x0000004000017945 */ /* 0x000fe40003800000 */
[----:B------:R-:W0:Y:S02]  /*68a0*/  SYNCS.PHASECHK.TRANS64.TRYWAIT P4, [R20+URZ+0x31c90], R89 ;  /* 0x031c9059140075a7 */ /* 0x000e24000808017f */
[----:B------:R-:W-:Y:S01]  /*68b0*/  VIMNMX R88, R88, 0x90, PT ;  /* 0x0000009058587848 */ /* 0x000fe20003fe0100 */
[----:B0-----:R-:W-:Y:S06]  /*68c0*/  @!P4 BRA `(.L_x_8615) ;  /* 0x000001600080c947 */ /* 0x001fec0003800000 */
.L_x_8806:
[----:B------:R-:W-:Y:S05]  /*68d0*/  BSYNC B1 ;  /* 0x0000000000017941 */ /* 0x000fea0003800000 */
.L_x_8614:
[----:B------:R-:W-:-:S13]  /*68e0*/  ISETP.GE.AND P4, PT, R23, R88, PT ;  /* 0x000000581700720c */ /* 0x000fda0003f86270 */
[----:B------:R-:W-:Y:S05]  /*68f0*/  @P4 BRA `(.L_x_8575) ;  /* 0x0000000000484947 */ /* 0x000fea0003800000 */
[----:B------:R-:W-:-:S13]  /*6900*/  ISETP.NE.AND P4, PT, R10, RZ, PT ;  /* 0x000000ff0a00720c */ /* 0x000fda0003f85270 */
[----:B------:R-:W1:Y:S04]  /*6910*/  @P4 LDS.128 R32, [R81+0x16800] ;  /* 0x0168000051204984 */ /* 0x000e680000000c00 */
[----:B-1----:R-:W-:Y:S01]  /*6920*/  @P4 STG.E.128 desc[UR60][R36.64], R32 ;  /* 0x0000002024004986 */ /* 0x002fe2000c101d3c */
        /* <DEDUP_REMOVED lines=14> */
[----:B-1----:R1:W-:Y:S02]  /*6a10*/  @P4 STG.E.128 desc[UR60][R36.64+0xa0], R32 ;  /* 0x0000a02024004986 */ /* 0x0023e4000c101d3c */
.L_x_8575:
[----:B------:R-:W-:Y:S05]  /*6a20*/  BSYNC B0 ;  /* 0x0000000000007941 */ /* 0x000fea0003800000 */
.L_x_8567:
        /* <DEDUP_REMOVED lines=17> */
.L_x_8617:
[----:B------:R-:W-:Y:S05]  /*6b40*/  BSYNC B0 ;  /* 0x0000000000007941 */ /* 0x000fea0003800000 */
.L_x_8616:
[----:B------:R-:W2:Y:S01]  /*6b50*/  SYNCS.PHASECHK.TRANS64.TRYWAIT P3, [R20+URZ+0x31cb0], R89 ;  /* 0x031cb059140075a7 */ /* 0x000ea2000806017f */
[----:B------:R-:W-:Y:S04]  /*6b60*/  BSSY B0, `(.L_x_8618) ;  /* 0x0000002000007945 */ /* 0x000fe80003800000 */
[----:B--2---:R-:W-:Y:S05]  /*6b70*/  @!P3 BRA `(.L_x_8619) ;  /* 0x0000015c00e8b947 */ /* 0x004fea0003800000 */
.L_x_8807:
[----:B------:R-:W-:Y:S05]  /*6b80*/  BSYNC B0 ;  /* 0x0000000000007941 */ /* 0x000fea0003800000 */
.L_x_8618:
[----:B------:R-:W-:Y:S01]  /*6b90*/  ISETP.GE.AND P3, PT, R23, R88, PT ;  /* 0x000000581700720c */ /* 0x000fe20003f66270 */
[----:B------:R-:W-:-:S12]  /*6ba0*/  BSSY B0, `(.L_x_8620) ;  /* 0x0000022000007945 */ /* 0x000fd80003800000 */
[----:B------:R-:W-:Y:S05]  /*6bb0*/  @P3 BRA `(.L_x_8621) ;  /* 0x0000000000803947 */ /* 0x000fea0003800000 */
[----:B------:R-:W3:Y:S04]  /*6bc0*/  LDL R39, [R1+0x3c] ;  /* 0x00003c0001277983 */ /* 0x000ee80000100800 */
[----:B------:R-:W4:Y:S01]  /*6bd0*/  LDL R38, [R1+0x38] ;  /* 0x0000380001267983 */ /* 0x000f220000100800 */
[----:B------:R-:W-:Y:S01]  /*6be0*/  IMAD.WIDE R34, R24, 0x90, R76 ;  /* 0x0000009018227825 */ /* 0x000fe200078e024c */
[----:B------:R-:W-:-:S03]  /*6bf0*/  ULDC.64 UR4, c[0x0][0x318] ;  /* 0x0000c60000047ab9 */ /* 0x000fc60000000a00 */
[----:B------:R-:W-:Y:S02]  /*6c00*/  IMAD R35, R35, UR4, RZ ;  /* 0x0000000423237c24 */ /* 0x000fe4000f8e02ff */
[----:B-1----:R-:W-:Y:S02]  /*6c10*/  IMAD.MOV.U32 R32, RZ, RZ, R28 ;  /* 0x000000ffff207224 */ /* 0x002fe400078e001c */
[----:B------:R-:W-:Y:S02]  /*6c20*/  IMAD.MOV.U32 R33, RZ, RZ, R86 ;  /* 0x000000ffff217224 */ /* 0x000fe400078e0056 */
[C---:B------:R-:W-:Y:S02]  /*6c30*/  IMAD R35, R34.reuse, UR5, R35 ;  /* 0x0000000522237c24 */ /* 0x040fe4000f8e0223 */
[----:B------:R-:W-:Y:S01]  /*6c40*/  IMAD.WIDE.U32 R32, R34, UR4, R32 ;  /* 0x0000000422207c25 */ /* 0x000fe2000f8e0020 */
[----:B------:R-:W-:-:S03]  /*6c50*/  ULDC.64 UR4, c[0x0][0x308] ;  /* 0x0000c20000047ab9 */ /* 0x000fc60000000a00 */
[----:B------:R-:W-:Y:S01]  /*6c60*/  IMAD.IADD R33, R33, 0x1, R35 ;  /* 0x0000000121217824 */ /* 0x000fe200078e0223 */
[----:B------:R-:W-:Y:S01]  /*6c70*/  LEA R36, P3, R32, UR4, 0x1 ;  /* 0x0000000420247c11 */ /* 0x000fe2000f8608ff */
[----:B------:R-:W-:-:S03]  /*6c80*/  ULDC UR4, c[0x0][0x2e4] ;  /* 0x0000b90000047ab9 */ /* 0x000fc60000000800 */
[----:B------:R-:W-:Y:S02]  /*6c90*/  LEA.HI.X R37, R32, UR5, R33, 0x1, P3 ;  /* 0x0000000520257c11 */ /* 0x000fe400098f0c21 */
[----:B------:R-:W-:-:S13]  /*6ca0*/  ISETP.GE.AND P3, PT, R144, UR4, PT ;  /* 0x0000000490007c0c */ /* 0x000fda000bf66270 */
[----:B------:R-:W1:Y:S04]  /*6cb0*/  @!P3 LDS.128 R32, [R81] ;  /* 0x000000005120b984 */ /* 0x000e680000000c00 */
[----:B-1----:R-:W-:Y:S01]  /*6cc0*/  @!P3 STG.E.128 desc[UR60][R36.64], R32 ;  /* 0x000000202400b986 */ /* 0x002fe2000c101d3c */
[----:B---3--:R-:W-:-:S13]  /*6cd0*/  ISETP.GE.AND P3, PT, R39, UR4, PT ;  /* 0x0000000427007c0c */ /* 0x008fda000bf66270 */
[----:B------:R-:W1:Y:S04]  /*6ce0*/  @!P3 LDS.128 R32, [R81+0x2400] ;  /* 0x002400005120b984 */ /* 0x000e680000000c00 */
[----:B-1----:R-:W-:Y:S01]  /*6cf0*/  @!P3 STG.E.128 desc[UR60][R36.64+0x40], R32 ;  /* 0x000040202400b986 */ /* 0x002fe2000c101d3c */
[----:B------:R-:W-:-:S13]  /*6d00*/  ISETP.GE.AND P3, PT, R4, UR4, PT ;  /* 0x0000000404007c0c */ /* 0x000fda000bf66270 */
[----:B------:R-:W1:Y:S04]  /*6d10*/  @!P3 LDS.128 R32, [R81+0x4800] ;  /* 0x004800005120b984 */ /* 0x000e680000000c00 */
[----:B-1----:R-:W-:Y:S01]  /*6d20*/  @!P3 STG.E.128 desc[UR60][R36.64+0x80], R32 ;  /* 0x000080202400b986 */ /* 0x002fe2000c101d3c */
[----:B----4-:R-:W-:-:S13]  /*6d30*/  ISETP.GE.AND P3, PT, R38, UR4, PT ;  /* 0x0000000426007c0c */ /* 0x010fda000bf66270 */
[----:B------:R-:W1:Y:S04]  /*6d40*/  @!P3 LDS.128 R32, [R21] ;  /* 0x000000001520b984 */ /* 0x000e680000000c00 */
[----:B-1----:R-:W-:Y:S01]  /*6d50*/  @!P3 STG.E.128 desc[UR60][R36.64+0x20], R32 ;  /* 0x000020202400b986 */ /* 0x002fe2000c101d3c */
[----:B------:R-:W-:-:S13]  /*6d60*/  ISETP.GE.AND P3, PT, R3, UR4, PT ;  /* 0x0000000403007c0c */ /* 0x000fda000bf66270 */
[----:B------:R-:W1:Y:S04]  /*6d70*/  @!P3 LDS.128 R32, [R21+0x2400] ;  /* 0x002400001520b984 */ /* 0x000e680000000c00 */
[----:B-1----:R-:W-:Y:S01]  /*6d80*/  @!P3 STG.E.128 desc[UR60][R36.64+0x60], R32 ;  /* 0x000060202400b986 */ /* 0x002fe2000c101d3c */
[----:B------:R-:W-:-:S13]  /*6d90*/  ISETP.GE.AND P3, PT, R79, UR4, PT ;  /* 0x000000044f007c0c */ /* 0x000fda000bf66270 */
[----:B------:R-:W1:Y:S04]  /*6da0*/  @!P3 LDS.128 R32, [R21+0x4800] ;  /* 0x004800001520b984 */ /* 0x000e680000000c00 */
[----:B-1----:R3:W-:Y:S02]  /*6db0*/  @!P3 STG.E.128 desc[UR60][R36.64+0xa0], R32 ;  /* 0x0000a0202400b986 */ /* 0x0027e4000c101d3c */
.L_x_8621:
[----:B------:R-:W-:Y:S05]  /*6dc0*/  BSYNC B0 ;  /* 0x0000000000007941 */ /* 0x000fea0003800000 */
.L_x_8620:
[----:B------:R-:W-:Y:S01]  /*6dd0*/  @!PT LDS RZ, [RZ] ;  /* 0x00000000fffff984 */ /* 0x000fe20000000800 */
[----:B------:R-:W-:Y:S01]  /*6de0*/  @!PT LDS RZ, [RZ] ;  /* 0x00000000fffff984 */ /* 0x000fe20000000800 */
[----:B------:R-:W-:Y:S01]  /*6df0*/  @!PT LDS RZ, [RZ] ;  /* 0x00000000fffff984 */ /* 0x000fe20000000800 */
[----:B------:R-:W-:Y:S01]  /*6e00*/  @!PT LDS RZ, [RZ] ;  /* 0x00000000fffff984 */ /* 0x000fe20000000800 */
[----:B------:R4:W-:Y:S06]  /*6e10*/  MEMBAR.ALL.CTA ;  /* 0x0000000000007992 */ /* 0x0009ec0000008000 */
[----:B----4-:R-:W4:Y:S01]  /*6e20*/  FENCE.VIEW.ASYNC.S ;  /* 0x00000000000073c6 */ /* 0x010f220000000000 */
[----:B0-2---:R-:W-:Y:S02]  /*6e30*/  @!P4 VIADD R20, R20, 0x31cc0 ;  /* 0x00031cc01414c836 */ /* 0x005fe40000000000 */
[----:B------:R-:W-:-:S03]  /*6e40*/  VIADD R19, R19, 0x1 ;  /* 0x0000000113137836 */ /* 0x000fc60000000000 */
[----:B------:R-:W-:Y:S01]  /*6e50*/  @!P4 PRMT R20, RZ, 0x654, R20 ;  /* 0x00000654ff14c816 */ /* 0x000fe20000000014 */
[----:B----4-:R0:W-:Y:S01]  /*6e60*/  BAR.SYNC.DEFER_BLOCKING R110, 0x80 ;  /* 0x0002006e0000751d */ /* 0x0101e20000010000 */
[----:B------:R-:W-:-:S04]  /*6e70*/  ISETP.NE.AND P3, PT, R19, 0x2, PT ;  /* 0x000000021300780c */ /* 0x000fc80003f65270 */
[----:B------:R-:W-:Y:S01]  /*6e80*/  SEL R19, R19, RZ, P3 ;  /* 0x000000ff13137207 */ /* 0x000fe20001800000 */
[----:B------:R2:W-:Y:S02]  /*6e90*/  @!P4 SYNCS.ARRIVE.TRANS64.RED.A1T0 RZ, [R20+URZ], RZ ;  /* 0x000000ff14ffc9a7 */ /* 0x0005e4000810043f */
[----:B--2---:R-:W-:-:S04]  /*6ea0*/  SEL R20, RZ, 0x1, P3 ;  /* 0x00000001ff147807 */ /* 0x004fc80001800000 */
[----:B------:R-:W-:Y:S01]  /*6eb0*/  LOP3.LUT R147, R147, R20, RZ, 0x3c, !PT ;  /* 0x0000001493937212 */ /* 0x000fe200078e3cff */
[----:B0-----:R-:W-:Y:S06]  /*6ec0*/  @P2 BRA `(.L_x_8622) ;  /* 0xffffffb800602947 */ /* 0x001fec000383ffff */
[----:B------:R-:W0:Y:S01]  /*6ed0*/  S2R R21, SR_TID.X ;  /* 0x0000000000157919 */ /* 0x000e220000002100 */
[----:B------:R-:W-:Y:S02]  /*6ee0*/  PLOP3.LUT P0, PT, PT, PT, PT, 0x8, 0x0 ;  /* 0x000000000000781c */ /* 0x000fe40003f0e170 */
[----:B0-----:R-:W-:-:S04]  /*6ef0*/  SHF.R.U32.HI R21, RZ, 0x7, R21 ;  /* 0x00000007ff157819 */ /* 0x001fc80000011615 */
[----:B------:R-:W-:-:S13]  /*6f00*/  ISETP.NE.AND P5, PT, R21, 0x1, PT ;  /* 0x000000011500780c */ /* 0x000fda0003fa5270 */
[----:B------:R-:W-:Y:S06]  /*6f10*/  @!P5 BAR.ARV 0x9, 0x100 ;  /* 0x024400000000db1d */ /* 0x000fec0000002000 */
.L_x_8562:
[----:B------:R-:W-:Y:S02]  /*6f20*/  ISETP.GE.AND P2, PT, R108, 0x1, PT ;  /* 0x000000016c00780c */ /* 0x000fe40003f46270 */
[----:B------:R-:W-:Y:S02]  /*6f30*/  CS2R R2, SRZ ;  /* 0x0000000000027805 */ /* 0x000fe4000001ff00 */
[----:B------:R-:W-:Y:S01]  /*6f40*/  PLOP3.LUT P1, PT, PT, PT, PT, 0x80, 0x0 ;  /* 0x000000000000781c */ /* 0x000fe20003f2f070 */
[----:B------:R-:W-:Y:S01]  /*6f50*/  IMAD.MOV.U32 R0, RZ, RZ, RZ ;  /* 0x000000ffff007224 */ /* 0x000fe200078e00ff */
[----:B------:R-:W-:Y:S02]  /*6f60*/  CS2R R38, SRZ ;  /* 0x0000000000267805 */ /* 0x000fe4000001ff00 */
[----:B---3--:R-:W-:Y:S02]  /*6f70*/  CS2R R34, SRZ ;  /* 0x0000000000227805 */ /* 0x008fe4000001ff00 */
[----:B------:R-:W-:-:S02]  /*6f80*/  CS2R R48, SRZ ;  /* 0x0000000000307805 */ /* 0x000fc4000001ff00 */
[----:B------:R-:W-:Y:S02]  /*6f90*/  CS2R R36, SRZ ;  /* 0x0000000000247805 */ /* 0x000fe4000001ff00 */
[----:B------:R-:W-:Y:S02]  /*6fa0*/  CS2R R56, SRZ ;  /* 0x0000000000387805 */ /* 0x000fe4000001ff00 */
[----:B-1----:R-:W-:Y:S01]  /*6fb0*/  CS2R R32, SRZ ;  /* 0x0000000000207805 */ /* 0x002fe2000001ff00 */
[----:B------:R-:W-:Y:S01]  /*6fc0*/  IMAD.MOV.U32 R51, RZ, RZ, RZ ;  /* 0x000000ffff337224 */ /* 0x000fe200078e00ff */
[----:B------:R-:W-:Y:S02]  /*6fd0*/  CS2R R42, SRZ ;  /* 0x00000000002a7805 */ /* 0x000fe4000001ff00 */
        /* <DEDUP_REMOVED lines=18> */
[----:B------:R-:W0:Y:S01]  /*7100*/  FENCE.VIEW.ASYNC.G ;  /* 0x00000000000073c6 */ /* 0x000e220000000100 */
[----:B------:R-:W-:Y:S05]  /*7110*/  WARPSYNC.ALL ;  /* 0x0000000000007948 */ /* 0x000fea0003800000 */
[----:B0-----:R-:W-:Y:S06]  /*7120*/  BAR.ARV 0xc, 0x1a0 ;  /* 0x0306800000007b1d */ /* 0x001fec0000002000 */
.L_x_8623:
        /* <DEDUP_REMOVED lines=12> */
.L_x_8810:
[----:B------:R-:W1:Y:S01]  /*71f0*/  LDL R3, [R1+0x50] ;  /* 0x0000500001037983 */ /* 0x000e620000100800 */
[----:B------:R-:W-:Y:S01]  /*7200*/  BSSY B6, `(.L_x_8626) ;  /* 0x000001b000067945 */ /* 0x000fe20003800000 */
[----:B-1----:R-:W-:-:S05]  /*7210*/  IMAD.HI R0, R3, 0x55555556, RZ ;  /* 0x5555555603007827 */ /* 0x002fca00078e02ff */
[----:B------:R-:W-:-:S05]  /*7220*/  LEA.HI R2, R0, R0, RZ, 0x1 ;  /* 0x0000000000027211 */ /* 0x000fca00078f08ff */
[----:B------:R-:W-:Y:S02]  /*7230*/  IMAD R2, R2, -0x3, R3 ;  /* 0xfffffffd02027824 */ /* 0x000fe400078e0203 */
[----:B------:R-:W-:-:S04]  /*7240*/  VIADD R3, R18, 0x24300 ;  /* 0x0002430012037836 */ /* 0x000fc80000000000 */
[----:B------:R-:W-:Y:S01]  /*7250*/  IMAD R0, R2, 0x800, R3 ;  /* 0x0000080002007824 */ /* 0x000fe200078e0203 */
[----:B------:R-:W-:-:S04]  /*7260*/  LOP3.LUT P0, RZ, R3, 0x9f, RZ, 0xc0, !PT ;  /* 0x0000009f03ff7812 */ /* 0x000fc8000780c0ff */
[----:B------:R-:W-:-:S04]  /*7270*/  SHF.R.U32.HI R0, RZ, 0x4, R0 ;  /* 0x00000004ff007819 */ /* 0x000fc80000011600 */
[----:B------:R-:W-:-:S05]  /*7280*/  LOP3.LUT R0, R0, 0x3fff, RZ, 0xc0, !PT ;  /* 0x00003fff00007812 */ /* 0x000fca00078ec0ff */
[----:B------:R1:W-:Y:S01]  /*7290*/  STL [R1+0x58], R0 ;  /* 0x0000580001007387 */ /* 0x0003e20000100800 */
[----:B------:R-:W-:Y:S05]  /*72a0*/  @!P0 BRA `(.L_x_8627) ;  /* 0x0000000000408947 */ /* 0x000fea0003800000 */
[----:B-1----:R-:W-:Y:S01]  /*72b0*/  MOV R0, 0x0 ;  /* 0x0000000000007802 */ /* 0x002fe20000000f00 */
[----:B------:R-:W-:Y:S01]  /*72c0*/  ULDC.64 UR4, c[0x4][0x1b8] ;  /* 0x01006e0000047ab9 */ /* 0x000fe20000000a00 */
[----:B------:R-:W-:Y:S01]  /*72d0*/  ULDC.64 UR6, c[0x4][0x1c0] ;  /* 0x0100700000067ab9 */ /* 0x000fe20000000a00 */
[----:B------:R-:W-:Y:S01]  /*72e0*/  IMAD.U32 R4, RZ, RZ, UR4 ;  /* 0x00000004ff047e24 */ /* 0x000fe2000f8e00ff */
[----:B0-----:R0:W1:Y:S01]  /*72f0*/  LDC.64 R14, c[0x4][R0] ;  /* 0x01000000000e7b82 */ /* 0x0010620000000a00 */
        /* <DEDUP_REMOVED lines=11> */
.L_x_8627:
[----:B------:R-:W-:Y:S05]  /*73b0*/  BSYNC B6 ;  /* 0x0000000000067941 */ /* 0x000fea0003800000 */
.L_x_8626:
[----:B------:R-:W-:Y:S02]  /*73c0*/  ULDC UR4, c[0x0][0x3d4] ;  /* 0x0000f50000047ab9 */ /* 0x000fe40000000800 */
[----:B------:R-:W-:-:S13]  /*73d0*/  ISETP.LT.AND P0, PT, RZ, UR4, PT ;  /* 0x00000004ff007c0c */ /* 0x000fda000bf01270 */
[----:B------:R-:W-:Y:S05]  /*73e0*/  @P0 BRA `(.L_x_8628) ;  /* 0x0000000000400947 */ /* 0x000fea0003800000 */
[----:B------:R-:W1:Y:S02]  /*73f0*/  LDL R20, [R1+0x78] ;  /* 0x0000780001147983 */ /* 0x000e640000100800 */
[----:B-1----:R-:W-:-:S04]  /*7400*/  LEA.HI R0, R20, R20, RZ, 0x1 ;  /* 0x0000001414007211 */ /* 0x002fc800078f08ff */
        /* <DEDUP_REMOVED lines=8> */
.L_x_8631:
[----:B--2---:R2:W3:Y:S02]  /*7490*/  SYNCS.PHASECHK.TRANS64.TRYWAIT P0, [R18+URZ+0x31c00], R3 ;  /* 0x031c0003120075a7 */ /* 0x0044e4000800017f */
[----:B---3--:R-:W-:Y:S05]  /*74a0*/  @!P0 NANOSLEEP.SYNCS 0x989680 ;  /* 0x009896800000895d */ /* 0x008fea0003900000 */
[----:B------:R-:W3:Y:S02]  /*74b0*/  @!P0 SYNCS.PHASECHK.TRANS64 P0, [R18+URZ+0x31c00], R3 ;  /* 0x031c0003120085a7 */ /* 0x000ee4000800007f */
[----:B---3--:R-:W-:Y:S05]  /*74c0*/  @!P0 BRA `(.L_x_8631) ;  /* 0xfffffffc00f08947 */ /* 0x008fea000383ffff */
.L_x_8630:
[----:B------:R-:W-:Y:S05]  /*74d0*/  BSYNC B0 ;  /* 0x0000000000007941 */ /* 0x000fea0003800000 */
.L_x_8629:
[----:B------:R-:W-:Y:S05]  /*74e0*/  BRA `(.L_x_8632) ;  /* 0x0000003800a47947 */ /* 0x000fea0003800000 */
.L_x_8628:
[----:B-1----:R-:W2:Y:S01]  /*74f0*/  LDL R0, [R1+0xa4] ;  /* 0x0000a40001007983 */ /* 0x002ea20000100800 */
[----:B------:R-:W-:Y:S01]  /*7500*/  ULDC.64 UR4, c[0x0][0x3d8] ;  /* 0x0000f60000047ab9 */ /* 0x000fe20000000a00 */
[----:B------:R-:W-:Y:S01]  /*7510*/  ULDC.64 UR6, c[0x0][0x3e8] ;  /* 0x0000fa0000067ab9 */ /* 0x000fe20000000a00 */
[----:B-----5:R-:W-:Y:S01]  /*7520*/  IMAD.WIDE.U32 R50, R104, UR4, RZ ;  /* 0x0000000468327c25 */ /* 0x020fe2000f8e00ff */
[----:B------:R-:W-:Y:S02]  /*7530*/  SHF.R.S32.HI R8, RZ, 0x1f, R16 ;  /* 0x0000001fff087819 */ /* 0x000fe40000011410 */
[----:B------:R-:W-:Y:S02]  /*7540*/  SHF.R.S32.HI R10, RZ, 0x1f, R144 ;  /* 0x0000001fff0a7819 */ /* 0x000fe40000011490 */
[----:B--2---:R-:W-:Y:S02]  /*7550*/  R2UR UR8, R0 ;  /* 0x00000000000872ca */ /* 0x004fe400000e0000 */
[----:B------:R-:W-:-:S05]  /*7560*/  SHF.R.S32.HI R0, RZ, 0x1f, R104 ;  /* 0x0000001fff007819 */ /* 0x000fca0000011468 */
[C---:B------:R-:W-:Y:S02]  /*7570*/  IMAD R3, R0.reuse, UR4, RZ ;  /* 0x0000000400037c24 */ /* 0x040fe4000f8e02ff */
[----:B------:R-:W-:Y:S01]  /*7580*/  IMAD R5, R0, UR6, RZ ;  /* 0x0000000600057c24 */ /* 0x000fe2000f8e02ff */
[----:B------:R-:W-:Y:S01]  /*7590*/  IADD3 R0, P0, R16, R50, RZ ;  /* 0x0000003210007210 */ /* 0x000fe20007f1e0ff */
[C---:B------:R-:W-:Y:S01]  /*75a0*/  IMAD R3, R104.reuse, UR5, R3 ;  /* 0x0000000568037c24 */ /* 0x040fe2000f8e0203 */
[----:B------:R-:W-:Y:S01]  /*75b0*/  ULDC.64 UR4, c[0x0][0x3c8] ;  /* 0x0000f20000047ab9 */ /* 0x000fe20000000a00 */
[----:B------:R-:W-:Y:S01]  /*75c0*/  IMAD R7, R104, UR7, R5 ;  /* 0x0000000768077c24 */ /* 0x000fe2000f8e0205 */
[----:B------:R-:W-:Y:S01]  /*75d0*/  ULOP3.LUT UP0, URZ, UR8, 0x1bf, URZ, 0xc0, !UPT ;  /* 0x000001bf083f7892 */ /* 0x000fe2000f80c03f */
[----:B------:R-:W-:Y:S01]  /*75e0*/  IMAD.IADD R5, R3, 0x1, R51 ;  /* 0x0000000103057824 */ /* 0x000fe200078e0233 */
[----:B------:R-:W-:Y:S01]  /*75f0*/  LEA R48, P1, R50, UR4, 0x1 ;  /* 0x0000000432307c11 */ /* 0x000fe2000f8208ff */
[----:B------:R-:W-:Y:S01]  /*7600*/  IMAD.WIDE.U32 R104, R104, UR6, RZ ;  /* 0x0000000668687c25 */ /* 0x000fe2000f8e00ff */
[----:B------:R-:W-:Y:S01]  /*7610*/  LEA R28, P2, R0, UR4, 0x1 ;  /* 0x00000004001c7c11 */ /* 0x000fe2000f8408ff */
[----:B------:R-:W-:-:S02]  /*7620*/  ULDC.64 UR6, c[0x0][0x3e0] ;  /* 0x0000f80000067ab9 */ /* 0x000fc40000000a00 */
[----:B------:R-:W-:Y:S01]  /*7630*/  IMAD.X R3, R8, 0x1, R5, P0 ;  /* 0x0000000108037824 */ /* 0x000fe200000e0605 */
[----:B------:R-:W-:Y:S01]  /*7640*/  IADD3 R4, P0, R144, R50, RZ ;  /* 0x0000003290047210 */ /* 0x000fe20007f1e0ff */
[----:B------:R-:W-:Y:S01]  /*7650*/  IMAD.IADD R51, R7, 0x1, R105 ;  /* 0x0000000107337824 */ /* 0x000fe200078e0269 */
[--C-:B------:R-:W-:Y:S02]  /*7660*/  LEA.HI.X R50, R50, UR5, R5.reuse, 0x1, P1 ;  /* 0x0000000532327c11 */ /* 0x100fe400088f0c05 */
[----:B------:R-:W-:Y:S01]  /*7670*/  PLOP3.LUT P1, PT, PT, PT, UP0, 0x80, 0x0 ;  /* 0x000000000000781c */ /* 0x000fe20003f2f008 */
[----:B------:R-:W-:Y:S01]  /*7680*/  IMAD.X R5, R10, 0x1, R5, P0 ;  /* 0x000000010a057824 */ /* 0x000fe200000e0605 */
[----:B------:R-:W-:Y:S02]  /*7690*/  LEA.HI.X R29, R0, UR5, R3, 0x1, P2 ;  /* 0x00000005001d7c11 */ /* 0x000fe400090f0c03 */
[-C--:B------:R-:W-:Y:S02]  /*76a0*/  IADD3 R6, P4, R16, R104.reuse, RZ ;  /* 0x0000006810067210 */ /* 0x080fe40007f9e0ff */
[----:B------:R-:W-:-:S02]  /*76b0*/  IADD3 R0, P3, R144, R104, RZ ;  /* 0x0000006890007210 */ /* 0x000fc40007f7e0ff */
[----:B------:R-:W-:Y:S01]  /*76c0*/  LEA R30, P2, R6, UR6, 0x1 ;  /* 0x00000006061e7c11 */ /* 0x000fe2000f8408ff */
[--C-:B------:R-:W-:Y:S01]  /*76d0*/  IMAD.X R7, R8, 0x1, R51.reuse, P4 ;  /* 0x0000000108077824 */ /* 0x100fe200020e0633 */
[----:B------:R-:W-:Y:S01]  /*76e0*/  LEA R44, P0, R4, UR4, 0x1 ;  /* 0x00000004042c7c11 */ /* 0x000fe2000f8008ff */
        /* <DEDUP_REMOVED lines=24> */
.L_x_8633:
        /* <DEDUP_REMOVED lines=24> */
[----:B------:R-:W-:Y:S02]  /*79f0*/  ISETP.GE.AND P5, PT, R16, UR4, PT ;  /* 0x0000000410007c0c */ /* 0x000fe4000bfa6270 */
[----:B------:R-:W-:Y:S02]  /*7a00*/  CS2R R44, SRZ ;  /* 0x00000000002c7805 */ /* 0x000fe4000001ff00 */
[----:B------:R-:W-:Y:S01]  /*7a10*/  ISETP.GE.AND P4, PT, R0, UR4, PT ;  /* 0x0000000400007c0c */ /* 0x000fe2000bf86270 */
[C---:B------:R-:W-:Y:S01]  /*7a20*/  VIADD R0, R16.reuse, 0x18 ;  /* 0x0000001810007836 */ /* 0x040fe20000000000 */
[----:B------:R-:W-:Y:S02]  /*7a30*/  CS2R R46, SRZ ;  /* 0x00000000002e7805 */ /* 0x000fe4000001ff00 */
[----:B------:R-:W-:Y:S01]  /*7a40*/  ISETP.GE.AND P3, PT, R3, UR4, PT ;  /* 0x0000000403007c0c */ /* 0x000fe2000bf66270 */
[----:B------:R-:W-:Y:S01]  /*7a50*/  VIADD R3, R16, 0x20 ;  /* 0x0000002010037836 */ /* 0x000fe20000000000 */
[----:B------:R-:W-:Y:S01]  /*7a60*/  ISETP.GE.AND P2, PT, R0, UR4, PT ;  /* 0x0000000400007c0c */ /* 0x000fe2000bf46270 */
[----:B------:R-:W-:-:S03]  /*7a70*/  VIADD R0, R16, 0x28 ;  /* 0x0000002810007836 */ /* 0x000fc60000000000 */
[----:B------:R-:W-:Y:S01]  /*7a80*/  ISETP.GE.AND P1, PT, R3, UR4, PT ;  /* 0x0000000403007c0c */ /* 0x000fe2000bf26270 */
[----:B------:R1:W5:Y:S04]  /*7a90*/  @!P5 LDG.E.64 R44, desc[UR60][R28.64] ;  /* 0x0000003c1c2cd981 */ /* 0x000368000c1e1b00 */
[----:B------:R1:W5:Y:S01]  /*7aa0*/  @!P5 LDG.E.64 R46, desc[UR60][R30.64] ;  /* 0x0000003c1e2ed981 */ /* 0x000362000c1e1b00 */
[----:B------:R-:W-:Y:S02]  /*7ab0*/  ISETP.GE.AND P5, PT, R0, UR4, PT ;  /* 0x0000000400007c0c */ /* 0x000fe4000bfa6270 */
        /* <DEDUP_REMOVED lines=20> */
.L_x_8637:
[----:B------:R-:W-:Y:S05]  /*7c00*/  BSYNC B1 ;  /* 0x0000000000017941 */ /* 0x000fea0003800000 */
.L_x_8636:
[----:B------:R-:W2:Y:S01]  /*7c10*/  LDL R6, [R1+0x78] ;  /* 0x0000780001067983 */ /* 0x000ea20000100800 */
[----:B-----5:R-:W-:Y:S01]  /*7c20*/  IMAD.MOV.U32 R0, RZ, RZ, R46 ;  /* 0x000000ffff007224 */ /* 0x020fe200078e002e */
[----:B------:R-:W-:Y:S01]  /*7c30*/  UMOV UR4, 0xffffffff ;  /* 0xffffffff00047882 */ /* 0x000fe20000000000 */
[----:B------:R-:W-:Y:S02]  /*7c40*/  IMAD.MOV.U32 R3, RZ, RZ, R47 ;  /* 0x000000ffff037224 */ /* 0x000fe400078e002f */
[----:B------:R-:W-:Y:S01]  /*7c50*/  IMAD.MOV.U32 R4, RZ, RZ, R42 ;  /* 0x000000ffff047224 */ /* 0x000fe200078e002a */
[----:B-1----:R-:W-:Y:S01]  /*7c60*/  PRMT R28, R28, 0x5410, R0 ;  /* 0x000054101c1c7816 */ /* 0x002fe20000000000 */
        /* <DEDUP_REMOVED lines=8> */
[----:B--2---:R-:W-:Y:S01]  /*7cf0*/  LEA.HI R0, R6, R6, RZ, 0x1 ;  /* 0x0000000606007211 */ /* 0x004fe200078f08ff */
[----:B------:R-:W-:Y:S06]  /*7d00*/  BRA.DIV UR4, `(.L_x_8638) ;  /* 0x0000014e04d87947 */ /* 0x000fec000b800000 */
.L_x_8813:
[----:B------:R-:W-:Y:S01]  /*7d10*/  UMOV UR4, 0xffffffff ;  /* 0xffffffff00047882 */ /* 0x000fe20000000000 */
[----:B------:R-:W-:Y:S02]  /*7d20*/  LOP3.LUT R0, R0, 0xfffffffe, RZ, 0xc0, !PT ;  /* 0xfffffffe00007812 */ /* 0x000fe400078ec0ff */
[----:B------:R-:W-:Y:S05]  /*7d30*/  BRA.DIV UR4, `(.L_x_8639) ;  /* 0x0000014e04f47947 */ /* 0x000fea000b800000 */
.L_x_8816:
[----:B------:R-:W-:Y:S01]  /*7d40*/  UMOV UR4, 0xffffffff ;  /* 0xffffffff00047882 */ /* 0x000fe20000000000 */
[----:B------:R-:W-:Y:S02]  /*7d50*/  IMAD.IADD R0, R6, 0x1, -R0 ;  /* 0x0000000106007824 */ /* 0x000fe400078e0a00 */
[----:B------:R-:W-:Y:S05]  /*7d60*/  BRA.DIV UR4, `(.L_x_8640) ;  /* 0x0000015204107947 */ /* 0x000fea000b800000 */
.L_x_8819:
[----:B------:R-:W-:Y:S01]  /*7d70*/  UMOV UR4, 0xffffffff ;  /* 0xffffffff00047882 */ /* 0x000fe20000000000 */
[----:B------:R-:W-:Y:S02]  /*7d80*/  SHF.L.U32 R3, R0, 0x1f, RZ ;  /* 0x0000001f00037819 */ /* 0x000fe400000006ff */
[----:B------:R-:W-:Y:S05]  /*7d90*/  BRA.DIV UR4, `(.L_x_8641) ;  /* 0x00000152042c7947 */ /* 0x000fea000b800000 */
.L_x_8822:
[----:B------:R-:W1:Y:S01]  /*7da0*/  SYNCS.PHASECHK.TRANS64.TRYWAIT P1, [R18+URZ+0x31c00], R3 ;  /* 0x031c0003120075a7 */ /* 0x000e62000802017f */
        /* <DEDUP_REMOVED lines=34> */
[----:B-1----:R-:W-:Y:S06]  /*7fd0*/  @!P1 BRA `(.L_x_8643) ;  /* 0x0000014c00c49947 */ /* 0x002fec0003800000 */
.L_x_8823:
[----:B------:R-:W-:Y:S05]  /*7fe0*/  BSYNC B1 ;  /* 0x0000000000017941 */ /* 0x000fea0003800000 */
.L_x_8642:
[----:B------:R-:W-:Y:S02]  /*7ff0*/  PRMT R12, R0, 0x7610, R12 ;  /* 0x00007610000c7816 */ /* 0x000fe4000000000c */
[----:B------:R-:W-:Y:S01]  /*8000*/  PRMT R13, R4, 0x7610, R13 ;  /* 0x00007610040d7816 */ /* 0x000fe2000000000d */
[----:B------:R-:W-:Y:S06]  /*8010*/  @P0 BRA `(.L_x_8644) ;  /* 0x0000002c00b40947 */ /* 0x000fec0003800000 */
[----:B------:R-:W0:Y:S01]  /*8020*/  LDL R54, [R1+0x60] ;  /* 0x0000600001367983 */ /* 0x000e220000100800 */
[----:B------:R-:W1:Y:S03]  /*8030*/  LDC R5, c[0x0][0x3d4] ;  /* 0x0000f500ff057b82 */ /* 0x000e660000000800 */
[----:B------:R-:W2:Y:S01]  /*8040*/  LDL R7, [R1+0x80] ;  /* 0x0000800001077983 */ /* 0x000ea20000100800 */
[C---:B------:R-:W-:Y:S01]  /*8050*/  VIADD R0, R16.reuse, 0x8 ;  /* 0x0000000810007836 */ /* 0x040fe20000000000 */
[----:B------:R-:W-:Y:S01]  /*8060*/  BSSY B1, `(.L_x_8645) ;  /* 0x000003d000017945 */ /* 0x000fe20003800000 */
[C---:B------:R-:W-:Y:S02]  /*8070*/  VIADD R4, R16.reuse, 0x10 ;  /* 0x0000001010047836 */ /* 0x040fe40000000000 */
[C---:B------:R-:W-:Y:S01]  /*8080*/  VIADD R6, R16.reuse, 0x18 ;  /* 0x0000001810067836 */ /* 0x040fe20000000000 */
[----:B-1----:R-:W-:-:S02]  /*8090*/  ISETP.GE.AND P6, PT, R16, R5, PT ;  /* 0x000000051000720c */ /* 0x002fc40003fc6270 */
[-C--:B------:R-:W-:Y:S01]  /*80a0*/  ISETP.GE.AND P0, PT, R0, R5.reuse, PT ;  /* 0x000000050000720c */ /* 0x080fe20003f06270 */
[----:B------:R-:W-:Y:S01]  /*80b0*/  VIADD R0, R16, 0x20 ;  /* 0x0000002010007836 */ /* 0x000fe20000000000 */
[-C--:B------:R-:W-:Y:S01]  /*80c0*/  ISETP.GE.AND P1, PT, R4, R5.reuse, PT ;  /* 0x000000050400720c */ /* 0x080fe20003f26270 */
[----:B------:R-:W-:Y:S01]  /*80d0*/  VIADD R4, R16, 0x28 ;  /* 0x0000002810047836 */ /* 0x000fe20000000000 */
[-C--:B------:R-:W-:Y:S02]  /*80e0*/  ISETP.GE.AND P2, PT, R6, R5.reuse, PT ;  /* 0x000000050600720c */ /* 0x080fe40003f46270 */
[-C--:B------:R-:W-:Y:S02]  /*80f0*/  ISETP.GE.AND P3, PT, R0, R5.reuse, PT ;  /* 0x000000050000720c */ /* 0x080fe40003f66270 */
[----:B------:R-:W-:Y:S01]  /*8100*/  ISETP.GE.AND P4, PT, R4, R5, PT ;  /* 0x000000050400720c */ /* 0x000fe20003f86270 */
[----:B0-----:R-:W-:-:S04]  /*8110*/  IMAD R3, R54, 0x2, R18 ;  /* 0x0000000236037824 */ /* 0x001fc800078e0212 */
[----:B------:R-:W-:Y:S01]  /*8120*/  VIADD R0, R3, 0x20 ;  /* 0x0000002003007836 */ /* 0x000fe20000000000 */
[----:B--2---:R-:W-:Y:S01]  /*8130*/  LOP3.LUT P5, RZ, R7, 0x2, RZ, 0xc0, !PT ;  /* 0x0000000207ff7812 */ /* 0x004fe200078ac0ff */
[----:B------:R-:W-:-:S12]  /*8140*/  @P6 BRA `(.L_x_8646) ;  /* 0x0000000000b86947 */ /* 0x000fd80003800000 */
[----:B------:R-:W0:Y:S01]  /*8150*/  LDS.128 R4, [R3+0xda00] ;  /* 0x00da000003047984 */ /* 0x000e220000000c00 */
        /* <DEDUP_REMOVED lines=8> */
[----:B------:R-:W-:-:S02]  /*81e0*/  LOP3.LUT R58, R58, 0xffff0000, RZ, 0xc0, !PT ;  /* 0xffff00003a3a7812 */ /* 0x000fc400078ec0ff */
[----:B------:R-:W-:Y:S02]  /*81f0*/  LOP3.LUT R55, R55, 0xffff0000, RZ, 0xc0, !PT ;  /* 0xffff000037377812 */ /* 0x000fe400078ec0ff */
[----:B------:R-:W-:Y:S02]  /*8200*/  PRMT R54, R11, 0x5432, R54 ;  /* 0x000054320b367816 */ /* 0x000fe40000000036 */
        /* <DEDUP_REMOVED lines=34> */
.L_x_8646:
[----:B------:R-:W-:Y:S05]  /*8430*/  BSYNC B1 ;  /* 0x0000000000017941 */ /* 0x000fea0003800000 */
.L_x_8645:
[----:B------:R-:W-:Y:S01]  /*8440*/  BSSY B1, `(.L_x_8647) ;  /* 0x0000031000017945 */ /* 0x000fe20003800000 */
[----:B------:R-:W-:-:S03]  /*8450*/  @P5 VIADD R0, R3, 0xffffffe0 ;  /* 0xffffffe003005836 */ /* 0x000fc60000000000 */
[----:B------:R-:W-:Y:S05]  /*8460*/  @P0 BRA `(.L_x_8648) ;  /* 0x0000000000b80947 */ /* 0x000fea0003800000 */
[----:B0-----:R-:W0:Y:S01]  /*8470*/  LDS.128 R4, [R0+0xda00] ;  /* 0x00da000000047984 */ /* 0x001e220000000c00 */
        /* <DEDUP_REMOVED lines=45> */
.L_x_8648:
[----:B------:R-:W-:Y:S05]  /*8750*/  BSYNC B1 ;  /* 0x0000000000017941 */ /* 0x000fea0003800000 */
.L_x_8647:
        /* <DEDUP_REMOVED lines=48> */
.L_x_8650:
[----:B------:R-:W-:Y:S05]  /*8a60*/  BSYNC B1 ;  /* 0x0000000000017941 */ /* 0x000fea0003800000 */
.L_x_8649:
[----:B------:R-:W-:Y:S04]  /*8a70*/  BSSY B1, `(.L_x_8651) ;  /* 0x0000030000017945 */ /* 0x000fe80003800000 */
[----:B------:R-:W-:Y:S05]  /*8a80*/  @P2 BRA `(.L_x_8652) ;  /* 0x0000000000b82947 */ /* 0x000fea0003800000 */
[----:B012---:R-:W0:Y:S01]  /*8a90*/  LDS.128 R4, [R0+0x10a00] ;  /* 0x010a000000047984 */ /* 0x007e220000000c00 */
        /* <DEDUP_REMOVED lines=10> */
[----:B------:R-:W-:Y:S02]  /*8b40*/  PRMT R35, R30, 0x5410, R35 ;  /* 0x000054101e237816 */ /* 0x000fe40000000023 */
[----:B------:R-:W-:Y:S02]  /*8b50*/  LOP3.LUT R49, R49, 0xffff0000, RZ, 0xc0, !PT ;  /* 0xffff000031317812 */ /* 0x000fe400078ec0ff */
        /* <DEDUP_REMOVED lines=33> */
.L_x_8652:
[----:B------:R-:W-:Y:S05]  /*8d70*/  BSYNC B1 ;  /* 0x0000000000017941 */ /* 0x000fea0003800000 */
.L_x_8651:
[----:B------:R-:W-:Y:S04]  /*8d80*/  BSSY B1, `(.L_x_8653) ;  /* 0x0000030000017945 */ /* 0x000fe80003800000 */
[----:B------:R-:W-:Y:S05]  /*8d90*/  @P3 BRA `(.L_x_8654) ;  /* 0x0000000000b83947 */ /* 0x000fea0003800000 */
[----:B0123--:R-:W0:Y:S01]  /*8da0*/  LDS.128 R4, [R3+0x13a00] ;  /* 0x013a000003047984 */ /* 0x00fe220000000c00 */
[----:B------:R-:W-:Y:S02]  /*8db0*/  SHF.R.U64 R31, R26, 0x10, R27 ;  /* 0x000000101a1f7819 */ /* 0x000fe4000000121b */
[----:B------:R-:W-:Y:S02]  /*8dc0*/  SHF.R.U32.HI R30, RZ, 0x10, R25 ;  /* 0x00000010ff1e7819 */ /* 0x000fe40000011619 */
[----:B------:R-:W-:Y:S02]  /*8dd0*/  SHF.R.U32.HI R26, RZ, 0x10, R27 ;  /* 0x00000010ff1a7819 */ /* 0x000fe4000001161b */
[----:B------:R-:W-:Y:S02]  /*8de0*/  PRMT R30, R15, 0x5410, R30 ;  /* 0x000054100f1e7816 */ /* 0x000fe4000000001e */
[----:B------:R-:W-:Y:S02]  /*8df0*/  PRMT R29, R29, 0x5410, R26 ;  /* 0x000054101d1d7816 */ /* 0x000fe4000000001a */
[----:B------:R-:W-:Y:S01]  /*8e00*/  PRMT R28, R28, 0x5410, R31 ;  /* 0x000054101c1c7816 */ /* 0x000fe2000000001f */
[----:B------:R-:W-:Y:S01]  /*8e10*/  IMAD.U32 R31, R30, 0x10000, RZ ;  /* 0x000100001e1f7824 */ /* 0x000fe200078e00ff */
[----:B------:R-:W-:Y:S01]  /*8e20*/  SHF.R.U64 R27, R24, 0x10, R25 ;  /* 0x00000010181b7819 */ /* 0x000fe20000001219 */
[----:B------:R-:W-:Y:S01]  /*8e30*/  IMAD.U32 R26, R29, 0x10000, RZ ;  /* 0x000100001d1a7824 */ /* 0x000fe200078e00ff */
        /* <DEDUP_REMOVED lines=36> */
.L_x_8654:
[----:B------:R-:W-:Y:S05]  /*9080*/  BSYNC B1 ;  /* 0x0000000000017941 */ /* 0x000fea0003800000 */
.L_x_8653:
        /* <DEDUP_REMOVED lines=15> */
[C---:B------:R-:W-:Y:S01]  /*9180*/  IMAD.U32 R10, R7.reuse, 0x10000, RZ ;  /* 0x00010000070a7824 */ /* 0x040fe200078e00ff */
[----:B------:R-:W-:Y:S01]  /*9190*/  LOP3.LUT R7, R7, 0xffff0000, RZ, 0xc0, !PT ;  /* 0xffff000007077812 */ /* 0x000fe200078ec0ff */
        /* <DEDUP_REMOVED lines=31> */
.L_x_8635:
        /* <DEDUP_REMOVED lines=15> */
[----:B------:R-:W2:Y:S01]  /*9480*/  LDL R8, [R1+0x38] ;  /* 0x0000380001087983 */ /* 0x000ea20000100800 */
[----:B------:R-:W-:-:S03]  /*9490*/  ULDC UR4, c[0x0][0x3d4] ;  /* 0x0000f50000047ab9 */ /* 0x000fc60000000800 */
[----:B------:R-:W3:Y:S01]  /*94a0*/  LDL R3, [R1+0x3c] ;  /* 0x00003c0001037983 */ /* 0x000ee20000100800 */
        /* <DEDUP_REMOVED lines=13> */
[----:B------:R1:W5:Y:S04]  /*9580*/  @!P1 LDG.E.128 R32, desc[UR60][R44.64] ;  /* 0x0000003c2c209981 */ /* 0x000368000c1e1d00 */
[----:B------:R1:W5:Y:S01]  /*9590*/  @!P1 LDG.E.128 R4, desc[UR60][R46.64] ;  /* 0x0000003c2e049981 */ /* 0x000362000c1e1d00 */
[----:B--2---:R-:W-:Y:S02]  /*95a0*/  ISETP.GE.AND P2, PT, R8, UR4, PT ;  /* 0x0000000408007c0c */ /* 0x004fe4000bf46270 */
[----:B---3--:R-:W-:-:S11]  /*95b0*/  ISETP.GE.AND P3, PT, R3, UR4, PT ;  /* 0x0000000403007c0c */ /* 0x008fd6000bf66270 */
[----:B------:R1:W5:Y:S04]  /*95c0*/  @!P2 LDG.E.128 R36, desc[UR60][R44.64+0x20] ;  /* 0x0000203c2c24a981 */ /* 0x000368000c1e1d00 */
[----:B------:R1:W5:Y:S04]  /*95d0*/  @!P3 LDG.E.128 R40, desc[UR60][R44.64+0x40] ;  /* 0x0000403c2c28b981 */ /* 0x000368000c1e1d00 */
[----:B------:R1:W5:Y:S04]  /*95e0*/  @!P2 LDG.E.128 R24, desc[UR60][R46.64+0x20] ;  /* 0x0000203c2e18a981 */ /* 0x000368000c1e1d00 */
[----:B------:R1:W5:Y:S02]  /*95f0*/  @!P3 LDG.E.128 R28, desc[UR60][R46.64+0x40] ;  /* 0x0000403c2e1cb981 */ /* 0x000364000c1e1d00 */
.L_x_8656:
[----:B------:R-:W-:Y:S05]  /*9600*/  BSYNC B1 ;  /* 0x0000000000017941 */ /* 0x000fea0003800000 */
.L_x_8655:
[----:B------:R-:W2:Y:S01]  /*9610*/  LDL R10, [R1+0x78] ;  /* 0x00007800010a7983 */ /* 0x000ea20000100800 */
[----:B-----5:R-:W-:Y:S01]  /*9620*/  IMAD.MOV.U32 R0, RZ, RZ, R4 ;  /* 0x000000ffff007224 */ /* 0x020fe200078e0004 */
[----:B------:R-:W-:Y:S01]  /*9630*/  UMOV UR4, 0xffffffff ;  /* 0xffffffff00047882 */ /* 0x000fe20000000000 */
        /* <DEDUP_REMOVED lines=13> */
.L_x_8826:
[----:B------:R-:W-:Y:S01]  /*9710*/  UMOV UR4, 0xffffffff ;  /* 0xffffffff00047882 */ /* 0x000fe20000000000 */
[----:B------:R-:W-:Y:S02]  /*9720*/  LOP3.LUT R0, R0, 0xfffffffe, RZ, 0xc0, !PT ;  /* 0xfffffffe00007812 */ /* 0x000fe400078ec0ff */
[----:B------:R-:W-:Y:S05]  /*9730*/  BRA.DIV UR4, `(.L_x_8658) ;  /* 0x0000013a04287947 */ /* 0x000fea000b800000 */
.L_x_8829:
[----:B------:R-:W-:Y:S01]  /*9740*/  UMOV UR4, 0xffffffff ;  /* 0xffffffff00047882 */ /* 0x000fe20000000000 */
[----:B------:R-:W-:Y:S02]  /*9750*/  IMAD.IADD R0, R10, 0x1, -R0 ;  /* 0x000000010a007824 */ /* 0x000fe400078e0a00 */
[----:B------:R-:W-:Y:S05]  /*9760*/  BRA.DIV UR4, `(.L_x_8659) ;  /* 0x0000013a04447947 */ /* 0x000fea000b800000 */
.L_x_8832:
[----:B------:R-:W-:Y:S01]  /*9770*/  UMOV UR4, 0xffffffff ;  /* 0xffffffff00047882 */ /* 0x000fe20000000000 */
[----:B------:R-:W-:Y:S02]  /*9780*/  SHF.L.U32 R3, R0, 0x1f, RZ ;  /* 0x0000001f00037819 */ /* 0x000fe400000006ff */
[----:B------:R-:W-:Y:S05]  /*9790*/  BRA.DIV UR4, `(.L_x_8660) ;  /* 0x0000013a04607947 */ /* 0x000fea000b800000 */
.L_x_8835:
[----:B------:R-:W2:Y:S01]  /*97a0*/  SYNCS.PHASECHK.TRANS64.TRYWAIT P1, [R18+URZ+0x31c00], R3 ;  /* 0x031c0003120075a7 */ /* 0x000ea2000802017f */
        /* <DEDUP_REMOVED lines=12> */
[----:B-1----:R-:W-:Y:S01]  /*9870*/  PRMT R44, R0, 0x7610, R44 ;  /* 0x00007610002c7816 */ /* 0x002fe2000000002c */
        /* <DEDUP_REMOVED lines=22> */
[----:B--2---:R-:W-:Y:S06]  /*99e0*/  @!P1 BRA `(.L_x_8662) ;  /* 0x0000013400f49947 */ /* 0x004fec0003800000 */
.L_x_8836:
[----:B------:R-:W-:Y:S05]  /*99f0*/  BSYNC B1 ;  /* 0x0000000000017941 */ /* 0x000fea0003800000 */
.L_x_8661:
[----:B------:R-:W-:Y:S02]  /*9a00*/  PRMT R48, R0, 0x7610, R48 ;  /* 0x0000761000307816 */ /* 0x000fe40000000030 */
[----:B------:R-:W-:Y:S01]  /*9a10*/  PRMT R49, R8, 0x7610, R49 ;  /* 0x0000761008317816 */ /* 0x000fe20000000031 */
[----:B------:R-:W-:Y:S06]  /*9a20*/  @P0 BRA `(.L_x_8644) ;  /* 0x0000001400300947 */ /* 0x000fec0003800000 */
[----:B------:R-:W2:Y:S01]  /*9a30*/  LDL R10, [R1+0x38] ;  /* 0x00003800010a7983 */ /* 0x000ea20000100800 */
[----:B-1----:R-:W1:Y:S03]  /*9a40*/  LDC R3, c[0x0][0x3d4] ;  /* 0x0000f500ff037b82 */ /* 0x002e660000000800 */
[----:B------:R-:W3:Y:S04]  /*9a50*/  LDL R9, [R1+0x3c] ;  /* 0x00003c0001097983 */ /* 0x000ee80000100800 */
[----:B------:R4:W5:Y:S04]  /*9a60*/  LDL R74, [R1+0x34] ;  /* 0x00003400014a7983 */ /* 0x0009680000100800 */
[----:B------:R4:W5:Y:S04]  /*9a70*/  LDL R73, [R1+0x44] ;  /* 0x0000440001497983 */ /* 0x0009680000100800 */
[----:B------:R4:W5:Y:S01]  /*9a80*/  LDL R71, [R1+0x40] ;  /* 0x0000400001477983 */ /* 0x0009620000100800 */
[----:B------:R-:W-:Y:S01]  /*9a90*/  BSSY B1, `(.L_x_8663) ;  /* 0x0000071000017945 */ /* 0x000fe20003800000 */
[----:B-1----:R-:W-:-:S02]  /*9aa0*/  ISETP.GE.AND P0, PT, R144, R3, PT ;  /* 0x000000039000720c */ /* 0x002fc40003f06270 */
[-C--:B--2---:R-:W-:Y:S02]  /*9ab0*/  ISETP.GE.AND P1, PT, R10, R3.reuse, PT ;  /* 0x000000030a00720c */ /* 0x084fe40003f26270 */
[----:B---3--:R-:W-:-:S09]  /*9ac0*/  ISETP.GE.AND P2, PT, R9, R3, PT ;  /* 0x000000030900720c */ /* 0x008fd20003f46270 */
[----:B----4-:R-:W-:Y:S05]  /*9ad0*/  @P0 BRA `(.L_x_8664) ;  /* 0x0000000400b00947 */ /* 0x010fea0003800000 */
[----:B------:R-:W2:Y:S01]  /*9ae0*/  LDL R75, [R1+0x8c] ;  /* 0x00008c00014b7983 */ /* 0x000ea20000100800 */
[----:B------:R-:W1:Y:S02]  /*9af0*/  S2R R9, SR_TID.X ;  /* 0x0000000000097919 */ /* 0x000e640000002100 */
[----:B-1----:R-:W-:-:S05]  /*9b00*/  VIADD R10, R9, 0xffffff80 ;  /* 0xffffff80090a7836 */ /* 0x002fca0000000000 */
[----:B------:R-:W-:-:S04]  /*9b10*/  LEA.HI R9, R10, R10, RZ, 0x1 ;  /* 0x0000000a0a097211 */ /* 0x000fc800078f08ff */
[----:B------:R-:W-:-:S05]  /*9b20*/  LOP3.LUT R9, R9, 0xfffffffe, RZ, 0xc0, !PT ;  /* 0xfffffffe09097812 */ /* 0x000fca00078ec0ff */
[----:B------:R-:W-:-:S05]  /*9b30*/  IMAD.IADD R9, R10, 0x1, -R9 ;  /* 0x000000010a097824 */ /* 0x000fca00078e0a09 */
[----:B------:R-:W-:-:S04]  /*9b40*/  LEA.HI R0, R3, R9, RZ, 0x1d ;  /* 0x0000000903007211 */ /* 0x000fc800078fe8ff */
[----:B------:R-:W-:-:S04]  /*9b50*/  SHF.R.S32.HI R9, RZ, 0x1f, R0 ;  /* 0x0000001fff097819 */ /* 0x000fc80000011400 */
[----:B------:R-:W-:Y:S01]  /*9b60*/  LEA.HI R9, R9, R0, RZ, 0x2 ;  /* 0x0000000009097211 */ /* 0x000fe200078f10ff */
[----:B------:R-:W-:-:S03]  /*9b70*/  IMAD.SHL.U32 R0, R0, 0x8, RZ ;  /* 0x0000000800007824 */ /* 0x000fc600078e00ff */
[----:B------:R-:W-:Y:S02]  /*9b80*/  SHF.R.S32.HI R9, RZ, 0x2, R9 ;  /* 0x00000002ff097819 */ /* 0x000fe40000011409 */
[----:B-----5:R-:W-:-:S03]  /*9b90*/  LOP3.LUT R0, R74, 0x18, R0, 0xf8, !PT ;  /* 0x000000184a007812 */ /* 0x020fc600078ef800 */
[----:B------:R-:W-:Y:S01]  /*9ba0*/  IMAD R9, R9, 0x1800, R73 ;  /* 0x0000180009097824 */ /* 0x000fe200078e0249 */
[----:B------:R-:W-:-:S05]  /*9bb0*/  LOP3.LUT R0, R0, R71, RZ, 0x3c, !PT ;  /* 0x0000004700007212 */ /* 0x000fca00078e3cff */
[----:B------:R-:W-:-:S04]  /*9bc0*/  IMAD.IADD R13, R9, 0x1, R0 ;  /* 0x00000001090d7824 */ /* 0x000fc800078e0200 */
[----:B------:R-:W-:-:S05]  /*9bd0*/  IMAD R0, R13, 0x2, R18 ;  /* 0x000000020d007824 */ /* 0x000fca00078e0212 */
[----:B0-----:R-:W0:Y:S01]  /*9be0*/  LDS.128 R12, [R0+0xda00] ;  /* 0x00da0000000c7984 */ /* 0x001e220000000c00 */
[----:B------:R-:W-:Y:S02]  /*9bf0*/  SHF.R.U64 R63, R4, 0x10, R5 ;  /* 0x00000010043f7819 */ /* 0x000fe40000001205 */
[----:B------:R-:W-:Y:S02]  /*9c00*/  SHF.R.U64 R60, R32, 0x10, R33 ;  /* 0x00000010203c7819 */ /* 0x000fe40000001221 */
[--C-:B------:R-:W-:Y:S02]  /*9c10*/  SHF.R.U64 R32, R34, 0x10, R35.reuse ;  /* 0x0000001022207819 */ /* 0x100fe40000001223 */
[----:B------:R-:W-:Y:S02]  /*9c20*/  SHF.R.U32.HI R34, RZ, 0x10, R35 ;  /* 0x00000010ff227819 */ /* 0x000fe40000011623 */
[----:B------:R-:W-:Y:S02]  /*9c30*/  SHF.R.U32.HI R61, RZ, 0x10, R33 ;  /* 0x00000010ff3d7819 */ /* 0x000fe40000011621 */
[----:B------:R-:W-:-:S02]  /*9c40*/  SHF.R.U32.HI R65, RZ, 0x10, R5 ;  /* 0x00000010ff417819 */ /* 0x000fc40000011605 */
[----:B------:R-:W-:Y:S02]  /*9c50*/  PRMT R63, R58, 0x5410, R63 ;  /* 0x000054103a3f7816 */ /* 0x000fe4000000003f */
[----:B------:R-:W-:Y:S02]  /*9c60*/  SHF.R.U64 R67, R6, 0x10, R7 ;  /* 0x0000001006437819 */ /* 0x000fe40000001207 */
[----:B------:R-:W-:Y:S02]  /*9c70*/  PRMT R60, R21, 0x5432, R60 ;  /* 0x00005432153c7816 */ /* 0x000fe4000000003c */
[----:B------:R-:W-:Y:S02]  /*9c80*/  PRMT R5, R45, 0x5432, R34 ;  /* 0x000054322d057816 */ /* 0x000fe40000000022 */
[----:B------:R-:W-:Y:S01]  /*9c90*/  PRMT R61, R64, 0x5410, R61 ;  /* 0x00005410403d7816 */ /* 0x000fe2000000003d */
[----:B------:R-:W-:Y:S01]  /*9ca0*/  IMAD.U32 R64, R63, 0x10000, RZ ;  /* 0x000100003f407824 */ /* 0x000fe200078e00ff */
[----:B------:R-:W-:-:S02]  /*9cb0*/  PRMT R65, R59, 0x5410, R65 ;  /* 0x000054103b417816 */ /* 0x000fc40000000041 */
[----:B------:R-:W-:Y:S02]  /*9cc0*/  SHF.R.U32.HI R68, RZ, 0x10, R7 ;  /* 0x00000010ff447819 */ /* 0x000fe40000011607 */
[----:B------:R-:W-:Y:S01]  /*9cd0*/  PRMT R67, R62, 0x5410, R67 ;  /* 0x000054103e437816 */ /* 0x000fe20000000043 */
[----:B------:R-:W-:Y:S01]  /*9ce0*/  IMAD.U32 R62, R60, 0x10000, RZ ;  /* 0x000100003c3e7824 */ /* 0x000fe200078e00ff */
[----:B------:R-:W-:Y:S01]  /*9cf0*/  PRMT R68, R20, 0x5432, R68 ;  /* 0x0000543214447816 */ /* 0x000fe20000000044 */
[----:B------:R-:W-:Y:S01]  /*9d00*/  IMAD.U32 R66, R65, 0x10000, RZ ;  /* 0x0001000041427824 */ /* 0x000fe200078e00ff */
[----:B------:R-:W-:Y:S01]  /*9d10*/  PRMT R6, R44, 0x5432, R32 ;  /* 0x000054322c067816 */ /* 0x000fe20000000020 */
[----:B0-----:R-:W-:Y:S02]  /*9d20*/  IMAD.U32 R35, R13, 0x10000, RZ ;  /* 0x000100000d237824 */ /* 0x001fe400078e00ff */
[----:B------:R-:W-:Y:S02]  /*9d30*/  IMAD.U32 R59, R15, 0x10000, RZ ;  /* 0x000100000f3b7824 */ /* 0x000fe400078e00ff */
[----:B------:R-:W-:Y:S01]  /*9d40*/  FMUL.FTZ R69, R35, R66 ;  /* 0x0000004223457220 */ /* 0x000fe20000410000 */
[----:B------:R-:W-:-:S02]  /*9d50*/  LOP3.LUT R63, R63, 0xffff0000, RZ, 0xc0, !PT ;  /* 0xffff00003f3f7812 */ /* 0x000fc400078ec0ff */
[----:B------:R-:W-:Y:S01]  /*9d60*/  LOP3.LUT R13, R13, 0xffff0000, RZ, 0xc0, !PT ;  /* 0xffff00000d0d7812 */ /* 0x000fe200078ec0ff */
[C---:B------:R-:W-:Y:S01]  /*9d70*/  IMAD.U32 R58, R14.reuse, 0x10000, RZ ;  /* 0x000100000e3a7824 */ /* 0x040fe200078e00ff */
[----:B------:R-:W-:Y:S02]  /*9d80*/  LOP3.LUT R14, R14, 0xffff0000, RZ, 0xc0, !PT ;  /* 0xffff00000e0e7812 */ /* 0x000fe400078ec0ff */
[----:B------:R-:W-:Y:S01]  /*9d90*/  LOP3.LUT R15, R15, 0xffff0000, RZ, 0xc0, !PT ;  /* 0xffff00000f0f7812 */ /* 0x000fe200078ec0ff */
[----:B--2---:R-:W0:Y:S02]  /*9da0*/  LDS.128 R8, [R75] ;  /* 0x000000004b087984 */ /* 0x004e240000000c00 */
[C---:B0-----:R-:W-:Y:S01]  /*9db0*/  IMAD.U32 R33, R10.reuse, 0x10000, RZ ;  /* 0x000100000a217824 */ /* 0x041fe200078e00ff */
[----:B------:R-:W-:Y:S01]  /*9dc0*/  LOP3.LUT R4, R10, 0xffff0000, RZ, 0xc0, !PT ;  /* 0xffff00000a047812 */ /* 0x000fe200078ec0ff */
[C---:B------:R-:W-:Y:S01]  /*9dd0*/  IMAD.U32 R34, R11.reuse, 0x10000, RZ ;  /* 0x000100000b227824 */ /* 0x040fe200078e00ff */
[----:B------:R-:W-:Y:S01]  /*9de0*/  LOP3.LUT R10, R11, 0xffff0000, RZ, 0xc0, !PT ;  /* 0xffff00000b0a7812 */ /* 0x000fe200078ec0ff */
[----:B------:R-:W-:-:S02]  /*9df0*/  IMAD.U32 R11, R12, 0x10000, RZ ;  /* 0x000100000c0b7824 */ /* 0x000fc400078e00ff */
[----:B------:R-:W-:Y:S02]  /*9e00*/  IMAD.U32 R7, R8, 0x10000, RZ ;  /* 0x0001000008077824 */ /* 0x000fe400078e00ff */
[C---:B------:R-:W-:Y:S01]  /*9e10*/  FMUL.FTZ R70, R11.reuse, R64 ;  /* 0x000000400b467220 */ /* 0x040fe20000410000 */
[-C--:B------:R-:W-:Y:S01]  /*9e20*/  FMUL.FTZ R72, R11, R62.reuse ;  /* 0x0000003e0b487220 */ /* 0x080fe20000410000 */
[----:B------:R-:W-:Y:S02]  /*9e30*/  IMAD.U32 R32, R9, 0x10000, RZ ;  /* 0x0001000009207824 */ /* 0x000fe400078e00ff */
[----:B------:R-:W-:Y:S01]  /*9e40*/  FFMA.FTZ R70, R7, R62, -R70 ;  /* 0x0000003e07467223 */ /* 0x000fe20000010846 */
[----:B------:R-:W-:Y:S02]  /*9e50*/  IMAD.U32 R11, R61, 0x10000, RZ ;  /* 0x000100003d0b7824 */ /* 0x000fe400078e00ff */
[----:B------:R-:W-:Y:S02]  /*9e60*/  IMAD.U32 R62, R68, 0x10000, RZ ;  /* 0x00010000443e7824 */ /* 0x000fe400078e00ff */
[----:B------:R-:W-:Y:S01]  /*9e70*/  FFMA.FTZ R72, R7, R64, R72 ;  /* 0x0000004007487223 */ /* 0x000fe20000010048 */
[----:B------:R-:W-:-:S02]  /*9e80*/  IMAD.U32 R7, R5, 0x10000, RZ ;  /* 0x0001000005077824 */ /* 0x000fc400078e00ff */
[-C--:B------:R-:W-:Y:S01]  /*9e90*/  FMUL.FTZ R35, R35, R11.reuse ;  /* 0x0000000b23237220 */ /* 0x080fe20000410000 */
[----:B------:R-:W-:Y:S01]  /*9ea0*/  FFMA.FTZ R69, R32, R11, -R69 ;  /* 0x0000000b20457223 */ /* 0x000fe20000010845 */
[CC--:B------:R-:W-:Y:S01]  /*9eb0*/  FMUL.FTZ R11, R59.reuse, R62.reuse ;  /* 0x0000003e3b0b7220 */ /* 0x0c0fe20000410000 */
[----:B------:R-:W-:Y:S01]  /*9ec0*/  LOP3.LUT R12, R12, 0xffff0000, RZ, 0xc0, !PT ;  /* 0xffff00000c0c7812 */ /* 0x000fe200078ec0ff */
[-C--:B------:R-:W-:Y:S01]  /*9ed0*/  FMUL.FTZ R59, R59, R7.reuse ;  /* 0x000000073b3b7220 */ /* 0x080fe20000410000 */
[----:B------:R-:W-:Y:S01]  /*9ee0*/  LOP3.LUT R8, R8, 0xffff0000, RZ, 0xc0, !PT ;  /* 0xffff000008087812 */ /* 0x000fe200078ec0ff */
[----:B------:R-:W-:Y:S01]  /*9ef0*/  FFMA.FTZ R64, R34, R7, -R11 ;  /* 0x0000000722407223 */ /* 0x000fe2000001080b */
[----:B------:R-:W-:Y:S01]  /*9f00*/  LOP3.LUT R7, R60, 0xffff0000, RZ, 0xc0, !PT ;  /* 0xffff00003c077812 */ /* 0x000fe200078ec0ff */
[----:B------:R-:W-:Y:S01]  /*9f10*/  FMUL.FTZ R11, R12, R63 ;  /* 0x0000003f0c0b7220 */ /* 0x000fe20000410000 */
[----:B------:R-:W-:Y:S01]  /*9f20*/  FFMA.FTZ R62, R34, R62, R59 ;  /* 0x0000003e223e7223 */ /* 0x000fe2000001003b */
[----:B------:R-:W-:Y:S01]  /*9f30*/  FFMA.FTZ R66, R32, R66, R35 ;  /* 0x0000004220427223 */ /* 0x000fe20000010023 */
[----:B------:R-:W-:Y:S01]  /*9f40*/  LOP3.LUT R34, R65, 0xffff0000, RZ, 0xc0, !PT ;  /* 0xffff000041227812 */ /* 0x000fe200078ec0ff */
[-C--:B------:R-:W-:Y:S01]  /*9f50*/  FMUL.FTZ R59, R12, R7.reuse ;  /* 0x000000070c3b7220 */ /* 0x080fe20000410000 */
[----:B------:R-:W-:Y:S01]  /*9f60*/  LOP3.LUT R32, R61, 0xffff0000, RZ, 0xc0, !PT ;  /* 0xffff00003d207812 */ /* 0x000fe200078ec0ff */
[----:B------:R-:W-:Y:S01]  /*9f70*/  FFMA.FTZ R35, R8, R7, -R11 ;  /* 0x0000000708237223 */ /* 0x000fe2000001080b */
[----:B------:R-:W-:Y:S01]  /*9f80*/  IMAD.U32 R11, R67, 0x10000, RZ ;  /* 0x00010000430b7824 */ /* 0x000fe200078e00ff */
[----:B------:R-:W-:Y:S01]  /*9f90*/  LOP3.LUT R9, R9, 0xffff0000, RZ, 0xc0, !PT ;  /* 0xffff000009097812 */ /* 0x000fe200078ec0ff */
[----:B------:R-:W-:Y:S01]  /*9fa0*/  FMUL.FTZ R12, R13, R34 ;  /* 0x000000220d0c7220 */ /* 0x000fe20000410000 */
[----:B------:R-:W-:-:S02]  /*9fb0*/  IMAD.U32 R7, R6, 0x10000, RZ ;  /* 0x0001000006077824 */ /* 0x000fc400078e00ff */
[-C--:B------:R-:W-:Y:S01]  /*9fc0*/  FMUL.FTZ R13, R13, R32.reuse ;  /* 0x000000200d0d7220 */ /* 0x080fe20000410000 */
[----:B------:R-:W-:Y:S01]  /*9fd0*/  FFMA.FTZ R59, R8, R63, R59 ;  /* 0x0000003f083b7223 */ /* 0x000fe2000001003b */
[C---:B------:R-:W-:Y:S01]  /*9fe0*/  FMUL.FTZ R8, R58.reuse, R11 ;  /* 0x0000000b3a087220 */ /* 0x040fe20000410000 */
[C---:B------:R-:W-:Y:S01]  /*9ff0*/  FFMA.FTZ R12, R9.reuse, R32, -R12 ;  /* 0x00000020090c7223 */ /* 0x040fe2000001080c */
[----:B------:R-:W-:Y:S01]  /*a000*/  FFMA.FTZ R9, R9, R34, R13 ;  /* 0x0000002209097223 */ /* 0x000fe2000001000d */
[-C--:B------:R-:W-:Y:S01]  /*a010*/  FMUL.FTZ R58, R58, R7.reuse ;  /* 0x000000073a3a7220 */ /* 0x080fe20000410000 */
[----:B------:R-:W-:Y:S01]  /*a020*/  LOP3.LUT R67, R67, 0xffff0000, RZ, 0xc0, !PT ;  /* 0xffff000043437812 */ /* 0x000fe200078ec0ff */
[----:B------:R-:W-:Y:S01]  /*a030*/  FFMA.FTZ R13, R33, R7, -R8 ;  /* 0x00000007210d7223 */ /* 0x000fe20000010808 */
[----:B------:R-:W-:Y:S02]  /*a040*/  LOP3.LUT R68, R68, 0xffff0000, RZ, 0xc0, !PT ;  /* 0xffff000044447812 */ /* 0x000fe400078ec0ff */
[----:B------:R-:W-:-:S02]  /*a050*/  LOP3.LUT R7, R6, 0xffff0000, RZ, 0xc0, !PT ;  /* 0xffff000006077812 */ /* 0x000fc400078ec0ff */
[----:B------:R-:W-:Y:S01]  /*a060*/  LOP3.LUT R5, R5, 0xffff0000, RZ, 0xc0, !PT ;  /* 0xffff000005057812 */ /* 0x000fe200078ec0ff */
[----:B------:R-:W-:Y:S01]  /*a070*/  FFMA.FTZ R58, R33, R11, R58 ;  /* 0x0000000b213a7223 */ /* 0x000fe2000001003a */
[C---:B------:R-:W-:Y:S01]  /*a080*/  FMUL.FTZ R11, R14.reuse, R67 ;  /* 0x000000430e0b7220 */ /* 0x040fe20000410000 */
[CC--:B------:R-:W-:Y:S01]  /*a090*/  FMUL.FTZ R33, R15.reuse, R68.reuse ;  /* 0x000000440f217220 */ /* 0x0c0fe20000410000 */
        /* <DEDUP_REMOVED lines=12> */
[----:B------:R-:W-:-:S02]  /*a160*/  F2FP.BF16.F32.PACK_AB R10, R67, R58 ;  /* 0x0000003a430a723e */ /* 0x000fc400000010ff */
[----:B------:R-:W-:Y:S01]  /*a170*/  F2FP.BF16.F32.PACK_AB R11, R11, R62 ;  /* 0x0000003e0b0b723e */ /* 0x000fe200000010ff */
[----:B------:R1:W-:Y:S04]  /*a180*/  STS.128 [R75], R4 ;  /* 0x000000044b007388 */ /* 0x0003e80000000c00 */
[----:B------:R1:W-:Y:S02]  /*a190*/  STS.128 [R0+0xda00], R8 ;  /* 0x00da000800007388 */ /* 0x0003e40000000c00 */
.L_x_8664:
[----:B------:R-:W-:Y:S05]  /*a1a0*/  BSYNC B1 ;  /* 0x0000000000017941 */ /* 0x000fea0003800000 */
.L_x_8663:
        /* <DEDUP_REMOVED lines=23> */
[C---:B------:R-:W-:Y:S01]  /*a320*/  IMAD.U32 R34, R54.reuse, 0x10000, RZ ;  /* 0x0001000036227824 */ /* 0x040fe200078e00ff */
[----:B------:R-:W-:-:S02]  /*a330*/  LOP3.LUT R54, R54, 0xffff0000, RZ, 0xc0, !PT ;  /* 0xffff000036367812 */ /* 0x000fc400078ec0ff */
[----:B--2---:R-:W-:-:S04]  /*a340*/  LEA.HI R0, R3, R0, RZ, 0x1d ;  /* 0x0000000003007211 */ /* 0x004fc800078fe8ff */
[----:B------:R-:W-:-:S04]  /*a350*/  SHF.R.S32.HI R5, RZ, 0x1f, R0 ;  /* 0x0000001fff057819 */ /* 0x000fc80000011400 */
[----:B------:R-:W-:Y:S01]  /*a360*/  LEA.HI R5, R5, R0, RZ, 0x2 ;  /* 0x0000000005057211 */ /* 0x000fe200078f10ff */
[----:B------:R-:W-:-:S03]  /*a370*/  IMAD.SHL.U32 R0, R0, 0x8, RZ ;  /* 0x0000000800007824 */ /* 0x000fc600078e00ff */
[----:B------:R-:W-:Y:S02]  /*a380*/  SHF.R.S32.HI R5, RZ, 0x2, R5 ;  /* 0x00000002ff057819 */ /* 0x000fe40000011405 */
[----:B-----5:R-:W-:-:S03]  /*a390*/  LOP3.LUT R0, R74, 0x18, R0, 0xf8, !PT ;  /* 0x000000184a007812 */ /* 0x020fc600078ef800 */
[----:B------:R-:W-:Y:S01]  /*a3a0*/  IMAD R5, R5, 0x1800, R73 ;  /* 0x0000180005057824 */ /* 0x000fe200078e0249 */
[----:B------:R-:W-:-:S05]  /*a3b0*/  LOP3.LUT R0, R0, R71, RZ, 0x3c, !PT ;  /* 0x0000004700007212 */ /* 0x000fca00078e3cff */
[----:B------:R-:W-:Y:S02]  /*a3c0*/  IMAD.IADD R9, R5, 0x1, R0 ;  /* 0x0000000105097824 */ /* 0x000fe400078e0200 */
[----:B---3--:R-:W1:Y:S02]  /*a3d0*/  LDS.128 R4, [R58] ;  /* 0x000000003a047984 */ /* 0x008e640000000c00 */
[----:B------:R-:W-:-:S05]  /*a3e0*/  IMAD R0, R9, 0x2, R18 ;  /* 0x0000000209007824 */ /* 0x000fca00078e0212 */
[----:B------:R-:W2:Y:S01]  /*a3f0*/  LDS.128 R8, [R0+0xda00] ;  /* 0x00da000000087984 */ /* 0x000ea20000000c00 */
[C---:B-1----:R-:W-:Y:S01]  /*a400*/  IMAD.U32 R12, R4.reuse, 0x10000, RZ ;  /* 0x00010000040c7824 */ /* 0x042fe200078e00ff */
[----:B------:R-:W-:Y:S01]  /*a410*/  LOP3.LUT R4, R4, 0xffff0000, RZ, 0xc0, !PT ;  /* 0xffff000004047812 */ /* 0x000fe200078ec0ff */
[C---:B------:R-:W-:Y:S01]  /*a420*/  IMAD.U32 R13, R5.reuse, 0x10000, RZ ;  /* 0x00010000050d7824 */ /* 0x040fe200078e00ff */
[----:B------:R-:W-:Y:S01]  /*a430*/  LOP3.LUT R5, R5, 0xffff0000, RZ, 0xc0, !PT ;  /* 0xffff000005057812 */ /* 0x000fe200078ec0ff */
[C---:B------:R-:W-:Y:S01]  /*a440*/  IMAD.U32 R15, R7.reuse, 0x10000, RZ ;  /* 0x00010000070f7824 */ /* 0x040fe200078e00ff */
[----:B------:R-:W-:Y:S01]  /*a450*/  LOP3.LUT R7, R7, 0xffff0000, RZ, 0xc0, !PT ;  /* 0xffff000007077812 */ /* 0x000fe200078ec0ff */
[C---:B0-----:R-:W-:Y:S01]  /*a460*/  IMAD.U32 R14, R6.reuse, 0x10000, RZ ;  /* 0x00010000060e7824 */ /* 0x041fe200078e00ff */
[----:B------:R-:W-:Y:S01]  /*a470*/  LOP3.LUT R6, R6, 0xffff0000, RZ, 0xc0, !PT ;  /* 0xffff000006067812 */ /* 0x000fe200078ec0ff */
[C---:B--2---:R-:W-:Y:S01]  /*a480*/  IMAD.U32 R24, R8.reuse, 0x10000, RZ ;  /* 0x0001000008187824 */ /* 0x044fe200078e00ff */
        /* <DEDUP_REMOVED lines=22> */
[-C--:B------:R-:W-:Y:S01]  /*a5f0*/  FMUL.FTZ R27, R8, R13.reuse ;  /* 0x0000000d081b7220 */ /* 0x080fe20000410000 */
[----:B------:R-:W-:Y:S01]  /*a600*/  LOP3.LUT R24, R53, 0xffff0000, RZ, 0xc0, !PT ;  /* 0xffff000035187812 */ /* 0x000fe200078ec0ff */
[----:B------:R-:W-:Y:S01]  /*a610*/  FFMA.FTZ R8, R4, R13, -R15 ;  /* 0x0000000d04087223 */ /* 0x000fe2000001080f */
[----:B------:R-:W-:-:S02]  /*a620*/  IMAD.U32 R26, R10, 0x10000, RZ ;  /* 0x000100000a1a7824 */ /* 0x000fc400078e00ff */
[----:B------:R-:W-:Y:S01]  /*a630*/  FMUL.FTZ R33, R9, R12 ;  /* 0x0000000c09217220 */ /* 0x000fe20000410000 */
[----:B------:R-:W-:Y:S02]  /*a640*/  IMAD.U32 R15, R55, 0x10000, RZ ;  /* 0x00010000370f7824 */ /* 0x000fe400078e00ff */
[----:B------:R-:W-:Y:S01]  /*a650*/  FMUL.FTZ R34, R9, R24 ;  /* 0x0000001809227220 */ /* 0x000fe20000410000 */
[----:B------:R-:W-:Y:S02]  /*a660*/  IMAD.U32 R13, R56, 0x10000, RZ ;  /* 0x00010000380d7824 */ /* 0x000fe400078e00ff */
[----:B------:R-:W-:Y:S01]  /*a670*/  FFMA.FTZ R32, R4, R25, R27 ;  /* 0x0000001904207223 */ /* 0x000fe2000001001b */
[----:B------:R-:W-:Y:S01]  /*a680*/  LOP3.LUT R10, R10, 0xffff0000, RZ, 0xc0, !PT ;  /* 0xffff00000a0a7812 */ /* 0x000fe200078ec0ff */
[C---:B------:R-:W-:Y:S01]  /*a690*/  FMUL.FTZ R25, R26.reuse, R15 ;  /* 0x0000000f1a197220 */ /* 0x040fe20000410000 */
[----:B------:R-:W-:Y:S01]  /*a6a0*/  LOP3.LUT R11, R11, 0xffff0000, RZ, 0xc0, !PT ;  /* 0xffff00000b0b7812 */ /* 0x000fe200078ec0ff */
[C---:B------:R-:W-:Y:S01]  /*a6b0*/  FFMA.FTZ R9, R5.reuse, R12, -R34 ;  /* 0x0000000c05097223 */ /* 0x040fe20000010822 */
        /* <DEDUP_REMOVED lines=25> */
.L_x_8666:
[----:B------:R-:W-:Y:S05]  /*a850*/  BSYNC B1 ;  /* 0x0000000000017941 */ /* 0x000fea0003800000 */
.L_x_8665:
        /* <DEDUP_REMOVED lines=10> */
[----:B------:R-:W-:Y:S01]  /*a900*/  PRMT R27, R21, 0x5410, R28 ;  /* 0x00005410151b7816 */ /* 0x000fe2000000001c */
[----:B------:R-:W-:Y:S01]  /*a910*/  IMAD.U32 R28, R25, 0x10000, RZ ;  /* 0x00010000191c7824 */ /* 0x000fe200078e00ff */
[--C-:B------:R-:W-:Y:S02]  /*a920*/  SHF.R.U64 R13, R42, 0x10, R43.reuse ;  /* 0x000000102a0d7819 */ /* 0x100fe4000000122b */
[----:B------:R-:W-:Y:S01]  /*a930*/  SHF.R.U32.HI R42, RZ, 0x10, R43 ;  /* 0x00000010ff2a7819 */ /* 0x000fe2000001162b */
[----:B------:R-:W-:Y:S01]  /*a940*/  IMAD.U32 R29, R27, 0x10000, RZ ;  /* 0x000100001b1d7824 */ /* 0x000fe200078e00ff */
[----:B------:R-:W-:-:S02]  /*a950*/  PRMT R47, R47, 0x5410, R40 ;  /* 0x000054102f2f7816 */ /* 0x000fc40000000028 */
[----:B------:R-:W-:Y:S02]  /*a960*/  PRMT R49, R49, 0x5410, R42 ;  /* 0x0000541031317816 */ /* 0x000fe4000000002a */
[----:B------:R-:W-:Y:S02]  /*a970*/  LOP3.LUT R25, R25, 0xffff0000, RZ, 0xc0, !PT ;  /* 0xffff000019197812 */ /* 0x000fe400078ec0ff */
[----:B------:R-:W-:Y:S02]  /*a980*/  PRMT R48, R48, 0x5410, R13 ;  /* 0x0000541030307816 */ /* 0x000fe4000000000d */
[----:B--2---:R-:W-:-:S04]  /*a990*/  LEA.HI R3, R3, R0, RZ, 0x1d ;  /* 0x0000000003037211 */ /* 0x004fc800078fe8ff */
[----:B------:R-:W-:Y:S01]  /*a9a0*/  SHF.R.S32.HI R0, RZ, 0x1f, R3 ;  /* 0x0000001fff007819 */ /* 0x000fe20000011403 */
[----:B---3--:R-:W1:Y:S03]  /*a9b0*/  LDS.128 R4, [R34] ;  /* 0x0000000022047984 */ /* 0x008e660000000c00 */
[----:B------:R-:W-:Y:S01]  /*a9c0*/  LEA.HI R0, R0, R3, RZ, 0x2 ;  /* 0x0000000300007211 */ /* 0x000fe200078f10ff */
[----:B------:R-:W-:-:S03]  /*a9d0*/  IMAD.SHL.U32 R3, R3, 0x8, RZ ;  /* 0x0000000803037824 */ /* 0x000fc600078e00ff */
[----:B------:R-:W-:Y:S02]  /*a9e0*/  SHF.R.S32.HI R0, RZ, 0x2, R0 ;  /* 0x00000002ff007819 */ /* 0x000fe40000011400 */
[----:B-----5:R-:W-:-:S03]  /*a9f0*/  LOP3.LUT R3, R74, 0x18, R3, 0xf8, !PT ;  /* 0x000000184a037812 */ /* 0x020fc600078ef803 */
[----:B------:R-:W-:Y:S01]  /*aa00*/  IMAD R0, R0, 0x1800, R73 ;  /* 0x0000180000007824 */ /* 0x000fe200078e0249 */
[----:B------:R-:W-:-:S05]  /*aa10*/  LOP3.LUT R3, R3, R71, RZ, 0x3c, !PT ;  /* 0x0000004703037212 */ /* 0x000fca00078e3cff */
[----:B------:R-:W-:-:S04]  /*aa20*/  IMAD.IADD R3, R0, 0x1, R3 ;  /* 0x0000000100037824 */ /* 0x000fc800078e0203 */
[----:B------:R-:W-:Y:S01]  /*aa30*/  IMAD R0, R3, 0x2, R18 ;  /* 0x0000000203007824 */ /* 0x000fe200078e0212 */
[--C-:B------:R-:W-:Y:S02]  /*aa40*/  SHF.R.U64 R3, R30, 0x10, R31.reuse ;  /* 0x000000101e037819 */ /* 0x100fe4000000121f */
[----:B------:R-:W-:Y:S02]  /*aa50*/  SHF.R.U32.HI R30, RZ, 0x10, R31 ;  /* 0x00000010ff1e7819 */ /* 0x000fe4000001161f */
[----:B------:R-:W2:Y:S01]  /*aa60*/  LDS.128 R8, [R0+0xda00] ;  /* 0x00da000000087984 */ /* 0x000ea20000000c00 */
[----:B------:R-:W-:Y:S02]  /*aa70*/  PRMT R44, R44, 0x5410, R3 ;  /* 0x000054102c2c7816 */ /* 0x000fe40000000003 */
[----:B------:R-:W-:-:S05]  /*aa80*/  PRMT R45, R45, 0x5410, R30 ;  /* 0x000054102d2d7816 */ /* 0x000fca000000001e */
[----:B------:R-:W-:Y:S02]  /*aa90*/  IMAD.U32 R31, R45, 0x10000, RZ ;  /* 0x000100002d1f7824 */ /* 0x000fe400078e00ff */
        /* <DEDUP_REMOVED lines=29> */
[----:B------:R-:W-:Y:S01]  /*ac70*/  LOP3.LUT R14, R27, 0xffff0000, RZ, 0xc0, !PT ;  /* 0xffff00001b0e7812 */ /* 0x000fe200078ec0ff */
[----:B------:R-:W-:Y:S01]  /*ac80*/  FMUL.FTZ R15, R8, R25 ;  /* 0x00000019080f7220 */ /* 0x000fe20000410000 */
[----:B------:R-:W-:-:S02]  /*ac90*/  IMAD.U32 R21, R10, 0x10000, RZ ;  /* 0x000100000a157824 */ /* 0x000fc400078e00ff */
[-C--:B------:R-:W-:Y:S01]  /*aca0*/  FMUL.FTZ R27, R8, R3.reuse ;  /* 0x00000003081b7220 */ /* 0x080fe20000410000 */
[----:B------:R-:W-:Y:S02]  /*acb0*/  IMAD.U32 R20, R44, 0x10000, RZ ;  /* 0x000100002c147824 */ /* 0x000fe400078e00ff */
        /* <DEDUP_REMOVED lines=33> */
[----:B------:R0:W-:Y:S04]  /*aed0*/  STS.128 [R34], R4 ;  /* 0x0000000422007388 */ /* 0x0001e80000000c00 */
[----:B------:R0:W-:Y:S02]  /*aee0*/  STS.128 [R0+0xda00], R8 ;  /* 0x00da000800007388 */ /* 0x0001e40000000c00 */
.L_x_8644:
[----:B------:R-:W-:Y:S05]  /*aef0*/  BSYNC B0 ;  /* 0x0000000000007941 */ /* 0x000fea0003800000 */
.L_x_8634:
        /* <DEDUP_REMOVED lines=8> */
.L_x_8632:
[----:B0-23--:R-:W2:Y:S02]  /*af80*/  LDL R0, [R1+0x4c] ;  /* 0x00004c0001007983 */ /* 0x00dea40000100800 */
[----:B--2---:R-:W-:-:S13]  /*af90*/  R2UR UR4, R0 ;  /* 0x00000000000472ca */ /* 0x004fda00000e0000 */
[----:B------:R-:W-:-:S05]  /*afa0*/  IMAD.U32 R0, RZ, RZ, UR4 ;  /* 0x00000004ff007e24 */ /* 0x000fca000f8e00ff */
[----:B------:R-:W-:-:S13]  /*afb0*/  ISETP.NE.AND P0, PT, R0, 0x3, PT ;  /* 0x000000030000780c */ /* 0x000fda0003f05270 */
[----:B------:R-:W-:Y:S05]  /*afc0*/  @!P0 BRA `(.L_x_8667) ;  /* 0x0000000000048947 */ /* 0x000fea0003800000 */
[----:B------:R-:W-:Y:S01]  /*afd0*/  BPT.TRAP 0x1 ;  /* 0x000000040000795c */ /* 0x000fe20000300000 */
.L_x_8667:
[----:B-1--4-:R-:W2:Y:S01]  /*afe0*/  LDL R3, [R1+0x48] ;  /* 0x0000480001037983 */ /* 0x012ea20000100800 */
[----:B------:R-:W-:Y:S01]  /*aff0*/  IMAD R0, R146, 0x8, R18 ;  /* 0x0000000892007824 */ /* 0x000fe200078e0212 */
[----:B--2---:R-:W-:-:S04]  /*b000*/  SHF.L.U32 R5, R3, 0x1f, RZ ;  /* 0x0000001f03057819 */ /* 0x004fc800000006ff */
[----:B------:R0:W1:Y:S01]  /*b010*/  SYNCS.PHASECHK.TRANS64.TRYWAIT P1, [R0+URZ+0x31c30], R5 ;  /* 0x031c3005000075a7 */ /* 0x000062000802017f */
[----:B------:R-:W-:Y:S05]  /*b020*/  @!P0 BRA `(.L_x_8668) ;  /* 0x0000000000048947 */ /* 0x000fea0003800000 */
[----:B------:R-:W-:Y:S01]  /*b030*/  BPT.TRAP 0x1 ;  /* 0x000000040000795c */ /* 0x000fe20000300000 */
.L_x_8668:
[----:B------:R-:W-:Y:S02]  /*b040*/  IMAD R2, R2, 0x1000, R18 ;  /* 0x0000100002027824 */ /* 0x000fe400078e0212 */
[----:B------:R-:W-:Y:S02]  /*b050*/  VIADD R4, R18, 0x16a00 ;  /* 0x00016a0012047836 */ /* 0x000fe40000000000 */
[----:B------:R-:W-:-:S03]  /*b060*/  VIADD R3, R2, 0xda00 ;  /* 0x0000da0002037836 */ /* 0x000fc60000000000 */
[----:B------:R-:W-:Y:S02]  /*b070*/  SHF.R.U32.HI R2, RZ, 0x4, R4 ;  /* 0x00000004ff027819 */ /* 0x000fe40000011604 */
[----:B------:R-:W-:Y:S02]  /*b080*/  SHF.R.U32.HI R3, RZ, 0x4, R3 ;  /* 0x00000004ff037819 */ /* 0x000fe40000011603 */
[----:B------:R-:W-:Y:S02]  /*b090*/  LOP3.LUT R2, R2, 0x3fff, RZ, 0xc0, !PT ;  /* 0x00003fff02027812 */ /* 0x000fe400078ec0ff */
[----:B------:R-:W-:Y:S02]  /*b0a0*/  LOP3.LUT R3, R3, 0x3fff, RZ, 0xc0, !PT ;  /* 0x00003fff03037812 */ /* 0x000fe400078ec0ff */
[----:B------:R-:W-:-:S05]  /*b0b0*/  LOP3.LUT R2, R2, 0x10000, RZ, 0xfc, !PT ;  /* 0x0001000002027812 */ /* 0x000fca00078efcff */
[----:B------:R2:W-:Y:S01]  /*b0c0*/  STL [R1+0x54], R2 ;  /* 0x0000540201007387 */ /* 0x0005e20000100800 */
[----:B-1----:R-:W-:Y:S05]  /*b0d0*/  @P1 BRA `(.L_x_8669) ;  /* 0x0000000000081947 */ /* 0x002fea0003800000 */
[----:B------:R-:W1:Y:S02]  /*b0e0*/  SYNCS.PHASECHK.TRANS64.TRYWAIT P1, [R0+URZ+0x31c30], R5 ;  /* 0x031c3005000075a7 */ /* 0x000e64000802017f */
[----:B-1----:R-:W-:Y:S05]  /*b0f0*/  @!P1 BRA `(.L_x_8670) ;  /* 0x0000012000449947 */ /* 0x002fea0003800000 */
.L_x_8669:
[----:B------:R-:W3:Y:S01]  /*b100*/  LDL R4, [R1+0x54] ;  /* 0x0000540001047983 */ /* 0x000ee20000100800 */
[----:B--2---:R-:W-:Y:S01]  /*b110*/  LOP3.LUT R2, R3, 0x10000, RZ, 0xfc, !PT ;  /* 0x0001000003027812 */ /* 0x004fe200078efcff */
[----:B------:R-:W-:Y:S02]  /*b120*/  IMAD.MOV.U32 R15, RZ, RZ, -0x7fffffe0 ;  /* 0x80000020ff0f7424 */ /* 0x000fe400078e00ff */
[----:B------:R-:W-:Y:S01]  /*b130*/  IMAD.MOV.U32 R3, RZ, RZ, -0x7fffffe0 ;  /* 0x80000020ff037424 */ /* 0x000fe200078e00ff */
[----:B------:R-:W-:Y:S05]  /*b140*/  WARPSYNC.ALL ;  /* 0x0000000000007948 */ /* 0x000fea0003800000 */
[----:B------:R-:W-:Y:S01]  /*b150*/  R2UR UR7, R15 ;  /* 0x000000000f0772ca */ /* 0x000fe200000e0000 */
[----:B------:R-:W2:Y:S01]  /*b160*/  LDL R98, [R1+0x98] ;  /* 0x0000980001627983 */ /* 0x000ea20000100800 */
[----:B------:R-:W-:-:S02]  /*b170*/  R2UR UR4, R2 ;  /* 0x00000000020472ca */ /* 0x000fc400000e0000 */
[C---:B------:R-:W-:Y:S01]  /*b180*/  R2UR UR5, R3.reuse ;  /* 0x00000000030572ca */ /* 0x040fe200000e0000 */
[----:B------:R-:W-:Y:S01]  /*b190*/  WARPGROUP.ARRIVE ;  /* 0x00000000000079c5 */ /* 0x000fe20000000000 */
[----:B01----:R-:W-:Y:S02]  /*b1a0*/  IMAD.MOV.U32 R5, RZ, RZ, -0x7fffffe0 ;  /* 0x80000020ff057424 */ /* 0x003fe400078e00ff */
[----:B------:R-:W-:Y:S01]  /*b1b0*/  IMAD.MOV.U32 R7, RZ, RZ, -0x7fffffe0 ;  /* 0x80000020ff077424 */ /* 0x000fe200078e00ff */
[C---:B------:R-:W-:Y:S02]  /*b1c0*/  R2UR UR8, R2.reuse ;  /* 0x00000000020872ca */ /* 0x040fe400000e0000 */
[----:B------:R-:W-:Y:S02]  /*b1d0*/  R2UR UR9, R3 ;  /* 0x00000000030972ca */ /* 0x000fe400000e0000 */
[----:B------:R-:W-:Y:S02]  /*b1e0*/  R2UR UR11, R7 ;  /* 0x00000000070b72ca */ /* 0x000fe400000e0000 */
[----:B------:R-:W-:-:S02]  /*b1f0*/  R2UR UR12, R2 ;  /* 0x00000000020c72ca */ /* 0x000fc400000e0000 */
[C---:B------:R-:W-:Y:S01]  /*b200*/  R2UR UR13, R3.reuse ;  /* 0x00000000030d72ca */ /* 0x040fe200000e0000 */
[----:B------:R-:W-:Y:S01]  /*b210*/  IMAD.MOV.U32 R9, RZ, RZ, -0x7fffffe0 ;  /* 0x80000020ff097424 */ /* 0x000fe200078e00ff */
[----:B------:R-:W-:Y:S02]  /*b220*/  R2UR UR16, R2 ;  /* 0x00000000021072ca */ /* 0x000fe400000e0000 */
[----:B------:R-:W-:Y:S02]  /*b230*/  R2UR UR17, R3 ;  /* 0x00000000031172ca */ /* 0x000fe400000e0000 */
[----:B------:R-:W-:Y:S01]  /*b240*/  R2UR UR19, R9 ;  /* 0x00000000091372ca */ /* 0x000fe200000e0000 */
[----:B---3--:R-:W-:-:S05]  /*b250*/  IMAD R14, R146, 0x6c0, R4 ;  /* 0x000006c0920e7824 */ /* 0x008fca00078e0204 */
[----:B------:R-:W-:-:S13]  /*b260*/  R2UR UR6, R14 ;  /* 0x000000000e0672ca */ /* 0x000fda00000e0000 */
[----:B------:R-:W-:Y:S01]  /*b270*/  HGMMA.64x16x16.F32.BF16 R88, gdesc[UR4], RZ, !UPT, gsb0 ;  /* 0x00200000045879f0 */ /* 0x000fe2000c0018ff */
[----:B------:R-:W-:Y:S01]  /*b280*/  VIADD R4, R14, 0x40 ;  /* 0x000000400e047836 */ /* 0x000fe20000000000 */
[----:B------:R-:W-:Y:S02]  /*b290*/  R2UR UR7, R5 ;  /* 0x00000000050772ca */ /* 0x000fe400000e0000 */
[----:B------:R-:W-:Y:S02]  /*b2a0*/  R2UR UR4, R2 ;  /* 0x00000000020472ca */ /* 0x000fe400000e0000 */
[----:B------:R-:W-:Y:S02]  /*b2b0*/  R2UR UR6, R4 ;  /* 0x00000000040672ca */ /* 0x000fe400000e0000 */
[----:B------:R-:W-:Y:S01]  /*b2c0*/  R2UR UR5, R3 ;  /* 0x00000000030572ca */ /* 0x000fe200000e0000 */
[----:B------:R-:W-:Y:S02]  /*b2d0*/  WARPGROUP.DEPBAR.LE gsb0, 0x0 ;  /* 0x00008000000079c5 */ /* 0x000fe40000010000 */
[----:B------:R-:W-:-:S10]  /*b2e0*/  WARPGROUP.ARRIVE ;  /* 0x00000000000079c5 */ /* 0x000fd40000000000 */
[----:B------:R-:W-:Y:S01]  /*b2f0*/  HGMMA.64x16x16.F32.BF16 R80, gdesc[UR4], RZ, !UPT, gsb0 ;  /* 0x00200000045079f0 */ /* 0x000fe2000c0018ff */
[----:B------:R-:W-:-:S05]  /*b300*/  VIADD R6, R14, 0x80 ;  /* 0x000000800e067836 */ /* 0x000fca0000000000 */
[----:B------:R-:W-:Y:S01]  /*b310*/  R2UR UR10, R6 ;  /* 0x00000000060a72ca */ /* 0x000fe200000e0000 */
[----:B------:R-:W-:Y:S02]  /*b320*/  WARPGROUP.DEPBAR.LE gsb0, 0x0 ;  /* 0x00008000000079c5 */ /* 0x000fe40000010000 */
[----:B-----5:R-:W-:-:S10]  /*b330*/  WARPGROUP.ARRIVE ;  /* 0x00000000000079c5 */ /* 0x020fd40000000000 */
[----:B------:R-:W-:Y:S01]  /*b340*/  HGMMA.64x16x16.F32.BF16 R72, gdesc[UR8], RZ, !UPT, gsb0 ;  /* 0x00200000084879f0 */ /* 0x000fe2000c0018ff */
[----:B------:R-:W-:Y:S02]  /*b350*/  VIADD R4, R14, 0xc0 ;  /* 0x000000c00e047836 */ /* 0x000fe40000000000 */
[----:B------:R-:W-:-:S03]  /*b360*/  IMAD.MOV.U32 R5, RZ, RZ, -0x7fffffe0 ;  /* 0x80000020ff057424 */ /* 0x000fc600078e00ff */
        /* <DEDUP_REMOVED lines=8> */
[----:B------:R-:W-:-:S10]  /*b3f0*/  WARPGROUP.ARRIVE ;  /* 0x00000000000079c5 */ /* 0x000fd40000000000 */
[----:B------:R-:W-:Y:S01]  /*b400*/  HGMMA.64x16x16.F32.BF16 R56, gdesc[UR16], RZ, !UPT, gsb0 ;  /* 0x00200000103879f0 */ /* 0x000fe2000c0018ff */
[----:B------:R-:W-:Y:S02]  /*b410*/  VIADD R6, R14, 0x140 ;  /* 0x000001400e067836 */ /* 0x000fe40000000000 */
[----:B------:R-:W-:Y:S01]  /*b420*/  IMAD.MOV.U32 R7, RZ, RZ, -0x7fffffe0 ;  /* 0x80000020ff077424 */ /* 0x000fe200078e00ff */
[----:B------:R-:W-:Y:S02]  /*b430*/  R2UR UR20, R2 ;  /* 0x00000000021472ca */ /* 0x000fe400000e0000 */
[----:B------:R-:W-:Y:S02]  /*b440*/  R2UR UR22, R6 ;  /* 0x00000000061672ca */ /* 0x000fe400000e0000 */
[----:B------:R-:W-:Y:S02]  /*b450*/  R2UR UR23, R7 ;  /* 0x00000000071772ca */ /* 0x000fe400000e0000 */
[----:B------:R-:W-:Y:S01]  /*b460*/  R2UR UR21, R3 ;  /* 0x00000000031572ca */ /* 0x000fe200000e0000 */
[----:B------:R-:W-:-:S02]  /*b470*/  WARPGROUP.DEPBAR.LE gsb0, 0x0 ;  /* 0x00008000000079c5 */ /* 0x000fc40000010000 */
        /* <DEDUP_REMOVED lines=30> */
[----:B------:R-:W-:Y:S02]  /*b660*/  IMAD.MOV.U32 R5, RZ, RZ, -0x7fffffe0 ;  /* 0x80000020ff057424 */ /* 0x000fe400078e00ff */
[----:B------:R-:W-:Y:S02]  /*b670*/  VIADD R8, R2, 0x2 ;  /* 0x0000000202087836 */ /* 0x000fe40000000000 */
[----:B------:R-:W-:Y:S01]  /*b680*/  IMAD.MOV.U32 R9, RZ, RZ, -0x7fffffe0 ;  /* 0x80000020ff097424 */ /* 0x000fe200078e00ff */
[----:B------:R-:W-:Y:S02]  /*b690*/  R2UR UR38, R4 ;  /* 0x00000000042672ca */ /* 0x000fe400000e0000 */
[----:B------:R-:W-:-:S02]  /*b6a0*/  R2UR UR39, R5 ;  /* 0x00000000052772ca */ /* 0x000fc400000e0000 */
[----:B------:R-:W-:Y:S02]  /*b6b0*/  R2UR UR36, R8 ;  /* 0x00000000082472ca */ /* 0x000fe400000e0000 */
[----:B------:R-:W-:Y:S01]  /*b6c0*/  R2UR UR37, R9 ;  /* 0x00000000092572ca */ /* 0x000fe200000e0000 */
[----:B------:R-:W-:Y:S02]  /*b6d0*/  WARPGROUP.DEPBAR.LE gsb0, 0x0 ;  /* 0x00008000000079c5 */ /* 0x000fe40000010000 */
[----:B------:R-:W-:-:S10]  /*b6e0*/  WARPGROUP.ARRIVE ;  /* 0x00000000000079c5 */ /* 0x000fd40000000000 */
[----:B------:R-:W-:Y:S01]  /*b6f0*/  HGMMA.64x16x16.F32.BF16 R88, gdesc[UR36], R88, gsb0 ;  /* 0x00200000245879f0 */ /* 0x000fe20008001858 */
        /* <DEDUP_REMOVED lines=239> */
[----:B------:R-:W-:-:S03]  /*c5f0*/  IMAD.MOV.U32 R7, RZ, RZ, -0x7fffffe0 ;  /* 0x80000020ff077424 */ /* 0x000fc600078e00ff */
[----:B------:R-:W-:Y:S01]  /*c600*/  R2UR UR38, R6 ;  /* 0x00000000062672ca */ /* 0x000fe200000e0000 */
[----:B------:R-:W-:Y:S01]  /*c610*/  VIADD R6, R2, 0x600 ;  /* 0x0000060002067836 */ /* 0x000fe20000000000 */
[----:B------:R-:W-:Y:S01]  /*c620*/  R2UR UR39, R7 ;  /* 0x00000000072772ca */ /* 0x000fe200000e0000 */
[----:B------:R-:W-:-:S03]  /*c630*/  IMAD.MOV.U32 R7, RZ, RZ, -0x7fffffe0 ;  /* 0x80000020ff077424 */ /* 0x000fc600078e00ff */
        /* <DEDUP_REMOVED lines=78> */
[----:B------:R-:W-:Y:S02]  /*cb20*/  VIADD R4, R2, 0x602 ;  /* 0x0000060202047836 */ /* 0x000fe40000000000 */
[----:B------:R-:W-:Y:S02]  /*cb30*/  IMAD.MOV.U32 R97, RZ, RZ, -0x7fffffe0 ;  /* 0x80000020ff617424 */ /* 0x000fe400078e00ff */
        /* <DEDUP_REMOVED lines=17> */
[----:B------:R-:W-:Y:S01]  /*cc50*/  VIADD R20, R14, 0x502 ;  /* 0x000005020e147836 */ /* 0x000fe20000000000 */
[----:B------:R-:W-:Y:S01]  /*cc60*/  R2UR UR8, R4 ;  /* 0x00000000040872ca */ /* 0x000fe200000e0000 */
[----:B------:R-:W-:Y:S01]  /*cc70*/  IMAD.MOV.U32 R21, RZ, RZ, -0x7fffffe0 ;  /* 0x80000020ff157424 */ /* 0x000fe200078e00ff */
[----:B------:R-:W-:Y:S01]  /*cc80*/  R2UR UR9, R5 ;  /* 0x00000000050972ca */ /* 0x000fe200000e0000 */
[----:B------:R-:W-:Y:S01]  /*cc90*/  ULDC UR4, c[0x0][0x9d8] ;  /* 0x0002760000047ab9 */ /* 0x000fe20000000800 */
[----:B------:R-:W-:Y:S01]  /*cca0*/  R2UR UR10, R20 ;  /* 0x00000000140a72ca */ /* 0x000fe200000e0000 */
[----:B------:R-:W-:Y:S01]  /*ccb0*/  ULDC UR5, c[0x0][0x988] ;  /* 0x0002620000057ab9 */ /* 0x000fe20000000800 */
        /* <DEDUP_REMOVED lines=40> */
[----:B--2---:R-:W-:Y:S02]  /*cf40*/  IMAD.IADD R21, R98, 0x1, R108 ;  /* 0x0000000162157824 */ /* 0x004fe400078e026c */
[----:B------:R-:W-:Y:S01]  /*cf50*/  VIADD R20, R14, 0x642 ;  /* 0x000006420e147836 */ /* 0x000fe20000000000 */
[----:B------:R-:W-:Y:S01]  /*cf60*/  R2UR UR8, R4 ;  /* 0x00000000040872ca */ /* 0x000fe200000e0000 */
[----:B------:R-:W-:Y:S01]  /*cf70*/  FMUL.FTZ R15, R88, UR4 ;  /* 0x00000004580f7c20 */ /* 0x000fe20008410000 */
[----:B------:R-:W-:Y:S02]  /*cf80*/  R2UR UR9, R5 ;  /* 0x00000000050972ca */ /* 0x000fe400000e0000 */
        /* <DEDUP_REMOVED lines=9> */
[----:B------:R-:W-:Y:S08]  /*d020*/  MUFU.TANH R15, R15 ;  /* 0x0000000f000f7308 */ /* 0x000ff00000002400 */
[----:B------:R-:W-:Y:S01]  /*d030*/  MUFU.TANH R92, R92 ;  /* 0x0000005c005c7308 */ /* 0x000fe20000002400 */
[----:B------:R-:W-:-:S02]  /*d040*/  WARPGROUP.DEPBAR.LE gsb0, 0x0 ;  /* 0x00008000000079c5 */ /* 0x000fc40000010000 */
[----:B------:R-:W-:Y:S01]  /*d050*/  FMUL.FTZ R98, R40, UR4 ;  /* 0x0000000428627c20 */ /* 0x000fe20008410000 */
[----:B------:R-:W-:Y:S02]  /*d060*/  VIADD R40, R14, 0x682 ;  /* 0x000006820e287836 */ /* 0x000fe40000000000 */
[----:B------:R-:W-:Y:S02]  /*d070*/  IMAD R14, R112, -0x90, R21 ;  /* 0xffffff70700e7824 */ /* 0x000fe400078e0215 */
[----:B------:R-:W-:-:S05]  /*d080*/  IMAD.MOV.U32 R21, RZ, RZ, -0x7fffffe0 ;  /* 0x80000020ff157424 */ /* 0x000fca00078e00ff */
[----:B------:R-:W-:Y:S01]  /*d090*/  R2UR UR11, R21 ;  /* 0x00000000150b72ca */ /* 0x000fe200000e0000 */
[----:B------:R-:W-:Y:S01]  /*d0a0*/  WARPGROUP.ARRIVE ;  /* 0x00000000000079c5 */ /* 0x000fe20000000000 */
[----:B------:R-:W0:Y:S01]  /*d0b0*/  MUFU.TANH R94, R94 ;  /* 0x0000005e005e7308 */ /* 0x000e220000002400 */
[----:B------:R-:W-:-:S07]  /*d0c0*/  FMUL.FTZ R80, R80, UR4 ;  /* 0x0000000450507c20 */ /* 0x000fce0008410000 */
[----:B------:R-:W1:Y:S03]  /*d0d0*/  MUFU.TANH R88, R88 ;  /* 0x0000005800587308 */ /* 0x000e660000002400 */
[----:B------:R-:W-:Y:S05]  /*d0e0*/  HGMMA.64x16x16.F32.BF16 R32, gdesc[UR8], R32, gsb0 ;  /* 0x00200000082079f0 */ /* 0x000fea0008001820 */
[----:B------:R-:W-:Y:S01]  /*d0f0*/  MUFU.TANH R74, R74 ;  /* 0x0000004a004a7308 */ /* 0x000fe20000002400 */
[----:B------:R-:W-:-:S07]  /*d100*/  FMUL.FTZ R81, R81, UR4 ;  /* 0x0000000451517c20 */ /* 0x000fce0008410000 */
[----:B------:R-:W2:Y:S01]  /*d110*/  MUFU.TANH R91, R91 ;  /* 0x0000005b005b7308 */ /* 0x000ea20000002400 */
[----:B------:R-:W-:Y:S01]  /*d120*/  FMUL.FTZ R97, R55, UR4 ;  /* 0x0000000437617c20 */ /* 0x000fe20008410000 */
[C---:B------:R-:W-:Y:S01]  /*d130*/  ISETP.GT.AND P3, PT, R14.reuse, 0x9, PT ;  /* 0x000000090e00780c */ /* 0x040fe20003f64270 */
[----:B------:R-:W-:Y:S01]  /*d140*/  FMUL.FTZ R55, R41, UR4 ;  /* 0x0000000429377c20 */ /* 0x000fe20008410000 */
[----:B------:R-:W-:Y:S01]  /*d150*/  IMAD.MOV.U32 R41, RZ, RZ, -0x7fffffe0 ;  /* 0x80000020ff297424 */ /* 0x000fe200078e00ff */
[----:B------:R-:W-:-:S03]  /*d160*/  ISETP.GT.AND P5, PT, R14, RZ, PT ;  /* 0x000000ff0e00720c */ /* 0x000fc60003fa4270 */
[----:B------:R-:W3:Y:S01]  /*d170*/  MUFU.TANH R89, R89 ;  /* 0x0000005900597308 */ /* 0x000ee20000002400 */
[----:B------:R-:W-:Y:S01]  /*d180*/  ISETP.GT.AND P1, PT, R14, 0x1, PT ;  /* 0x000000010e00780c */ /* 0x000fe20003f24270 */
[----:B------:R-:W-:Y:S01]  /*d190*/  FMUL.FTZ R84, R84, UR4 ;  /* 0x0000000454547c20 */ /* 0x000fe20008410000 */
[----:B------:R-:W-:Y:S01]  /*d1a0*/  FMUL.FTZ R95, R53, UR4 ;  /* 0x00000004355f7c20 */ /* 0x000fe20008410000 */
[----:B------:R-:W-:Y:S01]  /*d1b0*/  FMUL.FTZ R53, R42, UR4 ;  /* 0x000000042a357c20 */ /* 0x000fe20008410000 */
[----:B0-----:R-:W-:-:S03]  /*d1c0*/  FSEL R94, R94, -INF , P3 ;  /* 0xff8000005e5e7808 */ /* 0x001fc60001800000 */
[----:B------:R-:W0:Y:S01]  /*d1d0*/  MUFU.TANH R80, R80 ;  /* 0x0000005000507308 */ /* 0x000e220000002400 */
[----:B------:R-:W-:Y:S02]  /*d1e0*/  FSEL R92, R92, -INF , P3 ;  /* 0xff8000005c5c7808 */ /* 0x000fe40001800000 */
[C---:B------:R-:W-:Y:S01]  /*d1f0*/  ISETP.GT.AND P3, PT, R14.reuse, 0x20, PT ;  /* 0x000000200e00780c */ /* 0x040fe20003f64270 */
[----:B------:R-:W-:Y:S01]  /*d200*/  FMUL.FTZ R85, R85, UR4 ;  /* 0x0000000455557c20 */ /* 0x000fe20008410000 */
[----:B------:R-:W-:-:S03]  /*d210*/  ISETP.GT.AND P2, PT, R14, 0x8, PT ;  /* 0x000000080e00780c */ /* 0x000fc60003f44270 */
[----:B------:R-:W4:Y:S01]  /*d220*/  MUFU.TANH R90, R90 ;  /* 0x0000005a005a7308 */ /* 0x000f220000002400 */
[----:B------:R-:W-:Y:S02]  /*d230*/  FSEL R21, R15, -INF , P5 ;  /* 0xff8000000f157808 */ /* 0x000fe40002800000 */
[----:B-1----:R-:W-:Y:S02]  /*d240*/  FSEL R88, R88, -INF , P1 ;  /* 0xff80000058587808 */ /* 0x002fe40000800000 */
[----:B------:R-:W-:-:S03]  /*d250*/  R2UR UR15, R41 ;  /* 0x00000000290f72ca */ /* 0x000fc600000e0000 */
[----:B------:R-:W1:Y:S01]  /*d260*/  MUFU.TANH R81, R81 ;  /* 0x0000005100517308 */ /* 0x000e620000002400 */
[----:B------:R-:W-:Y:S01]  /*d270*/  FMUL.FTZ R82, R82, UR4 ;  /* 0x0000000452527c20 */ /* 0x000fe20008410000 */
[----:B--2---:R-:W-:Y:S01]  /*d280*/  FSEL R91, R91, -INF , P2 ;  /* 0xff8000005b5b7808 */ /* 0x004fe20001000000 */
[----:B------:R-:W-:Y:S01]  /*d290*/  FMUL.FTZ R72, R72, UR4 ;  /* 0x0000000448487c20 */ /* 0x000fe20008410000 */
[----:B------:R-:W-:-:S04]  /*d2a0*/  R2UR UR14, R40 ;  /* 0x00000000280e72ca */ /* 0x000fc800000e0000 */
[----:B------:R-:W2:Y:S01]  /*d2b0*/  MUFU.TANH R93, R93 ;  /* 0x0000005d005d7308 */ /* 0x000ea20000002400 */
[----:B------:R-:W-:Y:S01]  /*d2c0*/  FMUL.FTZ R83, R83, UR4 ;  /* 0x0000000453537c20 */ /* 0x000fe20008410000 */
[----:B------:R-:W-:-:S06]  /*d2d0*/  ISETP.GT.AND P4, PT, R14, 0x10, PT ;  /* 0x000000100e00780c */ /* 0x000fcc0003f84270 */
[----:B------:R3:W-:Y:S01]  /*d2e0*/  MUFU.TANH R41, R53 ;  /* 0x0000003500297308 */ /* 0x0007e20000002400 */
[----:B------:R-:W-:-:S07]  /*d2f0*/  FMUL.FTZ R73, R73, UR4 ;  /* 0x0000000449497c20 */ /* 0x000fce0008410000 */
[----:B------:R-:W2:Y:S01]  /*d300*/  MUFU.TANH R84, R84 ;  /* 0x0000005400547308 */ /* 0x000ea20000002400 */
[----:B---3--:R-:W-:Y:S02]  /*d310*/  FSEL R53, R74, -INF , P3 ;  /* 0xff8000004a357808 */ /* 0x008fe40001800000 */
[----:B------:R-:W-:-:S05]  /*d320*/  FMNMX.FTZ R74, R21, R88, !PT ;  /* 0x00000058154a7209 */ /* 0x000fca0007810000 */
[----:B------:R-:W3:Y:S01]  /*d330*/  MUFU.TANH R85, R85 ;  /* 0x0000005500557308 */ /* 0x000ee20000002400 */
[----:B------:R-:W-:Y:S01]  /*d340*/  FSEL R89, R89, -INF , P5 ;  /* 0xff80000059597808 */ /* 0x000fe20002800000 */
[----:B------:R-:W-:Y:S01]  /*d350*/  FMUL.FTZ R86, R86, UR4 ;  /* 0x0000000456567c20 */ /* 0x000fe20008410000 */
[----:B------:R-:W-:-:S05]  /*d360*/  ISETP.GT.AND P5, PT, R14, 0x11, PT ;  /* 0x000000110e00780c */ /* 0x000fca0003fa4270 */
[----:B------:R4:W-:Y:S01]  /*d370*/  MUFU.TANH R40, R55 ;  /* 0x0000003700287308 */ /* 0x0009e20000002400 */
[----:B0-----:R-:W-:Y:S01]  /*d380*/  FSEL R80, R80, -INF , P4 ;  /* 0xff80000050507808 */ /* 0x001fe20002000000 */
[----:B------:R-:W-:Y:S01]  /*d390*/  FMUL.FTZ R76, R76, UR4 ;  /* 0x000000044c4c7c20 */ /* 0x000fe20008410000 */
[----:B----4-:R-:W-:-:S05]  /*d3a0*/  FMNMX.FTZ R55, R91, R74, !PT ;  /* 0x0000004a5b377209 */ /* 0x010fca0007810000 */
[----:B------:R-:W0:Y:S01]  /*d3b0*/  MUFU.TANH R82, R82 ;  /* 0x0000005200527308 */ /* 0x000e220000002400 */
[----:B------:R-:W-:-:S07]  /*d3c0*/  FMNMX.FTZ R55, R92, R55, !PT ;  /* 0x000000375c377209 */ /* 0x000fce0007810000 */
[----:B------:R-:W4:Y:S01]  /*d3d0*/  MUFU.TANH R72, R72 ;  /* 0x0000004800487308 */ /* 0x000f220000002400 */
[----:B------:R-:W-:Y:S01]  /*d3e0*/  FSEL R90, R90, -INF , P1 ;  /* 0xff8000005a5a7808 */ /* 0x000fe20000800000 */
[----:B------:R-:W-:Y:S01]  /*d3f0*/  FMUL.FTZ R87, R87, UR4 ;  /* 0x0000000457577c20 */ /* 0x000fe20008410000 */
[----:B------:R-:W-:Y:S01]  /*d400*/  ISETP.GT.AND P1, PT, R14, 0x18, PT ;  /* 0x000000180e00780c */ /* 0x000fe20003f24270 */
[----:B------:R-:W-:Y:S01]  /*d410*/  FMUL.FTZ R77, R77, UR4 ;  /* 0x000000044d4d7c20 */ /* 0x000fe20008410000 */
[----:B-1----:R-:W-:-:S03]  /*d420*/  FSEL R81, R81, -INF , P5 ;  /* 0xff80000051517808 */ /* 0x002fc60002800000 */
[----:B------:R-:W1:Y:S01]  /*d430*/  MUFU.TANH R83, R83 ;  /* 0x0000005300537308 */ /* 0x000e620000002400 */
[----:B------:R-:W-:Y:S02]  /*d440*/  FMNMX.FTZ R74, R80, R55, !PT ;  /* 0x00000037504a7209 */ /* 0x000fe40007810000 */
[----:B--2---:R-:W-:-:S05]  /*d450*/  FSEL R93, R93, -INF , P2 ;  /* 0xff8000005d5d7808 */ /* 0x004fca0001000000 */
[----:B------:R-:W2:Y:S01]  /*d460*/  MUFU.TANH R73, R73 ;  /* 0x0000004900497308 */ /* 0x000ea20000002400 */
[----:B------:R-:W-:Y:S01]  /*d470*/  ISETP.GT.AND P2, PT, R14, 0x19, PT ;  /* 0x000000190e00780c */ /* 0x000fe20003f44270 */
[----:B------:R-:W-:Y:S01]  /*d480*/  FMUL.FTZ R64, R64, UR4 ;  /* 0x0000000440407c20 */ /* 0x000fe20008410000 */
[----:B------:R-:W-:Y:S02]  /*d490*/  FSEL R84, R84, -INF , P1 ;  /* 0xff80000054547808 */ /* 0x000fe40000800000 */
[----:B------:R-:W-:-:S03]  /*d4a0*/  FMNMX.FTZ R55, R81, R74, !PT ;  /* 0x0000004a51377209 */ /* 0x000fc60007810000 */
[----:B------:R-:W2:Y:S01]  /*d4b0*/  MUFU.TANH R86, R86 ;  /* 0x0000005600567308 */ /* 0x000ea20000002400 */
[----:B------:R-:W-:Y:S01]  /*d4c0*/  FMUL.FTZ R75, R75, UR4 ;  /* 0x000000044b4b7c20 */ /* 0x000fe20008410000 */
[----:B---3--:R-:W-:-:S06]  /*d4d0*/  FSEL R85, R85, -INF , P2 ;  /* 0xff80000055557808 */ /* 0x008fcc0001000000 */
[----:B------:R-:W3:Y:S01]  /*d4e0*/  MUFU.TANH R76, R76 ;  /* 0x0000004c004c7308 */ /* 0x000ee20000002400 */
[----:B------:R-:W-:Y:S01]  /*d4f0*/  FMNMX.FTZ R74, R84, R55, !PT ;  /* 0x00000037544a7209 */ /* 0x000fe20007810000 */
[----:B------:R-:W-:Y:S01]  /*d500*/  FMUL.FTZ R65, R65, UR4 ;  /* 0x0000000441417c20 */ /* 0x000fe20008410000 */
[----:B------:R-:W-:-:S05]  /*d510*/  R2UR UR12, R4 ;  /* 0x00000000040c72ca */ /* 0x000fca00000e0000 */
[----:B------:R-:W3:Y:S01]  /*d520*/  MUFU.TANH R87, R87 ;  /* 0x0000005700577308 */ /* 0x000ee20000002400 */
[----:B------:R-:W-:Y:S01]  /*d530*/  R2UR UR13, R5 ;  /* 0x00000000050d72ca */ /* 0x000fe200000e0000 */
[----:B------:R-:W-:Y:S01]  /*d540*/  FMUL.FTZ R78, R78, UR4 ;  /* 0x000000044e4e7c20 */ /* 0x000fe20008410000 */
[----:B0-----:R-:W-:-:S05]  /*d550*/  FSEL R82, R82, -INF , P4 ;  /* 0xff80000052527808 */ /* 0x001fca0002000000 */
[----:B------:R-:W0:Y:S01]  /*d560*/  MUFU.TANH R77, R77 ;  /* 0x0000004d004d7308 */ /* 0x000e220000002400 */
[----:B------:R-:W-:Y:S01]  /*d570*/  ISETP.GT.AND P4, PT, R14, 0x21, PT ;  /* 0x000000210e00780c */ /* 0x000fe20003f84270 */
[----:B------:R-:W-:Y:S01]  /*d580*/  FMUL.FTZ R68, R68, UR4 ;  /* 0x0000000444447c20 */ /* 0x000fe20008410000 */
[----:B----4-:R-:W-:Y:S02]  /*d590*/  FSEL R72, R72, -INF , P3 ;  /* 0xff80000048487808 */ /* 0x010fe40001800000 */
[----:B------:R-:W-:-:S03]  /*d5a0*/  FMNMX.FTZ R55, R85, R74, !PT ;  /* 0x0000004a55377209 */ /* 0x000fc60007810000 */
[----:B------:R-:W4:Y:S01]  /*d5b0*/  MUFU.TANH R64, R64 ;  /* 0x0000004000407308 */ /* 0x000f220000002400 */
[----:B-1----:R-:W-:Y:S01]  /*d5c0*/  FSEL R83, R83, -INF , P5 ;  /* 0xff80000053537808 */ /* 0x002fe20002800000 */
[----:B------:R-:W-:Y:S01]  /*d5d0*/  FMUL.FTZ R79, R79, UR4 ;  /* 0x000000044f4f7c20 */ /* 0x000fe20008410000 */
[----:B------:R-:W-:Y:S02]  /*d5e0*/  WARPGROUP.DEPBAR.LE gsb0, 0x0 ;  /* 0x00008000000079c5 */ /* 0x000fe40000010000 */
[----:B------:R-:W-:-:S03]  /*d5f0*/  ISETP.GT.AND P5, PT, R14, 0x28, PT ;  /* 0x000000280e00780c */ /* 0x000fc60003fa4270 */
[----:B------:R-:W1:Y:S01]  /*d600*/  MUFU.TANH R75, R75 ;  /* 0x0000004b004b7308 */ /* 0x000e620000002400 */
[----:B--2---:R-:W-:Y:S01]  /*d610*/  FSEL R73, R73, -INF , P4 ;  /* 0xff80000049497808 */ /* 0x004fe20002000000 */
[----:B------:R-:W-:Y:S01]  /*d620*/  FMUL.FTZ R69, R69, UR4 ;  /* 0x0000000445457c20 */ /* 0x000fe20008410000 */
[----:B------:R-:W-:Y:S01]  /*d630*/  FMNMX.FTZ R74, R72, R55, !PT ;  /* 0x00000037484a7209 */ /* 0x000fe20007810000 */
[----:B------:R-:W-:-:S04]  /*d640*/  WARPGROUP.ARRIVE ;  /* 0x00000000000079c5 */ /* 0x000fc80000000000 */
[----:B------:R-:W2:Y:S01]  /*d650*/  MUFU.TANH R65, R65 ;  /* 0x0000004100417308 */ /* 0x000ea20000002400 */
[----:B------:R-:W-:Y:S01]  /*d660*/  FSEL R86, R86, -INF , P1 ;  /* 0xff80000056567808 */ /* 0x000fe20000800000 */
[----:B------:R-:W-:Y:S01]  /*d670*/  FMUL.FTZ R66, R66, UR4 ;  /* 0x0000000442427c20 */ /* 0x000fe20008410000 */
[----:B------:R-:W-:Y:S01]  /*d680*/  ISETP.GT.AND P1, PT, R14, 0x29, PT ;  /* 0x000000290e00780c */ /* 0x000fe20003f24270 */
[----:B------:R-:W-:Y:S01]  /*d690*/  FMUL.FTZ R56, R56, UR4 ;  /* 0x0000000438387c20 */ /* 0x000fe20008410000 */
[----:B---3--:R-:W-:Y:S01]  /*d6a0*/  FSEL R76, R76, -INF , P5 ;  /* 0xff8000004c4c7808 */ /* 0x008fe20002800000 */
[----:B------:R-:W-:Y:S02]  /*d6b0*/  HGMMA.64x16x16.F32.BF16 R24, gdesc[UR12], R24, gsb0 ;  /* 0x002000000c1879f0 */ /* 0x000fe40008001818 */
[----:B------:R-:W3:Y:S01]  /*d6c0*/  MUFU.TANH R78, R78 ;  /* 0x0000004e004e7308 */ /* 0x000ee20000002400 */
[----:B------:R-:W-:Y:S01]  /*d6d0*/  FMNMX.FTZ R55, R73, R74, !PT ;  /* 0x0000004a49377209 */ /* 0x000fe20007810000 */
[----:B------:R-:W-:Y:S01]  /*d6e0*/  FMUL.FTZ R67, R67, UR4 ;  /* 0x0000000443437c20 */ /* 0x000fe20008410000 */
[----:B------:R-:W-:-:S05]  /*d6f0*/  FSEL R87, R87, -INF , P2 ;  /* 0xff80000057577808 */ /* 0x000fca0001000000 */
[----:B------:R-:W3:Y:S01]  /*d700*/  MUFU.TANH R68, R68 ;  /* 0x0000004400447308 */ /* 0x000ee20000002400 */
[----:B------:R-:W-:Y:S01]  /*d710*/  ISETP.GT.AND P2, PT, R14, 0x30, PT ;  /* 0x000000300e00780c */ /* 0x000fe20003f44270 */
[----:B------:R-:W-:Y:S01]  /*d720*/  FMUL.FTZ R57, R57, UR4 ;  /* 0x0000000439397c20 */ /* 0x000fe20008410000 */
[----:B0-----:R-:W-:Y:S02]  /*d730*/  FSEL R77, R77, -INF , P1 ;  /* 0xff8000004d4d7808 */ /* 0x001fe40000800000 */
[----:B------:R-:W-:-:S03]  /*d740*/  FMNMX.FTZ R74, R76, R55, !PT ;  /* 0x000000374c4a7209 */ /* 0x000fc60007810000 */
[----:B------:R-:W0:Y:S01]  /*d750*/  MUFU.TANH R79, R79 ;  /* 0x0000004f004f7308 */ /* 0x000e220000002400 */
[----:B------:R-:W-:Y:S01]  /*d760*/  FMUL.FTZ R70, R70, UR4 ;  /* 0x0000000446467c20 */ /* 0x000fe20008410000 */
[----:B------:R-:W-:-:S06]  /*d770*/  ISETP.GT.AND P3, PT, R14, 0x31, PT ;  /* 0x000000310e00780c */ /* 0x000fcc0003f64270 */
[----:B------:R-:W0:Y:S01]  /*d780*/  MUFU.TANH R69, R69 ;  /* 0x0000004500457308 */ /* 0x000e220000002400 */
[----:B----4-:R-:W-:Y:S01]  /*d790*/  FSEL R64, R64, -INF , P2 ;  /* 0xff80000040407808 */ /* 0x010fe20001000000 */
[----:B------:R-:W-:Y:S01]  /*d7a0*/  FMUL.FTZ R60, R60, UR4 ;  /* 0x000000043c3c7c20 */ /* 0x000fe20008410000 */
[----:B------:R-:W-:-:S05]  /*d7b0*/  FMNMX.FTZ R55, R77, R74, !PT ;  /* 0x0000004a4d377209 */ /* 0x000fca0007810000 */
[----:B------:R-:W4:Y:S01]  /*d7c0*/  MUFU.TANH R66, R66 ;  /* 0x0000004200427308 */ /* 0x000f220000002400 */
[----:B-1----:R-:W-:Y:S01]  /*d7d0*/  FSEL R75, R75, -INF , P4 ;  /* 0xff8000004b4b7808 */ /* 0x002fe20002000000 */
[----:B------:R-:W-:Y:S01]  /*d7e0*/  FMUL.FTZ R71, R71, UR4 ;  /* 0x0000000447477c20 */ /* 0x000fe20008410000 */
[----:B------:R-:W-:-:S05]  /*d7f0*/  ISETP.GT.AND P4, PT, R14, 0x38, PT ;  /* 0x000000380e00780c */ /* 0x000fca0003f84270 */
[----:B------:R-:W1:Y:S01]  /*d800*/  MUFU.TANH R56, R56 ;  /* 0x0000003800387308 */ /* 0x000e620000002400 */
[----:B--2---:R-:W-:Y:S01]  /*d810*/  FSEL R65, R65, -INF , P3 ;  /* 0xff80000041417808 */ /* 0x004fe20001800000 */
[----:B------:R-:W-:Y:S01]  /*d820*/  FMUL.FTZ R61, R61, UR4 ;  /* 0x000000043d3d7c20 */ /* 0x000fe20008410000 */
[----:B------:R-:W-:-:S05]  /*d830*/  FMNMX.FTZ R74, R64, R55, !PT ;  /* 0x00000037404a7209 */ /* 0x000fca0007810000 */
[----:B------:R-:W2:Y:S01]  /*d840*/  MUFU.TANH R67, R67 ;  /* 0x0000004300437308 */ /* 0x000ea20000002400 */
[----:B---3--:R-:W-:Y:S01]  /*d850*/  FSEL R78, R78, -INF , P5 ;  /* 0xff8000004e4e7808 */ /* 0x008fe20002800000 */
[----:B------:R-:W-:Y:S01]  /*d860*/  FMUL.FTZ R58, R58, UR4 ;  /* 0x000000043a3a7c20 */ /* 0x000fe20008410000 */
[----:B------:R-:W-:-:S05]  /*d870*/  ISETP.GT.AND P5, PT, R14, 0x39, PT ;  /* 0x000000390e00780c */ /* 0x000fca0003fa4270 */
[----:B------:R-:W3:Y:S01]  /*d880*/  MUFU.TANH R57, R57 ;  /* 0x0000003900397308 */ /* 0x000ee20000002400 */
[----:B------:R-:W-:Y:S01]  /*d890*/  FSEL R68, R68, -INF , P4 ;  /* 0xff80000044447808 */ /* 0x000fe20002000000 */
[----:B------:R-:W-:Y:S01]  /*d8a0*/  FMUL.FTZ R48, R48, UR4 ;  /* 0x0000000430307c20 */ /* 0x000fe20008410000 */
[----:B------:R-:W-:-:S05]  /*d8b0*/  FMNMX.FTZ R55, R65, R74, !PT ;  /* 0x0000004a41377209 */ /* 0x000fca0007810000 */
[----:B------:R-:W3:Y:S01]  /*d8c0*/  MUFU.TANH R70, R70 ;  /* 0x0000004600467308 */ /* 0x000ee20000002400 */
[----:B0-----:R-:W-:Y:S01]  /*d8d0*/  FSEL R79, R79, -INF , P1 ;  /* 0xff8000004f4f7808 */ /* 0x001fe20000800000 */
[----:B------:R-:W-:Y:S01]  /*d8e0*/  FMUL.FTZ R59, R59, UR4 ;  /* 0x000000043b3b7c20 */ /* 0x000fe20008410000 */
[----:B------:R-:W-:-:S05]  /*d8f0*/  ISETP.GT.AND P1, PT, R14, 0x40, PT ;  /* 0x000000400e00780c */ /* 0x000fca0003f24270 */
[----:B------:R-:W0:Y:S01]  /*d900*/  MUFU.TANH R60, R60 ;  /* 0x0000003c003c7308 */ /* 0x000e220000002400 */
[----:B------:R-:W-:Y:S01]  /*d910*/  FSEL R69, R69, -INF , P5 ;  /* 0xff80000045457808 */ /* 0x000fe20002800000 */
[----:B------:R-:W-:Y:S01]  /*d920*/  FMUL.FTZ R49, R49, UR4 ;  /* 0x0000000431317c20 */ /* 0x000fe20008410000 */
[----:B----4-:R-:W-:-:S05]  /*d930*/  FSEL R66, R66, -INF , P2 ;  /* 0xff80000042427808 */ /* 0x010fca0001000000 */
[----:B------:R-:W4:Y:S01]  /*d940*/  MUFU.TANH R71, R71 ;  /* 0x0000004700477308 */ /* 0x000f220000002400 */
[----:B------:R-:W-:Y:S01]  /*d950*/  FMUL.FTZ R62, R62, UR4 ;  /* 0x000000043e3e7c20 */ /* 0x000fe20008410000 */
[----:B------:R-:W-:-:S06]  /*d960*/  ISETP.GT.AND P2, PT, R14, 0x41, PT ;  /* 0x000000410e00780c */ /* 0x000fcc0003f44270 */
[----:B------:R2:W-:Y:S01]  /*d970*/  MUFU.TANH R42, R95 ;  /* 0x0000005f002a7308 */ /* 0x0005e20000002400 */
[----:B-1----:R-:W-:Y:S01]  /*d980*/  FSEL R56, R56, -INF , P1 ;  /* 0xff80000038387808 */ /* 0x002fe20000800000 */
[----:B------:R-:W-:-:S06]  /*d990*/  FMUL.FTZ R52, R52, UR4 ;  /* 0x0000000434347c20 */ /* 0x000fcc0008410000 */
[----:B------:R-:W1:Y:S01]  /*d9a0*/  MUFU.TANH R61, R61 ;  /* 0x0000003d003d7308 */ /* 0x000e620000002400 */
[----:B--2---:R-:W-:Y:S01]  /*d9b0*/  FMUL.FTZ R95, R34, UR4 ;  /* 0x00000004225f7c20 */ /* 0x004fe20008410000 */
[----:B------:R-:W-:-:S04]  /*d9c0*/  FMNMX.FTZ R34, R68, R55, !PT ;  /* 0x0000003744227209 */ /* 0x000fc80007810000 */
[----:B------:R-:W-:Y:S02]  /*d9d0*/  FMNMX.FTZ R55, R69, R34, !PT ;  /* 0x0000002245377209 */ /* 0x000fe40007810000 */
[----:B------:R-:W2:Y:S01]  /*d9e0*/  MUFU.TANH R58, R58 ;  /* 0x0000003a003a7308 */ /* 0x000ea20000002400 */
[----:B------:R-:W-:Y:S01]  /*d9f0*/  FSEL R67, R67, -INF , P3 ;  /* 0xff80000043437808 */ /* 0x000fe20001800000 */
[----:B------:R-:W-:Y:S01]  /*da00*/  FMUL.FTZ R63, R63, UR4 ;  /* 0x000000043f3f7c20 */ /* 0x000fe20008410000 */
[----:B------:R-:W-:-:S05]  /*da10*/  ISETP.GT.AND P3, PT, R14, 0x48, PT ;  /* 0x000000480e00780c */ /* 0x000fca0003f64270 */
[----:B------:R-:W2:Y:S01]  /*da20*/  MUFU.TANH R48, R48 ;  /* 0x0000003000307308 */ /* 0x000ea20000002400 */
[----:B---3--:R-:W-:Y:S02]  /*da30*/  FSEL R57, R57, -INF , P2 ;  /* 0xff80000039397808 */ /* 0x008fe40001000000 */
[----:B------:R-:W-:-:S05]  /*da40*/  FMNMX.FTZ R34, R56, R55, !PT ;  /* 0x0000003738227209 */ /* 0x000fca0007810000 */
[----:B------:R-:W3:Y:S01]  /*da50*/  MUFU.TANH R59, R59 ;  /* 0x0000003b003b7308 */ /* 0x000ee20000002400 */
[----:B------:R-:W-:Y:S01]  /*da60*/  FSEL R70, R70, -INF , P4 ;  /* 0xff80000046467808 */ /* 0x000fe20002000000 */
[----:B------:R-:W-:Y:S01]  /*da70*/  FMUL.FTZ R50, R50, UR4 ;  /* 0x0000000432327c20 */ /* 0x000fe20008410000 */
[----:B------:R-:W-:-:S05]  /*da80*/  ISETP.GT.AND P4, PT, R14, 0x49, PT ;  /* 0x000000490e00780c */ /* 0x000fca0003f84270 */
[----:B------:R-:W3:Y:S01]  /*da90*/  MUFU.TANH R49, R49 ;  /* 0x0000003100317308 */ /* 0x000ee20000002400 */
[----:B0-----:R-:W-:Y:S01]  /*daa0*/  FSEL R60, R60, -INF , P3 ;  /* 0xff8000003c3c7808 */ /* 0x001fe20001800000 */
[----:B------:R-:W-:Y:S01]  /*dab0*/  FMUL.FTZ R51, R51, UR4 ;  /* 0x0000000433337c20 */ /* 0x000fe20008410000 */
[----:B----4-:R-:W-:-:S05]  /*dac0*/  FSEL R71, R71, -INF , P5 ;  /* 0xff80000047477808 */ /* 0x010fca0002800000 */
[----:B------:R-:W0:Y:S01]  /*dad0*/  MUFU.TANH R62, R62 ;  /* 0x0000003e003e7308 */ /* 0x000e220000002400 */
[----:B------:R-:W-:Y:S02]  /*dae0*/  ISETP.GT.AND P5, PT, R14, 0x50, PT ;  /* 0x000000500e00780c */ /* 0x000fe40003fa4270 */
[----:B-1----:R-:W-:-:S05]  /*daf0*/  FSEL R61, R61, -INF , P4 ;  /* 0xff8000003d3d7808 */ /* 0x002fca0002000000 */
[----:B------:R-:W1:Y:S08]  /*db00*/  MUFU.TANH R52, R52 ;  /* 0x0000003400347308 */ /* 0x000e700000002400 */
[----:B------:R4:W-:Y:S01]  /*db10*/  MUFU.TANH R20, R97 ;  /* 0x0000006100147308 */ /* 0x0009e20000002400 */
[----:B--2---:R-:W-:Y:S01]  /*db20*/  FSEL R58, R58, -INF , P1 ;  /* 0xff8000003a3a7808 */ /* 0x004fe20000800000 */
[----:B------:R-:W-:Y:S01]  /*db30*/  FMUL.FTZ R55, R37, UR4 ;  /* 0x0000000425377c20 */ /* 0x000fe20008410000 */
[----:B----4-:R-:W-:-:S05]  /*db40*/  FMNMX.FTZ R97, R57, R34, !PT ;  /* 0x0000002239617209 */ /* 0x010fca0007810000 */
[----:B------:R-:W2:Y:S01]  /*db50*/  MUFU.TANH R63, R63 ;  /* 0x0000003f003f7308 */ /* 0x000ea20000002400 */
[----:B------:R-:W-:Y:S01]  /*db60*/  FMNMX.FTZ R34, R60, R97, !PT ;  /* 0x000000613c227209 */ /* 0x000fe20007810000 */
[----:B------:R-:W-:Y:S01]  /*db70*/  FMUL.FTZ R44, R44, UR4 ;  /* 0x000000042c2c7c20 */ /* 0x000fe20008410000 */
[----:B------:R-:W-:-:S05]  /*db80*/  ISETP.GT.AND P1, PT, R14, 0x51, PT ;  /* 0x000000510e00780c */ /* 0x000fca0003f24270 */
[----:B------:R-:W4:Y:S01]  /*db90*/  MUFU.TANH R50, R50 ;  /* 0x0000003200327308 */ /* 0x000f220000002400 */
[----:B------:R-:W-:Y:S02]  /*dba0*/  FSEL R48, R48, -INF , P5 ;  /* 0xff80000030307808 */ /* 0x000fe40002800000 */
[----:B------:R-:W-:Y:S01]  /*dbb0*/  FMNMX.FTZ R37, R61, R34, !PT ;  /* 0x000000223d257209 */ /* 0x000fe20007810000 */
[----:B------:R-:W-:-:S04]  /*dbc0*/  FMUL.FTZ R96, R54, UR4 ;  /* 0x0000000436607c20 */ /* 0x000fc80008410000 */
[----:B------:R-:W4:Y:S01]  /*dbd0*/  MUFU.TANH R15, R98 ;  /* 0x00000062000f7308 */ /* 0x000f220000002400 */
[----:B---3--:R-:W-:Y:S01]  /*dbe0*/  FSEL R59, R59, -INF , P2 ;  /* 0xff8000003b3b7808 */ /* 0x008fe20001000000 */
[----:B------:R-:W-:Y:S01]  /*dbf0*/  FMUL.FTZ R54, R43, UR4 ;  /* 0x000000042b367c20 */ /* 0x000fe20008410000 */
[----:B------:R-:W-:Y:S01]  /*dc00*/  ISETP.GT.AND P2, PT, R14, 0x58, PT ;  /* 0x000000580e00780c */ /* 0x000fe20003f44270 */
[----:B------:R-:W-:Y:S01]  /*dc10*/  FMUL.FTZ R45, R45, UR4 ;  /* 0x000000042d2d7c20 */ /* 0x000fe20008410000 */
[----:B------:R-:W-:-:S03]  /*dc20*/  FSEL R49, R49, -INF , P1 ;  /* 0xff80000031317808 */ /* 0x000fc60000800000 */
[----:B------:R-:W3:Y:S01]  /*dc30*/  MUFU.TANH R51, R51 ;  /* 0x0000003300337308 */ /* 0x000ee20000002400 */
[----:B------:R-:W-:Y:S02]  /*dc40*/  FMNMX.FTZ R34, R48, R37, !PT ;  /* 0x0000002530227209 */ /* 0x000fe40007810000 */
[----:B0-----:R-:W-:Y:S01]  /*dc50*/  FSEL R62, R62, -INF , P3 ;  /* 0xff8000003e3e7808 */ /* 0x001fe20001800000 */
[----:B------:R-:W-:Y:S01]  /*dc60*/  FMUL.FTZ R32, R32, UR4 ;  /* 0x0000000420207c20 */ /* 0x000fe20008410000 */
[----:B------:R-:W-:-:S03]  /*dc70*/  ISETP.GT.AND P3, PT, R14, 0x59, PT ;  /* 0x000000590e00780c */ /* 0x000fc60003f64270 */
[----:B------:R-:W0:Y:S01]  /*dc80*/  MUFU.TANH R43, R96 ;  /* 0x00000060002b7308 */ /* 0x000e220000002400 */
[----:B-1----:R-:W-:Y:S02]  /*dc90*/  FSEL R52, R52, -INF , P2 ;  /* 0xff80000034347808 */ /* 0x002fe40001000000 */
[----:B------:R-:W-:-:S05]  /*dca0*/  FMNMX.FTZ R37, R49, R34, !PT ;  /* 0x0000002231257209 */ /* 0x000fca0007810000 */
[----:B------:R-:W1:Y:S01]  /*dcb0*/  MUFU.TANH R44, R44 ;  /* 0x0000002c002c7308 */ /* 0x000e620000002400 */
[----:B--2---:R-:W-:Y:S01]  /*dcc0*/  FSEL R63, R63, -INF , P4 ;  /* 0xff8000003f3f7808 */ /* 0x004fe20002000000 */
[----:B------:R-:W-:Y:S01]  /*dcd0*/  FMUL.FTZ R33, R33, UR4 ;  /* 0x0000000421217c20 */ /* 0x000fe20008410000 */
[----:B------:R-:W-:Y:S02]  /*dce0*/  ISETP.GT.AND P4, PT, R14, 0x60, PT ;  /* 0x000000600e00780c */ /* 0x000fe40003f84270 */
[----:B------:R-:W-:Y:S02]  /*dcf0*/  FSEL R42, R42, -INF , P3 ;  /* 0xff8000002a2a7808 */ /* 0x000fe40001800000 */
[----:B------:R-:W-:Y:S01]  /*dd00*/  FMNMX.FTZ R37, R52, R37, !PT ;  /* 0x0000002534257209 */ /* 0x000fe20007810000 */
[----:B------:R-:W2:Y:S01]  /*dd10*/  MUFU.TANH R45, R45 ;  /* 0x0000002d002d7308 */ /* 0x000ea20000002400 */
[----:B------:R-:W-:Y:S02]  /*dd20*/  WARPGROUP.DEPBAR.LE gsb0, 0x0 ;  /* 0x00008000000079c5 */ /* 0x000fe40000010000 */
[----:B----4-:R-:W-:Y:S01]  /*dd30*/  FSEL R50, R50, -INF , P5 ;  /* 0xff80000032327808 */ /* 0x010fe20002800000 */
[----:B------:R-:W-:Y:S01]  /*dd40*/  FMUL.FTZ R34, R24, UR4 ;  /* 0x0000000418227c20 */ /* 0x000fe20008410000 */
[----:B------:R-:W-:Y:S01]  /*dd50*/  FMUL.FTZ R46, R46, UR4 ;  /* 0x000000042e2e7c20 */ /* 0x000fe20008410000 */
[----:B------:R-:W-:Y:S01]  /*dd60*/  FMUL.FTZ R47, R47, UR4 ;  /* 0x000000042f2f7c20 */ /* 0x000fe20008410000 */
[----:B------:R-:W-:Y:S01]  /*dd70*/  ISETP.GT.AND P5, PT, R14, 0x61, PT ;  /* 0x000000610e00780c */ /* 0x000fe20003fa4270 */
[----:B------:R-:W-:Y:S01]  /*dd80*/  MUFU.TANH R32, R32 ;  /* 0x0000002000207308 */ /* 0x000fe20000002400 */
[----:B------:R-:W-:Y:S01]  /*dd90*/  FSEL R24, R15, -INF , P4 ;  /* 0xff8000000f187808 */ /* 0x000fe20002000000 */
[----:B------:R-:W-:Y:S01]  /*dda0*/  FMUL.FTZ R74, R36, UR4 ;  /* 0x00000004244a7c20 */ /* 0x000fe20008410000 */
[----:B------:R-:W-:-:S02]  /*ddb0*/  FMNMX.FTZ R37, R42, R37, !PT ;  /* 0x000000252a257209 */ /* 0x000fc40007810000 */
[----:B---3--:R-:W-:-:S03]  /*ddc0*/  FSEL R51, R51, -INF , P1 ;  /* 0xff80000033337808 */ /* 0x008fc60000800000 */
[----:B------:R-:W3:Y:S01]  /*ddd0*/  MUFU.TANH R54, R54 ;  /* 0x0000003600367308 */ /* 0x000ee20000002400 */
[----:B------:R-:W-:Y:S02]  /*dde0*/  ISETP.GT.AND P1, PT, R14, 0x68, PT ;  /* 0x000000680e00780c */ /* 0x000fe40003f24270 */
[----:B------:R-:W-:Y:S02]  /*ddf0*/  FSEL R40, R40, -INF , P5 ;  /* 0xff80000028287808 */ /* 0x000fe40002800000 */
[----:B------:R-:W-:-:S03]  /*de00*/  FMNMX.FTZ R37, R24, R37, !PT ;  /* 0x0000002518257209 */ /* 0x000fc60007810000 */
[----:B------:R-:W4:Y:S01]  /*de10*/  MUFU.TANH R33, R33 ;  /* 0x0000002100217308 */ /* 0x000f220000002400 */
[----:B0-----:R-:W-:Y:S02]  /*de20*/  FSEL R43, R43, -INF , P2 ;  /* 0xff8000002b2b7808 */ /* 0x001fe40001000000 */
[----:B------:R-:W-:Y:S02]  /*de30*/  ISETP.GT.AND P2, PT, R14, 0x69, PT ;  /* 0x000000690e00780c */ /* 0x000fe40003f44270 */
[----:B-1----:R-:W-:-:S03]  /*de40*/  FSEL R44, R44, -INF , P1 ;  /* 0xff8000002c2c7808 */ /* 0x002fc60000800000 */
[----:B------:R-:W0:Y:S01]  /*de50*/  MUFU.TANH R46, R46 ;  /* 0x0000002e002e7308 */ /* 0x000e220000002400 */
[----:B------:R-:W-:Y:S01]  /*de60*/  FMNMX.FTZ R37, R40, R37, !PT ;  /* 0x0000002528257209 */ /* 0x000fe20007810000 */
[----:B------:R-:W-:Y:S01]  /*de70*/  FMUL.FTZ R36, R38, UR4 ;  /* 0x0000000426247c20 */ /* 0x000fe20008410000 */
[----:B------:R-:W-:-:S05]  /*de80*/  FSEL R20, R20, -INF , P3 ;  /* 0xff80000014147808 */ /* 0x000fca0001800000 */
[----:B------:R-:W1:Y:S01]  /*de90*/  MUFU.TANH R47, R47 ;  /* 0x0000002f002f7308 */ /* 0x000e620000002400 */
[----:B------:R-:W-:Y:S01]  /*dea0*/  FMUL.FTZ R35, R35, UR4 ;  /* 0x0000000423237c20 */ /* 0x000fe20008410000 */
[----:B------:R-:W-:-:S06]  /*deb0*/  ISETP.GT.AND P3, PT, R14, 0x70, PT ;  /* 0x000000700e00780c */ /* 0x000fcc0003f64270 */
[----:B------:R-:W1:Y:S01]  /*dec0*/  MUFU.TANH R74, R74 ;  /* 0x0000004a004a7308 */ /* 0x000e620000002400 */
[----:B--2---:R-:W-:Y:S01]  /*ded0*/  FSEL R45, R45, -INF , P2 ;  /* 0xff8000002d2d7808 */ /* 0x004fe20001000000 */
[----:B------:R-:W-:Y:S01]  /*dee0*/  FMUL.FTZ R25, R25, UR4 ;  /* 0x0000000419197c20 */ /* 0x000fe20008410000 */
[----:B------:R-:W-:-:S05]  /*def0*/  FMNMX.FTZ R38, R44, R37, !PT ;  /* 0x000000252c267209 */ /* 0x000fca0007810000 */
[----:B------:R-:W2:Y:S01]  /*df00*/  MUFU.TANH R55, R55 ;  /* 0x0000003700377308 */ /* 0x000ea20000002400 */
[----:B------:R-:W-:Y:S02]  /*df10*/  FSEL R41, R41, -INF , P4 ;  /* 0xff80000029297808 */ /* 0x000fe40002000000 */
[----:B------:R-:W-:Y:S02]  /*df20*/  ISETP.GT.AND P4, PT, R14, 0x71, PT ;  /* 0x000000710e00780c */ /* 0x000fe40003f84270 */
[----:B------:R-:W-:-:S03]  /*df30*/  FMNMX.FTZ R97, R45, R38, !PT ;  /* 0x000000262d617209 */ /* 0x000fc60007810000 */
[----:B------:R-:W2:Y:S01]  /*df40*/  MUFU.TANH R95, R95 ;  /* 0x0000005f005f7308 */ /* 0x000ea20000002400 */
[----:B---3--:R-:W-:Y:S01]  /*df50*/  FSEL R54, R54, -INF , P5 ;  /* 0xff80000036367808 */ /* 0x008fe20002800000 */
[----:B------:R-:W-:Y:S01]  /*df60*/  FMUL.FTZ R28, R28, UR4 ;  /* 0x000000041c1c7c20 */ /* 0x000fe20008410000 */
[----:B------:R-:W-:-:S05]  /*df70*/  ISETP.GT.AND P5, PT, R14, 0x78, PT ;  /* 0x000000780e00780c */ /* 0x000fca0003fa4270 */
[----:B------:R3:W2:Y:S01]  /*df80*/  MUFU.TANH R15, R34 ;  /* 0x00000022000f7308 */ /* 0x0006a20000002400 */
[----:B----4-:R-:W-:Y:S01]  /*df90*/  FSEL R33, R33, -INF , P4 ;  /* 0xff80000021217808 */ /* 0x010fe20002000000 */
[----:B------:R-:W-:Y:S01]  /*dfa0*/  FMUL.FTZ R96, R29, UR4 ;  /* 0x000000041d607c20 */ /* 0x000fe20008410000 */
[----:B---3--:R-:W-:-:S05]  /*dfb0*/  FSEL R34, R32, -INF , P3 ;  /* 0xff80000020227808 */ /* 0x008fca0001800000 */
[----:B------:R-:W3:Y:S01]  /*dfc0*/  MUFU.TANH R35, R35 ;  /* 0x0000002300237308 */ /* 0x000ee20000002400 */
[----:B------:R-:W-:-:S07]  /*dfd0*/  FMNMX.FTZ R32, R34, R97, !PT ;  /* 0x0000006122207209 */ /* 0x000fce0007810000 */
[----:B------:R-:W4:Y:S01]  /*dfe0*/  MUFU.TANH R25, R25 ;  /* 0x0000001900197308 */ /* 0x000f220000002400 */
[----:B0-----:R-:W-:Y:S02]  /*dff0*/  FSEL R46, R46, -INF , P1 ;  /* 0xff8000002e2e7808 */ /* 0x001fe40000800000 */
[----:B-1----:R-:W-:Y:S02]  /*e000*/  FSEL R29, R47, -INF , P2 ;  /* 0xff8000002f1d7808 */ /* 0x002fe40001000000 */
[----:B------:R-:W-:-:S03]  /*e010*/  ISETP.GT.AND P1, PT, R14, 0x79, PT ;  /* 0x000000790e00780c */ /* 0x000fc60003f24270 */
[----:B------:R-:W0:Y:S01]  /*e020*/  MUFU.TANH R36, R36 ;  /* 0x0000002400247308 */ /* 0x000e220000002400 */
[----:B------:R-:W-:Y:S02]  /*e030*/  FSEL R74, R74, -INF , P5 ;  /* 0xff8000004a4a7808 */ /* 0x000fe40002800000 */
[----:B------:R-:W-:-:S05]  /*e040*/  FMNMX.FTZ R47, R33, R32, !PT ;  /* 0x00000020212f7209 */ /* 0x000fca0007810000 */
[----:B------:R3:W1:Y:S01]  /*e050*/  MUFU.TANH R37, R28 ;  /* 0x0000001c00257308 */ /* 0x0006620000002400 */
[----:B------:R-:W-:Y:S02]  /*e060*/  ISETP.GT.AND P2, PT, R14, 0x80, PT ;  /* 0x000000800e00780c */ /* 0x000fe40003f44270 */
[----:B--2---:R-:W-:Y:S02]  /*e070*/  FSEL R55, R55, -INF , P1 ;  /* 0xff80000037377808 */ /* 0x004fe40000800000 */
[----:B------:R-:W-:-:S03]  /*e080*/  FMNMX.FTZ R38, R74, R47, !PT ;  /* 0x0000002f4a267209 */ /* 0x000fc60007810000 */
[----:B------:R-:W2:Y:S01]  /*e090*/  MUFU.TANH R96, R96 ;  /* 0x0000006000607308 */ /* 0x000ea20000002400 */
[----:B------:R-:W-:Y:S02]  /*e0a0*/  FSEL R32, R95, -INF , P3 ;  /* 0xff8000005f207808 */ /* 0x000fe40001800000 */
[C---:B------:R-:W-:Y:S02]  /*e0b0*/  ISETP.GT.AND P3, PT, R14.reuse, 0x81, PT ;  /* 0x000000810e00780c */ /* 0x040fe40003f64270 */
[----:B------:R-:W-:Y:S02]  /*e0c0*/  FSEL R47, R15, -INF , P2 ;  /* 0xff8000000f2f7808 */ /* 0x000fe40001000000 */
[----:B------:R-:W-:Y:S02]  /*e0d0*/  FMNMX.FTZ R98, R55, R38, !PT ;  /* 0x0000002637627209 */ /* 0x000fe40007810000 */
[----:B---3--:R-:W-:Y:S02]  /*e0e0*/  FSEL R28, R35, -INF , P4 ;  /* 0xff800000231c7808 */ /* 0x008fe40002000000 */
[----:B------:R-:W-:-:S02]  /*e0f0*/  ISETP.GT.AND P4, PT, R14, 0x88, PT ;  /* 0x000000880e00780c */ /* 0x000fc40003f84270 */
[----:B----4-:R-:W-:Y:S02]  /*e100*/  FSEL R38, R25, -INF , P3 ;  /* 0xff80000019267808 */ /* 0x010fe40001800000 */
[----:B------:R-:W-:Y:S02]  /*e110*/  FMNMX.FTZ R15, R47, R98, !PT ;  /* 0x000000622f0f7209 */ /* 0x000fe40007810000 */
[----:B0-----:R-:W-:Y:S02]  /*e120*/  FSEL R25, R36, -INF , P5 ;  /* 0xff80000024197808 */ /* 0x001fe40002800000 */
[----:B------:R-:W-:Y:S02]  /*e130*/  ISETP.GT.AND P5, PT, R14, 0x89, PT ;  /* 0x000000890e00780c */ /* 0x000fe40003fa4270 */
[----:B-1----:R-:W-:Y:S02]  /*e140*/  FSEL R37, R37, -INF , P4 ;  /* 0xff80000025257808 */ /* 0x002fe40002000000 */
[----:B------:R-:W-:-:S02]  /*e150*/  FMNMX.FTZ R14, R38, R15, !PT ;  /* 0x0000000f260e7209 */ /* 0x000fc40007810000 */
[----:B--2---:R-:W-:Y:S02]  /*e160*/  FSEL R35, R96, -INF , P5 ;  /* 0xff80000060237808 */ /* 0x004fe40002800000 */
[----:B------:R-:W-:-:S04]  /*e170*/  FMNMX.FTZ R14, R37, R14, !PT ;  /* 0x0000000e250e7209 */ /* 0x000fc80007810000 */
[----:B------:R-:W-:-:S05]  /*e180*/  FMNMX.FTZ R95, R35, R14, !PT ;  /* 0x0000000e235f7209 */ /* 0x000fca0007810000 */
[----:B------:R-:W0:Y:S02]  /*e190*/  SHFL.BFLY PT, R14, R95, 0x2, 0x1f ;  /* 0x0c401f005f0e7f89 */ /* 0x000e2400000e0000 */
[----:B0-----:R-:W-:-:S05]  /*e1a0*/  FMNMX.FTZ R98, R95, R14, !PT ;  /* 0x0000000e5f627209 */ /* 0x001fca0007810000 */
[----:B------:R-:W0:Y:S01]  /*e1b0*/  SHFL.BFLY PT, R15, R98, 0x1, 0x1f ;  /* 0x0c201f00620f7f89 */ /* 0x000e2200000e0000 */
[----:B------:R-:W-:Y:S01]  /*e1c0*/  FMUL.FTZ R97, R26, UR4 ;  /* 0x000000041a617c20 */ /* 0x000fe20008410000 */
[----:B0-----:R-:W-:Y:S01]  /*e1d0*/  FMNMX.FTZ R14, R98, R15, !PT ;  /* 0x0000000f620e7209 */ /* 0x001fe20007810000 */
[----:B------:R-:W-:-:S03]  /*e1e0*/  IMAD.U32 R15, RZ, RZ, UR5 ;  /* 0x00000005ff0f7e24 */ /* 0x000fc6000f8e00ff */
[C---:B------:R-:W-:Y:S01]  /*e1f0*/  FSETP.NEU.FTZ.AND P6, PT, R14.reuse, -INF , PT ;  /* 0xff8000000e00780b */ /* 0x040fe20003fdd000 */
[----:B------:R-:W-:Y:S01]  /*e200*/  FMUL.FTZ R36, R14, R15 ;  /* 0x0000000f0e247220 */ /* 0x000fe20000410000 */
[----:B------:R-:W-:-:S04]  /*e210*/  FMUL.FTZ R98, R27, UR4 ;  /* 0x000000041b627c20 */ /* 0x000fc80008410000 */
[----:B------:R-:W-:-:S05]  /*e220*/  FSEL R36, R36, RZ, P6 ;  /* 0x000000ff24247208 */ /* 0x000fca0003000000 */
[-CC-:B------:R-:W-:Y:S01]  /*e230*/  FFMA.FTZ R27, R88, R15.reuse, -R36.reuse ;  /* 0x0000000f581b7223 */ /* 0x180fe20000010824 */
[----:B------:R-:W-:Y:S01]  /*e240*/  FMNMX.FTZ R88, R89, R90, !PT ;  /* 0x0000005a59587209 */ /* 0x000fe20007810000 */
[----:B------:R-:W-:-:S03]  /*e250*/  FFMA.FTZ R26, R21, R15, -R36 ;  /* 0x0000000f151a7223 */ /* 0x000fc60000010824 */
[----:B------:R-:W-:-:S04]  /*e260*/  FMNMX.FTZ R21, R93, R88, !PT ;  /* 0x000000585d157209 */ /* 0x000fc80007810000 */
[----:B------:R-:W-:-:S04]  /*e270*/  FMNMX.FTZ R21, R94, R21, !PT ;  /* 0x000000155e157209 */ /* 0x000fc80007810000 */
[----:B------:R-:W-:-:S04]  /*e280*/  FMNMX.FTZ R88, R82, R21, !PT ;  /* 0x0000001552587209 */ /* 0x000fc80007810000 */
[----:B------:R-:W-:Y:S01]  /*e290*/  FMNMX.FTZ R21, R83, R88, !PT ;  /* 0x0000005853157209 */ /* 0x000fe20007810000 */
[----:B------:R-:W-:-:S03]  /*e2a0*/  FMUL.FTZ R96, R39, UR4 ;  /* 0x0000000427607c20 */ /* 0x000fc60008410000 */
[----:B------:R-:W-:Y:S01]  /*e2b0*/  FMNMX.FTZ R88, R86, R21, !PT ;  /* 0x0000001556587209 */ /* 0x000fe20007810000 */
[----:B------:R-:W-:-:S03]  /*e2c0*/  FFMA.FTZ R39, R72, R15, -R36 ;  /* 0x0000000f48277223 */ /* 0x000fc60000010824 */
        /* <DEDUP_REMOVED lines=8> */
[----:B------:R0:W-:Y:S03]  /*e350*/  MUFU.EX2 R88, R39 ;  /* 0x0000002700587308 */ /* 0x0001e60000000800 */
[----:B------:R-:W-:Y:S01]  /*e360*/  FMNMX.FTZ R21, R71, R72, !PT ;  /* 0x0000004847157209 */ /* 0x000fe20007810000 */
[----:B0-----:R-:W-:-:S03]  /*e370*/  FFMA.FTZ R39, R64, R15, -R36 ;  /* 0x0000000f40277223 */ /* 0x001fc60000010824 */
[----:B------:R-:W-:-:S04]  /*e380*/  FMNMX.FTZ R64, R58, R21, !PT ;  /* 0x000000153a407209 */ /* 0x000fc80007810000 */
[----:B------:R-:W-:Y:S01]  /*e390*/  FMNMX.FTZ R21, R59, R64, !PT ;  /* 0x000000403b157209 */ /* 0x000fe20007810000 */
[----:B------:R-:W-:-:S03]  /*e3a0*/  FMUL.FTZ R99, R30, UR4 ;  /* 0x000000041e637c20 */ /* 0x000fc60008410000 */
[----:B------:R-:W-:Y:S01]  /*e3b0*/  FMNMX.FTZ R72, R62, R21, !PT ;  /* 0x000000153e487209 */ /* 0x000fe20007810000 */
[-CC-:B------:R-:W-:Y:S01]  /*e3c0*/  FFMA.FTZ R30, R91, R15.reuse, -R36.reuse ;  /* 0x0000000f5b1e7223 */ /* 0x180fe20000010824 */
[-CC-:B------:R-:W-:Y:S02]  /*e3d0*/  FFMA.FTZ R91, R73, R15.reuse, -R36.reuse ;  /* 0x0000000f495b7223 */ /* 0x180fe40000010824 */
[----:B------:R-:W-:Y:S01]  /*e3e0*/  FMNMX.FTZ R21, R63, R72, !PT ;  /* 0x000000483f157209 */ /* 0x000fe20007810000 */
[-CC-:B------:R-:W-:Y:S01]  /*e3f0*/  FFMA.FTZ R73, R65, R15.reuse, -R36.reuse ;  /* 0x0000000f41497223 */ /* 0x180fe20000010824 */
[----:B------:R-:W-:Y:S02]  /*e400*/  FFMA.FTZ R65, R68, R15, -R36 ;  /* 0x0000000f44417223 */ /* 0x000fe40000010824 */
        /* <DEDUP_REMOVED lines=8> */
[----:B------:R-:W-:-:S04]  /*e490*/  FMNMX.FTZ R56, R20, R21, !PT ;  /* 0x0000001514387209 */ /* 0x000fc80007810000 */
[----:B------:R-:W-:Y:S01]  /*e4a0*/  FMNMX.FTZ R21, R41, R56, !PT ;  /* 0x0000003829157209 */ /* 0x000fe20007810000 */
[----:B------:R-:W0:Y:S03]  /*e4b0*/  MUFU.TANH R96, R96 ;  /* 0x0000006000607308 */ /* 0x000e260000002400 */
[----:B------:R-:W-:-:S04]  /*e4c0*/  FMNMX.FTZ R21, R54, R21, !PT ;  /* 0x0000001536157209 */ /* 0x000fc80007810000 */
[----:B------:R-:W-:Y:S01]  /*e4d0*/  FMNMX.FTZ R56, R46, R21, !PT ;  /* 0x000000152e387209 */ /* 0x000fe20007810000 */
[----:B------:R-:W1:Y:S03]  /*e4e0*/  MUFU.TANH R97, R97 ;  /* 0x0000006100617308 */ /* 0x000e660000002400 */
[----:B------:R-:W-:-:S04]  /*e4f0*/  FMNMX.FTZ R21, R29, R56, !PT ;  /* 0x000000381d157209 */ /* 0x000fc80007810000 */
[----:B------:R-:W-:Y:S01]  /*e500*/  FMNMX.FTZ R21, R32, R21, !PT ;  /* 0x0000001520157209 */ /* 0x000fe20007810000 */
[----:B------:R-:W2:Y:S03]  /*e510*/  MUFU.TANH R98, R98 ;  /* 0x0000006200627308 */ /* 0x000ea60000002400 */
[----:B------:R-:W-:-:S05]  /*e520*/  FMNMX.FTZ R56, R28, R21, !PT ;  /* 0x000000151c387209 */ /* 0x000fca0007810000 */
[----:B------:R-:W3:Y:S01]  /*e530*/  MUFU.TANH R99, R99 ;  /* 0x0000006300637308 */ /* 0x000ee20000002400 */
[----:B0-----:R-:W-:Y:S02]  /*e540*/  FSEL R96, R96, -INF , P1 ;  /* 0xff80000060607808 */ /* 0x001fe40000800000 */
[----:B------:R-:W-:-:S05]  /*e550*/  FMNMX.FTZ R21, R25, R56, !PT ;  /* 0x0000003819157209 */ /* 0x000fca0007810000 */
[----:B------:R-:W0:Y:S01]  /*e560*/  MUFU.TANH R100, R100 ;  /* 0x0000006400647308 */ /* 0x000e220000002400 */
[----:B-1----:R-:W-:Y:S02]  /*e570*/  FSEL R97, R97, -INF , P2 ;  /* 0xff80000061617808 */ /* 0x002fe40001000000 */
[----:B------:R-:W-:Y:S02]  /*e580*/  FMNMX.FTZ R56, R96, R21, !PT ;  /* 0x0000001560387209 */ /* 0x000fe40007810000 */
[----:B--2---:R-:W-:Y:S02]  /*e590*/  FSEL R98, R98, -INF , P3 ;  /* 0xff80000062627808 */ /* 0x004fe40001800000 */
[----:B------:R-:W-:Y:S02]  /*e5a0*/  FMNMX.FTZ R21, R97, R56, !PT ;  /* 0x0000003861157209 */ /* 0x000fe40007810000 */
[----:B---3--:R-:W-:Y:S02]  /*e5b0*/  FSEL R99, R99, -INF , P4 ;  /* 0xff80000063637808 */ /* 0x008fe40002000000 */
[----:B------:R-:W-:-:S04]  /*e5c0*/  FMNMX.FTZ R56, R98, R21, !PT ;  /* 0x0000001562387209 */ /* 0x000fc80007810000 */
[----:B------:R-:W-:Y:S02]  /*e5d0*/  FMNMX.FTZ R21, R99, R56, !PT ;  /* 0x0000003863157209 */ /* 0x000fe40007810000 */
[----:B0-----:R-:W-:-:S04]  /*e5e0*/  FSEL R100, R100, -INF , P5 ;  /* 0xff80000064647808 */ /* 0x001fc80002800000 */
[----:B------:R-:W-:Y:S01]  /*e5f0*/  FMNMX.FTZ R21, R100, R21, !PT ;  /* 0x0000001564157209 */ /* 0x000fe20007810000 */
[----:B------:R-:W-:-:S04]  /*e600*/  FFMA.FTZ R56, R42, R15, -R36 ;  /* 0x0000000f2a387223 */ /* 0x000fc80000010824 */
[----:B------:R-:W0:Y:S01]  /*e610*/  SHFL.BFLY PT, R42, R21, 0x2, 0x1f ;  /* 0x0c401f00152a7f89 */ /* 0x000e2200000e0000 */
[-CC-:B------:R-:W-:Y:S01]  /*e620*/  FFMA.FTZ R72, R57, R15.reuse, -R36.reuse ;  /* 0x0000000f39487223 */ /* 0x180fe20000010824 */
[----:B------:R-:W-:Y:S01]  /*e630*/  FFMA.FTZ R57, R24, R15, -R36 ;  /* 0x0000000f18397223 */ /* 0x000fe20000010824 */
[----:B0-----:R-:W-:-:S05]  /*e640*/  FMNMX.FTZ R24, R21, R42, !PT ;  /* 0x0000002a15187209 */ /* 0x001fca0007810000 */
[----:B------:R-:W0:Y:S01]  /*e650*/  SHFL.BFLY PT, R21, R24, 0x1, 0x1f ;  /* 0x0c201f0018157f89 */ /* 0x000e2200000e0000 */
[----:B------:R-:W1:Y:S01]  /*e660*/  S2R R101, SR_TID.X ;  /* 0x0000000000657919 */ /* 0x000e620000002100 */
[----:B------:R2:W-:Y:S02]  /*e670*/  MUFU.EX2 R64, R73 ;  /* 0x0000004900407308 */ /* 0x0005e40000000800 */
[-CC-:B--2---:R-:W-:Y:S01]  /*e680*/  FFMA.FTZ R73, R44, R15.reuse, -R36.reuse ;  /* 0x0000000f2c497223 */ /* 0x184fe20000010824 */
[----:B------:R-:W-:Y:S01]  /*e690*/  FFMA.FTZ R44, R74, R15, -R36 ;  /* 0x0000000f4a2c7223 */ /* 0x000fe20000010824 */
[----:B0-----:R-:W-:-:S04]  /*e6a0*/  FMNMX.FTZ R74, R24, R21, !PT ;  /* 0x00000015184a7209 */ /* 0x001fc80007810000 */
[C---:B------:R-:W-:Y:S01]  /*e6b0*/  FSETP.NEU.FTZ.AND P1, PT, R74.reuse, -INF , PT ;  /* 0xff8000004a00780b */ /* 0x040fe20003f3d000 */
[-C--:B------:R-:W-:Y:S01]  /*e6c0*/  FMUL.FTZ R24, R74, R15.reuse ;  /* 0x0000000f4a187220 */ /* 0x080fe20000410000 */
[----:B------:R0:W-:Y:S01]  /*e6d0*/  MUFU.EX2 R68, R76 ;  /* 0x0000004c00447308 */ /* 0x0001e20000000800 */
[-CC-:B------:R-:W-:Y:S01]  /*e6e0*/  FFMA.FTZ R95, R77, R15.reuse, -R36.reuse ;  /* 0x0000000f4d5f7223 */ /* 0x180fe20000010824 */
[-CC-:B------:R-:W-:Y:S02]  /*e6f0*/  FFMA.FTZ R77, R45, R15.reuse, -R36.reuse ;  /* 0x0000000f2d4d7223 */ /* 0x180fe40000010824 */
[----:B------:R-:W-:Y:S01]  /*e700*/  FSEL R24, R24, RZ, P1 ;  /* 0x000000ff18187208 */ /* 0x000fe20000800000 */
[-CC-:B------:R-:W-:Y:S01]  /*e710*/  FFMA.FTZ R80, R80, R15.reuse, -R36.reuse ;  /* 0x0000000f50507223 */ /* 0x180fe20000010824 */
[-CC-:B------:R-:W-:Y:S01]  /*e720*/  FFMA.FTZ R81, R81, R15.reuse, -R36.reuse ;  /* 0x0000000f51517223 */ /* 0x180fe20000010824 */
[-CC-:B------:R-:W-:Y:S01]  /*e730*/  FFMA.FTZ R84, R84, R15.reuse, -R36.reuse ;  /* 0x0000000f54547223 */ /* 0x180fe20000010824 */
[-CC-:B0-----:R-:W-:Y:S01]  /*e740*/  FFMA.FTZ R76, R61, R15.reuse, -R36.reuse ;  /* 0x0000000f3d4c7223 */ /* 0x181fe20000010824 */
        /* <DEDUP_REMOVED lines=13> */
[-CC-:B------:R-:W-:Y:S01]  /*e820*/  FFMA.FTZ R33, R89, R15.reuse, -R24.reuse ;  /* 0x0000000f59217223 */ /* 0x180fe20000010818 */
[-CC-:B------:R-:W-:Y:S01]  /*e830*/  FFMA.FTZ R35, R90, R15.reuse, -R24.reuse ;  /* 0x0000000f5a237223 */ /* 0x180fe20000010818 */
[----:B------:R-:W-:Y:S01]  /*e840*/  MUFU.EX2 R26, R26 ;  /* 0x0000001a001a7308 */ /* 0x000fe20000000800 */
[-CC-:B------:R-:W-:Y:S01]  /*e850*/  FFMA.FTZ R37, R93, R15.reuse, -R24.reuse ;  /* 0x0000000f5d257223 */ /* 0x180fe20000010818 */
[----:B------:R-:W-:Y:S01]  /*e860*/  FFMA.FTZ R55, R94, R15, -R24 ;  /* 0x0000000f5e377223 */ /* 0x000fe20000010818 */
[----:B-1----:R-:W-:-:S05]  /*e870*/  LOP3.LUT R101, R101, 0x7f, RZ, 0xc0, !PT ;  /* 0x0000007f65657812 */ /* 0x002fca00078ec0ff */
[----:B------:R-:W0:Y:S01]  /*e880*/  MUFU.EX2 R27, R27 ;  /* 0x0000001b001b7308 */ /* 0x000e220000000800 */
[----:B------:R-:W-:-:S07]  /*e890*/  FFMA.FTZ R82, R82, R15, -R24 ;  /* 0x0000000f52527223 */ /* 0x000fce0000010818 */
[----:B------:R-:W-:Y:S01]  /*e8a0*/  MUFU.EX2 R33, R33 ;  /* 0x0000002100217308 */ /* 0x000fe20000000800 */
[----:B------:R-:W-:-:S07]  /*e8b0*/  ISETP.NE.AND P1, PT, R101, RZ, PT ;  /* 0x000000ff6500720c */ /* 0x000fce0003f25270 */
[----:B------:R-:W1:Y:S08]  /*e8c0*/  MUFU.EX2 R35, R35 ;  /* 0x0000002300237308 */ /* 0x000e700000000800 */
[----:B------:R-:W2:Y:S01]  /*e8d0*/  MUFU.EX2 R30, R30 ;  /* 0x0000001e001e7308 */ /* 0x000ea20000000800 */
[----:B------:R-:W-:-:S07]  /*e8e0*/  FFMA.FTZ R83, R83, R15, -R24 ;  /* 0x0000000f53537223 */ /* 0x000fce0000010818 */
[----:B------:R-:W3:Y:S08]  /*e8f0*/  MUFU.EX2 R37, R37 ;  /* 0x0000002500257308 */ /* 0x000ef00000000800 */
[----:B------:R-:W4:Y:S01]  /*e900*/  MUFU.EX2 R31, R31 ;  /* 0x0000001f001f7308 */ /* 0x000f220000000800 */
[-CC-:B------:R-:W-:Y:S01]  /*e910*/  FFMA.FTZ R86, R86, R15.reuse, -R24.reuse ;  /* 0x0000000f56567223 */ /* 0x180fe20000010818 */
[----:B------:R-:W-:-:S06]  /*e920*/  FFMA.FTZ R94, R51, R15, -R24 ;  /* 0x0000000f335e7223 */ /* 0x000fcc0000010818 */
[----:B------:R-:W4:Y:S01]  /*e930*/  MUFU.EX2 R55, R55 ;  /* 0x0000003700377308 */ /* 0x000f220000000800 */
[----:B------:R-:W-:Y:S01]  /*e940*/  FFMA.FTZ R101, R43, R15, -R24 ;  /* 0x0000000f2b657223 */ /* 0x000fe20000010818 */
[----:B0-----:R-:W-:-:S06]  /*e950*/  FADD.FTZ R51, R26, R27 ;  /* 0x0000001b1a337221 */ /* 0x001fcc0000010000 */
[----:B------:R-:W0:Y:S01]  /*e960*/  MUFU.EX2 R80, R80 ;  /* 0x0000005000507308 */ /* 0x000e220000000800 */
[----:B------:R-:W-:Y:S01]  /*e970*/  FFMA.FTZ R43, R20, R15, -R24 ;  /* 0x0000000f142b7223 */ /* 0x000fe20000010818 */
[----:B-1----:R-:W-:-:S06]  /*e980*/  FADD.FTZ R20, R33, R35 ;  /* 0x0000002321147221 */ /* 0x002fcc0000010000 */
[----:B------:R-:W1:Y:S01]  /*e990*/  MUFU.EX2 R82, R82 ;  /* 0x0000005200527308 */ /* 0x000e620000000800 */
[-CC-:B------:R-:W-:Y:S01]  /*e9a0*/  FFMA.FTZ R87, R87, R15.reuse, -R24.reuse ;  /* 0x0000000f57577223 */ /* 0x180fe20000010818 */
[-CC-:B------:R-:W-:Y:S01]  /*e9b0*/  FFMA.FTZ R93, R54, R15.reuse, -R24.reuse ;  /* 0x0000000f365d7223 */ /* 0x180fe20000010818 */
[----:B------:R-:W-:-:S05]  /*e9c0*/  FFMA.FTZ R89, R53, R15, -R24 ;  /* 0x0000000f35597223 */ /* 0x000fca0000010818 */
[----:B------:R-:W1:Y:S01]  /*e9d0*/  MUFU.EX2 R81, R81 ;  /* 0x0000005100517308 */ /* 0x000e620000000800 */
[----:B--2---:R-:W-:Y:S01]  /*e9e0*/  FADD.FTZ R54, R30, R51 ;  /* 0x000000331e367221 */ /* 0x004fe20000010000 */
[----:B------:R-:W-:Y:S01]  /*e9f0*/  FFMA.FTZ R53, R66, R15, -R24 ;  /* 0x0000000f42357223 */ /* 0x000fe20000010818 */
[----:B------:R-:W-:-:S05]  /*ea00*/  @!P1 VIADD R0, R0, 0x31c40 ;  /* 0x00031c4000009836 */ /* 0x000fca0000000000 */
[----:B------:R-:W2:Y:S01]  /*ea10*/  MUFU.EX2 R83, R83 ;  /* 0x0000005300537308 */ /* 0x000ea20000000800 */
[-C--:B------:R-:W-:Y:S01]  /*ea20*/  FFMA.FTZ R66, R67, R15.reuse, -R24 ;  /* 0x0000000f43427223 */ /* 0x080fe20000010818 */
[----:B---3--:R-:W-:Y:S01]  /*ea30*/  FADD.FTZ R20, R37, R20 ;  /* 0x0000001425147221 */ /* 0x008fe20000010000 */
[----:B------:R-:W-:-:S05]  /*ea40*/  FFMA.FTZ R67, R70, R15, -R24 ;  /* 0x0000000f46437223 */ /* 0x000fca0000010818 */
[----:B------:R-:W3:Y:S01]  /*ea50*/  MUFU.EX2 R84, R84 ;  /* 0x0000005400547308 */ /* 0x000ee20000000800 */
[-C--:B------:R-:W-:Y:S01]  /*ea60*/  FFMA.FTZ R70, R71, R15.reuse, -R24 ;  /* 0x0000000f47467223 */ /* 0x080fe20000010818 */
[----:B----4-:R-:W-:Y:S01]  /*ea70*/  FADD.FTZ R103, R31, R54 ;  /* 0x000000361f677221 */ /* 0x010fe20000010000 */
[----:B------:R-:W-:-:S05]  /*ea80*/  FFMA.FTZ R71, R29, R15, -R24 ;  /* 0x0000000f1d477223 */ /* 0x000fca0000010818 */
[----:B------:R-:W4:Y:S01]  /*ea90*/  MUFU.EX2 R86, R86 ;  /* 0x0000005600567308 */ /* 0x000f220000000800 */
[----:B------:R-:W-:Y:S01]  /*eaa0*/  @!P1 PRMT R0, RZ, 0x654, R0 ;  /* 0x00000654ff009816 */ /* 0x000fe20000000000 */
[----:B------:R-:W-:Y:S01]  /*eab0*/  FADD.FTZ R29, R55, R20 ;  /* 0x00000014371d7221 */ /* 0x000fe20000010000 */
[-CC-:B------:R-:W-:Y:S01]  /*eac0*/  FFMA.FTZ R75, R75, R15.reuse, -R24.reuse ;  /* 0x0000000f4b4b7223 */ /* 0x180fe20000010818 */
[----:B------:R-:W-:-:S04]  /*ead0*/  FFMA.FTZ R51, R32, R15, -R24 ;  /* 0x0000000f20337223 */ /* 0x000fc80000010818 */
[----:B------:R-:W4:Y:S01]  /*eae0*/  MUFU.EX2 R85, R85 ;  /* 0x0000005500557308 */ /* 0x000f220000000800 */
[-CC-:B------:R-:W-:Y:S01]  /*eaf0*/  FFMA.FTZ R50, R50, R15.reuse, -R24.reuse ;  /* 0x0000000f32327223 */ /* 0x180fe20000010818 */
[----:B0-----:R-:W-:Y:S01]  /*eb00*/  FADD.FTZ R32, R80, R103 ;  /* 0x0000006750207221 */ /* 0x001fe20000010000 */
[----:B------:R-:W-:-:S05]  /*eb10*/  FFMA.FTZ R54, R28, R15, -R24 ;  /* 0x0000000f1c367223 */ /* 0x000fca0000010818 */
[----:B------:R-:W0:Y:S01]  /*eb20*/  MUFU.EX2 R87, R87 ;  /* 0x0000005700577308 */ /* 0x000e220000000800 */
[----:B-1----:R-:W-:Y:S01]  /*eb30*/  FADD.FTZ R28, R82, R29 ;  /* 0x0000001d521c7221 */ /* 0x002fe20000010000 */
[----:B------:R-:W-:Y:S01]  /*eb40*/  FFMA.FTZ R78, R78, R15, -R24 ;  /* 0x0000000f4e4e7223 */ /* 0x000fe20000010818 */
[----:B------:R1:W-:Y:S01]  /*eb50*/  @!P1 SYNCS.ARRIVE.TRANS64.RED.A1T0 RZ, [R0+URZ], RZ ;  /* 0x000000ff00ff99a7 */ /* 0x0003e2000810043f */
[----:B------:R-:W-:-:S04]  /*eb60*/  FADD.FTZ R29, R81, R32 ;  /* 0x00000020511d7221 */ /* 0x000fc80000010000 */
[----:B------:R-:W0:Y:S01]  /*eb70*/  MUFU.EX2 R89, R89 ;  /* 0x0000005900597308 */ /* 0x000e220000000800 */
[----:B------:R-:W-:-:S07]  /*eb80*/  FFMA.FTZ R79, R79, R15, -R24 ;  /* 0x0000000f4f4f7223 */ /* 0x000fce0000010818 */
[----:B------:R-:W0:Y:S08]  /*eb90*/  MUFU.EX2 R91, R91 ;  /* 0x0000005b005b7308 */ /* 0x000e300000000800 */
[----:B-1----:R1:W-:Y:S08]  /*eba0*/  MUFU.EX2 R0, R50 ;  /* 0x0000003200007308 */ /* 0x0023f00000000800 */
[----:B------:R-:W0:Y:S01]  /*ebb0*/  MUFU.EX2 R75, R75 ;  /* 0x0000004b004b7308 */ /* 0x000e220000000800 */
[----:B-1----:R-:W-:Y:S01]  /*ebc0*/  FFMA.FTZ R50, R25, R15, -R24 ;  /* 0x0000000f19327223 */ /* 0x002fe20000010818 */
[----:B--2---:R-:W-:Y:S01]  /*ebd0*/  FADD.FTZ R25, R83, R28 ;  /* 0x0000001c53197221 */ /* 0x004fe20000010000 */
[----:B---3--:R-:W-:-:S05]  /*ebe0*/  FADD.FTZ R28, R84, R29 ;  /* 0x0000001d541c7221 */ /* 0x008fca0000010000 */
[----:B------:R-:W1:Y:S01]  /*ebf0*/  MUFU.EX2 R92, R92 ;  /* 0x0000005c005c7308 */ /* 0x000e620000000800 */
[----:B----4-:R-:W-:Y:S01]  /*ec00*/  FADD.FTZ R32, R86, R25 ;  /* 0x0000001956207221 */ /* 0x010fe20000010000 */
[----:B------:R-:W-:-:S06]  /*ec10*/  FADD.FTZ R25, R85, R28 ;  /* 0x0000001c55197221 */ /* 0x000fcc0000010000 */
[----:B------:R-:W2:Y:S01]  /*ec20*/  MUFU.EX2 R78, R78 ;  /* 0x0000004e004e7308 */ /* 0x000ea20000000800 */
[----:B0-----:R-:W-:Y:S01]  /*ec30*/  FADD.FTZ R32, R87, R32 ;  /* 0x0000002057207221 */ /* 0x001fe20000010000 */
[----:B------:R-:W-:-:S06]  /*ec40*/  FADD.FTZ R28, R88, R25 ;  /* 0x00000019581c7221 */ /* 0x000fcc0000010000 */
[----:B------:R-:W0:Y:S01]  /*ec50*/  MUFU.EX2 R95, R95 ;  /* 0x0000005f005f7308 */ /* 0x000e220000000800 */
[----:B------:R-:W-:-:S07]  /*ec60*/  FADD.FTZ R32, R89, R32 ;  /* 0x0000002059207221 */ /* 0x000fce0000010000 */
[----:B------:R-:W3:Y:S01]  /*ec70*/  MUFU.EX2 R79, R79 ;  /* 0x0000004f004f7308 */ /* 0x000ee20000000800 */
[-CC-:B------:R-:W-:Y:S01]  /*ec80*/  FFMA.FTZ R58, R58, R15.reuse, -R24.reuse ;  /* 0x0000000f3a3a7223 */ /* 0x180fe20000010818 */
[-CC-:B------:R-:W-:Y:S01]  /*ec90*/  FFMA.FTZ R59, R59, R15.reuse, -R24.reuse ;  /* 0x0000000f3b3b7223 */ /* 0x180fe20000010818 */
[----:B------:R-:W-:-:S05]  /*eca0*/  FFMA.FTZ R62, R62, R15, -R24 ;  /* 0x0000000f3e3e7223 */ /* 0x000fca0000010818 */
[----:B------:R-:W4:Y:S01]  /*ecb0*/  MUFU.EX2 R39, R39 ;  /* 0x0000002700277308 */ /* 0x000f220000000800 */
        /* <DEDUP_REMOVED lines=9> */
[----:B------:R-:W-:Y:S01]  /*ed50*/  FADD.FTZ R25, R91, R28 ;  /* 0x0000001c5b197221 */ /* 0x000fe20000010000 */
[----:B------:R-:W-:Y:S01]  /*ed60*/  F2FP.BF16.F32.PACK_AB R24, R27, R26 ;  /* 0x0000001a1b18723e */ /* 0x000fe200000010ff */
[----:B------:R-:W-:Y:S02]  /*ed70*/  FADD.FTZ R27, R75, R32 ;  /* 0x000000204b1b7221 */ /* 0x000fe40000010000 */
[----:B------:R-:W4:Y:S01]  /*ed80*/  MUFU.EX2 R66, R66 ;  /* 0x0000004200427308 */ /* 0x000f220000000800 */
[----:B------:R-:W-:Y:S01]  /*ed90*/  F2FP.BF16.F32.PACK_AB R26, R31, R30 ;  /* 0x0000001e1f1a723e */ /* 0x000fe200000010ff */
[----:B-1----:R-:W-:Y:S01]  /*eda0*/  FADD.FTZ R30, R92, R25 ;  /* 0x000000195c1e7221 */ /* 0x002fe20000010000 */
[----:B------:R-:W-:Y:S01]  /*edb0*/  F2FP.BF16.F32.PACK_AB R28, R81, R80 ;  /* 0x00000050511c723e */ /* 0x000fe200000010ff */
[----:B--2---:R-:W-:-:S04]  /*edc0*/  FADD.FTZ R80, R78, R27 ;  /* 0x0000001b4e507221 */ /* 0x004fc80000010000 */
[----:B------:R-:W1:Y:S08]  /*edd0*/  MUFU.EX2 R65, R65 ;  /* 0x0000004100417308 */ /* 0x000e700000000800 */
[----:B------:R-:W2:Y:S08]  /*ede0*/  MUFU.EX2 R67, R67 ;  /* 0x0000004300437308 */ /* 0x000eb00000000800 */
[----:B------:R0:W-:Y:S08]  /*edf0*/  MUFU.EX2 R41, R94 ;  /* 0x0000005e00297308 */ /* 0x0001f00000000800 */
[----:B------:R-:W2:Y:S01]  /*ee00*/  MUFU.EX2 R70, R70 ;  /* 0x0000004600467308 */ /* 0x000ea20000000800 */
[----:B0-----:R-:W-:Y:S01]  /*ee10*/  FADD.FTZ R94, R95, R30 ;  /* 0x0000001e5f5e7221 */ /* 0x001fe20000010000 */
[----:B------:R-:W-:Y:S01]  /*ee20*/  F2FP.BF16.F32.PACK_AB R30, R85, R84 ;  /* 0x00000054551e723e */ /* 0x000fe200000010ff */
[----:B---3--:R-:W-:-:S02]  /*ee30*/  FADD.FTZ R84, R79, R80 ;  /* 0x000000504f547221 */ /* 0x008fc40000010000 */
[----:B----4-:R-:W-:-:S03]  /*ee40*/  FADD.FTZ R25, R39, R94 ;  /* 0x0000005e27197221 */ /* 0x010fc60000010000 */
[----:B------:R-:W0:Y:S01]  /*ee50*/  MUFU.EX2 R69, R69 ;  /* 0x0000004500457308 */ /* 0x000e220000000800 */
[----:B------:R-:W-:Y:S01]  /*ee60*/  FADD.FTZ R29, R53, R84 ;  /* 0x00000054351d7221 */ /* 0x000fe20000010000 */
[----:B------:R-:W-:Y:S01]  /*ee70*/  FADD.FTZ R84, R64, R25 ;  /* 0x0000001940547221 */ /* 0x000fe20000010000 */
[----:B------:R-:W-:-:S05]  /*ee80*/  F2FP.BF16.F32.PACK_AB R32, R91, R88 ;  /* 0x000000585b20723e */ /* 0x000fca00000010ff */
[----:B------:R-:W3:Y:S01]  /*ee90*/  MUFU.EX2 R58, R58 ;  /* 0x0000003a003a7308 */ /* 0x000ee20000000800 */
[----:B------:R-:W-:Y:S01]  /*eea0*/  FADD.FTZ R88, R66, R29 ;  /* 0x0000001d42587221 */ /* 0x000fe20000010000 */
[----:B-1----:R-:W-:-:S06]  /*eeb0*/  FADD.FTZ R31, R65, R84 ;  /* 0x00000054411f7221 */ /* 0x002fcc0000010000 */
[----:B------:R-:W1:Y:S01]  /*eec0*/  MUFU.EX2 R72, R72 ;  /* 0x0000004800487308 */ /* 0x000e620000000800 */
[----:B------:R-:W-:Y:S01]  /*eed0*/  F2FP.BF16.F32.PACK_AB R25, R35, R33 ;  /* 0x000000212319723e */ /* 0x000fe200000010ff */
[----:B--2---:R-:W-:-:S06]  /*eee0*/  FADD.FTZ R35, R67, R88 ;  /* 0x0000005843237221 */ /* 0x004fcc0000010000 */
[----:B------:R-:W2:Y:S01]  /*eef0*/  MUFU.EX2 R59, R59 ;  /* 0x0000003b003b7308 */ /* 0x000ea20000000800 */
[----:B------:R-:W-:Y:S01]  /*ef00*/  F2FP.BF16.F32.PACK_AB R29, R83, R82 ;  /* 0x00000052531d723e */ /* 0x000fe200000010ff */
[----:B------:R-:W-:-:S06]  /*ef10*/  FADD.FTZ R82, R68, R31 ;  /* 0x0000001f44527221 */ /* 0x000fcc0000010000 */
[----:B------:R-:W4:Y:S01]  /*ef20*/  MUFU.EX2 R60, R60 ;  /* 0x0000003c003c7308 */ /* 0x000f220000000800 */
[----:B------:R-:W-:Y:S01]  /*ef30*/  F2FP.BF16.F32.PACK_AB R27, R55, R37 ;  /* 0x00000025371b723e */ /* 0x000fe200000010ff */
[----:B------:R-:W-:-:S06]  /*ef40*/  FADD.FTZ R37, R70, R35 ;  /* 0x0000002346257221 */ /* 0x000fcc0000010000 */
[----:B------:R-:W4:Y:S01]  /*ef50*/  MUFU.EX2 R62, R62 ;  /* 0x0000003e003e7308 */ /* 0x000f220000000800 */
[----:B0-----:R-:W-:Y:S01]  /*ef60*/  FADD.FTZ R55, R69, R82 ;  /* 0x0000005245377221 */ /* 0x001fe20000010000 */
[----:B------:R-:W-:-:S06]  /*ef70*/  F2FP.BF16.F32.PACK_AB R35, R79, R78 ;  /* 0x0000004e4f23723e */ /* 0x000fcc00000010ff */
[----:B------:R-:W0:Y:S01]  /*ef80*/  MUFU.EX2 R76, R76 ;  /* 0x0000004c004c7308 */ /* 0x000e220000000800 */
[----:B---3--:R-:W-:-:S07]  /*ef90*/  FADD.FTZ R78, R58, R37 ;  /* 0x000000253a4e7221 */ /* 0x008fce0000010000 */
[----:B------:R-:W3:Y:S01]  /*efa0*/  MUFU.EX2 R63, R63 ;  /* 0x0000003f003f7308 */ /* 0x000ee20000000800 */
[----:B-1----:R-:W-:-:S07]  /*efb0*/  FADD.FTZ R55, R72, R55 ;  /* 0x0000003748377221 */ /* 0x002fce0000010000 */
[----:B------:R-:W1:Y:S01]  /*efc0*/  MUFU.EX2 R48, R48 ;  /* 0x0000003000307308 */ /* 0x000e620000000800 */
[----:B--2---:R-:W-:Y:S01]  /*efd0*/  FADD.FTZ R37, R59, R78 ;  /* 0x0000004e3b257221 */ /* 0x004fe20000010000 */
[----:B----4-:R-:W-:-:S06]  /*efe0*/  FADD.FTZ R55, R60, R55 ;  /* 0x000000373c377221 */ /* 0x010fcc0000010000 */
[----:B------:R-:W2:Y:S01]  /*eff0*/  MUFU.EX2 R49, R49 ;  /* 0x0000003100317308 */ /* 0x000ea20000000800 */
[----:B------:R-:W-:Y:S01]  /*f000*/  FADD.FTZ R78, R62, R37 ;  /* 0x000000253e4e7221 */ /* 0x000fe20000010000 */
[----:B0-----:R-:W-:-:S06]  /*f010*/  FADD.FTZ R55, R76, R55 ;  /* 0x000000374c377221 */ /* 0x001fcc0000010000 */
[----:B------:R-:W0:Y:S01]  /*f020*/  MUFU.EX2 R52, R52 ;  /* 0x0000003400347308 */ /* 0x000e220000000800 */
[----:B------:R4:W-:Y:S01]  /*f030*/  STSM.16.M88.4 [R22+0x24300], R24 ;  /* 0x0243001816007844 */ /* 0x0009e20000000200 */
[----:B---3--:R-:W-:-:S06]  /*f040*/  FADD.FTZ R37, R63, R78 ;  /* 0x0000004e3f257221 */ /* 0x008fcc0000010000 */
[----:B------:R-:W3:Y:S01]  /*f050*/  MUFU.EX2 R20, R101 ;  /* 0x0000006500147308 */ /* 0x000ee20000000800 */
[----:B------:R-:W-:-:S07]  /*f060*/  F2FP.BF16.F32.PACK_AB R31, R87, R86 ;  /* 0x00000056571f723e */ /* 0x000fce00000010ff */
[----:B------:R-:W3:Y:S01]  /*f070*/  MUFU.EX2 R56, R56 ;  /* 0x0000003800387308 */ /* 0x000ee20000000800 */
[----:B----4-:R-:W-:Y:S01]  /*f080*/  F2FP.BF16.F32.PACK_AB R24, R64, R39 ;  /* 0x000000274018723e */ /* 0x010fe200000010ff */
[----:B-1----:R-:W-:Y:S01]  /*f090*/  FADD.FTZ R64, R48, R55 ;  /* 0x0000003730407221 */ /* 0x002fe20000010000 */
[----:B------:R-:W-:-:S05]  /*f0a0*/  F2FP.BF16.F32.PACK_AB R26, R68, R65 ;  /* 0x00000041441a723e */ /* 0x000fca00000010ff */
[----:B------:R-:W1:Y:S01]  /*f0b0*/  MUFU.EX2 R43, R43 ;  /* 0x0000002b002b7308 */ /* 0x000e620000000800 */
[----:B------:R-:W-:Y:S01]  /*f0c0*/  FADD.FTZ R68, R0, R37 ;  /* 0x0000002500447221 */ /* 0x000fe20000010000 */
[----:B------:R-:W-:Y:S01]  /*f0d0*/  F2FP.BF16.F32.PACK_AB R33, R75, R89 ;  /* 0x000000594b21723e */ /* 0x000fe200000010ff */
[----:B--2---:R-:W-:-:S05]  /*f0e0*/  FADD.FTZ R27, R49, R64 ;  /* 0x00000040311b7221 */ /* 0x004fca0000010000 */
[----:B------:R-:W2:Y:S01]  /*f0f0*/  MUFU.EX2 R57, R57 ;  /* 0x0000003900397308 */ /* 0x000ea20000000800 */
[----:B------:R4:W-:Y:S07]  /*f100*/  STSM.16.M88.4 [R22+0x25b00], R28 ;  /* 0x025b001c16007844 */ /* 0x0009ee0000000200 */
[----:B------:R0:W2:Y:S08]  /*f110*/  MUFU.EX2 R46, R34 ;  /* 0x00000022002e7308 */ /* 0x0000b00000000800 */
[----:B------:R-:W2:Y:S01]  /*f120*/  MUFU.EX2 R61, R61 ;  /* 0x0000003d003d7308 */ /* 0x000ea20000000800 */
[----:B0-----:R-:W-:Y:S01]  /*f130*/  F2FP.BF16.F32.PACK_AB R34, R95, R92 ;  /* 0x0000005c5f22723e */ /* 0x001fe200000010ff */
[----:B----4-:R-:W-:Y:S01]  /*f140*/  FADD.FTZ R29, R41, R68 ;  /* 0x00000044291d7221 */ /* 0x010fe20000010000 */
[----:B------:R-:W-:-:S05]  /*f150*/  FADD.FTZ R31, R52, R27 ;  /* 0x0000001b341f7221 */ /* 0x000fca0000010000 */
[----:B------:R-:W0:Y:S01]  /*f160*/  MUFU.EX2 R81, R93 ;  /* 0x0000005d00517308 */ /* 0x000e220000000800 */
[----:B------:R3:W-:Y:S07]  /*f170*/  STSM.16.M88.4 [R22+0x27300], R32 ;  /* 0x0273002016007844 */ /* 0x0007ee0000000200 */
[----:B------:R-:W4:Y:S08]  /*f180*/  MUFU.EX2 R73, R73 ;  /* 0x0000004900497308 */ /* 0x000f300000000800 */
[----:B------:R-:W4:Y:S01]  /*f190*/  MUFU.EX2 R80, R90 ;  /* 0x0000005a00507308 */ /* 0x000f220000000800 */
[----:B---3--:R-:W-:Y:S01]  /*f1a0*/  FADD.FTZ R32, R20, R29 ;  /* 0x0000001d14207221 */ /* 0x008fe20000010000 */
[----:B------:R-:W-:-:S03]  /*f1b0*/  FADD.FTZ R34, R56, R31 ;  /* 0x0000001f38227221 */ /* 0x000fc60000010000 */
[----:B-1----:R-:W-:-:S03]  /*f1c0*/  FADD.FTZ R33, R43, R32 ;  /* 0x000000202b217221 */ /* 0x002fc60000010000 */
[----:B------:R-:W1:Y:S01]  /*f1d0*/  MUFU.EX2 R77, R77 ;  /* 0x0000004d004d7308 */ /* 0x000e620000000800 */
[----:B--2---:R-:W-:Y:S01]  /*f1e0*/  FADD.FTZ R34, R57, R34 ;  /* 0x0000002239227221 */ /* 0x004fe20000010000 */
[----:B------:R-:W-:-:S06]  /*f1f0*/  FADD.FTZ R32, R46, R33 ;  /* 0x000000212e207221 */ /* 0x000fcc0000010000 */
[----:B------:R-:W2:Y:S01]  /*f200*/  MUFU.EX2 R71, R71 ;  /* 0x0000004700477308 */ /* 0x000ea20000000800 */
[----:B------:R-:W-:-:S07]  /*f210*/  FADD.FTZ R34, R61, R34 ;  /* 0x000000223d227221 */ /* 0x000fce0000010000 */
[----:B------:R-:W3:Y:S01]  /*f220*/  MUFU.EX2 R40, R40 ;  /* 0x0000002800287308 */ /* 0x000ee20000000800 */
[----:B------:R-:W-:Y:S01]  /*f230*/  F2FP.BF16.F32.PACK_AB R25, R66, R53 ;  /* 0x000000354219723e */ /* 0x000fe200000010ff */
[----:B0-----:R-:W-:Y:S01]  /*f240*/  FADD.FTZ R33, R81, R32 ;  /* 0x0000002051217221 */ /* 0x001fe20000010000 */
[----:B------:R-:W-:-:S05]  /*f250*/  F2FP.BF16.F32.PACK_AB R27, R70, R67 ;  /* 0x00000043461b723e */ /* 0x000fca00000010ff */
[----:B------:R-:W-:Y:S01]  /*f260*/  MUFU.EX2 R51, R51 ;  /* 0x0000003300337308 */ /* 0x000fe20000000800 */
[----:B----4-:R-:W-:-:S07]  /*f270*/  FADD.FTZ R34, R73, R34 ;  /* 0x0000002249227221 */ /* 0x010fce0000010000 */
[----:B------:R-:W0:Y:S01]  /*f280*/  MUFU.EX2 R42, R42 ;  /* 0x0000002a002a7308 */ /* 0x000e220000000800 */
[----:B------:R-:W-:Y:S01]  /*f290*/  FADD.FTZ R32, R80, R33 ;  /* 0x0000002150207221 */ /* 0x000fe20000010000 */
[----:B------:R1:W-:Y:S06]  /*f2a0*/  STSM.16.M88.4 [R22+0x28b00], R24 ;  /* 0x028b001816007844 */ /* 0x0003ec0000000200 */
[----:B------:R-:W4:Y:S01]  /*f2b0*/  MUFU.EX2 R54, R54 ;  /* 0x0000003600367308 */ /* 0x000f220000000800 */
[----:B------:R-:W-:Y:S02]  /*f2c0*/  F2FP.BF16.F32.PACK_AB R28, R72, R69 ;  /* 0x00000045481c723e */ /* 0x000fe400000010ff */
[----:B------:R-:W-:-:S05]  /*f2d0*/  F2FP.BF16.F32.PACK_AB R30, R76, R60 ;  /* 0x0000003c4c1e723e */ /* 0x000fca00000010ff */
[----:B------:R-:W4:Y:S01]  /*f2e0*/  MUFU.EX2 R44, R44 ;  /* 0x0000002c002c7308 */ /* 0x000f220000000800 */
[----:B------:R-:W-:Y:S01]  /*f2f0*/  F2FP.BF16.F32.PACK_AB R29, R59, R58 ;  /* 0x0000003a3b1d723e */ /* 0x000fe200000010ff */
[----:B-1----:R-:W-:Y:S01]  /*f300*/  FADD.FTZ R25, R77, R34 ;  /* 0x000000224d197221 */ /* 0x002fe20000010000 */
[----:B------:R-:W-:-:S05]  /*f310*/  F2FP.BF16.F32.PACK_AB R31, R63, R62 ;  /* 0x0000003e3f1f723e */ /* 0x000fca00000010ff */
[----:B------:R-:W1:Y:S01]  /*f320*/  MUFU.EX2 R50, R50 ;  /* 0x0000003200327308 */ /* 0x000e620000000800 */
[----:B--2---:R-:W-:Y:S01]  /*f330*/  FADD.FTZ R32, R71, R32 ;  /* 0x0000002047207221 */ /* 0x004fe20000010000 */
[----:B---3--:R-:W-:-:S06]  /*f340*/  FADD.FTZ R27, R40, R25 ;  /* 0x00000019281b7221 */ /* 0x008fcc0000010000 */
[----:B------:R-:W2:Y:S01]  /*f350*/  MUFU.EX2 R45, R45 ;  /* 0x0000002d002d7308 */ /* 0x000ea20000000800 */
[----:B------:R3:W-:Y:S07]  /*f360*/  STSM.16.M88.4 [R22+0x2a300], R28 ;  /* 0x02a3001c16007844 */ /* 0x0007ee0000000200 */
[----:B------:R-:W2:Y:S01]  /*f370*/  MUFU.EX2 R35, R96 ;  /* 0x0000006000237308 */ /* 0x000ea20000000800 */
[----:B0-----:R-:W-:-:S07]  /*f380*/  FADD.FTZ R33, R42, R27 ;  /* 0x0000001b2a217221 */ /* 0x001fce0000010000 */
[----:B------:R-:W0:Y:S01]  /*f390*/  MUFU.EX2 R47, R47 ;  /* 0x0000002f002f7308 */ /* 0x000e220000000800 */
[----:B---3--:R-:W-:Y:S01]  /*f3a0*/  FADD.FTZ R31, R51, R32 ;  /* 0x00000020331f7221 */ /* 0x008fe20000010000 */
[----:B------:R-:W-:-:S06]  /*f3b0*/  F2FP.BF16.F32.PACK_AB R25, R41, R0 ;  /* 0x000000002919723e */ /* 0x000fcc00000010ff */
[----:B------:R-:W3:Y:S01]  /*f3c0*/  MUFU.EX2 R97, R97 ;  /* 0x0000006100617308 */ /* 0x000ee20000000800 */
[----:B----4-:R-:W-:Y:S01]  /*f3d0*/  FADD.FTZ R37, R54, R31 ;  /* 0x0000001f36257221 */ /* 0x010fe20000010000 */
[----:B------:R-:W-:-:S06]  /*f3e0*/  FADD.FTZ R0, R44, R33 ;  /* 0x000000212c007221 */ /* 0x000fcc0000010000 */
[----:B------:R-:W4:Y:S01]  /*f3f0*/  MUFU.EX2 R38, R38 ;  /* 0x0000002600267308 */ /* 0x000f220000000800 */
[----:B------:R-:W-:Y:S01]  /*f400*/  F2FP.BF16.F32.PACK_AB R27, R43, R20 ;  /* 0x000000142b1b723e */ /* 0x000fe200000010ff */
[----:B-1----:R-:W-:-:S06]  /*f410*/  FADD.FTZ R20, R50, R37 ;  /* 0x0000002532147221 */ /* 0x002fcc0000010000 */
[----:B------:R-:W-:Y:S01]  /*f420*/  MUFU.EX2 R21, R21 ;  /* 0x0000001500157308 */ /* 0x000fe20000000800 */
[----:B--2---:R-:W-:-:S07]  /*f430*/  FADD.FTZ R0, R45, R0 ;  /* 0x000000002d007221 */ /* 0x004fce0000010000 */
[----:B------:R-:W-:Y:S08]  /*f440*/  MUFU.EX2 R36, R36 ;  /* 0x0000002400247308 */ /* 0x000ff00000000800 */
[----:B------:R-:W1:Y:S08]  /*f450*/  MUFU.EX2 R98, R98 ;  /* 0x0000006200627308 */ /* 0x000e700000000800 */
[----:B------:R-:W-:Y:S08]  /*f460*/  MUFU.EX2 R99, R99 ;  /* 0x0000006300637308 */ /* 0x000ff00000000800 */
[----:B------:R-:W2:Y:S01]  /*f470*/  MUFU.EX2 R100, R100 ;  /* 0x0000006400647308 */ /* 0x000ea20000000800 */
[----:B------:R-:W-:Y:S01]  /*f480*/  FADD.FTZ R20, R35, R20 ;  /* 0x0000001423147221 */ /* 0x000fe20000010000 */
[----:B------:R-:W-:Y:S01]  /*f490*/  F2FP.BF16.F32.PACK_AB R24, R49, R48 ;  /* 0x000000303118723e */ /* 0x000fe200000010ff */
[----:B0-----:R-:W-:Y:S01]  /*f4a0*/  FADD.FTZ R33, R47, R0 ;  /* 0x000000002f217221 */ /* 0x001fe20000010000 */
[----:B------:R-:W-:Y:S01]  /*f4b0*/  F2FP.BF16.F32.PACK_AB R26, R56, R52 ;  /* 0x00000034381a723e */ /* 0x000fe200000010ff */
[----:B---3--:R-:W-:Y:S01]  /*f4c0*/  FADD.FTZ R37, R97, R20 ;  /* 0x0000001461257221 */ /* 0x008fe20000010000 */
[----:B------:R-:W-:Y:S01]  /*f4d0*/  F2FP.BF16.F32.PACK_AB R28, R61, R57 ;  /* 0x000000393d1c723e */ /* 0x000fe200000010ff */
[----:B----4-:R-:W-:Y:S01]  /*f4e0*/  FADD.FTZ R0, R38, R33 ;  /* 0x0000002126007221 */ /* 0x010fe20000010000 */
[----:B------:R-:W-:Y:S01]  /*f4f0*/  F2FP.BF16.F32.PACK_AB R30, R77, R73 ;  /* 0x000000494d1e723e */ /* 0x000fe200000010ff */
[----:B------:R0:W-:Y:S01]  /*f500*/  STSM.16.M88.4 [R22+0x2bb00], R24 ;  /* 0x02bb001816007844 */ /* 0x0001e20000000200 */
[----:B------:R-:W-:-:S02]  /*f510*/  F2FP.BF16.F32.PACK_AB R29, R81, R46 ;  /* 0x0000002e511d723e */ /* 0x000fc400000010ff */
[----:B------:R-:W-:Y:S01]  /*f520*/  F2FP.BF16.F32.PACK_AB R31, R71, R80 ;  /* 0x00000050471f723e */ /* 0x000fe200000010ff */
[----:B-1----:R-:W-:Y:S01]  /*f530*/  FADD.FTZ R20, R98, R37 ;  /* 0x0000002562147221 */ /* 0x002fe20000010000 */
[----:B------:R-:W-:Y:S02]  /*f540*/  F2FP.BF16.F32.PACK_AB R32, R42, R40 ;  /* 0x000000282a20723e */ /* 0x000fe400000010ff */
[----:B------:R-:W-:Y:S02]  /*f550*/  F2FP.BF16.F32.PACK_AB R34, R45, R44 ;  /* 0x0000002c2d22723e */ /* 0x000fe400000010ff */
[----:B------:R-:W-:Y:S02]  /*f560*/  F2FP.BF16.F32.PACK_AB R33, R54, R51 ;  /* 0x000000333621723e */ /* 0x000fe400000010ff */
[----:B------:R-:W-:Y:S01]  /*f570*/  F2FP.BF16.F32.PACK_AB R35, R35, R50 ;  /* 0x000000322323723e */ /* 0x000fe200000010ff */
[----:B------:R-:W-:Y:S01]  /*f580*/  STSM.16.M88.4 [R22+0x2d300], R28 ;  /* 0x02d3001c16007844 */ /* 0x000fe20000000200 */
[----:B0-----:R-:W-:-:S02]  /*f590*/  F2FP.BF16.F32.PACK_AB R24, R38, R47 ;  /* 0x0000002f2618723e */ /* 0x001fc400000010ff */
[----:B------:R-:W-:Y:S02]  /*f5a0*/  F2FP.BF16.F32.PACK_AB R25, R98, R97 ;  /* 0x000000616219723e */ /* 0x000fe400000010ff */
[----:B------:R-:W-:Y:S02]  /*f5b0*/  F2FP.BF16.F32.PACK_AB R26, R36, R21 ;  /* 0x00000015241a723e */ /* 0x000fe400000010ff */
[----:B--2---:R-:W-:Y:S01]  /*f5c0*/  F2FP.BF16.F32.PACK_AB R27, R100, R99 ;  /* 0x00000063641b723e */ /* 0x004fe200000010ff */
[----:B------:R-:W-:Y:S01]  /*f5d0*/  FADD.FTZ R21, R21, R0 ;  /* 0x0000000015157221 */ /* 0x000fe20000010000 */
[----:B------:R0:W-:Y:S01]  /*f5e0*/  STSM.16.M88.4 [R22+0x2eb00], R32 ;  /* 0x02eb002016007844 */ /* 0x0001e20000000200 */
[----:B------:R-:W-:-:S03]  /*f5f0*/  FADD.FTZ R99, R99, R20 ;  /* 0x0000001463637221 */ /* 0x000fc60000010000 */
[----:B------:R1:W-:Y:S01]  /*f600*/  STSM.16.M88.4 [R22+0x30300], R24 ;  /* 0x0303001816007844 */ /* 0x0003e20000000200 */
[----:B------:R-:W-:Y:S01]  /*f610*/  FADD.FTZ R20, R36, R21 ;  /* 0x0000001524147221 */ /* 0x000fe20000010000 */
[----:B------:R-:W-:Y:S01]  /*f620*/  FADD.FTZ R0, R100, R99 ;  /* 0x0000006364007221 */ /* 0x000fe20000010000 */
[----:B------:R2:W-:Y:S06]  /*f630*/  MEMBAR.ALL.CTA ;  /* 0x0000000000007992 */ /* 0x0005ec0000008000 */
[----:B--2---:R-:W2:Y:S04]  /*f640*/  FENCE.VIEW.ASYNC.S ;  /* 0x00000000000073c6 */ /* 0x004ea80000000000 */
[----:B------:R3:W-:Y:S04]  /*f650*/  STL [R1+0x20], R20 ;  /* 0x0000201401007387 */ /* 0x0007e80000100800 */
[----:B------:R3:W-:Y:S01]  /*f660*/  STL [R1+0x28], R0 ;  /* 0x0000280001007387 */ /* 0x0007e20000100800 */
[----:B------:R-:W-:Y:S01]  /*f670*/  ISETP.GE.AND P2, PT, R108, 0x91, PT ;  /* 0x000000916c00780c */ /* 0x000fe20003f46270 */
[----:B------:R-:W-:-:S04]  /*f680*/  IMAD.MOV.U32 R71, RZ, RZ, RZ ;  /* 0x000000ffff477224 */ /* 0x000fc800078e00ff */
        /* <DEDUP_REMOVED lines=35> */
[----:B0-----:R-:W-:-:S02]  /*f8c0*/  IMAD.MOV.U32 R35, RZ, RZ, R71 ;  /* 0x000000ffff237224 */ /* 0x001fc400078e0047 */
[--C-:B------:R-:W-:Y:S02]  /*f8d0*/  IMAD.MOV.U32 R34, RZ, RZ, R71.reuse ;  /* 0x000000ffff227224 */ /* 0x100fe400078e0047 */
[--C-:B------:R-:W-:Y:S02]  /*f8e0*/  IMAD.MOV.U32 R33, RZ, RZ, R71.reuse ;  /* 0x000000ffff217224 */ /* 0x100fe400078e0047 */
[--C-:B------:R-:W-:Y:S02]  /*f8f0*/  IMAD.MOV.U32 R32, RZ, RZ, R71.reuse ;  /* 0x000000ffff207224 */ /* 0x100fe400078e0047 */
[--C-:B------:R-:W-:Y:S02]  /*f900*/  IMAD.MOV.U32 R31, RZ, RZ, R71.reuse ;  /* 0x000000ffff1f7224 */ /* 0x100fe400078e0047 */
[--C-:B------:R-:W-:Y:S02]  /*f910*/  IMAD.MOV.U32 R30, RZ, RZ, R71.reuse ;  /* 0x000000ffff1e7224 */ /* 0x100fe400078e0047 */
[----:B------:R-:W-:-:S02]  /*f920*/  IMAD.MOV.U32 R29, RZ, RZ, R71 ;  /* 0x000000ffff1d7224 */ /* 0x000fc400078e0047 */
[--C-:B------:R-:W-:Y:S02]  /*f930*/  IMAD.MOV.U32 R28, RZ, RZ, R71.reuse ;  /* 0x000000ffff1c7224 */ /* 0x100fe400078e0047 */
[--C-:B-1----:R-:W-:Y:S02]  /*f940*/  IMAD.MOV.U32 R27, RZ, RZ, R71.reuse ;  /* 0x000000ffff1b7224 */ /* 0x102fe400078e0047 */
[--C-:B------:R-:W-:Y:S02]  /*f950*/  IMAD.MOV.U32 R26, RZ, RZ, R71.reuse ;  /* 0x000000ffff1a7224 */ /* 0x100fe400078e0047 */
[--C-:B------:R-:W-:Y:S02]  /*f960*/  IMAD.MOV.U32 R25, RZ, RZ, R71.reuse ;  /* 0x000000ffff197224 */ /* 0x100fe400078e0047 */
[----:B------:R-:W-:Y:S01]  /*f970*/  IMAD.MOV.U32 R24, RZ, RZ, R71 ;  /* 0x000000ffff187224 */ /* 0x000fe200078e0047 */
[----:B--2---:R-:W-:Y:S01]  /*f980*/  NOP ;  /* 0x0000000000007918 */ /* 0x004fe20000000000 */
[----:B---3--:R-:W-:Y:S05]  /*f990*/  @!P2 BRA `(.L_x_8671) ;  /* 0x00000054000ca947 */ /* 0x008fea0003800000 */
[----:B------:R-:W-:Y:S01]  /*f9a0*/  VIADD R0, R112, 0xfffffffe ;  /* 0xfffffffe70007836 */ /* 0x000fe20000000000 */
[----:B------:R-:W-:Y:S01]  /*f9b0*/  STL [R1+0x1c], R74 ;  /* 0x00001c4a01007387 */ /* 0x000fe20000100800 */
[----:B------:R-:W-:-:S03]  /*f9c0*/  IMAD.MOV.U32 R152, RZ, RZ, R14 ;  /* 0x000000ffff987224 */ /* 0x000fc600078e000e */
[----:B------:R0:W-:Y:S04]  /*f9d0*/  STL [R1+0x24], R0 ;  /* 0x0000240001007387 */ /* 0x0001e80000100800 */
[----:B------:R1:W5:Y:S01]  /*f9e0*/  LDL.LU R153, [R1+0x48] ;  /* 0x0000480001997983 */ /* 0x0003620000300800 */
[----:B------:R-:W-:Y:S02]  /*f9f0*/  CS2R R70, SRZ ;  /* 0x0000000000467805 */ /* 0x000fe4000001ff00 */
[----:B------:R-:W-:Y:S02]  /*fa00*/  CS2R R68, SRZ ;  /* 0x0000000000447805 */ /* 0x000fe4000001ff00 */
[----:B------:R-:W-:Y:S02]  /*fa10*/  CS2R R66, SRZ ;  /* 0x0000000000427805 */ /* 0x000fe4000001ff00 */
[----:B------:R-:W-:-:S02]  /*fa20*/  CS2R R64, SRZ ;  /* 0x0000000000407805 */ /* 0x000fc4000001ff00 */
[----:B------:R-:W-:Y:S01]  /*fa30*/  CS2R R62, SRZ ;  /* 0x00000000003e7805 */ /* 0x000fe2000001ff00 */
[----:B0-----:R-:W-:Y:S01]  /*fa40*/  IMAD.MOV.U32 R0, RZ, RZ, R146 ;  /* 0x000000ffff007224 */ /* 0x001fe200078e0092 */
        /* <DEDUP_REMOVED lines=18> */
[----:B-1----:R-:W-:-:S07]  /*fb70*/  CS2R R24, SRZ ;  /* 0x0000000000187805 */ /* 0x002fce000001ff00 */
.L_x_8681:
[----:B------:R-:W2:Y:S01]  /*fb80*/  LDL R15, [R1+0x50] ;  /* 0x00005000010f7983 */ /* 0x000ea20000100800 */
[----:B------:R-:W-:Y:S01]  /*fb90*/  VIADD R146, R0, 0x1 ;  /* 0x0000000100927836 */ /* 0x000fe20000000000 */
[----:B------:R-:W-:Y:S05]  /*fba0*/  YIELD ;  /* 0x0000000000007946 */ /* 0x000fea0003800000 */
[----:B------:R-:W-:-:S04]  /*fbb0*/  ISETP.NE.AND P3, PT, R146, 0x2, PT ;  /* 0x000000029200780c */ /* 0x000fc80003f65270 */
[----:B------:R-:W-:Y:S02]  /*fbc0*/  SEL R14, RZ, 0x1, P3 ;  /* 0x00000001ff0e7807 */ /* 0x000fe40001800000 */
[----:B------:R-:W-:Y:S02]  /*fbd0*/  SEL R146, R146, RZ, P3 ;  /* 0x000000ff92927207 */ /* 0x000fe40001800000 */
[----:B--2---:R-:W-:Y:S02]  /*fbe0*/  ISETP.NE.AND P2, PT, R15, RZ, PT ;  /* 0x000000ff0f00720c */ /* 0x004fe40003f45270 */
[----:B-----5:R-:W-:-:S05]  /*fbf0*/  LOP3.LUT R15, R153, R14, RZ, 0x3c, !PT ;  /* 0x0000000e990f7212 */ /* 0x020fca00078e3cff */
[----:B------:R0:W-:Y:S06]  /*fc00*/  STL [R1+0x48], R15 ;  /* 0x0000480f01007387 */ /* 0x0001ec0000100800 */
[----:B------:R-:W-:Y:S05]  /*fc10*/  @P2 BRA `(.L_x_8672) ;  /* 0x0000000000302947 */ /* 0x000fea0003800000 */
[----:B------:R-:W-:Y:S05]  /*fc20*/  @!P0 BRA `(.L_x_8673) ;  /* 0x0000000000048947 */ /* 0x000fea0003800000 */
[----:B------:R-:W-:Y:S01]  /*fc30*/  BPT.TRAP 0x1 ;  /* 0x000000040000795c */ /* 0x000fe20000300000 */
.L_x_8673:
[----:B------:R-:W-:Y:S01]  /*fc40*/  IMAD R14, R146, 0x8, R18 ;  /* 0x00000008920e7824 */ /* 0x000fe200078e0212 */
[----:B0-----:R-:W-:-:S04]  /*fc50*/  SHF.L.U32 R15, R15, 0x1f, RZ ;  /* 0x0000001f0f0f7819 */ /* 0x001fc800000006ff */
[----:B------:R0:W1:Y:S01]  /*fc60*/  SYNCS.PHASECHK.TRANS64.TRYWAIT P3, [R14+URZ+0x31c30], R15 ;  /* 0x031c300f0e0075a7 */ /* 0x000062000806017f */
[----:B------:R-:W-:Y:S05]  /*fc70*/  @!P0 BRA `(.L_x_8674) ;  /* 0x0000000000048947 */ /* 0x000fea0003800000 */
[----:B------:R-:W-:Y:S01]  /*fc80*/  BPT.TRAP 0x1 ;  /* 0x000000040000795c */ /* 0x000fe20000300000 */
.L_x_8674:
[----:B------:R-:W-:Y:S04]  /*fc90*/  BSSY B0, `(.L_x_8672) ;  /* 0x0000004000007945 */ /* 0x000fe80003800000 */
[----:B-1----:R-:W-:Y:S05]  /*fca0*/  @P3 BRA `(.L_x_8675) ;  /* 0x0000000000083947 */ /* 0x002fea0003800000 */
[----:B------:R-:W1:Y:S02]  /*fcb0*/  SYNCS.PHASECHK.TRANS64.TRYWAIT P3, [R14+URZ+0x31c30], R15 ;  /* 0x031c300f0e0075a7 */ /* 0x000e64000806017f */
[----:B-1----:R-:W-:Y:S05]  /*fcc0*/  @!P3 BRA `(.L_x_8676) ;  /* 0x000000d40064b947 */ /* 0x002fea0003800000 */
.L_x_8675:
[----:B------:R-:W-:Y:S05]  /*fcd0*/  BSYNC B0 ;  /* 0x0000000000007941 */ /* 0x000fea0003800000 */
.L_x_8672:
[----:B01----:R-:W2:Y:S01]  /*fce0*/  LDL R14, [R1+0x54] ;  /* 0x00005400010e7983 */ /* 0x003ea20000100800 */
[----:B------:R-:W-:Y:S01]  /*fcf0*/  IMAD.MOV.U32 R21, RZ, RZ, -0x7fffffe0 ;  /* 0x80000020ff157424 */ /* 0x000fe200078e00ff */
[----:B------:R-:W-:Y:S05]  /*fd00*/  WARPSYNC.ALL ;  /* 0x0000000000007948 */ /* 0x000fea0003800000 */
[----:B------:R-:W0:Y:S01]  /*fd10*/  S2R R20, SR_TID.X ;  /* 0x0000000000147919 */ /* 0x000e220000002100 */
[----:B------:R-:W-:Y:S01]  /*fd20*/  R2UR UR59, R21 ;  /* 0x00000000153b72ca */ /* 0x000fe200000e0000 */
[----:B------:R-:W-:Y:S01]  /*fd30*/  IMAD.MOV.U32 R149, RZ, RZ, -0x7fffffe0 ;  /* 0x80000020ff957424 */ /* 0x000fe200078e00ff */
[----:B------:R-:W-:Y:S01]  /*fd40*/  R2UR UR56, R2 ;  /* 0x00000000023872ca */ /* 0x000fe200000e0000 */
[----:B------:R-:W-:Y:S01]  /*fd50*/  IMAD.MOV.U32 R73, RZ, RZ, -0x7fffffe0 ;  /* 0x80000020ff497424 */ /* 0x000fe200078e00ff */
[----:B------:R-:W-:Y:S01]  /*fd60*/  R2UR UR57, R3 ;  /* 0x00000000033972ca */ /* 0x000fe200000e0000 */
[----:B------:R-:W-:Y:S01]  /*fd70*/  IMAD.MOV.U32 R15, RZ, RZ, -0x7fffffe0 ;  /* 0x80000020ff0f7424 */ /* 0x000fe200078e00ff */
[----:B------:R-:W-:Y:S01]  /*fd80*/  R2UR UR19, R21 ;  /* 0x00000000151372ca */ /* 0x000fe200000e0000 */
[----:B------:R-:W-:Y:S01]  /*fd90*/  STL [R1+0xc0], R22 ;  /* 0x0000c01601007387 */ /* 0x000fe20000100800 */
[C---:B------:R-:W-:Y:S01]  /*fda0*/  R2UR UR7, R73.reuse ;  /* 0x00000000490772ca */ /* 0x040fe200000e0000 */
[----:B------:R-:W-:Y:S01]  /*fdb0*/  IMAD.MOV.U32 R151, RZ, RZ, -0x7fffffe0 ;  /* 0x80000020ff977424 */ /* 0x000fe200078e00ff */
[----:B------:R-:W-:Y:S01]  /*fdc0*/  R2UR UR11, R73 ;  /* 0x00000000490b72ca */ /* 0x000fe200000e0000 */
[----:B------:R-:W-:Y:S01]  /*fdd0*/  STL [R1+0xbc], R19 ;  /* 0x0000bc1301007387 */ /* 0x000fe20000100800 */
[----:B------:R-:W-:-:S02]  /*fde0*/  R2UR UR9, R15 ;  /* 0x000000000f0972ca */ /* 0x000fc400000e0000 */
[----:B------:R-:W-:Y:S01]  /*fdf0*/  MOV R80, UR59 ;  /* 0x0000003b00507c02 */ /* 0x000fe20008000f00 */
[----:B------:R1:W-:Y:S01]  /*fe00*/  STL [R1+0xb8], R18 ;  /* 0x0000b81201007387 */ /* 0x0003e20000100800 */
[----:B------:R-:W-:Y:S02]  /*fe10*/  R2UR UR59, R149 ;  /* 0x00000000953b72ca */ /* 0x000fe400000e0000 */
[C---:B------:R-:W-:Y:S01]  /*fe20*/  R2UR UR5, R15.reuse ;  /* 0x000000000f0572ca */ /* 0x040fe200000e0000 */
[----:B------:R3:W-:Y:S01]  /*fe30*/  STL [R1+0xb4], R17 ;  /* 0x0000b41101007387 */ /* 0x0007e20000100800 */
[C---:B------:R-:W-:Y:S02]  /*fe40*/  R2UR UR15, R15.reuse ;  /* 0x000000000f0f72ca */ /* 0x040fe400000e0000 */
[C---:B------:R-:W-:Y:S01]  /*fe50*/  R2UR UR23, R15.reuse ;  /* 0x000000000f1772ca */ /* 0x040fe200000e0000 */
[----:B------:R-:W-:Y:S01]  /*fe60*/  STL [R1+0xb0], R16 ;  /* 0x0000b01001007387 */ /* 0x000fe20000100800 */
[----:B------:R-:W-:-:S02]  /*fe70*/  R2UR UR35, R15 ;  /* 0x000000000f2372ca */ /* 0x000fc400000e0000 */
[----:B------:R-:W-:Y:S01]  /*fe80*/  MOV R77, UR9 ;  /* 0x00000009004d7c02 */ /* 0x000fe20008000f00 */
[----:B------:R4:W-:Y:S01]  /*fe90*/  STL [R1+0xac], R0 ;  /* 0x0000ac0001007387 */ /* 0x0009e20000100800 */
[----:B------:R-:W-:Y:S02]  /*fea0*/  R2UR UR9, R3 ;  /* 0x00000000030972ca */ /* 0x000fe400000e0000 */
[C---:B------:R-:W-:Y:S02]  /*feb0*/  R2UR UR47, R15.reuse ;  /* 0x000000000f2f72ca */ /* 0x040fe400000e0000 */
[----:B0-----:R-:W-:Y:S02]  /*fec0*/  SHF.R.U32.HI R20, RZ, 0x7, R20 ;  /* 0x00000007ff147819 */ /* 0x001fe40000011614 */
[----:B------:R-:W-:Y:S02]  /*fed0*/  R2UR UR55, R15 ;  /* 0x000000000f3772ca */ /* 0x000fe400000e0000 */
[C---:B------:R-:W-:Y:S01]  /*fee0*/  R2UR UR31, R21.reuse ;  /* 0x00000000151f72ca */ /* 0x040fe200000e0000 */
[----:B------:R-:W-:Y:S01]  /*fef0*/  VIADD R74, R20, 0x8 ;  /* 0x00000008144a7836 */ /* 0x000fe20000000000 */
[----:B------:R-:W-:-:S02]  /*ff00*/  R2UR UR39, R21 ;  /* 0x00000000152772ca */ /* 0x000fc400000e0000 */
[C---:B------:R-:W-:Y:S02]  /*ff10*/  R2UR UR41, R21.reuse ;  /* 0x00000000152972ca */ /* 0x040fe400000e0000 */
[----:B------:R0:W-:Y:S01]  /*ff20*/  BAR.SYNC.DEFER_BLOCKING R74, 0x100 ;  /* 0x0004004a0000751d */ /* 0x0001e20000010000 */
[----:B------:R-:W-:Y:S02]  /*ff30*/  R2UR UR45, R21 ;  /* 0x00000000152d72ca */ /* 0x000fe400000e0000 */
[----:B------:R-:W-:Y:S02]  /*ff40*/  R2UR UR12, R2 ;  /* 0x00000000020c72ca */ /* 0x000fe400000e0000 */
[----:B------:R-:W-:Y:S02]  /*ff50*/  R2UR UR13, R3 ;  /* 0x00000000030d72ca */ /* 0x000fe400000e0000 */
[----:B------:R-:W-:Y:S02]  /*ff60*/  R2UR UR27, R73 ;  /* 0x00000000491b72ca */ /* 0x000fe400000e0000 */
[----:B0-----:R-:W-:Y:S01]  /*ff70*/  MOV R74, UR7 ;  /* 0x00000007004a7c02 */ /* 0x001fe20008000f00 */
[----:B------:R-:W-:Y:S01]  /*ff80*/  UMOV UR7, UR11 ;  /* 0x0000000b00077c82 */ /* 0x000fe20008000000 */
[----:B------:R-:W-:-:S02]  /*ff90*/  R2UR UR11, R21 ;  /* 0x00000000150b72ca */ /* 0x000fc400000e0000 */
[C---:B------:R-:W-:Y:S02]  /*ffa0*/  R2UR UR43, R73.reuse ;  /* 0x00000000492b72ca */ /* 0x040fe400000e0000 */
[C---:B------:R-:W-:Y:S02]  /*ffb0*/  R2UR UR51, R73.reuse ;  /* 0x00000000493372ca */ /* 0x040fe400000e0000 */
[C---:B------:R-:W-:Y:S02]  /*ffc0*/  R2UR UR29, R73.reuse ;  /* 0x00000000491d72ca */ /* 0x040fe400000e0000 */
[C---:B------:R-:W-:Y:S02]  /*ffd0*/  R2UR UR49, R73.reuse ;  /* 0x00000000493172ca */ /* 0x040fe400000e0000 */
[----:B------:R-:W-:Y:S01]  /*ffe0*/  R2UR UR37, R73 ;  /* 0x00000000492572ca */ /* 0x000fe200000e0000 */
[----:B------:R-:W-:Y:S01]  /*fff0*/  IMAD.MOV.U32 R73, RZ, RZ, -0x7fffffe0 ;  /* 0x80000020ff497424 */ /* 0x000fe200078e00ff */
[----:B-1----:R-:W-:Y:S01]  /*10000*/  MOV R18, UR61 ;  /* 0x0000003d00127c02 */ /* 0x002fe20008000f00 */
[----:B------:R-:W-:Y:S01]  /*10010*/  WARPGROUP.ARRIVE ;  /* 0x00000000000079c5 */ /* 0x000fe20000000000 */
[----:B------:R-:W-:Y:S01]  /*10020*/  MOV R78, UR11 ;  /* 0x0000000b004e7c02 */ /* 0x000fe20008000f00 */
[----:B------:R-:W-:Y:S01]  /*10030*/  UMOV UR11, UR5 ;  /* 0x00000005000b7c82 */ /* 0x000fe20008000000 */
[----:B------:R-:W-:Y:S01]  /*10040*/  R2UR UR5, R21 ;  /* 0x00000000150572ca */ /* 0x000fe200000e0000 */
[----:B------:R-:W-:Y:S01]  /*10050*/  IMAD.MOV.U32 R21, RZ, RZ, -0x7fffffe0 ;  /* 0x80000020ff157424 */ /* 0x000fe200078e00ff */
[----:B------:R-:W-:Y:S01]  /*10060*/  R2UR UR33, R73 ;  /* 0x00000000492172ca */ /* 0x000fe200000e0000 */
[----:B------:R-:W-:Y:S01]  /*10070*/  IMAD.MOV.U32 R73, RZ, RZ, -0x7fffffe0 ;  /* 0x80000020ff497424 */ /* 0x000fe200078e00ff */
[----:B---3--:R-:W-:-:S02]  /*10080*/  MOV R17, UR60 ;  /* 0x0000003c00117c02 */ /* 0x008fc40008000f00 */
[----:B------:R-:W-:Y:S01]  /*10090*/  R2UR UR25, R21 ;  /* 0x00000000151972ca */ /* 0x000fe200000e0000 */
[----:B------:R-:W-:Y:S01]  /*100a0*/  IMAD.MOV.U32 R21, RZ, RZ, -0x7fffffe0 ;  /* 0x80000020ff157424 */ /* 0x000fe200078e00ff */
[----:B------:R-:W-:Y:S01]  /*100b0*/  R2UR UR61, R73 ;  /* 0x00000000493d72ca */ /* 0x000fe200000e0000 */
[----:B------:R-:W-:Y:S01]  /*100c0*/  IMAD.MOV.U32 R73, RZ, RZ, -0x7fffffe0 ;  /* 0x80000020ff497424 */ /* 0x000fe200078e00ff */
[----:B------:R-:W-:Y:S02]  /*100d0*/  R2UR UR16, R2 ;  /* 0x00000000021072ca */ /* 0x000fe400000e0000 */
[C---:B------:R-:W-:Y:S01]  /*100e0*/  R2UR UR17, R3.reuse ;  /* 0x00000000031172ca */ /* 0x040fe200000e0000 */
[----:B------:R-:W-:Y:S01]  /*100f0*/  IMAD.U32 R15, RZ, RZ, UR5 ;  /* 0x00000005ff0f7e24 */ /* 0x000fe2000f8e00ff */
[----:B------:R-:W-:Y:S02]  /*10100*/  R2UR UR5, R3 ;  /* 0x00000000030572ca */ /* 0x000fe400000e0000 */
[----:B------:R-:W-:-:S02]  /*10110*/  R2UR UR20, R8 ;  /* 0x00000000081472ca */ /* 0x000fc400000e0000 */
[C---:B------:R-:W-:Y:S02]  /*10120*/  R2UR UR21, R9.reuse ;  /* 0x00000000091572ca */ /* 0x040fe400000e0000 */
[----:B------:R-:W-:Y:S02]  /*10130*/  R2UR UR52, R8 ;  /* 0x00000000083472ca */ /* 0x000fe400000e0000 */
[----:B------:R-:W-:Y:S01]  /*10140*/  R2UR UR53, R9 ;  /* 0x00000000093572ca */ /* 0x000fe200000e0000 */
[----:B--2---:R-:W-:-:S04]  /*10150*/  IMAD R148, R146, 0x6c0, R14 ;  /* 0x000006c092947824 */ /* 0x004fc800078e020e */
[C---:B------:R-:W-:Y:S02]  /*10160*/  VIADD R20, R148.reuse, 0xc0 ;  /* 0x000000c094147836 */ /* 0x040fe40000000000 */
[C---:B------:R-:W-:Y:S02]  /*10170*/  VIADD R72, R148.reuse, 0x80 ;  /* 0x0000008094487836 */ /* 0x040fe40000000000 */
[----:B------:R-:W-:Y:S01]  /*10180*/  VIADD R14, R148, 0x40 ;  /* 0x00000040940e7836 */ /* 0x000fe20000000000 */
[----:B------:R-:W-:Y:S01]  /*10190*/  R2UR UR58, R20 ;  /* 0x00000000143a72ca */ /* 0x000fe200000e0000 */
[----:B------:R-:W-:Y:S01]  /*101a0*/  VIADD R20, R148, 0x180 ;  /* 0x0000018094147836 */ /* 0x000fe20000000000 */
[----:B------:R-:W-:Y:S01]  /*101b0*/  R2UR UR10, R72 ;  /* 0x00000000480a72ca */ /* 0x000fe200000e0000 */
[----:B------:R-:W-:Y:S01]  /*101c0*/  VIADD R72, R148, 0x140 ;  /* 0x0000014094487836 */ /* 0x000fe20000000000 */
[----:B------:R-:W-:Y:S01]  /*101d0*/  R2UR UR4, R14 ;  /* 0x000000000e0472ca */ /* 0x000fe200000e0000 */
[----:B------:R-:W-:-:S02]  /*101e0*/  VIADD R14, R148, 0x100 ;  /* 0x00000100940e7836 */ /* 0x000fc40000000000 */
[----:B------:R-:W-:Y:S01]  /*101f0*/  VIADD R150, R148, 0x382 ;  /* 0x0000038294967836 */ /* 0x000fe20000000000 */
[----:B------:R-:W-:Y:S01]  /*10200*/  R2UR UR6, R72 ;  /* 0x00000000480672ca */ /* 0x000fe200000e0000 */
[----:B------:R-:W-:Y:S01]  /*10210*/  VIADD R72, R148, 0x42 ;  /* 0x0000004294487836 */ /* 0x000fe20000000000 */
[----:B------:R-:W-:Y:S01]  /*10220*/  R2UR UR8, R14 ;  /* 0x000000000e0872ca */ /* 0x000fe200000e0000 */
[C---:B------:R-:W-:Y:S02]  /*10230*/  VIADD R14, R148.reuse, 0x1c0 ;  /* 0x000001c0940e7836 */ /* 0x040fe40000000000 */
[----:B------:R-:W-:Y:S02]  /*10240*/  MOV R81, UR58 ;  /* 0x0000003a00517c02 */ /* 0x000fe40008000f00 */
[----:B------:R-:W-:Y:S02]  /*10250*/  R2UR UR58, R148 ;  /* 0x00000000943a72ca */ /* 0x000fe400000e0000 */
        /* <DEDUP_REMOVED lines=8> */
[----:B------:R-:W-:-:S02]  /*102e0*/  MOV R76, UR8 ;  /* 0x00000008004c7c02 */ /* 0x000fc40008000f00 */
[----:B------:R-:W-:Y:S01]  /*102f0*/  R2UR UR8, R2 ;  /* 0x00000000020872ca */ /* 0x000fe200000e0000 */
[----:B------:R-:W-:Y:S01]  /*10300*/  HGMMA.64x16x16.F32.BF16 R136, gdesc[UR56], RZ, !UPT, gsb0 ;  /* 0x00200000388879f0 */ /* 0x000fe2000c0018ff */
[----:B------:R-:W-:Y:S01]  /*10310*/  R2UR UR18, R20 ;  /* 0x00000000141272ca */ /* 0x000fe200000e0000 */
[----:B------:R-:W-:Y:S01]  /*10320*/  VIADD R20, R148, 0x82 ;  /* 0x0000008294147836 */ /* 0x000fe20000000000 */
[----:B------:R-:W-:Y:S01]  /*10330*/  R2UR UR22, R14 ;  /* 0x000000000e1672ca */ /* 0x000fe200000e0000 */
[----:B------:R-:W-:Y:S01]  /*10340*/  VIADD R14, R148, 0xc2 ;  /* 0x000000c2940e7836 */ /* 0x000fe20000000000 */
[----:B------:R-:W-:Y:S02]  /*10350*/  R2UR UR59, R80 ;  /* 0x00000000503b72ca */ /* 0x000fe400000e0000 */
        /* <DEDUP_REMOVED lines=8> */
[----:B------:R-:W-:-:S02]  /*103e0*/  R2UR UR58, R81 ;  /* 0x00000000513a72ca */ /* 0x000fc400000e0000 */
[----:B------:R-:W-:Y:S01]  /*103f0*/  R2UR UR46, R14 ;  /* 0x000000000e2e72ca */ /* 0x000fe200000e0000 */
[----:B------:R-:W-:Y:S01]  /*10400*/  VIADD R14, R148, 0x202 ;  /* 0x00000202940e7836 */ /* 0x000fe20000000000 */
[----:B------:R-:W-:Y:S01]  /*10410*/  R2UR UR4, R20 ;  /* 0x00000000140472ca */ /* 0x000fe200000e0000 */
[----:B------:R-:W-:Y:S01]  /*10420*/  VIADD R20, R148, 0x2c0 ;  /* 0x000002c094147836 */ /* 0x000fe20000000000 */
[----:B------:R-:W-:Y:S02]  /*10430*/  R2UR UR56, R2 ;  /* 0x00000000023872ca */ /* 0x000fe400000e0000 */
[----:B------:R-:W-:Y:S02]  /*10440*/  R2UR UR54, R14 ;  /* 0x000000000e3672ca */ /* 0x000fe400000e0000 */
[----:B------:R-:W-:Y:S02]  /*10450*/  R2UR UR57, R3 ;  /* 0x00000000033972ca */ /* 0x000fe400000e0000 */
[----:B------:R-:W-:Y:S01]  /*10460*/  R2UR UR40, R20 ;  /* 0x00000000142872ca */ /* 0x000fe200000e0000 */
[----:B------:R-:W-:Y:S01]  /*10470*/  VIADD R20, R148, 0x340 ;  /* 0x0000034094147836 */ /* 0x000fe20000000000 */
[----:B------:R-:W-:Y:S01]  /*10480*/  R2UR UR42, R72 ;  /* 0x00000000482a72ca */ /* 0x000fe200000e0000 */
[----:B------:R-:W-:-:S02]  /*10490*/  VIADD R72, R148, 0x1c2 ;  /* 0x000001c294487836 */ /* 0x000fc40000000000 */
[----:B------:R-:W-:Y:S01]  /*104a0*/  IMAD.U32 R14, RZ, RZ, UR4 ;  /* 0x00000004ff0e7e24 */ /* 0x000fe2000f8e00ff */
[----:B------:R-:W-:Y:S02]  /*104b0*/  R2UR UR4, R2 ;  /* 0x00000000020472ca */ /* 0x000fe400000e0000 */
[----:B------:R-:W-:Y:S01]  /*104c0*/  R2UR UR44, R20 ;  /* 0x00000000142c72ca */ /* 0x000fe200000e0000 */
[----:B------:R-:W-:Y:S01]  /*104d0*/  VIADD R20, R148, 0x3c0 ;  /* 0x000003c094147836 */ /* 0x000fe20000000000 */
[----:B------:R-:W-:Y:S01]  /*104e0*/  R2UR UR50, R72 ;  /* 0x00000000483272ca */ /* 0x000fe200000e0000 */
[----:B------:R-:W-:-:S03]  /*104f0*/  VIADD R72, R148, 0x280 ;  /* 0x0000028094487836 */ /* 0x000fc60000000000 */
[----:B------:R-:W-:Y:S01]  /*10500*/  R2UR UR24, R20 ;  /* 0x00000000141872ca */ /* 0x000fe200000e0000 */
[----:B------:R-:W-:Y:S01]  /*10510*/  VIADD R20, R148, 0x440 ;  /* 0x0000044094147836 */ /* 0x000fe20000000000 */
[----:B------:R-:W-:Y:S01]  /*10520*/  R2UR UR28, R72 ;  /* 0x00000000481c72ca */ /* 0x000fe200000e0000 */
[----:B------:R-:W-:-:S05]  /*10530*/  VIADD R72, R148, 0x300 ;  /* 0x0000030094487836 */ /* 0x000fca0000000000 */
[----:B------:R-:W-:Y:S01]  /*10540*/  R2UR UR48, R72 ;  /* 0x00000000483072ca */ /* 0x000fe200000e0000 */
[----:B------:R-:W-:Y:S01]  /*10550*/  VIADD R72, R148, 0x380 ;  /* 0x0000038094487836 */ /* 0x000fe20000000000 */
[----:B------:R-:W-:Y:S02]  /*10560*/  WARPGROUP.DEPBAR.LE gsb0, 0x0 ;  /* 0x00008000000079c5 */ /* 0x000fe40000010000 */
[----:B------:R-:W-:Y:S02]  /*10570*/  WARPGROUP.ARRIVE ;  /* 0x00000000000079c5 */ /* 0x000fe40000000000 */
[----:B------:R-:W-:Y:S01]  /*10580*/  R2UR UR36, R72 ;  /* 0x00000000482472ca */ /* 0x000fe200000e0000 */
[----:B------:R-:W-:-:S03]  /*10590*/  VIADD R72, R148, 0x400 ;  /* 0x0000040094487836 */ /* 0x000fc60000000000 */
[----:B------:R-:W-:Y:S01]  /*105a0*/  HGMMA.64x16x16.F32.BF16 R128, gdesc[UR8], RZ, !UPT, gsb0 ;  /* 0x00200000088079f0 */ /* 0x000fe2000c0018ff */
[----:B------:R-:W-:Y:S02]  /*105b0*/  R2UR UR9, R77 ;  /* 0x000000004d0972ca */ /* 0x000fe400000e0000 */
[----:B------:R-:W-:Y:S02]  /*105c0*/  R2UR UR8, R76 ;  /* 0x000000004c0872ca */ /* 0x000fe400000e0000 */
[----:B------:R-:W-:Y:S02]  /*105d0*/  R2UR UR11, R78 ;  /* 0x000000004e0b72ca */ /* 0x000fe400000e0000 */
[----:B------:R-:W-:Y:S02]  /*105e0*/  R2UR UR10, R79 ;  /* 0x000000004f0a72ca */ /* 0x000fe400000e0000 */
        /* <DEDUP_REMOVED lines=8> */
[----:B------:R-:W-:Y:S01]  /*10670*/  VIADD R74, R148, 0x302 ;  /* 0x00000302944a7836 */ /* 0x000fe20000000000 */
[----:B------:R-:W-:Y:S01]  /*10680*/  R2UR UR6, R75 ;  /* 0x000000004b0672ca */ /* 0x000fe200000e0000 */
[----:B------:R-:W-:Y:S01]  /*10690*/  IMAD.MOV.U32 R75, RZ, RZ, -0x7fffffe0 ;  /* 0x80000020ff4b7424 */ /* 0x000fe200078e00ff */
[----:B------:R-:W-:Y:S02]  /*106a0*/  R2UR UR4, R2 ;  /* 0x00000000020472ca */ /* 0x000fe400000e0000 */
[----:B------:R-:W-:Y:S01]  /*106b0*/  R2UR UR5, R3 ;  /* 0x00000000030572ca */ /* 0x000fe200000e0000 */
        /* <DEDUP_REMOVED lines=8> */
[----:B------:R-:W-:-:S07]  /*10740*/  R2UR UR57, R3 ;  /* 0x00000000033972ca */ /* 0x000fce00000e0000 */
[----:B------:R-:W-:Y:S01]  /*10750*/  MOV R22, UR58 ;  /* 0x0000003a00167c02 */ /* 0x000fe20008000f00 */
[----:B------:R-:W-:Y:S01]  /*10760*/  UMOV UR58, UR8 ;  /* 0x00000008003a7c82 */ /* 0x000fe20008000000 */
[----:B------:R-:W-:Y:S01]  /*10770*/  MOV R154, UR59 ;  /* 0x0000003b009a7c02 */ /* 0x000fe20008000f00 */
[----:B------:R-:W-:Y:S01]  /*10780*/  UMOV UR59, UR9 ;  /* 0x00000009003b7c82 */ /* 0x000fe20008000000 */
        /* <DEDUP_REMOVED lines=8> */
[----:B------:R-:W-:-:S03]  /*10810*/  IMAD.MOV.U32 R73, RZ, RZ, -0x7fffffe0 ;  /* 0x80000020ff497424 */ /* 0x000fc600078e00ff */
[----:B------:R-:W-:Y:S02]  /*10820*/  R2UR UR56, R72 ;  /* 0x00000000483872ca */ /* 0x000fe400000e0000 */
[----:B------:R-:W-:Y:S01]  /*10830*/  R2UR UR57, R73 ;  /* 0x00000000493972ca */ /* 0x000fe200000e0000 */
[----:B------:R-:W-:Y:S02]  /*10840*/  WARPGROUP.DEPBAR.LE gsb0, 0x0 ;  /* 0x00008000000079c5 */ /* 0x000fe40000010000 */
[----:B------:R-:W-:-:S06]  /*10850*/  WARPGROUP.ARRIVE ;  /* 0x00000000000079c5 */ /* 0x000fcc0000000000 */
[----:B------:R-:W-:Y:S01]  /*10860*/  HGMMA.64x16x16.F32.BF16 R96, gdesc[UR4], RZ, !UPT, gsb0 ;  /* 0x00200000046079f0 */ /* 0x000fe2000c0018ff */
[----:B------:R-:W-:Y:S02]  /*10870*/  R2UR UR4, R20 ;  /* 0x00000000140472ca */ /* 0x000fe400000e0000 */
[----:B------:R-:W-:Y:S02]  /*10880*/  R2UR UR5, R21 ;  /* 0x00000000150572ca */ /* 0x000fe400000e0000 */
[----:B------:R-:W-:Y:S01]  /*10890*/  R2UR UR6, R150 ;  /* 0x00000000960672ca */ /* 0x000fe200000e0000 */
[----:B------:R-:W-:Y:S01]  /*108a0*/  VIADD R150, R148, 0x3c2 ;  /* 0x000003c294967836 */ /* 0x000fe20000000000 */
[----:B------:R-:W-:Y:S01]  /*108b0*/  R2UR UR7, R151 ;  /* 0x00000000970772ca */ /* 0x000fe200000e0000 */
[----:B------:R-:W-:-:S06]  /*108c0*/  IMAD.MOV.U32 R151, RZ, RZ, -0x7fffffe0 ;  /* 0x80000020ff977424 */ /* 0x000fcc00078e00ff */
[----:B------:R-:W-:Y:S01]  /*108d0*/  IMAD.U32 R20, RZ, RZ, UR4 ;  /* 0x00000004ff147e24 */ /* 0x000fe2000f8e00ff */
[----:B------:R-:W-:Y:S01]  /*108e0*/  UMOV UR4, UR44 ;  /* 0x0000002c00047c82 */ /* 0x000fe20008000000 */
[----:B------:R-:W-:Y:S01]  /*108f0*/  IMAD.U32 R21, RZ, RZ, UR5 ;  /* 0x00000005ff157e24 */ /* 0x000fe2000f8e00ff */
[----:B------:R-:W-:Y:S01]  /*10900*/  UMOV UR5, UR45 ;  /* 0x0000002d00057c82 */ /* 0x000fe20008000000 */
[C---:B------:R-:W-:Y:S02]  /*10910*/  R2UR UR44, R8.reuse ;  /* 0x00000000082c72ca */ /* 0x040fe400000e0000 */
[----:B------:R-:W-:Y:S02]  /*10920*/  R2UR UR45, R9 ;  /* 0x00000000092d72ca */ /* 0x000fe400000e0000 */
[----:B------:R-:W-:Y:S01]  /*10930*/  MOV R19, UR7 ;  /* 0x0000000700137c02 */ /* 0x000fe20008000f00 */
[----:B------:R-:W-:Y:S01]  /*10940*/  UMOV UR7, UR49 ;  /* 0x0000003100077c82 */ /* 0x000fe20008000000 */
[----:B------:R-:W-:Y:S01]  /*10950*/  MOV R157, UR6 ;  /* 0x00000006009d7c02 */ /* 0x000fe20008000f00 */
[----:B------:R-:W-:Y:S01]  /*10960*/  UMOV UR6, UR48 ;  /* 0x0000003000067c82 */ /* 0x000fe20008000000 */
[----:B------:R-:W-:-:S02]  /*10970*/  R2UR UR48, R8 ;  /* 0x00000000083072ca */ /* 0x000fc400000e0000 */
        /* <DEDUP_REMOVED lines=9> */
[----:B------:R-:W-:Y:S01]  /*10a10*/  IMAD.MOV.U32 R151, RZ, RZ, -0x7fffffe0 ;  /* 0x80000020ff977424 */ /* 0x000fe200078e00ff */
[----:B------:R-:W-:Y:S02]  /*10a20*/  WARPGROUP.DEPBAR.LE gsb0, 0x0 ;  /* 0x00008000000079c5 */ /* 0x000fe40000010000 */
[----:B------:R-:W-:-:S06]  /*10a30*/  WARPGROUP.ARRIVE ;  /* 0x00000000000079c5 */ /* 0x000fcc0000000000 */
[----:B------:R-:W-:Y:S01]  /*10a40*/  HGMMA.64x16x16.F32.BF16 R80, gdesc[UR12], RZ, !UPT, gsb0 ;  /* 0x002000000c5079f0 */ /* 0x000fe2000c0018ff */
[----:B------:R-:W-:Y:S01]  /*10a50*/  UMOV UR12, UR36 ;  /* 0x00000024000c7c82 */ /* 0x000fe20008000000 */
[----:B------:R-:W-:Y:S01]  /*10a60*/  UMOV UR13, UR37 ;  /* 0x00000025000d7c82 */ /* 0x000fe20008000000 */
[----:B------:R-:W-:Y:S02]  /*10a70*/  R2UR UR36, R8 ;  /* 0x00000000082472ca */ /* 0x000fe400000e0000 */
[----:B------:R-:W-:Y:S02]  /*10a80*/  R2UR UR37, R9 ;  /* 0x00000000092572ca */ /* 0x000fe400000e0000 */
[----:B------:R-:W-:Y:S01]  /*10a90*/  R2UR UR14, R150 ;  /* 0x00000000960e72ca */ /* 0x000fe200000e0000 */
[----:B------:R-:W-:Y:S01]  /*10aa0*/  VIADD R150, R148, 0x442 ;  /* 0x0000044294967836 */ /* 0x000fe20000000000 */
[----:B------:R-:W-:Y:S01]  /*10ab0*/  R2UR UR15, R151 ;  /* 0x00000000970f72ca */ /* 0x000fe200000e0000 */
[----:B------:R-:W-:Y:S01]  /*10ac0*/  IMAD.MOV.U32 R151, RZ, RZ, -0x7fffffe0 ;  /* 0x80000020ff977424 */ /* 0x000fe200078e00ff */
[----:B------:R-:W-:-:S02]  /*10ad0*/  WARPGROUP.DEPBAR.LE gsb0, 0x0 ;  /* 0x00008000000079c5 */ /* 0x000fc40000010000 */
        /* <DEDUP_REMOVED lines=12> */
[----:B------:R-:W-:Y:S01]  /*10ba0*/  HGMMA.64x16x16.F32.BF16 R136, gdesc[UR20], R136, gsb0 ;  /* 0x00200000148879f0 */ /* 0x000fe20008001888 */
[----:B------:R-:W-:Y:S01]  /*10bb0*/  UMOV UR20, UR28 ;  /* 0x0000001c00147c82 */ /* 0x000fe20008000000 */
[----:B------:R-:W-:Y:S01]  /*10bc0*/  UMOV UR21, UR29 ;  /* 0x0000001d00157c82 */ /* 0x000fe20008000000 */
[C---:B------:R-:W-:Y:S01]  /*10bd0*/  R2UR UR28, R8.reuse ;  /* 0x00000000081c72ca */ /* 0x040fe200000e0000 */
[----:B------:R-:W-:Y:S01]  /*10be0*/  UMOV UR22, UR32 ;  /* 0x0000002000167c82 */ /* 0x000fe20008000000 */
[C---:B------:R-:W-:Y:S01]  /*10bf0*/  R2UR UR29, R9.reuse ;  /* 0x00000000091d72ca */ /* 0x040fe200000e0000 */
[----:B------:R-:W-:Y:S01]  /*10c00*/  UMOV UR23, UR33 ;  /* 0x0000002100177c82 */ /* 0x000fe20008000000 */
[----:B------:R-:W-:Y:S02]  /*10c10*/  R2UR UR32, R8 ;  /* 0x00000000082072ca */ /* 0x000fe400000e0000 */
[----:B------:R-:W-:Y:S01]  /*10c20*/  R2UR UR33, R9 ;  /* 0x00000000092172ca */ /* 0x000fe200000e0000 */
        /* <DEDUP_REMOVED lines=11> */
[----:B------:R-:W-:Y:S02]  /*10ce0*/  R2UR UR40, R8 ;  /* 0x00000000082872ca */ /* 0x000fe400000e0000 */
[----:B------:R-:W-:Y:S02]  /*10cf0*/  R2UR UR41, R9 ;  /* 0x00000000092972ca */ /* 0x000fe400000e0000 */
[----:B------:R-:W-:Y:S02]  /*10d00*/  R2UR UR32, R12 ;  /* 0x000000000c2072ca */ /* 0x000fe400000e0000 */
[----:B------:R-:W-:Y:S01]  /*10d10*/  R2UR UR33, R13 ;  /* 0x000000000d2172ca */ /* 0x000fe200000e0000 */
[----:B------:R-:W-:-:S02]  /*10d20*/  WARPGROUP.DEPBAR.LE gsb0, 0x0 ;  /* 0x00008000000079c5 */ /* 0x000fc40000010000 */
[----:B------:R-:W-:-:S06]  /*10d30*/  WARPGROUP.ARRIVE ;  /* 0x00000000000079c5 */ /* 0x000fcc0000000000 */
[----:B------:R-:W-:Y:S01]  /*10d40*/  HGMMA.64x16x16.F32.BF16 R104, gdesc[UR36], R104, gsb0 ;  /* 0x00200000246879f0 */ /* 0x000fe20008001868 */
[----:B------:R-:W-:Y:S02]  /*10d50*/  R2UR UR36, R12 ;  /* 0x000000000c2472ca */ /* 0x000fe400000e0000 */
[----:B------:R-:W-:Y:S01]  /*10d60*/  R2UR UR37, R13 ;  /* 0x000000000d2572ca */ /* 0x000fe200000e0000 */
[----:B------:R-:W-:Y:S02]  /*10d70*/  WARPGROUP.DEPBAR.LE gsb0, 0x0 ;  /* 0x00008000000079c5 */ /* 0x000fe40000010000 */
[----:B------:R-:W-:-:S06]  /*10d80*/  WARPGROUP.ARRIVE ;  /* 0x00000000000079c5 */ /* 0x000fcc0000000000 */
[----:B------:R-:W-:Y:S01]  /*10d90*/  HGMMA.64x16x16.F32.BF16 R96, gdesc[UR40], R96, gsb0 ;  /* 0x00200000286079f0 */ /* 0x000fe20008001860 */
[----:B------:R-:W-:Y:S01]  /*10da0*/  UMOV UR42, UR22 ;  /* 0x00000016002a7c82 */ /* 0x000fe20008000000 */
[----:B------:R-:W-:Y:S01]  /*10db0*/  UMOV UR43, UR23 ;  /* 0x00000017002b7c82 */ /* 0x000fe20008000000 */
[----:B------:R-:W-:Y:S01]  /*10dc0*/  R2UR UR22, R150 ;  /* 0x00000000961672ca */ /* 0x000fe200000e0000 */
[----:B------:R-:W-:Y:S01]  /*10dd0*/  VIADD R150, R148, 0x4c0 ;  /* 0x000004c094967836 */ /* 0x000fe20000000000 */
[----:B------:R-:W-:Y:S01]  /*10de0*/  R2UR UR23, R151 ;  /* 0x00000000971772ca */ /* 0x000fe200000e0000 */
[----:B------:R-:W-:-:S03]  /*10df0*/  IMAD.MOV.U32 R151, RZ, RZ, -0x7fffffe0 ;  /* 0x80000020ff977424 */ /* 0x000fc600078e00ff */
[----:B------:R-:W-:Y:S01]  /*10e00*/  R2UR UR38, R150 ;  /* 0x00000000962672ca */ /* 0x000fe200000e0000 */
[----:B------:R-:W-:Y:S01]  /*10e10*/  IMAD.MOV.U32 R150, RZ, RZ, R154 ;  /* 0x000000ffff967224 */ /* 0x000fe200078e009a */
[----:B------:R-:W-:-:S05]  /*10e20*/  R2UR UR39, R151 ;  /* 0x00000000972772ca */ /* 0x000fca00000e0000 */
[----:B----4-:R-:W-:Y:S01]  /*10e30*/  MOV R0, UR22 ;  /* 0x0000001600007c02 */ /* 0x010fe20008000f00 */
[----:B------:R-:W-:Y:S01]  /*10e40*/  UMOV UR22, UR20 ;  /* 0x0000001400167c82 */ /* 0x000fe20008000000 */
[----:B------:R-:W-:Y:S01]  /*10e50*/  MOV R16, UR23 ;  /* 0x0000001700107c02 */ /* 0x000fe20008000f00 */
[----:B------:R-:W-:Y:S01]  /*10e60*/  UMOV UR23, UR21 ;  /* 0x0000001500177c82 */ /* 0x000fe20008000000 */
[----:B------:R-:W-:Y:S02]  /*10e70*/  R2UR UR20, R12 ;  /* 0x000000000c1472ca */ /* 0x000fe400000e0000 */
[----:B------:R-:W-:Y:S02]  /*10e80*/  MOV R155, UR38 ;  /* 0x00000026009b7c02 */ /* 0x000fe40008000f00 */
[----:B------:R-:W-:Y:S02]  /*10e90*/  MOV R156, UR39 ;  /* 0x00000027009c7c02 */ /* 0x000fe40008000f00 */
[----:B------:R-:W-:Y:S01]  /*10ea0*/  R2UR UR38, R14 ;  /* 0x000000000e2672ca */ /* 0x000fe200000e0000 */
[----:B------:R-:W-:Y:S01]  /*10eb0*/  VIADD R14, R148, 0x500 ;  /* 0x00000500940e7836 */ /* 0x000fe20000000000 */
[----:B------:R-:W-:Y:S01]  /*10ec0*/  R2UR UR39, R15 ;  /* 0x000000000f2772ca */ /* 0x000fe200000e0000 */
[----:B------:R-:W-:Y:S01]  /*10ed0*/  IMAD.MOV.U32 R15, RZ, RZ, -0x7fffffe0 ;  /* 0x80000020ff0f7424 */ /* 0x000fe200078e00ff */
[----:B------:R-:W-:-:S02]  /*10ee0*/  R2UR UR21, R13 ;  /* 0x000000000d1572ca */ /* 0x000fc400000e0000 */
[----:B------:R-:W-:Y:S02]  /*10ef0*/  R2UR UR40, R12 ;  /* 0x000000000c2872ca */ /* 0x000fe400000e0000 */
[----:B------:R-:W-:Y:S02]  /*10f00*/  R2UR UR41, R13 ;  /* 0x000000000d2972ca */ /* 0x000fe400000e0000 */
[----:B------:R-:W-:Y:S01]  /*10f10*/  R2UR UR30, R14 ;  /* 0x000000000e1e72ca */ /* 0x000fe200000e0000 */
[----:B------:R-:W-:Y:S01]  /*10f20*/  VIADD R14, R148, 0x540 ;  /* 0x00000540940e7836 */ /* 0x000fe20000000000 */
[----:B------:R-:W-:Y:S01]  /*10f30*/  R2UR UR31, R15 ;  /* 0x000000000f1f72ca */ /* 0x000fe200000e0000 */
[----:B------:R-:W-:-:S03]  /*10f40*/  IMAD.MOV.U32 R15, RZ, RZ, -0x7fffffe0 ;  /* 0x80000020ff0f7424 */ /* 0x000fc600078e00ff */
[----:B------:R-:W-:Y:S01]  /*10f50*/  R2UR UR26, R14 ;  /* 0x000000000e1a72ca */ /* 0x000fe200000e0000 */
[----:B------:R-:W-:Y:S01]  /*10f60*/  IMAD.MOV.U32 R14, RZ, RZ, R150 ;  /* 0x000000ffff0e7224 */ /* 0x000fe200078e0096 */
[----:B------:R-:W-:-:S05]  /*10f70*/  R2UR UR27, R15 ;  /* 0x000000000f1b72ca */ /* 0x000fca00000e0000 */
[----:B------:R-:W-:Y:S01]  /*10f80*/  MOV R151, UR30 ;  /* 0x0000001e00977c02 */ /* 0x000fe20008000f00 */
[----:B------:R-:W-:Y:S01]  /*10f90*/  UMOV UR30, UR58 ;  /* 0x0000003a001e7c82 */ /* 0x000fe20008000000 */
[----:B------:R-:W-:Y:S01]  /*10fa0*/  MOV R154, UR31 ;  /* 0x0000001f009a7c02 */ /* 0x000fe20008000f00 */
[----:B------:R-:W-:Y:S02]  /*10fb0*/  WARPGROUP.DEPBAR.LE gsb0, 0x0 ;  /* 0x00008000000079c5 */ /* 0x000fe40000010000 */
[----:B------:R-:W-:Y:S01]  /*10fc0*/  WARPGROUP.ARRIVE ;  /* 0x00000000000079c5 */ /* 0x000fe20000000000 */
[----:B------:R-:W-:Y:S01]  /*10fd0*/  UMOV UR31, UR59 ;  /* 0x0000003b001f7c82 */ /* 0x000fe20008000000 */
[----:B------:R-:W-:Y:S02]  /*10fe0*/  R2UR UR59, R14 ;  /* 0x000000000e3b72ca */ /* 0x000fe400000e0000 */
[----:B------:R-:W-:Y:S02]  /*10ff0*/  R2UR UR58, R22 ;  /* 0x00000000163a72ca */ /* 0x000fe400000e0000 */
[----:B------:R-:W-:Y:S01]  /*11000*/  HGMMA.64x16x16.F32.BF16 R88, gdesc[UR44], R88, gsb0 ;  /* 0x002000002c5879f0 */ /* 0x000fe20008001858 */
[----:B------:R-:W-:Y:S01]  /*11010*/  R2UR UR44, R12 ;  /* 0x000000000c2c72ca */ /* 0x000fe200000e0000 */
[----:B------:R-:W-:Y:S01]  /*11020*/  UMOV UR46, UR16 ;  /* 0x00000010002e7c82 */ /* 0x000fe20008000000 */
[----:B------:R-:W-:Y:S01]  /*11030*/  R2UR UR45, R13 ;  /* 0x000000000d2d72ca */ /* 0x000fe200000e0000 */
[----:B------:R-:W-:Y:S01]  /*11040*/  UMOV UR47, UR17 ;  /* 0x00000011002f7c82 */ /* 0x000fe20008000000 */
[----:B------:R-:W-:-:S02]  /*11050*/  MOV R150, UR27 ;  /* 0x0000001b00967c02 */ /* 0x000fc40008000f00 */
[----:B------:R-:W-:Y:S02]  /*11060*/  MOV R149, UR26 ;  /* 0x0000001a00957c02 */ /* 0x000fe40008000f00 */
[C---:B------:R-:W-:Y:S02]  /*11070*/  R2UR UR24, R10.reuse ;  /* 0x000000000a1872ca */ /* 0x040fe400000e0000 */
[C---:B------:R-:W-:Y:S02]  /*11080*/  R2UR UR25, R11.reuse ;  /* 0x000000000b1972ca */ /* 0x040fe400000e0000 */
[----:B------:R-:W-:Y:S02]  /*11090*/  R2UR UR28, R10 ;  /* 0x000000000a1c72ca */ /* 0x000fe400000e0000 */
[----:B------:R-:W-:Y:S01]  /*110a0*/  R2UR UR29, R11 ;  /* 0x000000000b1d72ca */ /* 0x000fe200000e0000 */
[----:B------:R-:W-:Y:S01]  /*110b0*/  VIADD R14, R148, 0x580 ;  /* 0x00000580940e7836 */ /* 0x000fe20000000000 */
[----:B------:R-:W-:Y:S01]  /*110c0*/  R2UR UR26, R20 ;  /* 0x00000000141a72ca */ /* 0x000fe200000e0000 */
[----:B------:R-:W-:Y:S01]  /*110d0*/  IMAD.MOV.U32 R15, RZ, RZ, -0x7fffffe0 ;  /* 0x80000020ff0f7424 */ /* 0x000fe200078e00ff */
[----:B------:R-:W-:Y:S01]  /*110e0*/  R2UR UR27, R21 ;  /* 0x00000000151b72ca */ /* 0x000fe200000e0000 */
[----:B------:R0:W5:Y:S01]  /*110f0*/  LDL.LU R22, [R1+0xc0] ;  /* 0x0000c00001167983 */ /* 0x0001620000300800 */
        /* <DEDUP_REMOVED lines=10> */
[----:B------:R-:W-:Y:S01]  /*111a0*/  UMOV UR54, UR4 ;  /* 0x0000000400367c82 */ /* 0x000fe20008000000 */
[----:B------:R-:W-:Y:S01]  /*111b0*/  UMOV UR55, UR5 ;  /* 0x0000000500377c82 */ /* 0x000fe20008000000 */
[C---:B------:R-:W-:Y:S02]  /*111c0*/  R2UR UR4, R12.reuse ;  /* 0x000000000c0472ca */ /* 0x040fe400000e0000 */
[C---:B------:R-:W-:Y:S02]  /*111d0*/  R2UR UR5, R13.reuse ;  /* 0x000000000d0572ca */ /* 0x040fe400000e0000 */
        /* <DEDUP_REMOVED lines=29> */
[----:B------:R-:W-:Y:S01]  /*113b0*/  R2UR UR57, R13 ;  /* 0x000000000d3972ca */ /* 0x000fe200000e0000 */
[----:B------:R-:W-:Y:S02]  /*113c0*/  WARPGROUP.DEPBAR.LE gsb0, 0x0 ;  /* 0x00008000000079c5 */ /* 0x000fe40000010000 */
[----:B------:R-:W-:-:S10]  /*113d0*/  WARPGROUP.ARRIVE ;  /* 0x00000000000079c5 */ /* 0x000fd40000000000 */
[----:B------:R-:W-:Y:S01]  /*113e0*/  HGMMA.64x16x16.F32.BF16 R72, gdesc[UR56], R72, gsb0 ;  /* 0x00200000384879f0 */ /* 0x000fe20008001848 */
[----:B------:R-:W-:Y:S02]  /*113f0*/  R2UR UR56, R10 ;  /* 0x000000000a3872ca */ /* 0x000fe400000e0000 */
[----:B------:R-:W-:Y:S01]  /*11400*/  R2UR UR57, R11 ;  /* 0x000000000b3972ca */ /* 0x000fe200000e0000 */
[----:B------:R-:W-:Y:S01]  /*11410*/  UMOV UR58, UR60 ;  /* 0x0000003c003a7c82 */ /* 0x000fe20008000000 */
[----:B------:R-:W-:Y:S01]  /*11420*/  UMOV UR59, UR61 ;  /* 0x0000003d003b7c82 */ /* 0x000fe20008000000 */
[----:B------:R-:W-:Y:S02]  /*11430*/  WARPGROUP.DEPBAR.LE gsb0, 0x0 ;  /* 0x00008000000079c5 */ /* 0x000fe40000010000 */
[----:B------:R-:W-:-:S08]  /*11440*/  WARPGROUP.ARRIVE ;  /* 0x00000000000079c5 */ /* 0x000fd00000000000 */
        /* <DEDUP_REMOVED lines=21> */
[----:B------:R0:W5:Y:S01]  /*115a0*/  LDL.LU R19, [R1+0xbc] ;  /* 0x0000bc0001137983 */ /* 0x0001620000300800 */
[----:B------:R-:W-:Y:S02]  /*115b0*/  R2UR UR4, R10 ;  /* 0x000000000a0472ca */ /* 0x000fe400000e0000 */
[----:B------:R-:W-:Y:S01]  /*115c0*/  R2UR UR5, R11 ;  /* 0x000000000b0572ca */ /* 0x000fe200000e0000 */
[----:B------:R-:W-:Y:S02]  /*115d0*/  WARPGROUP.DEPBAR.LE gsb0, 0x0 ;  /* 0x00008000000079c5 */ /* 0x000fe40000010000 */
[----:B------:R-:W-:-:S10]  /*115e0*/  WARPGROUP.ARRIVE ;  /* 0x00000000000079c5 */ /* 0x000fd40000000000 */
        /* <DEDUP_REMOVED lines=17> */
[----:B------:R-:W-:Y:S02]  /*11700*/  R2UR UR22, R0 ;  /* 0x00000000001672ca */ /* 0x000fe400000e0000 */
        /* <DEDUP_REMOVED lines=110> */
[----:B------:R-:W-:-:S02]  /*11df0*/  R2UR UR17, R5 ;  /* 0x00000000051172ca */ /* 0x000fc400000e0000 */
[----:B------:R-:W-:Y:S02]  /*11e00*/  R2UR UR61, R18 ;  /* 0x00000000123d72ca */ /* 0x000fe400000e0000 */
[----:B------:R0:W5:Y:S01]  /*11e10*/  LDL.LU R18, [R1+0xb8] ;  /* 0x0000b80001127983 */ /* 0x0001620000300800 */
[----:B------:R-:W-:-:S03]  /*11e20*/  R2UR UR60, R17 ;  /* 0x00000000113c72ca */ /* 0x000fc600000e0000 */
[----:B------:R0:W5:Y:S04]  /*11e30*/  LDL.LU R17, [R1+0xb4] ;  /* 0x0000b40001117983 */ /* 0x0001680000300800 */
[----:B------:R0:W5:Y:S04]  /*11e40*/  LDL.LU R16, [R1+0xb0] ;  /* 0x0000b00001107983 */ /* 0x0001680000300800 */
[----:B------:R0:W5:Y:S01]  /*11e50*/  LDL.LU R0, [R1+0xac] ;  /* 0x0000ac0001007983 */ /* 0x0001620000300800 */
[----:B------:R-:W-:Y:S02]  /*11e60*/  WARPGROUP.DEPBAR.LE gsb0, 0x0 ;  /* 0x00008000000079c5 */ /* 0x000fe40000010000 */
[----:B------:R-:W-:-:S06]  /*11e70*/  WARPGROUP.ARRIVE ;  /* 0x00000000000079c5 */ /* 0x000fcc0000000000 */
        /* <DEDUP_REMOVED lines=36> */
[----:B------:R-:W-:Y:S03]  /*120c0*/  HGMMA.64x16x16.F32.BF16 R72, gdesc[UR32], R72, gsb0 ;  /* 0x00200000204879f0 */ /* 0x000fe60008001848 */
[----:B------:R-:W-:Y:S02]  /*120d0*/  WARPGROUP.DEPBAR.LE gsb0, 0x0 ;  /* 0x00008000000079c5 */ /* 0x000fe40000010000 */
[----:B0-----:R-:W-:Y:S05]  /*120e0*/  @P2 BRA `(.L_x_8677) ;  /* 0x0000000000282947 */ /* 0x001fea0003800000 */
[----:B------:R-:W-:Y:S05]  /*120f0*/  @!P0 BRA `(.L_x_8678) ;  /* 0x0000000000048947 */ /* 0x000fea0003800000 */
[----:B------:R-:W-:Y:S01]  /*12100*/  BPT.TRAP 0x1 ;  /* 0x000000040000795c */ /* 0x000fe20000300000 */
.L_x_8678:
[----:B------:R-:W-:Y:S01]  /*12110*/  SHF.L.U32 R14, R153, 0x1f, RZ ;  /* 0x0000001f990e7819 */ /* 0x000fe200000006ff */
[----:B-----5:R-:W-:-:S04]  /*12120*/  IMAD R15, R0, 0x8, R18 ;  /* 0x00000008000f7824 */ /* 0x020fc800078e0212 */
[----:B------:R0:W1:Y:S01]  /*12130*/  SYNCS.PHASECHK.TRANS64.TRYWAIT P2, [R15+URZ+0x31c50], R14 ;  /* 0x031c500e0f0075a7 */ /* 0x000062000804017f */
[----:B------:R-:W-:Y:S05]  /*12140*/  @!P0 BRA `(.L_x_8679) ;  /* 0x0000000000048947 */ /* 0x000fea0003800000 */
[----:B------:R-:W-:Y:S01]  /*12150*/  BPT.TRAP 0x1 ;  /* 0x000000040000795c */ /* 0x000fe20000300000 */
.L_x_8679:
[----:B-1----:R-:W-:Y:S05]  /*12160*/  @P2 BRA `(.L_x_8677) ;  /* 0x0000000000082947 */ /* 0x002fea0003800000 */
[----:B------:R-:W1:Y:S02]  /*12170*/  SYNCS.PHASECHK.TRANS64.TRYWAIT P2, [R15+URZ+0x31c50], R14 ;  /* 0x031c500e0f0075a7 */ /* 0x000e64000804017f */
[----:B-1----:R-:W-:Y:S05]  /*12180*/  @!P2 BRA `(.L_x_8680) ;  /* 0x000000b00048a947 */ /* 0x002fea0003800000 */
.L_x_8677:
[----:B------:R-:W-:Y:S05]  /*12190*/  WARPSYNC.ALL ;  /* 0x0000000000007948 */ /* 0x000fea0003800000 */
[----:B------:R-:W-:Y:S01]  /*121a0*/  ULDC UR4, c[0x0][0x9d8] ;  /* 0x0002760000047ab9 */ /* 0x000fe20000000800 */
[----:B------:R-:W-:Y:S01]  /*121b0*/  STL [R1+0xc4], R8 ;  /* 0x0000c40801007387 */ /* 0x000fe20000100800 */
[----:B------:R-:W-:Y:S01]  /*121c0*/  FMUL.FTZ R157, R136, UR4 ;  /* 0x00000004889d7c20 */ /* 0x000fe20008410000 */
[----:B------:R-:W-:Y:S01]  /*121d0*/  FMUL.FTZ R156, R137, UR4 ;  /* 0x00000004899c7c20 */ /* 0x000fe20008410000 */
[----:B------:R-:W-:Y:S01]  /*121e0*/  FMUL.FTZ R138, R138, UR4 ;  /* 0x000000048a8a7c20 */ /* 0x000fe20008410000 */
[----:B------:R-:W-:Y:S01]  /*121f0*/  STL [R1+0xc0], R7 ;  /* 0x0000c00701007387 */ /* 0x000fe20000100800 */
[----:B------:R-:W-:Y:S01]  /*12200*/  FMUL.FTZ R140, R140, UR4 ;  /* 0x000000048c8c7c20 */ /* 0x000fe20008410000 */
[----:B------:R-:W-:Y:S01]  /*12210*/  FMUL.FTZ R137, R128, UR4 ;  /* 0x0000000480897c20 */ /* 0x000fe20008410000 */
[----:B------:R-:W0:Y:S01]  /*12220*/  MUFU.TANH R157, R157 ;  /* 0x0000009d009d7308 */ /* 0x000e220000002400 */
[----:B------:R-:W-:Y:S01]  /*12230*/  STL [R1+0xbc], R6 ;  /* 0x0000bc0601007387 */ /* 0x000fe20000100800 */
[----:B------:R-:W-:Y:S01]  /*12240*/  FMUL.FTZ R136, R129, UR4 ;  /* 0x0000000481887c20 */ /* 0x000fe20008410000 */
[----:B------:R-:W-:Y:S01]  /*12250*/  FMUL.FTZ R129, R132, UR4 ;  /* 0x0000000484817c20 */ /* 0x000fe20008410000 */
[----:B------:R-:W-:Y:S01]  /*12260*/  FMUL.FTZ R128, R133, UR4 ;  /* 0x0000000485807c20 */ /* 0x000fe20008410000 */
[----:B------:R-:W-:Y:S01]  /*12270*/  STL [R1+0xb8], R5 ;  /* 0x0000b80501007387 */ /* 0x000fe20000100800 */
[----:B------:R-:W-:Y:S01]  /*12280*/  FMUL.FTZ R133, R120, UR4 ;  /* 0x0000000478857c20 */ /* 0x000fe20008410000 */
[----:B------:R-:W-:Y:S01]  /*12290*/  FMUL.FTZ R132, R121, UR4 ;  /* 0x0000000479847c20 */ /* 0x000fe20008410000 */
[----:B------:R-:W2:Y:S01]  /*122a0*/  MUFU.TANH R156, R156 ;  /* 0x0000009c009c7308 */ /* 0x000ea20000002400 */
[----:B------:R-:W-:Y:S01]  /*122b0*/  STL [R1+0xb4], R4 ;  /* 0x0000b40401007387 */ /* 0x000fe20000100800 */
[----:B------:R-:W-:Y:S01]  /*122c0*/  FMUL.FTZ R121, R124, UR4 ;  /* 0x000000047c797c20 */ /* 0x000fe20008410000 */
[----:B------:R-:W-:Y:S01]  /*122d0*/  FMUL.FTZ R124, R125, UR4 ;  /* 0x000000047d7c7c20 */ /* 0x000fe20008410000 */
[----:B------:R-:W-:Y:S01]  /*122e0*/  FMUL.FTZ R120, R112, UR4 ;  /* 0x0000000470787c20 */ /* 0x000fe20008410000 */
[----:B------:R-:W-:Y:S01]  /*122f0*/  STL [R1+0xb0], R3 ;  /* 0x0000b00301007387 */ /* 0x000fe20000100800 */
[----:B------:R-:W-:Y:S01]  /*12300*/  FMUL.FTZ R20, R113, UR4 ;  /* 0x0000000471147c20 */ /* 0x000fe20008410000 */
[----:B------:R-:W-:Y:S01]  /*12310*/  FMUL.FTZ R21, R116, UR4 ;  /* 0x0000000474157c20 */ /* 0x000fe20008410000 */
[----:B------:R-:W3:Y:S01]  /*12320*/  MUFU.TANH R140, R140 ;  /* 0x0000008c008c7308 */ /* 0x000ee20000002400 */
[----:B------:R4:W-:Y:S01]  /*12330*/  STL [R1+0xac], R2 ;  /* 0x0000ac0201007387 */ /* 0x0009e20000100800 */
[----:B01----:R-:W-:Y:S01]  /*12340*/  FMNMX.FTZ R14, R157, R152, !PT ;  /* 0x000000989d0e7209 */ /* 0x003fe20007810000 */
        /* <DEDUP_REMOVED lines=13> */
[----:B----4-:R0:W1:Y:S01]  /*12420*/  MUFU.TANH R2, R138 ;  /* 0x0000008a00027308 */ /* 0x0100620000002400 */
        /* <DEDUP_REMOVED lines=8> */
[----:B0-----:R-:W-:Y:S01]  /*124b0*/  FMUL.FTZ R138, R141, UR4 ;  /* 0x000000048d8a7c20 */ /* 0x001fe20008410000 */
[----:B------:R-:W-:Y:S01]  /*124c0*/  FMUL.FTZ R141, R80, UR4 ;  /* 0x00000004508d7c20 */ /* 0x000fe20008410000 */
[----:B------:R-:W-:Y:S01]  /*124d0*/  FMUL.FTZ R148, R73, UR4 ;  /* 0x0000000449947c20 */ /* 0x000fe20008410000 */
[----:B------:R-:W-:Y:S01]  /*124e0*/  FMUL.FTZ R154, R76, UR4 ;  /* 0x000000044c9a7c20 */ /* 0x000fe20008410000 */
[----:B------:R-:W-:Y:S01]  /*124f0*/  FMUL.FTZ R155, R77, UR4 ;  /* 0x000000044d9b7c20 */ /* 0x000fe20008410000 */
[----:B------:R-:W-:Y:S01]  /*12500*/  FMUL.FTZ R115, R115, UR4 ;  /* 0x0000000473737c20 */ /* 0x000fe20008410000 */
[----:B------:R-:W-:Y:S01]  /*12510*/  FMUL.FTZ R126, R126, UR4 ;  /* 0x000000047e7e7c20 */ /* 0x000fe20008410000 */
[----:B------:R-:W0:Y:S01]  /*12520*/  MUFU.TANH R138, R138 ;  /* 0x0000008a008a7308 */ /* 0x000e220000002400 */
[----:B------:R-:W-:Y:S01]  /*12530*/  ULDC UR5, c[0x0][0x988] ;  /* 0x0002620000057ab9 */ /* 0x000fe20000000800 */
[----:B------:R-:W-:Y:S01]  /*12540*/  FMUL.FTZ R134, R134, UR4 ;  /* 0x0000000486867c20 */ /* 0x000fe20008410000 */
[----:B-1----:R1:W-:Y:S01]  /*12550*/  STL [R1+0x30], R2 ;  /* 0x0000300201007387 */ /* 0x0023e20000100800 */
        /* <DEDUP_REMOVED lines=13> */
[----:B0-----:R-:W-:-:S04]  /*12630*/  FMNMX.FTZ R14, R138, R14, !PT ;  /* 0x0000000e8a0e7209 */ /* 0x001fc80007810000 */
[----:B------:R-:W-:-:S03]  /*12640*/  FMNMX.FTZ R14, R137, R14, !PT ;  /* 0x0000000e890e7209 */ /* 0x000fc60007810000 */
[----:B------:R-:W0:Y:S01]  /*12650*/  MUFU.TANH R133, R133 ;  /* 0x0000008500857308 */ /* 0x000e220000002400 */
[----:B------:R-:W-:-:S04]  /*12660*/  FMNMX.FTZ R14, R136, R14, !PT ;  /* 0x0000000e880e7209 */ /* 0x000fc80007810000 */
[----:B--2---:R-:W-:-:S03]  /*12670*/  FMNMX.FTZ R14, R129, R14, !PT ;  /* 0x0000000e810e7209 */ /* 0x004fc60007810000 */
[----:B------:R-:W2:Y:S01]  /*12680*/  MUFU.TANH R132, R132 ;  /* 0x0000008400847308 */ /* 0x000ea20000002400 */
[----:B---3--:R-:W-:-:S07]  /*12690*/  FMNMX.FTZ R14, R128, R14, !PT ;  /* 0x0000000e800e7209 */ /* 0x008fce0007810000 */
[----:B------:R-:W3:Y:S01]  /*126a0*/  MUFU.TANH R121, R121 ;  /* 0x0000007900797308 */ /* 0x000ee20000002400 */
[----:B0-----:R-:W-:-:S07]  /*126b0*/  FMNMX.FTZ R14, R133, R14, !PT ;  /* 0x0000000e850e7209 */ /* 0x001fce0007810000 */
[----:B------:R-:W0:Y:S01]  /*126c0*/  MUFU.TANH R124, R124 ;  /* 0x0000007c007c7308 */ /* 0x000e220000002400 */
[----:B--2---:R-:W-:-:S07]  /*126d0*/  FMNMX.FTZ R14, R132, R14, !PT ;  /* 0x0000000e840e7209 */ /* 0x004fce0007810000 */
        /* <DEDUP_REMOVED lines=51> */
[----:B0-----:R-:W-:-:S05]  /*12a10*/  FMNMX.FTZ R14, R155, R14, !PT ;  /* 0x0000000e9b0e7209 */ /* 0x001fca0007810000 */
[----:B------:R-:W0:Y:S02]  /*12a20*/  SHFL.BFLY PT, R15, R14, 0x2, 0x1f ;  /* 0x0c401f000e0f7f89 */ /* 0x000e2400000e0000 */
[----:B------:R4:W-:Y:S08]  /*12a30*/  MUFU.TANH R3, R134 ;  /* 0x0000008600037308 */ /* 0x0009f00000002400 */
[----:B-1----:R1:W-:Y:S08]  /*12a40*/  MUFU.TANH R2, R135 ;  /* 0x0000008700027308 */ /* 0x0023f00000002400 */
[----:B------:R3:W-:Y:S01]  /*12a50*/  MUFU.TANH R85, R114 ;  /* 0x0000007200557308 */ /* 0x0007e20000002400 */
[----:B0-----:R-:W-:-:S07]  /*12a60*/  FMNMX.FTZ R14, R14, R15, !PT ;  /* 0x0000000f0e0e7209 */ /* 0x001fce0007810000 */
[----:B------:R0:W-:Y:S01]  /*12a70*/  MUFU.TANH R92, R118 ;  /* 0x00000076005c7308 */ /* 0x0001e20000002400 */
[----:B------:R-:W2:Y:S07]  /*12a80*/  SHFL.BFLY PT, R15, R14, 0x1, 0x1f ;  /* 0x0c201f000e0f7f89 */ /* 0x000eae00000e0000 */
[----:B------:R0:W-:Y:S08]  /*12a90*/  MUFU.TANH R81, R122 ;  /* 0x0000007a00517308 */ /* 0x0001f00000002400 */
[----:B------:R-:W0:Y:S08]  /*12aa0*/  MUFU.TANH R93, R127 ;  /* 0x0000007f005d7308 */ /* 0x000e300000002400 */
[----:B------:R-:W0:Y:S01]  /*12ab0*/  MUFU.TANH R84, R123 ;  /* 0x0000007b00547308 */ /* 0x000e220000002400 */
[----:B--2---:R-:W-:Y:S01]  /*12ac0*/  FMNMX.FTZ R14, R14, R15, !PT ;  /* 0x0000000f0e0e7209 */ /* 0x004fe20007810000 */
[----:B------:R-:W-:-:S04]  /*12ad0*/  IMAD.U32 R15, RZ, RZ, UR5 ;  /* 0x00000005ff0f7e24 */ /* 0x000fc8000f8e00ff */
[CC--:B----4-:R-:W-:Y:S01]  /*12ae0*/  FMUL.FTZ R134, R14.reuse, R15.reuse ;  /* 0x0000000f0e867220 */ /* 0x0d0fe20000410000 */
[----:B-1----:R-:W-:Y:S01]  /*12af0*/  FADD.FTZ R135, -R14, R152 ;  /* 0x000000980e877221 */ /* 0x002fe20000010100 */
[----:B------:R-:W-:Y:S02]  /*12b00*/  MUFU.TANH R8, R139 ;  /* 0x0000008b00087308 */ /* 0x000fe40000002400 */
[-CC-:B------:R-:W-:Y:S01]  /*12b10*/  FFMA.FTZ R117, R138, R15.reuse, -R134.reuse ;  /* 0x0000000f8a757223 */ /* 0x180fe20000010886 */
[-CC-:B------:R-:W-:Y:S01]  /*12b20*/  FFMA.FTZ R115, R140, R15.reuse, -R134.reuse ;  /* 0x0000000f8c737223 */ /* 0x180fe20000010886 */
[-C--:B------:R-:W-:Y:S01]  /*12b30*/  FFMA.FTZ R126, R132, R15.reuse, -R134 ;  /* 0x0000000f847e7223 */ /* 0x080fe20000010886 */
[----:B------:R-:W-:Y:S01]  /*12b40*/  IMAD.MOV.U32 R138, RZ, RZ, R125 ;  /* 0x000000ffff8a7224 */ /* 0x000fe200078e007d */
[----:B------:R-:W2:Y:S01]  /*12b50*/  LDL.LU R140, [R1+0x1c] ;  /* 0x00001c00018c7983 */ /* 0x000ea20000300800 */
[----:B---3--:R-:W-:Y:S02]  /*12b60*/  IMAD.MOV.U32 R132, RZ, RZ, R80 ;  /* 0x000000ffff847224 */ /* 0x008fe400078e0050 */
[-CC-:B------:R-:W-:Y:S01]  /*12b70*/  FFMA.FTZ R125, R121, R15.reuse, -R134.reuse ;  /* 0x0000000f797d7223 */ /* 0x180fe20000010886 */
[-CC-:B------:R-:W-:Y:S01]  /*12b80*/  FFMA.FTZ R80, R105, R15.reuse, -R134.reuse ;  /* 0x0000000f69507223 */ /* 0x180fe20000010886 */
[----:B------:R-:W2:Y:S01]  /*12b90*/  LDL.LU R121, [R1+0x30] ;  /* 0x0000300001797983 */ /* 0x000ea20000300800 */
[-C--:B------:R-:W-:Y:S01]  /*12ba0*/  FMUL.FTZ R135, R135, R15.reuse ;  /* 0x0000000f87877220 */ /* 0x080fe20000410000 */
[-CC-:B------:R-:W-:Y:S01]  /*12bb0*/  FFMA.FTZ R114, R157, R15.reuse, -R134.reuse ;  /* 0x0000000f9d727223 */ /* 0x180fe20000010886 */
[-CC-:B0-----:R-:W-:Y:S01]  /*12bc0*/  FFMA.FTZ R118, R156, R15.reuse, -R134.reuse ;  /* 0x0000000f9c767223 */ /* 0x181fe20000010886 */
[----:B------:R-:W3:Y:S01]  /*12bd0*/  LDL.LU R105, [R1+0x20] ;  /* 0x0000200001697983 */ /* 0x000ee20000300800 */
[-CC-:B------:R-:W-:Y:S01]  /*12be0*/  FFMA.FTZ R122, R20, R15.reuse, -R134.reuse ;  /* 0x0000000f147a7223 */ /* 0x180fe20000010886 */
[-CC-:B------:R-:W-:Y:S01]  /*12bf0*/  FFMA.FTZ R73, R104, R15.reuse, -R134.reuse ;  /* 0x0000000f68497223 */ /* 0x180fe20000010886 */
[----:B------:R-:W-:Y:S08]  /*12c00*/  MUFU.EX2 R20, R135 ;  /* 0x0000008700147308 */ /* 0x000ff00000000800 */
[----:B------:R0:W3:Y:S01]  /*12c10*/  MUFU.EX2 R104, R114 ;  /* 0x0000007200687308 */ /* 0x0000e20000000800 */
[----:B------:R-:W-:-:S07]  /*12c20*/  FFMA.FTZ R72, R97, R15, -R134 ;  /* 0x0000000f61487223 */ /* 0x000fce0000010886 */
[----:B------:R-:W1:Y:S01]  /*12c30*/  MUFU.EX2 R118, R118 ;  /* 0x0000007600767308 */ /* 0x000e620000000800 */
[----:B0-----:R-:W-:Y:S01]  /*12c40*/  FMUL.FTZ R114, R106, UR4 ;  /* 0x000000046a727c20 */ /* 0x001fe20008410000 */
[----:B------:R-:W-:-:S06]  /*12c50*/  FFMA.FTZ R123, R120, R15, -R134 ;  /* 0x0000000f787b7223 */ /* 0x000fcc0000010886 */
[----:B------:R-:W0:Y:S01]  /*12c60*/  MUFU.EX2 R106, R115 ;  /* 0x00000073006a7308 */ /* 0x000e220000000800 */
[----:B------:R-:W-:Y:S02]  /*12c70*/  IMAD.MOV.U32 R120, RZ, RZ, R93 ;  /* 0x000000ffff787224 */ /* 0x000fe400078e005d */
[----:B------:R-:W-:-:S05]  /*12c80*/  FFMA.FTZ R93, R96, R15, -R134 ;  /* 0x0000000f605d7223 */ /* 0x000fca0000010886 */
[----:B------:R-:W4:Y:S08]  /*12c90*/  MUFU.EX2 R97, R117 ;  /* 0x0000007500617308 */ /* 0x000f300000000800 */
[----:B------:R-:W2:Y:S08]  /*12ca0*/  MUFU.TANH R7, R142 ;  /* 0x0000008e00077308 */ /* 0x000eb00000002400 */
[----:B------:R-:W2:Y:S08]  /*12cb0*/  MUFU.TANH R6, R143 ;  /* 0x0000008f00067308 */ /* 0x000eb00000002400 */
[----:B------:R-:W2:Y:S08]  /*12cc0*/  MUFU.TANH R5, R130 ;  /* 0x0000008200057308 */ /* 0x000eb00000002400 */
[----:B------:R1:W2:Y:S01]  /*12cd0*/  MUFU.TANH R4, R131 ;  /* 0x0000008300047308 */ /* 0x0002a20000002400 */
[----:B------:R-:W-:Y:S01]  /*12ce0*/  FFMA.FTZ R127, R133, R15, -R134 ;  /* 0x0000000f857f7223 */ /* 0x000fe20000010886 */
[----:B------:R-:W-:-:S02]  /*12cf0*/  IMAD.MOV.U32 R133, RZ, RZ, R81 ;  /* 0x000000ffff857224 */ /* 0x000fc400078e0051 */
[-C--:B-1----:R-:W-:Y:S01]  /*12d00*/  FFMA.FTZ R131, R137, R15.reuse, -R134 ;  /* 0x0000000f89837223 */ /* 0x082fe20000010886 */
[----:B------:R-:W-:Y:S02]  /*12d10*/  IMAD.MOV.U32 R137, RZ, RZ, R84 ;  /* 0x000000ffff897224 */ /* 0x000fe400078e0054 */
[-CC-:B------:R-:W-:Y:S01]  /*12d20*/  FFMA.FTZ R84, R89, R15.reuse, -R134.reuse ;  /* 0x0000000f59547223 */ /* 0x180fe20000010886 */
[-CC-:B------:R-:W-:Y:S01]  /*12d30*/  FFMA.FTZ R89, R113, R15.reuse, -R134.reuse ;  /* 0x0000000f71597223 */ /* 0x180fe20000010886 */
[----:B------:R-:W-:Y:S01]  /*12d40*/  FMUL.FTZ R113, R119, UR4 ;  /* 0x0000000477717c20 */ /* 0x000fe20008410000 */
[----:B------:R-:W-:Y:S01]  /*12d50*/  FMUL.FTZ R119, R99, UR4 ;  /* 0x0000000463777c20 */ /* 0x000fe20008410000 */
[----:B------:R-:W-:Y:S02]  /*12d60*/  IMAD.MOV.U32 R99, RZ, RZ, R137 ;  /* 0x000000ffff637224 */ /* 0x000fe400078e0089 */
[----:B------:R-:W-:Y:S01]  /*12d70*/  FFMA.FTZ R81, R112, R15, -R134 ;  /* 0x0000000f70517223 */ /* 0x000fe20000010886 */
[----:B------:R-:W-:-:S02]  /*12d80*/  IMAD.MOV.U32 R112, RZ, RZ, R92 ;  /* 0x000000ffff707224 */ /* 0x000fc400078e005c */
[-C--:B------:R-:W-:Y:S01]  /*12d90*/  FFMA.FTZ R92, R100, R15.reuse, -R134 ;  /* 0x0000000f645c7223 */ /* 0x080fe20000010886 */
[----:B------:R-:W-:Y:S02]  /*12da0*/  IMAD.MOV.U32 R100, RZ, RZ, R132 ;  /* 0x000000ffff647224 */ /* 0x000fe400078e0084 */
[-CC-:B------:R-:W-:Y:S01]  /*12db0*/  FFMA.FTZ R76, R21, R15.reuse, -R134.reuse ;  /* 0x0000000f154c7223 */ /* 0x180fe20000010886 */
[-CC-:B------:R-:W-:Y:S01]  /*12dc0*/  FFMA.FTZ R130, R136, R15.reuse, -R134.reuse ;  /* 0x0000000f88827223 */ /* 0x180fe20000010886 */
[----:B------:R-:W-:Y:S01]  /*12dd0*/  FFMA.FTZ R21, R101, R15, -R134 ;  /* 0x0000000f65157223 */ /* 0x000fe20000010886 */
[----:B------:R-:W-:Y:S02]  /*12de0*/  IMAD.MOV.U32 R136, RZ, RZ, R85 ;  /* 0x000000ffff887224 */ /* 0x000fe400078e0055 */
[----:B------:R-:W-:Y:S02]  /*12df0*/  IMAD.MOV.U32 R101, RZ, RZ, R120 ;  /* 0x000000ffff657224 */ /* 0x000fe400078e0078 */
[----:B------:R-:W-:Y:S01]  /*12e00*/  FMUL.FTZ R137, R102, UR4 ;  /* 0x0000000466897c20 */ /* 0x000fe20008410000 */
[----:B------:R-:W1:Y:S01]  /*12e10*/  MUFU.TANH R113, R113 ;  /* 0x0000007100717308 */ /* 0x000e620000002400 */
[----:B------:R-:W-:-:S02]  /*12e20*/  IMAD.MOV.U32 R102, RZ, RZ, R136 ;  /* 0x000000ffff667224 */ /* 0x000fc400078e0088 */
[-C--:B------:R-:W-:Y:S01]  /*12e30*/  FFMA.FTZ R85, R108, R15.reuse, -R134 ;  /* 0x0000000f6c557223 */ /* 0x080fe20000010886 */
[----:B------:R-:W-:Y:S01]  /*12e40*/  FMUL.FTZ R115, R107, UR4 ;  /* 0x000000046b737c20 */ /* 0x000fe20008410000 */
[----:B------:R-:W-:Y:S01]  /*12e50*/  FMUL.FTZ R108, R103, UR4 ;  /* 0x00000004676c7c20 */ /* 0x000fe20008410000 */
[----:B------:R-:W-:Y:S02]  /*12e60*/  IMAD.MOV.U32 R103, RZ, RZ, R138 ;  /* 0x000000ffff677224 */ /* 0x000fe400078e008a */
[----:B------:R-:W-:Y:S01]  /*12e70*/  FFMA.FTZ R139, R116, R15, -R134 ;  /* 0x0000000f748b7223 */ /* 0x000fe20000010886 */
[----:B------:R-:W1:Y:S01]  /*12e80*/  MUFU.TANH R114, R114 ;  /* 0x0000007200727308 */ /* 0x000e620000002400 */
[----:B------:R-:W-:Y:S01]  /*12e90*/  FMUL.FTZ R116, R110, UR4 ;  /* 0x000000046e747c20 */ /* 0x000fe20008410000 */
[----:B------:R-:W-:-:S06]  /*12ea0*/  FMUL.FTZ R117, R111, UR4 ;  /* 0x000000046f757c20 */ /* 0x000fcc0008410000 */
[----:B------:R-:W1:Y:S08]  /*12eb0*/  MUFU.TANH R115, R115 ;  /* 0x0000007300737308 */ /* 0x000e700000002400 */
[----:B------:R-:W1:Y:S08]  /*12ec0*/  MUFU.TANH R116, R116 ;  /* 0x0000007400747308 */ /* 0x000e700000002400 */
[----:B------:R-:W1:Y:S01]  /*12ed0*/  MUFU.TANH R117, R117 ;  /* 0x0000007500757308 */ /* 0x000e620000002400 */
[----:B------:R-:W-:Y:S01]  /*12ee0*/  FFMA.FTZ R77, R109, R15, -R134 ;  /* 0x0000000f6d4d7223 */ /* 0x000fe20000010886 */
[----:B------:R-:W-:-:S06]  /*12ef0*/  FMUL.FTZ R109, R90, UR4 ;  /* 0x000000045a6d7c20 */ /* 0x000fcc0008410000 */
[----:B------:R-:W-:Y:S01]  /*12f00*/  MUFU.TANH R119, R119 ;  /* 0x0000007700777308 */ /* 0x000fe20000002400 */
[----:B------:R-:W-:-:S07]  /*12f10*/  FMUL.FTZ R110, R91, UR4 ;  /* 0x000000045b6e7c20 */ /* 0x000fce0008410000 */
[----:B------:R-:W-:Y:S01]  /*12f20*/  MUFU.TANH R137, R137 ;  /* 0x0000008900897308 */ /* 0x000fe20000002400 */
[----:B------:R-:W-:-:S07]  /*12f30*/  FMUL.FTZ R111, R94, UR4 ;  /* 0x000000045e6f7c20 */ /* 0x000fce0008410000 */
[----:B------:R-:W-:Y:S01]  /*12f40*/  MUFU.TANH R108, R108 ;  /* 0x0000006c006c7308 */ /* 0x000fe20000002400 */
[----:B------:R-:W-:-:S07]  /*12f50*/  FMUL.FTZ R132, R95, UR4 ;  /* 0x000000045f847c20 */ /* 0x000fce0008410000 */
[----:B------:R-:W-:Y:S08]  /*12f60*/  MUFU.TANH R109, R109 ;  /* 0x0000006d006d7308 */ /* 0x000ff00000002400 */
[----:B------:R-:W-:Y:S01]  /*12f70*/  MUFU.TANH R110, R110 ;  /* 0x0000006e006e7308 */ /* 0x000fe20000002400 */
[-CC-:B------:R-:W-:Y:S01]  /*12f80*/  FFMA.FTZ R129, R129, R15.reuse, -R134.reuse ;  /* 0x0000000f81817223 */ /* 0x180fe20000010886 */
[-CC-:B------:R-:W-:Y:S01]  /*12f90*/  FFMA.FTZ R128, R128, R15.reuse, -R134.reuse ;  /* 0x0000000f80807223 */ /* 0x180fe20000010886 */
[----:B------:R-:W-:-:S05]  /*12fa0*/  FFMA.FTZ R124, R124, R15, -R134 ;  /* 0x0000000f7c7c7223 */ /* 0x000fca0000010886 */
        /* <DEDUP_REMOVED lines=10> */
[----:B------:R-:W-:Y:S01]  /*13050*/  FFMA.FTZ R155, R155, R15, -R134 ;  /* 0x0000000f9b9b7223 */ /* 0x000fe20000010886 */
[----:B------:R-:W-:Y:S01]  /*13060*/  FMUL.FTZ R134, R83, UR4 ;  /* 0x0000000453867c20 */ /* 0x000fe20008410000 */
[----:B------:R-:W-:Y:S01]  /*13070*/  FMUL.FTZ R135, R86, UR4 ;  /* 0x0000000456877c20 */ /* 0x000fe20008410000 */
[----:B---3--:R-:W-:-:S04]  /*13080*/  FFMA.FTZ R96, R20, R105, R104 ;  /* 0x0000006914607223 */ /* 0x008fc80000010068 */
[----:B------:R-:W-:-:S04]  /*13090*/  FADD.FTZ R96, R118, R96 ;  /* 0x0000006076607221 */ /* 0x000fc80000010000 */
[----:B0-----:R-:W-:-:S04]  /*130a0*/  FADD.FTZ R96, R106, R96 ;  /* 0x000000606a607221 */ /* 0x001fc80000010000 */
[----:B----4-:R-:W-:Y:S01]  /*130b0*/  FADD.FTZ R157, R97, R96 ;  /* 0x00000060619d7221 */ /* 0x010fe20000010000 */
[----:B--2---:R-:W-:-:S04]  /*130c0*/  FMNMX.FTZ R96, R121, R140, !PT ;  /* 0x0000008c79607209 */ /* 0x004fc80007810000 */
[----:B------:R-:W-:-:S04]  /*130d0*/  FMNMX.FTZ R96, R8, R96, !PT ;  /* 0x0000006008607209 */ /* 0x000fc80007810000 */
[----:B------:R-:W-:-:S04]  /*130e0*/  FMNMX.FTZ R96, R7, R96, !PT ;  /* 0x0000006007607209 */ /* 0x000fc80007810000 */
[----:B------:R-:W-:-:S04]  /*130f0*/  FMNMX.FTZ R96, R6, R96, !PT ;  /* 0x0000006006607209 */ /* 0x000fc80007810000 */
[----:B------:R-:W-:-:S04]  /*13100*/  FMNMX.FTZ R96, R5, R96, !PT ;  /* 0x0000006005607209 */ /* 0x000fc80007810000 */
[----:B------:R-:W-:Y:S02]  /*13110*/  FMNMX.FTZ R96, R4, R96, !PT ;  /* 0x0000006004607209 */ /* 0x000fe40007810000 */
[----:B------:R-:W-:Y:S02]  /*13120*/  F2FP.BF16.F32.PACK_AB R104, R118, R104 ;  /* 0x000000687668723e */ /* 0x000fe400000010ff */
[----:B------:R-:W-:Y:S01]  /*13130*/  FMNMX.FTZ R96, R3, R96, !PT ;  /* 0x0000006003607209 */ /* 0x000fe20007810000 */
[----:B------:R-:W-:Y:S01]  /*13140*/  FMUL.FTZ R118, R98, UR4 ;  /* 0x0000000462767c20 */ /* 0x000fe20008410000 */
[----:B------:R-:W-:Y:S02]  /*13150*/  IMAD.MOV.U32 R98, RZ, RZ, R133 ;  /* 0x000000ffff627224 */ /* 0x000fe400078e0085 */
        /* <DEDUP_REMOVED lines=8> */
[----:B------:R-:W0:Y:S03]  /*131e0*/  MUFU.TANH R118, R118 ;  /* 0x0000007600767308 */ /* 0x000e260000002400 */
[----:B-1----:R-:W-:-:S04]  /*131f0*/  FMNMX.FTZ R96, R113, R96, !PT ;  /* 0x0000006071607209 */ /* 0x002fc80007810000 */
[----:B------:R-:W-:-:S04]  /*13200*/  FMNMX.FTZ R96, R114, R96, !PT ;  /* 0x0000006072607209 */ /* 0x000fc80007810000 */
[----:B------:R-:W-:-:S04]  /*13210*/  FMNMX.FTZ R96, R115, R96, !PT ;  /* 0x0000006073607209 */ /* 0x000fc80007810000 */
[----:B------:R-:W-:-:S04]  /*13220*/  FMNMX.FTZ R96, R116, R96, !PT ;  /* 0x0000006074607209 */ /* 0x000fc80007810000 */
[----:B------:R-:W-:-:S04]  /*13230*/  FMNMX.FTZ R96, R117, R96, !PT ;  /* 0x0000006075607209 */ /* 0x000fc80007810000 */
[----:B0-----:R-:W-:-:S04]  /*13240*/  FMNMX.FTZ R96, R118, R96, !PT ;  /* 0x0000006076607209 */ /* 0x001fc80007810000 */
[----:B------:R-:W-:Y:S01]  /*13250*/  FMNMX.FTZ R96, R119, R96, !PT ;  /* 0x0000006077607209 */ /* 0x000fe20007810000 */
[----:B------:R-:W-:-:S03]  /*13260*/  FMUL.FTZ R133, R82, UR4 ;  /* 0x0000000452857c20 */ /* 0x000fc60008410000 */
[----:B------:R-:W-:-:S04]  /*13270*/  FMNMX.FTZ R96, R137, R96, !PT ;  /* 0x0000006089607209 */ /* 0x000fc80007810000 */
[----:B------:R-:W-:Y:S01]  /*13280*/  FMNMX.FTZ R96, R108, R96, !PT ;  /* 0x000000606c607209 */ /* 0x000fe20007810000 */
[----:B------:R-:W0:Y:S03]  /*13290*/  MUFU.TANH R133, R133 ;  /* 0x0000008500857308 */ /* 0x000e260000002400 */
[----:B------:R-:W-:Y:S01]  /*132a0*/  FMNMX.FTZ R96, R109, R96, !PT ;  /* 0x000000606d607209 */ /* 0x000fe20007810000 */
[----:B------:R-:W-:Y:S02]  /*132b0*/  IMAD.MOV.U32 R91, RZ, RZ, R140 ;  /* 0x000000ffff5b7224 */ /* 0x000fe400078e008c */
[----:B------:R-:W-:Y:S01]  /*132c0*/  FMUL.FTZ R140, R87, UR4 ;  /* 0x00000004578c7c20 */ /* 0x000fe20008410000 */
[----:B------:R-:W-:Y:S01]  /*132d0*/  FMNMX.FTZ R96, R110, R96, !PT ;  /* 0x000000606e607209 */ /* 0x000fe20007810000 */
[----:B------:R-:W1:Y:S01]  /*132e0*/  MUFU.TANH R134, R134 ;  /* 0x0000008600867308 */ /* 0x000e620000002400 */
[----:B------:R-:W-:-:S02]  /*132f0*/  FMUL.FTZ R148, R74, UR4 ;  /* 0x000000044a947c20 */ /* 0x000fc40008410000 */
[----:B------:R-:W-:-:S05]  /*13300*/  FMNMX.FTZ R96, R111, R96, !PT ;  /* 0x000000606f607209 */ /* 0x000fca0007810000 */
[----:B------:R-:W2:Y:S01]  /*13310*/  MUFU.TANH R135, R135 ;  /* 0x0000008700877308 */ /* 0x000ea20000002400 */
[----:B------:R-:W-:Y:S01]  /*13320*/  FMNMX.FTZ R96, R132, R96, !PT ;  /* 0x0000006084607209 */ /* 0x000fe20007810000 */
[----:B------:R-:W-:-:S06]  /*13330*/  FMUL.FTZ R150, R75, UR4 ;  /* 0x000000044b967c20 */ /* 0x000fcc0008410000 */
[----:B------:R-:W3:Y:S01]  /*13340*/  MUFU.TANH R140, R140 ;  /* 0x0000008c008c7308 */ /* 0x000ee20000002400 */
[----:B0-----:R-:W-:Y:S01]  /*13350*/  FMNMX.FTZ R96, R133, R96, !PT ;  /* 0x0000006085607209 */ /* 0x001fe20007810000 */
[----:B------:R-:W-:-:S06]  /*13360*/  FMUL.FTZ R153, R78, UR4 ;  /* 0x000000044e997c20 */ /* 0x000fcc0008410000 */
[----:B------:R-:W0:Y:S01]  /*13370*/  MUFU.TANH R148, R148 ;  /* 0x0000009400947308 */ /* 0x000e220000002400 */
[----:B-1----:R-:W-:Y:S01]  /*13380*/  FMNMX.FTZ R96, R134, R96, !PT ;  /* 0x0000006086607209 */ /* 0x002fe20007810000 */
[----:B------:R-:W-:-:S06]  /*13390*/  FMUL.FTZ R136, R79, UR4 ;  /* 0x000000044f887c20 */ /* 0x000fcc0008410000 */
[----:B------:R-:W1:Y:S01]  /*133a0*/  MUFU.TANH R150, R150 ;  /* 0x0000009600967308 */ /* 0x000e620000002400 */
[----:B--2---:R-:W-:-:S07]  /*133b0*/  FMNMX.FTZ R96, R135, R96, !PT ;  /* 0x0000006087607209 */ /* 0x004fce0007810000 */
[----:B------:R-:W2:Y:S01]  /*133c0*/  MUFU.TANH R153, R153 ;  /* 0x0000009900997308 */ /* 0x000ea20000002400 */
[----:B---3--:R-:W-:-:S07]  /*133d0*/  FMNMX.FTZ R96, R140, R96, !PT ;  /* 0x000000608c607209 */ /* 0x008fce0007810000 */
[----:B------:R-:W3:Y:S01]  /*133e0*/  MUFU.TANH R136, R136 ;  /* 0x0000008800887308 */ /* 0x000ee20000002400 */
[----:B0-----:R-:W-:-:S04]  /*133f0*/  FMNMX.FTZ R96, R148, R96, !PT ;  /* 0x0000006094607209 */ /* 0x001fc80007810000 */
[----:B-1----:R-:W-:-:S04]  /*13400*/  FMNMX.FTZ R96, R150, R96, !PT ;  /* 0x0000006096607209 */ /* 0x002fc80007810000 */
[----:B--2---:R-:W-:-:S04]  /*13410*/  FMNMX.FTZ R74, R153, R96, !PT ;  /* 0x00000060994a7209 */ /* 0x004fc80007810000 */
[----:B---3--:R-:W-:-:S05]  /*13420*/  FMNMX.FTZ R74, R136, R74, !PT ;  /* 0x0000004a884a7209 */ /* 0x008fca0007810000 */
[----:B------:R-:W0:Y:S02]  /*13430*/  SHFL.BFLY PT, R75, R74, 0x2, 0x1f ;  /* 0x0c401f004a4b7f89 */ /* 0x000e2400000e0000 */
[----:B0-----:R-:W-:-:S05]  /*13440*/  FMNMX.FTZ R74, R74, R75, !PT ;  /* 0x0000004b4a4a7209 */ /* 0x001fca0007810000 */
[----:B------:R-:W0:Y:S01]  /*13450*/  SHFL.BFLY PT, R75, R74, 0x1, 0x1f ;  /* 0x0c201f004a4b7f89 */ /* 0x000e2200000e0000 */
[----:B------:R-:W-:Y:S02]  /*13460*/  F2FP.BF16.F32.PACK_AB R106, R97, R106 ;  /* 0x0000006a616a723e */ /* 0x000fe400000010ff */
[----:B0-----:R-:W-:-:S05]  /*13470*/  FMNMX.FTZ R74, R74, R75, !PT ;  /* 0x0000004b4a4a7209 */ /* 0x001fca0007810000 */
[----:B------:R-:W-:-:S04]  /*13480*/  FMUL.FTZ R138, R74, R15 ;  /* 0x0000000f4a8a7220 */ /* 0x000fc80000410000 */
[-CC-:B------:R-:W-:Y:S01]  /*13490*/  FFMA.FTZ R107, R8, R15.reuse, -R138.reuse ;  /* 0x0000000f086b7223 */ /* 0x180fe2000001088a */
[-CC-:B------:R-:W-:Y:S01]  /*134a0*/  FFMA.FTZ R105, R121, R15.reuse, -R138.reuse ;  /* 0x0000000f79697223 */ /* 0x180fe2000001088a */
[----:B------:R0:W5:Y:S01]  /*134b0*/  LDL.LU R8, [R1+0xc4] ;  /* 0x0000c40001087983 */ /* 0x0001620000300800 */
[-CC-:B------:R-:W-:Y:S01]  /*134c0*/  FFMA.FTZ R120, R7, R15.reuse, -R138.reuse ;  /* 0x0000000f07787223 */ /* 0x180fe2000001088a */
[-CC-:B------:R-:W-:Y:S01]  /*134d0*/  FFMA.FTZ R121, R6, R15.reuse, -R138.reuse ;  /* 0x0000000f06797223 */ /* 0x180fe2000001088a */
[-CC-:B------:R-:W-:Y:S01]  /*134e0*/  FFMA.FTZ R94, R5, R15.reuse, -R138.reuse ;  /* 0x0000000f055e7223 */ /* 0x180fe2000001088a */
[----:B------:R0:W5:Y:S01]  /*134f0*/  LDL.LU R7, [R1+0xc0] ;  /* 0x0000c00001077983 */ /* 0x0001620000300800 */
[-CC-:B------:R-:W-:Y:S01]  /*13500*/  FFMA.FTZ R95, R4, R15.reuse, -R138.reuse ;  /* 0x0000000f045f7223 */ /* 0x180fe2000001088a */
[-CC-:B------:R-:W-:Y:S02]  /*13510*/  FFMA.FTZ R96, R3, R15.reuse, -R138.reuse ;  /* 0x0000000f03607223 */ /* 0x180fe4000001088a */
[----:B------:R0:W5:Y:S01]  /*13520*/  LDL.LU R6, [R1+0xbc] ;  /* 0x0000bc0001067983 */ /* 0x0001620000300800 */
[----:B------:R-:W-:-:S03]  /*13530*/  FFMA.FTZ R97, R2, R15, -R138 ;  /* 0x0000000f02617223 */ /* 0x000fc6000001088a */
[----:B------:R0:W5:Y:S01]  /*13540*/  LDL.LU R5, [R1+0xb8] ;  /* 0x0000b80001057983 */ /* 0x0001620000300800 */
[----:B------:R-:W-:-:S03]  /*13550*/  FFMA.FTZ R87, R132, R15, -R138 ;  /* 0x0000000f84577223 */ /* 0x000fc6000001088a */
[----:B------:R0:W5:Y:S04]  /*13560*/  LDL.LU R4, [R1+0xb4] ;  /* 0x0000b40001047983 */ /* 0x0001680000300800 */
[----:B------:R0:W5:Y:S04]  /*13570*/  LDL.LU R3, [R1+0xb0] ;  /* 0x0000b00001037983 */ /* 0x0001680000300800 */
[----:B------:R0:W5:Y:S04]  /*13580*/  LDL.LU R2, [R1+0xac] ;  /* 0x0000ac0001027983 */ /* 0x0001680000300800 */
[----:B------:R-:W2:Y:S01]  /*13590*/  LDL R132, [R1+0x58] ;  /* 0x0000580001847983 */ /* 0x000ea20000100800 */
[----:B------:R-:W-:Y:S01]  /*135a0*/  FFMA.FTZ R90, R137, R15, -R138 ;  /* 0x0000000f895a7223 */ /* 0x000fe2000001088a */
[----:B------:R-:W-:-:S02]  /*135b0*/  IMAD.MOV.U32 R137, RZ, RZ, R91 ;  /* 0x000000ffff897224 */ /* 0x000fc400078e005b */
[----:B------:R-:W-:Y:S01]  /*135c0*/  FFMA.FTZ R91, R108, R15, -R138 ;  /* 0x0000000f6c5b7223 */ /* 0x000fe2000001088a */
[----:B-----5:R-:W-:-:S05]  /*135d0*/  VIADD R108, R18, 0x200 ;  /* 0x00000200126c7836 */ /* 0x020fca0000000000 */
[----:B------:R-:W-:-:S04]  /*135e0*/  SHF.R.U32.HI R108, RZ, 0x4, R108 ;  /* 0x00000004ff6c7819 */ /* 0x000fc8000001166c */
[----:B------:R-:W-:-:S04]  /*135f0*/  LOP3.LUT R108, R108, 0x3fff, RZ, 0xc0, !PT ;  /* 0x00003fff6c6c7812 */ /* 0x000fc800078ec0ff */
[----:B------:R-:W-:Y:S01]  /*13600*/  LOP3.LUT R108, R108, 0x2400000, RZ, 0xfc, !PT ;  /* 0x024000006c6c7812 */ /* 0x000fe200078efcff */
[----:B------:R-:W-:-:S04]  /*13610*/  FFMA.FTZ R83, R110, R15, -R138 ;  /* 0x0000000f6e537223 */ /* 0x000fc8000001088a */
[----:B------:R-:W-:-:S04]  /*13620*/  IMAD R108, R0, 0x6c0, R108 ;  /* 0x000006c0006c7824 */ /* 0x000fc800078e026c */
[----:B------:R-:W-:-:S05]  /*13630*/  VIADD R110, R108, 0x40 ;  /* 0x000000406c6e7836 */ /* 0x000fca0000000000 */
[----:B------:R-:W-:Y:S01]  /*13640*/  R2UR UR10, R110 ;  /* 0x000000006e0a72ca */ /* 0x000fe200000e0000 */
        /* <DEDUP_REMOVED lines=8> */
[C---:B------:R-:W-:Y:S02]  /*136d0*/  VIADD R110, R108.reuse, 0x180 ;  /* 0x000001806c6e7836 */ /* 0x040fe40000000000 */
[----:B------:R-:W-:Y:S01]  /*136e0*/  FFMA.FTZ R82, R109, R15, -R138 ;  /* 0x0000000f6d527223 */ /* 0x000fe2000001088a */
[----:B------:R-:W-:Y:S01]  /*136f0*/  IMAD.MOV.U32 R109, RZ, RZ, -0x7fffffe0 ;  /* 0x80000020ff6d7424 */ /* 0x000fe200078e00ff */
[----:B------:R-:W-:Y:S02]  /*13700*/  R2UR UR6, R108 ;  /* 0x000000006c0672ca */ /* 0x000fe400000e0000 */
[----:B------:R-:W-:Y:S01]  /*13710*/  R2UR UR30, R110 ;  /* 0x000000006e1e72ca */ /* 0x000fe200000e0000 */
[C---:B------:R-:W-:Y:S02]  /*13720*/  VIADD R110, R108.reuse, 0x1c0 ;  /* 0x000001c06c6e7836 */ /* 0x040fe40000000000 */
[----:B------:R-:W-:Y:S01]  /*13730*/  VIADD R108, R108, 0x200 ;  /* 0x000002006c6c7836 */ /* 0x000fe20000000000 */
[----:B------:R-:W-:-:S02]  /*13740*/  R2UR UR7, R109 ;  /* 0x000000006d0772ca */ /* 0x000fc400000e0000 */
[----:B------:R-:W-:Y:S01]  /*13750*/  R2UR UR39, R109 ;  /* 0x000000006d2772ca */ /* 0x000fe200000e0000 */
[----:B------:R-:W-:Y:S01]  /*13760*/  IMAD.MOV.U32 R109, RZ, RZ, -0x3ffffff0 ;  /* 0xc0000010ff6d7424 */ /* 0x000fe200078e00ff */
[----:B------:R-:W-:-:S04]  /*13770*/  R2UR UR38, R108 ;  /* 0x000000006c2672ca */ /* 0x000fc800000e0000 */
[----:B------:R-:W-:Y:S01]  /*13780*/  R2UR UR5, R109 ;  /* 0x000000006d0572ca */ /* 0x000fe200000e0000 */
[----:B------:R-:W-:Y:S01]  /*13790*/  WARPGROUP.ARRIVE ;  /* 0x00000000000079c5 */ /* 0x000fe20000000000 */
[----:B------:R-:W-:Y:S01]  /*137a0*/  FFMA.FTZ R86, R111, R15, -R138 ;  /* 0x0000000f6f567223 */ /* 0x000fe2000001088a */
[----:B------:R-:W-:Y:S01]  /*137b0*/  IMAD.MOV.U32 R111, RZ, RZ, -0x7fffffe0 ;  /* 0x80000020ff6f7424 */ /* 0x000fe200078e00ff */
[----:B------:R-:W-:-:S04]  /*137c0*/  R2UR UR34, R110 ;  /* 0x000000006e2272ca */ /* 0x000fc800000e0000 */
[C---:B------:R-:W-:Y:S02]  /*137d0*/  R2UR UR11, R111.reuse ;  /* 0x000000006f0b72ca */ /* 0x040fe400000e0000 */
[C---:B------:R-:W-:Y:S02]  /*137e0*/  R2UR UR15, R111.reuse ;  /* 0x000000006f0f72ca */ /* 0x040fe400000e0000 */
[C---:B------:R-:W-:Y:S02]  /*137f0*/  R2UR UR19, R111.reuse ;  /* 0x000000006f1372ca */ /* 0x040fe400000e0000 */
[C---:B------:R-:W-:Y:S02]  /*13800*/  R2UR UR23, R111.reuse ;  /* 0x000000006f1772ca */ /* 0x040fe400000e0000 */
[C---:B------:R-:W-:Y:S02]  /*13810*/  R2UR UR27, R111.reuse ;  /* 0x000000006f1b72ca */ /* 0x040fe400000e0000 */
[----:B------:R-:W-:-:S02]  /*13820*/  R2UR UR31, R111 ;  /* 0x000000006f1f72ca */ /* 0x000fc400000e0000 */
[----:B------:R-:W-:Y:S01]  /*13830*/  R2UR UR35, R111 ;  /* 0x000000006f2372ca */ /* 0x000fe200000e0000 */
[----:B------:R-:W-:-:S05]  /*13840*/  IMAD.MOV.U32 R111, RZ, RZ, -0x3ffffff0 ;  /* 0xc0000010ff6f7424 */ /* 0x000fca00078e00ff */
[----:B------:R-:W-:Y:S01]  /*13850*/  R2UR UR9, R111 ;  /* 0x000000006f0972ca */ /* 0x000fe200000e0000 */
[----:B------:R-:W-:Y:S01]  /*13860*/  IMAD.MOV.U32 R111, RZ, RZ, -0x3ffffff0 ;  /* 0xc0000010ff6f7424 */ /* 0x000fe200078e00ff */
[----:B--2---:R-:W-:-:S04]  /*13870*/  LOP3.LUT R108, R132, 0x10000, RZ, 0xfc, !PT ;  /* 0x00010000846c7812 */ /* 0x004fc800078efcff */
[----:B------:R-:W-:Y:S01]  /*13880*/  R2UR UR13, R111 ;  /* 0x000000006f0d72ca */ /* 0x000fe200000e0000 */
[----:B------:R-:W2:Y:S01]  /*13890*/  LDL.LU R132, [R1+0x28] ;  /* 0x0000280001847983 */ /* 0x000ea20000300800 */
[----:B------:R-:W-:-:S13]  /*138a0*/  R2UR UR4, R108 ;  /* 0x000000006c0472ca */ /* 0x000fda00000e0000 */
[----:B------:R-:W-:Y:S01]  /*138b0*/  HGMMA.64x96x16.F32.BF16 R24, gdesc[UR4].tnspB, R24, gsb0 ;  /* 0x41600000041879f0 */ /* 0x000fe20008001818 */
[----:B------:R-:W-:-:S05]  /*138c0*/  VIADD R110, R108, 0x180 ;  /* 0x000001806c6e7836 */ /* 0x000fca0000000000 */
[----:B------:R-:W-:Y:S01]  /*138d0*/  R2UR UR8, R110 ;  /* 0x000000006e0872ca */ /* 0x000fe200000e0000 */
[----:B------:R-:W-:Y:S01]  /*138e0*/  VIADD R110, R108, 0x300 ;  /* 0x000003006c6e7836 */ /* 0x000fe20000000000 */
[----:B------:R-:W-:Y:S02]  /*138f0*/  WARPGROUP.DEPBAR.LE gsb0, 0x0 ;  /* 0x00008000000079c5 */ /* 0x000fe40000010000 */
[----:B------:R-:W-:-:S09]  /*13900*/  WARPGROUP.ARRIVE ;  /* 0x00000000000079c5 */ /* 0x000fd20000000000 */
[----:B------:R-:W-:Y:S01]  /*13910*/  HGMMA.64x96x16.F32.BF16 R24, gdesc[UR8].tnspB, R24, gsb0 ;  /* 0x41600000081879f0 */ /* 0x000fe20008001818 */
[----:B------:R-:W-:Y:S01]  /*13920*/  R2UR UR12, R110 ;  /* 0x000000006e0c72ca */ /* 0x000fe200000e0000 */
[----:B------:R-:W-:Y:S02]  /*13930*/  VIADD R110, R108, 0x480 ;  /* 0x000004806c6e7836 */ /* 0x000fe40000000000 */
[----:B------:R-:W-:-:S03]  /*13940*/  IMAD.MOV.U32 R111, RZ, RZ, -0x3ffffff0 ;  /* 0xc0000010ff6f7424 */ /* 0x000fc600078e00ff */
[----:B------:R-:W-:Y:S02]  /*13950*/  R2UR UR16, R110 ;  /* 0x000000006e1072ca */ /* 0x000fe400000e0000 */
[----:B------:R-:W-:Y:S01]  /*13960*/  R2UR UR17, R111 ;  /* 0x000000006f1172ca */ /* 0x000fe200000e0000 */
[----:B------:R-:W-:Y:S02]  /*13970*/  WARPGROUP.DEPBAR.LE gsb0, 0x0 ;  /* 0x00008000000079c5 */ /* 0x000fe40000010000 */
[----:B------:R-:W-:-:S06]  /*13980*/  WARPGROUP.ARRIVE ;  /* 0x00000000000079c5 */ /* 0x000fcc0000000000 */
[----:B------:R-:W-:Y:S01]  /*13990*/  HGMMA.64x96x16.F32.BF16 R24, gdesc[UR12].tnspB, R24, gsb0 ;  /* 0x416000000c1879f0 */ /* 0x000fe20008001818 */
        /* <DEDUP_REMOVED lines=28> */
[----:B------:R-:W-:-:S04]  /*13b60*/  FADD.FTZ R109, -R74, R137 ;  /* 0x000000894a6d7221 */ /* 0x000fc80000010100 */
[----:B------:R-:W-:Y:S01]  /*13b70*/  FMUL.FTZ R109, R109, R15 ;  /* 0x0000000f6d6d7220 */ /* 0x000fe20000410000 */
[----:B------:R-:W-:-:S03]  /*13b80*/  VIADD R108, R108, 0xc00 ;  /* 0x00000c006c6c7836 */ /* 0x000fc60000000000 */
[----:B------:R1:W-:Y:S01]  /*13b90*/  MUFU.EX2 R110, R109 ;  /* 0x0000006d006e7308 */ /* 0x0003e20000000800 */
[----:B------:R-:W-:Y:S02]  /*13ba0*/  WARPGROUP.DEPBAR.LE gsb0, 0x0 ;  /* 0x00008000000079c5 */ /* 0x000fe40000010000 */
[----:B------:R-:W-:-:S06]  /*13bb0*/  WARPGROUP.ARRIVE ;  /* 0x00000000000079c5 */ /* 0x000fcc0000000000 */
[----:B------:R-:W-:Y:S01]  /*13bc0*/  HGMMA.64x96x16.F32.BF16 R24, gdesc[UR32].tnspB, R24, gsb0 ;  /* 0x41600000201879f0 */ /* 0x000fe20008001818 */
[----:B-1----:R-:W-:Y:S01]  /*13bd0*/  IMAD.MOV.U32 R109, RZ, RZ, -0x3ffffff0 ;  /* 0xc0000010ff6d7424 */ /* 0x002fe200078e00ff */
[----:B------:R-:W-:-:S04]  /*13be0*/  R2UR UR36, R108 ;  /* 0x000000006c2472ca */ /* 0x000fc800000e0000 */
[----:B------:R-:W-:Y:S01]  /*13bf0*/  R2UR UR37, R109 ;  /* 0x000000006d2572ca */ /* 0x000fe200000e0000 */
[----:B------:R-:W1:Y:S01]  /*13c00*/  S2R R137, SR_TID.X ;  /* 0x0000000000897919 */ /* 0x000e620000002100 */
[----:B------:R-:W2:Y:S01]  /*13c10*/  MUFU.EX2 R105, R105 ;  /* 0x0000006900697308 */ /* 0x000ea20000000800 */
[----:B------:R-:W-:-:S07]  /*13c20*/  FFMA.FTZ R79, R133, R15, -R138 ;  /* 0x0000000f854f7223 */ /* 0x000fce000001088a */
[----:B------:R-:W3:Y:S01]  /*13c30*/  MUFU.EX2 R108, R107 ;  /* 0x0000006b006c7308 */ /* 0x000ee20000000800 */
[----:B------:R-:W-:Y:S02]  /*13c40*/  WARPGROUP.DEPBAR.LE gsb0, 0x0 ;  /* 0x00008000000079c5 */ /* 0x000fe40000010000 */
[----:B------:R-:W-:-:S06]  /*13c50*/  WARPGROUP.ARRIVE ;  /* 0x00000000000079c5 */ /* 0x000fcc0000000000 */
[----:B------:R-:W-:Y:S01]  /*13c60*/  HGMMA.64x96x16.F32.BF16 R24, gdesc[UR36].tnspB, R24, gsb0 ;  /* 0x41600000241879f0 */ /* 0x000fe20008001818 */
[----:B-1----:R-:W-:Y:S01]  /*13c70*/  SHF.R.U32.HI R133, RZ, 0x7, R137 ;  /* 0x00000007ff857819 */ /* 0x002fe20000011689 */
[----:B------:R-:W-:Y:S01]  /*13c80*/  MUFU.EX2 R107, R120 ;  /* 0x00000078006b7308 */ /* 0x000fe20000000800 */
[----:B------:R-:W-:-:S03]  /*13c90*/  ISETP.GE.U32.AND P2, PT, R137, 0x180, PT ;  /* 0x000001808900780c */ /* 0x000fc60003f46070 */
[----:B------:R-:W-:-:S04]  /*13ca0*/  VIADD R109, R133, 0x9 ;  /* 0x00000009856d7836 */ /* 0x000fc80000000000 */
[----:B------:R-:W1:Y:S01]  /*13cb0*/  MUFU.EX2 R131, R131 ;  /* 0x0000008300837308 */ /* 0x000e620000000800 */
[----:B------:R-:W-:Y:S01]  /*13cc0*/  SEL R109, R109, 0x9, !P2 ;  /* 0x000000096d6d7807 */ /* 0x000fe20005000000 */
[----:B--2---:R-:W-:-:S06]  /*13cd0*/  FFMA.FTZ R111, R110, R132, R105 ;  /* 0x000000846e6f7223 */ /* 0x004fcc0000010069 */
[----:B------:R-:W-:Y:S08]  /*13ce0*/  MUFU.EX2 R121, R121 ;  /* 0x0000007900797308 */ /* 0x000ff00000000800 */
[----:B------:R-:W2:Y:S08]  /*13cf0*/  MUFU.EX2 R130, R130 ;  /* 0x0000008200827308 */ /* 0x000eb00000000800 */
[----:B------:R-:W-:Y:S01]  /*13d00*/  MUFU.EX2 R120, R89 ;  /* 0x0000005900787308 */ /* 0x000fe20000000800 */
[----:B---3--:R-:W-:-:S07]  /*13d10*/  F2FP.BF16.F32.PACK_AB R105, R108, R105 ;  /* 0x000000696c69723e */ /* 0x008fce00000010ff */
[----:B------:R-:W-:Y:S08]  /*13d20*/  MUFU.EX2 R89, R94 ;  /* 0x0000005e00597308 */ /* 0x000ff00000000800 */
[----:B------:R-:W3:Y:S01]  /*13d30*/  MUFU.EX2 R129, R129 ;  /* 0x0000008100817308 */ /* 0x000ee20000000800 */
[----:B-1----:R-:W-:-:S07]  /*13d40*/  FADD.FTZ R157, R131, R157 ;  /* 0x0000009d839d7221 */ /* 0x002fce0000010000 */
[----:B------:R-:W-:Y:S01]  /*13d50*/  MUFU.EX2 R95, R95 ;  /* 0x0000005f005f7308 */ /* 0x000fe20000000800 */
[----:B------:R-:W-:-:S07]  /*13d60*/  FFMA.FTZ R98, R98, R15, -R138 ;  /* 0x0000000f62627223 */ /* 0x000fce000001088a */
[----:B------:R-:W1:Y:S01]  /*13d70*/  MUFU.EX2 R128, R128 ;  /* 0x0000008000807308 */ /* 0x000e620000000800 */
[----:B--2---:R-:W-:-:S07]  /*13d80*/  FADD.FTZ R157, R130, R157 ;  /* 0x0000009d829d7221 */ /* 0x004fce0000010000 */
[----:B------:R-:W2:Y:S01]  /*13d90*/  MUFU.EX2 R96, R96 ;  /* 0x0000006000607308 */ /* 0x000ea20000000800 */
[----:B------:R-:W-:-:S07]  /*13da0*/  FFMA.FTZ R75, R134, R15, -R138 ;  /* 0x0000000f864b7223 */ /* 0x000fce000001088a */
[----:B------:R-:W4:Y:S01]  /*13db0*/  MUFU.EX2 R127, R127 ;  /* 0x0000007f007f7308 */ /* 0x000f220000000800 */
[----:B---3--:R-:W-:-:S07]  /*13dc0*/  FADD.FTZ R157, R129, R157 ;  /* 0x0000009d819d7221 */ /* 0x008fce0000010000 */
[----:B------:R-:W-:Y:S01]  /*13dd0*/  MUFU.EX2 R97, R97 ;  /* 0x0000006100617308 */ /* 0x000fe20000000800 */
[----:B------:R-:W-:Y:S02]  /*13de0*/  WARPGROUP.DEPBAR.LE gsb0, 0x0 ;  /* 0x00008000000079c5 */ /* 0x000fe40000010000 */
[----:B------:R3:W-:Y:S06]  /*13df0*/  BAR.ARV R109, 0x100 ;  /* 0x0004006d0000751d */ /* 0x0007ec0000002000 */
[----:B---3--:R-:W-:Y:S01]  /*13e00*/  FADD.FTZ R109, R108, R111 ;  /* 0x0000006f6c6d7221 */ /* 0x008fe20000010000 */
[----:B------:R-:W-:-:S03]  /*13e10*/  @!P1 IMAD R108, R0, 0x8, R18 ;  /* 0x00000008006c9824 */ /* 0x000fc600078e0212 */
[----:B------:R-:W-:Y:S01]  /*13e20*/  FADD.FTZ R0, R107, R109 ;  /* 0x0000006d6b007221 */ /* 0x000fe20000010000 */
[C---:B------:R-:W-:Y:S01]  /*13e30*/  F2FP.BF16.F32.PACK_AB R107, R121.reuse, R107 ;  /* 0x0000006b796b723e */ /* 0x040fe200000010ff */
[----:B------:R-:W3:Y:S02]  /*13e40*/  MUFU.EX2 R126, R126 ;  /* 0x0000007e007e7308 */ /* 0x000ee40000000800 */
[----:B------:R-:W-:Y:S01]  /*13e50*/  FADD.FTZ R121, R121, R0 ;  /* 0x0000000079797221 */ /* 0x000fe20000010000 */
[----:B------:R-:W-:-:S05]  /*13e60*/  @!P1 IMAD R111, R146, 0x8, R18 ;  /* 0x00000008926f9824 */ /* 0x000fca00078e0212 */
[----:B------:R-:W-:Y:S01]  /*13e70*/  MUFU.EX2 R133, R81 ;  /* 0x0000005100857308 */ /* 0x000fe20000000800 */
[----:B------:R-:W-:Y:S01]  /*13e80*/  FFMA.FTZ R99, R99, R15, -R138 ;  /* 0x0000000f63637223 */ /* 0x000fe2000001088a */
[----:B------:R-:W-:-:S06]  /*13e90*/  @!P1 VIADD R111, R111, 0x31c40 ;  /* 0x00031c406f6f9836 */ /* 0x000fcc0000000000 */
[----:B------:R0:W-:Y:S01]  /*13ea0*/  MUFU.EX2 R134, R80 ;  /* 0x0000005000867308 */ /* 0x0001e20000000800 */
[----:B-1----:R-:W-:-:S07]  /*13eb0*/  FADD.FTZ R157, R128, R157 ;  /* 0x0000009d809d7221 */ /* 0x002fce0000010000 */
[----:B------:R-:W1:Y:S01]  /*13ec0*/  MUFU.EX2 R81, R98 ;  /* 0x0000006200517308 */ /* 0x000e620000000800 */
[----:B0-----:R-:W-:-:S07]  /*13ed0*/  FADD.FTZ R80, R89, R121 ;  /* 0x0000007959507221 */ /* 0x001fce0000010000 */
[----:B------:R-:W0:Y:S01]  /*13ee0*/  MUFU.EX2 R125, R125 ;  /* 0x0000007d007d7308 */ /* 0x000e220000000800 */
[----:B------:R-:W-:Y:S01]  /*13ef0*/  FADD.FTZ R80, R95, R80 ;  /* 0x000000505f507221 */ /* 0x000fe20000010000 */
[----:B------:R-:W-:Y:S01]  /*13f00*/  FFMA.FTZ R100, R100, R15, -R138 ;  /* 0x0000000f64647223 */ /* 0x000fe2000001088a */
[----:B------:R-:W-:-:S05]  /*13f10*/  @!P1 VIADD R108, R108, 0x31c60 ;  /* 0x00031c606c6c9836 */ /* 0x000fca0000000000 */
[----:B------:R-:W0:Y:S01]  /*13f20*/  MUFU.EX2 R124, R124 ;  /* 0x0000007c007c7308 */ /* 0x000e220000000800 */
[----:B--2---:R-:W-:Y:S01]  /*13f30*/  FADD.FTZ R80, R96, R80 ;  /* 0x0000005060507221 */ /* 0x004fe20000010000 */
[----:B----4-:R-:W-:Y:S01]  /*13f40*/  FADD.FTZ R157, R127, R157 ;  /* 0x0000009d7f9d7221 */ /* 0x010fe20000010000 */
[-CC-:B------:R-:W-:Y:S01]  /*13f50*/  FFMA.FTZ R101, R101, R15.reuse, -R138.reuse ;  /* 0x0000000f65657223 */ /* 0x180fe2000001088a */
[-CC-:B------:R-:W-:Y:S01]  /*13f60*/  FFMA.FTZ R102, R102, R15.reuse, -R138.reuse ;  /* 0x0000000f66667223 */ /* 0x180fe2000001088a */
[-CC-:B------:R-:W-:Y:S01]  /*13f70*/  FFMA.FTZ R103, R103, R15.reuse, -R138.reuse ;  /* 0x0000000f67677223 */ /* 0x180fe2000001088a */
[-CC-:B------:R-:W-:Y:S02]  /*13f80*/  FFMA.FTZ R112, R112, R15.reuse, -R138.reuse ;  /* 0x0000000f70707223 */ /* 0x180fe4000001088a */
        /* <DEDUP_REMOVED lines=14> */
[----:B------:R-:W-:Y:S01]  /*14070*/  FFMA.FTZ R156, R136, R15, -R138 ;  /* 0x0000000f889c7223 */ /* 0x000fe2000001088a */
[----:B------:R-:W-:Y:S01]  /*14080*/  @!P1 PRMT R111, RZ, 0x654, R111 ;  /* 0x00000654ff6f9816 */ /* 0x000fe2000000006f */
[----:B------:R4:W-:Y:S01]  /*14090*/  MUFU.EX2 R138, R84 ;  /* 0x00000054008a7308 */ /* 0x0009e20000000800 */
[----:B---3--:R-:W-:Y:S01]  /*140a0*/  FADD.FTZ R157, R126, R157 ;  /* 0x0000009d7e9d7221 */ /* 0x008fe20000010000 */
[----:B------:R-:W-:Y:S01]  /*140b0*/  @!P1 PRMT R108, RZ, 0x654, R108 ;  /* 0x00000654ff6c9816 */ /* 0x000fe2000000006c */
[----:B------:R3:W-:Y:S01]  /*140c0*/  @!P1 SYNCS.ARRIVE.TRANS64.RED.A1T0 RZ, [R111+URZ], RZ ;  /* 0x000000ff6fff99a7 */ /* 0x0007e2000810043f */
[----:B------:R-:W-:-:S04]  /*140d0*/  F2FP.BF16.F32.PACK_AB R89, R95, R89 ;  /* 0x000000595f59723e */ /* 0x000fc800000010ff */
[----:B------:R-:W-:Y:S01]  /*140e0*/  MUFU.EX2 R132, R122 ;  /* 0x0000007a00847308 */ /* 0x000fe20000000800 */
[----:B----4-:R-:W-:Y:S01]  /*140f0*/  FADD.FTZ R84, R97, R80 ;  /* 0x0000005061547221 */ /* 0x010fe20000010000 */
[----:B------:R4:W-:Y:S06]  /*14100*/  @!P1 SYNCS.ARRIVE.TRANS64.RED.A1T0 RZ, [R108+URZ], RZ ;  /* 0x000000ff6cff99a7 */ /* 0x0009ec000810043f */
[----:B------:R-:W4:Y:S08]  /*14110*/  MUFU.EX2 R100, R100 ;  /* 0x0000006400647308 */ /* 0x000f300000000800 */
[----:B------:R1:W-:Y:S08]  /*14120*/  MUFU.EX2 R95, R82 ;  /* 0x00000052005f7308 */ /* 0x0003f00000000800 */
[----:B---3--:R-:W3:Y:S01]  /*14130*/  MUFU.EX2 R111, R76 ;  /* 0x0000004c006f7308 */ /* 0x008ee20000000800 */
[----:B-1----:R-:W-:Y:S01]  /*14140*/  FADD.FTZ R82, R81, R84 ;  /* 0x0000005451527221 */ /* 0x002fe20000010000 */
[----:B0-----:R-:W-:-:S06]  /*14150*/  FADD.FTZ R84, R125, R157 ;  /* 0x0000009d7d547221 */ /* 0x001fcc0000010000 */
[----:B------:R-:W0:Y:S01]  /*14160*/  MUFU.EX2 R101, R101 ;  /* 0x0000006500657308 */ /* 0x000e220000000800 */
[----:B------:R-:W-:Y:S01]  /*14170*/  FADD.FTZ R84, R124, R84 ;  /* 0x000000547c547221 */ /* 0x000fe20000010000 */
[----:B--2---:R-:W-:-:S06]  /*14180*/  FADD.FTZ R82, R99, R82 ;  /* 0x0000005263527221 */ /* 0x004fcc0000010000 */
[----:B----4-:R-:W-:Y:S08]  /*14190*/  MUFU.EX2 R108, R85 ;  /* 0x00000055006c7308 */ /* 0x010ff00000000800 */
[----:B------:R-:W1:Y:S01]  /*141a0*/  MUFU.EX2 R85, R102 ;  /* 0x0000006600557308 */ /* 0x000e620000000800 */
[----:B------:R-:W-:-:S07]  /*141b0*/  FADD.FTZ R82, R100, R82 ;  /* 0x0000005264527221 */ /* 0x000fce0000010000 */
[----:B------:R-:W2:Y:S08]  /*141c0*/  MUFU.EX2 R109, R73 ;  /* 0x00000049006d7308 */ /* 0x000eb00000000800 */
[----:B------:R4:W-:Y:S08]  /*141d0*/  MUFU.EX2 R98, R83 ;  /* 0x0000005300627308 */ /* 0x0009f00000000800 */
[----:B------:R-:W2:Y:S01]  /*141e0*/  MUFU.EX2 R103, R103 ;  /* 0x0000006700677308 */ /* 0x000ea20000000800 */
[----:B----4-:R-:W-:-:S04]  /*141f0*/  FADD.FTZ R83, R123, R84 ;  /* 0x000000547b537221 */ /* 0x010fc80000010000 */
[----:B------:R-:W-:-:S03]  /*14200*/  FADD.FTZ R83, R132, R83 ;  /* 0x0000005384537221 */ /* 0x000fc60000010000 */
[----:B------:R-:W4:Y:S01]  /*14210*/  MUFU.EX2 R112, R112 ;  /* 0x0000007000707308 */ /* 0x000f220000000800 */
[----:B---3--:R-:W-:Y:S01]  /*14220*/  FADD.FTZ R83, R111, R83 ;  /* 0x000000536f537221 */ /* 0x008fe20000010000 */
[----:B0-----:R-:W-:-:S06]  /*14230*/  FADD.FTZ R82, R101, R82 ;  /* 0x0000005265527221 */ /* 0x001fcc0000010000 */
[----:B------:R-:W0:Y:S01]  /*14240*/  MUFU.EX2 R113, R113 ;  /* 0x0000007100717308 */ /* 0x000e220000000800 */
[----:B------:R-:W-:Y:S01]  /*14250*/  FADD.FTZ R83, R133, R83 ;  /* 0x0000005385537221 */ /* 0x000fe20000010000 */
[----:B-1----:R-:W-:Y:S01]  /*14260*/  FADD.FTZ R82, R85, R82 ;  /* 0x0000005255527221 */ /* 0x002fe20000010000 */
[----:B------:R1:W-:Y:S05]  /*14270*/  STSM.16.M88.4 [R22+0x24300], R104 ;  /* 0x0243006816007844 */ /* 0x0003ea0000000200 */
[----:B------:R-:W-:Y:S01]  /*14280*/  MUFU.EX2 R135, R77 ;  /* 0x0000004d00877308 */ /* 0x000fe20000000800 */
[----:B--2---:R-:W-:Y:S01]  /*14290*/  FADD.FTZ R83, R109, R83 ;  /* 0x000000536d537221 */ /* 0x004fe20000010000 */
[----:B------:R-:W-:-:S06]  /*142a0*/  FADD.FTZ R82, R103, R82 ;  /* 0x0000005267527221 */ /* 0x000fcc0000010000 */
[----:B------:R-:W2:Y:S01]  /*142b0*/  MUFU.EX2 R114, R114 ;  /* 0x0000007200727308 */ /* 0x000ea20000000800 */
[----:B------:R-:W-:Y:S01]  /*142c0*/  FADD.FTZ R83, R134, R83 ;  /* 0x0000005386537221 */ /* 0x000fe20000010000 */
[----:B----4-:R-:W-:-:S06]  /*142d0*/  FADD.FTZ R82, R112, R82 ;  /* 0x0000005270527221 */ /* 0x010fcc0000010000 */
[----:B-1----:R-:W1:Y:S01]  /*142e0*/  MUFU.EX2 R107, R93 ;  /* 0x0000005d006b7308 */ /* 0x002e620000000800 */
[----:B0-----:R-:W-:-:S07]  /*142f0*/  FADD.FTZ R82, R113, R82 ;  /* 0x0000005271527221 */ /* 0x001fce0000010000 */
[----:B------:R-:W0:Y:S08]  /*14300*/  MUFU.EX2 R136, R72 ;  /* 0x0000004800887308 */ /* 0x000e300000000800 */
[----:B------:R3:W-:Y:S01]  /*14310*/  MUFU.EX2 R94, R91 ;  /* 0x0000005b005e7308 */ /* 0x0007e20000000800 */
[----:B--2---:R-:W-:-:S07]  /*14320*/  FADD.FTZ R84, R114, R82 ;  /* 0x0000005272547221 */ /* 0x004fce0000010000 */
[----:B------:R-:W2:Y:S01]  /*14330*/  MUFU.EX2 R106, R92 ;  /* 0x0000005c006a7308 */ /* 0x000ea20000000800 */
[----:B---3--:R-:W-:-:S07]  /*14340*/  F2FP.BF16.F32.PACK_AB R91, R97, R96 ;  /* 0x00000060615b723e */ /* 0x008fce00000010ff */
[----:B------:R3:W-:Y:S01]  /*14350*/  MUFU.EX2 R96, R86 ;  /* 0x0000005600607308 */ /* 0x0007e20000000800 */
[----:B------:R-:W-:Y:S02]  /*14360*/  F2FP.BF16.F32.PACK_AB R80, R126, R127 ;  /* 0x0000007f7e50723e */ /* 0x000fe400000010ff */
[----:B------:R-:W-:Y:S01]  /*14370*/  F2FP.BF16.F32.PACK_AB R81, R99, R81 ;  /* 0x000000516351723e */ /* 0x000fe200000010ff */
[----:B---3--:R-:W-:-:S04]  /*14380*/  FADD.FTZ R86, R108, R83 ;  /* 0x000000536c567221 */ /* 0x008fc80000010000 */
[----:B------:R-:W-:Y:S01]  /*14390*/  MUFU.EX2 R137, R21 ;  /* 0x0000001500897308 */ /* 0x000fe20000000800 */
[----:B------:R-:W-:Y:S01]  /*143a0*/  F2FP.BF16.F32.PACK_AB R82, R124, R125 ;  /* 0x0000007d7c52723e */ /* 0x000fe200000010ff */
[----:B------:R-:W-:Y:S01]  /*143b0*/  FADD.FTZ R86, R135, R86 ;  /* 0x0000005687567221 */ /* 0x000fe20000010000 */
[----:B------:R-:W-:-:S05]  /*143c0*/  F2FP.BF16.F32.PACK_AB R83, R101, R100 ;  /* 0x000000646553723e */ /* 0x000fca00000010ff */
[----:B------:R3:W-:Y:S01]  /*143d0*/  MUFU.EX2 R105, R88 ;  /* 0x0000005800697308 */ /* 0x0007e20000000800 */
[----:B-1----:R-:W-:-:S07]  /*143e0*/  FADD.FTZ R86, R107, R86 ;  /* 0x000000566b567221 */ /* 0x002fce0000010000 */
[----:B------:R1:W-:Y:S01]  /*143f0*/  MUFU.EX2 R0, R90 ;  /* 0x0000005a00007308 */ /* 0x0003e20000000800 */
[----:B---3--:R-:W-:-:S07]  /*14400*/  F2FP.BF16.F32.PACK_AB R88, R130, R131 ;  /* 0x000000838258723e */ /* 0x008fce00000010ff */
[----:B------:R-:W3:Y:S01]  /*14410*/  MUFU.EX2 R115, R115 ;  /* 0x0000007300737308 */ /* 0x000ee20000000800 */
[----:B-1----:R-:W-:-:S05]  /*14420*/  F2FP.BF16.F32.PACK_AB R90, R128, R129 ;  /* 0x00000081805a723e */ /* 0x002fca00000010ff */
[----:B------:R-:W-:Y:S02]  /*14430*/  STSM.16.M88.4 [R22+0x25b00], R88 ;  /* 0x025b005816007844 */ /* 0x000fe40000000200 */
[----:B------:R-:W1:Y:S02]  /*14440*/  MUFU.EX2 R116, R116 ;  /* 0x0000007400747308 */ /* 0x000e640000000800 */
[----:B------:R0:W-:Y:S06]  /*14450*/  STSM.16.M88.4 [R22+0x27300], R80 ;  /* 0x0273005016007844 */ /* 0x0001ec0000000200 */
[----:B------:R-:W4:Y:S01]  /*14460*/  MUFU.EX2 R117, R117 ;  /* 0x0000007500757308 */ /* 0x000f220000000800 */
[----:B0-----:R-:W-:-:S07]  /*14470*/  FADD.FTZ R80, R136, R86 ;  /* 0x0000005688507221 */ /* 0x001fce0000010000 */
[----:B------:R-:W0:Y:S01]  /*14480*/  MUFU.EX2 R118, R118 ;  /* 0x0000007600767308 */ /* 0x000e220000000800 */
[----:B--2---:R-:W-:Y:S01]  /*14490*/  FADD.FTZ R80, R106, R80 ;  /* 0x000000506a507221 */ /* 0x004fe20000010000 */
[----:B---3--:R-:W-:-:S03]  /*144a0*/  FADD.FTZ R84, R115, R84 ;  /* 0x0000005473547221 */ /* 0x008fc60000010000 */
[----:B------:R-:W-:-:S03]  /*144b0*/  FADD.FTZ R80, R137, R80 ;  /* 0x0000005089507221 */ /* 0x000fc60000010000 */
[----:B------:R-:W2:Y:S01]  /*144c0*/  MUFU.EX2 R122, R139 ;  /* 0x0000008b007a7308 */ /* 0x000ea20000000800 */
[----:B------:R-:W-:-:S07]  /*144d0*/  FADD.FTZ R80, R105, R80 ;  /* 0x0000005069507221 */ /* 0x000fce0000010000 */
[----:B------:R-:W3:Y:S01]  /*144e0*/  MUFU.EX2 R119, R119 ;  /* 0x0000007700777308 */ /* 0x000ee20000000800 */
[----:B------:R-:W-:-:S07]  /*144f0*/  FADD.FTZ R83, R138, R80 ;  /* 0x000000508a537221 */ /* 0x000fce0000010000 */
[----:B------:R-:W3:Y:S01]  /*14500*/  MUFU.EX2 R93, R141 ;  /* 0x0000008d005d7308 */ /* 0x000ee20000000800 */
[----:B------:R-:W-:-:S07]  /*14510*/  FADD.FTZ R83, R120, R83 ;  /* 0x0000005378537221 */ /* 0x000fce0000010000 */
[----:B------:R1:W-:Y:S08]  /*14520*/  MUFU.EX2 R97, R87 ;  /* 0x0000005700617308 */ /* 0x0003f00000000800 */
[----:B------:R-:W3:Y:S01]  /*14530*/  MUFU.EX2 R104, R142 ;  /* 0x0000008e00687308 */ /* 0x000ee20000000800 */
[----:B-1----:R-:W-:-:S04]  /*14540*/  FADD.FTZ R87, R116, R84 ;  /* 0x0000005474577221 */ /* 0x002fc80000010000 */
[----:B----4-:R-:W-:-:S03]  /*14550*/  FADD.FTZ R87, R117, R87 ;  /* 0x0000005775577221 */ /* 0x010fc60000010000 */
[----:B------:R-:W1:Y:S01]  /*14560*/  MUFU.EX2 R77, R143 ;  /* 0x0000008f004d7308 */ /* 0x000e620000000800 */
[----:B0-----:R-:W-:Y:S01]  /*14570*/  FADD.FTZ R81, R118, R87 ;  /* 0x0000005776517221 */ /* 0x001fe20000010000 */
[----:B--2---:R-:W-:-:S06]  /*14580*/  FADD.FTZ R82, R122, R83 ;  /* 0x000000537a527221 */ /* 0x004fcc0000010000 */
[----:B------:R-:W0:Y:S01]  /*14590*/  MUFU.EX2 R92, R149 ;  /* 0x00000095005c7308 */ /* 0x000e220000000800 */
[----:B---3--:R-:W-:Y:S01]  /*145a0*/  FADD.FTZ R81, R119, R81 ;  /* 0x0000005177517221 */ /* 0x008fe20000010000 */
[----:B------:R-:W-:Y:S01]  /*145b0*/  FADD.FTZ R101, R93, R82 ;  /* 0x000000525d657221 */ /* 0x000fe20000010000 */
[----:B------:R-:W-:Y:S02]  /*145c0*/  F2FP.BF16.F32.PACK_AB R84, R132, R123 ;  /* 0x0000007b8454723e */ /* 0x000fe400000010ff */
[----:B------:R-:W-:-:S03]  /*145d0*/  F2FP.BF16.F32.PACK_AB R85, R103, R85 ;  /* 0x000000556755723e */ /* 0x000fc600000010ff */
[----:B------:R-:W-:Y:S01]  /*145e0*/  MUFU.EX2 R21, R151 ;  /* 0x0000009700157308 */ /* 0x000fe20000000800 */
[----:B------:R-:W-:Y:S02]  /*145f0*/  F2FP.BF16.F32.PACK_AB R86, R133, R111 ;  /* 0x0000006f8556723e */ /* 0x000fe400000010ff */
[----:B------:R-:W-:Y:S01]  /*14600*/  F2FP.BF16.F32.PACK_AB R87, R113, R112 ;  /* 0x000000707157723e */ /* 0x000fe200000010ff */
[----:B------:R-:W-:Y:S01]  /*14610*/  FADD.FTZ R81, R0, R81 ;  /* 0x0000005100517221 */ /* 0x000fe20000010000 */
[----:B------:R-:W-:-:S03]  /*14620*/  F2FP.BF16.F32.PACK_AB R88, R134, R109 ;  /* 0x0000006d8658723e */ /* 0x000fc600000010ff */
[----:B------:R-:W2:Y:S01]  /*14630*/  MUFU.EX2 R72, R152 ;  /* 0x0000009800487308 */ /* 0x000ea20000000800 */
[----:B------:R-:W-:Y:S02]  /*14640*/  F2FP.BF16.F32.PACK_AB R89, R115, R114 ;  /* 0x000000727359723e */ /* 0x000fe400000010ff */
[----:B------:R-:W-:Y:S02]  /*14650*/  F2FP.BF16.F32.PACK_AB R90, R135, R108 ;  /* 0x0000006c875a723e */ /* 0x000fe400000010ff */
[----:B------:R-:W-:Y:S02]  /*14660*/  F2FP.BF16.F32.PACK_AB R91, R117, R116 ;  /* 0x00000074755b723e */ /* 0x000fe400000010ff */
[----:B------:R-:W-:Y:S01]  /*14670*/  F2FP.BF16.F32.PACK_AB R83, R94, R0 ;  /* 0x000000005e53723e */ /* 0x000fe200000010ff */
[----:B------:R-:W-:Y:S01]  /*14680*/  FADD.FTZ R0, R104, R101 ;  /* 0x0000006568007221 */ /* 0x000fe20000010000 */
[----:B------:R-:W-:Y:S04]  /*14690*/  STSM.16.M88.4 [R22+0x28b00], R84 ;  /* 0x028b005416007844 */ /* 0x000fe80000000200 */
[----:B------:R1:W-:Y:S01]  /*146a0*/  STSM.16.M88.4 [R22+0x2a300], R88 ;  /* 0x02a3005816007844 */ /* 0x0003e20000000200 */
[----:B------:R-:W-:-:S04]  /*146b0*/  FADD.FTZ R81, R94, R81 ;  /* 0x000000515e517221 */ /* 0x000fc80000010000 */
[----:B------:R-:W-:Y:S01]  /*146c0*/  FADD.FTZ R81, R95, R81 ;  /* 0x000000515f517221 */ /* 0x000fe20000010000 */
[----:B-1----:R-:W-:Y:S01]  /*146d0*/  FADD.FTZ R89, R77, R0 ;  /* 0x000000004d597221 */ /* 0x002fe20000010000 */
[----:B------:R-:W-:-:S03]  /*146e0*/  F2FP.BF16.F32.PACK_AB R85, R98, R95 ;  /* 0x0000005f6255723e */ /* 0x000fc600000010ff */
[C---:B0-----:R-:W-:Y:S01]  /*146f0*/  FADD.FTZ R0, R92.reuse, R89 ;  /* 0x000000595c007221 */ /* 0x041fe20000010000 */
[----:B------:R-:W-:Y:S02]  /*14700*/  F2FP.BF16.F32.PACK_AB R90, R92, R77 ;  /* 0x0000004d5c5a723e */ /* 0x000fe400000010ff */
[----:B--2---:R-:W-:Y:S01]  /*14710*/  F2FP.BF16.F32.PACK_AB R92, R72, R21 ;  /* 0x00000015485c723e */ /* 0x004fe200000010ff */
[----:B------:R-:W-:Y:S02]  /*14720*/  FADD.FTZ R95, R21, R0 ;  /* 0x00000000155f7221 */ /* 0x000fe40000010000 */
[----:B------:R-:W2:Y:S01]  /*14730*/  LDL.LU R21, [R1+0x24] ;  /* 0x0000240001157983 */ /* 0x000ea20000300800 */
[----:B------:R-:W0:Y:S01]  /*14740*/  MUFU.EX2 R79, R79 ;  /* 0x0000004f004f7308 */ /* 0x000e220000000800 */
[----:B------:R-:W-:-:S07]  /*14750*/  FADD.FTZ R81, R98, R81 ;  /* 0x0000005162517221 */ /* 0x000fce0000010000 */
[----:B------:R-:W1:Y:S01]  /*14760*/  MUFU.EX2 R75, R75 ;  /* 0x0000004b004b7308 */ /* 0x000e620000000800 */
[----:B------:R-:W-:-:S07]  /*14770*/  FADD.FTZ R100, R96, R81 ;  /* 0x0000005160647221 */ /* 0x000fce0000010000 */
[----:B------:R-:W3:Y:S01]  /*14780*/  MUFU.EX2 R78, R78 ;  /* 0x0000004e004e7308 */ /* 0x000ee20000000800 */
[----:B------:R-:W-:-:S07]  /*14790*/  FADD.FTZ R100, R97, R100 ;  /* 0x0000006461647221 */ /* 0x000fce0000010000 */
[----:B------:R-:W4:Y:S01]  /*147a0*/  MUFU.EX2 R140, R140 ;  /* 0x0000008c008c7308 */ /* 0x000f220000000800 */
[----:B0-----:R-:W-:-:S07]  /*147b0*/  FADD.FTZ R100, R79, R100 ;  /* 0x000000644f647221 */ /* 0x001fce0000010000 */
[----:B------:R-:W0:Y:S01]  /*147c0*/  MUFU.EX2 R148, R148 ;  /* 0x0000009400947308 */ /* 0x000e220000000800 */
[----:B-1----:R-:W-:-:S07]  /*147d0*/  FADD.FTZ R87, R75, R100 ;  /* 0x000000644b577221 */ /* 0x002fce0000010000 */
[----:B------:R-:W1:Y:S01]  /*147e0*/  MUFU.EX2 R99, R150 ;  /* 0x0000009600637308 */ /* 0x000e620000000800 */
[----:B---3--:R-:W-:-:S07]  /*147f0*/  FADD.FTZ R89, R78, R87 ;  /* 0x000000574e597221 */ /* 0x008fce0000010000 */
[----:B------:R-:W3:Y:S01]  /*14800*/  MUFU.EX2 R73, R154 ;  /* 0x0000009a00497308 */ /* 0x000ee20000000800 */
[----:B----4-:R-:W-:-:S07]  /*14810*/  FADD.FTZ R91, R140, R89 ;  /* 0x000000598c5b7221 */ /* 0x010fce0000010000 */
[----:B------:R-:W-:Y:S08]  /*14820*/  MUFU.EX2 R153, R153 ;  /* 0x0000009900997308 */ /* 0x000ff00000000800 */
[----:B------:R-:W4:Y:S01]  /*14830*/  MUFU.EX2 R156, R156 ;  /* 0x0000009c009c7308 */ /* 0x000f220000000800 */
[----:B0-----:R-:W-:-:S07]  /*14840*/  FADD.FTZ R0, R148, R91 ;  /* 0x0000005b94007221 */ /* 0x001fce0000010000 */
[----:B------:R-:W0:Y:S01]  /*14850*/  MUFU.EX2 R76, R155 ;  /* 0x0000009b004c7308 */ /* 0x000e220000000800 */
[----:B------:R-:W-:Y:S01]  /*14860*/  FADD.FTZ R94, R72, R95 ;  /* 0x0000005f485e7221 */ /* 0x000fe20000010000 */
[----:B-1----:R-:W-:Y:S01]  /*14870*/  FADD.FTZ R0, R99, R0 ;  /* 0x0000000063007221 */ /* 0x002fe20000010000 */
[----:B------:R-:W-:Y:S02]  /*14880*/  F2FP.BF16.F32.PACK_AB R89, R75, R79 ;  /* 0x0000004f4b59723e */ /* 0x000fe400000010ff */
[----:B---3--:R-:W-:Y:S01]  /*14890*/  FADD.FTZ R75, R73, R94 ;  /* 0x0000005e494b7221 */ /* 0x008fe20000010000 */
[----:B------:R-:W-:Y:S02]  /*148a0*/  F2FP.BF16.F32.PACK_AB R80, R136, R107 ;  /* 0x0000006b8850723e */ /* 0x000fe400000010ff */
[----:B------:R-:W-:Y:S02]  /*148b0*/  F2FP.BF16.F32.PACK_AB R81, R119, R118 ;  /* 0x000000767751723e */ /* 0x000fe400000010ff */
[----:B----4-:R-:W-:Y:S01]  /*148c0*/  F2FP.BF16.F32.PACK_AB R95, R156, R153 ;  /* 0x000000999c5f723e */ /* 0x010fe200000010ff */
[----:B------:R-:W-:Y:S01]  /*148d0*/  FADD.FTZ R153, R153, R0 ;  /* 0x0000000099997221 */ /* 0x000fe20000010000 */
[----:B------:R-:W-:-:S02]  /*148e0*/  F2FP.BF16.F32.PACK_AB R82, R137, R106 ;  /* 0x0000006a8952723e */ /* 0x000fc400000010ff */
[----:B------:R-:W-:Y:S02]  /*148f0*/  F2FP.BF16.F32.PACK_AB R84, R138, R105 ;  /* 0x000000698a54723e */ /* 0x000fe400000010ff */
[----:B------:R-:W-:Y:S02]  /*14900*/  F2FP.BF16.F32.PACK_AB R86, R122, R120 ;  /* 0x000000787a56723e */ /* 0x000fe400000010ff */
[----:B------:R-:W-:Y:S01]  /*14910*/  F2FP.BF16.F32.PACK_AB R87, R97, R96 ;  /* 0x000000606157723e */ /* 0x000fe200000010ff */
[----:B0-----:R-:W-:Y:S01]  /*14920*/  FADD.FTZ R72, R76, R75 ;  /* 0x0000004b4c487221 */ /* 0x001fe20000010000 */
[----:B------:R-:W-:Y:S02]  /*14930*/  F2FP.BF16.F32.PACK_AB R88, R104, R93 ;  /* 0x0000005d6858723e */ /* 0x000fe400000010ff */
[----:B------:R-:W-:Y:S01]  /*14940*/  F2FP.BF16.F32.PACK_AB R91, R140, R78 ;  /* 0x0000004e8c5b723e */ /* 0x000fe200000010ff */
[----:B------:R-:W-:Y:S01]  /*14950*/  FADD.FTZ R0, R156, R153 ;  /* 0x000000999c007221 */ /* 0x000fe20000010000 */
[----:B------:R-:W-:-:S02]  /*14960*/  F2FP.BF16.F32.PACK_AB R93, R99, R148 ;  /* 0x00000094635d723e */ /* 0x000fc400000010ff */
[----:B------:R-:W-:Y:S01]  /*14970*/  F2FP.BF16.F32.PACK_AB R94, R76, R73 ;  /* 0x000000494c5e723e */ /* 0x000fe200000010ff */
[----:B------:R-:W-:Y:S04]  /*14980*/  STSM.16.M88.4 [R22+0x2bb00], R80 ;  /* 0x02bb005016007844 */ /* 0x000fe80000000200 */
[----:B------:R-:W-:Y:S04]  /*14990*/  STSM.16.M88.4 [R22+0x2d300], R84 ;  /* 0x02d3005416007844 */ /* 0x000fe80000000200 */
[----:B------:R-:W-:Y:S04]  /*149a0*/  STSM.16.M88.4 [R22+0x2eb00], R88 ;  /* 0x02eb005816007844 */ /* 0x000fe80000000200 */
[----:B------:R-:W-:Y:S04]  /*149b0*/  STL [R1+0x20], R72 ;  /* 0x0000204801007387 */ /* 0x000fe80000100800 */
[----:B------:R-:W-:Y:S04]  /*149c0*/  STSM.16.M88.4 [R22+0x30300], R92 ;  /* 0x0303005c16007844 */ /* 0x000fe80000000200 */
[----:B------:R2:W-:Y:S01]  /*149d0*/  STL [R1+0x28], R0 ;  /* 0x0000280001007387 */ /* 0x0005e20000100800 */
[----:B------:R-:W-:Y:S01]  /*149e0*/  @!PT LDS RZ, [RZ] ;  /* 0x00000000fffff984 */ /* 0x000fe20000000800 */
[----:B------:R-:W-:Y:S01]  /*149f0*/  @!PT LDS RZ, [RZ] ;  /* 0x00000000fffff984 */ /* 0x000fe20000000800 */
[----:B------:R-:W-:Y:S01]  /*14a00*/  @!PT LDS RZ, [RZ] ;  /* 0x00000000fffff984 */ /* 0x000fe20000000800 */
[----:B------:R-:W-:Y:S01]  /*14a10*/  @!PT LDS RZ, [RZ] ;  /* 0x00000000fffff984 */ /* 0x000fe20000000800 */
[----:B------:R0:W-:Y:S06]  /*14a20*/  MEMBAR.ALL.CTA ;  /* 0x0000000000007992 */ /* 0x0001ec0000008000 */
[----:B0-----:R-:W0:Y:S04]  /*14a30*/  FENCE.VIEW.ASYNC.S ;  /* 0x00000000000073c6 */ /* 0x001e280000000000 */
        /* <DEDUP_REMOVED lines=50> */
[----:B--2---:R-:W-:-:S05]  /*14d60*/  VIADD R0, R21, 0xffffffff ;  /* 0xffffffff15007836 */ /* 0x004fca0000000000 */
[----:B------:R2:W-:Y:S04]  /*14d70*/  STL [R1+0x24], R0 ;  /* 0x0000240001007387 */ /* 0x0005e80000100800 */
[----:B------:R1:W-:Y:S01]  /*14d80*/  STL [R1+0x1c], R74 ;  /* 0x00001c4a01007387 */ /* 0x0003e20000100800 */
[----:B------:R-:W-:Y:S01]  /*14d90*/  ISETP.GT.AND P2, PT, R21, RZ, PT ;  /* 0x000000ff1500720c */ /* 0x000fe20003f44270 */
[----:B--2---:R-:W-:Y:S01]  /*14da0*/  IMAD.MOV.U32 R0, RZ, RZ, R146 ;  /* 0x000000ffff007224 */ /* 0x004fe200078e0092 */
[----:B0-----:R-:W-:-:S11]  /*14db0*/  NOP ;  /* 0x0000000000007918 */ /* 0x001fd60000000000 */
[----:B-1----:R-:W-:Y:S05]  /*14dc0*/  @P2 BRA `(.L_x_8681) ;  /* 0xffffffac006c2947 */ /* 0x002fea000383ffff */
.L_x_8671:
[----:B------:R-:W-:Y:S05]  /*14dd0*/  WARPSYNC.ALL ;  /* 0x0000000000007948 */ /* 0x000fea0003800000 */
[----:B------:R-:W-:Y:S06]  /*14de0*/  BAR.ARV 0x8, 0x1a0 ;  /* 0x0206800000007b1d */ /* 0x000fec0000002000 */
[----:B------:R-:W-:Y:S05]  /*14df0*/  @!P0 BRA `(.L_x_8682) ;  /* 0x0000000000048947 */ /* 0x000fea0003800000 */
[----:B------:R-:W-:Y:S01]  /*14e00*/  BPT.TRAP 0x1 ;  /* 0x000000040000795c */ /* 0x000fe20000300000 */
.L_x_8682:
[----:B------:R-:W2:Y:S01]  /*14e10*/  LDL R0, [R1+0x48] ;  /* 0x0000480001007983 */ /* 0x000ea20000100800 */
[----:B------:R-:W-:Y:S01]  /*14e20*/  IMAD R9, R146, 0x8, R18 ;  /* 0x0000000892097824 */ /* 0x000fe200078e0212 */
[----:B--2---:R-:W-:-:S04]  /*14e30*/  SHF.L.U32 R0, R0, 0x1f, RZ ;  /* 0x0000001f00007819 */ /* 0x004fc800000006ff */
[----:B------:R0:W1:Y:S01]  /*14e40*/  SYNCS.PHASECHK.TRANS64.TRYWAIT P2, [R9+URZ+0x31c50], R0 ;  /* 0x031c5000090075a7 */ /* 0x000062000804017f */
[----:B------:R-:W-:Y:S05]  /*14e50*/  @!P0 BRA `(.L_x_8683) ;  /* 0x0000000000048947 */ /* 0x000fea0003800000 */
[----:B------:R-:W-:Y:S01]  /*14e60*/  BPT.TRAP 0x1 ;  /* 0x000000040000795c */ /* 0x000fe20000300000 */
.L_x_8683:
[----:B------:R-:W2:Y:S01]  /*14e70*/  LDL.LU R2, [R1+0x58] ;  /* 0x0000580001027983 */ /* 0x000ea20000300800 */
[----:B------:R-:W-:Y:S02]  /*14e80*/  VIADD R18, R18, 0x200 ;  /* 0x0000020012127836 */ /* 0x000fe40000000000 */
[----:B------:R-:W-:-:S03]  /*14e90*/  IMAD.MOV.U32 R3, RZ, RZ, -0x3ffffff0 ;  /* 0xc0000010ff037424 */ /* 0x000fc600078e00ff */
[----:B------:R-:W-:-:S04]  /*14ea0*/  SHF.R.U32.HI R18, RZ, 0x4, R18 ;  /* 0x00000004ff127819 */ /* 0x000fc80000011612 */
[----:B------:R-:W-:-:S04]  /*14eb0*/  LOP3.LUT R18, R18, 0x3fff, RZ, 0xc0, !PT ;  /* 0x00003fff12127812 */ /* 0x000fc800078ec0ff */
[----:B------:R-:W-:Y:S02]  /*14ec0*/  LOP3.LUT R5, R18, 0x2400000, RZ, 0xfc, !PT ;  /* 0x0240000012057812 */ /* 0x000fe400078efcff */
[----:B--2---:R-:W-:Y:S01]  /*14ed0*/  LOP3.LUT R2, R2, 0x10000, RZ, 0xfc, !PT ;  /* 0x0001000002027812 */ /* 0x004fe200078efcff */
[----:B-1----:R-:W-:Y:S06]  /*14ee0*/  @P2 BRA `(.L_x_8684) ;  /* 0x0000000000082947 */ /* 0x002fec0003800000 */
[----:B------:R-:W1:Y:S02]  /*14ef0*/  SYNCS.PHASECHK.TRANS64.TRYWAIT P0, [R9+URZ+0x31c50], R0 ;  /* 0x031c5000090075a7 */ /* 0x000e64000800017f */
[----:B-1----:R-:W-:Y:S05]  /*14f00*/  @!P0 BRA `(.L_x_8685) ;  /* 0x0000008000fc8947 */ /* 0x002fea0003800000 */
.L_x_8684:
[----:B------:R-:W-:Y:S01]  /*14f10*/  IMAD R4, R146, 0x6c0, R5 ;  /* 0x000006c092047824 */ /* 0x000fe200078e0205 */
[----:B------:R-:W0:Y:S01]  /*14f20*/  LDL.LU R13, [R1+0x20] ;  /* 0x00002000010d7983 */ /* 0x000e220000300800 */
[----:B------:R-:W-:Y:S01]  /*14f30*/  IMAD.MOV.U32 R5, RZ, RZ, -0x7fffffe0 ;  /* 0x80000020ff057424 */ /* 0x000fe200078e00ff */
[----:B------:R-:W-:Y:S05]  /*14f40*/  WARPSYNC.ALL ;  /* 0x0000000000007948 */ /* 0x000fea0003800000 */
[C---:B------:R-:W-:Y:S01]  /*14f50*/  R2UR UR4, R2.reuse ;  /* 0x00000000020472ca */ /* 0x040fe200000e0000 */
[----:B------:R-:W-:Y:S01]  /*14f60*/  VIADD R10, R2, 0x180 ;  /* 0x00000180020a7836 */ /* 0x000fe20000000000 */
[----:B------:R-:W-:Y:S01]  /*14f70*/  R2UR UR5, R3 ;  /* 0x00000000030572ca */ /* 0x000fe200000e0000 */
[C---:B------:R-:W-:Y:S01]  /*14f80*/  VIADD R6, R4.reuse, 0x40 ;  /* 0x0000004004067836 */ /* 0x040fe20000000000 */
[----:B------:R-:W-:Y:S01]  /*14f90*/  R2UR UR6, R4 ;  /* 0x00000000040672ca */ /* 0x000fe200000e0000 */
[----:B------:R-:W-:Y:S01]  /*14fa0*/  IMAD.MOV.U32 R11, RZ, RZ, -0x3ffffff0 ;  /* 0xc0000010ff0b7424 */ /* 0x000fe200078e00ff */
[----:B------:R-:W-:Y:S01]  /*14fb0*/  R2UR UR7, R5 ;  /* 0x00000000050772ca */ /* 0x000fe200000e0000 */
[----:B------:R-:W-:Y:S01]  /*14fc0*/  WARPGROUP.ARRIVE ;  /* 0x00000000000079c5 */ /* 0x000fe20000000000 */
[----:B------:R-:W-:Y:S01]  /*14fd0*/  IMAD.MOV.U32 R7, RZ, RZ, -0x7fffffe0 ;  /* 0x80000020ff077424 */ /* 0x000fe200078e00ff */
[----:B------:R-:W2:Y:S01]  /*14fe0*/  LDL.LU R12, [R1+0x28] ;  /* 0x00002800010c7983 */ /* 0x000ea20000300800 */
[----:B------:R-:W-:-:S02]  /*14ff0*/  IMAD.MOV.U32 R3, RZ, RZ, -0x3ffffff0 ;  /* 0xc0000010ff037424 */ /* 0x000fc400078e00ff */
[----:B------:R-:W-:Y:S01]  /*15000*/  IMAD.MOV.U32 R5, RZ, RZ, -0x7fffffe0 ;  /* 0x80000020ff057424 */ /* 0x000fe200078e00ff */
[----:B------:R-:W3:Y:S01]  /*15010*/  LDL.LU R8, [R1+0x48] ;  /* 0x0000480001087983 */ /* 0x000ee20000300800 */
[----:B------:R-:W-:-:S05]  /*15020*/  VIADD R146, R146, 0x1 ;  /* 0x0000000192927836 */ /* 0x000fca0000000000 */
[----:B------:R-:W-:Y:S01]  /*15030*/  HGMMA.64x96x16.F32.BF16 R24, gdesc[UR4].tnspB, R24, gsb0 ;  /* 0x41600000041879f0 */ /* 0x000fe20008001818 */
[----:B------:R-:W-:Y:S01]  /*15040*/  R2UR UR4, R10 ;  /* 0x000000000a0472ca */ /* 0x000fe200000e0000 */
[----:B------:R-:W-:Y:S01]  /*15050*/  VIADD R10, R2, 0x300 ;  /* 0x00000300020a7836 */ /* 0x000fe20000000000 */
[----:B------:R-:W-:Y:S01]  /*15060*/  R2UR UR5, R11 ;  /* 0x000000000b0572ca */ /* 0x000fe200000e0000 */
[----:B------:R-:W-:Y:S01]  /*15070*/  IMAD.MOV.U32 R11, RZ, RZ, -0x3ffffff0 ;  /* 0xc0000010ff0b7424 */ /* 0x000fe200078e00ff */
[----:B------:R-:W-:Y:S01]  /*15080*/  R2UR UR6, R6 ;  /* 0x00000000060672ca */ /* 0x000fe200000e0000 */
[----:B------:R-:W-:Y:S01]  /*15090*/  VIADD R6, R4, 0x80 ;  /* 0x0000008004067836 */ /* 0x000fe20000000000 */
[----:B------:R-:W-:Y:S01]  /*150a0*/  R2UR UR7, R7 ;  /* 0x00000000070772ca */ /* 0x000fe200000e0000 */
[----:B------:R-:W-:Y:S01]  /*150b0*/  IMAD.MOV.U32 R7, RZ, RZ, -0x7fffffe0 ;  /* 0x80000020ff077424 */ /* 0x000fe200078e00ff */
[----:B------:R-:W-:Y:S01]  /*150c0*/  ISETP.NE.AND P0, PT, R146, 0x2, PT ;  /* 0x000000029200780c */ /* 0x000fe20003f05270 */
[----:B------:R-:W-:-:S02]  /*150d0*/  WARPGROUP.DEPBAR.LE gsb0, 0x0 ;  /* 0x00008000000079c5 */ /* 0x000fc40000010000 */
[----:B------:R-:W-:-:S08]  /*150e0*/  WARPGROUP.ARRIVE ;  /* 0x00000000000079c5 */ /* 0x000fd00000000000 */
        /* <DEDUP_REMOVED lines=9> */
[----:B------:R-:W-:Y:S02]  /*15180*/  WARPGROUP.DEPBAR.LE gsb0, 0x0 ;  /* 0x00008000000079c5 */ /* 0x000fe40000010000 */
[----:B------:R-:W-:-:S09]  /*15190*/  WARPGROUP.ARRIVE ;  /* 0x00000000000079c5 */ /* 0x000fd20000000000 */
        /* <DEDUP_REMOVED lines=9> */
[----:B01----:R-:W0:Y:S02]  /*15230*/  SHFL.BFLY PT, R0, R13, 0x2, 0x1f ;  /* 0x0c401f000d007f89 */ /* 0x003e2400000e0000 */
[----:B0-----:R-:W-:Y:S01]  /*15240*/  FADD.FTZ R0, R0, R13 ;  /* 0x0000000d00007221 */ /* 0x001fe20000010000 */
[----:B------:R-:W-:-:S02]  /*15250*/  WARPGROUP.DEPBAR.LE gsb0, 0x0 ;  /* 0x00008000000079c5 */ /* 0x000fc40000010000 */
[----:B------:R-:W-:-:S06]  /*15260*/  WARPGROUP.ARRIVE ;  /* 0x00000000000079c5 */ /* 0x000fcc0000000000 */
        /* <DEDUP_REMOVED lines=30> */
[----:B------:R-:W-:Y:S02]  /*15450*/  IMAD.MOV.U32 R7, RZ, RZ, -0x7fffffe0 ;  /* 0x80000020ff077424 */ /* 0x000fe400078e00ff */
[----:B------:R-:W-:-:S02]  /*15460*/  VIADD R2, R2, 0xc00 ;  /* 0x00000c0002027836 */ /* 0x000fc40000000000 */
[----:B------:R-:W-:Y:S01]  /*15470*/  VIADD R4, R4, 0x200 ;  /* 0x0000020004047836 */ /* 0x000fe20000000000 */
[----:B------:R-:W-:Y:S02]  /*15480*/  WARPGROUP.DEPBAR.LE gsb0, 0x0 ;  /* 0x00008000000079c5 */ /* 0x000fe40000010000 */
[----:B------:R-:W-:-:S06]  /*15490*/  WARPGROUP.ARRIVE ;  /* 0x00000000000079c5 */ /* 0x000fcc0000000000 */
[----:B------:R-:W-:Y:S01]  /*154a0*/  HGMMA.64x96x16.F32.BF16 R24, gdesc[UR4].tnspB, R24, gsb0 ;  /* 0x41600000041879f0 */ /* 0x000fe20008001818 */
[----:B------:R-:W-:Y:S02]  /*154b0*/  R2UR UR4, R10 ;  /* 0x000000000a0472ca */ /* 0x000fe400000e0000 */
[----:B------:R-:W-:Y:S02]  /*154c0*/  R2UR UR5, R11 ;  /* 0x000000000b0572ca */ /* 0x000fe400000e0000 */
[----:B------:R-:W-:Y:S02]  /*154d0*/  R2UR UR6, R6 ;  /* 0x00000000060672ca */ /* 0x000fe400000e0000 */
[----:B------:R-:W-:Y:S01]  /*154e0*/  R2UR UR7, R7 ;  /* 0x00000000070772ca */ /* 0x000fe200000e0000 */
[----:B------:R-:W-:Y:S02]  /*154f0*/  WARPGROUP.DEPBAR.LE gsb0, 0x0 ;  /* 0x00008000000079c5 */ /* 0x000fe40000010000 */
[----:B------:R-:W-:-:S10]  /*15500*/  WARPGROUP.ARRIVE ;  /* 0x00000000000079c5 */ /* 0x000fd40000000000 */
[----:B------:R-:W-:Y:S01]  /*15510*/  HGMMA.64x96x16.F32.BF16 R24, gdesc[UR4].tnspB, R24, gsb0 ;  /* 0x41600000041879f0 */ /* 0x000fe20008001818 */
[----:B------:R-:W-:Y:S02]  /*15520*/  R2UR UR4, R2 ;  /* 0x00000000020472ca */ /* 0x000fe400000e0000 */
[----:B--2---:R-:W0:Y:S01]  /*15530*/  SHFL.BFLY PT, R2, R12, 0x2, 0x1f ;  /* 0x0c401f000c027f89 */ /* 0x004e2200000e0000 */
[----:B------:R-:W-:Y:S02]  /*15540*/  R2UR UR5, R3 ;  /* 0x00000000030572ca */ /* 0x000fe400000e0000 */
[----:B------:R-:W-:Y:S01]  /*15550*/  R2UR UR7, R5 ;  /* 0x00000000050772ca */ /* 0x000fe200000e0000 */
[----:B------:R-:W1:Y:S01]  /*15560*/  SHFL.BFLY PT, R3, R0, 0x1, 0x1f ;  /* 0x0c201f0000037f89 */ /* 0x000e6200000e0000 */
[----:B------:R-:W-:Y:S01]  /*15570*/  R2UR UR6, R4 ;  /* 0x00000000040672ca */ /* 0x000fe200000e0000 */
[----:B------:R-:W-:Y:S02]  /*15580*/  IMAD.MOV.U32 R4, RZ, RZ, RZ ;  /* 0x000000ffff047224 */ /* 0x000fe400078e00ff */
[----:B0-----:R-:W-:Y:S01]  /*15590*/  FADD.FTZ R2, R2, R12 ;  /* 0x0000000c02027221 */ /* 0x001fe20000010000 */
[----:B-1----:R-:W-:-:S04]  /*155a0*/  FADD.FTZ R10, R0, R3 ;  /* 0x00000003000a7221 */ /* 0x002fc80000010000 */
[----:B------:R-:W0:Y:S01]  /*155b0*/  SHFL.BFLY PT, R5, R2, 0x1, 0x1f ;  /* 0x0c201f0002057f89 */ /* 0x000e2200000e0000 */
[----:B------:R-:W-:Y:S02]  /*155c0*/  SEL R0, RZ, 0x1, P0 ;  /* 0x00000001ff007807 */ /* 0x000fe40000000000 */
[----:B------:R-:W-:Y:S02]  /*155d0*/  FSETP.NE.FTZ.AND P2, PT, R10, RZ, PT ;  /* 0x000000ff0a00720b */ /* 0x000fe40003f55000 */
[----:B---3--:R-:W-:-:S11]  /*155e0*/  LOP3.LUT R8, R8, R0, RZ, 0x3c, !PT ;  /* 0x0000000008087212 */ /* 0x008fd600078e3cff */
[----:B------:R-:W-:Y:S01]  /*155f0*/  @P2 MUFU.RCP R4, R10 ;  /* 0x0000000a00042308 */ /* 0x000fe20000001000 */
[----:B0-----:R-:W-:-:S07]  /*15600*/  FADD.FTZ R11, R2, R5 ;  /* 0x00000005020b7221 */ /* 0x001fce0000010000 */
[----:B------:R0:W1:Y:S01]  /*15610*/  @P2 MUFU.LG2 R5, R10 ;  /* 0x0000000a00052308 */ /* 0x0000620000000c00 */
[----:B------:R-:W-:Y:S01]  /*15620*/  FSETP.NE.FTZ.AND P3, PT, R11, RZ, PT ;  /* 0x000000ff0b00720b */ /* 0x000fe20003f75000 */
[----:B0-----:R-:W2:Y:S01]  /*15630*/  LDL.LU R10, [R1+0x78] ;  /* 0x00007800010a7983 */ /* 0x001ea20000300800 */
[----:B------:R-:W-:Y:S02]  /*15640*/  WARPGROUP.DEPBAR.LE gsb0, 0x0 ;  /* 0x00008000000079c5 */ /* 0x000fe40000010000 */
[----:B------:R-:W-:-:S09]  /*15650*/  WARPGROUP.ARRIVE ;  /* 0x00000000000079c5 */ /* 0x000fd20000000000 */
[----:B------:R-:W0:Y:S01]  /*15660*/  @P3 MUFU.LG2 R7, R11 ;  /* 0x0000000b00073308 */ /* 0x000e220000000c00 */
[----:B------:R-:W-:Y:S01]  /*15670*/  HGMMA.64x96x16.F32.BF16 R24, gdesc[UR4].tnspB, R24, gsb0 ;  /* 0x41600000041879f0 */ /* 0x000fe20008001818 */
[----:B------:R3:W-:Y:S02]  /*15680*/  STL [R1+0x48], R8 ;  /* 0x0000480801007387 */ /* 0x0007e40000100800 */
[----:B---3--:R-:W-:-:S06]  /*15690*/  IMAD.MOV.U32 R8, RZ, RZ, RZ ;  /* 0x000000ffff087224 */ /* 0x008fcc00078e00ff */
[----:B------:R-:W3:Y:S01]  /*156a0*/  @P3 MUFU.RCP R8, R11 ;  /* 0x0000000b00083308 */ /* 0x000ee20000001000 */
[----:B------:R-:W-:Y:S02]  /*156b0*/  @!P1 VIADD R9, R9, 0x31c60 ;  /* 0x00031c6009099836 */ /* 0x000fe40000000000 */
[----:B------:R-:W-:Y:S01]  /*156c0*/  @P2 FMUL.FTZ R3, R15, 0.69314718246459960938 ;  /* 0x3f3172180f032820 */ /* 0x000fe20000410000 */
[----:B-1----:R-:W-:Y:S01]  /*156d0*/  @P2 FMUL.FTZ R6, R5, 0.69314718246459960938 ;  /* 0x3f31721805062820 */ /* 0x002fe20000410000 */
[----:B------:R-:W-:Y:S01]  /*156e0*/  @P3 FMUL.FTZ R12, R15, 0.69314718246459960938 ;  /* 0x3f3172180f0c3820 */ /* 0x000fe20000410000 */
[----:B0-----:R-:W-:Y:S01]  /*156f0*/  @P3 FMUL.FTZ R7, R7, 0.69314718246459960938 ;  /* 0x3f31721807073820 */ /* 0x001fe20000410000 */
[----:B------:R-:W-:Y:S01]  /*15700*/  IMAD.MOV.U32 R0, RZ, RZ, -0x800000 ;  /* 0xff800000ff007424 */ /* 0x000fe200078e00ff */
[----:B------:R-:W-:Y:S01]  /*15710*/  @!P1 PRMT R9, RZ, 0x654, R9 ;  /* 0x00000654ff099816 */ /* 0x000fe20000000009 */
[----:B------:R-:W-:Y:S02]  /*15720*/  IMAD.MOV.U32 R2, RZ, RZ, -0x800000 ;  /* 0xff800000ff027424 */ /* 0x000fe400078e00ff */
[----:B------:R-:W-:Y:S01]  /*15730*/  @P2 FFMA.FTZ R0, R3, R14, R6 ;  /* 0x0000000e03002223 */ /* 0x000fe20000010006 */
[----:B------:R-:W-:Y:S01]  /*15740*/  @P3 FFMA.FTZ R2, R12, R74, R7 ;  /* 0x0000004a0c023223 */ /* 0x000fe20000010007 */
[----:B------:R-:W-:Y:S01]  /*15750*/  SEL R146, R146, RZ, P0 ;  /* 0x000000ff92927207 */ /* 0x000fe20000000000 */
        /* <DEDUP_REMOVED lines=12> */
[----:B---3--:R-:W-:Y:S01]  /*15820*/  FMUL.FTZ R81, R27, R8 ;  /* 0x000000081b517220 */ /* 0x008fe20000410000 */
        /* <DEDUP_REMOVED lines=10> */
[----:B------:R0:W-:Y:S01]  /*158d0*/  @!P1 SYNCS.ARRIVE.TRANS64.RED.A1T0 RZ, [R9+URZ], RZ ;  /* 0x000000ff09ff99a7 */ /* 0x0001e2000810043f */
        /* <DEDUP_REMOVED lines=27> */
[----:B--2---:R-:W-:-:S05]  /*15a90*/  VIADD R10, R10, 0x1 ;  /* 0x000000010a0a7836 */ /* 0x004fca0000000000 */
[----:B------:R0:W-:Y:S02]  /*15aa0*/  STL [R1+0x78], R10 ;  /* 0x0000780a01007387 */ /* 0x0001e40000100800 */
.L_x_8624:
        /* <DEDUP_REMOVED lines=15> */
[----:B------:R-:W1:Y:S01]  /*15ba0*/  S2R R5, SR_SWINHI ;  /* 0x0000000000057919 */ /* 0x000e620000002f00 */
[----:B------:R-:W-:Y:S05]  /*15bb0*/  WARPSYNC.ALL ;  /* 0x0000000000007948 */ /* 0x000fea0003800000 */
[----:B------:R-:W-:Y:S01]  /*15bc0*/  F2FP.BF16.F32.PACK_AB R6, R79, R6 ;  /* 0x000000064f06723e */ /* 0x000fe200000010ff */
[----:B------:R-:W-:Y:S01]  /*15bd0*/  ULDC.64 UR4, c[0x0][0xbd8] ;  /* 0x0002f60000047ab9 */ /* 0x000fe20000000a00 */
[----:B------:R-:W3:Y:S01]  /*15be0*/  LDL R70, [R1+0x74] ;  /* 0x0000740001467983 */ /* 0x000ee20000100800 */
[----:B------:R-:W-:-:S02]  /*15bf0*/  MOV R20, R18 ;  /* 0x0000001200147202 */ /* 0x000fc40000000f00 */
[----:B-1----:R-:W-:Y:S02]  /*15c00*/  MOV R21, R5 ;  /* 0x0000000500157202 */ /* 0x002fe40000000f00 */
[----:B------:R-:W-:Y:S01]  /*15c10*/  F2FP.BF16.F32.PACK_AB R27, R64, R27 ;  /* 0x0000001b401b723e */ /* 0x000fe200000010ff */
[----:B------:R-:W-:Y:S01]  /*15c20*/  BAR.SYNC.DEFER_BLOCKING 0x1, 0x180 ;  /* 0x0046000000007b1d */ /* 0x000fe20000010000 */
[----:B--2---:R-:W-:-:S03]  /*15c30*/  IMAD.WIDE R4, R4, 0x2, R20 ;  /* 0x0000000204047825 */ /* 0x004fc600078e0214 */
[----:B------:R-:W-:-:S04]  /*15c40*/  IADD3 R55, P4, R4, 0x20, RZ ;  /* 0x0000002004377810 */ /* 0x000fc80007f9e0ff */
[----:B------:R-:W-:Y:S02]  /*15c50*/  LOP3.LUT R8, R55, 0x180, RZ, 0xc0, !PT ;  /* 0x0000018037087812 */ /* 0x000fe400078ec0ff */
[----:B------:R-:W-:Y:S02]  /*15c60*/  IADD3 R63, P2, R4, 0x3020, RZ ;  /* 0x00003020043f7810 */ /* 0x000fe40007f5e0ff */
[----:B------:R-:W-:Y:S02]  /*15c70*/  SHF.R.U64 R8, R8, 0x3, RZ ;  /* 0x0000000308087819 */ /* 0x000fe400000012ff */
[C---:B------:R-:W-:Y:S02]  /*15c80*/  IADD3 R59, P3, R4.reuse, 0x3000, RZ ;  /* 0x00003000043b7810 */ /* 0x040fe40007f7e0ff */
[C---:B------:R-:W-:Y:S02]  /*15c90*/  IADD3 R67, P0, R4.reuse, 0x6020, RZ ;  /* 0x0000602004437810 */ /* 0x040fe40007f1e0ff */
[----:B0-----:R-:W-:-:S02]  /*15ca0*/  LOP3.LUT R9, R4, 0x180, RZ, 0xc0, !PT ;  /* 0x0000018004097812 */ /* 0x001fc400078ec0ff */
[----:B------:R-:W-:Y:S02]  /*15cb0*/  IADD3 R58, P1, R4, 0x6000, RZ ;  /* 0x00006000043a7810 */ /* 0x000fe40007f3e0ff */
[----:B------:R-:W-:Y:S02]  /*15cc0*/  LOP3.LUT R12, R8, R55, RZ, 0x3c, !PT ;  /* 0x00000037080c7212 */ /* 0x000fe400078e3cff */
[----:B------:R-:W-:Y:S02]  /*15cd0*/  LOP3.LUT R10, R63, 0x180, RZ, 0xc0, !PT ;  /* 0x000001803f0a7812 */ /* 0x000fe400078ec0ff */
[----:B------:R-:W-:Y:S02]  /*15ce0*/  LOP3.LUT R8, R59, 0x180, RZ, 0xc0, !PT ;  /* 0x000001803b087812 */ /* 0x000fe400078ec0ff */
[----:B------:R-:W-:Y:S02]  /*15cf0*/  LOP3.LUT R62, R67, 0x180, RZ, 0xc0, !PT ;  /* 0x00000180433e7812 */ /* 0x000fe400078ec0ff */
[----:B------:R-:W-:-:S02]  /*15d00*/  SHF.R.U64 R9, R9, 0x3, RZ ;  /* 0x0000000309097819 */ /* 0x000fc400000012ff */
[----:B------:R-:W-:Y:S02]  /*15d10*/  LOP3.LUT R55, R58, 0x180, RZ, 0xc0, !PT ;  /* 0x000001803a377812 */ /* 0x000fe400078ec0ff */
[----:B------:R-:W-:Y:S02]  /*15d20*/  SHF.R.U64 R10, R10, 0x3, RZ ;  /* 0x000000030a0a7819 */ /* 0x000fe400000012ff */
[----:B------:R-:W-:Y:S02]  /*15d30*/  SHF.R.U64 R8, R8, 0x3, RZ ;  /* 0x0000000308087819 */ /* 0x000fe400000012ff */
[----:B------:R-:W-:Y:S02]  /*15d40*/  SHF.R.U64 R62, R62, 0x3, RZ ;  /* 0x000000033e3e7819 */ /* 0x000fe400000012ff */
[----:B------:R-:W-:Y:S01]  /*15d50*/  LOP3.LUT R4, R9, R4, RZ, 0x3c, !PT ;  /* 0x0000000409047212 */ /* 0x000fe200078e3cff */
[--C-:B------:R-:W-:Y:S01]  /*15d60*/  IMAD.X R13, RZ, RZ, R5.reuse, P4 ;  /* 0x000000ffff0d7224 */ /* 0x100fe200020e0605 */
[----:B------:R-:W-:Y:S01]  /*15d70*/  SHF.R.U64 R55, R55, 0x3, RZ ;  /* 0x0000000337377819 */ /* 0x000fe200000012ff */
[--C-:B------:R-:W-:Y:S01]  /*15d80*/  IMAD.X R15, RZ, RZ, R5.reuse, P3 ;  /* 0x000000ffff0f7224 */ /* 0x100fe200018e0605 */
[----:B------:R-:W-:Y:S01]  /*15d90*/  LOP3.LUT R24, R10, R63, RZ, 0x3c, !PT ;  /* 0x0000003f0a187212 */ /* 0x000fe200078e3cff */
[----:B------:R-:W-:Y:S01]  /*15da0*/  IMAD.X R25, RZ, RZ, R5, P2 ;  /* 0x000000ffff197224 */ /* 0x000fe200010e0605 */
[----:B------:R-:W-:-:S02]  /*15db0*/  LOP3.LUT R14, R8, R59, RZ, 0x3c, !PT ;  /* 0x0000003b080e7212 */ /* 0x000fc400078e3cff */
[----:B------:R-:W-:Y:S01]  /*15dc0*/  LOP3.LUT R10, R62, R67, RZ, 0x3c, !PT ;  /* 0x000000433e0a7212 */ /* 0x000fe200078e3cff */
[--C-:B------:R-:W-:Y:S01]  /*15dd0*/  IMAD.X R9, RZ, RZ, R5.reuse, P1 ;  /* 0x000000ffff097224 */ /* 0x100fe200008e0605 */
[----:B------:R-:W-:Y:S01]  /*15de0*/  MOV R62, R4 ;  /* 0x00000004003e7202 */ /* 0x000fe20000000f00 */
[----:B------:R-:W-:Y:S01]  /*15df0*/  IMAD.X R11, RZ, RZ, R5, P0 ;  /* 0x000000ffff0b7224 */ /* 0x000fe200000e0605 */
[----:B------:R-:W-:Y:S02]  /*15e00*/  F2FP.BF16.F32.PACK_AB R4, R76, R7 ;  /* 0x000000074c04723e */ /* 0x000fe400000010ff */
[----:B------:R-:W-:Y:S02]  /*15e10*/  LOP3.LUT R8, R55, R58, RZ, 0x3c, !PT ;  /* 0x0000003a37087212 */ /* 0x000fe400078e3cff */
[----:B------:R-:W-:Y:S02]  /*15e20*/  F2FP.BF16.F32.PACK_AB R5, R81, R80 ;  /* 0x000000505105723e */ /* 0x000fe400000010ff */
[----:B------:R-:W-:-:S02]  /*15e30*/  F2FP.BF16.F32.PACK_AB R7, R82, R69 ;  /* 0x000000455207723e */ /* 0x000fc400000010ff */
[----:B------:R-:W-:Y:S02]  /*15e40*/  MOV R59, R12 ;  /* 0x0000000c003b7202 */ /* 0x000fe40000000f00 */
[----:B------:R-:W-:Y:S02]  /*15e50*/  MOV R58, R14 ;  /* 0x0000000e003a7202 */ /* 0x000fe40000000f00 */
[----:B------:R-:W-:Y:S02]  /*15e60*/  MOV R55, R24 ;  /* 0x0000001800377202 */ /* 0x000fe40000000f00 */
[----:B------:R-:W-:Y:S02]  /*15e70*/  F2FP.BF16.F32.PACK_AB R12, R74, R73 ;  /* 0x000000494a0c723e */ /* 0x000fe400000010ff */
[----:B------:R-:W-:Y:S02]  /*15e80*/  F2FP.BF16.F32.PACK_AB R13, R68, R61 ;  /* 0x0000003d440d723e */ /* 0x000fe400000010ff */
[----:B------:R-:W-:-:S02]  /*15e90*/  F2FP.BF16.F32.PACK_AB R14, R77, R72 ;  /* 0x000000484d0e723e */ /* 0x000fc400000010ff */
[----:B------:R-:W-:Y:S02]  /*15ea0*/  F2FP.BF16.F32.PACK_AB R15, R78, R57 ;  /* 0x000000394e0f723e */ /* 0x000fe400000010ff */
[----:B------:R-:W-:Y:S02]  /*15eb0*/  F2FP.BF16.F32.PACK_AB R25, R65, R26 ;  /* 0x0000001a4119723e */ /* 0x000fe400000010ff */
[----:B------:R-:W-:Y:S02]  /*15ec0*/  F2FP.BF16.F32.PACK_AB R24, R75, R40 ;  /* 0x000000284b18723e */ /* 0x000fe400000010ff */
[----:B------:R-:W-:Y:S01]  /*15ed0*/  F2FP.BF16.F32.PACK_AB R26, R44, R37 ;  /* 0x000000252c1a723e */ /* 0x000fe200000010ff */
[----:B------:R0:W-:Y:S01]  /*15ee0*/  STSM.16.M88.4 [R62], R4 ;  /* 0x000000043e007844 */ /* 0x0001e20000000200 */
[----:B------:R-:W-:Y:S02]  /*15ef0*/  MOV R44, R8 ;  /* 0x00000008002c7202 */ /* 0x000fe40000000f00 */
[----:B------:R-:W-:Y:S01]  /*15f00*/  MOV R37, R10 ;  /* 0x0000000a00257202 */ /* 0x000fe20000000f00 */
[----:B------:R1:W-:Y:S01]  /*15f10*/  STSM.16.M88.4 [R59], R12 ;  /* 0x0000000c3b007844 */ /* 0x0003e20000000200 */
[----:B------:R-:W-:-:S02]  /*15f20*/  F2FP.BF16.F32.PACK_AB R8, R52, R29 ;  /* 0x0000001d3408723e */ /* 0x000fc400000010ff */
[----:B------:R-:W-:Y:S01]  /*15f30*/  F2FP.BF16.F32.PACK_AB R9, R54, R43 ;  /* 0x0000002b3609723e */ /* 0x000fe200000010ff */
[----:B------:R2:W-:Y:S01]  /*15f40*/  STSM.16.M88.4 [R58], R24 ;  /* 0x000000183a007844 */ /* 0x0005e20000000200 */
[----:B------:R-:W-:Y:S02]  /*15f50*/  F2FP.BF16.F32.PACK_AB R10, R45, R32 ;  /* 0x000000202d0a723e */ /* 0x000fe400000010ff */
[----:B------:R-:W-:Y:S02]  /*15f60*/  F2FP.BF16.F32.PACK_AB R11, R51, R42 ;  /* 0x0000002a330b723e */ /* 0x000fe400000010ff */
[----:B------:R-:W-:Y:S02]  /*15f70*/  ISETP.NE.U32.AND P0, PT, RZ, UR4, PT ;  /* 0x00000004ff007c0c */ /* 0x000fe4000bf05070 */
[----:B0-----:R-:W-:Y:S02]  /*15f80*/  F2FP.BF16.F32.PACK_AB R4, R48, R3 ;  /* 0x000000033004723e */ /* 0x001fe400000010ff */
[----:B------:R-:W-:-:S02]  /*15f90*/  F2FP.BF16.F32.PACK_AB R5, R60, R47 ;  /* 0x0000002f3c05723e */ /* 0x000fc400000010ff */
[----:B------:R-:W-:Y:S02]  /*15fa0*/  F2FP.BF16.F32.PACK_AB R6, R41, R28 ;  /* 0x0000001c2906723e */ /* 0x000fe400000010ff */
[----:B------:R-:W-:Y:S02]  /*15fb0*/  F2FP.BF16.F32.PACK_AB R7, R53, R46 ;  /* 0x0000002e3507723e */ /* 0x000fe400000010ff */
[----:B-1----:R-:W-:Y:S02]  /*15fc0*/  F2FP.BF16.F32.PACK_AB R12, R56, R33 ;  /* 0x00000021380c723e */ /* 0x002fe400000010ff */
[----:B------:R-:W-:Y:S02]  /*15fd0*/  F2FP.BF16.F32.PACK_AB R13, R39, R34 ;  /* 0x00000022270d723e */ /* 0x000fe400000010ff */
[----:B------:R-:W-:Y:S02]  /*15fe0*/  F2FP.BF16.F32.PACK_AB R14, R49, R36 ;  /* 0x00000024310e723e */ /* 0x000fe400000010ff */
[----:B------:R-:W-:-:S02]  /*15ff0*/  F2FP.BF16.F32.PACK_AB R15, R38, R35 ;  /* 0x00000023260f723e */ /* 0x000fc400000010ff */
[----:B--2---:R-:W-:Y:S01]  /*16000*/  IADD3 R24, P1, R50, UR4, RZ ;  /* 0x0000000432187c10 */ /* 0x004fe2000ff3e0ff */
        /* <DEDUP_REMOVED lines=8> */
[----:B------:R-:W-:Y:S01]  /*16090*/  ISETP.NE.AND.EX P1, PT, RZ, UR5, PT, P1 ;  /* 0x00000005ff007c0c */ /* 0x000fe2000bf25310 */
[----:B------:R-:W-:-:S12]  /*160a0*/  IMAD.MOV.U32 R41, RZ, RZ, RZ ;  /* 0x000000ffff297224 */ /* 0x000fd800078e00ff */
[----:B------:R-:W-:Y:S01]  /*160b0*/  @P1 IADD3 R50, P2, R50, UR4, RZ ;  /* 0x0000000432321c10 */ /* 0x000fe2000ff5e0ff */
[----:B------:R-:W-:Y:S02]  /*160c0*/  ULDC UR4, c[0x0][0xa88] ;  /* 0x0002a20000047ab9 */ /* 0x000fe40000000800 */
[----:B------:R-:W-:Y:S01]  /*160d0*/  IMAD.U32 R40, RZ, RZ, UR4 ;  /* 0x00000004ff287e24 */ /* 0x000fe2000f8e00ff */
[----:B------:R-:W-:Y:S01]  /*160e0*/  @P1 IADD3.X R51, R31, UR5, RZ, P2, !PT ;  /* 0x000000051f331c10 */ /* 0x000fe200097fe4ff */
[----:B------:R-:W2:Y:S04]  /*160f0*/  @P0 LDG.E R41, desc[UR60][R24.64] ;  /* 0x0000003c18290981 */ /* 0x000ea8000c1e1900 */
[----:B------:R0:W5:Y:S01]  /*16100*/  @P1 LDG.E R40, desc[UR60][R50.64] ;  /* 0x0000003c32281981 */ /* 0x000162000c1e1900 */
[----:B---3--:R-:W-:-:S02]  /*16110*/  SHF.R.S32.HI R43, RZ, 0x1f, R70 ;  /* 0x0000001fff2b7819 */ /* 0x008fc40000011446 */
[----:B--2---:R-:W-:Y:S01]  /*16120*/  SHF.R.S32.HI R42, RZ, 0x1f, R41 ;  /* 0x0000001fff2a7819 */ /* 0x004fe20000011429 */
[----:B0-----:R-:W-:Y:S06]  /*16130*/  @P1 BRA `(.L_x_8688) ;  /* 0x0000000000101947 */ /* 0x001fec0003800000 */
[----:B------:R-:W-:Y:S05]  /*16140*/  @!P0 BRA `(.L_x_8688) ;  /* 0x00000000000c8947 */ /* 0x000fea0003800000 */
[----:B------:R-:W2:Y:S04]  /*16150*/  LDG.E R3, desc[UR60][R24.64] ;  /* 0x0000003c18037981 */ /* 0x000ea8000c1e1900 */
[----:B-----5:R-:W2:Y:S02]  /*16160*/  LDG.E R40, desc[UR60][R24.64+0x4] ;  /* 0x0000043c18287981 */ /* 0x020ea4000c1e1900 */
[----:B--2---:R-:W-:-:S07]  /*16170*/  IMAD.IADD R40, R40, 0x1, -R3 ;  /* 0x0000000128287824 */ /* 0x004fce00078e0a03 */
.L_x_8688:
[----:B------:R-:W2:Y:S01]  /*16180*/  LDL.64 R4, [R1+0x68] ;  /* 0x0000680001047983 */ /* 0x000ea20000100a00 */
[----:B------:R-:W-:-:S03]  /*16190*/  ULDC.64 UR4, c[0x0][0xb70] ;  /* 0x0002dc0000047ab9 */ /* 0x000fc60000000a00 */
[----:B------:R-:W3:Y:S04]  /*161a0*/  LDL.64 R48, [R1+0x68] ;  /* 0x0000680001307983 */ /* 0x000ee80000100a00 */
[----:B------:R-:W4:Y:S04]  /*161b0*/  LDL R8, [R1+0x9c] ;  /* 0x00009c0001087983 */ /* 0x000f280000100800 */
[----:B------:R-:W4:Y:S04]  /*161c0*/  LDL.LU R47, [R1+0x7c] ;  /* 0x00007c00012f7983 */ /* 0x000f280000300800 */
[----:B------:R-:W4:Y:S01]  /*161d0*/  LDL R46, [R1+0x5c] ;  /* 0x00005c00012e7983 */ /* 0x000f220000100800 */
[----:B------:R-:W0:Y:S01]  /*161e0*/  S2R R10, SR_TID.X ;  /* 0x00000000000a7919 */ /* 0x000e220000002100 */
[----:B------:R-:W-:Y:S01]  /*161f0*/  IMAD R6, R43, UR4, RZ ;  /* 0x000000042b067c24 */ /* 0x000fe2000f8e02ff */
[----:B------:R-:W-:-:S03]  /*16200*/  SEL R44, R30, RZ, !P0 ;  /* 0x000000ff1e2c7207 */ /* 0x000fc60004000000 */
[----:B------:R-:W-:Y:S01]  /*16210*/  IMAD R7, R70, UR5, R6 ;  /* 0x0000000546077c24 */ /* 0x000fe2000f8e0206 */
[----:B------:R-:W-:Y:S01]  /*16220*/  SEL R45, R66, RZ, !P0 ;  /* 0x000000ff422d7207 */ /* 0x000fe20004000000 */
[----:B0-----:R-:W-:-:S05]  /*16230*/  VIADD R11, R10, 0xffffff80 ;  /* 0xffffff800a0b7836 */ /* 0x001fca0000000000 */
[----:B------:R-:W-:-:S04]  /*16240*/  SHF.R.S32.HI R10, RZ, 0x1f, R11 ;  /* 0x0000001fff0a7819 */ /* 0x000fc8000001140b */
[----:B------:R-:W-:-:S04]  /*16250*/  LEA.HI R10, R10, R11, RZ, 0x7 ;  /* 0x0000000b0a0a7211 */ /* 0x000fc800078f38ff */
[----:B------:R-:W-:-:S05]  /*16260*/  LOP3.LUT R10, R10, 0xffffff80, RZ, 0xc0, !PT ;  /* 0xffffff800a0a7812 */ /* 0x000fca00078ec0ff */
[----:B------:R-:W-:Y:S01]  /*16270*/  IMAD.IADD R10, R11, 0x1, -R10 ;  /* 0x000000010b0a7824 */ /* 0x000fe200078e0a0a */
[----:B------:R-:W-:Y:S01]  /*16280*/  BSSY B1, `(.L_x_8689) ;  /* 0x0000070000017945 */ /* 0x000fe20003800000 */
[----:B--2---:R-:W-:Y:S02]  /*16290*/  IMAD.MOV.U32 R5, RZ, RZ, R42 ;  /* 0x000000ffff057224 */ /* 0x004fe400078e002a */
[----:B---3--:R-:W-:Y:S02]  /*162a0*/  IMAD.MOV.U32 R48, RZ, RZ, R4 ;  /* 0x000000ffff307224 */ /* 0x008fe400078e0004 */
[----:B------:R-:W-:-:S04]  /*162b0*/  IMAD.MOV.U32 R4, RZ, RZ, R41 ;  /* 0x000000ffff047224 */ /* 0x000fc800078e0029 */
[----:B------:R-:W-:Y:S01]  /*162c0*/  IMAD.WIDE.U32 R4, R70, UR4, R4 ;  /* 0x0000000446047c25 */ /* 0x000fe2000f8e0004 */
[----:B------:R-:W-:-:S03]  /*162d0*/  ULDC.64 UR4, c[0x0][0xb78] ;  /* 0x0002de0000047ab9 */ /* 0x000fc60000000a00 */
[----:B----4-:R-:W-:Y:S02]  /*162e0*/  IMAD R3, R48, 0x20, R46 ;  /* 0x0000002030037824 */ /* 0x010fe400078e022e */
[----:B------:R-:W-:Y:S02]  /*162f0*/  IMAD.IADD R5, R5, 0x1, R7 ;  /* 0x0000000105057824 */ /* 0x000fe400078e0207 */
[----:B------:R-:W-:-:S04]  /*16300*/  IMAD.WIDE R20, R3, 0x2, R20 ;  /* 0x0000000203147825 */ /* 0x000fc800078e0214 */
[----:B------:R-:W-:Y:S02]  /*16310*/  IMAD R3, R44, UR4, RZ ;  /* 0x000000042c037c24 */ /* 0x000fe4000f8e02ff */
[----:B------:R-:W-:Y:S02]  /*16320*/  IMAD R7, R47, 0xc0, R8 ;  /* 0x000000c02f077824 */ /* 0x000fe400078e0208 */
[----:B------:R-:W-:Y:S01]  /*16330*/  IMAD.WIDE.U32 R4, R45, UR4, R4 ;  /* 0x000000042d047c25 */ /* 0x000fe2000f8e0004 */
[----:B------:R-:W-:-:S03]  /*16340*/  IADD3 R9, P2, R20, 0x1800, RZ ;  /* 0x0000180014097810 */ /* 0x000fc60007f5e0ff */
[----:B------:R-:W-:Y:S01]  /*16350*/  IMAD R6, R45, UR5, R3 ;  /* 0x000000052d067c24 */ /* 0x000fe2000f8e0203 */
[----:B------:R-:W-:Y:S01]  /*16360*/  SHF.R.S32.HI R3, RZ, 0x1f, R7 ;  /* 0x0000001fff037819 */ /* 0x000fe20000011407 */
[----:B------:R-:W-:Y:S01]  /*16370*/  ULDC.64 UR4, c[0x0][0xb40] ;  /* 0x0002d00000047ab9 */ /* 0x000fe20000000a00 */
[----:B------:R-:W-:Y:S02]  /*16380*/  IADD3 R4, P0, R7, R4, RZ ;  /* 0x0000000407047210 */ /* 0x000fe40007f1e0ff */
[----:B------:R-:W-:Y:S02]  /*16390*/  LOP3.LUT R8, R9, 0x180, RZ, 0xc0, !PT ;  /* 0x0000018009087812 */ /* 0x000fe400078ec0ff */
[----:B------:R-:W-:Y:S02]  /*163a0*/  IADD3.X R3, R3, R5, R6, P0, !PT ;  /* 0x0000000503037210 */ /* 0x000fe400007fe406 */
[----:B------:R-:W-:Y:S02]  /*163b0*/  LEA R38, P1, R4, UR4, 0x2 ;  /* 0x0000000404267c11 */ /* 0x000fe4000f8210ff */
        /* <DEDUP_REMOVED lines=10> */
[----:B------:R-:W-:Y:S02]  /*16460*/  IADD3 R4, P2, R20, 0x7800, RZ ;  /* 0x0000780014047810 */ /* 0x000fe40007f5e0ff */
[-C--:B-----5:R-:W-:Y:S02]  /*16470*/  ISETP.GE.OR P1, PT, R7, R40.reuse, P0 ;  /* 0x000000280700720c */ /* 0x0a0fe40000726670 */
[----:B------:R-:W-:Y:S02]  /*16480*/  LOP3.LUT R12, R13, 0x180, RZ, 0xc0, !PT ;  /* 0x000001800d0c7812 */ /* 0x000fe400078ec0ff */
[----:B------:R-:W-:Y:S02]  /*16490*/  LOP3.LUT R24, R25, 0x180, RZ, 0xc0, !PT ;  /* 0x0000018019187812 */ /* 0x000fe400078ec0ff */
[----:B------:R-:W-:Y:S02]  /*164a0*/  LOP3.LUT R28, R29, 0x180, RZ, 0xc0, !PT ;  /* 0x000001801d1c7812 */ /* 0x000fe400078ec0ff */
[----:B------:R-:W-:-:S02]  /*164b0*/  ISETP.GE.OR P0, PT, R3, R40, P0 ;  /* 0x000000280300720c */ /* 0x000fc40000706670 */
[----:B------:R-:W-:Y:S02]  /*164c0*/  LOP3.LUT R3, R4, 0x180, RZ, 0xc0, !PT ;  /* 0x0000018004037812 */ /* 0x000fe400078ec0ff */
[----:B------:R-:W-:Y:S02]  /*164d0*/  LOP3.LUT R5, R20, 0x180, RZ, 0xc0, !PT ;  /* 0x0000018014057812 */ /* 0x000fe400078ec0ff */
[----:B------:R-:W-:Y:S02]  /*164e0*/  SHF.R.U64 R12, R12, 0x3, RZ ;  /* 0x000000030c0c7819 */ /* 0x000fe400000012ff */
[----:B------:R-:W-:Y:S02]  /*164f0*/  SHF.R.U64 R24, R24, 0x3, RZ ;  /* 0x0000000318187819 */ /* 0x000fe400000012ff */
[----:B------:R-:W-:Y:S02]  /*16500*/  SHF.R.U64 R28, R28, 0x3, RZ ;  /* 0x000000031c1c7819 */ /* 0x000fe400000012ff */
[----:B------:R-:W-:-:S02]  /*16510*/  SHF.R.U64 R3, R3, 0x3, RZ ;  /* 0x0000000303037819 */ /* 0x000fc400000012ff */
[----:B------:R-:W-:Y:S01]  /*16520*/  SHF.R.U64 R5, R5, 0x3, RZ ;  /* 0x0000000305057819 */ /* 0x000fe200000012ff */
[--C-:B------:R-:W-:Y:S01]  /*16530*/  IMAD.X R33, RZ, RZ, R21.reuse, P2 ;  /* 0x000000ffff217224 */ /* 0x100fe200010e0615 */
[----:B------:R-:W-:Y:S01]  /*16540*/  LOP3.LUT R12, R12, R13, RZ, 0x3c, !PT ;  /* 0x0000000d0c0c7212 */ /* 0x000fe200078e3cff */
[--C-:B------:R-:W-:Y:S01]  /*16550*/  IMAD.X R13, RZ, RZ, R21.reuse, P5 ;  /* 0x000000ffff0d7224 */ /* 0x100fe200028e0615 */
[----:B------:R-:W-:Y:S01]  /*16560*/  LOP3.LUT R24, R24, R25, RZ, 0x3c, !PT ;  /* 0x0000001918187212 */ /* 0x000fe200078e3cff */
[--C-:B------:R-:W-:Y:S01]  /*16570*/  IMAD.X R25, RZ, RZ, R21.reuse, P4 ;  /* 0x000000ffff197224 */ /* 0x100fe200020e0615 */
[----:B------:R-:W-:Y:S01]  /*16580*/  LOP3.LUT R28, R28, R29, RZ, 0x3c, !PT ;  /* 0x0000001d1c1c7212 */ /* 0x000fe200078e3cff */
[----:B------:R-:W-:Y:S01]  /*16590*/  IMAD.X R29, RZ, RZ, R21, P3 ;  /* 0x000000ffff1d7224 */ /* 0x000fe200018e0615 */
[----:B------:R-:W-:Y:S02]  /*165a0*/  LOP3.LUT R32, R3, R4, RZ, 0x3c, !PT ;  /* 0x0000000403207212 */ /* 0x000fe400078e3cff */
[----:B------:R-:W-:Y:S01]  /*165b0*/  LOP3.LUT R20, R5, R20, RZ, 0x3c, !PT ;  /* 0x0000001405147212 */ /* 0x000fe200078e3cff */
[----:B------:R-:W-:Y:S01]  /*165c0*/  @!P1 STG.E desc[UR60][R38.64], R0 ;  /* 0x0000000026009986 */ /* 0x000fe2000c10193c */
[----:B------:R-:W-:-:S03]  /*165d0*/  SHF.R.S32.HI R37, RZ, 0x1f, R46 ;  /* 0x0000001fff257819 */ /* 0x000fc6000001142e */
[----:B------:R0:W-:Y:S01]  /*165e0*/  @!P0 STG.E desc[UR60][R38.64+0x20], R2 ;  /* 0x0000200226008986 */ /* 0x0001e2000c10193c */
[----:B------:R-:W-:-:S03]  /*165f0*/  IMAD.MOV.U32 R36, RZ, RZ, R46 ;  /* 0x000000ffff247224 */ /* 0x000fc600078e002e */
[----:B------:R1:W5:Y:S01]  /*16600*/  LD.E.128 R4, desc[UR60][R20.64] ;  /* 0x0000003c14047980 */ /* 0x000362000c101d00 */
[----:B------:R-:W-:-:S03]  /*16610*/  SHF.R.S32.HI R49, RZ, 0x1f, R48 ;  /* 0x0000001fff317819 */ /* 0x000fc60000011430 */
[----:B------:R-:W5:Y:S04]  /*16620*/  LD.E.128 R8, desc[UR60][R8.64] ;  /* 0x0000003c08087980 */ /* 0x000f68000c101d00 */
[----:B------:R-:W5:Y:S04]  /*16630*/  LD.E.128 R12, desc[UR60][R12.64] ;  /* 0x0000003c0c0c7980 */ /* 0x000f68000c101d00 */
        /* <DEDUP_REMOVED lines=10> */
[----:B0-----:R-:W-:-:S03]  /*166e0*/  IMAD.WIDE.U32 R2, R41, UR4, R36 ;  /* 0x0000000429027c25 */ /* 0x001fc6000f8e0024 */
[----:B------:R0:W-:Y:S01]  /*166f0*/  STL [R1+0x6c], R49 ;  /* 0x00006c3101007387 */ /* 0x0001e20000100800 */
[----:B------:R-:W-:Y:S01]  /*16700*/  IMAD R41, R41, UR5, R42 ;  /* 0x0000000529297c24 */ /* 0x000fe2000f8e022a */
[----:B------:R-:W-:Y:S01]  /*16710*/  ULDC.64 UR4, c[0x0][0xae0] ;  /* 0x0002b80000047ab9 */ /* 0x000fe20000000a00 */
[----:B------:R-:W-:Y:S02]  /*16720*/  IMAD R37, R47, -0xc0, R40 ;  /* 0xffffff402f257824 */ /* 0x000fe400078e0228 */
[----:B------:R-:W-:Y:S02]  /*16730*/  IMAD.IADD R3, R3, 0x1, R41 ;  /* 0x0000000103037824 */ /* 0x000fe400078e0229 */
[----:B-1----:R-:W-:Y:S01]  /*16740*/  IMAD R21, R43, UR4, RZ ;  /* 0x000000042b157c24 */ /* 0x002fe2000f8e02ff */
[C---:B------:R-:W-:Y:S01]  /*16750*/  ISETP.GE.AND P0, PT, R48.reuse, R37, PT ;  /* 0x000000253000720c */ /* 0x040fe20003f06270 */
[----:B------:R-:W-:Y:S02]  /*16760*/  VIADD R20, R48, 0x60 ;  /* 0x0000006030147836 */ /* 0x000fe40000000000 */
[----:B------:R-:W-:-:S02]  /*16770*/  VIADD R0, R18, 0x31c20 ;  /* 0x00031c2012007836 */ /* 0x000fc40000000000 */
[C---:B------:R-:W-:Y:S02]  /*16780*/  IMAD R21, R70.reuse, UR5, R21 ;  /* 0x0000000546157c24 */ /* 0x040fe4000f8e0215 */
[----:B------:R-:W-:Y:S01]  /*16790*/  IMAD.WIDE.U32 R2, R70, UR4, R2 ;  /* 0x0000000446027c25 */ /* 0x000fe2000f8e0002 */
[----:B------:R-:W-:Y:S01]  /*167a0*/  ULDC.64 UR4, c[0x0][0xae8] ;  /* 0x0002ba0000047ab9 */ /* 0x000fe20000000a00 */
[----:B------:R-:W-:Y:S02]  /*167b0*/  ISETP.GE.AND P3, PT, R20, R37, PT ;  /* 0x000000251400720c */ /* 0x000fe40003f66270 */
[----:B------:R-:W-:Y:S01]  /*167c0*/  IMAD.IADD R3, R3, 0x1, R21 ;  /* 0x0000000103037824 */ /* 0x000fe200078e0215 */
[----:B------:R-:W-:Y:S01]  /*167d0*/  PRMT R0, RZ, 0x654, R0 ;  /* 0x00000654ff007816 */ /* 0x000fe20000000000 */
[----:B------:R-:W-:Y:S02]  /*167e0*/  IMAD R20, R44, UR4, RZ ;  /* 0x000000042c147c24 */ /* 0x000fe4000f8e02ff */
[C---:B------:R-:W-:Y:S01]  /*167f0*/  IMAD.WIDE.U32 R36, R45.reuse, UR4, R2 ;  /* 0x000000042d247c25 */ /* 0x040fe2000f8e0002 */
[----:B--2---:R0:W-:Y:S03]  /*16800*/  SYNCS.ARRIVE.TRANS64.RED.A1T0 RZ, [R0+URZ], RZ ;  /* 0x000000ff00ff79a7 */ /* 0x0041e6000810043f */
[----:B------:R-:W-:-:S02]  /*16810*/  IMAD R39, R45, UR5, R20 ;  /* 0x000000052d277c24 */ /* 0x000fc4000f8e0214 */
[----:B------:R-:W-:-:S04]  /*16820*/  IMAD.WIDE R20, R47, 0xc0, R48 ;  /* 0x000000c02f147825 */ /* 0x000fc800078e0230 */
[----:B------:R-:W-:Y:S01]  /*16830*/  IMAD.IADD R41, R37, 0x1, R39 ;  /* 0x0000000125297824 */ /* 0x000fe200078e0227 */
[----:B0-----:R-:W-:Y:S06]  /*16840*/  @P0 BRA `(.L_x_8690) ;  /* 0x00000000004c0947 */ /* 0x001fec0003800000 */
        /* <DEDUP_REMOVED lines=19> */
.L_x_8690:
[----:B------:R-:W-:Y:S05]  /*16980*/  BSYNC B1 ;  /* 0x0000000000017941 */ /* 0x000fea0003800000 */
.L_x_8689:
[----:B------:R-:W-:Y:S05]  /*16990*/  @P3 BRA `(.L_x_8691) ;  /* 0x0000000800503947 */ /* 0x000fea0003800000 */
[----:B0----5:R-:W-:Y:S01]  /*169a0*/  IADD3 R5, P0, R20, 0x60, RZ ;  /* 0x0000006014057810 */ /* 0x021fe20007f1e0ff */
        /* <DEDUP_REMOVED lines=22> */
.L_x_8687:
[----:B------:R-:W1:Y:S01]  /*16b10*/  S2R R0, SR_TID.X ;  /* 0x0000000000007919 */ /* 0x000e620000002100 */
[----:B------:R-:W-:Y:S01]  /*16b20*/  ULDC.64 UR4, c[0x0][0xbd8] ;  /* 0x0002f60000047ab9 */ /* 0x000fe20000000a00 */
[----:B------:R-:W-:Y:S01]  /*16b30*/  IMAD.MOV.U32 R7, RZ, RZ, RZ ;  /* 0x000000ffff077224 */ /* 0x000fe200078e00ff */
[----:B------:R-:W-:Y:S02]  /*16b40*/  ISETP.NE.U32.AND P0, PT, RZ, UR4, PT ;  /* 0x00000004ff007c0c */ /* 0x000fe4000bf05070 */
[----:B------:R-:W-:Y:S02]  /*16b50*/  IADD3 R2, P1, R50, UR4, RZ ;  /* 0x0000000432027c10 */ /* 0x000fe4000ff3e0ff */
[----:B------:R-:W-:Y:S02]  /*16b60*/  ISETP.NE.AND.EX P0, PT, RZ, UR5, PT, P0 ;  /* 0x00000005ff007c0c */ /* 0x000fe4000bf05300 */
[----:B------:R-:W-:Y:S01]  /*16b70*/  IADD3.X R3, R31, UR5, RZ, P1, !PT ;  /* 0x000000051f037c10 */ /* 0x000fe20008ffe4ff */
[----:B------:R-:W-:-:S02]  /*16b80*/  ULDC.64 UR4, c[0x0][0xbe0] ;  /* 0x0002f80000047ab9 */ /* 0x000fc40000000a00 */
[----:B------:R-:W-:-:S04]  /*16b90*/  ISETP.NE.U32.AND P1, PT, RZ, UR4, PT ;  /* 0x00000004ff007c0c */ /* 0x000fc8000bf25070 */
[----:B------:R-:W-:-:S04]  /*16ba0*/  ISETP.NE.AND.EX P1, PT, RZ, UR5, PT, P1 ;  /* 0x00000005ff007c0c */ /* 0x000fc8000bf25310 */
[----:B------:R2:W5:Y:S09]  /*16bb0*/  @P0 LDG.E R7, desc[UR60][R2.64] ;  /* 0x0000003c02070981 */ /* 0x000572000c1e1900 */
[----:B------:R-:W-:Y:S01]  /*16bc0*/  @P1 IADD3 R50, P2, R50, UR4, RZ ;  /* 0x0000000432321c10 */ /* 0x000fe2000ff5e0ff */
[----:B------:R-:W-:Y:S01]  /*16bd0*/  ULDC UR4, c[0x0][0xa88] ;  /* 0x0002a20000047ab9 */ /* 0x000fe20000000800 */
[----:B-1----:R-:W-:-:S02]  /*16be0*/  VIADD R4, R0, 0xffffff80 ;  /* 0xffffff8000047836 */ /* 0x002fc40000000000 */
[----:B------:R-:W-:Y:S01]  /*16bf0*/  @P1 IADD3.X R51, R31, UR5, RZ, P2, !PT ;  /* 0x000000051f331c10 */ /* 0x000fe200097fe4ff */
[----:B------:R-:W-:-:S06]  /*16c00*/  IMAD.U32 R0, RZ, RZ, UR4 ;  /* 0x00000004ff007e24 */ /* 0x000fcc000f8e00ff */
[----:B------:R2:W5:Y:S01]  /*16c10*/  @P1 LDG.E R0, desc[UR60][R50.64] ;  /* 0x0000003c32001981 */ /* 0x000562000c1e1900 */
[----:B------:R-:W-:Y:S01]  /*16c20*/  ISETP.GT.AND P2, PT, R4, 0xbf, PT ;  /* 0x000000bf0400780c */ /* 0x000fe20003f44270 */
[----:B------:R-:W-:-:S12]  /*16c30*/  @P1 BRA `(.L_x_8692) ;  /* 0x0000000000101947 */ /* 0x000fd80003800000 */
[----:B------:R-:W-:Y:S05]  /*16c40*/  @!P0 BRA `(.L_x_8692) ;  /* 0x00000000000c8947 */ /* 0x000fea0003800000 */
[----:B------:R-:W3:Y:S04]  /*16c50*/  LDG.E R5, desc[UR60][R2.64] ;  /* 0x0000003c02057981 */ /* 0x000ee8000c1e1900 */
[----:B-----5:R-:W3:Y:S02]  /*16c60*/  LDG.E R0, desc[UR60][R2.64+0x4] ;  /* 0x0000043c02007981 */ /* 0x020ee4000c1e1900 */
[----:B---3--:R-:W-:-:S07]  /*16c70*/  IMAD.IADD R0, R0, 0x1, -R5 ;  /* 0x0000000100007824 */ /* 0x008fce00078e0a05 */
.L_x_8692:
[----:B------:R-:W3:Y:S04]  /*16c80*/  LDL R13, [R1+0x74] ;  /* 0x00007400010d7983 */ /* 0x000ee80000100800 */
[----:B0-----:R-:W4:Y:S04]  /*16c90*/  LDL R10, [R1+0x5c] ;  /* 0x00005c00010a7983 */ /* 0x001f280000100800 */
[----:B------:R0:W5:Y:S01]  /*16ca0*/  LDL R12, [R1+0x7c] ;  /* 0x00007c00010c7983 */ /* 0x0001620000100800 */
[----:B------:R-:W-:Y:S01]  /*16cb0*/  BSSY B1, `(.L_x_8693) ;  /* 0x000001d000017945 */ /* 0x000fe20003800000 */
[----:B------:R-:W-:-:S02]  /*16cc0*/  SEL R11, R66, RZ, !P0 ;  /* 0x000000ff420b7207 */ /* 0x000fc40004000000 */
[----:B------:R-:W-:Y:S02]  /*16cd0*/  SEL R30, R30, RZ, !P0 ;  /* 0x000000ff1e1e7207 */ /* 0x000fe40004000000 */
[----:B-----5:R-:W-:Y:S02]  /*16ce0*/  SHF.R.S32.HI R6, RZ, 0x1f, R7 ;  /* 0x0000001fff067819 */ /* 0x020fe40000011407 */
[----:B---3--:R-:W-:Y:S02]  /*16cf0*/  SHF.R.S32.HI R8, RZ, 0x1f, R13 ;  /* 0x0000001fff087819 */ /* 0x008fe4000001140d */
[----:B----4-:R-:W-:Y:S01]  /*16d00*/  SHF.R.S32.HI R9, RZ, 0x1f, R10 ;  /* 0x0000001fff097819 */ /* 0x010fe2000001140a */
[----:B0-----:R-:W-:Y:S06]  /*16d10*/  @P2 BRA `(.L_x_8694) ;  /* 0x0000000000582947 */ /* 0x001fec0003800000 */
[----:B--2---:R-:W0:Y:S02]  /*16d20*/  S2R R2, SR_TID.X ;  /* 0x0000000000027919 */ /* 0x004e240000002100 */
[----:B0-----:R-:W-:-:S04]  /*16d30*/  IMAD R2, R12, 0xc0, R2 ;  /* 0x000000c00c027824 */ /* 0x001fc800078e0202 */
[----:B------:R-:W-:-:S05]  /*16d40*/  VIADD R3, R2, 0xffffff80 ;  /* 0xffffff8002037836 */ /* 0x000fca0000000000 */
[----:B------:R-:W-:-:S13]  /*16d50*/  ISETP.GE.AND P0, PT, R3, R0, PT ;  /* 0x000000000300720c */ /* 0x000fda0003f06270 */
[----:B------:R-:W-:Y:S05]  /*16d60*/  @P0 BRA `(.L_x_8694) ;  /* 0x0000000000440947 */ /* 0x000fea0003800000 */
[C---:B------:R-:W-:Y:S01]  /*16d70*/  IADD3 R2, P0, R3.reuse, R7, RZ ;  /* 0x0000000703027210 */ /* 0x040fe20007f1e0ff */
        /* <DEDUP_REMOVED lines=16> */
.L_x_8694:
[----:B------:R-:W-:Y:S05]  /*16e80*/  BSYNC B1 ;  /* 0x0000000000017941 */ /* 0x000fea0003800000 */
.L_x_8693:
[----:B------:R-:W3:Y:S01]  /*16e90*/  LDL.64 R14, [R1+0x68] ;  /* 0x00006800010e7983 */ /* 0x000ee20000100a00 */
[----:B------:R-:W-:Y:S01]  /*16ea0*/  ULDC.64 UR4, c[0x0][0xaa0] ;  /* 0x0002a80000047ab9 */ /* 0x000fe20000000a00 */
[----:B--2---:R-:W-:Y:S01]  /*16eb0*/  IMAD.MOV.U32 R2, RZ, RZ, R10 ;  /* 0x000000ffff027224 */ /* 0x004fe200078e000a */
[----:B------:R-:W-:Y:S01]  /*16ec0*/  BSSY B1, `(.L_x_8695) ;  /* 0x000002b000017945 */ /* 0x000fe20003800000 */
[----:B0-----:R-:W-:Y:S02]  /*16ed0*/  IMAD.MOV.U32 R3, RZ, RZ, R9 ;  /* 0x000000ffff037224 */ /* 0x001fe400078e0009 */
[----:B------:R-:W-:Y:S02]  /*16ee0*/  IMAD R4, R6, UR4, RZ ;  /* 0x0000000406047c24 */ /* 0x000fe4000f8e02ff */
[----:B------:R-:W-:-:S04]  /*16ef0*/  IMAD.WIDE.U32 R2, R7, UR4, R2 ;  /* 0x0000000407027c25 */ /* 0x000fc8000f8e0002 */
[----:B------:R-:W-:Y:S01]  /*16f00*/  IMAD R7, R7, UR5, R4 ;  /* 0x0000000507077c24 */ /* 0x000fe2000f8e0204 */
[----:B------:R-:W-:Y:S02]  /*16f10*/  ULDC.64 UR4, c[0x0][0xae0] ;  /* 0x0002b80000047ab9 */ /* 0x000fe40000000a00 */
[----:B------:R-:W-:Y:S02]  /*16f20*/  IMAD R4, R8, UR4, RZ ;  /* 0x0000000408047c24 */ /* 0x000fe4000f8e02ff */
[----:B------:R-:W-:Y:S02]  /*16f30*/  IMAD.IADD R3, R3, 0x1, R7 ;  /* 0x0000000103037824 */ /* 0x000fe400078e0207 */
[C---:B------:R-:W-:Y:S02]  /*16f40*/  IMAD R5, R13.reuse, UR5, R4 ;  /* 0x000000050d057c24 */ /* 0x040fe4000f8e0204 */
[----:B------:R-:W-:Y:S02]  /*16f50*/  IMAD R4, R12, -0xc0, R0 ;  /* 0xffffff400c047824 */ /* 0x000fe400078e0200 */
[----:B------:R-:W-:Y:S01]  /*16f60*/  IMAD.WIDE.U32 R2, R13, UR4, R2 ;  /* 0x000000040d027c25 */ /* 0x000fe2000f8e0002 */
[----:B------:R-:W-:-:S03]  /*16f70*/  ULDC.64 UR4, c[0x0][0xae8] ;  /* 0x0002ba0000047ab9 */ /* 0x000fc60000000a00 */
[----:B------:R-:W-:Y:S02]  /*16f80*/  IMAD.IADD R3, R3, 0x1, R5 ;  /* 0x0000000103037824 */ /* 0x000fe400078e0205 */
[----:B------:R-:W-:-:S04]  /*16f90*/  IMAD R0, R30, UR4, RZ ;  /* 0x000000041e007c24 */ /* 0x000fc8000f8e02ff */
[----:B------:R-:W-:Y:S01]  /*16fa0*/  IMAD R9, R11, UR5, R0 ;  /* 0x000000050b097c24 */ /* 0x000fe2000f8e0200 */
[C---:B---3--:R-:W-:Y:S01]  /*16fb0*/  ISETP.GE.AND P0, PT, R14.reuse, R4, PT ;  /* 0x000000040e00720c */ /* 0x048fe20003f06270 */
[----:B------:R-:W-:Y:S02]  /*16fc0*/  VIADD R7, R14, 0x60 ;  /* 0x000000600e077836 */ /* 0x000fe40000000000 */
[----:B------:R-:W-:-:S03]  /*16fd0*/  IMAD.MOV.U32 R6, RZ, RZ, R14 ;  /* 0x000000ffff067224 */ /* 0x000fc600078e000e */
[----:B------:R-:W-:Y:S01]  /*16fe0*/  ISETP.GE.AND P1, PT, R7, R4, PT ;  /* 0x000000040700720c */ /* 0x000fe20003f26270 */
[----:B------:R-:W-:Y:S01]  /*16ff0*/  IMAD.WIDE.U32 R4, R11, UR4, R2 ;  /* 0x000000040b047c25 */ /* 0x000fe2000f8e0002 */
[----:B------:R-:W-:-:S03]  /*17000*/  SHF.R.S32.HI R7, RZ, 0x1f, R14 ;  /* 0x0000001fff077819 */ /* 0x000fc6000001140e */
        /* <DEDUP_REMOVED lines=22> */
.L_x_8696:
[----:B------:R-:W-:Y:S05]  /*17170*/  BSYNC B1 ;  /* 0x0000000000017941 */ /* 0x000fea0003800000 */
.L_x_8695:
        /* <DEDUP_REMOVED lines=22> */
.L_x_8691:
[----:B------:R-:W-:Y:S05]  /*172e0*/  BSYNC B0 ;  /* 0x0000000000007941 */ /* 0x000fea0003800000 */
.L_x_8686:
[----:B------:R-:W-:Y:S02]  /*172f0*/  ULDC UR4, c[0x0][0xc14] ;  /* 0x0003050000047ab9 */ /* 0x000fe40000000800 */
[----:B------:R-:W-:-:S13]  /*17300*/  ISETP.GE.AND P0, PT, R111, UR4, PT ;  /* 0x000000046f007c0c */ /* 0x000fda000bf06270 */
[----:B------:R-:W-:Y:S05]  /*17310*/  @!P0 BRA `(.L_x_8697) ;  /* 0xfffffea000448947 */ /* 0x000fea000383ffff */
[----:B------:R-:W-:Y:S05]  /*17320*/  BRA `(.L_x_8558) ;  /* 0x0000005400b87947 */ /* 0x000fea0003800000 */
.L_x_8556:
        /* <DEDUP_REMOVED lines=9> */
[----:B------:R-:W-:Y:S01]  /*173c0*/  IMAD.MOV.U32 R0, RZ, RZ, RZ ;  /* 0x000000ffff007224 */ /* 0x000fe200078e00ff */
        /* <DEDUP_REMOVED lines=17> */
[----:B------:R-:W-:Y:S02]  /*174e0*/  IMAD.MOV.U32 R16, RZ, RZ, RZ ;  /* 0x000000ffff107224 */ /* 0x000fe400078e00ff */
        /* <DEDUP_REMOVED lines=35> */
.L_x_8702:
[----:B------:R-:W-:Y:S02]  /*17720*/  VIADD R0, R19, 0x1f ;  /* 0x0000001f13007836 */ /* 0x000fe40000000000 */
[----:B------:R-:W-:-:S03]  /*17730*/  IMAD.U32 R19, RZ, RZ, UR7 ;  /* 0x00000007ff137e24 */ /* 0x000fc6000f8e00ff */
[----:B------:R-:W-:-:S13]  /*17740*/  ISETP.GE.AND P0, PT, R0, UR5, PT ;  /* 0x0000000500007c0c */ /* 0x000fda000bf06270 */
[----:B------:R-:W-:Y:S05]  /*17750*/  @P0 BRA `(.L_x_8699) ;  /* 0x00000004003c0947 */ /* 0x000fea0003800000 */
[----:B------:R-:W-:Y:S01]  /*17760*/  IMAD.MOV.U32 R19, RZ, RZ, R0 ;  /* 0x000000ffff137224 */ /* 0x000fe200078e0000 */
[C---:B------:R-:W-:Y:S01]  /*17770*/  ISETP.NE.AND P1, PT, R28.reuse, 0x1f, PT ;  /* 0x0000001f1c00780c */ /* 0x040fe20003f25270 */
[----:B------:R-:W-:Y:S01]  /*17780*/  BSSY B0, `(.L_x_8700) ;  /* 0x0000008000007945 */ /* 0x000fe20003800000 */
[----:B------:R-:W-:Y:S02]  /*17790*/  IMAD.MOV.U32 R0, RZ, RZ, RZ ;  /* 0x000000ffff007224 */ /* 0x000fe400078e00ff */
[----:B------:R-:W-:-:S05]  /*177a0*/  IMAD.IADD R5, R28, 0x1, R19 ;  /* 0x000000011c057824 */ /* 0x000fca00078e0213 */
[----:B------:R-:W-:-:S13]  /*177b0*/  ISETP.GE.OR P0, PT, R5, UR5, !P1 ;  /* 0x0000000505007c0c */ /* 0x000fda000cf06670 */
[----:B------:R-:W-:Y:S05]  /*177c0*/  @P0 BRA `(.L_x_8701) ;  /* 0x00000000000c0947 */ /* 0x000fea0003800000 */
[----:B------:R-:W0:Y:S02]  /*177d0*/  LDC.64 R2, c[0x0][0xc58] ;  /* 0x00031600ff027b82 */ /* 0x000e240000000a00 */
[----:B0-----:R-:W-:-:S05]  /*177e0*/  IMAD.WIDE R2, R5, 0x4, R2 ;  /* 0x0000000405027825 */ /* 0x001fca00078e0202 */
[----:B------:R0:W5:Y:S02]  /*177f0*/  LDG.E R0, desc[UR60][R2.64] ;  /* 0x0000003c02007981 */ /* 0x000164000c1e1900 */
.L_x_8701:
[----:B------:R-:W-:Y:S05]  /*17800*/  BSYNC B0 ;  /* 0x0000000000007941 */ /* 0x000fea0003800000 */
.L_x_8700:
        /* <DEDUP_REMOVED lines=25> */
.L_x_8698:
        /* <DEDUP_REMOVED lines=13> */
[----:B------:R-:W-:-:S05]  /*17a70*/  VIADD R7, R4, 0xffffffff ;  /* 0xffffffff04077836 */ /* 0x000fca0000000000 */
[----:B------:R2:W3:Y:S02]  /*17a80*/  SHFL.IDX PT, R16, R6, R7, 0x1f ;  /* 0x00001f0706107589 */ /* 0x0004e400000e0000 */
.L_x_8703:
        /* <DEDUP_REMOVED lines=28> */
.L_x_8699:
[----:B------:R-:W-:Y:S02]  /*17c50*/  IMAD.MOV.U32 R17, RZ, RZ, RZ ;  /* 0x000000ffff117224 */ /* 0x000fe400078e00ff */
[----:B------:R-:W-:Y:S02]  /*17c60*/  IMAD.U32 R16, RZ, RZ, UR6 ;  /* 0x00000006ff107e24 */ /* 0x000fe4000f8e00ff */
[----:B------:R-:W-:-:S07]  /*17c70*/  IMAD.MOV.U32 R18, RZ, RZ, RZ ;  /* 0x000000ffff127224 */ /* 0x000fce00078e00ff */
.L_x_8704:
[----:B------:R-:W2:Y:S01]  /*17c80*/  LDL.LU R2, [R1+0x2c] ;  /* 0x00002c0001027983 */ /* 0x000ea20000300800 */
[----:B------:R-:W-:Y:S01]  /*17c90*/  ISETP.NE.AND P0, PT, R28, RZ, PT ;  /* 0x000000ff1c00720c */ /* 0x000fe20003f05270 */
[----:B------:R-:W-:Y:S02]  /*17ca0*/  IMAD.MOV.U32 R24, RZ, RZ, 0x1 ;  /* 0x00000001ff187424 */ /* 0x000fe400078e00ff */
[----:B------:R-:W-:-:S10]  /*17cb0*/  IMAD.MOV.U32 R22, RZ, RZ, RZ ;  /* 0x000000ffff167224 */ /* 0x000fd400078e00ff */
[----:B------:R-:W0:Y:S01]  /*17cc0*/  @!P0 S2R R3, SR_CgaCtaId ;  /* 0x0000000000038919 */ /* 0x000e220000008800 */
[----:B------:R-:W-:-:S04]  /*17cd0*/  @!P0 MOV R0, 0x400 ;  /* 0x0000040000008802 */ /* 0x000fc80000000f00 */
[----:B0-----:R-:W-:-:S05]  /*17ce0*/  @!P0 LEA R0, R3, R0, 0x18 ;  /* 0x0000000003008211 */ /* 0x001fca00078ec0ff */
[----:B------:R0:W-:Y:S01]  /*17cf0*/  @!P0 STS.128 [R0+0x31cd0], R16 ;  /* 0x031cd01000008388 */ /* 0x0001e20000000c00 */
[----:B------:R-:W-:Y:S06]  /*17d00*/  BAR.ARV 0x5, 0x1a0 ;  /* 0x0146800000007b1d */ /* 0x000fec0000002000 */
[----:B--2---:R-:W-:-:S04]  /*17d10*/  LOP3.LUT R2, R2, 0xfffffeff, RZ, 0xc0, !PT ;  /* 0xfffffeff02027812 */ /* 0x004fc800078ec0ff */
[----:B------:R-:W-:Y:S02]  /*17d20*/  @P0 LOP3.LUT R2, R2, 0x100, RZ, 0xfc, !PT ;  /* 0x0000010002020812 */ /* 0x000fe400078efcff */
[----:B------:R-:W-:-:S03]  /*17d30*/  ISETP.GE.AND P0, PT, R19, UR5, PT ;  /* 0x0000000513007c0c */ /* 0x000fc6000bf06270 */
[----:B------:R0:W-:Y:S04]  /*17d40*/  STL [R1+0x2c], R2 ;  /* 0x00002c0201007387 */ /* 0x0001e80000100800 */
[----:B------:R0:W-:Y:S06]  /*17d50*/  STL [R1+0x10], RZ ;  /* 0x000010ff01007387 */ /* 0x0001ec0000100800 */
[----:B------:R-:W-:Y:S05]  /*17d60*/  @P0 BRA `(.L_x_8705) ;  /* 0x0000004800440947 */ /* 0x000fea0003800000 */
[----:B------:R-:W2:Y:S01]  /*17d70*/  LDL R4, [R1+0xa8] ;  /* 0x0000a80001047983 */ /* 0x000ea20000100800 */
[----:B------:R-:W-:Y:S01]  /*17d80*/  ISETP.NE.AND P1, PT, R28, RZ, PT ;  /* 0x000000ff1c00720c */ /* 0x000fe20003f25270 */
[----:B------:R-:W-:Y:S01]  /*17d90*/  IMAD.MOV.U32 R27, RZ, RZ, 0x1 ;  /* 0x00000001ff1b7424 */ /* 0x000fe200078e00ff */
[----:B0-----:R-:W-:Y:S01]  /*17da0*/  LOP3.LUT R2, R2, 0xffffffbf, RZ, 0xc0, !PT ;  /* 0xffffffbf02027812 */ /* 0x001fe200078ec0ff */
[----:B------:R0:W-:Y:S01]  /*17db0*/  STL [R1+0x10], RZ ;  /* 0x000010ff01007387 */ /* 0x0001e20000100800 */
[----:B------:R-:W-:Y:S01]  /*17dc0*/  IMAD.MOV.U32 R26, RZ, RZ, RZ ;  /* 0x000000ffff1a7224 */ /* 0x000fe200078e00ff */
[----:B------:R-:W-:Y:S01]  /*17dd0*/  ULDC.64 UR36, c[0x0][0x198] ;  /* 0x0000660000247ab9 */ /* 0x000fe20000000a00 */
[----:B------:R-:W-:Y:S01]  /*17de0*/  LOP3.LUT R2, R2, 0xfffffffd, RZ, 0xc0, !PT ;  /* 0xfffffffd02027812 */ /* 0x000fe200078ec0ff */
[----:B------:R-:W-:Y:S01]  /*17df0*/  IMAD.MOV.U32 R24, RZ, RZ, 0x1 ;  /* 0x00000001ff187424 */ /* 0x000fe200078e00ff */
[----:B------:R-:W-:Y:S01]  /*17e00*/  ULDC UR39, c[0x0][0xc] ;  /* 0x0000030000277ab9 */ /* 0x000fe20000000800 */
[----:B------:R-:W-:Y:S01]  /*17e10*/  IMAD.MOV.U32 R22, RZ, RZ, RZ ;  /* 0x000000ffff167224 */ /* 0x000fe200078e00ff */
        /* <DEDUP_REMOVED lines=9> */
.L_x_8793:
[----:B01----:R-:W0:Y:S02]  /*17eb0*/  LDC.64 R2, c[0x0][0xc60] ;  /* 0x00031800ff027b82 */ /* 0x003e240000000a00 */
[----:B0-----:R-:W-:-:S05]  /*17ec0*/  IMAD.WIDE R2, R19, 0x4, R2 ;  /* 0x0000000413027825 */ /* 0x001fca00078e0202 */
[----:B------:R-:W2:Y:S01]  /*17ed0*/  LDG.E R9, desc[UR60][R2.64] ;  /* 0x0000003c02097981 */ /* 0x000ea2000c1e1900 */
[----:B------:R-:W-:Y:S05]  /*17ee0*/  YIELD ;  /* 0x0000000000007946 */ /* 0x000fea0003800000 */
[----:B------:R-:W-:Y:S01]  /*17ef0*/  ULDC.64 UR4, c[0x0][0xa28] ;  /* 0x00028a0000047ab9 */ /* 0x000fe20000000a00 */
[----:B------:R-:W-:Y:S01]  /*17f00*/  IMAD.MOV.U32 R6, RZ, RZ, RZ ;  /* 0x000000ffff067224 */ /* 0x000fe200078e00ff */
[----:B------:R-:W-:Y:S01]  /*17f10*/  ISETP.NE.U32.AND P1, PT, RZ, UR4, PT ;  /* 0x00000004ff007c0c */ /* 0x000fe2000bf25070 */
[----:B------:R-:W-:Y:S01]  /*17f20*/  IMAD.MOV.U32 R23, RZ, RZ, RZ ;  /* 0x000000ffff177224 */ /* 0x000fe200078e00ff */
[----:B------:R-:W-:-:S02]  /*17f30*/  ULDC.64 UR6, c[0x0][0xa10] ;  /* 0x0002840000067ab9 */ /* 0x000fc40000000a00 */
[----:B------:R-:W-:Y:S02]  /*17f40*/  ISETP.NE.AND.EX P1, PT, RZ, UR5, PT, P1 ;  /* 0x00000005ff007c0c */ /* 0x000fe4000bf25310 */
[----:B--2---:R-:W-:Y:S01]  /*17f50*/  SHF.R.S32.HI R0, RZ, 0x1f, R9 ;  /* 0x0000001fff007819 */ /* 0x004fe20000011409 */
[----:B------:R-:W-:Y:S10]  /*17f60*/  STL [R1], R9 ;  /* 0x0000000901007387 */ /* 0x000ff40000100800 */
[----:B------:R-:W-:-:S04]  /*17f70*/  @P1 LEA R4, P0, R9, UR4, 0x2 ;  /* 0x0000000409041c11 */ /* 0x000fc8000f8010ff */
[----:B------:R-:W-:Y:S01]  /*17f80*/  @P1 LEA.HI.X R5, R9, UR5, R0, 0x2, P0 ;  /* 0x0000000509051c11 */ /* 0x000fe200080f1400 */
[----:B------:R-:W-:Y:S02]  /*17f90*/  ULDC.64 UR4, c[0x0][0xa00] ;  /* 0x0002800000047ab9 */ /* 0x000fe40000000a00 */
[----:B------:R-:W-:Y:S02]  /*17fa0*/  ISETP.NE.U32.AND P0, PT, RZ, UR4, PT ;  /* 0x00000004ff007c0c */ /* 0x000fe4000bf05070 */
[----:B------:R0:W5:Y:S02]  /*17fb0*/  @P1 LDG.E R23, desc[UR60][R4.64] ;  /* 0x0000003c04171981 */ /* 0x000164000c1e1900 */
[----:B------:R-:W-:-:S13]  /*17fc0*/  ISETP.NE.AND.EX P0, PT, RZ, UR5, PT, P0 ;  /* 0x00000005ff007c0c */ /* 0x000fda000bf05300 */
[----:B------:R-:W-:-:S04]  /*17fd0*/  @P0 LEA R2, P2, R9, UR4, 0x2 ;  /* 0x0000000409020c11 */ /* 0x000fc8000f8410ff */
[----:B------:R-:W-:Y:S01]  /*17fe0*/  @P0 LEA.HI.X R3, R9, UR5, R0, 0x2, P2 ;  /* 0x0000000509030c11 */ /* 0x000fe200090f1400 */
[----:B------:R-:W-:-:S04]  /*17ff0*/  ULDC.64 UR4, c[0x0][0xa20] ;  /* 0x0002880000047ab9 */ /* 0x000fc80000000a00 */
[----:B------:R-:W2:Y:S01]  /*18000*/  @P0 LDG.E R6, desc[UR60][R2.64] ;  /* 0x0000003c02060981 */ /* 0x000ea2000c1e1900 */
[----:B------:R-:W-:-:S04]  /*18010*/  ISETP.NE.U32.AND P1, PT, RZ, UR4, PT ;  /* 0x00000004ff007c0c */ /* 0x000fc8000bf25070 */
[----:B------:R-:W-:Y:S01]  /*18020*/  ISETP.NE.AND.EX P1, PT, RZ, UR5, PT, P1 ;  /* 0x00000005ff007c0c */ /* 0x000fe2000bf25310 */
[C---:B0-----:R-:W-:Y:S01]  /*18030*/  IMAD.SHL.U32 R4, R9.reuse, 0x4, RZ ;  /* 0x0000000409047824 */ /* 0x041fe200078e00ff */
[----:B------:R-:W-:-:S04]  /*18040*/  SHF.L.U64.HI R0, R9, 0x2, R0 ;  /* 0x0000000209007819 */ /* 0x000fc80000010200 */
[----:B------:R-:W-:Y:S01]  /*18050*/  STL [R1+0x8], R4 ;  /* 0x0000080401007387 */ /* 0x000fe20000100800 */
[----:B------:R-:W-:-:S03]  /*18060*/  IMAD.MOV.U32 R8, RZ, RZ, RZ ;  /* 0x000000ffff087224 */ /* 0x000fc600078e00ff */
[----:B--2---:R0:W-:Y:S03]  /*18070*/  STL [R1+0x18], R6 ;  /* 0x0000180601007387 */ /* 0x0041e60000100800 */
[----:B0-----:R-:W-:-:S04]  /*18080*/  @P1 IADD3 R6, P0, R4, UR4, RZ ;  /* 0x0000000404061c10 */ /* 0x001fc8000ff1e0ff */
[----:B------:R-:W-:Y:S01]  /*18090*/  @P1 IADD3.X R7, R0, UR5, RZ, P0, !PT ;  /* 0x0000000500071c10 */ /* 0x000fe200087fe4ff */
[----:B------:R-:W-:Y:S02]  /*180a0*/  ULDC.64 UR4, c[0x0][0xa08] ;  /* 0x0002820000047ab9 */ /* 0x000fe40000000a00 */
[----:B------:R-:W-:Y:S02]  /*180b0*/  IADD3 R2, P0, R4, UR4, RZ ;  /* 0x0000000404027c10 */ /* 0x000fe4000ff1e0ff */
[----:B------:R-:W-:Y:S02]  /*180c0*/  ISETP.NE.U32.AND P2, PT, RZ, UR4, PT ;  /* 0x00000004ff007c0c */ /* 0x000fe4000bf45070 */
[----:B------:R-:W-:Y:S02]  /*180d0*/  IADD3.X R3, R0, UR5, RZ, P0, !PT ;  /* 0x0000000500037c10 */ /* 0x000fe400087fe4ff */
[----:B------:R-:W-:Y:S01]  /*180e0*/  ISETP.NE.AND.EX P2, PT, RZ, UR5, PT, P2 ;  /* 0x00000005ff007c0c */ /* 0x000fe2000bf45320 */
[----:B------:R-:W-:-:S02]  /*180f0*/  ULDC.64 UR4, c[0x0][0x3f8] ;  /* 0x0000fe0000047ab9 */ /* 0x000fc40000000a00 */
[----:B------:R-:W-:-:S03]  /*18100*/  UISETP.NE.U32.AND UP0, UPT, UR4, URZ, UPT ;  /* 0x0000003f0400728c */ /* 0x000fc6000bf05070 */
[----:B------:R-:W-:Y:S01]  /*18110*/  ULDC UR4, c[0x0][0x404] ;  /* 0x0001010000047ab9 */ /* 0x000fe20000000800 */
[----:B------:R-:W-:-:S03]  /*18120*/  UISETP.NE.AND.EX UP0, UPT, UR5, URZ, UPT, UP0 ;  /* 0x0000003f0500728c */ /* 0x000fc6000bf05300 */
[----:B------:R-:W-:Y:S01]  /*18130*/  ULDC UR5, c[0x0][0x2e0] ;  /* 0x0000b80000057ab9 */ /* 0x000fe20000000800 */
[----:B------:R-:W-:Y:S02]  /*18140*/  USEL UR4, UR4, 0x1, UP0 ;  /* 0x0000000104047887 */ /* 0x000fe40008000000 */
[----:B------:R0:W5:Y:S02]  /*18150*/  @P2 LDG.E R8, desc[UR60][R2.64] ;  /* 0x0000003c02082981 */ /* 0x000164000c1e1900 */
[----:B------:R-:W-:-:S06]  /*18160*/  UIMAD UR4, UR4, UR5, URZ ;  /* 0x00000005040472a4 */ /* 0x000fcc000f8e023f */
[----:B------:R-:W-:-:S06]  /*18170*/  IMAD.U32 R10, RZ, RZ, UR4 ;  /* 0x00000004ff0a7e24 */ /* 0x000fcc000f8e00ff */
[----:B------:R0:W5:Y:S01]  /*18180*/  @P1 LDG.E R10, desc[UR60][R6.64] ;  /* 0x0000003c060a1981 */ /* 0x000162000c1e1900 */
[----:B------:R-:W-:Y:S01]  /*18190*/  IADD3 R4, P0, R4, UR6, RZ ;  /* 0x0000000604047c10 */ /* 0x000fe2000ff1e0ff */
[----:B------:R-:W-:-:S03]  /*181a0*/  ULDC UR4, c[0x0][0x338] ;  /* 0x0000ce0000047ab9 */ /* 0x000fc60000000800 */
[----:B------:R-:W-:Y:S02]  /*181b0*/  IADD3.X R5, R0, UR7, RZ, P0, !PT ;  /* 0x0000000700057c10 */ /* 0x000fe400087fe4ff */
[----:B------:R-:W-:Y:S01]  /*181c0*/  ISETP.NE.U32.AND P0, PT, RZ, UR6, PT ;  /* 0x00000006ff007c0c */ /* 0x000fe2000bf05070 */
[----:B------:R1:W-:Y:S03]  /*181d0*/  STL [R1+0xc], R0 ;  /* 0x00000c0001007387 */ /* 0x0003e60000100800 */
[----:B------:R-:W-:Y:S01]  /*181e0*/  ISETP.NE.AND.EX P0, PT, RZ, UR7, PT, P0 ;  /* 0x00000007ff007c0c */ /* 0x000fe2000bf05300 */
[----:B-1----:R-:W-:Y:S01]  /*181f0*/  IMAD.U32 R0, RZ, RZ, UR4 ;  /* 0x00000004ff007e24 */ /* 0x002fe2000f8e00ff */
[----:B0-----:R-:W-:Y:S11]  /*18200*/  @P1 BRA `(.L_x_8706) ;  /* 0x0000000000101947 */ /* 0x001ff60003800000 */
[----:B------:R-:W-:Y:S05]  /*18210*/  @!P2 BRA `(.L_x_8706) ;  /* 0x00000000000ca947 */ /* 0x000fea0003800000 */
[----:B------:R-:W2:Y:S04]  /*18220*/  LDG.E R7, desc[UR60][R2.64] ;  /* 0x0000003c02077981 */ /* 0x000ea8000c1e1900 */
[----:B-----5:R-:W2:Y:S02]  /*18230*/  LDG.E R10, desc[UR60][R2.64+0x4] ;  /* 0x0000043c020a7981 */ /* 0x020ea4000c1e1900 */
[----:B--2---:R-:W-:-:S07]  /*18240*/  IMAD.IADD R10, R10, 0x1, -R7 ;  /* 0x000000010a0a7824 */ /* 0x004fce00078e0a07 */
.L_x_8706:
[----:B------:R-:W2:Y:S04]  /*18250*/  @P0 LDG.E R3, desc[UR60][R4.64] ;  /* 0x0000003c04030981 */ /* 0x000ea8000c1e1900 */
[----:B------:R-:W2:Y:S02]  /*18260*/  @P0 LDG.E R2, desc[UR60][R4.64+0x4] ;  /* 0x0000043c04020981 */ /* 0x000ea4000c1e1900 */
[----:B--2---:R-:W-:Y:S02]  /*18270*/  @P0 IMAD.IADD R0, R2, 0x1, -R3 ;  /* 0x0000000102000824 */ /* 0x004fe400078e0a03 */
[----:B-----5:R-:W-:-:S04]  /*18280*/  IMAD.IADD R3, R10, 0x1, -R23 ;  /* 0x000000010a037824 */ /* 0x020fc800078e0a17 */
[----:B------:R-:W-:-:S04]  /*18290*/  IMAD.IADD R6, R3, 0x1, R0 ;  /* 0x0000000103067824 */ /* 0x000fc800078e0200 */
[----:B------:R-:W-:Y:S01]  /*182a0*/  VIADD R2, R6, 0x8f ;  /* 0x0000008f06027836 */ /* 0x000fe20000000000 */
[----:B------:R0:W-:Y:S03]  /*182b0*/  STL [R1+0x14], R6 ;  /* 0x0000140601007387 */ /* 0x0001e60000100800 */
[----:B------:R-:W-:-:S05]  /*182c0*/  IMAD.HI R2, R2, 0x38e38e39, RZ ;  /* 0x38e38e3902027827 */ /* 0x000fca00078e02ff */
[----:B------:R-:W-:-:S04]  /*182d0*/  SHF.R.U32.HI R7, RZ, 0x1f, R2 ;  /* 0x0000001fff077819 */ /* 0x000fc80000011602 */
[----:B0-----:R-:W-:Y:S01]  /*182e0*/  LEA.HI.SX32 R6, R2, R7, 0x1b ;  /* 0x0000000702067211 */ /* 0x001fe200078fdaff */
[----:B------:R-:W-:-:S04]  /*182f0*/  IMAD.MOV R2, RZ, RZ, -R3 ;  /* 0x000000ffff027224 */ /* 0x000fc800078e0a03 */
[----:B------:R-:W-:Y:S01]  /*18300*/  IMAD R7, R6, 0x90, -R3 ;  /* 0x0000009006077824 */ /* 0x000fe200078e0a03 */
[----:B------:R-:W-:Y:S01]  /*18310*/  VIMNMX R2, RZ, R2, !PT ;  /* 0x00000002ff027248 */ /* 0x000fe20007fe0100 */
[----:B------:R0:W-:Y:S03]  /*18320*/  STL [R1+0x4], R6 ;  /* 0x0000040601007387 */ /* 0x0001e60000100800 */
[----:B------:R-:W-:-:S04]  /*18330*/  VIMNMX R7, R7, R0, PT ;  /* 0x0000000007077248 */ /* 0x000fc80003fe0100 */
[----:B------:R-:W-:Y:S01]  /*18340*/  ISETP.GT.AND P1, PT, R7, R2, PT ;  /* 0x000000020700720c */ /* 0x000fe20003f24270 */
[----:B------:R-:W-:-:S05]  /*18350*/  IMAD.WIDE.U32 R2, R2, 0x38e38e39, RZ ;  /* 0x38e38e3902027825 */ /* 0x000fca00078e00ff */
[----:B------:R-:W-:-:S05]  /*18360*/  SHF.R.U32.HI R0, RZ, 0x5, R3 ;  /* 0x00000005ff007819 */ /* 0x000fca0000011603 */
[----:B------:R-:W-:Y:S02]  /*18370*/  IMAD.MOV.U32 R2, RZ, RZ, R0 ;  /* 0x000000ffff027224 */ /* 0x000fe400078e0000 */
[----:B0-----:R-:W-:-:S04]  /*18380*/  @P1 VIADD R6, R7, 0x8f ;  /* 0x0000008f07061836 */ /* 0x001fc80000000000 */
[----:B------:R-:W-:-:S05]  /*18390*/  @P1 IMAD.HI R6, R6, 0x38e38e39, RZ ;  /* 0x38e38e3906061827 */ /* 0x000fca00078e02ff */
[----:B------:R-:W-:-:S04]  /*183a0*/  @P1 SHF.R.U32.HI R3, RZ, 0x1f, R6 ;  /* 0x0000001fff031819 */ /* 0x000fc80000011606 */
[----:B------:R-:W-:Y:S01]  /*183b0*/  @P1 LEA.HI.SX32 R2, R6, R3, 0x1b ;  /* 0x0000000306021211 */ /* 0x000fe200078fdaff */
[----:B------:R-:W-:-:S06]  /*183c0*/  IMAD.MOV.U32 R3, RZ, RZ, RZ ;  /* 0x000000ffff037224 */ /* 0x000fcc00078e00ff */
[----:B------:R0:W5:Y:S01]  /*183d0*/  @P0 LDG.E R3, desc[UR60][R4.64] ;  /* 0x0000003c04030981 */ /* 0x000162000c1e1900 */
[----:B------:R-:W-:Y:S01]  /*183e0*/  ISETP.GT.AND P1, PT, R2, R0, PT ;  /* 0x000000000200720c */ /* 0x000fe20003f24270 */
[----:B------:R-:W-:Y:S01]  /*183f0*/  BSSY B0, `(.L_x_8707) ;  /* 0x00000c3000007945 */ /* 0x000fe20003800000 */
[----:B------:R-:W-:Y:S01]  /*18400*/  IMAD.IADD R23, R8, 0x1, R23 ;  /* 0x0000000108177824 */ /* 0x000fe200078e0217 */
[----:B------:R-:W-:-:S10]  /*18410*/  PLOP3.LUT P2, PT, PT, PT, PT, 0x80, 0x0 ;  /* 0x000000000000781c */ /* 0x000fd40003f4f070 */
[----:B0-----:R-:W-:Y:S05]  /*18420*/  @!P1 BRA `(.L_x_8708) ;  /* 0x0000000800fc9947 */ /* 0x001fea0003800000 */
[----:B------:R-:W0:Y:S01]  /*18430*/  LDC R4, c[0x0][0x428] ;  /* 0x00010a00ff047b82 */ /* 0x000e220000000800 */
[----:B------:R-:W-:Y:S01]  /*18440*/  UMOV UR4, 0xffffffff ;  /* 0xffffffff00047882 */ /* 0x000fe20000000000 */
[----:B0-----:R-:W-:-:S13]  /*18450*/  ISETP.NE.AND P1, PT, R4, 0x1, PT ;  /* 0x000000010400780c */ /* 0x001fda0003f25270 */
[----:B------:R-:W0:Y:S08]  /*18460*/  @P1 LDC R5, c[0x0][0x42c] ;  /* 0x00010b00ff051b82 */ /* 0x000e300000000800 */
[----:B------:R-:W1:Y:S01]  /*18470*/  @P1 LDC R7, c[0x0][0x430] ;  /* 0x00010c00ff071b82 */ /* 0x000e620000000800 */
[----:B0-----:R-:W-:-:S04]  /*18480*/  @P1 IMAD.HI.U32 R4, R18, R5, RZ ;  /* 0x0000000512041227 */ /* 0x001fc800078e00ff */
[----:B------:R-:W-:Y:S01]  /*18490*/  IMAD.MOV.U32 R5, RZ, RZ, R18 ;  /* 0x000000ffff057224 */ /* 0x000fe200078e0012 */
[----:B-1----:R-:W-:Y:S02]  /*184a0*/  @P1 SHF.R.U32.HI R5, RZ, R7, R4 ;  /* 0x00000007ff051219 */ /* 0x002fe40000011604 */
[----:B------:R-:W-:Y:S01]  /*184b0*/  SEL R4, R9, RZ, !P0 ;  /* 0x000000ff09047207 */ /* 0x000fe20004000000 */
[----:B------:R-:W-:Y:S06]  /*184c0*/  BRA.DIV UR4, `(.L_x_8709) ;  /* 0x0000004e04a07947 */ /* 0x000fec000b800000 */
.L_x_8839:
[----:B------:R-:W-:-:S03]  /*184d0*/  UMOV UR4, 0xffffffff ;  /* 0xffffffff00047882 */ /* 0x000fc60000000000 */
[----:B------:R-:W-:Y:S05]  /*184e0*/  BRA.DIV UR4, `(.L_x_8710) ;  /* 0x0000004e04cc7947 */ /* 0x000fea000b800000 */
[----:B------:R-:W-:-:S13]  /*184f0*/  ELECT P6, URZ, PT ;  /* 0x00000000003f782f */ /* 0x000fda00038c0000 */
.L_x_8842:
[----:B------:R-:W2:Y:S01]  /*18500*/  LDL R6, [R1+0x10] ;  /* 0x0000100001067983 */ /* 0x000ea20000100800 */
[----:B------:R-:W-:Y:S01]  /*18510*/  MOV R8, 0x400 ;  /* 0x0000040000087802 */ /* 0x000fe20000000f00 */
[----:B------:R-:W-:Y:S01]  /*18520*/  BSSY B1, `(.L_x_8711) ;  /* 0x000000a000017945 */ /* 0x000fe20003800000 */
[----:B--2---:R-:W-:-:S05]  /*18530*/  VIADD R7, R6, 0x1 ;  /* 0x0000000106077836 */ /* 0x004fca0000000000 */
[----:B------:R-:W-:-:S04]  /*18540*/  LEA.HI R6, R7, R7, RZ, 0x1 ;  /* 0x0000000707067211 */ /* 0x000fc800078f08ff */
[----:B------:R-:W-:-:S05]  /*18550*/  LOP3.LUT R6, R6, 0xfffffffe, RZ, 0xc0, !PT ;  /* 0xfffffffe06067812 */ /* 0x000fca00078ec0ff */
[----:B------:R-:W-:Y:S02]  /*18560*/  IMAD.IADD R7, R7, 0x1, -R6 ;  /* 0x0000000107077824 */ /* 0x000fe400078e0a06 */
[----:B------:R-:W0:Y:S03]  /*18570*/  S2R R6, SR_CgaCtaId ;  /* 0x0000000000067919 */ /* 0x000e260000008800 */
[----:B------:R-:W-:Y:S02]  /*18580*/  SHF.L.U32 R7, R7, 0x1f, RZ ;  /* 0x0000001f07077819 */ /* 0x000fe400000006ff */
[----:B0-----:R-:W-:-:S04]  /*18590*/  LEA R6, R6, R8, 0x18 ;  /* 0x0000000806067211 */ /* 0x001fc800078ec0ff */
[----:B------:R-:W0:Y:S02]  /*185a0*/  SYNCS.PHASECHK.TRANS64.TRYWAIT P0, [R6+URZ+0x31c20], R7 ;  /* 0x031c2007060075a7 */ /* 0x000e24000800017f */
[----:B0-----:R-:W-:Y:S05]  /*185b0*/  @!P0 BRA `(.L_x_8712) ;  /* 0x0000004c00b88947 */ /* 0x001fea0003800000 */
.L_x_8843:
[----:B------:R-:W-:Y:S05]  /*185c0*/  BSYNC B1 ;  /* 0x0000000000017941 */ /* 0x000fea0003800000 */
.L_x_8711:
[----:B------:R-:W-:Y:S04]  /*185d0*/  BSSY B1, `(.L_x_8713) ;  /* 0x0000049000017945 */ /* 0x000fe80003800000 */
[----:B------:R-:W-:Y:S05]  /*185e0*/  @!P6 BRA `(.L_x_8714) ;  /* 0x00000004001ce947 */ /* 0x000fea0003800000 */
[----:B0-----:R-:W-:Y:S01]  /*185f0*/  IMAD R7, R26, 0x8, R6 ;  /* 0x000000081a077824 */ /* 0x001fe200078e0206 */
[----:B------:R-:W-:-:S04]  /*18600*/  SHF.L.U32 R8, R27, 0x1f, RZ ;  /* 0x0000001f1b087819 */ /* 0x000fc800000006ff */
[----:B------:R-:W0:Y:S02]  /*18610*/  SYNCS.PHASECHK.TRANS64.TRYWAIT P0, [R7+URZ+0x31ca0], R8 ;  /* 0x031ca008070075a7 */ /* 0x000e24000800017f */
[----:B0-----:R-:W-:Y:S05]  /*18620*/  @!P0 BRA `(.L_x_8715) ;  /* 0x0000004c00b08947 */ /* 0x001fea0003800000 */
.L_x_8844:
[----:B------:R-:W1:Y:S02]  /*18630*/  S2R R9, SR_TID.X ;  /* 0x0000000000097919 */ /* 0x000e640000002100 */
[----:B-1----:R-:W-:-:S04]  /*18640*/  LOP3.LUT R9, R9, 0x7f, RZ, 0xc0, !PT ;  /* 0x0000007f09097812 */ /* 0x002fc800078ec0ff */
[----:B------:R-:W-:-:S13]  /*18650*/  ISETP.NE.AND P1, PT, R9, RZ, PT ;  /* 0x000000ff0900720c */ /* 0x000fda0003f25270 */
[----:B------:R-:W-:Y:S05]  /*18660*/  @P1 BRA `(.L_x_8716) ;  /* 0x0000000000141947 */ /* 0x000fea0003800000 */
[----:B------:R-:W-:Y:S01]  /*18670*/  ISETP.NE.AND P0, PT, R28, RZ, PT ;  /* 0x000000ff1c00720c */ /* 0x000fe20003f05270 */
[----:B------:R-:W-:-:S04]  /*18680*/  IMAD.MOV.U32 R9, RZ, RZ, 0x6c00 ;  /* 0x00006c00ff097424 */ /* 0x000fc800078e00ff */
[----:B------:R1:W-:Y:S08]  /*18690*/  SYNCS.ARRIVE.TRANS64 RZ, [R7+URZ+0x31c90], R9 ;  /* 0x031c900907ff79a7 */ /* 0x0003f0000800003f */
[----:B------:R-:W-:Y:S05]  /*186a0*/  @!P0 BRA `(.L_x_8716) ;  /* 0x0000000000048947 */ /* 0x000fea0003800000 */
[----:B------:R-:W-:Y:S01]  /*186b0*/  BPT.TRAP 0x1 ;  /* 0x000000040000795c */ /* 0x000fe20000300000 */
.L_x_8716:
[----:B-1----:R-:W-:Y:S01]  /*186c0*/  IMAD R9, R26, 0x6c00, R6 ;  /* 0x00006c001a097824 */ /* 0x002fe200078e0206 */
[----:B------:R-:W-:Y:S01]  /*186d0*/  R2UR UR9, R7 ;  /* 0x00000000070972ca */ /* 0x000fe200000e0000 */
[----:B-----5:R-:W-:Y:S01]  /*186e0*/  IMAD R10, R2, 0x90, R3 ;  /* 0x00000090020a7824 */ /* 0x020fe200078e0203 */
[----:B------:R-:W-:Y:S01]  /*186f0*/  UIADD3 UR4, UP0, UR36, 0x570, URZ ;  /* 0x0000057024047890 */ /* 0x000fe2000ff1e03f */
[----:B------:R-:W-:Y:S01]  /*18700*/  R2UR UR12, R5 ;  /* 0x00000000050c72ca */ /* 0x000fe200000e0000 */
[----:B------:R-:W-:Y:S01]  /*18710*/  UMOV UR10, URZ ;  /* 0x0000003f000a7c82 */ /* 0x000fe20008000000 */
[----:B------:R-:W-:Y:S01]  /*18720*/  R2UR UR15, R9 ;  /* 0x00000000090f72ca */ /* 0x000fe200000e0000 */
[----:B------:R-:W-:Y:S01]  /*18730*/  VIADD R10, R10, 0xffffff70 ;  /* 0xffffff700a0a7836 */ /* 0x000fe20000000000 */
[----:B------:R-:W-:Y:S01]  /*18740*/  R2UR UR13, R4 ;  /* 0x00000000040d72ca */ /* 0x000fe200000e0000 */
[----:B------:R-:W-:Y:S01]  /*18750*/  UIADD3.X UR5, URZ, UR37, URZ, UP0, !UPT ;  /* 0x000000253f057290 */ /* 0x000fe200087fe43f */
[----:B------:R-:W-:-:S02]  /*18760*/  UMOV UR6, 0x0 ;  /* 0x0000000000067882 */ /* 0x000fc40000000000 */
[----:B------:R-:W-:Y:S01]  /*18770*/  R2UR UR11, R10 ;  /* 0x000000000a0b72ca */ /* 0x000fe200000e0000 */
[----:B------:R-:W-:Y:S01]  /*18780*/  UMOV UR7, 0x12f00000 ;  /* 0x12f0000000077882 */ /* 0x000fe20000000000 */
[----:B------:R-:W-:Y:S01]  /*18790*/  UIADD3 UR9, UR9, 0x31c90, URZ ;  /* 0x00031c9009097890 */ /* 0x000fe2000fffe03f */
[----:B------:R-:W-:-:S04]  /*187a0*/  UMOV UR16, 0x20 ;  /* 0x0000002000107882 */ /* 0x000fc80000000000 */
        /* <DEDUP_REMOVED lines=13> */
.L_x_8845:
[----:B------:R-:W-:Y:S05]  /*18880*/  @P1 BRA `(.L_x_8718) ;  /* 0x0000000000141947 */ /* 0x000fea0003800000 */
[----:B------:R-:W-:Y:S01]  /*18890*/  ISETP.NE.AND P0, PT, R28, RZ, PT ;  /* 0x000000ff1c00720c */ /* 0x000fe20003f05270 */
[----:B01----:R-:W-:-:S04]  /*188a0*/  IMAD.MOV.U32 R8, RZ, RZ, 0x6c00 ;  /* 0x00006c00ff087424 */ /* 0x003fc800078e00ff */
[----:B------:R2:W-:Y:S08]  /*188b0*/  SYNCS.ARRIVE.TRANS64 RZ, [R7+URZ+0x31cb0], R8 ;  /* 0x031cb00807ff79a7 */ /* 0x0005f0000800003f */
[----:B------:R-:W-:Y:S05]  /*188c0*/  @!P0 BRA `(.L_x_8718) ;  /* 0x0000000000048947 */ /* 0x000fea0003800000 */
[----:B------:R-:W-:Y:S01]  /*188d0*/  BPT.TRAP 0x1 ;  /* 0x000000040000795c */ /* 0x000fe20000300000 */
.L_x_8718:
        /* <DEDUP_REMOVED lines=24> */
.L_x_8714:
[----:B------:R-:W-:Y:S05]  /*18a60*/  BSYNC B1 ;  /* 0x0000000000017941 */ /* 0x000fea0003800000 */
.L_x_8713:
[----:B------:R-:W-:Y:S01]  /*18a70*/  VIADD R26, R26, 0x1 ;  /* 0x000000011a1a7836 */ /* 0x000fe20000000000 */
[----:B------:R-:W-:Y:S01]  /*18a80*/  PLOP3.LUT P2, PT, PT, PT, PT, 0x8, 0x0 ;  /* 0x000000000000781c */ /* 0x000fe20003f4e170 */
[----:B------:R-:W-:-:S03]  /*18a90*/  VIADD R2, R2, 0xfffffffe ;  /* 0xfffffffe02027836 */ /* 0x000fc60000000000 */
[----:B------:R-:W-:-:S04]  /*18aa0*/  ISETP.NE.AND P0, PT, R26, 0x2, PT ;  /* 0x000000021a00780c */ /* 0x000fc80003f05270 */
[----:B------:R-:W-:Y:S02]  /*18ab0*/  SEL R26, R26, RZ, P0 ;  /* 0x000000ff1a1a7207 */ /* 0x000fe40000000000 */
[----:B012---:R-:W-:Y:S02]  /*18ac0*/  SEL R8, RZ, 0x1, P0 ;  /* 0x00000001ff087807 */ /* 0x007fe40000000000 */
[----:B------:R-:W-:Y:S02]  /*18ad0*/  ISETP.GE.AND P0, PT, R2, R0, PT ;  /* 0x000000000200720c */ /* 0x000fe40003f06270 */
[----:B------:R-:W-:-:S11]  /*18ae0*/  LOP3.LUT R27, R27, R8, RZ, 0x3c, !PT ;  /* 0x000000081b1b7212 */ /* 0x000fd600078e3cff */
[----:B------:R-:W-:Y:S05]  /*18af0*/  @!P0 BRA `(.L_x_8708) ;  /* 0x0000000400488947 */ /* 0x000fea0003800000 */
.L_x_8725:
[----:B------:R-:W-:Y:S05]  /*18b00*/  YIELD ;  /* 0x0000000000007946 */ /* 0x000fea0003800000 */
[----:B------:R-:W-:Y:S04]  /*18b10*/  BSSY B1, `(.L_x_8719) ;  /* 0x0000048000017945 */ /* 0x000fe80003800000 */
[----:B------:R-:W-:Y:S05]  /*18b20*/  @!P6 BRA `(.L_x_8720) ;  /* 0x000000040018e947 */ /* 0x000fea0003800000 */
[----:B------:R-:W-:Y:S01]  /*18b30*/  IMAD R7, R26, 0x8, R6 ;  /* 0x000000081a077824 */ /* 0x000fe200078e0206 */
[----:B------:R-:W-:-:S04]  /*18b40*/  SHF.L.U32 R8, R27, 0x1f, RZ ;  /* 0x0000001f1b087819 */ /* 0x000fc800000006ff */
[----:B------:R-:W0:Y:S02]  /*18b50*/  SYNCS.PHASECHK.TRANS64.TRYWAIT P0, [R7+URZ+0x31ca0], R8 ;  /* 0x031ca008070075a7 */ /* 0x000e24000800017f */
[----:B0-----:R-:W-:Y:S05]  /*18b60*/  @!P0 BRA `(.L_x_8721) ;  /* 0x0000004800888947 */ /* 0x001fea0003800000 */
.L_x_8846:
        /* <DEDUP_REMOVED lines=9> */
.L_x_8722:
[----:B-1----:R-:W-:Y:S01]  /*18c00*/  IMAD R9, R26, 0x6c00, R6 ;  /* 0x00006c001a097824 */ /* 0x002fe200078e0206 */
[----:B------:R-:W-:Y:S01]  /*18c10*/  R2UR UR9, R7 ;  /* 0x00000000070972ca */ /* 0x000fe200000e0000 */
[----:B-----5:R-:W-:Y:S01]  /*18c20*/  IMAD R10, R2, 0x90, R3 ;  /* 0x00000090020a7824 */ /* 0x020fe200078e0203 */
        /* <DEDUP_REMOVED lines=9> */
[----:B------:R-:W-:-:S02]  /*18cc0*/  UMOV UR16, 0x20 ;  /* 0x0000002000107882 */ /* 0x000fc40000000000 */
[----:B------:R-:W-:-:S05]  /*18cd0*/  UIADD3 UR9, UR9, 0x31c90, URZ ;  /* 0x00031c9009097890 */ /* 0x000fca000fffe03f */
        /* <DEDUP_REMOVED lines=13> */
.L_x_8847:
[----:B------:R-:W-:Y:S05]  /*18db0*/  @P0 BRA `(.L_x_8724) ;  /* 0x0000000000140947 */ /* 0x000fea0003800000 */
[----:B------:R-:W-:Y:S01]  /*18dc0*/  ISETP.NE.AND P1, PT, R28, RZ, PT ;  /* 0x000000ff1c00720c */ /* 0x000fe20003f25270 */
[----:B01----:R-:W-:-:S04]  /*18dd0*/  IMAD.MOV.U32 R8, RZ, RZ, 0x6c00 ;  /* 0x00006c00ff087424 */ /* 0x003fc800078e00ff */
[----:B------:R2:W-:Y:S08]  /*18de0*/  SYNCS.ARRIVE.TRANS64 RZ, [R7+URZ+0x31cb0], R8 ;  /* 0x031cb00807ff79a7 */ /* 0x0005f0000800003f */
[----:B------:R-:W-:Y:S05]  /*18df0*/  @!P1 BRA `(.L_x_8724) ;  /* 0x0000000000049947 */ /* 0x000fea0003800000 */
[----:B------:R-:W-:Y:S01]  /*18e00*/  BPT.TRAP 0x1 ;  /* 0x000000040000795c */ /* 0x000fe20000300000 */
.L_x_8724:
        /* <DEDUP_REMOVED lines=24> */
.L_x_8720:
[----:B------:R-:W-:Y:S05]  /*18f90*/  BSYNC B1 ;  /* 0x0000000000017941 */ /* 0x000fea0003800000 */
.L_x_8719:
[----:B------:R-:W-:-:S05]  /*18fa0*/  VIADD R26, R26, 0x1 ;  /* 0x000000011a1a7836 */ /* 0x000fca0000000000 */
[----:B------:R-:W-:-:S04]  /*18fb0*/  ISETP.NE.AND P0, PT, R26, 0x2, PT ;  /* 0x000000021a00780c */ /* 0x000fc80003f05270 */
[----:B012---:R-:W-:Y:S02]  /*18fc0*/  SEL R8, RZ, 0x1, P0 ;  /* 0x00000001ff087807 */ /* 0x007fe40000000000 */
[----:B------:R-:W-:Y:S02]  /*18fd0*/  SEL R26, R26, RZ, P0 ;  /* 0x000000ff1a1a7207 */ /* 0x000fe40000000000 */
[C---:B------:R-:W-:Y:S01]  /*18fe0*/  ISETP.GT.AND P0, PT, R2.reuse, R0, PT ;  /* 0x000000000200720c */ /* 0x040fe20003f04270 */
[----:B------:R-:W-:Y:S01]  /*18ff0*/  VIADD R2, R2, 0xffffffff ;  /* 0xffffffff02027836 */ /* 0x000fe20000000000 */
[----:B------:R-:W-:-:S11]  /*19000*/  LOP3.LUT R27, R27, R8, RZ, 0x3c, !PT ;  /* 0x000000081b1b7212 */ /* 0x000fd600078e3cff */
[----:B------:R-:W-:Y:S05]  /*19010*/  @P0 BRA `(.L_x_8725) ;  /* 0xfffffff800b80947 */ /* 0x000fea000383ffff */
.L_x_8708:
[----:B------:R-:W-:Y:S05]  /*19020*/  BSYNC B0 ;  /* 0x0000000000007941 */ /* 0x000fea0003800000 */
.L_x_8707:
[----:B------:R-:W2:Y:S01]  /*19030*/  LDL R7, [R1+0x14] ;  /* 0x0000140001077983 */ /* 0x000ea20000100800 */
[----:B------:R-:W-:Y:S05]  /*19040*/  @!P2 WARPSYNC.ALL ;  /* 0x000000000000a948 */ /* 0x000fea0003800000 */
[----:B------:R-:W-:Y:S01]  /*19050*/  BSSY B6, `(.L_x_8726) ;  /* 0x00002cb000067945 */ /* 0x000fe20003800000 */
[----:B------:R-:W-:Y:S01]  /*19060*/  @!P2 BAR.SYNC.DEFER_BLOCKING 0xc, 0x1a0 ;  /* 0x030680000000ab1d */ /* 0x000fe20000010000 */
[----:B--2---:R-:W-:-:S13]  /*19070*/  ISETP.GT.AND P0, PT, R7, RZ, PT ;  /* 0x000000ff0700720c */ /* 0x004fda0003f04270 */
[----:B------:R-:W-:Y:S05]  /*19080*/  @P0 BRA `(.L_x_8727) ;  /* 0x00000000003c0947 */ /* 0x000fea0003800000 */
[----:B------:R-:W-:-:S13]  /*19090*/  ISETP.NE.AND P1, PT, R28, RZ, PT ;  /* 0x000000ff1c00720c */ /* 0x000fda0003f25270 */
[----:B------:R-:W-:Y:S05]  /*190a0*/  @P1 BRA `(.L_x_8728) ;  /* 0x0000002c00141947 */ /* 0x000fea0003800000 */
[----:B------:R-:W0:Y:S01]  /*190b0*/  S2R R7, SR_LANEID ;  /* 0x0000000000077919 */ /* 0x000e220000000000 */
[----:B------:R-:W-:Y:S01]  /*190c0*/  VOTEU.ANY UR4, UPT, PT ;  /* 0x0000000000047886 */ /* 0x000fe200038e0100 */
[----:B-----5:R-:W1:Y:S01]  /*190d0*/  LDC.64 R2, c[0x0][0xc38] ;  /* 0x00030e00ff027b82 */ /* 0x020e620000000a00 */
        /* <DEDUP_REMOVED lines=10> */
.L_x_8727:
        /* <DEDUP_REMOVED lines=10> */
[----:B------:R-:W-:Y:S02]  /*19220*/  IMAD.U32 R4, RZ, RZ, UR6 ;  /* 0x00000006ff047e24 */ /* 0x000fe4000f8e00ff */
[----:B-----5:R-:W0:Y:S01]  /*19230*/  LDC.64 R2, c[0x4][R2] ;  /* 0x0100000002027b82 */ /* 0x020e220000000a00 */
        /* <DEDUP_REMOVED lines=10> */
.L_x_8729:
[----:B------:R-:W-:-:S05]  /*192e0*/  VIADD R0, R29, 0x200 ;  /* 0x000002001d007836 */ /* 0x000fca0000000000 */
[----:B------:R-:W-:-:S13]  /*192f0*/  LOP3.LUT P0, RZ, R0, 0x1bf, RZ, 0xc0, !PT ;  /* 0x000001bf00ff7812 */ /* 0x000fda000780c0ff */
[----:B------:R-:W-:Y:S05]  /*19300*/  @!P0 BRA `(.L_x_8730) ;  /* 0x0000000000808947 */ /* 0x000fea0003800000 */
[----:B------:R-:W-:Y:S01]  /*19310*/  MOV R0, 0x0 ;  /* 0x0000000000007802 */ /* 0x000fe20000000f00 */
[----:B------:R-:W-:Y:S01]  /*19320*/  ULDC.64 UR6, c[0x4][0x1b8] ;  /* 0x01006e0000067ab9 */ /* 0x000fe20000000a00 */
[----:B------:R-:W-:Y:S01]  /*19330*/  ULDC.64 UR8, c[0x4][0x1c0] ;  /* 0x0100700000087ab9 */ /* 0x000fe20000000a00 */
[----:B------:R-:W-:Y:S01]  /*19340*/  ULDC.64 UR4, c[0x4][0x58] ;  /* 0x0100160000047ab9 */ /* 0x000fe20000000a00 */
[----:B-----5:R0:W1:Y:S01]  /*19350*/  LDC.64 R2, c[0x4][R0] ;  /* 0x0100000000027b82 */ /* 0x0200620000000a00 */
        /* <DEDUP_REMOVED lines=11> */
.L_x_8731:
        /* <DEDUP_REMOVED lines=16> */
.L_x_8730:
[----:B------:R-:W2:Y:S01]  /*19510*/  LDL.LU R2, [R1+0x8] ;  /* 0x0000080001027983 */ /* 0x000ea20000300800 */
[----:B------:R-:W-:-:S03]  /*19520*/  ULDC.64 UR4, c[0x0][0x9f8] ;  /* 0x00027e0000047ab9 */ /* 0x000fc60000000a00 */
[----:B------:R-:W3:Y:S04]  /*19530*/  LDL.LU R0, [R1+0xc] ;  /* 0x00000c0001007983 */ /* 0x000ee80000300800 */
[----:B------:R-:W4:Y:S04]  /*19540*/  LDL.LU R21, [R1] ;  /* 0x0000000001157983 */ /* 0x000f280000300800 */
[----:B------:R-:W4:Y:S01]  /*19550*/  LDL.LU R20, [R1+0x18] ;  /* 0x0000180001147983 */ /* 0x000f220000300800 */
[----:B------:R-:W-:-:S04]  /*19560*/  ISETP.NE.U32.AND P0, PT, RZ, UR4, PT ;  /* 0x00000004ff007c0c */ /* 0x000fc8000bf05070 */
[----:B------:R-:W-:Y:S02]  /*19570*/  ISETP.NE.AND.EX P0, PT, RZ, UR5, PT, P0 ;  /* 0x00000005ff007c0c */ /* 0x000fe4000bf05300 */
[----:B------:R-:W-:-:S13]  /*19580*/  ISETP.NE.AND P6, PT, R28, RZ, PT ;  /* 0x000000ff1c00720c */ /* 0x000fda0003fc5270 */
[----:B------:R-:W-:-:S05]  /*19590*/  VOTEU.ALL UP1, P6 ;  /* 0x00000000003f7886 */ /* 0x000fca0003020000 */
[----:B------:R-:W-:-:S04]  /*195a0*/  @!UP1 UIADD3 UR8, UP0, UR36, 0x270, URZ ;  /* 0x0000027024089890 */ /* 0x000fc8000ff1e03f */
[----:B------:R-:W-:-:S03]  /*195b0*/  @!UP1 UIADD3.X UR9, URZ, UR37, URZ, UP0, !UPT ;  /* 0x000000253f099290 */ /* 0x000fc600087fe43f */
[----:B------:R-:W-:Y:S01]  /*195c0*/  VOTEU.ALL UP0, P6 ;  /* 0x00000000003f7886 */ /* 0x000fe20003000000 */
[----:B--2---:R-:W-:-:S04]  /*195d0*/  @P0 IADD3 R2, P1, R2, UR4, RZ ;  /* 0x0000000402020c10 */ /* 0x004fc8000ff3e0ff */
[----:B---3-5:R-:W-:Y:S01]  /*195e0*/  @P0 IADD3.X R3, R0, UR5, RZ, P1, !PT ;  /* 0x0000000500030c10 */ /* 0x028fe20008ffe4ff */
[----:B------:R-:W-:Y:S01]  /*195f0*/  ULDC.64 UR4, c[0x0][0xa00] ;  /* 0x0002800000047ab9 */ /* 0x000fe20000000a00 */
[----:B------:R-:W0:Y:S01]  /*19600*/  LDC R0, c[0x0][0x428] ;  /* 0x00010a00ff007b82 */ /* 0x000e220000000800 */
[----:B----4-:R-:W-:-:S06]  /*19610*/  IMAD.MOV.U32 R6, RZ, RZ, R21 ;  /* 0x000000ffff067224 */ /* 0x010fcc00078e0015 */
[----:B------:R1:W5:Y:S01]  /*19620*/  @P0 LDG.E R6, desc[UR60][R2.64] ;  /* 0x0000003c02060981 */ /* 0x000362000c1e1900 */
[----:B------:R-:W-:Y:S01]  /*19630*/  IMAD R17, R17, 0xc0, R20 ;  /* 0x000000c011117824 */ /* 0x000fe200078e0214 */
        /* <DEDUP_REMOVED lines=10> */
.L_x_8732:
        /* <DEDUP_REMOVED lines=14> */
.L_x_8733:
        /* <DEDUP_REMOVED lines=13> */
.L_x_8734:
        /* <DEDUP_REMOVED lines=16> */
.L_x_8850:
[----:B------:R-:W2:Y:S01]  /*19990*/  LDL R4, [R1+0x4] ;  /* 0x0000040001047983 */ /* 0x000ea20000100800 */
[----:B------:R-:W-:Y:S01]  /*199a0*/  UMOV UR4, 0xffffffff ;  /* 0xffffffff00047882 */ /* 0x000fe20000000000 */
[----:B------:R-:W-:Y:S01]  /*199b0*/  SHF.R.S32.HI R11, RZ, 0x1f, R6 ;  /* 0x0000001fff0b7819 */ /* 0x000fe20000011406 */
[----:B--2---:R-:W-:Y:S01]  /*199c0*/  VIADD R9, R4, 0xffffffff ;  /* 0xffffffff04097836 */ /* 0x004fe20000000000 */
[----:B------:R-:W-:Y:S06]  /*199d0*/  BRA.DIV UR4, `(.L_x_8736) ;  /* 0x0000003e04487947 */ /* 0x000fec000b800000 */
[----:B------:R-:W-:-:S13]  /*199e0*/  ELECT P6, URZ, PT ;  /* 0x00000000003f782f */ /* 0x000fda00038c0000 */
.L_x_8853:
[----:B------:R-:W-:Y:S05]  /*199f0*/  @!P6 BRA `(.L_x_8737) ;  /* 0x0000000000f8e947 */ /* 0x000fea0003800000 */
[----:B------:R-:W-:Y:S01]  /*19a00*/  ISETP.NE.U32.AND P0, PT, R2, RZ, PT ;  /* 0x000000ff0200720c */ /* 0x000fe20003f05070 */
[----:B------:R-:W-:-:S03]  /*19a10*/  IMAD.MOV.U32 R25, RZ, RZ, R9 ;  /* 0x000000ffff197224 */ /* 0x000fc600078e0009 */
[----:B------:R-:W-:-:S13]  /*19a20*/  ISETP.NE.AND.EX P0, PT, R3, RZ, PT, P0 ;  /* 0x000000ff0300720c */ /* 0x000fda0003f05300 */
[----:B------:R-:W-:Y:S05]  /*19a30*/  @!P0 BRA `(.L_x_8738) ;  /* 0x0000000000448947 */ /* 0x000fea0003800000 */
[----:B------:R-:W0:Y:S01]  /*19a40*/  LDC R10, c[0x0][0x41c] ;  /* 0x00010700ff0a7b82 */ /* 0x000e220000000800 */
[----:B------:R-:W-:Y:S02]  /*19a50*/  ULDC.64 UR4, c[0x0][0x408] ;  /* 0x0001020000047ab9 */ /* 0x000fe40000000a00 */
[----:B------:R-:W-:-:S04]  /*19a60*/  IMAD R7, R11, UR4, RZ ;  /* 0x000000040b077c24 */ /* 0x000fc8000f8e02ff */
[----:B------:R-:W-:Y:S01]  /*19a70*/  IMAD R7, R6, UR5, R7 ;  /* 0x0000000506077c24 */ /* 0x000fe2000f8e0207 */
[----:B0-----:R-:W-:-:S13]  /*19a80*/  ISETP.NE.AND P0, PT, R10, 0x1, PT ;  /* 0x000000010a00780c */ /* 0x001fda0003f05270 */
[----:B------:R-:W0:Y:S02]  /*19a90*/  @P0 LDC.64 R4, c[0x0][0x420] ;  /* 0x00010800ff040b82 */ /* 0x000e240000000a00 */
[----:B0-----:R-:W-:-:S04]  /*19aa0*/  @P0 IMAD.HI.U32 R12, R9, R4, RZ ;  /* 0x00000004090c0227 */ /* 0x001fc800078e00ff */
[----:B------:R-:W-:Y:S01]  /*19ab0*/  IMAD.MOV.U32 R4, RZ, RZ, R9 ;  /* 0x000000ffff047224 */ /* 0x000fe200078e0009 */
[----:B------:R-:W-:-:S04]  /*19ac0*/  @P0 SHF.R.U32.HI R4, RZ, R5, R12 ;  /* 0x00000005ff040219 */ /* 0x000fc8000001160c */
[--C-:B------:R-:W-:Y:S01]  /*19ad0*/  SHF.R.S32.HI R5, RZ, 0x1f, R4.reuse ;  /* 0x0000001fff057819 */ /* 0x100fe20000011404 */
[--C-:B------:R-:W-:Y:S02]  /*19ae0*/  IMAD.MOV R25, RZ, RZ, -R4.reuse ;  /* 0x000000ffff197224 */ /* 0x100fe400078e0a04 */
[----:B------:R-:W-:-:S04]  /*19af0*/  IMAD.WIDE.U32 R4, R6, UR4, R4 ;  /* 0x0000000406047c25 */ /* 0x000fc8000f8e0004 */
[----:B------:R-:W-:Y:S01]  /*19b00*/  IMAD.IADD R7, R5, 0x1, R7 ;  /* 0x0000000105077824 */ /* 0x000fe200078e0207 */
[----:B------:R-:W-:Y:S01]  /*19b10*/  LEA R12, P0, R4, R2, 0x2 ;  /* 0x00000002040c7211 */ /* 0x000fe200078010ff */
[----:B------:R-:W-:-:S03]  /*19b20*/  IMAD R25, R10, R25, R9 ;  /* 0x000000190a197224 */ /* 0x000fc600078e0209 */
[----:B------:R-:W-:-:S05]  /*19b30*/  LEA.HI.X R13, R4, R3, R7, 0x2, P0 ;  /* 0x00000003040d7211 */ /* 0x000fca00000f1407 */
[----:B------:R0:W5:Y:S04]  /*19b40*/  LDG.E R7, desc[UR60][R12.64] ;  /* 0x0000003c0c077981 */ /* 0x000168000c1e1900 */
.L_x_8738:
[----:B------:R-:W-:Y:S01]  /*19b50*/  IMAD R4, R22, 0x8, R29 ;  /* 0x0000000816047824 */ /* 0x000fe200078e021d */
[----:B------:R-:W-:-:S04]  /*19b60*/  SHF.L.U32 R5, R24, 0x1f, RZ ;  /* 0x0000001f18057819 */ /* 0x000fc800000006ff */
[----:B------:R-:W1:Y:S02]  /*19b70*/  SYNCS.PHASECHK.TRANS64.TRYWAIT P0, [R4+URZ+0x31c40], R5 ;  /* 0x031c4005040075a7 */ /* 0x000e64000800017f */
[----:B-1----:R-:W-:Y:S05]  /*19b80*/  @!P0 BRA `(.L_x_8739) ;  /* 0x0000003800fc8947 */ /* 0x002fea0003800000 */
.L_x_8854:
[----:B------:R-:W2:Y:S02]  /*19b90*/  S2R R10, SR_TID.X ;  /* 0x00000000000a7919 */ /* 0x000ea40000002100 */
[----:B--2---:R-:W-:-:S04]  /*19ba0*/  LOP3.LUT R10, R10, 0x7f, RZ, 0xc0, !PT ;  /* 0x0000007f0a0a7812 */ /* 0x004fc800078ec0ff */
[----:B------:R-:W-:-:S13]  /*19bb0*/  ISETP.NE.AND P0, PT, R10, RZ, PT ;  /* 0x000000ff0a00720c */ /* 0x000fda0003f05270 */
[----:B------:R-:W-:Y:S05]  /*19bc0*/  @P0 BRA `(.L_x_8740) ;  /* 0x0000000000140947 */ /* 0x000fea0003800000 */
[----:B------:R-:W-:Y:S01]  /*19bd0*/  ISETP.NE.AND P1, PT, R28, RZ, PT ;  /* 0x000000ff1c00720c */ /* 0x000fe20003f25270 */
[----:B-1----:R-:W-:-:S04]  /*19be0*/  IMAD.MOV.U32 R5, RZ, RZ, 0x6c00 ;  /* 0x00006c00ff057424 */ /* 0x002fc800078e00ff */
[----:B------:R2:W-:Y:S08]  /*19bf0*/  SYNCS.ARRIVE.TRANS64 RZ, [R4+URZ+0x31c30], R5 ;  /* 0x031c300504ff79a7 */ /* 0x0005f0000800003f */
[----:B------:R-:W-:Y:S05]  /*19c00*/  @!P1 BRA `(.L_x_8740) ;  /* 0x0000000000049947 */ /* 0x000fea0003800000 */
[----:B------:R-:W-:Y:S01]  /*19c10*/  BPT.TRAP 0x1 ;  /* 0x000000040000795c */ /* 0x000fe20000300000 */
.L_x_8740:
[----:B------:R-:W-:Y:S01]  /*19c20*/  R2UR UR9, R4 ;  /* 0x00000000040972ca */ /* 0x000fe200000e0000 */
[----:B-12---:R-:W-:Y:S01]  /*19c30*/  IMAD R4, R22, 0x6c00, R29 ;  /* 0x00006c0016047824 */ /* 0x006fe200078e021d */
        /* <DEDUP_REMOVED lines=8> */
[----:B-----5:R-:W-:Y:S01]  /*19cc0*/  R2UR UR13, R7 ;  /* 0x00000000070d72ca */ /* 0x020fe200000e0000 */
[----:B------:R-:W-:-:S02]  /*19cd0*/  UMOV UR17, 0x20 ;  /* 0x0000002000117882 */ /* 0x000fc40000000000 */
[----:B------:R-:W-:-:S04]  /*19ce0*/  UIADD3 UR9, UR9, 0x31c30, URZ ;  /* 0x00031c3009097890 */ /* 0x000fc8000fffe03f */
[----:B------:R-:W-:Y:S02]  /*19cf0*/  UIMAD UR11, UR11, 0x90, UR5 ;  /* 0x000000900b0b78a4 */ /* 0x000fe4000f8e0205 */
[----:B------:R-:W-:Y:S02]  /*19d00*/  UIADD3 UR14, UR8, 0x16a00, URZ ;  /* 0x00016a00080e7890 */ /* 0x000fe4000fffe03f */
[----:B------:R-:W-:Y:S02]  /*19d10*/  UIADD3.X UR5, URZ, UR37, URZ, UP0, !UPT ;  /* 0x000000253f057290 */ /* 0x000fe400087fe43f */
        /* <DEDUP_REMOVED lines=12> */
.L_x_8737:
[----:B------:R-:W2:Y:S01]  /*19de0*/  LDL.LU R5, [R1+0x10] ;  /* 0x0000100001057983 */ /* 0x000ea20000300800 */
[----:B------:R-:W-:Y:S05]  /*19df0*/  WARPSYNC.ALL ;  /* 0x0000000000007948 */ /* 0x000fea0003800000 */
[----:B------:R-:W-:Y:S02]  /*19e00*/  R2UR UR24, R29 ;  /* 0x000000001d1872ca */ /* 0x000fe400000e0000 */
        /* <DEDUP_REMOVED lines=27> */
[----:B---3--:R-:W-:Y:S01]  /*19fc0*/  @P0 R2UR UR13, R8 ;  /* 0x00000000080d02ca */ /* 0x008fe200000e0000 */
[----:B------:R-:W-:Y:S01]  /*19fd0*/  UIADD3 UR8, UR24, 0x13a00, URZ ;  /* 0x00013a0018087890 */ /* 0x000fe2000fffe03f */
[----:B------:R-:W-:Y:S01]  /*19fe0*/  @P0 R2UR UR12, R18 ;  /* 0x00000000120c02ca */ /* 0x000fe200000e0000 */
[----:B------:R-:W-:Y:S01]  /*19ff0*/  UMOV UR10, 0x40 ;  /* 0x00000040000a7882 */ /* 0x000fe20000000000 */
[----:B------:R-:W-:-:S13]  /*1a000*/  @P0 R2UR UR11, R17 ;  /* 0x00000000110b02ca */ /* 0x000fda00000e0000 */
[----:B------:R4:W-:Y:S01]  /*1a010*/  UTMALDG.4D [UR8], [UR4], desc[UR22] ;  /* 0x00001608040075b4 */ /* 0x0009e20008019000 */
[----:B--2---:R-:W-:-:S05]  /*1a020*/  VIADD R5, R5, 0x1 ;  /* 0x0000000105057836 */ /* 0x004fca0000000000 */
[----:B-1----:R-:W-:Y:S01]  /*1a030*/  LEA.HI R4, R5, R5, RZ, 0x1 ;  /* 0x0000000505047211 */ /* 0x002fe200078f08ff */
[----:B------:R4:W-:Y:S03]  /*1a040*/  STL [R1+0x10], R5 ;  /* 0x0000100501007387 */ /* 0x0009e60000100800 */
[----:B------:R-:W-:-:S05]  /*1a050*/  LOP3.LUT R4, R4, 0xfffffffe, RZ, 0xc0, !PT ;  /* 0xfffffffe04047812 */ /* 0x000fca00078ec0ff */
[----:B------:R-:W-:-:S05]  /*1a060*/  IMAD.IADD R4, R5, 0x1, -R4 ;  /* 0x0000000105047824 */ /* 0x000fca00078e0a04 */
[----:B------:R-:W-:-:S04]  /*1a070*/  SHF.L.U32 R4, R4, 0x1f, RZ ;  /* 0x0000001f04047819 */ /* 0x000fc800000006ff */
[----:B------:R-:W1:Y:S02]  /*1a080*/  SYNCS.PHASECHK.TRANS64.TRYWAIT P0, [R29+URZ+0x31c20], R4 ;  /* 0x031c20041d0075a7 */ /* 0x000e64000800017f */
[----:B-1--4-:R-:W-:Y:S05]  /*1a090*/  @!P0 BRA `(.L_x_8742) ;  /* 0x0000003400cc8947 */ /* 0x012fea0003800000 */
.L_x_8855:
[----:B------:R-:W-:Y:S05]  /*1a0a0*/  BSYNC B0 ;  /* 0x0000000000007941 */ /* 0x000fea0003800000 */
.L_x_8741:
[----:B------:R-:W2:Y:S01]  /*1a0b0*/  LDL.LU R5, [R1+0x14] ;  /* 0x0000140001057983 */ /* 0x000ea20000300800 */
[----:B------:R-:W-:Y:S01]  /*1a0c0*/  BSSY B0, `(.L_x_8743) ;  /* 0x000017d000007945 */ /* 0x000fe20003800000 */
[----:B--2---:R-:W-:-:S13]  /*1a0d0*/  ISETP.GE.AND P0, PT, R5, 0x91, PT ;  /* 0x000000910500780c */ /* 0x004fda0003f06270 */
[----:B------:R-:W-:Y:S05]  /*1a0e0*/  @!P0 BRA `(.L_x_8744) ;  /* 0x0000001400e88947 */ /* 0x000fea0003800000 */
[----:B------:R-:W0:Y:S01]  /*1a0f0*/  LDL R5, [R1+0x4] ;  /* 0x0000040001057983 */ /* 0x000e220000100800 */
[----:B-1----:R-:W-:Y:S01]  /*1a100*/  IMAD.MOV.U32 R4, RZ, RZ, 0x1 ;  /* 0x00000001ff047424 */ /* 0x002fe200078e00ff */
[----:B------:R-:W-:Y:S01]  /*1a110*/  BSSY B1, `(.L_x_8745) ;  /* 0x0000081000017945 */ /* 0x000fe20003800000 */
[----:B0-----:R-:W-:Y:S02]  /*1a120*/  IMAD.MOV R13, RZ, RZ, -R5 ;  /* 0x000000ffff0d7224 */ /* 0x001fe400078e0a05 */
        /* <DEDUP_REMOVED lines=35> */
.L_x_8749:
[----:B0-----:R-:W-:Y:S01]  /*1a360*/  IMAD R3, R10, 0x8, R29 ;  /* 0x000000080a037824 */ /* 0x001fe200078e021d */
[----:B------:R-:W-:-:S04]  /*1a370*/  SHF.L.U32 R2, R14, 0x1f, RZ ;  /* 0x0000001f0e027819 */ /* 0x000fc800000006ff */
[----:B------:R-:W0:Y:S02]  /*1a380*/  SYNCS.PHASECHK.TRANS64.TRYWAIT P0, [R3+URZ+0x31c40], R2 ;  /* 0x031c4002030075a7 */ /* 0x000e24000800017f */
[----:B0-----:R-:W-:Y:S05]  /*1a390*/  @!P0 BRA `(.L_x_8750) ;  /* 0x0000003400208947 */ /* 0x001fea0003800000 */
.L_x_8856:
[----:B------:R-:W1:Y:S02]  /*1a3a0*/  S2R R5, SR_TID.X ;  /* 0x0000000000057919 */ /* 0x000e640000002100 */
[----:B-1----:R-:W-:-:S04]  /*1a3b0*/  LOP3.LUT R5, R5, 0x7f, RZ, 0xc0, !PT ;  /* 0x0000007f05057812 */ /* 0x002fc800078ec0ff */
[----:B------:R-:W-:-:S13]  /*1a3c0*/  ISETP.NE.AND P0, PT, R5, RZ, PT ;  /* 0x000000ff0500720c */ /* 0x000fda0003f05270 */
[----:B------:R-:W-:Y:S05]  /*1a3d0*/  @P0 BRA `(.L_x_8751) ;  /* 0x0000000000140947 */ /* 0x000fea0003800000 */
[----:B------:R-:W-:Y:S01]  /*1a3e0*/  ISETP.NE.AND P1, PT, R28, RZ, PT ;  /* 0x000000ff1c00720c */ /* 0x000fe20003f25270 */
[----:B0-----:R-:W-:-:S04]  /*1a3f0*/  IMAD.MOV.U32 R2, RZ, RZ, 0x6c00 ;  /* 0x00006c00ff027424 */ /* 0x001fc800078e00ff */
[----:B------:R1:W-:Y:S08]  /*1a400*/  SYNCS.ARRIVE.TRANS64 RZ, [R3+URZ+0x31c30], R2 ;  /* 0x031c300203ff79a7 */ /* 0x0003f0000800003f */
[----:B------:R-:W-:Y:S05]  /*1a410*/  @!P1 BRA `(.L_x_8751) ;  /* 0x0000000000049947 */ /* 0x000fea0003800000 */
[----:B------:R-:W-:Y:S01]  /*1a420*/  BPT.TRAP 0x1 ;  /* 0x000000040000795c */ /* 0x000fe20000300000 */
.L_x_8751:
[--C-:B01----:R-:W-:Y:S01]  /*1a430*/  IMAD R2, R10, 0x6c00, R29.reuse ;  /* 0x00006c000a027824 */ /* 0x103fe200078e021d */
        /* <DEDUP_REMOVED lines=12> */
[----:B------:R-:W-:Y:S01]  /*1a500*/  SHF.L.U32 R3, R24, 0x1f, RZ ;  /* 0x0000001f18037819 */ /* 0x000fe200000006ff */
[----:B------:R-:W-:-:S02]  /*1a510*/  IMAD R2, R22, 0x8, R29 ;  /* 0x0000000816027824 */ /* 0x000fc400078e021d */
[----:B------:R-:W-:Y:S02]  /*1a520*/  UIMAD UR11, UR11, 0x90, UR5 ;  /* 0x000000900b0b78a4 */ /* 0x000fe4000f8e0205 */
[----:B------:R-:W-:Y:S02]  /*1a530*/  UIADD3 UR9, UR9, 0x31c30, URZ ;  /* 0x00031c3009097890 */ /* 0x000fe4000fffe03f */
        /* <DEDUP_REMOVED lines=14> */
.L_x_8857:
        /* <DEDUP_REMOVED lines=10> */
.L_x_8753:
[----:B------:R-:W2:Y:S02]  /*1a6c0*/  LDL R3, [R1+0x2c] ;  /* 0x00002c0001037983 */ /* 0x000ea40000100800 */
[----:B--2---:R-:W-:-:S13]  /*1a6d0*/  LOP3.LUT P0, RZ, R3, 0x40, RZ, 0xc0, !PT ;  /* 0x0000004003ff7812 */ /* 0x004fda000780c0ff */
[----:B------:R-:W-:Y:S05]  /*1a6e0*/  @P0 BRA `(.L_x_8754) ;  /* 0x0000000000040947 */ /* 0x000fea0003800000 */
[----:B------:R-:W-:Y:S01]  /*1a6f0*/  BPT.TRAP 0x1 ;  /* 0x000000040000795c */ /* 0x000fe20000300000 */
.L_x_8754:
        /* <DEDUP_REMOVED lines=29> */
.L_x_8748:
[----:B------:R-:W-:Y:S05]  /*1a8d0*/  BSYNC B2 ;  /* 0x0000000000027941 */ /* 0x000fea0003800000 */
.L_x_8747:
[----:B------:R-:W2:Y:S01]  /*1a8e0*/  LDL.LU R2, [R1+0x4] ;  /* 0x0000040001027983 */ /* 0x000ea20000300800 */
[----:B------:R-:W-:Y:S02]  /*1a8f0*/  IMAD.MOV.U32 R22, RZ, RZ, R10 ;  /* 0x000000ffff167224 */ /* 0x000fe400078e000a */
[----:B------:R-:W-:Y:S02]  /*1a900*/  IMAD.MOV.U32 R24, RZ, RZ, R14 ;  /* 0x000000ffff187224 */ /* 0x000fe400078e000e */
[----:B--2---:R-:W-:-:S07]  /*1a910*/  VIADD R8, R2, 0xfffffffd ;  /* 0xfffffffd02087836 */ /* 0x004fce0000000000 */
.L_x_8746:
[----:B------:R-:W-:Y:S05]  /*1a920*/  BSYNC B1 ;  /* 0x0000000000017941 */ /* 0x000fea0003800000 */
.L_x_8745:
[----:B------:R-:W-:-:S05]  /*1a930*/  IMAD.MOV R2, RZ, RZ, -R13 ;  /* 0x000000ffff027224 */ /* 0x000fca00078e0a0d */
[----:B------:R-:W-:-:S13]  /*1a940*/  ISETP.NE.AND P0, PT, R9, R2, PT ;  /* 0x000000020900720c */ /* 0x000fda0003f05270 */
[----:B------:R-:W-:Y:S05]  /*1a950*/  @!P0 BRA `(.L_x_8744) ;  /* 0x0000000c00cc8947 */ /* 0x000fea0003800000 */
[----:B------:R-:W-:-:S07]  /*1a960*/  IMAD.MOV.U32 R4, RZ, RZ, R7 ;  /* 0x000000ffff047224 */ /* 0x000fce00078e0007 */
.L_x_8771:
        /* <DEDUP_REMOVED lines=26> */
[----:B------:R-:W-:-:S04]  /*1ab10*/  LEA R4, P0, R2, UR4, 0x2 ;  /* 0x0000000402047c11 */ /* 0x000fc8000f8010ff */
[----:B------:R-:W-:-:S05]  /*1ab20*/  LEA.HI.X R5, R2, UR5, R3, 0x2, P0 ;  /* 0x0000000502057c11 */ /* 0x000fca00080f1403 */
[----:B------:R0:W5:Y:S01]  /*1ab30*/  LDG.E R4, desc[UR60][R4.64] ;  /* 0x0000003c04047981 */ /* 0x000162000c1e1900 */
[----:B------:R-:W-:-:S04]  /*1ab40*/  IMAD.MOV R3, RZ, RZ, -R13 ;  /* 0x000000ffff037224 */ /* 0x000fc800078e0a0d */
[----:B------:R-:W-:-:S07]  /*1ab50*/  IMAD R12, R12, R3, R8 ;  /* 0x000000030c0c7224 */ /* 0x000fce00078e0208 */
.L_x_8757:
[----:B------:R-:W-:Y:S01]  /*1ab60*/  IMAD R3, R9, 0x8, R29 ;  /* 0x0000000809037824 */ /* 0x000fe200078e021d */
[----:B------:R-:W-:-:S04]  /*1ab70*/  SHF.L.U32 R2, R10, 0x1f, RZ ;  /* 0x0000001f0a027819 */ /* 0x000fc800000006ff */
[----:B------:R-:W1:Y:S02]  /*1ab80*/  SYNCS.PHASECHK.TRANS64.TRYWAIT P0, [R3+URZ+0x31c40], R2 ;  /* 0x031c4002030075a7 */ /* 0x000e64000800017f */
[----:B-1----:R-:W-:Y:S05]  /*1ab90*/  @!P0 BRA `(.L_x_8758) ;  /* 0x0000002c00488947 */ /* 0x002fea0003800000 */
.L_x_8858:
[----:B0-----:R-:W0:Y:S02]  /*1aba0*/  S2R R5, SR_TID.X ;  /* 0x0000000000057919 */ /* 0x001e240000002100 */
[----:B0-----:R-:W-:-:S04]  /*1abb0*/  LOP3.LUT R5, R5, 0x7f, RZ, 0xc0, !PT ;  /* 0x0000007f05057812 */ /* 0x001fc800078ec0ff */
[----:B------:R-:W-:-:S13]  /*1abc0*/  ISETP.NE.AND P0, PT, R5, RZ, PT ;  /* 0x000000ff0500720c */ /* 0x000fda0003f05270 */
[----:B------:R-:W-:Y:S05]  /*1abd0*/  @P0 BRA `(.L_x_8759) ;  /* 0x0000000000140947 */ /* 0x000fea0003800000 */
[----:B------:R-:W-:Y:S01]  /*1abe0*/  ISETP.NE.AND P1, PT, R28, RZ, PT ;  /* 0x000000ff1c00720c */ /* 0x000fe20003f25270 */
[----:B-1----:R-:W-:-:S04]  /*1abf0*/  IMAD.MOV.U32 R2, RZ, RZ, 0x6c00 ;  /* 0x00006c00ff027424 */ /* 0x002fc800078e00ff */
[----:B------:R0:W-:Y:S08]  /*1ac00*/  SYNCS.ARRIVE.TRANS64 RZ, [R3+URZ+0x31c30], R2 ;  /* 0x031c300203ff79a7 */ /* 0x0001f0000800003f */
[----:B------:R-:W-:Y:S05]  /*1ac10*/  @!P1 BRA `(.L_x_8759) ;  /* 0x0000000000049947 */ /* 0x000fea0003800000 */
[----:B------:R-:W-:Y:S01]  /*1ac20*/  BPT.TRAP 0x1 ;  /* 0x000000040000795c */ /* 0x000fe20000300000 */
.L_x_8759:
        /* <DEDUP_REMOVED lines=31> */
.L_x_8859:
        /* <DEDUP_REMOVED lines=10> */
.L_x_8761:
[----:B------:R-:W2:Y:S02]  /*1aec0*/  LDL R2, [R1+0x2c] ;  /* 0x00002c0001027983 */ /* 0x000ea40000100800 */
[----:B--2---:R-:W-:-:S13]  /*1aed0*/  LOP3.LUT P0, RZ, R2, 0x40, RZ, 0xc0, !PT ;  /* 0x0000004002ff7812 */ /* 0x004fda000780c0ff */
[----:B------:R-:W-:Y:S05]  /*1aee0*/  @P0 BRA `(.L_x_8762) ;  /* 0x0000000000040947 */ /* 0x000fea0003800000 */
[----:B------:R-:W-:Y:S01]  /*1aef0*/  BPT.TRAP 0x1 ;  /* 0x000000040000795c */ /* 0x000fe20000300000 */
.L_x_8762:
        /* <DEDUP_REMOVED lines=30> */
.L_x_8756:
[----:B------:R-:W-:Y:S05]  /*1b0e0*/  BSYNC B1 ;  /* 0x0000000000017941 */ /* 0x000fea0003800000 */
.L_x_8755:
        /* <DEDUP_REMOVED lines=26> */
[----:B------:R-:W-:Y:S01]  /*1b290*/  LEA.HI.X R5, R2, UR5, R3, 0x2, P0 ;  /* 0x0000000502057c11 */ /* 0x000fe200080f1403 */
[----:B------:R-:W-:-:S04]  /*1b2a0*/  IMAD.MOV R2, RZ, RZ, -R14 ;  /* 0x000000ffff027224 */ /* 0x000fc800078e0a0e */
[----:B------:R0:W5:Y:S01]  /*1b2b0*/  LDG.E R4, desc[UR60][R4.64] ;  /* 0x0000003c04047981 */ /* 0x000162000c1e1900 */
[----:B------:R-:W-:-:S07]  /*1b2c0*/  IMAD R13, R12, R2, R13 ;  /* 0x000000020c0d7224 */ /* 0x000fce00078e020d */
.L_x_8765:
[----:B------:R-:W-:Y:S01]  /*1b2d0*/  IMAD R2, R22, 0x8, R29 ;  /* 0x0000000816027824 */ /* 0x000fe200078e021d */
[----:B------:R-:W-:-:S04]  /*1b2e0*/  SHF.L.U32 R3, R24, 0x1f, RZ ;  /* 0x0000001f18037819 */ /* 0x000fc800000006ff */
[----:B------:R-:W1:Y:S02]  /*1b2f0*/  SYNCS.PHASECHK.TRANS64.TRYWAIT P0, [R2+URZ+0x31c40], R3 ;  /* 0x031c4003020075a7 */ /* 0x000e64000800017f */
[----:B-1----:R-:W-:Y:S05]  /*1b300*/  @!P0 BRA `(.L_x_8766) ;  /* 0x0000002400948947 */ /* 0x002fea0003800000 */
.L_x_8860:
        /* <DEDUP_REMOVED lines=9> */
.L_x_8767:
[----:B------:R-:W-:Y:S01]  /*1b3a0*/  R2UR UR9, R2 ;  /* 0x00000000020972ca */ /* 0x000fe200000e0000 */
        /* <DEDUP_REMOVED lines=12> */
[----:B------:R-:W-:Y:S01]  /*1b470*/  UIADD3 UR9, UR9, 0x31c30, URZ ;  /* 0x00031c3009097890 */ /* 0x000fe2000fffe03f */
[----:B------:R-:W-:Y:S01]  /*1b480*/  SHF.L.U32 R3, R10, 0x1f, RZ ;  /* 0x0000001f0a037819 */ /* 0x000fe200000006ff */
[----:B------:R-:W-:-:S02]  /*1b490*/  IMAD R2, R9, 0x8, R29 ;  /* 0x0000000809027824 */ /* 0x000fc400078e021d */
[----:B------:R-:W-:Y:S02]  /*1b4a0*/  UIMAD UR11, UR11, 0x90, UR5 ;  /* 0x000000900b0b78a4 */ /* 0x000fe4000f8e0205 */
        /* <DEDUP_REMOVED lines=14> */
.L_x_8861:
        /* <DEDUP_REMOVED lines=10> */
.L_x_8769:
[----:B------:R-:W2:Y:S02]  /*1b630*/  LDL R3, [R1+0x2c] ;  /* 0x00002c0001037983 */ /* 0x000ea40000100800 */
[----:B--2---:R-:W-:-:S13]  /*1b640*/  LOP3.LUT P0, RZ, R3, 0x40, RZ, 0xc0, !PT ;  /* 0x0000004003ff7812 */ /* 0x004fda000780c0ff */
[----:B------:R-:W-:Y:S05]  /*1b650*/  @P0 BRA `(.L_x_8770) ;  /* 0x0000000000040947 */ /* 0x000fea0003800000 */
[----:B------:R-:W-:Y:S01]  /*1b660*/  BPT.TRAP 0x1 ;  /* 0x000000040000795c */ /* 0x000fe20000300000 */
.L_x_8770:
        /* <DEDUP_REMOVED lines=29> */
.L_x_8764:
[----:B------:R-:W-:Y:S05]  /*1b840*/  BSYNC B1 ;  /* 0x0000000000017941 */ /* 0x000fea0003800000 */
.L_x_8763:
[C---:B------:R-:W-:Y:S01]  /*1b850*/  ISETP.GT.AND P0, PT, R8.reuse, 0x1, PT ;  /* 0x000000010800780c */ /* 0x040fe20003f04270 */
[----:B------:R-:W-:-:S04]  /*1b860*/  VIADD R2, R8, 0xfffffffe ;  /* 0xfffffffe08027836 */ /* 0x000fc80000000000 */
[----:B------:R-:W-:-:S08]  /*1b870*/  IMAD.MOV.U32 R8, RZ, RZ, R2 ;  /* 0x000000ffff087224 */ /* 0x000fd000078e0002 */
[----:B------:R-:W-:Y:S05]  /*1b880*/  @P0 BRA `(.L_x_8771) ;  /* 0xfffffff000380947 */ /* 0x000fea000383ffff */
.L_x_8744:
[----:B------:R-:W-:Y:S05]  /*1b890*/  BSYNC B0 ;  /* 0x0000000000007941 */ /* 0x000fea0003800000 */
.L_x_8743:
[----:B------:R-:W-:Y:S01]  /*1b8a0*/  ISETP.NE.AND P0, PT, R28, RZ, PT ;  /* 0x000000ff1c00720c */ /* 0x000fe20003f05270 */
[----:B------:R-:W-:-:S12]  /*1b8b0*/  BSSY B0, `(.L_x_8772) ;  /* 0x000000e000007945 */ /* 0x000fd80003800000 */
[----:B------:R-:W-:Y:S05]  /*1b8c0*/  @P0 BRA `(.L_x_8773) ;  /* 0x0000000000300947 */ /* 0x000fea0003800000 */
[----:B------:R-:W2:Y:S01]  /*1b8d0*/  S2R R9, SR_LANEID ;  /* 0x0000000000097919 */ /* 0x000ea20000000000 */
[----:B------:R-:W-:Y:S01]  /*1b8e0*/  VOTEU.ANY UR4, UPT, PT ;  /* 0x0000000000047886 */ /* 0x000fe200038e0100 */
[----:B------:R-:W3:Y:S01]  /*1b8f0*/  LDC.64 R2, c[0x0][0xc38] ;  /* 0x00030e00ff027b82 */ /* 0x000ee20000000a00 */
[----:B-1----:R-:W2:Y:S08]  /*1b900*/  FLO.U32 R4, UR4 ;  /* 0x0000000400047d00 */ /* 0x002eb000080e0000 */
[----:B------:R-:W3:Y:S01]  /*1b910*/  POPC R5, UR4 ;  /* 0x0000000400057d09 */ /* 0x000ee20008000000 */
[----:B--2---:R-:W-:-:S13]  /*1b920*/  ISETP.EQ.U32.AND P0, PT, R4, R9, PT ;  /* 0x000000090400720c */ /* 0x004fda0003f02070 */
[----:B---3--:R-:W2:Y:S01]  /*1b930*/  @P0 ATOMG.E.ADD.STRONG.GPU PT, R3, desc[UR60][R2.64], R5 ;  /* 0x00000005020309a8 */ /* 0x008ea200081ee1fc */
[----:B------:R-:W1:Y:S02]  /*1b940*/  S2R R6, SR_LTMASK ;  /* 0x0000000000067919 */ /* 0x000e640000003900 */
[----:B-1----:R-:W-:-:S04]  /*1b950*/  LOP3.LUT R6, R6, UR4, RZ, 0xc0, !PT ;  /* 0x0000000406067c12 */ /* 0x002fc8000f8ec0ff */
[----:B------:R-:W1:Y:S01]  /*1b960*/  POPC R9, R6 ;  /* 0x0000000600097309 */ /* 0x000e620000000000 */
[----:B--2---:R-:W1:Y:S02]  /*1b970*/  SHFL.IDX PT, R4, R3, R4, 0x1f ;  /* 0x00001f0403047589 */ /* 0x004e6400000e0000 */
[----:B-1----:R-:W-:-:S07]  /*1b980*/  IADD3 R16, R4, UR39, R9 ;  /* 0x0000002704107c10 */ /* 0x002fce000fffe009 */
.L_x_8773:
[----:B------:R-:W-:Y:S05]  /*1b990*/  BSYNC B0 ;  /* 0x0000000000007941 */ /* 0x000fea0003800000 */
.L_x_8772:
[----:B------:R-:W-:Y:S04]  /*1b9a0*/  BSSY B0, `(.L_x_8774) ;  /* 0x0000030000007945 */ /* 0x000fe80003800000 */
[----:B------:R-:W-:Y:S05]  /*1b9b0*/  @!P6 BRA `(.L_x_8775) ;  /* 0x0000000000b8e947 */ /* 0x000fea0003800000 */
[----:B------:R-:W-:Y:S01]  /*1b9c0*/  IMAD R3, R22, 0x8, R29 ;  /* 0x0000000816037824 */ /* 0x000fe200078e021d */
[----:B------:R-:W-:-:S04]  /*1b9d0*/  SHF.L.U32 R2, R24, 0x1f, RZ ;  /* 0x0000001f18027819 */ /* 0x000fc800000006ff */
[----:B------:R-:W2:Y:S02]  /*1b9e0*/  SYNCS.PHASECHK.TRANS64.TRYWAIT P0, [R3+URZ+0x31c60], R2 ;  /* 0x031c6002030075a7 */ /* 0x000ea4000800017f */
[----:B--2---:R-:W-:Y:S05]  /*1b9f0*/  @!P0 BRA `(.L_x_8776) ;  /* 0x0000002000008947 */ /* 0x004fea0003800000 */
.L_x_8862:
[----:B-1----:R-:W1:Y:S01]  /*1ba00*/  S2R R4, SR_TID.X ;  /* 0x0000000000047919 */ /* 0x002e620000002100 */
[----:B------:R-:W-:-:S04]  /*1ba10*/  UPRMT UR4, UR38, 0x9910, URZ ;  /* 0x0000991026047896 */ /* 0x000fc8000800003f */
[----:B------:R-:W-:Y:S01]  /*1ba20*/  UISETP.NE.AND UP0, UPT, UR4, 0x2, UPT ;  /* 0x000000020400788c */ /* 0x000fe2000bf05270 */
[----:B-1----:R-:W-:-:S04]  /*1ba30*/  LOP3.LUT R4, R4, 0x7f, RZ, 0xc0, !PT ;  /* 0x0000007f04047812 */ /* 0x002fc800078ec0ff */
[----:B------:R-:W-:-:S13]  /*1ba40*/  ISETP.NE.AND P0, PT, R4, RZ, PT ;  /* 0x000000ff0400720c */ /* 0x000fda0003f05270 */
[----:B--2---:R-:W-:-:S04]  /*1ba50*/  @!P0 IMAD.MOV.U32 R2, RZ, RZ, 0x6c00 ;  /* 0x00006c00ff028424 */ /* 0x004fc800078e00ff */
[----:B------:R1:W-:Y:S01]  /*1ba60*/  @!P0 SYNCS.ARRIVE.TRANS64 RZ, [R3+URZ+0x31c50], R2 ;  /* 0x031c500203ff89a7 */ /* 0x0003e2000800003f */
[----:B------:R-:W-:-:S13]  /*1ba70*/  PLOP3.LUT P0, PT, PT, PT, UP0, 0x40, 0x0 ;  /* 0x000000000000781c */ /* 0x000fda0003f0e808 */
[----:B-1----:R-:W-:Y:S05]  /*1ba80*/  @!P0 BRA `(.L_x_8777) ;  /* 0x0000000000048947 */ /* 0x002fea0003800000 */
[----:B------:R-:W-:Y:S01]  /*1ba90*/  BPT.TRAP 0x1 ;  /* 0x000000040000795c */ /* 0x000fe20000300000 */
.L_x_8777:
[----:B------:R-:W2:Y:S02]  /*1baa0*/  LDL R2, [R1+0x2c] ;  /* 0x00002c0001027983 */ /* 0x000ea40000100800 */
[----:B--2---:R-:W-:-:S13]  /*1bab0*/  LOP3.LUT P0, RZ, R2, 0x40, RZ, 0xc0, !PT ;  /* 0x0000004002ff7812 */ /* 0x004fda000780c0ff */
[----:B------:R-:W-:Y:S05]  /*1bac0*/  @P0 BRA `(.L_x_8778) ;  /* 0x0000000000040947 */ /* 0x000fea0003800000 */
[----:B------:R-:W-:Y:S01]  /*1bad0*/  BPT.TRAP 0x1 ;  /* 0x000000040000795c */ /* 0x000fe20000300000 */
.L_x_8778:
        /* <DEDUP_REMOVED lines=27> */
[----:B--2---:R-:W-:Y:S01]  /*1bc90*/  NOP ;  /* 0x0000000000007918 */ /* 0x004fe20000000000 */
.L_x_8775:
[----:B------:R-:W-:Y:S05]  /*1bca0*/  BSYNC B0 ;  /* 0x0000000000007941 */ /* 0x000fea0003800000 */
.L_x_8774:
[----:B------:R-:W-:-:S05]  /*1bcb0*/  VIADD R22, R22, 0x1 ;  /* 0x0000000116167836 */ /* 0x000fca0000000000 */
[----:B------:R-:W-:-:S04]  /*1bcc0*/  ISETP.NE.AND P0, PT, R22, 0x2, PT ;  /* 0x000000021600780c */ /* 0x000fc80003f05270 */
[----:B------:R-:W-:Y:S02]  /*1bcd0*/  SEL R3, RZ, 0x1, P0 ;  /* 0x00000001ff037807 */ /* 0x000fe40000000000 */
[----:B------:R-:W-:Y:S02]  /*1bce0*/  SEL R22, R22, RZ, P0 ;  /* 0x000000ff16167207 */ /* 0x000fe40000000000 */
[----:B------:R-:W-:-:S07]  /*1bcf0*/  LOP3.LUT R24, R24, R3, RZ, 0x3c, !PT ;  /* 0x0000000318187212 */ /* 0x000fce00078e3cff */
.L_x_8728:
[----:B------:R-:W-:Y:S05]  /*1bd00*/  BSYNC B6 ;  /* 0x0000000000067941 */ /* 0x000fea0003800000 */
.L_x_8726:
[----:B------:R-:W-:-:S03]  /*1bd10*/  UMOV UR4, 0xffffffff ;  /* 0xffffffff00047882 */ /* 0x000fc60000000000 */
[----:B------:R-:W-:Y:S05]  /*1bd20*/  BRA.DIV UR4, `(.L_x_8779) ;  /* 0x0000001e04487947 */ /* 0x000fea000b800000 */
[----:B-1----:R1:W2:Y:S04]  /*1bd30*/  SHFL.IDX PT, R4, R16, RZ, 0x1f ;  /* 0x00001fff10047589 */ /* 0x0022a800000e0000 */
[----:B------:R1:W3:Y:S02]  /*1bd40*/  SHFL.IDX PT, R5, R16, 0x1, 0x1f ;  /* 0x00201f0010057f89 */ /* 0x0002e400000e0000 */
.L_x_8866:
        /* <DEDUP_REMOVED lines=8> */
[----:B-----5:R-:W4:Y:S02]  /*1bdd0*/  LDC.64 R2, c[0x0][0xc58] ;  /* 0x00031600ff027b82 */ /* 0x020f240000000a00 */
[----:B----4-:R-:W-:-:S06]  /*1bde0*/  IMAD.WIDE R2, R7, 0x4, R2 ;  /* 0x0000000407027825 */ /* 0x010fcc00078e0202 */
[----:B------:R4:W5:Y:S02]  /*1bdf0*/  LDG.E R2, desc[UR60][R2.64] ;  /* 0x0000003c02027981 */ /* 0x000964000c1e1900 */
.L_x_8781:
[----:B------:R-:W-:Y:S05]  /*1be00*/  BSYNC B0 ;  /* 0x0000000000007941 */ /* 0x000fea0003800000 */
.L_x_8780:
[----:B------:R-:W-:-:S03]  /*1be10*/  UMOV UR4, 0xffffffff ;  /* 0xffffffff00047882 */ /* 0x000fc60000000000 */
[----:B------:R-:W-:Y:S05]  /*1be20*/  BRA.DIV UR4, `(.L_x_8782) ;  /* 0x0000001e04547947 */ /* 0x000fea000b800000 */
[----:B-----5:R-:W0:Y:S01]  /*1be30*/  SHFL.UP PT, R14, R2, 0x1, RZ ;  /* 0x04200000020e7989 */ /* 0x020e2200000e00ff */
        /* <DEDUP_REMOVED lines=19> */
[----:B------:R0:W4:Y:S02]  /*1bf70*/  SHFL.IDX PT, R14, R3, 0x1f, 0x1f ;  /* 0x03e01f00030e7f89 */ /* 0x00012400000e0000 */
.L_x_8874:
[----:B------:R-:W-:Y:S02]  /*1bf80*/  ULDC UR4, c[0x0][0xc10] ;  /* 0x0003040000047ab9 */ /* 0x000fe40000000800 */
[----:B-1----:R-:W-:-:S04]  /*1bf90*/  IMAD.U32 R16, RZ, RZ, UR4 ;  /* 0x00000004ff107e24 */ /* 0x002fc8000f8e00ff */
[----:B----4-:R-:W-:-:S04]  /*1bfa0*/  IMAD R14, R14, R16, RZ ;  /* 0x000000100e0e7224 */ /* 0x010fc800078e02ff */
[----:B---3--:R-:W-:-:S05]  /*1bfb0*/  IMAD.IADD R5, R5, 0x1, R14 ;  /* 0x0000000105057824 */ /* 0x008fca00078e020e */
[----:B--2---:R-:W-:-:S13]  /*1bfc0*/  ISETP.GT.AND P0, PT, R5, R4, PT ;  /* 0x000000040500720c */ /* 0x004fda0003f04270 */
[----:B------:R-:W-:Y:S05]  /*1bfd0*/  @P0 BRA `(.L_x_8783) ;  /* 0x0000000000ac0947 */ /* 0x000fea0003800000 */
[----:B------:R-:W1:Y:S02]  /*1bfe0*/  LDC R0, c[0x0][0xc14] ;  /* 0x00030500ff007b82 */ /* 0x000e640000000800 */
.L_x_8788:
[----:B------:R-:W-:-:S05]  /*1bff0*/  VIADD R19, R19, 0x1f ;  /* 0x0000001f13137836 */ /* 0x000fca0000000000 */
[----:B-1----:R-:W-:-:S13]  /*1c000*/  ISETP.GE.AND P0, PT, R19, R0, PT ;  /* 0x000000001300720c */ /* 0x002fda0003f06270 */
[----:B------:R-:W-:Y:S05]  /*1c010*/  @P0 BRA `(.L_x_8784) ;  /* 0x0000000400540947 */ /* 0x000fea0003800000 */
[C---:B------:R-:W-:Y:S01]  /*1c020*/  IMAD.IADD R7, R28.reuse, 0x1, R19 ;  /* 0x000000011c077824 */ /* 0x040fe200078e0213 */
[----:B------:R-:W-:Y:S01]  /*1c030*/  ISETP.NE.AND P1, PT, R28, 0x1f, PT ;  /* 0x0000001f1c00780c */ /* 0x000fe20003f25270 */
[----:B------:R-:W-:Y:S01]  /*1c040*/  BSSY B0, `(.L_x_8785) ;  /* 0x0000007000007945 */ /* 0x000fe20003800000 */
[----:B------:R-:W-:Y:S02]  /*1c050*/  IMAD.MOV.U32 R2, RZ, RZ, RZ ;  /* 0x000000ffff027224 */ /* 0x000fe400078e00ff */
[----:B------:R-:W-:-:S13]  /*1c060*/  ISETP.GE.OR P0, PT, R7, R0, !P1 ;  /* 0x000000000700720c */ /* 0x000fda0004f06670 */
[----:B------:R-:W-:Y:S05]  /*1c070*/  @P0 BRA `(.L_x_8786) ;  /* 0x00000000000c0947 */ /* 0x000fea0003800000 */
[----:B0-----:R-:W0:Y:S02]  /*1c080*/  LDC.64 R2, c[0x0][0xc58] ;  /* 0x00031600ff027b82 */ /* 0x001e240000000a00 */
[----:B0-----:R-:W-:-:S06]  /*1c090*/  IMAD.WIDE R2, R7, 0x4, R2 ;  /* 0x0000000407027825 */ /* 0x001fcc00078e0202 */
[----:B------:R1:W5:Y:S02]  /*1c0a0*/  LDG.E R2, desc[UR60][R2.64] ;  /* 0x0000003c02027981 */ /* 0x000364000c1e1900 */
.L_x_8786:
[----:B------:R-:W-:Y:S05]  /*1c0b0*/  BSYNC B0 ;  /* 0x0000000000007941 */ /* 0x000fea0003800000 */
.L_x_8785:
[----:B------:R-:W-:-:S03]  /*1c0c0*/  UMOV UR4, 0xffffffff ;  /* 0xffffffff00047882 */ /* 0x000fc60000000000 */
[----:B------:R-:W-:Y:S05]  /*1c0d0*/  BRA.DIV UR4, `(.L_x_8787) ;  /* 0x0000001e04787947 */ /* 0x000fea000b800000 */
[----:B-----5:R-:W2:Y:S01]  /*1c0e0*/  SHFL.UP PT, R14, R2, 0x1, RZ ;  /* 0x04200000020e7989 */ /* 0x020ea200000e00ff */
[C---:B------:R-:W-:Y:S02]  /*1c0f0*/  ISETP.NE.AND P0, PT, R28.reuse, RZ, PT ;  /* 0x000000ff1c00720c */ /* 0x040fe40003f05270 */
[----:B------:R-:W-:Y:S02]  /*1c100*/  ISETP.GE.U32.AND P1, PT, R28, 0x2, PT ;  /* 0x000000021c00780c */ /* 0x000fe40003f26070 */
[----:B--2---:R-:W-:Y:S02]  /*1c110*/  SEL R13, R14, RZ, P0 ;  /* 0x000000ff0e0d7207 */ /* 0x004fe40000000000 */
[----:B------:R-:W-:-:S03]  /*1c120*/  ISETP.GE.U32.AND P0, PT, R28, 0x4, PT ;  /* 0x000000041c00780c */ /* 0x000fc60003f06070 */
[----:B------:R-:W-:-:S05]  /*1c130*/  IMAD.IADD R13, R2, 0x1, R13 ;  /* 0x00000001020d7824 */ /* 0x000fca00078e020d */
[----:B------:R-:W2:Y:S02]  /*1c140*/  SHFL.UP PT, R14, R13, 0x2, RZ ;  /* 0x044000000d0e7989 */ /* 0x000ea400000e00ff */
[----:B--2---:R-:W-:Y:S02]  /*1c150*/  SEL R14, R14, RZ, P1 ;  /* 0x000000ff0e0e7207 */ /* 0x004fe40000800000 */
[----:B------:R-:W-:-:S03]  /*1c160*/  ISETP.GE.U32.AND P1, PT, R28, 0x8, PT ;  /* 0x000000081c00780c */ /* 0x000fc60003f26070 */
[----:B01----:R-:W-:-:S05]  /*1c170*/  IMAD.IADD R3, R13, 0x1, R14 ;  /* 0x000000010d037824 */ /* 0x003fca00078e020e */
        /* <DEDUP_REMOVED lines=11> */
.L_x_8882:
[----:B------:R-:W-:Y:S02]  /*1c230*/  ULDC UR4, c[0x0][0xc10] ;  /* 0x0003040000047ab9 */ /* 0x000fe40000000800 */
[----:B------:R-:W-:-:S04]  /*1c240*/  IMAD.U32 R16, RZ, RZ, UR4 ;  /* 0x00000004ff107e24 */ /* 0x000fc8000f8e00ff */
[----:B-1----:R-:W-:-:S04]  /*1c250*/  IMAD R14, R14, R16, RZ ;  /* 0x000000100e0e7224 */ /* 0x002fc800078e02ff */
[----:B------:R-:W-:-:S05]  /*1c260*/  IMAD.IADD R5, R14, 0x1, R5 ;  /* 0x000000010e057824 */ /* 0x000fca00078e0205 */
[----:B------:R-:W-:-:S13]  /*1c270*/  ISETP.GT.AND P0, PT, R5, R4, PT ;  /* 0x000000040500720c */ /* 0x000fda0003f04270 */
[----:B------:R-:W-:Y:S05]  /*1c280*/  @!P0 BRA `(.L_x_8788) ;  /* 0xfffffffc00588947 */ /* 0x000fea000383ffff */
.L_x_8783:
        /* <DEDUP_REMOVED lines=8> */
.L_x_8886:
[----:B------:R-:W-:Y:S01]  /*1c310*/  ISETP.NE.AND P0, PT, R6, RZ, PT ;  /* 0x000000ff0600720c */ /* 0x000fe20003f05270 */
[----:B------:R-:W-:-:S12]  /*1c320*/  IMAD.MOV.U32 R14, RZ, RZ, RZ ;  /* 0x000000ffff0e7224 */ /* 0x000fd800078e00ff */
[----:B------:R-:W-:Y:S05]  /*1c330*/  @!P0 BRA `(.L_x_8790) ;  /* 0x0000000000108947 */ /* 0x000fea0003800000 */
[----:B------:R-:W-:Y:S01]  /*1c340*/  UMOV UR4, 0xffffffff ;  /* 0xffffffff00047882 */ /* 0x000fe20000000000 */
[----:B------:R-:W-:Y:S02]  /*1c350*/  VIADD R12, R5, 0xffffffff ;  /* 0xffffffff050c7836 */ /* 0x000fe40000000000 */
[----:B------:R-:W-:Y:S05]  /*1c360*/  BRA.DIV UR4, `(.L_x_8791) ;  /* 0x0000001e04ec7947 */ /* 0x000fea000b800000 */
[----:B------:R3:W4:Y:S02]  /*1c370*/  SHFL.IDX PT, R14, R3, R12, 0x1f ;  /* 0x00001f0c030e7589 */ /* 0x00072400000e0000 */
.L_x_8790:
[-C--:B--2---:R-:W-:Y:S01]  /*1c380*/  IABS R6, R17.reuse ;  /* 0x0000001100067213 */ /* 0x084fe20000000000 */
[----:B----4-:R-:W-:Y:S01]  /*1c390*/  IMAD R16, R14, R16, R7 ;  /* 0x000000100e107224 */ /* 0x010fe200078e0207 */
[----:B------:R-:W-:Y:S01]  /*1c3a0*/  IABS R9, R17 ;  /* 0x0000001100097213 */ /* 0x000fe20000000000 */
[----:B-1----:R-:W-:Y:S01]  /*1c3b0*/  IMAD.MOV.U32 R2, RZ, RZ, RZ ;  /* 0x000000ffff027224 */ /* 0x002fe200078e00ff */
[----:B------:R-:W1:Y:S01]  /*1c3c0*/  I2F.RP R8, R6 ;  /* 0x0000000600087306 */ /* 0x000e620000209400 */
[----:B------:R-:W-:-:S07]  /*1c3d0*/  IMAD.IADD R19, R5, 0x1, R19 ;  /* 0x0000000105137824 */ /* 0x000fce00078e0213 */
[----:B-1----:R-:W0:Y:S02]  /*1c3e0*/  MUFU.RCP R8, R8 ;  /* 0x0000000800087308 */ /* 0x002e240000001000 */
[----:B0--3--:R-:W-:-:S06]  /*1c3f0*/  VIADD R3, R8, 0xffffffe ;  /* 0x0ffffffe08037836 */ /* 0x009fcc0000000000 */
[----:B------:R-:W0:Y:S02]  /*1c400*/  F2I.FTZ.U32.TRUNC.NTZ R3, R3 ;  /* 0x0000000300037305 */ /* 0x000e24000021f000 */
[----:B0-----:R-:W-:-:S04]  /*1c410*/  IMAD.MOV R7, RZ, RZ, -R3 ;  /* 0x000000ffff077224 */ /* 0x001fc800078e0a03 */
[----:B------:R-:W-:-:S04]  /*1c420*/  IMAD R7, R7, R6, RZ ;  /* 0x0000000607077224 */ /* 0x000fc800078e02ff */
[----:B------:R-:W-:-:S04]  /*1c430*/  IMAD.HI.U32 R7, R3, R7, R2 ;  /* 0x0000000703077227 */ /* 0x000fc800078e0002 */
[----:B------:R-:W-:Y:S02]  /*1c440*/  IMAD.IADD R2, R4, 0x1, -R16 ;  /* 0x0000000104027824 */ /* 0x000fe400078e0a10 */
[----:B------:R-:W-:-:S03]  /*1c450*/  IMAD.MOV R3, RZ, RZ, -R9 ;  /* 0x000000ffff037224 */ /* 0x000fc600078e0a09 */
        /* <DEDUP_REMOVED lines=17> */
.L_x_8784:
[----:B------:R-:W-:Y:S01]  /*1c570*/  UMOV UR4, URZ ;  /* 0x0000003f00047c82 */ /* 0x000fe20008000000 */
[----:B------:R-:W-:Y:S01]  /*1c580*/  UMOV UR5, URZ ;  /* 0x0000003f00057c82 */ /* 0x000fe20008000000 */
[----:B------:R-:W-:Y:S01]  /*1c590*/  ULDC UR6, c[0x0][0xc14] ;  /* 0x0003050000067ab9 */ /* 0x000fe20000000800 */
[----:B------:R-:W-:Y:S02]  /*1c5a0*/  IMAD.MOV.U32 R16, RZ, RZ, R4 ;  /* 0x000000ffff107224 */ /* 0x000fe400078e0004 */
[----:B------:R-:W-:Y:S02]  /*1c5b0*/  IMAD.U32 R17, RZ, RZ, UR4 ;  /* 0x00000004ff117e24 */ /* 0x000fe4000f8e00ff */
[----:B------:R-:W-:Y:S02]  /*1c5c0*/  IMAD.U32 R18, RZ, RZ, UR5 ;  /* 0x00000005ff127e24 */ /* 0x000fe4000f8e00ff */
[----:B------:R-:W-:-:S07]  /*1c5d0*/  IMAD.U32 R19, RZ, RZ, UR6 ;  /* 0x00000006ff137e24 */ /* 0x000fce000f8e00ff */
.L_x_8792:
[----:B------:R-:W-:Y:S01]  /*1c5e0*/  ISETP.NE.AND P0, PT, R28, RZ, PT ;  /* 0x000000ff1c00720c */ /* 0x000fe20003f05270 */
[----:B------:R-:W-:Y:S05]  /*1c5f0*/  WARPSYNC.ALL ;  /* 0x0000000000007948 */ /* 0x000fea0003800000 */
[----:B------:R-:W-:Y:S07]  /*1c600*/  BAR.SYNC.DEFER_BLOCKING 0x4, 0x1a0 ;  /* 0x0106800000007b1d */ /* 0x000fee0000010000 */
[----:B------:R-:W-:Y:S01]  /*1c610*/  @!P0 MOV R2, 0x400 ;  /* 0x0000040000028802 */ /* 0x000fe20000000f00 */
[----:B0-----:R-:W0:Y:S03]  /*1c620*/  @!P0 S2R R3, SR_CgaCtaId ;  /* 0x0000000000038919 */ /* 0x001e260000008800 */
[----:B0-----:R-:W-:-:S05]  /*1c630*/  @!P0 LEA R2, R3, R2, 0x18 ;  /* 0x0000000203028211 */ /* 0x001fca00078ec0ff */
[----:B------:R1:W-:Y:S01]  /*1c640*/  @!P0 STS.128 [R2+0x31cd0], R16 ;  /* 0x031cd01002008388 */ /* 0x0003e20000000c00 */
[----:B------:R-:W-:Y:S06]  /*1c650*/  BAR.ARV 0x5, 0x1a0 ;  /* 0x0146800000007b1d */ /* 0x000fec0000002000 */
[----:B------:R-:W-:-:S13]  /*1c660*/  ISETP.GE.AND P0, PT, R19, R0, PT ;  /* 0x000000001300720c */ /* 0x000fda0003f06270 */
[----:B------:R-:W-:Y:S05]  /*1c670*/  @!P0 BRA `(.L_x_8793) ;  /* 0xffffffb8000c8947 */ /* 0x000fea000383ffff */
.L_x_8705:
[----:B0-----:R-:W2:Y:S01]  /*1c680*/  LDL.LU R0, [R1+0x10] ;  /* 0x0000100001007983 */ /* 0x001ea20000300800 */
[----:B------:R-:W-:Y:S01]  /*1c690*/  BSSY B0, `(.L_x_8794) ;  /* 0x000000b000007945 */ /* 0x000fe20003800000 */
[----:B------:R-:W0:Y:S01]  /*1c6a0*/  S2R R5, SR_CgaCtaId ;  /* 0x0000000000057919 */ /* 0x000e220000008800 */
[----:B--2---:R-:W-:-:S05]  /*1c6b0*/  VIADD R0, R0, 0x1 ;  /* 0x0000000100007836 */ /* 0x004fca0000000000 */
[----:B-1----:R-:W-:-:S04]  /*1c6c0*/  LEA.HI R2, R0, R0, RZ, 0x1 ;  /* 0x0000000000027211 */ /* 0x002fc800078f08ff */
[----:B------:R-:W-:Y:S02]  /*1c6d0*/  LOP3.LUT R3, R2, 0xfffffffe, RZ, 0xc0, !PT ;  /* 0xfffffffe02037812 */ /* 0x000fe400078ec0ff */
[----:B------:R-:W-:-:S03]  /*1c6e0*/  MOV R2, 0x400 ;  /* 0x0000040000027802 */ /* 0x000fc60000000f00 */
[----:B------:R-:W-:Y:S01]  /*1c6f0*/  IMAD.IADD R0, R0, 0x1, -R3 ;  /* 0x0000000100007824 */ /* 0x000fe200078e0a03 */
[----:B0-----:R-:W-:-:S04]  /*1c700*/  LEA R9, R5, R2, 0x18 ;  /* 0x0000000205097211 */ /* 0x001fc800078ec0ff */
[----:B------:R-:W-:-:S04]  /*1c710*/  SHF.L.U32 R0, R0, 0x1f, RZ ;  /* 0x0000001f00007819 */ /* 0x000fc800000006ff */
[----:B------:R-:W0:Y:S02]  /*1c720*/  SYNCS.PHASECHK.TRANS64.TRYWAIT P0, [R9+URZ+0x31c20], R0 ;  /* 0x031c2000090075a7 */ /* 0x000e24000800017f */
[----:B0-----:R-:W-:Y:S05]  /*1c730*/  @!P0 BRA `(.L_x_8795) ;  /* 0x0000001c001c8947 */ /* 0x001fea0003800000 */
.L_x_8889:
[----:B------:R-:W-:Y:S05]  /*1c740*/  BSYNC B0 ;  /* 0x0000000000007941 */ /* 0x000fea0003800000 */
.L_x_8794:
[----:B------:R-:W-:-:S03]  /*1c750*/  UMOV UR4, 0xffffffff ;  /* 0xffffffff00047882 */ /* 0x000fc60000000000 */
[----:B------:R-:W-:Y:S05]  /*1c760*/  BRA.DIV UR4, `(.L_x_8796) ;  /* 0x0000001e04247947 */ /* 0x000fea000b800000 */
[----:B0-----:R-:W0:Y:S02]  /*1c770*/  S2R R0, SR_TID.X ;  /* 0x0000000000007919 */ /* 0x001e240000002100 */
[----:B0-----:R-:W-:-:S04]  /*1c780*/  SHF.R.U32.HI R0, RZ, 0x5, R0 ;  /* 0x00000005ff007819 */ /* 0x001fc80000011600 */
[----:B------:R-:W-:-:S05]  /*1c790*/  LOP3.LUT R0, R0, 0x3, RZ, 0xc0, !PT ;  /* 0x0000000300007812 */ /* 0x000fca00078ec0ff */
[----:B------:R0:W1:Y:S02]  /*1c7a0*/  SHFL.IDX PT, R14, R0, RZ, 0x1f ;  /* 0x00001fff000e7589 */ /* 0x00006400000e0000 */
.L_x_8892:
[----:B-1----:R-:W-:-:S13]  /*1c7b0*/  ISETP.NE.AND P0, PT, R14, RZ, PT ;  /* 0x000000ff0e00720c */ /* 0x002fda0003f05270 */
[----:B------:R-:W-:Y:S05]  /*1c7c0*/  @P0 BRA `(.L_x_8558) ;  /* 0x0000000000900947 */ /* 0x000fea0003800000 */
[----:B------:R-:W-:-:S03]  /*1c7d0*/  UMOV UR4, 0xffffffff ;  /* 0xffffffff00047882 */ /* 0x000fc60000000000 */
[----:B------:R-:W-:Y:S05]  /*1c7e0*/  BRA.DIV UR4, `(.L_x_8797) ;  /* 0x0000001e04387947 */ /* 0x000fea000b800000 */
[----:B------:R-:W-:-:S13]  /*1c7f0*/  ELECT P6, URZ, PT ;  /* 0x00000000003f782f */ /* 0x000fda00038c0000 */
.L_x_8895:
[----:B------:R-:W-:Y:S05]  /*1c800*/  @!P6 BRA `(.L_x_8558) ;  /* 0x000000000080e947 */ /* 0x000fea0003800000 */
[----:B0-----:R-:W2:Y:S02]  /*1c810*/  LDL R0, [R1+0xa8] ;  /* 0x0000a80001007983 */ /* 0x001ea40000100800 */
[----:B--2---:R-:W-:-:S13]  /*1c820*/  R2UR UR4, R0 ;  /* 0x00000000000472ca */ /* 0x004fda00000e0000 */
[----:B------:R-:W-:-:S06]  /*1c830*/  ULOP3.LUT UR4, UR4, 0x2, URZ, 0xfc, !UPT ;  /* 0x0000000204047892 */ /* 0x000fcc000f8efc3f */
[----:B------:R-:W-:-:S05]  /*1c840*/  IMAD.U32 R0, RZ, RZ, UR4 ;  /* 0x00000004ff007e24 */ /* 0x000fca000f8e00ff */
[----:B------:R-:W-:-:S13]  /*1c850*/  ISETP.NE.AND P2, PT, R0, 0x3, PT ;  /* 0x000000030000780c */ /* 0x000fda0003f45270 */
[----:B------:R-:W-:Y:S05]  /*1c860*/  @!P2 BRA `(.L_x_8798) ;  /* 0x000000000004a947 */ /* 0x000fea0003800000 */
[----:B------:R-:W-:Y:S01]  /*1c870*/  BPT.TRAP 0x1 ;  /* 0x000000040000795c */ /* 0x000fe20000300000 */
.L_x_8798:
[----:B------:R-:W-:Y:S01]  /*1c880*/  VIADD R3, R9, 0x31c40 ;  /* 0x00031c4009037836 */ /* 0x000fe20000000000 */
[----:B------:R-:W-:Y:S01]  /*1c890*/  SHF.L.U32 R2, R24, 0x1f, RZ ;  /* 0x0000001f18027819 */ /* 0x000fe200000006ff */
[C---:B------:R-:W-:Y:S02]  /*1c8a0*/  VIADD R0, R22.reuse, 0x1 ;  /* 0x0000000116007836 */ /* 0x040fe40000000000 */
        /* <DEDUP_REMOVED lines=9> */
.L_x_8896:
[----:B------:R-:W1:Y:S02]  /*1c940*/  SYNCS.PHASECHK.TRANS64.TRYWAIT P0, [R3+URZ], R0 ;  /* 0x00000000030075a7 */ /* 0x000e64000800017f */
[----:B-1----:R-:W-:Y:S05]  /*1c950*/  @!P0 BRA `(.L_x_8800) ;  /* 0x0000001c00108947 */ /* 0x002fea0003800000 */
.L_x_8897:
[----:B------:R-:W-:Y:S05]  /*1c960*/  @!P2 BRA `(.L_x_8801) ;  /* 0x000000000004a947 */ /* 0x000fea0003800000 */
[----:B------:R-:W-:Y:S01]  /*1c970*/  BPT.TRAP 0x1 ;  /* 0x000000040000795c */ /* 0x000fe20000300000 */
.L_x_8801:
[----:B-1----:R-:W-:-:S04]  /*1c980*/  VIADD R3, R9, 0x31c60 ;  /* 0x00031c6009037836 */ /* 0x002fc80000000000 */
[----:B------:R-:W-:-:S04]  /*1c990*/  IMAD R5, R22, 0x8, R3 ;  /* 0x0000000816057824 */ /* 0x000fc800078e0203 */
[----:B------:R-:W1:Y:S02]  /*1c9a0*/  SYNCS.PHASECHK.TRANS64.TRYWAIT P0, [R5+URZ], R2 ;  /* 0x00000002050075a7 */ /* 0x000e64000800017f */
[----:B-1----:R-:W-:Y:S05]  /*1c9b0*/  @!P0 BRA `(.L_x_8802) ;  /* 0x0000001c000c8947 */ /* 0x002fea0003800000 */
.L_x_8898:
[----:B------:R-:W-:-:S07]  /*1c9c0*/  IMAD R3, R4, 0x8, R3 ;  /* 0x0000000804037824 */ /* 0x000fce00078e0203 */
.L_x_8803:
[----:B--2---:R2:W3:Y:S02]  /*1c9d0*/  SYNCS.PHASECHK.TRANS64.TRYWAIT P0, [R3+URZ], R0 ;  /* 0x00000000030075a7 */ /* 0x0044e4000800017f */
[----:B---3--:R-:W-:Y:S05]  /*1c9e0*/  @!P0 NANOSLEEP.SYNCS 0x989680 ;  /* 0x009896800000895d */ /* 0x008fea0003900000 */
[----:B------:R-:W3:Y:S02]  /*1c9f0*/  @!P0 SYNCS.PHASECHK.TRANS64 P0, [R3+URZ], R0 ;  /* 0x00000000030085a7 */ /* 0x000ee4000800007f */
[----:B---3--:R-:W-:Y:S05]  /*1ca00*/  @!P0 BRA `(.L_x_8803) ;  /* 0xfffffffc00f08947 */ /* 0x008fea000383ffff */
.L_x_8558:
[----:B------:R-:W-:Y:S05]  /*1ca10*/  BSYNC B7 ;  /* 0x0000000000077941 */ /* 0x000fea0003800000 */
.L_x_8555:
[----:B------:R-:W-:Y:S05]  /*1ca20*/  EXIT ;  /* 0x000000000000794d */ /* 0x000fea0003800000 */
.L_x_8574:
[----:B0-----:R0:W1:Y:S02]  /*1ca30*/  SYNCS.PHASECHK.TRANS64.TRYWAIT P5, [R20+URZ+0x31c90], R89 ;  /* 0x031c9059140075a7 */ /* 0x00106400080a017f */
[----:B-1----:R-:W-:Y:S05]  /*1ca40*/  @!P5 NANOSLEEP.SYNCS 0x989680 ;  /* 0x009896800000d95d */ /* 0x002fea0003900000 */
[----:B------:R-:W1:Y:S02]  /*1ca50*/  @!P5 SYNCS.PHASECHK.TRANS64 P5, [R20+URZ+0x31c90], R89 ;  /* 0x031c90591400d5a7 */ /* 0x000e6400080a007f */
[----:B-1----:R-:W-:Y:S05]  /*1ca60*/  @!P5 BRA `(.L_x_8574) ;  /* 0xfffffffc00f0d947 */ /* 0x002fea000383ffff */
[----:B------:R-:W-:Y:S05]  /*1ca70*/  BRA `(.L_x_8804) ;  /* 0xfffffe6400f07947 */ /* 0x000fea000383ffff */
.L_x_8602:
[----:B0-----:R0:W1:Y:S02]  /*1ca80*/  SYNCS.PHASECHK.TRANS64.TRYWAIT P5, [R20+URZ+0x31c90], R89 ;  /* 0x031c9059140075a7 */ /* 0x00106400080a017f */
[----:B-1----:R-:W-:Y:S05]  /*1ca90*/  @!P5 NANOSLEEP.SYNCS 0x989680 ;  /* 0x009896800000d95d */ /* 0x002fea0003900000 */
[----:B------:R-:W1:Y:S02]  /*1caa0*/  @!P5 SYNCS.PHASECHK.TRANS64 P5, [R20+URZ+0x31c90], R89 ;  /* 0x031c90591400d5a7 */ /* 0x000e6400080a007f */
[----:B-1----:R-:W-:Y:S05]  /*1cab0*/  @!P5 BRA `(.L_x_8602) ;  /* 0xfffffffc00f0d947 */ /* 0x002fea000383ffff */
[----:B------:R-:W-:Y:S05]  /*1cac0*/  BRA `(.L_x_8805) ;  /* 0xfffffe8000b07947 */ /* 0x000fea000383ffff */
.L_x_8615:
[----:B0-----:R0:W1:Y:S02]  /*1cad0*/  SYNCS.PHASECHK.TRANS64.TRYWAIT P4, [R20+URZ+0x31c90], R89 ;  /* 0x031c9059140075a7 */ /* 0x001064000808017f */
[----:B-1----:R-:W-:Y:S05]  /*1cae0*/  @!P4 NANOSLEEP.SYNCS 0x989680 ;  /* 0x009896800000c95d */ /* 0x002fea0003900000 */
[----:B------:R-:W1:Y:S02]  /*1caf0*/  @!P4 SYNCS.PHASECHK.TRANS64 P4, [R20+URZ+0x31c90], R89 ;  /* 0x031c90591400c5a7 */ /* 0x000e64000808007f */
[----:B-1----:R-:W-:Y:S05]  /*1cb00*/  @!P4 BRA `(.L_x_8615) ;  /* 0xfffffffc00f0c947 */ /* 0x002fea000383ffff */
[----:B------:R-:W-:Y:S05]  /*1cb10*/  BRA `(.L_x_8806) ;  /* 0xfffffe9c006c7947 */ /* 0x000fea000383ffff */
.L_x_8619:
[----:B--2---:R2:W3:Y:S02]  /*1cb20*/  SYNCS.PHASECHK.TRANS64.TRYWAIT P3, [R20+URZ+0x31cb0], R89 ;  /* 0x031cb059140075a7 */ /* 0x0044e4000806017f */
[----:B---3--:R-:W-:Y:S05]  /*1cb30*/  @!P3 NANOSLEEP.SYNCS 0x989680 ;  /* 0x009896800000b95d */ /* 0x008fea0003900000 */
[----:B------:R-:W3:Y:S02]  /*1cb40*/  @!P3 SYNCS.PHASECHK.TRANS64 P3, [R20+URZ+0x31cb0], R89 ;  /* 0x031cb0591400b5a7 */ /* 0x000ee4000806007f */
[----:B---3--:R-:W-:Y:S05]  /*1cb50*/  @!P3 BRA `(.L_x_8619) ;  /* 0xfffffffc00f0b947 */ /* 0x008fea000383ffff */
[----:B------:R-:W-:Y:S05]  /*1cb60*/  BRA `(.L_x_8807) ;  /* 0xfffffea000047947 */ /* 0x000fea000383ffff */
.L_x_8625:
        /* <DEDUP_REMOVED lines=13> */
.L_x_8809:
[----:B------:R-:W-:Y:S05]  /*1cc40*/  BSYNC B0 ;  /* 0x0000000000007941 */ /* 0x000fea0003800000 */
.L_x_8808:
[----:B------:R0:W-:Y:S01]  /*1cc50*/  STL [R1+0x50], R14 ;  /* 0x0000500e01007387 */ /* 0x0001e20000100800 */
[----:B------:R-:W-:Y:S05]  /*1cc60*/  BRA `(.L_x_8810) ;  /* 0xfffffea400607947 */ /* 0x000fea000383ffff */
.L_x_8638:
[----:B------:R-:W-:Y:S01]  /*1cc70*/  BSSY B1, `(.L_x_8811) ;  /* 0x0000008000017945 */ /* 0x000fe20003800000 */
[----:B------:R-:W-:Y:S02]  /*1cc80*/  IMAD.MOV.U32 R13, RZ, RZ, R50 ;  /* 0x000000ffff0d7224 */ /* 0x000fe400078e0032 */
[----:B------:R-:W-:Y:S02]  /*1cc90*/  IMAD.MOV.U32 R12, RZ, RZ, RZ ;  /* 0x000000ffff0c7224 */ /* 0x000fe400078e00ff */
[----:B------:R-:W-:Y:S02]  /*1cca0*/  IMAD.MOV.U32 R11, RZ, RZ, 0x1e1f ;  /* 0x00001e1fff0b7424 */ /* 0x000fe400078e00ff */
[----:B------:R-:W-:-:S07]  /*1ccb0*/  IMAD.MOV.U32 R15, RZ, RZ, -0x1 ;  /* 0xffffffffff0f7424 */ /* 0x000fce00078e00ff */
[----:B0-----:R-:W-:Y:S05]  /*1ccc0*/  WARPSYNC.COLLECTIVE R15, `(.L_x_8812) ;  /* 0x000000000f087348 */ /* 0x001fea0003c00000 */
[----:B0-----:R0:W1:Y:S02]  /*1ccd0*/  SHFL.IDX P6, R14, R13, R12, R11 ;  /* 0x0000000c0d0e7389 */ /* 0x00106400000c000b */
[----:B01----:R-:W-:Y:S01]  /*1cce0*/  ENDCOLLECTIVE ;  /* 0x000000000000791b */ /* 0x003fe20003800000 */
.L_x_8812:
[----:B------:R-:W-:Y:S05]  /*1ccf0*/  BSYNC B1 ;  /* 0x0000000000017941 */ /* 0x000fea0003800000 */
.L_x_8811:
[----:B------:R-:W-:Y:S05]  /*1cd00*/  BRA `(.L_x_8813) ;  /* 0xfffffeb000007947 */ /* 0x000fea000383ffff */
.L_x_8639:
        /* <DEDUP_REMOVED lines=8> */
.L_x_8815:
[----:B------:R-:W-:Y:S05]  /*1cd90*/  BSYNC B1 ;  /* 0x0000000000017941 */ /* 0x000fea0003800000 */
.L_x_8814:
[----:B------:R-:W-:Y:S05]  /*1cda0*/  BRA `(.L_x_8816) ;  /* 0xfffffeac00e47947 */ /* 0x000fea000383ffff */
.L_x_8640:
        /* <DEDUP_REMOVED lines=8> */
.L_x_8818:
[----:B------:R-:W-:Y:S05]  /*1ce30*/  BSYNC B1 ;  /* 0x0000000000017941 */ /* 0x000fea0003800000 */
.L_x_8817:
[----:B------:R-:W-:Y:S05]  /*1ce40*/  BRA `(.L_x_8819) ;  /* 0xfffffeac00c87947 */ /* 0x000fea000383ffff */
.L_x_8641:
        /* <DEDUP_REMOVED lines=8> */
.L_x_8821:
[----:B------:R-:W-:Y:S05]  /*1ced0*/  BSYNC B1 ;  /* 0x0000000000017941 */ /* 0x000fea0003800000 */
.L_x_8820:
[----:B------:R-:W-:Y:S05]  /*1cee0*/  BRA `(.L_x_8822) ;  /* 0xfffffeac00ac7947 */ /* 0x000fea000383ffff */
.L_x_8643:
[----:B0-----:R0:W1:Y:S02]  /*1cef0*/  SYNCS.PHASECHK.TRANS64.TRYWAIT P1, [R18+URZ+0x31c00], R3 ;  /* 0x031c0003120075a7 */ /* 0x001064000802017f */
[----:B-1----:R-:W-:Y:S05]  /*1cf00*/  @!P1 NANOSLEEP.SYNCS 0x989680 ;  /* 0x009896800000995d */ /* 0x002fea0003900000 */
[----:B------:R-:W1:Y:S02]  /*1cf10*/  @!P1 SYNCS.PHASECHK.TRANS64 P1, [R18+URZ+0x31c00], R3 ;  /* 0x031c0003120095a7 */ /* 0x000e64000802007f */
[----:B-1----:R-:W-:Y:S05]  /*1cf20*/  @!P1 BRA `(.L_x_8643) ;  /* 0xfffffffc00f09947 */ /* 0x002fea000383ffff */
[----:B------:R-:W-:Y:S05]  /*1cf30*/  BRA `(.L_x_8823) ;  /* 0xfffffeb000287947 */ /* 0x000fea000383ffff */
.L_x_8657:
[----:B------:R-:W-:Y:S01]  /*1cf40*/  BSSY B1, `(.L_x_8824) ;  /* 0x0000008000017945 */ /* 0x000fe20003800000 */
[----:B------:R-:W-:Y:S02]  /*1cf50*/  IMAD.MOV.U32 R13, RZ, RZ, R50 ;  /* 0x000000ffff0d7224 */ /* 0x000fe400078e0032 */
[----:B------:R-:W-:Y:S02]  /*1cf60*/  IMAD.MOV.U32 R12, RZ, RZ, RZ ;  /* 0x000000ffff0c7224 */ /* 0x000fe400078e00ff */
[----:B------:R-:W-:Y:S02]  /*1cf70*/  IMAD.MOV.U32 R11, RZ, RZ, 0x1e1f ;  /* 0x00001e1fff0b7424 */ /* 0x000fe400078e00ff */
[----:B------:R-:W-:-:S07]  /*1cf80*/  IMAD.MOV.U32 R15, RZ, RZ, -0x1 ;  /* 0xffffffffff0f7424 */ /* 0x000fce00078e00ff */
[----:B01----:R-:W-:Y:S05]  /*1cf90*/  WARPSYNC.COLLECTIVE R15, `(.L_x_8825) ;  /* 0x000000000f087348 */ /* 0x003fea0003c00000 */
[----:B0-----:R0:W2:Y:S02]  /*1cfa0*/  SHFL.IDX P6, R14, R13, R12, R11 ;  /* 0x0000000c0d0e7389 */ /* 0x0010a400000c000b */
[----:B012---:R-:W-:Y:S01]  /*1cfb0*/  ENDCOLLECTIVE ;  /* 0x000000000000791b */ /* 0x007fe20003800000 */
.L_x_8825:
[----:B------:R-:W-:Y:S05]  /*1cfc0*/  BSYNC B1 ;  /* 0x0000000000017941 */ /* 0x000fea0003800000 */
.L_x_8824:
[----:B------:R-:W-:Y:S05]  /*1cfd0*/  BRA `(.L_x_8826) ;  /* 0xfffffec400cc7947 */ /* 0x000fea000383ffff */
.L_x_8658:
        /* <DEDUP_REMOVED lines=8> */
.L_x_8828:
[----:B------:R-:W-:Y:S05]  /*1d060*/  BSYNC B1 ;  /* 0x0000000000017941 */ /* 0x000fea0003800000 */
.L_x_8827:
[----:B------:R-:W-:Y:S05]  /*1d070*/  BRA `(.L_x_8829) ;  /* 0xfffffec400b07947 */ /* 0x000fea000383ffff */
.L_x_8659:
        /* <DEDUP_REMOVED lines=8> */
.L_x_8831:
[----:B------:R-:W-:Y:S05]  /*1d100*/  BSYNC B1 ;  /* 0x0000000000017941 */ /* 0x000fea0003800000 */
.L_x_8830:
[----:B------:R-:W-:Y:S05]  /*1d110*/  BRA `(.L_x_8832) ;  /* 0xfffffec400947947 */ /* 0x000fea000383ffff */
.L_x_8660:
        /* <DEDUP_REMOVED lines=8> */
.L_x_8834:
[----:B------:R-:W-:Y:S05]  /*1d1a0*/  BSYNC B1 ;  /* 0x0000000000017941 */ /* 0x000fea0003800000 */
.L_x_8833:
[----:B------:R-:W-:Y:S05]  /*1d1b0*/  BRA `(.L_x_8835) ;  /* 0xfffffec400787947 */ /* 0x000fea000383ffff */
.L_x_8662:
[----:B-1----:R1:W2:Y:S02]  /*1d1c0*/  SYNCS.PHASECHK.TRANS64.TRYWAIT P1, [R18+URZ+0x31c00], R3 ;  /* 0x031c0003120075a7 */ /* 0x0022a4000802017f */
[----:B--2---:R-:W-:Y:S05]  /*1d1d0*/  @!P1 NANOSLEEP.SYNCS 0x989680 ;  /* 0x009896800000995d */ /* 0x004fea0003900000 */
[----:B------:R-:W2:Y:S02]  /*1d1e0*/  @!P1 SYNCS.PHASECHK.TRANS64 P1, [R18+URZ+0x31c00], R3 ;  /* 0x031c0003120095a7 */ /* 0x000ea4000802007f */
[----:B--2---:R-:W-:Y:S05]  /*1d1f0*/  @!P1 BRA `(.L_x_8662) ;  /* 0xfffffffc00f09947 */ /* 0x004fea000383ffff */
[----:B------:R-:W-:Y:S05]  /*1d200*/  BRA `(.L_x_8836) ;  /* 0xfffffec400f87947 */ /* 0x000fea000383ffff */
.L_x_8670:
[----:B-1----:R1:W3:Y:S02]  /*1d210*/  SYNCS.PHASECHK.TRANS64.TRYWAIT P1, [R0+URZ+0x31c30], R5 ;  /* 0x031c3005000075a7 */ /* 0x0022e4000802017f */
[----:B---3--:R-:W-:Y:S05]  /*1d220*/  @!P1 NANOSLEEP.SYNCS 0x989680 ;  /* 0x009896800000995d */ /* 0x008fea0003900000 */
[----:B------:R-:W3:Y:S02]  /*1d230*/  @!P1 SYNCS.PHASECHK.TRANS64 P1, [R0+URZ+0x31c30], R5 ;  /* 0x031c3005000095a7 */ /* 0x000ee4000802007f */
[----:B---3--:R-:W-:Y:S05]  /*1d240*/  @!P1 BRA `(.L_x_8670) ;  /* 0xfffffffc00f09947 */ /* 0x008fea000383ffff */
[----:B------:R-:W-:Y:S05]  /*1d250*/  BRA `(.L_x_8669) ;  /* 0xfffffedc00a87947 */ /* 0x000fea000383ffff */
.L_x_8676:
[----:B-1----:R1:W2:Y:S02]  /*1d260*/  SYNCS.PHASECHK.TRANS64.TRYWAIT P3, [R14+URZ+0x31c30], R15 ;  /* 0x031c300f0e0075a7 */ /* 0x0022a4000806017f */
[----:B--2---:R-:W-:Y:S05]  /*1d270*/  @!P3 NANOSLEEP.SYNCS 0x989680 ;  /* 0x009896800000b95d */ /* 0x004fea0003900000 */
[----:B------:R-:W2:Y:S02]  /*1d280*/  @!P3 SYNCS.PHASECHK.TRANS64 P3, [R14+URZ+0x31c30], R15 ;  /* 0x031c300f0e00b5a7 */ /* 0x000ea4000806007f */
[----:B--2---:R-:W-:Y:S05]  /*1d290*/  @!P3 BRA `(.L_x_8676) ;  /* 0xfffffffc00f0b947 */ /* 0x004fea000383ffff */
[----:B------:R-:W-:Y:S05]  /*1d2a0*/  BRA `(.L_x_8675) ;  /* 0xffffff2800887947 */ /* 0x000fea000383ffff */
.L_x_8680:
[----:B-1----:R1:W2:Y:S02]  /*1d2b0*/  SYNCS.PHASECHK.TRANS64.TRYWAIT P2, [R15+URZ+0x31c50], R14 ;  /* 0x031c500e0f0075a7 */ /* 0x0022a4000804017f */
[----:B--2---:R-:W-:Y:S05]  /*1d2c0*/  @!P2 NANOSLEEP.SYNCS 0x989680 ;  /* 0x009896800000a95d */ /* 0x004fea0003900000 */
[----:B------:R-:W2:Y:S02]  /*1d2d0*/  @!P2 SYNCS.PHASECHK.TRANS64 P2, [R15+URZ+0x31c50], R14 ;  /* 0x031c500e0f00a5a7 */ /* 0x000ea4000804007f */
[----:B--2---:R-:W-:Y:S05]  /*1d2e0*/  @!P2 BRA `(.L_x_8680) ;  /* 0xfffffffc00f0a947 */ /* 0x004fea000383ffff */
[----:B------:R-:W-:Y:S05]  /*1d2f0*/  BRA `(.L_x_8677) ;  /* 0xffffff4c00a47947 */ /* 0x000fea000383ffff */
.L_x_8685:
[----:B-1----:R1:W2:Y:S02]  /*1d300*/  SYNCS.PHASECHK.TRANS64.TRYWAIT P0, [R9+URZ+0x31c50], R0 ;  /* 0x031c5000090075a7 */ /* 0x0022a4000800017f */
[----:B--2---:R-:W-:Y:S05]  /*1d310*/  @!P0 NANOSLEEP.SYNCS 0x989680 ;  /* 0x009896800000895d */ /* 0x004fea0003900000 */
[----:B------:R-:W2:Y:S02]  /*1d320*/  @!P0 SYNCS.PHASECHK.TRANS64 P0, [R9+URZ+0x31c50], R0 ;  /* 0x031c5000090085a7 */ /* 0x000ea4000800007f */
[----:B--2---:R-:W-:Y:S05]  /*1d330*/  @!P0 BRA `(.L_x_8685) ;  /* 0xfffffffc00f08947 */ /* 0x004fea000383ffff */
[----:B------:R-:W-:Y:S05]  /*1d340*/  BRA `(.L_x_8684) ;  /* 0xffffff7800f07947 */ /* 0x000fea000383ffff */
.L_x_8709:
        /* <DEDUP_REMOVED lines=8> */
[----:B-----5:R-:W-:Y:S05]  /*1d3d0*/  WARPSYNC.COLLECTIVE R15, `(.L_x_8838) ;  /* 0x000000000f087348 */ /* 0x020fea0003c00000 */
[----:B------:R0:W1:Y:S02]  /*1d3e0*/  SHFL.IDX P6, R14, R13, R12, R11 ;  /* 0x0000000c0d0e7389 */ /* 0x00006400000c000b */
[----:B01---5:R-:W-:Y:S01]  /*1d3f0*/  ENDCOLLECTIVE ;  /* 0x000000000000791b */ /* 0x023fe20003800000 */
.L_x_8838:
[----:B------:R-:W-:Y:S05]  /*1d400*/  BSYNC B1 ;  /* 0x0000000000017941 */ /* 0x000fea0003800000 */
.L_x_8837:
[----:B------:R-:W-:Y:S05]  /*1d410*/  BRA `(.L_x_8839) ;  /* 0xffffffb0002c7947 */ /* 0x000fea000383ffff */
.L_x_8710:
[----:B------:R-:W-:Y:S01]  /*1d420*/  BSSY B1, `(.L_x_8840) ;  /* 0x0000006000017945 */ /* 0x000fe20003800000 */
[----:B------:R-:W-:-:S07]  /*1d430*/  IMAD.MOV.U32 R15, RZ, RZ, -0x1 ;  /* 0xffffffffff0f7424 */ /* 0x000fce00078e00ff */
[----:B-----5:R-:W-:Y:S05]  /*1d440*/  WARPSYNC.COLLECTIVE R15, `(.L_x_8841) ;  /* 0x000000000f0c7348 */ /* 0x020fea0003c00000 */
[----:B------:R-:W-:Y:S02]  /*1d450*/  ELECT P6, UR62, PT ;  /* 0x00000000003e782f */ /* 0x000fe400038c0000 */
[----:B------:R-:W-:Y:S01]  /*1d460*/  MOV R14, UR62 ;  /* 0x0000003e000e7c02 */ /* 0x000fe20008000f00 */
[----:B-----5:R-:W-:Y:S10]  /*1d470*/  ENDCOLLECTIVE ;  /* 0x000000000000791b */ /* 0x020ff40003800000 */
.L_x_8841:
[----:B------:R-:W-:Y:S05]  /*1d480*/  BSYNC B1 ;  /* 0x0000000000017941 */ /* 0x000fea0003800000 */
.L_x_8840:
[----:B------:R-:W-:Y:S05]  /*1d490*/  BRA `(.L_x_8842) ;  /* 0xffffffb000187947 */ /* 0x000fea000383ffff */
.L_x_8712:
[----:B0-----:R0:W1:Y:S02]  /*1d4a0*/  SYNCS.PHASECHK.TRANS64.TRYWAIT P0, [R6+URZ+0x31c20], R7 ;  /* 0x031c2007060075a7 */ /* 0x001064000800017f */
[----:B-1----:R-:W-:Y:S05]  /*1d4b0*/  @!P0 NANOSLEEP.SYNCS 0x989680 ;  /* 0x009896800000895d */ /* 0x002fea0003900000 */
[----:B------:R-:W1:Y:S02]  /*1d4c0*/  @!P0 SYNCS.PHASECHK.TRANS64 P0, [R6+URZ+0x31c20], R7 ;  /* 0x031c2007060085a7 */ /* 0x000e64000800007f */
[----:B-1----:R-:W-:Y:S05]  /*1d4d0*/  @!P0 BRA `(.L_x_8712) ;  /* 0xfffffffc00f08947 */ /* 0x002fea000383ffff */
[----:B------:R-:W-:Y:S05]  /*1d4e0*/  BRA `(.L_x_8843) ;  /* 0xffffffb000347947 */ /* 0x000fea000383ffff */
.L_x_8715:
[----:B0-----:R0:W1:Y:S02]  /*1d4f0*/  SYNCS.PHASECHK.TRANS64.TRYWAIT P0, [R7+URZ+0x31ca0], R8 ;  /* 0x031ca008070075a7 */ /* 0x001064000800017f */
[----:B-1----:R-:W-:Y:S05]  /*1d500*/  @!P0 NANOSLEEP.SYNCS 0x989680 ;  /* 0x009896800000895d */ /* 0x002fea0003900000 */
[----:B------:R-:W1:Y:S02]  /*1d510*/  @!P0 SYNCS.PHASECHK.TRANS64 P0, [R7+URZ+0x31ca0], R8 ;  /* 0x031ca008070085a7 */ /* 0x000e64000800007f */
[----:B-1----:R-:W-:Y:S05]  /*1d520*/  @!P0 BRA `(.L_x_8715) ;  /* 0xfffffffc00f08947 */ /* 0x002fea000383ffff */
[----:B------:R-:W-:Y:S05]  /*1d530*/  BRA `(.L_x_8844) ;  /* 0xffffffb0003c7947 */ /* 0x000fea000383ffff */
.L_x_8717:
[----:B-1----:R1:W2:Y:S02]  /*1d540*/  SYNCS.PHASECHK.TRANS64.TRYWAIT P0, [R7+URZ+0x31cc0], R8 ;  /* 0x031cc008070075a7 */ /* 0x0022a4000800017f */
[----:B--2---:R-:W-:Y:S05]  /*1d550*/  @!P0 NANOSLEEP.SYNCS 0x989680 ;  /* 0x009896800000895d */ /* 0x004fea0003900000 */
[----:B------:R-:W2:Y:S02]  /*1d560*/  @!P0 SYNCS.PHASECHK.TRANS64 P0, [R7+URZ+0x31cc0], R8 ;  /* 0x031cc008070085a7 */ /* 0x000ea4000800007f */
[----:B--2---:R-:W-:Y:S05]  /*1d570*/  @!P0 BRA `(.L_x_8717) ;  /* 0xfffffffc00f08947 */ /* 0x004fea000383ffff */
[----:B------:R-:W-:Y:S05]  /*1d580*/  BRA `(.L_x_8845) ;  /* 0xffffffb000bc7947 */ /* 0x000fea000383ffff */
.L_x_8721:
[----:B0-----:R0:W1:Y:S02]  /*1d590*/  SYNCS.PHASECHK.TRANS64.TRYWAIT P0, [R7+URZ+0x31ca0], R8 ;  /* 0x031ca008070075a7 */ /* 0x001064000800017f */
[----:B-1----:R-:W-:Y:S05]  /*1d5a0*/  @!P0 NANOSLEEP.SYNCS 0x989680 ;  /* 0x009896800000895d */ /* 0x002fea0003900000 */
[----:B------:R-:W1:Y:S02]  /*1d5b0*/  @!P0 SYNCS.PHASECHK.TRANS64 P0, [R7+URZ+0x31ca0], R8 ;  /* 0x031ca008070085a7 */ /* 0x000e64000800007f */
[----:B-1----:R-:W-:Y:S05]  /*1d5c0*/  @!P0 BRA `(.L_x_8721) ;  /* 0xfffffffc00f08947 */ /* 0x002fea000383ffff */
[----:B------:R-:W-:Y:S05]  /*1d5d0*/  BRA `(.L_x_8846) ;  /* 0xffffffb400647947 */ /* 0x000fea000383ffff */
.L_x_8723:
[----:B-1----:R1:W2:Y:S02]  /*1d5e0*/  SYNCS.PHASECHK.TRANS64.TRYWAIT P1, [R7+URZ+0x31cc0], R8 ;  /* 0x031cc008070075a7 */ /* 0x0022a4000802017f */
[----:B--2---:R-:W-:Y:S05]  /*1d5f0*/  @!P1 NANOSLEEP.SYNCS 0x989680 ;  /* 0x009896800000995d */ /* 0x004fea0003900000 */
[----:B------:R-:W2:Y:S02]  /*1d600*/  @!P1 SYNCS.PHASECHK.TRANS64 P1, [R7+URZ+0x31cc0], R8 ;  /* 0x031cc008070095a7 */ /* 0x000ea4000802007f */
[----:B--2---:R-:W-:Y:S05]  /*1d610*/  @!P1 BRA `(.L_x_8723) ;  /* 0xfffffffc00f09947 */ /* 0x004fea000383ffff */
[----:B------:R-:W-:Y:S05]  /*1d620*/  BRA `(.L_x_8847) ;  /* 0xffffffb400e07947 */ /* 0x000fea000383ffff */
.L_x_8735:
        /* <DEDUP_REMOVED lines=11> */
.L_x_8849:
[----:B------:R-:W-:Y:S05]  /*1d6e0*/  BSYNC B0 ;  /* 0x0000000000007941 */ /* 0x000fea0003800000 */
.L_x_8848:
[----:B------:R-:W-:Y:S05]  /*1d6f0*/  BRA `(.L_x_8850) ;  /* 0xffffffc000a47947 */ /* 0x000fea000383ffff */
.L_x_8736:
[----:B------:R-:W-:Y:S01]  /*1d700*/  BSSY B0, `(.L_x_8851) ;  /* 0x0000006000007945 */ /* 0x000fe20003800000 */
[----:B------:R-:W-:-:S07]  /*1d710*/  IMAD.MOV.U32 R15, RZ, RZ, -0x1 ;  /* 0xffffffffff0f7424 */ /* 0x000fce00078e00ff */
[----:B------:R-:W-:Y:S05]  /*1d720*/  WARPSYNC.COLLECTIVE R15, `(.L_x_8852) ;  /* 0x000000000f0c7348 */ /* 0x000fea0003c00000 */
[----:B------:R-:W-:Y:S02]  /*1d730*/  ELECT P6, UR62, PT ;  /* 0x00000000003e782f */ /* 0x000fe400038c0000 */
[----:B------:R-:W-:Y:S01]  /*1d740*/  MOV R14, UR62 ;  /* 0x0000003e000e7c02 */ /* 0x000fe20008000f00 */
[----:B------:R-:W-:Y:S10]  /*1d750*/  ENDCOLLECTIVE ;  /* 0x000000000000791b */ /* 0x000ff40003800000 */
.L_x_8852:
[----:B------:R-:W-:Y:S05]  /*1d760*/  BSYNC B0 ;  /* 0x0000000000007941 */ /* 0x000fea0003800000 */
.L_x_8851:
[----:B------:R-:W-:Y:S05]  /*1d770*/  BRA `(.L_x_8853) ;  /* 0xffffffc0009c7947 */ /* 0x000fea000383ffff */
.L_x_8739:
[----:B-1----:R1:W2:Y:S02]  /*1d780*/  SYNCS.PHASECHK.TRANS64.TRYWAIT P0, [R4+URZ+0x31c40], R5 ;  /* 0x031c4005040075a7 */ /* 0x0022a4000800017f */
[----:B--2---:R-:W-:Y:S05]  /*1d790*/  @!P0 NANOSLEEP.SYNCS 0x989680 ;  /* 0x009896800000895d */ /* 0x004fea0003900000 */
[----:B------:R-:W2:Y:S02]  /*1d7a0*/  @!P0 SYNCS.PHASECHK.TRANS64 P0, [R4+URZ+0x31c40], R5 ;  /* 0x031c4005040085a7 */ /* 0x000ea4000800007f */
[----:B--2---:R-:W-:Y:S05]  /*1d7b0*/  @!P0 BRA `(.L_x_8739) ;  /* 0xfffffffc00f08947 */ /* 0x004fea000383ffff */
[----:B------:R-:W-:Y:S05]  /*1d7c0*/  BRA `(.L_x_8854) ;  /* 0xffffffc000f07947 */ /* 0x000fea000383ffff */
.L_x_8742:
[----:B-1----:R1:W2:Y:S02]  /*1d7d0*/  SYNCS.PHASECHK.TRANS64.TRYWAIT P0, [R29+URZ+0x31c20], R4 ;  /* 0x031c20041d0075a7 */ /* 0x0022a4000800017f */
[----:B--2---:R-:W-:Y:S05]  /*1d7e0*/  @!P0 NANOSLEEP.SYNCS 0x989680 ;  /* 0x009896800000895d */ /* 0x004fea0003900000 */
[----:B------:R-:W2:Y:S02]  /*1d7f0*/  @!P0 SYNCS.PHASECHK.TRANS64 P0, [R29+URZ+0x31c20], R4 ;  /* 0x031c20041d0085a7 */ /* 0x000ea4000800007f */
[----:B--2---:R-:W-:Y:S05]  /*1d800*/  @!P0 BRA `(.L_x_8742) ;  /* 0xfffffffc00f08947 */ /* 0x004fea000383ffff */
[----:B------:R-:W-:Y:S05]  /*1d810*/  BRA `(.L_x_8855) ;  /* 0xffffffc800207947 */ /* 0x000fea000383ffff */
.L_x_8750:
[----:B0-----:R0:W1:Y:S02]  /*1d820*/  SYNCS.PHASECHK.TRANS64.TRYWAIT P0, [R3+URZ+0x31c40], R2 ;  /* 0x031c4002030075a7 */ /* 0x001064000800017f */
[----:B-1----:R-:W-:Y:S05]  /*1d830*/  @!P0 NANOSLEEP.SYNCS 0x989680 ;  /* 0x009896800000895d */ /* 0x002fea0003900000 */
[----:B------:R-:W1:Y:S02]  /*1d840*/  @!P0 SYNCS.PHASECHK.TRANS64 P0, [R3+URZ+0x31c40], R2 ;  /* 0x031c4002030085a7 */ /* 0x000e64000800007f */
[----:B-1----:R-:W-:Y:S05]  /*1d850*/  @!P0 BRA `(.L_x_8750) ;  /* 0xfffffffc00f08947 */ /* 0x002fea000383ffff */
[----:B------:R-:W-:Y:S05]  /*1d860*/  BRA `(.L_x_8856) ;  /* 0xffffffc800cc7947 */ /* 0x000fea000383ffff */
.L_x_8752:
[----:B0-----:R0:W1:Y:S02]  /*1d870*/  SYNCS.PHASECHK.TRANS64.TRYWAIT P0, [R2+URZ+0x31c60], R3 ;  /* 0x031c6003020075a7 */ /* 0x001064000800017f */
[----:B-1----:R-:W-:Y:S05]  /*1d880*/  @!P0 NANOSLEEP.SYNCS 0x989680 ;  /* 0x009896800000895d */ /* 0x002fea0003900000 */
[----:B------:R-:W1:Y:S02]  /*1d890*/  @!P0 SYNCS.PHASECHK.TRANS64 P0, [R2+URZ+0x31c60], R3 ;  /* 0x031c6003020085a7 */ /* 0x000e64000800007f */
[----:B-1----:R-:W-:Y:S05]  /*1d8a0*/  @!P0 BRA `(.L_x_8752) ;  /* 0xfffffffc00f08947 */ /* 0x002fea000383ffff */
[----:B------:R-:W-:Y:S05]  /*1d8b0*/  BRA `(.L_x_8857) ;  /* 0xffffffcc00587947 */ /* 0x000fea000383ffff */
.L_x_8758:
[----:B-1----:R1:W2:Y:S02]  /*1d8c0*/  SYNCS.PHASECHK.TRANS64.TRYWAIT P0, [R3+URZ+0x31c40], R2 ;  /* 0x031c4002030075a7 */ /* 0x0022a4000800017f */
[----:B--2---:R-:W-:Y:S05]  /*1d8d0*/  @!P0 NANOSLEEP.SYNCS 0x989680 ;  /* 0x009896800000895d */ /* 0x004fea0003900000 */
[----:B------:R-:W2:Y:S02]  /*1d8e0*/  @!P0 SYNCS.PHASECHK.TRANS64 P0, [R3+URZ+0x31c40], R2 ;  /* 0x031c4002030085a7 */ /* 0x000ea4000800007f */
[----:B--2---:R-:W-:Y:S05]  /*1d8f0*/  @!P0 BRA `(.L_x_8758) ;  /* 0xfffffffc00f08947 */ /* 0x004fea000383ffff */
[----:B------:R-:W-:Y:S05]  /*1d900*/  BRA `(.L_x_8858) ;  /* 0xffffffd000a47947 */ /* 0x000fea000383ffff */
.L_x_8760:
[----:B0-----:R0:W1:Y:S02]  /*1d910*/  SYNCS.PHASECHK.TRANS64.TRYWAIT P0, [R3+URZ+0x31c60], R24 ;  /* 0x031c6018030075a7 */ /* 0x001064000800017f */
[----:B-1----:R-:W-:Y:S05]  /*1d920*/  @!P0 NANOSLEEP.SYNCS 0x989680 ;  /* 0x009896800000895d */ /* 0x002fea0003900000 */
[----:B------:R-:W1:Y:S02]  /*1d930*/  @!P0 SYNCS.PHASECHK.TRANS64 P0, [R3+URZ+0x31c60], R24 ;  /* 0x031c6018030085a7 */ /* 0x000e64000800007f */
[----:B-1----:R-:W-:Y:S05]  /*1d940*/  @!P0 BRA `(.L_x_8760) ;  /* 0xfffffffc00f08947 */ /* 0x002fea000383ffff */
[----:B------:R-:W-:Y:S05]  /*1d950*/  BRA `(.L_x_8859) ;  /* 0xffffffd400307947 */ /* 0x000fea000383ffff */
.L_x_8766:
[----:B-1----:R1:W2:Y:S02]  /*1d960*/  SYNCS.PHASECHK.TRANS64.TRYWAIT P0, [R2+URZ+0x31c40], R3 ;  /* 0x031c4003020075a7 */ /* 0x0022a4000800017f */
[----:B--2---:R-:W-:Y:S05]  /*1d970*/  @!P0 NANOSLEEP.SYNCS 0x989680 ;  /* 0x009896800000895d */ /* 0x004fea0003900000 */
[----:B------:R-:W2:Y:S02]  /*1d980*/  @!P0 SYNCS.PHASECHK.TRANS64 P0, [R2+URZ+0x31c40], R3 ;  /* 0x031c4003020085a7 */ /* 0x000ea4000800007f */
[----:B--2---:R-:W-:Y:S05]  /*1d990*/  @!P0 BRA `(.L_x_8766) ;  /* 0xfffffffc00f08947 */ /* 0x004fea000383ffff */
[----:B------:R-:W-:Y:S05]  /*1d9a0*/  BRA `(.L_x_8860) ;  /* 0xffffffd800587947 */ /* 0x000fea000383ffff */
.L_x_8768:
[----:B0-----:R0:W1:Y:S02]  /*1d9b0*/  SYNCS.PHASECHK.TRANS64.TRYWAIT P0, [R2+URZ+0x31c60], R3 ;  /* 0x031c6003020075a7 */ /* 0x001064000800017f */
[----:B-1----:R-:W-:Y:S05]  /*1d9c0*/  @!P0 NANOSLEEP.SYNCS 0x989680 ;  /* 0x009896800000895d */ /* 0x002fea0003900000 */
[----:B------:R-:W1:Y:S02]  /*1d9d0*/  @!P0 SYNCS.PHASECHK.TRANS64 P0, [R2+URZ+0x31c60], R3 ;  /* 0x031c6003020085a7 */ /* 0x000e64000800007f */
[----:B-1----:R-:W-:Y:S05]  /*1d9e0*/  @!P0 BRA `(.L_x_8768) ;  /* 0xfffffffc00f08947 */ /* 0x002fea000383ffff */
[----:B------:R-:W-:Y:S05]  /*1d9f0*/  BRA `(.L_x_8861) ;  /* 0xffffffd800e47947 */ /* 0x000fea000383ffff */
.L_x_8776:
[----:B--2---:R2:W3:Y:S02]  /*1da00*/  SYNCS.PHASECHK.TRANS64.TRYWAIT P0, [R3+URZ+0x31c60], R2 ;  /* 0x031c6002030075a7 */ /* 0x0044e4000800017f */
[----:B---3--:R-:W-:Y:S05]  /*1da10*/  @!P0 NANOSLEEP.SYNCS 0x989680 ;  /* 0x009896800000895d */ /* 0x008fea0003900000 */
[----:B------:R-:W3:Y:S02]  /*1da20*/  @!P0 SYNCS.PHASECHK.TRANS64 P0, [R3+URZ+0x31c60], R2 ;  /* 0x031c6002030085a7 */ /* 0x000ee4000800007f */
[----:B---3--:R-:W-:Y:S05]  /*1da30*/  @!P0 BRA `(.L_x_8776) ;  /* 0xfffffffc00f08947 */ /* 0x008fea000383ffff */
[----:B------:R-:W-:Y:S05]  /*1da40*/  BRA `(.L_x_8862) ;  /* 0xffffffdc00ec7947 */ /* 0x000fea000383ffff */
.L_x_8779:
        /* <DEDUP_REMOVED lines=8> */
.L_x_8864:
[----:B------:R-:W-:Y:S05]  /*1dad0*/  BSYNC B0 ;  /* 0x0000000000007941 */ /* 0x000fea0003800000 */
.L_x_8863:
        /* <DEDUP_REMOVED lines=8> */
.L_x_8865:
[----:B------:R-:W-:Y:S01]  /*1db60*/  IMAD.MOV.U32 R5, RZ, RZ, R14 ;  /* 0x000000ffff057224 */ /* 0x000fe200078e000e */
[----:B------:R-:W-:Y:S06]  /*1db70*/  BRA `(.L_x_8866) ;  /* 0xffffffe000747947 */ /* 0x000fec000383ffff */
.L_x_8782:
        /* <DEDUP_REMOVED lines=8> */
.L_x_8868:
[----:B------:R-:W-:Y:S05]  /*1dc00*/  BSYNC B0 ;  /* 0x0000000000007941 */ /* 0x000fea0003800000 */
.L_x_8867:
        /* <DEDUP_REMOVED lines=10> */
.L_x_8869:
        /* <DEDUP_REMOVED lines=8> */
.L_x_8870:
        /* <DEDUP_REMOVED lines=8> */
.L_x_8871:
        /* <DEDUP_REMOVED lines=8> */
.L_x_8872:
        /* <DEDUP_REMOVED lines=8> */
.L_x_8873:
[----:B------:R-:W-:Y:S05]  /*1deb0*/  BRA `(.L_x_8874) ;  /* 0xffffffe000307947 */ /* 0x000fea000383ffff */
.L_x_8787:
        /* <DEDUP_REMOVED lines=8> */
.L_x_8876:
[----:B------:R-:W-:Y:S05]  /*1df40*/  BSYNC B0 ;  /* 0x0000000000007941 */ /* 0x000fea0003800000 */
.L_x_8875:
        /* <DEDUP_REMOVED lines=10> */
.L_x_8877:
        /* <DEDUP_REMOVED lines=8> */
.L_x_8878:
        /* <DEDUP_REMOVED lines=8> */
.L_x_8879:
        /* <DEDUP_REMOVED lines=8> */
.L_x_8880:
        /* <DEDUP_REMOVED lines=8> */
.L_x_8881:
[----:B------:R-:W-:Y:S05]  /*1e1f0*/  BRA `(.L_x_8882) ;  /* 0xffffffe0000c7947 */ /* 0x000fea000383ffff */
.L_x_8789:
[----:B------:R-:W-:Y:S01]  /*1e200*/  BSSY B0, `(.L_x_8883) ;  /* 0x0000006000007945 */ /* 0x000fe20003800000 */
[----:B------:R-:W-:Y:S01]  /*1e210*/  PLOP3.LUT P6, PT, P6, PT, PT, 0x8, 0x0 ;  /* 0x000000000000781c */ /* 0x000fe200037ce170 */
[----:B------:R-:W-:-:S12]  /*1e220*/  IMAD.MOV.U32 R15, RZ, RZ, -0x1 ;  /* 0xffffffffff0f7424 */ /* 0x000fd800078e00ff */
[----:B0-----:R-:W-:Y:S05]  /*1e230*/  WARPSYNC.COLLECTIVE R15, `(.L_x_8884) ;  /* 0x000000000f087348 */ /* 0x001fea0003c00000 */
[----:B------:R-:W-:Y:S01]  /*1e240*/  VOTE.ANY R14, PT, P6 ;  /* 0x00000000000e7806 */ /* 0x000fe200030e0100 */
[----:B0-----:R-:W-:Y:S06]  /*1e250*/  ENDCOLLECTIVE ;  /* 0x000000000000791b */ /* 0x001fec0003800000 */
.L_x_8884:
[----:B------:R-:W-:Y:S05]  /*1e260*/  BSYNC B0 ;  /* 0x0000000000007941 */ /* 0x000fea0003800000 */
.L_x_8883:
        /* <DEDUP_REMOVED lines=9> */
.L_x_8885:
[----:B------:R-:W-:Y:S01]  /*1e300*/  IMAD.MOV.U32 R17, RZ, RZ, R14 ;  /* 0x000000ffff117224 */ /* 0x000fe200078e000e */
[----:B------:R-:W-:Y:S06]  /*1e310*/  BRA `(.L_x_8886) ;  /* 0xffffffdc00fc7947 */ /* 0x000fec000383ffff */
.L_x_8791:
[----:B------:R-:W-:Y:S01]  /*1e320*/  BSSY B0, `(.L_x_8887) ;  /* 0x0000007000007945 */ /* 0x000fe20003800000 */
[----:B------:R-:W-:Y:S02]  /*1e330*/  IMAD.MOV.U32 R13, RZ, RZ, R3 ;  /* 0x000000ffff0d7224 */ /* 0x000fe400078e0003 */
[----:B------:R-:W-:Y:S02]  /*1e340*/  IMAD.MOV.U32 R11, RZ, RZ, 0x1f ;  /* 0x0000001fff0b7424 */ /* 0x000fe400078e00ff */
[----:B------:R-:W-:-:S07]  /*1e350*/  IMAD.MOV.U32 R15, RZ, RZ, -0x1 ;  /* 0xffffffffff0f7424 */ /* 0x000fce00078e00ff */
[----:B012---:R-:W-:Y:S05]  /*1e360*/  WARPSYNC.COLLECTIVE R15, `(.L_x_8888) ;  /* 0x000000000f087348 */ /* 0x007fea0003c00000 */
[----:B------:R3:W4:Y:S02]  /*1e370*/  SHFL.IDX P6, R14, R13, R12, R11 ;  /* 0x0000000c0d0e7389 */ /* 0x00072400000c000b */
[----:B01234-:R-:W-:Y:S01]  /*1e380*/  ENDCOLLECTIVE ;  /* 0x000000000000791b */ /* 0x01ffe20003800000 */
.L_x_8888:
[----:B------:R-:W-:Y:S05]  /*1e390*/  BSYNC B0 ;  /* 0x0000000000007941 */ /* 0x000fea0003800000 */
.L_x_8887:
[----:B------:R-:W-:Y:S05]  /*1e3a0*/  BRA `(.L_x_8790) ;  /* 0xffffffdc00f47947 */ /* 0x000fea000383ffff */
.L_x_8795:
[----:B0-----:R0:W1:Y:S02]  /*1e3b0*/  SYNCS.PHASECHK.TRANS64.TRYWAIT P0, [R9+URZ+0x31c20], R0 ;  /* 0x031c2000090075a7 */ /* 0x001064000800017f */
[----:B-1----:R-:W-:Y:S05]  /*1e3c0*/  @!P0 NANOSLEEP.SYNCS 0x989680 ;  /* 0x009896800000895d */ /* 0x002fea0003900000 */
[----:B------:R-:W1:Y:S02]  /*1e3d0*/  @!P0 SYNCS.PHASECHK.TRANS64 P0, [R9+URZ+0x31c20], R0 ;  /* 0x031c2000090085a7 */ /* 0x000e64000800007f */
[----:B-1----:R-:W-:Y:S05]  /*1e3e0*/  @!P0 BRA `(.L_x_8795) ;  /* 0xfffffffc00f08947 */ /* 0x002fea000383ffff */
[----:B------:R-:W-:Y:S05]  /*1e3f0*/  BRA `(.L_x_8889) ;  /* 0xffffffe000d07947 */ /* 0x000fea000383ffff */
.L_x_8796:
        /* <DEDUP_REMOVED lines=11> */
.L_x_8891:
[----:B------:R-:W-:Y:S05]  /*1e4b0*/  BSYNC B0 ;  /* 0x0000000000007941 */ /* 0x000fea0003800000 */
.L_x_8890:
[----:B------:R-:W-:Y:S05]  /*1e4c0*/  BRA `(.L_x_8892) ;  /* 0xffffffe000b87947 */ /* 0x000fea000383ffff */
.L_x_8797:
[----:B------:R-:W-:Y:S01]  /*1e4d0*/  BSSY B0, `(.L_x_8893) ;  /* 0x0000006000007945 */ /* 0x000fe20003800000 */
[----:B------:R-:W-:-:S07]  /*1e4e0*/  IMAD.MOV.U32 R15, RZ, RZ, -0x1 ;  /* 0xffffffffff0f7424 */ /* 0x000fce00078e00ff */
[----:B0-----:R-:W-:Y:S05]  /*1e4f0*/  WARPSYNC.COLLECTIVE R15, `(.L_x_8894) ;  /* 0x000000000f0c7348 */ /* 0x001fea0003c00000 */
[----:B------:R-:W-:Y:S02]  /*1e500*/  ELECT P6, UR62, PT ;  /* 0x00000000003e782f */ /* 0x000fe400038c0000 */
[----:B------:R-:W-:Y:S01]  /*1e510*/  MOV R14, UR62 ;  /* 0x0000003e000e7c02 */ /* 0x000fe20008000f00 */
[----:B0-----:R-:W-:Y:S10]  /*1e520*/  ENDCOLLECTIVE ;  /* 0x000000000000791b */ /* 0x001ff40003800000 */
.L_x_8894:
[----:B------:R-:W-:Y:S05]  /*1e530*/  BSYNC B0 ;  /* 0x0000000000007941 */ /* 0x000fea0003800000 */
.L_x_8893:
[----:B------:R-:W-:Y:S05]  /*1e540*/  BRA `(.L_x_8895) ;  /* 0xffffffe000ac7947 */ /* 0x000fea000383ffff */
.L_x_8799:
[----:B0-----:R0:W1:Y:S02]  /*1e550*/  SYNCS.PHASECHK.TRANS64.TRYWAIT P0, [R7+URZ], R2 ;  /* 0x00000002070075a7 */ /* 0x001064000800017f */
[----:B-1----:R-:W-:Y:S05]  /*1e560*/  @!P0 NANOSLEEP.SYNCS 0x989680 ;  /* 0x009896800000895d */ /* 0x002fea0003900000 */
[----:B------:R-:W1:Y:S02]  /*1e570*/  @!P0 SYNCS.PHASECHK.TRANS64 P0, [R7+URZ], R2 ;  /* 0x00000002070085a7 */ /* 0x000e64000800007f */
[----:B-1----:R-:W-:Y:S05]  /*1e580*/  @!P0 BRA `(.L_x_8799) ;  /* 0xfffffffc00f08947 */ /* 0x002fea000383ffff */
[----:B------:R-:W-:Y:S05]  /*1e590*/  BRA `(.L_x_8896) ;  /* 0xffffffe000e87947 */ /* 0x000fea000383ffff */
.L_x_8800:
[----:B-1----:R1:W2:Y:S02]  /*1e5a0*/  SYNCS.PHASECHK.TRANS64.TRYWAIT P0, [R3+URZ], R0 ;  /* 0x00000000030075a7 */ /* 0x0022a4000800017f */
[----:B--2---:R-:W-:Y:S05]  /*1e5b0*/  @!P0 NANOSLEEP.SYNCS 0x989680 ;  /* 0x009896800000895d */ /* 0x004fea0003900000 */
[----:B------:R-:W2:Y:S02]  /*1e5c0*/  @!P0 SYNCS.PHASECHK.TRANS64 P0, [R3+URZ], R0 ;  /* 0x00000000030085a7 */ /* 0x000ea4000800007f */
[----:B--2---:R-:W-:Y:S05]  /*1e5d0*/  @!P0 BRA `(.L_x_8800) ;  /* 0xfffffffc00f08947 */ /* 0x004fea000383ffff */
[----:B------:R-:W-:Y:S05]  /*1e5e0*/  BRA `(.L_x_8897) ;  /* 0xffffffe000dc7947 */ /* 0x000fea000383ffff */
.L_x_8802:
[----:B-1----:R1:W2:Y:S02]  /*1e5f0*/  SYNCS.PHASECHK.TRANS64.TRYWAIT P0, [R5+URZ], R2 ;  /* 0x00000002050075a7 */ /* 0x0022a4000800017f */
[----:B--2---:R-:W-:Y:S05]  /*1e600*/  @!P0 NANOSLEEP.SYNCS 0x989680 ;  /* 0x009896800000895d */ /* 0x004fea0003900000 */
[----:B------:R-:W2:Y:S02]  /*1e610*/  @!P0 SYNCS.PHASECHK.TRANS64 P0, [R5+URZ], R2 ;  /* 0x00000002050085a7 */ /* 0x000ea4000800007f */
[----:B--2---:R-:W-:Y:S05]  /*1e620*/  @!P0 BRA `(.L_x_8802) ;  /* 0xfffffffc00f08947 */ /* 0x004fea000383ffff */
[----:B------:R-:W-:Y:S05]  /*1e630*/  BRA `(.L_x_8898) ;  /* 0xffffffe000e07947 */ /* 0x000fea000383ffff */
.L_x_8899:
        /* <DEDUP_REMOVED lines=12> */
.L_x_12775:


//--------------------- .text._ZN7cutlass13device_kernelIN5flash11enable_sm90INS1_16FlashAttnFwdSm90INS1_25CollectiveMainloopFwdSm90ILi2EN4cute5tupleIJNS5_1CILi1EEES8_S8_EEENS6_IJNS7_ILi192EEENS7_ILi128EEENS7_ILi96EEEEEELi96ENS_10bfloat16_tEfNS_4arch4Sm90ELb0ELb1ELb1ELb0ELb0ELb0ELb0ELb0ELb1ELb0ELb0ELb0EEENS1_21CollectiveEpilogueFwdINS6_IJSA_SC_SB_EEES9_SE_SG_Li384ELb0ELb0ELb0ELb0EEENS1_30DynamicPersistentTileSchedulerILi384ELi32ELb0ELb0ELb1EEEEEEEEEvNT_6ParamsE --------------------------
	.section	.text._ZN7cutlass13device_kernelIN5flash11enable_sm90INS1_16FlashAttnFwdSm90INS1_25CollectiveMainloopFwdSm90ILi2EN4cute5tupleIJNS5_1CILi1EEES8_S8_EEENS6_IJNS7_ILi192EEENS7_ILi128EEENS7_ILi96EEEEEELi96ENS_10bfloat16_tEfNS_4arch4Sm90ELb0ELb1ELb1ELb0ELb0ELb0ELb0ELb0ELb1ELb0ELb0ELb0EEENS1_21CollectiveEpilogueFwdINS6_IJSA_SC_SB_EEES9_SE_SG_Li384ELb0ELb0ELb0ELb0EEENS1_30DynamicPersistentTileSchedulerILi384ELi32ELb0ELb0ELb1EEEEEEEEEvNT_6ParamsE,"ax",@progbits
	.align	128
.text._ZN7cutlass13device_kernelIN5flash11enable_sm90INS1_16FlashAttnFwdSm90INS1_25CollectiveMainloopFwdSm90ILi2EN4cute5tupleIJNS5_1CILi1EEES8_S8_EEENS6_IJNS7_ILi192EEENS7_ILi128EEENS7_ILi96EEEEEELi96ENS_10bfloat16_tEfNS_4arch4Sm90ELb0ELb1ELb1ELb0ELb0ELb0ELb0ELb0ELb1ELb0ELb0ELb0EEENS1_21CollectiveEpilogueFwdINS6_IJSA_SC_SB_EEES9_SE_SG_Li384ELb0ELb0ELb0ELb0EEENS1_30DynamicPersistentTileSchedulerILi384ELi32ELb0ELb0ELb1EEEEEEEEEvNT_6ParamsE:
        .type           _ZN7cutlass13device_kernelIN5flash11enable_sm90INS1_16FlashAttnFwdSm90INS1_25CollectiveMainloopFwdSm90ILi2EN4cute5tupleIJNS5_1CILi1EEES8_S8_EEENS6_IJNS7_ILi192EEENS7_ILi128EEENS7_ILi96EEEEEELi96ENS_10bfloat16_tEfNS_4arch4Sm90ELb0ELb1ELb1ELb0ELb0ELb0ELb0ELb0ELb1ELb0ELb0ELb0EEENS1_21CollectiveEpilogueFwdINS6_IJSA_SC_SB_EEES9_SE_SG_Li384ELb0ELb0ELb0ELb0EEENS1_30DynamicPersistentTileSchedulerILi384ELi32ELb0ELb0ELb1EEEEEEEEEvNT_6ParamsE,@function
        .size           _ZN7cutlass13device_kernelIN5flash11enable_sm90INS1_16FlashAttnFwdSm90INS1_25CollectiveMainloopFwdSm90ILi2EN4cute5tupleIJNS5_1CILi1EEES8_S8_EEENS6_IJNS7_ILi192EEENS7_ILi128EEENS7_ILi96EEEEEELi96ENS_10bfloat16_tEfNS_4arch4Sm90ELb0ELb1ELb1ELb0ELb0ELb0ELb0ELb0ELb1ELb0ELb0ELb0EEENS1_21CollectiveEpilogueFwdINS6_IJSA_SC_SB_EEES9_SE_SG_Li384ELb0ELb0ELb0ELb0EEENS1_30DynamicPersistentTileSchedulerILi384ELi32ELb0ELb0ELb1EEEEEEEEEvNT_6ParamsE,(.L_x_12776 - _ZN7cutlass13device_kernelIN5flash11enable_sm90INS1_16FlashAttnFwdSm90INS1_25CollectiveMainloopFwdSm90ILi2EN4cute5tupleIJNS5_1CILi1EEES8_S8_EEENS6_IJNS7_ILi192EEENS7_ILi128EEENS7_ILi96EEEEEELi96ENS_10bfloat16_tEfNS_4arch4Sm90ELb0ELb1ELb1ELb0ELb0ELb0ELb0ELb0ELb1ELb0ELb0ELb0EEENS1_21CollectiveEpilogueFwdINS6_IJSA_SC_SB_EEES9_SE_SG_Li384ELb0ELb0ELb0ELb0EEENS1_30DynamicPersistentTileSchedulerILi384ELi32ELb0ELb0ELb1EEEEEEEEEvNT_6ParamsE)
        .other          _ZN7cutlass13device_kernelIN5flash11enable_sm90INS1_16FlashAttnFwdSm90INS1_25CollectiveMainloopFwdSm90ILi2EN4cute5tupleIJNS5_1CILi1EEES8_S8_EEENS6_IJNS7_ILi192EEENS7_ILi128EEENS7_ILi96EEEEEELi96ENS_10bfloat16_tEfNS_4arch4Sm90ELb0ELb1ELb1ELb0ELb0ELb0ELb0ELb0ELb1ELb0ELb0ELb0EEENS1_21CollectiveEpilogueFwdINS6_IJSA_SC_SB_EEES9_SE_SG_Li384ELb0ELb0ELb0ELb0EEENS1_30DynamicPersistentTileSchedulerILi384ELi32ELb0ELb0ELb1EEEEEEEEEvNT_6ParamsE,@"STO_CUDA_ENTRY STV_DEFAULT"
_ZN7cutlass13device_kernelIN5flash11enable_sm90INS1_16FlashAttnFwdSm90INS1_25CollectiveMainloopFwdSm90ILi2EN4cute5tupleIJNS5_1CILi1EEES8_S8_EEENS6_IJNS7_ILi192EEENS7_ILi128EEENS7_ILi96EEEEEELi96ENS_10bfloat16_tEfNS_4arch4Sm90ELb0ELb1ELb1ELb0ELb0ELb0ELb0ELb0ELb1ELb0ELb0ELb0EEENS1_21CollectiveEpilogueFwdINS6_IJSA_SC_SB_EEES9_SE_SG_Li384ELb0ELb0ELb0ELb0EEENS1_30DynamicPersistentTileSchedulerILi384ELi32ELb0ELb0ELb1EEEEEEEEEvNT_6ParamsE:
        /* <DEDUP_REMOVED lines=23> */
.L_x_8901:
[----:B------:R-:W-:Y:S05]  /*0170*/  BSYNC B0 ;  /* 0x0000000000007941 */ /* 0x000fea0003800000 */
.L_x_8900:
        /* <DEDUP_REMOVED lines=37> */
.L_x_8902:
        /* <DEDUP_REMOVED lines=22> */
.L_x_8903:
        /* <DEDUP_REMOVED lines=18> */
.L_x_8904:
        /* <DEDUP_REMOVED lines=22> */
.L_x_8905:
        /* <DEDUP_REMOVED lines=22> */
.L_x_8906:
[----:B------:R-:W-:Y:S01]  /*0910*/  PLOP3.LUT P0, PT, PT, PT, UP0, 0x80, 0x0 ;  /* 0x000000000000781c */ /* 0x000fe20003f0f008 */
[----:B------:R-:W-:Y:S01]  /*0920*/  UMOV UR46, 0x1 ;  /* 0x00000001002e7882 */ /* 0x000fe20000000000 */
[----:B------:R-:W-:Y:S01]  /*0930*/  NOP ;  /* 0x0000000000007918 */ /* 0x000fe20000000000 */
[----:B------:R-:W-:Y:S01]  /*0940*/  USEL UR46, UR46, 0x2, !UP0 ;  /* 0x000000022e2e7887 */ /* 0x000fe2000c000000 */
[----:B------:R-:W-:Y:S01]  /*0950*/  LOP3.LUT R17, R2, 0x7f, RZ, 0xc0, !PT ;  /* 0x0000007f02117812 */ /* 0x000fe200078ec0ff */
[----:B------:R-:W-:Y:S01]  /*0960*/  ULDC.64 UR50, c[0x0][0x208] ;  /* 0x0000820000327ab9 */ /* 0x000fe20000000a00 */
[----:B-123--:R-:W-:Y:S07]  /*0970*/  BAR.SYNC.DEFER_BLOCKING 0x0 ;  /* 0x0000000000007b1d */ /* 0x00efee0000010000 */
[----:B------:R-:W-:Y:S05]  /*0980*/  @!P0 BRA `(.L_x_8907) ;  /* 0x0000010000488947 */ /* 0x000fea0003800000 */
.L_x_8908:
[----:B------:R-:W-:-:S08]  /*0990*/  NOP ;  /* 0x0000000000007918 */ /* 0x000fd00000000000 */
[----:B------:R-:W1:Y:S02]  /*09a0*/  USETMAXREG.TRY_ALLOC.CTAPOOL UP0, 0xa0 ;  /* 0x000000a0000079c8 */ /* 0x000e640008000600 */
[----:B-1----:R-:W-:-:S13]  /*09b0*/  PLOP3.LUT P0, PT, PT, PT, UP0, 0x80, 0x0 ;  /* 0x000000000000781c */ /* 0x002fda0003f0f008 */
[----:B------:R-:W-:Y:S05]  /*09c0*/  @!P0 BRA `(.L_x_8908) ;  /* 0xfffffffc00f08947 */ /* 0x000fea000383ffff */
[----:B------:R-:W-:Y:S01]  /*09d0*/  LOP3.LUT R0, R2, 0xffffff80, RZ, 0xc0, !PT ;  /* 0xffffff8002007812 */ /* 0x000fe200078ec0ff */
[----:B------:R-:W1:Y:S08]  /*09e0*/  S2UR UR7, SR_CTAID.X ;  /* 0x00000000000779c3 */ /* 0x000e700000002500 */
[----:B------:R-:W-:Y:S08]  /*09f0*/  BAR.ARV 0x4, 0x1a0 ;  /* 0x0106800000007b1d */ /* 0x000ff00000002000 */
[----:B------:R-:W-:Y:S06]  /*0a00*/  BAR.ARV 0x8, 0x1a0 ;  /* 0x0206800000007b1d */ /* 0x000fec0000002000 */
[----:B------:R-:W-:-:S02]  /*0a10*/  ISETP.NE.AND P0, PT, R0, 0x80, PT ;  /* 0x000000800000780c */ /* 0x000fc40003f05270 */
[----:B------:R-:W1:Y:S11]  /*0a20*/  LDC R0, c[0x0][0xda8] ;  /* 0x00036a00ff007b82 */ /* 0x000e760000000800 */
[----:B------:R-:W-:Y:S06]  /*0a30*/  @!P0 BAR.ARV 0x9, 0x100 ;  /* 0x0244000000008b1d */ /* 0x000fec0000002000 */
[----:B-1----:R-:W-:-:S13]  /*0a40*/  ISETP.LE.AND P0, PT, R0, UR7, PT ;  /* 0x0000000700007c0c */ /* 0x002fda000bf03270 */
[----:B------:R-:W-:Y:S05]  /*0a50*/  @P0 EXIT ;  /* 0x000000000000094d */ /* 0x000fea0003800000 */
[----:B------:R-:W-:Y:S01]  /*0a60*/  VIADD R0, R2, 0xffffff80 ;  /* 0xffffff8002007836 */ /* 0x000fe20000000000 */
[----:B------:R-:W1:Y:S01]  /*0a70*/  S2UR UR4, SR_CgaCtaId ;  /* 0x00000000000479c3 */ /* 0x000e620000008800 */
[----:B------:R-:W-:Y:S01]  /*0a80*/  UMOV UR39, 0x400 ;  /* 0x0000040000277882 */ /* 0x000fe20000000000 */
[----:B------:R-:W-:Y:S01]  /*0a90*/  IMAD.MOV.U32 R18, RZ, RZ, 0x40 ;  /* 0x00000040ff127424 */ /* 0x000fe200078e00ff */
[----:B------:R-:W-:Y:S01]  /*0aa0*/  ULOP3.LUT UR38, UR46, 0x1, URZ, 0xfc, !UPT ;  /* 0x000000012e267892 */ /* 0x000fe2000f8efc3f */
[----:B------:R-:W-:Y:S01]  /*0ab0*/  SHF.R.S32.HI R3, RZ, 0x1f, R0 ;  /* 0x0000001fff037819 */ /* 0x000fe20000011400 */
[----:B------:R-:W-:Y:S01]  /*0ac0*/  UMOV UR37, URZ ;  /* 0x0000003f00257c82 */ /* 0x000fe20008000000 */
[----:B------:R-:W-:Y:S01]  /*0ad0*/  UMOV UR49, URZ ;  /* 0x0000003f00317c82 */ /* 0x000fe20008000000 */
[----:B------:R-:W-:Y:S01]  /*0ae0*/  UMOV UR36, URZ ;  /* 0x0000003f00247c82 */ /* 0x000fe20008000000 */
[CC--:B------:R-:W-:Y:S01]  /*0af0*/  LEA.HI R6, R3.reuse, R0.reuse, RZ, 0x4 ;  /* 0x0000000003067211 */ /* 0x0c0fe200078f20ff */
[----:B------:R-:W2:Y:S01]  /*0b00*/  S2UR UR6, SR_SWINHI ;  /* 0x00000000000679c3 */ /* 0x000ea20000002f00 */
[----:B------:R-:W-:-:S02]  /*0b10*/  LEA.HI R4, R3, R0, RZ, 0x7 ;  /* 0x0000000003047211 */ /* 0x000fc400078f38ff */
[----:B------:R-:W-:Y:S02]  /*0b20*/  LOP3.LUT R5, R6, 0xfffffff0, RZ, 0xc0, !PT ;  /* 0xfffffff006057812 */ /* 0x000fe400078ec0ff */
[----:B------:R-:W-:Y:S02]  /*0b30*/  LOP3.LUT R11, R4, 0xffffff80, RZ, 0xc0, !PT ;  /* 0xffffff80040b7812 */ /* 0x000fe400078ec0ff */
[----:B------:R-:W-:Y:S01]  /*0b40*/  SHF.R.S32.HI R9, RZ, 0x4, R6 ;  /* 0x00000004ff097819 */ /* 0x000fe20000011406 */
[C---:B------:R-:W-:Y:S01]  /*0b50*/  IMAD.IADD R7, R0.reuse, 0x1, -R5 ;  /* 0x0000000100077824 */ /* 0x040fe200078e0a05 */
[----:B------:R-:W-:Y:S01]  /*0b60*/  SHF.R.S32.HI R5, RZ, 0x7, R4 ;  /* 0x00000007ff057819 */ /* 0x000fe20000011404 */
[----:B------:R-:W-:Y:S01]  /*0b70*/  IMAD.IADD R11, R0, 0x1, -R11 ;  /* 0x00000001000b7824 */ /* 0x000fe200078e0a0b */
[----:B------:R-:W-:Y:S02]  /*0b80*/  LEA.HI R3, R3, R0, RZ, 0x5 ;  /* 0x0000000003037211 */ /* 0x000fe400078f28ff */
[----:B------:R-:W-:Y:S01]  /*0b90*/  SHF.R.S32.HI R4, RZ, 0x1f, R7 ;  /* 0x0000001fff047819 */ /* 0x000fe20000011407 */
[----:B------:R-:W-:Y:S01]  /*0ba0*/  IMAD.HI R8, R5, 0x55555556, RZ ;  /* 0x5555555605087827 */ /* 0x000fe200078e02ff */
[----:B------:R-:W-:Y:S01]  /*0bb0*/  LEA.HI R6, R6, R9, RZ, 0x1 ;  /* 0x0000000906067211 */ /* 0x000fe200078f08ff */
[----:B-1----:R-:W-:Y:S01]  /*0bc0*/  ULEA UR39, UR4, UR39, 0x18 ;  /* 0x0000002704277291 */ /* 0x002fe2000f8ec03f */
[----:B------:R-:W-:-:S02]  /*0bd0*/  LEA.HI R4, R4, R7, RZ, 0x3 ;  /* 0x0000000704047211 */ /* 0x000fc400078f18ff */
[----:B------:R-:W-:Y:S02]  /*0be0*/  LEA.HI R8, R8, R8, RZ, 0x1 ;  /* 0x0000000808087211 */ /* 0x000fe400078f08ff */
[C---:B------:R-:W-:Y:S01]  /*0bf0*/  LOP3.LUT R0, R4.reuse, 0xfffffff8, RZ, 0xc0, !PT ;  /* 0xfffffff804007812 */ /* 0x040fe200078ec0ff */
[----:B------:R-:W-:Y:S01]  /*0c00*/  IMAD.SHL.U32 R4, R4, 0x40, RZ ;  /* 0x0000004004047824 */ /* 0x000fe200078e00ff */
[----:B------:R-:W-:Y:S01]  /*0c10*/  LOP3.LUT R6, R6, 0x1ffffffe, RZ, 0xc0, !PT ;  /* 0x1ffffffe06067812 */ /* 0x000fe200078ec0ff */
[----:B------:R-:W-:Y:S01]  /*0c20*/  IMAD R137, R8, -0x3, R5 ;  /* 0xfffffffd08897824 */ /* 0x000fe200078e0205 */
[----:B------:R-:W-:Y:S01]  /*0c30*/  SHF.R.S32.HI R8, RZ, 0x5, R3 ;  /* 0x00000005ff087819 */ /* 0x000fe20000011403 */
[----:B------:R-:W-:Y:S01]  /*0c40*/  IMAD.IADD R0, R7, 0x1, -R0 ;  /* 0x0000000107007824 */ /* 0x000fe200078e0a00 */
[----:B------:R-:W-:Y:S01]  /*0c50*/  SHF.R.S32.HI R10, RZ, 0x1f, R11 ;  /* 0x0000001fff0a7819 */ /* 0x000fe2000001140b */
[----:B------:R-:W-:Y:S01]  /*0c60*/  IMAD.IADD R6, R9, 0x1, -R6 ;  /* 0x0000000109067824 */ /* 0x000fe200078e0a06 */
[----:B------:R-:W-:Y:S01]  /*0c70*/  LOP3.LUT R5, R4, 0x7ffffe00, RZ, 0xc0, !PT ;  /* 0x7ffffe0004057812 */ /* 0x000fe200078ec0ff */
[C---:B------:R-:W-:Y:S01]  /*0c80*/  IMAD.SHL.U32 R3, R0.reuse, 0x40, RZ ;  /* 0x0000004000037824 */ /* 0x040fe200078e00ff */
[----:B------:R-:W-:Y:S01]  /*0c90*/  R2P PR, R0, 0x6 ;  /* 0x0000000600007804 */ /* 0x000fe20000000000 */
[----:B------:R-:W-:Y:S01]  /*0ca0*/  IMAD.SHL.U32 R6, R6, 0x8, RZ ;  /* 0x0000000806067824 */ /* 0x000fe200078e00ff */
[----:B------:R-:W-:Y:S01]  /*0cb0*/  UMOV UR4, UR39 ;  /* 0x0000002700047c82 */ /* 0x000fe20008000000 */
[----:B--2---:R-:W-:Y:S01]  /*0cc0*/  UMOV UR5, UR6 ;  /* 0x0000000600057c82 */ /* 0x004fe20008000000 */
[C---:B------:R-:W-:Y:S01]  /*0cd0*/  IMAD R13, R8.reuse, 0x10, R7 ;  /* 0x00000010080d7824 */ /* 0x040fe200078e0207 */
[----:B------:R-:W-:Y:S01]  /*0ce0*/  LOP3.LUT R3, R3, 0x1c0, RZ, 0xc0, !PT ;  /* 0x000001c003037812 */ /* 0x000fe200078ec0ff */
[----:B------:R-:W-:Y:S01]  /*0cf0*/  IMAD R5, R8, 0x400, R5 ;  /* 0x0000040008057824 */ /* 0x000fe200078e0205 */
[----:B------:R-:W-:Y:S01]  /*0d00*/  LEA.HI R7, R10, R11, RZ, 0x2 ;  /* 0x0000000b0a077211 */ /* 0x000fe200078f10ff */
[----:B------:R-:W-:Y:S01]  /*0d10*/  IMAD.U32 R140, RZ, RZ, UR4 ;  /* 0x00000004ff8c7e24 */ /* 0x000fe2000f8e00ff */
[----:B------:R-:W-:Y:S01]  /*0d20*/  LOP3.LUT R4, R3, 0x8, R6, 0xf8, !PT ;  /* 0x0000000803047812 */ /* 0x000fe200078ef806 */
[----:B------:R-:W-:Y:S01]  /*0d30*/  IMAD.U32 R141, RZ, RZ, UR5 ;  /* 0x00000005ff8d7e24 */ /* 0x000fe2000f8e00ff */
[----:B------:R-:W-:Y:S01]  /*0d40*/  SHF.R.U32.HI R3, RZ, 0x3, R3 ;  /* 0x00000003ff037819 */ /* 0x000fe20000011603 */
[----:B------:R-:W-:Y:S01]  /*0d50*/  UMOV UR4, UR7 ;  /* 0x0000000700047c82 */ /* 0x000fe20008000000 */
[----:B------:R-:W-:-:S02]  /*0d60*/  SHF.R.S32.HI R9, RZ, 0x2, R7 ;  /* 0x00000002ff097819 */ /* 0x000fc40000011407 */
[----:B------:R-:W-:Y:S01]  /*0d70*/  LOP3.LUT R4, R4, R3, RZ, 0x3c, !PT ;  /* 0x0000000304047212 */ /* 0x000fe200078e3cff */
[----:B------:R-:W-:Y:S01]  /*0d80*/  IMAD.U32 R3, R13, 0x20, R6 ;  /* 0x000000200d037824 */ /* 0x000fe200078e0006 */
[----:B------:R-:W-:Y:S02]  /*0d90*/  SHF.R.S32.HI R12, RZ, 0x1f, R7 ;  /* 0x0000001fff0c7819 */ /* 0x000fe40000011407 */
[----:B------:R-:W-:Y:S01]  /*0da0*/  LEA.HI R10, R10, R11, RZ, 0x5 ;  /* 0x0000000b0a0a7211 */ /* 0x000fe200078f28ff */
[----:B------:R-:W-:Y:S01]  /*0db0*/  IMAD.IADD R4, R5, 0x1, R4 ;  /* 0x0000000105047824 */ /* 0x000fe200078e0204 */
[----:B------:R-:W-:Y:S01]  /*0dc0*/  LEA.HI R12, R12, R9, RZ, 0x3 ;  /* 0x000000090c0c7211 */ /* 0x000fe200078f18ff */
[----:B------:R-:W-:Y:S01]  /*0dd0*/  IMAD.WIDE R140, R3, 0x2, R140 ;  /* 0x00000002038c7825 */ /* 0x000fe200078e028c */
[----:B------:R-:W-:Y:S02]  /*0de0*/  SHF.R.S32.HI R10, RZ, 0x5, R10 ;  /* 0x00000005ff0a7819 */ /* 0x000fe4000001140a */
[----:B------:R-:W-:-:S02]  /*0df0*/  LOP3.LUT R12, R12, 0xfffffff8, RZ, 0xc0, !PT ;  /* 0xfffffff80c0c7812 */ /* 0x000fc400078ec0ff */
[----:B------:R-:W-:Y:S02]  /*0e00*/  LEA R136, R4, UR39, 0x1 ;  /* 0x0000002704887c11 */ /* 0x000fe4000f8e08ff */
[----:B------:R-:W-:Y:S01]  /*0e10*/  SEL R18, R18, 0xffffffc0, !P2 ;  /* 0xffffffc012127807 */ /* 0x000fe20005000000 */
[----:B------:R-:W-:Y:S01]  /*0e20*/  IMAD.IADD R9, R9, 0x1, -R12 ;  /* 0x0000000109097824 */ /* 0x000fe200078e0a0c */
[----:B------:R-:W-:Y:S01]  /*0e30*/  LOP3.LUT R0, R7, 0x7ffffffc, RZ, 0xc0, !PT ;  /* 0x7ffffffc07007812 */ /* 0x000fe200078ec0ff */
[C---:B------:R-:W-:Y:S02]  /*0e40*/  VIADD R22, R136.reuse, 0x21800 ;  /* 0x0002180088167836 */ /* 0x040fe40000000000 */
[----:B------:R-:W-:Y:S02]  /*0e50*/  VIADD R23, R136, 0x21820 ;  /* 0x0002182088177836 */ /* 0x000fe40000000000 */
[----:B------:R-:W-:Y:S02]  /*0e60*/  IMAD R10, R10, 0x10, R9 ;  /* 0x000000100a0a7824 */ /* 0x000fe400078e0209 */
[----:B------:R-:W-:-:S02]  /*0e70*/  @P1 VIADD R23, R22, 0xffffffe0 ;  /* 0xffffffe016171836 */ /* 0x000fc40000000000 */
[----:B------:R-:W-:Y:S02]  /*0e80*/  IMAD.IADD R22, R22, 0x1, R18 ;  /* 0x0000000116167824 */ /* 0x000fe400078e0212 */
[----:B------:R-:W-:Y:S02]  /*0e90*/  IMAD.IADD R19, R11, 0x1, -R0 ;  /* 0x000000010b137824 */ /* 0x000fe400078e0a00 */
[----:B------:R-:W-:Y:S02]  /*0ea0*/  IMAD R137, R137, 0x40, R10 ;  /* 0x0000004089897824 */ /* 0x000fe400078e020a */
[----:B------:R-:W-:Y:S02]  /*0eb0*/  IMAD.IADD R18, R18, 0x1, R23 ;  /* 0x0000000112127824 */ /* 0x000fe400078e0217 */
[----:B------:R-:W-:-:S07]  /*0ec0*/  VIADD R17, R23, 0x6000 ;  /* 0x0000600017117836 */ /* 0x000fce0000000000 */
.L_x_8997:
        /* <DEDUP_REMOVED lines=11> */
[----:B--2---:R-:W-:Y:S05]  /*0f80*/  @!P0 BRA `(.L_x_8909) ;  /* 0x0000000000208947 */ /* 0x004fea0003800000 */
        /* <DEDUP_REMOVED lines=8> */
.L_x_8909:
[----:B------:R-:W-:Y:S01]  /*1010*/  ULDC UR6, c[0x0][0xdc4] ;  /* 0x0003710000067ab9 */ /* 0x000fe20000000800 */
[----:B------:R-:W-:Y:S01]  /*1020*/  UMOV UR48, UR7 ;  /* 0x0000000700307c82 */ /* 0x000fe20008000000 */
[----:B------:R-:W-:-:S11]  /*1030*/  UISETP.NE.AND UP0, UPT, UR6, 0x1, UPT ;  /* 0x000000010600788c */ /* 0x000fd6000bf05270 */
[----:B------:R-:W-:Y:S02]  /*1040*/  @UP0 ULDC.64 UR10, c[0x0][0xdc8] ;  /* 0x00037200000a0ab9 */ /* 0x000fe40000000a00 */
[----:B------:R-:W-:-:S04]  /*1050*/  UIMAD.WIDE.U32 UR4, UR7, UR10, URZ ;  /* 0x0000000a070472a5 */ /* 0x000fc8000f8e003f */
[----:B------:R-:W-:-:S04]  /*1060*/  @UP0 USHF.R.U32.HI UR48, URZ, UR11, UR5 ;  /* 0x0000000b3f300299 */ /* 0x000fc80008011605 */
[----:B------:R-:W-:-:S12]  /*1070*/  UIMAD UR4, UR48, UR6, URZ ;  /* 0x00000006300472a4 */ /* 0x000fd8000f8e023f */
.L_x_8910:
        /* <DEDUP_REMOVED lines=12> */
[----:B------:R-:W-:Y:S01]  /*1140*/  UIMAD UR42, UR42, 0xc0, URZ ;  /* 0x000000c02a2a78a4 */ /* 0x000fe2000f8e023f */
        /* <DEDUP_REMOVED lines=28> */
.L_x_8912:
[----:B------:R-:W-:-:S11]  /*1310*/  UISETP.NE.AND UP0, UPT, UR5, 0x1, UPT ;  /* 0x000000010500788c */ /* 0x000fd6000bf05270 */
[----:B------:R-:W-:Y:S02]  /*1320*/  @UP0 ULDC.64 UR12, c[0x0][0x9e8] ;  /* 0x00027a00000c0ab9 */ /* 0x000fe40000000a00 */
[----:B------:R-:W-:-:S04]  /*1330*/  UIMAD.WIDE.U32 UR6, UR4, UR12, URZ ;  /* 0x0000000c040672a5 */ /* 0x000fc8000f8e003f */
[----:B------:R-:W-:-:S12]  /*1340*/  @UP0 USHF.R.U32.HI UR4, URZ, UR13, UR7 ;  /* 0x0000000d3f040299 */ /* 0x000fd80008011607 */
.L_x_8913:
[----:B------:R-:W-:-:S06]  /*1350*/  UIMAD UR4, UR4, UR5, UR5 ;  /* 0x00000005040472a4 */ /* 0x000fcc000f8e0205 */
[----:B------:R-:W-:-:S07]  /*1360*/  VIMNMX R0, R0, UR4, PT ;  /* 0x0000000400007c48 */ /* 0x000fce000bfe0100 */
.L_x_8911:
        /* <DEDUP_REMOVED lines=25> */
.L_x_8915:
[----:B------:R-:W-:-:S11]  /*1500*/  UISETP.NE.AND UP0, UPT, UR5, 0x1, UPT ;  /* 0x000000010500788c */ /* 0x000fd6000bf05270 */
[----:B------:R-:W-:Y:S02]  /*1510*/  @UP0 ULDC.64 UR10, c[0x0][0x9e8] ;  /* 0x00027a00000a0ab9 */ /* 0x000fe40000000a00 */
[----:B------:R-:W-:-:S04]  /*1520*/  UIMAD.WIDE.U32 UR6, UR4, UR10, URZ ;  /* 0x0000000a040672a5 */ /* 0x000fc8000f8e003f */
[----:B------:R-:W-:-:S12]  /*1530*/  @UP0 USHF.R.U32.HI UR4, URZ, UR11, UR7 ;  /* 0x0000000b3f040299 */ /* 0x000fd80008011607 */
.L_x_8916:
[----:B------:R-:W-:-:S04]  /*1540*/  UIMAD UR4, UR4, UR5, URZ ;  /* 0x00000005040472a4 */ /* 0x000fc8000f8e023f */
[----:B------:R-:W-:-:S04]  /*1550*/  UISETP.LT.AND UP0, UPT, UR8, UR4, UPT ;  /* 0x000000040800728c */ /* 0x000fc8000bf01270 */
[----:B------:R-:W-:-:S12]  /*1560*/  USEL UR8, UR8, UR4, !UP0 ;  /* 0x0000000408087287 */ /* 0x000fd8000c000000 */
.L_x_8914:
        /* <DEDUP_REMOVED lines=9> */
[----:B------:R-:W-:Y:S01]  /*1600*/  CS2R R128, SRZ ;  /* 0x0000000000807805 */ /* 0x000fe2000001ff00 */
[----:B------:R-:W-:Y:S01]  /*1610*/  IMAD.MOV.U32 R123, RZ, RZ, RZ ;  /* 0x000000ffff7b7224 */ /* 0x000fe200078e00ff */
[----:B------:R-:W-:Y:S01]  /*1620*/  CS2R R124, SRZ ;  /* 0x00000000007c7805 */ /* 0x000fe2000001ff00 */
[----:B------:R-:W-:Y:S01]  /*1630*/  UISETP.LT.AND UP0, UPT, URZ, UR4, UPT ;  /* 0x000000043f00728c */ /* 0x000fe2000bf01270 */
[----:B------:R-:W-:Y:S01]  /*1640*/  IMAD.MOV.U32 R126, RZ, RZ, RZ ;  /* 0x000000ffff7e7224 */ /* 0x000fe200078e00ff */
[----:B------:R-:W-:-:S02]  /*1650*/  CS2R R26, SRZ ;  /* 0x00000000001a7805 */ /* 0x000fc4000001ff00 */
[----:B------:R-:W-:Y:S01]  /*1660*/  CS2R R120, SRZ ;  /* 0x0000000000787805 */ /* 0x000fe2000001ff00 */
[----:B------:R-:W-:Y:S01]  /*1670*/  USEL UR40, URZ, UR4, !UP0 ;  /* 0x000000043f287287 */ /* 0x000fe2000c000000 */
[----:B------:R-:W-:Y:S01]  /*1680*/  CS2R R14, SRZ ;  /* 0x00000000000e7805 */ /* 0x000fe2000001ff00 */
[----:B------:R-:W-:Y:S01]  /*1690*/  IMAD.MOV.U32 R118, RZ, RZ, RZ ;  /* 0x000000ffff767224 */ /* 0x000fe200078e00ff */
[----:B------:R-:W-:Y:S01]  /*16a0*/  CS2R R114, SRZ ;  /* 0x0000000000727805 */ /* 0x000fe2000001ff00 */
[----:B------:R-:W-:Y:S01]  /*16b0*/  IMAD.MOV.U32 R117, RZ, RZ, RZ ;  /* 0x000000ffff757224 */ /* 0x000fe200078e00ff */
        /* <DEDUP_REMOVED lines=17> */
[----:B------:R-:W-:-:S05]  /*17d0*/  VIADD R0, R2, 0xffffff80 ;  /* 0xffffff8002007836 */ /* 0x000fca0000000000 */
[----:B------:R-:W-:-:S04]  /*17e0*/  SHF.R.S32.HI R3, RZ, 0x1f, R0 ;  /* 0x0000001fff037819 */ /* 0x000fc80000011400 */
[----:B------:R-:W-:-:S04]  /*17f0*/  LEA.HI R3, R3, R0, RZ, 0x7 ;  /* 0x0000000003037211 */ /* 0x000fc800078f38ff */
[----:B------:R-:W-:-:S06]  /*1800*/  SHF.R.S32.HI R3, RZ, 0x7, R3 ;  /* 0x00000007ff037819 */ /* 0x000fcc0000011403 */
[----:B------:R-:W1:Y:S02]  /*1810*/  SHFL.IDX PT, R3, R3, RZ, 0x1f ;  /* 0x00001fff03037589 */ /* 0x000e6400000e0000 */
[----:B-1----:R-:W-:-:S13]  /*1820*/  R2UR UR45, R3 ;  /* 0x00000000032d72ca */ /* 0x002fda00000e0000 */
[----:B------:R-:W-:-:S04]  /*1830*/  UIMAD.WIDE UR4, UR45, 0x55555556, URZ ;  /* 0x555555562d0478a5 */ /* 0x000fc8000f8e023f */
[----:B------:R-:W-:Y:S02]  /*1840*/  ULEA.HI UR52, UR5, UR5, URZ, 0x1 ;  /* 0x0000000505347291 */ /* 0x000fe4000f8f083f */
[----:B------:R-:W-:Y:S02]  /*1850*/  UIADD3 UR5, UR39, 0x21800, URZ ;  /* 0x0002180027057890 */ /* 0x000fe4000fffe03f */
[----:B------:R-:W-:Y:S02]  /*1860*/  UIMAD UR52, UR52, -0x3, UR45 ;  /* 0xfffffffd343478a4 */ /* 0x000fe4000f8e022d */
[----:B------:R-:W-:Y:S02]  /*1870*/  ULOP3.LUT UP0, URZ, UR5, 0x3ff, URZ, 0xc0, !UPT ;  /* 0x000003ff053f7892 */ /* 0x000fe4000f80c03f */
[----:B------:R-:W-:Y:S02]  /*1880*/  ULEA UR4, UR52, UR39, 0xc ;  /* 0x0000002734047291 */ /* 0x000fe4000f8e603f */
[----:B------:R-:W-:-:S02]  /*1890*/  ULEA UR5, UR52, UR5, 0xd ;  /* 0x0000000534057291 */ /* 0x000fc4000f8e683f */
[----:B------:R-:W-:Y:S01]  /*18a0*/  PLOP3.LUT P0, PT, PT, PT, UP0, 0x80, 0x0 ;  /* 0x000000000000781c */ /* 0x000fe20003f0f008 */
[----:B------:R-:W-:Y:S02]  /*18b0*/  UIADD3 UR4, UR4, 0xc400, URZ ;  /* 0x0000c40004047890 */ /* 0x000fe4000fffe03f */
[----:B------:R-:W-:Y:S02]  /*18c0*/  USHF.R.U32.HI UR5, URZ, 0x4, UR5 ;  /* 0x000000043f057899 */ /* 0x000fe40008011605 */
[----:B------:R-:W-:Y:S02]  /*18d0*/  USHF.R.U32.HI UR4, URZ, 0x4, UR4 ;  /* 0x000000043f047899 */ /* 0x000fe40008011604 */
[----:B------:R-:W-:Y:S02]  /*18e0*/  ULOP3.LUT UR41, UR5, 0x3fff, URZ, 0xc0, !UPT ;  /* 0x00003fff05297892 */ /* 0x000fe4000f8ec03f */
[----:B------:R-:W-:-:S04]  /*18f0*/  ULOP3.LUT UR54, UR4, 0x3fff, URZ, 0xc0, !UPT ;  /* 0x00003fff04367892 */ /* 0x000fc8000f8ec03f */
[----:B------:R-:W-:Y:S08]  /*1900*/  @!P0 BRA `(.L_x_8918) ;  /* 0x0000000000408947 */ /* 0x000ff00003800000 */
        /* <DEDUP_REMOVED lines=16> */
.L_x_8918:
        /* <DEDUP_REMOVED lines=9> */
.L_x_9062:
[----:B------:R-:W-:Y:S05]  /*1aa0*/  @!P0 BRA `(.L_x_8920) ;  /* 0x0000000000048947 */ /* 0x000fea0003800000 */
[----:B------:R-:W-:Y:S01]  /*1ab0*/  BPT.TRAP 0x1 ;  /* 0x000000040000795c */ /* 0x000fe20000300000 */
.L_x_8920:
[----:B-1----:R-:W-:Y:S02]  /*1ac0*/  IMAD.U32 R3, RZ, RZ, UR36 ;  /* 0x00000024ff037e24 */ /* 0x002fe4000f8e00ff */
[----:B------:R-:W-:-:S03]  /*1ad0*/  IMAD.U32 R0, RZ, RZ, UR49 ;  /* 0x00000031ff007e24 */ /* 0x000fc6000f8e00ff */
[----:B------:R-:W-:Y:S02]  /*1ae0*/  LEA R3, R3, UR39, 0x3 ;  /* 0x0000002703037c11 */ /* 0x000fe4000f8e18ff */
[----:B------:R-:W-:-:S04]  /*1af0*/  SHF.L.U32 R0, R0, 0x1f, RZ ;  /* 0x0000001f00007819 */ /* 0x000fc800000006ff */
[----:B------:R1:W2:Y:S01]  /*1b00*/  SYNCS.PHASECHK.TRANS64.TRYWAIT P2, [R3+URZ+0x2d830], R0 ;  /* 0x02d83000030075a7 */ /* 0x0002a2000804017f */
[----:B------:R-:W-:Y:S05]  /*1b10*/  @!P0 BRA `(.L_x_8921) ;  /* 0x0000000000048947 */ /* 0x000fea0003800000 */
[----:B------:R-:W-:Y:S01]  /*1b20*/  BPT.TRAP 0x1 ;  /* 0x000000040000795c */ /* 0x000fe20000300000 */
.L_x_8921:
[----:B------:R-:W-:Y:S01]  /*1b30*/  LOP3.LUT P1, RZ, R2, 0x7f, RZ, 0xc0, !PT ;  /* 0x0000007f02ff7812 */ /* 0x000fe2000782c0ff */
[----:B--2---:R-:W-:-:S12]  /*1b40*/  @P2 BRA `(.L_x_8922) ;  /* 0x0000000000082947 */ /* 0x004fd80003800000 */
[----:B------:R-:W2:Y:S02]  /*1b50*/  SYNCS.PHASECHK.TRANS64.TRYWAIT P2, [R3+URZ+0x2d830], R0 ;  /* 0x02d83000030075a7 */ /* 0x000ea4000804017f */
[----:B--2---:R-:W-:Y:S05]  /*1b60*/  @!P2 BRA `(.L_x_8923) ;  /* 0x0000012000b8a947 */ /* 0x004fea0003800000 */
.L_x_8922:
[----:B------:R-:W-:Y:S05]  /*1b70*/  WARPSYNC.ALL ;  /* 0x0000000000007948 */ /* 0x000fea0003800000 */
[----:B------:R-:W-:Y:S01]  /*1b80*/  UIADD3 UR4, UR39, 0x15400, URZ ;  /* 0x0001540027047890 */ /* 0x000fe2000fffe03f */
[----:B------:R-:W-:Y:S01]  /*1b90*/  WARPGROUP.ARRIVE ;  /* 0x00000000000079c5 */ /* 0x000fe20000000000 */
[----:B------:R-:W-:Y:S01]  /*1ba0*/  UMOV UR5, 0x80000020 ;  /* 0x8000002000057882 */ /* 0x000fe20000000000 */
[----:B------:R-:W-:Y:S01]  /*1bb0*/  UMOV UR7, 0x80000020 ;  /* 0x8000002000077882 */ /* 0x000fe20000000000 */
[----:B------:R-:W-:Y:S01]  /*1bc0*/  USHF.R.U32.HI UR4, URZ, 0x4, UR4 ;  /* 0x000000043f047899 */ /* 0x000fe20008011604 */
[----:B------:R-:W3:Y:S01]  /*1bd0*/  LDC R9, c[0x0][0x2e0] ;  /* 0x0000b800ff097b82 */ /* 0x000ee20000000800 */
[----:B------:R-:W-:Y:S01]  /*1be0*/  UMOV UR9, 0x80000020 ;  /* 0x8000002000097882 */ /* 0x000fe20000000000 */
[----:B------:R-:W-:Y:S01]  /*1bf0*/  UMOV UR11, 0x80000020 ;  /* 0x80000020000b7882 */ /* 0x000fe20000000000 */
[----:B------:R-:W-:Y:S01]  /*1c00*/  ULOP3.LUT UR4, UR4, 0x3fff, URZ, 0xc0, !UPT ;  /* 0x00003fff04047892 */ /* 0x000fe2000f8ec03f */
[----:B-12---:R-:W-:Y:S01]  /*1c10*/  @!P1 VIADD R3, R3, 0x2d840 ;  /* 0x0002d84003039836 */ /* 0x006fe20000000000 */
[----:B------:R-:W-:Y:S01]  /*1c20*/  UMOV UR13, 0x80000020 ;  /* 0x80000020000d7882 */ /* 0x000fe20000000000 */
[----:B------:R-:W-:Y:S01]  /*1c30*/  UMOV UR15, 0x80000020 ;  /* 0x80000020000f7882 */ /* 0x000fe20000000000 */
[----:B------:R-:W-:Y:S01]  /*1c40*/  ULOP3.LUT UR32, UR4, 0x10000, URZ, 0xfc, !UPT ;  /* 0x0001000004207892 */ /* 0x000fe2000f8efc3f */
[----:B------:R-:W1:Y:S01]  /*1c50*/  LDC R10, c[0x0][0x288] ;  /* 0x0000a200ff0a7b82 */ /* 0x000e620000000800 */
[----:B------:R-:W-:Y:S01]  /*1c60*/  ULOP3.LUT UR4, UR54, 0x10000, URZ, 0xfc, !UPT ;  /* 0x0001000036047892 */ /* 0x000fe2000f8efc3f */
[----:B------:R-:W-:Y:S01]  /*1c70*/  @!P1 PRMT R3, RZ, 0x654, R3 ;  /* 0x00000654ff039816 */ /* 0x000fe20000000003 */
[----:B------:R-:W-:-:S02]  /*1c80*/  UIMAD UR6, UR36, 0x600, UR32 ;  /* 0x00000600240678a4 */ /* 0x000fc4000f8e0220 */
[----:B------:R-:W-:Y:S02]  /*1c90*/  UIADD3 UR8, UR4, 0x2, URZ ;  /* 0x0000000204087890 */ /* 0x000fe4000fffe03f */
[----:B------:R-:W-:Y:S02]  /*1ca0*/  UIADD3 UR10, UR6, 0x2, URZ ;  /* 0x00000002060a7890 */ /* 0x000fe4000fffe03f */
[----:B------:R-:W-:Y:S02]  /*1cb0*/  UIADD3 UR12, UR4, 0x300, URZ ;  /* 0x00000300040c7890 */ /* 0x000fe4000fffe03f */
[----:B------:R-:W-:Y:S02]  /*1cc0*/  UIADD3 UR14, UR6, 0x200, URZ ;  /* 0x00000200060e7890 */ /* 0x000fe4000fffe03f */
[----:B------:R-:W-:Y:S01]  /*1cd0*/  HGMMA.64x128x16.F32.BF16 R24, gdesc[UR4], RZ, !UPT, gsb0 ;  /* 0x01e00000041879f0 */ /* 0x000fe2000c0018ff */
        /* <DEDUP_REMOVED lines=34> */
[----:B------:R-:W-:Y:S02]  /*1f00*/  IMAD.MOV.U32 R27, RZ, RZ, -0x80 ;  /* 0xffffff80ff1b7424 */ /* 0x000fe400078e00ff */
        /* <DEDUP_REMOVED lines=32> */
[----:B---3--:R-:W-:-:S02]  /*2110*/  IMAD R60, R9, UR47, R82 ;  /* 0x0000002f093c7c24 */ /* 0x008fc4000f8e0252 */
        /* <DEDUP_REMOVED lines=30> */
[----:B-1----:R-:W-:Y:S01]  /*2300*/  IADD3 R62, R60, 0x1, -R10 ;  /* 0x000000013c3e7810 */ /* 0x002fe20007ffe80a */
[----:B------:R-:W1:Y:S01]  /*2310*/  MUFU.TANH R0, R0 ;  /* 0x0000000000007308 */ /* 0x000e620000002400 */
[----:B------:R2:W-:Y:S01]  /*2320*/  @!P1 SYNCS.ARRIVE.TRANS64.RED.A1T0 RZ, [R3+URZ], RZ ;  /* 0x000000ff03ff99a7 */ /* 0x0005e2000810043f */
[----:B------:R-:W-:Y:S01]  /*2330*/  FMUL.FTZ R72, R72, UR10 ;  /* 0x0000000a48487c20 */ /* 0x000fe20008410000 */
[----:B------:R-:W-:Y:S01]  /*2340*/  FMUL.FTZ R73, R73, UR10 ;  /* 0x0000000a49497c20 */ /* 0x000fe20008410000 */
[C---:B------:R-:W-:Y:S01]  /*2350*/  IMAD R62, R19.reuse, -0x2, R62 ;  /* 0xfffffffe133e7824 */ /* 0x040fe200078e023e */
[----:B------:R-:W-:Y:S01]  /*2360*/  LEA R78, R88, 0xffffff80, 0x7 ;  /* 0xffffff80584e7811 */ /* 0x000fe200078e38ff */
[----:B------:R-:W-:-:S02]  /*2370*/  IMAD R79, R19, -0x2, R60 ;  /* 0xfffffffe134f7824 */ /* 0x000fc400078e023c */
[----:B------:R-:W3:Y:S01]  /*2380*/  MUFU.TANH R89, R89 ;  /* 0x0000005900597308 */ /* 0x000ee20000002400 */
[----:B--2---:R-:W-:Y:S02]  /*2390*/  VIADD R3, R137, UR42 ;  /* 0x0000002a89037c36 */ /* 0x004fe40008000000 */
[C---:B------:R-:W-:Y:S02]  /*23a0*/  VIADD R86, R62.reuse, UR6 ;  /* 0x000000063e567c36 */ /* 0x040fe40008000000 */
[----:B------:R-:W-:-:S03]  /*23b0*/  VIADD R83, R62, UR33 ;  /* 0x000000213e537c36 */ /* 0x000fc60008000000 */
        /* <DEDUP_REMOVED lines=62> */
[----:B-----5:R-:W-:Y:S01]  /*27a0*/  VIADDMNMX R72, R3, R86, R79, PT ;  /* 0x0000005603487246 */ /* 0x020fe2000380014f */
[----:B---3--:R-:W-:Y:S01]  /*27b0*/  IMAD.IADD R73, R83, 0x1, R3 ;  /* 0x0000000153497824 */ /* 0x008fe200078e0203 */
        /* <DEDUP_REMOVED lines=14> */
.L_x_8926:
[----:B------:R-:W-:-:S06]  /*28a0*/  UISETP.NE.AND UP1, UPT, UR7, 0x1, UPT ;  /* 0x000000010700788c */ /* 0x000fcc000bf25270 */
[----:B------:R-:W-:-:S05]  /*28b0*/  PLOP3.LUT P2, PT, PT, PT, UP1, 0x80, 0x0 ;  /* 0x000000000000781c */ /* 0x000fca0003f4f018 */
[----:B------:R-:W-:-:S08]  /*28c0*/  @UP1 ULDC.64 UR10, c[0x0][0x9e8] ;  /* 0x00027a00000a1ab9 */ /* 0x000fd00000000a00 */
[----:B------:R-:W-:-:S05]  /*28d0*/  @P2 IMAD.HI.U32 R60, R61, UR10, RZ ;  /* 0x0000000a3d3c2c27 */ /* 0x000fca000f8e00ff */
[----:B------:R-:W-:-:S07]  /*28e0*/  @P2 SHF.R.U32.HI R61, RZ, UR11, R60 ;  /* 0x0000000bff3d2c19 */ /* 0x000fce000801163c */
.L_x_8927:
[----:B------:R-:W-:Y:S05]  /*28f0*/  BSYNC B0 ;  /* 0x0000000000007941 */ /* 0x000fea0003800000 */
.L_x_8925:
[----:B------:R-:W-:-:S04]  /*2900*/  IMAD R60, R61, UR7, -R78 ;  /* 0x000000073d3c7c24 */ /* 0x000fc8000f8e0a4e */
[----:B------:R-:W-:-:S05]  /*2910*/  IMAD R60, R19, -0x2, R60 ;  /* 0xfffffffe133c7824 */ /* 0x000fca00078e023c */
[----:B------:R-:W-:Y:S02]  /*2920*/  VIMNMX R73, R73, R60, !PT ;  /* 0x0000003c49497248 */ /* 0x000fe40007fe0100 */
[----:B------:R-:W-:-:S07]  /*2930*/  VIADDMNMX R72, R60, UR7, R72, PT ;  /* 0x000000073c487c46 */ /* 0x000fce000b800148 */
.L_x_8924:
[C---:B------:R-:W-:Y:S02]  /*2940*/  ISETP.GE.AND P4, PT, R82.reuse, 0x9, PT ;  /* 0x000000095200780c */ /* 0x040fe40003f86270 */
[C---:B------:R-:W-:Y:S02]  /*2950*/  ISETP.GE.AND P2, PT, R82.reuse, 0x2, PT ;  /* 0x000000025200780c */ /* 0x040fe40003f46270 */
[----:B------:R-:W-:Y:S02]  /*2960*/  ISETP.GE.AND P5, PT, R82, 0xa, PT ;  /* 0x0000000a5200780c */ /* 0x000fe40003fa6270 */
[----:B------:R-:W-:Y:S02]  /*2970*/  LOP3.LUT R138, R138, 0xfffffffd, RZ, 0xc0, !PT ;  /* 0xfffffffd8a8a7812 */ /* 0x000fe400078ec0ff */
[----:B------:R-:W-:-:S04]  /*2980*/  ISETP.GT.AND P3, PT, R73, 0x1, !P2 ;  /* 0x000000014900780c */ /* 0x000fc80005764270 */
[----:B------:R-:W-:Y:S02]  /*2990*/  ISETP.LT.OR P3, PT, R72, 0x2, P3 ;  /* 0x000000024800780c */ /* 0x000fe40001f61670 */
[----:B------:R-:W-:Y:S02]  /*29a0*/  @P4 LOP3.LUT R138, R138, 0x2, RZ, 0xfc, !PT ;  /* 0x000000028a8a4812 */ /* 0x000fe400078efcff */
[----:B------:R-:W-:Y:S02]  /*29b0*/  FSEL R89, R89, -INF , !P3 ;  /* 0xff80000059597808 */ /* 0x000fe40005800000 */
[----:B------:R-:W-:Y:S02]  /*29c0*/  LOP3.LUT R138, R138, 0xfffffffb, RZ, 0xc0, !PT ;  /* 0xfffffffb8a8a7812 */ /* 0x000fe400078ec0ff */
[----:B------:R-:W-:Y:S02]  /*29d0*/  ISETP.GT.AND P4, PT, R73, 0x8, !P4 ;  /* 0x000000084900780c */ /* 0x000fe40006784270 */
[----:B------:R-:W-:-:S02]  /*29e0*/  @P5 LOP3.LUT R138, R138, 0x4, RZ, 0xfc, !PT ;  /* 0x000000048a8a5812 */ /* 0x000fc400078efcff */
[----:B------:R-:W-:Y:S02]  /*29f0*/  ISETP.GT.AND P3, PT, R73, 0x9, !P5 ;  /* 0x000000094900780c */ /* 0x000fe40006f64270 */
[----:B------:R-:W-:Y:S02]  /*2a00*/  ISETP.GE.AND P5, PT, R82, 0x11, PT ;  /* 0x000000115200780c */ /* 0x000fe40003fa6270 */
[C---:B------:R-:W-:Y:S02]  /*2a10*/  ISETP.LT.OR P4, PT, R72.reuse, 0x9, P4 ;  /* 0x000000094800780c */ /* 0x040fe40002781670 */
[----:B------:R-:W-:Y:S02]  /*2a20*/  ISETP.LT.OR P3, PT, R72, 0xa, P3 ;  /* 0x0000000a4800780c */ /* 0x000fe40001f61670 */
[----:B-1----:R-:W-:Y:S02]  /*2a30*/  FSEL R90, R90, -INF , !P4 ;  /* 0xff8000005a5a7808 */ /* 0x002fe40006000000 */
[----:B------:R-:W-:-:S02]  /*2a40*/  ISETP.GE.AND P4, PT, R82, 0x12, PT ;  /* 0x000000125200780c */ /* 0x000fc40003f86270 */
[----:B------:R-:W-:Y:S02]  /*2a50*/  LOP3.LUT R138, R138, 0xfffffff7, RZ, 0xc0, !PT ;  /* 0xfffffff78a8a7812 */ /* 0x000fe400078ec0ff */
[----:B------:R-:W-:Y:S02]  /*2a60*/  FSEL R91, R91, -INF , !P3 ;  /* 0xff8000005b5b7808 */ /* 0x000fe40005800000 */
[----:B------:R-:W-:Y:S02]  /*2a70*/  ISETP.GT.AND P3, PT, R73, 0x10, !P5 ;  /* 0x000000104900780c */ /* 0x000fe40006f64270 */
[----:B------:R-:W-:Y:S02]  /*2a80*/  @P5 LOP3.LUT R138, R138, 0x8, RZ, 0xfc, !PT ;  /* 0x000000088a8a5812 */ /* 0x000fe400078efcff */
[----:B------:R-:W-:Y:S02]  /*2a90*/  ISETP.LT.OR P3, PT, R72, 0x11, P3 ;  /* 0x000000114800780c */ /* 0x000fe40001f61670 */
[----:B------:R-:W-:-:S02]  /*2aa0*/  LOP3.LUT R138, R138, 0xfdffffff, RZ, 0xc0, !PT ;  /* 0xfdffffff8a8a7812 */ /* 0x000fc400078ec0ff */
[----:B------:R-:W-:Y:S02]  /*2ab0*/  FSEL R74, R32, -INF , !P3 ;  /* 0xff800000204a7808 */ /* 0x000fe40005800000 */
[----:B------:R-:W-:Y:S02]  /*2ac0*/  @P4 LOP3.LUT R138, R138, 0x2000000, RZ, 0xfc, !PT ;  /* 0x020000008a8a4812 */ /* 0x000fe400078efcff */
[----:B------:R-:W-:Y:S02]  /*2ad0*/  ISETP.GT.AND P3, PT, R73, 0x11, !P4 ;  /* 0x000000114900780c */ /* 0x000fe40006764270 */
[----:B------:R-:W-:Y:S02]  /*2ae0*/  ISETP.GE.AND P4, PT, R82, 0x19, PT ;  /* 0x000000195200780c */ /* 0x000fe40003f86270 */
[----:B------:R-:W-:Y:S02]  /*2af0*/  ISETP.LT.OR P3, PT, R72, 0x12, P3 ;  /* 0x000000124800780c */ /* 0x000fe40001f61670 */
[----:B------:R-:W-:-:S02]  /*2b00*/  LOP3.LUT R138, R138, 0xfeffffff, RZ, 0xc0, !PT ;  /* 0xfeffffff8a8a7812 */ /* 0x000fc400078ec0ff */
[----:B------:R-:W-:Y:S02]  /*2b10*/  FSEL R92, R92, -INF , !P3 ;  /* 0xff8000005c5c7808 */ /* 0x000fe40005800000 */
[----:B------:R-:W-:-:S04]  /*2b20*/  ISETP.GT.AND P3, PT, R73, 0x18, !P4 ;  /* 0x000000184900780c */ /* 0x000fc80006764270 */
[----:B------:R-:W-:Y:S02]  /*2b30*/  ISETP.LT.OR P3, PT, R72, 0x19, P3 ;  /* 0x000000194800780c */ /* 0x000fe40001f61670 */
        /* <DEDUP_REMOVED lines=146> */
[----:B------:R-:W-:Y:S01]  /*3460*/  FSEL R75, R0, -INF , !P6 ;  /* 0xff800000004b7808 */ /* 0x000fe20007000000 */
[----:B------:R-:W-:Y:S01]  /*3470*/  VIADD R0, R3, 0x8 ;  /* 0x0000000803007836 */ /* 0x000fe20000000000 */
[----:B------:R-:W-:-:S13]  /*3480*/  ISETP.GE.AND P6, PT, R82, 0x7a, PT ;  /* 0x0000007a5200780c */ /* 0x000fda0003fc6270 */
[----:B------:R-:W-:Y:S02]  /*3490*/  @P6 LOP3.LUT R138, R138, 0x8000000, RZ, 0xfc, !PT ;  /* 0x080000008a8a6812 */ /* 0x000fe400078efcff */
[----:B------:R-:W-:Y:S01]  /*34a0*/  ISETP.GT.AND P6, PT, R73, 0x79, !P6 ;  /* 0x000000794900780c */ /* 0x000fe200077c4270 */
[----:B------:R-:W-:-:S03]  /*34b0*/  IMAD.IADD R73, R83, 0x1, R0 ;  /* 0x0000000153497824 */ /* 0x000fc600078e0200 */
[----:B------:R-:W-:Y:S02]  /*34c0*/  ISETP.LT.OR P6, PT, R72, 0x7a, P6 ;  /* 0x0000007a4800780c */ /* 0x000fe400037c1670 */
[----:B------:R-:W-:Y:S02]  /*34d0*/  VIADDMNMX R72, R0, R86, R79, PT ;  /* 0x0000005600487246 */ /* 0x000fe4000380014f */
[----:B------:R-:W-:Y:S02]  /*34e0*/  FSEL R35, R85, -INF , !P6 ;  /* 0xff80000055237808 */ /* 0x000fe40007000000 */
        /* <DEDUP_REMOVED lines=16> */
.L_x_8930:
[----:B------:R-:W-:-:S06]  /*35f0*/  UISETP.NE.AND UP1, UPT, UR7, 0x1, UPT ;  /* 0x000000010700788c */ /* 0x000fcc000bf25270 */
[----:B------:R-:W-:-:S05]  /*3600*/  PLOP3.LUT P6, PT, PT, PT, UP1, 0x80, 0x0 ;  /* 0x000000000000781c */ /* 0x000fca0003fcf018 */
[----:B------:R-:W-:-:S08]  /*3610*/  @UP1 ULDC.64 UR10, c[0x0][0x9e8] ;  /* 0x00027a00000a1ab9 */ /* 0x000fd00000000a00 */
[----:B------:R-:W-:Y:S01]  /*3620*/  @P6 IMAD.HI.U32 R58, R59, UR10, RZ ;  /* 0x0000000a3b3a6c27 */ /* 0x000fe2000f8e00ff */
[----:B------:R-:W-:-:S13]  /*3630*/  PLOP3.LUT P6, PT, PT, PT, UP1, 0x80, 0x0 ;  /* 0x000000000000781c */ /* 0x000fda0003fcf018 */
[----:B------:R-:W-:-:S07]  /*3640*/  @P6 SHF.R.U32.HI R59, RZ, UR11, R58 ;  /* 0x0000000bff3b6c19 */ /* 0x000fce000801163a */
.L_x_8931:
[----:B------:R-:W-:Y:S05]  /*3650*/  BSYNC B0 ;  /* 0x0000000000007941 */ /* 0x000fea0003800000 */
.L_x_8929:
[----:B------:R-:W-:-:S04]  /*3660*/  IMAD R58, R59, UR7, -R78 ;  /* 0x000000073b3a7c24 */ /* 0x000fc8000f8e0a4e */
[----:B------:R-:W-:-:S05]  /*3670*/  IMAD R58, R19, -0x2, R58 ;  /* 0xfffffffe133a7824 */ /* 0x000fca00078e023a */
[----:B------:R-:W-:Y:S02]  /*3680*/  VIMNMX R73, R73, R58, !PT ;  /* 0x0000003a49497248 */ /* 0x000fe40007fe0100 */
[----:B------:R-:W-:-:S07]  /*3690*/  VIADDMNMX R72, R58, UR7, R72, PT ;  /* 0x000000073a487c46 */ /* 0x000fce000b800148 */
.L_x_8928:
[C---:B------:R-:W-:Y:S01]  /*36a0*/  ISETP.GT.AND P2, PT, R73.reuse, 0x1, !P2 ;  /* 0x000000014900780c */ /* 0x040fe20005744270 */
[----:B------:R-:W-:Y:S01]  /*36b0*/  ULDC UR34, c[0x0][0x988] ;  /* 0x0002620000227ab9 */ /* 0x000fe20000000800 */
[----:B------:R-:W-:Y:S02]  /*36c0*/  LOP3.LUT P6, RZ, R138, 0x8, RZ, 0xc0, !PT ;  /* 0x000000088aff7812 */ /* 0x000fe400078cc0ff */
[----:B------:R-:W-:Y:S02]  /*36d0*/  ISETP.LT.OR P2, PT, R72, 0x2, P2 ;  /* 0x000000024800780c */ /* 0x000fe40001741670 */
[----:B------:R-:W-:Y:S02]  /*36e0*/  ISETP.GT.AND P3, PT, R73, 0x70, !P3 ;  /* 0x000000704900780c */ /* 0x000fe40005f64270 */
[----:B------:R-:W-:Y:S02]  /*36f0*/  FSEL R5, R5, -INF , !P2 ;  /* 0xff80000005057808 */ /* 0x000fe40005000000 */
[----:B------:R-:W-:-:S02]  /*3700*/  LOP3.LUT P2, RZ, R138, 0x2, RZ, 0xc0, !PT ;  /* 0x000000028aff7812 */ /* 0x000fc4000784c0ff */
[C---:B------:R-:W-:Y:S02]  /*3710*/  ISETP.GT.AND P4, PT, R73.reuse, 0x71, !P4 ;  /* 0x000000714900780c */ /* 0x040fe40006784270 */
[C---:B------:R-:W-:Y:S02]  /*3720*/  ISETP.GT.AND P2, PT, R73.reuse, 0x8, !P2 ;  /* 0x000000084900780c */ /* 0x040fe40005744270 */
[----:B------:R-:W-:Y:S02]  /*3730*/  ISETP.GT.AND P5, PT, R73, 0x78, !P5 ;  /* 0x000000784900780c */ /* 0x000fe40006fa4270 */
[C---:B------:R-:W-:Y:S02]  /*3740*/  ISETP.LT.OR P2, PT, R72.reuse, 0x9, P2 ;  /* 0x000000094800780c */ /* 0x040fe40001741670 */
[----:B------:R-:W-:Y:S02]  /*3750*/  ISETP.LT.OR P3, PT, R72, 0x71, P3 ;  /* 0x000000714800780c */ /* 0x000fe40001f61670 */
[----:B------:R-:W-:-:S02]  /*3760*/  FSEL R7, R7, -INF , !P2 ;  /* 0xff80000007077808 */ /* 0x000fc40005000000 */
[----:B------:R-:W-:Y:S02]  /*3770*/  LOP3.LUT P2, RZ, R138, 0x4, RZ, 0xc0, !PT ;  /* 0x000000048aff7812 */ /* 0x000fe4000784c0ff */
[----:B------:R-:W-:Y:S02]  /*3780*/  ISETP.LT.OR P4, PT, R72, 0x72, P4 ;  /* 0x000000724800780c */ /* 0x000fe40002781670 */
[----:B------:R-:W-:Y:S02]  /*3790*/  ISETP.GT.AND P2, PT, R73, 0x9, !P2 ;  /* 0x000000094900780c */ /* 0x000fe40005744270 */
[----:B------:R-:W-:Y:S02]  /*37a0*/  FSEL R24, R24, -INF , !P3 ;  /* 0xff80000018187808 */ /* 0x000fe40005800000 */
[C---:B------:R-:W-:Y:S02]  /*37b0*/  ISETP.LT.OR P2, PT, R72.reuse, 0xa, P2 ;  /* 0x0000000a4800780c */ /* 0x040fe40001741670 */
[----:B------:R-:W-:-:S02]  /*37c0*/  ISETP.LT.OR P5, PT, R72, 0x79, P5 ;  /* 0x000000794800780c */ /* 0x000fc40002fa1670 */
[----:B------:R-:W-:Y:S02]  /*37d0*/  FSEL R6, R6, -INF , !P2 ;  /* 0xff80000006067808 */ /* 0x000fe40005000000 */
[----:B------:R-:W-:Y:S02]  /*37e0*/  ISETP.GT.AND P2, PT, R73, 0x10, !P6 ;  /* 0x000000104900780c */ /* 0x000fe40007744270 */
[----:B------:R-:W-:Y:S02]  /*37f0*/  LOP3.LUT P6, RZ, R138, 0x8000, RZ, 0xc0, !PT ;  /* 0x000080008aff7812 */ /* 0x000fe400078cc0ff */
[----:B------:R-:W-:Y:S02]  /*3800*/  ISETP.LT.OR P2, PT, R72, 0x11, P2 ;  /* 0x000000114800780c */ /* 0x000fe40001741670 */
[----:B------:R-:W-:Y:S02]  /*3810*/  FSEL R81, R15, -INF , !P4 ;  /* 0xff8000000f517808 */ /* 0x000fe40006000000 */
[----:B------:R-:W-:-:S02]  /*3820*/  FSEL R58, R11, -INF , !P2 ;  /* 0xff8000000b3a7808 */ /* 0x000fc40005000000 */
[----:B------:R-:W-:Y:S02]  /*3830*/  LOP3.LUT P2, RZ, R138, 0x2000000, RZ, 0xc0, !PT ;  /* 0x020000008aff7812 */ /* 0x000fe4000784c0ff */
[----:B------:R-:W-:Y:S02]  /*3840*/  FMNMX.FTZ R11, R75, R89, !PT ;  /* 0x000000594b0b7209 */ /* 0x000fe40007810000 */
[----:B------:R-:W-:Y:S02]  /*3850*/  ISETP.GT.AND P2, PT, R73, 0x11, !P2 ;  /* 0x000000114900780c */ /* 0x000fe40005744270 */
[----:B------:R-:W-:Y:S02]  /*3860*/  FSEL R28, R28, -INF , !P5 ;  /* 0xff8000001c1c7808 */ /* 0x000fe40006800000 */
[----:B------:R-:W-:-:S04]  /*3870*/  ISETP.LT.OR P2, PT, R72, 0x12, P2 ;  /* 0x000000124800780c */ /* 0x000fc80001741670 */
        /* <DEDUP_REMOVED lines=27> */
[----:B------:R-:W-:Y:S02]  /*3a30*/  FMNMX.FTZ R8, R63, R8, !PT ;  /* 0x000000083f087209 */ /* 0x000fe40007810000 */
[----:B------:R-:W-:Y:S02]  /*3a40*/  FSEL R20, R20, -INF , !P2 ;  /* 0xff80000014147808 */ /* 0x000fe40005000000 */
[----:B------:R-:W-:-:S02]  /*3a50*/  LOP3.LUT P2, RZ, R138, 0x100000, RZ, 0xc0, !PT ;  /* 0x001000008aff7812 */ /* 0x000fc4000784c0ff */
[----:B------:R-:W-:Y:S02]  /*3a60*/  FMNMX.FTZ R11, R65, R8, !PT ;  /* 0x00000008410b7209 */ /* 0x000fe40007810000 */
[----:B------:R-:W-:Y:S02]  /*3a70*/  ISETP.GT.AND P2, PT, R73, 0x28, !P2 ;  /* 0x000000284900780c */ /* 0x000fe40005744270 */
[----:B------:R-:W-:Y:S02]  /*3a80*/  FMNMX.FTZ R8, R64, R11, !PT ;  /* 0x0000000b40087209 */ /* 0x000fe40007810000 */
[----:B------:R-:W-:Y:S02]  /*3a90*/  ISETP.LT.OR P2, PT, R72, 0x29, P2 ;  /* 0x000000294800780c */ /* 0x000fe40001741670 */
[----:B------:R-:W-:Y:S02]  /*3aa0*/  FMNMX.FTZ R11, R61, R8, !PT ;  /* 0x000000083d0b7209 */ /* 0x000fe40007810000 */
        /* <DEDUP_REMOVED lines=37> */
[----:B------:R-:W-:Y:S01]  /*3d00*/  LOP3.LUT P6, RZ, R138, 0x10, RZ, 0xc0, !PT ;  /* 0x000000108aff7812 */ /* 0x000fe200078cc0ff */
[----:B------:R-:W1:Y:S01]  /*3d10*/  SHFL.BFLY PT, R8, R11, 0x2, 0x1f ;  /* 0x0c401f000b087f89 */ /* 0x000e6200000e0000 */
[----:B------:R-:W-:-:S04]  /*3d20*/  ISETP.LT.OR P2, PT, R72, 0x41, P2 ;  /* 0x000000414800780c */ /* 0x000fc80001741670 */
[----:B------:R-:W-:Y:S02]  /*3d30*/  FSEL R34, R34, -INF , !P2 ;  /* 0xff80000022227808 */ /* 0x000fe40005000000 */
[----:B------:R-:W-:-:S04]  /*3d40*/  LOP3.LUT P2, RZ, R138, 0x2000, RZ, 0xc0, !PT ;  /* 0x000020008aff7812 */ /* 0x000fc8000784c0ff */
[----:B------:R-:W-:-:S04]  /*3d50*/  ISETP.GT.AND P2, PT, R73, 0x41, !P2 ;  /* 0x000000414900780c */ /* 0x000fc80005744270 */
[----:B------:R-:W-:-:S04]  /*3d60*/  ISETP.LT.OR P2, PT, R72, 0x42, P2 ;  /* 0x000000424800780c */ /* 0x000fc80001741670 */
[----:B------:R-:W-:Y:S02]  /*3d70*/  FSEL R36, R36, -INF , !P2 ;  /* 0xff80000024247808 */ /* 0x000fe40005000000 */
[----:B------:R-:W-:Y:S02]  /*3d80*/  LOP3.LUT P2, RZ, R138, 0x1000, RZ, 0xc0, !PT ;  /* 0x000010008aff7812 */ /* 0x000fe4000784c0ff */
[----:B-1----:R-:W-:Y:S02]  /*3d90*/  FMNMX.FTZ R76, R11, R8, !PT ;  /* 0x000000080b4c7209 */ /* 0x002fe40007810000 */
[----:B------:R-:W-:-:S03]  /*3da0*/  ISETP.GT.AND P2, PT, R73, 0x48, !P2 ;  /* 0x000000484900780c */ /* 0x000fc60005744270 */
        /* <DEDUP_REMOVED lines=10> */
[----:B------:R-:W-:Y:S01]  /*3e50*/  FMUL.FTZ R80, R8, UR34 ;  /* 0x0000002208507c20 */ /* 0x000fe20008410000 */
[----:B------:R-:W-:-:S04]  /*3e60*/  ISETP.LT.OR P2, PT, R72, 0x51, P2 ;  /* 0x000000514800780c */ /* 0x000fc80001741670 */
[----:B------:R-:W-:Y:S02]  /*3e70*/  FSEL R42, R42, -INF , !P2 ;  /* 0xff8000002a2a7808 */ /* 0x000fe40005000000 */
[----:B------:R-:W-:-:S04]  /*3e80*/  LOP3.LUT P2, RZ, R138, 0x200, RZ, 0xc0, !PT ;  /* 0x000002008aff7812 */ /* 0x000fc8000784c0ff */
[----:B------:R-:W-:-:S04]  /*3e90*/  ISETP.GT.AND P2, PT, R73, 0x51, !P2 ;  /* 0x000000514900780c */ /* 0x000fc80005744270 */
        /* <DEDUP_REMOVED lines=18> */
[----:B------:R-:W-:Y:S02]  /*3fc0*/  ISETP.GT.AND P2, PT, R73, 0x68, !P6 ;  /* 0x000000684900780c */ /* 0x000fe40007744270 */
[----:B------:R-:W-:Y:S02]  /*3fd0*/  LOP3.LUT P6, RZ, R138, 0x1, RZ, 0xc0, !PT ;  /* 0x000000018aff7812 */ /* 0x000fe400078cc0ff */
[----:B------:R-:W-:-:S04]  /*3fe0*/  ISETP.LT.OR P2, PT, R72, 0x69, P2 ;  /* 0x000000694800780c */ /* 0x000fc80001741670 */
[----:B------:R-:W-:Y:S02]  /*3ff0*/  FSEL R54, R54, -INF , !P2 ;  /* 0xff80000036367808 */ /* 0x000fe40005000000 */
[----:B------:R-:W-:-:S04]  /*4000*/  FSETP.NEU.FTZ.AND P2, PT, R8, -INF , PT ;  /* 0xff8000000800780b */ /* 0x000fc80003f5d000 */
[----:B------:R-:W-:Y:S02]  /*4010*/  FSEL R80, R80, RZ, P2 ;  /* 0x000000ff50507208 */ /* 0x000fe40001000000 */
[----:B------:R-:W-:Y:S02]  /*4020*/  ISETP.GT.AND P2, PT, R73, RZ, !P6 ;  /* 0x000000ff4900720c */ /* 0x000fe40007744270 */
[----:B------:R-:W-:Y:S01]  /*4030*/  LOP3.LUT P6, RZ, R138, 0x8000000, RZ, 0xc0, !PT ;  /* 0x080000008aff7812 */ /* 0x000fe200078cc0ff */
[--C-:B------:R-:W-:Y:S01]  /*4040*/  FFMA.FTZ R75, R75, UR34, -R80.reuse ;  /* 0x000000224b4b7c23 */ /* 0x100fe20008010850 */
[----:B------:R-:W-:Y:S01]  /*4050*/  ISETP.LT.OR P2, PT, R72, 0x1, P2 ;  /* 0x000000014800780c */ /* 0x000fe20001741670 */
[--C-:B------:R-:W-:Y:S01]  /*4060*/  FFMA.FTZ R76, R89, UR34, -R80.reuse ;  /* 0x00000022594c7c23 */ /* 0x100fe20008010850 */
[----:B------:R-:W-:Y:S01]  /*4070*/  ISETP.GT.AND P6, PT, R73, 0x79, !P6 ;  /* 0x000000794900780c */ /* 0x000fe200077c4270 */
[--C-:B------:R-:W-:Y:S01]  /*4080*/  FFMA.FTZ R77, R90, UR34, -R80.reuse ;  /* 0x000000225a4d7c23 */ /* 0x100fe20008010850 */
[----:B------:R-:W-:Y:S01]  /*4090*/  FSEL R4, R4, -INF , !P2 ;  /* 0xff80000004047808 */ /* 0x000fe20005000000 */
[--C-:B------:R-:W-:Y:S01]  /*40a0*/  FFMA.FTZ R90, R37, UR34, -R80.reuse ;  /* 0x00000022255a7c23 */ /* 0x100fe20008010850 */
[----:B------:R-:W-:Y:S01]  /*40b0*/  LOP3.LUT P2, RZ, R138, 0x4000000, RZ, 0xc0, !PT ;  /* 0x040000008aff7812 */ /* 0x000fe2000784c0ff */
[--C-:B------:R-:W-:Y:S01]  /*40c0*/  FFMA.FTZ R78, R91, UR34, -R80.reuse ;  /* 0x000000225b4e7c23 */ /* 0x100fe20008010850 */
[----:B------:R-:W-:Y:S01]  /*40d0*/  FMNMX.FTZ R82, R4, R5, !PT ;  /* 0x0000000504527209 */ /* 0x000fe20007810000 */
        /* <DEDUP_REMOVED lines=40> */
[----:B------:R-:W-:Y:S03]  /*4360*/  MUFU.EX2 R75, R75 ;  /* 0x0000004b004b7308 */ /* 0x000fe60000000800 */
[----:B------:R-:W-:-:S04]  /*4370*/  FMNMX.FTZ R11, R29, R82, !PT ;  /* 0x000000521d0b7209 */ /* 0x000fc80007810000 */
[----:B------:R-:W-:Y:S01]  /*4380*/  FMNMX.FTZ R82, R30, R11, !PT ;  /* 0x0000000b1e527209 */ /* 0x000fe20007810000 */
[----:B------:R-:W1:Y:S03]  /*4390*/  MUFU.EX2 R76, R76 ;  /* 0x0000004c004c7308 */ /* 0x000e660000000800 */
[----:B------:R-:W-:-:S04]  /*43a0*/  FMNMX.FTZ R82, R31, R82, !PT ;  /* 0x000000521f527209 */ /* 0x000fc80007810000 */
[----:B------:R-:W-:Y:S01]  /*43b0*/  FMNMX.FTZ R11, R33, R82, !PT ;  /* 0x00000052210b7209 */ /* 0x000fe20007810000 */
[--C-:B------:R-:W-:Y:S01]  /*43c0*/  FFMA.FTZ R82, R45, UR34, -R80.reuse ;  /* 0x000000222d527c23 */ /* 0x100fe20008010850 */
[----:B------:R-:W-:Y:S01]  /*43d0*/  FFMA.FTZ R80, R35, UR34, -R80 ;  /* 0x0000002223507c23 */ /* 0x000fe20008010850 */
[----:B------:R-:W2:Y:S01]  /*43e0*/  MUFU.EX2 R77, R77 ;  /* 0x0000004d004d7308 */ /* 0x000ea20000000800 */
[----:B------:R-:W-:-:S04]  /*43f0*/  FMNMX.FTZ R11, R34, R11, !PT ;  /* 0x0000000b220b7209 */ /* 0x000fc80007810000 */
[----:B------:R-:W-:-:S03]  /*4400*/  FMNMX.FTZ R11, R36, R11, !PT ;  /* 0x0000000b240b7209 */ /* 0x000fc60007810000 */
[----:B------:R-:W3:Y:S01]  /*4410*/  MUFU.EX2 R78, R78 ;  /* 0x0000004e004e7308 */ /* 0x000ee20000000800 */
        /* <DEDUP_REMOVED lines=21> */
[----:B------:R-:W4:Y:S06]  /*4570*/  SHFL.BFLY PT, R11, R14, 0x2, 0x1f ;  /* 0x0c401f000e0b7f89 */ /* 0x000f2c00000e0000 */
[----:B------:R-:W-:Y:S08]  /*4580*/  MUFU.EX2 R68, R68 ;  /* 0x0000004400447308 */ /* 0x000ff00000000800 */
[----:B------:R-:W-:Y:S08]  /*4590*/  MUFU.EX2 R66, R66 ;  /* 0x0000004200427308 */ /* 0x000ff00000000800 */
[----:B------:R-:W-:Y:S01]  /*45a0*/  MUFU.EX2 R63, R63 ;  /* 0x0000003f003f7308 */ /* 0x000fe20000000800 */
[----:B----4-:R-:W-:-:S05]  /*45b0*/  FMNMX.FTZ R15, R14, R11, !PT ;  /* 0x0000000b0e0f7209 */ /* 0x010fca0007810000 */
[----:B------:R-:W4:Y:S02]  /*45c0*/  SHFL.BFLY PT, R14, R15, 0x1, 0x1f ;  /* 0x0c201f000f0e7f89 */ /* 0x000f2400000e0000 */
[----:B------:R-:W-:Y:S08]  /*45d0*/  MUFU.EX2 R65, R65 ;  /* 0x0000004100417308 */ /* 0x000ff00000000800 */
[----:B------:R-:W-:Y:S08]  /*45e0*/  MUFU.EX2 R64, R64 ;  /* 0x0000004000407308 */ /* 0x000ff00000000800 */
[----:B------:R-:W-:Y:S01]  /*45f0*/  MUFU.EX2 R61, R61 ;  /* 0x0000003d003d7308 */ /* 0x000fe20000000800 */
[----:B----4-:R-:W-:-:S07]  /*4600*/  FMNMX.FTZ R11, R15, R14, !PT ;  /* 0x0000000e0f0b7209 */ /* 0x010fce0007810000 */
[----:B------:R-:W-:Y:S01]  /*4610*/  MUFU.EX2 R60, R60 ;  /* 0x0000003c003c7308 */ /* 0x000fe20000000800 */
        /* <DEDUP_REMOVED lines=9> */
[----:B------:R1:W-:Y:S01]  /*46b0*/  MUFU.EX2 R15, R4 ;  /* 0x00000004000f7308 */ /* 0x0003e20000000800 */
[--C-:B------:R-:W-:Y:S01]  /*46c0*/  FFMA.FTZ R5, R58, UR34, -R35.reuse ;  /* 0x000000223a057c23 */ /* 0x100fe20008010823 */
[--C-:B------:R-:W-:Y:S01]  /*46d0*/  FFMA.FTZ R6, R59, UR34, -R35.reuse ;  /* 0x000000223b067c23 */ /* 0x100fe20008010823 */
[--C-:B------:R-:W-:Y:S01]  /*46e0*/  FFMA.FTZ R32, R13, UR34, -R35.reuse ;  /* 0x000000220d207c23 */ /* 0x100fe20008010823 */
[--C-:B------:R-:W-:Y:S01]  /*46f0*/  FFMA.FTZ R41, R12, UR34, -R35.reuse ;  /* 0x000000220c297c23 */ /* 0x100fe20008010823 */
[--C-:B------:R-:W-:Y:S01]  /*4700*/  FFMA.FTZ R94, R25, UR34, -R35.reuse ;  /* 0x00000022195e7c23 */ /* 0x100fe20008010823 */
        /* <DEDUP_REMOVED lines=8> */
[----:B------:R-:W-:-:S02]  /*4790*/  IMAD R4, R9, UR47, -R10 ;  /* 0x0000002f09047c24 */ /* 0x000fc4000f8e0a0a */
[----:B------:R-:W-:Y:S01]  /*47a0*/  FFMA.FTZ R33, R34, UR34, -R35 ;  /* 0x0000002222217c23 */ /* 0x000fe20008010823 */
[----:B------:R1:W2:Y:S01]  /*47b0*/  MUFU.EX2 R83, R7 ;  /* 0x0000000700537308 */ /* 0x0002a20000000800 */
[----:B---3--:R-:W-:Y:S01]  /*47c0*/  FADD.FTZ R13, R78, R13 ;  /* 0x0000000d4e0d7221 */ /* 0x008fe20000010000 */
[--C-:B------:R-:W-:Y:S01]  /*47d0*/  FFMA.FTZ R55, R40, UR34, -R35.reuse ;  /* 0x0000002228377c23 */ /* 0x100fe20008010823 */
[--C-:B------:R-:W-:Y:S01]  /*47e0*/  FFMA.FTZ R40, R28, UR34, -R35.reuse ;  /* 0x000000221c287c23 */ /* 0x100fe20008010823 */
[--C-:B------:R-:W-:Y:S01]  /*47f0*/  FFMA.FTZ R36, R36, UR34, -R35.reuse ;  /* 0x0000002224247c23 */ /* 0x100fe20008010823 */
[--C-:B------:R-:W-:Y:S01]  /*4800*/  FFMA.FTZ R9, R42, UR34, -R35.reuse ;  /* 0x000000222a097c23 */ /* 0x100fe20008010823 */
[----:B------:R-:W-:Y:S01]  /*4810*/  F2FP.BF16.F32.PACK_AB R12, R76, R75 ;  /* 0x0000004b4c0c723e */ /* 0x000fe200000010ff */
[--C-:B------:R-:W-:Y:S01]  /*4820*/  FFMA.FTZ R42, R27, UR34, -R35.reuse ;  /* 0x000000221b2a7c23 */ /* 0x100fe20008010823 */
[----:B------:R3:W5:Y:S01]  /*4830*/  MUFU.EX2 R98, R53 ;  /* 0x0000003500627308 */ /* 0x0007620000000800 */
[----:B----4-:R-:W-:Y:S01]  /*4840*/  FADD.FTZ R10, R15, R96 ;  /* 0x000000600f0a7221 */ /* 0x010fe20000010000 */
[--C-:B-1----:R-:W-:Y:S01]  /*4850*/  FFMA.FTZ R7, R29, UR34, -R35.reuse ;  /* 0x000000221d077c23 */ /* 0x102fe20008010823 */
[----:B------:R-:W-:Y:S01]  /*4860*/  F2FP.BF16.F32.PACK_AB R14, R78, R77 ;  /* 0x0000004d4e0e723e */ /* 0x000fe200000010ff */
[--C-:B------:R-:W-:Y:S01]  /*4870*/  FFMA.FTZ R38, R38, UR34, -R35.reuse ;  /* 0x0000002226267c23 */ /* 0x100fe20008010823 */
[--C-:B------:R-:W-:Y:S01]  /*4880*/  FFMA.FTZ R44, R44, UR34, -R35.reuse ;  /* 0x000000222c2c7c23 */ /* 0x100fe20008010823 */
[--C-:B------:R-:W-:Y:S01]  /*4890*/  FFMA.FTZ R46, R46, UR34, -R35.reuse ;  /* 0x000000222e2e7c23 */ /* 0x100fe20008010823 */
[--C-:B------:R-:W-:Y:S01]  /*48a0*/  FFMA.FTZ R48, R48, UR34, -R35.reuse ;  /* 0x0000002230307c23 */ /* 0x100fe20008010823 */
[----:B------:R-:W1:Y:S01]  /*48b0*/  MUFU.EX2 R5, R5 ;  /* 0x0000000500057308 */ /* 0x000e620000000800 */
[----:B---3--:R-:W-:Y:S01]  /*48c0*/  FFMA.FTZ R53, R26, UR34, -R35 ;  /* 0x000000221a357c23 */ /* 0x008fe20008010823 */
[----:B------:R-:W-:Y:S01]  /*48d0*/  FADD.FTZ R26, R74, R13 ;  /* 0x0000000d4a1a7221 */ /* 0x000fe20000010000 */
[----:B--2---:R-:W-:Y:S01]  /*48e0*/  FADD.FTZ R25, R83, R10 ;  /* 0x0000000a53197221 */ /* 0x004fe20000010000 */
[----:B------:R-:W-:Y:S01]  /*48f0*/  F2FP.BF16.F32.PACK_AB R13, R96, R15 ;  /* 0x0000000f600d723e */ /* 0x000fe200000010ff */
[--C-:B------:R-:W-:Y:S01]  /*4900*/  FFMA.FTZ R50, R50, UR34, -R35.reuse ;  /* 0x0000002232327c23 */ /* 0x100fe20008010823 */
[----:B------:R-:W-:Y:S01]  /*4910*/  FADD.FTZ R26, R79, R26 ;  /* 0x0000001a4f1a7221 */ /* 0x000fe20000010000 */
[----:B------:R-:W-:Y:S01]  /*4920*/  FFMA.FTZ R54, R54, UR34, -R35 ;  /* 0x0000002236367c23 */ /* 0x000fe20008010823 */
[----:B------:R-:W2:Y:S01]  /*4930*/  MUFU.EX2 R6, R6 ;  /* 0x0000000600067308 */ /* 0x000ea20000000800 */
[C---:B-----5:R-:W-:Y:S01]  /*4940*/  FADD.FTZ R10, R98.reuse, R25 ;  /* 0x00000019620a7221 */ /* 0x060fe20000010000 */
[----:B------:R-:W-:Y:S01]  /*4950*/  FADD.FTZ R29, R71, R26 ;  /* 0x0000001a471d7221 */ /* 0x000fe20000010000 */
[----:B------:R-:W-:Y:S01]  /*4960*/  F2FP.BF16.F32.PACK_AB R15, R98, R83 ;  /* 0x00000053620f723e */ /* 0x000fe200000010ff */
[--C-:B------:R-:W-:Y:S01]  /*4970*/  FFMA.FTZ R73, R73, UR34, -R35.reuse ;  /* 0x0000002249497c23 */ /* 0x100fe20008010823 */
[----:B------:R-:W-:Y:S01]  /*4980*/  FFMA.FTZ R81, R81, UR34, -R35 ;  /* 0x0000002251517c23 */ /* 0x000fe20008010823 */
[----:B------:R-:W-:Y:S01]  /*4990*/  FADD.FTZ R29, R62, R29 ;  /* 0x0000001d3e1d7221 */ /* 0x000fe20000010000 */
[----:B------:R-:W-:Y:S01]  /*49a0*/  FFMA.FTZ R52, R52, UR34, -R35 ;  /* 0x0000002234347c23 */ /* 0x000fe20008010823 */
[----:B------:R-:W3:Y:S01]  /*49b0*/  MUFU.EX2 R32, R32 ;  /* 0x0000002000207308 */ /* 0x000ee20000000800 */
[----:B-1----:R-:W-:Y:S01]  /*49c0*/  FADD.FTZ R25, R5, R10 ;  /* 0x0000000a05197221 */ /* 0x002fe20000010000 */
[----:B------:R-:W-:Y:S01]  /*49d0*/  FADD.FTZ R26, R70, R29 ;  /* 0x0000001d461a7221 */ /* 0x000fe20000010000 */
[----:B------:R1:W-:Y:S01]  /*49e0*/  STSM.16.M88.4 [R136+0x21800], R12 ;  /* 0x0218000c88007844 */ /* 0x0003e20000000200 */
[----:B------:R-:W-:-:S02]  /*49f0*/  R2UR UR10, R4 ;  /* 0x00000000040a72ca */ /* 0x000fc400000e0000 */
[----:B------:R-:W-:Y:S02]  /*4a00*/  FADD.FTZ R30, R67, R26 ;  /* 0x0000001a431e7221 */ /* 0x000fe40000010000 */
[----:B------:R-:W4:Y:S01]  /*4a10*/  MUFU.EX2 R41, R41 ;  /* 0x0000002900297308 */ /* 0x000f220000000800 */
[----:B--2---:R-:W-:Y:S01]  /*4a20*/  FADD.FTZ R25, R6, R25 ;  /* 0x0000001906197221 */ /* 0x004fe20000010000 */
[----:B------:R-:W-:-:S04]  /*4a30*/  FADD.FTZ R29, R69, R30 ;  /* 0x0000001e451d7221 */ /* 0x000fc80000010000 */
[----:B------:R-:W-:Y:S02]  /*4a40*/  FADD.FTZ R29, R68, R29 ;  /* 0x0000001d441d7221 */ /* 0x000fe40000010000 */
[----:B------:R-:W2:Y:S01]  /*4a50*/  MUFU.EX2 R45, R45 ;  /* 0x0000002d002d7308 */ /* 0x000ea20000000800 */
[----:B---3--:R-:W-:Y:S01]  /*4a60*/  FADD.FTZ R10, R32, R25 ;  /* 0x00000019200a7221 */ /* 0x008fe20000010000 */
[----:B------:R-:W-:Y:S01]  /*4a70*/  UIADD3 UR10, UR42, UR10, URZ ;  /* 0x0000000a2a0a7290 */ /* 0x000fe2000fffe03f */
[----:B-1----:R-:W-:-:S03]  /*4a80*/  F2FP.BF16.F32.PACK_AB R14, R64, R65 ;  /* 0x00000041400e723e */ /* 0x002fc600000010ff */
[----:B------:R-:W-:Y:S02]  /*4a90*/  UIADD3 UR6, UR10, UR6, URZ ;  /* 0x000000060a067290 */ /* 0x000fe4000fffe03f */
[----:B------:R-:W1:Y:S01]  /*4aa0*/  MUFU.EX2 R58, R58 ;  /* 0x0000003a003a7308 */ /* 0x000e620000000800 */
[----:B----4-:R-:W-:Y:S01]  /*4ab0*/  FADD.FTZ R26, R41, R10 ;  /* 0x0000000a291a7221 */ /* 0x010fe20000010000 */
[----:B------:R-:W-:-:S06]  /*4ac0*/  FFMA.FTZ R10, R24, UR34, -R35 ;  /* 0x00000022180a7c23 */ /* 0x000fcc0008010823 */
[----:B------:R-:W3:Y:S01]  /*4ad0*/  MUFU.EX2 R53, R53 ;  /* 0x0000003500357308 */ /* 0x000ee20000000800 */
[----:B--2---:R-:W-:Y:S01]  /*4ae0*/  FADD.FTZ R25, R45, R26 ;  /* 0x0000001a2d197221 */ /* 0x004fe20000010000 */
[----:B------:R-:W-:-:S04]  /*4af0*/  FADD.FTZ R26, R66, R29 ;  /* 0x0000001d421a7221 */ /* 0x000fc80000010000 */
[----:B------:R-:W-:Y:S01]  /*4b00*/  FADD.FTZ R30, R63, R26 ;  /* 0x0000001a3f1e7221 */ /* 0x000fe20000010000 */
[----:B------:R-:W-:Y:S01]  /*4b10*/  F2FP.BF16.F32.PACK_AB R26, R62, R71 ;  /* 0x000000473e1a723e */ /* 0x000fe200000010ff */
[----:B------:R-:W2:Y:S01]  /*4b20*/  MUFU.EX2 R94, R94 ;  /* 0x0000005e005e7308 */ /* 0x000ea20000000800 */
[----:B-1----:R-:W-:Y:S01]  /*4b30*/  FADD.FTZ R24, R58, R25 ;  /* 0x000000193a187221 */ /* 0x002fe20000010000 */
[----:B------:R-:W-:Y:S01]  /*4b40*/  FADD.FTZ R27, R65, R30 ;  /* 0x0000001e411b7221 */ /* 0x000fe20000010000 */
[----:B------:R-:W-:Y:S02]  /*4b50*/  F2FP.BF16.F32.PACK_AB R30, R68, R69 ;  /* 0x00000045441e723e */ /* 0x000fe400000010ff */
[----:B------:R-:W-:Y:S01]  /*4b60*/  F2FP.BF16.F32.PACK_AB R29, R58, R45 ;  /* 0x0000002d3a1d723e */ /* 0x000fe200000010ff */
[----:B------:R-:W-:Y:S01]  /*4b70*/  FADD.FTZ R34, R64, R27 ;  /* 0x0000001b40227221 */ /* 0x000fe20000010000 */
[----:B------:R-:W-:Y:S01]  /*4b80*/  F2FP.BF16.F32.PACK_AB R27, R41, R32 ;  /* 0x00000020291b723e */ /* 0x000fe200000010ff */
[----:B------:R-:W1:Y:S01]  /*4b90*/  MUFU.EX2 R7, R7 ;  /* 0x0000000700077308 */ /* 0x000e620000000800 */
[----:B---3--:R-:W-:Y:S01]  /*4ba0*/  FADD.FTZ R25, R53, R24 ;  /* 0x0000001835197221 */ /* 0x008fe20000010000 */
[----:B------:R-:W-:Y:S01]  /*4bb0*/  FADD.FTZ R13, R61, R34 ;  /* 0x000000223d0d7221 */ /* 0x000fe20000010000 */
[----:B------:R-:W-:-:S02]  /*4bc0*/  F2FP.BF16.F32.PACK_AB R24, R79, R74 ;  /* 0x0000004a4f18723e */ /* 0x000fc400000010ff */
[----:B------:R-:W-:-:S03]  /*4bd0*/  F2FP.BF16.F32.PACK_AB R32, R60, R61 ;  /* 0x0000003d3c20723e */ /* 0x000fc600000010ff */
[----:B------:R-:W3:Y:S01]  /*4be0*/  MUFU.EX2 R20, R20 ;  /* 0x0000001400147308 */ /* 0x000ee20000000800 */
[C---:B--2---:R-:W-:Y:S01]  /*4bf0*/  FADD.FTZ R28, R94.reuse, R25 ;  /* 0x000000195e1c7221 */ /* 0x044fe20000010000 */
[----:B------:R-:W-:-:S06]  /*4c00*/  F2FP.BF16.F32.PACK_AB R31, R94, R53 ;  /* 0x000000355e1f723e */ /* 0x000fcc00000010ff */
[----:B------:R-:W2:Y:S01]  /*4c10*/  MUFU.EX2 R21, R21 ;  /* 0x0000001500157308 */ /* 0x000ea20000000800 */
[----:B-1----:R-:W-:Y:S01]  /*4c20*/  FADD.FTZ R25, R7, R28 ;  /* 0x0000001c07197221 */ /* 0x002fe20000010000 */
[----:B------:R-:W-:-:S06]  /*4c30*/  F2FP.BF16.F32.PACK_AB R28, R67, R70 ;  /* 0x00000046431c723e */ /* 0x000fcc00000010ff */
[----:B------:R-:W1:Y:S01]  /*4c40*/  MUFU.EX2 R92, R92 ;  /* 0x0000005c005c7308 */ /* 0x000e620000000800 */
[----:B---3--:R-:W-:Y:S01]  /*4c50*/  FADD.FTZ R12, R20, R25 ;  /* 0x00000019140c7221 */ /* 0x008fe20000010000 */
[----:B------:R-:W-:-:S05]  /*4c60*/  F2FP.BF16.F32.PACK_AB R25, R6, R5 ;  /* 0x000000050619723e */ /* 0x000fca00000010ff */
[----:B------:R3:W-:Y:S01]  /*4c70*/  STSM.16.M88.4 [R23], R24 ;  /* 0x0000001817007844 */ /* 0x0007e20000000200 */
[----:B------:R-:W4:Y:S01]  /*4c80*/  MUFU.EX2 R33, R33 ;  /* 0x0000002100217308 */ /* 0x000f220000000800 */
[----:B--2---:R-:W-:Y:S01]  /*4c90*/  FADD.FTZ R5, R21, R12 ;  /* 0x0000000c15057221 */ /* 0x004fe20000010000 */
[----:B------:R-:W-:Y:S01]  /*4ca0*/  FADD.FTZ R12, R60, R13 ;  /* 0x0000000d3c0c7221 */ /* 0x000fe20000010000 */
[----:B------:R2:W-:Y:S03]  /*4cb0*/  STSM.16.M88.4 [R22], R28 ;  /* 0x0000001c16007844 */ /* 0x0005e60000000200 */
[----:B------:R-:W-:Y:S01]  /*4cc0*/  FADD.FTZ R13, R57, R12 ;  /* 0x0000000c390d7221 */ /* 0x000fe20000010000 */
[----:B------:R-:W-:Y:S01]  /*4cd0*/  F2FP.BF16.F32.PACK_AB R12, R63, R66 ;  /* 0x000000423f0c723e */ /* 0x000fe200000010ff */
[----:B------:R-:W5:Y:S01]  /*4ce0*/  MUFU.EX2 R72, R72 ;  /* 0x0000004800487308 */ /* 0x000f620000000800 */
[C---:B-1----:R-:W-:Y:S01]  /*4cf0*/  FADD.FTZ R6, R92.reuse, R5 ;  /* 0x000000055c067221 */ /* 0x042fe20000010000 */
[----:B------:R-:W-:-:S06]  /*4d00*/  F2FP.BF16.F32.PACK_AB R15, R92, R21 ;  /* 0x000000155c0f723e */ /* 0x000fcc00000010ff */
[----:B------:R-:W1:Y:S01]  /*4d10*/  MUFU.EX2 R36, R36 ;  /* 0x0000002400247308 */ /* 0x000e620000000800 */
[----:B----4-:R-:W-:-:S07]  /*4d20*/  FADD.FTZ R5, R33, R6 ;  /* 0x0000000621057221 */ /* 0x010fce0000010000 */
[----:B------:R-:W4:Y:S01]  /*4d30*/  MUFU.EX2 R49, R49 ;  /* 0x0000003100317308 */ /* 0x000f220000000800 */
[C---:B-----5:R-:W-:Y:S01]  /*4d40*/  FADD.FTZ R6, R72.reuse, R13 ;  /* 0x0000000d48067221 */ /* 0x060fe20000010000 */
[----:B------:R-:W-:-:S06]  /*4d50*/  F2FP.BF16.F32.PACK_AB R34, R72, R57 ;  /* 0x000000394822723e */ /* 0x000fcc00000010ff */
[----:B------:R-:W5:Y:S01]  /*4d60*/  MUFU.EX2 R38, R38 ;  /* 0x0000002600267308 */ /* 0x000f620000000800 */
[C---:B-1----:R-:W-:Y:S01]  /*4d70*/  FADD.FTZ R5, R36.reuse, R5 ;  /* 0x0000000524057221 */ /* 0x042fe20000010000 */
[----:B------:R-:W-:-:S06]  /*4d80*/  F2FP.BF16.F32.PACK_AB R33, R36, R33 ;  /* 0x000000212421723e */ /* 0x000fcc00000010ff */
[----:B------:R-:W1:Y:S01]  /*4d90*/  MUFU.EX2 R55, R55 ;  /* 0x0000003700377308 */ /* 0x000e620000000800 */
[----:B----4-:R-:W-:-:S07]  /*4da0*/  FADD.FTZ R13, R49, R6 ;  /* 0x00000006310d7221 */ /* 0x010fce0000010000 */
[----:B------:R-:W4:Y:S01]  /*4db0*/  MUFU.EX2 R9, R9 ;  /* 0x0000000900097308 */ /* 0x000f220000000800 */
[----:B-----5:R-:W-:-:S07]  /*4dc0*/  FADD.FTZ R6, R38, R5 ;  /* 0x0000000526067221 */ /* 0x020fce0000010000 */
[----:B------:R-:W3:Y:S01]  /*4dd0*/  MUFU.EX2 R56, R56 ;  /* 0x0000003800387308 */ /* 0x000ee20000000800 */
[C---:B-1----:R-:W-:Y:S01]  /*4de0*/  FADD.FTZ R6, R55.reuse, R6 ;  /* 0x0000000637067221 */ /* 0x042fe20000010000 */
[----:B------:R-:W-:-:S06]  /*4df0*/  F2FP.BF16.F32.PACK_AB R35, R55, R38 ;  /* 0x000000263723723e */ /* 0x000fcc00000010ff */
[----:B------:R-:W1:Y:S01]  /*4e00*/  MUFU.EX2 R44, R44 ;  /* 0x0000002c002c7308 */ /* 0x000e620000000800 */
[----:B----4-:R-:W-:-:S07]  /*4e10*/  FADD.FTZ R5, R9, R6 ;  /* 0x0000000609057221 */ /* 0x010fce0000010000 */
[----:B------:R-:W-:Y:S01]  /*4e20*/  MUFU.EX2 R51, R51 ;  /* 0x0000003300337308 */ /* 0x000fe20000000800 */
[----:B---3--:R-:W-:-:S07]  /*4e30*/  F2FP.BF16.F32.PACK_AB R24, R56, R49 ;  /* 0x000000313818723e */ /* 0x008fce00000010ff */
[----:B------:R-:W3:Y:S01]  /*4e40*/  MUFU.EX2 R84, R84 ;  /* 0x0000005400547308 */ /* 0x000ee20000000800 */
[C---:B-1----:R-:W-:Y:S01]  /*4e50*/  FADD.FTZ R5, R44.reuse, R5 ;  /* 0x000000052c057221 */ /* 0x042fe20000010000 */
[----:B------:R-:W-:-:S06]  /*4e60*/  F2FP.BF16.F32.PACK_AB R25, R44, R9 ;  /* 0x000000092c19723e */ /* 0x000fcc00000010ff */
[----:B------:R-:W1:Y:S08]  /*4e70*/  MUFU.EX2 R46, R46 ;  /* 0x0000002e002e7308 */ /* 0x000e700000000800 */
[----:B------:R-:W-:Y:S01]  /*4e80*/  MUFU.EX2 R47, R47 ;  /* 0x0000002f002f7308 */ /* 0x000fe20000000800 */
[----:B---3--:R-:W-:-:S07]  /*4e90*/  F2FP.BF16.F32.PACK_AB R26, R84, R51 ;  /* 0x00000033541a723e */ /* 0x008fce00000010ff */
[----:B------:R-:W-:Y:S01]  /*4ea0*/  MUFU.EX2 R82, R82 ;  /* 0x0000005200527308 */ /* 0x000fe20000000800 */
[----:B-1----:R-:W-:-:S07]  /*4eb0*/  FADD.FTZ R6, R46, R5 ;  /* 0x000000052e067221 */ /* 0x002fce0000010000 */
[----:B------:R1:W3:Y:S08]  /*4ec0*/  MUFU.EX2 R59, R48 ;  /* 0x00000030003b7308 */ /* 0x0002f00000000800 */
[----:B------:R-:W4:Y:S01]  /*4ed0*/  MUFU.EX2 R43, R43 ;  /* 0x0000002b002b7308 */ /* 0x000f220000000800 */
[----:B-1----:R-:W-:-:S04]  /*4ee0*/  FADD.FTZ R48, R56, R13 ;  /* 0x0000000d38307221 */ /* 0x002fc80000010000 */
[----:B------:R-:W-:-:S03]  /*4ef0*/  FADD.FTZ R13, R51, R48 ;  /* 0x00000030330d7221 */ /* 0x000fc60000010000 */
[----:B------:R-:W1:Y:S01]  /*4f00*/  MUFU.EX2 R86, R86 ;  /* 0x0000005600567308 */ /* 0x000e620000000800 */
[----:B--2---:R-:W-:Y:S01]  /*4f10*/  FADD.FTZ R28, R84, R13 ;  /* 0x0000000d541c7221 */ /* 0x004fe20000010000 */
[----:B------:R-:W-:Y:S01]  /*4f20*/  F2FP.BF16.F32.PACK_AB R13, R20, R7 ;  /* 0x00000007140d723e */ /* 0x000fe200000010ff */
[C---:B---3--:R-:W-:Y:S01]  /*4f30*/  FADD.FTZ R7, R59.reuse, R6 ;  /* 0x000000063b077221 */ /* 0x048fe20000010000 */
[----:B------:R-:W-:Y:S01]  /*4f40*/  F2FP.BF16.F32.PACK_AB R27, R59, R46 ;  /* 0x0000002e3b1b723e */ /* 0x000fe200000010ff */
[----:B------:R-:W-:Y:S01]  /*4f50*/  FADD.FTZ R9, R47, R28 ;  /* 0x0000001c2f097221 */ /* 0x000fe20000010000 */
[C---:B------:R-:W-:Y:S01]  /*4f60*/  F2FP.BF16.F32.PACK_AB R84, R82.reuse, R47 ;  /* 0x0000002f5254723e */ /* 0x040fe200000010ff */
[----:B------:R2:W-:Y:S01]  /*4f70*/  STSM.16.M88.4 [R18], R12 ;  /* 0x0000000c12007844 */ /* 0x0005e20000000200 */
[----:B------:R-:W3:Y:S01]  /*4f80*/  MUFU.EX2 R50, R50 ;  /* 0x0000003200327308 */ /* 0x000ee20000000800 */
[----:B------:R-:W-:Y:S02]  /*4f90*/  FADD.FTZ R20, R82, R9 ;  /* 0x0000000952147221 */ /* 0x000fe40000010000 */
[----:B------:R2:W-:Y:S02]  /*4fa0*/  STSM.16.M88.4 [R136+0x27800], R32 ;  /* 0x0278002088007844 */ /* 0x0005e40000000200 */
[----:B----4-:R-:W-:-:S02]  /*4fb0*/  FADD.FTZ R9, R43, R20 ;  /* 0x000000142b097221 */ /* 0x010fc40000010000 */
[----:B------:R4:W-:Y:S01]  /*4fc0*/  STSM.16.M88.4 [R17], R24 ;  /* 0x0000001811007844 */ /* 0x0009e20000000200 */
[----:B------:R-:W5:Y:S01]  /*4fd0*/  MUFU.EX2 R71, R52 ;  /* 0x0000003400477308 */ /* 0x000f620000000800 */
[C---:B-1----:R-:W-:Y:S01]  /*4fe0*/  FADD.FTZ R20, R86.reuse, R9 ;  /* 0x0000000956147221 */ /* 0x042fe20000010000 */
[----:B------:R-:W-:-:S06]  /*4ff0*/  F2FP.BF16.F32.PACK_AB R86, R86, R43 ;  /* 0x0000002b5656723e */ /* 0x000fcc00000010ff */
[----:B------:R-:W1:Y:S01]  /*5000*/  MUFU.EX2 R54, R54 ;  /* 0x0000003600367308 */ /* 0x000e620000000800 */
[----:B---3--:R-:W-:-:S07]  /*5010*/  FADD.FTZ R6, R50, R7 ;  /* 0x0000000732067221 */ /* 0x008fce0000010000 */
[----:B------:R-:W3:Y:S01]  /*5020*/  MUFU.EX2 R73, R73 ;  /* 0x0000004900497308 */ /* 0x000ee20000000800 */
[C---:B-----5:R-:W-:Y:S01]  /*5030*/  F2FP.BF16.F32.PACK_AB R85, R71.reuse, R50 ;  /* 0x000000324755723e */ /* 0x060fe200000010ff */
[----:B------:R-:W-:-:S06]  /*5040*/  FADD.FTZ R7, R71, R6 ;  /* 0x0000000647077221 */ /* 0x000fcc0000010000 */
[----:B------:R-:W-:Y:S01]  /*5050*/  MUFU.EX2 R39, R39 ;  /* 0x0000002700277308 */ /* 0x000fe20000000800 */
[----:B-1----:R-:W-:-:S07]  /*5060*/  FADD.FTZ R6, R54, R7 ;  /* 0x0000000736067221 */ /* 0x002fce0000010000 */
[----:B------:R-:W2:Y:S01]  /*5070*/  MUFU.EX2 R90, R90 ;  /* 0x0000005a005a7308 */ /* 0x000ea20000000800 */
[C---:B---3--:R-:W-:Y:S01]  /*5080*/  F2FP.BF16.F32.PACK_AB R87, R73.reuse, R54 ;  /* 0x000000364957723e */ /* 0x048fe200000010ff */
[----:B------:R-:W-:-:S04]  /*5090*/  FADD.FTZ R7, R73, R6 ;  /* 0x0000000649077221 */ /* 0x000fc80000010000 */
[----:B------:R4:W-:Y:S02]  /*50a0*/  STSM.16.M88.4 [R22+0x6000], R84 ;  /* 0x0060005416007844 */ /* 0x0009e40000000200 */
[----:B------:R-:W-:Y:S08]  /*50b0*/  MUFU.EX2 R37, R37 ;  /* 0x0000002500257308 */ /* 0x000ff00000000800 */
[----:B------:R-:W1:Y:S01]  /*50c0*/  MUFU.EX2 R80, R80 ;  /* 0x0000005000507308 */ /* 0x000e620000000800 */
[----:B--2---:R-:W-:Y:S01]  /*50d0*/  F2FP.BF16.F32.PACK_AB R12, R90, R39 ;  /* 0x000000275a0c723e */ /* 0x004fe200000010ff */
[----:B------:R-:W-:-:S04]  /*50e0*/  FADD.FTZ R39, R39, R20 ;  /* 0x0000001427277221 */ /* 0x000fc80000010000 */
[----:B------:R-:W-:Y:S02]  /*50f0*/  FADD.FTZ R90, R90, R39 ;  /* 0x000000275a5a7221 */ /* 0x000fe40000010000 */
[----:B------:R-:W-:Y:S08]  /*5100*/  MUFU.EX2 R10, R10 ;  /* 0x0000000a000a7308 */ /* 0x000ff00000000800 */
[----:B------:R-:W2:Y:S01]  /*5110*/  MUFU.EX2 R81, R81 ;  /* 0x0000005100517308 */ /* 0x000ea20000000800 */
[----:B-1----:R-:W-:Y:S01]  /*5120*/  F2FP.BF16.F32.PACK_AB R14, R80, R37 ;  /* 0x00000025500e723e */ /* 0x002fe200000010ff */
[----:B------:R-:W-:-:S04]  /*5130*/  FADD.FTZ R37, R37, R90 ;  /* 0x0000005a25257221 */ /* 0x000fc80000010000 */
[----:B------:R-:W-:Y:S02]  /*5140*/  FADD.FTZ R6, R80, R37 ;  /* 0x0000002550067221 */ /* 0x000fe40000010000 */
[----:B------:R-:W-:Y:S08]  /*5150*/  MUFU.EX2 R40, R40 ;  /* 0x0000002800287308 */ /* 0x000ff00000000800 */
[----:B------:R-:W1:Y:S01]  /*5160*/  MUFU.EX2 R5, R42 ;  /* 0x0000002a00057308 */ /* 0x000e620000000800 */
[----:B--2---:R-:W-:Y:S01]  /*5170*/  F2FP.BF16.F32.PACK_AB R13, R81, R10 ;  /* 0x0000000a510d723e */ /* 0x004fe200000010ff */
[----:B------:R-:W-:Y:S01]  /*5180*/  FADD.FTZ R10, R10, R7 ;  /* 0x000000070a0a7221 */ /* 0x000fe20000010000 */
[----:B------:R-:W-:-:S03]  /*5190*/  VIADD R7, R88, 0xfffffffe ;  /* 0xfffffffe58077836 */ /* 0x000fc60000000000 */
[----:B------:R-:W-:Y:S01]  /*51a0*/  FADD.FTZ R81, R81, R10 ;  /* 0x0000000a51517221 */ /* 0x000fe20000010000 */
[----:B-1----:R-:W-:-:S03]  /*51b0*/  F2FP.BF16.F32.PACK_AB R15, R5, R40 ;  /* 0x00000028050f723e */ /* 0x002fc600000010ff */
[----:B------:R-:W-:Y:S02]  /*51c0*/  FADD.FTZ R40, R40, R81 ;  /* 0x0000005128287221 */ /* 0x000fe40000010000 */
[----:B------:R4:W-:Y:S02]  /*51d0*/  STSM.16.M88.4 [R18+0x6000], R12 ;  /* 0x0060000c12007844 */ /* 0x0009e40000000200 */
[----:B------:R-:W-:Y:S01]  /*51e0*/  FADD.FTZ R5, R5, R40 ;  /* 0x0000002805057221 */ /* 0x000fe20000010000 */
[----:B------:R1:W-:Y:S06]  /*51f0*/  MEMBAR.ALL.CTA ;  /* 0x0000000000007992 */ /* 0x0003ec0000008000 */
[----:B-1----:R-:W1:Y:S02]  /*5200*/  FENCE.VIEW.ASYNC.S ;  /* 0x00000000000073c6 */ /* 0x002e640000000000 */
[----:B-1----:R-:W-:Y:S01]  /*5210*/  NOP ;  /* 0x0000000000007918 */ /* 0x002fe20000000000 */
[----:B------:R-:W-:Y:S05]  /*5220*/  @P2 BRA `(.L_x_8932) ;  /* 0x0000000000442947 */ /* 0x000fea0003800000 */
        /* <DEDUP_REMOVED lines=10> */
.L_x_8933:
[----:B------:R-:W-:-:S11]  /*52d0*/  UISETP.NE.AND UP1, UPT, UR7, 0x1, UPT ;  /* 0x000000010700788c */ /* 0x000fd6000bf25270 */
[----:B------:R-:W-:Y:S02]  /*52e0*/  @UP1 ULDC.64 UR10, c[0x0][0x9e8] ;  /* 0x00027a00000a1ab9 */ /* 0x000fe40000000a00 */
[----:B------:R-:W-:-:S04]  /*52f0*/  UIMAD.WIDE.U32 UR14, UR18, UR10, URZ ;  /* 0x0000000a120e72a5 */ /* 0x000fc8000f8e003f */
[----:B------:R-:W-:-:S12]  /*5300*/  @UP1 USHF.R.U32.HI UR18, URZ, UR11, UR15 ;  /* 0x0000000b3f121299 */ /* 0x000fd8000801160f */
.L_x_8934:
[----:B------:R-:W-:-:S04]  /*5310*/  UIMAD UR7, UR18, UR7, UR7 ;  /* 0x00000007120772a4 */ /* 0x000fc8000f8e0207 */
[----:B------:R-:W-:-:S04]  /*5320*/  UISETP.LT.AND UP1, UPT, UR6, UR7, UPT ;  /* 0x000000070600728c */ /* 0x000fc8000bf21270 */
[----:B------:R-:W-:-:S12]  /*5330*/  USEL UR6, UR6, UR7, UP1 ;  /* 0x0000000706067287 */ /* 0x000fd80008800000 */
.L_x_8932:
        /* <DEDUP_REMOVED lines=33> */
[----:B------:R-:W-:Y:S01]  /*5550*/  IMAD.MOV.U32 R135, RZ, RZ, RZ ;  /* 0x000000ffff877224 */ /* 0x000fe200078e00ff */
[----:B------:R-:W-:Y:S01]  /*5560*/  ULDC UR55, c[0x0][0x288] ;  /* 0x0000a20000377ab9 */ /* 0x000fe20000000800 */
[----:B------:R-:W-:Y:S01]  /*5570*/  ULDC UR34, c[0x0][0x988] ;  /* 0x0002620000227ab9 */ /* 0x000fe20000000800 */
[----:B------:R-:W-:Y:S01]  /*5580*/  ULDC UR56, c[0x0][0x9d8] ;  /* 0x0002760000387ab9 */ /* 0x000fe20000000800 */
[----:B------:R-:W-:-:S05]  /*5590*/  ULDC UR54, c[0x0][0x9e0] ;  /* 0x0002780000367ab9 */ /* 0x000fca0000000800 */
.L_x_8952:
[----:B------:R-:W-:Y:S01]  /*55a0*/  UIADD3 UR58, UR36, 0x1, URZ ;  /* 0x00000001243a7890 */ /* 0x000fe2000fffe03f */
[----:B------:R-:W-:-:S03]  /*55b0*/  ISETP.NE.AND P3, PT, RZ, UR45, PT ;  /* 0x0000002dff007c0c */ /* 0x000fc6000bf65270 */
[----:B------:R-:W-:-:S04]  /*55c0*/  UISETP.NE.AND UP1, UPT, UR58, 0x2, UPT ;  /* 0x000000023a00788c */ /* 0x000fc8000bf25270 */
[----:B------:R-:W-:Y:S02]  /*55d0*/  USEL UR57, URZ, 0x1, UP1 ;  /* 0x000000013f397887 */ /* 0x000fe40008800000 */
[----:B------:R-:W-:Y:S02]  /*55e0*/  USEL UR58, UR58, URZ, UP1 ;  /* 0x0000003f3a3a7287 */ /* 0x000fe40008800000 */
[----:B------:R-:W-:Y:S02]  /*55f0*/  ULOP3.LUT UR57, UR49, UR57, URZ, 0x3c, !UPT ;  /* 0x0000003931397292 */ /* 0x000fe4000f8e3c3f */
[----:B----4-:R-:W-:Y:S10]  /*5600*/  @P3 BRA `(.L_x_8936) ;  /* 0x00000000002c3947 */ /* 0x010ff40003800000 */
[----:B------:R-:W-:Y:S05]  /*5610*/  @!P0 BRA `(.L_x_8937) ;  /* 0x0000000000048947 */ /* 0x000fea0003800000 */
[----:B------:R-:W-:Y:S01]  /*5620*/  BPT.TRAP 0x1 ;  /* 0x000000040000795c */ /* 0x000fe20000300000 */
.L_x_8937:
[----:B------:R-:W-:Y:S01]  /*5630*/  ULEA UR6, UR58, UR39, 0x3 ;  /* 0x000000273a067291 */ /* 0x000fe2000f8e183f */
[----:B------:R-:W-:-:S05]  /*5640*/  IMAD.U32 R10, RZ, RZ, UR57 ;  /* 0x00000039ff0a7e24 */ /* 0x000fca000f8e00ff */
[----:B------:R-:W-:-:S04]  /*5650*/  SHF.L.U32 R10, R10, 0x1f, RZ ;  /* 0x0000001f0a0a7819 */ /* 0x000fc800000006ff */
[----:B------:R1:W2:Y:S01]  /*5660*/  SYNCS.PHASECHK.TRANS64.TRYWAIT P2, [UR6+0x2d830], R10 ;  /* 0x02d8300aff0075a7 */ /* 0x0002a20008040146 */
[----:B------:R-:W-:Y:S05]  /*5670*/  @!P0 BRA `(.L_x_8938) ;  /* 0x0000000000048947 */ /* 0x000fea0003800000 */
[----:B------:R-:W-:Y:S01]  /*5680*/  BPT.TRAP 0x1 ;  /* 0x000000040000795c */ /* 0x000fe20000300000 */
.L_x_8938:
[----:B--2---:R-:W-:Y:S05]  /*5690*/  @P2 BRA `(.L_x_8936) ;  /* 0x0000000000082947 */ /* 0x004fea0003800000 */
[----:B------:R-:W2:Y:S02]  /*56a0*/  SYNCS.PHASECHK.TRANS64.TRYWAIT P2, [UR6+0x2d830], R10 ;  /* 0x02d8300aff0075a7 */ /* 0x000ea40008040146 */
[----:B--2---:R-:W-:Y:S05]  /*56b0*/  @!P2 BRA `(.L_x_8939) ;  /* 0x000000e400f8a947 */ /* 0x004fea0003800000 */
.L_x_8936:
[----:B-12---:R-:W-:Y:S01]  /*56c0*/  VIADD R10, R16, 0x8 ;  /* 0x00000008100a7836 */ /* 0x006fe20000000000 */
[----:B------:R-:W-:Y:S01]  /*56d0*/  UIMAD UR6, UR58, 0x600, UR32 ;  /* 0x000006003a0678a4 */ /* 0x000fe2000f8e0220 */
        /* <DEDUP_REMOVED lines=12> */
[----:B----4-:R-:W-:-:S06]  /*57a0*/  WARPGROUP.ARRIVE ;  /* 0x00000000000079c5 */ /* 0x010fcc0000000000 */
        /* <DEDUP_REMOVED lines=20> */
.L_x_8941:
[----:B------:R-:W-:Y:S01]  /*58f0*/  ULEA UR6, UR36, UR39, 0x3 ;  /* 0x0000002724067291 */ /* 0x000fe2000f8e183f */
[----:B------:R-:W-:-:S05]  /*5900*/  IMAD.U32 R10, RZ, RZ, UR49 ;  /* 0x00000031ff0a7e24 */ /* 0x000fca000f8e00ff */
[----:B------:R-:W-:-:S04]  /*5910*/  SHF.L.U32 R10, R10, 0x1f, RZ ;  /* 0x0000001f0a0a7819 */ /* 0x000fc800000006ff */
[----:B------:R1:W2:Y:S01]  /*5920*/  SYNCS.PHASECHK.TRANS64.TRYWAIT P2, [UR6+0x2d850], R10 ;  /* 0x02d8500aff0075a7 */ /* 0x0002a20008040146 */
[----:B------:R-:W-:Y:S05]  /*5930*/  @!P0 BRA `(.L_x_8942) ;  /* 0x0000000000048947 */ /* 0x000fea0003800000 */
[----:B------:R-:W-:Y:S01]  /*5940*/  BPT.TRAP 0x1 ;  /* 0x000000040000795c */ /* 0x000fe20000300000 */
.L_x_8942:
[----:B--2---:R-:W-:Y:S05]  /*5950*/  @P2 BRA `(.L_x_8940) ;  /* 0x0000000000082947 */ /* 0x004fea0003800000 */
[----:B------:R-:W2:Y:S02]  /*5960*/  SYNCS.PHASECHK.TRANS64.TRYWAIT P2, [UR6+0x2d850], R10 ;  /* 0x02d8500aff0075a7 */ /* 0x000ea40008040146 */
[----:B--2---:R-:W-:Y:S05]  /*5970*/  @!P2 BRA `(.L_x_8943) ;  /* 0x000000e40060a947 */ /* 0x004fea0003800000 */
.L_x_8940:
[----:B------:R-:W-:Y:S01]  /*5980*/  UIADD3 UR6, UR39, 0x400, URZ ;  /* 0x0000040027067890 */ /* 0x000fe2000fffe03f */
[----:B------:R-:W-:Y:S01]  /*5990*/  WARPGROUP.ARRIVE ;  /* 0x00000000000079c5 */ /* 0x000fe20000000000 */
[----:B------:R-:W-:Y:S01]  /*59a0*/  ULEA UR7, UR52, UR39, 0xd ;  /* 0x0000002734077291 */ /* 0x000fe2000f8e683f */
[----:B------:R-:W3:Y:S01]  /*59b0*/  LDC R142, c[0x0][0x2e0] ;  /* 0x0000b800ff8e7b82 */ /* 0x000ee20000000800 */
[----:B------:R-:W-:Y:S01]  /*59c0*/  USHF.R.U32.HI UR6, URZ, 0x4, UR6 ;  /* 0x000000043f067899 */ /* 0x000fe20008011606 */
[----:B------:R-:W-:Y:S01]  /*59d0*/  FMUL.FTZ R14, R27, UR56 ;  /* 0x000000381b0e7c20 */ /* 0x000fe20008410000 */
[----:B------:R-:W-:Y:S01]  /*59e0*/  UIADD3 UR7, UR7, 0x21800, URZ ;  /* 0x0002180007077890 */ /* 0x000fe2000fffe03f */
[----:B------:R-:W-:Y:S01]  /*59f0*/  FMUL.FTZ R27, R34, UR56 ;  /* 0x00000038221b7c20 */ /* 0x000fe20008410000 */
[----:B------:R-:W-:Y:S01]  /*5a00*/  ULOP3.LUT UR6, UR6, 0x3fff, URZ, 0xc0, !UPT ;  /* 0x00003fff06067892 */ /* 0x000fe2000f8ec03f */
[----:B------:R-:W-:Y:S01]  /*5a10*/  FMUL.FTZ R34, R41, UR56 ;  /* 0x0000003829227c20 */ /* 0x000fe20008410000 */
[----:B------:R-:W-:Y:S01]  /*5a20*/  USHF.R.U32.HI UR7, URZ, 0x4, UR7 ;  /* 0x000000043f077899 */ /* 0x000fe20008011607 */
[----:B------:R-:W-:Y:S01]  /*5a30*/  FMUL.FTZ R41, R48, UR56 ;  /* 0x0000003830297c20 */ /* 0x000fe20008410000 */
[----:B------:R-:W-:Y:S01]  /*5a40*/  ULOP3.LUT UR10, UR6, 0x2000000, URZ, 0xfc, !UPT ;  /* 0x02000000060a7892 */ /* 0x000fe2000f8efc3f */
[----:B------:R-:W-:Y:S01]  /*5a50*/  FMUL.FTZ R12, R25, UR56 ;  /* 0x00000038190c7c20 */ /* 0x000fe20008410000 */
[----:B------:R-:W-:Y:S01]  /*5a60*/  ULOP3.LUT UR6, UR7, 0x3fff, URZ, 0xc0, !UPT ;  /* 0x00003fff07067892 */ /* 0x000fe2000f8ec03f */
[----:B------:R-:W-:Y:S01]  /*5a70*/  FMUL.FTZ R48, R55, UR56 ;  /* 0x0000003837307c20 */ /* 0x000fe20008410000 */
[----:B------:R-:W-:Y:S01]  /*5a80*/  UIMAD UR7, UR36, 0x600, UR10 ;  /* 0x00000600240778a4 */ /* 0x000fe2000f8e020a */
[----:B------:R-:W-:Y:S01]  /*5a90*/  FMUL.FTZ R25, R32, UR56 ;  /* 0x0000003820197c20 */ /* 0x000fe20008410000 */
[----:B------:R-:W-:Y:S01]  /*5aa0*/  ULOP3.LUT UR6, UR6, 0x10000, URZ, 0xfc, !UPT ;  /* 0x0001000006067892 */ /* 0x000fe2000f8efc3f */
[----:B------:R-:W-:Y:S01]  /*5ab0*/  FMUL.FTZ R55, R60, UR56 ;  /* 0x000000383c377c20 */ /* 0x000fe20008410000 */
[----:B------:R-:W-:Y:S01]  /*5ac0*/  UMOV UR31, 0x80000020 ;  /* 0x80000020001f7882 */ /* 0x000fe20000000000 */
[----:B------:R-:W-:Y:S01]  /*5ad0*/  UMOV UR29, 0x40000040 ;  /* 0x40000040001d7882 */ /* 0x000fe20000000000 */
[----:B------:R-:W-:Y:S01]  /*5ae0*/  FMUL.FTZ R32, R39, UR56 ;  /* 0x0000003827207c20 */ /* 0x000fe20008410000 */
[----:B------:R-:W-:Y:S01]  /*5af0*/  UMOV UR30, UR7 ;  /* 0x00000007001e7c82 */ /* 0x000fe20008000000 */
[----:B------:R-:W-:Y:S01]  /*5b00*/  FMUL.FTZ R60, R65, UR56 ;  /* 0x00000038413c7c20 */ /* 0x000fe20008410000 */
[----:B------:R-:W-:Y:S01]  /*5b10*/  UMOV UR28, UR6 ;  /* 0x00000006001c7c82 */ /* 0x000fe20008000000 */
[----:B------:R-:W-:Y:S01]  /*5b20*/  FMUL.FTZ R39, R46, UR56 ;  /* 0x000000382e277c20 */ /* 0x000fe20008410000 */
[----:B------:R-:W-:Y:S01]  /*5b30*/  HGMMA.64x96x16.F32.BF16 R88, gdesc[UR28].tnspB, R88, gsb0 ;  /* 0x416000001c5879f0 */ /* 0x000fe20008001858 */
[----:B------:R-:W-:Y:S01]  /*5b40*/  UIADD3 UR30, UR7, 0x40, URZ ;  /* 0x00000040071e7890 */ /* 0x000fe2000fffe03f */
[----:B------:R-:W-:Y:S01]  /*5b50*/  FMUL.FTZ R65, R70, UR56 ;  /* 0x0000003846417c20 */ /* 0x000fe20008410000 */
[----:B------:R-:W-:Y:S01]  /*5b60*/  UIADD3 UR28, UR6, 0x2, URZ ;  /* 0x00000002061c7890 */ /* 0x000fe2000fffe03f */
[----:B------:R-:W-:Y:S01]  /*5b70*/  FMUL.FTZ R46, R53, UR56 ;  /* 0x00000038352e7c20 */ /* 0x000fe20008410000 */
[----:B------:R-:W-:Y:S01]  /*5b80*/  UMOV UR31, 0x80000020 ;  /* 0x80000020001f7882 */ /* 0x000fe20000000000 */
[----:B------:R-:W-:Y:S01]  /*5b90*/  UMOV UR29, 0x40000040 ;  /* 0x40000040001d7882 */ /* 0x000fe20000000000 */
[----:B------:R-:W-:Y:S01]  /*5ba0*/  FMUL.FTZ R70, R75, UR56 ;  /* 0x000000384b467c20 */ /* 0x000fe20008410000 */
[----:B--2---:R-:W-:Y:S01]  /*5bb0*/  FMUL.FTZ R13, R26, UR56 ;  /* 0x000000381a0d7c20 */ /* 0x004fe20008410000 */
[----:B------:R-:W-:Y:S01]  /*5bc0*/  FMUL.FTZ R53, R58, UR56 ;  /* 0x000000383a357c20 */ /* 0x000fe20008410000 */
[----:B------:R-:W-:Y:S01]  /*5bd0*/  FMUL.FTZ R75, R80, UR56 ;  /* 0x00000038504b7c20 */ /* 0x000fe20008410000 */
[----:B-1----:R-:W-:Y:S01]  /*5be0*/  FMUL.FTZ R10, R24, UR56 ;  /* 0x00000038180a7c20 */ /* 0x002fe20008410000 */
[----:B------:R-:W-:Y:S01]  /*5bf0*/  FMUL.FTZ R26, R33, UR56 ;  /* 0x00000038211a7c20 */ /* 0x000fe20008410000 */
[----:B------:R-:W-:Y:S01]  /*5c00*/  FMUL.FTZ R58, R63, UR56 ;  /* 0x000000383f3a7c20 */ /* 0x000fe20008410000 */
[----:B------:R-:W-:-:S02]  /*5c10*/  IMAD.SHL.U32 R80, R7, 0x80, RZ ;  /* 0x0000008007507824 */ /* 0x000fc400078e00ff */
        /* <DEDUP_REMOVED lines=34> */
[----:B------:R-:W-:-:S02]  /*5e40*/  IMAD.U32 R51, RZ, RZ, UR58 ;  /* 0x0000003aff337e24 */ /* 0x000fc4000f8e00ff */
[----:B------:R-:W-:Y:S01]  /*5e50*/  FMUL.FTZ R66, R71, UR56 ;  /* 0x0000003847427c20 */ /* 0x000fe20008410000 */
[----:B------:R-:W-:Y:S01]  /*5e60*/  FMUL.FTZ R67, R72, UR56 ;  /* 0x0000003848437c20 */ /* 0x000fe20008410000 */
[----:B------:R-:W-:Y:S01]  /*5e70*/  FMUL.FTZ R74, R79, UR56 ;  /* 0x000000384f4a7c20 */ /* 0x000fe20008410000 */
[----:B------:R-:W-:Y:S02]  /*5e80*/  VIADD R50, R16, 0x9 ;  /* 0x0000000910327836 */ /* 0x000fe40000000000 */
[----:B------:R-:W-:Y:S01]  /*5e90*/  FMUL.FTZ R71, R76, UR56 ;  /* 0x000000384c477c20 */ /* 0x000fe20008410000 */
[----:B------:R-:W-:Y:S01]  /*5ea0*/  FMUL.FTZ R72, R77, UR56 ;  /* 0x000000384d487c20 */ /* 0x000fe20008410000 */
[----:B------:R-:W-:Y:S01]  /*5eb0*/  FMUL.FTZ R79, R84, UR56 ;  /* 0x00000038544f7c20 */ /* 0x000fe20008410000 */
[----:B------:R-:W-:Y:S01]  /*5ec0*/  ISETP.GE.U32.AND P2, PT, R2, 0x180, PT ;  /* 0x000001800200780c */ /* 0x000fe20003f46070 */
[----:B------:R-:W-:Y:S01]  /*5ed0*/  FMUL.FTZ R76, R81, UR56 ;  /* 0x00000038514c7c20 */ /* 0x000fe20008410000 */
[----:B------:R-:W-:Y:S01]  /*5ee0*/  FMUL.FTZ R77, R82, UR56 ;  /* 0x00000038524d7c20 */ /* 0x000fe20008410000 */
[----:B---3--:R-:W-:-:S02]  /*5ef0*/  IMAD R84, R142, UR47, R83 ;  /* 0x0000002f8e547c24 */ /* 0x008fc4000f8e0253 */
[----:B------:R-:W-:Y:S01]  /*5f00*/  FMUL.FTZ R81, R85, UR56 ;  /* 0x0000003855517c20 */ /* 0x000fe20008410000 */
[----:B------:R-:W-:Y:S01]  /*5f10*/  FMUL.FTZ R82, R86, UR56 ;  /* 0x0000003856527c20 */ /* 0x000fe20008410000 */
[----:B------:R-:W-:Y:S01]  /*5f20*/  FMUL.FTZ R83, R87, UR56 ;  /* 0x0000003857537c20 */ /* 0x000fe20008410000 */
[----:B------:R-:W-:Y:S01]  /*5f30*/  @!P1 LEA R51, R51, UR39, 0x3 ;  /* 0x0000002733339c11 */ /* 0x000fe2000f8e18ff */
[----:B------:R-:W1:Y:S01]  /*5f40*/  MUFU.TANH R10, R10 ;  /* 0x0000000a000a7308 */ /* 0x000e620000002400 */
[----:B------:R-:W-:Y:S01]  /*5f50*/  SEL R50, R50, 0x9, !P2 ;  /* 0x0000000932327807 */ /* 0x000fe20005000000 */
[----:B------:R-:W-:Y:S01]  /*5f60*/  VIADD R84, R84, -UR55 ;  /* 0x8000003754547c36 */ /* 0x000fe20008000000 */
[----:B------:R-:W-:Y:S01]  /*5f70*/  PLOP3.LUT P2, PT, PT, PT, UP0, 0x40, 0x0 ;  /* 0x000000000000781c */ /* 0x000fe20003f4e808 */
[----:B------:R-:W-:Y:S02]  /*5f80*/  @!P1 VIADD R51, R51, 0x2d840 ;  /* 0x0002d84033339836 */ /* 0x000fe40000000000 */
[----:B------:R-:W-:-:S02]  /*5f90*/  IMAD R84, R19, -0x2, R84 ;  /* 0xfffffffe13547824 */ /* 0x000fc400078e0254 */
[----:B------:R-:W2:Y:S01]  /*5fa0*/  MUFU.TANH R12, R12 ;  /* 0x0000000c000c7308 */ /* 0x000ea20000002400 */
[----:B------:R-:W-:Y:S01]  /*5fb0*/  @!P1 PRMT R51, RZ, 0x654, R51 ;  /* 0x00000654ff339816 */ /* 0x000fe20000000033 */
[C---:B------:R-:W-:Y:S02]  /*5fc0*/  VIADD R87, R84.reuse, UR54 ;  /* 0x0000003654577c36 */ /* 0x040fe40008000000 */
[----:B------:R-:W-:Y:S02]  /*5fd0*/  VIADD R86, R84, UR33 ;  /* 0x0000002154567c36 */ /* 0x000fe40008000000 */
[C---:B------:R-:W-:Y:S02]  /*5fe0*/  IMAD.IADD R85, R3.reuse, 0x1, R87 ;  /* 0x0000000103557824 */ /* 0x040fe400078e0257 */
[----:B------:R-:W3:Y:S01]  /*5ff0*/  MUFU.TANH R13, R13 ;  /* 0x0000000d000d7308 */ /* 0x000ee20000002400 */
[----:B------:R-:W-:-:S07]  /*6000*/  IMAD.IADD R84, R3, 0x1, R86 ;  /* 0x0000000103547824 */ /* 0x000fce00078e0256 */
[----:B------:R-:W4:Y:S08]  /*6010*/  MUFU.TANH R14, R14 ;  /* 0x0000000e000e7308 */ /* 0x000f300000002400 */
[----:B------:R-:W1:Y:S01]  /*6020*/  MUFU.TANH R15, R15 ;  /* 0x0000000f000f7308 */ /* 0x000e620000002400 */
[----:B------:R-:W-:Y:S02]  /*6030*/  WARPGROUP.DEPBAR.LE gsb0, 0x0 ;  /* 0x00008000000079c5 */ /* 0x000fe40000010000 */
[----:B------:R-:W-:-:S05]  /*6040*/  WARPGROUP.ARRIVE ;  /* 0x00000000000079c5 */ /* 0x000fca0000000000 */
[----:B------:R-:W1:Y:S01]  /*6050*/  MUFU.TANH R20, R20 ;  /* 0x0000001400147308 */ /* 0x000e620000002400 */
[----:B------:R-:W-:Y:S01]  /*6060*/  HGMMA.64x96x16.F32.BF16 R88, gdesc[UR28].tnspB, R88, gsb0 ;  /* 0x416000001c5879f0 */ /* 0x000fe20008001858 */
[----:B------:R-:W-:Y:S02]  /*6070*/  UIADD3 UR30, UR7, 0x80, URZ ;  /* 0x00000080071e7890 */ /* 0x000fe4000fffe03f */
[----:B------:R-:W-:-:S04]  /*6080*/  UIADD3 UR28, UR6, 0x4, URZ ;  /* 0x00000004061c7890 */ /* 0x000fc8000fffe03f */
[----:B------:R-:W1:Y:S01]  /*6090*/  MUFU.TANH R21, R21 ;  /* 0x0000001500157308 */ /* 0x000e620000002400 */
[----:B------:R-:W-:Y:S01]  /*60a0*/  UMOV UR31, 0x80000020 ;  /* 0x80000020001f7882 */ /* 0x000fe20000000000 */
[----:B------:R-:W-:-:S06]  /*60b0*/  UMOV UR29, 0x40000040 ;  /* 0x40000040001d7882 */ /* 0x000fcc0000000000 */
        /* <DEDUP_REMOVED lines=15> */
[----:B------:R-:W-:Y:S01]  /*61b0*/  HGMMA.64x96x16.F32.BF16 R88, gdesc[UR28].tnspB, R88, gsb0 ;  /* 0x416000001c5879f0 */ /* 0x000fe20008001858 */
[----:B------:R-:W-:Y:S02]  /*61c0*/  UIADD3 UR30, UR7, 0xc0, URZ ;  /* 0x000000c0071e7890 */ /* 0x000fe4000fffe03f */
[----:B------:R-:W-:Y:S01]  /*61d0*/  UIADD3 UR28, UR6, 0x6, URZ ;  /* 0x00000006061c7890 */ /* 0x000fe2000fffe03f */
[----:B------:R-:W-:Y:S01]  /*61e0*/  UMOV UR31, 0x80000020 ;  /* 0x80000020001f7882 */ /* 0x000fe20000000000 */
[----:B------:R-:W-:Y:S02]  /*61f0*/  UMOV UR29, 0x40000040 ;  /* 0x40000040001d7882 */ /* 0x000fe40000000000 */
        /* <DEDUP_REMOVED lines=64> */
[----:B------:R-:W1:Y:S01]  /*6600*/  MUFU.TANH R83, R83 ;  /* 0x0000005300537308 */ /* 0x000e620000002400 */
[----:B------:R-:W-:-:S02]  /*6610*/  WARPGROUP.DEPBAR.LE gsb0, 0x0 ;  /* 0x00008000000079c5 */ /* 0x000fc40000010000 */
        /* <DEDUP_REMOVED lines=8> */
[----:B------:R-:W-:Y:S03]  /*66a0*/  HGMMA.64x96x16.F32.BF16 R88, gdesc[UR28].tnspB, R88, gsb0 ;  /* 0x416000001c5879f0 */ /* 0x000fe60008001858 */
[----:B------:R-:W-:Y:S02]  /*66b0*/  WARPGROUP.DEPBAR.LE gsb0, 0x0 ;  /* 0x00008000000079c5 */ /* 0x000fe40000010000 */
[----:B------:R1:W-:Y:S06]  /*66c0*/  BAR.ARV R50, 0x100 ;  /* 0x000400320000751d */ /* 0x0003ec0000002000 */
[----:B------:R1:W-:Y:S01]  /*66d0*/  @!P1 SYNCS.ARRIVE.TRANS64.RED.A1T0 RZ, [R51+URZ], RZ ;  /* 0x000000ff33ff99a7 */ /* 0x0003e2000810043f */
        /* <DEDUP_REMOVED lines=12> */
.L_x_8946:
[----:B------:R-:W-:-:S05]  /*67a0*/  IMAD.U32 R142, RZ, RZ, UR35 ;  /* 0x00000023ff8e7e24 */ /* 0x000fca000f8e00ff */
[----:B------:R-:W-:-:S13]  /*67b0*/  ISETP.NE.AND P2, PT, R142, 0x1, PT ;  /* 0x000000018e00780c */ /* 0x000fda0003f45270 */
[----:B-1----:R-:W1:Y:S01]  /*67c0*/  @P2 LDC.64 R50, c[0x0][0x9e8] ;  /* 0x00027a00ff322b82 */ /* 0x002e620000000a00 */
[----:B------:R-:W-:-:S04]  /*67d0*/  @P2 IMAD.IADD R139, R3, 0x1, R4 ;  /* 0x00000001038b2824 */ /* 0x000fc800078e0204 */
[----:B-1----:R-:W-:-:S04]  /*67e0*/  @P2 IMAD.HI.U32 R50, R139, R50, RZ ;  /* 0x000000328b322227 */ /* 0x002fc800078e00ff */
[----:B------:R-:W-:Y:S01]  /*67f0*/  IMAD.MOV.U32 R139, RZ, RZ, R9 ;  /* 0x000000ffff8b7224 */ /* 0x000fe200078e0009 */
[----:B------:R-:W-:-:S07]  /*6800*/  @P2 SHF.R.U32.HI R139, RZ, R51, R50 ;  /* 0x00000033ff8b2219 */ /* 0x000fce0000011632 */
.L_x_8947:
[----:B------:R-:W-:Y:S05]  /*6810*/  BSYNC B0 ;  /* 0x0000000000007941 */ /* 0x000fea0003800000 */
.L_x_8945:
[----:B------:R-:W-:-:S04]  /*6820*/  IMAD R50, R139, R142, -R80 ;  /* 0x0000008e8b327224 */ /* 0x000fc800078e0a50 */
[----:B------:R-:W-:-:S05]  /*6830*/  IMAD R50, R19, -0x2, R50 ;  /* 0xfffffffe13327824 */ /* 0x000fca00078e0232 */
[----:B------:R-:W-:Y:S02]  /*6840*/  VIADDMNMX R85, R50, R142, R85, PT ;  /* 0x0000008e32557246 */ /* 0x000fe40003800155 */
[----:B------:R-:W-:-:S07]  /*6850*/  VIMNMX R84, R84, R50, !PT ;  /* 0x0000003254547248 */ /* 0x000fce0007fe0100 */
.L_x_8944:
[----:B------:R-:W-:Y:S01]  /*6860*/  ISETP.GT.AND P2, PT, R7, -0x1, PT ;  /* 0xffffffff0700780c */ /* 0x000fe20003f44270 */
[C---:B------:R-:W-:Y:S02]  /*6870*/  IMAD.IADD R87, R0.reuse, 0x1, R87 ;  /* 0x0000000100577824 */ /* 0x040fe400078e0257 */
[----:B------:R-:W-:Y:S01]  /*6880*/  IMAD.IADD R86, R0, 0x1, R86 ;  /* 0x0000000100567824 */ /* 0x000fe200078e0256 */
[C---:B------:R-:W-:Y:S02]  /*6890*/  ISETP.GT.AND P5, PT, R84.reuse, RZ, P2 ;  /* 0x000000ff5400720c */ /* 0x040fe400017a4270 */
[C---:B------:R-:W-:Y:S02]  /*68a0*/  ISETP.GT.AND P4, PT, R84.reuse, 0x1, P2 ;  /* 0x000000015400780c */ /* 0x040fe40001784270 */
[----:B------:R-:W-:Y:S02]  /*68b0*/  ISETP.LT.OR P5, PT, R85, 0x1, P5 ;  /* 0x000000015500780c */ /* 0x000fe40002fa1670 */
[----:B------:R-:W-:-:S02]  /*68c0*/  ISETP.GT.AND P6, PT, R84, 0x8, P2 ;  /* 0x000000085400780c */ /* 0x000fc400017c4270 */
[----:B-1----:R-:W-:Y:S02]  /*68d0*/  FSEL R139, R10, -INF , !P5 ;  /* 0xff8000000a8b7808 */ /* 0x002fe40006800000 */
[C---:B------:R-:W-:Y:S02]  /*68e0*/  ISETP.GT.AND P5, PT, R84.reuse, 0x10, P2 ;  /* 0x000000105400780c */ /* 0x040fe400017a4270 */
[----:B------:R-:W-:Y:S02]  /*68f0*/  ISETP.GT.AND P3, PT, R84, 0x9, P2 ;  /* 0x000000095400780c */ /* 0x000fe40001764270 */
[C---:B------:R-:W-:Y:S02]  /*6900*/  ISETP.LT.OR P5, PT, R85.reuse, 0x11, P5 ;  /* 0x000000115500780c */ /* 0x040fe40002fa1670 */
[----:B------:R-:W-:Y:S02]  /*6910*/  ISETP.LT.OR P4, PT, R85, 0x2, P4 ;  /* 0x000000025500780c */ /* 0x000fe40002781670 */
[----:B------:R-:W-:-:S02]  /*6920*/  FSEL R25, R25, -INF , !P5 ;  /* 0xff80000019197808 */ /* 0x000fc40006800000 */
        /* <DEDUP_REMOVED lines=9> */
[C---:B------:R-:W-:Y:S02]  /*69c0*/  ISETP.GT.AND P3, PT, R84.reuse, 0x19, P2 ;  /* 0x000000195400780c */ /* 0x040fe40001764270 */
[----:B------:R-:W-:Y:S02]  /*69d0*/  FSEL R33, R33, -INF , !P5 ;  /* 0xff80000021217808 */ /* 0x000fe40006800000 */
[----:B------:R-:W-:-:S02]  /*69e0*/  ISETP.GT.AND P5, PT, R84, 0x30, P2 ;  /* 0x000000305400780c */ /* 0x000fc400017a4270 */
[C---:B------:R-:W-:Y:S02]  /*69f0*/  ISETP.LT.OR P4, PT, R85.reuse, 0x12, P4 ;  /* 0x000000125500780c */ /* 0x040fe40002781670 */
        /* <DEDUP_REMOVED lines=57> */
[----:B------:R-:W-:Y:S02]  /*6d90*/  FSEL R75, R75, -INF , !P5 ;  /* 0xff8000004b4b7808 */ /* 0x000fe40006800000 */
[----:B------:R-:W-:-:S02]  /*6da0*/  PLOP3.LUT P5, PT, PT, PT, UP0, 0x40, 0x0 ;  /* 0x000000000000781c */ /* 0x000fc40003fae808 */
        /* <DEDUP_REMOVED lines=28> */
.L_x_8950:
[----:B------:R-:W-:-:S05]  /*6f70*/  IMAD.U32 R10, RZ, RZ, UR35 ;  /* 0x00000023ff0a7e24 */ /* 0x000fca000f8e00ff */
[----:B------:R-:W-:-:S13]  /*6f80*/  ISETP.NE.AND P3, PT, R10, 0x1, PT ;  /* 0x000000010a00780c */ /* 0x000fda0003f65270 */
[----:B------:R-:W1:Y:S02]  /*6f90*/  @P3 LDC.64 R50, c[0x0][0x9e8] ;  /* 0x00027a00ff323b82 */ /* 0x000e640000000a00 */
[----:B-1----:R-:W-:-:S05]  /*6fa0*/  @P3 IMAD.HI.U32 R50, R85, R50, RZ ;  /* 0x0000003255323227 */ /* 0x002fca00078e00ff */
[----:B------:R-:W-:-:S07]  /*6fb0*/  @P3 SHF.R.U32.HI R85, RZ, R51, R50 ;  /* 0x00000033ff553219 */ /* 0x000fce0000011632 */
.L_x_8951:
[----:B------:R-:W-:Y:S05]  /*6fc0*/  BSYNC B0 ;  /* 0x0000000000007941 */ /* 0x000fea0003800000 */
.L_x_8949:
[----:B------:R-:W-:-:S04]  /*6fd0*/  IMAD R80, R85, R10, -R80 ;  /* 0x0000000a55507224 */ /* 0x000fc800078e0a50 */
[----:B------:R-:W-:-:S05]  /*6fe0*/  IMAD R80, R19, -0x2, R80 ;  /* 0xfffffffe13507824 */ /* 0x000fca00078e0250 */
[----:B------:R-:W-:Y:S02]  /*6ff0*/  VIADDMNMX R87, R80, R10, R87, PT ;  /* 0x0000000a50577246 */ /* 0x000fe40003800157 */
[----:B------:R-:W-:-:S07]  /*7000*/  VIMNMX R86, R86, R80, !PT ;  /* 0x0000005056567248 */ /* 0x000fce0007fe0100 */
.L_x_8948:
        /* <DEDUP_REMOVED lines=24> */
[----:B------:R-:W-:-:S02]  /*7190*/  ISETP.GT.AND P4, PT, R86, 0x1, P2 ;  /* 0x000000015600780c */ /* 0x000fc40001784270 */
[----:B------:R-:W-:Y:S02]  /*71a0*/  FMNMX.FTZ R51, R41, R10, !PT ;  /* 0x0000000a29337209 */ /* 0x000fe40007810000 */
[C---:B------:R-:W-:Y:S02]  /*71b0*/  ISETP.LT.OR P5, PT, R87.reuse, 0x1, P5 ;  /* 0x000000015700780c */ /* 0x040fe40002fa1670 */
        /* <DEDUP_REMOVED lines=37> */
[----:B------:R-:W-:-:S03]  /*7410*/  ISETP.LT.OR P4, PT, R87, 0x29, P4 ;  /* 0x000000295700780c */ /* 0x000fc60002781670 */
[----:B------:R-:W1:Y:S01]  /*7420*/  SHFL.BFLY PT, R51, R50, 0x2, 0x1f ;  /* 0x0c401f0032337f89 */ /* 0x000e6200000e0000 */
[----:B------:R-:W-:Y:S02]  /*7430*/  FSEL R39, R39, -INF , !P4 ;  /* 0xff80000027277808 */ /* 0x000fe40006000000 */
[----:B------:R-:W-:-:S04]  /*7440*/  ISETP.GT.AND P4, PT, R86, 0x30, P2 ;  /* 0x000000305600780c */ /* 0x000fc80001784270 */
[----:B------:R-:W-:-:S04]  /*7450*/  ISETP.LT.OR P4, PT, R87, 0x31, P4 ;  /* 0x000000315700780c */ /* 0x000fc80002781670 */
[----:B------:R-:W-:Y:S02]  /*7460*/  FSEL R43, R43, -INF , !P4 ;  /* 0xff8000002b2b7808 */ /* 0x000fe40006000000 */
[----:B------:R-:W-:-:S04]  /*7470*/  ISETP.GT.AND P4, PT, R86, 0x39, P2 ;  /* 0x000000395600780c */ /* 0x000fc80001784270 */
[----:B------:R-:W-:-:S04]  /*7480*/  ISETP.LT.OR P4, PT, R87, 0x3a, P4 ;  /* 0x0000003a5700780c */ /* 0x000fc80002781670 */
[----:B------:R-:W-:Y:S02]  /*7490*/  FSEL R48, R48, -INF , !P4 ;  /* 0xff80000030307808 */ /* 0x000fe40006000000 */
[----:B------:R-:W-:Y:S02]  /*74a0*/  ISETP.GT.AND P4, PT, R86, 0x48, P2 ;  /* 0x000000485600780c */ /* 0x000fe40001784270 */
[----:B-1----:R-:W-:Y:S02]  /*74b0*/  FMNMX.FTZ R51, R50, R51, !PT ;  /* 0x0000003332337209 */ /* 0x002fe40007810000 */
        /* <DEDUP_REMOVED lines=11> */
[----:B------:R-:W-:Y:S02]  /*7570*/  ISETP.LT.OR P4, PT, R87, 0x6a, P4 ;  /* 0x0000006a5700780c */ /* 0x000fe40002781670 */
[C---:B------:R-:W-:Y:S01]  /*7580*/  FSETP.NEU.FTZ.AND P6, PT, R10.reuse, -INF , PT ;  /* 0xff8000000a00780b */ /* 0x040fe20003fdd000 */
[----:B------:R-:W-:-:S05]  /*7590*/  FMUL.FTZ R80, R10, UR34 ;  /* 0x000000220a507c20 */ /* 0x000fca0008410000 */
[----:B------:R-:W-:Y:S02]  /*75a0*/  FSEL R50, R80, RZ, P6 ;  /* 0x000000ff50327208 */ /* 0x000fe40003000000 */
[----:B------:R-:W-:Y:S02]  /*75b0*/  FSEL R80, R13, -INF , !P5 ;  /* 0xff8000000d507808 */ /* 0x000fe40006800000 */
[----:B------:R-:W-:Y:S01]  /*75c0*/  ISETP.LT.OR P5, PT, R87, 0x2a, P3 ;  /* 0x0000002a5700780c */ /* 0x000fe20001fa1670 */
[--C-:B------:R-:W-:Y:S01]  /*75d0*/  FFMA.FTZ R85, R25, UR34, -R50.reuse ;  /* 0x0000002219557c23 */ /* 0x100fe20008010832 */
[----:B------:R-:W-:Y:S01]  /*75e0*/  FMNMX.FTZ R25, R80, R11, !PT ;  /* 0x0000000b50197209 */ /* 0x000fe20007810000 */
[--C-:B------:R-:W-:Y:S01]  /*75f0*/  FFMA.FTZ R51, R139, UR34, -R50.reuse ;  /* 0x000000228b337c23 */ /* 0x100fe20008010832 */
[----:B------:R-:W-:Y:S01]  /*7600*/  FSEL R40, R40, -INF , !P5 ;  /* 0xff80000028287808 */ /* 0x000fe20006800000 */
[----:B------:R1:W-:Y:S01]  /*7610*/  MUFU.EX2 R13, R85 ;  /* 0x00000055000d7308 */ /* 0x0003e20000000800 */
        /* <DEDUP_REMOVED lines=9> */
[--C-:B-1----:R-:W-:Y:S01]  /*76b0*/  FFMA.FTZ R85, R29, UR34, -R50.reuse ;  /* 0x000000221d557c23 */ /* 0x102fe20008010832 */
[----:B------:R-:W-:Y:S01]  /*76c0*/  FSEL R47, R47, -INF , !P5 ;  /* 0xff8000002f2f7808 */ /* 0x000fe20006800000 */
[--C-:B------:R-:W-:Y:S01]  /*76d0*/  FFMA.FTZ R30, R30, UR34, -R50.reuse ;  /* 0x000000221e1e7c23 */ /* 0x100fe20008010832 */
[----:B------:R-:W-:Y:S01]  /*76e0*/  FMNMX.FTZ R29, R27, R84, !PT ;  /* 0x000000541b1d7209 */ /* 0x000fe20007810000 */
[----:B------:R1:W-:Y:S01]  /*76f0*/  MUFU.EX2 R25, R85 ;  /* 0x0000005500197308 */ /* 0x0003e20000000800 */
        /* <DEDUP_REMOVED lines=8> */
[--C-:B-1----:R-:W-:Y:S01]  /*7780*/  FFMA.FTZ R85, R33, UR34, -R50.reuse ;  /* 0x0000002221557c23 */ /* 0x102fe20008010832 */
[----:B------:R-:W-:Y:S01]  /*7790*/  ISETP.GT.AND P3, PT, R86, 0x31, P2 ;  /* 0x000000315600780c */ /* 0x000fe20001764270 */
        /* <DEDUP_REMOVED lines=28> */
[--C-:B------:R-:W-:Y:S01]  /*7960*/  FFMA.FTZ R72, R72, UR34, -R50.reuse ;  /* 0x0000002248487c23 */ /* 0x100fe20008010832 */
[----:B------:R-:W-:Y:S01]  /*7970*/  FMNMX.FTZ R37, R47, R38, !PT ;  /* 0x000000262f257209 */ /* 0x000fe20007810000 */
[----:B------:R-:W-:Y:S01]  /*7980*/  FFMA.FTZ R81, R81, UR34, -R50 ;  /* 0x0000002251517c23 */ /* 0x000fe20008010832 */
[----:B------:R-:W-:Y:S01]  /*7990*/  ISETP.GT.AND P5, PT, R86, 0x50, P2 ;  /* 0x000000505600780c */ /* 0x000fe200017a4270 */
[----:B------:R-:W-:Y:S01]  /*79a0*/  MUFU.EX2 R51, R51 ;  /* 0x0000003300337308 */ /* 0x000fe20000000800 */
[----:B------:R-:W-:-:S02]  /*79b0*/  FMNMX.FTZ R38, R48, R37, !PT ;  /* 0x0000002530267209 */ /* 0x000fc40007810000 */
[----:B------:R-:W-:Y:S02]  /*79c0*/  ISETP.LT.OR P3, PT, R87, 0x4a, P3 ;  /* 0x0000004a5700780c */ /* 0x000fe40001f61670 */
[----:B------:R-:W-:Y:S02]  /*79d0*/  FMNMX.FTZ R37, R53, R38, !PT ;  /* 0x0000002635257209 */ /* 0x000fe40007810000 */
[----:B------:R-:W-:Y:S01]  /*79e0*/  FSEL R58, R58, -INF , !P3 ;  /* 0xff8000003a3a7808 */ /* 0x000fe20005800000 */
[----:B------:R-:W-:Y:S01]  /*79f0*/  MUFU.EX2 R12, R12 ;  /* 0x0000000c000c7308 */ /* 0x000fe20000000800 */
[----:B------:R-:W-:Y:S02]  /*7a00*/  FMNMX.FTZ R38, R84, R37, !PT ;  /* 0x0000002554267209 */ /* 0x000fe40007810000 */
[----:B------:R-:W-:Y:S02]  /*7a10*/  ISETP.LT.OR P5, PT, R87, 0x51, P5 ;  /* 0x000000515700780c */ /* 0x000fe40002fa1670 */
[----:B------:R-:W-:-:S02]  /*7a20*/  FMNMX.FTZ R37, R57, R38, !PT ;  /* 0x0000002639257209 */ /* 0x000fc40007810000 */
[----:B------:R-:W-:Y:S01]  /*7a30*/  ISETP.GT.AND P3, PT, R86, 0x58, P2 ;  /* 0x000000585600780c */ /* 0x000fe20001764270 */
[----:B------:R-:W-:Y:S01]  /*7a40*/  MUFU.EX2 R15, R15 ;  /* 0x0000000f000f7308 */ /* 0x000fe20000000800 */
[----:B------:R-:W-:Y:S02]  /*7a50*/  FSEL R61, R61, -INF , !P5 ;  /* 0xff8000003d3d7808 */ /* 0x000fe40006800000 */
[----:B------:R-:W-:Y:S02]  /*7a60*/  FMNMX.FTZ R38, R58, R37, !PT ;  /* 0x000000253a267209 */ /* 0x000fe40007810000 */
[----:B------:R-:W-:Y:S02]  /*7a70*/  ISETP.GT.AND P5, PT, R86, 0x59, P2 ;  /* 0x000000595600780c */ /* 0x000fe400017a4270 */
[----:B------:R-:W-:Y:S01]  /*7a80*/  ISETP.LT.OR P3, PT, R87, 0x59, P3 ;  /* 0x000000595700780c */ /* 0x000fe20001f61670 */
[----:B------:R-:W-:Y:S01]  /*7a90*/  MUFU.EX2 R20, R20 ;  /* 0x0000001400147308 */ /* 0x000fe20000000800 */
[----:B------:R-:W-:-:S02]  /*7aa0*/  FMNMX.FTZ R37, R61, R38, !PT ;  /* 0x000000263d257209 */ /* 0x000fc40007810000 */
[----:B------:R-:W-:Y:S02]  /*7ab0*/  ISETP.LT.OR P5, PT, R87, 0x5a, P5 ;  /* 0x0000005a5700780c */ /* 0x000fe40002fa1670 */
[----:B------:R-:W-:Y:S02]  /*7ac0*/  FSEL R65, R65, -INF , !P3 ;  /* 0xff80000041417808 */ /* 0x000fe40005800000 */
[----:B------:R-:W-:Y:S01]  /*7ad0*/  FMNMX.FTZ R38, R62, R37, !PT ;  /* 0x000000253e267209 */ /* 0x000fe20007810000 */
[----:B------:R-:W-:Y:S01]  /*7ae0*/  MUFU.EX2 R26, R26 ;  /* 0x0000001a001a7308 */ /* 0x000fe20000000800 */
[----:B------:R-:W-:Y:S02]  /*7af0*/  ISETP.GT.AND P3, PT, R86, 0x61, P2 ;  /* 0x000000615600780c */ /* 0x000fe40001764270 */
[----:B------:R-:W-:Y:S02]  /*7b00*/  FSEL R66, R66, -INF , !P5 ;  /* 0xff80000042427808 */ /* 0x000fe40006800000 */
[----:B------:R-:W-:-:S02]  /*7b10*/  FMNMX.FTZ R37, R65, R38, !PT ;  /* 0x0000002641257209 */ /* 0x000fc40007810000 */
[----:B------:R-:W-:Y:S01]  /*7b20*/  ISETP.GT.AND P5, PT, R86, 0x68, P2 ;  /* 0x000000685600780c */ /* 0x000fe200017a4270 */
[----:B------:R-:W-:Y:S01]  /*7b30*/  MUFU.EX2 R30, R30 ;  /* 0x0000001e001e7308 */ /* 0x000fe20000000800 */
[C---:B------:R-:W-:Y:S02]  /*7b40*/  ISETP.LT.OR P3, PT, R87.reuse, 0x62, P3 ;  /* 0x000000625700780c */ /* 0x040fe40001f61670 */
[----:B------:R-:W-:Y:S02]  /*7b50*/  FMNMX.FTZ R38, R66, R37, !PT ;  /* 0x0000002542267209 */ /* 0x000fe40007810000 */
[----:B-1----:R-:W-:Y:S01]  /*7b60*/  FSEL R85, R70, -INF , !P3 ;  /* 0xff80000046557808 */ /* 0x002fe20005800000 */
[----:B------:R-:W-:Y:S01]  /*7b70*/  FFMA.FTZ R70, R52, UR34, -R50 ;  /* 0x0000002234467c23 */ /* 0x000fe20008010832 */
[----:B------:R-:W-:Y:S01]  /*7b80*/  ISETP.LT.OR P5, PT, R87, 0x69, P5 ;  /* 0x000000695700780c */ /* 0x000fe20002fa1670 */
[----:B------:R-:W-:Y:S01]  /*7b90*/  MUFU.EX2 R34, R34 ;  /* 0x0000002200227308 */ /* 0x000fe20000000800 */
[----:B------:R-:W-:-:S02]  /*7ba0*/  FMNMX.FTZ R38, R69, R38, !PT ;  /* 0x0000002645267209 */ /* 0x000fc40007810000 */
[C---:B------:R-:W-:Y:S02]  /*7bb0*/  ISETP.GT.AND P3, PT, R86.reuse, 0x70, P2 ;  /* 0x000000705600780c */ /* 0x040fe40001764270 */
[----:B------:R-:W-:Y:S01]  /*7bc0*/  FSEL R139, R73, -INF , !P5 ;  /* 0xff800000498b7808 */ /* 0x000fe20006800000 */
[--C-:B------:R-:W-:Y:S01]  /*7bd0*/  FFMA.FTZ R73, R55, UR34, -R50.reuse ;  /* 0x0000002237497c23 */ /* 0x100fe20008010832 */
[----:B------:R-:W-:Y:S01]  /*7be0*/  FMNMX.FTZ R38, R85, R38, !PT ;  /* 0x0000002655267209 */ /* 0x000fe20007810000 */
[----:B------:R-:W-:Y:S01]  /*7bf0*/  MUFU.EX2 R54, R54 ;  /* 0x0000003600367308 */ /* 0x000fe20000000800 */
[----:B------:R-:W-:Y:S02]  /*7c00*/  ISETP.GT.AND P5, PT, R86, 0x71, P2 ;  /* 0x000000715600780c */ /* 0x000fe400017a4270 */
[----:B------:R-:W-:Y:S01]  /*7c10*/  FSEL R142, R74, -INF , !P4 ;  /* 0xff8000004a8e7808 */ /* 0x000fe20006000000 */
[--C-:B------:R-:W-:Y:S01]  /*7c20*/  FFMA.FTZ R74, R75, UR34, -R50.reuse ;  /* 0x000000224b4a7c23 */ /* 0x100fe20008010832 */
[----:B------:R-:W-:Y:S01]  /*7c30*/  ISETP.LT.OR P3, PT, R87, 0x71, P3 ;  /* 0x000000715700780c */ /* 0x000fe20001f61670 */
[----:B------:R-:W-:Y:S01]  /*7c40*/  FFMA.FTZ R75, R79, UR34, -R50 ;  /* 0x000000224f4b7c23 */ /* 0x000fe20008010832 */
[----:B------:R-:W-:Y:S01]  /*7c50*/  FMNMX.FTZ R37, R139, R38, !PT ;  /* 0x000000268b257209 */ /* 0x000fe20007810000 */
[----:B------:R-:W-:Y:S01]  /*7c60*/  MUFU.EX2 R41, R41 ;  /* 0x0000002900297308 */ /* 0x000fe20000000800 */
[----:B------:R-:W-:-:S02]  /*7c70*/  ISETP.GT.AND P4, PT, R86, 0x78, P2 ;  /* 0x000000785600780c */ /* 0x000fc40001784270 */
[----:B------:R-:W-:Y:S02]  /*7c80*/  ISETP.LT.OR P5, PT, R87, 0x72, P5 ;  /* 0x000000725700780c */ /* 0x000fe40002fa1670 */
[----:B------:R-:W-:Y:S01]  /*7c90*/  FSEL R52, R77, -INF , !P3 ;  /* 0xff8000004d347808 */ /* 0x000fe20005800000 */
[----:B------:R-:W-:Y:S01]  /*7ca0*/  FFMA.FTZ R77, R76, UR34, -R50 ;  /* 0x000000224c4d7c23 */ /* 0x000fe20008010832 */
[----:B------:R-:W-:Y:S01]  /*7cb0*/  FMNMX.FTZ R37, R142, R37, !PT ;  /* 0x000000258e257209 */ /* 0x000fe20007810000 */
[----:B------:R-:W-:Y:S01]  /*7cc0*/  MUFU.EX2 R42, R42 ;  /* 0x0000002a002a7308 */ /* 0x000fe20000000800 */
[----:B------:R-:W-:Y:S02]  /*7cd0*/  ISETP.GT.AND P2, PT, R86, 0x79, P2 ;  /* 0x000000795600780c */ /* 0x000fe40001744270 */
[----:B------:R-:W-:Y:S02]  /*7ce0*/  ISETP.LT.OR P4, PT, R87, 0x79, P4 ;  /* 0x000000795700780c */ /* 0x000fe40002781670 */
[----:B------:R-:W-:-:S02]  /*7cf0*/  FSEL R78, R78, -INF , !P5 ;  /* 0xff8000004e4e7808 */ /* 0x000fc40006800000 */
[----:B------:R-:W-:Y:S01]  /*7d00*/  FMNMX.FTZ R37, R52, R37, !PT ;  /* 0x0000002534257209 */ /* 0x000fe20007810000 */
[----:B------:R-:W-:Y:S01]  /*7d10*/  MUFU.EX2 R45, R45 ;  /* 0x0000002d002d7308 */ /* 0x000fe20000000800 */
[----:B------:R-:W-:Y:S02]  /*7d20*/  ISETP.LT.OR P2, PT, R87, 0x7a, P2 ;  /* 0x0000007a5700780c */ /* 0x000fe40001741670 */
[----:B------:R-:W-:Y:S02]  /*7d30*/  FSEL R82, R82, -INF , !P4 ;  /* 0xff80000052527808 */ /* 0x000fe40006000000 */
[----:B------:R-:W-:Y:S02]  /*7d40*/  FMNMX.FTZ R37, R78, R37, !PT ;  /* 0x000000254e257209 */ /* 0x000fe40007810000 */
[----:B------:R-:W-:Y:S01]  /*7d50*/  FSEL R83, R83, -INF , !P2 ;  /* 0xff80000053537808 */ /* 0x000fe20005000000 */
[----:B------:R-:W-:Y:S01]  /*7d60*/  MUFU.EX2 R46, R46 ;  /* 0x0000002e002e7308 */ /* 0x000fe20000000800 */
[----:B------:R-:W-:-:S02]  /*7d70*/  FMNMX.FTZ R38, R82, R37, !PT ;  /* 0x0000002552267209 */ /* 0x000fc40007810000 */
[----:B------:R-:W-:Y:S02]  /*7d80*/  FSEL R55, R10, RZ, P6 ;  /* 0x000000ff0a377208 */ /* 0x000fe40003000000 */
[----:B------:R-:W-:-:S03]  /*7d90*/  FMNMX.FTZ R38, R83, R38, !PT ;  /* 0x0000002653267209 */ /* 0x000fc60007810000 */
[----:B------:R-:W-:Y:S01]  /*7da0*/  FADD.FTZ R55, -R55, R8 ;  /* 0x0000000837377221 */ /* 0x000fe20000010100 */
[----:B------:R-:W-:Y:S01]  /*7db0*/  MUFU.EX2 R49, R49 ;  /* 0x0000003100317308 */ /* 0x000fe20000000800 */
[----:B------:R-:W1:Y:S02]  /*7dc0*/  SHFL.BFLY PT, R37, R38, 0x2, 0x1f ;  /* 0x0c401f0026257f89 */ /* 0x000e6400000e0000 */
[----:B------:R-:W-:-:S05]  /*7dd0*/  FMUL.FTZ R76, R55, UR34 ;  /* 0x00000022374c7c20 */ /* 0x000fca0008410000 */
[----:B------:R-:W-:Y:S08]  /*7de0*/  MUFU.EX2 R8, R81 ;  /* 0x0000005100087308 */ /* 0x000ff00000000800 */
[----:B------:R-:W2:Y:S08]  /*7df0*/  MUFU.EX2 R76, R76 ;  /* 0x0000004c004c7308 */ /* 0x000eb00000000800 */
[----:B------:R-:W-:Y:S01]  /*7e00*/  MUFU.EX2 R70, R70 ;  /* 0x0000004600467308 */ /* 0x000fe20000000800 */
[----:B-1----:R-:W-:-:S05]  /*7e10*/  FMNMX.FTZ R37, R38, R37, !PT ;  /* 0x0000002526257209 */ /* 0x002fca0007810000 */
[----:B------:R-:W1:Y:S02]  /*7e20*/  SHFL.BFLY PT, R38, R37, 0x1, 0x1f ;  /* 0x0c201f0025267f89 */ /* 0x000e6400000e0000 */
[----:B------:R-:W-:Y:S01]  /*7e30*/  MUFU.EX2 R73, R73 ;  /* 0x0000004900497308 */ /* 0x000fe20000000800 */
[-C--:B--2---:R-:W-:Y:S01]  /*7e40*/  FMUL.FTZ R88, R88, R76.reuse ;  /* 0x0000004c58587220 */ /* 0x084fe20000410000 */
        /* <DEDUP_REMOVED lines=19> */
[----:B------:R-:W-:Y:S01]  /*7f80*/  FMUL.FTZ R124, R124, R76 ;  /* 0x0000004c7c7c7220 */ /* 0x000fe20000410000 */
[----:B-1----:R-:W-:Y:S01]  /*7f90*/  FMNMX.FTZ R50, R37, R38, !PT ;  /* 0x0000002625327209 */ /* 0x002fe20007810000 */
[-C--:B------:R-:W-:Y:S01]  /*7fa0*/  FMUL.FTZ R125, R125, R76.reuse ;  /* 0x0000004c7d7d7220 */ /* 0x080fe20000410000 */
[----:B------:R-:W-:Y:S01]  /*7fb0*/  MUFU.EX2 R60, R60 ;  /* 0x0000003c003c7308 */ /* 0x000fe20000000800 */
[----:B------:R-:W-:Y:S01]  /*7fc0*/  F2FP.BF16.F32.PACK_AB R38, R20, R15 ;  /* 0x0000000f1426723e */ /* 0x000fe200000010ff */
[-C--:B------:R-:W-:Y:S01]  /*7fd0*/  FMUL.FTZ R128, R128, R76.reuse ;  /* 0x0000004c80807220 */ /* 0x080fe20000410000 */
[C---:B------:R-:W-:Y:S01]  /*7fe0*/  FMUL.FTZ R37, R50.reuse, UR34 ;  /* 0x0000002232257c20 */ /* 0x040fe20008410000 */
[----:B------:R-:W-:Y:S01]  /*7ff0*/  FSETP.NEU.FTZ.AND P2, PT, R50, -INF , PT ;  /* 0xff8000003200780b */ /* 0x000fe20003f5d000 */
[-C--:B------:R-:W-:Y:S01]  /*8000*/  FMUL.FTZ R129, R129, R76.reuse ;  /* 0x0000004c81817220 */ /* 0x080fe20000410000 */
[-C--:B------:R-:W-:Y:S01]  /*8010*/  FMUL.FTZ R132, R132, R76.reuse ;  /* 0x0000004c84847220 */ /* 0x080fe20000410000 */
[----:B------:R-:W-:Y:S01]  /*8020*/  FMUL.FTZ R133, R133, R76 ;  /* 0x0000004c85857220 */ /* 0x000fe20000410000 */
[----:B------:R-:W-:Y:S01]  /*8030*/  FSEL R55, R37, RZ, P2 ;  /* 0x000000ff25377208 */ /* 0x000fe20001000000 */
[----:B------:R-:W-:Y:S04]  /*8040*/  MUFU.EX2 R63, R63 ;  /* 0x0000003f003f7308 */ /* 0x000fe80000000800 */
[--C-:B------:R-:W-:Y:S01]  /*8050*/  FFMA.FTZ R148, R24, UR34, -R55.reuse ;  /* 0x0000002218947c23 */ /* 0x100fe20008010837 */
[----:B------:R-:W-:Y:S01]  /*8060*/  FSEL R24, R50, RZ, P2 ;  /* 0x000000ff32187208 */ /* 0x000fe20001000000 */
[--C-:B------:R-:W-:Y:S01]  /*8070*/  FFMA.FTZ R37, R80, UR34, -R55.reuse ;  /* 0x0000002250257c23 */ /* 0x100fe20008010837 */
[--C-:B------:R-:W-:Y:S01]  /*8080*/  FFMA.FTZ R146, R14, UR34, -R55.reuse ;  /* 0x000000220e927c23 */ /* 0x100fe20008010837 */
[--C-:B------:R-:W-:Y:S01]  /*8090*/  FFMA.FTZ R14, R27, UR34, -R55.reuse ;  /* 0x000000221b0e7c23 */ /* 0x100fe20008010837 */
[----:B------:R-:W-:Y:S01]  /*80a0*/  FFMA.FTZ R27, R28, UR34, -R55 ;  /* 0x000000221c1b7c23 */ /* 0x000fe20008010837 */
[----:B------:R-:W-:Y:S01]  /*80b0*/  FADD.FTZ R24, -R24, R11 ;  /* 0x0000000b18187221 */ /* 0x000fe20000010100 */
[----:B------:R-:W-:Y:S01]  /*80c0*/  IMAD.U32 R28, RZ, RZ, UR36 ;  /* 0x00000024ff1c7e24 */ /* 0x000fe2000f8e00ff */
[----:B------:R-:W-:Y:S01]  /*80d0*/  MUFU.EX2 R37, R37 ;  /* 0x0000002500257308 */ /* 0x000fe20000000800 */
[--C-:B------:R-:W-:Y:S01]  /*80e0*/  FFMA.FTZ R21, R21, UR34, -R55.reuse ;  /* 0x0000002215157c23 */ /* 0x100fe20008010837 */
[----:B------:R-:W-:Y:S01]  /*80f0*/  FMUL.FTZ R24, R24, UR34 ;  /* 0x0000002218187c20 */ /* 0x000fe20008410000 */
[----:B------:R-:W-:Y:S01]  /*8100*/  FFMA.FTZ R79, R39, UR34, -R55 ;  /* 0x00000022274f7c23 */ /* 0x000fe20008010837 */
[----:B------:R-:W-:Y:S01]  /*8110*/  @!P1 LEA R28, R28, UR39, 0x3 ;  /* 0x000000271c1c9c11 */ /* 0x000fe2000f8e18ff */
[----:B------:R-:W-:Y:S01]  /*8120*/  FFMA.FTZ R39, R76, R6, R51 ;  /* 0x000000064c277223 */ /* 0x000fe20000010033 */
[--C-:B------:R-:W-:Y:S01]  /*8130*/  FFMA.FTZ R86, R36, UR34, -R55.reuse ;  /* 0x0000002224567c23 */ /* 0x100fe20008010837 */
[----:B------:R-:W-:Y:S01]  /*8140*/  FFMA.FTZ R31, R31, UR34, -R55 ;  /* 0x000000221f1f7c23 */ /* 0x000fe20008010837 */
[----:B------:R-:W1:Y:S01]  /*8150*/  MUFU.EX2 R24, R24 ;  /* 0x0000001800187308 */ /* 0x000e620000000800 */
[----:B------:R-:W-:-:S02]  /*8160*/  @!P1 VIADD R28, R28, 0x2d860 ;  /* 0x0002d8601c1c9836 */ /* 0x000fc40000000000 */
[--C-:B------:R-:W-:Y:S01]  /*8170*/  FFMA.FTZ R80, R32, UR34, -R55.reuse ;  /* 0x0000002220507c23 */ /* 0x100fe20008010837 */
[--C-:B------:R-:W-:Y:S01]  /*8180*/  FFMA.FTZ R35, R35, UR34, -R55.reuse ;  /* 0x0000002223237c23 */ /* 0x100fe20008010837 */
[--C-:B------:R-:W-:Y:S01]  /*8190*/  FFMA.FTZ R144, R40, UR34, -R55.reuse ;  /* 0x0000002228907c23 */ /* 0x100fe20008010837 */
[----:B------:R-:W-:Y:S01]  /*81a0*/  FFMA.FTZ R32, R44, UR34, -R55 ;  /* 0x000000222c207c23 */ /* 0x000fe20008010837 */
[----:B------:R-:W-:Y:S01]  /*81b0*/  @!P1 PRMT R36, RZ, 0x654, R28 ;  /* 0x00000654ff249816 */ /* 0x000fe2000000001c */
[----:B------:R-:W-:Y:S01]  /*81c0*/  FADD.FTZ R28, R12, R39 ;  /* 0x000000270c1c7221 */ /* 0x000fe20000010000 */
[----:B------:R-:W2:Y:S01]  /*81d0*/  MUFU.EX2 R146, R146 ;  /* 0x0000009200927308 */ /* 0x000ea20000000800 */
[--C-:B------:R-:W-:Y:S01]  /*81e0*/  FFMA.FTZ R11, R53, UR34, -R55.reuse ;  /* 0x00000022350b7c23 */ /* 0x100fe20008010837 */
[----:B------:R3:W-:Y:S01]  /*81f0*/  @!P1 SYNCS.ARRIVE.TRANS64.RED.A1T0 RZ, [R36+URZ], RZ ;  /* 0x000000ff24ff99a7 */ /* 0x0007e2000810043f */
[----:B------:R-:W-:Y:S01]  /*8200*/  FADD.FTZ R39, R15, R28 ;  /* 0x0000001c0f277221 */ /* 0x000fe20000010000 */
[--C-:B------:R-:W-:Y:S01]  /*8210*/  FFMA.FTZ R47, R47, UR34, -R55.reuse ;  /* 0x000000222f2f7c23 */ /* 0x100fe20008010837 */
[--C-:B------:R-:W-:Y:S01]  /*8220*/  FFMA.FTZ R40, R48, UR34, -R55.reuse ;  /* 0x0000002230287c23 */ /* 0x100fe20008010837 */
[----:B------:R-:W-:Y:S01]  /*8230*/  FFMA.FTZ R48, R84, UR34, -R55 ;  /* 0x0000002254307c23 */ /* 0x000fe20008010837 */
[----:B------:R-:W-:Y:S01]  /*8240*/  FADD.FTZ R28, R20, R39 ;  /* 0x00000027141c7221 */ /* 0x000fe20000010000 */
[----:B------:R4:W5:Y:S01]  /*8250*/  MUFU.EX2 R81, R21 ;  /* 0x0000001500517308 */ /* 0x0009620000000800 */
[----:B-1----:R-:W-:Y:S01]  /*8260*/  FFMA.FTZ R5, R24, R5, R37 ;  /* 0x0000000518057223 */ /* 0x002fe20000010025 */
[----:B---3--:R-:W-:Y:S01]  /*8270*/  F2FP.BF16.F32.PACK_AB R36, R12, R51 ;  /* 0x000000330c24723e */ /* 0x008fe200000010ff */
[--C-:B------:R-:W-:Y:S01]  /*8280*/  FFMA.FTZ R6, R57, UR34, -R55.reuse ;  /* 0x0000002239067c23 */ /* 0x100fe20008010837 */
[--C-:B------:R-:W-:Y:S01]  /*8290*/  FFMA.FTZ R58, R58, UR34, -R55.reuse ;  /* 0x000000223a3a7c23 */ /* 0x100fe20008010837 */
[--C-:B------:R-:W-:Y:S01]  /*82a0*/  FFMA.FTZ R61, R61, UR34, -R55.reuse ;  /* 0x000000223d3d7c23 */ /* 0x100fe20008010837 */
[--C-:B------:R-:W-:Y:S01]  /*82b0*/  FFMA.FTZ R20, R62, UR34, -R55.reuse ;  /* 0x000000223e147c23 */ /* 0x100fe20008010837 */
[----:B------:R-:W-:Y:S01]  /*82c0*/  FFMA.FTZ R69, R69, UR34, -R55 ;  /* 0x0000002245457c23 */ /* 0x000fe20008010837 */
[----:B------:R-:W1:Y:S01]  /*82d0*/  MUFU.EX2 R148, R148 ;  /* 0x0000009400947308 */ /* 0x000e620000000800 */
[C---:B--2---:R-:W-:Y:S01]  /*82e0*/  FADD.FTZ R12, R146.reuse, R5 ;  /* 0x00000005920c7221 */ /* 0x044fe20000010000 */
[--C-:B----4-:R-:W-:Y:S01]  /*82f0*/  FFMA.FTZ R21, R43, UR34, -R55.reuse ;  /* 0x000000222b157c23 */ /* 0x110fe20008010837 */
[----:B------:R-:W-:Y:S01]  /*8300*/  FADD.FTZ R43, R13, R28 ;  /* 0x0000001c0d2b7221 */ /* 0x000fe20000010000 */
[----:B------:R-:W-:Y:S01]  /*8310*/  F2FP.BF16.F32.PACK_AB R37, R146, R37 ;  /* 0x000000259225723e */ /* 0x000fe200000010ff */
[--C-:B------:R-:W-:Y:S01]  /*8320*/  FFMA.FTZ R139, R139, UR34, -R55.reuse ;  /* 0x000000228b8b7c23 */ /* 0x100fe20008010837 */
[----:B------:R-:W-:Y:S01]  /*8330*/  FFMA.FTZ R142, R142, UR34, -R55 ;  /* 0x000000228e8e7c23 */ /* 0x000fe20008010837 */
[----:B------:R-:W-:Y:S01]  /*8340*/  FADD.FTZ R28, R26, R43 ;  /* 0x0000002b1a1c7221 */ /* 0x000fe20000010000 */
[----:B------:R-:W2:Y:S01]  /*8350*/  MUFU.EX2 R14, R14 ;  /* 0x0000000e000e7308 */ /* 0x000ea20000000800 */
[----:B-----5:R-:W-:Y:S01]  /*8360*/  FADD.FTZ R5, R81, R12 ;  /* 0x0000000c51057221 */ /* 0x020fe20000010000 */
[--C-:B------:R-:W-:Y:S01]  /*8370*/  FFMA.FTZ R78, R78, UR34, -R55.reuse ;  /* 0x000000224e4e7c23 */ /* 0x100fe20008010837 */
[----:B------:R-:W-:Y:S01]  /*8380*/  FADD.FTZ R43, R25, R28 ;  /* 0x0000001c192b7221 */ /* 0x000fe20000010000 */
[--C-:B------:R-:W-:Y:S01]  /*8390*/  FFMA.FTZ R85, R85, UR34, -R55.reuse ;  /* 0x0000002255557c23 */ /* 0x100fe20008010837 */
[--C-:B------:R-:W-:Y:S01]  /*83a0*/  FFMA.FTZ R82, R82, UR34, -R55.reuse ;  /* 0x0000002252527c23 */ /* 0x100fe20008010837 */
[----:B------:R-:W-:Y:S01]  /*83b0*/  FFMA.FTZ R83, R83, UR34, -R55 ;  /* 0x0000002253537c23 */ /* 0x000fe20008010837 */
[----:B------:R-:W-:Y:S01]  /*83c0*/  FADD.FTZ R28, R30, R43 ;  /* 0x0000002b1e1c7221 */ /* 0x000fe20000010000 */
[----:B------:R-:W3:Y:S01]  /*83d0*/  MUFU.EX2 R27, R27 ;  /* 0x0000001b001b7308 */ /* 0x000ee20000000800 */
[----:B-1----:R-:W-:Y:S01]  /*83e0*/  FADD.FTZ R5, R148, R5 ;  /* 0x0000000594057221 */ /* 0x002fe20000010000 */
[----:B------:R-:W-:Y:S01]  /*83f0*/  F2FP.BF16.F32.PACK_AB R30, R30, R25 ;  /* 0x000000191e1e723e */ /* 0x000fe200000010ff */
[----:B------:R-:W-:Y:S01]  /*8400*/  FADD.FTZ R51, R29, R28 ;  /* 0x0000001c1d337221 */ /* 0x000fe20000010000 */
[----:B------:R-:W-:Y:S01]  /*8410*/  F2FP.BF16.F32.PACK_AB R39, R148, R81 ;  /* 0x000000519427723e */ /* 0x000fe200000010ff */
[----:B------:R-:W-:Y:S01]  /*8420*/  UMOV UR36, UR58 ;  /* 0x0000003a00247c82 */ /* 0x000fe20008000000 */
[----:B------:R-:W-:Y:S01]  /*8430*/  ISETP.GT.AND P2, PT, R7, UR59, PT ;  /* 0x0000003b07007c0c */ /* 0x000fe2000bf44270 */
[----:B------:R-:W-:Y:S01]  /*8440*/  FADD.FTZ R28, R34, R51 ;  /* 0x00000033221c7221 */ /* 0x000fe20000010000 */
[----:B------:R-:W1:Y:S01]  /*8450*/  MUFU.EX2 R31, R31 ;  /* 0x0000001f001f7308 */ /* 0x000e620000000800 */
[----:B--2---:R-:W-:Y:S01]  /*8460*/  FADD.FTZ R12, R14, R5 ;  /* 0x000000050e0c7221 */ /* 0x004fe20000010000 */
[----:B------:R-:W-:Y:S01]  /*8470*/  FFMA.FTZ R5, R65, UR34, -R55 ;  /* 0x0000002241057c23 */ /* 0x000fe20008010837 */
[----:B------:R-:W-:Y:S01]  /*8480*/  FADD.FTZ R53, R33, R28 ;  /* 0x0000001c21357221 */ /* 0x000fe20000010000 */
[----:B------:R-:W-:Y:S01]  /*8490*/  STSM.16.M88.4 [R136+0x21800], R36 ;  /* 0x0218002488007844 */ /* 0x000fe20000000200 */
[----:B------:R-:W-:-:S02]  /*84a0*/  VIADD R7, R7, 0xffffffff ;  /* 0xffffffff07077836 */ /* 0x000fc40000000000 */
[-C--:B------:R-:W-:Y:S01]  /*84b0*/  FMUL.FTZ R90, R90, R24.reuse ;  /* 0x000000185a5a7220 */ /* 0x080fe20000410000 */
[C---:B------:R-:W-:Y:S01]  /*84c0*/  FADD.FTZ R28, R54.reuse, R53 ;  /* 0x00000035361c7221 */ /* 0x040fe20000010000 */
[----:B------:R-:W2:Y:S01]  /*84d0*/  MUFU.EX2 R80, R80 ;  /* 0x0000005000507308 */ /* 0x000ea20000000800 */
[----:B---3--:R-:W-:Y:S01]  /*84e0*/  FADD.FTZ R12, R27, R12 ;  /* 0x0000000c1b0c7221 */ /* 0x008fe20000010000 */
[----:B------:R-:W-:Y:S01]  /*84f0*/  F2FP.BF16.F32.PACK_AB R54, R54, R33 ;  /* 0x000000213636723e */ /* 0x000fe200000010ff */
[----:B------:R-:W-:Y:S01]  /*8500*/  FADD.FTZ R53, R41, R28 ;  /* 0x0000001c29357221 */ /* 0x000fe20000010000 */
[----:B------:R-:W-:Y:S01]  /*8510*/  F2FP.BF16.F32.PACK_AB R28, R26, R13 ;  /* 0x0000000d1a1c723e */ /* 0x000fe200000010ff */
[-C--:B------:R-:W-:Y:S01]  /*8520*/  FMUL.FTZ R91, R91, R24.reuse ;  /* 0x000000185b5b7220 */ /* 0x080fe20000410000 */
[-C--:B------:R-:W-:Y:S01]  /*8530*/  FMUL.FTZ R94, R94, R24.reuse ;  /* 0x000000185e5e7220 */ /* 0x080fe20000410000 */
[----:B------:R-:W-:Y:S01]  /*8540*/  FADD.FTZ R44, R42, R53 ;  /* 0x000000352a2c7221 */ /* 0x000fe20000010000 */
        /* <DEDUP_REMOVED lines=10> */
[----:B------:R-:W-:Y:S01]  /*85f0*/  FFMA.FTZ R43, R52, UR34, -R55 ;  /* 0x00000022342b7c23 */ /* 0x000fe20008010837 */
[----:B------:R-:W-:Y:S01]  /*8600*/  F2FP.BF16.F32.PACK_AB R52, R34, R29 ;  /* 0x0000001d2234723e */ /* 0x000fe200000010ff */
[----:B------:R-:W-:Y:S01]  /*8610*/  FMUL.FTZ R107, R107, R24 ;  /* 0x000000186b6b7220 */ /* 0x000fe20000410000 */
[----:B------:R-:W-:Y:S01]  /*8620*/  F2FP.BF16.F32.PACK_AB R29, R27, R14 ;  /* 0x0000000e1b1d723e */ /* 0x000fe200000010ff */
[-C--:B------:R-:W-:Y:S01]  /*8630*/  FMUL.FTZ R110, R110, R24.reuse ;  /* 0x000000186e6e7220 */ /* 0x080fe20000410000 */
[----:B------:R-:W-:Y:S01]  /*8640*/  F2FP.BF16.F32.PACK_AB R31, R80, R31 ;  /* 0x0000001f501f723e */ /* 0x000fe200000010ff */
[----:B------:R-:W2:Y:S01]  /*8650*/  MUFU.EX2 R79, R79 ;  /* 0x0000004f004f7308 */ /* 0x000ea20000000800 */
[----:B---3--:R-:W-:Y:S01]  /*8660*/  FADD.FTZ R51, R35, R12 ;  /* 0x0000000c23337221 */ /* 0x008fe20000010000 */
[-C--:B------:R-:W-:Y:S01]  /*8670*/  FMUL.FTZ R111, R111, R24.reuse ;  /* 0x000000186f6f7220 */ /* 0x080fe20000410000 */
[-C--:B------:R-:W-:Y:S01]  /*8680*/  FMUL.FTZ R114, R114, R24.reuse ;  /* 0x0000001872727220 */ /* 0x080fe20000410000 */
[----:B------:R3:W-:Y:S01]  /*8690*/  STSM.16.M88.4 [R23], R28 ;  /* 0x0000001c17007844 */ /* 0x0007e20000000200 */
[-C--:B------:R-:W-:Y:S01]  /*86a0*/  FMUL.FTZ R115, R115, R24.reuse ;  /* 0x0000001873737220 */ /* 0x080fe20000410000 */
[-C--:B------:R-:W-:Y:S01]  /*86b0*/  FMUL.FTZ R118, R118, R24.reuse ;  /* 0x0000001876767220 */ /* 0x080fe20000410000 */
[-C--:B------:R-:W-:Y:S01]  /*86c0*/  FMUL.FTZ R119, R119, R24.reuse ;  /* 0x0000001877777220 */ /* 0x080fe20000410000 */
[----:B------:R-:W4:Y:S01]  /*86d0*/  MUFU.EX2 R144, R144 ;  /* 0x0000009000907308 */ /* 0x000f220000000800 */
        /* <DEDUP_REMOVED lines=11> */
[----:B------:R-:W-:-:S04]  /*8790*/  FMUL.FTZ R135, R135, R24 ;  /* 0x0000001887877220 */ /* 0x000fc80000410000 */
[----:B------:R-:W2:Y:S01]  /*87a0*/  MUFU.EX2 R32, R32 ;  /* 0x0000002000207308 */ /* 0x000ea20000000800 */
[----:B----4-:R-:W-:Y:S01]  /*87b0*/  FADD.FTZ R12, R144, R51 ;  /* 0x00000033900c7221 */ /* 0x010fe20000010000 */
[----:B------:R-:W-:Y:S01]  /*87c0*/  FADD.FTZ R51, R45, R44 ;  /* 0x0000002c2d337221 */ /* 0x000fe20000010000 */
[----:B------:R-:W-:-:S03]  /*87d0*/  F2FP.BF16.F32.PACK_AB R44, R42, R41 ;  /* 0x000000292a2c723e */ /* 0x000fc600000010ff */
[C---:B------:R-:W-:Y:S01]  /*87e0*/  FADD.FTZ R34, R46.reuse, R51 ;  /* 0x000000332e227221 */ /* 0x040fe20000010000 */
[----:B------:R-:W-:Y:S01]  /*87f0*/  F2FP.BF16.F32.PACK_AB R46, R46, R45 ;  /* 0x0000002d2e2e723e */ /* 0x000fe200000010ff */
[----:B------:R-:W4:Y:S01]  /*8800*/  MUFU.EX2 R47, R47 ;  /* 0x0000002f002f7308 */ /* 0x000f220000000800 */
[----:B-1----:R-:W-:Y:S01]  /*8810*/  FADD.FTZ R13, R21, R12 ;  /* 0x0000000c150d7221 */ /* 0x002fe20000010000 */
[----:B------:R-:W-:-:S04]  /*8820*/  FADD.FTZ R25, R49, R34 ;  /* 0x0000002231197221 */ /* 0x000fc80000010000 */
[----:B------:R-:W-:Y:S02]  /*8830*/  FADD.FTZ R14, R70, R25 ;  /* 0x00000019460e7221 */ /* 0x000fe40000010000 */
[----:B------:R-:W1:Y:S01]  /*8840*/  MUFU.EX2 R40, R40 ;  /* 0x0000002800287308 */ /* 0x000e620000000800 */
[C---:B--2---:R-:W-:Y:S01]  /*8850*/  FADD.FTZ R12, R32.reuse, R13 ;  /* 0x0000000d200c7221 */ /* 0x044fe20000010000 */
[----:B------:R-:W-:Y:S01]  /*8860*/  FADD.FTZ R25, R73, R14 ;  /* 0x0000000e49197221 */ /* 0x000fe20000010000 */
[----:B------:R-:W-:-:S03]  /*8870*/  F2FP.BF16.F32.PACK_AB R45, R32, R21 ;  /* 0x00000015202d723e */ /* 0x000fc600000010ff */
[----:B------:R-:W-:Y:S02]  /*8880*/  FADD.FTZ R14, R56, R25 ;  /* 0x00000019380e7221 */ /* 0x000fe40000010000 */
[----:B------:R-:W2:Y:S01]  /*8890*/  MUFU.EX2 R11, R11 ;  /* 0x0000000b000b7308 */ /* 0x000ea20000000800 */
[----:B----4-:R-:W-:-:S07]  /*88a0*/  FADD.FTZ R13, R47, R12 ;  /* 0x0000000c2f0d7221 */ /* 0x010fce0000010000 */
[----:B------:R-:W4:Y:S01]  /*88b0*/  MUFU.EX2 R48, R48 ;  /* 0x0000003000307308 */ /* 0x000f220000000800 */
[C---:B-1----:R-:W-:Y:S01]  /*88c0*/  FADD.FTZ R12, R40.reuse, R13 ;  /* 0x0000000d280c7221 */ /* 0x042fe20000010000 */
[----:B------:R-:W-:-:S06]  /*88d0*/  F2FP.BF16.F32.PACK_AB R47, R40, R47 ;  /* 0x0000002f282f723e */ /* 0x000fcc00000010ff */
[----:B------:R-:W1:Y:S01]  /*88e0*/  MUFU.EX2 R6, R6 ;  /* 0x0000000600067308 */ /* 0x000e620000000800 */
[----:B--2---:R-:W-:-:S07]  /*88f0*/  FADD.FTZ R13, R11, R12 ;  /* 0x0000000c0b0d7221 */ /* 0x004fce0000010000 */
[----:B------:R2:W5:Y:S01]  /*8900*/  MUFU.EX2 R15, R58 ;  /* 0x0000003a000f7308 */ /* 0x0005620000000800 */
[----:B----4-:R-:W-:-:S07]  /*8910*/  FADD.FTZ R13, R48, R13 ;  /* 0x0000000d300d7221 */ /* 0x010fce0000010000 */
[----:B------:R-:W3:Y:S01]  /*8920*/  MUFU.EX2 R64, R64 ;  /* 0x0000004000407308 */ /* 0x000ee20000000800 */
[----:B-1----:R-:W-:Y:S01]  /*8930*/  FADD.FTZ R12, R6, R13 ;  /* 0x0000000d060c7221 */ /* 0x002fe20000010000 */
[----:B------:R-:W-:Y:S01]  /*8940*/  FADD.FTZ R13, R59, R14 ;  /* 0x0000000e3b0d7221 */ /* 0x000fe20000010000 */
[----:B--2---:R-:W-:Y:S01]  /*8950*/  FFMA.FTZ R58, R66, UR34, -R55 ;  /* 0x00000022423a7c23 */ /* 0x004fe20008010837 */
[----:B------:R-:W-:Y:S02]  /*8960*/  F2FP.BF16.F32.PACK_AB R55, R144, R79 ;  /* 0x0000004f9037723e */ /* 0x000fe400000010ff */
[C---:B------:R-:W-:Y:S01]  /*8970*/  FADD.FTZ R34, R60.reuse, R13 ;  /* 0x0000000d3c227221 */ /* 0x040fe20000010000 */
[----:B------:R-:W-:Y:S01]  /*8980*/  F2FP.BF16.F32.PACK_AB R60, R60, R59 ;  /* 0x0000003b3c3c723e */ /* 0x000fe200000010ff */
[----:B------:R-:W1:Y:S01]  /*8990*/  MUFU.EX2 R61, R61 ;  /* 0x0000003d003d7308 */ /* 0x000e620000000800 */
[----:B-----5:R-:W-:Y:S01]  /*89a0*/  FADD.FTZ R14, R15, R12 ;  /* 0x0000000c0f0e7221 */ /* 0x020fe20000010000 */
[----:B------:R-:W-:Y:S01]  /*89b0*/  FADD.FTZ R25, R63, R34 ;  /* 0x000000223f197221 */ /* 0x000fe20000010000 */
[----:B------:R-:W-:Y:S01]  /*89c0*/  F2FP.BF16.F32.PACK_AB R15, R15, R6 ;  /* 0x000000060f0f723e */ /* 0x000fe200000010ff */
[----:B------:R-:W-:Y:S01]  /*89d0*/  STSM.16.M88.4 [R22], R52 ;  /* 0x0000003416007844 */ /* 0x000fe20000000200 */
[----:B------:R-:W-:-:S03]  /*89e0*/  F2FP.BF16.F32.PACK_AB R12, R70, R49 ;  /* 0x00000031460c723e */ /* 0x000fc600000010ff */
[----:B------:R-:W2:Y:S01]  /*89f0*/  MUFU.EX2 R67, R67 ;  /* 0x0000004300437308 */ /* 0x000ea20000000800 */
[C---:B---3--:R-:W-:Y:S01]  /*8a00*/  FADD.FTZ R30, R64.reuse, R25 ;  /* 0x00000019401e7221 */ /* 0x048fe20000010000 */
[----:B------:R-:W-:Y:S01]  /*8a10*/  F2FP.BF16.F32.PACK_AB R62, R64, R63 ;  /* 0x0000003f403e723e */ /* 0x000fe200000010ff */
[----:B------:R-:W-:Y:S05]  /*8a20*/  STSM.16.M88.4 [R18], R44 ;  /* 0x0000002c12007844 */ /* 0x000fea0000000200 */
[----:B------:R-:W3:Y:S01]  /*8a30*/  MUFU.EX2 R20, R20 ;  /* 0x0000001400147308 */ /* 0x000ee20000000800 */
[----:B-1----:R-:W-:Y:S01]  /*8a40*/  FADD.FTZ R13, R61, R14 ;  /* 0x0000000e3d0d7221 */ /* 0x002fe20000010000 */
[----:B------:R-:W-:-:S06]  /*8a50*/  F2FP.BF16.F32.PACK_AB R14, R56, R73 ;  /* 0x00000049380e723e */ /* 0x000fcc00000010ff */
[----:B------:R-:W1:Y:S01]  /*8a60*/  MUFU.EX2 R5, R5 ;  /* 0x0000000500057308 */ /* 0x000e620000000800 */
[----:B--2---:R-:W-:-:S07]  /*8a70*/  FADD.FTZ R25, R67, R30 ;  /* 0x0000001e43197221 */ /* 0x004fce0000010000 */
[----:B------:R-:W2:Y:S01]  /*8a80*/  MUFU.EX2 R68, R68 ;  /* 0x0000004400447308 */ /* 0x000ea20000000800 */
[----:B---3--:R-:W-:Y:S01]  /*8a90*/  FADD.FTZ R28, R20, R13 ;  /* 0x0000000d141c7221 */ /* 0x008fe20000010000 */
[----:B------:R-:W-:Y:S02]  /*8aa0*/  F2FP.BF16.F32.PACK_AB R13, R48, R11 ;  /* 0x0000000b300d723e */ /* 0x000fe400000010ff */
[----:B------:R-:W-:-:S03]  /*8ab0*/  F2FP.BF16.F32.PACK_AB R61, R20, R61 ;  /* 0x0000003d143d723e */ /* 0x000fc600000010ff */
[----:B------:R3:W-:Y:S01]  /*8ac0*/  STSM.16.M88.4 [R136+0x27800], R12 ;  /* 0x0278000c88007844 */ /* 0x0007e20000000200 */
[----:B------:R-:W4:Y:S01]  /*8ad0*/  MUFU.EX2 R58, R58 ;  /* 0x0000003a003a7308 */ /* 0x000f220000000800 */
[----:B-1----:R-:W-:-:S07]  /*8ae0*/  FADD.FTZ R21, R5, R28 ;  /* 0x0000001c05157221 */ /* 0x002fce0000010000 */
[----:B------:R-:W1:Y:S01]  /*8af0*/  MUFU.EX2 R71, R71 ;  /* 0x0000004700477308 */ /* 0x000e620000000800 */
[C---:B--2---:R-:W-:Y:S01]  /*8b00*/  FADD.FTZ R28, R68.reuse, R25 ;  /* 0x00000019441c7221 */ /* 0x044fe20000010000 */
[----:B------:R-:W-:-:S06]  /*8b10*/  F2FP.BF16.F32.PACK_AB R68, R68, R67 ;  /* 0x000000434444723e */ /* 0x000fcc00000010ff */
[----:B------:R-:W2:Y:S01]  /*8b20*/  MUFU.EX2 R72, R72 ;  /* 0x0000004800487308 */ /* 0x000ea20000000800 */
[C---:B----4-:R-:W-:Y:S01]  /*8b30*/  FADD.FTZ R6, R58.reuse, R21 ;  /* 0x000000153a067221 */ /* 0x050fe20000010000 */
[----:B------:R-:W-:-:S05]  /*8b40*/  F2FP.BF16.F32.PACK_AB R63, R58, R5 ;  /* 0x000000053a3f723e */ /* 0x000fca00000010ff */
[----:B------:R4:W-:Y:S01]  /*8b50*/  STSM.16.M88.4 [R17], R60 ;  /* 0x0000003c11007844 */ /* 0x0009e20000000200 */
[----:B------:R-:W5:Y:S01]  /*8b60*/  MUFU.EX2 R69, R69 ;  /* 0x0000004500457308 */ /* 0x000f620000000800 */
[----:B-1----:R-:W-:-:S07]  /*8b70*/  FADD.FTZ R21, R71, R28 ;  /* 0x0000001c47157221 */ /* 0x002fce0000010000 */
[----:B------:R-:W1:Y:S01]  /*8b80*/  MUFU.EX2 R26, R85 ;  /* 0x00000055001a7308 */ /* 0x000e620000000800 */
[C---:B--2---:R-:W-:Y:S01]  /*8b90*/  F2FP.BF16.F32.PACK_AB R70, R72.reuse, R71 ;  /* 0x000000474846723e */ /* 0x044fe200000010ff */
[----:B------:R-:W-:-:S06]  /*8ba0*/  FADD.FTZ R21, R72, R21 ;  /* 0x0000001548157221 */ /* 0x000fcc0000010000 */
[----:B------:R-:W2:Y:S01]  /*8bb0*/  MUFU.EX2 R139, R139 ;  /* 0x0000008b008b7308 */ /* 0x000ea20000000800 */
[----:B-----5:R-:W-:-:S07]  /*8bc0*/  FADD.FTZ R11, R69, R6 ;  /* 0x00000006450b7221 */ /* 0x020fce0000010000 */
[----:B------:R-:W5:Y:S01]  /*8bd0*/  MUFU.EX2 R142, R142 ;  /* 0x0000008e008e7308 */ /* 0x000f620000000800 */
[C---:B-1----:R-:W-:Y:S01]  /*8be0*/  F2FP.BF16.F32.PACK_AB R69, R26.reuse, R69 ;  /* 0x000000451a45723e */ /* 0x042fe200000010ff */
[----:B------:R-:W-:Y:S01]  /*8bf0*/  FADD.FTZ R6, R26, R11 ;  /* 0x0000000b1a067221 */ /* 0x000fe20000010000 */
[----:B------:R-:W-:-:S05]  /*8c00*/  IMAD.MOV.U32 R11, RZ, RZ, R50 ;  /* 0x000000ffff0b7224 */ /* 0x000fca00078e0032 */
[----:B------:R-:W1:Y:S01]  /*8c10*/  MUFU.EX2 R74, R74 ;  /* 0x0000004a004a7308 */ /* 0x000e620000000800 */
[----:B--2---:R-:W-:-:S07]  /*8c20*/  FADD.FTZ R6, R139, R6 ;  /* 0x000000068b067221 */ /* 0x004fce0000010000 */
[----:B------:R-:W3:Y:S01]  /*8c30*/  MUFU.EX2 R77, R77 ;  /* 0x0000004d004d7308 */ /* 0x000ee20000000800 */
[C---:B-----5:R-:W-:Y:S01]  /*8c40*/  F2FP.BF16.F32.PACK_AB R71, R142.reuse, R139 ;  /* 0x0000008b8e47723e */ /* 0x060fe200000010ff */
[----:B------:R-:W-:-:S04]  /*8c50*/  FADD.FTZ R6, R142, R6 ;  /* 0x000000068e067221 */ /* 0x000fc80000010000 */
[----:B------:R4:W-:Y:S02]  /*8c60*/  STSM.16.M88.4 [R22+0x6000], R68 ;  /* 0x0060004416007844 */ /* 0x0009e40000000200 */
[----:B------:R-:W2:Y:S01]  /*8c70*/  MUFU.EX2 R75, R75 ;  /* 0x0000004b004b7308 */ /* 0x000ea20000000800 */
[----:B-1----:R-:W-:-:S07]  /*8c80*/  FADD.FTZ R28, R74, R21 ;  /* 0x000000154a1c7221 */ /* 0x002fce0000010000 */
[----:B------:R-:W1:Y:S01]  /*8c90*/  MUFU.EX2 R43, R43 ;  /* 0x0000002b002b7308 */ /* 0x000e620000000800 */
[C---:B---3--:R-:W-:Y:S01]  /*8ca0*/  F2FP.BF16.F32.PACK_AB R12, R77.reuse, R74 ;  /* 0x0000004a4d0c723e */ /* 0x048fe200000010ff */
[----:B------:R-:W-:-:S06]  /*8cb0*/  FADD.FTZ R28, R77, R28 ;  /* 0x0000001c4d1c7221 */ /* 0x000fcc0000010000 */
[----:B------:R-:W3:Y:S01]  /*8cc0*/  MUFU.EX2 R78, R78 ;  /* 0x0000004e004e7308 */ /* 0x000ee20000000800 */
[----:B--2---:R-:W-:Y:S01]  /*8cd0*/  F2FP.BF16.F32.PACK_AB R14, R8, R75 ;  /* 0x0000004b080e723e */ /* 0x004fe200000010ff */
[----:B------:R-:W-:-:S06]  /*8ce0*/  FADD.FTZ R75, R75, R28 ;  /* 0x0000001c4b4b7221 */ /* 0x000fcc0000010000 */
[----:B------:R-:W2:Y:S01]  /*8cf0*/  MUFU.EX2 R25, R82 ;  /* 0x0000005200197308 */ /* 0x000ea20000000800 */
[----:B-1----:R-:W-:-:S07]  /*8d00*/  FADD.FTZ R6, R43, R6 ;  /* 0x000000062b067221 */ /* 0x002fce0000010000 */
[----:B------:R-:W1:Y:S01]  /*8d10*/  MUFU.EX2 R30, R83 ;  /* 0x00000053001e7308 */ /* 0x000e620000000800 */
[C---:B---3--:R-:W-:Y:S01]  /*8d20*/  F2FP.BF16.F32.PACK_AB R13, R78.reuse, R43 ;  /* 0x0000002b4e0d723e */ /* 0x048fe200000010ff */
[----:B------:R-:W-:-:S04]  /*8d30*/  FADD.FTZ R6, R78, R6 ;  /* 0x000000064e067221 */ /* 0x000fc80000010000 */
[----:B--2---:R-:W-:Y:S01]  /*8d40*/  FADD.FTZ R5, R25, R6 ;  /* 0x0000000619057221 */ /* 0x004fe20000010000 */
[----:B------:R-:W-:Y:S01]  /*8d50*/  FADD.FTZ R6, R8, R75 ;  /* 0x0000004b08067221 */ /* 0x000fe20000010000 */
[----:B------:R-:W-:Y:S01]  /*8d60*/  IMAD.MOV.U32 R8, RZ, RZ, R10 ;  /* 0x000000ffff087224 */ /* 0x000fe200078e000a */
[C---:B-1----:R-:W-:Y:S01]  /*8d70*/  F2FP.BF16.F32.PACK_AB R15, R30.reuse, R25 ;  /* 0x000000191e0f723e */ /* 0x042fe200000010ff */
[----:B------:R-:W-:-:S04]  /*8d80*/  FADD.FTZ R5, R30, R5 ;  /* 0x000000051e057221 */ /* 0x000fc80000010000 */
[----:B------:R4:W-:Y:S01]  /*8d90*/  STSM.16.M88.4 [R18+0x6000], R12 ;  /* 0x0060000c12007844 */ /* 0x0009e20000000200 */
[----:B------:R1:W-:Y:S06]  /*8da0*/  MEMBAR.ALL.CTA ;  /* 0x0000000000007992 */ /* 0x0003ec0000008000 */
[----:B-1----:R-:W1:Y:S02]  /*8db0*/  FENCE.VIEW.ASYNC.S ;  /* 0x00000000000073c6 */ /* 0x002e640000000000 */
[----:B-1----:R-:W-:Y:S01]  /*8dc0*/  NOP ;  /* 0x0000000000007918 */ /* 0x002fe20000000000 */
[----:B------:R-:W-:Y:S05]  /*8dd0*/  @P2 BRA `(.L_x_8952) ;  /* 0xffffffc400f02947 */ /* 0x000fea000383ffff */
[----:B------:R-:W-:Y:S01]  /*8de0*/  IMAD.MOV.U32 R11, RZ, RZ, R50 ;  /* 0x000000ffff0b7224 */ /* 0x000fe200078e0032 */
[----:B------:R-:W-:Y:S01]  /*8df0*/  UMOV UR36, UR58 ;  /* 0x0000003a00247c82 */ /* 0x000fe20008000000 */
[----:B------:R-:W-:Y:S01]  /*8e00*/  IMAD.MOV.U32 R8, RZ, RZ, R10 ;  /* 0x000000ffff087224 */ /* 0x000fe200078e000a */
[----:B------:R-:W-:-:S06]  /*8e10*/  UMOV UR49, UR57 ;  /* 0x0000003900317c82 */ /* 0x000fcc0008000000 */
.L_x_8935:
        /* <DEDUP_REMOVED lines=16> */
.L_x_8954:
[----:B------:R-:W-:-:S11]  /*8f20*/  UISETP.NE.AND UP0, UPT, UR11, 0x1, UPT ;  /* 0x000000010b00788c */ /* 0x000fd6000bf05270 */
[----:B------:R-:W-:Y:S02]  /*8f30*/  @UP0 ULDC.64 UR14, c[0x0][0x9e8] ;  /* 0x00027a00000e0ab9 */ /* 0x000fe40000000a00 */
[----:B------:R-:W-:-:S04]  /*8f40*/  UIMAD.WIDE.U32 UR6, UR53, UR14, URZ ;  /* 0x0000000e350672a5 */ /* 0x000fc8000f8e003f */
[----:B------:R-:W-:-:S12]  /*8f50*/  @UP0 USHF.R.U32.HI UR53, URZ, UR15, UR7 ;  /* 0x0000000f3f350299 */ /* 0x000fd80008011607 */
.L_x_8955:
[----:B------:R-:W-:-:S04]  /*8f60*/  UIMAD UR53, UR53, UR11, URZ ;  /* 0x0000000b353572a4 */ /* 0x000fc8000f8e023f */
[----:B------:R-:W-:-:S04]  /*8f70*/  UISETP.LT.AND UP0, UPT, UR10, UR53, UPT ;  /* 0x000000350a00728c */ /* 0x000fc8000bf01270 */
[----:B------:R-:W-:-:S12]  /*8f80*/  USEL UR10, UR10, UR53, !UP0 ;  /* 0x000000350a0a7287 */ /* 0x000fd8000c000000 */
.L_x_8953:
        /* <DEDUP_REMOVED lines=14> */
.L_x_8965:
        /* <DEDUP_REMOVED lines=9> */
.L_x_8958:
[----:B------:R-:W-:Y:S01]  /*9100*/  ULEA UR6, UR36, UR39, 0x3 ;  /* 0x0000002724067291 */ /* 0x000fe2000f8e183f */
[----:B------:R-:W-:-:S05]  /*9110*/  IMAD.U32 R8, RZ, RZ, UR49 ;  /* 0x00000031ff087e24 */ /* 0x000fca000f8e00ff */
[----:B------:R-:W-:-:S04]  /*9120*/  SHF.L.U32 R8, R8, 0x1f, RZ ;  /* 0x0000001f08087819 */ /* 0x000fc800000006ff */
[----:B------:R1:W2:Y:S01]  /*9130*/  SYNCS.PHASECHK.TRANS64.TRYWAIT P2, [UR6+0x2d830], R8 ;  /* 0x02d83008ff0075a7 */ /* 0x0002a20008040146 */
[----:B------:R-:W-:Y:S05]  /*9140*/  @!P0 BRA `(.L_x_8959) ;  /* 0x0000000000048947 */ /* 0x000fea0003800000 */
[----:B------:R-:W-:Y:S01]  /*9150*/  BPT.TRAP 0x1 ;  /* 0x000000040000795c */ /* 0x000fe20000300000 */
.L_x_8959:
[----:B--2---:R-:W-:Y:S05]  /*9160*/  @P2 BRA `(.L_x_8957) ;  /* 0x0000000000082947 */ /* 0x004fea0003800000 */
[----:B------:R-:W2:Y:S02]  /*9170*/  SYNCS.PHASECHK.TRANS64.TRYWAIT P2, [UR6+0x2d830], R8 ;  /* 0x02d83008ff0075a7 */ /* 0x000ea40008040146 */
[----:B--2---:R-:W-:Y:S05]  /*9180*/  @!P2 BRA `(.L_x_8960) ;  /* 0x000000ac0074a947 */ /* 0x004fea0003800000 */
.L_x_8957:
        /* <DEDUP_REMOVED lines=35> */
.L_x_8962:
[----:B------:R-:W-:Y:S01]  /*93c0*/  ULEA UR6, UR53, UR39, 0x3 ;  /* 0x0000002735067291 */ /* 0x000fe2000f8e183f */
[----:B------:R-:W-:-:S05]  /*93d0*/  IMAD.U32 R8, RZ, RZ, UR28 ;  /* 0x0000001cff087e24 */ /* 0x000fca000f8e00ff */
[----:B------:R-:W-:-:S04]  /*93e0*/  SHF.L.U32 R8, R8, 0x1f, RZ ;  /* 0x0000001f08087819 */ /* 0x000fc800000006ff */
[----:B------:R1:W2:Y:S01]  /*93f0*/  SYNCS.PHASECHK.TRANS64.TRYWAIT P2, [UR6+0x2d850], R8 ;  /* 0x02d85008ff0075a7 */ /* 0x0002a20008040146 */
[----:B------:R-:W-:Y:S05]  /*9400*/  @!P0 BRA `(.L_x_8963) ;  /* 0x0000000000048947 */ /* 0x000fea0003800000 */
[----:B------:R-:W-:Y:S01]  /*9410*/  BPT.TRAP 0x1 ;  /* 0x000000040000795c */ /* 0x000fe20000300000 */
.L_x_8963:
[----:B--2---:R-:W-:Y:S05]  /*9420*/  @P2 BRA `(.L_x_8961) ;  /* 0x0000000000082947 */ /* 0x004fea0003800000 */
[----:B------:R-:W2:Y:S02]  /*9430*/  SYNCS.PHASECHK.TRANS64.TRYWAIT P2, [UR6+0x2d850], R8 ;  /* 0x02d85008ff0075a7 */ /* 0x000ea40008040146 */
[----:B--2---:R-:W-:Y:S05]  /*9440*/  @!P2 BRA `(.L_x_8964) ;  /* 0x000000a800dca947 */ /* 0x004fea0003800000 */
.L_x_8961:
[----:B------:R-:W-:Y:S01]  /*9450*/  UIADD3 UR6, UR39, 0x400, URZ ;  /* 0x0000040027067890 */ /* 0x000fe2000fffe03f */
[----:B------:R-:W-:Y:S01]  /*9460*/  WARPGROUP.ARRIVE ;  /* 0x00000000000079c5 */ /* 0x000fe20000000000 */
[----:B------:R-:W-:Y:S01]  /*9470*/  UMOV UR29, 0x40000040 ;  /* 0x40000040001d7882 */ /* 0x000fe20000000000 */
[----:B------:R-:W-:Y:S01]  /*9480*/  UMOV UR31, 0x80000020 ;  /* 0x80000020001f7882 */ /* 0x000fe20000000000 */
[----:B------:R-:W-:Y:S01]  /*9490*/  USHF.R.U32.HI UR6, URZ, 0x4, UR6 ;  /* 0x000000043f067899 */ /* 0x000fe20008011606 */
[----:B------:R-:W-:Y:S01]  /*94a0*/  FMUL.FTZ R12, R24, UR35 ;  /* 0x00000023180c7c20 */ /* 0x000fe20008410000 */
[----:B--2---:R-:W-:Y:S01]  /*94b0*/  FMUL.FTZ R11, R25, UR35 ;  /* 0x00000023190b7c20 */ /* 0x004fe20008410000 */
        /* <DEDUP_REMOVED lines=80> */
[----:B------:R-:W-:-:S04]  /*99c0*/  ISETP.GE.U32.AND P2, PT, R2, 0x180, PT ;  /* 0x000001800200780c */ /* 0x000fc80003f46070 */
        /* <DEDUP_REMOVED lines=14> */
[----:B------:R-:W-:Y:S01]  /*9ab0*/  FMUL.FTZ R63, R76, UR35 ;  /* 0x000000234c3f7c20 */ /* 0x000fe20008410000 */
[----:B------:R-:W-:Y:S01]  /*9ac0*/  FMUL.FTZ R76, R79, UR35 ;  /* 0x000000234f4c7c20 */ /* 0x000fe20008410000 */
[----:B------:R-:W-:Y:S01]  /*9ad0*/  HGMMA.64x96x16.F32.BF16 R88, gdesc[UR28].tnspB, R88, gsb0 ;  /* 0x416000001c5879f0 */ /* 0x000fe20008001858 */
[----:B------:R-:W-:Y:S01]  /*9ae0*/  UIADD3 UR28, UR6, 0x4, URZ ;  /* 0x00000004061c7890 */ /* 0x000fe2000fffe03f */
[----:B------:R-:W-:Y:S01]  /*9af0*/  FMUL.FTZ R79, R86, UR35 ;  /* 0x00000023564f7c20 */ /* 0x000fe20008410000 */
[----:B------:R-:W-:Y:S01]  /*9b00*/  UIADD3 UR30, UR7, 0x80, URZ ;  /* 0x00000080071e7890 */ /* 0x000fe2000fffe03f */
[----:B------:R-:W2:Y:S01]  /*9b10*/  MUFU.TANH R49, R49 ;  /* 0x0000003100317308 */ /* 0x000ea20000002400 */
[----:B------:R-:W-:Y:S01]  /*9b20*/  UMOV UR29, 0x40000040 ;  /* 0x40000040001d7882 */ /* 0x000fe20000000000 */
[----:B------:R-:W-:Y:S01]  /*9b30*/  UMOV UR31, 0x80000020 ;  /* 0x80000020001f7882 */ /* 0x000fe20000000000 */
[----:B---3--:R-:W-:-:S05]  /*9b40*/  FMNMX.FTZ R8, R45, R8, !PT ;  /* 0x000000082d087209 */ /* 0x008fca0007810000 */
[----:B------:R-:W3:Y:S01]  /*9b50*/  MUFU.TANH R50, R50 ;  /* 0x0000003200327308 */ /* 0x000ee20000002400 */
[----:B-1----:R-:W-:-:S07]  /*9b60*/  FMNMX.FTZ R8, R47, R8, !PT ;  /* 0x000000082f087209 */ /* 0x002fce0007810000 */
[----:B------:R-:W1:Y:S01]  /*9b70*/  MUFU.TANH R53, R53 ;  /* 0x0000003500357308 */ /* 0x000e620000002400 */
[----:B--2---:R-:W-:-:S07]  /*9b80*/  FMNMX.FTZ R65, R49, R8, !PT ;  /* 0x0000000831417209 */ /* 0x004fce0007810000 */
[----:B------:R-:W2:Y:S01]  /*9b90*/  MUFU.TANH R54, R54 ;  /* 0x0000003600367308 */ /* 0x000ea20000002400 */
[----:B---3--:R-:W-:Y:S01]  /*9ba0*/  FMNMX.FTZ R8, R50, R65, !PT ;  /* 0x0000004132087209 */ /* 0x008fe20007810000 */
[----:B------:R-:W-:Y:S01]  /*9bb0*/  FMUL.FTZ R65, R80, UR35 ;  /* 0x0000002350417c20 */ /* 0x000fe20008410000 */
[----:B------:R-:W-:-:S05]  /*9bc0*/  FMUL.FTZ R80, R87, UR35 ;  /* 0x0000002357507c20 */ /* 0x000fca0008410000 */
        /* <DEDUP_REMOVED lines=11> */
[----:B---3--:R-:W-:Y:S01]  /*9c80*/  FMNMX.FTZ R8, R60, R69, !PT ;  /* 0x000000453c087209 */ /* 0x008fe20007810000 */
[----:B------:R-:W-:-:S06]  /*9c90*/  FMUL.FTZ R69, R85, UR35 ;  /* 0x0000002355457c20 */ /* 0x000fcc0008410000 */
[----:B------:R-:W3:Y:S01]  /*9ca0*/  MUFU.TANH R63, R63 ;  /* 0x0000003f003f7308 */ /* 0x000ee20000002400 */
[----:B-1----:R-:W-:-:S07]  /*9cb0*/  FMNMX.FTZ R73, R61, R8, !PT ;  /* 0x000000083d497209 */ /* 0x002fce0007810000 */
[----:B------:R-:W1:Y:S01]  /*9cc0*/  MUFU.TANH R64, R64 ;  /* 0x0000004000407308 */ /* 0x000e620000002400 */
[----:B--2---:R-:W-:-:S07]  /*9cd0*/  FMNMX.FTZ R8, R62, R73, !PT ;  /* 0x000000493e087209 */ /* 0x004fce0007810000 */
[----:B------:R-:W2:Y:S01]  /*9ce0*/  MUFU.TANH R65, R65 ;  /* 0x0000004100417308 */ /* 0x000ea20000002400 */
[----:B---3--:R-:W-:Y:S01]  /*9cf0*/  FMNMX.FTZ R73, R63, R8, !PT ;  /* 0x000000083f497209 */ /* 0x008fe20007810000 */
[----:B------:R-:W-:Y:S02]  /*9d00*/  WARPGROUP.DEPBAR.LE gsb0, 0x0 ;  /* 0x00008000000079c5 */ /* 0x000fe40000010000 */
[----:B------:R-:W-:-:S04]  /*9d10*/  WARPGROUP.ARRIVE ;  /* 0x00000000000079c5 */ /* 0x000fc80000000000 */
[----:B------:R-:W3:Y:S01]  /*9d20*/  MUFU.TANH R68, R68 ;  /* 0x0000004400447308 */ /* 0x000ee20000002400 */
[----:B-1----:R-:W-:Y:S01]  /*9d30*/  FMNMX.FTZ R8, R64, R73, !PT ;  /* 0x0000004940087209 */ /* 0x002fe20007810000 */
[----:B------:R-:W-:Y:S01]  /*9d40*/  HGMMA.64x96x16.F32.BF16 R88, gdesc[UR28].tnspB, R88, gsb0 ;  /* 0x416000001c5879f0 */ /* 0x000fe20008001858 */
[----:B------:R-:W-:Y:S02]  /*9d50*/  UIADD3 UR28, UR6, 0x6, URZ ;  /* 0x00000006061c7890 */ /* 0x000fe4000fffe03f */
[----:B------:R-:W-:Y:S01]  /*9d60*/  UIADD3 UR30, UR7, 0xc0, URZ ;  /* 0x000000c0071e7890 */ /* 0x000fe2000fffe03f */
[----:B------:R-:W-:Y:S01]  /*9d70*/  UMOV UR29, 0x40000040 ;  /* 0x40000040001d7882 */ /* 0x000fe20000000000 */
[----:B------:R-:W-:Y:S01]  /*9d80*/  UMOV UR31, 0x80000020 ;  /* 0x80000020001f7882 */ /* 0x000fe20000000000 */
[----:B------:R-:W1:Y:S01]  /*9d90*/  MUFU.TANH R72, R72 ;  /* 0x0000004800487308 */ /* 0x000e620000002400 */
[----:B--2---:R-:W-:-:S07]  /*9da0*/  FMNMX.FTZ R73, R65, R8, !PT ;  /* 0x0000000841497209 */ /* 0x004fce0007810000 */
[----:B------:R-:W2:Y:S01]  /*9db0*/  MUFU.TANH R69, R69 ;  /* 0x0000004500457308 */ /* 0x000ea20000002400 */
[----:B---3--:R-:W-:-:S07]  /*9dc0*/  FMNMX.FTZ R73, R68, R73, !PT ;  /* 0x0000004944497209 */ /* 0x008fce0007810000 */
[----:B------:R-:W3:Y:S01]  /*9dd0*/  MUFU.TANH R13, R13 ;  /* 0x0000000d000d7308 */ /* 0x000ee20000002400 */
[----:B-1----:R-:W-:Y:S01]  /*9de0*/  FMNMX.FTZ R8, R72, R73, !PT ;  /* 0x0000004948087209 */ /* 0x002fe20007810000 */
[----:B------:R-:W-:Y:S01]  /*9df0*/  FMUL.FTZ R73, R74, UR35 ;  /* 0x000000234a497c20 */ /* 0x000fe20008410000 */
[----:B------:R-:W-:Y:S01]  /*9e00*/  FMUL.FTZ R74, R75, UR35 ;  /* 0x000000234b4a7c20 */ /* 0x000fe20008410000 */
[----:B------:R-:W-:Y:S01]  /*9e10*/  FMUL.FTZ R75, R78, UR35 ;  /* 0x000000234e4b7c20 */ /* 0x000fe20008410000 */
[----:B------:R-:W-:-:S03]  /*9e20*/  FMUL.FTZ R78, R83, UR35 ;  /* 0x00000023534e7c20 */ /* 0x000fc60008410000 */
[----:B------:R-:W1:Y:S01]  /*9e30*/  MUFU.TANH R14, R14 ;  /* 0x0000000e000e7308 */ /* 0x000e620000002400 */
[----:B--2---:R-:W-:-:S05]  /*9e40*/  FMNMX.FTZ R8, R69, R8, !PT ;  /* 0x0000000845087209 */ /* 0x004fca0007810000 */
[----:B------:R-:W2:Y:S02]  /*9e50*/  SHFL.BFLY PT, R77, R8, 0x2, 0x1f ;  /* 0x0c401f00084d7f89 */ /* 0x000ea400000e0000 */
[----:B------:R-:W4:Y:S08]  /*9e60*/  MUFU.TANH R21, R21 ;  /* 0x0000001500157308 */ /* 0x000f300000002400 */
[----:B------:R-:W5:Y:S08]  /*9e70*/  MUFU.TANH R24, R24 ;  /* 0x0000001800187308 */ /* 0x000f700000002400 */
[----:B------:R-:W5:Y:S01]  /*9e80*/  MUFU.TANH R26, R26 ;  /* 0x0000001a001a7308 */ /* 0x000f620000002400 */
[----:B--2---:R-:W-:Y:S01]  /*9e90*/  FMNMX.FTZ R81, R8, R77, !PT ;  /* 0x0000004d08517209 */ /* 0x004fe20007810000 */
[----:B------:R-:W-:-:S06]  /*9ea0*/  FMUL.FTZ R77, R82, UR35 ;  /* 0x00000023524d7c20 */ /* 0x000fcc0008410000 */
[----:B------:R-:W2:Y:S01]  /*9eb0*/  MUFU.TANH R28, R28 ;  /* 0x0000001c001c7308 */ /* 0x000ea20000002400 */
[----:B------:R-:W3:Y:S07]  /*9ec0*/  SHFL.BFLY PT, R8, R81, 0x1, 0x1f ;  /* 0x0c201f0051087f89 */ /* 0x000eee00000e0000 */
[----:B------:R-:W2:Y:S08]  /*9ed0*/  MUFU.TANH R30, R30 ;  /* 0x0000001e001e7308 */ /* 0x000eb00000002400 */
[----:B------:R-:W2:Y:S08]  /*9ee0*/  MUFU.TANH R32, R32 ;  /* 0x0000002000207308 */ /* 0x000eb00000002400 */
[----:B------:R-:W2:Y:S01]  /*9ef0*/  MUFU.TANH R34, R34 ;  /* 0x0000002200227308 */ /* 0x000ea20000002400 */
[----:B---3--:R-:W-:-:S05]  /*9f00*/  FMNMX.FTZ R8, R81, R8, !PT ;  /* 0x0000000851087209 */ /* 0x008fca0007810000 */
[C---:B------:R-:W-:Y:S02]  /*9f10*/  FMUL.FTZ R82, R8.reuse, UR34 ;  /* 0x0000002208527c20 */ /* 0x040fe40008410000 */
[----:B------:R-:W3:Y:S01]  /*9f20*/  MUFU.TANH R36, R36 ;  /* 0x0000002400247308 */ /* 0x000ee20000002400 */
[----:B------:R-:W-:Y:S01]  /*9f30*/  FADD.FTZ R9, -R8, R9 ;  /* 0x0000000908097221 */ /* 0x000fe20000010100 */
[--C-:B------:R-:W-:Y:S01]  /*9f40*/  FFMA.FTZ R81, R11, UR34, -R82.reuse ;  /* 0x000000220b517c23 */ /* 0x100fe20008010852 */
[----:B------:R-:W-:Y:S02]  /*9f50*/  FMNMX.FTZ R11, R13, R10, !PT ;  /* 0x0000000a0d0b7209 */ /* 0x000fe40007810000 */
[----:B------:R-:W-:Y:S01]  /*9f60*/  FMUL.FTZ R9, R9, UR34 ;  /* 0x0000002209097c20 */ /* 0x000fe20008410000 */
[----:B------:R-:W-:Y:S02]  /*9f70*/  WARPGROUP.DEPBAR.LE gsb0, 0x0 ;  /* 0x00008000000079c5 */ /* 0x000fe40000010000 */
[----:B------:R-:W-:Y:S01]  /*9f80*/  WARPGROUP.ARRIVE ;  /* 0x00000000000079c5 */ /* 0x000fe20000000000 */
[----:B-1----:R-:W-:Y:S01]  /*9f90*/  FMNMX.FTZ R84, R14, R11, !PT ;  /* 0x0000000b0e547209 */ /* 0x002fe20007810000 */
[----:B------:R-:W1:Y:S01]  /*9fa0*/  MUFU.TANH R38, R38 ;  /* 0x0000002600267308 */ /* 0x000e620000002400 */
[--C-:B------:R-:W-:Y:S01]  /*9fb0*/  FFMA.FTZ R12, R12, UR34, -R82.reuse ;  /* 0x000000220c0c7c23 */ /* 0x100fe20008010852 */
[--C-:B------:R-:W-:Y:S01]  /*9fc0*/  FFMA.FTZ R47, R47, UR34, -R82.reuse ;  /* 0x000000222f2f7c23 */ /* 0x100fe20008010852 */
[----:B----4-:R-:W-:Y:S01]  /*9fd0*/  FMNMX.FTZ R11, R21, R84, !PT ;  /* 0x00000054150b7209 */ /* 0x010fe20007810000 */
[----:B------:R-:W-:Y:S01]  /*9fe0*/  HGMMA.64x96x16.F32.BF16 R88, gdesc[UR28].tnspB, R88, gsb0 ;  /* 0x416000001c5879f0 */ /* 0x000fe20008001858 */
[----:B------:R-:W-:Y:S01]  /*9ff0*/  UIADD3 UR28, UR6, 0x600, URZ ;  /* 0x00000600061c7890 */ /* 0x000fe2000fffe03f */
[--C-:B------:R-:W-:Y:S01]  /*a000*/  FFMA.FTZ R84, R27, UR34, -R82.reuse ;  /* 0x000000221b547c23 */ /* 0x100fe20008010852 */
[----:B------:R-:W-:Y:S01]  /*a010*/  UIADD3 UR30, UR7, 0x100, URZ ;  /* 0x00000100071e7890 */ /* 0x000fe2000fffe03f */
[----:B-----5:R-:W-:Y:S01]  /*a020*/  FMNMX.FTZ R11, R24, R11, !PT ;  /* 0x0000000b180b7209 */ /* 0x020fe20007810000 */
[----:B------:R-:W-:Y:S01]  /*a030*/  UMOV UR29, 0x40000040 ;  /* 0x40000040001d7882 */ /* 0x000fe20000000000 */
[----:B------:R-:W-:Y:S01]  /*a040*/  UMOV UR31, 0x80000020 ;  /* 0x80000020001f7882 */ /* 0x000fe20000000000 */
[----:B------:R-:W4:Y:S01]  /*a050*/  MUFU.TANH R40, R40 ;  /* 0x0000002800287308 */ /* 0x000f220000002400 */
[----:B------:R-:W-:Y:S01]  /*a060*/  FMNMX.FTZ R11, R26, R11, !PT ;  /* 0x0000000b1a0b7209 */ /* 0x000fe20007810000 */
[--C-:B------:R-:W-:Y:S01]  /*a070*/  FFMA.FTZ R27, R29, UR34, -R82.reuse ;  /* 0x000000221d1b7c23 */ /* 0x100fe20008010852 */
[--C-:B------:R-:W-:Y:S01]  /*a080*/  FFMA.FTZ R29, R33, UR34, -R82.reuse ;  /* 0x00000022211d7c23 */ /* 0x100fe20008010852 */
[--C-:B------:R-:W-:Y:S01]  /*a090*/  FFMA.FTZ R33, R41, UR34, -R82.reuse ;  /* 0x0000002229217c23 */ /* 0x100fe20008010852 */
[----:B--2---:R-:W-:Y:S01]  /*a0a0*/  FMNMX.FTZ R11, R28, R11, !PT ;  /* 0x0000000b1c0b7209 */ /* 0x004fe20007810000 */
[--C-:B------:R-:W-:Y:S01]  /*a0b0*/  FFMA.FTZ R41, R57, UR34, -R82.reuse ;  /* 0x0000002239297c23 */ /* 0x100fe20008010852 */
[--C-:B------:R-:W-:Y:S01]  /*a0c0*/  FFMA.FTZ R57, R65, UR34, -R82.reuse ;  /* 0x0000002241397c23 */ /* 0x100fe20008010852 */
[----:B------:R-:W2:Y:S01]  /*a0d0*/  MUFU.TANH R43, R43 ;  /* 0x0000002b002b7308 */ /* 0x000ea20000002400 */
[----:B------:R-:W-:Y:S01]  /*a0e0*/  FMNMX.FTZ R11, R30, R11, !PT ;  /* 0x0000000b1e0b7209 */ /* 0x000fe20007810000 */
[--C-:B------:R-:W-:Y:S01]  /*a0f0*/  FFMA.FTZ R86, R31, UR34, -R82.reuse ;  /* 0x000000221f567c23 */ /* 0x100fe20008010852 */
[--C-:B------:R-:W-:Y:S01]  /*a100*/  FFMA.FTZ R142, R35, UR34, -R82.reuse ;  /* 0x00000022238e7c23 */ /* 0x100fe20008010852 */
[--C-:B------:R-:W-:Y:S01]  /*a110*/  FFMA.FTZ R31, R37, UR34, -R82.reuse ;  /* 0x00000022251f7c23 */ /* 0x100fe20008010852 */
[----:B------:R-:W-:Y:S01]  /*a120*/  FMNMX.FTZ R11, R32, R11, !PT ;  /* 0x0000000b200b7209 */ /* 0x000fe20007810000 */
[--C-:B------:R-:W-:Y:S01]  /*a130*/  FFMA.FTZ R35, R45, UR34, -R82.reuse ;  /* 0x000000222d237c23 */ /* 0x100fe20008010852 */
[--C-:B------:R-:W-:Y:S01]  /*a140*/  FFMA.FTZ R37, R49, UR34, -R82.reuse ;  /* 0x0000002231257c23 */ /* 0x100fe20008010852 */
[----:B------:R-:W5:Y:S01]  /*a150*/  MUFU.TANH R44, R44 ;  /* 0x0000002c002c7308 */ /* 0x000f620000002400 */
[----:B------:R-:W-:Y:S01]  /*a160*/  FMNMX.FTZ R11, R34, R11, !PT ;  /* 0x0000000b220b7209 */ /* 0x000fe20007810000 */
[--C-:B------:R-:W-:Y:S01]  /*a170*/  FFMA.FTZ R45, R59, UR34, -R82.reuse ;  /* 0x000000223b2d7c23 */ /* 0x100fe20008010852 */
[--C-:B------:R-:W-:Y:S01]  /*a180*/  FFMA.FTZ R15, R15, UR34, -R82.reuse ;  /* 0x000000220f0f7c23 */ /* 0x100fe20008010852 */
[--C-:B------:R-:W-:Y:S01]  /*a190*/  FFMA.FTZ R20, R20, UR34, -R82.reuse ;  /* 0x0000002214147c23 */ /* 0x100fe20008010852 */
[----:B---3--:R-:W-:Y:S01]  /*a1a0*/  FMNMX.FTZ R11, R36, R11, !PT ;  /* 0x0000000b240b7209 */ /* 0x008fe20007810000 */
[--C-:B------:R-:W-:Y:S01]  /*a1b0*/  FFMA.FTZ R25, R25, UR34, -R82.reuse ;  /* 0x0000002219197c23 */ /* 0x100fe20008010852 */
[--C-:B------:R-:W-:Y:S01]  /*a1c0*/  FFMA.FTZ R42, R42, UR34, -R82.reuse ;  /* 0x000000222a2a7c23 */ /* 0x100fe20008010852 */
[----:B------:R-:W3:Y:S01]  /*a1d0*/  MUFU.TANH R46, R46 ;  /* 0x0000002e002e7308 */ /* 0x000ee20000002400 */
[----:B-1----:R-:W-:Y:S01]  /*a1e0*/  FMNMX.FTZ R11, R38, R11, !PT ;  /* 0x0000000b260b7209 */ /* 0x002fe20007810000 */
[--C-:B------:R-:W-:Y:S01]  /*a1f0*/  FFMA.FTZ R50, R50, UR34, -R82.reuse ;  /* 0x0000002232327c23 */ /* 0x100fe20008010852 */
[--C-:B------:R-:W-:Y:S01]  /*a200*/  FFMA.FTZ R54, R54, UR34, -R82.reuse ;  /* 0x0000002236367c23 */ /* 0x100fe20008010852 */
[--C-:B------:R-:W-:Y:S01]  /*a210*/  FFMA.FTZ R58, R58, UR34, -R82.reuse ;  /* 0x000000223a3a7c23 */ /* 0x100fe20008010852 */
[----:B----4-:R-:W-:Y:S01]  /*a220*/  FMNMX.FTZ R144, R40, R11, !PT ;  /* 0x0000000b28907209 */ /* 0x010fe20007810000 */
[--C-:B------:R-:W-:Y:S01]  /*a230*/  FFMA.FTZ R60, R60, UR34, -R82.reuse ;  /* 0x000000223c3c7c23 */ /* 0x100fe20008010852 */
[--C-:B------:R-:W-:Y:S01]  /*a240*/  FFMA.FTZ R62, R62, UR34, -R82.reuse ;  /* 0x000000223e3e7c23 */ /* 0x100fe20008010852 */
[----:B------:R-:W1:Y:S01]  /*a250*/  MUFU.TANH R48, R48 ;  /* 0x0000003000307308 */ /* 0x000e620000002400 */
[----:B--2---:R-:W-:Y:S01]  /*a260*/  FMNMX.FTZ R11, R43, R144, !PT ;  /* 0x000000902b0b7209 */ /* 0x004fe20007810000 */
[--C-:B------:R-:W-:Y:S01]  /*a270*/  FFMA.FTZ R144, R39, UR34, -R82.reuse ;  /* 0x0000002227907c23 */ /* 0x100fe20008010852 */
[--C-:B------:R-:W-:Y:S01]  /*a280*/  FFMA.FTZ R39, R53, UR34, -R82.reuse ;  /* 0x0000002235277c23 */ /* 0x100fe20008010852 */
[--C-:B------:R-:W-:Y:S01]  /*a290*/  FFMA.FTZ R49, R63, UR34, -R82.reuse ;  /* 0x000000223f317c23 */ /* 0x100fe20008010852 */
[----:B-----5:R-:W-:Y:S01]  /*a2a0*/  FMNMX.FTZ R11, R44, R11, !PT ;  /* 0x0000000b2c0b7209 */ /* 0x020fe20007810000 */
[--C-:B------:R-:W-:Y:S01]  /*a2b0*/  FFMA.FTZ R64, R64, UR34, -R82.reuse ;  /* 0x0000002240407c23 */ /* 0x100fe20008010852 */
[--C-:B------:R-:W-:Y:S01]  /*a2c0*/  FFMA.FTZ R68, R68, UR34, -R82.reuse ;  /* 0x0000002244447c23 */ /* 0x100fe20008010852 */
[----:B------:R-:W2:Y:S01]  /*a2d0*/  MUFU.TANH R51, R51 ;  /* 0x0000003300337308 */ /* 0x000ea20000002400 */
[----:B---3--:R-:W-:Y:S01]  /*a2e0*/  FMNMX.FTZ R11, R46, R11, !PT ;  /* 0x0000000b2e0b7209 */ /* 0x008fe20007810000 */
[--C-:B------:R-:W-:Y:S01]  /*a2f0*/  FFMA.FTZ R59, R72, UR34, -R82.reuse ;  /* 0x00000022483b7c23 */ /* 0x100fe20008010852 */
[----:B------:R-:W-:-:S05]  /*a300*/  FFMA.FTZ R69, R69, UR34, -R82 ;  /* 0x0000002245457c23 */ /* 0x000fca0008010852 */
        /* <DEDUP_REMOVED lines=37> */
[----:B------:R3:W-:Y:S01]  /*a560*/  MUFU.EX2 R146, R47 ;  /* 0x0000002f00927308 */ /* 0x0007e20000000800 */
[----:B-1----:R-:W-:-:S07]  /*a570*/  FMNMX.FTZ R11, R79, R148, !PT ;  /* 0x000000944f0b7209 */ /* 0x002fce0007810000 */
[----:B------:R-:W-:Y:S01]  /*a580*/  MUFU.EX2 R9, R9 ;  /* 0x0000000900097308 */ /* 0x000fe20000000800 */
[----:B--2---:R-:W-:Y:S01]  /*a590*/  FMNMX.FTZ R11, R80, R11, !PT ;  /* 0x0000000b500b7209 */ /* 0x004fe20007810000 */
[----:B---3--:R-:W-:-:S04]  /*a5a0*/  FFMA.FTZ R47, R61, UR34, -R82 ;  /* 0x000000223d2f7c23 */ /* 0x008fc80008010852 */
[----:B------:R-:W1:Y:S02]  /*a5b0*/  SHFL.BFLY PT, R148, R11, 0x2, 0x1f ;  /* 0x0c401f000b947f89 */ /* 0x000e6400000e0000 */
[----:B------:R-:W2:Y:S08]  /*a5c0*/  MUFU.EX2 R12, R12 ;  /* 0x0000000c000c7308 */ /* 0x000eb00000000800 */
[----:B------:R-:W3:Y:S08]  /*a5d0*/  MUFU.EX2 R81, R81 ;  /* 0x0000005100517308 */ /* 0x000ef00000000800 */
[----:B------:R-:W-:Y:S01]  /*a5e0*/  MUFU.EX2 R15, R15 ;  /* 0x0000000f000f7308 */ /* 0x000fe20000000800 */
[----:B--2---:R-:W-:Y:S01]  /*a5f0*/  FFMA.FTZ R6, R9, R6, R12 ;  /* 0x0000000609067223 */ /* 0x004fe2000001000c */
[----:B------:R-:W-:-:S02]  /*a600*/  WARPGROUP.DEPBAR.LE gsb0, 0x0 ;  /* 0x00008000000079c5 */ /* 0x000fc40000010000 */
[----:B------:R-:W-:Y:S01]  /*a610*/  WARPGROUP.ARRIVE ;  /* 0x00000000000079c5 */ /* 0x000fe20000000000 */
[----:B-1----:R-:W-:-:S03]  /*a620*/  FMNMX.FTZ R148, R11, R148, !PT ;  /* 0x000000940b947209 */ /* 0x002fc60007810000 */
[----:B------:R-:W-:Y:S01]  /*a630*/  MUFU.EX2 R20, R20 ;  /* 0x0000001400147308 */ /* 0x000fe20000000800 */
[----:B---3--:R-:W-:Y:S01]  /*a640*/  F2FP.BF16.F32.PACK_AB R12, R81, R12 ;  /* 0x0000000c510c723e */ /* 0x008fe200000010ff */
[----:B------:R-:W-:Y:S01]  /*a650*/  HGMMA.64x96x16.F32.BF16 R88, gdesc[UR28].tnspB, R88, gsb0 ;  /* 0x416000001c5879f0 */ /* 0x000fe20008001858 */
[----:B------:R-:W-:Y:S01]  /*a660*/  UIADD3 UR28, UR6, 0x604, URZ ;  /* 0x00000604061c7890 */ /* 0x000fe2000fffe03f */
[----:B------:R-:W1:Y:S01]  /*a670*/  SHFL.BFLY PT, R11, R148, 0x1, 0x1f ;  /* 0x0c201f00940b7f89 */ /* 0x000e6200000e0000 */
[----:B------:R-:W-:Y:S01]  /*a680*/  UIADD3 UR30, UR7, 0x180, URZ ;  /* 0x00000180071e7890 */ /* 0x000fe2000fffe03f */
[----:B------:R-:W-:Y:S01]  /*a690*/  UMOV UR29, 0x40000040 ;  /* 0x40000040001d7882 */ /* 0x000fe20000000000 */
[----:B------:R-:W-:Y:S01]  /*a6a0*/  UMOV UR31, 0x80000020 ;  /* 0x80000020001f7882 */ /* 0x000fe20000000000 */
[----:B------:R-:W-:Y:S08]  /*a6b0*/  MUFU.EX2 R25, R25 ;  /* 0x0000001900197308 */ /* 0x000ff00000000800 */
[----:B------:R-:W-:Y:S08]  /*a6c0*/  MUFU.EX2 R84, R84 ;  /* 0x0000005400547308 */ /* 0x000ff00000000800 */
[----:B------:R-:W-:Y:S01]  /*a6d0*/  MUFU.EX2 R27, R27 ;  /* 0x0000001b001b7308 */ /* 0x000fe20000000800 */
[----:B-1----:R-:W-:-:S05]  /*a6e0*/  FMNMX.FTZ R11, R148, R11, !PT ;  /* 0x0000000b940b7209 */ /* 0x002fca0007810000 */
[C---:B------:R-:W-:Y:S01]  /*a6f0*/  FMUL.FTZ R65, R11.reuse, UR34 ;  /* 0x000000220b417c20 */ /* 0x040fe20008410000 */
[----:B------:R-:W-:Y:S01]  /*a700*/  FADD.FTZ R53, -R11, R10 ;  /* 0x0000000a0b357221 */ /* 0x000fe20000010100 */
[----:B------:R-:W-:Y:S02]  /*a710*/  MUFU.EX2 R86, R86 ;  /* 0x0000005600567308 */ /* 0x000fe40000000800 */
[--C-:B------:R-:W-:Y:S01]  /*a720*/  FFMA.FTZ R13, R13, UR34, -R65.reuse ;  /* 0x000000220d0d7c23 */ /* 0x100fe20008010841 */
[----:B------:R-:W-:Y:S01]  /*a730*/  FMUL.FTZ R53, R53, UR34 ;  /* 0x0000002235357c20 */ /* 0x000fe20008410000 */
[--C-:B------:R-:W-:Y:S01]  /*a740*/  FFMA.FTZ R150, R24, UR34, -R65.reuse ;  /* 0x0000002218967c23 */ /* 0x100fe20008010841 */
[--C-:B------:R-:W-:Y:S01]  /*a750*/  FFMA.FTZ R24, R28, UR34, -R65.reuse ;  /* 0x000000221c187c23 */ /* 0x100fe20008010841 */
[--C-:B------:R-:W-:Y:S01]  /*a760*/  FFMA.FTZ R82, R14, UR34, -R65.reuse ;  /* 0x000000220e527c23 */ /* 0x100fe20008010841 */
[----:B------:R-:W-:Y:S01]  /*a770*/  IMAD.U32 R28, RZ, RZ, UR36 ;  /* 0x00000024ff1c7e24 */ /* 0x000fe2000f8e00ff */
[----:B------:R1:W-:Y:S01]  /*a780*/  MUFU.EX2 R72, R53 ;  /* 0x0000003500487308 */ /* 0x0003e20000000800 */
[----:B------:R-:W-:Y:S01]  /*a790*/  FFMA.FTZ R61, R21, UR34, -R65 ;  /* 0x00000022153d7c23 */ /* 0x000fe20008010841 */
[----:B------:R-:W-:-:S02]  /*a7a0*/  VIADD R14, R16, 0x9 ;  /* 0x00000009100e7836 */ /* 0x000fc40000000000 */
[--C-:B------:R-:W-:Y:S01]  /*a7b0*/  FFMA.FTZ R21, R38, UR34, -R65.reuse ;  /* 0x0000002226157c23 */ /* 0x100fe20008010841 */
[----:B------:R-:W-:Y:S01]  /*a7c0*/  @!P1 LEA R28, R28, UR39, 0x3 ;  /* 0x000000271c1c9c11 */ /* 0x000fe2000f8e18ff */
[--C-:B------:R-:W-:Y:S01]  /*a7d0*/  FFMA.FTZ R85, R26, UR34, -R65.reuse ;  /* 0x000000221a557c23 */ /* 0x100fe20008010841 */
[--C-:B------:R-:W-:Y:S01]  /*a7e0*/  FFMA.FTZ R87, R30, UR34, -R65.reuse ;  /* 0x000000221e577c23 */ /* 0x100fe20008010841 */
[----:B------:R-:W-:Y:S01]  /*a7f0*/  SEL R38, R14, 0x9, !P2 ;  /* 0x000000090e267807 */ /* 0x000fe20005000000 */
[----:B------:R-:W2:Y:S01]  /*a800*/  MUFU.EX2 R13, R13 ;  /* 0x0000000d000d7308 */ /* 0x000ea20000000800 */
[----:B------:R-:W-:Y:S02]  /*a810*/  @!P1 VIADD R14, R28, 0x2d840 ;  /* 0x0002d8401c0e9836 */ /* 0x000fe40000000000 */
[--C-:B------:R-:W-:Y:S01]  /*a820*/  FFMA.FTZ R30, R40, UR34, -R65.reuse ;  /* 0x00000022281e7c23 */ /* 0x100fe20008010841 */
[--C-:B------:R-:W-:Y:S01]  /*a830*/  FFMA.FTZ R148, R32, UR34, -R65.reuse ;  /* 0x0000002220947c23 */ /* 0x100fe20008010841 */
[--C-:B------:R-:W-:Y:S01]  /*a840*/  FFMA.FTZ R145, R43, UR34, -R65.reuse ;  /* 0x000000222b917c23 */ /* 0x100fe20008010841 */
[--C-:B------:R-:W-:Y:S01]  /*a850*/  FFMA.FTZ R26, R34, UR34, -R65.reuse ;  /* 0x00000022221a7c23 */ /* 0x100fe20008010841 */
[----:B------:R-:W-:Y:S01]  /*a860*/  @!P1 PRMT R14, RZ, 0x654, R14 ;  /* 0x00000654ff0e9816 */ /* 0x000fe2000000000e */
[--C-:B------:R-:W-:Y:S01]  /*a870*/  FFMA.FTZ R63, R36, UR34, -R65.reuse ;  /* 0x00000022243f7c23 */ /* 0x100fe20008010841 */
[----:B------:R-:W3:Y:S01]  /*a880*/  MUFU.EX2 R82, R82 ;  /* 0x0000005200527308 */ /* 0x000ee20000000800 */
[--C-:B-1----:R-:W-:Y:S01]  /*a890*/  FFMA.FTZ R53, R51, UR34, -R65.reuse ;  /* 0x0000002233357c23 */ /* 0x102fe20008010841 */
[--C-:B------:R-:W-:Y:S01]  /*a8a0*/  FFMA.FTZ R34, R44, UR34, -R65.reuse ;  /* 0x000000222c227c23 */ /* 0x100fe20008010841 */
[--C-:B------:R-:W-:Y:S01]  /*a8b0*/  FFMA.FTZ R147, R46, UR34, -R65.reuse ;  /* 0x000000222e937c23 */ /* 0x100fe20008010841 */
[----:B------:R-:W-:Y:S01]  /*a8c0*/  FFMA.FTZ R32, R48, UR34, -R65 ;  /* 0x0000002230207c23 */ /* 0x000fe20008010841 */
[----:B------:R-:W-:-:S02]  /*a8d0*/  IMAD.U32 R36, RZ, RZ, UR53 ;  /* 0x00000035ff247e24 */ /* 0x000fc4000f8e00ff */
[--C-:B------:R-:W-:Y:S01]  /*a8e0*/  FFMA.FTZ R28, R52, UR34, -R65.reuse ;  /* 0x00000022341c7c23 */ /* 0x100fe20008010841 */
[----:B------:R-:W-:Y:S01]  /*a8f0*/  FFMA.FTZ R55, R55, UR34, -R65 ;  /* 0x0000002237377c23 */ /* 0x000fe20008010841 */
[----:B------:R-:W1:Y:S01]  /*a900*/  MUFU.EX2 R61, R61 ;  /* 0x0000003d003d7308 */ /* 0x000e620000000800 */
[----:B--2---:R-:W-:Y:S01]  /*a910*/  FFMA.FTZ R5, R72, R5, R13 ;  /* 0x0000000548057223 */ /* 0x004fe2000001000d */
[----:B------:R-:W-:Y:S01]  /*a920*/  @!P1 LEA R36, R36, UR39, 0x3 ;  /* 0x0000002724249c11 */ /* 0x000fe2000f8e18ff */
[--C-:B------:R-:W-:Y:S01]  /*a930*/  FFMA.FTZ R56, R56, UR34, -R65.reuse ;  /* 0x0000002238387c23 */ /* 0x100fe20008010841 */
[--C-:B------:R-:W-:Y:S01]  /*a940*/  FFMA.FTZ R66, R66, UR34, -R65.reuse ;  /* 0x0000002242427c23 */ /* 0x100fe20008010841 */
[--C-:B------:R-:W-:Y:S01]  /*a950*/  FFMA.FTZ R71, R71, UR34, -R65.reuse ;  /* 0x0000002247477c23 */ /* 0x100fe20008010841 */
[----:B------:R-:W-:Y:S01]  /*a960*/  FFMA.FTZ R73, R73, UR34, -R65 ;  /* 0x0000002249497c23 */ /* 0x000fe20008010841 */
[----:B------:R-:W-:Y:S01]  /*a970*/  @!P1 VIADD R36, R36, 0x2d860 ;  /* 0x0002d86024249836 */ /* 0x000fe20000000000 */
[----:B------:R-:W2:Y:S01]  /*a980*/  MUFU.EX2 R150, R150 ;  /* 0x0000009600967308 */ /* 0x000ea20000000800 */
[C---:B---3--:R-:W-:Y:S01]  /*a990*/  FADD.FTZ R40, R82.reuse, R5 ;  /* 0x0000000552287221 */ /* 0x048fe20000010000 */
[----:B------:R-:W-:Y:S01]  /*a9a0*/  F2FP.BF16.F32.PACK_AB R13, R82, R13 ;  /* 0x0000000d520d723e */ /* 0x000fe200000010ff */
[--C-:B------:R-:W-:Y:S01]  /*a9b0*/  FFMA.FTZ R74, R74, UR34, -R65.reuse ;  /* 0x000000224a4a7c23 */ /* 0x100fe20008010841 */
[----:B------:R-:W-:Y:S01]  /*a9c0*/  @!P1 PRMT R36, RZ, 0x654, R36 ;  /* 0x00000654ff249816 */ /* 0x000fe20000000024 */
[--C-:B------:R-:W-:Y:S01]  /*a9d0*/  FFMA.FTZ R75, R75, UR34, -R65.reuse ;  /* 0x000000224b4b7c23 */ /* 0x100fe20008010841 */
[--C-:B------:R-:W-:Y:S01]  /*a9e0*/  FFMA.FTZ R76, R76, UR34, -R65.reuse ;  /* 0x000000224c4c7c23 */ /* 0x100fe20008010841 */
[--C-:B------:R-:W-:Y:S01]  /*a9f0*/  FFMA.FTZ R77, R77, UR34, -R65.reuse ;  /* 0x000000224d4d7c23 */ /* 0x100fe20008010841 */
[----:B------:R-:W3:Y:S01]  /*aa00*/  MUFU.EX2 R85, R85 ;  /* 0x0000005500557308 */ /* 0x000ee20000000800 */
[----:B-1----:R-:W-:Y:S01]  /*aa10*/  FADD.FTZ R43, R61, R40 ;  /* 0x000000283d2b7221 */ /* 0x002fe20000010000 */
[--C-:B------:R-:W-:Y:S01]  /*aa20*/  FFMA.FTZ R78, R78, UR34, -R65.reuse ;  /* 0x000000224e4e7c23 */ /* 0x100fe20008010841 */
[----:B------:R-:W-:Y:S01]  /*aa30*/  FFMA.FTZ R79, R79, UR34, -R65 ;  /* 0x000000224f4f7c23 */ /* 0x000fe20008010841 */
[C---:B------:R-:W-:Y:S01]  /*aa40*/  ISETP.GT.AND P2, PT, R7.reuse, UR52, PT ;  /* 0x0000003407007c0c */ /* 0x040fe2000bf44270 */
[----:B------:R-:W-:Y:S01]  /*aa50*/  UMOV UR53, UR36 ;  /* 0x0000002400357c82 */ /* 0x000fe20008000000 */
[----:B------:R-:W-:-:S02]  /*aa60*/  VIADD R7, R7, 0xffffffff ;  /* 0xffffffff07077836 */ /* 0x000fc40000000000 */
[----:B------:R-:W1:Y:S01]  /*aa70*/  MUFU.EX2 R24, R24 ;  /* 0x0000001800187308 */ /* 0x000e620000000800 */
[----:B--2---:R-:W-:-:S07]  /*aa80*/  FADD.FTZ R40, R150, R43 ;  /* 0x0000002b96287221 */ /* 0x004fce0000010000 */
[----:B------:R-:W2:Y:S01]  /*aa90*/  MUFU.EX2 R87, R87 ;  /* 0x0000005700577308 */ /* 0x000ea20000000800 */
[----:B---3--:R-:W-:Y:S01]  /*aaa0*/  FADD.FTZ R51, R85, R40 ;  /* 0x0000002855337221 */ /* 0x008fe20000010000 */
[----:B------:R-:W-:Y:S02]  /*aab0*/  WARPGROUP.DEPBAR.LE gsb0, 0x0 ;  /* 0x00008000000079c5 */ /* 0x000fe40000010000 */
[----:B------:R-:W-:-:S04]  /*aac0*/  WARPGROUP.ARRIVE ;  /* 0x00000000000079c5 */ /* 0x000fc80000000000 */
[----:B------:R-:W3:Y:S01]  /*aad0*/  MUFU.EX2 R148, R148 ;  /* 0x0000009400947308 */ /* 0x000ee20000000800 */
[C---:B-1----:R-:W-:Y:S01]  /*aae0*/  FADD.FTZ R40, R24.reuse, R51 ;  /* 0x0000003318287221 */ /* 0x042fe20000010000 */
[----:B------:R-:W-:Y:S01]  /*aaf0*/  F2FP.BF16.F32.PACK_AB R85, R24, R85 ;  /* 0x000000551855723e */ /* 0x000fe200000010ff */
[----:B------:R-:W-:Y:S01]  /*ab00*/  HGMMA.64x96x16.F32.BF16 R88, gdesc[UR28].tnspB, R88, gsb0 ;  /* 0x416000001c5879f0 */ /* 0x000fe20008001858 */
[----:B------:R-:W-:Y:S02]  /*ab10*/  UIADD3 UR28, UR6, 0x606, URZ ;  /* 0x00000606061c7890 */ /* 0x000fe4000fffe03f */
[----:B------:R-:W-:Y:S02]  /*ab20*/  UIADD3 UR30, UR7, 0x1c0, URZ ;  /* 0x000001c0071e7890 */ /* 0x000fe4000fffe03f */
[----:B------:R-:W-:Y:S01]  /*ab30*/  MUFU.EX2 R29, R29 ;  /* 0x0000001d001d7308 */ /* 0x000fe20000000800 */
[----:B------:R-:W-:Y:S01]  /*ab40*/  UMOV UR29, 0x40000040 ;  /* 0x40000040001d7882 */ /* 0x000fe20000000000 */
[----:B------:R-:W-:Y:S01]  /*ab50*/  UMOV UR31, 0x80000020 ;  /* 0x80000020001f7882 */ /* 0x000fe20000000000 */
[----:B--2---:R-:W-:-:S05]  /*ab60*/  FADD.FTZ R51, R87, R40 ;  /* 0x0000002857337221 */ /* 0x004fca0000010000 */
[----:B------:R-:W1:Y:S01]  /*ab70*/  MUFU.EX2 R26, R26 ;  /* 0x0000001a001a7308 */ /* 0x000e620000000800 */
[C---:B---3--:R-:W-:Y:S01]  /*ab80*/  FADD.FTZ R51, R148.reuse, R51 ;  /* 0x0000003394337221 */ /* 0x048fe20000010000 */
[----:B------:R-:W-:-:S06]  /*ab90*/  F2FP.BF16.F32.PACK_AB R87, R148, R87 ;  /* 0x000000579457723e */ /* 0x000fcc00000010ff */
[----:B------:R-:W-:Y:S08]  /*aba0*/  MUFU.EX2 R142, R142 ;  /* 0x0000008e008e7308 */ /* 0x000ff00000000800 */
[----:B------:R-:W2:Y:S01]  /*abb0*/  MUFU.EX2 R63, R63 ;  /* 0x0000003f003f7308 */ /* 0x000ea20000000800 */
[----:B-1----:R-:W-:-:S07]  /*abc0*/  FADD.FTZ R40, R26, R51 ;  /* 0x000000331a287221 */ /* 0x002fce0000010000 */
[----:B------:R-:W-:Y:S08]  /*abd0*/  MUFU.EX2 R31, R31 ;  /* 0x0000001f001f7308 */ /* 0x000ff00000000800 */
[----:B------:R-:W1:Y:S01]  /*abe0*/  MUFU.EX2 R21, R21 ;  /* 0x0000001500157308 */ /* 0x000e620000000800 */
[----:B--2---:R-:W-:-:S07]  /*abf0*/  FADD.FTZ R40, R63, R40 ;  /* 0x000000283f287221 */ /* 0x004fce0000010000 */
[----:B------:R-:W-:Y:S08]  /*ac00*/  MUFU.EX2 R144, R144 ;  /* 0x0000009000907308 */ /* 0x000ff00000000800 */
[----:B------:R-:W2:Y:S01]  /*ac10*/  MUFU.EX2 R30, R30 ;  /* 0x0000001e001e7308 */ /* 0x000ea20000000800 */
[----:B-1----:R-:W-:-:S07]  /*ac20*/  FADD.FTZ R51, R21, R40 ;  /* 0x0000002815337221 */ /* 0x002fce0000010000 */
[----:B------:R-:W-:Y:S08]  /*ac30*/  MUFU.EX2 R33, R33 ;  /* 0x0000002100217308 */ /* 0x000ff00000000800 */
[----:B------:R-:W-:Y:S01]  /*ac40*/  MUFU.EX2 R145, R145 ;  /* 0x0000009100917308 */ /* 0x000fe20000000800 */
[----:B--2---:R-:W-:-:S07]  /*ac50*/  FADD.FTZ R24, R30, R51 ;  /* 0x000000331e187221 */ /* 0x004fce0000010000 */
[----:B------:R-:W-:Y:S08]  /*ac60*/  MUFU.EX2 R42, R42 ;  /* 0x0000002a002a7308 */ /* 0x000ff00000000800 */
[----:B------:R-:W-:Y:S08]  /*ac70*/  MUFU.EX2 R34, R34 ;  /* 0x0000002200227308 */ /* 0x000ff00000000800 */
[----:B------:R-:W-:Y:S01]  /*ac80*/  MUFU.EX2 R35, R35 ;  /* 0x0000002300237308 */ /* 0x000fe20000000800 */
[----:B------:R-:W-:-:S02]  /*ac90*/  WARPGROUP.DEPBAR.LE gsb0, 0x0 ;  /* 0x00008000000079c5 */ /* 0x000fc40000010000 */
[----:B------:R-:W-:-:S05]  /*aca0*/  WARPGROUP.ARRIVE ;  /* 0x00000000000079c5 */ /* 0x000fca0000000000 */
[----:B------:R-:W-:Y:S01]  /*acb0*/  MUFU.EX2 R147, R147 ;  /* 0x0000009300937308 */ /* 0x000fe20000000800 */
[----:B------:R-:W-:Y:S01]  /*acc0*/  HGMMA.64x96x16.F32.BF16 R88, gdesc[UR28].tnspB, R88, gsb0 ;  /* 0x416000001c5879f0 */ /* 0x000fe20008001858 */
[----:B------:R-:W-:-:S06]  /*acd0*/  UMOV UR28, UR49 ;  /* 0x00000031001c7c82 */ /* 0x000fcc0008000000 */
[----:B------:R-:W-:Y:S08]  /*ace0*/  MUFU.EX2 R37, R37 ;  /* 0x0000002500257308 */ /* 0x000ff00000000800 */
[----:B------:R-:W-:Y:S08]  /*acf0*/  MUFU.EX2 R32, R32 ;  /* 0x0000002000207308 */ /* 0x000ff00000000800 */
[----:B------:R-:W1:Y:S08]  /*ad00*/  MUFU.EX2 R50, R50 ;  /* 0x0000003200327308 */ /* 0x000e700000000800 */
[----:B------:R-:W2:Y:S08]  /*ad10*/  MUFU.EX2 R53, R53 ;  /* 0x0000003500357308 */ /* 0x000eb00000000800 */
[----:B------:R-:W-:Y:S01]  /*ad20*/  MUFU.EX2 R39, R39 ;  /* 0x0000002700277308 */ /* 0x000fe20000000800 */
[----:B-1----:R-:W-:-:S07]  /*ad30*/  F2FP.BF16.F32.PACK_AB R52, R50, R37 ;  /* 0x000000253234723e */ /* 0x002fce00000010ff */
[----:B------:R-:W1:Y:S08]  /*ad40*/  MUFU.EX2 R28, R28 ;  /* 0x0000001c001c7308 */ /* 0x000e700000000800 */
[----:B------:R-:W-:Y:S08]  /*ad50*/  MUFU.EX2 R54, R54 ;  /* 0x0000003600367308 */ /* 0x000ff00000000800 */
[----:B------:R-:W3:Y:S08]  /*ad60*/  MUFU.EX2 R55, R55 ;  /* 0x0000003700377308 */ /* 0x000ef00000000800 */
        /* <DEDUP_REMOVED lines=8> */
[----:B----4-:R-:W-:Y:S01]  /*adf0*/  FFMA.FTZ R38, R70, UR34, -R65 ;  /* 0x0000002246267c23 */ /* 0x010fe20008010841 */
[-C--:B------:R-:W-:Y:S01]  /*ae00*/  FMUL.FTZ R88, R88, R9.reuse ;  /* 0x0000000958587220 */ /* 0x080fe20000410000 */
[-C--:B------:R-:W-:Y:S01]  /*ae10*/  FMUL.FTZ R89, R89, R9.reuse ;  /* 0x0000000959597220 */ /* 0x080fe20000410000 */
[-C--:B------:R-:W-:Y:S01]  /*ae20*/  FMUL.FTZ R92, R92, R9.reuse ;  /* 0x000000095c5c7220 */ /* 0x080fe20000410000 */
[-C--:B------:R-:W-:Y:S01]  /*ae30*/  FMUL.FTZ R93, R93, R9.reuse ;  /* 0x000000095d5d7220 */ /* 0x080fe20000410000 */
[-C--:B------:R-:W-:Y:S01]  /*ae40*/  FMUL.FTZ R96, R96, R9.reuse ;  /* 0x0000000960607220 */ /* 0x080fe20000410000 */
[----:B-----5:R-:W-:Y:S01]  /*ae50*/  FADD.FTZ R14, R81, R6 ;  /* 0x00000006510e7221 */ /* 0x020fe20000010000 */
[----:B------:R4:W-:Y:S01]  /*ae60*/  @!P1 SYNCS.ARRIVE.TRANS64.RED.A1T0 RZ, [R36+URZ], RZ ;  /* 0x000000ff24ff99a7 */ /* 0x0009e2000810043f */
[----:B------:R-:W5:Y:S01]  /*ae70*/  MUFU.EX2 R6, R56 ;  /* 0x0000003800067308 */ /* 0x000f620000000800 */
[-C--:B------:R-:W-:Y:S01]  /*ae80*/  FMUL.FTZ R97, R97, R9.reuse ;  /* 0x0000000961617220 */ /* 0x080fe20000410000 */
[----:B------:R-:W-:Y:S01]  /*ae90*/  FADD.FTZ R5, R15, R14 ;  /* 0x0000000e0f057221 */ /* 0x000fe20000010000 */
[-C--:B------:R-:W-:Y:S01]  /*aea0*/  FMUL.FTZ R100, R100, R9.reuse ;  /* 0x0000000964647220 */ /* 0x080fe20000410000 */
[-C--:B------:R-:W-:Y:S01]  /*aeb0*/  FMUL.FTZ R101, R101, R9.reuse ;  /* 0x0000000965657220 */ /* 0x080fe20000410000 */
[-C--:B------:R-:W-:Y:S01]  /*aec0*/  FMUL.FTZ R104, R104, R9.reuse ;  /* 0x0000000968687220 */ /* 0x080fe20000410000 */
[----:B------:R-:W-:Y:S01]  /*aed0*/  FADD.FTZ R14, R20, R5 ;  /* 0x00000005140e7221 */ /* 0x000fe20000010000 */
[--C-:B----4-:R-:W-:Y:S01]  /*aee0*/  FFMA.FTZ R36, R67, UR34, -R65.reuse ;  /* 0x0000002243247c23 */ /* 0x110fe20008010841 */
[----:B------:R-:W4:Y:S01]  /*aef0*/  MUFU.EX2 R5, R66 ;  /* 0x0000004200057308 */ /* 0x000f220000000800 */
[----:B------:R-:W-:Y:S01]  /*af00*/  FFMA.FTZ R65, R80, UR34, -R65 ;  /* 0x0000002250417c23 */ /* 0x000fe20008010841 */
[----:B------:R-:W-:Y:S01]  /*af10*/  FADD.FTZ R43, R25, R14 ;  /* 0x0000000e192b7221 */ /* 0x000fe20000010000 */
[-C--:B------:R-:W-:Y:S01]  /*af20*/  FMUL.FTZ R105, R105, R9.reuse ;  /* 0x0000000969697220 */ /* 0x080fe20000410000 */
[-C--:B------:R-:W-:Y:S01]  /*af30*/  FMUL.FTZ R108, R108, R9.reuse ;  /* 0x000000096c6c7220 */ /* 0x080fe20000410000 */
[----:B------:R-:W-:Y:S01]  /*af40*/  FMUL.FTZ R109, R109, R9 ;  /* 0x000000096d6d7220 */ /* 0x000fe20000410000 */
[C---:B------:R-:W-:Y:S01]  /*af50*/  FADD.FTZ R14, R84.reuse, R43 ;  /* 0x0000002b540e7221 */ /* 0x040fe20000010000 */
[----:B------:R-:W-:Y:S01]  /*af60*/  F2FP.BF16.F32.PACK_AB R84, R84, R25 ;  /* 0x000000195454723e */ /* 0x000fe200000010ff */
[----:B------:R-:W-:Y:S01]  /*af70*/  MUFU.EX2 R36, R36 ;  /* 0x0000002400247308 */ /* 0x000fe20000000800 */
[-C--:B------:R-:W-:Y:S01]  /*af80*/  FMUL.FTZ R112, R112, R9.reuse ;  /* 0x0000000970707220 */ /* 0x080fe20000410000 */
[----:B------:R-:W-:Y:S01]  /*af90*/  FADD.FTZ R43, R27, R14 ;  /* 0x0000000e1b2b7221 */ /* 0x000fe20000010000 */
[-C--:B------:R-:W-:Y:S01]  /*afa0*/  FMUL.FTZ R113, R113, R9.reuse ;  /* 0x0000000971717220 */ /* 0x080fe20000410000 */
[-C--:B------:R-:W-:Y:S01]  /*afb0*/  FMUL.FTZ R116, R116, R9.reuse ;  /* 0x0000000974747220 */ /* 0x080fe20000410000 */
[----:B------:R-:W-:Y:S01]  /*afc0*/  FMUL.FTZ R117, R117, R9 ;  /* 0x0000000975757220 */ /* 0x000fe20000410000 */
[C---:B------:R-:W-:Y:S01]  /*afd0*/  FADD.FTZ R14, R86.reuse, R43 ;  /* 0x0000002b560e7221 */ /* 0x040fe20000010000 */
        /* <DEDUP_REMOVED lines=8> */
[----:B------:R-:W-:Y:S01]  /*b060*/  MUFU.EX2 R38, R38 ;  /* 0x0000002600267308 */ /* 0x000fe20000000800 */
[----:B------:R-:W-:Y:S01]  /*b070*/  FADD.FTZ R29, R147, R40 ;  /* 0x00000028931d7221 */ /* 0x000fe20000010000 */
[----:B------:R-:W-:Y:S01]  /*b080*/  F2FP.BF16.F32.PACK_AB R145, R34, R145 ;  /* 0x000000912291723e */ /* 0x000fe200000010ff */
[----:B------:R-:W-:Y:S01]  /*b090*/  FADD.FTZ R43, R31, R20 ;  /* 0x000000141f2b7221 */ /* 0x000fe20000010000 */
[----:B------:R4:W-:Y:S01]  /*b0a0*/  STSM.16.M88.4 [R136+0x21800], R12 ;  /* 0x0218000c88007844 */ /* 0x0009e20000000200 */
[----:B------:R-:W-:Y:S01]  /*b0b0*/  F2FP.BF16.F32.PACK_AB R147, R32, R147 ;  /* 0x000000932093723e */ /* 0x000fe200000010ff */
[-C--:B------:R-:W-:Y:S01]  /*b0c0*/  FMUL.FTZ R120, R120, R9.reuse ;  /* 0x0000000978787220 */ /* 0x080fe20000410000 */
[----:B------:R-:W-:Y:S01]  /*b0d0*/  FADD.FTZ R20, R144, R43 ;  /* 0x0000002b90147221 */ /* 0x000fe20000010000 */
[----:B------:R-:W-:Y:S01]  /*b0e0*/  MUFU.EX2 R71, R71 ;  /* 0x0000004700477308 */ /* 0x000fe20000000800 */
[----:B------:R-:W-:Y:S01]  /*b0f0*/  STSM.16.M88.4 [R23], R84 ;  /* 0x0000005417007844 */ /* 0x000fe20000000200 */
[-C--:B------:R-:W-:Y:S01]  /*b100*/  FMUL.FTZ R121, R121, R9.reuse ;  /* 0x0000000979797220 */ /* 0x080fe20000410000 */
[----:B------:R-:W-:Y:S01]  /*b110*/  FADD.FTZ R25, R33, R20 ;  /* 0x0000001421197221 */ /* 0x000fe20000010000 */
[-C--:B------:R-:W-:Y:S01]  /*b120*/  FMUL.FTZ R124, R124, R9.reuse ;  /* 0x000000097c7c7220 */ /* 0x080fe20000410000 */
[-C--:B------:R-:W-:Y:S01]  /*b130*/  FMUL.FTZ R125, R125, R9.reuse ;  /* 0x000000097d7d7220 */ /* 0x080fe20000410000 */
[-C--:B------:R-:W-:Y:S01]  /*b140*/  FMUL.FTZ R128, R128, R9.reuse ;  /* 0x0000000980807220 */ /* 0x080fe20000410000 */
[----:B------:R-:W-:Y:S01]  /*b150*/  FADD.FTZ R20, R42, R25 ;  /* 0x000000192a147221 */ /* 0x000fe20000010000 */
[----:B------:R-:W4:Y:S01]  /*b160*/  MUFU.EX2 R62, R62 ;  /* 0x0000003e003e7308 */ /* 0x000f220000000800 */
[----:B------:R-:W-:Y:S01]  /*b170*/  F2FP.BF16.F32.PACK_AB R25, R63, R26 ;  /* 0x0000001a3f19723e */ /* 0x000fe200000010ff */
[----:B------:R-:W-:Y:S01]  /*b180*/  FMUL.FTZ R129, R129, R9 ;  /* 0x0000000981817220 */ /* 0x000fe20000410000 */
[----:B------:R-:W-:Y:S01]  /*b190*/  FADD.FTZ R27, R35, R20 ;  /* 0x00000014231b7221 */ /* 0x000fe20000010000 */
[----:B------:R-:W-:Y:S01]  /*b1a0*/  F2FP.BF16.F32.PACK_AB R26, R144, R31 ;  /* 0x0000001f901a723e */ /* 0x000fe200000010ff */
[----:B------:R-:W-:Y:S01]  /*b1b0*/  FMUL.FTZ R132, R132, R9 ;  /* 0x0000000984847220 */ /* 0x000fe20000410000 */
[----:B------:R-:W-:Y:S01]  /*b1c0*/  F2FP.BF16.F32.PACK_AB R144, R42, R33 ;  /* 0x000000212a90723e */ /* 0x000fe200000010ff */
[----:B------:R-:W-:Y:S01]  /*b1d0*/  FADD.FTZ R20, R146, R27 ;  /* 0x0000001b92147221 */ /* 0x000fe20000010000 */
[----:B------:R-:W-:Y:S01]  /*b1e0*/  F2FP.BF16.F32.PACK_AB R27, R30, R21 ;  /* 0x000000151e1b723e */ /* 0x000fe200000010ff */
[----:B------:R-:W-:Y:S01]  /*b1f0*/  FADD.FTZ R30, R32, R29 ;  /* 0x0000001d201e7221 */ /* 0x000fe20000010000 */
[----:B------:R-:W-:Y:S01]  /*b200*/  MUFU.EX2 R73, R73 ;  /* 0x0000004900497308 */ /* 0x000fe20000000800 */
[----:B------:R-:W-:Y:S01]  /*b210*/  FADD.FTZ R21, R37, R20 ;  /* 0x0000001425157221 */ /* 0x000fe20000010000 */
[----:B------:R-:W-:Y:S01]  /*b220*/  F2FP.BF16.F32.PACK_AB R146, R146, R35 ;  /* 0x000000239292723e */ /* 0x000fe200000010ff */
[----:B--2---:R-:W-:Y:S01]  /*b230*/  FADD.FTZ R29, R53, R30 ;  /* 0x0000001e351d7221 */ /* 0x004fe20000010000 */
[----:B-1----:R-:W-:Y:S01]  /*b240*/  F2FP.BF16.F32.PACK_AB R53, R28, R53 ;  /* 0x000000351c35723e */ /* 0x002fe200000010ff */
[----:B------:R-:W-:Y:S01]  /*b250*/  FADD.FTZ R20, R50, R21 ;  /* 0x0000001532147221 */ /* 0x000fe20000010000 */
[----:B------:R1:W-:Y:S01]  /*b260*/  STSM.16.M88.4 [R22], R24 ;  /* 0x0000001816007844 */ /* 0x0003e20000000200 */
[----:B------:R-:W-:Y:S01]  /*b270*/  FADD.FTZ R30, R28, R29 ;  /* 0x0000001d1c1e7221 */ /* 0x000fe20000010000 */
[----:B------:R-:W-:Y:S01]  /*b280*/  MUFU.EX2 R49, R49 ;  /* 0x0000003100317308 */ /* 0x000fe20000000800 */
[----:B------:R-:W-:Y:S01]  /*b290*/  FADD.FTZ R21, R39, R20 ;  /* 0x0000001427157221 */ /* 0x000fe20000010000 */
[----:B------:R2:W-:Y:S01]  /*b2a0*/  STSM.16.M88.4 [R18], R144 ;  /* 0x0000009012007844 */ /* 0x0005e20000000200 */
[----:B---3--:R-:W-:Y:S01]  /*b2b0*/  FADD.FTZ R29, R55, R30 ;  /* 0x0000001e371d7221 */ /* 0x008fe20000010000 */
[----:B-----5:R-:W-:Y:S01]  /*b2c0*/  F2FP.BF16.F32.PACK_AB R55, R6, R55 ;  /* 0x000000370637723e */ /* 0x020fe200000010ff */
[C---:B----4-:R-:W-:Y:S01]  /*b2d0*/  FADD.FTZ R12, R54.reuse, R21 ;  /* 0x00000015360c7221 */ /* 0x050fe20000010000 */
[----:B------:R-:W-:Y:S01]  /*b2e0*/  F2FP.BF16.F32.PACK_AB R54, R54, R39 ;  /* 0x000000273636723e */ /* 0x000fe200000010ff */
[----:B------:R-:W-:Y:S01]  /*b2f0*/  FADD.FTZ R14, R6, R29 ;  /* 0x0000001d060e7221 */ /* 0x000fe20000010000 */
[----:B------:R-:W3:Y:S01]  /*b300*/  MUFU.EX2 R74, R74 ;  /* 0x0000004a004a7308 */ /* 0x000ee20000000800 */
[----:B------:R-:W-:Y:S01]  /*b310*/  FADD.FTZ R13, R41, R12 ;  /* 0x0000000c290d7221 */ /* 0x000fe20000010000 */
[----:B------:R-:W-:Y:S01]  /*b320*/  FMUL.FTZ R133, R133, R9 ;  /* 0x0000000985857220 */ /* 0x000fe20000410000 */
[----:B------:R-:W-:Y:S01]  /*b330*/  FADD.FTZ R15, R5, R14 ;  /* 0x0000000e050f7221 */ /* 0x000fe20000010000 */
[----:B------:R-:W-:Y:S01]  /*b340*/  F2FP.BF16.F32.PACK_AB R14, R60, R45 ;  /* 0x0000002d3c0e723e */ /* 0x000fe200000010ff */
[----:B------:R-:W-:Y:S01]  /*b350*/  FADD.FTZ R12, R58, R13 ;  /* 0x0000000d3a0c7221 */ /* 0x000fe20000010000 */
[----:B-1----:R-:W-:Y:S01]  /*b360*/  F2FP.BF16.F32.PACK_AB R24, R62, R47 ;  /* 0x0000002f3e18723e */ /* 0x002fe200000010ff */
[----:B------:R-:W-:Y:S01]  /*b370*/  FADD.FTZ R15, R36, R15 ;  /* 0x0000000f240f7221 */ /* 0x000fe20000010000 */
[----:B------:R-:W1:Y:S01]  /*b380*/  MUFU.EX2 R64, R64 ;  /* 0x0000004000407308 */ /* 0x000e620000000800 */
[----:B------:R-:W-:Y:S01]  /*b390*/  FADD.FTZ R13, R45, R12 ;  /* 0x0000000c2d0d7221 */ /* 0x000fe20000010000 */
[----:B------:R2:W-:Y:S01]  /*b3a0*/  STSM.16.M88.4 [R136+0x27800], R52 ;  /* 0x0278003488007844 */ /* 0x0005e20000000200 */
[----:B------:R-:W-:Y:S01]  /*b3b0*/  FADD.FTZ R12, R38, R15 ;  /* 0x0000000f260c7221 */ /* 0x000fe20000010000 */
[-C--:B------:R-:W-:Y:S01]  /*b3c0*/  FMUL.FTZ R90, R90, R72.reuse ;  /* 0x000000485a5a7220 */ /* 0x080fe20000410000 */
[----:B------:R-:W-:Y:S01]  /*b3d0*/  FADD.FTZ R6, R60, R13 ;  /* 0x0000000d3c067221 */ /* 0x000fe20000010000 */
[----:B------:R-:W-:Y:S01]  /*b3e0*/  FMUL.FTZ R91, R91, R72 ;  /* 0x000000485b5b7220 */ /* 0x000fe20000410000 */
[----:B------:R-:W-:Y:S01]  /*b3f0*/  FADD.FTZ R12, R71, R12 ;  /* 0x0000000c470c7221 */ /* 0x000fe20000010000 */
[----:B------:R-:W4:Y:S01]  /*b400*/  MUFU.EX2 R75, R75 ;  /* 0x0000004b004b7308 */ /* 0x000f220000000800 */
[----:B------:R-:W-:Y:S01]  /*b410*/  FADD.FTZ R13, R47, R6 ;  /* 0x000000062f0d7221 */ /* 0x000fe20000010000 */
[----:B---3--:R-:W-:Y:S01]  /*b420*/  F2FP.BF16.F32.PACK_AB R25, R74, R73 ;  /* 0x000000494a19723e */ /* 0x008fe200000010ff */
[----:B------:R-:W-:Y:S01]  /*b430*/  FADD.FTZ R15, R73, R12 ;  /* 0x0000000c490f7221 */ /* 0x000fe20000010000 */
[----:B------:R-:W-:Y:S01]  /*b440*/  F2FP.BF16.F32.PACK_AB R12, R58, R41 ;  /* 0x000000293a0c723e */ /* 0x000fe200000010ff */
[----:B------:R-:W-:Y:S01]  /*b450*/  FADD.FTZ R6, R62, R13 ;  /* 0x0000000d3e067221 */ /* 0x000fe20000010000 */
[----:B------:R-:W-:Y:S01]  /*b460*/  F2FP.BF16.F32.PACK_AB R13, R36, R5 ;  /* 0x00000005240d723e */ /* 0x000fe200000010ff */
[----:B------:R-:W-:Y:S01]  /*b470*/  FADD.FTZ R20, R74, R15 ;  /* 0x0000000f4a147221 */ /* 0x000fe20000010000 */
[----:B------:R-:W3:Y:S01]  /*b480*/  MUFU.EX2 R57, R57 ;  /* 0x0000003900397308 */ /* 0x000ee20000000800 */
[----:B------:R-:W-:Y:S01]  /*b490*/  FADD.FTZ R5, R49, R6 ;  /* 0x0000000631057221 */ /* 0x000fe20000010000 */
[----:B------:R-:W-:Y:S01]  /*b4a0*/  F2FP.BF16.F32.PACK_AB R15, R71, R38 ;  /* 0x00000026470f723e */ /* 0x000fe200000010ff */
[-C--:B------:R-:W-:Y:S01]  /*b4b0*/  FMUL.FTZ R94, R94, R72.reuse ;  /* 0x000000485e5e7220 */ /* 0x080fe20000410000 */
[C---:B-1----:R-:W-:Y:S01]  /*b4c0*/  F2FP.BF16.F32.PACK_AB R26, R64.reuse, R49 ;  /* 0x00000031401a723e */ /* 0x042fe200000010ff */
[----:B------:R-:W-:Y:S01]  /*b4d0*/  FADD.FTZ R6, R64, R5 ;  /* 0x0000000540067221 */ /* 0x000fe20000010000 */
[-C--:B------:R-:W-:Y:S01]  /*b4e0*/  FMUL.FTZ R95, R95, R72.reuse ;  /* 0x000000485f5f7220 */ /* 0x080fe20000410000 */
[----:B------:R2:W-:Y:S01]  /*b4f0*/  STSM.16.M88.4 [R17], R12 ;  /* 0x0000000c11007844 */ /* 0x0005e20000000200 */
[----:B------:R-:W1:Y:S01]  /*b500*/  MUFU.EX2 R76, R76 ;  /* 0x0000004c004c7308 */ /* 0x000e620000000800 */
[----:B----4-:R-:W-:Y:S01]  /*b510*/  FADD.FTZ R20, R75, R20 ;  /* 0x000000144b147221 */ /* 0x010fe20000010000 */
[-C--:B------:R-:W-:Y:S01]  /*b520*/  FMUL.FTZ R98, R98, R72.reuse ;  /* 0x0000004862627220 */ /* 0x080fe20000410000 */
[-C--:B------:R-:W-:Y:S01]  /*b530*/  FMUL.FTZ R99, R99, R72.reuse ;  /* 0x0000004863637220 */ /* 0x080fe20000410000 */
[-C--:B------:R-:W-:Y:S01]  /*b540*/  FMUL.FTZ R102, R102, R72.reuse ;  /* 0x0000004866667220 */ /* 0x080fe20000410000 */
[-C--:B------:R-:W-:Y:S01]  /*b550*/  FMUL.FTZ R103, R103, R72.reuse ;  /* 0x0000004867677220 */ /* 0x080fe20000410000 */
[-C--:B------:R-:W-:Y:S01]  /*b560*/  FMUL.FTZ R106, R106, R72.reuse ;  /* 0x000000486a6a7220 */ /* 0x080fe20000410000 */
[-C--:B------:R-:W-:Y:S01]  /*b570*/  FMUL.FTZ R107, R107, R72.reuse ;  /* 0x000000486b6b7220 */ /* 0x080fe20000410000 */
[----:B------:R-:W-:Y:S01]  /*b580*/  MUFU.EX2 R10, R69 ;  /* 0x00000045000a7308 */ /* 0x000fe20000000800 */
        /* <DEDUP_REMOVED lines=16> */
[-C--:B------:R-:W-:Y:S01]  /*b690*/  FMUL.FTZ R130, R130, R72.reuse ;  /* 0x0000004882827220 */ /* 0x080fe20000410000 */
[-C--:B------:R-:W-:Y:S01]  /*b6a0*/  FMUL.FTZ R131, R131, R72.reuse ;  /* 0x0000004883837220 */ /* 0x080fe20000410000 */
[-C--:B------:R-:W-:Y:S01]  /*b6b0*/  FMUL.FTZ R134, R134, R72.reuse ;  /* 0x0000004886867220 */ /* 0x080fe20000410000 */
[----:B------:R-:W-:Y:S01]  /*b6c0*/  FMUL.FTZ R135, R135, R72 ;  /* 0x0000004887877220 */ /* 0x000fe20000410000 */
[----:B------:R-:W-:-:S03]  /*b6d0*/  IMAD.MOV.U32 R9, RZ, RZ, R8 ;  /* 0x000000ffff097224 */ /* 0x000fc600078e0008 */
[----:B------:R-:W4:Y:S01]  /*b6e0*/  MUFU.EX2 R59, R59 ;  /* 0x0000003b003b7308 */ /* 0x000f220000000800 */
[C---:B---3--:R-:W-:Y:S01]  /*b6f0*/  FADD.FTZ R6, R68.reuse, R5 ;  /* 0x0000000544067221 */ /* 0x048fe20000010000 */
[----:B------:R-:W-:-:S06]  /*b700*/  F2FP.BF16.F32.PACK_AB R68, R68, R57 ;  /* 0x000000394444723e */ /* 0x000fcc00000010ff */
[----:B------:R-:W3:Y:S01]  /*b710*/  MUFU.EX2 R78, R78 ;  /* 0x0000004e004e7308 */ /* 0x000ee20000000800 */
[----:B-1----:R-:W-:-:S07]  /*b720*/  FADD.FTZ R20, R69, R20 ;  /* 0x0000001445147221 */ /* 0x002fce0000010000 */
[----:B------:R-:W1:Y:S01]  /*b730*/  MUFU.EX2 R79, R79 ;  /* 0x0000004f004f7308 */ /* 0x000e620000000800 */
[----:B----4-:R-:W-:Y:S01]  /*b740*/  F2FP.BF16.F32.PACK_AB R70, R10, R59 ;  /* 0x0000003b0a46723e */ /* 0x010fe200000010ff */
[----:B------:R-:W-:-:S04]  /*b750*/  FADD.FTZ R59, R59, R6 ;  /* 0x000000063b3b7221 */ /* 0x000fc80000010000 */
[----:B------:R-:W-:Y:S01]  /*b760*/  FADD.FTZ R6, R10, R59 ;  /* 0x0000003b0a067221 */ /* 0x000fe20000010000 */
[----:B------:R-:W-:Y:S01]  /*b770*/  IMAD.MOV.U32 R10, RZ, RZ, R11 ;  /* 0x000000ffff0a7224 */ /* 0x000fe200078e000b */
[----:B------:R-:W4:Y:S01]  /*b780*/  MUFU.EX2 R65, R65 ;  /* 0x0000004100417308 */ /* 0x000f220000000800 */
[C---:B---3--:R-:W-:Y:S01]  /*b790*/  F2FP.BF16.F32.PACK_AB R69, R78.reuse, R69 ;  /* 0x000000454e45723e */ /* 0x048fe200000010ff */
[----:B------:R-:W-:-:S04]  /*b7a0*/  FADD.FTZ R20, R78, R20 ;  /* 0x000000144e147221 */ /* 0x000fc80000010000 */
[----:B-1----:R-:W-:Y:S01]  /*b7b0*/  FADD.FTZ R20, R79, R20 ;  /* 0x000000144f147221 */ /* 0x002fe20000010000 */
[----:B----4-:R-:W-:-:S03]  /*b7c0*/  F2FP.BF16.F32.PACK_AB R71, R65, R79 ;  /* 0x0000004f4147723e */ /* 0x010fc600000010ff */
        /* <DEDUP_REMOVED lines=10> */
.L_x_8956:
[----:B------:R-:W-:-:S13]  /*b870*/  ISETP.GE.AND P2, PT, R7, UR40, PT ;  /* 0x0000002807007c0c */ /* 0x000fda000bf46270 */
[----:B------:R-:W-:Y:S05]  /*b880*/  @!P2 BRA `(.L_x_8966) ;  /* 0x000000380020a947 */ /* 0x000fea0003800000 */
[----:B--2-4-:R-:W-:Y:S01]  /*b890*/  IMAD.MOV.U32 R12, RZ, RZ, R11 ;  /* 0x000000ffff0c7224 */ /* 0x014fe200078e000b */
[----:B------:R-:W-:Y:S01]  /*b8a0*/  UMOV UR28, UR49 ;  /* 0x00000031001c7c82 */ /* 0x000fe20008000000 */
[----:B------:R-:W-:Y:S01]  /*b8b0*/  IMAD.MOV.U32 R10, RZ, RZ, R8 ;  /* 0x000000ffff0a7224 */ /* 0x000fe200078e0008 */
[----:B------:R-:W-:Y:S01]  /*b8c0*/  UMOV UR55, UR36 ;  /* 0x0000002400377c82 */ /* 0x000fe20008000000 */
[----:B------:R-:W-:Y:S01]  /*b8d0*/  IMAD.IADD R9, R3, 0x1, R4 ;  /* 0x0000000103097824 */ /* 0x000fe200078e0204 */
[----:B------:R-:W-:Y:S01]  /*b8e0*/  ULDC UR35, c[0x0][0x9e4] ;  /* 0x0002790000237ab9 */ /* 0x000fe20000000800 */
[----:B------:R-:W-:Y:S01]  /*b8f0*/  ULDC UR53, c[0x0][0x288] ;  /* 0x0000a20000357ab9 */ /* 0x000fe20000000800 */
[----:B------:R-:W-:Y:S01]  /*b900*/  ULDC UR34, c[0x0][0x988] ;  /* 0x0002620000227ab9 */ /* 0x000fe20000000800 */
[----:B------:R-:W-:Y:S01]  /*b910*/  ULDC UR54, c[0x0][0x9d8] ;  /* 0x0002760000367ab9 */ /* 0x000fe20000000800 */
[----:B------:R-:W-:-:S05]  /*b920*/  ULDC UR52, c[0x0][0x9e0] ;  /* 0x0002780000347ab9 */ /* 0x000fca0000000800 */
.L_x_8983:
        /* <DEDUP_REMOVED lines=9> */
.L_x_8968:
[----:B------:R-:W-:Y:S01]  /*b9c0*/  ULEA UR6, UR36, UR39, 0x3 ;  /* 0x0000002724067291 */ /* 0x000fe2000f8e183f */
[----:B------:R-:W-:-:S05]  /*b9d0*/  IMAD.U32 R8, RZ, RZ, UR49 ;  /* 0x00000031ff087e24 */ /* 0x000fca000f8e00ff */
[----:B------:R-:W-:-:S04]  /*b9e0*/  SHF.L.U32 R8, R8, 0x1f, RZ ;  /* 0x0000001f08087819 */ /* 0x000fc800000006ff */
[----:B------:R1:W2:Y:S01]  /*b9f0*/  SYNCS.PHASECHK.TRANS64.TRYWAIT P2, [UR6+0x2d830], R8 ;  /* 0x02d83008ff0075a7 */ /* 0x0002a20008040146 */
[----:B------:R-:W-:Y:S05]  /*ba00*/  @!P0 BRA `(.L_x_8969) ;  /* 0x0000000000048947 */ /* 0x000fea0003800000 */
[----:B------:R-:W-:Y:S01]  /*ba10*/  BPT.TRAP 0x1 ;  /* 0x000000040000795c */ /* 0x000fe20000300000 */
.L_x_8969:
[----:B--2---:R-:W-:Y:S05]  /*ba20*/  @P2 BRA `(.L_x_8967) ;  /* 0x0000000000082947 */ /* 0x004fea0003800000 */
[----:B------:R-:W2:Y:S02]  /*ba30*/  SYNCS.PHASECHK.TRANS64.TRYWAIT P2, [UR6+0x2d830], R8 ;  /* 0x02d83008ff0075a7 */ /* 0x000ea40008040146 */
[----:B--2---:R-:W-:Y:S05]  /*ba40*/  @!P2 BRA `(.L_x_8970) ;  /* 0x000000840074a947 */ /* 0x004fea0003800000 */
.L_x_8967:
        /* <DEDUP_REMOVED lines=35> */
.L_x_8972:
[----:B------:R-:W-:Y:S01]  /*bc80*/  ULEA UR6, UR55, UR39, 0x3 ;  /* 0x0000002737067291 */ /* 0x000fe2000f8e183f */
[----:B------:R-:W-:-:S05]  /*bc90*/  IMAD.U32 R8, RZ, RZ, UR28 ;  /* 0x0000001cff087e24 */ /* 0x000fca000f8e00ff */
[----:B------:R-:W-:-:S04]  /*bca0*/  SHF.L.U32 R8, R8, 0x1f, RZ ;  /* 0x0000001f08087819 */ /* 0x000fc800000006ff */
[----:B------:R1:W2:Y:S01]  /*bcb0*/  SYNCS.PHASECHK.TRANS64.TRYWAIT P2, [UR6+0x2d850], R8 ;  /* 0x02d85008ff0075a7 */ /* 0x0002a20008040146 */
[----:B------:R-:W-:Y:S05]  /*bcc0*/  @!P0 BRA `(.L_x_8973) ;  /* 0x0000000000048947 */ /* 0x000fea0003800000 */
[----:B------:R-:W-:Y:S01]  /*bcd0*/  BPT.TRAP 0x1 ;  /* 0x000000040000795c */ /* 0x000fe20000300000 */
.L_x_8973:
[----:B--2---:R-:W-:Y:S05]  /*bce0*/  @P2 BRA `(.L_x_8971) ;  /* 0x0000000000082947 */ /* 0x004fea0003800000 */
[----:B------:R-:W2:Y:S02]  /*bcf0*/  SYNCS.PHASECHK.TRANS64.TRYWAIT P2, [UR6+0x2d850], R8 ;  /* 0x02d85008ff0075a7 */ /* 0x000ea40008040146 */
[----:B--2---:R-:W-:Y:S05]  /*bd00*/  @!P2 BRA `(.L_x_8974) ;  /* 0x0000008000dca947 */ /* 0x004fea0003800000 */
.L_x_8971:
[----:B------:R-:W-:Y:S01]  /*bd10*/  UIADD3 UR6, UR39, 0x400, URZ ;  /* 0x0000040027067890 */ /* 0x000fe2000fffe03f */
[----:B------:R-:W-:Y:S01]  /*bd20*/  WARPGROUP.ARRIVE ;  /* 0x00000000000079c5 */ /* 0x000fe20000000000 */
[----:B------:R-:W-:Y:S01]  /*bd30*/  UMOV UR29, 0x40000040 ;  /* 0x40000040001d7882 */ /* 0x000fe20000000000 */
[----:B------:R-:W-:Y:S01]  /*bd40*/  UMOV UR31, 0x80000020 ;  /* 0x80000020001f7882 */ /* 0x000fe20000000000 */
        /* <DEDUP_REMOVED lines=10> */
[----:B------:R-:W-:Y:S01]  /*bdf0*/  ULOP3.LUT UR6, UR41, 0x10000, URZ, 0xfc, !UPT ;  /* 0x0001000029067892 */ /* 0x000fe2000f8efc3f */
[----:B------:R-:W-:Y:S01]  /*be00*/  FMUL.FTZ R67, R72, UR54 ;  /* 0x0000003648437c20 */ /* 0x000fe20008410000 */
[----:B------:R-:W-:Y:S01]  /*be10*/  UIMAD UR7, UR55, 0x600, UR7 ;  /* 0x00000600370778a4 */ /* 0x000fe2000f8e0207 */
[----:B------:R-:W-:Y:S01]  /*be20*/  FMUL.FTZ R72, R78, UR54 ;  /* 0x000000364e487c20 */ /* 0x000fe20008410000 */
[----:B------:R-:W3:Y:S01]  /*be30*/  LDC R139, c[0x0][0x2e0] ;  /* 0x0000b800ff8b7b82 */ /* 0x000ee20000000800 */
[----:B------:R-:W-:Y:S01]  /*be40*/  FMUL.FTZ R78, R83, UR54 ;  /* 0x00000036534e7c20 */ /* 0x000fe20008410000 */
[----:B--2---:R-:W-:Y:S01]  /*be50*/  FMUL.FTZ R11, R26, UR54 ;  /* 0x000000361a0b7c20 */ /* 0x004fe20008410000 */
[----:B------:R-:W-:Y:S01]  /*be60*/  UMOV UR28, UR6 ;  /* 0x00000006001c7c82 */ /* 0x000fe20008000000 */
[----:B------:R-:W-:Y:S01]  /*be70*/  IMAD.U32 R83, RZ, RZ, UR36 ;  /* 0x00000024ff537e24 */ /* 0x000fe2000f8e00ff */
[----:B------:R-:W-:Y:S01]  /*be80*/  UMOV UR30, UR7 ;  /* 0x00000007001e7c82 */ /* 0x000fe20008000000 */
[----:B------:R-:W-:Y:S01]  /*be90*/  FMUL.FTZ R26, R33, UR54 ;  /* 0x00000036211a7c20 */ /* 0x000fe20008410000 */
[----:B------:R-:W-:Y:S01]  /*bea0*/  HGMMA.64x96x16.F32.BF16 R88, gdesc[UR28].tnspB, R88, gsb0 ;  /* 0x416000001c5879f0 */ /* 0x000fe20008001858 */
[----:B------:R-:W-:Y:S01]  /*beb0*/  UIADD3 UR28, UR6, 0x2, URZ ;  /* 0x00000002061c7890 */ /* 0x000fe2000fffe03f */
[----:B------:R-:W-:Y:S01]  /*bec0*/  FMUL.FTZ R33, R40, UR54 ;  /* 0x0000003628217c20 */ /* 0x000fe20008410000 */
[----:B------:R-:W-:Y:S01]  /*bed0*/  UIADD3 UR30, UR7, 0x40, URZ ;  /* 0x00000040071e7890 */ /* 0x000fe2000fffe03f */
[----:B-1----:R-:W-:Y:S01]  /*bee0*/  FMUL.FTZ R8, R24, UR54 ;  /* 0x0000003618087c20 */ /* 0x002fe20008410000 */
[----:B------:R-:W-:Y:S01]  /*bef0*/  UMOV UR29, 0x40000040 ;  /* 0x40000040001d7882 */ /* 0x000fe20000000000 */
[----:B------:R-:W-:Y:S01]  /*bf00*/  UMOV UR31, 0x80000020 ;  /* 0x80000020001f7882 */ /* 0x000fe20000000000 */
[----:B------:R-:W-:Y:S01]  /*bf10*/  FMUL.FTZ R40, R47, UR54 ;  /* 0x000000362f287c20 */ /* 0x000fe20008410000 */
        /* <DEDUP_REMOVED lines=8> */
[----:B------:R-:W-:Y:S01]  /*bfa0*/  FMUL.FTZ R61, R65, UR54 ;  /* 0x00000036413d7c20 */ /* 0x000fe20008410000 */
[----:B------:R-:W-:Y:S01]  /*bfb0*/  FMUL.FTZ R65, R69, UR54 ;  /* 0x0000003645417c20 */ /* 0x000fe20008410000 */
[----:B------:R-:W-:-:S02]  /*bfc0*/  VIADD R51, R16, 0x9 ;  /* 0x0000000910337836 */ /* 0x000fc40000000000 */
[----:B------:R-:W-:Y:S01]  /*bfd0*/  FMUL.FTZ R69, R73, UR54 ;  /* 0x0000003649457c20 */ /* 0x000fe20008410000 */
[----:B------:R-:W-:Y:S01]  /*bfe0*/  ISETP.GE.U32.AND P2, PT, R2, 0x180, PT ;  /* 0x000001800200780c */ /* 0x000fe20003f46070 */
[----:B------:R-:W-:Y:S01]  /*bff0*/  FMUL.FTZ R13, R25, UR54 ;  /* 0x00000036190d7c20 */ /* 0x000fe20008410000 */
[----:B------:R-:W-:Y:S01]  /*c000*/  FMUL.FTZ R15, R28, UR54 ;  /* 0x000000361c0f7c20 */ /* 0x000fe20008410000 */
[----:B------:R-:W-:Y:S01]  /*c010*/  FMUL.FTZ R73, R77, UR54 ;  /* 0x000000364d497c20 */ /* 0x000fe20008410000 */
[----:B------:R-:W-:Y:S02]  /*c020*/  @!P1 VIADD R83, R83, 0x2d840 ;  /* 0x0002d84053539836 */ /* 0x000fe40000000000 */
[----:B------:R-:W-:Y:S01]  /*c030*/  FMUL.FTZ R20, R30, UR54 ;  /* 0x000000361e147c20 */ /* 0x000fe20008410000 */
[----:B------:R-:W-:Y:S01]  /*c040*/  FMUL.FTZ R25, R32, UR54 ;  /* 0x0000003620197c20 */ /* 0x000fe20008410000 */
[----:B------:R-:W-:Y:S01]  /*c050*/  FMUL.FTZ R28, R35, UR54 ;  /* 0x00000036231c7c20 */ /* 0x000fe20008410000 */
[----:B------:R-:W-:Y:S01]  /*c060*/  FMUL.FTZ R77, R81, UR54 ;  /* 0x00000036514d7c20 */ /* 0x000fe20008410000 */
[----:B------:R-:W-:Y:S01]  /*c070*/  FMUL.FTZ R30, R38, UR54 ;  /* 0x00000036261e7c20 */ /* 0x000fe20008410000 */
[----:B------:R-:W-:Y:S01]  /*c080*/  FMUL.FTZ R32, R39, UR54 ;  /* 0x0000003627207c20 */ /* 0x000fe20008410000 */
[----:B------:R-:W-:Y:S01]  /*c090*/  FMUL.FTZ R35, R41, UR54 ;  /* 0x0000003629237c20 */ /* 0x000fe20008410000 */
[----:B------:R-:W-:-:S02]  /*c0a0*/  IMAD.SHL.U32 R81, R7, 0x80, RZ ;  /* 0x0000008007517824 */ /* 0x000fc400078e00ff */
[----:B------:R-:W-:Y:S01]  /*c0b0*/  FMUL.FTZ R14, R27, UR54 ;  /* 0x000000361b0e7c20 */ /* 0x000fe20008410000 */
[----:B------:R-:W-:Y:S01]  /*c0c0*/  FMUL.FTZ R39, R45, UR54 ;  /* 0x000000362d277c20 */ /* 0x000fe20008410000 */
[----:B------:R-:W-:Y:S01]  /*c0d0*/  FMUL.FTZ R38, R46, UR54 ;  /* 0x000000362e267c20 */ /* 0x000fe20008410000 */
[----:B------:R-:W-:Y:S01]  /*c0e0*/  FMUL.FTZ R41, R48, UR54 ;  /* 0x0000003630297c20 */ /* 0x000fe20008410000 */
[----:B------:R-:W-:Y:S01]  /*c0f0*/  SEL R51, R51, 0x9, !P2 ;  /* 0x0000000933337807 */ /* 0x000fe20005000000 */
        /* <DEDUP_REMOVED lines=26> */
[----:B---3--:R-:W-:Y:S01]  /*c2a0*/  IMAD R50, R139, UR47, R50 ;  /* 0x0000002f8b327c24 */ /* 0x008fe2000f8e0232 */
[----:B------:R-:W1:Y:S03]  /*c2b0*/  MUFU.TANH R8, R8 ;  /* 0x0000000800087308 */ /* 0x000e660000002400 */
[----:B------:R-:W-:-:S04]  /*c2c0*/  VIADD R50, R50, -UR53 ;  /* 0x8000003532327c36 */ /* 0x000fc80008000000 */
[----:B------:R-:W-:Y:S01]  /*c2d0*/  IMAD R50, R19, -0x2, R50 ;  /* 0xfffffffe13327824 */ /* 0x000fe200078e0232 */
[----:B------:R-:W2:Y:S03]  /*c2e0*/  MUFU.TANH R13, R13 ;  /* 0x0000000d000d7308 */ /* 0x000ea60000002400 */
[----:B------:R-:W-:-:S04]  /*c2f0*/  VIADD R139, R50, UR52 ;  /* 0x00000034328b7c36 */ /* 0x000fc80008000000 */
[----:B------:R-:W-:Y:S01]  /*c300*/  IMAD.IADD R86, R3, 0x1, R139 ;  /* 0x0000000103567824 */ /* 0x000fe200078e028b */
[----:B------:R-:W3:Y:S08]  /*c310*/  MUFU.TANH R11, R11 ;  /* 0x0000000b000b7308 */ /* 0x000ef00000002400 */
[----:B------:R-:W4:Y:S08]  /*c320*/  MUFU.TANH R14, R14 ;  /* 0x0000000e000e7308 */ /* 0x000f300000002400 */
        /* <DEDUP_REMOVED lines=93> */
[----:B------:R-:W1:Y:S01]  /*c900*/  MUFU.TANH R80, R80 ;  /* 0x0000005000507308 */ /* 0x000e620000002400 */
        /* <DEDUP_REMOVED lines=12> */
[----:B------:R5:W-:Y:S02]  /*c9d0*/  @!P1 SYNCS.ARRIVE.TRANS64.RED.A1T0 RZ, [R83+URZ], RZ ;  /* 0x000000ff53ff99a7 */ /* 0x000be4000810043f */
        /* <DEDUP_REMOVED lines=16> */
.L_x_8977:
[----:B------:R-:W-:-:S05]  /*cae0*/  IMAD.U32 R142, RZ, RZ, UR35 ;  /* 0x00000023ff8e7e24 */ /* 0x000fca000f8e00ff */
[----:B------:R-:W-:-:S13]  /*caf0*/  ISETP.NE.AND P2, PT, R142, 0x1, PT ;  /* 0x000000018e00780c */ /* 0x000fda0003f45270 */
[----:B-1----:R-:W1:Y:S01]  /*cb00*/  @P2 LDC.64 R50, c[0x0][0x9e8] ;  /* 0x00027a00ff322b82 */ /* 0x002e620000000a00 */
[----:B------:R-:W-:-:S04]  /*cb10*/  @P2 IMAD.IADD R85, R3, 0x1, R4 ;  /* 0x0000000103552824 */ /* 0x000fc800078e0204 */
[----:B-1----:R-:W-:-:S04]  /*cb20*/  @P2 IMAD.HI.U32 R144, R85, R50, RZ ;  /* 0x0000003255902227 */ /* 0x002fc800078e00ff */
[----:B------:R-:W-:Y:S01]  /*cb30*/  IMAD.MOV.U32 R50, RZ, RZ, R9 ;  /* 0x000000ffff327224 */ /* 0x000fe200078e0009 */
[----:B------:R-:W-:-:S07]  /*cb40*/  @P2 SHF.R.U32.HI R50, RZ, R51, R144 ;  /* 0x00000033ff322219 */ /* 0x000fce0000011690 */
.L_x_8978:
[----:B------:R-:W-:Y:S05]  /*cb50*/  BSYNC B0 ;  /* 0x0000000000007941 */ /* 0x000fea0003800000 */
.L_x_8976:
[----:B------:R-:W-:-:S04]  /*cb60*/  IMAD R50, R50, R142, -R81 ;  /* 0x0000008e32327224 */ /* 0x000fc800078e0a51 */
[----:B------:R-:W-:-:S05]  /*cb70*/  IMAD R51, R19, -0x2, R50 ;  /* 0xfffffffe13337824 */ /* 0x000fca00078e0232 */
[----:B------:R-:W-:Y:S02]  /*cb80*/  VIADDMNMX R86, R51, R142, R86, PT ;  /* 0x0000008e33567246 */ /* 0x000fe40003800156 */
[----:B------:R-:W-:-:S07]  /*cb90*/  VIMNMX R84, R84, R51, !PT ;  /* 0x0000003354547248 */ /* 0x000fce0007fe0100 */
.L_x_8975:
[----:B------:R-:W-:Y:S01]  /*cba0*/  ISETP.GT.AND P2, PT, R7, -0x1, PT ;  /* 0xffffffff0700780c */ /* 0x000fe20003f44270 */
[C---:B------:R-:W-:Y:S02]  /*cbb0*/  IMAD.IADD R139, R0.reuse, 0x1, R139 ;  /* 0x00000001008b7824 */ /* 0x040fe400078e028b */
[----:B------:R-:W-:Y:S01]  /*cbc0*/  IMAD.IADD R87, R0, 0x1, R87 ;  /* 0x0000000100577824 */ /* 0x000fe200078e0257 */
[C---:B------:R-:W-:Y:S02]  /*cbd0*/  ISETP.GT.AND P4, PT, R84.reuse, RZ, P2 ;  /* 0x000000ff5400720c */ /* 0x040fe40001784270 */
[----:B------:R-:W-:Y:S02]  /*cbe0*/  ISETP.GT.AND P6, PT, R84, 0x1, P2 ;  /* 0x000000015400780c */ /* 0x000fe400017c4270 */
[C---:B------:R-:W-:Y:S02]  /*cbf0*/  ISETP.LT.OR P4, PT, R86.reuse, 0x1, P4 ;  /* 0x000000015600780c */ /* 0x040fe40002781670 */
[----:B------:R-:W-:-:S02]  /*cc00*/  ISETP.LT.OR P6, PT, R86, 0x2, P6 ;  /* 0x000000025600780c */ /* 0x000fc400037c1670 */
[----:B-1----:R-:W-:Y:S02]  /*cc10*/  FSEL R85, R8, -INF , !P4 ;  /* 0xff80000008557808 */ /* 0x002fe40006000000 */
        /* <DEDUP_REMOVED lines=104> */
.L_x_8981:
[----:B------:R-:W-:-:S05]  /*d2a0*/  IMAD.U32 R84, RZ, RZ, UR35 ;  /* 0x00000023ff547e24 */ /* 0x000fca000f8e00ff */
[----:B------:R-:W-:-:S13]  /*d2b0*/  ISETP.NE.AND P3, PT, R84, 0x1, PT ;  /* 0x000000015400780c */ /* 0x000fda0003f65270 */
[----:B------:R-:W1:Y:S02]  /*d2c0*/  @P3 LDC.64 R50, c[0x0][0x9e8] ;  /* 0x00027a00ff323b82 */ /* 0x000e640000000a00 */
[----:B-1----:R-:W-:-:S05]  /*d2d0*/  @P3 IMAD.HI.U32 R50, R8, R50, RZ ;  /* 0x0000003208323227 */ /* 0x002fca00078e00ff */
[----:B------:R-:W-:-:S07]  /*d2e0*/  @P3 SHF.R.U32.HI R8, RZ, R51, R50 ;  /* 0x00000033ff083219 */ /* 0x000fce0000011632 */
.L_x_8982:
[----:B------:R-:W-:Y:S05]  /*d2f0*/  BSYNC B0 ;  /* 0x0000000000007941 */ /* 0x000fea0003800000 */
.L_x_8980:
[----:B------:R-:W-:-:S04]  /*d300*/  IMAD R8, R8, R84, -R81 ;  /* 0x0000005408087224 */ /* 0x000fc800078e0a51 */
[----:B------:R-:W-:-:S05]  /*d310*/  IMAD R8, R19, -0x2, R8 ;  /* 0xfffffffe13087824 */ /* 0x000fca00078e0208 */
[----:B------:R-:W-:Y:S02]  /*d320*/  VIADDMNMX R139, R8, R84, R139, PT ;  /* 0x00000054088b7246 */ /* 0x000fe4000380018b */
[----:B------:R-:W-:-:S07]  /*d330*/  VIMNMX R87, R87, R8, !PT ;  /* 0x0000000857577248 */ /* 0x000fce0007fe0100 */
.L_x_8979:
[----:B------:R-:W-:Y:S01]  /*d340*/  FMNMX.FTZ R8, R85, R10, !PT ;  /* 0x0000000a55087209 */ /* 0x000fe20007810000 */
[----:B------:R-:W-:Y:S01]  /*d350*/  UMOV UR28, UR49 ;  /* 0x00000031001c7c82 */ /* 0x000fe20008000000 */
[----:B------:R-:W-:Y:S02]  /*d360*/  ISETP.GT.AND P3, PT, R87, 0x9, P2 ;  /* 0x000000095700780c */ /* 0x000fe40001764270 */
[----:B------:R-:W-:Y:S02]  /*d370*/  FMNMX.FTZ R8, R13, R8, !PT ;  /* 0x000000080d087209 */ /* 0x000fe40007810000 */
[----:B------:R-:W-:Y:S02]  /*d380*/  ISETP.LT.OR P3, PT, R139, 0xa, P3 ;  /* 0x0000000a8b00780c */ /* 0x000fe40001f61670 */
        /* <DEDUP_REMOVED lines=11> */
[----:B------:R-:W-:Y:S02]  /*d440*/  ISETP.GT.AND P4, PT, R87, 0x1, P2 ;  /* 0x000000015700780c */ /* 0x000fe40001784270 */
[----:B------:R-:W-:Y:S02]  /*d450*/  FMNMX.FTZ R8, R33, R8, !PT ;  /* 0x0000000821087209 */ /* 0x000fe40007810000 */
[----:B------:R-:W-:-:S02]  /*d460*/  FSEL R20, R20, -INF , !P6 ;  /* 0xff80000014147808 */ /* 0x000fc40007000000 */
[----:B------:R-:W-:Y:S02]  /*d470*/  FMNMX.FTZ R8, R35, R8, !PT ;  /* 0x0000000823087209 */ /* 0x000fe40007810000 */
[----:B------:R-:W-:Y:S02]  /*d480*/  FSEL R28, R28, -INF , !P3 ;  /* 0xff8000001c1c7808 */ /* 0x000fe40005800000 */
[----:B------:R-:W-:Y:S02]  /*d490*/  FMNMX.FTZ R8, R37, R8, !PT ;  /* 0x0000000825087209 */ /* 0x000fe40007810000 */
[----:B------:R-:W-:Y:S02]  /*d4a0*/  ISETP.LT.OR P4, PT, R139, 0x2, P4 ;  /* 0x000000028b00780c */ /* 0x000fe40002781670 */
        /* <DEDUP_REMOVED lines=36> */
[----:B-1----:R-:W-:-:S05]  /*d6f0*/  FMNMX.FTZ R50, R51, R8, !PT ;  /* 0x0000000833327209 */ /* 0x002fca0007810000 */
[----:B------:R-:W1:Y:S02]  /*d700*/  SHFL.BFLY PT, R81, R50, 0x1, 0x1f ;  /* 0x0c201f0032517f89 */ /* 0x000e6400000e0000 */
[----:B-1----:R-:W-:-:S04]  /*d710*/  FMNMX.FTZ R8, R50, R81, !PT ;  /* 0x0000005132087209 */ /* 0x002fc80007810000 */
[C---:B------:R-:W-:Y:S01]  /*d720*/  FSETP.NEU.FTZ.AND P6, PT, R8.reuse, -INF , PT ;  /* 0xff8000000800780b */ /* 0x040fe20003fdd000 */
[----:B------:R-:W-:-:S05]  /*d730*/  FMUL.FTZ R50, R8, UR34 ;  /* 0x0000002208327c20 */ /* 0x000fca0008410000 */
[----:B------:R-:W-:-:S05]  /*d740*/  FSEL R50, R50, RZ, P6 ;  /* 0x000000ff32327208 */ /* 0x000fca0003000000 */
[--C-:B------:R-:W-:Y:S01]  /*d750*/  FFMA.FTZ R81, R13, UR34, -R50.reuse ;  /* 0x000000220d517c23 */ /* 0x100fe20008010832 */
[----:B------:R-:W-:Y:S01]  /*d760*/  FSEL R13, R32, -INF , !P3 ;  /* 0xff800000200d7808 */ /* 0x000fe20005800000 */
[--C-:B------:R-:W-:Y:S01]  /*d770*/  FFMA.FTZ R84, R21, UR34, -R50.reuse ;  /* 0x0000002215547c23 */ /* 0x100fe20008010832 */
[----:B------:R-:W-:Y:S01]  /*d780*/  ISETP.GT.AND P3, PT, R87, 0x21, P2 ;  /* 0x000000215700780c */ /* 0x000fe20001764270 */
[----:B------:R1:W-:Y:S01]  /*d790*/  MUFU.EX2 R32, R81 ;  /* 0x0000005100207308 */ /* 0x0003e20000000800 */
[----:B------:R-:W-:Y:S01]  /*d7a0*/  FSEL R21, R38, -INF , !P4 ;  /* 0xff80000026157808 */ /* 0x000fe20006000000 */
[--C-:B------:R-:W-:Y:S01]  /*d7b0*/  FFMA.FTZ R51, R85, UR34, -R50.reuse ;  /* 0x0000002255337c23 */ /* 0x100fe20008010832 */
[----:B------:R-:W-:Y:S01]  /*d7c0*/  ISETP.LT.OR P3, PT, R139, 0x22, P3 ;  /* 0x000000228b00780c */ /* 0x000fe20001f61670 */
[--C-:B------:R-:W-:Y:S01]  /*d7d0*/  FFMA.FTZ R15, R15, UR34, -R50.reuse ;  /* 0x000000220f0f7c23 */ /* 0x100fe20008010832 */
[----:B------:R-:W-:Y:S01]  /*d7e0*/  ISETP.GT.AND P4, PT, R87, 0x29, P2 ;  /* 0x000000295700780c */ /* 0x000fe20001784270 */
[--C-:B------:R-:W-:Y:S01]  /*d7f0*/  FFMA.FTZ R25, R25, UR34, -R50.reuse ;  /* 0x0000002219197c23 */ /* 0x100fe20008010832 */
[----:B------:R-:W-:Y:S01]  /*d800*/  FSEL R36, R36, -INF , !P3 ;  /* 0xff80000024247808 */ /* 0x000fe20005800000 */
[----:B------:R2:W-:Y:S01]  /*d810*/  MUFU.EX2 R38, R84 ;  /* 0x0000005400267308 */ /* 0x0005e20000000800 */
[----:B------:R-:W-:Y:S01]  /*d820*/  ISETP.GT.AND P3, PT, R87, RZ, P2 ;  /* 0x000000ff5700720c */ /* 0x000fe20001764270 */
[--C-:B------:R-:W-:Y:S01]  /*d830*/  FFMA.FTZ R26, R26, UR34, -R50.reuse ;  /* 0x000000221a1a7c23 */ /* 0x100fe20008010832 */
[----:B------:R-:W-:Y:S01]  /*d840*/  ISETP.LT.OR P4, PT, R139, 0x2a, P4 ;  /* 0x0000002a8b00780c */ /* 0x000fe20002781670 */
[--C-:B------:R-:W-:Y:S01]  /*d850*/  FFMA.FTZ R29, R29, UR34, -R50.reuse ;  /* 0x000000221d1d7c23 */ /* 0x100fe20008010832 */
[----:B------:R-:W-:Y:S01]  /*d860*/  ISETP.LT.OR P3, PT, R139, 0x1, P3 ;  /* 0x000000018b00780c */ /* 0x000fe20001f61670 */
[--C-:B------:R-:W-:Y:S01]  /*d870*/  FFMA.FTZ R37, R37, UR34, -R50.reuse ;  /* 0x0000002225257c23 */ /* 0x100fe20008010832 */
[----:B------:R-:W-:Y:S01]  /*d880*/  FSEL R40, R40, -INF , !P4 ;  /* 0xff80000028287808 */ /* 0x000fe20006000000 */
[----:B------:R-:W-:Y:S01]  /*d890*/  FFMA.FTZ R144, R77, UR34, -R50 ;  /* 0x000000224d907c23 */ /* 0x000fe20008010832 */
[----:B-1----:R-:W-:Y:S01]  /*d8a0*/  FSEL R81, R11, -INF , !P3 ;  /* 0xff8000000b517808 */ /* 0x002fe20005800000 */
[----:B------:R-:W-:Y:S01]  /*d8b0*/  MUFU.EX2 R51, R51 ;  /* 0x0000003300337308 */ /* 0x000fe20000000800 */
[----:B------:R-:W-:-:S02]  /*d8c0*/  ISETP.GT.AND P3, PT, R87, 0x30, P2 ;  /* 0x000000305700780c */ /* 0x000fc40001764270 */
[----:B------:R-:W-:Y:S02]  /*d8d0*/  FMNMX.FTZ R11, R81, R12, !PT ;  /* 0x0000000c510b7209 */ /* 0x000fe40007810000 */
[----:B------:R-:W-:Y:S02]  /*d8e0*/  ISETP.LT.OR P3, PT, R139, 0x31, P3 ;  /* 0x000000318b00780c */ /* 0x000fe40001f61670 */
[----:B------:R-:W-:Y:S01]  /*d8f0*/  FMNMX.FTZ R11, R14, R11, !PT ;  /* 0x0000000b0e0b7209 */ /* 0x000fe20007810000 */
[----:B------:R-:W-:Y:S01]  /*d900*/  MUFU.EX2 R15, R15 ;  /* 0x0000000f000f7308 */ /* 0x000fe20000000800 */
[----:B------:R-:W-:Y:S02]  /*d910*/  ISETP.GT.AND P4, PT, R87, 0x31, P2 ;  /* 0x000000315700780c */ /* 0x000fe40001784270 */
[----:B------:R-:W-:Y:S02]  /*d920*/  FMNMX.FTZ R11, R20, R11, !PT ;  /* 0x0000000b140b7209 */ /* 0x000fe40007810000 */
[----:B------:R-:W-:-:S02]  /*d930*/  FSEL R42, R42, -INF , !P3 ;  /* 0xff8000002a2a7808 */ /* 0x000fc40005800000 */
[----:B--2---:R-:W-:Y:S01]  /*d940*/  FMNMX.FTZ R84, R24, R11, !PT ;  /* 0x0000000b18547209 */ /* 0x004fe20007810000 */
[----:B------:R-:W-:Y:S01]  /*d950*/  MUFU.EX2 R25, R25 ;  /* 0x0000001900197308 */ /* 0x000fe20000000800 */
[----:B------:R-:W-:Y:S02]  /*d960*/  ISETP.GT.AND P3, PT, R87, 0x38, P2 ;  /* 0x000000385700780c */ /* 0x000fe40001764270 */
[----:B------:R-:W-:Y:S01]  /*d970*/  FMNMX.FTZ R11, R27, R84, !PT ;  /* 0x000000541b0b7209 */ /* 0x000fe20007810000 */
[--C-:B------:R-:W-:Y:S01]  /*d980*/  FFMA.FTZ R84, R31, UR34, -R50.reuse ;  /* 0x000000221f547c23 */ /* 0x100fe20008010832 */
[----:B------:R-:W-:Y:S01]  /*d990*/  ISETP.LT.OR P4, PT, R139, 0x32, P4 ;  /* 0x000000328b00780c */ /* 0x000fe20002781670 */
[----:B------:R-:W-:Y:S01]  /*d9a0*/  FFMA.FTZ R31, R33, UR34, -R50 ;  /* 0x00000022211f7c23 */ /* 0x000fe20008010832 */
[----:B------:R-:W-:Y:S01]  /*d9b0*/  FMNMX.FTZ R11, R28, R11, !PT ;  /* 0x0000000b1c0b7209 */ /* 0x000fe20007810000 */
[----:B------:R-:W-:Y:S01]  /*d9c0*/  MUFU.EX2 R26, R26 ;  /* 0x0000001a001a7308 */ /* 0x000fe20000000800 */
[----:B------:R-:W-:-:S02]  /*d9d0*/  ISETP.LT.OR P3, PT, R139, 0x39, P3 ;  /* 0x000000398b00780c */ /* 0x000fc40001f61670 */
[----:B------:R-:W-:Y:S02]  /*d9e0*/  FMNMX.FTZ R86, R30, R11, !PT ;  /* 0x0000000b1e567209 */ /* 0x000fe40007810000 */
[----:B------:R-:W-:Y:S02]  /*d9f0*/  FSEL R44, R44, -INF , !P4 ;  /* 0xff8000002c2c7808 */ /* 0x000fe40006000000 */
[----:B------:R-:W-:Y:S01]  /*da00*/  FMNMX.FTZ R11, R13, R86, !PT ;  /* 0x000000560d0b7209 */ /* 0x000fe20007810000 */
[----:B------:R-:W-:Y:S01]  /*da10*/  MUFU.EX2 R29, R29 ;  /* 0x0000001d001d7308 */ /* 0x000fe20000000800 */
[C---:B------:R-:W-:Y:S02]  /*da20*/  ISETP.GT.AND P4, PT, R87.reuse, 0x39, P2 ;  /* 0x000000395700780c */ /* 0x040fe40001784270 */
[----:B------:R-:W-:Y:S02]  /*da30*/  FSEL R46, R46, -INF , !P3 ;  /* 0xff8000002e2e7808 */ /* 0x000fe40005800000 */
[----:B------:R-:W-:-:S02]  /*da40*/  ISETP.GT.AND P3, PT, R87, 0x40, P2 ;  /* 0x000000405700780c */ /* 0x000fc40001764270 */
[----:B------:R-:W-:Y:S01]  /*da50*/  FMNMX.FTZ R11, R34, R11, !PT ;  /* 0x0000000b220b7209 */ /* 0x000fe20007810000 */
[----:B------:R-:W-:Y:S01]  /*da60*/  MUFU.EX2 R84, R84 ;  /* 0x0000005400547308 */ /* 0x000fe20000000800 */
[C---:B------:R-:W-:Y:S02]  /*da70*/  ISETP.LT.OR P4, PT, R139.reuse, 0x3a, P4 ;  /* 0x0000003a8b00780c */ /* 0x040fe40002781670 */
[----:B------:R-:W-:Y:S02]  /*da80*/  ISETP.LT.OR P3, PT, R139, 0x41, P3 ;  /* 0x000000418b00780c */ /* 0x000fe40001f61670 */
[----:B------:R-:W-:Y:S02]  /*da90*/  FMNMX.FTZ R86, R36, R11, !PT ;  /* 0x0000000b24567209 */ /* 0x000fe40007810000 */
[----:B------:R-:W-:Y:S01]  /*daa0*/  FSEL R85, R48, -INF , !P4 ;  /* 0xff80000030557808 */ /* 0x000fe20006000000 */
[----:B------:R-:W-:Y:S01]  /*dab0*/  FFMA.FTZ R48, R35, UR34, -R50 ;  /* 0x0000002223307c23 */ /* 0x000fe20008010832 */
[----:B------:R-:W-:Y:S01]  /*dac0*/  ISETP.GT.AND P4, PT, R87, 0x41, P2 ;  /* 0x000000415700780c */ /* 0x000fe20001784270 */
[----:B------:R-:W-:Y:S01]  /*dad0*/  MUFU.EX2 R31, R31 ;  /* 0x0000001f001f7308 */ /* 0x000fe20000000800 */
[----:B------:R-:W-:-:S02]  /*dae0*/  FSEL R52, R52, -INF , !P3 ;  /* 0xff80000034347808 */ /* 0x000fc40005800000 */
[----:B------:R-:W-:Y:S02]  /*daf0*/  FMNMX.FTZ R11, R21, R86, !PT ;  /* 0x00000056150b7209 */ /* 0x000fe40007810000 */
[----:B------:R-:W-:Y:S02]  /*db00*/  ISETP.GT.AND P3, PT, R87, 0x48, P2 ;  /* 0x000000485700780c */ /* 0x000fe40001764270 */
[C---:B------:R-:W-:Y:S01]  /*db10*/  ISETP.LT.OR P4, PT, R139.reuse, 0x42, P4 ;  /* 0x000000428b00780c */ /* 0x040fe20002781670 */
[----:B------:R-:W-:Y:S01]  /*db20*/  MUFU.EX2 R48, R48 ;  /* 0x0000003000307308 */ /* 0x000fe20000000800 */
[----:B------:R-:W-:Y:S02]  /*db30*/  FMNMX.FTZ R11, R40, R11, !PT ;  /* 0x0000000b280b7209 */ /* 0x000fe40007810000 */
[----:B------:R-:W-:Y:S02]  /*db40*/  ISETP.LT.OR P3, PT, R139, 0x49, P3 ;  /* 0x000000498b00780c */ /* 0x000fe40001f61670 */
[----:B------:R-:W-:-:S02]  /*db50*/  FSEL R54, R54, -INF , !P4 ;  /* 0xff80000036367808 */ /* 0x000fc40006000000 */
[----:B------:R-:W-:Y:S01]  /*db60*/  ISETP.GT.AND P4, PT, R87, 0x49, P2 ;  /* 0x000000495700780c */ /* 0x000fe20001784270 */
[----:B------:R-:W-:Y:S01]  /*db70*/  MUFU.EX2 R37, R37 ;  /* 0x0000002500257308 */ /* 0x000fe20000000800 */
[----:B------:R-:W-:Y:S02]  /*db80*/  FMNMX.FTZ R11, R42, R11, !PT ;  /* 0x0000000b2a0b7209 */ /* 0x000fe40007810000 */
[----:B------:R-:W-:Y:S01]  /*db90*/  FSEL R33, R56, -INF , !P3 ;  /* 0xff80000038217808 */ /* 0x000fe20005800000 */
[--C-:B------:R-:W-:Y:S01]  /*dba0*/  FFMA.FTZ R56, R39, UR34, -R50.reuse ;  /* 0x0000002227387c23 */ /* 0x100fe20008010832 */
[----:B------:R-:W-:Y:S01]  /*dbb0*/  ISETP.GT.AND P3, PT, R87, 0x50, P2 ;  /* 0x000000505700780c */ /* 0x000fe20001764270 */
[--C-:B------:R-:W-:Y:S01]  /*dbc0*/  FFMA.FTZ R39, R41, UR34, -R50.reuse ;  /* 0x0000002229277c23 */ /* 0x100fe20008010832 */
[----:B------:R-:W-:Y:S01]  /*dbd0*/  ISETP.LT.OR P4, PT, R139, 0x4a, P4 ;  /* 0x0000004a8b00780c */ /* 0x000fe20002781670 */
[----:B------:R-:W-:Y:S01]  /*dbe0*/  FFMA.FTZ R41, R45, UR34, -R50 ;  /* 0x000000222d297c23 */ /* 0x000fe20008010832 */
[----:B------:R-:W-:Y:S01]  /*dbf0*/  FMNMX.FTZ R11, R44, R11, !PT ;  /* 0x0000000b2c0b7209 */ /* 0x000fe20007810000 */
[----:B------:R-:W-:Y:S01]  /*dc00*/  MUFU.EX2 R56, R56 ;  /* 0x0000003800387308 */ /* 0x000fe20000000800 */
[----:B------:R-:W-:-:S02]  /*dc10*/  ISETP.LT.OR P3, PT, R139, 0x51, P3 ;  /* 0x000000518b00780c */ /* 0x000fc40001f61670 */
[----:B------:R-:W-:Y:S02]  /*dc20*/  FSEL R35, R58, -INF , !P4 ;  /* 0xff8000003a237808 */ /* 0x000fe40006000000 */
[----:B------:R-:W-:Y:S02]  /*dc30*/  FMNMX.FTZ R58, R46, R11, !PT ;  /* 0x0000000b2e3a7209 */ /* 0x000fe40007810000 */
[----:B------:R-:W-:Y:S01]  /*dc40*/  FSEL R60, R60, -INF , !P3 ;  /* 0xff8000003c3c7808 */ /* 0x000fe20005800000 */
        /* <DEDUP_REMOVED lines=8> */
[----:B------:R-:W-:-:S02]  /*dcd0*/  FSEL R86, R64, -INF , !P3 ;  /* 0xff80000040567808 */ /* 0x000fc40005800000 */
[----:B------:R-:W-:Y:S02]  /*dce0*/  ISETP.GT.AND P4, PT, R87, 0x51, P2 ;  /* 0x000000515700780c */ /* 0x000fe40001784270 */
[----:B------:R-:W-:Y:S02]  /*dcf0*/  FMNMX.FTZ R64, R54, R11, !PT ;  /* 0x0000000b36407209 */ /* 0x000fe40007810000 */
[----:B------:R-:W-:Y:S01]  /*dd00*/  ISETP.LT.OR P4, PT, R139, 0x52, P4 ;  /* 0x000000528b00780c */ /* 0x000fe20002781670 */
[----:B------:R-:W-:Y:S01]  /*dd10*/  MUFU.EX2 R58, R58 ;  /* 0x0000003a003a7308 */ /* 0x000fe20000000800 */
[----:B------:R-:W-:Y:S02]  /*dd20*/  FMNMX.FTZ R64, R33, R64, !PT ;  /* 0x0000004021407209 */ /* 0x000fe40007810000 */
[----:B------:R-:W-:Y:S02]  /*dd30*/  FSEL R62, R62, -INF , !P4 ;  /* 0xff8000003e3e7808 */ /* 0x000fe40006000000 */
[----:B------:R-:W-:Y:S01]  /*dd40*/  FMNMX.FTZ R11, R35, R64, !PT ;  /* 0x00000040230b7209 */ /* 0x000fe20007810000 */
[--C-:B------:R-:W-:Y:S01]  /*dd50*/  FFMA.FTZ R64, R47, UR34, -R50.reuse ;  /* 0x000000222f407c23 */ /* 0x100fe20008010832 */
[----:B------:R-:W-:Y:S01]  /*dd60*/  ISETP.GT.AND P4, PT, R87, 0x59, P2 ;  /* 0x000000595700780c */ /* 0x000fe20001784270 */
[--C-:B------:R-:W-:Y:S01]  /*dd70*/  FFMA.FTZ R47, R55, UR34, -R50.reuse ;  /* 0x00000022372f7c23 */ /* 0x100fe20008010832 */
[----:B------:R-:W-:Y:S01]  /*dd80*/  FMNMX.FTZ R11, R60, R11, !PT ;  /* 0x0000000b3c0b7209 */ /* 0x000fe20007810000 */
[--C-:B------:R-:W-:Y:S01]  /*dd90*/  FFMA.FTZ R55, R63, UR34, -R50.reuse ;  /* 0x000000223f377c23 */ /* 0x100fe20008010832 */
[----:B------:R-:W-:Y:S01]  /*dda0*/  ISETP.GT.AND P3, PT, R87, 0x60, P2 ;  /* 0x000000605700780c */ /* 0x000fe20001764270 */
[----:B------:R-:W-:Y:S01]  /*ddb0*/  FFMA.FTZ R63, R75, UR34, -R50 ;  /* 0x000000224b3f7c23 */ /* 0x000fe20008010832 */
        /* <DEDUP_REMOVED lines=14> */
[----:B------:R-:W-:Y:S02]  /*dea0*/  FSEL R70, R70, -INF , !P4 ;  /* 0xff80000046467808 */ /* 0x000fe40006000000 */
[----:B------:R-:W-:Y:S01]  /*deb0*/  ISETP.GT.AND P4, PT, R87, 0x69, P2 ;  /* 0x000000695700780c */ /* 0x000fe20001784270 */
[----:B------:R-:W-:Y:S01]  /*dec0*/  MUFU.EX2 R55, R55 ;  /* 0x0000003700377308 */ /* 0x000fe20000000800 */
[----:B------:R-:W-:Y:S01]  /*ded0*/  FMNMX.FTZ R11, R45, R68, !PT ;  /* 0x000000442d0b7209 */ /* 0x000fe20007810000 */
[--C-:B------:R-:W-:Y:S01]  /*dee0*/  FFMA.FTZ R68, R53, UR34, -R50.reuse ;  /* 0x0000002235447c23 */ /* 0x100fe20008010832 */
[----:B------:R-:W-:Y:S01]  /*def0*/  FSEL R72, R72, -INF , !P3 ;  /* 0xff80000048487808 */ /* 0x000fe20005800000 */
        /* <DEDUP_REMOVED lines=8> */
[----:B------:R-:W-:Y:S01]  /*df80*/  ISETP.GT.AND P4, PT, R87, 0x71, P2 ;  /* 0x000000715700780c */ /* 0x000fe20001784270 */
[----:B------:R-:W-:Y:S01]  /*df90*/  MUFU.EX2 R53, R53 ;  /* 0x0000003500357308 */ /* 0x000fe20000000800 */
[----:B------:R-:W-:Y:S02]  /*dfa0*/  FMNMX.FTZ R74, R72, R11, !PT ;  /* 0x0000000b484a7209 */ /* 0x000fe40007810000 */
[----:B------:R-:W-:Y:S01]  /*dfb0*/  FSEL R143, R76, -INF , !P3 ;  /* 0xff8000004c8f7808 */ /* 0x000fe20005800000 */
[----:B------:R-:W-:Y:S01]  /*dfc0*/  FFMA.FTZ R76, R65, UR34, -R50 ;  /* 0x00000022414c7c23 */ /* 0x000fe20008010832 */
[----:B------:R-:W-:-:S02]  /*dfd0*/  ISETP.GT.AND P3, PT, R87, 0x78, P2 ;  /* 0x000000785700780c */ /* 0x000fc40001764270 */
[----:B------:R-:W-:Y:S01]  /*dfe0*/  ISETP.LT.OR P4, PT, R139, 0x72, P4 ;  /* 0x000000728b00780c */ /* 0x000fe20002781670 */
[----:B------:R-:W-:Y:S01]  /*dff0*/  MUFU.EX2 R59, R59 ;  /* 0x0000003b003b7308 */ /* 0x000fe20000000800 */
[----:B------:R-:W-:Y:S02]  /*e000*/  FMNMX.FTZ R74, R49, R74, !PT ;  /* 0x0000004a314a7209 */ /* 0x000fe40007810000 */
[----:B------:R-:W-:Y:S02]  /*e010*/  ISETP.GT.AND P2, PT, R87, 0x79, P2 ;  /* 0x000000795700780c */ /* 0x000fe40001744270 */
[----:B------:R-:W-:Y:S02]  /*e020*/  ISETP.LT.OR P3, PT, R139, 0x79, P3 ;  /* 0x000000798b00780c */ /* 0x000fe40001f61670 */
[----:B------:R-:W-:Y:S01]  /*e030*/  FSEL R87, R78, -INF , !P4 ;  /* 0xff8000004e577808 */ /* 0x000fe20006000000 */
[--C-:B------:R-:W-:Y:S01]  /*e040*/  FFMA.FTZ R78, R57, UR34, -R50.reuse ;  /* 0x00000022394e7c23 */ /* 0x100fe20008010832 */
[----:B------:R-:W-:Y:S01]  /*e050*/  FMNMX.FTZ R74, R143, R74, !PT ;  /* 0x0000004a8f4a7209 */ /* 0x000fe20007810000 */
[--C-:B------:R-:W-:Y:S01]  /*e060*/  FFMA.FTZ R57, R67, UR34, -R50.reuse ;  /* 0x0000002243397c23 */ /* 0x100fe20008010832 */
[----:B------:R-:W-:Y:S01]  /*e070*/  ISETP.LT.OR P2, PT, R139, 0x7a, P2 ;  /* 0x0000007a8b00780c */ /* 0x000fe20001741670 */
[----:B------:R-:W-:Y:S01]  /*e080*/  MUFU.EX2 R76, R76 ;  /* 0x0000004c004c7308 */ /* 0x000fe20000000800 */
[----:B------:R-:W-:Y:S01]  /*e090*/  FSEL R139, R80, -INF , !P3 ;  /* 0xff800000508b7808 */ /* 0x000fe20005800000 */
[----:B------:R-:W-:Y:S01]  /*e0a0*/  FFMA.FTZ R80, R69, UR34, -R50 ;  /* 0x0000002245507c23 */ /* 0x000fe20008010832 */
[----:B------:R-:W-:-:S02]  /*e0b0*/  FMNMX.FTZ R74, R87, R74, !PT ;  /* 0x0000004a574a7209 */ /* 0x000fc40007810000 */
[----:B------:R-:W-:Y:S02]  /*e0c0*/  FSEL R83, R83, -INF , !P2 ;  /* 0xff80000053537808 */ /* 0x000fe40005000000 */
[----:B------:R-:W-:Y:S01]  /*e0d0*/  FMNMX.FTZ R74, R139, R74, !PT ;  /* 0x0000004a8b4a7209 */ /* 0x000fe20007810000 */
[----:B------:R-:W-:Y:S01]  /*e0e0*/  MUFU.EX2 R78, R78 ;  /* 0x0000004e004e7308 */ /* 0x000fe20000000800 */
[----:B------:R-:W-:Y:S02]  /*e0f0*/  FSEL R67, R8, RZ, P6 ;  /* 0x000000ff08437208 */ /* 0x000fe40003000000 */
[----:B------:R-:W-:Y:S01]  /*e100*/  FMNMX.FTZ R11, R83, R74, !PT ;  /* 0x0000004a530b7209 */ /* 0x000fe20007810000 */
[--C-:B------:R-:W-:Y:S01]  /*e110*/  FFMA.FTZ R74, R61, UR34, -R50.reuse ;  /* 0x000000223d4a7c23 */ /* 0x100fe20008010832 */
[----:B------:R-:W-:Y:S01]  /*e120*/  FFMA.FTZ R61, R79, UR34, -R50 ;  /* 0x000000224f3d7c23 */ /* 0x000fe20008010832 */
[----:B------:R-:W-:Y:S02]  /*e130*/  FADD.FTZ R67, -R67, R10 ;  /* 0x0000000a43437221 */ /* 0x000fe40000010100 */
[----:B------:R-:W1:Y:S01]  /*e140*/  SHFL.BFLY PT, R142, R11, 0x2, 0x1f ;  /* 0x0c401f000b8e7f89 */ /* 0x000e6200000e0000 */
[----:B------:R-:W-:Y:S01]  /*e150*/  MUFU.EX2 R57, R57 ;  /* 0x0000003900397308 */ /* 0x000fe20000000800 */
[----:B------:R-:W-:-:S07]  /*e160*/  FMUL.FTZ R67, R67, UR34 ;  /* 0x0000002243437c20 */ /* 0x000fce0008410000 */
[----:B------:R-:W-:Y:S08]  /*e170*/  MUFU.EX2 R74, R74 ;  /* 0x0000004a004a7308 */ /* 0x000ff00000000800 */
[----:B------:R-:W-:Y:S01]  /*e180*/  MUFU.EX2 R80, R80 ;  /* 0x0000005000507308 */ /* 0x000fe20000000800 */
[----:B-1----:R-:W-:Y:S01]  /*e190*/  FMNMX.FTZ R65, R11, R142, !PT ;  /* 0x0000008e0b417209 */ /* 0x002fe20007810000 */
[--C-:B------:R-:W-:Y:S01]  /*e1a0*/  FFMA.FTZ R142, R73, UR34, -R50.reuse ;  /* 0x00000022498e7c23 */ /* 0x100fe20008010832 */
[----:B------:R-:W-:-:S05]  /*e1b0*/  FFMA.FTZ R50, R82, UR34, -R50 ;  /* 0x0000002252327c23 */ /* 0x000fca0008010832 */
[----:B------:R-:W-:Y:S01]  /*e1c0*/  MUFU.EX2 R63, R63 ;  /* 0x0000003f003f7308 */ /* 0x000fe20000000800 */
[----:B------:R-:W1:Y:S07]  /*e1d0*/  SHFL.BFLY PT, R146, R65, 0x1, 0x1f ;  /* 0x0c201f0041927f89 */ /* 0x000e6e00000e0000 */
[----:B------:R-:W-:Y:S08]  /*e1e0*/  MUFU.EX2 R10, R50 ;  /* 0x00000032000a7308 */ /* 0x000ff00000000800 */
[----:B------:R-:W-:Y:S08]  /*e1f0*/  MUFU.EX2 R142, R142 ;  /* 0x0000008e008e7308 */ /* 0x000ff00000000800 */
[----:B------:R-:W-:Y:S01]  /*e200*/  MUFU.EX2 R144, R144 ;  /* 0x0000009000907308 */ /* 0x000fe20000000800 */
[----:B-1----:R-:W-:-:S04]  /*e210*/  FMNMX.FTZ R11, R65, R146, !PT ;  /* 0x00000092410b7209 */ /* 0x002fc80007810000 */
[C---:B------:R-:W-:Y:S01]  /*e220*/  FSETP.NEU.FTZ.AND P2, PT, R11.reuse, -INF , PT ;  /* 0xff8000000b00780b */ /* 0x040fe20003f5d000 */
[----:B------:R-:W-:Y:S02]  /*e230*/  FMUL.FTZ R65, R11, UR34 ;  /* 0x000000220b417c20 */ /* 0x000fe40008410000 */
[----:B------:R-:W1:Y:S03]  /*e240*/  MUFU.EX2 R146, R67 ;  /* 0x0000004300927308 */ /* 0x000e660000000800 */
[----:B------:R-:W-:-:S05]  /*e250*/  FSEL R65, R65, RZ, P2 ;  /* 0x000000ff41417208 */ /* 0x000fca0001000000 */
[----:B------:R-:W-:Y:S01]  /*e260*/  MUFU.EX2 R61, R61 ;  /* 0x0000003d003d7308 */ /* 0x000fe20000000800 */
[--C-:B------:R-:W-:Y:S01]  /*e270*/  FFMA.FTZ R69, R13, UR34, -R65.reuse ;  /* 0x000000220d457c23 */ /* 0x100fe20008010841 */
[----:B------:R-:W-:Y:S01]  /*e280*/  FSEL R13, R11, RZ, P2 ;  /* 0x000000ff0b0d7208 */ /* 0x000fe20001000000 */
[--C-:B------:R-:W-:Y:S01]  /*e290*/  FFMA.FTZ R77, R81, UR34, -R65.reuse ;  /* 0x00000022514d7c23 */ /* 0x100fe20008010841 */
[--C-:B------:R-:W-:Y:S01]  /*e2a0*/  FFMA.FTZ R20, R20, UR34, -R65.reuse ;  /* 0x0000002214147c23 */ /* 0x100fe20008010841 */
[--C-:B------:R-:W-:Y:S01]  /*e2b0*/  FFMA.FTZ R14, R14, UR34, -R65.reuse ;  /* 0x000000220e0e7c23 */ /* 0x100fe20008010841 */
[--C-:B------:R-:W-:Y:S01]  /*e2c0*/  FFMA.FTZ R81, R24, UR34, -R65.reuse ;  /* 0x0000002218517c23 */ /* 0x100fe20008010841 */
[----:B------:R-:W-:Y:S01]  /*e2d0*/  FADD.FTZ R13, -R13, R12 ;  /* 0x0000000c0d0d7221 */ /* 0x000fe20000010100 */
[----:B------:R-:W-:Y:S01]  /*e2e0*/  IMAD.U32 R12, RZ, RZ, UR55 ;  /* 0x00000037ff0c7e24 */ /* 0x000fe2000f8e00ff */
[----:B------:R-:W-:Y:S01]  /*e2f0*/  MUFU.EX2 R50, R20 ;  /* 0x0000001400327308 */ /* 0x000fe20000000800 */
[----:B------:R-:W-:Y:S01]  /*e300*/  FFMA.FTZ R24, R27, UR34, -R65 ;  /* 0x000000221b187c23 */ /* 0x000fe20008010841 */
[----:B------:R-:W-:Y:S01]  /*e310*/  FMUL.FTZ R13, R13, UR34 ;  /* 0x000000220d0d7c20 */ /* 0x000fe20008410000 */
[----:B-1----:R-:W-:Y:S01]  /*e320*/  FFMA.FTZ R79, R146, R6, R51 ;  /* 0x00000006924f7223 */ /* 0x002fe20000010033 */
[----:B------:R-:W-:Y:S01]  /*e330*/  @!P1 LEA R12, R12, UR39, 0x3 ;  /* 0x000000270c0c9c11 */ /* 0x000fe2000f8e18ff */
[--C-:B------:R-:W-:Y:S01]  /*e340*/  FFMA.FTZ R71, R34, UR34, -R65.reuse ;  /* 0x0000002222477c23 */ /* 0x100fe20008010841 */
[--C-:B------:R-:W-:Y:S01]  /*e350*/  FFMA.FTZ R67, R28, UR34, -R65.reuse ;  /* 0x000000221c437c23 */ /* 0x100fe20008010841 */
[----:B------:R-:W-:Y:S01]  /*e360*/  FFMA.FTZ R30, R30, UR34, -R65 ;  /* 0x000000221e1e7c23 */ /* 0x000fe20008010841 */
[----:B------:R-:W-:Y:S01]  /*e370*/  MUFU.EX2 R77, R77 ;  /* 0x0000004d004d7308 */ /* 0x000fe20000000800 */
[----:B------:R-:W-:-:S02]  /*e380*/  @!P1 VIADD R12, R12, 0x2d860 ;  /* 0x0002d8600c0c9836 */ /* 0x000fc40000000000 */
[--C-:B------:R-:W-:Y:S01]  /*e390*/  FFMA.FTZ R28, R44, UR34, -R65.reuse ;  /* 0x000000222c1c7c23 */ /* 0x100fe20008010841 */
[--C-:B------:R-:W-:Y:S01]  /*e3a0*/  FFMA.FTZ R6, R33, UR34, -R65.reuse ;  /* 0x0000002221067c23 */ /* 0x100fe20008010841 */
[--C-:B------:R-:W-:Y:S01]  /*e3b0*/  FFMA.FTZ R36, R36, UR34, -R65.reuse ;  /* 0x0000002224247c23 */ /* 0x100fe20008010841 */
[----:B------:R-:W-:Y:S01]  /*e3c0*/  FFMA.FTZ R73, R21, UR34, -R65 ;  /* 0x0000002215497c23 */ /* 0x000fe20008010841 */
[----:B------:R-:W-:Y:S01]  /*e3d0*/  @!P1 PRMT R34, RZ, 0x654, R12 ;  /* 0x00000654ff229816 */ /* 0x000fe2000000000c */
[----:B------:R-:W-:Y:S01]  /*e3e0*/  FADD.FTZ R12, R32, R79 ;  /* 0x0000004f200c7221 */ /* 0x000fe20000010000 */
[----:B------:R1:W2:Y:S01]  /*e3f0*/  MUFU.EX2 R20, R13 ;  /* 0x0000000d00147308 */ /* 0x0002a20000000800 */
[--C-:B------:R-:W-:Y:S01]  /*e400*/  FFMA.FTZ R82, R40, UR34, -R65.reuse ;  /* 0x0000002228527c23 */ /* 0x100fe20008010841 */
[----:B------:R3:W-:Y:S01]  /*e410*/  @!P1 SYNCS.ARRIVE.TRANS64.RED.A1T0 RZ, [R34+URZ], RZ ;  /* 0x000000ff22ff99a7 */ /* 0x0007e2000810043f */
[--C-:B------:R-:W-:Y:S01]  /*e420*/  FFMA.FTZ R21, R42, UR34, -R65.reuse ;  /* 0x000000222a157c23 */ /* 0x100fe20008010841 */
[--C-:B------:R-:W-:Y:S01]  /*e430*/  FFMA.FTZ R27, R46, UR34, -R65.reuse ;  /* 0x000000222e1b7c23 */ /* 0x100fe20008010841 */
[--C-:B------:R-:W-:Y:S01]  /*e440*/  FFMA.FTZ R40, R85, UR34, -R65.reuse ;  /* 0x0000002255287c23 */ /* 0x100fe20008010841 */
[--C-:B------:R-:W-:Y:S01]  /*e450*/  FFMA.FTZ R42, R52, UR34, -R65.reuse ;  /* 0x00000022342a7c23 */ /* 0x100fe20008010841 */
[--C-:B------:R-:W-:Y:S01]  /*e460*/  FFMA.FTZ R79, R35, UR34, -R65.reuse ;  /* 0x00000022234f7c23 */ /* 0x100fe20008010841 */
[----:B------:R-:W4:Y:S01]  /*e470*/  MUFU.EX2 R14, R14 ;  /* 0x0000000e000e7308 */ /* 0x000f220000000800 */
[----:B-1----:R-:W-:Y:S01]  /*e480*/  FADD.FTZ R13, R15, R12 ;  /* 0x0000000c0f0d7221 */ /* 0x002fe20000010000 */
[----:B---3--:R-:W-:Y:S01]  /*e490*/  F2FP.BF16.F32.PACK_AB R34, R38, R15 ;  /* 0x0000000f2622723e */ /* 0x008fe200000010ff */
[----:B------:R-:W-:Y:S01]  /*e4a0*/  FFMA.FTZ R75, R54, UR34, -R65 ;  /* 0x00000022364b7c23 */ /* 0x000fe20008010841 */
[----:B------:R-:W-:Y:S01]  /*e4b0*/  F2FP.BF16.F32.PACK_AB R32, R32, R51 ;  /* 0x000000332020723e */ /* 0x000fe200000010ff */
[----:B------:R-:W-:Y:S01]  /*e4c0*/  FADD.FTZ R44, R38, R13 ;  /* 0x0000000d262c7221 */ /* 0x000fe20000010000 */
[--C-:B------:R-:W-:Y:S01]  /*e4d0*/  FFMA.FTZ R38, R62, UR34, -R65.reuse ;  /* 0x000000223e267c23 */ /* 0x100fe20008010841 */
[----:B------:R-:W-:Y:S01]  /*e4e0*/  FFMA.FTZ R66, R66, UR34, -R65 ;  /* 0x0000002242427c23 */ /* 0x000fe20008010841 */
[----:B------:R-:W1:Y:S01]  /*e4f0*/  MUFU.EX2 R81, R81 ;  /* 0x0000005100517308 */ /* 0x000e620000000800 */
[----:B--2---:R-:W-:Y:S01]  /*e500*/  FFMA.FTZ R5, R20, R5, R77 ;  /* 0x0000000514057223 */ /* 0x004fe2000001004d */
[----:B------:R-:W-:Y:S01]  /*e510*/  FADD.FTZ R15, R25, R44 ;  /* 0x0000002c190f7221 */ /* 0x000fe20000010000 */
[--C-:B------:R-:W-:Y:S01]  /*e520*/  FFMA.FTZ R44, R86, UR34, -R65.reuse ;  /* 0x00000022562c7c23 */ /* 0x100fe20008010841 */
[--C-:B------:R-:W-:Y:S01]  /*e530*/  FFMA.FTZ R70, R70, UR34, -R65.reuse ;  /* 0x0000002246467c23 */ /* 0x100fe20008010841 */
[--C-:B------:R-:W-:Y:S01]  /*e540*/  FFMA.FTZ R72, R72, UR34, -R65.reuse ;  /* 0x0000002248487c23 */ /* 0x100fe20008010841 */
[--C-:B------:R-:W-:Y:S01]  /*e550*/  FFMA.FTZ R46, R49, UR34, -R65.reuse ;  /* 0x00000022312e7c23 */ /* 0x100fe20008010841 */
[----:B------:R-:W-:Y:S01]  /*e560*/  FFMA.FTZ R143, R143, UR34, -R65 ;  /* 0x000000228f8f7c23 */ /* 0x000fe20008010841 */
[----:B------:R-:W2:Y:S01]  /*e570*/  MUFU.EX2 R24, R24 ;  /* 0x0000001800187308 */ /* 0x000ea20000000800 */
[C---:B----4-:R-:W-:Y:S01]  /*e580*/  FADD.FTZ R5, R14.reuse, R5 ;  /* 0x000000050e057221 */ /* 0x050fe20000010000 */
[----:B------:R-:W-:Y:S01]  /*e590*/  F2FP.BF16.F32.PACK_AB R33, R14, R77 ;  /* 0x0000004d0e21723e */ /* 0x000fe200000010ff */
[----:B------:R-:W-:Y:S01]  /*e5a0*/  FADD.FTZ R14, R26, R15 ;  /* 0x0000000f1a0e7221 */ /* 0x000fe20000010000 */
[----:B------:R-:W-:Y:S01]  /*e5b0*/  FFMA.FTZ R87, R87, UR34, -R65 ;  /* 0x0000002257577c23 */ /* 0x000fe20008010841 */
[----:B------:R-:W-:Y:S01]  /*e5c0*/  FADD.FTZ R12, R50, R5 ;  /* 0x00000005320c7221 */ /* 0x000fe20000010000 */
[----:B------:R-:W-:Y:S01]  /*e5d0*/  FFMA.FTZ R5, R60, UR34, -R65 ;  /* 0x000000223c057c23 */ /* 0x000fe20008010841 */
[----:B------:R-:W-:Y:S01]  /*e5e0*/  FADD.FTZ R15, R29, R14 ;  /* 0x0000000e1d0f7221 */ /* 0x000fe20000010000 */
[----:B------:R-:W3:Y:S01]  /*e5f0*/  MUFU.EX2 R67, R67 ;  /* 0x0000004300437308 */ /* 0x000ee20000000800 */
[C---:B-1----:R-:W-:Y:S01]  /*e600*/  FADD.FTZ R13, R81.reuse, R12 ;  /* 0x0000000c510d7221 */ /* 0x042fe20000010000 */
[----:B------:R-:W-:Y:S01]  /*e610*/  F2FP.BF16.F32.PACK_AB R35, R81, R50 ;  /* 0x000000325123723e */ /* 0x000fe200000010ff */
[----:B------:R-:W-:Y:S01]  /*e620*/  FADD.FTZ R14, R84, R15 ;  /* 0x0000000f540e7221 */ /* 0x000fe20000010000 */
[--C-:B------:R-:W-:Y:S01]  /*e630*/  FFMA.FTZ R81, R45, UR34, -R65.reuse ;  /* 0x000000222d517c23 */ /* 0x100fe20008010841 */
[--C-:B------:R-:W-:Y:S01]  /*e640*/  FFMA.FTZ R139, R139, UR34, -R65.reuse ;  /* 0x000000228b8b7c23 */ /* 0x100fe20008010841 */
[----:B------:R-:W-:Y:S01]  /*e650*/  FFMA.FTZ R65, R83, UR34, -R65 ;  /* 0x0000002253417c23 */ /* 0x000fe20008010841 */
[----:B------:R1:W-:Y:S01]  /*e660*/  STSM.16.M88.4 [R136+0x21800], R32 ;  /* 0x0218002088007844 */ /* 0x0003e20000000200 */
[----:B------:R-:W4:Y:S01]  /*e670*/  MUFU.EX2 R30, R30 ;  /* 0x0000001e001e7308 */ /* 0x000f220000000800 */
[----:B--2---:R-:W-:Y:S01]  /*e680*/  FADD.FTZ R12, R24, R13 ;  /* 0x0000000d180c7221 */ /* 0x004fe20000010000 */
[----:B------:R-:W-:Y:S01]  /*e690*/  ISETP.GT.AND P2, PT, R7, UR40, PT ;  /* 0x0000002807007c0c */ /* 0x000fe2000bf44270 */
[----:B------:R-:W-:Y:S01]  /*e6a0*/  UMOV UR55, UR36 ;  /* 0x0000002400377c82 */ /* 0x000fe20008000000 */
        /* <DEDUP_REMOVED lines=13> */
[----:B----4-:R-:W-:Y:S01]  /*e780*/  FADD.FTZ R12, R30, R13 ;  /* 0x0000000d1e0c7221 */ /* 0x010fe20000010000 */
[----:B------:R-:W-:Y:S01]  /*e790*/  FADD.FTZ R13, R31, R14 ;  /* 0x0000000e1f0d7221 */ /* 0x000fe20000010000 */
[-C--:B------:R-:W-:Y:S01]  /*e7a0*/  FMUL.FTZ R108, R108, R146.reuse ;  /* 0x000000926c6c7220 */ /* 0x080fe20000410000 */
[-C--:B------:R-:W-:Y:S01]  /*e7b0*/  FMUL.FTZ R109, R109, R146.reuse ;  /* 0x000000926d6d7220 */ /* 0x080fe20000410000 */
[-C--:B------:R-:W-:Y:S01]  /*e7c0*/  FMUL.FTZ R112, R112, R146.reuse ;  /* 0x0000009270707220 */ /* 0x080fe20000410000 */
[C---:B------:R-:W-:Y:S01]  /*e7d0*/  FADD.FTZ R14, R48.reuse, R13 ;  /* 0x0000000d300e7221 */ /* 0x040fe20000010000 */
[----:B------:R-:W-:Y:S01]  /*e7e0*/  F2FP.BF16.F32.PACK_AB R48, R48, R31 ;  /* 0x0000001f3030723e */ /* 0x000fe200000010ff */
[----:B------:R-:W4:Y:S01]  /*e7f0*/  MUFU.EX2 R36, R36 ;  /* 0x0000002400247308 */ /* 0x000f220000000800 */
[----:B--2---:R-:W-:Y:S01]  /*e800*/  FADD.FTZ R12, R69, R12 ;  /* 0x0000000c450c7221 */ /* 0x004fe20000010000 */
[----:B------:R-:W-:Y:S01]  /*e810*/  FADD.FTZ R15, R37, R14 ;  /* 0x0000000e250f7221 */ /* 0x000fe20000010000 */
[-C--:B------:R-:W-:Y:S01]  /*e820*/  FMUL.FTZ R113, R113, R146.reuse ;  /* 0x0000009271717220 */ /* 0x080fe20000410000 */
[-C--:B------:R-:W-:Y:S01]  /*e830*/  FMUL.FTZ R116, R116, R146.reuse ;  /* 0x0000009274747220 */ /* 0x080fe20000410000 */
[-C--:B------:R-:W-:Y:S01]  /*e840*/  FMUL.FTZ R117, R117, R146.reuse ;  /* 0x0000009275757220 */ /* 0x080fe20000410000 */
[----:B------:R-:W-:Y:S01]  /*e850*/  FADD.FTZ R14, R56, R15 ;  /* 0x0000000f380e7221 */ /* 0x000fe20000010000 */
[-C--:B------:R-:W-:Y:S01]  /*e860*/  FMUL.FTZ R120, R120, R146.reuse ;  /* 0x0000009278787220 */ /* 0x080fe20000410000 */
[----:B------:R-:W2:Y:S01]  /*e870*/  MUFU.EX2 R73, R73 ;  /* 0x0000004900497308 */ /* 0x000ea20000000800 */
[----:B---3--:R-:W-:Y:S01]  /*e880*/  FADD.FTZ R13, R71, R12 ;  /* 0x0000000c470d7221 */ /* 0x008fe20000010000 */
[----:B------:R-:W-:Y:S01]  /*e890*/  FADD.FTZ R15, R39, R14 ;  /* 0x0000000e270f7221 */ /* 0x000fe20000010000 */
[-C--:B------:R-:W-:Y:S01]  /*e8a0*/  FMUL.FTZ R121, R121, R146.reuse ;  /* 0x0000009279797220 */ /* 0x080fe20000410000 */
[-C--:B------:R-:W-:Y:S01]  /*e8b0*/  FMUL.FTZ R124, R124, R146.reuse ;  /* 0x000000927c7c7220 */ /* 0x080fe20000410000 */
[-C--:B------:R-:W-:Y:S01]  /*e8c0*/  FMUL.FTZ R125, R125, R146.reuse ;  /* 0x000000927d7d7220 */ /* 0x080fe20000410000 */
[----:B------:R-:W-:Y:S01]  /*e8d0*/  FADD.FTZ R50, R58, R15 ;  /* 0x0000000f3a327221 */ /* 0x000fe20000010000 */
[-C--:B------:R-:W-:Y:S01]  /*e8e0*/  FMUL.FTZ R128, R128, R146.reuse ;  /* 0x0000009280807220 */ /* 0x080fe20000410000 */
[----:B------:R-:W3:Y:S01]  /*e8f0*/  MUFU.EX2 R82, R82 ;  /* 0x0000005200527308 */ /* 0x000ee20000000800 */
[C---:B----4-:R-:W-:Y:S01]  /*e900*/  FADD.FTZ R12, R36.reuse, R13 ;  /* 0x0000000d240c7221 */ /* 0x050fe20000010000 */
[----:B------:R-:W-:Y:S01]  /*e910*/  FADD.FTZ R15, R41, R50 ;  /* 0x00000032290f7221 */ /* 0x000fe20000010000 */
[----:B------:R-:W-:Y:S01]  /*e920*/  F2FP.BF16.F32.PACK_AB R49, R36, R71 ;  /* 0x000000472431723e */ /* 0x000fe200000010ff */
[----:B------:R-:W-:Y:S01]  /*e930*/  FMUL.FTZ R129, R129, R146 ;  /* 0x0000009281817220 */ /* 0x000fe20000410000 */
[----:B------:R-:W-:Y:S01]  /*e940*/  F2FP.BF16.F32.PACK_AB R50, R56, R37 ;  /* 0x000000253832723e */ /* 0x000fe200000010ff */
[----:B------:R-:W-:Y:S01]  /*e950*/  FADD.FTZ R52, R64, R15 ;  /* 0x0000000f40347221 */ /* 0x000fe20000010000 */
[----:B------:R-:W-:Y:S01]  /*e960*/  F2FP.BF16.F32.PACK_AB R15, R69, R30 ;  /* 0x0000001e450f723e */ /* 0x000fe200000010ff */
[----:B------:R-:W4:Y:S01]  /*e970*/  MUFU.EX2 R21, R21 ;  /* 0x0000001500157308 */ /* 0x000f220000000800 */
[----:B--2---:R-:W-:Y:S01]  /*e980*/  FADD.FTZ R13, R73, R12 ;  /* 0x0000000c490d7221 */ /* 0x004fe20000010000 */
[----:B------:R-:W-:Y:S01]  /*e990*/  F2FP.BF16.F32.PACK_AB R12, R26, R25 ;  /* 0x000000191a0c723e */ /* 0x000fe200000010ff */
[-C--:B------:R-:W-:Y:S01]  /*e9a0*/  FMUL.FTZ R132, R132, R146.reuse ;  /* 0x0000009284847220 */ /* 0x080fe20000410000 */
[----:B------:R-:W-:Y:S01]  /*e9b0*/  FMUL.FTZ R133, R133, R146 ;  /* 0x0000009285857220 */ /* 0x000fe20000410000 */
[----:B------:R-:W-:-:S02]  /*e9c0*/  VIADD R7, R7, 0xffffffff ;  /* 0xffffffff07077836 */ /* 0x000fc40000000000 */
[-C--:B------:R-:W-:Y:S01]  /*e9d0*/  FMUL.FTZ R90, R90, R20.reuse ;  /* 0x000000145a5a7220 */ /* 0x080fe20000410000 */
[-C--:B------:R-:W-:Y:S01]  /*e9e0*/  FMUL.FTZ R91, R91, R20.reuse ;  /* 0x000000145b5b7220 */ /* 0x080fe20000410000 */
[----:B------:R-:W2:Y:S01]  /*e9f0*/  MUFU.EX2 R28, R28 ;  /* 0x0000001c001c7308 */ /* 0x000ea20000000800 */
[C---:B---3--:R-:W-:Y:S01]  /*ea00*/  FADD.FTZ R14, R82.reuse, R13 ;  /* 0x0000000d520e7221 */ /* 0x048fe20000010000 */
[----:B------:R-:W-:Y:S01]  /*ea10*/  F2FP.BF16.F32.PACK_AB R51, R82, R73 ;  /* 0x000000495233723e */ /* 0x000fe200000010ff */
[-C--:B------:R-:W-:Y:S01]  /*ea20*/  FMUL.FTZ R94, R94, R20.reuse ;  /* 0x000000145e5e7220 */ /* 0x080fe20000410000 */
[----:B------:R-:W-:Y:S01]  /*ea30*/  F2FP.BF16.F32.PACK_AB R82, R142, R59 ;  /* 0x0000003b8e52723e */ /* 0x000fe200000010ff */
[-C--:B------:R-:W-:Y:S01]  /*ea40*/  FMUL.FTZ R95, R95, R20.reuse ;  /* 0x000000145f5f7220 */ /* 0x080fe20000410000 */
[-C--:B------:R-:W-:Y:S01]  /*ea50*/  FMUL.FTZ R98, R98, R20.reuse ;  /* 0x0000001462627220 */ /* 0x080fe20000410000 */
[-C--:B------:R-:W-:Y:S01]  /*ea60*/  FMUL.FTZ R99, R99, R20.reuse ;  /* 0x0000001463637220 */ /* 0x080fe20000410000 */
[----:B------:R-:W3:Y:S01]  /*ea70*/  MUFU.EX2 R27, R27 ;  /* 0x0000001b001b7308 */ /* 0x000ee20000000800 */
[----:B----4-:R-:W-:Y:S01]  /*ea80*/  FADD.FTZ R13, R21, R14 ;  /* 0x0000000e150d7221 */ /* 0x010fe20000010000 */
[----:B------:R-:W-:Y:S01]  /*ea90*/  F2FP.BF16.F32.PACK_AB R14, R84, R29 ;  /* 0x0000001d540e723e */ /* 0x000fe200000010ff */
[----:B------:R-:W-:Y:S01]  /*eaa0*/  FADD.FTZ R29, R43, R52 ;  /* 0x000000342b1d7221 */ /* 0x000fe20000010000 */
[-C--:B------:R-:W-:Y:S01]  /*eab0*/  FMUL.FTZ R102, R102, R20.reuse ;  /* 0x0000001466667220 */ /* 0x080fe20000410000 */
[-C--:B------:R-:W-:Y:S01]  /*eac0*/  FMUL.FTZ R103, R103, R20.reuse ;  /* 0x0000001467677220 */ /* 0x080fe20000410000 */
[-C--:B------:R-:W-:Y:S01]  /*ead0*/  FMUL.FTZ R106, R106, R20.reuse ;  /* 0x000000146a6a7220 */ /* 0x080fe20000410000 */
[----:B------:R-:W-:Y:S01]  /*eae0*/  FMUL.FTZ R107, R107, R20 ;  /* 0x000000146b6b7220 */ /* 0x000fe20000410000 */
[----:B------:R-:W4:Y:S01]  /*eaf0*/  MUFU.EX2 R40, R40 ;  /* 0x0000002800287308 */ /* 0x000f220000000800 */
[----:B--2---:R-:W-:Y:S01]  /*eb00*/  FADD.FTZ R26, R28, R13 ;  /* 0x0000000d1c1a7221 */ /* 0x004fe20000010000 */
[----:B------:R-:W-:Y:S01]  /*eb10*/  F2FP.BF16.F32.PACK_AB R13, R67, R24 ;  /* 0x00000018430d723e */ /* 0x000fe200000010ff */
[-C--:B------:R-:W-:Y:S01]  /*eb20*/  FMUL.FTZ R110, R110, R20.reuse ;  /* 0x000000146e6e7220 */ /* 0x080fe20000410000 */
[-C--:B------:R-:W-:Y:S01]  /*eb30*/  FMUL.FTZ R111, R111, R20.reuse ;  /* 0x000000146f6f7220 */ /* 0x080fe20000410000 */
[-C--:B------:R-:W-:Y:S01]  /*eb40*/  FMUL.FTZ R114, R114, R20.reuse ;  /* 0x0000001472727220 */ /* 0x080fe20000410000 */
[-C--:B------:R-:W-:Y:S01]  /*eb50*/  FMUL.FTZ R115, R115, R20.reuse ;  /* 0x0000001473737220 */ /* 0x080fe20000410000 */
[----:B------:R2:W-:Y:S01]  /*eb60*/  STSM.16.M88.4 [R23], R12 ;  /* 0x0000000c17007844 */ /* 0x0005e20000000200 */
[----:B------:R-:W5:Y:S01]  /*eb70*/  MUFU.EX2 R42, R42 ;  /* 0x0000002a002a7308 */ /* 0x000f620000000800 */
[----:B---3--:R-:W-:Y:S01]  /*eb80*/  FADD.FTZ R25, R27, R26 ;  /* 0x0000001a1b197221 */ /* 0x008fe20000010000 */
[C---:B------:R-:W-:Y:S01]  /*eb90*/  FADD.FTZ R26, R68.reuse, R29 ;  /* 0x0000001d441a7221 */ /* 0x040fe20000010000 */
[----:B------:R-:W-:Y:S01]  /*eba0*/  F2FP.BF16.F32.PACK_AB R68, R68, R43 ;  /* 0x0000002b4444723e */ /* 0x000fe200000010ff */
[----:B------:R-:W-:Y:S01]  /*ebb0*/  STSM.16.M88.4 [R22], R48 ;  /* 0x0000003016007844 */ /* 0x000fe20000000200 */
[-C--:B------:R-:W-:Y:S01]  /*ebc0*/  FMUL.FTZ R118, R118, R20.reuse ;  /* 0x0000001476767220 */ /* 0x080fe20000410000 */
[----:B------:R-:W-:Y:S01]  /*ebd0*/  FADD.FTZ R29, R47, R26 ;  /* 0x0000001a2f1d7221 */ /* 0x000fe20000010000 */
[----:B------:R-:W-:Y:S01]  /*ebe0*/  F2FP.BF16.F32.PACK_AB R26, R64, R41 ;  /* 0x00000029401a723e */ /* 0x000fe200000010ff */
[----:B------:R-:W3:Y:S01]  /*ebf0*/  MUFU.EX2 R75, R75 ;  /* 0x0000004b004b7308 */ /* 0x000ee20000000800 */
[C---:B----4-:R-:W-:Y:S01]  /*ec00*/  FADD.FTZ R25, R40.reuse, R25 ;  /* 0x0000001928197221 */ /* 0x050fe20000010000 */
[----:B------:R-:W-:Y:S01]  /*ec10*/  F2FP.BF16.F32.PACK_AB R27, R40, R27 ;  /* 0x0000001b281b723e */ /* 0x000fe200000010ff */
[-C--:B------:R-:W-:Y:S01]  /*ec20*/  FMUL.FTZ R119, R119, R20.reuse ;  /* 0x0000001477777220 */ /* 0x080fe20000410000 */
[-C--:B------:R-:W-:Y:S01]  /*ec30*/  FMUL.FTZ R122, R122, R20.reuse ;  /* 0x000000147a7a7220 */ /* 0x080fe20000410000 */
[-C--:B------:R-:W-:Y:S01]  /*ec40*/  FMUL.FTZ R123, R123, R20.reuse ;  /* 0x000000147b7b7220 */ /* 0x080fe20000410000 */
[-C--:B------:R-:W-:Y:S01]  /*ec50*/  FMUL.FTZ R126, R126, R20.reuse ;  /* 0x000000147e7e7220 */ /* 0x080fe20000410000 */
[-C--:B------:R-:W-:Y:S01]  /*ec60*/  FMUL.FTZ R127, R127, R20.reuse ;  /* 0x000000147f7f7220 */ /* 0x080fe20000410000 */
[----:B------:R-:W4:Y:S01]  /*ec70*/  MUFU.EX2 R6, R6 ;  /* 0x0000000600067308 */ /* 0x000f220000000800 */
[----:B-----5:R-:W-:Y:S01]  /*ec80*/  FADD.FTZ R24, R42, R25 ;  /* 0x000000192a187221 */ /* 0x020fe20000010000 */
[-C--:B------:R-:W-:Y:S01]  /*ec90*/  FMUL.FTZ R130, R130, R20.reuse ;  /* 0x0000001482827220 */ /* 0x080fe20000410000 */
[-C--:B------:R-:W-:Y:S01]  /*eca0*/  FMUL.FTZ R131, R131, R20.reuse ;  /* 0x0000001483837220 */ /* 0x080fe20000410000 */
[-C--:B------:R-:W-:Y:S01]  /*ecb0*/  FMUL.FTZ R134, R134, R20.reuse ;  /* 0x0000001486867220 */ /* 0x080fe20000410000 */
[----:B------:R-:W-:-:S03]  /*ecc0*/  FMUL.FTZ R135, R135, R20 ;  /* 0x0000001487877220 */ /* 0x000fc60000410000 */
[----:B------:R-:W5:Y:S01]  /*ecd0*/  MUFU.EX2 R79, R79 ;  /* 0x0000004f004f7308 */ /* 0x000f620000000800 */
[C---:B---3--:R-:W-:Y:S01]  /*ece0*/  FADD.FTZ R25, R75.reuse, R24 ;  /* 0x000000184b197221 */ /* 0x048fe20000010000 */
[----:B------:R-:W-:Y:S01]  /*ecf0*/  FADD.FTZ R24, R78, R29 ;  /* 0x0000001d4e187221 */ /* 0x000fe20000010000 */
[----:B------:R-:W-:-:S05]  /*ed00*/  F2FP.BF16.F32.PACK_AB R69, R75, R42 ;  /* 0x0000002a4b45723e */ /* 0x000fca00000010ff */
[----:B------:R-:W3:Y:S01]  /*ed10*/  MUFU.EX2 R5, R5 ;  /* 0x0000000500057308 */ /* 0x000ee20000000800 */
[----:B----4-:R-:W-:Y:S01]  /*ed20*/  FADD.FTZ R30, R6, R25 ;  /* 0x00000019061e7221 */ /* 0x010fe20000010000 */
[----:B------:R-:W-:Y:S01]  /*ed30*/  FADD.FTZ R25, R53, R24 ;  /* 0x0000001835197221 */ /* 0x000fe20000010000 */
[----:B------:R-:W-:-:S03]  /*ed40*/  F2FP.BF16.F32.PACK_AB R24, R58, R39 ;  /* 0x000000273a18723e */ /* 0x000fc600000010ff */
[----:B-1----:R-:W-:Y:S01]  /*ed50*/  FADD.FTZ R34, R74, R25 ;  /* 0x000000194a227221 */ /* 0x002fe20000010000 */
[----:B------:R-:W-:Y:S01]  /*ed60*/  F2FP.BF16.F32.PACK_AB R25, R28, R21 ;  /* 0x000000151c19723e */ /* 0x000fe200000010ff */
[----:B------:R-:W1:Y:S01]  /*ed70*/  MUFU.EX2 R38, R38 ;  /* 0x0000002600267308 */ /* 0x000e620000000800 */
[----:B-----5:R-:W-:Y:S01]  /*ed80*/  FADD.FTZ R30, R79, R30 ;  /* 0x0000001e4f1e7221 */ /* 0x020fe20000010000 */
[----:B--2---:R-:W-:Y:S01]  /*ed90*/  FADD.FTZ R15, R55, R34 ;  /* 0x00000022370f7221 */ /* 0x004fe20000010000 */
[----:B------:R-:W-:Y:S01]  /*eda0*/  F2FP.BF16.F32.PACK_AB R71, R79, R6 ;  /* 0x000000064f47723e */ /* 0x000fe200000010ff */
[----:B------:R2:W-:Y:S02]  /*edb0*/  STSM.16.M88.4 [R18], R24 ;  /* 0x0000001812007844 */ /* 0x0005e40000000200 */
[----:B------:R-:W-:Y:S02]  /*edc0*/  FADD.FTZ R14, R76, R15 ;  /* 0x0000000f4c0e7221 */ /* 0x000fe40000010000 */
[----:B------:R-:W4:Y:S01]  /*edd0*/  MUFU.EX2 R44, R44 ;  /* 0x0000002c002c7308 */ /* 0x000f220000000800 */
[----:B---3--:R-:W-:-:S07]  /*ede0*/  FADD.FTZ R13, R5, R30 ;  /* 0x0000001e050d7221 */ /* 0x008fce0000010000 */
[----:B------:R-:W3:Y:S01]  /*edf0*/  MUFU.EX2 R45, R66 ;  /* 0x00000042002d7308 */ /* 0x000ee20000000800 */
[----:B-1----:R-:W-:Y:S01]  /*ee00*/  FADD.FTZ R13, R38, R13 ;  /* 0x0000000d260d7221 */ /* 0x002fe20000010000 */
[----:B--2---:R-:W-:Y:S02]  /*ee10*/  F2FP.BF16.F32.PACK_AB R24, R144, R63 ;  /* 0x0000003f9018723e */ /* 0x004fe400000010ff */
[----:B------:R-:W-:-:S04]  /*ee20*/  F2FP.BF16.F32.PACK_AB R26, R10, R61 ;  /* 0x0000003d0a1a723e */ /* 0x000fc800000010ff */
[----:B------:R-:W1:Y:S01]  /*ee30*/  MUFU.EX2 R81, R81 ;  /* 0x0000005100517308 */ /* 0x000e620000000800 */
[----:B----4-:R-:W-:Y:S01]  /*ee40*/  FADD.FTZ R12, R44, R13 ;  /* 0x0000000d2c0c7221 */ /* 0x010fe20000010000 */
[----:B------:R-:W-:Y:S01]  /*ee50*/  FADD.FTZ R13, R57, R14 ;  /* 0x0000000e390d7221 */ /* 0x000fe20000010000 */
[----:B------:R-:W-:-:S03]  /*ee60*/  F2FP.BF16.F32.PACK_AB R14, R76, R55 ;  /* 0x000000374c0e723e */ /* 0x000fc600000010ff */
[C---:B------:R-:W-:Y:S01]  /*ee70*/  FADD.FTZ R6, R80.reuse, R13 ;  /* 0x0000000d50067221 */ /* 0x040fe20000010000 */
[----:B------:R-:W-:Y:S01]  /*ee80*/  F2FP.BF16.F32.PACK_AB R80, R80, R57 ;  /* 0x000000395050723e */ /* 0x000fe200000010ff */
[----:B------:R2:W4:Y:S01]  /*ee90*/  MUFU.EX2 R32, R70 ;  /* 0x0000004600207308 */ /* 0x0005220000000800 */
[----:B---3--:R-:W-:Y:S01]  /*eea0*/  FADD.FTZ R12, R45, R12 ;  /* 0x0000000c2d0c7221 */ /* 0x008fe20000010000 */
[----:B------:R-:W-:-:S04]  /*eeb0*/  FADD.FTZ R15, R59, R6 ;  /* 0x000000063b0f7221 */ /* 0x000fc80000010000 */
[----:B------:R-:W-:Y:S02]  /*eec0*/  FADD.FTZ R6, R142, R15 ;  /* 0x0000000f8e067221 */ /* 0x000fe40000010000 */
[----:B------:R-:W3:Y:S01]  /*eed0*/  MUFU.EX2 R72, R72 ;  /* 0x0000004800487308 */ /* 0x000ee20000000800 */
[----:B-1----:R-:W-:Y:S01]  /*eee0*/  FADD.FTZ R13, R81, R12 ;  /* 0x0000000c510d7221 */ /* 0x002fe20000010000 */
[----:B------:R-:W-:Y:S01]  /*eef0*/  FADD.FTZ R15, R63, R6 ;  /* 0x000000063f0f7221 */ /* 0x000fe20000010000 */
[----:B--2---:R-:W-:Y:S02]  /*ef00*/  F2FP.BF16.F32.PACK_AB R70, R78, R47 ;  /* 0x0000002f4e46723e */ /* 0x004fe400000010ff */
[----:B------:R-:W-:Y:S01]  /*ef10*/  F2FP.BF16.F32.PACK_AB R12, R74, R53 ;  /* 0x000000354a0c723e */ /* 0x000fe200000010ff */
[----:B------:R-:W-:Y:S01]  /*ef20*/  FADD.FTZ R28, R144, R15 ;  /* 0x0000000f901c7221 */ /* 0x000fe20000010000 */
[----:B------:R-:W-:Y:S01]  /*ef30*/  F2FP.BF16.F32.PACK_AB R15, R45, R44 ;  /* 0x0000002c2d0f723e */ /* 0x000fe200000010ff */
[----:B------:R-:W1:Y:S01]  /*ef40*/  MUFU.EX2 R46, R46 ;  /* 0x0000002e002e7308 */ /* 0x000e620000000800 */
[C---:B----4-:R-:W-:Y:S01]  /*ef50*/  FADD.FTZ R13, R32.reuse, R13 ;  /* 0x0000000d200d7221 */ /* 0x050fe20000010000 */
[----:B------:R-:W-:Y:S01]  /*ef60*/  F2FP.BF16.F32.PACK_AB R81, R32, R81 ;  /* 0x000000512051723e */ /* 0x000fe200000010ff */
[----:B------:R-:W-:Y:S01]  /*ef70*/  STSM.16.M88.4 [R136+0x27800], R68 ;  /* 0x0278004488007844 */ /* 0x000fe20000000200 */
[----:B------:R-:W-:-:S04]  /*ef80*/  FADD.FTZ R61, R61, R28 ;  /* 0x0000001c3d3d7221 */ /* 0x000fc80000010000 */
[----:B------:R-:W2:Y:S01]  /*ef90*/  MUFU.EX2 R143, R143 ;  /* 0x0000008f008f7308 */ /* 0x000ea20000000800 */
[----:B---3--:R-:W-:-:S07]  /*efa0*/  FADD.FTZ R13, R72, R13 ;  /* 0x0000000d480d7221 */ /* 0x008fce0000010000 */
[----:B------:R-:W3:Y:S01]  /*efb0*/  MUFU.EX2 R87, R87 ;  /* 0x0000005700577308 */ /* 0x000ee20000000800 */
[----:B-1----:R-:W-:Y:S01]  /*efc0*/  FADD.FTZ R6, R46, R13 ;  /* 0x0000000d2e067221 */ /* 0x002fe20000010000 */
[----:B------:R-:W-:Y:S02]  /*efd0*/  F2FP.BF16.F32.PACK_AB R13, R38, R5 ;  /* 0x00000005260d723e */ /* 0x000fe400000010ff */
[----:B------:R-:W-:-:S03]  /*efe0*/  F2FP.BF16.F32.PACK_AB R83, R46, R72 ;  /* 0x000000482e53723e */ /* 0x000fc600000010ff */
[----:B------:R1:W-:Y:S01]  /*eff0*/  STSM.16.M88.4 [R17], R12 ;  /* 0x0000000c11007844 */ /* 0x0003e20000000200 */
[----:B------:R-:W4:Y:S01]  /*f000*/  MUFU.EX2 R139, R139 ;  /* 0x0000008b008b7308 */ /* 0x000f220000000800 */
[----:B--2---:R-:W-:Y:S02]  /*f010*/  FADD.FTZ R6, R143, R6 ;  /* 0x000000068f067221 */ /* 0x004fe40000010000 */
[----:B------:R2:W-:Y:S05]  /*f020*/  STSM.16.M88.4 [R22+0x6000], R80 ;  /* 0x0060005016007844 */ /* 0x0005ea0000000200 */
[----:B------:R-:W5:Y:S01]  /*f030*/  MUFU.EX2 R30, R65 ;  /* 0x00000041001e7308 */ /* 0x000f620000000800 */
[C---:B---3--:R-:W-:Y:S01]  /*f040*/  F2FP.BF16.F32.PACK_AB R25, R87.reuse, R143 ;  /* 0x0000008f5719723e */ /* 0x048fe200000010ff */
[----:B------:R-:W-:Y:S01]  /*f050*/  FADD.FTZ R6, R87, R6 ;  /* 0x0000000657067221 */ /* 0x000fe20000010000 */
[----:B-1----:R-:W-:-:S03]  /*f060*/  IMAD.MOV.U32 R12, RZ, RZ, R11 ;  /* 0x000000ffff0c7224 */ /* 0x002fc600078e000b */
[----:B----4-:R-:W-:Y:S01]  /*f070*/  FADD.FTZ R5, R139, R6 ;  /* 0x000000068b057221 */ /* 0x010fe20000010000 */
[----:B------:R-:W-:Y:S01]  /*f080*/  FADD.FTZ R6, R10, R61 ;  /* 0x0000003d0a067221 */ /* 0x000fe20000010000 */
[----:B------:R-:W-:Y:S01]  /*f090*/  IMAD.MOV.U32 R10, RZ, RZ, R8 ;  /* 0x000000ffff0a7224 */ /* 0x000fe200078e0008 */
[C---:B-----5:R-:W-:Y:S01]  /*f0a0*/  F2FP.BF16.F32.PACK_AB R27, R30.reuse, R139 ;  /* 0x0000008b1e1b723e */ /* 0x060fe200000010ff */
[----:B------:R-:W-:-:S04]  /*f0b0*/  FADD.FTZ R5, R30, R5 ;  /* 0x000000051e057221 */ /* 0x000fc80000010000 */
[----:B------:R2:W-:Y:S01]  /*f0c0*/  STSM.16.M88.4 [R18+0x6000], R24 ;  /* 0x0060001812007844 */ /* 0x0005e20000000200 */
[----:B------:R1:W-:Y:S06]  /*f0d0*/  MEMBAR.ALL.CTA ;  /* 0x0000000000007992 */ /* 0x0003ec0000008000 */
[----:B-1----:R-:W1:Y:S02]  /*f0e0*/  FENCE.VIEW.ASYNC.S ;  /* 0x00000000000073c6 */ /* 0x002e640000000000 */
[----:B-1----:R-:W-:Y:S01]  /*f0f0*/  NOP ;  /* 0x0000000000007918 */ /* 0x002fe20000000000 */
[----:B------:R-:W-:Y:S05]  /*f100*/  @P2 BRA `(.L_x_8983) ;  /* 0xffffffc800082947 */ /* 0x000fea000383ffff */
.L_x_8966:
[----:B------:R-:W-:Y:S06]  /*f110*/  BAR.ARV 0x8, 0x1a0 ;  /* 0x0206800000007b1d */ /* 0x000fec0000002000 */
[----:B------:R-:W-:Y:S05]  /*f120*/  @!P0 BRA `(.L_x_8984) ;  /* 0x0000000000048947 */ /* 0x000fea0003800000 */
[----:B------:R-:W-:Y:S01]  /*f130*/  BPT.TRAP 0x1 ;  /* 0x000000040000795c */ /* 0x000fe20000300000 */
.L_x_8984:
[----:B------:R-:W-:Y:S01]  /*f140*/  ULEA UR9, UR36, UR39, 0x3 ;  /* 0x0000002724097291 */ /* 0x000fe2000f8e183f */
[----:B------:R-:W-:-:S05]  /*f150*/  IMAD.U32 R0, RZ, RZ, UR49 ;  /* 0x00000031ff007e24 */ /* 0x000fca000f8e00ff */
[----:B------:R-:W-:-:S04]  /*f160*/  SHF.L.U32 R0, R0, 0x1f, RZ ;  /* 0x0000001f00007819 */ /* 0x000fc800000006ff */
[----:B------:R1:W3:Y:S01]  /*f170*/  SYNCS.PHASECHK.TRANS64.TRYWAIT P2, [UR9+0x2d850], R0 ;  /* 0x02d85000ff0075a7 */ /* 0x0002e20008040149 */
[----:B------:R-:W-:Y:S05]  /*f180*/  @!P0 BRA `(.L_x_8985) ;  /* 0x0000000000048947 */ /* 0x000fea0003800000 */
[----:B------:R-:W-:Y:S01]  /*f190*/  BPT.TRAP 0x1 ;  /* 0x000000040000795c */ /* 0x000fe20000300000 */
.L_x_8985:
[----:B---3--:R-:W-:Y:S05]  /*f1a0*/  @P2 BRA `(.L_x_8986) ;  /* 0x0000000000082947 */ /* 0x008fea0003800000 */
[----:B------:R-:W3:Y:S02]  /*f1b0*/  SYNCS.PHASECHK.TRANS64.TRYWAIT P0, [UR9+0x2d850], R0 ;  /* 0x02d85000ff0075a7 */ /* 0x000ee40008000149 */
[----:B---3--:R-:W-:Y:S05]  /*f1c0*/  @!P0 BRA `(.L_x_8987) ;  /* 0x0000004c00c48947 */ /* 0x008fea0003800000 */
.L_x_8986:
[----:B------:R-:W-:Y:S01]  /*f1d0*/  UIADD3 UR39, UR39, 0x400, URZ ;  /* 0x0000040027277890 */ /* 0x000fe2000fffe03f */
[----:B------:R-:W-:Y:S01]  /*f1e0*/  WARPGROUP.ARRIVE ;  /* 0x00000000000079c5 */ /* 0x000fe20000000000 */
[----:B------:R-:W-:Y:S01]  /*f1f0*/  ULOP3.LUT UR41, UR41, 0x10000, URZ, 0xfc, !UPT ;  /* 0x0001000029297892 */ /* 0x000fe2000f8efc3f */
[----:B-1-3--:R-:W1:Y:S01]  /*f200*/  SHFL.BFLY PT, R0, R5, 0x2, 0x1f ;  /* 0x0c401f0005007f89 */ /* 0x00ae6200000e0000 */
[----:B------:R-:W-:Y:S01]  /*f210*/  USHF.R.U32.HI UR39, URZ, 0x4, UR39 ;  /* 0x000000043f277899 */ /* 0x000fe20008011627 */
[----:B--2-4-:R-:W-:Y:S01]  /*f220*/  IMAD.U32 R15, RZ, RZ, UR34 ;  /* 0x00000022ff0f7e24 */ /* 0x014fe2000f8e00ff */
[----:B------:R-:W-:Y:S01]  /*f230*/  UMOV UR5, 0x40000040 ;  /* 0x4000004000057882 */ /* 0x000fe20000000000 */
[----:B------:R-:W-:Y:S01]  /*f240*/  UMOV UR7, 0x80000020 ;  /* 0x8000002000077882 */ /* 0x000fe20000000000 */
[----:B------:R-:W-:Y:S01]  /*f250*/  ULOP3.LUT UR39, UR39, 0x3fff, URZ, 0xc0, !UPT ;  /* 0x00003fff27277892 */ /* 0x000fe2000f8ec03f */
[----:B------:R-:W2:Y:S01]  /*f260*/  SHFL.BFLY PT, R3, R6, 0x2, 0x1f ;  /* 0x0c401f0006037f89 */ /* 0x000ea200000e0000 */
[----:B------:R-:W-:Y:S01]  /*f270*/  UMOV UR4, UR41 ;  /* 0x0000002900047c82 */ /* 0x000fe20008000000 */
[----:B------:R-:W-:Y:S01]  /*f280*/  IMAD.U32 R14, RZ, RZ, UR9 ;  /* 0x00000009ff0e7e24 */ /* 0x000fe2000f8e00ff */
[----:B------:R-:W-:Y:S01]  /*f290*/  ULOP3.LUT UR8, UR39, 0x2000000, URZ, 0xfc, !UPT ;  /* 0x0200000027087892 */ /* 0x000fe2000f8efc3f */
[----:B------:R-:W-:Y:S01]  /*f2a0*/  IMAD.MOV.U32 R10, RZ, RZ, RZ ;  /* 0x000000ffff0a7224 */ /* 0x000fe200078e00ff */
[----:B------:R-:W-:-:S02]  /*f2b0*/  UIADD3 UR37, UR37, 0x1, URZ ;  /* 0x0000000125257890 */ /* 0x000fc4000fffe03f */
[----:B------:R-:W-:Y:S02]  /*f2c0*/  UIMAD UR8, UR36, 0x600, UR8 ;  /* 0x00000600240878a4 */ /* 0x000fe4000f8e0208 */
[----:B------:R-:W-:-:S04]  /*f2d0*/  UIADD3 UR36, UR36, 0x1, URZ ;  /* 0x0000000124247890 */ /* 0x000fc8000fffe03f */
[----:B------:R-:W-:Y:S01]  /*f2e0*/  UISETP.NE.AND UP0, UPT, UR36, 0x2, UPT ;  /* 0x000000022400788c */ /* 0x000fe2000bf05270 */
[----:B------:R-:W-:Y:S02]  /*f2f0*/  UMOV UR6, UR8 ;  /* 0x0000000800067c82 */ /* 0x000fe40008000000 */
[----:B------:R-:W-:Y:S01]  /*f300*/  HGMMA.64x96x16.F32.BF16 R88, gdesc[UR4].tnspB, R88, gsb0 ;  /* 0x41600000045879f0 */ /* 0x000fe20008001858 */
[----:B------:R-:W-:Y:S01]  /*f310*/  UIADD3 UR4, UR41, 0x2, URZ ;  /* 0x0000000229047890 */ /* 0x000fe2000fffe03f */
[----:B-1----:R-:W-:Y:S01]  /*f320*/  FADD.FTZ R4, R0, R5 ;  /* 0x0000000500047221 */ /* 0x002fe20000010000 */
[----:B------:R-:W-:Y:S01]  /*f330*/  UIADD3 UR6, UR8, 0x40, URZ ;  /* 0x0000004008067890 */ /* 0x000fe2000fffe03f */
[----:B------:R-:W-:Y:S01]  /*f340*/  IMAD.MOV.U32 R5, RZ, RZ, RZ ;  /* 0x000000ffff057224 */ /* 0x000fe200078e00ff */
[----:B------:R-:W-:Y:S01]  /*f350*/  UMOV UR5, 0x40000040 ;  /* 0x4000004000057882 */ /* 0x000fe20000000000 */
[----:B------:R-:W-:Y:S01]  /*f360*/  UMOV UR7, 0x80000020 ;  /* 0x8000002000077882 */ /* 0x000fe20000000000 */
[----:B------:R-:W1:Y:S01]  /*f370*/  SHFL.BFLY PT, R7, R4, 0x1, 0x1f ;  /* 0x0c201f0004077f89 */ /* 0x000e6200000e0000 */
[----:B--2---:R-:W-:Y:S01]  /*f380*/  FADD.FTZ R3, R3, R6 ;  /* 0x0000000603037221 */ /* 0x004fe20000010000 */
[----:B------:R-:W-:-:S04]  /*f390*/  USEL UR36, UR36, URZ, UP0 ;  /* 0x0000003f24247287 */ /* 0x000fc80008000000 */
[----:B------:R-:W2:Y:S01]  /*f3a0*/  SHFL.BFLY PT, R0, R3, 0x1, 0x1f ;  /* 0x0c201f0003007f89 */ /* 0x000ea200000e0000 */
[----:B-1----:R-:W-:Y:S01]  /*f3b0*/  FADD.FTZ R13, R4, R7 ;  /* 0x00000007040d7221 */ /* 0x002fe20000010000 */
[----:B------:R-:W-:-:S04]  /*f3c0*/  IMAD.U32 R7, RZ, RZ, UR34 ;  /* 0x00000022ff077e24 */ /* 0x000fc8000f8e00ff */
[----:B------:R-:W-:Y:S01]  /*f3d0*/  FSETP.NE.FTZ.AND P2, PT, R13, RZ, PT ;  /* 0x000000ff0d00720b */ /* 0x000fe20003f55000 */
[----:B--2---:R-:W-:Y:S01]  /*f3e0*/  FADD.FTZ R12, R3, R0 ;  /* 0x00000000030c7221 */ /* 0x004fe20000010000 */
[----:B------:R-:W-:Y:S02]  /*f3f0*/  IMAD.MOV.U32 R0, RZ, RZ, -0x800000 ;  /* 0xff800000ff007424 */ /* 0x000fe400078e00ff */
[----:B------:R-:W-:Y:S02]  /*f400*/  IMAD.MOV.U32 R3, RZ, RZ, -0x800000 ;  /* 0xff800000ff037424 */ /* 0x000fe400078e00ff */
[----:B------:R-:W-:-:S07]  /*f410*/  FSETP.NE.FTZ.AND P0, PT, R12, RZ, PT ;  /* 0x000000ff0c00720b */ /* 0x000fce0003f15000 */
[----:B------:R-:W1:Y:S01]  /*f420*/  @P2 MUFU.LG2 R9, R13 ;  /* 0x0000000d00092308 */ /* 0x000e620000000c00 */
[----:B------:R-:W-:-:S05]  /*f430*/  @P2 FMUL.FTZ R15, R15, 0.69314718246459960938 ;  /* 0x3f3172180f0f2820 */ /* 0x000fca0000410000 */
[----:B------:R-:W-:Y:S02]  /*f440*/  @P0 FMUL.FTZ R7, R7, 0.69314718246459960938 ;  /* 0x3f31721807070820 */ /* 0x000fe40000410000 */
[----:B------:R-:W2:Y:S08]  /*f450*/  @P0 MUFU.LG2 R6, R12 ;  /* 0x0000000c00060308 */ /* 0x000eb00000000c00 */
[----:B------:R-:W3:Y:S01]  /*f460*/  @P2 MUFU.RCP R10, R13 ;  /* 0x0000000d000a2308 */ /* 0x000ee20000001000 */
[----:B-1----:R-:W-:Y:S01]  /*f470*/  @P2 FMUL.FTZ R4, R9, 0.69314718246459960938 ;  /* 0x3f31721809042820 */ /* 0x002fe20000410000 */
[----:B------:R-:W-:-:S03]  /*f480*/  @!P1 VIADD R9, R14, 0x2d860 ;  /* 0x0002d8600e099836 */ /* 0x000fc60000000000 */
[----:B------:R-:W-:Y:S02]  /*f490*/  @P2 FFMA.FTZ R0, R15, R11, R4 ;  /* 0x0000000b0f002223 */ /* 0x000fe40000010004 */
[----:B------:R-:W-:Y:S01]  /*f4a0*/  @!P1 PRMT R4, RZ, 0x654, R9 ;  /* 0x00000654ff049816 */ /* 0x000fe20000000009 */
[----:B------:R-:W1:Y:S01]  /*f4b0*/  @P0 MUFU.RCP R5, R12 ;  /* 0x0000000c00050308 */ /* 0x000e620000001000 */
[----:B--2---:R-:W-:-:S04]  /*f4c0*/  @P0 FMUL.FTZ R6, R6, 0.69314718246459960938 ;  /* 0x3f31721806060820 */ /* 0x004fc80000410000 */
        /* <DEDUP_REMOVED lines=47> */
[----:B------:R-:W-:-:S04]  /*f7c0*/  USEL UR4, URZ, 0x1, UP0 ;  /* 0x000000013f047887 */ /* 0x000fc80008000000 */
[----:B------:R-:W-:Y:S01]  /*f7d0*/  ULOP3.LUT UR49, UR49, UR4, URZ, 0x3c, !UPT ;  /* 0x0000000431317292 */ /* 0x000fe2000f8e3c3f */
        /* <DEDUP_REMOVED lines=50> */
.L_x_8917:
[----:B------:R-:W1:Y:S08]  /*fb00*/  S2UR UR4, SR_CgaCtaId ;  /* 0x00000000000479c3 */ /* 0x000e700000008800 */
[----:B------:R-:W-:Y:S01]  /*fb10*/  BAR.SYNC.DEFER_BLOCKING 0x5, 0x1a0 ;  /* 0x0146800000007b1d */ /* 0x000fe20000010000 */
[----:B------:R-:W-:-:S05]  /*fb20*/  VIADD R29, R2, 0xffffff80 ;  /* 0xffffff80021d7836 */ /* 0x000fca0000000000 */
[----:B------:R-:W-:Y:S02]  /*fb30*/  UMOV UR39, 0x400 ;  /* 0x0000040000277882 */ /* 0x000fe40000000000 */
        /* <DEDUP_REMOVED lines=10> */
[----:B------:R-:W-:-:S03]  /*fbe0*/  IADD3 R25, P1, R140, 0x6020, RZ ;  /* 0x000060208c197810 */ /* 0x000fc60007f3e0ff */
[----:B------:R-:W1:Y:S01]  /*fbf0*/  LDC.64 R34, c[0x0][0xb78] ;  /* 0x0002de00ff227b82 */ /* 0x000e620000000a00 */
[----:B------:R-:W-:Y:S01]  /*fc00*/  SHF.R.U64 R8, R8, 0x3, RZ ;  /* 0x0000000308087819 */ /* 0x000fe200000012ff */
[----:B------:R-:W-:Y:S01]  /*fc10*/  ULDC.64 UR6, c[0x0][0xb70] ;  /* 0x0002dc0000067ab9 */ /* 0x000fe20000000a00 */
[----:B------:R-:W-:Y:S01]  /*fc20*/  IADD3 R13, P3, R140, 0x3020, RZ ;  /* 0x000030208c0d7810 */ /* 0x000fe20007f7e0ff */
[----:B------:R-:W-:Y:S01]  /*fc30*/  UIMAD UR5, UR5, UR6, URZ ;  /* 0x00000006050572a4 */ /* 0x000fe2000f8e023f */
[----:B------:R-:W-:Y:S01]  /*fc40*/  LOP3.LUT R8, R8, R5, RZ, 0x3c, !PT ;  /* 0x0000000508087212 */ /* 0x000fe200078e3cff */
[----:B------:R-:W-:Y:S01]  /*fc50*/  UIMAD.WIDE.U32 UR8, UR43, UR6, URZ ;  /* 0x000000062b0872a5 */ /* 0x000fe2000f8e003f */
[----:B------:R-:W-:Y:S01]  /*fc60*/  LOP3.LUT R5, R140, 0x180, RZ, 0xc0, !PT ;  /* 0x000001808c057812 */ /* 0x000fe200078ec0ff */
[----:B------:R-:W-:Y:S01]  /*fc70*/  UIMAD UR5, UR43, UR7, UR5 ;  /* 0x000000072b0572a4 */ /* 0x000fe2000f8e0205 */
[----:B------:R-:W-:Y:S01]  /*fc80*/  LOP3.LUT R10, R11, 0x180, RZ, 0xc0, !PT ;  /* 0x000001800b0a7812 */ /* 0x000fe200078ec0ff */
[----:B------:R-:W-:Y:S01]  /*fc90*/  USHF.R.S32.HI UR6, URZ, 0x1f, UR44 ;  /* 0x0000001f3f067899 */ /* 0x000fe2000801142c */
[----:B------:R-:W-:Y:S01]  /*fca0*/  SHF.R.U64 R5, R5, 0x3, RZ ;  /* 0x0000000305057819 */ /* 0x000fe200000012ff */
[----:B------:R-:W-:Y:S01]  /*fcb0*/  UIADD3 UR5, UR9, UR5, URZ ;  /* 0x0000000509057290 */ /* 0x000fe2000fffe03f */
[----:B------:R-:W-:-:S02]  /*fcc0*/  LOP3.LUT R24, R25, 0x180, RZ, 0xc0, !PT ;  /* 0x0000018019187812 */ /* 0x000fc400078ec0ff */
[----:B------:R-:W-:Y:S02]  /*fcd0*/  LOP3.LUT R12, R13, 0x180, RZ, 0xc0, !PT ;  /* 0x000001800d0c7812 */ /* 0x000fe400078ec0ff */
[----:B------:R-:W-:Y:S01]  /*fce0*/  LOP3.LUT R4, R5, R140, RZ, 0x3c, !PT ;  /* 0x0000008c05047212 */ /* 0x000fe200078e3cff */
[----:B------:R-:W-:Y:S01]  /*fcf0*/  IMAD.MOV.U32 R5, RZ, RZ, R141 ;  /* 0x000000ffff057224 */ /* 0x000fe200078e008d */
[----:B------:R-:W-:Y:S02]  /*fd00*/  SHF.R.U64 R10, R10, 0x3, RZ ;  /* 0x000000030a0a7819 */ /* 0x000fe400000012ff */
[----:B------:R-:W-:Y:S02]  /*fd10*/  SHF.R.U64 R24, R24, 0x3, RZ ;  /* 0x0000000318187819 */ /* 0x000fe400000012ff */
[----:B------:R-:W-:Y:S02]  /*fd20*/  SHF.R.S32.HI R30, RZ, 0x1f, R29 ;  /* 0x0000001fff1e7819 */ /* 0x000fe4000001141d */
[----:B------:R-:W-:-:S02]  /*fd30*/  SHF.R.U64 R12, R12, 0x3, RZ ;  /* 0x000000030c0c7819 */ /* 0x000fc400000012ff */
[----:B------:R-:W-:Y:S02]  /*fd40*/  LOP3.LUT R10, R10, R11, RZ, 0x3c, !PT ;  /* 0x0000000b0a0a7212 */ /* 0x000fe400078e3cff */
[----:B------:R-:W-:Y:S02]  /*fd50*/  IADD3 R21, P2, R140, 0x6000, RZ ;  /* 0x000060008c157810 */ /* 0x000fe40007f5e0ff */
[----:B------:R-:W-:Y:S02]  /*fd60*/  LOP3.LUT R24, R24, R25, RZ, 0x3c, !PT ;  /* 0x0000001918187212 */ /* 0x000fe400078e3cff */
[----:B------:R-:W-:Y:S02]  /*fd70*/  LEA.HI R11, R30, R29, RZ, 0x7 ;  /* 0x0000001d1e0b7211 */ /* 0x000fe400078f38ff */
[----:B------:R-:W-:Y:S02]  /*fd80*/  MOV R25, R4 ;  /* 0x0000000400197202 */ /* 0x000fe40000000f00 */
[----:B------:R-:W-:-:S02]  /*fd90*/  F2FP.BF16.F32.PACK_AB R4, R89, R28 ;  /* 0x0000001c5904723e */ /* 0x000fc400000010ff */
[----:B------:R-:W-:Y:S02]  /*fda0*/  F2FP.BF16.F32.PACK_AB R5, R91, R90 ;  /* 0x0000005a5b05723e */ /* 0x000fe400000010ff */
[----:B------:R-:W-:Y:S01]  /*fdb0*/  F2FP.BF16.F32.PACK_AB R6, R6, R9 ;  /* 0x000000090606723e */ /* 0x000fe200000010ff */
[--C-:B------:R-:W-:Y:S01]  /*fdc0*/  IMAD.X R9, RZ, RZ, R141.reuse, P5 ;  /* 0x000000ffff097224 */ /* 0x100fe200028e068d */
[----:B------:R-:W-:Y:S02]  /*fdd0*/  F2FP.BF16.F32.PACK_AB R7, R7, R94 ;  /* 0x0000005e0707723e */ /* 0x000fe400000010ff */
[----:B------:R-:W-:Y:S01]  /*fde0*/  LOP3.LUT R12, R12, R13, RZ, 0x3c, !PT ;  /* 0x0000000d0c0c7212 */ /* 0x000fe200078e3cff */
[--C-:B------:R-:W-:Y:S01]  /*fdf0*/  IMAD.X R13, RZ, RZ, R141.reuse, P3 ;  /* 0x000000ffff0d7224 */ /* 0x100fe200018e068d */
[----:B------:R-:W-:Y:S01]  /*fe00*/  LOP3.LUT R20, R21, 0x180, RZ, 0xc0, !PT ;  /* 0x0000018015147812 */ /* 0x000fe200078ec0ff */
[----:B------:R2:W-:Y:S01]  /*fe10*/  STSM.16.M88.4 [R25], R4 ;  /* 0x0000000419007844 */ /* 0x0005e20000000200 */
[----:B------:R-:W-:Y:S01]  /*fe20*/  LOP3.LUT R32, R11, 0xffffff80, RZ, 0xc0, !PT ;  /* 0xffffff800b207812 */ /* 0x000fe200078ec0ff */
[----:B------:R-:W-:Y:S01]  /*fe30*/  IMAD.X R11, RZ, RZ, R141, P4 ;  /* 0x000000ffff0b7224 */ /* 0x000fe200020e068d */
[----:B------:R-:W-:-:S02]  /*fe40*/  SHF.R.U64 R20, R20, 0x3, RZ ;  /* 0x0000000314147819 */ /* 0x000fc400000012ff */
[----:B------:R-:W-:Y:S01]  /*fe50*/  MOV R28, R12 ;  /* 0x0000000c001c7202 */ /* 0x000fe20000000f00 */
[----:B------:R-:W-:Y:S01]  /*fe60*/  IMAD.IADD R32, R29, 0x1, -R32 ;  /* 0x000000011d207824 */ /* 0x000fe200078e0a20 */
[----:B------:R-:W-:Y:S01]  /*fe70*/  LOP3.LUT R20, R20, R21, RZ, 0x3c, !PT ;  /* 0x0000001514147212 */ /* 0x000fe200078e3cff */
[----:B------:R-:W-:Y:S01]  /*fe80*/  IMAD.U32 R13, RZ, RZ, UR9 ;  /* 0x00000009ff0d7e24 */ /* 0x000fe2000f8e00ff */
[----:B------:R-:W-:Y:S01]  /*fe90*/  LEA.HI R31, R30, R29, RZ, 0x5 ;  /* 0x0000001d1e1f7211 */ /* 0x000fe200078f28ff */
[----:B------:R-:W-:Y:S01]  /*fea0*/  IMAD.U32 R12, RZ, RZ, UR8 ;  /* 0x00000008ff0c7e24 */ /* 0x000fe2000f8e00ff */
[----:B------:R-:W-:Y:S01]  /*feb0*/  LOP3.LUT P0, RZ, R32, 0x3, RZ, 0xc0, !PT ;  /* 0x0000000320ff7812 */ /* 0x000fe2000780c0ff */
[----:B------:R-:W-:Y:S01]  /*fec0*/  IMAD.U32 R13, RZ, RZ, UR5 ;  /* 0x00000005ff0d7e24 */ /* 0x000fe2000f8e00ff */
[----:B------:R-:W-:Y:S01]  /*fed0*/  ULDC UR5, c[0x0][0xa88] ;  /* 0x0002a20000057ab9 */ /* 0x000fe20000000800 */
[--C-:B------:R-:W-:Y:S01]  /*fee0*/  IMAD.X R21, RZ, RZ, R141.reuse, P2 ;  /* 0x000000ffff157224 */ /* 0x100fe200010e068d */
[----:B------:R-:W-:Y:S01]  /*fef0*/  MOV R30, R8 ;  /* 0x00000008001e7202 */ /* 0x000fe20000000f00 */
[----:B--2---:R-:W-:Y:S01]  /*ff00*/  IMAD.X R25, RZ, RZ, R141, P1 ;  /* 0x000000ffff197224 */ /* 0x004fe200008e068d */
[----:B------:R-:W-:Y:S01]  /*ff10*/  MOV R29, R10 ;  /* 0x0000000a001d7202 */ /* 0x000fe20000000f00 */
[C---:B-1----:R-:W-:Y:S01]  /*ff20*/  IMAD R4, R34.reuse, UR6, RZ ;  /* 0x0000000622047c24 */ /* 0x042fe2000f8e02ff */
[----:B------:R-:W-:Y:S01]  /*ff30*/  MOV R20, R20 ;  /* 0x0000001400147202 */ /* 0x000fe20000000f00 */
[----:B------:R-:W-:Y:S01]  /*ff40*/  IMAD.WIDE.U32 R12, R34, UR44, R12 ;  /* 0x0000002c220c7c25 */ /* 0x000fe2000f8e000c */
[----:B------:R-:W-:Y:S01]  /*ff50*/  MOV R24, R24 ;  /* 0x0000001800187202 */ /* 0x000fe20000000f00 */
[----:B------:R-:W-:Y:S01]  /*ff60*/  ULDC.64 UR6, c[0x0][0xb40] ;  /* 0x0002d00000067ab9 */ /* 0x000fe20000000a00 */
[----:B------:R-:W-:Y:S01]  /*ff70*/  F2FP.BF16.F32.PACK_AB R5, R99, R98 ;  /* 0x000000626305723e */ /* 0x000fe200000010ff */
[----:B------:R-:W-:Y:S01]  /*ff80*/  VIADD R25, R137, UR42 ;  /* 0x0000002a89197c36 */ /* 0x000fe20008000000 */
[----:B------:R-:W-:Y:S01]  /*ff90*/  F2FP.BF16.F32.PACK_AB R6, R101, R100 ;  /* 0x000000646506723e */ /* 0x000fe200000010ff */
[----:B------:R-:W-:Y:S01]  /*ffa0*/  IMAD R32, R35, UR44, R4 ;  /* 0x0000002c23207c24 */ /* 0x000fe2000f8e0204 */
[----:B------:R-:W-:Y:S01]  /*ffb0*/  F2FP.BF16.F32.PACK_AB R4, R97, R96 ;  /* 0x000000606104723e */ /* 0x000fe200000010ff */
[----:B------:R-:W-:Y:S01]  /*ffc0*/  VIADD R33, R25, 0x8 ;  /* 0x0000000819217836 */ /* 0x000fe20000000000 */
[----:B------:R-:W-:-:S02]  /*ffd0*/  SHF.R.S32.HI R21, RZ, 0x1f, R25 ;  /* 0x0000001fff157819 */ /* 0x000fc40000011419 */
[C---:B------:R-:W-:Y:S02]  /*ffe0*/  ISETP.GE.OR P1, PT, R25.reuse, UR5, P0 ;  /* 0x0000000519007c0c */ /* 0x040fe40008726670 */
[----:B------:R-:W-:Y:S02]  /*fff0*/  IADD3 R25, P2, R25, R12, RZ ;  /* 0x0000000c19197210 */ /* 0x000fe40007f5e0ff */
[----:B------:R-:W-:Y:S02]  /*10000*/  F2FP.BF16.F32.PACK_AB R7, R103, R102 ;  /* 0x000000666707723e */ /* 0x000fe400000010ff */
[----:B------:R-:W-:Y:S02]  /*10010*/  F2FP.BF16.F32.PACK_AB R8, R105, R104 ;  /* 0x000000686908723e */ /* 0x000fe400000010ff */
[----:B------:R-:W-:Y:S01]  /*10020*/  F2FP.BF16.F32.PACK_AB R9, R107, R106 ;  /* 0x0000006a6b09723e */ /* 0x000fe200000010ff */
[----:B------:R1:W-:Y:S01]  /*10030*/  STSM.16.M88.4 [R30], R4 ;  /* 0x000000041e007844 */ /* 0x0003e20000000200 */
[----:B------:R-:W-:-:S02]  /*10040*/  F2FP.BF16.F32.PACK_AB R10, R109, R108 ;  /* 0x0000006c6d0a723e */ /* 0x000fc400000010ff */
[----:B------:R-:W-:Y:S02]  /*10050*/  F2FP.BF16.F32.PACK_AB R11, R111, R110 ;  /* 0x0000006e6f0b723e */ /* 0x000fe400000010ff */
[----:B------:R-:W-:Y:S02]  /*10060*/  IADD3.X R32, R21, R13, R32, P2, !PT ;  /* 0x0000000d15207210 */ /* 0x000fe400017fe420 */
[----:B------:R-:W-:Y:S01]  /*10070*/  F2FP.BF16.F32.PACK_AB R12, R113, R112 ;  /* 0x00000070710c723e */ /* 0x000fe200000010ff */
[----:B------:R-:W-:Y:S01]  /*10080*/  STSM.16.M88.4 [R29], R8 ;  /* 0x000000081d007844 */ /* 0x000fe20000000200 */
        /* <DEDUP_REMOVED lines=9> */
[----:B------:R-:W-:-:S02]  /*10120*/  F2FP.BF16.F32.PACK_AB R129, R131, R130 ;  /* 0x000000828381723e */ /* 0x000fc400000010ff */
[----:B------:R-:W-:Y:S01]  /*10130*/  F2FP.BF16.F32.PACK_AB R130, R133, R132 ;  /* 0x000000848582723e */ /* 0x000fe200000010ff */
[----:B------:R-:W-:Y:S01]  /*10140*/  STSM.16.M88.4 [R20], R120 ;  /* 0x0000007814007844 */ /* 0x000fe20000000200 */
[----:B------:R-:W-:Y:S02]  /*10150*/  F2FP.BF16.F32.PACK_AB R131, R135, R134 ;  /* 0x000000868783723e */ /* 0x000fe400000010ff */
[----:B-1----:R-:W-:Y:S02]  /*10160*/  SHF.R.S32.HI R6, RZ, 0x5, R31 ;  /* 0x00000005ff067819 */ /* 0x002fe4000001141f */
[----:B------:R-:W-:Y:S01]  /*10170*/  ISETP.GE.OR P0, PT, R33, UR5, P0 ;  /* 0x0000000521007c0c */ /* 0x000fe20008706670 */
[----:B------:R-:W-:Y:S01]  /*10180*/  STSM.16.M88.4 [R24], R128 ;  /* 0x0000008018007844 */ /* 0x000fe20000000200 */
[C---:B------:R-:W-:Y:S01]  /*10190*/  LEA R4, P2, R25.reuse, UR6, 0x2 ;  /* 0x0000000619047c11 */ /* 0x040fe2000f8410ff */
[----:B------:R-:W-:Y:S01]  /*101a0*/  @!PT LDS RZ, [RZ] ;  /* 0x00000000fffff984 */ /* 0x000fe20000000800 */
[----:B------:R-:W-:Y:S01]  /*101b0*/  @!PT LDS RZ, [RZ] ;  /* 0x00000000fffff984 */ /* 0x000fe20000000800 */
[----:B------:R-:W-:Y:S01]  /*101c0*/  @!PT LDS RZ, [RZ] ;  /* 0x00000000fffff984 */ /* 0x000fe20000000800 */
[----:B------:R-:W-:Y:S01]  /*101d0*/  @!PT LDS RZ, [RZ] ;  /* 0x00000000fffff984 */ /* 0x000fe20000000800 */
[----:B------:R1:W-:Y:S06]  /*101e0*/  MEMBAR.ALL.CTA ;  /* 0x0000000000007992 */ /* 0x0003ec0000008000 */
[----:B-1----:R-:W1:Y:S01]  /*101f0*/  FENCE.VIEW.ASYNC.S ;  /* 0x00000000000073c6 */ /* 0x002e620000000000 */
[----:B------:R-:W-:-:S03]  /*10200*/  LEA.HI.X R5, R25, UR7, R32, 0x2, P2 ;  /* 0x0000000719057c11 */ /* 0x000fc600090f1420 */
[----:B-1----:R-:W1:Y:S01]  /*10210*/  SHFL.IDX PT, R6, R6, RZ, 0x1f ;  /* 0x00001fff06067589 */ /* 0x002e6200000e0000 */
[----:B------:R-:W-:Y:S06]  /*10220*/  BAR.ARV 0x1, 0x1a0 ;  /* 0x0046800000007b1d */ /* 0x000fec0000002000 */
[----:B------:R3:W-:Y:S04]  /*10230*/  @!P1 STG.E desc[UR50][R4.64], R3 ;  /* 0x0000000304009986 */ /* 0x0007e8000c101932 */
[----:B------:R3:W-:Y:S01]  /*10240*/  @!P0 STG.E desc[UR50][R4.64+0x20], R0 ;  /* 0x0000200004008986 */ /* 0x0007e2000c101932 */
[----:B-1----:R-:W-:-:S13]  /*10250*/  ISETP.NE.AND P0, PT, R6, 0xb, PT ;  /* 0x0000000b0600780c */ /* 0x002fda0003f05270 */
[----:B---3--:R-:W-:Y:S05]  /*10260*/  @P0 BRA `(.L_x_8989) ;  /* 0x0000000800000947 */ /* 0x008fea0003800000 */
        /* <DEDUP_REMOVED lines=26> */
.L_x_8991:
[----:B------:R-:W-:Y:S05]  /*10410*/  BSYNC B0 ;  /* 0x0000000000007941 */ /* 0x000fea0003800000 */
.L_x_8990:
[----:B------:R-:W-:Y:S05]  /*10420*/  BRA `(.L_x_8989) ;  /* 0x0000000400907947 */ /* 0x000fea0003800000 */
.L_x_8988:
[----:B------:R-:W1:Y:S01]  /*10430*/  LDC.64 R12, c[0x0][0xae0] ;  /* 0x0002b800ff0c7b82 */ /* 0x000e620000000a00 */
[----:B------:R-:W-:Y:S01]  /*10440*/  SHF.R.S32.HI R0, RZ, 0x1f, R29 ;  /* 0x0000001fff007819 */ /* 0x000fe2000001141d */
[----:B------:R-:W-:Y:S01]  /*10450*/  USHF.R.S32.HI UR5, URZ, 0x1f, UR43 ;  /* 0x0000001f3f057899 */ /* 0x000fe2000801142b */
[----:B------:R-:W-:Y:S01]  /*10460*/  ISETP.GT.AND P0, PT, R29, 0xbf, PT ;  /* 0x000000bf1d00780c */ /* 0x000fe20003f04270 */
[----:B------:R-:W-:Y:S01]  /*10470*/  USHF.R.S32.HI UR6, URZ, 0x1f, UR44 ;  /* 0x0000001f3f067899 */ /* 0x000fe2000801142c */
[----:B------:R-:W-:Y:S01]  /*10480*/  LEA.HI R25, R0, R29, RZ, 0x2 ;  /* 0x0000001d00197211 */ /* 0x000fe200078f10ff */
[----:B------:R-:W-:Y:S02]  /*10490*/  BSSY B0, `(.L_x_8992) ;  /* 0x000001e000007945 */ /* 0x000fe40003800000 */
[----:B------:R-:W2:Y:S01]  /*104a0*/  LDC R11, c[0x0][0xdac] ;  /* 0x00036b00ff0b7b82 */ /* 0x000ea20000000800 */
[----:B------:R-:W-:-:S05]  /*104b0*/  LOP3.LUT R0, R25, 0x1ffffffc, RZ, 0xc0, !PT ;  /* 0x1ffffffc19007812 */ /* 0x000fca00078ec0ff */
[----:B------:R-:W-:Y:S02]  /*104c0*/  IMAD.IADD R0, R29, 0x1, -R0 ;  /* 0x000000011d007824 */ /* 0x000fe400078e0a00 */
[----:B------:R-:W3:Y:S02]  /*104d0*/  LDC R24, c[0x0][0xa88] ;  /* 0x0002a200ff187b82 */ /* 0x000ee40000000800 */
[----:B------:R-:W-:-:S06]  /*104e0*/  IMAD.SHL.U32 R8, R0, 0x8, RZ ;  /* 0x0000000800087824 */ /* 0x000fcc00078e00ff */
[----:B------:R-:W4:Y:S01]  /*104f0*/  LDC.64 R14, c[0x0][0xae8] ;  /* 0x0002ba00ff0e7b82 */ /* 0x000f220000000a00 */
[----:B-1----:R-:W-:Y:S01]  /*10500*/  IMAD R10, R12, UR5, RZ ;  /* 0x000000050c0a7c24 */ /* 0x002fe2000f8e02ff */
[----:B------:R-:W-:Y:S06]  /*10510*/  @P0 BRA `(.L_x_8993) ;  /* 0x0000000000540947 */ /* 0x000fec0003800000 */
[----:B------:R-:W-:Y:S01]  /*10520*/  IMAD.U32 R5, RZ, RZ, UR42 ;  /* 0x0000002aff057e24 */ /* 0x000fe2000f8e00ff */
[----:B------:R-:W-:-:S04]  /*10530*/  ULDC UR7, c[0x0][0xa88] ;  /* 0x0002a20000077ab9 */ /* 0x000fc80000000800 */
[----:B------:R-:W-:-:S04]  /*10540*/  IADD3 R4, R5, -0x80, R2 ;  /* 0xffffff8005047810 */ /* 0x000fc80007ffe002 */
[----:B------:R-:W-:-:S13]  /*10550*/  ISETP.GE.AND P0, PT, R4, UR7, PT ;  /* 0x0000000704007c0c */ /* 0x000fda000bf06270 */
[----:B------:R-:W-:Y:S05]  /*10560*/  @P0 BRA `(.L_x_8993) ;  /* 0x0000000000400947 */ /* 0x000fea0003800000 */
[----:B------:R-:W1:Y:S01]  /*10570*/  LDC.64 R6, c[0x0][0xb70] ;  /* 0x0002dc00ff067b82 */ /* 0x000e620000000a00 */
[----:B------:R-:W-:Y:S01]  /*10580*/  SHF.R.S32.HI R5, RZ, 0x1f, R4 ;  /* 0x0000001fff057819 */ /* 0x000fe20000011404 */
[----:B------:R-:W-:-:S06]  /*10590*/  ULDC.64 UR8, c[0x0][0xb40] ;  /* 0x0002d00000087ab9 */ /* 0x000fcc0000000a00 */
[----:B------:R-:W5:Y:S01]  /*105a0*/  LDC.64 R20, c[0x0][0xb78] ;  /* 0x0002de00ff147b82 */ /* 0x000f620000000a00 */
[C---:B-1----:R-:W-:Y:S02]  /*105b0*/  IMAD R0, R6.reuse, UR5, RZ ;  /* 0x0000000506007c24 */ /* 0x042fe4000f8e02ff */
        /* <DEDUP_REMOVED lines=11> */
.L_x_8993:
[----:B------:R-:W-:Y:S05]  /*10670*/  BSYNC B0 ;  /* 0x0000000000007941 */ /* 0x000fea0003800000 */
.L_x_8992:
[----:B------:R-:W-:Y:S01]  /*10680*/  ULOP3.LUT UR48, URZ, UR48, URZ, 0x33, !UPT ;  /* 0x000000303f307292 */ /* 0x000fe2000f8e333f */
[----:B-1----:R-:W-:Y:S01]  /*10690*/  IMAD R3, R13, UR43, R10 ;  /* 0x0000002b0d037c24 */ /* 0x002fe2000f8e020a */
[----:B------:R-:W-:Y:S01]  /*106a0*/  SHF.R.S32.HI R4, RZ, 0x2, R25 ;  /* 0x00000002ff047819 */ /* 0x000fe20000011419 */
[----:B----4-:R-:W-:Y:S01]  /*106b0*/  IMAD R10, R14, UR6, RZ ;  /* 0x000000060e0a7c24 */ /* 0x010fe2000f8e02ff */
[----:B------:R-:W-:Y:S01]  /*106c0*/  SHF.R.S32.HI R9, RZ, 0x1f, R8 ;  /* 0x0000001fff097819 */ /* 0x000fe20000011408 */
[----:B------:R-:W-:Y:S01]  /*106d0*/  BSSY B0, `(.L_x_8994) ;  /* 0x0000021000007945 */ /* 0x000fe20003800000 */
[----:B--2---:R-:W-:Y:S02]  /*106e0*/  VIADD R13, R11, UR48 ;  /* 0x000000300b0d7c36 */ /* 0x004fe40008000000 */
[----:B------:R-:W-:Y:S02]  /*106f0*/  VIADD R0, R4, 0x60 ;  /* 0x0000006004007836 */ /* 0x000fe40000000000 */
[----:B---3--:R-:W-:-:S02]  /*10700*/  IMAD R5, R13, -0xc0, R24 ;  /* 0xffffff400d057824 */ /* 0x008fc400078e0218 */
[----:B------:R-:W-:-:S03]  /*10710*/  IMAD.WIDE.U32 R6, R12, UR43, R8 ;  /* 0x0000002b0c067c25 */ /* 0x000fc6000f8e0008 */
[-C--:B------:R-:W-:Y:S01]  /*10720*/  ISETP.GE.AND P0, PT, R4, R5.reuse, PT ;  /* 0x000000050400720c */ /* 0x080fe20003f06270 */
[----:B------:R-:W-:Y:S01]  /*10730*/  IMAD.IADD R7, R7, 0x1, R3 ;  /* 0x0000000107077824 */ /* 0x000fe200078e0203 */
[----:B------:R-:W-:Y:S01]  /*10740*/  ISETP.GE.AND P3, PT, R0, R5, PT ;  /* 0x000000050000720c */ /* 0x000fe20003f66270 */
[----:B------:R-:W-:Y:S01]  /*10750*/  IMAD R3, R15, UR44, R10 ;  /* 0x0000002c0f037c24 */ /* 0x000fe2000f8e020a */
[----:B------:R-:W-:Y:S01]  /*10760*/  SHF.R.S32.HI R5, RZ, 0x1f, R4 ;  /* 0x0000001fff057819 */ /* 0x000fe20000011404 */
        /* <DEDUP_REMOVED lines=23> */
.L_x_8995:
[----:B------:R-:W-:Y:S05]  /*108e0*/  BSYNC B0 ;  /* 0x0000000000007941 */ /* 0x000fea0003800000 */
.L_x_8994:
[----:B------:R-:W-:Y:S04]  /*108f0*/  BSSY B0, `(.L_x_8989) ;  /* 0x0000017000007945 */ /* 0x000fe80003800000 */
[----:B------:R-:W-:Y:S05]  /*10900*/  @P3 BRA `(.L_x_8996) ;  /* 0x0000000000543947 */ /* 0x000fea0003800000 */
[----:B------:R-:W-:Y:S01]  /*10910*/  IADD3 R3, P0, R6, 0x60, RZ ;  /* 0x0000006006037810 */ /* 0x000fe20007f1e0ff */
[----:B------:R-:W-:Y:S01]  /*10920*/  ULDC UR5, c[0x0][0xa8c] ;  /* 0x0002a30000057ab9 */ /* 0x000fe20000000800 */
[----:B------:R-:W-:Y:S01]  /*10930*/  ULDC.64 UR6, c[0x0][0xad8] ;  /* 0x0002b60000067ab9 */ /* 0x000fe20000000a00 */
[----:B------:R-:W-:Y:S01]  /*10940*/  IMAD.MOV.U32 R4, RZ, RZ, R10 ;  /* 0x000000ffff047224 */ /* 0x000fe200078e000a */
[C---:B------:R-:W-:Y:S01]  /*10950*/  ISETP.GE.AND P1, PT, R8.reuse, UR5, PT ;  /* 0x0000000508007c0c */ /* 0x040fe2000bf26270 */
[----:B------:R-:W-:Y:S02]  /*10960*/  IMAD.X R6, RZ, RZ, R7, P0 ;  /* 0x000000ffff067224 */ /* 0x000fe400000e0607 */
[----:B------:R-:W-:Y:S02]  /*10970*/  IMAD.MOV.U32 R5, RZ, RZ, R13 ;  /* 0x000000ffff057224 */ /* 0x000fe400078e000d */
[----:B------:R-:W-:Y:S02]  /*10980*/  VIADD R0, R8, 0x20 ;  /* 0x0000002008007836 */ /* 0x000fe40000000000 */
        /* <DEDUP_REMOVED lines=13> */
.L_x_8996:
[----:B------:R-:W-:Y:S05]  /*10a60*/  BSYNC B0 ;  /* 0x0000000000007941 */ /* 0x000fea0003800000 */
.L_x_8989:
[----:B------:R-:W3:Y:S02]  /*10a70*/  LDC R0, c[0x0][0xda8] ;  /* 0x00036a00ff007b82 */ /* 0x000ee40000000800 */
[----:B---3--:R-:W-:-:S13]  /*10a80*/  ISETP.LE.AND P0, PT, R0, UR4, PT ;  /* 0x0000000400007c0c */ /* 0x008fda000bf03270 */
[----:B------:R-:W-:Y:S05]  /*10a90*/  @!P0 BRA `(.L_x_8997) ;  /* 0xffffff04000c8947 */ /* 0x000fea000383ffff */
[----:B------:R-:W-:Y:S05]  /*10aa0*/  EXIT ;  /* 0x000000000000794d */ /* 0x000fea0003800000 */
.L_x_8907:
[----:B------:R-:W-:-:S08]  /*10ab0*/  NOP ;  /* 0x0000000000007918 */ /* 0x000fd00000000000 */
[----:B------:R-:W1:-:S00]  /*10ac0*/  USETMAXREG.DEALLOC.CTAPOOL 0x20 ;  /* 0x00000020000079c8 */ /* 0x000e4000080e0500 */
[----:B-1----:R-:W-:-:S05]  /*10ad0*/  LOP3.LUT R16, R0, 0x3, RZ, 0xc0, !PT ;  /* 0x0000000300107812 */ /* 0x002fca00078ec0ff */
        /* <DEDUP_REMOVED lines=10> */
[----:B------:R-:W-:Y:S01]  /*10b80*/  LOP3.LUT R23, R2, 0x1f, RZ, 0xc0, !PT ;  /* 0x0000001f02177812 */ /* 0x000fe200078ec0ff */
[----:B------:R-:W-:Y:S01]  /*10b90*/  IMAD.U32 R22, RZ, RZ, UR4 ;  /* 0x00000004ff167e24 */ /* 0x000fe2000f8e00ff */
[----:B------:R-:W-:Y:S01]  /*10ba0*/  ULDC UR45, c[0x0][0xc] ;  /* 0x00000300002d7ab9 */ /* 0x000fe20000000800 */
[----:B------:R-:W-:Y:S01]  /*10bb0*/  IMAD.MOV.U32 R18, RZ, RZ, 0x1 ;  /* 0x00000001ff127424 */ /* 0x000fe200078e00ff */
[----:B------:R-:W-:Y:S01]  /*10bc0*/  ULDC.64 UR48, c[0x0][0x198] ;  /* 0x0000660000307ab9 */ /* 0x000fe20000000a00 */
[----:B------:R-:W-:Y:S01]  /*10bd0*/  IMAD.MOV.U32 R19, RZ, RZ, RZ ;  /* 0x000000ffff137224 */ /* 0x000fe200078e00ff */
[----:B------:R-:W-:-:S06]  /*10be0*/  UMOV UR47, URZ ;  /* 0x0000003f002f7c82 */ /* 0x000fcc0008000000 */
.L_x_9052:
        /* <DEDUP_REMOVED lines=21> */
.L_x_8999:
[----:B------:R-:W-:Y:S01]  /*10d40*/  ULDC UR9, c[0x0][0xdc4] ;  /* 0x0003710000097ab9 */ /* 0x000fe20000000800 */
[----:B------:R-:W-:Y:S01]  /*10d50*/  UMOV UR7, UR8 ;  /* 0x0000000800077c82 */ /* 0x000fe20008000000 */
[----:B------:R-:W-:-:S11]  /*10d60*/  UISETP.NE.AND UP0, UPT, UR9, 0x1, UPT ;  /* 0x000000010900788c */ /* 0x000fd6000bf05270 */
[----:B------:R-:W-:Y:S02]  /*10d70*/  @UP0 ULDC.64 UR10, c[0x0][0xdc8] ;  /* 0x00037200000a0ab9 */ /* 0x000fe40000000a00 */
[----:B------:R-:W-:-:S04]  /*10d80*/  UIMAD.WIDE.U32 UR4, UR8, UR10, URZ ;  /* 0x0000000a080472a5 */ /* 0x000fc8000f8e003f */
[----:B------:R-:W-:-:S04]  /*10d90*/  @UP0 USHF.R.U32.HI UR7, URZ, UR11, UR5 ;  /* 0x0000000b3f070299 */ /* 0x000fc80008011605 */
[----:B------:R-:W-:-:S12]  /*10da0*/  UIMAD UR4, UR7, UR9, URZ ;  /* 0x00000009070472a4 */ /* 0x000fd8000f8e023f */
.L_x_9000:
        /* <DEDUP_REMOVED lines=15> */
[----:B------:R-:W-:Y:S02]  /*10ea0*/  UIMAD UR37, UR37, 0xc0, URZ ;  /* 0x000000c0252578a4 */ /* 0x000fe4000f8e023f */
        /* <DEDUP_REMOVED lines=24> */
.L_x_9002:
[----:B------:R-:W-:-:S11]  /*11030*/  UISETP.NE.AND UP0, UPT, UR5, 0x1, UPT ;  /* 0x000000010500788c */ /* 0x000fd6000bf05270 */
[----:B------:R-:W-:Y:S02]  /*11040*/  @UP0 ULDC.64 UR14, c[0x0][0x9e8] ;  /* 0x00027a00000e0ab9 */ /* 0x000fe40000000a00 */
[----:B------:R-:W-:-:S04]  /*11050*/  UIMAD.WIDE.U32 UR6, UR8, UR14, URZ ;  /* 0x0000000e080672a5 */ /* 0x000fc8000f8e003f */
[----:B------:R-:W-:-:S12]  /*11060*/  @UP0 USHF.R.U32.HI UR8, URZ, UR15, UR7 ;  /* 0x0000000f3f080299 */ /* 0x000fd80008011607 */
.L_x_9003:
[----:B------:R-:W-:-:S04]  /*11070*/  UIMAD UR8, UR8, UR5, UR5 ;  /* 0x00000005080872a4 */ /* 0x000fc8000f8e0205 */
[----:B------:R-:W-:-:S04]  /*11080*/  UISETP.LT.AND UP0, UPT, UR4, UR8, UPT ;  /* 0x000000080400728c */ /* 0x000fc8000bf01270 */
[----:B------:R-:W-:-:S12]  /*11090*/  USEL UR4, UR4, UR8, UP0 ;  /* 0x0000000804047287 */ /* 0x000fd80008000000 */
.L_x_9001:
        /* <DEDUP_REMOVED lines=25> */
.L_x_9005:
[----:B------:R-:W-:-:S11]  /*11230*/  UISETP.NE.AND UP0, UPT, UR5, 0x1, UPT ;  /* 0x000000010500788c */ /* 0x000fd6000bf05270 */
[----:B------:R-:W-:Y:S02]  /*11240*/  @UP0 ULDC.64 UR10, c[0x0][0x9e8] ;  /* 0x00027a00000a0ab9 */ /* 0x000fe40000000a00 */
[----:B------:R-:W-:-:S04]  /*11250*/  UIMAD.WIDE.U32 UR6, UR4, UR10, URZ ;  /* 0x0000000a040672a5 */ /* 0x000fc8000f8e003f */
[----:B------:R-:W-:-:S12]  /*11260*/  @UP0 USHF.R.U32.HI UR4, URZ, UR11, UR7 ;  /* 0x0000000b3f040299 */ /* 0x000fd80008011607 */
.L_x_9006:
[----:B------:R-:W-:-:S04]  /*11270*/  UIMAD UR4, UR4, UR5, URZ ;  /* 0x00000005040472a4 */ /* 0x000fc8000f8e023f */
[----:B------:R-:W-:-:S04]  /*11280*/  UISETP.LT.AND UP0, UPT, UR8, UR4, UPT ;  /* 0x000000040800728c */ /* 0x000fc8000bf01270 */
[----:B------:R-:W-:-:S12]  /*11290*/  USEL UR8, UR8, UR4, !UP0 ;  /* 0x0000000408087287 */ /* 0x000fd8000c000000 */
.L_x_9004:
        /* <DEDUP_REMOVED lines=9> */
[----:B------:R-:W-:Y:S01]  /*11330*/  ISETP.NE.AND P0, PT, R23, RZ, PT ;  /* 0x000000ff1700720c */ /* 0x000fe20003f05270 */
[----:B------:R-:W-:-:S12]  /*11340*/  IMAD.MOV.U32 R13, RZ, RZ, R22 ;  /* 0x000000ffff0d7224 */ /* 0x000fd800078e0016 */
        /* <DEDUP_REMOVED lines=14> */
.L_x_9008:
        /* <DEDUP_REMOVED lines=10> */
[----:B------:R-:W-:Y:S02]  /*114d0*/  IMAD.U32 R4, RZ, RZ, UR4 ;  /* 0x00000004ff047e24 */ /* 0x000fe4000f8e00ff */
[----:B------:R-:W-:Y:S01]  /*114e0*/  IMAD.U32 R5, RZ, RZ, UR5 ;  /* 0x00000005ff057e24 */ /* 0x000fe2000f8e00ff */
[----:B------:R-:W1:Y:S01]  /*114f0*/  LDC.64 R2, c[0x4][R2] ;  /* 0x0100000002027b82 */ /* 0x000e620000000a00 */
[----:B------:R-:W-:Y:S01]  /*11500*/  ULDC.64 UR4, c[0x4][0x78] ;  /* 0x01001e0000047ab9 */ /* 0x000fe20000000a00 */
        /* <DEDUP_REMOVED lines=9> */
.L_x_9010:
[----:B------:R-:W-:-:S04]  /*115a0*/  UIADD3 UR4, UR42, 0x400, URZ ;  /* 0x000004002a047890 */ /* 0x000fc8000fffe03f */
[----:B------:R-:W-:-:S06]  /*115b0*/  ULOP3.LUT UP0, URZ, UR4, 0x1bf, URZ, 0xc0, !UPT ;  /* 0x000001bf043f7892 */ /* 0x000fcc000f80c03f */
[----:B------:R-:W-:-:S13]  /*115c0*/  PLOP3.LUT P0, PT, PT, PT, UP0, 0x80, 0x0 ;  /* 0x000000000000781c */ /* 0x000fda0003f0f008 */
[----:B------:R-:W-:Y:S05]  /*115d0*/  @!P0 BRA `(.L_x_9011) ;  /* 0x00000000007c8947 */ /* 0x000fea0003800000 */
        /* <DEDUP_REMOVED lines=16> */
.L_x_9012:
[----:B------:R1:W2:Y:S01]  /*116e0*/  LDC.64 R2, c[0x4][R24] ;  /* 0x0100000018027b82 */ /* 0x0002a20000000a00 */
[----:B------:R-:W-:Y:S01]  /*116f0*/  ULDC.64 UR4, c[0x4][0x1b8] ;  /* 0x01006e0000047ab9 */ /* 0x000fe20000000a00 */
[----:B------:R-:W-:Y:S01]  /*11700*/  ULDC.64 UR6, c[0x4][0x1c0] ;  /* 0x0100700000067ab9 */ /* 0x000fe20000000a00 */
[----:B------:R-:W-:Y:S02]  /*11710*/  IMAD.U32 R4, RZ, RZ, UR4 ;  /* 0x00000004ff047e24 */ /* 0x000fe4000f8e00ff */
        /* <DEDUP_REMOVED lines=11> */
.L_x_9011:
[----:B------:R-:W-:Y:S01]  /*117d0*/  ULDC.64 UR4, c[0x0][0x9f8] ;  /* 0x00027e0000047ab9 */ /* 0x000fe20000000a00 */
[----:B------:R-:W-:Y:S01]  /*117e0*/  IMAD.U32 R5, RZ, RZ, UR39 ;  /* 0x00000027ff057e24 */ /* 0x000fe2000f8e00ff */
[----:B------:R-:W-:Y:S01]  /*117f0*/  ISETP.NE.U32.AND P0, PT, RZ, UR4, PT ;  /* 0x00000004ff007c0c */ /* 0x000fe2000bf05070 */
[----:B------:R-:W-:-:S03]  /*11800*/  IMAD.U32 R0, RZ, RZ, UR39 ;  /* 0x00000027ff007e24 */ /* 0x000fc6000f8e00ff */
[----:B------:R-:W-:-:S13]  /*11810*/  ISETP.NE.AND.EX P0, PT, RZ, UR5, PT, P0 ;  /* 0x00000005ff007c0c */ /* 0x000fda000bf05300 */
[----:B------:R-:W1:Y:S02]  /*11820*/  @P0 LDC.64 R2, c[0x0][0x9f8] ;  /* 0x00027e00ff020b82 */ /* 0x000e640000000a00 */
[----:B-1----:R-:W-:-:S06]  /*11830*/  @P0 IMAD.WIDE R4, R5, 0x4, R2 ;  /* 0x0000000405040825 */ /* 0x002fcc00078e0202 */
[----:B------:R-:W1:Y:S01]  /*11840*/  LDC R2, c[0x0][0x428] ;  /* 0x00010a00ff027b82 */ /* 0x000e620000000800 */
[----:B------:R2:W3:Y:S01]  /*11850*/  @P0 LDG.E R0, desc[UR50][R4.64] ;  /* 0x0000003204000981 */ /* 0x0004e2000c1e1900 */
[----:B------:R-:W-:Y:S01]  /*11860*/  ISETP.NE.AND P1, PT, R23, RZ, PT ;  /* 0x000000ff1700720c */ /* 0x000fe20003f25270 */
[----:B------:R-:W-:Y:S01]  /*11870*/  UMOV UR36, URZ ;  /* 0x0000003f00247c82 */ /* 0x000fe20008000000 */
[----:B------:R-:W-:Y:S01]  /*11880*/  UMOV UR12, 0x20 ;  /* 0x00000020000c7882 */ /* 0x000fe20000000000 */
[----:B------:R-:W-:Y:S01]  /*11890*/  UMOV UR13, UR37 ;  /* 0x00000025000d7c82 */ /* 0x000fe20008000000 */
[----:B------:R-:W-:Y:S01]  /*118a0*/  UMOV UR14, UR38 ;  /* 0x00000026000e7c82 */ /* 0x000fe20008000000 */
[----:B------:R-:W-:Y:S01]  /*118b0*/  UMOV UR15, UR39 ;  /* 0x00000027000f7c82 */ /* 0x000fe20008000000 */
[----:B------:R-:W-:Y:S01]  /*118c0*/  UMOV UR8, 0x40 ;  /* 0x0000004000087882 */ /* 0x000fe20000000000 */
[----:B------:R-:W-:Y:S01]  /*118d0*/  UMOV UR9, UR37 ;  /* 0x0000002500097c82 */ /* 0x000fe20008000000 */
[----:B------:R-:W-:Y:S01]  /*118e0*/  UMOV UR10, UR38 ;  /* 0x00000026000a7c82 */ /* 0x000fe20008000000 */
[----:B------:R-:W-:Y:S01]  /*118f0*/  UMOV UR11, UR39 ;  /* 0x00000027000b7c82 */ /* 0x000fe20008000000 */
[----:B------:R-:W-:Y:S01]  /*11900*/  UMOV UR6, 0xffffffff ;  /* 0xffffffff00067882 */ /* 0x000fe20000000000 */
[----:B------:R-:W-:-:S02]  /*11910*/  IMAD.U32 R7, RZ, RZ, UR44 ;  /* 0x0000002cff077e24 */ /* 0x000fc4000f8e00ff */
[----:B------:R-:W-:Y:S02]  /*11920*/  VOTEU.ALL UP1, P1 ;  /* 0x00000000003f7886 */ /* 0x000fe40000820000 */
[----:B------:R-:W-:-:S03]  /*11930*/  VIADD R7, R7, 0xffffffff ;  /* 0xffffffff07077836 */ /* 0x000fc60000000000 */
[----:B------:R-:W-:Y:S01]  /*11940*/  @!UP1 UIADD3 UR4, UP0, UR48, 0x270, URZ ;  /* 0x0000027030049890 */ /* 0x000fe2000ff1e03f */
[----:B-1----:R-:W-:Y:S02]  /*11950*/  ISETP.NE.AND P2, PT, R2, 0x1, PT ;  /* 0x000000010200780c */ /* 0x002fe40003f45270 */
[----:B------:R-:W1:Y:S01]  /*11960*/  LDC.64 R2, c[0x0][0x3f8] ;  /* 0x0000fe00ff027b82 */ /* 0x000e620000000a00 */
[----:B------:R-:W-:-:S09]  /*11970*/  @!UP1 UIADD3.X UR5, URZ, UR49, URZ, UP0, !UPT ;  /* 0x000000313f059290 */ /* 0x000fd200087fe43f */
[----:B------:R4:W-:Y:S01]  /*11980*/  @!UP1 UTMAPF.L2.4D [UR36], [UR4] ;  /* 0x00000024040095b8 */ /* 0x0009e20008018000 */
[----:B------:R-:W2:Y:S01]  /*11990*/  @P2 LDC R6, c[0x0][0x42c] ;  /* 0x00010b00ff062b82 */ /* 0x000ea20000000800 */
[----:B------:R4:W-:Y:S07]  /*119a0*/  @!UP1 UTMAPF.L2.4D [UR12], [UR4] ;  /* 0x0000000c040095b8 */ /* 0x0009ee0008018000 */
[----:B------:R-:W5:Y:S01]  /*119b0*/  @P2 LDC R9, c[0x0][0x430] ;  /* 0x00010c00ff092b82 */ /* 0x000f620000000800 */
[----:B-1----:R-:W-:Y:S01]  /*119c0*/  ISETP.NE.U32.AND P0, PT, R2, RZ, PT ;  /* 0x000000ff0200720c */ /* 0x002fe20003f05070 */
[----:B------:R4:W-:Y:S03]  /*119d0*/  @!UP1 UTMAPF.L2.4D [UR8], [UR4] ;  /* 0x00000008040095b8 */ /* 0x0009e60008018000 */
[----:B------:R-:W-:Y:S01]  /*119e0*/  ISETP.NE.AND.EX P0, PT, R3, RZ, PT, P0 ;  /* 0x000000ff0300720c */ /* 0x000fe20003f05300 */
[----:B--2---:R-:W-:-:S04]  /*119f0*/  @P2 IMAD.HI.U32 R4, R6, UR38, RZ ;  /* 0x0000002606042c27 */ /* 0x004fc8000f8e00ff */
[----:B------:R-:W-:Y:S01]  /*11a00*/  IMAD.U32 R6, RZ, RZ, UR38 ;  /* 0x00000026ff067e24 */ /* 0x000fe2000f8e00ff */
[----:B-----5:R-:W-:Y:S02]  /*11a10*/  @P2 SHF.R.U32.HI R6, RZ, R9, R4 ;  /* 0x00000009ff062219 */ /* 0x020fe40000011604 */
[----:B---3--:R-:W-:Y:S01]  /*11a20*/  SEL R9, R0, RZ, !P0 ;  /* 0x000000ff00097207 */ /* 0x008fe20004000000 */
[----:B----4-:R-:W-:Y:S06]  /*11a30*/  BRA.DIV UR6, `(.L_x_9013) ;  /* 0x0000002606c07947 */ /* 0x010fec000b800000 */
.L_x_9064:
[----:B------:R-:W-:Y:S01]  /*11a40*/  UMOV UR4, 0xffffffff ;  /* 0xffffffff00047882 */ /* 0x000fe20000000000 */
[----:B------:R-:W-:Y:S02]  /*11a50*/  SHF.R.S32.HI R8, RZ, 0x1f, R0 ;  /* 0x0000001fff087819 */ /* 0x000fe40000011400 */
[----:B------:R-:W-:Y:S05]  /*11a60*/  BRA.DIV UR4, `(.L_x_9014) ;  /* 0x0000002604d47947 */ /* 0x000fea000b800000 */
[----:B------:R-:W-:-:S13]  /*11a70*/  ELECT P6, URZ, PT ;  /* 0x00000000003f782f */ /* 0x000fda00038c0000 */
.L_x_9067:
[----:B------:R-:W-:Y:S05]  /*11a80*/  @!P6 BRA `(.L_x_9015) ;  /* 0x0000000000e8e947 */ /* 0x000fea0003800000 */
[----:B------:R-:W-:Y:S01]  /*11a90*/  LEA R13, R19, UR42, 0x3 ;  /* 0x0000002a130d7c11 */ /* 0x000fe2000f8e18ff */
[----:B------:R-:W-:Y:S01]  /*11aa0*/  IMAD.MOV.U32 R9, RZ, RZ, R0 ;  /* 0x000000ffff097224 */ /* 0x000fe200078e0000 */
[----:B------:R-:W-:Y:S01]  /*11ab0*/  SHF.L.U32 R12, R18, 0x1f, RZ ;  /* 0x0000001f120c7819 */ /* 0x000fe200000006ff */
        /* <DEDUP_REMOVED lines=19> */
.L_x_9016:
[----:B------:R-:W2:Y:S01]  /*11bf0*/  SYNCS.PHASECHK.TRANS64.TRYWAIT P2, [R13+URZ+0x2d840], R12 ;  /* 0x02d8400c0d0075a7 */ /* 0x000ea2000804017f */
[----:B------:R-:W-:Y:S01]  /*11c00*/  ISETP.NE.AND P3, PT, R17, RZ, PT ;  /* 0x000000ff1100720c */ /* 0x000fe20003f65270 */
[----:B--2---:R-:W-:-:S12]  /*11c10*/  @!P2 BRA `(.L_x_9017) ;  /* 0x000000240088a947 */ /* 0x004fd80003800000 */
.L_x_9068:
[----:B------:R-:W-:Y:S05]  /*11c20*/  @P3 BRA `(.L_x_9018) ;  /* 0x0000000000143947 */ /* 0x000fea0003800000 */
[----:B------:R-:W-:Y:S01]  /*11c30*/  ISETP.NE.AND P2, PT, R23, RZ, PT ;  /* 0x000000ff1700720c */ /* 0x000fe20003f45270 */
[----:B-1----:R-:W-:-:S04]  /*11c40*/  IMAD.MOV.U32 R4, RZ, RZ, 0x6000 ;  /* 0x00006000ff047424 */ /* 0x002fc800078e00ff */
[----:B------:R3:W-:Y:S08]  /*11c50*/  SYNCS.ARRIVE.TRANS64 RZ, [R13+URZ+0x2d830], R4 ;  /* 0x02d830040dff79a7 */ /* 0x0007f0000800003f */
[----:B------:R-:W-:Y:S05]  /*11c60*/  @!P2 BRA `(.L_x_9018) ;  /* 0x000000000004a947 */ /* 0x000fea0003800000 */
[----:B------:R-:W-:Y:S01]  /*11c70*/  BPT.TRAP 0x1 ;  /* 0x000000040000795c */ /* 0x000fe20000300000 */
.L_x_9018:
        /* <DEDUP_REMOVED lines=12> */
[----:B------:R-:W-:Y:S02]  /*11d40*/  USHF.L.U32 UR11, UR11, 0x7, URZ ;  /* 0x000000070b0b7899 */ /* 0x000fe4000800063f */
[----:B------:R-:W-:Y:S02]  /*11d50*/  UIADD3 UR9, UR9, 0x2d830, URZ ;  /* 0x0002d83009097890 */ /* 0x000fe4000fffe03f */
[----:B------:R-:W-:Y:S02]  /*11d60*/  UIADD3 UR14, UR8, 0x15400, URZ ;  /* 0x00015400080e7890 */ /* 0x000fe4000fffe03f */
[----:B------:R-:W-:Y:S02]  /*11d70*/  UIADD3 UR15, UR8, 0x17400, URZ ;  /* 0x00017400080f7890 */ /* 0x000fe4000fffe03f */
[----:B------:R-:W-:-:S03]  /*11d80*/  UIADD3 UR17, UR8, 0x19400, URZ ;  /* 0x0001940008117890 */ /* 0x000fc6000fffe03f */
[----:B------:R-:W-:Y:S01]  /*11d90*/  UMOV UR8, UR14 ;  /* 0x0000000e00087c82 */ /* 0x000fe20008000000 */
[----:B------:R-:W-:Y:S01]  /*11da0*/  UMOV UR14, 0x40 ;  /* 0x00000040000e7882 */ /* 0x000fe20000000000 */
[----:B------:R4:W-:Y:S02]  /*11db0*/  UTMALDG.4D [UR8], [UR4], desc[UR6] ;  /* 0x00000608040075b4 */ /* 0x0009e40008019000 */
[----:B----4-:R-:W-:Y:S01]  /*11dc0*/  UMOV UR8, UR15 ;  /* 0x0000000f00087c82 */ /* 0x010fe20008000000 */
[----:B------:R-:W-:Y:S02]  /*11dd0*/  UMOV UR10, UR16 ;  /* 0x00000010000a7c82 */ /* 0x000fe40008000000 */
[----:B------:R4:W-:Y:S02]  /*11de0*/  UTMALDG.4D [UR8], [UR4], desc[UR6] ;  /* 0x00000608040075b4 */ /* 0x0009e40008019000 */
[----:B----4-:R-:W-:Y:S01]  /*11df0*/  UMOV UR8, UR17 ;  /* 0x0000001100087c82 */ /* 0x010fe20008000000 */
[----:B------:R-:W-:-:S02]  /*11e00*/  UMOV UR10, UR14 ;  /* 0x0000000e000a7c82 */ /* 0x000fc40008000000 */
[----:B------:R4:W-:Y:S02]  /*11e10*/  UTMALDG.4D [UR8], [UR4], desc[UR6] ;  /* 0x00000608040075b4 */ /* 0x0009e40008019000 */
[----:B----4-:R-:W-:Y:S01]  /*11e20*/  NOP ;  /* 0x0000000000007918 */ /* 0x010fe20000000000 */
.L_x_9015:
        /* <DEDUP_REMOVED lines=9> */
[----:B-1-3--:R-:W-:Y:S01]  /*11ec0*/  @P2 IMAD.MOV.U32 R4, RZ, RZ, 0x9000 ;  /* 0x00009000ff042424 */ /* 0x00afe200078e00ff */
        /* <DEDUP_REMOVED lines=26> */
[----:B------:R-:W3:Y:S02]  /*12070*/  SYNCS.PHASECHK.TRANS64.TRYWAIT P2, [UR42+0x2d820], R4 ;  /* 0x02d82004ff0075a7 */ /* 0x000ee4000804016a */
[----:B-1-3--:R-:W-:Y:S05]  /*12080*/  @!P2 BRA `(.L_x_9019) ;  /* 0x000000200080a947 */ /* 0x00afea0003800000 */
.L_x_9069:
[----:B------:R-:W-:-:S04]  /*12090*/  UIADD3 UR4, UR44, -0x2, URZ ;  /* 0xfffffffe2c047890 */ /* 0x000fc8000fffe03f */
[----:B------:R-:W-:-:S06]  /*120a0*/  UISETP.GE.AND UP0, UPT, UR4, UR43, UPT ;  /* 0x0000002b0400728c */ /* 0x000fcc000bf06270 */
[----:B------:R-:W-:-:S13]  /*120b0*/  PLOP3.LUT P2, PT, PT, PT, UP0, 0x80, 0x0 ;  /* 0x000000000000781c */ /* 0x000fda0003f4f008 */
[----:B------:R-:W-:Y:S05]  /*120c0*/  @!P2 BRA `(.L_x_9020) ;  /* 0x00000014004ca947 */ /* 0x000fea0003800000 */
[----:B-1----:R-:W-:Y:S01]  /*120d0*/  IMAD R5, RZ, RZ, -UR44 ;  /* 0x8000002cff057e24 */ /* 0x002fe2000f8e02ff */
[----:B------:R-:W-:Y:S01]  /*120e0*/  LOP3.LUT R10, RZ, UR43, RZ, 0x33, !PT ;  /* 0x0000002bff0a7c12 */ /* 0x000fe2000f8e33ff */
[----:B------:R-:W-:Y:S01]  /*120f0*/  IMAD.U32 R11, RZ, RZ, UR4 ;  /* 0x00000004ff0b7e24 */ /* 0x000fe2000f8e00ff */
[----:B------:R-:W-:Y:S02]  /*12100*/  ULDC.64 UR40, c[0x0][0x408] ;  /* 0x0001020000287ab9 */ /* 0x000fe40000000a00 */
[----:B------:R-:W-:-:S05]  /*12110*/  VIADDMNMX R10, R5, 0x1, R10, !PT ;  /* 0x00000001050a7846 */ /* 0x000fca000780010a */
[----:B------:R-:W-:-:S05]  /*12120*/  VIADD R4, R10, UR44 ;  /* 0x0000002c0a047c36 */ /* 0x000fca0008000000 */
[----:B------:R-:W-:-:S04]  /*12130*/  LOP3.LUT R4, R4, 0x1, RZ, 0xc0, !PT ;  /* 0x0000000104047812 */ /* 0x000fc800078ec0ff */
[----:B------:R-:W-:-:S13]  /*12140*/  ISETP.NE.U32.AND P2, PT, R4, 0x1, PT ;  /* 0x000000010400780c */ /* 0x000fda0003f45070 */
[----:B------:R-:W-:Y:S05]  /*12150*/  @P2 BRA `(.L_x_9021) ;  /* 0x0000000400b42947 */ /* 0x000fea0003800000 */
[----:B--2---:R-:W-:Y:S01]  /*12160*/  VIADD R12, R19, 0x1 ;  /* 0x00000001130c7836 */ /* 0x004fe20000000000 */
        /* <DEDUP_REMOVED lines=26> */
.L_x_9024:
[----:B-1----:R-:W-:Y:S02]  /*12310*/  LEA R3, R12, UR42, 0x3 ;  /* 0x0000002a0c037c11 */ /* 0x002fe4000f8e18ff */
[----:B------:R-:W-:Y:S02]  /*12320*/  SHF.L.U32 R2, R13, 0x1f, RZ ;  /* 0x0000001f0d027819 */ /* 0x000fe400000006ff */
[----:B------:R-:W-:Y:S02]  /*12330*/  ISETP.NE.AND P2, PT, R17, RZ, PT ;  /* 0x000000ff1100720c */ /* 0x000fe40003f45270 */
[----:B------:R-:W1:Y:S02]  /*12340*/  SYNCS.PHASECHK.TRANS64.TRYWAIT P3, [R3+URZ+0x2d840], R2 ;  /* 0x02d84002030075a7 */ /* 0x000e64000806017f */
[----:B-1----:R-:W-:Y:S09]  /*12350*/  @!P3 BRA `(.L_x_9025) ;  /* 0x0000001c00e4b947 */ /* 0x002ff20003800000 */
.L_x_9070:
[----:B------:R-:W-:Y:S05]  /*12360*/  @P2 BRA `(.L_x_9026) ;  /* 0x0000000000142947 */ /* 0x000fea0003800000 */
[----:B------:R-:W-:Y:S01]  /*12370*/  ISETP.NE.AND P3, PT, R23, RZ, PT ;  /* 0x000000ff1700720c */ /* 0x000fe20003f65270 */
[----:B-1----:R-:W-:-:S04]  /*12380*/  IMAD.MOV.U32 R2, RZ, RZ, 0x6000 ;  /* 0x00006000ff027424 */ /* 0x002fc800078e00ff */
[----:B------:R2:W-:Y:S08]  /*12390*/  SYNCS.ARRIVE.TRANS64 RZ, [R3+URZ+0x2d830], R2 ;  /* 0x02d8300203ff79a7 */ /* 0x0005f0000800003f */
[----:B------:R-:W-:Y:S05]  /*123a0*/  @!P3 BRA `(.L_x_9026) ;  /* 0x000000000004b947 */ /* 0x000fea0003800000 */
[----:B------:R-:W-:Y:S01]  /*123b0*/  BPT.TRAP 0x1 ;  /* 0x000000040000795c */ /* 0x000fe20000300000 */
.L_x_9026:
        /* <DEDUP_REMOVED lines=14> */
[----:B-12---:R-:W-:Y:S01]  /*124a0*/  SHF.L.U32 R3, R18, 0x1f, RZ ;  /* 0x0000001f12037819 */ /* 0x006fe200000006ff */
[----:B------:R-:W-:Y:S01]  /*124b0*/  UIADD3 UR9, UR9, 0x2d830, URZ ;  /* 0x0002d83009097890 */ /* 0x000fe2000fffe03f */
[----:B------:R-:W-:Y:S01]  /*124c0*/  LEA R2, R19, UR19, 0x3 ;  /* 0x0000001313027c11 */ /* 0x000fe2000f8e18ff */
[----:B------:R-:W-:-:S02]  /*124d0*/  USHF.L.U32 UR11, UR11, 0x7, URZ ;  /* 0x000000070b0b7899 */ /* 0x000fc4000800063f */
        /* <DEDUP_REMOVED lines=13> */
.L_x_9071:
[----:B------:R-:W-:Y:S05]  /*125b0*/  @P2 BRA `(.L_x_9028) ;  /* 0x0000000000182947 */ /* 0x000fea0003800000 */
[----:B------:R-:W-:Y:S01]  /*125c0*/  ISETP.NE.AND P2, PT, R23, RZ, PT ;  /* 0x000000ff1700720c */ /* 0x000fe20003f45270 */
[----:B-1----:R-:W-:Y:S01]  /*125d0*/  IMAD.MOV.U32 R3, RZ, RZ, 0x6000 ;  /* 0x00006000ff037424 */ /* 0x002fe200078e00ff */
[----:B------:R-:W-:-:S04]  /*125e0*/  LEA R2, R19, UR42, 0x3 ;  /* 0x0000002a13027c11 */ /* 0x000fc8000f8e18ff */
[----:B------:R2:W-:Y:S07]  /*125f0*/  SYNCS.ARRIVE.TRANS64 RZ, [R2+URZ+0x2d850], R3 ;  /* 0x02d8500302ff79a7 */ /* 0x0005ee000800003f */
[----:B------:R-:W-:Y:S05]  /*12600*/  @!P2 BRA `(.L_x_9028) ;  /* 0x000000000004a947 */ /* 0x000fea0003800000 */
[----:B------:R-:W-:Y:S01]  /*12610*/  BPT.TRAP 0x1 ;  /* 0x000000040000795c */ /* 0x000fe20000300000 */
.L_x_9028:
        /* <DEDUP_REMOVED lines=14> */
[----:B------:R-:W-:Y:S02]  /*12700*/  USHF.L.U32 UR11, UR11, 0x7, URZ ;  /* 0x000000070b0b7899 */ /* 0x000fe4000800063f */
[----:B------:R-:W-:Y:S02]  /*12710*/  UIADD3 UR8, UR15, 0x400, URZ ;  /* 0x000004000f087890 */ /* 0x000fe4000fffe03f */
[----:B------:R-:W-:Y:S02]  /*12720*/  UIADD3 UR9, UR9, 0x2d850, URZ ;  /* 0x0002d85009097890 */ /* 0x000fe4000fffe03f */
        /* <DEDUP_REMOVED lines=11> */
.L_x_9023:
[----:B------:R-:W-:Y:S05]  /*127e0*/  BSYNC B0 ;  /* 0x0000000000007941 */ /* 0x000fea0003800000 */
.L_x_9022:
[----:B------:R-:W-:Y:S01]  /*127f0*/  UIADD3 UR4, UR44, -0x3, URZ ;  /* 0xfffffffd2c047890 */ /* 0x000fe2000fffe03f */
[----:B------:R-:W-:Y:S02]  /*12800*/  IMAD.MOV.U32 R19, RZ, RZ, R12 ;  /* 0x000000ffff137224 */ /* 0x000fe400078e000c */
[----:B------:R-:W-:-:S03]  /*12810*/  IMAD.MOV.U32 R18, RZ, RZ, R13 ;  /* 0x000000ffff127224 */ /* 0x000fc600078e000d */
[----:B------:R-:W-:-:S07]  /*12820*/  IMAD.U32 R11, RZ, RZ, UR4 ;  /* 0x00000004ff0b7e24 */ /* 0x000fce000f8e00ff */
.L_x_9021:
[----:B------:R-:W-:Y:S01]  /*12830*/  ULOP3.LUT UR4, URZ, UR44, URZ, 0x33, !UPT ;  /* 0x0000002c3f047292 */ /* 0x000fe2000f8e333f */
[----:B------:R-:W-:Y:S01]  /*12840*/  VIADD R10, R10, 0xfffffffe ;  /* 0xfffffffe0a0a7836 */ /* 0x000fe20000000000 */
[----:B------:R-:W-:Y:S04]  /*12850*/  BSSY B0, `(.L_x_9020) ;  /* 0x00000da000007945 */ /* 0x000fe80003800000 */
[----:B------:R-:W-:-:S13]  /*12860*/  ISETP.NE.AND P2, PT, R10, UR4, PT ;  /* 0x000000040a007c0c */ /* 0x000fda000bf45270 */
[----:B------:R-:W-:Y:S05]  /*12870*/  @!P2 BRA `(.L_x_9029) ;  /* 0x0000000c005ca947 */ /* 0x000fea0003800000 */
[----:B-12---:R-:W-:-:S07]  /*12880*/  IMAD.MOV.U32 R2, RZ, RZ, R9 ;  /* 0x000000ffff027224 */ /* 0x006fce00078e0009 */
.L_x_9044:
[----:B------:R-:W-:Y:S01]  /*12890*/  VIADD R10, R19, 0x1 ;  /* 0x00000001130a7836 */ /* 0x000fe20000000000 */
        /* <DEDUP_REMOVED lines=10> */
[----:B------:R-:W-:Y:S02]  /*12940*/  IMAD.MOV.U32 R13, RZ, RZ, R11 ;  /* 0x000000ffff0d7224 */ /* 0x000fe400078e000b */
[----:B------:R-:W-:-:S04]  /*12950*/  IMAD R15, R8, UR40, RZ ;  /* 0x00000028080f7c24 */ /* 0x000fc8000f8e02ff */
[----:B------:R-:W-:Y:S01]  /*12960*/  IMAD R15, R0, UR41, R15 ;  /* 0x00000029000f7c24 */ /* 0x000fe2000f8e020f */
[----:B------:R-:W2:Y:S01]  /*12970*/  LDC.64 R2, c[0x0][0x3f8] ;  /* 0x0000fe00ff027b82 */ /* 0x000ea20000000a00 */
        /* <DEDUP_REMOVED lines=8> */
[----:B--2---:R-:W-:-:S04]  /*12a00*/  LEA R2, P2, R4, R2, 0x2 ;  /* 0x0000000204027211 */ /* 0x004fc800078410ff */
[----:B------:R-:W-:-:S05]  /*12a10*/  LEA.HI.X R3, R4, R3, R5, 0x2, P2 ;  /* 0x0000000304037211 */ /* 0x000fca00010f1405 */
[----:B------:R1:W5:Y:S01]  /*12a20*/  LDG.E R2, desc[UR50][R2.64] ;  /* 0x0000003202027981 */ /* 0x000362000c1e1900 */
[----:B------:R-:W-:-:S04]  /*12a30*/  IMAD.MOV R4, RZ, RZ, -R13 ;  /* 0x000000ffff047224 */ /* 0x000fc800078e0a0d */
[----:B------:R-:W-:-:S07]  /*12a40*/  IMAD R14, R14, R4, R11 ;  /* 0x000000040e0e7224 */ /* 0x000fce00078e020b */
.L_x_9032:
[----:B------:R-:W-:Y:S02]  /*12a50*/  LEA R4, R10, UR42, 0x3 ;  /* 0x0000002a0a047c11 */ /* 0x000fe4000f8e18ff */
[----:B-1----:R-:W-:Y:S02]  /*12a60*/  SHF.L.U32 R3, R12, 0x1f, RZ ;  /* 0x0000001f0c037819 */ /* 0x002fe400000006ff */
[----:B------:R-:W-:Y:S02]  /*12a70*/  ISETP.NE.AND P2, PT, R17, RZ, PT ;  /* 0x000000ff1100720c */ /* 0x000fe40003f45270 */
[----:B------:R-:W1:Y:S02]  /*12a80*/  SYNCS.PHASECHK.TRANS64.TRYWAIT P3, [R4+URZ+0x2d840], R3 ;  /* 0x02d84003040075a7 */ /* 0x000e64000806017f */
[----:B-1----:R-:W-:Y:S09]  /*12a90*/  @!P3 BRA `(.L_x_9033) ;  /* 0x00000018003cb947 */ /* 0x002ff20003800000 */
.L_x_9072:
[----:B------:R-:W-:Y:S05]  /*12aa0*/  @P2 BRA `(.L_x_9034) ;  /* 0x0000000000142947 */ /* 0x000fea0003800000 */
[----:B------:R-:W-:Y:S01]  /*12ab0*/  ISETP.NE.AND P3, PT, R23, RZ, PT ;  /* 0x000000ff1700720c */ /* 0x000fe20003f65270 */
[----:B-1----:R-:W-:-:S04]  /*12ac0*/  IMAD.MOV.U32 R3, RZ, RZ, 0x6000 ;  /* 0x00006000ff037424 */ /* 0x002fc800078e00ff */
[----:B------:R2:W-:Y:S08]  /*12ad0*/  SYNCS.ARRIVE.TRANS64 RZ, [R4+URZ+0x2d830], R3 ;  /* 0x02d8300304ff79a7 */ /* 0x0005f0000800003f */
[----:B------:R-:W-:Y:S05]  /*12ae0*/  @!P3 BRA `(.L_x_9034) ;  /* 0x000000000004b947 */ /* 0x000fea0003800000 */
[----:B------:R-:W-:Y:S01]  /*12af0*/  BPT.TRAP 0x1 ;  /* 0x000000040000795c */ /* 0x000fe20000300000 */
.L_x_9034:
        /* <DEDUP_REMOVED lines=16> */
[----:B-12---:R-:W-:Y:S01]  /*12c00*/  LEA R3, R19, UR19, 0x3 ;  /* 0x0000001313037c11 */ /* 0x006fe2000f8e18ff */
        /* <DEDUP_REMOVED lines=14> */
.L_x_9073:
[----:B------:R-:W-:Y:S05]  /*12cf0*/  @P2 BRA `(.L_x_9036) ;  /* 0x0000000000142947 */ /* 0x000fea0003800000 */
[----:B------:R-:W-:Y:S01]  /*12d00*/  ISETP.NE.AND P2, PT, R23, RZ, PT ;  /* 0x000000ff1700720c */ /* 0x000fe20003f45270 */
[----:B------:R-:W-:-:S04]  /*12d10*/  IMAD.MOV.U32 R4, RZ, RZ, 0x6000 ;  /* 0x00006000ff047424 */ /* 0x000fc800078e00ff */
[----:B------:R2:W-:Y:S08]  /*12d20*/  SYNCS.ARRIVE.TRANS64 RZ, [R3+URZ+0x50], R4 ;  /* 0x0000500403ff79a7 */ /* 0x0005f0000800003f */
[----:B------:R-:W-:Y:S05]  /*12d30*/  @!P2 BRA `(.L_x_9036) ;  /* 0x000000000004a947 */ /* 0x000fea0003800000 */
[----:B------:R-:W-:Y:S01]  /*12d40*/  BPT.TRAP 0x1 ;  /* 0x000000040000795c */ /* 0x000fe20000300000 */
.L_x_9036:
        /* <DEDUP_REMOVED lines=29> */
.L_x_9031:
[----:B------:R-:W-:Y:S05]  /*12f20*/  BSYNC B1 ;  /* 0x0000000000017941 */ /* 0x000fea0003800000 */
.L_x_9030:
[----:B------:R-:W-:Y:S01]  /*12f30*/  VIADD R19, R10, 0x1 ;  /* 0x000000010a137836 */ /* 0x000fe20000000000 */
[----:B------:R-:W-:Y:S01]  /*12f40*/  BSSY B1, `(.L_x_9037) ;  /* 0x0000067000017945 */ /* 0x000fe20003800000 */
[----:B------:R-:W-:-:S03]  /*12f50*/  VIADD R13, R11, 0xffffffff ;  /* 0xffffffff0b0d7836 */ /* 0x000fc60000000000 */
[----:B------:R-:W-:-:S04]  /*12f60*/  ISETP.NE.AND P2, PT, R19, 0x2, PT ;  /* 0x000000021300780c */ /* 0x000fc80003f45270 */
[----:B-12---:R-:W-:Y:S02]  /*12f70*/  SEL R3, RZ, 0x1, P2 ;  /* 0x00000001ff037807 */ /* 0x006fe40001000000 */
        /* <DEDUP_REMOVED lines=9> */
[----:B-1----:R-:W-:-:S13]  /*13010*/  ISETP.NE.AND P2, PT, R14, 0x1, PT ;  /* 0x000000010e00780c */ /* 0x002fda0003f45270 */
[----:B------:R-:W1:Y:S02]  /*13020*/  @P2 LDC.64 R2, c[0x0][0x420] ;  /* 0x00010800ff022b82 */ /* 0x000e640000000a00 */
[----:B-1----:R-:W-:-:S05]  /*13030*/  @P2 IMAD.HI.U32 R2, R13, R2, RZ ;  /* 0x000000020d022227 */ /* 0x002fca00078e00ff */
[----:B------:R-:W-:Y:S02]  /*13040*/  @P2 SHF.R.U32.HI R15, RZ, R3, R2 ;  /* 0x00000003ff0f2219 */ /* 0x000fe40000011602 */
[----:B------:R-:W1:Y:S02]  /*13050*/  LDC.64 R2, c[0x0][0x3f8] ;  /* 0x0000fe00ff027b82 */ /* 0x000e640000000a00 */
[--C-:B------:R-:W-:Y:S01]  /*13060*/  SHF.R.S32.HI R5, RZ, 0x1f, R15.reuse ;  /* 0x0000001fff057819 */ /* 0x100fe2000001140f */
[----:B------:R-:W-:-:S04]  /*13070*/  IMAD.MOV.U32 R4, RZ, RZ, R15 ;  /* 0x000000ffff047224 */ /* 0x000fc800078e000f */
[----:B------:R-:W-:-:S04]  /*13080*/  IMAD.WIDE.U32 R4, R0, UR40, R4 ;  /* 0x0000002800047c25 */ /* 0x000fc8000f8e0004 */
[----:B------:R-:W-:Y:S01]  /*13090*/  IMAD.IADD R5, R21, 0x1, R5 ;  /* 0x0000000115057824 */ /* 0x000fe200078e0205 */
[----:B-1----:R-:W-:-:S04]  /*130a0*/  LEA R2, P2, R4, R2, 0x2 ;  /* 0x0000000204027211 */ /* 0x002fc800078410ff */
[----:B------:R-:W-:-:S05]  /*130b0*/  LEA.HI.X R3, R4, R3, R5, 0x2, P2 ;  /* 0x0000000304037211 */ /* 0x000fca00010f1405 */
[----:B------:R1:W5:Y:S01]  /*130c0*/  LDG.E R2, desc[UR50][R2.64] ;  /* 0x0000003202027981 */ /* 0x000362000c1e1900 */
[----:B------:R-:W-:-:S04]  /*130d0*/  IMAD.MOV R4, RZ, RZ, -R15 ;  /* 0x000000ffff047224 */ /* 0x000fc800078e0a0f */
[----:B------:R-:W-:-:S07]  /*130e0*/  IMAD R14, R14, R4, R13 ;  /* 0x000000040e0e7224 */ /* 0x000fce00078e020d */
.L_x_9039:
[----:B-1----:R-:W-:Y:S02]  /*130f0*/  LEA R3, R19, UR42, 0x3 ;  /* 0x0000002a13037c11 */ /* 0x002fe4000f8e18ff */
[----:B------:R-:W-:Y:S02]  /*13100*/  SHF.L.U32 R4, R18, 0x1f, RZ ;  /* 0x0000001f12047819 */ /* 0x000fe400000006ff */
[----:B------:R-:W-:Y:S02]  /*13110*/  ISETP.NE.AND P2, PT, R17, RZ, PT ;  /* 0x000000ff1100720c */ /* 0x000fe40003f45270 */
[----:B------:R-:W1:Y:S02]  /*13120*/  SYNCS.PHASECHK.TRANS64.TRYWAIT P3, [R3+URZ+0x2d840], R4 ;  /* 0x02d84004030075a7 */ /* 0x000e64000806017f */
[----:B-1----:R-:W-:Y:S09]  /*13130*/  @!P3 BRA `(.L_x_9040) ;  /* 0x0000001000bcb947 */ /* 0x002ff20003800000 */
.L_x_9074:
[----:B------:R-:W-:Y:S05]  /*13140*/  @P2 BRA `(.L_x_9041) ;  /* 0x0000000000142947 */ /* 0x000fea0003800000 */
[----:B------:R-:W-:Y:S01]  /*13150*/  ISETP.NE.AND P3, PT, R23, RZ, PT ;  /* 0x000000ff1700720c */ /* 0x000fe20003f65270 */
[----:B-1----:R-:W-:-:S04]  /*13160*/  IMAD.MOV.U32 R4, RZ, RZ, 0x6000 ;  /* 0x00006000ff047424 */ /* 0x002fc800078e00ff */
[----:B------:R2:W-:Y:S08]  /*13170*/  SYNCS.ARRIVE.TRANS64 RZ, [R3+URZ+0x2d830], R4 ;  /* 0x02d8300403ff79a7 */ /* 0x0005f0000800003f */
[----:B------:R-:W-:Y:S05]  /*13180*/  @!P3 BRA `(.L_x_9041) ;  /* 0x000000000004b947 */ /* 0x000fea0003800000 */
[----:B------:R-:W-:Y:S01]  /*13190*/  BPT.TRAP 0x1 ;  /* 0x000000040000795c */ /* 0x000fe20000300000 */
.L_x_9041:
        /* <DEDUP_REMOVED lines=16> */
[----:B------:R-:W-:Y:S02]  /*132a0*/  USHF.L.U32 UR11, UR11, 0x7, URZ ;  /* 0x000000070b0b7899 */ /* 0x000fe4000800063f */
        /* <DEDUP_REMOVED lines=14> */
.L_x_9075:
[----:B------:R-:W-:Y:S05]  /*13390*/  @P2 BRA `(.L_x_9043) ;  /* 0x0000000000142947 */ /* 0x000fea0003800000 */
[----:B------:R-:W-:Y:S01]  /*133a0*/  ISETP.NE.AND P2, PT, R23, RZ, PT ;  /* 0x000000ff1700720c */ /* 0x000fe20003f45270 */
[----:B------:R-:W-:-:S04]  /*133b0*/  IMAD.MOV.U32 R4, RZ, RZ, 0x6000 ;  /* 0x00006000ff047424 */ /* 0x000fc800078e00ff */
[----:B------:R2:W-:Y:S08]  /*133c0*/  SYNCS.ARRIVE.TRANS64 RZ, [R3+URZ+0x50], R4 ;  /* 0x0000500403ff79a7 */ /* 0x0005f0000800003f */
[----:B------:R-:W-:Y:S05]  /*133d0*/  @!P2 BRA `(.L_x_9043) ;  /* 0x000000000004a947 */ /* 0x000fea0003800000 */
[----:B------:R-:W-:Y:S01]  /*133e0*/  BPT.TRAP 0x1 ;  /* 0x000000040000795c */ /* 0x000fe20000300000 */
.L_x_9043:
        /* <DEDUP_REMOVED lines=28> */
.L_x_9038:
[----:B------:R-:W-:Y:S05]  /*135b0*/  BSYNC B1 ;  /* 0x0000000000017941 */ /* 0x000fea0003800000 */
.L_x_9037:
[----:B------:R-:W-:Y:S01]  /*135c0*/  ISETP.GT.AND P2, PT, R13, UR43, PT ;  /* 0x0000002b0d007c0c */ /* 0x000fe2000bf44270 */
[----:B------:R-:W-:-:S12]  /*135d0*/  VIADD R11, R11, 0xfffffffe ;  /* 0xfffffffe0b0b7836 */ /* 0x000fd80000000000 */
[----:B------:R-:W-:Y:S05]  /*135e0*/  @P2 BRA `(.L_x_9044) ;  /* 0xfffffff000a82947 */ /* 0x000fea000383ffff */
.L_x_9029:
[----:B------:R-:W-:Y:S05]  /*135f0*/  BSYNC B0 ;  /* 0x0000000000007941 */ /* 0x000fea0003800000 */
.L_x_9020:
[----:B------:R-:W-:Y:S04]  /*13600*/  BSSY B0, `(.L_x_9045) ;  /* 0x000000e000007945 */ /* 0x000fe80003800000 */
[----:B------:R-:W-:Y:S05]  /*13610*/  @P1 BRA `(.L_x_9046) ;  /* 0x0000000000301947 */ /* 0x000fea0003800000 */
[----:B------:R-:W3:Y:S01]  /*13620*/  S2R R11, SR_LANEID ;  /* 0x00000000000b7919 */ /* 0x000ee20000000000 */
[----:B------:R-:W-:Y:S01]  /*13630*/  VOTEU.ANY UR4, UPT, PT ;  /* 0x0000000000047886 */ /* 0x000fe200038e0100 */
[----:B-12---:R-:W1:Y:S01]  /*13640*/  LDC.64 R2, c[0x0][0xdf0] ;  /* 0x00037c00ff027b82 */ /* 0x006e620000000a00 */
[----:B------:R-:W3:Y:S08]  /*13650*/  FLO.U32 R0, UR4 ;  /* 0x0000000400007d00 */ /* 0x000ef000080e0000 */
[----:B------:R-:W1:Y:S01]  /*13660*/  POPC R5, UR4 ;  /* 0x0000000400057d09 */ /* 0x000e620008000000 */
[----:B---3--:R-:W-:-:S13]  /*13670*/  ISETP.EQ.U32.AND P0, PT, R0, R11, PT ;  /* 0x0000000b0000720c */ /* 0x008fda0003f02070 */
[----:B-1----:R-:W2:Y:S01]  /*13680*/  @P0 ATOMG.E.ADD.STRONG.GPU PT, R3, desc[UR50][R2.64], R5 ;  /* 0x00000005020309a8 */ /* 0x002ea200081ee1f2 */
[----:B------:R-:W1:Y:S02]  /*13690*/  S2R R4, SR_LTMASK ;  /* 0x0000000000047919 */ /* 0x000e640000003900 */
[----:B-1----:R-:W-:-:S04]  /*136a0*/  LOP3.LUT R4, R4, UR4, RZ, 0xc0, !PT ;  /* 0x0000000404047c12 */ /* 0x002fc8000f8ec0ff */
[----:B------:R-:W1:Y:S01]  /*136b0*/  POPC R11, R4 ;  /* 0x00000004000b7309 */ /* 0x000e620000000000 */
[----:B--2---:R-:W1:Y:S02]  /*136c0*/  SHFL.IDX PT, R0, R3, R0, 0x1f ;  /* 0x00001f0003007589 */ /* 0x004e6400000e0000 */
[----:B-1----:R-:W-:-:S07]  /*136d0*/  IADD3 R22, R0, UR45, R11 ;  /* 0x0000002d00167c10 */ /* 0x002fce000fffe00b */
.L_x_9046:
[----:B------:R-:W-:Y:S05]  /*136e0*/  BSYNC B0 ;  /* 0x0000000000007941 */ /* 0x000fea0003800000 */
.L_x_9045:
[----:B------:R-:W-:Y:S04]  /*136f0*/  BSSY B0, `(.L_x_9047) ;  /* 0x0000028000007945 */ /* 0x000fe80003800000 */
[----:B------:R-:W-:Y:S05]  /*13700*/  @!P6 BRA `(.L_x_9048) ;  /* 0x000000000098e947 */ /* 0x000fea0003800000 */
[----:B-12---:R-:W-:Y:S02]  /*13710*/  LEA R3, R19, UR42, 0x3 ;  /* 0x0000002a13037c11 */ /* 0x006fe4000f8e18ff */
[----:B------:R-:W-:Y:S02]  /*13720*/  SHF.L.U32 R0, R18, 0x1f, RZ ;  /* 0x0000001f12007819 */ /* 0x000fe400000006ff */
[----:B------:R-:W-:Y:S02]  /*13730*/  ISETP.NE.AND P1, PT, R17, RZ, PT ;  /* 0x000000ff1100720c */ /* 0x000fe40003f25270 */
[----:B------:R-:W1:Y:S02]  /*13740*/  SYNCS.PHASECHK.TRANS64.TRYWAIT P0, [R3+URZ+0x2d860], R0 ;  /* 0x02d86000030075a7 */ /* 0x000e64000800017f */
[----:B-1----:R-:W-:Y:S09]  /*13750*/  @!P0 BRA `(.L_x_9049) ;  /* 0x0000000c005c8947 */ /* 0x002ff20003800000 */
.L_x_9076:
[----:B------:R-:W-:Y:S05]  /*13760*/  @P1 BRA `(.L_x_9050) ;  /* 0x0000000000141947 */ /* 0x000fea0003800000 */
[----:B------:R-:W-:Y:S01]  /*13770*/  ISETP.NE.AND P0, PT, R23, RZ, PT ;  /* 0x000000ff1700720c */ /* 0x000fe20003f05270 */
[----:B-1----:R-:W-:-:S04]  /*13780*/  IMAD.MOV.U32 R0, RZ, RZ, 0x6000 ;  /* 0x00006000ff007424 */ /* 0x002fc800078e00ff */
[----:B------:R2:W-:Y:S08]  /*13790*/  SYNCS.ARRIVE.TRANS64 RZ, [R3+URZ+0x2d850], R0 ;  /* 0x02d8500003ff79a7 */ /* 0x0005f0000800003f */
[----:B------:R-:W-:Y:S05]  /*137a0*/  @!P0 BRA `(.L_x_9050) ;  /* 0x0000000000048947 */ /* 0x000fea0003800000 */
[----:B------:R-:W-:Y:S01]  /*137b0*/  BPT.TRAP 0x1 ;  /* 0x000000040000795c */ /* 0x000fe20000300000 */
.L_x_9050:
        /* <DEDUP_REMOVED lines=27> */
.L_x_9048:
[----:B------:R-:W-:Y:S05]  /*13970*/  BSYNC B0 ;  /* 0x0000000000007941 */ /* 0x000fea0003800000 */
.L_x_9047:
[----:B------:R-:W-:Y:S02]  /*13980*/  VIADD R19, R19, 0x1 ;  /* 0x0000000113137836 */ /* 0x000fe40000000000 */
[----:B--2---:R-:W-:-:S03]  /*13990*/  IMAD.MOV.U32 R13, RZ, RZ, R22 ;  /* 0x000000ffff0d7224 */ /* 0x004fc600078e0016 */
[----:B------:R-:W-:-:S04]  /*139a0*/  ISETP.NE.AND P0, PT, R19, 0x2, PT ;  /* 0x000000021300780c */ /* 0x000fc80003f05270 */
[----:B-1----:R-:W-:Y:S02]  /*139b0*/  SEL R3, RZ, 0x1, P0 ;  /* 0x00000001ff037807 */ /* 0x002fe40000000000 */
[----:B------:R-:W-:Y:S02]  /*139c0*/  SEL R19, R19, RZ, P0 ;  /* 0x000000ff13137207 */ /* 0x000fe40000000000 */
[----:B------:R-:W-:-:S07]  /*139d0*/  LOP3.LUT R18, R18, R3, RZ, 0x3c, !PT ;  /* 0x0000000312127212 */ /* 0x000fce00078e3cff */
.L_x_9009:
[----:B------:R-:W-:Y:S05]  /*139e0*/  BSYNC B6 ;  /* 0x0000000000067941 */ /* 0x000fea0003800000 */
.L_x_9007:
[----:B------:R-:W-:-:S03]  /*139f0*/  UMOV UR4, 0xffffffff ;  /* 0xffffffff00047882 */ /* 0x000fc60000000000 */
[----:B------:R-:W-:Y:S05]  /*13a00*/  BRA.DIV UR4, `(.L_x_9051) ;  /* 0x0000000a04c47947 */ /* 0x000fea000b800000 */
[----:B------:R1:W2:Y:S02]  /*13a10*/  SHFL.IDX PT, R14, R13, RZ, 0x1f ;  /* 0x00001fff0d0e7589 */ /* 0x0002a400000e0000 */
.L_x_9079:
        /* <DEDUP_REMOVED lines=12> */
.L_x_8998:
[----:B------:R-:W2:Y:S01]  /*13ae0*/  S2R R3, SR_CgaCtaId ;  /* 0x0000000000037919 */ /* 0x000ea20000008800 */
[----:B------:R-:W-:Y:S01]  /*13af0*/  UIADD3 UR47, UR47, 0x1, URZ ;  /* 0x000000012f2f7890 */ /* 0x000fe2000fffe03f */
[----:B------:R-:W-:-:S03]  /*13b00*/  MOV R0, 0x400 ;  /* 0x0000040000007802 */ /* 0x000fc60000000f00 */
[----:B------:R-:W-:-:S04]  /*13b10*/  ULEA.HI UR4, UR47, UR47, URZ, 0x1 ;  /* 0x0000002f2f047291 */ /* 0x000fc8000f8f083f */
[----:B------:R-:W-:-:S04]  /*13b20*/  ULOP3.LUT UR4, UR4, 0xfffffffe, URZ, 0xc0, !UPT ;  /* 0xfffffffe04047892 */ /* 0x000fc8000f8ec03f */
[----:B------:R-:W-:-:S06]  /*13b30*/  UIADD3 UR4, UR47, -UR4, URZ ;  /* 0x800000042f047290 */ /* 0x000fcc000fffe03f */
[----:B------:R-:W-:Y:S01]  /*13b40*/  IMAD.U32 R2, RZ, RZ, UR4 ;  /* 0x00000004ff027e24 */ /* 0x000fe2000f8e00ff */
[----:B--2---:R-:W-:-:S04]  /*13b50*/  LEA R9, R3, R0, 0x18 ;  /* 0x0000000003097211 */ /* 0x004fc800078ec0ff */
[----:B------:R-:W-:-:S04]  /*13b60*/  SHF.L.U32 R0, R2, 0x1f, RZ ;  /* 0x0000001f02007819 */ /* 0x000fc800000006ff */
[----:B------:R-:W2:Y:S02]  /*13b70*/  SYNCS.PHASECHK.TRANS64.TRYWAIT P0, [R9+URZ+0x2d820], R0 ;  /* 0x02d82000090075a7 */ /* 0x000ea4000800017f */
[----:B--2---:R-:W-:Y:S05]  /*13b80*/  @!P0 BRA `(.L_x_9053) ;  /* 0x0000000800888947 */ /* 0x004fea0003800000 */
.L_x_9080:
[----:B------:R-:W3:Y:S02]  /*13b90*/  SHFL.IDX PT, R16, R16, RZ, 0x1f ;  /* 0x00001fff10107589 */ /* 0x000ee400000e0000 */
[----:B---3--:R-:W-:-:S13]  /*13ba0*/  ISETP.NE.AND P0, PT, R16, RZ, PT ;  /* 0x000000ff1000720c */ /* 0x008fda0003f05270 */
[----:B------:R-:W-:Y:S05]  /*13bb0*/  @P0 EXIT ;  /* 0x000000000000094d */ /* 0x000fea0003800000 */
[----:B------:R-:W-:Y:S01]  /*13bc0*/  ELECT P0, URZ, PT ;  /* 0x00000000003f782f */ /* 0x000fe20003800000 */
[----:B------:R-:W-:-:S12]  /*13bd0*/  BSSY B0, `(.L_x_9054) ;  /* 0x0000020000007945 */ /* 0x000fd80003800000 */
[----:B------:R-:W-:Y:S05]  /*13be0*/  @!P0 BRA `(.L_x_9055) ;  /* 0x0000000000788947 */ /* 0x000fea0003800000 */
[----:B------:R-:W-:-:S06]  /*13bf0*/  ULOP3.LUT UR4, UR46, 0x2, URZ, 0xfc, !UPT ;  /* 0x000000022e047892 */ /* 0x000fcc000f8efc3f */
[----:B--2---:R-:W-:-:S05]  /*13c00*/  IMAD.U32 R0, RZ, RZ, UR4 ;  /* 0x00000004ff007e24 */ /* 0x004fca000f8e00ff */
[----:B------:R-:W-:-:S13]  /*13c10*/  ISETP.NE.AND P2, PT, R0, 0x3, PT ;  /* 0x000000030000780c */ /* 0x000fda0003f45270 */
[----:B------:R-:W-:Y:S05]  /*13c20*/  @!P2 BRA `(.L_x_9056) ;  /* 0x000000000004a947 */ /* 0x000fea0003800000 */
[----:B------:R-:W-:Y:S01]  /*13c30*/  BPT.TRAP 0x1 ;  /* 0x000000040000795c */ /* 0x000fe20000300000 */
.L_x_9056:
[----:B------:R-:W-:Y:S01]  /*13c40*/  VIADD R0, R9, 0x2d840 ;  /* 0x0002d84009007836 */ /* 0x000fe20000000000 */
[----:B------:R-:W-:Y:S01]  /*13c50*/  SHF.L.U32 R4, R18, 0x1f, RZ ;  /* 0x0000001f12047819 */ /* 0x000fe200000006ff */
[C---:B------:R-:W-:Y:S02]  /*13c60*/  VIADD R2, R19.reuse, 0x1 ;  /* 0x0000000113027836 */ /* 0x040fe40000000000 */
[----:B------:R-:W-:-:S03]  /*13c70*/  IMAD R5, R19, 0x8, R0 ;  /* 0x0000000813057824 */ /* 0x000fc600078e0200 */
[C---:B------:R-:W-:Y:S01]  /*13c80*/  ISETP.NE.AND P1, PT, R2.reuse, 0x2, PT ;  /* 0x000000020200780c */ /* 0x040fe20003f25270 */
[----:B------:R-:W2:Y:S03]  /*13c90*/  SYNCS.PHASECHK.TRANS64.TRYWAIT P0, [R5+URZ], R4 ;  /* 0x00000004050075a7 */ /* 0x000ea6000800017f */
[----:B------:R-:W-:Y:S02]  /*13ca0*/  SEL R3, RZ, 0x1, P1 ;  /* 0x00000001ff037807 */ /* 0x000fe40000800000 */
[----:B------:R-:W-:Y:S02]  /*13cb0*/  SEL R7, R2, RZ, P1 ;  /* 0x000000ff02077207 */ /* 0x000fe40000800000 */
[----:B------:R-:W-:-:S03]  /*13cc0*/  LOP3.LUT R2, R18, R3, RZ, 0x3c, !PT ;  /* 0x0000000312027212 */ /* 0x000fc600078e3cff */
[----:B------:R-:W-:Y:S01]  /*13cd0*/  IMAD R3, R7, 0x8, R0 ;  /* 0x0000000807037824 */ /* 0x000fe200078e0200 */
[----:B------:R-:W-:Y:S01]  /*13ce0*/  SHF.L.U32 R2, R2, 0x1f, RZ ;  /* 0x0000001f02027819 */ /* 0x000fe200000006ff */
[----:B--2---:R-:W-:Y:S06]  /*13cf0*/  @!P0 BRA `(.L_x_9057) ;  /* 0x0000000800408947 */ /* 0x004fec0003800000 */
.L_x_9081:
[----:B------:R-:W3:Y:S02]  /*13d00*/  SYNCS.PHASECHK.TRANS64.TRYWAIT P0, [R3+URZ], R2 ;  /* 0x00000002030075a7 */ /* 0x000ee4000800017f */
[----:B---3--:R-:W-:Y:S05]  /*13d10*/  @!P0 BRA `(.L_x_9058) ;  /* 0x00000008004c8947 */ /* 0x008fea0003800000 */
.L_x_9082:
[----:B------:R-:W-:Y:S05]  /*13d20*/  @!P2 BRA `(.L_x_9059) ;  /* 0x000000000004a947 */ /* 0x000fea0003800000 */
[----:B------:R-:W-:Y:S01]  /*13d30*/  BPT.TRAP 0x1 ;  /* 0x000000040000795c */ /* 0x000fe20000300000 */
.L_x_9059:
[----:B------:R-:W-:-:S04]  /*13d40*/  VIADD R0, R9, 0x2d860 ;  /* 0x0002d86009007836 */ /* 0x000fc80000000000 */
[----:B------:R-:W-:-:S04]  /*13d50*/  IMAD R19, R19, 0x8, R0 ;  /* 0x0000000813137824 */ /* 0x000fc800078e0200 */
[----:B------:R-:W4:Y:S02]  /*13d60*/  SYNCS.PHASECHK.TRANS64.TRYWAIT P0, [R19+URZ], R4 ;  /* 0x00000004130075a7 */ /* 0x000f24000800017f */
[----:B----4-:R-:W-:Y:S05]  /*13d70*/  @!P0 BRA `(.L_x_9060) ;  /* 0x0000000800488947 */ /* 0x010fea0003800000 */
.L_x_9083:
[----:B------:R-:W-:-:S07]  /*13d80*/  IMAD R7, R7, 0x8, R0 ;  /* 0x0000000807077824 */ /* 0x000fce00078e0200 */
.L_x_9061:
[----:B------:R1:W1:Y:S02]  /*13d90*/  SYNCS.PHASECHK.TRANS64.TRYWAIT P0, [R7+URZ], R2 ;  /* 0x00000002070075a7 */ /* 0x000264000800017f */
[----:B-1----:R-:W-:Y:S05]  /*13da0*/  @!P0 NANOSLEEP.SYNCS 0x989680 ;  /* 0x009896800000895d */ /* 0x002fea0003900000 */
[----:B------:R-:W1:Y:S02]  /*13db0*/  @!P0 SYNCS.PHASECHK.TRANS64 P0, [R7+URZ], R2 ;  /* 0x00000002070085a7 */ /* 0x000e64000800007f */
[----:B-1----:R-:W-:Y:S05]  /*13dc0*/  @!P0 BRA `(.L_x_9061) ;  /* 0xfffffffc00f08947 */ /* 0x002fea000383ffff */
.L_x_9055:
[----:B------:R-:W-:Y:S05]  /*13dd0*/  BSYNC B0 ;  /* 0x0000000000007941 */ /* 0x000fea0003800000 */
.L_x_9054:
[----:B------:R-:W-:Y:S05]  /*13de0*/  EXIT ;  /* 0x000000000000794d */ /* 0x000fea0003800000 */
.L_x_8919:
[----:B-1----:R-:W-:-:S04]  /*13df0*/  IMAD.U32 R3, RZ, RZ, UR39 ;  /* 0x00000027ff037e24 */ /* 0x002fc8000f8e00ff */
[----:B------:R1:W2:Y:S03]  /*13e00*/  SYNCS.PHASECHK.TRANS64.TRYWAIT P1, [R3+URZ+0x2d800], R0 ;  /* 0x02d80000030075a7 */ /* 0x0002a6000802017f */
[----:B--2---:R-:W-:Y:S05]  /*13e10*/  @!P1 NANOSLEEP.SYNCS 0x989680 ;  /* 0x009896800000995d */ /* 0x004fea0003900000 */
[----:B------:R-:W2:Y:S02]  /*13e20*/  @!P1 SYNCS.PHASECHK.TRANS64 P1, [R3+URZ+0x2d800], R0 ;  /* 0x02d80000030095a7 */ /* 0x000ea4000802007f */
[----:B--2---:R-:W-:Y:S05]  /*13e30*/  @!P1 BRA `(.L_x_8919) ;  /* 0xfffffffc00ec9947 */ /* 0x004fea000383ffff */
[----:B------:R-:W-:Y:S05]  /*13e40*/  BRA `(.L_x_9062) ;  /* 0xfffffedc00147947 */ /* 0x000fea000383ffff */
.L_x_8923:
[----:B--2---:R2:W3:Y:S02]  /*13e50*/  SYNCS.PHASECHK.TRANS64.TRYWAIT P2, [R3+URZ+0x2d830], R0 ;  /* 0x02d83000030075a7 */ /* 0x0044e4000804017f */
[----:B---3--:R-:W-:Y:S05]  /*13e60*/  @!P2 NANOSLEEP.SYNCS 0x989680 ;  /* 0x009896800000a95d */ /* 0x008fea0003900000 */
[----:B------:R-:W3:Y:S02]  /*13e70*/  @!P2 SYNCS.PHASECHK.TRANS64 P2, [R3+URZ+0x2d830], R0 ;  /* 0x02d830000300a5a7 */ /* 0x000ee4000804007f */
[----:B---3--:R-:W-:Y:S05]  /*13e80*/  @!P2 BRA `(.L_x_8923) ;  /* 0xfffffffc00f0a947 */ /* 0x008fea000383ffff */
[----:B------:R-:W-:Y:S05]  /*13e90*/  BRA `(.L_x_8922) ;  /* 0xfffffedc00347947 */ /* 0x000fea000383ffff */
.L_x_8939:
[----:B--2-4-:R-:W-:-:S04]  /*13ea0*/  IMAD.U32 R13, RZ, RZ, UR6 ;  /* 0x00000006ff0d7e24 */ /* 0x014fc8000f8e00ff */
[----:B------:R2:W3:Y:S03]  /*13eb0*/  SYNCS.PHASECHK.TRANS64.TRYWAIT P2, [R13+URZ+0x2d830], R10 ;  /* 0x02d8300a0d0075a7 */ /* 0x0004e6000804017f */
[----:B---3--:R-:W-:Y:S05]  /*13ec0*/  @!P2 NANOSLEEP.SYNCS 0x989680 ;  /* 0x009896800000a95d */ /* 0x008fea0003900000 */
[----:B------:R-:W3:Y:S02]  /*13ed0*/  @!P2 SYNCS.PHASECHK.TRANS64 P2, [R13+URZ+0x2d830], R10 ;  /* 0x02d8300a0d00a5a7 */ /* 0x000ee4000804007f */
[----:B---3--:R-:W-:Y:S05]  /*13ee0*/  @!P2 BRA `(.L_x_8939) ;  /* 0xfffffffc00eca947 */ /* 0x008fea000383ffff */
[----:B------:R-:W-:Y:S05]  /*13ef0*/  BRA `(.L_x_8936) ;  /* 0xffffff1400f07947 */ /* 0x000fea000383ffff */
.L_x_8943:
[----:B--2---:R-:W-:-:S04]  /*13f00*/  IMAD.U32 R13, RZ, RZ, UR6 ;  /* 0x00000006ff0d7e24 */ /* 0x004fc8000f8e00ff */
[----:B------:R2:W3:Y:S03]  /*13f10*/  SYNCS.PHASECHK.TRANS64.TRYWAIT P2, [R13+URZ+0x2d850], R10 ;  /* 0x02d8500a0d0075a7 */ /* 0x0004e6000804017f */
[----:B---3--:R-:W-:Y:S05]  /*13f20*/  @!P2 NANOSLEEP.SYNCS 0x989680 ;  /* 0x009896800000a95d */ /* 0x008fea0003900000 */
[----:B------:R-:W3:Y:S02]  /*13f30*/  @!P2 SYNCS.PHASECHK.TRANS64 P2, [R13+URZ+0x2d850], R10 ;  /* 0x02d8500a0d00a5a7 */ /* 0x000ee4000804007f */
[----:B---3--:R-:W-:Y:S05]  /*13f40*/  @!P2 BRA `(.L_x_8943) ;  /* 0xfffffffc00eca947 */ /* 0x008fea000383ffff */
[----:B------:R-:W-:Y:S05]  /*13f50*/  BRA `(.L_x_8940) ;  /* 0xffffff1800887947 */ /* 0x000fea000383ffff */
.L_x_8960:
[----:B--2---:R-:W-:-:S04]  /*13f60*/  IMAD.U32 R11, RZ, RZ, UR6 ;  /* 0x00000006ff0b7e24 */ /* 0x004fc8000f8e00ff */
[----:B------:R2:W3:Y:S03]  /*13f70*/  SYNCS.PHASECHK.TRANS64.TRYWAIT P2, [R11+URZ+0x2d830], R8 ;  /* 0x02d830080b0075a7 */ /* 0x0004e6000804017f */
[----:B---3--:R-:W-:Y:S05]  /*13f80*/  @!P2 NANOSLEEP.SYNCS 0x989680 ;  /* 0x009896800000a95d */ /* 0x008fea0003900000 */
[----:B------:R-:W3:Y:S02]  /*13f90*/  @!P2 SYNCS.PHASECHK.TRANS64 P2, [R11+URZ+0x2d830], R8 ;  /* 0x02d830080b00a5a7 */ /* 0x000ee4000804007f */
[----:B---3--:R-:W-:Y:S05]  /*13fa0*/  @!P2 BRA `(.L_x_8960) ;  /* 0xfffffffc00eca947 */ /* 0x008fea000383ffff */
[----:B------:R-:W-:Y:S05]  /*13fb0*/  BRA `(.L_x_8957) ;  /* 0xffffff5000747947 */ /* 0x000fea000383ffff */
.L_x_8964:
[----:B--2---:R-:W-:-:S04]  /*13fc0*/  IMAD.U32 R11, RZ, RZ, UR6 ;  /* 0x00000006ff0b7e24 */ /* 0x004fc8000f8e00ff */
[----:B------:R2:W3:Y:S03]  /*13fd0*/  SYNCS.PHASECHK.TRANS64.TRYWAIT P2, [R11+URZ+0x2d850], R8 ;  /* 0x02d850080b0075a7 */ /* 0x0004e6000804017f */
[----:B---3--:R-:W-:Y:S05]  /*13fe0*/  @!P2 NANOSLEEP.SYNCS 0x989680 ;  /* 0x009896800000a95d */ /* 0x008fea0003900000 */
[----:B------:R-:W3:Y:S02]  /*13ff0*/  @!P2 SYNCS.PHASECHK.TRANS64 P2, [R11+URZ+0x2d850], R8 ;  /* 0x02d850080b00a5a7 */ /* 0x000ee4000804007f */
[----:B---3--:R-:W-:Y:S05]  /*14000*/  @!P2 BRA `(.L_x_8964) ;  /* 0xfffffffc00eca947 */ /* 0x008fea000383ffff */
[----:B------:R-:W-:Y:S05]  /*14010*/  BRA `(.L_x_8961) ;  /* 0xffffff54000c7947 */ /* 0x000fea000383ffff */
.L_x_8970:
[----:B--2---:R-:W-:-:S04]  /*14020*/  IMAD.U32 R11, RZ, RZ, UR6 ;  /* 0x00000006ff0b7e24 */ /* 0x004fc8000f8e00ff */
[----:B------:R2:W3:Y:S03]  /*14030*/  SYNCS.PHASECHK.TRANS64.TRYWAIT P2, [R11+URZ+0x2d830], R8 ;  /* 0x02d830080b0075a7 */ /* 0x0004e6000804017f */
[----:B---3--:R-:W-:Y:S05]  /*14040*/  @!P2 NANOSLEEP.SYNCS 0x989680 ;  /* 0x009896800000a95d */ /* 0x008fea0003900000 */
[----:B------:R-:W3:Y:S02]  /*14050*/  @!P2 SYNCS.PHASECHK.TRANS64 P2, [R11+URZ+0x2d830], R8 ;  /* 0x02d830080b00a5a7 */ /* 0x000ee4000804007f */
[----:B---3--:R-:W-:Y:S05]  /*14060*/  @!P2 BRA `(.L_x_8970) ;  /* 0xfffffffc00eca947 */ /* 0x008fea000383ffff */
[----:B------:R-:W-:Y:S05]  /*14070*/  BRA `(.L_x_8967) ;  /* 0xffffff7800747947 */ /* 0x000fea000383ffff */
.L_x_8974:
[----:B--2---:R-:W-:-:S04]  /*14080*/  IMAD.U32 R11, RZ, RZ, UR6 ;  /* 0x00000006ff0b7e24 */ /* 0x004fc8000f8e00ff */
[----:B------:R2:W3:Y:S03]  /*14090*/  SYNCS.PHASECHK.TRANS64.TRYWAIT P2, [R11+URZ+0x2d850], R8 ;  /* 0x02d850080b0075a7 */ /* 0x0004e6000804017f */
[----:B---3--:R-:W-:Y:S05]  /*140a0*/  @!P2 NANOSLEEP.SYNCS 0x989680 ;  /* 0x009896800000a95d */ /* 0x008fea0003900000 */
[----:B------:R-:W3:Y:S02]  /*140b0*/  @!P2 SYNCS.PHASECHK.TRANS64 P2, [R11+URZ+0x2d850], R8 ;  /* 0x02d850080b00a5a7 */ /* 0x000ee4000804007f */
[----:B---3--:R-:W-:Y:S05]  /*140c0*/  @!P2 BRA `(.L_x_8974) ;  /* 0xfffffffc00eca947 */ /* 0x008fea000383ffff */
[----:B------:R-:W-:Y:S05]  /*140d0*/  BRA `(.L_x_8971) ;  /* 0xffffff7c000c7947 */ /* 0x000fea000383ffff */
.L_x_8987:
[----:B---3--:R-:W-:-:S04]  /*140e0*/  IMAD.U32 R3, RZ, RZ, UR9 ;  /* 0x00000009ff037e24 */ /* 0x008fc8000f8e00ff */
[----:B------:R3:W1:Y:S03]  /*140f0*/  SYNCS.PHASECHK.TRANS64.TRYWAIT P0, [R3+URZ+0x2d850], R0 ;  /* 0x02d85000030075a7 */ /* 0x000666000800017f */
[----:B-1----:R-:W-:Y:S05]  /*14100*/  @!P0 NANOSLEEP.SYNCS 0x989680 ;  /* 0x009896800000895d */ /* 0x002fea0003900000 */
[----:B------:R-:W1:Y:S02]  /*14110*/  @!P0 SYNCS.PHASECHK.TRANS64 P0, [R3+URZ+0x2d850], R0 ;  /* 0x02d85000030085a7 */ /* 0x000e64000800007f */
[----:B-1----:R-:W-:Y:S05]  /*14120*/  @!P0 BRA `(.L_x_8987) ;  /* 0xfffffffc00ec8947 */ /* 0x002fea000383ffff */
[----:B------:R-:W-:Y:S05]  /*14130*/  BRA `(.L_x_8986) ;  /* 0xffffffb000247947 */ /* 0x000fea000383ffff */
.L_x_9013:
[----:B------:R-:W-:Y:S02]  /*14140*/  IMAD.MOV.U32 R13, RZ, RZ, R16 ;  /* 0x000000ffff0d7224 */ /* 0x000fe400078e0010 */
[----:B------:R-:W-:Y:S02]  /*14150*/  IMAD.MOV.U32 R12, RZ, RZ, RZ ;  /* 0x000000ffff0c7224 */ /* 0x000fe400078e00ff */
[----:B------:R-:W-:Y:S02]  /*14160*/  IMAD.MOV.U32 R11, RZ, RZ, 0x1f ;  /* 0x0000001fff0b7424 */ /* 0x000fe400078e00ff */
[----:B------:R-:W-:-:S07]  /*14170*/  IMAD.MOV.U32 R15, RZ, RZ, -0x1 ;  /* 0xffffffffff0f7424 */ /* 0x000fce00078e00ff */
[----:B------:R-:W-:Y:S05]  /*14180*/  WARPSYNC.COLLECTIVE R15, `(.L_x_9063) ;  /* 0x000000000f087348 */ /* 0x000fea0003c00000 */
[----:B------:R1:W2:Y:S02]  /*14190*/  SHFL.IDX P6, R14, R13, R12, R11 ;  /* 0x0000000c0d0e7389 */ /* 0x0002a400000c000b */
[----:B-12---:R-:W-:Y:S01]  /*141a0*/  ENDCOLLECTIVE ;  /* 0x000000000000791b */ /* 0x006fe20003800000 */
.L_x_9063:
[----:B------:R-:W-:Y:S05]  /*141b0*/  BRA `(.L_x_9064) ;  /* 0xffffffd800207947 */ /* 0x000fea000383ffff */
.L_x_9014:
[----:B------:R-:W-:Y:S01]  /*141c0*/  BSSY B0, `(.L_x_9065) ;  /* 0x0000006000007945 */ /* 0x000fe20003800000 */
[----:B------:R-:W-:-:S07]  /*141d0*/  IMAD.MOV.U32 R15, RZ, RZ, -0x1 ;  /* 0xffffffffff0f7424 */ /* 0x000fce00078e00ff */
[----:B------:R-:W-:Y:S05]  /*141e0*/  WARPSYNC.COLLECTIVE R15, `(.L_x_9066) ;  /* 0x000000000f0c7348 */ /* 0x000fea0003c00000 */
[----:B------:R-:W-:Y:S02]  /*141f0*/  ELECT P6, UR62, PT ;  /* 0x00000000003e782f */ /* 0x000fe400038c0000 */
[----:B------:R-:W-:Y:S01]  /*14200*/  MOV R14, UR62 ;  /* 0x0000003e000e7c02 */ /* 0x000fe20008000f00 */
[----:B------:R-:W-:Y:S10]  /*14210*/  ENDCOLLECTIVE ;  /* 0x000000000000791b */ /* 0x000ff40003800000 */
.L_x_9066:
[----:B------:R-:W-:Y:S05]  /*14220*/  BSYNC B0 ;  /* 0x0000000000007941 */ /* 0x000fea0003800000 */
.L_x_9065:
[----:B------:R-:W-:Y:S05]  /*14230*/  BRA `(.L_x_9067) ;  /* 0xffffffd800107947 */ /* 0x000fea000383ffff */
.L_x_9017:
[----:B--2---:R2:W3:Y:S02]  /*14240*/  SYNCS.PHASECHK.TRANS64.TRYWAIT P2, [R13+URZ+0x2d840], R12 ;  /* 0x02d8400c0d0075a7 */ /* 0x0044e4000804017f */
[----:B---3--:R-:W-:Y:S05]  /*14250*/  @!P2 NANOSLEEP.SYNCS 0x989680 ;  /* 0x009896800000a95d */ /* 0x008fea0003900000 */
[----:B------:R-:W3:Y:S02]  /*14260*/  @!P2 SYNCS.PHASECHK.TRANS64 P2, [R13+URZ+0x2d840], R12 ;  /* 0x02d8400c0d00a5a7 */ /* 0x000ee4000804007f */
[----:B---3--:R-:W-:Y:S05]  /*14270*/  @!P2 BRA `(.L_x_9017) ;  /* 0xfffffffc00f0a947 */ /* 0x008fea000383ffff */
[----:B------:R-:W-:Y:S05]  /*14280*/  BRA `(.L_x_9068) ;  /* 0xffffffd800647947 */ /* 0x000fea000383ffff */
.L_x_9019:
[----:B-1----:R-:W-:-:S04]  /*14290*/  IMAD.U32 R5, RZ, RZ, UR42 ;  /* 0x0000002aff057e24 */ /* 0x002fc8000f8e00ff */
[----:B------:R1:W3:Y:S03]  /*142a0*/  SYNCS.PHASECHK.TRANS64.TRYWAIT P2, [R5+URZ+0x2d820], R4 ;  /* 0x02d82004050075a7 */ /* 0x0002e6000804017f */
[----:B---3--:R-:W-:Y:S05]  /*142b0*/  @!P2 NANOSLEEP.SYNCS 0x989680 ;  /* 0x009896800000a95d */ /* 0x008fea0003900000 */
[----:B------:R-:W3:Y:S02]  /*142c0*/  @!P2 SYNCS.PHASECHK.TRANS64 P2, [R5+URZ+0x2d820], R4 ;  /* 0x02d820040500a5a7 */ /* 0x000ee4000804007f */
[----:B---3--:R-:W-:Y:S05]  /*142d0*/  @!P2 BRA `(.L_x_9019) ;  /* 0xfffffffc00eca947 */ /* 0x008fea000383ffff */
[----:B------:R-:W-:Y:S05]  /*142e0*/  BRA `(.L_x_9069) ;  /* 0xffffffdc00687947 */ /* 0x000fea000383ffff */
.L_x_9025:
[----:B-1----:R1:W2:Y:S02]  /*142f0*/  SYNCS.PHASECHK.TRANS64.TRYWAIT P3, [R3+URZ+0x2d840], R2 ;  /* 0x02d84002030075a7 */ /* 0x0022a4000806017f */
[----:B--2---:R-:W-:Y:S05]  /*14300*/  @!P3 NANOSLEEP.SYNCS 0x989680 ;  /* 0x009896800000b95d */ /* 0x004fea0003900000 */
[----:B------:R-:W2:Y:S02]  /*14310*/  @!P3 SYNCS.PHASECHK.TRANS64 P3, [R3+URZ+0x2d840], R2 ;  /* 0x02d840020300b5a7 */ /* 0x000ea4000806007f */
[----:B--2---:R-:W-:Y:S05]  /*14320*/  @!P3 BRA `(.L_x_9025) ;  /* 0xfffffffc00f0b947 */ /* 0x004fea000383ffff */
[----:B------:R-:W-:Y:S05]  /*14330*/  BRA `(.L_x_9070) ;  /* 0xffffffe000087947 */ /* 0x000fea000383ffff */
.L_x_9027:
[----:B-1----:R1:W2:Y:S02]  /*14340*/  SYNCS.PHASECHK.TRANS64.TRYWAIT P3, [R2+URZ+0x60], R3 ;  /* 0x00006003020075a7 */ /* 0x0022a4000806017f */
[----:B--2---:R-:W-:Y:S05]  /*14350*/  @!P3 NANOSLEEP.SYNCS 0x989680 ;  /* 0x009896800000b95d */ /* 0x004fea0003900000 */
[----:B------:R-:W2:Y:S02]  /*14360*/  @!P3 SYNCS.PHASECHK.TRANS64 P3, [R2+URZ+0x60], R3 ;  /* 0x000060030200b5a7 */ /* 0x000ea4000806007f */
[----:B--2---:R-:W-:Y:S05]  /*14370*/  @!P3 BRA `(.L_x_9027) ;  /* 0xfffffffc00f0b947 */ /* 0x004fea000383ffff */
[----:B------:R-:W-:Y:S05]  /*14380*/  BRA `(.L_x_9071) ;  /* 0xffffffe000887947 */ /* 0x000fea000383ffff */
.L_x_9033:
[----:B-1----:R1:W2:Y:S02]  /*14390*/  SYNCS.PHASECHK.TRANS64.TRYWAIT P3, [R4+URZ+0x2d840], R3 ;  /* 0x02d84003040075a7 */ /* 0x0022a4000806017f */
[----:B--2---:R-:W-:Y:S05]  /*143a0*/  @!P3 NANOSLEEP.SYNCS 0x989680 ;  /* 0x009896800000b95d */ /* 0x004fea0003900000 */
[----:B------:R-:W2:Y:S02]  /*143b0*/  @!P3 SYNCS.PHASECHK.TRANS64 P3, [R4+URZ+0x2d840], R3 ;  /* 0x02d840030400b5a7 */ /* 0x000ea4000806007f */
[----:B--2---:R-:W-:Y:S05]  /*143c0*/  @!P3 BRA `(.L_x_9033) ;  /* 0xfffffffc00f0b947 */ /* 0x004fea000383ffff */
[----:B------:R-:W-:Y:S05]  /*143d0*/  BRA `(.L_x_9072) ;  /* 0xffffffe400b07947 */ /* 0x000fea000383ffff */
.L_x_9035:
[----:B-1----:R1:W2:Y:S02]  /*143e0*/  SYNCS.PHASECHK.TRANS64.TRYWAIT P3, [R3+URZ+0x60], R18 ;  /* 0x00006012030075a7 */ /* 0x0022a4000806017f */
[----:B--2---:R-:W-:Y:S05]  /*143f0*/  @!P3 NANOSLEEP.SYNCS 0x989680 ;  /* 0x009896800000b95d */ /* 0x004fea0003900000 */
[----:B------:R-:W2:Y:S02]  /*14400*/  @!P3 SYNCS.PHASECHK.TRANS64 P3, [R3+URZ+0x60], R18 ;  /* 0x000060120300b5a7 */ /* 0x000ea4000806007f */
[----:B--2---:R-:W-:Y:S05]  /*14410*/  @!P3 BRA `(.L_x_9035) ;  /* 0xfffffffc00f0b947 */ /* 0x004fea000383ffff */
[----:B------:R-:W-:Y:S05]  /*14420*/  BRA `(.L_x_9073) ;  /* 0xffffffe800307947 */ /* 0x000fea000383ffff */
.L_x_9040:
[----:B-1----:R1:W2:Y:S02]  /*14430*/  SYNCS.PHASECHK.TRANS64.TRYWAIT P3, [R3+URZ+0x2d840], R4 ;  /* 0x02d84004030075a7 */ /* 0x0022a4000806017f */
[----:B--2---:R-:W-:Y:S05]  /*14440*/  @!P3 NANOSLEEP.SYNCS 0x989680 ;  /* 0x009896800000b95d */ /* 0x004fea0003900000 */
[----:B------:R-:W2:Y:S02]  /*14450*/  @!P3 SYNCS.PHASECHK.TRANS64 P3, [R3+URZ+0x2d840], R4 ;  /* 0x02d840040300b5a7 */ /* 0x000ea4000806007f */
[----:B--2---:R-:W-:Y:S05]  /*14460*/  @!P3 BRA `(.L_x_9040) ;  /* 0xfffffffc00f0b947 */ /* 0x004fea000383ffff */
[----:B------:R-:W-:Y:S05]  /*14470*/  BRA `(.L_x_9074) ;  /* 0xffffffec00307947 */ /* 0x000fea000383ffff */
.L_x_9042:
[----:B-1----:R1:W2:Y:S02]  /*14480*/  SYNCS.PHASECHK.TRANS64.TRYWAIT P3, [R3+URZ+0x60], R12 ;  /* 0x0000600c030075a7 */ /* 0x0022a4000806017f */
[----:B--2---:R-:W-:Y:S05]  /*14490*/  @!P3 NANOSLEEP.SYNCS 0x989680 ;  /* 0x009896800000b95d */ /* 0x004fea0003900000 */
[----:B------:R-:W2:Y:S02]  /*144a0*/  @!P3 SYNCS.PHASECHK.TRANS64 P3, [R3+URZ+0x60], R12 ;  /* 0x0000600c0300b5a7 */ /* 0x000ea4000806007f */
[----:B--2---:R-:W-:Y:S05]  /*144b0*/  @!P3 BRA `(.L_x_9042) ;  /* 0xfffffffc00f0b947 */ /* 0x004fea000383ffff */
[----:B------:R-:W-:Y:S05]  /*144c0*/  BRA `(.L_x_9075) ;  /* 0xffffffec00b07947 */ /* 0x000fea000383ffff */
.L_x_9049:
[----:B-1----:R1:W2:Y:S02]  /*144d0*/  SYNCS.PHASECHK.TRANS64.TRYWAIT P0, [R3+URZ+0x2d860], R0 ;  /* 0x02d86000030075a7 */ /* 0x0022a4000800017f */
[----:B--2---:R-:W-:Y:S05]  /*144e0*/  @!P0 NANOSLEEP.SYNCS 0x989680 ;  /* 0x009896800000895d */ /* 0x004fea0003900000 */
[----:B------:R-:W2:Y:S02]  /*144f0*/  @!P0 SYNCS.PHASECHK.TRANS64 P0, [R3+URZ+0x2d860], R0 ;  /* 0x02d86000030085a7 */ /* 0x000ea4000800007f */
[----:B--2---:R-:W-:Y:S05]  /*14500*/  @!P0 BRA `(.L_x_9049) ;  /* 0xfffffffc00f08947 */ /* 0x004fea000383ffff */
[----:B------:R-:W-:Y:S05]  /*14510*/  BRA `(.L_x_9076) ;  /* 0xfffffff000907947 */ /* 0x000fea000383ffff */
.L_x_9051:
[----:B------:R-:W-:Y:S01]  /*14520*/  BSSY B0, `(.L_x_9077) ;  /* 0x0000007000007945 */ /* 0x000fe20003800000 */
[----:B------:R-:W-:Y:S02]  /*14530*/  IMAD.MOV.U32 R12, RZ, RZ, RZ ;  /* 0x000000ffff0c7224 */ /* 0x000fe400078e00ff */
[----:B------:R-:W-:Y:S02]  /*14540*/  IMAD.MOV.U32 R11, RZ, RZ, 0x1f ;  /* 0x0000001fff0b7424 */ /* 0x000fe400078e00ff */
[----:B------:R-:W-:-:S07]  /*14550*/  IMAD.MOV.U32 R15, RZ, RZ, -0x1 ;  /* 0xffffffffff0f7424 */ /* 0x000fce00078e00ff */
[----:B------:R-:W-:Y:S05]  /*14560*/  WARPSYNC.COLLECTIVE R15, `(.L_x_9078) ;  /* 0x000000000f087348 */ /* 0x000fea0003c00000 */
[----:B------:R1:W2:Y:S02]  /*14570*/  SHFL.IDX P6, R14, R13, R12, R11 ;  /* 0x0000000c0d0e7389 */ /* 0x0002a400000c000b */
[----:B-12---:R-:W-:Y:S01]  /*14580*/  ENDCOLLECTIVE ;  /* 0x000000000000791b */ /* 0x006fe20003800000 */
.L_x_9078:
[----:B------:R-:W-:Y:S05]  /*14590*/  BSYNC B0 ;  /* 0x0000000000007941 */ /* 0x000fea0003800000 */
.L_x_9077:
[----:B------:R-:W-:Y:S05]  /*145a0*/  BRA `(.L_x_9079) ;  /* 0xfffffff4001c7947 */ /* 0x000fea000383ffff */
.L_x_9053:
[----:B--2---:R2:W3:Y:S02]  /*145b0*/  SYNCS.PHASECHK.TRANS64.TRYWAIT P0, [R9+URZ+0x2d820], R0 ;  /* 0x02d82000090075a7 */ /* 0x0044e4000800017f */
[----:B---3--:R-:W-:Y:S05]  /*145c0*/  @!P0 NANOSLEEP.SYNCS 0x989680 ;  /* 0x009896800000895d */ /* 0x008fea0003900000 */
[----:B------:R-:W3:Y:S02]  /*145d0*/  @!P0 SYNCS.PHASECHK.TRANS64 P0, [R9+URZ+0x2d820], R0 ;  /* 0x02d82000090085a7 */ /* 0x000ee4000800007f */
[----:B---3--:R-:W-:Y:S05]  /*145e0*/  @!P0 BRA `(.L_x_9053) ;  /* 0xfffffffc00f08947 */ /* 0x008fea000383ffff */
[----:B------:R-:W-:Y:S05]  /*145f0*/  BRA `(.L_x_9080) ;  /* 0xfffffff400647947 */ /* 0x000fea000383ffff */
.L_x_9057:
[----:B--2---:R2:W3:Y:S02]  /*14600*/  SYNCS.PHASECHK.TRANS64.TRYWAIT P0, [R5+URZ], R4 ;  /* 0x00000004050075a7 */ /* 0x0044e4000800017f */
[----:B---3--:R-:W-:Y:S05]  /*14610*/  @!P0 NANOSLEEP.SYNCS 0x989680 ;  /* 0x009896800000895d */ /* 0x008fea0003900000 */
[----:B------:R-:W3:Y:S02]  /*14620*/  @!P0 SYNCS.PHASECHK.TRANS64 P0, [R5+URZ], R4 ;  /* 0x00000004050085a7 */ /* 0x000ee4000800007f */
[----:B---3--:R-:W-:Y:S05]  /*14630*/  @!P0 BRA `(.L_x_9057) ;  /* 0xfffffffc00f08947 */ /* 0x008fea000383ffff */
[----:B------:R-:W-:Y:S05]  /*14640*/  BRA `(.L_x_9081) ;  /* 0xfffffff400ac7947 */ /* 0x000fea000383ffff */
.L_x_9058:
[----:B---3--:R3:W4:Y:S02]  /*14650*/  SYNCS.PHASECHK.TRANS64.TRYWAIT P0, [R3+URZ], R2 ;  /* 0x00000002030075a7 */ /* 0x008724000800017f */
[----:B----4-:R-:W-:Y:S05]  /*14660*/  @!P0 NANOSLEEP.SYNCS 0x989680 ;  /* 0x009896800000895d */ /* 0x010fea0003900000 */
[----:B------:R-:W4:Y:S02]  /*14670*/  @!P0 SYNCS.PHASECHK.TRANS64 P0, [R3+URZ], R2 ;  /* 0x00000002030085a7 */ /* 0x000f24000800007f */
[----:B----4-:R-:W-:Y:S05]  /*14680*/  @!P0 BRA `(.L_x_9058) ;  /* 0xfffffffc00f08947 */ /* 0x010fea000383ffff */
[----:B------:R-:W-:Y:S05]  /*14690*/  BRA `(.L_x_9082) ;  /* 0xfffffff400a07947 */ /* 0x000fea000383ffff */
.L_x_9060:
[----:B----4-:R4:W1:Y:S02]  /*146a0*/  SYNCS.PHASECHK.TRANS64.TRYWAIT P0, [R19+URZ], R4 ;  /* 0x00000004130075a7 */ /* 0x010864000800017f */
[----:B-1----:R-:W-:Y:S05]  /*146b0*/  @!P0 NANOSLEEP.SYNCS 0x989680 ;  /* 0x009896800000895d */ /* 0x002fea0003900000 */
[----:B------:R-:W1:Y:S02]  /*146c0*/  @!P0 SYNCS.PHASECHK.TRANS64 P0, [R19+URZ], R4 ;  /* 0x00000004130085a7 */ /* 0x000e64000800007f */
[----:B-1----:R-:W-:Y:S05]  /*146d0*/  @!P0 BRA `(.L_x_9060) ;  /* 0xfffffffc00f08947 */ /* 0x002fea000383ffff */
[----:B------:R-:W-:Y:S05]  /*146e0*/  BRA `(.L_x_9083) ;  /* 0xfffffff400a47947 */ /* 0x000fea000383ffff */
.L_x_9084:
        /* <DEDUP_REMOVED lines=9> */
.L_x_12776:


//--------------------- .text._ZN7cutlass13device_kernelIN5flash11enable_sm90INS1_16FlashAttnFwdSm90INS1_25CollectiveMainloopFwdSm90ILi2EN4cute5tupleIJNS5_1CILi1EEES8_S8_EEENS6_IJNS7_ILi192EEENS7_ILi128EEENS7_ILi96EEEEEELi96ENS_10bfloat16_tEfNS_4arch4Sm90ELb0ELb1ELb1ELb1ELb0ELb0ELb0ELb0ELb1ELb0ELb0ELb0EEENS1_21CollectiveEpilogueFwdINS6_IJSA_SC_SB_EEES9_SE_SG_Li384ELb1ELb0ELb0ELb0EEENS1_36VarlenDynamicPersistentTileSchedulerILi192ELi128ELi384ELi32ELb0ELb0ELb1ELb1ELb0ELb1EEEEEEEEEvNT_6ParamsE --------------------------
	.section	.text._ZN7cutlass13device_kernelIN5flash11enable_sm90INS1_16FlashAttnFwdSm90INS1_25CollectiveMainloopFwdSm90ILi2EN4cute5tupleIJNS5_1CILi1EEES8_S8_EEENS6_IJNS7_ILi192EEENS7_ILi128EEENS7_ILi96EEEEEELi96ENS_10bfloat16_tEfNS_4arch4Sm90ELb0ELb1ELb1ELb1ELb0ELb0ELb0ELb0ELb1ELb0ELb0ELb0EEENS1_21CollectiveEpilogueFwdINS6_IJSA_SC_SB_EEES9_SE_SG_Li384ELb1ELb0ELb0ELb0EEENS1_36VarlenDynamicPersistentTileSchedulerILi192ELi128ELi384ELi32ELb0ELb0ELb1ELb1ELb0ELb1EEEEEEEEEvNT_6ParamsE,"ax",@progbits
	.align	128
.text._ZN7cutlass13device_kernelIN5flash11enable_sm90INS1_16FlashAttnFwdSm90INS1_25CollectiveMainloopFwdSm90ILi2EN4cute5tupleIJNS5_1CILi1EEES8_S8_EEENS6_IJNS7_ILi192EEENS7_ILi128EEENS7_ILi96EEEEEELi96ENS_10bfloat16_tEfNS_4arch4Sm90ELb0ELb1ELb1ELb1ELb0ELb0ELb0ELb0ELb1ELb0ELb0ELb0EEENS1_21CollectiveEpilogueFwdINS6_IJSA_SC_SB_EEES9_SE_SG_Li384ELb1ELb0ELb0ELb0EEENS1_36VarlenDynamicPersistentTileSchedulerILi192ELi128ELi384ELi32ELb0ELb0ELb1ELb1ELb0ELb1EEEEEEEEEvNT_6ParamsE:
        .type           _ZN7cutlass13device_kernelIN5flash11enable_sm90INS1_16FlashAttnFwdSm90INS1_25CollectiveMainloopFwdSm90ILi2EN4cute5tupleIJNS5_1CILi1EEES8_S8_EEENS6_IJNS7_ILi192EEENS7_ILi128EEENS7_ILi96EEEEEELi96ENS_10bfloat16_tEfNS_4arch4Sm90ELb0ELb1ELb1ELb1ELb0ELb0ELb0ELb0ELb1ELb0ELb0ELb0EEENS1_21CollectiveEpilogueFwdINS6_IJSA_SC_SB_EEES9_SE_SG_Li384ELb1ELb0ELb0ELb0EEENS1_36VarlenDynamicPersistentTileSchedulerILi192ELi128ELi384ELi32ELb0ELb0ELb1ELb1ELb0ELb1EEEEEEEEEvNT_6ParamsE,@function
        .size           _ZN7cutlass13device_kernelIN5flash11enable_sm90INS1_16FlashAttnFwdSm90INS1_25CollectiveMainloopFwdSm90ILi2EN4cute5tupleIJNS5_1CILi1EEES8_S8_EEENS6_IJNS7_ILi192EEENS7_ILi128EEENS7_ILi96EEEEEELi96ENS_10bfloat16_tEfNS_4arch4Sm90ELb0ELb1ELb1ELb1ELb0ELb0ELb0ELb0ELb1ELb0ELb0ELb0EEENS1_21CollectiveEpilogueFwdINS6_IJSA_SC_SB_EEES9_SE_SG_Li384ELb1ELb0ELb0ELb0EEENS1_36VarlenDynamicPersistentTileSchedulerILi192ELi128ELi384ELi32ELb0ELb0ELb1ELb1ELb0ELb1EEEEEEEEEvNT_6ParamsE,(.L_x_12777 - _ZN7cutlass13device_kernelIN5flash11enable_sm90INS1_16FlashAttnFwdSm90INS1_25CollectiveMainloopFwdSm90ILi2EN4cute5tupleIJNS5_1CILi1EEES8_S8_EEENS6_IJNS7_ILi192EEENS7_ILi128EEENS7_ILi96EEEEEELi96ENS_10bfloat16_tEfNS_4arch4Sm90ELb0ELb1ELb1ELb1ELb0ELb0ELb0ELb0ELb1ELb0ELb0ELb0EEENS1_21CollectiveEpilogueFwdINS6_IJSA_SC_SB_EEES9_SE_SG_Li384ELb1ELb0ELb0ELb0EEENS1_36VarlenDynamicPersistentTileSchedulerILi192ELi128ELi384ELi32ELb0ELb0ELb1ELb1ELb0ELb1EEEEEEEEEvNT_6ParamsE)
        .other          _ZN7cutlass13device_kernelIN5flash11enable_sm90INS1_16FlashAttnFwdSm90INS1_25CollectiveMainloopFwdSm90ILi2EN4cute5tupleIJNS5_1CILi1EEES8_S8_EEENS6_IJNS7_ILi192EEENS7_ILi128EEENS7_ILi96EEEEEELi96ENS_10bfloat16_tEfNS_4arch4Sm90ELb0ELb1ELb1ELb1ELb0ELb0ELb0ELb0ELb1ELb0ELb0ELb0EEENS1_21CollectiveEpilogueFwdINS6_IJSA_SC_SB_EEES9_SE_SG_Li384ELb1ELb0ELb0ELb0EEENS1_36VarlenDynamicPersistentTileSchedulerILi192ELi128ELi384ELi32ELb0ELb0ELb1ELb1ELb0ELb1EEEEEEEEEvNT_6ParamsE,@"STO_CUDA_ENTRY STV_DEFAULT"
_ZN7cutlass13device_kernelIN5flash11enable_sm90INS1_16FlashAttnFwdSm90INS1_25CollectiveMainloopFwdSm90ILi2EN4cute5tupleIJNS5_1CILi1EEES8_S8_EEENS6_IJNS7_ILi192EEENS7_ILi128EEENS7_ILi96EEEEEELi96ENS_10bfloat16_tEfNS_4arch4Sm90ELb0ELb1ELb1ELb1ELb0ELb0ELb0ELb0ELb1ELb0ELb0ELb0EEENS1_21CollectiveEpilogueFwdINS6_IJSA_SC_SB_EEES9_SE_SG_Li384ELb1ELb0ELb0ELb0EEENS1_36VarlenDynamicPersistentTileSchedulerILi192ELi128ELi384ELi32ELb0ELb0ELb1ELb1ELb0ELb1EEEEEEEEEvNT_6ParamsE:
        /* <DEDUP_REMOVED lines=21> */
.L_x_9086:
[----:B------:R-:W-:Y:S05]  /*0150*/  BSYNC B0 ;  /* 0x0000000000007941 */ /* 0x000fea0003800000 */
.L_x_9085:
        /* <DEDUP_REMOVED lines=41> */
.L_x_9087:
        /* <DEDUP_REMOVED lines=22> */
.L_x_9088:
        /* <DEDUP_REMOVED lines=18> */
.L_x_9089:
        /* <DEDUP_REMOVED lines=22> */
.L_x_9090:
        /* <DEDUP_REMOVED lines=22> */
.L_x_9091:
[----:B------:R-:W-:Y:S01]  /*0930*/  PLOP3.LUT P0, PT, PT, PT, UP0, 0x80, 0x0 ;  /* 0x000000000000781c */ /* 0x000fe20003f0f008 */
[----:B------:R-:W-:Y:S01]  /*0940*/  UMOV UR36, 0x1 ;  /* 0x0000000100247882 */ /* 0x000fe20000000000 */
[----:B------:R-:W-:Y:S01]  /*0950*/  NOP ;  /* 0x0000000000007918 */ /* 0x000fe20000000000 */
[----:B------:R-:W-:Y:S01]  /*0960*/  USEL UR36, UR36, 0x2, !UP0 ;  /* 0x0000000224247887 */ /* 0x000fe2000c000000 */
[----:B------:R-:W-:Y:S01]  /*0970*/  ULDC.64 UR48, c[0x0][0x208] ;  /* 0x0000820000307ab9 */ /* 0x000fe20000000a00 */
[----:B012-4-:R-:W-:Y:S08]  /*0980*/  BAR.SYNC.DEFER_BLOCKING 0x0 ;  /* 0x0000000000007b1d */ /* 0x017ff00000010000 */
[----:B------:R-:W-:Y:S05]  /*0990*/  @!P0 BRA `(.L_x_9092) ;  /* 0x0000010800bc8947 */ /* 0x000fea0003800000 */
.L_x_9093:
        /* <DEDUP_REMOVED lines=18> */
[----:B------:R-:W-:Y:S01]  /*0ac0*/  VIADD R154, R2, 0xffffff80 ;  /* 0xffffff80029a7836 */ /* 0x000fe20000000000 */
[----:B------:R-:W-:Y:S01]  /*0ad0*/  R2UR UR6, R146 ;  /* 0x00000000920672ca */ /* 0x000fe200000e0000 */
[----:B------:R-:W-:Y:S01]  /*0ae0*/  IMAD.MOV.U32 R18, RZ, RZ, 0x40 ;  /* 0x00000040ff127424 */ /* 0x000fe200078e00ff */
[----:B------:R-:W-:Y:S01]  /*0af0*/  R2UR UR5, R147 ;  /* 0x00000000930572ca */ /* 0x000fe200000e0000 */
[----:B------:R-:W-:Y:S01]  /*0b00*/  ULOP3.LUT UR45, UR36, 0x1, URZ, 0xfc, !UPT ;  /* 0x00000001242d7892 */ /* 0x000fe2000f8efc3f */
[----:B------:R-:W-:Y:S01]  /*0b10*/  SHF.R.S32.HI R3, RZ, 0x1f, R154 ;  /* 0x0000001fff037819 */ /* 0x000fe2000001149a */
[----:B------:R-:W-:Y:S01]  /*0b20*/  UMOV UR44, URZ ;  /* 0x0000003f002c7c82 */ /* 0x000fe20008000000 */
[----:B------:R-:W-:Y:S01]  /*0b30*/  UMOV UR46, URZ ;  /* 0x0000003f002e7c82 */ /* 0x000fe20008000000 */
[----:B------:R-:W-:Y:S01]  /*0b40*/  UMOV UR43, URZ ;  /* 0x0000003f002b7c82 */ /* 0x000fe20008000000 */
[CC--:B------:R-:W-:Y:S02]  /*0b50*/  LEA.HI R152, R3.reuse, R154.reuse, RZ, 0x7 ;  /* 0x0000009a03987211 */ /* 0x0c0fe400078f38ff */
[----:B------:R-:W-:-:S02]  /*0b60*/  LEA.HI R0, R3, R154, RZ, 0x4 ;  /* 0x0000009a03007211 */ /* 0x000fc400078f20ff */
[----:B------:R-:W-:Y:S02]  /*0b70*/  LOP3.LUT R5, R152, 0xffffff80, RZ, 0xc0, !PT ;  /* 0xffffff8098057812 */ /* 0x000fe400078ec0ff */
[----:B------:R-:W-:Y:S02]  /*0b80*/  SHF.R.S32.HI R7, RZ, 0x4, R0 ;  /* 0x00000004ff077819 */ /* 0x000fe40000011400 */
[----:B------:R-:W-:Y:S01]  /*0b90*/  LEA.HI R6, R3, R154, RZ, 0x5 ;  /* 0x0000009a03067211 */ /* 0x000fe200078f28ff */
[----:B------:R-:W-:Y:S01]  /*0ba0*/  IMAD.IADD R150, R154, 0x1, -R5 ;  /* 0x000000019a967824 */ /* 0x000fe200078e0a05 */
[C---:B------:R-:W-:Y:S02]  /*0bb0*/  LOP3.LUT R5, R0.reuse, 0xfffffff0, RZ, 0xc0, !PT ;  /* 0xfffffff000057812 */ /* 0x040fe400078ec0ff */
[----:B------:R-:W-:Y:S02]  /*0bc0*/  LEA.HI R0, R0, R7, RZ, 0x1 ;  /* 0x0000000700007211 */ /* 0x000fe400078f08ff */
[----:B------:R-:W-:Y:S01]  /*0bd0*/  SHF.R.S32.HI R9, RZ, 0x1f, R150 ;  /* 0x0000001fff097819 */ /* 0x000fe20000011496 */
[----:B------:R-:W-:Y:S01]  /*0be0*/  IMAD.IADD R5, R154, 0x1, -R5 ;  /* 0x000000019a057824 */ /* 0x000fe200078e0a05 */
[----:B------:R-:W-:-:S02]  /*0bf0*/  LOP3.LUT R4, R0, 0x1ffffffe, RZ, 0xc0, !PT ;  /* 0x1ffffffe00047812 */ /* 0x000fc400078ec0ff */
[----:B------:R-:W-:Y:S02]  /*0c00*/  LEA.HI R8, R9, R150, RZ, 0x2 ;  /* 0x0000009609087211 */ /* 0x000fe400078f10ff */
[----:B------:R-:W-:Y:S01]  /*0c10*/  SHF.R.S32.HI R2, RZ, 0x1f, R5 ;  /* 0x0000001fff027819 */ /* 0x000fe20000011405 */
[----:B------:R-:W-:Y:S01]  /*0c20*/  IMAD.IADD R4, R7, 0x1, -R4 ;  /* 0x0000000107047824 */ /* 0x000fe200078e0a04 */
[--C-:B------:R-:W-:Y:S02]  /*0c30*/  SHF.R.S32.HI R10, RZ, 0x2, R8.reuse ;  /* 0x00000002ff0a7819 */ /* 0x100fe40000011408 */
[----:B------:R-:W-:Y:S01]  /*0c40*/  LEA.HI R2, R2, R5, RZ, 0x3 ;  /* 0x0000000502027211 */ /* 0x000fe200078f18ff */
[----:B------:R-:W-:Y:S01]  /*0c50*/  IMAD.SHL.U32 R4, R4, 0x8, RZ ;  /* 0x0000000804047824 */ /* 0x000fe200078e00ff */
[----:B------:R-:W-:Y:S02]  /*0c60*/  SHF.R.S32.HI R11, RZ, 0x1f, R8 ;  /* 0x0000001fff0b7819 */ /* 0x000fe40000011408 */
[C---:B------:R-:W-:Y:S01]  /*0c70*/  LOP3.LUT R0, R2.reuse, 0xfffffff8, RZ, 0xc0, !PT ;  /* 0xfffffff802007812 */ /* 0x040fe200078ec0ff */
[----:B------:R-:W-:Y:S01]  /*0c80*/  IMAD.SHL.U32 R2, R2, 0x40, RZ ;  /* 0x0000004002027824 */ /* 0x000fe200078e00ff */
[----:B------:R-:W-:-:S02]  /*0c90*/  SHF.R.S32.HI R7, RZ, 0x5, R6 ;  /* 0x00000005ff077819 */ /* 0x000fc40000011406 */
[----:B------:R-:W-:Y:S01]  /*0ca0*/  LEA.HI R11, R11, R10, RZ, 0x3 ;  /* 0x0000000a0b0b7211 */ /* 0x000fe200078f18ff */
[----:B------:R-:W-:Y:S01]  /*0cb0*/  IMAD.IADD R0, R5, 0x1, -R0 ;  /* 0x0000000105007824 */ /* 0x000fe200078e0a00 */
[----:B------:R-:W-:Y:S01]  /*0cc0*/  SHF.R.S32.HI R152, RZ, 0x7, R152 ;  /* 0x00000007ff987819 */ /* 0x000fe20000011498 */
[----:B------:R-:W-:Y:S01]  /*0cd0*/  IMAD R153, R7, 0x10, R5 ;  /* 0x0000001007997824 */ /* 0x000fe200078e0205 */
[----:B------:R-:W-:Y:S01]  /*0ce0*/  LOP3.LUT R11, R11, 0xfffffff8, RZ, 0xc0, !PT ;  /* 0xfffffff80b0b7812 */ /* 0x000fe200078ec0ff */
[C---:B------:R-:W-:Y:S01]  /*0cf0*/  IMAD.SHL.U32 R5, R0.reuse, 0x40, RZ ;  /* 0x0000004000057824 */ /* 0x040fe200078e00ff */
[----:B------:R-:W-:Y:S01]  /*0d00*/  R2P PR, R0, 0x6 ;  /* 0x0000000600007804 */ /* 0x000fe20000000000 */
[----:B------:R-:W-:Y:S01]  /*0d10*/  IMAD.HI R6, R152, 0x55555556, RZ ;  /* 0x5555555698067827 */ /* 0x000fe200078e02ff */
[----:B------:R-:W-:Y:S02]  /*0d20*/  LEA.HI R3, R3, R154, RZ, 0x2 ;  /* 0x0000009a03037211 */ /* 0x000fe400078f10ff */
[----:B------:R-:W-:Y:S01]  /*0d30*/  LOP3.LUT R5, R5, 0x1c0, RZ, 0xc0, !PT ;  /* 0x000001c005057812 */ /* 0x000fe200078ec0ff */
[----:B------:R-:W-:Y:S01]  /*0d40*/  IMAD.IADD R11, R10, 0x1, -R11 ;  /* 0x000000010a0b7824 */ /* 0x000fe200078e0a0b */
[----:B------:R-:W-:Y:S01]  /*0d50*/  LEA.HI R10, R9, R150, RZ, 0x5 ;  /* 0x00000096090a7211 */ /* 0x000fe200078f28ff */
[----:B------:R-:W-:Y:S01]  /*0d60*/  IMAD.U32 R153, R153, 0x20, R4 ;  /* 0x0000002099997824 */ /* 0x000fe200078e0004 */
[----:B------:R-:W-:-:S02]  /*0d70*/  LEA.HI R9, R6, R6, RZ, 0x1 ;  /* 0x0000000606097211 */ /* 0x000fc400078f08ff */
[----:B------:R-:W-:Y:S02]  /*0d80*/  LOP3.LUT R6, R2, 0x7ffffe00, RZ, 0xc0, !PT ;  /* 0x7ffffe0002067812 */ /* 0x000fe400078ec0ff */
[----:B------:R-:W-:Y:S01]  /*0d90*/  LOP3.LUT R2, R5, 0x8, R4, 0xf8, !PT ;  /* 0x0000000805027812 */ /* 0x000fe200078ef804 */
[----:B------:R-:W-:Y:S01]  /*0da0*/  IMAD R9, R9, -0x3, R152 ;  /* 0xfffffffd09097824 */ /* 0x000fe200078e0298 */
[----:B------:R-:W-:Y:S01]  /*0db0*/  SHF.R.U32.HI R5, RZ, 0x3, R5 ;  /* 0x00000003ff057819 */ /* 0x000fe20000011605 */
[----:B------:R-:W-:Y:S01]  /*0dc0*/  IMAD R6, R7, 0x400, R6 ;  /* 0x0000040007067824 */ /* 0x000fe200078e0206 */
[----:B------:R-:W-:Y:S02]  /*0dd0*/  SHF.R.S32.HI R10, RZ, 0x5, R10 ;  /* 0x00000005ff0a7819 */ /* 0x000fe4000001140a */
[----:B------:R-:W-:Y:S02]  /*0de0*/  LOP3.LUT R5, R2, R5, RZ, 0x3c, !PT ;  /* 0x0000000502057212 */ /* 0x000fe400078e3cff */
[----:B------:R-:W-:Y:S01]  /*0df0*/  SHF.R.S32.HI R142, RZ, 0x2, R3 ;  /* 0x00000002ff8e7819 */ /* 0x000fe20000011403 */
[----:B------:R-:W-:Y:S01]  /*0e00*/  IMAD R10, R10, 0x10, R11 ;  /* 0x000000100a0a7824 */ /* 0x000fe200078e020b */
[----:B------:R-:W-:Y:S01]  /*0e10*/  SEL R18, R18, 0xffffffc0, !P2 ;  /* 0xffffffc012127807 */ /* 0x000fe20005000000 */
[----:B------:R-:W-:-:S02]  /*0e20*/  IMAD.IADD R5, R6, 0x1, R5 ;  /* 0x0000000106057824 */ /* 0x000fc400078e0205 */
[----:B------:R-:W-:-:S03]  /*0e30*/  IMAD R151, R9, 0x40, R10 ;  /* 0x0000004009977824 */ /* 0x000fc600078e020a */
[----:B------:R-:W-:Y:S02]  /*0e40*/  LEA R17, R5, UR42, 0x1 ;  /* 0x0000002a05117c11 */ /* 0x000fe4000f8e08ff */
[----:B------:R-:W-:Y:S02]  /*0e50*/  LOP3.LUT R5, R3, 0x1ffffffc, RZ, 0xc0, !PT ;  /* 0x1ffffffc03057812 */ /* 0x000fe400078ec0ff */
[----:B------:R-:W-:Y:S01]  /*0e60*/  LOP3.LUT R3, R8, 0x7ffffffc, RZ, 0xc0, !PT ;  /* 0x7ffffffc08037812 */ /* 0x000fe200078ec0ff */
[C---:B------:R-:W-:Y:S02]  /*0e70*/  VIADD R19, R17.reuse, 0x21800 ;  /* 0x0002180011137836 */ /* 0x040fe40000000000 */
[----:B------:R-:W-:Y:S02]  /*0e80*/  VIADD R23, R17, 0x21820 ;  /* 0x0002182011177836 */ /* 0x000fe40000000000 */
[----:B------:R-:W-:Y:S02]  /*0e90*/  IMAD.IADD R5, R154, 0x1, -R5 ;  /* 0x000000019a057824 */ /* 0x000fe400078e0a05 */
[----:B------:R-:W-:-:S02]  /*0ea0*/  @P1 VIADD R23, R19, 0xffffffe0 ;  /* 0xffffffe013171836 */ /* 0x000fc40000000000 */
[----:B------:R-:W-:Y:S02]  /*0eb0*/  IMAD.IADD R19, R19, 0x1, R18 ;  /* 0x0000000113137824 */ /* 0x000fe400078e0212 */
[----:B------:R-:W-:Y:S02]  /*0ec0*/  IMAD.SHL.U32 R140, R5, 0x8, RZ ;  /* 0x00000008058c7824 */ /* 0x000fe400078e00ff */
[----:B------:R-:W-:Y:S02]  /*0ed0*/  IMAD.IADD R16, R150, 0x1, -R3 ;  /* 0x0000000196107824 */ /* 0x000fe400078e0a03 */
[----:B------:R-:W-:Y:S02]  /*0ee0*/  IMAD.IADD R18, R18, 0x1, R23 ;  /* 0x0000000112127824 */ /* 0x000fe400078e0217 */
[----:B------:R-:W-:-:S07]  /*0ef0*/  VIADD R136, R23, 0x6000 ;  /* 0x0000600017887836 */ /* 0x000fce0000000000 */
.L_x_9185:
[----:B------:R-:W-:Y:S01]  /*0f00*/  ULDC.64 UR8, c[0x0][0xa28] ;  /* 0x00028a0000087ab9 */ /* 0x000fe20000000a00 */
[----:B0-----:R-:W0:Y:S01]  /*0f10*/  LDC R139, c[0x0][0x288] ;  /* 0x0000a200ff8b7b82 */ /* 0x001e220000000800 */
[----:B------:R-:W-:Y:S01]  /*0f20*/  UISETP.NE.U32.AND UP0, UPT, UR8, URZ, UPT ;  /* 0x0000003f0800728c */ /* 0x000fe2000bf05070 */
[----:B-1---5:R-:W-:-:S03]  /*0f30*/  IMAD.MOV.U32 R6, RZ, RZ, RZ ;  /* 0x000000ffff067224 */ /* 0x022fc600078e00ff */
[----:B------:R-:W-:-:S03]  /*0f40*/  UISETP.NE.AND.EX UP0, UPT, UR9, URZ, UPT, UP0 ;  /* 0x0000003f0900728c */ /* 0x000fc6000bf05300 */
[----:B------:R-:W-:Y:S01]  /*0f50*/  ULDC.64 UR8, c[0x0][0xa18] ;  /* 0x0002860000087ab9 */ /* 0x000fe20000000a00 */
[----:B--2---:R-:W1:Y:S01]  /*0f60*/  LDC.64 R8, c[0x0][0x3f8] ;  /* 0x0000fe00ff087b82 */ /* 0x004e620000000a00 */
        /* <DEDUP_REMOVED lines=12> */
[----:B----4-:R4:W5:Y:S02]  /*1030*/  @P0 LDG.E R6, desc[UR48][R2.64] ;  /* 0x0000003002060981 */ /* 0x010964000c1e1900 */
        /* <DEDUP_REMOVED lines=22> */
.L_x_9094:
        /* <DEDUP_REMOVED lines=10> */
.L_x_9095:
        /* <DEDUP_REMOVED lines=11> */
.L_x_9096:
[----:B------:R-:W1:Y:S01]  /*12f0*/  LDC.64 R8, c[0x0][0x9e0] ;  /* 0x00027800ff087b82 */ /* 0x000e620000000a00 */
[----:B------:R-:W-:Y:S02]  /*1300*/  IMAD.MOV.U32 R0, RZ, RZ, 0xc0 ;  /* 0x000000c0ff007424 */ /* 0x000fe400078e00ff */
[----:B-----5:R-:W-:Y:S02]  /*1310*/  IMAD.IADD R137, R137, 0x1, -R6 ;  /* 0x0000000189897824 */ /* 0x020fe400078e0a06 */
[----:B------:R-:W-:-:S05]  /*1320*/  IMAD R0, R145, R0, 0xc0 ;  /* 0x000000c091007424 */ /* 0x000fca00078e0200 */
        /* <DEDUP_REMOVED lines=14> */
.L_x_9098:
[----:B------:R-:W-:-:S13]  /*1410*/  ISETP.NE.AND P0, PT, R9, 0x1, PT ;  /* 0x000000010900780c */ /* 0x000fda0003f05270 */
[----:B------:R-:W0:Y:S02]  /*1420*/  @P0 LDC.64 R4, c[0x0][0x9e8] ;  /* 0x00027a00ff040b82 */ /* 0x000e240000000a00 */
[----:B0-----:R-:W-:-:S05]  /*1430*/  @P0 IMAD.HI.U32 R4, R2, R4, RZ ;  /* 0x0000000402040227 */ /* 0x001fca00078e00ff */
[----:B------:R-:W-:-:S07]  /*1440*/  @P0 SHF.R.U32.HI R2, RZ, R5, R4 ;  /* 0x00000005ff020219 */ /* 0x000fce0000011604 */
.L_x_9099:
[----:B------:R-:W-:-:S05]  /*1450*/  IMAD R3, R2, R9, R9 ;  /* 0x0000000902037224 */ /* 0x000fca00078e0209 */
[----:B------:R-:W-:-:S07]  /*1460*/  VIMNMX R0, R0, R3, PT ;  /* 0x0000000300007248 */ /* 0x000fce0003fe0100 */
.L_x_9097:
        /* <DEDUP_REMOVED lines=24> */
.L_x_9101:
[----:B------:R-:W-:-:S13]  /*15f0*/  ISETP.NE.AND P0, PT, R9, 0x1, PT ;  /* 0x000000010900780c */ /* 0x000fda0003f05270 */
[----:B------:R-:W0:Y:S02]  /*1600*/  @P0 LDC.64 R2, c[0x0][0x9e8] ;  /* 0x00027a00ff020b82 */ /* 0x000e240000000a00 */
[----:B0-----:R-:W-:-:S05]  /*1610*/  @P0 IMAD.HI.U32 R0, R4, R2, RZ ;  /* 0x0000000204000227 */ /* 0x001fca00078e00ff */
[----:B------:R-:W-:-:S07]  /*1620*/  @P0 SHF.R.U32.HI R4, RZ, R3, R0 ;  /* 0x00000003ff040219 */ /* 0x000fce0000011600 */
.L_x_9102:
[----:B------:R-:W-:-:S05]  /*1630*/  IMAD R4, R4, R9, RZ ;  /* 0x0000000904047224 */ /* 0x000fca00078e02ff */
[----:B------:R-:W-:-:S13]  /*1640*/  R2UR UR5, R4 ;  /* 0x00000000040572ca */ /* 0x000fda00000e0000 */
[----:B------:R-:W-:-:S04]  /*1650*/  UISETP.LT.AND UP0, UPT, UR4, UR5, UPT ;  /* 0x000000050400728c */ /* 0x000fc8000bf01270 */
[----:B------:R-:W-:-:S12]  /*1660*/  USEL UR4, UR4, UR5, !UP0 ;  /* 0x0000000504047287 */ /* 0x000fd8000c000000 */
.L_x_9100:
        /* <DEDUP_REMOVED lines=10> */
[----:B------:R-:W-:Y:S01]  /*1710*/  CS2R R26, SRZ ;  /* 0x00000000001a7805 */ /* 0x000fe2000001ff00 */
[----:B------:R-:W-:Y:S01]  /*1720*/  IMAD.MOV.U32 R126, RZ, RZ, RZ ;  /* 0x000000ffff7e7224 */ /* 0x000fe200078e00ff */
[----:B------:R-:W-:Y:S01]  /*1730*/  UISETP.LT.AND UP0, UPT, URZ, UR5, UPT ;  /* 0x000000053f00728c */ /* 0x000fe2000bf01270 */
[----:B------:R-:W-:Y:S01]  /*1740*/  IMAD.MOV.U32 R125, RZ, RZ, RZ ;  /* 0x000000ffff7d7224 */ /* 0x000fe200078e00ff */
[----:B------:R-:W-:Y:S02]  /*1750*/  CS2R R122, SRZ ;  /* 0x00000000007a7805 */ /* 0x000fe4000001ff00 */
[----:B------:R-:W-:Y:S01]  /*1760*/  CS2R R120, SRZ ;  /* 0x0000000000787805 */ /* 0x000fe2000001ff00 */
[----:B------:R-:W-:Y:S01]  /*1770*/  USEL UR39, URZ, UR5, !UP0 ;  /* 0x000000053f277287 */ /* 0x000fe2000c000000 */
[----:B------:R-:W-:Y:S02]  /*1780*/  CS2R R118, SRZ ;  /* 0x0000000000767805 */ /* 0x000fe4000001ff00 */
[----:B------:R-:W-:-:S02]  /*1790*/  CS2R R116, SRZ ;  /* 0x0000000000747805 */ /* 0x000fc4000001ff00 */
[----:B------:R-:W-:Y:S02]  /*17a0*/  CS2R R114, SRZ ;  /* 0x0000000000727805 */ /* 0x000fe4000001ff00 */
[----:B------:R-:W-:Y:S02]  /*17b0*/  CS2R R112, SRZ ;  /* 0x0000000000707805 */ /* 0x000fe4000001ff00 */
[----:B------:R-:W-:Y:S02]  /*17c0*/  CS2R R110, SRZ ;  /* 0x00000000006e7805 */ /* 0x000fe4000001ff00 */
[----:B------:R-:W-:Y:S02]  /*17d0*/  ISETP.GT.AND P1, PT, R88, UR39, PT ;  /* 0x0000002758007c0c */ /* 0x000fe4000bf24270 */
        /* <DEDUP_REMOVED lines=9> */
[----:B------:R-:W-:Y:S01]  /*1870*/  CS2R R90, SRZ ;  /* 0x00000000005a7805 */ /* 0x000fe2000001ff00 */
[----:B------:R-:W-:-:S02]  /*1880*/  IMAD.MOV.U32 R89, RZ, RZ, RZ ;  /* 0x000000ffff597224 */ /* 0x000fc400078e00ff */
[----:B------:R-:W-:Y:S01]  /*1890*/  IMAD.MOV.U32 R8, RZ, RZ, RZ ;  /* 0x000000ffff087224 */ /* 0x000fe200078e00ff */
[----:B------:R-:W-:Y:S06]  /*18a0*/  @!P1 BRA `(.L_x_9103) ;  /* 0x000000e000f09947 */ /* 0x000fec0003800000 */
[----:B------:R-:W0:Y:S02]  /*18b0*/  SHFL.IDX PT, R0, R152, RZ, 0x1f ;  /* 0x00001fff98007589 */ /* 0x000e2400000e0000 */
[----:B0-----:R-:W-:-:S13]  /*18c0*/  R2UR UR38, R0 ;  /* 0x00000000002672ca */ /* 0x001fda00000e0000 */
        /* <DEDUP_REMOVED lines=30> */
.L_x_9104:
        /* <DEDUP_REMOVED lines=9> */
.L_x_9281:
[----:B------:R-:W-:Y:S05]  /*1b40*/  @!P0 BRA `(.L_x_9106) ;  /* 0x0000000000048947 */ /* 0x000fea0003800000 */
[----:B------:R-:W-:Y:S01]  /*1b50*/  BPT.TRAP 0x1 ;  /* 0x000000040000795c */ /* 0x000fe20000300000 */
.L_x_9106:
[----:B------:R-:W-:Y:S02]  /*1b60*/  IMAD.U32 R4, RZ, RZ, UR43 ;  /* 0x0000002bff047e24 */ /* 0x000fe4000f8e00ff */
[----:B0-----:R-:W-:-:S03]  /*1b70*/  IMAD.U32 R3, RZ, RZ, UR46 ;  /* 0x0000002eff037e24 */ /* 0x001fc6000f8e00ff */
[----:B------:R-:W-:Y:S02]  /*1b80*/  LEA R4, R4, UR42, 0x3 ;  /* 0x0000002a04047c11 */ /* 0x000fe4000f8e18ff */
[----:B------:R-:W-:-:S04]  /*1b90*/  SHF.L.U32 R3, R3, 0x1f, RZ ;  /* 0x0000001f03037819 */ /* 0x000fc800000006ff */
[----:B------:R0:W1:Y:S01]  /*1ba0*/  SYNCS.PHASECHK.TRANS64.TRYWAIT P2, [R4+URZ+0x2d830], R3 ;  /* 0x02d83003040075a7 */ /* 0x000062000804017f */
[----:B------:R-:W-:Y:S05]  /*1bb0*/  @!P0 BRA `(.L_x_9107) ;  /* 0x0000000000048947 */ /* 0x000fea0003800000 */
[----:B------:R-:W-:Y:S01]  /*1bc0*/  BPT.TRAP 0x1 ;  /* 0x000000040000795c */ /* 0x000fe20000300000 */
.L_x_9107:
[----:B------:R-:W2:Y:S02]  /*1bd0*/  S2R R0, SR_TID.X ;  /* 0x0000000000007919 */ /* 0x000ea40000002100 */
[----:B--2---:R-:W-:Y:S01]  /*1be0*/  LOP3.LUT P1, RZ, R0, 0x7f, RZ, 0xc0, !PT ;  /* 0x0000007f00ff7812 */ /* 0x004fe2000782c0ff */
[----:B-1----:R-:W-:-:S12]  /*1bf0*/  @P2 BRA `(.L_x_9108) ;  /* 0x0000000000082947 */ /* 0x002fd80003800000 */
[----:B------:R-:W1:Y:S02]  /*1c00*/  SYNCS.PHASECHK.TRANS64.TRYWAIT P2, [R4+URZ+0x2d830], R3 ;  /* 0x02d83003040075a7 */ /* 0x000e64000804017f */
[----:B-1----:R-:W-:Y:S05]  /*1c10*/  @!P2 BRA `(.L_x_9109) ;  /* 0x00000144009ca947 */ /* 0x002fea0003800000 */
.L_x_9108:
[----:B------:R-:W-:Y:S05]  /*1c20*/  WARPSYNC.ALL ;  /* 0x0000000000007948 */ /* 0x000fea0003800000 */
[----:B------:R-:W-:Y:S01]  /*1c30*/  UIADD3 UR4, UR42, 0x15400, URZ ;  /* 0x000154002a047890 */ /* 0x000fe2000fffe03f */
[----:B------:R-:W-:Y:S01]  /*1c40*/  WARPGROUP.ARRIVE ;  /* 0x00000000000079c5 */ /* 0x000fe20000000000 */
[----:B------:R-:W-:Y:S01]  /*1c50*/  UMOV UR5, 0x80000020 ;  /* 0x8000002000057882 */ /* 0x000fe20000000000 */
[----:B------:R-:W-:Y:S01]  /*1c60*/  UMOV UR7, 0x80000020 ;  /* 0x8000002000077882 */ /* 0x000fe20000000000 */
[----:B------:R-:W-:Y:S01]  /*1c70*/  USHF.R.U32.HI UR4, URZ, 0x4, UR4 ;  /* 0x000000043f047899 */ /* 0x000fe20008011604 */
[----:B01----:R-:W-:Y:S01]  /*1c80*/  @!P1 VIADD R4, R4, 0x2d840 ;  /* 0x0002d84004049836 */ /* 0x003fe20000000000 */
[----:B------:R-:W-:Y:S01]  /*1c90*/  UMOV UR9, 0x80000020 ;  /* 0x8000002000097882 */ /* 0x000fe20000000000 */
[----:B------:R-:W-:Y:S01]  /*1ca0*/  UMOV UR11, 0x80000020 ;  /* 0x80000020000b7882 */ /* 0x000fe20000000000 */
[----:B------:R-:W-:Y:S01]  /*1cb0*/  ULOP3.LUT UR4, UR4, 0x3fff, URZ, 0xc0, !UPT ;  /* 0x00003fff04047892 */ /* 0x000fe2000f8ec03f */
[----:B------:R-:W-:Y:S01]  /*1cc0*/  UMOV UR13, 0x80000020 ;  /* 0x80000020000d7882 */ /* 0x000fe20000000000 */
[----:B------:R-:W-:-:S02]  /*1cd0*/  UMOV UR15, 0x80000020 ;  /* 0x80000020000f7882 */ /* 0x000fc40000000000 */
[----:B------:R-:W-:Y:S01]  /*1ce0*/  ULOP3.LUT UR32, UR4, 0x10000, URZ, 0xfc, !UPT ;  /* 0x0001000004207892 */ /* 0x000fe2000f8efc3f */
[----:B------:R-:W-:Y:S01]  /*1cf0*/  @!P1 PRMT R4, RZ, 0x654, R4 ;  /* 0x00000654ff049816 */ /* 0x000fe20000000004 */
[----:B------:R-:W-:Y:S02]  /*1d00*/  ULOP3.LUT UR4, UR50, 0x10000, URZ, 0xfc, !UPT ;  /* 0x0001000032047892 */ /* 0x000fe4000f8efc3f */
[----:B------:R-:W-:Y:S02]  /*1d10*/  UIMAD UR6, UR43, 0x600, UR32 ;  /* 0x000006002b0678a4 */ /* 0x000fe4000f8e0220 */
[----:B------:R-:W-:Y:S02]  /*1d20*/  UIADD3 UR8, UR4, 0x2, URZ ;  /* 0x0000000204087890 */ /* 0x000fe4000fffe03f */
[----:B------:R-:W-:Y:S02]  /*1d30*/  UIADD3 UR10, UR6, 0x2, URZ ;  /* 0x00000002060a7890 */ /* 0x000fe4000fffe03f */
[----:B------:R-:W-:-:S02]  /*1d40*/  UIADD3 UR12, UR4, 0x300, URZ ;  /* 0x00000300040c7890 */ /* 0x000fc4000fffe03f */
[----:B------:R-:W-:Y:S02]  /*1d50*/  UIADD3 UR14, UR6, 0x200, URZ ;  /* 0x00000200060e7890 */ /* 0x000fe4000fffe03f */
[----:B------:R-:W-:Y:S01]  /*1d60*/  HGMMA.64x128x16.F32.BF16 R24, gdesc[UR4], RZ, !UPT, gsb0 ;  /* 0x01e00000041879f0 */ /* 0x000fe2000c0018ff */
        /* <DEDUP_REMOVED lines=72> */
[----:B------:R-:W-:-:S02]  /*21f0*/  IMAD.IADD R56, R137, 0x1, R78 ;  /* 0x0000000189387824 */ /* 0x000fc400078e024e */
        /* <DEDUP_REMOVED lines=27> */
[--C-:B------:R-:W-:Y:S01]  /*23b0*/  IADD3 R59, -R139, 0x1, R56.reuse ;  /* 0x000000018b3b7810 */ /* 0x100fe20007ffe138 */
[----:B------:R-:W0:Y:S01]  /*23c0*/  MUFU.TANH R2, R2 ;  /* 0x0000000200027308 */ /* 0x000e220000002400 */
[----:B------:R1:W-:Y:S01]  /*23d0*/  @!P1 SYNCS.ARRIVE.TRANS64.RED.A1T0 RZ, [R4+URZ], RZ ;  /* 0x000000ff04ff99a7 */ /* 0x0003e2000810043f */
[----:B------:R-:W-:Y:S01]  /*23e0*/  IMAD R79, R16, -0x2, R56 ;  /* 0xfffffffe104f7824 */ /* 0x000fe200078e0238 */
[----:B------:R-:W-:Y:S01]  /*23f0*/  LEA R75, R88, 0xffffff80, 0x7 ;  /* 0xffffff80584b7811 */ /* 0x000fe200078e38ff */
[----:B------:R-:W-:-:S04]  /*2400*/  IMAD R59, R16, -0x2, R59 ;  /* 0xfffffffe103b7824 */ /* 0x000fc800078e023b */
[----:B------:R-:W2:Y:S01]  /*2410*/  MUFU.TANH R5, R5 ;  /* 0x0000000500057308 */ /* 0x000ea20000002400 */
[----:B-1----:R-:W-:Y:S02]  /*2420*/  IMAD R4, R145, 0xc0, R151 ;  /* 0x000000c091047824 */ /* 0x002fe400078e0297 */
[C---:B------:R-:W-:Y:S02]  /*2430*/  VIADD R82, R59.reuse, UR6 ;  /* 0x000000063b527c36 */ /* 0x040fe40008000000 */
[----:B------:R-:W-:-:S03]  /*2440*/  VIADD R83, R59, UR33 ;  /* 0x000000213b537c36 */ /* 0x000fc60008000000 */
[----:B------:R-:W1:Y:S01]  /*2450*/  MUFU.TANH R0, R0 ;  /* 0x0000000000007308 */ /* 0x000e620000002400 */
[----:B------:R-:W-:Y:S01]  /*2460*/  VIADDMNMX R72, R4, R82, R79, PT ;  /* 0x0000005204487246 */ /* 0x000fe2000380014f */
[----:B------:R-:W-:-:S06]  /*2470*/  IMAD.IADD R74, R83, 0x1, R4 ;  /* 0x00000001534a7824 */ /* 0x000fcc00078e0204 */
        /* <DEDUP_REMOVED lines=74> */
.L_x_9112:
[----:B------:R-:W-:-:S06]  /*2920*/  UISETP.NE.AND UP1, UPT, UR7, 0x1, UPT ;  /* 0x000000010700788c */ /* 0x000fcc000bf25270 */
[----:B------:R-:W-:-:S05]  /*2930*/  PLOP3.LUT P2, PT, PT, PT, UP1, 0x80, 0x0 ;  /* 0x000000000000781c */ /* 0x000fca0003f4f018 */
[----:B------:R-:W-:-:S08]  /*2940*/  @UP1 ULDC.64 UR10, c[0x0][0x9e8] ;  /* 0x00027a00000a1ab9 */ /* 0x000fd00000000a00 */
[----:B------:R-:W-:-:S05]  /*2950*/  @P2 IMAD.HI.U32 R59, R56, UR10, RZ ;  /* 0x0000000a383b2c27 */ /* 0x000fca000f8e00ff */
[----:B------:R-:W-:-:S07]  /*2960*/  @P2 SHF.R.U32.HI R56, RZ, UR11, R59 ;  /* 0x0000000bff382c19 */ /* 0x000fce000801163b */
.L_x_9113:
[----:B------:R-:W-:Y:S05]  /*2970*/  BSYNC B0 ;  /* 0x0000000000007941 */ /* 0x000fea0003800000 */
.L_x_9111:
[----:B------:R-:W-:-:S04]  /*2980*/  IMAD R59, R56, UR7, -R75 ;  /* 0x00000007383b7c24 */ /* 0x000fc8000f8e0a4b */
[----:B------:R-:W-:-:S05]  /*2990*/  IMAD R59, R16, -0x2, R59 ;  /* 0xfffffffe103b7824 */ /* 0x000fca00078e023b */
[----:B------:R-:W-:Y:S02]  /*29a0*/  VIMNMX R74, R74, R59, !PT ;  /* 0x0000003b4a4a7248 */ /* 0x000fe40007fe0100 */
[----:B------:R-:W-:-:S07]  /*29b0*/  VIADDMNMX R72, R59, UR7, R72, PT ;  /* 0x000000073b487c46 */ /* 0x000fce000b800148 */
.L_x_9110:
[C---:B------:R-:W-:Y:S02]  /*29c0*/  ISETP.GE.AND P4, PT, R78.reuse, 0x9, PT ;  /* 0x000000094e00780c */ /* 0x040fe40003f86270 */
[C---:B------:R-:W-:Y:S02]  /*29d0*/  ISETP.GE.AND P2, PT, R78.reuse, 0x2, PT ;  /* 0x000000024e00780c */ /* 0x040fe40003f46270 */
[----:B------:R-:W-:Y:S02]  /*29e0*/  ISETP.GE.AND P5, PT, R78, 0xa, PT ;  /* 0x0000000a4e00780c */ /* 0x000fe40003fa6270 */
[----:B------:R-:W-:Y:S02]  /*29f0*/  LOP3.LUT R22, R22, 0xfffffffd, RZ, 0xc0, !PT ;  /* 0xfffffffd16167812 */ /* 0x000fe400078ec0ff */
[----:B------:R-:W-:-:S04]  /*2a00*/  ISETP.GT.AND P3, PT, R74, 0x1, !P2 ;  /* 0x000000014a00780c */ /* 0x000fc80005764270 */
[----:B------:R-:W-:Y:S02]  /*2a10*/  ISETP.LT.OR P3, PT, R72, 0x2, P3 ;  /* 0x000000024800780c */ /* 0x000fe40001f61670 */
[----:B------:R-:W-:Y:S02]  /*2a20*/  @P4 LOP3.LUT R22, R22, 0x2, RZ, 0xfc, !PT ;  /* 0x0000000216164812 */ /* 0x000fe400078efcff */
[----:B------:R-:W-:Y:S01]  /*2a30*/  FSEL R69, R5, -INF , !P3 ;  /* 0xff80000005457808 */ /* 0x000fe20005800000 */
[----:B------:R-:W-:Y:S01]  /*2a40*/  VIADD R5, R4, 0x8 ;  /* 0x0000000804057836 */ /* 0x000fe20000000000 */
[----:B------:R-:W-:Y:S02]  /*2a50*/  LOP3.LUT R22, R22, 0xfffffffb, RZ, 0xc0, !PT ;  /* 0xfffffffb16167812 */ /* 0x000fe400078ec0ff */
[----:B------:R-:W-:Y:S02]  /*2a60*/  ISETP.GT.AND P4, PT, R74, 0x8, !P4 ;  /* 0x000000084a00780c */ /* 0x000fe40006784270 */
[----:B------:R-:W-:-:S02]  /*2a70*/  @P5 LOP3.LUT R22, R22, 0x4, RZ, 0xfc, !PT ;  /* 0x0000000416165812 */ /* 0x000fc400078efcff */
[----:B------:R-:W-:Y:S02]  /*2a80*/  ISETP.GT.AND P3, PT, R74, 0x9, !P5 ;  /* 0x000000094a00780c */ /* 0x000fe40006f64270 */
[----:B------:R-:W-:Y:S02]  /*2a90*/  ISETP.GE.AND P5, PT, R78, 0x11, PT ;  /* 0x000000114e00780c */ /* 0x000fe40003fa6270 */
[C---:B------:R-:W-:Y:S02]  /*2aa0*/  ISETP.LT.OR P4, PT, R72.reuse, 0x9, P4 ;  /* 0x000000094800780c */ /* 0x040fe40002781670 */
[----:B------:R-:W-:Y:S02]  /*2ab0*/  ISETP.LT.OR P3, PT, R72, 0xa, P3 ;  /* 0x0000000a4800780c */ /* 0x000fe40001f61670 */
[----:B------:R-:W-:Y:S02]  /*2ac0*/  FSEL R89, R89, -INF , !P4 ;  /* 0xff80000059597808 */ /* 0x000fe40006000000 */
[----:B------:R-:W-:-:S02]  /*2ad0*/  ISETP.GE.AND P4, PT, R78, 0x12, PT ;  /* 0x000000124e00780c */ /* 0x000fc40003f86270 */
[----:B------:R-:W-:Y:S02]  /*2ae0*/  LOP3.LUT R22, R22, 0xfffffff7, RZ, 0xc0, !PT ;  /* 0xfffffff716167812 */ /* 0x000fe400078ec0ff */
[----:B0-----:R-:W-:Y:S02]  /*2af0*/  FSEL R90, R90, -INF , !P3 ;  /* 0xff8000005a5a7808 */ /* 0x001fe40005800000 */
        /* <DEDUP_REMOVED lines=125> */
[----:B------:R-:W-:Y:S02]  /*32d0*/  ISETP.GT.AND P3, PT, R74, 0x61, !P4 ;  /* 0x000000614a00780c */ /* 0x000fe40006764270 */
[----:B------:R-:W-:-:S02]  /*32e0*/  VIADDMNMX R70, R5, R82, R79, PT ;  /* 0x0000005205467246 */ /* 0x000fc4000380014f */
[----:B------:R-:W-:-:S03]  /*32f0*/  ISETP.LT.OR P3, PT, R72, 0x62, P3 ;  /* 0x000000624800780c */ /* 0x000fc60001f61670 */
[----:B------:R-:W-:Y:S02]  /*3300*/  @P4 LOP3.LUT R22, R22, 0x20, RZ, 0xfc, !PT ;  /* 0x0000002016164812 */ /* 0x000fe400078efcff */
[----:B------:R-:W-:Y:S02]  /*3310*/  ISETP.GE.AND P4, PT, R78, 0x69, PT ;  /* 0x000000694e00780c */ /* 0x000fe40003f86270 */
[----:B------:R-:W-:Y:S01]  /*3320*/  FSEL R49, R71, -INF , !P3 ;  /* 0xff80000047317808 */ /* 0x000fe20005800000 */
[----:B------:R-:W-:Y:S01]  /*3330*/  IMAD.IADD R71, R83, 0x1, R5 ;  /* 0x0000000153477824 */ /* 0x000fe200078e0205 */
        /* <DEDUP_REMOVED lines=51> */
.L_x_9116:
[----:B------:R-:W-:-:S06]  /*3670*/  UISETP.NE.AND UP1, UPT, UR7, 0x1, UPT ;  /* 0x000000010700788c */ /* 0x000fcc000bf25270 */
[----:B------:R-:W-:-:S05]  /*3680*/  PLOP3.LUT P6, PT, PT, PT, UP1, 0x80, 0x0 ;  /* 0x000000000000781c */ /* 0x000fca0003fcf018 */
[----:B------:R-:W-:-:S08]  /*3690*/  @UP1 ULDC.64 UR10, c[0x0][0x9e8] ;  /* 0x00027a00000a1ab9 */ /* 0x000fd00000000a00 */
[----:B------:R-:W-:Y:S01]  /*36a0*/  @P6 IMAD.HI.U32 R57, R2, UR10, RZ ;  /* 0x0000000a02396c27 */ /* 0x000fe2000f8e00ff */
[----:B------:R-:W-:-:S13]  /*36b0*/  PLOP3.LUT P6, PT, PT, PT, UP1, 0x80, 0x0 ;  /* 0x000000000000781c */ /* 0x000fda0003fcf018 */
[----:B------:R-:W-:-:S07]  /*36c0*/  @P6 SHF.R.U32.HI R2, RZ, UR11, R57 ;  /* 0x0000000bff026c19 */ /* 0x000fce0008011639 */
.L_x_9117:
[----:B------:R-:W-:Y:S05]  /*36d0*/  BSYNC B0 ;  /* 0x0000000000007941 */ /* 0x000fea0003800000 */
.L_x_9115:
[----:B------:R-:W-:-:S04]  /*36e0*/  IMAD R57, R2, UR7, -R75 ;  /* 0x0000000702397c24 */ /* 0x000fc8000f8e0a4b */
[----:B------:R-:W-:-:S05]  /*36f0*/  IMAD R57, R16, -0x2, R57 ;  /* 0xfffffffe10397824 */ /* 0x000fca00078e0239 */
[----:B------:R-:W-:Y:S02]  /*3700*/  VIMNMX R71, R71, R57, !PT ;  /* 0x0000003947477248 */ /* 0x000fe40007fe0100 */
[----:B------:R-:W-:-:S07]  /*3710*/  VIADDMNMX R70, R57, UR7, R70, PT ;  /* 0x0000000739467c46 */ /* 0x000fce000b800146 */
.L_x_9114:
        /* <DEDUP_REMOVED lines=9> */
[C---:B------:R-:W-:Y:S02]  /*37b0*/  ISETP.LT.OR P3, PT, R70.reuse, 0x71, P3 ;  /* 0x000000714600780c */ /* 0x040fe40001f61670 */
[----:B------:R-:W-:Y:S02]  /*37c0*/  ISETP.LT.OR P2, PT, R70, 0x9, P2 ;  /* 0x000000094600780c */ /* 0x000fe40001741670 */
[----:B------:R-:W-:Y:S02]  /*37d0*/  ISETP.GT.AND P5, PT, R71, 0x78, !P5 ;  /* 0x000000784700780c */ /* 0x000fe40006fa4270 */
[----:B------:R-:W-:-:S02]  /*37e0*/  FSEL R7, R7, -INF , !P2 ;  /* 0xff80000007077808 */ /* 0x000fc40005000000 */
[----:B------:R-:W-:Y:S02]  /*37f0*/  LOP3.LUT P2, RZ, R22, 0x4, RZ, 0xc0, !PT ;  /* 0x0000000416ff7812 */ /* 0x000fe4000784c0ff */
[C---:B------:R-:W-:Y:S02]  /*3800*/  ISETP.LT.OR P4, PT, R70.reuse, 0x72, P4 ;  /* 0x000000724600780c */ /* 0x040fe40002781670 */
        /* <DEDUP_REMOVED lines=11> */
[----:B------:R-:W-:Y:S02]  /*38c0*/  FSEL R29, R29, -INF , !P5 ;  /* 0xff8000001d1d7808 */ /* 0x000fe40006800000 */
        /* <DEDUP_REMOVED lines=92> */
[C---:B------:R-:W-:Y:S01]  /*3e90*/  LOP3.LUT P6, RZ, R22.reuse, 0x10, RZ, 0xc0, !PT ;  /* 0x0000001016ff7812 */ /* 0x040fe200078cc0ff */
[----:B------:R-:W0:Y:S01]  /*3ea0*/  SHFL.BFLY PT, R12, R13, 0x2, 0x1f ;  /* 0x0c401f000d0c7f89 */ /* 0x000e2200000e0000 */
[----:B------:R-:W-:Y:S02]  /*3eb0*/  FSEL R35, R35, -INF , !P2 ;  /* 0xff80000023237808 */ /* 0x000fe40005000000 */
[----:B------:R-:W-:-:S04]  /*3ec0*/  LOP3.LUT P2, RZ, R22, 0x200, RZ, 0xc0, !PT ;  /* 0x0000020016ff7812 */ /* 0x000fc8000784c0ff */
[----:B------:R-:W-:-:S04]  /*3ed0*/  ISETP.GT.AND P2, PT, R71, 0x51, !P2 ;  /* 0x000000514700780c */ /* 0x000fc80005744270 */
[----:B------:R-:W-:-:S04]  /*3ee0*/  ISETP.LT.OR P2, PT, R70, 0x52, P2 ;  /* 0x000000524600780c */ /* 0x000fc80001741670 */
[----:B------:R-:W-:Y:S02]  /*3ef0*/  FSEL R36, R36, -INF , !P2 ;  /* 0xff80000024247808 */ /* 0x000fe40005000000 */
[----:B------:R-:W-:-:S04]  /*3f00*/  LOP3.LUT P2, RZ, R22, 0x100, RZ, 0xc0, !PT ;  /* 0x0000010016ff7812 */ /* 0x000fc8000784c0ff */
[----:B------:R-:W-:Y:S02]  /*3f10*/  ISETP.GT.AND P2, PT, R71, 0x58, !P2 ;  /* 0x000000584700780c */ /* 0x000fe40005744270 */
[----:B0-----:R-:W-:Y:S02]  /*3f20*/  FMNMX.FTZ R72, R13, R12, !PT ;  /* 0x0000000c0d487209 */ /* 0x001fe40007810000 */
[----:B------:R-:W-:-:S03]  /*3f30*/  ISETP.LT.OR P2, PT, R70, 0x59, P2 ;  /* 0x000000594600780c */ /* 0x000fc60001741670 */
        /* <DEDUP_REMOVED lines=10> */
[----:B------:R-:W-:Y:S01]  /*3fe0*/  FMUL.FTZ R78, R12, UR34 ;  /* 0x000000220c4e7c20 */ /* 0x000fe20008410000 */
        /* <DEDUP_REMOVED lines=16> */
[--C-:B------:R-:W-:Y:S01]  /*40f0*/  FFMA.FTZ R67, R60, UR34, -R78.reuse ;  /* 0x000000223c437c23 */ /* 0x100fe2000801084e */
        /* <DEDUP_REMOVED lines=16> */
[----:B------:R-:W0:Y:S01]  /*4200*/  MUFU.EX2 R73, R73 ;  /* 0x0000004900497308 */ /* 0x000e220000000800 */
[----:B------:R-:W-:Y:S01]  /*4210*/  FMNMX.FTZ R13, R9, R74, !PT ;  /* 0x0000004a090d7209 */ /* 0x000fe20007810000 */
[--C-:B------:R-:W-:Y:S01]  /*4220*/  FFMA.FTZ R93, R93, UR34, -R78.reuse ;  /* 0x000000225d5d7c23 */ /* 0x100fe2000801084e */
[----:B------:R-:W-:Y:S01]  /*4230*/  ISETP.GT.AND P6, PT, R71, 0x79, !P6 ;  /* 0x000000794700780c */ /* 0x000fe200077c4270 */
        /* <DEDUP_REMOVED lines=25> */
[----:B------:R-:W-:Y:S01]  /*43d0*/  FMNMX.FTZ R80, R14, R13, !PT ;  /* 0x0000000d0e507209 */ /* 0x000fe20007810000 */
[----:B------:R-:W-:-:S02]  /*43e0*/  FFMA.FTZ R38, R38, UR34, -R78 ;  /* 0x0000002226267c23 */ /* 0x000fc4000801084e */
[----:B------:R2:W-:Y:S01]  /*43f0*/  MUFU.EX2 R62, R79 ;  /* 0x0000004f003e7308 */ /* 0x0005e20000000800 */
[----:B------:R-:W-:Y:S01]  /*4400*/  FMNMX.FTZ R13, R21, R80, !PT ;  /* 0x00000050150d7209 */ /* 0x000fe20007810000 */
[----:B------:R-:W-:-:S03]  /*4410*/  FFMA.FTZ R80, R43, UR34, -R78 ;  /* 0x000000222b507c23 */ /* 0x000fc6000801084e */
        /* <DEDUP_REMOVED lines=29> */
[----:B------:R-:W-:Y:S01]  /*45f0*/  FMNMX.FTZ R13, R29, R68, !PT ;  /* 0x000000441d0d7209 */ /* 0x000fe20007810000 */
[----:B------:R-:W-:-:S03]  /*4600*/  FFMA.FTZ R68, R51, UR34, -R78 ;  /* 0x0000002233447c23 */ /* 0x000fc6000801084e */
[----:B------:R-:W-:-:S03]  /*4610*/  FMNMX.FTZ R13, R30, R13, !PT ;  /* 0x0000000d1e0d7209 */ /* 0x000fc60007810000 */
[----:B------:R-:W-:Y:S02]  /*4620*/  MUFU.EX2 R64, R64 ;  /* 0x0000004000407308 */ /* 0x000fe40000000800 */
[----:B------:R-:W2:Y:S06]  /*4630*/  SHFL.BFLY PT, R70, R13, 0x2, 0x1f ;  /* 0x0c401f000d467f89 */ /* 0x000eac00000e0000 */
[----:B------:R-:W-:Y:S08]  /*4640*/  MUFU.EX2 R59, R59 ;  /* 0x0000003b003b7308 */ /* 0x000ff00000000800 */
[----:B------:R-:W-:Y:S08]  /*4650*/  MUFU.EX2 R56, R56 ;  /* 0x0000003800387308 */ /* 0x000ff00000000800 */
[----:B------:R-:W-:Y:S01]  /*4660*/  MUFU.EX2 R53, R53 ;  /* 0x0000003500357308 */ /* 0x000fe20000000800 */
[----:B--2---:R-:W-:Y:S01]  /*4670*/  FMNMX.FTZ R51, R13, R70, !PT ;  /* 0x000000460d337209 */ /* 0x004fe20007810000 */
[----:B------:R-:W-:-:S04]  /*4680*/  FFMA.FTZ R70, R49, UR34, -R78 ;  /* 0x0000002231467c23 */ /* 0x000fc8000801084e */
[----:B------:R-:W2:Y:S02]  /*4690*/  SHFL.BFLY PT, R82, R51, 0x1, 0x1f ;  /* 0x0c201f0033527f89 */ /* 0x000ea400000e0000 */
[----:B------:R-:W-:Y:S08]  /*46a0*/  MUFU.EX2 R54, R54 ;  /* 0x0000003600367308 */ /* 0x000ff00000000800 */
[----:B------:R-:W-:Y:S08]  /*46b0*/  MUFU.EX2 R55, R55 ;  /* 0x0000003700377308 */ /* 0x000ff00000000800 */
[----:B------:R-:W-:Y:S01]  /*46c0*/  MUFU.EX2 R52, R52 ;  /* 0x0000003400347308 */ /* 0x000fe20000000800 */
[----:B--2---:R-:W-:-:S07]  /*46d0*/  FMNMX.FTZ R13, R51, R82, !PT ;  /* 0x00000052330d7209 */ /* 0x004fce0007810000 */
        /* <DEDUP_REMOVED lines=18> */
[----:B------:R3:W4:Y:S01]  /*4800*/  MUFU.EX2 R86, R49 ;  /* 0x0000003100567308 */ /* 0x0007220000000800 */
[--C-:B--2---:R-:W-:Y:S01]  /*4810*/  FFMA.FTZ R76, R10, UR34, -R43.reuse ;  /* 0x000000220a4c7c23 */ /* 0x104fe2000801082b */
[--C-:B------:R-:W-:Y:S01]  /*4820*/  FFMA.FTZ R15, R15, UR34, -R43.reuse ;  /* 0x000000220f0f7c23 */ /* 0x100fe2000801082b */
[--C-:B------:R-:W-:Y:S01]  /*4830*/  FFMA.FTZ R21, R21, UR34, -R43.reuse ;  /* 0x0000002215157c23 */ /* 0x100fe2000801082b */
[--C-:B------:R-:W-:Y:S01]  /*4840*/  FFMA.FTZ R20, R20, UR34, -R43.reuse ;  /* 0x0000002214147c23 */ /* 0x100fe2000801082b */
[--C-:B------:R-:W-:Y:S01]  /*4850*/  FFMA.FTZ R82, R33, UR34, -R43.reuse ;  /* 0x0000002221527c23 */ /* 0x100fe2000801082b */
[--C-:B------:R-:W-:Y:S01]  /*4860*/  FFMA.FTZ R35, R35, UR34, -R43.reuse ;  /* 0x0000002223237c23 */ /* 0x100fe2000801082b */
[--C-:B------:R-:W-:Y:S01]  /*4870*/  FFMA.FTZ R33, R25, UR34, -R43.reuse ;  /* 0x0000002219217c23 */ /* 0x100fe2000801082b */
[----:B------:R2:W5:Y:S01]  /*4880*/  MUFU.EX2 R81, R51 ;  /* 0x0000003300517308 */ /* 0x0005620000000800 */
[----:B---3--:R-:W-:Y:S01]  /*4890*/  FFMA.FTZ R49, R8, UR34, -R43 ;  /* 0x0000002208317c23 */ /* 0x008fe2000801082b */
[----:B0-----:R-:W-:Y:S01]  /*48a0*/  FADD.FTZ R8, R42, R73 ;  /* 0x000000492a087221 */ /* 0x001fe20000010000 */
[----:B-1----:R-:W-:Y:S01]  /*48b0*/  F2FP.BF16.F32.PACK_AB R10, R72, R69 ;  /* 0x00000045480a723e */ /* 0x002fe200000010ff */
[--C-:B------:R-:W-:Y:S01]  /*48c0*/  FFMA.FTZ R57, R34, UR34, -R43.reuse ;  /* 0x0000002222397c23 */ /* 0x100fe2000801082b */
[--C-:B------:R-:W-:Y:S01]  /*48d0*/  FFMA.FTZ R2, R2, UR34, -R43.reuse ;  /* 0x0000002202027c23 */ /* 0x100fe2000801082b */
[----:B------:R-:W-:Y:S01]  /*48e0*/  FADD.FTZ R9, R69, R8 ;  /* 0x0000000845097221 */ /* 0x000fe20000010000 */
[----:B------:R-:W-:Y:S01]  /*48f0*/  F2FP.BF16.F32.PACK_AB R8, R73, R42 ;  /* 0x0000002a4908723e */ /* 0x000fe200000010ff */
[----:B------:R0:W1:Y:S01]  /*4900*/  MUFU.EX2 R90, R71 ;  /* 0x00000047005a7308 */ /* 0x0000620000000800 */
[----:B--2---:R-:W-:Y:S01]  /*4910*/  FFMA.FTZ R51, R31, UR34, -R43 ;  /* 0x000000221f337c23 */ /* 0x004fe2000801082b */
[----:B------:R-:W-:Y:S01]  /*4920*/  FADD.FTZ R27, R72, R9 ;  /* 0x00000009481b7221 */ /* 0x000fe20000010000 */
[----:B----4-:R-:W-:Y:S01]  /*4930*/  F2FP.BF16.F32.PACK_AB R9, R86, R79 ;  /* 0x0000004f5609723e */ /* 0x010fe200000010ff */
[--C-:B------:R-:W-:Y:S01]  /*4940*/  FFMA.FTZ R69, R36, UR34, -R43.reuse ;  /* 0x0000002224457c23 */ /* 0x100fe2000801082b */
[----:B------:R-:W-:Y:S01]  /*4950*/  FFMA.FTZ R44, R44, UR34, -R43 ;  /* 0x000000222c2c7c23 */ /* 0x000fe2000801082b */
[----:B------:R-:W-:Y:S01]  /*4960*/  FADD.FTZ R32, R0, R27 ;  /* 0x0000001b00207221 */ /* 0x000fe20000010000 */
[--C-:B------:R-:W-:Y:S01]  /*4970*/  FFMA.FTZ R46, R46, UR34, -R43.reuse ;  /* 0x000000222e2e7c23 */ /* 0x100fe2000801082b */
[----:B------:R-:W2:Y:S01]  /*4980*/  MUFU.EX2 R3, R3 ;  /* 0x0000000300037308 */ /* 0x000ea20000000800 */
[--C-:B0-----:R-:W-:Y:S01]  /*4990*/  FFMA.FTZ R71, R28, UR34, -R43.reuse ;  /* 0x000000221c477c23 */ /* 0x101fe2000801082b */
[----:B------:R-:W-:Y:S01]  /*49a0*/  FADD.FTZ R28, R79, R86 ;  /* 0x000000564f1c7221 */ /* 0x000fe20000010000 */
[----:B------:R-:W-:Y:S01]  /*49b0*/  FADD.FTZ R31, R75, R32 ;  /* 0x000000204b1f7221 */ /* 0x000fe20000010000 */
[--C-:B------:R-:W-:Y:S01]  /*49c0*/  FFMA.FTZ R48, R48, UR34, -R43.reuse ;  /* 0x0000002230307c23 */ /* 0x100fe2000801082b */
[----:B------:R-:W-:Y:S01]  /*49d0*/  FFMA.FTZ R50, R50, UR34, -R43 ;  /* 0x0000002232327c23 */ /* 0x000fe2000801082b */
[----:B-----5:R-:W-:Y:S01]  /*49e0*/  FADD.FTZ R11, R81, R28 ;  /* 0x0000001c510b7221 */ /* 0x020fe20000010000 */
[----:B------:R-:W-:Y:S01]  /*49f0*/  FADD.FTZ R32, R74, R31 ;  /* 0x0000001f4a207221 */ /* 0x000fe20000010000 */
[----:B------:R-:W0:Y:S01]  /*4a00*/  MUFU.EX2 R6, R6 ;  /* 0x0000000600067308 */ /* 0x000e220000000800 */
[----:B------:R-:W-:Y:S01]  /*4a10*/  FFMA.FTZ R36, R29, UR34, -R43 ;  /* 0x000000221d247c23 */ /* 0x000fe2000801082b */
[----:B-1----:R-:W-:Y:S01]  /*4a20*/  FADD.FTZ R28, R90, R11 ;  /* 0x0000000b5a1c7221 */ /* 0x002fe20000010000 */
[----:B------:R-:W-:Y:S01]  /*4a30*/  FADD.FTZ R31, R77, R32 ;  /* 0x000000204d1f7221 */ /* 0x000fe20000010000 */
[--C-:B------:R-:W-:Y:S01]  /*4a40*/  FFMA.FTZ R32, R24, UR34, -R43.reuse ;  /* 0x0000002218207c23 */ /* 0x100fe2000801082b */
[----:B------:R-:W-:Y:S01]  /*4a50*/  F2FP.BF16.F32.PACK_AB R11, R90, R81 ;  /* 0x000000515a0b723e */ /* 0x000fe200000010ff */
[----:B------:R-:W-:Y:S01]  /*4a60*/  FFMA.FTZ R72, R30, UR34, -R43 ;  /* 0x000000221e487c23 */ /* 0x000fe2000801082b */
[----:B------:R-:W-:Y:S01]  /*4a70*/  F2FP.BF16.F32.PACK_AB R30, R61, R60 ;  /* 0x0000003c3d1e723e */ /* 0x000fe200000010ff */
[----:B------:R-:W1:Y:S01]  /*4a80*/  MUFU.EX2 R7, R7 ;  /* 0x0000000700077308 */ /* 0x000e620000000800 */
[----:B--2---:R-:W-:Y:S01]  /*4a90*/  FADD.FTZ R27, R3, R28 ;  /* 0x0000001c031b7221 */ /* 0x004fe20000010000 */
[----:B------:R2:W-:Y:S06]  /*4aa0*/  STSM.16.M88.4 [R17+0x21800], R8 ;  /* 0x0218000811007844 */ /* 0x0005ec0000000200 */
[----:B------:R-:W3:Y:S01]  /*4ab0*/  MUFU.EX2 R58, R58 ;  /* 0x0000003a003a7308 */ /* 0x000ee20000000800 */
[----:B0-----:R-:W-:-:S07]  /*4ac0*/  FADD.FTZ R28, R6, R27 ;  /* 0x0000001b061c7221 */ /* 0x001fce0000010000 */
[----:B------:R-:W0:Y:S01]  /*4ad0*/  MUFU.EX2 R49, R49 ;  /* 0x0000003100317308 */ /* 0x000e220000000800 */
[----:B-1----:R-:W-:Y:S01]  /*4ae0*/  FADD.FTZ R27, R7, R28 ;  /* 0x0000001c071b7221 */ /* 0x002fe20000010000 */
[----:B------:R-:W-:Y:S01]  /*4af0*/  FADD.FTZ R28, R62, R31 ;  /* 0x0000001f3e1c7221 */ /* 0x000fe20000010000 */
[----:B--2---:R-:W-:Y:S02]  /*4b00*/  F2FP.BF16.F32.PACK_AB R8, R66, R65 ;  /* 0x000000414208723e */ /* 0x004fe400000010ff */
[----:B------:R-:W-:-:S03]  /*4b10*/  F2FP.BF16.F32.PACK_AB R10, R64, R63 ;  /* 0x0000003f400a723e */ /* 0x000fc600000010ff */
[----:B------:R-:W1:Y:S01]  /*4b20*/  MUFU.EX2 R76, R76 ;  /* 0x0000004c004c7308 */ /* 0x000e620000000800 */
[----:B---3--:R-:W-:Y:S01]  /*4b30*/  FADD.FTZ R24, R58, R27 ;  /* 0x0000001b3a187221 */ /* 0x008fe20000010000 */
[----:B------:R-:W-:-:S06]  /*4b40*/  FADD.FTZ R27, R67, R28 ;  /* 0x0000001c431b7221 */ /* 0x000fcc0000010000 */
[----:B------:R-:W-:Y:S01]  /*4b50*/  MUFU.EX2 R15, R15 ;  /* 0x0000000f000f7308 */ /* 0x000fe20000000800 */
[----:B0-----:R-:W-:Y:S01]  /*4b60*/  FADD.FTZ R25, R49, R24 ;  /* 0x0000001831197221 */ /* 0x001fe20000010000 */
[----:B------:R-:W-:-:S04]  /*4b70*/  FADD.FTZ R24, R60, R27 ;  /* 0x0000001b3c187221 */ /* 0x000fc80000010000 */
[----:B------:R-:W-:Y:S01]  /*4b80*/  FADD.FTZ R28, R61, R24 ;  /* 0x000000183d1c7221 */ /* 0x000fe20000010000 */
[----:B------:R-:W-:Y:S01]  /*4b90*/  F2FP.BF16.F32.PACK_AB R24, R75, R0 ;  /* 0x000000004b18723e */ /* 0x000fe200000010ff */
[----:B------:R-:W0:Y:S01]  /*4ba0*/  MUFU.EX2 R78, R78 ;  /* 0x0000004e004e7308 */ /* 0x000e220000000800 */
[----:B-1----:R-:W-:Y:S01]  /*4bb0*/  F2FP.BF16.F32.PACK_AB R29, R76, R49 ;  /* 0x000000314c1d723e */ /* 0x002fe200000010ff */
[----:B------:R-:W-:Y:S01]  /*4bc0*/  FADD.FTZ R27, R65, R28 ;  /* 0x0000001c411b7221 */ /* 0x000fe20000010000 */
[----:B------:R-:W-:-:S03]  /*4bd0*/  F2FP.BF16.F32.PACK_AB R28, R67, R62 ;  /* 0x0000003e431c723e */ /* 0x000fc600000010ff */
[----:B------:R-:W-:Y:S01]  /*4be0*/  FADD.FTZ R34, R66, R27 ;  /* 0x0000001b42227221 */ /* 0x000fe20000010000 */
[----:B------:R-:W-:Y:S01]  /*4bf0*/  F2FP.BF16.F32.PACK_AB R27, R58, R7 ;  /* 0x000000073a1b723e */ /* 0x000fe200000010ff */
[----:B------:R-:W1:Y:S02]  /*4c00*/  MUFU.EX2 R21, R21 ;  /* 0x0000001500157308 */ /* 0x000e640000000800 */
[----:B------:R-:W-:-:S04]  /*4c10*/  FADD.FTZ R9, R63, R34 ;  /* 0x000000223f097221 */ /* 0x000fc80000010000 */
[----:B------:R-:W-:Y:S02]  /*4c20*/  FADD.FTZ R34, R64, R9 ;  /* 0x0000000940227221 */ /* 0x000fe40000010000 */
[----:B------:R2:W-:Y:S01]  /*4c30*/  MUFU.EX2 R42, R35 ;  /* 0x00000023002a7308 */ /* 0x0005e20000000800 */
[----:B0-----:R-:W-:Y:S01]  /*4c40*/  F2FP.BF16.F32.PACK_AB R31, R78, R15 ;  /* 0x0000000f4e1f723e */ /* 0x001fe200000010ff */
[----:B------:R-:W-:Y:S01]  /*4c50*/  FADD.FTZ R9, R59, R34 ;  /* 0x000000223b097221 */ /* 0x000fe20000010000 */
[----:B------:R-:W-:-:S05]  /*4c60*/  F2FP.BF16.F32.PACK_AB R34, R54, R53 ;  /* 0x000000353622723e */ /* 0x000fca00000010ff */
[----:B------:R-:W0:Y:S01]  /*4c70*/  MUFU.EX2 R20, R20 ;  /* 0x0000001400147308 */ /* 0x000e220000000800 */
[----:B--2---:R-:W-:Y:S01]  /*4c80*/  FFMA.FTZ R35, R26, UR34, -R43 ;  /* 0x000000221a237c23 */ /* 0x004fe2000801082b */
[----:B------:R-:W-:-:S04]  /*4c90*/  FADD.FTZ R26, R76, R25 ;  /* 0x000000194c1a7221 */ /* 0x000fc80000010000 */
[----:B------:R-:W-:Y:S01]  /*4ca0*/  FADD.FTZ R25, R15, R26 ;  /* 0x0000001a0f197221 */ /* 0x000fe20000010000 */
[----:B------:R-:W-:Y:S01]  /*4cb0*/  F2FP.BF16.F32.PACK_AB R26, R77, R74 ;  /* 0x0000004a4d1a723e */ /* 0x000fe200000010ff */
[----:B------:R-:W2:Y:S02]  /*4cc0*/  MUFU.EX2 R71, R71 ;  /* 0x0000004700477308 */ /* 0x000ea40000000800 */
[----:B------:R-:W-:-:S04]  /*4cd0*/  FADD.FTZ R0, R78, R25 ;  /* 0x000000194e007221 */ /* 0x000fc80000010000 */
[----:B-1----:R-:W-:Y:S02]  /*4ce0*/  FADD.FTZ R25, R21, R0 ;  /* 0x0000000015197221 */ /* 0x002fe40000010000 */
[----:B------:R-:W1:Y:S02]  /*4cf0*/  MUFU.EX2 R84, R84 ;  /* 0x0000005400547308 */ /* 0x000e640000000800 */
[----:B0-----:R-:W-:Y:S01]  /*4d00*/  FADD.FTZ R0, R20, R25 ;  /* 0x0000001914007221 */ /* 0x001fe20000010000 */
[----:B------:R-:W-:Y:S01]  /*4d10*/  F2FP.BF16.F32.PACK_AB R25, R6, R3 ;  /* 0x000000030619723e */ /* 0x000fe200000010ff */
[----:B------:R-:W-:Y:S01]  /*4d20*/  FADD.FTZ R6, R56, R9 ;  /* 0x0000000938067221 */ /* 0x000fe20000010000 */
[----:B------:R-:W-:-:S03]  /*4d30*/  F2FP.BF16.F32.PACK_AB R9, R20, R21 ;  /* 0x000000151409723e */ /* 0x000fc600000010ff */
[----:B------:R-:W0:Y:S01]  /*4d40*/  MUFU.EX2 R14, R14 ;  /* 0x0000000e000e7308 */ /* 0x000e220000000800 */
[----:B--2---:R-:W-:Y:S01]  /*4d50*/  FADD.FTZ R3, R71, R0 ;  /* 0x0000000047037221 */ /* 0x004fe20000010000 */
[----:B------:R2:W-:Y:S04]  /*4d60*/  STSM.16.M88.4 [R23], R24 ;  /* 0x0000001817007844 */ /* 0x0005e80000000200 */
[----:B------:R-:W-:Y:S02]  /*4d70*/  STSM.16.M88.4 [R19], R28 ;  /* 0x0000001c13007844 */ /* 0x000fe40000000200 */
[----:B------:R-:W3:Y:S01]  /*4d80*/  MUFU.EX2 R51, R51 ;  /* 0x0000003300337308 */ /* 0x000ee20000000800 */
[C---:B-1----:R-:W-:Y:S01]  /*4d90*/  FADD.FTZ R7, R84.reuse, R3 ;  /* 0x0000000354077221 */ /* 0x042fe20000010000 */
[----:B------:R-:W-:-:S05]  /*4da0*/  F2FP.BF16.F32.PACK_AB R11, R84, R71 ;  /* 0x00000047540b723e */ /* 0x000fca00000010ff */
[----:B------:R1:W-:Y:S01]  /*4db0*/  STSM.16.M88.4 [R18], R8 ;  /* 0x0000000812007844 */ /* 0x0003e20000000200 */
[----:B------:R-:W4:Y:S01]  /*4dc0*/  MUFU.EX2 R57, R57 ;  /* 0x0000003900397308 */ /* 0x000f220000000800 */
[----:B0-----:R-:W-:Y:S01]  /*4dd0*/  FADD.FTZ R0, R14, R7 ;  /* 0x000000070e007221 */ /* 0x001fe20000010000 */
[----:B------:R-:W-:Y:S01]  /*4de0*/  FADD.FTZ R7, R53, R6 ;  /* 0x0000000635077221 */ /* 0x000fe20000010000 */
[----:B--2---:R-:W-:Y:S02]  /*4df0*/  F2FP.BF16.F32.PACK_AB R24, R52, R55 ;  /* 0x000000373418723e */ /* 0x004fe400000010ff */
[----:B------:R-:W-:Y:S01]  /*4e00*/  F2FP.BF16.F32.PACK_AB R26, R68, R47 ;  /* 0x0000002f441a723e */ /* 0x000fe200000010ff */
[----:B------:R-:W-:Y:S02]  /*4e10*/  FADD.FTZ R20, R54, R7 ;  /* 0x0000000736147221 */ /* 0x000fe40000010000 */
[----:B------:R-:W0:Y:S01]  /*4e20*/  MUFU.EX2 R82, R82 ;  /* 0x0000005200527308 */ /* 0x000e220000000800 */
[----:B---3--:R-:W-:Y:S01]  /*4e30*/  FADD.FTZ R6, R51, R0 ;  /* 0x0000000033067221 */ /* 0x008fe20000010000 */
[----:B------:R-:W-:-:S04]  /*4e40*/  FADD.FTZ R21, R55, R20 ;  /* 0x0000001437157221 */ /* 0x000fc80000010000 */
[----:B------:R-:W-:Y:S02]  /*4e50*/  FADD.FTZ R20, R52, R21 ;  /* 0x0000001534147221 */ /* 0x000fe40000010000 */
[----:B------:R-:W2:Y:S01]  /*4e60*/  MUFU.EX2 R69, R69 ;  /* 0x0000004500457308 */ /* 0x000ea20000000800 */
[----:B----4-:R-:W-:Y:S01]  /*4e70*/  FADD.FTZ R7, R57, R6 ;  /* 0x0000000639077221 */ /* 0x010fe20000010000 */
[----:B------:R-:W-:-:S04]  /*4e80*/  FADD.FTZ R21, R47, R20 ;  /* 0x000000142f157221 */ /* 0x000fc80000010000 */
[----:B-1----:R-:W-:Y:S02]  /*4e90*/  FADD.FTZ R8, R68, R21 ;  /* 0x0000001544087221 */ /* 0x002fe40000010000 */
[----:B------:R-:W1:Y:S01]  /*4ea0*/  MUFU.EX2 R2, R2 ;  /* 0x0000000200027308 */ /* 0x000e620000000800 */
[----:B0-----:R-:W-:-:S04]  /*4eb0*/  FADD.FTZ R15, R82, R7 ;  /* 0x00000007520f7221 */ /* 0x001fc80000010000 */
[----:B------:R-:W-:-:S03]  /*4ec0*/  FADD.FTZ R6, R42, R15 ;  /* 0x0000000f2a067221 */ /* 0x000fc60000010000 */
        /* <DEDUP_REMOVED lines=20> */
[----:B------:R1:W3:Y:S01]  /*5010*/  MUFU.EX2 R3, R32 ;  /* 0x0000002000037308 */ /* 0x0002e20000000800 */
[C---:B0-----:R-:W-:Y:S01]  /*5020*/  F2FP.BF16.F32.PACK_AB R10, R41.reuse, R80 ;  /* 0x00000050290a723e */ /* 0x041fe200000010ff */
[----:B------:R-:W-:-:S06]  /*5030*/  FADD.FTZ R41, R41, R2 ;  /* 0x0000000229297221 */ /* 0x000fcc0000010000 */
[----:B------:R-:W-:Y:S01]  /*5040*/  MUFU.EX2 R40, R40 ;  /* 0x0000002800287308 */ /* 0x000fe20000000800 */
[----:B-1----:R-:W-:Y:S01]  /*5050*/  F2FP.BF16.F32.PACK_AB R32, R56, R59 ;  /* 0x0000003b3820723e */ /* 0x002fe200000010ff */
[----:B--2---:R-:W-:-:S06]  /*5060*/  FADD.FTZ R6, R50, R21 ;  /* 0x0000001532067221 */ /* 0x004fcc0000010000 */
[----:B------:R-:W0:Y:S01]  /*5070*/  MUFU.EX2 R39, R39 ;  /* 0x0000002700277308 */ /* 0x000e220000000800 */
[C---:B---3--:R-:W-:Y:S01]  /*5080*/  F2FP.BF16.F32.PACK_AB R11, R3.reuse, R50 ;  /* 0x00000032030b723e */ /* 0x048fe200000010ff */
[----:B------:R-:W-:-:S06]  /*5090*/  FADD.FTZ R3, R3, R6 ;  /* 0x0000000603037221 */ /* 0x000fcc0000010000 */
[----:B------:R-:W-:Y:S08]  /*50a0*/  MUFU.EX2 R37, R37 ;  /* 0x0000002500257308 */ /* 0x000ff00000000800 */
[----:B------:R-:W1:Y:S01]  /*50b0*/  MUFU.EX2 R38, R38 ;  /* 0x0000002600267308 */ /* 0x000e620000000800 */
[----:B0-----:R-:W-:Y:S01]  /*50c0*/  F2FP.BF16.F32.PACK_AB R28, R39, R40 ;  /* 0x00000028271c723e */ /* 0x001fe200000010ff */
[----:B------:R-:W-:-:S04]  /*50d0*/  FADD.FTZ R40, R40, R41 ;  /* 0x0000002928287221 */ /* 0x000fc80000010000 */
[----:B------:R-:W-:Y:S02]  /*50e0*/  FADD.FTZ R40, R39, R40 ;  /* 0x0000002827287221 */ /* 0x000fe40000010000 */
[----:B------:R0:W-:Y:S08]  /*50f0*/  MUFU.EX2 R0, R33 ;  /* 0x0000002100007308 */ /* 0x0001f00000000800 */
[----:B------:R2:W3:Y:S01]  /*5100*/  MUFU.EX2 R7, R35 ;  /* 0x0000002300077308 */ /* 0x0004e20000000800 */
[----:B0-----:R-:W-:Y:S01]  /*5110*/  F2FP.BF16.F32.PACK_AB R33, R51, R14 ;  /* 0x0000000e3321723e */ /* 0x001fe200000010ff */
[----:B------:R-:W-:Y:S01]  /*5120*/  IMAD.IADD R14, R137, 0x1, -R139 ;  /* 0x00000001890e7824 */ /* 0x000fe200078e0a8b */
[----:B-1----:R-:W-:-:S03]  /*5130*/  F2FP.BF16.F32.PACK_AB R30, R38, R37 ;  /* 0x00000025261e723e */ /* 0x002fc600000010ff */
[----:B------:R-:W-:Y:S02]  /*5140*/  IMAD R14, R145, 0xc0, R14 ;  /* 0x000000c0910e7824 */ /* 0x000fe400078e020e */
[----:B------:R-:W0:Y:S01]  /*5150*/  MUFU.EX2 R36, R36 ;  /* 0x0000002400247308 */ /* 0x000e220000000800 */
[----:B--2---:R-:W-:Y:S02]  /*5160*/  F2FP.BF16.F32.PACK_AB R35, R82, R57 ;  /* 0x000000395223723e */ /* 0x004fe400000010ff */
[----:B------:R-:W-:-:S03]  /*5170*/  R2UR UR10, R14 ;  /* 0x000000000e0a72ca */ /* 0x000fc600000e0000 */
[----:B------:R1:W-:Y:S02]  /*5180*/  STSM.16.M88.4 [R17+0x27800], R32 ;  /* 0x0278002011007844 */ /* 0x0003e40000000200 */
[----:B------:R-:W2:Y:S01]  /*5190*/  MUFU.EX2 R15, R72 ;  /* 0x00000048000f7308 */ /* 0x000ea20000000800 */
[----:B---3--:R-:W-:Y:S01]  /*51a0*/  F2FP.BF16.F32.PACK_AB R29, R7, R0 ;  /* 0x00000000071d723e */ /* 0x008fe200000010ff */
[----:B------:R1:W-:Y:S01]  /*51b0*/  STSM.16.M88.4 [R136], R24 ;  /* 0x0000001888007844 */ /* 0x0003e20000000200 */
[----:B------:R-:W-:Y:S01]  /*51c0*/  FADD.FTZ R0, R0, R3 ;  /* 0x0000000300007221 */ /* 0x000fe20000010000 */
[----:B------:R-:W-:Y:S02]  /*51d0*/  FADD.FTZ R3, R37, R40 ;  /* 0x0000002825037221 */ /* 0x000fe40000010000 */
[----:B------:R1:W-:Y:S01]  /*51e0*/  STSM.16.M88.4 [R19+0x6000], R8 ;  /* 0x0060000813007844 */ /* 0x0003e20000000200 */
[----:B------:R-:W-:Y:S01]  /*51f0*/  FADD.FTZ R7, R7, R0 ;  /* 0x0000000007077221 */ /* 0x000fe20000010000 */
[----:B------:R-:W-:Y:S01]  /*5200*/  UIADD3 UR6, UR10, UR6, URZ ;  /* 0x000000060a067290 */ /* 0x000fe2000fffe03f */
[----:B------:R-:W-:Y:S01]  /*5210*/  FADD.FTZ R3, R38, R3 ;  /* 0x0000000326037221 */ /* 0x000fe20000010000 */
[----:B------:R-:W-:-:S02]  /*5220*/  VIADD R0, R88, 0xfffffffe ;  /* 0xfffffffe58007836 */ /* 0x000fc40000000000 */
[----:B0-----:R-:W-:Y:S01]  /*5230*/  FADD.FTZ R2, R36, R7 ;  /* 0x0000000724027221 */ /* 0x001fe20000010000 */
[----:B--2---:R-:W-:-:S03]  /*5240*/  F2FP.BF16.F32.PACK_AB R31, R15, R36 ;  /* 0x000000240f1f723e */ /* 0x004fc600000010ff */
[----:B------:R-:W-:Y:S02]  /*5250*/  FADD.FTZ R2, R15, R2 ;  /* 0x000000020f027221 */ /* 0x000fe40000010000 */
[----:B------:R1:W-:Y:S01]  /*5260*/  STSM.16.M88.4 [R18+0x6000], R28 ;  /* 0x0060001c12007844 */ /* 0x0003e20000000200 */
[----:B------:R0:W-:Y:S06]  /*5270*/  MEMBAR.ALL.CTA ;  /* 0x0000000000007992 */ /* 0x0001ec0000008000 */
[----:B0-----:R-:W0:Y:S02]  /*5280*/  FENCE.VIEW.ASYNC.S ;  /* 0x00000000000073c6 */ /* 0x001e240000000000 */
[----:B0-----:R-:W-:Y:S01]  /*5290*/  NOP ;  /* 0x0000000000007918 */ /* 0x001fe20000000000 */
[----:B------:R-:W-:Y:S05]  /*52a0*/  @P2 BRA `(.L_x_9118) ;  /* 0x0000000000482947 */ /* 0x000fea0003800000 */
        /* <DEDUP_REMOVED lines=11> */
.L_x_9119:
[----:B------:R-:W-:-:S11]  /*5360*/  UISETP.NE.AND UP1, UPT, UR7, 0x1, UPT ;  /* 0x000000010700788c */ /* 0x000fd6000bf25270 */
[----:B------:R-:W-:Y:S02]  /*5370*/  @UP1 ULDC.64 UR18, c[0x0][0x9e8] ;  /* 0x00027a0000121ab9 */ /* 0x000fe40000000a00 */
[----:B------:R-:W-:-:S04]  /*5380*/  UIMAD.WIDE.U32 UR10, UR14, UR18, URZ ;  /* 0x000000120e0a72a5 */ /* 0x000fc8000f8e003f */
[----:B------:R-:W-:-:S12]  /*5390*/  @UP1 USHF.R.U32.HI UR14, URZ, UR19, UR11 ;  /* 0x000000133f0e1299 */ /* 0x000fd8000801160b */
.L_x_9120:
[----:B------:R-:W-:-:S04]  /*53a0*/  UIMAD UR7, UR14, UR7, UR7 ;  /* 0x000000070e0772a4 */ /* 0x000fc8000f8e0207 */
[----:B------:R-:W-:-:S04]  /*53b0*/  UISETP.LT.AND UP1, UPT, UR6, UR7, UPT ;  /* 0x000000070600728c */ /* 0x000fc8000bf21270 */
[----:B------:R-:W-:-:S12]  /*53c0*/  USEL UR6, UR6, UR7, UP1 ;  /* 0x0000000706067287 */ /* 0x000fd80008800000 */
.L_x_9118:
        /* <DEDUP_REMOVED lines=31> */
[----:B-1----:R-:W-:Y:S01]  /*55c0*/  IADD3 R9, R4, R137, -R139 ;  /* 0x0000008904097210 */ /* 0x002fe20007ffe88b */
[----:B------:R-:W-:Y:S01]  /*55d0*/  IMAD.MOV.U32 R135, RZ, RZ, RZ ;  /* 0x000000ffff877224 */ /* 0x000fe200078e00ff */
[----:B------:R-:W-:Y:S01]  /*55e0*/  ULDC UR35, c[0x0][0x9e4] ;  /* 0x0002790000237ab9 */ /* 0x000fe20000000800 */
[----:B------:R-:W-:Y:S01]  /*55f0*/  ULDC UR34, c[0x0][0x988] ;  /* 0x0002620000227ab9 */ /* 0x000fe20000000800 */
[----:B------:R-:W-:Y:S01]  /*5600*/  LOP3.LUT R7, RZ, R9, RZ, 0x33, !PT ;  /* 0x00000009ff077212 */ /* 0x000fe200078e33ff */
[----:B------:R-:W-:Y:S01]  /*5610*/  VIADD R8, R9, 0x8 ;  /* 0x0000000809087836 */ /* 0x000fe20000000000 */
[----:B------:R-:W-:Y:S01]  /*5620*/  ULDC UR51, c[0x0][0x9d8] ;  /* 0x0002760000337ab9 */ /* 0x000fe20000000800 */
[----:B------:R-:W-:-:S03]  /*5630*/  ULDC UR50, c[0x0][0x9e0] ;  /* 0x0002780000327ab9 */ /* 0x000fc60000000800 */
[----:B------:R-:W-:-:S07]  /*5640*/  LOP3.LUT R6, RZ, R8, RZ, 0x33, !PT ;  /* 0x00000008ff067212 */ /* 0x000fce00078e33ff */
.L_x_9138:
        /* <DEDUP_REMOVED lines=9> */
.L_x_9123:
[----:B------:R-:W-:Y:S01]  /*56e0*/  ULEA UR6, UR53, UR42, 0x3 ;  /* 0x0000002a35067291 */ /* 0x000fe2000f8e183f */
[----:B------:R-:W-:-:S05]  /*56f0*/  IMAD.U32 R10, RZ, RZ, UR52 ;  /* 0x00000034ff0a7e24 */ /* 0x000fca000f8e00ff */
[----:B------:R-:W-:-:S04]  /*5700*/  SHF.L.U32 R10, R10, 0x1f, RZ ;  /* 0x0000001f0a0a7819 */ /* 0x000fc800000006ff */
[----:B------:R0:W1:Y:S01]  /*5710*/  SYNCS.PHASECHK.TRANS64.TRYWAIT P2, [UR6+0x2d830], R10 ;  /* 0x02d8300aff0075a7 */ /* 0x0000620008040146 */
[----:B------:R-:W-:Y:S05]  /*5720*/  @!P0 BRA `(.L_x_9124) ;  /* 0x0000000000048947 */ /* 0x000fea0003800000 */
[----:B------:R-:W-:Y:S01]  /*5730*/  BPT.TRAP 0x1 ;  /* 0x000000040000795c */ /* 0x000fe20000300000 */
.L_x_9124:
[----:B-1----:R-:W-:Y:S05]  /*5740*/  @P2 BRA `(.L_x_9122) ;  /* 0x0000000000082947 */ /* 0x002fea0003800000 */
[----:B------:R-:W1:Y:S02]  /*5750*/  SYNCS.PHASECHK.TRANS64.TRYWAIT P2, [UR6+0x2d830], R10 ;  /* 0x02d8300aff0075a7 */ /* 0x000e640008040146 */
[----:B-1----:R-:W-:Y:S05]  /*5760*/  @!P2 BRA `(.L_x_9125) ;  /* 0x0000010800dca947 */ /* 0x002fea0003800000 */
.L_x_9122:
[----:B-1----:R-:W1:Y:S01]  /*5770*/  S2R R11, SR_TID.X ;  /* 0x00000000000b7919 */ /* 0x002e620000002100 */
[----:B------:R-:W-:Y:S01]  /*5780*/  UIMAD UR6, UR53, 0x600, UR32 ;  /* 0x00000600350678a4 */ /* 0x000fe2000f8e0220 */
        /* <DEDUP_REMOVED lines=35> */
.L_x_9127:
[----:B------:R-:W-:Y:S01]  /*59c0*/  ULEA UR6, UR43, UR42, 0x3 ;  /* 0x0000002a2b067291 */ /* 0x000fe2000f8e183f */
[----:B------:R-:W-:-:S05]  /*59d0*/  IMAD.U32 R10, RZ, RZ, UR46 ;  /* 0x0000002eff0a7e24 */ /* 0x000fca000f8e00ff */
[----:B------:R-:W-:-:S04]  /*59e0*/  SHF.L.U32 R10, R10, 0x1f, RZ ;  /* 0x0000001f0a0a7819 */ /* 0x000fc800000006ff */
[----:B------:R0:W1:Y:S01]  /*59f0*/  SYNCS.PHASECHK.TRANS64.TRYWAIT P2, [UR6+0x2d850], R10 ;  /* 0x02d8500aff0075a7 */ /* 0x0000620008040146 */
[----:B------:R-:W-:Y:S05]  /*5a00*/  @!P0 BRA `(.L_x_9128) ;  /* 0x0000000000048947 */ /* 0x000fea0003800000 */
[----:B------:R-:W-:Y:S01]  /*5a10*/  BPT.TRAP 0x1 ;  /* 0x000000040000795c */ /* 0x000fe20000300000 */
.L_x_9128:
[----:B-1----:R-:W-:Y:S05]  /*5a20*/  @P2 BRA `(.L_x_9126) ;  /* 0x0000000000082947 */ /* 0x002fea0003800000 */
[----:B------:R-:W1:Y:S02]  /*5a30*/  SYNCS.PHASECHK.TRANS64.TRYWAIT P2, [UR6+0x2d850], R10 ;  /* 0x02d8500aff0075a7 */ /* 0x000e640008040146 */
[----:B-1----:R-:W-:Y:S05]  /*5a40*/  @!P2 BRA `(.L_x_9129) ;  /* 0x00000108003ca947 */ /* 0x002fea0003800000 */
.L_x_9126:
[----:B------:R-:W-:Y:S01]  /*5a50*/  UIADD3 UR6, UR42, 0x400, URZ ;  /* 0x000004002a067890 */ /* 0x000fe2000fffe03f */
[----:B------:R-:W-:Y:S01]  /*5a60*/  WARPGROUP.ARRIVE ;  /* 0x00000000000079c5 */ /* 0x000fe20000000000 */
[----:B------:R-:W-:-:S05]  /*5a70*/  ULEA UR7, UR47, UR42, 0xd ;  /* 0x0000002a2f077291 */ /* 0x000fca000f8e683f */
[----:B------:R-:W2:Y:S01]  /*5a80*/  S2R R141, SR_TID.X ;  /* 0x00000000008d7919 */ /* 0x000ea20000002100 */
[----:B------:R-:W-:Y:S01]  /*5a90*/  USHF.R.U32.HI UR6, URZ, 0x4, UR6 ;  /* 0x000000043f067899 */ /* 0x000fe20008011606 */
[----:B------:R-:W-:Y:S01]  /*5aa0*/  FMUL.FTZ R21, R29, UR51 ;  /* 0x000000331d157c20 */ /* 0x000fe20008410000 */
[----:B------:R-:W-:Y:S01]  /*5ab0*/  UIADD3 UR7, UR7, 0x21800, URZ ;  /* 0x0002180007077890 */ /* 0x000fe2000fffe03f */
[----:B------:R-:W-:Y:S01]  /*5ac0*/  FMUL.FTZ R29, R35, UR51 ;  /* 0x00000033231d7c20 */ /* 0x000fe20008410000 */
[----:B------:R-:W-:Y:S01]  /*5ad0*/  ULOP3.LUT UR6, UR6, 0x3fff, URZ, 0xc0, !UPT ;  /* 0x00003fff06067892 */ /* 0x000fe2000f8ec03f */
[----:B-1----:R-:W-:Y:S01]  /*5ae0*/  FMUL.FTZ R11, R25, UR51 ;  /* 0x00000033190b7c20 */ /* 0x002fe20008410000 */
        /* <DEDUP_REMOVED lines=14> */
[----:B------:R-:W-:Y:S01]  /*5bd0*/  IMAD.U32 R53, RZ, RZ, UR53 ;  /* 0x00000035ff357e24 */ /* 0x000fe2000f8e00ff */
[----:B------:R-:W-:Y:S01]  /*5be0*/  UMOV UR28, UR6 ;  /* 0x00000006001c7c82 */ /* 0x000fe20008000000 */
[----:B0-----:R-:W-:Y:S01]  /*5bf0*/  FMUL.FTZ R10, R24, UR51 ;  /* 0x00000033180a7c20 */ /* 0x001fe20008410000 */
        /* <DEDUP_REMOVED lines=42> */
[----:B------:R-:W-:-:S02]  /*5ea0*/  VIADD R52, R138, 0x9 ;  /* 0x000000098a347836 */ /* 0x000fc40000000000 */
[----:B------:R-:W-:Y:S01]  /*5eb0*/  FMUL.FTZ R61, R65, UR51 ;  /* 0x00000033413d7c20 */ /* 0x000fe20008410000 */
[----:B------:R-:W-:Y:S01]  /*5ec0*/  FMUL.FTZ R62, R66, UR51 ;  /* 0x00000033423e7c20 */ /* 0x000fe20008410000 */
[----:B------:R-:W-:Y:S01]  /*5ed0*/  FMUL.FTZ R64, R68, UR51 ;  /* 0x0000003344407c20 */ /* 0x000fe20008410000 */
[----:B------:R-:W-:Y:S01]  /*5ee0*/  FMUL.FTZ R79, R83, UR51 ;  /* 0x00000033534f7c20 */ /* 0x000fe20008410000 */
[----:B------:R-:W-:Y:S01]  /*5ef0*/  ISETP.GE.U32.AND P2, PT, R141, 0x180, PT ;  /* 0x000001808d00780c */ /* 0x000fe20003f46070 */
[----:B------:R-:W-:Y:S01]  /*5f00*/  FMUL.FTZ R65, R69, UR51 ;  /* 0x0000003345417c20 */ /* 0x000fe20008410000 */
[----:B------:R-:W-:Y:S01]  /*5f10*/  FMUL.FTZ R66, R70, UR51 ;  /* 0x0000003346427c20 */ /* 0x000fe20008410000 */
[----:B------:R-:W-:Y:S01]  /*5f20*/  FMUL.FTZ R68, R72, UR51 ;  /* 0x0000003348447c20 */ /* 0x000fe20008410000 */
[----:B------:R-:W-:Y:S02]  /*5f30*/  @!P1 VIADD R53, R53, 0x2d840 ;  /* 0x0002d84035359836 */ /* 0x000fe40000000000 */
        /* <DEDUP_REMOVED lines=14> */
[----:B------:R-:W-:Y:S01]  /*6020*/  @!P1 PRMT R53, RZ, 0x654, R53 ;  /* 0x00000654ff359816 */ /* 0x000fe20000000035 */
[----:B------:R-:W0:Y:S01]  /*6030*/  MUFU.TANH R10, R10 ;  /* 0x0000000a000a7308 */ /* 0x000e220000002400 */
[----:B------:R-:W-:-:S02]  /*6040*/  IADD3 R86, R137, 0x1, -R83 ;  /* 0x0000000189567810 */ /* 0x000fc40007ffe853 */
[----:B------:R-:W-:-:S05]  /*6050*/  PLOP3.LUT P2, PT, PT, PT, UP0, 0x40, 0x0 ;  /* 0x000000000000781c */ /* 0x000fca0003f4e808 */
[----:B------:R-:W1:Y:S08]  /*6060*/  MUFU.TANH R11, R11 ;  /* 0x0000000b000b7308 */ /* 0x000e700000002400 */
[----:B------:R-:W2:Y:S08]  /*6070*/  MUFU.TANH R14, R14 ;  /* 0x0000000e000e7308 */ /* 0x000eb00000002400 */
[----:B------:R-:W3:Y:S08]  /*6080*/  MUFU.TANH R15, R15 ;  /* 0x0000000f000f7308 */ /* 0x000ef00000002400 */
[----:B------:R-:W4:Y:S01]  /*6090*/  MUFU.TANH R20, R20 ;  /* 0x0000001400147308 */ /* 0x000f220000002400 */
[----:B------:R-:W-:-:S02]  /*60a0*/  WARPGROUP.DEPBAR.LE gsb0, 0x0 ;  /* 0x00008000000079c5 */ /* 0x000fc40000010000 */
[----:B------:R-:W-:-:S05]  /*60b0*/  WARPGROUP.ARRIVE ;  /* 0x00000000000079c5 */ /* 0x000fca0000000000 */
[----:B------:R-:W0:Y:S01]  /*60c0*/  MUFU.TANH R21, R21 ;  /* 0x0000001500157308 */ /* 0x000e220000002400 */
[----:B------:R-:W-:Y:S01]  /*60d0*/  HGMMA.64x96x16.F32.BF16 R88, gdesc[UR28].tnspB, R88, gsb0 ;  /* 0x416000001c5879f0 */ /* 0x000fe20008001858 */
[----:B------:R-:W-:Y:S02]  /*60e0*/  UIADD3 UR30, UR7, 0x80, URZ ;  /* 0x00000080071e7890 */ /* 0x000fe4000fffe03f */
[----:B------:R-:W-:Y:S01]  /*60f0*/  UIADD3 UR28, UR6, 0x4, URZ ;  /* 0x00000004061c7890 */ /* 0x000fe2000fffe03f */
[----:B------:R-:W-:Y:S01]  /*6100*/  UMOV UR31, 0x80000020 ;  /* 0x80000020001f7882 */ /* 0x000fe20000000000 */
[----:B------:R-:W-:Y:S02]  /*6110*/  UMOV UR29, 0x40000040 ;  /* 0x40000040001d7882 */ /* 0x000fe40000000000 */
        /* <DEDUP_REMOVED lines=15> */
[----:B------:R-:W-:Y:S01]  /*6210*/  HGMMA.64x96x16.F32.BF16 R88, gdesc[UR28].tnspB, R88, gsb0 ;  /* 0x416000001c5879f0 */ /* 0x000fe20008001858 */
[----:B------:R-:W-:Y:S02]  /*6220*/  UIADD3 UR30, UR7, 0xc0, URZ ;  /* 0x000000c0071e7890 */ /* 0x000fe4000fffe03f */
[----:B------:R-:W-:-:S04]  /*6230*/  UIADD3 UR28, UR6, 0x6, URZ ;  /* 0x00000006061c7890 */ /* 0x000fc8000fffe03f */
[----:B------:R-:W0:Y:S01]  /*6240*/  MUFU.TANH R37, R37 ;  /* 0x0000002500257308 */ /* 0x000e220000002400 */
[----:B------:R-:W-:Y:S01]  /*6250*/  UMOV UR31, 0x80000020 ;  /* 0x80000020001f7882 */ /* 0x000fe20000000000 */
[----:B------:R-:W-:-:S06]  /*6260*/  UMOV UR29, 0x40000040 ;  /* 0x40000040001d7882 */ /* 0x000fcc0000000000 */
        /* <DEDUP_REMOVED lines=64> */
[----:B------:R-:W0:Y:S01]  /*6670*/  MUFU.TANH R84, R84 ;  /* 0x0000005400547308 */ /* 0x000e220000002400 */
        /* <DEDUP_REMOVED lines=13> */
[----:B-----5:R-:W-:-:S04]  /*6750*/  IMAD.IADD R53, R86, 0x1, -R139 ;  /* 0x0000000156357824 */ /* 0x020fc800078e0a8b */
[----:B------:R-:W-:-:S04]  /*6760*/  IMAD R53, R16, -0x2, R53 ;  /* 0xfffffffe10357824 */ /* 0x000fc800078e0235 */
[C---:B------:R-:W-:Y:S02]  /*6770*/  VIADD R138, R53.reuse, UR50 ;  /* 0x00000032358a7c36 */ /* 0x040fe40008000000 */
[----:B------:R-:W-:Y:S02]  /*6780*/  VIADD R87, R53, UR33 ;  /* 0x0000002135577c36 */ /* 0x000fe40008000000 */
[C---:B------:R-:W-:Y:S02]  /*6790*/  IMAD.IADD R86, R4.reuse, 0x1, R138 ;  /* 0x0000000104567824 */ /* 0x040fe400078e028a */
[----:B------:R-:W-:Y:S01]  /*67a0*/  IMAD.IADD R85, R4, 0x1, R87 ;  /* 0x0000000104557824 */ /* 0x000fe200078e0257 */
[----:B01234-:R-:W-:Y:S06]  /*67b0*/  @P2 BRA `(.L_x_9130) ;  /* 0x0000000000582947 */ /* 0x01ffec0003800000 */
        /* <DEDUP_REMOVED lines=11> */
.L_x_9132:
[----:B------:R-:W-:-:S05]  /*6870*/  IMAD.U32 R141, RZ, RZ, UR35 ;  /* 0x00000023ff8d7e24 */ /* 0x000fca000f8e00ff */
[----:B------:R-:W-:-:S13]  /*6880*/  ISETP.NE.AND P2, PT, R141, 0x1, PT ;  /* 0x000000018d00780c */ /* 0x000fda0003f45270 */
[----:B------:R-:W0:Y:S02]  /*6890*/  @P2 LDC.64 R52, c[0x0][0x9e8] ;  /* 0x00027a00ff342b82 */ /* 0x000e240000000a00 */
[----:B0-----:R-:W-:-:S04]  /*68a0*/  @P2 IMAD.HI.U32 R144, R9, R52, RZ ;  /* 0x0000003409902227 */ /* 0x001fc800078e00ff */
[----:B------:R-:W-:Y:S01]  /*68b0*/  IMAD.MOV.U32 R52, RZ, RZ, R9 ;  /* 0x000000ffff347224 */ /* 0x000fe200078e0009 */
[----:B------:R-:W-:-:S07]  /*68c0*/  @P2 SHF.R.U32.HI R52, RZ, R53, R144 ;  /* 0x00000035ff342219 */ /* 0x000fce0000011690 */
.L_x_9133:
[----:B------:R-:W-:Y:S05]  /*68d0*/  BSYNC B0 ;  /* 0x0000000000007941 */ /* 0x000fea0003800000 */
.L_x_9131:
[----:B------:R-:W-:-:S04]  /*68e0*/  IMAD R53, R52, R141, -R83 ;  /* 0x0000008d34357224 */ /* 0x000fc800078e0a53 */
[----:B------:R-:W-:-:S05]  /*68f0*/  IMAD R52, R16, -0x2, R53 ;  /* 0xfffffffe10347824 */ /* 0x000fca00078e0235 */
[----:B------:R-:W-:Y:S02]  /*6900*/  VIADDMNMX R86, R52, R141, R86, PT ;  /* 0x0000008d34567246 */ /* 0x000fe40003800156 */
[----:B------:R-:W-:-:S07]  /*6910*/  VIMNMX R85, R85, R52, !PT ;  /* 0x0000003455557248 */ /* 0x000fce0007fe0100 */
.L_x_9130:
[----:B------:R-:W-:Y:S01]  /*6920*/  ISETP.GT.AND P2, PT, R0, -0x1, PT ;  /* 0xffffffff0000780c */ /* 0x000fe20003f44270 */
[C---:B------:R-:W-:Y:S02]  /*6930*/  IMAD.IADD R138, R5.reuse, 0x1, R138 ;  /* 0x00000001058a7824 */ /* 0x040fe400078e028a */
[----:B------:R-:W-:Y:S01]  /*6940*/  IMAD.IADD R87, R5, 0x1, R87 ;  /* 0x0000000105577824 */ /* 0x000fe200078e0257 */
[C---:B------:R-:W-:Y:S02]  /*6950*/  ISETP.GT.AND P5, PT, R85.reuse, RZ, P2 ;  /* 0x000000ff5500720c */ /* 0x040fe400017a4270 */
[C---:B------:R-:W-:Y:S02]  /*6960*/  ISETP.GT.AND P4, PT, R85.reuse, 0x1, P2 ;  /* 0x000000015500780c */ /* 0x040fe40001784270 */
[----:B------:R-:W-:Y:S02]  /*6970*/  ISETP.LT.OR P5, PT, R86, 0x1, P5 ;  /* 0x000000015600780c */ /* 0x000fe40002fa1670 */
[----:B------:R-:W-:-:S02]  /*6980*/  ISETP.GT.AND P6, PT, R85, 0x8, P2 ;  /* 0x000000085500780c */ /* 0x000fc400017c4270 */
[----:B------:R-:W-:Y:S02]  /*6990*/  FSEL R10, R10, -INF , !P5 ;  /* 0xff8000000a0a7808 */ /* 0x000fe40006800000 */
        /* <DEDUP_REMOVED lines=104> */
.L_x_9136:
[----:B------:R-:W-:-:S05]  /*7020*/  IMAD.U32 R85, RZ, RZ, UR35 ;  /* 0x00000023ff557e24 */ /* 0x000fca000f8e00ff */
[----:B------:R-:W-:-:S13]  /*7030*/  ISETP.NE.AND P3, PT, R85, 0x1, PT ;  /* 0x000000015500780c */ /* 0x000fda0003f65270 */
[----:B------:R-:W0:Y:S02]  /*7040*/  @P3 LDC.64 R20, c[0x0][0x9e8] ;  /* 0x00027a00ff143b82 */ /* 0x000e240000000a00 */
[----:B0-----:R-:W-:-:S04]  /*7050*/  @P3 IMAD.HI.U32 R86, R8, R20, RZ ;  /* 0x0000001408563227 */ /* 0x001fc800078e00ff */
[----:B------:R-:W-:Y:S01]  /*7060*/  IMAD.MOV.U32 R20, RZ, RZ, R8 ;  /* 0x000000ffff147224 */ /* 0x000fe200078e0008 */
[----:B------:R-:W-:-:S07]  /*7070*/  @P3 SHF.R.U32.HI R20, RZ, R21, R86 ;  /* 0x00000015ff143219 */ /* 0x000fce0000011656 */
.L_x_9137:
[----:B------:R-:W-:Y:S05]  /*7080*/  BSYNC B0 ;  /* 0x0000000000007941 */ /* 0x000fea0003800000 */
.L_x_9135:
[----:B------:R-:W-:-:S04]  /*7090*/  IMAD R83, R20, R85, -R83 ;  /* 0x0000005514537224 */ /* 0x000fc800078e0a53 */
[----:B------:R-:W-:-:S05]  /*70a0*/  IMAD R20, R16, -0x2, R83 ;  /* 0xfffffffe10147824 */ /* 0x000fca00078e0253 */
[----:B------:R-:W-:Y:S02]  /*70b0*/  VIADDMNMX R138, R20, R85, R138, PT ;  /* 0x00000055148a7246 */ /* 0x000fe4000380018a */
[----:B------:R-:W-:-:S07]  /*70c0*/  VIMNMX R87, R87, R20, !PT ;  /* 0x0000001457577248 */ /* 0x000fce0007fe0100 */
.L_x_9134:
        /* <DEDUP_REMOVED lines=60> */
[----:B------:R-:W-:-:S02]  /*7490*/  FMNMX.FTZ R86, R14, R13, !PT ;  /* 0x0000000d0e567209 */ /* 0x000fc40007810000 */
[----:B------:R-:W-:Y:S02]  /*74a0*/  FMNMX.FTZ R20, R80, R21, !PT ;  /* 0x0000001550147209 */ /* 0x000fe40007810000 */
[----:B------:R-:W-:Y:S02]  /*74b0*/  ISETP.GT.AND P6, PT, R87, 0x10, P2 ;  /* 0x000000105700780c */ /* 0x000fe400017c4270 */
[----:B------:R-:W-:Y:S02]  /*74c0*/  FMNMX.FTZ R21, R81, R20, !PT ;  /* 0x0000001451157209 */ /* 0x000fe40007810000 */
[----:B------:R-:W-:Y:S02]  /*74d0*/  FSEL R24, R24, -INF , !P5 ;  /* 0xff80000018187808 */ /* 0x000fe40006800000 */
[----:B------:R-:W-:Y:S01]  /*74e0*/  ISETP.GT.AND P3, PT, R87, 0x11, P2 ;  /* 0x000000115700780c */ /* 0x000fe20001764270 */
[----:B------:R-:W0:Y:S01]  /*74f0*/  SHFL.BFLY PT, R20, R21, 0x2, 0x1f ;  /* 0x0c401f0015147f89 */ /* 0x000e2200000e0000 */
[----:B------:R-:W-:-:S02]  /*7500*/  ISETP.LT.OR P6, PT, R138, 0x11, P6 ;  /* 0x000000118a00780c */ /* 0x000fc400037c1670 */
[----:B------:R-:W-:Y:S02]  /*7510*/  ISETP.GT.AND P5, PT, R87, 0x18, P2 ;  /* 0x000000185700780c */ /* 0x000fe400017a4270 */
[----:B------:R-:W-:Y:S02]  /*7520*/  ISETP.LT.OR P3, PT, R138, 0x12, P3 ;  /* 0x000000128a00780c */ /* 0x000fe40001f61670 */
[----:B------:R-:W-:Y:S02]  /*7530*/  FSEL R28, R28, -INF , !P6 ;  /* 0xff8000001c1c7808 */ /* 0x000fe40007000000 */
        /* <DEDUP_REMOVED lines=8> */
[----:B0-----:R-:W-:-:S02]  /*75c0*/  FMNMX.FTZ R83, R21, R20, !PT ;  /* 0x0000001415537209 */ /* 0x001fc40007810000 */
[----:B------:R-:W-:Y:S02]  /*75d0*/  FSEL R36, R36, -INF , !P6 ;  /* 0xff80000024247808 */ /* 0x000fe40007000000 */
[----:B------:R-:W-:Y:S01]  /*75e0*/  ISETP.LT.OR P5, PT, R138, 0x29, P5 ;  /* 0x000000298a00780c */ /* 0x000fe20002fa1670 */
[----:B------:R-:W0:Y:S01]  /*75f0*/  SHFL.BFLY PT, R20, R83, 0x1, 0x1f ;  /* 0x0c201f0053147f89 */ /* 0x000e2200000e0000 */
[----:B------:R-:W-:Y:S02]  /*7600*/  FSEL R37, R37, -INF , !P3 ;  /* 0xff80000025257808 */ /* 0x000fe40005800000 */
[C---:B------:R-:W-:Y:S02]  /*7610*/  ISETP.GT.AND P6, PT, R87.reuse, 0x30, P2 ;  /* 0x000000305700780c */ /* 0x040fe400017c4270 */
[----:B------:R-:W-:Y:S02]  /*7620*/  FSEL R40, R40, -INF , !P5 ;  /* 0xff80000028287808 */ /* 0x000fe40006800000 */
[----:B------:R-:W-:-:S02]  /*7630*/  ISETP.GT.AND P3, PT, R87, 0x31, P2 ;  /* 0x000000315700780c */ /* 0x000fc40001764270 */
[C---:B------:R-:W-:Y:S02]  /*7640*/  ISETP.LT.OR P6, PT, R138.reuse, 0x31, P6 ;  /* 0x000000318a00780c */ /* 0x040fe400037c1670 */
[----:B------:R-:W-:Y:S02]  /*7650*/  ISETP.GT.AND P5, PT, R87, 0x38, P2 ;  /* 0x000000385700780c */ /* 0x000fe400017a4270 */
[----:B------:R-:W-:Y:S02]  /*7660*/  ISETP.LT.OR P3, PT, R138, 0x32, P3 ;  /* 0x000000328a00780c */ /* 0x000fe40001f61670 */
[----:B------:R-:W-:Y:S02]  /*7670*/  FSEL R44, R44, -INF , !P6 ;  /* 0xff8000002c2c7808 */ /* 0x000fe40007000000 */
[----:B------:R-:W-:Y:S02]  /*7680*/  ISETP.LT.OR P5, PT, R138, 0x39, P5 ;  /* 0x000000398a00780c */ /* 0x000fe40002fa1670 */
[----:B------:R-:W-:-:S02]  /*7690*/  FSEL R45, R45, -INF , !P3 ;  /* 0xff8000002d2d7808 */ /* 0x000fc40005800000 */
[----:B------:R-:W-:Y:S02]  /*76a0*/  ISETP.GT.AND P6, PT, R87, 0x40, P2 ;  /* 0x000000405700780c */ /* 0x000fe400017c4270 */
[----:B------:R-:W-:Y:S02]  /*76b0*/  FSEL R48, R48, -INF , !P5 ;  /* 0xff80000030307808 */ /* 0x000fe40006800000 */
[----:B0-----:R-:W-:Y:S02]  /*76c0*/  FMNMX.FTZ R20, R83, R20, !PT ;  /* 0x0000001453147209 */ /* 0x001fe40007810000 */
[----:B------:R-:W-:Y:S02]  /*76d0*/  FMNMX.FTZ R83, R15, R86, !PT ;  /* 0x000000560f537209 */ /* 0x000fe40007810000 */
[----:B------:R-:W-:Y:S01]  /*76e0*/  ISETP.GT.AND P3, PT, R87, 0x41, P2 ;  /* 0x000000415700780c */ /* 0x000fe20001764270 */
[----:B------:R-:W-:Y:S01]  /*76f0*/  FMUL.FTZ R21, R20, UR34 ;  /* 0x0000002214157c20 */ /* 0x000fe20008410000 */
[----:B------:R-:W-:-:S02]  /*7700*/  FMNMX.FTZ R86, R24, R83, !PT ;  /* 0x0000005318567209 */ /* 0x000fc40007810000 */
[----:B------:R-:W-:Y:S02]  /*7710*/  ISETP.LT.OR P6, PT, R138, 0x41, P6 ;  /* 0x000000418a00780c */ /* 0x000fe400037c1670 */
[----:B------:R-:W-:Y:S02]  /*7720*/  FMNMX.FTZ R83, R25, R86, !PT ;  /* 0x0000005619537209 */ /* 0x000fe40007810000 */
[----:B------:R-:W-:Y:S02]  /*7730*/  ISETP.GT.AND P5, PT, R87, 0x48, P2 ;  /* 0x000000485700780c */ /* 0x000fe400017a4270 */
[----:B------:R-:W-:Y:S02]  /*7740*/  FMNMX.FTZ R86, R28, R83, !PT ;  /* 0x000000531c567209 */ /* 0x000fe40007810000 */
[----:B------:R-:W-:Y:S02]  /*7750*/  ISETP.LT.OR P3, PT, R138, 0x42, P3 ;  /* 0x000000428a00780c */ /* 0x000fe40001f61670 */
[----:B------:R-:W-:-:S02]  /*7760*/  FMNMX.FTZ R83, R29, R86, !PT ;  /* 0x000000561d537209 */ /* 0x000fc40007810000 */
[----:B------:R-:W-:Y:S02]  /*7770*/  FSEL R54, R54, -INF , !P6 ;  /* 0xff80000036367808 */ /* 0x000fe40007000000 */
[----:B------:R-:W-:Y:S02]  /*7780*/  FMNMX.FTZ R86, R32, R83, !PT ;  /* 0x0000005320567209 */ /* 0x000fe40007810000 */
[----:B------:R-:W-:Y:S02]  /*7790*/  ISETP.LT.OR P5, PT, R138, 0x49, P5 ;  /* 0x000000498a00780c */ /* 0x000fe40002fa1670 */
[----:B------:R-:W-:Y:S02]  /*77a0*/  FMNMX.FTZ R83, R33, R86, !PT ;  /* 0x0000005621537209 */ /* 0x000fe40007810000 */
[----:B------:R-:W-:Y:S02]  /*77b0*/  FSEL R55, R55, -INF , !P3 ;  /* 0xff80000037377808 */ /* 0x000fe40005800000 */
[----:B------:R-:W-:-:S02]  /*77c0*/  FMNMX.FTZ R86, R36, R83, !PT ;  /* 0x0000005324567209 */ /* 0x000fc40007810000 */
[----:B------:R-:W-:Y:S02]  /*77d0*/  ISETP.GT.AND P6, PT, R87, 0x50, P2 ;  /* 0x000000505700780c */ /* 0x000fe400017c4270 */
[----:B------:R-:W-:Y:S02]  /*77e0*/  FMNMX.FTZ R83, R37, R86, !PT ;  /* 0x0000005625537209 */ /* 0x000fe40007810000 */
[----:B------:R-:W-:Y:S02]  /*77f0*/  FSEL R58, R58, -INF , !P5 ;  /* 0xff8000003a3a7808 */ /* 0x000fe40006800000 */
[----:B------:R-:W-:Y:S02]  /*7800*/  FMNMX.FTZ R86, R40, R83, !PT ;  /* 0x0000005328567209 */ /* 0x000fe40007810000 */
[----:B------:R-:W-:Y:S02]  /*7810*/  ISETP.GT.AND P3, PT, R87, 0x51, P2 ;  /* 0x000000515700780c */ /* 0x000fe40001764270 */
[----:B------:R-:W-:-:S02]  /*7820*/  FMNMX.FTZ R83, R41, R86, !PT ;  /* 0x0000005629537209 */ /* 0x000fc40007810000 */
[----:B------:R-:W-:Y:S02]  /*7830*/  ISETP.LT.OR P6, PT, R138, 0x51, P6 ;  /* 0x000000518a00780c */ /* 0x000fe400037c1670 */
        /* <DEDUP_REMOVED lines=26> */
[----:B------:R-:W-:Y:S02]  /*79e0*/  FSEL R74, R74, -INF , !P6 ;  /* 0xff8000004a4a7808 */ /* 0x000fe40007000000 */
[----:B------:R-:W-:Y:S02]  /*79f0*/  ISETP.GT.AND P6, PT, R87, 0x70, P2 ;  /* 0x000000705700780c */ /* 0x000fe400017c4270 */
[----:B------:R-:W-:-:S02]  /*7a00*/  FMNMX.FTZ R83, R71, R86, !PT ;  /* 0x0000005647537209 */ /* 0x000fc40007810000 */
[----:B------:R-:W-:Y:S02]  /*7a10*/  FSEL R75, R75, -INF , !P3 ;  /* 0xff8000004b4b7808 */ /* 0x000fe40005800000 */
[C---:B------:R-:W-:Y:S02]  /*7a20*/  ISETP.GT.AND P3, PT, R87.reuse, 0x71, P2 ;  /* 0x000000715700780c */ /* 0x040fe40001764270 */
[----:B------:R-:W-:Y:S02]  /*7a30*/  ISETP.LT.OR P6, PT, R138, 0x71, P6 ;  /* 0x000000718a00780c */ /* 0x000fe400037c1670 */
[----:B------:R-:W-:Y:S02]  /*7a40*/  FMNMX.FTZ R86, R74, R83, !PT ;  /* 0x000000534a567209 */ /* 0x000fe40007810000 */
[----:B------:R-:W-:Y:S02]  /*7a50*/  ISETP.GT.AND P4, PT, R87, 0x78, P2 ;  /* 0x000000785700780c */ /* 0x000fe40001784270 */
[----:B------:R-:W-:-:S02]  /*7a60*/  ISETP.LT.OR P3, PT, R138, 0x72, P3 ;  /* 0x000000728a00780c */ /* 0x000fc40001f61670 */
[----:B------:R-:W-:Y:S02]  /*7a70*/  FSEL R83, R78, -INF , !P6 ;  /* 0xff8000004e537808 */ /* 0x000fe40007000000 */
[----:B------:R-:W-:Y:S02]  /*7a80*/  FMNMX.FTZ R86, R75, R86, !PT ;  /* 0x000000564b567209 */ /* 0x000fe40007810000 */
[----:B------:R-:W-:Y:S02]  /*7a90*/  ISETP.GT.AND P2, PT, R87, 0x79, P2 ;  /* 0x000000795700780c */ /* 0x000fe40001744270 */
[----:B------:R-:W-:Y:S02]  /*7aa0*/  ISETP.LT.OR P4, PT, R138, 0x79, P4 ;  /* 0x000000798a00780c */ /* 0x000fe40002781670 */
[----:B------:R-:W-:Y:S02]  /*7ab0*/  FSEL R85, R79, -INF , !P3 ;  /* 0xff8000004f557808 */ /* 0x000fe40005800000 */
[----:B------:R-:W-:-:S02]  /*7ac0*/  FMNMX.FTZ R86, R83, R86, !PT ;  /* 0x0000005653567209 */ /* 0x000fc40007810000 */
[----:B------:R-:W-:Y:S02]  /*7ad0*/  ISETP.LT.OR P2, PT, R138, 0x7a, P2 ;  /* 0x0000007a8a00780c */ /* 0x000fe40001741670 */
[----:B------:R-:W-:Y:S02]  /*7ae0*/  FSEL R82, R82, -INF , !P4 ;  /* 0xff80000052527808 */ /* 0x000fe40006000000 */
[----:B------:R-:W-:Y:S02]  /*7af0*/  FMNMX.FTZ R79, R85, R86, !PT ;  /* 0x00000056554f7209 */ /* 0x000fe40007810000 */
[----:B------:R-:W-:Y:S02]  /*7b00*/  FSEL R84, R84, -INF , !P2 ;  /* 0xff80000054547808 */ /* 0x000fe40005000000 */
[----:B------:R-:W-:Y:S02]  /*7b10*/  FMNMX.FTZ R79, R82, R79, !PT ;  /* 0x0000004f524f7209 */ /* 0x000fe40007810000 */
[----:B------:R-:W-:-:S02]  /*7b20*/  FSETP.NEU.FTZ.AND P5, PT, R20, -INF , PT ;  /* 0xff8000001400780b */ /* 0x000fc40003fbd000 */
[----:B------:R-:W-:Y:S02]  /*7b30*/  FMNMX.FTZ R78, R84, R79, !PT ;  /* 0x0000004f544e7209 */ /* 0x000fe40007810000 */
[----:B------:R-:W-:-:S03]  /*7b40*/  FSEL R21, R21, RZ, P5 ;  /* 0x000000ff15157208 */ /* 0x000fc60002800000 */
[----:B------:R-:W0:Y:S02]  /*7b50*/  SHFL.BFLY PT, R79, R78, 0x2, 0x1f ;  /* 0x0c401f004e4f7f89 */ /* 0x000e2400000e0000 */
        /* <DEDUP_REMOVED lines=22> */
[----:B0-----:R-:W-:Y:S01]  /*7cc0*/  FMNMX.FTZ R79, R78, R79, !PT ;  /* 0x0000004f4e4f7209 */ /* 0x001fe20007810000 */
[--C-:B------:R-:W-:Y:S01]  /*7cd0*/  FFMA.FTZ R64, R64, UR34, -R21.reuse ;  /* 0x0000002240407c23 */ /* 0x100fe20008010815 */
[--C-:B------:R-:W-:Y:S01]  /*7ce0*/  FFMA.FTZ R65, R65, UR34, -R21.reuse ;  /* 0x0000002241417c23 */ /* 0x100fe20008010815 */
[--C-:B------:R-:W-:Y:S01]  /*7cf0*/  FFMA.FTZ R68, R68, UR34, -R21.reuse ;  /* 0x0000002244447c23 */ /* 0x100fe20008010815 */
[--C-:B------:R-:W-:Y:S01]  /*7d00*/  FFMA.FTZ R69, R69, UR34, -R21.reuse ;  /* 0x0000002245457c23 */ /* 0x100fe20008010815 */
[----:B------:R-:W0:Y:S01]  /*7d10*/  SHFL.BFLY PT, R86, R79, 0x1, 0x1f ;  /* 0x0c201f004f567f89 */ /* 0x000e2200000e0000 */
[--C-:B------:R-:W-:Y:S01]  /*7d20*/  FFMA.FTZ R72, R72, UR34, -R21.reuse ;  /* 0x0000002248487c23 */ /* 0x100fe20008010815 */
[--C-:B------:R-:W-:Y:S01]  /*7d30*/  FFMA.FTZ R73, R73, UR34, -R21.reuse ;  /* 0x0000002249497c23 */ /* 0x100fe20008010815 */
[--C-:B------:R-:W-:Y:S01]  /*7d40*/  FFMA.FTZ R76, R76, UR34, -R21.reuse ;  /* 0x000000224c4c7c23 */ /* 0x100fe20008010815 */
[--C-:B------:R-:W-:Y:S01]  /*7d50*/  FFMA.FTZ R77, R77, UR34, -R21.reuse ;  /* 0x000000224d4d7c23 */ /* 0x100fe20008010815 */
[--C-:B------:R-:W-:Y:S01]  /*7d60*/  FFMA.FTZ R78, R80, UR34, -R21.reuse ;  /* 0x00000022504e7c23 */ /* 0x100fe20008010815 */
[----:B------:R-:W-:Y:S01]  /*7d70*/  FFMA.FTZ R87, R81, UR34, -R21 ;  /* 0x0000002251577c23 */ /* 0x000fe20008010815 */
[----:B------:R-:W-:Y:S08]  /*7d80*/  MUFU.EX2 R10, R10 ;  /* 0x0000000a000a7308 */ /* 0x000ff00000000800 */
[----:B------:R-:W-:Y:S08]  /*7d90*/  MUFU.EX2 R11, R11 ;  /* 0x0000000b000b7308 */ /* 0x000ff00000000800 */
[----:B------:R-:W-:Y:S01]  /*7da0*/  MUFU.EX2 R52, R52 ;  /* 0x0000003400347308 */ /* 0x000fe20000000800 */
[----:B0-----:R-:W-:-:S02]  /*7db0*/  FMNMX.FTZ R21, R79, R86, !PT ;  /* 0x000000564f157209 */ /* 0x001fc40007810000 */
[----:B------:R-:W-:Y:S02]  /*7dc0*/  FSEL R79, R20, RZ, P5 ;  /* 0x000000ff144f7208 */ /* 0x000fe40002800000 */
[C---:B------:R-:W-:Y:S01]  /*7dd0*/  FSETP.NEU.FTZ.AND P2, PT, R21.reuse, -INF , PT ;  /* 0xff8000001500780b */ /* 0x040fe20003f5d000 */
[----:B------:R-:W-:Y:S02]  /*7de0*/  FMUL.FTZ R81, R21, UR34 ;  /* 0x0000002215517c20 */ /* 0x000fe40008410000 */
[----:B------:R-:W-:Y:S01]  /*7df0*/  FADD.FTZ R12, -R79, R12 ;  /* 0x0000000c4f0c7221 */ /* 0x000fe20000010100 */
[----:B------:R-:W-:Y:S02]  /*7e00*/  MUFU.EX2 R53, R53 ;  /* 0x0000003500357308 */ /* 0x000fe40000000800 */
[----:B------:R-:W-:Y:S01]  /*7e10*/  FSEL R81, R81, RZ, P2 ;  /* 0x000000ff51517208 */ /* 0x000fe20001000000 */
[----:B------:R-:W-:-:S04]  /*7e20*/  FMUL.FTZ R12, R12, UR34 ;  /* 0x000000220c0c7c20 */ /* 0x000fc80008410000 */
[--C-:B------:R-:W-:Y:S01]  /*7e30*/  FFMA.FTZ R141, R14, UR34, -R81.reuse ;  /* 0x000000220e8d7c23 */ /* 0x100fe20008010851 */
[----:B------:R0:W1:Y:S01]  /*7e40*/  MUFU.EX2 R80, R12 ;  /* 0x0000000c00507308 */ /* 0x0000620000000800 */
        /* <DEDUP_REMOVED lines=8> */
[----:B0-----:R-:W-:Y:S01]  /*7ed0*/  FSEL R12, R21, RZ, P2 ;  /* 0x000000ff150c7208 */ /* 0x001fe20001000000 */
[--C-:B------:R-:W-:Y:S01]  /*7ee0*/  FFMA.FTZ R40, R49, UR34, -R81.reuse ;  /* 0x0000002231287c23 */ /* 0x100fe20008010851 */
[--C-:B------:R-:W-:Y:S01]  /*7ef0*/  FFMA.FTZ R138, R36, UR34, -R81.reuse ;  /* 0x00000022248a7c23 */ /* 0x100fe20008010851 */
[--C-:B------:R-:W-:Y:S01]  /*7f00*/  FFMA.FTZ R37, R37, UR34, -R81.reuse ;  /* 0x0000002225257c23 */ /* 0x100fe20008010851 */
[----:B------:R-:W-:Y:S01]  /*7f10*/  FFMA.FTZ R148, R41, UR34, -R81 ;  /* 0x0000002229947c23 */ /* 0x000fe20008010851 */
[----:B------:R-:W-:Y:S01]  /*7f20*/  FADD.FTZ R12, -R12, R13 ;  /* 0x0000000d0c0c7221 */ /* 0x000fe20000010100 */
[----:B------:R-:W-:Y:S01]  /*7f30*/  IMAD.U32 R13, RZ, RZ, UR43 ;  /* 0x0000002bff0d7e24 */ /* 0x000fe2000f8e00ff */
[----:B------:R-:W-:Y:S01]  /*7f40*/  MUFU.EX2 R15, R15 ;  /* 0x0000000f000f7308 */ /* 0x000fe20000000800 */
[----:B-1----:R-:W-:Y:S01]  /*7f50*/  FFMA.FTZ R14, R80, R3, R10 ;  /* 0x00000003500e7223 */ /* 0x002fe2000001000a */
[----:B------:R-:W-:Y:S01]  /*7f60*/  FMUL.FTZ R12, R12, UR34 ;  /* 0x000000220c0c7c20 */ /* 0x000fe20008410000 */
[--C-:B------:R-:W-:Y:S01]  /*7f70*/  FFMA.FTZ R32, R44, UR34, -R81.reuse ;  /* 0x000000222c207c23 */ /* 0x100fe20008010851 */
[----:B------:R-:W-:Y:S01]  /*7f80*/  @!P1 LEA R13, R13, UR42, 0x3 ;  /* 0x0000002a0d0d9c11 */ /* 0x000fe2000f8e18ff */
[--C-:B------:R-:W-:Y:S01]  /*7f90*/  FFMA.FTZ R45, R45, UR34, -R81.reuse ;  /* 0x000000222d2d7c23 */ /* 0x100fe20008010851 */
[--C-:B------:R-:W-:Y:S01]  /*7fa0*/  FFMA.FTZ R41, R54, UR34, -R81.reuse ;  /* 0x0000002236297c23 */ /* 0x100fe20008010851 */
[----:B------:R-:W-:Y:S01]  /*7fb0*/  FFMA.FTZ R3, R58, UR34, -R81 ;  /* 0x000000223a037c23 */ /* 0x000fe20008010851 */
[----:B------:R0:W1:Y:S01]  /*7fc0*/  MUFU.EX2 R24, R12 ;  /* 0x0000000c00187308 */ /* 0x0000620000000800 */
[----:B------:R-:W-:-:S02]  /*7fd0*/  @!P1 VIADD R13, R13, 0x2d860 ;  /* 0x0002d8600d0d9836 */ /* 0x000fc40000000000 */
[--C-:B------:R-:W-:Y:S01]  /*7fe0*/  FFMA.FTZ R71, R71, UR34, -R81.reuse ;  /* 0x0000002247477c23 */ /* 0x100fe20008010851 */
[--C-:B------:R-:W-:Y:S01]  /*7ff0*/  FFMA.FTZ R74, R74, UR34, -R81.reuse ;  /* 0x000000224a4a7c23 */ /* 0x100fe20008010851 */
[--C-:B------:R-:W-:Y:S01]  /*8000*/  FFMA.FTZ R75, R75, UR34, -R81.reuse ;  /* 0x000000224b4b7c23 */ /* 0x100fe20008010851 */
[----:B------:R-:W-:Y:S01]  /*8010*/  FFMA.FTZ R83, R83, UR34, -R81 ;  /* 0x0000002253537c23 */ /* 0x000fe20008010851 */
[----:B------:R-:W-:Y:S01]  /*8020*/  @!P1 PRMT R13, RZ, 0x654, R13 ;  /* 0x00000654ff0d9816 */ /* 0x000fe2000000000d */
[--C-:B------:R-:W-:Y:S01]  /*8030*/  FFMA.FTZ R85, R85, UR34, -R81.reuse ;  /* 0x0000002255557c23 */ /* 0x100fe20008010851 */
[----:B------:R-:W2:Y:S01]  /*8040*/  MUFU.EX2 R146, R146 ;  /* 0x0000009200927308 */ /* 0x000ea20000000800 */
[----:B0-----:R-:W-:Y:S01]  /*8050*/  F2FP.BF16.F32.PACK_AB R12, R11, R10 ;  /* 0x0000000a0b0c723e */ /* 0x001fe200000010ff */
[----:B------:R0:W-:Y:S01]  /*8060*/  @!P1 SYNCS.ARRIVE.TRANS64.RED.A1T0 RZ, [R13+URZ], RZ ;  /* 0x000000ff0dff99a7 */ /* 0x0001e2000810043f */
[--C-:B------:R-:W-:Y:S01]  /*8070*/  FFMA.FTZ R10, R59, UR34, -R81.reuse ;  /* 0x000000223b0a7c23 */ /* 0x100fe20008010851 */
[----:B------:R-:W-:Y:S01]  /*8080*/  FFMA.FTZ R82, R82, UR34, -R81 ;  /* 0x0000002252527c23 */ /* 0x000fe20008010851 */
[----:B------:R-:W-:Y:S01]  /*8090*/  ISETP.GT.AND P2, PT, R0, UR54, PT ;  /* 0x0000003600007c0c */ /* 0x000fe2000bf44270 */
[----:B------:R-:W-:Y:S01]  /*80a0*/  UMOV UR43, UR53 ;  /* 0x00000035002b7c82 */ /* 0x000fe20008000000 */
[----:B------:R-:W-:Y:S01]  /*80b0*/  FMUL.FTZ R88, R88, R80 ;  /* 0x0000005058587220 */ /* 0x000fe20000410000 */
[----:B------:R-:W3:Y:S01]  /*80c0*/  MUFU.EX2 R26, R26 ;  /* 0x0000001a001a7308 */ /* 0x000ee20000000800 */
[----:B-1----:R-:W-:Y:S01]  /*80d0*/  FFMA.FTZ R2, R24, R2, R141 ;  /* 0x0000000218027223 */ /* 0x002fe2000001008d */
[----:B0-----:R-:W-:Y:S01]  /*80e0*/  FADD.FTZ R13, R11, R14 ;  /* 0x0000000e0b0d7221 */ /* 0x001fe20000010000 */
[-C--:B------:R-:W-:Y:S01]  /*80f0*/  FMUL.FTZ R89, R89, R80.reuse ;  /* 0x0000005059597220 */ /* 0x080fe20000410000 */
[----:B------:R-:W-:Y:S01]  /*8100*/  FMUL.FTZ R92, R92, R80 ;  /* 0x000000505c5c7220 */ /* 0x000fe20000410000 */
[C---:B------:R-:W-:Y:S01]  /*8110*/  FADD.FTZ R11, R15.reuse, R2 ;  /* 0x000000020f0b7221 */ /* 0x040fe20000010000 */
[----:B------:R-:W-:Y:S01]  /*8120*/  FADD.FTZ R14, R52, R13 ;  /* 0x0000000d340e7221 */ /* 0x000fe20000010000 */
[----:B------:R-:W-:Y:S01]  /*8130*/  F2FP.BF16.F32.PACK_AB R13, R15, R141 ;  /* 0x0000008d0f0d723e */ /* 0x000fe200000010ff */
[----:B------:R-:W0:Y:S01]  /*8140*/  MUFU.EX2 R147, R147 ;  /* 0x0000009300937308 */ /* 0x000e220000000800 */
[----:B--2---:R-:W-:Y:S01]  /*8150*/  FADD.FTZ R28, R146, R11 ;  /* 0x0000000b921c7221 */ /* 0x004fe20000010000 */
[C---:B------:R-:W-:Y:S01]  /*8160*/  FADD.FTZ R49, R53.reuse, R14 ;  /* 0x0000000e35317221 */ /* 0x040fe20000010000 */
[----:B------:R-:W-:Y:S01]  /*8170*/  F2FP.BF16.F32.PACK_AB R14, R53, R52 ;  /* 0x00000034350e723e */ /* 0x000fe200000010ff */
[--C-:B------:R-:W-:Y:S01]  /*8180*/  FFMA.FTZ R2, R62, UR34, -R81.reuse ;  /* 0x000000223e027c23 */ /* 0x100fe20008010851 */
[--C-:B------:R-:W-:Y:S01]  /*8190*/  FFMA.FTZ R11, R63, UR34, -R81.reuse ;  /* 0x000000223f0b7c23 */ /* 0x100fe20008010851 */
[--C-:B------:R-:W-:Y:S01]  /*81a0*/  FFMA.FTZ R63, R66, UR34, -R81.reuse ;  /* 0x00000022423f7c23 */ /* 0x100fe20008010851 */
[----:B------:R-:W-:Y:S01]  /*81b0*/  FFMA.FTZ R52, R67, UR34, -R81 ;  /* 0x0000002243347c23 */ /* 0x000fe20008010851 */
[----:B------:R-:W1:Y:S01]  /*81c0*/  MUFU.EX2 R27, R27 ;  /* 0x0000001b001b7308 */ /* 0x000e620000000800 */
[----:B---3--:R-:W-:Y:S01]  /*81d0*/  FADD.FTZ R36, R26, R49 ;  /* 0x000000311a247221 */ /* 0x008fe20000010000 */
[-C--:B------:R-:W-:Y:S01]  /*81e0*/  FMUL.FTZ R93, R93, R80.reuse ;  /* 0x000000505d5d7220 */ /* 0x080fe20000410000 */
[-C--:B------:R-:W-:Y:S01]  /*81f0*/  FMUL.FTZ R96, R96, R80.reuse ;  /* 0x0000005060607220 */ /* 0x080fe20000410000 */
[-C--:B------:R-:W-:Y:S01]  /*8200*/  FMUL.FTZ R97, R97, R80.reuse ;  /* 0x0000005061617220 */ /* 0x080fe20000410000 */
[-C--:B------:R-:W-:Y:S01]  /*8210*/  FMUL.FTZ R100, R100, R80.reuse ;  /* 0x0000005064647220 */ /* 0x080fe20000410000 */
[-C--:B------:R-:W-:Y:S01]  /*8220*/  FMUL.FTZ R101, R101, R80.reuse ;  /* 0x0000005065657220 */ /* 0x080fe20000410000 */
[----:B------:R-:W-:Y:S01]  /*8230*/  FMUL.FTZ R104, R104, R80 ;  /* 0x0000005068687220 */ /* 0x000fe20000410000 */
[----:B------:R-:W2:Y:S01]  /*8240*/  MUFU.EX2 R25, R25 ;  /* 0x0000001900197308 */ /* 0x000ea20000000800 */
[C---:B0-----:R-:W-:Y:S01]  /*8250*/  FADD.FTZ R28, R147.reuse, R28 ;  /* 0x0000001c931c7221 */ /* 0x041fe20000010000 */
[----:B------:R-:W-:Y:S01]  /*8260*/  F2FP.BF16.F32.PACK_AB R15, R147, R146 ;  /* 0x00000092930f723e */ /* 0x000fe200000010ff */
[-C--:B------:R-:W-:Y:S01]  /*8270*/  FMUL.FTZ R105, R105, R80.reuse ;  /* 0x0000005069697220 */ /* 0x080fe20000410000 */
[-C--:B------:R-:W-:Y:S01]  /*8280*/  FMUL.FTZ R108, R108, R80.reuse ;  /* 0x000000506c6c7220 */ /* 0x080fe20000410000 */
[-C--:B------:R-:W-:Y:S01]  /*8290*/  FMUL.FTZ R109, R109, R80.reuse ;  /* 0x000000506d6d7220 */ /* 0x080fe20000410000 */
[-C--:B------:R-:W-:Y:S01]  /*82a0*/  FMUL.FTZ R112, R112, R80.reuse ;  /* 0x0000005070707220 */ /* 0x080fe20000410000 */
[----:B------:R0:W-:Y:S01]  /*82b0*/  STSM.16.M88.4 [R17+0x21800], R12 ;  /* 0x0218000c11007844 */ /* 0x0001e20000000200 */
        /* <DEDUP_REMOVED lines=14> */
[----:B------:R-:W-:Y:S01]  /*83a0*/  FMUL.FTZ R133, R133, R80 ;  /* 0x0000005085857220 */ /* 0x000fe20000410000 */
[----:B------:R-:W-:Y:S01]  /*83b0*/  VIADD R0, R0, 0xffffffff ;  /* 0xffffffff00007836 */ /* 0x000fe20000000000 */
[----:B------:R2:W-:Y:S01]  /*83c0*/  MUFU.EX2 R79, R87 ;  /* 0x00000057004f7308 */ /* 0x0005e20000000800 */
[----:B---3--:R-:W-:Y:S01]  /*83d0*/  FADD.FTZ R36, R30, R49 ;  /* 0x000000311e247221 */ /* 0x008fe20000010000 */
[--C-:B------:R-:W-:Y:S01]  /*83e0*/  FFMA.FTZ R49, R70, UR34, -R81.reuse ;  /* 0x0000002246317c23 */ /* 0x100fe20008010851 */
[-C--:B------:R-:W-:Y:S01]  /*83f0*/  FMUL.FTZ R90, R90, R24.reuse ;  /* 0x000000185a5a7220 */ /* 0x080fe20000410000 */
[-C--:B------:R-:W-:Y:S01]  /*8400*/  FMUL.FTZ R91, R91, R24.reuse ;  /* 0x000000185b5b7220 */ /* 0x080fe20000410000 */
[-C--:B------:R-:W-:Y:S01]  /*8410*/  FMUL.FTZ R94, R94, R24.reuse ;  /* 0x000000185e5e7220 */ /* 0x080fe20000410000 */
[-C--:B------:R-:W-:Y:S01]  /*8420*/  FMUL.FTZ R95, R95, R24.reuse ;  /* 0x000000185f5f7220 */ /* 0x080fe20000410000 */
[-C--:B------:R-:W-:Y:S01]  /*8430*/  FMUL.FTZ R98, R98, R24.reuse ;  /* 0x0000001862627220 */ /* 0x080fe20000410000 */
[----:B------:R-:W3:Y:S01]  /*8440*/  MUFU.EX2 R31, R31 ;  /* 0x0000001f001f7308 */ /* 0x000ee20000000800 */
[--C-:B--2---:R-:W-:Y:S01]  /*8450*/  FFMA.FTZ R87, R33, UR34, -R81.reuse ;  /* 0x0000002221577c23 */ /* 0x104fe20008010851 */
[--C-:B------:R-:W-:Y:S01]  /*8460*/  FFMA.FTZ R33, R48, UR34, -R81.reuse ;  /* 0x0000002230217c23 */ /* 0x100fe20008010851 */
[----:B-1----:R-:W-:Y:S01]  /*8470*/  FADD.FTZ R53, R29, R28 ;  /* 0x0000001c1d357221 */ /* 0x002fe20000010000 */
[--C-:B------:R-:W-:Y:S01]  /*8480*/  FFMA.FTZ R48, R55, UR34, -R81.reuse ;  /* 0x0000002237307c23 */ /* 0x100fe20008010851 */
[----:B------:R-:W-:Y:S01]  /*8490*/  F2FP.BF16.F32.PACK_AB R29, R29, R25 ;  /* 0x000000191d1d723e */ /* 0x000fe200000010ff */
[----:B------:R-:W-:Y:S01]  /*84a0*/  FFMA.FTZ R81, R84, UR34, -R81 ;  /* 0x0000002254517c23 */ /* 0x000fe20008010851 */
[-C--:B------:R-:W-:Y:S01]  /*84b0*/  FMUL.FTZ R99, R99, R24.reuse ;  /* 0x0000001863637220 */ /* 0x080fe20000410000 */
[----:B------:R-:W1:Y:S01]  /*84c0*/  MUFU.EX2 R86, R86 ;  /* 0x0000005600567308 */ /* 0x000e620000000800 */
[-C--:B------:R-:W-:Y:S01]  /*84d0*/  FMUL.FTZ R102, R102, R24.reuse ;  /* 0x0000001866667220 */ /* 0x080fe20000410000 */
[-C--:B------:R-:W-:Y:S01]  /*84e0*/  FMUL.FTZ R103, R103, R24.reuse ;  /* 0x0000001867677220 */ /* 0x080fe20000410000 */
[-C--:B------:R-:W-:Y:S01]  /*84f0*/  FMUL.FTZ R106, R106, R24.reuse ;  /* 0x000000186a6a7220 */ /* 0x080fe20000410000 */
[-C--:B------:R-:W-:Y:S01]  /*8500*/  FMUL.FTZ R107, R107, R24.reuse ;  /* 0x000000186b6b7220 */ /* 0x080fe20000410000 */
[-C--:B------:R-:W-:Y:S01]  /*8510*/  FMUL.FTZ R110, R110, R24.reuse ;  /* 0x000000186e6e7220 */ /* 0x080fe20000410000 */
[-C--:B------:R-:W-:Y:S01]  /*8520*/  FMUL.FTZ R111, R111, R24.reuse ;  /* 0x000000186f6f7220 */ /* 0x080fe20000410000 */
[----:B------:R-:W-:Y:S01]  /*8530*/  FMUL.FTZ R114, R114, R24 ;  /* 0x0000001872727220 */ /* 0x000fe20000410000 */
[----:B------:R-:W2:Y:S01]  /*8540*/  MUFU.EX2 R34, R34 ;  /* 0x0000002200227308 */ /* 0x000ea20000000800 */
        /* <DEDUP_REMOVED lines=30> */
[----:B--2---:R-:W-:Y:S01]  /*8730*/  FADD.FTZ R55, R39, R36 ;  /* 0x0000002427377221 */ /* 0x004fe20000010000 */
[----:B------:R-:W-:Y:S02]  /*8740*/  F2FP.BF16.F32.PACK_AB R36, R35, R34 ;  /* 0x000000222324723e */ /* 0x000fe400000010ff */
[----:B------:R-:W-:-:S04]  /*8750*/  F2FP.BF16.F32.PACK_AB R38, R39, R38 ;  /* 0x000000262726723e */ /* 0x000fc800000010ff */
        /* <DEDUP_REMOVED lines=8> */
[----:B---3--:R-:W-:Y:S01]  /*87e0*/  FADD.FTZ R55, R43, R28 ;  /* 0x0000001c2b377221 */ /* 0x008fe20000010000 */
[----:B------:R-:W-:-:S05]  /*87f0*/  F2FP.BF16.F32.PACK_AB R28, R27, R26 ;  /* 0x0000001a1b1c723e */ /* 0x000fca00000010ff */
[----:B------:R3:W-:Y:S01]  /*8800*/  STSM.16.M88.4 [R23], R28 ;  /* 0x0000001c17007844 */ /* 0x0007e20000000200 */
[----:B------:R-:W4:Y:S01]  /*8810*/  MUFU.EX2 R45, R45 ;  /* 0x0000002d002d7308 */ /* 0x000f220000000800 */
[----:B-1----:R-:W-:Y:S02]  /*8820*/  FADD.FTZ R26, R32, R53 ;  /* 0x00000035201a7221 */ /* 0x002fe40000010000 */
[----:B------:R-:W-:Y:S05]  /*8830*/  STSM.16.M88.4 [R19], R36 ;  /* 0x0000002413007844 */ /* 0x000fea0000000200 */
[----:B------:R-:W1:Y:S01]  /*8840*/  MUFU.EX2 R47, R47 ;  /* 0x0000002f002f7308 */ /* 0x000e620000000800 */
[----:B--2---:R-:W-:-:S07]  /*8850*/  FADD.FTZ R44, R46, R55 ;  /* 0x000000372e2c7221 */ /* 0x004fce0000010000 */
[----:B------:R-:W0:Y:S01]  /*8860*/  MUFU.EX2 R33, R33 ;  /* 0x0000002100217308 */ /* 0x000e220000000800 */
[C---:B----4-:R-:W-:Y:S01]  /*8870*/  FADD.FTZ R34, R45.reuse, R26 ;  /* 0x0000001a2d227221 */ /* 0x050fe20000010000 */
[----:B------:R-:W-:-:S06]  /*8880*/  F2FP.BF16.F32.PACK_AB R45, R45, R32 ;  /* 0x000000202d2d723e */ /* 0x000fcc00000010ff */
[----:B------:R-:W2:Y:S01]  /*8890*/  MUFU.EX2 R50, R50 ;  /* 0x0000003200327308 */ /* 0x000ea20000000800 */
[C---:B-1----:R-:W-:Y:S01]  /*88a0*/  FADD.FTZ R27, R47.reuse, R44 ;  /* 0x0000002c2f1b7221 */ /* 0x042fe20000010000 */
[----:B------:R-:W-:Y:S02]  /*88b0*/  F2FP.BF16.F32.PACK_AB R46, R47, R46 ;  /* 0x0000002e2f2e723e */ /* 0x000fe400000010ff */
[----:B------:R-:W-:-:S04]  /*88c0*/  F2FP.BF16.F32.PACK_AB R44, R43, R42 ;  /* 0x0000002a2b2c723e */ /* 0x000fc800000010ff */
[----:B------:R-:W1:Y:S01]  /*88d0*/  MUFU.EX2 R40, R40 ;  /* 0x0000002800287308 */ /* 0x000e620000000800 */
[----:B0-----:R-:W-:-:S07]  /*88e0*/  FADD.FTZ R13, R33, R34 ;  /* 0x00000022210d7221 */ /* 0x001fce0000010000 */
[----:B------:R-:W0:Y:S01]  /*88f0*/  MUFU.EX2 R51, R51 ;  /* 0x0000003300337308 */ /* 0x000e220000000800 */
[----:B--2---:R-:W-:-:S07]  /*8900*/  FADD.FTZ R14, R50, R27 ;  /* 0x0000001b320e7221 */ /* 0x004fce0000010000 */
[----:B------:R-:W2:Y:S01]  /*8910*/  MUFU.EX2 R41, R41 ;  /* 0x0000002900297308 */ /* 0x000ea20000000800 */
[C---:B-1----:R-:W-:Y:S01]  /*8920*/  FADD.FTZ R12, R40.reuse, R13 ;  /* 0x0000000d280c7221 */ /* 0x042fe20000010000 */
[----:B------:R-:W-:-:S05]  /*8930*/  F2FP.BF16.F32.PACK_AB R47, R40, R33 ;  /* 0x00000021282f723e */ /* 0x000fca00000010ff */
[----:B------:R-:W-:Y:S01]  /*8940*/  STSM.16.M88.4 [R18], R44 ;  /* 0x0000002c12007844 */ /* 0x000fe20000000200 */
[----:B------:R-:W1:Y:S01]  /*8950*/  MUFU.EX2 R56, R56 ;  /* 0x0000003800387308 */ /* 0x000e620000000800 */
[----:B0-----:R-:W-:-:S07]  /*8960*/  FADD.FTZ R15, R51, R14 ;  /* 0x0000000e330f7221 */ /* 0x001fce0000010000 */
[----:B------:R-:W0:Y:S01]  /*8970*/  MUFU.EX2 R48, R48 ;  /* 0x0000003000307308 */ /* 0x000e220000000800 */
[----:B--2---:R-:W-:-:S07]  /*8980*/  FADD.FTZ R13, R41, R12 ;  /* 0x0000000c290d7221 */ /* 0x004fce0000010000 */
        /* <DEDUP_REMOVED lines=10> */
[----:B0-----:R-:W-:-:S07]  /*8a30*/  FADD.FTZ R12, R60, R15 ;  /* 0x0000000f3c0c7221 */ /* 0x001fce0000010000 */
[----:B------:R-:W3:Y:S01]  /*8a40*/  MUFU.EX2 R2, R2 ;  /* 0x0000000200027308 */ /* 0x000ee20000000800 */
[----:B--2---:R-:W-:-:S07]  /*8a50*/  FADD.FTZ R13, R10, R13 ;  /* 0x0000000d0a0d7221 */ /* 0x004fce0000010000 */
[----:B------:R-:W0:Y:S01]  /*8a60*/  MUFU.EX2 R64, R64 ;  /* 0x0000004000407308 */ /* 0x000e220000000800 */
[----:B-1----:R-:W-:Y:S01]  /*8a70*/  FADD.FTZ R15, R61, R12 ;  /* 0x0000000c3d0f7221 */ /* 0x002fe20000010000 */
[----:B------:R-:W-:Y:S02]  /*8a80*/  F2FP.BF16.F32.PACK_AB R12, R51, R50 ;  /* 0x00000032330c723e */ /* 0x000fe400000010ff */
[----:B------:R-:W-:-:S04]  /*8a90*/  F2FP.BF16.F32.PACK_AB R60, R61, R60 ;  /* 0x0000003c3d3c723e */ /* 0x000fc800000010ff */
[----:B------:R-:W1:Y:S01]  /*8aa0*/  MUFU.EX2 R11, R11 ;  /* 0x0000000b000b7308 */ /* 0x000e620000000800 */
[----:B---3--:R-:W-:-:S07]  /*8ab0*/  FADD.FTZ R28, R2, R13 ;  /* 0x0000000d021c7221 */ /* 0x008fce0000010000 */
[----:B------:R-:W2:Y:S01]  /*8ac0*/  MUFU.EX2 R65, R65 ;  /* 0x0000004100417308 */ /* 0x000ea20000000800 */
[----:B0-----:R-:W-:Y:S01]  /*8ad0*/  FADD.FTZ R30, R64, R15 ;  /* 0x0000000f401e7221 */ /* 0x001fe20000010000 */
[----:B------:R-:W-:-:S06]  /*8ae0*/  F2FP.BF16.F32.PACK_AB R15, R10, R3 ;  /* 0x000000030a0f723e */ /* 0x000fcc00000010ff */
        /* <DEDUP_REMOVED lines=9> */
[----:B-1----:R-:W-:Y:S01]  /*8b80*/  FADD.FTZ R28, R68, R13 ;  /* 0x0000000d441c7221 */ /* 0x002fe20000010000 */
[----:B------:R-:W-:-:S05]  /*8b90*/  F2FP.BF16.F32.PACK_AB R13, R48, R41 ;  /* 0x00000029300d723e */ /* 0x000fca00000010ff */
[----:B------:R1:W-:Y:S01]  /*8ba0*/  STSM.16.M88.4 [R17+0x27800], R12 ;  /* 0x0278000c11007844 */ /* 0x0003e20000000200 */
[----:B------:R-:W3:Y:S01]  /*8bb0*/  MUFU.EX2 R49, R49 ;  /* 0x0000003100317308 */ /* 0x000ee20000000800 */
[C---:B--2---:R-:W-:Y:S01]  /*8bc0*/  FADD.FTZ R10, R52.reuse, R25 ;  /* 0x00000019340a7221 */ /* 0x044fe20000010000 */
[----:B------:R-:W-:-:S05]  /*8bd0*/  F2FP.BF16.F32.PACK_AB R63, R52, R63 ;  /* 0x0000003f343f723e */ /* 0x000fca00000010ff */
[----:B------:R-:W-:Y:S01]  /*8be0*/  STSM.16.M88.4 [R136], R60 ;  /* 0x0000003c88007844 */ /* 0x000fe20000000200 */
[----:B------:R-:W2:Y:S01]  /*8bf0*/  MUFU.EX2 R72, R72 ;  /* 0x0000004800487308 */ /* 0x000ea20000000800 */
[C---:B0-----:R-:W-:Y:S01]  /*8c00*/  FADD.FTZ R25, R69.reuse, R28 ;  /* 0x0000001c45197221 */ /* 0x041fe20000010000 */
[----:B------:R-:W-:-:S06]  /*8c10*/  F2FP.BF16.F32.PACK_AB R68, R69, R68 ;  /* 0x000000444544723e */ /* 0x000fcc00000010ff */
[----:B------:R-:W0:Y:S01]  /*8c20*/  MUFU.EX2 R26, R71 ;  /* 0x00000047001a7308 */ /* 0x000e220000000800 */
[----:B---3--:R-:W-:-:S07]  /*8c30*/  FADD.FTZ R3, R49, R10 ;  /* 0x0000000a31037221 */ /* 0x008fce0000010000 */
[----:B------:R-:W3:Y:S01]  /*8c40*/  MUFU.EX2 R73, R73 ;  /* 0x0000004900497308 */ /* 0x000ee20000000800 */
[----:B--2---:R-:W-:-:S07]  /*8c50*/  FADD.FTZ R10, R72, R25 ;  /* 0x00000019480a7221 */ /* 0x004fce0000010000 */
[----:B------:R-:W2:Y:S01]  /*8c60*/  MUFU.EX2 R74, R74 ;  /* 0x0000004a004a7308 */ /* 0x000ea20000000800 */
[C---:B0-----:R-:W-:Y:S01]  /*8c70*/  FADD.FTZ R3, R26.reuse, R3 ;  /* 0x000000031a037221 */ /* 0x041fe20000010000 */
[----:B------:R-:W-:-:S06]  /*8c80*/  F2FP.BF16.F32.PACK_AB R69, R26, R49 ;  /* 0x000000311a45723e */ /* 0x000fcc00000010ff */
[----:B------:R-:W0:Y:S01]  /*8c90*/  MUFU.EX2 R71, R75 ;  /* 0x0000004b00477308 */ /* 0x000e220000000800 */
[C---:B---3--:R-:W-:Y:S01]  /*8ca0*/  FADD.FTZ R25, R73.reuse, R10 ;  /* 0x0000000a49197221 */ /* 0x048fe20000010000 */
[----:B------:R-:W-:-:S06]  /*8cb0*/  F2FP.BF16.F32.PACK_AB R70, R73, R72 ;  /* 0x000000484946723e */ /* 0x000fcc00000010ff */
[----:B------:R-:W3:Y:S01]  /*8cc0*/  MUFU.EX2 R76, R76 ;  /* 0x0000004c004c7308 */ /* 0x000ee20000000800 */
[----:B--2---:R-:W-:-:S07]  /*8cd0*/  FADD.FTZ R10, R74, R3 ;  /* 0x000000034a0a7221 */ /* 0x004fce0000010000 */
[----:B------:R-:W1:Y:S01]  /*8ce0*/  MUFU.EX2 R77, R77 ;  /* 0x0000004d004d7308 */ /* 0x000e620000000800 */
[C---:B0-----:R-:W-:Y:S01]  /*8cf0*/  FADD.FTZ R10, R71.reuse, R10 ;  /* 0x0000000a470a7221 */ /* 0x041fe20000010000 */
[----:B------:R-:W-:-:S05]  /*8d00*/  F2FP.BF16.F32.PACK_AB R71, R71, R74 ;  /* 0x0000004a4747723e */ /* 0x000fca00000010ff */
[----:B------:R-:W-:Y:S01]  /*8d10*/  STSM.16.M88.4 [R19+0x6000], R68 ;  /* 0x0060004413007844 */ /* 0x000fe20000000200 */
[----:B------:R-:W0:Y:S01]  /*8d20*/  MUFU.EX2 R78, R78 ;  /* 0x0000004e004e7308 */ /* 0x000e220000000800 */
[----:B---3--:R-:W-:-:S07]  /*8d30*/  FADD.FTZ R28, R76, R25 ;  /* 0x000000194c1c7221 */ /* 0x008fce0000010000 */
[----:B------:R-:W2:Y:S01]  /*8d40*/  MUFU.EX2 R83, R83 ;  /* 0x0000005300537308 */ /* 0x000ea20000000800 */
[C---:B-1----:R-:W-:Y:S01]  /*8d50*/  F2FP.BF16.F32.PACK_AB R12, R77.reuse, R76 ;  /* 0x0000004c4d0c723e */ /* 0x042fe200000010ff */
[----:B------:R-:W-:-:S06]  /*8d60*/  FADD.FTZ R3, R77, R28 ;  /* 0x0000001c4d037221 */ /* 0x000fcc0000010000 */
[----:B------:R-:W1:Y:S01]  /*8d70*/  MUFU.EX2 R85, R85 ;  /* 0x0000005500557308 */ /* 0x000e620000000800 */
[----:B0-----:R-:W-:Y:S01]  /*8d80*/  F2FP.BF16.F32.PACK_AB R14, R79, R78 ;  /* 0x0000004e4f0e723e */ /* 0x001fe200000010ff */
[----:B------:R-:W-:-:S04]  /*8d90*/  FADD.FTZ R78, R78, R3 ;  /* 0x000000034e4e7221 */ /* 0x000fc80000010000 */
[----:B------:R-:W-:Y:S02]  /*8da0*/  FADD.FTZ R3, R79, R78 ;  /* 0x0000004e4f037221 */ /* 0x000fe40000010000 */
[----:B------:R-:W0:Y:S01]  /*8db0*/  MUFU.EX2 R27, R82 ;  /* 0x00000052001b7308 */ /* 0x000e220000000800 */
[----:B--2---:R-:W-:-:S07]  /*8dc0*/  FADD.FTZ R10, R83, R10 ;  /* 0x0000000a530a7221 */ /* 0x004fce0000010000 */
[----:B------:R-:W2:Y:S01]  /*8dd0*/  MUFU.EX2 R81, R81 ;  /* 0x0000005100517308 */ /* 0x000ea20000000800 */
[C---:B-1----:R-:W-:Y:S01]  /*8de0*/  F2FP.BF16.F32.PACK_AB R13, R85.reuse, R83 ;  /* 0x00000053550d723e */ /* 0x042fe200000010ff */
[----:B------:R-:W-:-:S04]  /*8df0*/  FADD.FTZ R10, R85, R10 ;  /* 0x0000000a550a7221 */ /* 0x000fc80000010000 */
[----:B0-----:R-:W-:Y:S01]  /*8e00*/  FADD.FTZ R10, R27, R10 ;  /* 0x0000000a1b0a7221 */ /* 0x001fe20000010000 */
[----:B--2---:R-:W-:-:S03]  /*8e10*/  F2FP.BF16.F32.PACK_AB R15, R81, R27 ;  /* 0x0000001b510f723e */ /* 0x004fc600000010ff */
[----:B------:R-:W-:Y:S02]  /*8e20*/  FADD.FTZ R2, R81, R10 ;  /* 0x0000000a51027221 */ /* 0x000fe40000010000 */
[----:B------:R0:W-:Y:S01]  /*8e30*/  STSM.16.M88.4 [R18+0x6000], R12 ;  /* 0x0060000c12007844 */ /* 0x0001e20000000200 */
[----:B------:R1:W-:Y:S06]  /*8e40*/  MEMBAR.ALL.CTA ;  /* 0x0000000000007992 */ /* 0x0003ec0000008000 */
[----:B-1----:R-:W1:Y:S01]  /*8e50*/  FENCE.VIEW.ASYNC.S ;  /* 0x00000000000073c6 */ /* 0x002e620000000000 */
[----:B0-----:R-:W-:-:S02]  /*8e60*/  IMAD.MOV.U32 R12, RZ, RZ, R20 ;  /* 0x000000ffff0c7224 */ /* 0x001fc400078e0014 */
[----:B------:R-:W-:Y:S01]  /*8e70*/  IMAD.MOV.U32 R13, RZ, RZ, R21 ;  /* 0x000000ffff0d7224 */ /* 0x000fe200078e0015 */
[----:B-1----:R-:W-:Y:S01]  /*8e80*/  NOP ;  /* 0x0000000000007918 */ /* 0x002fe20000000000 */
[----:B------:R-:W-:Y:S05]  /*8e90*/  @P2 BRA `(.L_x_9138) ;  /* 0xffffffc400ec2947 */ /* 0x000fea000383ffff */
[----:B------:R-:W-:Y:S01]  /*8ea0*/  IMAD.MOV.U32 R13, RZ, RZ, R21 ;  /* 0x000000ffff0d7224 */ /* 0x000fe200078e0015 */
[----:B------:R-:W-:Y:S01]  /*8eb0*/  UMOV UR43, UR53 ;  /* 0x00000035002b7c82 */ /* 0x000fe20008000000 */
[----:B------:R-:W-:Y:S01]  /*8ec0*/  IMAD.MOV.U32 R12, RZ, RZ, R20 ;  /* 0x000000ffff0c7224 */ /* 0x000fe200078e0014 */
[----:B------:R-:W-:-:S06]  /*8ed0*/  UMOV UR46, UR52 ;  /* 0x00000034002e7c82 */ /* 0x000fcc0008000000 */
.L_x_9121:
        /* <DEDUP_REMOVED lines=19> */
.L_x_9140:
[----:B------:R-:W-:-:S11]  /*9010*/  UISETP.NE.AND UP0, UPT, UR14, 0x1, UPT ;  /* 0x000000010e00788c */ /* 0x000fd6000bf05270 */
[----:B------:R-:W-:Y:S02]  /*9020*/  @UP0 ULDC.64 UR18, c[0x0][0x9e8] ;  /* 0x00027a0000120ab9 */ /* 0x000fe40000000a00 */
[----:B------:R-:W-:-:S04]  /*9030*/  UIMAD.WIDE.U32 UR6, UR10, UR18, URZ ;  /* 0x000000120a0672a5 */ /* 0x000fc8000f8e003f */
[----:B------:R-:W-:-:S12]  /*9040*/  @UP0 USHF.R.U32.HI UR10, URZ, UR19, UR7 ;  /* 0x000000133f0a0299 */ /* 0x000fd80008011607 */
.L_x_9141:
[----:B------:R-:W-:-:S04]  /*9050*/  UIMAD UR10, UR10, UR14, URZ ;  /* 0x0000000e0a0a72a4 */ /* 0x000fc8000f8e023f */
[----:B------:R-:W-:-:S04]  /*9060*/  UISETP.LT.AND UP0, UPT, UR11, UR10, UPT ;  /* 0x0000000a0b00728c */ /* 0x000fc8000bf01270 */
[----:B------:R-:W-:-:S12]  /*9070*/  USEL UR11, UR11, UR10, !UP0 ;  /* 0x0000000a0b0b7287 */ /* 0x000fd8000c000000 */
.L_x_9139:
        /* <DEDUP_REMOVED lines=14> */
.L_x_9151:
        /* <DEDUP_REMOVED lines=9> */
.L_x_9144:
[----:B------:R-:W-:Y:S01]  /*91f0*/  ULEA UR6, UR43, UR42, 0x3 ;  /* 0x0000002a2b067291 */ /* 0x000fe2000f8e183f */
[----:B-1----:R-:W-:-:S05]  /*9200*/  IMAD.U32 R8, RZ, RZ, UR46 ;  /* 0x0000002eff087e24 */ /* 0x002fca000f8e00ff */
[----:B------:R-:W-:-:S04]  /*9210*/  SHF.L.U32 R8, R8, 0x1f, RZ ;  /* 0x0000001f08087819 */ /* 0x000fc800000006ff */
[----:B------:R0:W1:Y:S01]  /*9220*/  SYNCS.PHASECHK.TRANS64.TRYWAIT P2, [UR6+0x2d830], R8 ;  /* 0x02d83008ff0075a7 */ /* 0x0000620008040146 */
[----:B------:R-:W-:Y:S05]  /*9230*/  @!P0 BRA `(.L_x_9145) ;  /* 0x0000000000048947 */ /* 0x000fea0003800000 */
[----:B------:R-:W-:Y:S01]  /*9240*/  BPT.TRAP 0x1 ;  /* 0x000000040000795c */ /* 0x000fe20000300000 */
.L_x_9145:
[----:B-1----:R-:W-:Y:S05]  /*9250*/  @P2 BRA `(.L_x_9143) ;  /* 0x0000000000082947 */ /* 0x002fea0003800000 */
[----:B------:R-:W1:Y:S02]  /*9260*/  SYNCS.PHASECHK.TRANS64.TRYWAIT P2, [UR6+0x2d830], R8 ;  /* 0x02d83008ff0075a7 */ /* 0x000e640008040146 */
[----:B-1----:R-:W-:Y:S05]  /*9270*/  @!P2 BRA `(.L_x_9146) ;  /* 0x000000d00048a947 */ /* 0x002fea0003800000 */
.L_x_9143:
        /* <DEDUP_REMOVED lines=37> */
.L_x_9148:
[----:B------:R-:W-:Y:S01]  /*94d0*/  ULEA UR6, UR50, UR42, 0x3 ;  /* 0x0000002a32067291 */ /* 0x000fe2000f8e183f */
[----:B------:R-:W-:-:S05]  /*94e0*/  IMAD.U32 R8, RZ, RZ, UR28 ;  /* 0x0000001cff087e24 */ /* 0x000fca000f8e00ff */
[----:B------:R-:W-:-:S04]  /*94f0*/  SHF.L.U32 R8, R8, 0x1f, RZ ;  /* 0x0000001f08087819 */ /* 0x000fc800000006ff */
[----:B------:R0:W1:Y:S01]  /*9500*/  SYNCS.PHASECHK.TRANS64.TRYWAIT P2, [UR6+0x2d850], R8 ;  /* 0x02d85008ff0075a7 */ /* 0x0000620008040146 */
[----:B------:R-:W-:Y:S05]  /*9510*/  @!P0 BRA `(.L_x_9149) ;  /* 0x0000000000048947 */ /* 0x000fea0003800000 */
[----:B------:R-:W-:Y:S01]  /*9520*/  BPT.TRAP 0x1 ;  /* 0x000000040000795c */ /* 0x000fe20000300000 */
.L_x_9149:
[----:B-1----:R-:W-:Y:S05]  /*9530*/  @P2 BRA `(.L_x_9147) ;  /* 0x0000000000082947 */ /* 0x002fea0003800000 */
[----:B------:R-:W1:Y:S02]  /*9540*/  SYNCS.PHASECHK.TRANS64.TRYWAIT P2, [UR6+0x2d850], R8 ;  /* 0x02d85008ff0075a7 */ /* 0x000e640008040146 */
[----:B-1----:R-:W-:Y:S05]  /*9550*/  @!P2 BRA `(.L_x_9150) ;  /* 0x000000cc00a8a947 */ /* 0x002fea0003800000 */
.L_x_9147:
[----:B------:R-:W-:Y:S01]  /*9560*/  UIADD3 UR6, UR42, 0x400, URZ ;  /* 0x000004002a067890 */ /* 0x000fe2000fffe03f */
[----:B------:R-:W-:Y:S01]  /*9570*/  WARPGROUP.ARRIVE ;  /* 0x00000000000079c5 */ /* 0x000fe20000000000 */
[----:B------:R-:W-:Y:S01]  /*9580*/  UMOV UR29, 0x40000040 ;  /* 0x40000040001d7882 */ /* 0x000fe20000000000 */
[----:B------:R-:W-:Y:S01]  /*9590*/  UMOV UR31, 0x80000020 ;  /* 0x80000020001f7882 */ /* 0x000fe20000000000 */
[----:B------:R-:W-:Y:S01]  /*95a0*/  USHF.R.U32.HI UR6, URZ, 0x4, UR6 ;  /* 0x000000043f067899 */ /* 0x000fe20008011606 */
[----:B01----:R-:W-:Y:S01]  /*95b0*/  FMUL.FTZ R8, R24, UR35 ;  /* 0x0000002318087c20 */ /* 0x003fe20008410000 */
[----:B------:R-:W-:Y:S01]  /*95c0*/  FMUL.FTZ R10, R25, UR35 ;  /* 0x00000023190a7c20 */ /* 0x000fe20008410000 */
[----:B------:R-:W-:Y:S01]  /*95d0*/  FMUL.FTZ R13, R28, UR35 ;  /* 0x000000231c0d7c20 */ /* 0x000fe20008410000 */
[----:B------:R-:W-:Y:S01]  /*95e0*/  ULOP3.LUT UR6, UR6, 0x3fff, URZ, 0xc0, !UPT ;  /* 0x00003fff06067892 */ /* 0x000fe2000f8ec03f */
[----:B------:R-:W-:Y:S01]  /*95f0*/  FMUL.FTZ R14, R29, UR35 ;  /* 0x000000231d0e7c20 */ /* 0x000fe20008410000 */
[----:B------:R-:W-:Y:S01]  /*9600*/  FMUL.FTZ R21, R32, UR35 ;  /* 0x0000002320157c20 */ /* 0x000fe20008410000 */
[----:B------:R-:W0:Y:S01]  /*9610*/  MUFU.TANH R8, R8 ;  /* 0x0000000800087308 */ /* 0x000e220000002400 */
[----:B------:R-:W-:Y:S01]  /*9620*/  ULOP3.LUT UR7, UR6, 0x2000000, URZ, 0xfc, !UPT ;  /* 0x0200000006077892 */ /* 0x000fe2000f8efc3f */
[----:B------:R-:W-:Y:S01]  /*9630*/  FMUL.FTZ R11, R27, UR35 ;  /* 0x000000231b0b7c20 */ /* 0x000fe20008410000 */
[----:B------:R-:W-:Y:S01]  /*9640*/  ULOP3.LUT UR6, UR37, 0x10000, URZ, 0xfc, !UPT ;  /* 0x0001000025067892 */ /* 0x000fe2000f8efc3f */
[----:B------:R-:W-:Y:S01]  /*9650*/  FMUL.FTZ R25, R33, UR35 ;  /* 0x0000002321197c20 */ /* 0x000fe20008410000 */
[----:B------:R-:W-:Y:S01]  /*9660*/  UIMAD UR7, UR50, 0x600, UR7 ;  /* 0x00000600320778a4 */ /* 0x000fe2000f8e0207 */
[----:B------:R-:W-:Y:S01]  /*9670*/  FMUL.FTZ R27, R36, UR35 ;  /* 0x00000023241b7c20 */ /* 0x000fe20008410000 */
[----:B------:R-:W-:Y:S01]  /*9680*/  FMUL.FTZ R36, R46, UR35 ;  /* 0x000000232e247c20 */ /* 0x000fe20008410000 */
[----:B------:R-:W1:Y:S01]  /*9690*/  MUFU.TANH R10, R10 ;  /* 0x0000000a000a7308 */ /* 0x000e620000002400 */
[----:B------:R-:W-:Y:S01]  /*96a0*/  FMUL.FTZ R46, R55, UR35 ;  /* 0x00000023372e7c20 */ /* 0x000fe20008410000 */
[----:B------:R-:W-:Y:S01]  /*96b0*/  UMOV UR28, UR6 ;  /* 0x00000006001c7c82 */ /* 0x000fe20008000000 */
        /* <DEDUP_REMOVED lines=66> */
[----:B------:R-:W1:Y:S03]  /*9ae0*/  S2R R141, SR_TID.X ;  /* 0x00000000008d7919 */ /* 0x000e660000002100 */
[----:B------:R-:W3:Y:S01]  /*9af0*/  MUFU.TANH R35, R35 ;  /* 0x0000002300237308 */ /* 0x000ee20000002400 */
[----:B--2---:R-:W-:-:S07]  /*9b00*/  FMNMX.FTZ R12, R31, R12, !PT ;  /* 0x0000000c1f0c7209 */ /* 0x004fce0007810000 */
[----:B------:R-:W2:Y:S01]  /*9b10*/  MUFU.TANH R37, R37 ;  /* 0x0000002500257308 */ /* 0x000ea20000002400 */
[----:B0-----:R-:W-:-:S07]  /*9b20*/  FMNMX.FTZ R12, R33, R12, !PT ;  /* 0x0000000c210c7209 */ /* 0x001fce0007810000 */
[----:B------:R-:W0:Y:S01]  /*9b30*/  MUFU.TANH R39, R39 ;  /* 0x0000002700277308 */ /* 0x000e220000002400 */
[----:B---3--:R-:W-:-:S07]  /*9b40*/  FMNMX.FTZ R12, R35, R12, !PT ;  /* 0x0000000c230c7209 */ /* 0x008fce0007810000 */
[----:B------:R-:W3:Y:S01]  /*9b50*/  MUFU.TANH R40, R40 ;  /* 0x0000002800287308 */ /* 0x000ee20000002400 */
[----:B--2---:R-:W-:Y:S02]  /*9b60*/  FMNMX.FTZ R12, R37, R12, !PT ;  /* 0x0000000c250c7209 */ /* 0x004fe40007810000 */
[----:B-1----:R-:W-:Y:S02]  /*9b70*/  SHF.R.U32.HI R138, RZ, 0x7, R141 ;  /* 0x00000007ff8a7819 */ /* 0x002fe4000001168d */
[----:B------:R-:W-:-:S03]  /*9b80*/  ISETP.GE.U32.AND P2, PT, R141, 0x180, PT ;  /* 0x000001808d00780c */ /* 0x000fc60003f46070 */
[----:B------:R-:W1:Y:S01]  /*9b90*/  MUFU.TANH R43, R43 ;  /* 0x0000002b002b7308 */ /* 0x000e620000002400 */
[----:B0-----:R-:W-:Y:S01]  /*9ba0*/  FMNMX.FTZ R61, R39, R12, !PT ;  /* 0x0000000c273d7209 */ /* 0x001fe20007810000 */
[----:B------:R-:W-:Y:S02]  /*9bb0*/  WARPGROUP.DEPBAR.LE gsb0, 0x0 ;  /* 0x00008000000079c5 */ /* 0x000fe40000010000 */
[----:B------:R-:W-:-:S04]  /*9bc0*/  WARPGROUP.ARRIVE ;  /* 0x00000000000079c5 */ /* 0x000fc80000000000 */
[----:B------:R-:W0:Y:S01]  /*9bd0*/  MUFU.TANH R45, R45 ;  /* 0x0000002d002d7308 */ /* 0x000e220000002400 */
[----:B---3--:R-:W-:Y:S01]  /*9be0*/  FMNMX.FTZ R12, R40, R61, !PT ;  /* 0x0000003d280c7209 */ /* 0x008fe20007810000 */
[----:B------:R-:W-:Y:S01]  /*9bf0*/  FMUL.FTZ R61, R76, UR35 ;  /* 0x000000234c3d7c20 */ /* 0x000fe20008410000 */
[----:B------:R-:W-:Y:S01]  /*9c00*/  FMUL.FTZ R76, R83, UR35 ;  /* 0x00000023534c7c20 */ /* 0x000fe20008410000 */
[----:B------:R-:W-:Y:S01]  /*9c10*/  HGMMA.64x96x16.F32.BF16 R88, gdesc[UR28].tnspB, R88, gsb0 ;  /* 0x416000001c5879f0 */ /* 0x000fe20008001858 */
[----:B------:R-:W-:Y:S02]  /*9c20*/  UIADD3 UR28, UR6, 0x4, URZ ;  /* 0x00000004061c7890 */ /* 0x000fe4000fffe03f */
[----:B------:R-:W-:Y:S01]  /*9c30*/  UIADD3 UR30, UR7, 0x80, URZ ;  /* 0x00000080071e7890 */ /* 0x000fe2000fffe03f */
[----:B------:R-:W2:Y:S01]  /*9c40*/  MUFU.TANH R47, R47 ;  /* 0x0000002f002f7308 */ /* 0x000ea20000002400 */
[----:B------:R-:W-:Y:S01]  /*9c50*/  UMOV UR29, 0x40000040 ;  /* 0x40000040001d7882 */ /* 0x000fe20000000000 */
[----:B------:R-:W-:Y:S01]  /*9c60*/  UMOV UR31, 0x80000020 ;  /* 0x80000020001f7882 */ /* 0x000fe20000000000 */
[----:B-1----:R-:W-:-:S05]  /*9c70*/  FMNMX.FTZ R12, R43, R12, !PT ;  /* 0x0000000c2b0c7209 */ /* 0x002fca0007810000 */
        /* <DEDUP_REMOVED lines=40> */
[----:B0-----:R-:W-:Y:S01]  /*9f00*/  FMNMX.FTZ R12, R68, R69, !PT ;  /* 0x00000045440c7209 */ /* 0x001fe20007810000 */
[----:B------:R-:W-:Y:S01]  /*9f10*/  FMUL.FTZ R69, R70, UR35 ;  /* 0x0000002346457c20 */ /* 0x000fe20008410000 */
[----:B------:R-:W-:Y:S01]  /*9f20*/  FMUL.FTZ R70, R71, UR35 ;  /* 0x0000002347467c20 */ /* 0x000fe20008410000 */
[----:B------:R-:W-:Y:S01]  /*9f30*/  FMUL.FTZ R71, R74, UR35 ;  /* 0x000000234a477c20 */ /* 0x000fe20008410000 */
[----:B------:R-:W-:-:S03]  /*9f40*/  FMUL.FTZ R74, R79, UR35 ;  /* 0x000000234f4a7c20 */ /* 0x000fc60008410000 */
[----:B------:R-:W0:Y:S01]  /*9f50*/  MUFU.TANH R11, R11 ;  /* 0x0000000b000b7308 */ /* 0x000e220000002400 */
[----:B--2---:R-:W-:-:S05]  /*9f60*/  FMNMX.FTZ R12, R65, R12, !PT ;  /* 0x0000000c410c7209 */ /* 0x004fca0007810000 */
[----:B------:R-:W2:Y:S02]  /*9f70*/  SHFL.BFLY PT, R73, R12, 0x2, 0x1f ;  /* 0x0c401f000c497f89 */ /* 0x000ea400000e0000 */
[----:B------:R-:W3:Y:S01]  /*9f80*/  MUFU.TANH R15, R15 ;  /* 0x0000000f000f7308 */ /* 0x000ee20000002400 */
[----:B-1----:R-:W-:-:S07]  /*9f90*/  FMNMX.FTZ R82, R9, R7, !PT ;  /* 0x0000000709527209 */ /* 0x002fce0007810000 */
[----:B------:R-:W1:Y:S01]  /*9fa0*/  MUFU.TANH R20, R20 ;  /* 0x0000001400147308 */ /* 0x000e620000002400 */
[----:B0-----:R-:W-:-:S07]  /*9fb0*/  FMNMX.FTZ R82, R11, R82, !PT ;  /* 0x000000520b527209 */ /* 0x001fce0007810000 */
[----:B------:R-:W0:Y:S01]  /*9fc0*/  MUFU.TANH R24, R24 ;  /* 0x0000001800187308 */ /* 0x000e220000002400 */
[----:B--2---:R-:W-:Y:S01]  /*9fd0*/  FMNMX.FTZ R80, R12, R73, !PT ;  /* 0x000000490c507209 */ /* 0x004fe20007810000 */
[----:B------:R-:W-:-:S06]  /*9fe0*/  FMUL.FTZ R73, R78, UR35 ;  /* 0x000000234e497c20 */ /* 0x000fcc0008410000 */
[----:B------:R-:W2:Y:S01]  /*9ff0*/  MUFU.TANH R26, R26 ;  /* 0x0000001a001a7308 */ /* 0x000ea20000002400 */
[----:B------:R-:W-:Y:S01]  /*a000*/  FMUL.FTZ R78, R87, UR35 ;  /* 0x00000023574e7c20 */ /* 0x000fe20008410000 */
[----:B------:R-:W4:Y:S06]  /*a010*/  SHFL.BFLY PT, R81, R80, 0x1, 0x1f ;  /* 0x0c201f0050517f89 */ /* 0x000f2c00000e0000 */
[----:B------:R-:W5:Y:S08]  /*a020*/  MUFU.TANH R28, R28 ;  /* 0x0000001c001c7308 */ /* 0x000f700000002400 */
[----:B------:R-:W5:Y:S08]  /*a030*/  MUFU.TANH R30, R30 ;  /* 0x0000001e001e7308 */ /* 0x000f700000002400 */
[----:B------:R-:W5:Y:S01]  /*a040*/  MUFU.TANH R32, R32 ;  /* 0x0000002000207308 */ /* 0x000f620000002400 */
[----:B----4-:R-:W-:-:S05]  /*a050*/  FMNMX.FTZ R12, R80, R81, !PT ;  /* 0x00000051500c7209 */ /* 0x010fca0007810000 */
[C---:B------:R-:W-:Y:S02]  /*a060*/  FMUL.FTZ R80, R12.reuse, UR34 ;  /* 0x000000220c507c20 */ /* 0x040fe40008410000 */
[----:B------:R-:W4:Y:S01]  /*a070*/  MUFU.TANH R34, R34 ;  /* 0x0000002200227308 */ /* 0x000f220000002400 */
[----:B------:R-:W-:Y:S01]  /*a080*/  FADD.FTZ R6, -R12, R6 ;  /* 0x000000060c067221 */ /* 0x000fe20000010100 */
[--C-:B------:R-:W-:Y:S01]  /*a090*/  FFMA.FTZ R79, R13, UR34, -R80.reuse ;  /* 0x000000220d4f7c23 */ /* 0x100fe20008010850 */
[----:B---3--:R-:W-:Y:S02]  /*a0a0*/  FMNMX.FTZ R13, R15, R82, !PT ;  /* 0x000000520f0d7209 */ /* 0x008fe40007810000 */
[----:B------:R-:W-:Y:S01]  /*a0b0*/  FMUL.FTZ R6, R6, UR34 ;  /* 0x0000002206067c20 */ /* 0x000fe20008410000 */
[----:B------:R-:W-:Y:S02]  /*a0c0*/  WARPGROUP.DEPBAR.LE gsb0, 0x0 ;  /* 0x00008000000079c5 */ /* 0x000fe40000010000 */
[----:B------:R-:W-:Y:S01]  /*a0d0*/  WARPGROUP.ARRIVE ;  /* 0x00000000000079c5 */ /* 0x000fe20000000000 */
[----:B-1----:R-:W-:Y:S01]  /*a0e0*/  FMNMX.FTZ R13, R20, R13, !PT ;  /* 0x0000000d140d7209 */ /* 0x002fe20007810000 */
[----:B------:R-:W1:Y:S01]  /*a0f0*/  MUFU.TANH R36, R36 ;  /* 0x0000002400247308 */ /* 0x000e620000002400 */
[--C-:B------:R-:W-:Y:S01]  /*a100*/  FFMA.FTZ R8, R8, UR34, -R80.reuse ;  /* 0x0000002208087c23 */ /* 0x100fe20008010850 */
[--C-:B------:R-:W-:Y:S01]  /*a110*/  FFMA.FTZ R10, R10, UR34, -R80.reuse ;  /* 0x000000220a0a7c23 */ /* 0x100fe20008010850 */
[----:B0-----:R-:W-:Y:S01]  /*a120*/  FMNMX.FTZ R13, R24, R13, !PT ;  /* 0x0000000d180d7209 */ /* 0x001fe20007810000 */
[----:B------:R-:W-:Y:S01]  /*a130*/  HGMMA.64x96x16.F32.BF16 R88, gdesc[UR28].tnspB, R88, gsb0 ;  /* 0x416000001c5879f0 */ /* 0x000fe20008001858 */
[----:B------:R-:W-:Y:S01]  /*a140*/  UIADD3 UR28, UR6, 0x600, URZ ;  /* 0x00000600061c7890 */ /* 0x000fe2000fffe03f */
[--C-:B------:R-:W-:Y:S01]  /*a150*/  FFMA.FTZ R14, R14, UR34, -R80.reuse ;  /* 0x000000220e0e7c23 */ /* 0x100fe20008010850 */
[----:B------:R-:W-:Y:S01]  /*a160*/  UIADD3 UR30, UR7, 0x100, URZ ;  /* 0x00000100071e7890 */ /* 0x000fe2000fffe03f */
[----:B--2---:R-:W-:Y:S01]  /*a170*/  FMNMX.FTZ R13, R26, R13, !PT ;  /* 0x0000000d1a0d7209 */ /* 0x004fe20007810000 */
[----:B------:R-:W-:Y:S01]  /*a180*/  UMOV UR29, 0x40000040 ;  /* 0x40000040001d7882 */ /* 0x000fe20000000000 */
[----:B------:R-:W-:Y:S01]  /*a190*/  UMOV UR31, 0x80000020 ;  /* 0x80000020001f7882 */ /* 0x000fe20000000000 */
[----:B------:R-:W0:Y:S01]  /*a1a0*/  MUFU.TANH R38, R38 ;  /* 0x0000002600267308 */ /* 0x000e220000002400 */
[----:B-----5:R-:W-:Y:S01]  /*a1b0*/  FMNMX.FTZ R13, R28, R13, !PT ;  /* 0x0000000d1c0d7209 */ /* 0x020fe20007810000 */
[--C-:B------:R-:W-:Y:S01]  /*a1c0*/  FFMA.FTZ R21, R21, UR34, -R80.reuse ;  /* 0x0000002215157c23 */ /* 0x100fe20008010850 */
[--C-:B------:R-:W-:Y:S01]  /*a1d0*/  FFMA.FTZ R25, R25, UR34, -R80.reuse ;  /* 0x0000002219197c23 */ /* 0x100fe20008010850 */
[--C-:B------:R-:W-:Y:S01]  /*a1e0*/  FFMA.FTZ R27, R27, UR34, -R80.reuse ;  /* 0x000000221b1b7c23 */ /* 0x100fe20008010850 */
[----:B------:R-:W-:Y:S01]  /*a1f0*/  FMNMX.FTZ R13, R30, R13, !PT ;  /* 0x0000000d1e0d7209 */ /* 0x000fe20007810000 */
[--C-:B------:R-:W-:Y:S01]  /*a200*/  FFMA.FTZ R29, R29, UR34, -R80.reuse ;  /* 0x000000221d1d7c23 */ /* 0x100fe20008010850 */
[--C-:B------:R-:W-:Y:S01]  /*a210*/  FFMA.FTZ R31, R31, UR34, -R80.reuse ;  /* 0x000000221f1f7c23 */ /* 0x100fe20008010850 */
[----:B------:R-:W2:Y:S01]  /*a220*/  MUFU.TANH R41, R41 ;  /* 0x0000002900297308 */ /* 0x000ea20000002400 */
[----:B------:R-:W-:Y:S01]  /*a230*/  FMNMX.FTZ R13, R32, R13, !PT ;  /* 0x0000000d200d7209 */ /* 0x000fe20007810000 */
[--C-:B------:R-:W-:Y:S01]  /*a240*/  FFMA.FTZ R33, R33, UR34, -R80.reuse ;  /* 0x0000002221217c23 */ /* 0x100fe20008010850 */
[--C-:B------:R-:W-:Y:S01]  /*a250*/  FFMA.FTZ R35, R35, UR34, -R80.reuse ;  /* 0x0000002223237c23 */ /* 0x100fe20008010850 */
[--C-:B------:R-:W-:Y:S01]  /*a260*/  FFMA.FTZ R37, R37, UR34, -R80.reuse ;  /* 0x0000002225257c23 */ /* 0x100fe20008010850 */
[----:B----4-:R-:W-:Y:S01]  /*a270*/  FMNMX.FTZ R13, R34, R13, !PT ;  /* 0x0000000d220d7209 */ /* 0x010fe20007810000 */
[--C-:B------:R-:W-:Y:S01]  /*a280*/  FFMA.FTZ R39, R39, UR34, -R80.reuse ;  /* 0x0000002227277c23 */ /* 0x100fe20008010850 */
[--C-:B------:R-:W-:Y:S01]  /*a290*/  FFMA.FTZ R40, R40, UR34, -R80.reuse ;  /* 0x0000002228287c23 */ /* 0x100fe20008010850 */
[----:B------:R-:W3:Y:S01]  /*a2a0*/  MUFU.TANH R42, R42 ;  /* 0x0000002a002a7308 */ /* 0x000ee20000002400 */
[----:B-1----:R-:W-:Y:S01]  /*a2b0*/  FMNMX.FTZ R13, R36, R13, !PT ;  /* 0x0000000d240d7209 */ /* 0x002fe20007810000 */
[--C-:B------:R-:W-:Y:S01]  /*a2c0*/  FFMA.FTZ R43, R43, UR34, -R80.reuse ;  /* 0x000000222b2b7c23 */ /* 0x100fe20008010850 */
[--C-:B------:R-:W-:Y:S01]  /*a2d0*/  FFMA.FTZ R45, R45, UR34, -R80.reuse ;  /* 0x000000222d2d7c23 */ /* 0x100fe20008010850 */
[--C-:B------:R-:W-:Y:S01]  /*a2e0*/  FFMA.FTZ R47, R47, UR34, -R80.reuse ;  /* 0x000000222f2f7c23 */ /* 0x100fe20008010850 */
[----:B0-----:R-:W-:Y:S01]  /*a2f0*/  FMNMX.FTZ R82, R38, R13, !PT ;  /* 0x0000000d26527209 */ /* 0x001fe20007810000 */
[--C-:B------:R-:W-:Y:S01]  /*a300*/  FFMA.FTZ R48, R48, UR34, -R80.reuse ;  /* 0x0000002230307c23 */ /* 0x100fe20008010850 */
[--C-:B------:R-:W-:Y:S01]  /*a310*/  FFMA.FTZ R51, R51, UR34, -R80.reuse ;  /* 0x0000002233337c23 */ /* 0x100fe20008010850 */
[----:B------:R-:W0:Y:S01]  /*a320*/  MUFU.TANH R44, R44 ;  /* 0x0000002c002c7308 */ /* 0x000e220000002400 */
[----:B--2---:R-:W-:Y:S01]  /*a330*/  FMNMX.FTZ R13, R41, R82, !PT ;  /* 0x00000052290d7209 */ /* 0x004fe20007810000 */
[--C-:B------:R-:W-:Y:S01]  /*a340*/  FFMA.FTZ R52, R52, UR34, -R80.reuse ;  /* 0x0000002234347c23 */ /* 0x100fe20008010850 */
[--C-:B------:R-:W-:Y:S01]  /*a350*/  FFMA.FTZ R55, R55, UR34, -R80.reuse ;  /* 0x0000002237377c23 */ /* 0x100fe20008010850 */
[--C-:B------:R-:W-:Y:S01]  /*a360*/  FFMA.FTZ R56, R56, UR34, -R80.reuse ;  /* 0x0000002238387c23 */ /* 0x100fe20008010850 */
[--C-:B------:R-:W-:Y:S01]  /*a370*/  FFMA.FTZ R57, R57, UR34, -R80.reuse ;  /* 0x0000002239397c23 */ /* 0x100fe20008010850 */
[--C-:B------:R-:W-:Y:S01]  /*a380*/  FFMA.FTZ R58, R58, UR34, -R80.reuse ;  /* 0x000000223a3a7c23 */ /* 0x100fe20008010850 */
[--C-:B------:R-:W-:Y:S01]  /*a390*/  FFMA.FTZ R59, R59, UR34, -R80.reuse ;  /* 0x000000223b3b7c23 */ /* 0x100fe20008010850 */
[----:B------:R-:W1:Y:S01]  /*a3a0*/  MUFU.TANH R46, R46 ;  /* 0x0000002e002e7308 */ /* 0x000e620000002400 */
[----:B---3--:R-:W-:Y:S01]  /*a3b0*/  FMNMX.FTZ R13, R42, R13, !PT ;  /* 0x0000000d2a0d7209 */ /* 0x008fe20007810000 */
[--C-:B------:R-:W-:Y:S01]  /*a3c0*/  FFMA.FTZ R60, R60, UR34, -R80.reuse ;  /* 0x000000223c3c7c23 */ /* 0x100fe20008010850 */
[--C-:B------:R-:W-:Y:S01]  /*a3d0*/  FFMA.FTZ R61, R61, UR34, -R80.reuse ;  /* 0x000000223d3d7c23 */ /* 0x100fe20008010850 */
[--C-:B------:R-:W-:Y:S01]  /*a3e0*/  FFMA.FTZ R62, R62, UR34, -R80.reuse ;  /* 0x000000223e3e7c23 */ /* 0x100fe20008010850 */
[--C-:B------:R-:W-:Y:S01]  /*a3f0*/  FFMA.FTZ R63, R63, UR34, -R80.reuse ;  /* 0x000000223f3f7c23 */ /* 0x100fe20008010850 */
[--C-:B------:R-:W-:Y:S01]  /*a400*/  FFMA.FTZ R64, R64, UR34, -R80.reuse ;  /* 0x0000002240407c23 */ /* 0x100fe20008010850 */
[--C-:B------:R-:W-:Y:S01]  /*a410*/  FFMA.FTZ R68, R68, UR34, -R80.reuse ;  /* 0x0000002244447c23 */ /* 0x100fe20008010850 */
[----:B------:R-:W2:Y:S01]  /*a420*/  MUFU.TANH R49, R49 ;  /* 0x0000003100317308 */ /* 0x000ea20000002400 */
[----:B0-----:R-:W-:Y:S01]  /*a430*/  FMNMX.FTZ R13, R44, R13, !PT ;  /* 0x0000000d2c0d7209 */ /* 0x001fe20007810000 */
[----:B------:R-:W-:-:S06]  /*a440*/  FFMA.FTZ R65, R65, UR34, -R80 ;  /* 0x0000002241417c23 */ /* 0x000fcc0008010850 */
        /* <DEDUP_REMOVED lines=37> */
[----:B------:R-:W-:Y:S01]  /*a6a0*/  MUFU.EX2 R6, R6 ;  /* 0x0000000600067308 */ /* 0x000fe20000000800 */
[----:B-1----:R-:W-:-:S07]  /*a6b0*/  FMNMX.FTZ R13, R77, R82, !PT ;  /* 0x000000524d0d7209 */ /* 0x002fce0007810000 */
[----:B------:R-:W0:Y:S01]  /*a6c0*/  MUFU.EX2 R8, R8 ;  /* 0x0000000800087308 */ /* 0x000e220000000800 */
[----:B--2---:R-:W-:-:S05]  /*a6d0*/  FMNMX.FTZ R13, R78, R13, !PT ;  /* 0x0000000d4e0d7209 */ /* 0x004fca0007810000 */
[----:B------:R-:W1:Y:S02]  /*a6e0*/  SHFL.BFLY PT, R82, R13, 0x2, 0x1f ;  /* 0x0c401f000d527f89 */ /* 0x000e6400000e0000 */
[----:B------:R-:W2:Y:S08]  /*a6f0*/  MUFU.EX2 R10, R10 ;  /* 0x0000000a000a7308 */ /* 0x000eb00000000800 */
[----:B------:R-:W-:Y:S01]  /*a700*/  MUFU.EX2 R79, R79 ;  /* 0x0000004f004f7308 */ /* 0x000fe20000000800 */
[----:B0-----:R-:W-:-:S07]  /*a710*/  FFMA.FTZ R3, R6, R3, R8 ;  /* 0x0000000306037223 */ /* 0x001fce0000010008 */
[----:B------:R-:W-:Y:S01]  /*a720*/  MUFU.EX2 R14, R14 ;  /* 0x0000000e000e7308 */ /* 0x000fe20000000800 */
[----:B--2---:R-:W-:Y:S01]  /*a730*/  F2FP.BF16.F32.PACK_AB R8, R10, R8 ;  /* 0x000000080a08723e */ /* 0x004fe200000010ff */
[----:B------:R-:W-:Y:S02]  /*a740*/  WARPGROUP.DEPBAR.LE gsb0, 0x0 ;  /* 0x00008000000079c5 */ /* 0x000fe40000010000 */
[----:B------:R-:W-:Y:S01]  /*a750*/  WARPGROUP.ARRIVE ;  /* 0x00000000000079c5 */ /* 0x000fe20000000000 */
[----:B-1----:R-:W-:-:S03]  /*a760*/  FMNMX.FTZ R82, R13, R82, !PT ;  /* 0x000000520d527209 */ /* 0x002fc60007810000 */
[----:B------:R-:W-:Y:S02]  /*a770*/  MUFU.EX2 R21, R21 ;  /* 0x0000001500157308 */ /* 0x000fe40000000800 */
[----:B------:R-:W-:Y:S01]  /*a780*/  HGMMA.64x96x16.F32.BF16 R88, gdesc[UR28].tnspB, R88, gsb0 ;  /* 0x416000001c5879f0 */ /* 0x000fe20008001858 */
[----:B------:R-:W-:Y:S01]  /*a790*/  UIADD3 UR28, UR6, 0x604, URZ ;  /* 0x00000604061c7890 */ /* 0x000fe2000fffe03f */
[----:B------:R-:W0:Y:S01]  /*a7a0*/  SHFL.BFLY PT, R13, R82, 0x1, 0x1f ;  /* 0x0c201f00520d7f89 */ /* 0x000e2200000e0000 */
[----:B------:R-:W-:Y:S01]  /*a7b0*/  UIADD3 UR30, UR7, 0x180, URZ ;  /* 0x00000180071e7890 */ /* 0x000fe2000fffe03f */
[----:B------:R-:W-:Y:S01]  /*a7c0*/  UMOV UR29, 0x40000040 ;  /* 0x40000040001d7882 */ /* 0x000fe20000000000 */
[----:B------:R-:W-:Y:S01]  /*a7d0*/  UMOV UR31, 0x80000020 ;  /* 0x80000020001f7882 */ /* 0x000fe20000000000 */
[----:B------:R-:W-:Y:S08]  /*a7e0*/  MUFU.EX2 R25, R25 ;  /* 0x0000001900197308 */ /* 0x000ff00000000800 */
[----:B------:R-:W-:Y:S08]  /*a7f0*/  MUFU.EX2 R27, R27 ;  /* 0x0000001b001b7308 */ /* 0x000ff00000000800 */
[----:B------:R-:W-:Y:S01]  /*a800*/  MUFU.EX2 R29, R29 ;  /* 0x0000001d001d7308 */ /* 0x000fe20000000800 */
[----:B0-----:R-:W-:-:S05]  /*a810*/  FMNMX.FTZ R13, R82, R13, !PT ;  /* 0x0000000d520d7209 */ /* 0x001fca0007810000 */
[C---:B------:R-:W-:Y:S01]  /*a820*/  FADD.FTZ R7, -R13.reuse, R7 ;  /* 0x000000070d077221 */ /* 0x040fe20000010100 */
[----:B------:R-:W-:Y:S01]  /*a830*/  FMUL.FTZ R81, R13, UR34 ;  /* 0x000000220d517c20 */ /* 0x000fe20008410000 */
[----:B------:R-:W-:Y:S02]  /*a840*/  MUFU.EX2 R31, R31 ;  /* 0x0000001f001f7308 */ /* 0x000fe40000000800 */
[----:B------:R-:W-:Y:S01]  /*a850*/  FMUL.FTZ R7, R7, UR34 ;  /* 0x0000002207077c20 */ /* 0x000fe20008410000 */
[--C-:B------:R-:W-:Y:S01]  /*a860*/  FFMA.FTZ R9, R9, UR34, -R81.reuse ;  /* 0x0000002209097c23 */ /* 0x100fe20008010851 */
        /* <DEDUP_REMOVED lines=8> */
[----:B------:R-:W-:-:S02]  /*a8f0*/  IMAD.U32 R44, RZ, RZ, UR50 ;  /* 0x00000032ff2c7e24 */ /* 0x000fc4000f8e00ff */
[--C-:B------:R-:W-:Y:S01]  /*a900*/  FFMA.FTZ R80, R24, UR34, -R81.reuse ;  /* 0x0000002218507c23 */ /* 0x100fe20008010851 */
[----:B------:R-:W-:Y:S01]  /*a910*/  VIADD R24, R138, 0x9 ;  /* 0x000000098a187836 */ /* 0x000fe20000000000 */
[----:B------:R-:W-:Y:S01]  /*a920*/  @!P1 LEA R42, R42, UR42, 0x3 ;  /* 0x0000002a2a2a9c11 */ /* 0x000fe2000f8e18ff */
[--C-:B------:R-:W-:Y:S01]  /*a930*/  FFMA.FTZ R26, R26, UR34, -R81.reuse ;  /* 0x000000221a1a7c23 */ /* 0x100fe20008010851 */
[----:B------:R-:W-:Y:S01]  /*a940*/  @!P1 LEA R44, R44, UR42, 0x3 ;  /* 0x0000002a2c2c9c11 */ /* 0x000fe2000f8e18ff */
[--C-:B------:R-:W-:Y:S01]  /*a950*/  FFMA.FTZ R28, R28, UR34, -R81.reuse ;  /* 0x000000221c1c7c23 */ /* 0x100fe20008010851 */
[----:B------:R-:W0:Y:S01]  /*a960*/  MUFU.EX2 R9, R9 ;  /* 0x0000000900097308 */ /* 0x000e220000000800 */
[----:B------:R-:W-:Y:S01]  /*a970*/  SEL R85, R24, 0x9, !P2 ;  /* 0x0000000918557807 */ /* 0x000fe20005000000 */
[----:B------:R-:W-:Y:S02]  /*a980*/  @!P1 VIADD R24, R42, 0x2d840 ;  /* 0x0002d8402a189836 */ /* 0x000fe40000000000 */
[----:B------:R-:W-:Y:S01]  /*a990*/  FFMA.FTZ R84, R30, UR34, -R81 ;  /* 0x000000221e547c23 */ /* 0x000fe20008010851 */
[----:B------:R-:W-:-:S02]  /*a9a0*/  @!P1 VIADD R42, R44, 0x2d860 ;  /* 0x0002d8602c2a9836 */ /* 0x000fc40000000000 */
[--C-:B------:R-:W-:Y:S01]  /*a9b0*/  FFMA.FTZ R30, R32, UR34, -R81.reuse ;  /* 0x00000022201e7c23 */ /* 0x100fe20008010851 */
[--C-:B------:R-:W-:Y:S01]  /*a9c0*/  FFMA.FTZ R32, R34, UR34, -R81.reuse ;  /* 0x0000002222207c23 */ /* 0x100fe20008010851 */
[----:B------:R-:W-:Y:S01]  /*a9d0*/  @!P1 PRMT R24, RZ, 0x654, R24 ;  /* 0x00000654ff189816 */ /* 0x000fe20000000018 */
[----:B------:R-:W1:Y:S01]  /*a9e0*/  MUFU.EX2 R11, R11 ;  /* 0x0000000b000b7308 */ /* 0x000e620000000800 */
[----:B------:R-:W-:Y:S01]  /*a9f0*/  @!P1 PRMT R42, RZ, 0x654, R42 ;  /* 0x00000654ff2a9816 */ /* 0x000fe2000000002a */
[--C-:B------:R-:W-:Y:S01]  /*aa00*/  FFMA.FTZ R34, R38, UR34, -R81.reuse ;  /* 0x0000002226227c23 */ /* 0x100fe20008010851 */
[--C-:B------:R-:W-:Y:S01]  /*aa10*/  FFMA.FTZ R41, R41, UR34, -R81.reuse ;  /* 0x0000002229297c23 */ /* 0x100fe20008010851 */
[--C-:B------:R-:W-:Y:S01]  /*aa20*/  FFMA.FTZ R38, R46, UR34, -R81.reuse ;  /* 0x000000222e267c23 */ /* 0x100fe20008010851 */
[--C-:B------:R-:W-:Y:S01]  /*aa30*/  FFMA.FTZ R49, R49, UR34, -R81.reuse ;  /* 0x0000002231317c23 */ /* 0x100fe20008010851 */
        /* <DEDUP_REMOVED lines=9> */
[--C-:B------:R-:W-:Y:S01]  /*aad0*/  FFMA.FTZ R73, R73, UR34, -R81.reuse ;  /* 0x0000002249497c23 */ /* 0x100fe20008010851 */
[----:B------:R-:W-:Y:S01]  /*aae0*/  MUFU.EX2 R83, R83 ;  /* 0x0000005300537308 */ /* 0x000fe20000000800 */
[----:B-1----:R-:W-:Y:S01]  /*aaf0*/  F2FP.BF16.F32.PACK_AB R9, R11, R9 ;  /* 0x000000090b09723e */ /* 0x002fe200000010ff */
[--C-:B------:R-:W-:Y:S01]  /*ab00*/  FFMA.FTZ R74, R74, UR34, -R81.reuse ;  /* 0x000000224a4a7c23 */ /* 0x100fe20008010851 */
[--C-:B------:R-:W-:Y:S01]  /*ab10*/  FFMA.FTZ R75, R75, UR34, -R81.reuse ;  /* 0x000000224b4b7c23 */ /* 0x100fe20008010851 */
[--C-:B------:R-:W-:Y:S01]  /*ab20*/  FFMA.FTZ R78, R78, UR34, -R81.reuse ;  /* 0x000000224e4e7c23 */ /* 0x100fe20008010851 */
[--C-:B------:R-:W-:Y:S01]  /*ab30*/  FFMA.FTZ R76, R76, UR34, -R81.reuse ;  /* 0x000000224c4c7c23 */ /* 0x100fe20008010851 */
[----:B------:R-:W-:Y:S01]  /*ab40*/  FFMA.FTZ R77, R77, UR34, -R81 ;  /* 0x000000224d4d7c23 */ /* 0x000fe20008010851 */
[C---:B------:R-:W-:Y:S01]  /*ab50*/  ISETP.GT.AND P2, PT, R0.reuse, UR47, PT ;  /* 0x0000002f00007c0c */ /* 0x040fe2000bf44270 */
[----:B------:R-:W-:Y:S01]  /*ab60*/  MUFU.EX2 R80, R80 ;  /* 0x0000005000507308 */ /* 0x000fe20000000800 */
[----:B------:R-:W-:Y:S01]  /*ab70*/  UMOV UR50, UR43 ;  /* 0x0000002b00327c82 */ /* 0x000fe20008000000 */
[----:B------:R-:W-:-:S06]  /*ab80*/  VIADD R0, R0, 0xffffffff ;  /* 0xffffffff00007836 */ /* 0x000fcc0000000000 */
[----:B------:R-:W-:Y:S08]  /*ab90*/  MUFU.EX2 R26, R26 ;  /* 0x0000001a001a7308 */ /* 0x000ff00000000800 */
[----:B------:R-:W-:Y:S01]  /*aba0*/  MUFU.EX2 R28, R28 ;  /* 0x0000001c001c7308 */ /* 0x000fe20000000800 */
[----:B------:R-:W-:Y:S02]  /*abb0*/  WARPGROUP.DEPBAR.LE gsb0, 0x0 ;  /* 0x00008000000079c5 */ /* 0x000fe40000010000 */
[----:B------:R-:W-:-:S05]  /*abc0*/  WARPGROUP.ARRIVE ;  /* 0x00000000000079c5 */ /* 0x000fca0000000000 */
[----:B------:R-:W-:Y:S01]  /*abd0*/  MUFU.EX2 R84, R84 ;  /* 0x0000005400547308 */ /* 0x000fe20000000800 */
[----:B------:R-:W-:Y:S01]  /*abe0*/  HGMMA.64x96x16.F32.BF16 R88, gdesc[UR28].tnspB, R88, gsb0 ;  /* 0x416000001c5879f0 */ /* 0x000fe20008001858 */
[----:B------:R-:W-:Y:S02]  /*abf0*/  UIADD3 UR28, UR6, 0x606, URZ ;  /* 0x00000606061c7890 */ /* 0x000fe4000fffe03f */
[----:B------:R-:W-:Y:S01]  /*ac00*/  UIADD3 UR30, UR7, 0x1c0, URZ ;  /* 0x000001c0071e7890 */ /* 0x000fe2000fffe03f */
[----:B------:R-:W-:Y:S01]  /*ac10*/  UMOV UR29, 0x40000040 ;  /* 0x40000040001d7882 */ /* 0x000fe20000000000 */
[----:B------:R-:W-:Y:S02]  /*ac20*/  UMOV UR31, 0x80000020 ;  /* 0x80000020001f7882 */ /* 0x000fe40000000000 */
        /* <DEDUP_REMOVED lines=27> */
[----:B------:R-:W-:Y:S01]  /*ade0*/  MUFU.EX2 R53, R53 ;  /* 0x0000003500357308 */ /* 0x000fe20000000800 */
[----:B0-----:R-:W-:-:S07]  /*adf0*/  F2FP.BF16.F32.PACK_AB R50, R52, R51 ;  /* 0x000000333432723e */ /* 0x001fce00000010ff */
[----:B------:R-:W-:Y:S08]  /*ae00*/  MUFU.EX2 R56, R56 ;  /* 0x0000003800387308 */ /* 0x000ff00000000800 */
[----:B------:R-:W-:Y:S01]  /*ae10*/  MUFU.EX2 R57, R57 ;  /* 0x0000003900397308 */ /* 0x000fe20000000800 */
[----:B------:R-:W-:Y:S02]  /*ae20*/  WARPGROUP.DEPBAR.LE gsb0, 0x0 ;  /* 0x00008000000079c5 */ /* 0x000fe40000010000 */
[----:B------:R0:W-:Y:S06]  /*ae30*/  BAR.ARV R85, 0x100 ;  /* 0x000400550000751d */ /* 0x0001ec0000002000 */
[----:B------:R1:W-:Y:S01]  /*ae40*/  @!P1 SYNCS.ARRIVE.TRANS64.RED.A1T0 RZ, [R24+URZ], RZ ;  /* 0x000000ff18ff99a7 */ /* 0x0003e2000810043f */
[----:B------:R-:W-:Y:S01]  /*ae50*/  MUFU.EX2 R67, R67 ;  /* 0x0000004300437308 */ /* 0x000fe20000000800 */
[-C--:B------:R-:W-:Y:S01]  /*ae60*/  FMUL.FTZ R88, R88, R6.reuse ;  /* 0x0000000658587220 */ /* 0x080fe20000410000 */
[-C--:B------:R-:W-:Y:S01]  /*ae70*/  FMUL.FTZ R89, R89, R6.reuse ;  /* 0x0000000659597220 */ /* 0x080fe20000410000 */
[-C--:B------:R-:W-:Y:S01]  /*ae80*/  FMUL.FTZ R92, R92, R6.reuse ;  /* 0x000000065c5c7220 */ /* 0x080fe20000410000 */
[-C--:B------:R-:W-:Y:S01]  /*ae90*/  FMUL.FTZ R93, R93, R6.reuse ;  /* 0x000000065d5d7220 */ /* 0x080fe20000410000 */
[-C--:B------:R-:W-:Y:S01]  /*aea0*/  FMUL.FTZ R96, R96, R6.reuse ;  /* 0x0000000660607220 */ /* 0x080fe20000410000 */
[----:B------:R-:W-:Y:S01]  /*aeb0*/  FMUL.FTZ R97, R97, R6 ;  /* 0x0000000661617220 */ /* 0x000fe20000410000 */
[----:B------:R2:W-:Y:S01]  /*aec0*/  @!P1 SYNCS.ARRIVE.TRANS64.RED.A1T0 RZ, [R42+URZ], RZ ;  /* 0x000000ff2aff99a7 */ /* 0x0005e2000810043f */
[--C-:B-1----:R-:W-:Y:S01]  /*aed0*/  FFMA.FTZ R24, R54, UR34, -R81.reuse ;  /* 0x0000002236187c23 */ /* 0x102fe20008010851 */
[----:B------:R-:W-:Y:S01]  /*aee0*/  FFMA.FTZ R54, R69, UR34, -R81 ;  /* 0x0000002245367c23 */ /* 0x000fe20008010851 */
[----:B------:R-:W-:Y:S01]  /*aef0*/  FADD.FTZ R69, R11, R2 ;  /* 0x000000020b457221 */ /* 0x000fe20000010000 */
[----:B------:R-:W-:Y:S01]  /*af00*/  F2FP.BF16.F32.PACK_AB R11, R83, R82 ;  /* 0x00000052530b723e */ /* 0x000fe200000010ff */
[----:B------:R-:W-:Y:S01]  /*af10*/  MUFU.EX2 R58, R58 ;  /* 0x0000003a003a7308 */ /* 0x000fe20000000800 */
[-C--:B------:R-:W-:Y:S01]  /*af20*/  FMUL.FTZ R100, R100, R6.reuse ;  /* 0x0000000664647220 */ /* 0x080fe20000410000 */
[----:B------:R-:W-:Y:S01]  /*af30*/  FADD.FTZ R2, R82, R69 ;  /* 0x0000004552027221 */ /* 0x000fe20000010000 */
[----:B--2---:R-:W-:Y:S01]  /*af40*/  FADD.FTZ R42, R10, R3 ;  /* 0x000000030a2a7221 */ /* 0x004fe20000010000 */
[----:B------:R-:W-:Y:S01]  /*af50*/  F2FP.BF16.F32.PACK_AB R10, R14, R79 ;  /* 0x0000004f0e0a723e */ /* 0x000fe200000010ff */
[-C--:B------:R-:W-:Y:S01]  /*af60*/  FMUL.FTZ R101, R101, R6.reuse ;  /* 0x0000000665657220 */ /* 0x080fe20000410000 */
[----:B------:R-:W-:Y:S01]  /*af70*/  FADD.FTZ R69, R83, R2 ;  /* 0x0000000253457221 */ /* 0x000fe20000010000 */
[----:B0-----:R-:W-:Y:S01]  /*af80*/  FADD.FTZ R85, R79, R42 ;  /* 0x0000002a4f557221 */ /* 0x001fe20000010000 */
[----:B------:R0:W1:Y:S01]  /*af90*/  MUFU.EX2 R3, R24 ;  /* 0x0000001800037308 */ /* 0x0000620000000800 */
[----:B------:R2:W-:Y:S01]  /*afa0*/  STSM.16.M88.4 [R17+0x21800], R8 ;  /* 0x0218000811007844 */ /* 0x0005e20000000200 */
[----:B------:R-:W-:Y:S01]  /*afb0*/  FADD.FTZ R69, R80, R69 ;  /* 0x0000004550457221 */ /* 0x000fe20000010000 */
[----:B------:R-:W-:Y:S01]  /*afc0*/  FADD.FTZ R42, R14, R85 ;  /* 0x000000550e2a7221 */ /* 0x000fe20000010000 */
[-C--:B------:R-:W-:Y:S01]  /*afd0*/  FMUL.FTZ R104, R104, R6.reuse ;  /* 0x0000000668687220 */ /* 0x080fe20000410000 */
[----:B------:R-:W-:Y:S01]  /*afe0*/  FMUL.FTZ R105, R105, R6 ;  /* 0x0000000669697220 */ /* 0x000fe20000410000 */
[----:B------:R-:W-:Y:S01]  /*aff0*/  FADD.FTZ R69, R26, R69 ;  /* 0x000000451a457221 */ /* 0x000fe20000010000 */
[----:B------:R-:W-:Y:S01]  /*b000*/  FADD.FTZ R42, R21, R42 ;  /* 0x0000002a152a7221 */ /* 0x000fe20000010000 */
[----:B------:R-:W3:Y:S01]  /*b010*/  MUFU.EX2 R2, R66 ;  /* 0x0000004200027308 */ /* 0x000ee20000000800 */
[C---:B0-----:R-:W-:Y:S01]  /*b020*/  F2FP.BF16.F32.PACK_AB R24, R25.reuse, R21 ;  /* 0x000000151918723e */ /* 0x041fe200000010ff */
[----:B------:R-:W-:Y:S01]  /*b030*/  FADD.FTZ R69, R28, R69 ;  /* 0x000000451c457221 */ /* 0x000fe20000010000 */
[----:B------:R-:W-:Y:S01]  /*b040*/  FADD.FTZ R42, R25, R42 ;  /* 0x0000002a192a7221 */ /* 0x000fe20000010000 */
[----:B------:R-:W-:Y:S01]  /*b050*/  F2FP.BF16.F32.PACK_AB R25, R26, R80 ;  /* 0x000000501a19723e */ /* 0x000fe200000010ff */
[----:B------:R-:W-:Y:S01]  /*b060*/  FMUL.FTZ R108, R108, R6 ;  /* 0x000000066c6c7220 */ /* 0x000fe20000410000 */
[----:B------:R-:W-:Y:S01]  /*b070*/  FADD.FTZ R69, R84, R69 ;  /* 0x0000004554457221 */ /* 0x000fe20000010000 */
[----:B------:R-:W-:Y:S01]  /*b080*/  FADD.FTZ R42, R27, R42 ;  /* 0x0000002a1b2a7221 */ /* 0x000fe20000010000 */
[C---:B------:R-:W-:Y:S01]  /*b090*/  F2FP.BF16.F32.PACK_AB R26, R29.reuse, R27 ;  /* 0x0000001b1d1a723e */ /* 0x040fe200000010ff */
[----:B------:R-:W-:Y:S01]  /*b0a0*/  MUFU.EX2 R54, R54 ;  /* 0x0000003600367308 */ /* 0x000fe20000000800 */
        /* <DEDUP_REMOVED lines=10> */
[C---:B------:R-:W-:Y:S01]  /*b150*/  F2FP.BF16.F32.PACK_AB R31, R34.reuse, R20 ;  /* 0x00000014221f723e */ /* 0x040fe200000010ff */
[----:B------:R0:W-:Y:S01]  /*b160*/  STSM.16.M88.4 [R23], R24 ;  /* 0x0000001817007844 */ /* 0x0001e20000000200 */
[----:B------:R-:W-:Y:S01]  /*b170*/  FADD.FTZ R14, R34, R69 ;  /* 0x00000045220e7221 */ /* 0x000fe20000010000 */
[----:B------:R-:W-:Y:S01]  /*b180*/  FADD.FTZ R42, R35, R42 ;  /* 0x0000002a232a7221 */ /* 0x000fe20000010000 */
[-C--:B------:R-:W-:Y:S01]  /*b190*/  FMUL.FTZ R112, R112, R6.reuse ;  /* 0x0000000670707220 */ /* 0x080fe20000410000 */
[----:B------:R-:W0:Y:S01]  /*b1a0*/  MUFU.EX2 R72, R72 ;  /* 0x0000004800487308 */ /* 0x000e220000000800 */
[----:B------:R-:W-:Y:S01]  /*b1b0*/  FADD.FTZ R29, R41, R14 ;  /* 0x0000000e291d7221 */ /* 0x000fe20000010000 */
[----:B------:R-:W-:Y:S01]  /*b1c0*/  FADD.FTZ R42, R37, R42 ;  /* 0x0000002a252a7221 */ /* 0x000fe20000010000 */
[----:B------:R-:W-:Y:S01]  /*b1d0*/  F2FP.BF16.F32.PACK_AB R41, R36, R41 ;  /* 0x000000292429723e */ /* 0x000fe200000010ff */
[-C--:B------:R-:W-:Y:S01]  /*b1e0*/  FMUL.FTZ R113, R113, R6.reuse ;  /* 0x0000000671717220 */ /* 0x080fe20000410000 */
[----:B------:R-:W-:Y:S01]  /*b1f0*/  FMUL.FTZ R116, R116, R6 ;  /* 0x0000000674747220 */ /* 0x000fe20000410000 */
        /* <DEDUP_REMOVED lines=11> */
[----:B------:R4:W-:Y:S01]  /*b2b0*/  STSM.16.M88.4 [R19], R28 ;  /* 0x0000001c13007844 */ /* 0x0009e20000000200 */
[----:B------:R-:W-:Y:S01]  /*b2c0*/  FADD.FTZ R14, R45, R14 ;  /* 0x0000000e2d0e7221 */ /* 0x000fe20000010000 */
[----:B------:R-:W-:Y:S01]  /*b2d0*/  FADD.FTZ R33, R49, R20 ;  /* 0x0000001431217221 */ /* 0x000fe20000010000 */
[----:B------:R-:W-:Y:S01]  /*b2e0*/  F2FP.BF16.F32.PACK_AB R42, R45, R43 ;  /* 0x0000002b2d2a723e */ /* 0x000fe200000010ff */
[-C--:B------:R-:W-:Y:S01]  /*b2f0*/  FMUL.FTZ R120, R120, R6.reuse ;  /* 0x0000000678787220 */ /* 0x080fe20000410000 */
[----:B------:R-:W-:Y:S01]  /*b300*/  FADD.FTZ R21, R47, R14 ;  /* 0x0000000e2f157221 */ /* 0x000fe20000010000 */
[----:B------:R-:W-:Y:S01]  /*b310*/  FADD.FTZ R33, R44, R33 ;  /* 0x000000212c217221 */ /* 0x000fe20000010000 */
[----:B------:R-:W5:Y:S01]  /*b320*/  MUFU.EX2 R74, R74 ;  /* 0x0000004a004a7308 */ /* 0x000f620000000800 */
[----:B------:R-:W-:Y:S01]  /*b330*/  F2FP.BF16.F32.PACK_AB R43, R38, R15 ;  /* 0x0000000f262b723e */ /* 0x000fe200000010ff */
[----:B------:R-:W-:Y:S01]  /*b340*/  FADD.FTZ R14, R48, R21 ;  /* 0x00000015300e7221 */ /* 0x000fe20000010000 */
[----:B------:R-:W-:Y:S01]  /*b350*/  F2FP.BF16.F32.PACK_AB R40, R40, R39 ;  /* 0x000000272828723e */ /* 0x000fe200000010ff */
[----:B------:R-:W-:Y:S01]  /*b360*/  FMUL.FTZ R121, R121, R6 ;  /* 0x0000000679797220 */ /* 0x000fe20000410000 */
[----:B------:R-:W-:Y:S01]  /*b370*/  F2FP.BF16.F32.PACK_AB R48, R48, R47 ;  /* 0x0000002f3030723e */ /* 0x000fe200000010ff */
[----:B------:R-:W-:Y:S01]  /*b380*/  FADD.FTZ R21, R51, R14 ;  /* 0x0000000e33157221 */ /* 0x000fe20000010000 */
[----:B------:R-:W-:Y:S01]  /*b390*/  FADD.FTZ R14, R46, R33 ;  /* 0x000000212e0e7221 */ /* 0x000fe20000010000 */
[----:B------:R-:W4:Y:S01]  /*b3a0*/  MUFU.EX2 R60, R60 ;  /* 0x0000003c003c7308 */ /* 0x000f220000000800 */
[C---:B-1----:R-:W-:Y:S01]  /*b3b0*/  F2FP.BF16.F32.PACK_AB R51, R3.reuse, R46 ;  /* 0x0000002e0333723e */ /* 0x042fe200000010ff */
[----:B--2---:R-:W-:Y:S01]  /*b3c0*/  FADD.FTZ R8, R52, R21 ;  /* 0x0000001534087221 */ /* 0x004fe20000010000 */
[----:B------:R-:W-:Y:S01]  /*b3d0*/  FADD.FTZ R9, R3, R14 ;  /* 0x0000000e03097221 */ /* 0x000fe20000010000 */
[----:B------:R-:W-:Y:S01]  /*b3e0*/  F2FP.BF16.F32.PACK_AB R49, R44, R49 ;  /* 0x000000312c31723e */ /* 0x000fe200000010ff */
[----:B------:R2:W-:Y:S01]  /*b3f0*/  STSM.16.M88.4 [R18], R40 ;  /* 0x0000002812007844 */ /* 0x0005e20000000200 */
[----:B------:R-:W-:Y:S01]  /*b400*/  FADD.FTZ R11, R55, R8 ;  /* 0x00000008370b7221 */ /* 0x000fe20000010000 */
[----:B---3--:R-:W-:Y:S01]  /*b410*/  FADD.FTZ R8, R2, R9 ;  /* 0x0000000902087221 */ /* 0x008fe20000010000 */
[----:B------:R-:W-:Y:S01]  /*b420*/  MUFU.EX2 R14, R75 ;  /* 0x0000004b000e7308 */ /* 0x000fe20000000800 */
[----:B0-----:R-:W-:Y:S01]  /*b430*/  F2FP.BF16.F32.PACK_AB R25, R72, R71 ;  /* 0x000000474819723e */ /* 0x001fe200000010ff */
[----:B------:R-:W-:Y:S01]  /*b440*/  FADD.FTZ R10, R56, R11 ;  /* 0x0000000b380a7221 */ /* 0x000fe20000010000 */
[----:B------:R-:W-:Y:S01]  /*b450*/  FADD.FTZ R9, R53, R8 ;  /* 0x0000000835097221 */ /* 0x000fe20000010000 */
[----:B-----5:R-:W-:Y:S01]  /*b460*/  F2FP.BF16.F32.PACK_AB R27, R74, R73 ;  /* 0x000000494a1b723e */ /* 0x020fe200000010ff */
[----:B------:R2:W-:Y:S01]  /*b470*/  STSM.16.M88.4 [R17+0x27800], R48 ;  /* 0x0278003011007844 */ /* 0x0005e20000000200 */
[----:B------:R-:W-:Y:S01]  /*b480*/  FADD.FTZ R11, R57, R10 ;  /* 0x0000000a390b7221 */ /* 0x000fe20000010000 */
[----:B------:R-:W-:Y:S01]  /*b490*/  FADD.FTZ R8, R54, R9 ;  /* 0x0000000936087221 */ /* 0x000fe20000010000 */
[----:B------:R-:W0:Y:S01]  /*b4a0*/  MUFU.EX2 R61, R61 ;  /* 0x0000003d003d7308 */ /* 0x000e220000000800 */
[----:B------:R-:W-:Y:S01]  /*b4b0*/  F2FP.BF16.F32.PACK_AB R9, R53, R2 ;  /* 0x000000023509723e */ /* 0x000fe200000010ff */
[----:B------:R-:W-:Y:S01]  /*b4c0*/  FADD.FTZ R10, R58, R11 ;  /* 0x0000000b3a0a7221 */ /* 0x000fe20000010000 */
[----:B------:R-:W-:Y:S01]  /*b4d0*/  FADD.FTZ R8, R67, R8 ;  /* 0x0000000843087221 */ /* 0x000fe20000010000 */
[----:B----4-:R-:W-:Y:S01]  /*b4e0*/  F2FP.BF16.F32.PACK_AB R24, R60, R59 ;  /* 0x0000003b3c18723e */ /* 0x010fe200000010ff */
[----:B------:R-:W-:Y:S01]  /*b4f0*/  FMUL.FTZ R124, R124, R6 ;  /* 0x000000067c7c7220 */ /* 0x000fe20000410000 */
        /* <DEDUP_REMOVED lines=8> */
[-C--:B------:R-:W-:Y:S01]  /*b580*/  FMUL.FTZ R128, R128, R6.reuse ;  /* 0x0000000680807220 */ /* 0x080fe20000410000 */
[----:B------:R-:W-:Y:S01]  /*b590*/  FADD.FTZ R15, R73, R2 ;  /* 0x00000002490f7221 */ /* 0x000fe20000010000 */
[----:B------:R-:W3:Y:S01]  /*b5a0*/  MUFU.EX2 R29, R76 ;  /* 0x0000004c001d7308 */ /* 0x000ee20000000800 */
[----:B0-----:R-:W-:Y:S01]  /*b5b0*/  FADD.FTZ R3, R61, R10 ;  /* 0x0000000a3d037221 */ /* 0x001fe20000010000 */
[----:B------:R-:W-:Y:S01]  /*b5c0*/  F2FP.BF16.F32.PACK_AB R10, R58, R57 ;  /* 0x000000393a0a723e */ /* 0x000fe200000010ff */
[----:B------:R-:W-:Y:S01]  /*b5d0*/  FADD.FTZ R15, R74, R15 ;  /* 0x0000000f4a0f7221 */ /* 0x000fe20000010000 */
[-C--:B------:R-:W-:Y:S01]  /*b5e0*/  FMUL.FTZ R129, R129, R6.reuse ;  /* 0x0000000681817220 */ /* 0x080fe20000410000 */
[-C--:B------:R-:W-:Y:S01]  /*b5f0*/  FMUL.FTZ R132, R132, R6.reuse ;  /* 0x0000000684847220 */ /* 0x080fe20000410000 */
[----:B------:R-:W-:Y:S01]  /*b600*/  FMUL.FTZ R133, R133, R6 ;  /* 0x0000000685857220 */ /* 0x000fe20000410000 */
[----:B------:R-:W-:Y:S01]  /*b610*/  FADD.FTZ R15, R14, R15 ;  /* 0x0000000f0e0f7221 */ /* 0x000fe20000010000 */
[----:B------:R-:W0:Y:S01]  /*b620*/  MUFU.EX2 R63, R63 ;  /* 0x0000003f003f7308 */ /* 0x000e220000000800 */
[C---:B-1----:R-:W-:Y:S01]  /*b630*/  F2FP.BF16.F32.PACK_AB R26, R62.reuse, R61 ;  /* 0x0000003d3e1a723e */ /* 0x042fe200000010ff */
[----:B------:R2:W-:Y:S01]  /*b640*/  STSM.16.M88.4 [R136], R8 ;  /* 0x0000000888007844 */ /* 0x0005e20000000200 */
[----:B------:R-:W-:Y:S01]  /*b650*/  FADD.FTZ R2, R62, R3 ;  /* 0x000000033e027221 */ /* 0x000fe20000010000 */
[-C--:B------:R-:W-:Y:S01]  /*b660*/  FMUL.FTZ R90, R90, R7.reuse ;  /* 0x000000075a5a7220 */ /* 0x080fe20000410000 */
[-C--:B------:R-:W-:Y:S01]  /*b670*/  FMUL.FTZ R91, R91, R7.reuse ;  /* 0x000000075b5b7220 */ /* 0x080fe20000410000 */
[----:B------:R2:W-:Y:S01]  /*b680*/  STSM.16.M88.4 [R19+0x6000], R24 ;  /* 0x0060001813007844 */ /* 0x0005e20000000200 */
        /* <DEDUP_REMOVED lines=9> */
[----:B------:R-:W-:Y:S01]  /*b720*/  MUFU.EX2 R68, R68 ;  /* 0x0000004400447308 */ /* 0x000fe20000000800 */
        /* <DEDUP_REMOVED lines=8> */
[C---:B-1----:R-:W-:Y:S01]  /*b7b0*/  F2FP.BF16.F32.PACK_AB R28, R64.reuse, R63 ;  /* 0x0000003f401c723e */ /* 0x042fe200000010ff */
[----:B------:R-:W-:Y:S01]  /*b7c0*/  FADD.FTZ R3, R64, R3 ;  /* 0x0000000340037221 */ /* 0x000fe20000010000 */
[-C--:B------:R-:W-:Y:S01]  /*b7d0*/  FMUL.FTZ R118, R118, R7.reuse ;  /* 0x0000000776767220 */ /* 0x080fe20000410000 */
[-C--:B------:R-:W-:Y:S01]  /*b7e0*/  FMUL.FTZ R119, R119, R7.reuse ;  /* 0x0000000777777220 */ /* 0x080fe20000410000 */
[-C--:B------:R-:W-:Y:S01]  /*b7f0*/  FMUL.FTZ R122, R122, R7.reuse ;  /* 0x000000077a7a7220 */ /* 0x080fe20000410000 */
[-C--:B------:R-:W-:Y:S01]  /*b800*/  FMUL.FTZ R123, R123, R7.reuse ;  /* 0x000000077b7b7220 */ /* 0x080fe20000410000 */
[-C--:B------:R-:W-:Y:S01]  /*b810*/  FMUL.FTZ R126, R126, R7.reuse ;  /* 0x000000077e7e7220 */ /* 0x080fe20000410000 */
[----:B------:R-:W1:Y:S01]  /*b820*/  MUFU.EX2 R20, R77 ;  /* 0x0000004d00147308 */ /* 0x000e620000000800 */
[-C--:B------:R-:W-:Y:S01]  /*b830*/  FMUL.FTZ R127, R127, R7.reuse ;  /* 0x000000077f7f7220 */ /* 0x080fe20000410000 */
[-C--:B------:R-:W-:Y:S01]  /*b840*/  FMUL.FTZ R130, R130, R7.reuse ;  /* 0x0000000782827220 */ /* 0x080fe20000410000 */
[-C--:B------:R-:W-:Y:S01]  /*b850*/  FMUL.FTZ R131, R131, R7.reuse ;  /* 0x0000000783837220 */ /* 0x080fe20000410000 */
[-C--:B------:R-:W-:Y:S01]  /*b860*/  FMUL.FTZ R134, R134, R7.reuse ;  /* 0x0000000786867220 */ /* 0x080fe20000410000 */
[----:B------:R-:W-:Y:S01]  /*b870*/  FMUL.FTZ R135, R135, R7 ;  /* 0x0000000787877220 */ /* 0x000fe20000410000 */
[----:B------:R-:W-:-:S02]  /*b880*/  IMAD.MOV.U32 R7, RZ, RZ, R13 ;  /* 0x000000ffff077224 */ /* 0x000fc400078e000d */
[----:B------:R-:W3:Y:S01]  /*b890*/  MUFU.EX2 R78, R78 ;  /* 0x0000004e004e7308 */ /* 0x000ee20000000800 */
[----:B0-----:R-:W-:Y:S01]  /*b8a0*/  F2FP.BF16.F32.PACK_AB R30, R65, R68 ;  /* 0x00000044411e723e */ /* 0x001fe200000010ff */
[----:B------:R-:W-:Y:S01]  /*b8b0*/  FADD.FTZ R68, R68, R3 ;  /* 0x0000000344447221 */ /* 0x000fe20000010000 */
[----:B------:R-:W-:-:S03]  /*b8c0*/  IMAD.MOV.U32 R6, RZ, RZ, R12 ;  /* 0x000000ffff067224 */ /* 0x000fc600078e000c */
[----:B------:R-:W-:Y:S01]  /*b8d0*/  FADD.FTZ R3, R65, R68 ;  /* 0x0000004441037221 */ /* 0x000fe20000010000 */
[----:B-1----:R-:W-:Y:S01]  /*b8e0*/  FADD.FTZ R15, R20, R15 ;  /* 0x0000000f140f7221 */ /* 0x002fe20000010000 */
[----:B---3--:R-:W-:-:S03]  /*b8f0*/  F2FP.BF16.F32.PACK_AB R31, R78, R20 ;  /* 0x000000144e1f723e */ /* 0x008fc600000010ff */
[----:B------:R-:W-:Y:S02]  /*b900*/  FADD.FTZ R2, R78, R15 ;  /* 0x0000000f4e027221 */ /* 0x000fe40000010000 */
        /* <DEDUP_REMOVED lines=9> */
.L_x_9142:
[----:B------:R-:W-:-:S13]  /*b9a0*/  ISETP.GE.AND P2, PT, R0, UR39, PT ;  /* 0x0000002700007c0c */ /* 0x000fda000bf46270 */
[----:B------:R-:W-:Y:S05]  /*b9b0*/  @!P2 BRA `(.L_x_9152) ;  /* 0x000000380030a947 */ /* 0x000fea0003800000 */
[----:B-12---:R-:W-:Y:S01]  /*b9c0*/  IMAD.IADD R8, R137, 0x1, -R139 ;  /* 0x0000000189087824 */ /* 0x006fe200078e0a8b */
[----:B------:R-:W-:Y:S01]  /*b9d0*/  UMOV UR28, UR46 ;  /* 0x0000002e001c7c82 */ /* 0x000fe20008000000 */
[----:B------:R-:W-:Y:S01]  /*b9e0*/  IMAD.MOV.U32 R11, RZ, RZ, R13 ;  /* 0x000000ffff0b7224 */ /* 0x000fe200078e000d */
[----:B------:R-:W-:Y:S01]  /*b9f0*/  UMOV UR51, UR43 ;  /* 0x0000002b00337c82 */ /* 0x000fe20008000000 */
[--C-:B------:R-:W-:Y:S01]  /*ba00*/  IMAD.IADD R9, R4, 0x1, R8.reuse ;  /* 0x0000000104097824 */ /* 0x100fe200078e0208 */
[----:B------:R-:W-:Y:S01]  /*ba10*/  ULDC UR35, c[0x0][0x9e4] ;  /* 0x0002790000237ab9 */ /* 0x000fe20000000800 */
[----:B------:R-:W-:Y:S01]  /*ba20*/  IMAD.IADD R8, R5, 0x1, R8 ;  /* 0x0000000105087824 */ /* 0x000fe200078e0208 */
[----:B------:R-:W-:Y:S01]  /*ba30*/  ULDC UR34, c[0x0][0x988] ;  /* 0x0002620000227ab9 */ /* 0x000fe20000000800 */
[----:B------:R-:W-:Y:S01]  /*ba40*/  IMAD.MOV.U32 R10, RZ, RZ, R12 ;  /* 0x000000ffff0a7224 */ /* 0x000fe200078e000c */
[----:B------:R-:W-:Y:S01]  /*ba50*/  LOP3.LUT R7, RZ, R9, RZ, 0x33, !PT ;  /* 0x00000009ff077212 */ /* 0x000fe200078e33ff */
[----:B------:R-:W-:Y:S01]  /*ba60*/  ULDC UR50, c[0x0][0x9d8] ;  /* 0x0002760000327ab9 */ /* 0x000fe20000000800 */
[----:B------:R-:W-:Y:S01]  /*ba70*/  LOP3.LUT R6, RZ, R8, RZ, 0x33, !PT ;  /* 0x00000008ff067212 */ /* 0x000fe200078e33ff */
[----:B------:R-:W-:-:S06]  /*ba80*/  ULDC UR47, c[0x0][0x9e0] ;  /* 0x00027800002f7ab9 */ /* 0x000fcc0000000800 */
.L_x_9169:
[----:B------:R-:W-:Y:S01]  /*ba90*/  UIADD3 UR43, UR51, 0x1, URZ ;  /* 0x00000001332b7890 */ /* 0x000fe2000fffe03f */
[----:B------:R-:W-:-:S03]  /*baa0*/  ISETP.NE.AND P3, PT, RZ, UR38, PT ;  /* 0x00000026ff007c0c */ /* 0x000fc6000bf65270 */
[----:B------:R-:W-:-:S04]  /*bab0*/  UISETP.NE.AND UP0, UPT, UR43, 0x2, UPT ;  /* 0x000000022b00788c */ /* 0x000fc8000bf05270 */
[----:B------:R-:W-:Y:S02]  /*bac0*/  USEL UR46, URZ, 0x1, UP0 ;  /* 0x000000013f2e7887 */ /* 0x000fe40008000000 */
[----:B------:R-:W-:Y:S02]  /*bad0*/  USEL UR43, UR43, URZ, UP0 ;  /* 0x0000003f2b2b7287 */ /* 0x000fe40008000000 */
[----:B------:R-:W-:Y:S02]  /*bae0*/  ULOP3.LUT UR46, UR28, UR46, URZ, 0x3c, !UPT ;  /* 0x0000002e1c2e7292 */ /* 0x000fe4000f8e3c3f */
[----:B---3--:R-:W-:Y:S10]  /*baf0*/  @P3 BRA `(.L_x_9153) ;  /* 0x00000000002c3947 */ /* 0x008ff40003800000 */
[----:B------:R-:W-:Y:S05]  /*bb00*/  @!P0 BRA `(.L_x_9154) ;  /* 0x0000000000048947 */ /* 0x000fea0003800000 */
[----:B------:R-:W-:Y:S01]  /*bb10*/  BPT.TRAP 0x1 ;  /* 0x000000040000795c */ /* 0x000fe20000300000 */
.L_x_9154:
[----:B------:R-:W-:Y:S01]  /*bb20*/  ULEA UR6, UR43, UR42, 0x3 ;  /* 0x0000002a2b067291 */ /* 0x000fe2000f8e183f */
[----:B------:R-:W-:-:S05]  /*bb30*/  IMAD.U32 R12, RZ, RZ, UR46 ;  /* 0x0000002eff0c7e24 */ /* 0x000fca000f8e00ff */
[----:B------:R-:W-:-:S04]  /*bb40*/  SHF.L.U32 R12, R12, 0x1f, RZ ;  /* 0x0000001f0c0c7819 */ /* 0x000fc800000006ff */
[----:B------:R0:W1:Y:S01]  /*bb50*/  SYNCS.PHASECHK.TRANS64.TRYWAIT P2, [UR6+0x2d830], R12 ;  /* 0x02d8300cff0075a7 */ /* 0x0000620008040146 */
[----:B------:R-:W-:Y:S05]  /*bb60*/  @!P0 BRA `(.L_x_9155) ;  /* 0x0000000000048947 */ /* 0x000fea0003800000 */
[----:B------:R-:W-:Y:S01]  /*bb70*/  BPT.TRAP 0x1 ;  /* 0x000000040000795c */ /* 0x000fe20000300000 */
.L_x_9155:
[----:B-1----:R-:W-:Y:S05]  /*bb80*/  @P2 BRA `(.L_x_9153) ;  /* 0x0000000000082947 */ /* 0x002fea0003800000 */
[----:B------:R-:W1:Y:S02]  /*bb90*/  SYNCS.PHASECHK.TRANS64.TRYWAIT P2, [UR6+0x2d830], R12 ;  /* 0x02d8300cff0075a7 */ /* 0x000e640008040146 */
[----:B-1----:R-:W-:Y:S05]  /*bba0*/  @!P2 BRA `(.L_x_9156) ;  /* 0x000000a8002ca947 */ /* 0x002fea0003800000 */
.L_x_9153:
        /* <DEDUP_REMOVED lines=37> */
.L_x_9158:
[----:B------:R-:W-:Y:S01]  /*be00*/  ULEA UR6, UR51, UR42, 0x3 ;  /* 0x0000002a33067291 */ /* 0x000fe2000f8e183f */
[----:B------:R-:W-:-:S05]  /*be10*/  IMAD.U32 R12, RZ, RZ, UR28 ;  /* 0x0000001cff0c7e24 */ /* 0x000fca000f8e00ff */
[----:B------:R-:W-:-:S04]  /*be20*/  SHF.L.U32 R12, R12, 0x1f, RZ ;  /* 0x0000001f0c0c7819 */ /* 0x000fc800000006ff */
[----:B------:R0:W1:Y:S01]  /*be30*/  SYNCS.PHASECHK.TRANS64.TRYWAIT P2, [UR6+0x2d850], R12 ;  /* 0x02d8500cff0075a7 */ /* 0x0000620008040146 */
[----:B------:R-:W-:Y:S05]  /*be40*/  @!P0 BRA `(.L_x_9159) ;  /* 0x0000000000048947 */ /* 0x000fea0003800000 */
[----:B------:R-:W-:Y:S01]  /*be50*/  BPT.TRAP 0x1 ;  /* 0x000000040000795c */ /* 0x000fe20000300000 */
.L_x_9159:
[----:B-1----:R-:W-:Y:S05]  /*be60*/  @P2 BRA `(.L_x_9157) ;  /* 0x0000000000082947 */ /* 0x002fea0003800000 */
[----:B------:R-:W1:Y:S02]  /*be70*/  SYNCS.PHASECHK.TRANS64.TRYWAIT P2, [UR6+0x2d850], R12 ;  /* 0x02d8500cff0075a7 */ /* 0x000e640008040146 */
[----:B-1----:R-:W-:Y:S05]  /*be80*/  @!P2 BRA `(.L_x_9160) ;  /* 0x000000a4008ca947 */ /* 0x002fea0003800000 */
.L_x_9157:
[----:B------:R-:W-:Y:S01]  /*be90*/  UIADD3 UR6, UR42, 0x400, URZ ;  /* 0x000004002a067890 */ /* 0x000fe2000fffe03f */
[----:B------:R-:W-:Y:S01]  /*bea0*/  WARPGROUP.ARRIVE ;  /* 0x00000000000079c5 */ /* 0x000fe20000000000 */
[----:B------:R-:W-:Y:S01]  /*beb0*/  UMOV UR29, 0x40000040 ;  /* 0x40000040001d7882 */ /* 0x000fe20000000000 */
[----:B------:R-:W-:Y:S01]  /*bec0*/  UMOV UR31, 0x80000020 ;  /* 0x80000020001f7882 */ /* 0x000fe20000000000 */
[----:B------:R-:W-:-:S03]  /*bed0*/  USHF.R.U32.HI UR6, URZ, 0x4, UR6 ;  /* 0x000000043f067899 */ /* 0x000fc60008011606 */
[----:B------:R-:W2:Y:S01]  /*bee0*/  S2R R141, SR_TID.X ;  /* 0x00000000008d7919 */ /* 0x000ea20000002100 */
[----:B------:R-:W-:Y:S01]  /*bef0*/  FMUL.FTZ R21, R29, UR50 ;  /* 0x000000321d157c20 */ /* 0x000fe20008410000 */
[----:B------:R-:W-:Y:S01]  /*bf00*/  FMUL.FTZ R29, R35, UR50 ;  /* 0x00000032231d7c20 */ /* 0x000fe20008410000 */
[----:B------:R-:W-:Y:S01]  /*bf10*/  ULOP3.LUT UR6, UR6, 0x3fff, URZ, 0xc0, !UPT ;  /* 0x00003fff06067892 */ /* 0x000fe2000f8ec03f */
[----:B-1----:R-:W-:Y:S01]  /*bf20*/  FMUL.FTZ R13, R25, UR50 ;  /* 0x00000032190d7c20 */ /* 0x002fe20008410000 */
        /* <DEDUP_REMOVED lines=8> */
[----:B------:R-:W-:Y:S01]  /*bfb0*/  FMUL.FTZ R47, R53, UR50 ;  /* 0x00000032352f7c20 */ /* 0x000fe20008410000 */
[----:B------:R-:W-:Y:S01]  /*bfc0*/  FMUL.FTZ R26, R32, UR50 ;  /* 0x00000032201a7c20 */ /* 0x000fe20008410000 */
        /* <DEDUP_REMOVED lines=56> */
[----:B------:R-:W-:Y:S02]  /*c350*/  IMAD.SHL.U32 R83, R0, 0x80, RZ ;  /* 0x0000008000537824 */ /* 0x000fe400078e00ff */
[----:B------:R-:W-:Y:S01]  /*c360*/  FMUL.FTZ R70, R73, UR50 ;  /* 0x0000003249467c20 */ /* 0x000fe20008410000 */
[----:B------:R-:W-:-:S02]  /*c370*/  @!P1 VIADD R53, R53, 0x2d840 ;  /* 0x0002d84035359836 */ /* 0x000fc40000000000 */
        /* <DEDUP_REMOVED lines=10> */
[----:B------:R-:W-:Y:S01]  /*c420*/  @!P1 PRMT R53, RZ, 0x654, R53 ;  /* 0x00000654ff359816 */ /* 0x000fe20000000035 */
[----:B------:R-:W0:Y:S01]  /*c430*/  MUFU.TANH R12, R12 ;  /* 0x0000000c000c7308 */ /* 0x000e220000002400 */
[----:B------:R-:W-:-:S07]  /*c440*/  IADD3 R52, R137, 0x1, -R83 ;  /* 0x0000000189347810 */ /* 0x000fce0007ffe853 */
        /* <DEDUP_REMOVED lines=111> */
[----:B-1----:R-:W-:-:S04]  /*cb40*/  IMAD.IADD R53, R52, 0x1, -R139 ;  /* 0x0000000134357824 */ /* 0x002fc800078e0a8b */
[----:B------:R-:W-:-:S04]  /*cb50*/  IMAD R53, R16, -0x2, R53 ;  /* 0xfffffffe10357824 */ /* 0x000fc800078e0235 */
[C---:B------:R-:W-:Y:S02]  /*cb60*/  VIADD R138, R53.reuse, UR47 ;  /* 0x0000002f358a7c36 */ /* 0x040fe40008000000 */
[----:B------:R-:W-:Y:S02]  /*cb70*/  VIADD R87, R53, UR33 ;  /* 0x0000002135577c36 */ /* 0x000fe40008000000 */
[C---:B------:R-:W-:Y:S02]  /*cb80*/  IMAD.IADD R86, R4.reuse, 0x1, R138 ;  /* 0x0000000104567824 */ /* 0x040fe400078e028a */
[----:B-----5:R-:W-:Y:S01]  /*cb90*/  IMAD.IADD R85, R4, 0x1, R87 ;  /* 0x0000000104557824 */ /* 0x020fe200078e0257 */
[----:B0-234-:R-:W-:Y:S06]  /*cba0*/  @!P5 BRA `(.L_x_9161) ;  /* 0x000000000058d947 */ /* 0x01dfec0003800000 */
        /* <DEDUP_REMOVED lines=11> */
.L_x_9163:
[----:B------:R-:W-:-:S05]  /*cc60*/  IMAD.U32 R141, RZ, RZ, UR35 ;  /* 0x00000023ff8d7e24 */ /* 0x000fca000f8e00ff */
[----:B------:R-:W-:-:S13]  /*cc70*/  ISETP.NE.AND P2, PT, R141, 0x1, PT ;  /* 0x000000018d00780c */ /* 0x000fda0003f45270 */
[----:B------:R-:W0:Y:S02]  /*cc80*/  @P2 LDC.64 R52, c[0x0][0x9e8] ;  /* 0x00027a00ff342b82 */ /* 0x000e240000000a00 */
[----:B0-----:R-:W-:-:S04]  /*cc90*/  @P2 IMAD.HI.U32 R144, R9, R52, RZ ;  /* 0x0000003409902227 */ /* 0x001fc800078e00ff */
[----:B------:R-:W-:Y:S01]  /*cca0*/  IMAD.MOV.U32 R52, RZ, RZ, R9 ;  /* 0x000000ffff347224 */ /* 0x000fe200078e0009 */
[----:B------:R-:W-:-:S07]  /*ccb0*/  @P2 SHF.R.U32.HI R52, RZ, R53, R144 ;  /* 0x00000035ff342219 */ /* 0x000fce0000011690 */
.L_x_9164:
[----:B------:R-:W-:Y:S05]  /*ccc0*/  BSYNC B0 ;  /* 0x0000000000007941 */ /* 0x000fea0003800000 */
.L_x_9162:
[----:B------:R-:W-:-:S04]  /*ccd0*/  IMAD R53, R52, R141, -R83 ;  /* 0x0000008d34357224 */ /* 0x000fc800078e0a53 */
[----:B------:R-:W-:-:S05]  /*cce0*/  IMAD R52, R16, -0x2, R53 ;  /* 0xfffffffe10347824 */ /* 0x000fca00078e0235 */
[----:B------:R-:W-:Y:S02]  /*ccf0*/  VIADDMNMX R86, R52, R141, R86, PT ;  /* 0x0000008d34567246 */ /* 0x000fe40003800156 */
[----:B------:R-:W-:-:S07]  /*cd00*/  VIMNMX R85, R85, R52, !PT ;  /* 0x0000003455557248 */ /* 0x000fce0007fe0100 */
.L_x_9161:
[----:B------:R-:W-:Y:S01]  /*cd10*/  ISETP.GT.AND P2, PT, R0, -0x1, PT ;  /* 0xffffffff0000780c */ /* 0x000fe20003f44270 */
[C---:B------:R-:W-:Y:S02]  /*cd20*/  IMAD.IADD R138, R5.reuse, 0x1, R138 ;  /* 0x00000001058a7824 */ /* 0x040fe400078e028a */
[----:B------:R-:W-:Y:S01]  /*cd30*/  IMAD.IADD R87, R5, 0x1, R87 ;  /* 0x0000000105577824 */ /* 0x000fe200078e0257 */
[C---:B------:R-:W-:Y:S02]  /*cd40*/  ISETP.GT.AND P4, PT, R85.reuse, RZ, P2 ;  /* 0x000000ff5500720c */ /* 0x040fe40001784270 */
[----:B------:R-:W-:Y:S02]  /*cd50*/  ISETP.GT.AND P6, PT, R85, 0x1, P2 ;  /* 0x000000015500780c */ /* 0x000fe400017c4270 */
[C---:B------:R-:W-:Y:S02]  /*cd60*/  ISETP.LT.OR P4, PT, R86.reuse, 0x1, P4 ;  /* 0x000000015600780c */ /* 0x040fe40002781670 */
[----:B------:R-:W-:-:S02]  /*cd70*/  ISETP.LT.OR P6, PT, R86, 0x2, P6 ;  /* 0x000000025600780c */ /* 0x000fc400037c1670 */
        /* <DEDUP_REMOVED lines=104> */
.L_x_9167:
[----:B------:R-:W-:-:S05]  /*d400*/  IMAD.U32 R85, RZ, RZ, UR35 ;  /* 0x00000023ff557e24 */ /* 0x000fca000f8e00ff */
[----:B------:R-:W-:-:S13]  /*d410*/  ISETP.NE.AND P3, PT, R85, 0x1, PT ;  /* 0x000000015500780c */ /* 0x000fda0003f65270 */
[----:B------:R-:W0:Y:S02]  /*d420*/  @P3 LDC.64 R12, c[0x0][0x9e8] ;  /* 0x00027a00ff0c3b82 */ /* 0x000e240000000a00 */
[----:B0-----:R-:W-:-:S04]  /*d430*/  @P3 IMAD.HI.U32 R86, R8, R12, RZ ;  /* 0x0000000c08563227 */ /* 0x001fc800078e00ff */
[----:B------:R-:W-:Y:S01]  /*d440*/  IMAD.MOV.U32 R12, RZ, RZ, R8 ;  /* 0x000000ffff0c7224 */ /* 0x000fe200078e0008 */
[----:B------:R-:W-:-:S07]  /*d450*/  @P3 SHF.R.U32.HI R12, RZ, R13, R86 ;  /* 0x0000000dff0c3219 */ /* 0x000fce0000011656 */
.L_x_9168:
[----:B------:R-:W-:Y:S05]  /*d460*/  BSYNC B0 ;  /* 0x0000000000007941 */ /* 0x000fea0003800000 */
.L_x_9166:
[----:B------:R-:W-:-:S04]  /*d470*/  IMAD R83, R12, R85, -R83 ;  /* 0x000000550c537224 */ /* 0x000fc800078e0a53 */
[----:B------:R-:W-:-:S05]  /*d480*/  IMAD R83, R16, -0x2, R83 ;  /* 0xfffffffe10537824 */ /* 0x000fca00078e0253 */
[----:B------:R-:W-:Y:S02]  /*d490*/  VIADDMNMX R138, R83, R85, R138, PT ;  /* 0x00000055538a7246 */ /* 0x000fe4000380018a */
[----:B------:R-:W-:-:S07]  /*d4a0*/  VIMNMX R87, R87, R83, !PT ;  /* 0x0000005357577248 */ /* 0x000fce0007fe0100 */
.L_x_9165:
        /* <DEDUP_REMOVED lines=36> */
[----:B------:R-:W-:-:S02]  /*d6f0*/  ISETP.GT.AND P4, PT, R87, 0x10, P2 ;  /* 0x000000105700780c */ /* 0x000fc40001784270 */
[----:B------:R-:W-:Y:S02]  /*d700*/  FMNMX.FTZ R13, R56, R13, !PT ;  /* 0x0000000d380d7209 */ /* 0x000fe40007810000 */
[----:B------:R-:W-:Y:S02]  /*d710*/  ISETP.LT.OR P3, PT, R138, 0x9, P3 ;  /* 0x000000098a00780c */ /* 0x000fe40001f61670 */
[----:B------:R-:W-:Y:S02]  /*d720*/  FMNMX.FTZ R13, R58, R13, !PT ;  /* 0x0000000d3a0d7209 */ /* 0x000fe40007810000 */
[----:B------:R-:W-:Y:S02]  /*d730*/  ISETP.LT.OR P6, PT, R138, 0x3a, P6 ;  /* 0x0000003a8a00780c */ /* 0x000fe400037c1670 */
        /* <DEDUP_REMOVED lines=11> */
[C---:B------:R-:W-:Y:S02]  /*d7f0*/  ISETP.GT.AND P6, PT, R87.reuse, 0x48, P2 ;  /* 0x000000485700780c */ /* 0x040fe400017c4270 */
        /* <DEDUP_REMOVED lines=12> */
[----:B------:R-:W-:Y:S01]  /*d8c0*/  ISETP.GT.AND P3, PT, R87, 0x20, P2 ;  /* 0x000000205700780c */ /* 0x000fe20001764270 */
[----:B------:R-:W0:Y:S01]  /*d8d0*/  SHFL.BFLY PT, R12, R13, 0x2, 0x1f ;  /* 0x0c401f000d0c7f89 */ /* 0x000e2200000e0000 */
[----:B------:R-:W-:-:S02]  /*d8e0*/  FSEL R33, R33, -INF , !P4 ;  /* 0xff80000021217808 */ /* 0x000fc40006000000 */
[C---:B------:R-:W-:Y:S02]  /*d8f0*/  ISETP.GT.AND P6, PT, R87.reuse, 0x51, P2 ;  /* 0x000000515700780c */ /* 0x040fe400017c4270 */
[----:B------:R-:W-:Y:S02]  /*d900*/  ISETP.GT.AND P4, PT, R87, 0x28, P2 ;  /* 0x000000285700780c */ /* 0x000fe40001784270 */
[C---:B------:R-:W-:Y:S02]  /*d910*/  ISETP.LT.OR P3, PT, R138.reuse, 0x21, P3 ;  /* 0x000000218a00780c */ /* 0x040fe40001f61670 */
[C---:B------:R-:W-:Y:S02]  /*d920*/  ISETP.LT.OR P6, PT, R138.reuse, 0x52, P6 ;  /* 0x000000528a00780c */ /* 0x040fe400037c1670 */
[----:B------:R-:W-:Y:S02]  /*d930*/  ISETP.LT.OR P4, PT, R138, 0x29, P4 ;  /* 0x000000298a00780c */ /* 0x000fe40002781670 */
[----:B------:R-:W-:-:S02]  /*d940*/  FSEL R36, R36, -INF , !P3 ;  /* 0xff80000024247808 */ /* 0x000fc40005800000 */
[----:B------:R-:W-:Y:S02]  /*d950*/  FSEL R63, R63, -INF , !P6 ;  /* 0xff8000003f3f7808 */ /* 0x000fe40007000000 */
[C---:B------:R-:W-:Y:S02]  /*d960*/  ISETP.GT.AND P3, PT, R87.reuse, 0x29, P2 ;  /* 0x000000295700780c */ /* 0x040fe40001764270 */
[----:B------:R-:W-:Y:S02]  /*d970*/  FSEL R40, R40, -INF , !P4 ;  /* 0xff80000028287808 */ /* 0x000fe40006000000 */
[C---:B------:R-:W-:Y:S02]  /*d980*/  ISETP.GT.AND P6, PT, R87.reuse, 0x59, P2 ;  /* 0x000000595700780c */ /* 0x040fe400017c4270 */
[----:B------:R-:W-:Y:S02]  /*d990*/  ISETP.GT.AND P4, PT, R87, 0x31, P2 ;  /* 0x000000315700780c */ /* 0x000fe40001784270 */
[----:B0-----:R-:W-:-:S02]  /*d9a0*/  FMNMX.FTZ R12, R13, R12, !PT ;  /* 0x0000000c0d0c7209 */ /* 0x001fc40007810000 */
[C---:B------:R-:W-:Y:S02]  /*d9b0*/  ISETP.LT.OR P3, PT, R138.reuse, 0x2a, P3 ;  /* 0x0000002a8a00780c */ /* 0x040fe40001f61670 */
[C---:B------:R-:W-:Y:S01]  /*d9c0*/  ISETP.LT.OR P6, PT, R138.reuse, 0x5a, P6 ;  /* 0x0000005a8a00780c */ /* 0x040fe200037c1670 */
[----:B------:R-:W0:Y:S01]  /*d9d0*/  SHFL.BFLY PT, R13, R12, 0x1, 0x1f ;  /* 0x0c201f000c0d7f89 */ /* 0x000e2200000e0000 */
[----:B------:R-:W-:Y:S02]  /*d9e0*/  ISETP.LT.OR P4, PT, R138, 0x32, P4 ;  /* 0x000000328a00780c */ /* 0x000fe40002781670 */
[----:B------:R-:W-:Y:S02]  /*d9f0*/  FSEL R41, R41, -INF , !P3 ;  /* 0xff80000029297808 */ /* 0x000fe40005800000 */
[----:B------:R-:W-:Y:S02]  /*da00*/  FSEL R67, R67, -INF , !P6 ;  /* 0xff80000043437808 */ /* 0x000fe40007000000 */
[----:B------:R-:W-:-:S02]  /*da10*/  ISETP.GT.AND P3, PT, R87, 0x38, P2 ;  /* 0x000000385700780c */ /* 0x000fc40001764270 */
[----:B------:R-:W-:Y:S02]  /*da20*/  FSEL R45, R45, -INF , !P4 ;  /* 0xff8000002d2d7808 */ /* 0x000fe40006000000 */
[C---:B------:R-:W-:Y:S02]  /*da30*/  ISETP.GT.AND P6, PT, R87.reuse, 0x61, P2 ;  /* 0x000000615700780c */ /* 0x040fe400017c4270 */
[----:B------:R-:W-:Y:S02]  /*da40*/  ISETP.GT.AND P4, PT, R87, 0x40, P2 ;  /* 0x000000405700780c */ /* 0x000fe40001784270 */
[C---:B------:R-:W-:Y:S02]  /*da50*/  ISETP.LT.OR P3, PT, R138.reuse, 0x39, P3 ;  /* 0x000000398a00780c */ /* 0x040fe40001f61670 */
[C---:B------:R-:W-:Y:S02]  /*da60*/  ISETP.LT.OR P6, PT, R138.reuse, 0x62, P6 ;  /* 0x000000628a00780c */ /* 0x040fe400037c1670 */
[----:B------:R-:W-:-:S02]  /*da70*/  ISETP.LT.OR P4, PT, R138, 0x41, P4 ;  /* 0x000000418a00780c */ /* 0x000fc40002781670 */
[----:B------:R-:W-:Y:S02]  /*da80*/  FSEL R48, R48, -INF , !P3 ;  /* 0xff80000030307808 */ /* 0x000fe40005800000 */
[----:B------:R-:W-:Y:S02]  /*da90*/  FSEL R71, R71, -INF , !P6 ;  /* 0xff80000047477808 */ /* 0x000fe40007000000 */
[C---:B------:R-:W-:Y:S02]  /*daa0*/  ISETP.GT.AND P3, PT, R87.reuse, 0x41, P2 ;  /* 0x000000415700780c */ /* 0x040fe40001764270 */
[----:B------:R-:W-:Y:S02]  /*dab0*/  FSEL R54, R54, -INF , !P4 ;  /* 0xff80000036367808 */ /* 0x000fe40006000000 */
[C---:B------:R-:W-:Y:S02]  /*dac0*/  ISETP.GT.AND P6, PT, R87.reuse, 0x69, P2 ;  /* 0x000000695700780c */ /* 0x040fe400017c4270 */
[----:B------:R-:W-:-:S02]  /*dad0*/  ISETP.GT.AND P4, PT, R87, 0x49, P2 ;  /* 0x000000495700780c */ /* 0x000fc40001784270 */
[----:B0-----:R-:W-:Y:S02]  /*dae0*/  FMNMX.FTZ R12, R12, R13, !PT ;  /* 0x0000000d0c0c7209 */ /* 0x001fe40007810000 */
[C---:B------:R-:W-:Y:S02]  /*daf0*/  ISETP.LT.OR P3, PT, R138.reuse, 0x42, P3 ;  /* 0x000000428a00780c */ /* 0x040fe40001f61670 */
[----:B------:R-:W-:Y:S01]  /*db00*/  ISETP.LT.OR P6, PT, R138, 0x6a, P6 ;  /* 0x0000006a8a00780c */ /* 0x000fe200037c1670 */
[----:B------:R-:W-:Y:S01]  /*db10*/  FMUL.FTZ R13, R12, UR34 ;  /* 0x000000220c0d7c20 */ /* 0x000fe20008410000 */
[----:B------:R-:W-:Y:S02]  /*db20*/  ISETP.LT.OR P4, PT, R138, 0x4a, P4 ;  /* 0x0000004a8a00780c */ /* 0x000fe40002781670 */
[----:B------:R-:W-:Y:S02]  /*db30*/  FSEL R55, R55, -INF , !P3 ;  /* 0xff80000037377808 */ /* 0x000fe40005800000 */
[----:B------:R-:W-:-:S02]  /*db40*/  FSEL R75, R75, -INF , !P6 ;  /* 0xff8000004b4b7808 */ /* 0x000fc40007000000 */
[----:B------:R-:W-:Y:S02]  /*db50*/  ISETP.GT.AND P3, PT, R87, 0x50, P2 ;  /* 0x000000505700780c */ /* 0x000fe40001764270 */
[----:B------:R-:W-:Y:S02]  /*db60*/  FSEL R59, R59, -INF , !P4 ;  /* 0xff8000003b3b7808 */ /* 0x000fe40006000000 */
[----:B------:R-:W-:Y:S02]  /*db70*/  ISETP.GT.AND P6, PT, R87, RZ, P2 ;  /* 0x000000ff5700720c */ /* 0x000fe400017c4270 */
[----:B------:R-:W-:Y:S02]  /*db80*/  FSETP.NEU.FTZ.AND P4, PT, R12, -INF , PT ;  /* 0xff8000000c00780b */ /* 0x000fe40003f9d000 */
[C---:B------:R-:W-:Y:S02]  /*db90*/  ISETP.LT.OR P3, PT, R138.reuse, 0x51, P3 ;  /* 0x000000518a00780c */ /* 0x040fe40001f61670 */
[----:B------:R-:W-:-:S02]  /*dba0*/  ISETP.LT.OR P6, PT, R138, 0x1, P6 ;  /* 0x000000018a00780c */ /* 0x000fc400037c1670 */
[----:B------:R-:W-:Y:S02]  /*dbb0*/  FSEL R13, R13, RZ, P4 ;  /* 0x000000ff0d0d7208 */ /* 0x000fe40002000000 */
[----:B------:R-:W-:Y:S02]  /*dbc0*/  FSEL R61, R61, -INF , !P3 ;  /* 0xff8000003d3d7808 */ /* 0x000fe40005800000 */
[----:B------:R-:W-:Y:S01]  /*dbd0*/  FSEL R85, R14, -INF , !P6 ;  /* 0xff8000000e557808 */ /* 0x000fe20007000000 */
        /* <DEDUP_REMOVED lines=11> */
[----:B------:R-:W-:Y:S01]  /*dc90*/  ISETP.GT.AND P3, PT, R87, 0x60, P2 ;  /* 0x000000605700780c */ /* 0x000fe20001764270 */
[--C-:B------:R-:W-:Y:S01]  /*dca0*/  FFMA.FTZ R52, R52, UR34, -R13.reuse ;  /* 0x0000002234347c23 */ /* 0x100fe2000801080d */
        /* <DEDUP_REMOVED lines=10> */
[----:B------:R0:W-:Y:S01]  /*dd50*/  MUFU.EX2 R27, R86 ;  /* 0x00000056001b7308 */ /* 0x0001e20000000800 */
[----:B------:R-:W-:Y:S01]  /*dd60*/  FMNMX.FTZ R31, R29, R30, !PT ;  /* 0x0000001e1d1f7209 */ /* 0x000fe20007810000 */
[----:B------:R-:W-:Y:S01]  /*dd70*/  FFMA.FTZ R30, R34, UR34, -R13 ;  /* 0x00000022221e7c23 */ /* 0x000fe2000801080d */
[----:B------:R-:W-:Y:S02]  /*dd80*/  FSEL R73, R73, -INF , !P3 ;  /* 0xff80000049497808 */ /* 0x000fe40005800000 */
[----:B------:R-:W-:-:S02]  /*dd90*/  ISETP.GT.AND P3, PT, R87, 0x70, P2 ;  /* 0x000000705700780c */ /* 0x000fc40001764270 */
[----:B------:R-:W-:Y:S01]  /*dda0*/  FMNMX.FTZ R34, R32, R31, !PT ;  /* 0x0000001f20227209 */ /* 0x000fe20007810000 */
[----:B------:R-:W-:Y:S01]  /*ddb0*/  MUFU.EX2 R53, R53 ;  /* 0x0000003500357308 */ /* 0x000fe20000000800 */
[----:B------:R-:W-:Y:S01]  /*ddc0*/  ISETP.LT.OR P3, PT, R138, 0x71, P3 ;  /* 0x000000718a00780c */ /* 0x000fe20001f61670 */
[----:B0-----:R-:W-:Y:S01]  /*ddd0*/  FFMA.FTZ R86, R39, UR34, -R13 ;  /* 0x0000002227567c23 */ /* 0x001fe2000801080d */
[----:B------:R-:W-:Y:S02]  /*dde0*/  FMNMX.FTZ R31, R33, R34, !PT ;  /* 0x00000022211f7209 */ /* 0x000fe40007810000 */
[----:B------:R-:W-:Y:S02]  /*ddf0*/  FSEL R77, R77, -INF , !P3 ;  /* 0xff8000004d4d7808 */ /* 0x000fe40005800000 */
[----:B------:R-:W-:Y:S01]  /*de00*/  FMNMX.FTZ R34, R36, R31, !PT ;  /* 0x0000001f24227209 */ /* 0x000fe20007810000 */
[----:B------:R-:W-:Y:S01]  /*de10*/  MUFU.EX2 R20, R20 ;  /* 0x0000001400147308 */ /* 0x000fe20000000800 */
[----:B------:R-:W-:-:S02]  /*de20*/  ISETP.GT.AND P3, PT, R87, 0x71, P2 ;  /* 0x000000715700780c */ /* 0x000fc40001764270 */
[C---:B------:R-:W-:Y:S02]  /*de30*/  ISETP.GT.AND P6, PT, R87.reuse, 0x78, P2 ;  /* 0x000000785700780c */ /* 0x040fe400017c4270 */
[----:B------:R-:W-:Y:S01]  /*de40*/  ISETP.GT.AND P2, PT, R87, 0x79, P2 ;  /* 0x000000795700780c */ /* 0x000fe20001744270 */
[--C-:B------:R-:W-:Y:S01]  /*de50*/  FFMA.FTZ R87, R35, UR34, -R13.reuse ;  /* 0x0000002223577c23 */ /* 0x100fe2000801080d */
[----:B------:R-:W-:Y:S01]  /*de60*/  FMNMX.FTZ R35, R37, R34, !PT ;  /* 0x0000002225237209 */ /* 0x000fe20007810000 */
[----:B------:R-:W-:Y:S01]  /*de70*/  FFMA.FTZ R34, R38, UR34, -R13 ;  /* 0x0000002226227c23 */ /* 0x000fe2000801080d */
[----:B------:R-:W-:Y:S01]  /*de80*/  ISETP.LT.OR P3, PT, R138, 0x72, P3 ;  /* 0x000000728a00780c */ /* 0x000fe20001f61670 */
[----:B------:R0:W-:Y:S01]  /*de90*/  MUFU.EX2 R31, R87 ;  /* 0x00000057001f7308 */ /* 0x0001e20000000800 */
[----:B------:R-:W-:Y:S02]  /*dea0*/  FMNMX.FTZ R38, R40, R35, !PT ;  /* 0x0000002328267209 */ /* 0x000fe40007810000 */
[----:B------:R-:W-:-:S02]  /*deb0*/  ISETP.LT.OR P6, PT, R138, 0x79, P6 ;  /* 0x000000798a00780c */ /* 0x000fc400037c1670 */
[----:B------:R-:W-:Y:S02]  /*dec0*/  FMNMX.FTZ R35, R41, R38, !PT ;  /* 0x0000002629237209 */ /* 0x000fe40007810000 */
[----:B------:R-:W-:Y:S01]  /*ded0*/  FSEL R79, R79, -INF , !P3 ;  /* 0xff8000004f4f7808 */ /* 0x000fe20005800000 */
[----:B------:R-:W-:Y:S01]  /*dee0*/  MUFU.EX2 R83, R83 ;  /* 0x0000005300537308 */ /* 0x000fe20000000800 */
[----:B------:R-:W-:Y:S01]  /*def0*/  FMNMX.FTZ R38, R44, R35, !PT ;  /* 0x000000232c267209 */ /* 0x000fe20007810000 */
[--C-:B0-----:R-:W-:Y:S01]  /*df00*/  FFMA.FTZ R87, R43, UR34, -R13.reuse ;  /* 0x000000222b577c23 */ /* 0x101fe2000801080d */
        /* <DEDUP_REMOVED lines=15> */
[--C-:B0-----:R-:W-:Y:S01]  /*e000*/  FFMA.FTZ R86, R50, UR34, -R13.reuse ;  /* 0x0000002232567c23 */ /* 0x101fe2000801080d */
[----:B------:R-:W-:Y:S01]  /*e010*/  MUFU.EX2 R39, R87 ;  /* 0x0000005700277308 */ /* 0x000fe20000000800 */
[--C-:B------:R-:W-:Y:S01]  /*e020*/  FFMA.FTZ R62, R66, UR34, -R13.reuse ;  /* 0x00000022423e7c23 */ /* 0x100fe2000801080d */
[----:B------:R-:W-:Y:S01]  /*e030*/  FMNMX.FTZ R42, R55, R42, !PT ;  /* 0x0000002a372a7209 */ /* 0x000fe20007810000 */
[--C-:B------:R-:W-:Y:S01]  /*e040*/  FFMA.FTZ R64, R68, UR34, -R13.reuse ;  /* 0x0000002244407c23 */ /* 0x100fe2000801080d */
[--C-:B------:R-:W-:Y:S01]  /*e050*/  FFMA.FTZ R66, R70, UR34, -R13.reuse ;  /* 0x0000002246427c23 */ /* 0x100fe2000801080d */
[--C-:B------:R-:W-:Y:S01]  /*e060*/  FFMA.FTZ R68, R72, UR34, -R13.reuse ;  /* 0x0000002248447c23 */ /* 0x100fe2000801080d */
[----:B------:R-:W-:Y:S01]  /*e070*/  FMNMX.FTZ R46, R57, R42, !PT ;  /* 0x0000002a392e7209 */ /* 0x000fe20007810000 */
[--C-:B------:R-:W-:Y:S01]  /*e080*/  FFMA.FTZ R70, R74, UR34, -R13.reuse ;  /* 0x000000224a467c23 */ /* 0x100fe2000801080d */
[----:B------:R0:W-:Y:S01]  /*e090*/  MUFU.EX2 R42, R141 ;  /* 0x0000008d002a7308 */ /* 0x0001e20000000800 */
[--C-:B------:R-:W-:Y:S01]  /*e0a0*/  FFMA.FTZ R72, R76, UR34, -R13.reuse ;  /* 0x000000224c487c23 */ /* 0x100fe2000801080d */
[----:B------:R-:W-:Y:S01]  /*e0b0*/  FMNMX.FTZ R46, R59, R46, !PT ;  /* 0x0000002e3b2e7209 */ /* 0x000fe20007810000 */
[--C-:B------:R-:W-:Y:S01]  /*e0c0*/  FFMA.FTZ R74, R78, UR34, -R13.reuse ;  /* 0x000000224e4a7c23 */ /* 0x100fe2000801080d */
[--C-:B------:R-:W-:Y:S01]  /*e0d0*/  FFMA.FTZ R76, R80, UR34, -R13.reuse ;  /* 0x00000022504c7c23 */ /* 0x100fe2000801080d */
[----:B------:R-:W-:Y:S01]  /*e0e0*/  FFMA.FTZ R78, R84, UR34, -R13 ;  /* 0x00000022544e7c23 */ /* 0x000fe2000801080d */
[----:B------:R-:W-:-:S02]  /*e0f0*/  FMNMX.FTZ R46, R61, R46, !PT ;  /* 0x0000002e3d2e7209 */ /* 0x000fc40007810000 */
[----:B------:R-:W-:Y:S01]  /*e100*/  MUFU.EX2 R21, R21 ;  /* 0x0000001500157308 */ /* 0x000fe20000000800 */
[----:B0-----:R-:W-:Y:S01]  /*e110*/  FFMA.FTZ R141, R56, UR34, -R13 ;  /* 0x00000022388d7c23 */ /* 0x001fe2000801080d */
        /* <DEDUP_REMOVED lines=8> */
[----:B------:R0:W-:Y:S02]  /*e1a0*/  MUFU.EX2 R50, R141 ;  /* 0x0000008d00327308 */ /* 0x0001e40000000800 */
[----:B------:R-:W-:-:S04]  /*e1b0*/  FMNMX.FTZ R56, R75, R56, !PT ;  /* 0x000000384b387209 */ /* 0x000fc80007810000 */
[----:B------:R-:W-:Y:S02]  /*e1c0*/  FMNMX.FTZ R56, R77, R56, !PT ;  /* 0x000000384d387209 */ /* 0x000fe40007810000 */
[----:B------:R-:W-:Y:S01]  /*e1d0*/  MUFU.EX2 R26, R26 ;  /* 0x0000001a001a7308 */ /* 0x000fe20000000800 */
[----:B0-----:R-:W-:Y:S02]  /*e1e0*/  FSEL R141, R12, RZ, P4 ;  /* 0x000000ff0c8d7208 */ /* 0x001fe40002000000 */
[----:B------:R-:W-:-:S03]  /*e1f0*/  FMNMX.FTZ R56, R79, R56, !PT ;  /* 0x000000384f387209 */ /* 0x000fc60007810000 */
[----:B------:R-:W-:Y:S01]  /*e200*/  FADD.FTZ R141, -R141, R10 ;  /* 0x0000000a8d8d7221 */ /* 0x000fe20000010100 */
[----:B------:R-:W-:Y:S01]  /*e210*/  FMNMX.FTZ R87, R81, R56, !PT ;  /* 0x0000003851577209 */ /* 0x000fe20007810000 */
[----:B------:R-:W-:Y:S02]  /*e220*/  MUFU.EX2 R30, R30 ;  /* 0x0000001e001e7308 */ /* 0x000fe40000000800 */
[----:B------:R-:W-:Y:S01]  /*e230*/  FMUL.FTZ R10, R141, UR34 ;  /* 0x000000228d0a7c20 */ /* 0x000fe20008410000 */
[----:B------:R-:W-:-:S05]  /*e240*/  FMNMX.FTZ R87, R82, R87, !PT ;  /* 0x0000005752577209 */ /* 0x000fca0007810000 */
[----:B------:R-:W0:Y:S01]  /*e250*/  SHFL.BFLY PT, R86, R87, 0x2, 0x1f ;  /* 0x0c401f0057567f89 */ /* 0x000e2200000e0000 */
[----:B------:R-:W1:Y:S08]  /*e260*/  MUFU.EX2 R10, R10 ;  /* 0x0000000a000a7308 */ /* 0x000e700000000800 */
[----:B------:R2:W-:Y:S08]  /*e270*/  MUFU.EX2 R56, R138 ;  /* 0x0000008a00387308 */ /* 0x0005f00000000800 */
[----:B------:R-:W-:Y:S01]  /*e280*/  MUFU.EX2 R34, R34 ;  /* 0x0000002200227308 */ /* 0x000fe20000000800 */
[-C--:B-1----:R-:W-:Y:S01]  /*e290*/  FMUL.FTZ R88, R88, R10.reuse ;  /* 0x0000000a58587220 */ /* 0x082fe20000410000 */
[-C--:B------:R-:W-:Y:S01]  /*e2a0*/  FMUL.FTZ R89, R89, R10.reuse ;  /* 0x0000000a59597220 */ /* 0x080fe20000410000 */
[-C--:B------:R-:W-:Y:S01]  /*e2b0*/  FMUL.FTZ R92, R92, R10.reuse ;  /* 0x0000000a5c5c7220 */ /* 0x080fe20000410000 */
[-C--:B------:R-:W-:Y:S01]  /*e2c0*/  FMUL.FTZ R93, R93, R10.reuse ;  /* 0x0000000a5d5d7220 */ /* 0x080fe20000410000 */
[-C--:B------:R-:W-:Y:S01]  /*e2d0*/  FMUL.FTZ R96, R96, R10.reuse ;  /* 0x0000000a60607220 */ /* 0x080fe20000410000 */
[----:B------:R-:W-:Y:S01]  /*e2e0*/  FMUL.FTZ R97, R97, R10 ;  /* 0x0000000a61617220 */ /* 0x000fe20000410000 */
[----:B0-----:R-:W-:Y:S01]  /*e2f0*/  FMNMX.FTZ R86, R87, R86, !PT ;  /* 0x0000005657567209 */ /* 0x001fe20007810000 */
[----:B------:R-:W-:Y:S01]  /*e300*/  MUFU.EX2 R38, R38 ;  /* 0x0000002600267308 */ /* 0x000fe20000000800 */
[-C--:B------:R-:W-:Y:S01]  /*e310*/  FMUL.FTZ R100, R100, R10.reuse ;  /* 0x0000000a64647220 */ /* 0x080fe20000410000 */
[-C--:B------:R-:W-:Y:S01]  /*e320*/  FMUL.FTZ R101, R101, R10.reuse ;  /* 0x0000000a65657220 */ /* 0x080fe20000410000 */
[-C--:B------:R-:W-:Y:S01]  /*e330*/  FMUL.FTZ R104, R104, R10.reuse ;  /* 0x0000000a68687220 */ /* 0x080fe20000410000 */
[----:B------:R-:W0:Y:S01]  /*e340*/  SHFL.BFLY PT, R87, R86, 0x1, 0x1f ;  /* 0x0c201f0056577f89 */ /* 0x000e2200000e0000 */
        /* <DEDUP_REMOVED lines=16> */
[----:B------:R-:W-:-:S03]  /*e450*/  FMUL.FTZ R133, R133, R10 ;  /* 0x0000000a85857220 */ /* 0x000fc60000410000 */
[----:B------:R-:W-:Y:S01]  /*e460*/  MUFU.EX2 R51, R51 ;  /* 0x0000003300337308 */ /* 0x000fe20000000800 */
[----:B0-----:R-:W-:-:S04]  /*e470*/  FMNMX.FTZ R13, R86, R87, !PT ;  /* 0x00000057560d7209 */ /* 0x001fc80007810000 */
        /* <DEDUP_REMOVED lines=10> */
[--C-:B--2---:R-:W-:Y:S01]  /*e520*/  FFMA.FTZ R138, R25, UR34, -R80.reuse ;  /* 0x00000022198a7c23 */ /* 0x104fe20008010850 */
[----:B------:R-:W-:Y:S01]  /*e530*/  FADD.FTZ R32, -R32, R11 ;  /* 0x0000000b20207221 */ /* 0x000fe20000010100 */
[--C-:B------:R-:W-:Y:S01]  /*e540*/  FFMA.FTZ R25, R28, UR34, -R80.reuse ;  /* 0x000000221c197c23 */ /* 0x100fe20008010850 */
[----:B------:R-:W-:Y:S01]  /*e550*/  MUFU.EX2 R85, R85 ;  /* 0x0000005500557308 */ /* 0x000fe20000000800 */
[----:B------:R-:W-:Y:S01]  /*e560*/  FFMA.FTZ R29, R29, UR34, -R80 ;  /* 0x000000221d1d7c23 */ /* 0x000fe20008010850 */
[----:B------:R-:W-:Y:S01]  /*e570*/  FMUL.FTZ R11, R32, UR34 ;  /* 0x00000022200b7c20 */ /* 0x000fe20008410000 */
[----:B------:R-:W-:-:S02]  /*e580*/  IMAD.U32 R32, RZ, RZ, UR51 ;  /* 0x00000033ff207e24 */ /* 0x000fc4000f8e00ff */
[--C-:B------:R-:W-:Y:S01]  /*e590*/  FFMA.FTZ R15, R45, UR34, -R80.reuse ;  /* 0x000000222d0f7c23 */ /* 0x100fe20008010850 */
[--C-:B------:R-:W-:Y:S01]  /*e5a0*/  FFMA.FTZ R45, R55, UR34, -R80.reuse ;  /* 0x00000022372d7c23 */ /* 0x100fe20008010850 */
[--C-:B------:R-:W-:Y:S01]  /*e5b0*/  FFMA.FTZ R33, R33, UR34, -R80.reuse ;  /* 0x0000002221217c23 */ /* 0x100fe20008010850 */
[--C-:B------:R-:W-:Y:S01]  /*e5c0*/  FFMA.FTZ R36, R36, UR34, -R80.reuse ;  /* 0x0000002224247c23 */ /* 0x100fe20008010850 */
[----:B------:R-:W-:Y:S01]  /*e5d0*/  @!P1 LEA R32, R32, UR42, 0x3 ;  /* 0x0000002a20209c11 */ /* 0x000fe2000f8e18ff */
[----:B------:R-:W0:Y:S01]  /*e5e0*/  MUFU.EX2 R11, R11 ;  /* 0x0000000b000b7308 */ /* 0x000e220000000800 */
[--C-:B------:R-:W-:Y:S01]  /*e5f0*/  FFMA.FTZ R37, R37, UR34, -R80.reuse ;  /* 0x0000002225257c23 */ /* 0x100fe20008010850 */
[--C-:B------:R-:W-:Y:S01]  /*e600*/  FFMA.FTZ R40, R40, UR34, -R80.reuse ;  /* 0x0000002228287c23 */ /* 0x100fe20008010850 */
[--C-:B------:R-:W-:Y:S01]  /*e610*/  FFMA.FTZ R87, R41, UR34, -R80.reuse ;  /* 0x0000002229577c23 */ /* 0x100fe20008010850 */
[----:B------:R-:W-:Y:S02]  /*e620*/  @!P1 VIADD R32, R32, 0x2d860 ;  /* 0x0002d86020209836 */ /* 0x000fe40000000000 */
[--C-:B------:R-:W-:Y:S01]  /*e630*/  FFMA.FTZ R41, R44, UR34, -R80.reuse ;  /* 0x000000222c297c23 */ /* 0x100fe20008010850 */
[--C-:B------:R-:W-:Y:S01]  /*e640*/  FFMA.FTZ R44, R49, UR34, -R80.reuse ;  /* 0x00000022312c7c23 */ /* 0x100fe20008010850 */
[----:B------:R-:W-:Y:S01]  /*e650*/  FFMA.FTZ R49, R54, UR34, -R80 ;  /* 0x0000002236317c23 */ /* 0x000fe20008010850 */
[----:B------:R-:W1:Y:S01]  /*e660*/  MUFU.EX2 R86, R86 ;  /* 0x0000005600567308 */ /* 0x000e620000000800 */
[----:B------:R-:W-:Y:S01]  /*e670*/  @!P1 PRMT R32, RZ, 0x654, R32 ;  /* 0x00000654ff209816 */ /* 0x000fe20000000020 */
[--C-:B------:R-:W-:Y:S01]  /*e680*/  FFMA.FTZ R28, R48, UR34, -R80.reuse ;  /* 0x00000022301c7c23 */ /* 0x100fe20008010850 */
[----:B------:R-:W-:Y:S01]  /*e690*/  F2FP.BF16.F32.PACK_AB R54, R83, R20 ;  /* 0x000000145336723e */ /* 0x000fe200000010ff */
[--C-:B------:R-:W-:Y:S01]  /*e6a0*/  FFMA.FTZ R71, R71, UR34, -R80.reuse ;  /* 0x0000002247477c23 */ /* 0x100fe20008010850 */
[----:B------:R2:W-:Y:S01]  /*e6b0*/  @!P1 SYNCS.ARRIVE.TRANS64.RED.A1T0 RZ, [R32+URZ], RZ ;  /* 0x000000ff20ff99a7 */ /* 0x0005e2000810043f */
[--C-:B------:R-:W-:Y:S01]  /*e6c0*/  FFMA.FTZ R73, R73, UR34, -R80.reuse ;  /* 0x0000002249497c23 */ /* 0x100fe20008010850 */
[--C-:B------:R-:W-:Y:S01]  /*e6d0*/  FFMA.FTZ R75, R75, UR34, -R80.reuse ;  /* 0x000000224b4b7c23 */ /* 0x100fe20008010850 */
[----:B------:R-:W3:Y:S01]  /*e6e0*/  MUFU.EX2 R24, R24 ;  /* 0x0000001800187308 */ /* 0x000ee20000000800 */
[----:B0-----:R-:W-:Y:S01]  /*e6f0*/  FFMA.FTZ R55, R11, R2, R85 ;  /* 0x000000020b377223 */ /* 0x001fe20000010055 */
[--C-:B------:R-:W-:Y:S01]  /*e700*/  FFMA.FTZ R2, R59, UR34, -R80.reuse ;  /* 0x000000223b027c23 */ /* 0x100fe20008010850 */
[--C-:B------:R-:W-:Y:S01]  /*e710*/  FFMA.FTZ R77, R77, UR34, -R80.reuse ;  /* 0x000000224d4d7c23 */ /* 0x100fe20008010850 */
[----:B------:R-:W-:Y:S01]  /*e720*/  FFMA.FTZ R79, R79, UR34, -R80 ;  /* 0x000000224f4f7c23 */ /* 0x000fe20008010850 */
[----:B--2---:R-:W-:Y:S01]  /*e730*/  FFMA.FTZ R32, R10, R3, R52 ;  /* 0x000000030a207223 */ /* 0x004fe20000010034 */
[----:B------:R-:W-:Y:S01]  /*e740*/  FFMA.FTZ R3, R57, UR34, -R80 ;  /* 0x0000002239037c23 */ /* 0x000fe20008010850 */
[C---:B------:R-:W-:Y:S01]  /*e750*/  F2FP.BF16.F32.PACK_AB R52, R53.reuse, R52 ;  /* 0x000000343534723e */ /* 0x040fe200000010ff */
[----:B------:R-:W0:Y:S01]  /*e760*/  MUFU.EX2 R138, R138 ;  /* 0x0000008a008a7308 */ /* 0x000e220000000800 */
[----:B------:R-:W-:Y:S01]  /*e770*/  FADD.FTZ R57, R53, R32 ;  /* 0x0000002035397221 */ /* 0x000fe20000010000 */
[C---:B-1----:R-:W-:Y:S01]  /*e780*/  FADD.FTZ R55, R86.reuse, R55 ;  /* 0x0000003756377221 */ /* 0x042fe20000010000 */
[----:B------:R-:W-:Y:S01]  /*e790*/  F2FP.BF16.F32.PACK_AB R53, R86, R85 ;  /* 0x000000555635723e */ /* 0x000fe200000010ff */
[--C-:B------:R-:W-:Y:S01]  /*e7a0*/  FFMA.FTZ R86, R67, UR34, -R80.reuse ;  /* 0x0000002243567c23 */ /* 0x100fe20008010850 */
[----:B------:R-:W-:Y:S01]  /*e7b0*/  FADD.FTZ R32, R20, R57 ;  /* 0x0000003914207221 */ /* 0x000fe20000010000 */
[--C-:B------:R-:W-:Y:S01]  /*e7c0*/  FFMA.FTZ R57, R61, UR34, -R80.reuse ;  /* 0x000000223d397c23 */ /* 0x100fe20008010850 */
[----:B------:R-:W-:Y:S01]  /*e7d0*/  FFMA.FTZ R20, R63, UR34, -R80 ;  /* 0x000000223f147c23 */ /* 0x000fe20008010850 */
[----:B------:R-:W1:Y:S01]  /*e7e0*/  MUFU.EX2 R25, R25 ;  /* 0x0000001900197308 */ /* 0x000e620000000800 */
[----:B------:R-:W-:Y:S01]  /*e7f0*/  FADD.FTZ R32, R83, R32 ;  /* 0x0000002053207221 */ /* 0x000fe20000010000 */
[----:B---3--:R-:W-:Y:S01]  /*e800*/  FADD.FTZ R55, R24, R55 ;  /* 0x0000003718377221 */ /* 0x008fe20000010000 */
[----:B------:R-:W-:Y:S01]  /*e810*/  FFMA.FTZ R81, R81, UR34, -R80 ;  /* 0x0000002251517c23 */ /* 0x000fe20008010850 */
[----:B------:R-:W-:Y:S01]  /*e820*/  ISETP.GT.AND P2, PT, R0, UR39, PT ;  /* 0x0000002700007c0c */ /* 0x000fe2000bf44270 */
[----:B------:R-:W-:Y:S01]  /*e830*/  FADD.FTZ R59, R21, R32 ;  /* 0x00000020153b7221 */ /* 0x000fe20000010000 */
[----:B------:R-:W-:Y:S01]  /*e840*/  UMOV UR51, UR43 ;  /* 0x0000002b00337c82 */ /* 0x000fe20008000000 */
[-C--:B------:R-:W-:Y:S01]  /*e850*/  FMUL.FTZ R90, R90, R11.reuse ;  /* 0x0000000b5a5a7220 */ /* 0x080fe20000410000 */
[----:B------:R-:W2:Y:S01]  /*e860*/  MUFU.EX2 R29, R29 ;  /* 0x0000001d001d7308 */ /* 0x000ea20000000800 */
[----:B0-----:R-:W-:Y:S01]  /*e870*/  FADD.FTZ R32, R138, R55 ;  /* 0x000000378a207221 */ /* 0x001fe20000010000 */
[----:B------:R-:W-:Y:S01]  /*e880*/  FADD.FTZ R59, R14, R59 ;  /* 0x0000003b0e3b7221 */ /* 0x000fe20000010000 */
[----:B------:R-:W-:Y:S01]  /*e890*/  F2FP.BF16.F32.PACK_AB R55, R138, R24 ;  /* 0x000000188a37723e */ /* 0x000fe200000010ff */
[-C--:B------:R-:W-:Y:S01]  /*e8a0*/  FMUL.FTZ R91, R91, R11.reuse ;  /* 0x0000000b5b5b7220 */ /* 0x080fe20000410000 */
[-C--:B------:R-:W-:Y:S01]  /*e8b0*/  FMUL.FTZ R94, R94, R11.reuse ;  /* 0x0000000b5e5e7220 */ /* 0x080fe20000410000 */
[----:B------:R-:W-:Y:S01]  /*e8c0*/  FADD.FTZ R24, R26, R59 ;  /* 0x0000003b1a187221 */ /* 0x000fe20000010000 */
[----:B------:R-:W-:Y:S01]  /*e8d0*/  F2FP.BF16.F32.PACK_AB R26, R27, R26 ;  /* 0x0000001a1b1a723e */ /* 0x000fe200000010ff */
[----:B------:R-:W0:Y:S01]  /*e8e0*/  MUFU.EX2 R84, R84 ;  /* 0x0000005400547308 */ /* 0x000e220000000800 */
[----:B-1----:R-:W-:Y:S01]  /*e8f0*/  FADD.FTZ R32, R25, R32 ;  /* 0x0000002019207221 */ /* 0x002fe20000010000 */
[----:B------:R-:W-:Y:S01]  /*e900*/  FADD.FTZ R63, R27, R24 ;  /* 0x000000181b3f7221 */ /* 0x000fe20000010000 */
[--C-:B------:R-:W-:Y:S01]  /*e910*/  FFMA.FTZ R59, R65, UR34, -R80.reuse ;  /* 0x00000022413b7c23 */ /* 0x100fe20008010850 */
[--C-:B------:R-:W-:Y:S01]  /*e920*/  FFMA.FTZ R65, R69, UR34, -R80.reuse ;  /* 0x0000002245417c23 */ /* 0x100fe20008010850 */
[----:B------:R-:W-:Y:S01]  /*e930*/  STSM.16.M88.4 [R17+0x21800], R52 ;  /* 0x0218003411007844 */ /* 0x000fe20000000200 */
[----:B------:R-:W-:Y:S01]  /*e940*/  FFMA.FTZ R80, R82, UR34, -R80 ;  /* 0x0000002252507c23 */ /* 0x000fe20008010850 */
[----:B------:R-:W-:Y:S01]  /*e950*/  FMUL.FTZ R95, R95, R11 ;  /* 0x0000000b5f5f7220 */ /* 0x000fe20000410000 */
[----:B------:R-:W1:Y:S01]  /*e960*/  MUFU.EX2 R33, R33 ;  /* 0x0000002100217308 */ /* 0x000e620000000800 */
[C---:B--2---:R-:W-:Y:S01]  /*e970*/  FADD.FTZ R61, R29.reuse, R32 ;  /* 0x000000201d3d7221 */ /* 0x044fe20000010000 */
[----:B------:R-:W-:Y:S01]  /*e980*/  FADD.FTZ R32, R30, R63 ;  /* 0x0000003f1e207221 */ /* 0x000fe20000010000 */
[----:B------:R-:W-:Y:S01]  /*e990*/  F2FP.BF16.F32.PACK_AB R25, R29, R25 ;  /* 0x000000191d19723e */ /* 0x000fe200000010ff */
[-C--:B------:R-:W-:Y:S01]  /*e9a0*/  FMUL.FTZ R98, R98, R11.reuse ;  /* 0x0000000b62627220 */ /* 0x080fe20000410000 */
[-C--:B------:R-:W-:Y:S01]  /*e9b0*/  FMUL.FTZ R99, R99, R11.reuse ;  /* 0x0000000b63637220 */ /* 0x080fe20000410000 */
[----:B------:R-:W-:Y:S01]  /*e9c0*/  FADD.FTZ R63, R31, R32 ;  /* 0x000000201f3f7221 */ /* 0x000fe20000010000 */
        /* <DEDUP_REMOVED lines=8> */
[-C--:B------:R-:W-:Y:S01]  /*ea50*/  FMUL.FTZ R107, R107, R11.reuse ;  /* 0x0000000b6b6b7220 */ /* 0x080fe20000410000 */
[----:B------:R-:W0:Y:S01]  /*ea60*/  MUFU.EX2 R37, R37 ;  /* 0x0000002500257308 */ /* 0x000e220000000800 */
[----:B-1----:R-:W-:Y:S01]  /*ea70*/  FADD.FTZ R61, R33, R24 ;  /* 0x00000018213d7221 */ /* 0x002fe20000010000 */
[----:B------:R-:W-:Y:S01]  /*ea80*/  FADD.FTZ R48, R38, R63 ;  /* 0x0000003f26307221 */ /* 0x000fe20000010000 */
        /* <DEDUP_REMOVED lines=17> */
[----:B------:R-:W-:Y:S01]  /*eba0*/  FMUL.FTZ R135, R135, R11 ;  /* 0x0000000b87877220 */ /* 0x000fe20000410000 */
[----:B------:R-:W-:-:S02]  /*ebb0*/  VIADD R0, R0, 0xffffffff ;  /* 0xffffffff00007836 */ /* 0x000fc40000000000 */
[----:B------:R-:W-:Y:S01]  /*ebc0*/  IMAD.MOV.U32 R10, RZ, RZ, R12 ;  /* 0x000000ffff0a7224 */ /* 0x000fe200078e000c */
[----:B------:R-:W0:Y:S01]  /*ebd0*/  MUFU.EX2 R41, R41 ;  /* 0x0000002900297308 */ /* 0x000e220000000800 */
[----:B-1----:R-:W-:Y:S01]  /*ebe0*/  FADD.FTZ R24, R40, R61 ;  /* 0x0000003d28187221 */ /* 0x002fe20000010000 */
[----:B------:R-:W-:Y:S01]  /*ebf0*/  FADD.FTZ R61, R39, R48 ;  /* 0x00000030273d7221 */ /* 0x000fe20000010000 */
[----:B------:R-:W-:-:S03]  /*ec00*/  IMAD.MOV.U32 R11, RZ, RZ, R13 ;  /* 0x000000ffff0b7224 */ /* 0x000fc600078e000d */
[----:B------:R-:W-:Y:S01]  /*ec10*/  FADD.FTZ R48, R42, R61 ;  /* 0x0000003d2a307221 */ /* 0x000fe20000010000 */
[----:B------:R-:W-:Y:S01]  /*ec20*/  F2FP.BF16.F32.PACK_AB R42, R43, R42 ;  /* 0x0000002a2b2a723e */ /* 0x000fe200000010ff */
[----:B------:R-:W1:Y:S01]  /*ec30*/  MUFU.EX2 R15, R15 ;  /* 0x0000000f000f7308 */ /* 0x000e620000000800 */
[----:B--2---:R-:W-:Y:S01]  /*ec40*/  FADD.FTZ R32, R87, R24 ;  /* 0x0000001857207221 */ /* 0x004fe20000010000 */
[----:B------:R-:W-:Y:S01]  /*ec50*/  F2FP.BF16.F32.PACK_AB R24, R14, R21 ;  /* 0x000000150e18723e */ /* 0x000fe200000010ff */
[----:B------:R-:W-:Y:S01]  /*ec60*/  FADD.FTZ R27, R43, R48 ;  /* 0x000000302b1b7221 */ /* 0x000fe20000010000 */
[----:B------:R-:W-:Y:S02]  /*ec70*/  F2FP.BF16.F32.PACK_AB R35, R87, R40 ;  /* 0x000000285723723e */ /* 0x000fe400000010ff */
[----:B------:R-:W-:Y:S01]  /*ec80*/  F2FP.BF16.F32.PACK_AB R40, R39, R38 ;  /* 0x000000262728723e */ /* 0x000fe200000010ff */
[----:B------:R-:W-:Y:S01]  /*ec90*/  FADD.FTZ R48, R46, R27 ;  /* 0x0000001b2e307221 */ /* 0x000fe20000010000 */
[----:B------:R-:W2:Y:S01]  /*eca0*/  MUFU.EX2 R28, R28 ;  /* 0x0000001c001c7308 */ /* 0x000ea20000000800 */
[----:B0-----:R-:W-:Y:S01]  /*ecb0*/  FADD.FTZ R14, R41, R32 ;  /* 0x00000020290e7221 */ /* 0x001fe20000010000 */
[----:B------:R-:W-:-:S02]  /*ecc0*/  F2FP.BF16.F32.PACK_AB R32, R31, R30 ;  /* 0x0000001e1f20723e */ /* 0x000fc400000010ff */
[----:B------:R-:W-:Y:S02]  /*ecd0*/  F2FP.BF16.F32.PACK_AB R27, R33, R84 ;  /* 0x00000054211b723e */ /* 0x000fe400000010ff */
[----:B------:R-:W-:Y:S02]  /*ece0*/  F2FP.BF16.F32.PACK_AB R33, R37, R36 ;  /* 0x000000242521723e */ /* 0x000fe400000010ff */
[----:B------:R-:W0:Y:S01]  /*ecf0*/  MUFU.EX2 R44, R44 ;  /* 0x0000002c002c7308 */ /* 0x000e220000000800 */
[C---:B-1----:R-:W-:Y:S01]  /*ed00*/  FADD.FTZ R21, R15.reuse, R14 ;  /* 0x0000000e0f157221 */ /* 0x042fe20000010000 */
[----:B------:R1:W-:Y:S01]  /*ed10*/  STSM.16.M88.4 [R23], R24 ;  /* 0x0000001817007844 */ /* 0x0003e20000000200 */
[----:B------:R-:W-:-:S03]  /*ed20*/  F2FP.BF16.F32.PACK_AB R41, R15, R41 ;  /* 0x000000290f29723e */ /* 0x000fc600000010ff */
[----:B------:R3:W-:Y:S02]  /*ed30*/  STSM.16.M88.4 [R19], R32 ;  /* 0x0000002013007844 */ /* 0x0007e40000000200 */
[----:B------:R-:W4:Y:S01]  /*ed40*/  MUFU.EX2 R49, R49 ;  /* 0x0000003100317308 */ /* 0x000f220000000800 */
[----:B--2---:R-:W-:-:S07]  /*ed50*/  FADD.FTZ R21, R28, R21 ;  /* 0x000000151c157221 */ /* 0x004fce0000010000 */
[----:B------:R-:W2:Y:S01]  /*ed60*/  MUFU.EX2 R45, R45 ;  /* 0x0000002d002d7308 */ /* 0x000ea20000000800 */
[C---:B0-----:R-:W-:Y:S01]  /*ed70*/  FADD.FTZ R30, R44.reuse, R21 ;  /* 0x000000152c1e7221 */ /* 0x041fe20000010000 */
[----:B------:R-:W-:Y:S01]  /*ed80*/  FADD.FTZ R21, R47, R48 ;  /* 0x000000302f157221 */ /* 0x000fe20000010000 */
[----:B------:R-:W-:-:S03]  /*ed90*/  F2FP.BF16.F32.PACK_AB R43, R44, R28 ;  /* 0x0000001c2c2b723e */ /* 0x000fc600000010ff */
[----:B------:R-:W-:Y:S01]  /*eda0*/  FADD.FTZ R48, R50, R21 ;  /* 0x0000001532307221 */ /* 0x000fe20000010000 */
[----:B------:R-:W-:Y:S01]  /*edb0*/  F2FP.BF16.F32.PACK_AB R50, R51, R50 ;  /* 0x000000323332723e */ /* 0x000fe200000010ff */
[----:B------:R-:W0:Y:S01]  /*edc0*/  MUFU.EX2 R3, R3 ;  /* 0x0000000300037308 */ /* 0x000e220000000800 */
[----:B----4-:R-:W-:Y:S01]  /*edd0*/  FADD.FTZ R30, R49, R30 ;  /* 0x0000001e311e7221 */ /* 0x010fe20000010000 */
[----:B------:R-:W-:Y:S01]  /*ede0*/  FADD.FTZ R29, R51, R48 ;  /* 0x00000030331d7221 */ /* 0x000fe20000010000 */
[----:B------:R-:W-:Y:S01]  /*edf0*/  F2FP.BF16.F32.PACK_AB R48, R47, R46 ;  /* 0x0000002e2f30723e */ /* 0x000fe200000010ff */
[----:B------:R3:W-:Y:S02]  /*ee00*/  STSM.16.M88.4 [R18], R40 ;  /* 0x0000002812007844 */ /* 0x0007e40000000200 */
[----:B------:R-:W-:Y:S01]  /*ee10*/  FADD.FTZ R29, R56, R29 ;  /* 0x0000001d381d7221 */ /* 0x000fe20000010000 */
[C---:B------:R-:W-:Y:S01]  /*ee20*/  F2FP.BF16.F32.PACK_AB R56, R58.reuse, R56 ;  /* 0x000000383a38723e */ /* 0x040fe200000010ff */
[----:B------:R-:W4:Y:S01]  /*ee30*/  MUFU.EX2 R2, R2 ;  /* 0x0000000200027308 */ /* 0x000f220000000800 */
[C---:B--2---:R-:W-:Y:S01]  /*ee40*/  FADD.FTZ R36, R45.reuse, R30 ;  /* 0x0000001e2d247221 */ /* 0x044fe20000010000 */
[----:B------:R-:W-:Y:S01]  /*ee50*/  FADD.FTZ R29, R58, R29 ;  /* 0x0000001d3a1d7221 */ /* 0x000fe20000010000 */
[----:B------:R-:W-:-:S03]  /*ee60*/  F2FP.BF16.F32.PACK_AB R49, R45, R49 ;  /* 0x000000312d31723e */ /* 0x000fc600000010ff */
[----:B------:R-:W-:Y:S02]  /*ee70*/  FADD.FTZ R29, R60, R29 ;  /* 0x0000001d3c1d7221 */ /* 0x000fe40000010000 */
[----:B------:R-:W2:Y:S01]  /*ee80*/  MUFU.EX2 R57, R57 ;  /* 0x0000003900397308 */ /* 0x000ea20000000800 */
[----:B0-----:R-:W-:-:S07]  /*ee90*/  FADD.FTZ R21, R3, R36 ;  /* 0x0000002403157221 */ /* 0x001fce0000010000 */
[----:B------:R-:W1:Y:S01]  /*eea0*/  MUFU.EX2 R20, R20 ;  /* 0x0000001400147308 */ /* 0x000e620000000800 */
[C---:B----4-:R-:W-:Y:S01]  /*eeb0*/  FADD.FTZ R36, R2.reuse, R21 ;  /* 0x0000001502247221 */ /* 0x050fe20000010000 */
[----:B------:R-:W-:-:S05]  /*eec0*/  F2FP.BF16.F32.PACK_AB R51, R2, R3 ;  /* 0x000000030233723e */ /* 0x000fca00000010ff */
[----:B------:R3:W-:Y:S01]  /*eed0*/  STSM.16.M88.4 [R17+0x27800], R48 ;  /* 0x0278003011007844 */ /* 0x0007e20000000200 */
        /* <DEDUP_REMOVED lines=11> */
[C---:B-1----:R-:W-:Y:S01]  /*ef90*/  FADD.FTZ R2, R86.reuse, R15 ;  /* 0x0000000f56027221 */ /* 0x042fe20000010000 */
[----:B------:R-:W-:-:S05]  /*efa0*/  F2FP.BF16.F32.PACK_AB R59, R86, R59 ;  /* 0x0000003b563b723e */ /* 0x000fca00000010ff */
[----:B------:R3:W-:Y:S01]  /*efb0*/  STSM.16.M88.4 [R136], R56 ;  /* 0x0000003888007844 */ /* 0x0007e20000000200 */
        /* <DEDUP_REMOVED lines=19> */
[----:B------:R-:W-:-:S05]  /*f0f0*/  F2FP.BF16.F32.PACK_AB R67, R30, R67 ;  /* 0x000000431e43723e */ /* 0x000fca00000010ff */
[----:B------:R3:W-:Y:S01]  /*f100*/  STSM.16.M88.4 [R19+0x6000], R64 ;  /* 0x0060004013007844 */ /* 0x0007e20000000200 */
        /* <DEDUP_REMOVED lines=10> */
[----:B------:R-:W1:Y:S01]  /*f1b0*/  MUFU.EX2 R24, R81 ;  /* 0x0000005100187308 */ /* 0x000e620000000800 */
[----:B0-----:R-:W-:-:S07]  /*f1c0*/  FADD.FTZ R29, R76, R29 ;  /* 0x0000001d4c1d7221 */ /* 0x001fce0000010000 */
[----:B------:R-:W0:Y:S01]  /*f1d0*/  MUFU.EX2 R15, R80 ;  /* 0x00000050000f7308 */ /* 0x000e220000000800 */
[----:B--2---:R-:W-:Y:S01]  /*f1e0*/  F2FP.BF16.F32.PACK_AB R74, R78, R76 ;  /* 0x0000004c4e4a723e */ /* 0x004fe200000010ff */
[----:B-1----:R-:W-:Y:S01]  /*f1f0*/  FADD.FTZ R2, R24, R3 ;  /* 0x0000000318027221 */ /* 0x002fe20000010000 */
[----:B------:R-:W-:Y:S01]  /*f200*/  FADD.FTZ R3, R78, R29 ;  /* 0x0000001d4e037221 */ /* 0x000fe20000010000 */
[C---:B0-----:R-:W-:Y:S02]  /*f210*/  F2FP.BF16.F32.PACK_AB R75, R15.reuse, R24 ;  /* 0x000000180f4b723e */ /* 0x041fe400000010ff */
[----:B------:R-:W-:-:S03]  /*f220*/  FADD.FTZ R2, R15, R2 ;  /* 0x000000020f027221 */ /* 0x000fc60000010000 */
[----:B------:R3:W-:Y:S01]  /*f230*/  STSM.16.M88.4 [R18+0x6000], R72 ;  /* 0x0060004812007844 */ /* 0x0007e20000000200 */
[----:B------:R0:W-:Y:S06]  /*f240*/  MEMBAR.ALL.CTA ;  /* 0x0000000000007992 */ /* 0x0001ec0000008000 */
[----:B0-----:R-:W0:Y:S02]  /*f250*/  FENCE.VIEW.ASYNC.S ;  /* 0x00000000000073c6 */ /* 0x001e240000000000 */
[----:B0-----:R-:W-:Y:S01]  /*f260*/  NOP ;  /* 0x0000000000007918 */ /* 0x001fe20000000000 */
[----:B------:R-:W-:Y:S05]  /*f270*/  @P2 BRA `(.L_x_9169) ;  /* 0xffffffc800042947 */ /* 0x000fea000383ffff */
.L_x_9152:
[----:B------:R-:W-:Y:S06]  /*f280*/  BAR.ARV 0x8, 0x1a0 ;  /* 0x0206800000007b1d */ /* 0x000fec0000002000 */
[----:B------:R-:W-:Y:S05]  /*f290*/  @!P0 BRA `(.L_x_9170) ;  /* 0x0000000000048947 */ /* 0x000fea0003800000 */
[----:B------:R-:W-:Y:S01]  /*f2a0*/  BPT.TRAP 0x1 ;  /* 0x000000040000795c */ /* 0x000fe20000300000 */
.L_x_9170:
[----:B------:R-:W-:Y:S01]  /*f2b0*/  ULEA UR9, UR43, UR42, 0x3 ;  /* 0x0000002a2b097291 */ /* 0x000fe2000f8e183f */
[----:B------:R-:W-:-:S05]  /*f2c0*/  IMAD.U32 R0, RZ, RZ, UR46 ;  /* 0x0000002eff007e24 */ /* 0x000fca000f8e00ff */
[----:B------:R-:W-:-:S04]  /*f2d0*/  SHF.L.U32 R0, R0, 0x1f, RZ ;  /* 0x0000001f00007819 */ /* 0x000fc800000006ff */
[----:B------:R0:W4:Y:S01]  /*f2e0*/  SYNCS.PHASECHK.TRANS64.TRYWAIT P2, [UR9+0x2d850], R0 ;  /* 0x02d85000ff0075a7 */ /* 0x0001220008040149 */
[----:B------:R-:W-:Y:S05]  /*f2f0*/  @!P0 BRA `(.L_x_9171) ;  /* 0x0000000000048947 */ /* 0x000fea0003800000 */
[----:B------:R-:W-:Y:S01]  /*f300*/  BPT.TRAP 0x1 ;  /* 0x000000040000795c */ /* 0x000fe20000300000 */
.L_x_9171:
[----:B----4-:R-:W-:Y:S05]  /*f310*/  @P2 BRA `(.L_x_9172) ;  /* 0x0000000000082947 */ /* 0x010fea0003800000 */
[----:B------:R-:W4:Y:S02]  /*f320*/  SYNCS.PHASECHK.TRANS64.TRYWAIT P0, [UR9+0x2d850], R0 ;  /* 0x02d85000ff0075a7 */ /* 0x000f240008000149 */
[----:B----4-:R-:W-:Y:S05]  /*f330*/  @!P0 BRA `(.L_x_9173) ;  /* 0x0000007000788947 */ /* 0x010fea0003800000 */
.L_x_9172:
[----:B------:R-:W-:Y:S01]  /*f340*/  UIADD3 UR42, UR42, 0x400, URZ ;  /* 0x000004002a2a7890 */ /* 0x000fe2000fffe03f */
[----:B------:R-:W-:Y:S01]  /*f350*/  WARPGROUP.ARRIVE ;  /* 0x00000000000079c5 */ /* 0x000fe20000000000 */
[----:B------:R-:W-:Y:S01]  /*f360*/  ULOP3.LUT UR37, UR37, 0x10000, URZ, 0xfc, !UPT ;  /* 0x0001000025257892 */ /* 0x000fe2000f8efc3f */
[----:B----4-:R-:W4:Y:S01]  /*f370*/  SHFL.BFLY PT, R5, R2, 0x2, 0x1f ;  /* 0x0c401f0002057f89 */ /* 0x010f2200000e0000 */
[----:B------:R-:W-:Y:S01]  /*f380*/  USHF.R.U32.HI UR42, URZ, 0x4, UR42 ;  /* 0x000000043f2a7899 */ /* 0x000fe2000801162a */
[----:B-12---:R-:W-:Y:S01]  /*f390*/  IMAD.MOV.U32 R9, RZ, RZ, RZ ;  /* 0x000000ffff097224 */ /* 0x006fe200078e00ff */
[----:B------:R-:W-:Y:S01]  /*f3a0*/  UMOV UR5, 0x40000040 ;  /* 0x4000004000057882 */ /* 0x000fe20000000000 */
[----:B------:R-:W-:Y:S01]  /*f3b0*/  UMOV UR7, 0x80000020 ;  /* 0x8000002000077882 */ /* 0x000fe20000000000 */
[----:B------:R-:W-:Y:S01]  /*f3c0*/  ULOP3.LUT UR42, UR42, 0x3fff, URZ, 0xc0, !UPT ;  /* 0x00003fff2a2a7892 */ /* 0x000fe2000f8ec03f */
[----:B0-----:R-:W0:Y:S01]  /*f3d0*/  SHFL.BFLY PT, R0, R3, 0x2, 0x1f ;  /* 0x0c401f0003007f89 */ /* 0x001e2200000e0000 */
[----:B------:R-:W-:Y:S01]  /*f3e0*/  UMOV UR4, UR37 ;  /* 0x0000002500047c82 */ /* 0x000fe20008000000 */
[----:B------:R-:W-:Y:S01]  /*f3f0*/  IMAD.U32 R14, RZ, RZ, UR9 ;  /* 0x00000009ff0e7e24 */ /* 0x000fe2000f8e00ff */
[----:B------:R-:W-:Y:S01]  /*f400*/  ULOP3.LUT UR8, UR42, 0x2000000, URZ, 0xfc, !UPT ;  /* 0x020000002a087892 */ /* 0x000fe2000f8efc3f */
[----:B------:R-:W-:Y:S01]  /*f410*/  IMAD.U32 R11, RZ, RZ, UR34 ;  /* 0x00000022ff0b7e24 */ /* 0x000fe2000f8e00ff */
[----:B------:R-:W-:-:S02]  /*f420*/  UIADD3 UR44, UR44, 0x1, URZ ;  /* 0x000000012c2c7890 */ /* 0x000fc4000fffe03f */
[----:B------:R-:W-:Y:S02]  /*f430*/  UIMAD UR8, UR43, 0x600, UR8 ;  /* 0x000006002b0878a4 */ /* 0x000fe4000f8e0208 */
[----:B------:R-:W-:-:S04]  /*f440*/  UIADD3 UR43, UR43, 0x1, URZ ;  /* 0x000000012b2b7890 */ /* 0x000fc8000fffe03f */
[----:B------:R-:W-:Y:S01]  /*f450*/  UISETP.NE.AND UP0, UPT, UR43, 0x2, UPT ;  /* 0x000000022b00788c */ /* 0x000fe2000bf05270 */
[----:B------:R-:W-:Y:S02]  /*f460*/  UMOV UR6, UR8 ;  /* 0x0000000800067c82 */ /* 0x000fe40008000000 */
[----:B------:R-:W-:Y:S01]  /*f470*/  HGMMA.64x96x16.F32.BF16 R88, gdesc[UR4].tnspB, R88, gsb0 ;  /* 0x41600000045879f0 */ /* 0x000fe20008001858 */
[----:B------:R-:W-:Y:S01]  /*f480*/  UIADD3 UR4, UR37, 0x2, URZ ;  /* 0x0000000225047890 */ /* 0x000fe2000fffe03f */
[----:B----4-:R-:W-:Y:S01]  /*f490*/  FADD.FTZ R4, R5, R2 ;  /* 0x0000000205047221 */ /* 0x010fe20000010000 */
[----:B------:R-:W-:Y:S01]  /*f4a0*/  UIADD3 UR6, UR8, 0x40, URZ ;  /* 0x0000004008067890 */ /* 0x000fe2000fffe03f */
[----:B------:R-:W-:Y:S01]  /*f4b0*/  IMAD.MOV.U32 R2, RZ, RZ, -0x800000 ;  /* 0xff800000ff027424 */ /* 0x000fe200078e00ff */
[----:B------:R-:W-:Y:S01]  /*f4c0*/  UMOV UR5, 0x40000040 ;  /* 0x4000004000057882 */ /* 0x000fe20000000000 */
[----:B------:R-:W-:Y:S01]  /*f4d0*/  UMOV UR7, 0x80000020 ;  /* 0x8000002000077882 */ /* 0x000fe20000000000 */
[----:B------:R-:W1:Y:S01]  /*f4e0*/  SHFL.BFLY PT, R7, R4, 0x1, 0x1f ;  /* 0x0c201f0004077f89 */ /* 0x000e6200000e0000 */
[----:B0-----:R-:W-:Y:S01]  /*f4f0*/  FADD.FTZ R0, R0, R3 ;  /* 0x0000000300007221 */ /* 0x001fe20000010000 */
[----:B------:R-:W-:Y:S01]  /*f500*/  IMAD.U32 R3, RZ, RZ, UR34 ;  /* 0x00000022ff037e24 */ /* 0x000fe2000f8e00ff */
[----:B------:R-:W-:-:S03]  /*f510*/  USEL UR43, UR43, URZ, UP0 ;  /* 0x0000003f2b2b7287 */ /* 0x000fc60008000000 */
[----:B------:R-:W0:Y:S01]  /*f520*/  SHFL.BFLY PT, R5, R0, 0x1, 0x1f ;  /* 0x0c201f0000057f89 */ /* 0x000e2200000e0000 */
[----:B-1----:R-:W-:-:S05]  /*f530*/  FADD.FTZ R10, R4, R7 ;  /* 0x00000007040a7221 */ /* 0x002fca0000010000 */
[----:B------:R-:W-:Y:S01]  /*f540*/  FSETP.NE.FTZ.AND P2, PT, R10, RZ, PT ;  /* 0x000000ff0a00720b */ /* 0x000fe20003f55000 */
[----:B0-----:R-:W-:Y:S01]  /*f550*/  FADD.FTZ R8, R0, R5 ;  /* 0x0000000500087221 */ /* 0x001fe20000010000 */
[----:B------:R-:W-:Y:S02]  /*f560*/  IMAD.MOV.U32 R5, RZ, RZ, RZ ;  /* 0x000000ffff057224 */ /* 0x000fe400078e00ff */
[----:B------:R-:W-:Y:S02]  /*f570*/  IMAD.MOV.U32 R0, RZ, RZ, -0x800000 ;  /* 0xff800000ff007424 */ /* 0x000fe400078e00ff */
[----:B------:R-:W-:-:S07]  /*f580*/  FSETP.NE.FTZ.AND P0, PT, R8, RZ, PT ;  /* 0x000000ff0800720b */ /* 0x000fce0003f15000 */
[----:B------:R-:W0:Y:S01]  /*f590*/  @P2 MUFU.LG2 R7, R10 ;  /* 0x0000000a00072308 */ /* 0x000e220000000c00 */
[----:B------:R-:W-:-:S05]  /*f5a0*/  @P2 FMUL.FTZ R11, R11, 0.69314718246459960938 ;  /* 0x3f3172180b0b2820 */ /* 0x000fca0000410000 */
[----:B------:R-:W-:Y:S02]  /*f5b0*/  @P0 FMUL.FTZ R3, R3, 0.69314718246459960938 ;  /* 0x3f31721803030820 */ /* 0x000fe40000410000 */
        /* <DEDUP_REMOVED lines=107> */
.L_x_9103:
[----:B------:R-:W0:Y:S08]  /*fc70*/  S2UR UR4, SR_CgaCtaId ;  /* 0x00000000000479c3 */ /* 0x000e300000008800 */
[----:B------:R-:W-:Y:S06]  /*fc80*/  BAR.SYNC.DEFER_BLOCKING 0x5, 0x1a0 ;  /* 0x0146800000007b1d */ /* 0x000fec0000010000 */
[----:B------:R-:W-:Y:S01]  /*fc90*/  UMOV UR42, 0x400 ;  /* 0x00000400002a7882 */ /* 0x000fe20000000000 */
[----:B------:R-:W-:Y:S01]  /*fca0*/  BSSY B0, `(.L_x_9174) ;  /* 0x0000179000007945 */ /* 0x000fe20003800000 */
[----:B0-----:R-:W-:-:S09]  /*fcb0*/  ULEA UR42, UR4, UR42, 0x18 ;  /* 0x0000002a042a7291 */ /* 0x001fd2000f8ec03f */
[----:B------:R-:W0:Y:S02]  /*fcc0*/  LDS.128 R144, [UR42+0x2d8d0] ;  /* 0x02d8d02aff907984 */ /* 0x000e240008000c00 */
[----:B0-----:R-:W-:Y:S02]  /*fcd0*/  R2UR UR6, R146 ;  /* 0x00000000920672ca */ /* 0x001fe400000e0000 */
[----:B------:R-:W-:Y:S01]  /*fce0*/  R2UR UR5, R147 ;  /* 0x00000000930572ca */ /* 0x000fe200000e0000 */
        /* <DEDUP_REMOVED lines=15> */
[----:B------:R-:W-:Y:S01]  /*fde0*/  IMAD.U32 R21, RZ, RZ, UR9 ;  /* 0x00000009ff157e24 */ /* 0x000fe2000f8e00ff */
[----:B------:R-:W-:Y:S02]  /*fdf0*/  ULDC.64 UR8, c[0x0][0xbd8] ;  /* 0x0002f60000087ab9 */ /* 0x000fe40000000a00 */
[----:B------:R-:W-:Y:S01]  /*fe00*/  UISETP.NE.U32.AND UP0, UPT, UR8, URZ, UPT ;  /* 0x0000003f0800728c */ /* 0x000fe2000bf05070 */
[----:B------:R-:W-:-:S03]  /*fe10*/  IMAD.WIDE R4, R153, 0x2, R20 ;  /* 0x0000000299047825 */ /* 0x000fc600078e0214 */
[----:B------:R-:W-:Y:S01]  /*fe20*/  UISETP.NE.AND.EX UP0, UPT, UR9, URZ, UPT, UP0 ;  /* 0x0000003f0900728c */ /* 0x000fe2000bf05300 */
[C---:B------:R-:W-:Y:S02]  /*fe30*/  LOP3.LUT R9, R4.reuse, 0x180, RZ, 0xc0, !PT ;  /* 0x0000018004097812 */ /* 0x040fe400078ec0ff */
[----:B------:R-:W-:Y:S01]  /*fe40*/  ULDC.64 UR8, c[0x0][0xbd8] ;  /* 0x0002f60000087ab9 */ /* 0x000fe20000000a00 */
[C---:B------:R-:W-:Y:S01]  /*fe50*/  IADD3 R25, P0, R4.reuse, 0x6020, RZ ;  /* 0x0000602004197810 */ /* 0x040fe20007f1e0ff */
[----:B------:R-:W-:Y:S01]  /*fe60*/  UIMAD.WIDE UR8, UR40, 0x4, UR8 ;  /* 0x00000004280878a5 */ /* 0x000fe2000f8e0208 */
[----:B------:R-:W-:Y:S02]  /*fe70*/  SHF.R.U64 R9, R9, 0x3, RZ ;  /* 0x0000000309097819 */ /* 0x000fe400000012ff */
[C---:B------:R-:W-:Y:S02]  /*fe80*/  IADD3 R11, P1, R4.reuse, 0x6000, RZ ;  /* 0x00006000040b7810 */ /* 0x040fe40007f3e0ff */
[----:B---3--:R-:W-:-:S02]  /*fe90*/  IADD3 R33, P2, R4, 0x3020, RZ ;  /* 0x0000302004217810 */ /* 0x008fc40007f5e0ff */
[C---:B------:R-:W-:Y:S02]  /*fea0*/  IADD3 R29, P3, R4.reuse, 0x3000, RZ ;  /* 0x00003000041d7810 */ /* 0x040fe40007f7e0ff */
[----:B------:R-:W-:Y:S01]  /*feb0*/  IADD3 R28, P4, R4, 0x20, RZ ;  /* 0x00000020041c7810 */ /* 0x000fe20007f9e0ff */
[--C-:B------:R-:W-:Y:S01]  /*fec0*/  IMAD.X R13, RZ, RZ, R5.reuse, P2 ;  /* 0x000000ffff0d7224 */ /* 0x100fe200010e0605 */
[----:B------:R-:W-:Y:S01]  /*fed0*/  LOP3.LUT R4, R9, R4, RZ, 0x3c, !PT ;  /* 0x0000000409047212 */ /* 0x000fe200078e3cff */
[--C-:B------:R-:W-:Y:S01]  /*fee0*/  IMAD.X R15, RZ, RZ, R5.reuse, P3 ;  /* 0x000000ffff0f7224 */ /* 0x100fe200018e0605 */
[----:B------:R-:W-:Y:S01]  /*fef0*/  LOP3.LUT R24, R25, 0x180, RZ, 0xc0, !PT ;  /* 0x0000018019187812 */ /* 0x000fe200078ec0ff */
[----:B------:R-:W-:Y:S01]  /*ff00*/  IMAD.X R9, RZ, RZ, R5, P4 ;  /* 0x000000ffff097224 */ /* 0x000fe200020e0605 */
[----:B------:R-:W-:Y:S02]  /*ff10*/  LOP3.LUT R10, R11, 0x180, RZ, 0xc0, !PT ;  /* 0x000001800b0a7812 */ /* 0x000fe400078ec0ff */
[----:B------:R-:W-:-:S02]  /*ff20*/  MOV R31, R4 ;  /* 0x00000004001f7202 */ /* 0x000fc40000000f00 */
[----:B------:R-:W-:Y:S02]  /*ff30*/  F2FP.BF16.F32.PACK_AB R4, R89, R8 ;  /* 0x000000085904723e */ /* 0x000fe400000010ff */
[----:B------:R-:W-:Y:S02]  /*ff40*/  LOP3.LUT R8, R28, 0x180, RZ, 0xc0, !PT ;  /* 0x000001801c087812 */ /* 0x000fe400078ec0ff */
[----:B------:R-:W-:Y:S02]  /*ff50*/  SHF.R.U64 R24, R24, 0x3, RZ ;  /* 0x0000000318187819 */ /* 0x000fe400000012ff */
[----:B------:R-:W-:Y:S02]  /*ff60*/  SHF.R.U64 R10, R10, 0x3, RZ ;  /* 0x000000030a0a7819 */ /* 0x000fe400000012ff */
[----:B------:R-:W-:Y:S02]  /*ff70*/  LOP3.LUT R12, R33, 0x180, RZ, 0xc0, !PT ;  /* 0x00000180210c7812 */ /* 0x000fe400078ec0ff */
[----:B------:R-:W-:-:S02]  /*ff80*/  LOP3.LUT R14, R29, 0x180, RZ, 0xc0, !PT ;  /* 0x000001801d0e7812 */ /* 0x000fc400078ec0ff */
[----:B------:R-:W-:Y:S02]  /*ff90*/  SHF.R.U64 R3, R8, 0x3, RZ ;  /* 0x0000000308037819 */ /* 0x000fe400000012ff */
[----:B------:R-:W-:Y:S01]  /*ffa0*/  LOP3.LUT R24, R24, R25, RZ, 0x3c, !PT ;  /* 0x0000001918187212 */ /* 0x000fe200078e3cff */
[--C-:B------:R-:W-:Y:S01]  /*ffb0*/  IMAD.X R25, RZ, RZ, R5.reuse, P0 ;  /* 0x000000ffff197224 */ /* 0x100fe200000e0605 */
[----:B------:R-:W-:Y:S01]  /*ffc0*/  LOP3.LUT R10, R10, R11, RZ, 0x3c, !PT ;  /* 0x0000000b0a0a7212 */ /* 0x000fe200078e3cff */
[----:B------:R-:W-:Y:S01]  /*ffd0*/  IMAD.X R11, RZ, RZ, R5, P1 ;  /* 0x000000ffff0b7224 */ /* 0x000fe200008e0605 */
[----:B------:R-:W-:Y:S02]  /*ffe0*/  SHF.R.U64 R12, R12, 0x3, RZ ;  /* 0x000000030c0c7819 */ /* 0x000fe400000012ff */
[----:B------:R-:W-:Y:S02]  /*fff0*/  SHF.R.U64 R14, R14, 0x3, RZ ;  /* 0x000000030e0e7819 */ /* 0x000fe400000012ff */
[----:B------:R-:W-:-:S02]  /*10000*/  F2FP.BF16.F32.PACK_AB R5, R91, R90 ;  /* 0x0000005a5b05723e */ /* 0x000fc400000010ff */
[----:B------:R-:W-:Y:S02]  /*10010*/  LOP3.LUT R8, R3, R28, RZ, 0x3c, !PT ;  /* 0x0000001c03087212 */ /* 0x000fe400078e3cff */
[----:B------:R-:W-:Y:S01]  /*10020*/  LOP3.LUT R12, R12, R33, RZ, 0x3c, !PT ;  /* 0x000000210c0c7212 */ /* 0x000fe200078e3cff */
[----:B------:R0:W-:Y:S01]  /*10030*/  STSM.16.M88.4 [R31], R4 ;  /* 0x000000041f007844 */ /* 0x0001e20000000200 */
[----:B------:R-:W-:Y:S02]  /*10040*/  LOP3.LUT R14, R14, R29, RZ, 0x3c, !PT ;  /* 0x0000001d0e0e7212 */ /* 0x000fe400078e3cff */
[----:B------:R-:W-:Y:S02]  /*10050*/  MOV R29, R10 ;  /* 0x0000000a001d7202 */ /* 0x000fe40000000f00 */
[----:B------:R-:W-:Y:S02]  /*10060*/  MOV R3, R8 ;  /* 0x0000000800037202 */ /* 0x000fe40000000f00 */
[----:B------:R-:W-:-:S02]  /*10070*/  F2FP.BF16.F32.PACK_AB R8, R97, R96 ;  /* 0x000000606108723e */ /* 0x000fc400000010ff */
[----:B------:R-:W-:Y:S02]  /*10080*/  F2FP.BF16.F32.PACK_AB R9, R99, R98 ;  /* 0x000000626309723e */ /* 0x000fe400000010ff */
[----:B------:R-:W-:Y:S02]  /*10090*/  F2FP.BF16.F32.PACK_AB R10, R101, R100 ;  /* 0x00000064650a723e */ /* 0x000fe400000010ff */
[----:B------:R-:W-:Y:S02]  /*100a0*/  F2FP.BF16.F32.PACK_AB R11, R103, R102 ;  /* 0x00000066670b723e */ /* 0x000fe400000010ff */
[----:B------:R-:W-:Y:S02]  /*100b0*/  MOV R30, R12 ;  /* 0x0000000c001e7202 */ /* 0x000fe40000000f00 */
[----:B0-----:R-:W-:Y:S01]  /*100c0*/  MOV R31, R14 ;  /* 0x0000000e001f7202 */ /* 0x001fe20000000f00 */
[----:B------:R0:W-:Y:S01]  /*100d0*/  STSM.16.M88.4 [R3], R8 ;  /* 0x0000000803007844 */ /* 0x0001e20000000200 */
[----:B------:R-:W-:-:S02]  /*100e0*/  F2FP.BF16.F32.PACK_AB R4, R105, R104 ;  /* 0x000000686904723e */ /* 0x000fc400000010ff */
[----:B------:R-:W-:Y:S02]  /*100f0*/  F2FP.BF16.F32.PACK_AB R5, R107, R106 ;  /* 0x0000006a6b05723e */ /* 0x000fe400000010ff */
[----:B------:R-:W-:Y:S02]  /*10100*/  F2FP.BF16.F32.PACK_AB R6, R109, R108 ;  /* 0x0000006c6d06723e */ /* 0x000fe400000010ff */
[----:B------:R-:W-:Y:S02]  /*10110*/  F2FP.BF16.F32.PACK_AB R7, R111, R110 ;  /* 0x0000006e6f07723e */ /* 0x000fe400000010ff */
[----:B------:R-:W-:Y:S02]  /*10120*/  MOV R28, R24 ;  /* 0x00000018001c7202 */ /* 0x000fe40000000f00 */
[----:B------:R-:W-:Y:S01]  /*10130*/  F2FP.BF16.F32.PACK_AB R12, R113, R112 ;  /* 0x00000070710c723e */ /* 0x000fe200000010ff */
[----:B------:R1:W-:Y:S01]  /*10140*/  STSM.16.M88.4 [R31], R4 ;  /* 0x000000041f007844 */ /* 0x0003e20000000200 */
[----:B------:R-:W-:-:S02]  /*10150*/  F2FP.BF16.F32.PACK_AB R13, R115, R114 ;  /* 0x00000072730d723e */ /* 0x000fc400000010ff */
[----:B------:R-:W-:Y:S01]  /*10160*/  F2FP.BF16.F32.PACK_AB R14, R117, R116 ;  /* 0x00000074750e723e */ /* 0x000fe200000010ff */
[----:B0-----:R-:W-:Y:S01]  /*10170*/  IMAD.U32 R8, RZ, RZ, UR8 ;  /* 0x00000008ff087e24 */ /* 0x001fe2000f8e00ff */
[----:B------:R-:W-:Y:S01]  /*10180*/  F2FP.BF16.F32.PACK_AB R15, R119, R118 ;  /* 0x00000076770f723e */ /* 0x000fe200000010ff */
[----:B------:R-:W-:Y:S01]  /*10190*/  IMAD.U32 R9, RZ, RZ, UR9 ;  /* 0x00000009ff097e24 */ /* 0x000fe2000f8e00ff */
[----:B------:R-:W-:Y:S01]  /*101a0*/  F2FP.BF16.F32.PACK_AB R24, R121, R120 ;  /* 0x000000787918723e */ /* 0x000fe200000010ff */
[----:B------:R-:W-:Y:S01]  /*101b0*/  ULDC.64 UR8, c[0x0][0xbe0] ;  /* 0x0002f80000087ab9 */ /* 0x000fe20000000a00 */
[----:B------:R-:W-:Y:S01]  /*101c0*/  F2FP.BF16.F32.PACK_AB R25, R123, R122 ;  /* 0x0000007a7b19723e */ /* 0x000fe200000010ff */
[----:B------:R0:W-:Y:S01]  /*101d0*/  STSM.16.M88.4 [R30], R12 ;  /* 0x0000000c1e007844 */ /* 0x0001e20000000200 */
[----:B------:R-:W2:Y:S01]  /*101e0*/  LDC R38, c[0x0][0xa88] ;  /* 0x0002a200ff267b82 */ /* 0x000ea20000000800 */
[----:B------:R-:W-:Y:S02]  /*101f0*/  PLOP3.LUT P0, PT, PT, PT, UP0, 0x80, 0x0 ;  /* 0x000000000000781c */ /* 0x000fe40003f0f008 */
[----:B------:R0:W-:Y:S04]  /*10200*/  STSM.16.M88.4 [R29], R24 ;  /* 0x000000181d007844 */ /* 0x0001e80000000200 */
[----:B------:R0:W-:Y:S01]  /*10210*/  STSM.16.M88.4 [R28], R128 ;  /* 0x000000801c007844 */ /* 0x0001e20000000200 */
[----:B------:R-:W-:Y:S01]  /*10220*/  UISETP.NE.U32.AND UP1, UPT, UR8, URZ, UPT ;  /* 0x0000003f0800728c */ /* 0x000fe2000bf25070 */
[----:B------:R-:W-:Y:S03]  /*10230*/  BAR.SYNC.DEFER_BLOCKING 0x1, 0x180 ;  /* 0x0046000000007b1d */ /* 0x000fe60000010000 */
[----:B------:R-:W-:-:S06]  /*10240*/  UISETP.NE.AND.EX UP1, UPT, UR9, URZ, UPT, UP1 ;  /* 0x0000003f0900728c */ /* 0x000fcc000bf25310 */
[----:B------:R-:W-:-:S05]  /*10250*/  PLOP3.LUT P1, PT, PT, PT, UP1, 0x80, 0x0 ;  /* 0x000000000000781c */ /* 0x000fca0003f2f018 */
[----:B------:R-:W-:Y:S02]  /*10260*/  @UP1 ULDC.64 UR8, c[0x0][0xbe0] ;  /* 0x0002f80000081ab9 */ /* 0x000fe40000000a00 */
[----:B------:R-:W-:-:S06]  /*10270*/  @UP1 UIMAD.WIDE UR8, UR40, 0x4, UR8 ;  /* 0x00000004280818a5 */ /* 0x000fcc000f8e0208 */
[----:B-1----:R-:W-:Y:S02]  /*10280*/  IMAD.U32 R6, RZ, RZ, UR8 ;  /* 0x00000008ff067e24 */ /* 0x002fe4000f8e00ff */
[----:B------:R-:W-:Y:S01]  /*10290*/  IMAD.U32 R7, RZ, RZ, UR9 ;  /* 0x00000009ff077e24 */ /* 0x000fe2000f8e00ff */
[----:B------:R-:W3:Y:S01]  /*102a0*/  @P0 LDG.E R3, desc[UR48][R8.64] ;  /* 0x0000003008030981 */ /* 0x000ee2000c1e1900 */
[----:B------:R-:W-:Y:S01]  /*102b0*/  IMAD R5, R142, 0x20, R140 ;  /* 0x000000208e057824 */ /* 0x000fe200078e028c */
[----:B------:R-:W-:Y:S02]  /*102c0*/  UMOV UR4, URZ ;  /* 0x0000003f00047c82 */ /* 0x000fe40008000000 */
[----:B--2---:R0:W5:Y:S01]  /*102d0*/  @P1 LDG.E R38, desc[UR48][R6.64] ;  /* 0x0000003006261981 */ /* 0x004162000c1e1900 */
[----:B------:R-:W-:-:S03]  /*102e0*/  IMAD.WIDE R20, R5, 0x2, R20 ;  /* 0x0000000205147825 */ /* 0x000fc600078e0214 */
[----:B------:R-:W-:Y:S02]  /*102f0*/  IADD3 R5, P6, R20, 0x1800, RZ ;  /* 0x0000180014057810 */ /* 0x000fe40007fde0ff */
[----:B---3--:R-:W-:Y:S01]  /*10300*/  @P0 R2UR UR4, R3 ;  /* 0x00000000030402ca */ /* 0x008fe200000e0000 */
[----:B0-----:R-:W-:-:S14]  /*10310*/  @P1 BRA `(.L_x_9176) ;  /* 0x0000000000101947 */ /* 0x001fdc0003800000 */
[----:B------:R-:W-:Y:S05]  /*10320*/  @!P0 BRA `(.L_x_9176) ;  /* 0x00000000000c8947 */ /* 0x000fea0003800000 */
[----:B------:R-:W2:Y:S04]  /*10330*/  LDG.E R3, desc[UR48][R8.64] ;  /* 0x0000003008037981 */ /* 0x000ea8000c1e1900 */
[----:B-----5:R-:W2:Y:S02]  /*10340*/  LDG.E R38, desc[UR48][R8.64+0x4] ;  /* 0x0000043008267981 */ /* 0x020ea4000c1e1900 */
[----:B--2---:R-:W-:-:S07]  /*10350*/  IMAD.IADD R38, R38, 0x1, -R3 ;  /* 0x0000000126267824 */ /* 0x004fce00078e0a03 */
.L_x_9176:
[----:B------:R-:W-:Y:S01]  /*10360*/  USHF.R.S32.HI UR14, URZ, 0x1f, UR41 ;  /* 0x0000001f3f0e7899 */ /* 0x000fe20008011429 */
[----:B------:R-:W-:Y:S01]  /*10370*/  LOP3.LUT R4, R5, 0x180, RZ, 0xc0, !PT ;  /* 0x0000018005047812 */ /* 0x000fe200078ec0ff */
[----:B------:R-:W-:Y:S01]  /*10380*/  ULDC.64 UR12, c[0x0][0xb70] ;  /* 0x0002dc00000c7ab9 */ /* 0x000fe20000000a00 */
[----:B------:R-:W-:Y:S01]  /*10390*/  USHF.R.S32.HI UR11, URZ, 0x1f, UR4 ;  /* 0x0000001f3f0b7899 */ /* 0x000fe20008011404 */
[----:B------:R-:W-:Y:S01]  /*103a0*/  IMAD R7, R149, 0xc0, R151 ;  /* 0x000000c095077824 */ /* 0x000fe200078e0297 */
[----:B------:R-:W-:Y:S01]  /*103b0*/  UIMAD UR7, UR14, UR12, URZ ;  /* 0x0000000c0e0772a4 */ /* 0x000fe2000f8e023f */
[----:B------:R-:W-:Y:S01]  /*103c0*/  SHF.R.U64 R4, R4, 0x3, RZ ;  /* 0x0000000304047819 */ /* 0x000fe200000012ff */
[----:B------:R-:W-:Y:S01]  /*103d0*/  UMOV UR10, UR4 ;  /* 0x00000004000a7c82 */ /* 0x000fe20008000000 */
[----:B------:R-:W-:Y:S01]  /*103e0*/  USEL UR16, UR40, URZ, !UP0 ;  /* 0x0000003f28107287 */ /* 0x000fe2000c000000 */
[----:B------:R-:W-:Y:S01]  /*103f0*/  SHF.R.S32.HI R3, RZ, 0x1f, R7 ;  /* 0x0000001fff037819 */ /* 0x000fe20000011407 */
[----:B------:R-:W-:Y:S01]  /*10400*/  UIMAD.WIDE.U32 UR8, UR41, UR12, UR10 ;  /* 0x0000000c290872a5 */ /* 0x000fe2000f8e000a */
[----:B------:R-:W-:Y:S01]  /*10410*/  LOP3.LUT R4, R4, R5, RZ, 0x3c, !PT ;  /* 0x0000000504047212 */ /* 0x000fe200078e3cff */
[----:B------:R-:W-:Y:S01]  /*10420*/  UIMAD UR10, UR41, UR13, UR7 ;  /* 0x0000000d290a72a4 */ /* 0x000fe2000f8e0207 */
[----:B------:R-:W-:Y:S01]  /*10430*/  LOP3.LUT P0, RZ, R150, 0x3, RZ, 0xc0, !PT ;  /* 0x0000000396ff7812 */ /* 0x000fe2000780c0ff */
[----:B------:R-:W-:Y:S01]  /*10440*/  USHF.R.S32.HI UR7, URZ, 0x1f, UR40 ;  /* 0x0000001f3f077899 */ /* 0x000fe20008011428 */
[C---:B------:R-:W-:Y:S01]  /*10450*/  IADD3 R25, P5, R20.reuse, 0x3000, RZ ;  /* 0x0000300014197810 */ /* 0x040fe20007fbe0ff */
[----:B------:R-:W-:Y:S01]  /*10460*/  ULDC.64 UR12, c[0x0][0xb78] ;  /* 0x0002de00000c7ab9 */ /* 0x000fe20000000a00 */
[----:B------:R-:W-:Y:S01]  /*10470*/  UIADD3 UR9, UR9, UR10, URZ ;  /* 0x0000000a09097290 */ /* 0x000fe2000fffe03f */
[C---:B------:R-:W-:Y:S01]  /*10480*/  IADD3 R13, P4, R20.reuse, 0x4800, RZ ;  /* 0x00004800140d7810 */ /* 0x040fe20007f9e0ff */
[----:B------:R-:W-:Y:S01]  /*10490*/  USEL UR15, UR7, URZ, !UP0 ;  /* 0x0000003f070f7287 */ /* 0x000fe2000c000000 */
[----:B------:R-:W-:Y:S01]  /*104a0*/  IADD3 R33, P3, R20, 0x6000, RZ ;  /* 0x0000600014217810 */ /* 0x000fe20007f7e0ff */
[----:B------:R-:W-:Y:S01]  /*104b0*/  UIMAD.WIDE.U32 UR8, UR16, UR12, UR8 ;  /* 0x0000000c100872a5 */ /* 0x000fe2000f8e0008 */
[----:B------:R-:W-:Y:S01]  /*104c0*/  LOP3.LUT R24, R25, 0x180, RZ, 0xc0, !PT ;  /* 0x0000018019187812 */ /* 0x000fe200078ec0ff */
[----:B------:R-:W-:Y:S01]  /*104d0*/  UIMAD UR7, UR15, UR12, URZ ;  /* 0x0000000c0f0772a4 */ /* 0x000fe2000f8e023f */
[----:B------:R-:W-:-:S02]  /*104e0*/  LOP3.LUT R12, R13, 0x180, RZ, 0xc0, !PT ;  /* 0x000001800d0c7812 */ /* 0x000fc400078ec0ff */
[----:B------:R-:W-:Y:S01]  /*104f0*/  LOP3.LUT R32, R33, 0x180, RZ, 0xc0, !PT ;  /* 0x0000018021207812 */ /* 0x000fe200078ec0ff */
[----:B------:R-:W-:Y:S01]  /*10500*/  UIMAD UR7, UR16, UR13, UR7 ;  /* 0x0000000d100772a4 */ /* 0x000fe2000f8e0207 */
[----:B------:R-:W-:Y:S02]  /*10510*/  IADD3 R5, P1, R7, UR8, RZ ;  /* 0x0000000807057c10 */ /* 0x000fe4000ff3e0ff */
[----:B------:R-:W-:Y:S01]  /*10520*/  ULDC.64 UR12, c[0x0][0xb40] ;  /* 0x0002d000000c7ab9 */ /* 0x000fe20000000a00 */
[----:B------:R-:W-:Y:S02]  /*10530*/  SHF.R.U64 R24, R24, 0x3, RZ ;  /* 0x0000000318187819 */ /* 0x000fe400000012ff */
[----:B------:R-:W-:Y:S01]  /*10540*/  IMAD.U32 R6, RZ, RZ, UR7 ;  /* 0x00000007ff067e24 */ /* 0x000fe2000f8e00ff */
[----:B------:R-:W-:Y:S02]  /*10550*/  LEA R36, P2, R5, UR12, 0x2 ;  /* 0x0000000c05247c11 */ /* 0x000fe4000f8410ff */
[----:B------:R-:W-:-:S02]  /*10560*/  SHF.R.U64 R12, R12, 0x3, RZ ;  /* 0x000000030c0c7819 */ /* 0x000fc400000012ff */
[----:B------:R-:W-:Y:S01]  /*10570*/  IADD3.X R6, R3, UR9, R6, P1, !PT ;  /* 0x0000000903067c10 */ /* 0x000fe20008ffe406 */
[C---:B------:R-:W-:Y:S01]  /*10580*/  VIADD R3, R7.reuse, 0x8 ;  /* 0x0000000807037836 */ /* 0x040fe20000000000 */
[-C--:B-----5:R-:W-:Y:S01]  /*10590*/  ISETP.GE.OR P1, PT, R7, R38.reuse, P0 ;  /* 0x000000260700720c */ /* 0x0a0fe20000726670 */
[----:B------:R-:W-:Y:S01]  /*105a0*/  ULDC.64 UR8, c[0x0][0xaa0] ;  /* 0x0002a80000087ab9 */ /* 0x000fe20000000a00 */
[----:B------:R-:W-:Y:S01]  /*105b0*/  LEA.HI.X R37, R5, UR13, R6, 0x2, P2 ;  /* 0x0000000d05257c11 */ /* 0x000fe200090f1406 */
[--C-:B------:R-:W-:Y:S01]  /*105c0*/  IMAD.X R5, RZ, RZ, R21.reuse, P6 ;  /* 0x000000ffff057224 */ /* 0x100fe200030e0615 */
[----:B------:R-:W-:Y:S02]  /*105d0*/  IADD3 R6, P2, R20, 0x7800, RZ ;  /* 0x0000780014067810 */ /* 0x000fe40007f5e0ff */
[----:B------:R-:W-:Y:S02]  /*105e0*/  ISETP.GE.OR P0, PT, R3, R38, P0 ;  /* 0x000000260300720c */ /* 0x000fe40000706670 */
[----:B------:R-:W-:Y:S01]  /*105f0*/  LOP3.LUT R3, R6, 0x180, RZ, 0xc0, !PT ;  /* 0x0000018006037812 */ /* 0x000fe200078ec0ff */
[----:B------:R-:W-:Y:S01]  /*10600*/  IMAD.X R29, RZ, RZ, R21, P2 ;  /* 0x000000ffff1d7224 */ /* 0x000fe200010e0615 */
[----:B------:R-:W-:-:S02]  /*10610*/  LOP3.LUT R7, R20, 0x180, RZ, 0xc0, !PT ;  /* 0x0000018014077812 */ /* 0x000fc400078ec0ff */
[----:B------:R-:W-:Y:S02]  /*10620*/  SHF.R.U64 R32, R32, 0x3, RZ ;  /* 0x0000000320207819 */ /* 0x000fe400000012ff */
[----:B------:R-:W-:Y:S01]  /*10630*/  LOP3.LUT R24, R24, R25, RZ, 0x3c, !PT ;  /* 0x0000001918187212 */ /* 0x000fe200078e3cff */
[--C-:B------:R-:W-:Y:S01]  /*10640*/  IMAD.X R25, RZ, RZ, R21.reuse, P5 ;  /* 0x000000ffff197224 */ /* 0x100fe200028e0615 */
[----:B------:R-:W-:Y:S02]  /*10650*/  SHF.R.U64 R3, R3, 0x3, RZ ;  /* 0x0000000303037819 */ /* 0x000fe400000012ff */
[----:B------:R-:W-:Y:S01]  /*10660*/  LOP3.LUT R12, R12, R13, RZ, 0x3c, !PT ;  /* 0x0000000d0c0c7212 */ /* 0x000fe200078e3cff */
[--C-:B------:R-:W-:Y:S01]  /*10670*/  IMAD.X R13, RZ, RZ, R21.reuse, P4 ;  /* 0x000000ffff0d7224 */ /* 0x100fe200020e0615 */
[----:B------:R-:W-:Y:S01]  /*10680*/  SHF.R.U64 R7, R7, 0x3, RZ ;  /* 0x0000000307077819 */ /* 0x000fe200000012ff */
[----:B------:R-:W-:Y:S01]  /*10690*/  UIMAD UR7, UR11, UR8, URZ ;  /* 0x000000080b0772a4 */ /* 0x000fe2000f8e023f */
[----:B------:R-:W-:Y:S01]  /*106a0*/  LOP3.LUT R32, R32, R33, RZ, 0x3c, !PT ;  /* 0x0000002120207212 */ /* 0x000fe200078e3cff */
[----:B------:R-:W-:Y:S01]  /*106b0*/  IMAD.X R33, RZ, RZ, R21, P3 ;  /* 0x000000ffff217224 */ /* 0x000fe200018e0615 */
[----:B------:R-:W-:Y:S01]  /*106c0*/  LOP3.LUT R28, R3, R6, RZ, 0x3c, !PT ;  /* 0x00000006031c7212 */ /* 0x000fe200078e3cff */
[----:B------:R-:W-:Y:S01]  /*106d0*/  @!P1 STG.E desc[UR48][R36.64], R0 ;  /* 0x0000000024009986 */ /* 0x000fe2000c101930 */
[----:B------:R-:W-:Y:S01]  /*106e0*/  LOP3.LUT R20, R7, R20, RZ, 0x3c, !PT ;  /* 0x0000001407147212 */ /* 0x000fe200078e3cff */
[----:B------:R-:W-:Y:S01]  /*106f0*/  IMAD.U32 R3, RZ, RZ, UR8 ;  /* 0x00000008ff037e24 */ /* 0x000fe2000f8e00ff */
[----:B------:R-:W-:Y:S01]  /*10700*/  SHF.R.S32.HI R141, RZ, 0x1f, R140 ;  /* 0x0000001fff8d7819 */ /* 0x000fe2000001148c */
[----:B------:R0:W-:Y:S01]  /*10710*/  @!P0 STG.E desc[UR48][R36.64+0x20], R2 ;  /* 0x0000200224008986 */ /* 0x0001e2000c101930 */
[----:B------:R-:W-:-:S03]  /*10720*/  UIMAD UR7, UR4, UR9, UR7 ;  /* 0x00000009040772a4 */ /* 0x000fc6000f8e0207 */
[----:B------:R1:W5:Y:S01]  /*10730*/  LD.E.128 R8, desc[UR48][R20.64] ;  /* 0x0000003014087980 */ /* 0x000362000c101d00 */
[----:B------:R-:W-:-:S03]  /*10740*/  ULDC.64 UR8, c[0x0][0xae0] ;  /* 0x0002b80000087ab9 */ /* 0x000fc60000000a00 */
[----:B------:R-:W5:Y:S04]  /*10750*/  LD.E.128 R4, desc[UR48][R4.64] ;  /* 0x0000003004047980 */ /* 0x000f68000c101d00 */
[----:B------:R-:W5:Y:S01]  /*10760*/  LD.E.128 R24, desc[UR48][R24.64] ;  /* 0x0000003018187980 */ /* 0x000f62000c101d00 */
[----:B0-----:R-:W-:-:S03]  /*10770*/  IMAD.WIDE.U32 R2, R3, UR4, R140 ;  /* 0x0000000403027c25 */ /* 0x001fc6000f8e008c */
[----:B------:R-:W5:Y:S04]  /*10780*/  LD.E.128 R12, desc[UR48][R12.64] ;  /* 0x000000300c0c7980 */ /* 0x000f68000c101d00 */
[----:B------:R-:W5:Y:S04]  /*10790*/  LD.E.128 R32, desc[UR48][R32.64] ;  /* 0x0000003020207980 */ /* 0x000f68000c101d00 */
[----:B------:R-:W5:Y:S01]  /*107a0*/  LD.E.128 R28, desc[UR48][R28.64] ;  /* 0x000000301c1c7980 */ /* 0x000f62000c101d00 */
[----:B------:R-:W-:Y:S01]  /*107b0*/  UIMAD UR4, UR14, UR8, URZ ;  /* 0x000000080e0472a4 */ /* 0x000fe2000f8e023f */
[----:B------:R-:W-:Y:S01]  /*107c0*/  VIADD R3, R3, UR7 ;  /* 0x0000000703037c36 */ /* 0x000fe20008000000 */
[----:B------:R-:W-:Y:S01]  /*107d0*/  SHF.R.S32.HI R143, RZ, 0x1f, R142 ;  /* 0x0000001fff8f7819 */ /* 0x000fe2000001148e */
[----:B------:R-:W-:Y:S01]  /*107e0*/  @!PT LDS RZ, [RZ] ;  /* 0x00000000fffff984 */ /* 0x000fe20000000800 */
[----:B------:R-:W-:Y:S01]  /*107f0*/  @!PT LDS RZ, [RZ] ;  /* 0x00000000fffff984 */ /* 0x000fe20000000800 */
[----:B------:R-:W-:Y:S01]  /*10800*/  @!PT LDS RZ, [RZ] ;  /* 0x00000000fffff984 */ /* 0x000fe20000000800 */
[----:B------:R-:W-:Y:S01]  /*10810*/  @!PT LDS RZ, [RZ] ;  /* 0x00000000fffff984 */ /* 0x000fe20000000800 */
[----:B------:R0:W-:Y:S06]  /*10820*/  MEMBAR.ALL.CTA ;  /* 0x0000000000007992 */ /* 0x0001ec0000008000 */
[----:B0-----:R-:W0:Y:S01]  /*10830*/  FENCE.VIEW.ASYNC.S ;  /* 0x00000000000073c6 */ /* 0x001e220000000000 */
[----:B------:R-:W-:Y:S01]  /*10840*/  IMAD.U32 R37, RZ, RZ, UR8 ;  /* 0x00000008ff257e24 */ /* 0x000fe2000f8e00ff */
[----:B------:R-:W-:Y:S01]  /*10850*/  UIMAD UR7, UR41, UR9, UR4 ;  /* 0x00000009290772a4 */ /* 0x000fe2000f8e0204 */
[----:B-1----:R-:W-:Y:S01]  /*10860*/  IMAD R21, R149, -0xc0, R38 ;  /* 0xffffff4095157824 */ /* 0x002fe200078e0226 */
[----:B------:R-:W-:Y:S01]  /*10870*/  UIADD3 UR4, UR42, 0x2d820, URZ ;  /* 0x0002d8202a047890 */ /* 0x000fe2000fffe03f */
[----:B------:R-:W-:Y:S01]  /*10880*/  IMAD.WIDE.U32 R2, R37, UR41, R2 ;  /* 0x0000002925027c25 */ /* 0x000fe2000f8e0002 */
[----:B------:R-:W-:Y:S01]  /*10890*/  ULDC.64 UR8, c[0x0][0xae8] ;  /* 0x0002ba0000087ab9 */ /* 0x000fe20000000a00 */
[----:B------:R-:W-:Y:S01]  /*108a0*/  BSSY B1, `(.L_x_9177) ;  /* 0x0000021000017945 */ /* 0x000fe20003800000 */
[----:B------:R-:W-:Y:S01]  /*108b0*/  ISETP.GE.AND P0, PT, R142, R21, PT ;  /* 0x000000158e00720c */ /* 0x000fe20003f06270 */
[----:B------:R-:W-:Y:S01]  /*108c0*/  VIADD R3, R3, UR7 ;  /* 0x0000000703037c36 */ /* 0x000fe20008000000 */
[----:B------:R-:W-:-:S02]  /*108d0*/  UIMAD UR7, UR15, UR8, URZ ;  /* 0x000000080f0772a4 */ /* 0x000fc4000f8e023f */
[----:B------:R-:W-:Y:S01]  /*108e0*/  IMAD.U32 R37, RZ, RZ, UR8 ;  /* 0x00000008ff257e24 */ /* 0x000fe2000f8e00ff */
[----:B------:R-:W-:Y:S01]  /*108f0*/  UPRMT UR4, URZ, 0x654, UR4 ;  /* 0x000006543f047896 */ /* 0x000fe20008000004 */
[----:B------:R-:W-:Y:S01]  /*10900*/  VIADD R0, R142, 0x60 ;  /* 0x000000608e007836 */ /* 0x000fe20000000000 */
[----:B------:R-:W-:Y:S02]  /*10910*/  UIMAD UR7, UR16, UR9, UR7 ;  /* 0x00000009100772a4 */ /* 0x000fe4000f8e0207 */
[----:B------:R-:W-:Y:S02]  /*10920*/  IMAD.WIDE.U32 R36, R37, UR16, R2 ;  /* 0x0000001025247c25 */ /* 0x000fe4000f8e0002 */
[----:B------:R-:W-:Y:S02]  /*10930*/  ISETP.GE.AND P3, PT, R0, R21, PT ;  /* 0x000000150000720c */ /* 0x000fe40003f66270 */
[----:B------:R-:W-:-:S04]  /*10940*/  IMAD.WIDE R20, R149, 0xc0, R142 ;  /* 0x000000c095147825 */ /* 0x000fc800078e028e */
[----:B------:R-:W-:Y:S01]  /*10950*/  VIADD R41, R37, UR7 ;  /* 0x0000000725297c36 */ /* 0x000fe20008000000 */
[----:B0-----:R-:W-:Y:S01]  /*10960*/  SYNCS.ARRIVE.TRANS64.RED.A1T0 RZ, [UR4], RZ ;  /* 0x000000ffffff79a7 */ /* 0x001fe20008100404 */
[----:B------:R-:W-:Y:S05]  /*10970*/  @P0 BRA `(.L_x_9178) ;  /* 0x00000000004c0947 */ /* 0x000fea0003800000 */
        /* <DEDUP_REMOVED lines=19> */
.L_x_9178:
[----:B------:R-:W-:Y:S05]  /*10ab0*/  BSYNC B1 ;  /* 0x0000000000017941 */ /* 0x000fea0003800000 */
.L_x_9177:
[----:B------:R-:W-:Y:S05]  /*10ac0*/  @P3 BRA `(.L_x_9179) ;  /* 0x0000000800583947 */ /* 0x000fea0003800000 */
[----:B0----5:R-:W-:Y:S01]  /*10ad0*/  IADD3 R9, P0, R20, 0x60, RZ ;  /* 0x0000006014097810 */ /* 0x021fe20007f1e0ff */
        /* <DEDUP_REMOVED lines=22> */
.L_x_9175:
        /* <DEDUP_REMOVED lines=24> */
[----:B-1----:R-:W2:Y:S04]  /*10dc0*/  LDG.E R5, desc[UR48][R2.64] ;  /* 0x0000003002057981 */ /* 0x002ea8000c1e1900 */
[----:B-----5:R-:W2:Y:S02]  /*10dd0*/  LDG.E R0, desc[UR48][R2.64+0x4] ;  /* 0x0000043002007981 */ /* 0x020ea4000c1e1900 */
[----:B--2---:R-:W-:-:S07]  /*10de0*/  IMAD.IADD R0, R0, 0x1, -R5 ;  /* 0x0000000100007824 */ /* 0x004fce00078e0a05 */
.L_x_9180:
[----:B------:R-:W-:Y:S01]  /*10df0*/  USHF.R.S32.HI UR4, URZ, 0x1f, UR40 ;  /* 0x0000001f3f047899 */ /* 0x000fe20008011428 */
[----:B------:R-:W-:Y:S01]  /*10e00*/  BSSY B1, `(.L_x_9181) ;  /* 0x000001e000017945 */ /* 0x000fe20003800000 */
[----:B------:R-:W-:Y:S01]  /*10e10*/  USEL UR10, UR40, URZ, !UP0 ;  /* 0x0000003f280a7287 */ /* 0x000fe2000c000000 */
[----:B------:R-:W-:Y:S01]  /*10e20*/  SHF.R.S32.HI R141, RZ, 0x1f, R140 ;  /* 0x0000001fff8d7819 */ /* 0x000fe2000001148c */
[----:B------:R-:W-:Y:S01]  /*10e30*/  USEL UR9, UR4, URZ, !UP0 ;  /* 0x0000003f04097287 */ /* 0x000fe2000c000000 */
[----:B-----5:R-:W-:Y:S01]  /*10e40*/  SHF.R.S32.HI R6, RZ, 0x1f, R7 ;  /* 0x0000001fff067819 */ /* 0x020fe20000011407 */
[----:B------:R-:W-:Y:S10]  /*10e50*/  @P0 BRA `(.L_x_9182) ;  /* 0x0000000000600947 */ /* 0x000ff40003800000 */
[----:B-1----:R-:W0:Y:S02]  /*10e60*/  S2R R2, SR_TID.X ;  /* 0x0000000000027919 */ /* 0x002e240000002100 */
[----:B0-----:R-:W-:-:S04]  /*10e70*/  IMAD R2, R149, 0xc0, R2 ;  /* 0x000000c095027824 */ /* 0x001fc800078e0202 */
[----:B------:R-:W-:-:S05]  /*10e80*/  VIADD R3, R2, 0xffffff80 ;  /* 0xffffff8002037836 */ /* 0x000fca0000000000 */
[----:B------:R-:W-:-:S13]  /*10e90*/  ISETP.GE.AND P0, PT, R3, R0, PT ;  /* 0x000000000300720c */ /* 0x000fda0003f06270 */
        /* <DEDUP_REMOVED lines=20> */
.L_x_9182:
[----:B------:R-:W-:Y:S05]  /*10fe0*/  BSYNC B1 ;  /* 0x0000000000017941 */ /* 0x000fea0003800000 */
.L_x_9181:
[----:B------:R-:W-:Y:S01]  /*10ff0*/  ULDC.64 UR12, c[0x0][0xaa0] ;  /* 0x0002a800000c7ab9 */ /* 0x000fe20000000a00 */
[----:B------:R-:W-:Y:S01]  /*11000*/  BSSY B1, `(.L_x_9183) ;  /* 0x000002c000017945 */ /* 0x000fe20003800000 */
[----:B01----:R-:W-:Y:S02]  /*11010*/  IMAD R4, R6, UR12, RZ ;  /* 0x0000000c06047c24 */ /* 0x003fe4000f8e02ff */
[----:B------:R-:W-:-:S04]  /*11020*/  IMAD.WIDE.U32 R2, R7, UR12, R140 ;  /* 0x0000000c07027c25 */ /* 0x000fc8000f8e008c */
[----:B------:R-:W-:Y:S01]  /*11030*/  IMAD R7, R7, UR13, R4 ;  /* 0x0000000d07077c24 */ /* 0x000fe2000f8e0204 */
[----:B------:R-:W-:Y:S01]  /*11040*/  ULDC.64 UR12, c[0x0][0xae0] ;  /* 0x0002b800000c7ab9 */ /* 0x000fe20000000a00 */
[--C-:B------:R-:W-:Y:S01]  /*11050*/  IMAD.MOV.U32 R6, RZ, RZ, R142.reuse ;  /* 0x000000ffff067224 */ /* 0x100fe200078e008e */
[----:B------:R-:W-:Y:S01]  /*11060*/  UIMAD UR4, UR8, UR12, URZ ;  /* 0x0000000c080472a4 */ /* 0x000fe2000f8e023f */
[----:B------:R-:W-:Y:S01]  /*11070*/  IMAD.IADD R3, R3, 0x1, R7 ;  /* 0x0000000103037824 */ /* 0x000fe200078e0207 */
[----:B------:R-:W-:Y:S01]  /*11080*/  SHF.R.S32.HI R7, RZ, 0x1f, R142 ;  /* 0x0000001fff077819 */ /* 0x000fe2000001148e */
[----:B------:R-:W-:Y:S01]  /*11090*/  IMAD.U32 R5, RZ, RZ, UR12 ;  /* 0x0000000cff057e24 */ /* 0x000fe2000f8e00ff */
[----:B------:R-:W-:-:S03]  /*110a0*/  UIMAD UR4, UR41, UR13, UR4 ;  /* 0x0000000d290472a4 */ /* 0x000fc6000f8e0204 */
[----:B------:R-:W-:Y:S01]  /*110b0*/  IMAD.WIDE.U32 R2, R5, UR41, R2 ;  /* 0x0000002905027c25 */ /* 0x000fe2000f8e0002 */
[----:B------:R-:W-:-:S03]  /*110c0*/  ULDC.64 UR12, c[0x0][0xae8] ;  /* 0x0002ba00000c7ab9 */ /* 0x000fc60000000a00 */
[----:B------:R-:W-:Y:S02]  /*110d0*/  IMAD R5, R149, -0xc0, R0 ;  /* 0xffffff4095057824 */ /* 0x000fe400078e0200 */
[----:B------:R-:W-:Y:S01]  /*110e0*/  VIADD R3, R3, UR4 ;  /* 0x0000000403037c36 */ /* 0x000fe20008000000 */
[----:B------:R-:W-:Y:S01]  /*110f0*/  UIMAD UR4, UR9, UR12, URZ ;  /* 0x0000000c090472a4 */ /* 0x000fe2000f8e023f */
[C---:B------:R-:W-:Y:S01]  /*11100*/  VIADD R0, R142.reuse, 0x60 ;  /* 0x000000608e007836 */ /* 0x040fe20000000000 */
[-C--:B------:R-:W-:Y:S01]  /*11110*/  ISETP.GE.AND P0, PT, R142, R5.reuse, PT ;  /* 0x000000058e00720c */ /* 0x080fe20003f06270 */
[----:B------:R-:W-:Y:S01]  /*11120*/  IMAD.U32 R9, RZ, RZ, UR12 ;  /* 0x0000000cff097e24 */ /* 0x000fe2000f8e00ff */
[----:B------:R-:W-:Y:S01]  /*11130*/  UIMAD UR4, UR10, UR13, UR4 ;  /* 0x0000000d0a0472a4 */ /* 0x000fe2000f8e0204 */
[----:B------:R-:W-:Y:S01]  /*11140*/  IMAD.WIDE R6, R149, 0xc0, R6 ;  /* 0x000000c095067825 */ /* 0x000fe200078e0206 */
[----:B------:R-:W-:-:S03]  /*11150*/  ISETP.GE.AND P1, PT, R0, R5, PT ;  /* 0x000000050000720c */ /* 0x000fc60003f26270 */
[----:B------:R-:W-:-:S04]  /*11160*/  IMAD.WIDE.U32 R4, R9, UR10, R2 ;  /* 0x0000000a09047c25 */ /* 0x000fc8000f8e0002 */
[----:B------:R-:W-:Y:S02]  /*11170*/  VIADD R11, R5, UR4 ;  /* 0x00000004050b7c36 */ /* 0x000fe40008000000 */
        /* <DEDUP_REMOVED lines=20> */
.L_x_9184:
[----:B------:R-:W-:Y:S05]  /*112c0*/  BSYNC B1 ;  /* 0x0000000000017941 */ /* 0x000fea0003800000 */
.L_x_9183:
        /* <DEDUP_REMOVED lines=22> */
.L_x_9179:
[----:B------:R-:W-:Y:S05]  /*11430*/  BSYNC B0 ;  /* 0x0000000000007941 */ /* 0x000fea0003800000 */
.L_x_9174:
[----:B------:R-:W-:Y:S02]  /*11440*/  ULDC UR4, c[0x0][0xc14] ;  /* 0x0003050000047ab9 */ /* 0x000fe40000000800 */
[----:B------:R-:W-:-:S06]  /*11450*/  UISETP.GE.AND UP0, UPT, UR5, UR4, UPT ;  /* 0x000000040500728c */ /* 0x000fcc000bf06270 */
[----:B------:R-:W-:-:S13]  /*11460*/  PLOP3.LUT P0, PT, PT, PT, UP0, 0x80, 0x0 ;  /* 0x000000000000781c */ /* 0x000fda0003f0f008 */
[----:B------:R-:W-:Y:S05]  /*11470*/  @!P0 BRA `(.L_x_9185) ;  /* 0xfffffef800a08947 */ /* 0x000fea000383ffff */
[----:B------:R-:W-:Y:S05]  /*11480*/  EXIT ;  /* 0x000000000000794d */ /* 0x000fea0003800000 */
.L_x_9092:
        /* <DEDUP_REMOVED lines=61> */
.L_x_9190:
        /* <DEDUP_REMOVED lines=13> */
.L_x_9189:
[----:B------:R-:W-:Y:S05]  /*11930*/  BSYNC B0 ;  /* 0x0000000000007941 */ /* 0x000fea0003800000 */
.L_x_9188:
        /* <DEDUP_REMOVED lines=26> */
.L_x_9186:
        /* <DEDUP_REMOVED lines=18> */
[----:B------:R-:W-:-:S06]  /*11c00*/  VIADD R16, R13, 0xffffffff ;  /* 0xffffffff0d107836 */ /* 0x000fcc0000000000 */
[----:B------:R2:W3:Y:S02]  /*11c10*/  SHFL.IDX PT, R16, R5, R16, 0x1f ;  /* 0x00001f1005107589 */ /* 0x0004e400000e0000 */
.L_x_9191:
[----:B---3--:R-:W-:Y:S01]  /*11c20*/  IMAD R16, R16, UR4, R11 ;  /* 0x0000000410107c24 */ /* 0x008fe2000f8e020b */
[----:B------:R-:W-:Y:S01]  /*11c30*/  IABS R2, R4 ;  /* 0x0000000400027213 */ /* 0x000fe20000000000 */
[----:B-1----:R-:W-:-:S03]  /*11c40*/  IMAD.MOV R9, RZ, RZ, -R3 ;  /* 0x000000ffff097224 */ /* 0x002fc600078e0a03 */
[----:B--2---:R-:W-:Y:S01]  /*11c50*/  IADD3 R5, -R16, UR6, RZ ;  /* 0x0000000610057c10 */ /* 0x004fe2000fffe1ff */
[----:B0-----:R-:W-:Y:S02]  /*11c60*/  IMAD.MOV R10, RZ, RZ, -R2 ;  /* 0x000000ffff0a7224 */ /* 0x001fe400078e0a02 */
[----:B------:R-:W-:Y:S01]  /*11c70*/  IMAD R9, R9, R6, RZ ;  /* 0x0000000609097224 */ /* 0x000fe200078e02ff */
[----:B------:R-:W-:Y:S01]  /*11c80*/  IABS R8, R5 ;  /* 0x0000000500087213 */ /* 0x000fe20000000000 */
[----:B------:R-:W-:-:S04]  /*11c90*/  IMAD.MOV.U32 R2, RZ, RZ, RZ ;  /* 0x000000ffff027224 */ /* 0x000fc800078e00ff */
[----:B------:R-:W-:-:S04]  /*11ca0*/  IMAD.HI.U32 R2, R3, R9, R2 ;  /* 0x0000000903027227 */ /* 0x000fc800078e0002 */
[----:B------:R-:W-:Y:S02]  /*11cb0*/  IMAD.MOV.U32 R3, RZ, RZ, R8 ;  /* 0x000000ffff037224 */ /* 0x000fe400078e0008 */
[----:B------:R-:W-:Y:S02]  /*11cc0*/  IMAD.MOV.U32 R8, RZ, RZ, R10 ;  /* 0x000000ffff087224 */ /* 0x000fe400078e000a */
        /* <DEDUP_REMOVED lines=17> */
[----:B------:R-:W-:Y:S02]  /*11de0*/  VIADDMNMX R7, R8, UR4, R7, PT ;  /* 0x0000000408077c46 */ /* 0x000fe4000b800107 */
[----:B------:R-:W-:-:S02]  /*11df0*/  IABS R11, R4 ;  /* 0x00000004000b7213 */ /* 0x000fc40000000000 */
[----:B------:R-:W-:-:S04]  /*11e00*/  IABS R8, R7 ;  /* 0x0000000700087213 */ /* 0x000fc80000000000 */
[----:B------:R-:W0:Y:S08]  /*11e10*/  I2F.RP R9, R8 ;  /* 0x0000000800097306 */ /* 0x000e300000209400 */
[----:B0-----:R-:W0:Y:S02]  /*11e20*/  MUFU.RCP R9, R9 ;  /* 0x0000000900097308 */ /* 0x001e240000001000 */
[----:B0-----:R-:W-:-:S06]  /*11e30*/  VIADD R3, R9, 0xffffffe ;  /* 0x0ffffffe09037836 */ /* 0x001fcc0000000000 */
[----:B------:R-:W0:Y:S02]  /*11e40*/  F2I.FTZ.U32.TRUNC.NTZ R3, R3 ;  /* 0x0000000300037305 */ /* 0x000e24000021f000 */
[----:B0-----:R-:W-:-:S04]  /*11e50*/  IMAD.MOV R10, RZ, RZ, -R3 ;  /* 0x000000ffff0a7224 */ /* 0x001fc800078e0a03 */
[----:B------:R-:W-:Y:S01]  /*11e60*/  IMAD.MOV.U32 R5, RZ, RZ, R10 ;  /* 0x000000ffff057224 */ /* 0x000fe200078e000a */
[----:B------:R-:W-:-:S03]  /*11e70*/  IABS R10, R7 ;  /* 0x00000007000a7213 */ /* 0x000fc60000000000 */
        /* <DEDUP_REMOVED lines=11> */
[----:B------:R-:W-:Y:S01]  /*11f30*/  ISETP.GE.AND P0, PT, R3, RZ, PT ;  /* 0x000000ff0300720c */ /* 0x000fe20003f06270 */
[----:B------:R-:W-:-:S12]  /*11f40*/  IMAD.IADD R3, R4, 0x1, R6 ;  /* 0x0000000104037824 */ /* 0x000fd800078e0206 */
        /* <DEDUP_REMOVED lines=8> */
.L_x_9187:
[----:B------:R-:W-:Y:S02]  /*11fd0*/  IMAD.MOV.U32 R17, RZ, RZ, RZ ;  /* 0x000000ffff117224 */ /* 0x000fe400078e00ff */
[----:B------:R-:W-:Y:S02]  /*11fe0*/  IMAD.U32 R16, RZ, RZ, UR6 ;  /* 0x00000006ff107e24 */ /* 0x000fe4000f8e00ff */
[----:B------:R-:W-:-:S07]  /*11ff0*/  IMAD.MOV.U32 R18, RZ, RZ, RZ ;  /* 0x000000ffff127224 */ /* 0x000fce00078e00ff */
.L_x_9192:
[----:B------:R-:W-:Y:S01]  /*12000*/  ISETP.NE.AND P0, PT, R27, RZ, PT ;  /* 0x000000ff1b00720c */ /* 0x000fe20003f05270 */
[----:B------:R-:W-:Y:S02]  /*12010*/  IMAD.MOV.U32 R24, RZ, RZ, 0x1 ;  /* 0x00000001ff187424 */ /* 0x000fe400078e00ff */
[----:B------:R-:W-:Y:S02]  /*12020*/  IMAD.MOV.U32 R22, RZ, RZ, RZ ;  /* 0x000000ffff167224 */ /* 0x000fe400078e00ff */
[----:B------:R-:W-:-:S08]  /*12030*/  IMAD.MOV.U32 R29, RZ, RZ, RZ ;  /* 0x000000ffff1d7224 */ /* 0x000fd000078e00ff */
[----:B------:R-:W0:Y:S01]  /*12040*/  @!P0 S2R R3, SR_CgaCtaId ;  /* 0x0000000000038919 */ /* 0x000e220000008800 */
[----:B------:R-:W-:-:S04]  /*12050*/  @!P0 MOV R0, 0x400 ;  /* 0x0000040000008802 */ /* 0x000fc80000000f00 */
[----:B0-----:R-:W-:-:S05]  /*12060*/  @!P0 LEA R0, R3, R0, 0x18 ;  /* 0x0000000003008211 */ /* 0x001fca00078ec0ff */
[----:B------:R0:W-:Y:S01]  /*12070*/  @!P0 STS.128 [R0+0x2d8d0], R16 ;  /* 0x02d8d01000008388 */ /* 0x0001e20000000c00 */
[----:B------:R-:W-:Y:S06]  /*12080*/  BAR.ARV 0x5, 0x1a0 ;  /* 0x0146800000007b1d */ /* 0x000fec0000002000 */
[----:B------:R-:W-:-:S13]  /*12090*/  ISETP.GE.AND P0, PT, R19, UR5, PT ;  /* 0x0000000513007c0c */ /* 0x000fda000bf06270 */
[----:B------:R-:W-:Y:S05]  /*120a0*/  @P0 BRA `(.L_x_9193) ;  /* 0x0000003c007c0947 */ /* 0x000fea0003800000 */
[----:B------:R-:W-:Y:S01]  /*120b0*/  IMAD.MOV.U32 R24, RZ, RZ, 0x1 ;  /* 0x00000001ff187424 */ /* 0x000fe200078e00ff */
[----:B------:R-:W-:Y:S01]  /*120c0*/  ULDC UR37, c[0x0][0xc] ;  /* 0x0000030000257ab9 */ /* 0x000fe20000000800 */
[----:B------:R-:W-:Y:S01]  /*120d0*/  IMAD.MOV.U32 R29, RZ, RZ, RZ ;  /* 0x000000ffff1d7224 */ /* 0x000fe200078e00ff */
[----:B------:R-:W-:Y:S01]  /*120e0*/  ULDC.64 UR38, c[0x0][0x198] ;  /* 0x0000660000267ab9 */ /* 0x000fe20000000a00 */
[----:B------:R-:W-:-:S07]  /*120f0*/  IMAD.MOV.U32 R22, RZ, RZ, RZ ;  /* 0x000000ffff167224 */ /* 0x000fce00078e00ff */
.L_x_9268:
[----:B------:R-:W-:Y:S05]  /*12100*/  YIELD ;  /* 0x0000000000007946 */ /* 0x000fea0003800000 */
[----:B------:R-:W-:Y:S01]  /*12110*/  ULDC.64 UR4, c[0x0][0xa28] ;  /* 0x00028a0000047ab9 */ /* 0x000fe20000000a00 */
[----:B0-----:R-:W-:Y:S01]  /*12120*/  IMAD.MOV.U32 R0, RZ, RZ, RZ ;  /* 0x000000ffff007224 */ /* 0x001fe200078e00ff */
[----:B------:R-:W-:-:S04]  /*12130*/  ISETP.NE.U32.AND P0, PT, RZ, UR4, PT ;  /* 0x00000004ff007c0c */ /* 0x000fc8000bf05070 */
[----:B------:R-:W-:Y:S01]  /*12140*/  ISETP.NE.AND.EX P0, PT, RZ, UR5, PT, P0 ;  /* 0x00000005ff007c0c */ /* 0x000fe2000bf05300 */
[----:B------:R-:W-:-:S12]  /*12150*/  ULDC.64 UR4, c[0x0][0xa00] ;  /* 0x0002800000047ab9 */ /* 0x000fd80000000a00 */
[----:B-1----:R-:W0:Y:S01]  /*12160*/  @P0 LDC.64 R2, c[0x0][0xa28] ;  /* 0x00028a00ff020b82 */ /* 0x002e220000000a00 */
[----:B------:R-:W-:Y:S01]  /*12170*/  ISETP.NE.U32.AND P2, PT, RZ, UR4, PT ;  /* 0x00000004ff007c0c */ /* 0x000fe2000bf45070 */
[----:B0-----:R-:W-:-:S05]  /*12180*/  @P0 IMAD.WIDE R2, R19, 0x4, R2 ;  /* 0x0000000413020825 */ /* 0x001fca00078e0202 */
[----:B------:R0:W5:Y:S01]  /*12190*/  @P0 LDG.E R0, desc[UR48][R2.64] ;  /* 0x0000003002000981 */ /* 0x000162000c1e1900 */
[----:B------:R-:W-:Y:S01]  /*121a0*/  ISETP.NE.AND.EX P2, PT, RZ, UR5, PT, P2 ;  /* 0x00000005ff007c0c */ /* 0x000fe2000bf45320 */
[----:B------:R-:W-:Y:S01]  /*121b0*/  IMAD.MOV.U32 R4, RZ, RZ, RZ ;  /* 0x000000ffff047224 */ /* 0x000fe200078e00ff */
[----:B------:R-:W-:Y:S01]  /*121c0*/  ULDC.64 UR4, c[0x0][0xa18] ;  /* 0x0002860000047ab9 */ /* 0x000fe20000000a00 */
[----:B0-----:R-:W0:Y:S02]  /*121d0*/  LDC.64 R2, c[0x0][0xa00] ;  /* 0x00028000ff027b82 */ /* 0x001e240000000a00 */
[----:B0-----:R-:W-:-:S08]  /*121e0*/  IMAD.WIDE R2, R19, 0x4, R2 ;  /* 0x0000000413027825 */ /* 0x001fd000078e0202 */
[----:B------:R-:W2:Y:S01]  /*121f0*/  @P2 LDG.E R4, desc[UR48][R2.64] ;  /* 0x0000003002042981 */ /* 0x000ea2000c1e1900 */
[----:B------:R-:W-:Y:S01]  /*12200*/  ISETP.NE.U32.AND P1, PT, RZ, UR4, PT ;  /* 0x00000004ff007c0c */ /* 0x000fe2000bf25070 */
[----:B------:R-:W-:Y:S02]  /*12210*/  ULDC UR6, c[0x0][0x288] ;  /* 0x0000a20000067ab9 */ /* 0x000fe40000000800 */
[----:B------:R-:W-:Y:S01]  /*12220*/  IMAD.U32 R6, RZ, RZ, UR6 ;  /* 0x00000006ff067e24 */ /* 0x000fe2000f8e00ff */
[----:B------:R-:W-:Y:S01]  /*12230*/  ISETP.NE.AND.EX P1, PT, RZ, UR5, PT, P1 ;  /* 0x00000005ff007c0c */ /* 0x000fe2000bf25310 */
[----:B------:R-:W-:Y:S01]  /*12240*/  ULDC.64 UR4, c[0x0][0x3f8] ;  /* 0x0000fe0000047ab9 */ /* 0x000fe20000000a00 */
[----:B------:R-:W-:Y:S01]  /*12250*/  ULDC.64 UR6, c[0x0][0xa08] ;  /* 0x0002820000067ab9 */ /* 0x000fe20000000a00 */
[----:B------:R-:W-:-:S03]  /*12260*/  UISETP.NE.U32.AND UP0, UPT, UR4, URZ, UPT ;  /* 0x0000003f0400728c */ /* 0x000fc6000bf05070 */
[----:B------:R-:W-:Y:S01]  /*12270*/  ULDC UR4, c[0x0][0x404] ;  /* 0x0001010000047ab9 */ /* 0x000fe20000000800 */
[----:B--2---:R0:W-:Y:S06]  /*12280*/  STL [R1], R4 ;  /* 0x0000000401007387 */ /* 0x0041ec0000100800 */
[----:B0-----:R-:W0:Y:S02]  /*12290*/  @P1 LDC.64 R4, c[0x0][0xa18] ;  /* 0x00028600ff041b82 */ /* 0x001e240000000a00 */
[----:B0-----:R-:W-:-:S05]  /*122a0*/  @P1 IMAD.WIDE R4, R19, 0x4, R4 ;  /* 0x0000000413041825 */ /* 0x001fca00078e0204 */
[----:B------:R0:W5:Y:S01]  /*122b0*/  @P1 LDG.E R6, desc[UR48][R4.64] ;  /* 0x0000003004061981 */ /* 0x000162000c1e1900 */
[----:B------:R-:W-:Y:S01]  /*122c0*/  UISETP.NE.AND.EX UP0, UPT, UR5, URZ, UPT, UP0 ;  /* 0x0000003f0500728c */ /* 0x000fe2000bf05300 */
[----:B------:R-:W-:Y:S02]  /*122d0*/  ISETP.NE.U32.AND P0, PT, RZ, UR6, PT ;  /* 0x00000006ff007c0c */ /* 0x000fe4000bf05070 */
[----:B------:R-:W-:Y:S01]  /*122e0*/  ULDC UR5, c[0x0][0x2e0] ;  /* 0x0000b80000057ab9 */ /* 0x000fe20000000800 */
[----:B------:R-:W-:Y:S01]  /*122f0*/  USEL UR4, UR4, 0x1, UP0 ;  /* 0x0000000104047887 */ /* 0x000fe20008000000 */
[----:B------:R-:W-:-:S03]  /*12300*/  ISETP.NE.AND.EX P0, PT, RZ, UR7, PT, P0 ;  /* 0x00000007ff007c0c */ /* 0x000fc6000bf05300 */
[----:B------:R-:W-:-:S06]  /*12310*/  UIMAD UR4, UR4, UR5, URZ ;  /* 0x00000005040472a4 */ /* 0x000fcc000f8e023f */
[----:B------:R-:W-:Y:S01]  /*12320*/  IMAD.U32 R7, RZ, RZ, UR4 ;  /* 0x00000004ff077e24 */ /* 0x000fe2000f8e00ff */
[----:B0--3--:R-:W-:Y:S06]  /*12330*/  @P1 BRA `(.L_x_9194) ;  /* 0x0000000000101947 */ /* 0x009fec0003800000 */
[----:B------:R-:W-:Y:S05]  /*12340*/  @!P2 BRA `(.L_x_9194) ;  /* 0x00000000000ca947 */ /* 0x000fea0003800000 */
[----:B------:R-:W2:Y:S04]  /*12350*/  LDG.E R5, desc[UR48][R2.64] ;  /* 0x0000003002057981 */ /* 0x000ea8000c1e1900 */
[----:B-----5:R-:W2:Y:S02]  /*12360*/  LDG.E R6, desc[UR48][R2.64+0x4] ;  /* 0x0000043002067981 */ /* 0x020ea4000c1e1900 */
[----:B--2---:R-:W-:-:S07]  /*12370*/  IMAD.IADD R6, R6, 0x1, -R5 ;  /* 0x0000000106067824 */ /* 0x004fce00078e0a05 */
.L_x_9194:
[----:B------:R-:W0:Y:S01]  /*12380*/  LDC.64 R2, c[0x0][0xa08] ;  /* 0x00028200ff027b82 */ /* 0x000e220000000a00 */
[----:B------:R-:W-:Y:S01]  /*12390*/  IMAD.MOV.U32 R23, RZ, RZ, RZ ;  /* 0x000000ffff177224 */ /* 0x000fe200078e00ff */
[----:B------:R-:W-:Y:S01]  /*123a0*/  ULDC.64 UR4, c[0x0][0xa20] ;  /* 0x0002880000047ab9 */ /* 0x000fe20000000a00 */
[----:B0-----:R-:W-:-:S05]  /*123b0*/  IMAD.WIDE R2, R19, 0x4, R2 ;  /* 0x0000000413027825 */ /* 0x001fca00078e0202 */
[----:B------:R-:W2:Y:S01]  /*123c0*/  @P0 LDG.E R23, desc[UR48][R2.64] ;  /* 0x0000003002170981 */ /* 0x000ea2000c1e1900 */
[----:B------:R-:W-:-:S04]  /*123d0*/  ISETP.NE.U32.AND P1, PT, RZ, UR4, PT ;  /* 0x00000004ff007c0c */ /* 0x000fc8000bf25070 */
[----:B------:R-:W-:Y:S01]  /*123e0*/  ISETP.NE.AND.EX P1, PT, RZ, UR5, PT, P1 ;  /* 0x00000005ff007c0c */ /* 0x000fe2000bf25310 */
[----:B--2--5:R-:W-:-:S12]  /*123f0*/  IMAD.IADD R23, R23, 0x1, R0 ;  /* 0x0000000117177824 */ /* 0x024fd800078e0200 */
[----:B------:R-:W-:Y:S05]  /*12400*/  @!P1 BRA `(.L_x_9195) ;  /* 0x0000000000109947 */ /* 0x000fea0003800000 */
[----:B------:R-:W0:Y:S02]  /*12410*/  LDC.64 R2, c[0x0][0xa20] ;  /* 0x00028800ff027b82 */ /* 0x000e240000000a00 */
[----:B0-----:R-:W-:-:S05]  /*12420*/  IMAD.WIDE R2, R19, 0x4, R2 ;  /* 0x0000000413027825 */ /* 0x001fca00078e0202 */
[----:B------:R0:W5:Y:S01]  /*12430*/  LDG.E R7, desc[UR48][R2.64] ;  /* 0x0000003002077981 */ /* 0x000162000c1e1900 */
[----:B------:R-:W-:Y:S05]  /*12440*/  BRA `(.L_x_9196) ;  /* 0x0000000000107947 */ /* 0x000fea0003800000 */
.L_x_9195:
[----:B------:R-:W-:Y:S05]  /*12450*/  @!P0 BRA `(.L_x_9196) ;  /* 0x00000000000c8947 */ /* 0x000fea0003800000 */
[----:B------:R-:W2:Y:S04]  /*12460*/  LDG.E R4, desc[UR48][R2.64] ;  /* 0x0000003002047981 */ /* 0x000ea8000c1e1900 */
[----:B------:R-:W2:Y:S02]  /*12470*/  LDG.E R7, desc[UR48][R2.64+0x4] ;  /* 0x0000043002077981 */ /* 0x000ea4000c1e1900 */
[----:B--2---:R-:W-:-:S07]  /*12480*/  IMAD.IADD R7, R7, 0x1, -R4 ;  /* 0x0000000107077824 */ /* 0x004fce00078e0a04 */
.L_x_9196:
[----:B0-----:R-:W0:Y:S01]  /*12490*/  LDC.64 R2, c[0x0][0x9e0] ;  /* 0x00027800ff027b82 */ /* 0x001e220000000a00 */
[----:B------:R-:W-:Y:S02]  /*124a0*/  IMAD R5, R17, 0xc0, RZ ;  /* 0x000000c011057824 */ /* 0x000fe400078e02ff */
[----:B-----5:R-:W-:-:S03]  /*124b0*/  IMAD.IADD R0, R7, 0x1, -R0 ;  /* 0x0000000107007824 */ /* 0x020fc600078e0a00 */
[----:B------:R-:W-:-:S05]  /*124c0*/  IADD3 R5, -R6, 0xc0, R5 ;  /* 0x000000c006057810 */ /* 0x000fca0007ffe105 */
[----:B------:R-:W-:Y:S01]  /*124d0*/  IMAD.IADD R9, R0, 0x1, R5 ;  /* 0x0000000100097824 */ /* 0x000fe200078e0205 */
        /* <DEDUP_REMOVED lines=14> */
.L_x_9199:
[----:B------:R-:W-:-:S13]  /*125c0*/  ISETP.NE.AND P1, PT, R3, 0x1, PT ;  /* 0x000000010300780c */ /* 0x000fda0003f25270 */
[----:B------:R-:W0:Y:S02]  /*125d0*/  @P1 LDC.64 R4, c[0x0][0x9e8] ;  /* 0x00027a00ff041b82 */ /* 0x000e240000000a00 */
[----:B0-----:R-:W-:-:S05]  /*125e0*/  @P1 IMAD.HI.U32 R4, R7, R4, RZ ;  /* 0x0000000407041227 */ /* 0x001fca00078e00ff */
[----:B------:R-:W-:-:S07]  /*125f0*/  @P1 SHF.R.U32.HI R7, RZ, R5, R4 ;  /* 0x00000005ff071219 */ /* 0x000fce0000011604 */
.L_x_9200:
[----:B------:R-:W-:Y:S05]  /*12600*/  BSYNC B0 ;  /* 0x0000000000007941 */ /* 0x000fea0003800000 */
.L_x_9198:
[----:B------:R-:W-:-:S05]  /*12610*/  IMAD R7, R7, R3, R3 ;  /* 0x0000000307077224 */ /* 0x000fca00078e0203 */
[----:B------:R-:W-:-:S07]  /*12620*/  VIMNMX R2, R2, R7, PT ;  /* 0x0000000702027248 */ /* 0x000fce0003fe0100 */
.L_x_9197:
[----:B------:R-:W-:Y:S01]  /*12630*/  VIADD R2, R2, 0x7f ;  /* 0x0000007f02027836 */ /* 0x000fe20000000000 */
[----:B------:R-:W-:Y:S01]  /*12640*/  ULDC UR4, c[0x0][0x9dc] ;  /* 0x0002770000047ab9 */ /* 0x000fe20000000800 */
[----:B------:R-:W-:-:S03]  /*12650*/  IMAD R7, R17, 0xc0, -R6 ;  /* 0x000000c011077824 */ /* 0x000fc600078e0a06 */
[----:B------:R-:W-:Y:S01]  /*12660*/  SHF.R.S32.HI R5, RZ, 0x1f, R2 ;  /* 0x0000001fff057819 */ /* 0x000fe20000011402 */
[----:B------:R-:W-:-:S03]  /*12670*/  IMAD.IADD R7, R0, 0x1, R7 ;  /* 0x0000000100077824 */ /* 0x000fc600078e0207 */
[----:B------:R-:W-:Y:S01]  /*12680*/  LEA.HI R4, R5, R2, RZ, 0x7 ;  /* 0x0000000205047211 */ /* 0x000fe200078f38ff */
[----:B------:R-:W-:Y:S02]  /*12690*/  VIADD R2, R0, 0x7f ;  /* 0x0000007f00027836 */ /* 0x000fe40000000000 */
[----:B------:R-:W-:Y:S01]  /*126a0*/  VIADD R0, R7, -UR4 ;  /* 0x8000000407007c36 */ /* 0x000fe20008000000 */
[----:B------:R-:W-:Y:S02]  /*126b0*/  SHF.R.S32.HI R4, RZ, 0x7, R4 ;  /* 0x00000007ff047819 */ /* 0x000fe40000011404 */
        /* <DEDUP_REMOVED lines=15> */
.L_x_9203:
[----:B------:R-:W-:-:S13]  /*127b0*/  ISETP.NE.AND P0, PT, R3, 0x1, PT ;  /* 0x000000010300780c */ /* 0x000fda0003f05270 */
[----:B------:R-:W0:Y:S02]  /*127c0*/  @P0 LDC.64 R4, c[0x0][0x9e8] ;  /* 0x00027a00ff040b82 */ /* 0x000e240000000a00 */
[----:B0-----:R-:W-:-:S05]  /*127d0*/  @P0 IMAD.HI.U32 R4, R7, R4, RZ ;  /* 0x0000000407040227 */ /* 0x001fca00078e00ff */
[----:B------:R-:W-:-:S07]  /*127e0*/  @P0 SHF.R.U32.HI R7, RZ, R5, R4 ;  /* 0x00000005ff070219 */ /* 0x000fce0000011604 */
.L_x_9204:
[----:B------:R-:W-:Y:S05]  /*127f0*/  BSYNC B0 ;  /* 0x0000000000007941 */ /* 0x000fea0003800000 */
.L_x_9202:
[----:B------:R-:W-:-:S05]  /*12800*/  IMAD R3, R7, R3, RZ ;  /* 0x0000000307037224 */ /* 0x000fca00078e02ff */
[----:B------:R-:W-:-:S07]  /*12810*/  VIMNMX R0, R0, R3, !PT ;  /* 0x0000000300007248 */ /* 0x000fce0007fe0100 */
.L_x_9201:
[----:B------:R-:W-:Y:S01]  /*12820*/  SHF.R.S32.HI R3, RZ, 0x1f, R0 ;  /* 0x0000001fff037819 */ /* 0x000fe20000011400 */
[----:B------:R-:W-:Y:S03]  /*12830*/  BSSY B6, `(.L_x_9205) ;  /* 0x00002ac000067945 */ /* 0x000fe60003800000 */
[----:B------:R-:W-:-:S04]  /*12840*/  LEA.HI R3, R3, R0, RZ, 0x7 ;  /* 0x0000000003037211 */ /* 0x000fc800078f38ff */
[----:B------:R-:W-:-:S04]  /*12850*/  SHF.R.S32.HI R3, RZ, 0x7, R3 ;  /* 0x00000007ff037819 */ /* 0x000fc80000011403 */
[----:B------:R-:W-:-:S04]  /*12860*/  VIMNMX R26, RZ, R3, !PT ;  /* 0x00000003ff1a7248 */ /* 0x000fc80007fe0100 */
[----:B------:R-:W-:-:S13]  /*12870*/  ISETP.GT.AND P0, PT, R28, R26, PT ;  /* 0x0000001a1c00720c */ /* 0x000fda0003f04270 */
[----:B------:R-:W-:Y:S05]  /*12880*/  @P0 BRA `(.L_x_9206) ;  /* 0x00000000003c0947 */ /* 0x000fea0003800000 */
[----:B------:R-:W-:-:S13]  /*12890*/  ISETP.NE.AND P1, PT, R27, RZ, PT ;  /* 0x000000ff1b00720c */ /* 0x000fda0003f25270 */
[----:B------:R-:W-:Y:S05]  /*128a0*/  @P1 BRA `(.L_x_9207) ;  /* 0x0000002800901947 */ /* 0x000fea0003800000 */
[----:B------:R-:W0:Y:S01]  /*128b0*/  S2R R7, SR_LANEID ;  /* 0x0000000000077919 */ /* 0x000e220000000000 */
        /* <DEDUP_REMOVED lines=12> */
.L_x_9206:
        /* <DEDUP_REMOVED lines=22> */
.L_x_9208:
[----:B------:R-:W-:-:S05]  /*12ae0*/  VIADD R0, R25, 0x400 ;  /* 0x0000040019007836 */ /* 0x000fca0000000000 */
[----:B------:R-:W-:-:S13]  /*12af0*/  LOP3.LUT P0, RZ, R0, 0x1bf, RZ, 0xc0, !PT ;  /* 0x000001bf00ff7812 */ /* 0x000fda000780c0ff */
[----:B------:R-:W-:Y:S05]  /*12b00*/  @!P0 BRA `(.L_x_9209) ;  /* 0x0000000000808947 */ /* 0x000fea0003800000 */
[----:B------:R-:W-:Y:S01]  /*12b10*/  MOV R0, 0x0 ;  /* 0x0000000000007802 */ /* 0x000fe20000000f00 */
[----:B------:R-:W-:Y:S01]  /*12b20*/  ULDC.64 UR6, c[0x4][0x1b8] ;  /* 0x01006e0000067ab9 */ /* 0x000fe20000000a00 */
[----:B------:R-:W-:Y:S01]  /*12b30*/  ULDC.64 UR8, c[0x4][0x1c0] ;  /* 0x0100700000087ab9 */ /* 0x000fe20000000a00 */
[----:B------:R-:W-:Y:S01]  /*12b40*/  ULDC.64 UR4, c[0x4][0x80] ;  /* 0x0100200000047ab9 */ /* 0x000fe20000000a00 */
[----:B------:R0:W1:Y:S01]  /*12b50*/  LDC.64 R2, c[0x4][R0] ;  /* 0x0100000000027b82 */ /* 0x0000620000000a00 */
        /* <DEDUP_REMOVED lines=11> */
.L_x_9210:
        /* <DEDUP_REMOVED lines=16> */
.L_x_9209:
[----:B------:R-:W2:Y:S01]  /*12d10*/  LDL.LU R20, [R1] ;  /* 0x0000000001147983 */ /* 0x000ea20000300800 */
[----:B------:R-:W-:Y:S01]  /*12d20*/  ULDC.64 UR4, c[0x0][0x9f8] ;  /* 0x00027e0000047ab9 */ /* 0x000fe20000000a00 */
[----:B------:R-:W0:Y:S01]  /*12d30*/  LDC R0, c[0x0][0x428] ;  /* 0x00010a00ff007b82 */ /* 0x000e220000000800 */
[----:B------:R-:W-:Y:S01]  /*12d40*/  ISETP.NE.U32.AND P0, PT, RZ, UR4, PT ;  /* 0x00000004ff007c0c */ /* 0x000fe2000bf05070 */
[----:B------:R-:W-:-:S03]  /*12d50*/  IMAD.MOV.U32 R6, RZ, RZ, R19 ;  /* 0x000000ffff067224 */ /* 0x000fc600078e0013 */
[----:B------:R-:W-:Y:S01]  /*12d60*/  ISETP.NE.AND.EX P0, PT, RZ, UR5, PT, P0 ;  /* 0x00000005ff007c0c */ /* 0x000fe2000bf05300 */
[----:B------:R-:W-:-:S12]  /*12d70*/  ULDC.64 UR4, c[0x0][0xa00] ;  /* 0x0002800000047ab9 */ /* 0x000fd80000000a00 */
[----:B------:R-:W1:Y:S02]  /*12d80*/  @P0 LDC.64 R2, c[0x0][0x9f8] ;  /* 0x00027e00ff020b82 */ /* 0x000e640000000a00 */
[----:B-1----:R-:W-:-:S05]  /*12d90*/  @P0 IMAD.WIDE R2, R19, 0x4, R2 ;  /* 0x0000000413020825 */ /* 0x002fca00078e0202 */
[----:B------:R1:W5:Y:S01]  /*12da0*/  @P0 LDG.E R6, desc[UR48][R2.64] ;  /* 0x0000003002060981 */ /* 0x000362000c1e1900 */
[----:B0-----:R-:W-:Y:S01]  /*12db0*/  ISETP.NE.AND P0, PT, R0, 0x1, PT ;  /* 0x000000010000780c */ /* 0x001fe20003f05270 */
[----:B------:R-:W-:Y:S01]  /*12dc0*/  IMAD.MOV.U32 R0, RZ, RZ, R18 ;  /* 0x000000ffff007224 */ /* 0x000fe200078e0012 */
[----:B------:R-:W-:-:S04]  /*12dd0*/  ISETP.NE.AND P6, PT, R27, RZ, PT ;  /* 0x000000ff1b00720c */ /* 0x000fc80003fc5270 */
[----:B------:R-:W-:-:S07]  /*12de0*/  PLOP3.LUT P1, PT, P6, PT, PT, 0x8, 0x0 ;  /* 0x000000000000781c */ /* 0x000fce000372e170 */
[----:B------:R-:W0:Y:S02]  /*12df0*/  @P0 LDC R5, c[0x0][0x42c] ;  /* 0x00010b00ff050b82 */ /* 0x000e240000000800 */
[----:B------:R-:W-:-:S05]  /*12e00*/  VOTEU.ALL UP1, P6 ;  /* 0x00000000003f7886 */ /* 0x000fca0003020000 */
[----:B------:R-:W-:Y:S01]  /*12e10*/  @!UP1 UIADD3 UR8, UP0, UR38, 0x270, URZ ;  /* 0x0000027026089890 */ /* 0x000fe2000ff1e03f */
[----:B------:R-:W3:Y:S03]  /*12e20*/  @P0 LDC R7, c[0x0][0x430] ;  /* 0x00010c00ff070b82 */ /* 0x000ee60000000800 */
[----:B------:R-:W-:-:S03]  /*12e30*/  @!UP1 UIADD3.X UR9, URZ, UR39, URZ, UP0, !UPT ;  /* 0x000000273f099290 */ /* 0x000fc600087fe43f */
[----:B------:R-:W-:Y:S01]  /*12e40*/  VOTEU.ALL UP0, P6 ;  /* 0x00000000003f7886 */ /* 0x000fe20003000000 */
[----:B0-----:R-:W-:-:S05]  /*12e50*/  @P0 IMAD.HI.U32 R4, R18, R5, RZ ;  /* 0x0000000512040227 */ /* 0x001fca00078e00ff */
[----:B---3--:R-:W-:Y:S02]  /*12e60*/  @P0 SHF.R.U32.HI R0, RZ, R7, R4 ;  /* 0x00000007ff000219 */ /* 0x008fe40000011604 */
[----:B------:R-:W-:-:S04]  /*12e70*/  ISETP.NE.U32.AND P0, PT, RZ, UR4, PT ;  /* 0x00000004ff007c0c */ /* 0x000fc8000bf05070 */
[----:B------:R-:W-:-:S04]  /*12e80*/  ISETP.NE.AND.EX P0, PT, RZ, UR5, PT, P0 ;  /* 0x00000005ff007c0c */ /* 0x000fc8000bf05300 */
[----:B------:R-:W-:Y:S01]  /*12e90*/  SEL R10, R19, RZ, !P0 ;  /* 0x000000ff130a7207 */ /* 0x000fe20004000000 */
[----:B-12---:R-:W-:-:S08]  /*12ea0*/  IMAD R17, R17, 0xc0, R20 ;  /* 0x000000c011117824 */ /* 0x006fd000078e0214 */
.L_x_9211:
        /* <DEDUP_REMOVED lines=14> */
.L_x_9212:
        /* <DEDUP_REMOVED lines=13> */
.L_x_9213:
        /* <DEDUP_REMOVED lines=10> */
[----:B------:R-:W-:Y:S01]  /*13100*/  ULDC.64 UR4, c[0x0][0xa08] ;  /* 0x0002820000047ab9 */ /* 0x000fe20000000a00 */
[----:B------:R-:W-:Y:S01]  /*13110*/  VIADD R7, R28, 0xffffffff ;  /* 0xffffffff1c077836 */ /* 0x000fe20000000000 */
[----:B0-----:R-:W-:Y:S01]  /*13120*/  LOP3.LUT P0, RZ, R2, UR4, RZ, 0xfc, !PT ;  /* 0x0000000402ff7c12 */ /* 0x001fe2000f80fcff */
[----:B------:R-:W-:-:S03]  /*13130*/  UMOV UR4, 0xffffffff ;  /* 0xffffffff00047882 */ /* 0x000fc60000000000 */
[----:B------:R-:W-:-:S04]  /*13140*/  LOP3.LUT P0, RZ, R3, UR5, RZ, 0xfc, P0 ;  /* 0x0000000503ff7c12 */ /* 0x000fc8000800fcff */
[----:B-----5:R-:W-:Y:S01]  /*13150*/  SEL R8, R6, RZ, !P0 ;  /* 0x000000ff06087207 */ /* 0x020fe20004000000 */
[----:B------:R-:W-:Y:S08]  /*13160*/  BRA.DIV UR4, `(.L_x_9214) ;  /* 0x0000003604047947 */ /* 0x000ff0000b800000 */
.L_x_9284:
[----:B------:R-:W-:Y:S01]  /*13170*/  UMOV UR4, 0xffffffff ;  /* 0xffffffff00047882 */ /* 0x000fe20000000000 */
[----:B------:R-:W-:Y:S02]  /*13180*/  SHF.R.S32.HI R9, RZ, 0x1f, R6 ;  /* 0x0000001fff097819 */ /* 0x000fe40000011406 */
[----:B------:R-:W-:Y:S05]  /*13190*/  BRA.DIV UR4, `(.L_x_9215) ;  /* 0x00000036042c7947 */ /* 0x000fea000b800000 */
[----:B------:R-:W-:-:S13]  /*131a0*/  ELECT P6, URZ, PT ;  /* 0x00000000003f782f */ /* 0x000fda00038c0000 */
.L_x_9287:
[----:B------:R-:W-:Y:S05]  /*131b0*/  @!P6 BRA `(.L_x_9216) ;  /* 0x0000000000f8e947 */ /* 0x000fea0003800000 */
[----:B------:R-:W-:-:S04]  /*131c0*/  ISETP.NE.U32.AND P0, PT, R2, RZ, PT ;  /* 0x000000ff0200720c */ /* 0x000fc80003f05070 */
        /* <DEDUP_REMOVED lines=20> */
.L_x_9217:
[----:B------:R-:W-:Y:S01]  /*13310*/  IMAD R5, R22, 0x8, R25 ;  /* 0x0000000816057824 */ /* 0x000fe200078e0219 */
[----:B------:R-:W-:-:S04]  /*13320*/  SHF.L.U32 R4, R24, 0x1f, RZ ;  /* 0x0000001f18047819 */ /* 0x000fc800000006ff */
[----:B------:R-:W1:Y:S02]  /*13330*/  SYNCS.PHASECHK.TRANS64.TRYWAIT P0, [R5+URZ+0x2d840], R4 ;  /* 0x02d84004050075a7 */ /* 0x000e64000800017f */
[----:B-1----:R-:W-:Y:S05]  /*13340*/  @!P0 BRA `(.L_x_9218) ;  /* 0x0000003000e08947 */ /* 0x002fea0003800000 */
.L_x_9288:
        /* <DEDUP_REMOVED lines=9> */
.L_x_9219:
        /* <DEDUP_REMOVED lines=12> */
[----:B------:R-:W-:Y:S02]  /*134a0*/  ULEA UR11, UR11, UR5, 0x7 ;  /* 0x000000050b0b7291 */ /* 0x000fe4000f8e383f */
        /* <DEDUP_REMOVED lines=15> */
.L_x_9216:
[----:B------:R-:W-:Y:S05]  /*135a0*/  WARPSYNC.ALL ;  /* 0x0000000000007948 */ /* 0x000fea0003800000 */
[----:B------:R-:W-:Y:S01]  /*135b0*/  BAR.SYNC.DEFER_BLOCKING 0x8, 0x1a0 ;  /* 0x0206800000007b1d */ /* 0x000fe20000010000 */
[----:B------:R-:W-:Y:S02]  /*135c0*/  R2UR UR24, R25 ;  /* 0x00000000191872ca */ /* 0x000fe400000e0000 */
[----:B------:R-:W-:-:S13]  /*135d0*/  ELECT P0, URZ, PT ;  /* 0x00000000003f782f */ /* 0x000fda0003800000 */
[----:B------:R-:W-:Y:S01]  /*135e0*/  @P0 R2UR UR13, R10 ;  /* 0x000000000a0d02ca */ /* 0x000fe200000e0000 */
[----:B------:R-:W-:Y:S01]  /*135f0*/  UIADD3 UR4, UP0, UR38, 0x270, URZ ;  /* 0x0000027026047890 */ /* 0x000fe2000ff1e03f */
[----:B------:R-:W-:Y:S01]  /*13600*/  @P0 R2UR UR12, R18 ;  /* 0x00000000120c02ca */ /* 0x000fe200000e0000 */
[----:B------:R-:W-:Y:S01]  /*13610*/  VIADD R29, R29, 0x1 ;  /* 0x000000011d1d7836 */ /* 0x000fe20000000000 */
[C---:B------:R-:W-:Y:S01]  /*13620*/  @P0 R2UR UR11, R17.reuse ;  /* 0x00000000110b02ca */ /* 0x040fe200000e0000 */
[----:B------:R-:W-:Y:S01]  /*13630*/  UIADD3.X UR5, URZ, UR39, URZ, UP0, !UPT ;  /* 0x000000273f057290 */ /* 0x000fe200087fe43f */
[----:B------:R-:W-:Y:S01]  /*13640*/  @P0 R2UR UR21, R10 ;  /* 0x000000000a1502ca */ /* 0x000fe200000e0000 */
[----:B------:R-:W-:Y:S01]  /*13650*/  UMOV UR6, 0x0 ;  /* 0x0000000000067882 */ /* 0x000fe20000000000 */
[----:B------:R-:W-:Y:S01]  /*13660*/  UMOV UR7, 0x12f00000 ;  /* 0x12f0000000077882 */ /* 0x000fe20000000000 */
[----:B------:R-:W-:Y:S01]  /*13670*/  UMOV UR10, URZ ;  /* 0x0000003f000a7c82 */ /* 0x000fe20008000000 */
[----:B------:R-:W-:Y:S01]  /*13680*/  @P0 R2UR UR20, R18 ;  /* 0x00000000121402ca */ /* 0x000fe200000e0000 */
        /* <DEDUP_REMOVED lines=13> */
[----:B------:R-:W-:-:S03]  /*13760*/  UMOV UR23, 0x12f00000 ;  /* 0x12f0000000177882 */ /* 0x000fc60000000000 */
[----:B------:R3:W-:Y:S01]  /*13770*/  UTMALDG.4D [UR16], [UR4], desc[UR14] ;  /* 0x00000e10040075b4 */ /* 0x0007e20008019000 */
[----:B-1----:R-:W-:-:S04]  /*13780*/  LEA.HI R4, R29, R29, RZ, 0x1 ;  /* 0x0000001d1d047211 */ /* 0x002fc800078f08ff */
[----:B------:R-:W-:-:S05]  /*13790*/  LOP3.LUT R4, R4, 0xfffffffe, RZ, 0xc0, !PT ;  /* 0xfffffffe04047812 */ /* 0x000fca00078ec0ff */
[----:B------:R-:W-:-:S05]  /*137a0*/  IMAD.IADD R4, R29, 0x1, -R4 ;  /* 0x000000011d047824 */ /* 0x000fca00078e0a04 */
[----:B------:R-:W-:Y:S02]  /*137b0*/  SHF.L.U32 R4, R4, 0x1f, RZ ;  /* 0x0000001f04047819 */ /* 0x000fe400000006ff */
[----:B--2---:R-:W-:Y:S01]  /*137c0*/  @P0 R2UR UR13, R10 ;  /* 0x000000000a0d02ca */ /* 0x004fe200000e0000 */
[----:B------:R-:W-:Y:S01]  /*137d0*/  UIADD3 UR8, UR24, 0x12400, URZ ;  /* 0x0001240018087890 */ /* 0x000fe2000fffe03f */
[----:B------:R-:W-:Y:S01]  /*137e0*/  @P0 R2UR UR12, R18 ;  /* 0x00000000120c02ca */ /* 0x000fe200000e0000 */
[----:B------:R-:W-:Y:S01]  /*137f0*/  UMOV UR10, 0x40 ;  /* 0x00000040000a7882 */ /* 0x000fe20000000000 */
[----:B------:R-:W-:-:S13]  /*13800*/  @P0 R2UR UR11, R17 ;  /* 0x00000000110b02ca */ /* 0x000fda00000e0000 */
[----:B------:R3:W-:Y:S01]  /*13810*/  UTMALDG.4D [UR8], [UR4], desc[UR22] ;  /* 0x00001608040075b4 */ /* 0x0007e20008019000 */
[----:B------:R-:W1:Y:S02]  /*13820*/  SYNCS.PHASECHK.TRANS64.TRYWAIT P0, [R25+URZ+0x2d820], R4 ;  /* 0x02d82004190075a7 */ /* 0x000e64000800017f */
[----:B-1-3--:R-:W-:Y:S05]  /*13830*/  @!P0 BRA `(.L_x_9221) ;  /* 0x0000002c00b88947 */ /* 0x00afea0003800000 */
.L_x_9289:
[----:B------:R-:W-:Y:S05]  /*13840*/  BSYNC B0 ;  /* 0x0000000000007941 */ /* 0x000fea0003800000 */
.L_x_9220:
[----:B------:R-:W-:Y:S01]  /*13850*/  VIADD R10, R28, 0xfffffffe ;  /* 0xfffffffe1c0a7836 */ /* 0x000fe20000000000 */
[----:B------:R-:W-:Y:S04]  /*13860*/  BSSY B0, `(.L_x_9222) ;  /* 0x0000167000007945 */ /* 0x000fe80003800000 */
[----:B------:R-:W-:-:S13]  /*13870*/  ISETP.GE.AND P0, PT, R10, R26, PT ;  /* 0x0000001a0a00720c */ /* 0x000fda0003f06270 */
[----:B------:R-:W-:Y:S05]  /*13880*/  @!P0 BRA `(.L_x_9223) ;  /* 0x0000001400908947 */ /* 0x000fea0003800000 */
[----:B-1----:R-:W-:Y:S01]  /*13890*/  IMAD.MOV R4, RZ, RZ, -R28 ;  /* 0x000000ffff047224 */ /* 0x002fe200078e0a1c */
[----:B------:R-:W-:Y:S01]  /*138a0*/  LOP3.LUT R11, RZ, R26, RZ, 0x33, !PT ;  /* 0x0000001aff0b7212 */ /* 0x000fe200078e33ff */
[----:B------:R-:W-:Y:S03]  /*138b0*/  BSSY B1, `(.L_x_9224) ;  /* 0x0000078000017945 */ /* 0x000fe60003800000 */
[----:B------:R-:W-:-:S05]  /*138c0*/  VIADDMNMX R11, R4, 0x1, R11, !PT ;  /* 0x00000001040b7846 */ /* 0x000fca000780010b */
[----:B------:R-:W-:-:S05]  /*138d0*/  IMAD.IADD R4, R28, 0x1, R11 ;  /* 0x000000011c047824 */ /* 0x000fca00078e020b */
[----:B------:R-:W-:-:S04]  /*138e0*/  LOP3.LUT R4, R4, 0x1, RZ, 0xc0, !PT ;  /* 0x0000000104047812 */ /* 0x000fc800078ec0ff */
[----:B------:R-:W-:-:S13]  /*138f0*/  ISETP.NE.U32.AND P0, PT, R4, 0x1, PT ;  /* 0x000000010400780c */ /* 0x000fda0003f05070 */
[----:B------:R-:W-:Y:S05]  /*13900*/  @P0 BRA `(.L_x_9225) ;  /* 0x0000000400c80947 */ /* 0x000fea0003800000 */
[----:B0-----:R-:W-:Y:S01]  /*13910*/  VIADD R12, R22, 0x1 ;  /* 0x00000001160c7836 */ /* 0x001fe20000000000 */
        /* <DEDUP_REMOVED lines=28> */
.L_x_9228:
[----:B0-----:R-:W-:Y:S01]  /*13ae0*/  IMAD R3, R12, 0x8, R25 ;  /* 0x000000080c037824 */ /* 0x001fe200078e0219 */
[----:B------:R-:W-:-:S04]  /*13af0*/  SHF.L.U32 R2, R13, 0x1f, RZ ;  /* 0x0000001f0d027819 */ /* 0x000fc800000006ff */
[----:B------:R-:W0:Y:S02]  /*13b00*/  SYNCS.PHASECHK.TRANS64.TRYWAIT P0, [R3+URZ+0x2d840], R2 ;  /* 0x02d84002030075a7 */ /* 0x000e24000800017f */
[----:B0-----:R-:W-:Y:S05]  /*13b10*/  @!P0 BRA `(.L_x_9229) ;  /* 0x0000002c00148947 */ /* 0x001fea0003800000 */
.L_x_9290:
        /* <DEDUP_REMOVED lines=9> */
.L_x_9230:
[----:B01----:R-:W-:Y:S01]  /*13bb0*/  IMAD R2, R12, 0x6000, R25 ;  /* 0x000060000c027824 */ /* 0x003fe200078e0219 */
        /* <DEDUP_REMOVED lines=14> */
[----:B------:R-:W-:Y:S01]  /*13ca0*/  ULEA UR11, UR11, UR5, 0x7 ;  /* 0x000000050b0b7291 */ /* 0x000fe2000f8e383f */
        /* <DEDUP_REMOVED lines=15> */
.L_x_9291:
[----:B------:R-:W-:Y:S05]  /*13da0*/  @P1 BRA `(.L_x_9232) ;  /* 0x0000000000181947 */ /* 0x000fea0003800000 */
[----:B------:R-:W-:Y:S01]  /*13db0*/  ISETP.NE.AND P0, PT, R27, RZ, PT ;  /* 0x000000ff1b00720c */ /* 0x000fe20003f05270 */
[----:B0-----:R-:W-:Y:S02]  /*13dc0*/  IMAD R2, R22, 0x8, R25 ;  /* 0x0000000816027824 */ /* 0x001fe400078e0219 */
[----:B------:R-:W-:-:S04]  /*13dd0*/  IMAD.MOV.U32 R3, RZ, RZ, 0x6000 ;  /* 0x00006000ff037424 */ /* 0x000fc800078e00ff */
[----:B------:R1:W-:Y:S06]  /*13de0*/  SYNCS.ARRIVE.TRANS64 RZ, [R2+URZ+0x2d850], R3 ;  /* 0x02d8500302ff79a7 */ /* 0x0003ec000800003f */
[----:B------:R-:W-:Y:S05]  /*13df0*/  @!P0 BRA `(.L_x_9232) ;  /* 0x0000000000048947 */ /* 0x000fea0003800000 */
[----:B------:R-:W-:Y:S01]  /*13e00*/  BPT.TRAP 0x1 ;  /* 0x000000040000795c */ /* 0x000fe20000300000 */
.L_x_9232:
[C-C-:B01----:R-:W-:Y:S01]  /*13e10*/  IMAD R2, R22.reuse, 0x8, R25.reuse ;  /* 0x0000000816027824 */ /* 0x143fe200078e0219 */
        /* <DEDUP_REMOVED lines=14> */
[----:B------:R-:W-:Y:S02]  /*13f00*/  ULEA UR11, UR11, UR5, 0x7 ;  /* 0x000000050b0b7291 */ /* 0x000fe4000f8e383f */
        /* <DEDUP_REMOVED lines=14> */
.L_x_9227:
[----:B------:R-:W-:Y:S05]  /*13ff0*/  BSYNC B2 ;  /* 0x0000000000027941 */ /* 0x000fea0003800000 */
.L_x_9226:
[----:B------:R-:W-:Y:S02]  /*14000*/  IMAD.MOV.U32 R22, RZ, RZ, R12 ;  /* 0x000000ffff167224 */ /* 0x000fe400078e000c */
[----:B------:R-:W-:Y:S02]  /*14010*/  IMAD.MOV.U32 R24, RZ, RZ, R13 ;  /* 0x000000ffff187224 */ /* 0x000fe400078e000d */
[----:B------:R-:W-:-:S07]  /*14020*/  VIADD R10, R28, 0xfffffffd ;  /* 0xfffffffd1c0a7836 */ /* 0x000fce0000000000 */
.L_x_9225:
[----:B------:R-:W-:Y:S05]  /*14030*/  BSYNC B1 ;  /* 0x0000000000017941 */ /* 0x000fea0003800000 */
.L_x_9224:
[----:B------:R-:W-:Y:S01]  /*14040*/  VIADD R11, R11, 0xfffffffe ;  /* 0xfffffffe0b0b7836 */ /* 0x000fe20000000000 */
[----:B------:R-:W-:-:S04]  /*14050*/  LOP3.LUT R28, RZ, R28, RZ, 0x33, !PT ;  /* 0x0000001cff1c7212 */ /* 0x000fc800078e33ff */
[----:B------:R-:W-:-:S13]  /*14060*/  ISETP.NE.AND P0, PT, R11, R28, PT ;  /* 0x0000001c0b00720c */ /* 0x000fda0003f05270 */
[----:B------:R-:W-:Y:S05]  /*14070*/  @!P0 BRA `(.L_x_9223) ;  /* 0x0000000c00948947 */ /* 0x000fea0003800000 */
[----:B------:R-:W-:-:S07]  /*14080*/  IMAD.MOV.U32 R4, RZ, RZ, R8 ;  /* 0x000000ffff047224 */ /* 0x000fce00078e0008 */
.L_x_9247:
[----:B------:R-:W-:Y:S01]  /*14090*/  VIADD R11, R22, 0x1 ;  /* 0x00000001160b7836 */ /* 0x000fe20000000000 */
[----:B------:R-:W-:Y:S05]  /*140a0*/  YIELD ;  /* 0x0000000000007946 */ /* 0x000fea0003800000 */
[----:B------:R-:W-:Y:S01]  /*140b0*/  ISETP.NE.AND P0, PT, R11, 0x2, PT ;  /* 0x000000020b00780c */ /* 0x000fe20003f05270 */
[----:B------:R-:W-:Y:S03]  /*140c0*/  BSSY B1, `(.L_x_9233) ;  /* 0x000006c000017945 */ /* 0x000fe60003800000 */
[----:B01----:R-:W-:-:S02]  /*140d0*/  SEL R3, RZ, 0x1, P0 ;  /* 0x00000001ff037807 */ /* 0x003fc40000000000 */
[----:B------:R-:W-:Y:S02]  /*140e0*/  SEL R11, R11, RZ, P0 ;  /* 0x000000ff0b0b7207 */ /* 0x000fe40000000000 */
[----:B0-----:R-:W-:Y:S01]  /*140f0*/  LOP3.LUT R12, R24, R3, RZ, 0x3c, !PT ;  /* 0x00000003180c7212 */ /* 0x001fe200078e3cff */
        /* <DEDUP_REMOVED lines=24> */
.L_x_9235:
[----:B------:R-:W-:Y:S01]  /*14280*/  IMAD R3, R11, 0x8, R25 ;  /* 0x000000080b037824 */ /* 0x000fe200078e0219 */
[----:B------:R-:W-:-:S04]  /*14290*/  SHF.L.U32 R2, R12, 0x1f, RZ ;  /* 0x0000001f0c027819 */ /* 0x000fc800000006ff */
[----:B------:R-:W1:Y:S02]  /*142a0*/  SYNCS.PHASECHK.TRANS64.TRYWAIT P0, [R3+URZ+0x2d840], R2 ;  /* 0x02d84002030075a7 */ /* 0x000e64000800017f */
[----:B-1----:R-:W-:Y:S05]  /*142b0*/  @!P0 BRA `(.L_x_9236) ;  /* 0x0000002400548947 */ /* 0x002fea0003800000 */
.L_x_9292:
        /* <DEDUP_REMOVED lines=9> */
.L_x_9237:
        /* <DEDUP_REMOVED lines=31> */
.L_x_9293:
[----:B------:R-:W-:Y:S05]  /*14540*/  @P0 BRA `(.L_x_9239) ;  /* 0x0000000000140947 */ /* 0x000fea0003800000 */
[----:B------:R-:W-:Y:S01]  /*14550*/  ISETP.NE.AND P1, PT, R27, RZ, PT ;  /* 0x000000ff1b00720c */ /* 0x000fe20003f25270 */
[----:B------:R-:W-:-:S04]  /*14560*/  IMAD.MOV.U32 R2, RZ, RZ, 0x6000 ;  /* 0x00006000ff027424 */ /* 0x000fc800078e00ff */
[----:B------:R1:W-:Y:S08]  /*14570*/  SYNCS.ARRIVE.TRANS64 RZ, [R3+URZ+0x50], R2 ;  /* 0x0000500203ff79a7 */ /* 0x0003f0000800003f */
[----:B------:R-:W-:Y:S05]  /*14580*/  @!P1 BRA `(.L_x_9239) ;  /* 0x0000000000049947 */ /* 0x000fea0003800000 */
[----:B------:R-:W-:Y:S01]  /*14590*/  BPT.TRAP 0x1 ;  /* 0x000000040000795c */ /* 0x000fe20000300000 */
.L_x_9239:
        /* <DEDUP_REMOVED lines=14> */
[----:B------:R-:W-:Y:S02]  /*14680*/  ULEA UR11, UR11, UR5, 0x7 ;  /* 0x000000050b0b7291 */ /* 0x000fe4000f8e383f */
        /* <DEDUP_REMOVED lines=15> */
.L_x_9234:
[----:B------:R-:W-:Y:S05]  /*14780*/  BSYNC B1 ;  /* 0x0000000000017941 */ /* 0x000fea0003800000 */
.L_x_9233:
[----:B------:R-:W-:Y:S01]  /*14790*/  VIADD R22, R11, 0x1 ;  /* 0x000000010b167836 */ /* 0x000fe20000000000 */
[----:B------:R-:W-:Y:S01]  /*147a0*/  BSSY B1, `(.L_x_9240) ;  /* 0x000006f000017945 */ /* 0x000fe20003800000 */
[----:B------:R-:W-:-:S03]  /*147b0*/  VIADD R13, R10, 0xffffffff ;  /* 0xffffffff0a0d7836 */ /* 0x000fc60000000000 */
[----:B------:R-:W-:-:S04]  /*147c0*/  ISETP.NE.AND P0, PT, R22, 0x2, PT ;  /* 0x000000021600780c */ /* 0x000fc80003f05270 */
[----:B01----:R-:W-:Y:S02]  /*147d0*/  SEL R3, RZ, 0x1, P0 ;  /* 0x00000001ff037807 */ /* 0x003fe40000000000 */
        /* <DEDUP_REMOVED lines=26> */
.L_x_9242:
[----:B------:R-:W-:Y:S01]  /*14980*/  IMAD R2, R22, 0x8, R25 ;  /* 0x0000000816027824 */ /* 0x000fe200078e0219 */
[----:B------:R-:W-:-:S04]  /*14990*/  SHF.L.U32 R3, R24, 0x1f, RZ ;  /* 0x0000001f18037819 */ /* 0x000fc800000006ff */
[----:B------:R-:W1:Y:S02]  /*149a0*/  SYNCS.PHASECHK.TRANS64.TRYWAIT P0, [R2+URZ+0x2d840], R3 ;  /* 0x02d84003020075a7 */ /* 0x000e64000800017f */
[----:B-1----:R-:W-:Y:S05]  /*149b0*/  @!P0 BRA `(.L_x_9243) ;  /* 0x0000001c00bc8947 */ /* 0x002fea0003800000 */
.L_x_9294:
        /* <DEDUP_REMOVED lines=9> */
.L_x_9244:
[----:B01----:R-:W-:Y:S01]  /*14a50*/  IMAD R2, R22, 0x6000, R25 ;  /* 0x0000600016027824 */ /* 0x003fe200078e0219 */
[----:B------:R-:W-:Y:S01]  /*14a60*/  R2UR UR11, R14 ;  /* 0x000000000e0b72ca */ /* 0x000fe200000e0000 */
[----:B------:R-:W-:Y:S01]  /*14a70*/  UIADD3 UR4, UP0, UR38, 0x370, URZ ;  /* 0x0000037026047890 */ /* 0x000fe2000ff1e03f */
[----:B------:R-:W-:Y:S01]  /*14a80*/  R2UR UR5, R23 ;  /* 0x00000000170572ca */ /* 0x000fe200000e0000 */
[----:B------:R-:W-:Y:S01]  /*14a90*/  UMOV UR10, URZ ;  /* 0x0000003f000a7c82 */ /* 0x000fe20008000000 */
[----:B------:R-:W-:Y:S01]  /*14aa0*/  R2UR UR8, R2 ;  /* 0x00000000020872ca */ /* 0x000fe200000e0000 */
[----:B------:R-:W-:Y:S01]  /*14ab0*/  VIADD R2, R25, 0x2d800 ;  /* 0x0002d80019027836 */ /* 0x000fe20000000000 */
[----:B------:R-:W-:Y:S01]  /*14ac0*/  R2UR UR12, R0 ;  /* 0x00000000000c72ca */ /* 0x000fe200000e0000 */
[----:B------:R-:W-:Y:S01]  /*14ad0*/  UMOV UR6, 0x0 ;  /* 0x0000000000067882 */ /* 0x000fe20000000000 */
[----:B-----5:R-:W-:Y:S01]  /*14ae0*/  R2UR UR13, R4 ;  /* 0x00000000040d72ca */ /* 0x020fe200000e0000 */
[--C-:B------:R-:W-:Y:S01]  /*14af0*/  IMAD R3, R22, 0x8, R2.reuse ;  /* 0x0000000816037824 */ /* 0x100fe200078e0202 */
[----:B------:R-:W-:Y:S01]  /*14b00*/  UMOV UR7, 0x14f00000 ;  /* 0x14f0000000077882 */ /* 0x000fe20000000000 */
[----:B------:R-:W-:Y:S01]  /*14b10*/  UMOV UR17, 0x20 ;  /* 0x0000002000117882 */ /* 0x000fe20000000000 */
[----:B------:R-:W-:Y:S01]  /*14b20*/  UMOV UR18, 0x40 ;  /* 0x0000004000127882 */ /* 0x000fe20000000000 */
[----:B------:R-:W-:Y:S01]  /*14b30*/  IMAD R2, R11, 0x8, R2 ;  /* 0x000000080b027824 */ /* 0x000fe200078e0202 */
[----:B------:R-:W-:Y:S01]  /*14b40*/  R2UR UR9, R3 ;  /* 0x00000000030972ca */ /* 0x000fe200000e0000 */
[----:B------:R-:W-:Y:S01]  /*14b50*/  ULEA UR11, UR11, UR5, 0x7 ;  /* 0x000000050b0b7291 */ /* 0x000fe2000f8e383f */
[----:B------:R-:W-:Y:S01]  /*14b60*/  SHF.L.U32 R3, R12, 0x1f, RZ ;  /* 0x0000001f0c037819 */ /* 0x000fe200000006ff */
[----:B------:R-:W-:-:S02]  /*14b70*/  UIADD3 UR14, UR8, 0x15400, URZ ;  /* 0x00015400080e7890 */ /* 0x000fc4000fffe03f */
[----:B------:R-:W-:Y:S02]  /*14b80*/  UIADD3.X UR5, URZ, UR39, URZ, UP0, !UPT ;  /* 0x000000273f057290 */ /* 0x000fe400087fe43f */
[----:B------:R-:W-:Y:S02]  /*14b90*/  UIADD3 UR15, UR8, 0x17400, URZ ;  /* 0x00017400080f7890 */ /* 0x000fe4000fffe03f */
[----:B------:R-:W-:-:S03]  /*14ba0*/  UIADD3 UR16, UR8, 0x19400, URZ ;  /* 0x0001940008107890 */ /* 0x000fc6000fffe03f */
[----:B------:R-:W-:Y:S01]  /*14bb0*/  UMOV UR8, UR14 ;  /* 0x0000000e00087c82 */ /* 0x000fe20008000000 */
[----:B------:R-:W-:-:S09]  /*14bc0*/  UIADD3 UR9, UR9, 0x30, URZ ;  /* 0x0000003009097890 */ /* 0x000fd2000fffe03f */
        /* <DEDUP_REMOVED lines=9> */
.L_x_9295:
[----:B------:R-:W-:Y:S05]  /*14c60*/  @P0 BRA `(.L_x_9246) ;  /* 0x0000000000140947 */ /* 0x000fea0003800000 */
[----:B------:R-:W-:Y:S01]  /*14c70*/  ISETP.NE.AND P1, PT, R27, RZ, PT ;  /* 0x000000ff1b00720c */ /* 0x000fe20003f25270 */
[----:B0-----:R-:W-:-:S04]  /*14c80*/  IMAD.MOV.U32 R3, RZ, RZ, 0x6000 ;  /* 0x00006000ff037424 */ /* 0x001fc800078e00ff */
[----:B------:R1:W-:Y:S08]  /*14c90*/  SYNCS.ARRIVE.TRANS64 RZ, [R2+URZ+0x50], R3 ;  /* 0x0000500302ff79a7 */ /* 0x0003f0000800003f */
[----:B------:R-:W-:Y:S05]  /*14ca0*/  @!P1 BRA `(.L_x_9246) ;  /* 0x0000000000049947 */ /* 0x000fea0003800000 */
[----:B------:R-:W-:Y:S01]  /*14cb0*/  BPT.TRAP 0x1 ;  /* 0x000000040000795c */ /* 0x000fe20000300000 */
.L_x_9246:
        /* <DEDUP_REMOVED lines=29> */
.L_x_9241:
[----:B------:R-:W-:Y:S05]  /*14e90*/  BSYNC B1 ;  /* 0x0000000000017941 */ /* 0x000fea0003800000 */
.L_x_9240:
[----:B------:R-:W-:Y:S01]  /*14ea0*/  ISETP.GT.AND P0, PT, R13, R26, PT ;  /* 0x0000001a0d00720c */ /* 0x000fe20003f04270 */
[----:B------:R-:W-:-:S12]  /*14eb0*/  VIADD R10, R10, 0xfffffffe ;  /* 0xfffffffe0a0a7836 */ /* 0x000fd80000000000 */
[----:B------:R-:W-:Y:S05]  /*14ec0*/  @P0 BRA `(.L_x_9247) ;  /* 0xfffffff000700947 */ /* 0x000fea000383ffff */
.L_x_9223:
[----:B------:R-:W-:Y:S05]  /*14ed0*/  BSYNC B0 ;  /* 0x0000000000007941 */ /* 0x000fea0003800000 */
.L_x_9222:
[----:B------:R-:W-:Y:S01]  /*14ee0*/  ISETP.NE.AND P0, PT, R27, RZ, PT ;  /* 0x000000ff1b00720c */ /* 0x000fe20003f05270 */
[----:B------:R-:W-:-:S12]  /*14ef0*/  BSSY B0, `(.L_x_9248) ;  /* 0x000000e000007945 */ /* 0x000fd80003800000 */
[----:B------:R-:W-:Y:S05]  /*14f00*/  @P0 BRA `(.L_x_9249) ;  /* 0x0000000000300947 */ /* 0x000fea0003800000 */
[----:B------:R-:W2:Y:S01]  /*14f10*/  S2R R9, SR_LANEID ;  /* 0x0000000000097919 */ /* 0x000ea20000000000 */
[----:B------:R-:W-:Y:S01]  /*14f20*/  VOTEU.ANY UR4, UPT, PT ;  /* 0x0000000000047886 */ /* 0x000fe200038e0100 */
[----:B01----:R-:W0:Y:S01]  /*14f30*/  LDC.64 R2, c[0x0][0xc38] ;  /* 0x00030e00ff027b82 */ /* 0x003e220000000a00 */
[----:B------:R-:W2:Y:S08]  /*14f40*/  FLO.U32 R4, UR4 ;  /* 0x0000000400047d00 */ /* 0x000eb000080e0000 */
[----:B------:R-:W0:Y:S01]  /*14f50*/  POPC R5, UR4 ;  /* 0x0000000400057d09 */ /* 0x000e220008000000 */
[----:B--2---:R-:W-:-:S13]  /*14f60*/  ISETP.EQ.U32.AND P0, PT, R4, R9, PT ;  /* 0x000000090400720c */ /* 0x004fda0003f02070 */
[----:B0-----:R-:W2:Y:S01]  /*14f70*/  @P0 ATOMG.E.ADD.STRONG.GPU PT, R3, desc[UR48][R2.64], R5 ;  /* 0x00000005020309a8 */ /* 0x001ea200081ee1f0 */
[----:B------:R-:W0:Y:S02]  /*14f80*/  S2R R6, SR_LTMASK ;  /* 0x0000000000067919 */ /* 0x000e240000003900 */
[----:B0-----:R-:W-:-:S04]  /*14f90*/  LOP3.LUT R6, R6, UR4, RZ, 0xc0, !PT ;  /* 0x0000000406067c12 */ /* 0x001fc8000f8ec0ff */
[----:B------:R-:W0:Y:S01]  /*14fa0*/  POPC R9, R6 ;  /* 0x0000000600097309 */ /* 0x000e220000000000 */
[----:B--2---:R-:W0:Y:S02]  /*14fb0*/  SHFL.IDX PT, R4, R3, R4, 0x1f ;  /* 0x00001f0403047589 */ /* 0x004e2400000e0000 */
[----:B0-----:R-:W-:-:S07]  /*14fc0*/  IADD3 R16, R4, UR37, R9 ;  /* 0x0000002504107c10 */ /* 0x001fce000fffe009 */
.L_x_9249:
[----:B------:R-:W-:Y:S05]  /*14fd0*/  BSYNC B0 ;  /* 0x0000000000007941 */ /* 0x000fea0003800000 */
.L_x_9248:
[----:B------:R-:W-:Y:S04]  /*14fe0*/  BSSY B0, `(.L_x_9250) ;  /* 0x000002b000007945 */ /* 0x000fe80003800000 */
[----:B------:R-:W-:Y:S05]  /*14ff0*/  @!P6 BRA `(.L_x_9251) ;  /* 0x0000000000a4e947 */ /* 0x000fea0003800000 */
[----:B01----:R-:W-:Y:S01]  /*15000*/  IMAD R3, R22, 0x8, R25 ;  /* 0x0000000816037824 */ /* 0x003fe200078e0219 */
[----:B------:R-:W-:-:S04]  /*15010*/  SHF.L.U32 R2, R24, 0x1f, RZ ;  /* 0x0000001f18027819 */ /* 0x000fc800000006ff */
[----:B------:R-:W0:Y:S02]  /*15020*/  SYNCS.PHASECHK.TRANS64.TRYWAIT P0, [R3+URZ+0x2d860], R2 ;  /* 0x02d86002030075a7 */ /* 0x000e24000800017f */
[----:B0-----:R-:W-:Y:S05]  /*15030*/  @!P0 BRA `(.L_x_9252) ;  /* 0x0000001800448947 */ /* 0x001fea0003800000 */
.L_x_9296:
        /* <DEDUP_REMOVED lines=9> */
.L_x_9253:
        /* <DEDUP_REMOVED lines=28> */
.L_x_9251:
[----:B------:R-:W-:Y:S05]  /*15290*/  BSYNC B0 ;  /* 0x0000000000007941 */ /* 0x000fea0003800000 */
.L_x_9250:
[----:B------:R-:W-:-:S05]  /*152a0*/  VIADD R22, R22, 0x1 ;  /* 0x0000000116167836 */ /* 0x000fca0000000000 */
[----:B------:R-:W-:-:S04]  /*152b0*/  ISETP.NE.AND P0, PT, R22, 0x2, PT ;  /* 0x000000021600780c */ /* 0x000fc80003f05270 */
[----:B01----:R-:W-:Y:S02]  /*152c0*/  SEL R3, RZ, 0x1, P0 ;  /* 0x00000001ff037807 */ /* 0x003fe40000000000 */
[----:B------:R-:W-:Y:S02]  /*152d0*/  SEL R22, R22, RZ, P0 ;  /* 0x000000ff16167207 */ /* 0x000fe40000000000 */
[----:B------:R-:W-:-:S07]  /*152e0*/  LOP3.LUT R24, R24, R3, RZ, 0x3c, !PT ;  /* 0x0000000318187212 */ /* 0x000fce00078e3cff */
.L_x_9207:
[----:B------:R-:W-:Y:S05]  /*152f0*/  BSYNC B6 ;  /* 0x0000000000067941 */ /* 0x000fea0003800000 */
.L_x_9205:
[----:B------:R-:W-:-:S03]  /*15300*/  UMOV UR4, 0xffffffff ;  /* 0xffffffff00047882 */ /* 0x000fc60000000000 */
[----:B------:R-:W-:Y:S05]  /*15310*/  BRA.DIV UR4, `(.L_x_9254) ;  /* 0x0000001604a07947 */ /* 0x000fea000b800000 */
[----:B------:R0:W1:Y:S04]  /*15320*/  SHFL.IDX PT, R5, R16, RZ, 0x1f ;  /* 0x00001fff10057589 */ /* 0x00006800000e0000 */
[----:B------:R0:W2:Y:S02]  /*15330*/  SHFL.IDX PT, R4, R16, 0x1, 0x1f ;  /* 0x00201f0010047f89 */ /* 0x0000a400000e0000 */
.L_x_9300:
        /* <DEDUP_REMOVED lines=8> */
[----:B------:R-:W3:Y:S02]  /*153c0*/  LDC.64 R2, c[0x0][0xc58] ;  /* 0x00031600ff027b82 */ /* 0x000ee40000000a00 */
[----:B---3--:R-:W-:-:S06]  /*153d0*/  IMAD.WIDE R2, R7, 0x4, R2 ;  /* 0x0000000407027825 */ /* 0x008fcc00078e0202 */
[----:B------:R3:W5:Y:S02]  /*153e0*/  LDG.E R2, desc[UR48][R2.64] ;  /* 0x0000003002027981 */ /* 0x000764000c1e1900 */
.L_x_9256:
[----:B------:R-:W-:Y:S05]  /*153f0*/  BSYNC B0 ;  /* 0x0000000000007941 */ /* 0x000fea0003800000 */
.L_x_9255:
[----:B------:R-:W-:-:S03]  /*15400*/  UMOV UR4, 0xffffffff ;  /* 0xffffffff00047882 */ /* 0x000fc60000000000 */
[----:B------:R-:W-:Y:S05]  /*15410*/  BRA.DIV UR4, `(.L_x_9257) ;  /* 0x0000001604ac7947 */ /* 0x000fea000b800000 */
[----:B-----5:R-:W4:Y:S01]  /*15420*/  SHFL.UP PT, R14, R2, 0x1, RZ ;  /* 0x04200000020e7989 */ /* 0x020f2200000e00ff */
[C---:B------:R-:W-:Y:S02]  /*15430*/  ISETP.NE.AND P0, PT, R27.reuse, RZ, PT ;  /* 0x000000ff1b00720c */ /* 0x040fe40003f05270 */
[C---:B------:R-:W-:Y:S02]  /*15440*/  ISETP.GE.U32.AND P1, PT, R27.reuse, 0x2, PT ;  /* 0x000000021b00780c */ /* 0x040fe40003f26070 */
[----:B----4-:R-:W-:Y:S02]  /*15450*/  SEL R13, R14, RZ, P0 ;  /* 0x000000ff0e0d7207 */ /* 0x010fe40000000000 */
[----:B------:R-:W-:-:S03]  /*15460*/  ISETP.GE.U32.AND P0, PT, R27, 0x4, PT ;  /* 0x000000041b00780c */ /* 0x000fc60003f06070 */
[----:B------:R-:W-:-:S05]  /*15470*/  IMAD.IADD R13, R2, 0x1, R13 ;  /* 0x00000001020d7824 */ /* 0x000fca00078e020d */
[----:B------:R-:W4:Y:S02]  /*15480*/  SHFL.UP PT, R14, R13, 0x2, RZ ;  /* 0x044000000d0e7989 */ /* 0x000f2400000e00ff */
[----:B----4-:R-:W-:Y:S02]  /*15490*/  SEL R14, R14, RZ, P1 ;  /* 0x000000ff0e0e7207 */ /* 0x010fe40000800000 */
[----:B------:R-:W-:-:S03]  /*154a0*/  ISETP.GE.U32.AND P1, PT, R27, 0x8, PT ;  /* 0x000000081b00780c */ /* 0x000fc60003f26070 */
[----:B---3--:R-:W-:-:S05]  /*154b0*/  IMAD.IADD R3, R13, 0x1, R14 ;  /* 0x000000010d037824 */ /* 0x008fca00078e020e */
[----:B------:R-:W3:Y:S02]  /*154c0*/  SHFL.UP PT, R14, R3, 0x4, RZ ;  /* 0x04800000030e7989 */ /* 0x000ee400000e00ff */
[----:B---3--:R-:W-:Y:S02]  /*154d0*/  SEL R6, R14, RZ, P0 ;  /* 0x000000ff0e067207 */ /* 0x008fe40000000000 */
[----:B------:R-:W-:-:S03]  /*154e0*/  ISETP.GE.U32.AND P0, PT, R27, 0x10, PT ;  /* 0x000000101b00780c */ /* 0x000fc60003f06070 */
[----:B------:R-:W-:-:S05]  /*154f0*/  IMAD.IADD R6, R3, 0x1, R6 ;  /* 0x0000000103067824 */ /* 0x000fca00078e0206 */
[----:B------:R-:W3:Y:S02]  /*15500*/  SHFL.UP PT, R14, R6, 0x8, RZ ;  /* 0x05000000060e7989 */ /* 0x000ee400000e00ff */
[----:B---3--:R-:W-:-:S05]  /*15510*/  SEL R7, R14, RZ, P1 ;  /* 0x000000ff0e077207 */ /* 0x008fca0000800000 */
[----:B------:R-:W-:-:S05]  /*15520*/  IMAD.IADD R7, R6, 0x1, R7 ;  /* 0x0000000106077824 */ /* 0x000fca00078e0207 */
[----:B------:R-:W3:Y:S02]  /*15530*/  SHFL.UP PT, R14, R7, 0x10, RZ ;  /* 0x06000000070e7989 */ /* 0x000ee400000e00ff */
[----:B---3--:R-:W-:-:S05]  /*15540*/  SEL R8, R14, RZ, P0 ;  /* 0x000000ff0e087207 */ /* 0x008fca0000000000 */
[----:B------:R-:W-:-:S05]  /*15550*/  IMAD.IADD R8, R7, 0x1, R8 ;  /* 0x0000000107087824 */ /* 0x000fca00078e0208 */
[----:B------:R3:W4:Y:S02]  /*15560*/  SHFL.IDX PT, R14, R8, 0x1f, 0x1f ;  /* 0x03e01f00080e7f89 */ /* 0x00072400000e0000 */
.L_x_9308:
[----:B------:R-:W-:Y:S02]  /*15570*/  ULDC UR4, c[0x0][0xc10] ;  /* 0x0003040000047ab9 */ /* 0x000fe40000000800 */
[----:B------:R-:W-:-:S04]  /*15580*/  IMAD.U32 R6, RZ, RZ, UR4 ;  /* 0x00000004ff067e24 */ /* 0x000fc8000f8e00ff */
[----:B----4-:R-:W-:-:S04]  /*15590*/  IMAD R7, R14, R6, RZ ;  /* 0x000000060e077224 */ /* 0x010fc800078e02ff */
[----:B--2---:R-:W-:-:S05]  /*155a0*/  IMAD.IADD R4, R4, 0x1, R7 ;  /* 0x0000000104047824 */ /* 0x004fca00078e0207 */
[----:B-1----:R-:W-:-:S13]  /*155b0*/  ISETP.GT.AND P0, PT, R4, R5, PT ;  /* 0x000000050400720c */ /* 0x002fda0003f04270 */
[----:B------:R-:W-:Y:S05]  /*155c0*/  @P0 BRA `(.L_x_9258) ;  /* 0x0000000000ac0947 */ /* 0x000fea0003800000 */
[----:B------:R-:W1:Y:S02]  /*155d0*/  LDC R0, c[0x0][0xc14] ;  /* 0x00030500ff007b82 */ /* 0x000e640000000800 */
.L_x_9263:
        /* <DEDUP_REMOVED lines=9> */
[----:B------:R-:W1:Y:S02]  /*15670*/  LDC.64 R2, c[0x0][0xc58] ;  /* 0x00031600ff027b82 */ /* 0x000e640000000a00 */
[----:B-1----:R-:W-:-:S06]  /*15680*/  IMAD.WIDE R2, R7, 0x4, R2 ;  /* 0x0000000407027825 */ /* 0x002fcc00078e0202 */
[----:B------:R1:W5:Y:S02]  /*15690*/  LDG.E R2, desc[UR48][R2.64] ;  /* 0x0000003002027981 */ /* 0x000364000c1e1900 */
.L_x_9261:
[----:B------:R-:W-:Y:S05]  /*156a0*/  BSYNC B0 ;  /* 0x0000000000007941 */ /* 0x000fea0003800000 */
.L_x_9260:
        /* <DEDUP_REMOVED lines=19> */
[----:B------:R-:W3:Y:S02]  /*157e0*/  SHFL.UP PT, R14, R7, 0x10, RZ ;  /* 0x06000000070e7989 */ /* 0x000ee400000e00ff */
[----:B---3--:R-:W-:-:S05]  /*157f0*/  SEL R8, R14, RZ, P0 ;  /* 0x000000ff0e087207 */ /* 0x008fca0000000000 */
[----:B------:R-:W-:-:S05]  /*15800*/  IMAD.IADD R8, R7, 0x1, R8 ;  /* 0x0000000107087824 */ /* 0x000fca00078e0208 */
[----:B------:R1:W2:Y:S02]  /*15810*/  SHFL.IDX PT, R14, R8, 0x1f, 0x1f ;  /* 0x03e01f00080e7f89 */ /* 0x0002a400000e0000 */
.L_x_9316:
[----:B------:R-:W-:Y:S02]  /*15820*/  ULDC UR4, c[0x0][0xc10] ;  /* 0x0003040000047ab9 */ /* 0x000fe40000000800 */
[----:B------:R-:W-:-:S04]  /*15830*/  IMAD.U32 R6, RZ, RZ, UR4 ;  /* 0x00000004ff067e24 */ /* 0x000fc8000f8e00ff */
[----:B--2---:R-:W-:-:S04]  /*15840*/  IMAD R7, R14, R6, RZ ;  /* 0x000000060e077224 */ /* 0x004fc800078e02ff */
[----:B------:R-:W-:-:S05]  /*15850*/  IMAD.IADD R4, R7, 0x1, R4 ;  /* 0x0000000107047824 */ /* 0x000fca00078e0204 */
[----:B------:R-:W-:-:S13]  /*15860*/  ISETP.GT.AND P0, PT, R4, R5, PT ;  /* 0x000000050400720c */ /* 0x000fda0003f04270 */
[----:B------:R-:W-:Y:S05]  /*15870*/  @!P0 BRA `(.L_x_9263) ;  /* 0xfffffffc00588947 */ /* 0x000fea000383ffff */
.L_x_9258:
[----:B------:R-:W-:Y:S01]  /*15880*/  IMAD.IADD R7, R4, 0x1, -R7 ;  /* 0x0000000104077824 */ /* 0x000fe200078e0a07 */
[----:B------:R-:W-:-:S03]  /*15890*/  UMOV UR4, 0xffffffff ;  /* 0xffffffff00047882 */ /* 0x000fc60000000000 */
[----:B------:R-:W-:-:S05]  /*158a0*/  IMAD R4, R8, R6, R7 ;  /* 0x0000000608047224 */ /* 0x000fca00078e0207 */
[----:B------:R-:W-:Y:S01]  /*158b0*/  ISETP.GT.AND P6, PT, R4, R5, PT ;  /* 0x000000050400720c */ /* 0x000fe20003fc4270 */
[----:B------:R-:W-:-:S12]  /*158c0*/  BRA.DIV UR4, `(.L_x_9264) ;  /* 0x0000001a04207947 */ /* 0x000fd8000b800000 */
[----:B------:R-:W-:-:S04]  /*158d0*/  VOTE.ANY R3, PT, !P6 ;  /* 0x0000000000037806 */ /* 0x000fc800070e0100 */
[----:B------:R-:W2:Y:S02]  /*158e0*/  POPC R4, R3 ;  /* 0x0000000300047309 */ /* 0x000ea40000000000 */
[----:B--2---:R2:W4:Y:S02]  /*158f0*/  SHFL.IDX PT, R17, R2, R4, 0x1f ;  /* 0x00001f0402117589 */ /* 0x00452400000e0000 */
.L_x_9320:
[----:B------:R-:W-:Y:S01]  /*15900*/  ISETP.NE.AND P0, PT, R3, RZ, PT ;  /* 0x000000ff0300720c */ /* 0x000fe20003f05270 */
[----:B------:R-:W-:-:S12]  /*15910*/  IMAD.MOV.U32 R14, RZ, RZ, RZ ;  /* 0x000000ffff0e7224 */ /* 0x000fd800078e00ff */
[----:B------:R-:W-:Y:S05]  /*15920*/  @!P0 BRA `(.L_x_9265) ;  /* 0x0000000000108947 */ /* 0x000fea0003800000 */
[----:B------:R-:W-:Y:S01]  /*15930*/  UMOV UR4, 0xffffffff ;  /* 0xffffffff00047882 */ /* 0x000fe20000000000 */
[----:B------:R-:W-:Y:S02]  /*15940*/  VIADD R12, R4, 0xffffffff ;  /* 0xffffffff040c7836 */ /* 0x000fe40000000000 */
[----:B------:R-:W-:Y:S05]  /*15950*/  BRA.DIV UR4, `(.L_x_9266) ;  /* 0x0000001a04447947 */ /* 0x000fea000b800000 */
[----:B------:R0:W0:Y:S02]  /*15960*/  SHFL.IDX PT, R14, R8, R12, 0x1f ;  /* 0x00001f0c080e7589 */ /* 0x00002400000e0000 */
.L_x_9265:
[----:B--2---:R-:W2:Y:S01]  /*15970*/  LDC.64 R2, c[0x0][0xc68] ;  /* 0x00031a00ff027b82 */ /* 0x004ea20000000a00 */
[----:B------:R-:W-:-:S04]  /*15980*/  IMAD.IADD R19, R4, 0x1, R19 ;  /* 0x0000000104137824 */ /* 0x000fc800078e0213 */
[----:B--2---:R-:W-:-:S05]  /*15990*/  IMAD.WIDE R2, R19, 0x4, R2 ;  /* 0x0000000413027825 */ /* 0x004fca00078e0202 */
[----:B01-3--:R0:W4:Y:S01]  /*159a0*/  LDG.E R8, desc[UR48][R2.64] ;  /* 0x0000003002087981 */ /* 0x00b122000c1e1900 */
[----:B------:R-:W-:-:S04]  /*159b0*/  IMAD R16, R14, R6, R7 ;  /* 0x000000060e107224 */ /* 0x000fc800078e0207 */
[----:B------:R-:W-:Y:S02]  /*159c0*/  IMAD.IADD R5, R5, 0x1, -R16 ;  /* 0x0000000105057824 */ /* 0x000fe400078e0a10 */
[----:B0-----:R-:W-:Y:S02]  /*159d0*/  IMAD.MOV.U32 R2, RZ, RZ, RZ ;  /* 0x000000ffff027224 */ /* 0x001fe400078e00ff */
[----:B----4-:R-:W-:-:S05]  /*159e0*/  IMAD R4, R17, R8, RZ ;  /* 0x0000000811047224 */ /* 0x010fca00078e02ff */
        /* <DEDUP_REMOVED lines=28> */
[----:B------:R-:W-:Y:S01]  /*15bb0*/  VIADDMNMX R6, R3, R6, R8, PT ;  /* 0x0000000603067246 */ /* 0x000fe20003800108 */
[----:B------:R-:W-:-:S03]  /*15bc0*/  IMAD.IADD R7, R4, 0x1, R7 ;  /* 0x0000000104077824 */ /* 0x000fc600078e0207 */
[----:B------:R-:W-:-:S04]  /*15bd0*/  IABS R8, R6 ;  /* 0x0000000600087213 */ /* 0x000fc80000000000 */
[----:B------:R-:W0:Y:S08]  /*15be0*/  I2F.RP R9, R8 ;  /* 0x0000000800097306 */ /* 0x000e300000209400 */
[----:B0-----:R-:W0:Y:S02]  /*15bf0*/  MUFU.RCP R9, R9 ;  /* 0x0000000900097308 */ /* 0x001e240000001000 */
[----:B0-----:R-:W-:Y:S01]  /*15c00*/  VIADD R3, R9, 0xffffffe ;  /* 0x0ffffffe09037836 */ /* 0x001fe20000000000 */
[----:B------:R-:W-:-:S05]  /*15c10*/  IABS R9, R6 ;  /* 0x0000000600097213 */ /* 0x000fca0000000000 */
[----:B------:R-:W0:Y:S02]  /*15c20*/  F2I.FTZ.U32.TRUNC.NTZ R3, R3 ;  /* 0x0000000300037305 */ /* 0x000e24000021f000 */
[----:B0-----:R-:W-:-:S04]  /*15c30*/  IMAD.MOV R11, RZ, RZ, -R3 ;  /* 0x000000ffff0b7224 */ /* 0x001fc800078e0a03 */
[----:B------:R-:W-:-:S04]  /*15c40*/  IMAD R5, R11, R8, RZ ;  /* 0x000000080b057224 */ /* 0x000fc800078e02ff */
[----:B------:R-:W-:Y:S01]  /*15c50*/  IMAD.HI.U32 R2, R3, R5, R2 ;  /* 0x0000000503027227 */ /* 0x000fe200078e0002 */
        /* <DEDUP_REMOVED lines=19> */
.L_x_9259:
[----:B------:R-:W-:Y:S01]  /*15d90*/  UMOV UR4, URZ ;  /* 0x0000003f00047c82 */ /* 0x000fe20008000000 */
[----:B------:R-:W-:Y:S01]  /*15da0*/  UMOV UR5, URZ ;  /* 0x0000003f00057c82 */ /* 0x000fe20008000000 */
[----:B------:R-:W-:Y:S01]  /*15db0*/  ULDC UR6, c[0x0][0xc14] ;  /* 0x0003050000067ab9 */ /* 0x000fe20000000800 */
[----:B0-----:R-:W-:Y:S02]  /*15dc0*/  IMAD.MOV.U32 R16, RZ, RZ, R5 ;  /* 0x000000ffff107224 */ /* 0x001fe400078e0005 */
[----:B------:R-:W-:Y:S02]  /*15dd0*/  IMAD.U32 R17, RZ, RZ, UR4 ;  /* 0x00000004ff117e24 */ /* 0x000fe4000f8e00ff */
[----:B------:R-:W-:Y:S02]  /*15de0*/  IMAD.U32 R18, RZ, RZ, UR5 ;  /* 0x00000005ff127e24 */ /* 0x000fe4000f8e00ff */
[----:B------:R-:W-:-:S07]  /*15df0*/  IMAD.U32 R19, RZ, RZ, UR6 ;  /* 0x00000006ff137e24 */ /* 0x000fce000f8e00ff */
.L_x_9267:
[----:B------:R-:W-:Y:S01]  /*15e00*/  ISETP.NE.AND P0, PT, R27, RZ, PT ;  /* 0x000000ff1b00720c */ /* 0x000fe20003f05270 */
[----:B------:R-:W-:Y:S05]  /*15e10*/  WARPSYNC.ALL ;  /* 0x0000000000007948 */ /* 0x000fea0003800000 */
[----:B------:R-:W-:Y:S07]  /*15e20*/  BAR.SYNC.DEFER_BLOCKING 0x4, 0x1a0 ;  /* 0x0106800000007b1d */ /* 0x000fee0000010000 */
[----:B------:R-:W-:Y:S01]  /*15e30*/  @!P0 MOV R2, 0x400 ;  /* 0x0000040000028802 */ /* 0x000fe20000000f00 */
[----:B------:R-:W0:Y:S03]  /*15e40*/  @!P0 S2R R3, SR_CgaCtaId ;  /* 0x0000000000038919 */ /* 0x000e260000008800 */
[----:B0-----:R-:W-:-:S05]  /*15e50*/  @!P0 LEA R2, R3, R2, 0x18 ;  /* 0x0000000203028211 */ /* 0x001fca00078ec0ff */
[----:B------:R1:W-:Y:S01]  /*15e60*/  @!P0 STS.128 [R2+0x2d8d0], R16 ;  /* 0x02d8d01002008388 */ /* 0x0003e20000000c00 */
[----:B------:R-:W-:Y:S06]  /*15e70*/  BAR.ARV 0x5, 0x1a0 ;  /* 0x0146800000007b1d */ /* 0x000fec0000002000 */
[----:B------:R-:W-:-:S13]  /*15e80*/  ISETP.GE.AND P0, PT, R19, R0, PT ;  /* 0x000000001300720c */ /* 0x000fda0003f06270 */
[----:B------:R-:W-:Y:S05]  /*15e90*/  @!P0 BRA `(.L_x_9268) ;  /* 0xffffffc000988947 */ /* 0x000fea000383ffff */
.L_x_9193:
[----:B------:R-:W2:Y:S01]  /*15ea0*/  S2R R3, SR_CgaCtaId ;  /* 0x0000000000037919 */ /* 0x000ea20000008800 */
[----:B------:R-:W-:Y:S01]  /*15eb0*/  VIADD R29, R29, 0x1 ;  /* 0x000000011d1d7836 */ /* 0x000fe20000000000 */
[----:B-1----:R-:W-:Y:S01]  /*15ec0*/  MOV R2, 0x400 ;  /* 0x0000040000027802 */ /* 0x002fe20000000f00 */
[----:B------:R-:W-:Y:S03]  /*15ed0*/  BSSY B0, `(.L_x_9269) ;  /* 0x0000008000007945 */ /* 0x000fe60003800000 */
[----:B0-----:R-:W-:-:S04]  /*15ee0*/  LEA.HI R0, R29, R29, RZ, 0x1 ;  /* 0x0000001d1d007211 */ /* 0x001fc800078f08ff */
[----:B------:R-:W-:-:S05]  /*15ef0*/  LOP3.LUT R0, R0, 0xfffffffe, RZ, 0xc0, !PT ;  /* 0xfffffffe00007812 */ /* 0x000fca00078ec0ff */
[----:B------:R-:W-:-:S05]  /*15f00*/  IMAD.IADD R0, R29, 0x1, -R0 ;  /* 0x000000011d007824 */ /* 0x000fca00078e0a00 */
[----:B------:R-:W-:Y:S02]  /*15f10*/  SHF.L.U32 R0, R0, 0x1f, RZ ;  /* 0x0000001f00007819 */ /* 0x000fe400000006ff */
[----:B--2---:R-:W-:-:S04]  /*15f20*/  LEA R9, R3, R2, 0x18 ;  /* 0x0000000203097211 */ /* 0x004fc800078ec0ff */
[----:B------:R-:W0:Y:S02]  /*15f30*/  SYNCS.PHASECHK.TRANS64.TRYWAIT P0, [R9+URZ+0x2d820], R0 ;  /* 0x02d82000090075a7 */ /* 0x000e24000800017f */
[----:B0-----:R-:W-:Y:S05]  /*15f40*/  @!P0 BRA `(.L_x_9270) ;  /* 0x0000001000ec8947 */ /* 0x001fea0003800000 */
.L_x_9323:
[----:B------:R-:W-:Y:S05]  /*15f50*/  BSYNC B0 ;  /* 0x0000000000007941 */ /* 0x000fea0003800000 */
.L_x_9269:
[----:B------:R-:W-:-:S03]  /*15f60*/  UMOV UR4, 0xffffffff ;  /* 0xffffffff00047882 */ /* 0x000fc60000000000 */
[----:B------:R-:W-:Y:S05]  /*15f70*/  BRA.DIV UR4, `(.L_x_9271) ;  /* 0x0000001204f47947 */ /* 0x000fea000b800000 */
[----:B0-----:R-:W0:Y:S02]  /*15f80*/  S2R R0, SR_TID.X ;  /* 0x0000000000007919 */ /* 0x001e240000002100 */
[----:B0-----:R-:W-:-:S04]  /*15f90*/  SHF.R.U32.HI R0, RZ, 0x5, R0 ;  /* 0x00000005ff007819 */ /* 0x001fc80000011600 */
[----:B------:R-:W-:-:S05]  /*15fa0*/  LOP3.LUT R0, R0, 0x3, RZ, 0xc0, !PT ;  /* 0x0000000300007812 */ /* 0x000fca00078ec0ff */
[----:B------:R0:W1:Y:S02]  /*15fb0*/  SHFL.IDX PT, R14, R0, RZ, 0x1f ;  /* 0x00001fff000e7589 */ /* 0x00006400000e0000 */
.L_x_9326:
[----:B-1----:R-:W-:Y:S01]  /*15fc0*/  ISETP.NE.AND P0, PT, R14, RZ, PT ;  /* 0x000000ff0e00720c */ /* 0x002fe20003f05270 */
[----:B------:R-:W-:-:S12]  /*15fd0*/  BSSY B0, `(.L_x_9272) ;  /* 0x0000024000007945 */ /* 0x000fd80003800000 */
[----:B------:R-:W-:Y:S05]  /*15fe0*/  @P0 BRA `(.L_x_9273) ;  /* 0x0000000000880947 */ /* 0x000fea0003800000 */
[----:B------:R-:W-:-:S03]  /*15ff0*/  UMOV UR4, 0xffffffff ;  /* 0xffffffff00047882 */ /* 0x000fc60000000000 */
[----:B------:R-:W-:Y:S05]  /*16000*/  BRA.DIV UR4, `(.L_x_9274) ;  /* 0x0000001604047947 */ /* 0x000fea000b800000 */
[----:B------:R-:W-:-:S13]  /*16010*/  ELECT P6, URZ, PT ;  /* 0x00000000003f782f */ /* 0x000fda00038c0000 */
.L_x_9329:
[----:B------:R-:W-:Y:S05]  /*16020*/  @!P6 BRA `(.L_x_9273) ;  /* 0x000000000078e947 */ /* 0x000fea0003800000 */
[----:B------:R-:W-:-:S06]  /*16030*/  ULOP3.LUT UR4, UR36, 0x2, URZ, 0xfc, !UPT ;  /* 0x0000000224047892 */ /* 0x000fcc000f8efc3f */
[----:B0-----:R-:W-:-:S05]  /*16040*/  IMAD.U32 R0, RZ, RZ, UR4 ;  /* 0x00000004ff007e24 */ /* 0x001fca000f8e00ff */
[----:B------:R-:W-:-:S13]  /*16050*/  ISETP.NE.AND P2, PT, R0, 0x3, PT ;  /* 0x000000030000780c */ /* 0x000fda0003f45270 */
[----:B------:R-:W-:Y:S05]  /*16060*/  @!P2 BRA `(.L_x_9275) ;  /* 0x000000000004a947 */ /* 0x000fea0003800000 */
[----:B------:R-:W-:Y:S01]  /*16070*/  BPT.TRAP 0x1 ;  /* 0x000000040000795c */ /* 0x000fe20000300000 */
.L_x_9275:
        /* <DEDUP_REMOVED lines=12> */
.L_x_9330:
[----:B------:R-:W1:Y:S02]  /*16140*/  SYNCS.PHASECHK.TRANS64.TRYWAIT P0, [R3+URZ], R0 ;  /* 0x00000000030075a7 */ /* 0x000e64000800017f */
[----:B-1----:R-:W-:Y:S05]  /*16150*/  @!P0 BRA `(.L_x_9277) ;  /* 0x0000001000e48947 */ /* 0x002fea0003800000 */
.L_x_9331:
[----:B------:R-:W-:Y:S05]  /*16160*/  @!P2 BRA `(.L_x_9278) ;  /* 0x000000000004a947 */ /* 0x000fea0003800000 */
[----:B------:R-:W-:Y:S01]  /*16170*/  BPT.TRAP 0x1 ;  /* 0x000000040000795c */ /* 0x000fe20000300000 */
.L_x_9278:
[----:B-1----:R-:W-:-:S04]  /*16180*/  VIADD R3, R9, 0x2d860 ;  /* 0x0002d86009037836 */ /* 0x002fc80000000000 */
[----:B------:R-:W-:-:S04]  /*16190*/  IMAD R5, R22, 0x8, R3 ;  /* 0x0000000816057824 */ /* 0x000fc800078e0203 */
[----:B------:R-:W1:Y:S02]  /*161a0*/  SYNCS.PHASECHK.TRANS64.TRYWAIT P0, [R5+URZ], R2 ;  /* 0x00000002050075a7 */ /* 0x000e64000800017f */
[----:B-1----:R-:W-:Y:S05]  /*161b0*/  @!P0 BRA `(.L_x_9279) ;  /* 0x0000001000e08947 */ /* 0x002fea0003800000 */
.L_x_9332:
[----:B------:R-:W-:-:S07]  /*161c0*/  IMAD R3, R4, 0x8, R3 ;  /* 0x0000000804037824 */ /* 0x000fce00078e0203 */
.L_x_9280:
[----:B--2---:R2:W4:Y:S02]  /*161d0*/  SYNCS.PHASECHK.TRANS64.TRYWAIT P0, [R3+URZ], R0 ;  /* 0x00000000030075a7 */ /* 0x004524000800017f */
[----:B----4-:R-:W-:Y:S05]  /*161e0*/  @!P0 NANOSLEEP.SYNCS 0x989680 ;  /* 0x009896800000895d */ /* 0x010fea0003900000 */
[----:B------:R-:W4:Y:S02]  /*161f0*/  @!P0 SYNCS.PHASECHK.TRANS64 P0, [R3+URZ], R0 ;  /* 0x00000000030085a7 */ /* 0x000f24000800007f */
[----:B----4-:R-:W-:Y:S05]  /*16200*/  @!P0 BRA `(.L_x_9280) ;  /* 0xfffffffc00f08947 */ /* 0x010fea000383ffff */
.L_x_9273:
[----:B------:R-:W-:Y:S05]  /*16210*/  BSYNC B0 ;  /* 0x0000000000007941 */ /* 0x000fea0003800000 */
.L_x_9272:
[----:B------:R-:W-:Y:S05]  /*16220*/  EXIT ;  /* 0x000000000000794d */ /* 0x000fea0003800000 */
.L_x_9105:
[----:B0-----:R-:W-:-:S04]  /*16230*/  IMAD.U32 R3, RZ, RZ, UR42 ;  /* 0x0000002aff037e24 */ /* 0x001fc8000f8e00ff */
[----:B------:R0:W1:Y:S03]  /*16240*/  SYNCS.PHASECHK.TRANS64.TRYWAIT P1, [R3+URZ+0x2d800], R0 ;  /* 0x02d80000030075a7 */ /* 0x000066000802017f */
[----:B-1----:R-:W-:Y:S05]  /*16250*/  @!P1 NANOSLEEP.SYNCS 0x989680 ;  /* 0x009896800000995d */ /* 0x002fea0003900000 */
[----:B------:R-:W1:Y:S02]  /*16260*/  @!P1 SYNCS.PHASECHK.TRANS64 P1, [R3+URZ+0x2d800], R0 ;  /* 0x02d80000030095a7 */ /* 0x000e64000802007f */
[----:B-1----:R-:W-:Y:S05]  /*16270*/  @!P1 BRA `(.L_x_9105) ;  /* 0xfffffffc00ec9947 */ /* 0x002fea000383ffff */
[----:B------:R-:W-:Y:S05]  /*16280*/  BRA `(.L_x_9281) ;  /* 0xfffffeb8002c7947 */ /* 0x000fea000383ffff */
.L_x_9109:
[----:B-1----:R1:W2:Y:S02]  /*16290*/  SYNCS.PHASECHK.TRANS64.TRYWAIT P2, [R4+URZ+0x2d830], R3 ;  /* 0x02d83003040075a7 */ /* 0x0022a4000804017f */
[----:B--2---:R-:W-:Y:S05]  /*162a0*/  @!P2 NANOSLEEP.SYNCS 0x989680 ;  /* 0x009896800000a95d */ /* 0x004fea0003900000 */
[----:B------:R-:W2:Y:S02]  /*162b0*/  @!P2 SYNCS.PHASECHK.TRANS64 P2, [R4+URZ+0x2d830], R3 ;  /* 0x02d830030400a5a7 */ /* 0x000ea4000804007f */
[----:B--2---:R-:W-:Y:S05]  /*162c0*/  @!P2 BRA `(.L_x_9109) ;  /* 0xfffffffc00f0a947 */ /* 0x004fea000383ffff */
[----:B------:R-:W-:Y:S05]  /*162d0*/  BRA `(.L_x_9108) ;  /* 0xfffffeb800507947 */ /* 0x000fea000383ffff */
.L_x_9125:
[----:B-1----:R-:W-:-:S04]  /*162e0*/  IMAD.U32 R11, RZ, RZ, UR6 ;  /* 0x00000006ff0b7e24 */ /* 0x002fc8000f8e00ff */
[----:B------:R1:W2:Y:S03]  /*162f0*/  SYNCS.PHASECHK.TRANS64.TRYWAIT P2, [R11+URZ+0x2d830], R10 ;  /* 0x02d8300a0b0075a7 */ /* 0x0002a6000804017f */
[----:B--2---:R-:W-:Y:S05]  /*16300*/  @!P2 NANOSLEEP.SYNCS 0x989680 ;  /* 0x009896800000a95d */ /* 0x004fea0003900000 */
[----:B------:R-:W2:Y:S02]  /*16310*/  @!P2 SYNCS.PHASECHK.TRANS64 P2, [R11+URZ+0x2d830], R10 ;  /* 0x02d8300a0b00a5a7 */ /* 0x000ea4000804007f */
[----:B--2---:R-:W-:Y:S05]  /*16320*/  @!P2 BRA `(.L_x_9125) ;  /* 0xfffffffc00eca947 */ /* 0x004fea000383ffff */
[----:B------:R-:W-:Y:S05]  /*16330*/  BRA `(.L_x_9122) ;  /* 0xfffffef4000c7947 */ /* 0x000fea000383ffff */
.L_x_9129:
[----:B-1----:R-:W-:-:S04]  /*16340*/  IMAD.U32 R11, RZ, RZ, UR6 ;  /* 0x00000006ff0b7e24 */ /* 0x002fc8000f8e00ff */
[----:B------:R1:W2:Y:S03]  /*16350*/  SYNCS.PHASECHK.TRANS64.TRYWAIT P2, [R11+URZ+0x2d850], R10 ;  /* 0x02d8500a0b0075a7 */ /* 0x0002a6000804017f */
[----:B--2---:R-:W-:Y:S05]  /*16360*/  @!P2 NANOSLEEP.SYNCS 0x989680 ;  /* 0x009896800000a95d */ /* 0x004fea0003900000 */
[----:B------:R-:W2:Y:S02]  /*16370*/  @!P2 SYNCS.PHASECHK.TRANS64 P2, [R11+URZ+0x2d850], R10 ;  /* 0x02d8500a0b00a5a7 */ /* 0x000ea4000804007f */
[----:B--2---:R-:W-:Y:S05]  /*16380*/  @!P2 BRA `(.L_x_9129) ;  /* 0xfffffffc00eca947 */ /* 0x004fea000383ffff */
[----:B------:R-:W-:Y:S05]  /*16390*/  BRA `(.L_x_9126) ;  /* 0xfffffef400ac7947 */ /* 0x000fea000383ffff */
.L_x_9146:
[----:B-1----:R-:W-:-:S04]  /*163a0*/  IMAD.U32 R9, RZ, RZ, UR6 ;  /* 0x00000006ff097e24 */ /* 0x002fc8000f8e00ff */
[----:B------:R1:W2:Y:S03]  /*163b0*/  SYNCS.PHASECHK.TRANS64.TRYWAIT P2, [R9+URZ+0x2d830], R8 ;  /* 0x02d83008090075a7 */ /* 0x0002a6000804017f */
[----:B--2---:R-:W-:Y:S05]  /*163c0*/  @!P2 NANOSLEEP.SYNCS 0x989680 ;  /* 0x009896800000a95d */ /* 0x004fea0003900000 */
[----:B------:R-:W2:Y:S02]  /*163d0*/  @!P2 SYNCS.PHASECHK.TRANS64 P2, [R9+URZ+0x2d830], R8 ;  /* 0x02d830080900a5a7 */ /* 0x000ea4000804007f */
[----:B--2---:R-:W-:Y:S05]  /*163e0*/  @!P2 BRA `(.L_x_9146) ;  /* 0xfffffffc00eca947 */ /* 0x004fea000383ffff */
[----:B------:R-:W-:Y:S05]  /*163f0*/  BRA `(.L_x_9143) ;  /* 0xffffff2c00a07947 */ /* 0x000fea000383ffff */
.L_x_9150:
[----:B-1----:R-:W-:-:S04]  /*16400*/  IMAD.U32 R9, RZ, RZ, UR6 ;  /* 0x00000006ff097e24 */ /* 0x002fc8000f8e00ff */
[----:B------:R1:W2:Y:S03]  /*16410*/  SYNCS.PHASECHK.TRANS64.TRYWAIT P2, [R9+URZ+0x2d850], R8 ;  /* 0x02d85008090075a7 */ /* 0x0002a6000804017f */
[----:B--2---:R-:W-:Y:S05]  /*16420*/  @!P2 NANOSLEEP.SYNCS 0x989680 ;  /* 0x009896800000a95d */ /* 0x004fea0003900000 */
[----:B------:R-:W2:Y:S02]  /*16430*/  @!P2 SYNCS.PHASECHK.TRANS64 P2, [R9+URZ+0x2d850], R8 ;  /* 0x02d850080900a5a7 */ /* 0x000ea4000804007f */
[----:B--2---:R-:W-:Y:S05]  /*16440*/  @!P2 BRA `(.L_x_9150) ;  /* 0xfffffffc00eca947 */ /* 0x004fea000383ffff */
[----:B------:R-:W-:Y:S05]  /*16450*/  BRA `(.L_x_9147) ;  /* 0xffffff3000407947 */ /* 0x000fea000383ffff */
.L_x_9156:
[----:B-1----:R-:W-:-:S04]  /*16460*/  IMAD.U32 R13, RZ, RZ, UR6 ;  /* 0x00000006ff0d7e24 */ /* 0x002fc8000f8e00ff */
[----:B------:R1:W2:Y:S03]  /*16470*/  SYNCS.PHASECHK.TRANS64.TRYWAIT P2, [R13+URZ+0x2d830], R12 ;  /* 0x02d8300c0d0075a7 */ /* 0x0002a6000804017f */
[----:B--2---:R-:W-:Y:S05]  /*16480*/  @!P2 NANOSLEEP.SYNCS 0x989680 ;  /* 0x009896800000a95d */ /* 0x004fea0003900000 */
[----:B------:R-:W2:Y:S02]  /*16490*/  @!P2 SYNCS.PHASECHK.TRANS64 P2, [R13+URZ+0x2d830], R12 ;  /* 0x02d8300c0d00a5a7 */ /* 0x000ea4000804007f */
[----:B--2---:R-:W-:Y:S05]  /*164a0*/  @!P2 BRA `(.L_x_9156) ;  /* 0xfffffffc00eca947 */ /* 0x004fea000383ffff */
[----:B------:R-:W-:Y:S05]  /*164b0*/  BRA `(.L_x_9153) ;  /* 0xffffff5400bc7947 */ /* 0x000fea000383ffff */
.L_x_9160:
[----:B-1----:R-:W-:-:S04]  /*164c0*/  IMAD.U32 R13, RZ, RZ, UR6 ;  /* 0x00000006ff0d7e24 */ /* 0x002fc8000f8e00ff */
[----:B------:R1:W2:Y:S03]  /*164d0*/  SYNCS.PHASECHK.TRANS64.TRYWAIT P2, [R13+URZ+0x2d850], R12 ;  /* 0x02d8500c0d0075a7 */ /* 0x0002a6000804017f */
[----:B--2---:R-:W-:Y:S05]  /*164e0*/  @!P2 NANOSLEEP.SYNCS 0x989680 ;  /* 0x009896800000a95d */ /* 0x004fea0003900000 */
[----:B------:R-:W2:Y:S02]  /*164f0*/  @!P2 SYNCS.PHASECHK.TRANS64 P2, [R13+URZ+0x2d850], R12 ;  /* 0x02d8500c0d00a5a7 */ /* 0x000ea4000804007f */
[----:B--2---:R-:W-:Y:S05]  /*16500*/  @!P2 BRA `(.L_x_9160) ;  /* 0xfffffffc00eca947 */ /* 0x004fea000383ffff */
[----:B------:R-:W-:Y:S05]  /*16510*/  BRA `(.L_x_9157) ;  /* 0xffffff58005c7947 */ /* 0x000fea000383ffff */
.L_x_9173:
[----:B----4-:R-:W-:-:S04]  /*16520*/  IMAD.U32 R5, RZ, RZ, UR9 ;  /* 0x00000009ff057e24 */ /* 0x010fc8000f8e00ff */
[----:B------:R4:W0:Y:S03]  /*16530*/  SYNCS.PHASECHK.TRANS64.TRYWAIT P0, [R5+URZ+0x2d850], R0 ;  /* 0x02d85000050075a7 */ /* 0x000826000800017f */
[----:B0-----:R-:W-:Y:S05]  /*16540*/  @!P0 NANOSLEEP.SYNCS 0x989680 ;  /* 0x009896800000895d */ /* 0x001fea0003900000 */
[----:B------:R-:W0:Y:S02]  /*16550*/  @!P0 SYNCS.PHASECHK.TRANS64 P0, [R5+URZ+0x2d850], R0 ;  /* 0x02d85000050085a7 */ /* 0x000e24000800007f */
[----:B0-----:R-:W-:Y:S05]  /*16560*/  @!P0 BRA `(.L_x_9173) ;  /* 0xfffffffc00ec8947 */ /* 0x001fea000383ffff */
[----:B------:R-:W-:Y:S05]  /*16570*/  BRA `(.L_x_9172) ;  /* 0xffffff8c00707947 */ /* 0x000fea000383ffff */
.L_x_9214:
        /* <DEDUP_REMOVED lines=11> */
.L_x_9283:
[----:B------:R-:W-:Y:S05]  /*16630*/  BSYNC B0 ;  /* 0x0000000000007941 */ /* 0x000fea0003800000 */
.L_x_9282:
[----:B------:R-:W-:Y:S05]  /*16640*/  BRA `(.L_x_9284) ;  /* 0xffffffc800c87947 */ /* 0x000fea000383ffff */
.L_x_9215:
[----:B------:R-:W-:Y:S01]  /*16650*/  BSSY B0, `(.L_x_9285) ;  /* 0x0000006000007945 */ /* 0x000fe20003800000 */
[----:B------:R-:W-:-:S07]  /*16660*/  IMAD.MOV.U32 R15, RZ, RZ, -0x1 ;  /* 0xffffffffff0f7424 */ /* 0x000fce00078e00ff */
[----:B------:R-:W-:Y:S05]  /*16670*/  WARPSYNC.COLLECTIVE R15, `(.L_x_9286) ;  /* 0x000000000f0c7348 */ /* 0x000fea0003c00000 */
[----:B------:R-:W-:Y:S02]  /*16680*/  ELECT P6, UR62, PT ;  /* 0x00000000003e782f */ /* 0x000fe400038c0000 */
[----:B------:R-:W-:Y:S01]  /*16690*/  MOV R14, UR62 ;  /* 0x0000003e000e7c02 */ /* 0x000fe20008000f00 */
[----:B------:R-:W-:Y:S10]  /*166a0*/  ENDCOLLECTIVE ;  /* 0x000000000000791b */ /* 0x000ff40003800000 */
.L_x_9286:
[----:B------:R-:W-:Y:S05]  /*166b0*/  BSYNC B0 ;  /* 0x0000000000007941 */ /* 0x000fea0003800000 */
.L_x_9285:
[----:B------:R-:W-:Y:S05]  /*166c0*/  BRA `(.L_x_9287) ;  /* 0xffffffc800b87947 */ /* 0x000fea000383ffff */
.L_x_9218:
[----:B-1----:R1:W2:Y:S02]  /*166d0*/  SYNCS.PHASECHK.TRANS64.TRYWAIT P0, [R5+URZ+0x2d840], R4 ;  /* 0x02d84004050075a7 */ /* 0x0022a4000800017f */
[----:B--2---:R-:W-:Y:S05]  /*166e0*/  @!P0 NANOSLEEP.SYNCS 0x989680 ;  /* 0x009896800000895d */ /* 0x004fea0003900000 */
[----:B------:R-:W2:Y:S02]  /*166f0*/  @!P0 SYNCS.PHASECHK.TRANS64 P0, [R5+URZ+0x2d840], R4 ;  /* 0x02d84004050085a7 */ /* 0x000ea4000800007f */
[----:B--2---:R-:W-:Y:S05]  /*16700*/  @!P0 BRA `(.L_x_9218) ;  /* 0xfffffffc00f08947 */ /* 0x004fea000383ffff */
[----:B------:R-:W-:Y:S05]  /*16710*/  BRA `(.L_x_9288) ;  /* 0xffffffcc000c7947 */ /* 0x000fea000383ffff */
.L_x_9221:
[----:B-1----:R1:W2:Y:S02]  /*16720*/  SYNCS.PHASECHK.TRANS64.TRYWAIT P0, [R25+URZ+0x2d820], R4 ;  /* 0x02d82004190075a7 */ /* 0x0022a4000800017f */
[----:B--2---:R-:W-:Y:S05]  /*16730*/  @!P0 NANOSLEEP.SYNCS 0x989680 ;  /* 0x009896800000895d */ /* 0x004fea0003900000 */
[----:B------:R-:W2:Y:S02]  /*16740*/  @!P0 SYNCS.PHASECHK.TRANS64 P0, [R25+URZ+0x2d820], R4 ;  /* 0x02d82004190085a7 */ /* 0x000ea4000800007f */
[----:B--2---:R-:W-:Y:S05]  /*16750*/  @!P0 BRA `(.L_x_9221) ;  /* 0xfffffffc00f08947 */ /* 0x004fea000383ffff */
[----:B------:R-:W-:Y:S05]  /*16760*/  BRA `(.L_x_9289) ;  /* 0xffffffd000347947 */ /* 0x000fea000383ffff */
.L_x_9229:
[----:B0-----:R0:W1:Y:S02]  /*16770*/  SYNCS.PHASECHK.TRANS64.TRYWAIT P0, [R3+URZ+0x2d840], R2 ;  /* 0x02d84002030075a7 */ /* 0x001064000800017f */
[----:B-1----:R-:W-:Y:S05]  /*16780*/  @!P0 NANOSLEEP.SYNCS 0x989680 ;  /* 0x009896800000895d */ /* 0x002fea0003900000 */
[----:B------:R-:W1:Y:S02]  /*16790*/  @!P0 SYNCS.PHASECHK.TRANS64 P0, [R3+URZ+0x2d840], R2 ;  /* 0x02d84002030085a7 */ /* 0x000e64000800007f */
[----:B-1----:R-:W-:Y:S05]  /*167a0*/  @!P0 BRA `(.L_x_9229) ;  /* 0xfffffffc00f08947 */ /* 0x002fea000383ffff */
[----:B------:R-:W-:Y:S05]  /*167b0*/  BRA `(.L_x_9290) ;  /* 0xffffffd000d87947 */ /* 0x000fea000383ffff */
.L_x_9231:
[----:B0-----:R0:W1:Y:S02]  /*167c0*/  SYNCS.PHASECHK.TRANS64.TRYWAIT P0, [R2+URZ+0x60], R5 ;  /* 0x00006005020075a7 */ /* 0x001064000800017f */
[----:B-1----:R-:W-:Y:S05]  /*167d0*/  @!P0 NANOSLEEP.SYNCS 0x989680 ;  /* 0x009896800000895d */ /* 0x002fea0003900000 */
[----:B------:R-:W1:Y:S02]  /*167e0*/  @!P0 SYNCS.PHASECHK.TRANS64 P0, [R2+URZ+0x60], R5 ;  /* 0x00006005020085a7 */ /* 0x000e64000800007f */
[----:B-1----:R-:W-:Y:S05]  /*167f0*/  @!P0 BRA `(.L_x_9231) ;  /* 0xfffffffc00f08947 */ /* 0x002fea000383ffff */
[----:B------:R-:W-:Y:S05]  /*16800*/  BRA `(.L_x_9291) ;  /* 0xffffffd400647947 */ /* 0x000fea000383ffff */
.L_x_9236:
[----:B-1----:R1:W2:Y:S02]  /*16810*/  SYNCS.PHASECHK.TRANS64.TRYWAIT P0, [R3+URZ+0x2d840], R2 ;  /* 0x02d84002030075a7 */ /* 0x0022a4000800017f */
[----:B--2---:R-:W-:Y:S05]  /*16820*/  @!P0 NANOSLEEP.SYNCS 0x989680 ;  /* 0x009896800000895d */ /* 0x004fea0003900000 */
[----:B------:R-:W2:Y:S02]  /*16830*/  @!P0 SYNCS.PHASECHK.TRANS64 P0, [R3+URZ+0x2d840], R2 ;  /* 0x02d84002030085a7 */ /* 0x000ea4000800007f */
[----:B--2---:R-:W-:Y:S05]  /*16840*/  @!P0 BRA `(.L_x_9236) ;  /* 0xfffffffc00f08947 */ /* 0x004fea000383ffff */
[----:B------:R-:W-:Y:S05]  /*16850*/  BRA `(.L_x_9292) ;  /* 0xffffffd800987947 */ /* 0x000fea000383ffff */
.L_x_9238:
[----:B0-----:R0:W1:Y:S02]  /*16860*/  SYNCS.PHASECHK.TRANS64.TRYWAIT P1, [R3+URZ+0x60], R24 ;  /* 0x00006018030075a7 */ /* 0x001064000802017f */
[----:B-1----:R-:W-:Y:S05]  /*16870*/  @!P1 NANOSLEEP.SYNCS 0x989680 ;  /* 0x009896800000995d */ /* 0x002fea0003900000 */
[----:B------:R-:W1:Y:S02]  /*16880*/  @!P1 SYNCS.PHASECHK.TRANS64 P1, [R3+URZ+0x60], R24 ;  /* 0x00006018030095a7 */ /* 0x000e64000802007f */
[----:B-1----:R-:W-:Y:S05]  /*16890*/  @!P1 BRA `(.L_x_9238) ;  /* 0xfffffffc00f09947 */ /* 0x002fea000383ffff */
[----:B------:R-:W-:Y:S05]  /*168a0*/  BRA `(.L_x_9293) ;  /* 0xffffffdc00247947 */ /* 0x000fea000383ffff */
.L_x_9243:
[----:B-1----:R1:W2:Y:S02]  /*168b0*/  SYNCS.PHASECHK.TRANS64.TRYWAIT P0, [R2+URZ+0x2d840], R3 ;  /* 0x02d84003020075a7 */ /* 0x0022a4000800017f */
[----:B--2---:R-:W-:Y:S05]  /*168c0*/  @!P0 NANOSLEEP.SYNCS 0x989680 ;  /* 0x009896800000895d */ /* 0x004fea0003900000 */
[----:B------:R-:W2:Y:S02]  /*168d0*/  @!P0 SYNCS.PHASECHK.TRANS64 P0, [R2+URZ+0x2d840], R3 ;  /* 0x02d84003020085a7 */ /* 0x000ea4000800007f */
[----:B--2---:R-:W-:Y:S05]  /*168e0*/  @!P0 BRA `(.L_x_9243) ;  /* 0xfffffffc00f08947 */ /* 0x004fea000383ffff */
[----:B------:R-:W-:Y:S05]  /*168f0*/  BRA `(.L_x_9294) ;  /* 0xffffffe000307947 */ /* 0x000fea000383ffff */
.L_x_9245:
[----:B0-----:R0:W1:Y:S02]  /*16900*/  SYNCS.PHASECHK.TRANS64.TRYWAIT P1, [R2+URZ+0x60], R3 ;  /* 0x00006003020075a7 */ /* 0x001064000802017f */
[----:B-1----:R-:W-:Y:S05]  /*16910*/  @!P1 NANOSLEEP.SYNCS 0x989680 ;  /* 0x009896800000995d */ /* 0x002fea0003900000 */
[----:B------:R-:W1:Y:S02]  /*16920*/  @!P1 SYNCS.PHASECHK.TRANS64 P1, [R2+URZ+0x60], R3 ;  /* 0x00006003020095a7 */ /* 0x000e64000802007f */
[----:B-1----:R-:W-:Y:S05]  /*16930*/  @!P1 BRA `(.L_x_9245) ;  /* 0xfffffffc00f09947 */ /* 0x002fea000383ffff */
[----:B------:R-:W-:Y:S05]  /*16940*/  BRA `(.L_x_9295) ;  /* 0xffffffe000c47947 */ /* 0x000fea000383ffff */
.L_x_9252:
[----:B0-----:R0:W1:Y:S02]  /*16950*/  SYNCS.PHASECHK.TRANS64.TRYWAIT P0, [R3+URZ+0x2d860], R2 ;  /* 0x02d86002030075a7 */ /* 0x001064000800017f */
[----:B-1----:R-:W-:Y:S05]  /*16960*/  @!P0 NANOSLEEP.SYNCS 0x989680 ;  /* 0x009896800000895d */ /* 0x002fea0003900000 */
[----:B------:R-:W1:Y:S02]  /*16970*/  @!P0 SYNCS.PHASECHK.TRANS64 P0, [R3+URZ+0x2d860], R2 ;  /* 0x02d86002030085a7 */ /* 0x000e64000800007f */
[----:B-1----:R-:W-:Y:S05]  /*16980*/  @!P0 BRA `(.L_x_9252) ;  /* 0xfffffffc00f08947 */ /* 0x002fea000383ffff */
[----:B------:R-:W-:Y:S05]  /*16990*/  BRA `(.L_x_9296) ;  /* 0xffffffe400a87947 */ /* 0x000fea000383ffff */
.L_x_9254:
        /* <DEDUP_REMOVED lines=8> */
.L_x_9298:
[----:B------:R-:W-:Y:S05]  /*16a20*/  BSYNC B0 ;  /* 0x0000000000007941 */ /* 0x000fea0003800000 */
.L_x_9297:
        /* <DEDUP_REMOVED lines=8> */
.L_x_9299:
[----:B------:R-:W-:Y:S01]  /*16ab0*/  IMAD.MOV.U32 R4, RZ, RZ, R14 ;  /* 0x000000ffff047224 */ /* 0x000fe200078e000e */
[----:B------:R-:W-:Y:S06]  /*16ac0*/  BRA `(.L_x_9300) ;  /* 0xffffffe8001c7947 */ /* 0x000fec000383ffff */
.L_x_9257:
[----:B------:R-:W-:Y:S01]  /*16ad0*/  BSSY B0, `(.L_x_9301) ;  /* 0x0000008000007945 */ /* 0x000fe20003800000 */
[----:B-----5:R-:W-:Y:S02]  /*16ae0*/  IMAD.MOV.U32 R13, RZ, RZ, R2 ;  /* 0x000000ffff0d7224 */ /* 0x020fe400078e0002 */
[----:B------:R-:W-:Y:S02]  /*16af0*/  IMAD.MOV.U32 R12, RZ, RZ, 0x1 ;  /* 0x00000001ff0c7424 */ /* 0x000fe400078e00ff */
[----:B------:R-:W-:Y:S02]  /*16b00*/  IMAD.MOV.U32 R11, RZ, RZ, RZ ;  /* 0x000000ffff0b7224 */ /* 0x000fe400078e00ff */
[----:B------:R-:W-:-:S07]  /*16b10*/  IMAD.MOV.U32 R15, RZ, RZ, -0x1 ;  /* 0xffffffffff0f7424 */ /* 0x000fce00078e00ff */
[----:B0123--:R-:W-:Y:S05]  /*16b20*/  WARPSYNC.COLLECTIVE R15, `(.L_x_9302) ;  /* 0x000000000f087348 */ /* 0x00ffea0003c00000 */
[----:B------:R4:W0:Y:S02]  /*16b30*/  SHFL.UP P6, R14, R13, R12, R11 ;  /* 0x0400000c0d0e7389 */ /* 0x00082400000c000b */
[----:B01234-:R-:W-:Y:S01]  /*16b40*/  ENDCOLLECTIVE ;  /* 0x000000000000791b */ /* 0x01ffe20003800000 */
.L_x_9302:
[----:B------:R-:W-:Y:S05]  /*16b50*/  BSYNC B0 ;  /* 0x0000000000007941 */ /* 0x000fea0003800000 */
.L_x_9301:
        /* <DEDUP_REMOVED lines=10> */
.L_x_9303:
        /* <DEDUP_REMOVED lines=8> */
.L_x_9304:
        /* <DEDUP_REMOVED lines=8> */
.L_x_9305:
        /* <DEDUP_REMOVED lines=8> */
.L_x_9306:
        /* <DEDUP_REMOVED lines=8> */
.L_x_9307:
[----:B------:R-:W-:Y:S05]  /*16e00*/  BRA `(.L_x_9308) ;  /* 0xffffffe400d87947 */ /* 0x000fea000383ffff */
.L_x_9262:
[----:B------:R-:W-:Y:S01]  /*16e10*/  BSSY B0, `(.L_x_9309) ;  /* 0x0000008000007945 */ /* 0x000fe20003800000 */
[----:B-----5:R-:W-:Y:S02]  /*16e20*/  IMAD.MOV.U32 R13, RZ, RZ, R2 ;  /* 0x000000ffff0d7224 */ /* 0x020fe400078e0002 */
[----:B------:R-:W-:Y:S02]  /*16e30*/  IMAD.MOV.U32 R12, RZ, RZ, 0x1 ;  /* 0x00000001ff0c7424 */ /* 0x000fe400078e00ff */
[----:B------:R-:W-:Y:S02]  /*16e40*/  IMAD.MOV.U32 R11, RZ, RZ, RZ ;  /* 0x000000ffff0b7224 */ /* 0x000fe400078e00ff */
[----:B------:R-:W-:-:S07]  /*16e50*/  IMAD.MOV.U32 R15, RZ, RZ, -0x1 ;  /* 0xffffffffff0f7424 */ /* 0x000fce00078e00ff */
[----:B01-3--:R-:W-:Y:S05]  /*16e60*/  WARPSYNC.COLLECTIVE R15, `(.L_x_9310) ;  /* 0x000000000f087348 */ /* 0x00bfea0003c00000 */
[----:B------:R2:W4:Y:S02]  /*16e70*/  SHFL.UP P6, R14, R13, R12, R11 ;  /* 0x0400000c0d0e7389 */ /* 0x00052400000c000b */
[----:B01234-:R-:W-:Y:S01]  /*16e80*/  ENDCOLLECTIVE ;  /* 0x000000000000791b */ /* 0x01ffe20003800000 */
.L_x_9310:
[----:B------:R-:W-:Y:S05]  /*16e90*/  BSYNC B0 ;  /* 0x0000000000007941 */ /* 0x000fea0003800000 */
.L_x_9309:
        /* <DEDUP_REMOVED lines=10> */
.L_x_9311:
        /* <DEDUP_REMOVED lines=8> */
.L_x_9312:
        /* <DEDUP_REMOVED lines=8> */
.L_x_9313:
        /* <DEDUP_REMOVED lines=8> */
.L_x_9314:
        /* <DEDUP_REMOVED lines=8> */
.L_x_9315:
[----:B------:R-:W-:Y:S05]  /*17140*/  BRA `(.L_x_9316) ;  /* 0xffffffe400b47947 */ /* 0x000fea000383ffff */
.L_x_9264:
[----:B------:R-:W-:Y:S01]  /*17150*/  BSSY B0, `(.L_x_9317) ;  /* 0x0000006000007945 */ /* 0x000fe20003800000 */
[----:B------:R-:W-:Y:S01]  /*17160*/  PLOP3.LUT P6, PT, P6, PT, PT, 0x8, 0x0 ;  /* 0x000000000000781c */ /* 0x000fe200037ce170 */
[----:B------:R-:W-:-:S12]  /*17170*/  IMAD.MOV.U32 R15, RZ, RZ, -0x1 ;  /* 0xffffffffff0f7424 */ /* 0x000fd800078e00ff */
[----:B01-3--:R-:W-:Y:S05]  /*17180*/  WARPSYNC.COLLECTIVE R15, `(.L_x_9318) ;  /* 0x000000000f087348 */ /* 0x00bfea0003c00000 */
[----:B------:R-:W-:Y:S01]  /*17190*/  VOTE.ANY R14, PT, P6 ;  /* 0x00000000000e7806 */ /* 0x000fe200030e0100 */
[----:B01-3--:R-:W-:Y:S06]  /*171a0*/  ENDCOLLECTIVE ;  /* 0x000000000000791b */ /* 0x00bfec0003800000 */
.L_x_9318:
[----:B------:R-:W-:Y:S05]  /*171b0*/  BSYNC B0 ;  /* 0x0000000000007941 */ /* 0x000fea0003800000 */
.L_x_9317:
        /* <DEDUP_REMOVED lines=9> */
.L_x_9319:
[----:B------:R-:W-:Y:S01]  /*17250*/  IMAD.MOV.U32 R17, RZ, RZ, R14 ;  /* 0x000000ffff117224 */ /* 0x000fe200078e000e */
[----:B------:R-:W-:Y:S06]  /*17260*/  BRA `(.L_x_9320) ;  /* 0xffffffe400a47947 */ /* 0x000fec000383ffff */
.L_x_9266:
[----:B------:R-:W-:Y:S01]  /*17270*/  BSSY B0, `(.L_x_9321) ;  /* 0x0000007000007945 */ /* 0x000fe20003800000 */
[----:B------:R-:W-:Y:S02]  /*17280*/  IMAD.MOV.U32 R13, RZ, RZ, R8 ;  /* 0x000000ffff0d7224 */ /* 0x000fe400078e0008 */
[----:B------:R-:W-:Y:S02]  /*17290*/  IMAD.MOV.U32 R11, RZ, RZ, 0x1f ;  /* 0x0000001fff0b7424 */ /* 0x000fe400078e00ff */
[----:B------:R-:W-:-:S07]  /*172a0*/  IMAD.MOV.U32 R15, RZ, RZ, -0x1 ;  /* 0xffffffffff0f7424 */ /* 0x000fce00078e00ff */
[----:B01234-:R-:W-:Y:S05]  /*172b0*/  WARPSYNC.COLLECTIVE R15, `(.L_x_9322) ;  /* 0x000000000f087348 */ /* 0x01ffea0003c00000 */
[----:B------:R0:W0:Y:S02]  /*172c0*/  SHFL.IDX P6, R14, R13, R12, R11 ;  /* 0x0000000c0d0e7389 */ /* 0x00002400000c000b */
[----:B01234-:R-:W-:Y:S01]  /*172d0*/  ENDCOLLECTIVE ;  /* 0x000000000000791b */ /* 0x01ffe20003800000 */
.L_x_9322:
[----:B------:R-:W-:Y:S05]  /*172e0*/  BSYNC B0 ;  /* 0x0000000000007941 */ /* 0x000fea0003800000 */
.L_x_9321:
[----:B------:R-:W-:Y:S05]  /*172f0*/  BRA `(.L_x_9265) ;  /* 0xffffffe4009c7947 */ /* 0x000fea000383ffff */
.L_x_9270:
[----:B0-----:R0:W1:Y:S02]  /*17300*/  SYNCS.PHASECHK.TRANS64.TRYWAIT P0, [R9+URZ+0x2d820], R0 ;  /* 0x02d82000090075a7 */ /* 0x001064000800017f */
[----:B-1----:R-:W-:Y:S05]  /*17310*/  @!P0 NANOSLEEP.SYNCS 0x989680 ;  /* 0x009896800000895d */ /* 0x002fea0003900000 */
[----:B------:R-:W1:Y:S02]  /*17320*/  @!P0 SYNCS.PHASECHK.TRANS64 P0, [R9+URZ+0x2d820], R0 ;  /* 0x02d82000090085a7 */ /* 0x000e64000800007f */
[----:B-1----:R-:W-:Y:S05]  /*17330*/  @!P0 BRA `(.L_x_9270) ;  /* 0xfffffffc00f08947 */ /* 0x002fea000383ffff */
[----:B------:R-:W-:Y:S05]  /*17340*/  BRA `(.L_x_9323) ;  /* 0xffffffec00007947 */ /* 0x000fea000383ffff */
.L_x_9271:
        /* <DEDUP_REMOVED lines=8> */
[----:B0--3--:R-:W-:Y:S05]  /*173d0*/  WARPSYNC.COLLECTIVE R15, `(.L_x_9325) ;  /* 0x000000000f087348 */ /* 0x009fea0003c00000 */
[----:B------:R1:W2:Y:S02]  /*173e0*/  SHFL.IDX P6, R14, R13, R12, R11 ;  /* 0x0000000c0d0e7389 */ /* 0x0002a400000c000b */
[----:B0123--:R-:W-:Y:S01]  /*173f0*/  ENDCOLLECTIVE ;  /* 0x000000000000791b */ /* 0x00ffe20003800000 */
.L_x_9325:
[----:B------:R-:W-:Y:S05]  /*17400*/  BSYNC B0 ;  /* 0x0000000000007941 */ /* 0x000fea0003800000 */
.L_x_9324:
[----:B------:R-:W-:Y:S05]  /*17410*/  BRA `(.L_x_9326) ;  /* 0xffffffe800e87947 */ /* 0x000fea000383ffff */
.L_x_9274:
[----:B------:R-:W-:Y:S01]  /*17420*/  BSSY B1, `(.L_x_9327) ;  /* 0x0000006000017945 */ /* 0x000fe20003800000 */
[----:B------:R-:W-:-:S07]  /*17430*/  IMAD.MOV.U32 R15, RZ, RZ, -0x1 ;  /* 0xffffffffff0f7424 */ /* 0x000fce00078e00ff */
[----:B0--3--:R-:W-:Y:S05]  /*17440*/  WARPSYNC.COLLECTIVE R15, `(.L_x_9328) ;  /* 0x000000000f0c7348 */ /* 0x009fea0003c00000 */
[----:B------:R-:W-:Y:S02]  /*17450*/  ELECT P6, UR62, PT ;  /* 0x00000000003e782f */ /* 0x000fe400038c0000 */
[----:B------:R-:W-:Y:S01]  /*17460*/  MOV R14, UR62 ;  /* 0x0000003e000e7c02 */ /* 0x000fe20008000f00 */
[----:B0--3--:R-:W-:Y:S10]  /*17470*/  ENDCOLLECTIVE ;  /* 0x000000000000791b */ /* 0x009ff40003800000 */
.L_x_9328:
[----:B------:R-:W-:Y:S05]  /*17480*/  BSYNC B1 ;  /* 0x0000000000017941 */ /* 0x000fea0003800000 */
.L_x_9327:
[----:B------:R-:W-:Y:S05]  /*17490*/  BRA `(.L_x_9329) ;  /* 0xffffffe800e07947 */ /* 0x000fea000383ffff */
.L_x_9276:
[----:B0-----:R0:W1:Y:S02]  /*174a0*/  SYNCS.PHASECHK.TRANS64.TRYWAIT P0, [R7+URZ], R2 ;  /* 0x00000002070075a7 */ /* 0x001064000800017f */
[----:B-1----:R-:W-:Y:S05]  /*174b0*/  @!P0 NANOSLEEP.SYNCS 0x989680 ;  /* 0x009896800000895d */ /* 0x002fea0003900000 */
[----:B------:R-:W1:Y:S02]  /*174c0*/  @!P0 SYNCS.PHASECHK.TRANS64 P0, [R7+URZ], R2 ;  /* 0x00000002070085a7 */ /* 0x000e64000800007f */
[----:B-1----:R-:W-:Y:S05]  /*174d0*/  @!P0 BRA `(.L_x_9276) ;  /* 0xfffffffc00f08947 */ /* 0x002fea000383ffff */
[----:B------:R-:W-:Y:S05]  /*174e0*/  BRA `(.L_x_9330) ;  /* 0xffffffec00147947 */ /* 0x000fea000383ffff */
.L_x_9277:
[----:B-1----:R1:W2:Y:S02]  /*174f0*/  SYNCS.PHASECHK.TRANS64.TRYWAIT P0, [R3+URZ], R0 ;  /* 0x00000000030075a7 */ /* 0x0022a4000800017f */
[----:B--2---:R-:W-:Y:S05]  /*17500*/  @!P0 NANOSLEEP.SYNCS 0x989680 ;  /* 0x009896800000895d */ /* 0x004fea0003900000 */
[----:B------:R-:W2:Y:S02]  /*17510*/  @!P0 SYNCS.PHASECHK.TRANS64 P0, [R3+URZ], R0 ;  /* 0x00000000030085a7 */ /* 0x000ea4000800007f */
[----:B--2---:R-:W-:Y:S05]  /*17520*/  @!P0 BRA `(.L_x_9277) ;  /* 0xfffffffc00f08947 */ /* 0x004fea000383ffff */
[----:B------:R-:W-:Y:S05]  /*17530*/  BRA `(.L_x_9331) ;  /* 0xffffffec00087947 */ /* 0x000fea000383ffff */
.L_x_9279:
[----:B-1----:R1:W2:Y:S02]  /*17540*/  SYNCS.PHASECHK.TRANS64.TRYWAIT P0, [R5+URZ], R2 ;  /* 0x00000002050075a7 */ /* 0x0022a4000800017f */
[----:B--2---:R-:W-:Y:S05]  /*17550*/  @!P0 NANOSLEEP.SYNCS 0x989680 ;  /* 0x009896800000895d */ /* 0x004fea0003900000 */
[----:B------:R-:W2:Y:S02]  /*17560*/  @!P0 SYNCS.PHASECHK.TRANS64 P0, [R5+URZ], R2 ;  /* 0x00000002050085a7 */ /* 0x000ea4000800007f */
[----:B--2---:R-:W-:Y:S05]  /*17570*/  @!P0 BRA `(.L_x_9279) ;  /* 0xfffffffc00f08947 */ /* 0x004fea000383ffff */
[----:B------:R-:W-:Y:S05]  /*17580*/  BRA `(.L_x_9332) ;  /* 0xffffffec000c7947 */ /* 0x000fea000383ffff */
.L_x_9333:
        /* <DEDUP_REMOVED lines=15> */
.L_x_12777:


//--------------------- .text._ZN7cutlass13device_kernelIN5flash11enable_sm90INS1_16FlashAttnFwdSm90INS1_25CollectiveMainloopFwdSm90ILi2EN4cute5tupleIJNS5_1CILi1EEES8_S8_EEENS6_IJNS7_ILi192EEENS7_ILi128EEENS7_ILi96EEEEEELi96ENS_10bfloat16_tEfNS_4arch4Sm90ELb0ELb1ELb1ELb1ELb0ELb1ELb0ELb0ELb1ELb0ELb0ELb0EEENS1_21CollectiveEpilogueFwdINS6_IJSA_SC_SB_EEES9_SE_SG_Li384ELb1ELb0ELb0ELb0EEENS1_36VarlenDynamicPersistentTileSchedulerILi192ELi128ELi384ELi32ELb0ELb0ELb1ELb1ELb0ELb1EEEEEEEEEvNT_6ParamsE --------------------------
	.section	.text._ZN7cutlass13device_kernelIN5flash11enable_sm90INS1_16FlashAttnFwdSm90INS1_25CollectiveMainloopFwdSm90ILi2EN4cute5tupleIJNS5_1CILi1EEES8_S8_EEENS6_IJNS7_ILi192EEENS7_ILi128EEENS7_ILi96EEEEEELi96ENS_10bfloat16_tEfNS_4arch4Sm90ELb0ELb1ELb1ELb1ELb0ELb1ELb0ELb0ELb1ELb0ELb0ELb0EEENS1_21CollectiveEpilogueFwdINS6_IJSA_SC_SB_EEES9_SE_SG_Li384ELb1ELb0ELb0ELb0EEENS1_36VarlenDynamicPersistentTileSchedulerILi192ELi128ELi384ELi32ELb0ELb0ELb1ELb1ELb0ELb1EEEEEEEEEvNT_6ParamsE,"ax",@progbits
	.align	128
.text._ZN7cutlass13device_kernelIN5flash11enable_sm90INS1_16FlashAttnFwdSm90INS1_25CollectiveMainloopFwdSm90ILi2EN4cute5tupleIJNS5_1CILi1EEES8_S8_EEENS6_IJNS7_ILi192EEENS7_ILi128EEENS7_ILi96EEEEEELi96ENS_10bfloat16_tEfNS_4arch4Sm90ELb0ELb1ELb1ELb1ELb0ELb1ELb0ELb0ELb1ELb0ELb0ELb0EEENS1_21CollectiveEpilogueFwdINS6_IJSA_SC_SB_EEES9_SE_SG_Li384ELb1ELb0ELb0ELb0EEENS1_36VarlenDynamicPersistentTileSchedulerILi192ELi128ELi384ELi32ELb0ELb0ELb1ELb1ELb0ELb1EEEEEEEEEvNT_6ParamsE:
        .type           _ZN7cutlass13device_kernelIN5flash11enable_sm90INS1_16FlashAttnFwdSm90INS1_25CollectiveMainloopFwdSm90ILi2EN4cute5tupleIJNS5_1CILi1EEES8_S8_EEENS6_IJNS7_ILi192EEENS7_ILi128EEENS7_ILi96EEEEEELi96ENS_10bfloat16_tEfNS_4arch4Sm90ELb0ELb1ELb1ELb1ELb0ELb1ELb0ELb0ELb1ELb0ELb0ELb0EEENS1_21CollectiveEpilogueFwdINS6_IJSA_SC_SB_EEES9_SE_SG_Li384ELb1ELb0ELb0ELb0EEENS1_36VarlenDynamicPersistentTileSchedulerILi192ELi128ELi384ELi32ELb0ELb0ELb1ELb1ELb0ELb1EEEEEEEEEvNT_6ParamsE,@function
        .size           _ZN7cutlass13device_kernelIN5flash11enable_sm90INS1_16FlashAttnFwdSm90INS1_25CollectiveMainloopFwdSm90ILi2EN4cute5tupleIJNS5_1CILi1EEES8_S8_EEENS6_IJNS7_ILi192EEENS7_ILi128EEENS7_ILi96EEEEEELi96ENS_10bfloat16_tEfNS_4arch4Sm90ELb0ELb1ELb1ELb1ELb0ELb1ELb0ELb0ELb1ELb0ELb0ELb0EEENS1_21CollectiveEpilogueFwdINS6_IJSA_SC_SB_EEES9_SE_SG_Li384ELb1ELb0ELb0ELb0EEENS1_36VarlenDynamicPersistentTileSchedulerILi192ELi128ELi384ELi32ELb0ELb0ELb1ELb1ELb0ELb1EEEEEEEEEvNT_6ParamsE,(.L_x_12778 - _ZN7cutlass13device_kernelIN5flash11enable_sm90INS1_16FlashAttnFwdSm90INS1_25CollectiveMainloopFwdSm90ILi2EN4cute5tupleIJNS5_1CILi1EEES8_S8_EEENS6_IJNS7_ILi192EEENS7_ILi128EEENS7_ILi96EEEEEELi96ENS_10bfloat16_tEfNS_4arch4Sm90ELb0ELb1ELb1ELb1ELb0ELb1ELb0ELb0ELb1ELb0ELb0ELb0EEENS1_21CollectiveEpilogueFwdINS6_IJSA_SC_SB_EEES9_SE_SG_Li384ELb1ELb0ELb0ELb0EEENS1_36VarlenDynamicPersistentTileSchedulerILi192ELi128ELi384ELi32ELb0ELb0ELb1ELb1ELb0ELb1EEEEEEEEEvNT_6ParamsE)
        .other          _ZN7cutlass13device_kernelIN5flash11enable_sm90INS1_16FlashAttnFwdSm90INS1_25CollectiveMainloopFwdSm90ILi2EN4cute5tupleIJNS5_1CILi1EEES8_S8_EEENS6_IJNS7_ILi192EEENS7_ILi128EEENS7_ILi96EEEEEELi96ENS_10bfloat16_tEfNS_4arch4Sm90ELb0ELb1ELb1ELb1ELb0ELb1ELb0ELb0ELb1ELb0ELb0ELb0EEENS1_21CollectiveEpilogueFwdINS6_IJSA_SC_SB_EEES9_SE_SG_Li384ELb1ELb0ELb0ELb0EEENS1_36VarlenDynamicPersistentTileSchedulerILi192ELi128ELi384ELi32ELb0ELb0ELb1ELb1ELb0ELb1EEEEEEEEEvNT_6ParamsE,@"STO_CUDA_ENTRY STV_DEFAULT"
_ZN7cutlass13device_kernelIN5flash11enable_sm90INS1_16FlashAttnFwdSm90INS1_25CollectiveMainloopFwdSm90ILi2EN4cute5tupleIJNS5_1CILi1EEES8_S8_EEENS6_IJNS7_ILi192EEENS7_ILi128EEENS7_ILi96EEEEEELi96ENS_10bfloat16_tEfNS_4arch4Sm90ELb0ELb1ELb1ELb1ELb0ELb1ELb0ELb0ELb1ELb0ELb0ELb0EEENS1_21CollectiveEpilogueFwdINS6_IJSA_SC_SB_EEES9_SE_SG_Li384ELb1ELb0ELb0ELb0EEENS1_36VarlenDynamicPersistentTileSchedulerILi192ELi128ELi384ELi32ELb0ELb0ELb1ELb1ELb0ELb1EEEEEEEEEvNT_6ParamsE:
        /* <DEDUP_REMOVED lines=27> */
.L_x_9335:
[----:B------:R-:W-:Y:S05]  /*01b0*/  BSYNC B0 ;  /* 0x0000000000007941 */ /* 0x000fea0003800000 */
.L_x_9334:
        /* <DEDUP_REMOVED lines=41> */
.L_x_9336:
        /* <DEDUP_REMOVED lines=22> */
.L_x_9337:
        /* <DEDUP_REMOVED lines=18> */
.L_x_9338:
        /* <DEDUP_REMOVED lines=22> */
.L_x_9339:
        /* <DEDUP_REMOVED lines=22> */
.L_x_9340:
        /* <DEDUP_REMOVED lines=8> */
.L_x_9343:
[----:B------:R-:W-:-:S08]  /*0a10*/  NOP ;  /* 0x0000000000007918 */ /* 0x000fd00000000000 */
[----:B------:R-:W0:Y:S02]  /*0a20*/  USETMAXREG.TRY_ALLOC.CTAPOOL UP0, 0xa0 ;  /* 0x000000a0000079c8 */ /* 0x000e240008000600 */
[----:B0-----:R-:W-:-:S13]  /*0a30*/  PLOP3.LUT P0, PT, PT, PT, UP0, 0x80, 0x0 ;  /* 0x000000000000781c */ /* 0x001fda0003f0f008 */
[----:B------:R-:W-:Y:S05]  /*0a40*/  @!P0 BRA `(.L_x_9343) ;  /* 0xfffffffc00f08947 */ /* 0x000fea000383ffff */
[----:B------:R-:W2:Y:S01]  /*0a50*/  LDL.LU R0, [R1] ;  /* 0x0000000001007983 */ /* 0x000ea20000300800 */
[----:B------:R-:W0:Y:S01]  /*0a60*/  S2R R2, SR_TID.X ;  /* 0x0000000000027919 */ /* 0x000e220000002100 */
        /* <DEDUP_REMOVED lines=14> */
[----:B------:R1:W-:Y:S01]  /*0b50*/  STL [R1], R0 ;  /* 0x0000000001007387 */ /* 0x0003e20000100800 */
[----:B0-----:R-:W-:-:S13]  /*0b60*/  ISETP.GE.AND P0, PT, R11, UR4, PT ;  /* 0x000000040b007c0c */ /* 0x001fda000bf06270 */
[----:B-1----:R-:W-:Y:S05]  /*0b70*/  @P0 BRA `(.L_x_9344) ;  /* 0x0000021800b00947 */ /* 0x002fea0003800000 */
[----:B------:R-:W0:Y:S01]  /*0b80*/  S2R R0, SR_TID.X ;  /* 0x0000000000007919 */ /* 0x000e220000002100 */
[----:B------:R-:W-:Y:S01]  /*0b90*/  IMAD.MOV.U32 R138, RZ, RZ, 0x40 ;  /* 0x00000040ff8a7424 */ /* 0x000fe200078e00ff */
[----:B------:R-:W-:Y:S01]  /*0ba0*/  R2UR UR38, R2 ;  /* 0x00000000022672ca */ /* 0x000fe200000e0000 */
[----:B------:R-:W-:Y:S01]  /*0bb0*/  IMAD.MOV.U32 R18, RZ, RZ, RZ ;  /* 0x000000ffff127224 */ /* 0x000fe200078e00ff */
[----:B------:R-:W-:Y:S01]  /*0bc0*/  STL [R1+0x34], R9 ;  /* 0x0000340901007387 */ /* 0x000fe20000100800 */
[----:B------:R-:W-:Y:S01]  /*0bd0*/  IMAD.MOV.U32 R157, RZ, RZ, RZ ;  /* 0x000000ffff9d7224 */ /* 0x000fe200078e00ff */
[----:B------:R-:W-:Y:S01]  /*0be0*/  ULOP3.LUT UR37, UR36, 0x1, URZ, 0xfc, !UPT ;  /* 0x0000000124257892 */ /* 0x000fe2000f8efc3f */
[----:B------:R-:W-:Y:S01]  /*0bf0*/  IMAD.MOV.U32 R22, RZ, RZ, RZ ;  /* 0x000000ffff167224 */ /* 0x000fe200078e00ff */
[----:B------:R-:W-:Y:S01]  /*0c00*/  STL [R1+0x38], R10 ;  /* 0x0000380a01007387 */ /* 0x000fe20000100800 */
[----:B------:R-:W-:-:S03]  /*0c10*/  IMAD.MOV.U32 R17, RZ, RZ, RZ ;  /* 0x000000ffff117224 */ /* 0x000fc600078e00ff */
[----:B------:R-:W-:Y:S03]  /*0c20*/  STL [R1+0x3c], R11 ;  /* 0x00003c0b01007387 */ /* 0x000fe60000100800 */
[----:B------:R-:W-:Y:S01]  /*0c30*/  UIADD3 UR38, UR38, 0xc400, URZ ;  /* 0x0000c40026267890 */ /* 0x000fe2000fffe03f */
[----:B------:R-:W-:Y:S01]  /*0c40*/  STL [R1+0x4c], RZ ;  /* 0x00004cff01007387 */ /* 0x000fe20000100800 */
[----:B0-----:R-:W-:-:S05]  /*0c50*/  VIADD R0, R0, 0xffffff80 ;  /* 0xffffff8000007836 */ /* 0x001fca0000000000 */
[----:B------:R-:W-:Y:S02]  /*0c60*/  SHF.R.S32.HI R3, RZ, 0x1f, R0 ;  /* 0x0000001fff037819 */ /* 0x000fe40000011400 */
[-C--:B------:R-:W-:Y:S02]  /*0c70*/  LEA.HI R12, R0, R0.reuse, RZ, 0x1 ;  /* 0x00000000000c7211 */ /* 0x080fe400078f08ff */
[CC--:B------:R-:W-:Y:S02]  /*0c80*/  LEA.HI R4, R3.reuse, R0.reuse, RZ, 0x4 ;  /* 0x0000000003047211 */ /* 0x0c0fe400078f20ff */
[CC--:B------:R-:W-:Y:S02]  /*0c90*/  LEA.HI R7, R3.reuse, R0.reuse, RZ, 0x5 ;  /* 0x0000000003077211 */ /* 0x0c0fe400078f28ff */
[----:B------:R-:W-:Y:S02]  /*0ca0*/  LOP3.LUT R5, R4, 0xfffffff0, RZ, 0xc0, !PT ;  /* 0xfffffff004057812 */ /* 0x000fe400078ec0ff */
[----:B------:R-:W-:-:S02]  /*0cb0*/  LEA.HI R6, R3, R0, RZ, 0x2 ;  /* 0x0000000003067211 */ /* 0x000fc400078f10ff */
[----:B------:R-:W-:Y:S01]  /*0cc0*/  LEA.HI R3, R3, R0, RZ, 0x7 ;  /* 0x0000000003037211 */ /* 0x000fe200078f38ff */
[C---:B------:R-:W-:Y:S01]  /*0cd0*/  IMAD.IADD R5, R0.reuse, 0x1, -R5 ;  /* 0x0000000100057824 */ /* 0x040fe200078e0a05 */
[--C-:B------:R-:W-:Y:S02]  /*0ce0*/  SHF.R.S32.HI R8, RZ, 0x2, R6.reuse ;  /* 0x00000002ff087819 */ /* 0x100fe40000011406 */
[----:B------:R-:W-:Y:S02]  /*0cf0*/  LOP3.LUT R3, R3, 0xffffff80, RZ, 0xc0, !PT ;  /* 0xffffff8003037812 */ /* 0x000fe400078ec0ff */
[----:B------:R-:W-:Y:S02]  /*0d00*/  SHF.R.S32.HI R15, RZ, 0x1f, R6 ;  /* 0x0000001fff0f7819 */ /* 0x000fe40000011406 */
[----:B------:R-:W-:Y:S01]  /*0d10*/  SHF.R.S32.HI R6, RZ, 0x1f, R5 ;  /* 0x0000001fff067819 */ /* 0x000fe20000011405 */
[----:B------:R-:W-:Y:S01]  /*0d20*/  IMAD.IADD R136, R0, 0x1, -R3 ;  /* 0x0000000100887824 */ /* 0x000fe200078e0a03 */
[----:B------:R-:W-:-:S02]  /*0d30*/  LOP3.LUT R13, R12, 0xfffffffe, RZ, 0xc0, !PT ;  /* 0xfffffffe0c0d7812 */ /* 0x000fc400078ec0ff */
[----:B------:R-:W-:Y:S02]  /*0d40*/  SHF.R.S32.HI R3, RZ, 0x4, R4 ;  /* 0x00000004ff037819 */ /* 0x000fe40000011404 */
[----:B------:R-:W-:Y:S01]  /*0d50*/  LEA.HI R6, R6, R5, RZ, 0x3 ;  /* 0x0000000506067211 */ /* 0x000fe200078f18ff */
[----:B------:R-:W-:Y:S01]  /*0d60*/  IMAD.IADD R16, R0, 0x1, -R13 ;  /* 0x0000000100107824 */ /* 0x000fe200078e0a0d */
[----:B------:R-:W-:Y:S02]  /*0d70*/  LEA.HI R4, R4, R3, RZ, 0x1 ;  /* 0x0000000304047211 */ /* 0x000fe400078f08ff */
[C---:B------:R-:W-:Y:S01]  /*0d80*/  LOP3.LUT R0, R6.reuse, 0xfffffff8, RZ, 0xc0, !PT ;  /* 0xfffffff806007812 */ /* 0x040fe200078ec0ff */
[----:B------:R-:W-:Y:S01]  /*0d90*/  IMAD.SHL.U32 R6, R6, 0x40, RZ ;  /* 0x0000004006067824 */ /* 0x000fe200078e00ff */
[----:B------:R-:W-:Y:S01]  /*0da0*/  LOP3.LUT R4, R4, 0x1ffffffe, RZ, 0xc0, !PT ;  /* 0x1ffffffe04047812 */ /* 0x000fe200078ec0ff */
[----:B------:R-:W-:Y:S01]  /*0db0*/  IMAD.SHL.U32 R19, R16, 0x8, RZ ;  /* 0x0000000810137824 */ /* 0x000fe200078e00ff */
[----:B------:R-:W-:Y:S01]  /*0dc0*/  LEA.HI R15, R15, R8, RZ, 0x2 ;  /* 0x000000080f0f7211 */ /* 0x000fe200078f10ff */
[----:B------:R-:W-:Y:S01]  /*0dd0*/  IMAD.IADD R0, R5, 0x1, -R0 ;  /* 0x0000000105007824 */ /* 0x000fe200078e0a00 */
[----:B------:R-:W-:Y:S01]  /*0de0*/  SHF.R.S32.HI R23, RZ, 0x1, R12 ;  /* 0x00000001ff177819 */ /* 0x000fe2000001140c */
[----:B------:R-:W-:Y:S01]  /*0df0*/  IMAD.IADD R4, R3, 0x1, -R4 ;  /* 0x0000000103047824 */ /* 0x000fe200078e0a04 */
[----:B------:R-:W-:Y:S01]  /*0e00*/  LOP3.LUT R15, R15, 0xfffffffc, RZ, 0xc0, !PT ;  /* 0xfffffffc0f0f7812 */ /* 0x000fe200078ec0ff */
[----:B------:R-:W-:Y:S01]  /*0e10*/  IMAD.SHL.U32 R5, R0, 0x40, RZ ;  /* 0x0000004000057824 */ /* 0x000fe200078e00ff */
[----:B------:R-:W-:Y:S01]  /*0e20*/  LEA.HI R12, R12, R23, RZ, 0x1 ;  /* 0x000000170c0c7211 */ /* 0x000fe200078f08ff */
[----:B------:R-:W-:Y:S01]  /*0e30*/  IMAD.SHL.U32 R4, R4, 0x8, RZ ;  /* 0x0000000804047824 */ /* 0x000fe200078e00ff */
[----:B------:R-:W-:Y:S01]  /*0e40*/  SHF.R.S32.HI R7, RZ, 0x5, R7 ;  /* 0x00000005ff077819 */ /* 0x000fe20000011407 */
[----:B------:R-:W-:Y:S01]  /*0e50*/  IMAD.IADD R15, R8, 0x1, -R15 ;  /* 0x00000001080f7824 */ /* 0x000fe200078e0a0f */
[----:B------:R-:W-:Y:S01]  /*0e60*/  LOP3.LUT R5, R5, 0x1c0, RZ, 0xc0, !PT ;  /* 0x000001c005057812 */ /* 0x000fe200078ec0ff */
[----:B------:R-:W-:Y:S01]  /*0e70*/  IMAD.SHL.U32 R16, R16, 0x4, RZ ;  /* 0x0000000410107824 */ /* 0x000fe200078e00ff */
[----:B------:R-:W-:Y:S01]  /*0e80*/  LOP3.LUT R12, R12, 0x7fffffe, RZ, 0xc0, !PT ;  /* 0x07fffffe0c0c7812 */ /* 0x000fe200078ec0ff */
[----:B------:R-:W-:Y:S01]  /*0e90*/  IMAD.SHL.U32 R15, R15, 0x40, RZ ;  /* 0x000000400f0f7824 */ /* 0x000fe200078e00ff */
[----:B------:R-:W-:-:S02]  /*0ea0*/  LOP3.LUT R4, R5, 0x8, R4, 0xf8, !PT ;  /* 0x0000000805047812 */ /* 0x000fc400078ef804 */
[----:B------:R-:W-:Y:S01]  /*0eb0*/  LOP3.LUT R6, R6, 0x7ffffe00, RZ, 0xc0, !PT ;  /* 0x7ffffe0006067812 */ /* 0x000fe200078ec0ff */
[----:B------:R-:W-:Y:S01]  /*0ec0*/  IMAD.IADD R12, R23, 0x1, -R12 ;  /* 0x00000001170c7824 */ /* 0x000fe200078e0a0c */
[----:B------:R-:W-:Y:S02]  /*0ed0*/  SHF.R.U32.HI R5, RZ, 0x3, R5 ;  /* 0x00000003ff057819 */ /* 0x000fe40000011605 */
[----:B------:R-:W-:Y:S01]  /*0ee0*/  R2P PR, R0, 0x6 ;  /* 0x0000000600007804 */ /* 0x000fe20000000000 */
[----:B------:R-:W-:Y:S01]  /*0ef0*/  IMAD R6, R7, 0x400, R6 ;  /* 0x0000040007067824 */ /* 0x000fe200078e0206 */
[----:B------:R-:W-:Y:S01]  /*0f00*/  LOP3.LUT R5, R4, R5, RZ, 0x3c, !PT ;  /* 0x0000000504057212 */ /* 0x000fe200078e3cff */
[----:B------:R-:W-:Y:S01]  /*0f10*/  IMAD R12, R3, 0x8, R12 ;  /* 0x00000008030c7824 */ /* 0x000fe200078e020c */
[----:B------:R-:W-:Y:S01]  /*0f20*/  LOP3.LUT R3, R15, 0xc0, RZ, 0xc0, !PT ;  /* 0x000000c00f037812 */ /* 0x000fe200078ec0ff */
[----:B------:R-:W-:Y:S01]  /*0f30*/  VIADD R4, R19, 0x10 ;  /* 0x0000001013047836 */ /* 0x000fe20000000000 */
[----:B------:R-:W-:Y:S01]  /*0f40*/  SHF.R.S32.HI R0, RZ, 0x1f, R23 ;  /* 0x0000001fff007819 */ /* 0x000fe20000011417 */
[----:B------:R-:W-:Y:S01]  /*0f50*/  IMAD.IADD R5, R6, 0x1, R5 ;  /* 0x0000000106057824 */ /* 0x000fe200078e0205 */
[----:B------:R-:W-:Y:S01]  /*0f60*/  LOP3.LUT R0, R3, 0x8, R19, 0xf8, !PT ;  /* 0x0000000803007812 */ /* 0x000fe200078ef813 */
[----:B------:R-:W-:Y:S01]  /*0f70*/  IMAD.SHL.U32 R4, R12, 0x20, RZ ;  /* 0x000000200c047824 */ /* 0x000fe200078e00ff */
[----:B------:R0:W-:Y:S01]  /*0f80*/  STL [R1+0xc], R3 ;  /* 0x00000c0301007387 */ /* 0x0001e20000100800 */
[----:B------:R-:W-:Y:S01]  /*0f90*/  IMAD R137, R5, 0x2, R2 ;  /* 0x0000000205897824 */ /* 0x000fe200078e0202 */
[----:B------:R-:W-:-:S02]  /*0fa0*/  SHF.R.U32.HI R5, RZ, 0x3, R3 ;  /* 0x00000003ff057819 */ /* 0x000fc40000011603 */
[----:B------:R-:W-:Y:S01]  /*0fb0*/  SHF.R.S32.HI R13, RZ, 0x1f, R136 ;  /* 0x0000001fff0d7819 */ /* 0x000fe20000011488 */
[----:B------:R-:W-:Y:S01]  /*0fc0*/  VIADD R139, R137, 0x21800 ;  /* 0x00021800898b7836 */ /* 0x000fe20000000000 */
[----:B------:R-:W-:Y:S01]  /*0fd0*/  LOP3.LUT R0, R0, R5, RZ, 0x3c, !PT ;  /* 0x0000000500007212 */ /* 0x000fe200078e3cff */
[----:B------:R1:W-:Y:S01]  /*0fe0*/  STL [R1+0x10], R5 ;  /* 0x0000100501007387 */ /* 0x0003e20000100800 */
[----:B------:R-:W-:Y:S01]  /*0ff0*/  LEA.HI R13, R13, R136, RZ, 0x2 ;  /* 0x000000880d0d7211 */ /* 0x000fe200078f10ff */
[----:B0-----:R-:W-:Y:S02]  /*1000*/  VIADD R3, R137, 0x21820 ;  /* 0x0002182089037836 */ /* 0x001fe40000000000 */
[----:B------:R-:W-:Y:S01]  /*1010*/  STL [R1+0x14], R4 ;  /* 0x0000140401007387 */ /* 0x000fe20000100800 */
[----:B------:R-:W-:Y:S01]  /*1020*/  @P1 VIADD R3, R139, 0xffffffe0 ;  /* 0xffffffe08b031836 */ /* 0x000fe20000000000 */
[----:B------:R-:W-:Y:S01]  /*1030*/  SEL R138, R138, 0xffffffc0, !P2 ;  /* 0xffffffc08a8a7807 */ /* 0x000fe20005000000 */
[----:B------:R-:W-:Y:S01]  /*1040*/  IMAD.IADD R0, R4, 0x1, R0 ;  /* 0x0000000104007824 */ /* 0x000fe200078e0200 */
[----:B------:R-:W-:-:S02]  /*1050*/  LOP3.LUT R13, R13, 0x7ffffffc, RZ, 0xc0, !PT ;  /* 0x7ffffffc0d0d7812 */ /* 0x000fc400078ec0ff */
[----:B------:R-:W-:Y:S01]  /*1060*/  STL [R1+0x1c], R3 ;  /* 0x00001c0301007387 */ /* 0x000fe20000100800 */
[----:B------:R-:W-:Y:S02]  /*1070*/  IMAD.IADD R139, R139, 0x1, R138 ;  /* 0x000000018b8b7824 */ /* 0x000fe400078e028a */
[----:B------:R-:W-:Y:S01]  /*1080*/  IMAD.IADD R136, R136, 0x1, -R13 ;  /* 0x0000000188887824 */ /* 0x000fe200078e0a0d */
[----:B------:R0:W-:Y:S01]  /*1090*/  STL [R1+0x40], R0 ;  /* 0x0000400001007387 */ /* 0x0001e20000100800 */
[----:B-1----:R-:W-:Y:S02]  /*10a0*/  VIADD R5, R19, 0x20 ;  /* 0x0000002013057836 */ /* 0x002fe40000000000 */
[----:B------:R-:W-:Y:S02]  /*10b0*/  IMAD.IADD R138, R138, 0x1, R3 ;  /* 0x000000018a8a7824 */ /* 0x000fe400078e0203 */
[----:B0-----:R-:W-:-:S05]  /*10c0*/  VIADD R0, R3, 0x6000 ;  /* 0x0000600003007836 */ /* 0x001fca0000000000 */
[----:B------:R0:W-:Y:S02]  /*10d0*/  STL [R1+0x20], R0 ;  /* 0x0000200001007387 */ /* 0x0001e40000100800 */
.L_x_9553:
[----:B0-2--5:R-:W2:Y:S01]  /*10e0*/  LDL R30, [R1+0x3c] ;  /* 0x00003c00011e7983 */ /* 0x025ea20000100800 */
[----:B------:R-:W-:Y:S05]  /*10f0*/  YIELD ;  /* 0x0000000000007946 */ /* 0x000fea0003800000 */
[----:B------:R-:W-:Y:S01]  /*1100*/  ULDC.64 UR4, c[0x0][0xa28] ;  /* 0x00028a0000047ab9 */ /* 0x000fe20000000a00 */
[----:B-1-3--:R-:W2:Y:S01]  /*1110*/  LDC.64 R6, c[0x0][0xa08] ;  /* 0x00028200ff067b82 */ /* 0x00aea20000000a00 */
[----:B------:R-:W-:Y:S01]  /*1120*/  ISETP.NE.U32.AND P1, PT, RZ, UR4, PT ;  /* 0x00000004ff007c0c */ /* 0x000fe2000bf25070 */
[----:B0-----:R-:W-:Y:S02]  /*1130*/  IMAD.MOV.U32 R0, RZ, RZ, RZ ;  /* 0x000000ffff007224 */ /* 0x001fe400078e00ff */
[----:B------:R-:W-:Y:S01]  /*1140*/  IMAD.MOV.U32 R72, RZ, RZ, RZ ;  /* 0x000000ffff487224 */ /* 0x000fe200078e00ff */
[----:B------:R-:W-:Y:S01]  /*1150*/  ISETP.NE.AND.EX P1, PT, RZ, UR5, PT, P1 ;  /* 0x00000005ff007c0c */ /* 0x000fe2000bf25310 */
[----:B------:R-:W-:-:S02]  /*1160*/  ULDC.64 UR4, c[0x0][0xa18] ;  /* 0x0002860000047ab9 */ /* 0x000fc40000000a00 */
[----:B------:R-:W-:-:S04]  /*1170*/  ISETP.NE.U32.AND P2, PT, RZ, UR4, PT ;  /* 0x00000004ff007c0c */ /* 0x000fc8000bf45070 */
[----:B------:R-:W-:Y:S01]  /*1180*/  ISETP.NE.AND.EX P2, PT, RZ, UR5, PT, P2 ;  /* 0x00000005ff007c0c */ /* 0x000fe2000bf45320 */
[----:B------:R-:W-:Y:S02]  /*1190*/  ULDC.64 UR4, c[0x0][0xa08] ;  /* 0x0002820000047ab9 */ /* 0x000fe40000000a00 */
[----:B------:R-:W-:-:S03]  /*11a0*/  ISETP.NE.U32.AND P0, PT, RZ, UR4, PT ;  /* 0x00000004ff007c0c */ /* 0x000fc6000bf05070 */
[----:B------:R-:W0:Y:S08]  /*11b0*/  @P1 LDC.64 R4, c[0x0][0xa28] ;  /* 0x00028a00ff041b82 */ /* 0x000e300000000a00 */
[----:B------:R-:W1:Y:S01]  /*11c0*/  @P2 LDC.64 R8, c[0x0][0xa18] ;  /* 0x00028600ff082b82 */ /* 0x000e620000000a00 */
[----:B------:R-:W-:Y:S01]  /*11d0*/  ULDC UR4, c[0x0][0x288] ;  /* 0x0000a20000047ab9 */ /* 0x000fe20000000800 */
[----:B------:R-:W-:Y:S01]  /*11e0*/  ISETP.NE.AND.EX P0, PT, RZ, UR5, PT, P0 ;  /* 0x00000005ff007c0c */ /* 0x000fe2000bf05300 */
[----:B------:R-:W-:Y:S01]  /*11f0*/  IMAD.U32 R3, RZ, RZ, UR4 ;  /* 0x00000004ff037e24 */ /* 0x000fe2000f8e00ff */
[----:B------:R-:W-:Y:S01]  /*1200*/  ULDC.64 UR4, c[0x0][0x3f8] ;  /* 0x0000fe0000047ab9 */ /* 0x000fe20000000a00 */
[----:B--2---:R-:W-:-:S04]  /*1210*/  IMAD.WIDE R10, R30, 0x4, R6 ;  /* 0x000000041e0a7825 */ /* 0x004fc800078e0206 */
[----:B-1----:R-:W-:-:S06]  /*1220*/  @P2 IMAD.WIDE R6, R30, 0x4, R8 ;  /* 0x000000041e062825 */ /* 0x002fcc00078e0208 */
[----:B------:R1:W5:Y:S01]  /*1230*/  @P0 LDG.E R72, desc[UR52][R10.64] ;  /* 0x000000340a480981 */ /* 0x000362000c1e1900 */
[----:B0-----:R-:W-:-:S03]  /*1240*/  @P1 IMAD.WIDE R4, R30, 0x4, R4 ;  /* 0x000000041e041825 */ /* 0x001fc600078e0204 */
[----:B------:R-:W2:Y:S04]  /*1250*/  @P2 LDG.E R3, desc[UR52][R6.64] ;  /* 0x0000003406032981 */ /* 0x000ea8000c1e1900 */
        /* <DEDUP_REMOVED lines=10> */
[----:B--2---:R1:W-:Y:S01]  /*1300*/  STL [R1+0x30], R3 ;  /* 0x0000300301007387 */ /* 0x0043e20000100800 */
[----:B------:R-:W-:Y:S01]  /*1310*/  IMAD.MOV.U32 R14, RZ, RZ, R3 ;  /* 0x000000ffff0e7224 */ /* 0x000fe200078e0003 */
[----:B------:R-:W-:Y:S06]  /*1320*/  @P2 BRA `(.L_x_9345) ;  /* 0x0000000000282947 */ /* 0x000fec0003800000 */
[----:B------:R-:W-:Y:S02]  /*1330*/  ULDC.64 UR4, c[0x0][0xa00] ;  /* 0x0002800000047ab9 */ /* 0x000fe40000000a00 */
[----:B------:R-:W-:-:S04]  /*1340*/  ISETP.NE.U32.AND P1, PT, RZ, UR4, PT ;  /* 0x00000004ff007c0c */ /* 0x000fc8000bf25070 */
[----:B------:R-:W-:-:S13]  /*1350*/  ISETP.NE.AND.EX P1, PT, RZ, UR5, PT, P1 ;  /* 0x00000005ff007c0c */ /* 0x000fda000bf25310 */
[----:B------:R-:W-:Y:S05]  /*1360*/  @!P1 BRA `(.L_x_9345) ;  /* 0x0000000000189947 */ /* 0x000fea0003800000 */
[----:B-1----:R-:W0:Y:S02]  /*1370*/  LDC.64 R4, c[0x0][0xa00] ;  /* 0x00028000ff047b82 */ /* 0x002e240000000a00 */
[----:B0-----:R-:W-:-:S05]  /*1380*/  IMAD.WIDE R4, R30, 0x4, R4 ;  /* 0x000000041e047825 */ /* 0x001fca00078e0204 */
[----:B------:R-:W2:Y:S04]  /*1390*/  LDG.E R3, desc[UR52][R4.64] ;  /* 0x0000003404037981 */ /* 0x000ea8000c1e1900 */
[----:B------:R-:W2:Y:S02]  /*13a0*/  LDG.E R6, desc[UR52][R4.64+0x4] ;  /* 0x0000043404067981 */ /* 0x000ea4000c1e1900 */
[----:B--2---:R-:W-:-:S05]  /*13b0*/  IMAD.IADD R14, R6, 0x1, -R3 ;  /* 0x00000001060e7824 */ /* 0x004fca00078e0a03 */
[----:B------:R0:W-:Y:S02]  /*13c0*/  STL [R1+0x30], R14 ;  /* 0x0000300e01007387 */ /* 0x0001e40000100800 */
.L_x_9345:
[----:B------:R-:W2:Y:S01]  /*13d0*/  LDL R13, [R1+0x34] ;  /* 0x00003400010d7983 */ /* 0x000ea20000100800 */
[----:B------:R-:W-:-:S03]  /*13e0*/  ULDC.64 UR4, c[0x0][0xa20] ;  /* 0x0002880000047ab9 */ /* 0x000fc60000000a00 */
[----:B------:R-:W3:Y:S01]  /*13f0*/  LDL R29, [R1+0x38] ;  /* 0x00003800011d7983 */ /* 0x000ee20000100800 */
[----:B------:R-:W-:-:S04]  /*1400*/  ISETP.NE.U32.AND P1, PT, RZ, UR4, PT ;  /* 0x00000004ff007c0c */ /* 0x000fc8000bf25070 */
[----:B------:R-:W-:Y:S01]  /*1410*/  ISETP.NE.AND.EX P1, PT, RZ, UR5, PT, P1 ;  /* 0x00000005ff007c0c */ /* 0x000fe2000bf25310 */
[----:B--2---:R2:W-:Y:S04]  /*1420*/  STL [R1+0x50], R13 ;  /* 0x0000500d01007387 */ /* 0x0045e80000100800 */
[----:B---3--:R2:W-:Y:S04]  /*1430*/  STL [R1+0x44], R29 ;  /* 0x0000441d01007387 */ /* 0x0085e80000100800 */
[----:B------:R2:W-:Y:S04]  /*1440*/  STL [R1+0x48], R30 ;  /* 0x0000481e01007387 */ /* 0x0005e80000100800 */
[----:B------:R-:W-:Y:S05]  /*1450*/  @!P1 BRA `(.L_x_9346) ;  /* 0x0000000000109947 */ /* 0x000fea0003800000 */
[----:B-1----:R-:W1:Y:S02]  /*1460*/  LDC.64 R4, c[0x0][0xa20] ;  /* 0x00028800ff047b82 */ /* 0x002e640000000a00 */
[----:B-1----:R-:W-:-:S05]  /*1470*/  IMAD.WIDE R4, R30, 0x4, R4 ;  /* 0x000000041e047825 */ /* 0x002fca00078e0204 */
[----:B------:R3:W5:Y:S01]  /*1480*/  LDG.E R27, desc[UR52][R4.64] ;  /* 0x00000034041b7981 */ /* 0x000762000c1e1900 */
[----:B------:R-:W-:Y:S05]  /*1490*/  BRA `(.L_x_9347) ;  /* 0x0000000000107947 */ /* 0x000fea0003800000 */
.L_x_9346:
[----:B------:R-:W-:Y:S05]  /*14a0*/  @!P0 BRA `(.L_x_9347) ;  /* 0x00000000000c8947 */ /* 0x000fea0003800000 */
[----:B-1----:R-:W3:Y:S04]  /*14b0*/  LDG.E R4, desc[UR52][R10.64] ;  /* 0x000000340a047981 */ /* 0x002ee8000c1e1900 */
[----:B------:R-:W3:Y:S02]  /*14c0*/  LDG.E R27, desc[UR52][R10.64+0x4] ;  /* 0x000004340a1b7981 */ /* 0x000ee4000c1e1900 */
[----:B---3--:R-:W-:-:S07]  /*14d0*/  IMAD.IADD R27, R27, 0x1, -R4 ;  /* 0x000000011b1b7824 */ /* 0x008fce00078e0a04 */
.L_x_9347:
[----:B------:R-:W-:Y:S01]  /*14e0*/  ULDC.64 UR4, c[0x0][0xa10] ;  /* 0x0002840000047ab9 */ /* 0x000fe20000000a00 */
[----:B-1----:R-:W1:Y:S01]  /*14f0*/  LDC.64 R10, c[0x0][0x9e0] ;  /* 0x00027800ff0a7b82 */ /* 0x002e620000000a00 */
[----:B------:R-:W-:-:S04]  /*1500*/  ISETP.NE.U32.AND P0, PT, RZ, UR4, PT ;  /* 0x00000004ff007c0c */ /* 0x000fc8000bf05070 */
[----:B------:R-:W-:Y:S01]  /*1510*/  ISETP.NE.AND.EX P0, PT, RZ, UR5, PT, P0 ;  /* 0x00000005ff007c0c */ /* 0x000fe2000bf05300 */
[----:B------:R-:W-:Y:S02]  /*1520*/  ULDC.64 UR4, c[0x0][0xa30] ;  /* 0x00028c0000047ab9 */ /* 0x000fe40000000a00 */
[----:B------:R-:W-:-:S04]  /*1530*/  ISETP.NE.U32.AND P1, PT, RZ, UR4, PT ;  /* 0x00000004ff007c0c */ /* 0x000fc8000bf25070 */
[----:B------:R-:W-:-:S06]  /*1540*/  ISETP.NE.AND.EX P1, PT, RZ, UR5, PT, P1 ;  /* 0x00000005ff007c0c */ /* 0x000fcc000bf25310 */
[----:B---3--:R-:W3:Y:S08]  /*1550*/  @P0 LDC.64 R4, c[0x0][0xa10] ;  /* 0x00028400ff040b82 */ /* 0x008ef00000000a00 */
[----:B------:R-:W4:Y:S01]  /*1560*/  @P1 LDC.64 R6, c[0x0][0xa30] ;  /* 0x00028c00ff061b82 */ /* 0x000f220000000a00 */
[----:B---3--:R-:W-:-:S05]  /*1570*/  @P0 IMAD.WIDE R4, R30, 0x4, R4 ;  /* 0x000000041e040825 */ /* 0x008fca00078e0204 */
[----:B------:R-:W3:Y:S04]  /*1580*/  @P0 LDG.E R3, desc[UR52][R4.64] ;  /* 0x0000003404030981 */ /* 0x000ee8000c1e1900 */
[----:B------:R-:W3:Y:S01]  /*1590*/  @P0 LDG.E R8, desc[UR52][R4.64+0x4] ;  /* 0x0000043404080981 */ /* 0x000ee2000c1e1900 */
[----:B-----5:R-:W-:Y:S02]  /*15a0*/  IMAD.IADD R9, R27, 0x1, -R0 ;  /* 0x000000011b097824 */ /* 0x020fe400078e0a00 */
[----:B------:R-:W-:Y:S02]  /*15b0*/  IMAD.MOV.U32 R105, RZ, RZ, R27 ;  /* 0x000000ffff697224 */ /* 0x000fe400078e001b */
[----:B----4-:R-:W-:-:S05]  /*15c0*/  @P1 IMAD.WIDE R6, R30, 0x4, R6 ;  /* 0x000000041e061825 */ /* 0x010fca00078e0206 */
[----:B------:R4:W5:Y:S01]  /*15d0*/  @P1 LDG.E R105, desc[UR52][R6.64] ;  /* 0x0000003406691981 */ /* 0x000962000c1e1900 */
[----:B-1----:R-:W-:Y:S01]  /*15e0*/  ISETP.GE.AND P1, PT, R11, 0x1, PT ;  /* 0x000000010b00780c */ /* 0x002fe20003f26270 */
[----:B------:R-:W-:-:S04]  /*15f0*/  IMAD.MOV.U32 R108, RZ, RZ, 0xc0 ;  /* 0x000000c0ff6c7424 */ /* 0x000fc800078e00ff */
[----:B------:R-:W-:Y:S02]  /*1600*/  IMAD R108, R13, R108, 0xc0 ;  /* 0x000000c00d6c7424 */ /* 0x000fe400078e026c */
[----:B---3--:R-:W-:-:S04]  /*1610*/  @P0 IMAD.IADD R24, R8, 0x1, -R3 ;  /* 0x0000000108180824 */ /* 0x008fc800078e0a03 */
[----:B------:R-:W-:-:S04]  /*1620*/  IMAD.IADD R12, R9, 0x1, R24 ;  /* 0x00000001090c7824 */ /* 0x000fc800078e0218 */
[C---:B------:R-:W-:Y:S01]  /*1630*/  VIADD R0, R12.reuse, 0x7f ;  /* 0x0000007f0c007836 */ /* 0x040fe20000000000 */
[----:B------:R4:W-:Y:S01]  /*1640*/  STL [R1+0x28], R12 ;  /* 0x0000280c01007387 */ /* 0x0009e20000100800 */
[----:B------:R-:W-:-:S03]  /*1650*/  IADD3 R108, R12, R108, -R14 ;  /* 0x0000006c0c6c7210 */ /* 0x000fc60007ffe80e */
[----:B------:R-:W-:-:S04]  /*1660*/  SHF.R.S32.HI R3, RZ, 0x1f, R0 ;  /* 0x0000001fff037819 */ /* 0x000fc80000011400 */
[----:B------:R-:W-:Y:S01]  /*1670*/  LEA.HI R3, R3, R0, RZ, 0x7 ;  /* 0x0000000003037211 */ /* 0x000fe200078f38ff */
[----:B------:R-:W-:-:S03]  /*1680*/  IMAD.IADD R0, R108, 0x1, R10 ;  /* 0x000000016c007824 */ /* 0x000fc600078e020a */
[----:B------:R-:W-:Y:S01]  /*1690*/  SHF.R.S32.HI R110, RZ, 0x7, R3 ;  /* 0x00000007ff6e7819 */ /* 0x000fe20000011403 */
[----:B----4-:R-:W-:Y:S06]  /*16a0*/  @!P1 BRA `(.L_x_9348) ;  /* 0x0000000000489947 */ /* 0x010fec0003800000 */
        /* <DEDUP_REMOVED lines=11> */
.L_x_9350:
[----:B------:R-:W-:-:S13]  /*1760*/  ISETP.NE.AND P0, PT, R11, 0x1, PT ;  /* 0x000000010b00780c */ /* 0x000fda0003f05270 */
[----:B------:R-:W1:Y:S02]  /*1770*/  @P0 LDC.64 R4, c[0x0][0x9e8] ;  /* 0x00027a00ff040b82 */ /* 0x000e640000000a00 */
[----:B-1----:R-:W-:-:S05]  /*1780*/  @P0 IMAD.HI.U32 R4, R3, R4, RZ ;  /* 0x0000000403040227 */ /* 0x002fca00078e00ff */
[----:B------:R-:W-:-:S07]  /*1790*/  @P0 SHF.R.U32.HI R3, RZ, R5, R4 ;  /* 0x00000005ff030219 */ /* 0x000fce0000011604 */
.L_x_9351:
[----:B------:R-:W-:Y:S05]  /*17a0*/  BSYNC B0 ;  /* 0x0000000000007941 */ /* 0x000fea0003800000 */
.L_x_9349:
[----:B------:R-:W-:-:S05]  /*17b0*/  IMAD R3, R3, R11, R11 ;  /* 0x0000000b03037224 */ /* 0x000fca00078e020b */
[----:B------:R-:W-:-:S07]  /*17c0*/  VIMNMX R0, R0, R3, PT ;  /* 0x0000000300007248 */ /* 0x000fce0003fe0100 */
.L_x_9348:
        /* <DEDUP_REMOVED lines=15> */
.L_x_9354:
[----:B------:R-:W-:Y:S01]  /*18c0*/  ISETP.NE.AND P0, PT, R11, 0x1, PT ;  /* 0x000000010b00780c */ /* 0x000fe20003f05270 */
[----:B------:R-:W-:-:S12]  /*18d0*/  IMAD.MOV.U32 R4, RZ, RZ, R106 ;  /* 0x000000ffff047224 */ /* 0x000fd800078e006a */
[----:B------:R-:W1:Y:S02]  /*18e0*/  @P0 LDC.64 R6, c[0x0][0x9e8] ;  /* 0x00027a00ff060b82 */ /* 0x000e640000000a00 */
[----:B-1----:R-:W-:-:S05]  /*18f0*/  @P0 IMAD.HI.U32 R6, R106, R6, RZ ;  /* 0x000000066a060227 */ /* 0x002fca00078e00ff */
[----:B------:R-:W-:-:S07]  /*1900*/  @P0 SHF.R.U32.HI R4, RZ, R7, R6 ;  /* 0x00000007ff040219 */ /* 0x000fce0000011606 */
.L_x_9355:
[----:B------:R-:W-:Y:S05]  /*1910*/  BSYNC B0 ;  /* 0x0000000000007941 */ /* 0x000fea0003800000 */
.L_x_9353:
[----:B------:R-:W-:-:S05]  /*1920*/  IMAD R4, R4, R11, RZ ;  /* 0x0000000b04047224 */ /* 0x000fca00078e02ff */
[----:B------:R-:W-:-:S07]  /*1930*/  VIMNMX R3, R3, R4, !PT ;  /* 0x0000000403037248 */ /* 0x000fce0007fe0100 */
.L_x_9352:
        /* <DEDUP_REMOVED lines=40> */
[----:B0-2---:R-:W-:-:S07]  /*1bc0*/  IMAD.MOV.U32 R13, RZ, RZ, RZ ;  /* 0x000000ffff0d7224 */ /* 0x005fce00078e00ff */
[----:B------:R-:W-:-:S07]  /*1bd0*/  LEPC R20, `(.L_x_9358) ;  /* 0x000000001014794e */ /* 0x000fce0000000000 */
[----:B-1---5:R-:W-:Y:S05]  /*1be0*/  CALL.ABS.NOINC R14 ;  /* 0x000000000e007343 */ /* 0x022fea0003c00000 */
.L_x_9358:
[----:B------:R-:W-:Y:S05]  /*1bf0*/  BSYNC B6 ;  /* 0x0000000000067941 */ /* 0x000fea0003800000 */
.L_x_9357:
        /* <DEDUP_REMOVED lines=20> */
.L_x_9360:
[----:B------:R-:W-:Y:S05]  /*1d40*/  BSYNC B6 ;  /* 0x0000000000067941 */ /* 0x000fea0003800000 */
.L_x_9359:
[----:B------:R-:W-:Y:S01]  /*1d50*/  ULDC.64 UR4, c[0x0][0x9f8] ;  /* 0x00027e0000047ab9 */ /* 0x000fe20000000a00 */
[----:B------:R-:W-:Y:S01]  /*1d60*/  IMAD.MOV.U32 R3, RZ, RZ, R30 ;  /* 0x000000ffff037224 */ /* 0x000fe200078e001e */
[----:B------:R-:W-:Y:S01]  /*1d70*/  ISETP.NE.U32.AND P0, PT, RZ, UR4, PT ;  /* 0x00000004ff007c0c */ /* 0x000fe2000bf05070 */
[----:B------:R-:W3:Y:S01]  /*1d80*/  LDL.LU R38, [R1] ;  /* 0x0000000001267983 */ /* 0x000ee20000300800 */
[----:B------:R-:W1:Y:S01]  /*1d90*/  LDC R0, c[0x0][0x428] ;  /* 0x00010a00ff007b82 */ /* 0x000e620000000800 */
[----:B------:R-:W4:Y:S01]  /*1da0*/  S2R R20, SR_TID.X ;  /* 0x0000000000147919 */ /* 0x000f220000002100 */
[----:B------:R-:W-:-:S06]  /*1db0*/  ISETP.NE.AND.EX P0, PT, RZ, UR5, PT, P0 ;  /* 0x00000005ff007c0c */ /* 0x000fcc000bf05300 */
[----:B------:R-:W0:Y:S01]  /*1dc0*/  LDC.64 R6, c[0x0][0x2f0] ;  /* 0x0000bc00ff067b82 */ /* 0x000e220000000a00 */
[----:B------:R-:W-:Y:S01]  /*1dd0*/  IMAD.IADD R72, R72, 0x1, R27 ;  /* 0x0000000148487824 */ /* 0x000fe200078e021b */
[----:B------:R-:W-:Y:S01]  /*1de0*/  ULDC.64 UR6, c[0x0][0xa08] ;  /* 0x0002820000067ab9 */ /* 0x000fe20000000a00 */
[----:B------:R-:W-:Y:S01]  /*1df0*/  IMAD.MOV.U32 R15, RZ, RZ, R29 ;  /* 0x000000ffff0f7224 */ /* 0x000fe200078e001d */
[----:B------:R-:W-:Y:S01]  /*1e00*/  ULDC.64 UR4, c[0x0][0x2f8] ;  /* 0x0000be0000047ab9 */ /* 0x000fe20000000a00 */
[----:B------:R-:W-:Y:S01]  /*1e10*/  SHF.R.S32.HI R32, RZ, 0x1f, R23 ;  /* 0x0000001fff207819 */ /* 0x000fe20000011417 */
[C---:B------:R-:W-:Y:S01]  /*1e20*/  VIADD R37, R19.reuse, 0x10 ;  /* 0x0000001013257836 */ /* 0x040fe20000000000 */
[----:B------:R-:W3:Y:S01]  /*1e30*/  LDL R36, [R1+0xc] ;  /* 0x00000c0001247983 */ /* 0x000ee20000100800 */
[C---:B------:R-:W-:Y:S01]  /*1e40*/  VIADD R103, R19.reuse, 0x30 ;  /* 0x0000003013677836 */ /* 0x040fe20000000000 */
[----:B------:R-:W2:Y:S01]  /*1e50*/  @P0 LDC.64 R4, c[0x0][0x9f8] ;  /* 0x00027e00ff040b82 */ /* 0x000ea20000000a00 */
[----:B------:R-:W-:Y:S01]  /*1e60*/  VIADD R31, R19, 0x20 ;  /* 0x00000020131f7836 */ /* 0x000fe20000000000 */
[----:B------:R-:W3:Y:S06]  /*1e70*/  LDL R35, [R1+0x10] ;  /* 0x0000100001237983 */ /* 0x000eec0000100800 */
[----:B------:R-:W3:Y:S01]  /*1e80*/  LDC R104, c[0x0][0x3d4] ;  /* 0x0000f500ff687b82 */ /* 0x000ee20000000800 */
[----:B--2---:R-:W-:-:S05]  /*1e90*/  @P0 IMAD.WIDE R4, R30, 0x4, R4 ;  /* 0x000000041e040825 */ /* 0x004fca00078e0204 */
[----:B------:R2:W3:Y:S01]  /*1ea0*/  @P0 LDG.E R3, desc[UR52][R4.64] ;  /* 0x0000003404030981 */ /* 0x0004e2000c1e1900 */
[----:B-1----:R-:W-:Y:S02]  /*1eb0*/  ISETP.NE.AND P0, PT, R0, 0x1, PT ;  /* 0x000000010000780c */ /* 0x002fe40003f05270 */
[----:B------:R-:W-:Y:S02]  /*1ec0*/  SHF.R.S32.HI R13, RZ, 0x1f, R72 ;  /* 0x0000001fff0d7819 */ /* 0x000fe40000011448 */
[----:B----4-:R-:W-:-:S03]  /*1ed0*/  SHF.R.U32.HI R34, RZ, 0x7, R20 ;  /* 0x00000007ff227819 */ /* 0x010fc60000011614 */
[-C--:B0-----:R-:W-:Y:S02]  /*1ee0*/  IMAD R8, R13, R6.reuse, RZ ;  /* 0x000000060d087224 */ /* 0x081fe400078e02ff */
[----:B--2---:R-:W-:-:S04]  /*1ef0*/  IMAD.WIDE.U32 R4, R72, R6, RZ ;  /* 0x0000000648047225 */ /* 0x004fc800078e00ff */
[----:B------:R-:W0:Y:S08]  /*1f00*/  @P0 LDC R0, c[0x0][0x42c] ;  /* 0x00010b00ff000b82 */ /* 0x000e300000000800 */
[----:B------:R-:W1:Y:S01]  /*1f10*/  @P0 LDC R9, c[0x0][0x430] ;  /* 0x00010c00ff090b82 */ /* 0x000e620000000800 */
[----:B0-----:R-:W-:-:S05]  /*1f20*/  @P0 IMAD.HI.U32 R0, R29, R0, RZ ;  /* 0x000000001d000227 */ /* 0x001fca00078e00ff */
[----:B-1----:R-:W-:Y:S01]  /*1f30*/  @P0 SHF.R.U32.HI R15, RZ, R9, R0 ;  /* 0x00000009ff0f0219 */ /* 0x002fe20000011600 */
[----:B------:R-:W-:Y:S01]  /*1f40*/  VIADD R0, R20, 0xffffff80 ;  /* 0xffffff8014007836 */ /* 0x000fe20000000000 */
[----:B------:R-:W-:Y:S01]  /*1f50*/  ISETP.NE.U32.AND P0, PT, RZ, UR6, PT ;  /* 0x00000006ff007c0c */ /* 0x000fe2000bf05070 */
[----:B------:R-:W-:Y:S01]  /*1f60*/  IMAD R9, R72, R7, R8 ;  /* 0x0000000748097224 */ /* 0x000fe200078e0208 */
[----:B------:R-:W-:Y:S02]  /*1f70*/  SHF.R.S32.HI R10, RZ, 0x1f, R15 ;  /* 0x0000001fff0a7819 */ /* 0x000fe4000001140f */
[----:B------:R-:W-:Y:S01]  /*1f80*/  SHF.R.S32.HI R11, RZ, 0x1f, R0 ;  /* 0x0000001fff0b7819 */ /* 0x000fe20000011400 */
[----:B------:R-:W-:Y:S01]  /*1f90*/  IMAD.IADD R5, R5, 0x1, R9 ;  /* 0x0000000105057824 */ /* 0x000fe200078e0209 */
[----:B------:R-:W-:Y:S01]  /*1fa0*/  ISETP.NE.AND.EX P0, PT, RZ, UR7, PT, P0 ;  /* 0x00000007ff007c0c */ /* 0x000fe2000bf05300 */
[----:B------:R-:W-:Y:S01]  /*1fb0*/  IMAD R8, R10, UR4, RZ ;  /* 0x000000040a087c24 */ /* 0x000fe2000f8e02ff */
[----:B------:R-:W-:Y:S01]  /*1fc0*/  LEA.HI R11, R11, R0, RZ, 0x2 ;  /* 0x000000000b0b7211 */ /* 0x000fe200078f10ff */
[----:B------:R-:W-:Y:S01]  /*1fd0*/  IMAD.WIDE.U32 R4, R15, UR4, R4 ;  /* 0x000000040f047c25 */ /* 0x000fe2000f8e0004 */
[----:B------:R-:W-:-:S02]  /*1fe0*/  ISETP.NE.AND P6, PT, R34, 0x1, PT ;  /* 0x000000012200780c */ /* 0x000fc40003fc5270 */
[--C-:B------:R-:W-:Y:S01]  /*1ff0*/  SHF.R.S32.HI R21, RZ, 0x2, R11.reuse ;  /* 0x00000002ff157819 */ /* 0x100fe2000001140b */
[----:B------:R-:W-:Y:S01]  /*2000*/  IMAD R9, R15, UR5, R8 ;  /* 0x000000050f097c24 */ /* 0x000fe2000f8e0208 */
[----:B------:R-:W-:Y:S01]  /*2010*/  ULDC.64 UR4, c[0x0][0x300] ;  /* 0x0000c00000047ab9 */ /* 0x000fe20000000a00 */
[----:B------:R-:W-:Y:S02]  /*2020*/  SHF.R.S32.HI R8, RZ, 0x1f, R11 ;  /* 0x0000001fff087819 */ /* 0x000fe4000001140b */
[----:B------:R-:W-:Y:S02]  /*2030*/  IMAD.IADD R5, R5, 0x1, R9 ;  /* 0x0000000105057824 */ /* 0x000fe400078e0209 */
[----:B------:R-:W-:-:S04]  /*2040*/  LEA.HI R8, R8, R21, RZ, 0x2 ;  /* 0x0000001508087211 */ /* 0x000fc800078f10ff */
[----:B------:R-:W-:-:S05]  /*2050*/  LOP3.LUT R8, R8, 0xfffffffc, RZ, 0xc0, !PT ;  /* 0xfffffffc08087812 */ /* 0x000fca00078ec0ff */
[----:B------:R-:W-:Y:S01]  /*2060*/  IMAD.IADD R21, R21, 0x1, -R8 ;  /* 0x0000000115157824 */ /* 0x000fe200078e0a08 */
[----:B---3--:R-:W-:Y:S02]  /*2070*/  LOP3.LUT R38, R38, 0xfffffffd, RZ, 0xc0, !PT ;  /* 0xfffffffd26267812 */ /* 0x008fe400078ec0ff */
[----:B------:R-:W-:Y:S02]  /*2080*/  SHF.R.S32.HI R0, RZ, 0x1f, R3 ;  /* 0x0000001fff007819 */ /* 0x000fe40000011403 */
[----:B------:R-:W-:Y:S02]  /*2090*/  SEL R63, R3, RZ, !P0 ;  /* 0x000000ff033f7207 */ /* 0x000fe40004000000 */
[----:B------:R-:W-:-:S05]  /*20a0*/  SEL R30, R0, RZ, !P0 ;  /* 0x000000ff001e7207 */ /* 0x000fca0004000000 */
[----:B------:R-:W-:Y:S02]  /*20b0*/  IMAD R0, R30, UR4, RZ ;  /* 0x000000041e007c24 */ /* 0x000fe4000f8e02ff */
[----:B------:R-:W-:-:S04]  /*20c0*/  IMAD.WIDE.U32 R60, R63, UR4, R4 ;  /* 0x000000043f3c7c25 */ /* 0x000fc8000f8e0004 */
[----:B------:R-:W-:Y:S01]  /*20d0*/  IMAD R3, R63, UR5, R0 ;  /* 0x000000053f037c24 */ /* 0x000fe2000f8e0200 */
[----:B------:R-:W-:Y:S05]  /*20e0*/  @!P6 WARPSYNC.ALL ;  /* 0x000000000000e948 */ /* 0x000fea0003800000 */
[----:B------:R-:W-:Y:S01]  /*20f0*/  ULDC.64 UR4, c[0x0][0x320] ;  /* 0x0000c80000047ab9 */ /* 0x000fe20000000a00 */
[--C-:B------:R-:W-:Y:S01]  /*2100*/  SHF.R.S32.HI R5, RZ, 0x1f, R19.reuse ;  /* 0x0000001fff057819 */ /* 0x100fe20000011413 */
[----:B------:R-:W-:Y:S01]  /*2110*/  IMAD R0, R10, UR4, RZ ;  /* 0x000000040a007c24 */ /* 0x000fe2000f8e02ff */
[----:B------:R-:W-:Y:S01]  /*2120*/  ULDC.64 UR6, c[0x0][0x328] ;  /* 0x0000ca0000067ab9 */ /* 0x000fe20000000a00 */
[----:B------:R-:W-:Y:S01]  /*2130*/  IMAD.MOV.U32 R4, RZ, RZ, R19 ;  /* 0x000000ffff047224 */ /* 0x000fe200078e0013 */
[----:B------:R-:W0:Y:S01]  /*2140*/  LDC.64 R10, c[0x0][0x3e8] ;  /* 0x0000fa00ff0a7b82 */ /* 0x000e220000000a00 */
[----:B------:R-:W-:-:S02]  /*2150*/  IMAD R27, R15, UR5, R0 ;  /* 0x000000050f1b7c24 */ /* 0x000fc4000f8e0200 */
[----:B------:R-:W-:Y:S01]  /*2160*/  IMAD.WIDE.U32 R14, R15, UR4, R4 ;  /* 0x000000040f0e7c25 */ /* 0x000fe2000f8e0004 */
[----:B------:R-:W-:-:S03]  /*2170*/  ULDC UR4, c[0x0][0x2e4] ;  /* 0x0000b90000047ab9 */ /* 0x000fc60000000800 */
[-C--:B------:R-:W-:Y:S01]  /*2180*/  IMAD R0, R32, R6.reuse, RZ ;  /* 0x0000000620007224 */ /* 0x080fe200078e02ff */
[----:B------:R-:W-:Y:S02]  /*2190*/  ISETP.GE.AND P0, PT, R19, UR4, PT ;  /* 0x0000000413007c0c */ /* 0x000fe4000bf06270 */
[----:B------:R-:W-:Y:S01]  /*21a0*/  ISETP.GE.AND P1, PT, R37, UR4, PT ;  /* 0x0000000425007c0c */ /* 0x000fe2000bf26270 */
[----:B------:R-:W-:Y:S02]  /*21b0*/  IMAD R83, R23, R7, R0 ;  /* 0x0000000717537224 */ /* 0x000fe400078e0200 */
[----:B------:R-:W-:Y:S01]  /*21c0*/  IMAD.IADD R0, R61, 0x1, R3 ;  /* 0x000000013d007824 */ /* 0x000fe200078e0203 */
[----:B------:R-:W-:Y:S02]  /*21d0*/  SEL R3, RZ, 0x1, P0 ;  /* 0x00000001ff037807 */ /* 0x000fe40000000000 */
[----:B------:R-:W-:Y:S02]  /*21e0*/  LOP3.LUT P0, RZ, R21, 0x2, RZ, 0xc0, !PT ;  /* 0x0000000215ff7812 */ /* 0x000fe4000780c0ff */
[----:B------:R-:W-:Y:S01]  /*21f0*/  SEL R12, RZ, 0xffffffff, P1 ;  /* 0xffffffffff0c7807 */ /* 0x000fe20000800000 */
[----:B------:R-:W-:-:S04]  /*2200*/  IMAD.WIDE.U32 R8, R23, R6, R4 ;  /* 0x0000000617087225 */ /* 0x000fc800078e0004 */
[----:B------:R-:W-:Y:S01]  /*2210*/  IMAD.SHL.U32 R12, R12, 0x2, RZ ;  /* 0x000000020c0c7824 */ /* 0x000fe200078e00ff */
[----:B------:R-:W-:-:S04]  /*2220*/  IADD3 R84, P1, R60, R8, RZ ;  /* 0x000000083c547210 */ /* 0x000fc80007f3e0ff */
[----:B------:R-:W-:Y:S01]  /*2230*/  LOP3.LUT R3, R12, 0x2, R3, 0xe2, !PT ;  /* 0x000000020c037812 */ /* 0x000fe200078ee203 */
[----:B0-----:R-:W-:Y:S01]  /*2240*/  IMAD R12, R32, R10, RZ ;  /* 0x0000000a200c7224 */ /* 0x001fe200078e02ff */
[----:B------:R-:W-:Y:S02]  /*2250*/  IADD3.X R83, R0, R9, R83, P1, !PT ;  /* 0x0000000900537210 */ /* 0x000fe40000ffe453 */
[----:B------:R-:W-:Y:S01]  /*2260*/  @P0 LOP3.LUT R38, R38, 0x2, RZ, 0xfc, !PT ;  /* 0x0000000226260812 */ /* 0x000fe200078efcff */
[----:B------:R-:W-:Y:S01]  /*2270*/  IMAD.IADD R15, R15, 0x1, R27 ;  /* 0x000000010f0f7824 */ /* 0x000fe200078e021b */
[----:B------:R-:W-:Y:S01]  /*2280*/  ISETP.GE.AND P0, PT, R31, UR4, PT ;  /* 0x000000041f007c0c */ /* 0x000fe2000bf06270 */
[----:B------:R-:W0:Y:S01]  /*2290*/  LDC.64 R8, c[0x0][0x3d8] ;  /* 0x0000f600ff087b82 */ /* 0x000e220000000a00 */
[----:B------:R-:W-:Y:S01]  /*22a0*/  ISETP.GE.AND P1, PT, R103, UR4, PT ;  /* 0x0000000467007c0c */ /* 0x000fe2000bf26270 */
[----:B------:R-:W-:Y:S01]  /*22b0*/  IMAD R27, R23, R11, R12 ;  /* 0x0000000b171b7224 */ /* 0x000fe200078e020c */
[----:B------:R-:W-:-:S02]  /*22c0*/  SEL R12, RZ, 0x4, P0 ;  /* 0x00000004ff0c7807 */ /* 0x000fc40000000000 */
[----:B------:R-:W-:-:S04]  /*22d0*/  SEL R20, RZ, 0x8, P1 ;  /* 0x00000008ff147807 */ /* 0x000fc80000800000 */
[----:B------:R-:W-:Y:S01]  /*22e0*/  LOP3.LUT R3, R20, R3, R12, 0xfe, !PT ;  /* 0x0000000314037212 */ /* 0x000fe200078efe0c */
[----:B------:R-:W-:Y:S02]  /*22f0*/  IMAD R20, R30, UR6, RZ ;  /* 0x000000061e147c24 */ /* 0x000fe4000f8e02ff */
[----:B------:R-:W2:Y:S01]  /*2300*/  LDL R30, [R1+0x14] ;  /* 0x00001400011e7983 */ /* 0x000ea20000100800 */
[----:B------:R-:W-:-:S05]  /*2310*/  VIADD R102, R19, 0x40 ;  /* 0x0000004013667836 */ /* 0x000fca0000000000 */
[----:B------:R-:W-:Y:S01]  /*2320*/  ISETP.GE.AND P0, PT, R102, UR4, PT ;  /* 0x0000000466007c0c */ /* 0x000fe2000bf06270 */
[----:B------:R-:W-:-:S03]  /*2330*/  IMAD R33, R63, UR7, R20 ;  /* 0x000000073f217c24 */ /* 0x000fc6000f8e0214 */
[----:B------:R-:W-:Y:S02]  /*2340*/  SEL R12, RZ, 0x10, P0 ;  /* 0x00000010ff0c7807 */ /* 0x000fe40000000000 */
[-C--:B------:R-:W-:Y:S01]  /*2350*/  ISETP.GE.AND P0, PT, R19, R104.reuse, PT ;  /* 0x000000681300720c */ /* 0x080fe20003f06270 */
[----:B------:R-:W-:Y:S01]  /*2360*/  IMAD.WIDE.U32 R62, R63, UR6, R14 ;  /* 0x000000063f3e7c25 */ /* 0x000fe2000f8e000e */
[--C-:B------:R-:W-:Y:S02]  /*2370*/  SHF.R.S32.HI R29, RZ, 0x1f, R16.reuse ;  /* 0x0000001fff1d7819 */ /* 0x100fe40000011410 */
[-C--:B------:R-:W-:Y:S01]  /*2380*/  ISETP.GE.AND P1, PT, R37, R104.reuse, PT ;  /* 0x000000682500720c */ /* 0x080fe20003f26270 */
[----:B------:R-:W-:Y:S01]  /*2390*/  IMAD.MOV.U32 R28, RZ, RZ, R16 ;  /* 0x000000ffff1c7224 */ /* 0x000fe200078e0010 */
[----:B------:R-:W-:Y:S01]  /*23a0*/  ISETP.GE.AND P2, PT, R31, R104, PT ;  /* 0x000000681f00720c */ /* 0x000fe20003f46270 */
[----:B------:R-:W-:Y:S01]  /*23b0*/  IMAD.WIDE.U32 R64, R23, R10, R4 ;  /* 0x0000000a17407225 */ /* 0x000fe200078e0004 */
[----:B------:R-:W-:-:S03]  /*23c0*/  LOP3.LUT R12, R3, R12, RZ, 0xfc, !PT ;  /* 0x0000000c030c7212 */ /* 0x000fc600078efcff */
[-C--:B0-----:R-:W-:Y:S02]  /*23d0*/  IMAD R14, R32, R8.reuse, RZ ;  /* 0x00000008200e7224 */ /* 0x081fe400078e02ff */
[CC--:B------:R-:W-:Y:S01]  /*23e0*/  IMAD.WIDE.U32 R68, R23.reuse, R8.reuse, R4 ;  /* 0x0000000817447225 */ /* 0x0c0fe200078e0004 */
[C---:B------:R-:W-:Y:S02]  /*23f0*/  SEL R4, R104.reuse, RZ, P0 ;  /* 0x000000ff68047207 */ /* 0x040fe40000000000 */
[C---:B------:R-:W-:Y:S01]  /*2400*/  SEL R3, R104.reuse, RZ, P1 ;  /* 0x000000ff68037207 */ /* 0x040fe20000800000 */
[C---:B------:R-:W-:Y:S01]  /*2410*/  IMAD R15, R23.reuse, R9, R14 ;  /* 0x00000009170f7224 */ /* 0x040fe200078e020e */
[----:B------:R-:W-:Y:S01]  /*2420*/  SEL R5, R104, RZ, P2 ;  /* 0x000000ff68057207 */ /* 0x000fe20001000000 */
[----:B------:R-:W-:-:S04]  /*2430*/  IMAD.WIDE.U32 R70, R23, R8, R28 ;  /* 0x0000000817467225 */ /* 0x000fc800078e001c */
[----:B------:R-:W-:-:S04]  /*2440*/  IMAD.WIDE.U32 R66, R23, R10, R28 ;  /* 0x0000000a17427225 */ /* 0x000fc800078e001c */
[----:B------:R-:W-:Y:S02]  /*2450*/  IMAD.IADD R4, R19, 0x1, R4 ;  /* 0x0000000113047824 */ /* 0x000fe400078e0204 */
[----:B------:R-:W-:Y:S02]  /*2460*/  IMAD.IADD R69, R69, 0x1, R15 ;  /* 0x0000000145457824 */ /* 0x000fe400078e020f */
[----:B------:R-:W-:Y:S02]  /*2470*/  IMAD.IADD R71, R15, 0x1, R71 ;  /* 0x000000010f477824 */ /* 0x000fe400078e0247 */
[----:B------:R-:W-:Y:S02]  /*2480*/  IMAD.IADD R65, R65, 0x1, R27 ;  /* 0x0000000141417824 */ /* 0x000fe400078e021b */
[----:B------:R-:W-:Y:S02]  /*2490*/  IMAD.IADD R67, R27, 0x1, R67 ;  /* 0x000000011b437824 */ /* 0x000fe400078e0243 */
[----:B------:R-:W-:-:S02]  /*24a0*/  IMAD.IADD R15, R37, 0x1, R3 ;  /* 0x00000001250f7824 */ /* 0x000fc400078e0203 */
[----:B------:R-:W-:Y:S01]  /*24b0*/  IMAD.IADD R27, R31, 0x1, R5 ;  /* 0x000000011f1b7824 */ /* 0x000fe200078e0205 */
[----:B------:R-:W-:Y:S02]  /*24c0*/  SHF.R.S32.HI R5, RZ, 0x1f, R4 ;  /* 0x0000001fff057819 */ /* 0x000fe40000011404 */
[----:B------:R-:W-:Y:S02]  /*24d0*/  SHF.R.S32.HI R20, RZ, 0x1f, R15 ;  /* 0x0000001fff147819 */ /* 0x000fe4000001140f */
[CC--:B------:R-:W-:Y:S02]  /*24e0*/  LEA.HI R14, R5.reuse, R4.reuse, RZ, 0x5 ;  /* 0x00000004050e7211 */ /* 0x0c0fe400078f28ff */
[----:B------:R-:W-:Y:S02]  /*24f0*/  LEA.HI R3, R5, R4, RZ, 0x3 ;  /* 0x0000000405037211 */ /* 0x000fe400078f18ff */
[CC--:B------:R-:W-:Y:S02]  /*2500*/  LEA.HI R4, R20.reuse, R15.reuse, RZ, 0x3 ;  /* 0x0000000f14047211 */ /* 0x0c0fe400078f18ff */
[----:B------:R-:W-:Y:S01]  /*2510*/  LEA.HI R20, R20, R15, RZ, 0x5 ;  /* 0x0000000f14147211 */ /* 0x000fe200078f28ff */
[----:B------:R-:W-:Y:S01]  /*2520*/  IMAD.SHL.U32 R15, R14, 0x80, RZ ;  /* 0x000000800e0f7824 */ /* 0x000fe200078e00ff */
[----:B------:R-:W-:-:S02]  /*2530*/  LOP3.LUT R38, R38, 0xfffffffe, RZ, 0xc0, !PT ;  /* 0xfffffffe26267812 */ /* 0x000fc400078ec0ff */
[----:B------:R-:W-:Y:S02]  /*2540*/  LOP3.LUT R14, R36, 0x18, R3, 0xf8, !PT ;  /* 0x00000018240e7812 */ /* 0x000fe400078ef803 */
[----:B------:R-:W-:Y:S02]  /*2550*/  @P2 LOP3.LUT R38, R38, 0x1, RZ, 0xfc, !PT ;  /* 0x0000000126262812 */ /* 0x000fe400078efcff */
[----:B-----5:R-:W-:Y:S02]  /*2560*/  SHF.R.S32.HI R31, RZ, 0x1f, R105 ;  /* 0x0000001fff1f7819 */ /* 0x020fe40000011469 */
[----:B------:R-:W-:Y:S02]  /*2570*/  LOP3.LUT R15, R15, 0xfffff000, RZ, 0xc0, !PT ;  /* 0xfffff0000f0f7812 */ /* 0x000fe400078ec0ff */
[----:B------:R-:W-:Y:S01]  /*2580*/  LOP3.LUT R14, R14, R35, RZ, 0x3c, !PT ;  /* 0x000000230e0e7212 */ /* 0x000fe200078e3cff */
[----:B------:R0:W-:Y:S01]  /*2590*/  STL [R1], R38 ;  /* 0x0000002601007387 */ /* 0x0001e20000100800 */
[----:B------:R-:W-:Y:S01]  /*25a0*/  SHF.R.S32.HI R28, RZ, 0x1f, R27 ;  /* 0x0000001fff1c7819 */ /* 0x000fe2000001141b */
[----:B------:R-:W-:Y:S01]  /*25b0*/  VIADD R101, R19, 0x50 ;  /* 0x0000005013657836 */ /* 0x000fe20000000000 */
[----:B------:R-:W-:-:S02]  /*25c0*/  IADD3 R72, P2, R23, R72, RZ ;  /* 0x0000004817487210 */ /* 0x000fc40007f5e0ff */
[CC--:B------:R-:W-:Y:S02]  /*25d0*/  LEA.HI R5, R28.reuse, R27.reuse, RZ, 0x3 ;  /* 0x0000001b1c057211 */ /* 0x0c0fe400078f18ff */
[----:B------:R-:W-:Y:S01]  /*25e0*/  LEA.HI R28, R28, R27, RZ, 0x5 ;  /* 0x0000001b1c1c7211 */ /* 0x000fe200078f28ff */
[----:B------:R-:W-:Y:S01]  /*25f0*/  IMAD.SHL.U32 R27, R20, 0x80, RZ ;  /* 0x00000080141b7824 */ /* 0x000fe200078e00ff */
[----:B------:R-:W-:Y:S01]  /*2600*/  LOP3.LUT R20, R36, 0x18, R4, 0xf8, !PT ;  /* 0x0000001824147812 */ /* 0x000fe200078ef804 */
[----:B------:R-:W-:Y:S01]  /*2610*/  IMAD.X R73, R32, 0x1, R13, P2 ;  /* 0x0000000120497824 */ /* 0x000fe200010e060d */
[----:B------:R-:W-:Y:S01]  /*2620*/  ISETP.GE.AND P2, PT, R101, UR4, PT ;  /* 0x0000000465007c0c */ /* 0x000fe2000bf46270 */
[----:B------:R-:W-:Y:S01]  /*2630*/  IMAD.SHL.U32 R29, R28, 0x80, RZ ;  /* 0x000000801c1d7824 */ /* 0x000fe200078e00ff */
[----:B------:R-:W-:Y:S02]  /*2640*/  SHF.L.U64.HI R93, R8, 0x7, R9 ;  /* 0x00000007085d7819 */ /* 0x000fe40000010209 */
[----:B------:R-:W-:-:S02]  /*2650*/  LOP3.LUT R27, R27, 0xfffff000, RZ, 0xc0, !PT ;  /* 0xfffff0001b1b7812 */ /* 0x000fc400078ec0ff */
[-C--:B------:R-:W-:Y:S02]  /*2660*/  LOP3.LUT R20, R20, R35.reuse, RZ, 0x3c, !PT ;  /* 0x0000002314147212 */ /* 0x080fe400078e3cff */
[----:B------:R-:W-:Y:S01]  /*2670*/  LOP3.LUT R28, R36, 0x18, R5, 0xf8, !PT ;  /* 0x00000018241c7812 */ /* 0x000fe200078ef805 */
[----:B------:R-:W-:Y:S01]  /*2680*/  IMAD.WIDE.U32 R68, R105, R8, R68 ;  /* 0x0000000869447225 */ /* 0x000fe200078e0044 */
[----:B------:R-:W-:Y:S02]  /*2690*/  LOP3.LUT R29, R29, 0xfffff000, RZ, 0xc0, !PT ;  /* 0xfffff0001d1d7812 */ /* 0x000fe400078ec0ff */
[----:B------:R-:W-:Y:S01]  /*26a0*/  LOP3.LUT R28, R28, R35, RZ, 0x3c, !PT ;  /* 0x000000231c1c7212 */ /* 0x000fe200078e3cff */
[-C--:B------:R-:W-:Y:S01]  /*26b0*/  IMAD.WIDE.U32 R64, R105, R10.reuse, R64 ;  /* 0x0000000a69407225 */ /* 0x080fe200078e0040 */
[----:B------:R-:W-:Y:S02]  /*26c0*/  LOP3.LUT R75, R3, 0xfffffff8, RZ, 0xc0, !PT ;  /* 0xfffffff8034b7812 */ /* 0x000fe400078ec0ff */
[----:B------:R-:W-:Y:S01]  /*26d0*/  LOP3.LUT R74, R4, 0xfffffff8, RZ, 0xc0, !PT ;  /* 0xfffffff8044a7812 */ /* 0x000fe200078ec0ff */
[----:B------:R-:W-:Y:S01]  /*26e0*/  IMAD.WIDE.U32 R66, R105, R10, R66 ;  /* 0x0000000a69427225 */ /* 0x000fe200078e0042 */
[----:B------:R-:W-:-:S03]  /*26f0*/  SHF.L.U64.HI R87, R6, 0x7, R7 ;  /* 0x0000000706577819 */ /* 0x000fc60000010207 */
[----:B------:R-:W-:Y:S01]  /*2700*/  IMAD.WIDE.U32 R70, R105, R8, R70 ;  /* 0x0000000869467225 */ /* 0x000fe200078e0046 */
[----:B------:R-:W-:-:S03]  /*2710*/  SHF.L.U64.HI R92, R10, 0x7, R11 ;  /* 0x000000070a5c7819 */ /* 0x000fc6000001020b */
[----:B------:R-:W-:Y:S01]  /*2720*/  IMAD.SHL.U32 R7, R10, 0x80, RZ ;  /* 0x000000800a077824 */ /* 0x000fe200078e00ff */
[----:B------:R-:W-:Y:S01]  /*2730*/  SHF.R.S32.HI R96, RZ, 0x1f, R75 ;  /* 0x0000001fff607819 */ /* 0x000fe2000001144b */
[----:B------:R-:W-:Y:S01]  /*2740*/  IMAD.SHL.U32 R6, R6, 0x80, RZ ;  /* 0x0000008006067824 */ /* 0x000fe200078e00ff */
[----:B------:R-:W-:Y:S01]  /*2750*/  SHF.R.S32.HI R95, RZ, 0x1f, R74 ;  /* 0x0000001fff5f7819 */ /* 0x000fe2000001144a */
[----:B------:R-:W-:Y:S02]  /*2760*/  VIADD R109, R34, 0x8 ;  /* 0x00000008226d7836 */ /* 0x000fe40000000000 */
[----:B------:R-:W-:Y:S02]  /*2770*/  IMAD.SHL.U32 R107, R104, 0x2, RZ ;  /* 0x00000002686b7824 */ /* 0x000fe400078e00ff */
[----:B------:R-:W-:Y:S01]  /*2780*/  IMAD.IADD R82, R63, 0x1, R33 ;  /* 0x000000013f527824 */ /* 0x000fe200078e0221 */
[----:B--2---:R-:W-:Y:S01]  /*2790*/  IADD3 R100, R14, R15, R30 ;  /* 0x0000000f0e647210 */ /* 0x004fe20007ffe01e */
[----:B------:R-:W-:-:S04]  /*27a0*/  IMAD R14, R31, R10, RZ ;  /* 0x0000000a1f0e7224 */ /* 0x000fc800078e02ff */
[----:B------:R-:W-:Y:S02]  /*27b0*/  IMAD R15, R105, R11, R14 ;  /* 0x0000000b690f7224 */ /* 0x000fe400078e020e */
[----:B------:R-:W-:-:S04]  /*27c0*/  IMAD R14, R31, R8, RZ ;  /* 0x000000081f0e7224 */ /* 0x000fc800078e02ff */
[----:B------:R-:W-:Y:S01]  /*27d0*/  IMAD R77, R105, R9, R14 ;  /* 0x00000009694d7224 */ /* 0x000fe200078e020e */
[----:B------:R-:W-:Y:S02]  /*27e0*/  SEL R9, RZ, 0x20, P2 ;  /* 0x00000020ff097807 */ /* 0x000fe40001000000 */
[----:B------:R-:W-:Y:S02]  /*27f0*/  IADD3 R98, R20, R27, R30 ;  /* 0x0000001b14627210 */ /* 0x000fe40007ffe01e */
[C---:B------:R-:W-:Y:S02]  /*2800*/  LOP3.LUT R14, R12.reuse, R9, RZ, 0xfc, !PT ;  /* 0x000000090c0e7212 */ /* 0x040fe400078efcff */
[----:B------:R-:W-:Y:S01]  /*2810*/  LOP3.LUT R27, R5, 0xfffffff8, RZ, 0xc0, !PT ;  /* 0xfffffff8051b7812 */ /* 0x000fe200078ec0ff */
[----:B------:R-:W-:Y:S01]  /*2820*/  IMAD.IADD R79, R69, 0x1, R77 ;  /* 0x00000001454f7824 */ /* 0x000fe200078e024d */
[----:B------:R-:W-:Y:S01]  /*2830*/  LOP3.LUT R9, R12, 0x1, RZ, 0xc0, !PT ;  /* 0x000000010c097812 */ /* 0x000fe200078ec0ff */
[----:B------:R-:W-:Y:S01]  /*2840*/  IMAD.SHL.U32 R8, R8, 0x80, RZ ;  /* 0x0000008008087824 */ /* 0x000fe200078e00ff */
[C---:B------:R-:W-:Y:S01]  /*2850*/  LOP3.LUT R10, R14.reuse, 0x2, RZ, 0xc0, !PT ;  /* 0x000000020e0a7812 */ /* 0x040fe200078ec0ff */
[----:B------:R-:W-:Y:S01]  /*2860*/  IMAD.IADD R81, R65, 0x1, R15 ;  /* 0x0000000141517824 */ /* 0x000fe200078e020f */
[C---:B------:R-:W-:Y:S01]  /*2870*/  LOP3.LUT R11, R14.reuse, 0x4, RZ, 0xc0, !PT ;  /* 0x000000040e0b7812 */ /* 0x040fe200078ec0ff */
[----:B------:R-:W-:Y:S01]  /*2880*/  IMAD.IADD R78, R15, 0x1, R67 ;  /* 0x000000010f4e7824 */ /* 0x000fe200078e0243 */
[C---:B------:R-:W-:Y:S01]  /*2890*/  LOP3.LUT R12, R14.reuse, 0x8, RZ, 0xc0, !PT ;  /* 0x000000080e0c7812 */ /* 0x040fe200078ec0ff */
[----:B------:R-:W-:Y:S01]  /*28a0*/  IMAD.IADD R77, R77, 0x1, R71 ;  /* 0x000000014d4d7824 */ /* 0x000fe200078e0247 */
[----:B------:R-:W-:-:S02]  /*28b0*/  LOP3.LUT R13, R14, 0x10, RZ, 0xc0, !PT ;  /* 0x000000100e0d7812 */ /* 0x000fc400078ec0ff */
[----:B------:R-:W-:Y:S02]  /*28c0*/  IADD3 R97, R28, R29, R30 ;  /* 0x0000001d1c617210 */ /* 0x000fe40007ffe01e */
[----:B------:R-:W-:Y:S02]  /*28d0*/  SHF.R.S32.HI R94, RZ, 0x1f, R27 ;  /* 0x0000001fff5e7819 */ /* 0x000fe4000001141b */
[----:B------:R-:W-:Y:S01]  /*28e0*/  LOP3.LUT R14, R14, 0x20, RZ, 0xc0, !PT ;  /* 0x000000200e0e7812 */ /* 0x000fe200078ec0ff */
[----:B0-----:R-:W-:Y:S06]  /*28f0*/  @!P6 BAR.SYNC.DEFER_BLOCKING 0x9, 0x100 ;  /* 0x024400000000eb1d */ /* 0x001fec0000010000 */
.L_x_9416:
[----:B-1-3--:R-:W2:Y:S01]  /*2900*/  LDL R28, [R1+0x40] ;  /* 0x00004000011c7983 */ /* 0x00aea20000100800 */
[----:B0-----:R-:W0:Y:S01]  /*2910*/  LDC.64 R88, c[0x0][0x2d8] ;  /* 0x0000b600ff587b82 */ /* 0x001e220000000a00 */
[----:B------:R-:W-:Y:S01]  /*2920*/  VIADD R31, R25, 0xffffffff ;  /* 0xffffffff191f7836 */ /* 0x000fe20000000000 */
[----:B------:R-:W-:Y:S01]  /*2930*/  LOP3.LUT P4, RZ, R21, 0x2, RZ, 0xc0, !PT ;  /* 0x0000000215ff7812 */ /* 0x000fe2000788c0ff */
[----:B------:R-:W-:Y:S05]  /*2940*/  YIELD ;  /* 0x0000000000007946 */ /* 0x000fea0003800000 */
[----:B------:R-:W1:Y:S01]  /*2950*/  LDC R99, c[0x0][0x3d4] ;  /* 0x0000f500ff637b82 */ /* 0x000e620000000800 */
[----:B------:R-:W-:Y:S01]  /*2960*/  SHF.R.S32.HI R30, RZ, 0x1f, R31 ;  /* 0x0000001fff1e7819 */ /* 0x000fe2000001141f */
[-C--:B------:R-:W-:Y:S01]  /*2970*/  IMAD R15, R87, R31.reuse, RZ ;  /* 0x0000001f570f7224 */ /* 0x080fe200078e02ff */
[----:B------:R-:W-:Y:S01]  /*2980*/  BSSY B0, `(.L_x_9361) ;  /* 0x0000413000007945 */ /* 0x000fe20003800000 */
[----:B------:R-:W-:-:S04]  /*2990*/  IMAD.WIDE.U32 R56, R6, R31, RZ ;  /* 0x0000001f06387225 */ /* 0x000fc800078e00ff */
[----:B------:R-:W-:Y:S01]  /*29a0*/  IMAD R15, R30, R6, R15 ;  /* 0x000000061e0f7224 */ /* 0x000fe200078e020f */
[----:B------:R-:W-:-:S03]  /*29b0*/  IADD3 R20, P2, R84, R56, RZ ;  /* 0x0000003854147210 */ /* 0x000fc60007f5e0ff */
[----:B------:R-:W-:-:S04]  /*29c0*/  IMAD.IADD R91, R57, 0x1, R15 ;  /* 0x00000001395b7824 */ /* 0x000fc800078e020f */
[----:B------:R-:W-:Y:S01]  /*29d0*/  IMAD.X R25, R91, 0x1, R83, P2 ;  /* 0x000000015b197824 */ /* 0x000fe200010e0653 */
[C---:B0-----:R-:W-:Y:S02]  /*29e0*/  LEA R32, P3, R20.reuse, R88, 0x1 ;  /* 0x0000005814207211 */ /* 0x041fe400078608ff */
[----:B------:R-:W-:Y:S02]  /*29f0*/  ISETP.GT.AND P2, PT, R31, R76, PT ;  /* 0x0000004c1f00720c */ /* 0x000fe40003f44270 */
[----:B------:R-:W-:Y:S01]  /*2a00*/  LEA.HI.X R33, R20, R89, R25, 0x1, P3 ;  /* 0x0000005914217211 */ /* 0x000fe200018f0c19 */
[----:B------:R-:W-:Y:S01]  /*2a10*/  IMAD.MOV.U32 R25, RZ, RZ, R31 ;  /* 0x000000ffff197224 */ /* 0x000fe200078e001f */
[----:B-1----:R-:W-:Y:S01]  /*2a20*/  ISETP.GE.AND P3, PT, R99, 0x1, PT ;  /* 0x000000016300780c */ /* 0x002fe20003f66270 */
[----:B--2---:R-:W-:-:S04]  /*2a30*/  IMAD R15, R18, 0x3000, R28 ;  /* 0x00003000120f7824 */ /* 0x004fc800078e021c */
[C---:B------:R-:W-:Y:S02]  /*2a40*/  VIADD R29, R15.reuse, 0x10 ;  /* 0x000000100f1d7836 */ /* 0x040fe40000000000 */
[C---:B------:R-:W-:Y:S02]  /*2a50*/  @P4 VIADD R29, R15.reuse, 0xfffffff0 ;  /* 0xfffffff00f1d4836 */ /* 0x040fe40000000000 */
[--C-:B------:R-:W-:Y:S02]  /*2a60*/  IMAD R80, R15, 0x2, R26.reuse ;  /* 0x000000020f507824 */ /* 0x100fe400078e021a */
[----:B------:R-:W-:Y:S02]  /*2a70*/  IMAD R20, R29, 0x2, R26 ;  /* 0x000000021d147824 */ /* 0x000fe400078e021a */
[----:B------:R-:W-:Y:S05]  /*2a80*/  @!P3 BRA `(.L_x_9362) ;  /* 0x0000003c0088b947 */ /* 0x000fea0003800000 */
[----:B------:R-:W-:Y:S01]  /*2a90*/  ULDC.U8 UR4, c[0x0][0x3f0] ;  /* 0x0000fc0000047ab9 */ /* 0x000fe20000000000 */
[-C--:B------:R-:W-:Y:S01]  /*2aa0*/  IMAD R15, R93, R31.reuse, RZ ;  /* 0x0000001f5d0f7224 */ /* 0x080fe200078e02ff */
[----:B------:R-:W-:Y:S01]  /*2ab0*/  ISETP.NE.AND P3, PT, RZ, UR4, PT ;  /* 0x00000004ff007c0c */ /* 0x000fe2000bf65270 */
[-C--:B------:R-:W-:Y:S02]  /*2ac0*/  IMAD R28, R92, R31.reuse, RZ ;  /* 0x0000001f5c1c7224 */ /* 0x080fe400078e02ff */
[----:B------:R-:W-:Y:S02]  /*2ad0*/  IMAD R15, R30, R8, R15 ;  /* 0x000000081e0f7224 */ /* 0x000fe400078e020f */
[----:B------:R-:W-:Y:S02]  /*2ae0*/  IMAD R85, R25, -0x80, R24 ;  /* 0xffffff8019557824 */ /* 0x000fe400078e0218 */
[----:B------:R-:W-:-:S03]  /*2af0*/  IMAD.WIDE.U32 R54, R8, R31, RZ ;  /* 0x0000001f08367225 */ /* 0x000fc600078e00ff */
[----:B------:R-:W-:Y:S01]  /*2b00*/  VIMNMX R85, R85, 0x80, PT ;  /* 0x0000008055557848 */ /* 0x000fe20003fe0100 */
[----:B------:R-:W-:Y:S02]  /*2b10*/  IMAD R29, R30, R7, R28 ;  /* 0x000000071e1d7224 */ /* 0x000fe400078e021c */
        /* <DEDUP_REMOVED lines=64> */
.L_x_9365:
[----:B------:R-:W-:Y:S05]  /*2f20*/  BSYNC B1 ;  /* 0x0000000000017941 */ /* 0x000fea0003800000 */
.L_x_9364:
[----:B-----5:R-:W-:Y:S01]  /*2f30*/  IMAD.MOV.U32 R15, RZ, RZ, R34 ;  /* 0x000000ffff0f7224 */ /* 0x020fe200078e0022 */
[----:B------:R-:W-:Y:S01]  /*2f40*/  UISETP.NE.AND UP0, UPT, UR37, 0x3, UPT ;  /* 0x000000032500788c */ /* 0x000fe2000bf05270 */
[----:B0-----:R-:W-:Y:S02]  /*2f50*/  IMAD.MOV.U32 R28, RZ, RZ, R35 ;  /* 0x000000ffff1c7224 */ /* 0x001fe400078e0023 */
        /* <DEDUP_REMOVED lines=49> */
.L_x_9366:
[----:B------:R-:W-:Y:S01]  /*3270*/  IMAD R15, R18, 0x8, R2 ;  /* 0x00000008120f7824 */ /* 0x000fe200078e0202 */
[----:B------:R-:W-:Y:S01]  /*3280*/  SHF.L.U32 R86, R157, 0x1f, RZ ;  /* 0x0000001f9d567819 */ /* 0x000fe200000006ff */
[----:B------:R-:W-:Y:S03]  /*3290*/  BSSY B1, `(.L_x_9367) ;  /* 0x0000003000017945 */ /* 0x000fe60003800000 */
[----:B------:R-:W0:Y:S02]  /*32a0*/  SYNCS.PHASECHK.TRANS64.TRYWAIT P5, [R15+URZ+0x2d890], R86 ;  /* 0x02d890560f0075a7 */ /* 0x000e2400080a017f */
[----:B0-----:R-:W-:Y:S05]  /*32b0*/  @!P5 BRA `(.L_x_9368) ;  /* 0x000001f000e8d947 */ /* 0x001fea0003800000 */
.L_x_9678:
[----:B------:R-:W-:Y:S05]  /*32c0*/  BSYNC B1 ;  /* 0x0000000000017941 */ /* 0x000fea0003800000 */
.L_x_9367:
        /* <DEDUP_REMOVED lines=10> */
[--C-:B------:R-:W-:Y:S01]  /*3370*/  SHF.R.U64 R53, R58, 0x10, R59.reuse ;  /* 0x000000103a357819 */ /* 0x100fe2000000123b */
[C---:B------:R-:W-:Y:S01]  /*3380*/  IMAD.U32 R54, R31.reuse, 0x10000, RZ ;  /* 0x000100001f367824 */ /* 0x040fe200078e00ff */
[----:B------:R-:W-:Y:S02]  /*3390*/  LOP3.LUT R58, R30, 0xffff0000, RZ, 0xc0, !PT ;  /* 0xffff00001e3a7812 */ /* 0x000fe400078ec0ff */
[----:B------:R-:W-:Y:S02]  /*33a0*/  LOP3.LUT R30, R31, 0xffff0000, RZ, 0xc0, !PT ;  /* 0xffff00001f1e7812 */ /* 0x000fe400078ec0ff */
[----:B------:R-:W-:Y:S02]  /*33b0*/  PRMT R31, R90, 0x5432, R88 ;  /* 0x000054325a1f7816 */ /* 0x000fe40000000058 */
[----:B------:R-:W-:-:S02]  /*33c0*/  SHF.R.U32.HI R55, RZ, 0x10, R59 ;  /* 0x00000010ff377819 */ /* 0x000fc4000001163b */
[----:B------:R-:W-:Y:S02]  /*33d0*/  PRMT R53, R117, 0x5410, R53 ;  /* 0x0000541075357816 */ /* 0x000fe40000000035 */
[----:B------:R-:W-:Y:S02]  /*33e0*/  SHF.R.U32.HI R59, RZ, 0x10, R89 ;  /* 0x00000010ff3b7819 */ /* 0x000fe40000011659 */
[----:B------:R-:W-:Y:S02]  /*33f0*/  LOP3.LUT R124, R29, 0xffff0000, RZ, 0xc0, !PT ;  /* 0xffff00001d7c7812 */ /* 0x000fe400078ec0ff */
[C---:B------:R-:W-:Y:S01]  /*3400*/  LOP3.LUT R117, R31.reuse, 0xffff0000, RZ, 0xc0, !PT ;  /* 0xffff00001f757812 */ /* 0x040fe200078ec0ff */
[----:B------:R-:W-:Y:S01]  /*3410*/  IMAD.U32 R31, R31, 0x10000, RZ ;  /* 0x000100001f1f7824 */ /* 0x000fe200078e00ff */
[C---:B------:R-:W-:Y:S01]  /*3420*/  LOP3.LUT R89, R53.reuse, 0xffff0000, RZ, 0xc0, !PT ;  /* 0xffff000035597812 */ /* 0x040fe200078ec0ff */
[----:B------:R-:W-:Y:S01]  /*3430*/  IMAD.U32 R53, R53, 0x10000, RZ ;  /* 0x0001000035357824 */ /* 0x000fe200078e00ff */
[----:B------:R-:W-:Y:S01]  /*3440*/  PRMT R55, R118, 0x5410, R55 ;  /* 0x0000541076377816 */ /* 0x000fe20000000037 */
[----:B------:R-:W-:Y:S01]  /*3450*/  IMAD.U32 R118, R29, 0x10000, RZ ;  /* 0x000100001d767824 */ /* 0x000fe200078e00ff */
[----:B------:R-:W-:Y:S01]  /*3460*/  PRMT R59, R123, 0x5410, R59 ;  /* 0x000054107b3b7816 */ /* 0x000fe2000000003b */
[C---:B------:R-:W-:Y:S01]  /*3470*/  FMUL.FTZ R123, R124.reuse, R117 ;  /* 0x000000757c7b7220 */ /* 0x040fe20000410000 */
[----:B------:R-:W-:-:S03]  /*3480*/  FMUL.FTZ R124, R124, R89 ;  /* 0x000000597c7c7220 */ /* 0x000fc60000410000 */
[----:B------:R-:W-:Y:S02]  /*3490*/  IMAD.U32 R29, R59, 0x10000, RZ ;  /* 0x000100003b1d7824 */ /* 0x000fe400078e00ff */
[C---:B------:R-:W-:Y:S01]  /*34a0*/  FFMA.FTZ R88, R118.reuse, R89, -R123 ;  /* 0x0000005976587223 */ /* 0x040fe2000001087b */
[----:B------:R-:W-:Y:S02]  /*34b0*/  IMAD.U32 R89, R55, 0x10000, RZ ;  /* 0x0001000037597824 */ /* 0x000fe400078e00ff */
[----:B------:R-:W-:Y:S01]  /*34c0*/  FFMA.FTZ R117, R118, R117, R124 ;  /* 0x0000007576757223 */ /* 0x000fe2000001007c */
[----:B------:R-:W-:Y:S01]  /*34d0*/  FMUL.FTZ R125, R58, R29 ;  /* 0x0000001d3a7d7220 */ /* 0x000fe20000410000 */
[C---:B------:R-:W-:Y:S01]  /*34e0*/  IMAD.U32 R118, R28.reuse, 0x10000, RZ ;  /* 0x000100001c767824 */ /* 0x040fe200078e00ff */
[----:B------:R-:W-:Y:S01]  /*34f0*/  LOP3.LUT R28, R28, 0xffff0000, RZ, 0xc0, !PT ;  /* 0xffff00001c1c7812 */ /* 0x000fe200078ec0ff */
[-C--:B------:R-:W-:Y:S01]  /*3500*/  FMUL.FTZ R123, R58, R89.reuse ;  /* 0x000000593a7b7220 */ /* 0x080fe20000410000 */
[----:B------:R-:W-:Y:S01]  /*3510*/  LOP3.LUT R59, R59, 0xffff0000, RZ, 0xc0, !PT ;  /* 0xffff00003b3b7812 */ /* 0x000fe200078ec0ff */
[C---:B------:R-:W-:Y:S01]  /*3520*/  FFMA.FTZ R125, R52.reuse, R89, -R125 ;  /* 0x00000059347d7223 */ /* 0x040fe2000001087d */
        /* <DEDUP_REMOVED lines=10> */
[----:B------:R-:W-:-:S03]  /*35d0*/  F2FP.BF16.F32.PACK_AB R88, R117, R88 ;  /* 0x000000587558723e */ /* 0x000fc600000010ff */
[----:B------:R-:W-:Y:S02]  /*35e0*/  F2FP.BF16.F32.PACK_AB R28, R28, R29 ;  /* 0x0000001d1c1c723e */ /* 0x000fe400000010ff */
[----:B------:R-:W-:Y:S01]  /*35f0*/  F2FP.BF16.F32.PACK_AB R31, R30, R55 ;  /* 0x000000371e1f723e */ /* 0x000fe200000010ff */
[----:B------:R-:W-:Y:S01]  /*3600*/  IMAD.MOV.U32 R29, RZ, RZ, R88 ;  /* 0x000000ffff1d7224 */ /* 0x000fe200078e0058 */
[----:B------:R-:W-:-:S07]  /*3610*/  F2FP.BF16.F32.PACK_AB R30, R52, R125 ;  /* 0x0000007d341e723e */ /* 0x000fce00000010ff */
.L_x_9373:
[----:B------:R-:W-:Y:S05]  /*3620*/  BSYNC B2 ;  /* 0x0000000000027941 */ /* 0x000fea0003800000 */
.L_x_9372:
[----:B--2---:R1:W-:Y:S02]  /*3630*/  STG.E.128 desc[UR52][R32.64], R28 ;  /* 0x0000001c20007986 */ /* 0x0043e4000c101d34 */
.L_x_9371:
[----:B------:R-:W-:Y:S05]  /*3640*/  BSYNC B1 ;  /* 0x0000000000017941 */ /* 0x000fea0003800000 */
.L_x_9370:
        /* <DEDUP_REMOVED lines=9> */
[----:B------:R-:W-:Y:S01]  /*36e0*/  SHF.R.U64 R55, R50, 0x10, R51 ;  /* 0x0000001032377819 */ /* 0x000fe20000001233 */
[----:B--2---:R-:W-:Y:S01]  /*36f0*/  IMAD.U32 R50, R30, 0x10000, RZ ;  /* 0x000100001e327824 */ /* 0x004fe200078e00ff */
[----:B------:R-:W-:Y:S02]  /*3700*/  PRMT R132, R132, 0x5410, R53 ;  /* 0x0000541084847816 */ /* 0x000fe40000000035 */
[----:B------:R-:W-:Y:S02]  /*3710*/  SHF.R.U32.HI R56, RZ, 0x10, R57 ;  /* 0x00000010ff387819 */ /* 0x000fe40000011639 */
[----:B------:R-:W-:Y:S01]  /*3720*/  PRMT R130, R130, 0x5410, R55 ;  /* 0x0000541082827816 */ /* 0x000fe20000000037 */
[----:B------:R-:W-:Y:S01]  /*3730*/  IMAD.U32 R55, R29, 0x10000, RZ ;  /* 0x000100001d377824 */ /* 0x000fe200078e00ff */
[----:B------:R-:W-:-:S02]  /*3740*/  SHF.R.U32.HI R52, RZ, 0x10, R51 ;  /* 0x00000010ff347819 */ /* 0x000fc40000011633 */
[----:B------:R-:W-:Y:S01]  /*3750*/  LOP3.LUT R53, R29, 0xffff0000, RZ, 0xc0, !PT ;  /* 0xffff00001d357812 */ /* 0x000fe200078ec0ff */
[----:B------:R-:W-:Y:S01]  /*3760*/  IMAD.U32 R29, R28, 0x10000, RZ ;  /* 0x000100001c1d7824 */ /* 0x000fe200078e00ff */
[C---:B------:R-:W-:Y:S01]  /*3770*/  LOP3.LUT R58, R132.reuse, 0xffff0000, RZ, 0xc0, !PT ;  /* 0xffff0000843a7812 */ /* 0x040fe200078ec0ff */
[----:B------:R-:W-:Y:S01]  /*3780*/  IMAD.U32 R132, R132, 0x10000, RZ ;  /* 0x0001000084847824 */ /* 0x000fe200078e00ff */
[----:B------:R-:W-:Y:S02]  /*3790*/  PRMT R133, R133, 0x5410, R56 ;  /* 0x0000541085857816 */ /* 0x000fe40000000038 */
[----:B------:R-:W-:Y:S01]  /*37a0*/  LOP3.LUT R54, R130, 0xffff0000, RZ, 0xc0, !PT ;  /* 0xffff000082367812 */ /* 0x000fe200078ec0ff */
[----:B------:R-:W-:Y:S01]  /*37b0*/  FMUL.FTZ R88, R53, R58 ;  /* 0x0000003a35587220 */ /* 0x000fe20000410000 */
[----:B------:R-:W-:Y:S01]  /*37c0*/  PRMT R131, R131, 0x5410, R52 ;  /* 0x0000541083837816 */ /* 0x000fe20000000034 */
[----:B------:R-:W-:Y:S01]  /*37d0*/  IMAD.U32 R52, R133, 0x10000, RZ ;  /* 0x0001000085347824 */ /* 0x000fe200078e00ff */
[----:B------:R-:W-:Y:S01]  /*37e0*/  LOP3.LUT R51, R30, 0xffff0000, RZ, 0xc0, !PT ;  /* 0xffff00001e337812 */ /* 0x000fe200078ec0ff */
[----:B------:R-:W-:Y:S01]  /*37f0*/  FMUL.FTZ R57, R53, R54 ;  /* 0x0000003635397220 */ /* 0x000fe20000410000 */
[----:B------:R-:W-:Y:S01]  /*3800*/  LOP3.LUT R53, R28, 0xffff0000, RZ, 0xc0, !PT ;  /* 0xffff00001c357812 */ /* 0x000fe200078ec0ff */
[----:B------:R-:W-:-:S02]  /*3810*/  IMAD.U32 R56, R131, 0x10000, RZ ;  /* 0x0001000083387824 */ /* 0x000fc400078e00ff */
[----:B------:R-:W-:Y:S01]  /*3820*/  FFMA.FTZ R28, R55, R54, -R88 ;  /* 0x00000036371c7223 */ /* 0x000fe20000010858 */
[----:B------:R-:W-:Y:S01]  /*3830*/  FMUL.FTZ R59, R51, R52 ;  /* 0x00000034333b7220 */ /* 0x000fe20000410000 */
        /* <DEDUP_REMOVED lines=8> */
[----:B------:R-:W-:Y:S01]  /*38c0*/  FMUL.FTZ R52, R30, R133 ;  /* 0x000000851e347220 */ /* 0x000fe20000410000 */
[----:B------:R-:W-:-:S02]  /*38d0*/  IMAD.U32 R31, R31, 0x10000, RZ ;  /* 0x000100001f1f7824 */ /* 0x000fc400078e00ff */
        /* <DEDUP_REMOVED lines=8> */
[----:B------:R-:W-:Y:S02]  /*3960*/  F2FP.BF16.F32.PACK_AB R29, R55, R28 ;  /* 0x0000001c371d723e */ /* 0x000fe400000010ff */
[----:B------:R-:W-:Y:S01]  /*3970*/  F2FP.BF16.F32.PACK_AB R28, R53, R30 ;  /* 0x0000001e351c723e */ /* 0x000fe200000010ff */
[----:B------:R-:W-:Y:S01]  /*3980*/  IMAD.MOV.U32 R30, RZ, RZ, R50 ;  /* 0x000000ffff1e7224 */ /* 0x000fe200078e0032 */
[----:B------:R-:W-:-:S07]  /*3990*/  F2FP.BF16.F32.PACK_AB R31, R31, R52 ;  /* 0x000000341f1f723e */ /* 0x000fce00000010ff */
.L_x_9377:
[----:B------:R-:W-:Y:S05]  /*39a0*/  BSYNC B2 ;  /* 0x0000000000027941 */ /* 0x000fea0003800000 */
.L_x_9376:
[----:B--2---:R2:W-:Y:S02]  /*39b0*/  STG.E.128 desc[UR52][R32.64+0x20], R28 ;  /* 0x0000201c20007986 */ /* 0x0045e4000c101d34 */
.L_x_9375:
[----:B------:R-:W-:Y:S05]  /*39c0*/  BSYNC B1 ;  /* 0x0000000000017941 */ /* 0x000fea0003800000 */
.L_x_9374:
        /* <DEDUP_REMOVED lines=53> */
.L_x_9381:
[----:B------:R-:W-:Y:S05]  /*3d20*/  BSYNC B2 ;  /* 0x0000000000027941 */ /* 0x000fea0003800000 */
.L_x_9380:
[----:B--2---:R3:W-:Y:S02]  /*3d30*/  STG.E.128 desc[UR52][R32.64+0x40], R28 ;  /* 0x0000401c20007986 */ /* 0x0047e4000c101d34 */
.L_x_9379:
[----:B------:R-:W-:Y:S05]  /*3d40*/  BSYNC B1 ;  /* 0x0000000000017941 */ /* 0x000fea0003800000 */
.L_x_9378:
        /* <DEDUP_REMOVED lines=53> */
.L_x_9385:
[----:B------:R-:W-:Y:S05]  /*40a0*/  BSYNC B2 ;  /* 0x0000000000027941 */ /* 0x000fea0003800000 */
.L_x_9384:
[----:B--2---:R4:W-:Y:S02]  /*40b0*/  STG.E.128 desc[UR52][R32.64+0x60], R28 ;  /* 0x0000601c20007986 */ /* 0x0049e4000c101d34 */
.L_x_9383:
[----:B------:R-:W-:Y:S05]  /*40c0*/  BSYNC B1 ;  /* 0x0000000000017941 */ /* 0x000fea0003800000 */
.L_x_9382:
        /* <DEDUP_REMOVED lines=54> */
.L_x_9389:
[----:B------:R-:W-:Y:S05]  /*4430*/  BSYNC B2 ;  /* 0x0000000000027941 */ /* 0x000fea0003800000 */
.L_x_9388:
[----:B--2---:R1:W-:Y:S02]  /*4440*/  STG.E.128 desc[UR52][R32.64+0x80], R28 ;  /* 0x0000801c20007986 */ /* 0x0043e4000c101d34 */
.L_x_9387:
[----:B------:R-:W-:Y:S05]  /*4450*/  BSYNC B1 ;  /* 0x0000000000017941 */ /* 0x000fea0003800000 */
.L_x_9386:
[----:B------:R-:W-:-:S13]  /*4460*/  ISETP.NE.AND P4, PT, R14, RZ, PT ;  /* 0x000000ff0e00720c */ /* 0x000fda0003f85270 */
        /* <DEDUP_REMOVED lines=52> */
.L_x_9391:
[----:B------:R-:W-:Y:S05]  /*47b0*/  BSYNC B1 ;  /* 0x0000000000017941 */ /* 0x000fea0003800000 */
.L_x_9390:
[----:B--2---:R1:W-:Y:S01]  /*47c0*/  STG.E.128 desc[UR52][R32.64+0xa0], R28 ;  /* 0x0000a01c20007986 */ /* 0x0043e2000c101d34 */
[----:B------:R-:W-:Y:S05]  /*47d0*/  BRA `(.L_x_9369) ;  /* 0x0000002000b47947 */ /* 0x000fea0003800000 */
.L_x_9363:
        /* <DEDUP_REMOVED lines=21> */
[----:B------:R-:W-:Y:S02]  /*4930*/  IADD3 R28, P3, R64, R52, RZ ;  /* 0x00000034401c7210 */ /* 0x000fe40007f7e0ff */
[----:B------:R-:W-:-:S03]  /*4940*/  CS2R R48, SRZ ;  /* 0x0000000000307805 */ /* 0x000fc6000001ff00 */
        /* <DEDUP_REMOVED lines=9> */
[----:B------:R-:W-:Y:S02]  /*49e0*/  CS2R R32, SRZ ;  /* 0x0000000000207805 */ /* 0x000fe4000001ff00 */
[----:B------:R-:W-:Y:S02]  /*49f0*/  CS2R R46, SRZ ;  /* 0x00000000002e7805 */ /* 0x000fe4000001ff00 */
[----:B------:R-:W-:-:S05]  /*4a00*/  CS2R R44, SRZ ;  /* 0x00000000002c7805 */ /* 0x000fca000001ff00 */
[----:B------:R0:W5:Y:S04]  /*4a10*/  @!P3 LDG.E.128 R36, desc[UR52][R52.64] ;  /* 0x000000343424b981 */ /* 0x000168000c1e1d00 */
[----:B------:R0:W5:Y:S01]  /*4a20*/  @!P3 LDG.E.128 R48, desc[UR52][R54.64] ;  /* 0x000000343630b981 */ /* 0x000162000c1e1d00 */
[----:B------:R-:W-:Y:S01]  /*4a30*/  ISETP.GE.AND P3, PT, R58, R99, PT ;  /* 0x000000633a00720c */ /* 0x000fe20003f66270 */
[----:B------:R-:W-:Y:S01]  /*4a40*/  VIADD R58, R19, 0x20 ;  /* 0x00000020133a7836 */ /* 0x000fe20000000000 */
        /* <DEDUP_REMOVED lines=9> */
.L_x_9393:
[----:B------:R-:W-:Y:S05]  /*4ae0*/  BSYNC B1 ;  /* 0x0000000000017941 */ /* 0x000fea0003800000 */
.L_x_9392:
        /* <DEDUP_REMOVED lines=52> */
.L_x_9394:
[----:B------:R-:W-:Y:S01]  /*4e30*/  IMAD R15, R18, 0x8, R2 ;  /* 0x00000008120f7824 */ /* 0x000fe200078e0202 */
[----:B------:R-:W-:Y:S01]  /*4e40*/  SHF.L.U32 R86, R157, 0x1f, RZ ;  /* 0x0000001f9d567819 */ /* 0x000fe200000006ff */
[----:B------:R-:W-:Y:S03]  /*4e50*/  BSSY B1, `(.L_x_9395) ;  /* 0x0000003000017945 */ /* 0x000fe60003800000 */
[----:B------:R-:W0:Y:S02]  /*4e60*/  SYNCS.PHASECHK.TRANS64.TRYWAIT P5, [R15+URZ+0x2d890], R86 ;  /* 0x02d890560f0075a7 */ /* 0x000e2400080a017f */
[----:B0-----:R-:W-:Y:S05]  /*4e70*/  @!P5 BRA `(.L_x_9396) ;  /* 0x000001d8000cd947 */ /* 0x001fea0003800000 */
.L_x_9679:
[----:B------:R-:W-:Y:S05]  /*4e80*/  BSYNC B1 ;  /* 0x0000000000017941 */ /* 0x000fea0003800000 */
.L_x_9395:
[----:B------:R-:W-:Y:S05]  /*4e90*/  @P4 BRA `(.L_x_9369) ;  /* 0x0000001c00044947 */ /* 0x000fea0003800000 */
[----:B------:R-:W1:Y:S01]  /*4ea0*/  LDC R111, c[0x0][0x2e4] ;  /* 0x0000b900ff6f7b82 */ /* 0x000e620000000800 */
[----:B------:R-:W-:Y:S01]  /*4eb0*/  ISETP.NE.AND P4, PT, R9, RZ, PT ;  /* 0x000000ff0900720c */ /* 0x000fe20003f85270 */
[----:B------:R-:W-:Y:S01]  /*4ec0*/  ULDC.64 UR4, c[0x0][0x2f0] ;  /* 0x0000bc0000047ab9 */ /* 0x000fe20000000a00 */
[----:B------:R-:W-:Y:S01]  /*4ed0*/  SHF.R.S32.HI R52, RZ, 0x1f, R23 ;  /* 0x0000001fff347819 */ /* 0x000fe20000011417 */
[----:B------:R-:W-:Y:S01]  /*4ee0*/  IMAD.MOV.U32 R90, RZ, RZ, R56 ;  /* 0x000000ffff5a7224 */ /* 0x000fe200078e0038 */
[----:B------:R-:W-:Y:S03]  /*4ef0*/  BSSY B1, `(.L_x_9397) ;  /* 0x0000089000017945 */ /* 0x000fe60003800000 */
        /* <DEDUP_REMOVED lines=16> */
[----:B------:R-:W-:-:S04]  /*5000*/  SHF.R.S32.HI R52, RZ, 0x4, R53 ;  /* 0x00000004ff347819 */ /* 0x000fc80000011435 */
[----:B------:R-:W-:-:S04]  /*5010*/  LEA.HI.SX32 R52, R3, R52, 0x1d ;  /* 0x0000003403347211 */ /* 0x000fc800078feaff */
[----:B------:R-:W-:Y:S01]  /*5020*/  SHF.R.S32.HI R53, RZ, 0x1f, R52 ;  /* 0x0000001fff357819 */ /* 0x000fe20000011434 */
[----:B------:R-:W-:-:S03]  /*5030*/  IMAD.SHL.U32 R123, R52, 0x8, RZ ;  /* 0x00000008347b7824 */ /* 0x000fc600078e00ff */
[----:B------:R-:W-:-:S05]  /*5040*/  LEA.HI R52, R53, R52, RZ, 0x2 ;  /* 0x0000003435347211 */ /* 0x000fca00078f10ff */
[----:B------:R-:W-:-:S05]  /*5050*/  IMAD.SHL.U32 R52, R52, 0x400, RZ ;  /* 0x0000040034347824 */ /* 0x000fca00078e00ff */
[----:B------:R-:W-:Y:S02]  /*5060*/  LOP3.LUT R52, R52, 0x7ffff000, RZ, 0xc0, !PT ;  /* 0x7ffff00034347812 */ /* 0x000fe400078ec0ff */
[----:B--2---:R-:W-:-:S04]  /*5070*/  LOP3.LUT R53, R58, 0x18, R123, 0xf8, !PT ;  /* 0x000000183a357812 */ /* 0x004fc800078ef87b */
[----:B---3--:R-:W-:Y:S01]  /*5080*/  LOP3.LUT R53, R53, R55, RZ, 0x3c, !PT ;  /* 0x0000003735357212 */ /* 0x008fe200078e3cff */
[----:B------:R-:W-:-:S03]  /*5090*/  IMAD R55, R18, 0x3000, R100 ;  /* 0x0000300012377824 */ /* 0x000fc600078e0264 */
[----:B----4-:R-:W-:Y:S01]  /*50a0*/  IADD3 R53, R53, R52, R54 ;  /* 0x0000003435357210 */ /* 0x010fe20007ffe036 */
[----:B------:R-:W-:-:S04]  /*50b0*/  IMAD R52, R55, 0x2, R2 ;  /* 0x0000000237347824 */ /* 0x000fc800078e0202 */
[----:B------:R-:W-:-:S04]  /*50c0*/  IMAD R53, R18, 0x3000, R53 ;  /* 0x0000300012357824 */ /* 0x000fc800078e0235 */
[----:B------:R-:W-:Y:S02]  /*50d0*/  IMAD R56, R53, 0x2, R2 ;  /* 0x0000000235387824 */ /* 0x000fe400078e0202 */
[----:B------:R-:W1:Y:S04]  /*50e0*/  LDS.128 R52, [R52+0x15400] ;  /* 0x0154000034347984 */ /* 0x000e680000000c00 */
[----:B------:R-:W2:Y:S01]  /*50f0*/  LDS.128 R56, [R56+0x15400] ;  /* 0x0154000038387984 */ /* 0x000ea20000000c00 */
[----:B------:R-:W-:Y:S05]  /*5100*/  @P4 BRA `(.L_x_9400) ;  /* 0x0000000400704947 */ /* 0x000fea0003800000 */
[----:B------:R-:W-:Y:S01]  /*5110*/  SHF.R.U64 R124, R36, 0x10, R37 ;  /* 0x00000010247c7819 */ /* 0x000fe20000001225 */
[----:B--2---:R-:W-:Y:S01]  /*5120*/  IMAD.U32 R135, R57, 0x10000, RZ ;  /* 0x0001000039877824 */ /* 0x004fe200078e00ff */
[----:B------:R-:W-:Y:S02]  /*5130*/  SHF.R.U32.HI R126, RZ, 0x10, R49 ;  /* 0x00000010ff7e7819 */ /* 0x000fe40000011631 */
[----:B------:R-:W-:Y:S02]  /*5140*/  SHF.R.U32.HI R125, RZ, 0x10, R37 ;  /* 0x00000010ff7d7819 */ /* 0x000fe40000011625 */
[--C-:B------:R-:W-:Y:S02]  /*5150*/  SHF.R.U64 R36, R38, 0x10, R39.reuse ;  /* 0x0000001026247819 */ /* 0x100fe40000001227 */
[----:B------:R-:W-:Y:S02]  /*5160*/  SHF.R.U32.HI R38, RZ, 0x10, R39 ;  /* 0x00000010ff267819 */ /* 0x000fe40000011627 */
[----:B------:R-:W-:-:S02]  /*5170*/  SHF.R.U64 R39, R48, 0x10, R49 ;  /* 0x0000001030277819 */ /* 0x000fc40000001231 */
[----:B------:R-:W-:Y:S02]  /*5180*/  PRMT R48, R117, 0x5432, R126 ;  /* 0x0000543275307816 */ /* 0x000fe4000000007e */
[----:B------:R-:W-:Y:S01]  /*5190*/  PRMT R49, R127, 0x5410, R125 ;  /* 0x000054107f317816 */ /* 0x000fe2000000007d */
[----:B-1----:R-:W-:Y:S01]  /*51a0*/  IMAD.U32 R125, R53, 0x10000, RZ ;  /* 0x00010000357d7824 */ /* 0x002fe200078e00ff */
[--C-:B------:R-:W-:Y:S01]  /*51b0*/  SHF.R.U64 R37, R50, 0x10, R51.reuse ;  /* 0x0000001032257819 */ /* 0x100fe20000001233 */
[----:B------:R-:W-:Y:S01]  /*51c0*/  IMAD.U32 R50, R48, 0x10000, RZ ;  /* 0x0001000030327824 */ /* 0x000fe200078e00ff */
[----:B------:R-:W-:Y:S01]  /*51d0*/  SHF.R.U32.HI R51, RZ, 0x10, R51 ;  /* 0x00000010ff337819 */ /* 0x000fe20000011633 */
        /* <DEDUP_REMOVED lines=8> */
[----:B------:R-:W-:Y:S01]  /*5260*/  FFMA.FTZ R125, R125, R50, R135 ;  /* 0x000000327d7d7223 */ /* 0x000fe20000010087 */
[----:B------:R-:W-:Y:S01]  /*5270*/  LOP3.LUT R135, R49, 0xffff0000, RZ, 0xc0, !PT ;  /* 0xffff000031877812 */ /* 0x000fe200078ec0ff */
[----:B------:R-:W-:Y:S01]  /*5280*/  IMAD.U32 R57, R59, 0x10000, RZ ;  /* 0x000100003b397824 */ /* 0x000fe200078e00ff */
[----:B------:R-:W-:-:S02]  /*5290*/  LOP3.LUT R49, R48, 0xffff0000, RZ, 0xc0, !PT ;  /* 0xffff000030317812 */ /* 0x000fc400078ec0ff */
[----:B------:R-:W-:-:S03]  /*52a0*/  LOP3.LUT R48, R53, 0xffff0000, RZ, 0xc0, !PT ;  /* 0xffff000035307812 */ /* 0x000fc600078ec0ff */
[C---:B------:R-:W-:Y:S01]  /*52b0*/  FMUL.FTZ R53, R126.reuse, R49 ;  /* 0x000000317e357220 */ /* 0x040fe20000410000 */
[----:B------:R-:W-:-:S03]  /*52c0*/  FMUL.FTZ R126, R126, R135 ;  /* 0x000000877e7e7220 */ /* 0x000fc60000410000 */
[C---:B------:R-:W-:Y:S01]  /*52d0*/  FFMA.FTZ R50, R48.reuse, R135, -R53 ;  /* 0x0000008730327223 */ /* 0x040fe20000010835 */
[----:B------:R-:W-:Y:S01]  /*52e0*/  FFMA.FTZ R48, R48, R49, R126 ;  /* 0x0000003130307223 */ /* 0x000fe2000001007e */
[----:B------:R-:W-:Y:S02]  /*52f0*/  PRMT R49, R115, 0x5432, R38 ;  /* 0x0000543273317816 */ /* 0x000fe40000000026 */
[----:B------:R-:W-:Y:S01]  /*5300*/  PRMT R38, R130, 0x5410, R51 ;  /* 0x0000541082267816 */ /* 0x000fe20000000033 */
[----:B------:R-:W-:Y:S01]  /*5310*/  IMAD.U32 R51, R55, 0x10000, RZ ;  /* 0x0001000037337824 */ /* 0x000fe200078e00ff */
[----:B------:R-:W-:Y:S01]  /*5320*/  PRMT R53, R116, 0x5432, R124 ;  /* 0x0000543274357816 */ /* 0x000fe2000000007c */
[C---:B------:R-:W-:Y:S01]  /*5330*/  IMAD.U32 R124, R49.reuse, 0x10000, RZ ;  /* 0x00010000317c7824 */ /* 0x040fe200078e00ff */
[----:B------:R-:W-:Y:S01]  /*5340*/  LOP3.LUT R49, R49, 0xffff0000, RZ, 0xc0, !PT ;  /* 0xffff000031317812 */ /* 0x000fe200078ec0ff */
[----:B------:R-:W-:Y:S01]  /*5350*/  IMAD.U32 R126, R38, 0x10000, RZ ;  /* 0x00010000267e7824 */ /* 0x000fe200078e00ff */
[----:B------:R-:W-:-:S03]  /*5360*/  F2FP.BF16.F32.PACK_AB R48, R48, R125 ;  /* 0x0000007d3030723e */ /* 0x000fc600000010ff */
[C---:B------:R-:W-:Y:S01]  /*5370*/  FMUL.FTZ R128, R57.reuse, R126 ;  /* 0x0000007e39807220 */ /* 0x040fe20000410000 */
[----:B------:R-:W-:-:S03]  /*5380*/  FMUL.FTZ R57, R57, R124 ;  /* 0x0000007c39397220 */ /* 0x000fc60000410000 */
[C---:B------:R-:W-:Y:S01]  /*5390*/  FFMA.FTZ R124, R51.reuse, R124, -R128 ;  /* 0x0000007c337c7223 */ /* 0x040fe20000010880 */
[----:B------:R-:W-:Y:S01]  /*53a0*/  FFMA.FTZ R51, R51, R126, R57 ;  /* 0x0000007e33337223 */ /* 0x000fe20000010039 */
[----:B------:R-:W-:Y:S01]  /*53b0*/  LOP3.LUT R57, R38, 0xffff0000, RZ, 0xc0, !PT ;  /* 0xffff000026397812 */ /* 0x000fe200078ec0ff */
[----:B------:R-:W-:Y:S01]  /*53c0*/  IMAD.U32 R128, R53, 0x10000, RZ ;  /* 0x0001000035807824 */ /* 0x000fe200078e00ff */
[----:B------:R-:W-:Y:S02]  /*53d0*/  LOP3.LUT R126, R59, 0xffff0000, RZ, 0xc0, !PT ;  /* 0xffff00003b7e7812 */ /* 0x000fe400078ec0ff */
[----:B------:R-:W-:-:S03]  /*53e0*/  LOP3.LUT R38, R55, 0xffff0000, RZ, 0xc0, !PT ;  /* 0xffff000037267812 */ /* 0x000fc600078ec0ff */
[C---:B------:R-:W-:Y:S01]  /*53f0*/  FMUL.FTZ R55, R126.reuse, R57 ;  /* 0x000000397e377220 */ /* 0x040fe20000410000 */
[----:B------:R-:W-:-:S03]  /*5400*/  FMUL.FTZ R126, R126, R49 ;  /* 0x000000317e7e7220 */ /* 0x000fc60000410000 */
[C---:B------:R-:W-:Y:S01]  /*5410*/  FFMA.FTZ R49, R38.reuse, R49, -R55 ;  /* 0x0000003126317223 */ /* 0x040fe20000010837 */
[----:B------:R-:W-:Y:S01]  /*5420*/  FFMA.FTZ R38, R38, R57, R126 ;  /* 0x0000003926267223 */ /* 0x000fe2000001007e */
[C---:B------:R-:W-:Y:S01]  /*5430*/  IMAD.U32 R57, R56.reuse, 0x10000, RZ ;  /* 0x0001000038397824 */ /* 0x040fe200078e00ff */
[----:B------:R-:W-:Y:S01]  /*5440*/  LOP3.LUT R56, R56, 0xffff0000, RZ, 0xc0, !PT ;  /* 0xffff000038387812 */ /* 0x000fe200078ec0ff */
[----:B------:R-:W-:Y:S01]  /*5450*/  IMAD.U32 R126, R39, 0x10000, RZ ;  /* 0x00010000277e7824 */ /* 0x000fe200078e00ff */
[----:B------:R-:W-:Y:S01]  /*5460*/  F2FP.BF16.F32.PACK_AB R49, R49, R124 ;  /* 0x0000007c3131723e */ /* 0x000fe200000010ff */
[C---:B------:R-:W-:Y:S01]  /*5470*/  IMAD.U32 R55, R52.reuse, 0x10000, RZ ;  /* 0x0001000034377824 */ /* 0x040fe200078e00ff */
[----:B------:R-:W-:Y:S01]  /*5480*/  LOP3.LUT R52, R52, 0xffff0000, RZ, 0xc0, !PT ;  /* 0xffff000034347812 */ /* 0x000fe200078ec0ff */
[C---:B------:R-:W-:Y:S01]  /*5490*/  FMUL.FTZ R130, R57.reuse, R126 ;  /* 0x0000007e39827220 */ /* 0x040fe20000410000 */
[----:B------:R-:W-:Y:S01]  /*54a0*/  FMUL.FTZ R57, R57, R128 ;  /* 0x0000008039397220 */ /* 0x000fe20000410000 */
[----:B------:R-:W-:-:S02]  /*54b0*/  F2FP.BF16.F32.PACK_AB R38, R38, R51 ;  /* 0x000000332626723e */ /* 0x000fc400000010ff */
[C---:B------:R-:W-:Y:S01]  /*54c0*/  FFMA.FTZ R130, R55.reuse, R128, -R130 ;  /* 0x0000008037827223 */ /* 0x040fe20000010882 */
[----:B------:R-:W-:Y:S01]  /*54d0*/  FFMA.FTZ R57, R55, R126, R57 ;  /* 0x0000007e37397223 */ /* 0x000fe20000010039 */
[----:B------:R-:W-:Y:S01]  /*54e0*/  LOP3.LUT R55, R39, 0xffff0000, RZ, 0xc0, !PT ;  /* 0xffff000027377812 */ /* 0x000fe200078ec0ff */
[----:B------:R-:W-:Y:S01]  /*54f0*/  IMAD.U32 R126, R36, 0x10000, RZ ;  /* 0x00010000247e7824 */ /* 0x000fe200078e00ff */
[----:B------:R-:W-:-:S03]  /*5500*/  LOP3.LUT R39, R53, 0xffff0000, RZ, 0xc0, !PT ;  /* 0xffff000035277812 */ /* 0x000fc600078ec0ff */
[C---:B------:R-:W-:Y:S02]  /*5510*/  FMUL.FTZ R53, R56.reuse, R55 ;  /* 0x0000003738357220 */ /* 0x040fe40000410000 */
[-C--:B------:R-:W-:Y:S02]  /*5520*/  FMUL.FTZ R56, R56, R39.reuse ;  /* 0x0000002738387220 */ /* 0x080fe40000410000 */
[----:B------:R-:W-:Y:S01]  /*5530*/  FFMA.FTZ R39, R52, R39, -R53 ;  /* 0x0000002734277223 */ /* 0x000fe20000010835 */
[----:B------:R-:W-:Y:S02]  /*5540*/  IMAD.U32 R53, R54, 0x10000, RZ ;  /* 0x0001000036357824 */ /* 0x000fe400078e00ff */
[----:B------:R-:W-:Y:S01]  /*5550*/  FFMA.FTZ R52, R52, R55, R56 ;  /* 0x0000003734347223 */ /* 0x000fe20000010038 */
[C---:B------:R-:W-:Y:S01]  /*5560*/  IMAD.U32 R55, R58.reuse, 0x10000, RZ ;  /* 0x000100003a377824 */ /* 0x040fe200078e00ff */
[----:B------:R-:W-:Y:S01]  /*5570*/  LOP3.LUT R58, R58, 0xffff0000, RZ, 0xc0, !PT ;  /* 0xffff00003a3a7812 */ /* 0x000fe200078ec0ff */
[C---:B------:R-:W-:Y:S01]  /*5580*/  IMAD.U32 R56, R37.reuse, 0x10000, RZ ;  /* 0x0001000025387824 */ /* 0x040fe200078e00ff */
[----:B------:R-:W-:-:S02]  /*5590*/  LOP3.LUT R37, R37, 0xffff0000, RZ, 0xc0, !PT ;  /* 0xffff000025257812 */ /* 0x000fc400078ec0ff */
[----:B------:R-:W-:Y:S01]  /*55a0*/  LOP3.LUT R54, R54, 0xffff0000, RZ, 0xc0, !PT ;  /* 0xffff000036367812 */ /* 0x000fe200078ec0ff */
[C---:B------:R-:W-:Y:S01]  /*55b0*/  FMUL.FTZ R128, R55.reuse, R56 ;  /* 0x0000003837807220 */ /* 0x040fe20000410000 */
[----:B------:R-:W-:Y:S01]  /*55c0*/  FMUL.FTZ R55, R55, R126 ;  /* 0x0000007e37377220 */ /* 0x000fe20000410000 */
[----:B------:R-:W-:Y:S01]  /*55d0*/  FMUL.FTZ R59, R58, R37 ;  /* 0x000000253a3b7220 */ /* 0x000fe20000410000 */
[----:B------:R-:W-:Y:S01]  /*55e0*/  F2FP.BF16.F32.PACK_AB R130, R39, R130 ;  /* 0x000000822782723e */ /* 0x000fe200000010ff */
[C---:B------:R-:W-:Y:S01]  /*55f0*/  FFMA.FTZ R128, R53.reuse, R126, -R128 ;  /* 0x0000007e35807223 */ /* 0x040fe20000010880 */
[----:B------:R-:W-:Y:S01]  /*5600*/  FFMA.FTZ R55, R53, R56, R55 ;  /* 0x0000003835377223 */ /* 0x000fe20000010037 */
[----:B------:R-:W-:Y:S02]  /*5610*/  LOP3.LUT R53, R36, 0xffff0000, RZ, 0xc0, !PT ;  /* 0xffff000024357812 */ /* 0x000fe400078ec0ff */
[----:B------:R-:W-:Y:S01]  /*5620*/  F2FP.BF16.F32.PACK_AB R56, R52, R57 ;  /* 0x000000393438723e */ /* 0x000fe200000010ff */
[----:B------:R-:W-:-:S02]  /*5630*/  IMAD.MOV.U32 R52, RZ, RZ, R130 ;  /* 0x000000ffff347224 */ /* 0x000fc400078e0082 */
[-C--:B------:R-:W-:Y:S01]  /*5640*/  FMUL.FTZ R58, R58, R53.reuse ;  /* 0x000000353a3a7220 */ /* 0x080fe20000410000 */
[----:B------:R-:W-:Y:S01]  /*5650*/  FFMA.FTZ R59, R54, R53, -R59 ;  /* 0x00000035363b7223 */ /* 0x000fe2000001083b */
[----:B------:R-:W-:Y:S01]  /*5660*/  F2FP.BF16.F32.PACK_AB R53, R50, R127 ;  /* 0x0000007f3235723e */ /* 0x000fe200000010ff */
[----:B------:R-:W-:Y:S02]  /*5670*/  IMAD.MOV.U32 R57, RZ, RZ, R48 ;  /* 0x000000ffff397224 */ /* 0x000fe400078e0030 */
[----:B------:R-:W-:Y:S01]  /*5680*/  FFMA.FTZ R58, R54, R37, R58 ;  /* 0x00000025363a7223 */ /* 0x000fe2000001003a */
[----:B------:R-:W-:Y:S01]  /*5690*/  F2FP.BF16.F32.PACK_AB R54, R59, R128 ;  /* 0x000000803b36723e */ /* 0x000fe200000010ff */
[----:B------:R-:W-:-:S03]  /*56a0*/  IMAD.MOV.U32 R59, RZ, RZ, R38 ;  /* 0x000000ffff3b7224 */ /* 0x000fc600078e0026 */
[----:B------:R-:W-:Y:S01]  /*56b0*/  F2FP.BF16.F32.PACK_AB R58, R58, R55 ;  /* 0x000000373a3a723e */ /* 0x000fe200000010ff */
[----:B------:R-:W-:-:S07]  /*56c0*/  IMAD.MOV.U32 R55, RZ, RZ, R49 ;  /* 0x000000ffff377224 */ /* 0x000fce00078e0031 */
.L_x_9400:
[----:B------:R-:W-:Y:S05]  /*56d0*/  BSYNC B2 ;  /* 0x0000000000027941 */ /* 0x000fea0003800000 */
.L_x_9399:
        /* <DEDUP_REMOVED lines=10> */
.L_x_9398:
[----:B------:R-:W-:Y:S05]  /*5780*/  BSYNC B1 ;  /* 0x0000000000017941 */ /* 0x000fea0003800000 */
.L_x_9397:
[----:B------:R-:W-:Y:S01]  /*5790*/  ISETP.NE.AND P4, PT, R10, RZ, PT ;  /* 0x000000ff0a00720c */ /* 0x000fe20003f85270 */
[----:B------:R-:W-:-:S12]  /*57a0*/  BSSY B1, `(.L_x_9401) ;  /* 0x0000086000017945 */ /* 0x000fd80003800000 */
[----:B------:R-:W-:Y:S05]  /*57b0*/  @!P4 BRA `(.L_x_9402) ;  /* 0x000000080010c947 */ /* 0x000fea0003800000 */
[----:B------:R-:W2:Y:S04]  /*57c0*/  LDL R48, [R1+0xc] ;  /* 0x00000c0001307983 */ /* 0x000ea80000100800 */
[----:B-1----:R-:W3:Y:S04]  /*57d0*/  LDL R39, [R1+0x10] ;  /* 0x0000100001277983 */ /* 0x002ee80000100800 */
[----:B------:R-:W4:Y:S01]  /*57e0*/  LDL R38, [R1+0x14] ;  /* 0x0000140001267983 */ /* 0x000f220000100800 */
[----:B------:R-:W-:Y:S01]  /*57f0*/  SEL R36, R107, R114, !P1 ;  /* 0x000000726b247207 */ /* 0x000fe20004800000 */
[----:B------:R-:W-:Y:S01]  /*5800*/  VIADD R54, R19, 0x10 ;  /* 0x0000001013367836 */ /* 0x000fe20000000000 */
[----:B------:R-:W-:Y:S01]  /*5810*/  IADD3 R52, P4, P5, R60, R90, R74 ;  /* 0x0000005a3c347210 */ /* 0x000fe20007d9e04a */
[----:B------:R-:W-:Y:S01]  /*5820*/  BSSY B2, `(.L_x_9403) ;  /* 0x0000073000027945 */ /* 0x000fe20003800000 */
[----:B------:R-:W-:-:S02]  /*5830*/  SHF.R.S32.HI R37, RZ, 0x1f, R36 ;  /* 0x0000001fff257819 */ /* 0x000fc40000011424 */
        /* <DEDUP_REMOVED lines=22> */
[----:B------:R-:W-:Y:S02]  /*59a0*/  SHF.R.U32.HI R54, RZ, 0x10, R33 ;  /* 0x00000010ff367819 */ /* 0x000fe40000011621 */
[--C-:B------:R-:W-:Y:S02]  /*59b0*/  SHF.R.U64 R33, R34, 0x10, R35.reuse ;  /* 0x0000001022217819 */ /* 0x100fe40000001223 */
[----:B------:R-:W-:Y:S02]  /*59c0*/  SHF.R.U32.HI R34, RZ, 0x10, R35 ;  /* 0x00000010ff227819 */ /* 0x000fe40000011623 */
[--C-:B------:R-:W-:Y:S02]  /*59d0*/  SHF.R.U32.HI R35, RZ, 0x10, R45.reuse ;  /* 0x00000010ff237819 */ /* 0x100fe4000001162d */
[----:B------:R-:W-:-:S02]  /*59e0*/  SHF.R.U64 R45, R44, 0x10, R45 ;  /* 0x000000102c2d7819 */ /* 0x000fc4000000122d */
[----:B------:R-:W-:Y:S02]  /*59f0*/  PRMT R142, R142, 0x5410, R35 ;  /* 0x000054108e8e7816 */ /* 0x000fe40000000023 */
[----:B------:R-:W-:Y:S01]  /*5a00*/  PRMT R143, R143, 0x5410, R54 ;  /* 0x000054108f8f7816 */ /* 0x000fe20000000036 */
[----:B-1----:R-:W-:Y:S01]  /*5a10*/  IMAD.U32 R54, R37, 0x10000, RZ ;  /* 0x0001000025367824 */ /* 0x002fe200078e00ff */
[--C-:B------:R-:W-:Y:S01]  /*5a20*/  SHF.R.U64 R44, R46, 0x10, R47.reuse ;  /* 0x000000102e2c7819 */ /* 0x100fe2000000122f */
[C---:B------:R-:W-:Y:S01]  /*5a30*/  IMAD.U32 R57, R142.reuse, 0x10000, RZ ;  /* 0x000100008e397824 */ /* 0x040fe200078e00ff */
[----:B------:R-:W-:Y:S01]  /*5a40*/  LOP3.LUT R46, R49, 0xffff0000, RZ, 0xc0, !PT ;  /* 0xffff0000312e7812 */ /* 0x000fe200078ec0ff */
[----:B------:R-:W-:Y:S01]  /*5a50*/  IMAD.U32 R59, R143, 0x10000, RZ ;  /* 0x000100008f3b7824 */ /* 0x000fe200078e00ff */
[----:B------:R-:W-:Y:S01]  /*5a60*/  LOP3.LUT R142, R142, 0xffff0000, RZ, 0xc0, !PT ;  /* 0xffff00008e8e7812 */ /* 0x000fe200078ec0ff */
[C---:B------:R-:W-:Y:S01]  /*5a70*/  FMUL.FTZ R121, R56.reuse, R57 ;  /* 0x0000003938797220 */ /* 0x040fe20000410000 */
[----:B------:R-:W-:Y:S01]  /*5a80*/  SHF.R.U32.HI R47, RZ, 0x10, R47 ;  /* 0x00000010ff2f7819 */ /* 0x000fe2000001162f */
        /* <DEDUP_REMOVED lines=8> */
[----:B------:R-:W-:Y:S01]  /*5b10*/  FFMA.FTZ R54, R54, R57, R58 ;  /* 0x0000003936367223 */ /* 0x000fe2000001003a */
[----:B------:R-:W-:Y:S01]  /*5b20*/  PRMT R133, R133, 0x5410, R34 ;  /* 0x0000541085857816 */ /* 0x000fe20000000022 */
[----:B------:R-:W-:Y:S01]  /*5b30*/  FFMA.FTZ R47, R35, R143, -R32 ;  /* 0x0000008f232f7223 */ /* 0x000fe20000010820 */
[----:B------:R-:W-:Y:S01]  /*5b40*/  PRMT R134, R134, 0x5410, R33 ;  /* 0x0000541086867816 */ /* 0x000fe20000000021 */
[C---:B------:R-:W-:Y:S01]  /*5b50*/  IMAD.U32 R32, R140.reuse, 0x10000, RZ ;  /* 0x000100008c207824 */ /* 0x040fe200078e00ff */
[----:B------:R-:W-:Y:S01]  /*5b60*/  LOP3.LUT R51, R51, 0xffff0000, RZ, 0xc0, !PT ;  /* 0xffff000033337812 */ /* 0x000fe200078ec0ff */
[----:B------:R-:W-:Y:S01]  /*5b70*/  IMAD.U32 R34, R133, 0x10000, RZ ;  /* 0x0001000085227824 */ /* 0x000fe200078e00ff */
[----:B------:R-:W-:Y:S01]  /*5b80*/  LOP3.LUT R140, R140, 0xffff0000, RZ, 0xc0, !PT ;  /* 0xffff00008c8c7812 */ /* 0x000fe200078ec0ff */
[----:B------:R-:W-:-:S02]  /*5b90*/  IMAD.U32 R58, R39, 0x10000, RZ ;  /* 0x00010000273a7824 */ /* 0x000fc400078e00ff */
[C---:B------:R-:W-:Y:S01]  /*5ba0*/  FMUL.FTZ R33, R121.reuse, R32 ;  /* 0x0000002079217220 */ /* 0x040fe20000410000 */
[-C--:B------:R-:W-:Y:S01]  /*5bb0*/  FMUL.FTZ R121, R121, R34.reuse ;  /* 0x0000002279797220 */ /* 0x080fe20000410000 */
[----:B------:R-:W-:Y:S01]  /*5bc0*/  PRMT R132, R132, 0x5410, R45 ;  /* 0x0000541084847816 */ /* 0x000fe2000000002d */
[----:B------:R-:W-:Y:S01]  /*5bd0*/  FMUL.FTZ R123, R46, R143 ;  /* 0x0000008f2e7b7220 */ /* 0x000fe20000410000 */
[C---:B------:R-:W-:Y:S01]  /*5be0*/  FFMA.FTZ R33, R58.reuse, R34, -R33 ;  /* 0x000000223a217223 */ /* 0x040fe20000010821 */
[----:B------:R-:W-:Y:S01]  /*5bf0*/  LOP3.LUT R34, R133, 0xffff0000, RZ, 0xc0, !PT ;  /* 0xffff000085227812 */ /* 0x000fe200078ec0ff */
[----:B------:R-:W-:Y:S01]  /*5c00*/  FFMA.FTZ R32, R58, R32, R121 ;  /* 0x000000203a207223 */ /* 0x000fe20000010079 */
[----:B------:R-:W-:Y:S01]  /*5c10*/  LOP3.LUT R39, R39, 0xffff0000, RZ, 0xc0, !PT ;  /* 0xffff000027277812 */ /* 0x000fe200078ec0ff */
[----:B------:R-:W-:Y:S01]  /*5c20*/  FMUL.FTZ R58, R51, R140 ;  /* 0x0000008c333a7220 */ /* 0x000fe20000410000 */
[----:B------:R-:W-:Y:S01]  /*5c30*/  IMAD.U32 R49, R48, 0x10000, RZ ;  /* 0x0001000030317824 */ /* 0x000fe200078e00ff */
[----:B------:R-:W-:Y:S01]  /*5c40*/  PRMT R131, R131, 0x5410, R44 ;  /* 0x0000541083837816 */ /* 0x000fe2000000002c */
[----:B------:R-:W-:-:S02]  /*5c50*/  IMAD.U32 R46, R132, 0x10000, RZ ;  /* 0x00010000842e7824 */ /* 0x000fc400078e00ff */
[-C--:B------:R-:W-:Y:S01]  /*5c60*/  FMUL.FTZ R122, R51, R34.reuse ;  /* 0x00000022337a7220 */ /* 0x080fe20000410000 */
[----:B------:R-:W-:Y:S01]  /*5c70*/  IMAD.U32 R44, R141, 0x10000, RZ ;  /* 0x000100008d2c7824 */ /* 0x000fe200078e00ff */
[----:B------:R-:W-:Y:S01]  /*5c80*/  LOP3.LUT R48, R48, 0xffff0000, RZ, 0xc0, !PT ;  /* 0xffff000030307812 */ /* 0x000fe200078ec0ff */
[----:B------:R-:W-:Y:S01]  /*5c90*/  FFMA.FTZ R34, R39, R34, -R58 ;  /* 0x0000002227227223 */ /* 0x000fe2000001083a */
[----:B------:R-:W-:Y:S01]  /*5ca0*/  LOP3.LUT R45, R132, 0xffff0000, RZ, 0xc0, !PT ;  /* 0xffff0000842d7812 */ /* 0x000fe200078ec0ff */
[C---:B------:R-:W-:Y:S01]  /*5cb0*/  IMAD.U32 R37, R36.reuse, 0x10000, RZ ;  /* 0x0001000024257824 */ /* 0x040fe200078e00ff */
[----:B------:R-:W-:Y:S01]  /*5cc0*/  LOP3.LUT R141, R141, 0xffff0000, RZ, 0xc0, !PT ;  /* 0xffff00008d8d7812 */ /* 0x000fe200078ec0ff */
[C---:B------:R-:W-:Y:S01]  /*5cd0*/  FMUL.FTZ R58, R49.reuse, R46 ;  /* 0x0000002e313a7220 */ /* 0x040fe20000410000 */
[-C--:B------:R-:W-:Y:S01]  /*5ce0*/  FMUL.FTZ R49, R49, R44.reuse ;  /* 0x0000002c31317220 */ /* 0x080fe20000410000 */
[----:B------:R-:W-:Y:S01]  /*5cf0*/  LOP3.LUT R36, R36, 0xffff0000, RZ, 0xc0, !PT ;  /* 0xffff000024247812 */ /* 0x000fe200078ec0ff */
[C---:B------:R-:W-:Y:S01]  /*5d00*/  IMAD.U32 R57, R38.reuse, 0x10000, RZ ;  /* 0x0001000026397824 */ /* 0x040fe200078e00ff */
[----:B------:R-:W-:Y:S01]  /*5d10*/  LOP3.LUT R59, R38, 0xffff0000, RZ, 0xc0, !PT ;  /* 0xffff0000263b7812 */ /* 0x000fe200078ec0ff */
[C---:B------:R-:W-:Y:S01]  /*5d20*/  FMUL.FTZ R51, R48.reuse, R45 ;  /* 0x0000002d30337220 */ /* 0x040fe20000410000 */
[----:B------:R-:W-:Y:S01]  /*5d30*/  FFMA.FTZ R44, R37, R44, -R58 ;  /* 0x0000002c252c7223 */ /* 0x000fe2000001083a */
[----:B------:R-:W-:Y:S01]  /*5d40*/  FMUL.FTZ R121, R48, R141 ;  /* 0x0000008d30797220 */ /* 0x000fe20000410000 */
[----:B------:R-:W-:-:S02]  /*5d50*/  IMAD.U32 R38, R50, 0x10000, RZ ;  /* 0x0001000032267824 */ /* 0x000fc400078e00ff */
[----:B------:R-:W-:Y:S01]  /*5d60*/  FFMA.FTZ R37, R37, R46, R49 ;  /* 0x0000002e25257223 */ /* 0x000fe20000010031 */
        /* <DEDUP_REMOVED lines=9> */
[----:B------:R-:W-:Y:S01]  /*5e00*/  FFMA.FTZ R35, R35, R142, R123 ;  /* 0x0000008e23237223 */ /* 0x000fe2000001007b */
        /* <DEDUP_REMOVED lines=20> */
.L_x_9404:
[----:B------:R-:W-:Y:S05]  /*5f50*/  BSYNC B2 ;  /* 0x0000000000027941 */ /* 0x000fea0003800000 */
.L_x_9403:
        /* <DEDUP_REMOVED lines=10> */
.L_x_9402:
[----:B------:R-:W-:Y:S05]  /*6000*/  BSYNC B1 ;  /* 0x0000000000017941 */ /* 0x000fea0003800000 */
.L_x_9401:
[----:B------:R-:W-:-:S13]  /*6010*/  ISETP.NE.AND P4, PT, R11, RZ, PT ;  /* 0x000000ff0b00720c */ /* 0x000fda0003f85270 */
[----:B------:R-:W-:Y:S05]  /*6020*/  @!P4 BRA `(.L_x_9369) ;  /* 0x0000000800a0c947 */ /* 0x000fea0003800000 */
[----:B-1-3--:R-:W2:Y:S04]  /*6030*/  LDL R36, [R1+0xc] ;  /* 0x00000c0001247983 */ /* 0x00aea80000100800 */
[----:B------:R-:W3:Y:S04]  /*6040*/  LDL R35, [R1+0x10] ;  /* 0x0000100001237983 */ /* 0x000ee80000100800 */
[----:B------:R-:W4:Y:S01]  /*6050*/  LDL R34, [R1+0x14] ;  /* 0x0000140001227983 */ /* 0x000f220000100800 */
[----:B------:R-:W-:Y:S01]  /*6060*/  VIADD R46, R19, 0x20 ;  /* 0x00000020132e7836 */ /* 0x000fe20000000000 */
[----:B------:R-:W-:Y:S01]  /*6070*/  IADD3 R32, P4, P5, R60, R90, R27 ;  /* 0x0000005a3c207210 */ /* 0x000fe20007d9e01b */
[----:B------:R-:W-:Y:S03]  /*6080*/  BSSY B1, `(.L_x_9405) ;  /* 0x0000078000017945 */ /* 0x000fe60003800000 */
[----:B------:R-:W-:-:S02]  /*6090*/  ISETP.GE.AND P6, PT, R46, R104, PT ;  /* 0x000000682e00720c */ /* 0x000fc40003fc6270 */
[----:B------:R-:W-:Y:S02]  /*60a0*/  IADD3.X R33, R0, R112, R94, P4, P5 ;  /* 0x0000007000217210 */ /* 0x000fe400027ea45e */
[C---:B------:R-:W-:Y:S02]  /*60b0*/  LEA R44, P4, R32.reuse, R88, 0x1 ;  /* 0x00000058202c7211 */ /* 0x040fe400078808ff */
[----:B------:R-:W-:Y:S02]  /*60c0*/  SEL R114, R107, R114, !P6 ;  /* 0x000000726b727207 */ /* 0x000fe40007000000 */
[----:B------:R-:W-:Y:S02]  /*60d0*/  LEA.HI.X R45, R32, R89, R33, 0x1, P4 ;  /* 0x00000059202d7211 */ /* 0x000fe400020f0c21 */
[----:B------:R-:W-:Y:S02]  /*60e0*/  SHF.R.S32.HI R33, RZ, 0x1f, R114 ;  /* 0x0000001fff217819 */ /* 0x000fe40000011472 */
[----:B------:R-:W-:-:S02]  /*60f0*/  ISETP.GE.AND P4, PT, R46, R99, PT ;  /* 0x000000632e00720c */ /* 0x000fc40003f86270 */
[----:B------:R-:W-:-:S04]  /*6100*/  LEA.HI R33, R33, R114, RZ, 0x4 ;  /* 0x0000007221217211 */ /* 0x000fc800078f20ff */
        /* <DEDUP_REMOVED lines=21> */
[----:B------:R-:W-:Y:S02]  /*6260*/  PRMT R129, R129, 0x5410, R52 ;  /* 0x0000541081817816 */ /* 0x000fe40000000034 */
[--C-:B------:R-:W-:Y:S01]  /*6270*/  SHF.R.U64 R49, R42, 0x10, R43.reuse ;  /* 0x000000102a317819 */ /* 0x100fe2000000122b */
[----:B-1----:R-:W-:Y:S01]  /*6280*/  IMAD.U32 R42, R33, 0x10000, RZ ;  /* 0x00010000212a7824 */ /* 0x002fe200078e00ff */
[----:B------:R-:W-:Y:S02]  /*6290*/  SHF.R.U32.HI R50, RZ, 0x10, R43 ;  /* 0x00000010ff327819 */ /* 0x000fe4000001162b */
[----:B------:R-:W-:-:S02]  /*62a0*/  LOP3.LUT R43, R37, 0xffff0000, RZ, 0xc0, !PT ;  /* 0xffff0000252b7812 */ /* 0x000fc400078ec0ff */
[----:B------:R-:W-:Y:S02]  /*62b0*/  PRMT R117, R117, 0x5410, R58 ;  /* 0x0000541075757816 */ /* 0x000fe4000000003a */
[----:B------:R-:W-:Y:S01]  /*62c0*/  LOP3.LUT R37, R39, 0xffff0000, RZ, 0xc0, !PT ;  /* 0xffff000027257812 */ /* 0x000fe200078ec0ff */
[----:B------:R-:W-:Y:S01]  /*62d0*/  IMAD.U32 R39, R129, 0x10000, RZ ;  /* 0x0001000081277824 */ /* 0x000fe200078e00ff */
[----:B------:R-:W-:Y:S01]  /*62e0*/  SHF.R.U64 R51, R40, 0x10, R41 ;  /* 0x0000001028337819 */ /* 0x000fe20000001229 */
[----:B------:R-:W-:Y:S01]  /*62f0*/  IMAD.U32 R41, R35, 0x10000, RZ ;  /* 0x0001000023297824 */ /* 0x000fe200078e00ff */
[----:B------:R-:W-:Y:S02]  /*6300*/  LOP3.LUT R40, R33, 0xffff0000, RZ, 0xc0, !PT ;  /* 0xffff000021287812 */ /* 0x000fe400078ec0ff */
[----:B------:R-:W-:Y:S02]  /*6310*/  SHF.R.U32.HI R54, RZ, 0x10, R31 ;  /* 0x00000010ff367819 */ /* 0x000fe4000001161f */
[----:B------:R-:W-:Y:S01]  /*6320*/  LOP3.LUT R33, R35, 0xffff0000, RZ, 0xc0, !PT ;  /* 0xffff000023217812 */ /* 0x000fe200078ec0ff */
[----:B------:R-:W-:Y:S01]  /*6330*/  IMAD.U32 R35, R117, 0x10000, RZ ;  /* 0x0001000075237824 */ /* 0x000fe200078e00ff */
[----:B------:R-:W-:Y:S01]  /*6340*/  PRMT R118, R118, 0x5410, R49 ;  /* 0x0000541076767816 */ /* 0x000fe20000000031 */
[----:B------:R-:W-:Y:S01]  /*6350*/  FMUL.FTZ R49, R48, R39 ;  /* 0x0000002730317220 */ /* 0x000fe20000410000 */
[----:B------:R-:W-:-:S02]  /*6360*/  PRMT R119, R119, 0x5410, R50 ;  /* 0x0000541077777816 */ /* 0x000fc40000000032 */
[----:B------:R-:W-:Y:S01]  /*6370*/  SHF.R.U64 R53, R28, 0x10, R29 ;  /* 0x000000101c357819 */ /* 0x000fe2000000121d */
[----:B------:R-:W-:Y:S01]  /*6380*/  IMAD.U32 R29, R36, 0x10000, RZ ;  /* 0x00010000241d7824 */ /* 0x000fe200078e00ff */
[----:B------:R-:W-:Y:S01]  /*6390*/  PRMT R115, R115, 0x5410, R54 ;  /* 0x0000541073737816 */ /* 0x000fe20000000036 */
[----:B------:R-:W-:Y:S01]  /*63a0*/  IMAD.U32 R28, R32, 0x10000, RZ ;  /* 0x00010000201c7824 */ /* 0x000fe200078e00ff */
[----:B------:R-:W-:Y:S01]  /*63b0*/  PRMT R120, R120, 0x5410, R51 ;  /* 0x0000541078787816 */ /* 0x000fe20000000033 */
[-C--:B------:R-:W-:Y:S01]  /*63c0*/  FMUL.FTZ R51, R48, R35.reuse ;  /* 0x0000002330337220 */ /* 0x080fe20000410000 */
[----:B------:R-:W-:Y:S01]  /*63d0*/  LOP3.LUT R129, R129, 0xffff0000, RZ, 0xc0, !PT ;  /* 0xffff000081817812 */ /* 0x000fe200078ec0ff */
[----:B------:R-:W-:Y:S01]  /*63e0*/  FFMA.FTZ R35, R42, R35, -R49 ;  /* 0x000000232a237223 */ /* 0x000fe20000010831 */
[----:B------:R-:W-:Y:S01]  /*63f0*/  LOP3.LUT R117, R117, 0xffff0000, RZ, 0xc0, !PT ;  /* 0xffff000075757812 */ /* 0x000fe200078ec0ff */
[----:B------:R-:W-:Y:S01]  /*6400*/  IMAD.U32 R49, R119, 0x10000, RZ ;  /* 0x0001000077317824 */ /* 0x000fe200078e00ff */
[----:B------:R-:W-:Y:S01]  /*6410*/  PRMT R116, R116, 0x5410, R53 ;  /* 0x0000541074747816 */ /* 0x000fe20000000035 */
[----:B------:R-:W-:Y:S01]  /*6420*/  FMUL.FTZ R53, R43, R129 ;  /* 0x000000812b357220 */ /* 0x000fe20000410000 */
[----:B------:R-:W-:-:S02]  /*6430*/  IMAD.U32 R48, R115, 0x10000, RZ ;  /* 0x0001000073307824 */ /* 0x000fc400078e00ff */
[----:B------:R-:W-:Y:S01]  /*6440*/  FMUL.FTZ R43, R43, R117 ;  /* 0x000000752b2b7220 */ /* 0x000fe20000410000 */
[----:B------:R-:W-:Y:S01]  /*6450*/  FMUL.FTZ R52, R46, R49 ;  /* 0x000000312e347220 */ /* 0x000fe20000410000 */
[----:B------:R-:W-:Y:S01]  /*6460*/  FFMA.FTZ R39, R42, R39, R51 ;  /* 0x000000272a277223 */ /* 0x000fe20000010033 */
[----:B------:R-:W-:Y:S01]  /*6470*/  LOP3.LUT R50, R119, 0xffff0000, RZ, 0xc0, !PT ;  /* 0xffff000077327812 */ /* 0x000fe200078ec0ff */
[----:B------:R-:W-:Y:S01]  /*6480*/  FFMA.FTZ R42, R40, R117, -R53 ;  /* 0x00000075282a7223 */ /* 0x000fe20000010835 */
[-C--:B------:R-:W-:Y:S01]  /*6490*/  FMUL.FTZ R46, R46, R48.reuse ;  /* 0x000000302e2e7220 */ /* 0x080fe20000410000 */
[----:B------:R-:W-:Y:S01]  /*64a0*/  FFMA.FTZ R40, R40, R129, R43 ;  /* 0x0000008128287223 */ /* 0x000fe2000001002b */
[----:B------:R-:W-:Y:S01]  /*64b0*/  FFMA.FTZ R43, R41, R48, -R52 ;  /* 0x00000030292b7223 */ /* 0x000fe20000010834 */
[----:B------:R-:W-:Y:S01]  /*64c0*/  LOP3.LUT R48, R115, 0xffff0000, RZ, 0xc0, !PT ;  /* 0xffff000073307812 */ /* 0x000fe200078ec0ff */
[----:B------:R-:W-:Y:S01]  /*64d0*/  FFMA.FTZ R41, R41, R49, R46 ;  /* 0x0000003129297223 */ /* 0x000fe2000001002e */
[C---:B------:R-:W-:Y:S01]  /*64e0*/  FMUL.FTZ R52, R37.reuse, R50 ;  /* 0x0000003225347220 */ /* 0x040fe20000410000 */
[----:B------:R-:W-:Y:S01]  /*64f0*/  IMAD.U32 R46, R116, 0x10000, RZ ;  /* 0x00010000742e7824 */ /* 0x000fe200078e00ff */
[----:B------:R-:W-:Y:S01]  /*6500*/  LOP3.LUT R36, R36, 0xffff0000, RZ, 0xc0, !PT ;  /* 0xffff000024247812 */ /* 0x000fe200078ec0ff */
[C---:B------:R-:W-:Y:S01]  /*6510*/  IMAD.U32 R49, R120.reuse, 0x10000, RZ ;  /* 0x0001000078317824 */ /* 0x040fe200078e00ff */
[----:B------:R-:W-:Y:S01]  /*6520*/  LOP3.LUT R51, R120, 0xffff0000, RZ, 0xc0, !PT ;  /* 0xffff000078337812 */ /* 0x000fe200078ec0ff */
[-C--:B------:R-:W-:Y:S01]  /*6530*/  FMUL.FTZ R54, R37, R48.reuse ;  /* 0x0000003025367220 */ /* 0x080fe20000410000 */
[----:B------:R-:W-:Y:S01]  /*6540*/  SHF.R.U64 R56, R30, 0x10, R31 ;  /* 0x000000101e387819 */ /* 0x000fe2000000121f */
[----:B------:R-:W-:Y:S01]  /*6550*/  FFMA.FTZ R52, R33, R48, -R52 ;  /* 0x0000003021347223 */ /* 0x000fe20000010834 */
[----:B------:R-:W-:Y:S01]  /*6560*/  LOP3.LUT R37, R116, 0xffff0000, RZ, 0xc0, !PT ;  /* 0xffff000074257812 */ /* 0x000fe200078ec0ff */
[C---:B------:R-:W-:Y:S01]  /*6570*/  FMUL.FTZ R48, R29.reuse, R46 ;  /* 0x0000002e1d307220 */ /* 0x040fe20000410000 */
[----:B------:R-:W-:Y:S01]  /*6580*/  LOP3.LUT R32, R32, 0xffff0000, RZ, 0xc0, !PT ;  /* 0xffff000020207812 */ /* 0x000fe200078ec0ff */
[----:B------:R-:W-:Y:S01]  /*6590*/  FMUL.FTZ R53, R29, R49 ;  /* 0x000000311d357220 */ /* 0x000fe20000410000 */
[----:B------:R-:W-:Y:S01]  /*65a0*/  PRMT R113, R113, 0x5410, R56 ;  /* 0x0000541071717816 */ /* 0x000fe20000000038 */
[----:B------:R-:W-:Y:S01]  /*65b0*/  FMUL.FTZ R29, R36, R51 ;  /* 0x00000033241d7220 */ /* 0x000fe20000410000 */
[----:B------:R-:W-:Y:S01]  /*65c0*/  FFMA.FTZ R48, R28, R49, R48 ;  /* 0x000000311c307223 */ /* 0x000fe20000010030 */
[----:B------:R-:W-:Y:S01]  /*65d0*/  FMUL.FTZ R49, R36, R37 ;  /* 0x0000002524317220 */ /* 0x000fe20000410000 */
[----:B------:R-:W-:-:S02]  /*65e0*/  IMAD.U32 R31, R38, 0x10000, RZ ;  /* 0x00010000261f7824 */ /* 0x000fc400078e00ff */
[----:B------:R-:W-:Y:S01]  /*65f0*/  FFMA.FTZ R54, R33, R50, R54 ;  /* 0x0000003221367223 */ /* 0x000fe20000010036 */
[----:B------:R-:W-:Y:S01]  /*6600*/  FFMA.FTZ R53, R28, R46, -R53 ;  /* 0x0000002e1c357223 */ /* 0x000fe20000010835 */
[----:B------:R-:W-:Y:S01]  /*6610*/  FFMA.FTZ R36, R32, R37, -R29 ;  /* 0x0000002520247223 */ /* 0x000fe2000001081d */
[----:B------:R-:W-:Y:S01]  /*6620*/  LOP3.LUT R38, R38, 0xffff0000, RZ, 0xc0, !PT ;  /* 0xffff000026267812 */ /* 0x000fe200078ec0ff */
[C---:B------:R-:W-:Y:S01]  /*6630*/  IMAD.U32 R29, R118.reuse, 0x10000, RZ ;  /* 0x00010000761d7824 */ /* 0x040fe200078e00ff */
[----:B------:R-:W-:Y:S01]  /*6640*/  LOP3.LUT R33, R118, 0xffff0000, RZ, 0xc0, !PT ;  /* 0xffff000076217812 */ /* 0x000fe200078ec0ff */
[C---:B------:R-:W-:Y:S01]  /*6650*/  IMAD.U32 R28, R113.reuse, 0x10000, RZ ;  /* 0x00010000711c7824 */ /* 0x040fe200078e00ff */
[----:B------:R-:W-:Y:S01]  /*6660*/  LOP3.LUT R113, R113, 0xffff0000, RZ, 0xc0, !PT ;  /* 0xffff000071717812 */ /* 0x000fe200078ec0ff */
[----:B------:R-:W-:Y:S02]  /*6670*/  IMAD.U32 R30, R34, 0x10000, RZ ;  /* 0x00010000221e7824 */ /* 0x000fe400078e00ff */
        /* <DEDUP_REMOVED lines=22> */
[----:B------:R-:W-:Y:S02]  /*67e0*/  IMAD.MOV.U32 R35, RZ, RZ, R43 ;  /* 0x000000ffff237224 */ /* 0x000fe400078e002b */
[----:B------:R-:W-:-:S07]  /*67f0*/  IMAD.MOV.U32 R39, RZ, RZ, R41 ;  /* 0x000000ffff277224 */ /* 0x000fce00078e0029 */
.L_x_9406:
[----:B------:R-:W-:Y:S05]  /*6800*/  BSYNC B1 ;  /* 0x0000000000017941 */ /* 0x000fea0003800000 */
.L_x_9405:
        /* <DEDUP_REMOVED lines=10> */
.L_x_9362:
[----:B------:R-:W-:-:S06]  /*68b0*/  UISETP.NE.AND UP0, UPT, UR37, 0x3, UPT ;  /* 0x000000032500788c */ /* 0x000fcc000bf05270 */
[----:B------:R-:W-:-:S13]  /*68c0*/  PLOP3.LUT P3, PT, PT, PT, UP0, 0x80, 0x0 ;  /* 0x000000000000781c */ /* 0x000fda0003f6f008 */
[----:B------:R-:W-:Y:S05]  /*68d0*/  @!P3 BRA `(.L_x_9407) ;  /* 0x000000000004b947 */ /* 0x000fea0003800000 */
[----:B------:R-:W-:Y:S01]  /*68e0*/  BPT.TRAP 0x1 ;  /* 0x000000040000795c */ /* 0x000fe20000300000 */
.L_x_9407:
[----:B------:R-:W-:Y:S01]  /*68f0*/  IMAD R15, R18, 0x8, R2 ;  /* 0x00000008120f7824 */ /* 0x000fe200078e0202 */
[----:B------:R-:W-:Y:S01]  /*6900*/  SHF.L.U32 R86, R157, 0x1f, RZ ;  /* 0x0000001f9d567819 */ /* 0x000fe200000006ff */
[----:B------:R-:W-:Y:S01]  /*6910*/  IMAD R85, R25, -0x80, R24 ;  /* 0xffffff8019557824 */ /* 0x000fe200078e0218 */
[----:B------:R-:W-:Y:S02]  /*6920*/  BSSY B1, `(.L_x_9408) ;  /* 0x0000004000017945 */ /* 0x000fe40003800000 */
[----:B------:R-:W0:Y:S02]  /*6930*/  SYNCS.PHASECHK.TRANS64.TRYWAIT P4, [R15+URZ+0x2d890], R86 ;  /* 0x02d890560f0075a7 */ /* 0x000e24000808017f */
[----:B------:R-:W-:Y:S01]  /*6940*/  VIMNMX R85, R85, 0x80, PT ;  /* 0x0000008055557848 */ /* 0x000fe20003fe0100 */
[----:B0-----:R-:W-:Y:S06]  /*6950*/  @!P4 BRA `(.L_x_9409) ;  /* 0x000001bc0068c947 */ /* 0x001fec0003800000 */
.L_x_9680:
[----:B------:R-:W-:Y:S05]  /*6960*/  BSYNC B1 ;  /* 0x0000000000017941 */ /* 0x000fea0003800000 */
.L_x_9408:
        /* <DEDUP_REMOVED lines=20> */
.L_x_9369:
[----:B------:R-:W-:Y:S05]  /*6ab0*/  BSYNC B0 ;  /* 0x0000000000007941 */ /* 0x000fea0003800000 */
.L_x_9361:
        /* <DEDUP_REMOVED lines=17> */
.L_x_9411:
[----:B------:R-:W-:Y:S05]  /*6bd0*/  BSYNC B0 ;  /* 0x0000000000007941 */ /* 0x000fea0003800000 */
.L_x_9410:
[----:B------:R-:W2:Y:S01]  /*6be0*/  SYNCS.PHASECHK.TRANS64.TRYWAIT P3, [R15+URZ+0x2d8b0], R86 ;  /* 0x02d8b0560f0075a7 */ /* 0x000ea2000806017f */
[----:B------:R-:W-:Y:S04]  /*6bf0*/  BSSY B0, `(.L_x_9412) ;  /* 0x0000002000007945 */ /* 0x000fe80003800000 */
[----:B--2---:R-:W-:Y:S05]  /*6c00*/  @!P3 BRA `(.L_x_9413) ;  /* 0x000001b800d0b947 */ /* 0x004fea0003800000 */
.L_x_9681:
[----:B------:R-:W-:Y:S05]  /*6c10*/  BSYNC B0 ;  /* 0x0000000000007941 */ /* 0x000fea0003800000 */
.L_x_9412:
[----:B------:R-:W-:Y:S01]  /*6c20*/  ISETP.GE.AND P3, PT, R23, R85, PT ;  /* 0x000000551700720c */ /* 0x000fe20003f66270 */
[----:B------:R-:W-:-:S12]  /*6c30*/  BSSY B0, `(.L_x_9414) ;  /* 0x0000022000007945 */ /* 0x000fd80003800000 */
[----:B------:R-:W-:Y:S05]  /*6c40*/  @P3 BRA `(.L_x_9415) ;  /* 0x0000000000803947 */ /* 0x000fea0003800000 */
        /* <DEDUP_REMOVED lines=9> */
[C---:B------:R-:W-:Y:S01]  /*6ce0*/  LEA R32, P3, R28.reuse, UR4, 0x1 ;  /* 0x000000041c207c11 */ /* 0x040fe2000f8608ff */
[----:B------:R-:W-:Y:S01]  /*6cf0*/  ULDC UR4, c[0x0][0x2e4] ;  /* 0x0000b90000047ab9 */ /* 0x000fe20000000800 */
[C---:B------:R-:W-:Y:S02]  /*6d00*/  VIADD R34, R19.reuse, 0x20 ;  /* 0x0000002013227836 */ /* 0x040fe40000000000 */
[----:B------:R-:W-:Y:S02]  /*6d10*/  LEA.HI.X R33, R28, UR5, R29, 0x1, P3 ;  /* 0x000000051c217c11 */ /* 0x000fe400098f0c1d */
[----:B------:R-:W-:-:S13]  /*6d20*/  ISETP.GE.AND P3, PT, R19, UR4, PT ;  /* 0x0000000413007c0c */ /* 0x000fda000bf66270 */
[----:B------:R-:W1:Y:S04]  /*6d30*/  @!P3 LDS.128 R28, [R80] ;  /* 0x00000000501cb984 */ /* 0x000e680000000c00 */
[----:B-1----:R-:W-:Y:S01]  /*6d40*/  @!P3 STG.E.128 desc[UR52][R32.64], R28 ;  /* 0x0000001c2000b986 */ /* 0x002fe2000c101d34 */
[----:B------:R-:W-:Y:S01]  /*6d50*/  ISETP.GE.AND P3, PT, R34, UR4, PT ;  /* 0x0000000422007c0c */ /* 0x000fe2000bf66270 */
[----:B------:R-:W-:-:S12]  /*6d60*/  VIADD R34, R19, 0x10 ;  /* 0x0000001013227836 */ /* 0x000fd80000000000 */
[----:B------:R-:W1:Y:S04]  /*6d70*/  @!P3 LDS.128 R28, [R80+0x2000] ;  /* 0x00200000501cb984 */ /* 0x000e680000000c00 */
[----:B-1----:R-:W-:Y:S01]  /*6d80*/  @!P3 STG.E.128 desc[UR52][R32.64+0x40], R28 ;  /* 0x0000401c2000b986 */ /* 0x002fe2000c101d34 */
[----:B------:R-:W-:-:S13]  /*6d90*/  ISETP.GE.AND P3, PT, R102, UR4, PT ;  /* 0x0000000466007c0c */ /* 0x000fda000bf66270 */
[----:B------:R-:W1:Y:S04]  /*6da0*/  @!P3 LDS.128 R28, [R80+0x4000] ;  /* 0x00400000501cb984 */ /* 0x000e680000000c00 */
        /* <DEDUP_REMOVED lines=10> */
.L_x_9415:
[----:B------:R-:W-:Y:S05]  /*6e50*/  BSYNC B0 ;  /* 0x0000000000007941 */ /* 0x000fea0003800000 */
.L_x_9414:
[----:B------:R-:W-:Y:S01]  /*6e60*/  @!PT LDS RZ, [RZ] ;  /* 0x00000000fffff984 */ /* 0x000fe20000000800 */
[----:B------:R-:W-:Y:S01]  /*6e70*/  @!PT LDS RZ, [RZ] ;  /* 0x00000000fffff984 */ /* 0x000fe20000000800 */
[----:B------:R-:W-:Y:S01]  /*6e80*/  @!PT LDS RZ, [RZ] ;  /* 0x00000000fffff984 */ /* 0x000fe20000000800 */
[----:B------:R-:W-:Y:S01]  /*6e90*/  @!PT LDS RZ, [RZ] ;  /* 0x00000000fffff984 */ /* 0x000fe20000000800 */
[----:B------:R4:W-:Y:S06]  /*6ea0*/  MEMBAR.ALL.CTA ;  /* 0x0000000000007992 */ /* 0x0009ec0000008000 */
[----:B----4-:R-:W4:Y:S01]  /*6eb0*/  FENCE.VIEW.ASYNC.S ;  /* 0x00000000000073c6 */ /* 0x010f220000000000 */
[----:B------:R-:W-:Y:S02]  /*6ec0*/  VIADD R18, R18, 0x1 ;  /* 0x0000000112127836 */ /* 0x000fe40000000000 */
[----:B0-2---:R-:W-:Y:S01]  /*6ed0*/  @!P4 VIADD R15, R15, 0x2d8c0 ;  /* 0x0002d8c00f0fc836 */ /* 0x005fe20000000000 */
[----:B----4-:R0:W-:Y:S02]  /*6ee0*/  BAR.SYNC.DEFER_BLOCKING R109, 0x80 ;  /* 0x0002006d0000751d */ /* 0x0101e40000010000 */
[----:B------:R-:W-:-:S02]  /*6ef0*/  ISETP.NE.AND P3, PT, R18, 0x2, PT ;  /* 0x000000021200780c */ /* 0x000fc40003f65270 */
[----:B------:R-:W-:Y:S02]  /*6f00*/  @!P4 PRMT R15, RZ, 0x654, R15 ;  /* 0x00000654ff0fc816 */ /* 0x000fe4000000000f */
[----:B------:R-:W-:Y:S02]  /*6f10*/  SEL R20, RZ, 0x1, P3 ;  /* 0x00000001ff147807 */ /* 0x000fe40001800000 */
[----:B------:R-:W-:Y:S02]  /*6f20*/  SEL R18, R18, RZ, P3 ;  /* 0x000000ff12127207 */ /* 0x000fe40001800000 */
[----:B------:R-:W-:Y:S01]  /*6f30*/  LOP3.LUT R157, R157, R20, RZ, 0x3c, !PT ;  /* 0x000000149d9d7212 */ /* 0x000fe200078e3cff */
[----:B------:R0:W-:Y:S01]  /*6f40*/  @!P4 SYNCS.ARRIVE.TRANS64.RED.A1T0 RZ, [R15+URZ], RZ ;  /* 0x000000ff0fffc9a7 */ /* 0x0001e2000810043f */
[----:B------:R-:W-:Y:S05]  /*6f50*/  @P2 BRA `(.L_x_9416) ;  /* 0xffffffb800682947 */ /* 0x000fea000383ffff */
[----:B-1-3--:R-:W1:Y:S01]  /*6f60*/  S2R R28, SR_TID.X ;  /* 0x00000000001c7919 */ /* 0x00ae620000002100 */
[----:B------:R-:W-:Y:S02]  /*6f70*/  PLOP3.LUT P0, PT, PT, PT, PT, 0x8, 0x0 ;  /* 0x000000000000781c */ /* 0x000fe40003f0e170 */
[----:B-1----:R-:W-:-:S04]  /*6f80*/  SHF.R.U32.HI R28, RZ, 0x7, R28 ;  /* 0x00000007ff1c7819 */ /* 0x002fc8000001161c */
[----:B------:R-:W-:-:S13]  /*6f90*/  ISETP.NE.AND P5, PT, R28, 0x1, PT ;  /* 0x000000011c00780c */ /* 0x000fda0003fa5270 */
[----:B------:R-:W-:Y:S06]  /*6fa0*/  @!P5 BAR.ARV 0x9, 0x100 ;  /* 0x024400000000db1d */ /* 0x000fec0000002000 */
.L_x_9356:
[----:B------:R-:W1:Y:S02]  /*6fb0*/  LDC.64 R4, c[0x0][0x9e0] ;  /* 0x00027800ff047b82 */ /* 0x000e640000000a00 */
[----:B-1----:R-:W-:Y:S01]  /*6fc0*/  ISETP.GE.AND P1, PT, R5, 0x1, PT ;  /* 0x000000010500780c */ /* 0x002fe20003f26270 */
[----:B------:R-:W-:-:S12]  /*6fd0*/  @P0 BRA `(.L_x_9417) ;  /* 0x00000000000c0947 */ /* 0x000fd80003800000 */
[----:B------:R-:W1:Y:S01]  /*6fe0*/  FENCE.VIEW.ASYNC.G ;  /* 0x00000000000073c6 */ /* 0x000e620000000100 */
[----:B------:R-:W-:Y:S05]  /*6ff0*/  WARPSYNC.ALL ;  /* 0x0000000000007948 */ /* 0x000fea0003800000 */
[----:B-1----:R-:W-:Y:S06]  /*7000*/  BAR.ARV 0xc, 0x1a0 ;  /* 0x0306800000007b1d */ /* 0x002fec0000002000 */
.L_x_9417:
        /* <DEDUP_REMOVED lines=13> */
.L_x_9420:
[----:B------:R-:W-:-:S13]  /*70e0*/  ISETP.NE.AND P0, PT, R5, 0x1, PT ;  /* 0x000000010500780c */ /* 0x000fda0003f05270 */
[----:B------:R-:W1:Y:S02]  /*70f0*/  @P0 LDC.64 R6, c[0x0][0x9e8] ;  /* 0x00027a00ff060b82 */ /* 0x000e640000000a00 */
[----:B-1----:R-:W-:-:S05]  /*7100*/  @P0 IMAD.HI.U32 R4, R3, R6, RZ ;  /* 0x0000000603040227 */ /* 0x002fca00078e00ff */
[----:B------:R-:W-:-:S07]  /*7110*/  @P0 SHF.R.U32.HI R3, RZ, R7, R4 ;  /* 0x00000007ff030219 */ /* 0x000fce0000011604 */
.L_x_9421:
[----:B------:R-:W-:Y:S05]  /*7120*/  BSYNC B0 ;  /* 0x0000000000007941 */ /* 0x000fea0003800000 */
.L_x_9419:
[----:B------:R-:W-:-:S05]  /*7130*/  IMAD R3, R3, R5, R5 ;  /* 0x0000000503037224 */ /* 0x000fca00078e0205 */
[----:B------:R-:W-:-:S07]  /*7140*/  VIMNMX R0, R0, R3, PT ;  /* 0x0000000300007248 */ /* 0x000fce0003fe0100 */
.L_x_9418:
[----:B------:R-:W-:Y:S01]  /*7150*/  VIADD R0, R0, 0x7f ;  /* 0x0000007f00007836 */ /* 0x000fe20000000000 */
[----:B------:R-:W-:-:S04]  /*7160*/  ULDC UR4, c[0x0][0x9dc] ;  /* 0x0002770000047ab9 */ /* 0x000fc80000000800 */
[----:B------:R-:W-:-:S04]  /*7170*/  SHF.R.S32.HI R3, RZ, 0x1f, R0 ;  /* 0x0000001fff037819 */ /* 0x000fc80000011400 */
[----:B------:R-:W-:Y:S01]  /*7180*/  LEA.HI R3, R3, R0, RZ, 0x7 ;  /* 0x0000000003037211 */ /* 0x000fe200078f38ff */
[----:B------:R-:W-:-:S03]  /*7190*/  VIADD R0, R106, -UR4 ;  /* 0x800000046a007c36 */ /* 0x000fc60008000000 */
        /* <DEDUP_REMOVED lines=13> */
.L_x_9424:
[----:B------:R-:W-:-:S13]  /*7270*/  ISETP.NE.AND P0, PT, R5, 0x1, PT ;  /* 0x000000010500780c */ /* 0x000fda0003f05270 */
[----:B------:R-:W1:Y:S02]  /*7280*/  @P0 LDC.64 R6, c[0x0][0x9e8] ;  /* 0x00027a00ff060b82 */ /* 0x000e640000000a00 */
[----:B-1----:R-:W-:-:S05]  /*7290*/  @P0 IMAD.HI.U32 R6, R106, R6, RZ ;  /* 0x000000066a060227 */ /* 0x002fca00078e00ff */
[----:B------:R-:W-:-:S07]  /*72a0*/  @P0 SHF.R.U32.HI R106, RZ, R7, R6 ;  /* 0x00000007ff6a0219 */ /* 0x000fce0000011606 */
.L_x_9425:
[----:B------:R-:W-:Y:S05]  /*72b0*/  BSYNC B0 ;  /* 0x0000000000007941 */ /* 0x000fea0003800000 */
.L_x_9423:
[----:B------:R-:W-:-:S05]  /*72c0*/  IMAD R3, R106, R5, RZ ;  /* 0x000000056a037224 */ /* 0x000fca00078e02ff */
[----:B------:R-:W-:-:S07]  /*72d0*/  VIMNMX R0, R0, R3, !PT ;  /* 0x0000000300007248 */ /* 0x000fce0007fe0100 */
.L_x_9422:
        /* <DEDUP_REMOVED lines=9> */
[----:B------:R-:W-:Y:S01]  /*7370*/  CS2R R128, SRZ ;  /* 0x0000000000807805 */ /* 0x000fe2000001ff00 */
[----:B------:R-:W-:Y:S01]  /*7380*/  IMAD.MOV.U32 R34, RZ, RZ, RZ ;  /* 0x000000ffff227224 */ /* 0x000fe200078e00ff */
[----:B------:R-:W-:Y:S02]  /*7390*/  CS2R R26, SRZ ;  /* 0x00000000001a7805 */ /* 0x000fe4000001ff00 */
[----:B------:R-:W-:Y:S01]  /*73a0*/  VIMNMX R4, RZ, R5, !PT ;  /* 0x00000005ff047248 */ /* 0x000fe20007fe0100 */
[----:B------:R-:W-:Y:S01]  /*73b0*/  IMAD.MOV.U32 R125, RZ, RZ, RZ ;  /* 0x000000ffff7d7224 */ /* 0x000fe200078e00ff */
[----:B------:R-:W-:Y:S02]  /*73c0*/  CS2R R122, SRZ ;  /* 0x00000000007a7805 */ /* 0x000fe4000001ff00 */
[----:B------:R-:W-:-:S02]  /*73d0*/  CS2R R120, SRZ ;  /* 0x0000000000787805 */ /* 0x000fc4000001ff00 */
[----:B------:R-:W-:Y:S01]  /*73e0*/  ISETP.GT.AND P1, PT, R88, R4, PT ;  /* 0x000000045800720c */ /* 0x000fe20003f24270 */
[----:B------:R1:W-:Y:S01]  /*73f0*/  STL [R1+0x3c], R4 ;  /* 0x00003c0401007387 */ /* 0x0003e20000100800 */
[----:B------:R-:W-:Y:S02]  /*7400*/  CS2R R118, SRZ ;  /* 0x0000000000767805 */ /* 0x000fe4000001ff00 */
[----:B------:R-:W-:Y:S02]  /*7410*/  CS2R R116, SRZ ;  /* 0x0000000000747805 */ /* 0x000fe4000001ff00 */
[----:B------:R-:W-:Y:S02]  /*7420*/  CS2R R114, SRZ ;  /* 0x0000000000727805 */ /* 0x000fe4000001ff00 */
[----:B------:R-:W-:Y:S02]  /*7430*/  CS2R R112, SRZ ;  /* 0x0000000000707805 */ /* 0x000fe4000001ff00 */
[----:B------:R-:W-:-:S02]  /*7440*/  CS2R R110, SRZ ;  /* 0x00000000006e7805 */ /* 0x000fc4000001ff00 */
[----:B0-----:R-:W-:Y:S02]  /*7450*/  CS2R R108, SRZ ;  /* 0x00000000006c7805 */ /* 0x001fe4000001ff00 */
[----:B------:R-:W-:Y:S01]  /*7460*/  CS2R R106, SRZ ;  /* 0x00000000006a7805 */ /* 0x000fe2000001ff00 */
[----:B------:R-:W-:Y:S01]  /*7470*/  IMAD.MOV.U32 R21, RZ, RZ, RZ ;  /* 0x000000ffff157224 */ /* 0x000fe200078e00ff */
[----:B------:R-:W-:Y:S01]  /*7480*/  CS2R R102, SRZ ;  /* 0x0000000000667805 */ /* 0x000fe2000001ff00 */
[----:B------:R-:W-:Y:S01]  /*7490*/  IMAD.MOV.U32 R104, RZ, RZ, RZ ;  /* 0x000000ffff687224 */ /* 0x000fe200078e00ff */
[----:B------:R-:W-:Y:S02]  /*74a0*/  CS2R R100, SRZ ;  /* 0x0000000000647805 */ /* 0x000fe4000001ff00 */
[----:B------:R-:W-:Y:S02]  /*74b0*/  CS2R R98, SRZ ;  /* 0x0000000000627805 */ /* 0x000fe4000001ff00 */
[----:B------:R-:W-:-:S02]  /*74c0*/  CS2R R96, SRZ ;  /* 0x0000000000607805 */ /* 0x000fc4000001ff00 */
[----:B------:R-:W-:Y:S01]  /*74d0*/  CS2R R94, SRZ ;  /* 0x00000000005e7805 */ /* 0x000fe2000001ff00 */
[----:B------:R-:W-:Y:S01]  /*74e0*/  IMAD.MOV.U32 R93, RZ, RZ, RZ ;  /* 0x000000ffff5d7224 */ /* 0x000fe200078e00ff */
[----:B------:R-:W-:Y:S02]  /*74f0*/  CS2R R6, SRZ ;  /* 0x0000000000067805 */ /* 0x000fe4000001ff00 */
[----:B------:R-:W-:Y:S01]  /*7500*/  CS2R R90, SRZ ;  /* 0x00000000005a7805 */ /* 0x000fe2000001ff00 */
[----:B--2---:R-:W-:Y:S01]  /*7510*/  IMAD.MOV.U32 R30, RZ, RZ, RZ ;  /* 0x000000ffff1e7224 */ /* 0x004fe200078e00ff */
[----:B-1----:R-:W-:Y:S06]  /*7520*/  @!P1 BRA `(.L_x_9426) ;  /* 0x0000013400609947 */ /* 0x002fec0003800000 */
[----:B------:R-:W0:Y:S01]  /*7530*/  S2R R4, SR_TID.X ;  /* 0x0000000000047919 */ /* 0x000e220000002100 */
[----:B------:R-:W-:Y:S01]  /*7540*/  UMOV UR4, 0xffffffff ;  /* 0xffffffff00047882 */ /* 0x000fe20000000000 */
[----:B0-----:R-:W-:-:S05]  /*7550*/  VIADD R46, R4, 0xffffff80 ;  /* 0xffffff80042e7836 */ /* 0x001fca0000000000 */
[----:B------:R-:W-:-:S04]  /*7560*/  SHF.R.S32.HI R59, RZ, 0x1f, R46 ;  /* 0x0000001fff3b7819 */ /* 0x000fc8000001142e */
[----:B------:R-:W-:-:S04]  /*7570*/  LEA.HI R47, R59, R46, RZ, 0x7 ;  /* 0x0000002e3b2f7211 */ /* 0x000fc800078f38ff */
[----:B------:R-:W-:Y:S01]  /*7580*/  SHF.R.S32.HI R44, RZ, 0x7, R47 ;  /* 0x00000007ff2c7819 */ /* 0x000fe2000001142f */
[----:B------:R-:W-:Y:S06]  /*7590*/  BRA.DIV UR4, `(.L_x_9427) ;  /* 0x000001b204807947 */ /* 0x000fec000b800000 */
[----:B------:R-:W0:Y:S04]  /*75a0*/  SHFL.IDX PT, R0, R44, RZ, 0x1f ;  /* 0x00001fff2c007589 */ /* 0x000e2800000e0000 */
[----:B0-----:R0:W-:Y:S02]  /*75b0*/  STL [R1+0x4], R0 ;  /* 0x0000040001007387 */ /* 0x0011e40000100800 */
.L_x_9684:
[----:B------:R-:W0:Y:S01]  /*75c0*/  LDL R3, [R1+0x4] ;  /* 0x0000040001037983 */ /* 0x000e220000100800 */
[----:B------:R-:W-:Y:S01]  /*75d0*/  BSSY B6, `(.L_x_9428) ;  /* 0x0000020000067945 */ /* 0x000fe20003800000 */
[----:B0-----:R-:W-:-:S05]  /*75e0*/  IMAD.HI R0, R3, 0x55555556, RZ ;  /* 0x5555555603007827 */ /* 0x001fca00078e02ff */
[----:B------:R-:W-:-:S05]  /*75f0*/  LEA.HI R0, R0, R0, RZ, 0x1 ;  /* 0x0000000000007211 */ /* 0x000fca00078f08ff */
[----:B------:R-:W-:Y:S02]  /*7600*/  IMAD R4, R0, -0x3, R3 ;  /* 0xfffffffd00047824 */ /* 0x000fe400078e0203 */
[----:B------:R-:W-:Y:S02]  /*7610*/  VIADD R3, R2, 0x21800 ;  /* 0x0002180002037836 */ /* 0x000fe40000000000 */
[----:B------:R-:W-:Y:S01]  /*7620*/  IMAD R0, R4, 0x1000, R2 ;  /* 0x0000100004007824 */ /* 0x000fe200078e0202 */
[----:B------:R0:W-:Y:S02]  /*7630*/  STL [R1+0x24], R4 ;  /* 0x0000240401007387 */ /* 0x0001e40000100800 */
[----:B------:R-:W-:Y:S01]  /*7640*/  LOP3.LUT P0, RZ, R3, 0x3ff, RZ, 0xc0, !PT ;  /* 0x000003ff03ff7812 */ /* 0x000fe2000780c0ff */
[----:B------:R-:W-:-:S05]  /*7650*/  VIADD R0, R0, 0xc400 ;  /* 0x0000c40000007836 */ /* 0x000fca0000000000 */
[----:B------:R-:W-:Y:S01]  /*7660*/  SHF.R.U32.HI R0, RZ, 0x4, R0 ;  /* 0x00000004ff007819 */ /* 0x000fe20000011600 */
[----:B0-----:R-:W-:-:S03]  /*7670*/  IMAD R4, R4, 0x2000, R3 ;  /* 0x0000200004047824 */ /* 0x001fc600078e0203 */
[----:B------:R-:W-:Y:S02]  /*7680*/  LOP3.LUT R45, R0, 0x3fff, RZ, 0xc0, !PT ;  /* 0x00003fff002d7812 */ /* 0x000fe400078ec0ff */
[----:B------:R-:W-:-:S04]  /*7690*/  SHF.R.U32.HI R4, RZ, 0x4, R4 ;  /* 0x00000004ff047819 */ /* 0x000fc80000011604 */
[----:B------:R-:W-:-:S05]  /*76a0*/  LOP3.LUT R3, R4, 0x3fff, RZ, 0xc0, !PT ;  /* 0x00003fff04037812 */ /* 0x000fca00078ec0ff */
[----:B------:R0:W-:Y:S01]  /*76b0*/  STL [R1+0x38], R3 ;  /* 0x0000380301007387 */ /* 0x0001e20000100800 */
[----:B------:R-:W-:Y:S05]  /*76c0*/  @!P0 BRA `(.L_x_9429) ;  /* 0x0000000000408947 */ /* 0x000fea0003800000 */
[----:B------:R-:W-:Y:S01]  /*76d0*/  MOV R0, 0x0 ;  /* 0x0000000000007802 */ /* 0x000fe20000000f00 */
[----:B------:R-:W-:Y:S01]  /*76e0*/  ULDC.64 UR4, c[0x4][0x1b8] ;  /* 0x01006e0000047ab9 */ /* 0x000fe20000000a00 */
[----:B------:R-:W-:Y:S01]  /*76f0*/  ULDC.64 UR6, c[0x4][0x1c0] ;  /* 0x0100700000067ab9 */ /* 0x000fe20000000a00 */
[----:B------:R-:W-:Y:S01]  /*7700*/  IMAD.U32 R4, RZ, RZ, UR4 ;  /* 0x00000004ff047e24 */ /* 0x000fe2000f8e00ff */
[----:B-1----:R1:W2:Y:S01]  /*7710*/  LDC.64 R14, c[0x4][R0] ;  /* 0x01000000000e7b82 */ /* 0x0022a20000000a00 */
        /* <DEDUP_REMOVED lines=11> */
.L_x_9429:
[----:B------:R-:W-:Y:S05]  /*77d0*/  BSYNC B6 ;  /* 0x0000000000067941 */ /* 0x000fea0003800000 */
.L_x_9428:
[----:B------:R-:W-:Y:S02]  /*77e0*/  ULDC UR4, c[0x0][0x3d4] ;  /* 0x0000f50000047ab9 */ /* 0x000fe40000000800 */
[----:B------:R-:W-:-:S13]  /*77f0*/  ISETP.LT.AND P0, PT, RZ, UR4, PT ;  /* 0x00000004ff007c0c */ /* 0x000fda000bf01270 */
[----:B------:R-:W-:Y:S05]  /*7800*/  @P0 BRA `(.L_x_9430) ;  /* 0x0000000000400947 */ /* 0x000fea0003800000 */
[----:B------:R-:W2:Y:S02]  /*7810*/  LDL R20, [R1+0x4c] ;  /* 0x00004c0001147983 */ /* 0x000ea40000100800 */
[----:B--2---:R-:W-:-:S04]  /*7820*/  LEA.HI R0, R20, R20, RZ, 0x1 ;  /* 0x0000001414007211 */ /* 0x004fc800078f08ff */
[----:B------:R-:W-:-:S05]  /*7830*/  LOP3.LUT R0, R0, 0xfffffffe, RZ, 0xc0, !PT ;  /* 0xfffffffe00007812 */ /* 0x000fca00078ec0ff */
[----:B------:R-:W-:-:S05]  /*7840*/  IMAD.IADD R0, R20, 0x1, -R0 ;  /* 0x0000000114007824 */ /* 0x000fca00078e0a00 */
[----:B0-----:R-:W-:-:S04]  /*7850*/  SHF.L.U32 R3, R0, 0x1f, RZ ;  /* 0x0000001f00037819 */ /* 0x001fc800000006ff */
[----:B------:R0:W2:Y:S03]  /*7860*/  SYNCS.PHASECHK.TRANS64.TRYWAIT P0, [R2+URZ+0x2d800], R3 ;  /* 0x02d80003020075a7 */ /* 0x0000a6000800017f */
[----:B--2---:R-:W-:Y:S05]  /*7870*/  @!P0 NANOSLEEP.SYNCS 0x989680 ;  /* 0x009896800000895d */ /* 0x004fea0003900000 */
[----:B------:R-:W2:Y:S01]  /*7880*/  @!P0 SYNCS.PHASECHK.TRANS64 P0, [R2+URZ+0x2d800], R3 ;  /* 0x02d80003020085a7 */ /* 0x000ea2000800007f */
[----:B------:R-:W-:Y:S04]  /*7890*/  BSSY B0, `(.L_x_9431) ;  /* 0x0000006000007945 */ /* 0x000fe80003800000 */
[----:B--2---:R-:W-:Y:S05]  /*78a0*/  @P0 BRA `(.L_x_9432) ;  /* 0x0000000000100947 */ /* 0x004fea0003800000 */
.L_x_9433:
[----:B--2---:R2:W3:Y:S02]  /*78b0*/  SYNCS.PHASECHK.TRANS64.TRYWAIT P0, [R2+URZ+0x2d800], R3 ;  /* 0x02d80003020075a7 */ /* 0x0044e4000800017f */
[----:B---3--:R-:W-:Y:S05]  /*78c0*/  @!P0 NANOSLEEP.SYNCS 0x989680 ;  /* 0x009896800000895d */ /* 0x008fea0003900000 */
[----:B------:R-:W3:Y:S02]  /*78d0*/  @!P0 SYNCS.PHASECHK.TRANS64 P0, [R2+URZ+0x2d800], R3 ;  /* 0x02d80003020085a7 */ /* 0x000ee4000800007f */
[----:B---3--:R-:W-:Y:S05]  /*78e0*/  @!P0 BRA `(.L_x_9433) ;  /* 0xfffffffc00f08947 */ /* 0x008fea000383ffff */
.L_x_9432:
[----:B------:R-:W-:Y:S05]  /*78f0*/  BSYNC B0 ;  /* 0x0000000000007941 */ /* 0x000fea0003800000 */
.L_x_9431:
[----:B------:R-:W-:Y:S05]  /*7900*/  BRA `(.L_x_9434) ;  /* 0x0000004000607947 */ /* 0x000fea0003800000 */
.L_x_9430:
[----:B------:R-:W-:Y:S01]  /*7910*/  ULOP3.LUT UP0, URZ, UR38, 0x1bf, URZ, 0xc0, !UPT ;  /* 0x000001bf263f7892 */ /* 0x000fe2000f80c03f */
[----:B-----5:R-:W-:Y:S01]  /*7920*/  SHF.R.S32.HI R0, RZ, 0x1f, R105 ;  /* 0x0000001fff007819 */ /* 0x020fe20000011469 */
[----:B------:R-:W-:Y:S01]  /*7930*/  ULDC.64 UR4, c[0x0][0x3d8] ;  /* 0x0000f60000047ab9 */ /* 0x000fe20000000a00 */
[----:B------:R-:W-:Y:S01]  /*7940*/  ULDC.64 UR6, c[0x0][0x3e8] ;  /* 0x0000fa0000067ab9 */ /* 0x000fe20000000a00 */
[----:B------:R-:W-:Y:S01]  /*7950*/  IMAD.WIDE.U32 R48, R105, UR4, RZ ;  /* 0x0000000469307c25 */ /* 0x000fe2000f8e00ff */
[----:B------:R-:W-:Y:S02]  /*7960*/  SHF.R.S32.HI R61, RZ, 0x1f, R16 ;  /* 0x0000001fff3d7819 */ /* 0x000fe40000011410 */
[----:B------:R-:W-:Y:S01]  /*7970*/  PLOP3.LUT P0, PT, PT, PT, UP0, 0x80, 0x0 ;  /* 0x000000000000781c */ /* 0x000fe20003f0f008 */
[C---:B------:R-:W-:Y:S01]  /*7980*/  IMAD R4, R0.reuse, UR4, RZ ;  /* 0x0000000400047c24 */ /* 0x040fe2000f8e02ff */
[----:B------:R-:W-:Y:S01]  /*7990*/  SHF.R.S32.HI R62, RZ, 0x1f, R19 ;  /* 0x0000001fff3e7819 */ /* 0x000fe20000011413 */
[----:B------:R-:W-:-:S02]  /*79a0*/  IMAD R0, R0, UR6, RZ ;  /* 0x0000000600007c24 */ /* 0x000fc4000f8e02ff */
[C---:B------:R-:W-:Y:S02]  /*79b0*/  IMAD R57, R105.reuse, UR5, R4 ;  /* 0x0000000569397c24 */ /* 0x040fe4000f8e0204 */
[C---:B------:R-:W-:Y:S02]  /*79c0*/  IMAD R55, R105.reuse, UR7, R0 ;  /* 0x0000000769377c24 */ /* 0x040fe4000f8e0200 */
[----:B------:R-:W-:-:S04]  /*79d0*/  IMAD.WIDE.U32 R50, R105, UR6, RZ ;  /* 0x0000000669327c25 */ /* 0x000fc8000f8e00ff */
[----:B------:R-:W-:Y:S02]  /*79e0*/  IMAD.IADD R57, R57, 0x1, R49 ;  /* 0x0000000139397824 */ /* 0x000fe400078e0231 */
[----:B------:R-:W-:Y:S01]  /*79f0*/  IMAD.IADD R55, R55, 0x1, R51 ;  /* 0x0000000137377824 */ /* 0x000fe200078e0233 */
[----:B------:R-:W-:Y:S06]  /*7a00*/  @!P0 BRA `(.L_x_9435) ;  /* 0x0000000000408947 */ /* 0x000fec0003800000 */
        /* <DEDUP_REMOVED lines=16> */
.L_x_9435:
[----:B------:R-:W0:Y:S01]  /*7b10*/  LDL R56, [R1+0x34] ;  /* 0x0000340001387983 */ /* 0x000e220000100800 */
[----:B------:R-:W2:Y:S01]  /*7b20*/  LDC.64 R12, c[0x0][0x3d8] ;  /* 0x0000f600ff0c7b82 */ /* 0x000ea20000000a00 */
[----:B------:R-:W-:Y:S02]  /*7b30*/  ULDC.U8 UR4, c[0x0][0x3f0] ;  /* 0x0000fc0000047ab9 */ /* 0x000fe40000000000 */
[----:B------:R-:W3:Y:S05]  /*7b40*/  LDL R20, [R1+0x30] ;  /* 0x0000300001147983 */ /* 0x000eea0000100800 */
[----:B------:R-:W4:Y:S01]  /*7b50*/  LDC.64 R10, c[0x0][0x3e8] ;  /* 0x0000fa00ff0a7b82 */ /* 0x000f220000000a00 */
[----:B------:R-:W-:Y:S01]  /*7b60*/  ISETP.NE.AND P0, PT, RZ, UR4, PT ;  /* 0x00000004ff007c0c */ /* 0x000fe2000bf05270 */
[----:B------:R-:W-:Y:S01]  /*7b70*/  BSSY B0, `(.L_x_9436) ;  /* 0x00003e9000007945 */ /* 0x000fe20003800000 */
[----:B0-----:R-:W-:Y:S01]  /*7b80*/  SHF.R.S32.HI R3, RZ, 0x1f, R56 ;  /* 0x0000001fff037819 */ /* 0x001fe20000011438 */
[----:B--2---:R-:W-:-:S04]  /*7b90*/  IMAD.WIDE.U32 R52, R56, R12, RZ ;  /* 0x0000000c38347225 */ /* 0x004fc800078e00ff */
[C---:B------:R-:W-:Y:S02]  /*7ba0*/  IMAD R4, R3.reuse, R12, RZ ;  /* 0x0000000c03047224 */ /* 0x040fe400078e02ff */
[-C--:B----4-:R-:W-:Y:S02]  /*7bb0*/  IMAD R6, R3, R10.reuse, RZ ;  /* 0x0000000a03067224 */ /* 0x090fe400078e02ff */
[C---:B---3--:R-:W-:Y:S02]  /*7bc0*/  IMAD R0, R56.reuse, -0xc0, R20 ;  /* 0xffffff4038007824 */ /* 0x048fe400078e0214 */
[----:B-1----:R-:W-:-:S04]  /*7bd0*/  IMAD.WIDE.U32 R14, R56, R10, RZ ;  /* 0x0000000a380e7225 */ /* 0x002fc800078e00ff */
[C---:B------:R-:W-:Y:S02]  /*7be0*/  IMAD R3, R56.reuse, R13, R4 ;  /* 0x0000000d38037224 */ /* 0x040fe400078e0204 */
[----:B------:R-:W-:Y:S01]  /*7bf0*/  IMAD R5, R56, R11, R6 ;  /* 0x0000000b38057224 */ /* 0x000fe200078e0206 */
[----:B------:R-:W-:Y:S01]  /*7c00*/  VIMNMX R4, R0, 0xc0, PT ;  /* 0x000000c000047848 */ /* 0x000fe20003fe0100 */
[----:B------:R-:W-:Y:S02]  /*7c10*/  IMAD.IADD R60, R53, 0x1, R3 ;  /* 0x00000001353c7824 */ /* 0x000fe400078e0203 */
[----:B------:R-:W-:Y:S01]  /*7c20*/  IMAD.IADD R0, R15, 0x1, R5 ;  /* 0x000000010f007824 */ /* 0x000fe200078e0205 */
        /* <DEDUP_REMOVED lines=17> */
[----:B------:R-:W-:Y:S01]  /*7d40*/  SHF.R.S32.HI R58, RZ, 0x1f, R23 ;  /* 0x0000001fff3a7819 */ /* 0x000fe20000011417 */
[----:B------:R-:W-:Y:S01]  /*7d50*/  IMAD.MOV.U32 R4, RZ, RZ, R16 ;  /* 0x000000ffff047224 */ /* 0x000fe200078e0010 */
[----:B------:R-:W-:Y:S01]  /*7d60*/  ULDC UR4, c[0x0][0x3d4] ;  /* 0x0000f50000047ab9 */ /* 0x000fe20000000800 */
[----:B------:R-:W-:Y:S01]  /*7d70*/  IMAD.MOV.U32 R5, RZ, RZ, R61 ;  /* 0x000000ffff057224 */ /* 0x000fe200078e003d */
[----:B------:R-:W-:Y:S01]  /*7d80*/  ISETP.GE.AND P4, PT, R16, UR4, PT ;  /* 0x0000000410007c0c */ /* 0x000fe2000bf86270 */
[CC--:B------:R-:W-:Y:S01]  /*7d90*/  IMAD R20, R58.reuse, R12.reuse, RZ ;  /* 0x0000000c3a147224 */ /* 0x0c0fe200078e02ff */
[----:B------:R-:W-:Y:S01]  /*7da0*/  ULDC.64 UR6, c[0x0][0x3c8] ;  /* 0x0000f20000067ab9 */ /* 0x000fe20000000a00 */
[----:B------:R-:W-:Y:S01]  /*7db0*/  IMAD.WIDE.U32 R6, R23, R12, R4 ;  /* 0x0000000c17067225 */ /* 0x000fe200078e0004 */
[----:B------:R-:W-:Y:S01]  /*7dc0*/  ULDC.64 UR8, c[0x0][0x3e0] ;  /* 0x0000f80000087ab9 */ /* 0x000fe20000000a00 */
[----:B------:R-:W-:Y:S02]  /*7dd0*/  CS2R R40, SRZ ;  /* 0x0000000000287805 */ /* 0x000fe4000001ff00 */
[----:B------:R-:W-:Y:S01]  /*7de0*/  CS2R R42, SRZ ;  /* 0x00000000002a7805 */ /* 0x000fe2000001ff00 */
[----:B------:R-:W-:-:S02]  /*7df0*/  IMAD R24, R58, R10, RZ ;  /* 0x0000000a3a187224 */ /* 0x000fc400078e02ff */
[----:B------:R-:W-:Y:S01]  /*7e00*/  IMAD.WIDE.U32 R8, R23, R10, R4 ;  /* 0x0000000a17087225 */ /* 0x000fe200078e0004 */
[----:B------:R-:W-:-:S03]  /*7e10*/  IADD3 R4, P1, R6, R48, RZ ;  /* 0x0000003006047210 */ /* 0x000fc60007f3e0ff */
[C---:B------:R-:W-:Y:S01]  /*7e20*/  IMAD R20, R23.reuse, R13, R20 ;  /* 0x0000000d17147224 */ /* 0x040fe200078e0214 */
[----:B------:R-:W-:Y:S01]  /*7e30*/  IADD3 R6, P2, R8, R50, RZ ;  /* 0x0000003208067210 */ /* 0x000fe20007f5e0ff */
[----:B------:R-:W-:Y:S02]  /*7e40*/  IMAD R24, R23, R11, R24 ;  /* 0x0000000b17187224 */ /* 0x000fe400078e0218 */
[C---:B------:R-:W-:Y:S01]  /*7e50*/  VIADD R3, R16.reuse, 0x8 ;  /* 0x0000000810037836 */ /* 0x040fe20000000000 */
[----:B------:R-:W-:Y:S01]  /*7e60*/  IADD3.X R5, R57, R20, R7, P1, !PT ;  /* 0x0000001439057210 */ /* 0x000fe20000ffe407 */
[----:B------:R-:W-:Y:S01]  /*7e70*/  VIADD R8, R16, 0x10 ;  /* 0x0000001010087836 */ /* 0x000fe20000000000 */
[----:B------:R-:W-:Y:S02]  /*7e80*/  IADD3.X R7, R55, R24, R9, P2, !PT ;  /* 0x0000001837077210 */ /* 0x000fe400017fe409 */
[----:B------:R-:W-:Y:S01]  /*7e90*/  ISETP.GE.AND P1, PT, R3, UR4, PT ;  /* 0x0000000403007c0c */ /* 0x000fe2000bf26270 */
[----:B------:R-:W-:Y:S01]  /*7ea0*/  IMAD.WIDE.U32 R52, R52, 0xc0, R4 ;  /* 0x000000c034347825 */ /* 0x000fe200078e0004 */
[----:B------:R-:W-:-:S03]  /*7eb0*/  ISETP.GE.AND P3, PT, R8, UR4, PT ;  /* 0x0000000408007c0c */ /* 0x000fc6000bf66270 */
[----:B------:R-:W-:Y:S01]  /*7ec0*/  IMAD R5, R60, 0xc0, RZ ;  /* 0x000000c03c057824 */ /* 0x000fe200078e02ff */
[----:B------:R-:W-:Y:S01]  /*7ed0*/  LEA R4, P2, R52, UR6, 0x1 ;  /* 0x0000000634047c11 */ /* 0x000fe2000f8408ff */
[----:B------:R-:W-:-:S04]  /*7ee0*/  IMAD.WIDE.U32 R14, R14, 0xc0, R6 ;  /* 0x000000c00e0e7825 */ /* 0x000fc800078e0006 */
[----:B------:R-:W-:Y:S01]  /*7ef0*/  IMAD R3, R0, 0xc0, RZ ;  /* 0x000000c000037824 */ /* 0x000fe200078e02ff */
[----:B------:R-:W-:Y:S01]  /*7f00*/  LEA R6, P5, R14, UR8, 0x1 ;  /* 0x000000080e067c11 */ /* 0x000fe2000f8a08ff */
[----:B------:R-:W-:Y:S02]  /*7f10*/  IMAD.IADD R5, R53, 0x1, R5 ;  /* 0x0000000135057824 */ /* 0x000fe400078e0205 */
[----:B------:R-:W-:Y:S02]  /*7f20*/  VIADD R0, R16, 0x18 ;  /* 0x0000001810007836 */ /* 0x000fe40000000000 */
[----:B------:R-:W-:Y:S01]  /*7f30*/  IMAD.IADD R3, R15, 0x1, R3 ;  /* 0x000000010f037824 */ /* 0x000fe200078e0203 */
[----:B------:R-:W-:Y:S01]  /*7f40*/  LEA.HI.X R5, R52, UR7, R5, 0x1, P2 ;  /* 0x0000000734057c11 */ /* 0x000fe200090f0c05 */
[----:B------:R-:W-:Y:S01]  /*7f50*/  VIADD R8, R16, 0x20 ;  /* 0x0000002010087836 */ /* 0x000fe20000000000 */
        /* <DEDUP_REMOVED lines=27> */
.L_x_9439:
[----:B------:R-:W-:Y:S05]  /*8110*/  BSYNC B1 ;  /* 0x0000000000017941 */ /* 0x000fea0003800000 */
.L_x_9438:
[----:B------:R-:W2:Y:S01]  /*8120*/  LDL R52, [R1+0x4c] ;  /* 0x00004c0001347983 */ /* 0x000ea20000100800 */
[----:B0-----:R-:W-:Y:S01]  /*8130*/  ISETP.NE.AND P1, PT, R54, 0x1, PT ;  /* 0x000000013600780c */ /* 0x001fe20003f25270 */
[----:B------:R-:W-:Y:S01]  /*8140*/  IMAD R3, R56, 0xc0, R23 ;  /* 0x000000c038037824 */ /* 0x000fe200078e0217 */
[----:B------:R-:W-:Y:S01]  /*8150*/  ULDC.64 UR4, c[0x0][0x3c8] ;  /* 0x0000f20000047ab9 */ /* 0x000fe20000000a00 */
[----:B-1---5:R-:W-:Y:S01]  /*8160*/  IMAD.MOV.U32 R4, RZ, RZ, R43 ;  /* 0x000000ffff047224 */ /* 0x022fe200078e002b */
[----:B------:R-:W-:-:S09]  /*8170*/  ULDC.64 UR6, c[0x0][0x3e0] ;  /* 0x0000f80000067ab9 */ /* 0x000fd20000000a00 */
[----:B------:R-:W0:Y:S08]  /*8180*/  @P1 LDC R0, c[0x0][0x42c] ;  /* 0x00010b00ff001b82 */ /* 0x000e300000000800 */
[----:B------:R-:W1:Y:S01]  /*8190*/  @P1 LDC R5, c[0x0][0x430] ;  /* 0x00010c00ff051b82 */ /* 0x000e620000000800 */
[----:B------:R-:W-:Y:S02]  /*81a0*/  IMAD.MOV.U32 R6, RZ, RZ, R38 ;  /* 0x000000ffff067224 */ /* 0x000fe400078e0026 */
[----:B------:R-:W-:-:S02]  /*81b0*/  IMAD.MOV.U32 R7, RZ, RZ, R39 ;  /* 0x000000ffff077224 */ /* 0x000fc400078e0027 */
[----:B0-----:R-:W-:-:S05]  /*81c0*/  @P1 IMAD.HI.U32 R0, R3, R0, RZ ;  /* 0x0000000003001227 */ /* 0x001fca00078e00ff */
[----:B-1----:R-:W-:Y:S01]  /*81d0*/  @P1 SHF.R.U32.HI R3, RZ, R5, R0 ;  /* 0x00000005ff031219 */ /* 0x002fe20000011600 */
[----:B------:R-:W-:-:S03]  /*81e0*/  IMAD.MOV.U32 R0, RZ, RZ, R42 ;  /* 0x000000ffff007224 */ /* 0x000fc600078e002a */
[----:B------:R-:W-:Y:S01]  /*81f0*/  SHF.R.S32.HI R5, RZ, 0x1f, R3 ;  /* 0x0000001fff057819 */ /* 0x000fe20000011403 */
[----:B------:R-:W-:Y:S01]  /*8200*/  IMAD.MOV.U32 R56, RZ, RZ, R48 ;  /* 0x000000ffff387224 */ /* 0x000fe200078e0030 */
[----:B------:R-:W-:Y:S01]  /*8210*/  PRMT R62, R0, 0x7610, R62 ;  /* 0x00007610003e7816 */ /* 0x000fe2000000003e */
[----:B------:R-:W-:Y:S01]  /*8220*/  IMAD.MOV.U32 R54, RZ, RZ, R50 ;  /* 0x000000ffff367224 */ /* 0x000fe200078e0032 */
[----:B------:R-:W-:Y:S01]  /*8230*/  PRMT R48, R48, 0x5410, R4 ;  /* 0x0000541030307816 */ /* 0x000fe20000000004 */
[C---:B------:R-:W-:Y:S02]  /*8240*/  IMAD R0, R5.reuse, R12, RZ ;  /* 0x0000000c05007224 */ /* 0x040fe400078e02ff */
[-C--:B------:R-:W-:Y:S01]  /*8250*/  IMAD R4, R5, R10.reuse, RZ ;  /* 0x0000000a05047224 */ /* 0x080fe200078e02ff */
[----:B------:R-:W-:Y:S01]  /*8260*/  PRMT R60, R6, 0x7610, R60 ;  /* 0x00007610063c7816 */ /* 0x000fe2000000003c */
[----:B------:R-:W-:Y:S01]  /*8270*/  IMAD.WIDE.U32 R14, R3, R10, R54 ;  /* 0x0000000a030e7225 */ /* 0x000fe200078e0036 */
[----:B------:R-:W-:-:S03]  /*8280*/  PRMT R58, R7, 0x7610, R58 ;  /* 0x00007610073a7816 */ /* 0x000fc6000000003a */
[----:B------:R-:W-:-:S04]  /*8290*/  IMAD.WIDE.U32 R6, R3, R12, R56 ;  /* 0x0000000c03067225 */ /* 0x000fc800078e0038 */
[C---:B------:R-:W-:Y:S02]  /*82a0*/  IMAD R13, R3.reuse, R13, R0 ;  /* 0x0000000d030d7224 */ /* 0x040fe400078e0200 */
[----:B------:R-:W-:Y:S01]  /*82b0*/  IMAD R3, R3, R11, R4 ;  /* 0x0000000b03037224 */ /* 0x000fe200078e0204 */
[----:B------:R-:W-:Y:S01]  /*82c0*/  LEA R4, P1, R6, UR4, 0x1 ;  /* 0x0000000406047c11 */ /* 0x000fe2000f8208ff */
[----:B------:R-:W-:Y:S01]  /*82d0*/  IMAD.IADD R13, R7, 0x1, R13 ;  /* 0x00000001070d7824 */ /* 0x000fe200078e020d */
[----:B------:R-:W-:Y:S01]  /*82e0*/  LEA R0, P2, R14, UR6, 0x1 ;  /* 0x000000060e007c11 */ /* 0x000fe2000f8408ff */
[----:B------:R-:W-:Y:S01]  /*82f0*/  IMAD.IADD R3, R15, 0x1, R3 ;  /* 0x000000010f037824 */ /* 0x000fe200078e0203 */
[----:B------:R-:W-:Y:S01]  /*8300*/  UMOV UR4, 0xffffffff ;  /* 0xffffffff00047882 */ /* 0x000fe20000000000 */
[----:B------:R-:W-:Y:S02]  /*8310*/  IMAD.MOV.U32 R5, RZ, RZ, R32 ;  /* 0x000000ffff057224 */ /* 0x000fe400078e0020 */
[----:B------:R-:W-:Y:S01]  /*8320*/  IMAD.MOV.U32 R10, RZ, RZ, R33 ;  /* 0x000000ffff0a7224 */ /* 0x000fe200078e0021 */
[----:B------:R-:W-:-:S02]  /*8330*/  LEA.HI.X R13, R6, UR5, R13, 0x1, P1 ;  /* 0x00000005060d7c11 */ /* 0x000fc400088f0c0d */
[----:B------:R-:W-:Y:S02]  /*8340*/  LEA.HI.X R3, R14, UR7, R3, 0x1, P2 ;  /* 0x000000070e037c11 */ /* 0x000fe400090f0c03 */
[----:B------:R-:W-:Y:S02]  /*8350*/  PRMT R50, R5, 0x7610, R50 ;  /* 0x0000761005327816 */ /* 0x000fe40000000032 */
[----:B------:R-:W-:Y:S02]  /*8360*/  PRMT R51, R10, 0x7610, R51 ;  /* 0x000076100a337816 */ /* 0x000fe40000000033 */
[----:B--2---:R-:W-:Y:S01]  /*8370*/  LEA.HI R5, R52, R52, RZ, 0x1 ;  /* 0x0000003434057211 */ /* 0x004fe200078f08ff */
[----:B------:R-:W-:Y:S06]  /*8380*/  BRA.DIV UR4, `(.L_x_9440) ;  /* 0x000001a604307947 */ /* 0x000fec000b800000 */
.L_x_9687:
[----:B------:R-:W-:Y:S01]  /*8390*/  UMOV UR4, 0xffffffff ;  /* 0xffffffff00047882 */ /* 0x000fe20000000000 */
[----:B------:R-:W-:Y:S02]  /*83a0*/  LOP3.LUT R5, R5, 0xfffffffe, RZ, 0xc0, !PT ;  /* 0xfffffffe05057812 */ /* 0x000fe400078ec0ff */
[----:B------:R-:W-:Y:S05]  /*83b0*/  BRA.DIV UR4, `(.L_x_9441) ;  /* 0x000001a604487947 */ /* 0x000fea000b800000 */
.L_x_9690:
[----:B------:R-:W-:Y:S01]  /*83c0*/  UMOV UR4, 0xffffffff ;  /* 0xffffffff00047882 */ /* 0x000fe20000000000 */
[----:B------:R-:W-:Y:S02]  /*83d0*/  IMAD.IADD R5, R52, 0x1, -R5 ;  /* 0x0000000134057824 */ /* 0x000fe400078e0a05 */
[----:B------:R-:W-:Y:S05]  /*83e0*/  BRA.DIV UR4, `(.L_x_9442) ;  /* 0x000001a604647947 */ /* 0x000fea000b800000 */
.L_x_9693:
[----:B------:R-:W-:Y:S01]  /*83f0*/  UMOV UR4, 0xffffffff ;  /* 0xffffffff00047882 */ /* 0x000fe20000000000 */
[----:B------:R-:W-:Y:S02]  /*8400*/  SHF.L.U32 R3, R5, 0x1f, RZ ;  /* 0x0000001f05037819 */ /* 0x000fe400000006ff */
[----:B------:R-:W-:Y:S05]  /*8410*/  BRA.DIV UR4, `(.L_x_9443) ;  /* 0x000001a604807947 */ /* 0x000fea000b800000 */
.L_x_9696:
        /* <DEDUP_REMOVED lines=37> */
.L_x_9697:
[----:B------:R-:W-:Y:S05]  /*8670*/  BSYNC B1 ;  /* 0x0000000000017941 */ /* 0x000fea0003800000 */
.L_x_9444:
[----:B------:R-:W-:Y:S02]  /*8680*/  PRMT R12, R0, 0x7610, R12 ;  /* 0x00007610000c7816 */ /* 0x000fe4000000000c */
[----:B------:R-:W-:Y:S01]  /*8690*/  PRMT R13, R4, 0x7610, R13 ;  /* 0x00007610040d7816 */ /* 0x000fe2000000000d */
[----:B------:R-:W-:Y:S06]  /*86a0*/  @P0 BRA `(.L_x_9446) ;  /* 0x0000003000d40947 */ /* 0x000fec0003800000 */
[----:B------:R-:W2:Y:S01]  /*86b0*/  LDL R6, [R1+0x40] ;  /* 0x0000400001067983 */ /* 0x000ea20000100800 */
[----:B------:R-:W1:Y:S01]  /*86c0*/  LDC R5, c[0x0][0x3d4] ;  /* 0x0000f500ff057b82 */ /* 0x000e620000000800 */
[----:B------:R-:W-:Y:S01]  /*86d0*/  LEA.HI R59, R59, R46, RZ, 0x2 ;  /* 0x0000002e3b3b7211 */ /* 0x000fe200078f10ff */
[----:B------:R-:W-:Y:S03]  /*86e0*/  BSSY B1, `(.L_x_9447) ;  /* 0x0000043000017945 */ /* 0x000fe60003800000 */
[--C-:B0-----:R-:W-:Y:S02]  /*86f0*/  SHF.R.S32.HI R3, RZ, 0x2, R59.reuse ;  /* 0x00000002ff037819 */ /* 0x101fe4000001143b */
[----:B------:R-:W-:-:S04]  /*8700*/  SHF.R.S32.HI R0, RZ, 0x1f, R59 ;  /* 0x0000001fff007819 */ /* 0x000fc8000001143b */
[----:B------:R-:W-:-:S04]  /*8710*/  LEA.HI R0, R0, R3, RZ, 0x2 ;  /* 0x0000000300007211 */ /* 0x000fc800078f10ff */
[----:B------:R-:W-:Y:S01]  /*8720*/  LOP3.LUT R4, R0, 0xfffffffc, RZ, 0xc0, !PT ;  /* 0xfffffffc00047812 */ /* 0x000fe200078ec0ff */
[----:B------:R-:W-:-:S04]  /*8730*/  VIADD R0, R16, 0x8 ;  /* 0x0000000810007836 */ /* 0x000fc80000000000 */
[----:B------:R-:W-:Y:S02]  /*8740*/  IMAD.IADD R3, R3, 0x1, -R4 ;  /* 0x0000000103037824 */ /* 0x000fe400078e0a04 */
[C---:B------:R-:W-:Y:S01]  /*8750*/  VIADD R4, R16.reuse, 0x10 ;  /* 0x0000001010047836 */ /* 0x040fe20000000000 */
[-C--:B-1----:R-:W-:Y:S02]  /*8760*/  ISETP.GE.AND P6, PT, R16, R5.reuse, PT ;  /* 0x000000051000720c */ /* 0x082fe40003fc6270 */
[-C--:B------:R-:W-:Y:S01]  /*8770*/  ISETP.GE.AND P0, PT, R0, R5.reuse, PT ;  /* 0x000000050000720c */ /* 0x080fe20003f06270 */
[----:B------:R-:W-:Y:S01]  /*8780*/  VIADD R0, R16, 0x18 ;  /* 0x0000001810007836 */ /* 0x000fe20000000000 */
[----:B------:R-:W-:Y:S02]  /*8790*/  LOP3.LUT P1, RZ, R3, 0x2, RZ, 0xc0, !PT ;  /* 0x0000000203ff7812 */ /* 0x000fe4000782c0ff */
[-C--:B------:R-:W-:Y:S01]  /*87a0*/  ISETP.GE.AND P2, PT, R4, R5.reuse, PT ;  /* 0x000000050400720c */ /* 0x080fe20003f46270 */
[----:B------:R-:W-:Y:S01]  /*87b0*/  VIADD R4, R16, 0x20 ;  /* 0x0000002010047836 */ /* 0x000fe20000000000 */
[----:B------:R-:W-:-:S04]  /*87c0*/  ISETP.GE.AND P3, PT, R0, R5, PT ;  /* 0x000000050000720c */ /* 0x000fc80003f66270 */
[----:B------:R-:W-:Y:S01]  /*87d0*/  ISETP.GE.AND P4, PT, R4, R5, PT ;  /* 0x000000050400720c */ /* 0x000fe20003f86270 */
[----:B--2---:R-:W-:Y:S02]  /*87e0*/  IMAD R3, R6, 0x2, R2 ;  /* 0x0000000206037824 */ /* 0x004fe400078e0202 */
[----:B------:R-:W-:Y:S02]  /*87f0*/  VIADD R6, R16, 0x28 ;  /* 0x0000002810067836 */ /* 0x000fe40000000000 */
[----:B------:R-:W-:-:S03]  /*8800*/  VIADD R0, R3, 0x20 ;  /* 0x0000002003007836 */ /* 0x000fc60000000000 */
[----:B------:R-:W-:Y:S01]  /*8810*/  ISETP.GE.AND P5, PT, R6, R5, PT ;  /* 0x000000050600720c */ /* 0x000fe20003fa6270 */
[----:B------:R-:W-:-:S12]  /*8820*/  @P6 BRA `(.L_x_9448) ;  /* 0x0000000000b86947 */ /* 0x000fd80003800000 */
[----:B------:R-:W0:Y:S01]  /*8830*/  LDS.128 R4, [R3+0xc400] ;  /* 0x00c4000003047984 */ /* 0x000e220000000c00 */
[----:B------:R-:W-:Y:S02]  /*8840*/  SHF.R.U32.HI R64, RZ, 0x10, R43 ;  /* 0x00000010ff407819 */ /* 0x000fe4000001162b */
[--C-:B------:R-:W-:Y:S02]  /*8850*/  SHF.R.U32.HI R61, RZ, 0x10, R41.reuse ;  /* 0x00000010ff3d7819 */ /* 0x100fe40000011629 */
[----:B------:R-:W-:Y:S02]  /*8860*/  SHF.R.U64 R59, R40, 0x10, R41 ;  /* 0x00000010283b7819 */ /* 0x000fe40000001229 */
[----:B------:R-:W-:Y:S02]  /*8870*/  PRMT R64, R48, 0x5432, R64 ;  /* 0x0000543230407816 */ /* 0x000fe40000000040 */
[----:B------:R-:W-:Y:S02]  /*8880*/  SHF.R.U64 R63, R42, 0x10, R43 ;  /* 0x000000102a3f7819 */ /* 0x000fe4000000122b */
        /* <DEDUP_REMOVED lines=16> */
[----:B------:R-:W-:Y:S02]  /*8990*/  IMAD.U32 R7, R5, 0x10000, RZ ;  /* 0x0001000005077824 */ /* 0x000fe400078e00ff */
[----:B------:R-:W-:Y:S01]  /*89a0*/  FFMA.FTZ R66, R40, R65, R66 ;  /* 0x0000004128427223 */ /* 0x000fe20000010042 */
[----:B------:R-:W-:Y:S01]  /*89b0*/  LOP3.LUT R4, R4, 0xffff0000, RZ, 0xc0, !PT ;  /* 0xffff000004047812 */ /* 0x000fe200078ec0ff */
[-C--:B------:R-:W-:Y:S01]  /*89c0*/  FMUL.FTZ R69, R43, R61.reuse ;  /* 0x0000003d2b457220 */ /* 0x080fe20000410000 */
        /* <DEDUP_REMOVED lines=15> */
[----:B------:R-:W-:Y:S02]  /*8ac0*/  F2FP.BF16.F32.PACK_AB R6, R66, R67 ;  /* 0x000000434206723e */ /* 0x000fe400000010ff */
[----:B------:R-:W-:-:S02]  /*8ad0*/  F2FP.BF16.F32.PACK_AB R7, R68, R65 ;  /* 0x000000414407723e */ /* 0x000fc400000010ff */
[----:B------:R-:W-:Y:S02]  /*8ae0*/  F2FP.BF16.F32.PACK_AB R4, R43, R4 ;  /* 0x000000042b04723e */ /* 0x000fe400000010ff */
[----:B------:R-:W-:-:S05]  /*8af0*/  F2FP.BF16.F32.PACK_AB R5, R62, R5 ;  /* 0x000000053e05723e */ /* 0x000fca00000010ff */
[----:B------:R0:W-:Y:S02]  /*8b00*/  STS.128 [R3+0xc400], R4 ;  /* 0x00c4000403007388 */ /* 0x0001e40000000c00 */
.L_x_9448:
[----:B------:R-:W-:Y:S05]  /*8b10*/  BSYNC B1 ;  /* 0x0000000000017941 */ /* 0x000fea0003800000 */
.L_x_9447:
[----:B------:R-:W-:Y:S01]  /*8b20*/  BSSY B1, `(.L_x_9449) ;  /* 0x0000031000017945 */ /* 0x000fe20003800000 */
[----:B------:R-:W-:-:S03]  /*8b30*/  @P1 VIADD R0, R3, 0xffffffe0 ;  /* 0xffffffe003001836 */ /* 0x000fc60000000000 */
        /* <DEDUP_REMOVED lines=47> */
.L_x_9450:
[----:B------:R-:W-:Y:S05]  /*8e30*/  BSYNC B1 ;  /* 0x0000000000017941 */ /* 0x000fea0003800000 */
.L_x_9449:
        /* <DEDUP_REMOVED lines=48> */
.L_x_9452:
[----:B------:R-:W-:Y:S05]  /*9140*/  BSYNC B1 ;  /* 0x0000000000017941 */ /* 0x000fea0003800000 */
.L_x_9451:
        /* <DEDUP_REMOVED lines=48> */
.L_x_9454:
[----:B------:R-:W-:Y:S05]  /*9450*/  BSYNC B1 ;  /* 0x0000000000017941 */ /* 0x000fea0003800000 */
.L_x_9453:
[----:B------:R-:W-:Y:S04]  /*9460*/  BSSY B1, `(.L_x_9455) ;  /* 0x0000030000017945 */ /* 0x000fe80003800000 */
[----:B------:R-:W-:Y:S05]  /*9470*/  @P4 BRA `(.L_x_9456) ;  /* 0x0000000000b84947 */ /* 0x000fea0003800000 */
[----:B0123--:R-:W0:Y:S01]  /*9480*/  LDS.128 R4, [R3+0x12400] ;  /* 0x0124000003047984 */ /* 0x00fe220000000c00 */
        /* <DEDUP_REMOVED lines=45> */
.L_x_9456:
[----:B------:R-:W-:Y:S05]  /*9760*/  BSYNC B1 ;  /* 0x0000000000017941 */ /* 0x000fea0003800000 */
.L_x_9455:
        /* <DEDUP_REMOVED lines=48> */
.L_x_9437:
[----:B------:R-:W2:Y:S01]  /*9a70*/  LDL R5, [R1+0x34] ;  /* 0x0000340001057983 */ /* 0x000ea20000100800 */
[----:B------:R-:W0:Y:S01]  /*9a80*/  LDC R3, c[0x0][0x428] ;  /* 0x00010a00ff037b82 */ /* 0x000e220000000800 */
[----:B------:R-:W-:Y:S01]  /*9a90*/  ISETP.GE.AND P0, PT, R23, R4, PT ;  /* 0x000000041700720c */ /* 0x000fe20003f06270 */
[----:B------:R-:W-:Y:S01]  /*9aa0*/  BSSY B1, `(.L_x_9457) ;  /* 0x0000046000017945 */ /* 0x000fe20003800000 */
        /* <DEDUP_REMOVED lines=13> */
[----:B0-----:R-:W-:-:S13]  /*9b80*/  ISETP.NE.AND P1, PT, R3, 0x1, PT ;  /* 0x000000010300780c */ /* 0x001fda0003f25270 */
[----:B------:R-:W0:Y:S08]  /*9b90*/  @P1 LDC R58, c[0x0][0x42c] ;  /* 0x00010b00ff3a1b82 */ /* 0x000e300000000800 */
[----:B------:R-:W1:Y:S01]  /*9ba0*/  @P1 LDC R59, c[0x0][0x430] ;  /* 0x00010c00ff3b1b82 */ /* 0x000e620000000800 */
[----:B--2---:R-:W-:Y:S01]  /*9bb0*/  IMAD R3, R5, 0xc0, R23 ;  /* 0x000000c005037824 */ /* 0x004fe200078e0217 */
[----:B------:R-:W-:-:S03]  /*9bc0*/  CS2R R4, SRZ ;  /* 0x0000000000047805 */ /* 0x000fc6000001ff00 */
[----:B0-----:R-:W-:Y:S01]  /*9bd0*/  @P1 IMAD.HI.U32 R58, R3, R58, RZ ;  /* 0x0000003a033a1227 */ /* 0x001fe200078e00ff */
[----:B-1----:R-:W-:Y:S06]  /*9be0*/  @P0 BRA `(.L_x_9458) ;  /* 0x0000000000c40947 */ /* 0x002fec0003800000 */
[----:B------:R-:W-:Y:S01]  /*9bf0*/  IMAD.MOV.U32 R4, RZ, RZ, R19 ;  /* 0x000000ffff047224 */ /* 0x000fe200078e0013 */
[----:B------:R-:W-:Y:S01]  /*9c00*/  SHF.R.S32.HI R9, RZ, 0x1f, R23 ;  /* 0x0000001fff097819 */ /* 0x000fe20000011417 */
[----:B------:R-:W-:Y:S01]  /*9c10*/  IMAD.MOV.U32 R5, RZ, RZ, R62 ;  /* 0x000000ffff057224 */ /* 0x000fe200078e003e */
[----:B------:R-:W-:Y:S01]  /*9c20*/  ULDC.64 UR4, c[0x0][0x3c8] ;  /* 0x0000f20000047ab9 */ /* 0x000fe20000000a00 */
[----:B------:R-:W-:Y:S01]  /*9c30*/  ULDC.64 UR6, c[0x0][0x3e0] ;  /* 0x0000f80000067ab9 */ /* 0x000fe20000000a00 */
[----:B------:R-:W-:Y:S01]  /*9c40*/  VIADD R63, R19, 0x10 ;  /* 0x00000010133f7836 */ /* 0x000fe20000000000 */
[----:B------:R-:W-:Y:S01]  /*9c50*/  CS2R R32, SRZ ;  /* 0x0000000000207805 */ /* 0x000fe2000001ff00 */
[----:B------:R-:W-:Y:S01]  /*9c60*/  IMAD.WIDE.U32 R6, R23, R12, R4 ;  /* 0x0000000c17067225 */ /* 0x000fe200078e0004 */
[----:B------:R-:W-:Y:S02]  /*9c70*/  CS2R R34, SRZ ;  /* 0x0000000000227805 */ /* 0x000fe4000001ff00 */
[----:B------:R-:W-:-:S02]  /*9c80*/  CS2R R36, SRZ ;  /* 0x0000000000247805 */ /* 0x000fc4000001ff00 */
[----:B------:R-:W-:Y:S01]  /*9c90*/  CS2R R38, SRZ ;  /* 0x0000000000267805 */ /* 0x000fe2000001ff00 */
[C---:B------:R-:W-:Y:S01]  /*9ca0*/  IMAD R8, R9.reuse, R12, RZ ;  /* 0x0000000c09087224 */ /* 0x040fe200078e02ff */
[----:B------:R-:W-:Y:S01]  /*9cb0*/  IADD3 R48, P2, R6, R48, RZ ;  /* 0x0000003006307210 */ /* 0x000fe20007f5e0ff */
[-C--:B------:R-:W-:Y:S01]  /*9cc0*/  IMAD R20, R9, R10.reuse, RZ ;  /* 0x0000000a09147224 */ /* 0x080fe200078e02ff */
[----:B------:R-:W-:Y:S01]  /*9cd0*/  CS2R R40, SRZ ;  /* 0x0000000000287805 */ /* 0x000fe2000001ff00 */
[C---:B------:R-:W-:Y:S01]  /*9ce0*/  IMAD.WIDE.U32 R4, R23.reuse, R10, R4 ;  /* 0x0000000a17047225 */ /* 0x040fe200078e0004 */
[----:B------:R-:W-:Y:S02]  /*9cf0*/  CS2R R42, SRZ ;  /* 0x00000000002a7805 */ /* 0x000fe4000001ff00 */
[----:B------:R-:W-:Y:S02]  /*9d00*/  CS2R R24, SRZ ;  /* 0x0000000000187805 */ /* 0x000fe4000001ff00 */
[----:B------:R-:W-:Y:S01]  /*9d10*/  CS2R R26, SRZ ;  /* 0x00000000001a7805 */ /* 0x000fe2000001ff00 */
[C---:B------:R-:W-:Y:S01]  /*9d20*/  IMAD R6, R23.reuse, R13, R8 ;  /* 0x0000000d17067224 */ /* 0x040fe200078e0208 */
[----:B------:R-:W-:Y:S01]  /*9d30*/  IADD3 R50, P3, R4, R50, RZ ;  /* 0x0000003204327210 */ /* 0x000fe20007f7e0ff */
[----:B------:R-:W-:Y:S01]  /*9d40*/  IMAD R20, R23, R11, R20 ;  /* 0x0000000b17147224 */ /* 0x000fe200078e0214 */
[----:B------:R-:W-:Y:S01]  /*9d50*/  CS2R R28, SRZ ;  /* 0x00000000001c7805 */ /* 0x000fe2000001ff00 */
[----:B------:R-:W-:Y:S01]  /*9d60*/  VIADD R61, R19, 0x20 ;  /* 0x00000020133d7836 */ /* 0x000fe20000000000 */
[----:B------:R-:W-:Y:S01]  /*9d70*/  IADD3.X R49, R57, R7, R6, P2, !PT ;  /* 0x0000000739317210 */ /* 0x000fe200017fe406 */
[----:B------:R-:W-:Y:S01]  /*9d80*/  IMAD R7, R60, 0xc0, RZ ;  /* 0x000000c03c077824 */ /* 0x000fe200078e02ff */
[----:B------:R-:W-:Y:S01]  /*9d90*/  IADD3.X R51, R55, R5, R20, P3, !PT ;  /* 0x0000000537337210 */ /* 0x000fe20001ffe414 */
[----:B------:R-:W-:Y:S01]  /*9da0*/  IMAD R5, R0, 0xc0, RZ ;  /* 0x000000c000057824 */ /* 0x000fe200078e02ff */
[----:B------:R-:W-:Y:S01]  /*9db0*/  CS2R R30, SRZ ;  /* 0x00000000001e7805 */ /* 0x000fe2000001ff00 */
[----:B------:R-:W-:-:S04]  /*9dc0*/  IMAD.WIDE.U32 R52, R52, 0xc0, R48 ;  /* 0x000000c034347825 */ /* 0x000fc800078e0030 */
[----:B------:R-:W-:Y:S01]  /*9dd0*/  IMAD.WIDE.U32 R14, R14, 0xc0, R50 ;  /* 0x000000c00e0e7825 */ /* 0x000fe200078e0032 */
[----:B------:R-:W-:Y:S01]  /*9de0*/  LEA R8, P2, R52, UR4, 0x1 ;  /* 0x0000000434087c11 */ /* 0x000fe2000f8408ff */
[----:B------:R-:W-:Y:S02]  /*9df0*/  ULDC UR4, c[0x0][0x3d4] ;  /* 0x0000f50000047ab9 */ /* 0x000fe40000000800 */
[----:B------:R-:W-:Y:S01]  /*9e00*/  IMAD.IADD R7, R7, 0x1, R53 ;  /* 0x0000000107077824 */ /* 0x000fe200078e0235 */
[----:B------:R-:W-:Y:S01]  /*9e10*/  LEA R20, P3, R14, UR6, 0x1 ;  /* 0x000000060e147c11 */ /* 0x000fe2000f8608ff */
[----:B------:R-:W-:Y:S01]  /*9e20*/  IMAD.IADD R5, R5, 0x1, R15 ;  /* 0x0000000105057824 */ /* 0x000fe200078e020f */
[----:B------:R-:W-:Y:S02]  /*9e30*/  ISETP.GE.AND P4, PT, R61, UR4, PT ;  /* 0x000000043d007c0c */ /* 0x000fe4000bf86270 */
[----:B------:R-:W-:Y:S02]  /*9e40*/  LEA.HI.X R9, R52, UR5, R7, 0x1, P2 ;  /* 0x0000000534097c11 */ /* 0x000fe400090f0c07 */
[----:B------:R-:W-:-:S02]  /*9e50*/  CS2R R6, SRZ ;  /* 0x0000000000067805 */ /* 0x000fc4000001ff00 */
[----:B------:R-:W-:Y:S02]  /*9e60*/  LEA.HI.X R21, R14, UR7, R5, 0x1, P3 ;  /* 0x000000070e157c11 */ /* 0x000fe400098f0c05 */
[----:B------:R-:W-:Y:S02]  /*9e70*/  CS2R R4, SRZ ;  /* 0x0000000000047805 */ /* 0x000fe4000001ff00 */
[----:B------:R-:W-:Y:S02]  /*9e80*/  ISETP.GE.AND P2, PT, R19, UR4, PT ;  /* 0x0000000413007c0c */ /* 0x000fe4000bf46270 */
[----:B------:R-:W-:Y:S01]  /*9e90*/  ISETP.GE.AND P3, PT, R63, UR4, PT ;  /* 0x000000043f007c0c */ /* 0x000fe2000bf66270 */
[----:B------:R0:W5:Y:S04]  /*9ea0*/  @!P4 LDG.E.128 R40, desc[UR52][R8.64+0x40] ;  /* 0x000040340828c981 */ /* 0x000168000c1e1d00 */
[----:B------:R0:W5:Y:S06]  /*9eb0*/  @!P4 LDG.E.128 R28, desc[UR52][R20.64+0x40] ;  /* 0x00004034141cc981 */ /* 0x00016c000c1e1d00 */
[----:B------:R0:W5:Y:S04]  /*9ec0*/  @!P2 LDG.E.128 R32, desc[UR52][R8.64] ;  /* 0x000000340820a981 */ /* 0x000168000c1e1d00 */
[----:B------:R0:W5:Y:S04]  /*9ed0*/  @!P3 LDG.E.128 R36, desc[UR52][R8.64+0x20] ;  /* 0x000020340824b981 */ /* 0x000168000c1e1d00 */
[----:B------:R0:W5:Y:S04]  /*9ee0*/  @!P2 LDG.E.128 R4, desc[UR52][R20.64] ;  /* 0x000000341404a981 */ /* 0x000168000c1e1d00 */
[----:B------:R0:W5:Y:S02]  /*9ef0*/  @!P3 LDG.E.128 R24, desc[UR52][R20.64+0x20] ;  /* 0x000020341418b981 */ /* 0x000164000c1e1d00 */
.L_x_9458:
[----:B------:R-:W-:Y:S05]  /*9f00*/  BSYNC B1 ;  /* 0x0000000000017941 */ /* 0x000fea0003800000 */
.L_x_9457:
[----:B------:R-:W2:Y:S01]  /*9f10*/  LDL R49, [R1+0x4c] ;  /* 0x00004c0001317983 */ /* 0x000ea20000100800 */
[----:B------:R-:W-:Y:S01]  /*9f20*/  @P1 SHF.R.U32.HI R3, RZ, R59, R58 ;  /* 0x0000003bff031219 */ /* 0x000fe2000001163a */
[----:B-----5:R-:W-:Y:S01]  /*9f30*/  IMAD.MOV.U32 R0, RZ, RZ, R4 ;  /* 0x000000ffff007224 */ /* 0x020fe200078e0004 */
[----:B------:R-:W-:Y:S01]  /*9f40*/  ULDC.64 UR4, c[0x0][0x3c8] ;  /* 0x0000f20000047ab9 */ /* 0x000fe20000000a00 */
[----:B0-----:R-:W-:Y:S01]  /*9f50*/  IMAD.MOV.U32 R8, RZ, RZ, R5 ;  /* 0x000000ffff087224 */ /* 0x001fe200078e0005 */
[----:B------:R-:W-:Y:S01]  /*9f60*/  SHF.R.S32.HI R9, RZ, 0x1f, R3 ;  /* 0x0000001fff097819 */ /* 0x000fe20000011403 */
[----:B------:R-:W-:Y:S01]  /*9f70*/  IMAD.MOV.U32 R14, RZ, RZ, R6 ;  /* 0x000000ffff0e7224 */ /* 0x000fe200078e0006 */
[----:B------:R-:W-:Y:S01]  /*9f80*/  PRMT R20, R20, 0x5410, R0 ;  /* 0x0000541014147816 */ /* 0x000fe20000000000 */
[----:B------:R-:W-:Y:S01]  /*9f90*/  IMAD.MOV.U32 R15, RZ, RZ, R7 ;  /* 0x000000ffff0f7224 */ /* 0x000fe200078e0007 */
[----:B------:R-:W-:Y:S01]  /*9fa0*/  PRMT R21, R21, 0x5410, R8 ;  /* 0x0000541015157816 */ /* 0x000fe20000000008 */
[C---:B------:R-:W-:Y:S01]  /*9fb0*/  IMAD R0, R9.reuse, R12, RZ ;  /* 0x0000000c09007224 */ /* 0x040fe200078e02ff */
[----:B------:R-:W-:Y:S01]  /*9fc0*/  PRMT R48, R48, 0x5410, R14 ;  /* 0x0000541030307816 */ /* 0x000fe2000000000e */
[----:B------:R-:W-:Y:S01]  /*9fd0*/  IMAD R8, R9, R10, RZ ;  /* 0x0000000a09087224 */ /* 0x000fe200078e02ff */
[----:B------:R-:W-:Y:S01]  /*9fe0*/  PRMT R64, R15, 0x7610, R64 ;  /* 0x000076100f407816 */ /* 0x000fe20000000040 */
[----:B------:R-:W-:Y:S01]  /*9ff0*/  IMAD.WIDE.U32 R56, R3, R12, R56 ;  /* 0x0000000c03387225 */ /* 0x000fe200078e0038 */
[----:B------:R-:W-:-:S03]  /*a000*/  ULDC.64 UR6, c[0x0][0x3e0] ;  /* 0x0000f80000067ab9 */ /* 0x000fc60000000a00 */
        /* <DEDUP_REMOVED lines=16> */
.L_x_9700:
[----:B------:R-:W-:Y:S01]  /*a110*/  UMOV UR4, 0xffffffff ;  /* 0xffffffff00047882 */ /* 0x000fe20000000000 */
[----:B------:R-:W-:Y:S02]  /*a120*/  LOP3.LUT R9, R9, 0xfffffffe, RZ, 0xc0, !PT ;  /* 0xfffffffe09097812 */ /* 0x000fe400078ec0ff */
[----:B------:R-:W-:Y:S05]  /*a130*/  BRA.DIV UR4, `(.L_x_9460) ;  /* 0x0000018a04987947 */ /* 0x000fea000b800000 */
.L_x_9703:
[----:B------:R-:W-:Y:S01]  /*a140*/  UMOV UR4, 0xffffffff ;  /* 0xffffffff00047882 */ /* 0x000fe20000000000 */
[----:B------:R-:W-:Y:S02]  /*a150*/  IMAD.IADD R9, R49, 0x1, -R9 ;  /* 0x0000000131097824 */ /* 0x000fe400078e0a09 */
[----:B------:R-:W-:Y:S05]  /*a160*/  BRA.DIV UR4, `(.L_x_9461) ;  /* 0x0000018a04b47947 */ /* 0x000fea000b800000 */
.L_x_9706:
[----:B------:R-:W-:Y:S01]  /*a170*/  UMOV UR4, 0xffffffff ;  /* 0xffffffff00047882 */ /* 0x000fe20000000000 */
[----:B------:R-:W-:Y:S02]  /*a180*/  SHF.L.U32 R9, R9, 0x1f, RZ ;  /* 0x0000001f09097819 */ /* 0x000fe400000006ff */
[----:B------:R-:W-:Y:S05]  /*a190*/  BRA.DIV UR4, `(.L_x_9462) ;  /* 0x0000018a04d07947 */ /* 0x000fea000b800000 */
.L_x_9709:
        /* <DEDUP_REMOVED lines=37> */
.L_x_9710:
[----:B------:R-:W-:Y:S05]  /*a3f0*/  BSYNC B1 ;  /* 0x0000000000017941 */ /* 0x000fea0003800000 */
.L_x_9463:
[----:B------:R-:W-:Y:S02]  /*a400*/  PRMT R51, R0, 0x7610, R51 ;  /* 0x0000761000337816 */ /* 0x000fe40000000033 */
[----:B------:R-:W-:Y:S01]  /*a410*/  PRMT R52, R8, 0x7610, R52 ;  /* 0x0000761008347816 */ /* 0x000fe20000000034 */
[----:B------:R-:W-:Y:S06]  /*a420*/  @P0 BRA `(.L_x_9446) ;  /* 0x0000001400740947 */ /* 0x000fec0003800000 */
[----:B------:R1:W5:Y:S01]  /*a430*/  LDL R80, [R1+0xc] ;  /* 0x00000c0001507983 */ /* 0x0003620000100800 */
[----:B------:R-:W2:Y:S03]  /*a440*/  LDC R0, c[0x0][0x3d4] ;  /* 0x0000f500ff007b82 */ /* 0x000ea60000000800 */
[----:B------:R1:W5:Y:S04]  /*a450*/  LDL R78, [R1+0x14] ;  /* 0x00001400014e7983 */ /* 0x0003680000100800 */
[----:B------:R1:W5:Y:S01]  /*a460*/  LDL R76, [R1+0x10] ;  /* 0x00001000014c7983 */ /* 0x0003620000100800 */
[C---:B------:R-:W-:Y:S01]  /*a470*/  VIADD R82, R19.reuse, 0x10 ;  /* 0x0000001013527836 */ /* 0x040fe20000000000 */
[----:B------:R-:W-:Y:S01]  /*a480*/  BSSY B1, `(.L_x_9465) ;  /* 0x0000073000017945 */ /* 0x000fe20003800000 */
[C---:B------:R-:W-:Y:S01]  /*a490*/  VIADD R81, R19.reuse, 0x20 ;  /* 0x0000002013517836 */ /* 0x040fe20000000000 */
[----:B--2---:R-:W-:-:S02]  /*a4a0*/  ISETP.GE.AND P0, PT, R19, R0, PT ;  /* 0x000000001300720c */ /* 0x004fc40003f06270 */
[-C--:B------:R-:W-:Y:S02]  /*a4b0*/  ISETP.GE.AND P1, PT, R82, R0.reuse, PT ;  /* 0x000000005200720c */ /* 0x080fe40003f26270 */
[----:B------:R-:W-:-:S09]  /*a4c0*/  ISETP.GE.AND P2, PT, R81, R0, PT ;  /* 0x000000005100720c */ /* 0x000fd20003f46270 */
[----:B-1----:R-:W-:Y:S05]  /*a4d0*/  @P0 BRA `(.L_x_9466) ;  /* 0x0000000400b40947 */ /* 0x002fea0003800000 */
[----:B------:R-:W-:Y:S02]  /*a4e0*/  LEA.HI R8, R46, R46, RZ, 0x1 ;  /* 0x0000002e2e087211 */ /* 0x000fe400078f08ff */
[----:B-----5:R-:W-:Y:S02]  /*a4f0*/  LOP3.LUT R10, R80, 0x18, R19, 0xf8, !PT ;  /* 0x00000018500a7812 */ /* 0x020fe400078ef813 */
[----:B0-----:R-:W-:Y:S02]  /*a500*/  LOP3.LUT R9, R8, 0xfffffffe, RZ, 0xc0, !PT ;  /* 0xfffffffe08097812 */ /* 0x001fe400078ec0ff */
[----:B------:R-:W-:Y:S02]  /*a510*/  LOP3.LUT R10, R10, R76, RZ, 0x3c, !PT ;  /* 0x0000004c0a0a7212 */ /* 0x000fe400078e3cff */
[----:B------:R-:W-:Y:S01]  /*a520*/  SHF.R.U64 R68, R4, 0x10, R5 ;  /* 0x0000001004447819 */ /* 0x000fe20000001205 */
[----:B------:R-:W-:Y:S01]  /*a530*/  IMAD.IADD R9, R46, 0x1, -R9 ;  /* 0x000000012e097824 */ /* 0x000fe200078e0a09 */
[----:B------:R-:W-:Y:S01]  /*a540*/  SHF.R.U64 R63, R32, 0x10, R33 ;  /* 0x00000010203f7819 */ /* 0x000fe20000001221 */
[----:B------:R-:W-:Y:S01]  /*a550*/  IMAD.IADD R10, R78, 0x1, R10 ;  /* 0x000000014e0a7824 */ /* 0x000fe200078e020a */
[----:B------:R-:W-:-:S02]  /*a560*/  SHF.R.U32.HI R70, RZ, 0x10, R5 ;  /* 0x00000010ff467819 */ /* 0x000fc40000011605 */
[----:B------:R-:W-:Y:S02]  /*a570*/  LEA.HI R8, R0, R9, RZ, 0x1d ;  /* 0x0000000900087211 */ /* 0x000fe400078fe8ff */
[----:B------:R-:W-:Y:S02]  /*a580*/  LEA R55, R10, UR38, 0x1 ;  /* 0x000000260a377c11 */ /* 0x000fe4000f8e08ff */
[----:B------:R-:W-:Y:S02]  /*a590*/  SHF.R.S32.HI R9, RZ, 0x1f, R8 ;  /* 0x0000001fff097819 */ /* 0x000fe40000011408 */
[----:B------:R-:W-:Y:S02]  /*a5a0*/  PRMT R68, R20, 0x5432, R68 ;  /* 0x0000543214447816 */ /* 0x000fe40000000044 */
[----:B------:R-:W-:Y:S01]  /*a5b0*/  LEA.HI R9, R9, R8, RZ, 0x2 ;  /* 0x0000000809097211 */ /* 0x000fe200078f10ff */
[----:B------:R-:W-:Y:S01]  /*a5c0*/  IMAD.SHL.U32 R8, R8, 0x8, RZ ;  /* 0x0000000808087824 */ /* 0x000fe200078e00ff */
[----:B------:R-:W-:-:S02]  /*a5d0*/  SHF.R.U64 R72, R6, 0x10, R7 ;  /* 0x0000001006487819 */ /* 0x000fc40000001207 */
[----:B------:R-:W-:Y:S02]  /*a5e0*/  SHF.R.S32.HI R9, RZ, 0x2, R9 ;  /* 0x00000002ff097819 */ /* 0x000fe40000011409 */
[----:B------:R-:W-:Y:S02]  /*a5f0*/  LOP3.LUT R8, R80, 0x18, R8, 0xf8, !PT ;  /* 0x0000001850087812 */ /* 0x000fe400078ef808 */
[----:B------:R-:W-:Y:S01]  /*a600*/  SHF.R.U32.HI R73, RZ, 0x10, R7 ;  /* 0x00000010ff497819 */ /* 0x000fe20000011607 */
[----:B------:R-:W-:Y:S01]  /*a610*/  IMAD R9, R9, 0x1800, R78 ;  /* 0x0000180009097824 */ /* 0x000fe200078e024e */
[----:B------:R-:W-:Y:S02]  /*a620*/  LOP3.LUT R8, R8, R76, RZ, 0x3c, !PT ;  /* 0x0000004c08087212 */ /* 0x000fe400078e3cff */
[----:B------:R-:W-:Y:S01]  /*a630*/  PRMT R63, R69, 0x5410, R63 ;  /* 0x00005410453f7816 */ /* 0x000fe2000000003f */
[----:B------:R-:W-:Y:S01]  /*a640*/  IMAD.U32 R69, R68, 0x10000, RZ ;  /* 0x0001000044457824 */ /* 0x000fe200078e00ff */
[----:B------:R-:W-:Y:S01]  /*a650*/  SHF.R.U32.HI R65, RZ, 0x10, R33 ;  /* 0x00000010ff417819 */ /* 0x000fe20000011621 */
[----:B------:R-:W-:Y:S01]  /*a660*/  IMAD.IADD R13, R9, 0x1, R8 ;  /* 0x00000001090d7824 */ /* 0x000fe200078e0208 */
[----:B------:R-:W-:Y:S01]  /*a670*/  PRMT R70, R21, 0x5432, R70 ;  /* 0x0000543215467816 */ /* 0x000fe20000000046 */
[----:B------:R-:W0:Y:S01]  /*a680*/  LDS.128 R8, [R55] ;  /* 0x0000000037087984 */ /* 0x000e220000000c00 */
[----:B------:R-:W-:Y:S01]  /*a690*/  PRMT R73, R64, 0x5410, R73 ;  /* 0x0000541040497816 */ /* 0x000fe20000000049 */
[----:B------:R-:W-:Y:S01]  /*a6a0*/  IMAD R56, R13, 0x2, R2 ;  /* 0x000000020d387824 */ /* 0x000fe200078e0202 */
[----:B------:R-:W-:Y:S01]  /*a6b0*/  SHF.R.U32.HI R67, RZ, 0x10, R35 ;  /* 0x00000010ff437819 */ /* 0x000fe20000011623 */
[----:B------:R-:W-:Y:S01]  /*a6c0*/  IMAD.U32 R64, R63, 0x10000, RZ ;  /* 0x000100003f407824 */ /* 0x000fe200078e00ff */
[----:B------:R-:W-:Y:S01]  /*a6d0*/  PRMT R65, R71, 0x5410, R65 ;  /* 0x0000541047417816 */ /* 0x000fe20000000041 */
[----:B------:R-:W-:Y:S01]  /*a6e0*/  IMAD.U32 R71, R70, 0x10000, RZ ;  /* 0x0001000046477824 */ /* 0x000fe200078e00ff */
[----:B------:R-:W1:Y:S01]  /*a6f0*/  LDS.128 R12, [R56+0xc400] ;  /* 0x00c40000380c7984 */ /* 0x000e620000000c00 */
[----:B------:R-:W-:-:S02]  /*a700*/  PRMT R67, R74, 0x5410, R67 ;  /* 0x000054104a437816 */ /* 0x000fc40000000043 */
[----:B------:R-:W-:Y:S02]  /*a710*/  SHF.R.U64 R66, R34, 0x10, R35 ;  /* 0x0000001022427819 */ /* 0x000fe40000001223 */
[----:B------:R-:W-:Y:S02]  /*a720*/  LOP3.LUT R68, R68, 0xffff0000, RZ, 0xc0, !PT ;  /* 0xffff000044447812 */ /* 0x000fe400078ec0ff */
[----:B------:R-:W-:Y:S02]  /*a730*/  LOP3.LUT R63, R63, 0xffff0000, RZ, 0xc0, !PT ;  /* 0xffff00003f3f7812 */ /* 0x000fe400078ec0ff */
        /* <DEDUP_REMOVED lines=71> */
.L_x_9466:
[----:B------:R-:W-:Y:S05]  /*abb0*/  BSYNC B1 ;  /* 0x0000000000017941 */ /* 0x000fea0003800000 */
.L_x_9465:
[----:B------:R-:W-:Y:S04]  /*abc0*/  BSSY B1, `(.L_x_9467) ;  /* 0x0000072000017945 */ /* 0x000fe80003800000 */
[----:B------:R-:W-:Y:S05]  /*abd0*/  @P1 BRA `(.L_x_9468) ;  /* 0x0000000400c01947 */ /* 0x000fea0003800000 */
[----:B-1----:R-:W-:Y:S02]  /*abe0*/  SHF.R.S32.HI R4, RZ, 0x1f, R82 ;  /* 0x0000001fff047819 */ /* 0x002fe40000011452 */
[----:B------:R-:W-:Y:S02]  /*abf0*/  SHF.R.U64 R34, R36, 0x10, R37 ;  /* 0x0000001024227819 */ /* 0x000fe40000001225 */
[CC--:B------:R-:W-:Y:S02]  /*ac00*/  LEA.HI R5, R4.reuse, R82.reuse, RZ, 0x3 ;  /* 0x0000005204057211 */ /* 0x0c0fe400078f18ff */
[----:B------:R-:W-:Y:S02]  /*ac10*/  LEA.HI R6, R4, R82, RZ, 0x5 ;  /* 0x0000005204067211 */ /* 0x000fe400078f28ff */
[----:B------:R-:W-:Y:S02]  /*ac20*/  SHF.R.S32.HI R7, RZ, 0x3, R5 ;  /* 0x00000003ff077819 */ /* 0x000fe40000011405 */
[----:B------:R-:W-:-:S02]  /*ac30*/  SHF.R.U64 R24, R24, 0x10, R25 ;  /* 0x0000001018187819 */ /* 0x000fc40000001219 */
[----:B------:R-:W-:Y:S02]  /*ac40*/  LEA.HI R4, R0, R7, RZ, 0x1d ;  /* 0x0000000700047211 */ /* 0x000fe400078fe8ff */
[----:B------:R-:W-:Y:S02]  /*ac50*/  SHF.R.S32.HI R7, RZ, 0x5, R6 ;  /* 0x00000005ff077819 */ /* 0x000fe40000011406 */
[----:B-----5:R-:W-:Y:S02]  /*ac60*/  LOP3.LUT R6, R80, 0x18, R5, 0xf8, !PT ;  /* 0x0000001850067812 */ /* 0x020fe400078ef805 */
[----:B------:R-:W-:Y:S01]  /*ac70*/  SHF.R.S32.HI R5, RZ, 0x1f, R4 ;  /* 0x0000001fff057819 */ /* 0x000fe20000011404 */
[----:B------:R-:W-:Y:S01]  /*ac80*/  IMAD R7, R7, 0x1800, R78 ;  /* 0x0000180007077824 */ /* 0x000fe200078e024e */
[----:B------:R-:W-:Y:S02]  /*ac90*/  LOP3.LUT R6, R6, R76, RZ, 0x3c, !PT ;  /* 0x0000004c06067212 */ /* 0x000fe400078e3cff */
[----:B------:R-:W-:Y:S01]  /*aca0*/  LEA.HI R5, R5, R4, RZ, 0x2 ;  /* 0x0000000405057211 */ /* 0x000fe200078f10ff */
[----:B------:R-:W-:Y:S01]  /*acb0*/  IMAD.SHL.U32 R4, R4, 0x8, RZ ;  /* 0x0000000804047824 */ /* 0x000fe200078e00ff */
[----:B------:R-:W-:Y:S01]  /*acc0*/  SHF.R.U32.HI R37, RZ, 0x10, R37 ;  /* 0x00000010ff257819 */ /* 0x000fe20000011625 */
[----:B------:R-:W-:Y:S01]  /*acd0*/  IMAD.IADD R6, R7, 0x1, R6 ;  /* 0x0000000107067824 */ /* 0x000fe200078e0206 */
[----:B------:R-:W-:-:S02]  /*ace0*/  SHF.R.S32.HI R5, RZ, 0x2, R5 ;  /* 0x00000002ff057819 */ /* 0x000fc40000011405 */
[----:B------:R-:W-:Y:S02]  /*acf0*/  LOP3.LUT R4, R80, 0x18, R4, 0xf8, !PT ;  /* 0x0000001850047812 */ /* 0x000fe400078ef804 */
[----:B------:R-:W-:Y:S01]  /*ad00*/  LEA R12, R6, UR38, 0x1 ;  /* 0x00000026060c7c11 */ /* 0x000fe2000f8e08ff */
[----:B------:R-:W-:Y:S01]  /*ad10*/  IMAD R5, R5, 0x1800, R78 ;  /* 0x0000180005057824 */ /* 0x000fe200078e024e */
[----:B------:R-:W-:Y:S02]  /*ad20*/  LOP3.LUT R4, R4, R76, RZ, 0x3c, !PT ;  /* 0x0000004c04047212 */ /* 0x000fe400078e3cff */
[----:B------:R-:W-:Y:S02]  /*ad30*/  PRMT R59, R59, 0x5410, R34 ;  /* 0x000054103b3b7816 */ /* 0x000fe40000000022 */
[----:B------:R-:W-:Y:S01]  /*ad40*/  PRMT R53, R53, 0x5410, R24 ;  /* 0x0000541035357816 */ /* 0x000fe20000000018 */
[----:B------:R-:W-:Y:S01]  /*ad50*/  IMAD.IADD R13, R5, 0x1, R4 ;  /* 0x00000001050d7824 */ /* 0x000fe200078e0204 */
[--C-:B------:R-:W-:Y:S01]  /*ad60*/  SHF.R.U64 R32, R38, 0x10, R39.reuse ;  /* 0x0000001026207819 */ /* 0x100fe20000001227 */
[----:B------:R-:W1:Y:S01]  /*ad70*/  LDS.128 R4, [R12] ;  /* 0x000000000c047984 */ /* 0x000e620000000c00 */
[----:B------:R-:W-:Y:S01]  /*ad80*/  SHF.R.U32.HI R39, RZ, 0x10, R39 ;  /* 0x00000010ff277819 */ /* 0x000fe20000011627 */
[----:B------:R-:W-:Y:S01]  /*ad90*/  IMAD R13, R13, 0x2, R2 ;  /* 0x000000020d0d7824 */ /* 0x000fe200078e0202 */
[----:B------:R-:W-:Y:S01]  /*ada0*/  SHF.R.U32.HI R25, RZ, 0x10, R25 ;  /* 0x00000010ff197819 */ /* 0x000fe20000011619 */
[----:B------:R-:W-:Y:S01]  /*adb0*/  IMAD.U32 R35, R59, 0x10000, RZ ;  /* 0x000100003b237824 */ /* 0x000fe200078e00ff */
[----:B------:R-:W-:-:S02]  /*adc0*/  SHF.R.U64 R14, R26, 0x10, R27 ;  /* 0x000000101a0e7819 */ /* 0x000fc4000000121b */
[----:B0-----:R-:W0:Y:S01]  /*add0*/  LDS.128 R8, [R13+0xc400] ;  /* 0x00c400000d087984 */ /* 0x001e220000000c00 */
[----:B------:R-:W-:Y:S01]  /*ade0*/  PRMT R60, R60, 0x5410, R37 ;  /* 0x000054103c3c7816 */ /* 0x000fe20000000025 */
[----:B------:R-:W-:Y:S01]  /*adf0*/  IMAD.U32 R37, R53, 0x10000, RZ ;  /* 0x0001000035257824 */ /* 0x000fe200078e00ff */
[----:B------:R-:W-:Y:S02]  /*ae00*/  SHF.R.U32.HI R27, RZ, 0x10, R27 ;  /* 0x00000010ff1b7819 */ /* 0x000fe4000001161b */
[----:B------:R-:W-:Y:S02]  /*ae10*/  PRMT R62, R62, 0x5410, R39 ;  /* 0x000054103e3e7816 */ /* 0x000fe40000000027 */
[----:B------:R-:W-:Y:S02]  /*ae20*/  PRMT R54, R54, 0x5410, R25 ;  /* 0x0000541036367816 */ /* 0x000fe40000000019 */
[----:B------:R-:W-:Y:S02]  /*ae30*/  PRMT R57, R57, 0x5410, R14 ;  /* 0x0000541039397816 */ /* 0x000fe4000000000e */
[----:B------:R-:W-:-:S02]  /*ae40*/  LOP3.LUT R53, R53, 0xffff0000, RZ, 0xc0, !PT ;  /* 0xffff000035357812 */ /* 0x000fc400078ec0ff */
[----:B------:R-:W-:Y:S02]  /*ae50*/  LOP3.LUT R59, R59, 0xffff0000, RZ, 0xc0, !PT ;  /* 0xffff00003b3b7812 */ /* 0x000fe400078ec0ff */
[----:B------:R-:W-:Y:S02]  /*ae60*/  PRMT R58, R58, 0x5410, R27 ;  /* 0x000054103a3a7816 */ /* 0x000fe4000000001b */
[----:B------:R-:W-:Y:S01]  /*ae70*/  PRMT R61, R61, 0x5410, R32 ;  /* 0x000054103d3d7816 */ /* 0x000fe20000000020 */
        /* <DEDUP_REMOVED lines=13> */
[-C--:B------:R-:W-:Y:S01]  /*af50*/  FMUL.FTZ R55, R26, R35.reuse ;  /* 0x000000231a377220 */ /* 0x080fe20000410000 */
[C---:B------:R-:W-:Y:S01]  /*af60*/  IMAD.U32 R26, R54.reuse, 0x10000, RZ ;  /* 0x00010000361a7824 */ /* 0x040fe200078e00ff */
[----:B------:R-:W-:Y:S01]  /*af70*/  LOP3.LUT R54, R54, 0xffff0000, RZ, 0xc0, !PT ;  /* 0xffff000036367812 */ /* 0x000fe200078ec0ff */
[C---:B------:R-:W-:Y:S01]  /*af80*/  FFMA.FTZ R39, R14.reuse, R35, -R39 ;  /* 0x000000230e277223 */ /* 0x040fe20000010827 */
[----:B------:R-:W-:Y:S01]  /*af90*/  FFMA.FTZ R55, R14, R37, R55 ;  /* 0x000000250e377223 */ /* 0x000fe20000010037 */
[----:B------:R-:W-:-:S02]  /*afa0*/  IMAD.U32 R14, R60, 0x10000, RZ ;  /* 0x000100003c0e7824 */ /* 0x000fc400078e00ff */
[C---:B------:R-:W-:Y:S01]  /*afb0*/  FMUL.FTZ R35, R8.reuse, R53 ;  /* 0x0000003508237220 */ /* 0x040fe20000410000 */
[-C--:B------:R-:W-:Y:S01]  /*afc0*/  FMUL.FTZ R37, R8, R59.reuse ;  /* 0x0000003b08257220 */ /* 0x080fe20000410000 */
[C---:B------:R-:W-:Y:S01]  /*afd0*/  FMUL.FTZ R8, R27.reuse, R26 ;  /* 0x0000001a1b087220 */ /* 0x040fe20000410000 */
[----:B------:R-:W-:Y:S01]  /*afe0*/  FMUL.FTZ R27, R27, R14 ;  /* 0x0000000e1b1b7220 */ /* 0x000fe20000410000 */
[----:B------:R-:W-:Y:S01]  /*aff0*/  LOP3.LUT R60, R60, 0xffff0000, RZ, 0xc0, !PT ;  /* 0xffff00003c3c7812 */ /* 0x000fe200078ec0ff */
[----:B------:R-:W-:Y:S02]  /*b000*/  IMAD.U32 R32, R10, 0x10000, RZ ;  /* 0x000100000a207824 */ /* 0x000fe400078e00ff */
[C---:B------:R-:W-:Y:S01]  /*b010*/  FFMA.FTZ R34, R4.reuse, R59, -R35 ;  /* 0x0000003b04227223 */ /* 0x040fe20000010823 */
[C---:B------:R-:W-:Y:S01]  /*b020*/  FFMA.FTZ R26, R15.reuse, R26, R27 ;  /* 0x0000001a0f1a7223 */ /* 0x040fe2000001001b */
[----:B------:R-:W-:Y:S01]  /*b030*/  FFMA.FTZ R36, R4, R53, R37 ;  /* 0x0000003504247223 */ /* 0x000fe20000010025 */
[----:B------:R-:W-:Y:S01]  /*b040*/  FFMA.FTZ R14, R15, R14, -R8 ;  /* 0x0000000e0f0e7223 */ /* 0x000fe20000010808 */
[----:B------:R-:W-:-:S02]  /*b050*/  IMAD.U32 R27, R57, 0x10000, RZ ;  /* 0x00010000391b7824 */ /* 0x000fc400078e00ff */
[----:B------:R-:W-:Y:S01]  /*b060*/  FMUL.FTZ R4, R9, R54 ;  /* 0x0000003609047220 */ /* 0x000fe20000410000 */
[----:B------:R-:W-:Y:S02]  /*b070*/  IMAD.U32 R15, R61, 0x10000, RZ ;  /* 0x000100003d0f7824 */ /* 0x000fe400078e00ff */
[-C--:B------:R-:W-:Y:S01]  /*b080*/  FMUL.FTZ R38, R9, R60.reuse ;  /* 0x0000003c09267220 */ /* 0x080fe20000410000 */
[C---:B------:R-:W-:Y:S01]  /*b090*/  FMUL.FTZ R37, R32.reuse, R27 ;  /* 0x0000001b20257220 */ /* 0x040fe20000410000 */
[----:B------:R-:W-:Y:S01]  /*b0a0*/  FFMA.FTZ R9, R5, R60, -R4 ;  /* 0x0000003c05097223 */ /* 0x000fe20000010804 */
[-C--:B------:R-:W-:Y:S01]  /*b0b0*/  FMUL.FTZ R32, R32, R15.reuse ;  /* 0x0000000f20207220 */ /* 0x080fe20000410000 */
[----:B------:R-:W-:Y:S02]  /*b0c0*/  IMAD.U32 R33, R11, 0x10000, RZ ;  /* 0x000100000b217824 */ /* 0x000fe400078e00ff */
[----:B------:R-:W-:Y:S01]  /*b0d0*/  FFMA.FTZ R37, R24, R15, -R37 ;  /* 0x0000000f18257223 */ /* 0x000fe20000010825 */
[----:B------:R-:W-:-:S02]  /*b0e0*/  IMAD.U32 R4, R62, 0x10000, RZ ;  /* 0x000100003e047824 */ /* 0x000fc400078e00ff */
[----:B------:R-:W-:Y:S01]  /*b0f0*/  FFMA.FTZ R32, R24, R27, R32 ;  /* 0x0000001b18207223 */ /* 0x000fe20000010020 */
[----:B------:R-:W-:Y:S01]  /*b100*/  IMAD.U32 R8, R58, 0x10000, RZ ;  /* 0x000100003a087824 */ /* 0x000fe200078e00ff */
[----:B------:R-:W-:Y:S01]  /*b110*/  LOP3.LUT R10, R10, 0xffff0000, RZ, 0xc0, !PT ;  /* 0xffff00000a0a7812 */ /* 0x000fe200078ec0ff */
[----:B------:R-:W-:Y:S01]  /*b120*/  FFMA.FTZ R35, R5, R54, R38 ;  /* 0x0000003605237223 */ /* 0x000fe20000010026 */
[----:B------:R-:W-:Y:S01]  /*b130*/  LOP3.LUT R11, R11, 0xffff0000, RZ, 0xc0, !PT ;  /* 0xffff00000b0b7812 */ /* 0x000fe200078ec0ff */
[----:B------:R-:W-:Y:S01]  /*b140*/  FMUL.FTZ R24, R33, R4 ;  /* 0x0000000421187220 */ /* 0x000fe20000410000 */
[----:B------:R-:W-:Y:S01]  /*b150*/  LOP3.LUT R57, R57, 0xffff0000, RZ, 0xc0, !PT ;  /* 0xffff000039397812 */ /* 0x000fe200078ec0ff */
[-C--:B------:R-:W-:Y:S01]  /*b160*/  FMUL.FTZ R38, R33, R8.reuse ;  /* 0x0000000821267220 */ /* 0x080fe20000410000 */
        /* <DEDUP_REMOVED lines=23> */
.L_x_9468:
[----:B------:R-:W-:Y:S05]  /*b2e0*/  BSYNC B1 ;  /* 0x0000000000017941 */ /* 0x000fea0003800000 */
.L_x_9467:
[----:B------:R-:W-:Y:S05]  /*b2f0*/  @P2 BRA `(.L_x_9446) ;  /* 0x0000000400c02947 */ /* 0x000fea0003800000 */
[----:B-12---:R-:W-:Y:S02]  /*b300*/  SHF.R.S32.HI R4, RZ, 0x1f, R81 ;  /* 0x0000001fff047819 */ /* 0x006fe40000011451 */
[----:B------:R-:W-:Y:S02]  /*b310*/  SHF.R.U64 R14, R28, 0x10, R29 ;  /* 0x000000101c0e7819 */ /* 0x000fe4000000121d */
[CC--:B------:R-:W-:Y:S02]  /*b320*/  LEA.HI R5, R4.reuse, R81.reuse, RZ, 0x3 ;  /* 0x0000005104057211 */ /* 0x0c0fe400078f18ff */
[----:B------:R-:W-:Y:S02]  /*b330*/  LEA.HI R4, R4, R81, RZ, 0x5 ;  /* 0x0000005104047211 */ /* 0x000fe400078f28ff */
[----:B------:R-:W-:Y:S02]  /*b340*/  SHF.R.S32.HI R7, RZ, 0x3, R5 ;  /* 0x00000003ff077819 */ /* 0x000fe40000011405 */
[----:B------:R-:W-:-:S02]  /*b350*/  SHF.R.S32.HI R6, RZ, 0x5, R4 ;  /* 0x00000005ff067819 */ /* 0x000fc40000011404 */
[----:B------:R-:W-:Y:S02]  /*b360*/  LEA.HI R0, R0, R7, RZ, 0x1d ;  /* 0x0000000700007211 */ /* 0x000fe400078fe8ff */
[----:B-----5:R-:W-:Y:S01]  /*b370*/  LOP3.LUT R4, R80, 0x18, R5, 0xf8, !PT ;  /* 0x0000001850047812 */ /* 0x020fe200078ef805 */
[----:B------:R-:W-:Y:S01]  /*b380*/  IMAD R6, R6, 0x1800, R78 ;  /* 0x0000180006067824 */ /* 0x000fe200078e024e */
[----:B------:R-:W-:Y:S02]  /*b390*/  SHF.R.S32.HI R5, RZ, 0x1f, R0 ;  /* 0x0000001fff057819 */ /* 0x000fe40000011400 */
[----:B------:R-:W-:Y:S02]  /*b3a0*/  LOP3.LUT R7, R4, R76, RZ, 0x3c, !PT ;  /* 0x0000004c04077212 */ /* 0x000fe400078e3cff */
[----:B------:R-:W-:Y:S01]  /*b3b0*/  LEA.HI R5, R5, R0, RZ, 0x2 ;  /* 0x0000000005057211 */ /* 0x000fe200078f10ff */
[----:B------:R-:W-:Y:S01]  /*b3c0*/  IMAD.SHL.U32 R0, R0, 0x8, RZ ;  /* 0x0000000800007824 */ /* 0x000fe200078e00ff */
[----:B------:R-:W-:Y:S01]  /*b3d0*/  SHF.R.U64 R26, R40, 0x10, R41 ;  /* 0x00000010281a7819 */ /* 0x000fe20000001229 */
[----:B------:R-:W-:Y:S01]  /*b3e0*/  IMAD.IADD R6, R6, 0x1, R7 ;  /* 0x0000000106067824 */ /* 0x000fe200078e0207 */
[----:B------:R-:W-:-:S02]  /*b3f0*/  SHF.R.S32.HI R5, RZ, 0x2, R5 ;  /* 0x00000002ff057819 */ /* 0x000fc40000011405 */
[----:B------:R-:W-:Y:S02]  /*b400*/  LOP3.LUT R4, R80, 0x18, R0, 0xf8, !PT ;  /* 0x0000001850047812 */ /* 0x000fe400078ef800 */
[----:B------:R-:W-:Y:S01]  /*b410*/  LEA R0, R6, UR38, 0x1 ;  /* 0x0000002606007c11 */ /* 0x000fe2000f8e08ff */
[----:B------:R-:W-:Y:S01]  /*b420*/  IMAD R5, R5, 0x1800, R78 ;  /* 0x0000180005057824 */ /* 0x000fe200078e024e */
[----:B------:R-:W-:Y:S02]  /*b430*/  LOP3.LUT R4, R4, R76, RZ, 0x3c, !PT ;  /* 0x0000004c04047212 */ /* 0x000fe400078e3cff */
[----:B------:R-:W-:Y:S02]  /*b440*/  SHF.R.U32.HI R29, RZ, 0x10, R29 ;  /* 0x00000010ff1d7819 */ /* 0x000fe4000001161d */
[----:B------:R-:W-:Y:S01]  /*b450*/  PRMT R27, R3, 0x5410, R14 ;  /* 0x00005410031b7816 */ /* 0x000fe2000000000e */
[----:B0-----:R-:W-:Y:S01]  /*b460*/  IMAD.IADD R9, R5, 0x1, R4 ;  /* 0x0000000105097824 */ /* 0x001fe200078e0204 */
[----:B------:R-:W-:Y:S01]  /*b470*/  PRMT R49, R49, 0x5410, R26 ;  /* 0x0000541031317816 */ /* 0x000fe2000000001a */
[----:B------:R-:W0:Y:S01]  /*b480*/  LDS.128 R4, [R0] ;  /* 0x0000000000047984 */ /* 0x000e220000000c00 */
[----:B------:R-:W-:Y:S01]  /*b490*/  PRMT R29, R20, 0x5410, R29 ;  /* 0x00005410141d7816 */ /* 0x000fe2000000001d */
[----:B------:R-:W-:Y:S01]  /*b4a0*/  IMAD R12, R9, 0x2, R2 ;  /* 0x00000002090c7824 */ /* 0x000fe200078e0202 */
[----:B------:R-:W-:Y:S01]  /*b4b0*/  SHF.R.U32.HI R41, RZ, 0x10, R41 ;  /* 0x00000010ff297819 */ /* 0x000fe20000011629 */
[----:B------:R-:W-:Y:S01]  /*b4c0*/  IMAD.U32 R28, R27, 0x10000, RZ ;  /* 0x000100001b1c7824 */ /* 0x000fe200078e00ff */
[----:B------:R-:W-:Y:S01]  /*b4d0*/  SHF.R.U64 R30, R30, 0x10, R31 ;  /* 0x000000101e1e7819 */ /* 0x000fe2000000121f */
[----:B------:R-:W-:Y:S01]  /*b4e0*/  IMAD.U32 R26, R49, 0x10000, RZ ;  /* 0x00010000311a7824 */ /* 0x000fe200078e00ff */
[----:B------:R-:W1:Y:S01]  /*b4f0*/  LDS.128 R8, [R12+0xc400] ;  /* 0x00c400000c087984 */ /* 0x000e620000000c00 */
[----:B------:R-:W-:-:S02]  /*b500*/  PRMT R50, R50, 0x5410, R41 ;  /* 0x0000541032327816 */ /* 0x000fc40000000029 */
[----:B------:R-:W-:Y:S02]  /*b510*/  PRMT R30, R21, 0x5410, R30 ;  /* 0x00005410151e7816 */ /* 0x000fe4000000001e */
[----:B------:R-:W-:Y:S02]  /*b520*/  SHF.R.U32.HI R31, RZ, 0x10, R31 ;  /* 0x00000010ff1f7819 */ /* 0x000fe4000001161f */
[----:B------:R-:W-:Y:S02]  /*b530*/  LOP3.LUT R27, R27, 0xffff0000, RZ, 0xc0, !PT ;  /* 0xffff00001b1b7812 */ /* 0x000fe400078ec0ff */
[----:B------:R-:W-:Y:S02]  /*b540*/  LOP3.LUT R49, R49, 0xffff0000, RZ, 0xc0, !PT ;  /* 0xffff000031317812 */ /* 0x000fe400078ec0ff */
[----:B------:R-:W-:Y:S02]  /*b550*/  SHF.R.U64 R24, R42, 0x10, R43 ;  /* 0x000000102a187819 */ /* 0x000fe4000000122b */
[----:B------:R-:W-:-:S02]  /*b560*/  PRMT R48, R48, 0x5410, R31 ;  /* 0x0000541030307816 */ /* 0x000fc4000000001f */
[----:B------:R-:W-:Y:S02]  /*b570*/  PRMT R51, R51, 0x5410, R24 ;  /* 0x0000541033337816 */ /* 0x000fe40000000018 */
[----:B------:R-:W-:-:S04]  /*b580*/  SHF.R.U32.HI R43, RZ, 0x10, R43 ;  /* 0x00000010ff2b7819 */ /* 0x000fc8000001162b */
        /* <DEDUP_REMOVED lines=17> */
[----:B------:R-:W-:Y:S01]  /*b6a0*/  FFMA.FTZ R32, R3, R26, -R32 ;  /* 0x0000001a03207223 */ /* 0x000fe20000010820 */
[----:B------:R-:W-:Y:S02]  /*b6b0*/  IMAD.U32 R26, R29, 0x10000, RZ ;  /* 0x000100001d1a7824 */ /* 0x000fe400078e00ff */
[----:B------:R-:W-:Y:S01]  /*b6c0*/  FFMA.FTZ R28, R3, R28, R20 ;  /* 0x0000001c031c7223 */ /* 0x000fe20000010014 */
[----:B------:R-:W-:Y:S02]  /*b6d0*/  IMAD.U32 R20, R50, 0x10000, RZ ;  /* 0x0001000032147824 */ /* 0x000fe400078e00ff */
[-C--:B------:R-:W-:Y:S01]  /*b6e0*/  FMUL.FTZ R3, R8, R49.reuse ;  /* 0x0000003108037220 */ /* 0x080fe20000410000 */
[----:B------:R-:W-:Y:S01]  /*b6f0*/  FMUL.FTZ R34, R21, R26 ;  /* 0x0000001a15227220 */ /* 0x000fe20000410000 */
[----:B------:R-:W-:Y:S01]  /*b700*/  LOP3.LUT R8, R29, 0xffff0000, RZ, 0xc0, !PT ;  /* 0xffff00001d087812 */ /* 0x000fe200078ec0ff */
[-C--:B------:R-:W-:Y:S01]  /*b710*/  FMUL.FTZ R21, R21, R20.reuse ;  /* 0x0000001415157220 */ /* 0x080fe20000410000 */
[----:B------:R-:W-:Y:S01]  /*b720*/  LOP3.LUT R50, R50, 0xffff0000, RZ, 0xc0, !PT ;  /* 0xffff000032327812 */ /* 0x000fe200078ec0ff */
[C---:B------:R-:W-:Y:S01]  /*b730*/  FFMA.FTZ R34, R13.reuse, R20, -R34 ;  /* 0x000000140d227223 */ /* 0x040fe20000010822 */
[----:B------:R-:W-:Y:S01]  /*b740*/  FFMA.FTZ R31, R4, R49, -R31 ;  /* 0x00000031041f7223 */ /* 0x000fe2000001081f */
[----:B------:R-:W-:Y:S01]  /*b750*/  FFMA.FTZ R21, R13, R26, R21 ;  /* 0x0000001a0d157223 */ /* 0x000fe20000010015 */
[----:B------:R-:W-:-:S02]  /*b760*/  IMAD.U32 R13, R30, 0x10000, RZ ;  /* 0x000100001e0d7824 */ /* 0x000fc400078e00ff */
[----:B------:R-:W-:Y:S01]  /*b770*/  FFMA.FTZ R27, R4, R27, R3 ;  /* 0x0000001b041b7223 */ /* 0x000fe20000010003 */
[----:B------:R-:W-:Y:S01]  /*b780*/  FMUL.FTZ R4, R9, R8 ;  /* 0x0000000809047220 */ /* 0x000fe20000410000 */
[----:B------:R-:W-:Y:S02]  /*b790*/  IMAD.U32 R3, R51, 0x10000, RZ ;  /* 0x0001000033037824 */ /* 0x000fe400078e00ff */
[-C--:B------:R-:W-:Y:S01]  /*b7a0*/  FMUL.FTZ R26, R9, R50.reuse ;  /* 0x00000032091a7220 */ /* 0x080fe20000410000 */
[----:B------:R-:W-:Y:S01]  /*b7b0*/  FMUL.FTZ R29, R24, R13 ;  /* 0x0000000d181d7220 */ /* 0x000fe20000410000 */
[----:B------:R-:W-:Y:S02]  /*b7c0*/  IMAD.U32 R25, R11, 0x10000, RZ ;  /* 0x000100000b197824 */ /* 0x000fe400078e00ff */
[C---:B------:R-:W-:Y:S01]  /*b7d0*/  FFMA.FTZ R9, R5.reuse, R50, -R4 ;  /* 0x0000003205097223 */ /* 0x040fe20000010804 */
[----:B------:R-:W-:Y:S02]  /*b7e0*/  IMAD.U32 R20, R48, 0x10000, RZ ;  /* 0x0001000030147824 */ /* 0x000fe400078e00ff */
[-C--:B------:R-:W-:Y:S01]  /*b7f0*/  FMUL.FTZ R24, R24, R3.reuse ;  /* 0x0000000318187220 */ /* 0x080fe20000410000 */
[----:B------:R-:W-:Y:S01]  /*b800*/  FFMA.FTZ R26, R5, R8, R26 ;  /* 0x00000008051a7223 */ /* 0x000fe2000001001a */
        /* <DEDUP_REMOVED lines=8> */
[-C--:B------:R-:W-:Y:S01]  /*b890*/  FFMA.FTZ R13, R15, R4.reuse, -R8 ;  /* 0x000000040f0d7223 */ /* 0x080fe20000010808 */
[----:B------:R-:W-:Y:S01]  /*b8a0*/  LOP3.LUT R51, R51, 0xffff0000, RZ, 0xc0, !PT ;  /* 0xffff000033337812 */ /* 0x000fe200078ec0ff */
[----:B------:R-:W-:Y:S01]  /*b8b0*/  FMUL.FTZ R14, R25, R4 ;  /* 0x00000004190e7220 */ /* 0x000fe20000410000 */
[----:B------:R-:W-:Y:S01]  /*b8c0*/  LOP3.LUT R52, R52, 0xffff0000, RZ, 0xc0, !PT ;  /* 0xffff000034347812 */ /* 0x000fe200078ec0ff */
[C---:B------:R-:W-:Y:S01]  /*b8d0*/  FMUL.FTZ R5, R10.reuse, R3 ;  /* 0x000000030a057220 */ /* 0x040fe20000410000 */
[----:B------:R-:W-:Y:S01]  /*b8e0*/  FMUL.FTZ R8, R11, R48 ;  /* 0x000000300b087220 */ /* 0x000fe20000410000 */
[-C--:B------:R-:W-:Y:S01]  /*b8f0*/  FMUL.FTZ R4, R10, R51.reuse ;  /* 0x000000330a047220 */ /* 0x080fe20000410000 */
[----:B------:R-:W-:Y:S01]  /*b900*/  FFMA.FTZ R14, R15, R20, R14 ;  /* 0x000000140f0e7223 */ /* 0x000fe2000001000e */
        /* <DEDUP_REMOVED lines=15> */
.L_x_9446:
[----:B------:R-:W-:Y:S05]  /*ba00*/  BSYNC B0 ;  /* 0x0000000000007941 */ /* 0x000fea0003800000 */
.L_x_9436:
        /* <DEDUP_REMOVED lines=8> */
.L_x_9434:
[----:B0--3--:R-:W-:-:S05]  /*ba90*/  IMAD.U32 R0, RZ, RZ, UR37 ;  /* 0x00000025ff007e24 */ /* 0x009fca000f8e00ff */
[----:B------:R-:W-:-:S13]  /*baa0*/  ISETP.NE.AND P0, PT, R0, 0x3, PT ;  /* 0x000000030000780c */ /* 0x000fda0003f05270 */
[----:B------:R-:W-:Y:S05]  /*bab0*/  @!P0 BRA `(.L_x_9469) ;  /* 0x0000000000048947 */ /* 0x000fea0003800000 */
[----:B------:R-:W-:Y:S01]  /*bac0*/  BPT.TRAP 0x1 ;  /* 0x000000040000795c */ /* 0x000fe20000300000 */
.L_x_9469:
[----:B------:R-:W-:Y:S01]  /*bad0*/  IMAD R0, R17, 0x8, R2 ;  /* 0x0000000811007824 */ /* 0x000fe200078e0202 */
[----:B--2-4-:R-:W-:-:S04]  /*bae0*/  SHF.L.U32 R3, R22, 0x1f, RZ ;  /* 0x0000001f16037819 */ /* 0x014fc800000006ff */
[----:B------:R0:W2:Y:S01]  /*baf0*/  SYNCS.PHASECHK.TRANS64.TRYWAIT P2, [R0+URZ+0x2d830], R3 ;  /* 0x02d83003000075a7 */ /* 0x0000a2000804017f */
[----:B------:R-:W-:Y:S05]  /*bb00*/  @!P0 BRA `(.L_x_9470) ;  /* 0x0000000000048947 */ /* 0x000fea0003800000 */
[----:B------:R-:W-:Y:S01]  /*bb10*/  BPT.TRAP 0x1 ;  /* 0x000000040000795c */ /* 0x000fe20000300000 */
.L_x_9470:
[----:B------:R-:W3:Y:S01]  /*bb20*/  S2R R8, SR_TID.X ;  /* 0x0000000000087919 */ /* 0x000ee20000002100 */
[----:B------:R-:W-:-:S05]  /*bb30*/  LOP3.LUT R47, R47, 0xffffff80, RZ, 0xc0, !PT ;  /* 0xffffff802f2f7812 */ /* 0x000fca00078ec0ff */
[----:B------:R-:W-:-:S05]  /*bb40*/  IMAD.IADD R47, R46, 0x1, -R47 ;  /* 0x000000012e2f7824 */ /* 0x000fca00078e0a2f */
[----:B------:R-:W-:-:S04]  /*bb50*/  SHF.R.S32.HI R6, RZ, 0x1f, R47 ;  /* 0x0000001fff067819 */ /* 0x000fc8000001142f */
[CC--:B------:R-:W-:Y:S02]  /*bb60*/  LEA.HI R4, R6.reuse, R47.reuse, RZ, 0x2 ;  /* 0x0000002f06047211 */ /* 0x0c0fe400078f10ff */
[----:B------:R-:W-:Y:S02]  /*bb70*/  LEA.HI R6, R6, R47, RZ, 0x5 ;  /* 0x0000002f06067211 */ /* 0x000fe400078f28ff */
[--C-:B------:R-:W-:Y:S02]  /*bb80*/  SHF.R.S32.HI R7, RZ, 0x2, R4.reuse ;  /* 0x00000002ff077819 */ /* 0x100fe40000011404 */
[----:B------:R-:W-:Y:S02]  /*bb90*/  SHF.R.S32.HI R4, RZ, 0x1f, R4 ;  /* 0x0000001fff047819 */ /* 0x000fe40000011404 */
[----:B------:R-:W-:Y:S02]  /*bba0*/  SHF.R.S32.HI R6, RZ, 0x5, R6 ;  /* 0x00000005ff067819 */ /* 0x000fe40000011406 */
[----:B------:R-:W-:Y:S01]  /*bbb0*/  LEA.HI R5, R4, R7, RZ, 0x3 ;  /* 0x0000000704057211 */ /* 0x000fe200078f18ff */
[----:B------:R-:W-:Y:S01]  /*bbc0*/  IMAD.HI R4, R44, 0x55555556, RZ ;  /* 0x555555562c047827 */ /* 0x000fe200078e02ff */
[----:B---3--:R-:W-:-:S02]  /*bbd0*/  LOP3.LUT R9, R8, 0x7f, RZ, 0xc0, !PT ;  /* 0x0000007f08097812 */ /* 0x008fc400078ec0ff */
[----:B------:R-:W-:Y:S02]  /*bbe0*/  LOP3.LUT R8, R5, 0xfffffff8, RZ, 0xc0, !PT ;  /* 0xfffffff805087812 */ /* 0x000fe400078ec0ff */
[----:B------:R-:W-:Y:S02]  /*bbf0*/  LEA.HI R5, R4, R4, RZ, 0x1 ;  /* 0x0000000404057211 */ /* 0x000fe400078f08ff */
[----:B------:R-:W-:Y:S01]  /*bc00*/  ISETP.NE.AND P1, PT, R9, RZ, PT ;  /* 0x000000ff0900720c */ /* 0x000fe20003f25270 */
[----:B------:R-:W-:Y:S02]  /*bc10*/  IMAD.IADD R7, R7, 0x1, -R8 ;  /* 0x0000000107077824 */ /* 0x000fe400078e0a08 */
[----:B------:R-:W-:Y:S02]  /*bc20*/  IMAD R5, R5, -0x3, R44 ;  /* 0xfffffffd05057824 */ /* 0x000fe400078e022c */
[----:B------:R-:W-:Y:S01]  /*bc30*/  IMAD R6, R6, 0x10, R7 ;  /* 0x0000001006067824 */ /* 0x000fe200078e0207 */
[----:B--2---:R-:W-:Y:S07]  /*bc40*/  @P2 BRA `(.L_x_9471) ;  /* 0x0000000000082947 */ /* 0x004fee0003800000 */
[----:B------:R-:W2:Y:S02]  /*bc50*/  SYNCS.PHASECHK.TRANS64.TRYWAIT P2, [R0+URZ+0x2d830], R3 ;  /* 0x02d83003000075a7 */ /* 0x000ea4000804017f */
[----:B--2---:R-:W-:Y:S05]  /*bc60*/  @!P2 BRA `(.L_x_9472) ;  /* 0x000001700058a947 */ /* 0x004fea0003800000 */
.L_x_9471:
[----:B------:R-:W-:Y:S05]  /*bc70*/  WARPSYNC.ALL ;  /* 0x0000000000007948 */ /* 0x000fea0003800000 */
[----:B------:R-:W-:Y:S02]  /*bc80*/  IMAD R20, R5, 0x40, R6 ;  /* 0x0000004005147824 */ /* 0x000fe400078e0206 */
[----:B0-2---:R-:W-:Y:S01]  /*bc90*/  VIADD R3, R2, 0x15400 ;  /* 0x0001540002037836 */ /* 0x005fe20000000000 */
[----:B------:R-:W-:-:S04]  /*bca0*/  LOP3.LUT R6, R45, 0x10000, RZ, 0xfc, !PT ;  /* 0x000100002d067812 */ /* 0x000fc800078efcff */
[----:B------:R-:W-:-:S04]  /*bcb0*/  SHF.R.U32.HI R3, RZ, 0x4, R3 ;  /* 0x00000004ff037819 */ /* 0x000fc80000011603 */
[----:B------:R-:W-:-:S04]  /*bcc0*/  LOP3.LUT R3, R3, 0x3fff, RZ, 0xc0, !PT ;  /* 0x00003fff03037812 */ /* 0x000fc800078ec0ff */
[----:B------:R-:W-:Y:S01]  /*bcd0*/  LOP3.LUT R4, R3, 0x10000, RZ, 0xfc, !PT ;  /* 0x0001000003047812 */ /* 0x000fe200078efcff */
[----:B------:R-:W-:Y:S02]  /*bce0*/  IMAD.MOV.U32 R7, RZ, RZ, -0x7fffffe0 ;  /* 0x80000020ff077424 */ /* 0x000fe400078e00ff */
[----:B------:R-:W-:Y:S02]  /*bcf0*/  IMAD.MOV.U32 R5, RZ, RZ, -0x7fffffe0 ;  /* 0x80000020ff057424 */ /* 0x000fe400078e00ff */
[----:B------:R0:W-:Y:S01]  /*bd00*/  STL [R1+0x8], R4 ;  /* 0x0000080401007387 */ /* 0x0001e20000100800 */
[C---:B------:R-:W-:Y:S02]  /*bd10*/  R2UR UR4, R6.reuse ;  /* 0x00000000060472ca */ /* 0x040fe400000e0000 */
[----:B------:R-:W-:Y:S01]  /*bd20*/  R2UR UR5, R7 ;  /* 0x00000000070572ca */ /* 0x000fe200000e0000 */
[----:B-----5:R-:W-:Y:S01]  /*bd30*/  WARPGROUP.ARRIVE ;  /* 0x00000000000079c5 */ /* 0x020fe20000000000 */
[----:B------:R-:W-:Y:S01]  /*bd40*/  R2UR UR7, R5 ;  /* 0x00000000050772ca */ /* 0x000fe200000e0000 */
[----:B------:R-:W-:Y:S01]  /*bd50*/  VIADD R154, R6, 0x2 ;  /* 0x00000002069a7836 */ /* 0x000fe20000000000 */
[----:B------:R-:W2:Y:S01]  /*bd60*/  LDL R97, [R1+0x28] ;  /* 0x0000280001617983 */ /* 0x000ea20000100800 */
[----:B0-----:R-:W-:-:S03]  /*bd70*/  IMAD R4, R17, 0x600, R4 ;  /* 0x0000060011047824 */ /* 0x001fc600078e0204 */
[----:B------:R-:W3:Y:S02]  /*bd80*/  LDL R98, [R1+0x30] ;  /* 0x0000300001627983 */ /* 0x000ee40000100800 */
[C---:B------:R-:W-:Y:S01]  /*bd90*/  R2UR UR6, R4.reuse ;  /* 0x00000000040672ca */ /* 0x040fe200000e0000 */
[----:B------:R-:W-:Y:S01]  /*bda0*/  IMAD.MOV.U32 R155, RZ, RZ, -0x7fffffe0 ;  /* 0x80000020ff9b7424 */ /* 0x000fe200078e00ff */
[----:B------:R-:W4:Y:S11]  /*bdb0*/  LDL R96, [R1+0x34] ;  /* 0x0000340001607983 */ /* 0x000f360000100800 */
[----:B------:R-:W-:Y:S01]  /*bdc0*/  HGMMA.64x128x16.F32.BF16 R24, gdesc[UR4], RZ, !UPT, gsb0 ;  /* 0x01e00000041879f0 */ /* 0x000fe2000c0018ff */
[----:B------:R-:W-:-:S02]  /*bdd0*/  VIADD R8, R4, 0x2 ;  /* 0x0000000204087836 */ /* 0x000fc40000000000 */
[----:B------:R-:W-:Y:S01]  /*bde0*/  IMAD.MOV.U32 R9, RZ, RZ, -0x7fffffe0 ;  /* 0x80000020ff097424 */ /* 0x000fe200078e00ff */
[----:B------:R-:W-:Y:S02]  /*bdf0*/  R2UR UR4, R154 ;  /* 0x000000009a0472ca */ /* 0x000fe400000e0000 */
[----:B------:R-:W-:Y:S02]  /*be00*/  R2UR UR5, R155 ;  /* 0x000000009b0572ca */ /* 0x000fe400000e0000 */
[----:B------:R-:W-:Y:S02]  /*be10*/  R2UR UR6, R8 ;  /* 0x00000000080672ca */ /* 0x000fe400000e0000 */
[----:B------:R-:W-:Y:S01]  /*be20*/  R2UR UR7, R9 ;  /* 0x00000000090772ca */ /* 0x000fe200000e0000 */
[----:B------:R-:W-:Y:S02]  /*be30*/  VIADD R152, R6, 0x300 ;  /* 0x0000030006987836 */ /* 0x000fe40000000000 */
[----:B------:R-:W-:-:S02]  /*be40*/  VIADD R8, R4, 0x200 ;  /* 0x0000020004087836 */ /* 0x000fc40000000000 */
[----:B------:R-:W-:Y:S02]  /*be50*/  IMAD.MOV.U32 R153, RZ, RZ, -0x7fffffe0 ;  /* 0x80000020ff997424 */ /* 0x000fe400078e00ff */
[----:B------:R-:W-:Y:S01]  /*be60*/  IMAD.MOV.U32 R9, RZ, RZ, -0x7fffffe0 ;  /* 0x80000020ff097424 */ /* 0x000fe200078e00ff */
[----:B------:R-:W-:Y:S02]  /*be70*/  WARPGROUP.DEPBAR.LE gsb0, 0x0 ;  /* 0x00008000000079c5 */ /* 0x000fe40000010000 */
[----:B------:R-:W-:-:S06]  /*be80*/  WARPGROUP.ARRIVE ;  /* 0x00000000000079c5 */ /* 0x000fcc0000000000 */
[----:B------:R-:W-:Y:S01]  /*be90*/  HGMMA.64x128x16.F32.BF16 R24, gdesc[UR4], R24, gsb0 ;  /* 0x01e00000041879f0 */ /* 0x000fe20008001818 */
        /* <DEDUP_REMOVED lines=37> */
[----:B------:R-:W-:Y:S01]  /*c0f0*/  @!P1 VIADD R0, R0, 0x2d840 ;  /* 0x0002d84000009836 */ /* 0x000fe20000000000 */
[----:B------:R-:W-:Y:S02]  /*c100*/  WARPGROUP.DEPBAR.LE gsb0, 0x0 ;  /* 0x00008000000079c5 */ /* 0x000fe40000010000 */
[----:B------:R-:W-:-:S09]  /*c110*/  WARPGROUP.ARRIVE ;  /* 0x00000000000079c5 */ /* 0x000fd20000000000 */
[----:B------:R-:W-:Y:S01]  /*c120*/  HGMMA.64x128x16.F32.BF16 R24, gdesc[UR4], R24, gsb0 ;  /* 0x01e00000041879f0 */ /* 0x000fe20008001818 */
[----:B------:R-:W-:Y:S01]  /*c130*/  ULDC.64 UR4, c[0x0][0x9d8] ;  /* 0x0002760000047ab9 */ /* 0x000fe20000000a00 */
[----:B------:R-:W-:Y:S02]  /*c140*/  ULDC.64 UR6, c[0x0][0x9e0] ;  /* 0x0002780000067ab9 */ /* 0x000fe40000000a00 */
[----:B------:R-:W-:-:S06]  /*c150*/  UISETP.GE.AND UP0, UPT, UR7, 0x1, UPT ;  /* 0x000000010700788c */ /* 0x000fcc000bf06270 */
[----:B------:R-:W-:Y:S01]  /*c160*/  PLOP3.LUT P2, PT, PT, PT, UP0, 0x40, 0x0 ;  /* 0x000000000000781c */ /* 0x000fe20003f4e808 */
[----:B------:R-:W-:Y:S01]  /*c170*/  ULOP3.LUT UR50, URZ, UR5, URZ, 0x33, !UPT ;  /* 0x000000053f327292 */ /* 0x000fe2000f8e333f */
[----:B----4-:R-:W-:Y:S01]  /*c180*/  IMAD R20, R96, 0xc0, R20 ;  /* 0x000000c060147824 */ /* 0x010fe200078e0214 */
[----:B------:R-:W-:Y:S02]  /*c190*/  WARPGROUP.DEPBAR.LE gsb0, 0x0 ;  /* 0x00008000000079c5 */ /* 0x000fe40000010000 */
[----:B------:R-:W-:Y:S01]  /*c1a0*/  FMUL.FTZ R12, R35, UR4 ;  /* 0x00000004230c7c20 */ /* 0x000fe20008410000 */
[----:B------:R-:W-:Y:S01]  /*c1b0*/  FMUL.FTZ R35, R55, UR4 ;  /* 0x0000000437237c20 */ /* 0x000fe20008410000 */
[----:B------:R-:W-:Y:S01]  /*c1c0*/  FMUL.FTZ R55, R60, UR4 ;  /* 0x000000043c377c20 */ /* 0x000fe20008410000 */
[----:B------:R-:W-:Y:S01]  /*c1d0*/  FMUL.FTZ R60, R69, UR4 ;  /* 0x00000004453c7c20 */ /* 0x000fe20008410000 */
[----:B------:R-:W-:Y:S02]  /*c1e0*/  IMAD.MOV.U32 R69, RZ, RZ, -0x80 ;  /* 0xffffff80ff457424 */ /* 0x000fe400078e00ff */
[----:B------:R-:W-:Y:S01]  /*c1f0*/  FMUL.FTZ R10, R25, UR4 ;  /* 0x00000004190a7c20 */ /* 0x000fe20008410000 */
[----:B------:R-:W-:Y:S01]  /*c200*/  FMUL.FTZ R25, R32, UR4 ;  /* 0x0000000420197c20 */ /* 0x000fe20008410000 */
[----:B------:R-:W-:Y:S01]  /*c210*/  FMUL.FTZ R32, R50, UR4 ;  /* 0x0000000432207c20 */ /* 0x000fe20008410000 */
[----:B------:R-:W-:Y:S01]  /*c220*/  IMAD R69, R88, R69, 0x80 ;  /* 0x0000008058457424 */ /* 0x000fe200078e0245 */
[----:B------:R-:W-:Y:S01]  /*c230*/  @!P1 PRMT R50, RZ, 0x654, R0 ;  /* 0x00000654ff329816 */ /* 0x000fe20000000000 */
[----:B------:R-:W-:Y:S01]  /*c240*/  FMUL.FTZ R5, R27, UR4 ;  /* 0x000000041b057c20 */ /* 0x000fe20008410000 */
[----:B-1----:R-:W-:Y:S01]  /*c250*/  FMUL.FTZ R14, R28, UR4 ;  /* 0x000000041c0e7c20 */ /* 0x002fe20008410000 */
        /* <DEDUP_REMOVED lines=37> */
[----:B--2---:R-:W-:Y:S01]  /*c4b0*/  IMAD.IADD R71, R97, 0x1, R69 ;  /* 0x0000000161477824 */ /* 0x004fe200078e0245 */
        /* <DEDUP_REMOVED lines=19> */
[----:B---3--:R-:W-:Y:S01]  /*c5f0*/  IADD3 R51, -R98, 0x1, R71 ;  /* 0x0000000162337810 */ /* 0x008fe20007ffe147 */
[----:B------:R-:W0:Y:S04]  /*c600*/  MUFU.TANH R4, R4 ;  /* 0x0000000400047308 */ /* 0x000e280000002400 */
[----:B------:R-:W-:-:S04]  /*c610*/  IMAD R51, R136, -0x2, R51 ;  /* 0xfffffffe88337824 */ /* 0x000fc800078e0233 */
[----:B------:R-:W1:Y:S01]  /*c620*/  MUFU.TANH R10, R10 ;  /* 0x0000000a000a7308 */ /* 0x000e620000002400 */
[----:B------:R-:W-:-:S07]  /*c630*/  IMAD R71, R136, -0x2, R71 ;  /* 0xfffffffe88477824 */ /* 0x000fce00078e0247 */
[----:B------:R-:W2:Y:S01]  /*c640*/  MUFU.TANH R3, R3 ;  /* 0x0000000300037308 */ /* 0x000ea20000002400 */
[----:B------:R-:W-:-:S07]  /*c650*/  VIADD R72, R51, UR6 ;  /* 0x0000000633487c36 */ /* 0x000fce0008000000 */
        /* <DEDUP_REMOVED lines=60> */
[----:B------:R-:W0:Y:S01]  /*ca20*/  MUFU.TANH R50, R50 ;  /* 0x0000003200327308 */ /* 0x000e220000002400 */
[----:B------:R-:W-:Y:S01]  /*ca30*/  VIADD R73, R51, UR50 ;  /* 0x0000003233497c36 */ /* 0x000fe20008000000 */
[----:B------:R-:W-:-:S02]  /*ca40*/  LEA R70, R88, 0xffffff80, 0x7 ;  /* 0xffffff8058467811 */ /* 0x000fc400078e38ff */
[----:B------:R-:W-:Y:S01]  /*ca50*/  VIADDMNMX R74, R20, R72, R71, PT ;  /* 0x00000048144a7246 */ /* 0x000fe20003800147 */
[----:B------:R-:W-:Y:S01]  /*ca60*/  IMAD.IADD R76, R73, 0x1, R20 ;  /* 0x00000001494c7824 */ /* 0x000fe200078e0214 */
        /* <DEDUP_REMOVED lines=13> */
.L_x_9475:
[----:B------:R-:W-:-:S06]  /*cb40*/  UISETP.NE.AND UP1, UPT, UR7, 0x1, UPT ;  /* 0x000000010700788c */ /* 0x000fcc000bf25270 */
[----:B------:R-:W-:-:S05]  /*cb50*/  PLOP3.LUT P2, PT, PT, PT, UP1, 0x80, 0x0 ;  /* 0x000000000000781c */ /* 0x000fca0003f4f018 */
[----:B------:R-:W-:-:S08]  /*cb60*/  @UP1 ULDC.64 UR4, c[0x0][0x9e8] ;  /* 0x00027a0000041ab9 */ /* 0x000fd00000000a00 */
[----:B------:R-:W-:-:S05]  /*cb70*/  @P2 IMAD.HI.U32 R75, R51, UR4, RZ ;  /* 0x00000004334b2c27 */ /* 0x000fca000f8e00ff */
[----:B------:R-:W-:-:S07]  /*cb80*/  @P2 SHF.R.U32.HI R51, RZ, UR5, R75 ;  /* 0x00000005ff332c19 */ /* 0x000fce000801164b */
.L_x_9476:
[----:B------:R-:W-:Y:S05]  /*cb90*/  BSYNC B0 ;  /* 0x0000000000007941 */ /* 0x000fea0003800000 */
.L_x_9474:
[----:B------:R-:W-:-:S04]  /*cba0*/  IMAD R51, R51, UR7, -R70 ;  /* 0x0000000733337c24 */ /* 0x000fc8000f8e0a46 */
[----:B------:R-:W-:-:S05]  /*cbb0*/  IMAD R51, R136, -0x2, R51 ;  /* 0xfffffffe88337824 */ /* 0x000fca00078e0233 */
[----:B------:R-:W-:Y:S02]  /*cbc0*/  VIMNMX R76, R76, R51, !PT ;  /* 0x000000334c4c7248 */ /* 0x000fe40007fe0100 */
[----:B------:R-:W-:-:S07]  /*cbd0*/  VIADDMNMX R74, R51, UR7, R74, PT ;  /* 0x00000007334a7c46 */ /* 0x000fce000b80014a */
.L_x_9473:
[----:B------:R-:W2:Y:S01]  /*cbe0*/  LDL.LU R77, [R1] ;  /* 0x00000000014d7983 */ /* 0x000ea20000300800 */
[C---:B------:R-:W-:Y:S02]  /*cbf0*/  ISETP.GE.AND P3, PT, R69.reuse, 0x9, PT ;  /* 0x000000094500780c */ /* 0x040fe40003f66270 */
[C---:B------:R-:W-:Y:S02]  /*cc00*/  ISETP.GE.AND P2, PT, R69.reuse, 0x2, PT ;  /* 0x000000024500780c */ /* 0x040fe40003f46270 */
[----:B------:R-:W-:Y:S02]  /*cc10*/  ISETP.GE.AND P5, PT, R69, 0xa, PT ;  /* 0x0000000a4500780c */ /* 0x000fe40003fa6270 */
[----:B------:R-:W-:-:S04]  /*cc20*/  ISETP.GT.AND P4, PT, R76, 0x1, !P2 ;  /* 0x000000014c00780c */ /* 0x000fc80005784270 */
[----:B------:R-:W-:-:S04]  /*cc30*/  ISETP.LT.OR P4, PT, R74, 0x2, P4 ;  /* 0x000000024a00780c */ /* 0x000fc80002781670 */
[----:B------:R-:W-:Y:S02]  /*cc40*/  FSEL R10, R10, -INF , !P4 ;  /* 0xff8000000a0a7808 */ /* 0x000fe40006000000 */
[----:B------:R-:W-:Y:S02]  /*cc50*/  ISETP.GE.AND P4, PT, R69, 0x11, PT ;  /* 0x000000114500780c */ /* 0x000fe40003f86270 */
[----:B--2---:R-:W-:-:S04]  /*cc60*/  LOP3.LUT R77, R77, 0xfffffffd, RZ, 0xc0, !PT ;  /* 0xfffffffd4d4d7812 */ /* 0x004fc800078ec0ff */
[----:B------:R-:W-:Y:S02]  /*cc70*/  @P3 LOP3.LUT R77, R77, 0x2, RZ, 0xfc, !PT ;  /* 0x000000024d4d3812 */ /* 0x000fe400078efcff */
[----:B------:R-:W-:Y:S02]  /*cc80*/  ISETP.GT.AND P3, PT, R76, 0x8, !P3 ;  /* 0x000000084c00780c */ /* 0x000fe40005f64270 */
[----:B------:R-:W-:Y:S02]  /*cc90*/  LOP3.LUT R77, R77, 0xfffffffb, RZ, 0xc0, !PT ;  /* 0xfffffffb4d4d7812 */ /* 0x000fe400078ec0ff */
[----:B------:R-:W-:Y:S02]  /*cca0*/  ISETP.LT.OR P3, PT, R74, 0x9, P3 ;  /* 0x000000094a00780c */ /* 0x000fe40001f61670 */
[----:B------:R-:W-:Y:S02]  /*ccb0*/  @P5 LOP3.LUT R77, R77, 0x4, RZ, 0xfc, !PT ;  /* 0x000000044d4d5812 */ /* 0x000fe400078efcff */
[----:B------:R-:W-:-:S02]  /*ccc0*/  FSEL R14, R14, -INF , !P3 ;  /* 0xff8000000e0e7808 */ /* 0x000fc40005800000 */
[----:B------:R-:W-:Y:S02]  /*ccd0*/  ISETP.GT.AND P3, PT, R76, 0x9, !P5 ;  /* 0x000000094c00780c */ /* 0x000fe40006f64270 */
[----:B------:R-:W-:Y:S02]  /*cce0*/  LOP3.LUT R77, R77, 0xfffffff7, RZ, 0xc0, !PT ;  /* 0xfffffff74d4d7812 */ /* 0x000fe400078ec0ff */
[----:B------:R-:W-:Y:S02]  /*ccf0*/  ISETP.LT.OR P3, PT, R74, 0xa, P3 ;  /* 0x0000000a4a00780c */ /* 0x000fe40001f61670 */
[----:B------:R-:W-:Y:S02]  /*cd00*/  @P4 LOP3.LUT R77, R77, 0x8, RZ, 0xfc, !PT ;  /* 0x000000084d4d4812 */ /* 0x000fe400078efcff */
[----:B0-----:R-:W-:Y:S02]  /*cd10*/  FSEL R13, R13, -INF , !P3 ;  /* 0xff8000000d0d7808 */ /* 0x001fe40005800000 */
[----:B------:R-:W-:-:S02]  /*cd20*/  ISETP.GT.AND P3, PT, R76, 0x10, !P4 ;  /* 0x000000104c00780c */ /* 0x000fc40006764270 */
[----:B------:R-:W-:Y:S02]  /*cd30*/  ISETP.GE.AND P4, PT, R69, 0x12, PT ;  /* 0x000000124500780c */ /* 0x000fe40003f86270 */
[----:B------:R-:W-:Y:S02]  /*cd40*/  ISETP.LT.OR P3, PT, R74, 0x11, P3 ;  /* 0x000000114a00780c */ /* 0x000fe40001f61670 */
[----:B------:R-:W-:Y:S02]  /*cd50*/  LOP3.LUT R77, R77, 0xfbffffff, RZ, 0xc0, !PT ;  /* 0xfbffffff4d4d7812 */ /* 0x000fe400078ec0ff */
[----:B------:R-:W-:Y:S02]  /*cd60*/  FSEL R25, R25, -INF , !P3 ;  /* 0xff80000019197808 */ /* 0x000fe40005800000 */
[----:B------:R-:W-:-:S04]  /*cd70*/  ISETP.GT.AND P3, PT, R76, 0x11, !P4 ;  /* 0x000000114c00780c */ /* 0x000fc80006764270 */
[----:B------:R-:W-:Y:S02]  /*cd80*/  ISETP.LT.OR P3, PT, R74, 0x12, P3 ;  /* 0x000000124a00780c */ /* 0x000fe40001f61670 */
[----:B------:R-:W-:Y:S02]  /*cd90*/  @P4 LOP3.LUT R77, R77, 0x4000000, RZ, 0xfc, !PT ;  /* 0x040000004d4d4812 */ /* 0x000fe400078efcff */
[----:B------:R-:W-:Y:S02]  /*cda0*/  ISETP.GE.AND P4, PT, R69, 0x19, PT ;  /* 0x000000194500780c */ /* 0x000fe40003f86270 */
[----:B------:R-:W-:Y:S02]  /*cdb0*/  LOP3.LUT R77, R77, 0xfdffffff, RZ, 0xc0, !PT ;  /* 0xfdffffff4d4d7812 */ /* 0x000fe400078ec0ff */
[----:B------:R-:W-:Y:S01]  /*cdc0*/  FSEL R51, R21, -INF , !P3 ;  /* 0xff80000015337808 */ /* 0x000fe20005800000 */
[----:B------:R-:W-:Y:S01]  /*cdd0*/  VIADD R21, R20, 0x8 ;  /* 0x0000000814157836 */ /* 0x000fe20000000000 */
        /* <DEDUP_REMOVED lines=149> */
[----:B------:R-:W-:Y:S02]  /*d730*/  ISETP.GE.AND P6, PT, R69, 0x7a, PT ;  /* 0x0000007a4500780c */ /* 0x000fe40003fc6270 */
[----:B------:R-:W-:-:S11]  /*d740*/  VIADDMNMX R69, R21, R72, R71, PT ;  /* 0x0000004815457246 */ /* 0x000fd60003800147 */
[----:B------:R-:W-:Y:S02]  /*d750*/  @P6 LOP3.LUT R77, R77, 0x8000000, RZ, 0xfc, !PT ;  /* 0x080000004d4d6812 */ /* 0x000fe400078efcff */
[----:B------:R-:W-:-:S03]  /*d760*/  ISETP.GT.AND P6, PT, R76, 0x79, !P6 ;  /* 0x000000794c00780c */ /* 0x000fc600077c4270 */
[----:B------:R0:W-:Y:S01]  /*d770*/  STL [R1], R77 ;  /* 0x0000004d01007387 */ /* 0x0001e20000100800 */
[----:B------:R-:W-:-:S04]  /*d780*/  ISETP.LT.OR P6, PT, R74, 0x7a, P6 ;  /* 0x0000007a4a00780c */ /* 0x000fc800037c1670 */
[----:B------:R-:W-:Y:S01]  /*d790*/  FSEL R4, R68, -INF , !P6 ;  /* 0xff80000044047808 */ /* 0x000fe20007000000 */
[----:B------:R-:W-:Y:S01]  /*d7a0*/  IMAD.IADD R68, R73, 0x1, R21 ;  /* 0x0000000149447824 */ /* 0x000fe200078e0215 */
[----:B------:R-:W-:-:S13]  /*d7b0*/  PLOP3.LUT P6, PT, PT, PT, UP0, 0x40, 0x0 ;  /* 0x000000000000781c */ /* 0x000fda0003fce808 */
[----:B0-----:R-:W-:Y:S05]  /*d7c0*/  @P6 BRA `(.L_x_9477) ;  /* 0x0000000000646947 */ /* 0x001fea0003800000 */
        /* <DEDUP_REMOVED lines=14> */
.L_x_9479:
[----:B------:R-:W-:-:S06]  /*d8b0*/  UISETP.NE.AND UP1, UPT, UR7, 0x1, UPT ;  /* 0x000000010700788c */ /* 0x000fcc000bf25270 */
[----:B------:R-:W-:-:S05]  /*d8c0*/  PLOP3.LUT P6, PT, PT, PT, UP1, 0x80, 0x0 ;  /* 0x000000000000781c */ /* 0x000fca0003fcf018 */
[----:B------:R-:W-:-:S08]  /*d8d0*/  @UP1 ULDC.64 UR4, c[0x0][0x9e8] ;  /* 0x00027a0000041ab9 */ /* 0x000fd00000000a00 */
[----:B------:R-:W-:Y:S01]  /*d8e0*/  @P6 IMAD.HI.U32 R72, R71, UR4, RZ ;  /* 0x0000000447486c27 */ /* 0x000fe2000f8e00ff */
[----:B------:R-:W-:-:S13]  /*d8f0*/  PLOP3.LUT P6, PT, PT, PT, UP1, 0x80, 0x0 ;  /* 0x000000000000781c */ /* 0x000fda0003fcf018 */
[----:B------:R-:W-:-:S07]  /*d900*/  @P6 SHF.R.U32.HI R71, RZ, UR5, R72 ;  /* 0x00000005ff476c19 */ /* 0x000fce0008011648 */
.L_x_9480:
[----:B------:R-:W-:Y:S05]  /*d910*/  BSYNC B0 ;  /* 0x0000000000007941 */ /* 0x000fea0003800000 */
.L_x_9478:
[----:B------:R-:W-:-:S04]  /*d920*/  IMAD R71, R71, UR7, -R70 ;  /* 0x0000000747477c24 */ /* 0x000fc8000f8e0a46 */
[----:B------:R-:W-:-:S05]  /*d930*/  IMAD R71, R136, -0x2, R71 ;  /* 0xfffffffe88477824 */ /* 0x000fca00078e0247 */
[----:B------:R-:W-:Y:S02]  /*d940*/  VIMNMX R68, R68, R71, !PT ;  /* 0x0000004744447248 */ /* 0x000fe40007fe0100 */
[----:B------:R-:W-:-:S07]  /*d950*/  VIADDMNMX R69, R71, UR7, R69, PT ;  /* 0x0000000747457c46 */ /* 0x000fce000b800145 */
.L_x_9477:
[----:B------:R-:W-:Y:S01]  /*d960*/  ISETP.GT.AND P2, PT, R68, 0x1, !P2 ;  /* 0x000000014400780c */ /* 0x000fe20005744270 */
[----:B------:R-:W-:Y:S01]  /*d970*/  ULDC UR39, c[0x0][0x988] ;  /* 0x0002620000277ab9 */ /* 0x000fe20000000800 */
[----:B------:R-:W-:Y:S01]  /*d980*/  LOP3.LUT P6, RZ, R77, 0x4000000, RZ, 0xc0, !PT ;  /* 0x040000004dff7812 */ /* 0x000fe200078cc0ff */
[----:B------:R-:W2:Y:S01]  /*d990*/  LDL R87, [R1+0x1c] ;  /* 0x00001c0001577983 */ /* 0x000ea20000100800 */
[----:B------:R-:W-:Y:S02]  /*d9a0*/  ISETP.LT.OR P2, PT, R69, 0x2, P2 ;  /* 0x000000024500780c */ /* 0x000fe40001741670 */
[----:B------:R-:W-:Y:S02]  /*d9b0*/  FMNMX.FTZ R71, R75, R10, !PT ;  /* 0x0000000a4b477209 */ /* 0x000fe40007810000 */
        /* <DEDUP_REMOVED lines=87> */
[----:B------:R-:W-:Y:S01]  /*df30*/  ISETP.GT.AND P2, PT, R68, 0x40, !P6 ;  /* 0x000000404400780c */ /* 0x000fe20007744270 */
[----:B------:R-:W0:Y:S01]  /*df40*/  SHFL.BFLY PT, R12, R71, 0x2, 0x1f ;  /* 0x0c401f00470c7f89 */ /* 0x000e2200000e0000 */
[----:B------:R-:W-:-:S02]  /*df50*/  LOP3.LUT P6, RZ, R77, 0x10, RZ, 0xc0, !PT ;  /* 0x000000104dff7812 */ /* 0x000fc400078cc0ff */
[----:B------:R-:W-:-:S04]  /*df60*/  ISETP.LT.OR P2, PT, R69, 0x41, P2 ;  /* 0x000000414500780c */ /* 0x000fc80001741670 */
[----:B------:R-:W-:Y:S02]  /*df70*/  FSEL R36, R36, -INF , !P2 ;  /* 0xff80000024247808 */ /* 0x000fe40005000000 */
[----:B------:R-:W-:-:S04]  /*df80*/  LOP3.LUT P2, RZ, R77, 0x4000, RZ, 0xc0, !PT ;  /* 0x000040004dff7812 */ /* 0x000fc8000784c0ff */
[----:B------:R-:W-:-:S04]  /*df90*/  ISETP.GT.AND P2, PT, R68, 0x41, !P2 ;  /* 0x000000414400780c */ /* 0x000fc80005744270 */
[----:B------:R-:W-:-:S04]  /*dfa0*/  ISETP.LT.OR P2, PT, R69, 0x42, P2 ;  /* 0x000000424500780c */ /* 0x000fc80001741670 */
[----:B------:R-:W-:Y:S02]  /*dfb0*/  FSEL R37, R37, -INF , !P2 ;  /* 0xff80000025257808 */ /* 0x000fe40005000000 */
[----:B------:R-:W-:Y:S02]  /*dfc0*/  LOP3.LUT P2, RZ, R77, 0x2000, RZ, 0xc0, !PT ;  /* 0x000020004dff7812 */ /* 0x000fe4000784c0ff */
[----:B0-----:R-:W-:Y:S02]  /*dfd0*/  FMNMX.FTZ R73, R71, R12, !PT ;  /* 0x0000000c47497209 */ /* 0x001fe40007810000 */
[----:B------:R-:W-:-:S03]  /*dfe0*/  ISETP.GT.AND P2, PT, R68, 0x48, !P2 ;  /* 0x000000484400780c */ /* 0x000fc60005744270 */
[----:B------:R-:W0:Y:S01]  /*dff0*/  SHFL.BFLY PT, R12, R73, 0x1, 0x1f ;  /* 0x0c201f00490c7f89 */ /* 0x000e2200000e0000 */
        /* <DEDUP_REMOVED lines=42> */
[C---:B------:R-:W-:Y:S02]  /*e2a0*/  ISETP.GT.AND P2, PT, R68.reuse, RZ, !P6 ;  /* 0x000000ff4400720c */ /* 0x040fe40007744270 */
[----:B------:R-:W-:Y:S02]  /*e2b0*/  ISETP.GT.AND P3, PT, R68, 0x70, !P3 ;  /* 0x000000704400780c */ /* 0x000fe40005f64270 */
[----:B------:R-:W-:Y:S01]  /*e2c0*/  ISETP.LT.OR P2, PT, R69, 0x1, P2 ;  /* 0x000000014500780c */ /* 0x000fe20001741670 */
[--C-:B------:R-:W-:Y:S01]  /*e2d0*/  FFMA.FTZ R74, R10, UR39, -R86.reuse ;  /* 0x000000270a4a7c23 */ /* 0x100fe20008010856 */
[--C-:B------:R-:W-:Y:S01]  /*e2e0*/  FFMA.FTZ R73, R13, UR39, -R86.reuse ;  /* 0x000000270d497c23 */ /* 0x100fe20008010856 */
[--C-:B------:R-:W-:Y:S01]  /*e2f0*/  FFMA.FTZ R80, R28, UR39, -R86.reuse ;  /* 0x000000271c507c23 */ /* 0x100fe20008010856 */
[----:B------:R-:W-:Y:S01]  /*e300*/  FSEL R72, R3, -INF , !P2 ;  /* 0xff80000003487808 */ /* 0x000fe20005000000 */
[----:B------:R-:W-:Y:S01]  /*e310*/  FFMA.FTZ R10, R14, UR39, -R86 ;  /* 0x000000270e0a7c23 */ /* 0x000fe20008010856 */
[----:B------:R-:W-:-:S02]  /*e320*/  LOP3.LUT P6, RZ, R77, 0x8000000, RZ, 0xc0, !PT ;  /* 0x080000004dff7812 */ /* 0x000fc400078cc0ff */
        /* <DEDUP_REMOVED lines=24> */
[----:B------:R-:W-:Y:S02]  /*e4b0*/  FMNMX.FTZ R13, R45, R82, !PT ;  /* 0x000000522d0d7209 */ /* 0x000fe40007810000 */
[----:B------:R-:W-:Y:S02]  /*e4c0*/  ISETP.GT.AND P4, PT, R68, 0x71, !P4 ;  /* 0x000000714400780c */ /* 0x000fe40006784270 */
[----:B------:R-:W-:Y:S02]  /*e4d0*/  ISETP.LT.OR P3, PT, R69, 0x71, P3 ;  /* 0x000000714500780c */ /* 0x000fe40001f61670 */
[----:B------:R-:W-:Y:S02]  /*e4e0*/  FMNMX.FTZ R82, R46, R13, !PT ;  /* 0x0000000d2e527209 */ /* 0x000fe40007810000 */
[C---:B------:R-:W-:Y:S02]  /*e4f0*/  ISETP.GT.AND P5, PT, R68.reuse, 0x78, !P5 ;  /* 0x000000784400780c */ /* 0x040fe40006fa4270 */
[----:B------:R-:W-:-:S02]  /*e500*/  ISETP.GT.AND P2, PT, R68, 0x79, !P6 ;  /* 0x000000794400780c */ /* 0x000fc40007744270 */
[----:B------:R-:W-:Y:S02]  /*e510*/  ISETP.LT.OR P4, PT, R69, 0x72, P4 ;  /* 0x000000724500780c */ /* 0x000fe40002781670 */
[----:B------:R-:W-:Y:S02]  /*e520*/  FSEL R68, R48, -INF , !P3 ;  /* 0xff80000030447808 */ /* 0x000fe40005800000 */
[----:B------:R-:W-:Y:S02]  /*e530*/  FMNMX.FTZ R13, R47, R82, !PT ;  /* 0x000000522f0d7209 */ /* 0x000fe40007810000 */
[----:B------:R-:W-:Y:S02]  /*e540*/  ISETP.LT.OR P5, PT, R69, 0x79, P5 ;  /* 0x000000794500780c */ /* 0x000fe40002fa1670 */
[----:B------:R-:W-:Y:S02]  /*e550*/  FSEL R79, R49, -INF , !P4 ;  /* 0xff800000314f7808 */ /* 0x000fe40006000000 */
[----:B------:R-:W-:-:S02]  /*e560*/  FMNMX.FTZ R48, R68, R13, !PT ;  /* 0x0000000d44307209 */ /* 0x000fc40007810000 */
[----:B------:R-:W-:Y:S02]  /*e570*/  ISETP.LT.OR P2, PT, R69, 0x7a, P2 ;  /* 0x0000007a4500780c */ /* 0x000fe40001741670 */
[----:B------:R-:W-:Y:S02]  /*e580*/  FSEL R83, R0, -INF , !P5 ;  /* 0xff80000000537808 */ /* 0x000fe40006800000 */
[----:B------:R-:W-:Y:S02]  /*e590*/  FMNMX.FTZ R48, R79, R48, !PT ;  /* 0x000000304f307209 */ /* 0x000fe40007810000 */
[----:B------:R-:W-:Y:S02]  /*e5a0*/  FSEL R84, R50, -INF , !P2 ;  /* 0xff80000032547808 */ /* 0x000fe40005000000 */
[----:B------:R-:W-:-:S04]  /*e5b0*/  FMNMX.FTZ R13, R83, R48, !PT ;  /* 0x00000030530d7209 */ /* 0x000fc80007810000 */
[----:B------:R-:W-:-:S05]  /*e5c0*/  FMNMX.FTZ R13, R84, R13, !PT ;  /* 0x0000000d540d7209 */ /* 0x000fca0007810000 */
[----:B------:R-:W0:Y:S02]  /*e5d0*/  SHFL.BFLY PT, R0, R13, 0x2, 0x1f ;  /* 0x0c401f000d007f89 */ /* 0x000e2400000e0000 */
[----:B0-----:R-:W-:-:S05]  /*e5e0*/  FMNMX.FTZ R48, R13, R0, !PT ;  /* 0x000000000d307209 */ /* 0x001fca0007810000 */
[----:B------:R-:W0:Y:S01]  /*e5f0*/  SHFL.BFLY PT, R13, R48, 0x1, 0x1f ;  /* 0x0c201f00300d7f89 */ /* 0x000e2200000e0000 */
[--C-:B------:R-:W-:Y:S01]  /*e600*/  FFMA.FTZ R71, R75, UR39, -R86.reuse ;  /* 0x000000274b477c23 */ /* 0x100fe20008010856 */
[--C-:B------:R-:W-:Y:S01]  /*e610*/  FFMA.FTZ R53, R53, UR39, -R86.reuse ;  /* 0x0000002735357c23 */ /* 0x100fe20008010856 */
[----:B------:R-:W-:Y:S08]  /*e620*/  MUFU.EX2 R74, R74 ;  /* 0x0000004a004a7308 */ /* 0x000ff00000000800 */
[----:B------:R1:W-:Y:S01]  /*e630*/  MUFU.EX2 R69, R53 ;  /* 0x0000003500457308 */ /* 0x0003e20000000800 */
[----:B0-----:R-:W-:Y:S01]  /*e640*/  FMNMX.FTZ R13, R48, R13, !PT ;  /* 0x0000000d300d7209 */ /* 0x001fe20007810000 */
[----:B------:R-:W-:-:S03]  /*e650*/  FFMA.FTZ R48, R62, UR39, -R86 ;  /* 0x000000273e307c23 */ /* 0x000fc60008010856 */
[C---:B------:R-:W-:Y:S01]  /*e660*/  FSETP.NEU.FTZ.AND P2, PT, R13.reuse, -INF , PT ;  /* 0xff8000000d00780b */ /* 0x040fe20003f5d000 */
[----:B------:R-:W-:Y:S01]  /*e670*/  FMUL.FTZ R62, R13, UR39 ;  /* 0x000000270d3e7c20 */ /* 0x000fe20008410000 */
[--C-:B-1----:R-:W-:Y:S01]  /*e680*/  FFMA.FTZ R53, R4, UR39, -R86.reuse ;  /* 0x0000002704357c23 */ /* 0x102fe20008010856 */
[----:B------:R-:W0:Y:S03]  /*e690*/  MUFU.EX2 R71, R71 ;  /* 0x0000004700477308 */ /* 0x000e260000000800 */
[----:B------:R-:W-:Y:S01]  /*e6a0*/  FSEL R4, R62, RZ, P2 ;  /* 0x000000ff3e047208 */ /* 0x000fe20001000000 */
[--C-:B------:R-:W-:Y:S01]  /*e6b0*/  FFMA.FTZ R25, R25, UR39, -R86.reuse ;  /* 0x0000002719197c23 */ /* 0x100fe20008010856 */
[----:B------:R-:W-:-:S03]  /*e6c0*/  FFMA.FTZ R82, R56, UR39, -R86 ;  /* 0x0000002738527c23 */ /* 0x000fc60008010856 */
[----:B------:R-:W1:Y:S01]  /*e6d0*/  MUFU.EX2 R10, R10 ;  /* 0x0000000a000a7308 */ /* 0x000e620000000800 */
[--C-:B------:R-:W-:Y:S01]  /*e6e0*/  FFMA.FTZ R62, R72, UR39, -R4.reuse ;  /* 0x00000027483e7c23 */ /* 0x100fe20008010804 */
[----:B------:R-:W-:Y:S01]  /*e6f0*/  FFMA.FTZ R5, R5, UR39, -R4 ;  /* 0x0000002705057c23 */ /* 0x000fe20008010804 */
[--C-:B------:R-:W-:Y:S01]  /*e700*/  FFMA.FTZ R56, R59, UR39, -R86.reuse ;  /* 0x000000273b387c23 */ /* 0x100fe20008010856 */
[----:B------:R-:W-:Y:S01]  /*e710*/  FFMA.FTZ R59, R63, UR39, -R86 ;  /* 0x000000273f3b7c23 */ /* 0x000fe20008010856 */
[----:B------:R-:W-:Y:S01]  /*e720*/  FFMA.FTZ R63, R8, UR39, -R4 ;  /* 0x00000027083f7c23 */ /* 0x000fe20008010804 */
[--C-:B------:R-:W-:Y:S02]  /*e730*/  FFMA.FTZ R76, R51, UR39, -R86.reuse ;  /* 0x00000027334c7c23 */ /* 0x100fe40008010856 */
[----:B------:R-:W3:Y:S01]  /*e740*/  MUFU.EX2 R73, R73 ;  /* 0x0000004900497308 */ /* 0x000ee20000000800 */
[--C-:B------:R-:W-:Y:S01]  /*e750*/  FFMA.FTZ R77, R29, UR39, -R86.reuse ;  /* 0x000000271d4d7c23 */ /* 0x100fe20008010856 */
[----:B------:R-:W-:Y:S01]  /*e760*/  FFMA.FTZ R0, R66, UR39, -R86 ;  /* 0x0000002742007c23 */ /* 0x000fe20008010856 */
[----:B------:R-:W-:-:S05]  /*e770*/  FFMA.FTZ R66, R9, UR39, -R4 ;  /* 0x0000002709427c23 */ /* 0x000fca0008010804 */
[----:B------:R-:W-:Y:S01]  /*e780*/  MUFU.EX2 R62, R62 ;  /* 0x0000003e003e7308 */ /* 0x000fe20000000800 */
[----:B0-----:R-:W-:-:S07]  /*e790*/  FADD.FTZ R9, R71, R74 ;  /* 0x0000004a47097221 */ /* 0x001fce0000010000 */
[----:B------:R-:W-:Y:S08]  /*e7a0*/  MUFU.EX2 R5, R5 ;  /* 0x0000000500057308 */ /* 0x000ff00000000800 */
[----:B------:R-:W0:Y:S01]  /*e7b0*/  MUFU.EX2 R25, R25 ;  /* 0x0000001900197308 */ /* 0x000e220000000800 */
[----:B-1----:R-:W-:-:S07]  /*e7c0*/  FADD.FTZ R8, R10, R9 ;  /* 0x000000090a087221 */ /* 0x002fce0000010000 */
[----:B------:R-:W1:Y:S01]  /*e7d0*/  MUFU.EX2 R63, R63 ;  /* 0x0000003f003f7308 */ /* 0x000e620000000800 */
[----:B------:R-:W-:-:S07]  /*e7e0*/  FFMA.FTZ R90, R90, UR39, -R86 ;  /* 0x000000275a5a7c23 */ /* 0x000fce0008010856 */
[----:B------:R-:W4:Y:S01]  /*e7f0*/  MUFU.EX2 R76, R76 ;  /* 0x0000004c004c7308 */ /* 0x000f220000000800 */
[--C-:B------:R-:W-:Y:S01]  /*e800*/  FFMA.FTZ R81, R55, UR39, -R86.reuse ;  /* 0x0000002737517c23 */ /* 0x100fe20008010856 */
[----:B------:R-:W-:Y:S01]  /*e810*/  FFMA.FTZ R55, R58, UR39, -R86 ;  /* 0x000000273a377c23 */ /* 0x000fe20008010856 */
[----:B---3--:R-:W-:-:S05]  /*e820*/  FADD.FTZ R8, R73, R8 ;  /* 0x0000000849087221 */ /* 0x008fca0000010000 */
[----:B------:R-:W3:Y:S01]  /*e830*/  MUFU.EX2 R77, R77 ;  /* 0x0000004d004d7308 */ /* 0x000ee20000000800 */
[--C-:B------:R-:W-:Y:S01]  /*e840*/  FFMA.FTZ R14, R89, UR39, -R86.reuse ;  /* 0x00000027590e7c23 */ /* 0x100fe20008010856 */
[--C-:B------:R-:W-:Y:S01]  /*e850*/  FFMA.FTZ R58, R61, UR39, -R86.reuse ;  /* 0x000000273d3a7c23 */ /* 0x100fe20008010856 */
[----:B------:R-:W-:Y:S01]  /*e860*/  FFMA.FTZ R61, R67, UR39, -R86 ;  /* 0x00000027433d7c23 */ /* 0x000fe20008010856 */
[----:B------:R-:W-:-:S04]  /*e870*/  FFMA.FTZ R67, R11, UR39, -R4 ;  /* 0x000000270b437c23 */ /* 0x000fc80008010804 */
[----:B------:R-:W5:Y:S01]  /*e880*/  MUFU.EX2 R80, R80 ;  /* 0x0000005000507308 */ /* 0x000f620000000800 */
[----:B0-----:R-:W-:Y:S01]  /*e890*/  FADD.FTZ R11, R25, R8 ;  /* 0x00000008190b7221 */ /* 0x001fe20000010000 */
[----:B------:R-:W-:-:S06]  /*e8a0*/  FFMA.FTZ R28, R92, UR39, -R86 ;  /* 0x000000275c1c7c23 */ /* 0x000fcc0008010856 */
[----:B------:R0:W2:Y:S01]  /*e8b0*/  MUFU.EX2 R3, R90 ;  /* 0x0000005a00037308 */ /* 0x0000a20000000800 */
[--C-:B------:R-:W-:Y:S01]  /*e8c0*/  FFMA.FTZ R72, R31, UR39, -R4.reuse ;  /* 0x000000271f487c23 */ /* 0x100fe20008010804 */
[--C-:B------:R-:W-:Y:S01]  /*e8d0*/  FFMA.FTZ R31, R32, UR39, -R4.reuse ;  /* 0x00000027201f7c23 */ /* 0x100fe20008010804 */
[----:B0-----:R-:W-:Y:S01]  /*e8e0*/  FFMA.FTZ R90, R24, UR39, -R4 ;  /* 0x00000027185a7c23 */ /* 0x001fe20008010804 */
[----:B------:R-:W-:-:S04]  /*e8f0*/  FADD.FTZ R24, R62, R5 ;  /* 0x000000053e187221 */ /* 0x000fc80000010000 */
[----:B------:R-:W0:Y:S01]  /*e900*/  MUFU.EX2 R66, R66 ;  /* 0x0000004200427308 */ /* 0x000e220000000800 */
[----:B------:R-:W-:Y:S01]  /*e910*/  FFMA.FTZ R29, R91, UR39, -R86 ;  /* 0x000000275b1d7c23 */ /* 0x000fe20008010856 */
[----:B-1----:R-:W-:Y:S01]  /*e920*/  FADD.FTZ R9, R63, R24 ;  /* 0x000000183f097221 */ /* 0x002fe20000010000 */
[----:B----4-:R-:W-:Y:S01]  /*e930*/  FADD.FTZ R24, R76, R11 ;  /* 0x0000000b4c187221 */ /* 0x010fe20000010000 */
[--C-:B------:R-:W-:Y:S01]  /*e940*/  FFMA.FTZ R70, R70, UR39, -R4.reuse ;  /* 0x0000002746467c23 */ /* 0x100fe20008010804 */
[----:B------:R-:W-:-:S03]  /*e950*/  FFMA.FTZ R32, R33, UR39, -R4 ;  /* 0x0000002721207c23 */ /* 0x000fc60008010804 */
[----:B------:R-:W1:Y:S01]  /*e960*/  MUFU.EX2 R14, R14 ;  /* 0x0000000e000e7308 */ /* 0x000e620000000800 */
[--C-:B------:R-:W-:Y:S01]  /*e970*/  FFMA.FTZ R33, R34, UR39, -R4.reuse ;  /* 0x0000002722217c23 */ /* 0x100fe20008010804 */
[--C-:B------:R-:W-:Y:S01]  /*e980*/  FFMA.FTZ R34, R35, UR39, -R4.reuse ;  /* 0x0000002723227c23 */ /* 0x100fe20008010804 */
[----:B------:R-:W-:Y:S01]  /*e990*/  FFMA.FTZ R35, R36, UR39, -R4 ;  /* 0x0000002724237c23 */ /* 0x000fe20008010804 */
[----:B---3--:R-:W-:Y:S01]  /*e9a0*/  FADD.FTZ R11, R77, R24 ;  /* 0x000000184d0b7221 */ /* 0x008fe20000010000 */
[----:B------:R-:W-:Y:S01]  /*e9b0*/  FFMA.FTZ R51, R94, UR39, -R86 ;  /* 0x000000275e337c23 */ /* 0x000fe20008010856 */
[--C-:B------:R-:W-:Y:S02]  /*e9c0*/  FFMA.FTZ R36, R37, UR39, -R4.reuse ;  /* 0x0000002725247c23 */ /* 0x100fe40008010804 */
[----:B------:R-:W-:Y:S01]  /*e9d0*/  MUFU.EX2 R28, R28 ;  /* 0x0000001c001c7308 */ /* 0x000fe20000000800 */
[----:B------:R-:W-:Y:S01]  /*e9e0*/  FFMA.FTZ R37, R38, UR39, -R4 ;  /* 0x0000002726257c23 */ /* 0x000fe20008010804 */
[----:B------:R-:W-:Y:S01]  /*e9f0*/  FFMA.FTZ R50, R57, UR39, -R86 ;  /* 0x0000002739327c23 */ /* 0x000fe20008010856 */
[----:B------:R-:W-:-:S05]  /*ea00*/  FFMA.FTZ R38, R40, UR39, -R4 ;  /* 0x0000002728267c23 */ /* 0x000fca0008010804 */
[----:B------:R-:W3:Y:S01]  /*ea10*/  MUFU.EX2 R67, R67 ;  /* 0x0000004300437308 */ /* 0x000ee20000000800 */
[--C-:B------:R-:W-:Y:S01]  /*ea20*/  FFMA.FTZ R57, R60, UR39, -R86.reuse ;  /* 0x000000273c397c23 */ /* 0x100fe20008010856 */
[----:B-----5:R-:W-:Y:S01]  /*ea30*/  FADD.FTZ R40, R80, R11 ;  /* 0x0000000b50287221 */ /* 0x020fe20000010000 */
[--C-:B------:R-:W-:Y:S01]  /*ea40*/  FFMA.FTZ R78, R93, UR39, -R86.reuse ;  /* 0x000000275d4e7c23 */ /* 0x100fe20008010856 */
[--C-:B------:R-:W-:Y:S01]  /*ea50*/  FFMA.FTZ R75, R95, UR39, -R86.reuse ;  /* 0x000000275f4b7c23 */ /* 0x100fe20008010856 */
[--C-:B------:R-:W-:Y:S01]  /*ea60*/  FFMA.FTZ R52, R52, UR39, -R86.reuse ;  /* 0x0000002734347c23 */ /* 0x100fe20008010856 */
[--C-:B------:R-:W-:Y:S02]  /*ea70*/  FFMA.FTZ R54, R54, UR39, -R86.reuse ;  /* 0x0000002736367c23 */ /* 0x100fe40008010856 */
[----:B------:R-:W-:Y:S01]  /*ea80*/  MUFU.EX2 R29, R29 ;  /* 0x0000001d001d7308 */ /* 0x000fe20000000800 */
[--C-:B------:R-:W-:Y:S01]  /*ea90*/  FFMA.FTZ R60, R65, UR39, -R86.reuse ;  /* 0x00000027413c7c23 */ /* 0x100fe20008010856 */
[----:B------:R-:W-:Y:S01]  /*eaa0*/  FFMA.FTZ R49, R64, UR39, -R86 ;  /* 0x0000002740317c23 */ /* 0x000fe20008010856 */
[--C-:B------:R-:W-:Y:S01]  /*eab0*/  FFMA.FTZ R86, R39, UR39, -R4.reuse ;  /* 0x0000002727567c23 */ /* 0x100fe20008010804 */
[----:B------:R-:W-:-:S04]  /*eac0*/  FFMA.FTZ R39, R41, UR39, -R4 ;  /* 0x0000002729277c23 */ /* 0x000fc80008010804 */
[----:B------:R-:W4:Y:S01]  /*ead0*/  MUFU.EX2 R70, R70 ;  /* 0x0000004600467308 */ /* 0x000f220000000800 */
[----:B--2---:R-:W-:Y:S01]  /*eae0*/  FADD.FTZ R41, R3, R40 ;  /* 0x0000002803297221 */ /* 0x004fe20000010000 */
[--C-:B------:R-:W-:Y:S01]  /*eaf0*/  FFMA.FTZ R85, R15, UR39, -R4.reuse ;  /* 0x000000270f557c23 */ /* 0x100fe20008010804 */
[----:B------:R-:W-:Y:S01]  /*eb00*/  FFMA.FTZ R15, R26, UR39, -R4 ;  /* 0x000000271a0f7c23 */ /* 0x000fe20008010804 */
[----:B0-----:R-:W-:-:S04]  /*eb10*/  F2FP.BF16.F32.PACK_AB R11, R66, R63 ;  /* 0x0000003f420b723e */ /* 0x001fc800000010ff */
[----:B------:R-:W0:Y:S01]  /*eb20*/  MUFU.EX2 R51, R51 ;  /* 0x0000003300337308 */ /* 0x000e220000000800 */
[----:B------:R-:W-:Y:S01]  /*eb30*/  FADD.FTZ R26, R66, R9 ;  /* 0x00000009421a7221 */ /* 0x000fe20000010000 */
[----:B-1----:R-:W-:Y:S01]  /*eb40*/  FADD.FTZ R63, R14, R41 ;  /* 0x000000290e3f7221 */ /* 0x002fe20000010000 */
[----:B------:R-:W-:-:S05]  /*eb50*/  FFMA.FTZ R41, R44, UR39, -R4 ;  /* 0x000000272c297c23 */ /* 0x000fca0008010804 */
[----:B------:R-:W1:Y:S01]  /*eb60*/  MUFU.EX2 R78, R78 ;  /* 0x0000004e004e7308 */ /* 0x000e620000000800 */
[----:B---3--:R-:W-:Y:S01]  /*eb70*/  FADD.FTZ R9, R67, R26 ;  /* 0x0000001a43097221 */ /* 0x008fe20000010000 */
[----:B------:R-:W-:Y:S01]  /*eb80*/  FADD.FTZ R44, R28, R63 ;  /* 0x0000003f1c2c7221 */ /* 0x000fe20000010000 */
[--C-:B------:R-:W-:Y:S01]  /*eb90*/  FFMA.FTZ R42, R42, UR39, -R4.reuse ;  /* 0x000000272a2a7c23 */ /* 0x100fe20008010804 */
[----:B------:R-:W-:-:S04]  /*eba0*/  FFMA.FTZ R65, R30, UR39, -R4 ;  /* 0x000000271e417c23 */ /* 0x000fc80008010804 */
[----:B------:R-:W2:Y:S01]  /*ebb0*/  MUFU.EX2 R75, R75 ;  /* 0x0000004b004b7308 */ /* 0x000ea20000000800 */
[----:B----4-:R-:W-:Y:S01]  /*ebc0*/  FADD.FTZ R30, R70, R9 ;  /* 0x00000009461e7221 */ /* 0x010fe20000010000 */
[----:B------:R-:W-:Y:S01]  /*ebd0*/  FADD.FTZ R44, R29, R44 ;  /* 0x0000002c1d2c7221 */ /* 0x000fe20000010000 */
[----:B------:R-:W-:-:S05]  /*ebe0*/  F2FP.BF16.F32.PACK_AB R9, R5, R62 ;  /* 0x0000003e0509723e */ /* 0x000fca00000010ff */
[----:B------:R3:W-:Y:S02]  /*ebf0*/  MUFU.EX2 R5, R42 ;  /* 0x0000002a00057308 */ /* 0x0007e40000000800 */
[----:B---3--:R-:W-:Y:S01]  /*ec00*/  FFMA.FTZ R42, R45, UR39, -R4 ;  /* 0x000000272d2a7c23 */ /* 0x008fe20008010804 */
[----:B0-----:R-:W-:-:S04]  /*ec10*/  FADD.FTZ R45, R51, R44 ;  /* 0x0000002c332d7221 */ /* 0x001fc80000010000 */
[----:B-1----:R-:W-:-:S04]  /*ec20*/  FADD.FTZ R44, R78, R45 ;  /* 0x0000002d4e2c7221 */ /* 0x002fc80000010000 */
[----:B--2---:R-:W-:Y:S02]  /*ec30*/  FADD.FTZ R45, R75, R44 ;  /* 0x0000002c4b2d7221 */ /* 0x004fe40000010000 */
[----:B------:R-:W2:Y:S01]  /*ec40*/  LDL R44, [R1+0x20] ;  /* 0x00002000012c7983 */ /* 0x000ea20000100800 */
[----:B------:R-:W0:Y:S01]  /*ec50*/  MUFU.EX2 R85, R85 ;  /* 0x0000005500557308 */ /* 0x000e220000000800 */
[----:B------:R-:W-:-:S07]  /*ec60*/  FFMA.FTZ R64, R27, UR39, -R4 ;  /* 0x000000271b407c23 */ /* 0x000fce0008010804 */
[----:B------:R-:W1:Y:S08]  /*ec70*/  MUFU.EX2 R90, R90 ;  /* 0x0000005a005a7308 */ /* 0x000e700000000800 */
[----:B------:R-:W3:Y:S01]  /*ec80*/  MUFU.EX2 R15, R15 ;  /* 0x0000000f000f7308 */ /* 0x000ee20000000800 */
[----:B0-----:R-:W-:-:S07]  /*ec90*/  FADD.FTZ R27, R85, R30 ;  /* 0x0000001e551b7221 */ /* 0x001fce0000010000 */
[----:B------:R-:W0:Y:S01]  /*eca0*/  MUFU.EX2 R64, R64 ;  /* 0x0000004000407308 */ /* 0x000e220000000800 */
[----:B-1----:R-:W-:-:S07]  /*ecb0*/  FADD.FTZ R30, R90, R27 ;  /* 0x0000001b5a1e7221 */ /* 0x002fce0000010000 */
[----:B------:R-:W1:Y:S01]  /*ecc0*/  MUFU.EX2 R65, R65 ;  /* 0x0000004100417308 */ /* 0x000e620000000800 */
[----:B------:R-:W-:Y:S01]  /*ecd0*/  FFMA.FTZ R40, R43, UR39, -R4 ;  /* 0x000000272b287c23 */ /* 0x000fe20008010804 */
[----:B---3--:R-:W-:-:S06]  /*ece0*/  FADD.FTZ R43, R15, R30 ;  /* 0x0000001e0f2b7221 */ /* 0x008fcc0000010000 */
[----:B------:R-:W3:Y:S01]  /*ecf0*/  MUFU.EX2 R72, R72 ;  /* 0x0000004800487308 */ /* 0x000ee20000000800 */
[----:B0-----:R-:W-:-:S07]  /*ed00*/  FADD.FTZ R30, R64, R43 ;  /* 0x0000002b401e7221 */ /* 0x001fce0000010000 */
[----:B------:R-:W0:Y:S01]  /*ed10*/  MUFU.EX2 R31, R31 ;  /* 0x0000001f001f7308 */ /* 0x000e220000000800 */
[----:B-1----:R-:W-:-:S07]  /*ed20*/  FADD.FTZ R43, R65, R30 ;  /* 0x0000001e412b7221 */ /* 0x002fce0000010000 */
[----:B------:R-:W1:Y:S08]  /*ed30*/  MUFU.EX2 R32, R32 ;  /* 0x0000002000207308 */ /* 0x000e700000000800 */
[----:B------:R-:W4:Y:S01]  /*ed40*/  MUFU.EX2 R52, R52 ;  /* 0x0000003400347308 */ /* 0x000f220000000800 */
[----:B---3--:R-:W-:-:S07]  /*ed50*/  FADD.FTZ R30, R72, R43 ;  /* 0x0000002b481e7221 */ /* 0x008fce0000010000 */
[----:B------:R-:W3:Y:S08]  /*ed60*/  MUFU.EX2 R33, R33 ;  /* 0x0000002100217308 */ /* 0x000ef00000000800 */
[----:B------:R-:W5:Y:S01]  /*ed70*/  MUFU.EX2 R54, R54 ;  /* 0x0000003600367308 */ /* 0x000f620000000800 */
[----:B0-----:R-:W-:-:S07]  /*ed80*/  FADD.FTZ R43, R31, R30 ;  /* 0x0000001e1f2b7221 */ /* 0x001fce0000010000 */
[----:B------:R-:W0:Y:S01]  /*ed90*/  MUFU.EX2 R34, R34 ;  /* 0x0000002200227308 */ /* 0x000e220000000800 */
[----:B-1----:R-:W-:Y:S01]  /*eda0*/  FADD.FTZ R30, R32, R43 ;  /* 0x0000002b201e7221 */ /* 0x002fe20000010000 */
[----:B------:R-:W-:-:S06]  /*edb0*/  F2FP.BF16.F32.PACK_AB R8, R74, R71 ;  /* 0x000000474a08723e */ /* 0x000fcc00000010ff */
[----:B------:R-:W1:Y:S01]  /*edc0*/  MUFU.EX2 R35, R35 ;  /* 0x0000002300237308 */ /* 0x000e620000000800 */
[----:B------:R-:W-:Y:S01]  /*edd0*/  F2FP.BF16.F32.PACK_AB R10, R73, R10 ;  /* 0x0000000a490a723e */ /* 0x000fe200000010ff */
[----:B----4-:R-:W-:-:S06]  /*ede0*/  FADD.FTZ R45, R52, R45 ;  /* 0x0000002d342d7221 */ /* 0x010fcc0000010000 */
[----:B------:R-:W4:Y:S01]  /*edf0*/  MUFU.EX2 R81, R81 ;  /* 0x0000005100517308 */ /* 0x000f220000000800 */
[----:B---3--:R-:W-:Y:S01]  /*ee00*/  FADD.FTZ R43, R33, R30 ;  /* 0x0000001e212b7221 */ /* 0x008fe20000010000 */
[----:B-----5:R-:W-:-:S06]  /*ee10*/  FADD.FTZ R30, R54, R45 ;  /* 0x0000002d361e7221 */ /* 0x020fcc0000010000 */
[----:B------:R-:W3:Y:S01]  /*ee20*/  MUFU.EX2 R36, R36 ;  /* 0x0000002400247308 */ /* 0x000ee20000000800 */
[----:B------:R5:W-:Y:S07]  /*ee30*/  STSM.16.M88.4 [R137+0x21800], R8 ;  /* 0x0218000889007844 */ /* 0x000bee0000000200 */
[----:B------:R-:W3:Y:S01]  /*ee40*/  MUFU.EX2 R82, R82 ;  /* 0x0000005200527308 */ /* 0x000ee20000000800 */
[----:B------:R-:W-:-:S07]  /*ee50*/  FADD.FTZ R30, R69, R30 ;  /* 0x0000001e451e7221 */ /* 0x000fce0000010000 */
[----:B------:R-:W3:Y:S01]  /*ee60*/  MUFU.EX2 R37, R37 ;  /* 0x0000002500257308 */ /* 0x000ee20000000800 */
[----:B-----5:R-:W-:Y:S01]  /*ee70*/  F2FP.BF16.F32.PACK_AB R8, R14, R3 ;  /* 0x000000030e08723e */ /* 0x020fe200000010ff */
[----:B0-----:R-:W-:-:S06]  /*ee80*/  FADD.FTZ R14, R34, R43 ;  /* 0x0000002b220e7221 */ /* 0x001fcc0000010000 */
[----:B------:R-:W0:Y:S01]  /*ee90*/  MUFU.EX2 R50, R50 ;  /* 0x0000003200327308 */ /* 0x000e220000000800 */
[----:B-1----:R-:W-:Y:S01]  /*eea0*/  FADD.FTZ R3, R35, R14 ;  /* 0x0000000e23037221 */ /* 0x002fe20000010000 */
[----:B----4-:R-:W-:-:S06]  /*eeb0*/  FADD.FTZ R9, R81, R30 ;  /* 0x0000001e51097221 */ /* 0x010fcc0000010000 */
[----:B------:R-:W1:Y:S08]  /*eec0*/  MUFU.EX2 R86, R86 ;  /* 0x0000005600567308 */ /* 0x000e700000000800 */
[----:B------:R-:W4:Y:S01]  /*eed0*/  MUFU.EX2 R55, R55 ;  /* 0x0000003700377308 */ /* 0x000f220000000800 */
[----:B---3--:R-:W-:Y:S01]  /*eee0*/  FADD.FTZ R14, R36, R3 ;  /* 0x00000003240e7221 */ /* 0x008fe20000010000 */
[----:B------:R-:W-:-:S06]  /*eef0*/  FADD.FTZ R11, R82, R9 ;  /* 0x00000009520b7221 */ /* 0x000fcc0000010000 */
[----:B------:R-:W3:Y:S08]  /*ef00*/  MUFU.EX2 R38, R38 ;  /* 0x0000002600267308 */ /* 0x000ef00000000800 */
[----:B------:R-:W-:Y:S01]  /*ef10*/  MUFU.EX2 R56, R56 ;  /* 0x0000003800387308 */ /* 0x000fe20000000800 */
[----:B------:R-:W-:Y:S01]  /*ef20*/  FADD.FTZ R3, R37, R14 ;  /* 0x0000000e25037221 */ /* 0x000fe20000010000 */
[----:B------:R-:W-:-:S06]  /*ef30*/  F2FP.BF16.F32.PACK_AB R24, R76, R25 ;  /* 0x000000194c18723e */ /* 0x000fcc00000010ff */
[----:B------:R-:W5:Y:S01]  /*ef40*/  MUFU.EX2 R39, R39 ;  /* 0x0000002700277308 */ /* 0x000f620000000800 */
[----:B0-----:R-:W-:Y:S01]  /*ef50*/  FADD.FTZ R14, R50, R11 ;  /* 0x0000000b320e7221 */ /* 0x001fe20000010000 */
[----:B------:R-:W-:-:S06]  /*ef60*/  F2FP.BF16.F32.PACK_AB R26, R80, R77 ;  /* 0x0000004d501a723e */ /* 0x000fcc00000010ff */
[----:B------:R-:W0:Y:S01]  /*ef70*/  MUFU.EX2 R57, R57 ;  /* 0x0000003900397308 */ /* 0x000e220000000800 */
[----:B------:R-:W-:Y:S02]  /*ef80*/  F2FP.BF16.F32.PACK_AB R25, R70, R67 ;  /* 0x000000434619723e */ /* 0x000fe400000010ff */
[----:B------:R-:W-:Y:S01]  /*ef90*/  F2FP.BF16.F32.PACK_AB R27, R90, R85 ;  /* 0x000000555a1b723e */ /* 0x000fe200000010ff */
[----:B-1----:R-:W-:-:S04]  /*efa0*/  FADD.FTZ R3, R86, R3 ;  /* 0x0000000356037221 */ /* 0x002fc80000010000 */
[----:B------:R-:W1:Y:S01]  /*efb0*/  MUFU.EX2 R58, R58 ;  /* 0x0000003a003a7308 */ /* 0x000e620000000800 */
[----:B------:R-:W-:Y:S01]  /*efc0*/  F2FP.BF16.F32.PACK_AB R9, R64, R15 ;  /* 0x0000000f4009723e */ /* 0x000fe200000010ff */
[----:B----4-:R-:W-:Y:S01]  /*efd0*/  FADD.FTZ R15, R55, R14 ;  /* 0x0000000e370f7221 */ /* 0x010fe20000010000 */
[----:B------:R4:W-:Y:S01]  /*efe0*/  STSM.16.M88.4 [R87], R24 ;  /* 0x0000001857007844 */ /* 0x0009e20000000200 */
[----:B---3--:R-:W-:-:S04]  /*eff0*/  FADD.FTZ R14, R38, R3 ;  /* 0x00000003260e7221 */ /* 0x008fc80000010000 */
[----:B------:R-:W3:Y:S01]  /*f000*/  MUFU.EX2 R59, R59 ;  /* 0x0000003b003b7308 */ /* 0x000ee20000000800 */
[----:B------:R-:W-:Y:S01]  /*f010*/  FFMA.FTZ R46, R46, UR39, -R4 ;  /* 0x000000272e2e7c23 */ /* 0x000fe20008010804 */
[----:B-----5:R-:W-:-:S06]  /*f020*/  FADD.FTZ R14, R39, R14 ;  /* 0x0000000e270e7221 */ /* 0x020fcc0000010000 */
[----:B------:R-:W5:Y:S01]  /*f030*/  MUFU.EX2 R40, R40 ;  /* 0x0000002800287308 */ /* 0x000f620000000800 */
[----:B----4-:R-:W-:Y:S01]  /*f040*/  F2FP.BF16.F32.PACK_AB R25, R32, R31 ;  /* 0x0000001f2019723e */ /* 0x010fe200000010ff */
[----:B------:R-:W-:-:S06]  /*f050*/  FADD.FTZ R32, R56, R15 ;  /* 0x0000000f38207221 */ /* 0x000fcc0000010000 */
[----:B------:R-:W4:Y:S01]  /*f060*/  MUFU.EX2 R41, R41 ;  /* 0x0000002900297308 */ /* 0x000f220000000800 */
[----:B0-----:R-:W-:Y:S01]  /*f070*/  FADD.FTZ R15, R57, R32 ;  /* 0x00000020390f7221 */ /* 0x001fe20000010000 */
[----:B------:R-:W-:Y:S01]  /*f080*/  FFMA.FTZ R47, R47, UR39, -R4 ;  /* 0x000000272f2f7c23 */ /* 0x000fe20008010804 */
[----:B------:R-:W-:Y:S01]  /*f090*/  FADD.FTZ R3, R5, R14 ;  /* 0x0000000e05037221 */ /* 0x000fe20000010000 */
[--C-:B------:R-:W-:Y:S01]  /*f0a0*/  FFMA.FTZ R68, R68, UR39, -R4.reuse ;  /* 0x0000002744447c23 */ /* 0x100fe20008010804 */
[----:B------:R-:W-:-:S03]  /*f0b0*/  FFMA.FTZ R79, R79, UR39, -R4 ;  /* 0x000000274f4f7c23 */ /* 0x000fc60008010804 */
[----:B------:R-:W0:Y:S01]  /*f0c0*/  MUFU.EX2 R42, R42 ;  /* 0x0000002a002a7308 */ /* 0x000e220000000800 */
[--C-:B------:R-:W-:Y:S01]  /*f0d0*/  FFMA.FTZ R83, R83, UR39, -R4.reuse ;  /* 0x0000002753537c23 */ /* 0x100fe20008010804 */
[----:B-1----:R-:W-:Y:S01]  /*f0e0*/  FADD.FTZ R14, R58, R15 ;  /* 0x0000000f3a0e7221 */ /* 0x002fe20000010000 */
[----:B------:R-:W-:-:S05]  /*f0f0*/  FFMA.FTZ R4, R84, UR39, -R4 ;  /* 0x0000002754047c23 */ /* 0x000fca0008010804 */
[----:B------:R-:W1:Y:S01]  /*f100*/  MUFU.EX2 R46, R46 ;  /* 0x0000002e002e7308 */ /* 0x000e620000000800 */
[----:B---3--:R-:W-:Y:S01]  /*f110*/  FADD.FTZ R15, R59, R14 ;  /* 0x0000000e3b0f7221 */ /* 0x008fe20000010000 */
[----:B-----5:R-:W-:Y:S01]  /*f120*/  FADD.FTZ R32, R40, R3 ;  /* 0x0000000328207221 */ /* 0x020fe20000010000 */
[----:B------:R-:W-:-:S05]  /*f130*/  F2FP.BF16.F32.PACK_AB R10, R29, R28 ;  /* 0x0000001c1d0a723e */ /* 0x000fca00000010ff */
[----:B------:R-:W-:Y:S01]  /*f140*/  MUFU.EX2 R60, R60 ;  /* 0x0000003c003c7308 */ /* 0x000fe20000000800 */
[----:B------:R-:W-:Y:S01]  /*f150*/  F2FP.BF16.F32.PACK_AB R11, R72, R65 ;  /* 0x00000041480b723e */ /* 0x000fe200000010ff */
[----:B----4-:R-:W-:-:S06]  /*f160*/  FADD.FTZ R3, R41, R32 ;  /* 0x0000002029037221 */ /* 0x010fcc0000010000 */
[----:B------:R-:W-:Y:S01]  /*f170*/  MUFU.EX2 R61, R61 ;  /* 0x0000003d003d7308 */ /* 0x000fe20000000800 */
[----:B------:R-:W-:-:S07]  /*f180*/  F2FP.BF16.F32.PACK_AB R24, R78, R51 ;  /* 0x000000334e18723e */ /* 0x000fce00000010ff */
[----:B------:R-:W3:Y:S01]  /*f190*/  MUFU.EX2 R47, R47 ;  /* 0x0000002f002f7308 */ /* 0x000ee20000000800 */
[----:B------:R-:W-:Y:S02]  /*f1a0*/  F2FP.BF16.F32.PACK_AB R26, R52, R75 ;  /* 0x0000004b341a723e */ /* 0x000fe400000010ff */
[----:B------:R-:W-:-:S05]  /*f1b0*/  F2FP.BF16.F32.PACK_AB R27, R34, R33 ;  /* 0x00000021221b723e */ /* 0x000fca00000010ff */
[----:B------:R-:W-:Y:S01]  /*f1c0*/  MUFU.EX2 R0, R0 ;  /* 0x0000000000007308 */ /* 0x000fe20000000800 */
[----:B------:R-:W-:-:S07]  /*f1d0*/  F2FP.BF16.F32.PACK_AB R28, R69, R54 ;  /* 0x00000036451c723e */ /* 0x000fce00000010ff */
[----:B------:R-:W4:Y:S01]  /*f1e0*/  MUFU.EX2 R49, R49 ;  /* 0x0000003100317308 */ /* 0x000f220000000800 */
[----:B------:R-:W-:-:S07]  /*f1f0*/  F2FP.BF16.F32.PACK_AB R30, R82, R81 ;  /* 0x00000051521e723e */ /* 0x000fce00000010ff */
[----:B------:R-:W-:Y:S01]  /*f200*/  MUFU.EX2 R48, R48 ;  /* 0x0000003000307308 */ /* 0x000fe20000000800 */
[----:B------:R-:W-:-:S07]  /*f210*/  F2FP.BF16.F32.PACK_AB R29, R36, R35 ;  /* 0x00000023241d723e */ /* 0x000fce00000010ff */
[----:B------:R-:W5:Y:S01]  /*f220*/  MUFU.EX2 R53, R53 ;  /* 0x0000003500357308 */ /* 0x000f620000000800 */
[----:B------:R-:W-:-:S07]  /*f230*/  F2FP.BF16.F32.PACK_AB R31, R86, R37 ;  /* 0x00000025561f723e */ /* 0x000fce00000010ff */
[----:B------:R-:W-:Y:S08]  /*f240*/  MUFU.EX2 R68, R68 ;  /* 0x0000004400447308 */ /* 0x000ff00000000800 */
[----:B------:R-:W2:Y:S08]  /*f250*/  MUFU.EX2 R79, R79 ;  /* 0x0000004f004f7308 */ /* 0x000eb00000000800 */
[----:B------:R-:W-:Y:S08]  /*f260*/  MUFU.EX2 R83, R83 ;  /* 0x0000005300537308 */ /* 0x000ff00000000800 */
[----:B------:R-:W2:Y:S01]  /*f270*/  MUFU.EX2 R14, R4 ;  /* 0x00000004000e7308 */ /* 0x000ea20000000800 */
[----:B0-----:R-:W-:Y:S01]  /*f280*/  FADD.FTZ R3, R42, R3 ;  /* 0x000000032a037221 */ /* 0x001fe20000010000 */
[----:B------:R0:W-:Y:S04]  /*f290*/  STSM.16.M88.4 [R139], R8 ;  /* 0x000000088b007844 */ /* 0x0001e80000000200 */
[----:B------:R-:W-:Y:S04]  /*f2a0*/  STSM.16.M88.4 [R138], R24 ;  /* 0x000000188a007844 */ /* 0x000fe80000000200 */
[----:B------:R1:W-:Y:S01]  /*f2b0*/  STSM.16.M88.4 [R137+0x27800], R28 ;  /* 0x0278001c89007844 */ /* 0x0003e20000000200 */
[----:B0-----:R-:W-:-:S02]  /*f2c0*/  F2FP.BF16.F32.PACK_AB R8, R55, R50 ;  /* 0x000000323708723e */ /* 0x001fc400000010ff */
[----:B------:R-:W-:Y:S02]  /*f2d0*/  F2FP.BF16.F32.PACK_AB R10, R57, R56 ;  /* 0x00000038390a723e */ /* 0x000fe400000010ff */
[----:B------:R-:W-:Y:S01]  /*f2e0*/  F2FP.BF16.F32.PACK_AB R9, R39, R38 ;  /* 0x000000262709723e */ /* 0x000fe200000010ff */
[----:B-1----:R-:W-:Y:S01]  /*f2f0*/  FADD.FTZ R28, R46, R3 ;  /* 0x000000032e1c7221 */ /* 0x002fe20000010000 */
[----:B------:R-:W-:Y:S02]  /*f300*/  F2FP.BF16.F32.PACK_AB R11, R40, R5 ;  /* 0x00000005280b723e */ /* 0x000fe400000010ff */
[----:B------:R-:W-:Y:S01]  /*f310*/  F2FP.BF16.F32.PACK_AB R24, R59, R58 ;  /* 0x0000003a3b18723e */ /* 0x000fe200000010ff */
[----:B---3--:R-:W-:Y:S01]  /*f320*/  FADD.FTZ R3, R47, R28 ;  /* 0x0000001c2f037221 */ /* 0x008fe20000010000 */
[----:B------:R-:W-:Y:S02]  /*f330*/  F2FP.BF16.F32.PACK_AB R26, R61, R60 ;  /* 0x0000003c3d1a723e */ /* 0x000fe400000010ff */
[----:B------:R-:W-:-:S02]  /*f340*/  F2FP.BF16.F32.PACK_AB R25, R42, R41 ;  /* 0x000000292a19723e */ /* 0x000fc400000010ff */
[----:B------:R-:W-:Y:S02]  /*f350*/  F2FP.BF16.F32.PACK_AB R27, R47, R46 ;  /* 0x0000002e2f1b723e */ /* 0x000fe400000010ff */
[----:B----4-:R-:W-:Y:S02]  /*f360*/  F2FP.BF16.F32.PACK_AB R28, R49, R0 ;  /* 0x00000000311c723e */ /* 0x010fe400000010ff */
[----:B-----5:R-:W-:Y:S02]  /*f370*/  F2FP.BF16.F32.PACK_AB R30, R53, R48 ;  /* 0x00000030351e723e */ /* 0x020fe400000010ff */
[----:B--2---:R-:W-:Y:S02]  /*f380*/  F2FP.BF16.F32.PACK_AB R29, R79, R68 ;  /* 0x000000444f1d723e */ /* 0x004fe400000010ff */
[----:B------:R-:W-:Y:S01]  /*f390*/  F2FP.BF16.F32.PACK_AB R31, R14, R83 ;  /* 0x000000530e1f723e */ /* 0x000fe200000010ff */
[----:B------:R0:W-:Y:S04]  /*f3a0*/  STSM.16.M88.4 [R44], R8 ;  /* 0x000000082c007844 */ /* 0x0001e80000000200 */
[----:B------:R1:W-:Y:S04]  /*f3b0*/  STSM.16.M88.4 [R139+0x6000], R24 ;  /* 0x006000188b007844 */ /* 0x0003e80000000200 */
[----:B------:R1:W-:Y:S01]  /*f3c0*/  STSM.16.M88.4 [R138+0x6000], R28 ;  /* 0x0060001c8a007844 */ /* 0x0003e20000000200 */
[----:B------:R2:W-:Y:S06]  /*f3d0*/  MEMBAR.ALL.CTA ;  /* 0x0000000000007992 */ /* 0x0005ec0000008000 */
[----:B--2---:R-:W2:Y:S01]  /*f3e0*/  FENCE.VIEW.ASYNC.S ;  /* 0x00000000000073c6 */ /* 0x004ea20000000000 */
[----:B------:R-:W-:Y:S01]  /*f3f0*/  FADD.FTZ R32, R60, R15 ;  /* 0x0000000f3c207221 */ /* 0x000fe20000010000 */
[----:B------:R-:W-:-:S03]  /*f400*/  PLOP3.LUT P2, PT, PT, PT, UP0, 0x40, 0x0 ;  /* 0x000000000000781c */ /* 0x000fc60003f4e808 */
[----:B------:R-:W-:Y:S01]  /*f410*/  FADD.FTZ R15, R61, R32 ;  /* 0x000000203d0f7221 */ /* 0x000fe20000010000 */
[----:B------:R-:W-:-:S03]  /*f420*/  FADD.FTZ R68, R68, R3 ;  /* 0x0000000344447221 */ /* 0x000fc60000010000 */
[----:B------:R-:W-:Y:S01]  /*f430*/  FADD.FTZ R0, R0, R15 ;  /* 0x0000000f00007221 */ /* 0x000fe20000010000 */
[----:B------:R-:W-:Y:S01]  /*f440*/  FADD.FTZ R68, R79, R68 ;  /* 0x000000444f447221 */ /* 0x000fe20000010000 */
[----:B------:R-:W-:Y:S02]  /*f450*/  IMAD.IADD R141, R97, 0x1, -R98 ;  /* 0x00000001618d7824 */ /* 0x000fe400078e0a62 */
[----:B------:R-:W-:Y:S01]  /*f460*/  FADD.FTZ R49, R49, R0 ;  /* 0x0000000031317221 */ /* 0x000fe20000010000 */
[----:B------:R-:W-:Y:S01]  /*f470*/  FADD.FTZ R3, R83, R68 ;  /* 0x0000004453037221 */ /* 0x000fe20000010000 */
[----:B0-----:R-:W-:Y:S02]  /*f480*/  IMAD R9, R96, 0xc0, R141 ;  /* 0x000000c060097824 */ /* 0x001fe400078e028d */
[----:B------:R-:W-:Y:S01]  /*f490*/  FADD.FTZ R4, R48, R49 ;  /* 0x0000003130047221 */ /* 0x000fe20000010000 */
[----:B------:R-:W-:Y:S01]  /*f4a0*/  FADD.FTZ R3, R14, R3 ;  /* 0x000000030e037221 */ /* 0x000fe20000010000 */
[----:B------:R-:W-:-:S02]  /*f4b0*/  VIADD R0, R88, 0xfffffffe ;  /* 0xfffffffe58007836 */ /* 0x000fc40000000000 */
[----:B------:R-:W-:Y:S01]  /*f4c0*/  FADD.FTZ R4, R53, R4 ;  /* 0x0000000435047221 */ /* 0x000fe20000010000 */
[----:B------:R-:W-:Y:S01]  /*f4d0*/  VIADD R5, R9, UR6 ;  /* 0x0000000609057c36 */ /* 0x000fe20008000000 */
[----:B--2---:R-:W-:Y:S01]  /*f4e0*/  NOP ;  /* 0x0000000000007918 */ /* 0x004fe20000000000 */
[----:B-1----:R-:W-:Y:S05]  /*f4f0*/  @P2 BRA `(.L_x_9481) ;  /* 0x0000000000542947 */ /* 0x002fea0003800000 */
[C---:B------:R-:W-:Y:S01]  /*f500*/  ISETP.GT.AND P2, PT, R9.reuse, RZ, PT ;  /* 0x000000ff0900720c */ /* 0x040fe20003f44270 */
[----:B------:R-:W-:Y:S01]  /*f510*/  BSSY B0, `(.L_x_9482) ;  /* 0x0000010000007945 */ /* 0x000fe20003800000 */
[----:B------:R-:W-:-:S11]  /*f520*/  VIADD R8, R9, 0xffffffff ;  /* 0xffffffff09087836 */ /* 0x000fd60000000000 */
[----:B------:R-:W-:Y:S05]  /*f530*/  @P2 BRA `(.L_x_9483) ;  /* 0x0000000000202947 */ /* 0x000fea0003800000 */
[----:B------:R-:W-:Y:S01]  /*f540*/  UISETP.NE.AND UP1, UPT, UR7, 0x1, UPT ;  /* 0x000000010700788c */ /* 0x000fe2000bf25270 */
[----:B------:R-:W-:-:S05]  /*f550*/  IMAD.MOV R8, RZ, RZ, -R9 ;  /* 0x000000ffff087224 */ /* 0x000fca00078e0a09 */
[----:B------:R-:W-:-:S05]  /*f560*/  PLOP3.LUT P2, PT, PT, PT, UP1, 0x80, 0x0 ;  /* 0x000000000000781c */ /* 0x000fca0003f4f018 */
[----:B------:R-:W-:-:S08]  /*f570*/  @UP1 ULDC.64 UR4, c[0x0][0x9e8] ;  /* 0x00027a0000041ab9 */ /* 0x000fd00000000a00 */
[----:B------:R-:W-:-:S05]  /*f580*/  @P2 IMAD.HI.U32 R9, R8, UR4, RZ ;  /* 0x0000000408092c27 */ /* 0x000fca000f8e00ff */
[----:B------:R-:W-:-:S04]  /*f590*/  @P2 SHF.R.U32.HI R8, RZ, UR5, R9 ;  /* 0x00000005ff082c19 */ /* 0x000fc80008011609 */
[----:B------:R-:W-:Y:S01]  /*f5a0*/  LOP3.LUT R8, RZ, R8, RZ, 0x33, !PT ;  /* 0x00000008ff087212 */ /* 0x000fe200078e33ff */
[----:B------:R-:W-:Y:S06]  /*f5b0*/  BRA `(.L_x_9484) ;  /* 0x0000000000147947 */ /* 0x000fec0003800000 */
.L_x_9483:
[----:B------:R-:W-:-:S06]  /*f5c0*/  UISETP.NE.AND UP1, UPT, UR7, 0x1, UPT ;  /* 0x000000010700788c */ /* 0x000fcc000bf25270 */
[----:B------:R-:W-:-:S05]  /*f5d0*/  PLOP3.LUT P2, PT, PT, PT, UP1, 0x80, 0x0 ;  /* 0x000000000000781c */ /* 0x000fca0003f4f018 */
[----:B------:R-:W-:-:S08]  /*f5e0*/  @UP1 ULDC.64 UR4, c[0x0][0x9e8] ;  /* 0x00027a0000041ab9 */ /* 0x000fd00000000a00 */
[----:B------:R-:W-:-:S05]  /*f5f0*/  @P2 IMAD.HI.U32 R9, R8, UR4, RZ ;  /* 0x0000000408092c27 */ /* 0x000fca000f8e00ff */
[----:B------:R-:W-:-:S07]  /*f600*/  @P2 SHF.R.U32.HI R8, RZ, UR5, R9 ;  /* 0x00000005ff082c19 */ /* 0x000fce0008011609 */
.L_x_9484:
[----:B------:R-:W-:Y:S05]  /*f610*/  BSYNC B0 ;  /* 0x0000000000007941 */ /* 0x000fea0003800000 */
.L_x_9482:
[----:B------:R-:W-:-:S04]  /*f620*/  IMAD.U32 R9, RZ, RZ, UR7 ;  /* 0x00000007ff097e24 */ /* 0x000fc8000f8e00ff */
[----:B------:R-:W-:-:S05]  /*f630*/  IMAD R8, R8, UR7, R9 ;  /* 0x0000000708087c24 */ /* 0x000fca000f8e0209 */
[----:B------:R-:W-:-:S07]  /*f640*/  VIMNMX R5, R5, R8, PT ;  /* 0x0000000805057248 */ /* 0x000fce0003fe0100 */
.L_x_9481:
[----:B------:R-:W2:Y:S01]  /*f650*/  LDL R9, [R1+0x3c] ;  /* 0x00003c0001097983 */ /* 0x000ea20000100800 */
        /* <DEDUP_REMOVED lines=12> */
[----:B------:R-:W-:Y:S01]  /*f720*/  ULDC UR45, c[0x0][0x9e0] ;  /* 0x00027800002d7ab9 */ /* 0x000fe20000000800 */
        /* <DEDUP_REMOVED lines=24> */
[----:B--2---:R-:W-:-:S04]  /*f8b0*/  VIMNMX R9, R9, R8, !PT ;  /* 0x0000000809097248 */ /* 0x004fc80007fe0100 */
[----:B------:R-:W-:Y:S01]  /*f8c0*/  ISETP.GE.AND P2, PT, R0, R9, PT ;  /* 0x000000090000720c */ /* 0x000fe20003f46270 */
[----:B------:R0:W-:-:S12]  /*f8d0*/  STL [R1+0x18], R9 ;  /* 0x0000180901007387 */ /* 0x0001d80000100800 */
[----:B0-----:R-:W-:Y:S05]  /*f8e0*/  @!P2 BRA `(.L_x_9485) ;  /* 0x0000003800dca947 */ /* 0x001fea0003800000 */
[----:B------:R-:W-:Y:S02]  /*f8f0*/  IMAD.IADD R141, R20, 0x1, R141 ;  /* 0x00000001148d7824 */ /* 0x000fe400078e028d */
[----:B------:R-:W-:Y:S02]  /*f900*/  IMAD.MOV.U32 R135, RZ, RZ, RZ ;  /* 0x000000ffff877224 */ /* 0x000fe400078e00ff */
[----:B------:R-:W-:Y:S01]  /*f910*/  VIADD R140, R141, 0x8 ;  /* 0x000000088d8c7836 */ /* 0x000fe20000000000 */
[----:B------:R-:W-:-:S04]  /*f920*/  LOP3.LUT R144, RZ, R141, RZ, 0x33, !PT ;  /* 0x0000008dff907212 */ /* 0x000fc800078e33ff */
[----:B------:R-:W-:-:S07]  /*f930*/  LOP3.LUT R15, RZ, R140, RZ, 0x33, !PT ;  /* 0x0000008cff0f7212 */ /* 0x000fce00078e33ff */
.L_x_9503:
[----:B------:R-:W2:Y:S01]  /*f940*/  LDL R8, [R1+0x4] ;  /* 0x0000040001087983 */ /* 0x000ea20000100800 */
[----:B------:R-:W-:Y:S01]  /*f950*/  VIADD R14, R17, 0x1 ;  /* 0x00000001110e7836 */ /* 0x000fe20000000000 */
[----:B------:R-:W-:Y:S05]  /*f960*/  YIELD ;  /* 0x0000000000007946 */ /* 0x000fea0003800000 */
[----:B------:R-:W-:-:S04]  /*f970*/  ISETP.NE.AND P3, PT, R14, 0x2, PT ;  /* 0x000000020e00780c */ /* 0x000fc80003f65270 */
[----:B------:R-:W-:Y:S02]  /*f980*/  SEL R5, RZ, 0x1, P3 ;  /* 0x00000001ff057807 */ /* 0x000fe40001800000 */
[----:B------:R-:W-:Y:S02]  /*f990*/  SEL R14, R14, RZ, P3 ;  /* 0x000000ff0e0e7207 */ /* 0x000fe40001800000 */
[----:B------:R-:W-:Y:S02]  /*f9a0*/  LOP3.LUT R5, R22, R5, RZ, 0x3c, !PT ;  /* 0x0000000516057212 */ /* 0x000fe400078e3cff */
[----:B--2---:R-:W-:-:S13]  /*f9b0*/  ISETP.NE.AND P2, PT, R8, RZ, PT ;  /* 0x000000ff0800720c */ /* 0x004fda0003f45270 */
[----:B------:R-:W-:Y:S05]  /*f9c0*/  @P2 BRA `(.L_x_9486) ;  /* 0x0000000000302947 */ /* 0x000fea0003800000 */
[----:B------:R-:W-:Y:S05]  /*f9d0*/  @!P0 BRA `(.L_x_9487) ;  /* 0x0000000000048947 */ /* 0x000fea0003800000 */
[----:B------:R-:W-:Y:S01]  /*f9e0*/  BPT.TRAP 0x1 ;  /* 0x000000040000795c */ /* 0x000fe20000300000 */
.L_x_9487:
[----:B------:R-:W-:Y:S01]  /*f9f0*/  IMAD R9, R14, 0x8, R2 ;  /* 0x000000080e097824 */ /* 0x000fe200078e0202 */
[----:B------:R-:W-:-:S04]  /*fa00*/  SHF.L.U32 R8, R5, 0x1f, RZ ;  /* 0x0000001f05087819 */ /* 0x000fc800000006ff */
[----:B------:R0:W1:Y:S01]  /*fa10*/  SYNCS.PHASECHK.TRANS64.TRYWAIT P3, [R9+URZ+0x2d830], R8 ;  /* 0x02d83008090075a7 */ /* 0x000062000806017f */
[----:B------:R-:W-:Y:S05]  /*fa20*/  @!P0 BRA `(.L_x_9488) ;  /* 0x0000000000048947 */ /* 0x000fea0003800000 */
[----:B------:R-:W-:Y:S01]  /*fa30*/  BPT.TRAP 0x1 ;  /* 0x000000040000795c */ /* 0x000fe20000300000 */
.L_x_9488:
[----:B------:R-:W-:Y:S04]  /*fa40*/  BSSY B0, `(.L_x_9486) ;  /* 0x0000004000007945 */ /* 0x000fe80003800000 */
[----:B-1----:R-:W-:Y:S05]  /*fa50*/  @P3 BRA `(.L_x_9489) ;  /* 0x0000000000083947 */ /* 0x002fea0003800000 */
[----:B------:R-:W1:Y:S02]  /*fa60*/  SYNCS.PHASECHK.TRANS64.TRYWAIT P3, [R9+URZ+0x2d830], R8 ;  /* 0x02d83008090075a7 */ /* 0x000e64000806017f */
[----:B-1----:R-:W-:Y:S05]  /*fa70*/  @!P3 BRA `(.L_x_9490) ;  /* 0x0000013000e8b947 */ /* 0x002fea0003800000 */
.L_x_9489:
[----:B------:R-:W-:Y:S05]  /*fa80*/  BSYNC B0 ;  /* 0x0000000000007941 */ /* 0x000fea0003800000 */
.L_x_9486:
[----:B01----:R-:W2:Y:S01]  /*fa90*/  LDL R8, [R1+0x8] ;  /* 0x0000080001087983 */ /* 0x003ea20000100800 */
[----:B------:R-:W0:Y:S01]  /*faa0*/  S2R R10, SR_TID.X ;  /* 0x00000000000a7919 */ /* 0x000e220000002100 */
[----:B------:R-:W-:Y:S05]  /*fab0*/  WARPSYNC.ALL ;  /* 0x0000000000007948 */ /* 0x000fea0003800000 */
[----:B------:R-:W-:Y:S01]  /*fac0*/  IMAD.MOV.U32 R9, RZ, RZ, -0x7fffffe0 ;  /* 0x80000020ff097424 */ /* 0x000fe200078e00ff */
[----:B0-----:R-:W-:-:S05]  /*fad0*/  SHF.R.U32.HI R10, RZ, 0x7, R10 ;  /* 0x00000007ff0a7819 */ /* 0x001fca000001160a */
[----:B------:R-:W-:Y:S01]  /*fae0*/  VIADD R28, R10, 0x8 ;  /* 0x000000080a1c7836 */ /* 0x000fe20000000000 */
[----:B------:R-:W-:Y:S01]  /*faf0*/  R2UR UR11, R9 ;  /* 0x00000000090b72ca */ /* 0x000fe200000e0000 */
[----:B------:R-:W-:Y:S01]  /*fb00*/  IMAD.MOV.U32 R25, RZ, RZ, -0x7fffffe0 ;  /* 0x80000020ff197424 */ /* 0x000fe200078e00ff */
[----:B------:R-:W-:Y:S01]  /*fb10*/  R2UR UR8, R6 ;  /* 0x00000000060872ca */ /* 0x000fe200000e0000 */
[----:B------:R-:W-:Y:S01]  /*fb20*/  IMAD.MOV.U32 R27, RZ, RZ, -0x7fffffe0 ;  /* 0x80000020ff1b7424 */ /* 0x000fe200078e00ff */
[----:B------:R-:W-:Y:S02]  /*fb30*/  R2UR UR9, R7 ;  /* 0x00000000070972ca */ /* 0x000fe400000e0000 */
[C---:B------:R-:W-:Y:S02]  /*fb40*/  R2UR UR15, R25.reuse ;  /* 0x00000000190f72ca */ /* 0x040fe400000e0000 */
[----:B------:R-:W-:Y:S02]  /*fb50*/  R2UR UR23, R25 ;  /* 0x00000000191772ca */ /* 0x000fe400000e0000 */
[----:B------:R-:W-:-:S02]  /*fb60*/  R2UR UR27, R27 ;  /* 0x000000001b1b72ca */ /* 0x000fc400000e0000 */
[----:B------:R-:W-:Y:S02]  /*fb70*/  R2UR UR12, R154 ;  /* 0x000000009a0c72ca */ /* 0x000fe400000e0000 */
[----:B------:R-:W-:Y:S01]  /*fb80*/  R2UR UR13, R155 ;  /* 0x000000009b0d72ca */ /* 0x000fe200000e0000 */
[----:B------:R0:W-:Y:S01]  /*fb90*/  BAR.SYNC.DEFER_BLOCKING R28, 0x100 ;  /* 0x0004001c0000751d */ /* 0x0001e20000010000 */
[----:B------:R-:W-:Y:S01]  /*fba0*/  IMAD.MOV.U32 R11, RZ, RZ, -0x7fffffe0 ;  /* 0x80000020ff0b7424 */ /* 0x000fe200078e00ff */
[----:B------:R-:W-:Y:S02]  /*fbb0*/  R2UR UR16, R152 ;  /* 0x00000000981072ca */ /* 0x000fe400000e0000 */
[----:B------:R-:W-:Y:S01]  /*fbc0*/  R2UR UR17, R153 ;  /* 0x00000000991172ca */ /* 0x000fe200000e0000 */
[----:B--2---:R-:W-:-:S04]  /*fbd0*/  IMAD R8, R14, 0x600, R8 ;  /* 0x000006000e087824 */ /* 0x004fc800078e0208 */
[C---:B------:R-:W-:Y:S01]  /*fbe0*/  VIADD R24, R8.reuse, 0x2 ;  /* 0x0000000208187836 */ /* 0x040fe20000000000 */
[C---:B------:R-:W-:Y:S01]  /*fbf0*/  R2UR UR10, R8.reuse ;  /* 0x00000000080a72ca */ /* 0x040fe200000e0000 */
[----:B------:R-:W-:-:S03]  /*fc00*/  VIADD R26, R8, 0x400 ;  /* 0x00000400081a7836 */ /* 0x000fc60000000000 */
[----:B------:R-:W-:Y:S01]  /*fc10*/  R2UR UR14, R24 ;  /* 0x00000000180e72ca */ /* 0x000fe200000e0000 */
[----:B------:R-:W-:Y:S01]  /*fc20*/  VIADD R24, R8, 0x202 ;  /* 0x0000020208187836 */ /* 0x000fe20000000000 */
[----:B------:R-:W-:-:S04]  /*fc30*/  R2UR UR26, R26 ;  /* 0x000000001a1a72ca */ /* 0x000fc800000e0000 */
[----:B------:R-:W-:Y:S02]  /*fc40*/  R2UR UR22, R24 ;  /* 0x00000000181672ca */ /* 0x000fe400000e0000 */
[----:B0-----:R-:W-:-:S06]  /*fc50*/  WARPGROUP.ARRIVE ;  /* 0x00000000000079c5 */ /* 0x001fcc0000000000 */
[----:B------:R-:W-:Y:S01]  /*fc60*/  HGMMA.64x128x16.F32.BF16 R24, gdesc[UR8], RZ, !UPT, gsb0 ;  /* 0x01e00000081879f0 */ /* 0x000fe2000c0018ff */
[----:B------:R-:W-:Y:S01]  /*fc70*/  VIADD R10, R8, 0x200 ;  /* 0x00000200080a7836 */ /* 0x000fe20000000000 */
[----:B------:R-:W-:-:S04]  /*fc80*/  R2UR UR19, R11 ;  /* 0x000000000b1372ca */ /* 0x000fc800000e0000 */
[----:B------:R-:W-:Y:S01]  /*fc90*/  R2UR UR18, R10 ;  /* 0x000000000a1272ca */ /* 0x000fe200000e0000 */
[----:B------:R-:W-:Y:S02]  /*fca0*/  WARPGROUP.DEPBAR.LE gsb0, 0x0 ;  /* 0x00008000000079c5 */ /* 0x000fe40000010000 */
[----:B------:R-:W-:-:S06]  /*fcb0*/  WARPGROUP.ARRIVE ;  /* 0x00000000000079c5 */ /* 0x000fcc0000000000 */
[----:B------:R-:W-:Y:S01]  /*fcc0*/  HGMMA.64x128x16.F32.BF16 R24, gdesc[UR12], R24, gsb0 ;  /* 0x01e000000c1879f0 */ /* 0x000fe20008001818 */
[----:B------:R-:W-:Y:S02]  /*fcd0*/  R2UR UR20, R150 ;  /* 0x00000000961472ca */ /* 0x000fe400000e0000 */
        /* <DEDUP_REMOVED lines=9> */
[----:B------:R-:W-:Y:S01]  /*fd70*/  VIADD R8, R8, 0x402 ;  /* 0x0000040208087836 */ /* 0x000fe20000000000 */
[----:B------:R-:W-:Y:S02]  /*fd80*/  R2UR UR31, R9 ;  /* 0x00000000091f72ca */ /* 0x000fe400000e0000 */
[----:B------:R-:W-:Y:S02]  /*fd90*/  R2UR UR28, R146 ;  /* 0x00000000921c72ca */ /* 0x000fe400000e0000 */
        /* <DEDUP_REMOVED lines=12> */
.L_x_9492:
[----:B------:R-:W-:Y:S01]  /*fe60*/  SHF.L.U32 R8, R22, 0x1f, RZ ;  /* 0x0000001f16087819 */ /* 0x000fe200000006ff */
[----:B------:R-:W-:-:S04]  /*fe70*/  IMAD R9, R17, 0x8, R2 ;  /* 0x0000000811097824 */ /* 0x000fc800078e0202 */
[----:B------:R0:W1:Y:S01]  /*fe80*/  SYNCS.PHASECHK.TRANS64.TRYWAIT P2, [R9+URZ+0x2d850], R8 ;  /* 0x02d85008090075a7 */ /* 0x000062000804017f */
[----:B------:R-:W-:Y:S05]  /*fe90*/  @!P0 BRA `(.L_x_9493) ;  /* 0x0000000000048947 */ /* 0x000fea0003800000 */
[----:B------:R-:W-:Y:S01]  /*fea0*/  BPT.TRAP 0x1 ;  /* 0x000000040000795c */ /* 0x000fe20000300000 */
.L_x_9493:
[----:B-1----:R-:W-:Y:S05]  /*feb0*/  @P2 BRA `(.L_x_9491) ;  /* 0x0000000000082947 */ /* 0x002fea0003800000 */
[----:B------:R-:W1:Y:S02]  /*fec0*/  SYNCS.PHASECHK.TRANS64.TRYWAIT P2, [R9+URZ+0x2d850], R8 ;  /* 0x02d85008090075a7 */ /* 0x000e64000804017f */
[----:B-1----:R-:W-:Y:S05]  /*fed0*/  @!P2 BRA `(.L_x_9494) ;  /* 0x0000012c00e4a947 */ /* 0x002fea0003800000 */
.L_x_9491:
[----:B------:R-:W2:Y:S01]  /*fee0*/  LDL R22, [R1+0x24] ;  /* 0x0000240001167983 */ /* 0x000ea20000100800 */
[----:B01----:R-:W-:Y:S01]  /*fef0*/  VIADD R8, R2, 0x400 ;  /* 0x0000040002087836 */ /* 0x003fe20000000000 */
[----:B------:R-:W-:Y:S05]  /*ff00*/  WARPSYNC.ALL ;  /* 0x0000000000007948 */ /* 0x000fea0003800000 */
[----:B------:R-:W-:Y:S01]  /*ff10*/  SHF.R.U32.HI R8, RZ, 0x4, R8 ;  /* 0x00000004ff087819 */ /* 0x000fe20000011608 */
[----:B------:R-:W-:Y:S01]  /*ff20*/  IMAD.MOV.U32 R9, RZ, RZ, -0x7fffffe0 ;  /* 0x80000020ff097424 */ /* 0x000fe200078e00ff */
[----:B------:R-:W3:Y:S01]  /*ff30*/  LDL R143, [R1+0x28] ;  /* 0x00002800018f7983 */ /* 0x000ee20000100800 */
[----:B------:R-:W-:Y:S01]  /*ff40*/  IMAD.MOV.U32 R11, RZ, RZ, -0x7fffffe0 ;  /* 0x80000020ff0b7424 */ /* 0x000fe200078e00ff */
[----:B------:R-:W-:-:S02]  /*ff50*/  LOP3.LUT R8, R8, 0x3fff, RZ, 0xc0, !PT ;  /* 0x00003fff08087812 */ /* 0x000fc400078ec0ff */
[----:B------:R-:W-:Y:S01]  /*ff60*/  R2UR UR11, R9 ;  /* 0x00000000090b72ca */ /* 0x000fe200000e0000 */
[----:B------:R-:W4:Y:S01]  /*ff70*/  LDL R142, [R1+0x30] ;  /* 0x00003000018e7983 */ /* 0x000f220000100800 */
[----:B------:R-:W-:Y:S01]  /*ff80*/  LOP3.LUT R8, R8, 0x2000000, RZ, 0xfc, !PT ;  /* 0x0200000008087812 */ /* 0x000fe200078efcff */
[----:B------:R-:W-:Y:S01]  /*ff90*/  WARPGROUP.ARRIVE ;  /* 0x00000000000079c5 */ /* 0x000fe20000000000 */
[----:B------:R-:W-:Y:S01]  /*ffa0*/  UMOV UR9, 0x40000040 ;  /* 0x4000004000097882 */ /* 0x000fe20000000000 */
[----:B------:R-:W-:Y:S02]  /*ffb0*/  R2UR UR15, R11 ;  /* 0x000000000b0f72ca */ /* 0x000fe400000e0000 */
[----:B------:R-:W-:Y:S01]  /*ffc0*/  IMAD R8, R17, 0x600, R8 ;  /* 0x0000060011087824 */ /* 0x000fe200078e0208 */
[----:B------:R-:W-:Y:S01]  /*ffd0*/  UMOV UR13, 0x40000040 ;  /* 0x40000040000d7882 */ /* 0x000fe20000000000 */
[C---:B------:R-:W-:Y:S02]  /*ffe0*/  R2UR UR19, R11.reuse ;  /* 0x000000000b1372ca */ /* 0x040fe400000e0000 */
[C---:B------:R-:W-:Y:S01]  /*fff0*/  VIADD R10, R8.reuse, 0x40 ;  /* 0x00000040080a7836 */ /* 0x040fe20000000000 */
[----:B------:R-:W-:Y:S01]  /*10000*/  R2UR UR10, R8 ;  /* 0x00000000080a72ca */ /* 0x000fe200000e0000 */
[----:B------:R-:W-:Y:S01]  /*10010*/  UMOV UR17, 0x40000040 ;  /* 0x4000004000117882 */ /* 0x000fe20000000000 */
[----:B------:R-:W-:-:S02]  /*10020*/  R2UR UR23, R11 ;  /* 0x000000000b1772ca */ /* 0x000fc400000e0000 */
[----:B------:R-:W-:Y:S01]  /*10030*/  R2UR UR14, R10 ;  /* 0x000000000a0e72ca */ /* 0x000fe200000e0000 */
[----:B------:R-:W-:Y:S01]  /*10040*/  VIADD R10, R8, 0x80 ;  /* 0x00000080080a7836 */ /* 0x000fe20000000000 */
[----:B------:R-:W-:Y:S01]  /*10050*/  UMOV UR21, 0x40000040 ;  /* 0x4000004000157882 */ /* 0x000fe20000000000 */
[C---:B------:R-:W-:Y:S01]  /*10060*/  R2UR UR27, R11.reuse ;  /* 0x000000000b1b72ca */ /* 0x040fe200000e0000 */
[----:B------:R-:W-:Y:S01]  /*10070*/  UMOV UR25, 0x40000040 ;  /* 0x4000004000197882 */ /* 0x000fe20000000000 */
[C---:B------:R-:W-:Y:S02]  /*10080*/  R2UR UR31, R11.reuse ;  /* 0x000000000b1f72ca */ /* 0x040fe400000e0000 */
[----:B------:R-:W-:Y:S01]  /*10090*/  R2UR UR18, R10 ;  /* 0x000000000a1272ca */ /* 0x000fe200000e0000 */
[----:B------:R-:W-:Y:S01]  /*100a0*/  VIADD R10, R8, 0xc0 ;  /* 0x000000c0080a7836 */ /* 0x000fe20000000000 */
[----:B------:R-:W-:Y:S01]  /*100b0*/  UMOV UR29, 0x40000040 ;  /* 0x40000040001d7882 */ /* 0x000fe20000000000 */
[----:B------:R-:W-:Y:S01]  /*100c0*/  R2UR UR35, R11 ;  /* 0x000000000b2372ca */ /* 0x000fe200000e0000 */
[----:B------:R-:W-:Y:S01]  /*100d0*/  UMOV UR33, 0x40000040 ;  /* 0x4000004000217882 */ /* 0x000fe20000000000 */
[----:B------:R-:W-:-:S02]  /*100e0*/  R2UR UR43, R9 ;  /* 0x00000000092b72ca */ /* 0x000fc400000e0000 */
[----:B------:R-:W-:Y:S01]  /*100f0*/  R2UR UR22, R10 ;  /* 0x000000000a1672ca */ /* 0x000fe200000e0000 */
[----:B------:R-:W-:-:S05]  /*10100*/  VIADD R10, R8, 0x100 ;  /* 0x00000100080a7836 */ /* 0x000fca0000000000 */
[----:B------:R-:W-:Y:S01]  /*10110*/  R2UR UR26, R10 ;  /* 0x000000000a1a72ca */ /* 0x000fe200000e0000 */
[----:B------:R-:W-:-:S05]  /*10120*/  VIADD R10, R8, 0x140 ;  /* 0x00000140080a7836 */ /* 0x000fca0000000000 */
[----:B------:R-:W-:Y:S01]  /*10130*/  R2UR UR30, R10 ;  /* 0x000000000a1e72ca */ /* 0x000fe200000e0000 */
[C---:B------:R-:W-:Y:S02]  /*10140*/  VIADD R10, R8.reuse, 0x180 ;  /* 0x00000180080a7836 */ /* 0x040fe40000000000 */
[----:B------:R-:W-:-:S03]  /*10150*/  VIADD R8, R8, 0x1c0 ;  /* 0x000001c008087836 */ /* 0x000fc60000000000 */
[----:B------:R-:W-:Y:S02]  /*10160*/  R2UR UR34, R10 ;  /* 0x000000000a2272ca */ /* 0x000fe400000e0000 */
[----:B------:R-:W-:Y:S01]  /*10170*/  R2UR UR42, R8 ;  /* 0x00000000082a72ca */ /* 0x000fe200000e0000 */
[----:B--2---:R-:W-:-:S05]  /*10180*/  IMAD R8, R22, 0x2000, R2 ;  /* 0x0000200016087824 */ /* 0x004fca00078e0202 */
[----:B------:R-:W-:-:S13]  /*10190*/  R2UR UR8, R8 ;  /* 0x00000000080872ca */ /* 0x000fda00000e0000 */
[----:B------:R-:W-:-:S04]  /*101a0*/  UIADD3 UR8, UR8, 0x21800, URZ ;  /* 0x0002180008087890 */ /* 0x000fc8000fffe03f */
[----:B------:R-:W-:-:S04]  /*101b0*/  USHF.R.U32.HI UR8, URZ, 0x4, UR8 ;  /* 0x000000043f087899 */ /* 0x000fc80008011608 */
[----:B------:R-:W-:-:S04]  /*101c0*/  ULOP3.LUT UR8, UR8, 0x3fff, URZ, 0xc0, !UPT ;  /* 0x00003fff08087892 */ /* 0x000fc8000f8ec03f */
[----:B------:R-:W-:-:S09]  /*101d0*/  ULOP3.LUT UR8, UR8, 0x10000, URZ, 0xfc, !UPT ;  /* 0x0001000008087892 */ /* 0x000fd2000f8efc3f */
[----:B------:R-:W-:Y:S01]  /*101e0*/  HGMMA.64x96x16.F32.BF16 R88, gdesc[UR8].tnspB, R88, gsb0 ;  /* 0x41600000085879f0 */ /* 0x000fe20008001858 */
[----:B------:R-:W-:Y:S02]  /*101f0*/  UIADD3 UR12, UR8, 0x2, URZ ;  /* 0x00000002080c7890 */ /* 0x000fe4000fffe03f */
[----:B------:R-:W-:Y:S01]  /*10200*/  UIADD3 UR16, UR8, 0x4, URZ ;  /* 0x0000000408107890 */ /* 0x000fe2000fffe03f */
[----:B------:R-:W-:Y:S02]  /*10210*/  WARPGROUP.DEPBAR.LE gsb0, 0x0 ;  /* 0x00008000000079c5 */ /* 0x000fe40000010000 */
[----:B------:R-:W-:-:S06]  /*10220*/  WARPGROUP.ARRIVE ;  /* 0x00000000000079c5 */ /* 0x000fcc0000000000 */
[----:B------:R-:W-:Y:S01]  /*10230*/  HGMMA.64x96x16.F32.BF16 R88, gdesc[UR12].tnspB, R88, gsb0 ;  /* 0x416000000c5879f0 */ /* 0x000fe20008001858 */
[----:B------:R-:W-:Y:S02]  /*10240*/  UIADD3 UR20, UR8, 0x6, URZ ;  /* 0x0000000608147890 */ /* 0x000fe4000fffe03f */
        /* <DEDUP_REMOVED lines=19> */
[----:B------:R-:W-:Y:S01]  /*10380*/  UMOV UR41, 0x40000040 ;  /* 0x4000004000297882 */ /* 0x000fe20000000000 */
[----:B------:R-:W-:Y:S01]  /*10390*/  FMUL.FTZ R22, R28, UR49 ;  /* 0x000000311c167c20 */ /* 0x000fe20008410000 */
[----:B------:R-:W-:Y:S01]  /*103a0*/  FMUL.FTZ R28, R33, UR49 ;  /* 0x00000031211c7c20 */ /* 0x000fe20008410000 */
[----:B------:R-:W-:Y:S01]  /*103b0*/  FMUL.FTZ R33, R38, UR49 ;  /* 0x0000003126217c20 */ /* 0x000fe20008410000 */
[----:B------:R-:W-:Y:S01]  /*103c0*/  FMUL.FTZ R38, R43, UR49 ;  /* 0x000000312b267c20 */ /* 0x000fe20008410000 */
[----:B------:R-:W-:Y:S02]  /*103d0*/  FMUL.FTZ R43, R48, UR49 ;  /* 0x00000031302b7c20 */ /* 0x000fe40008410000 */
[----:B------:R-:W0:Y:S01]  /*103e0*/  S2R R48, SR_TID.X ;  /* 0x0000000000307919 */ /* 0x000e220000002100 */
[----:B------:R-:W-:Y:S02]  /*103f0*/  WARPGROUP.DEPBAR.LE gsb0, 0x0 ;  /* 0x00008000000079c5 */ /* 0x000fe40000010000 */
[----:B------:R-:W-:-:S06]  /*10400*/  WARPGROUP.ARRIVE ;  /* 0x00000000000079c5 */ /* 0x000fcc0000000000 */
[----:B------:R-:W-:Y:S01]  /*10410*/  HGMMA.64x96x16.F32.BF16 R88, gdesc[UR40].tnspB, R88, gsb0 ;  /* 0x41600000285879f0 */ /* 0x000fe20008001858 */
[----:B0-----:R-:W-:Y:S02]  /*10420*/  SHF.R.U32.HI R145, RZ, 0x7, R48 ;  /* 0x00000007ff917819 */ /* 0x001fe40000011630 */
[----:B------:R-:W-:-:S03]  /*10430*/  ISETP.GE.U32.AND P2, PT, R48, 0x180, PT ;  /* 0x000001803000780c */ /* 0x000fc60003f46070 */
[----:B------:R-:W-:Y:S02]  /*10440*/  VIADD R48, R145, 0x9 ;  /* 0x0000000991307836 */ /* 0x000fe40000000000 */
        /* <DEDUP_REMOVED lines=63> */
[----:B------:R-:W1:Y:S01]  /*10840*/  MUFU.TANH R9, R9 ;  /* 0x0000000900097308 */ /* 0x000e620000002400 */
[----:B------:R-:W-:-:S02]  /*10850*/  WARPGROUP.DEPBAR.LE gsb0, 0x0 ;  /* 0x00008000000079c5 */ /* 0x000fc40000010000 */
[----:B------:R2:W-:Y:S06]  /*10860*/  BAR.ARV R48, 0x100 ;  /* 0x000400300000751d */ /* 0x0005ec0000002000 */
[----:B--2---:R-:W-:-:S04]  /*10870*/  @!P1 IMAD R48, R14, 0x8, R2 ;  /* 0x000000080e309824 */ /* 0x004fc800078e0202 */
[----:B------:R-:W-:-:S05]  /*10880*/  @!P1 VIADD R48, R48, 0x2d840 ;  /* 0x0002d84030309836 */ /* 0x000fca0000000000 */
[----:B------:R-:W-:-:S04]  /*10890*/  @!P1 PRMT R48, RZ, 0x654, R48 ;  /* 0x00000654ff309816 */ /* 0x000fc80000000030 */
[----:B------:R3:W-:Y:S01]  /*108a0*/  @!P1 SYNCS.ARRIVE.TRANS64.RED.A1T0 RZ, [R48+URZ], RZ ;  /* 0x000000ff30ff99a7 */ /* 0x0007e2000810043f */
[----:B------:R-:W2:Y:S01]  /*108b0*/  MUFU.TANH R10, R10 ;  /* 0x0000000a000a7308 */ /* 0x000ea20000002400 */
[----:B---3--:R-:W-:-:S07]  /*108c0*/  IADD3 R48, R143, 0x1, -R82 ;  /* 0x000000018f307810 */ /* 0x008fce0007ffe852 */
[----:B------:R-:W3:Y:S01]  /*108d0*/  MUFU.TANH R11, R11 ;  /* 0x0000000b000b7308 */ /* 0x000ee20000002400 */
[----:B----4-:R-:W-:-:S07]  /*108e0*/  IMAD.IADD R48, R48, 0x1, -R142 ;  /* 0x0000000130307824 */ /* 0x010fce00078e0a8e */
[----:B------:R-:W4:Y:S01]  /*108f0*/  MUFU.TANH R22, R22 ;  /* 0x0000001600167308 */ /* 0x000f220000002400 */
[----:B------:R-:W-:-:S07]  /*10900*/  IMAD R48, R136, -0x2, R48 ;  /* 0xfffffffe88307824 */ /* 0x000fce00078e0230 */
        /* <DEDUP_REMOVED lines=60> */
[----:B------:R-:W-:Y:S02]  /*10cd0*/  VIADD R142, R48, UR50 ;  /* 0x00000032308e7c36 */ /* 0x000fe40008000000 */
[C---:B------:R-:W-:Y:S02]  /*10ce0*/  IMAD.IADD R87, R20.reuse, 0x1, R143 ;  /* 0x0000000114577824 */ /* 0x040fe400078e028f */
[----:B------:R-:W-:Y:S01]  /*10cf0*/  IMAD.IADD R86, R20, 0x1, R142 ;  /* 0x0000000114567824 */ /* 0x000fe200078e028e */
[----:B-1234-:R-:W-:Y:S06]  /*10d00*/  @P2 BRA `(.L_x_9495) ;  /* 0x0000000000582947 */ /* 0x01efec0003800000 */
[----:B------:R-:W-:Y:S01]  /*10d10*/  ISETP.GT.AND P2, PT, R141, -0x1, PT ;  /* 0xffffffff8d00780c */ /* 0x000fe20003f44270 */
[----:B------:R-:W-:-:S12]  /*10d20*/  BSSY B0, `(.L_x_9496) ;  /* 0x0000010000007945 */ /* 0x000fd80003800000 */
[----:B------:R-:W-:Y:S05]  /*10d30*/  @P2 BRA `(.L_x_9497) ;  /* 0x0000000000202947 */ /* 0x000fea0003800000 */
[----:B------:R-:W-:Y:S02]  /*10d40*/  IMAD.U32 R145, RZ, RZ, UR44 ;  /* 0x0000002cff917e24 */ /* 0x000fe4000f8e00ff */
[----:B------:R-:W-:-:S03]  /*10d50*/  IMAD.MOV.U32 R156, RZ, RZ, R144 ;  /* 0x000000ffff9c7224 */ /* 0x000fc600078e0090 */
[----:B------:R-:W-:-:S13]  /*10d60*/  ISETP.NE.AND P2, PT, R145, 0x1, PT ;  /* 0x000000019100780c */ /* 0x000fda0003f45270 */
[----:B------:R-:W1:Y:S02]  /*10d70*/  @P2 LDC.64 R48, c[0x0][0x9e8] ;  /* 0x00027a00ff302b82 */ /* 0x000e640000000a00 */
[----:B-1----:R-:W-:-:S05]  /*10d80*/  @P2 IMAD.HI.U32 R48, R144, R48, RZ ;  /* 0x0000003090302227 */ /* 0x002fca00078e00ff */
[----:B------:R-:W-:-:S04]  /*10d90*/  @P2 SHF.R.U32.HI R156, RZ, R49, R48 ;  /* 0x00000031ff9c2219 */ /* 0x000fc80000011630 */
[----:B------:R-:W-:Y:S01]  /*10da0*/  LOP3.LUT R48, RZ, R156, RZ, 0x33, !PT ;  /* 0x0000009cff307212 */ /* 0x000fe200078e33ff */
[----:B------:R-:W-:Y:S06]  /*10db0*/  BRA `(.L_x_9498) ;  /* 0x0000000000187947 */ /* 0x000fec0003800000 */
.L_x_9497:
[----:B------:R-:W-:-:S05]  /*10dc0*/  IMAD.U32 R145, RZ, RZ, UR44 ;  /* 0x0000002cff917e24 */ /* 0x000fca000f8e00ff */
[----:B------:R-:W-:-:S13]  /*10dd0*/  ISETP.NE.AND P2, PT, R145, 0x1, PT ;  /* 0x000000019100780c */ /* 0x000fda0003f45270 */
[----:B------:R-:W1:Y:S02]  /*10de0*/  @P2 LDC.64 R48, c[0x0][0x9e8] ;  /* 0x00027a00ff302b82 */ /* 0x000e640000000a00 */
[----:B-1----:R-:W-:-:S04]  /*10df0*/  @P2 IMAD.HI.U32 R156, R141, R48, RZ ;  /* 0x000000308d9c2227 */ /* 0x002fc800078e00ff */
[----:B------:R-:W-:Y:S01]  /*10e00*/  IMAD.MOV.U32 R48, RZ, RZ, R141 ;  /* 0x000000ffff307224 */ /* 0x000fe200078e008d */
[----:B------:R-:W-:-:S07]  /*10e10*/  @P2 SHF.R.U32.HI R48, RZ, R49, R156 ;  /* 0x00000031ff302219 */ /* 0x000fce000001169c */
.L_x_9498:
[----:B------:R-:W-:Y:S05]  /*10e20*/  BSYNC B0 ;  /* 0x0000000000007941 */ /* 0x000fea0003800000 */
.L_x_9496:
[----:B------:R-:W-:-:S04]  /*10e30*/  IMAD R48, R48, R145, -R82 ;  /* 0x0000009130307224 */ /* 0x000fc800078e0a52 */
[----:B------:R-:W-:-:S05]  /*10e40*/  IMAD R48, R136, -0x2, R48 ;  /* 0xfffffffe88307824 */ /* 0x000fca00078e0230 */
[----:B------:R-:W-:Y:S02]  /*10e50*/  VIMNMX R86, R86, R48, !PT ;  /* 0x0000003056567248 */ /* 0x000fe40007fe0100 */
[----:B------:R-:W-:-:S07]  /*10e60*/  VIADDMNMX R87, R48, R145, R87, PT ;  /* 0x0000009130577246 */ /* 0x000fce0003800157 */
.L_x_9495:
[----:B------:R-:W-:Y:S01]  /*10e70*/  ISETP.GT.AND P2, PT, R0, -0x1, PT ;  /* 0xffffffff0000780c */ /* 0x000fe20003f44270 */
[C---:B------:R-:W-:Y:S02]  /*10e80*/  IMAD.IADD R143, R21.reuse, 0x1, R143 ;  /* 0x00000001158f7824 */ /* 0x040fe400078e028f */
[----:B------:R-:W-:Y:S01]  /*10e90*/  IMAD.IADD R142, R21, 0x1, R142 ;  /* 0x00000001158e7824 */ /* 0x000fe200078e028e */
[C---:B------:R-:W-:Y:S02]  /*10ea0*/  ISETP.GT.AND P5, PT, R86.reuse, 0x8, P2 ;  /* 0x000000085600780c */ /* 0x040fe400017a4270 */
[C---:B------:R-:W-:Y:S02]  /*10eb0*/  ISETP.GT.AND P4, PT, R86.reuse, RZ, P2 ;  /* 0x000000ff5600720c */ /* 0x040fe40001784270 */
        /* <DEDUP_REMOVED lines=9> */
[C---:B------:R-:W-:Y:S02]  /*10f50*/  ISETP.GT.AND P4, PT, R86.reuse, 0x9, P2 ;  /* 0x000000095600780c */ /* 0x040fe40001784270 */
[----:B------:R-:W-:Y:S02]  /*10f60*/  ISETP.GT.AND P3, PT, R86, 0x10, P2 ;  /* 0x000000105600780c */ /* 0x000fe40001764270 */
[----:B------:R-:W-:Y:S02]  /*10f70*/  FSEL R28, R28, -INF , !P5 ;  /* 0xff8000001c1c7808 */ /* 0x000fe40006800000 */
[----:B------:R-:W-:Y:S02]  /*10f80*/  ISETP.GT.AND P5, PT, R86, 0x20, P2 ;  /* 0x000000205600780c */ /* 0x000fe400017a4270 */
[----:B------:R-:W-:-:S02]  /*10f90*/  ISETP.LT.OR P4, PT, R87, 0xa, P4 ;  /* 0x0000000a5700780c */ /* 0x000fc40002781670 */
[C---:B------:R-:W-:Y:S02]  /*10fa0*/  ISETP.LT.OR P3, PT, R87.reuse, 0x11, P3 ;  /* 0x000000115700780c */ /* 0x040fe40001f61670 */
[----:B------:R-:W-:Y:S02]  /*10fb0*/  ISETP.LT.OR P5, PT, R87, 0x21, P5 ;  /* 0x000000215700780c */ /* 0x000fe40002fa1670 */
[----:B------:R-:W-:Y:S02]  /*10fc0*/  FSEL R24, R24, -INF , !P4 ;  /* 0xff80000018187808 */ /* 0x000fe40006000000 */
[----:B------:R-:W-:Y:S02]  /*10fd0*/  FSEL R27, R27, -INF , !P3 ;  /* 0xff8000001b1b7808 */ /* 0x000fe40005800000 */
[C---:B------:R-:W-:Y:S02]  /*10fe0*/  ISETP.GT.AND P4, PT, R86.reuse, 0x18, P2 ;  /* 0x000000185600780c */ /* 0x040fe40001784270 */
[----:B------:R-:W-:-:S02]  /*10ff0*/  ISETP.GT.AND P3, PT, R86, 0x19, P2 ;  /* 0x000000195600780c */ /* 0x000fc40001764270 */
[----:B------:R-:W-:Y:S02]  /*11000*/  FSEL R35, R35, -INF , !P5 ;  /* 0xff80000023237808 */ /* 0x000fe40006800000 */
[----:B------:R-:W-:Y:S02]  /*11010*/  ISETP.GT.AND P5, PT, R86, 0x29, P2 ;  /* 0x000000295600780c */ /* 0x000fe400017a4270 */
[C---:B------:R-:W-:Y:S02]  /*11020*/  ISETP.LT.OR P4, PT, R87.reuse, 0x19, P4 ;  /* 0x000000195700780c */ /* 0x040fe40002781670 */
[C---:B------:R-:W-:Y:S02]  /*11030*/  ISETP.LT.OR P3, PT, R87.reuse, 0x1a, P3 ;  /* 0x0000001a5700780c */ /* 0x040fe40001f61670 */
[----:B------:R-:W-:Y:S02]  /*11040*/  ISETP.LT.OR P5, PT, R87, 0x2a, P5 ;  /* 0x0000002a5700780c */ /* 0x000fe40002fa1670 */
[----:B------:R-:W-:-:S02]  /*11050*/  FSEL R31, R31, -INF , !P4 ;  /* 0xff8000001f1f7808 */ /* 0x000fc40006000000 */
        /* <DEDUP_REMOVED lines=58> */
[----:B------:R-:W-:Y:S02]  /*11400*/  PLOP3.LUT P5, PT, PT, PT, UP0, 0x40, 0x0 ;  /* 0x000000000000781c */ /* 0x000fe40003fae808 */
[----:B------:R-:W-:-:S02]  /*11410*/  ISETP.LT.OR P4, PT, R87, 0x6a, P4 ;  /* 0x0000006a5700780c */ /* 0x000fc40002781670 */
[----:B------:R-:W-:Y:S02]  /*11420*/  ISETP.LT.OR P3, PT, R87, 0x71, P3 ;  /* 0x000000715700780c */ /* 0x000fe40001f61670 */
[----:B------:R-:W-:Y:S02]  /*11430*/  FSEL R74, R74, -INF , !P4 ;  /* 0xff8000004a4a7808 */ /* 0x000fe40006000000 */
[----:B------:R-:W-:Y:S02]  /*11440*/  FSEL R79, R79, -INF , !P3 ;  /* 0xff8000004f4f7808 */ /* 0x000fe40005800000 */
[C---:B------:R-:W-:Y:S02]  /*11450*/  ISETP.GT.AND P4, PT, R86.reuse, 0x78, P2 ;  /* 0x000000785600780c */ /* 0x040fe40001784270 */
[----:B------:R-:W-:Y:S02]  /*11460*/  ISETP.GT.AND P3, PT, R86, 0x79, P2 ;  /* 0x000000795600780c */ /* 0x000fe40001764270 */
[----:B------:R-:W-:-:S02]  /*11470*/  ISETP.LT.OR P4, PT, R87, 0x79, P4 ;  /* 0x000000795700780c */ /* 0x000fc40002781670 */
[----:B------:R-:W-:Y:S02]  /*11480*/  ISETP.LT.OR P3, PT, R87, 0x7a, P3 ;  /* 0x0000007a5700780c */ /* 0x000fe40001f61670 */
[----:B------:R-:W-:Y:S02]  /*11490*/  FSEL R84, R84, -INF , !P4 ;  /* 0xff80000054547808 */ /* 0x000fe40006000000 */
[----:B------:R-:W-:Y:S01]  /*114a0*/  FSEL R85, R85, -INF , !P3 ;  /* 0xff80000055557808 */ /* 0x000fe20005800000 */
[----:B------:R-:W-:Y:S08]  /*114b0*/  @P5 BRA `(.L_x_9499) ;  /* 0x0000000000585947 */ /* 0x000ff00003800000 */
        /* <DEDUP_REMOVED lines=11> */
.L_x_9501:
[----:B------:R-:W-:-:S05]  /*11570*/  IMAD.U32 R86, RZ, RZ, UR44 ;  /* 0x0000002cff567e24 */ /* 0x000fca000f8e00ff */
[----:B------:R-:W-:-:S13]  /*11580*/  ISETP.NE.AND P3, PT, R86, 0x1, PT ;  /* 0x000000015600780c */ /* 0x000fda0003f65270 */
[----:B------:R-:W0:Y:S02]  /*11590*/  @P3 LDC.64 R8, c[0x0][0x9e8] ;  /* 0x00027a00ff083b82 */ /* 0x000e240000000a00 */
[----:B0-----:R-:W-:-:S04]  /*115a0*/  @P3 IMAD.HI.U32 R87, R140, R8, RZ ;  /* 0x000000088c573227 */ /* 0x001fc800078e00ff */
[----:B------:R-:W-:Y:S01]  /*115b0*/  IMAD.MOV.U32 R8, RZ, RZ, R140 ;  /* 0x000000ffff087224 */ /* 0x000fe200078e008c */
[----:B------:R-:W-:-:S07]  /*115c0*/  @P3 SHF.R.U32.HI R8, RZ, R9, R87 ;  /* 0x00000009ff083219 */ /* 0x000fce0000011657 */
.L_x_9502:
[----:B------:R-:W-:Y:S05]  /*115d0*/  BSYNC B0 ;  /* 0x0000000000007941 */ /* 0x000fea0003800000 */
.L_x_9500:
[----:B------:R-:W-:-:S04]  /*115e0*/  IMAD R82, R8, R86, -R82 ;  /* 0x0000005608527224 */ /* 0x000fc800078e0a52 */
[----:B------:R-:W-:-:S05]  /*115f0*/  IMAD R82, R136, -0x2, R82 ;  /* 0xfffffffe88527824 */ /* 0x000fca00078e0252 */
[----:B------:R-:W-:Y:S02]  /*11600*/  VIMNMX R142, R142, R82, !PT ;  /* 0x000000528e8e7248 */ /* 0x000fe40007fe0100 */
[----:B------:R-:W-:-:S07]  /*11610*/  VIADDMNMX R143, R82, R86, R143, PT ;  /* 0x00000056528f7246 */ /* 0x000fce000380018f */
.L_x_9499:
[----:B------:R-:W-:Y:S01]  /*11620*/  @!P1 IMAD R8, R17, 0x8, R2 ;  /* 0x0000000811089824 */ /* 0x000fe200078e0202 */
[----:B------:R-:W2:Y:S01]  /*11630*/  LDL R86, [R1+0x1c] ;  /* 0x00001c0001567983 */ /* 0x000ea20000100800 */
[----:B------:R-:W-:Y:S01]  /*11640*/  UMOV UR39, UR7 ;  /* 0x0000000700277c82 */ /* 0x000fe20008000000 */
[----:B------:R-:W-:Y:S01]  /*11650*/  ISETP.GT.AND P4, PT, R142, 0x8, P2 ;  /* 0x000000088e00780c */ /* 0x000fe20001784270 */
[----:B------:R-:W-:Y:S01]  /*11660*/  @!P1 VIADD R8, R8, 0x2d860 ;  /* 0x0002d86008089836 */ /* 0x000fe20000000000 */
[----:B------:R-:W-:Y:S02]  /*11670*/  ISETP.GT.AND P5, PT, R142, 0x9, P2 ;  /* 0x000000098e00780c */ /* 0x000fe400017a4270 */
[C---:B------:R-:W-:Y:S02]  /*11680*/  ISETP.LT.OR P4, PT, R143.reuse, 0x9, P4 ;  /* 0x000000098f00780c */ /* 0x040fe40002781670 */
[----:B------:R-:W-:Y:S02]  /*11690*/  @!P1 PRMT R8, RZ, 0x654, R8 ;  /* 0x00000654ff089816 */ /* 0x000fe40000000008 */
[----:B------:R-:W-:-:S02]  /*116a0*/  ISETP.LT.OR P5, PT, R143, 0xa, P5 ;  /* 0x0000000a8f00780c */ /* 0x000fc40002fa1670 */
[----:B------:R0:W-:Y:S01]  /*116b0*/  @!P1 SYNCS.ARRIVE.TRANS64.RED.A1T0 RZ, [R8+URZ], RZ ;  /* 0x000000ff08ff99a7 */ /* 0x0001e2000810043f */
[----:B------:R-:W-:Y:S02]  /*116c0*/  FSEL R25, R25, -INF , !P4 ;  /* 0xff80000019197808 */ /* 0x000fe40006000000 */
[----:B------:R-:W-:Y:S02]  /*116d0*/  ISETP.GT.AND P4, PT, R142, 0x11, P2 ;  /* 0x000000118e00780c */ /* 0x000fe40001784270 */
[----:B------:R-:W-:Y:S02]  /*116e0*/  FSEL R26, R26, -INF , !P5 ;  /* 0xff8000001a1a7808 */ /* 0x000fe40006800000 */
[----:B------:R-:W-:Y:S02]  /*116f0*/  ISETP.GT.AND P5, PT, R142, 0x18, P2 ;  /* 0x000000188e00780c */ /* 0x000fe400017a4270 */
[----:B0-----:R-:W-:Y:S02]  /*11700*/  FMNMX.FTZ R8, R48, R12, !PT ;  /* 0x0000000c30087209 */ /* 0x001fe40007810000 */
        /* <DEDUP_REMOVED lines=63> */
[----:B------:R-:W-:Y:S01]  /*11b00*/  FSEL R63, R63, -INF , !P4 ;  /* 0xff8000003f3f7808 */ /* 0x000fe20006000000 */
[----:B------:R-:W0:Y:S01]  /*11b10*/  SHFL.BFLY PT, R9, R8, 0x2, 0x1f ;  /* 0x0c401f0008097f89 */ /* 0x000e2200000e0000 */
[----:B------:R-:W-:Y:S02]  /*11b20*/  ISETP.GT.AND P4, PT, R142, 0x59, P2 ;  /* 0x000000598e00780c */ /* 0x000fe40001784270 */
[----:B------:R-:W-:Y:S02]  /*11b30*/  FSEL R64, R64, -INF , !P5 ;  /* 0xff80000040407808 */ /* 0x000fe40006800000 */
[----:B------:R-:W-:-:S02]  /*11b40*/  ISETP.GT.AND P5, PT, R142, 0x60, P2 ;  /* 0x000000608e00780c */ /* 0x000fc400017a4270 */
[C---:B------:R-:W-:Y:S02]  /*11b50*/  ISETP.LT.OR P4, PT, R143.reuse, 0x5a, P4 ;  /* 0x0000005a8f00780c */ /* 0x040fe40002781670 */
[----:B------:R-:W-:Y:S02]  /*11b60*/  ISETP.LT.OR P5, PT, R143, 0x61, P5 ;  /* 0x000000618f00780c */ /* 0x000fe40002fa1670 */
[----:B------:R-:W-:Y:S02]  /*11b70*/  FSEL R68, R68, -INF , !P4 ;  /* 0xff80000044447808 */ /* 0x000fe40006000000 */
[C---:B------:R-:W-:Y:S02]  /*11b80*/  ISETP.GT.AND P4, PT, R142.reuse, 0x68, P2 ;  /* 0x000000688e00780c */ /* 0x040fe40001784270 */
[----:B------:R-:W-:Y:S02]  /*11b90*/  FSEL R71, R71, -INF , !P5 ;  /* 0xff80000047477808 */ /* 0x000fe40006800000 */
[----:B------:R-:W-:-:S02]  /*11ba0*/  ISETP.GT.AND P5, PT, R142, 0x69, P2 ;  /* 0x000000698e00780c */ /* 0x000fc400017a4270 */
[C---:B------:R-:W-:Y:S02]  /*11bb0*/  ISETP.LT.OR P4, PT, R143.reuse, 0x69, P4 ;  /* 0x000000698f00780c */ /* 0x040fe40002781670 */
[----:B------:R-:W-:Y:S02]  /*11bc0*/  ISETP.LT.OR P5, PT, R143, 0x6a, P5 ;  /* 0x0000006a8f00780c */ /* 0x000fe40002fa1670 */
[----:B------:R-:W-:Y:S02]  /*11bd0*/  FSEL R75, R75, -INF , !P4 ;  /* 0xff8000004b4b7808 */ /* 0x000fe40006000000 */
[----:B0-----:R-:W-:Y:S02]  /*11be0*/  FMNMX.FTZ R9, R8, R9, !PT ;  /* 0x0000000908097209 */ /* 0x001fe40007810000 */
[----:B------:R-:W-:Y:S02]  /*11bf0*/  ISETP.GT.AND P4, PT, R142, 0x70, P2 ;  /* 0x000000708e00780c */ /* 0x000fe40001784270 */
[----:B------:R-:W-:Y:S01]  /*11c00*/  FSEL R76, R76, -INF , !P5 ;  /* 0xff8000004c4c7808 */ /* 0x000fe20006800000 */
[----:B------:R-:W0:Y:S01]  /*11c10*/  SHFL.BFLY PT, R82, R9, 0x1, 0x1f ;  /* 0x0c201f0009527f89 */ /* 0x000e2200000e0000 */
[----:B------:R-:W-:-:S02]  /*11c20*/  ISETP.GT.AND P5, PT, R142, 0x71, P2 ;  /* 0x000000718e00780c */ /* 0x000fc400017a4270 */
[C---:B------:R-:W-:Y:S02]  /*11c30*/  ISETP.LT.OR P4, PT, R143.reuse, 0x71, P4 ;  /* 0x000000718f00780c */ /* 0x040fe40002781670 */
[----:B------:R-:W-:Y:S02]  /*11c40*/  ISETP.LT.OR P5, PT, R143, 0x72, P5 ;  /* 0x000000728f00780c */ /* 0x000fe40002fa1670 */
[----:B------:R-:W-:Y:S02]  /*11c50*/  FSEL R77, R77, -INF , !P4 ;  /* 0xff8000004d4d7808 */ /* 0x000fe40006000000 */
[----:B------:R-:W-:Y:S02]  /*11c60*/  FSEL R78, R78, -INF , !P5 ;  /* 0xff8000004e4e7808 */ /* 0x000fe40006800000 */
[----:B0-----:R-:W-:-:S04]  /*11c70*/  FMNMX.FTZ R82, R9, R82, !PT ;  /* 0x0000005209527209 */ /* 0x001fc80007810000 */
[C---:B------:R-:W-:Y:S01]  /*11c80*/  FSETP.NEU.FTZ.AND P3, PT, R82.reuse, -INF , PT ;  /* 0xff8000005200780b */ /* 0x040fe20003f7d000 */
[----:B------:R-:W-:-:S03]  /*11c90*/  FMUL.FTZ R9, R82, UR39 ;  /* 0x0000002752097c20 */ /* 0x000fc60008410000 */
[----:B------:R-:W-:Y:S02]  /*11ca0*/  FSEL R8, R82, RZ, P3 ;  /* 0x000000ff52087208 */ /* 0x000fe40001800000 */
[----:B------:R-:W-:Y:S02]  /*11cb0*/  FSEL R9, R9, RZ, P3 ;  /* 0x000000ff09097208 */ /* 0x000fe40001800000 */
[----:B------:R-:W-:Y:S01]  /*11cc0*/  ISETP.GT.AND P3, PT, R142, 0x1, P2 ;  /* 0x000000018e00780c */ /* 0x000fe20001764270 */
[----:B------:R-:W-:Y:S02]  /*11cd0*/  FADD.FTZ R8, -R8, R12 ;  /* 0x0000000c08087221 */ /* 0x000fe40000010100 */
[--C-:B------:R-:W-:Y:S01]  /*11ce0*/  FFMA.FTZ R48, R48, UR39, -R9.reuse ;  /* 0x0000002730307c23 */ /* 0x100fe20008010809 */
[----:B------:R-:W-:Y:S01]  /*11cf0*/  ISETP.LT.OR P3, PT, R143, 0x2, P3 ;  /* 0x000000028f00780c */ /* 0x000fe20001f61670 */
[--C-:B------:R-:W-:Y:S01]  /*11d00*/  FFMA.FTZ R49, R49, UR39, -R9.reuse ;  /* 0x0000002731317c23 */ /* 0x100fe20008010809 */
[--C-:B------:R-:W-:Y:S01]  /*11d10*/  FFMA.FTZ R22, R22, UR39, -R9.reuse ;  /* 0x0000002716167c23 */ /* 0x100fe20008010809 */
[--C-:B------:R-:W-:Y:S01]  /*11d20*/  FFMA.FTZ R24, R24, UR39, -R9.reuse ;  /* 0x0000002718187c23 */ /* 0x100fe20008010809 */
[----:B------:R-:W-:Y:S01]  /*11d30*/  FSEL R11, R11, -INF , !P3 ;  /* 0xff8000000b0b7808 */ /* 0x000fe20005800000 */
[--C-:B------:R-:W-:Y:S01]  /*11d40*/  FFMA.FTZ R27, R27, UR39, -R9.reuse ;  /* 0x000000271b1b7c23 */ /* 0x100fe20008010809 */
[----:B------:R-:W-:Y:S01]  /*11d50*/  ISETP.GT.AND P3, PT, R142, 0x10, P2 ;  /* 0x000000108e00780c */ /* 0x000fe20001764270 */
[--C-:B------:R-:W-:Y:S01]  /*11d60*/  FFMA.FTZ R28, R28, UR39, -R9.reuse ;  /* 0x000000271c1c7c23 */ /* 0x100fe20008010809 */
[--C-:B------:R-:W-:Y:S01]  /*11d70*/  FFMA.FTZ R31, R31, UR39, -R9.reuse ;  /* 0x000000271f1f7c23 */ /* 0x100fe20008010809 */
        /* <DEDUP_REMOVED lines=34> */
[----:B------:R-:W-:Y:S01]  /*11fa0*/  FFMA.FTZ R85, R85, UR39, -R9 ;  /* 0x0000002755557c23 */ /* 0x000fe20008010809 */
[----:B------:R-:W-:Y:S01]  /*11fb0*/  FSEL R46, R46, -INF , !P3 ;  /* 0xff8000002e2e7808 */ /* 0x000fe20005800000 */
[----:B------:R-:W-:Y:S01]  /*11fc0*/  FMUL.FTZ R8, R8, UR39 ;  /* 0x0000002708087c20 */ /* 0x000fe20008410000 */
[----:B------:R-:W-:Y:S01]  /*11fd0*/  ISETP.GT.AND P3, PT, R142, 0x40, P2 ;  /* 0x000000408e00780c */ /* 0x000fe20001764270 */
[----:B------:R-:W-:Y:S03]  /*11fe0*/  MUFU.EX2 R48, R48 ;  /* 0x0000003000307308 */ /* 0x000fe60000000800 */
[----:B------:R-:W-:-:S04]  /*11ff0*/  ISETP.LT.OR P3, PT, R143, 0x41, P3 ;  /* 0x000000418f00780c */ /* 0x000fc80001f61670 */
[----:B------:R-:W-:Y:S01]  /*12000*/  FSEL R55, R55, -INF , !P3 ;  /* 0xff80000037377808 */ /* 0x000fe20005800000 */
[----:B------:R-:W0:Y:S01]  /*12010*/  MUFU.EX2 R12, R8 ;  /* 0x00000008000c7308 */ /* 0x000e220000000800 */
[----:B------:R-:W-:-:S04]  /*12020*/  ISETP.GT.AND P3, PT, R142, 0x49, P2 ;  /* 0x000000498e00780c */ /* 0x000fc80001764270 */
[----:B------:R-:W-:-:S03]  /*12030*/  ISETP.LT.OR P3, PT, R143, 0x4a, P3 ;  /* 0x0000004a8f00780c */ /* 0x000fc60001f61670 */
[----:B------:R-:W1:Y:S01]  /*12040*/  MUFU.EX2 R8, R49 ;  /* 0x0000003100087308 */ /* 0x000e620000000800 */
[----:B------:R-:W-:Y:S02]  /*12050*/  FSEL R60, R60, -INF , !P3 ;  /* 0xff8000003c3c7808 */ /* 0x000fe40005800000 */
[----:B------:R-:W-:-:S04]  /*12060*/  ISETP.GT.AND P3, PT, R142, 0x58, P2 ;  /* 0x000000588e00780c */ /* 0x000fc80001764270 */
[----:B------:R-:W-:Y:S01]  /*12070*/  ISETP.LT.OR P3, PT, R143, 0x59, P3 ;  /* 0x000000598f00780c */ /* 0x000fe20001f61670 */
[----:B------:R-:W-:Y:S01]  /*12080*/  MUFU.EX2 R28, R28 ;  /* 0x0000001c001c7308 */ /* 0x000fe20000000800 */
[----:B0-----:R-:W-:Y:S02]  /*12090*/  FFMA.FTZ R4, R12, R4, R48 ;  /* 0x000000040c047223 */ /* 0x001fe40000010030 */
[----:B------:R-:W-:Y:S02]  /*120a0*/  FSEL R67, R67, -INF , !P3 ;  /* 0xff80000043437808 */ /* 0x000fe40005800000 */
[----:B------:R-:W-:-:S03]  /*120b0*/  ISETP.GT.AND P3, PT, R142, 0x61, P2 ;  /* 0x000000618e00780c */ /* 0x000fc60001764270 */
[----:B------:R-:W-:Y:S01]  /*120c0*/  MUFU.EX2 R35, R35 ;  /* 0x0000002300237308 */ /* 0x000fe20000000800 */
[C---:B------:R-:W-:Y:S01]  /*120d0*/  ISETP.LT.OR P3, PT, R143.reuse, 0x62, P3 ;  /* 0x000000628f00780c */ /* 0x040fe20001f61670 */
[C---:B-1----:R-:W-:Y:S01]  /*120e0*/  FADD.FTZ R4, R8.reuse, R4 ;  /* 0x0000000408047221 */ /* 0x042fe20000010000 */
[----:B------:R-:W-:Y:S02]  /*120f0*/  F2FP.BF16.F32.PACK_AB R8, R8, R48 ;  /* 0x000000300808723e */ /* 0x000fe400000010ff */
[----:B------:R-:W-:Y:S02]  /*12100*/  FSEL R72, R72, -INF , !P3 ;  /* 0xff80000048487808 */ /* 0x000fe40005800000 */
[----:B------:R-:W-:Y:S01]  /*12110*/  ISETP.GT.AND P3, PT, R142, RZ, P2 ;  /* 0x000000ff8e00720c */ /* 0x000fe20001764270 */
[----:B------:R-:W-:Y:S03]  /*12120*/  MUFU.EX2 R36, R36 ;  /* 0x0000002400247308 */ /* 0x000fe60000000800 */
[----:B------:R-:W-:-:S04]  /*12130*/  ISETP.LT.OR P3, PT, R143, 0x1, P3 ;  /* 0x000000018f00780c */ /* 0x000fc80001f61670 */
[----:B------:R-:W-:Y:S01]  /*12140*/  FSEL R9, R10, -INF , !P3 ;  /* 0xff8000000a097808 */ /* 0x000fe20005800000 */
[----:B------:R-:W-:Y:S01]  /*12150*/  MUFU.EX2 R39, R39 ;  /* 0x0000002700277308 */ /* 0x000fe20000000800 */
[C---:B------:R-:W-:Y:S02]  /*12160*/  ISETP.GT.AND P3, PT, R142.reuse, 0x78, P2 ;  /* 0x000000788e00780c */ /* 0x040fe40001764270 */
[----:B------:R-:W-:Y:S02]  /*12170*/  FMNMX.FTZ R10, R9, R13, !PT ;  /* 0x0000000d090a7209 */ /* 0x000fe40007810000 */
[----:B------:R-:W-:Y:S02]  /*12180*/  ISETP.GT.AND P2, PT, R142, 0x79, P2 ;  /* 0x000000798e00780c */ /* 0x000fe40001744270 */
[----:B------:R-:W-:Y:S01]  /*12190*/  FMNMX.FTZ R10, R11, R10, !PT ;  /* 0x0000000a0b0a7209 */ /* 0x000fe20007810000 */
[----:B------:R-:W-:Y:S01]  /*121a0*/  MUFU.EX2 R40, R40 ;  /* 0x0000002800287308 */ /* 0x000fe20000000800 */
[----:B------:R-:W-:-:S02]  /*121b0*/  ISETP.LT.OR P3, PT, R143, 0x79, P3 ;  /* 0x000000798f00780c */ /* 0x000fc40001f61670 */
[----:B------:R-:W-:Y:S02]  /*121c0*/  FMNMX.FTZ R10, R25, R10, !PT ;  /* 0x0000000a190a7209 */ /* 0x000fe40007810000 */
[----:B------:R-:W-:Y:S02]  /*121d0*/  ISETP.LT.OR P2, PT, R143, 0x7a, P2 ;  /* 0x0000007a8f00780c */ /* 0x000fe40001741670 */
[----:B------:R-:W-:Y:S01]  /*121e0*/  FMNMX.FTZ R10, R26, R10, !PT ;  /* 0x0000000a1a0a7209 */ /* 0x000fe20007810000 */
[----:B------:R-:W-:Y:S01]  /*121f0*/  MUFU.EX2 R44, R44 ;  /* 0x0000002c002c7308 */ /* 0x000fe20000000800 */
[----:B------:R-:W-:Y:S02]  /*12200*/  FSEL R81, R81, -INF , !P3 ;  /* 0xff80000051517808 */ /* 0x000fe40005800000 */
[----:B------:R-:W-:Y:S02]  /*12210*/  FMNMX.FTZ R10, R29, R10, !PT ;  /* 0x0000000a1d0a7209 */ /* 0x000fe40007810000 */
[----:B------:R-:W-:-:S02]  /*12220*/  FSEL R83, R83, -INF , !P2 ;  /* 0xff80000053537808 */ /* 0x000fc40005000000 */
        /* <DEDUP_REMOVED lines=45> */
[----:B0-----:R-:W-:-:S07]  /*12500*/  FMNMX.FTZ R17, R17, R10, !PT ;  /* 0x0000000a11117209 */ /* 0x001fce0007810000 */
[----:B------:R-:W0:Y:S01]  /*12510*/  MUFU.EX2 R10, R22 ;  /* 0x00000016000a7308 */ /* 0x000e220000000800 */
[----:B------:R-:W1:Y:S07]  /*12520*/  SHFL.BFLY PT, R48, R17, 0x1, 0x1f ;  /* 0x0c201f0011307f89 */ /* 0x000e6e00000e0000 */
[----:B------:R1:W3:Y:S08]  /*12530*/  MUFU.EX2 R22, R24 ;  /* 0x0000001800167308 */ /* 0x0002f00000000800 */
[----:B------:R-:W-:Y:S01]  /*12540*/  MUFU.EX2 R85, R85 ;  /* 0x0000005500557308 */ /* 0x000fe20000000800 */
[----:B0-----:R-:W-:Y:S01]  /*12550*/  FADD.FTZ R4, R10, R4 ;  /* 0x000000040a047221 */ /* 0x001fe20000010000 */
[----:B-1----:R-:W-:-:S03]  /*12560*/  FMNMX.FTZ R24, R17, R48, !PT ;  /* 0x0000003011187209 */ /* 0x002fc60007810000 */
[C---:B---3--:R-:W-:Y:S01]  /*12570*/  FADD.FTZ R17, R22.reuse, R4 ;  /* 0x0000000416117221 */ /* 0x048fe20000010000 */
[----:B------:R-:W-:Y:S02]  /*12580*/  F2FP.BF16.F32.PACK_AB R10, R22, R10 ;  /* 0x0000000a160a723e */ /* 0x000fe400000010ff */
[C---:B------:R-:W-:Y:S01]  /*12590*/  FSETP.NEU.FTZ.AND P2, PT, R24.reuse, -INF , PT ;  /* 0xff8000001800780b */ /* 0x040fe20003f5d000 */
[----:B------:R-:W-:-:S05]  /*125a0*/  FMUL.FTZ R4, R24, UR39 ;  /* 0x0000002718047c20 */ /* 0x000fca0008410000 */
[----:B------:R-:W-:-:S05]  /*125b0*/  FSEL R4, R4, RZ, P2 ;  /* 0x000000ff04047208 */ /* 0x000fca0001000000 */
        /* <DEDUP_REMOVED lines=14> */
[----:B------:R-:W0:Y:S01]  /*126a0*/  MUFU.EX2 R48, R48 ;  /* 0x0000003000307308 */ /* 0x000e220000000800 */
[--C-:B------:R-:W-:Y:S01]  /*126b0*/  FFMA.FTZ R75, R75, UR39, -R4.reuse ;  /* 0x000000274b4b7c23 */ /* 0x100fe20008010804 */
[--C-:B------:R-:W-:Y:S01]  /*126c0*/  FFMA.FTZ R76, R76, UR39, -R4.reuse ;  /* 0x000000274c4c7c23 */ /* 0x100fe20008010804 */
[--C-:B------:R-:W-:Y:S01]  /*126d0*/  FFMA.FTZ R77, R77, UR39, -R4.reuse ;  /* 0x000000274d4d7c23 */ /* 0x100fe20008010804 */
[--C-:B------:R-:W-:Y:S01]  /*126e0*/  FFMA.FTZ R78, R78, UR39, -R4.reuse ;  /* 0x000000274e4e7c23 */ /* 0x100fe20008010804 */
[----:B------:R-:W-:-:S03]  /*126f0*/  FFMA.FTZ R81, R81, UR39, -R4 ;  /* 0x0000002751517c23 */ /* 0x000fc60008010804 */
[----:B------:R-:W-:Y:S08]  /*12700*/  MUFU.EX2 R25, R25 ;  /* 0x0000001900197308 */ /* 0x000ff00000000800 */
[----:B------:R-:W1:Y:S01]  /*12710*/  MUFU.EX2 R26, R26 ;  /* 0x0000001a001a7308 */ /* 0x000e620000000800 */
[----:B0-----:R-:W-:-:S07]  /*12720*/  F2FP.BF16.F32.PACK_AB R9, R48, R22 ;  /* 0x000000163009723e */ /* 0x001fce00000010ff */
[----:B------:R-:W-:Y:S08]  /*12730*/  MUFU.EX2 R41, R41 ;  /* 0x0000002900297308 */ /* 0x000ff00000000800 */
[----:B------:R-:W-:Y:S01]  /*12740*/  MUFU.EX2 R42, R42 ;  /* 0x0000002a002a7308 */ /* 0x000fe20000000800 */
[----:B-1----:R-:W-:-:S05]  /*12750*/  F2FP.BF16.F32.PACK_AB R11, R26, R25 ;  /* 0x000000191a0b723e */ /* 0x002fca00000010ff */
[----:B------:R0:W-:Y:S02]  /*12760*/  STSM.16.M88.4 [R137+0x21800], R8 ;  /* 0x0218000889007844 */ /* 0x0001e40000000200 */
[----:B------:R-:W-:Y:S08]  /*12770*/  MUFU.EX2 R67, R67 ;  /* 0x0000004300437308 */ /* 0x000ff00000000800 */
[----:B------:R-:W-:Y:S01]  /*12780*/  MUFU.EX2 R68, R68 ;  /* 0x0000004400447308 */ /* 0x000fe20000000800 */
[--C-:B0-----:R-:W-:Y:S01]  /*12790*/  FFMA.FTZ R11, R29, UR39, -R4.reuse ;  /* 0x000000271d0b7c23 */ /* 0x101fe20008010804 */
[----:B------:R-:W-:-:S06]  /*127a0*/  FFMA.FTZ R29, R33, UR39, -R4 ;  /* 0x00000027211d7c23 */ /* 0x000fcc0008010804 */
[----:B------:R0:W1:Y:S01]  /*127b0*/  MUFU.EX2 R8, R27 ;  /* 0x0000001b00087308 */ /* 0x0000620000000800 */
[--C-:B------:R-:W-:Y:S01]  /*127c0*/  FFMA.FTZ R33, R45, UR39, -R4.reuse ;  /* 0x000000272d217c23 */ /* 0x100fe20008010804 */
[----:B------:R-:W-:-:S06]  /*127d0*/  FFMA.FTZ R45, R59, UR39, -R4 ;  /* 0x000000273b2d7c23 */ /* 0x000fcc0008010804 */
[----:B------:R3:W-:Y:S01]  /*127e0*/  MUFU.EX2 R10, R31 ;  /* 0x0000001f000a7308 */ /* 0x0007e20000000800 */
[----:B0-----:R-:W-:Y:S01]  /*127f0*/  FFMA.FTZ R27, R30, UR39, -R4 ;  /* 0x000000271e1b7c23 */ /* 0x001fe20008010804 */
[----:B------:R-:W-:-:S05]  /*12800*/  FSEL R30, R24, RZ, P2 ;  /* 0x000000ff181e7208 */ /* 0x000fca0001000000 */
[----:B------:R-:W-:Y:S01]  /*12810*/  FADD.FTZ R30, -R30, R13 ;  /* 0x0000000d1e1e7221 */ /* 0x000fe20000010100 */
[----:B------:R-:W-:Y:S01]  /*12820*/  MUFU.EX2 R11, R11 ;  /* 0x0000000b000b7308 */ /* 0x000fe20000000800 */
[--C-:B---3--:R-:W-:Y:S01]  /*12830*/  FFMA.FTZ R31, R34, UR39, -R4.reuse ;  /* 0x00000027221f7c23 */ /* 0x108fe20008010804 */
[----:B-1----:R-:W-:Y:S01]  /*12840*/  FADD.FTZ R17, R8, R17 ;  /* 0x0000001108117221 */ /* 0x002fe20000010000 */
[----:B------:R-:W-:Y:S01]  /*12850*/  FMUL.FTZ R13, R30, UR39 ;  /* 0x000000271e0d7c20 */ /* 0x000fe20008410000 */
[--C-:B------:R-:W-:Y:S01]  /*12860*/  FFMA.FTZ R34, R37, UR39, -R4.reuse ;  /* 0x0000002725227c23 */ /* 0x100fe20008010804 */
[--C-:B------:R-:W-:Y:S01]  /*12870*/  FFMA.FTZ R37, R46, UR39, -R4.reuse ;  /* 0x000000272e257c23 */ /* 0x100fe20008010804 */
[C---:B------:R-:W-:Y:S01]  /*12880*/  FADD.FTZ R17, R28.reuse, R17 ;  /* 0x000000111c117221 */ /* 0x040fe20000010000 */
[----:B------:R-:W-:Y:S01]  /*12890*/  F2FP.BF16.F32.PACK_AB R8, R28, R8 ;  /* 0x000000081c08723e */ /* 0x000fe200000010ff */
[----:B------:R-:W-:Y:S01]  /*128a0*/  MUFU.EX2 R9, R32 ;  /* 0x0000002000097308 */ /* 0x000fe20000000800 */
[----:B------:R-:W-:Y:S01]  /*128b0*/  F2FP.BF16.F32.PACK_AB R28, R36, R35 ;  /* 0x00000023241c723e */ /* 0x000fe200000010ff */
[----:B------:R-:W-:-:S06]  /*128c0*/  FFMA.FTZ R46, R60, UR39, -R4 ;  /* 0x000000273c2e7c23 */ /* 0x000fcc0008010804 */
[----:B------:R-:W0:Y:S08]  /*128d0*/  MUFU.EX2 R13, R13 ;  /* 0x0000000d000d7308 */ /* 0x000e300000000800 */
[----:B------:R-:W1:Y:S08]  /*128e0*/  MUFU.EX2 R27, R27 ;  /* 0x0000001b001b7308 */ /* 0x000e700000000800 */
[----:B------:R-:W3:Y:S01]  /*128f0*/  MUFU.EX2 R29, R29 ;  /* 0x0000001d001d7308 */ /* 0x000ee20000000800 */
[----:B0-----:R-:W-:Y:S01]  /*12900*/  FFMA.FTZ R22, R13, R3, R22 ;  /* 0x000000030d167223 */ /* 0x001fe20000010016 */
[----:B------:R-:W-:-:S03]  /*12910*/  FFMA.FTZ R3, R52, UR39, -R4 ;  /* 0x0000002734037c23 */ /* 0x000fc60008010804 */
[----:B------:R-:W-:-:S03]  /*12920*/  FADD.FTZ R22, R48, R22 ;  /* 0x0000001630167221 */ /* 0x000fc60000010000 */
[----:B------:R-:W0:Y:S01]  /*12930*/  MUFU.EX2 R31, R31 ;  /* 0x0000001f001f7308 */ /* 0x000e220000000800 */
[----:B------:R-:W-:Y:S01]  /*12940*/  FADD.FTZ R30, R25, R22 ;  /* 0x00000016191e7221 */ /* 0x000fe20000010000 */
[----:B------:R-:W-:-:S03]  /*12950*/  FFMA.FTZ R25, R56, UR39, -R4 ;  /* 0x0000002738197c23 */ /* 0x000fc60008010804 */
[----:B------:R-:W-:Y:S01]  /*12960*/  FADD.FTZ R30, R26, R30 ;  /* 0x0000001e1a1e7221 */ /* 0x000fe20000010000 */
[----:B------:R-:W-:Y:S01]  /*12970*/  FADD.FTZ R26, R10, R17 ;  /* 0x000000110a1a7221 */ /* 0x000fe20000010000 */
[----:B------:R-:W-:Y:S01]  /*12980*/  F2FP.BF16.F32.PACK_AB R10, R9, R10 ;  /* 0x0000000a090a723e */ /* 0x000fe200000010ff */
[----:B------:R4:W5:Y:S01]  /*12990*/  MUFU.EX2 R32, R43 ;  /* 0x0000002b00207308 */ /* 0x0009620000000800 */
[----:B------:R-:W-:Y:S01]  /*129a0*/  FADD.FTZ R30, R11, R30 ;  /* 0x0000001e0b1e7221 */ /* 0x000fe20000010000 */
[----:B------:R-:W-:-:S03]  /*129b0*/  FADD.FTZ R26, R9, R26 ;  /* 0x0000001a091a7221 */ /* 0x000fc60000010000 */
[----:B-1----:R-:W-:Y:S01]  /*129c0*/  FADD.FTZ R30, R27, R30 ;  /* 0x0000001e1b1e7221 */ /* 0x002fe20000010000 */
[----:B------:R-:W-:Y:S02]  /*129d0*/  FADD.FTZ R9, R35, R26 ;  /* 0x0000001a23097221 */ /* 0x000fe40000010000 */
[----:B------:R-:W1:Y:S01]  /*129e0*/  MUFU.EX2 R34, R34 ;  /* 0x0000002200227308 */ /* 0x000e620000000800 */
[----:B----4-:R-:W-:Y:S01]  /*129f0*/  FFMA.FTZ R43, R38, UR39, -R4 ;  /* 0x00000027262b7c23 */ /* 0x010fe20008010804 */
[----:B---3--:R-:W-:Y:S01]  /*12a00*/  FADD.FTZ R30, R29, R30 ;  /* 0x0000001e1d1e7221 */ /* 0x008fe20000010000 */
[----:B------:R-:W-:Y:S01]  /*12a10*/  FADD.FTZ R9, R36, R9 ;  /* 0x0000000924097221 */ /* 0x000fe20000010000 */
[--C-:B------:R-:W-:Y:S01]  /*12a20*/  FFMA.FTZ R38, R51, UR39, -R4.reuse ;  /* 0x0000002733267c23 */ /* 0x100fe20008010804 */
[----:B------:R-:W-:Y:S01]  /*12a30*/  FFMA.FTZ R4, R83, UR39, -R4 ;  /* 0x0000002753047c23 */ /* 0x000fe20008010804 */
[----:B0-----:R-:W-:Y:S01]  /*12a40*/  FADD.FTZ R30, R31, R30 ;  /* 0x0000001e1f1e7221 */ /* 0x001fe20000010000 */
[----:B------:R-:W-:Y:S01]  /*12a50*/  FADD.FTZ R9, R39, R9 ;  /* 0x0000000927097221 */ /* 0x000fe20000010000 */
[----:B------:R-:W0:Y:S03]  /*12a60*/  MUFU.EX2 R43, R43 ;  /* 0x0000002b002b7308 */ /* 0x000e260000000800 */
[----:B------:R-:W-:-:S04]  /*12a70*/  FADD.FTZ R9, R40, R9 ;  /* 0x0000000928097221 */ /* 0x000fc80000010000 */
[----:B-----5:R-:W-:Y:S01]  /*12a80*/  FADD.FTZ R9, R32, R9 ;  /* 0x0000000920097221 */ /* 0x020fe20000010000 */
[----:B------:R-:W3:Y:S01]  /*12a90*/  MUFU.EX2 R33, R33 ;  /* 0x0000002100217308 */ /* 0x000ee20000000800 */
[----:B-1----:R-:W-:Y:S01]  /*12aa0*/  FADD.FTZ R35, R34, R30 ;  /* 0x0000001e22237221 */ /* 0x002fe20000010000 */
[----:B------:R-:W-:Y:S01]  /*12ab0*/  F2FP.BF16.F32.PACK_AB R30, R40, R39 ;  /* 0x00000027281e723e */ /* 0x000fe200000010ff */
[----:B------:R-:W-:Y:S01]  /*12ac0*/  FADD.FTZ R9, R44, R9 ;  /* 0x000000092c097221 */ /* 0x000fe20000010000 */
[----:B------:R-:W4:Y:S03]  /*12ad0*/  LDL R39, [R1+0x20] ;  /* 0x0000200001277983 */ /* 0x000f260000100800 */
[----:B------:R-:W-:Y:S01]  /*12ae0*/  FADD.FTZ R36, R47, R9 ;  /* 0x000000092f247221 */ /* 0x000fe20000010000 */
[----:B------:R-:W1:Y:S01]  /*12af0*/  MUFU.EX2 R37, R37 ;  /* 0x0000002500257308 */ /* 0x000e620000000800 */
[----:B0-----:R-:W-:Y:S01]  /*12b00*/  FADD.FTZ R35, R43, R35 ;  /* 0x000000232b237221 */ /* 0x001fe20000010000 */
[----:B------:R-:W-:Y:S01]  /*12b10*/  F2FP.BF16.F32.PACK_AB R9, R27, R11 ;  /* 0x0000000b1b09723e */ /* 0x000fe200000010ff */
[----:B------:R-:W-:Y:S01]  /*12b20*/  FADD.FTZ R36, R50, R36 ;  /* 0x0000002432247221 */ /* 0x000fe20000010000 */
[----:B------:R-:W-:Y:S01]  /*12b30*/  F2FP.BF16.F32.PACK_AB R11, R31, R29 ;  /* 0x0000001d1f0b723e */ /* 0x000fe200000010ff */
[----:B------:R-:W-:Y:S01]  /*12b40*/  FADD.FTZ R35, R41, R35 ;  /* 0x0000002329237221 */ /* 0x000fe20000010000 */
[----:B------:R-:W-:Y:S01]  /*12b50*/  F2FP.BF16.F32.PACK_AB R29, R43, R34 ;  /* 0x000000222b1d723e */ /* 0x000fe200000010ff */
[----:B------:R-:W-:Y:S01]  /*12b60*/  FADD.FTZ R36, R53, R36 ;  /* 0x0000002435247221 */ /* 0x000fe20000010000 */
[----:B------:R-:W0:Y:S01]  /*12b70*/  MUFU.EX2 R38, R38 ;  /* 0x0000002600267308 */ /* 0x000e220000000800 */
[C---:B------:R-:W-:Y:S01]  /*12b80*/  FADD.FTZ R35, R42.reuse, R35 ;  /* 0x000000232a237221 */ /* 0x040fe20000010000 */
[----:B------:R-:W-:Y:S01]  /*12b90*/  F2FP.BF16.F32.PACK_AB R31, R42, R41 ;  /* 0x000000292a1f723e */ /* 0x000fe200000010ff */
[----:B------:R-:W-:Y:S01]  /*12ba0*/  FADD.FTZ R36, R54, R36 ;  /* 0x0000002436247221 */ /* 0x000fe20000010000 */
[----:B--2---:R2:W-:Y:S01]  /*12bb0*/  STSM.16.M88.4 [R86], R8 ;  /* 0x0000000856007844 */ /* 0x0045e20000000200 */
[----:B---3--:R-:W-:-:S02]  /*12bc0*/  FADD.FTZ R35, R33, R35 ;  /* 0x0000002321237221 */ /* 0x008fc40000010000 */
[----:B------:R-:W-:Y:S01]  /*12bd0*/  FADD.FTZ R36, R57, R36 ;  /* 0x0000002439247221 */ /* 0x000fe20000010000 */
[----:B------:R-:W3:Y:S01]  /*12be0*/  MUFU.EX2 R3, R3 ;  /* 0x0000000300037308 */ /* 0x000ee20000000800 */
[----:B-1----:R-:W-:-:S07]  /*12bf0*/  FADD.FTZ R35, R37, R35 ;  /* 0x0000002325237221 */ /* 0x002fce0000010000 */
[----:B------:R-:W1:Y:S01]  /*12c00*/  MUFU.EX2 R22, R55 ;  /* 0x0000003700167308 */ /* 0x000e620000000800 */
[----:B0-----:R-:W-:-:S07]  /*12c10*/  FADD.FTZ R35, R38, R35 ;  /* 0x0000002326237221 */ /* 0x001fce0000010000 */
[----:B------:R-:W0:Y:S01]  /*12c20*/  MUFU.EX2 R25, R25 ;  /* 0x0000001900197308 */ /* 0x000e220000000800 */
[----:B---3--:R-:W-:-:S07]  /*12c30*/  FADD.FTZ R35, R3, R35 ;  /* 0x0000002303237221 */ /* 0x008fce0000010000 */
[----:B------:R-:W3:Y:S01]  /*12c40*/  MUFU.EX2 R45, R45 ;  /* 0x0000002d002d7308 */ /* 0x000ee20000000800 */
[----:B-1----:R-:W-:-:S07]  /*12c50*/  FADD.FTZ R35, R22, R35 ;  /* 0x0000002316237221 */ /* 0x002fce0000010000 */
[----:B------:R-:W1:Y:S01]  /*12c60*/  MUFU.EX2 R46, R46 ;  /* 0x0000002e002e7308 */ /* 0x000e620000000800 */
[----:B0-----:R-:W-:Y:S01]  /*12c70*/  FADD.FTZ R34, R25, R35 ;  /* 0x0000002319227221 */ /* 0x001fe20000010000 */
[----:B------:R-:W-:-:S06]  /*12c80*/  FADD.FTZ R36, R58, R36 ;  /* 0x000000243a247221 */ /* 0x000fcc0000010000 */
[----:B------:R-:W0:Y:S01]  /*12c90*/  MUFU.EX2 R17, R63 ;  /* 0x0000003f00117308 */ /* 0x000e220000000800 */
[----:B---3--:R-:W-:Y:S01]  /*12ca0*/  FADD.FTZ R27, R45, R34 ;  /* 0x000000222d1b7221 */ /* 0x008fe20000010000 */
[----:B------:R-:W-:-:S06]  /*12cb0*/  FADD.FTZ R35, R61, R36 ;  /* 0x000000243d237221 */ /* 0x000fcc0000010000 */
[----:B------:R-:W3:Y:S01]  /*12cc0*/  MUFU.EX2 R26, R64 ;  /* 0x00000040001a7308 */ /* 0x000ee20000000800 */
[----:B-1----:R-:W-:Y:S01]  /*12cd0*/  FADD.FTZ R36, R46, R27 ;  /* 0x0000001b2e247221 */ /* 0x002fe20000010000 */
[----:B------:R-:W-:Y:S01]  /*12ce0*/  FADD.FTZ R40, R62, R35 ;  /* 0x000000233e287221 */ /* 0x000fe20000010000 */
[----:B------:R3:W-:Y:S03]  /*12cf0*/  STSM.16.M88.4 [R139], R28 ;  /* 0x0000001c8b007844 */ /* 0x0007e60000000200 */
[----:B--2---:R-:W-:Y:S02]  /*12d00*/  FADD.FTZ R11, R65, R40 ;  /* 0x00000028410b7221 */ /* 0x004fe40000010000 */
[----:B------:R-:W-:Y:S01]  /*12d10*/  MUFU.EX2 R71, R71 ;  /* 0x0000004700477308 */ /* 0x000fe20000000800 */
[----:B0-----:R-:W-:Y:S01]  /*12d20*/  FADD.FTZ R9, R17, R36 ;  /* 0x0000002411097221 */ /* 0x001fe20000010000 */
[----:B------:R-:W-:-:S02]  /*12d30*/  F2FP.BF16.F32.PACK_AB R32, R44, R32 ;  /* 0x000000202c20723e */ /* 0x000fc400000010ff */
[----:B------:R-:W-:Y:S02]  /*12d40*/  F2FP.BF16.F32.PACK_AB R34, R50, R47 ;  /* 0x0000002f3222723e */ /* 0x000fe400000010ff */
[----:B------:R-:W-:Y:S02]  /*12d50*/  F2FP.BF16.F32.PACK_AB R33, R37, R33 ;  /* 0x000000212521723e */ /* 0x000fe400000010ff */
[----:B------:R-:W-:Y:S01]  /*12d60*/  F2FP.BF16.F32.PACK_AB R35, R3, R38 ;  /* 0x000000260323723e */ /* 0x000fe200000010ff */
[----:B------:R-:W0:Y:S01]  /*12d70*/  MUFU.EX2 R72, R72 ;  /* 0x0000004800487308 */ /* 0x000e220000000800 */
[----:B------:R-:W-:Y:S01]  /*12d80*/  F2FP.BF16.F32.PACK_AB R8, R54, R53 ;  /* 0x000000353608723e */ /* 0x000fe200000010ff */
[----:B---3--:R-:W-:Y:S01]  /*12d90*/  FADD.FTZ R28, R26, R9 ;  /* 0x000000091a1c7221 */ /* 0x008fe20000010000 */
[----:B------:R-:W-:Y:S01]  /*12da0*/  FADD.FTZ R30, R66, R11 ;  /* 0x0000000b421e7221 */ /* 0x000fe20000010000 */
[----:B------:R-:W-:Y:S02]  /*12db0*/  F2FP.BF16.F32.PACK_AB R10, R58, R57 ;  /* 0x000000393a0a723e */ /* 0x000fe400000010ff */
[----:B------:R-:W-:-:S02]  /*12dc0*/  F2FP.BF16.F32.PACK_AB R9, R25, R22 ;  /* 0x000000161909723e */ /* 0x000fc400000010ff */
[----:B------:R-:W-:Y:S01]  /*12dd0*/  F2FP.BF16.F32.PACK_AB R11, R46, R45 ;  /* 0x0000002d2e0b723e */ /* 0x000fe200000010ff */
[----:B------:R-:W-:Y:S01]  /*12de0*/  STSM.16.M88.4 [R138], R32 ;  /* 0x000000208a007844 */ /* 0x000fe20000000200 */
[----:B------:R-:W-:Y:S03]  /*12df0*/  MUFU.EX2 R75, R75 ;  /* 0x0000004b004b7308 */ /* 0x000fe60000000800 */
[----:B------:R1:W-:Y:S02]  /*12e00*/  STSM.16.M88.4 [R137+0x27800], R8 ;  /* 0x0278000889007844 */ /* 0x0003e40000000200 */
[----:B-1----:R-:W-:Y:S02]  /*12e10*/  F2FP.BF16.F32.PACK_AB R9, R26, R17 ;  /* 0x000000111a09723e */ /* 0x002fe400000010ff */
[----:B------:R-:W2:Y:S01]  /*12e20*/  LDL R17, [R1+0x18] ;  /* 0x0000180001117983 */ /* 0x000ea20000100800 */
[----:B------:R-:W1:Y:S01]  /*12e30*/  MUFU.EX2 R76, R76 ;  /* 0x0000004c004c7308 */ /* 0x000e620000000800 */
[----:B------:R-:W-:Y:S01]  /*12e40*/  FADD.FTZ R27, R69, R30 ;  /* 0x0000001e451b7221 */ /* 0x000fe20000010000 */
[----:B------:R-:W-:-:S03]  /*12e50*/  FADD.FTZ R3, R67, R28 ;  /* 0x0000001c43037221 */ /* 0x000fc60000010000 */
[----:B------:R-:W-:-:S03]  /*12e60*/  FADD.FTZ R28, R70, R27 ;  /* 0x0000001b461c7221 */ /* 0x000fc60000010000 */
[----:B------:R-:W-:Y:S01]  /*12e70*/  MUFU.EX2 R77, R77 ;  /* 0x0000004d004d7308 */ /* 0x000fe20000000800 */
[----:B------:R-:W-:-:S07]  /*12e80*/  FADD.FTZ R25, R73, R28 ;  /* 0x0000001c49197221 */ /* 0x000fce0000010000 */
[----:B------:R-:W3:Y:S08]  /*12e90*/  MUFU.EX2 R78, R78 ;  /* 0x0000004e004e7308 */ /* 0x000ef00000000800 */
[----:B------:R-:W-:Y:S08]  /*12ea0*/  MUFU.EX2 R81, R81 ;  /* 0x0000005100517308 */ /* 0x000ff00000000800 */
[----:B------:R-:W5:Y:S01]  /*12eb0*/  MUFU.EX2 R36, R4 ;  /* 0x0000000400247308 */ /* 0x000f620000000800 */
[----:B------:R-:W-:Y:S01]  /*12ec0*/  FADD.FTZ R28, R74, R25 ;  /* 0x000000194a1c7221 */ /* 0x000fe20000010000 */
[----:B------:R-:W-:-:S02]  /*12ed0*/  F2FP.BF16.F32.PACK_AB R8, R62, R61 ;  /* 0x0000003d3e08723e */ /* 0x000fc400000010ff */
[----:B------:R-:W-:Y:S01]  /*12ee0*/  F2FP.BF16.F32.PACK_AB R10, R66, R65 ;  /* 0x00000041420a723e */ /* 0x000fe200000010ff */
[----:B------:R-:W-:Y:S01]  /*12ef0*/  FADD.FTZ R25, R79, R28 ;  /* 0x0000001c4f197221 */ /* 0x000fe20000010000 */
[----:B------:R-:W-:Y:S02]  /*12f00*/  F2FP.BF16.F32.PACK_AB R11, R68, R67 ;  /* 0x00000043440b723e */ /* 0x000fe400000010ff */
[----:B------:R-:W-:Y:S02]  /*12f10*/  F2FP.BF16.F32.PACK_AB R28, R70, R69 ;  /* 0x00000045461c723e */ /* 0x000fe400000010ff */
[----:B------:R-:W-:Y:S02]  /*12f20*/  F2FP.BF16.F32.PACK_AB R30, R74, R73 ;  /* 0x000000494a1e723e */ /* 0x000fe400000010ff */
[----:B0-----:R-:W-:Y:S02]  /*12f30*/  F2FP.BF16.F32.PACK_AB R29, R72, R71 ;  /* 0x00000047481d723e */ /* 0x001fe400000010ff */
[----:B-1----:R-:W-:Y:S01]  /*12f40*/  F2FP.BF16.F32.PACK_AB R31, R76, R75 ;  /* 0x0000004b4c1f723e */ /* 0x002fe200000010ff */
[----:B------:R-:W-:Y:S01]  /*12f50*/  FADD.FTZ R22, R68, R3 ;  /* 0x0000000344167221 */ /* 0x000fe20000010000 */
[----:B------:R-:W-:-:S02]  /*12f60*/  F2FP.BF16.F32.PACK_AB R32, R80, R79 ;  /* 0x0000004f5020723e */ /* 0x000fc400000010ff */
[----:B---3--:R-:W-:Y:S02]  /*12f70*/  F2FP.BF16.F32.PACK_AB R33, R78, R77 ;  /* 0x0000004d4e21723e */ /* 0x008fe400000010ff */
[----:B------:R-:W-:Y:S02]  /*12f80*/  F2FP.BF16.F32.PACK_AB R34, R85, R84 ;  /* 0x000000545522723e */ /* 0x000fe400000010ff */
[----:B-----5:R-:W-:Y:S01]  /*12f90*/  F2FP.BF16.F32.PACK_AB R35, R36, R81 ;  /* 0x000000512423723e */ /* 0x020fe200000010ff */
[----:B------:R-:W-:-:S04]  /*12fa0*/  FADD.FTZ R3, R71, R22 ;  /* 0x0000001647037221 */ /* 0x000fc80000010000 */
[----:B------:R-:W-:-:S04]  /*12fb0*/  FADD.FTZ R22, R72, R3 ;  /* 0x0000000348167221 */ /* 0x000fc80000010000 */
[----:B------:R-:W-:-:S04]  /*12fc0*/  FADD.FTZ R3, R75, R22 ;  /* 0x000000164b037221 */ /* 0x000fc80000010000 */
[----:B------:R-:W-:-:S04]  /*12fd0*/  FADD.FTZ R22, R76, R3 ;  /* 0x000000034c167221 */ /* 0x000fc80000010000 */
[----:B------:R-:W-:Y:S01]  /*12fe0*/  FADD.FTZ R3, R77, R22 ;  /* 0x000000164d037221 */ /* 0x000fe20000010000 */
[----:B------:R-:W-:-:S03]  /*12ff0*/  FADD.FTZ R25, R80, R25 ;  /* 0x0000001950197221 */ /* 0x000fc60000010000 */
[----:B------:R-:W-:Y:S01]  /*13000*/  FADD.FTZ R4, R78, R3 ;  /* 0x000000034e047221 */ /* 0x000fe20000010000 */
[----:B------:R-:W-:-:S03]  /*13010*/  FADD.FTZ R84, R84, R25 ;  /* 0x0000001954547221 */ /* 0x000fc60000010000 */
        /* <DEDUP_REMOVED lines=49> */
[----:B------:R-:W-:Y:S01]  /*13330*/  FADD.FTZ R4, R85, R84 ;  /* 0x0000005455047221 */ /* 0x000fe20000010000 */
[----:B------:R-:W-:Y:S01]  /*13340*/  FADD.FTZ R3, R36, R3 ;  /* 0x0000000324037221 */ /* 0x000fe20000010000 */
[----:B------:R-:W-:-:S02]  /*13350*/  IMAD.MOV.U32 R22, RZ, RZ, R5 ;  /* 0x000000ffff167224 */ /* 0x000fc400078e0005 */
[----:B------:R-:W-:Y:S02]  /*13360*/  IMAD.MOV.U32 R12, RZ, RZ, R82 ;  /* 0x000000ffff0c7224 */ /* 0x000fe400078e0052 */
[----:B------:R-:W-:Y:S01]  /*13370*/  IMAD.MOV.U32 R13, RZ, RZ, R24 ;  /* 0x000000ffff0d7224 */ /* 0x000fe200078e0018 */
[----:B----4-:R0:W-:Y:S04]  /*13380*/  STSM.16.M88.4 [R39], R8 ;  /* 0x0000000827007844 */ /* 0x0101e80000000200 */
[----:B------:R0:W-:Y:S04]  /*13390*/  STSM.16.M88.4 [R139+0x6000], R28 ;  /* 0x0060001c8b007844 */ /* 0x0001e80000000200 */
[----:B------:R0:W-:Y:S01]  /*133a0*/  STSM.16.M88.4 [R138+0x6000], R32 ;  /* 0x006000208a007844 */ /* 0x0001e20000000200 */
[----:B------:R1:W-:Y:S06]  /*133b0*/  MEMBAR.ALL.CTA ;  /* 0x0000000000007992 */ /* 0x0003ec0000008000 */
[----:B-1----:R-:W1:Y:S01]  /*133c0*/  FENCE.VIEW.ASYNC.S ;  /* 0x00000000000073c6 */ /* 0x002e620000000000 */
[C---:B--2---:R-:W-:Y:S01]  /*133d0*/  ISETP.GT.AND P2, PT, R0.reuse, R17, PT ;  /* 0x000000110000720c */ /* 0x044fe20003f44270 */
[----:B------:R-:W-:-:S02]  /*133e0*/  VIADD R0, R0, 0xffffffff ;  /* 0xffffffff00007836 */ /* 0x000fc40000000000 */
[----:B------:R-:W-:Y:S01]  /*133f0*/  IMAD.MOV.U32 R17, RZ, RZ, R14 ;  /* 0x000000ffff117224 */ /* 0x000fe200078e000e */
[----:B-1----:R-:W-:-:S09]  /*13400*/  NOP ;  /* 0x0000000000007918 */ /* 0x002fd20000000000 */
[----:B0-----:R-:W-:Y:S05]  /*13410*/  @P2 BRA `(.L_x_9503) ;  /* 0xffffffc400482947 */ /* 0x001fea000383ffff */
[----:B------:R-:W-:Y:S02]  /*13420*/  IMAD.MOV.U32 R13, RZ, RZ, R24 ;  /* 0x000000ffff0d7224 */ /* 0x000fe400078e0018 */
[----:B------:R-:W-:Y:S02]  /*13430*/  IMAD.MOV.U32 R12, RZ, RZ, R82 ;  /* 0x000000ffff0c7224 */ /* 0x000fe400078e0052 */
[----:B------:R-:W-:Y:S02]  /*13440*/  IMAD.MOV.U32 R17, RZ, RZ, R14 ;  /* 0x000000ffff117224 */ /* 0x000fe400078e000e */
[----:B------:R-:W-:-:S07]  /*13450*/  IMAD.MOV.U32 R22, RZ, RZ, R5 ;  /* 0x000000ffff167224 */ /* 0x000fce00078e0005 */
.L_x_9485:
[----:B------:R-:W2:Y:S01]  /*13460*/  LDL R9, [R1+0x30] ;  /* 0x0000300001097983 */ /* 0x000ea20000100800 */
[----:B------:R-:W0:Y:S01]  /*13470*/  LDC R14, c[0x0][0x9e4] ;  /* 0x00027900ff0e7b82 */ /* 0x000e220000000800 */
[----:B------:R-:W-:Y:S02]  /*13480*/  ULDC UR8, c[0x0][0x9dc] ;  /* 0x0002770000087ab9 */ /* 0x000fe40000000800 */
[----:B------:R-:W2:Y:S04]  /*13490*/  LDL R5, [R1+0x28] ;  /* 0x0000280001057983 */ /* 0x000ea80000100800 */
[----:B------:R-:W3:Y:S01]  /*134a0*/  LDL.LU R8, [R1+0x34] ;  /* 0x0000340001087983 */ /* 0x000ee20000300800 */
[----:B0-----:R-:W-:Y:S02]  /*134b0*/  ISETP.GE.AND P5, PT, R14, 0x1, PT ;  /* 0x000000010e00780c */ /* 0x001fe40003fa6270 */
[----:B--2---:R-:W-:-:S05]  /*134c0*/  IADD3 R5, R5, 0xc0, -R9 ;  /* 0x000000c005057810 */ /* 0x004fca0007ffe809 */
[----:B---3--:R-:W-:-:S04]  /*134d0*/  IMAD R5, R8, 0xc0, R5 ;  /* 0x000000c008057824 */ /* 0x008fc800078e0205 */
[----:B------:R-:W-:Y:S02]  /*134e0*/  VIADD R8, R5, -UR8 ;  /* 0x8000000805087c36 */ /* 0x000fe40008000000 */
        /* <DEDUP_REMOVED lines=11> */
.L_x_9506:
[----:B------:R-:W-:-:S13]  /*135a0*/  ISETP.NE.AND P2, PT, R14, 0x1, PT ;  /* 0x000000010e00780c */ /* 0x000fda0003f45270 */
[----:B------:R-:W0:Y:S02]  /*135b0*/  @P2 LDC.64 R10, c[0x0][0x9e8] ;  /* 0x00027a00ff0a2b82 */ /* 0x000e240000000a00 */
[----:B0-----:R-:W-:-:S05]  /*135c0*/  @P2 IMAD.HI.U32 R10, R5, R10, RZ ;  /* 0x0000000a050a2227 */ /* 0x001fca00078e00ff */
[----:B------:R-:W-:-:S07]  /*135d0*/  @P2 SHF.R.U32.HI R5, RZ, R11, R10 ;  /* 0x0000000bff052219 */ /* 0x000fce000001160a */
.L_x_9507:
[----:B------:R-:W-:Y:S05]  /*135e0*/  BSYNC B0 ;  /* 0x0000000000007941 */ /* 0x000fea0003800000 */
.L_x_9505:
[----:B------:R-:W-:-:S05]  /*135f0*/  IMAD R5, R5, R14, RZ ;  /* 0x0000000e05057224 */ /* 0x000fca00078e02ff */
[----:B------:R-:W-:-:S07]  /*13600*/  VIMNMX R8, R8, R5, !PT ;  /* 0x0000000508087248 */ /* 0x000fce0007fe0100 */
.L_x_9504:
[----:B------:R-:W2:Y:S01]  /*13610*/  LDL R9, [R1+0x3c] ;  /* 0x00003c0001097983 */ /* 0x000ea20000100800 */
[----:B------:R-:W-:-:S05]  /*13620*/  VIADD R8, R8, 0x7f ;  /* 0x0000007f08087836 */ /* 0x000fca0000000000 */
[----:B------:R-:W-:-:S04]  /*13630*/  SHF.R.S32.HI R5, RZ, 0x1f, R8 ;  /* 0x0000001fff057819 */ /* 0x000fc80000011408 */
[----:B------:R-:W-:-:S04]  /*13640*/  LEA.HI R5, R5, R8, RZ, 0x7 ;  /* 0x0000000805057211 */ /* 0x000fc800078f38ff */
[----:B------:R-:W-:-:S04]  /*13650*/  SHF.R.S32.HI R5, RZ, 0x7, R5 ;  /* 0x00000007ff057819 */ /* 0x000fc80000011405 */
[----:B--2---:R-:W-:-:S04]  /*13660*/  VIMNMX R140, R9, R5, !PT ;  /* 0x00000005098c7248 */ /* 0x004fc80007fe0100 */
[----:B------:R-:W-:-:S13]  /*13670*/  ISETP.GE.AND P2, PT, R0, R140, PT ;  /* 0x0000008c0000720c */ /* 0x000fda0003f46270 */
[----:B------:R-:W-:Y:S05]  /*13680*/  @!P2 BRA `(.L_x_9508) ;  /* 0x0000002800f4a947 */ /* 0x000fea0003800000 */
[----:B------:R-:W-:Y:S02]  /*13690*/  IMAD.MOV.U32 R5, RZ, RZ, R13 ;  /* 0x000000ffff057224 */ /* 0x000fe400078e000d */
[----:B------:R-:W-:Y:S02]  /*136a0*/  IMAD.MOV.U32 R8, RZ, RZ, R12 ;  /* 0x000000ffff087224 */ /* 0x000fe400078e000c */
[----:B------:R-:W-:Y:S02]  /*136b0*/  IMAD.MOV.U32 R10, RZ, RZ, R22 ;  /* 0x000000ffff0a7224 */ /* 0x000fe400078e0016 */
[----:B------:R-:W-:-:S07]  /*136c0*/  IMAD.MOV.U32 R9, RZ, RZ, R17 ;  /* 0x000000ffff097224 */ /* 0x000fce00078e0011 */
.L_x_9518:
        /* <DEDUP_REMOVED lines=11> */
.L_x_9510:
[----:B------:R-:W-:Y:S01]  /*13780*/  IMAD R11, R17, 0x8, R2 ;  /* 0x00000008110b7824 */ /* 0x000fe200078e0202 */
[----:B------:R-:W-:-:S04]  /*13790*/  SHF.L.U32 R12, R22, 0x1f, RZ ;  /* 0x0000001f160c7819 */ /* 0x000fc800000006ff */
[----:B------:R0:W1:Y:S01]  /*137a0*/  SYNCS.PHASECHK.TRANS64.TRYWAIT P3, [R11+URZ+0x2d830], R12 ;  /* 0x02d8300c0b0075a7 */ /* 0x000062000806017f */
[----:B------:R-:W-:Y:S05]  /*137b0*/  @!P0 BRA `(.L_x_9511) ;  /* 0x0000000000048947 */ /* 0x000fea0003800000 */
[----:B------:R-:W-:Y:S01]  /*137c0*/  BPT.TRAP 0x1 ;  /* 0x000000040000795c */ /* 0x000fe20000300000 */
.L_x_9511:
[----:B------:R-:W-:Y:S04]  /*137d0*/  BSSY B0, `(.L_x_9509) ;  /* 0x0000004000007945 */ /* 0x000fe80003800000 */
[----:B-1----:R-:W-:Y:S05]  /*137e0*/  @P3 BRA `(.L_x_9512) ;  /* 0x0000000000083947 */ /* 0x002fea0003800000 */
[----:B------:R-:W1:Y:S02]  /*137f0*/  SYNCS.PHASECHK.TRANS64.TRYWAIT P3, [R11+URZ+0x2d830], R12 ;  /* 0x02d8300c0b0075a7 */ /* 0x000e64000806017f */
[----:B-1----:R-:W-:Y:S05]  /*13800*/  @!P3 BRA `(.L_x_9513) ;  /* 0x000000f400acb947 */ /* 0x002fea0003800000 */
.L_x_9512:
[----:B------:R-:W-:Y:S05]  /*13810*/  BSYNC B0 ;  /* 0x0000000000007941 */ /* 0x000fea0003800000 */
.L_x_9509:
        /* <DEDUP_REMOVED lines=28> */
[----:B------:R-:W-:-:S06]  /*139e0*/  WARPGROUP.ARRIVE ;  /* 0x00000000000079c5 */ /* 0x000fcc0000000000 */
        /* <DEDUP_REMOVED lines=32> */
.L_x_9515:
[----:B------:R-:W-:Y:S01]  /*13bf0*/  SHF.L.U32 R10, R10, 0x1f, RZ ;  /* 0x0000001f0a0a7819 */ /* 0x000fe200000006ff */
[----:B------:R-:W-:-:S04]  /*13c00*/  IMAD R11, R9, 0x8, R2 ;  /* 0x00000008090b7824 */ /* 0x000fc800078e0202 */
[----:B------:R0:W1:Y:S01]  /*13c10*/  SYNCS.PHASECHK.TRANS64.TRYWAIT P2, [R11+URZ+0x2d850], R10 ;  /* 0x02d8500a0b0075a7 */ /* 0x000062000804017f */
[----:B------:R-:W-:Y:S05]  /*13c20*/  @!P0 BRA `(.L_x_9516) ;  /* 0x0000000000048947 */ /* 0x000fea0003800000 */
[----:B------:R-:W-:Y:S01]  /*13c30*/  BPT.TRAP 0x1 ;  /* 0x000000040000795c */ /* 0x000fe20000300000 */
.L_x_9516:
[----:B-1----:R-:W-:Y:S05]  /*13c40*/  @P2 BRA `(.L_x_9514) ;  /* 0x0000000000082947 */ /* 0x002fea0003800000 */
[----:B------:R-:W1:Y:S02]  /*13c50*/  SYNCS.PHASECHK.TRANS64.TRYWAIT P2, [R11+URZ+0x2d850], R10 ;  /* 0x02d8500a0b0075a7 */ /* 0x000e64000804017f */
[----:B-1----:R-:W-:Y:S05]  /*13c60*/  @!P2 BRA `(.L_x_9517) ;  /* 0x000000f000a8a947 */ /* 0x002fea0003800000 */
.L_x_9514:
[----:B01----:R-:W-:Y:S01]  /*13c70*/  VIADD R10, R2, 0x400 ;  /* 0x00000400020a7836 */ /* 0x003fe20000000000 */
[----:B------:R-:W-:Y:S05]  /*13c80*/  WARPSYNC.ALL ;  /* 0x0000000000007948 */ /* 0x000fea0003800000 */
[----:B------:R-:W-:-:S04]  /*13c90*/  SHF.R.U32.HI R10, RZ, 0x4, R10 ;  /* 0x00000004ff0a7819 */ /* 0x000fc8000001160a */
[----:B------:R-:W-:-:S04]  /*13ca0*/  LOP3.LUT R10, R10, 0x3fff, RZ, 0xc0, !PT ;  /* 0x00003fff0a0a7812 */ /* 0x000fc800078ec0ff */
[----:B------:R-:W-:-:S05]  /*13cb0*/  LOP3.LUT R10, R10, 0x2000000, RZ, 0xfc, !PT ;  /* 0x020000000a0a7812 */ /* 0x000fca00078efcff */
[----:B------:R-:W-:Y:S01]  /*13cc0*/  IMAD R10, R9, 0x600, R10 ;  /* 0x00000600090a7824 */ /* 0x000fe200078e020a */
[----:B------:R-:W2:Y:S01]  /*13cd0*/  LDL R141, [R1+0x38] ;  /* 0x00003800018d7983 */ /* 0x000ea20000100800 */
[----:B------:R-:W-:Y:S02]  /*13ce0*/  IMAD.MOV.U32 R11, RZ, RZ, -0x7fffffe0 ;  /* 0x80000020ff0b7424 */ /* 0x000fe400078e00ff */
[----:B------:R-:W-:Y:S01]  /*13cf0*/  FMUL.FTZ R14, R29, UR47 ;  /* 0x0000002f1d0e7c20 */ /* 0x000fe20008410000 */
[C---:B------:R-:W-:Y:S01]  /*13d00*/  VIADD R12, R10.reuse, 0x40 ;  /* 0x000000400a0c7836 */ /* 0x040fe20000000000 */
[----:B------:R-:W-:Y:S01]  /*13d10*/  R2UR UR10, R10 ;  /* 0x000000000a0a72ca */ /* 0x000fe200000e0000 */
[----:B------:R-:W-:Y:S01]  /*13d20*/  IMAD.MOV.U32 R13, RZ, RZ, -0x7fffffe0 ;  /* 0x80000020ff0d7424 */ /* 0x000fe200078e00ff */
[C---:B------:R-:W-:Y:S01]  /*13d30*/  R2UR UR11, R11.reuse ;  /* 0x000000000b0b72ca */ /* 0x040fe200000e0000 */
[----:B------:R-:W-:Y:S01]  /*13d40*/  FMUL.FTZ R15, R32, UR47 ;  /* 0x0000002f200f7c20 */ /* 0x000fe20008410000 */
[----:B------:R-:W-:Y:S01]  /*13d50*/  R2UR UR14, R12 ;  /* 0x000000000c0e72ca */ /* 0x000fe200000e0000 */
[----:B------:R-:W-:Y:S01]  /*13d60*/  VIADD R12, R10, 0x80 ;  /* 0x000000800a0c7836 */ /* 0x000fe20000000000 */
[----:B------:R-:W-:Y:S01]  /*13d70*/  R2UR UR43, R11 ;  /* 0x000000000b2b72ca */ /* 0x000fe200000e0000 */
[----:B------:R-:W-:Y:S01]  /*13d80*/  FMUL.FTZ R11, R25, UR47 ;  /* 0x0000002f190b7c20 */ /* 0x000fe20008410000 */
[C---:B------:R-:W-:Y:S01]  /*13d90*/  R2UR UR15, R13.reuse ;  /* 0x000000000d0f72ca */ /* 0x040fe200000e0000 */
[----:B------:R-:W-:Y:S01]  /*13da0*/  MUFU.TANH R14, R14 ;  /* 0x0000000e000e7308 */ /* 0x000fe20000002400 */
[----:B------:R-:W-:Y:S01]  /*13db0*/  R2UR UR18, R12 ;  /* 0x000000000c1272ca */ /* 0x000fe200000e0000 */
[----:B------:R-:W-:Y:S01]  /*13dc0*/  VIADD R12, R10, 0xc0 ;  /* 0x000000c00a0c7836 */ /* 0x000fe20000000000 */
[C---:B------:R-:W-:Y:S01]  /*13dd0*/  R2UR UR19, R13.reuse ;  /* 0x000000000d1372ca */ /* 0x040fe200000e0000 */
[----:B------:R-:W-:Y:S01]  /*13de0*/  FMUL.FTZ R25, R36, UR47 ;  /* 0x0000002f24197c20 */ /* 0x000fe20008410000 */
[C---:B------:R-:W-:Y:S01]  /*13df0*/  R2UR UR23, R13.reuse ;  /* 0x000000000d1772ca */ /* 0x040fe200000e0000 */
[----:B------:R-:W-:Y:S01]  /*13e00*/  FMUL.FTZ R29, R40, UR47 ;  /* 0x0000002f281d7c20 */ /* 0x000fe20008410000 */
[----:B------:R-:W-:Y:S01]  /*13e10*/  R2UR UR22, R12 ;  /* 0x000000000c1672ca */ /* 0x000fe200000e0000 */
[----:B------:R-:W-:Y:S01]  /*13e20*/  VIADD R12, R10, 0x100 ;  /* 0x000001000a0c7836 */ /* 0x000fe20000000000 */
[C---:B------:R-:W-:Y:S01]  /*13e30*/  R2UR UR27, R13.reuse ;  /* 0x000000000d1b72ca */ /* 0x040fe200000e0000 */
[----:B------:R-:W-:Y:S01]  /*13e40*/  MUFU.TANH R11, R11 ;  /* 0x0000000b000b7308 */ /* 0x000fe20000002400 */
[----:B------:R-:W-:Y:S01]  /*13e50*/  R2UR UR31, R13 ;  /* 0x000000000d1f72ca */ /* 0x000fe200000e0000 */
[----:B------:R-:W-:Y:S01]  /*13e60*/  FMUL.FTZ R32, R41, UR47 ;  /* 0x0000002f29207c20 */ /* 0x000fe20008410000 */
[----:B------:R-:W-:Y:S01]  /*13e70*/  R2UR UR26, R12 ;  /* 0x000000000c1a72ca */ /* 0x000fe200000e0000 */
[----:B------:R-:W-:Y:S01]  /*13e80*/  VIADD R12, R10, 0x140 ;  /* 0x000001400a0c7836 */ /* 0x000fe20000000000 */
[----:B------:R-:W-:Y:S01]  /*13e90*/  R2UR UR35, R13 ;  /* 0x000000000d2372ca */ /* 0x000fe200000e0000 */
[----:B------:R-:W-:Y:S01]  /*13ea0*/  FMUL.FTZ R13, R28, UR47 ;  /* 0x0000002f1c0d7c20 */ /* 0x000fe20008410000 */
[----:B------:R-:W-:Y:S01]  /*13eb0*/  FMUL.FTZ R28, R37, UR47 ;  /* 0x0000002f251c7c20 */ /* 0x000fe20008410000 */
[----:B------:R-:W-:Y:S01]  /*13ec0*/  MUFU.TANH R15, R15 ;  /* 0x0000000f000f7308 */ /* 0x000fe20000002400 */
[----:B------:R-:W-:Y:S01]  /*13ed0*/  R2UR UR30, R12 ;  /* 0x000000000c1e72ca */ /* 0x000fe200000e0000 */
[----:B------:R-:W-:-:S02]  /*13ee0*/  VIADD R12, R10, 0x180 ;  /* 0x000001800a0c7836 */ /* 0x000fc40000000000 */
[----:B------:R-:W-:Y:S01]  /*13ef0*/  FMUL.FTZ R36, R45, UR47 ;  /* 0x0000002f2d247c20 */ /* 0x000fe20008410000 */
[----:B------:R-:W-:Y:S02]  /*13f00*/  VIADD R10, R10, 0x1c0 ;  /* 0x000001c00a0a7836 */ /* 0x000fe40000000000 */
[----:B------:R-:W-:Y:S01]  /*13f10*/  FMUL.FTZ R37, R48, UR47 ;  /* 0x0000002f30257c20 */ /* 0x000fe20008410000 */
[----:B------:R-:W-:Y:S01]  /*13f20*/  FMUL.FTZ R40, R49, UR47 ;  /* 0x0000002f31287c20 */ /* 0x000fe20008410000 */
[----:B------:R-:W-:Y:S01]  /*13f30*/  R2UR UR34, R12 ;  /* 0x000000000c2272ca */ /* 0x000fe200000e0000 */
[----:B------:R-:W-:Y:S01]  /*13f40*/  MUFU.TANH R13, R13 ;  /* 0x0000000d000d7308 */ /* 0x000fe20000002400 */
[----:B------:R-:W-:Y:S01]  /*13f50*/  R2UR UR42, R10 ;  /* 0x000000000a2a72ca */ /* 0x000fe200000e0000 */
        /* <DEDUP_REMOVED lines=23> */
[----:B0-----:R-:W-:Y:S01]  /*140d0*/  FMNMX.FTZ R12, R10, R8, !PT ;  /* 0x000000080a0c7209 */ /* 0x001fe20007810000 */
[----:B------:R-:W-:Y:S01]  /*140e0*/  FMUL.FTZ R76, R85, UR47 ;  /* 0x0000002f554c7c20 */ /* 0x000fe20008410000 */
[----:B------:R-:W-:Y:S01]  /*140f0*/  UMOV UR39, UR6 ;  /* 0x0000000600277c82 */ /* 0x000fe20008000000 */
        /* <DEDUP_REMOVED lines=9> */
[----:B------:R-:W-:Y:S01]  /*14190*/  FMNMX.FTZ R12, R14, R12, !PT ;  /* 0x0000000c0e0c7209 */ /* 0x000fe20007810000 */
[----:B------:R-:W-:Y:S01]  /*141a0*/  FMUL.FTZ R38, R38, UR47 ;  /* 0x0000002f26267c20 */ /* 0x000fe20008410000 */
[----:B------:R-:W-:Y:S01]  /*141b0*/  FMUL.FTZ R39, R39, UR47 ;  /* 0x0000002f27277c20 */ /* 0x000fe20008410000 */
[----:B------:R-:W4:Y:S01]  /*141c0*/  MUFU.TANH R29, R29 ;  /* 0x0000001d001d7308 */ /* 0x000f220000002400 */
        /* <DEDUP_REMOVED lines=8> */
[----:B---3--:R-:W-:Y:S01]  /*14250*/  FMNMX.FTZ R12, R25, R12, !PT ;  /* 0x0000000c190c7209 */ /* 0x008fe20007810000 */
[----:B------:R-:W-:Y:S01]  /*14260*/  FMUL.FTZ R63, R63, UR47 ;  /* 0x0000002f3f3f7c20 */ /* 0x000fe20008410000 */
[----:B------:R-:W-:Y:S01]  /*14270*/  FMUL.FTZ R81, R66, UR47 ;  /* 0x0000002f42517c20 */ /* 0x000fe20008410000 */
[----:B------:R-:W-:Y:S01]  /*14280*/  FMUL.FTZ R67, R67, UR47 ;  /* 0x0000002f43437c20 */ /* 0x000fe20008410000 */
[----:B0-----:R-:W-:Y:S01]  /*14290*/  FMNMX.FTZ R12, R28, R12, !PT ;  /* 0x0000000c1c0c7209 */ /* 0x001fe20007810000 */
[----:B------:R-:W-:Y:S01]  /*142a0*/  FMUL.FTZ R70, R70, UR47 ;  /* 0x0000002f46467c20 */ /* 0x000fe20008410000 */
[----:B------:R-:W-:Y:S01]  /*142b0*/  FMUL.FTZ R71, R71, UR47 ;  /* 0x0000002f47477c20 */ /* 0x000fe20008410000 */
[----:B------:R-:W0:Y:S01]  /*142c0*/  MUFU.TANH R33, R33 ;  /* 0x0000002100217308 */ /* 0x000e220000002400 */
[----:B----4-:R-:W-:Y:S01]  /*142d0*/  FMNMX.FTZ R12, R29, R12, !PT ;  /* 0x0000000c1d0c7209 */ /* 0x010fe20007810000 */
        /* <DEDUP_REMOVED lines=10> */
[----:B------:R-:W-:-:S04]  /*14380*/  WARPGROUP.ARRIVE ;  /* 0x00000000000079c5 */ /* 0x000fc80000000000 */
[----:B------:R-:W1:Y:S01]  /*14390*/  MUFU.TANH R37, R37 ;  /* 0x0000002500257308 */ /* 0x000e620000002400 */
[----:B0-----:R-:W-:-:S07]  /*143a0*/  FMNMX.FTZ R12, R33, R12, !PT ;  /* 0x0000000c210c7209 */ /* 0x001fce0007810000 */
[----:B------:R-:W0:Y:S01]  /*143b0*/  MUFU.TANH R40, R40 ;  /* 0x0000002800287308 */ /* 0x000e220000002400 */
[----:B---3--:R-:W-:-:S07]  /*143c0*/  FMNMX.FTZ R12, R36, R12, !PT ;  /* 0x0000000c240c7209 */ /* 0x008fce0007810000 */
[----:B------:R-:W3:Y:S01]  /*143d0*/  MUFU.TANH R41, R41 ;  /* 0x0000002900297308 */ /* 0x000ee20000002400 */
[----:B-1----:R-:W-:-:S07]  /*143e0*/  FMNMX.FTZ R12, R37, R12, !PT ;  /* 0x0000000c250c7209 */ /* 0x002fce0007810000 */
        /* <DEDUP_REMOVED lines=34> */
[----:B------:R-:W-:Y:S01]  /*14610*/  MUFU.TANH R26, R26 ;  /* 0x0000001a001a7308 */ /* 0x000fe20000002400 */
[----:B-1----:R-:W-:-:S07]  /*14620*/  FMNMX.FTZ R12, R73, R12, !PT ;  /* 0x0000000c490c7209 */ /* 0x002fce0007810000 */
        /* <DEDUP_REMOVED lines=8> */
[----:B------:R-:W0:Y:S07]  /*146b0*/  SHFL.BFLY PT, R77, R12, 0x1, 0x1f ;  /* 0x0c201f000c4d7f89 */ /* 0x000e2e00000e0000 */
[----:B------:R-:W-:Y:S08]  /*146c0*/  MUFU.TANH R38, R38 ;  /* 0x0000002600267308 */ /* 0x000ff00000002400 */
[----:B------:R-:W-:Y:S08]  /*146d0*/  MUFU.TANH R39, R39 ;  /* 0x0000002700277308 */ /* 0x000ff00000002400 */
[----:B------:R-:W-:Y:S01]  /*146e0*/  MUFU.TANH R42, R42 ;  /* 0x0000002a002a7308 */ /* 0x000fe20000002400 */
[----:B0-----:R-:W-:-:S05]  /*146f0*/  FMNMX.FTZ R12, R12, R77, !PT ;  /* 0x0000004d0c0c7209 */ /* 0x001fca0007810000 */
[C---:B------:R-:W-:Y:S01]  /*14700*/  FADD.FTZ R8, -R12.reuse, R8 ;  /* 0x000000080c087221 */ /* 0x040fe20000010100 */
[----:B------:R-:W-:Y:S01]  /*14710*/  FMUL.FTZ R77, R12, UR39 ;  /* 0x000000270c4d7c20 */ /* 0x000fe20008410000 */
[----:B------:R-:W-:Y:S02]  /*14720*/  MUFU.TANH R43, R43 ;  /* 0x0000002b002b7308 */ /* 0x000fe40000002400 */
        /* <DEDUP_REMOVED lines=24> */
[--C-:B------:R-:W-:Y:S01]  /*148b0*/  FFMA.FTZ R53, R53, UR39, -R77.reuse ;  /* 0x0000002735357c23 */ /* 0x100fe2000801084d */
[--C-:B------:R-:W-:Y:S01]  /*148c0*/  FFMA.FTZ R56, R56, UR39, -R77.reuse ;  /* 0x0000002738387c23 */ /* 0x100fe2000801084d */
[--C-:B------:R-:W-:Y:S01]  /*148d0*/  FFMA.FTZ R57, R57, UR39, -R77.reuse ;  /* 0x0000002739397c23 */ /* 0x100fe2000801084d */
[--C-:B------:R-:W-:Y:S01]  /*148e0*/  FFMA.FTZ R60, R60, UR39, -R77.reuse ;  /* 0x000000273c3c7c23 */ /* 0x100fe2000801084d */
[--C-:B------:R-:W-:Y:S01]  /*148f0*/  FFMA.FTZ R61, R61, UR39, -R77.reuse ;  /* 0x000000273d3d7c23 */ /* 0x100fe2000801084d */
[--C-:B------:R-:W-:Y:S01]  /*14900*/  FFMA.FTZ R64, R64, UR39, -R77.reuse ;  /* 0x0000002740407c23 */ /* 0x100fe2000801084d */
[----:B------:R-:W-:Y:S01]  /*14910*/  MUFU.TANH R46, R46 ;  /* 0x0000002e002e7308 */ /* 0x000fe20000002400 */
[----:B0-----:R-:W-:Y:S01]  /*14920*/  FFMA.FTZ R4, R80, R4, R8 ;  /* 0x0000000450047223 */ /* 0x001fe20000010008 */
[----:B-1----:R-:W-:Y:S01]  /*14930*/  FMUL.FTZ R11, R51, UR47 ;  /* 0x0000002f330b7c20 */ /* 0x002fe20008410000 */
[----:B------:R-:W-:Y:S01]  /*14940*/  FMUL.FTZ R51, R54, UR47 ;  /* 0x0000002f36337c20 */ /* 0x000fe20008410000 */
[----:B------:R-:W-:Y:S01]  /*14950*/  FMUL.FTZ R54, R58, UR47 ;  /* 0x0000002f3a367c20 */ /* 0x000fe20008410000 */
[----:B------:R-:W-:Y:S01]  /*14960*/  FMUL.FTZ R58, R59, UR47 ;  /* 0x0000002f3b3a7c20 */ /* 0x000fe20008410000 */
[--C-:B------:R-:W-:Y:S01]  /*14970*/  FFMA.FTZ R65, R65, UR39, -R77.reuse ;  /* 0x0000002741417c23 */ /* 0x100fe2000801084d */
[--C-:B------:R-:W-:Y:S01]  /*14980*/  FFMA.FTZ R68, R68, UR39, -R77.reuse ;  /* 0x0000002744447c23 */ /* 0x100fe2000801084d */
[----:B------:R-:W-:Y:S01]  /*14990*/  MUFU.TANH R47, R47 ;  /* 0x0000002f002f7308 */ /* 0x000fe20000002400 */
[C---:B---3--:R-:W-:Y:S01]  /*149a0*/  FADD.FTZ R4, R10.reuse, R4 ;  /* 0x000000040a047221 */ /* 0x048fe20000010000 */
[----:B------:R-:W-:Y:S01]  /*149b0*/  F2FP.BF16.F32.PACK_AB R8, R10, R8 ;  /* 0x000000080a08723e */ /* 0x000fe200000010ff */
[--C-:B------:R-:W-:Y:S01]  /*149c0*/  FFMA.FTZ R69, R69, UR39, -R77.reuse ;  /* 0x0000002745457c23 */ /* 0x100fe2000801084d */
[--C-:B------:R-:W-:Y:S01]  /*149d0*/  FFMA.FTZ R72, R72, UR39, -R77.reuse ;  /* 0x0000002748487c23 */ /* 0x100fe2000801084d */
[--C-:B------:R-:W-:Y:S01]  /*149e0*/  FFMA.FTZ R73, R73, UR39, -R77.reuse ;  /* 0x0000002749497c23 */ /* 0x100fe2000801084d */
[----:B------:R-:W-:Y:S01]  /*149f0*/  FFMA.FTZ R76, R76, UR39, -R77 ;  /* 0x000000274c4c7c23 */ /* 0x000fe2000801084d */
[----:B------:R-:W-:Y:S01]  /*14a00*/  FMUL.FTZ R77, R62, UR47 ;  /* 0x0000002f3e4d7c20 */ /* 0x000fe20008410000 */
[----:B------:R-:W0:Y:S08]  /*14a10*/  MUFU.EX2 R10, R13 ;  /* 0x0000000d000a7308 */ /* 0x000e300000000800 */
[----:B------:R1:W3:Y:S08]  /*14a20*/  MUFU.EX2 R13, R14 ;  /* 0x0000000e000d7308 */ /* 0x0002f00000000800 */
[----:B------:R-:W4:Y:S01]  /*14a30*/  MUFU.TANH R50, R50 ;  /* 0x0000003200327308 */ /* 0x000f220000002400 */
[----:B0-----:R-:W-:Y:S01]  /*14a40*/  FADD.FTZ R4, R10, R4 ;  /* 0x000000040a047221 */ /* 0x001fe20000010000 */
[----:B-1----:R-:W-:-:S06]  /*14a50*/  FMUL.FTZ R14, R55, UR47 ;  /* 0x0000002f370e7c20 */ /* 0x002fcc0008410000 */
[----:B------:R-:W0:Y:S01]  /*14a60*/  MUFU.TANH R11, R11 ;  /* 0x0000000b000b7308 */ /* 0x000e220000002400 */
[C---:B---3--:R-:W-:Y:S01]  /*14a70*/  FADD.FTZ R4, R13.reuse, R4 ;  /* 0x000000040d047221 */ /* 0x048fe20000010000 */
[----:B------:R-:W-:Y:S02]  /*14a80*/  F2FP.BF16.F32.PACK_AB R10, R13, R10 ;  /* 0x0000000a0d0a723e */ /* 0x000fe400000010ff */
[----:B------:R-:W-:-:S04]  /*14a90*/  FMNMX.FTZ R13, R26, R5, !PT ;  /* 0x000000051a0d7209 */ /* 0x000fc80007810000 */
[----:B------:R-:W-:Y:S01]  /*14aa0*/  FMNMX.FTZ R13, R27, R13, !PT ;  /* 0x0000000d1b0d7209 */ /* 0x000fe20007810000 */
[----:B------:R-:W1:Y:S03]  /*14ab0*/  MUFU.TANH R51, R51 ;  /* 0x0000003300337308 */ /* 0x000e660000002400 */
[----:B------:R-:W-:-:S04]  /*14ac0*/  FMNMX.FTZ R13, R30, R13, !PT ;  /* 0x0000000d1e0d7209 */ /* 0x000fc80007810000 */
[----:B------:R-:W-:Y:S01]  /*14ad0*/  FMNMX.FTZ R13, R31, R13, !PT ;  /* 0x0000000d1f0d7209 */ /* 0x000fe20007810000 */
[----:B------:R-:W3:Y:S03]  /*14ae0*/  MUFU.TANH R14, R14 ;  /* 0x0000000e000e7308 */ /* 0x000ee60000002400 */
[----:B------:R-:W-:-:S04]  /*14af0*/  FMNMX.FTZ R13, R34, R13, !PT ;  /* 0x0000000d220d7209 */ /* 0x000fc80007810000 */
[----:B------:R-:W-:Y:S01]  /*14b00*/  FMNMX.FTZ R13, R35, R13, !PT ;  /* 0x0000000d230d7209 */ /* 0x000fe20007810000 */
[----:B------:R-:W5:Y:S03]  /*14b10*/  MUFU.TANH R54, R54 ;  /* 0x0000003600367308 */ /* 0x000f660000002400 */
[----:B------:R-:W-:-:S04]  /*14b20*/  FMNMX.FTZ R13, R38, R13, !PT ;  /* 0x0000000d260d7209 */ /* 0x000fc80007810000 */
[----:B------:R-:W-:Y:S01]  /*14b30*/  FMNMX.FTZ R13, R39, R13, !PT ;  /* 0x0000000d270d7209 */ /* 0x000fe20007810000 */
[----:B------:R-:W2:Y:S03]  /*14b40*/  MUFU.TANH R58, R58 ;  /* 0x0000003a003a7308 */ /* 0x000ea60000002400 */
[----:B------:R-:W-:-:S04]  /*14b50*/  FMNMX.FTZ R13, R42, R13, !PT ;  /* 0x0000000d2a0d7209 */ /* 0x000fc80007810000 */
[----:B------:R-:W-:Y:S01]  /*14b60*/  FMNMX.FTZ R13, R43, R13, !PT ;  /* 0x0000000d2b0d7209 */ /* 0x000fe20007810000 */
[----:B------:R-:W2:Y:S03]  /*14b70*/  MUFU.TANH R77, R77 ;  /* 0x0000004d004d7308 */ /* 0x000ea60000002400 */
[----:B------:R-:W-:-:S04]  /*14b80*/  FMNMX.FTZ R13, R46, R13, !PT ;  /* 0x0000000d2e0d7209 */ /* 0x000fc80007810000 */
[----:B------:R-:W-:Y:S01]  /*14b90*/  FMNMX.FTZ R13, R47, R13, !PT ;  /* 0x0000000d2f0d7209 */ /* 0x000fe20007810000 */
[----:B------:R-:W2:Y:S03]  /*14ba0*/  MUFU.TANH R63, R63 ;  /* 0x0000003f003f7308 */ /* 0x000ea60000002400 */
[----:B----4-:R-:W-:-:S04]  /*14bb0*/  FMNMX.FTZ R13, R50, R13, !PT ;  /* 0x0000000d320d7209 */ /* 0x010fc80007810000 */
[----:B0-----:R-:W-:Y:S01]  /*14bc0*/  FMNMX.FTZ R13, R11, R13, !PT ;  /* 0x0000000d0b0d7209 */ /* 0x001fe20007810000 */
[----:B------:R-:W0:Y:S03]  /*14bd0*/  MUFU.TANH R81, R81 ;  /* 0x0000005100517308 */ /* 0x000e260000002400 */
[----:B-1----:R-:W-:-:S04]  /*14be0*/  FMNMX.FTZ R13, R51, R13, !PT ;  /* 0x0000000d330d7209 */ /* 0x002fc80007810000 */
[----:B---3--:R-:W-:Y:S01]  /*14bf0*/  FMNMX.FTZ R13, R14, R13, !PT ;  /* 0x0000000d0e0d7209 */ /* 0x008fe20007810000 */
[----:B------:R-:W1:Y:S03]  /*14c00*/  MUFU.TANH R67, R67 ;  /* 0x0000004300437308 */ /* 0x000e660000002400 */
[----:B-----5:R-:W-:-:S04]  /*14c10*/  FMNMX.FTZ R13, R54, R13, !PT ;  /* 0x0000000d360d7209 */ /* 0x020fc80007810000 */
[----:B--2---:R-:W-:Y:S01]  /*14c20*/  FMNMX.FTZ R13, R58, R13, !PT ;  /* 0x0000000d3a0d7209 */ /* 0x004fe20007810000 */
[----:B------:R-:W2:Y:S03]  /*14c30*/  MUFU.TANH R70, R70 ;  /* 0x0000004600467308 */ /* 0x000ea60000002400 */
[----:B------:R-:W-:-:S04]  /*14c40*/  FMNMX.FTZ R13, R77, R13, !PT ;  /* 0x0000000d4d0d7209 */ /* 0x000fc80007810000 */
[----:B------:R-:W-:Y:S01]  /*14c50*/  FMNMX.FTZ R13, R63, R13, !PT ;  /* 0x0000000d3f0d7209 */ /* 0x000fe20007810000 */
[----:B------:R-:W3:Y:S03]  /*14c60*/  MUFU.TANH R71, R71 ;  /* 0x0000004700477308 */ /* 0x000ee60000002400 */
[----:B0-----:R-:W-:-:S04]  /*14c70*/  FMNMX.FTZ R13, R81, R13, !PT ;  /* 0x0000000d510d7209 */ /* 0x001fc80007810000 */
[----:B-1----:R-:W-:Y:S01]  /*14c80*/  FMNMX.FTZ R13, R67, R13, !PT ;  /* 0x0000000d430d7209 */ /* 0x002fe20007810000 */
[----:B------:R-:W0:Y:S03]  /*14c90*/  MUFU.TANH R74, R74 ;  /* 0x0000004a004a7308 */ /* 0x000e260000002400 */
[----:B--2---:R-:W-:-:S05]  /*14ca0*/  FMNMX.FTZ R13, R70, R13, !PT ;  /* 0x0000000d460d7209 */ /* 0x004fca0007810000 */
[----:B------:R-:W1:Y:S01]  /*14cb0*/  MUFU.TANH R75, R75 ;  /* 0x0000004b004b7308 */ /* 0x000e620000002400 */
[----:B---3--:R-:W-:-:S07]  /*14cc0*/  FMNMX.FTZ R13, R71, R13, !PT ;  /* 0x0000000d470d7209 */ /* 0x008fce0007810000 */
        /* <DEDUP_REMOVED lines=11> */
[----:B--2---:R-:W-:-:S04]  /*14d80*/  FMNMX.FTZ R13, R83, R13, !PT ;  /* 0x0000000d530d7209 */ /* 0x004fc80007810000 */
[----:B0-----:R-:W-:-:S04]  /*14d90*/  FMNMX.FTZ R13, R85, R13, !PT ;  /* 0x0000000d550d7209 */ /* 0x001fc80007810000 */
[----:B-1----:R-:W-:-:S05]  /*14da0*/  FMNMX.FTZ R13, R87, R13, !PT ;  /* 0x0000000d570d7209 */ /* 0x002fca0007810000 */
[----:B------:R-:W0:Y:S02]  /*14db0*/  SHFL.BFLY PT, R55, R13, 0x2, 0x1f ;  /* 0x0c401f000d377f89 */ /* 0x000e2400000e0000 */
[----:B0-----:R-:W-:-:S05]  /*14dc0*/  FMNMX.FTZ R13, R13, R55, !PT ;  /* 0x000000370d0d7209 */ /* 0x001fca0007810000 */
[----:B------:R-:W0:Y:S02]  /*14dd0*/  SHFL.BFLY PT, R55, R13, 0x1, 0x1f ;  /* 0x0c201f000d377f89 */ /* 0x000e2400000e0000 */
[----:B0-----:R-:W-:-:S05]  /*14de0*/  FMNMX.FTZ R13, R13, R55, !PT ;  /* 0x000000370d0d7209 */ /* 0x001fca0007810000 */
[C---:B------:R-:W-:Y:S01]  /*14df0*/  FMUL.FTZ R86, R13.reuse, UR39 ;  /* 0x000000270d567c20 */ /* 0x040fe20008410000 */
[----:B------:R-:W-:-:S03]  /*14e00*/  FADD.FTZ R5, -R13, R5 ;  /* 0x000000050d057221 */ /* 0x000fc60000010100 */
[--C-:B------:R-:W-:Y:S01]  /*14e10*/  FFMA.FTZ R59, R27, UR39, -R86.reuse ;  /* 0x000000271b3b7c23 */ /* 0x100fe20008010856 */
[--C-:B------:R-:W-:Y:S01]  /*14e20*/  FFMA.FTZ R55, R26, UR39, -R86.reuse ;  /* 0x000000271a377c23 */ /* 0x100fe20008010856 */
[----:B------:R-:W-:Y:S01]  /*14e30*/  IMAD.MOV.U32 R27, RZ, RZ, 0x40000040 ;  /* 0x40000040ff1b7424 */ /* 0x000fe200078e00ff */
[----:B------:R-:W-:Y:S01]  /*14e40*/  LOP3.LUT R26, R141, 0x10000, RZ, 0xfc, !PT ;  /* 0x000100008d1a7812 */ /* 0x000fe200078efcff */
[--C-:B------:R-:W-:Y:S01]  /*14e50*/  FFMA.FTZ R62, R30, UR39, -R86.reuse ;  /* 0x000000271e3e7c23 */ /* 0x100fe20008010856 */
[----:B------:R-:W-:Y:S01]  /*14e60*/  FFMA.FTZ R66, R31, UR39, -R86 ;  /* 0x000000271f427c23 */ /* 0x000fe20008010856 */
[----:B------:R-:W-:Y:S01]  /*14e70*/  IMAD.MOV.U32 R31, RZ, RZ, 0x40000040 ;  /* 0x40000040ff1f7424 */ /* 0x000fe200078e00ff */
[C---:B------:R-:W-:Y:S01]  /*14e80*/  R2UR UR8, R26.reuse ;  /* 0x000000001a0872ca */ /* 0x040fe200000e0000 */
[----:B------:R-:W-:Y:S01]  /*14e90*/  VIADD R30, R26, 0x2 ;  /* 0x000000021a1e7836 */ /* 0x000fe20000000000 */
[----:B------:R-:W-:Y:S01]  /*14ea0*/  R2UR UR9, R27 ;  /* 0x000000001b0972ca */ /* 0x000fe200000e0000 */
[----:B------:R-:W-:Y:S01]  /*14eb0*/  IMAD.MOV.U32 R27, RZ, RZ, 0x40000040 ;  /* 0x40000040ff1b7424 */ /* 0x000fe200078e00ff */
[----:B------:R-:W-:Y:S01]  /*14ec0*/  R2UR UR13, R31 ;  /* 0x000000001f0d72ca */ /* 0x000fe200000e0000 */
[----:B------:R-:W-:Y:S01]  /*14ed0*/  IMAD.MOV.U32 R31, RZ, RZ, 0x40000040 ;  /* 0x40000040ff1f7424 */ /* 0x000fe200078e00ff */
[----:B------:R-:W-:Y:S01]  /*14ee0*/  R2UR UR12, R30 ;  /* 0x000000001e0c72ca */ /* 0x000fe200000e0000 */
[----:B------:R-:W-:Y:S01]  /*14ef0*/  VIADD R30, R26, 0x4 ;  /* 0x000000041a1e7836 */ /* 0x000fe20000000000 */
[----:B------:R-:W-:Y:S01]  /*14f00*/  R2UR UR41, R27 ;  /* 0x000000001b2972ca */ /* 0x000fe200000e0000 */
[----:B------:R-:W0:Y:S01]  /*14f10*/  S2R R141, SR_TID.X ;  /* 0x00000000008d7919 */ /* 0x000e220000002100 */
[----:B------:R-:W-:Y:S01]  /*14f20*/  R2UR UR17, R31 ;  /* 0x000000001f1172ca */ /* 0x000fe200000e0000 */
[----:B------:R-:W-:Y:S01]  /*14f30*/  IMAD.MOV.U32 R31, RZ, RZ, 0x40000040 ;  /* 0x40000040ff1f7424 */ /* 0x000fe200078e00ff */
[----:B------:R-:W-:Y:S01]  /*14f40*/  R2UR UR16, R30 ;  /* 0x000000001e1072ca */ /* 0x000fe200000e0000 */
[----:B------:R-:W-:-:S02]  /*14f50*/  VIADD R30, R26, 0x6 ;  /* 0x000000061a1e7836 */ /* 0x000fc40000000000 */
[--C-:B------:R-:W-:Y:S01]  /*14f60*/  FFMA.FTZ R82, R11, UR39, -R86.reuse ;  /* 0x000000270b527c23 */ /* 0x100fe20008010856 */
[----:B------:R-:W-:Y:S01]  /*14f70*/  HGMMA.64x96x16.F32.BF16 R88, gdesc[UR8].tnspB, R88, gsb0 ;  /* 0x41600000085879f0 */ /* 0x000fe20008001858 */
[----:B------:R-:W-:Y:S01]  /*14f80*/  R2UR UR21, R31 ;  /* 0x000000001f1572ca */ /* 0x000fe200000e0000 */
[----:B------:R-:W-:Y:S01]  /*14f90*/  IMAD.MOV.U32 R31, RZ, RZ, 0x40000040 ;  /* 0x40000040ff1f7424 */ /* 0x000fe200078e00ff */
[----:B------:R-:W-:Y:S01]  /*14fa0*/  R2UR UR20, R30 ;  /* 0x000000001e1472ca */ /* 0x000fe200000e0000 */
[----:B------:R-:W-:Y:S01]  /*14fb0*/  VIADD R30, R26, 0x600 ;  /* 0x000006001a1e7836 */ /* 0x000fe20000000000 */
[----:B------:R-:W-:Y:S01]  /*14fc0*/  MUFU.EX2 R55, R55 ;  /* 0x0000003700377308 */ /* 0x000fe20000000800 */
[----:B------:R-:W-:Y:S01]  /*14fd0*/  FFMA.FTZ R34, R34, UR39, -R86 ;  /* 0x0000002722227c23 */ /* 0x000fe20008010856 */
[----:B------:R-:W-:Y:S01]  /*14fe0*/  R2UR UR25, R31 ;  /* 0x000000001f1972ca */ /* 0x000fe200000e0000 */
[----:B------:R-:W-:Y:S01]  /*14ff0*/  IMAD.MOV.U32 R31, RZ, RZ, 0x40000040 ;  /* 0x40000040ff1f7424 */ /* 0x000fe200078e00ff */
[----:B------:R-:W-:Y:S01]  /*15000*/  R2UR UR24, R30 ;  /* 0x000000001e1872ca */ /* 0x000fe200000e0000 */
[----:B------:R-:W-:-:S02]  /*15010*/  VIADD R30, R26, 0x602 ;  /* 0x000006021a1e7836 */ /* 0x000fc40000000000 */
[--C-:B------:R-:W-:Y:S01]  /*15020*/  FFMA.FTZ R35, R35, UR39, -R86.reuse ;  /* 0x0000002723237c23 */ /* 0x100fe20008010856 */
[--C-:B------:R-:W-:Y:S01]  /*15030*/  FFMA.FTZ R38, R38, UR39, -R86.reuse ;  /* 0x0000002726267c23 */ /* 0x100fe20008010856 */
[----:B------:R-:W-:Y:S01]  /*15040*/  R2UR UR29, R31 ;  /* 0x000000001f1d72ca */ /* 0x000fe200000e0000 */
[----:B------:R-:W-:Y:S01]  /*15050*/  IMAD.MOV.U32 R31, RZ, RZ, 0x40000040 ;  /* 0x40000040ff1f7424 */ /* 0x000fe200078e00ff */
[----:B------:R-:W-:Y:S01]  /*15060*/  R2UR UR28, R30 ;  /* 0x000000001e1c72ca */ /* 0x000fe200000e0000 */
[C---:B------:R-:W-:Y:S01]  /*15070*/  VIADD R30, R26.reuse, 0x604 ;  /* 0x000006041a1e7836 */ /* 0x040fe20000000000 */
[----:B------:R-:W-:Y:S01]  /*15080*/  MUFU.EX2 R59, R59 ;  /* 0x0000003b003b7308 */ /* 0x000fe20000000800 */
[----:B------:R-:W-:Y:S01]  /*15090*/  VIADD R26, R26, 0x606 ;  /* 0x000006061a1a7836 */ /* 0x000fe20000000000 */
[----:B------:R-:W-:Y:S01]  /*150a0*/  R2UR UR33, R31 ;  /* 0x000000001f2172ca */ /* 0x000fe200000e0000 */
[--C-:B------:R-:W-:Y:S01]  /*150b0*/  FFMA.FTZ R39, R39, UR39, -R86.reuse ;  /* 0x0000002727277c23 */ /* 0x100fe20008010856 */
[----:B------:R-:W-:Y:S01]  /*150c0*/  R2UR UR32, R30 ;  /* 0x000000001e2072ca */ /* 0x000fe200000e0000 */
[--C-:B------:R-:W-:Y:S01]  /*150d0*/  FFMA.FTZ R42, R42, UR39, -R86.reuse ;  /* 0x000000272a2a7c23 */ /* 0x100fe20008010856 */
[----:B------:R-:W-:Y:S01]  /*150e0*/  R2UR UR40, R26 ;  /* 0x000000001a2872ca */ /* 0x000fe200000e0000 */
[--C-:B------:R-:W-:Y:S01]  /*150f0*/  FFMA.FTZ R43, R43, UR39, -R86.reuse ;  /* 0x000000272b2b7c23 */ /* 0x100fe20008010856 */
[--C-:B------:R-:W-:Y:S01]  /*15100*/  FFMA.FTZ R46, R46, UR39, -R86.reuse ;  /* 0x000000272e2e7c23 */ /* 0x100fe20008010856 */
[----:B0-----:R-:W-:Y:S01]  /*15110*/  SHF.R.U32.HI R11, RZ, 0x7, R141 ;  /* 0x00000007ff0b7819 */ /* 0x001fe2000001168d */
[--C-:B------:R-:W-:Y:S01]  /*15120*/  FFMA.FTZ R47, R47, UR39, -R86.reuse ;  /* 0x000000272f2f7c23 */ /* 0x100fe20008010856 */
[----:B------:R-:W-:Y:S01]  /*15130*/  ISETP.GE.U32.AND P2, PT, R141, 0x180, PT ;  /* 0x000001808d00780c */ /* 0x000fe20003f46070 */
[--C-:B------:R-:W-:Y:S01]  /*15140*/  FFMA.FTZ R50, R50, UR39, -R86.reuse ;  /* 0x0000002732327c23 */ /* 0x100fe20008010856 */
[----:B------:R-:W-:Y:S01]  /*15150*/  FFMA.FTZ R51, R51, UR39, -R86 ;  /* 0x0000002733337c23 */ /* 0x000fe20008010856 */
[----:B------:R-:W-:-:S02]  /*15160*/  VIADD R11, R11, 0x9 ;  /* 0x000000090b0b7836 */ /* 0x000fc40000000000 */
        /* <DEDUP_REMOVED lines=15> */
[----:B------:R-:W-:Y:S01]  /*15260*/  FFMA.FTZ R85, R85, UR39, -R86 ;  /* 0x0000002755557c23 */ /* 0x000fe20008010856 */
[----:B------:R-:W-:-:S02]  /*15270*/  @!P1 IMAD R9, R9, 0x8, R2 ;  /* 0x0000000809099824 */ /* 0x000fc400078e0202 */
[----:B------:R-:W-:Y:S01]  /*15280*/  FMUL.FTZ R5, R5, UR39 ;  /* 0x0000002705057c20 */ /* 0x000fe20008410000 */
[----:B------:R-:W-:Y:S02]  /*15290*/  WARPGROUP.DEPBAR.LE gsb0, 0x0 ;  /* 0x00008000000079c5 */ /* 0x000fe40000010000 */
[----:B------:R-:W-:Y:S01]  /*152a0*/  WARPGROUP.ARRIVE ;  /* 0x00000000000079c5 */ /* 0x000fe20000000000 */
[----:B------:R-:W-:Y:S01]  /*152b0*/  SEL R11, R11, 0x9, !P2 ;  /* 0x000000090b0b7807 */ /* 0x000fe20005000000 */
[----:B------:R-:W-:Y:S01]  /*152c0*/  MUFU.EX2 R62, R62 ;  /* 0x0000003e003e7308 */ /* 0x000fe20000000800 */
[----:B------:R-:W-:Y:S02]  /*152d0*/  FFMA.FTZ R86, R87, UR39, -R86 ;  /* 0x0000002757567c23 */ /* 0x000fe40008010856 */
[----:B------:R-:W2:Y:S01]  /*152e0*/  LDL R87, [R1+0x1c] ;  /* 0x00001c0001577983 */ /* 0x000ea20000100800 */
[----:B------:R-:W-:Y:S04]  /*152f0*/  HGMMA.64x96x16.F32.BF16 R88, gdesc[UR12].tnspB, R88, gsb0 ;  /* 0x416000000c5879f0 */ /* 0x000fe80008001858 */
[----:B------:R-:W-:Y:S01]  /*15300*/  MUFU.EX2 R66, R66 ;  /* 0x0000004200427308 */ /* 0x000fe20000000800 */
[----:B------:R-:W-:-:S07]  /*15310*/  @!P1 VIADD R9, R9, 0x2d860 ;  /* 0x0002d86009099836 */ /* 0x000fce0000000000 */
[----:B------:R-:W0:Y:S01]  /*15320*/  MUFU.EX2 R5, R5 ;  /* 0x0000000500057308 */ /* 0x000e220000000800 */
[----:B------:R-:W-:Y:S02]  /*15330*/  WARPGROUP.DEPBAR.LE gsb0, 0x0 ;  /* 0x00008000000079c5 */ /* 0x000fe40000010000 */
[----:B------:R-:W-:-:S06]  /*15340*/  WARPGROUP.ARRIVE ;  /* 0x00000000000079c5 */ /* 0x000fcc0000000000 */
[----:B------:R-:W-:Y:S03]  /*15350*/  HGMMA.64x96x16.F32.BF16 R88, gdesc[UR16].tnspB, R88, gsb0 ;  /* 0x41600000105879f0 */ /* 0x000fe60008001858 */
        /* <DEDUP_REMOVED lines=14> */
[----:B------:R-:W-:Y:S01]  /*15440*/  HGMMA.64x96x16.F32.BF16 R88, gdesc[UR40].tnspB, R88, gsb0 ;  /* 0x41600000285879f0 */ /* 0x000fe20008001858 */
[----:B------:R-:W-:Y:S01]  /*15450*/  @!P1 PRMT R9, RZ, 0x654, R9 ;  /* 0x00000654ff099816 */ /* 0x000fe20000000009 */
[----:B------:R-:W1:Y:S01]  /*15460*/  MUFU.EX2 R34, R34 ;  /* 0x0000002200227308 */ /* 0x000e620000000800 */
[----:B0-----:R-:W-:-:S04]  /*15470*/  FFMA.FTZ R3, R5, R3, R55 ;  /* 0x0000000305037223 */ /* 0x001fc80000010037 */
[----:B------:R-:W-:-:S03]  /*15480*/  FADD.FTZ R3, R59, R3 ;  /* 0x000000033b037221 */ /* 0x000fc60000010000 */
[----:B------:R-:W0:Y:S01]  /*15490*/  MUFU.EX2 R35, R35 ;  /* 0x0000002300237308 */ /* 0x000e220000000800 */
[----:B------:R-:W-:-:S07]  /*154a0*/  FADD.FTZ R3, R62, R3 ;  /* 0x000000033e037221 */ /* 0x000fce0000010000 */
[----:B------:R-:W3:Y:S01]  /*154b0*/  MUFU.EX2 R38, R38 ;  /* 0x0000002600267308 */ /* 0x000ee20000000800 */
[----:B------:R-:W-:-:S07]  /*154c0*/  FADD.FTZ R3, R66, R3 ;  /* 0x0000000342037221 */ /* 0x000fce0000010000 */
[----:B------:R-:W-:Y:S01]  /*154d0*/  MUFU.EX2 R39, R39 ;  /* 0x0000002700277308 */ /* 0x000fe20000000800 */
[----:B-1----:R-:W-:-:S04]  /*154e0*/  FADD.FTZ R3, R34, R3 ;  /* 0x0000000322037221 */ /* 0x002fc80000010000 */
[----:B0-----:R-:W-:-:S04]  /*154f0*/  FADD.FTZ R3, R35, R3 ;  /* 0x0000000323037221 */ /* 0x001fc80000010000 */
[----:B---3--:R-:W-:Y:S01]  /*15500*/  FADD.FTZ R3, R38, R3 ;  /* 0x0000000326037221 */ /* 0x008fe20000010000 */
[----:B------:R-:W-:Y:S02]  /*15510*/  WARPGROUP.DEPBAR.LE gsb0, 0x0 ;  /* 0x00008000000079c5 */ /* 0x000fe40000010000 */
[----:B------:R0:W-:Y:S06]  /*15520*/  BAR.ARV R11, 0x100 ;  /* 0x0004000b0000751d */ /* 0x0001ec0000002000 */
[----:B0-----:R-:W-:-:S04]  /*15530*/  @!P1 IMAD R11, R17, 0x8, R2 ;  /* 0x00000008110b9824 */ /* 0x001fc800078e0202 */
[----:B------:R-:W-:-:S05]  /*15540*/  @!P1 VIADD R11, R11, 0x2d840 ;  /* 0x0002d8400b0b9836 */ /* 0x000fca0000000000 */
[----:B------:R-:W-:-:S04]  /*15550*/  @!P1 PRMT R11, RZ, 0x654, R11 ;  /* 0x00000654ff0b9816 */ /* 0x000fc8000000000b */
[----:B------:R0:W-:Y:S01]  /*15560*/  @!P1 SYNCS.ARRIVE.TRANS64.RED.A1T0 RZ, [R11+URZ], RZ ;  /* 0x000000ff0bff99a7 */ /* 0x0001e2000810043f */
[----:B------:R1:W-:Y:S01]  /*15570*/  @!P1 SYNCS.ARRIVE.TRANS64.RED.A1T0 RZ, [R9+URZ], RZ ;  /* 0x000000ff09ff99a7 */ /* 0x0003e2000810043f */
[----:B0-----:R-:W-:Y:S02]  /*15580*/  F2FP.BF16.F32.PACK_AB R11, R66, R62 ;  /* 0x0000003e420b723e */ /* 0x001fe400000010ff */
[----:B-1----:R-:W-:-:S05]  /*15590*/  F2FP.BF16.F32.PACK_AB R9, R59, R55 ;  /* 0x000000373b09723e */ /* 0x002fca00000010ff */
[----:B------:R0:W-:Y:S02]  /*155a0*/  STSM.16.M88.4 [R137+0x21800], R8 ;  /* 0x0218000889007844 */ /* 0x0001e40000000200 */
[----:B0-----:R-:W0:Y:S08]  /*155b0*/  MUFU.EX2 R8, R15 ;  /* 0x0000000f00087308 */ /* 0x001e300000000800 */
[----:B------:R-:W1:Y:S08]  /*155c0*/  MUFU.EX2 R9, R24 ;  /* 0x0000001800097308 */ /* 0x000e700000000800 */
[----:B------:R-:W3:Y:S01]  /*155d0*/  MUFU.EX2 R10, R25 ;  /* 0x00000019000a7308 */ /* 0x000ee20000000800 */
[----:B0-----:R-:W-:-:S07]  /*155e0*/  FADD.FTZ R4, R8, R4 ;  /* 0x0000000408047221 */ /* 0x001fce0000010000 */
[----:B------:R-:W0:Y:S01]  /*155f0*/  MUFU.EX2 R11, R28 ;  /* 0x0000001c000b7308 */ /* 0x000e220000000800 */
[----:B-1----:R-:W-:-:S04]  /*15600*/  FADD.FTZ R4, R9, R4 ;  /* 0x0000000409047221 */ /* 0x002fc80000010000 */
[----:B---3--:R-:W-:-:S04]  /*15610*/  FADD.FTZ R4, R10, R4 ;  /* 0x000000040a047221 */ /* 0x008fc80000010000 */
[C---:B0-----:R-:W-:Y:S01]  /*15620*/  FADD.FTZ R4, R11.reuse, R4 ;  /* 0x000000040b047221 */ /* 0x041fe20000010000 */
[----:B------:R-:W-:Y:S02]  /*15630*/  F2FP.BF16.F32.PACK_AB R10, R11, R10 ;  /* 0x0000000a0b0a723e */ /* 0x000fe400000010ff */
[----:B------:R-:W-:Y:S02]  /*15640*/  F2FP.BF16.F32.PACK_AB R11, R39, R38 ;  /* 0x00000026270b723e */ /* 0x000fe400000010ff */
[----:B------:R-:W3:Y:S01]  /*15650*/  LDL R38, [R1+0x20] ;  /* 0x0000200001267983 */ /* 0x000ee20000100800 */
[----:B------:R-:W0:Y:S08]  /*15660*/  MUFU.EX2 R24, R29 ;  /* 0x0000001d00187308 */ /* 0x000e300000000800 */
[----:B------:R-:W1:Y:S08]  /*15670*/  MUFU.EX2 R15, R32 ;  /* 0x00000020000f7308 */ /* 0x000e700000000800 */
[----:B------:R-:W4:Y:S08]  /*15680*/  MUFU.EX2 R25, R42 ;  /* 0x0000002a00197308 */ /* 0x000f300000000800 */
[----:B------:R-:W5:Y:S01]  /*15690*/  MUFU.EX2 R26, R33 ;  /* 0x00000021001a7308 */ /* 0x000f620000000800 */
[----:B0-----:R-:W-:-:S07]  /*156a0*/  FADD.FTZ R4, R24, R4 ;  /* 0x0000000418047221 */ /* 0x001fce0000010000 */
[----:B------:R-:W0:Y:S08]  /*156b0*/  MUFU.EX2 R43, R43 ;  /* 0x0000002b002b7308 */ /* 0x000e300000000800 */
[----:B------:R-:W0:Y:S01]  /*156c0*/  MUFU.EX2 R36, R36 ;  /* 0x0000002400247308 */ /* 0x000e220000000800 */
[----:B------:R-:W-:Y:S01]  /*156d0*/  FADD.FTZ R3, R39, R3 ;  /* 0x0000000327037221 */ /* 0x000fe20000010000 */
[----:B-1----:R-:W-:-:S06]  /*156e0*/  FADD.FTZ R4, R15, R4 ;  /* 0x000000040f047221 */ /* 0x002fcc0000010000 */
[----:B------:R-:W1:Y:S08]  /*156f0*/  MUFU.EX2 R27, R46 ;  /* 0x0000002e001b7308 */ /* 0x000e700000000800 */
[----:B------:R-:W1:Y:S01]  /*15700*/  MUFU.EX2 R37, R37 ;  /* 0x0000002500257308 */ /* 0x000e620000000800 */
[----:B----4-:R-:W-:Y:S01]  /*15710*/  FADD.FTZ R3, R25, R3 ;  /* 0x0000000319037221 */ /* 0x010fe20000010000 */
[----:B-----5:R-:W-:-:S06]  /*15720*/  FADD.FTZ R4, R26, R4 ;  /* 0x000000041a047221 */ /* 0x020fcc0000010000 */
[----:B------:R-:W4:Y:S08]  /*15730*/  MUFU.EX2 R47, R47 ;  /* 0x0000002f002f7308 */ /* 0x000f300000000800 */
[----:B------:R-:W5:Y:S01]  /*15740*/  MUFU.EX2 R40, R40 ;  /* 0x0000002800287308 */ /* 0x000f620000000800 */
[----:B0-----:R-:W-:Y:S01]  /*15750*/  FADD.FTZ R3, R43, R3 ;  /* 0x000000032b037221 */ /* 0x001fe20000010000 */
[----:B------:R-:W-:-:S06]  /*15760*/  FADD.FTZ R4, R36, R4 ;  /* 0x0000000424047221 */ /* 0x000fcc0000010000 */
[----:B------:R-:W0:Y:S08]  /*15770*/  MUFU.EX2 R50, R50 ;  /* 0x0000003200327308 */ /* 0x000e300000000800 */
[----:B------:R-:W0:Y:S01]  /*15780*/  MUFU.EX2 R41, R41 ;  /* 0x0000002900297308 */ /* 0x000e220000000800 */
[----:B-1----:R-:W-:Y:S01]  /*15790*/  FADD.FTZ R3, R27, R3 ;  /* 0x000000031b037221 */ /* 0x002fe20000010000 */
[----:B------:R-:W-:-:S06]  /*157a0*/  FADD.FTZ R4, R37, R4 ;  /* 0x0000000425047221 */ /* 0x000fcc0000010000 */
        /* <DEDUP_REMOVED lines=9> */
[----:B------:R-:W2:Y:S01]  /*15840*/  MUFU.EX2 R48, R48 ;  /* 0x0000003000307308 */ /* 0x000ea20000000800 */
        /* <DEDUP_REMOVED lines=9> */
[----:B--2---:R-:W-:-:S06]  /*158e0*/  FADD.FTZ R33, R48, R33 ;  /* 0x0000002130217221 */ /* 0x004fcc0000010000 */
[----:B------:R-:W0:Y:S01]  /*158f0*/  MUFU.EX2 R31, R77 ;  /* 0x0000004d001f7308 */ /* 0x000e220000000800 */
[----:B------:R-:W-:-:S07]  /*15900*/  F2FP.BF16.F32.PACK_AB R8, R9, R8 ;  /* 0x000000080908723e */ /* 0x000fce00000010ff */
[----:B------:R-:W2:Y:S01]  /*15910*/  MUFU.EX2 R53, R53 ;  /* 0x0000003500357308 */ /* 0x000ea20000000800 */
[----:B------:R-:W-:Y:S01]  /*15920*/  F2FP.BF16.F32.PACK_AB R9, R35, R34 ;  /* 0x000000222309723e */ /* 0x000fe200000010ff */
[----:B-1----:R-:W-:-:S06]  /*15930*/  FADD.FTZ R3, R29, R4 ;  /* 0x000000041d037221 */ /* 0x002fcc0000010000 */
[----:B------:R-:W1:Y:S01]  /*15940*/  MUFU.EX2 R63, R63 ;  /* 0x0000003f003f7308 */ /* 0x000e620000000800 */
[----:B------:R-:W-:-:S07]  /*15950*/  FADD.FTZ R33, R30, R33 ;  /* 0x000000211e217221 */ /* 0x000fce0000010000 */
[----:B------:R-:W1:Y:S01]  /*15960*/  MUFU.EX2 R56, R56 ;  /* 0x0000003800387308 */ /* 0x000e620000000800 */
[----:B------:R5:W-:Y:S01]  /*15970*/  STSM.16.M88.4 [R87], R8 ;  /* 0x0000000857007844 */ /* 0x000be20000000200 */
[----:B----4-:R-:W-:-:S06]  /*15980*/  FADD.FTZ R4, R58, R3 ;  /* 0x000000033a047221 */ /* 0x010fcc0000010000 */
[----:B------:R-:W4:Y:S08]  /*15990*/  MUFU.EX2 R81, R81 ;  /* 0x0000005100517308 */ /* 0x000f300000000800 */
[----:B------:R-:W4:Y:S01]  /*159a0*/  MUFU.EX2 R57, R57 ;  /* 0x0000003900397308 */ /* 0x000f220000000800 */
[----:B-----5:R-:W-:Y:S01]  /*159b0*/  FADD.FTZ R10, R52, R33 ;  /* 0x00000021340a7221 */ /* 0x020fe20000010000 */
[----:B0-----:R-:W-:-:S06]  /*159c0*/  FADD.FTZ R4, R31, R4 ;  /* 0x000000041f047221 */ /* 0x001fcc0000010000 */
[----:B------:R-:W0:Y:S01]  /*159d0*/  MUFU.EX2 R67, R67 ;  /* 0x0000004300437308 */ /* 0x000e220000000800 */
[----:B--2---:R-:W-:-:S07]  /*159e0*/  FADD.FTZ R3, R53, R10 ;  /* 0x0000000a35037221 */ /* 0x004fce0000010000 */
[----:B------:R-:W2:Y:S01]  /*159f0*/  MUFU.EX2 R60, R60 ;  /* 0x0000003c003c7308 */ /* 0x000ea20000000800 */
[----:B-1----:R-:W-:Y:S01]  /*15a00*/  FADD.FTZ R4, R63, R4 ;  /* 0x000000043f047221 */ /* 0x002fe20000010000 */
[----:B------:R-:W-:-:S06]  /*15a10*/  F2FP.BF16.F32.PACK_AB R11, R14, R51 ;  /* 0x000000330e0b723e */ /* 0x000fcc00000010ff */
[----:B------:R-:W1:Y:S01]  /*15a20*/  MUFU.EX2 R70, R70 ;  /* 0x0000004600467308 */ /* 0x000e620000000800 */
[----:B------:R-:W-:-:S07]  /*15a30*/  FADD.FTZ R14, R56, R3 ;  /* 0x00000003380e7221 */ /* 0x000fce0000010000 */
[----:B------:R-:W5:Y:S01]  /*15a40*/  MUFU.EX2 R61, R61 ;  /* 0x0000003d003d7308 */ /* 0x000f620000000800 */
[----:B------:R-:W-:Y:S01]  /*15a50*/  F2FP.BF16.F32.PACK_AB R24, R15, R24 ;  /* 0x000000180f18723e */ /* 0x000fe200000010ff */
[----:B----4-:R-:W-:-:S06]  /*15a60*/  FADD.FTZ R4, R81, R4 ;  /* 0x0000000451047221 */ /* 0x010fcc0000010000 */
[----:B------:R-:W4:Y:S01]  /*15a70*/  MUFU.EX2 R71, R71 ;  /* 0x0000004700477308 */ /* 0x000f220000000800 */
[----:B------:R-:W-:-:S07]  /*15a80*/  FADD.FTZ R15, R57, R14 ;  /* 0x0000000e390f7221 */ /* 0x000fce0000010000 */
[----:B------:R-:W4:Y:S01]  /*15a90*/  MUFU.EX2 R64, R64 ;  /* 0x0000004000407308 */ /* 0x000f220000000800 */
[----:B0-----:R-:W-:Y:S01]  /*15aa0*/  FADD.FTZ R3, R67, R4 ;  /* 0x0000000443037221 */ /* 0x001fe20000010000 */
[----:B--2---:R-:W-:-:S06]  /*15ab0*/  FADD.FTZ R34, R60, R15 ;  /* 0x0000000f3c227221 */ /* 0x004fcc0000010000 */
[----:B------:R-:W-:Y:S08]  /*15ac0*/  MUFU.EX2 R65, R65 ;  /* 0x0000004100417308 */ /* 0x000ff00000000800 */
[----:B------:R-:W0:Y:S01]  /*15ad0*/  MUFU.EX2 R74, R74 ;  /* 0x0000004a004a7308 */ /* 0x000e220000000800 */
[----:B-1----:R-:W-:Y:S01]  /*15ae0*/  FADD.FTZ R14, R70, R3 ;  /* 0x00000003460e7221 */ /* 0x002fe20000010000 */
[----:B-----5:R-:W-:-:S06]  /*15af0*/  FADD.FTZ R15, R61, R34 ;  /* 0x000000223d0f7221 */ /* 0x020fcc0000010000 */
[----:B------:R-:W-:Y:S01]  /*15b00*/  MUFU.EX2 R68, R68 ;  /* 0x0000004400447308 */ /* 0x000fe20000000800 */
[----:B------:R-:W-:-:S07]  /*15b10*/  F2FP.BF16.F32.PACK_AB R25, R43, R25 ;  /* 0x000000192b19723e */ /* 0x000fce00000010ff */
[----:B------:R-:W1:Y:S01]  /*15b20*/  MUFU.EX2 R75, R75 ;  /* 0x0000004b004b7308 */ /* 0x000e620000000800 */
[----:B------:R-:W-:Y:S02]  /*15b30*/  F2FP.BF16.F32.PACK_AB R26, R36, R26 ;  /* 0x0000001a241a723e */ /* 0x000fe400000010ff */
[----:B------:R-:W-:Y:S01]  /*15b40*/  F2FP.BF16.F32.PACK_AB R27, R47, R27 ;  /* 0x0000001b2f1b723e */ /* 0x000fe200000010ff */
[----:B----4-:R-:W-:Y:S01]  /*15b50*/  FADD.FTZ R3, R71, R14 ;  /* 0x0000000e47037221 */ /* 0x010fe20000010000 */
[----:B------:R-:W-:-:S03]  /*15b60*/  F2FP.BF16.F32.PACK_AB R8, R40, R37 ;  /* 0x000000252808723e */ /* 0x000fc600000010ff */
[----:B------:R-:W-:Y:S01]  /*15b70*/  MUFU.EX2 R32, R69 ;  /* 0x0000004500207308 */ /* 0x000fe20000000800 */
[----:B------:R-:W-:Y:S02]  /*15b80*/  F2FP.BF16.F32.PACK_AB R9, R82, R50 ;  /* 0x000000325209723e */ /* 0x000fe400000010ff */
[----:B------:R-:W-:-:S05]  /*15b90*/  F2FP.BF16.F32.PACK_AB R10, R44, R41 ;  /* 0x000000292c0a723e */ /* 0x000fca00000010ff */
[----:B------:R-:W2:Y:S01]  /*15ba0*/  MUFU.EX2 R78, R78 ;  /* 0x0000004e004e7308 */ /* 0x000ea20000000800 */
[----:B------:R-:W-:Y:S01]  /*15bb0*/  FADD.FTZ R14, R64, R15 ;  /* 0x0000000f400e7221 */ /* 0x000fe20000010000 */
[----:B------:R-:W-:Y:S06]  /*15bc0*/  STSM.16.M88.4 [R139], R24 ;  /* 0x000000188b007844 */ /* 0x000fec0000000200 */
[----:B------:R-:W-:Y:S01]  /*15bd0*/  MUFU.EX2 R72, R72 ;  /* 0x0000004800487308 */ /* 0x000fe20000000800 */
[----:B------:R0:W-:Y:S07]  /*15be0*/  STSM.16.M88.4 [R138], R8 ;  /* 0x000000088a007844 */ /* 0x0001ee0000000200 */
[----:B------:R-:W4:Y:S08]  /*15bf0*/  MUFU.EX2 R79, R79 ;  /* 0x0000004f004f7308 */ /* 0x000f300000000800 */
[----:B------:R-:W-:Y:S01]  /*15c00*/  MUFU.EX2 R73, R73 ;  /* 0x0000004900497308 */ /* 0x000fe20000000800 */
[----:B0-----:R-:W-:Y:S01]  /*15c10*/  FADD.FTZ R10, R74, R3 ;  /* 0x000000034a0a7221 */ /* 0x001fe20000010000 */
[----:B------:R-:W-:-:S06]  /*15c20*/  FADD.FTZ R11, R65, R14 ;  /* 0x0000000e410b7221 */ /* 0x000fcc0000010000 */
[----:B------:R-:W0:Y:S01]  /*15c30*/  MUFU.EX2 R33, R84 ;  /* 0x0000005400217308 */ /* 0x000e220000000800 */
[----:B-1----:R-:W-:Y:S01]  /*15c40*/  FADD.FTZ R3, R75, R10 ;  /* 0x0000000a4b037221 */ /* 0x002fe20000010000 */
[----:B------:R-:W-:-:S06]  /*15c50*/  FADD.FTZ R15, R68, R11 ;  /* 0x0000000b440f7221 */ /* 0x000fcc0000010000 */
[----:B------:R-:W-:Y:S08]  /*15c60*/  MUFU.EX2 R76, R76 ;  /* 0x0000004c004c7308 */ /* 0x000ff00000000800 */
[----:B------:R-:W1:Y:S08]  /*15c70*/  MUFU.EX2 R4, R83 ;  /* 0x0000005300047308 */ /* 0x000e700000000800 */
[----:B------:R-:W-:Y:S08]  /*15c80*/  MUFU.EX2 R85, R85 ;  /* 0x0000005500557308 */ /* 0x000ff00000000800 */
[----:B------:R-:W5:Y:S01]  /*15c90*/  MUFU.EX2 R86, R86 ;  /* 0x0000005600567308 */ /* 0x000f620000000800 */
[----:B--2---:R-:W-:Y:S01]  /*15ca0*/  FADD.FTZ R14, R78, R3 ;  /* 0x000000034e0e7221 */ /* 0x004fe20000010000 */
[----:B------:R-:W-:Y:S01]  /*15cb0*/  FADD.FTZ R15, R32, R15 ;  /* 0x0000000f200f7221 */ /* 0x000fe20000010000 */
[----:B------:R-:W-:-:S02]  /*15cc0*/  F2FP.BF16.F32.PACK_AB R28, R48, R28 ;  /* 0x0000001c301c723e */ /* 0x000fc400000010ff */
[----:B----4-:R-:W-:Y:S01]  /*15cd0*/  FADD.FTZ R14, R79, R14 ;  /* 0x0000000e4f0e7221 */ /* 0x010fe20000010000 */
[----:B------:R-:W-:Y:S01]  /*15ce0*/  FADD.FTZ R34, R72, R15 ;  /* 0x0000000f48227221 */ /* 0x000fe20000010000 */
[----:B------:R-:W-:Y:S02]  /*15cf0*/  F2FP.BF16.F32.PACK_AB R29, R58, R29 ;  /* 0x0000001d3a1d723e */ /* 0x000fe400000010ff */
[----:B------:R-:W-:Y:S02]  /*15d00*/  F2FP.BF16.F32.PACK_AB R30, R52, R30 ;  /* 0x0000001e341e723e */ /* 0x000fe400000010ff */
[----:B------:R-:W-:Y:S01]  /*15d10*/  F2FP.BF16.F32.PACK_AB R31, R63, R31 ;  /* 0x0000001f3f1f723e */ /* 0x000fe200000010ff */
[----:B0-----:R-:W-:Y:S01]  /*15d20*/  FADD.FTZ R3, R33, R14 ;  /* 0x0000000e21037221 */ /* 0x001fe20000010000 */
[----:B------:R-:W-:Y:S01]  /*15d30*/  F2FP.BF16.F32.PACK_AB R8, R56, R53 ;  /* 0x000000353808723e */ /* 0x000fe200000010ff */
[----:B------:R-:W-:Y:S01]  /*15d40*/  FADD.FTZ R15, R73, R34 ;  /* 0x00000022490f7221 */ /* 0x000fe20000010000 */
        /* <DEDUP_REMOVED lines=8> */
[----:B-1----:R-:W-:Y:S02]  /*15dd0*/  F2FP.BF16.F32.PACK_AB R33, R4, R33 ;  /* 0x000000210421723e */ /* 0x002fe400000010ff */
[----:B------:R-:W-:Y:S02]  /*15de0*/  F2FP.BF16.F32.PACK_AB R34, R76, R73 ;  /* 0x000000494c22723e */ /* 0x000fe400000010ff */
[----:B-----5:R-:W-:Y:S01]  /*15df0*/  F2FP.BF16.F32.PACK_AB R35, R86, R85 ;  /* 0x000000555623723e */ /* 0x020fe200000010ff */
[----:B------:R-:W-:Y:S04]  /*15e00*/  STSM.16.M88.4 [R137+0x27800], R28 ;  /* 0x0278001c89007844 */ /* 0x000fe80000000200 */
[----:B---3--:R0:W-:Y:S04]  /*15e10*/  STSM.16.M88.4 [R38], R8 ;  /* 0x0000000826007844 */ /* 0x0081e80000000200 */
[----:B------:R1:W-:Y:S04]  /*15e20*/  STSM.16.M88.4 [R139+0x6000], R24 ;  /* 0x006000188b007844 */ /* 0x0003e80000000200 */
[----:B------:R1:W-:Y:S01]  /*15e30*/  STSM.16.M88.4 [R138+0x6000], R32 ;  /* 0x006000208a007844 */ /* 0x0003e20000000200 */
[----:B------:R-:W-:Y:S01]  /*15e40*/  @!PT LDS RZ, [RZ] ;  /* 0x00000000fffff984 */ /* 0x000fe20000000800 */
[----:B------:R-:W-:Y:S01]  /*15e50*/  @!PT LDS RZ, [RZ] ;  /* 0x00000000fffff984 */ /* 0x000fe20000000800 */
[----:B------:R-:W-:Y:S01]  /*15e60*/  @!PT LDS RZ, [RZ] ;  /* 0x00000000fffff984 */ /* 0x000fe20000000800 */
[----:B------:R-:W-:Y:S01]  /*15e70*/  @!PT LDS RZ, [RZ] ;  /* 0x00000000fffff984 */ /* 0x000fe20000000800 */
[----:B------:R2:W-:Y:S06]  /*15e80*/  MEMBAR.ALL.CTA ;  /* 0x0000000000007992 */ /* 0x0005ec0000008000 */
[----:B--2---:R-:W2:Y:S01]  /*15e90*/  FENCE.VIEW.ASYNC.S ;  /* 0x00000000000073c6 */ /* 0x004ea20000000000 */
[----:B------:R-:W-:Y:S01]  /*15ea0*/  ISETP.GT.AND P2, PT, R0, R140, PT ;  /* 0x0000008c0000720c */ /* 0x000fe20003f44270 */
[----:B------:R-:W-:Y:S01]  /*15eb0*/  FADD.FTZ R14, R4, R3 ;  /* 0x00000003040e7221 */ /* 0x000fe20000010000 */
[----:B------:R-:W-:-:S03]  /*15ec0*/  FMUL.FTZ R90, R90, R5 ;  /* 0x000000055a5a7220 */ /* 0x000fc60000410000 */
        /* <DEDUP_REMOVED lines=50> */
[----:B------:R-:W-:-:S02]  /*161f0*/  VIADD R0, R0, 0xffffffff ;  /* 0xffffffff00007836 */ /* 0x000fc40000000000 */
[----:B0-----:R-:W-:Y:S02]  /*16200*/  IMAD.MOV.U32 R10, RZ, RZ, R22 ;  /* 0x000000ffff0a7224 */ /* 0x001fe400078e0016 */
[----:B------:R-:W-:Y:S02]  /*16210*/  IMAD.MOV.U32 R9, RZ, RZ, R17 ;  /* 0x000000ffff097224 */ /* 0x000fe400078e0011 */
[----:B------:R-:W-:Y:S02]  /*16220*/  IMAD.MOV.U32 R5, RZ, RZ, R13 ;  /* 0x000000ffff057224 */ /* 0x000fe400078e000d */
[----:B------:R-:W-:Y:S01]  /*16230*/  IMAD.MOV.U32 R8, RZ, RZ, R12 ;  /* 0x000000ffff087224 */ /* 0x000fe200078e000c */
[----:B--2---:R-:W-:Y:S01]  /*16240*/  NOP ;  /* 0x0000000000007918 */ /* 0x004fe20000000000 */
[----:B-1----:R-:W-:Y:S05]  /*16250*/  @P2 BRA `(.L_x_9518) ;  /* 0xffffffd4001c2947 */ /* 0x002fea000383ffff */
.L_x_9508:
[----:B------:R-:W2:Y:S02]  /*16260*/  LDL R5, [R1+0x3c] ;  /* 0x00003c0001057983 */ /* 0x000ea40000100800 */
[----:B--2---:R-:W-:-:S13]  /*16270*/  ISETP.GE.AND P2, PT, R0, R5, PT ;  /* 0x000000050000720c */ /* 0x004fda0003f46270 */
[----:B------:R-:W-:Y:S05]  /*16280*/  @!P2 BRA `(.L_x_9519) ;  /* 0x0000003c0008a947 */ /* 0x000fea0003800000 */
[----:B------:R-:W2:Y:S04]  /*16290*/  LDL R8, [R1+0x30] ;  /* 0x0000300001087983 */ /* 0x000ea80000100800 */
[----:B------:R-:W2:Y:S01]  /*162a0*/  LDL R5, [R1+0x28] ;  /* 0x0000280001057983 */ /* 0x000ea20000100800 */
[----:B------:R-:W-:Y:S02]  /*162b0*/  IMAD.MOV.U32 R14, RZ, RZ, R22 ;  /* 0x000000ffff0e7224 */ /* 0x000fe400078e0016 */
[----:B------:R-:W-:Y:S02]  /*162c0*/  IMAD.MOV.U32 R11, RZ, RZ, R17 ;  /* 0x000000ffff0b7224 */ /* 0x000fe400078e0011 */
[----:B--2---:R-:W-:Y:S02]  /*162d0*/  IMAD.IADD R10, R5, 0x1, -R8 ;  /* 0x00000001050a7824 */ /* 0x004fe400078e0a08 */
[----:B------:R-:W-:-:S02]  /*162e0*/  IMAD.MOV.U32 R5, RZ, RZ, R13 ;  /* 0x000000ffff057224 */ /* 0x000fc400078e000d */
[--C-:B------:R-:W-:Y:S02]  /*162f0*/  IMAD.IADD R9, R20, 0x1, R10.reuse ;  /* 0x0000000114097824 */ /* 0x100fe400078e020a */
[----:B------:R-:W-:Y:S02]  /*16300*/  IMAD.IADD R10, R21, 0x1, R10 ;  /* 0x00000001150a7824 */ /* 0x000fe400078e020a */
[----:B------:R-:W-:Y:S01]  /*16310*/  IMAD.MOV.U32 R8, RZ, RZ, R12 ;  /* 0x000000ffff087224 */ /* 0x000fe200078e000c */
[----:B------:R-:W-:Y:S02]  /*16320*/  LOP3.LUT R145, RZ, R9, RZ, 0x33, !PT ;  /* 0x00000009ff917212 */ /* 0x000fe400078e33ff */
[----:B------:R-:W-:-:S07]  /*16330*/  LOP3.LUT R140, RZ, R10, RZ, 0x33, !PT ;  /* 0x0000000aff8c7212 */ /* 0x000fce00078e33ff */
.L_x_9537:
        /* <DEDUP_REMOVED lines=11> */
.L_x_9521:
[----:B------:R-:W-:Y:S01]  /*163f0*/  IMAD R12, R17, 0x8, R2 ;  /* 0x00000008110c7824 */ /* 0x000fe200078e0202 */
[----:B------:R-:W-:-:S04]  /*16400*/  SHF.L.U32 R13, R22, 0x1f, RZ ;  /* 0x0000001f160d7819 */ /* 0x000fc800000006ff */
[----:B------:R0:W1:Y:S01]  /*16410*/  SYNCS.PHASECHK.TRANS64.TRYWAIT P3, [R12+URZ+0x2d830], R13 ;  /* 0x02d8300d0c0075a7 */ /* 0x000062000806017f */
[----:B------:R-:W-:Y:S05]  /*16420*/  @!P0 BRA `(.L_x_9522) ;  /* 0x0000000000048947 */ /* 0x000fea0003800000 */
[----:B------:R-:W-:Y:S01]  /*16430*/  BPT.TRAP 0x1 ;  /* 0x000000040000795c */ /* 0x000fe20000300000 */
.L_x_9522:
[----:B------:R-:W-:Y:S04]  /*16440*/  BSSY B0, `(.L_x_9520) ;  /* 0x0000004000007945 */ /* 0x000fe80003800000 */
[----:B-1----:R-:W-:Y:S05]  /*16450*/  @P3 BRA `(.L_x_9523) ;  /* 0x0000000000083947 */ /* 0x002fea0003800000 */
[----:B------:R-:W1:Y:S02]  /*16460*/  SYNCS.PHASECHK.TRANS64.TRYWAIT P3, [R12+URZ+0x2d830], R13 ;  /* 0x02d8300d0c0075a7 */ /* 0x000e64000806017f */
[----:B-1----:R-:W-:Y:S05]  /*16470*/  @!P3 BRA `(.L_x_9524) ;  /* 0x000000c800b8b947 */ /* 0x002fea0003800000 */
.L_x_9523:
[----:B------:R-:W-:Y:S05]  /*16480*/  BSYNC B0 ;  /* 0x0000000000007941 */ /* 0x000fea0003800000 */
.L_x_9520:
        /* <DEDUP_REMOVED lines=10> */
[----:B------:R-:W-:Y:S01]  /*16530*/  R2UR UR9, R7 ;  /* 0x00000000070972ca */ /* 0x000fe200000e0000 */
[----:B------:R-:W-:Y:S01]  /*16540*/  IMAD.MOV.U32 R29, RZ, RZ, -0x7fffffe0 ;  /* 0x80000020ff1d7424 */ /* 0x000fe200078e00ff */
[----:B------:R-:W-:Y:S02]  /*16550*/  R2UR UR15, R27 ;  /* 0x000000001b0f72ca */ /* 0x000fe400000e0000 */
[----:B------:R-:W-:Y:S02]  /*16560*/  R2UR UR19, R25 ;  /* 0x00000000191372ca */ /* 0x000fe400000e0000 */
[----:B------:R-:W-:-:S02]  /*16570*/  R2UR UR23, R27 ;  /* 0x000000001b1772ca */ /* 0x000fc400000e0000 */
[----:B------:R-:W-:Y:S02]  /*16580*/  R2UR UR27, R29 ;  /* 0x000000001d1b72ca */ /* 0x000fe400000e0000 */
[----:B------:R-:W-:Y:S02]  /*16590*/  R2UR UR12, R154 ;  /* 0x000000009a0c72ca */ /* 0x000fe400000e0000 */
[----:B------:R-:W-:Y:S01]  /*165a0*/  R2UR UR13, R155 ;  /* 0x000000009b0d72ca */ /* 0x000fe200000e0000 */
[----:B------:R0:W-:Y:S01]  /*165b0*/  BAR.SYNC.DEFER_BLOCKING R15, 0x100 ;  /* 0x0004000f0000751d */ /* 0x0001e20000010000 */
[----:B------:R-:W-:Y:S01]  /*165c0*/  R2UR UR16, R152 ;  /* 0x00000000981072ca */ /* 0x000fe200000e0000 */
[----:B--2---:R-:W-:-:S04]  /*165d0*/  IMAD R12, R17, 0x600, R12 ;  /* 0x00000600110c7824 */ /* 0x004fc800078e020c */
[C---:B------:R-:W-:Y:S01]  /*165e0*/  VIADD R26, R12.reuse, 0x2 ;  /* 0x000000020c1a7836 */ /* 0x040fe20000000000 */
[C---:B------:R-:W-:Y:S01]  /*165f0*/  R2UR UR10, R12.reuse ;  /* 0x000000000c0a72ca */ /* 0x040fe200000e0000 */
[C---:B------:R-:W-:Y:S02]  /*16600*/  VIADD R24, R12.reuse, 0x200 ;  /* 0x000002000c187836 */ /* 0x040fe40000000000 */
[----:B------:R-:W-:Y:S01]  /*16610*/  VIADD R28, R12, 0x400 ;  /* 0x000004000c1c7836 */ /* 0x000fe20000000000 */
[----:B------:R-:W-:Y:S01]  /*16620*/  R2UR UR14, R26 ;  /* 0x000000001a0e72ca */ /* 0x000fe200000e0000 */
[----:B------:R-:W-:Y:S01]  /*16630*/  VIADD R26, R12, 0x202 ;  /* 0x000002020c1a7836 */ /* 0x000fe20000000000 */
[----:B------:R-:W-:Y:S02]  /*16640*/  R2UR UR18, R24 ;  /* 0x00000000181272ca */ /* 0x000fe400000e0000 */
[----:B------:R-:W-:Y:S02]  /*16650*/  R2UR UR26, R28 ;  /* 0x000000001c1a72ca */ /* 0x000fe400000e0000 */
[----:B------:R-:W-:-:S02]  /*16660*/  R2UR UR22, R26 ;  /* 0x000000001a1672ca */ /* 0x000fc400000e0000 */
[----:B------:R-:W-:-:S06]  /*16670*/  WARPGROUP.ARRIVE ;  /* 0x00000000000079c5 */ /* 0x000fcc0000000000 */
[----:B------:R-:W-:Y:S01]  /*16680*/  HGMMA.64x128x16.F32.BF16 R24, gdesc[UR8], RZ, !UPT, gsb0 ;  /* 0x01e00000081879f0 */ /* 0x000fe2000c0018ff */
[----:B------:R-:W-:Y:S02]  /*16690*/  R2UR UR17, R153 ;  /* 0x00000000991172ca */ /* 0x000fe400000e0000 */
[----:B------:R-:W-:Y:S02]  /*166a0*/  WARPGROUP.DEPBAR.LE gsb0, 0x0 ;  /* 0x00008000000079c5 */ /* 0x000fe40000010000 */
[----:B------:R-:W-:-:S07]  /*166b0*/  WARPGROUP.ARRIVE ;  /* 0x00000000000079c5 */ /* 0x000fce0000000000 */
        /* <DEDUP_REMOVED lines=26> */
.L_x_9526:
[----:B------:R-:W-:Y:S01]  /*16860*/  SHF.L.U32 R12, R14, 0x1f, RZ ;  /* 0x0000001f0e0c7819 */ /* 0x000fe200000006ff */
[----:B------:R-:W-:-:S04]  /*16870*/  IMAD R13, R11, 0x8, R2 ;  /* 0x000000080b0d7824 */ /* 0x000fc800078e0202 */
[----:B------:R0:W1:Y:S01]  /*16880*/  SYNCS.PHASECHK.TRANS64.TRYWAIT P2, [R13+URZ+0x2d850], R12 ;  /* 0x02d8500c0d0075a7 */ /* 0x000062000804017f */
[----:B------:R-:W-:Y:S05]  /*16890*/  @!P0 BRA `(.L_x_9527) ;  /* 0x0000000000048947 */ /* 0x000fea0003800000 */
[----:B------:R-:W-:Y:S01]  /*168a0*/  BPT.TRAP 0x1 ;  /* 0x000000040000795c */ /* 0x000fe20000300000 */
.L_x_9527:
[----:B-1----:R-:W-:Y:S05]  /*168b0*/  @P2 BRA `(.L_x_9525) ;  /* 0x0000000000082947 */ /* 0x002fea0003800000 */
[----:B------:R-:W1:Y:S02]  /*168c0*/  SYNCS.PHASECHK.TRANS64.TRYWAIT P2, [R13+URZ+0x2d850], R12 ;  /* 0x02d8500c0d0075a7 */ /* 0x000e64000804017f */
[----:B-1----:R-:W-:Y:S05]  /*168d0*/  @!P2 BRA `(.L_x_9528) ;  /* 0x000000c400b4a947 */ /* 0x002fea0003800000 */
.L_x_9525:
        /* <DEDUP_REMOVED lines=8> */
[C---:B------:R-:W-:Y:S01]  /*16960*/  R2UR UR11, R13.reuse ;  /* 0x000000000d0b72ca */ /* 0x040fe200000e0000 */
[----:B------:R-:W4:Y:S01]  /*16970*/  LDL R142, [R1+0x30] ;  /* 0x00003000018e7983 */ /* 0x000f220000100800 */
[----:B------:R-:W-:Y:S02]  /*16980*/  LOP3.LUT R12, R12, 0x2000000, RZ, 0xfc, !PT ;  /* 0x020000000c0c7812 */ /* 0x000fe400078efcff */
[----:B------:R-:W-:Y:S01]  /*16990*/  R2UR UR43, R13 ;  /* 0x000000000d2b72ca */ /* 0x000fe200000e0000 */
[----:B------:R-:W-:Y:S01]  /*169a0*/  WARPGROUP.ARRIVE ;  /* 0x00000000000079c5 */ /* 0x000fe20000000000 */
[----:B------:R-:W-:Y:S01]  /*169b0*/  R2UR UR15, R15 ;  /* 0x000000000f0f72ca */ /* 0x000fe200000e0000 */
[----:B------:R-:W-:Y:S01]  /*169c0*/  IMAD R12, R11, 0x600, R12 ;  /* 0x000006000b0c7824 */ /* 0x000fe200078e020c */
[C---:B------:R-:W-:Y:S02]  /*169d0*/  R2UR UR19, R15.reuse ;  /* 0x000000000f1372ca */ /* 0x040fe400000e0000 */
[----:B------:R-:W-:Y:S01]  /*169e0*/  R2UR UR23, R15 ;  /* 0x000000000f1772ca */ /* 0x000fe200000e0000 */
[C---:B------:R-:W-:Y:S01]  /*169f0*/  VIADD R14, R12.reuse, 0x40 ;  /* 0x000000400c0e7836 */ /* 0x040fe20000000000 */
[----:B------:R-:W-:-:S02]  /*16a00*/  R2UR UR10, R12 ;  /* 0x000000000c0a72ca */ /* 0x000fc400000e0000 */
[C---:B------:R-:W-:Y:S02]  /*16a10*/  R2UR UR27, R15.reuse ;  /* 0x000000000f1b72ca */ /* 0x040fe400000e0000 */
[----:B------:R-:W-:Y:S01]  /*16a20*/  R2UR UR14, R14 ;  /* 0x000000000e0e72ca */ /* 0x000fe200000e0000 */
[----:B------:R-:W-:Y:S01]  /*16a30*/  VIADD R14, R12, 0x80 ;  /* 0x000000800c0e7836 */ /* 0x000fe20000000000 */
[C---:B------:R-:W-:Y:S02]  /*16a40*/  R2UR UR31, R15.reuse ;  /* 0x000000000f1f72ca */ /* 0x040fe400000e0000 */
[----:B------:R-:W-:Y:S02]  /*16a50*/  R2UR UR35, R15 ;  /* 0x000000000f2372ca */ /* 0x000fe400000e0000 */
        /* <DEDUP_REMOVED lines=8> */
[----:B------:R-:W-:Y:S02]  /*16ae0*/  VIADD R12, R12, 0x1c0 ;  /* 0x000001c00c0c7836 */ /* 0x000fe40000000000 */
[----:B------:R-:W-:Y:S01]  /*16af0*/  IMAD.MOV.U32 R13, RZ, RZ, 0x40000040 ;  /* 0x40000040ff0d7424 */ /* 0x000fe200078e00ff */
[----:B------:R-:W-:Y:S02]  /*16b00*/  R2UR UR34, R14 ;  /* 0x000000000e2272ca */ /* 0x000fe400000e0000 */
[----:B------:R-:W-:Y:S02]  /*16b10*/  R2UR UR42, R12 ;  /* 0x000000000c2a72ca */ /* 0x000fe400000e0000 */
[----:B------:R-:W-:Y:S01]  /*16b20*/  R2UR UR9, R13 ;  /* 0x000000000d0972ca */ /* 0x000fe200000e0000 */
[----:B------:R-:W-:-:S05]  /*16b30*/  IMAD.MOV.U32 R15, RZ, RZ, 0x40000040 ;  /* 0x40000040ff0f7424 */ /* 0x000fca00078e00ff */
[----:B------:R-:W-:Y:S01]  /*16b40*/  R2UR UR13, R15 ;  /* 0x000000000f0d72ca */ /* 0x000fe200000e0000 */
[----:B------:R-:W-:-:S05]  /*16b50*/  IMAD.MOV.U32 R15, RZ, RZ, 0x40000040 ;  /* 0x40000040ff0f7424 */ /* 0x000fca00078e00ff */
[----:B------:R-:W-:Y:S02]  /*16b60*/  R2UR UR17, R15 ;  /* 0x000000000f1172ca */ /* 0x000fe400000e0000 */
[----:B--2---:R-:W-:-:S04]  /*16b70*/  LOP3.LUT R12, R141, 0x10000, RZ, 0xfc, !PT ;  /* 0x000100008d0c7812 */ /* 0x004fc800078efcff */
        /* <DEDUP_REMOVED lines=10> */
[----:B------:R-:W-:-:S03]  /*16c20*/  IMAD.MOV.U32 R15, RZ, RZ, 0x40000040 ;  /* 0x40000040ff0f7424 */ /* 0x000fc600078e00ff */
[----:B------:R-:W-:Y:S02]  /*16c30*/  R2UR UR20, R14 ;  /* 0x000000000e1472ca */ /* 0x000fe400000e0000 */
[----:B------:R-:W-:Y:S01]  /*16c40*/  R2UR UR21, R15 ;  /* 0x000000000f1572ca */ /* 0x000fe200000e0000 */
[----:B------:R-:W-:Y:S02]  /*16c50*/  WARPGROUP.DEPBAR.LE gsb0, 0x0 ;  /* 0x00008000000079c5 */ /* 0x000fe40000010000 */
[----:B------:R-:W-:-:S06]  /*16c60*/  WARPGROUP.ARRIVE ;  /* 0x00000000000079c5 */ /* 0x000fcc0000000000 */
[----:B------:R-:W-:Y:S01]  /*16c70*/  HGMMA.64x96x16.F32.BF16 R88, gdesc[UR16].tnspB, R88, gsb0 ;  /* 0x41600000105879f0 */ /* 0x000fe20008001858 */
        /* <DEDUP_REMOVED lines=28> */
[----:B------:R-:W-:Y:S01]  /*16e40*/  FMUL.FTZ R14, R25, UR46 ;  /* 0x0000002e190e7c20 */ /* 0x000fe20008410000 */
[----:B------:R-:W-:Y:S01]  /*16e50*/  FMUL.FTZ R25, R30, UR46 ;  /* 0x0000002e1e197c20 */ /* 0x000fe20008410000 */
[----:B------:R-:W-:Y:S01]  /*16e60*/  FMUL.FTZ R30, R34, UR46 ;  /* 0x0000002e221e7c20 */ /* 0x000fe20008410000 */
[----:B------:R-:W-:Y:S01]  /*16e70*/  FMUL.FTZ R34, R37, UR46 ;  /* 0x0000002e25227c20 */ /* 0x000fe20008410000 */
[----:B------:R-:W-:Y:S01]  /*16e80*/  FMUL.FTZ R37, R42, UR46 ;  /* 0x0000002e2a257c20 */ /* 0x000fe20008410000 */
[----:B------:R-:W-:Y:S01]  /*16e90*/  FMUL.FTZ R42, R45, UR46 ;  /* 0x0000002e2d2a7c20 */ /* 0x000fe20008410000 */
[----:B------:R-:W-:Y:S02]  /*16ea0*/  FMUL.FTZ R45, R50, UR46 ;  /* 0x0000002e322d7c20 */ /* 0x000fe40008410000 */
[----:B------:R-:W0:Y:S01]  /*16eb0*/  S2R R50, SR_TID.X ;  /* 0x0000000000327919 */ /* 0x000e220000002100 */
[----:B------:R-:W-:Y:S01]  /*16ec0*/  FMUL.FTZ R12, R24, UR46 ;  /* 0x0000002e180c7c20 */ /* 0x000fe20008410000 */
[----:B------:R-:W-:Y:S01]  /*16ed0*/  FMUL.FTZ R24, R28, UR46 ;  /* 0x0000002e1c187c20 */ /* 0x000fe20008410000 */
[----:B------:R-:W-:Y:S01]  /*16ee0*/  FMUL.FTZ R28, R32, UR46 ;  /* 0x0000002e201c7c20 */ /* 0x000fe20008410000 */
[----:B------:R-:W-:-:S02]  /*16ef0*/  WARPGROUP.DEPBAR.LE gsb0, 0x0 ;  /* 0x00008000000079c5 */ /* 0x000fc40000010000 */
[----:B------:R-:W-:-:S06]  /*16f00*/  WARPGROUP.ARRIVE ;  /* 0x00000000000079c5 */ /* 0x000fcc0000000000 */
[----:B------:R-:W-:Y:S01]  /*16f10*/  HGMMA.64x96x16.F32.BF16 R88, gdesc[UR40].tnspB, R88, gsb0 ;  /* 0x41600000285879f0 */ /* 0x000fe20008001858 */
[----:B0-----:R-:W-:Y:S01]  /*16f20*/  SHF.R.U32.HI R144, RZ, 0x7, R50 ;  /* 0x00000007ff907819 */ /* 0x001fe20000011632 */
[----:B------:R-:W-:Y:S01]  /*16f30*/  FMUL.FTZ R32, R36, UR46 ;  /* 0x0000002e24207c20 */ /* 0x000fe20008410000 */
[----:B------:R-:W-:Y:S01]  /*16f40*/  ISETP.GE.U32.AND P2, PT, R50, 0x180, PT ;  /* 0x000001803200780c */ /* 0x000fe20003f46070 */
[----:B------:R-:W-:Y:S02]  /*16f50*/  FMUL.FTZ R36, R40, UR46 ;  /* 0x0000002e28247c20 */ /* 0x000fe40008410000 */
[----:B------:R-:W-:Y:S02]  /*16f60*/  VIADD R50, R144, 0x9 ;  /* 0x0000000990327836 */ /* 0x000fe40000000000 */
        /* <DEDUP_REMOVED lines=56> */
[----:B------:R-:W2:Y:S01]  /*172f0*/  MUFU.TANH R13, R13 ;  /* 0x0000000d000d7308 */ /* 0x000ea20000002400 */
[----:B------:R-:W-:-:S02]  /*17300*/  WARPGROUP.DEPBAR.LE gsb0, 0x0 ;  /* 0x00008000000079c5 */ /* 0x000fc40000010000 */
[----:B------:R5:W-:Y:S06]  /*17310*/  BAR.ARV R50, 0x100 ;  /* 0x000400320000751d */ /* 0x000bec0000002000 */
[----:B-----5:R-:W-:-:S04]  /*17320*/  @!P1 IMAD R50, R17, 0x8, R2 ;  /* 0x0000000811329824 */ /* 0x020fc800078e0202 */
[----:B------:R-:W-:-:S05]  /*17330*/  @!P1 VIADD R50, R50, 0x2d840 ;  /* 0x0002d84032329836 */ /* 0x000fca0000000000 */
[----:B------:R-:W-:-:S04]  /*17340*/  @!P1 PRMT R50, RZ, 0x654, R50 ;  /* 0x00000654ff329816 */ /* 0x000fc80000000032 */
[----:B------:R3:W-:Y:S01]  /*17350*/  @!P1 SYNCS.ARRIVE.TRANS64.RED.A1T0 RZ, [R50+URZ], RZ ;  /* 0x000000ff32ff99a7 */ /* 0x0007e2000810043f */
[----:B------:R-:W0:Y:S01]  /*17360*/  MUFU.TANH R15, R15 ;  /* 0x0000000f000f7308 */ /* 0x000e220000002400 */
[----:B---3--:R-:W-:-:S07]  /*17370*/  IADD3 R50, R143, 0x1, -R83 ;  /* 0x000000018f327810 */ /* 0x008fce0007ffe853 */
[----:B------:R-:W3:Y:S01]  /*17380*/  MUFU.TANH R24, R24 ;  /* 0x0000001800187308 */ /* 0x000ee20000002400 */
[----:B----4-:R-:W-:-:S07]  /*17390*/  IMAD.IADD R50, R50, 0x1, -R142 ;  /* 0x0000000132327824 */ /* 0x010fce00078e0a8e */
[----:B------:R-:W4:Y:S01]  /*173a0*/  MUFU.TANH R26, R26 ;  /* 0x0000001a001a7308 */ /* 0x000f220000002400 */
[----:B------:R-:W-:-:S07]  /*173b0*/  IMAD R142, R136, -0x2, R50 ;  /* 0xfffffffe888e7824 */ /* 0x000fce00078e0232 */
        /* <DEDUP_REMOVED lines=74> */
.L_x_9531:
[----:B------:R-:W-:-:S05]  /*17860*/  IMAD.U32 R144, RZ, RZ, UR4 ;  /* 0x00000004ff907e24 */ /* 0x000fca000f8e00ff */
[----:B------:R-:W-:-:S13]  /*17870*/  ISETP.NE.AND P2, PT, R144, 0x1, PT ;  /* 0x000000019000780c */ /* 0x000fda0003f45270 */
[----:B------:R-:W1:Y:S02]  /*17880*/  @P2 LDC.64 R50, c[0x0][0x9e8] ;  /* 0x00027a00ff322b82 */ /* 0x000e640000000a00 */
[----:B-1----:R-:W-:-:S04]  /*17890*/  @P2 IMAD.HI.U32 R156, R9, R50, RZ ;  /* 0x00000032099c2227 */ /* 0x002fc800078e00ff */
[----:B------:R-:W-:Y:S01]  /*178a0*/  IMAD.MOV.U32 R50, RZ, RZ, R9 ;  /* 0x000000ffff327224 */ /* 0x000fe200078e0009 */
[----:B------:R-:W-:-:S07]  /*178b0*/  @P2 SHF.R.U32.HI R50, RZ, R51, R156 ;  /* 0x00000033ff322219 */ /* 0x000fce000001169c */
.L_x_9532:
[----:B------:R-:W-:Y:S05]  /*178c0*/  BSYNC B0 ;  /* 0x0000000000007941 */ /* 0x000fea0003800000 */
.L_x_9530:
[----:B------:R-:W-:-:S04]  /*178d0*/  IMAD R50, R50, R144, -R83 ;  /* 0x0000009032327224 */ /* 0x000fc800078e0a53 */
[----:B------:R-:W-:-:S05]  /*178e0*/  IMAD R50, R136, -0x2, R50 ;  /* 0xfffffffe88327824 */ /* 0x000fca00078e0232 */
[----:B------:R-:W-:Y:S02]  /*178f0*/  VIMNMX R86, R86, R50, !PT ;  /* 0x0000003256567248 */ /* 0x000fe40007fe0100 */
[----:B------:R-:W-:-:S07]  /*17900*/  VIADDMNMX R87, R50, R144, R87, PT ;  /* 0x0000009032577246 */ /* 0x000fce0003800157 */
.L_x_9529:
[----:B------:R-:W-:Y:S01]  /*17910*/  ISETP.GT.AND P2, PT, R0, -0x1, PT ;  /* 0xffffffff0000780c */ /* 0x000fe20003f44270 */
[C---:B------:R-:W-:Y:S02]  /*17920*/  IMAD.IADD R143, R21.reuse, 0x1, R143 ;  /* 0x00000001158f7824 */ /* 0x040fe400078e028f */
[----:B------:R-:W-:Y:S01]  /*17930*/  IMAD.IADD R142, R21, 0x1, R142 ;  /* 0x00000001158e7824 */ /* 0x000fe200078e028e */
        /* <DEDUP_REMOVED lines=95> */
[----:B------:R-:W-:Y:S01]  /*17f30*/  FSEL R85, R85, -INF , !P3 ;  /* 0xff80000055557808 */ /* 0x000fe20005800000 */
[----:B------:R-:W-:Y:S08]  /*17f40*/  @!P5 BRA `(.L_x_9533) ;  /* 0x000000000058d947 */ /* 0x000ff00003800000 */
        /* <DEDUP_REMOVED lines=11> */
.L_x_9535:
[----:B------:R-:W-:-:S05]  /*18000*/  IMAD.U32 R12, RZ, RZ, UR4 ;  /* 0x00000004ff0c7e24 */ /* 0x000fca000f8e00ff */
[----:B------:R-:W-:-:S13]  /*18010*/  ISETP.NE.AND P3, PT, R12, 0x1, PT ;  /* 0x000000010c00780c */ /* 0x000fda0003f65270 */
[----:B------:R-:W0:Y:S02]  /*18020*/  @P3 LDC.64 R28, c[0x0][0x9e8] ;  /* 0x00027a00ff1c3b82 */ /* 0x000e240000000a00 */
[----:B0-----:R-:W-:-:S04]  /*18030*/  @P3 IMAD.HI.U32 R86, R10, R28, RZ ;  /* 0x0000001c0a563227 */ /* 0x001fc800078e00ff */
[----:B------:R-:W-:Y:S01]  /*18040*/  IMAD.MOV.U32 R28, RZ, RZ, R10 ;  /* 0x000000ffff1c7224 */ /* 0x000fe200078e000a */
[----:B------:R-:W-:-:S07]  /*18050*/  @P3 SHF.R.U32.HI R28, RZ, R29, R86 ;  /* 0x0000001dff1c3219 */ /* 0x000fce0000011656 */
.L_x_9536:
[----:B------:R-:W-:Y:S05]  /*18060*/  BSYNC B0 ;  /* 0x0000000000007941 */ /* 0x000fea0003800000 */
.L_x_9534:
[----:B------:R-:W-:-:S04]  /*18070*/  IMAD R83, R28, R12, -R83 ;  /* 0x0000000c1c537224 */ /* 0x000fc800078e0a53 */
[----:B------:R-:W-:-:S05]  /*18080*/  IMAD R83, R136, -0x2, R83 ;  /* 0xfffffffe88537824 */ /* 0x000fca00078e0253 */
[----:B------:R-:W-:Y:S02]  /*18090*/  VIMNMX R142, R142, R83, !PT ;  /* 0x000000538e8e7248 */ /* 0x000fe40007fe0100 */
[----:B------:R-:W-:-:S07]  /*180a0*/  VIADDMNMX R143, R83, R12, R143, PT ;  /* 0x0000000c538f7246 */ /* 0x000fce000380018f */
.L_x_9533:
[----:B------:R-:W-:Y:S01]  /*180b0*/  @!P1 IMAD R11, R11, 0x8, R2 ;  /* 0x000000080b0b9824 */ /* 0x000fe200078e0202 */
[----:B------:R-:W2:Y:S01]  /*180c0*/  LDL R83, [R1+0x1c] ;  /* 0x00001c0001537983 */ /* 0x000ea20000100800 */
[----:B------:R-:W-:Y:S02]  /*180d0*/  UMOV UR39, UR5 ;  /* 0x0000000500277c82 */ /* 0x000fe40008000000 */
[----:B------:R-:W-:-:S05]  /*180e0*/  @!P1 VIADD R11, R11, 0x2d860 ;  /* 0x0002d8600b0b9836 */ /* 0x000fca0000000000 */
[----:B------:R-:W-:-:S04]  /*180f0*/  @!P1 PRMT R11, RZ, 0x654, R11 ;  /* 0x00000654ff0b9816 */ /* 0x000fc8000000000b */
[----:B------:R0:W-:Y:S02]  /*18100*/  @!P1 SYNCS.ARRIVE.TRANS64.RED.A1T0 RZ, [R11+URZ], RZ ;  /* 0x000000ff0bff99a7 */ /* 0x0001e4000810043f */
        /* <DEDUP_REMOVED lines=36> */
[----:B------:R-:W-:-:S04]  /*18350*/  FSETP.NEU.FTZ.AND P3, PT, R12, -INF , PT ;  /* 0xff8000000c00780b */ /* 0x000fc80003f7d000 */
[----:B------:R-:W-:-:S05]  /*18360*/  FSEL R11, R12, RZ, P3 ;  /* 0x000000ff0c0b7208 */ /* 0x000fca0001800000 */
[----:B------:R-:W-:Y:S01]  /*18370*/  FADD.FTZ R8, -R11, R8 ;  /* 0x000000080b087221 */ /* 0x000fe20000010100 */
[----:B------:R-:W-:-:S03]  /*18380*/  FMUL.FTZ R11, R12, UR39 ;  /* 0x000000270c0b7c20 */ /* 0x000fc60008410000 */
[----:B------:R-:W-:Y:S02]  /*18390*/  FMUL.FTZ R8, R8, UR39 ;  /* 0x0000002708087c20 */ /* 0x000fe40008410000 */
[----:B------:R-:W-:Y:S02]  /*183a0*/  FSEL R11, R11, RZ, P3 ;  /* 0x000000ff0b0b7208 */ /* 0x000fe40001800000 */
[----:B------:R-:W-:Y:S02]  /*183b0*/  ISETP.GT.AND P3, PT, R142, 0x1, P2 ;  /* 0x000000018e00780c */ /* 0x000fe40001764270 */
[----:B------:R-:W-:Y:S01]  /*183c0*/  MUFU.EX2 R8, R8 ;  /* 0x0000000800087308 */ /* 0x000fe20000000800 */
[--C-:B------:R-:W-:Y:S01]  /*183d0*/  FFMA.FTZ R50, R50, UR39, -R11.reuse ;  /* 0x0000002732327c23 */ /* 0x100fe2000801080b */
[----:B------:R-:W-:Y:S01]  /*183e0*/  ISETP.LT.OR P4, PT, R143, 0x2, P3 ;  /* 0x000000028f00780c */ /* 0x000fe20001f81670 */
[--C-:B------:R-:W-:Y:S01]  /*183f0*/  FFMA.FTZ R14, R14, UR39, -R11.reuse ;  /* 0x000000270e0e7c23 */ /* 0x100fe2000801080b */
[----:B------:R-:W-:Y:S01]  /*18400*/  ISETP.GT.AND P3, PT, R142, 0x8, P2 ;  /* 0x000000088e00780c */ /* 0x000fe20001764270 */
[--C-:B------:R-:W-:Y:S01]  /*18410*/  FFMA.FTZ R28, R24, UR39, -R11.reuse ;  /* 0x00000027181c7c23 */ /* 0x100fe2000801080b */
[----:B------:R-:W-:Y:S01]  /*18420*/  FSEL R15, R15, -INF , !P4 ;  /* 0xff8000000f0f7808 */ /* 0x000fe20006000000 */
[--C-:B------:R-:W-:Y:S01]  /*18430*/  FFMA.FTZ R26, R26, UR39, -R11.reuse ;  /* 0x000000271a1a7c23 */ /* 0x100fe2000801080b */
[----:B------:R-:W-:Y:S01]  /*18440*/  ISETP.GT.AND P4, PT, R142, 0x9, P2 ;  /* 0x000000098e00780c */ /* 0x000fe20001784270 */
[----:B------:R-:W0:Y:S01]  /*18450*/  MUFU.EX2 R24, R50 ;  /* 0x0000003200187308 */ /* 0x000e220000000800 */
[----:B------:R-:W-:Y:S01]  /*18460*/  ISETP.LT.OR P3, PT, R143, 0x9, P3 ;  /* 0x000000098f00780c */ /* 0x000fe20001f61670 */
[--C-:B------:R-:W-:Y:S01]  /*18470*/  FFMA.FTZ R51, R51, UR39, -R11.reuse ;  /* 0x0000002733337c23 */ /* 0x100fe2000801080b */
[----:B------:R-:W-:Y:S01]  /*18480*/  ISETP.LT.OR P4, PT, R143, 0xa, P4 ;  /* 0x0000000a8f00780c */ /* 0x000fe20002781670 */
[--C-:B------:R-:W-:Y:S01]  /*18490*/  FFMA.FTZ R144, R144, UR39, -R11.reuse ;  /* 0x0000002790907c23 */ /* 0x100fe2000801080b */
[----:B------:R-:W-:Y:S01]  /*184a0*/  FSEL R25, R25, -INF , !P3 ;  /* 0xff80000019197808 */ /* 0x000fe20005800000 */
[--C-:B------:R-:W-:Y:S01]  /*184b0*/  FFMA.FTZ R32, R32, UR39, -R11.reuse ;  /* 0x0000002720207c23 */ /* 0x100fe2000801080b */
[----:B------:R-:W-:Y:S01]  /*184c0*/  FSEL R27, R27, -INF , !P4 ;  /* 0xff8000001b1b7808 */ /* 0x000fe20006000000 */
[----:B------:R-:W1:Y:S01]  /*184d0*/  MUFU.EX2 R14, R14 ;  /* 0x0000000e000e7308 */ /* 0x000e620000000800 */
[----:B------:R-:W-:Y:S01]  /*184e0*/  ISETP.GT.AND P4, PT, R142, 0x11, P2 ;  /* 0x000000118e00780c */ /* 0x000fe20001784270 */
[--C-:B------:R-:W-:Y:S01]  /*184f0*/  FFMA.FTZ R34, R34, UR39, -R11.reuse ;  /* 0x0000002722227c23 */ /* 0x100fe2000801080b */
[----:B------:R-:W-:Y:S01]  /*18500*/  ISETP.GT.AND P3, PT, R142, 0x10, P2 ;  /* 0x000000108e00780c */ /* 0x000fe20001764270 */
[--C-:B------:R-:W-:Y:S01]  /*18510*/  FFMA.FTZ R36, R36, UR39, -R11.reuse ;  /* 0x0000002724247c23 */ /* 0x100fe2000801080b */
[C---:B------:R-:W-:Y:S01]  /*18520*/  ISETP.LT.OR P4, PT, R143.reuse, 0x12, P4 ;  /* 0x000000128f00780c */ /* 0x040fe20002781670 */
[--C-:B------:R-:W-:Y:S01]  /*18530*/  FFMA.FTZ R38, R38, UR39, -R11.reuse ;  /* 0x0000002726267c23 */ /* 0x100fe2000801080b */
[----:B------:R-:W-:Y:S01]  /*18540*/  ISETP.LT.OR P3, PT, R143, 0x11, P3 ;  /* 0x000000118f00780c */ /* 0x000fe20001f61670 */
[----:B------:R-:W3:Y:S01]  /*18550*/  MUFU.EX2 R28, R28 ;  /* 0x0000001c001c7308 */ /* 0x000ee20000000800 */
[----:B------:R-:W-:Y:S01]  /*18560*/  FSEL R31, R31, -INF , !P4 ;  /* 0xff8000001f1f7808 */ /* 0x000fe20006000000 */
[----:B0-----:R-:W-:Y:S01]  /*18570*/  FFMA.FTZ R4, R8, R4, R24 ;  /* 0x0000000408047223 */ /* 0x001fe20000010018 */
[----:B------:R-:W-:Y:S01]  /*18580*/  ISETP.GT.AND P4, PT, R142, 0x19, P2 ;  /* 0x000000198e00780c */ /* 0x000fe20001784270 */
[--C-:B------:R-:W-:Y:S01]  /*18590*/  FFMA.FTZ R40, R40, UR39, -R11.reuse ;  /* 0x0000002728287c23 */ /* 0x100fe2000801080b */
[----:B------:R-:W-:Y:S01]  /*185a0*/  FSEL R30, R30, -INF , !P3 ;  /* 0xff8000001e1e7808 */ /* 0x000fe20005800000 */
[--C-:B------:R-:W-:Y:S01]  /*185b0*/  FFMA.FTZ R42, R42, UR39, -R11.reuse ;  /* 0x000000272a2a7c23 */ /* 0x100fe2000801080b */
[----:B------:R-:W-:Y:S01]  /*185c0*/  ISETP.LT.OR P4, PT, R143, 0x1a, P4 ;  /* 0x0000001a8f00780c */ /* 0x000fe20002781670 */
[----:B------:R-:W0:Y:S01]  /*185d0*/  MUFU.EX2 R26, R26 ;  /* 0x0000001a001a7308 */ /* 0x000e220000000800 */
[----:B------:R-:W-:Y:S01]  /*185e0*/  ISETP.GT.AND P3, PT, R142, 0x18, P2 ;  /* 0x000000188e00780c */ /* 0x000fe20001764270 */
[----:B-1----:R-:W-:Y:S01]  /*185f0*/  FADD.FTZ R4, R14, R4 ;  /* 0x000000040e047221 */ /* 0x002fe20000010000 */
[----:B------:R-:W-:Y:S01]  /*18600*/  FSEL R35, R35, -INF , !P4 ;  /* 0xff80000023237808 */ /* 0x000fe20006000000 */
[--C-:B------:R-:W-:Y:S01]  /*18610*/  FFMA.FTZ R44, R44, UR39, -R11.reuse ;  /* 0x000000272c2c7c23 */ /* 0x100fe2000801080b */
[----:B------:R-:W-:Y:S01]  /*18620*/  ISETP.GT.AND P4, PT, R142, 0x21, P2 ;  /* 0x000000218e00780c */ /* 0x000fe20001784270 */
[--C-:B------:R-:W-:Y:S01]  /*18630*/  FFMA.FTZ R46, R46, UR39, -R11.reuse ;  /* 0x000000272e2e7c23 */ /* 0x100fe2000801080b */
[C---:B------:R-:W-:Y:S01]  /*18640*/  ISETP.LT.OR P3, PT, R143.reuse, 0x19, P3 ;  /* 0x000000198f00780c */ /* 0x040fe20001f61670 */
[----:B------:R-:W1:Y:S01]  /*18650*/  MUFU.EX2 R51, R51 ;  /* 0x0000003300337308 */ /* 0x000e620000000800 */
[----:B------:R-:W-:Y:S01]  /*18660*/  ISETP.LT.OR P4, PT, R143, 0x22, P4 ;  /* 0x000000228f00780c */ /* 0x000fe20002781670 */
[----:B---3--:R-:W-:Y:S01]  /*18670*/  FADD.FTZ R4, R28, R4 ;  /* 0x000000041c047221 */ /* 0x008fe20000010000 */
[----:B------:R-:W-:Y:S01]  /*18680*/  FSEL R33, R33, -INF , !P3 ;  /* 0xff80000021217808 */ /* 0x000fe20005800000 */
[--C-:B------:R-:W-:Y:S01]  /*18690*/  FFMA.FTZ R48, R48, UR39, -R11.reuse ;  /* 0x0000002730307c23 */ /* 0x100fe2000801080b */
[----:B------:R-:W-:Y:S01]  /*186a0*/  FSEL R39, R39, -INF , !P4 ;  /* 0xff80000027277808 */ /* 0x000fe20006000000 */
[--C-:B------:R-:W-:Y:S01]  /*186b0*/  FFMA.FTZ R52, R52, UR39, -R11.reuse ;  /* 0x0000002734347c23 */ /* 0x100fe2000801080b */
[C---:B------:R-:W-:Y:S01]  /*186c0*/  ISETP.GT.AND P4, PT, R142.reuse, 0x29, P2 ;  /* 0x000000298e00780c */ /* 0x040fe20001784270 */
[----:B------:R-:W-:Y:S01]  /*186d0*/  MUFU.EX2 R34, R34 ;  /* 0x0000002200227308 */ /* 0x000fe20000000800 */
[----:B------:R-:W-:Y:S01]  /*186e0*/  ISETP.GT.AND P3, PT, R142, 0x20, P2 ;  /* 0x000000208e00780c */ /* 0x000fe20001764270 */
[--C-:B------:R-:W-:Y:S01]  /*186f0*/  FFMA.FTZ R54, R54, UR39, -R11.reuse ;  /* 0x0000002736367c23 */ /* 0x100fe2000801080b */
[C---:B------:R-:W-:Y:S01]  /*18700*/  ISETP.LT.OR P4, PT, R143.reuse, 0x2a, P4 ;  /* 0x0000002a8f00780c */ /* 0x040fe20002781670 */
[--C-:B------:R-:W-:Y:S01]  /*18710*/  FFMA.FTZ R56, R56, UR39, -R11.reuse ;  /* 0x0000002738387c23 */ /* 0x100fe2000801080b */
[----:B------:R-:W-:Y:S01]  /*18720*/  ISETP.LT.OR P3, PT, R143, 0x21, P3 ;  /* 0x000000218f00780c */ /* 0x000fe20001f61670 */
[--C-:B------:R-:W-:Y:S01]  /*18730*/  FFMA.FTZ R58, R58, UR39, -R11.reuse ;  /* 0x000000273a3a7c23 */ /* 0x100fe2000801080b */
[----:B------:R-:W-:Y:S01]  /*18740*/  FSEL R43, R43, -INF , !P4 ;  /* 0xff8000002b2b7808 */ /* 0x000fe20006000000 */
[----:B------:R-:W-:Y:S01]  /*18750*/  MUFU.EX2 R36, R36 ;  /* 0x0000002400247308 */ /* 0x000fe20000000800 */
[----:B------:R-:W-:Y:S01]  /*18760*/  ISETP.GT.AND P4, PT, R142, 0x31, P2 ;  /* 0x000000318e00780c */ /* 0x000fe20001784270 */
[--C-:B------:R-:W-:Y:S01]  /*18770*/  FFMA.FTZ R60, R60, UR39, -R11.reuse ;  /* 0x000000273c3c7c23 */ /* 0x100fe2000801080b */
[----:B------:R-:W-:Y:S01]  /*18780*/  FSEL R37, R37, -INF , !P3 ;  /* 0xff80000025257808 */ /* 0x000fe20005800000 */
[--C-:B------:R-:W-:Y:S01]  /*18790*/  FFMA.FTZ R62, R62, UR39, -R11.reuse ;  /* 0x000000273e3e7c23 */ /* 0x100fe2000801080b */
[----:B------:R-:W-:Y:S01]  /*187a0*/  ISETP.LT.OR P4, PT, R143, 0x32, P4 ;  /* 0x000000328f00780c */ /* 0x000fe20002781670 */
[--C-:B------:R-:W-:Y:S01]  /*187b0*/  FFMA.FTZ R64, R64, UR39, -R11.reuse ;  /* 0x0000002740407c23 */ /* 0x100fe2000801080b */
[----:B------:R-:W-:Y:S01]  /*187c0*/  ISETP.GT.AND P3, PT, R142, 0x28, P2 ;  /* 0x000000288e00780c */ /* 0x000fe20001764270 */
[----:B------:R-:W-:Y:S01]  /*187d0*/  MUFU.EX2 R38, R38 ;  /* 0x0000002600267308 */ /* 0x000fe20000000800 */
[----:B------:R-:W-:Y:S01]  /*187e0*/  FSEL R47, R47, -INF , !P4 ;  /* 0xff8000002f2f7808 */ /* 0x000fe20006000000 */
[--C-:B------:R-:W-:Y:S01]  /*187f0*/  FFMA.FTZ R66, R66, UR39, -R11.reuse ;  /* 0x0000002742427c23 */ /* 0x100fe2000801080b */
[----:B------:R-:W-:Y:S01]  /*18800*/  ISETP.GT.AND P4, PT, R142, 0x39, P2 ;  /* 0x000000398e00780c */ /* 0x000fe20001784270 */
[--C-:B------:R-:W-:Y:S01]  /*18810*/  FFMA.FTZ R68, R68, UR39, -R11.reuse ;  /* 0x0000002744447c23 */ /* 0x100fe2000801080b */
[C---:B------:R-:W-:Y:S01]  /*18820*/  ISETP.LT.OR P3, PT, R143.reuse, 0x29, P3 ;  /* 0x000000298f00780c */ /* 0x040fe20001f61670 */
[--C-:B------:R-:W-:Y:S01]  /*18830*/  FFMA.FTZ R70, R70, UR39, -R11.reuse ;  /* 0x0000002746467c23 */ /* 0x100fe2000801080b */
[----:B------:R-:W-:Y:S01]  /*18840*/  ISETP.LT.OR P4, PT, R143, 0x3a, P4 ;  /* 0x0000003a8f00780c */ /* 0x000fe20002781670 */
[----:B------:R-:W-:Y:S01]  /*18850*/  MUFU.EX2 R40, R40 ;  /* 0x0000002800287308 */ /* 0x000fe20000000800 */
[----:B------:R-:W-:Y:S01]  /*18860*/  FSEL R41, R41, -INF , !P3 ;  /* 0xff80000029297808 */ /* 0x000fe20005800000 */
[--C-:B------:R-:W-:Y:S01]  /*18870*/  FFMA.FTZ R72, R72, UR39, -R11.reuse ;  /* 0x0000002748487c23 */ /* 0x100fe2000801080b */
[----:B------:R-:W-:Y:S01]  /*18880*/  FSEL R53, R53, -INF , !P4 ;  /* 0xff80000035357808 */ /* 0x000fe20006000000 */
[--C-:B------:R-:W-:Y:S01]  /*18890*/  FFMA.FTZ R74, R74, UR39, -R11.reuse ;  /* 0x000000274a4a7c23 */ /* 0x100fe2000801080b */
[----:B------:R-:W-:Y:S01]  /*188a0*/  ISETP.GT.AND P4, PT, R142, 0x41, P2 ;  /* 0x000000418e00780c */ /* 0x000fe20001784270 */
[--C-:B------:R-:W-:Y:S01]  /*188b0*/  FFMA.FTZ R76, R76, UR39, -R11.reuse ;  /* 0x000000274c4c7c23 */ /* 0x100fe2000801080b */
[----:B------:R-:W-:Y:S01]  /*188c0*/  ISETP.GT.AND P3, PT, R142, 0x30, P2 ;  /* 0x000000308e00780c */ /* 0x000fe20001764270 */
[----:B------:R-:W-:Y:S01]  /*188d0*/  MUFU.EX2 R42, R42 ;  /* 0x0000002a002a7308 */ /* 0x000fe20000000800 */
[C---:B------:R-:W-:Y:S01]  /*188e0*/  ISETP.LT.OR P4, PT, R143.reuse, 0x42, P4 ;  /* 0x000000428f00780c */ /* 0x040fe20002781670 */
[--C-:B------:R-:W-:Y:S01]  /*188f0*/  FFMA.FTZ R80, R80, UR39, -R11.reuse ;  /* 0x0000002750507c23 */ /* 0x100fe2000801080b */
[----:B------:R-:W-:Y:S01]  /*18900*/  ISETP.LT.OR P3, PT, R143, 0x31, P3 ;  /* 0x000000318f00780c */ /* 0x000fe20001f61670 */
[--C-:B------:R-:W-:Y:S01]  /*18910*/  FFMA.FTZ R141, R141, UR39, -R11.reuse ;  /* 0x000000278d8d7c23 */ /* 0x100fe2000801080b */
[----:B------:R-:W-:Y:S01]  /*18920*/  FSEL R57, R57, -INF , !P4 ;  /* 0xff80000039397808 */ /* 0x000fe20006000000 */
[--C-:B------:R-:W-:Y:S01]  /*18930*/  FFMA.FTZ R84, R84, UR39, -R11.reuse ;  /* 0x0000002754547c23 */ /* 0x100fe2000801080b */
[----:B------:R-:W-:Y:S01]  /*18940*/  ISETP.GT.AND P4, PT, R142, 0x49, P2 ;  /* 0x000000498e00780c */ /* 0x000fe20001784270 */
[----:B------:R-:W-:Y:S01]  /*18950*/  MUFU.EX2 R44, R44 ;  /* 0x0000002c002c7308 */ /* 0x000fe20000000800 */
[----:B------:R-:W-:Y:S01]  /*18960*/  FSEL R45, R45, -INF , !P3 ;  /* 0xff8000002d2d7808 */ /* 0x000fe20005800000 */
[----:B------:R-:W-:Y:S01]  /*18970*/  FFMA.FTZ R11, R85, UR39, -R11 ;  /* 0x00000027550b7c23 */ /* 0x000fe2000801080b */
[----:B------:R-:W-:-:S02]  /*18980*/  ISETP.LT.OR P4, PT, R143, 0x4a, P4 ;  /* 0x0000004a8f00780c */ /* 0x000fc40002781670 */
[C---:B------:R-:W-:Y:S02]  /*18990*/  ISETP.GT.AND P3, PT, R142.reuse, 0x38, P2 ;  /* 0x000000388e00780c */ /* 0x040fe40001764270 */
[----:B------:R-:W-:Y:S01]  /*189a0*/  FSEL R61, R61, -INF , !P4 ;  /* 0xff8000003d3d7808 */ /* 0x000fe20006000000 */
[----:B------:R-:W-:Y:S01]  /*189b0*/  MUFU.EX2 R46, R46 ;  /* 0x0000002e002e7308 */ /* 0x000fe20000000800 */
[----:B------:R-:W-:Y:S02]  /*189c0*/  ISETP.GT.AND P4, PT, R142, 0x51, P2 ;  /* 0x000000518e00780c */ /* 0x000fe40001784270 */
[C---:B------:R-:W-:Y:S02]  /*189d0*/  ISETP.LT.OR P3, PT, R143.reuse, 0x39, P3 ;  /* 0x000000398f00780c */ /* 0x040fe40001f61670 */
[----:B------:R-:W-:Y:S02]  /*189e0*/  ISETP.LT.OR P4, PT, R143, 0x52, P4 ;  /* 0x000000528f00780c */ /* 0x000fe40002781670 */
[----:B------:R-:W-:Y:S01]  /*189f0*/  FSEL R49, R49, -INF , !P3 ;  /* 0xff80000031317808 */ /* 0x000fe20005800000 */
[----:B------:R-:W-:Y:S01]  /*18a00*/  MUFU.EX2 R48, R48 ;  /* 0x0000003000307308 */ /* 0x000fe20000000800 */
[----:B------:R-:W-:-:S02]  /*18a10*/  FSEL R65, R65, -INF , !P4 ;  /* 0xff80000041417808 */ /* 0x000fc40006000000 */
[C---:B------:R-:W-:Y:S02]  /*18a20*/  ISETP.GT.AND P4, PT, R142.reuse, 0x59, P2 ;  /* 0x000000598e00780c */ /* 0x040fe40001784270 */
[C---:B------:R-:W-:Y:S02]  /*18a30*/  ISETP.GT.AND P3, PT, R142.reuse, 0x40, P2 ;  /* 0x000000408e00780c */ /* 0x040fe40001764270 */
[C---:B------:R-:W-:Y:S01]  /*18a40*/  ISETP.LT.OR P4, PT, R143.reuse, 0x5a, P4 ;  /* 0x0000005a8f00780c */ /* 0x040fe20002781670 */
[----:B------:R-:W-:Y:S01]  /*18a50*/  MUFU.EX2 R52, R52 ;  /* 0x0000003400347308 */ /* 0x000fe20000000800 */
[----:B------:R-:W-:Y:S02]  /*18a60*/  ISETP.LT.OR P3, PT, R143, 0x41, P3 ;  /* 0x000000418f00780c */ /* 0x000fe40001f61670 */
[----:B------:R-:W-:Y:S02]  /*18a70*/  FSEL R69, R69, -INF , !P4 ;  /* 0xff80000045457808 */ /* 0x000fe40006000000 */
[----:B------:R-:W-:-:S02]  /*18a80*/  ISETP.GT.AND P4, PT, R142, 0x61, P2 ;  /* 0x000000618e00780c */ /* 0x000fc40001784270 */
[----:B------:R-:W-:Y:S01]  /*18a90*/  FSEL R55, R55, -INF , !P3 ;  /* 0xff80000037377808 */ /* 0x000fe20005800000 */
[----:B------:R-:W-:Y:S01]  /*18aa0*/  MUFU.EX2 R54, R54 ;  /* 0x0000003600367308 */ /* 0x000fe20000000800 */
[----:B------:R-:W-:Y:S02]  /*18ab0*/  ISETP.LT.OR P4, PT, R143, 0x62, P4 ;  /* 0x000000628f00780c */ /* 0x000fe40002781670 */
[C---:B------:R-:W-:Y:S02]  /*18ac0*/  ISETP.GT.AND P3, PT, R142.reuse, 0x48, P2 ;  /* 0x000000488e00780c */ /* 0x040fe40001764270 */
[----:B------:R-:W-:Y:S02]  /*18ad0*/  FSEL R73, R73, -INF , !P4 ;  /* 0xff80000049497808 */ /* 0x000fe40006000000 */
[----:B------:R-:W-:Y:S01]  /*18ae0*/  ISETP.GT.AND P4, PT, R142, 0x69, P2 ;  /* 0x000000698e00780c */ /* 0x000fe20001784270 */
[----:B------:R-:W-:Y:S01]  /*18af0*/  MUFU.EX2 R56, R56 ;  /* 0x0000003800387308 */ /* 0x000fe20000000800 */
[----:B------:R-:W-:-:S02]  /*18b00*/  ISETP.LT.OR P3, PT, R143, 0x49, P3 ;  /* 0x000000498f00780c */ /* 0x000fc40001f61670 */
[----:B------:R-:W-:Y:S02]  /*18b10*/  ISETP.LT.OR P4, PT, R143, 0x6a, P4 ;  /* 0x0000006a8f00780c */ /* 0x000fe40002781670 */
[----:B------:R-:W-:Y:S02]  /*18b20*/  FSEL R59, R59, -INF , !P3 ;  /* 0xff8000003b3b7808 */ /* 0x000fe40005800000 */
[----:B------:R-:W-:Y:S01]  /*18b30*/  FSEL R77, R77, -INF , !P4 ;  /* 0xff8000004d4d7808 */ /* 0x000fe20006000000 */
[----:B------:R-:W-:Y:S01]  /*18b40*/  MUFU.EX2 R58, R58 ;  /* 0x0000003a003a7308 */ /* 0x000fe20000000800 */
[C---:B------:R-:W-:Y:S02]  /*18b50*/  ISETP.GT.AND P4, PT, R142.reuse, RZ, P2 ;  /* 0x000000ff8e00720c */ /* 0x040fe40001784270 */
[----:B------:R-:W-:Y:S02]  /*18b60*/  ISETP.GT.AND P3, PT, R142, 0x50, P2 ;  /* 0x000000508e00780c */ /* 0x000fe40001764270 */
[----:B------:R-:W-:-:S02]  /*18b70*/  ISETP.LT.OR P4, PT, R143, 0x1, P4 ;  /* 0x000000018f00780c */ /* 0x000fc40002781670 */
[----:B------:R-:W-:Y:S01]  /*18b80*/  ISETP.LT.OR P3, PT, R143, 0x51, P3 ;  /* 0x000000518f00780c */ /* 0x000fe20001f61670 */
[----:B------:R-:W-:Y:S01]  /*18b90*/  MUFU.EX2 R60, R60 ;  /* 0x0000003c003c7308 */ /* 0x000fe20000000800 */
[----:B------:R-:W-:Y:S02]  /*18ba0*/  FSEL R29, R13, -INF , !P4 ;  /* 0xff8000000d1d7808 */ /* 0x000fe40006000000 */
[----:B------:R-:W-:Y:S02]  /*18bb0*/  FSEL R63, R63, -INF , !P3 ;  /* 0xff8000003f3f7808 */ /* 0x000fe40005800000 */
[----:B------:R-:W-:Y:S02]  /*18bc0*/  FMNMX.FTZ R13, R29, R5, !PT ;  /* 0x000000051d0d7209 */ /* 0x000fe40007810000 */
        /* <DEDUP_REMOVED lines=8> */
[----:B------:R-:W-:Y:S02]  /*18c50*/  ISETP.GT.AND P3, PT, R142, 0x60, P2 ;  /* 0x000000608e00780c */ /* 0x000fe40001764270 */
[----:B------:R-:W-:-:S02]  /*18c60*/  FMNMX.FTZ R13, R30, R13, !PT ;  /* 0x0000000d1e0d7209 */ /* 0x000fc40007810000 */
[----:B------:R-:W-:Y:S01]  /*18c70*/  ISETP.LT.OR P3, PT, R143, 0x61, P3 ;  /* 0x000000618f00780c */ /* 0x000fe20001f61670 */
[----:B------:R-:W-:Y:S01]  /*18c80*/  MUFU.EX2 R66, R66 ;  /* 0x0000004200427308 */ /* 0x000fe20000000800 */
[----:B------:R-:W-:Y:S02]  /*18c90*/  FMNMX.FTZ R13, R31, R13, !PT ;  /* 0x0000000d1f0d7209 */ /* 0x000fe40007810000 */
        /* <DEDUP_REMOVED lines=20> */
[C---:B------:R-:W-:Y:S02]  /*18de0*/  ISETP.GT.AND P4, PT, R142.reuse, 0x78, P2 ;  /* 0x000000788e00780c */ /* 0x040fe40001784270 */
[----:B------:R-:W-:Y:S02]  /*18df0*/  FMNMX.FTZ R13, R49, R13, !PT ;  /* 0x0000000d310d7209 */ /* 0x000fe40007810000 */
[----:B------:R-:W-:Y:S01]  /*18e00*/  ISETP.LT.OR P3, PT, R143, 0x72, P3 ;  /* 0x000000728f00780c */ /* 0x000fe20001f61670 */
        /* <DEDUP_REMOVED lines=16> */
[----:B------:R-:W-:Y:S02]  /*18f10*/  FMNMX.FTZ R13, R65, R13, !PT ;  /* 0x0000000d410d7209 */ /* 0x000fe40007810000 */
[----:B------:R-:W-:Y:S02]  /*18f20*/  F2FP.BF16.F32.PACK_AB R24, R14, R24 ;  /* 0x000000180e18723e */ /* 0x000fe400000010ff */
        /* <DEDUP_REMOVED lines=10> */
[----:B------:R-:W3:Y:S02]  /*18fd0*/  SHFL.BFLY PT, R14, R13, 0x2, 0x1f ;  /* 0x0c401f000d0e7f89 */ /* 0x000ee400000e0000 */
[----:B---3--:R-:W-:-:S05]  /*18fe0*/  FMNMX.FTZ R13, R13, R14, !PT ;  /* 0x0000000e0d0d7209 */ /* 0x008fca0007810000 */
[----:B------:R-:W3:Y:S02]  /*18ff0*/  SHFL.BFLY PT, R14, R13, 0x1, 0x1f ;  /* 0x0c201f000d0e7f89 */ /* 0x000ee400000e0000 */
[----:B---3--:R-:W-:Y:S01]  /*19000*/  FMNMX.FTZ R13, R13, R14, !PT ;  /* 0x0000000e0d0d7209 */ /* 0x008fe20007810000 */
[C---:B0-----:R-:W-:Y:S01]  /*19010*/  FADD.FTZ R14, R26.reuse, R4 ;  /* 0x000000041a0e7221 */ /* 0x041fe20000010000 */
[----:B------:R-:W-:Y:S02]  /*19020*/  F2FP.BF16.F32.PACK_AB R26, R26, R28 ;  /* 0x0000001c1a1a723e */ /* 0x000fe400000010ff */
[C---:B------:R-:W-:Y:S01]  /*19030*/  FSETP.NEU.FTZ.AND P2, PT, R13.reuse, -INF , PT ;  /* 0xff8000000d00780b */ /* 0x040fe20003f5d000 */
[----:B------:R-:W-:Y:S01]  /*19040*/  FMUL.FTZ R4, R13, UR39 ;  /* 0x000000270d047c20 */ /* 0x000fe20008410000 */
[----:B-1----:R-:W-:-:S04]  /*19050*/  FADD.FTZ R14, R51, R14 ;  /* 0x0000000e330e7221 */ /* 0x002fc80000010000 */
        /* <DEDUP_REMOVED lines=21> */
[----:B------:R-:W-:-:S02]  /*191b0*/  FFMA.FTZ R79, R79, UR39, -R4 ;  /* 0x000000274f4f7c23 */ /* 0x000fc40008010804 */
        /* <DEDUP_REMOVED lines=10> */
[----:B------:R-:W-:Y:S01]  /*19260*/  FSEL R30, R13, RZ, P2 ;  /* 0x000000ff0d1e7208 */ /* 0x000fe20001000000 */
[----:B------:R-:W-:-:S05]  /*19270*/  FFMA.FTZ R27, R31, UR39, -R4 ;  /* 0x000000271f1b7c23 */ /* 0x000fca0008010804 */
[----:B------:R-:W0:Y:S01]  /*19280*/  MUFU.EX2 R24, R144 ;  /* 0x0000009000187308 */ /* 0x000e220000000800 */
[--C-:B------:R-:W-:Y:S01]  /*19290*/  FFMA.FTZ R31, R33, UR39, -R4.reuse ;  /* 0x00000027211f7c23 */ /* 0x100fe20008010804 */
[--C-:B------:R-:W-:Y:S01]  /*192a0*/  FFMA.FTZ R33, R35, UR39, -R4.reuse ;  /* 0x0000002723217c23 */ /* 0x100fe20008010804 */
[----:B------:R-:W-:Y:S01]  /*192b0*/  FADD.FTZ R30, -R30, R5 ;  /* 0x000000051e1e7221 */ /* 0x000fe20000010100 */
[--C-:B------:R-:W-:Y:S01]  /*192c0*/  FFMA.FTZ R35, R37, UR39, -R4.reuse ;  /* 0x0000002725237c23 */ /* 0x100fe20008010804 */
[--C-:B------:R-:W-:Y:S01]  /*192d0*/  FFMA.FTZ R37, R47, UR39, -R4.reuse ;  /* 0x000000272f257c23 */ /* 0x100fe20008010804 */
[--C-:B------:R-:W-:Y:S01]  /*192e0*/  FFMA.FTZ R47, R49, UR39, -R4.reuse ;  /* 0x00000027312f7c23 */ /* 0x100fe20008010804 */
[----:B------:R-:W-:Y:S01]  /*192f0*/  FMUL.FTZ R5, R30, UR39 ;  /* 0x000000271e057c20 */ /* 0x000fe20008410000 */
[----:B------:R-:W-:Y:S01]  /*19300*/  MUFU.EX2 R25, R25 ;  /* 0x0000001900197308 */ /* 0x000fe20000000800 */
[----:B------:R-:W-:-:S07]  /*19310*/  FFMA.FTZ R49, R57, UR39, -R4 ;  /* 0x0000002739317c23 */ /* 0x000fce0008010804 */
[----:B------:R-:W1:Y:S01]  /*19320*/  MUFU.EX2 R5, R5 ;  /* 0x0000000500057308 */ /* 0x000e620000000800 */
[C---:B0-----:R-:W-:Y:S01]  /*19330*/  FADD.FTZ R14, R24.reuse, R14 ;  /* 0x0000000e180e7221 */ /* 0x041fe20000010000 */
[----:B------:R-:W-:-:S06]  /*19340*/  F2FP.BF16.F32.PACK_AB R24, R24, R51 ;  /* 0x000000331818723e */ /* 0x000fcc00000010ff */
[----:B------:R-:W0:Y:S08]  /*19350*/  MUFU.EX2 R26, R32 ;  /* 0x00000020001a7308 */ /* 0x000e300000000800 */
[----:B------:R-:W3:Y:S01]  /*19360*/  MUFU.EX2 R27, R27 ;  /* 0x0000001b001b7308 */ /* 0x000ee20000000800 */
[----:B-1----:R-:W-:Y:S01]  /*19370*/  FFMA.FTZ R28, R5, R3, R28 ;  /* 0x00000003051c7223 */ /* 0x002fe2000001001c */
[--C-:B------:R-:W-:Y:S01]  /*19380*/  FFMA.FTZ R3, R53, UR39, -R4.reuse ;  /* 0x0000002735037c23 */ /* 0x100fe20008010804 */
[----:B------:R-:W-:-:S02]  /*19390*/  FFMA.FTZ R53, R59, UR39, -R4 ;  /* 0x000000273b357c23 */ /* 0x000fc40008010804 */
[----:B------:R-:W-:Y:S01]  /*193a0*/  FADD.FTZ R28, R15, R28 ;  /* 0x0000001c0f1c7221 */ /* 0x000fe20000010000 */
[--C-:B------:R-:W-:Y:S01]  /*193b0*/  FFMA.FTZ R15, R55, UR39, -R4.reuse ;  /* 0x00000027370f7c23 */ /* 0x100fe20008010804 */
[----:B------:R-:W-:Y:S01]  /*193c0*/  FFMA.FTZ R55, R61, UR39, -R4 ;  /* 0x000000273d377c23 */ /* 0x000fe20008010804 */
[----:B------:R-:W1:Y:S01]  /*193d0*/  MUFU.EX2 R31, R31 ;  /* 0x0000001f001f7308 */ /* 0x000e620000000800 */
[----:B------:R-:W-:Y:S01]  /*193e0*/  FADD.FTZ R29, R29, R28 ;  /* 0x0000001c1d1d7221 */ /* 0x000fe20000010000 */
[----:B0-----:R-:W-:Y:S01]  /*193f0*/  FADD.FTZ R28, R26, R14 ;  /* 0x0000000e1a1c7221 */ /* 0x001fe20000010000 */
[----:B------:R-:W-:Y:S01]  /*19400*/  F2FP.BF16.F32.PACK_AB R26, R34, R26 ;  /* 0x0000001a221a723e */ /* 0x000fe200000010ff */
[----:B------:R-:W-:Y:S01]  /*19410*/  FFMA.FTZ R4, R82, UR39, -R4 ;  /* 0x0000002752047c23 */ /* 0x000fe20008010804 */
[----:B------:R-:W-:Y:S01]  /*19420*/  FADD.FTZ R29, R50, R29 ;  /* 0x0000001d321d7221 */ /* 0x000fe20000010000 */
[----:B------:R-:W-:Y:S02]  /*19430*/  FADD.FTZ R28, R34, R28 ;  /* 0x0000001c221c7221 */ /* 0x000fe40000010000 */
[----:B------:R-:W0:Y:S01]  /*19440*/  MUFU.EX2 R33, R33 ;  /* 0x0000002100217308 */ /* 0x000e220000000800 */
[----:B------:R-:W-:Y:S01]  /*19450*/  FADD.FTZ R29, R25, R29 ;  /* 0x0000001d191d7221 */ /* 0x000fe20000010000 */
[----:B------:R-:W-:Y:S01]  /*19460*/  FADD.FTZ R28, R36, R28 ;  /* 0x0000001c241c7221 */ /* 0x000fe20000010000 */
[----:B---3--:R-:W-:-:S02]  /*19470*/  F2FP.BF16.F32.PACK_AB R25, R27, R25 ;  /* 0x000000191b19723e */ /* 0x008fc400000010ff */
[----:B------:R-:W-:Y:S01]  /*19480*/  FADD.FTZ R29, R27, R29 ;  /* 0x0000001d1b1d7221 */ /* 0x000fe20000010000 */
[C---:B------:R-:W-:Y:S01]  /*19490*/  FADD.FTZ R30, R38.reuse, R28 ;  /* 0x0000001c261e7221 */ /* 0x040fe20000010000 */
[----:B------:R-:W-:Y:S01]  /*194a0*/  F2FP.BF16.F32.PACK_AB R28, R38, R36 ;  /* 0x00000024261c723e */ /* 0x000fe200000010ff */
[----:B------:R-:W3:Y:S01]  /*194b0*/  MUFU.EX2 R35, R35 ;  /* 0x0000002300237308 */ /* 0x000ee20000000800 */
[----:B-1----:R-:W-:Y:S01]  /*194c0*/  FADD.FTZ R29, R31, R29 ;  /* 0x0000001d1f1d7221 */ /* 0x002fe20000010000 */
[----:B------:R-:W-:-:S04]  /*194d0*/  FADD.FTZ R30, R40, R30 ;  /* 0x0000001e281e7221 */ /* 0x000fc80000010000 */
[----:B------:R-:W-:Y:S02]  /*194e0*/  FADD.FTZ R30, R42, R30 ;  /* 0x0000001e2a1e7221 */ /* 0x000fe40000010000 */
[----:B------:R-:W1:Y:S01]  /*194f0*/  MUFU.EX2 R37, R37 ;  /* 0x0000002500257308 */ /* 0x000e620000000800 */
[C---:B0-----:R-:W-:Y:S01]  /*19500*/  FADD.FTZ R29, R33.reuse, R29 ;  /* 0x0000001d211d7221 */ /* 0x041fe20000010000 */
[----:B------:R-:W-:Y:S01]  /*19510*/  FADD.FTZ R30, R44, R30 ;  /* 0x0000001e2c1e7221 */ /* 0x000fe20000010000 */
[----:B------:R-:W-:-:S05]  /*19520*/  F2FP.BF16.F32.PACK_AB R27, R33, R31 ;  /* 0x0000001f211b723e */ /* 0x000fca00000010ff */
[----:B------:R-:W0:Y:S01]  /*19530*/  MUFU.EX2 R47, R47 ;  /* 0x0000002f002f7308 */ /* 0x000e220000000800 */
[----:B---3--:R-:W-:-:S07]  /*19540*/  FADD.FTZ R29, R35, R29 ;  /* 0x0000001d231d7221 */ /* 0x008fce0000010000 */
[----:B------:R-:W3:Y:S01]  /*19550*/  MUFU.EX2 R3, R3 ;  /* 0x0000000300037308 */ /* 0x000ee20000000800 */
[----:B------:R-:W-:-:S07]  /*19560*/  FADD.FTZ R29, R39, R29 ;  /* 0x0000001d271d7221 */ /* 0x000fce0000010000 */
[----:B------:R-:W4:Y:S01]  /*19570*/  MUFU.EX2 R15, R15 ;  /* 0x0000000f000f7308 */ /* 0x000f220000000800 */
[----:B------:R-:W-:-:S07]  /*19580*/  FADD.FTZ R29, R41, R29 ;  /* 0x0000001d291d7221 */ /* 0x000fce0000010000 */
[----:B------:R-:W5:Y:S01]  /*19590*/  MUFU.EX2 R49, R49 ;  /* 0x0000003100317308 */ /* 0x000f620000000800 */
[----:B------:R-:W-:Y:S01]  /*195a0*/  FADD.FTZ R51, R43, R29 ;  /* 0x0000001d2b337221 */ /* 0x000fe20000010000 */
[----:B------:R-:W-:Y:S01]  /*195b0*/  FADD.FTZ R29, R46, R30 ;  /* 0x0000001e2e1d7221 */ /* 0x000fe20000010000 */
[----:B------:R-:W-:Y:S01]  /*195c0*/  F2FP.BF16.F32.PACK_AB R30, R42, R40 ;  /* 0x000000282a1e723e */ /* 0x000fe200000010ff */
[----:B--2---:R2:W-:Y:S01]  /*195d0*/  STSM.16.M88.4 [R83], R24 ;  /* 0x0000001853007844 */ /* 0x0045e20000000200 */
[----:B------:R-:W-:Y:S01]  /*195e0*/  FADD.FTZ R51, R45, R51 ;  /* 0x000000332d337221 */ /* 0x000fe20000010000 */
[----:B------:R-:W-:Y:S02]  /*195f0*/  FADD.FTZ R29, R48, R29 ;  /* 0x0000001d301d7221 */ /* 0x000fe40000010000 */
[----:B------:R-:W2:Y:S01]  /*19600*/  MUFU.EX2 R53, R53 ;  /* 0x0000003500357308 */ /* 0x000ea20000000800 */
[----:B-1----:R-:W-:Y:S01]  /*19610*/  FADD.FTZ R51, R37, R51 ;  /* 0x0000003325337221 */ /* 0x002fe20000010000 */
[----:B------:R-:W-:-:S03]  /*19620*/  FADD.FTZ R40, R52, R29 ;  /* 0x0000001d34287221 */ /* 0x000fc60000010000 */
[----:B0-----:R-:W-:-:S03]  /*19630*/  FADD.FTZ R29, R47, R51 ;  /* 0x000000332f1d7221 */ /* 0x001fc60000010000 */
[----:B------:R-:W0:Y:S01]  /*19640*/  MUFU.EX2 R55, R55 ;  /* 0x0000003700377308 */ /* 0x000e220000000800 */
[----:B---3--:R-:W-:Y:S01]  /*19650*/  FADD.FTZ R31, R3, R29 ;  /* 0x0000001d031f7221 */ /* 0x008fe20000010000 */
[----:B------:R-:W-:Y:S01]  /*19660*/  F2FP.BF16.F32.PACK_AB R29, R39, R35 ;  /* 0x00000023271d723e */ /* 0x000fe200000010ff */
[----:B------:R-:W-:Y:S02]  /*19670*/  FADD.FTZ R40, R54, R40 ;  /* 0x0000002836287221 */ /* 0x000fe40000010000 */
[----:B----4-:R-:W-:Y:S01]  /*19680*/  FADD.FTZ R33, R15, R31 ;  /* 0x0000001f0f217221 */ /* 0x010fe20000010000 */
[----:B------:R-:W-:Y:S01]  /*19690*/  F2FP.BF16.F32.PACK_AB R31, R43, R41 ;  /* 0x000000292b1f723e */ /* 0x000fe200000010ff */
[----:B------:R-:W-:Y:S01]  /*196a0*/  FADD.FTZ R40, R56, R40 ;  /* 0x0000002838287221 */ /* 0x000fe20000010000 */
[----:B------:R-:W1:Y:S01]  /*196b0*/  MUFU.EX2 R14, R63 ;  /* 0x0000003f000e7308 */ /* 0x000e620000000800 */
[----:B------:R-:W3:Y:S01]  /*196c0*/  LDL R41, [R1+0x20] ;  /* 0x0000200001297983 */ /* 0x000ee20000100800 */
[----:B-----5:R-:W-:-:S06]  /*196d0*/  FADD.FTZ R42, R49, R33 ;  /* 0x00000021312a7221 */ /* 0x020fcc0000010000 */
[----:B------:R-:W4:Y:S01]  /*196e0*/  MUFU.EX2 R34, R65 ;  /* 0x0000004100227308 */ /* 0x000f220000000800 */
[----:B--2---:R-:W-:Y:S01]  /*196f0*/  FADD.FTZ R42, R53, R42 ;  /* 0x0000002a352a7221 */ /* 0x004fe20000010000 */
[----:B------:R-:W-:Y:S02]  /*19700*/  F2FP.BF16.F32.PACK_AB R44, R46, R44 ;  /* 0x0000002c2e2c723e */ /* 0x000fe400000010ff */
[----:B------:R-:W-:Y:S02]  /*19710*/  F2FP.BF16.F32.PACK_AB R45, R37, R45 ;  /* 0x0000002d252d723e */ /* 0x000fe400000010ff */
[----:B------:R-:W-:Y:S02]  /*19720*/  F2FP.BF16.F32.PACK_AB R47, R3, R47 ;  /* 0x0000002f032f723e */ /* 0x000fe400000010ff */
[----:B------:R-:W-:Y:S01]  /*19730*/  F2FP.BF16.F32.PACK_AB R24, R56, R54 ;  /* 0x000000363818723e */ /* 0x000fe200000010ff */
[----:B------:R-:W2:Y:S01]  /*19740*/  MUFU.EX2 R38, R67 ;  /* 0x0000004300267308 */ /* 0x000ea20000000800 */
[----:B------:R-:W-:-:S02]  /*19750*/  F2FP.BF16.F32.PACK_AB R46, R52, R48 ;  /* 0x00000030342e723e */ /* 0x000fc400000010ff */
[----:B------:R-:W-:Y:S02]  /*19760*/  F2FP.BF16.F32.PACK_AB R26, R60, R58 ;  /* 0x0000003a3c1a723e */ /* 0x000fe400000010ff */
[----:B------:R-:W-:Y:S02]  /*19770*/  F2FP.BF16.F32.PACK_AB R25, R49, R15 ;  /* 0x0000000f3119723e */ /* 0x000fe400000010ff */
[C---:B0-----:R-:W-:Y:S01]  /*19780*/  F2FP.BF16.F32.PACK_AB R27, R55.reuse, R53 ;  /* 0x00000035371b723e */ /* 0x041fe200000010ff */
[----:B------:R-:W-:Y:S01]  /*19790*/  FADD.FTZ R35, R55, R42 ;  /* 0x0000002a37237221 */ /* 0x000fe20000010000 */
[----:B------:R-:W-:Y:S01]  /*197a0*/  STSM.16.M88.4 [R139], R28 ;  /* 0x0000001c8b007844 */ /* 0x000fe20000000200 */
[----:B------:R-:W-:Y:S01]  /*197b0*/  FADD.FTZ R40, R58, R40 ;  /* 0x000000283a287221 */ /* 0x000fe20000010000 */
[----:B------:R-:W0:Y:S02]  /*197c0*/  MUFU.EX2 R50, R69 ;  /* 0x0000004500327308 */ /* 0x000e240000000800 */
[----:B------:R-:W-:Y:S01]  /*197d0*/  STSM.16.M88.4 [R138], R44 ;  /* 0x0000002c8a007844 */ /* 0x000fe20000000200 */
[----:B-1----:R-:W-:-:S03]  /*197e0*/  FADD.FTZ R35, R14, R35 ;  /* 0x000000230e237221 */ /* 0x002fc60000010000 */
[----:B------:R4:W-:Y:S02]  /*197f0*/  STSM.16.M88.4 [R137+0x27800], R24 ;  /* 0x0278001889007844 */ /* 0x0009e40000000200 */
[----:B------:R-:W1:Y:S08]  /*19800*/  MUFU.EX2 R36, R71 ;  /* 0x0000004700247308 */ /* 0x000e700000000800 */
[----:B------:R-:W5:Y:S01]  /*19810*/  MUFU.EX2 R73, R73 ;  /* 0x0000004900497308 */ /* 0x000f620000000800 */
[----:B----4-:R-:W-:-:S02]  /*19820*/  F2FP.BF16.F32.PACK_AB R25, R34, R14 ;  /* 0x0000000e2219723e */ /* 0x010fc400000010ff */
[----:B------:R-:W4:Y:S01]  /*19830*/  LDL R14, [R1+0x3c] ;  /* 0x00003c00010e7983 */ /* 0x000f220000100800 */
[----:B------:R-:W-:-:S04]  /*19840*/  FADD.FTZ R33, R60, R40 ;  /* 0x000000283c217221 */ /* 0x000fc80000010000 */
[----:B------:R-:W5:Y:S01]  /*19850*/  MUFU.EX2 R75, R75 ;  /* 0x0000004b004b7308 */ /* 0x000f620000000800 */
[----:B------:R-:W-:Y:S01]  /*19860*/  FADD.FTZ R33, R62, R33 ;  /* 0x000000213e217221 */ /* 0x000fe20000010000 */
[----:B------:R-:W-:-:S03]  /*19870*/  FADD.FTZ R35, R34, R35 ;  /* 0x0000002322237221 */ /* 0x000fc60000010000 */
[----:B------:R-:W-:Y:S01]  /*19880*/  FADD.FTZ R39, R64, R33 ;  /* 0x0000002140277221 */ /* 0x000fe20000010000 */
[----:B--2---:R-:W-:Y:S02]  /*19890*/  FADD.FTZ R35, R38, R35 ;  /* 0x0000002326237221 */ /* 0x004fe40000010000 */
[----:B------:R-:W2:Y:S01]  /*198a0*/  MUFU.EX2 R77, R77 ;  /* 0x0000004d004d7308 */ /* 0x000ea20000000800 */
[----:B------:R-:W-:Y:S01]  /*198b0*/  FADD.FTZ R39, R66, R39 ;  /* 0x0000002742277221 */ /* 0x000fe20000010000 */
[----:B0-----:R-:W-:-:S03]  /*198c0*/  FADD.FTZ R35, R50, R35 ;  /* 0x0000002332237221 */ /* 0x001fc60000010000 */
[----:B------:R-:W-:Y:S01]  /*198d0*/  FADD.FTZ R39, R68, R39 ;  /* 0x0000002744277221 */ /* 0x000fe20000010000 */
[----:B-1----:R-:W-:Y:S02]  /*198e0*/  FADD.FTZ R28, R36, R35 ;  /* 0x00000023241c7221 */ /* 0x002fe40000010000 */
[----:B------:R-:W0:Y:S01]  /*198f0*/  MUFU.EX2 R32, R80 ;  /* 0x0000005000207308 */ /* 0x000e220000000800 */
[----:B------:R-:W-:Y:S01]  /*19900*/  FADD.FTZ R39, R70, R39 ;  /* 0x0000002746277221 */ /* 0x000fe20000010000 */
[----:B-----5:R-:W-:-:S06]  /*19910*/  FADD.FTZ R28, R73, R28 ;  /* 0x0000001c491c7221 */ /* 0x020fcc0000010000 */
[----:B------:R-:W1:Y:S01]  /*19920*/  MUFU.EX2 R33, R78 ;  /* 0x0000004e00217308 */ /* 0x000e620000000800 */
[----:B------:R-:W-:-:S07]  /*19930*/  FADD.FTZ R39, R72, R39 ;  /* 0x0000002748277221 */ /* 0x000fce0000010000 */
[----:B------:R-:W5:Y:S08]  /*19940*/  MUFU.EX2 R40, R79 ;  /* 0x0000004f00287308 */ /* 0x000f700000000800 */
[----:B------:R-:W-:Y:S08]  /*19950*/  MUFU.EX2 R81, R81 ;  /* 0x0000005100517308 */ /* 0x000ff00000000800 */
[----:B------:R-:W5:Y:S01]  /*19960*/  MUFU.EX2 R52, R4 ;  /* 0x0000000400347308 */ /* 0x000f620000000800 */
[----:B------:R-:W-:Y:S01]  /*19970*/  FADD.FTZ R39, R74, R39 ;  /* 0x000000274a277221 */ /* 0x000fe20000010000 */
[----:B------:R-:W-:-:S03]  /*19980*/  FADD.FTZ R42, R75, R28 ;  /* 0x0000001c4b2a7221 */ /* 0x000fc60000010000 */
[----:B------:R-:W-:Y:S01]  /*19990*/  FADD.FTZ R39, R76, R39 ;  /* 0x000000274c277221 */ /* 0x000fe20000010000 */
[----:B--2---:R-:W-:Y:S01]  /*199a0*/  FADD.FTZ R42, R77, R42 ;  /* 0x0000002a4d2a7221 */ /* 0x004fe20000010000 */
[----:B------:R-:W-:Y:S02]  /*199b0*/  F2FP.BF16.F32.PACK_AB R24, R64, R62 ;  /* 0x0000003e4018723e */ /* 0x000fe400000010ff */
[----:B------:R-:W-:Y:S01]  /*199c0*/  F2FP.BF16.F32.PACK_AB R26, R68, R66 ;  /* 0x00000042441a723e */ /* 0x000fe200000010ff */
[----:B0-----:R-:W-:Y:S01]  /*199d0*/  FADD.FTZ R48, R32, R39 ;  /* 0x0000002720307221 */ /* 0x001fe20000010000 */
[----:B------:R-:W-:Y:S01]  /*199e0*/  F2FP.BF16.F32.PACK_AB R27, R50, R38 ;  /* 0x00000026321b723e */ /* 0x000fe200000010ff */
[----:B-1----:R-:W-:Y:S01]  /*199f0*/  FADD.FTZ R3, R33, R42 ;  /* 0x0000002a21037221 */ /* 0x002fe20000010000 */
[----:B------:R-:W-:Y:S02]  /*19a00*/  F2FP.BF16.F32.PACK_AB R28, R72, R70 ;  /* 0x00000046481c723e */ /* 0x000fe400000010ff */
[----:B------:R-:W-:-:S02]  /*19a10*/  F2FP.BF16.F32.PACK_AB R30, R76, R74 ;  /* 0x0000004a4c1e723e */ /* 0x000fc400000010ff */
[----:B------:R-:W-:Y:S02]  /*19a20*/  F2FP.BF16.F32.PACK_AB R29, R73, R36 ;  /* 0x00000024491d723e */ /* 0x000fe400000010ff */
[----:B------:R-:W-:Y:S02]  /*19a30*/  F2FP.BF16.F32.PACK_AB R31, R77, R75 ;  /* 0x0000004b4d1f723e */ /* 0x000fe400000010ff */
[----:B------:R-:W-:Y:S02]  /*19a40*/  F2FP.BF16.F32.PACK_AB R32, R141, R32 ;  /* 0x000000208d20723e */ /* 0x000fe400000010ff */
[----:B-----5:R-:W-:Y:S02]  /*19a50*/  F2FP.BF16.F32.PACK_AB R33, R40, R33 ;  /* 0x000000212821723e */ /* 0x020fe400000010ff */
[----:B------:R-:W-:Y:S02]  /*19a60*/  F2FP.BF16.F32.PACK_AB R34, R11, R84 ;  /* 0x000000540b22723e */ /* 0x000fe400000010ff */
[----:B------:R-:W-:Y:S01]  /*19a70*/  F2FP.BF16.F32.PACK_AB R35, R52, R81 ;  /* 0x000000513423723e */ /* 0x000fe200000010ff */
[----:B------:R-:W-:Y:S01]  /*19a80*/  FADD.FTZ R15, R141, R48 ;  /* 0x000000308d0f7221 */ /* 0x000fe20000010000 */
[----:B------:R-:W-:-:S03]  /*19a90*/  FADD.FTZ R4, R40, R3 ;  /* 0x0000000328047221 */ /* 0x000fc60000010000 */
        /* <DEDUP_REMOVED lines=52> */
[----:B------:R-:W-:-:S02]  /*19de0*/  IMAD.MOV.U32 R11, RZ, RZ, R17 ;  /* 0x000000ffff0b7224 */ /* 0x000fc400078e0011 */
[----:B------:R-:W-:Y:S02]  /*19df0*/  IMAD.MOV.U32 R8, RZ, RZ, R12 ;  /* 0x000000ffff087224 */ /* 0x000fe400078e000c */
[----:B------:R-:W-:Y:S01]  /*19e00*/  IMAD.MOV.U32 R5, RZ, RZ, R13 ;  /* 0x000000ffff057224 */ /* 0x000fe200078e000d */
[----:B---3--:R0:W-:Y:S04]  /*19e10*/  STSM.16.M88.4 [R41], R24 ;  /* 0x0000001829007844 */ /* 0x0081e80000000200 */
[----:B------:R0:W-:Y:S04]  /*19e20*/  STSM.16.M88.4 [R139+0x6000], R28 ;  /* 0x0060001c8b007844 */ /* 0x0001e80000000200 */
[----:B------:R0:W-:Y:S01]  /*19e30*/  STSM.16.M88.4 [R138+0x6000], R32 ;  /* 0x006000208a007844 */ /* 0x0001e20000000200 */
[----:B------:R1:W-:Y:S06]  /*19e40*/  MEMBAR.ALL.CTA ;  /* 0x0000000000007992 */ /* 0x0003ec0000008000 */
[----:B-1----:R-:W1:Y:S01]  /*19e50*/  FENCE.VIEW.ASYNC.S ;  /* 0x00000000000073c6 */ /* 0x002e620000000000 */
[C---:B----4-:R-:W-:Y:S01]  /*19e60*/  ISETP.GT.AND P2, PT, R0.reuse, R14, PT ;  /* 0x0000000e0000720c */ /* 0x050fe20003f44270 */
[----:B------:R-:W-:-:S02]  /*19e70*/  VIADD R0, R0, 0xffffffff ;  /* 0xffffffff00007836 */ /* 0x000fc40000000000 */
[----:B------:R-:W-:Y:S01]  /*19e80*/  IMAD.MOV.U32 R14, RZ, RZ, R22 ;  /* 0x000000ffff0e7224 */ /* 0x000fe200078e0016 */
[----:B-1----:R-:W-:-:S09]  /*19e90*/  NOP ;  /* 0x0000000000007918 */ /* 0x002fd20000000000 */
[----:B0-----:R-:W-:Y:S05]  /*19ea0*/  @P2 BRA `(.L_x_9537) ;  /* 0xffffffc400242947 */ /* 0x001fea000383ffff */
.L_x_9519:
[----:B------:R-:W-:Y:S05]  /*19eb0*/  WARPSYNC.ALL ;  /* 0x0000000000007948 */ /* 0x000fea0003800000 */
[----:B------:R-:W-:Y:S06]  /*19ec0*/  BAR.ARV 0x8, 0x1a0 ;  /* 0x0206800000007b1d */ /* 0x000fec0000002000 */
[----:B------:R-:W-:Y:S05]  /*19ed0*/  @!P0 BRA `(.L_x_9538) ;  /* 0x0000000000048947 */ /* 0x000fea0003800000 */
[----:B------:R-:W-:Y:S01]  /*19ee0*/  BPT.TRAP 0x1 ;  /* 0x000000040000795c */ /* 0x000fe20000300000 */
.L_x_9538:
[----:B------:R-:W-:Y:S01]  /*19ef0*/  IMAD R11, R17, 0x8, R2 ;  /* 0x00000008110b7824 */ /* 0x000fe200078e0202 */
[----:B------:R-:W-:-:S04]  /*19f00*/  SHF.L.U32 R0, R22, 0x1f, RZ ;  /* 0x0000001f16007819 */ /* 0x000fc800000006ff */
[----:B------:R0:W1:Y:S01]  /*19f10*/  SYNCS.PHASECHK.TRANS64.TRYWAIT P2, [R11+URZ+0x2d850], R0 ;  /* 0x02d850000b0075a7 */ /* 0x000062000804017f */
[----:B------:R-:W-:Y:S05]  /*19f20*/  @!P0 BRA `(.L_x_9539) ;  /* 0x0000000000048947 */ /* 0x000fea0003800000 */
[----:B------:R-:W-:Y:S01]  /*19f30*/  BPT.TRAP 0x1 ;  /* 0x000000040000795c */ /* 0x000fe20000300000 */
.L_x_9539:
[----:B------:R-:W2:Y:S01]  /*19f40*/  LDL.LU R5, [R1+0x38] ;  /* 0x0000380001057983 */ /* 0x000ea20000300800 */
[----:B------:R-:W-:Y:S02]  /*19f50*/  VIADD R2, R2, 0x400 ;  /* 0x0000040002027836 */ /* 0x000fe40000000000 */
[----:B------:R-:W-:-:S03]  /*19f60*/  IMAD.MOV.U32 R9, RZ, RZ, 0x40000040 ;  /* 0x40000040ff097424 */ /* 0x000fc600078e00ff */
[----:B------:R-:W-:-:S04]  /*19f70*/  SHF.R.U32.HI R2, RZ, 0x4, R2 ;  /* 0x00000004ff027819 */ /* 0x000fc80000011602 */
[----:B------:R-:W-:-:S04]  /*19f80*/  LOP3.LUT R2, R2, 0x3fff, RZ, 0xc0, !PT ;  /* 0x00003fff02027812 */ /* 0x000fc800078ec0ff */
[----:B------:R-:W-:Y:S02]  /*19f90*/  LOP3.LUT R2, R2, 0x2000000, RZ, 0xfc, !PT ;  /* 0x0200000002027812 */ /* 0x000fe400078efcff */
[----:B--2---:R-:W-:Y:S01]  /*19fa0*/  LOP3.LUT R8, R5, 0x10000, RZ, 0xfc, !PT ;  /* 0x0001000005087812 */ /* 0x004fe200078efcff */
[----:B-1----:R-:W-:Y:S06]  /*19fb0*/  @P2 BRA `(.L_x_9540) ;  /* 0x0000000000082947 */ /* 0x002fec0003800000 */
[----:B------:R-:W1:Y:S02]  /*19fc0*/  SYNCS.PHASECHK.TRANS64.TRYWAIT P0, [R11+URZ+0x2d850], R0 ;  /* 0x02d850000b0075a7 */ /* 0x000e64000800017f */
[----:B-1----:R-:W-:Y:S05]  /*19fd0*/  @!P0 BRA `(.L_x_9541) ;  /* 0x0000009000088947 */ /* 0x002fea0003800000 */
.L_x_9540:
[----:B------:R-:W-:Y:S01]  /*19fe0*/  IMAD R6, R17, 0x600, R2 ;  /* 0x0000060011067824 */ /* 0x000fe200078e0202 */
[----:B------:R-:W2:Y:S01]  /*19ff0*/  LDL.LU R24, [R1+0x4c] ;  /* 0x00004c0001187983 */ /* 0x000ea20000300800 */
[----:B------:R-:W-:Y:S01]  /*1a000*/  IMAD.MOV.U32 R7, RZ, RZ, -0x7fffffe0 ;  /* 0x80000020ff077424 */ /* 0x000fe200078e00ff */
[----:B------:R-:W-:Y:S05]  /*1a010*/  WARPSYNC.ALL ;  /* 0x0000000000007948 */ /* 0x000fea0003800000 */
[C---:B------:R-:W-:Y:S01]  /*1a020*/  R2UR UR4, R8.reuse ;  /* 0x00000000080472ca */ /* 0x040fe200000e0000 */
[----:B------:R-:W-:Y:S01]  /*1a030*/  WARPGROUP.ARRIVE ;  /* 0x00000000000079c5 */ /* 0x000fe20000000000 */
[----:B------:R-:W-:Y:S01]  /*1a040*/  R2UR UR5, R9 ;  /* 0x00000000090572ca */ /* 0x000fe200000e0000 */
[----:B------:R-:W-:Y:S01]  /*1a050*/  VIADD R20, R8, 0x2 ;  /* 0x0000000208147836 */ /* 0x000fe20000000000 */
[C---:B------:R-:W-:Y:S01]  /*1a060*/  R2UR UR6, R6.reuse ;  /* 0x00000000060672ca */ /* 0x040fe200000e0000 */
[----:B------:R-:W-:Y:S01]  /*1a070*/  VIADD R14, R6, 0x40 ;  /* 0x00000040060e7836 */ /* 0x000fe20000000000 */
[----:B------:R-:W-:Y:S01]  /*1a080*/  R2UR UR7, R7 ;  /* 0x00000000070772ca */ /* 0x000fe200000e0000 */
[----:B------:R-:W-:Y:S01]  /*1a090*/  IMAD.MOV.U32 R21, RZ, RZ, 0x40000040 ;  /* 0x40000040ff157424 */ /* 0x000fe200078e00ff */
[----:B------:R-:W3:Y:S01]  /*1a0a0*/  SHFL.BFLY PT, R5, R4, 0x2, 0x1f ;  /* 0x0c401f0004057f89 */ /* 0x000ee200000e0000 */
[----:B------:R-:W-:-:S02]  /*1a0b0*/  IMAD.MOV.U32 R15, RZ, RZ, -0x7fffffe0 ;  /* 0x80000020ff0f7424 */ /* 0x000fc400078e00ff */
[----:B------:R-:W-:Y:S01]  /*1a0c0*/  IMAD.MOV.U32 R9, RZ, RZ, 0x40000040 ;  /* 0x40000040ff097424 */ /* 0x000fe200078e00ff */
[----:B01----:R-:W0:Y:S01]  /*1a0d0*/  SHFL.BFLY PT, R0, R3, 0x2, 0x1f ;  /* 0x0c401f0003007f89 */ /* 0x003e2200000e0000 */
[----:B------:R-:W-:Y:S02]  /*1a0e0*/  IMAD.MOV.U32 R7, RZ, RZ, -0x7fffffe0 ;  /* 0x80000020ff077424 */ /* 0x000fe400078e00ff */
[----:B------:R-:W-:-:S04]  /*1a0f0*/  VIADD R17, R17, 0x1 ;  /* 0x0000000111117836 */ /* 0x000fc80000000000 */
[----:B------:R-:W-:Y:S01]  /*1a100*/  HGMMA.64x96x16.F32.BF16 R88, gdesc[UR4].tnspB, R88, gsb0 ;  /* 0x41600000045879f0 */ /* 0x000fe20008001858 */
[----:B------:R-:W-:Y:S01]  /*1a110*/  R2UR UR4, R20 ;  /* 0x00000000140472ca */ /* 0x000fe200000e0000 */
[----:B------:R-:W-:Y:S01]  /*1a120*/  VIADD R20, R8, 0x4 ;  /* 0x0000000408147836 */ /* 0x000fe20000000000 */
[----:B------:R-:W-:Y:S01]  /*1a130*/  R2UR UR5, R21 ;  /* 0x00000000150572ca */ /* 0x000fe200000e0000 */
[----:B------:R-:W-:Y:S01]  /*1a140*/  IMAD.MOV.U32 R21, RZ, RZ, 0x40000040 ;  /* 0x40000040ff157424 */ /* 0x000fe200078e00ff */
[----:B------:R-:W-:Y:S01]  /*1a150*/  R2UR UR6, R14 ;  /* 0x000000000e0672ca */ /* 0x000fe200000e0000 */
[----:B------:R-:W-:Y:S01]  /*1a160*/  VIADD R14, R6, 0x80 ;  /* 0x00000080060e7836 */ /* 0x000fe20000000000 */
[----:B------:R-:W-:Y:S01]  /*1a170*/  R2UR UR7, R15 ;  /* 0x000000000f0772ca */ /* 0x000fe200000e0000 */
[----:B------:R-:W-:Y:S01]  /*1a180*/  IMAD.MOV.U32 R15, RZ, RZ, -0x7fffffe0 ;  /* 0x80000020ff0f7424 */ /* 0x000fe200078e00ff */
[----:B------:R-:W-:Y:S01]  /*1a190*/  ISETP.NE.AND P2, PT, R17, 0x2, PT ;  /* 0x000000021100780c */ /* 0x000fe20003f45270 */
[----:B---3--:R-:W-:Y:S01]  /*1a1a0*/  FADD.FTZ R5, R5, R4 ;  /* 0x0000000405057221 */ /* 0x008fe20000010000 */
[----:B------:R-:W-:-:S02]  /*1a1b0*/  IMAD.MOV.U32 R4, RZ, RZ, RZ ;  /* 0x000000ffff047224 */ /* 0x000fc400078e00ff */
[----:B------:R-:W-:Y:S01]  /*1a1c0*/  SEL R17, R17, RZ, P2 ;  /* 0x000000ff11117207 */ /* 0x000fe20001000000 */
[----:B0-----:R-:W-:Y:S01]  /*1a1d0*/  FADD.FTZ R2, R0, R3 ;  /* 0x0000000300027221 */ /* 0x001fe20000010000 */
[----:B------:R-:W-:Y:S01]  /*1a1e0*/  SEL R3, RZ, 0x1, P2 ;  /* 0x00000001ff037807 */ /* 0x000fe20001000000 */
[----:B------:R-:W0:Y:S03]  /*1a1f0*/  SHFL.BFLY PT, R0, R5, 0x1, 0x1f ;  /* 0x0c201f0005007f89 */ /* 0x000e2600000e0000 */
[----:B------:R-:W-:Y:S01]  /*1a200*/  LOP3.LUT R22, R22, R3, RZ, 0x3c, !PT ;  /* 0x0000000316167212 */ /* 0x000fe200078e3cff */
[----:B------:R-:W-:Y:S01]  /*1a210*/  IMAD.MOV.U32 R3, RZ, RZ, -0x800000 ;  /* 0xff800000ff037424 */ /* 0x000fe200078e00ff */
[----:B------:R-:W-:Y:S02]  /*1a220*/  WARPGROUP.DEPBAR.LE gsb0, 0x0 ;  /* 0x00008000000079c5 */ /* 0x000fe40000010000 */
[----:B------:R-:W-:-:S06]  /*1a230*/  WARPGROUP.ARRIVE ;  /* 0x00000000000079c5 */ /* 0x000fcc0000000000 */
        /* <DEDUP_REMOVED lines=19> */
[----:B------:R-:W-:Y:S02]  /*1a370*/  IMAD.MOV.U32 R15, RZ, RZ, -0x7fffffe0 ;  /* 0x80000020ff0f7424 */ /* 0x000fe400078e00ff */
[----:B--2---:R-:W-:-:S05]  /*1a380*/  VIADD R24, R24, 0x1 ;  /* 0x0000000118187836 */ /* 0x004fca0000000000 */
[----:B------:R-:W-:Y:S01]  /*1a390*/  STL [R1+0x4c], R24 ;  /* 0x00004c1801007387 */ /* 0x000fe20000100800 */
        /* <DEDUP_REMOVED lines=34> */
[----:B------:R-:W-:Y:S01]  /*1a5c0*/  R2UR UR4, R8 ;  /* 0x00000000080472ca */ /* 0x000fe200000e0000 */
[----:B0-----:R-:W-:Y:S01]  /*1a5d0*/  FADD.FTZ R8, R5, R0 ;  /* 0x0000000005087221 */ /* 0x001fe20000010000 */
[----:B------:R-:W-:Y:S01]  /*1a5e0*/  R2UR UR5, R9 ;  /* 0x00000000090572ca */ /* 0x000fe200000e0000 */
[----:B------:R-:W-:Y:S01]  /*1a5f0*/  @!P1 VIADD R9, R11, 0x2d860 ;  /* 0x0002d8600b099836 */ /* 0x000fe20000000000 */
[----:B------:R-:W-:Y:S01]  /*1a600*/  R2UR UR6, R6 ;  /* 0x00000000060672ca */ /* 0x000fe200000e0000 */
[----:B------:R-:W-:Y:S01]  /*1a610*/  IMAD.U32 R5, RZ, RZ, UR39 ;  /* 0x00000027ff057e24 */ /* 0x000fe2000f8e00ff */
[----:B------:R-:W-:Y:S01]  /*1a620*/  R2UR UR7, R7 ;  /* 0x00000000070772ca */ /* 0x000fe200000e0000 */
[----:B------:R-:W-:Y:S01]  /*1a630*/  IMAD.U32 R11, RZ, RZ, UR39 ;  /* 0x00000027ff0b7e24 */ /* 0x000fe2000f8e00ff */
[----:B------:R-:W0:Y:S01]  /*1a640*/  SHFL.BFLY PT, R7, R2, 0x1, 0x1f ;  /* 0x0c201f0002077f89 */ /* 0x000e2200000e0000 */
[----:B------:R-:W-:Y:S01]  /*1a650*/  FSETP.NE.FTZ.AND P0, PT, R8, RZ, PT ;  /* 0x000000ff0800720b */ /* 0x000fe20003f15000 */
[----:B------:R-:W-:Y:S01]  /*1a660*/  IMAD.MOV.U32 R0, RZ, RZ, -0x800000 ;  /* 0xff800000ff007424 */ /* 0x000fe200078e00ff */
[----:B------:R-:W-:-:S11]  /*1a670*/  @!P1 PRMT R9, RZ, 0x654, R9 ;  /* 0x00000654ff099816 */ /* 0x000fd60000000009 */
[----:B------:R-:W1:Y:S01]  /*1a680*/  @P0 MUFU.LG2 R6, R8 ;  /* 0x0000000800060308 */ /* 0x000e620000000c00 */
[----:B------:R-:W-:-:S07]  /*1a690*/  @P0 FMUL.FTZ R5, R5, 0.69314718246459960938 ;  /* 0x3f31721805050820 */ /* 0x000fce0000410000 */
[----:B------:R-:W-:Y:S01]  /*1a6a0*/  @P0 MUFU.RCP R4, R8 ;  /* 0x0000000800040308 */ /* 0x000fe20000001000 */
[----:B0-----:R-:W-:Y:S01]  /*1a6b0*/  FADD.FTZ R10, R2, R7 ;  /* 0x00000007020a7221 */ /* 0x001fe20000010000 */
[----:B------:R-:W-:-:S04]  /*1a6c0*/  IMAD.MOV.U32 R2, RZ, RZ, RZ ;  /* 0x000000ffff027224 */ /* 0x000fc800078e00ff */
[----:B------:R-:W-:Y:S01]  /*1a6d0*/  FSETP.NE.FTZ.AND P3, PT, R10, RZ, PT ;  /* 0x000000ff0a00720b */ /* 0x000fe20003f75000 */
[----:B-1----:R-:W-:-:S04]  /*1a6e0*/  @P0 FMUL.FTZ R6, R6, 0.69314718246459960938 ;  /* 0x3f31721806060820 */ /* 0x002fc80000410000 */
        /* <DEDUP_REMOVED lines=9> */
[----:B------:R-:W-:Y:S03]  /*1a780*/  HGMMA.64x96x16.F32.BF16 R88, gdesc[UR4].tnspB, R88, gsb0 ;  /* 0x41600000045879f0 */ /* 0x000fe60008001858 */
        /* <DEDUP_REMOVED lines=50> */
.L_x_9426:
[----:B------:R-:W-:Y:S05]  /*1aab0*/  WARPSYNC.ALL ;  /* 0x0000000000007948 */ /* 0x000fea0003800000 */
[----:B------:R-:W0:Y:S08]  /*1aac0*/  S2UR UR5, SR_CgaCtaId ;  /* 0x00000000000579c3 */ /* 0x000e300000008800 */
[----:B------:R-:W-:Y:S06]  /*1aad0*/  BAR.SYNC.DEFER_BLOCKING 0x5, 0x1a0 ;  /* 0x0146800000007b1d */ /* 0x000fec0000010000 */
[----:B------:R-:W-:Y:S01]  /*1aae0*/  UMOV UR4, 0x400 ;  /* 0x0000040000047882 */ /* 0x000fe20000000000 */
[----:B------:R-:W-:Y:S01]  /*1aaf0*/  BSSY B0, `(.L_x_9542) ;  /* 0x0000190000007945 */ /* 0x000fe20003800000 */
[----:B------:R-:W1:Y:S01]  /*1ab00*/  S2R R46, SR_TID.X ;  /* 0x00000000002e7919 */ /* 0x000e620000002100 */
[----:B0-----:R-:W-:-:S06]  /*1ab10*/  ULEA UR4, UR5, UR4, 0x18 ;  /* 0x0000000405047291 */ /* 0x001fcc000f8ec03f */
[----:B------:R-:W-:-:S05]  /*1ab20*/  IMAD.U32 R2, RZ, RZ, UR4 ;  /* 0x00000004ff027e24 */ /* 0x000fca000f8e00ff */
[----:B------:R-:W0:Y:S01]  /*1ab30*/  LDS.128 R8, [R2+0x2d8d0] ;  /* 0x02d8d00002087984 */ /* 0x000e220000000c00 */
[----:B-1----:R-:W-:-:S05]  /*1ab40*/  VIADD R32, R46, 0xffffff80 ;  /* 0xffffff802e207836 */ /* 0x002fca0000000000 */
[----:B------:R-:W-:-:S04]  /*1ab50*/  SHF.R.S32.HI R33, RZ, 0x1f, R32 ;  /* 0x0000001fff217819 */ /* 0x000fc80000011420 */
[----:B------:R-:W-:-:S04]  /*1ab60*/  LEA.HI R20, R33, R32, RZ, 0x2 ;  /* 0x0000002021147211 */ /* 0x000fc800078f10ff */
[----:B------:R-:W-:Y:S02]  /*1ab70*/  LOP3.LUT R5, R20, 0x1ffffffc, RZ, 0xc0, !PT ;  /* 0x1ffffffc14057812 */ /* 0x000fe400078ec0ff */
[----:B------:R-:W-:-:S03]  /*1ab80*/  SHF.R.S32.HI R20, RZ, 0x2, R20 ;  /* 0x00000002ff147819 */ /* 0x000fc60000011414 */
[----:B------:R-:W-:-:S04]  /*1ab90*/  IMAD.IADD R5, R32, 0x1, -R5 ;  /* 0x0000000120057824 */ /* 0x000fc800078e0a05 */
[----:B------:R-:W-:Y:S01]  /*1aba0*/  IMAD.SHL.U32 R36, R5, 0x8, RZ ;  /* 0x0000000805247824 */ /* 0x000fe200078e00ff */
[----:B0-----:R0:W-:Y:S04]  /*1abb0*/  STL.64 [R1+0x30], R8 ;  /* 0x0000300801007387 */ /* 0x0011e80000100a00 */
[----:B------:R0:W-:Y:S01]  /*1abc0*/  STL.64 [R1+0x38], R10 ;  /* 0x0000380a01007387 */ /* 0x0001e20000100a00 */
[----:B------:R-:W-:Y:S06]  /*1abd0*/  BAR.ARV 0x4, 0x1a0 ;  /* 0x0106800000007b1d */ /* 0x000fec0000002000 */
[----:B------:R-:W-:Y:S05]  /*1abe0*/  @P0 BRA `(.L_x_9543) ;  /* 0x0000001000240947 */ /* 0x000fea0003800000 */
[----:B------:R-:W2:Y:S01]  /*1abf0*/  LDL R45, [R1+0x48] ;  /* 0x00004800012d7983 */ /* 0x000ea20000100800 */
[CC--:B------:R-:W-:Y:S01]  /*1ac00*/  LEA.HI R4, R33.reuse, R32.reuse, RZ, 0x4 ;  /* 0x0000002021047211 */ /* 0x0c0fe200078f20ff */
[----:B------:R-:W-:Y:S05]  /*1ac10*/  WARPSYNC.ALL ;  /* 0x0000000000007948 */ /* 0x000fea0003800000 */
[----:B------:R-:W1:Y:S01]  /*1ac20*/  S2R R5, SR_SWINHI ;  /* 0x0000000000057919 */ /* 0x000e620000002f00 */
[----:B0-----:R-:W-:Y:S01]  /*1ac30*/  SHF.R.S32.HI R11, RZ, 0x4, R4 ;  /* 0x00000004ff0b7819 */ /* 0x001fe20000011404 */
[----:B------:R-:W-:Y:S01]  /*1ac40*/  ULDC.64 UR4, c[0x0][0xbd8] ;  /* 0x0002f60000047ab9 */ /* 0x000fe20000000a00 */
[----:B------:R-:W-:-:S02]  /*1ac50*/  LEA.HI R10, R33, R32, RZ, 0x5 ;  /* 0x00000020210a7211 */ /* 0x000fc400078f28ff */
[C---:B------:R-:W-:Y:S02]  /*1ac60*/  LEA.HI R8, R4.reuse, R11, RZ, 0x1 ;  /* 0x0000000b04087211 */ /* 0x040fe400078f08ff */
[----:B------:R-:W-:Y:S02]  /*1ac70*/  LOP3.LUT R9, R4, 0xfffffff0, RZ, 0xc0, !PT ;  /* 0xfffffff004097812 */ /* 0x000fe400078ec0ff */
[----:B------:R-:W-:Y:S02]  /*1ac80*/  LOP3.LUT R8, R8, 0x1ffffffe, RZ, 0xc0, !PT ;  /* 0x1ffffffe08087812 */ /* 0x000fe400078ec0ff */
[----:B------:R-:W-:Y:S01]  /*1ac90*/  SHF.R.S32.HI R10, RZ, 0x5, R10 ;  /* 0x00000005ff0a7819 */ /* 0x000fe2000001140a */
[----:B------:R-:W-:Y:S01]  /*1aca0*/  IMAD.IADD R9, R32, 0x1, -R9 ;  /* 0x0000000120097824 */ /* 0x000fe200078e0a09 */
[----:B------:R-:W-:Y:S01]  /*1acb0*/  F2FP.BF16.F32.PACK_AB R6, R93, R6 ;  /* 0x000000065d06723e */ /* 0x000fe200000010ff */
[----:B------:R-:W-:Y:S01]  /*1acc0*/  IMAD.IADD R8, R11, 0x1, -R8 ;  /* 0x000000010b087824 */ /* 0x000fe200078e0a08 */
[----:B------:R-:W-:Y:S01]  /*1acd0*/  F2FP.BF16.F32.PACK_AB R26, R125, R26 ;  /* 0x0000001a7d1a723e */ /* 0x000fe200000010ff */
[----:B------:R-:W-:Y:S01]  /*1ace0*/  IMAD R9, R10, 0x10, R9 ;  /* 0x000000100a097824 */ /* 0x000fe200078e0209 */
[----:B------:R-:W-:Y:S01]  /*1acf0*/  F2FP.BF16.F32.PACK_AB R27, R34, R27 ;  /* 0x0000001b221b723e */ /* 0x000fe200000010ff */
[----:B------:R-:W-:Y:S01]  /*1ad00*/  IMAD.SHL.U32 R8, R8, 0x8, RZ ;  /* 0x0000000808087824 */ /* 0x000fe200078e00ff */
[----:B------:R-:W-:-:S02]  /*1ad10*/  MOV R28, R2 ;  /* 0x00000002001c7202 */ /* 0x000fc40000000f00 */
[----:B-1----:R-:W-:Y:S01]  /*1ad20*/  MOV R29, R5 ;  /* 0x00000005001d7202 */ /* 0x002fe20000000f00 */
[----:B------:R-:W-:-:S04]  /*1ad30*/  IMAD.U32 R5, R9, 0x20, R8 ;  /* 0x0000002009057824 */ /* 0x000fc800078e0008 */
[----:B------:R-:W-:Y:S01]  /*1ad40*/  IMAD.WIDE R4, R5, 0x2, R28 ;  /* 0x0000000205047825 */ /* 0x000fe200078e021c */
[----:B------:R-:W-:Y:S02]  /*1ad50*/  BAR.SYNC.DEFER_BLOCKING 0x1, 0x180 ;  /* 0x0046000000007b1d */ /* 0x000fe40000010000 */
[C---:B------:R-:W-:Y:S02]  /*1ad60*/  IADD3 R39, P1, R4.reuse, 0x6000, RZ ;  /* 0x0000600004277810 */ /* 0x040fe40007f3e0ff */
[C---:B------:R-:W-:Y:S02]  /*1ad70*/  IADD3 R31, P4, R4.reuse, 0x20, RZ ;  /* 0x00000020041f7810 */ /* 0x040fe40007f9e0ff */
[C---:B------:R-:W-:Y:S01]  /*1ad80*/  IADD3 R35, P3, R4.reuse, 0x3000, RZ ;  /* 0x0000300004237810 */ /* 0x040fe20007f7e0ff */
[--C-:B------:R-:W-:Y:S01]  /*1ad90*/  IMAD.X R15, RZ, RZ, R5.reuse, P1 ;  /* 0x000000ffff0f7224 */ /* 0x100fe200008e0605 */
[C---:B------:R-:W-:Y:S01]  /*1ada0*/  IADD3 R37, P2, R4.reuse, 0x3020, RZ ;  /* 0x0000302004257810 */ /* 0x040fe20007f5e0ff */
[--C-:B------:R-:W-:Y:S01]  /*1adb0*/  IMAD.X R9, RZ, RZ, R5.reuse, P4 ;  /* 0x000000ffff097224 */ /* 0x100fe200020e0605 */
[----:B------:R-:W-:Y:S01]  /*1adc0*/  LOP3.LUT R13, R4, 0x180, RZ, 0xc0, !PT ;  /* 0x00000180040d7812 */ /* 0x000fe200078ec0ff */
[----:B------:R-:W-:Y:S01]  /*1add0*/  IMAD.X R11, RZ, RZ, R5, P3 ;  /* 0x000000ffff0b7224 */ /* 0x000fe200018e0605 */
[----:B------:R-:W-:-:S02]  /*1ade0*/  ISETP.NE.U32.AND P1, PT, RZ, UR4, PT ;  /* 0x00000004ff007c0c */ /* 0x000fc4000bf25070 */
[----:B------:R-:W-:Y:S02]  /*1adf0*/  IADD3 R41, P0, R4, 0x6020, RZ ;  /* 0x0000602004297810 */ /* 0x000fe40007f1e0ff */
[----:B------:R-:W-:Y:S02]  /*1ae00*/  LOP3.LUT R8, R31, 0x180, RZ, 0xc0, !PT ;  /* 0x000001801f087812 */ /* 0x000fe400078ec0ff */
[----:B------:R-:W-:Y:S01]  /*1ae10*/  LOP3.LUT R10, R35, 0x180, RZ, 0xc0, !PT ;  /* 0x00000180230a7812 */ /* 0x000fe200078ec0ff */
[----:B------:R-:W-:Y:S01]  /*1ae20*/  IMAD.X R25, RZ, RZ, R5, P0 ;  /* 0x000000ffff197224 */ /* 0x000fe200000e0605 */
[----:B------:R-:W-:Y:S02]  /*1ae30*/  LOP3.LUT R12, R37, 0x180, RZ, 0xc0, !PT ;  /* 0x00000180250c7812 */ /* 0x000fe400078ec0ff */
[----:B------:R-:W-:Y:S02]  /*1ae40*/  LOP3.LUT R14, R39, 0x180, RZ, 0xc0, !PT ;  /* 0x00000180270e7812 */ /* 0x000fe400078ec0ff */
[----:B------:R-:W-:-:S02]  /*1ae50*/  SHF.R.U64 R13, R13, 0x3, RZ ;  /* 0x000000030d0d7819 */ /* 0x000fc400000012ff */
[----:B------:R-:W-:Y:S01]  /*1ae60*/  ISETP.NE.AND.EX P1, PT, RZ, UR5, PT, P1 ;  /* 0x00000005ff007c0c */ /* 0x000fe2000bf25310 */
[----:B------:R-:W-:Y:S01]  /*1ae70*/  ULDC.64 UR4, c[0x0][0xbe0] ;  /* 0x0002f80000047ab9 */ /* 0x000fe20000000a00 */
[----:B------:R-:W-:Y:S02]  /*1ae80*/  SHF.R.U64 R8, R8, 0x3, RZ ;  /* 0x0000000308087819 */ /* 0x000fe400000012ff */
[----:B------:R-:W-:Y:S02]  /*1ae90*/  SHF.R.U64 R10, R10, 0x3, RZ ;  /* 0x000000030a0a7819 */ /* 0x000fe400000012ff */
[----:B------:R-:W-:Y:S02]  /*1aea0*/  SHF.R.U64 R12, R12, 0x3, RZ ;  /* 0x000000030c0c7819 */ /* 0x000fe400000012ff */
[----:B------:R-:W-:Y:S02]  /*1aeb0*/  SHF.R.U64 R14, R14, 0x3, RZ ;  /* 0x000000030e0e7819 */ /* 0x000fe400000012ff */
[----:B------:R-:W-:Y:S01]  /*1aec0*/  LOP3.LUT R4, R13, R4, RZ, 0x3c, !PT ;  /* 0x000000040d047212 */ /* 0x000fe200078e3cff */
[----:B------:R-:W-:Y:S01]  /*1aed0*/  IMAD.X R13, RZ, RZ, R5, P2 ;  /* 0x000000ffff0d7224 */ /* 0x000fe200010e0605 */
[----:B------:R-:W-:-:S02]  /*1aee0*/  ISETP.NE.U32.AND P0, PT, RZ, UR4, PT ;  /* 0x00000004ff007c0c */ /* 0x000fc4000bf05070 */
[----:B------:R-:W-:Y:S02]  /*1aef0*/  LOP3.LUT R8, R8, R31, RZ, 0x3c, !PT ;  /* 0x0000001f08087212 */ /* 0x000fe400078e3cff */
[----:B------:R-:W-:Y:S02]  /*1af00*/  LOP3.LUT R24, R41, 0x180, RZ, 0xc0, !PT ;  /* 0x0000018029187812 */ /* 0x000fe400078ec0ff */
[----:B------:R-:W-:Y:S02]  /*1af10*/  LOP3.LUT R10, R10, R35, RZ, 0x3c, !PT ;  /* 0x000000230a0a7212 */ /* 0x000fe400078e3cff */
[----:B------:R-:W-:Y:S02]  /*1af20*/  LOP3.LUT R12, R12, R37, RZ, 0x3c, !PT ;  /* 0x000000250c0c7212 */ /* 0x000fe400078e3cff */
[----:B------:R-:W-:Y:S02]  /*1af30*/  LOP3.LUT R14, R14, R39, RZ, 0x3c, !PT ;  /* 0x000000270e0e7212 */ /* 0x000fe400078e3cff */
[----:B------:R-:W-:-:S02]  /*1af40*/  MOV R35, R4 ;  /* 0x0000000400237202 */ /* 0x000fc40000000f00 */
[----:B------:R-:W-:Y:S02]  /*1af50*/  ISETP.NE.AND.EX P0, PT, RZ, UR5, PT, P0 ;  /* 0x00000005ff007c0c */ /* 0x000fe4000bf05300 */
[----:B------:R-:W-:Y:S02]  /*1af60*/  F2FP.BF16.F32.PACK_AB R4, R30, R7 ;  /* 0x000000071e04723e */ /* 0x000fe400000010ff */
[----:B------:R-:W-:Y:S01]  /*1af70*/  SHF.R.U64 R24, R24, 0x3, RZ ;  /* 0x0000000318187819 */ /* 0x000fe200000012ff */
[----:B------:R-:W2:Y:S01]  /*1af80*/  LDC.64 R30, c[0x0][0xbd8] ;  /* 0x0002f600ff1e7b82 */ /* 0x000ea20000000a00 */
[----:B------:R-:W-:Y:S02]  /*1af90*/  F2FP.BF16.F32.PACK_AB R5, R91, R90 ;  /* 0x0000005a5b05723e */ /* 0x000fe400000010ff */
[----:B------:R-:W-:Y:S02]  /*1afa0*/  F2FP.BF16.F32.PACK_AB R7, R95, R94 ;  /* 0x0000005e5f07723e */ /* 0x000fe400000010ff */
[----:B------:R-:W-:-:S02]  /*1afb0*/  MOV R40, R8 ;  /* 0x0000000800287202 */ /* 0x000fc40000000f00 */
[----:B------:R-:W-:Y:S01]  /*1afc0*/  MOV R38, R10 ;  /* 0x0000000a00267202 */ /* 0x000fe20000000f00 */
[----:B------:R0:W-:Y:S01]  /*1afd0*/  STSM.16.M88.4 [R35], R4 ;  /* 0x0000000423007844 */ /* 0x0001e20000000200 */
[----:B------:R-:W-:Y:S02]  /*1afe0*/  MOV R39, R12 ;  /* 0x0000000c00277202 */ /* 0x000fe40000000f00 */
[----:B------:R-:W-:Y:S02]  /*1aff0*/  MOV R37, R14 ;  /* 0x0000000e00257202 */ /* 0x000fe40000000f00 */
[----:B------:R-:W-:Y:S02]  /*1b000*/  F2FP.BF16.F32.PACK_AB R8, R97, R96 ;  /* 0x000000606108723e */ /* 0x000fe400000010ff */
        /* <DEDUP_REMOVED lines=8> */
[----:B------:R-:W-:-:S02]  /*1b090*/  LOP3.LUT R24, R24, R41, RZ, 0x3c, !PT ;  /* 0x0000002918187212 */ /* 0x000fc400078e3cff */
[----:B------:R-:W-:Y:S01]  /*1b0a0*/  LEA.HI R33, R33, R32, RZ, 0x7 ;  /* 0x0000002021217211 */ /* 0x000fe200078f38ff */
[----:B------:R3:W-:Y:S01]  /*1b0b0*/  STSM.16.M88.4 [R38], R12 ;  /* 0x0000000c26007844 */ /* 0x0007e20000000200 */
[----:B0-----:R-:W-:Y:S02]  /*1b0c0*/  MOV R35, R24 ;  /* 0x0000001800237202 */ /* 0x001fe40000000f00 */
[----:B------:R-:W-:Y:S02]  /*1b0d0*/  F2FP.BF16.F32.PACK_AB R4, R113, R112 ;  /* 0x000000707104723e */ /* 0x000fe400000010ff */
[----:B------:R-:W-:Y:S02]  /*1b0e0*/  F2FP.BF16.F32.PACK_AB R5, R115, R114 ;  /* 0x000000727305723e */ /* 0x000fe400000010ff */
[----:B------:R-:W-:Y:S02]  /*1b0f0*/  F2FP.BF16.F32.PACK_AB R6, R117, R116 ;  /* 0x000000747506723e */ /* 0x000fe400000010ff */
[----:B------:R-:W-:-:S02]  /*1b100*/  F2FP.BF16.F32.PACK_AB R7, R119, R118 ;  /* 0x000000767707723e */ /* 0x000fc400000010ff */
[----:B------:R-:W-:Y:S02]  /*1b110*/  F2FP.BF16.F32.PACK_AB R24, R121, R120 ;  /* 0x000000787918723e */ /* 0x000fe400000010ff */
[----:B------:R-:W-:Y:S01]  /*1b120*/  F2FP.BF16.F32.PACK_AB R25, R123, R122 ;  /* 0x0000007a7b19723e */ /* 0x000fe200000010ff */
[----:B------:R0:W-:Y:S01]  /*1b130*/  STSM.16.M88.4 [R39], R4 ;  /* 0x0000000427007844 */ /* 0x0001e20000000200 */
[----:B-1----:R-:W-:Y:S01]  /*1b140*/  F2FP.BF16.F32.PACK_AB R8, R129, R128 ;  /* 0x000000808108723e */ /* 0x002fe200000010ff */
[----:B---3--:R-:W1:Y:S01]  /*1b150*/  @P0 LDC.64 R12, c[0x0][0xbe0] ;  /* 0x0002f800ff0c0b82 */ /* 0x008e620000000a00 */
[----:B------:R-:W-:Y:S01]  /*1b160*/  LOP3.LUT R15, R33, 0xffffff80, RZ, 0xc0, !PT ;  /* 0xffffff80210f7812 */ /* 0x000fe200078ec0ff */
[----:B------:R3:W-:Y:S01]  /*1b170*/  STSM.16.M88.4 [R37], R24 ;  /* 0x0000001825007844 */ /* 0x0007e20000000200 */
[----:B------:R-:W-:Y:S01]  /*1b180*/  F2FP.BF16.F32.PACK_AB R9, R131, R130 ;  /* 0x000000828309723e */ /* 0x000fe200000010ff */
[----:B------:R-:W-:Y:S01]  /*1b190*/  ULDC UR4, c[0x0][0xa88] ;  /* 0x0002a20000047ab9 */ /* 0x000fe20000000800 */
[----:B------:R-:W-:-:S02]  /*1b1a0*/  F2FP.BF16.F32.PACK_AB R10, R133, R132 ;  /* 0x00000084850a723e */ /* 0x000fc400000010ff */
[----:B------:R-:W-:Y:S01]  /*1b1b0*/  F2FP.BF16.F32.PACK_AB R11, R135, R134 ;  /* 0x00000086870b723e */ /* 0x000fe200000010ff */
[----:B------:R-:W-:Y:S02]  /*1b1c0*/  IMAD.IADD R15, R32, 0x1, -R15 ;  /* 0x00000001200f7824 */ /* 0x000fe400078e0a0f */
[----:B------:R-:W-:Y:S02]  /*1b1d0*/  IMAD.MOV.U32 R38, RZ, RZ, RZ ;  /* 0x000000ffff267224 */ /* 0x000fe400078e00ff */
[----:B------:R3:W-:Y:S01]  /*1b1e0*/  STSM.16.M88.4 [R35], R8 ;  /* 0x0000000823007844 */ /* 0x0007e20000000200 */
[----:B------:R-:W-:-:S04]  /*1b1f0*/  SHF.R.S32.HI R14, RZ, 0x1f, R15 ;  /* 0x0000001fff0e7819 */ /* 0x000fc8000001140f */
[----:B0-----:R-:W-:-:S04]  /*1b200*/  LEA.HI R4, R14, R15, RZ, 0x2 ;  /* 0x0000000f0e047211 */ /* 0x001fc800078f10ff */
[--C-:B------:R-:W-:Y:S02]  /*1b210*/  SHF.R.S32.HI R6, RZ, 0x2, R4.reuse ;  /* 0x00000002ff067819 */ /* 0x100fe40000011404 */
[----:B------:R-:W-:-:S04]  /*1b220*/  SHF.R.S32.HI R5, RZ, 0x1f, R4 ;  /* 0x0000001fff057819 */ /* 0x000fc80000011404 */
[----:B------:R-:W-:Y:S01]  /*1b230*/  LEA.HI R5, R5, R6, RZ, 0x3 ;  /* 0x0000000605057211 */ /* 0x000fe200078f18ff */
[----:B------:R-:W-:-:S03]  /*1b240*/  IMAD.U32 R42, RZ, RZ, UR4 ;  /* 0x00000004ff2a7e24 */ /* 0x000fc6000f8e00ff */
[----:B------:R-:W-:Y:S01]  /*1b250*/  LOP3.LUT R7, R5, 0xfffffff8, RZ, 0xc0, !PT ;  /* 0xfffffff805077812 */ /* 0x000fe200078ec0ff */
[C---:B--2---:R-:W-:Y:S01]  /*1b260*/  IMAD.WIDE R30, R45.reuse, 0x4, R30 ;  /* 0x000000042d1e7825 */ /* 0x044fe200078e021e */
[----:B------:R-:W-:Y:S03]  /*1b270*/  BAR.SYNC.DEFER_BLOCKING 0x1, 0x180 ;  /* 0x0046000000007b1d */ /* 0x000fe60000010000 */
[----:B-1----:R-:W-:-:S03]  /*1b280*/  @P0 IMAD.WIDE R4, R45, 0x4, R12 ;  /* 0x000000042d040825 */ /* 0x002fc600078e020c */
[----:B------:R3:W5:Y:S01]  /*1b290*/  @P1 LDG.E R38, desc[UR52][R30.64] ;  /* 0x000000341e261981 */ /* 0x000762000c1e1900 */
[----:B------:R-:W-:Y:S01]  /*1b2a0*/  SHF.R.S32.HI R33, RZ, 0x7, R33 ;  /* 0x00000007ff217819 */ /* 0x000fe20000011421 */
[----:B------:R-:W-:Y:S01]  /*1b2b0*/  IMAD.IADD R7, R6, 0x1, -R7 ;  /* 0x0000000106077824 */ /* 0x000fe200078e0a07 */
[----:B------:R-:W-:Y:S01]  /*1b2c0*/  LEA.HI R14, R14, R15, RZ, 0x5 ;  /* 0x0000000f0e0e7211 */ /* 0x000fe200078f28ff */
[----:B------:R3:W5:Y:S02]  /*1b2d0*/  @P0 LDG.E R42, desc[UR52][R4.64] ;  /* 0x00000034042a0981 */ /* 0x000764000c1e1900 */
[----:B------:R-:W-:Y:S01]  /*1b2e0*/  IMAD.HI R6, R33, 0x55555556, RZ ;  /* 0x5555555621067827 */ /* 0x000fe200078e02ff */
[----:B------:R-:W-:Y:S06]  /*1b2f0*/  @P0 BRA `(.L_x_9544) ;  /* 0x0000000000100947 */ /* 0x000fec0003800000 */
[----:B------:R-:W-:Y:S05]  /*1b300*/  @!P1 BRA `(.L_x_9544) ;  /* 0x00000000000c9947 */ /* 0x000fea0003800000 */
[----:B---3--:R-:W2:Y:S04]  /*1b310*/  LDG.E R5, desc[UR52][R30.64] ;  /* 0x000000341e057981 */ /* 0x008ea8000c1e1900 */
[----:B-----5:R-:W2:Y:S02]  /*1b320*/  LDG.E R42, desc[UR52][R30.64+0x4] ;  /* 0x000004341e2a7981 */ /* 0x020ea4000c1e1900 */
[----:B--2---:R-:W-:-:S07]  /*1b330*/  IMAD.IADD R42, R42, 0x1, -R5 ;  /* 0x000000012a2a7824 */ /* 0x004fce00078e0a05 */
.L_x_9544:
[----:B------:R-:W2:Y:S01]  /*1b340*/  LDL.LU R47, [R1+0x44] ;  /* 0x00004400012f7983 */ /* 0x000ea20000300800 */
[----:B------:R-:W-:Y:S01]  /*1b350*/  LEA.HI R6, R6, R6, RZ, 0x1 ;  /* 0x0000000606067211 */ /* 0x000fe200078f08ff */
[----:B------:R-:W-:Y:S02]  /*1b360*/  ULDC.64 UR4, c[0x0][0xb70] ;  /* 0x0002dc0000047ab9 */ /* 0x000fe40000000a00 */
[----:B------:R-:W4:Y:S01]  /*1b370*/  LDL.LU R46, [R1+0x50] ;  /* 0x00005000012e7983 */ /* 0x000f220000300800 */
[----:B------:R-:W-:Y:S01]  /*1b380*/  SHF.R.S32.HI R14, RZ, 0x5, R14 ;  /* 0x00000005ff0e7819 */ /* 0x000fe2000001140e */
[----:B------:R-:W-:Y:S01]  /*1b390*/  IMAD R33, R6, -0x3, R33 ;  /* 0xfffffffd06217824 */ /* 0x000fe200078e0221 */
[----:B-----5:R-:W-:Y:S02]  /*1b3a0*/  SHF.R.S32.HI R39, RZ, 0x1f, R38 ;  /* 0x0000001fff277819 */ /* 0x020fe40000011426 */
[----:B------:R-:W-:Y:S01]  /*1b3b0*/  SHF.R.S32.HI R6, RZ, 0x1f, R45 ;  /* 0x0000001fff067819 */ /* 0x000fe2000001142d */
[----:B------:R-:W-:Y:S01]  /*1b3c0*/  IMAD R14, R14, 0x10, R7 ;  /* 0x000000100e0e7824 */ /* 0x000fe200078e0207 */
[----:B------:R-:W-:Y:S01]  /*1b3d0*/  SEL R45, R45, RZ, !P1 ;  /* 0x000000ff2d2d7207 */ /* 0x000fe20004800000 */
[----:B------:R-:W-:Y:S01]  /*1b3e0*/  IMAD R7, R20, 0x20, R36 ;  /* 0x0000002014077824 */ /* 0x000fe200078e0224 */
[----:B------:R-:W-:Y:S01]  /*1b3f0*/  SEL R44, R6, RZ, !P1 ;  /* 0x000000ff062c7207 */ /* 0x000fe20004800000 */
[----:B---3--:R-:W-:Y:S01]  /*1b400*/  IMAD R11, R33, 0x40, R14 ;  /* 0x00000040210b7824 */ /* 0x008fe200078e020e */
[----:B------:R-:W-:Y:S01]  /*1b410*/  LOP3.LUT P0, RZ, R15, 0x3, RZ, 0xc0, !PT ;  /* 0x000000030fff7812 */ /* 0x000fe2000780c0ff */
[----:B------:R-:W-:-:S03]  /*1b420*/  IMAD.WIDE R28, R7, 0x2, R28 ;  /* 0x00000002071c7825 */ /* 0x000fc600078e021c */
[C---:B------:R-:W-:Y:S02]  /*1b430*/  IADD3 R13, P5, R28.reuse, 0x3000, RZ ;  /* 0x000030001c0d7810 */ /* 0x040fe40007fbe0ff */
[C---:B------:R-:W-:Y:S02]  /*1b440*/  IADD3 R25, P4, R28.reuse, 0x4800, RZ ;  /* 0x000048001c197810 */ /* 0x040fe40007f9e0ff */
[----:B------:R-:W-:Y:S02]  /*1b450*/  IADD3 R31, P3, R28, 0x6000, RZ ;  /* 0x000060001c1f7810 */ /* 0x000fe40007f7e0ff */
[----:B------:R-:W-:Y:S02]  /*1b460*/  LOP3.LUT R12, R13, 0x180, RZ, 0xc0, !PT ;  /* 0x000001800d0c7812 */ /* 0x000fe400078ec0ff */
[----:B------:R-:W-:Y:S02]  /*1b470*/  LOP3.LUT R24, R25, 0x180, RZ, 0xc0, !PT ;  /* 0x0000018019187812 */ /* 0x000fe400078ec0ff */
[----:B------:R-:W-:-:S02]  /*1b480*/  LOP3.LUT R30, R31, 0x180, RZ, 0xc0, !PT ;  /* 0x000001801f1e7812 */ /* 0x000fc400078ec0ff */
        /* <DEDUP_REMOVED lines=9> */
[----:B------:R-:W-:Y:S01]  /*1b520*/  SHF.R.S32.HI R37, RZ, 0x1f, R36 ;  /* 0x0000001fff257819 */ /* 0x000fe20000011424 */
[----:B------:R-:W-:Y:S01]  /*1b530*/  BSSY B1, `(.L_x_9545) ;  /* 0x000005c000017945 */ /* 0x000fe20003800000 */
[----:B--2---:R-:W-:Y:S01]  /*1b540*/  SHF.R.S32.HI R43, RZ, 0x1f, R47 ;  /* 0x0000001fff2b7819 */ /* 0x004fe2000001142f */
[----:B----4-:R-:W-:-:S04]  /*1b550*/  IMAD R11, R46, 0xc0, R11 ;  /* 0x000000c02e0b7824 */ /* 0x010fc800078e020b */
[----:B------:R-:W-:Y:S01]  /*1b560*/  IMAD R4, R43, UR4, RZ ;  /* 0x000000042b047c24 */ /* 0x000fe2000f8e02ff */
[----:B------:R-:W-:-:S03]  /*1b570*/  SHF.R.S32.HI R7, RZ, 0x1f, R11 ;  /* 0x0000001fff077819 */ /* 0x000fc6000001140b */
[C---:B------:R-:W-:Y:S02]  /*1b580*/  IMAD R9, R47.reuse, UR5, R4 ;  /* 0x000000052f097c24 */ /* 0x040fe4000f8e0204 */
[----:B------:R-:W-:Y:S01]  /*1b590*/  IMAD.WIDE.U32 R4, R47, UR4, R38 ;  /* 0x000000042f047c25 */ /* 0x000fe2000f8e0026 */
[----:B------:R-:W-:-:S03]  /*1b5a0*/  ULDC.64 UR4, c[0x0][0xb78] ;  /* 0x0002de0000047ab9 */ /* 0x000fc60000000a00 */
[----:B------:R-:W-:Y:S01]  /*1b5b0*/  IMAD.IADD R5, R5, 0x1, R9 ;  /* 0x0000000105057824 */ /* 0x000fe200078e0209 */
[----:B------:R-:W-:Y:S01]  /*1b5c0*/  IADD3 R9, P2, R28, 0x1800, RZ ;  /* 0x000018001c097810 */ /* 0x000fe20007f5e0ff */
[----:B------:R-:W-:Y:S02]  /*1b5d0*/  IMAD R6, R44, UR4, RZ ;  /* 0x000000042c067c24 */ /* 0x000fe4000f8e02ff */
[----:B------:R-:W-:Y:S01]  /*1b5e0*/  IMAD.WIDE.U32 R4, R45, UR4, R4 ;  /* 0x000000042d047c25 */ /* 0x000fe2000f8e0004 */
[----:B------:R-:W-:-:S03]  /*1b5f0*/  LOP3.LUT R8, R9, 0x180, RZ, 0xc0, !PT ;  /* 0x0000018009087812 */ /* 0x000fc600078ec0ff */
[----:B------:R-:W-:Y:S01]  /*1b600*/  IMAD R6, R45, UR5, R6 ;  /* 0x000000052d067c24 */ /* 0x000fe2000f8e0206 */
[----:B------:R-:W-:Y:S01]  /*1b610*/  IADD3 R4, P1, R11, R4, RZ ;  /* 0x000000040b047210 */ /* 0x000fe20007f3e0ff */
[----:B------:R-:W-:Y:S01]  /*1b620*/  ULDC.64 UR4, c[0x0][0xb40] ;  /* 0x0002d00000047ab9 */ /* 0x000fe20000000a00 */
[----:B------:R-:W-:Y:S02]  /*1b630*/  SHF.R.U64 R8, R8, 0x3, RZ ;  /* 0x0000000308087819 */ /* 0x000fe400000012ff */
[----:B------:R-:W-:Y:S01]  /*1b640*/  IADD3.X R7, R7, R5, R6, P1, !PT ;  /* 0x0000000507077210 */ /* 0x000fe20000ffe406 */
[----:B------:R-:W-:Y:S01]  /*1b650*/  VIADD R5, R11, 0x8 ;  /* 0x000000080b057836 */ /* 0x000fe20000000000 */
[----:B------:R-:W-:Y:S02]  /*1b660*/  LEA R40, P1, R4, UR4, 0x2 ;  /* 0x0000000404287c11 */ /* 0x000fe4000f8210ff */
[----:B------:R-:W-:Y:S01]  /*1b670*/  LOP3.LUT R8, R8, R9, RZ, 0x3c, !PT ;  /* 0x0000000908087212 */ /* 0x000fe200078e3cff */
[----:B------:R-:W-:Y:S01]  /*1b680*/  IMAD.X R9, RZ, RZ, R29, P2 ;  /* 0x000000ffff097224 */ /* 0x000fe200010e061d */
[----:B------:R-:W-:Y:S01]  /*1b690*/  LEA.HI.X R41, R4, UR5, R7, 0x2, P1 ;  /* 0x0000000504297c11 */ /* 0x000fe200088f1407 */
[----:B------:R-:W-:Y:S01]  /*1b6a0*/  ULDC.64 UR4, c[0x0][0xaa0] ;  /* 0x0002a80000047ab9 */ /* 0x000fe20000000a00 */
[----:B------:R-:W-:-:S02]  /*1b6b0*/  IADD3 R7, P2, R28, 0x7800, RZ ;  /* 0x000078001c077810 */ /* 0x000fc40007f5e0ff */
[----:B------:R-:W-:Y:S02]  /*1b6c0*/  LOP3.LUT R4, R28, 0x180, RZ, 0xc0, !PT ;  /* 0x000001801c047812 */ /* 0x000fe400078ec0ff */
[-C--:B------:R-:W-:Y:S01]  /*1b6d0*/  ISETP.GE.OR P1, PT, R11, R42.reuse, P0 ;  /* 0x0000002a0b00720c */ /* 0x080fe20000726670 */
[----:B------:R-:W-:Y:S01]  /*1b6e0*/  IMAD.X R33, RZ, RZ, R29, P2 ;  /* 0x000000ffff217224 */ /* 0x000fe200010e061d */
[----:B------:R-:W-:Y:S02]  /*1b6f0*/  ISETP.GE.OR P0, PT, R5, R42, P0 ;  /* 0x0000002a0500720c */ /* 0x000fe40000706670 */
[----:B------:R-:W-:Y:S02]  /*1b700*/  LOP3.LUT R6, R7, 0x180, RZ, 0xc0, !PT ;  /* 0x0000018007067812 */ /* 0x000fe400078ec0ff */
[----:B------:R-:W-:Y:S02]  /*1b710*/  SHF.R.U64 R5, R4, 0x3, RZ ;  /* 0x0000000304057819 */ /* 0x000fe400000012ff */
[----:B------:R-:W-:-:S02]  /*1b720*/  SHF.R.U64 R6, R6, 0x3, RZ ;  /* 0x0000000306067819 */ /* 0x000fc400000012ff */
[----:B------:R-:W-:Y:S01]  /*1b730*/  LOP3.LUT R4, R5, R28, RZ, 0x3c, !PT ;  /* 0x0000001c05047212 */ /* 0x000fe200078e3cff */
[----:B------:R-:W-:Y:S01]  /*1b740*/  IMAD.MOV.U32 R5, RZ, RZ, R29 ;  /* 0x000000ffff057224 */ /* 0x000fe200078e001d */
[----:B------:R-:W-:Y:S01]  /*1b750*/  LOP3.LUT R32, R6, R7, RZ, 0x3c, !PT ;  /* 0x0000000706207212 */ /* 0x000fe200078e3cff */
[----:B------:R-:W-:Y:S04]  /*1b760*/  @!P1 STG.E desc[UR52][R40.64], R0 ;  /* 0x0000000028009986 */ /* 0x000fe8000c101934 */
[----:B------:R0:W-:Y:S01]  /*1b770*/  @!P0 STG.E desc[UR52][R40.64+0x20], R3 ;  /* 0x0000200328008986 */ /* 0x0001e2000c101934 */
[----:B------:R-:W-:-:S03]  /*1b780*/  IMAD R21, R39, UR4, RZ ;  /* 0x0000000427157c24 */ /* 0x000fc6000f8e02ff */
[----:B------:R-:W5:Y:S04]  /*1b790*/  LD.E.128 R4, desc[UR52][R4.64] ;  /* 0x0000003404047980 */ /* 0x000f68000c101d00 */
[----:B------:R-:W5:Y:S04]  /*1b7a0*/  LD.E.128 R8, desc[UR52][R8.64] ;  /* 0x0000003408087980 */ /* 0x000f68000c101d00 */
[----:B------:R-:W5:Y:S04]  /*1b7b0*/  LD.E.128 R12, desc[UR52][R12.64] ;  /* 0x000000340c0c7980 */ /* 0x000f68000c101d00 */
[----:B------:R-:W5:Y:S04]  /*1b7c0*/  LD.E.128 R24, desc[UR52][R24.64] ;  /* 0x0000003418187980 */ /* 0x000f68000c101d00 */
[----:B------:R-:W5:Y:S04]  /*1b7d0*/  LD.E.128 R28, desc[UR52][R30.64] ;  /* 0x000000341e1c7980 */ /* 0x000f68000c101d00 */
[----:B------:R-:W5:Y:S01]  /*1b7e0*/  LD.E.128 R32, desc[UR52][R32.64] ;  /* 0x0000003420207980 */ /* 0x000f62000c101d00 */
[C---:B0-----:R-:W-:Y:S01]  /*1b7f0*/  IMAD.WIDE.U32 R40, R38.reuse, UR4, R36 ;  /* 0x0000000426287c25 */ /* 0x041fe2000f8e0024 */
[----:B------:R-:W-:Y:S01]  /*1b800*/  @!PT LDS RZ, [RZ] ;  /* 0x00000000fffff984 */ /* 0x000fe20000000800 */
[----:B------:R-:W-:Y:S01]  /*1b810*/  @!PT LDS RZ, [RZ] ;  /* 0x00000000fffff984 */ /* 0x000fe20000000800 */
[----:B------:R-:W-:Y:S01]  /*1b820*/  @!PT LDS RZ, [RZ] ;  /* 0x00000000fffff984 */ /* 0x000fe20000000800 */
[----:B------:R-:W-:Y:S01]  /*1b830*/  @!PT LDS RZ, [RZ] ;  /* 0x00000000fffff984 */ /* 0x000fe20000000800 */
[----:B------:R0:W-:Y:S06]  /*1b840*/  MEMBAR.ALL.CTA ;  /* 0x0000000000007992 */ /* 0x0001ec0000008000 */
[----:B0-----:R-:W0:Y:S01]  /*1b850*/  FENCE.VIEW.ASYNC.S ;  /* 0x00000000000073c6 */ /* 0x001e220000000000 */
[----:B------:R-:W-:Y:S01]  /*1b860*/  IMAD R21, R38, UR5, R21 ;  /* 0x0000000526157c24 */ /* 0x000fe2000f8e0215 */
[----:B------:R-:W-:Y:S01]  /*1b870*/  ULDC.64 UR4, c[0x0][0xae0] ;  /* 0x0002b80000047ab9 */ /* 0x000fe20000000a00 */
[----:B------:R-:W-:-:S02]  /*1b880*/  IMAD R42, R46, -0xc0, R42 ;  /* 0xffffff402e2a7824 */ /* 0x000fc400078e022a */
[----:B------:R-:W-:Y:S02]  /*1b890*/  IMAD.IADD R41, R41, 0x1, R21 ;  /* 0x0000000129297824 */ /* 0x000fe400078e0215 */
[----:B------:R-:W-:Y:S01]  /*1b8a0*/  IMAD R21, R43, UR4, RZ ;  /* 0x000000042b157c24 */ /* 0x000fe2000f8e02ff */
[CC--:B------:R-:W-:Y:S01]  /*1b8b0*/  ISETP.GE.AND P0, PT, R20.reuse, R42.reuse, PT ;  /* 0x0000002a1400720c */ /* 0x0c0fe20003f06270 */
[----:B------:R-:W-:Y:S02]  /*1b8c0*/  VIADD R3, R20, 0x60 ;  /* 0x0000006014037836 */ /* 0x000fe40000000000 */
[----:B------:R-:W-:Y:S02]  /*1b8d0*/  VIADD R0, R2, 0x2d820 ;  /* 0x0002d82002007836 */ /* 0x000fe40000000000 */
[----:B------:R-:W-:Y:S01]  /*1b8e0*/  IMAD R21, R47, UR5, R21 ;  /* 0x000000052f157c24 */ /* 0x000fe2000f8e0215 */
[----:B------:R-:W-:Y:S01]  /*1b8f0*/  ISETP.GE.AND P3, PT, R3, R42, PT ;  /* 0x0000002a0300720c */ /* 0x000fe20003f66270 */
[----:B------:R-:W-:Y:S01]  /*1b900*/  IMAD.WIDE.U32 R38, R47, UR4, R40 ;  /* 0x000000042f267c25 */ /* 0x000fe2000f8e0028 */
[----:B------:R-:W-:Y:S01]  /*1b910*/  ULDC.64 UR4, c[0x0][0xae8] ;  /* 0x0002ba0000047ab9 */ /* 0x000fe20000000a00 */
[----:B------:R-:W-:-:S02]  /*1b920*/  PRMT R0, RZ, 0x654, R0 ;  /* 0x00000654ff007816 */ /* 0x000fc40000000000 */
[----:B------:R-:W-:Y:S01]  /*1b930*/  IMAD.IADD R39, R39, 0x1, R21 ;  /* 0x0000000127277824 */ /* 0x000fe200078e0215 */
[----:B------:R-:W-:Y:S01]  /*1b940*/  SHF.R.S32.HI R21, RZ, 0x1f, R20 ;  /* 0x0000001fff157819 */ /* 0x000fe20000011414 */
[----:B------:R-:W-:Y:S02]  /*1b950*/  IMAD R3, R44, UR4, RZ ;  /* 0x000000042c037c24 */ /* 0x000fe4000f8e02ff */
[C---:B------:R-:W-:Y:S01]  /*1b960*/  IMAD.WIDE.U32 R40, R45.reuse, UR4, R38 ;  /* 0x000000042d287c25 */ /* 0x040fe2000f8e0026 */
[----:B0-----:R0:W-:Y:S03]  /*1b970*/  SYNCS.ARRIVE.TRANS64.RED.A1T0 RZ, [R0+URZ], RZ ;  /* 0x000000ff00ff79a7 */ /* 0x0011e6000810043f */
[----:B------:R-:W-:Y:S02]  /*1b980*/  IMAD R3, R45, UR5, R3 ;  /* 0x000000052d037c24 */ /* 0x000fe4000f8e0203 */
        /* <DEDUP_REMOVED lines=22> */
.L_x_9546:
[----:B------:R-:W-:Y:S05]  /*1baf0*/  BSYNC B1 ;  /* 0x0000000000017941 */ /* 0x000fea0003800000 */
.L_x_9545:
        /* <DEDUP_REMOVED lines=24> */
.L_x_9543:
[----:B0-----:R-:W2:Y:S01]  /*1bc80*/  LDL R8, [R1+0x48] ;  /* 0x0000480001087983 */ /* 0x001ea20000100800 */
[----:B------:R-:W-:Y:S01]  /*1bc90*/  ULDC.64 UR4, c[0x0][0xbd8] ;  /* 0x0002f60000047ab9 */ /* 0x000fe20000000a00 */
[----:B------:R-:W2:Y:S01]  /*1bca0*/  LDC.64 R4, c[0x0][0xbd8] ;  /* 0x0002f600ff047b82 */ /* 0x000ea20000000a00 */
[----:B------:R-:W-:Y:S01]  /*1bcb0*/  ISETP.NE.U32.AND P0, PT, RZ, UR4, PT ;  /* 0x00000004ff007c0c */ /* 0x000fe2000bf05070 */
[----:B------:R-:W-:-:S03]  /*1bcc0*/  IMAD.MOV.U32 R3, RZ, RZ, RZ ;  /* 0x000000ffff037224 */ /* 0x000fc600078e00ff */
[----:B------:R-:W-:Y:S01]  /*1bcd0*/  ISETP.NE.AND.EX P0, PT, RZ, UR5, PT, P0 ;  /* 0x00000005ff007c0c */ /* 0x000fe2000bf05300 */
[----:B------:R-:W-:Y:S02]  /*1bce0*/  ULDC.64 UR4, c[0x0][0xbe0] ;  /* 0x0002f80000047ab9 */ /* 0x000fe40000000a00 */
[----:B------:R-:W-:-:S04]  /*1bcf0*/  ISETP.NE.U32.AND P1, PT, RZ, UR4, PT ;  /* 0x00000004ff007c0c */ /* 0x000fc8000bf25070 */
[----:B------:R-:W-:-:S13]  /*1bd00*/  ISETP.NE.AND.EX P1, PT, RZ, UR5, PT, P1 ;  /* 0x00000005ff007c0c */ /* 0x000fda000bf25310 */
[----:B------:R-:W0:Y:S01]  /*1bd10*/  @P1 LDC.64 R6, c[0x0][0xbe0] ;  /* 0x0002f800ff061b82 */ /* 0x000e220000000a00 */
[----:B------:R-:W-:Y:S02]  /*1bd20*/  ULDC UR4, c[0x0][0xa88] ;  /* 0x0002a20000047ab9 */ /* 0x000fe40000000800 */
[----:B------:R-:W-:Y:S02]  /*1bd30*/  IMAD.U32 R0, RZ, RZ, UR4 ;  /* 0x00000004ff007e24 */ /* 0x000fe4000f8e00ff */
[----:B--2---:R-:W-:-:S04]  /*1bd40*/  IMAD.WIDE R4, R8, 0x4, R4 ;  /* 0x0000000408047825 */ /* 0x004fc800078e0204 */
[----:B0-----:R-:W-:Y:S01]  /*1bd50*/  @P1 IMAD.WIDE R6, R8, 0x4, R6 ;  /* 0x0000000408061825 */ /* 0x001fe200078e0206 */
[----:B------:R0:W5:Y:S04]  /*1bd60*/  @P0 LDG.E R3, desc[UR52][R4.64] ;  /* 0x0000003404030981 */ /* 0x000168000c1e1900 */
[----:B------:R0:W5:Y:S01]  /*1bd70*/  @P1 LDG.E R0, desc[UR52][R6.64] ;  /* 0x0000003406001981 */ /* 0x000162000c1e1900 */
[----:B------:R-:W-:Y:S01]  /*1bd80*/  ISETP.GT.AND P2, PT, R32, 0xbf, PT ;  /* 0x000000bf2000780c */ /* 0x000fe20003f44270 */
[----:B------:R-:W-:-:S12]  /*1bd90*/  @P1 BRA `(.L_x_9548) ;  /* 0x0000000000101947 */ /* 0x000fd80003800000 */
[----:B------:R-:W-:Y:S05]  /*1bda0*/  @!P0 BRA `(.L_x_9548) ;  /* 0x00000000000c8947 */ /* 0x000fea0003800000 */
[----:B0-----:R-:W2:Y:S04]  /*1bdb0*/  LDG.E R7, desc[UR52][R4.64] ;  /* 0x0000003404077981 */ /* 0x001ea8000c1e1900 */
[----:B-----5:R-:W2:Y:S02]  /*1bdc0*/  LDG.E R0, desc[UR52][R4.64+0x4] ;  /* 0x0000043404007981 */ /* 0x020ea4000c1e1900 */
[----:B--2---:R-:W-:-:S07]  /*1bdd0*/  IMAD.IADD R0, R0, 0x1, -R7 ;  /* 0x0000000100007824 */ /* 0x004fce00078e0a07 */
.L_x_9548:
[----:B------:R-:W2:Y:S04]  /*1bde0*/  LDL R13, [R1+0x44] ;  /* 0x00004400010d7983 */ /* 0x000ea80000100800 */
[----:B------:R1:W5:Y:S01]  /*1bdf0*/  LDL R12, [R1+0x50] ;  /* 0x00005000010c7983 */ /* 0x0003620000100800 */
[----:B0-----:R-:W-:Y:S01]  /*1be00*/  SHF.R.S32.HI R4, RZ, 0x1f, R8 ;  /* 0x0000001fff047819 */ /* 0x001fe20000011408 */
[----:B------:R-:W-:Y:S01]  /*1be10*/  BSSY B1, `(.L_x_9549) ;  /* 0x000001c000017945 */ /* 0x000fe20003800000 */
[----:B------:R-:W-:Y:S02]  /*1be20*/  SEL R11, R8, RZ, !P0 ;  /* 0x000000ff080b7207 */ /* 0x000fe40004000000 */
[----:B------:R-:W-:Y:S02]  /*1be30*/  SHF.R.S32.HI R37, RZ, 0x1f, R36 ;  /* 0x0000001fff257819 */ /* 0x000fe40000011424 */
[----:B------:R-:W-:-:S02]  /*1be40*/  SEL R10, R4, RZ, !P0 ;  /* 0x000000ff040a7207 */ /* 0x000fc40004000000 */
[----:B-----5:R-:W-:Y:S02]  /*1be50*/  SHF.R.S32.HI R8, RZ, 0x1f, R3 ;  /* 0x0000001fff087819 */ /* 0x020fe40000011403 */
[----:B--2---:R-:W-:Y:S01]  /*1be60*/  SHF.R.S32.HI R9, RZ, 0x1f, R13 ;  /* 0x0000001fff097819 */ /* 0x004fe2000001140d */
[----:B-1----:R-:W-:Y:S06]  /*1be70*/  @P2 BRA `(.L_x_9550) ;  /* 0x0000000000542947 */ /* 0x002fec0003800000 */
        /* <DEDUP_REMOVED lines=21> */
.L_x_9550:
[----:B------:R-:W-:Y:S05]  /*1bfd0*/  BSYNC B1 ;  /* 0x0000000000017941 */ /* 0x000fea0003800000 */
.L_x_9549:
[----:B------:R-:W-:Y:S01]  /*1bfe0*/  ULDC.64 UR4, c[0x0][0xaa0] ;  /* 0x0002a80000047ab9 */ /* 0x000fe20000000a00 */
[----:B0-----:R-:W-:Y:S01]  /*1bff0*/  IMAD R7, R12, -0xc0, R0 ;  /* 0xffffff400c077824 */ /* 0x001fe200078e0200 */
[----:B------:R-:W-:Y:S01]  /*1c000*/  SHF.R.S32.HI R21, RZ, 0x1f, R20 ;  /* 0x0000001fff157819 */ /* 0x000fe20000011414 */
[----:B------:R-:W-:Y:S01]  /*1c010*/  IMAD R6, R8, UR4, RZ ;  /* 0x0000000408067c24 */ /* 0x000fe2000f8e02ff */
[----:B------:R-:W-:Y:S01]  /*1c020*/  BSSY B1, `(.L_x_9551) ;  /* 0x0000026000017945 */ /* 0x000fe20003800000 */
[----:B------:R-:W-:Y:S01]  /*1c030*/  IMAD.WIDE.U32 R4, R3, UR4, R36 ;  /* 0x0000000403047c25 */ /* 0x000fe2000f8e0024 */
[----:B------:R-:W-:-:S03]  /*1c040*/  ISETP.GE.AND P0, PT, R20, R7, PT ;  /* 0x000000071400720c */ /* 0x000fc60003f06270 */
[----:B------:R-:W-:Y:S01]  /*1c050*/  IMAD R3, R3, UR5, R6 ;  /* 0x0000000503037c24 */ /* 0x000fe2000f8e0206 */
[----:B------:R-:W-:Y:S01]  /*1c060*/  ULDC.64 UR4, c[0x0][0xae0] ;  /* 0x0002b80000047ab9 */ /* 0x000fe20000000a00 */
[----:B------:R-:W-:Y:S02]  /*1c070*/  VIADD R0, R20, 0x60 ;  /* 0x0000006014007836 */ /* 0x000fe40000000000 */
[----:B------:R-:W-:Y:S02]  /*1c080*/  IMAD R6, R9, UR4, RZ ;  /* 0x0000000409067c24 */ /* 0x000fe4000f8e02ff */
[----:B------:R-:W-:Y:S01]  /*1c090*/  IMAD.IADD R5, R5, 0x1, R3 ;  /* 0x0000000105057824 */ /* 0x000fe200078e0203 */
[----:B------:R-:W-:Y:S01]  /*1c0a0*/  ISETP.GE.AND P1, PT, R0, R7, PT ;  /* 0x000000070000720c */ /* 0x000fe20003f26270 */
[C---:B------:R-:W-:Y:S02]  /*1c0b0*/  IMAD R3, R13.reuse, UR5, R6 ;  /* 0x000000050d037c24 */ /* 0x040fe4000f8e0206 */
[----:B------:R-:W-:Y:S01]  /*1c0c0*/  IMAD.WIDE.U32 R4, R13, UR4, R4 ;  /* 0x000000040d047c25 */ /* 0x000fe2000f8e0004 */
[----:B------:R-:W-:-:S03]  /*1c0d0*/  ULDC.64 UR4, c[0x0][0xae8] ;  /* 0x0002ba0000047ab9 */ /* 0x000fc60000000a00 */
[----:B------:R-:W-:Y:S02]  /*1c0e0*/  IMAD.IADD R5, R5, 0x1, R3 ;  /* 0x0000000105057824 */ /* 0x000fe400078e0203 */
[----:B------:R-:W-:Y:S02]  /*1c0f0*/  IMAD R0, R10, UR4, RZ ;  /* 0x000000040a007c24 */ /* 0x000fe4000f8e02ff */
        /* <DEDUP_REMOVED lines=24> */
.L_x_9552:
[----:B------:R-:W-:Y:S05]  /*1c280*/  BSYNC B1 ;  /* 0x0000000000017941 */ /* 0x000fea0003800000 */
.L_x_9551:
        /* <DEDUP_REMOVED lines=22> */
.L_x_9547:
[----:B------:R-:W-:Y:S05]  /*1c3f0*/  BSYNC B0 ;  /* 0x0000000000007941 */ /* 0x000fea0003800000 */
.L_x_9542:
[----:B------:R-:W4:Y:S01]  /*1c400*/  LDL R0, [R1+0x3c] ;  /* 0x00003c0001007983 */ /* 0x000f220000100800 */
[----:B------:R-:W-:Y:S02]  /*1c410*/  ULDC UR4, c[0x0][0xc14] ;  /* 0x0003050000047ab9 */ /* 0x000fe40000000800 */
[----:B----4-:R-:W-:-:S13]  /*1c420*/  ISETP.GE.AND P0, PT, R0, UR4, PT ;  /* 0x0000000400007c0c */ /* 0x010fda000bf06270 */
[----:B------:R-:W-:Y:S05]  /*1c430*/  @!P0 BRA `(.L_x_9553) ;  /* 0xfffffe4c00288947 */ /* 0x000fea000383ffff */
[----:B------:R-:W-:Y:S05]  /*1c440*/  BRA `(.L_x_9344) ;  /* 0x00000060007c7947 */ /* 0x000fea0003800000 */
.L_x_9342:
[----:B------:R-:W-:-:S08]  /*1c450*/  NOP ;  /* 0x0000000000007918 */ /* 0x000fd00000000000 */
[----:B------:R-:W0:-:S00]  /*1c460*/  USETMAXREG.DEALLOC.CTAPOOL 0x20 ;  /* 0x00000020000079c8 */ /* 0x000e0000080e0500 */
[----:B0-----:R-:W-:-:S06]  /*1c470*/  LOP3.LUT R0, R0, 0x3, RZ, 0xc0, !PT ;  /* 0x0000000300007812 */ /* 0x001fcc00078ec0ff */
[----:B------:R-:W0:Y:S02]  /*1c480*/  SHFL.IDX PT, R0, R0, RZ, 0x1f ;  /* 0x00001fff00007589 */ /* 0x000e2400000e0000 */
[----:B0-----:R-:W-:-:S13]  /*1c490*/  ISETP.NE.AND P0, PT, R0, RZ, PT ;  /* 0x000000ff0000720c */ /* 0x001fda0003f05270 */
[----:B------:R-:W-:Y:S05]  /*1c4a0*/  @P0 BRA `(.L_x_9344) ;  /* 0x0000006000640947 */ /* 0x000fea0003800000 */
[----:B------:R-:W2:Y:S01]  /*1c4b0*/  LDL.LU R7, [R1] ;  /* 0x0000000001077983 */ /* 0x000ea20000300800 */
        /* <DEDUP_REMOVED lines=46> */
[----:B------:R2:W-:Y:S01]  /*1c7a0*/  STL [R1], R7 ;  /* 0x0000000701007387 */ /* 0x0005e20000100800 */
        /* <DEDUP_REMOVED lines=9> */
.L_x_9558:
        /* <DEDUP_REMOVED lines=14> */
.L_x_9557:
[----:B------:R-:W-:Y:S05]  /*1c920*/  BSYNC B0 ;  /* 0x0000000000007941 */ /* 0x000fea0003800000 */
.L_x_9556:
        /* <DEDUP_REMOVED lines=26> */
.L_x_9554:
        /* <DEDUP_REMOVED lines=20> */
.L_x_9559:
        /* <DEDUP_REMOVED lines=59> */
.L_x_9555:
[----:B------:R-:W-:Y:S02]  /*1cfc0*/  IMAD.MOV.U32 R17, RZ, RZ, RZ ;  /* 0x000000ffff117224 */ /* 0x000fe400078e00ff */
[----:B------:R-:W-:Y:S02]  /*1cfd0*/  IMAD.U32 R16, RZ, RZ, UR6 ;  /* 0x00000006ff107e24 */ /* 0x000fe4000f8e00ff */
[----:B------:R-:W-:-:S07]  /*1cfe0*/  IMAD.MOV.U32 R18, RZ, RZ, RZ ;  /* 0x000000ffff127224 */ /* 0x000fce00078e00ff */
.L_x_9560:
[----:B------:R-:W2:Y:S01]  /*1cff0*/  LDL.LU R2, [R1] ;  /* 0x0000000001027983 */ /* 0x000ea20000300800 */
        /* <DEDUP_REMOVED lines=11> */
[----:B------:R0:W-:Y:S04]  /*1d0b0*/  STL [R1], R2 ;  /* 0x0000000201007387 */ /* 0x0001e80000100800 */
[----:B------:R0:W-:Y:S06]  /*1d0c0*/  STL [R1+0x8], RZ ;  /* 0x000008ff01007387 */ /* 0x0001ec0000100800 */
[----:B------:R-:W-:Y:S05]  /*1d0d0*/  @P0 BRA `(.L_x_9561) ;  /* 0x00000050007c0947 */ /* 0x000fea0003800000 */
[----:B------:R-:W1:Y:S01]  /*1d0e0*/  S2R R4, SR_TID.X ;  /* 0x0000000000047919 */ /* 0x000e620000002100 */
        /* <DEDUP_REMOVED lines=10> */
[----:B------:R-:W-:Y:S01]  /*1d190*/  ULOP3.LUT UR38, UR36, 0x2, URZ, 0xfc, !UPT ;  /* 0x0000000224267892 */ /* 0x000fe2000f8efc3f */
[----:B-1----:R-:W-:-:S04]  /*1d1a0*/  LOP3.LUT R4, R4, 0x7f, RZ, 0xc0, !PT ;  /* 0x0000007f04047812 */ /* 0x002fc800078ec0ff */
[C---:B------:R-:W-:Y:S02]  /*1d1b0*/  ISETP.NE.AND P2, PT, R4.reuse, RZ, PT ;  /* 0x000000ff0400720c */ /* 0x040fe40003f45270 */
[----:B------:R-:W-:-:S11]  /*1d1c0*/  ISETP.NE.OR P0, PT, R4, RZ, !P1 ;  /* 0x000000ff0400720c */ /* 0x000fd60004f05670 */
[----:B------:R-:W-:-:S04]  /*1d1d0*/  @P2 LOP3.LUT R2, R2, 0x2, RZ, 0xfc, !PT ;  /* 0x0000000202022812 */ /* 0x000fc800078efcff */
[----:B------:R-:W-:-:S05]  /*1d1e0*/  @P0 LOP3.LUT R2, R2, 0x40, RZ, 0xfc, !PT ;  /* 0x0000004002020812 */ /* 0x000fca00078efcff */
[----:B------:R0:W-:Y:S02]  /*1d1f0*/  STL [R1], R2 ;  /* 0x0000000201007387 */ /* 0x0001e40000100800 */
.L_x_9667:
        /* <DEDUP_REMOVED lines=9> */
[----:B01----:R-:W0:Y:S01]  /*1d290*/  @P0 LDC.64 R2, c[0x0][0xa28] ;  /* 0x00028a00ff020b82 */ /* 0x003e220000000a00 */
[----:B------:R-:W-:-:S04]  /*1d2a0*/  ISETP.NE.U32.AND P2, PT, RZ, UR4, PT ;  /* 0x00000004ff007c0c */ /* 0x000fc8000bf45070 */
[----:B------:R-:W-:Y:S01]  /*1d2b0*/  ISETP.NE.AND.EX P2, PT, RZ, UR5, PT, P2 ;  /* 0x00000005ff007c0c */ /* 0x000fe2000bf45320 */
[----:B------:R-:W-:Y:S01]  /*1d2c0*/  ULDC.64 UR4, c[0x0][0xa18] ;  /* 0x0002860000047ab9 */ /* 0x000fe20000000a00 */
[----:B0-----:R-:W-:-:S05]  /*1d2d0*/  @P0 IMAD.WIDE R2, R19, 0x4, R2 ;  /* 0x0000000413020825 */ /* 0x001fca00078e0202 */
[----:B------:R0:W5:Y:S01]  /*1d2e0*/  @P0 LDG.E R11, desc[UR52][R2.64] ;  /* 0x00000034020b0981 */ /* 0x000162000c1e1900 */
[----:B------:R-:W-:Y:S01]  /*1d2f0*/  ISETP.NE.U32.AND P0, PT, RZ, UR4, PT ;  /* 0x00000004ff007c0c */ /* 0x000fe2000bf05070 */
[----:B0-----:R-:W0:Y:S03]  /*1d300*/  LDC.64 R2, c[0x0][0xa00] ;  /* 0x00028000ff027b82 */ /* 0x001e260000000a00 */
[----:B------:R-:W-:-:S13]  /*1d310*/  ISETP.NE.AND.EX P0, PT, RZ, UR5, PT, P0 ;  /* 0x00000005ff007c0c */ /* 0x000fda000bf05300 */
[----:B------:R-:W1:Y:S01]  /*1d320*/  @P0 LDC.64 R4, c[0x0][0xa18] ;  /* 0x00028600ff040b82 */ /* 0x000e620000000a00 */
[----:B0-----:R-:W-:-:S05]  /*1d330*/  IMAD.WIDE R2, R19, 0x4, R2 ;  /* 0x0000000413027825 */ /* 0x001fca00078e0202 */
[----:B------:R-:W2:Y:S01]  /*1d340*/  @P2 LDG.E R0, desc[UR52][R2.64] ;  /* 0x0000003402002981 */ /* 0x000ea2000c1e1900 */
[----:B------:R-:W-:Y:S02]  /*1d350*/  ULDC UR4, c[0x0][0x288] ;  /* 0x0000a20000047ab9 */ /* 0x000fe40000000800 */
[----:B------:R-:W-:Y:S01]  /*1d360*/  IMAD.U32 R10, RZ, RZ, UR4 ;  /* 0x00000004ff0a7e24 */ /* 0x000fe2000f8e00ff */
[----:B------:R-:W-:Y:S01]  /*1d370*/  ULDC.64 UR4, c[0x0][0x3f8] ;  /* 0x0000fe0000047ab9 */ /* 0x000fe20000000a00 */
[----:B-1----:R-:W-:-:S05]  /*1d380*/  @P0 IMAD.WIDE R4, R19, 0x4, R4 ;  /* 0x0000000413040825 */ /* 0x002fca00078e0204 */
[----:B------:R0:W5:Y:S01]  /*1d390*/  @P0 LDG.E R10, desc[UR52][R4.64] ;  /* 0x00000034040a0981 */ /* 0x000162000c1e1900 */
[----:B------:R-:W-:Y:S01]  /*1d3a0*/  UISETP.NE.U32.AND UP0, UPT, UR4, URZ, UPT ;  /* 0x0000003f0400728c */ /* 0x000fe2000bf05070 */
[----:B------:R-:W-:Y:S01]  /*1d3b0*/  ISETP.NE.U32.AND P1, PT, RZ, UR8, PT ;  /* 0x00000008ff007c0c */ /* 0x000fe2000bf25070 */
[----:B------:R-:W-:Y:S01]  /*1d3c0*/  ULDC UR6, c[0x0][0x338] ;  /* 0x0000ce0000067ab9 */ /* 0x000fe20000000800 */
[----:B------:R-:W-:Y:S01]  /*1d3d0*/  ULDC UR4, c[0x0][0x404] ;  /* 0x0001010000047ab9 */ /* 0x000fe20000000800 */
[----:B------:R-:W-:Y:S01]  /*1d3e0*/  UISETP.NE.AND.EX UP0, UPT, UR5, URZ, UPT, UP0 ;  /* 0x0000003f0500728c */ /* 0x000fe2000bf05300 */
[----:B------:R-:W-:Y:S01]  /*1d3f0*/  ISETP.NE.AND.EX P3, PT, RZ, UR9, PT, P1 ;  /* 0x00000009ff007c0c */ /* 0x000fe2000bf65310 */
[----:B------:R-:W-:Y:S01]  /*1d400*/  IMAD.U32 R8, RZ, RZ, UR6 ;  /* 0x00000006ff087e24 */ /* 0x000fe2000f8e00ff */
[----:B------:R-:W-:Y:S01]  /*1d410*/  ULDC UR5, c[0x0][0x2e0] ;  /* 0x0000b80000057ab9 */ /* 0x000fe20000000800 */
[----:B------:R-:W-:Y:S01]  /*1d420*/  USEL UR4, UR4, 0x1, UP0 ;  /* 0x0000000104047887 */ /* 0x000fe20008000000 */
[----:B------:R-:W-:-:S03]  /*1d430*/  ISETP.NE.U32.AND P1, PT, RZ, UR10, PT ;  /* 0x0000000aff007c0c */ /* 0x000fc6000bf25070 */
[----:B------:R-:W-:Y:S01]  /*1d440*/  UIMAD UR4, UR4, UR5, URZ ;  /* 0x00000005040472a4 */ /* 0x000fe2000f8e023f */
[----:B------:R-:W-:-:S05]  /*1d450*/  ISETP.NE.AND.EX P1, PT, RZ, UR11, PT, P1 ;  /* 0x0000000bff007c0c */ /* 0x000fca000bf25310 */
[----:B------:R-:W-:Y:S01]  /*1d460*/  IMAD.U32 R6, RZ, RZ, UR4 ;  /* 0x00000004ff067e24 */ /* 0x000fe2000f8e00ff */
[----:B--2---:R0:W-:Y:S01]  /*1d470*/  STL [R1+0xc], R0 ;  /* 0x00000c0001007387 */ /* 0x0041e20000100800 */
[----:B------:R-:W-:Y:S06]  /*1d480*/  @P0 BRA `(.L_x_9562) ;  /* 0x0000000000100947 */ /* 0x000fec0003800000 */
[----:B------:R-:W-:Y:S05]  /*1d490*/  @!P2 BRA `(.L_x_9562) ;  /* 0x00000000000ca947 */ /* 0x000fea0003800000 */
[----:B0-----:R-:W2:Y:S04]  /*1d4a0*/  LDG.E R5, desc[UR52][R2.64] ;  /* 0x0000003402057981 */ /* 0x001ea8000c1e1900 */
[----:B-----5:R-:W2:Y:S02]  /*1d4b0*/  LDG.E R10, desc[UR52][R2.64+0x4] ;  /* 0x00000434020a7981 */ /* 0x020ea4000c1e1900 */
[----:B--2---:R-:W-:-:S07]  /*1d4c0*/  IMAD.IADD R10, R10, 0x1, -R5 ;  /* 0x000000010a0a7824 */ /* 0x004fce00078e0a05 */
.L_x_9562:
[----:B0-----:R-:W0:Y:S01]  /*1d4d0*/  LDC.64 R4, c[0x0][0xa08] ;  /* 0x00028200ff047b82 */ /* 0x001e220000000a00 */
        /* <DEDUP_REMOVED lines=16> */
.L_x_9563:
[----:B------:R-:W-:Y:S05]  /*1d5e0*/  @!P3 BRA `(.L_x_9564) ;  /* 0x00000000000cb947 */ /* 0x000fea0003800000 */
[----:B------:R-:W2:Y:S04]  /*1d5f0*/  LDG.E R7, desc[UR52][R4.64] ;  /* 0x0000003404077981 */ /* 0x000ea8000c1e1900 */
[----:B------:R-:W2:Y:S02]  /*1d600*/  LDG.E R6, desc[UR52][R4.64+0x4] ;  /* 0x0000043404067981 */ /* 0x000ea4000c1e1900 */
[----:B--2---:R-:W-:-:S07]  /*1d610*/  IMAD.IADD R6, R6, 0x1, -R7 ;  /* 0x0000000106067824 */ /* 0x004fce00078e0a07 */
.L_x_9564:
[----:B0-----:R-:W2:Y:S04]  /*1d620*/  @P1 LDG.E R5, desc[UR52][R2.64] ;  /* 0x0000003402051981 */ /* 0x001ea8000c1e1900 */
[----:B------:R-:W2:Y:S01]  /*1d630*/  @P1 LDG.E R4, desc[UR52][R2.64+0x4] ;  /* 0x0000043402041981 */ /* 0x000ea2000c1e1900 */
[----:B-----5:R-:W-:Y:S02]  /*1d640*/  IMAD.IADD R11, R6, 0x1, -R11 ;  /* 0x00000001060b7824 */ /* 0x020fe400078e0a0b */
[----:B------:R-:W-:-:S05]  /*1d650*/  IMAD R7, R17, 0xc0, RZ ;  /* 0x000000c011077824 */ /* 0x000fca00078e02ff */
[----:B------:R-:W-:Y:S01]  /*1d660*/  IADD3 R9, -R10, 0xc0, R7 ;  /* 0x000000c00a097810 */ /* 0x000fe20007ffe107 */
[----:B--2---:R-:W-:Y:S02]  /*1d670*/  @P1 IMAD.IADD R8, R4, 0x1, -R5 ;  /* 0x0000000104081824 */ /* 0x004fe400078e0a05 */
[----:B------:R-:W0:Y:S02]  /*1d680*/  LDC.64 R4, c[0x0][0x9e0] ;  /* 0x00027800ff047b82 */ /* 0x000e240000000a00 */
[----:B------:R-:W-:-:S04]  /*1d690*/  IMAD.IADD R12, R11, 0x1, R8 ;  /* 0x000000010b0c7824 */ /* 0x000fc800078e0208 */
[C---:B------:R-:W-:Y:S02]  /*1d6a0*/  VIADD R6, R12.reuse, 0x7f ;  /* 0x0000007f0c067836 */ /* 0x040fe40000000000 */
[----:B------:R-:W-:-:S03]  /*1d6b0*/  IMAD.IADD R2, R12, 0x1, R9 ;  /* 0x000000010c027824 */ /* 0x000fc600078e0209 */
[----:B------:R-:W-:-:S04]  /*1d6c0*/  SHF.R.S32.HI R7, RZ, 0x1f, R6 ;  /* 0x0000001fff077819 */ /* 0x000fc80000011406 */
[----:B------:R-:W-:-:S04]  /*1d6d0*/  LEA.HI R7, R7, R6, RZ, 0x7 ;  /* 0x0000000607077211 */ /* 0x000fc800078f38ff */
[----:B------:R-:W-:Y:S02]  /*1d6e0*/  SHF.R.S32.HI R9, RZ, 0x7, R7 ;  /* 0x00000007ff097819 */ /* 0x000fe40000011407 */
[----:B0-----:R-:W-:Y:S01]  /*1d6f0*/  ISETP.GE.AND P2, PT, R5, 0x1, PT ;  /* 0x000000010500780c */ /* 0x001fe20003f46270 */
        /* <DEDUP_REMOVED lines=13> */
.L_x_9567:
[----:B------:R-:W-:-:S13]  /*1d7d0*/  ISETP.NE.AND P0, PT, R5, 0x1, PT ;  /* 0x000000010500780c */ /* 0x000fda0003f05270 */
[----:B------:R-:W0:Y:S02]  /*1d7e0*/  @P0 LDC.64 R6, c[0x0][0x9e8] ;  /* 0x00027a00ff060b82 */ /* 0x000e240000000a00 */
[----:B0-----:R-:W-:-:S05]  /*1d7f0*/  @P0 IMAD.HI.U32 R6, R3, R6, RZ ;  /* 0x0000000603060227 */ /* 0x001fca00078e00ff */
[----:B------:R-:W-:-:S07]  /*1d800*/  @P0 SHF.R.U32.HI R3, RZ, R7, R6 ;  /* 0x00000007ff030219 */ /* 0x000fce0000011606 */
.L_x_9568:
[----:B------:R-:W-:Y:S05]  /*1d810*/  BSYNC B0 ;  /* 0x0000000000007941 */ /* 0x000fea0003800000 */
.L_x_9566:
[----:B------:R-:W-:-:S05]  /*1d820*/  IMAD R3, R3, R5, R5 ;  /* 0x0000000503037224 */ /* 0x000fca00078e0205 */
[----:B------:R-:W-:-:S07]  /*1d830*/  VIMNMX R4, R4, R3, PT ;  /* 0x0000000304047248 */ /* 0x000fce0003fe0100 */
.L_x_9565:
        /* <DEDUP_REMOVED lines=15> */
.L_x_9571:
[----:B------:R-:W-:-:S13]  /*1d930*/  ISETP.NE.AND P0, PT, R5, 0x1, PT ;  /* 0x000000010500780c */ /* 0x000fda0003f05270 */
[----:B------:R-:W0:Y:S02]  /*1d940*/  @P0 LDC.64 R6, c[0x0][0x9e8] ;  /* 0x00027a00ff060b82 */ /* 0x000e240000000a00 */
[----:B0-----:R-:W-:-:S04]  /*1d950*/  @P0 IMAD.HI.U32 R12, R3, R6, RZ ;  /* 0x00000006030c0227 */ /* 0x001fc800078e00ff */
[----:B------:R-:W-:Y:S01]  /*1d960*/  IMAD.MOV.U32 R6, RZ, RZ, R3 ;  /* 0x000000ffff067224 */ /* 0x000fe200078e0003 */
[----:B------:R-:W-:-:S07]  /*1d970*/  @P0 SHF.R.U32.HI R6, RZ, R7, R12 ;  /* 0x00000007ff060219 */ /* 0x000fce000001160c */
.L_x_9572:
[----:B------:R-:W-:Y:S05]  /*1d980*/  BSYNC B0 ;  /* 0x0000000000007941 */ /* 0x000fea0003800000 */
.L_x_9570:
[----:B------:R-:W-:-:S05]  /*1d990*/  IMAD R5, R6, R5, RZ ;  /* 0x0000000506057224 */ /* 0x000fca00078e02ff */
[----:B------:R-:W-:-:S07]  /*1d9a0*/  VIMNMX R10, R10, R5, !PT ;  /* 0x000000050a0a7248 */ /* 0x000fce0007fe0100 */
.L_x_9569:
[----:B------:R-:W-:Y:S01]  /*1d9b0*/  VIADD R4, R4, 0x7f ;  /* 0x0000007f04047836 */ /* 0x000fe20000000000 */
[----:B------:R-:W-:Y:S01]  /*1d9c0*/  SHF.R.S32.HI R7, RZ, 0x1f, R10 ;  /* 0x0000001fff077819 */ /* 0x000fe2000001140a */
[----:B------:R-:W-:Y:S01]  /*1d9d0*/  BSSY B0, `(.L_x_9573) ;  /* 0x00000d6000007945 */ /* 0x000fe20003800000 */
[----:B------:R-:W-:Y:S02]  /*1d9e0*/  PLOP3.LUT P2, PT, PT, PT, PT, 0x80, 0x0 ;  /* 0x000000000000781c */ /* 0x000fe40003f4f070 */
[----:B------:R-:W-:Y:S02]  /*1d9f0*/  SHF.R.S32.HI R5, RZ, 0x1f, R4 ;  /* 0x0000001fff057819 */ /* 0x000fe40000011404 */
[----:B------:R-:W-:Y:S02]  /*1da00*/  LEA.HI R7, R7, R10, RZ, 0x7 ;  /* 0x0000000a07077211 */ /* 0x000fe400078f38ff */
[----:B------:R-:W-:Y:S02]  /*1da10*/  LEA.HI R5, R5, R4, RZ, 0x7 ;  /* 0x0000000405057211 */ /* 0x000fe400078f38ff */
[----:B------:R-:W-:-:S02]  /*1da20*/  SHF.R.S32.HI R7, RZ, 0x7, R7 ;  /* 0x00000007ff077819 */ /* 0x000fc40000011407 */
[----:B------:R-:W-:-:S04]  /*1da30*/  SHF.R.S32.HI R4, RZ, 0x7, R5 ;  /* 0x00000007ff047819 */ /* 0x000fc80000011405 */
[----:B------:R-:W-:Y:S02]  /*1da40*/  VIMNMX R6, R9, R4, PT ;  /* 0x0000000409067248 */ /* 0x000fe40003fe0100 */
[----:B------:R-:W-:-:S03]  /*1da50*/  VIMNMX R4, RZ, R7, !PT ;  /* 0x00000007ff047248 */ /* 0x000fc60007fe0100 */
[--C-:B------:R-:W-:Y:S02]  /*1da60*/  IMAD R5, R6, 0x80, -R11.reuse ;  /* 0x0000008006057824 */ /* 0x100fe400078e0a0b */
[----:B------:R-:W-:-:S03]  /*1da70*/  IMAD R4, R4, 0x80, -R11 ;  /* 0x0000008004047824 */ /* 0x000fc600078e0a0b */
[----:B------:R-:W-:Y:S02]  /*1da80*/  VIMNMX R5, R5, R8, PT ;  /* 0x0000000805057248 */ /* 0x000fe40003fe0100 */
[----:B------:R-:W-:-:S04]  /*1da90*/  VIMNMX R4, RZ, R4, !PT ;  /* 0x00000004ff047248 */ /* 0x000fc80007fe0100 */
[----:B------:R-:W-:Y:S02]  /*1daa0*/  ISETP.GT.AND P0, PT, R5, R4, PT ;  /* 0x000000040500720c */ /* 0x000fe40003f04270 */
[----:B------:R-:W-:-:S11]  /*1dab0*/  SHF.R.U32.HI R6, RZ, 0x7, R4 ;  /* 0x00000007ff067819 */ /* 0x000fd60000011604 */
[----:B------:R-:W-:-:S05]  /*1dac0*/  @P0 VIADD R5, R5, 0x7f ;  /* 0x0000007f05050836 */ /* 0x000fca0000000000 */
[----:B------:R-:W-:-:S04]  /*1dad0*/  @P0 SHF.R.S32.HI R4, RZ, 0x1f, R5 ;  /* 0x0000001fff040819 */ /* 0x000fc80000011405 */
[----:B------:R-:W-:Y:S01]  /*1dae0*/  @P0 LEA.HI R4, R4, R5, RZ, 0x7 ;  /* 0x0000000504040211 */ /* 0x000fe200078f38ff */
[----:B------:R-:W-:-:S03]  /*1daf0*/  IMAD.MOV.U32 R5, RZ, RZ, R6 ;  /* 0x000000ffff057224 */ /* 0x000fc600078e0006 */
[----:B------:R-:W-:-:S04]  /*1db00*/  @P0 SHF.R.S32.HI R5, RZ, 0x7, R4 ;  /* 0x00000007ff050819 */ /* 0x000fc80000011404 */
[----:B------:R-:W-:-:S13]  /*1db10*/  ISETP.GT.AND P0, PT, R5, R6, PT ;  /* 0x000000060500720c */ /* 0x000fda0003f04270 */
[----:B------:R-:W-:Y:S05]  /*1db20*/  @!P0 BRA `(.L_x_9574) ;  /* 0x0000000c00008947 */ /* 0x000fea0003800000 */
        /* <DEDUP_REMOVED lines=10> */
.L_x_9713:
[----:B------:R-:W-:-:S03]  /*1dbd0*/  UMOV UR4, 0xffffffff ;  /* 0xffffffff00047882 */ /* 0x000fc60000000000 */
[----:B------:R-:W-:Y:S05]  /*1dbe0*/  BRA.DIV UR4, `(.L_x_9576) ;  /* 0x00000056044c7947 */ /* 0x000fea000b800000 */
[----:B------:R-:W-:-:S13]  /*1dbf0*/  ELECT P6, URZ, PT ;  /* 0x00000000003f782f */ /* 0x000fda00038c0000 */
.L_x_9716:
        /* <DEDUP_REMOVED lines=12> */
.L_x_9717:
[----:B------:R-:W-:Y:S05]  /*1dcc0*/  BSYNC B1 ;  /* 0x0000000000017941 */ /* 0x000fea0003800000 */
.L_x_9577:
[----:B------:R-:W-:Y:S04]  /*1dcd0*/  BSSY B1, `(.L_x_9579) ;  /* 0x0000049000017945 */ /* 0x000fe80003800000 */
[----:B------:R-:W-:Y:S05]  /*1dce0*/  @!P6 BRA `(.L_x_9580) ;  /* 0x00000004001ce947 */ /* 0x000fea0003800000 */
[----:B0-----:R-:W-:Y:S01]  /*1dcf0*/  IMAD R11, R25, 0x8, R8 ;  /* 0x00000008190b7824 */ /* 0x001fe200078e0208 */
[----:B------:R-:W-:-:S04]  /*1dd00*/  SHF.L.U32 R10, R26, 0x1f, RZ ;  /* 0x0000001f1a0a7819 */ /* 0x000fc800000006ff */
[----:B------:R-:W0:Y:S02]  /*1dd10*/  SYNCS.PHASECHK.TRANS64.TRYWAIT P0, [R11+URZ+0x2d8a0], R10 ;  /* 0x02d8a00a0b0075a7 */ /* 0x000e24000800017f */
[----:B0-----:R-:W-:Y:S05]  /*1dd20*/  @!P0 BRA `(.L_x_9581) ;  /* 0x0000005400308947 */ /* 0x001fea0003800000 */
.L_x_9718:
        /* <DEDUP_REMOVED lines=9> */
.L_x_9582:
[----:B------:R-:W-:Y:S01]  /*1ddc0*/  IMAD R13, R25, 0x6000, R8 ;  /* 0x00006000190d7824 */ /* 0x000fe200078e0208 */
[----:B------:R-:W-:Y:S01]  /*1ddd0*/  R2UR UR9, R11 ;  /* 0x000000000b0972ca */ /* 0x000fe200000e0000 */
[----:B-1----:R-:W-:Y:S01]  /*1dde0*/  IMAD R12, R5, 0x80, R0 ;  /* 0x00000080050c7824 */ /* 0x002fe200078e0200 */
        /* <DEDUP_REMOVED lines=25> */
.L_x_9719:
[----:B------:R-:W-:Y:S05]  /*1df80*/  @P1 BRA `(.L_x_9584) ;  /* 0x0000000000141947 */ /* 0x000fea0003800000 */
[----:B------:R-:W-:Y:S01]  /*1df90*/  ISETP.NE.AND P0, PT, R28, RZ, PT ;  /* 0x000000ff1c00720c */ /* 0x000fe20003f05270 */
[----:B01----:R-:W-:-:S04]  /*1dfa0*/  IMAD.MOV.U32 R10, RZ, RZ, 0x6000 ;  /* 0x00006000ff0a7424 */ /* 0x003fc800078e00ff */
[----:B------:R2:W-:Y:S08]  /*1dfb0*/  SYNCS.ARRIVE.TRANS64 RZ, [R11+URZ+0x2d8b0], R10 ;  /* 0x02d8b00a0bff79a7 */ /* 0x0005f0000800003f */
[----:B------:R-:W-:Y:S05]  /*1dfc0*/  @!P0 BRA `(.L_x_9584) ;  /* 0x0000000000048947 */ /* 0x000fea0003800000 */
[----:B------:R-:W-:Y:S01]  /*1dfd0*/  BPT.TRAP 0x1 ;  /* 0x000000040000795c */ /* 0x000fe20000300000 */
.L_x_9584:
        /* <DEDUP_REMOVED lines=24> */
.L_x_9580:
[----:B------:R-:W-:Y:S05]  /*1e160*/  BSYNC B1 ;  /* 0x0000000000017941 */ /* 0x000fea0003800000 */
.L_x_9579:
        /* <DEDUP_REMOVED lines=9> */
.L_x_9591:
[----:B------:R-:W-:Y:S05]  /*1e200*/  YIELD ;  /* 0x0000000000007946 */ /* 0x000fea0003800000 */
[----:B------:R-:W-:Y:S04]  /*1e210*/  BSSY B1, `(.L_x_9585) ;  /* 0x0000048000017945 */ /* 0x000fe80003800000 */
[----:B------:R-:W-:Y:S05]  /*1e220*/  @!P6 BRA `(.L_x_9586) ;  /* 0x000000040018e947 */ /* 0x000fea0003800000 */
[----:B------:R-:W-:Y:S01]  /*1e230*/  IMAD R10, R25, 0x8, R8 ;  /* 0x00000008190a7824 */ /* 0x000fe200078e0208 */
[----:B------:R-:W-:-:S04]  /*1e240*/  SHF.L.U32 R11, R26, 0x1f, RZ ;  /* 0x0000001f1a0b7819 */ /* 0x000fc800000006ff */
[----:B------:R-:W0:Y:S02]  /*1e250*/  SYNCS.PHASECHK.TRANS64.TRYWAIT P0, [R10+URZ+0x2d8a0], R11 ;  /* 0x02d8a00b0a0075a7 */ /* 0x000e24000800017f */
[----:B0-----:R-:W-:Y:S05]  /*1e260*/  @!P0 BRA `(.L_x_9587) ;  /* 0x0000005000088947 */ /* 0x001fea0003800000 */
.L_x_9720:
        /* <DEDUP_REMOVED lines=9> */
.L_x_9588:
[----:B-1----:R-:W-:Y:S01]  /*1e300*/  IMAD R13, R25, 0x6000, R8 ;  /* 0x00006000190d7824 */ /* 0x002fe200078e0208 */
        /* <DEDUP_REMOVED lines=26> */
.L_x_9721:
[----:B------:R-:W-:Y:S05]  /*1e4b0*/  @P0 BRA `(.L_x_9590) ;  /* 0x0000000000140947 */ /* 0x000fea0003800000 */
[----:B------:R-:W-:Y:S01]  /*1e4c0*/  ISETP.NE.AND P1, PT, R28, RZ, PT ;  /* 0x000000ff1c00720c */ /* 0x000fe20003f25270 */
[----:B01----:R-:W-:-:S04]  /*1e4d0*/  IMAD.MOV.U32 R11, RZ, RZ, 0x6000 ;  /* 0x00006000ff0b7424 */ /* 0x003fc800078e00ff */
[----:B------:R2:W-:Y:S08]  /*1e4e0*/  SYNCS.ARRIVE.TRANS64 RZ, [R10+URZ+0x2d8b0], R11 ;  /* 0x02d8b00b0aff79a7 */ /* 0x0005f0000800003f */
[----:B------:R-:W-:Y:S05]  /*1e4f0*/  @!P1 BRA `(.L_x_9590) ;  /* 0x0000000000049947 */ /* 0x000fea0003800000 */
[----:B------:R-:W-:Y:S01]  /*1e500*/  BPT.TRAP 0x1 ;  /* 0x000000040000795c */ /* 0x000fe20000300000 */
.L_x_9590:
        /* <DEDUP_REMOVED lines=24> */
.L_x_9586:
[----:B------:R-:W-:Y:S05]  /*1e690*/  BSYNC B1 ;  /* 0x0000000000017941 */ /* 0x000fea0003800000 */
.L_x_9585:
[----:B------:R-:W-:Y:S02]  /*1e6a0*/  VIADD R25, R25, 0x1 ;  /* 0x0000000119197836 */ /* 0x000fe40000000000 */
[----:B012---:R-:W-:-:S03]  /*1e6b0*/  VIADD R10, R5, 0xffffffff ;  /* 0xffffffff050a7836 */ /* 0x007fc60000000000 */
[----:B------:R-:W-:-:S04]  /*1e6c0*/  ISETP.NE.AND P0, PT, R25, 0x2, PT ;  /* 0x000000021900780c */ /* 0x000fc80003f05270 */
[----:B------:R-:W-:Y:S02]  /*1e6d0*/  SEL R11, RZ, 0x1, P0 ;  /* 0x00000001ff0b7807 */ /* 0x000fe40000000000 */
[----:B------:R-:W-:Y:S02]  /*1e6e0*/  SEL R25, R25, RZ, P0 ;  /* 0x000000ff19197207 */ /* 0x000fe40000000000 */
[----:B------:R-:W-:Y:S01]  /*1e6f0*/  ISETP.GT.AND P0, PT, R5, R6, PT ;  /* 0x000000060500720c */ /* 0x000fe20003f04270 */
[----:B------:R-:W-:Y:S01]  /*1e700*/  IMAD.MOV.U32 R5, RZ, RZ, R10 ;  /* 0x000000ffff057224 */ /* 0x000fe200078e000a */
[----:B------:R-:W-:-:S11]  /*1e710*/  LOP3.LUT R26, R26, R11, RZ, 0x3c, !PT ;  /* 0x0000000b1a1a7212 */ /* 0x000fd600078e3cff */
[----:B------:R-:W-:Y:S05]  /*1e720*/  @P0 BRA `(.L_x_9591) ;  /* 0xfffffff800b40947 */ /* 0x000fea000383ffff */
.L_x_9574:
[----:B------:R-:W-:Y:S05]  /*1e730*/  BSYNC B0 ;  /* 0x0000000000007941 */ /* 0x000fea0003800000 */
.L_x_9573:
[----:B------:R-:W0:Y:S01]  /*1e740*/  LDC.64 R4, c[0x0][0x9e0] ;  /* 0x00027800ff047b82 */ /* 0x000e220000000a00 */
[----:B------:R-:W-:Y:S07]  /*1e750*/  @!P2 WARPSYNC.ALL ;  /* 0x000000000000a948 */ /* 0x000fee0003800000 */
[----:B------:R-:W-:Y:S01]  /*1e760*/  @!P2 BAR.SYNC.DEFER_BLOCKING 0xc, 0x1a0 ;  /* 0x030680000000ab1d */ /* 0x000fe20000010000 */
        /* <DEDUP_REMOVED lines=14> */
.L_x_9594:
[----:B------:R-:W-:-:S13]  /*1e850*/  ISETP.NE.AND P0, PT, R5, 0x1, PT ;  /* 0x000000010500780c */ /* 0x000fda0003f05270 */
[----:B------:R-:W0:Y:S02]  /*1e860*/  @P0 LDC.64 R6, c[0x0][0x9e8] ;  /* 0x00027a00ff060b82 */ /* 0x000e240000000a00 */
[----:B0-----:R-:W-:-:S05]  /*1e870*/  @P0 IMAD.HI.U32 R6, R0, R6, RZ ;  /* 0x0000000600060227 */ /* 0x001fca00078e00ff */
[----:B------:R-:W-:-:S07]  /*1e880*/  @P0 SHF.R.U32.HI R0, RZ, R7, R6 ;  /* 0x00000007ff000219 */ /* 0x000fce0000011606 */
.L_x_9595:
[----:B------:R-:W-:Y:S05]  /*1e890*/  BSYNC B0 ;  /* 0x0000000000007941 */ /* 0x000fea0003800000 */
.L_x_9593:
[----:B------:R-:W-:-:S05]  /*1e8a0*/  IMAD R7, R0, R5, R5 ;  /* 0x0000000500077224 */ /* 0x000fca00078e0205 */
[----:B------:R-:W-:-:S07]  /*1e8b0*/  VIMNMX R4, R4, R7, PT ;  /* 0x0000000704047248 */ /* 0x000fce0003fe0100 */
.L_x_9592:
        /* <DEDUP_REMOVED lines=19> */
.L_x_9598:
[----:B------:R-:W-:-:S13]  /*1e9f0*/  ISETP.NE.AND P0, PT, R5, 0x1, PT ;  /* 0x000000010500780c */ /* 0x000fda0003f05270 */
[----:B------:R-:W1:Y:S02]  /*1ea00*/  @P0 LDC.64 R6, c[0x0][0x9e8] ;  /* 0x00027a00ff060b82 */ /* 0x000e640000000a00 */
[----:B-1----:R-:W-:-:S05]  /*1ea10*/  @P0 IMAD.HI.U32 R6, R3, R6, RZ ;  /* 0x0000000603060227 */ /* 0x002fca00078e00ff */
[----:B------:R-:W-:-:S07]  /*1ea20*/  @P0 SHF.R.U32.HI R3, RZ, R7, R6 ;  /* 0x00000007ff030219 */ /* 0x000fce0000011606 */
.L_x_9599:
[----:B------:R-:W-:Y:S05]  /*1ea30*/  BSYNC B0 ;  /* 0x0000000000007941 */ /* 0x000fea0003800000 */
.L_x_9597:
[----:B------:R-:W-:-:S05]  /*1ea40*/  IMAD R3, R3, R5, RZ ;  /* 0x0000000503037224 */ /* 0x000fca00078e02ff */
[----:B------:R-:W-:-:S07]  /*1ea50*/  VIMNMX R0, R0, R3, !PT ;  /* 0x0000000300007248 */ /* 0x000fce0007fe0100 */
.L_x_9596:
        /* <DEDUP_REMOVED lines=9> */
[----:B------:R-:W1:Y:S01]  /*1eaf0*/  S2R R7, SR_LANEID ;  /* 0x0000000000077919 */ /* 0x000e620000000000 */
[----:B------:R-:W-:Y:S01]  /*1eb00*/  VOTEU.ANY UR4, UPT, PT ;  /* 0x0000000000047886 */ /* 0x000fe200038e0100 */
[----:B0-----:R-:W0:Y:S01]  /*1eb10*/  LDC.64 R2, c[0x0][0xc38] ;  /* 0x00030e00ff027b82 */ /* 0x001e220000000a00 */
[----:B------:R-:W1:Y:S08]  /*1eb20*/  FLO.U32 R0, UR4 ;  /* 0x0000000400007d00 */ /* 0x000e7000080e0000 */
[----:B------:R-:W0:Y:S01]  /*1eb30*/  POPC R5, UR4 ;  /* 0x0000000400057d09 */ /* 0x000e220008000000 */
[----:B-1----:R-:W-:-:S13]  /*1eb40*/  ISETP.EQ.U32.AND P0, PT, R0, R7, PT ;  /* 0x000000070000720c */ /* 0x002fda0003f02070 */
[----:B0-----:R-:W2:Y:S01]  /*1eb50*/  @P0 ATOMG.E.ADD.STRONG.GPU PT, R3, desc[UR52][R2.64], R5 ;  /* 0x00000005020309a8 */ /* 0x001ea200081ee1f4 */
[----:B------:R-:W0:Y:S02]  /*1eb60*/  S2R R4, SR_LTMASK ;  /* 0x0000000000047919 */ /* 0x000e240000003900 */
[----:B0-----:R-:W-:-:S04]  /*1eb70*/  LOP3.LUT R4, R4, UR4, RZ, 0xc0, !PT ;  /* 0x0000000404047c12 */ /* 0x001fc8000f8ec0ff */
[----:B------:R-:W0:Y:S01]  /*1eb80*/  POPC R7, R4 ;  /* 0x0000000400077309 */ /* 0x000e220000000000 */
[----:B--2---:R-:W0:Y:S02]  /*1eb90*/  SHFL.IDX PT, R0, R3, R0, 0x1f ;  /* 0x00001f0003007589 */ /* 0x004e2400000e0000 */
[----:B0-----:R-:W-:Y:S01]  /*1eba0*/  IADD3 R16, R0, UR37, R7 ;  /* 0x0000002500107c10 */ /* 0x001fe2000fffe007 */
[----:B------:R-:W-:Y:S06]  /*1ebb0*/  BRA `(.L_x_9602) ;  /* 0x0000002800d47947 */ /* 0x000fec0003800000 */
.L_x_9601:
[----:B------:R-:W1:Y:S01]  /*1ebc0*/  S2R R0, SR_CgaCtaId ;  /* 0x0000000000007919 */ /* 0x000e620000008800 */
[----:B------:R-:W-:-:S04]  /*1ebd0*/  MOV R29, 0x400 ;  /* 0x00000400001d7802 */ /* 0x000fc80000000f00 */
[----:B-1----:R-:W-:-:S05]  /*1ebe0*/  LEA R29, R0, R29, 0x18 ;  /* 0x0000001d001d7211 */ /* 0x002fca00078ec0ff */
[----:B------:R-:W-:-:S05]  /*1ebf0*/  VIADD R0, R29, 0x15400 ;  /* 0x000154001d007836 */ /* 0x000fca0000000000 */
[----:B------:R-:W-:-:S13]  /*1ec00*/  LOP3.LUT P0, RZ, R0, 0x1bf, RZ, 0xc0, !PT ;  /* 0x000001bf00ff7812 */ /* 0x000fda000780c0ff */
[----:B------:R-:W-:Y:S05]  /*1ec10*/  @!P0 BRA `(.L_x_9603) ;  /* 0x0000000000408947 */ /* 0x000fea0003800000 */
[----:B0-----:R-:W-:Y:S01]  /*1ec20*/  MOV R2, 0x0 ;  /* 0x0000000000027802 */ /* 0x001fe20000000f00 */
        /* <DEDUP_REMOVED lines=15> */
.L_x_9603:
[----:B------:R-:W-:-:S05]  /*1ed20*/  VIADD R0, R29, 0x400 ;  /* 0x000004001d007836 */ /* 0x000fca0000000000 */
[----:B------:R-:W-:-:S13]  /*1ed30*/  LOP3.LUT P0, RZ, R0, 0x1bf, RZ, 0xc0, !PT ;  /* 0x000001bf00ff7812 */ /* 0x000fda000780c0ff */
[----:B------:R-:W-:Y:S05]  /*1ed40*/  @!P0 BRA `(.L_x_9604) ;  /* 0x0000000000808947 */ /* 0x000fea0003800000 */
[----:B------:R-:W-:Y:S01]  /*1ed50*/  MOV R0, 0x0 ;  /* 0x0000000000007802 */ /* 0x000fe20000000f00 */
[----:B------:R-:W-:Y:S01]  /*1ed60*/  ULDC.64 UR6, c[0x4][0x1b8] ;  /* 0x01006e0000067ab9 */ /* 0x000fe20000000a00 */
[----:B------:R-:W-:Y:S01]  /*1ed70*/  ULDC.64 UR8, c[0x4][0x1c0] ;  /* 0x0100700000087ab9 */ /* 0x000fe20000000a00 */
[----:B------:R-:W-:Y:S01]  /*1ed80*/  ULDC.64 UR4, c[0x4][0x80] ;  /* 0x0100200000047ab9 */ /* 0x000fe20000000a00 */
[----:B0-----:R0:W1:Y:S01]  /*1ed90*/  LDC.64 R2, c[0x4][R0] ;  /* 0x0100000000027b82 */ /* 0x0010620000000a00 */
        /* <DEDUP_REMOVED lines=11> */
.L_x_9605:
        /* <DEDUP_REMOVED lines=16> */
.L_x_9604:
[----:B------:R-:W2:Y:S01]  /*1ef50*/  LDL.LU R20, [R1+0xc] ;  /* 0x00000c0001147983 */ /* 0x000ea20000300800 */
[----:B------:R-:W-:Y:S01]  /*1ef60*/  ULDC.64 UR4, c[0x0][0x9f8] ;  /* 0x00027e0000047ab9 */ /* 0x000fe20000000a00 */
[----:B------:R-:W1:Y:S01]  /*1ef70*/  LDC R0, c[0x0][0x428] ;  /* 0x00010a00ff007b82 */ /* 0x000e620000000800 */
[----:B------:R-:W-:Y:S01]  /*1ef80*/  ISETP.NE.U32.AND P0, PT, RZ, UR4, PT ;  /* 0x00000004ff007c0c */ /* 0x000fe2000bf05070 */
[----:B------:R-:W-:-:S03]  /*1ef90*/  IMAD.MOV.U32 R6, RZ, RZ, R19 ;  /* 0x000000ffff067224 */ /* 0x000fc600078e0013 */
[----:B------:R-:W-:Y:S01]  /*1efa0*/  ISETP.NE.AND.EX P0, PT, RZ, UR5, PT, P0 ;  /* 0x00000005ff007c0c */ /* 0x000fe2000bf05300 */
[----:B------:R-:W-:-:S12]  /*1efb0*/  ULDC.64 UR4, c[0x0][0xa00] ;  /* 0x0002800000047ab9 */ /* 0x000fd80000000a00 */
[----:B0-----:R-:W0:Y:S02]  /*1efc0*/  @P0 LDC.64 R2, c[0x0][0x9f8] ;  /* 0x00027e00ff020b82 */ /* 0x001e240000000a00 */
[----:B0-----:R-:W-:-:S05]  /*1efd0*/  @P0 IMAD.WIDE R2, R19, 0x4, R2 ;  /* 0x0000000413020825 */ /* 0x001fca00078e0202 */
[----:B------:R0:W5:Y:S01]  /*1efe0*/  @P0 LDG.E R6, desc[UR52][R2.64] ;  /* 0x0000003402060981 */ /* 0x000162000c1e1900 */
[----:B-1----:R-:W-:Y:S01]  /*1eff0*/  ISETP.NE.AND P0, PT, R0, 0x1, PT ;  /* 0x000000010000780c */ /* 0x002fe20003f05270 */
[----:B------:R-:W-:Y:S01]  /*1f000*/  IMAD.MOV.U32 R0, RZ, RZ, R18 ;  /* 0x000000ffff007224 */ /* 0x000fe200078e0012 */
[----:B------:R-:W-:-:S04]  /*1f010*/  ISETP.NE.AND P6, PT, R28, RZ, PT ;  /* 0x000000ff1c00720c */ /* 0x000fc80003fc5270 */
[----:B------:R-:W-:-:S07]  /*1f020*/  PLOP3.LUT P1, PT, P6, PT, PT, 0x8, 0x0 ;  /* 0x000000000000781c */ /* 0x000fce000372e170 */
[----:B------:R-:W1:Y:S02]  /*1f030*/  @P0 LDC R5, c[0x0][0x42c] ;  /* 0x00010b00ff050b82 */ /* 0x000e640000000800 */
[----:B------:R-:W-:-:S05]  /*1f040*/  VOTEU.ALL UP1, P6 ;  /* 0x00000000003f7886 */ /* 0x000fca0003020000 */
[----:B------:R-:W-:Y:S01]  /*1f050*/  @!UP1 UIADD3 UR8, UP0, UR40, 0x270, URZ ;  /* 0x0000027028089890 */ /* 0x000fe2000ff1e03f */
[----:B------:R-:W3:Y:S03]  /*1f060*/  @P0 LDC R4, c[0x0][0x430] ;  /* 0x00010c00ff040b82 */ /* 0x000ee60000000800 */
[----:B------:R-:W-:-:S03]  /*1f070*/  @!UP1 UIADD3.X UR9, URZ, UR41, URZ, UP0, !UPT ;  /* 0x000000293f099290 */ /* 0x000fc600087fe43f */
[----:B------:R-:W-:Y:S01]  /*1f080*/  VOTEU.ALL UP0, P6 ;  /* 0x00000000003f7886 */ /* 0x000fe20003000000 */
[----:B-1----:R-:W-:-:S05]  /*1f090*/  @P0 IMAD.HI.U32 R5, R18, R5, RZ ;  /* 0x0000000512050227 */ /* 0x002fca00078e00ff */
[----:B---3--:R-:W-:Y:S02]  /*1f0a0*/  @P0 SHF.R.U32.HI R0, RZ, R4, R5 ;  /* 0x00000004ff000219 */ /* 0x008fe40000011605 */
[----:B------:R-:W-:-:S04]  /*1f0b0*/  ISETP.NE.U32.AND P0, PT, RZ, UR4, PT ;  /* 0x00000004ff007c0c */ /* 0x000fc8000bf05070 */
[----:B------:R-:W-:-:S04]  /*1f0c0*/  ISETP.NE.AND.EX P0, PT, RZ, UR5, PT, P0 ;  /* 0x00000005ff007c0c */ /* 0x000fc8000bf05300 */
[----:B------:R-:W-:Y:S01]  /*1f0d0*/  SEL R9, R19, RZ, !P0 ;  /* 0x000000ff13097207 */ /* 0x000fe20004000000 */
[----:B0-2---:R-:W-:-:S08]  /*1f0e0*/  IMAD R17, R17, 0xc0, R20 ;  /* 0x000000c011117824 */ /* 0x005fd000078e0214 */
.L_x_9606:
        /* <DEDUP_REMOVED lines=14> */
.L_x_9607:
        /* <DEDUP_REMOVED lines=13> */
.L_x_9608:
        /* <DEDUP_REMOVED lines=18> */
.L_x_9724:
[----:B------:R-:W-:Y:S01]  /*1f3c0*/  UMOV UR4, 0xffffffff ;  /* 0xffffffff00047882 */ /* 0x000fe20000000000 */
[----:B------:R-:W-:Y:S02]  /*1f3d0*/  SHF.R.S32.HI R12, RZ, 0x1f, R6 ;  /* 0x0000001fff0c7819 */ /* 0x000fe40000011406 */
[----:B------:R-:W-:Y:S05]  /*1f3e0*/  BRA.DIV UR4, `(.L_x_9610) ;  /* 0x0000004204047947 */ /* 0x000fea000b800000 */
[----:B------:R-:W-:-:S13]  /*1f3f0*/  ELECT P6, URZ, PT ;  /* 0x00000000003f782f */ /* 0x000fda00038c0000 */
.L_x_9727:
[----:B------:R-:W-:Y:S05]  /*1f400*/  @!P6 BRA `(.L_x_9611) ;  /* 0x0000000000f4e947 */ /* 0x000fea0003800000 */
[----:B------:R-:W-:-:S04]  /*1f410*/  ISETP.NE.U32.AND P0, PT, R2, RZ, PT ;  /* 0x000000ff0200720c */ /* 0x000fc80003f05070 */
        /* <DEDUP_REMOVED lines=19> */
.L_x_9612:
[----:B------:R-:W-:Y:S01]  /*1f550*/  IMAD R5, R22, 0x8, R29 ;  /* 0x0000000816057824 */ /* 0x000fe200078e021d */
[----:B------:R-:W-:-:S04]  /*1f560*/  SHF.L.U32 R4, R24, 0x1f, RZ ;  /* 0x0000001f18047819 */ /* 0x000fc800000006ff */
[----:B------:R-:W1:Y:S02]  /*1f570*/  SYNCS.PHASECHK.TRANS64.TRYWAIT P0, [R5+URZ+0x2d840], R4 ;  /* 0x02d84004050075a7 */ /* 0x000e64000800017f */
[----:B-1----:R-:W-:Y:S05]  /*1f580*/  @!P0 BRA `(.L_x_9613) ;  /* 0x0000003c00bc8947 */ /* 0x002fea0003800000 */
.L_x_9728:
        /* <DEDUP_REMOVED lines=9> */
.L_x_9614:
        /* <DEDUP_REMOVED lines=28> */
.L_x_9611:
        /* <DEDUP_REMOVED lines=37> */
[----:B0-----:R-:W-:Y:S01]  /*1fa30*/  LEA.HI R4, R5, R5, RZ, 0x1 ;  /* 0x0000000505047211 */ /* 0x001fe200078f08ff */
[----:B------:R3:W-:Y:S03]  /*1fa40*/  STL [R1+0x8], R5 ;  /* 0x0000080501007387 */ /* 0x0007e60000100800 */
[----:B------:R-:W-:-:S05]  /*1fa50*/  LOP3.LUT R4, R4, 0xfffffffe, RZ, 0xc0, !PT ;  /* 0xfffffffe04047812 */ /* 0x000fca00078ec0ff */
[----:B------:R-:W-:-:S05]  /*1fa60*/  IMAD.IADD R4, R5, 0x1, -R4 ;  /* 0x0000000105047824 */ /* 0x000fca00078e0a04 */
[----:B------:R-:W-:-:S04]  /*1fa70*/  SHF.L.U32 R4, R4, 0x1f, RZ ;  /* 0x0000001f04047819 */ /* 0x000fc800000006ff */
[----:B------:R-:W0:Y:S02]  /*1fa80*/  SYNCS.PHASECHK.TRANS64.TRYWAIT P0, [R29+URZ+0x2d820], R4 ;  /* 0x02d820041d0075a7 */ /* 0x000e24000800017f */
[----:B0--3--:R-:W-:Y:S05]  /*1fa90*/  @!P0 BRA `(.L_x_9616) ;  /* 0x00000038008c8947 */ /* 0x009fea0003800000 */
.L_x_9729:
[----:B------:R-:W-:Y:S05]  /*1faa0*/  BSYNC B0 ;  /* 0x0000000000007941 */ /* 0x000fea0003800000 */
.L_x_9615:
[----:B------:R-:W2:Y:S01]  /*1fab0*/  LDL R5, [R1+0x4] ;  /* 0x0000040001057983 */ /* 0x000ea20000100800 */
[----:B------:R-:W-:Y:S01]  /*1fac0*/  BSSY B0, `(.L_x_9617) ;  /* 0x000017e000007945 */ /* 0x000fe20003800000 */
[----:B--2---:R-:W-:-:S05]  /*1fad0*/  VIADD R9, R5, 0xfffffffe ;  /* 0xfffffffe05097836 */ /* 0x004fca0000000000 */
[----:B------:R-:W-:-:S13]  /*1fae0*/  ISETP.GE.AND P0, PT, R9, R27, PT ;  /* 0x0000001b0900720c */ /* 0x000fda0003f06270 */
[----:B------:R-:W-:Y:S05]  /*1faf0*/  @!P0 BRA `(.L_x_9618) ;  /* 0x0000001400e88947 */ /* 0x000fea0003800000 */
[----:B0-----:R-:W-:Y:S01]  /*1fb00*/  IMAD.MOV R4, RZ, RZ, -R5 ;  /* 0x000000ffff047224 */ /* 0x001fe200078e0a05 */
        /* <DEDUP_REMOVED lines=36> */
.L_x_9623:
[----:B0-----:R-:W-:Y:S01]  /*1fd50*/  IMAD R3, R10, 0x8, R29 ;  /* 0x000000080a037824 */ /* 0x001fe200078e021d */
[----:B------:R-:W-:-:S04]  /*1fd60*/  SHF.L.U32 R2, R14, 0x1f, RZ ;  /* 0x0000001f0e027819 */ /* 0x000fc800000006ff */
[----:B------:R-:W0:Y:S02]  /*1fd70*/  SYNCS.PHASECHK.TRANS64.TRYWAIT P0, [R3+URZ+0x2d840], R2 ;  /* 0x02d84002030075a7 */ /* 0x000e24000800017f */
[----:B0-----:R-:W-:Y:S05]  /*1fd80*/  @!P0 BRA `(.L_x_9624) ;  /* 0x0000003400e48947 */ /* 0x001fea0003800000 */
.L_x_9730:
        /* <DEDUP_REMOVED lines=9> */
.L_x_9625:
        /* <DEDUP_REMOVED lines=15> */
[----:B------:R-:W-:Y:S02]  /*1ff10*/  ULEA UR11, UR11, UR5, 0x7 ;  /* 0x000000050b0b7291 */ /* 0x000fe4000f8e383f */
        /* <DEDUP_REMOVED lines=15> */
.L_x_9731:
        /* <DEDUP_REMOVED lines=10> */
.L_x_9627:
[----:B------:R-:W2:Y:S02]  /*200b0*/  LDL R3, [R1] ;  /* 0x0000000001037983 */ /* 0x000ea40000100800 */
[----:B--2---:R-:W-:-:S13]  /*200c0*/  LOP3.LUT P0, RZ, R3, 0x40, RZ, 0xc0, !PT ;  /* 0x0000004003ff7812 */ /* 0x004fda000780c0ff */
[----:B------:R-:W-:Y:S05]  /*200d0*/  @P0 BRA `(.L_x_9628) ;  /* 0x0000000000040947 */ /* 0x000fea0003800000 */
[----:B------:R-:W-:Y:S01]  /*200e0*/  BPT.TRAP 0x1 ;  /* 0x000000040000795c */ /* 0x000fe20000300000 */
.L_x_9628:
        /* <DEDUP_REMOVED lines=29> */
.L_x_9622:
[----:B------:R-:W-:Y:S05]  /*202c0*/  BSYNC B2 ;  /* 0x0000000000027941 */ /* 0x000fea0003800000 */
.L_x_9621:
[----:B------:R-:W2:Y:S01]  /*202d0*/  LDL R2, [R1+0x4] ;  /* 0x0000040001027983 */ /* 0x000ea20000100800 */
[----:B------:R-:W-:Y:S02]  /*202e0*/  IMAD.MOV.U32 R24, RZ, RZ, R14 ;  /* 0x000000ffff187224 */ /* 0x000fe400078e000e */
[----:B------:R-:W-:Y:S02]  /*202f0*/  IMAD.MOV.U32 R22, RZ, RZ, R10 ;  /* 0x000000ffff167224 */ /* 0x000fe400078e000a */
[----:B--2---:R-:W-:-:S07]  /*20300*/  VIADD R9, R2, 0xfffffffd ;  /* 0xfffffffd02097836 */ /* 0x004fce0000000000 */
.L_x_9620:
[----:B------:R-:W-:Y:S05]  /*20310*/  BSYNC B1 ;  /* 0x0000000000017941 */ /* 0x000fea0003800000 */
.L_x_9619:
[----:B------:R-:W2:Y:S01]  /*20320*/  LDL.LU R2, [R1+0x4] ;  /* 0x0000040001027983 */ /* 0x000ea20000300800 */
[----:B------:R-:W-:Y:S01]  /*20330*/  VIADD R13, R13, 0xfffffffe ;  /* 0xfffffffe0d0d7836 */ /* 0x000fe20000000000 */
[----:B--2---:R-:W-:-:S04]  /*20340*/  LOP3.LUT R2, RZ, R2, RZ, 0x33, !PT ;  /* 0x00000002ff027212 */ /* 0x004fc800078e33ff */
[----:B------:R-:W-:-:S13]  /*20350*/  ISETP.NE.AND P0, PT, R13, R2, PT ;  /* 0x000000020d00720c */ /* 0x000fda0003f05270 */
[----:B------:R-:W-:Y:S05]  /*20360*/  @!P0 BRA `(.L_x_9618) ;  /* 0x0000000c00cc8947 */ /* 0x000fea0003800000 */
[----:B------:R-:W-:-:S07]  /*20370*/  IMAD.MOV.U32 R4, RZ, RZ, R8 ;  /* 0x000000ffff047224 */ /* 0x000fce00078e0008 */
.L_x_9645:
[----:B------:R-:W-:Y:S01]  /*20380*/  VIADD R10, R22, 0x1 ;  /* 0x00000001160a7836 */ /* 0x000fe20000000000 */
[----:B------:R-:W-:Y:S05]  /*20390*/  YIELD ;  /* 0x0000000000007946 */ /* 0x000fea0003800000 */
[----:B------:R-:W-:Y:S01]  /*203a0*/  ISETP.NE.AND P0, PT, R10, 0x2, PT ;  /* 0x000000020a00780c */ /* 0x000fe20003f05270 */
[----:B------:R-:W-:Y:S03]  /*203b0*/  BSSY B1, `(.L_x_9629) ;  /* 0x0000074000017945 */ /* 0x000fe60003800000 */
[----:B0-----:R-:W-:-:S02]  /*203c0*/  SEL R11, RZ, 0x1, P0 ;  /* 0x00000001ff0b7807 */ /* 0x001fc40000000000 */
        /* <DEDUP_REMOVED lines=26> */
.L_x_9631:
[----:B------:R-:W-:Y:S01]  /*20570*/  IMAD R3, R10, 0x8, R29 ;  /* 0x000000080a037824 */ /* 0x000fe200078e021d */
[----:B------:R-:W-:-:S04]  /*20580*/  SHF.L.U32 R2, R11, 0x1f, RZ ;  /* 0x0000001f0b027819 */ /* 0x000fc800000006ff */
[----:B------:R-:W1:Y:S02]  /*20590*/  SYNCS.PHASECHK.TRANS64.TRYWAIT P0, [R3+URZ+0x2d840], R2 ;  /* 0x02d84002030075a7 */ /* 0x000e64000800017f */
[----:B-1----:R-:W-:Y:S05]  /*205a0*/  @!P0 BRA `(.L_x_9632) ;  /* 0x0000003000048947 */ /* 0x002fea0003800000 */
.L_x_9732:
        /* <DEDUP_REMOVED lines=9> */
.L_x_9633:
        /* <DEDUP_REMOVED lines=31> */
.L_x_9733:
        /* <DEDUP_REMOVED lines=10> */
.L_x_9635:
[----:B------:R-:W2:Y:S02]  /*208d0*/  LDL R2, [R1] ;  /* 0x0000000001027983 */ /* 0x000ea40000100800 */
[----:B--2---:R-:W-:-:S13]  /*208e0*/  LOP3.LUT P0, RZ, R2, 0x40, RZ, 0xc0, !PT ;  /* 0x0000004002ff7812 */ /* 0x004fda000780c0ff */
[----:B------:R-:W-:Y:S05]  /*208f0*/  @P0 BRA `(.L_x_9636) ;  /* 0x0000000000040947 */ /* 0x000fea0003800000 */
[----:B------:R-:W-:Y:S01]  /*20900*/  BPT.TRAP 0x1 ;  /* 0x000000040000795c */ /* 0x000fe20000300000 */
.L_x_9636:
        /* <DEDUP_REMOVED lines=30> */
.L_x_9630:
[----:B------:R-:W-:Y:S05]  /*20af0*/  BSYNC B1 ;  /* 0x0000000000017941 */ /* 0x000fea0003800000 */
.L_x_9629:
        /* <DEDUP_REMOVED lines=31> */
.L_x_9639:
[----:B------:R-:W-:Y:S01]  /*20cf0*/  IMAD R2, R22, 0x8, R29 ;  /* 0x0000000816027824 */ /* 0x000fe200078e021d */
[----:B------:R-:W-:-:S04]  /*20d00*/  SHF.L.U32 R3, R24, 0x1f, RZ ;  /* 0x0000001f18037819 */ /* 0x000fc800000006ff */
[----:B------:R-:W1:Y:S02]  /*20d10*/  SYNCS.PHASECHK.TRANS64.TRYWAIT P0, [R2+URZ+0x2d840], R3 ;  /* 0x02d84003020075a7 */ /* 0x000e64000800017f */
[----:B-1----:R-:W-:Y:S05]  /*20d20*/  @!P0 BRA `(.L_x_9640) ;  /* 0x00000028004c8947 */ /* 0x002fea0003800000 */
.L_x_9734:
        /* <DEDUP_REMOVED lines=9> */
.L_x_9641:
        /* <DEDUP_REMOVED lines=16> */
[----:B------:R-:W-:Y:S02]  /*20ec0*/  ULEA UR11, UR11, UR5, 0x7 ;  /* 0x000000050b0b7291 */ /* 0x000fe4000f8e383f */
        /* <DEDUP_REMOVED lines=14> */
.L_x_9735:
        /* <DEDUP_REMOVED lines=10> */
.L_x_9643:
[----:B------:R-:W2:Y:S02]  /*21050*/  LDL R3, [R1] ;  /* 0x0000000001037983 */ /* 0x000ea40000100800 */
[----:B--2---:R-:W-:-:S13]  /*21060*/  LOP3.LUT P0, RZ, R3, 0x40, RZ, 0xc0, !PT ;  /* 0x0000004003ff7812 */ /* 0x004fda000780c0ff */
[----:B------:R-:W-:Y:S05]  /*21070*/  @P0 BRA `(.L_x_9644) ;  /* 0x0000000000040947 */ /* 0x000fea0003800000 */
[----:B------:R-:W-:Y:S01]  /*21080*/  BPT.TRAP 0x1 ;  /* 0x000000040000795c */ /* 0x000fe20000300000 */
.L_x_9644:
        /* <DEDUP_REMOVED lines=29> */
.L_x_9638:
[----:B------:R-:W-:Y:S05]  /*21260*/  BSYNC B1 ;  /* 0x0000000000017941 */ /* 0x000fea0003800000 */
.L_x_9637:
[----:B------:R-:W-:Y:S01]  /*21270*/  ISETP.GT.AND P0, PT, R13, R27, PT ;  /* 0x0000001b0d00720c */ /* 0x000fe20003f04270 */
[----:B------:R-:W-:-:S12]  /*21280*/  VIADD R9, R9, 0xfffffffe ;  /* 0xfffffffe09097836 */ /* 0x000fd80000000000 */
[----:B------:R-:W-:Y:S05]  /*21290*/  @P0 BRA `(.L_x_9645) ;  /* 0xfffffff000380947 */ /* 0x000fea000383ffff */
.L_x_9618:
[----:B------:R-:W-:Y:S05]  /*212a0*/  BSYNC B0 ;  /* 0x0000000000007941 */ /* 0x000fea0003800000 */
.L_x_9617:
[----:B------:R-:W-:Y:S01]  /*212b0*/  ISETP.NE.AND P0, PT, R28, RZ, PT ;  /* 0x000000ff1c00720c */ /* 0x000fe20003f05270 */
[----:B------:R-:W-:-:S12]  /*212c0*/  BSSY B0, `(.L_x_9646) ;  /* 0x000000e000007945 */ /* 0x000fd80003800000 */
        /* <DEDUP_REMOVED lines=12> */
[----:B0-----:R-:W-:-:S07]  /*21390*/  IADD3 R16, R4, UR37, R9 ;  /* 0x0000002504107c10 */ /* 0x001fce000fffe009 */
.L_x_9647:
[----:B------:R-:W-:Y:S05]  /*213a0*/  BSYNC B0 ;  /* 0x0000000000007941 */ /* 0x000fea0003800000 */
.L_x_9646:
[----:B------:R-:W-:Y:S04]  /*213b0*/  BSSY B0, `(.L_x_9648) ;  /* 0x0000030000007945 */ /* 0x000fe80003800000 */
[----:B------:R-:W-:Y:S05]  /*213c0*/  @!P6 BRA `(.L_x_9649) ;  /* 0x0000000000b8e947 */ /* 0x000fea0003800000 */
[----:B------:R-:W-:Y:S01]  /*213d0*/  IMAD R3, R22, 0x8, R29 ;  /* 0x0000000816037824 */ /* 0x000fe200078e021d */
[----:B0-----:R-:W-:-:S04]  /*213e0*/  SHF.L.U32 R2, R24, 0x1f, RZ ;  /* 0x0000001f18027819 */ /* 0x001fc800000006ff */
[----:B------:R-:W0:Y:S02]  /*213f0*/  SYNCS.PHASECHK.TRANS64.TRYWAIT P0, [R3+URZ+0x2d860], R2 ;  /* 0x02d86002030075a7 */ /* 0x000e24000800017f */
[----:B0-----:R-:W-:Y:S05]  /*21400*/  @!P0 BRA `(.L_x_9650) ;  /* 0x0000002000bc8947 */ /* 0x001fea0003800000 */
.L_x_9736:
        /* <DEDUP_REMOVED lines=10> */
.L_x_9651:
[----:B------:R-:W2:Y:S02]  /*214b0*/  LDL R2, [R1] ;  /* 0x0000000001027983 */ /* 0x000ea40000100800 */
[----:B--2---:R-:W-:-:S13]  /*214c0*/  LOP3.LUT P0, RZ, R2, 0x40, RZ, 0xc0, !PT ;  /* 0x0000004002ff7812 */ /* 0x004fda000780c0ff */
[----:B------:R-:W-:Y:S05]  /*214d0*/  @P0 BRA `(.L_x_9652) ;  /* 0x0000000000040947 */ /* 0x000fea0003800000 */
[----:B------:R-:W-:Y:S01]  /*214e0*/  BPT.TRAP 0x1 ;  /* 0x000000040000795c */ /* 0x000fe20000300000 */
.L_x_9652:
        /* <DEDUP_REMOVED lines=28> */
.L_x_9649:
[----:B------:R-:W-:Y:S05]  /*216b0*/  BSYNC B0 ;  /* 0x0000000000007941 */ /* 0x000fea0003800000 */
.L_x_9648:
[----:B------:R-:W-:-:S05]  /*216c0*/  VIADD R22, R22, 0x1 ;  /* 0x0000000116167836 */ /* 0x000fca0000000000 */
[----:B------:R-:W-:-:S04]  /*216d0*/  ISETP.NE.AND P0, PT, R22, 0x2, PT ;  /* 0x000000021600780c */ /* 0x000fc80003f05270 */
[----:B------:R-:W-:Y:S02]  /*216e0*/  SEL R3, RZ, 0x1, P0 ;  /* 0x00000001ff037807 */ /* 0x000fe40000000000 */
[----:B------:R-:W-:Y:S02]  /*216f0*/  SEL R22, R22, RZ, P0 ;  /* 0x000000ff16167207 */ /* 0x000fe40000000000 */
[----:B------:R-:W-:-:S07]  /*21700*/  LOP3.LUT R24, R24, R3, RZ, 0x3c, !PT ;  /* 0x0000000318187212 */ /* 0x000fce00078e3cff */
.L_x_9602:
[----:B------:R-:W-:Y:S05]  /*21710*/  BSYNC B6 ;  /* 0x0000000000067941 */ /* 0x000fea0003800000 */
.L_x_9600:
[----:B------:R-:W-:-:S03]  /*21720*/  UMOV UR4, 0xffffffff ;  /* 0xffffffff00047882 */ /* 0x000fc60000000000 */
[----:B------:R-:W-:Y:S05]  /*21730*/  BRA.DIV UR4, `(.L_x_9653) ;  /* 0x0000002204047947 */ /* 0x000fea000b800000 */
[----:B0-----:R0:W1:Y:S04]  /*21740*/  SHFL.IDX PT, R4, R16, RZ, 0x1f ;  /* 0x00001fff10047589 */ /* 0x00106800000e0000 */
[----:B------:R0:W2:Y:S02]  /*21750*/  SHFL.IDX PT, R5, R16, 0x1, 0x1f ;  /* 0x00201f0010057f89 */ /* 0x0000a400000e0000 */
.L_x_9740:
        /* <DEDUP_REMOVED lines=11> */
.L_x_9655:
[----:B------:R-:W-:Y:S05]  /*21810*/  BSYNC B0 ;  /* 0x0000000000007941 */ /* 0x000fea0003800000 */
.L_x_9654:
[----:B------:R-:W-:-:S03]  /*21820*/  UMOV UR4, 0xffffffff ;  /* 0xffffffff00047882 */ /* 0x000fc60000000000 */
[----:B------:R-:W-:Y:S05]  /*21830*/  BRA.DIV UR4, `(.L_x_9656) ;  /* 0x0000002204107947 */ /* 0x000fea000b800000 */
[----:B-----5:R-:W4:Y:S01]  /*21840*/  SHFL.UP PT, R14, R2, 0x1, RZ ;  /* 0x04200000020e7989 */ /* 0x020f2200000e00ff */
[C---:B------:R-:W-:Y:S02]  /*21850*/  ISETP.NE.AND P0, PT, R28.reuse, RZ, PT ;  /* 0x000000ff1c00720c */ /* 0x040fe40003f05270 */
[----:B------:R-:W-:Y:S02]  /*21860*/  ISETP.GE.U32.AND P1, PT, R28, 0x2, PT ;  /* 0x000000021c00780c */ /* 0x000fe40003f26070 */
        /* <DEDUP_REMOVED lines=18> */
.L_x_9748:
[----:B------:R-:W-:Y:S02]  /*21990*/  ULDC UR4, c[0x0][0xc10] ;  /* 0x0003040000047ab9 */ /* 0x000fe40000000800 */
[----:B------:R-:W-:-:S04]  /*219a0*/  IMAD.U32 R6, RZ, RZ, UR4 ;  /* 0x00000004ff067e24 */ /* 0x000fc8000f8e00ff */
[----:B----4-:R-:W-:-:S04]  /*219b0*/  IMAD R14, R14, R6, RZ ;  /* 0x000000060e0e7224 */ /* 0x010fc800078e02ff */
[----:B--2---:R-:W-:-:S05]  /*219c0*/  IMAD.IADD R5, R5, 0x1, R14 ;  /* 0x0000000105057824 */ /* 0x004fca00078e020e */
[----:B-1----:R-:W-:-:S13]  /*219d0*/  ISETP.GT.AND P0, PT, R5, R4, PT ;  /* 0x000000040500720c */ /* 0x002fda0003f04270 */
[----:B------:R-:W-:Y:S05]  /*219e0*/  @P0 BRA `(.L_x_9657) ;  /* 0x0000000000ac0947 */ /* 0x000fea0003800000 */
[----:B------:R-:W1:Y:S02]  /*219f0*/  LDC R0, c[0x0][0xc14] ;  /* 0x00030500ff007b82 */ /* 0x000e640000000800 */
.L_x_9662:
        /* <DEDUP_REMOVED lines=9> */
[----:B---3--:R-:W1:Y:S02]  /*21a90*/  LDC.64 R2, c[0x0][0xc58] ;  /* 0x00031600ff027b82 */ /* 0x008e640000000a00 */
[----:B-1----:R-:W-:-:S06]  /*21aa0*/  IMAD.WIDE R2, R7, 0x4, R2 ;  /* 0x0000000407027825 */ /* 0x002fcc00078e0202 */
[----:B------:R1:W5:Y:S02]  /*21ab0*/  LDG.E R2, desc[UR52][R2.64] ;  /* 0x0000003402027981 */ /* 0x000364000c1e1900 */
.L_x_9660:
[----:B------:R-:W-:Y:S05]  /*21ac0*/  BSYNC B0 ;  /* 0x0000000000007941 */ /* 0x000fea0003800000 */
.L_x_9659:
        /* <DEDUP_REMOVED lines=11> */
[----:B-1-3--:R-:W-:-:S05]  /*21b80*/  IMAD.IADD R3, R13, 0x1, R14 ;  /* 0x000000010d037824 */ /* 0x00afca00078e020e */
        /* <DEDUP_REMOVED lines=11> */
.L_x_9756:
[----:B------:R-:W-:Y:S02]  /*21c40*/  ULDC UR4, c[0x0][0xc10] ;  /* 0x0003040000047ab9 */ /* 0x000fe40000000800 */
[----:B------:R-:W-:-:S04]  /*21c50*/  IMAD.U32 R6, RZ, RZ, UR4 ;  /* 0x00000004ff067e24 */ /* 0x000fc8000f8e00ff */
[----:B--2---:R-:W-:-:S04]  /*21c60*/  IMAD R14, R14, R6, RZ ;  /* 0x000000060e0e7224 */ /* 0x004fc800078e02ff */
[----:B------:R-:W-:-:S05]  /*21c70*/  IMAD.IADD R5, R14, 0x1, R5 ;  /* 0x000000010e057824 */ /* 0x000fca00078e0205 */
[----:B------:R-:W-:-:S13]  /*21c80*/  ISETP.GT.AND P0, PT, R5, R4, PT ;  /* 0x000000040500720c */ /* 0x000fda0003f04270 */
[----:B------:R-:W-:Y:S05]  /*21c90*/  @!P0 BRA `(.L_x_9662) ;  /* 0xfffffffc00588947 */ /* 0x000fea000383ffff */
.L_x_9657:
        /* <DEDUP_REMOVED lines=8> */
.L_x_9760:
[----:B------:R-:W-:Y:S01]  /*21d20*/  ISETP.NE.AND P0, PT, R5, RZ, PT ;  /* 0x000000ff0500720c */ /* 0x000fe20003f05270 */
[----:B------:R-:W-:-:S12]  /*21d30*/  IMAD.MOV.U32 R14, RZ, RZ, RZ ;  /* 0x000000ffff0e7224 */ /* 0x000fd800078e00ff */
[----:B------:R-:W-:Y:S05]  /*21d40*/  @!P0 BRA `(.L_x_9664) ;  /* 0x0000000000108947 */ /* 0x000fea0003800000 */
[----:B------:R-:W-:Y:S01]  /*21d50*/  UMOV UR4, 0xffffffff ;  /* 0xffffffff00047882 */ /* 0x000fe20000000000 */
[----:B------:R-:W-:Y:S02]  /*21d60*/  VIADD R12, R8, 0xffffffff ;  /* 0xffffffff080c7836 */ /* 0x000fe40000000000 */
[----:B------:R-:W-:Y:S05]  /*21d70*/  BRA.DIV UR4, `(.L_x_9665) ;  /* 0x0000002204a87947 */ /* 0x000fea000b800000 */
[----:B------:R0:W0:Y:S02]  /*21d80*/  SHFL.IDX PT, R14, R3, R12, 0x1f ;  /* 0x00001f0c030e7589 */ /* 0x00002400000e0000 */
.L_x_9664:
[----:B0123--:R-:W0:Y:S01]  /*21d90*/  LDC.64 R2, c[0x0][0xc68] ;  /* 0x00031a00ff027b82 */ /* 0x00fe220000000a00 */
[----:B------:R-:W-:-:S04]  /*21da0*/  IMAD.IADD R19, R8, 0x1, R19 ;  /* 0x0000000108137824 */ /* 0x000fc800078e0213 */
[----:B0-----:R-:W-:-:S05]  /*21db0*/  IMAD.WIDE R2, R19, 0x4, R2 ;  /* 0x0000000413027825 */ /* 0x001fca00078e0202 */
[----:B------:R0:W4:Y:S01]  /*21dc0*/  LDG.E R8, desc[UR52][R2.64] ;  /* 0x0000003402087981 */ /* 0x000122000c1e1900 */
[----:B------:R-:W-:Y:S02]  /*21dd0*/  IMAD R16, R14, R6, R7 ;  /* 0x000000060e107224 */ /* 0x000fe400078e0207 */
        /* <DEDUP_REMOVED lines=35> */
[----:B0-----:R-:W-:Y:S01]  /*22010*/  VIADD R3, R8, 0xffffffe ;  /* 0x0ffffffe08037836 */ /* 0x001fe20000000000 */
[----:B------:R-:W-:-:S05]  /*22020*/  IABS R8, R6 ;  /* 0x0000000600087213 */ /* 0x000fca0000000000 */
[----:B------:R-:W0:Y:S01]  /*22030*/  F2I.FTZ.U32.TRUNC.NTZ R3, R3 ;  /* 0x0000000300037305 */ /* 0x000e22000021f000 */
[----:B------:R-:W-:Y:S02]  /*22040*/  IMAD.MOV R8, RZ, RZ, -R8 ;  /* 0x000000ffff087224 */ /* 0x000fe400078e0a08 */
[----:B0-----:R-:W-:-:S04]  /*22050*/  IMAD.MOV R2, RZ, RZ, -R3 ;  /* 0x000000ffff027224 */ /* 0x001fc800078e0a03 */
        /* <DEDUP_REMOVED lines=22> */
.L_x_9658:
[----:B------:R-:W-:Y:S01]  /*221c0*/  UMOV UR4, URZ ;  /* 0x0000003f00047c82 */ /* 0x000fe20008000000 */
[----:B------:R-:W-:Y:S01]  /*221d0*/  UMOV UR5, URZ ;  /* 0x0000003f00057c82 */ /* 0x000fe20008000000 */
[----:B------:R-:W-:Y:S01]  /*221e0*/  ULDC UR6, c[0x0][0xc14] ;  /* 0x0003050000067ab9 */ /* 0x000fe20000000800 */
[----:B0-----:R-:W-:Y:S02]  /*221f0*/  IMAD.MOV.U32 R16, RZ, RZ, R4 ;  /* 0x000000ffff107224 */ /* 0x001fe400078e0004 */
[----:B------:R-:W-:Y:S02]  /*22200*/  IMAD.U32 R17, RZ, RZ, UR4 ;  /* 0x00000004ff117e24 */ /* 0x000fe4000f8e00ff */
[----:B------:R-:W-:Y:S02]  /*22210*/  IMAD.U32 R18, RZ, RZ, UR5 ;  /* 0x00000005ff127e24 */ /* 0x000fe4000f8e00ff */
[----:B------:R-:W-:-:S07]  /*22220*/  IMAD.U32 R19, RZ, RZ, UR6 ;  /* 0x00000006ff137e24 */ /* 0x000fce000f8e00ff */
.L_x_9666:
[----:B------:R-:W-:Y:S01]  /*22230*/  ISETP.NE.AND P0, PT, R28, RZ, PT ;  /* 0x000000ff1c00720c */ /* 0x000fe20003f05270 */
[----:B------:R-:W-:Y:S05]  /*22240*/  WARPSYNC.ALL ;  /* 0x0000000000007948 */ /* 0x000fea0003800000 */
[----:B------:R-:W-:Y:S07]  /*22250*/  BAR.SYNC.DEFER_BLOCKING 0x4, 0x1a0 ;  /* 0x0106800000007b1d */ /* 0x000fee0000010000 */
[----:B------:R-:W-:Y:S01]  /*22260*/  @!P0 MOV R2, 0x400 ;  /* 0x0000040000028802 */ /* 0x000fe20000000f00 */
[----:B---3--:R-:W0:Y:S03]  /*22270*/  @!P0 S2R R3, SR_CgaCtaId ;  /* 0x0000000000038919 */ /* 0x008e260000008800 */
[----:B0-----:R-:W-:-:S05]  /*22280*/  @!P0 LEA R2, R3, R2, 0x18 ;  /* 0x0000000203028211 */ /* 0x001fca00078ec0ff */
[----:B------:R1:W-:Y:S01]  /*22290*/  @!P0 STS.128 [R2+0x2d8d0], R16 ;  /* 0x02d8d01002008388 */ /* 0x0003e20000000c00 */
[----:B------:R-:W-:Y:S06]  /*222a0*/  BAR.ARV 0x5, 0x1a0 ;  /* 0x0146800000007b1d */ /* 0x000fec0000002000 */
[----:B------:R-:W-:-:S13]  /*222b0*/  ISETP.GE.AND P0, PT, R19, R0, PT ;  /* 0x000000001300720c */ /* 0x000fda0003f06270 */
[----:B------:R-:W-:Y:S05]  /*222c0*/  @!P0 BRA `(.L_x_9667) ;  /* 0xffffffac00cc8947 */ /* 0x000fea000383ffff */
.L_x_9561:
        /* <DEDUP_REMOVED lines=12> */
.L_x_9763:
[----:B------:R-:W-:Y:S05]  /*22390*/  BSYNC B0 ;  /* 0x0000000000007941 */ /* 0x000fea0003800000 */
.L_x_9668:
[----:B------:R-:W-:-:S03]  /*223a0*/  UMOV UR4, 0xffffffff ;  /* 0xffffffff00047882 */ /* 0x000fc60000000000 */
[----:B------:R-:W-:Y:S05]  /*223b0*/  BRA.DIV UR4, `(.L_x_9670) ;  /* 0x0000001e04507947 */ /* 0x000fea000b800000 */
[----:B0-----:R-:W0:Y:S02]  /*223c0*/  S2R R0, SR_TID.X ;  /* 0x0000000000007919 */ /* 0x001e240000002100 */
[----:B0-----:R-:W-:-:S04]  /*223d0*/  SHF.R.U32.HI R0, RZ, 0x5, R0 ;  /* 0x00000005ff007819 */ /* 0x001fc80000011600 */
[----:B------:R-:W-:-:S05]  /*223e0*/  LOP3.LUT R0, R0, 0x3, RZ, 0xc0, !PT ;  /* 0x0000000300007812 */ /* 0x000fca00078ec0ff */
[----:B------:R0:W1:Y:S02]  /*223f0*/  SHFL.IDX PT, R14, R0, RZ, 0x1f ;  /* 0x00001fff000e7589 */ /* 0x00006400000e0000 */
.L_x_9766:
[----:B-1----:R-:W-:-:S13]  /*22400*/  ISETP.NE.AND P0, PT, R14, RZ, PT ;  /* 0x000000ff0e00720c */ /* 0x002fda0003f05270 */
[----:B------:R-:W-:Y:S05]  /*22410*/  @P0 BRA `(.L_x_9344) ;  /* 0x0000000000880947 */ /* 0x000fea0003800000 */
[----:B------:R-:W-:-:S03]  /*22420*/  UMOV UR4, 0xffffffff ;  /* 0xffffffff00047882 */ /* 0x000fc60000000000 */
[----:B------:R-:W-:Y:S05]  /*22430*/  BRA.DIV UR4, `(.L_x_9671) ;  /* 0x0000001e04647947 */ /* 0x000fea000b800000 */
[----:B------:R-:W-:-:S13]  /*22440*/  ELECT P6, URZ, PT ;  /* 0x00000000003f782f */ /* 0x000fda00038c0000 */
.L_x_9769:
[----:B------:R-:W-:Y:S05]  /*22450*/  @!P6 BRA `(.L_x_9344) ;  /* 0x000000000078e947 */ /* 0x000fea0003800000 */
[----:B------:R-:W-:-:S06]  /*22460*/  ULOP3.LUT UR4, UR36, 0x2, URZ, 0xfc, !UPT ;  /* 0x0000000224047892 */ /* 0x000fcc000f8efc3f */
[----:B0-----:R-:W-:-:S05]  /*22470*/  IMAD.U32 R0, RZ, RZ, UR4 ;  /* 0x00000004ff007e24 */ /* 0x001fca000f8e00ff */
[----:B------:R-:W-:-:S13]  /*22480*/  ISETP.NE.AND P2, PT, R0, 0x3, PT ;  /* 0x000000030000780c */ /* 0x000fda0003f45270 */
[----:B------:R-:W-:Y:S05]  /*22490*/  @!P2 BRA `(.L_x_9672) ;  /* 0x000000000004a947 */ /* 0x000fea0003800000 */
[----:B------:R-:W-:Y:S01]  /*224a0*/  BPT.TRAP 0x1 ;  /* 0x000000040000795c */ /* 0x000fe20000300000 */
.L_x_9672:
        /* <DEDUP_REMOVED lines=12> */
.L_x_9770:
[----:B------:R-:W1:Y:S02]  /*22570*/  SYNCS.PHASECHK.TRANS64.TRYWAIT P0, [R3+URZ], R0 ;  /* 0x00000000030075a7 */ /* 0x000e64000800017f */
[----:B-1----:R-:W-:Y:S05]  /*22580*/  @!P0 BRA `(.L_x_9674) ;  /* 0x0000001c00448947 */ /* 0x002fea0003800000 */
.L_x_9771:
[----:B------:R-:W-:Y:S05]  /*22590*/  @!P2 BRA `(.L_x_9675) ;  /* 0x000000000004a947 */ /* 0x000fea0003800000 */
[----:B------:R-:W-:Y:S01]  /*225a0*/  BPT.TRAP 0x1 ;  /* 0x000000040000795c */ /* 0x000fe20000300000 */
.L_x_9675:
[----:B-1----:R-:W-:-:S04]  /*225b0*/  VIADD R3, R9, 0x2d860 ;  /* 0x0002d86009037836 */ /* 0x002fc80000000000 */
[----:B------:R-:W-:-:S04]  /*225c0*/  IMAD R5, R22, 0x8, R3 ;  /* 0x0000000816057824 */ /* 0x000fc800078e0203 */
[----:B------:R-:W1:Y:S02]  /*225d0*/  SYNCS.PHASECHK.TRANS64.TRYWAIT P0, [R5+URZ], R2 ;  /* 0x00000002050075a7 */ /* 0x000e64000800017f */
[----:B-1----:R-:W-:Y:S05]  /*225e0*/  @!P0 BRA `(.L_x_9676) ;  /* 0x0000001c00408947 */ /* 0x002fea0003800000 */
.L_x_9772:
[----:B------:R-:W-:-:S07]  /*225f0*/  IMAD R3, R4, 0x8, R3 ;  /* 0x0000000804037824 */ /* 0x000fce00078e0203 */
.L_x_9677:
[----:B--2---:R2:W3:Y:S02]  /*22600*/  SYNCS.PHASECHK.TRANS64.TRYWAIT P0, [R3+URZ], R0 ;  /* 0x00000000030075a7 */ /* 0x0044e4000800017f */
[----:B---3--:R-:W-:Y:S05]  /*22610*/  @!P0 NANOSLEEP.SYNCS 0x989680 ;  /* 0x009896800000895d */ /* 0x008fea0003900000 */
[----:B------:R-:W3:Y:S02]  /*22620*/  @!P0 SYNCS.PHASECHK.TRANS64 P0, [R3+URZ], R0 ;  /* 0x00000000030085a7 */ /* 0x000ee4000800007f */
[----:B---3--:R-:W-:Y:S05]  /*22630*/  @!P0 BRA `(.L_x_9677) ;  /* 0xfffffffc00f08947 */ /* 0x008fea000383ffff */
.L_x_9344:
[----:B------:R-:W-:Y:S05]  /*22640*/  BSYNC B7 ;  /* 0x0000000000077941 */ /* 0x000fea0003800000 */
.L_x_9341:
[----:B------:R-:W-:Y:S05]  /*22650*/  EXIT ;  /* 0x000000000000794d */ /* 0x000fea0003800000 */
.L_x_9368:
[----:B0-----:R0:W1:Y:S02]  /*22660*/  SYNCS.PHASECHK.TRANS64.TRYWAIT P5, [R15+URZ+0x2d890], R86 ;  /* 0x02d890560f0075a7 */ /* 0x00106400080a017f */
[----:B-1----:R-:W-:Y:S05]  /*22670*/  @!P5 NANOSLEEP.SYNCS 0x989680 ;  /* 0x009896800000d95d */ /* 0x002fea0003900000 */
[----:B------:R-:W1:Y:S02]  /*22680*/  @!P5 SYNCS.PHASECHK.TRANS64 P5, [R15+URZ+0x2d890], R86 ;  /* 0x02d890560f00d5a7 */ /* 0x000e6400080a007f */
[----:B-1----:R-:W-:Y:S05]  /*22690*/  @!P5 BRA `(.L_x_9368) ;  /* 0xfffffffc00f0d947 */ /* 0x002fea000383ffff */
[----:B------:R-:W-:Y:S05]  /*226a0*/  BRA `(.L_x_9678) ;  /* 0xfffffe0c00047947 */ /* 0x000fea000383ffff */
.L_x_9396:
[----:B0-----:R0:W1:Y:S02]  /*226b0*/  SYNCS.PHASECHK.TRANS64.TRYWAIT P5, [R15+URZ+0x2d890], R86 ;  /* 0x02d890560f0075a7 */ /* 0x00106400080a017f */
[----:B-1----:R-:W-:Y:S05]  /*226c0*/  @!P5 NANOSLEEP.SYNCS 0x989680 ;  /* 0x009896800000d95d */ /* 0x002fea0003900000 */
[----:B------:R-:W1:Y:S02]  /*226d0*/  @!P5 SYNCS.PHASECHK.TRANS64 P5, [R15+URZ+0x2d890], R86 ;  /* 0x02d890560f00d5a7 */ /* 0x000e6400080a007f */
[----:B-1----:R-:W-:Y:S05]  /*226e0*/  @!P5 BRA `(.L_x_9396) ;  /* 0xfffffffc00f0d947 */ /* 0x002fea000383ffff */
[----:B------:R-:W-:Y:S05]  /*226f0*/  BRA `(.L_x_9679) ;  /* 0xfffffe2400e07947 */ /* 0x000fea000383ffff */
.L_x_9409:
[----:B0-----:R0:W1:Y:S02]  /*22700*/  SYNCS.PHASECHK.TRANS64.TRYWAIT P4, [R15+URZ+0x2d890], R86 ;  /* 0x02d890560f0075a7 */ /* 0x001064000808017f */
[----:B-1----:R-:W-:Y:S05]  /*22710*/  @!P4 NANOSLEEP.SYNCS 0x989680 ;  /* 0x009896800000c95d */ /* 0x002fea0003900000 */
[----:B------:R-:W1:Y:S02]  /*22720*/  @!P4 SYNCS.PHASECHK.TRANS64 P4, [R15+URZ+0x2d890], R86 ;  /* 0x02d890560f00c5a7 */ /* 0x000e64000808007f */
[----:B-1----:R-:W-:Y:S05]  /*22730*/  @!P4 BRA `(.L_x_9409) ;  /* 0xfffffffc00f0c947 */ /* 0x002fea000383ffff */
[----:B------:R-:W-:Y:S05]  /*22740*/  BRA `(.L_x_9680) ;  /* 0xfffffe4000847947 */ /* 0x000fea000383ffff */
.L_x_9413:
[----:B--2---:R2:W3:Y:S02]  /*22750*/  SYNCS.PHASECHK.TRANS64.TRYWAIT P3, [R15+URZ+0x2d8b0], R86 ;  /* 0x02d8b0560f0075a7 */ /* 0x0044e4000806017f */
[----:B---3--:R-:W-:Y:S05]  /*22760*/  @!P3 NANOSLEEP.SYNCS 0x989680 ;  /* 0x009896800000b95d */ /* 0x008fea0003900000 */
[----:B------:R-:W3:Y:S02]  /*22770*/  @!P3 SYNCS.PHASECHK.TRANS64 P3, [R15+URZ+0x2d8b0], R86 ;  /* 0x02d8b0560f00b5a7 */ /* 0x000ee4000806007f */
[----:B---3--:R-:W-:Y:S05]  /*22780*/  @!P3 BRA `(.L_x_9413) ;  /* 0xfffffffc00f0b947 */ /* 0x008fea000383ffff */
[----:B------:R-:W-:Y:S05]  /*22790*/  BRA `(.L_x_9681) ;  /* 0xfffffe44001c7947 */ /* 0x000fea000383ffff */
.L_x_9427:
        /* <DEDUP_REMOVED lines=8> */
.L_x_9683:
[----:B------:R-:W-:Y:S05]  /*22820*/  BSYNC B0 ;  /* 0x0000000000007941 */ /* 0x000fea0003800000 */
.L_x_9682:
[----:B------:R1:W-:Y:S01]  /*22830*/  STL [R1+0x4], R14 ;  /* 0x0000040e01007387 */ /* 0x0003e20000100800 */
[----:B------:R-:W-:Y:S05]  /*22840*/  BRA `(.L_x_9684) ;  /* 0xfffffe4c005c7947 */ /* 0x000fea000383ffff */
.L_x_9440:
[----:B------:R-:W-:Y:S01]  /*22850*/  BSSY B1, `(.L_x_9685) ;  /* 0x0000007000017945 */ /* 0x000fe20003800000 */
[----:B------:R-:W-:Y:S02]  /*22860*/  IMAD.MOV.U32 R12, RZ, RZ, RZ ;  /* 0x000000ffff0c7224 */ /* 0x000fe400078e00ff */
[----:B------:R-:W-:Y:S02]  /*22870*/  IMAD.MOV.U32 R11, RZ, RZ, 0x1e1f ;  /* 0x00001e1fff0b7424 */ /* 0x000fe400078e00ff */
[----:B------:R-:W-:-:S07]  /*22880*/  IMAD.MOV.U32 R15, RZ, RZ, -0x1 ;  /* 0xffffffffff0f7424 */ /* 0x000fce00078e00ff */
[----:B------:R-:W-:Y:S05]  /*22890*/  WARPSYNC.COLLECTIVE R15, `(.L_x_9686) ;  /* 0x000000000f087348 */ /* 0x000fea0003c00000 */
[----:B------:R0:W1:Y:S02]  /*228a0*/  SHFL.IDX P6, R14, R13, R12, R11 ;  /* 0x0000000c0d0e7389 */ /* 0x00006400000c000b */
[----:B01----:R-:W-:Y:S01]  /*228b0*/  ENDCOLLECTIVE ;  /* 0x000000000000791b */ /* 0x003fe20003800000 */
.L_x_9686:
[----:B------:R-:W-:Y:S05]  /*228c0*/  BSYNC B1 ;  /* 0x0000000000017941 */ /* 0x000fea0003800000 */
.L_x_9685:
[----:B------:R-:W-:Y:S05]  /*228d0*/  BRA `(.L_x_9687) ;  /* 0xfffffe5800ac7947 */ /* 0x000fea000383ffff */
.L_x_9441:
        /* <DEDUP_REMOVED lines=8> */
.L_x_9689:
[----:B------:R-:W-:Y:S05]  /*22960*/  BSYNC B1 ;  /* 0x0000000000017941 */ /* 0x000fea0003800000 */
.L_x_9688:
[----:B------:R-:W-:Y:S05]  /*22970*/  BRA `(.L_x_9690) ;  /* 0xfffffe5800907947 */ /* 0x000fea000383ffff */
.L_x_9442:
        /* <DEDUP_REMOVED lines=8> */
.L_x_9692:
[----:B------:R-:W-:Y:S05]  /*22a00*/  BSYNC B1 ;  /* 0x0000000000017941 */ /* 0x000fea0003800000 */
.L_x_9691:
[----:B------:R-:W-:Y:S05]  /*22a10*/  BRA `(.L_x_9693) ;  /* 0xfffffe5800747947 */ /* 0x000fea000383ffff */
.L_x_9443:
        /* <DEDUP_REMOVED lines=8> */
.L_x_9695:
[----:B------:R-:W-:Y:S05]  /*22aa0*/  BSYNC B1 ;  /* 0x0000000000017941 */ /* 0x000fea0003800000 */
.L_x_9694:
[----:B------:R-:W-:Y:S05]  /*22ab0*/  BRA `(.L_x_9696) ;  /* 0xfffffe5800587947 */ /* 0x000fea000383ffff */
.L_x_9445:
[----:B0-----:R0:W1:Y:S02]  /*22ac0*/  SYNCS.PHASECHK.TRANS64.TRYWAIT P1, [R2+URZ+0x2d800], R3 ;  /* 0x02d80003020075a7 */ /* 0x001064000802017f */
[----:B-1----:R-:W-:Y:S05]  /*22ad0*/  @!P1 NANOSLEEP.SYNCS 0x989680 ;  /* 0x009896800000995d */ /* 0x002fea0003900000 */
[----:B------:R-:W1:Y:S02]  /*22ae0*/  @!P1 SYNCS.PHASECHK.TRANS64 P1, [R2+URZ+0x2d800], R3 ;  /* 0x02d80003020095a7 */ /* 0x000e64000802007f */
[----:B-1----:R-:W-:Y:S05]  /*22af0*/  @!P1 BRA `(.L_x_9445) ;  /* 0xfffffffc00f09947 */ /* 0x002fea000383ffff */
[----:B------:R-:W-:Y:S05]  /*22b00*/  BRA `(.L_x_9697) ;  /* 0xfffffe5800d87947 */ /* 0x000fea000383ffff */
.L_x_9459:
[----:B------:R-:W-:Y:S01]  /*22b10*/  BSSY B1, `(.L_x_9698) ;  /* 0x0000007000017945 */ /* 0x000fe20003800000 */
[----:B------:R-:W-:Y:S02]  /*22b20*/  IMAD.MOV.U32 R12, RZ, RZ, RZ ;  /* 0x000000ffff0c7224 */ /* 0x000fe400078e00ff */
[----:B------:R-:W-:Y:S02]  /*22b30*/  IMAD.MOV.U32 R11, RZ, RZ, 0x1e1f ;  /* 0x00001e1fff0b7424 */ /* 0x000fe400078e00ff */
[----:B------:R-:W-:-:S07]  /*22b40*/  IMAD.MOV.U32 R15, RZ, RZ, -0x1 ;  /* 0xffffffffff0f7424 */ /* 0x000fce00078e00ff */
[----:B------:R-:W-:Y:S05]  /*22b50*/  WARPSYNC.COLLECTIVE R15, `(.L_x_9699) ;  /* 0x000000000f087348 */ /* 0x000fea0003c00000 */
[----:B------:R0:W1:Y:S02]  /*22b60*/  SHFL.IDX P6, R14, R13, R12, R11 ;  /* 0x0000000c0d0e7389 */ /* 0x00006400000c000b */
[----:B01----:R-:W-:Y:S01]  /*22b70*/  ENDCOLLECTIVE ;  /* 0x000000000000791b */ /* 0x003fe20003800000 */
.L_x_9699:
[----:B------:R-:W-:Y:S05]  /*22b80*/  BSYNC B1 ;  /* 0x0000000000017941 */ /* 0x000fea0003800000 */
.L_x_9698:
[----:B------:R-:W-:Y:S05]  /*22b90*/  BRA `(.L_x_9700) ;  /* 0xfffffe74005c7947 */ /* 0x000fea000383ffff */
.L_x_9460:
        /* <DEDUP_REMOVED lines=8> */
.L_x_9702:
[----:B------:R-:W-:Y:S05]  /*22c20*/  BSYNC B1 ;  /* 0x0000000000017941 */ /* 0x000fea0003800000 */
.L_x_9701:
[----:B------:R-:W-:Y:S05]  /*22c30*/  BRA `(.L_x_9703) ;  /* 0xfffffe7400407947 */ /* 0x000fea000383ffff */
.L_x_9461:
        /* <DEDUP_REMOVED lines=8> */
.L_x_9705:
[----:B------:R-:W-:Y:S05]  /*22cc0*/  BSYNC B1 ;  /* 0x0000000000017941 */ /* 0x000fea0003800000 */
.L_x_9704:
[----:B------:R-:W-:Y:S05]  /*22cd0*/  BRA `(.L_x_9706) ;  /* 0xfffffe7400247947 */ /* 0x000fea000383ffff */
.L_x_9462:
        /* <DEDUP_REMOVED lines=8> */
.L_x_9708:
[----:B------:R-:W-:Y:S05]  /*22d60*/  BSYNC B1 ;  /* 0x0000000000017941 */ /* 0x000fea0003800000 */
.L_x_9707:
[----:B------:R-:W-:Y:S05]  /*22d70*/  BRA `(.L_x_9709) ;  /* 0xfffffe7400087947 */ /* 0x000fea000383ffff */
.L_x_9464:
[----:B0-----:R0:W1:Y:S02]  /*22d80*/  SYNCS.PHASECHK.TRANS64.TRYWAIT P1, [R2+URZ+0x2d800], R9 ;  /* 0x02d80009020075a7 */ /* 0x001064000802017f */
[----:B-1----:R-:W-:Y:S05]  /*22d90*/  @!P1 NANOSLEEP.SYNCS 0x989680 ;  /* 0x009896800000995d */ /* 0x002fea0003900000 */
[----:B------:R-:W1:Y:S02]  /*22da0*/  @!P1 SYNCS.PHASECHK.TRANS64 P1, [R2+URZ+0x2d800], R9 ;  /* 0x02d80009020095a7 */ /* 0x000e64000802007f */
[----:B-1----:R-:W-:Y:S05]  /*22db0*/  @!P1 BRA `(.L_x_9464) ;  /* 0xfffffffc00f09947 */ /* 0x002fea000383ffff */
[----:B------:R-:W-:Y:S05]  /*22dc0*/  BRA `(.L_x_9710) ;  /* 0xfffffe7400887947 */ /* 0x000fea000383ffff */
.L_x_9472:
[----:B--2---:R2:W3:Y:S02]  /*22dd0*/  SYNCS.PHASECHK.TRANS64.TRYWAIT P2, [R0+URZ+0x2d830], R3 ;  /* 0x02d83003000075a7 */ /* 0x0044e4000804017f */
[----:B---3--:R-:W-:Y:S05]  /*22de0*/  @!P2 NANOSLEEP.SYNCS 0x989680 ;  /* 0x009896800000a95d */ /* 0x008fea0003900000 */
[----:B------:R-:W3:Y:S02]  /*22df0*/  @!P2 SYNCS.PHASECHK.TRANS64 P2, [R0+URZ+0x2d830], R3 ;  /* 0x02d830030000a5a7 */ /* 0x000ee4000804007f */
[----:B---3--:R-:W-:Y:S05]  /*22e00*/  @!P2 BRA `(.L_x_9472) ;  /* 0xfffffffc00f0a947 */ /* 0x008fea000383ffff */
[----:B------:R-:W-:Y:S05]  /*22e10*/  BRA `(.L_x_9471) ;  /* 0xfffffe8c00947947 */ /* 0x000fea000383ffff */
.L_x_9490:
[----:B-1----:R1:W2:Y:S02]  /*22e20*/  SYNCS.PHASECHK.TRANS64.TRYWAIT P3, [R9+URZ+0x2d830], R8 ;  /* 0x02d83008090075a7 */ /* 0x0022a4000806017f */
[----:B--2---:R-:W-:Y:S05]  /*22e30*/  @!P3 NANOSLEEP.SYNCS 0x989680 ;  /* 0x009896800000b95d */ /* 0x004fea0003900000 */
[----:B------:R-:W2:Y:S02]  /*22e40*/  @!P3 SYNCS.PHASECHK.TRANS64 P3, [R9+URZ+0x2d830], R8 ;  /* 0x02d830080900b5a7 */ /* 0x000ea4000806007f */
[----:B--2---:R-:W-:Y:S05]  /*22e50*/  @!P3 BRA `(.L_x_9490) ;  /* 0xfffffffc00f0b947 */ /* 0x004fea000383ffff */
[----:B------:R-:W-:Y:S05]  /*22e60*/  BRA `(.L_x_9489) ;  /* 0xfffffecc00047947 */ /* 0x000fea000383ffff */
.L_x_9494:
[----:B-1----:R1:W2:Y:S02]  /*22e70*/  SYNCS.PHASECHK.TRANS64.TRYWAIT P2, [R9+URZ+0x2d850], R8 ;  /* 0x02d85008090075a7 */ /* 0x0022a4000804017f */
[----:B--2---:R-:W-:Y:S05]  /*22e80*/  @!P2 NANOSLEEP.SYNCS 0x989680 ;  /* 0x009896800000a95d */ /* 0x004fea0003900000 */
[----:B------:R-:W2:Y:S02]  /*22e90*/  @!P2 SYNCS.PHASECHK.TRANS64 P2, [R9+URZ+0x2d850], R8 ;  /* 0x02d850080900a5a7 */ /* 0x000ea4000804007f */
[----:B--2---:R-:W-:Y:S05]  /*22ea0*/  @!P2 BRA `(.L_x_9494) ;  /* 0xfffffffc00f0a947 */ /* 0x004fea000383ffff */
[----:B------:R-:W-:Y:S05]  /*22eb0*/  BRA `(.L_x_9491) ;  /* 0xfffffed000087947 */ /* 0x000fea000383ffff */
.L_x_9513:
[----:B-1----:R1:W2:Y:S02]  /*22ec0*/  SYNCS.PHASECHK.TRANS64.TRYWAIT P3, [R11+URZ+0x2d830], R12 ;  /* 0x02d8300c0b0075a7 */ /* 0x0022a4000806017f */
[----:B--2---:R-:W-:Y:S05]  /*22ed0*/  @!P3 NANOSLEEP.SYNCS 0x989680 ;  /* 0x009896800000b95d */ /* 0x004fea0003900000 */
[----:B------:R-:W2:Y:S02]  /*22ee0*/  @!P3 SYNCS.PHASECHK.TRANS64 P3, [R11+URZ+0x2d830], R12 ;  /* 0x02d8300c0b00b5a7 */ /* 0x000ea4000806007f */
[----:B--2---:R-:W-:Y:S05]  /*22ef0*/  @!P3 BRA `(.L_x_9513) ;  /* 0xfffffffc00f0b947 */ /* 0x004fea000383ffff */
[----:B------:R-:W-:Y:S05]  /*22f00*/  BRA `(.L_x_9512) ;  /* 0xffffff0800407947 */ /* 0x000fea000383ffff */
.L_x_9517:
[----:B-1----:R1:W2:Y:S02]  /*22f10*/  SYNCS.PHASECHK.TRANS64.TRYWAIT P2, [R11+URZ+0x2d850], R10 ;  /* 0x02d8500a0b0075a7 */ /* 0x0022a4000804017f */
[----:B--2---:R-:W-:Y:S05]  /*22f20*/  @!P2 NANOSLEEP.SYNCS 0x989680 ;  /* 0x009896800000a95d */ /* 0x004fea0003900000 */
[----:B------:R-:W2:Y:S02]  /*22f30*/  @!P2 SYNCS.PHASECHK.TRANS64 P2, [R11+URZ+0x2d850], R10 ;  /* 0x02d8500a0b00a5a7 */ /* 0x000ea4000804007f */
[----:B--2---:R-:W-:Y:S05]  /*22f40*/  @!P2 BRA `(.L_x_9517) ;  /* 0xfffffffc00f0a947 */ /* 0x004fea000383ffff */
[----:B------:R-:W-:Y:S05]  /*22f50*/  BRA `(.L_x_9514) ;  /* 0xffffff0c00447947 */ /* 0x000fea000383ffff */
.L_x_9524:
[----:B-1----:R1:W2:Y:S02]  /*22f60*/  SYNCS.PHASECHK.TRANS64.TRYWAIT P3, [R12+URZ+0x2d830], R13 ;  /* 0x02d8300d0c0075a7 */ /* 0x0022a4000806017f */
[----:B--2---:R-:W-:Y:S05]  /*22f70*/  @!P3 NANOSLEEP.SYNCS 0x989680 ;  /* 0x009896800000b95d */ /* 0x004fea0003900000 */
[----:B------:R-:W2:Y:S02]  /*22f80*/  @!P3 SYNCS.PHASECHK.TRANS64 P3, [R12+URZ+0x2d830], R13 ;  /* 0x02d8300d0c00b5a7 */ /* 0x000ea4000806007f */
[----:B--2---:R-:W-:Y:S05]  /*22f90*/  @!P3 BRA `(.L_x_9524) ;  /* 0xfffffffc00f0b947 */ /* 0x004fea000383ffff */
[----:B------:R-:W-:Y:S05]  /*22fa0*/  BRA `(.L_x_9523) ;  /* 0xffffff3400347947 */ /* 0x000fea000383ffff */
.L_x_9528:
[----:B-1----:R1:W2:Y:S02]  /*22fb0*/  SYNCS.PHASECHK.TRANS64.TRYWAIT P2, [R13+URZ+0x2d850], R12 ;  /* 0x02d8500c0d0075a7 */ /* 0x0022a4000804017f */
[----:B--2---:R-:W-:Y:S05]  /*22fc0*/  @!P2 NANOSLEEP.SYNCS 0x989680 ;  /* 0x009896800000a95d */ /* 0x004fea0003900000 */
[----:B------:R-:W2:Y:S02]  /*22fd0*/  @!P2 SYNCS.PHASECHK.TRANS64 P2, [R13+URZ+0x2d850], R12 ;  /* 0x02d8500c0d00a5a7 */ /* 0x000ea4000804007f */
[----:B--2---:R-:W-:Y:S05]  /*22fe0*/  @!P2 BRA `(.L_x_9528) ;  /* 0xfffffffc00f0a947 */ /* 0x004fea000383ffff */
[----:B------:R-:W-:Y:S05]  /*22ff0*/  BRA `(.L_x_9525) ;  /* 0xffffff3800387947 */ /* 0x000fea000383ffff */
.L_x_9541:
[----:B-1----:R1:W2:Y:S02]  /*23000*/  SYNCS.PHASECHK.TRANS64.TRYWAIT P0, [R11+URZ+0x2d850], R0 ;  /* 0x02d850000b0075a7 */ /* 0x0022a4000800017f */
[----:B--2---:R-:W-:Y:S05]  /*23010*/  @!P0 NANOSLEEP.SYNCS 0x989680 ;  /* 0x009896800000895d */ /* 0x004fea0003900000 */
[----:B------:R-:W2:Y:S02]  /*23020*/  @!P0 SYNCS.PHASECHK.TRANS64 P0, [R11+URZ+0x2d850], R0 ;  /* 0x02d850000b0085a7 */ /* 0x000ea4000800007f */
[----:B--2---:R-:W-:Y:S05]  /*23030*/  @!P0 BRA `(.L_x_9541) ;  /* 0xfffffffc00f08947 */ /* 0x004fea000383ffff */
[----:B------:R-:W-:Y:S05]  /*23040*/  BRA `(.L_x_9540) ;  /* 0xffffff6c00e47947 */ /* 0x000fea000383ffff */
.L_x_9575:
[----:B------:R-:W0:Y:S01]  /*23050*/  S2R R12, SR_TID.X ;  /* 0x00000000000c7919 */ /* 0x000e220000002100 */
[----:B------:R-:W-:Y:S01]  /*23060*/  BSSY B1, `(.L_x_9711) ;  /* 0x000000a000017945 */ /* 0x000fe20003800000 */
[----:B------:R-:W-:Y:S02]  /*23070*/  IMAD.MOV.U32 R11, RZ, RZ, 0x1f ;  /* 0x0000001fff0b7424 */ /* 0x000fe400078e00ff */
[----:B------:R-:W-:Y:S01]  /*23080*/  IMAD.MOV.U32 R15, RZ, RZ, -0x1 ;  /* 0xffffffffff0f7424 */ /* 0x000fe200078e00ff */
[----:B0-----:R-:W-:-:S04]  /*23090*/  SHF.R.U32.HI R12, RZ, 0x5, R12 ;  /* 0x00000005ff0c7819 */ /* 0x001fc8000001160c */
[----:B------:R-:W-:-:S05]  /*230a0*/  LOP3.LUT R12, R12, 0x3, RZ, 0xc0, !PT ;  /* 0x000000030c0c7812 */ /* 0x000fca00078ec0ff */
[----:B------:R-:W-:Y:S02]  /*230b0*/  IMAD.MOV.U32 R13, RZ, RZ, R12 ;  /* 0x000000ffff0d7224 */ /* 0x000fe400078e000c */
[----:B------:R-:W-:-:S07]  /*230c0*/  IMAD.MOV.U32 R12, RZ, RZ, RZ ;  /* 0x000000ffff0c7224 */ /* 0x000fce00078e00ff */
[----:B------:R-:W-:Y:S05]  /*230d0*/  WARPSYNC.COLLECTIVE R15, `(.L_x_9712) ;  /* 0x000000000f087348 */ /* 0x000fea0003c00000 */
[----:B------:R0:W1:Y:S02]  /*230e0*/  SHFL.IDX P6, R14, R13, R12, R11 ;  /* 0x0000000c0d0e7389 */ /* 0x00006400000c000b */
[----:B01----:R-:W-:Y:S01]  /*230f0*/  ENDCOLLECTIVE ;  /* 0x000000000000791b */ /* 0x003fe20003800000 */
.L_x_9712:
[----:B------:R-:W-:Y:S05]  /*23100*/  BSYNC B1 ;  /* 0x0000000000017941 */ /* 0x000fea0003800000 */
.L_x_9711:
[----:B------:R-:W-:Y:S05]  /*23110*/  BRA `(.L_x_9713) ;  /* 0xffffffa800ac7947 */ /* 0x000fea000383ffff */
.L_x_9576:
[----:B------:R-:W-:Y:S01]  /*23120*/  BSSY B1, `(.L_x_9714) ;  /* 0x0000006000017945 */ /* 0x000fe20003800000 */
[----:B------:R-:W-:-:S07]  /*23130*/  IMAD.MOV.U32 R15, RZ, RZ, -0x1 ;  /* 0xffffffffff0f7424 */ /* 0x000fce00078e00ff */
[----:B------:R-:W-:Y:S05]  /*23140*/  WARPSYNC.COLLECTIVE R15, `(.L_x_9715) ;  /* 0x000000000f0c7348 */ /* 0x000fea0003c00000 */
[----:B------:R-:W-:Y:S02]  /*23150*/  ELECT P6, UR62, PT ;  /* 0x00000000003e782f */ /* 0x000fe400038c0000 */
[----:B------:R-:W-:Y:S01]  /*23160*/  MOV R14, UR62 ;  /* 0x0000003e000e7c02 */ /* 0x000fe20008000f00 */
[----:B------:R-:W-:Y:S10]  /*23170*/  ENDCOLLECTIVE ;  /* 0x000000000000791b */ /* 0x000ff40003800000 */
.L_x_9715:
[----:B------:R-:W-:Y:S05]  /*23180*/  BSYNC B1 ;  /* 0x0000000000017941 */ /* 0x000fea0003800000 */
.L_x_9714:
[----:B------:R-:W-:Y:S05]  /*23190*/  BRA `(.L_x_9716) ;  /* 0xffffffa800987947 */ /* 0x000fea000383ffff */
.L_x_9578:
[----:B0-----:R0:W1:Y:S02]  /*231a0*/  SYNCS.PHASECHK.TRANS64.TRYWAIT P0, [R8+URZ+0x2d820], R11 ;  /* 0x02d8200b080075a7 */ /* 0x001064000800017f */
[----:B-1----:R-:W-:Y:S05]  /*231b0*/  @!P0 NANOSLEEP.SYNCS 0x989680 ;  /* 0x009896800000895d */ /* 0x002fea0003900000 */
[----:B------:R-:W1:Y:S02]  /*231c0*/  @!P0 SYNCS.PHASECHK.TRANS64 P0, [R8+URZ+0x2d820], R11 ;  /* 0x02d8200b080085a7 */ /* 0x000e64000800007f */
[----:B-1----:R-:W-:Y:S05]  /*231d0*/  @!P0 BRA `(.L_x_9578) ;  /* 0xfffffffc00f08947 */ /* 0x002fea000383ffff */
[----:B------:R-:W-:Y:S05]  /*231e0*/  BRA `(.L_x_9717) ;  /* 0xffffffa800b47947 */ /* 0x000fea000383ffff */
.L_x_9581:
[----:B0-----:R0:W1:Y:S02]  /*231f0*/  SYNCS.PHASECHK.TRANS64.TRYWAIT P0, [R11+URZ+0x2d8a0], R10 ;  /* 0x02d8a00a0b0075a7 */ /* 0x001064000800017f */
[----:B-1----:R-:W-:Y:S05]  /*23200*/  @!P0 NANOSLEEP.SYNCS 0x989680 ;  /* 0x009896800000895d */ /* 0x002fea0003900000 */
[----:B------:R-:W1:Y:S02]  /*23210*/  @!P0 SYNCS.PHASECHK.TRANS64 P0, [R11+URZ+0x2d8a0], R10 ;  /* 0x02d8a00a0b0085a7 */ /* 0x000e64000800007f */
[----:B-1----:R-:W-:Y:S05]  /*23220*/  @!P0 BRA `(.L_x_9581) ;  /* 0xfffffffc00f08947 */ /* 0x002fea000383ffff */
[----:B------:R-:W-:Y:S05]  /*23230*/  BRA `(.L_x_9718) ;  /* 0xffffffa800bc7947 */ /* 0x000fea000383ffff */
.L_x_9583:
[----:B-1----:R1:W2:Y:S02]  /*23240*/  SYNCS.PHASECHK.TRANS64.TRYWAIT P0, [R11+URZ+0x2d8c0], R10 ;  /* 0x02d8c00a0b0075a7 */ /* 0x0022a4000800017f */
[----:B--2---:R-:W-:Y:S05]  /*23250*/  @!P0 NANOSLEEP.SYNCS 0x989680 ;  /* 0x009896800000895d */ /* 0x004fea0003900000 */
[----:B------:R-:W2:Y:S02]  /*23260*/  @!P0 SYNCS.PHASECHK.TRANS64 P0, [R11+URZ+0x2d8c0], R10 ;  /* 0x02d8c00a0b0085a7 */ /* 0x000ea4000800007f */
[----:B--2---:R-:W-:Y:S05]  /*23270*/  @!P0 BRA `(.L_x_9583) ;  /* 0xfffffffc00f08947 */ /* 0x004fea000383ffff */
[----:B------:R-:W-:Y:S05]  /*23280*/  BRA `(.L_x_9719) ;  /* 0xffffffac003c7947 */ /* 0x000fea000383ffff */
.L_x_9587:
[----:B0-----:R0:W1:Y:S02]  /*23290*/  SYNCS.PHASECHK.TRANS64.TRYWAIT P0, [R10+URZ+0x2d8a0], R11 ;  /* 0x02d8a00b0a0075a7 */ /* 0x001064000800017f */
[----:B-1----:R-:W-:Y:S05]  /*232a0*/  @!P0 NANOSLEEP.SYNCS 0x989680 ;  /* 0x009896800000895d */ /* 0x002fea0003900000 */
[----:B------:R-:W1:Y:S02]  /*232b0*/  @!P0 SYNCS.PHASECHK.TRANS64 P0, [R10+URZ+0x2d8a0], R11 ;  /* 0x02d8a00b0a0085a7 */ /* 0x000e64000800007f */
[----:B-1----:R-:W-:Y:S05]  /*232c0*/  @!P0 BRA `(.L_x_9587) ;  /* 0xfffffffc00f08947 */ /* 0x002fea000383ffff */
[----:B------:R-:W-:Y:S05]  /*232d0*/  BRA `(.L_x_9720) ;  /* 0xffffffac00e47947 */ /* 0x000fea000383ffff */
.L_x_9589:
[----:B-1----:R1:W2:Y:S02]  /*232e0*/  SYNCS.PHASECHK.TRANS64.TRYWAIT P1, [R10+URZ+0x2d8c0], R11 ;  /* 0x02d8c00b0a0075a7 */ /* 0x0022a4000802017f */
[----:B--2---:R-:W-:Y:S05]  /*232f0*/  @!P1 NANOSLEEP.SYNCS 0x989680 ;  /* 0x009896800000995d */ /* 0x004fea0003900000 */
[----:B------:R-:W2:Y:S02]  /*23300*/  @!P1 SYNCS.PHASECHK.TRANS64 P1, [R10+URZ+0x2d8c0], R11 ;  /* 0x02d8c00b0a0095a7 */ /* 0x000ea4000802007f */
[----:B--2---:R-:W-:Y:S05]  /*23310*/  @!P1 BRA `(.L_x_9589) ;  /* 0xfffffffc00f09947 */ /* 0x004fea000383ffff */
[----:B------:R-:W-:Y:S05]  /*23320*/  BRA `(.L_x_9721) ;  /* 0xffffffb000607947 */ /* 0x000fea000383ffff */
.L_x_9609:
        /* <DEDUP_REMOVED lines=11> */
.L_x_9723:
[----:B------:R-:W-:Y:S05]  /*233e0*/  BSYNC B0 ;  /* 0x0000000000007941 */ /* 0x000fea0003800000 */
.L_x_9722:
[----:B------:R-:W-:Y:S05]  /*233f0*/  BRA `(.L_x_9724) ;  /* 0xffffffbc00f07947 */ /* 0x000fea000383ffff */
.L_x_9610:
[----:B------:R-:W-:Y:S01]  /*23400*/  BSSY B0, `(.L_x_9725) ;  /* 0x0000006000007945 */ /* 0x000fe20003800000 */
[----:B------:R-:W-:-:S07]  /*23410*/  IMAD.MOV.U32 R15, RZ, RZ, -0x1 ;  /* 0xffffffffff0f7424 */ /* 0x000fce00078e00ff */
[----:B------:R-:W-:Y:S05]  /*23420*/  WARPSYNC.COLLECTIVE R15, `(.L_x_9726) ;  /* 0x000000000f0c7348 */ /* 0x000fea0003c00000 */
[----:B------:R-:W-:Y:S02]  /*23430*/  ELECT P6, UR62, PT ;  /* 0x00000000003e782f */ /* 0x000fe400038c0000 */
[----:B------:R-:W-:Y:S01]  /*23440*/  MOV R14, UR62 ;  /* 0x0000003e000e7c02 */ /* 0x000fe20008000f00 */
[----:B------:R-:W-:Y:S10]  /*23450*/  ENDCOLLECTIVE ;  /* 0x000000000000791b */ /* 0x000ff40003800000 */
.L_x_9726:
[----:B------:R-:W-:Y:S05]  /*23460*/  BSYNC B0 ;  /* 0x0000000000007941 */ /* 0x000fea0003800000 */
.L_x_9725:
[----:B------:R-:W-:Y:S05]  /*23470*/  BRA `(.L_x_9727) ;  /* 0xffffffbc00e07947 */ /* 0x000fea000383ffff */
.L_x_9613:
[----:B-1----:R1:W2:Y:S02]  /*23480*/  SYNCS.PHASECHK.TRANS64.TRYWAIT P0, [R5+URZ+0x2d840], R4 ;  /* 0x02d84004050075a7 */ /* 0x0022a4000800017f */
[----:B--2---:R-:W-:Y:S05]  /*23490*/  @!P0 NANOSLEEP.SYNCS 0x989680 ;  /* 0x009896800000895d */ /* 0x004fea0003900000 */
[----:B------:R-:W2:Y:S02]  /*234a0*/  @!P0 SYNCS.PHASECHK.TRANS64 P0, [R5+URZ+0x2d840], R4 ;  /* 0x02d84004050085a7 */ /* 0x000ea4000800007f */
[----:B--2---:R-:W-:Y:S05]  /*234b0*/  @!P0 BRA `(.L_x_9613) ;  /* 0xfffffffc00f08947 */ /* 0x004fea000383ffff */
[----:B------:R-:W-:Y:S05]  /*234c0*/  BRA `(.L_x_9728) ;  /* 0xffffffc000307947 */ /* 0x000fea000383ffff */
.L_x_9616:
[----:B0-----:R0:W1:Y:S02]  /*234d0*/  SYNCS.PHASECHK.TRANS64.TRYWAIT P0, [R29+URZ+0x2d820], R4 ;  /* 0x02d820041d0075a7 */ /* 0x001064000800017f */
[----:B-1----:R-:W-:Y:S05]  /*234e0*/  @!P0 NANOSLEEP.SYNCS 0x989680 ;  /* 0x009896800000895d */ /* 0x002fea0003900000 */
[----:B------:R-:W1:Y:S02]  /*234f0*/  @!P0 SYNCS.PHASECHK.TRANS64 P0, [R29+URZ+0x2d820], R4 ;  /* 0x02d820041d0085a7 */ /* 0x000e64000800007f */
[----:B-1----:R-:W-:Y:S05]  /*23500*/  @!P0 BRA `(.L_x_9616) ;  /* 0xfffffffc00f08947 */ /* 0x002fea000383ffff */
[----:B------:R-:W-:Y:S05]  /*23510*/  BRA `(.L_x_9729) ;  /* 0xffffffc400607947 */ /* 0x000fea000383ffff */
.L_x_9624:
[----:B0-----:R0:W1:Y:S02]  /*23520*/  SYNCS.PHASECHK.TRANS64.TRYWAIT P0, [R3+URZ+0x2d840], R2 ;  /* 0x02d84002030075a7 */ /* 0x001064000800017f */
[----:B-1----:R-:W-:Y:S05]  /*23530*/  @!P0 NANOSLEEP.SYNCS 0x989680 ;  /* 0x009896800000895d */ /* 0x002fea0003900000 */
[----:B------:R-:W1:Y:S02]  /*23540*/  @!P0 SYNCS.PHASECHK.TRANS64 P0, [R3+URZ+0x2d840], R2 ;  /* 0x02d84002030085a7 */ /* 0x000e64000800007f */
[----:B-1----:R-:W-:Y:S05]  /*23550*/  @!P0 BRA `(.L_x_9624) ;  /* 0xfffffffc00f08947 */ /* 0x002fea000383ffff */
[----:B------:R-:W-:Y:S05]  /*23560*/  BRA `(.L_x_9730) ;  /* 0xffffffc800087947 */ /* 0x000fea000383ffff */
.L_x_9626:
[----:B0-----:R0:W1:Y:S02]  /*23570*/  SYNCS.PHASECHK.TRANS64.TRYWAIT P0, [R2+URZ+0x2d860], R3 ;  /* 0x02d86003020075a7 */ /* 0x001064000800017f */
[----:B-1----:R-:W-:Y:S05]  /*23580*/  @!P0 NANOSLEEP.SYNCS 0x989680 ;  /* 0x009896800000895d */ /* 0x002fea0003900000 */
[----:B------:R-:W1:Y:S02]  /*23590*/  @!P0 SYNCS.PHASECHK.TRANS64 P0, [R2+URZ+0x2d860], R3 ;  /* 0x02d86003020085a7 */ /* 0x000e64000800007f */
[----:B-1----:R-:W-:Y:S05]  /*235a0*/  @!P0 BRA `(.L_x_9626) ;  /* 0xfffffffc00f08947 */ /* 0x002fea000383ffff */
[----:B------:R-:W-:Y:S05]  /*235b0*/  BRA `(.L_x_9731) ;  /* 0xffffffc800947947 */ /* 0x000fea000383ffff */
.L_x_9632:
[----:B-1----:R1:W2:Y:S02]  /*235c0*/  SYNCS.PHASECHK.TRANS64.TRYWAIT P0, [R3+URZ+0x2d840], R2 ;  /* 0x02d84002030075a7 */ /* 0x0022a4000800017f */
[----:B--2---:R-:W-:Y:S05]  /*235d0*/  @!P0 NANOSLEEP.SYNCS 0x989680 ;  /* 0x009896800000895d */ /* 0x004fea0003900000 */
[----:B------:R-:W2:Y:S02]  /*235e0*/  @!P0 SYNCS.PHASECHK.TRANS64 P0, [R3+URZ+0x2d840], R2 ;  /* 0x02d84002030085a7 */ /* 0x000ea4000800007f */
[----:B--2---:R-:W-:Y:S05]  /*235f0*/  @!P0 BRA `(.L_x_9632) ;  /* 0xfffffffc00f08947 */ /* 0x004fea000383ffff */
[----:B------:R-:W-:Y:S05]  /*23600*/  BRA `(.L_x_9732) ;  /* 0xffffffcc00e87947 */ /* 0x000fea000383ffff */
.L_x_9634:
[----:B0-----:R0:W1:Y:S02]  /*23610*/  SYNCS.PHASECHK.TRANS64.TRYWAIT P0, [R3+URZ+0x2d860], R24 ;  /* 0x02d86018030075a7 */ /* 0x001064000800017f */
[----:B-1----:R-:W-:Y:S05]  /*23620*/  @!P0 NANOSLEEP.SYNCS 0x989680 ;  /* 0x009896800000895d */ /* 0x002fea0003900000 */
[----:B------:R-:W1:Y:S02]  /*23630*/  @!P0 SYNCS.PHASECHK.TRANS64 P0, [R3+URZ+0x2d860], R24 ;  /* 0x02d86018030085a7 */ /* 0x000e64000800007f */
[----:B-1----:R-:W-:Y:S05]  /*23640*/  @!P0 BRA `(.L_x_9634) ;  /* 0xfffffffc00f08947 */ /* 0x002fea000383ffff */
[----:B------:R-:W-:Y:S05]  /*23650*/  BRA `(.L_x_9733) ;  /* 0xffffffd000747947 */ /* 0x000fea000383ffff */
.L_x_9640:
[----:B-1----:R1:W2:Y:S02]  /*23660*/  SYNCS.PHASECHK.TRANS64.TRYWAIT P0, [R2+URZ+0x2d840], R3 ;  /* 0x02d84003020075a7 */ /* 0x0022a4000800017f */
[----:B--2---:R-:W-:Y:S05]  /*23670*/  @!P0 NANOSLEEP.SYNCS 0x989680 ;  /* 0x009896800000895d */ /* 0x004fea0003900000 */
[----:B------:R-:W2:Y:S02]  /*23680*/  @!P0 SYNCS.PHASECHK.TRANS64 P0, [R2+URZ+0x2d840], R3 ;  /* 0x02d84003020085a7 */ /* 0x000ea4000800007f */
[----:B--2---:R-:W-:Y:S05]  /*23690*/  @!P0 BRA `(.L_x_9640) ;  /* 0xfffffffc00f08947 */ /* 0x004fea000383ffff */
[----:B------:R-:W-:Y:S05]  /*236a0*/  BRA `(.L_x_9734) ;  /* 0xffffffd400a07947 */ /* 0x000fea000383ffff */
.L_x_9642:
[----:B0-----:R0:W1:Y:S02]  /*236b0*/  SYNCS.PHASECHK.TRANS64.TRYWAIT P0, [R2+URZ+0x2d860], R11 ;  /* 0x02d8600b020075a7 */ /* 0x001064000800017f */
[----:B-1----:R-:W-:Y:S05]  /*236c0*/  @!P0 NANOSLEEP.SYNCS 0x989680 ;  /* 0x009896800000895d */ /* 0x002fea0003900000 */
[----:B------:R-:W1:Y:S02]  /*236d0*/  @!P0 SYNCS.PHASECHK.TRANS64 P0, [R2+URZ+0x2d860], R11 ;  /* 0x02d8600b020085a7 */ /* 0x000e64000800007f */
[----:B-1----:R-:W-:Y:S05]  /*236e0*/  @!P0 BRA `(.L_x_9642) ;  /* 0xfffffffc00f08947 */ /* 0x002fea000383ffff */
[----:B------:R-:W-:Y:S05]  /*236f0*/  BRA `(.L_x_9735) ;  /* 0xffffffd8002c7947 */ /* 0x000fea000383ffff */
.L_x_9650:
[----:B0-----:R0:W1:Y:S02]  /*23700*/  SYNCS.PHASECHK.TRANS64.TRYWAIT P0, [R3+URZ+0x2d860], R2 ;  /* 0x02d86002030075a7 */ /* 0x001064000800017f */
[----:B-1----:R-:W-:Y:S05]  /*23710*/  @!P0 NANOSLEEP.SYNCS 0x989680 ;  /* 0x009896800000895d */ /* 0x002fea0003900000 */
[----:B------:R-:W1:Y:S02]  /*23720*/  @!P0 SYNCS.PHASECHK.TRANS64 P0, [R3+URZ+0x2d860], R2 ;  /* 0x02d86002030085a7 */ /* 0x000e64000800007f */
[----:B-1----:R-:W-:Y:S05]  /*23730*/  @!P0 BRA `(.L_x_9650) ;  /* 0xfffffffc00f08947 */ /* 0x002fea000383ffff */
[----:B------:R-:W-:Y:S05]  /*23740*/  BRA `(.L_x_9736) ;  /* 0xffffffdc00307947 */ /* 0x000fea000383ffff */
.L_x_9653:
[----:B------:R-:W-:Y:S01]  /*23750*/  BSSY B0, `(.L_x_9737) ;  /* 0x0000008000007945 */ /* 0x000fe20003800000 */
[----:B------:R-:W-:Y:S02]  /*23760*/  IMAD.MOV.U32 R13, RZ, RZ, R16 ;  /* 0x000000ffff0d7224 */ /* 0x000fe400078e0010 */
[----:B------:R-:W-:Y:S02]  /*23770*/  IMAD.MOV.U32 R12, RZ, RZ, RZ ;  /* 0x000000ffff0c7224 */ /* 0x000fe400078e00ff */
[----:B0-----:R-:W-:Y:S02]  /*23780*/  IMAD.MOV.U32 R11, RZ, RZ, 0x1f ;  /* 0x0000001fff0b7424 */ /* 0x001fe400078e00ff */
[----:B------:R-:W-:-:S07]  /*23790*/  IMAD.MOV.U32 R15, RZ, RZ, -0x1 ;  /* 0xffffffffff0f7424 */ /* 0x000fce00078e00ff */
[----:B------:R-:W-:Y:S05]  /*237a0*/  WARPSYNC.COLLECTIVE R15, `(.L_x_9738) ;  /* 0x000000000f087348 */ /* 0x000fea0003c00000 */
[----:B------:R0:W1:Y:S02]  /*237b0*/  SHFL.IDX P6, R14, R13, R12, R11 ;  /* 0x0000000c0d0e7389 */ /* 0x00006400000c000b */
[----:B01----:R-:W-:Y:S01]  /*237c0*/  ENDCOLLECTIVE ;  /* 0x000000000000791b */ /* 0x003fe20003800000 */
.L_x_9738:
[----:B------:R-:W-:Y:S05]  /*237d0*/  BSYNC B0 ;  /* 0x0000000000007941 */ /* 0x000fea0003800000 */
.L_x_9737:
        /* <DEDUP_REMOVED lines=8> */
.L_x_9739:
[----:B------:R-:W-:Y:S01]  /*23860*/  IMAD.MOV.U32 R5, RZ, RZ, R14 ;  /* 0x000000ffff057224 */ /* 0x000fe200078e000e */
[----:B------:R-:W-:Y:S06]  /*23870*/  BRA `(.L_x_9740) ;  /* 0xffffffdc00b87947 */ /* 0x000fec000383ffff */
.L_x_9656:
        /* <DEDUP_REMOVED lines=8> */
.L_x_9742:
[----:B------:R-:W-:Y:S05]  /*23900*/  BSYNC B0 ;  /* 0x0000000000007941 */ /* 0x000fea0003800000 */
.L_x_9741:
        /* <DEDUP_REMOVED lines=10> */
.L_x_9743:
        /* <DEDUP_REMOVED lines=8> */
.L_x_9744:
        /* <DEDUP_REMOVED lines=8> */
.L_x_9745:
        /* <DEDUP_REMOVED lines=8> */
.L_x_9746:
        /* <DEDUP_REMOVED lines=8> */
.L_x_9747:
[----:B------:R-:W-:Y:S05]  /*23bb0*/  BRA `(.L_x_9748) ;  /* 0xffffffdc00747947 */ /* 0x000fea000383ffff */
.L_x_9661:
        /* <DEDUP_REMOVED lines=8> */
.L_x_9750:
[----:B------:R-:W-:Y:S05]  /*23c40*/  BSYNC B0 ;  /* 0x0000000000007941 */ /* 0x000fea0003800000 */
.L_x_9749:
        /* <DEDUP_REMOVED lines=10> */
.L_x_9751:
        /* <DEDUP_REMOVED lines=8> */
.L_x_9752:
        /* <DEDUP_REMOVED lines=8> */
.L_x_9753:
        /* <DEDUP_REMOVED lines=8> */
.L_x_9754:
        /* <DEDUP_REMOVED lines=8> */
.L_x_9755:
[----:B------:R-:W-:Y:S05]  /*23ef0*/  BRA `(.L_x_9756) ;  /* 0xffffffdc00507947 */ /* 0x000fea000383ffff */
.L_x_9663:
[----:B------:R-:W-:Y:S01]  /*23f00*/  BSSY B0, `(.L_x_9757) ;  /* 0x0000006000007945 */ /* 0x000fe20003800000 */
[----:B------:R-:W-:Y:S01]  /*23f10*/  PLOP3.LUT P6, PT, P6, PT, PT, 0x8, 0x0 ;  /* 0x000000000000781c */ /* 0x000fe200037ce170 */
[----:B------:R-:W-:-:S12]  /*23f20*/  IMAD.MOV.U32 R15, RZ, RZ, -0x1 ;  /* 0xffffffffff0f7424 */ /* 0x000fd800078e00ff */
[----:B01-3--:R-:W-:Y:S05]  /*23f30*/  WARPSYNC.COLLECTIVE R15, `(.L_x_9758) ;  /* 0x000000000f087348 */ /* 0x00bfea0003c00000 */
[----:B------:R-:W-:Y:S01]  /*23f40*/  VOTE.ANY R14, PT, P6 ;  /* 0x00000000000e7806 */ /* 0x000fe200030e0100 */
[----:B01-3--:R-:W-:Y:S06]  /*23f50*/  ENDCOLLECTIVE ;  /* 0x000000000000791b */ /* 0x00bfec0003800000 */
.L_x_9758:
[----:B------:R-:W-:Y:S05]  /*23f60*/  BSYNC B0 ;  /* 0x0000000000007941 */ /* 0x000fea0003800000 */
.L_x_9757:
        /* <DEDUP_REMOVED lines=9> */
.L_x_9759:
[----:B------:R-:W-:Y:S01]  /*24000*/  IMAD.MOV.U32 R17, RZ, RZ, R14 ;  /* 0x000000ffff117224 */ /* 0x000fe200078e000e */
[----:B------:R-:W-:Y:S06]  /*24010*/  BRA `(.L_x_9760) ;  /* 0xffffffdc00407947 */ /* 0x000fec000383ffff */
.L_x_9665:
[----:B------:R-:W-:Y:S01]  /*24020*/  BSSY B0, `(.L_x_9761) ;  /* 0x0000007000007945 */ /* 0x000fe20003800000 */
[----:B------:R-:W-:Y:S02]  /*24030*/  IMAD.MOV.U32 R13, RZ, RZ, R3 ;  /* 0x000000ffff0d7224 */ /* 0x000fe400078e0003 */
[----:B------:R-:W-:Y:S02]  /*24040*/  IMAD.MOV.U32 R11, RZ, RZ, 0x1f ;  /* 0x0000001fff0b7424 */ /* 0x000fe400078e00ff */
[----:B------:R-:W-:-:S07]  /*24050*/  IMAD.MOV.U32 R15, RZ, RZ, -0x1 ;  /* 0xffffffffff0f7424 */ /* 0x000fce00078e00ff */
[----:B01234-:R-:W-:Y:S05]  /*24060*/  WARPSYNC.COLLECTIVE R15, `(.L_x_9762) ;  /* 0x000000000f087348 */ /* 0x01ffea0003c00000 */
[----:B------:R0:W0:Y:S02]  /*24070*/  SHFL.IDX P6, R14, R13, R12, R11 ;  /* 0x0000000c0d0e7389 */ /* 0x00002400000c000b */
[----:B01234-:R-:W-:Y:S01]  /*24080*/  ENDCOLLECTIVE ;  /* 0x000000000000791b */ /* 0x01ffe20003800000 */
.L_x_9762:
[----:B------:R-:W-:Y:S05]  /*24090*/  BSYNC B0 ;  /* 0x0000000000007941 */ /* 0x000fea0003800000 */
.L_x_9761:
[----:B------:R-:W-:Y:S05]  /*240a0*/  BRA `(.L_x_9664) ;  /* 0xffffffdc00387947 */ /* 0x000fea000383ffff */
.L_x_9669:
[----:B0-----:R0:W1:Y:S02]  /*240b0*/  SYNCS.PHASECHK.TRANS64.TRYWAIT P0, [R9+URZ+0x2d820], R0 ;  /* 0x02d82000090075a7 */ /* 0x001064000800017f */
[----:B-1----:R-:W-:Y:S05]  /*240c0*/  @!P0 NANOSLEEP.SYNCS 0x989680 ;  /* 0x009896800000895d */ /* 0x002fea0003900000 */
[----:B------:R-:W1:Y:S02]  /*240d0*/  @!P0 SYNCS.PHASECHK.TRANS64 P0, [R9+URZ+0x2d820], R0 ;  /* 0x02d82000090085a7 */ /* 0x000e64000800007f */
[----:B-1----:R-:W-:Y:S05]  /*240e0*/  @!P0 BRA `(.L_x_9669) ;  /* 0xfffffffc00f08947 */ /* 0x002fea000383ffff */
[----:B------:R-:W-:Y:S05]  /*240f0*/  BRA `(.L_x_9763) ;  /* 0xffffffe000a47947 */ /* 0x000fea000383ffff */
.L_x_9670:
        /* <DEDUP_REMOVED lines=11> */
.L_x_9765:
[----:B------:R-:W-:Y:S05]  /*241b0*/  BSYNC B0 ;  /* 0x0000000000007941 */ /* 0x000fea0003800000 */
.L_x_9764:
[----:B------:R-:W-:Y:S05]  /*241c0*/  BRA `(.L_x_9766) ;  /* 0xffffffe0008c7947 */ /* 0x000fea000383ffff */
.L_x_9671:
[----:B------:R-:W-:Y:S01]  /*241d0*/  BSSY B0, `(.L_x_9767) ;  /* 0x0000006000007945 */ /* 0x000fe20003800000 */
[----:B------:R-:W-:-:S07]  /*241e0*/  IMAD.MOV.U32 R15, RZ, RZ, -0x1 ;  /* 0xffffffffff0f7424 */ /* 0x000fce00078e00ff */
[----:B0-----:R-:W-:Y:S05]  /*241f0*/  WARPSYNC.COLLECTIVE R15, `(.L_x_9768) ;  /* 0x000000000f0c7348 */ /* 0x001fea0003c00000 */
[----:B------:R-:W-:Y:S02]  /*24200*/  ELECT P6, UR62, PT ;  /* 0x00000000003e782f */ /* 0x000fe400038c0000 */
[----:B------:R-:W-:Y:S01]  /*24210*/  MOV R14, UR62 ;  /* 0x0000003e000e7c02 */ /* 0x000fe20008000f00 */
[----:B0-----:R-:W-:Y:S10]  /*24220*/  ENDCOLLECTIVE ;  /* 0x000000000000791b */ /* 0x001ff40003800000 */
.L_x_9768:
[----:B------:R-:W-:Y:S05]  /*24230*/  BSYNC B0 ;  /* 0x0000000000007941 */ /* 0x000fea0003800000 */
.L_x_9767:
[----:B------:R-:W-:Y:S05]  /*24240*/  BRA `(.L_x_9769) ;  /* 0xffffffe000807947 */ /* 0x000fea000383ffff */
.L_x_9673:
[----:B0-----:R0:W1:Y:S02]  /*24250*/  SYNCS.PHASECHK.TRANS64.TRYWAIT P0, [R7+URZ], R2 ;  /* 0x00000002070075a7 */ /* 0x001064000800017f */
[----:B-1----:R-:W-:Y:S05]  /*24260*/  @!P0 NANOSLEEP.SYNCS 0x989680 ;  /* 0x009896800000895d */ /* 0x002fea0003900000 */
[----:B------:R-:W1:Y:S02]  /*24270*/  @!P0 SYNCS.PHASECHK.TRANS64 P0, [R7+URZ], R2 ;  /* 0x00000002070085a7 */ /* 0x000e64000800007f */
[----:B-1----:R-:W-:Y:S05]  /*24280*/  @!P0 BRA `(.L_x_9673) ;  /* 0xfffffffc00f08947 */ /* 0x002fea000383ffff */
[----:B------:R-:W-:Y:S05]  /*24290*/  BRA `(.L_x_9770) ;  /* 0xffffffe000b47947 */ /* 0x000fea000383ffff */
.L_x_9674:
[----:B-1----:R1:W2:Y:S02]  /*242a0*/  SYNCS.PHASECHK.TRANS64.TRYWAIT P0, [R3+URZ], R0 ;  /* 0x00000000030075a7 */ /* 0x0022a4000800017f */
[----:B--2---:R-:W-:Y:S05]  /*242b0*/  @!P0 NANOSLEEP.SYNCS 0x989680 ;  /* 0x009896800000895d */ /* 0x004fea0003900000 */
[----:B------:R-:W2:Y:S02]  /*242c0*/  @!P0 SYNCS.PHASECHK.TRANS64 P0, [R3+URZ], R0 ;  /* 0x00000000030085a7 */ /* 0x000ea4000800007f */
[----:B--2---:R-:W-:Y:S05]  /*242d0*/  @!P0 BRA `(.L_x_9674) ;  /* 0xfffffffc00f08947 */ /* 0x004fea000383ffff */
[----:B------:R-:W-:Y:S05]  /*242e0*/  BRA `(.L_x_9771) ;  /* 0xffffffe000a87947 */ /* 0x000fea000383ffff */
.L_x_9676:
[----:B-1----:R1:W2:Y:S02]  /*242f0*/  SYNCS.PHASECHK.TRANS64.TRYWAIT P0, [R5+URZ], R2 ;  /* 0x00000002050075a7 */ /* 0x0022a4000800017f */
[----:B--2---:R-:W-:Y:S05]  /*24300*/  @!P0 NANOSLEEP.SYNCS 0x989680 ;  /* 0x009896800000895d */ /* 0x004fea0003900000 */
[----:B------:R-:W2:Y:S02]  /*24310*/  @!P0 SYNCS.PHASECHK.TRANS64 P0, [R5+URZ], R2 ;  /* 0x00000002050085a7 */ /* 0x000ea4000800007f */
[----:B--2---:R-:W-:Y:S05]  /*24320*/  @!P0 BRA `(.L_x_9676) ;  /* 0xfffffffc00f08947 */ /* 0x004fea000383ffff */
[----:B------:R-:W-:Y:S05]  /*24330*/  BRA `(.L_x_9772) ;  /* 0xffffffe000ac7947 */ /* 0x000fea000383ffff */
.L_x_9773:
        /* <DEDUP_REMOVED lines=12> */
.L_x_12778:


//--------------------- .text._ZN7cutlass13device_kernelIN5flash11enable_sm90INS1_16FlashAttnFwdSm90INS1_25CollectiveMainloopFwdSm90ILi2EN4cute5tupleIJNS5_1CILi1EEES8_S8_EEENS6_IJNS7_ILi192EEENS7_ILi144EEENS7_ILi96EEEEEELi96ENS_10bfloat16_tEfNS_4arch4Sm90ELb1ELb0ELb1ELb0ELb0ELb0ELb0ELb0ELb1ELb0ELb0ELb0EEENS1_21CollectiveEpilogueFwdINS6_IJSA_SC_SB_EEES9_SE_SG_Li384ELb0ELb0ELb0ELb0EEENS1_30DynamicPersistentTileSchedulerILi384ELi32ELb0ELb0ELb1EEEEEEEEEvNT_6ParamsE --------------------------
	.section	.text._ZN7cutlass13device_kernelIN5flash11enable_sm90INS1_16FlashAttnFwdSm90INS1_25CollectiveMainloopFwdSm90ILi2EN4cute5tupleIJNS5_1CILi1EEES8_S8_EEENS6_IJNS7_ILi192EEENS7_ILi144EEENS7_ILi96EEEEEELi96ENS_10bfloat16_tEfNS_4arch4Sm90ELb1ELb0ELb1ELb0ELb0ELb0ELb0ELb0ELb1ELb0ELb0ELb0EEENS1_21CollectiveEpilogueFwdINS6_IJSA_SC_SB_EEES9_SE_SG_Li384ELb0ELb0ELb0ELb0EEENS1_30DynamicPersistentTileSchedulerILi384ELi32ELb0ELb0ELb1EEEEEEEEEvNT_6ParamsE,"ax",@progbits
	.align	128
.text._ZN7cutlass13device_kernelIN5flash11enable_sm90INS1_16FlashAttnFwdSm90INS1_25CollectiveMainloopFwdSm90ILi2EN4cute5tupleIJNS5_1CILi1EEES8_S8_EEENS6_IJNS7_ILi192EEENS7_ILi144EEENS7_ILi96EEEEEELi96ENS_10bfloat16_tEfNS_4arch4Sm90ELb1ELb0ELb1ELb0ELb0ELb0ELb0ELb0ELb1ELb0ELb0ELb0EEENS1_21CollectiveEpilogueFwdINS6_IJSA_SC_SB_EEES9_SE_SG_Li384ELb0ELb0ELb0ELb0EEENS1_30DynamicPersistentTileSchedulerILi384ELi32ELb0ELb0ELb1EEEEEEEEEvNT_6ParamsE:
        .type           _ZN7cutlass13device_kernelIN5flash11enable_sm90INS1_16FlashAttnFwdSm90INS1_25CollectiveMainloopFwdSm90ILi2EN4cute5tupleIJNS5_1CILi1EEES8_S8_EEENS6_IJNS7_ILi192EEENS7_ILi144EEENS7_ILi96EEEEEELi96ENS_10bfloat16_tEfNS_4arch4Sm90ELb1ELb0ELb1ELb0ELb0ELb0ELb0ELb0ELb1ELb0ELb0ELb0EEENS1_21CollectiveEpilogueFwdINS6_IJSA_SC_SB_EEES9_SE_SG_Li384ELb0ELb0ELb0ELb0EEENS1_30DynamicPersistentTileSchedulerILi384ELi32ELb0ELb0ELb1EEEEEEEEEvNT_6ParamsE,@function
        .size           _ZN7cutlass13device_kernelIN5flash11enable_sm90INS1_16FlashAttnFwdSm90INS1_25CollectiveMainloopFwdSm90ILi2EN4cute5tupleIJNS5_1CILi1EEES8_S8_EEENS6_IJNS7_ILi192EEENS7_ILi144EEENS7_ILi96EEEEEELi96ENS_10bfloat16_tEfNS_4arch4Sm90ELb1ELb0ELb1ELb0ELb0ELb0ELb0ELb0ELb1ELb0ELb0ELb0EEENS1_21CollectiveEpilogueFwdINS6_IJSA_SC_SB_EEES9_SE_SG_Li384ELb0ELb0ELb0ELb0EEENS1_30DynamicPersistentTileSchedulerILi384ELi32ELb0ELb0ELb1EEEEEEEEEvNT_6ParamsE,(.L_x_12779 - _ZN7cutlass13device_kernelIN5flash11enable_sm90INS1_16FlashAttnFwdSm90INS1_25CollectiveMainloopFwdSm90ILi2EN4cute5tupleIJNS5_1CILi1EEES8_S8_EEENS6_IJNS7_ILi192EEENS7_ILi144EEENS7_ILi96EEEEEELi96ENS_10bfloat16_tEfNS_4arch4Sm90ELb1ELb0ELb1ELb0ELb0ELb0ELb0ELb0ELb1ELb0ELb0ELb0EEENS1_21CollectiveEpilogueFwdINS6_IJSA_SC_SB_EEES9_SE_SG_Li384ELb0ELb0ELb0ELb0EEENS1_30DynamicPersistentTileSchedulerILi384ELi32ELb0ELb0ELb1EEEEEEEEEvNT_6ParamsE)
        .other          _ZN7cutlass13device_kernelIN5flash11enable_sm90INS1_16FlashAttnFwdSm90INS1_25CollectiveMainloopFwdSm90ILi2EN4cute5tupleIJNS5_1CILi1EEES8_S8_EEENS6_IJNS7_ILi192EEENS7_ILi144EEENS7_ILi96EEEEEELi96ENS_10bfloat16_tEfNS_4arch4Sm90ELb1ELb0ELb1ELb0ELb0ELb0ELb0ELb0ELb1ELb0ELb0ELb0EEENS1_21CollectiveEpilogueFwdINS6_IJSA_SC_SB_EEES9_SE_SG_Li384ELb0ELb0ELb0ELb0EEENS1_30DynamicPersistentTileSchedulerILi384ELi32ELb0ELb0ELb1EEEEEEEEEvNT_6ParamsE,@"STO_CUDA_ENTRY STV_DEFAULT"
_ZN7cutlass13device_kernelIN5flash11enable_sm90INS1_16FlashAttnFwdSm90INS1_25CollectiveMainloopFwdSm90ILi2EN4cute5tupleIJNS5_1CILi1EEES8_S8_EEENS6_IJNS7_ILi192EEENS7_ILi144EEENS7_ILi96EEEEEELi96ENS_10bfloat16_tEfNS_4arch4Sm90ELb1ELb0ELb1ELb0ELb0ELb0ELb0ELb0ELb1ELb0ELb0ELb0EEENS1_21CollectiveEpilogueFwdINS6_IJSA_SC_SB_EEES9_SE_SG_Li384ELb0ELb0ELb0ELb0EEENS1_30DynamicPersistentTileSchedulerILi384ELi32ELb0ELb0ELb1EEEEEEEEEvNT_6ParamsE:
[----:B------:R-:W1:Y:S01]  /*0000*/  LDC R1, c[0x0][0x28] ;  /* 0x00000a00ff017b82 */ /* 0x000e620000000800 */
[----:B------:R-:W2:Y:S01]  /*0010*/  S2R R2, SR_TID.X ;  /* 0x0000000000027919 */ /* 0x000ea20000002100 */
[----:B------:R-:W-:Y:S01]  /*0020*/  ELECT P0, URZ, PT ;  /* 0x00000000003f782f */ /* 0x000fe20003800000 */
[----:B------:R-:W-:Y:S01]  /*0030*/  BSSY B0, `(.L_x_9774) ;  /* 0x0000013000007945 */ /* 0x000fe20003800000 */
[----:B--2---:R-:W-:-:S05]  /*0040*/  SHF.R.U32.HI R0, RZ, 0x5, R2 ;  /* 0x00000005ff007819 */ /* 0x004fca0000011602 */
        /* <DEDUP_REMOVED lines=17> */
.L_x_9775:
[----:B------:R-:W-:Y:S05]  /*0160*/  BSYNC B0 ;  /* 0x0000000000007941 */ /* 0x000fea0003800000 */
.L_x_9774:
        /* <DEDUP_REMOVED lines=36> */
.L_x_9776:
        /* <DEDUP_REMOVED lines=22> */
.L_x_9777:
        /* <DEDUP_REMOVED lines=18> */
.L_x_9778:
        /* <DEDUP_REMOVED lines=22> */
.L_x_9779:
        /* <DEDUP_REMOVED lines=22> */
.L_x_9780:
[----:B---3--:R-:W-:Y:S01]  /*08f0*/  ISETP.NE.AND P0, PT, R3, RZ, PT ;  /* 0x000000ff0300720c */ /* 0x008fe20003f05270 */
[----:B------:R-:W-:Y:S01]  /*0900*/  IMAD.MOV.U32 R17, RZ, RZ, 0x1 ;  /* 0x00000001ff117424 */ /* 0x000fe200078e00ff */
[----:B------:R-:W-:Y:S01]  /*0910*/  NOP ;  /* 0x0000000000007918 */ /* 0x000fe20000000000 */
[----:B------:R-:W-:-:S03]  /*0920*/  LOP3.LUT R18, R2, 0x7f, RZ, 0xc0, !PT ;  /* 0x0000007f02127812 */ /* 0x000fc600078ec0ff */
[----:B------:R-:W-:Y:S01]  /*0930*/  SEL R17, R17, 0x2, !P0 ;  /* 0x0000000211117807 */ /* 0x000fe20004000000 */
[----:B-12-4-:R-:W-:Y:S06]  /*0940*/  BAR.SYNC.DEFER_BLOCKING 0x0 ;  /* 0x0000000000007b1d */ /* 0x016fec0000010000 */
[----:B------:R-:W-:Y:S05]  /*0950*/  @!P0 BRA `(.L_x_9781) ;  /* 0x000000f800508947 */ /* 0x000fea0003800000 */
.L_x_9782:
        /* <DEDUP_REMOVED lines=16> */
[----:B------:R-:W-:Y:S01]  /*0a60*/  LOP3.LUT R144, R17, 0x1, RZ, 0xfc, !PT ;  /* 0x0000000111907812 */ /* 0x000fe200078efcff */
[----:B------:R-:W-:Y:S01]  /*0a70*/  IMAD.MOV.U32 R18, RZ, RZ, RZ ;  /* 0x000000ffff127224 */ /* 0x000fe200078e00ff */
[----:B------:R-:W-:Y:S01]  /*0a80*/  SHF.R.S32.HI R3, RZ, 0x1f, R0 ;  /* 0x0000001fff037819 */ /* 0x000fe20000011400 */
[----:B------:R-:W-:-:S03]  /*0a90*/  UMOV UR46, URZ ;  /* 0x0000003f002e7c82 */ /* 0x000fc60008000000 */
[CC--:B------:R-:W-:Y:S01]  /*0aa0*/  LEA.HI R6, R3.reuse, R0.reuse, RZ, 0x4 ;  /* 0x0000000003067211 */ /* 0x0c0fe200078f20ff */
[----:B------:R-:W2:Y:S01]  /*0ab0*/  S2UR UR6, SR_SWINHI ;  /* 0x00000000000679c3 */ /* 0x000ea20000002f00 */
[CC--:B------:R-:W-:Y:S02]  /*0ac0*/  LEA.HI R4, R3.reuse, R0.reuse, RZ, 0x7 ;  /* 0x0000000003047211 */ /* 0x0c0fe400078f38ff */
[----:B------:R-:W-:Y:S02]  /*0ad0*/  LEA.HI R8, R3, R0, RZ, 0x5 ;  /* 0x0000000003087211 */ /* 0x000fe400078f28ff */
[----:B------:R-:W-:Y:S02]  /*0ae0*/  SHF.R.S32.HI R7, RZ, 0x4, R6 ;  /* 0x00000004ff077819 */ /* 0x000fe40000011406 */
[----:B------:R-:W-:Y:S02]  /*0af0*/  LOP3.LUT R3, R6, 0xfffffff0, RZ, 0xc0, !PT ;  /* 0xfffffff006037812 */ /* 0x000fe400078ec0ff */
[----:B------:R-:W-:-:S02]  /*0b00*/  SHF.R.S32.HI R5, RZ, 0x7, R4 ;  /* 0x00000007ff057819 */ /* 0x000fc40000011404 */
[----:B------:R-:W-:Y:S01]  /*0b10*/  LOP3.LUT R9, R4, 0xffffff80, RZ, 0xc0, !PT ;  /* 0xffffff8004097812 */ /* 0x000fe200078ec0ff */
[----:B------:R-:W-:Y:S01]  /*0b20*/  IMAD.IADD R3, R0, 0x1, -R3 ;  /* 0x0000000100037824 */ /* 0x000fe200078e0a03 */
[----:B------:R-:W-:Y:S01]  /*0b30*/  LEA.HI R4, R6, R7, RZ, 0x1 ;  /* 0x0000000706047211 */ /* 0x000fe200078f08ff */
[----:B------:R-:W-:Y:S01]  /*0b40*/  IMAD.HI R10, R5, 0x55555556, RZ ;  /* 0x55555556050a7827 */ /* 0x000fe200078e02ff */
[----:B------:R-:W-:Y:S01]  /*0b50*/  SHF.R.S32.HI R8, RZ, 0x5, R8 ;  /* 0x00000005ff087819 */ /* 0x000fe20000011408 */
[----:B-1----:R-:W-:Y:S01]  /*0b60*/  ULEA UR47, UR4, UR47, 0x18 ;  /* 0x0000002f042f7291 */ /* 0x002fe2000f8ec03f */
[----:B------:R-:W-:Y:S01]  /*0b70*/  LOP3.LUT R4, R4, 0x1ffffffe, RZ, 0xc0, !PT ;  /* 0x1ffffffe04047812 */ /* 0x000fe200078ec0ff */
[----:B------:R-:W-:Y:S01]  /*0b80*/  IMAD.IADD R9, R0, 0x1, -R9 ;  /* 0x0000000100097824 */ /* 0x000fe200078e0a09 */
[--C-:B------:R-:W-:Y:S01]  /*0b90*/  SHF.R.S32.HI R0, RZ, 0x1f, R3.reuse ;  /* 0x0000001fff007819 */ /* 0x100fe20000011403 */
[----:B------:R-:W-:Y:S01]  /*0ba0*/  IMAD R14, R8, 0x10, R3 ;  /* 0x00000010080e7824 */ /* 0x000fe200078e0203 */
[----:B------:R-:W-:Y:S01]  /*0bb0*/  LEA.HI R10, R10, R10, RZ, 0x1 ;  /* 0x0000000a0a0a7211 */ /* 0x000fe200078f08ff */
[----:B------:R-:W-:Y:S01]  /*0bc0*/  IMAD.IADD R7, R7, 0x1, -R4 ;  /* 0x0000000107077824 */ /* 0x000fe200078e0a04 */
[CC--:B------:R-:W-:Y:S01]  /*0bd0*/  LEA.HI R4, R0.reuse, R3.reuse, RZ, 0x2 ;  /* 0x0000000300047211 */ /* 0x0c0fe200078f10ff */
[----:B------:R-:W-:Y:S01]  /*0be0*/  UMOV UR4, UR47 ;  /* 0x0000002f00047c82 */ /* 0x000fe20008000000 */
[----:B--2---:R-:W-:Y:S01]  /*0bf0*/  UMOV UR5, UR6 ;  /* 0x0000000600057c82 */ /* 0x004fe20008000000 */
[----:B------:R-:W-:Y:S01]  /*0c00*/  LEA.HI R0, R0, R3, RZ, 0x3 ;  /* 0x0000000300007211 */ /* 0x000fe200078f18ff */
[----:B------:R-:W-:Y:S01]  /*0c10*/  IMAD R10, R10, -0x3, R5 ;  /* 0xfffffffd0a0a7824 */ /* 0x000fe200078e0205 */
[----:B------:R-:W-:Y:S01]  /*0c20*/  SHF.R.S32.HI R6, RZ, 0x1f, R9 ;  /* 0x0000001fff067819 */ /* 0x000fe20000011409 */
[----:B------:R-:W-:Y:S01]  /*0c30*/  IMAD.U32 R150, RZ, RZ, UR4 ;  /* 0x00000004ff967e24 */ /* 0x000fe2000f8e00ff */
[----:B------:R-:W-:Y:S01]  /*0c40*/  SHF.L.U32 R5, R0, 0x4, RZ ;  /* 0x0000000400057819 */ /* 0x000fe200000006ff */
[----:B------:R-:W-:Y:S01]  /*0c50*/  IMAD.U32 R151, RZ, RZ, UR5 ;  /* 0x00000005ff977e24 */ /* 0x000fe2000f8e00ff */
[----:B------:R-:W-:Y:S01]  /*0c60*/  LOP3.LUT R0, R4, 0x7fffffc, RZ, 0xc0, !PT ;  /* 0x07fffffc04007812 */ /* 0x000fe200078ec0ff */
[----:B------:R-:W-:Y:S01]  /*0c70*/  UMOV UR5, URZ ;  /* 0x0000003f00057c82 */ /* 0x000fe20008000000 */
[----:B------:R-:W-:Y:S01]  /*0c80*/  SHF.R.S32.HI R4, RZ, 0x2, R4 ;  /* 0x00000002ff047819 */ /* 0x000fe20000011404 */
[----:B------:R-:W-:Y:S01]  /*0c90*/  IMAD.U32 R148, RZ, RZ, UR5 ;  /* 0x00000005ff947e24 */ /* 0x000fe2000f8e00ff */
[----:B------:R-:W-:Y:S01]  /*0ca0*/  LEA.HI R11, R6, R9, RZ, 0x2 ;  /* 0x00000009060b7211 */ /* 0x000fe200078f10ff */
[----:B------:R-:W-:Y:S01]  /*0cb0*/  IMAD.IADD R0, R3, 0x1, -R0 ;  /* 0x0000000103007824 */ /* 0x000fe200078e0a00 */
[----:B------:R-:W-:Y:S01]  /*0cc0*/  SHF.L.U32 R7, R7, 0x3, RZ ;  /* 0x0000000307077819 */ /* 0x000fe200000006ff */
[----:B------:R-:W-:Y:S01]  /*0cd0*/  IMAD.SHL.U32 R4, R4, 0x40, RZ ;  /* 0x0000004004047824 */ /* 0x000fe200078e00ff */
[--C-:B------:R-:W-:Y:S01]  /*0ce0*/  SHF.R.S32.HI R12, RZ, 0x2, R11.reuse ;  /* 0x00000002ff0c7819 */ /* 0x100fe2000001140b */
[----:B------:R-:W-:Y:S01]  /*0cf0*/  UMOV UR4, UR7 ;  /* 0x0000000700047c82 */ /* 0x000fe20008000000 */
[----:B------:R-:W-:Y:S01]  /*0d00*/  SHF.R.S32.HI R13, RZ, 0x1f, R11 ;  /* 0x0000001fff0d7819 */ /* 0x000fe2000001140b */
[----:B------:R-:W-:Y:S01]  /*0d10*/  IMAD.U32 R3, R14, 0x20, R7 ;  /* 0x000000200e037824 */ /* 0x000fe200078e0007 */
[----:B------:R-:W-:-:S02]  /*0d20*/  LOP3.LUT R4, R4, 0x40, RZ, 0xc0, !PT ;  /* 0x0000004004047812 */ /* 0x000fc400078ec0ff */
[----:B------:R-:W-:Y:S01]  /*0d30*/  LOP3.LUT R5, R5, 0x7fffff80, RZ, 0xc0, !PT ;  /* 0x7fffff8005057812 */ /* 0x000fe200078ec0ff */
[----:B------:R-:W-:Y:S01]  /*0d40*/  IMAD.WIDE R150, R3, 0x2, R150 ;  /* 0x0000000203967825 */ /* 0x000fe200078e0296 */
[----:B------:R-:W-:Y:S02]  /*0d50*/  LEA.HI R13, R13, R12, RZ, 0x3 ;  /* 0x0000000c0d0d7211 */ /* 0x000fe400078f18ff */
[----:B------:R-:W-:Y:S01]  /*0d60*/  LOP3.LUT R7, R4, 0x8, R7, 0xf8, !PT ;  /* 0x0000000804077812 */ /* 0x000fe200078ef807 */
[----:B------:R-:W-:Y:S01]  /*0d70*/  IMAD R5, R8, 0x100, R5 ;  /* 0x0000010008057824 */ /* 0x000fe200078e0205 */
[----:B------:R-:W-:Y:S02]  /*0d80*/  SHF.R.U32.HI R4, RZ, 0x3, R4 ;  /* 0x00000003ff047819 */ /* 0x000fe40000011604 */
[----:B------:R-:W-:Y:S01]  /*0d90*/  LOP3.LUT R13, R13, 0xfffffff8, RZ, 0xc0, !PT ;  /* 0xfffffff80d0d7812 */ /* 0x000fe200078ec0ff */
[----:B------:R-:W-:Y:S01]  /*0da0*/  IMAD R5, R0, 0x10, R5 ;  /* 0x0000001000057824 */ /* 0x000fe200078e0205 */
[----:B------:R-:W-:-:S02]  /*0db0*/  LEA.HI R6, R6, R9, RZ, 0x5 ;  /* 0x0000000906067211 */ /* 0x000fc400078f28ff */
[----:B------:R-:W-:Y:S01]  /*0dc0*/  LOP3.LUT R4, R7, R4, RZ, 0x3c, !PT ;  /* 0x0000000407047212 */ /* 0x000fe200078e3cff */
[----:B------:R-:W-:Y:S01]  /*0dd0*/  IMAD.IADD R13, R12, 0x1, -R13 ;  /* 0x000000010c0d7824 */ /* 0x000fe200078e0a0d */
[----:B------:R-:W-:Y:S02]  /*0de0*/  SHF.R.S32.HI R6, RZ, 0x5, R6 ;  /* 0x00000005ff067819 */ /* 0x000fe40000011406 */
[----:B------:R-:W-:Y:S01]  /*0df0*/  LOP3.LUT R8, R11, 0x7ffffffc, RZ, 0xc0, !PT ;  /* 0x7ffffffc0b087812 */ /* 0x000fe200078ec0ff */
[----:B------:R-:W-:Y:S02]  /*0e00*/  IMAD.IADD R4, R4, 0x1, R5 ;  /* 0x0000000104047824 */ /* 0x000fe400078e0205 */
[----:B------:R-:W-:Y:S01]  /*0e10*/  IMAD R13, R6, 0x10, R13 ;  /* 0x00000010060d7824 */ /* 0x000fe200078e020d */
[----:B------:R-:W-:Y:S02]  /*0e20*/  IADD3 R19, R9, -R8, RZ ;  /* 0x8000000809137210 */ /* 0x000fe40007ffe0ff */
[----:B------:R-:W-:Y:S01]  /*0e30*/  LEA R22, R4, UR47, 0x1 ;  /* 0x0000002f04167c11 */ /* 0x000fe2000f8e08ff */
[----:B------:R-:W-:-:S07]  /*0e40*/  IMAD R23, R10, 0x40, R13 ;  /* 0x000000400a177824 */ /* 0x000fce00078e020d */
.L_x_9825:
        /* <DEDUP_REMOVED lines=21> */
.L_x_9783:
[----:B------:R-:W-:Y:S01]  /*0fa0*/  ULDC UR6, c[0x0][0xdc4] ;  /* 0x0003710000067ab9 */ /* 0x000fe20000000800 */
[----:B------:R-:W-:Y:S01]  /*0fb0*/  UMOV UR9, UR7 ;  /* 0x0000000700097c82 */ /* 0x000fe20008000000 */
[----:B------:R-:W-:-:S11]  /*0fc0*/  UISETP.NE.AND UP0, UPT, UR6, 0x1, UPT ;  /* 0x000000010600788c */ /* 0x000fd6000bf05270 */
[----:B------:R-:W-:Y:S02]  /*0fd0*/  @UP0 ULDC.64 UR10, c[0x0][0xdc8] ;  /* 0x00037200000a0ab9 */ /* 0x000fe40000000a00 */
[----:B------:R-:W-:-:S04]  /*0fe0*/  UIMAD.WIDE.U32 UR4, UR7, UR10, URZ ;  /* 0x0000000a070472a5 */ /* 0x000fc8000f8e003f */
[----:B------:R-:W-:-:S04]  /*0ff0*/  @UP0 USHF.R.U32.HI UR9, URZ, UR11, UR5 ;  /* 0x0000000b3f090299 */ /* 0x000fc80008011605 */
[----:B------:R-:W-:Y:S02]  /*1000*/  UIMAD UR4, UR9, UR6, URZ ;  /* 0x00000006090472a4 */ /* 0x000fe4000f8e023f */
[----:B------:R-:W-:-:S10]  /*1010*/  MOV R147, UR9 ;  /* 0x0000000900937c02 */ /* 0x000fd40008000f00 */
.L_x_9784:
[----:B------:R-:W-:Y:S01]  /*1020*/  R2UR UR5, R147 ;  /* 0x00000000930572ca */ /* 0x000fe200000e0000 */
[----:B------:R-:W1:Y:S01]  /*1030*/  LDC R4, c[0x0][0x288] ;  /* 0x0000a200ff047b82 */ /* 0x000e620000000800 */
[----:B------:R-:W-:Y:S01]  /*1040*/  ULDC UR6, c[0x0][0xdac] ;  /* 0x00036b0000067ab9 */ /* 0x000fe20000000800 */
[----:B------:R-:W-:Y:S01]  /*1050*/  ULDC.64 UR10, c[0x0][0x3f8] ;  /* 0x0000fe00000a7ab9 */ /* 0x000fe20000000a00 */
[----:B------:R-:W-:Y:S01]  /*1060*/  ULDC UR43, c[0x0][0xdb8] ;  /* 0x00036e00002b7ab9 */ /* 0x000fe20000000800 */
[----:B------:R-:W-:Y:S01]  /*1070*/  UISETP.NE.U32.AND UP0, UPT, UR10, URZ, UPT ;  /* 0x0000003f0a00728c */ /* 0x000fe2000bf05070 */
[----:B------:R-:W-:Y:S01]  /*1080*/  PLOP3.LUT P0, PT, PT, PT, PT, 0x80, 0x0 ;  /* 0x000000000000781c */ /* 0x000fe20003f0f070 */
[----:B------:R-:W-:Y:S01]  /*1090*/  UIADD3 UR4, UR7, -UR4, URZ ;  /* 0x8000000407047290 */ /* 0x000fe2000fffe03f */
[----:B------:R-:W-:Y:S01]  /*10a0*/  MOV R71, RZ ;  /* 0x000000ff00477202 */ /* 0x000fe20000000f00 */
[----:B------:R-:W2:Y:S01]  /*10b0*/  LDC R65, c[0x0][0x2e0] ;  /* 0x0000b800ff417b82 */ /* 0x000ea20000000800 */
[----:B------:R-:W-:Y:S01]  /*10c0*/  UISETP.NE.AND.EX UP0, UPT, UR11, URZ, UPT, UP0 ;  /* 0x0000003f0b00728c */ /* 0x000fe2000bf05300 */
[----:B------:R-:W-:-:S02]  /*10d0*/  CS2R R38, SRZ ;  /* 0x0000000000267805 */ /* 0x000fc4000001ff00 */
[----:B------:R-:W-:Y:S01]  /*10e0*/  CS2R R20, SRZ ;  /* 0x0000000000147805 */ /* 0x000fe2000001ff00 */
[----:B------:R-:W-:Y:S01]  /*10f0*/  ULOP3.LUT UR5, URZ, UR5, URZ, 0x33, !UPT ;  /* 0x000000053f057292 */ /* 0x000fe2000f8e333f */
[----:B------:R-:W-:Y:S02]  /*1100*/  CS2R R42, SRZ ;  /* 0x00000000002a7805 */ /* 0x000fe4000001ff00 */
[----:B------:R-:W-:Y:S02]  /*1110*/  CS2R R28, SRZ ;  /* 0x00000000001c7805 */ /* 0x000fe4000001ff00 */
[----:B------:R-:W-:Y:S01]  /*1120*/  CS2R R24, SRZ ;  /* 0x0000000000187805 */ /* 0x000fe2000001ff00 */
[----:B------:R-:W-:Y:S01]  /*1130*/  UIADD3 UR5, UR5, UR6, URZ ;  /* 0x0000000605057290 */ /* 0x000fe2000fffe03f */
[----:B------:R-:W-:Y:S02]  /*1140*/  CS2R R44, SRZ ;  /* 0x00000000002c7805 */ /* 0x000fe4000001ff00 */
[----:B------:R-:W-:Y:S01]  /*1150*/  CS2R R32, SRZ ;  /* 0x0000000000207805 */ /* 0x000fe2000001ff00 */
[----:B------:R-:W-:Y:S01]  /*1160*/  ULDC UR6, c[0x0][0x404] ;  /* 0x0001010000067ab9 */ /* 0x000fe20000000800 */
[----:B------:R-:W-:Y:S01]  /*1170*/  UIMAD UR42, UR5, 0xc0, URZ ;  /* 0x000000c0052a78a4 */ /* 0x000fe2000f8e023f */
[----:B------:R-:W-:Y:S01]  /*1180*/  CS2R R46, SRZ ;  /* 0x00000000002e7805 */ /* 0x000fe2000001ff00 */
[----:B------:R-:W-:Y:S01]  /*1190*/  USEL UR5, UR6, 0x1, UP0 ;  /* 0x0000000106057887 */ /* 0x000fe20008000000 */
[----:B------:R-:W-:Y:S01]  /*11a0*/  CS2R R48, SRZ ;  /* 0x0000000000307805 */ /* 0x000fe2000001ff00 */
[----:B------:R-:W-:Y:S01]  /*11b0*/  UISETP.NE.AND UP0, UPT, UR43, 0x1, UPT ;  /* 0x000000012b00788c */ /* 0x000fe2000bf05270 */
[----:B------:R-:W-:Y:S01]  /*11c0*/  CS2R R14, SRZ ;  /* 0x00000000000e7805 */ /* 0x000fe2000001ff00 */
[----:B------:R-:W-:Y:S01]  /*11d0*/  IMAD.U32 R17, RZ, RZ, UR42 ;  /* 0x0000002aff117e24 */ /* 0x000fe2000f8e00ff */
[----:B------:R-:W-:Y:S01]  /*11e0*/  CS2R R12, SRZ ;  /* 0x00000000000c7805 */ /* 0x000fe2000001ff00 */
[----:B------:R-:W-:Y:S01]  /*11f0*/  IMAD.MOV.U32 R50, RZ, RZ, RZ ;  /* 0x000000ffff327224 */ /* 0x000fe200078e00ff */
[----:B------:R-:W-:-:S02]  /*1200*/  CS2R R52, SRZ ;  /* 0x0000000000347805 */ /* 0x000fc4000001ff00 */
[----:B------:R-:W-:Y:S02]  /*1210*/  CS2R R40, SRZ ;  /* 0x0000000000287805 */ /* 0x000fe4000001ff00 */
[----:B-1----:R-:W-:Y:S01]  /*1220*/  IADD3 R4, R17, 0x14f, -R4 ;  /* 0x0000014f11047810 */ /* 0x002fe20007ffe804 */
[----:B--2---:R-:W-:Y:S01]  /*1230*/  IMAD R65, R65, UR5, RZ ;  /* 0x0000000541417c24 */ /* 0x004fe2000f8e02ff */
[----:B------:R-:W-:Y:S01]  /*1240*/  ULDC UR5, c[0x0][0xdc4] ;  /* 0x0003710000057ab9 */ /* 0x000fe20000000800 */
[----:B------:R-:W-:Y:S01]  /*1250*/  CS2R R36, SRZ ;  /* 0x0000000000247805 */ /* 0x000fe2000001ff00 */
[----:B------:R-:W-:Y:S01]  /*1260*/  UIMAD UR8, UR8, UR5, UR4 ;  /* 0x00000005080872a4 */ /* 0x000fe2000f8e0204 */
[C---:B------:R-:W-:Y:S01]  /*1270*/  VIADD R0, R65.reuse, 0x8f ;  /* 0x0000008f41007836 */ /* 0x040fe20000000000 */
[----:B------:R-:W-:Y:S01]  /*1280*/  @UP0 ULDC UR6, c[0x0][0xdc0] ;  /* 0x0003700000060ab9 */ /* 0x000fe20000000800 */
[----:B------:R-:W-:Y:S01]  /*1290*/  IMAD.IADD R4, R65, 0x1, R4 ;  /* 0x0000000141047824 */ /* 0x000fe200078e0204 */
[----:B------:R-:W-:Y:S01]  /*12a0*/  @UP0 ULDC UR4, c[0x0][0xdbc] ;  /* 0x00036f0000040ab9 */ /* 0x000fe20000000800 */
[----:B------:R-:W-:Y:S01]  /*12b0*/  IMAD.HI R0, R0, 0x38e38e39, RZ ;  /* 0x38e38e3900007827 */ /* 0x000fe200078e02ff */
[----:B------:R-:W-:Y:S01]  /*12c0*/  UIMAD.WIDE.U32 UR4, UR8, UR4, URZ ;  /* 0x00000004080472a5 */ /* 0x000fe2000f8e003f */
[----:B------:R-:W-:Y:S01]  /*12d0*/  CS2R R56, SRZ ;  /* 0x0000000000387805 */ /* 0x000fe2000001ff00 */
[----:B------:R-:W-:Y:S01]  /*12e0*/  UMOV UR44, UR8 ;  /* 0x00000008002c7c82 */ /* 0x000fe20008000000 */
[----:B------:R-:W-:Y:S01]  /*12f0*/  IMAD.HI R4, R4, 0x38e38e39, RZ ;  /* 0x38e38e3904047827 */ /* 0x000fe200078e02ff */
[----:B------:R-:W-:Y:S01]  /*1300*/  SHF.R.U32.HI R3, RZ, 0x1f, R0 ;  /* 0x0000001fff037819 */ /* 0x000fe20000011600 */
[----:B------:R-:W-:Y:S01]  /*1310*/  @UP0 USHF.R.U32.HI UR44, URZ, UR6, UR5 ;  /* 0x000000063f2c0299 */ /* 0x000fe20008011605 */
[----:B------:R-:W-:-:S02]  /*1320*/  CS2R R60, SRZ ;  /* 0x00000000003c7805 */ /* 0x000fc4000001ff00 */
[----:B------:R-:W-:Y:S02]  /*1330*/  CS2R R74, SRZ ;  /* 0x00000000004a7805 */ /* 0x000fe4000001ff00 */
[----:B------:R-:W-:Y:S01]  /*1340*/  SHF.R.U32.HI R5, RZ, 0x1f, R4 ;  /* 0x0000001fff057819 */ /* 0x000fe20000011604 */
[----:B------:R-:W-:Y:S01]  /*1350*/  UIADD3 UR4, -UR44, URZ, URZ ;  /* 0x0000003f2c047290 */ /* 0x000fe2000fffe13f */
[----:B------:R-:W-:Y:S01]  /*1360*/  LEA.HI.SX32 R3, R0, R3, 0x1b ;  /* 0x0000000300037211 */ /* 0x000fe200078fdaff */
[----:B------:R-:W-:Y:S01]  /*1370*/  IMAD.MOV.U32 R0, RZ, RZ, RZ ;  /* 0x000000ffff007224 */ /* 0x000fe200078e00ff */
[----:B------:R-:W-:Y:S01]  /*1380*/  LEA.HI.SX32 R64, R4, R5, 0x1b ;  /* 0x0000000504407211 */ /* 0x000fe200078fdaff */
[----:B------:R-:W-:Y:S01]  /*1390*/  UIMAD UR43, UR43, UR4, UR8 ;  /* 0x000000042b2b72a4 */ /* 0x000fe2000f8e0208 */
[----:B------:R-:W-:Y:S02]  /*13a0*/  CS2R R72, SRZ ;  /* 0x0000000000487805 */ /* 0x000fe4000001ff00 */
[----:B------:R-:W-:-:S02]  /*13b0*/  CS2R R68, SRZ ;  /* 0x0000000000447805 */ /* 0x000fc4000001ff00 */
[----:B------:R-:W-:Y:S01]  /*13c0*/  VIMNMX R64, R3, R64, PT ;  /* 0x0000004003407248 */ /* 0x000fe20003fe0100 */
[----:B------:R-:W-:Y:S01]  /*13d0*/  IMAD.MOV.U32 R3, RZ, RZ, RZ ;  /* 0x000000ffff037224 */ /* 0x000fe200078e00ff */
[----:B------:R-:W-:Y:S02]  /*13e0*/  CS2R R6, SRZ ;  /* 0x0000000000067805 */ /* 0x000fe4000001ff00 */
[----:B------:R-:W-:Y:S02]  /*13f0*/  CS2R R76, SRZ ;  /* 0x00000000004c7805 */ /* 0x000fe4000001ff00 */
[----:B------:R-:W-:Y:S01]  /*1400*/  ISETP.GE.AND P1, PT, R64, 0x1, PT ;  /* 0x000000014000780c */ /* 0x000fe20003f26270 */
[----:B------:R-:W-:Y:S02]  /*1410*/  IMAD.MOV.U32 R9, RZ, RZ, RZ ;  /* 0x000000ffff097224 */ /* 0x000fe400078e00ff */
[----:B------:R-:W-:Y:S02]  /*1420*/  IMAD.MOV.U32 R11, RZ, RZ, RZ ;  /* 0x000000ffff0b7224 */ /* 0x000fe400078e00ff */
[----:B------:R-:W-:-:S02]  /*1430*/  IMAD.MOV.U32 R78, RZ, RZ, RZ ;  /* 0x000000ffff4e7224 */ /* 0x000fc400078e00ff */
[----:B------:R-:W-:-:S06]  /*1440*/  IMAD.MOV.U32 R80, RZ, RZ, RZ ;  /* 0x000000ffff507224 */ /* 0x000fcc00078e00ff */
[----:B------:R-:W-:Y:S05]  /*1450*/  @!P1 BRA `(.L_x_9785) ;  /* 0x000000dc00949947 */ /* 0x000fea0003800000 */
[----:B------:R-:W-:Y:S01]  /*1460*/  IADD3 R0, R2, -0x80, RZ ;  /* 0xffffff8002007810 */ /* 0x000fe20007ffe0ff */
[----:B------:R-:W-:-:S03]  /*1470*/  UIADD3 UR6, UR47, 0x24300, URZ ;  /* 0x000243002f067890 */ /* 0x000fc6000fffe03f */
[----:B------:R-:W-:Y:S01]  /*1480*/  SHF.R.S32.HI R3, RZ, 0x1f, R0 ;  /* 0x0000001fff037819 */ /* 0x000fe20000011400 */
[----:B------:R-:W-:-:S03]  /*1490*/  ULOP3.LUT UP0, URZ, UR6, 0x9f, URZ, 0xc0, !UPT ;  /* 0x0000009f063f7892 */ /* 0x000fc6000f80c03f */
[----:B------:R-:W-:-:S03]  /*14a0*/  LEA.HI R3, R3, R0, RZ, 0x7 ;  /* 0x0000000003037211 */ /* 0x000fc600078f38ff */
[----:B------:R-:W-:Y:S02]  /*14b0*/  PLOP3.LUT P0, PT, PT, PT, UP0, 0x80, 0x0 ;  /* 0x000000000000781c */ /* 0x000fe40003f0f008 */
[----:B------:R-:W-:-:S06]  /*14c0*/  SHF.R.S32.HI R3, RZ, 0x7, R3 ;  /* 0x00000007ff037819 */ /* 0x000fcc0000011403 */
[----:B------:R-:W1:Y:S02]  /*14d0*/  SHFL.IDX PT, R3, R3, RZ, 0x1f ;  /* 0x00001fff03037589 */ /* 0x000e6400000e0000 */
[----:B-1----:R-:W-:-:S13]  /*14e0*/  R2UR UR7, R3 ;  /* 0x00000000030772ca */ /* 0x002fda00000e0000 */
[----:B------:R-:W-:Y:S02]  /*14f0*/  UIMAD.WIDE UR4, UR7, 0x55555556, URZ ;  /* 0x55555556070478a5 */ /* 0x000fe4000f8e023f */
[----:B------:R-:W-:Y:S02]  /*1500*/  IMAD.U32 R146, RZ, RZ, UR7 ;  /* 0x00000007ff927e24 */ /* 0x000fe4000f8e00ff */
[----:B------:R-:W-:-:S04]  /*1510*/  ULEA.HI UR5, UR5, UR5, URZ, 0x1 ;  /* 0x0000000505057291 */ /* 0x000fc8000f8f083f */
[----:B------:R-:W-:-:S04]  /*1520*/  UIMAD UR5, UR5, -0x3, UR7 ;  /* 0xfffffffd050578a4 */ /* 0x000fc8000f8e0207 */
[----:B------:R-:W-:Y:S02]  /*1530*/  ULEA UR4, UR5, UR47, 0xc ;  /* 0x0000002f05047291 */ /* 0x000fe4000f8e603f */
[----:B------:R-:W-:Y:S02]  /*1540*/  ULEA UR5, UR5, UR6, 0xb ;  /* 0x0000000605057291 */ /* 0x000fe4000f8e583f */
[----:B------:R-:W-:Y:S02]  /*1550*/  UIADD3 UR4, UR4, 0xda00, URZ ;  /* 0x0000da0004047890 */ /* 0x000fe4000fffe03f */
[----:B------:R-:W-:Y:S02]  /*1560*/  USHF.R.U32.HI UR5, URZ, 0x4, UR5 ;  /* 0x000000043f057899 */ /* 0x000fe40008011605 */
[----:B------:R-:W-:Y:S02]  /*1570*/  USHF.R.U32.HI UR4, URZ, 0x4, UR4 ;  /* 0x000000043f047899 */ /* 0x000fe40008011604 */
[----:B------:R-:W-:-:S02]  /*1580*/  ULOP3.LUT UR5, UR5, 0x3fff, URZ, 0xc0, !UPT ;  /* 0x00003fff05057892 */ /* 0x000fc4000f8ec03f */
[----:B------:R-:W-:-:S04]  /*1590*/  ULOP3.LUT UR36, UR4, 0x3fff, URZ, 0xc0, !UPT ;  /* 0x00003fff04247892 */ /* 0x000fc8000f8ec03f */
        /* <DEDUP_REMOVED lines=18> */
.L_x_9786:
[----:B------:R-:W-:Y:S02]  /*16c0*/  LEA.HI R0, R18, R18, RZ, 0x1 ;  /* 0x0000001212007211 */ /* 0x000fe400078f08ff */
[----:B------:R-:W-:Y:S02]  /*16d0*/  ISETP.NE.AND P0, PT, R144, 0x3, PT ;  /* 0x000000039000780c */ /* 0x000fe40003f05270 */
[----:B------:R-:W-:-:S04]  /*16e0*/  LOP3.LUT R3, R0, 0xfffffffe, RZ, 0xc0, !PT ;  /* 0xfffffffe00037812 */ /* 0x000fc800078ec0ff */
[----:B------:R-:W-:-:S04]  /*16f0*/  IADD3 R0, R18, -R3, RZ ;  /* 0x8000000312007210 */ /* 0x000fc80007ffe0ff */
[----:B------:R-:W-:-:S04]  /*1700*/  SHF.L.U32 R0, R0, 0x1f, RZ ;  /* 0x0000001f00007819 */ /* 0x000fc800000006ff */
[----:B------:R-:W1:Y:S02]  /*1710*/  SYNCS.PHASECHK.TRANS64.TRYWAIT P1, [UR47+0x31c00], R0 ;  /* 0x031c0000ff0075a7 */ /* 0x000e64000802016f */
[----:B-1----:R-:W-:Y:S05]  /*1720*/  @!P1 BRA `(.L_x_9787) ;  /* 0x0000011800d89947 */ /* 0x002fea0003800000 */
.L_x_9884:
[----:B------:R-:W-:Y:S05]  /*1730*/  @!P0 BRA `(.L_x_9788) ;  /* 0x0000000000048947 */ /* 0x000fea0003800000 */
[----:B------:R-:W-:Y:S01]  /*1740*/  BPT.TRAP 0x1 ;  /* 0x000000040000795c */ /* 0x000fe20000300000 */
.L_x_9788:
[----:B------:R-:W-:Y:S01]  /*1750*/  R2UR UR4, R148 ;  /* 0x00000000940472ca */ /* 0x000fe200000e0000 */
[----:B-1----:R-:W-:-:S05]  /*1760*/  IMAD.U32 R0, RZ, RZ, UR46 ;  /* 0x0000002eff007e24 */ /* 0x002fca000f8e00ff */
[----:B------:R-:W-:-:S07]  /*1770*/  LEA R0, R0, UR47, 0x3 ;  /* 0x0000002f00007c11 */ /* 0x000fce000f8e18ff */
[----:B------:R-:W-:-:S05]  /*1780*/  IMAD.U32 R3, RZ, RZ, UR4 ;  /* 0x00000004ff037e24 */ /* 0x000fca000f8e00ff */
[----:B------:R-:W-:-:S04]  /*1790*/  SHF.L.U32 R3, R3, 0x1f, RZ ;  /* 0x0000001f03037819 */ /* 0x000fc800000006ff */
[----:B------:R1:W2:Y:S01]  /*17a0*/  SYNCS.PHASECHK.TRANS64.TRYWAIT P2, [R0+URZ+0x31c30], R3 ;  /* 0x031c3003000075a7 */ /* 0x0002a2000804017f */
[----:B------:R-:W-:Y:S05]  /*17b0*/  @!P0 BRA `(.L_x_9789) ;  /* 0x0000000000048947 */ /* 0x000fea0003800000 */
[----:B------:R-:W-:Y:S01]  /*17c0*/  BPT.TRAP 0x1 ;  /* 0x000000040000795c */ /* 0x000fe20000300000 */
.L_x_9789:
[----:B------:R-:W-:Y:S01]  /*17d0*/  LOP3.LUT P1, RZ, R2, 0x7f, RZ, 0xc0, !PT ;  /* 0x0000007f02ff7812 */ /* 0x000fe2000782c0ff */
[----:B------:R-:W-:Y:S01]  /*17e0*/  IMAD.MOV.U32 R71, RZ, RZ, RZ ;  /* 0x000000ffff477224 */ /* 0x000fe200078e00ff */
[----:B--2---:R-:W-:Y:S11]  /*17f0*/  @P2 BRA `(.L_x_9790) ;  /* 0x0000000000082947 */ /* 0x004ff60003800000 */
[----:B------:R-:W2:Y:S02]  /*1800*/  SYNCS.PHASECHK.TRANS64.TRYWAIT P2, [R0+URZ+0x31c30], R3 ;  /* 0x031c3003000075a7 */ /* 0x000ea4000804017f */
[----:B--2---:R-:W-:Y:S05]  /*1810*/  @!P2 BRA `(.L_x_9791) ;  /* 0x0000011800b4a947 */ /* 0x004fea0003800000 */
.L_x_9790:
[----:B------:R-:W-:Y:S05]  /*1820*/  WARPSYNC.ALL ;  /* 0x0000000000007948 */ /* 0x000fea0003800000 */
[----:B------:R-:W-:Y:S01]  /*1830*/  UIADD3 UR4, UR47, 0x16a00, URZ ;  /* 0x00016a002f047890 */ /* 0x000fe2000fffe03f */
[----:B------:R-:W-:Y:S01]  /*1840*/  WARPGROUP.ARRIVE ;  /* 0x00000000000079c5 */ /* 0x000fe20000000000 */
[----:B------:R-:W-:Y:S01]  /*1850*/  UMOV UR5, 0x80000020 ;  /* 0x8000002000057882 */ /* 0x000fe20000000000 */
[----:B------:R-:W-:Y:S01]  /*1860*/  UMOV UR7, 0x80000020 ;  /* 0x8000002000077882 */ /* 0x000fe20000000000 */
[----:B------:R-:W-:Y:S01]  /*1870*/  USHF.R.U32.HI UR4, URZ, 0x4, UR4 ;  /* 0x000000043f047899 */ /* 0x000fe20008011604 */
[----:B------:R-:W3:Y:S01]  /*1880*/  LDC R14, c[0x0][0x288] ;  /* 0x0000a200ff0e7b82 */ /* 0x000ee20000000800 */
[----:B------:R-:W-:Y:S01]  /*1890*/  UMOV UR9, UR5 ;  /* 0x0000000500097c82 */ /* 0x000fe20008000000 */
[----:B------:R-:W-:Y:S01]  /*18a0*/  UMOV UR11, 0x80000020 ;  /* 0x80000020000b7882 */ /* 0x000fe20000000000 */
[----:B------:R-:W-:Y:S01]  /*18b0*/  ULOP3.LUT UR4, UR4, 0x3fff, URZ, 0xc0, !UPT ;  /* 0x00003fff04047892 */ /* 0x000fe2000f8ec03f */
[----:B------:R-:W-:Y:S01]  /*18c0*/  UMOV UR13, UR5 ;  /* 0x00000005000d7c82 */ /* 0x000fe20008000000 */
[----:B------:R-:W-:-:S02]  /*18d0*/  UMOV UR15, 0x80000020 ;  /* 0x80000020000f7882 */ /* 0x000fc40000000000 */
[----:B------:R-:W-:Y:S02]  /*18e0*/  ULOP3.LUT UR41, UR4, 0x10000, URZ, 0xfc, !UPT ;  /* 0x0001000004297892 */ /* 0x000fe4000f8efc3f */
[----:B------:R-:W-:Y:S02]  /*18f0*/  ULOP3.LUT UR4, UR36, 0x10000, URZ, 0xfc, !UPT ;  /* 0x0001000024047892 */ /* 0x000fe4000f8efc3f */
[----:B------:R-:W-:Y:S01]  /*1900*/  UIMAD UR6, UR46, 0x6c0, UR41 ;  /* 0x000006c02e0678a4 */ /* 0x000fe2000f8e0229 */
[----:B------:R-:W-:Y:S01]  /*1910*/  UMOV UR17, UR5 ;  /* 0x0000000500117c82 */ /* 0x000fe20008000000 */
[----:B------:R-:W-:Y:S02]  /*1920*/  UMOV UR19, 0x80000020 ;  /* 0x8000002000137882 */ /* 0x000fe40000000000 */
[----:B------:R-:W-:Y:S01]  /*1930*/  UIADD3 UR10, UR6, 0x40, URZ ;  /* 0x00000040060a7890 */ /* 0x000fe2000fffe03f */
[----:B------:R-:W-:Y:S01]  /*1940*/  UMOV UR8, UR4 ;  /* 0x0000000400087c82 */ /* 0x000fe20008000000 */
[----:B------:R-:W-:-:S03]  /*1950*/  UIADD3 UR14, UR6, 0x80, URZ ;  /* 0x00000080060e7890 */ /* 0x000fc6000fffe03f */
[----:B------:R-:W-:Y:S01]  /*1960*/  HGMMA.64x16x16.F32.BF16 R96, gdesc[UR4], RZ, !UPT, gsb0 ;  /* 0x00200000046079f0 */ /* 0x000fe2000c0018ff */
[----:B------:R-:W-:Y:S01]  /*1970*/  UMOV UR12, UR4 ;  /* 0x00000004000c7c82 */ /* 0x000fe20008000000 */
[----:B------:R-:W-:Y:S01]  /*1980*/  UIADD3 UR18, UR6, 0xc0, URZ ;  /* 0x000000c006127890 */ /* 0x000fe2000fffe03f */
        /* <DEDUP_REMOVED lines=312> */
[----:B-12---:R-:W-:Y:S01]  /*2d10*/  FMUL.FTZ R3, R99, UR7 ;  /* 0x0000000763037c20 */ /* 0x006fe20008410000 */
[----:B------:R-:W-:Y:S01]  /*2d20*/  FMUL.FTZ R4, R98, UR7 ;  /* 0x0000000762047c20 */ /* 0x000fe20008410000 */
[----:B------:R-:W-:-:S04]  /*2d30*/  FMUL.FTZ R5, R102, UR7 ;  /* 0x0000000766057c20 */ /* 0x000fc80008410000 */
[----:B------:R-:W1:Y:S08]  /*2d40*/  MUFU.TANH R69, R69 ;  /* 0x0000004500457308 */ /* 0x000e700000002400 */
[----:B------:R-:W2:Y:S08]  /*2d50*/  MUFU.TANH R70, R70 ;  /* 0x0000004600467308 */ /* 0x000eb00000002400 */
        /* <DEDUP_REMOVED lines=55> */
[----:B------:R-:W5:Y:S01]  /*30d0*/  MUFU.TANH R82, R82 ;  /* 0x0000005200527308 */ /* 0x000f620000002400 */
[----:B------:R-:W-:-:S07]  /*30e0*/  FMUL.FTZ R75, R76, UR7 ;  /* 0x000000074c4b7c20 */ /* 0x000fce0008410000 */
[----:B------:R-:W5:Y:S08]  /*30f0*/  MUFU.TANH R73, R73 ;  /* 0x0000004900497308 */ /* 0x000f700000002400 */
[----:B------:R-:W-:Y:S08]  /*3100*/  MUFU.TANH R75, R75 ;  /* 0x0000004b004b7308 */ /* 0x000ff00000002400 */
[----:B------:R-:W5:Y:S08]  /*3110*/  MUFU.TANH R74, R74 ;  /* 0x0000004a004a7308 */ /* 0x000f700000002400 */
[----:B------:R-:W-:Y:S08]  /*3120*/  MUFU.TANH R11, R11 ;  /* 0x0000000b000b7308 */ /* 0x000ff00000002400 */
[----:B------:R-:W-:Y:S01]  /*3130*/  MUFU.TANH R12, R12 ;  /* 0x0000000c000c7308 */ /* 0x000fe20000002400 */
[----:B------:R-:W-:-:S02]  /*3140*/  WARPGROUP.DEPBAR.LE gsb0, 0x0 ;  /* 0x00008000000079c5 */ /* 0x000fc40000010000 */
[----:B------:R-:W-:Y:S01]  /*3150*/  WARPGROUP.ARRIVE ;  /* 0x00000000000079c5 */ /* 0x000fe20000000000 */
[----:B------:R-:W-:Y:S01]  /*3160*/  FMUL.FTZ R78, R61, UR7 ;  /* 0x000000073d4e7c20 */ /* 0x000fe20008410000 */
[----:B------:R-:W-:Y:S02]  /*3170*/  IMAD R61, R64, -0x90, R65 ;  /* 0xffffff70403d7824 */ /* 0x000fe400078e0241 */
[----:B------:R-:W-:Y:S01]  /*3180*/  FMUL.FTZ R77, R56, UR7 ;  /* 0x00000007384d7c20 */ /* 0x000fe20008410000 */
[----:B------:R-:W-:Y:S01]  /*3190*/  FMUL.FTZ R56, R58, UR7 ;  /* 0x000000073a387c20 */ /* 0x000fe20008410000 */
[----:B------:R-:W-:Y:S01]  /*31a0*/  FMUL.FTZ R58, R62, UR7 ;  /* 0x000000073e3a7c20 */ /* 0x000fe20008410000 */
[----:B------:R-:W-:Y:S01]  /*31b0*/  HGMMA.64x16x16.F32.BF16 R48, gdesc[UR24], R48, gsb0 ;  /* 0x00200000183079f0 */ /* 0x000fe20008001830 */
[----:B------:R-:W-:Y:S01]  /*31c0*/  UIADD3 UR26, UR6, 0x602, URZ ;  /* 0x00000602061a7890 */ /* 0x000fe2000fffe03f */
[----:B---3--:R-:W-:Y:S01]  /*31d0*/  IADD3 R62, -R14, 0x91, R61 ;  /* 0x000000910e3e7810 */ /* 0x008fe20007ffe13d */
[----:B------:R-:W-:Y:S01]  /*31e0*/  UMOV UR27, 0x80000020 ;  /* 0x80000020001b7882 */ /* 0x000fe20000000000 */
[----:B------:R-:W-:Y:S01]  /*31f0*/  FMUL.FTZ R79, R60, UR7 ;  /* 0x000000073c4f7c20 */ /* 0x000fe20008410000 */
[----:B------:R-:W-:-:S02]  /*3200*/  VIADD R60, R61, 0x90 ;  /* 0x000000903d3c7836 */ /* 0x000fc40000000000 */
[----:B------:R-:W-:Y:S01]  /*3210*/  FMUL.FTZ R76, R57, UR7 ;  /* 0x00000007394c7c20 */ /* 0x000fe20008410000 */
[C---:B------:R-:W-:Y:S01]  /*3220*/  IMAD R101, R19.reuse, -0x2, R62 ;  /* 0xfffffffe13657824 */ /* 0x040fe200078e023e */
[----:B------:R-:W3:Y:S01]  /*3230*/  MUFU.TANH R77, R77 ;  /* 0x0000004d004d7308 */ /* 0x000ee20000002400 */
[----:B------:R-:W-:Y:S02]  /*3240*/  IMAD R60, R19, -0x2, R60 ;  /* 0xfffffffe133c7824 */ /* 0x000fe400078e023c */
[----:B------:R-:W-:Y:S01]  /*3250*/  FMUL.FTZ R57, R59, UR7 ;  /* 0x000000073b397c20 */ /* 0x000fe20008410000 */
[----:B------:R-:W-:Y:S02]  /*3260*/  VIADD R62, R23, UR42 ;  /* 0x0000002a173e7c36 */ /* 0x000fe40008000000 */
[----:B------:R-:W-:Y:S01]  /*3270*/  FMUL.FTZ R59, R63, UR7 ;  /* 0x000000073f3b7c20 */ /* 0x000fe20008410000 */
[----:B------:R-:W-:Y:S01]  /*3280*/  IADD3 R14, -R14, UR42, R65 ;  /* 0x0000002a0e0e7c10 */ /* 0x000fe2000fffe141 */
[----:B------:R-:W-:Y:S01]  /*3290*/  IMAD.MOV.U32 R65, RZ, RZ, R71 ;  /* 0x000000ffff417224 */ /* 0x000fe200078e0047 */
[----:B------:R-:W-:Y:S01]  /*32a0*/  VIADDMNMX R72, R62, R101, R60, PT ;  /* 0x000000653e487246 */ /* 0x000fe2000380013c */
[----:B------:R-:W3:Y:S01]  /*32b0*/  MUFU.TANH R76, R76 ;  /* 0x0000004c004c7308 */ /* 0x000ee20000002400 */
[----:B------:R-:W-:Y:S01]  /*32c0*/  IADD3 R101, R101, 0x8, R62 ;  /* 0x0000000865657810 */ /* 0x000fe20007ffe03e */
[----:B------:R-:W-:Y:S01]  /*32d0*/  IMAD.HI R14, R14, 0x38e38e39, RZ ;  /* 0x38e38e390e0e7827 */ /* 0x000fe200078e02ff */
[----:B------:R-:W-:-:S02]  /*32e0*/  ISETP.GT.AND P3, PT, R72, RZ, PT ;  /* 0x000000ff4800720c */ /* 0x000fc40003f64270 */
[C---:B------:R-:W-:Y:S02]  /*32f0*/  ISETP.GT.AND P4, PT, R72.reuse, 0x1, PT ;  /* 0x000000014800780c */ /* 0x040fe40003f84270 */
[----:B------:R-:W-:Y:S01]  /*3300*/  ISETP.GT.AND P5, PT, R72, 0x8, PT ;  /* 0x000000084800780c */ /* 0x000fe20003fa4270 */
[----:B------:R-:W3:Y:S01]  /*3310*/  MUFU.TANH R79, R79 ;  /* 0x0000004f004f7308 */ /* 0x000ee20000002400 */
[----:B----4-:R-:W-:Y:S02]  /*3320*/  FSEL R109, R68, -INF , P3 ;  /* 0xff800000446d7808 */ /* 0x010fe40001800000 */
[----:B-1----:R-:W-:Y:S02]  /*3330*/  FSEL R115, R69, -INF , P4 ;  /* 0xff80000045737808 */ /* 0x002fe40002000000 */
[----:B------:R-:W-:Y:S02]  /*3340*/  ISETP.GT.AND P6, PT, R72, 0x9, PT ;  /* 0x000000094800780c */ /* 0x000fe40003fc4270 */
[----:B--2---:R-:W-:Y:S01]  /*3350*/  FSEL R117, R70, -INF , P5 ;  /* 0xff80000046757808 */ /* 0x004fe20002800000 */
[----:B------:R-:W1:Y:S01]  /*3360*/  MUFU.TANH R78, R78 ;  /* 0x0000004e004e7308 */ /* 0x000e620000002400 */
[----:B------:R-:W-:-:S02]  /*3370*/  ISETP.GT.AND P2, PT, R72, 0x10, PT ;  /* 0x000000104800780c */ /* 0x000fc40003f44270 */
[----:B-----5:R-:W-:Y:S02]  /*3380*/  FSEL R123, R96, -INF , P6 ;  /* 0xff800000607b7808 */ /* 0x020fe40003000000 */
[----:B------:R-:W-:Y:S02]  /*3390*/  ISETP.GT.AND P3, PT, R72, 0x11, PT ;  /* 0x000000114800780c */ /* 0x000fe40003f64270 */
[----:B------:R-:W-:Y:S01]  /*33a0*/  FSEL R121, R88, -INF , P2 ;  /* 0xff80000058797808 */ /* 0x000fe20001000000 */
[----:B------:R-:W-:Y:S01]  /*33b0*/  MUFU.TANH R13, R13 ;  /* 0x0000000d000d7308 */ /* 0x000fe20000002400 */
[C---:B------:R-:W-:Y:S02]  /*33c0*/  ISETP.GT.AND P4, PT, R72.reuse, 0x18, PT ;  /* 0x000000184800780c */ /* 0x040fe40003f84270 */
[----:B------:R-:W-:Y:S02]  /*33d0*/  FSEL R119, R89, -INF , P3 ;  /* 0xff80000059777808 */ /* 0x000fe40001800000 */
[----:B------:R-:W-:-:S02]  /*33e0*/  ISETP.GT.AND P5, PT, R72, 0x19, PT ;  /* 0x000000194800780c */ /* 0x000fc40003fa4270 */
[----:B------:R-:W-:Y:S01]  /*33f0*/  FSEL R113, R90, -INF , P4 ;  /* 0xff8000005a717808 */ /* 0x000fe20002000000 */
[----:B------:R-:W-:Y:S01]  /*3400*/  MUFU.TANH R15, R15 ;  /* 0x0000000f000f7308 */ /* 0x000fe20000002400 */
[----:B------:R-:W-:Y:S01]  /*3410*/  ISETP.GT.AND P6, PT, R72, 0x20, PT ;  /* 0x000000204800780c */ /* 0x000fe20003fc4270 */
[----:B------:R-:W-:Y:S02]  /*3420*/  WARPGROUP.DEPBAR.LE gsb0, 0x0 ;  /* 0x00008000000079c5 */ /* 0x000fe40000010000 */
[----:B------:R-:W-:Y:S01]  /*3430*/  WARPGROUP.ARRIVE ;  /* 0x00000000000079c5 */ /* 0x000fe20000000000 */
[----:B------:R-:W-:Y:S01]  /*3440*/  FMUL.FTZ R48, R48, UR7 ;  /* 0x0000000730307c20 */ /* 0x000fe20008410000 */
[----:B------:R-:W-:Y:S01]  /*3450*/  FSEL R111, R91, -INF , P5 ;  /* 0xff8000005b6f7808 */ /* 0x000fe20002800000 */
[----:B------:R-:W-:Y:S01]  /*3460*/  FMUL.FTZ R49, R49, UR7 ;  /* 0x0000000731317c20 */ /* 0x000fe20008410000 */
[----:B------:R-:W-:Y:S01]  /*3470*/  ISETP.GT.AND P2, PT, R72, 0x21, PT ;  /* 0x000000214800780c */ /* 0x000fe20003f44270 */
[----:B------:R2:W4:Y:S01]  /*3480*/  MUFU.TANH R83, R48 ;  /* 0x0000003000537308 */ /* 0x0005220000002400 */
[----:B------:R-:W-:Y:S01]  /*3490*/  HGMMA.64x16x16.F32.BF16 R40, gdesc[UR24], R40, gsb0 ;  /* 0x00200000182879f0 */ /* 0x000fe20008001828 */
[----:B------:R-:W-:Y:S01]  /*34a0*/  UIADD3 UR26, UR6, 0x642, URZ ;  /* 0x00000642061a7890 */ /* 0x000fe2000fffe03f */
[----:B------:R-:W-:Y:S01]  /*34b0*/  FSEL R107, R80, -INF , P6 ;  /* 0xff800000506b7808 */ /* 0x000fe20003000000 */
[----:B------:R-:W-:Y:S01]  /*34c0*/  UMOV UR27, 0x80000020 ;  /* 0x80000020001b7882 */ /* 0x000fe20000000000 */
[----:B------:R-:W-:Y:S01]  /*34d0*/  ISETP.GT.AND P3, PT, R72, 0x28, PT ;  /* 0x000000284800780c */ /* 0x000fe20003f64270 */
[----:B------:R-:W-:Y:S01]  /*34e0*/  FMUL.FTZ R53, R53, UR7 ;  /* 0x0000000735357c20 */ /* 0x000fe20008410000 */
[----:B------:R-:W-:Y:S01]  /*34f0*/  FSEL R105, R81, -INF , P2 ;  /* 0xff80000051697808 */ /* 0x000fe20001000000 */
[----:B------:R5:W4:Y:S01]  /*3500*/  MUFU.TANH R84, R49 ;  /* 0x0000003100547308 */ /* 0x000b220000002400 */
[----:B--2---:R-:W-:Y:S01]  /*3510*/  FMUL.FTZ R48, R50, UR7 ;  /* 0x0000000732307c20 */ /* 0x004fe20008410000 */
[----:B------:R-:W-:Y:S01]  /*3520*/  FMNMX.FTZ R50, R109, R115, !PT ;  /* 0x000000736d327209 */ /* 0x000fe20007810000 */
[----:B------:R-:W-:Y:S01]  /*3530*/  FMUL.FTZ R52, R52, UR7 ;  /* 0x0000000734347c20 */ /* 0x000fe20008410000 */
[----:B------:R-:W-:Y:S01]  /*3540*/  ISETP.GT.AND P4, PT, R72, 0x29, PT ;  /* 0x000000294800780c */ /* 0x000fe20003f84270 */
[----:B------:R-:W-:Y:S01]  /*3550*/  ULDC UR6, c[0x0][0x988] ;  /* 0x0002620000067ab9 */ /* 0x000fe20000000800 */
[----:B------:R-:W-:-:S02]  /*3560*/  FMNMX.FTZ R50, R117, R50, !PT ;  /* 0x0000003275327209 */ /* 0x000fc40007810000 */
[----:B------:R-:W-:Y:S01]  /*3570*/  FSEL R103, R103, -INF , P3 ;  /* 0xff80000067677808 */ /* 0x000fe20001800000 */
[----:B-----5:R-:W-:Y:S01]  /*3580*/  FMUL.FTZ R49, R51, UR7 ;  /* 0x0000000733317c20 */ /* 0x020fe20008410000 */
[----:B------:R-:W-:Y:S01]  /*3590*/  FMNMX.FTZ R50, R123, R50, !PT ;  /* 0x000000327b327209 */ /* 0x000fe20007810000 */
[----:B------:R-:W2:Y:S01]  /*35a0*/  MUFU.TANH R52, R52 ;  /* 0x0000003400347308 */ /* 0x000ea20000002400 */
[C---:B------:R-:W-:Y:S02]  /*35b0*/  ISETP.GT.AND P5, PT, R72.reuse, 0x30, PT ;  /* 0x000000304800780c */ /* 0x040fe40003fa4270 */
[----:B------:R-:W-:Y:S02]  /*35c0*/  FMNMX.FTZ R50, R121, R50, !PT ;  /* 0x0000003279327209 */ /* 0x000fe40007810000 */
[----:B------:R-:W-:Y:S02]  /*35d0*/  FSEL R99, R99, -INF , P4 ;  /* 0xff80000063637808 */ /* 0x000fe40002000000 */
[----:B------:R-:W-:Y:S01]  /*35e0*/  FMNMX.FTZ R68, R119, R50, !PT ;  /* 0x0000003277447209 */ /* 0x000fe20007810000 */
[----:B------:R-:W-:Y:S01]  /*35f0*/  MUFU.TANH R20, R20 ;  /* 0x0000001400147308 */ /* 0x000fe20000002400 */
[----:B------:R-:W-:-:S02]  /*3600*/  ISETP.GT.AND P2, PT, R72, 0x31, PT ;  /* 0x000000314800780c */ /* 0x000fc40003f44270 */
[----:B------:R-:W-:Y:S02]  /*3610*/  FMNMX.FTZ R68, R113, R68, !PT ;  /* 0x0000004471447209 */ /* 0x000fe40007810000 */
[----:B------:R-:W-:Y:S02]  /*3620*/  FSEL R51, R82, -INF , P5 ;  /* 0xff80000052337808 */ /* 0x000fe40002800000 */
[----:B------:R-:W-:Y:S01]  /*3630*/  FMNMX.FTZ R68, R111, R68, !PT ;  /* 0x000000446f447209 */ /* 0x000fe20007810000 */
[----:B------:R5:W2:Y:S01]  /*3640*/  MUFU.TANH R50, R53 ;  /* 0x0000003500327308 */ /* 0x000aa20000002400 */
[----:B------:R-:W-:Y:S02]  /*3650*/  ISETP.GT.AND P3, PT, R72, 0x38, PT ;  /* 0x000000384800780c */ /* 0x000fe40003f64270 */
[----:B------:R-:W-:Y:S02]  /*3660*/  FMNMX.FTZ R68, R107, R68, !PT ;  /* 0x000000446b447209 */ /* 0x000fe40007810000 */
[----:B------:R-:W-:-:S02]  /*3670*/  MOV R82, UR6 ;  /* 0x0000000600527c02 */ /* 0x000fc40008000f00 */
[----:B------:R-:W-:Y:S01]  /*3680*/  FMNMX.FTZ R70, R105, R68, !PT ;  /* 0x0000004469467209 */ /* 0x000fe20007810000 */
[----:B------:R-:W-:Y:S01]  /*3690*/  MUFU.TANH R21, R21 ;  /* 0x0000001500157308 */ /* 0x000fe20000002400 */
[----:B------:R-:W-:Y:S02]  /*36a0*/  VIMNMX R60, R60, R101, PT ;  /* 0x000000653c3c7248 */ /* 0x000fe40003fe0100 */
[----:B------:R-:W-:Y:S02]  /*36b0*/  FMNMX.FTZ R70, R103, R70, !PT ;  /* 0x0000004667467209 */ /* 0x000fe40007810000 */
[----:B------:R-:W-:Y:S02]  /*36c0*/  ISETP.GT.AND P4, PT, R60, 0x8, PT ;  /* 0x000000083c00780c */ /* 0x000fe40003f84270 */
[----:B------:R-:W-:Y:S01]  /*36d0*/  FMNMX.FTZ R70, R99, R70, !PT ;  /* 0x0000004663467209 */ /* 0x000fe20007810000 */
[----:B------:R-:W-:Y:S01]  /*36e0*/  MUFU.TANH R66, R66 ;  /* 0x0000004200427308 */ /* 0x000fe20000002400 */
[----:B------:R-:W-:-:S02]  /*36f0*/  WARPGROUP.DEPBAR.LE gsb0, 0x0 ;  /* 0x00008000000079c5 */ /* 0x000fc40000010000 */
[----:B------:R-:W-:Y:S01]  /*3700*/  WARPGROUP.ARRIVE ;  /* 0x00000000000079c5 */ /* 0x000fe20000000000 */
[----:B-----5:R-:W-:Y:S01]  /*3710*/  FMUL.FTZ R53, R41, UR7 ;  /* 0x0000000729357c20 */ /* 0x020fe20008410000 */
[----:B------:R-:W-:Y:S01]  /*3720*/  FSEL R41, R73, -INF , P2 ;  /* 0xff80000049297808 */ /* 0x000fe20001000000 */
[----:B------:R-:W-:Y:S01]  /*3730*/  FMUL.FTZ R69, R45, UR7 ;  /* 0x000000072d457c20 */ /* 0x000fe20008410000 */
[----:B------:R-:W-:Y:S01]  /*3740*/  FMNMX.FTZ R70, R51, R70, !PT ;  /* 0x0000004633467209 */ /* 0x000fe20007810000 */
[----:B------:R5:W-:Y:S01]  /*3750*/  MUFU.TANH R68, R53 ;  /* 0x0000003500447308 */ /* 0x000be20000002400 */
[----:B------:R-:W-:Y:S01]  /*3760*/  HGMMA.64x16x16.F32.BF16 R32, gdesc[UR24], R32, gsb0 ;  /* 0x00200000182079f0 */ /* 0x000fe20008001820 */
[----:B------:R-:W-:Y:S01]  /*3770*/  ISETP.GT.AND P2, PT, R72, 0x39, PT ;  /* 0x000000394800780c */ /* 0x000fe20003f44270 */
[----:B------:R-:W-:Y:S01]  /*3780*/  FMUL.FTZ R40, R40, UR7 ;  /* 0x0000000728287c20 */ /* 0x000fe20008410000 */
[----:B------:R-:W-:Y:S01]  /*3790*/  FMNMX.FTZ R70, R41, R70, !PT ;  /* 0x0000004629467209 */ /* 0x000fe20007810000 */
[----:B------:R-:W-:Y:S01]  /*37a0*/  FMUL.FTZ R44, R44, UR7 ;  /* 0x000000072c2c7c20 */ /* 0x000fe20008410000 */
[----:B------:R-:W-:Y:S01]  /*37b0*/  FSEL R45, R74, -INF , P2 ;  /* 0xff8000004a2d7808 */ /* 0x000fe20001000000 */
[----:B------:R-:W-:Y:S01]  /*37c0*/  FMUL.FTZ R42, R42, UR7 ;  /* 0x000000072a2a7c20 */ /* 0x000fe20008410000 */
[----:B------:R-:W-:Y:S01]  /*37d0*/  ISETP.GT.AND P2, PT, R72, 0x41, PT ;  /* 0x000000414800780c */ /* 0x000fe20003f44270 */
[----:B------:R1:W-:Y:S01]  /*37e0*/  MUFU.TANH R85, R69 ;  /* 0x0000004500557308 */ /* 0x0003e20000002400 */
[----:B-----5:R-:W-:Y:S01]  /*37f0*/  FSEL R53, R75, -INF , P3 ;  /* 0xff8000004b357808 */ /* 0x020fe20001800000 */
[----:B------:R-:W-:Y:S01]  /*3800*/  FMUL.FTZ R46, R46, UR7 ;  /* 0x000000072e2e7c20 */ /* 0x000fe20008410000 */
[----:B------:R-:W-:-:S02]  /*3810*/  ISETP.GT.AND P3, PT, R72, 0x40, PT ;  /* 0x000000404800780c */ /* 0x000fc40003f64270 */
[----:B------:R-:W-:Y:S02]  /*3820*/  FMNMX.FTZ R70, R53, R70, !PT ;  /* 0x0000004635467209 */ /* 0x000fe40007810000 */
[----:B---3--:R-:W-:Y:S01]  /*3830*/  FSEL R63, R77, -INF , P3 ;  /* 0xff8000004d3f7808 */ /* 0x008fe20001800000 */
        /* <DEDUP_REMOVED lines=11> */
[----:B-1----:R-:W-:Y:S02]  /*38f0*/  FSEL R69, R78, -INF , P2 ;  /* 0xff8000004e457808 */ /* 0x002fe40001000000 */
[----:B------:R-:W-:Y:S02]  /*3900*/  FMNMX.FTZ R74, R79, R74, !PT ;  /* 0x0000004a4f4a7209 */ /* 0x000fe40007810000 */
[----:B------:R-:W-:-:S02]  /*3910*/  ISETP.GT.AND P2, PT, R72, 0x51, PT ;  /* 0x000000514800780c */ /* 0x000fc40003f44270 */
[----:B----4-:R-:W-:Y:S01]  /*3920*/  FSEL R73, R83, -INF , P3 ;  /* 0xff80000053497808 */ /* 0x010fe20001800000 */
[----:B------:R-:W-:Y:S01]  /*3930*/  MUFU.TANH R56, R56 ;  /* 0x0000003800387308 */ /* 0x000fe20000002400 */
[----:B------:R-:W-:Y:S02]  /*3940*/  FMNMX.FTZ R74, R69, R74, !PT ;  /* 0x0000004a454a7209 */ /* 0x000fe40007810000 */
[----:B------:R-:W-:Y:S02]  /*3950*/  ISETP.GT.AND P3, PT, R72, 0x58, PT ;  /* 0x000000584800780c */ /* 0x000fe40003f64270 */
[----:B------:R-:W-:-:S03]  /*3960*/  FMNMX.FTZ R76, R73, R74, !PT ;  /* 0x0000004a494c7209 */ /* 0x000fc60007810000 */
        /* <DEDUP_REMOVED lines=9> */
[----:B--2---:R-:W-:Y:S01]  /*3a00*/  FSEL R37, R52, -INF , P3 ;  /* 0xff80000034257808 */ /* 0x004fe20001800000 */
[----:B------:R-:W-:Y:S01]  /*3a10*/  FMUL.FTZ R36, R36, UR7 ;  /* 0x0000000724247c20 */ /* 0x000fe20008410000 */
[----:B------:R-:W-:Y:S01]  /*3a20*/  FMNMX.FTZ R76, R33, R76, !PT ;  /* 0x0000004c214c7209 */ /* 0x000fe20007810000 */
[----:B------:R-:W1:Y:S01]  /*3a30*/  MUFU.TANH R70, R70 ;  /* 0x0000004600467308 */ /* 0x000e620000002400 */
[----:B------:R-:W-:Y:S01]  /*3a40*/  ISETP.GT.AND P3, PT, R72, 0x60, PT ;  /* 0x000000604800780c */ /* 0x000fe20003f64270 */
[----:B------:R-:W-:Y:S01]  /*3a50*/  FMUL.FTZ R52, R47, UR7 ;  /* 0x000000072f347c20 */ /* 0x000fe20008410000 */
[----:B------:R-:W-:Y:S01]  /*3a60*/  FSEL R77, R50, -INF , P2 ;  /* 0xff800000324d7808 */ /* 0x000fe20001000000 */
[----:B------:R-:W-:Y:S01]  /*3a70*/  FMUL.FTZ R50, R43, UR7 ;  /* 0x000000072b327c20 */ /* 0x000fe20008410000 */
[----:B------:R-:W-:-:S02]  /*3a80*/  FMNMX.FTZ R76, R37, R76, !PT ;  /* 0x0000004c254c7209 */ /* 0x000fc40007810000 */
[----:B------:R-:W-:Y:S01]  /*3a90*/  ISETP.GT.AND P2, PT, R72, 0x61, PT ;  /* 0x000000614800780c */ /* 0x000fe20003f44270 */
[----:B------:R-:W-:Y:S01]  /*3aa0*/  MUFU.TANH R32, R32 ;  /* 0x0000002000207308 */ /* 0x000fe20000002400 */
[----:B---3--:R-:W-:Y:S02]  /*3ab0*/  FSEL R81, R40, -INF , P3 ;  /* 0xff80000028517808 */ /* 0x008fe40001800000 */
[----:B------:R-:W-:Y:S02]  /*3ac0*/  FMNMX.FTZ R76, R77, R76, !PT ;  /* 0x0000004c4d4c7209 */ /* 0x000fe40007810000 */
[----:B------:R-:W-:Y:S02]  /*3ad0*/  ISETP.GT.AND P3, PT, R72, 0x68, PT ;  /* 0x000000684800780c */ /* 0x000fe40003f64270 */
[----:B------:R-:W-:Y:S01]  /*3ae0*/  FSEL R83, R68, -INF , P2 ;  /* 0xff80000044537808 */ /* 0x000fe20001000000 */
[----:B------:R-:W-:Y:S01]  /*3af0*/  MUFU.TANH R36, R36 ;  /* 0x0000002400247308 */ /* 0x000fe20000002400 */
[----:B------:R-:W-:Y:S01]  /*3b00*/  FMNMX.FTZ R76, R81, R76, !PT ;  /* 0x0000004c514c7209 */ /* 0x000fe20007810000 */
[----:B------:R-:W-:Y:S01]  /*3b10*/  FMUL.FTZ R68, R38, UR7 ;  /* 0x0000000726447c20 */ /* 0x000fe20008410000 */
[----:B------:R-:W-:-:S02]  /*3b20*/  ISETP.GT.AND P2, PT, R72, 0x69, PT ;  /* 0x000000694800780c */ /* 0x000fc40003f44270 */
[----:B------:R-:W-:Y:S02]  /*3b30*/  FMNMX.FTZ R76, R83, R76, !PT ;  /* 0x0000004c534c7209 */ /* 0x000fe40007810000 */
[----:B------:R-:W-:Y:S01]  /*3b40*/  FSEL R85, R85, -INF , P2 ;  /* 0xff80000055557808 */ /* 0x000fe20001000000 */
[----:B------:R-:W2:Y:S01]  /*3b50*/  MUFU.TANH R74, R74 ;  /* 0x0000004a004a7308 */ /* 0x000ea20000002400 */
[----:B------:R-:W-:-:S04]  /*3b60*/  ISETP.GT.AND P2, PT, R72, 0x71, PT ;  /* 0x000000714800780c */ /* 0x000fc80003f44270 */
[----:B-1----:R-:W-:Y:S01]  /*3b70*/  FSEL R87, R70, -INF , P2 ;  /* 0xff80000046577808 */ /* 0x002fe20001000000 */
[----:B------:R-:W-:Y:S01]  /*3b80*/  FMUL.FTZ R70, R35, UR7 ;  /* 0x0000000723467c20 */ /* 0x000fe20008410000 */
[----:B------:R-:W-:Y:S01]  /*3b90*/  ISETP.GT.AND P2, PT, R72, 0x79, PT ;  /* 0x000000794800780c */ /* 0x000fe20003f44270 */
[----:B------:R-:W-:Y:S08]  /*3ba0*/  MUFU.TANH R58, R58 ;  /* 0x0000003a003a7308 */ /* 0x000ff00000002400 */
[----:B------:R-:W-:Y:S01]  /*3bb0*/  MUFU.TANH R59, R59 ;  /* 0x0000003b003b7308 */ /* 0x000fe20000002400 */
[----:B--2---:R-:W-:Y:S01]  /*3bc0*/  FSEL R91, R74, -INF , P2 ;  /* 0xff8000004a5b7808 */ /* 0x004fe20001000000 */
[----:B------:R-:W-:Y:S01]  /*3bd0*/  FMUL.FTZ R74, R39, UR7 ;  /* 0x00000007274a7c20 */ /* 0x000fe20008410000 */
[----:B------:R-:W-:-:S02]  /*3be0*/  ISETP.GT.AND P2, PT, R72, 0x81, PT ;  /* 0x000000814800780c */ /* 0x000fc40003f44270 */
[----:B------:R-:W-:Y:S01]  /*3bf0*/  FSEL R39, R5, -INF , P4 ;  /* 0xff80000005277808 */ /* 0x000fe20002000000 */
[----:B------:R-:W-:Y:S02]  /*3c00*/  WARPGROUP.DEPBAR.LE gsb0, 0x0 ;  /* 0x00008000000079c5 */ /* 0x000fe40000010000 */
[----:B------:R-:W-:Y:S01]  /*3c10*/  FMUL.FTZ R40, R25, UR7 ;  /* 0x0000000719287c20 */ /* 0x000fe20008410000 */
[----:B------:R-:W-:Y:S01]  /*3c20*/  FSEL R25, R44, -INF , P3 ;  /* 0xff8000002c197808 */ /* 0x000fe20001800000 */
[----:B------:R-:W-:Y:S01]  /*3c30*/  FMUL.FTZ R24, R24, UR7 ;  /* 0x0000000718187c20 */ /* 0x000fe20008410000 */
[----:B------:R-:W-:Y:S01]  /*3c40*/  ISETP.GT.AND P3, PT, R72, 0x70, PT ;  /* 0x000000704800780c */ /* 0x000fe20003f64270 */
[----:B------:R-:W-:Y:S01]  /*3c50*/  FMUL.FTZ R28, R28, UR7 ;  /* 0x000000071c1c7c20 */ /* 0x000fe20008410000 */
[----:B------:R-:W-:Y:S01]  /*3c60*/  FMNMX.FTZ R76, R25, R76, !PT ;  /* 0x0000004c194c7209 */ /* 0x000fe20007810000 */
[----:B------:R1:W2:Y:S01]  /*3c70*/  MUFU.TANH R95, R40 ;  /* 0x00000028005f7308 */ /* 0x0002a20000002400 */
[----:B------:R-:W-:Y:S01]  /*3c80*/  FSEL R89, R32, -INF , P3 ;  /* 0xff80000020597808 */ /* 0x000fe20001800000 */
[----:B------:R-:W-:Y:S01]  /*3c90*/  FMUL.FTZ R32, R29, UR7 ;  /* 0x000000071d207c20 */ /* 0x000fe20008410000 */
[----:B------:R-:W-:Y:S01]  /*3ca0*/  FMNMX.FTZ R76, R85, R76, !PT ;  /* 0x0000004c554c7209 */ /* 0x000fe20007810000 */
[----:B------:R-:W-:Y:S01]  /*3cb0*/  FMUL.FTZ R44, R55, UR7 ;  /* 0x00000007372c7c20 */ /* 0x000fe20008410000 */
[----:B------:R-:W-:Y:S01]  /*3cc0*/  ISETP.GT.AND P3, PT, R72, 0x78, PT ;  /* 0x000000784800780c */ /* 0x000fe20003f64270 */
[----:B------:R-:W-:Y:S01]  /*3cd0*/  FMUL.FTZ R78, R30, UR7 ;  /* 0x000000071e4e7c20 */ /* 0x000fe20008410000 */
[----:B------:R-:W-:Y:S01]  /*3ce0*/  FMNMX.FTZ R76, R89, R76, !PT ;  /* 0x0000004c594c7209 */ /* 0x000fe20007810000 */
[----:B------:R-:W3:Y:S01]  /*3cf0*/  MUFU.TANH R24, R24 ;  /* 0x0000001800187308 */ /* 0x000ee20000002400 */
[----:B------:R-:W-:Y:S01]  /*3d00*/  FSEL R29, R36, -INF , P3 ;  /* 0xff800000241d7808 */ /* 0x000fe20001800000 */
[----:B-1----:R-:W-:Y:S01]  /*3d10*/  FMUL.FTZ R40, R54, UR7 ;  /* 0x0000000736287c20 */ /* 0x002fe20008410000 */
[----:B------:R-:W-:Y:S01]  /*3d20*/  FMNMX.FTZ R76, R87, R76, !PT ;  /* 0x0000004c574c7209 */ /* 0x000fe20007810000 */
[----:B------:R-:W-:Y:S01]  /*3d30*/  FMUL.FTZ R54, R34, UR7 ;  /* 0x0000000722367c20 */ /* 0x000fe20008410000 */
[----:B------:R-:W-:Y:S01]  /*3d40*/  ISETP.GT.AND P3, PT, R72, 0x80, PT ;  /* 0x000000804800780c */ /* 0x000fe20003f64270 */
[----:B------:R-:W-:Y:S01]  /*3d50*/  FMUL.FTZ R80, R31, UR7 ;  /* 0x000000071f507c20 */ /* 0x000fe20008410000 */
[----:B------:R-:W-:Y:S01]  /*3d60*/  FMNMX.FTZ R76, R29, R76, !PT ;  /* 0x0000004c1d4c7209 */ /* 0x000fe20007810000 */
[----:B------:R-:W1:Y:S01]  /*3d70*/  MUFU.TANH R28, R28 ;  /* 0x0000001c001c7308 */ /* 0x000e620000002400 */
[----:B--2---:R-:W-:-:S02]  /*3d80*/  FSEL R95, R95, -INF , P2 ;  /* 0xff8000005f5f7808 */ /* 0x004fc40001000000 */
[----:B------:R-:W-:Y:S02]  /*3d90*/  FMNMX.FTZ R76, R91, R76, !PT ;  /* 0x0000004c5b4c7209 */ /* 0x000fe40007810000 */
[----:B------:R-:W-:-:S03]  /*3da0*/  ISETP.GT.AND P2, PT, R72, 0x89, PT ;  /* 0x000000894800780c */ /* 0x000fc60003f44270 */
[----:B------:R-:W2:Y:S01]  /*3db0*/  MUFU.TANH R32, R32 ;  /* 0x0000002000207308 */ /* 0x000ea20000002400 */
[----:B---3--:R-:W-:Y:S02]  /*3dc0*/  FSEL R93, R24, -INF , P3 ;  /* 0xff800000185d7808 */ /* 0x008fe40001800000 */
[----:B------:R-:W-:Y:S01]  /*3dd0*/  ISETP.GT.AND P3, PT, R72, 0x88, PT ;  /* 0x000000884800780c */ /* 0x000fe20003f64270 */
[----:B------:R-:W-:Y:S01]  /*3de0*/  FMUL.FTZ R72, R26, UR7 ;  /* 0x000000071a487c20 */ /* 0x000fe20008410000 */
[----:B------:R-:W-:-:S03]  /*3df0*/  FMNMX.FTZ R76, R93, R76, !PT ;  /* 0x0000004c5d4c7209 */ /* 0x000fc60007810000 */
[----:B------:R-:W3:Y:S01]  /*3e00*/  MUFU.TANH R48, R48 ;  /* 0x0000003000307308 */ /* 0x000ee20000002400 */
[----:B-1----:R-:W-:Y:S02]  /*3e10*/  FSEL R55, R28, -INF , P3 ;  /* 0xff8000001c377808 */ /* 0x002fe40001800000 */
[----:B------:R-:W-:Y:S02]  /*3e20*/  FMNMX.FTZ R76, R95, R76, !PT ;  /* 0x0000004c5f4c7209 */ /* 0x000fe40007810000 */
[----:B------:R-:W-:Y:S02]  /*3e30*/  ISETP.GT.AND P3, PT, R60, 0x1, PT ;  /* 0x000000013c00780c */ /* 0x000fe40003f64270 */
[----:B------:R-:W-:Y:S01]  /*3e40*/  FMNMX.FTZ R76, R55, R76, !PT ;  /* 0x0000004c374c7209 */ /* 0x000fe20007810000 */
[----:B------:R-:W1:Y:S01]  /*3e50*/  MUFU.TANH R49, R49 ;  /* 0x0000003100317308 */ /* 0x000e620000002400 */
[----:B--2---:R-:W-:-:S04]  /*3e60*/  FSEL R97, R32, -INF , P2 ;  /* 0xff80000020617808 */ /* 0x004fc80001000000 */
[----:B------:R-:W-:-:S03]  /*3e70*/  FMNMX.FTZ R76, R97, R76, !PT ;  /* 0x0000004c614c7209 */ /* 0x000fc60007810000 */
[----:B------:R-:W2:Y:S02]  /*3e80*/  MUFU.TANH R40, R40 ;  /* 0x0000002800287308 */ /* 0x000ea40000002400 */
[----:B------:R-:W4:Y:S06]  /*3e90*/  SHFL.BFLY PT, R75, R76, 0x2, 0x1f ;  /* 0x0c401f004c4b7f89 */ /* 0x000f2c00000e0000 */
[----:B------:R-:W5:Y:S08]  /*3ea0*/  MUFU.TANH R44, R44 ;  /* 0x0000002c002c7308 */ /* 0x000f700000002400 */
[----:B------:R-:W5:Y:S08]  /*3eb0*/  MUFU.TANH R42, R42 ;  /* 0x0000002a002a7308 */ /* 0x000f700000002400 */
[----:B------:R-:W5:Y:S01]  /*3ec0*/  MUFU.TANH R50, R50 ;  /* 0x0000003200327308 */ /* 0x000f620000002400 */
[----:B----4-:R-:W-:Y:S01]  /*3ed0*/  FMNMX.FTZ R24, R76, R75, !PT ;  /* 0x0000004b4c187209 */ /* 0x010fe20007810000 */
[----:B------:R-:W-:-:S04]  /*3ee0*/  FMUL.FTZ R76, R27, UR7 ;  /* 0x000000071b4c7c20 */ /* 0x000fc80008410000 */
[----:B------:R-:W4:Y:S02]  /*3ef0*/  SHFL.BFLY PT, R75, R24, 0x1, 0x1f ;  /* 0x0c201f00184b7f89 */ /* 0x000f2400000e0000 */
[----:B------:R-:W5:Y:S08]  /*3f00*/  MUFU.TANH R46, R46 ;  /* 0x0000002e002e7308 */ /* 0x000f700000002400 */
[----:B------:R-:W5:Y:S08]  /*3f10*/  MUFU.TANH R52, R52 ;  /* 0x0000003400347308 */ /* 0x000f700000002400 */
[----:B------:R-:W5:Y:S01]  /*3f20*/  MUFU.TANH R54, R54 ;  /* 0x0000003600367308 */ /* 0x000f620000002400 */
[----:B----4-:R-:W-:-:S07]  /*3f30*/  FMNMX.FTZ R75, R24, R75, !PT ;  /* 0x0000004b184b7209 */ /* 0x010fce0007810000 */
[----:B------:R-:W4:Y:S01]  /*3f40*/  MUFU.TANH R70, R70 ;  /* 0x0000004600467308 */ /* 0x000f220000002400 */
[C---:B------:R-:W-:Y:S01]  /*3f50*/  FSETP.NEU.FTZ.AND P2, PT, R75.reuse, -INF , PT ;  /* 0xff8000004b00780b */ /* 0x040fe20003f5d000 */
[----:B------:R-:W-:-:S06]  /*3f60*/  FMUL.FTZ R24, R75, R82 ;  /* 0x000000524b187220 */ /* 0x000fcc0000410000 */
[----:B------:R-:W4:Y:S01]  /*3f70*/  MUFU.TANH R68, R68 ;  /* 0x0000004400447308 */ /* 0x000f220000002400 */
[----:B------:R-:W-:Y:S02]  /*3f80*/  FSEL R24, R24, RZ, P2 ;  /* 0x000000ff18187208 */ /* 0x000fe40001000000 */
[----:B------:R-:W-:-:S03]  /*3f90*/  ISETP.GT.AND P2, PT, R60, RZ, PT ;  /* 0x000000ff3c00720c */ /* 0x000fc60003f44270 */
[-CC-:B------:R-:W-:Y:S01]  /*3fa0*/  FFMA.FTZ R26, R109, R82.reuse, -R24.reuse ;  /* 0x000000526d1a7223 */ /* 0x180fe20000010818 */
[----:B------:R-:W-:Y:S01]  /*3fb0*/  FSEL R35, R4, -INF , P2 ;  /* 0xff80000004237808 */ /* 0x000fe20001000000 */
[-CC-:B------:R-:W-:Y:S01]  /*3fc0*/  FFMA.FTZ R5, R113, R82.reuse, -R24.reuse ;  /* 0x0000005271057223 */ /* 0x180fe20000010818 */
[----:B------:R-:W-:Y:S01]  /*3fd0*/  FSEL R4, R3, -INF , P3 ;  /* 0xff80000003047808 */ /* 0x000fe20001800000 */
[-CC-:B------:R-:W-:Y:S01]  /*3fe0*/  FFMA.FTZ R28, R117, R82.reuse, -R24.reuse ;  /* 0x00000052751c7223 */ /* 0x180fe20000010818 */
[C---:B------:R-:W-:Y:S01]  /*3ff0*/  ISETP.GT.AND P2, PT, R60.reuse, 0x9, PT ;  /* 0x000000093c00780c */ /* 0x040fe20003f44270 */
        /* <DEDUP_REMOVED lines=14> */
[----:B------:R-:W4:Y:S01]  /*40e0*/  MUFU.TANH R74, R74 ;  /* 0x0000004a004a7308 */ /* 0x000f220000002400 */
[C---:B------:R-:W-:Y:S01]  /*40f0*/  ISETP.GT.AND P3, PT, R60.reuse, 0x18, PT ;  /* 0x000000183c00780c */ /* 0x040fe20003f64270 */
[-CC-:B------:R-:W-:Y:S01]  /*4100*/  FFMA.FTZ R34, R51, R82.reuse, -R24.reuse ;  /* 0x0000005233227223 */ /* 0x180fe20000010818 */
[----:B------:R-:W-:Y:S01]  /*4110*/  FSEL R101, R7, -INF , P2 ;  /* 0xff80000007657808 */ /* 0x000fe20001000000 */
[--C-:B------:R-:W-:Y:S01]  /*4120*/  FFMA.FTZ R7, R107, R82, -R24.reuse ;  /* 0x000000526b077223 */ /* 0x100fe20000010818 */
[----:B------:R-:W-:Y:S01]  /*4130*/  FMNMX.FTZ R32, R47, R32, !PT ;  /* 0x000000202f207209 */ /* 0x000fe20007810000 */
[-CC-:B------:R-:W-:Y:S01]  /*4140*/  FFMA.FTZ R51, R69, R82.reuse, -R24.reuse ;  /* 0x0000005245337223 */ /* 0x180fe20000010818 */
[C---:B------:R-:W-:Y:S01]  /*4150*/  ISETP.GT.AND P2, PT, R60.reuse, 0x19, PT ;  /* 0x000000193c00780c */ /* 0x040fe20003f44270 */
[----:B------:R-:W4:Y:S01]  /*4160*/  MUFU.TANH R72, R72 ;  /* 0x0000004800487308 */ /* 0x000f220000002400 */
        /* <DEDUP_REMOVED lines=16> */
[----:B------:R-:W-:Y:S01]  /*4270*/  ISETP.GT.AND P3, PT, R60, 0x28, PT ;  /* 0x000000283c00780c */ /* 0x000fe20003f64270 */
[----:B------:R-:W4:Y:S01]  /*4280*/  MUFU.TANH R78, R78 ;  /* 0x0000004e004e7308 */ /* 0x000f220000002400 */
[----:B------:R-:W-:Y:S01]  /*4290*/  FSEL R107, R12, -INF , P2 ;  /* 0xff8000000c6b7808 */ /* 0x000fe20001000000 */
[----:B------:R-:W-:Y:S01]  /*42a0*/  FFMA.FTZ R55, R55, R82, -R24 ;  /* 0x0000005237377223 */ /* 0x000fe20000010818 */
[----:B------:R-:W-:-:S02]  /*42b0*/  FMNMX.FTZ R32, R11, R32, !PT ;  /* 0x000000200b207209 */ /* 0x000fc40007810000 */
[C---:B------:R-:W-:Y:S02]  /*42c0*/  ISETP.GT.AND P2, PT, R60.reuse, 0x29, PT ;  /* 0x000000293c00780c */ /* 0x040fe40003f44270 */
[----:B------:R-:W-:Y:S01]  /*42d0*/  FSEL R13, R13, -INF , P3 ;  /* 0xff8000000d0d7808 */ /* 0x000fe20001800000 */
[----:B------:R-:W4:Y:S01]  /*42e0*/  MUFU.TANH R80, R80 ;  /* 0x0000005000507308 */ /* 0x000f220000002400 */
[----:B------:R-:W-:Y:S02]  /*42f0*/  FMNMX.FTZ R8, R107, R32, !PT ;  /* 0x000000206b087209 */ /* 0x000fe40007810000 */
[C---:B------:R-:W-:Y:S02]  /*4300*/  ISETP.GT.AND P3, PT, R60.reuse, 0x30, PT ;  /* 0x000000303c00780c */ /* 0x040fe40003f64270 */
[----:B------:R-:W-:Y:S02]  /*4310*/  FSEL R15, R15, -INF , P2 ;  /* 0xff8000000f0f7808 */ /* 0x000fe40001000000 */
[----:B------:R-:W-:Y:S01]  /*4320*/  FMNMX.FTZ R8, R13, R8, !PT ;  /* 0x000000080d087209 */ /* 0x000fe20007810000 */
[----:B------:R4:W-:Y:S01]  /*4330*/  MUFU.EX2 R32, R10 ;  /* 0x0000000a00207308 */ /* 0x0009e20000000800 */
[----:B------:R-:W-:-:S02]  /*4340*/  ISETP.GT.AND P2, PT, R60, 0x31, PT ;  /* 0x000000313c00780c */ /* 0x000fc40003f44270 */
[----:B------:R-:W-:Y:S01]  /*4350*/  FSEL R105, R20, -INF , P3 ;  /* 0xff80000014697808 */ /* 0x000fe20001800000 */
[--C-:B------:R-:W-:Y:S01]  /*4360*/  FFMA.FTZ R20, R103, R82, -R24.reuse ;  /* 0x0000005267147223 */ /* 0x100fe20000010818 */
[----:B------:R-:W-:Y:S02]  /*4370*/  FMNMX.FTZ R8, R15, R8, !PT ;  /* 0x000000080f087209 */ /* 0x000fe40007810000 */
[C---:B------:R-:W-:Y:S01]  /*4380*/  ISETP.GT.AND P3, PT, R60.reuse, 0x38, PT ;  /* 0x000000383c00780c */ /* 0x040fe20003f64270 */
[----:B------:R-:W-:Y:S01]  /*4390*/  MUFU.EX2 R26, R26 ;  /* 0x0000001a001a7308 */ /* 0x000fe20000000800 */
[----:B------:R-:W-:Y:S01]  /*43a0*/  FSEL R103, R21, -INF , P2 ;  /* 0xff80000015677808 */ /* 0x000fe20001000000 */
[----:B------:R-:W-:Y:S01]  /*43b0*/  FFMA.FTZ R21, R99, R82, -R24 ;  /* 0x0000005263157223 */ /* 0x000fe20000010818 */
[----:B------:R-:W-:Y:S02]  /*43c0*/  FMNMX.FTZ R8, R105, R8, !PT ;  /* 0x0000000869087209 */ /* 0x000fe40007810000 */
[----:B------:R-:W-:-:S02]  /*43d0*/  ISETP.GT.AND P2, PT, R60, 0x39, PT ;  /* 0x000000393c00780c */ /* 0x000fc40003f44270 */
[----:B------:R-:W-:Y:S01]  /*43e0*/  FSEL R111, R66, -INF , P3 ;  /* 0xff800000426f7808 */ /* 0x000fe20001800000 */
[----:B------:R-:W4:Y:S01]  /*43f0*/  MUFU.EX2 R27, R27 ;  /* 0x0000001b001b7308 */ /* 0x000f220000000800 */
[----:B------:R-:W-:Y:S02]  /*4400*/  FMNMX.FTZ R8, R103, R8, !PT ;  /* 0x0000000867087209 */ /* 0x000fe40007810000 */
[C---:B------:R-:W-:Y:S02]  /*4410*/  ISETP.GT.AND P3, PT, R60.reuse, 0x40, PT ;  /* 0x000000403c00780c */ /* 0x040fe40003f64270 */
[----:B------:R-:W-:Y:S02]  /*4420*/  FSEL R67, R67, -INF , P2 ;  /* 0xff80000043437808 */ /* 0x000fe40001000000 */
[----:B------:R-:W-:Y:S01]  /*4430*/  FMNMX.FTZ R8, R111, R8, !PT ;  /* 0x000000086f087209 */ /* 0x000fe20007810000 */
[----:B------:R-:W-:Y:S01]  /*4440*/  MUFU.EX2 R28, R28 ;  /* 0x0000001c001c7308 */ /* 0x000fe20000000800 */
[----:B------:R-:W-:-:S02]  /*4450*/  ISETP.GT.AND P2, PT, R60, 0x41, PT ;  /* 0x000000413c00780c */ /* 0x000fc40003f44270 */
[----:B------:R-:W-:Y:S01]  /*4460*/  FSEL R99, R56, -INF , P3 ;  /* 0xff80000038637808 */ /* 0x000fe20001800000 */
[----:B------:R-:W-:Y:S01]  /*4470*/  FFMA.FTZ R56, R97, R82, -R24 ;  /* 0x0000005261387223 */ /* 0x000fe20000010818 */
[----:B------:R-:W-:Y:S02]  /*4480*/  FMNMX.FTZ R8, R67, R8, !PT ;  /* 0x0000000843087209 */ /* 0x000fe40007810000 */
[C---:B------:R-:W-:Y:S01]  /*4490*/  ISETP.GT.AND P3, PT, R60.reuse, 0x48, PT ;  /* 0x000000483c00780c */ /* 0x040fe20003f64270 */
[----:B------:R-:W-:Y:S01]  /*44a0*/  MUFU.EX2 R31, R31 ;  /* 0x0000001f001f7308 */ /* 0x000fe20000000800 */
[----:B------:R-:W-:Y:S02]  /*44b0*/  FSEL R57, R57, -INF , P2 ;  /* 0xff80000039397808 */ /* 0x000fe40001000000 */
[----:B------:R-:W-:Y:S02]  /*44c0*/  FMNMX.FTZ R8, R99, R8, !PT ;  /* 0x0000000863087209 */ /* 0x000fe40007810000 */
[----:B------:R-:W-:-:S02]  /*44d0*/  ISETP.GT.AND P2, PT, R60, 0x49, PT ;  /* 0x000000493c00780c */ /* 0x000fc40003f44270 */
[----:B------:R-:W-:Y:S01]  /*44e0*/  FSEL R113, R58, -INF , P3 ;  /* 0xff8000003a717808 */ /* 0x000fe20001800000 */
[----:B------:R-:W-:Y:S01]  /*44f0*/  MUFU.EX2 R30, R30 ;  /* 0x0000001e001e7308 */ /* 0x000fe20000000800 */
[----:B------:R-:W-:Y:S02]  /*4500*/  FMNMX.FTZ R8, R57, R8, !PT ;  /* 0x0000000839087209 */ /* 0x000fe40007810000 */
[C---:B------:R-:W-:Y:S02]  /*4510*/  ISETP.GT.AND P3, PT, R60.reuse, 0x50, PT ;  /* 0x000000503c00780c */ /* 0x040fe40003f64270 */
[----:B------:R-:W-:Y:S02]  /*4520*/  FSEL R117, R59, -INF , P2 ;  /* 0xff8000003b757808 */ /* 0x000fe40001000000 */
[----:B------:R-:W-:Y:S01]  /*4530*/  FMNMX.FTZ R8, R113, R8, !PT ;  /* 0x0000000871087209 */ /* 0x000fe20007810000 */
[----:B------:R-:W-:Y:S01]  /*4540*/  MUFU.EX2 R3, R3 ;  /* 0x0000000300037308 */ /* 0x000fe20000000800 */
[----:B------:R-:W-:-:S02]  /*4550*/  ISETP.GT.AND P2, PT, R60, 0x51, PT ;  /* 0x000000513c00780c */ /* 0x000fc40003f44270 */
[----:B---3--:R-:W-:Y:S01]  /*4560*/  FSEL R59, R48, -INF , P3 ;  /* 0xff800000303b7808 */ /* 0x008fe20001800000 */
[--C-:B------:R-:W-:Y:S01]  /*4570*/  FFMA.FTZ R48, R77, R82, -R24.reuse ;  /* 0x000000524d307223 */ /* 0x100fe20000010818 */
[----:B------:R-:W-:Y:S02]  /*4580*/  FMNMX.FTZ R8, R117, R8, !PT ;  /* 0x0000000875087209 */ /* 0x000fe40007810000 */
[C---:B------:R-:W-:Y:S01]  /*4590*/  ISETP.GT.AND P3, PT, R60.reuse, 0x58, PT ;  /* 0x000000583c00780c */ /* 0x040fe20003f64270 */
[----:B------:R-:W-:Y:S01]  /*45a0*/  MUFU.EX2 R5, R5 ;  /* 0x0000000500057308 */ /* 0x000fe20000000800 */
[----:B-1----:R-:W-:Y:S01]  /*45b0*/  FSEL R119, R49, -INF , P2 ;  /* 0xff80000031777808 */ /* 0x002fe20001000000 */
[----:B------:R-:W-:Y:S01]  /*45c0*/  FFMA.FTZ R49, R61, R82, -R24 ;  /* 0x000000523d317223 */ /* 0x000fe20000010818 */
[----:B------:R-:W-:Y:S02]  /*45d0*/  FMNMX.FTZ R8, R59, R8, !PT ;  /* 0x000000083b087209 */ /* 0x000fe40007810000 */
[----:B------:R-:W-:-:S02]  /*45e0*/  ISETP.GT.AND P2, PT, R60, 0x59, PT ;  /* 0x000000593c00780c */ /* 0x000fc40003f44270 */
[----:B--2---:R-:W-:Y:S01]  /*45f0*/  FSEL R53, R40, -INF , P3 ;  /* 0xff80000028357808 */ /* 0x004fe20001800000 */
[--C-:B------:R-:W-:Y:S01]  /*4600*/  FFMA.FTZ R40, R79, R82, -R24.reuse ;  /* 0x000000524f287223 */ /* 0x100fe20000010818 */
[----:B------:R-:W-:Y:S01]  /*4610*/  FMNMX.FTZ R8, R119, R8, !PT ;  /* 0x0000000877087209 */ /* 0x000fe20007810000 */
[----:B------:R-:W-:Y:S01]  /*4620*/  MUFU.EX2 R6, R6 ;  /* 0x0000000600067308 */ /* 0x000fe20000000800 */
[----:B------:R-:W-:Y:S02]  /*4630*/  ISETP.GT.AND P3, PT, R60, 0x60, PT ;  /* 0x000000603c00780c */ /* 0x000fe40003f64270 */
[----:B-----5:R-:W-:Y:S01]  /*4640*/  FSEL R115, R44, -INF , P2 ;  /* 0xff8000002c737808 */ /* 0x020fe20001000000 */
        /* <DEDUP_REMOVED lines=8> */
[----:B------:R-:W-:Y:S01]  /*46d0*/  FFMA.FTZ R73, R85, R82, -R24 ;  /* 0x0000005255497223 */ /* 0x000fe20000010818 */
[----:B------:R-:W-:-:S02]  /*46e0*/  ISETP.GT.AND P3, PT, R60, 0x68, PT ;  /* 0x000000683c00780c */ /* 0x000fc40003f64270 */
[----:B------:R-:W-:Y:S01]  /*46f0*/  FSEL R63, R50, -INF , P2 ;  /* 0xff800000323f7808 */ /* 0x000fe20001000000 */
[--C-:B------:R-:W-:Y:S01]  /*4700*/  FFMA.FTZ R50, R89, R82, -R24.reuse ;  /* 0x0000005259327223 */ /* 0x100fe20000010818 */
[----:B------:R-:W-:Y:S01]  /*4710*/  FMNMX.FTZ R8, R121, R8, !PT ;  /* 0x0000000879087209 */ /* 0x000fe20007810000 */
[----:B------:R-:W-:Y:S01]  /*4720*/  MUFU.EX2 R20, R20 ;  /* 0x0000001400147308 */ /* 0x000fe20000000800 */
[----:B------:R-:W-:Y:S02]  /*4730*/  ISETP.GT.AND P2, PT, R60, 0x69, PT ;  /* 0x000000693c00780c */ /* 0x000fe40003f44270 */
[----:B------:R-:W-:Y:S01]  /*4740*/  FSEL R123, R46, -INF , P3 ;  /* 0xff8000002e7b7808 */ /* 0x000fe20001800000 */
[--C-:B------:R-:W-:Y:S01]  /*4750*/  FFMA.FTZ R46, R25, R82, -R24.reuse ;  /* 0x00000052192e7223 */ /* 0x100fe20000010818 */
[----:B------:R-:W-:Y:S02]  /*4760*/  FMNMX.FTZ R8, R63, R8, !PT ;  /* 0x000000083f087209 */ /* 0x000fe40007810000 */
[----:B------:R-:W-:Y:S01]  /*4770*/  ISETP.GT.AND P3, PT, R60, 0x70, PT ;  /* 0x000000703c00780c */ /* 0x000fe20003f64270 */
[----:B------:R-:W-:Y:S01]  /*4780*/  MUFU.EX2 R21, R21 ;  /* 0x0000001500157308 */ /* 0x000fe20000000800 */
[----:B------:R-:W-:Y:S01]  /*4790*/  FSEL R61, R52, -INF , P2 ;  /* 0xff800000343d7808 */ /* 0x000fe20001000000 */
[----:B------:R-:W-:Y:S01]  /*47a0*/  FFMA.FTZ R52, R29, R82, -R24 ;  /* 0x000000521d347223 */ /* 0x000fe20000010818 */
[----:B------:R-:W-:-:S02]  /*47b0*/  FMNMX.FTZ R8, R123, R8, !PT ;  /* 0x000000087b087209 */ /* 0x000fc40007810000 */
[----:B------:R-:W-:Y:S02]  /*47c0*/  ISETP.GT.AND P2, PT, R60, 0x71, PT ;  /* 0x000000713c00780c */ /* 0x000fe40003f44270 */
[----:B------:R-:W-:Y:S01]  /*47d0*/  FSEL R125, R54, -INF , P3 ;  /* 0xff800000367d7808 */ /* 0x000fe20001800000 */
[----:B------:R-:W-:Y:S01]  /*47e0*/  FFMA.FTZ R54, R93, R82, -R24 ;  /* 0x000000525d367223 */ /* 0x000fe20000010818 */
[----:B------:R-:W-:Y:S01]  /*47f0*/  FMNMX.FTZ R8, R61, R8, !PT ;  /* 0x000000083d087209 */ /* 0x000fe20007810000 */
[----:B------:R-:W-:Y:S01]  /*4800*/  MUFU.EX2 R34, R34 ;  /* 0x0000002200227308 */ /* 0x000fe20000000800 */
[----:B------:R-:W-:Y:S02]  /*4810*/  ISETP.GT.AND P3, PT, R60, 0x78, PT ;  /* 0x000000783c00780c */ /* 0x000fe40003f64270 */
[----:B----4-:R-:W-:Y:S02]  /*4820*/  FSEL R79, R70, -INF , P2 ;  /* 0xff800000464f7808 */ /* 0x010fe40001000000 */
[----:B------:R-:W-:-:S02]  /*4830*/  FMNMX.FTZ R8, R125, R8, !PT ;  /* 0x000000087d087209 */ /* 0x000fc40007810000 */
[----:B------:R-:W-:Y:S01]  /*4840*/  ISETP.GT.AND P2, PT, R60, 0x79, PT ;  /* 0x000000793c00780c */ /* 0x000fe20003f44270 */
[----:B------:R-:W-:Y:S01]  /*4850*/  MUFU.EX2 R41, R41 ;  /* 0x0000002900297308 */ /* 0x000fe20000000800 */
[----:B------:R-:W-:Y:S02]  /*4860*/  FSEL R127, R68, -INF , P3 ;  /* 0xff800000447f7808 */ /* 0x000fe40001800000 */
[----:B------:R-:W-:Y:S02]  /*4870*/  FMNMX.FTZ R8, R79, R8, !PT ;  /* 0x000000084f087209 */ /* 0x000fe40007810000 */
[----:B------:R-:W-:Y:S02]  /*4880*/  ISETP.GT.AND P3, PT, R60, 0x80, PT ;  /* 0x000000803c00780c */ /* 0x000fe40003f64270 */
[----:B------:R-:W-:Y:S01]  /*4890*/  FSEL R129, R74, -INF , P2 ;  /* 0xff8000004a817808 */ /* 0x000fe20001000000 */
[----:B------:R-:W-:Y:S01]  /*48a0*/  MUFU.EX2 R36, R36 ;  /* 0x0000002400247308 */ /* 0x000fe20000000800 */
[----:B------:R-:W-:-:S02]  /*48b0*/  FMNMX.FTZ R8, R127, R8, !PT ;  /* 0x000000087f087209 */ /* 0x000fc40007810000 */
[----:B------:R-:W-:Y:S02]  /*48c0*/  ISETP.GT.AND P2, PT, R60, 0x81, PT ;  /* 0x000000813c00780c */ /* 0x000fe40003f44270 */
[----:B------:R-:W-:Y:S02]  /*48d0*/  FSEL R131, R72, -INF , P3 ;  /* 0xff80000048837808 */ /* 0x000fe40001800000 */
[----:B------:R-:W-:Y:S01]  /*48e0*/  FMNMX.FTZ R8, R129, R8, !PT ;  /* 0x0000000881087209 */ /* 0x000fe20007810000 */
[----:B------:R-:W-:Y:S01]  /*48f0*/  MUFU.EX2 R45, R45 ;  /* 0x0000002d002d7308 */ /* 0x000fe20000000800 */
[----:B------:R-:W-:Y:S02]  /*4900*/  ISETP.GT.AND P3, PT, R60, 0x88, PT ;  /* 0x000000883c00780c */ /* 0x000fe40003f64270 */
[----:B------:R-:W-:Y:S02]  /*4910*/  FSEL R133, R76, -INF , P2 ;  /* 0xff8000004c857808 */ /* 0x000fe40001000000 */
[----:B------:R-:W-:-:S02]  /*4920*/  FMNMX.FTZ R8, R131, R8, !PT ;  /* 0x0000000883087209 */ /* 0x000fc40007810000 */
[----:B------:R-:W-:Y:S01]  /*4930*/  ISETP.GT.AND P2, PT, R60, 0x89, PT ;  /* 0x000000893c00780c */ /* 0x000fe20003f44270 */
[----:B------:R-:W-:Y:S01]  /*4940*/  MUFU.EX2 R38, R38 ;  /* 0x0000002600267308 */ /* 0x000fe20000000800 */
[----:B------:R-:W-:Y:S02]  /*4950*/  FSEL R135, R78, -INF , P3 ;  /* 0xff8000004e877808 */ /* 0x000fe40001800000 */
[----:B------:R-:W-:Y:S02]  /*4960*/  FMNMX.FTZ R8, R133, R8, !PT ;  /* 0x0000000885087209 */ /* 0x000fe40007810000 */
[----:B------:R-:W-:Y:S02]  /*4970*/  FSEL R137, R80, -INF , P2 ;  /* 0xff80000050897808 */ /* 0x000fe40001000000 */
        /* <DEDUP_REMOVED lines=8> */
[----:B------:R-:W-:Y:S01]  /*4a00*/  FFMA.FTZ R77, R87, R82, -R24 ;  /* 0x00000052574d7223 */ /* 0x000fe20000010818 */
[----:B------:R-:W-:-:S05]  /*4a10*/  F2FP.BF16.F32.PACK_AB R8, R27, R26 ;  /* 0x0000001a1b08723e */ /* 0x000fca00000010ff */
        /* <DEDUP_REMOVED lines=14> */
[-CC-:B------:R-:W-:Y:S01]  /*4b00*/  FFMA.FTZ R25, R9, R82.reuse, -R12.reuse ;  /* 0x0000005209197223 */ /* 0x180fe2000001080c */
[-C--:B------:R-:W-:Y:S01]  /*4b10*/  FFMA.FTZ R43, R43, R82.reuse, -R12 ;  /* 0x000000522b2b7223 */ /* 0x080fe2000001080c */
[----:B------:R-:W-:Y:S01]  /*4b20*/  SHF.R.U32.HI R9, RZ, 0x1f, R14 ;  /* 0x0000001fff097819 */ /* 0x000fe2000001160e */
[-CC-:B------:R-:W-:Y:S01]  /*4b30*/  FFMA.FTZ R24, R47, R82.reuse, -R12.reuse ;  /* 0x000000522f187223 */ /* 0x180fe2000001080c */
[----:B------:R1:W-:Y:S01]  /*4b40*/  MUFU.EX2 R72, R35 ;  /* 0x0000002300487308 */ /* 0x0003e20000000800 */
[-CC-:B------:R-:W-:Y:S01]  /*4b50*/  FFMA.FTZ R29, R101, R82.reuse, -R12.reuse ;  /* 0x00000052651d7223 */ /* 0x180fe2000001080c */
[----:B------:R-:W-:Y:S01]  /*4b60*/  LEA.HI.SX32 R9, R14, R9, 0x1b ;  /* 0x000000090e097211 */ /* 0x000fe200078fdaff */
[-CC-:B------:R-:W-:Y:S01]  /*4b70*/  FFMA.FTZ R58, R109, R82.reuse, -R12.reuse ;  /* 0x000000526d3a7223 */ /* 0x180fe2000001080c */
[-CC-:B------:R-:W-:Y:S01]  /*4b80*/  FFMA.FTZ R62, R15, R82.reuse, -R12.reuse ;  /* 0x000000520f3e7223 */ /* 0x180fe2000001080c */
[-CC-:B------:R-:W-:Y:S01]  /*4b90*/  FFMA.FTZ R60, R107, R82.reuse, -R12.reuse ;  /* 0x000000526b3c7223 */ /* 0x180fe2000001080c */
[-CC-:B------:R-:W-:Y:S01]  /*4ba0*/  FFMA.FTZ R66, R103, R82.reuse, -R12.reuse ;  /* 0x0000005267427223 */ /* 0x180fe2000001080c */
[-CC-:B------:R-:W-:Y:S01]  /*4bb0*/  FFMA.FTZ R68, R111, R82.reuse, -R12.reuse ;  /* 0x000000526f447223 */ /* 0x180fe2000001080c */
[----:B------:R2:W3:Y:S01]  /*4bc0*/  MUFU.EX2 R85, R4 ;  /* 0x0000000400557308 */ /* 0x0004e20000000800 */
[----:B-1----:R-:W-:Y:S01]  /*4bd0*/  FFMA.FTZ R35, R11, R82, -R12 ;  /* 0x000000520b237223 */ /* 0x002fe2000001080c */
[----:B------:R-:W-:-:S02]  /*4be0*/  VIADD R11, R64, 0xfffffffe ;  /* 0xfffffffe400b7836 */ /* 0x000fc40000000000 */
[-CC-:B------:R-:W-:Y:S01]  /*4bf0*/  FFMA.FTZ R67, R67, R82.reuse, -R12.reuse ;  /* 0x0000005243437223 */ /* 0x180fe2000001080c */
[-CC-:B------:R-:W-:Y:S01]  /*4c00*/  FFMA.FTZ R47, R99, R82.reuse, -R12.reuse ;  /* 0x00000052632f7223 */ /* 0x180fe2000001080c */
[-CC-:B------:R-:W-:Y:S01]  /*4c10*/  FFMA.FTZ R70, R57, R82.reuse, -R12.reuse ;  /* 0x0000005239467223 */ /* 0x180fe2000001080c */
[-CC-:B------:R-:W-:Y:S01]  /*4c20*/  FFMA.FTZ R57, R113, R82.reuse, -R12.reuse ;  /* 0x0000005271397223 */ /* 0x180fe2000001080c */
[----:B------:R-:W-:Y:S01]  /*4c30*/  R2UR UR61, R11 ;  /* 0x000000000b3d72ca */ /* 0x000fe200000e0000 */
[----:B------:R1:W4:Y:S01]  /*4c40*/  MUFU.EX2 R74, R39 ;  /* 0x00000027004a7308 */ /* 0x0003220000000800 */
[----:B--2---:R-:W-:Y:S02]  /*4c50*/  @!P1 VIADD R4, R0, 0x31c40 ;  /* 0x00031c4000049836 */ /* 0x004fe40000000000 */
[-CC-:B------:R-:W-:Y:S01]  /*4c60*/  FFMA.FTZ R117, R117, R82.reuse, -R12.reuse ;  /* 0x0000005275757223 */ /* 0x180fe2000001080c */
[-CC-:B------:R-:W-:Y:S01]  /*4c70*/  FFMA.FTZ R59, R59, R82.reuse, -R12.reuse ;  /* 0x000000523b3b7223 */ /* 0x180fe2000001080c */
[-CC-:B------:R-:W-:Y:S01]  /*4c80*/  FFMA.FTZ R64, R119, R82.reuse, -R12.reuse ;  /* 0x0000005277407223 */ /* 0x180fe2000001080c */
[-C--:B------:R-:W-:Y:S01]  /*4c90*/  FFMA.FTZ R53, R53, R82.reuse, -R12 ;  /* 0x0000005235357223 */ /* 0x080fe2000001080c */
[----:B------:R-:W-:Y:S01]  /*4ca0*/  @!P1 PRMT R4, RZ, 0x654, R4 ;  /* 0x00000654ff049816 */ /* 0x000fe20000000004 */
[-CC-:B------:R-:W-:Y:S01]  /*4cb0*/  FFMA.FTZ R121, R121, R82.reuse, -R12.reuse ;  /* 0x0000005279797223 */ /* 0x180fe2000001080c */
[----:B------:R2:W5:Y:S01]  /*4cc0*/  MUFU.EX2 R87, R43 ;  /* 0x0000002b00577308 */ /* 0x0005620000000800 */
[-CC-:B-1----:R-:W-:Y:S01]  /*4cd0*/  FFMA.FTZ R39, R13, R82.reuse, -R12.reuse ;  /* 0x000000520d277223 */ /* 0x182fe2000001080c */
[----:B------:R1:W-:Y:S01]  /*4ce0*/  @!P1 SYNCS.ARRIVE.TRANS64.RED.A1T0 RZ, [R4+URZ], RZ ;  /* 0x000000ff04ff99a7 */ /* 0x0003e2000810043f */
[-CC-:B------:R-:W-:Y:S01]  /*4cf0*/  FFMA.FTZ R123, R123, R82.reuse, -R12.reuse ;  /* 0x000000527b7b7223 */ /* 0x180fe2000001080c */
[-CC-:B------:R-:W-:Y:S01]  /*4d00*/  FFMA.FTZ R125, R125, R82.reuse, -R12.reuse ;  /* 0x000000527d7d7223 */ /* 0x180fe2000001080c */
[-CC-:B------:R-:W-:Y:S01]  /*4d10*/  FFMA.FTZ R79, R79, R82.reuse, -R12.reuse ;  /* 0x000000524f4f7223 */ /* 0x180fe2000001080c */
[-CC-:B------:R-:W-:Y:S01]  /*4d20*/  FFMA.FTZ R127, R127, R82.reuse, -R12.reuse ;  /* 0x000000527f7f7223 */ /* 0x180fe2000001080c */
[-CC-:B------:R-:W-:Y:S01]  /*4d30*/  FFMA.FTZ R129, R129, R82.reuse, -R12.reuse ;  /* 0x0000005281817223 */ /* 0x180fe2000001080c */
[----:B------:R-:W5:Y:S01]  /*4d40*/  MUFU.EX2 R24, R24 ;  /* 0x0000001800187308 */ /* 0x000f620000000800 */
[-CC-:B--2---:R-:W-:Y:S01]  /*4d50*/  FFMA.FTZ R43, R105, R82.reuse, -R12.reuse ;  /* 0x00000052692b7223 */ /* 0x184fe2000001080c */
[----:B-1----:R-:W-:Y:S01]  /*4d60*/  VIMNMX R4, RZ, R9, !PT ;  /* 0x00000009ff047248 */ /* 0x002fe20007fe0100 */
[----:B------:R-:W-:Y:S01]  /*4d70*/  FADD.FTZ R9, R26, R27 ;  /* 0x0000001b1a097221 */ /* 0x000fe20000010000 */
[-CC-:B------:R-:W-:Y:S01]  /*4d80*/  FFMA.FTZ R26, R61, R82.reuse, -R12.reuse ;  /* 0x000000523d1a7223 */ /* 0x180fe2000001080c */
[----:B------:R-:W-:Y:S01]  /*4d90*/  FFMA.FTZ R131, R131, R82, -R12 ;  /* 0x0000005283837223 */ /* 0x000fe2000001080c */
[----:B------:R-:W-:Y:S01]  /*4da0*/  ISETP.GE.AND P2, PT, R11, R4, PT ;  /* 0x000000040b00720c */ /* 0x000fe20003f46270 */
[----:B---3--:R-:W-:Y:S01]  /*4db0*/  FADD.FTZ R11, R72, R85 ;  /* 0x00000055480b7221 */ /* 0x008fe20000010000 */
[----:B------:R-:W1:Y:S01]  /*4dc0*/  MUFU.EX2 R29, R29 ;  /* 0x0000001d001d7308 */ /* 0x000e620000000800 */
[----:B------:R-:W-:Y:S01]  /*4dd0*/  FADD.FTZ R10, R28, R9 ;  /* 0x000000091c0a7221 */ /* 0x000fe20000010000 */
[----:B------:R-:W-:Y:S01]  /*4de0*/  F2FP.BF16.F32.PACK_AB R9, R85, R72 ;  /* 0x000000485509723e */ /* 0x000fe200000010ff */
[----:B----4-:R-:W-:Y:S01]  /*4df0*/  FADD.FTZ R14, R74, R11 ;  /* 0x0000000b4a0e7221 */ /* 0x010fe20000010000 */
[----:B-----5:R-:W-:Y:S01]  /*4e00*/  F2FP.BF16.F32.PACK_AB R11, R87, R74 ;  /* 0x0000004a570b723e */ /* 0x020fe200000010ff */
[C---:B------:R-:W-:Y:S01]  /*4e10*/  FADD.FTZ R13, R31.reuse, R10 ;  /* 0x0000000a1f0d7221 */ /* 0x040fe20000010000 */
[----:B------:R-:W-:Y:S01]  /*4e20*/  F2FP.BF16.F32.PACK_AB R10, R31, R28 ;  /* 0x0000001c1f0a723e */ /* 0x000fe200000010ff */
[----:B------:R-:W-:Y:S01]  /*4e30*/  FADD.FTZ R15, R87, R14 ;  /* 0x0000000e570f7221 */ /* 0x000fe20000010000 */
[----:B------:R-:W2:Y:S01]  /*4e40*/  MUFU.EX2 R25, R25 ;  /* 0x0000001900197308 */ /* 0x000ea20000000800 */
[----:B------:R-:W-:Y:S01]  /*4e50*/  FADD.FTZ R14, R30, R13 ;  /* 0x0000000d1e0e7221 */ /* 0x000fe20000010000 */
[-CC-:B------:R-:W-:Y:S01]  /*4e60*/  FFMA.FTZ R72, R115, R82.reuse, -R12.reuse ;  /* 0x0000005273487223 */ /* 0x180fe2000001080c */
[----:B------:R-:W-:Y:S01]  /*4e70*/  FADD.FTZ R28, R24, R15 ;  /* 0x0000000f181c7221 */ /* 0x000fe20000010000 */
[-C--:B------:R-:W-:Y:S01]  /*4e80*/  FFMA.FTZ R74, R63, R82.reuse, -R12 ;  /* 0x000000523f4a7223 */ /* 0x080fe2000001080c */
[----:B------:R-:W-:Y:S01]  /*4e90*/  FADD.FTZ R14, R3, R14 ;  /* 0x0000000e030e7221 */ /* 0x000fe20000010000 */
[-CC-:B------:R-:W-:Y:S01]  /*4ea0*/  FFMA.FTZ R133, R133, R82.reuse, -R12.reuse ;  /* 0x0000005285857223 */ /* 0x180fe2000001080c */
[-C--:B------:R-:W-:Y:S01]  /*4eb0*/  FFMA.FTZ R135, R135, R82.reuse, -R12 ;  /* 0x0000005287877223 */ /* 0x080fe2000001080c */
[----:B------:R-:W3:Y:S01]  /*4ec0*/  MUFU.EX2 R58, R58 ;  /* 0x0000003a003a7308 */ /* 0x000ee20000000800 */
[----:B-1----:R-:W-:Y:S01]  /*4ed0*/  FADD.FTZ R28, R29, R28 ;  /* 0x0000001c1d1c7221 */ /* 0x002fe20000010000 */
[----:B------:R-:W-:Y:S01]  /*4ee0*/  FADD.FTZ R13, R5, R14 ;  /* 0x0000000e050d7221 */ /* 0x000fe20000010000 */
[----:B------:R-:W-:Y:S01]  /*4ef0*/  FFMA.FTZ R137, R137, R82, -R12 ;  /* 0x0000005289897223 */ /* 0x000fe2000001080c */
[----:B------:R-:W-:Y:S01]  /*4f00*/  F2FP.BF16.F32.PACK_AB R12, R3, R30 ;  /* 0x0000001e030c723e */ /* 0x000fe200000010ff */
[----:B------:R1:W-:Y:S01]  /*4f10*/  STSM.16.M88.4 [R22+0x24300], R8 ;  /* 0x0243000816007844 */ /* 0x0003e20000000200 */
[----:B------:R-:W-:Y:S01]  /*4f20*/  FADD.FTZ R14, R6, R13 ;  /* 0x0000000d060e7221 */ /* 0x000fe20000010000 */
[----:B------:R-:W-:Y:S01]  /*4f30*/  IMAD.MOV.U32 R63, RZ, RZ, R71 ;  /* 0x000000ffff3f7224 */ /* 0x000fe200078e0047 */
[----:B------:R-:W4:Y:S01]  /*4f40*/  MUFU.EX2 R35, R35 ;  /* 0x0000002300237308 */ /* 0x000f220000000800 */
[----:B--2---:R-:W-:Y:S01]  /*4f50*/  FADD.FTZ R15, R25, R28 ;  /* 0x0000001c190f7221 */ /* 0x004fe20000010000 */
[----:B------:R-:W-:-:S04]  /*4f60*/  FADD.FTZ R13, R7, R14 ;  /* 0x0000000e070d7221 */ /* 0x000fc80000010000 */
[----:B------:R-:W-:Y:S02]  /*4f70*/  FADD.FTZ R13, R32, R13 ;  /* 0x0000000d200d7221 */ /* 0x000fe40000010000 */
[----:B------:R-:W2:Y:S01]  /*4f80*/  MUFU.EX2 R60, R60 ;  /* 0x0000003c003c7308 */ /* 0x000ea20000000800 */
[----:B---3--:R-:W-:Y:S01]  /*4f90*/  FADD.FTZ R28, R58, R15 ;  /* 0x0000000f3a1c7221 */ /* 0x008fe20000010000 */
[----:B-1----:R-:W-:-:S06]  /*4fa0*/  F2FP.BF16.F32.PACK_AB R8, R32, R7 ;  /* 0x000000072008723e */ /* 0x002fcc00000010ff */
[----:B------:R-:W1:Y:S01]  /*4fb0*/  MUFU.EX2 R39, R39 ;  /* 0x0000002700277308 */ /* 0x000e620000000800 */
[----:B----4-:R-:W-:Y:S01]  /*4fc0*/  FADD.FTZ R15, R35, R28 ;  /* 0x0000001c230f7221 */ /* 0x010fe20000010000 */
[----:B------:R-:W-:-:S06]  /*4fd0*/  FADD.FTZ R28, R20, R13 ;  /* 0x0000000d141c7221 */ /* 0x000fcc0000010000 */
[----:B------:R-:W3:Y:S01]  /*4fe0*/  MUFU.EX2 R62, R62 ;  /* 0x0000003e003e7308 */ /* 0x000ee20000000800 */
[C---:B--2---:R-:W-:Y:S01]  /*4ff0*/  FADD.FTZ R14, R60.reuse, R15 ;  /* 0x0000000f3c0e7221 */ /* 0x044fe20000010000 */
[----:B------:R-:W-:Y:S01]  /*5000*/  FADD.FTZ R15, R21, R28 ;  /* 0x0000001c150f7221 */ /* 0x000fe20000010000 */
[----:B------:R-:W-:Y:S01]  /*5010*/  F2FP.BF16.F32.PACK_AB R9, R60, R35 ;  /* 0x000000233c09723e */ /* 0x000fe200000010ff */
[----:B------:R-:W-:Y:S02]  /*5020*/  IMAD.MOV.U32 R60, RZ, RZ, R71 ;  /* 0x000000ffff3c7224 */ /* 0x000fe400078e0047 */
[----:B------:R-:W-:Y:S01]  /*5030*/  FADD.FTZ R28, R34, R15 ;  /* 0x0000000f221c7221 */ /* 0x000fe20000010000 */
[----:B------:R-:W-:Y:S01]  /*5040*/  IMAD.MOV.U32 R35, RZ, RZ, R71 ;  /* 0x000000ffff237224 */ /* 0x000fe200078e0047 */
[----:B------:R-:W2:Y:S01]  /*5050*/  MUFU.EX2 R43, R43 ;  /* 0x0000002b002b7308 */ /* 0x000ea20000000800 */
[----:B-1----:R-:W-:Y:S01]  /*5060*/  FADD.FTZ R13, R39, R14 ;  /* 0x0000000e270d7221 */ /* 0x002fe20000010000 */
[----:B------:R-:W-:-:S04]  /*5070*/  FADD.FTZ R15, R41, R28 ;  /* 0x0000001c290f7221 */ /* 0x000fc80000010000 */
[----:B------:R-:W-:Y:S01]  /*5080*/  FADD.FTZ R10, R36, R15 ;  /* 0x0000000f240a7221 */ /* 0x000fe20000010000 */
[----:B------:R-:W-:Y:S01]  /*5090*/  F2FP.BF16.F32.PACK_AB R15, R58, R25 ;  /* 0x000000193a0f723e */ /* 0x000fe200000010ff */
[----:B------:R-:W1:Y:S01]  /*50a0*/  MUFU.EX2 R66, R66 ;  /* 0x0000004200427308 */ /* 0x000e620000000800 */
[C---:B---3--:R-:W-:Y:S01]  /*50b0*/  FADD.FTZ R14, R62.reuse, R13 ;  /* 0x0000000d3e0e7221 */ /* 0x048fe20000010000 */
[----:B------:R-:W-:Y:S01]  /*50c0*/  F2FP.BF16.F32.PACK_AB R13, R29, R24 ;  /* 0x000000181d0d723e */ /* 0x000fe200000010ff */
[--C-:B------:R-:W-:Y:S01]  /*50d0*/  IMAD.MOV.U32 R58, RZ, RZ, R71.reuse ;  /* 0x000000ffff3a7224 */ /* 0x100fe200078e0047 */
[----:B------:R-:W-:Y:S01]  /*50e0*/  F2FP.BF16.F32.PACK_AB R11, R62, R39 ;  /* 0x000000273e0b723e */ /* 0x000fe200000010ff */
[--C-:B------:R-:W-:Y:S02]  /*50f0*/  IMAD.MOV.U32 R62, RZ, RZ, R71.reuse ;  /* 0x000000ffff3e7224 */ /* 0x100fe400078e0047 */
[----:B------:R-:W-:Y:S01]  /*5100*/  IMAD.MOV.U32 R39, RZ, RZ, R71 ;  /* 0x000000ffff277224 */ /* 0x000fe200078e0047 */
[----:B------:R-:W3:Y:S01]  /*5110*/  MUFU.EX2 R68, R68 ;  /* 0x0000004400447308 */ /* 0x000ee20000000800 */
[----:B--2---:R-:W-:Y:S01]  /*5120*/  FADD.FTZ R3, R43, R14 ;  /* 0x0000000e2b037221 */ /* 0x004fe20000010000 */
[----:B------:R-:W-:-:S05]  /*5130*/  F2FP.BF16.F32.PACK_AB R14, R6, R5 ;  /* 0x00000005060e723e */ /* 0x000fca00000010ff */
[----:B------:R-:W-:Y:S01]  /*5140*/  STSM.16.M88.4 [R22+0x25b00], R12 ;  /* 0x025b000c16007844 */ /* 0x000fe20000000200 */
[----:B------:R-:W2:Y:S01]  /*5150*/  MUFU.EX2 R67, R67 ;  /* 0x0000004300437308 */ /* 0x000ea20000000800 */
[C---:B-1----:R-:W-:Y:S01]  /*5160*/  FADD.FTZ R3, R66.reuse, R3 ;  /* 0x0000000342037221 */ /* 0x042fe20000010000 */
[----:B------:R-:W-:Y:S01]  /*5170*/  F2FP.BF16.F32.PACK_AB R25, R66, R43 ;  /* 0x0000002b4219723e */ /* 0x000fe200000010ff */
[----:B------:R-:W-:Y:S01]  /*5180*/  IMAD.MOV.U32 R66, RZ, RZ, R71 ;  /* 0x000000ffff427224 */ /* 0x000fe200078e0047 */
[----:B------:R-:W-:-:S04]  /*5190*/  MOV R43, R71 ;  /* 0x00000047002b7202 */ /* 0x000fc80000000f00 */
[----:B------:R-:W1:Y:S01]  /*51a0*/  MUFU.EX2 R47, R47 ;  /* 0x0000002f002f7308 */ /* 0x000e620000000800 */
[----:B---3--:R-:W-:Y:S01]  /*51b0*/  FADD.FTZ R24, R68, R3 ;  /* 0x0000000344187221 */ /* 0x008fe20000010000 */
[----:B------:R-:W-:Y:S01]  /*51c0*/  FADD.FTZ R3, R45, R10 ;  /* 0x0000000a2d037221 */ /* 0x000fe20000010000 */
[----:B------:R-:W-:-:S03]  /*51d0*/  F2FP.BF16.F32.PACK_AB R10, R21, R20 ;  /* 0x00000014150a723e */ /* 0x000fc600000010ff */
[----:B------:R-:W-:Y:S02]  /*51e0*/  FADD.FTZ R28, R38, R3 ;  /* 0x00000003261c7221 */ /* 0x000fe40000010000 */
[----:B------:R-:W3:Y:S01]  /*51f0*/  MUFU.EX2 R70, R70 ;  /* 0x0000004600467308 */ /* 0x000ee20000000800 */
[----:B--2---:R-:W-:Y:S01]  /*5200*/  FADD.FTZ R24, R67, R24 ;  /* 0x0000001843187221 */ /* 0x004fe20000010000 */
[----:B------:R-:W-:Y:S01]  /*5210*/  FADD.FTZ R5, R49, R28 ;  /* 0x0000001c31057221 */ /* 0x000fe20000010000 */
[----:B------:R2:W-:Y:S01]  /*5220*/  STSM.16.M88.4 [R22+0x27300], R8 ;  /* 0x0273000816007844 */ /* 0x0005e20000000200 */
[----:B------:R-:W-:Y:S01]  /*5230*/  F2FP.BF16.F32.PACK_AB R27, R67, R68 ;  /* 0x00000044431b723e */ /* 0x000fe200000010ff */
[----:B------:R-:W-:Y:S02]  /*5240*/  IMAD.MOV.U32 R68, RZ, RZ, R71 ;  /* 0x000000ffff447224 */ /* 0x000fe400078e0047 */
[----:B------:R-:W-:Y:S01]  /*5250*/  FADD.FTZ R28, R40, R5 ;  /* 0x00000005281c7221 */ /* 0x000fe20000010000 */
[----:B------:R-:W-:Y:S01]  /*5260*/  MOV R67, R71 ;  /* 0x0000004700437202 */ /* 0x000fe20000000f00 */
[----:B------:R-:W-:Y:S01]  /*5270*/  MUFU.EX2 R57, R57 ;  /* 0x0000003900397308 */ /* 0x000fe20000000800 */
[----:B-1----:R-:W-:Y:S01]  /*5280*/  FADD.FTZ R3, R47, R24 ;  /* 0x000000182f037221 */ /* 0x002fe20000010000 */
[----:B------:R-:W-:Y:S01]  /*5290*/  FADD.FTZ R5, R51, R28 ;  /* 0x0000001c33057221 */ /* 0x000fe20000010000 */
[----:B------:R-:W-:Y:S01]  /*52a0*/  F2FP.BF16.F32.PACK_AB R24, R41, R34 ;  /* 0x000000222918723e */ /* 0x000fe200000010ff */
[----:B------:R-:W-:-:S02]  /*52b0*/  IMAD.MOV.U32 R41, RZ, RZ, R71 ;  /* 0x000000ffff297224 */ /* 0x000fc400078e0047 */
[----:B------:R-:W-:Y:S02]  /*52c0*/  FADD.FTZ R30, R42, R5 ;  /* 0x000000052a1e7221 */ /* 0x000fe40000010000 */
[----:B------:R-:W1:Y:S01]  /*52d0*/  MUFU.EX2 R0, R117 ;  /* 0x0000007500007308 */ /* 0x000e620000000800 */
[----:B---3--:R-:W-:Y:S01]  /*52e0*/  F2FP.BF16.F32.PACK_AB R29, R70, R47 ;  /* 0x0000002f461d723e */ /* 0x008fe200000010ff */
[----:B------:R-:W-:-:S06]  /*52f0*/  FADD.FTZ R30, R33, R30 ;  /* 0x0000001e211e7221 */ /* 0x000fcc0000010000 */
[----:B------:R-:W-:Y:S08]  /*5300*/  MUFU.EX2 R59, R59 ;  /* 0x0000003b003b7308 */ /* 0x000ff00000000800 */
[----:B------:R-:W2:Y:S01]  /*5310*/  MUFU.EX2 R64, R64 ;  /* 0x0000004000407308 */ /* 0x000ea20000000800 */
[----:B-1----:R-:W-:-:S07]  /*5320*/  F2FP.BF16.F32.PACK_AB R31, R0, R57 ;  /* 0x00000039001f723e */ /* 0x002fce00000010ff */
[----:B------:R1:W-:Y:S08]  /*5330*/  MUFU.EX2 R6, R26 ;  /* 0x0000001a00067308 */ /* 0x0003f00000000800 */
[----:B------:R-:W3:Y:S01]  /*5340*/  MUFU.EX2 R53, R53 ;  /* 0x0000003500357308 */ /* 0x000ee20000000800 */
[----:B-1----:R-:W-:Y:S01]  /*5350*/  FADD.FTZ R26, R70, R3 ;  /* 0x00000003461a7221 */ /* 0x002fe20000010000 */
[----:B--2---:R-:W-:Y:S01]  /*5360*/  F2FP.BF16.F32.PACK_AB R9, R64, R59 ;  /* 0x0000003b4009723e */ /* 0x004fe200000010ff */
[----:B------:R-:W-:-:S02]  /*5370*/  IMAD.MOV.U32 R70, RZ, RZ, R71 ;  /* 0x000000ffff467224 */ /* 0x000fc400078e0047 */
[----:B------:R-:W-:Y:S01]  /*5380*/  FADD.FTZ R3, R57, R26 ;  /* 0x0000001a39037221 */ /* 0x000fe20000010000 */
[----:B------:R-:W-:Y:S01]  /*5390*/  F2FP.BF16.F32.PACK_AB R26, R45, R36 ;  /* 0x000000242d1a723e */ /* 0x000fe200000010ff */
[----:B------:R-:W-:Y:S01]  /*53a0*/  IMAD.MOV.U32 R57, RZ, RZ, R71 ;  /* 0x000000ffff397224 */ /* 0x000fe200078e0047 */
[----:B------:R-:W1:Y:S01]  /*53b0*/  MUFU.EX2 R72, R72 ;  /* 0x0000004800487308 */ /* 0x000e620000000800 */
[----:B------:R-:W-:Y:S01]  /*53c0*/  FADD.FTZ R28, R0, R3 ;  /* 0x00000003001c7221 */ /* 0x000fe20000010000 */
[--C-:B------:R-:W-:Y:S01]  /*53d0*/  IMAD.MOV.U32 R36, RZ, RZ, R71.reuse ;  /* 0x000000ffff247224 */ /* 0x100fe200078e0047 */
[----:B------:R-:W-:Y:S02]  /*53e0*/  STSM.16.M88.4 [R22+0x28b00], R24 ;  /* 0x028b001816007844 */ /* 0x000fe40000000200 */
[----:B------:R-:W-:Y:S01]  /*53f0*/  FADD.FTZ R3, R59, R28 ;  /* 0x0000001c3b037221 */ /* 0x000fe20000010000 */
[----:B------:R-:W-:Y:S01]  /*5400*/  F2FP.BF16.F32.PACK_AB R28, R49, R38 ;  /* 0x00000026311c723e */ /* 0x000fe200000010ff */
[----:B------:R-:W-:Y:S01]  /*5410*/  IMAD.MOV.U32 R59, RZ, RZ, R71 ;  /* 0x000000ffff3b7224 */ /* 0x000fe200078e0047 */
[----:B------:R-:W2:Y:S01]  /*5420*/  MUFU.EX2 R61, R121 ;  /* 0x00000079003d7308 */ /* 0x000ea20000000800 */
[----:B------:R-:W-:Y:S01]  /*5430*/  FADD.FTZ R34, R64, R3 ;  /* 0x0000000340227221 */ /* 0x000fe20000010000 */
[----:B------:R-:W-:Y:S01]  /*5440*/  FADD.FTZ R3, R37, R30 ;  /* 0x0000001e25037221 */ /* 0x000fe20000010000 */
[----:B------:R-:W-:Y:S01]  /*5450*/  F2FP.BF16.F32.PACK_AB R30, R51, R40 ;  /* 0x00000028331e723e */ /* 0x000fe200000010ff */
[----:B------:R-:W-:-:S02]  /*5460*/  IMAD.MOV.U32 R64, RZ, RZ, R71 ;  /* 0x000000ffff407224 */ /* 0x000fc400078e0047 */
[----:B---3--:R-:W-:Y:S01]  /*5470*/  FADD.FTZ R5, R53, R34 ;  /* 0x0000002235057221 */ /* 0x008fe20000010000 */
[----:B------:R-:W-:Y:S01]  /*5480*/  FADD.FTZ R3, R48, R3 ;  /* 0x0000000330037221 */ /* 0x000fe20000010000 */
[----:B------:R-:W-:Y:S01]  /*5490*/  IMAD.MOV.U32 R51, RZ, RZ, R71 ;  /* 0x000000ffff337224 */ /* 0x000fe200078e0047 */
[----:B------:R-:W3:Y:S01]  /*54a0*/  MUFU.EX2 R74, R74 ;  /* 0x0000004a004a7308 */ /* 0x000ee20000000800 */
[----:B-1----:R-:W-:Y:S01]  /*54b0*/  FADD.FTZ R8, R72, R5 ;  /* 0x0000000548087221 */ /* 0x002fe20000010000 */
[----:B------:R-:W-:Y:S01]  /*54c0*/  FADD.FTZ R10, R44, R3 ;  /* 0x000000032c0a7221 */ /* 0x000fe20000010000 */
[----:B------:R-:W-:Y:S01]  /*54d0*/  F2FP.BF16.F32.PACK_AB R11, R72, R53 ;  /* 0x00000035480b723e */ /* 0x000fe200000010ff */
[----:B------:R1:W-:Y:S01]  /*54e0*/  STSM.16.M88.4 [R22+0x2a300], R28 ;  /* 0x02a3001c16007844 */ /* 0x0003e20000000200 */
[C---:B------:R-:W-:Y:S01]  /*54f0*/  F2FP.BF16.F32.PACK_AB R44, R69.reuse, R44 ;  /* 0x0000002c452c723e */ /* 0x040fe200000010ff */
[----:B------:R-:W-:Y:S01]  /*5500*/  FADD.FTZ R5, R69, R10 ;  /* 0x0000000a45057221 */ /* 0x000fe20000010000 */
[----:B------:R-:W-:Y:S01]  /*5510*/  F2FP.BF16.F32.PACK_AB R10, R48, R37 ;  /* 0x00000025300a723e */ /* 0x000fe200000010ff */
[----:B------:R-:W4:Y:S01]  /*5520*/  MUFU.EX2 R123, R123 ;  /* 0x0000007b007b7308 */ /* 0x000f220000000800 */
[----:B--2---:R-:W-:Y:S01]  /*5530*/  FADD.FTZ R3, R61, R8 ;  /* 0x000000083d037221 */ /* 0x004fe20000010000 */
[----:B------:R-:W-:Y:S01]  /*5540*/  FADD.FTZ R14, R46, R5 ;  /* 0x000000052e0e7221 */ /* 0x000fe20000010000 */
[----:B------:R-:W-:Y:S01]  /*5550*/  F2FP.BF16.F32.PACK_AB R8, R33, R42 ;  /* 0x0000002a2108723e */ /* 0x000fe200000010ff */
[--C-:B------:R-:W-:Y:S01]  /*5560*/  IMAD.MOV.U32 R69, RZ, RZ, R71.reuse ;  /* 0x000000ffff457224 */ /* 0x100fe200078e0047 */
[-C--:B------:R-:W-:Y:S01]  /*5570*/  MOV R49, R71.reuse ;  /* 0x0000004700317202 */ /* 0x080fe20000000f00 */
[----:B------:R-:W-:Y:S01]  /*5580*/  IMAD.MOV.U32 R53, RZ, RZ, R71 ;  /* 0x000000ffff357224 */ /* 0x000fe200078e0047 */
[----:B------:R-:W-:Y:S01]  /*5590*/  MOV R37, R71 ;  /* 0x0000004700257202 */ /* 0x000fe20000000f00 */
[----:B------:R-:W2:Y:S01]  /*55a0*/  MUFU.EX2 R125, R125 ;  /* 0x0000007d007d7308 */ /* 0x000ea20000000800 */
[C---:B---3--:R-:W-:Y:S01]  /*55b0*/  FADD.FTZ R12, R74.reuse, R3 ;  /* 0x000000034a0c7221 */ /* 0x048fe20000010000 */
[----:B------:R3:W-:Y:S01]  /*55c0*/  STSM.16.M88.4 [R22+0x2bb00], R8 ;  /* 0x02bb000816007844 */ /* 0x0007e20000000200 */
[----:B------:R-:W-:Y:S01]  /*55d0*/  F2FP.BF16.F32.PACK_AB R45, R74, R61 ;  /* 0x0000003d4a2d723e */ /* 0x000fe200000010ff */
[--C-:B------:R-:W-:Y:S01]  /*55e0*/  IMAD.MOV.U32 R48, RZ, RZ, R71.reuse ;  /* 0x000000ffff307224 */ /* 0x100fe200078e0047 */
[-C--:B------:R-:W-:Y:S01]  /*55f0*/  MOV R61, R71.reuse ;  /* 0x00000047003d7202 */ /* 0x080fe20000000f00 */
[--C-:B------:R-:W-:Y:S01]  /*5600*/  IMAD.MOV.U32 R42, RZ, RZ, R71.reuse ;  /* 0x000000ffff2a7224 */ /* 0x100fe200078e0047 */
[----:B-1----:R-:W-:Y:S01]  /*5610*/  MOV R31, R71 ;  /* 0x00000047001f7202 */ /* 0x002fe20000000f00 */
[----:B------:R-:W1:Y:S01]  /*5620*/  MUFU.EX2 R73, R73 ;  /* 0x0000004900497308 */ /* 0x000e620000000800 */
[----:B----4-:R-:W-:Y:S01]  /*5630*/  FADD.FTZ R3, R123, R12 ;  /* 0x0000000c7b037221 */ /* 0x010fe20000010000 */
[----:B------:R-:W-:Y:S01]  /*5640*/  F2FP.BF16.F32.PACK_AB R47, R6, R123 ;  /* 0x0000007b062f723e */ /* 0x000fe200000010ff */
[----:B------:R-:W-:-:S02]  /*5650*/  IMAD.MOV.U32 R40, RZ, RZ, R71 ;  /* 0x000000ffff287224 */ /* 0x000fc400078e0047 */
[----:B------:R-:W-:Y:S01]  /*5660*/  FADD.FTZ R12, R6, R3 ;  /* 0x00000003060c7221 */ /* 0x000fe20000010000 */
[--C-:B------:R-:W-:Y:S02]  /*5670*/  IMAD.MOV.U32 R38, RZ, RZ, R71.reuse ;  /* 0x000000ffff267224 */ /* 0x100fe400078e0047 */
[----:B------:R-:W4:Y:S01]  /*5680*/  MUFU.EX2 R50, R50 ;  /* 0x0000003200327308 */ /* 0x000f220000000800 */
[----:B--2---:R-:W-:Y:S01]  /*5690*/  FADD.FTZ R3, R125, R12 ;  /* 0x0000000c7d037221 */ /* 0x004fe20000010000 */
[--C-:B------:R-:W-:Y:S02]  /*56a0*/  IMAD.MOV.U32 R34, RZ, RZ, R71.reuse ;  /* 0x000000ffff227224 */ /* 0x100fe400078e0047 */
[--C-:B------:R-:W-:Y:S02]  /*56b0*/  IMAD.MOV.U32 R33, RZ, RZ, R71.reuse ;  /* 0x000000ffff217224 */ /* 0x100fe400078e0047 */
[--C-:B------:R-:W-:Y:S02]  /*56c0*/  IMAD.MOV.U32 R30, RZ, RZ, R71.reuse ;  /* 0x000000ffff1e7224 */ /* 0x100fe400078e0047 */
[----:B------:R-:W2:Y:S01]  /*56d0*/  MUFU.EX2 R77, R77 ;  /* 0x0000004d004d7308 */ /* 0x000ea20000000800 */
[C---:B-1----:R-:W-:Y:S01]  /*56e0*/  FADD.FTZ R5, R73.reuse, R14 ;  /* 0x0000000e49057221 */ /* 0x042fe20000010000 */
[----:B------:R-:W-:Y:S01]  /*56f0*/  F2FP.BF16.F32.PACK_AB R46, R73, R46 ;  /* 0x0000002e492e723e */ /* 0x000fe200000010ff */
[----:B------:R-:W-:-:S02]  /*5700*/  IMAD.MOV.U32 R29, RZ, RZ, R71 ;  /* 0x000000ffff1d7224 */ /* 0x000fc400078e0047 */
[----:B------:R-:W-:Y:S02]  /*5710*/  IMAD.MOV.U32 R28, RZ, RZ, R71 ;  /* 0x000000ffff1c7224 */ /* 0x000fe400078e0047 */
[----:B------:R1:W-:Y:S01]  /*5720*/  STSM.16.M88.4 [R22+0x2d300], R44 ;  /* 0x02d3002c16007844 */ /* 0x0003e20000000200 */
[----:B------:R-:W5:Y:S01]  /*5730*/  MUFU.EX2 R52, R52 ;  /* 0x0000003400347308 */ /* 0x000f620000000800 */
[----:B----4-:R-:W-:-:S07]  /*5740*/  FADD.FTZ R14, R50, R5 ;  /* 0x00000005320e7221 */ /* 0x010fce0000010000 */
[----:B------:R-:W4:Y:S01]  /*5750*/  MUFU.EX2 R81, R81 ;  /* 0x0000005100517308 */ /* 0x000f220000000800 */
[C---:B--2---:R-:W-:Y:S01]  /*5760*/  FADD.FTZ R5, R77.reuse, R14 ;  /* 0x0000000e4d057221 */ /* 0x044fe20000010000 */
[----:B---3--:R-:W-:Y:S01]  /*5770*/  F2FP.BF16.F32.PACK_AB R8, R77, R50 ;  /* 0x000000324d08723e */ /* 0x008fe200000010ff */
[--C-:B------:R-:W-:Y:S02]  /*5780*/  IMAD.MOV.U32 R50, RZ, RZ, R71.reuse ;  /* 0x000000ffff327224 */ /* 0x100fe400078e0047 */
[----:B-1----:R-:W-:-:S03]  /*5790*/  IMAD.MOV.U32 R47, RZ, RZ, R71 ;  /* 0x000000ffff2f7224 */ /* 0x002fc600078e0047 */
[----:B------:R-:W1:Y:S01]  /*57a0*/  MUFU.EX2 R20, R79 ;  /* 0x0000004f00147308 */ /* 0x000e620000000800 */
[----:B-----5:R-:W-:Y:S01]  /*57b0*/  FADD.FTZ R24, R52, R5 ;  /* 0x0000000534187221 */ /* 0x020fe20000010000 */
[--C-:B------:R-:W-:Y:S02]  /*57c0*/  IMAD.MOV.U32 R46, RZ, RZ, R71.reuse ;  /* 0x000000ffff2e7224 */ /* 0x100fe400078e0047 */
[--C-:B------:R-:W-:Y:S02]  /*57d0*/  IMAD.MOV.U32 R45, RZ, RZ, R71.reuse ;  /* 0x000000ffff2d7224 */ /* 0x100fe400078e0047 */
[--C-:B------:R-:W-:Y:S02]  /*57e0*/  IMAD.MOV.U32 R44, RZ, RZ, R71.reuse ;  /* 0x000000ffff2c7224 */ /* 0x100fe400078e0047 */
[----:B------:R-:W2:Y:S01]  /*57f0*/  MUFU.EX2 R127, R127 ;  /* 0x0000007f007f7308 */ /* 0x000ea20000000800 */
[C---:B----4-:R-:W-:Y:S01]  /*5800*/  FADD.FTZ R5, R81.reuse, R24 ;  /* 0x0000001851057221 */ /* 0x050fe20000010000 */
[----:B------:R-:W-:Y:S01]  /*5810*/  F2FP.BF16.F32.PACK_AB R10, R81, R52 ;  /* 0x00000034510a723e */ /* 0x000fe200000010ff */
[----:B------:R-:W-:-:S05]  /*5820*/  IMAD.MOV.U32 R52, RZ, RZ, R71 ;  /* 0x000000ffff347224 */ /* 0x000fca00078e0047 */
[----:B------:R-:W3:Y:S01]  /*5830*/  MUFU.EX2 R32, R129 ;  /* 0x0000008100207308 */ /* 0x000ee20000000800 */
[C---:B-1----:R-:W-:Y:S01]  /*5840*/  F2FP.BF16.F32.PACK_AB R9, R20.reuse, R125 ;  /* 0x0000007d1409723e */ /* 0x042fe200000010ff */
[----:B------:R-:W-:-:S06]  /*5850*/  FADD.FTZ R14, R20, R3 ;  /* 0x00000003140e7221 */ /* 0x000fcc0000010000 */
[----:B------:R-:W1:Y:S01]  /*5860*/  MUFU.EX2 R54, R54 ;  /* 0x0000003600367308 */ /* 0x000e620000000800 */
[----:B--2---:R-:W-:-:S07]  /*5870*/  FADD.FTZ R3, R127, R14 ;  /* 0x0000000e7f037221 */ /* 0x004fce0000010000 */
[----:B------:R-:W2:Y:S01]  /*5880*/  MUFU.EX2 R83, R83 ;  /* 0x0000005300537308 */ /* 0x000ea20000000800 */
[C---:B---3--:R-:W-:Y:S01]  /*5890*/  F2FP.BF16.F32.PACK_AB R11, R32.reuse, R127 ;  /* 0x0000007f200b723e */ /* 0x048fe200000010ff */
[----:B------:R-:W-:Y:S01]  /*58a0*/  FADD.FTZ R6, R32, R3 ;  /* 0x0000000320067221 */ /* 0x000fe20000010000 */
[----:B------:R-:W-:-:S03]  /*58b0*/  IMAD.MOV.U32 R32, RZ, RZ, R71 ;  /* 0x000000ffff207224 */ /* 0x000fc600078e0047 */
[----:B------:R-:W-:Y:S02]  /*58c0*/  STSM.16.M88.4 [R22+0x2eb00], R8 ;  /* 0x02eb000816007844 */ /* 0x000fe40000000200 */
[----:B------:R-:W-:Y:S01]  /*58d0*/  MUFU.EX2 R55, R55 ;  /* 0x0000003700377308 */ /* 0x000fe20000000800 */
[----:B-1----:R-:W-:-:S07]  /*58e0*/  FADD.FTZ R14, R54, R5 ;  /* 0x00000005360e7221 */ /* 0x002fce0000010000 */
[----:B------:R-:W1:Y:S01]  /*58f0*/  MUFU.EX2 R56, R56 ;  /* 0x0000003800387308 */ /* 0x000e620000000800 */
[C---:B--2---:R-:W-:Y:S01]  /*5900*/  F2FP.BF16.F32.PACK_AB R24, R83.reuse, R54 ;  /* 0x000000365318723e */ /* 0x044fe200000010ff */
[----:B------:R-:W-:Y:S01]  /*5910*/  FADD.FTZ R14, R83, R14 ;  /* 0x0000000e530e7221 */ /* 0x000fe20000010000 */
[----:B------:R-:W-:-:S05]  /*5920*/  IMAD.MOV.U32 R54, RZ, RZ, R71 ;  /* 0x000000ffff367224 */ /* 0x000fca00078e0047 */
[----:B------:R-:W2:Y:S08]  /*5930*/  MUFU.EX2 R131, R131 ;  /* 0x0000008300837308 */ /* 0x000eb00000000800 */
[----:B------:R-:W3:Y:S01]  /*5940*/  MUFU.EX2 R0, R133 ;  /* 0x0000008500007308 */ /* 0x000ee20000000800 */
[----:B-1----:R-:W-:-:S07]  /*5950*/  F2FP.BF16.F32.PACK_AB R26, R56, R55 ;  /* 0x00000037381a723e */ /* 0x002fce00000010ff */
[----:B------:R-:W-:Y:S01]  /*5960*/  MUFU.EX2 R135, R135 ;  /* 0x0000008700877308 */ /* 0x000fe20000000800 */
[----:B--2---:R-:W-:-:S07]  /*5970*/  FADD.FTZ R3, R131, R6 ;  /* 0x0000000683037221 */ /* 0x004fce0000010000 */
[----:B------:R-:W1:Y:S01]  /*5980*/  MUFU.EX2 R12, R137 ;  /* 0x00000089000c7308 */ /* 0x000e620000000800 */
[C---:B---3--:R-:W-:Y:S01]  /*5990*/  F2FP.BF16.F32.PACK_AB R25, R0.reuse, R131 ;  /* 0x000000830019723e */ /* 0x048fe200000010ff */
[----:B------:R-:W-:Y:S01]  /*59a0*/  FADD.FTZ R6, R0, R3 ;  /* 0x0000000300067221 */ /* 0x000fe20000010000 */
[----:B------:R-:W-:Y:S01]  /*59b0*/  FADD.FTZ R3, R55, R14 ;  /* 0x0000000e37037221 */ /* 0x000fe20000010000 */
[----:B------:R-:W-:-:S03]  /*59c0*/  MOV R55, R71 ;  /* 0x0000004700377202 */ /* 0x000fc60000000f00 */
[----:B------:R-:W-:Y:S01]  /*59d0*/  FADD.FTZ R3, R56, R3 ;  /* 0x0000000338037221 */ /* 0x000fe20000010000 */
[----:B------:R-:W-:Y:S01]  /*59e0*/  IMAD.MOV.U32 R56, RZ, RZ, R71 ;  /* 0x000000ffff387224 */ /* 0x000fe200078e0047 */
[----:B-1----:R-:W-:Y:S01]  /*59f0*/  F2FP.BF16.F32.PACK_AB R27, R12, R135 ;  /* 0x000000870c1b723e */ /* 0x002fe200000010ff */
[----:B------:R-:W-:-:S04]  /*5a00*/  FADD.FTZ R135, R135, R6 ;  /* 0x0000000687877221 */ /* 0x000fc80000010000 */
[----:B------:R1:W-:Y:S01]  /*5a10*/  STSM.16.M88.4 [R22+0x30300], R24 ;  /* 0x0303001816007844 */ /* 0x0003e20000000200 */
[----:B------:R-:W-:Y:S01]  /*5a20*/  FADD.FTZ R0, R12, R135 ;  /* 0x000000870c007221 */ /* 0x000fe20000010000 */
[----:B------:R2:W-:Y:S06]  /*5a30*/  MEMBAR.ALL.CTA ;  /* 0x0000000000007992 */ /* 0x0005ec0000008000 */
[----:B--2---:R-:W2:Y:S01]  /*5a40*/  FENCE.VIEW.ASYNC.S ;  /* 0x00000000000073c6 */ /* 0x004ea20000000000 */
[--C-:B-1----:R-:W-:Y:S01]  /*5a50*/  IMAD.MOV.U32 R27, RZ, RZ, R71.reuse ;  /* 0x000000ffff1b7224 */ /* 0x102fe200078e0047 */
[----:B------:R-:W-:Y:S01]  /*5a60*/  MOV R25, R71 ;  /* 0x0000004700197202 */ /* 0x000fe20000000f00 */
[----:B------:R-:W-:-:S02]  /*5a70*/  IMAD.MOV.U32 R26, RZ, RZ, R71 ;  /* 0x000000ffff1a7224 */ /* 0x000fc400078e0047 */
[----:B------:R-:W-:Y:S01]  /*5a80*/  IMAD.MOV.U32 R24, RZ, RZ, R71 ;  /* 0x000000ffff187224 */ /* 0x000fe200078e0047 */
[----:B--2---:R-:W-:Y:S01]  /*5a90*/  NOP ;  /* 0x0000000000007918 */ /* 0x004fe20000000000 */
[----:B------:R-:W-:Y:S05]  /*5aa0*/  @!P2 BRA `(.L_x_9792) ;  /* 0x0000004c0030a947 */ /* 0x000fea0003800000 */
[----:B------:R-:W-:Y:S01]  /*5ab0*/  UMOV UR60, UR61 ;  /* 0x0000003d003c7c82 */ /* 0x000fe20008000000 */
[----:B------:R-:W-:Y:S01]  /*5ac0*/  R2UR UR61, R148 ;  /* 0x00000000943d72ca */ /* 0x000fe200000e0000 */
[----:B------:R-:W-:Y:S01]  /*5ad0*/  ULDC.64 UR6, c[0x0][0x3f8] ;  /* 0x0000fe0000067ab9 */ /* 0x000fe20000000a00 */
        /* <DEDUP_REMOVED lines=26> */
[----:B------:R-:W-:Y:S01]  /*5c80*/  IMAD.U32 R7, RZ, RZ, UR6 ;  /* 0x00000006ff077e24 */ /* 0x000fe2000f8e00ff */
[----:B------:R-:W-:Y:S01]  /*5c90*/  MOV R6, UR7 ;  /* 0x0000000700067c02 */ /* 0x000fe20008000f00 */
[----:B------:R-:W-:Y:S01]  /*5ca0*/  UMOV UR45, UR46 ;  /* 0x0000002e002d7c82 */ /* 0x000fe20008000000 */
[----:B------:R-:W-:-:S05]  /*5cb0*/  ULDC UR40, c[0x0][0x9d8] ;  /* 0x0002760000287ab9 */ /* 0x000fca0000000800 */
.L_x_9801:
        /* <DEDUP_REMOVED lines=11> */
.L_x_9794:
[----:B------:R-:W-:Y:S01]  /*5d70*/  R2UR UR7, R148 ;  /* 0x00000000940772ca */ /* 0x000fe200000e0000 */
[----:B------:R-:W-:-:S12]  /*5d80*/  ULEA UR6, UR46, UR47, 0x3 ;  /* 0x0000002f2e067291 */ /* 0x000fd8000f8e183f */
[----:B------:R-:W-:-:S05]  /*5d90*/  IMAD.U32 R9, RZ, RZ, UR7 ;  /* 0x00000007ff097e24 */ /* 0x000fca000f8e00ff */
[----:B------:R-:W-:-:S04]  /*5da0*/  SHF.L.U32 R9, R9, 0x1f, RZ ;  /* 0x0000001f09097819 */ /* 0x000fc800000006ff */
[----:B------:R1:W2:Y:S01]  /*5db0*/  SYNCS.PHASECHK.TRANS64.TRYWAIT P2, [UR6+0x31c30], R9 ;  /* 0x031c3009ff0075a7 */ /* 0x0002a20008040146 */
[----:B------:R-:W-:Y:S05]  /*5dc0*/  @!P0 BRA `(.L_x_9795) ;  /* 0x0000000000048947 */ /* 0x000fea0003800000 */
[----:B------:R-:W-:Y:S01]  /*5dd0*/  BPT.TRAP 0x1 ;  /* 0x000000040000795c */ /* 0x000fe20000300000 */
.L_x_9795:
[----:B--2---:R-:W-:Y:S05]  /*5de0*/  @P2 BRA `(.L_x_9793) ;  /* 0x0000000000082947 */ /* 0x004fea0003800000 */
[----:B------:R-:W2:Y:S02]  /*5df0*/  SYNCS.PHASECHK.TRANS64.TRYWAIT P2, [UR6+0x31c30], R9 ;  /* 0x031c3009ff0075a7 */ /* 0x000ea40008040146 */
[----:B--2---:R-:W-:Y:S05]  /*5e00*/  @!P2 BRA `(.L_x_9796) ;  /* 0x000000d4004ca947 */ /* 0x004fea0003800000 */
.L_x_9793:
[----:B-12---:R-:W-:Y:S01]  /*5e10*/  VIADD R9, R16, 0x8 ;  /* 0x0000000810097836 */ /* 0x006fe20000000000 */
[----:B------:R-:W-:Y:S01]  /*5e20*/  UIMAD UR6, UR46, 0x6c0, UR41 ;  /* 0x000006c02e0678a4 */ /* 0x000fe2000f8e0229 */
[----:B------:R-:W-:Y:S01]  /*5e30*/  UMOV UR7, 0x80000020 ;  /* 0x8000002000077882 */ /* 0x000fe20000000000 */
[----:B------:R-:W-:Y:S02]  /*5e40*/  UMOV UR28, UR4 ;  /* 0x00000004001c7c82 */ /* 0x000fe40008000000 */
[----:B------:R1:W-:Y:S01]  /*5e50*/  BAR.SYNC.DEFER_BLOCKING R9, 0x100 ;  /* 0x000400090000751d */ /* 0x0003e20000010000 */
[----:B------:R-:W-:Y:S02]  /*5e60*/  UIADD3 UR30, UR6, 0x40, URZ ;  /* 0x00000040061e7890 */ /* 0x000fe4000fffe03f */
[----:B------:R-:W-:Y:S02]  /*5e70*/  UIADD3 UR34, UR6, 0x80, URZ ;  /* 0x0000008006227890 */ /* 0x000fe4000fffe03f */
[----:B------:R-:W-:Y:S01]  /*5e80*/  UIADD3 UR38, UR6, 0xc0, URZ ;  /* 0x000000c006267890 */ /* 0x000fe2000fffe03f */
        /* <DEDUP_REMOVED lines=15> */
[----:B------:R-:W-:Y:S01]  /*5f80*/  WARPGROUP.ARRIVE ;  /* 0x00000000000079c5 */ /* 0x000fe20000000000 */
[----:B------:R-:W-:Y:S01]  /*5f90*/  UMOV UR55, 0x80000020 ;  /* 0x8000002000377882 */ /* 0x000fe20000000000 */
[----:B------:R-:W-:Y:S01]  /*5fa0*/  UIADD3 UR58, UR6, 0x180, URZ ;  /* 0x00000180063a7890 */ /* 0x000fe2000fffe03f */
[----:B------:R-:W-:Y:S01]  /*5fb0*/  UMOV UR56, UR4 ;  /* 0x0000000400387c82 */ /* 0x000fe20008000000 */
[----:B------:R-:W-:-:S02]  /*5fc0*/  UMOV UR57, UR5 ;  /* 0x0000000500397c82 */ /* 0x000fc40008000000 */
[----:B------:R-:W-:Y:S01]  /*5fd0*/  HGMMA.64x16x16.F32.BF16 R136, gdesc[UR4], RZ, !UPT, gsb0 ;  /* 0x00200000048879f0 */ /* 0x000fe2000c0018ff */
[----:B------:R-:W-:Y:S01]  /*5fe0*/  UMOV UR59, 0x80000020 ;  /* 0x80000020003b7882 */ /* 0x000fe20000000000 */
        /* <DEDUP_REMOVED lines=328> */
.L_x_9798:
[----:B------:R-:W-:Y:S01]  /*7470*/  ULEA UR6, UR45, UR47, 0x3 ;  /* 0x0000002f2d067291 */ /* 0x000fe2000f8e183f */
[----:B------:R-:W-:-:S05]  /*7480*/  IMAD.U32 R9, RZ, RZ, UR61 ;  /* 0x0000003dff097e24 */ /* 0x000fca000f8e00ff */
[----:B------:R-:W-:-:S04]  /*7490*/  SHF.L.U32 R9, R9, 0x1f, RZ ;  /* 0x0000001f09097819 */ /* 0x000fc800000006ff */
[----:B------:R1:W2:Y:S01]  /*74a0*/  SYNCS.PHASECHK.TRANS64.TRYWAIT P2, [UR6+0x31c50], R9 ;  /* 0x031c5009ff0075a7 */ /* 0x0002a20008040146 */
[----:B------:R-:W-:Y:S05]  /*74b0*/  @!P0 BRA `(.L_x_9799) ;  /* 0x0000000000048947 */ /* 0x000fea0003800000 */
[----:B------:R-:W-:Y:S01]  /*74c0*/  BPT.TRAP 0x1 ;  /* 0x000000040000795c */ /* 0x000fe20000300000 */
.L_x_9799:
[----:B--2---:R-:W-:Y:S05]  /*74d0*/  @P2 BRA `(.L_x_9797) ;  /* 0x0000000000082947 */ /* 0x004fea0003800000 */
[----:B------:R-:W2:Y:S02]  /*74e0*/  SYNCS.PHASECHK.TRANS64.TRYWAIT P2, [UR6+0x31c50], R9 ;  /* 0x031c5009ff0075a7 */ /* 0x000ea40008040146 */
[----:B--2---:R-:W-:Y:S05]  /*74f0*/  @!P2 BRA `(.L_x_9800) ;  /* 0x000000bc00a8a947 */ /* 0x004fea0003800000 */
.L_x_9797:
[----:B------:R-:W-:Y:S01]  /*7500*/  UIADD3 UR6, UR47, 0x200, URZ ;  /* 0x000002002f067890 */ /* 0x000fe2000fffe03f */
[----:B------:R-:W-:Y:S01]  /*7510*/  R2UR UR10, R145 ;  /* 0x00000000910a72ca */ /* 0x000fe200000e0000 */
[----:B------:R-:W-:Y:S01]  /*7520*/  WARPGROUP.ARRIVE ;  /* 0x00000000000079c5 */ /* 0x000fe20000000000 */
[----:B------:R-:W-:Y:S01]  /*7530*/  UMOV UR29, 0xc0000010 ;  /* 0xc0000010001d7882 */ /* 0x000fe20000000000 */
[----:B------:R-:W-:Y:S01]  /*7540*/  USHF.R.U32.HI UR6, URZ, 0x4, UR6 ;  /* 0x000000043f067899 */ /* 0x000fe20008011606 */
[----:B------:R-:W-:Y:S01]  /*7550*/  R2UR UR11, R6 ;  /* 0x00000000060b72ca */ /* 0x000fe200000e0000 */
[----:B------:R-:W-:Y:S01]  /*7560*/  UMOV UR31, 0x80000020 ;  /* 0x80000020001f7882 */ /* 0x000fe20000000000 */
[----:B------:R-:W-:Y:S01]  /*7570*/  FMUL.FTZ R153, R108, UR40 ;  /* 0x000000286c997c20 */ /* 0x000fe20008410000 */
[----:B------:R-:W-:Y:S01]  /*7580*/  ULOP3.LUT UR6, UR6, 0x3fff, URZ, 0xc0, !UPT ;  /* 0x00003fff06067892 */ /* 0x000fe2000f8ec03f */
[----:B------:R-:W3:Y:S01]  /*7590*/  LDC R108, c[0x0][0x288] ;  /* 0x0000a200ff6c7b82 */ /* 0x000ee20000000800 */
[----:B------:R-:W-:Y:S01]  /*75a0*/  ULDC UR14, c[0x0][0x2e0] ;  /* 0x0000b800000e7ab9 */ /* 0x000fe20000000800 */
[----:B------:R-:W-:Y:S01]  /*75b0*/  FMUL.FTZ R149, R136, UR40 ;  /* 0x0000002888957c20 */ /* 0x000fe20008410000 */
[----:B------:R-:W-:Y:S01]  /*75c0*/  ULOP3.LUT UR7, UR6, 0x2400000, URZ, 0xfc, !UPT ;  /* 0x0240000006077892 */ /* 0x000fe2000f8efc3f */
[----:B------:R-:W-:Y:S01]  /*75d0*/  FMUL.FTZ R154, R96, UR40 ;  /* 0x00000028609a7c20 */ /* 0x000fe20008410000 */
[----:B------:R-:W-:Y:S01]  /*75e0*/  ULOP3.LUT UR6, UR10, 0x10000, URZ, 0xfc, !UPT ;  /* 0x000100000a067892 */ /* 0x000fe2000f8efc3f */
[----:B------:R-:W-:Y:S01]  /*75f0*/  R2UR UR10, R7 ;  /* 0x00000000070a72ca */ /* 0x000fe200000e0000 */
[----:B------:R-:W-:Y:S01]  /*7600*/  UIMAD UR7, UR45, 0x6c0, UR7 ;  /* 0x000006c02d0778a4 */ /* 0x000fe2000f8e0207 */
[----:B------:R-:W-:Y:S01]  /*7610*/  FMUL.FTZ R136, R137, UR40 ;  /* 0x0000002889887c20 */ /* 0x000fe20008410000 */
[----:B------:R-:W-:Y:S01]  /*7620*/  FMUL.FTZ R96, R98, UR40 ;  /* 0x0000002862607c20 */ /* 0x000fe20008410000 */
[----:B------:R-:W4:Y:S01]  /*7630*/  MUFU.TANH R149, R149 ;  /* 0x0000009500957308 */ /* 0x000f220000002400 */
[----:B-12---:R-:W-:Y:S01]  /*7640*/  FMUL.FTZ R9, R138, UR40 ;  /* 0x000000288a097c20 */ /* 0x006fe20008410000 */
[----:B------:R-:W-:Y:S01]  /*7650*/  UMOV UR28, UR6 ;  /* 0x00000006001c7c82 */ /* 0x000fe20008000000 */
[----:B------:R-:W-:Y:S01]  /*7660*/  FMUL.FTZ R138, R140, UR40 ;  /* 0x000000288c8a7c20 */ /* 0x000fe20008410000 */
[----:B------:R-:W-:Y:S01]  /*7670*/  UMOV UR30, UR7 ;  /* 0x00000007001e7c82 */ /* 0x000fe20008000000 */
[----:B------:R-:W-:Y:S01]  /*7680*/  FMUL.FTZ R21, R122, UR40 ;  /* 0x000000287a157c20 */ /* 0x000fe20008410000 */
[----:B------:R-:W-:Y:S01]  /*7690*/  HGMMA.64x96x16.F32.BF16 R24, gdesc[UR28].tnspB, R24, gsb0 ;  /* 0x416000001c1879f0 */ /* 0x000fe20008001818 */
[----:B------:R-:W-:Y:S01]  /*76a0*/  UIADD3 UR28, UR6, 0x180, URZ ;  /* 0x00000180061c7890 */ /* 0x000fe2000fffe03f */
[----:B------:R-:W1:Y:S01]  /*76b0*/  MUFU.TANH R136, R136 ;  /* 0x0000008800887308 */ /* 0x000e620000002400 */
[----:B------:R-:W-:Y:S01]  /*76c0*/  UIADD3 UR30, UR7, 0x40, URZ ;  /* 0x00000040071e7890 */ /* 0x000fe2000fffe03f */
[----:B------:R-:W-:Y:S01]  /*76d0*/  FMUL.FTZ R122, R127, UR40 ;  /* 0x000000287f7a7c20 */ /* 0x000fe20008410000 */
[----:B------:R-:W-:Y:S01]  /*76e0*/  UMOV UR29, 0xc0000010 ;  /* 0xc0000010001d7882 */ /* 0x000fe20000000000 */
[----:B------:R-:W-:Y:S01]  /*76f0*/  UMOV UR31, 0x80000020 ;  /* 0x80000020001f7882 */ /* 0x000fe20000000000 */
[----:B------:R-:W-:Y:S01]  /*7700*/  UISETP.NE.U32.AND UP0, UPT, UR10, URZ, UPT ;  /* 0x0000003f0a00728c */ /* 0x000fe2000bf05070 */
[----:B------:R-:W-:Y:S01]  /*7710*/  FMUL.FTZ R137, R141, UR40 ;  /* 0x000000288d897c20 */ /* 0x000fe20008410000 */
[----:B------:R-:W-:Y:S01]  /*7720*/  UIMAD UR10, UR60, -0x90, UR42 ;  /* 0xffffff703c0a78a4 */ /* 0x000fe2000f8e022a */
[----:B------:R-:W-:Y:S01]  /*7730*/  FMUL.FTZ R127, R112, UR40 ;  /* 0x00000028707f7c20 */ /* 0x000fe20008410000 */
[----:B------:R-:W-:Y:S01]  /*7740*/  UISETP.NE.AND.EX UP0, UPT, UR11, URZ, UPT, UP0 ;  /* 0x0000003f0b00728c */ /* 0x000fe2000bf05300 */
[----:B------:R-:W-:Y:S01]  /*7750*/  FMUL.FTZ R112, R114, UR40 ;  /* 0x0000002872707c20 */ /* 0x000fe20008410000 */
[----:B------:R-:W-:Y:S01]  /*7760*/  UIADD3 UR10, UR10, 0x1, URZ ;  /* 0x000000010a0a7890 */ /* 0x000fe2000fffe03f */
[----:B------:R-:W2:Y:S01]  /*7770*/  MUFU.TANH R138, R138 ;  /* 0x0000008a008a7308 */ /* 0x000ea20000002400 */
[----:B------:R-:W-:Y:S01]  /*7780*/  ULDC UR11, c[0x0][0x404] ;  /* 0x00010100000b7ab9 */ /* 0x000fe20000000800 */
[----:B------:R-:W-:Y:S01]  /*7790*/  FMUL.FTZ R114, R118, UR40 ;  /* 0x0000002876727c20 */ /* 0x000fe20008410000 */
[----:B------:R-:W-:Y:S01]  /*77a0*/  USEL UR11, UR11, 0x1, UP0 ;  /* 0x000000010b0b7887 */ /* 0x000fe20008000000 */
[----:B------:R-:W-:Y:S01]  /*77b0*/  FMUL.FTZ R10, R139, UR40 ;  /* 0x000000288b0a7c20 */ /* 0x000fe20008410000 */
[----:B------:R-:W-:Y:S01]  /*77c0*/  FMUL.FTZ R139, R128, UR40 ;  /* 0x00000028808b7c20 */ /* 0x000fe20008410000 */
[----:B------:R-:W-:Y:S01]  /*77d0*/  FMUL.FTZ R129, R129, UR40 ;  /* 0x0000002881817c20 */ /* 0x000fe20008410000 */
[----:B------:R-:W-:Y:S01]  /*77e0*/  UIMAD UR10, UR11, UR14, UR10 ;  /* 0x0000000e0b0a72a4 */ /* 0x000fe2000f8e020a */
[----:B------:R-:W5:Y:S01]  /*77f0*/  MUFU.TANH R137, R137 ;  /* 0x0000008900897308 */ /* 0x000f620000002400 */
[----:B------:R-:W-:Y:S01]  /*7800*/  FMUL.FTZ R140, R132, UR40 ;  /* 0x00000028848c7c20 */ /* 0x000fe20008410000 */
[----:B------:R-:W-:Y:S01]  /*7810*/  FMUL.FTZ R141, R116, UR40 ;  /* 0x00000028748d7c20 */ /* 0x000fe20008410000 */
[----:B------:R-:W-:Y:S01]  /*7820*/  FMUL.FTZ R116, R117, UR40 ;  /* 0x0000002875747c20 */ /* 0x000fe20008410000 */
[----:B------:R-:W-:Y:S01]  /*7830*/  FMUL.FTZ R13, R130, UR40 ;  /* 0x00000028820d7c20 */ /* 0x000fe20008410000 */
[----:B---3--:R-:W-:Y:S01]  /*7840*/  IADD3 R98, -R108, UR10, RZ ;  /* 0x0000000a6c627c10 */ /* 0x008fe2000fffe1ff */
[----:B------:R-:W-:Y:S01]  /*7850*/  FMUL.FTZ R117, R93, UR40 ;  /* 0x000000285d757c20 */ /* 0x000fe20008410000 */
[----:B------:R-:W-:Y:S01]  /*7860*/  FMUL.FTZ R14, R131, UR40 ;  /* 0x00000028830e7c20 */ /* 0x000fe20008410000 */
[----:B------:R-:W3:Y:S01]  /*7870*/  MUFU.TANH R139, R139 ;  /* 0x0000008b008b7308 */ /* 0x000ee20000002400 */
[----:B------:R-:W-:Y:S01]  /*7880*/  FMUL.FTZ R131, R133, UR40 ;  /* 0x0000002885837c20 */ /* 0x000fe20008410000 */
[----:B------:R-:W-:-:S02]  /*7890*/  IMAD R98, R19, -0x2, R98 ;  /* 0xfffffffe13627824 */ /* 0x000fc400078e0262 */
[----:B------:R-:W-:Y:S01]  /*78a0*/  FMUL.FTZ R15, R134, UR40 ;  /* 0x00000028860f7c20 */ /* 0x000fe20008410000 */
[----:B------:R-:W-:Y:S01]  /*78b0*/  FMUL.FTZ R134, R120, UR40 ;  /* 0x0000002878867c20 */ /* 0x000fe20008410000 */
[----:B------:R-:W-:Y:S01]  /*78c0*/  FMUL.FTZ R133, R121, UR40 ;  /* 0x0000002879857c20 */ /* 0x000fe20008410000 */
[----:B------:R-:W-:Y:S01]  /*78d0*/  FMUL.FTZ R121, R126, UR40 ;  /* 0x000000287e797c20 */ /* 0x000fe20008410000 */
[----:B------:R-:W-:Y:S01]  /*78e0*/  IADD3 R118, R23, R98, RZ ;  /* 0x0000006217767210 */ /* 0x000fe20007ffe0ff */
[----:B------:R-:W3:Y:S01]  /*78f0*/  MUFU.TANH R129, R129 ;  /* 0x0000008100817308 */ /* 0x000ee20000002400 */
[----:B------:R-:W-:Y:S01]  /*7900*/  FMUL.FTZ R20, R135, UR40 ;  /* 0x0000002887147c20 */ /* 0x000fe20008410000 */
[----:B------:R-:W-:Y:S01]  /*7910*/  FMUL.FTZ R135, R124, UR40 ;  /* 0x000000287c877c20 */ /* 0x000fe20008410000 */
[C---:B------:R-:W-:Y:S01]  /*7920*/  ISETP.GT.AND P2, PT, R118.reuse, RZ, PT ;  /* 0x000000ff7600720c */ /* 0x040fe20003f44270 */
[----:B------:R-:W-:Y:S01]  /*7930*/  FMUL.FTZ R89, R89, UR40 ;  /* 0x0000002859597c20 */ /* 0x000fe20008410000 */
[C---:B------:R-:W-:Y:S01]  /*7940*/  ISETP.GT.AND P3, PT, R118.reuse, 0x1, PT ;  /* 0x000000017600780c */ /* 0x040fe20003f64270 */
[----:B------:R-:W-:Y:S01]  /*7950*/  FMUL.FTZ R120, R123, UR40 ;  /* 0x000000287b787c20 */ /* 0x000fe20008410000 */
[----:B----4-:R-:W-:Y:S01]  /*7960*/  FSEL R132, R149, -INF , P2 ;  /* 0xff80000095847808 */ /* 0x010fe20001000000 */
[----:B------:R-:W4:Y:S01]  /*7970*/  MUFU.TANH R140, R140 ;  /* 0x0000008c008c7308 */ /* 0x000f220000002400 */
        /* <DEDUP_REMOVED lines=14> */
[----:B-----5:R-:W-:Y:S01]  /*7a60*/  FSEL R128, R137, -INF , P3 ;  /* 0xff80000089807808 */ /* 0x020fe20001800000 */
[----:B------:R-:W2:Y:S01]  /*7a70*/  MUFU.TANH R134, R134 ;  /* 0x0000008600867308 */ /* 0x000ea20000002400 */
[----:B------:R-:W-:Y:S01]  /*7a80*/  FMNMX.FTZ R93, R98, R93, !PT ;  /* 0x0000005d625d7209 */ /* 0x000fe20007810000 */
[----:B------:R-:W-:Y:S01]  /*7a90*/  FMUL.FTZ R110, R97, UR40 ;  /* 0x00000028616e7c20 */ /* 0x000fe20008410000 */
[----:B------:R-:W-:Y:S01]  /*7aa0*/  ISETP.GT.AND P3, PT, R118, 0x11, PT ;  /* 0x000000117600780c */ /* 0x000fe20003f64270 */
[----:B------:R-:W-:Y:S01]  /*7ab0*/  FMUL.FTZ R11, R142, UR40 ;  /* 0x000000288e0b7c20 */ /* 0x000fe20008410000 */
[----:B---3--:R-:W-:Y:S01]  /*7ac0*/  FSEL R126, R139, -INF , P2 ;  /* 0xff8000008b7e7808 */ /* 0x008fe20001000000 */
[----:B------:R-:W-:Y:S01]  /*7ad0*/  FMUL.FTZ R97, R99, UR40 ;  /* 0x0000002863617c20 */ /* 0x000fe20008410000 */
        /* <DEDUP_REMOVED lines=12> */
[----:B------:R-:W-:Y:S01]  /*7ba0*/  ISETP.GT.AND P2, PT, R118, 0x20, PT ;  /* 0x000000207600780c */ /* 0x000fe20003f44270 */
        /* <DEDUP_REMOVED lines=13> */
[----:B----4-:R-:W-:Y:S01]  /*7c80*/  FMNMX.FTZ R89, R108, R93, !PT ;  /* 0x0000005d6c597209 */ /* 0x010fe20007810000 */
[----:B------:R-:W-:Y:S01]  /*7c90*/  FMUL.FTZ R76, R76, UR40 ;  /* 0x000000284c4c7c20 */ /* 0x000fe20008410000 */
[----:B-1----:R-:W-:Y:S01]  /*7ca0*/  FSEL R93, R131, -INF , P3 ;  /* 0xff800000835d7808 */ /* 0x002fe20001800000 */
[----:B------:R-:W-:Y:S01]  /*7cb0*/  FMUL.FTZ R72, R102, UR40 ;  /* 0x0000002866487c20 */ /* 0x000fe20008410000 */
[----:B------:R-:W-:Y:S01]  /*7cc0*/  FMNMX.FTZ R136, R124, R89, !PT ;  /* 0x000000597c887209 */ /* 0x000fe20007810000 */
[----:B------:R-:W-:Y:S01]  /*7cd0*/  FMUL.FTZ R83, R83, UR40 ;  /* 0x0000002853537c20 */ /* 0x000fe20008410000 */
[----:B------:R-:W-:Y:S01]  /*7ce0*/  ISETP.GT.AND P3, PT, R118, 0x21, PT ;  /* 0x000000217600780c */ /* 0x000fe20003f64270 */
[----:B------:R-:W-:-:S02]  /*7cf0*/  WARPGROUP.DEPBAR.LE gsb0, 0x0 ;  /* 0x00008000000079c5 */ /* 0x000fc40000010000 */
[----:B------:R-:W-:Y:S01]  /*7d00*/  WARPGROUP.ARRIVE ;  /* 0x00000000000079c5 */ /* 0x000fe20000000000 */
[----:B------:R-:W-:Y:S01]  /*7d10*/  MUFU.TANH R127, R127 ;  /* 0x0000007f007f7308 */ /* 0x000fe20000002400 */
[----:B--2---:R-:W-:Y:S01]  /*7d20*/  FSEL R89, R134, -INF , P2 ;  /* 0xff80000086597808 */ /* 0x004fe20001000000 */
[----:B------:R-:W-:Y:S01]  /*7d30*/  FMUL.FTZ R86, R86, UR40 ;  /* 0x0000002856567c20 */ /* 0x000fe20008410000 */
[----:B------:R-:W-:Y:S01]  /*7d40*/  FMNMX.FTZ R136, R93, R136, !PT ;  /* 0x000000885d887209 */ /* 0x000fe20007810000 */
[----:B------:R-:W-:Y:S01]  /*7d50*/  FMUL.FTZ R87, R87, UR40 ;  /* 0x0000002857577c20 */ /* 0x000fe20008410000 */
[----:B------:R-:W-:Y:S01]  /*7d60*/  HGMMA.64x96x16.F32.BF16 R24, gdesc[UR28].tnspB, R24, gsb0 ;  /* 0x416000001c1879f0 */ /* 0x000fe20008001818 */
[----:B------:R-:W-:Y:S01]  /*7d70*/  UIADD3 UR28, UR6, 0x300, URZ ;  /* 0x00000300061c7890 */ /* 0x000fe2000fffe03f */
[----:B------:R-:W-:Y:S01]  /*7d80*/  ISETP.GT.AND P2, PT, R118, 0x28, PT ;  /* 0x000000287600780c */ /* 0x000fe20003f44270 */
[----:B------:R-:W-:Y:S01]  /*7d90*/  UIADD3 UR30, UR7, 0x80, URZ ;  /* 0x00000080071e7890 */ /* 0x000fe2000fffe03f */
[----:B------:R-:W1:Y:S01]  /*7da0*/  MUFU.TANH R125, R125 ;  /* 0x0000007d007d7308 */ /* 0x000e620000002400 */
[----:B------:R-:W-:Y:S01]  /*7db0*/  UMOV UR29, 0xc0000010 ;  /* 0xc0000010001d7882 */ /* 0x000fe20000000000 */
[----:B------:R-:W-:Y:S01]  /*7dc0*/  UMOV UR31, 0x80000020 ;  /* 0x80000020001f7882 */ /* 0x000fe20000000000 */
[----:B------:R-:W-:Y:S01]  /*7dd0*/  FMNMX.FTZ R136, R89, R136, !PT ;  /* 0x0000008859887209 */ /* 0x000fe20007810000 */
[----:B------:R-:W-:Y:S01]  /*7de0*/  FMUL.FTZ R74, R74, UR40 ;  /* 0x000000284a4a7c20 */ /* 0x000fe20008410000 */
[----:B------:R-:W-:-:S03]  /*7df0*/  R2UR UR61, R148 ;  /* 0x00000000943d72ca */ /* 0x000fc600000e0000 */
[----:B------:R3:W-:Y:S08]  /*7e00*/  MUFU.TANH R92, R99 ;  /* 0x00000063005c7308 */ /* 0x0007f00000002400 */
[----:B------:R-:W-:Y:S01]  /*7e10*/  MUFU.TANH R141, R141 ;  /* 0x0000008d008d7308 */ /* 0x000fe20000002400 */
[----:B---3--:R-:W-:Y:S02]  /*7e20*/  FSEL R99, R133, -INF , P3 ;  /* 0xff80000085637808 */ /* 0x008fe40001800000 */
[----:B------:R-:W-:-:S02]  /*7e30*/  ISETP.GT.AND P3, PT, R118, 0x29, PT ;  /* 0x000000297600780c */ /* 0x000fc40003f64270 */
[----:B------:R-:W-:Y:S02]  /*7e40*/  FMNMX.FTZ R136, R99, R136, !PT ;  /* 0x0000008863887209 */ /* 0x000fe40007810000 */
[----:B-----5:R-:W-:Y:S01]  /*7e50*/  FSEL R109, R123, -INF , P3 ;  /* 0xff8000007b6d7808 */ /* 0x020fe20001800000 */
[----:B------:R2:W-:Y:S01]  /*7e60*/  MUFU.TANH R88, R101 ;  /* 0x0000006500587308 */ /* 0x0005e20000002400 */
[----:B------:R-:W-:-:S04]  /*7e70*/  ISETP.GT.AND P3, PT, R118, 0x31, PT ;  /* 0x000000317600780c */ /* 0x000fc80003f64270 */
[----:B-1----:R-:W-:Y:S02]  /*7e80*/  FSEL R81, R125, -INF , P3 ;  /* 0xff8000007d517808 */ /* 0x002fe40001800000 */
[C---:B------:R-:W-:Y:S01]  /*7e90*/  ISETP.GT.AND P3, PT, R118.reuse, 0x39, PT ;  /* 0x000000397600780c */ /* 0x040fe20003f64270 */
[----:B------:R-:W1:Y:S01]  /*7ea0*/  MUFU.TANH R116, R116 ;  /* 0x0000007400747308 */ /* 0x000e620000002400 */
[----:B--2---:R-:W-:Y:S02]  /*7eb0*/  FSEL R101, R135, -INF , P2 ;  /* 0xff80000087657808 */ /* 0x004fe40001000000 */
[----:B------:R-:W-:Y:S02]  /*7ec0*/  ISETP.GT.AND P2, PT, R118, 0x30, PT ;  /* 0x000000307600780c */ /* 0x000fe40003f44270 */
[----:B------:R-:W-:-:S03]  /*7ed0*/  FMNMX.FTZ R136, R101, R136, !PT ;  /* 0x0000008865887209 */ /* 0x000fc60007810000 */
[----:B------:R-:W2:Y:S01]  /*7ee0*/  MUFU.TANH R143, R143 ;  /* 0x0000008f008f7308 */ /* 0x000ea20000002400 */
[----:B------:R-:W-:-:S07]  /*7ef0*/  FMNMX.FTZ R136, R109, R136, !PT ;  /* 0x000000886d887209 */ /* 0x000fce0007810000 */
[----:B------:R3:W-:Y:S01]  /*7f00*/  MUFU.TANH R134, R111 ;  /* 0x0000006f00867308 */ /* 0x0007e20000002400 */
[----:B-1----:R-:W-:Y:S01]  /*7f10*/  FSEL R119, R116, -INF , P3 ;  /* 0xff80000074777808 */ /* 0x002fe20001800000 */
[----:B------:R-:W-:Y:S01]  /*7f20*/  FMUL.FTZ R116, R78, UR40 ;  /* 0x000000284e747c20 */ /* 0x000fe20008410000 */
[----:B------:R-:W-:-:S05]  /*7f30*/  ISETP.GT.AND P3, PT, R118, 0x41, PT ;  /* 0x000000417600780c */ /* 0x000fca0003f64270 */
[----:B------:R-:W1:Y:S01]  /*7f40*/  MUFU.TANH R142, R142 ;  /* 0x0000008e008e7308 */ /* 0x000e620000002400 */
[----:B---3--:R-:W-:Y:S02]  /*7f50*/  FSEL R111, R127, -INF , P2 ;  /* 0xff8000007f6f7808 */ /* 0x008fe40001000000 */
[----:B------:R-:W-:Y:S02]  /*7f60*/  ISETP.GT.AND P2, PT, R118, 0x38, PT ;  /* 0x000000387600780c */ /* 0x000fe40003f44270 */
[----:B------:R-:W-:-:S03]  /*7f70*/  FMNMX.FTZ R136, R111, R136, !PT ;  /* 0x000000886f887209 */ /* 0x000fc60007810000 */
[----:B------:R-:W3:Y:S01]  /*7f80*/  MUFU.TANH R153, R153 ;  /* 0x0000009900997308 */ /* 0x000ee20000002400 */
[----:B------:R-:W-:-:S07]  /*7f90*/  FMNMX.FTZ R136, R81, R136, !PT ;  /* 0x0000008851887209 */ /* 0x000fce0007810000 */
[----:B------:R4:W-:Y:S08]  /*7fa0*/  MUFU.TANH R80, R117 ;  /* 0x0000007500507308 */ /* 0x0009f00000002400 */
[----:B------:R-:W5:Y:S01]  /*7fb0*/  MUFU.TANH R152, R152 ;  /* 0x0000009800987308 */ /* 0x000f620000002400 */
[----:B----4-:R-:W-:Y:S01]  /*7fc0*/  FSEL R117, R141, -INF , P2 ;  /* 0xff8000008d757808 */ /* 0x010fe20001000000 */
[----:B------:R-:W-:Y:S01]  /*7fd0*/  FMUL.FTZ R141, R85, UR40 ;  /* 0x00000028558d7c20 */ /* 0x000fe20008410000 */
[----:B------:R-:W-:-:S02]  /*7fe0*/  ISETP.GT.AND P2, PT, R118, 0x40, PT ;  /* 0x000000407600780c */ /* 0x000fc40003f44270 */
[----:B------:R-:W-:Y:S02]  /*7ff0*/  FMNMX.FTZ R136, R117, R136, !PT ;  /* 0x0000008875887209 */ /* 0x000fe40007810000 */
[----:B--2---:R-:W-:Y:S01]  /*8000*/  FSEL R123, R143, -INF , P2 ;  /* 0xff8000008f7b7808 */ /* 0x004fe20001000000 */
[----:B------:R-:W2:Y:S01]  /*8010*/  MUFU.TANH R154, R154 ;  /* 0x0000009a009a7308 */ /* 0x000ea20000002400 */
[----:B------:R-:W-:Y:S02]  /*8020*/  FMNMX.FTZ R136, R119, R136, !PT ;  /* 0x0000008877887209 */ /* 0x000fe40007810000 */
[----:B------:R-:W-:Y:S02]  /*8030*/  ISETP.GT.AND P2, PT, R118, 0x48, PT ;  /* 0x000000487600780c */ /* 0x000fe40003f44270 */
[----:B-1----:R-:W-:Y:S02]  /*8040*/  FSEL R85, R142, -INF , P3 ;  /* 0xff8000008e557808 */ /* 0x002fe40001800000 */
[----:B------:R-:W-:Y:S01]  /*8050*/  FMNMX.FTZ R136, R123, R136, !PT ;  /* 0x000000887b887209 */ /* 0x000fe20007810000 */
[----:B------:R-:W1:Y:S01]  /*8060*/  MUFU.TANH R110, R110 ;  /* 0x0000006e006e7308 */ /* 0x000e620000002400 */
[----:B------:R-:W-:Y:S01]  /*8070*/  ISETP.GT.AND P3, PT, R118, 0x49, PT ;  /* 0x000000497600780c */ /* 0x000fe20003f64270 */
[----:B------:R-:W-:-:S02]  /*8080*/  WARPGROUP.DEPBAR.LE gsb0, 0x0 ;  /* 0x00008000000079c5 */ /* 0x000fc40000010000 */
[----:B------:R-:W-:Y:S01]  /*8090*/  WARPGROUP.ARRIVE ;  /* 0x00000000000079c5 */ /* 0x000fe20000000000 */
[----:B---3--:R-:W-:Y:S02]  /*80a0*/  FSEL R127, R153, -INF , P2 ;  /* 0xff800000997f7808 */ /* 0x008fe40001000000 */
[----:B------:R-:W-:Y:S01]  /*80b0*/  FMNMX.FTZ R136, R85, R136, !PT ;  /* 0x0000008855887209 */ /* 0x000fe20007810000 */
[----:B------:R-:W3:Y:S01]  /*80c0*/  MUFU.TANH R100, R100 ;  /* 0x0000006400647308 */ /* 0x000ee20000002400 */
[----:B------:R-:W-:Y:S01]  /*80d0*/  ISETP.GT.AND P2, PT, R118, 0x50, PT ;  /* 0x000000507600780c */ /* 0x000fe20003f44270 */
[----:B------:R-:W-:Y:S01]  /*80e0*/  HGMMA.64x96x16.F32.BF16 R24, gdesc[UR28].tnspB, R24, gsb0 ;  /* 0x416000001c1879f0 */ /* 0x000fe20008001818 */
[----:B------:R-:W-:Y:S01]  /*80f0*/  UIADD3 UR28, UR6, 0x480, URZ ;  /* 0x00000480061c7890 */ /* 0x000fe2000fffe03f */
[----:B-----5:R-:W-:Y:S01]  /*8100*/  FSEL R125, R152, -INF , P3 ;  /* 0xff800000987d7808 */ /* 0x020fe20001800000 */
[----:B------:R-:W-:Y:S01]  /*8110*/  UIADD3 UR30, UR7, 0xc0, URZ ;  /* 0x000000c0071e7890 */ /* 0x000fe2000fffe03f */
[----:B------:R-:W-:Y:S01]  /*8120*/  FMNMX.FTZ R136, R127, R136, !PT ;  /* 0x000000887f887209 */ /* 0x000fe20007810000 */
[----:B------:R-:W-:Y:S01]  /*8130*/  UMOV UR29, 0xc0000010 ;  /* 0xc0000010001d7882 */ /* 0x000fe20000000000 */
[----:B------:R-:W-:Y:S01]  /*8140*/  UMOV UR31, 0x80000020 ;  /* 0x80000020001f7882 */ /* 0x000fe20000000000 */
[----:B------:R-:W-:Y:S01]  /*8150*/  ISETP.GT.AND P3, PT, R118, 0x51, PT ;  /* 0x000000517600780c */ /* 0x000fe20003f64270 */
[----:B------:R-:W4:Y:S01]  /*8160*/  MUFU.TANH R137, R137 ;  /* 0x0000008900897308 */ /* 0x000f220000002400 */
[----:B--2---:R-:W-:-:S02]  /*8170*/  FSEL R73, R154, -INF , P2 ;  /* 0xff8000009a497808 */ /* 0x004fc40001000000 */
[----:B------:R-:W-:Y:S02]  /*8180*/  FMNMX.FTZ R136, R125, R136, !PT ;  /* 0x000000887d887209 */ /* 0x000fe40007810000 */
[----:B------:R-:W-:Y:S02]  /*8190*/  ISETP.GT.AND P2, PT, R118, 0x58, PT ;  /* 0x000000587600780c */ /* 0x000fe40003f44270 */
[----:B-1----:R-:W-:Y:S01]  /*81a0*/  FSEL R129, R110, -INF , P3 ;  /* 0xff8000006e817808 */ /* 0x002fe20001800000 */
[----:B------:R-:W1:Y:S01]  /*81b0*/  MUFU.TANH R139, R139 ;  /* 0x0000008b008b7308 */ /* 0x000e620000002400 */
[----:B------:R-:W-:Y:S01]  /*81c0*/  FMNMX.FTZ R136, R73, R136, !PT ;  /* 0x0000008849887209 */ /* 0x000fe20007810000 */
[----:B------:R-:W-:Y:S01]  /*81d0*/  FMUL.FTZ R110, R79, UR40 ;  /* 0x000000284f6e7c20 */ /* 0x000fe20008410000 */
[----:B------:R-:W-:Y:S02]  /*81e0*/  ISETP.GT.AND P3, PT, R118, 0x59, PT ;  /* 0x000000597600780c */ /* 0x000fe40003f64270 */
[----:B---3--:R-:W-:-:S02]  /*81f0*/  FSEL R131, R100, -INF , P2 ;  /* 0xff80000064837808 */ /* 0x008fc40001000000 */
[----:B------:R-:W-:Y:S01]  /*8200*/  FMNMX.FTZ R136, R129, R136, !PT ;  /* 0x0000008881887209 */ /* 0x000fe20007810000 */
[----:B------:R-:W2:Y:S01]  /*8210*/  MUFU.TANH R84, R84 ;  /* 0x0000005400547308 */ /* 0x000ea20000002400 */
[----:B------:R-:W-:Y:S02]  /*8220*/  ISETP.GT.AND P2, PT, R118, 0x60, PT ;  /* 0x000000607600780c */ /* 0x000fe40003f44270 */
[----:B------:R-:W-:Y:S01]  /*8230*/  FSEL R133, R88, -INF , P3 ;  /* 0xff80000058857808 */ /* 0x000fe20001800000 */
[----:B------:R-:W-:Y:S01]  /*8240*/  FMUL.FTZ R88, R77, UR40 ;  /* 0x000000284d587c20 */ /* 0x000fe20008410000 */
[----:B------:R-:W-:Y:S02]  /*8250*/  FMNMX.FTZ R136, R131, R136, !PT ;  /* 0x0000008883887209 */ /* 0x000fe40007810000 */
[----:B------:R-:W-:Y:S01]  /*8260*/  ISETP.GT.AND P3, PT, R118, 0x61, PT ;  /* 0x000000617600780c */ /* 0x000fe20003f64270 */
[----:B------:R-:W3:Y:S01]  /*8270*/  MUFU.TANH R141, R141 ;  /* 0x0000008d008d7308 */ /* 0x000ee20000002400 */
[----:B------:R-:W-:Y:S01]  /*8280*/  FSEL R135, R92, -INF , P2 ;  /* 0xff8000005c877808 */ /* 0x000fe20001000000 */
[----:B------:R-:W-:Y:S01]  /*8290*/  FMUL.FTZ R92, R103, UR40 ;  /* 0x00000028675c7c20 */ /* 0x000fe20008410000 */
[----:B------:R-:W-:-:S02]  /*82a0*/  FMNMX.FTZ R136, R133, R136, !PT ;  /* 0x0000008885887209 */ /* 0x000fc40007810000 */
[C---:B------:R-:W-:Y:S02]  /*82b0*/  ISETP.GT.AND P2, PT, R118.reuse, 0x68, PT ;  /* 0x000000687600780c */ /* 0x040fe40003f44270 */
[----:B------:R-:W-:Y:S01]  /*82c0*/  FSEL R149, R149, -INF , P3 ;  /* 0xff80000095957808 */ /* 0x000fe20001800000 */
[----:B------:R-:W5:Y:S01]  /*82d0*/  MUFU.TANH R155, R155 ;  /* 0x0000009b009b7308 */ /* 0x000f620000002400 */
[----:B------:R-:W-:Y:S02]  /*82e0*/  FMNMX.FTZ R136, R135, R136, !PT ;  /* 0x0000008887887209 */ /* 0x000fe40007810000 */
[----:B------:R-:W-:Y:S02]  /*82f0*/  ISETP.GT.AND P3, PT, R118, 0x69, PT ;  /* 0x000000697600780c */ /* 0x000fe40003f64270 */
[----:B------:R-:W-:Y:S02]  /*8300*/  FSEL R153, R134, -INF , P2 ;  /* 0xff80000086997808 */ /* 0x000fe40001000000 */
[----:B------:R-:W-:Y:S01]  /*8310*/  FMNMX.FTZ R136, R149, R136, !PT ;  /* 0x0000008895887209 */ /* 0x000fe20007810000 */
[----:B------:R-:W5:Y:S01]  /*8320*/  MUFU.TANH R157, R157 ;  /* 0x0000009d009d7308 */ /* 0x000f620000002400 */
[----:B------:R-:W-:-:S02]  /*8330*/  ISETP.GT.AND P2, PT, R118, 0x70, PT ;  /* 0x000000707600780c */ /* 0x000fc40003f44270 */
[----:B------:R-:W-:Y:S02]  /*8340*/  FSEL R143, R80, -INF , P3 ;  /* 0xff800000508f7808 */ /* 0x000fe40001800000 */
[----:B------:R-:W-:Y:S02]  /*8350*/  FMNMX.FTZ R136, R153, R136, !PT ;  /* 0x0000008899887209 */ /* 0x000fe40007810000 */
[C---:B------:R-:W-:Y:S01]  /*8360*/  ISETP.GT.AND P3, PT, R118.reuse, 0x71, PT ;  /* 0x000000717600780c */ /* 0x040fe20003f64270 */
[----:B------:R-:W5:Y:S01]  /*8370*/  MUFU.TANH R76, R76 ;  /* 0x0000004c004c7308 */ /* 0x000f620000002400 */
[----:B----4-:R-:W-:Y:S02]  /*8380*/  FSEL R137, R137, -INF , P2 ;  /* 0xff80000089897808 */ /* 0x010fe40001000000 */
[----:B------:R-:W-:Y:S02]  /*8390*/  FMNMX.FTZ R136, R143, R136, !PT ;  /* 0x000000888f887209 */ /* 0x000fe40007810000 */
[----:B------:R-:W-:-:S02]  /*83a0*/  ISETP.GT.AND P2, PT, R118, 0x78, PT ;  /* 0x000000787600780c */ /* 0x000fc40003f44270 */
[----:B-1----:R-:W-:Y:S01]  /*83b0*/  FSEL R139, R139, -INF , P3 ;  /* 0xff8000008b8b7808 */ /* 0x002fe20001800000 */
[----:B------:R-:W1:Y:S01]  /*83c0*/  MUFU.TANH R88, R88 ;  /* 0x0000005800587308 */ /* 0x000e620000002400 */
[----:B------:R-:W-:Y:S02]  /*83d0*/  FMNMX.FTZ R136, R137, R136, !PT ;  /* 0x0000008889887209 */ /* 0x000fe40007810000 */
[----:B------:R-:W-:Y:S02]  /*83e0*/  ISETP.GT.AND P3, PT, R118, 0x79, PT ;  /* 0x000000797600780c */ /* 0x000fe40003f64270 */
[----:B--2---:R-:W-:Y:S01]  /*83f0*/  FSEL R77, R84, -INF , P2 ;  /* 0xff800000544d7808 */ /* 0x004fe20001000000 */
[----:B------:R-:W-:Y:S01]  /*8400*/  FMUL.FTZ R84, R90, UR40 ;  /* 0x000000285a547c20 */ /* 0x000fe20008410000 */
[----:B------:R-:W-:Y:S01]  /*8410*/  FMNMX.FTZ R136, R139, R136, !PT ;  /* 0x000000888b887209 */ /* 0x000fe20007810000 */
[----:B------:R-:W-:Y:S01]  /*8420*/  FMUL.FTZ R90, R94, UR40 ;  /* 0x000000285e5a7c20 */ /* 0x000fe20008410000 */
[----:B------:R-:W-:Y:S01]  /*8430*/  ISETP.GT.AND P2, PT, R118, 0x80, PT ;  /* 0x000000807600780c */ /* 0x000fe20003f44270 */
[----:B------:R-:W-:Y:S01]  /*8440*/  FMUL.FTZ R94, R75, UR40 ;  /* 0x000000284b5e7c20 */ /* 0x000fe20008410000 */
[----:B---3--:R-:W-:Y:S01]  /*8450*/  FSEL R141, R141, -INF , P3 ;  /* 0xff8000008d8d7808 */ /* 0x008fe20001800000 */
[----:B------:R-:W-:Y:S01]  /*8460*/  MUFU.TANH R9, R9 ;  /* 0x0000000900097308 */ /* 0x000fe20000002400 */
[----:B------:R-:W-:-:S02]  /*8470*/  FMNMX.FTZ R136, R77, R136, !PT ;  /* 0x000000884d887209 */ /* 0x000fc40007810000 */
[C---:B------:R-:W-:Y:S02]  /*8480*/  ISETP.GT.AND P3, PT, R118.reuse, 0x81, PT ;  /* 0x000000817600780c */ /* 0x040fe40003f64270 */
[----:B-----5:R-:W-:Y:S02]  /*8490*/  FSEL R155, R155, -INF , P2 ;  /* 0xff8000009b9b7808 */ /* 0x020fe40001000000 */
[----:B------:R-:W-:Y:S01]  /*84a0*/  FMNMX.FTZ R136, R141, R136, !PT ;  /* 0x000000888d887209 */ /* 0x000fe20007810000 */
[----:B------:R-:W2:Y:S01]  /*84b0*/  MUFU.TANH R10, R10 ;  /* 0x0000000a000a7308 */ /* 0x000ea20000002400 */
[----:B------:R-:W-:Y:S02]  /*84c0*/  ISETP.GT.AND P2, PT, R118, 0x88, PT ;  /* 0x000000887600780c */ /* 0x000fe40003f44270 */
[----:B------:R-:W-:Y:S02]  /*84d0*/  FSEL R157, R157, -INF , P3 ;  /* 0xff8000009d9d7808 */ /* 0x000fe40001800000 */
[----:B------:R-:W-:-:S02]  /*84e0*/  FMNMX.FTZ R136, R155, R136, !PT ;  /* 0x000000889b887209 */ /* 0x000fc40007810000 */
[----:B------:R-:W-:Y:S01]  /*84f0*/  ISETP.GT.AND P3, PT, R118, 0x89, PT ;  /* 0x000000897600780c */ /* 0x000fe20003f64270 */
[----:B------:R-:W-:Y:S01]  /*8500*/  MUFU.TANH R11, R11 ;  /* 0x0000000b000b7308 */ /* 0x000fe20000002400 */
[----:B------:R-:W-:Y:S01]  /*8510*/  FSEL R80, R76, -INF , P2 ;  /* 0xff8000004c507808 */ /* 0x000fe20001000000 */
[----:B------:R-:W-:Y:S01]  /*8520*/  VIADD R118, R118, 0x8 ;  /* 0x0000000876767836 */ /* 0x000fe20000000000 */
[----:B------:R-:W-:Y:S02]  /*8530*/  FMNMX.FTZ R136, R157, R136, !PT ;  /* 0x000000889d887209 */ /* 0x000fe40007810000 */
[----:B-1----:R-:W-:Y:S01]  /*8540*/  FSEL R103, R88, -INF , P3 ;  /* 0xff80000058677808 */ /* 0x002fe20001800000 */
[----:B------:R-:W-:Y:S01]  /*8550*/  FMUL.FTZ R88, R91, UR40 ;  /* 0x000000285b587c20 */ /* 0x000fe20008410000 */
[----:B------:R-:W-:Y:S01]  /*8560*/  FMNMX.FTZ R136, R80, R136, !PT ;  /* 0x0000008850887209 */ /* 0x000fe20007810000 */
[----:B------:R-:W-:Y:S01]  /*8570*/  FMUL.FTZ R91, R95, UR40 ;  /* 0x000000285f5b7c20 */ /* 0x000fe20008410000 */
[----:B------:R1:W-:Y:S01]  /*8580*/  MUFU.TANH R76, R92 ;  /* 0x0000005c004c7308 */ /* 0x0003e20000002400 */
[----:B------:R-:W-:-:S02]  /*8590*/  WARPGROUP.DEPBAR.LE gsb0, 0x0 ;  /* 0x00008000000079c5 */ /* 0x000fc40000010000 */
[----:B------:R-:W-:Y:S01]  /*85a0*/  WARPGROUP.ARRIVE ;  /* 0x00000000000079c5 */ /* 0x000fe20000000000 */
[----:B------:R-:W-:Y:S02]  /*85b0*/  FMNMX.FTZ R136, R103, R136, !PT ;  /* 0x0000008867887209 */ /* 0x000fe40007810000 */
[----:B------:R-:W-:Y:S02]  /*85c0*/  ISETP.GT.AND P5, PT, R118, RZ, PT ;  /* 0x000000ff7600720c */ /* 0x000fe40003fa4270 */
[----:B------:R-:W3:Y:S01]  /*85d0*/  MUFU.TANH R12, R12 ;  /* 0x0000000c000c7308 */ /* 0x000ee20000002400 */
[----:B------:R-:W-:Y:S01]  /*85e0*/  HGMMA.64x96x16.F32.BF16 R24, gdesc[UR28].tnspB, R24, gsb0 ;  /* 0x416000001c1879f0 */ /* 0x000fe20008001818 */
[----:B------:R-:W-:Y:S01]  /*85f0*/  UIADD3 UR28, UR6, 0x600, URZ ;  /* 0x00000600061c7890 */ /* 0x000fe2000fffe03f */
[----:B------:R-:W4:Y:S01]  /*8600*/  SHFL.BFLY PT, R100, R136, 0x2, 0x1f ;  /* 0x0c401f0088647f89 */ /* 0x000f2200000e0000 */
[----:B------:R-:W-:Y:S01]  /*8610*/  UIADD3 UR30, UR7, 0x100, URZ ;  /* 0x00000100071e7890 */ /* 0x000fe2000fffe03f */
[----:B-1----:R-:W-:Y:S01]  /*8620*/  FMUL.FTZ R92, R82, UR40 ;  /* 0x00000028525c7c20 */ /* 0x002fe20008410000 */
[----:B------:R-:W-:Y:S01]  /*8630*/  UMOV UR29, 0xc0000010 ;  /* 0xc0000010001d7882 */ /* 0x000fe20000000000 */
[----:B------:R-:W-:Y:S01]  /*8640*/  UMOV UR31, 0x80000020 ;  /* 0x80000020001f7882 */ /* 0x000fe20000000000 */
[----:B------:R-:W1:Y:S01]  /*8650*/  LDC R82, c[0x0][0x988] ;  /* 0x00026200ff527b82 */ /* 0x000e620000000800 */
[----:B------:R-:W-:Y:S01]  /*8660*/  MUFU.TANH R13, R13 ;  /* 0x0000000d000d7308 */ /* 0x000fe20000002400 */
[----:B------:R-:W-:-:S02]  /*8670*/  ISETP.GT.AND P3, PT, R118, 0x1, PT ;  /* 0x000000017600780c */ /* 0x000fc40003f64270 */
[----:B------:R-:W-:Y:S02]  /*8680*/  ISETP.GT.AND P4, PT, R118, 0x8, PT ;  /* 0x000000087600780c */ /* 0x000fe40003f84270 */
[----:B--2---:R-:W-:Y:S02]  /*8690*/  FSEL R10, R10, -INF , P3 ;  /* 0xff8000000a0a7808 */ /* 0x004fe40001800000 */
[C---:B------:R-:W-:Y:S01]  /*86a0*/  ISETP.GT.AND P6, PT, R118.reuse, 0x9, PT ;  /* 0x000000097600780c */ /* 0x040fe20003fc4270 */
[----:B------:R-:W2:Y:S01]  /*86b0*/  MUFU.TANH R14, R14 ;  /* 0x0000000e000e7308 */ /* 0x000ea20000002400 */
[----:B------:R-:W-:Y:S02]  /*86c0*/  ISETP.GT.AND P3, PT, R118, 0x11, PT ;  /* 0x000000117600780c */ /* 0x000fe40003f64270 */
[----:B---3--:R-:W-:Y:S02]  /*86d0*/  FSEL R12, R12, -INF , P6 ;  /* 0xff8000000c0c7808 */ /* 0x008fe40003000000 */
[----:B------:R-:W-:-:S03]  /*86e0*/  ISETP.GT.AND P6, PT, R118, 0x19, PT ;  /* 0x000000197600780c */ /* 0x000fc60003fc4270 */
[----:B------:R-:W-:Y:S01]  /*86f0*/  MUFU.TANH R15, R15 ;  /* 0x0000000f000f7308 */ /* 0x000fe20000002400 */
[----:B----4-:R-:W-:-:S05]  /*8700*/  FMNMX.FTZ R100, R136, R100, !PT ;  /* 0x0000006488647209 */ /* 0x010fca0007810000 */
[----:B------:R-:W3:Y:S02]  /*8710*/  SHFL.BFLY PT, R95, R100, 0x1, 0x1f ;  /* 0x0c201f00645f7f89 */ /* 0x000ee400000e0000 */
[----:B------:R-:W-:Y:S01]  /*8720*/  MUFU.TANH R20, R20 ;  /* 0x0000001400147308 */ /* 0x000fe20000002400 */
[----:B--2---:R-:W-:Y:S02]  /*8730*/  FSEL R14, R14, -INF , P3 ;  /* 0xff8000000e0e7808 */ /* 0x004fe40001800000 */
[----:B------:R-:W-:-:S05]  /*8740*/  ISETP.GT.AND P3, PT, R118, 0x21, PT ;  /* 0x000000217600780c */ /* 0x000fca0003f64270 */
[----:B------:R-:W-:Y:S08]  /*8750*/  MUFU.TANH R21, R21 ;  /* 0x0000001500157308 */ /* 0x000ff00000002400 */
[----:B------:R-:W2:Y:S01]  /*8760*/  MUFU.TANH R120, R120 ;  /* 0x0000007800787308 */ /* 0x000ea20000002400 */
[----:B---3--:R-:W-:-:S07]  /*8770*/  FMNMX.FTZ R75, R100, R95, !PT ;  /* 0x0000005f644b7209 */ /* 0x008fce0007810000 */
[----:B------:R-:W3:Y:S01]  /*8780*/  MUFU.TANH R121, R121 ;  /* 0x0000007900797308 */ /* 0x000ee20000002400 */
[C---:B------:R-:W-:Y:S01]  /*8790*/  FSETP.NEU.FTZ.AND P2, PT, R75.reuse, -INF , PT ;  /* 0xff8000004b00780b */ /* 0x040fe20003f5d000 */
[----:B-1----:R-:W-:-:S06]  /*87a0*/  FMUL.FTZ R100, R75, R82 ;  /* 0x000000524b647220 */ /* 0x002fcc0000410000 */
[----:B------:R-:W1:Y:S01]  /*87b0*/  MUFU.TANH R122, R122 ;  /* 0x0000007a007a7308 */ /* 0x000e620000002400 */
[----:B------:R-:W-:Y:S02]  /*87c0*/  FSEL R100, R100, RZ, P2 ;  /* 0x000000ff64647208 */ /* 0x000fe40001000000 */
[----:B--2---:R-:W-:Y:S02]  /*87d0*/  FSEL R120, R120, -INF , P3 ;  /* 0xff80000078787808 */ /* 0x004fe40001800000 */
[----:B------:R-:W-:Y:S01]  /*87e0*/  ISETP.GT.AND P3, PT, R118, 0x31, PT ;  /* 0x000000317600780c */ /* 0x000fe20003f64270 */
[-CC-:B------:R-:W-:Y:S01]  /*87f0*/  FFMA.FTZ R79, R128, R82.reuse, -R100.reuse ;  /* 0x00000052804f7223 */ /* 0x180fe20000010864 */
[-CC-:B------:R-:W-:Y:S01]  /*8800*/  FFMA.FTZ R128, R108, R82.reuse, -R100.reuse ;  /* 0x000000526c807223 */ /* 0x180fe20000010864 */
[----:B------:R-:W-:Y:S01]  /*8810*/  FSEL R108, R9, -INF , P5 ;  /* 0xff800000096c7808 */ /* 0x000fe20002800000 */
[-CC-:B------:R-:W-:Y:S01]  /*8820*/  FFMA.FTZ R78, R126, R82.reuse, -R100.reuse ;  /* 0x000000527e4e7223 */ /* 0x180fe20000010864 */
[-CC-:B------:R-:W-:Y:S01]  /*8830*/  FFMA.FTZ R95, R130, R82.reuse, -R100.reuse ;  /* 0x00000052825f7223 */ /* 0x180fe20000010864 */
[-CC-:B------:R-:W-:Y:S01]  /*8840*/  FFMA.FTZ R130, R124, R82.reuse, -R100.reuse ;  /* 0x000000527c827223 */ /* 0x180fe20000010864 */
        /* <DEDUP_REMOVED lines=12> */
[----:B--2---:R-:W-:Y:S01]  /*8910*/  FMNMX.FTZ R128, R12, R126, !PT ;  /* 0x0000007e0c807209 */ /* 0x004fe20007810000 */
[-CC-:B------:R-:W-:Y:S01]  /*8920*/  FFMA.FTZ R85, R85, R82.reuse, -R100.reuse ;  /* 0x0000005255557223 */ /* 0x180fe20000010864 */
[----:B------:R-:W-:Y:S01]  /*8930*/  ISETP.GT.AND P4, PT, R118, 0x18, PT ;  /* 0x000000187600780c */ /* 0x000fe20003f84270 */
[--C-:B------:R-:W-:Y:S01]  /*8940*/  FFMA.FTZ R73, R73, R82, -R100.reuse ;  /* 0x0000005249497223 */ /* 0x100fe20000010864 */
[----:B------:R-:W-:Y:S01]  /*8950*/  FMNMX.FTZ R13, R93, R128, !PT ;  /* 0x000000805d0d7209 */ /* 0x000fe20007810000 */
[-CC-:B------:R-:W-:Y:S01]  /*8960*/  FFMA.FTZ R77, R77, R82.reuse, -R100.reuse ;  /* 0x000000524d4d7223 */ /* 0x180fe20000010864 */
[----:B------:R-:W-:Y:S01]  /*8970*/  FSEL R15, R15, -INF , P4 ;  /* 0xff8000000f0f7808 */ /* 0x000fe20002000000 */
[----:B------:R-:W-:Y:S01]  /*8980*/  MUFU.TANH R112, R112 ;  /* 0x0000007000707308 */ /* 0x000fe20000002400 */
[----:B------:R-:W-:Y:S01]  /*8990*/  FMNMX.FTZ R128, R14, R13, !PT ;  /* 0x0000000d0e807209 */ /* 0x000fe20007810000 */
[-CC-:B----4-:R-:W-:Y:S01]  /*89a0*/  FFMA.FTZ R130, R89, R82.reuse, -R100.reuse ;  /* 0x0000005259827223 */ /* 0x190fe20000010864 */
[----:B------:R-:W-:Y:S01]  /*89b0*/  ISETP.GT.AND P5, PT, R118, 0x20, PT ;  /* 0x000000207600780c */ /* 0x000fe20003fa4270 */
[-CC-:B------:R-:W-:Y:S01]  /*89c0*/  FFMA.FTZ R80, R80, R82.reuse, -R100.reuse ;  /* 0x0000005250507223 */ /* 0x180fe20000010864 */
[----:B------:R-:W-:Y:S01]  /*89d0*/  FSEL R89, R20, -INF , P6 ;  /* 0xff80000014597808 */ /* 0x000fe20003000000 */
[----:B------:R-:W-:Y:S01]  /*89e0*/  FFMA.FTZ R20, R99, R82, -R100 ;  /* 0x0000005263147223 */ /* 0x000fe20000010864 */
[----:B------:R-:W-:-:S02]  /*89f0*/  WARPGROUP.DEPBAR.LE gsb0, 0x0 ;  /* 0x00008000000079c5 */ /* 0x000fc40000010000 */
[----:B------:R-:W-:Y:S01]  /*8a00*/  WARPGROUP.ARRIVE ;  /* 0x00000000000079c5 */ /* 0x000fe20000000000 */
[----:B------:R-:W-:Y:S01]  /*8a10*/  FMNMX.FTZ R128, R15, R128, !PT ;  /* 0x000000800f807209 */ /* 0x000fe20007810000 */
[----:B------:R-:W2:Y:S01]  /*8a20*/  MUFU.TANH R113, R113 ;  /* 0x0000007100717308 */ /* 0x000ea20000002400 */
[----:B------:R-:W-:Y:S01]  /*8a30*/  FSEL R99, R21, -INF , P5 ;  /* 0xff80000015637808 */ /* 0x000fe20002800000 */
[----:B------:R-:W-:Y:S01]  /*8a40*/  FFMA.FTZ R103, R103, R82, -R100 ;  /* 0x0000005267677223 */ /* 0x000fe20000010864 */
[----:B------:R-:W-:Y:S01]  /*8a50*/  FMNMX.FTZ R128, R89, R128, !PT ;  /* 0x0000008059807209 */ /* 0x000fe20007810000 */
[----:B------:R-:W-:Y:S01]  /*8a60*/  HGMMA.64x96x16.F32.BF16 R24, gdesc[UR28].tnspB, R24, gsb0 ;  /* 0x416000001c1879f0 */ /* 0x000fe20008001818 */
[----:B------:R-:W-:Y:S01]  /*8a70*/  UIADD3 UR28, UR6, 0x780, URZ ;  /* 0x00000780061c7890 */ /* 0x000fe2000fffe03f */
[C---:B------:R-:W-:Y:S01]  /*8a80*/  ISETP.GT.AND P4, PT, R118.reuse, 0x28, PT ;  /* 0x000000287600780c */ /* 0x040fe20003f84270 */
[----:B------:R-:W-:Y:S01]  /*8a90*/  UIADD3 UR30, UR7, 0x140, URZ ;  /* 0x00000140071e7890 */ /* 0x000fe2000fffe03f */
[----:B------:R-:W-:Y:S01]  /*8aa0*/  FMNMX.FTZ R21, R99, R128, !PT ;  /* 0x0000008063157209 */ /* 0x000fe20007810000 */
[----:B------:R-:W-:Y:S01]  /*8ab0*/  UMOV UR29, 0xc0000010 ;  /* 0xc0000010001d7882 */ /* 0x000fe20000000000 */
[----:B------:R-:W-:Y:S01]  /*8ac0*/  UMOV UR31, 0x80000020 ;  /* 0x80000020001f7882 */ /* 0x000fe20000000000 */
[----:B------:R-:W4:Y:S01]  /*8ad0*/  MUFU.TANH R114, R114 ;  /* 0x0000007200727308 */ /* 0x000f220000002400 */
[----:B------:R-:W-:-:S02]  /*8ae0*/  ISETP.GT.AND P6, PT, R118, 0x29, PT ;  /* 0x000000297600780c */ /* 0x000fc40003fc4270 */
[----:B---3--:R-:W-:Y:S02]  /*8af0*/  FSEL R121, R121, -INF , P4 ;  /* 0xff80000079797808 */ /* 0x008fe40002000000 */
[----:B------:R-:W-:Y:S02]  /*8b00*/  FMNMX.FTZ R128, R120, R21, !PT ;  /* 0x0000001578807209 */ /* 0x000fe40007810000 */
[----:B------:R-:W-:Y:S01]  /*8b10*/  ISETP.GT.AND P5, PT, R118, 0x30, PT ;  /* 0x000000307600780c */ /* 0x000fe20003fa4270 */
[----:B------:R3:W-:Y:S01]  /*8b20*/  MUFU.EX2 R13, R130 ;  /* 0x00000082000d7308 */ /* 0x0007e20000000800 */
[----:B-1----:R-:W-:Y:S02]  /*8b30*/  FSEL R122, R122, -INF , P6 ;  /* 0xff8000007a7a7808 */ /* 0x002fe40003000000 */
[----:B------:R-:W-:Y:S02]  /*8b40*/  ISETP.GT.AND P4, PT, R118, 0x38, PT ;  /* 0x000000387600780c */ /* 0x000fe40003f84270 */
[----:B--2---:R-:W-:-:S02]  /*8b50*/  FSEL R113, R113, -INF , P3 ;  /* 0xff80000071717808 */ /* 0x004fc40001800000 */
[C---:B------:R-:W-:Y:S01]  /*8b60*/  ISETP.GT.AND P6, PT, R118.reuse, 0x39, PT ;  /* 0x000000397600780c */ /* 0x040fe20003fc4270 */
[----:B------:R-:W1:Y:S01]  /*8b70*/  MUFU.TANH R115, R115 ;  /* 0x0000007300737308 */ /* 0x000e620000002400 */
[--C-:B---3--:R-:W-:Y:S01]  /*8b80*/  FFMA.FTZ R130, R101, R82, -R100.reuse ;  /* 0x0000005265827223 */ /* 0x108fe20000010864 */
[----:B------:R-:W-:Y:S02]  /*8b90*/  FMNMX.FTZ R101, R121, R128, !PT ;  /* 0x0000008079657209 */ /* 0x000fe40007810000 */
[----:B------:R-:W-:Y:S02]  /*8ba0*/  ISETP.GT.AND P3, PT, R118, 0x41, PT ;  /* 0x000000417600780c */ /* 0x000fe40003f64270 */
[----:B------:R-:W-:Y:S01]  /*8bb0*/  FMNMX.FTZ R128, R122, R101, !PT ;  /* 0x000000657a807209 */ /* 0x000fe20007810000 */
[----:B------:R-:W-:Y:S01]  /*8bc0*/  FFMA.FTZ R101, R111, R82, -R100 ;  /* 0x000000526f657223 */ /* 0x000fe20000010864 */
[----:B------:R2:W-:Y:S01]  /*8bd0*/  MUFU.EX2 R126, R132 ;  /* 0x00000084007e7308 */ /* 0x0005e20000000800 */
[----:B----4-:R-:W-:-:S02]  /*8be0*/  FSEL R111, R114, -INF , P4 ;  /* 0xff800000726f7808 */ /* 0x010fc40002000000 */
[----:B------:R-:W-:-:S05]  /*8bf0*/  ISETP.GT.AND P4, PT, R118, 0x48, PT ;  /* 0x000000487600780c */ /* 0x000fca0003f84270 */
[----:B------:R-:W3:Y:S01]  /*8c00*/  MUFU.TANH R104, R104 ;  /* 0x0000006800687308 */ /* 0x000ee20000002400 */
[----:B--2---:R-:W-:Y:S01]  /*8c10*/  FFMA.FTZ R132, R109, R82, -R100 ;  /* 0x000000526d847223 */ /* 0x004fe20000010864 */
[----:B------:R-:W-:Y:S02]  /*8c20*/  FSEL R109, R112, -INF , P5 ;  /* 0xff800000706d7808 */ /* 0x000fe40002800000 */
[----:B------:R-:W-:Y:S02]  /*8c30*/  ISETP.GT.AND P5, PT, R118, 0x40, PT ;  /* 0x000000407600780c */ /* 0x000fe40003fa4270 */
[----:B------:R-:W-:Y:S02]  /*8c40*/  FMNMX.FTZ R128, R109, R128, !PT ;  /* 0x000000806d807209 */ /* 0x000fe40007810000 */
[----:B------:R-:W2:Y:S01]  /*8c50*/  MUFU.TANH R105, R105 ;  /* 0x0000006900697308 */ /* 0x000ea20000002400 */
[----:B-1----:R-:W-:Y:S02]  /*8c60*/  FSEL R115, R115, -INF , P6 ;  /* 0xff80000073737808 */ /* 0x002fe40003000000 */
[----:B------:R-:W-:-:S04]  /*8c70*/  FMNMX.FTZ R128, R113, R128, !PT ;  /* 0x0000008071807209 */ /* 0x000fc80007810000 */
[----:B------:R-:W-:Y:S01]  /*8c80*/  FMNMX.FTZ R128, R111, R128, !PT ;  /* 0x000000806f807209 */ /* 0x000fe20007810000 */
[----:B------:R-:W-:Y:S01]  /*8c90*/  MUFU.TANH R106, R106 ;  /* 0x0000006a006a7308 */ /* 0x000fe20000002400 */
[----:B---3--:R-:W-:Y:S02]  /*8ca0*/  FSEL R114, R104, -INF , P5 ;  /* 0xff80000068727808 */ /* 0x008fe40002800000 */
[----:B------:R-:W-:-:S05]  /*8cb0*/  ISETP.GT.AND P5, PT, R118, 0x49, PT ;  /* 0x000000497600780c */ /* 0x000fca0003fa4270 */
[----:B------:R-:W1:Y:S01]  /*8cc0*/  MUFU.TANH R107, R107 ;  /* 0x0000006b006b7308 */ /* 0x000e620000002400 */
[----:B--2---:R-:W-:Y:S02]  /*8cd0*/  FSEL R105, R105, -INF , P3 ;  /* 0xff80000069697808 */ /* 0x004fe40001800000 */
[----:B------:R-:W-:-:S05]  /*8ce0*/  ISETP.GT.AND P3, PT, R118, 0x50, PT ;  /* 0x000000507600780c */ /* 0x000fca0003f64270 */
[----:B------:R2:W-:Y:S08]  /*8cf0*/  MUFU.EX2 R21, R130 ;  /* 0x0000008200157308 */ /* 0x0005f00000000800 */
[----:B------:R-:W3:Y:S01]  /*8d00*/  MUFU.TANH R96, R96 ;  /* 0x0000006000607308 */ /* 0x000ee20000002400 */
[----:B--2---:R-:W-:Y:S01]  /*8d10*/  FFMA.FTZ R130, R81, R82, -R100 ;  /* 0x0000005251827223 */ /* 0x004fe20000010864 */
[----:B------:R-:W-:-:S02]  /*8d20*/  FMNMX.FTZ R81, R115, R128, !PT ;  /* 0x0000008073517209 */ /* 0x000fc40007810000 */
[----:B-1----:R-:W-:Y:S02]  /*8d30*/  FSEL R107, R107, -INF , P5 ;  /* 0xff8000006b6b7808 */ /* 0x002fe40002800000 */
[----:B------:R-:W-:Y:S01]  /*8d40*/  FMNMX.FTZ R128, R114, R81, !PT ;  /* 0x0000005172807209 */ /* 0x000fe20007810000 */
[-CC-:B------:R-:W-:Y:S01]  /*8d50*/  FFMA.FTZ R81, R117, R82.reuse, -R100.reuse ;  /* 0x0000005275517223 */ /* 0x180fe20000010864 */
[----:B------:R-:W1:Y:S01]  /*8d60*/  MUFU.TANH R97, R97 ;  /* 0x0000006100617308 */ /* 0x000e620000002400 */
[----:B------:R-:W-:Y:S01]  /*8d70*/  FSEL R117, R106, -INF , P4 ;  /* 0xff8000006a757808 */ /* 0x000fe20002000000 */
[----:B------:R-:W-:Y:S01]  /*8d80*/  FFMA.FTZ R106, R119, R82, -R100 ;  /* 0x00000052776a7223 */ /* 0x000fe20000010864 */
[----:B------:R-:W-:Y:S02]  /*8d90*/  FMNMX.FTZ R128, R105, R128, !PT ;  /* 0x0000008069807209 */ /* 0x000fe40007810000 */
[----:B------:R-:W-:Y:S02]  /*8da0*/  ISETP.GT.AND P4, PT, R118, 0x51, PT ;  /* 0x000000517600780c */ /* 0x000fe40003f84270 */
[----:B------:R-:W-:Y:S01]  /*8db0*/  FMNMX.FTZ R128, R117, R128, !PT ;  /* 0x0000008075807209 */ /* 0x000fe20007810000 */
[----:B------:R-:W2:Y:S01]  /*8dc0*/  MUFU.TANH R72, R72 ;  /* 0x0000004800487308 */ /* 0x000ea20000002400 */
[----:B---3--:R-:W-:-:S02]  /*8dd0*/  FSEL R96, R96, -INF , P3 ;  /* 0xff80000060607808 */ /* 0x008fc40001800000 */
[----:B------:R-:W-:Y:S02]  /*8de0*/  FMNMX.FTZ R119, R107, R128, !PT ;  /* 0x000000806b777209 */ /* 0x000fe40007810000 */
[----:B------:R-:W-:Y:S01]  /*8df0*/  ISETP.GT.AND P5, PT, R118, 0x58, PT ;  /* 0x000000587600780c */ /* 0x000fe20003fa4270 */
[----:B------:R-:W-:Y:S02]  /*8e00*/  WARPGROUP.DEPBAR.LE gsb0, 0x0 ;  /* 0x00008000000079c5 */ /* 0x000fe40000010000 */
[----:B------:R-:W-:Y:S01]  /*8e10*/  WARPGROUP.ARRIVE ;  /* 0x00000000000079c5 */ /* 0x000fe20000000000 */
[----:B------:R-:W3:Y:S01]  /*8e20*/  MUFU.TANH R84, R84 ;  /* 0x0000005400547308 */ /* 0x000ee20000002400 */
[----:B-1----:R-:W-:Y:S02]  /*8e30*/  FSEL R128, R97, -INF , P4 ;  /* 0xff80000061807808 */ /* 0x002fe40002000000 */
[----:B------:R-:W-:Y:S02]  /*8e40*/  FMNMX.FTZ R119, R96, R119, !PT ;  /* 0x0000007760777209 */ /* 0x000fe40007810000 */
[----:B------:R-:W-:Y:S01]  /*8e50*/  HGMMA.64x96x16.F32.BF16 R24, gdesc[UR28].tnspB, R24, gsb0 ;  /* 0x416000001c1879f0 */ /* 0x000fe20008001818 */
[----:B------:R-:W-:Y:S01]  /*8e60*/  UIADD3 UR28, UR6, 0x900, URZ ;  /* 0x00000900061c7890 */ /* 0x000fe2000fffe03f */
[----:B------:R-:W-:Y:S01]  /*8e70*/  ISETP.GT.AND P3, PT, R118, 0x59, PT ;  /* 0x000000597600780c */ /* 0x000fe20003f64270 */
[----:B------:R-:W-:Y:S01]  /*8e80*/  UIADD3 UR30, UR7, 0x180, URZ ;  /* 0x00000180071e7890 */ /* 0x000fe2000fffe03f */
[----:B------:R-:W-:Y:S01]  /*8e90*/  MUFU.TANH R88, R88 ;  /* 0x0000005800587308 */ /* 0x000fe20000002400 */
[----:B------:R-:W-:Y:S01]  /*8ea0*/  UMOV UR29, 0xc0000010 ;  /* 0xc0000010001d7882 */ /* 0x000fe20000000000 */
[----:B------:R-:W-:Y:S01]  /*8eb0*/  UMOV UR31, 0x80000020 ;  /* 0x80000020001f7882 */ /* 0x000fe20000000000 */
[----:B------:R-:W-:-:S02]  /*8ec0*/  FMNMX.FTZ R119, R128, R119, !PT ;  /* 0x0000007780777209 */ /* 0x000fc40007810000 */
[----:B------:R-:W-:Y:S02]  /*8ed0*/  FSEL R97, R76, -INF , P3 ;  /* 0xff8000004c617808 */ /* 0x000fe40001800000 */
[C---:B------:R-:W-:Y:S01]  /*8ee0*/  ISETP.GT.AND P4, PT, R118.reuse, 0x60, PT ;  /* 0x000000607600780c */ /* 0x040fe20003f84270 */
[----:B------:R-:W1:Y:S01]  /*8ef0*/  MUFU.TANH R90, R90 ;  /* 0x0000005a005a7308 */ /* 0x000e620000002400 */
[----:B------:R-:W-:-:S07]  /*8f00*/  ISETP.GT.AND P3, PT, R118, 0x68, PT ;  /* 0x000000687600780c */ /* 0x000fce0003f64270 */
[----:B------:R2:W-:Y:S08]  /*8f10*/  MUFU.EX2 R104, R130 ;  /* 0x0000008200687308 */ /* 0x0005f00000000800 */
[----:B------:R-:W4:Y:S01]  /*8f20*/  MUFU.TANH R91, R91 ;  /* 0x0000005b005b7308 */ /* 0x000f220000002400 */
[----:B--2---:R-:W-:Y:S02]  /*8f30*/  FSEL R130, R72, -INF , P5 ;  /* 0xff80000048827808 */ /* 0x004fe40002800000 */
[----:B------:R-:W-:-:S02]  /*8f40*/  ISETP.GT.AND P5, PT, R118, 0x61, PT ;  /* 0x000000617600780c */ /* 0x000fc40003fa4270 */
[----:B------:R-:W-:Y:S02]  /*8f50*/  FMNMX.FTZ R76, R130, R119, !PT ;  /* 0x00000077824c7209 */ /* 0x000fe40007810000 */
[----:B---3--:R-:W-:Y:S01]  /*8f60*/  FSEL R119, R84, -INF , P4 ;  /* 0xff80000054777808 */ /* 0x008fe20002000000 */
[----:B------:R-:W2:Y:S01]  /*8f70*/  MUFU.TANH R92, R92 ;  /* 0x0000005c005c7308 */ /* 0x000ea20000002400 */
[----:B------:R-:W-:Y:S02]  /*8f80*/  FMNMX.FTZ R76, R97, R76, !PT ;  /* 0x0000004c614c7209 */ /* 0x000fe40007810000 */
[----:B------:R-:W-:Y:S02]  /*8f90*/  ISETP.GT.AND P4, PT, R118, 0x69, PT ;  /* 0x000000697600780c */ /* 0x000fe40003f84270 */
[----:B------:R-:W-:Y:S02]  /*8fa0*/  FMNMX.FTZ R76, R119, R76, !PT ;  /* 0x0000004c774c7209 */ /* 0x000fe40007810000 */
[----:B-1----:R-:W-:Y:S01]  /*8fb0*/  FSEL R90, R90, -INF , P3 ;  /* 0xff8000005a5a7808 */ /* 0x002fe20001800000 */
[----:B------:R1:W-:Y:S01]  /*8fc0*/  MUFU.EX2 R112, R132 ;  /* 0x0000008400707308 */ /* 0x0003e20000000800 */
[----:B----4-:R-:W-:Y:S01]  /*8fd0*/  FSEL R84, R91, -INF , P4 ;  /* 0xff8000005b547808 */ /* 0x010fe20002000000 */
[----:B------:R-:W-:Y:S01]  /*8fe0*/  FFMA.FTZ R91, R125, R82, -R100 ;  /* 0x000000527d5b7223 */ /* 0x000fe20000010864 */
[----:B------:R-:W-:-:S02]  /*8ff0*/  ISETP.GT.AND P3, PT, R118, 0x71, PT ;  /* 0x000000717600780c */ /* 0x000fc40003f64270 */
[----:B------:R-:W-:-:S03]  /*9000*/  ISETP.GT.AND P4, PT, R118, 0x78, PT ;  /* 0x000000787600780c */ /* 0x000fc60003f84270 */
[----:B------:R-:W-:Y:S01]  /*9010*/  MUFU.TANH R83, R83 ;  /* 0x0000005300537308 */ /* 0x000fe20000002400 */
[-CC-:B-1----:R-:W-:Y:S01]  /*9020*/  FFMA.FTZ R132, R123, R82.reuse, -R100.reuse ;  /* 0x000000527b847223 */ /* 0x182fe20000010864 */
[----:B------:R-:W-:Y:S01]  /*9030*/  FSEL R123, R88, -INF , P5 ;  /* 0xff800000587b7808 */ /* 0x000fe20002800000 */
[----:B------:R-:W-:Y:S01]  /*9040*/  FFMA.FTZ R88, R127, R82, -R100 ;  /* 0x000000527f587223 */ /* 0x000fe20000010864 */
[----:B------:R-:W-:Y:S02]  /*9050*/  ISETP.GT.AND P5, PT, R118, 0x70, PT ;  /* 0x000000707600780c */ /* 0x000fe40003fa4270 */
[----:B------:R-:W-:Y:S02]  /*9060*/  FMNMX.FTZ R127, R123, R76, !PT ;  /* 0x0000004c7b7f7209 */ /* 0x000fe40007810000 */
[----:B------:R-:W1:Y:S01]  /*9070*/  MUFU.TANH R86, R86 ;  /* 0x0000005600567308 */ /* 0x000e620000002400 */
[----:B--2---:R-:W-:Y:S02]  /*9080*/  FSEL R92, R92, -INF , P5 ;  /* 0xff8000005c5c7808 */ /* 0x004fe40002800000 */
[----:B------:R-:W-:-:S02]  /*9090*/  FMNMX.FTZ R127, R90, R127, !PT ;  /* 0x0000007f5a7f7209 */ /* 0x000fc40007810000 */
[----:B------:R-:W-:Y:S02]  /*90a0*/  ISETP.GT.AND P5, PT, R118, 0x79, PT ;  /* 0x000000797600780c */ /* 0x000fe40003fa4270 */
[----:B------:R-:W-:Y:S01]  /*90b0*/  FMNMX.FTZ R127, R84, R127, !PT ;  /* 0x0000007f547f7209 */ /* 0x000fe20007810000 */
[----:B------:R-:W2:Y:S03]  /*90c0*/  MUFU.TANH R87, R87 ;  /* 0x0000005700577308 */ /* 0x000ea60000002400 */
[----:B------:R-:W-:-:S05]  /*90d0*/  FMNMX.FTZ R127, R92, R127, !PT ;  /* 0x0000007f5c7f7209 */ /* 0x000fca0007810000 */
[----:B------:R-:W3:Y:S01]  /*90e0*/  MUFU.TANH R74, R74 ;  /* 0x0000004a004a7308 */ /* 0x000ee20000002400 */
[----:B-1----:R-:W-:Y:S01]  /*90f0*/  FSEL R134, R86, -INF , P4 ;  /* 0xff80000056867808 */ /* 0x002fe20002000000 */
[----:B------:R-:W-:Y:S01]  /*9100*/  FFMA.FTZ R86, R135, R82, -R100 ;  /* 0x0000005287567223 */ /* 0x000fe20000010864 */
[----:B------:R-:W-:-:S05]  /*9110*/  ISETP.GT.AND P4, PT, R118, 0x81, PT ;  /* 0x000000817600780c */ /* 0x000fca0003f84270 */
[----:B------:R-:W1:Y:S01]  /*9120*/  MUFU.TANH R94, R94 ;  /* 0x0000005e005e7308 */ /* 0x000e620000002400 */
[----:B--2---:R-:W-:Y:S01]  /*9130*/  FSEL R136, R87, -INF , P5 ;  /* 0xff80000057887808 */ /* 0x004fe20002800000 */
[----:B------:R-:W-:Y:S01]  /*9140*/  FFMA.FTZ R87, R149, R82, -R100 ;  /* 0x0000005295577223 */ /* 0x000fe20000010864 */
[----:B------:R-:W-:-:S05]  /*9150*/  ISETP.GT.AND P5, PT, R118, 0x88, PT ;  /* 0x000000887600780c */ /* 0x000fca0003fa4270 */
[----:B------:R2:W-:Y:S08]  /*9160*/  MUFU.EX2 R72, R132 ;  /* 0x0000008400487308 */ /* 0x0005f00000000800 */
[----:B------:R-:W4:Y:S01]  /*9170*/  MUFU.TANH R116, R116 ;  /* 0x0000007400747308 */ /* 0x000f220000002400 */
[----:B--2---:R-:W-:Y:S01]  /*9180*/  FSEL R132, R83, -INF , P3 ;  /* 0xff80000053847808 */ /* 0x004fe20001800000 */
[----:B------:R-:W-:-:S02]  /*9190*/  WARPGROUP.DEPBAR.LE gsb0, 0x0 ;  /* 0x00008000000079c5 */ /* 0x000fc40000010000 */
[----:B------:R-:W-:Y:S01]  /*91a0*/  WARPGROUP.ARRIVE ;  /* 0x00000000000079c5 */ /* 0x000fe20000000000 */
[----:B------:R-:W-:Y:S01]  /*91b0*/  FMNMX.FTZ R127, R132, R127, !PT ;  /* 0x0000007f847f7209 */ /* 0x000fe20007810000 */
[-CC-:B------:R-:W-:Y:S01]  /*91c0*/  FFMA.FTZ R83, R131, R82.reuse, -R100.reuse ;  /* 0x0000005283537223 */ /* 0x180fe20000010864 */
[----:B------:R-:W-:Y:S01]  /*91d0*/  ISETP.GT.AND P3, PT, R118, 0x80, PT ;  /* 0x000000807600780c */ /* 0x000fe20003f64270 */
[----:B------:R-:W2:Y:S01]  /*91e0*/  MUFU.TANH R110, R110 ;  /* 0x0000006e006e7308 */ /* 0x000ea20000002400 */
[----:B------:R-:W-:Y:S01]  /*91f0*/  FMNMX.FTZ R127, R134, R127, !PT ;  /* 0x0000007f867f7209 */ /* 0x000fe20007810000 */
[----:B------:R-:W-:Y:S01]  /*9200*/  HGMMA.64x96x16.F32.BF16 R24, gdesc[UR28].tnspB, R24, gsb0 ;  /* 0x416000001c1879f0 */ /* 0x000fe20008001818 */
[----:B------:R-:W-:Y:S01]  /*9210*/  UIADD3 UR28, UR6, 0xa80, URZ ;  /* 0x00000a80061c7890 */ /* 0x000fe2000fffe03f */
[----:B---3--:R-:W-:Y:S01]  /*9220*/  FSEL R138, R74, -INF , P3 ;  /* 0xff8000004a8a7808 */ /* 0x008fe20001800000 */
[----:B------:R-:W-:Y:S01]  /*9230*/  UIADD3 UR30, UR7, 0x1c0, URZ ;  /* 0x000001c0071e7890 */ /* 0x000fe2000fffe03f */
[----:B------:R-:W-:Y:S01]  /*9240*/  FMNMX.FTZ R127, R136, R127, !PT ;  /* 0x0000007f887f7209 */ /* 0x000fe20007810000 */
[----:B------:R-:W-:Y:S01]  /*9250*/  UMOV UR29, 0xc0000010 ;  /* 0xc0000010001d7882 */ /* 0x000fe20000000000 */
[----:B------:R-:W-:Y:S01]  /*9260*/  UMOV UR31, 0x80000020 ;  /* 0x80000020001f7882 */ /* 0x000fe20000000000 */
[----:B-1----:R-:W-:Y:S01]  /*9270*/  FSEL R140, R94, -INF , P4 ;  /* 0xff8000005e8c7808 */ /* 0x002fe20002000000 */
[-CC-:B------:R-:W-:Y:S01]  /*9280*/  FFMA.FTZ R94, R137, R82.reuse, -R100.reuse ;  /* 0x00000052895e7223 */ /* 0x180fe20000010864 */
[----:B------:R-:W-:Y:S01]  /*9290*/  FMNMX.FTZ R127, R138, R127, !PT ;  /* 0x0000007f8a7f7209 */ /* 0x000fe20007810000 */
[----:B------:R1:W-:Y:S01]  /*92a0*/  MUFU.EX2 R76, R88 ;  /* 0x00000058004c7308 */ /* 0x0003e20000000800 */
[----:B------:R-:W-:Y:S01]  /*92b0*/  ISETP.GT.AND P3, PT, R118, 0x89, PT ;  /* 0x000000897600780c */ /* 0x000fe20003f64270 */
[-CC-:B------:R-:W-:Y:S01]  /*92c0*/  FFMA.FTZ R118, R155, R82.reuse, -R100.reuse ;  /* 0x000000529b767223 */ /* 0x180fe20000010864 */
[----:B----4-:R-:W-:Y:S01]  /*92d0*/  FSEL R142, R116, -INF , P5 ;  /* 0xff800000748e7808 */ /* 0x010fe20002800000 */
[----:B------:R-:W-:Y:S01]  /*92e0*/  FFMA.FTZ R131, R139, R82, -R100 ;  /* 0x000000528b837223 */ /* 0x000fe20000010864 */
[----:B------:R-:W-:-:S02]  /*92f0*/  FMNMX.FTZ R127, R140, R127, !PT ;  /* 0x0000007f8c7f7209 */ /* 0x000fc40007810000 */
[----:B--2---:R-:W-:Y:S01]  /*9300*/  FSEL R152, R110, -INF , P3 ;  /* 0xff8000006e987808 */ /* 0x004fe20001800000 */
[----:B------:R2:W-:Y:S01]  /*9310*/  MUFU.EX2 R74, R129 ;  /* 0x00000081004a7308 */ /* 0x0005e20000000800 */
[----:B------:R-:W-:Y:S01]  /*9320*/  FMNMX.FTZ R127, R142, R127, !PT ;  /* 0x0000007f8e7f7209 */ /* 0x000fe20007810000 */
[-CC-:B------:R-:W-:Y:S01]  /*9330*/  FFMA.FTZ R110, R133, R82.reuse, -R100.reuse ;  /* 0x00000052856e7223 */ /* 0x180fe20000010864 */
[-CC-:B-1----:R-:W-:Y:S01]  /*9340*/  FFMA.FTZ R88, R153, R82.reuse, -R100.reuse ;  /* 0x0000005299587223 */ /* 0x182fe20000010864 */
[----:B------:R-:W-:Y:S01]  /*9350*/  FFMA.FTZ R133, R157, R82, -R100 ;  /* 0x000000529d857223 */ /* 0x000fe20000010864 */
[----:B------:R-:W-:-:S03]  /*9360*/  FMNMX.FTZ R127, R152, R127, !PT ;  /* 0x0000007f987f7209 */ /* 0x000fc60007810000 */
[----:B------:R-:W-:Y:S01]  /*9370*/  MUFU.EX2 R102, R102 ;  /* 0x0000006600667308 */ /* 0x000fe20000000800 */
[--C-:B--2---:R-:W-:Y:S01]  /*9380*/  FFMA.FTZ R129, R143, R82, -R100.reuse ;  /* 0x000000528f817223 */ /* 0x104fe20000010864 */
[----:B------:R-:W1:Y:S06]  /*9390*/  SHFL.BFLY PT, R116, R127, 0x2, 0x1f ;  /* 0x0c401f007f747f89 */ /* 0x000e6c00000e0000 */
        /* <DEDUP_REMOVED lines=9> */
[----:B-1----:R-:W-:-:S07]  /*9430*/  FMNMX.FTZ R155, R125, R154, !PT ;  /* 0x0000009a7d9b7209 */ /* 0x002fce0007810000 */
[----:B------:R-:W-:Y:S01]  /*9440*/  MUFU.EX2 R81, R81 ;  /* 0x0000005100517308 */ /* 0x000fe20000000800 */
[----:B------:R-:W-:Y:S02]  /*9450*/  FSEL R125, R75, RZ, P2 ;  /* 0x000000ff4b7d7208 */ /* 0x000fe40001000000 */
[C---:B------:R-:W-:Y:S01]  /*9460*/  FSETP.NEU.FTZ.AND P2, PT, R155.reuse, -INF , PT ;  /* 0xff8000009b00780b */ /* 0x040fe20003f5d000 */
[-C--:B------:R-:W-:Y:S02]  /*9470*/  FMUL.FTZ R137, R155, R82.reuse ;  /* 0x000000529b897220 */ /* 0x080fe40000410000 */
[----:B------:R-:W-:Y:S02]  /*9480*/  FADD.FTZ R125, -R125, R8 ;  /* 0x000000087d7d7221 */ /* 0x000fe40000010100 */
[----:B------:R-:W-:Y:S01]  /*9490*/  MUFU.EX2 R106, R106 ;  /* 0x0000006a006a7308 */ /* 0x000fe20000000800 */
[----:B------:R-:W-:Y:S01]  /*94a0*/  FSEL R137, R137, RZ, P2 ;  /* 0x000000ff89897208 */ /* 0x000fe20001000000 */
[----:B------:R-:W-:-:S04]  /*94b0*/  FMUL.FTZ R135, R125, R82 ;  /* 0x000000527d877220 */ /* 0x000fc80000410000 */
[-CC-:B------:R-:W-:Y:S01]  /*94c0*/  FFMA.FTZ R8, R108, R82.reuse, -R137.reuse ;  /* 0x000000526c087223 */ /* 0x180fe20000010889 */
[----:B------:R-:W-:Y:S01]  /*94d0*/  FSEL R108, R155, RZ, P2 ;  /* 0x000000ff9b6c7208 */ /* 0x000fe20001000000 */
[-CC-:B------:R-:W-:Y:S01]  /*94e0*/  FFMA.FTZ R100, R105, R82.reuse, -R137.reuse ;  /* 0x0000005269647223 */ /* 0x180fe20000010889 */
[----:B------:R-:W-:Y:S01]  /*94f0*/  ISETP.GE.U32.AND P2, PT, R2, 0x180, PT ;  /* 0x000001800200780c */ /* 0x000fe20003f46070 */
[-CC-:B------:R-:W-:Y:S01]  /*9500*/  FFMA.FTZ R139, R12, R82.reuse, -R137.reuse ;  /* 0x000000520c8b7223 */ /* 0x180fe20000010889 */
[-C--:B------:R-:W-:Y:S01]  /*9510*/  FFMA.FTZ R12, R99, R82.reuse, -R137 ;  /* 0x00000052630c7223 */ /* 0x080fe20000010889 */
[----:B------:R-:W-:Y:S02]  /*9520*/  WARPGROUP.DEPBAR.LE gsb0, 0x0 ;  /* 0x00008000000079c5 */ /* 0x000fe40000010000 */
[----:B------:R-:W-:Y:S01]  /*9530*/  WARPGROUP.ARRIVE ;  /* 0x00000000000079c5 */ /* 0x000fe20000000000 */
[----:B------:R-:W-:Y:S01]  /*9540*/  FADD.FTZ R105, -R108, R5 ;  /* 0x000000056c697221 */ /* 0x000fe20000010100 */
[----:B------:R-:W-:Y:S01]  /*9550*/  VIADD R5, R16, 0x9 ;  /* 0x0000000910057836 */ /* 0x000fe20000000000 */
[----:B------:R-:W1:Y:S01]  /*9560*/  MUFU.EX2 R135, R135 ;  /* 0x0000008700877308 */ /* 0x000e620000000800 */
[-CC-:B------:R-:W-:Y:S01]  /*9570*/  FFMA.FTZ R125, R10, R82.reuse, -R137.reuse ;  /* 0x000000520a7d7223 */ /* 0x180fe20000010889 */
[-CC-:B------:R-:W-:Y:S01]  /*9580*/  FFMA.FTZ R156, R89, R82.reuse, -R137.reuse ;  /* 0x00000052599c7223 */ /* 0x180fe20000010889 */
[----:B------:R-:W-:Y:S01]  /*9590*/  HGMMA.64x96x16.F32.BF16 R24, gdesc[UR28].tnspB, R24, gsb0 ;  /* 0x416000001c1879f0 */ /* 0x000fe20008001818 */
[----:B------:R-:W-:Y:S01]  /*95a0*/  UIADD3 UR28, UR6, 0xc00, URZ ;  /* 0x00000c00061c7890 */ /* 0x000fe2000fffe03f */
[----:B------:R-:W-:Y:S01]  /*95b0*/  SEL R99, R5, 0x9, !P2 ;  /* 0x0000000905637807 */ /* 0x000fe20005000000 */
[----:B------:R-:W-:Y:S01]  /*95c0*/  UIADD3 UR30, UR7, 0x200, URZ ;  /* 0x00000200071e7890 */ /* 0x000fe2000fffe03f */
[-C--:B------:R-:W-:Y:S01]  /*95d0*/  FMUL.FTZ R5, R105, R82.reuse ;  /* 0x0000005269057220 */ /* 0x080fe20000410000 */
[----:B------:R-:W-:Y:S01]  /*95e0*/  UMOV UR29, 0xc0000010 ;  /* 0xc0000010001d7882 */ /* 0x000fe20000000000 */
[----:B------:R-:W-:Y:S01]  /*95f0*/  UMOV UR31, 0x80000020 ;  /* 0x80000020001f7882 */ /* 0x000fe20000000000 */
[----:B------:R-:W-:Y:S01]  /*9600*/  MUFU.EX2 R8, R8 ;  /* 0x0000000800087308 */ /* 0x000fe20000000800 */
[-CC-:B------:R-:W-:Y:S01]  /*9610*/  FFMA.FTZ R10, R124, R82.reuse, -R137.reuse ;  /* 0x000000527c0a7223 */ /* 0x180fe20000010889 */
        /* <DEDUP_REMOVED lines=8> */
[----:B-1----:R-:W-:Y:S01]  /*96a0*/  FFMA.FTZ R114, R135, R3, R102 ;  /* 0x0000000387727223 */ /* 0x002fe20000010066 */
[-CC-:B------:R-:W-:Y:S01]  /*96b0*/  FFMA.FTZ R93, R109, R82.reuse, -R137.reuse ;  /* 0x000000526d5d7223 */ /* 0x180fe20000010889 */
[-CC-:B------:R-:W-:Y:S01]  /*96c0*/  FFMA.FTZ R109, R111, R82.reuse, -R137.reuse ;  /* 0x000000526f6d7223 */ /* 0x180fe20000010889 */
[-CC-:B------:R-:W-:Y:S01]  /*96d0*/  FFMA.FTZ R111, R107, R82.reuse, -R137.reuse ;  /* 0x000000526b6f7223 */ /* 0x180fe20000010889 */
[----:B------:R-:W-:Y:S01]  /*96e0*/  @!P1 IADD3 R105, R113, 0x31c40, RZ ;  /* 0x00031c4071699810 */ /* 0x000fe20007ffe0ff */
[-CC-:B------:R-:W-:Y:S01]  /*96f0*/  FFMA.FTZ R154, R14, R82.reuse, -R137.reuse ;  /* 0x000000520e9a7223 */ /* 0x180fe20000010889 */
[----:B------:R-:W-:Y:S01]  /*9700*/  MUFU.EX2 R125, R125 ;  /* 0x0000007d007d7308 */ /* 0x000fe20000000800 */
[----:B------:R-:W-:Y:S01]  /*9710*/  FADD.FTZ R107, R95, R114 ;  /* 0x000000725f6b7221 */ /* 0x000fe20000010000 */
[-C--:B------:R-:W-:Y:S01]  /*9720*/  FFMA.FTZ R3, R96, R82.reuse, -R137 ;  /* 0x0000005260037223 */ /* 0x080fe20000010889 */
[----:B------:R-:W-:Y:S01]  /*9730*/  @!P1 PRMT R105, RZ, 0x654, R105 ;  /* 0x00000654ff699816 */ /* 0x000fe20000000069 */
[----:B------:R-:W-:Y:S01]  /*9740*/  FFMA.FTZ R14, R121, R82, -R137 ;  /* 0x00000052790e7223 */ /* 0x000fe20000010889 */
[----:B------:R-:W-:Y:S01]  /*9750*/  FADD.FTZ R114, R98, R107 ;  /* 0x0000006b62727221 */ /* 0x000fe20000010000 */
[----:B------:R-:W-:Y:S01]  /*9760*/  F2FP.BF16.F32.PACK_AB R124, R9, R78 ;  /* 0x0000004e097c723e */ /* 0x000fe200000010ff */
[--C-:B------:R-:W-:Y:S01]  /*9770*/  FFMA.FTZ R121, R122, R82, -R137.reuse ;  /* 0x000000527a797223 */ /* 0x100fe20000010889 */
[----:B------:R-:W-:Y:S01]  /*9780*/  MUFU.EX2 R10, R10 ;  /* 0x0000000a000a7308 */ /* 0x000fe20000000800 */
[----:B--2---:R-:W-:Y:S01]  /*9790*/  FFMA.FTZ R96, R5, R0, R8 ;  /* 0x0000000005607223 */ /* 0x004fe20000010008 */
[----:B------:R-:W-:Y:S01]  /*97a0*/  F2FP.BF16.F32.PACK_AB R98, R79, R98 ;  /* 0x000000624f62723e */ /* 0x000fe200000010ff */
[----:B------:R-:W-:Y:S01]  /*97b0*/  FFMA.FTZ R122, R115, R82, -R137 ;  /* 0x00000052737a7223 */ /* 0x000fe20000010889 */
[----:B------:R-:W-:-:S02]  /*97c0*/  IMAD.U32 R115, RZ, RZ, UR45 ;  /* 0x0000002dff737e24 */ /* 0x000fc4000f8e00ff */
[-CC-:B------:R-:W-:Y:S01]  /*97d0*/  FFMA.FTZ R108, R117, R82.reuse, -R137.reuse ;  /* 0x00000052756c7223 */ /* 0x180fe20000010889 */
[-CC-:B------:R-:W-:Y:S01]  /*97e0*/  FFMA.FTZ R0, R128, R82.reuse, -R137.reuse ;  /* 0x0000005280007223 */ /* 0x180fe20000010889 */
[-CC-:B------:R-:W-:Y:S01]  /*97f0*/  FFMA.FTZ R130, R130, R82.reuse, -R137.reuse ;  /* 0x0000005282827223 */ /* 0x180fe20000010889 */
[----:B------:R-:W-:Y:S01]  /*9800*/  MUFU.EX2 R139, R139 ;  /* 0x0000008b008b7308 */ /* 0x000fe20000000800 */
[----:B------:R-:W-:Y:S01]  /*9810*/  @!P1 LEA R113, R115, UR47, 0x3 ;  /* 0x0000002f73719c11 */ /* 0x000fe2000f8e18ff */
[-CC-:B------:R-:W-:Y:S01]  /*9820*/  FFMA.FTZ R123, R123, R82.reuse, -R137.reuse ;  /* 0x000000527b7b7223 */ /* 0x180fe20000010889 */
[-CC-:B------:R-:W-:Y:S01]  /*9830*/  FFMA.FTZ R90, R90, R82.reuse, -R137.reuse ;  /* 0x000000525a5a7223 */ /* 0x180fe20000010889 */
[-CC-:B------:R-:W-:Y:S01]  /*9840*/  FFMA.FTZ R92, R92, R82.reuse, -R137.reuse ;  /* 0x000000525c5c7223 */ /* 0x180fe20000010889 */
[-CC-:B------:R-:W-:Y:S01]  /*9850*/  FFMA.FTZ R132, R132, R82.reuse, -R137.reuse ;  /* 0x0000005284847223 */ /* 0x180fe20000010889 */
[----:B------:R-:W-:Y:S02]  /*9860*/  @!P1 VIADD R113, R113, 0x31c60 ;  /* 0x00031c6071719836 */ /* 0x000fe40000000000 */
[-CC-:B------:R-:W-:Y:S01]  /*9870*/  FFMA.FTZ R134, R134, R82.reuse, -R137.reuse ;  /* 0x0000005286867223 */ /* 0x180fe20000010889 */
[----:B------:R-:W-:Y:S01]  /*9880*/  MUFU.EX2 R127, R127 ;  /* 0x0000007f007f7308 */ /* 0x000fe20000000800 */
[-CC-:B------:R-:W-:Y:S01]  /*9890*/  FFMA.FTZ R136, R136, R82.reuse, -R137.reuse ;  /* 0x0000005288887223 */ /* 0x180fe20000010889 */
[-C--:B------:R-:W-:Y:S01]  /*98a0*/  FFMA.FTZ R138, R138, R82.reuse, -R137 ;  /* 0x000000528a8a7223 */ /* 0x080fe20000010889 */
[----:B------:R-:W-:Y:S01]  /*98b0*/  @!P1 PRMT R113, RZ, 0x654, R113 ;  /* 0x00000654ff719816 */ /* 0x000fe20000000071 */
[-CC-:B------:R-:W-:Y:S01]  /*98c0*/  FFMA.FTZ R140, R140, R82.reuse, -R137.reuse ;  /* 0x000000528c8c7223 */ /* 0x180fe20000010889 */
[----:B------:R-:W-:Y:S01]  /*98d0*/  FFMA.FTZ R142, R142, R82, -R137 ;  /* 0x000000528e8e7223 */ /* 0x000fe20000010889 */
[----:B------:R-:W-:Y:S01]  /*98e0*/  ISETP.LT.AND P2, PT, R4, UR60, PT ;  /* 0x0000003c04007c0c */ /* 0x000fe2000bf41270 */
[----:B------:R-:W-:Y:S01]  /*98f0*/  UIADD3 UR6, UR60, -0x1, URZ ;  /* 0xffffffff3c067890 */ /* 0x000fe2000fffe03f */
[----:B------:R-:W-:Y:S01]  /*9900*/  MUFU.EX2 R154, R154 ;  /* 0x0000009a009a7308 */ /* 0x000fe20000000800 */
[----:B------:R-:W-:-:S05]  /*9910*/  UMOV UR45, UR46 ;  /* 0x0000002e002d7c82 */ /* 0x000fca0008000000 */
[----:B------:R-:W-:Y:S02]  /*9920*/  UMOV UR60, UR6 ;  /* 0x00000006003c7c82 */ /* 0x000fe40008000000 */
        /* <DEDUP_REMOVED lines=8> */
[----:B------:R-:W-:Y:S07]  /*99b0*/  HGMMA.64x96x16.F32.BF16 R24, gdesc[UR28].tnspB, R24, gsb0 ;  /* 0x416000001c1879f0 */ /* 0x000fee0008001818 */
[----:B------:R-:W-:Y:S08]  /*99c0*/  MUFU.EX2 R93, R93 ;  /* 0x0000005d005d7308 */ /* 0x000ff00000000800 */
[----:B------:R-:W-:Y:S08]  /*99d0*/  MUFU.EX2 R120, R120 ;  /* 0x0000007800787308 */ /* 0x000ff00000000800 */
[----:B------:R-:W-:Y:S08]  /*99e0*/  MUFU.EX2 R109, R109 ;  /* 0x0000006d006d7308 */ /* 0x000ff00000000800 */
[----:B------:R-:W1:Y:S08]  /*99f0*/  MUFU.EX2 R122, R122 ;  /* 0x0000007a007a7308 */ /* 0x000e700000000800 */
[----:B------:R-:W2:Y:S08]  /*9a00*/  MUFU.EX2 R85, R85 ;  /* 0x0000005500557308 */ /* 0x000eb00000000800 */
[----:B------:R-:W3:Y:S01]  /*9a10*/  MUFU.EX2 R15, R15 ;  /* 0x0000000f000f7308 */ /* 0x000ee20000000800 */
[----:B-1----:R-:W-:-:S07]  /*9a20*/  F2FP.BF16.F32.PACK_AB R107, R122, R109 ;  /* 0x0000006d7a6b723e */ /* 0x002fce00000010ff */
[----:B------:R-:W1:Y:S08]  /*9a30*/  MUFU.EX2 R100, R100 ;  /* 0x0000006400647308 */ /* 0x000e700000000800 */
[----:B------:R-:W4:Y:S08]  /*9a40*/  MUFU.EX2 R91, R91 ;  /* 0x0000005b005b7308 */ /* 0x000f300000000800 */
[----:B------:R-:W5:Y:S08]  /*9a50*/  MUFU.EX2 R108, R108 ;  /* 0x0000006c006c7308 */ /* 0x000f700000000800 */
[----:B------:R-:W5:Y:S08]  /*9a60*/  MUFU.EX2 R73, R73 ;  /* 0x0000004900497308 */ /* 0x000f700000000800 */
[----:B------:R-:W5:Y:S08]  /*9a70*/  MUFU.EX2 R111, R111 ;  /* 0x0000006f006f7308 */ /* 0x000f700000000800 */
[----:B------:R-:W-:Y:S08]  /*9a80*/  MUFU.EX2 R3, R3 ;  /* 0x0000000300037308 */ /* 0x000ff00000000800 */
[----:B------:R-:W-:Y:S01]  /*9a90*/  MUFU.EX2 R83, R83 ;  /* 0x0000005300537308 */ /* 0x000fe20000000800 */
[----:B------:R-:W-:-:S02]  /*9aa0*/  WARPGROUP.DEPBAR.LE gsb0, 0x0 ;  /* 0x00008000000079c5 */ /* 0x000fc40000010000 */
[----:B------:R2:W-:Y:S06]  /*9ab0*/  BAR.ARV R99, 0x100 ;  /* 0x000400630000751d */ /* 0x0005ec0000002000 */
[----:B------:R3:W-:Y:S01]  /*9ac0*/  @!P1 SYNCS.ARRIVE.TRANS64.RED.A1T0 RZ, [R105+URZ], RZ ;  /* 0x000000ff69ff99a7 */ /* 0x0007e2000810043f */
[----:B------:R-:W-:Y:S01]  /*9ad0*/  MUFU.EX2 R0, R0 ;  /* 0x0000000000007308 */ /* 0x000fe20000000800 */
[----:B--2---:R-:W-:Y:S01]  /*9ae0*/  FADD.FTZ R99, R125, R96 ;  /* 0x000000607d637221 */ /* 0x004fe20000010000 */
[----:B------:R-:W-:Y:S01]  /*9af0*/  F2FP.BF16.F32.PACK_AB R96, R95, R102 ;  /* 0x000000665f60723e */ /* 0x000fe200000010ff */
[----:B------:R-:W-:Y:S01]  /*9b00*/  FFMA.FTZ R95, R97, R82, -R137 ;  /* 0x00000052615f7223 */ /* 0x000fe20000010889 */
[----:B------:R-:W-:Y:S01]  /*9b10*/  F2FP.BF16.F32.PACK_AB R97, R125, R8 ;  /* 0x000000087d61723e */ /* 0x000fe200000010ff */
[----:B------:R-:W-:Y:S01]  /*9b20*/  FADD.FTZ R102, R10, R99 ;  /* 0x000000630a667221 */ /* 0x000fe20000010000 */
[----:B------:R-:W-:Y:S01]  /*9b30*/  F2FP.BF16.F32.PACK_AB R99, R139, R10 ;  /* 0x0000000a8b63723e */ /* 0x000fe200000010ff */
[----:B---3--:R-:W-:Y:S01]  /*9b40*/  FADD.FTZ R105, R79, R114 ;  /* 0x000000724f697221 */ /* 0x008fe20000010000 */
[----:B------:R2:W-:Y:S01]  /*9b50*/  @!P1 SYNCS.ARRIVE.TRANS64.RED.A1T0 RZ, [R113+URZ], RZ ;  /* 0x000000ff71ff99a7 */ /* 0x0005e2000810043f */
[----:B------:R-:W-:Y:S01]  /*9b60*/  FADD.FTZ R102, R139, R102 ;  /* 0x000000668b667221 */ /* 0x000fe20000010000 */
[----:B------:R-:W-:Y:S01]  /*9b70*/  MUFU.EX2 R110, R110 ;  /* 0x0000006e006e7308 */ /* 0x000fe20000000800 */
[----:B------:R-:W-:Y:S01]  /*9b80*/  FADD.FTZ R114, R78, R105 ;  /* 0x000000694e727221 */ /* 0x000fe20000010000 */
[----:B------:R4:W-:Y:S01]  /*9b90*/  STSM.16.M88.4 [R22+0x24300], R96 ;  /* 0x0243006016007844 */ /* 0x0009e20000000200 */
[----:B------:R-:W-:Y:S01]  /*9ba0*/  F2FP.BF16.F32.PACK_AB R125, R154, R127 ;  /* 0x0000007f9a7d723e */ /* 0x000fe200000010ff */
[----:B------:R-:W-:Y:S01]  /*9bb0*/  FMUL.FTZ R26, R26, R5 ;  /* 0x000000051a1a7220 */ /* 0x000fe20000410000 */
[----:B------:R-:W-:Y:S01]  /*9bc0*/  FADD.FTZ R114, R9, R114 ;  /* 0x0000007209727221 */ /* 0x000fe20000010000 */
[----:B------:R-:W-:Y:S01]  /*9bd0*/  FADD.FTZ R9, R127, R102 ;  /* 0x000000667f097221 */ /* 0x000fe20000010000 */
[-C--:B--2---:R-:W-:Y:S01]  /*9be0*/  FFMA.FTZ R113, R84, R82.reuse, -R137 ;  /* 0x0000005254717223 */ /* 0x084fe20000010889 */
[----:B------:R-:W-:Y:S01]  /*9bf0*/  MUFU.EX2 R78, R130 ;  /* 0x00000082004e7308 */ /* 0x000fe20000000800 */
[----:B------:R-:W-:Y:S01]  /*9c00*/  FADD.FTZ R79, R11, R114 ;  /* 0x000000720b4f7221 */ /* 0x000fe20000010000 */
[----:B------:R-:W-:Y:S01]  /*9c10*/  FADD.FTZ R102, R154, R9 ;  /* 0x000000099a667221 */ /* 0x000fe20000010000 */
[----:B------:R-:W-:Y:S01]  /*9c20*/  F2FP.BF16.F32.PACK_AB R127, R156, R141 ;  /* 0x0000008d9c7f723e */ /* 0x000fe200000010ff */
[----:B------:R-:W-:Y:S01]  /*9c30*/  FMUL.FTZ R27, R27, R5 ;  /* 0x000000051b1b7220 */ /* 0x000fe20000410000 */
[C---:B------:R-:W-:Y:S01]  /*9c40*/  FADD.FTZ R114, R126.reuse, R79 ;  /* 0x0000004f7e727221 */ /* 0x040fe20000010000 */
[----:B------:R-:W-:Y:S01]  /*9c50*/  F2FP.BF16.F32.PACK_AB R126, R126, R11 ;  /* 0x0000000b7e7e723e */ /* 0x000fe200000010ff */
[----:B------:R-:W-:Y:S01]  /*9c60*/  FADD.FTZ R9, R141, R102 ;  /* 0x000000668d097221 */ /* 0x000fe20000010000 */
[----:B------:R-:W-:Y:S01]  /*9c70*/  MUFU.EX2 R86, R86 ;  /* 0x0000005600567308 */ /* 0x000fe20000000800 */
[----:B------:R-:W-:Y:S01]  /*9c80*/  FADD.FTZ R11, R13, R114 ;  /* 0x000000720d0b7221 */ /* 0x000fe20000010000 */
[-C--:B------:R-:W-:Y:S01]  /*9c90*/  FFMA.FTZ R79, R119, R82.reuse, -R137 ;  /* 0x00000052774f7223 */ /* 0x080fe20000010889 */
[----:B------:R-:W-:Y:S01]  /*9ca0*/  FADD.FTZ R9, R156, R9 ;  /* 0x000000099c097221 */ /* 0x000fe20000010000 */
[----:B------:R-:W-:Y:S01]  /*9cb0*/  FFMA.FTZ R137, R152, R82, -R137 ;  /* 0x0000005298897223 */ /* 0x000fe20000010889 */
[----:B------:R-:W-:Y:S01]  /*9cc0*/  FADD.FTZ R10, R20, R11 ;  /* 0x0000000b140a7221 */ /* 0x000fe20000010000 */
[----:B------:R-:W-:Y:S01]  /*9cd0*/  STSM.16.M88.4 [R22+0x25b00], R124 ;  /* 0x025b007c16007844 */ /* 0x000fe20000000200 */
[----:B------:R-:W-:Y:S01]  /*9ce0*/  FADD.FTZ R8, R12, R9 ;  /* 0x000000090c087221 */ /* 0x000fe20000010000 */
[----:B------:R-:W-:Y:S01]  /*9cf0*/  MUFU.EX2 R95, R95 ;  /* 0x0000005f005f7308 */ /* 0x000fe20000000800 */
[----:B------:R-:W-:Y:S01]  /*9d00*/  FADD.FTZ R11, R21, R10 ;  /* 0x0000000a150b7221 */ /* 0x000fe20000010000 */
[----:B------:R-:W-:Y:S01]  /*9d10*/  F2FP.BF16.F32.PACK_AB R105, R120, R93 ;  /* 0x0000005d7869723e */ /* 0x000fe200000010ff */
[----:B------:R-:W-:Y:S01]  /*9d20*/  FADD.FTZ R9, R89, R8 ;  /* 0x0000000859097221 */ /* 0x000fe20000010000 */
[-C--:B------:R-:W-:Y:S01]  /*9d30*/  FMUL.FTZ R30, R30, R5.reuse ;  /* 0x000000051e1e7220 */ /* 0x080fe20000410000 */
[----:B------:R-:W-:Y:S01]  /*9d40*/  FADD.FTZ R10, R112, R11 ;  /* 0x0000000b700a7221 */ /* 0x000fe20000010000 */
[-C--:B------:R-:W-:Y:S01]  /*9d50*/  FMUL.FTZ R31, R31, R5.reuse ;  /* 0x000000051f1f7220 */ /* 0x080fe20000410000 */
[----:B------:R-:W-:Y:S01]  /*9d60*/  FADD.FTZ R8, R14, R9 ;  /* 0x000000090e087221 */ /* 0x000fe20000010000 */
[----:B------:R-:W2:Y:S01]  /*9d70*/  MUFU.EX2 R87, R87 ;  /* 0x0000005700577308 */ /* 0x000ea20000000800 */
[----:B------:R-:W-:Y:S01]  /*9d80*/  FADD.FTZ R9, R101, R10 ;  /* 0x0000000a65097221 */ /* 0x000fe20000010000 */
[-C--:B------:R-:W-:Y:S01]  /*9d90*/  FMUL.FTZ R34, R34, R5.reuse ;  /* 0x0000000522227220 */ /* 0x080fe20000410000 */
[----:B------:R-:W-:Y:S01]  /*9da0*/  FADD.FTZ R8, R121, R8 ;  /* 0x0000000879087221 */ /* 0x000fe20000010000 */
[----:B------:R-:W-:Y:S01]  /*9db0*/  FMUL.FTZ R35, R35, R5 ;  /* 0x0000000523237220 */ /* 0x000fe20000410000 */
[C---:B------:R-:W-:Y:S01]  /*9dc0*/  FADD.FTZ R10, R104.reuse, R9 ;  /* 0x00000009680a7221 */ /* 0x040fe20000010000 */
[----:B------:R-:W-:Y:S01]  /*9dd0*/  F2FP.BF16.F32.PACK_AB R104, R104, R101 ;  /* 0x000000656868723e */ /* 0x000fe200000010ff */
[----:B------:R-:W-:Y:S01]  /*9de0*/  FADD.FTZ R9, R93, R8 ;  /* 0x000000085d097221 */ /* 0x000fe20000010000 */
[----:B------:R-:W3:Y:S01]  /*9df0*/  MUFU.EX2 R79, R79 ;  /* 0x0000004f004f7308 */ /* 0x000ee20000000800 */
        /* <DEDUP_REMOVED lines=12> */
[----:B------:R-:W-:Y:S01]  /*9ec0*/  FADD.FTZ R11, R85, R8 ;  /* 0x00000008550b7221 */ /* 0x000fe20000010000 */
[----:B------:R-:W-:Y:S01]  /*9ed0*/  F2FP.BF16.F32.PACK_AB R8, R20, R13 ;  /* 0x0000000d1408723e */ /* 0x000fe200000010ff */
[----:B------:R-:W-:Y:S01]  /*9ee0*/  FADD.FTZ R9, R15, R10 ;  /* 0x0000000a0f097221 */ /* 0x000fe20000010000 */
[----:B------:R-:W-:Y:S01]  /*9ef0*/  MUFU.EX2 R129, R129 ;  /* 0x0000008100817308 */ /* 0x000fe20000000800 */
[----:B------:R-:W-:Y:S01]  /*9f00*/  FADD.FTZ R20, R76, R11 ;  /* 0x0000000b4c147221 */ /* 0x000fe20000010000 */
[----:B------:R-:W-:Y:S01]  /*9f10*/  F2FP.BF16.F32.PACK_AB R10, R112, R21 ;  /* 0x00000015700a723e */ /* 0x000fe200000010ff */
[----:B-1----:R-:W-:Y:S01]  /*9f20*/  FADD.FTZ R9, R100, R9 ;  /* 0x0000000964097221 */ /* 0x002fe20000010000 */
[----:B------:R-:W-:Y:S01]  /*9f30*/  F2FP.BF16.F32.PACK_AB R11, R121, R14 ;  /* 0x0000000e790b723e */ /* 0x000fe200000010ff */
[C---:B----4-:R-:W-:Y:S01]  /*9f40*/  FADD.FTZ R96, R91.reuse, R20 ;  /* 0x000000145b607221 */ /* 0x050fe20000010000 */
[----:B------:R-:W-:Y:S01]  /*9f50*/  F2FP.BF16.F32.PACK_AB R14, R91, R76 ;  /* 0x0000004c5b0e723e */ /* 0x000fe200000010ff */
[----:B-----5:R-:W-:Y:S01]  /*9f60*/  FADD.FTZ R20, R108, R9 ;  /* 0x000000096c147221 */ /* 0x020fe20000010000 */
[----:B------:R-:W-:Y:S01]  /*9f70*/  F2FP.BF16.F32.PACK_AB R9, R89, R12 ;  /* 0x0000000c5909723e */ /* 0x000fe200000010ff */
[----:B------:R-:W-:Y:S01]  /*9f80*/  FADD.FTZ R13, R73, R96 ;  /* 0x00000060490d7221 */ /* 0x000fe20000010000 */
[----:B------:R-:W-:Y:S01]  /*9f90*/  MUFU.EX2 R94, R94 ;  /* 0x0000005e005e7308 */ /* 0x000fe20000000800 */
[----:B------:R-:W-:Y:S01]  /*9fa0*/  FADD.FTZ R20, R111, R20 ;  /* 0x000000146f147221 */ /* 0x000fe20000010000 */
[----:B--2---:R-:W-:Y:S01]  /*9fb0*/  F2FP.BF16.F32.PACK_AB R76, R87, R86 ;  /* 0x00000056574c723e */ /* 0x004fe200000010ff */
[----:B------:R-:W-:Y:S01]  /*9fc0*/  FADD.FTZ R12, R74, R13 ;  /* 0x0000000d4a0c7221 */ /* 0x000fe20000010000 */
[----:B------:R1:W-:Y:S01]  /*9fd0*/  STSM.16.M88.4 [R22+0x27300], R8 ;  /* 0x0273000816007844 */ /* 0x0003e20000000200 */
[----:B------:R-:W-:Y:S01]  /*9fe0*/  FADD.FTZ R13, R3, R20 ;  /* 0x00000014030d7221 */ /* 0x000fe20000010000 */
[-C--:B------:R-:W-:Y:S01]  /*9ff0*/  FMUL.FTZ R46, R46, R5.reuse ;  /* 0x000000052e2e7220 */ /* 0x080fe20000410000 */
[----:B------:R-:W-:Y:S01]  /*a000*/  FADD.FTZ R81, R83, R12 ;  /* 0x0000000c53517221 */ /* 0x000fe20000010000 */
[----:B------:R-:W2:Y:S01]  /*a010*/  MUFU.EX2 R84, R123 ;  /* 0x0000007b00547308 */ /* 0x000ea20000000800 */
[----:B------:R-:W-:Y:S01]  /*a020*/  FADD.FTZ R13, R0, R13 ;  /* 0x0000000d000d7221 */ /* 0x000fe20000010000 */
[----:B------:R-:W-:Y:S01]  /*a030*/  F2FP.BF16.F32.PACK_AB R12, R85, R72 ;  /* 0x00000048550c723e */ /* 0x000fe200000010ff */
[----:B------:R-:W-:Y:S01]  /*a040*/  FADD.FTZ R81, R110, R81 ;  /* 0x000000516e517221 */ /* 0x000fe20000010000 */
[----:B------:R-:W-:Y:S01]  /*a050*/  STSM.16.M88.4 [R22+0x28b00], R104 ;  /* 0x028b006816007844 */ /* 0x000fe20000000200 */
[----:B------:R-:W-:Y:S01]  /*a060*/  FADD.FTZ R20, R78, R13 ;  /* 0x0000000d4e147221 */ /* 0x000fe20000010000 */
[-C--:B------:R-:W-:Y:S01]  /*a070*/  FMUL.FTZ R47, R47, R5.reuse ;  /* 0x000000052f2f7220 */ /* 0x080fe20000410000 */
[----:B------:R-:W-:Y:S01]  /*a080*/  FADD.FTZ R96, R86, R81 ;  /* 0x0000005156607221 */ /* 0x000fe20000010000 */
[----:B------:R-:W4:Y:S01]  /*a090*/  MUFU.EX2 R131, R131 ;  /* 0x0000008300837308 */ /* 0x000f220000000800 */
[----:B------:R-:W-:Y:S01]  /*a0a0*/  FADD.FTZ R20, R95, R20 ;  /* 0x000000145f147221 */ /* 0x000fe20000010000 */
[----:B------:R-:W-:Y:S01]  /*a0b0*/  FMUL.FTZ R50, R50, R5 ;  /* 0x0000000532327220 */ /* 0x000fe20000410000 */
[----:B------:R-:W-:Y:S01]  /*a0c0*/  FADD.FTZ R13, R87, R96 ;  /* 0x00000060570d7221 */ /* 0x000fe20000010000 */
[----:B-1----:R-:W-:Y:S01]  /*a0d0*/  F2FP.BF16.F32.PACK_AB R8, R74, R73 ;  /* 0x000000494a08723e */ /* 0x002fe200000010ff */
[----:B---3--:R-:W-:Y:S01]  /*a0e0*/  FADD.FTZ R9, R79, R20 ;  /* 0x000000144f097221 */ /* 0x008fe20000010000 */
[----:B------:R-:W-:Y:S01]  /*a0f0*/  F2FP.BF16.F32.PACK_AB R10, R110, R83 ;  /* 0x000000536e0a723e */ /* 0x000fe200000010ff */
[----:B------:R-:W-:Y:S01]  /*a100*/  FADD.FTZ R20, R88, R13 ;  /* 0x0000000d58147221 */ /* 0x000fe20000010000 */
[----:B------:R-:W1:Y:S01]  /*a110*/  MUFU.EX2 R90, R90 ;  /* 0x0000005a005a7308 */ /* 0x000e620000000800 */
[----:B------:R-:W-:Y:S01]  /*a120*/  F2FP.BF16.F32.PACK_AB R13, R100, R15 ;  /* 0x0000000f640d723e */ /* 0x000fe200000010ff */
[----:B--2---:R-:W-:Y:S01]  /*a130*/  FADD.FTZ R9, R84, R9 ;  /* 0x0000000954097221 */ /* 0x004fe20000010000 */
[----:B------:R-:W-:Y:S01]  /*a140*/  FADD.FTZ R11, R129, R20 ;  /* 0x00000014810b7221 */ /* 0x000fe20000010000 */
[----:B------:R-:W-:Y:S01]  /*a150*/  F2FP.BF16.F32.PACK_AB R15, R111, R108 ;  /* 0x0000006c6f0f723e */ /* 0x000fe200000010ff */
[-C--:B------:R-:W-:Y:S01]  /*a160*/  FMUL.FTZ R51, R51, R5.reuse ;  /* 0x0000000533337220 */ /* 0x080fe20000410000 */
[-C--:B------:R-:W-:Y:S01]  /*a170*/  FMUL.FTZ R54, R54, R5.reuse ;  /* 0x0000000536367220 */ /* 0x080fe20000410000 */
[----:B------:R-:W-:Y:S01]  /*a180*/  FADD.FTZ R72, R94, R11 ;  /* 0x0000000b5e487221 */ /* 0x000fe20000010000 */
[----:B------:R-:W2:Y:S01]  /*a190*/  MUFU.EX2 R77, R77 ;  /* 0x0000004d004d7308 */ /* 0x000ea20000000800 */
[----:B------:R-:W-:Y:S01]  /*a1a0*/  F2FP.BF16.F32.PACK_AB R11, R95, R78 ;  /* 0x0000004e5f0b723e */ /* 0x000fe200000010ff */
[----:B------:R3:W-:Y:S01]  /*a1b0*/  STSM.16.M88.4 [R22+0x2a300], R12 ;  /* 0x02a3000c16007844 */ /* 0x0007e20000000200 */
[----:B----4-:R-:W-:Y:S01]  /*a1c0*/  FADD.FTZ R72, R131, R72 ;  /* 0x0000004883487221 */ /* 0x010fe20000010000 */
[----:B------:R-:W-:Y:S01]  /*a1d0*/  F2FP.BF16.F32.PACK_AB R78, R129, R88 ;  /* 0x00000058814e723e */ /* 0x000fe200000010ff */
[-C--:B------:R-:W-:Y:S01]  /*a1e0*/  FMUL.FTZ R55, R55, R5.reuse ;  /* 0x0000000537377220 */ /* 0x080fe20000410000 */
[-C--:B------:R-:W-:Y:S01]  /*a1f0*/  FMUL.FTZ R58, R58, R5.reuse ;  /* 0x000000053a3a7220 */ /* 0x080fe20000410000 */
[----:B------:R-:W-:Y:S01]  /*a200*/  FMUL.FTZ R59, R59, R5 ;  /* 0x000000053b3b7220 */ /* 0x000fe20000410000 */
[----:B------:R-:W4:Y:S01]  /*a210*/  MUFU.EX2 R116, R116 ;  /* 0x0000007400747308 */ /* 0x000f220000000800 */
[----:B-1----:R-:W-:Y:S01]  /*a220*/  FADD.FTZ R20, R90, R9 ;  /* 0x000000095a147221 */ /* 0x002fe20000010000 */
[----:B------:R-:W-:Y:S01]  /*a230*/  F2FP.BF16.F32.PACK_AB R9, R0, R3 ;  /* 0x000000030009723e */ /* 0x000fe200000010ff */
[-C--:B------:R-:W-:Y:S01]  /*a240*/  FMUL.FTZ R62, R62, R5.reuse ;  /* 0x000000053e3e7220 */ /* 0x080fe20000410000 */
[-C--:B------:R-:W-:Y:S01]  /*a250*/  FMUL.FTZ R63, R63, R5.reuse ;  /* 0x000000053f3f7220 */ /* 0x080fe20000410000 */
[-C--:B------:R-:W-:Y:S01]  /*a260*/  FMUL.FTZ R66, R66, R5.reuse ;  /* 0x0000000542427220 */ /* 0x080fe20000410000 */
[-C--:B------:R-:W-:Y:S01]  /*a270*/  FMUL.FTZ R67, R67, R5.reuse ;  /* 0x0000000543437220 */ /* 0x080fe20000410000 */
[----:B------:R1:W-:Y:S01]  /*a280*/  STSM.16.M88.4 [R22+0x2bb00], R8 ;  /* 0x02bb000816007844 */ /* 0x0003e20000000200 */
[----:B------:R-:W5:Y:S01]  /*a290*/  MUFU.EX2 R113, R113 ;  /* 0x0000007100717308 */ /* 0x000f620000000800 */
[----:B--2---:R-:W-:Y:S01]  /*a2a0*/  FADD.FTZ R73, R77, R72 ;  /* 0x000000484d497221 */ /* 0x004fe20000010000 */
[----:B---3--:R-:W-:Y:S01]  /*a2b0*/  F2FP.BF16.F32.PACK_AB R12, R131, R94 ;  /* 0x0000005e830c723e */ /* 0x008fe200000010ff */
[-C--:B------:R-:W-:Y:S01]  /*a2c0*/  FMUL.FTZ R70, R70, R5.reuse ;  /* 0x0000000546467220 */ /* 0x080fe20000410000 */
[----:B------:R-:W-:Y:S01]  /*a2d0*/  FMUL.FTZ R71, R71, R5 ;  /* 0x0000000547477220 */ /* 0x000fe20000410000 */
[-C--:B------:R-:W-:Y:S01]  /*a2e0*/  FMUL.FTZ R24, R24, R135.reuse ;  /* 0x0000008718187220 */ /* 0x080fe20000410000 */
[-C--:B------:R-:W-:Y:S01]  /*a2f0*/  FMUL.FTZ R25, R25, R135.reuse ;  /* 0x0000008719197220 */ /* 0x080fe20000410000 */
[----:B------:R-:W-:Y:S01]  /*a300*/  FMUL.FTZ R28, R28, R135 ;  /* 0x000000871c1c7220 */ /* 0x000fe20000410000 */
[----:B------:R-:W2:Y:S01]  /*a310*/  MUFU.EX2 R92, R92 ;  /* 0x0000005c005c7308 */ /* 0x000ea20000000800 */
[C---:B----4-:R-:W-:Y:S01]  /*a320*/  F2FP.BF16.F32.PACK_AB R14, R116.reuse, R77 ;  /* 0x0000004d740e723e */ /* 0x050fe200000010ff */
[----:B------:R-:W-:Y:S01]  /*a330*/  FADD.FTZ R73, R116, R73 ;  /* 0x0000004974497221 */ /* 0x000fe20000010000 */
[----:B------:R-:W-:Y:S01]  /*a340*/  F2FP.BF16.F32.PACK_AB R77, R84, R79 ;  /* 0x0000004f544d723e */ /* 0x000fe200000010ff */
[-C--:B------:R-:W-:Y:S01]  /*a350*/  FMUL.FTZ R29, R29, R135.reuse ;  /* 0x000000871d1d7220 */ /* 0x080fe20000410000 */
[-C--:B------:R-:W-:Y:S01]  /*a360*/  FMUL.FTZ R32, R32, R135.reuse ;  /* 0x0000008720207220 */ /* 0x080fe20000410000 */
[-C--:B------:R-:W-:Y:S01]  /*a370*/  FMUL.FTZ R33, R33, R135.reuse ;  /* 0x0000008721217220 */ /* 0x080fe20000410000 */
[-C--:B------:R-:W-:Y:S01]  /*a380*/  FMUL.FTZ R36, R36, R135.reuse ;  /* 0x0000008724247220 */ /* 0x080fe20000410000 */
[----:B------:R-:W3:Y:S01]  /*a390*/  MUFU.EX2 R21, R132 ;  /* 0x0000008400157308 */ /* 0x000ee20000000800 */
[C---:B-----5:R-:W-:Y:S01]  /*a3a0*/  F2FP.BF16.F32.PACK_AB R79, R113.reuse, R90 ;  /* 0x0000005a714f723e */ /* 0x060fe200000010ff */
[----:B------:R-:W-:Y:S01]  /*a3b0*/  FADD.FTZ R3, R113, R20 ;  /* 0x0000001471037221 */ /* 0x000fe20000010000 */
[-C--:B------:R-:W-:Y:S01]  /*a3c0*/  FMUL.FTZ R37, R37, R135.reuse ;  /* 0x0000008725257220 */ /* 0x080fe20000410000 */
[-C--:B------:R-:W-:Y:S01]  /*a3d0*/  FMUL.FTZ R40, R40, R135.reuse ;  /* 0x0000008728287220 */ /* 0x080fe20000410000 */
[-C--:B------:R-:W-:Y:S01]  /*a3e0*/  FMUL.FTZ R41, R41, R135.reuse ;  /* 0x0000008729297220 */ /* 0x080fe20000410000 */
[----:B------:R-:W-:Y:S01]  /*a3f0*/  STSM.16.M88.4 [R22+0x2d300], R76 ;  /* 0x02d3004c16007844 */ /* 0x000fe20000000200 */
[-C--:B------:R-:W-:Y:S01]  /*a400*/  FMUL.FTZ R44, R44, R135.reuse ;  /* 0x000000872c2c7220 */ /* 0x080fe20000410000 */
[----:B------:R-:W4:Y:S01]  /*a410*/  MUFU.EX2 R134, R134 ;  /* 0x0000008600867308 */ /* 0x000f220000000800 */
        /* <DEDUP_REMOVED lines=8> */
[C---:B---3--:R-:W-:Y:S01]  /*a4a0*/  F2FP.BF16.F32.PACK_AB R13, R21.reuse, R92 ;  /* 0x0000005c150d723e */ /* 0x048fe200000010ff */
[----:B------:R-:W-:Y:S01]  /*a4b0*/  FADD.FTZ R3, R21, R0 ;  /* 0x0000000015037221 */ /* 0x000fe20000010000 */
[-C--:B------:R-:W-:Y:S01]  /*a4c0*/  FMUL.FTZ R57, R57, R135.reuse ;  /* 0x0000008739397220 */ /* 0x080fe20000410000 */
[-C--:B------:R-:W-:Y:S01]  /*a4d0*/  FMUL.FTZ R60, R60, R135.reuse ;  /* 0x000000873c3c7220 */ /* 0x080fe20000410000 */
[-C--:B------:R-:W-:Y:S01]  /*a4e0*/  FMUL.FTZ R61, R61, R135.reuse ;  /* 0x000000873d3d7220 */ /* 0x080fe20000410000 */
[-C--:B------:R-:W-:Y:S01]  /*a4f0*/  FMUL.FTZ R64, R64, R135.reuse ;  /* 0x0000008740407220 */ /* 0x080fe20000410000 */
[-C--:B------:R-:W-:Y:S01]  /*a500*/  FMUL.FTZ R65, R65, R135.reuse ;  /* 0x0000008741417220 */ /* 0x080fe20000410000 */
[----:B------:R-:W3:Y:S01]  /*a510*/  MUFU.EX2 R118, R118 ;  /* 0x0000007600767308 */ /* 0x000ee20000000800 */
[----:B----4-:R-:W-:Y:S01]  /*a520*/  FADD.FTZ R3, R134, R3 ;  /* 0x0000000386037221 */ /* 0x010fe20000010000 */
[-C--:B------:R-:W-:Y:S01]  /*a530*/  FMUL.FTZ R68, R68, R135.reuse ;  /* 0x0000008744447220 */ /* 0x080fe20000410000 */
[----:B------:R-:W-:Y:S01]  /*a540*/  FMUL.FTZ R69, R69, R135 ;  /* 0x0000008745457220 */ /* 0x000fe20000410000 */
[----:B------:R-:W-:-:S04]  /*a550*/  IMAD.MOV.U32 R5, RZ, RZ, R155 ;  /* 0x000000ffff057224 */ /* 0x000fc800078e009b */
[----:B------:R-:W1:Y:S01]  /*a560*/  MUFU.EX2 R133, R133 ;  /* 0x0000008500857308 */ /* 0x000e620000000800 */
[C---:B--2---:R-:W-:Y:S01]  /*a570*/  F2FP.BF16.F32.PACK_AB R15, R136.reuse, R134 ;  /* 0x00000086880f723e */ /* 0x044fe200000010ff */
[----:B------:R-:W-:-:S04]  /*a580*/  FADD.FTZ R3, R136, R3 ;  /* 0x0000000388037221 */ /* 0x000fc80000010000 */
[----:B------:R-:W-:Y:S02]  /*a590*/  STSM.16.M88.4 [R22+0x2eb00], R12 ;  /* 0x02eb000c16007844 */ /* 0x000fe40000000200 */
[----:B------:R-:W-:Y:S01]  /*a5a0*/  MUFU.EX2 R80, R80 ;  /* 0x0000005000507308 */ /* 0x000fe20000000800 */
[----:B---3--:R-:W-:-:S07]  /*a5b0*/  FADD.FTZ R0, R118, R73 ;  /* 0x0000004976007221 */ /* 0x008fce0000010000 */
[----:B------:R-:W2:Y:S01]  /*a5c0*/  MUFU.EX2 R103, R103 ;  /* 0x0000006700677308 */ /* 0x000ea20000000800 */
[C---:B-1----:R-:W-:Y:S01]  /*a5d0*/  F2FP.BF16.F32.PACK_AB R8, R133.reuse, R118 ;  /* 0x000000768508723e */ /* 0x042fe200000010ff */
[----:B------:R-:W-:-:S06]  /*a5e0*/  FADD.FTZ R73, R133, R0 ;  /* 0x0000000085497221 */ /* 0x000fcc0000010000 */
[----:B------:R-:W1:Y:S08]  /*a5f0*/  MUFU.EX2 R138, R138 ;  /* 0x0000008a008a7308 */ /* 0x000e700000000800 */
        /* <DEDUP_REMOVED lines=10> */
[C---:B-1----:R-:W-:Y:S02]  /*a6a0*/  F2FP.BF16.F32.PACK_AB R11, R137.reuse, R142 ;  /* 0x0000008e890b723e */ /* 0x042fe400000010ff */
[----:B------:R-:W-:-:S03]  /*a6b0*/  FADD.FTZ R0, R137, R0 ;  /* 0x0000000089007221 */ /* 0x000fc60000010000 */
[----:B------:R1:W-:Y:S01]  /*a6c0*/  STSM.16.M88.4 [R22+0x30300], R8 ;  /* 0x0303000816007844 */ /* 0x0003e20000000200 */
[----:B------:R-:W-:Y:S01]  /*a6d0*/  @!PT LDS RZ, [RZ] ;  /* 0x00000000fffff984 */ /* 0x000fe20000000800 */
[----:B------:R-:W-:Y:S01]  /*a6e0*/  @!PT LDS RZ, [RZ] ;  /* 0x00000000fffff984 */ /* 0x000fe20000000800 */
[----:B------:R-:W-:Y:S01]  /*a6f0*/  @!PT LDS RZ, [RZ] ;  /* 0x00000000fffff984 */ /* 0x000fe20000000800 */
[----:B------:R-:W-:Y:S01]  /*a700*/  @!PT LDS RZ, [RZ] ;  /* 0x00000000fffff984 */ /* 0x000fe20000000800 */
[----:B------:R2:W-:Y:S06]  /*a710*/  MEMBAR.ALL.CTA ;  /* 0x0000000000007992 */ /* 0x0005ec0000008000 */
[----:B--2---:R-:W2:Y:S01]  /*a720*/  FENCE.VIEW.ASYNC.S ;  /* 0x00000000000073c6 */ /* 0x004ea20000000000 */
[----:B-1----:R-:W-:Y:S01]  /*a730*/  IMAD.MOV.U32 R8, RZ, RZ, R75 ;  /* 0x000000ffff087224 */ /* 0x002fe200078e004b */
[----:B--2---:R-:W-:Y:S01]  /*a740*/  NOP ;  /* 0x0000000000007918 */ /* 0x004fe20000000000 */
[----:B------:R-:W-:Y:S05]  /*a750*/  @P2 BRA `(.L_x_9801) ;  /* 0xffffffb400582947 */ /* 0x000fea000383ffff */
[----:B------:R-:W-:-:S05]  /*a760*/  UMOV UR61, UR6 ;  /* 0x00000006003d7c82 */ /* 0x000fca0008000000 */
.L_x_9792:
[----:B------:R-:W-:-:S13]  /*a770*/  ISETP.LE.AND P2, PT, RZ, UR61, PT ;  /* 0x0000003dff007c0c */ /* 0x000fda000bf43270 */
[----:B------:R-:W-:Y:S05]  /*a780*/  @!P2 BRA `(.L_x_9802) ;  /* 0x000000400028a947 */ /* 0x000fea0003800000 */
[----:B------:R-:W-:Y:S01]  /*a790*/  R2UR UR60, R148 ;  /* 0x00000000943c72ca */ /* 0x000fe200000e0000 */
[----:B------:R-:W-:Y:S01]  /*a7a0*/  IMAD.MOV.U32 R5, RZ, RZ, R155 ;  /* 0x000000ffff057224 */ /* 0x000fe200078e009b */
[----:B------:R-:W-:Y:S01]  /*a7b0*/  MOV R4, R75 ;  /* 0x0000004b00047202 */ /* 0x000fe20000000f00 */
[----:B------:R-:W-:Y:S01]  /*a7c0*/  UMOV UR45, UR46 ;  /* 0x0000002e002d7c82 */ /* 0x000fe20008000000 */
[----:B------:R-:W-:-:S11]  /*a7d0*/  ULDC UR40, c[0x0][0x9d8] ;  /* 0x0002760000287ab9 */ /* 0x000fd60000000800 */
.L_x_9811:
        /* <DEDUP_REMOVED lines=8> */
[----:B-1----:R-:W-:Y:S05]  /*a860*/  @P3 BRA `(.L_x_9803) ;  /* 0x0000000000303947 */ /* 0x002fea0003800000 */
[----:B------:R-:W-:Y:S05]  /*a870*/  @!P0 BRA `(.L_x_9804) ;  /* 0x0000000000048947 */ /* 0x000fea0003800000 */
[----:B------:R-:W-:Y:S01]  /*a880*/  BPT.TRAP 0x1 ;  /* 0x000000040000795c */ /* 0x000fe20000300000 */
.L_x_9804:
[----:B------:R-:W-:Y:S01]  /*a890*/  R2UR UR7, R148 ;  /* 0x00000000940772ca */ /* 0x000fe200000e0000 */
[----:B------:R-:W-:-:S12]  /*a8a0*/  ULEA UR6, UR46, UR47, 0x3 ;  /* 0x0000002f2e067291 */ /* 0x000fd8000f8e183f */
[----:B------:R-:W-:-:S05]  /*a8b0*/  IMAD.U32 R6, RZ, RZ, UR7 ;  /* 0x00000007ff067e24 */ /* 0x000fca000f8e00ff */
[----:B------:R-:W-:-:S04]  /*a8c0*/  SHF.L.U32 R6, R6, 0x1f, RZ ;  /* 0x0000001f06067819 */ /* 0x000fc800000006ff */
[----:B------:R1:W2:Y:S01]  /*a8d0*/  SYNCS.PHASECHK.TRANS64.TRYWAIT P2, [UR6+0x31c30], R6 ;  /* 0x031c3006ff0075a7 */ /* 0x0002a20008040146 */
[----:B------:R-:W-:Y:S05]  /*a8e0*/  @!P0 BRA `(.L_x_9805) ;  /* 0x0000000000048947 */ /* 0x000fea0003800000 */
[----:B------:R-:W-:Y:S01]  /*a8f0*/  BPT.TRAP 0x1 ;  /* 0x000000040000795c */ /* 0x000fe20000300000 */
.L_x_9805:
[----:B--2---:R-:W-:Y:S05]  /*a900*/  @P2 BRA `(.L_x_9803) ;  /* 0x0000000000082947 */ /* 0x004fea0003800000 */
[----:B------:R-:W2:Y:S02]  /*a910*/  SYNCS.PHASECHK.TRANS64.TRYWAIT P2, [UR6+0x31c30], R6 ;  /* 0x031c3006ff0075a7 */ /* 0x000ea40008040146 */
[----:B--2---:R-:W-:Y:S05]  /*a920*/  @!P2 BRA `(.L_x_9806) ;  /* 0x0000008800b4a947 */ /* 0x004fea0003800000 */
.L_x_9803:
        /* <DEDUP_REMOVED lines=358> */
.L_x_9808:
[----:B------:R-:W-:Y:S01]  /*bf90*/  ULEA UR6, UR45, UR47, 0x3 ;  /* 0x0000002f2d067291 */ /* 0x000fe2000f8e183f */
[----:B------:R-:W-:-:S05]  /*bfa0*/  IMAD.U32 R6, RZ, RZ, UR60 ;  /* 0x0000003cff067e24 */ /* 0x000fca000f8e00ff */
[----:B------:R-:W-:-:S04]  /*bfb0*/  SHF.L.U32 R6, R6, 0x1f, RZ ;  /* 0x0000001f06067819 */ /* 0x000fc800000006ff */
[----:B------:R1:W2:Y:S01]  /*bfc0*/  SYNCS.PHASECHK.TRANS64.TRYWAIT P2, [UR6+0x31c50], R6 ;  /* 0x031c5006ff0075a7 */ /* 0x0002a20008040146 */
[----:B------:R-:W-:Y:S05]  /*bfd0*/  @!P0 BRA `(.L_x_9809) ;  /* 0x0000000000048947 */ /* 0x000fea0003800000 */
[----:B------:R-:W-:Y:S01]  /*bfe0*/  BPT.TRAP 0x1 ;  /* 0x000000040000795c */ /* 0x000fe20000300000 */
.L_x_9809:
[----:B--2---:R-:W-:Y:S05]  /*bff0*/  @P2 BRA `(.L_x_9807) ;  /* 0x0000000000082947 */ /* 0x004fea0003800000 */
[----:B------:R-:W2:Y:S02]  /*c000*/  SYNCS.PHASECHK.TRANS64.TRYWAIT P2, [UR6+0x31c50], R6 ;  /* 0x031c5006ff0075a7 */ /* 0x000ea40008040146 */
[----:B--2---:R-:W-:Y:S05]  /*c010*/  @!P2 BRA `(.L_x_9810) ;  /* 0x000000740010a947 */ /* 0x004fea0003800000 */
.L_x_9807:
[----:B------:R-:W-:Y:S01]  /*c020*/  UIADD3 UR6, UR47, 0x200, URZ ;  /* 0x000002002f067890 */ /* 0x000fe2000fffe03f */
[----:B------:R-:W-:Y:S01]  /*c030*/  R2UR UR10, R145 ;  /* 0x00000000910a72ca */ /* 0x000fe200000e0000 */
[----:B------:R-:W-:Y:S01]  /*c040*/  WARPGROUP.ARRIVE ;  /* 0x00000000000079c5 */ /* 0x000fe20000000000 */
[----:B------:R-:W-:Y:S01]  /*c050*/  UMOV UR29, 0xc0000010 ;  /* 0xc0000010001d7882 */ /* 0x000fe20000000000 */
[----:B------:R-:W-:Y:S01]  /*c060*/  USHF.R.U32.HI UR6, URZ, 0x4, UR6 ;  /* 0x000000043f067899 */ /* 0x000fe20008011606 */
[----:B--2---:R-:W-:Y:S01]  /*c070*/  FMUL.FTZ R7, R136, UR40 ;  /* 0x0000002888077c20 */ /* 0x004fe20008410000 */
[----:B------:R-:W-:Y:S01]  /*c080*/  UMOV UR31, 0x80000020 ;  /* 0x80000020001f7882 */ /* 0x000fe20000000000 */
[----:B-1----:R-:W-:Y:S01]  /*c090*/  FMUL.FTZ R6, R137, UR40 ;  /* 0x0000002889067c20 */ /* 0x002fe20008410000 */
        /* <DEDUP_REMOVED lines=65> */
[----:B------:R-:W3:Y:S01]  /*c4b0*/  LDC R82, c[0x0][0x988] ;  /* 0x00026200ff527b82 */ /* 0x000ee20000000800 */
        /* <DEDUP_REMOVED lines=38> */
[----:B------:R-:W-:-:S02]  /*c720*/  ISETP.GE.U32.AND P2, PT, R2, 0x180, PT ;  /* 0x000001800200780c */ /* 0x000fc40003f46070 */
[----:B------:R-:W-:Y:S01]  /*c730*/  R2UR UR60, R148 ;  /* 0x00000000943c72ca */ /* 0x000fe200000e0000 */
[----:B------:R-:W2:Y:S01]  /*c740*/  MUFU.TANH R113, R113 ;  /* 0x0000007100717308 */ /* 0x000ea20000002400 */
[----:B----4-:R-:W-:-:S07]  /*c750*/  FMNMX.FTZ R133, R125, R132, !PT ;  /* 0x000000847d857209 */ /* 0x010fce0007810000 */
[----:B------:R-:W4:Y:S01]  /*c760*/  MUFU.TANH R116, R116 ;  /* 0x0000007400747308 */ /* 0x000f220000002400 */
[----:B-1----:R-:W-:Y:S01]  /*c770*/  FMNMX.FTZ R132, R112, R133, !PT ;  /* 0x0000008570847209 */ /* 0x002fe20007810000 */
[----:B------:R-:W-:Y:S02]  /*c780*/  WARPGROUP.DEPBAR.LE gsb0, 0x0 ;  /* 0x00008000000079c5 */ /* 0x000fe40000010000 */
[----:B------:R-:W-:-:S04]  /*c790*/  WARPGROUP.ARRIVE ;  /* 0x00000000000079c5 */ /* 0x000fc80000000000 */
[----:B------:R-:W1:Y:S01]  /*c7a0*/  MUFU.TANH R117, R117 ;  /* 0x0000007500757308 */ /* 0x000e620000002400 */
[----:B--2---:R-:W-:Y:S01]  /*c7b0*/  FMNMX.FTZ R133, R113, R132, !PT ;  /* 0x0000008471857209 */ /* 0x004fe20007810000 */
[----:B------:R-:W-:Y:S01]  /*c7c0*/  HGMMA.64x96x16.F32.BF16 R24, gdesc[UR28].tnspB, R24, gsb0 ;  /* 0x416000001c1879f0 */ /* 0x000fe20008001818 */
[----:B------:R-:W-:Y:S02]  /*c7d0*/  UIADD3 UR28, UR6, 0x300, URZ ;  /* 0x00000300061c7890 */ /* 0x000fe4000fffe03f */
[----:B------:R-:W-:-:S03]  /*c7e0*/  UIADD3 UR30, UR7, 0x80, URZ ;  /* 0x00000080071e7890 */ /* 0x000fc6000fffe03f */
[----:B------:R-:W2:Y:S01]  /*c7f0*/  MUFU.TANH R104, R104 ;  /* 0x0000006800687308 */ /* 0x000ea20000002400 */
[----:B------:R-:W-:Y:S01]  /*c800*/  UMOV UR29, 0xc0000010 ;  /* 0xc0000010001d7882 */ /* 0x000fe20000000000 */
[----:B------:R-:W-:Y:S01]  /*c810*/  UMOV UR31, 0x80000020 ;  /* 0x80000020001f7882 */ /* 0x000fe20000000000 */
[----:B----4-:R-:W-:-:S05]  /*c820*/  FMNMX.FTZ R132, R116, R133, !PT ;  /* 0x0000008574847209 */ /* 0x010fca0007810000 */
[----:B------:R-:W4:Y:S01]  /*c830*/  MUFU.TANH R105, R105 ;  /* 0x0000006900697308 */ /* 0x000f220000002400 */
[----:B-1----:R-:W-:-:S07]  /*c840*/  FMNMX.FTZ R133, R117, R132, !PT ;  /* 0x0000008475857209 */ /* 0x002fce0007810000 */
[----:B------:R-:W1:Y:S01]  /*c850*/  MUFU.TANH R108, R108 ;  /* 0x0000006c006c7308 */ /* 0x000e620000002400 */
[----:B--2---:R-:W-:-:S07]  /*c860*/  FMNMX.FTZ R132, R104, R133, !PT ;  /* 0x0000008568847209 */ /* 0x004fce0007810000 */
[----:B------:R-:W2:Y:S01]  /*c870*/  MUFU.TANH R109, R109 ;  /* 0x0000006d006d7308 */ /* 0x000ea20000002400 */
[----:B----4-:R-:W-:-:S07]  /*c880*/  FMNMX.FTZ R133, R105, R132, !PT ;  /* 0x0000008469857209 */ /* 0x010fce0007810000 */
        /* <DEDUP_REMOVED lines=17> */
[----:B----4-:R-:W-:Y:S01]  /*c9a0*/  FMNMX.FTZ R132, R92, R133, !PT ;  /* 0x000000855c847209 */ /* 0x010fe20007810000 */
[----:B------:R-:W-:Y:S02]  /*c9b0*/  WARPGROUP.DEPBAR.LE gsb0, 0x0 ;  /* 0x00008000000079c5 */ /* 0x000fe40000010000 */
[----:B------:R-:W-:-:S04]  /*c9c0*/  WARPGROUP.ARRIVE ;  /* 0x00000000000079c5 */ /* 0x000fc80000000000 */
[----:B------:R-:W4:Y:S01]  /*c9d0*/  MUFU.TANH R81, R81 ;  /* 0x0000005100517308 */ /* 0x000f220000002400 */
        /* <DEDUP_REMOVED lines=19> */
[----:B--2---:R-:W-:Y:S01]  /*cb10*/  FMNMX.FTZ R132, R76, R133, !PT ;  /* 0x000000854c847209 */ /* 0x004fe20007810000 */
[----:B------:R-:W-:-:S06]  /*cb20*/  FMUL.FTZ R133, R94, UR40 ;  /* 0x000000285e857c20 */ /* 0x000fcc0008410000 */
[----:B------:R-:W2:Y:S01]  /*cb30*/  MUFU.TANH R9, R9 ;  /* 0x0000000900097308 */ /* 0x000ea20000002400 */
[----:B----4-:R-:W-:-:S05]  /*cb40*/  FMNMX.FTZ R132, R77, R132, !PT ;  /* 0x000000844d847209 */ /* 0x010fca0007810000 */
[----:B------:R-:W4:Y:S02]  /*cb50*/  SHFL.BFLY PT, R139, R132, 0x2, 0x1f ;  /* 0x0c401f00848b7f89 */ /* 0x000f2400000e0000 */
[----:B------:R-:W5:Y:S08]  /*cb60*/  MUFU.TANH R12, R12 ;  /* 0x0000000c000c7308 */ /* 0x000f700000002400 */
[----:B------:R-:W5:Y:S08]  /*cb70*/  MUFU.TANH R13, R13 ;  /* 0x0000000d000d7308 */ /* 0x000f700000002400 */
[----:B------:R-:W5:Y:S01]  /*cb80*/  MUFU.TANH R20, R20 ;  /* 0x0000001400147308 */ /* 0x000f620000002400 */
[----:B----4-:R-:W-:Y:S01]  /*cb90*/  FMNMX.FTZ R86, R132, R139, !PT ;  /* 0x0000008b84567209 */ /* 0x010fe20007810000 */
[----:B------:R-:W-:-:S06]  /*cba0*/  FMUL.FTZ R139, R74, UR40 ;  /* 0x000000284a8b7c20 */ /* 0x000fcc0008410000 */
[----:B------:R-:W4:Y:S01]  /*cbb0*/  MUFU.TANH R21, R21 ;  /* 0x0000001500157308 */ /* 0x000f220000002400 */
[----:B------:R-:W3:Y:S01]  /*cbc0*/  SHFL.BFLY PT, R149, R86, 0x1, 0x1f ;  /* 0x0c201f0056957f89 */ /* 0x000ee200000e0000 */
[----:B------:R-:W-:Y:S02]  /*cbd0*/  WARPGROUP.DEPBAR.LE gsb0, 0x0 ;  /* 0x00008000000079c5 */ /* 0x000fe40000010000 */
[----:B------:R-:W-:-:S04]  /*cbe0*/  WARPGROUP.ARRIVE ;  /* 0x00000000000079c5 */ /* 0x000fc80000000000 */
[----:B------:R-:W4:Y:S02]  /*cbf0*/  MUFU.TANH R130, R130 ;  /* 0x0000008200827308 */ /* 0x000f240000002400 */
[----:B------:R-:W-:Y:S01]  /*cc00*/  HGMMA.64x96x16.F32.BF16 R24, gdesc[UR28].tnspB, R24, gsb0 ;  /* 0x416000001c1879f0 */ /* 0x000fe20008001818 */
[----:B------:R-:W-:Y:S02]  /*cc10*/  UIADD3 UR28, UR6, 0x600, URZ ;  /* 0x00000600061c7890 */ /* 0x000fe4000fffe03f */
[----:B------:R-:W-:-:S03]  /*cc20*/  UIADD3 UR30, UR7, 0x100, URZ ;  /* 0x00000100071e7890 */ /* 0x000fc6000fffe03f */
[----:B------:R-:W4:Y:S01]  /*cc30*/  MUFU.TANH R131, R131 ;  /* 0x0000008300837308 */ /* 0x000f220000002400 */
[----:B------:R-:W-:Y:S01]  /*cc40*/  UMOV UR29, 0xc0000010 ;  /* 0xc0000010001d7882 */ /* 0x000fe20000000000 */
[----:B------:R-:W-:Y:S01]  /*cc50*/  UMOV UR31, 0x80000020 ;  /* 0x80000020001f7882 */ /* 0x000fe20000000000 */
[----:B---3--:R-:W-:-:S05]  /*cc60*/  FMNMX.FTZ R75, R86, R149, !PT ;  /* 0x00000095564b7209 */ /* 0x008fca0007810000 */
[----:B------:R-:W3:Y:S01]  /*cc70*/  MUFU.TANH R122, R122 ;  /* 0x0000007a007a7308 */ /* 0x000ee20000002400 */
[----:B------:R-:W-:-:S04]  /*cc80*/  FADD.FTZ R149, -R75, R4 ;  /* 0x000000044b957221 */ /* 0x000fc80000010100 */
[-C--:B------:R-:W-:Y:S01]  /*cc90*/  FMUL.FTZ R74, R149, R82.reuse ;  /* 0x00000052954a7220 */ /* 0x080fe20000410000 */
[-C--:B------:R-:W-:Y:S02]  /*cca0*/  FMUL.FTZ R149, R75, R82.reuse ;  /* 0x000000524b957220 */ /* 0x080fe40000410000 */
[----:B------:R-:W3:Y:S02]  /*ccb0*/  MUFU.TANH R123, R123 ;  /* 0x0000007b007b7308 */ /* 0x000ee40000002400 */
[-CC-:B------:R-:W-:Y:S01]  /*ccc0*/  FFMA.FTZ R4, R6, R82.reuse, -R149.reuse ;  /* 0x0000005206047223 */ /* 0x180fe20000010895 */
[-CC-:B------:R-:W-:Y:S01]  /*ccd0*/  FFMA.FTZ R6, R10, R82.reuse, -R149.reuse ;  /* 0x000000520a067223 */ /* 0x180fe20000010895 */
[-CC-:B------:R-:W-:Y:S01]  /*cce0*/  FFMA.FTZ R10, R14, R82.reuse, -R149.reuse ;  /* 0x000000520e0a7223 */ /* 0x180fe20000010895 */
[----:B-1----:R-:W-:Y:S01]  /*ccf0*/  FMNMX.FTZ R14, R8, R5, !PT ;  /* 0x00000005080e7209 */ /* 0x002fe20007810000 */
[-CC-:B------:R-:W-:Y:S01]  /*cd00*/  FFMA.FTZ R153, R11, R82.reuse, -R149.reuse ;  /* 0x000000520b997223 */ /* 0x180fe20000010895 */
[--C-:B------:R-:W-:Y:S01]  /*cd10*/  FFMA.FTZ R11, R15, R82, -R149.reuse ;  /* 0x000000520f0b7223 */ /* 0x100fe20000010895 */
[----:B------:R-:W1:Y:S01]  /*cd20*/  MUFU.TANH R126, R126 ;  /* 0x0000007e007e7308 */ /* 0x000e620000002400 */
[----:B--2---:R-:W-:Y:S01]  /*cd30*/  FMNMX.FTZ R15, R9, R14, !PT ;  /* 0x0000000e090f7209 */ /* 0x004fe20007810000 */
[-CC-:B------:R-:W-:Y:S01]  /*cd40*/  FFMA.FTZ R120, R120, R82.reuse, -R149.reuse ;  /* 0x0000005278787223 */ /* 0x180fe20000010895 */
[-CC-:B------:R-:W-:Y:S01]  /*cd50*/  FFMA.FTZ R124, R124, R82.reuse, -R149.reuse ;  /* 0x000000527c7c7223 */ /* 0x180fe20000010895 */
[-CC-:B------:R-:W-:Y:S01]  /*cd60*/  FFMA.FTZ R128, R128, R82.reuse, -R149.reuse ;  /* 0x0000005280807223 */ /* 0x180fe20000010895 */
[----:B-----5:R-:W-:Y:S01]  /*cd70*/  FMNMX.FTZ R78, R12, R15, !PT ;  /* 0x0000000f0c4e7209 */ /* 0x020fe20007810000 */
[-CC-:B------:R-:W-:Y:S01]  /*cd80*/  FFMA.FTZ R15, R129, R82.reuse, -R149.reuse ;  /* 0x00000052810f7223 */ /* 0x180fe20000010895 */
[--C-:B------:R-:W-:Y:S01]  /*cd90*/  FFMA.FTZ R7, R7, R82, -R149.reuse ;  /* 0x0000005207077223 */ /* 0x100fe20000010895 */
[----:B------:R-:W2:Y:S01]  /*cda0*/  MUFU.TANH R127, R127 ;  /* 0x0000007f007f7308 */ /* 0x000ea20000002400 */
[----:B------:R-:W-:Y:S01]  /*cdb0*/  FMNMX.FTZ R129, R13, R78, !PT ;  /* 0x0000004e0d817209 */ /* 0x000fe20007810000 */
[-CC-:B------:R-:W-:Y:S01]  /*cdc0*/  FFMA.FTZ R121, R121, R82.reuse, -R149.reuse ;  /* 0x0000005279797223 */ /* 0x180fe20000010895 */
[-CC-:B------:R-:W-:Y:S01]  /*cdd0*/  FFMA.FTZ R125, R125, R82.reuse, -R149.reuse ;  /* 0x000000527d7d7223 */ /* 0x180fe20000010895 */
[-CC-:B------:R-:W-:Y:S01]  /*cde0*/  FFMA.FTZ R113, R113, R82.reuse, -R149.reuse ;  /* 0x0000005271717223 */ /* 0x180fe20000010895 */
[----:B------:R-:W-:Y:S01]  /*cdf0*/  FMNMX.FTZ R78, R20, R129, !PT ;  /* 0x00000081144e7209 */ /* 0x000fe20007810000 */
[-CC-:B------:R-:W-:Y:S01]  /*ce00*/  FFMA.FTZ R117, R117, R82.reuse, -R149.reuse ;  /* 0x0000005275757223 */ /* 0x180fe20000010895 */
[--C-:B------:R-:W-:Y:S01]  /*ce10*/  FFMA.FTZ R104, R104, R82, -R149.reuse ;  /* 0x0000005268687223 */ /* 0x100fe20000010895 */
[----:B------:R-:W5:Y:S01]  /*ce20*/  MUFU.TANH R114, R114 ;  /* 0x0000007200727308 */ /* 0x000f620000002400 */
[----:B----4-:R-:W-:Y:S01]  /*ce30*/  FMNMX.FTZ R129, R21, R78, !PT ;  /* 0x0000004e15817209 */ /* 0x010fe20007810000 */
[-CC-:B------:R-:W-:Y:S01]  /*ce40*/  FFMA.FTZ R105, R105, R82.reuse, -R149.reuse ;  /* 0x0000005269697223 */ /* 0x180fe20000010895 */
[-CC-:B------:R-:W-:Y:S01]  /*ce50*/  FFMA.FTZ R108, R108, R82.reuse, -R149.reuse ;  /* 0x000000526c6c7223 */ /* 0x180fe20000010895 */
[-CC-:B------:R-:W-:Y:S01]  /*ce60*/  FFMA.FTZ R109, R109, R82.reuse, -R149.reuse ;  /* 0x000000526d6d7223 */ /* 0x180fe20000010895 */
[----:B------:R-:W-:Y:S01]  /*ce70*/  FMNMX.FTZ R86, R130, R129, !PT ;  /* 0x0000008182567209 */ /* 0x000fe20007810000 */
[-CC-:B------:R-:W-:Y:S01]  /*ce80*/  FFMA.FTZ R96, R96, R82.reuse, -R149.reuse ;  /* 0x0000005260607223 */ /* 0x180fe20000010895 */
[--C-:B------:R-:W-:Y:S01]  /*ce90*/  FFMA.FTZ R97, R97, R82, -R149.reuse ;  /* 0x0000005261617223 */ /* 0x100fe20000010895 */
[----:B------:R-:W4:Y:S01]  /*cea0*/  MUFU.TANH R115, R115 ;  /* 0x0000007300737308 */ /* 0x000f220000002400 */
[----:B------:R-:W-:Y:S01]  /*ceb0*/  FMNMX.FTZ R129, R131, R86, !PT ;  /* 0x0000005683817209 */ /* 0x000fe20007810000 */
[-CC-:B------:R-:W-:Y:S01]  /*cec0*/  FFMA.FTZ R100, R100, R82.reuse, -R149.reuse ;  /* 0x0000005264647223 */ /* 0x180fe20000010895 */
[-CC-:B------:R-:W-:Y:S01]  /*ced0*/  FFMA.FTZ R101, R101, R82.reuse, -R149.reuse ;  /* 0x0000005265657223 */ /* 0x180fe20000010895 */
[-CC-:B------:R-:W-:Y:S01]  /*cee0*/  FFMA.FTZ R88, R88, R82.reuse, -R149.reuse ;  /* 0x0000005258587223 */ /* 0x180fe20000010895 */
[----:B---3--:R-:W-:Y:S01]  /*cef0*/  FMNMX.FTZ R86, R122, R129, !PT ;  /* 0x000000817a567209 */ /* 0x008fe20007810000 */
[-CC-:B------:R-:W-:Y:S01]  /*cf00*/  FFMA.FTZ R89, R89, R82.reuse, -R149.reuse ;  /* 0x0000005259597223 */ /* 0x180fe20000010895 */
[--C-:B------:R-:W-:Y:S01]  /*cf10*/  FFMA.FTZ R92, R92, R82, -R149.reuse ;  /* 0x000000525c5c7223 */ /* 0x100fe20000010895 */
[----:B------:R-:W3:Y:S01]  /*cf20*/  MUFU.TANH R118, R118 ;  /* 0x0000007600767308 */ /* 0x000ee20000002400 */
[----:B------:R-:W-:Y:S01]  /*cf30*/  FMNMX.FTZ R129, R123, R86, !PT ;  /* 0x000000567b817209 */ /* 0x000fe20007810000 */
        /* <DEDUP_REMOVED lines=9> */
[----:B------:R-:W-:-:S02]  /*cfd0*/  FFMA.FTZ R77, R77, R82, -R149 ;  /* 0x000000524d4d7223 */ /* 0x000fc40000010895 */
[----:B-----5:R-:W-:-:S03]  /*cfe0*/  FMNMX.FTZ R94, R114, R129, !PT ;  /* 0x00000081725e7209 */ /* 0x020fc60007810000 */
[----:B------:R-:W2:Y:S01]  /*cff0*/  MUFU.TANH R106, R106 ;  /* 0x0000006a006a7308 */ /* 0x000ea20000002400 */
[----:B----4-:R-:W-:-:S07]  /*d000*/  FMNMX.FTZ R129, R115, R94, !PT ;  /* 0x0000005e73817209 */ /* 0x010fce0007810000 */
[----:B------:R-:W4:Y:S08]  /*d010*/  MUFU.TANH R107, R107 ;  /* 0x0000006b006b7308 */ /* 0x000f300000002400 */
[----:B------:R5:W-:Y:S01]  /*d020*/  MUFU.EX2 R78, R120 ;  /* 0x00000078004e7308 */ /* 0x000be20000000800 */
[----:B------:R-:W-:Y:S02]  /*d030*/  WARPGROUP.DEPBAR.LE gsb0, 0x0 ;  /* 0x00008000000079c5 */ /* 0x000fe40000010000 */
[----:B------:R-:W-:-:S05]  /*d040*/  WARPGROUP.ARRIVE ;  /* 0x00000000000079c5 */ /* 0x000fca0000000000 */
[----:B------:R-:W4:Y:S01]  /*d050*/  MUFU.TANH R110, R110 ;  /* 0x0000006e006e7308 */ /* 0x000f220000002400 */
[----:B-----5:R-:W-:Y:S01]  /*d060*/  FFMA.FTZ R120, R112, R82, -R149 ;  /* 0x0000005270787223 */ /* 0x020fe20000010895 */
[----:B---3--:R-:W-:Y:S01]  /*d070*/  FMNMX.FTZ R112, R118, R129, !PT ;  /* 0x0000008176707209 */ /* 0x008fe20007810000 */
[----:B------:R-:W-:Y:S01]  /*d080*/  HGMMA.64x96x16.F32.BF16 R24, gdesc[UR28].tnspB, R24, gsb0 ;  /* 0x416000001c1879f0 */ /* 0x000fe20008001818 */
[----:B------:R-:W-:Y:S02]  /*d090*/  UIADD3 UR28, UR6, 0x780, URZ ;  /* 0x00000780061c7890 */ /* 0x000fe4000fffe03f */
[----:B-1----:R-:W-:Y:S01]  /*d0a0*/  FMNMX.FTZ R129, R119, R112, !PT ;  /* 0x0000007077817209 */ /* 0x002fe20007810000 */
[----:B------:R-:W-:Y:S01]  /*d0b0*/  UIADD3 UR30, UR7, 0x140, URZ ;  /* 0x00000140071e7890 */ /* 0x000fe2000fffe03f */
[----:B------:R-:W1:Y:S01]  /*d0c0*/  MUFU.TANH R111, R111 ;  /* 0x0000006f006f7308 */ /* 0x000e620000002400 */
[----:B------:R-:W-:Y:S01]  /*d0d0*/  UMOV UR29, 0xc0000010 ;  /* 0xc0000010001d7882 */ /* 0x000fe20000000000 */
[----:B------:R-:W-:Y:S01]  /*d0e0*/  UMOV UR31, 0x80000020 ;  /* 0x80000020001f7882 */ /* 0x000fe20000000000 */
[----:B--2---:R-:W-:-:S04]  /*d0f0*/  FMNMX.FTZ R112, R106, R129, !PT ;  /* 0x000000816a707209 */ /* 0x004fc80007810000 */
[----:B----4-:R-:W-:Y:S01]  /*d100*/  FMNMX.FTZ R129, R107, R112, !PT ;  /* 0x000000706b817209 */ /* 0x010fe20007810000 */
[----:B------:R-:W2:Y:S08]  /*d110*/  MUFU.TANH R98, R98 ;  /* 0x0000006200627308 */ /* 0x000eb00000002400 */
[----:B------:R-:W3:Y:S08]  /*d120*/  MUFU.TANH R99, R99 ;  /* 0x0000006300637308 */ /* 0x000ef00000002400 */
[----:B------:R4:W-:Y:S08]  /*d130*/  MUFU.EX2 R86, R124 ;  /* 0x0000007c00567308 */ /* 0x0009f00000000800 */
[----:B------:R-:W5:Y:S01]  /*d140*/  MUFU.TANH R102, R102 ;  /* 0x0000006600667308 */ /* 0x000f620000002400 */
[----:B----4-:R-:W-:Y:S01]  /*d150*/  FFMA.FTZ R124, R116, R82, -R149 ;  /* 0x00000052747c7223 */ /* 0x010fe20000010895 */
[----:B------:R-:W-:-:S04]  /*d160*/  FMNMX.FTZ R116, R110, R129, !PT ;  /* 0x000000816e747209 */ /* 0x000fc80007810000 */
[----:B-1----:R-:W-:Y:S02]  /*d170*/  FMNMX.FTZ R129, R111, R116, !PT ;  /* 0x000000746f817209 */ /* 0x002fe40007810000 */
[----:B------:R-:W1:Y:S02]  /*d180*/  MUFU.TANH R103, R103 ;  /* 0x0000006700677308 */ /* 0x000e640000002400 */
[----:B--2---:R-:W-:-:S04]  /*d190*/  FMNMX.FTZ R116, R98, R129, !PT ;  /* 0x0000008162747209 */ /* 0x004fc80007810000 */
[----:B---3--:R-:W-:Y:S02]  /*d1a0*/  FMNMX.FTZ R129, R99, R116, !PT ;  /* 0x0000007463817209 */ /* 0x008fe40007810000 */
[----:B------:R-:W2:Y:S02]  /*d1b0*/  MUFU.TANH R90, R90 ;  /* 0x0000005a005a7308 */ /* 0x000ea40000002400 */
[----:B-----5:R-:W-:-:S06]  /*d1c0*/  FMNMX.FTZ R116, R102, R129, !PT ;  /* 0x0000008166747209 */ /* 0x020fcc0007810000 */
        /* <DEDUP_REMOVED lines=29> */
[----:B------:R2:W-:Y:S01]  /*d3a0*/  MUFU.EX2 R94, R120 ;  /* 0x00000078005e7308 */ /* 0x0005e20000000800 */
[----:B---3--:R-:W-:-:S07]  /*d3b0*/  FMNMX.FTZ R116, R143, R116, !PT ;  /* 0x000000748f747209 */ /* 0x008fce0007810000 */
[----:B------:R3:W-:Y:S01]  /*d3c0*/  MUFU.EX2 R112, R124 ;  /* 0x0000007c00707308 */ /* 0x0007e20000000800 */
[----:B-1----:R-:W-:-:S05]  /*d3d0*/  FMNMX.FTZ R116, R79, R116, !PT ;  /* 0x000000744f747209 */ /* 0x002fca0007810000 */
[----:B------:R-:W2:Y:S02]  /*d3e0*/  SHFL.BFLY PT, R129, R116, 0x2, 0x1f ;  /* 0x0c401f0074817f89 */ /* 0x000ea400000e0000 */
[----:B------:R1:W-:Y:S08]  /*d3f0*/  MUFU.EX2 R14, R128 ;  /* 0x00000080000e7308 */ /* 0x0003f00000000800 */
[----:B------:R-:W-:Y:S08]  /*d400*/  MUFU.EX2 R74, R74 ;  /* 0x0000004a004a7308 */ /* 0x000ff00000000800 */
[----:B------:R-:W-:Y:S01]  /*d410*/  MUFU.EX2 R7, R7 ;  /* 0x0000000700077308 */ /* 0x000fe20000000800 */
[----:B--2---:R-:W-:Y:S01]  /*d420*/  FMNMX.FTZ R120, R116, R129, !PT ;  /* 0x0000008174787209 */ /* 0x004fe20007810000 */
[-CC-:B------:R-:W-:Y:S01]  /*d430*/  FFMA.FTZ R129, R85, R82.reuse, -R149.reuse ;  /* 0x0000005255817223 */ /* 0x180fe20000010895 */
[----:B------:R-:W-:-:S05]  /*d440*/  FFMA.FTZ R116, R84, R82, -R149 ;  /* 0x0000005254747223 */ /* 0x000fca0000010895 */
[----:B------:R-:W-:Y:S01]  /*d450*/  MUFU.EX2 R4, R4 ;  /* 0x0000000400047308 */ /* 0x000fe20000000800 */
[----:B------:R-:W2:Y:S07]  /*d460*/  SHFL.BFLY PT, R155, R120, 0x1, 0x1f ;  /* 0x0c201f00789b7f89 */ /* 0x000eae00000e0000 */
[----:B------:R-:W-:Y:S08]  /*d470*/  MUFU.EX2 R6, R6 ;  /* 0x0000000600067308 */ /* 0x000ff00000000800 */
[----:B------:R-:W-:Y:S01]  /*d480*/  MUFU.EX2 R153, R153 ;  /* 0x0000009900997308 */ /* 0x000fe20000000800 */
[----:B------:R-:W-:-:S02]  /*d490*/  WARPGROUP.DEPBAR.LE gsb0, 0x0 ;  /* 0x00008000000079c5 */ /* 0x000fc40000010000 */
[----:B------:R-:W-:-:S05]  /*d4a0*/  WARPGROUP.ARRIVE ;  /* 0x00000000000079c5 */ /* 0x000fca0000000000 */
[----:B------:R-:W-:Y:S01]  /*d4b0*/  MUFU.EX2 R10, R10 ;  /* 0x0000000a000a7308 */ /* 0x000fe20000000800 */
[----:B--2---:R-:W-:Y:S01]  /*d4c0*/  FMNMX.FTZ R155, R120, R155, !PT ;  /* 0x0000009b789b7209 */ /* 0x004fe20007810000 */
[----:B------:R-:W-:Y:S01]  /*d4d0*/  HGMMA.64x96x16.F32.BF16 R24, gdesc[UR28].tnspB, R24, gsb0 ;  /* 0x416000001c1879f0 */ /* 0x000fe20008001818 */
[----:B------:R-:W-:-:S03]  /*d4e0*/  UIADD3 UR28, UR6, 0xa80, URZ ;  /* 0x00000a80061c7890 */ /* 0x000fc6000fffe03f */
[CC--:B------:R-:W-:Y:S01]  /*d4f0*/  FMUL.FTZ R85, R155.reuse, R82.reuse ;  /* 0x000000529b557220 */ /* 0x0c0fe20000410000 */
[----:B------:R-:W-:Y:S01]  /*d500*/  UIADD3 UR30, UR7, 0x1c0, URZ ;  /* 0x000001c0071e7890 */ /* 0x000fe2000fffe03f */
[----:B------:R-:W-:Y:S01]  /*d510*/  FADD.FTZ R5, -R155, R5 ;  /* 0x000000059b057221 */ /* 0x000fe20000010100 */
[----:B------:R-:W-:Y:S01]  /*d520*/  UMOV UR29, 0xc0000010 ;  /* 0xc0000010001d7882 */ /* 0x000fe20000000000 */
[----:B------:R-:W-:Y:S01]  /*d530*/  UMOV UR31, 0x80000020 ;  /* 0x80000020001f7882 */ /* 0x000fe20000000000 */
[-CC-:B---3--:R-:W-:Y:S01]  /*d540*/  FFMA.FTZ R124, R21, R82.reuse, -R85.reuse ;  /* 0x00000052157c7223 */ /* 0x188fe20000010855 */
[-CC-:B------:R-:W-:Y:S01]  /*d550*/  FFMA.FTZ R21, R114, R82.reuse, -R85.reuse ;  /* 0x0000005272157223 */ /* 0x180fe20000010855 */
[-CC-:B------:R-:W-:Y:S01]  /*d560*/  FFMA.FTZ R114, R115, R82.reuse, -R85.reuse ;  /* 0x0000005273727223 */ /* 0x180fe20000010855 */
[-C--:B------:R-:W-:Y:S01]  /*d570*/  FMUL.FTZ R149, R5, R82.reuse ;  /* 0x0000005205957220 */ /* 0x080fe20000410000 */
[-CC-:B------:R-:W-:Y:S01]  /*d580*/  FFMA.FTZ R8, R8, R82.reuse, -R85.reuse ;  /* 0x0000005208087223 */ /* 0x180fe20000010855 */
[----:B------:R-:W-:Y:S01]  /*d590*/  FFMA.FTZ R115, R119, R82, -R85 ;  /* 0x0000005277737223 */ /* 0x000fe20000010855 */
[----:B------:R-:W-:-:S02]  /*d5a0*/  IMAD.U32 R119, RZ, RZ, UR46 ;  /* 0x0000002eff777e24 */ /* 0x000fc4000f8e00ff */
        /* <DEDUP_REMOVED lines=11> */
[----:B------:R-:W-:Y:S01]  /*d660*/  IADD3 R118, R16, 0x9, RZ ;  /* 0x0000000910767810 */ /* 0x000fe20007ffe0ff */
[----:B------:R-:W-:Y:S01]  /*d670*/  IMAD.U32 R127, RZ, RZ, UR45 ;  /* 0x0000002dff7f7e24 */ /* 0x000fe2000f8e00ff */
[----:B------:R-:W-:Y:S01]  /*d680*/  @!P1 LEA R110, R119, UR47, 0x3 ;  /* 0x0000002f776e9c11 */ /* 0x000fe2000f8e18ff */
[-CC-:B------:R-:W-:Y:S01]  /*d690*/  FFMA.FTZ R12, R12, R82.reuse, -R85.reuse ;  /* 0x000000520c0c7223 */ /* 0x180fe20000010855 */
[-CC-:B------:R-:W-:Y:S01]  /*d6a0*/  FFMA.FTZ R120, R126, R82.reuse, -R85.reuse ;  /* 0x000000527e787223 */ /* 0x180fe20000010855 */
[----:B------:R-:W-:Y:S01]  /*d6b0*/  SEL R126, R118, 0x9, !P2 ;  /* 0x00000009767e7807 */ /* 0x000fe20005000000 */
[----:B------:R-:W1:Y:S01]  /*d6c0*/  MUFU.EX2 R8, R8 ;  /* 0x0000000800087308 */ /* 0x000e620000000800 */
[----:B------:R-:W-:Y:S01]  /*d6d0*/  @!P1 VIADD R118, R110, 0x31c40 ;  /* 0x00031c406e769836 */ /* 0x000fe20000000000 */
[----:B------:R-:W-:Y:S01]  /*d6e0*/  @!P1 LEA R119, R127, UR47, 0x3 ;  /* 0x0000002f7f779c11 */ /* 0x000fe2000f8e18ff */
[-CC-:B------:R-:W-:Y:S01]  /*d6f0*/  FFMA.FTZ R110, R111, R82.reuse, -R85.reuse ;  /* 0x000000526f6e7223 */ /* 0x180fe20000010855 */
[-CC-:B------:R-:W-:Y:S01]  /*d700*/  FFMA.FTZ R84, R130, R82.reuse, -R85.reuse ;  /* 0x0000005282547223 */ /* 0x180fe20000010855 */
[-CC-:B------:R-:W-:Y:S01]  /*d710*/  FFMA.FTZ R98, R98, R82.reuse, -R85.reuse ;  /* 0x0000005262627223 */ /* 0x180fe20000010855 */
[----:B------:R-:W-:Y:S01]  /*d720*/  @!P1 PRMT R111, RZ, 0x654, R118 ;  /* 0x00000654ff6f9816 */ /* 0x000fe20000000076 */
[----:B------:R-:W-:Y:S01]  /*d730*/  @!P1 VIADD R118, R119, 0x31c60 ;  /* 0x00031c6077769836 */ /* 0x000fe20000000000 */
[----:B------:R-:W2:Y:S01]  /*d740*/  MUFU.EX2 R5, R5 ;  /* 0x0000000500057308 */ /* 0x000ea20000000800 */
[-CC-:B------:R-:W-:Y:S01]  /*d750*/  FFMA.FTZ R122, R122, R82.reuse, -R85.reuse ;  /* 0x000000527a7a7223 */ /* 0x180fe20000010855 */
[-CC-:B------:R-:W-:Y:S01]  /*d760*/  FFMA.FTZ R135, R135, R82.reuse, -R85.reuse ;  /* 0x0000005287877223 */ /* 0x180fe20000010855 */
[-CC-:B------:R-:W-:Y:S01]  /*d770*/  FFMA.FTZ R137, R137, R82.reuse, -R85.reuse ;  /* 0x0000005289897223 */ /* 0x180fe20000010855 */
[----:B------:R-:W-:Y:S01]  /*d780*/  @!P1 PRMT R119, RZ, 0x654, R118 ;  /* 0x00000654ff779816 */ /* 0x000fe20000000076 */
[-CC-:B------:R-:W-:Y:S01]  /*d790*/  FFMA.FTZ R139, R139, R82.reuse, -R85.reuse ;  /* 0x000000528b8b7223 */ /* 0x180fe20000010855 */
[-CC-:B------:R-:W-:Y:S01]  /*d7a0*/  FFMA.FTZ R141, R141, R82.reuse, -R85.reuse ;  /* 0x000000528d8d7223 */ /* 0x180fe20000010855 */
[--C-:B------:R-:W-:Y:S01]  /*d7b0*/  FFMA.FTZ R143, R143, R82, -R85.reuse ;  /* 0x000000528f8f7223 */ /* 0x100fe20000010855 */
[----:B------:R-:W3:Y:S01]  /*d7c0*/  MUFU.EX2 R12, R12 ;  /* 0x0000000c000c7308 */ /* 0x000ee20000000800 */
[----:B-1----:R-:W-:Y:S01]  /*d7d0*/  FFMA.FTZ R118, R149, R0, R8 ;  /* 0x0000000095767223 */ /* 0x002fe20000010008 */
[-CC-:B------:R-:W-:Y:S01]  /*d7e0*/  FFMA.FTZ R0, R99, R82.reuse, -R85.reuse ;  /* 0x0000005263007223 */ /* 0x180fe20000010855 */
[----:B------:R-:W-:Y:S01]  /*d7f0*/  FFMA.FTZ R79, R79, R82, -R85 ;  /* 0x000000524f4f7223 */ /* 0x000fe20000010855 */
[----:B------:R-:W-:Y:S01]  /*d800*/  ISETP.LT.AND P2, PT, RZ, UR61, PT ;  /* 0x0000003dff007c0c */ /* 0x000fe2000bf41270 */
[----:B------:R-:W-:-:S03]  /*d810*/  UMOV UR45, UR46 ;  /* 0x0000002e002d7c82 */ /* 0x000fc60008000000 */
[----:B------:R-:W1:Y:S01]  /*d820*/  MUFU.EX2 R128, R128 ;  /* 0x0000008000807308 */ /* 0x000e620000000800 */
[C---:B--2---:R-:W-:Y:S01]  /*d830*/  FADD.FTZ R99, R5.reuse, R118 ;  /* 0x0000007605637221 */ /* 0x044fe20000010000 */
[----:B------:R-:W-:Y:S01]  /*d840*/  F2FP.BF16.F32.PACK_AB R5, R5, R8 ;  /* 0x000000080505723e */ /* 0x000fe200000010ff */
[----:B------:R-:W-:-:S05]  /*d850*/  FFMA.FTZ R8, R103, R82, -R85 ;  /* 0x0000005267087223 */ /* 0x000fca0000010855 */
[----:B------:R-:W2:Y:S08]  /*d860*/  MUFU.EX2 R13, R13 ;  /* 0x0000000d000d7308 */ /* 0x000eb00000000800 */
[----:B------:R-:W-:Y:S08]  /*d870*/  MUFU.EX2 R11, R11 ;  /* 0x0000000b000b7308 */ /* 0x000ff00000000800 */
[----:B------:R-:W4:Y:S08]  /*d880*/  MUFU.EX2 R124, R124 ;  /* 0x0000007c007c7308 */ /* 0x000f300000000800 */
        /* <DEDUP_REMOVED lines=8> */
[----:B------:R-:W5:Y:S01]  /*d910*/  MUFU.EX2 R122, R122 ;  /* 0x0000007a007a7308 */ /* 0x000f620000000800 */
[----:B------:R-:W-:Y:S01]  /*d920*/  UMOV UR29, 0xc0000010 ;  /* 0xc0000010001d7882 */ /* 0x000fe20000000000 */
[----:B------:R-:W-:Y:S01]  /*d930*/  UMOV UR31, 0x80000020 ;  /* 0x80000020001f7882 */ /* 0x000fe20000000000 */
[----:B------:R-:W-:-:S05]  /*d940*/  UIADD3 UR6, UR61, -0x1, URZ ;  /* 0xffffffff3d067890 */ /* 0x000fca000fffe03f */
[----:B------:R-:W-:Y:S02]  /*d950*/  MUFU.EX2 R121, R121 ;  /* 0x0000007900797308 */ /* 0x000fe40000000800 */
[----:B------:R-:W-:-:S06]  /*d960*/  UMOV UR61, UR6 ;  /* 0x00000006003d7c82 */ /* 0x000fcc0008000000 */
        /* <DEDUP_REMOVED lines=36> */
[-C--:B------:R-:W-:Y:S01]  /*dbb0*/  FMUL.FTZ R33, R33, R74.reuse ;  /* 0x0000004a21217220 */ /* 0x080fe20000410000 */
[----:B---3--:R-:W-:Y:S01]  /*dbc0*/  FFMA.FTZ R111, R74, R3, R7 ;  /* 0x000000034a6f7223 */ /* 0x008fe20000010007 */
[----:B------:R3:W-:Y:S01]  /*dbd0*/  @!P1 SYNCS.ARRIVE.TRANS64.RED.A1T0 RZ, [R119+URZ], RZ ;  /* 0x000000ff77ff99a7 */ /* 0x0007e2000810043f */
[----:B------:R1:W3:Y:S01]  /*dbe0*/  MUFU.EX2 R3, R98 ;  /* 0x0000006200037308 */ /* 0x0002e20000000800 */
        /* <DEDUP_REMOVED lines=8> */
[C---:B-1----:R-:W-:Y:S01]  /*dc70*/  FADD.FTZ R98, R128.reuse, R7 ;  /* 0x0000000780627221 */ /* 0x042fe20000010000 */
[----:B------:R-:W-:Y:S01]  /*dc80*/  FADD.FTZ R111, R153, R118 ;  /* 0x00000076996f7221 */ /* 0x000fe20000010000 */
[----:B------:R-:W-:Y:S01]  /*dc90*/  F2FP.BF16.F32.PACK_AB R7, R128, R12 ;  /* 0x0000000c8007723e */ /* 0x000fe200000010ff */
[-C--:B------:R-:W-:Y:S01]  /*dca0*/  FFMA.FTZ R12, R90, R82.reuse, -R85 ;  /* 0x000000525a0c7223 */ /* 0x080fe20000010855 */
[----:B--2---:R-:W-:Y:S01]  /*dcb0*/  FADD.FTZ R103, R13, R98 ;  /* 0x000000620d677221 */ /* 0x004fe20000010000 */
[----:B------:R-:W-:Y:S01]  /*dcc0*/  FADD.FTZ R102, R10, R111 ;  /* 0x0000006f0a667221 */ /* 0x000fe20000010000 */
[-CC-:B------:R-:W-:Y:S01]  /*dcd0*/  FFMA.FTZ R98, R83, R82.reuse, -R85.reuse ;  /* 0x0000005253627223 */ /* 0x180fe20000010855 */
[-C--:B------:R-:W-:Y:S01]  /*dce0*/  FFMA.FTZ R90, R91, R82.reuse, -R85 ;  /* 0x000000525b5a7223 */ /* 0x080fe20000010855 */
[----:B----4-:R-:W-:Y:S01]  /*dcf0*/  FADD.FTZ R103, R124, R103 ;  /* 0x000000677c677221 */ /* 0x010fe20000010000 */
[----:B------:R-:W-:Y:S01]  /*dd00*/  FADD.FTZ R111, R11, R102 ;  /* 0x000000660b6f7221 */ /* 0x000fe20000010000 */
[-C--:B------:R-:W-:Y:S01]  /*dd10*/  FFMA.FTZ R102, R95, R82.reuse, -R85 ;  /* 0x000000525f667223 */ /* 0x080fe20000010855 */
[----:B------:R1:W-:Y:S01]  /*dd20*/  MUFU.EX2 R83, R12 ;  /* 0x0000000c00537308 */ /* 0x0003e20000000800 */
[----:B-----5:R-:W-:Y:S01]  /*dd30*/  FADD.FTZ R126, R84, R103 ;  /* 0x00000067547e7221 */ /* 0x020fe20000010000 */
[----:B------:R-:W-:Y:S01]  /*dd40*/  FADD.FTZ R118, R14, R111 ;  /* 0x0000006f0e767221 */ /* 0x000fe20000010000 */
[----:B------:R-:W-:Y:S01]  /*dd50*/  FFMA.FTZ R91, R133, R82, -R85 ;  /* 0x00000052855b7223 */ /* 0x000fe20000010855 */
[----:B------:R2:W-:Y:S01]  /*dd60*/  STSM.16.M88.4 [R22+0x24300], R4 ;  /* 0x0243000416007844 */ /* 0x0005e20000000200 */
[----:B------:R-:W-:Y:S01]  /*dd70*/  FADD.FTZ R103, R157, R126 ;  /* 0x0000007e9d677221 */ /* 0x000fe20000010000 */
[C---:B------:R-:W-:Y:S01]  /*dd80*/  FADD.FTZ R95, R15.reuse, R118 ;  /* 0x000000760f5f7221 */ /* 0x040fe20000010000 */
[----:B------:R-:W-:Y:S01]  /*dd90*/  F2FP.BF16.F32.PACK_AB R14, R15, R14 ;  /* 0x0000000e0f0e723e */ /* 0x000fe200000010ff */
[----:B------:R-:W4:Y:S01]  /*dda0*/  MUFU.EX2 R99, R99 ;  /* 0x0000006300637308 */ /* 0x000f220000000800 */
[----:B------:R-:W-:Y:S01]  /*ddb0*/  FADD.FTZ R126, R122, R103 ;  /* 0x000000677a7e7221 */ /* 0x000fe20000010000 */
[----:B------:R-:W-:Y:S01]  /*ddc0*/  FADD.FTZ R118, R78, R95 ;  /* 0x0000005f4e767221 */ /* 0x000fe20000010000 */
[----:B------:R-:W-:Y:S01]  /*ddd0*/  FFMA.FTZ R95, R87, R82, -R85 ;  /* 0x00000052575f7223 */ /* 0x000fe20000010855 */
[----:B------:R-:W-:Y:S01]  /*dde0*/  F2FP.BF16.F32.PACK_AB R15, R157, R84 ;  /* 0x000000549d0f723e */ /* 0x000fe200000010ff */
[----:B------:R-:W-:Y:S01]  /*ddf0*/  FADD.FTZ R103, R131, R126 ;  /* 0x0000007e83677221 */ /* 0x000fe20000010000 */
[C---:B------:R-:W-:Y:S01]  /*de00*/  FADD.FTZ R87, R121.reuse, R118 ;  /* 0x0000007679577221 */ /* 0x040fe20000010000 */
[----:B------:R-:W-:Y:S01]  /*de10*/  F2FP.BF16.F32.PACK_AB R84, R121, R78 ;  /* 0x0000004e7954723e */ /* 0x000fe200000010ff */
[----:B------:R-:W5:Y:S01]  /*de20*/  MUFU.EX2 R90, R90 ;  /* 0x0000005a005a7308 */ /* 0x000f620000000800 */
[----:B-1----:R-:W-:Y:S01]  /*de30*/  FADD.FTZ R12, R120, R103 ;  /* 0x00000067780c7221 */ /* 0x002fe20000010000 */
[----:B------:R-:W-:Y:S01]  /*de40*/  FADD.FTZ R118, R86, R87 ;  /* 0x0000005756767221 */ /* 0x000fe20000010000 */
[----:B------:R-:W-:Y:S01]  /*de50*/  F2FP.BF16.F32.PACK_AB R13, R124, R13 ;  /* 0x0000000d7c0d723e */ /* 0x000fe200000010ff */
[----:B------:R-:W-:Y:S01]  /*de60*/  FMUL.FTZ R37, R37, R74 ;  /* 0x0000004a25257220 */ /* 0x000fe20000410000 */
[C---:B------:R-:W-:Y:S01]  /*de70*/  F2FP.BF16.F32.PACK_AB R86, R125.reuse, R86 ;  /* 0x000000567d56723e */ /* 0x040fe200000010ff */
[----:B------:R-:W-:Y:S01]  /*de80*/  FADD.FTZ R85, R125, R118 ;  /* 0x000000767d557221 */ /* 0x000fe20000010000 */
[----:B------:R-:W-:Y:S01]  /*de90*/  FADD.FTZ R118, R123, R12 ;  /* 0x0000000c7b767221 */ /* 0x000fe20000010000 */
[----:B------:R-:W-:Y:S01]  /*dea0*/  F2FP.BF16.F32.PACK_AB R12, R11, R10 ;  /* 0x0000000a0b0c723e */ /* 0x000fe200000010ff */
[----:B------:R-:W1:Y:S01]  /*deb0*/  MUFU.EX2 R92, R92 ;  /* 0x0000005c005c7308 */ /* 0x000e620000000800 */
[----:B------:R-:W-:Y:S01]  /*dec0*/  FADD.FTZ R126, R94, R85 ;  /* 0x000000555e7e7221 */ /* 0x000fe20000010000 */
[----:B------:R-:W-:Y:S01]  /*ded0*/  FADD.FTZ R11, R21, R118 ;  /* 0x00000076150b7221 */ /* 0x000fe20000010000 */
[----:B------:R-:W-:Y:S01]  /*dee0*/  F2FP.BF16.F32.PACK_AB R87, R123, R120 ;  /* 0x000000787b57723e */ /* 0x000fe200000010ff */
[----:B------:R5:W-:Y:S01]  /*def0*/  STSM.16.M88.4 [R22+0x25b00], R12 ;  /* 0x025b000c16007844 */ /* 0x000be20000000200 */
[----:B------:R-:W-:Y:S01]  /*df00*/  FADD.FTZ R85, R113, R126 ;  /* 0x0000007e71557221 */ /* 0x000fe20000010000 */
[----:B------:R-:W-:Y:S01]  /*df10*/  FADD.FTZ R11, R114, R11 ;  /* 0x0000000b720b7221 */ /* 0x000fe20000010000 */
[----:B------:R-:W-:Y:S01]  /*df20*/  FMUL.FTZ R40, R40, R74 ;  /* 0x0000004a28287220 */ /* 0x000fe20000410000 */
[----:B------:R-:W1:Y:S01]  /*df30*/  MUFU.EX2 R91, R91 ;  /* 0x0000005b005b7308 */ /* 0x000e620000000800 */
[----:B--2---:R-:W-:Y:S01]  /*df40*/  FADD.FTZ R4, R112, R85 ;  /* 0x0000005570047221 */ /* 0x004fe20000010000 */
[----:B------:R-:W-:Y:S01]  /*df50*/  FADD.FTZ R6, R20, R11 ;  /* 0x0000000b14067221 */ /* 0x000fe20000010000 */
[----:B------:R-:W-:Y:S01]  /*df60*/  F2FP.BF16.F32.PACK_AB R85, R131, R122 ;  /* 0x0000007a8355723e */ /* 0x000fe200000010ff */
        /* <DEDUP_REMOVED lines=8> */
[----:B------:R-:W-:Y:S01]  /*dff0*/  STSM.16.M88.4 [R22+0x27300], R84 ;  /* 0x0273005416007844 */ /* 0x000fe20000000200 */
[----:B------:R-:W-:Y:S01]  /*e000*/  FADD.FTZ R7, R105, R4 ;  /* 0x0000000469077221 */ /* 0x000fe20000010000 */
[----:B------:R-:W-:Y:S01]  /*e010*/  FADD.FTZ R6, R106, R5 ;  /* 0x000000056a067221 */ /* 0x000fe20000010000 */
[----:B------:R-:W-:Y:S01]  /*e020*/  F2FP.BF16.F32.PACK_AB R5, R114, R21 ;  /* 0x000000157205723e */ /* 0x000fe200000010ff */
[----:B------:R-:W2:Y:S01]  /*e030*/  MUFU.EX2 R102, R102 ;  /* 0x0000006600667308 */ /* 0x000ea20000000800 */
[----:B------:R-:W-:Y:S01]  /*e040*/  FADD.FTZ R78, R108, R7 ;  /* 0x000000076c4e7221 */ /* 0x000fe20000010000 */
[----:B------:R-:W-:Y:S01]  /*e050*/  FADD.FTZ R11, R107, R6 ;  /* 0x000000066b0b7221 */ /* 0x000fe20000010000 */
[----:B------:R-:W-:Y:S01]  /*e060*/  F2FP.BF16.F32.PACK_AB R7, R115, R20 ;  /* 0x000000147307723e */ /* 0x000fe200000010ff */
[----:B------:R-:W-:Y:S01]  /*e070*/  FMUL.FTZ R45, R45, R74 ;  /* 0x0000004a2d2d7220 */ /* 0x000fe20000410000 */
[----:B------:R-:W-:Y:S01]  /*e080*/  FADD.FTZ R21, R109, R78 ;  /* 0x0000004e6d157221 */ /* 0x000fe20000010000 */
[----:B------:R-:W-:Y:S01]  /*e090*/  FADD.FTZ R20, R110, R11 ;  /* 0x0000000b6e147221 */ /* 0x000fe20000010000 */
[----:B------:R-:W-:Y:S01]  /*e0a0*/  F2FP.BF16.F32.PACK_AB R4, R113, R94 ;  /* 0x0000005e7104723e */ /* 0x000fe200000010ff */
[----:B------:R-:W2:Y:S01]  /*e0b0*/  MUFU.EX2 R80, R80 ;  /* 0x0000005000507308 */ /* 0x000ea20000000800 */
[----:B------:R-:W-:Y:S01]  /*e0c0*/  FADD.FTZ R78, R96, R21 ;  /* 0x00000015604e7221 */ /* 0x000fe20000010000 */
[----:B---3--:R-:W-:Y:S01]  /*e0d0*/  FADD.FTZ R11, R3, R20 ;  /* 0x00000014030b7221 */ /* 0x008fe20000010000 */
[----:B------:R-:W-:Y:S01]  /*e0e0*/  F2FP.BF16.F32.PACK_AB R6, R117, R112 ;  /* 0x000000707506723e */ /* 0x000fe200000010ff */
[----:B------:R-:W-:Y:S01]  /*e0f0*/  FMUL.FTZ R48, R48, R74 ;  /* 0x0000004a30307220 */ /* 0x000fe20000410000 */
[----:B------:R-:W-:Y:S01]  /*e100*/  FADD.FTZ R21, R97, R78 ;  /* 0x0000004e61157221 */ /* 0x000fe20000010000 */
[----:B------:R-:W-:Y:S01]  /*e110*/  FADD.FTZ R20, R0, R11 ;  /* 0x0000000b00147221 */ /* 0x000fe20000010000 */
[----:B------:R-:W-:Y:S01]  /*e120*/  F2FP.BF16.F32.PACK_AB R105, R106, R9 ;  /* 0x000000096a69723e */ /* 0x000fe200000010ff */
[----:B------:R-:W3:Y:S01]  /*e130*/  MUFU.EX2 R135, R135 ;  /* 0x0000008700877308 */ /* 0x000ee20000000800 */
[----:B------:R-:W-:Y:S01]  /*e140*/  FADD.FTZ R78, R100, R21 ;  /* 0x00000015644e7221 */ /* 0x000fe20000010000 */
[----:B----4-:R-:W-:Y:S01]  /*e150*/  FADD.FTZ R11, R99, R20 ;  /* 0x00000014630b7221 */ /* 0x010fe20000010000 */
[----:B------:R4:W-:Y:S01]  /*e160*/  STSM.16.M88.4 [R22+0x28b00], R4 ;  /* 0x028b000416007844 */ /* 0x0009e20000000200 */
[----:B------:R-:W-:Y:S01]  /*e170*/  F2FP.BF16.F32.PACK_AB R96, R97, R96 ;  /* 0x000000606160723e */ /* 0x000fe200000010ff */
[----:B------:R-:W-:Y:S01]  /*e180*/  FADD.FTZ R9, R101, R78 ;  /* 0x0000004e65097221 */ /* 0x000fe20000010000 */
[----:B-----5:R-:W-:Y:S01]  /*e190*/  FADD.FTZ R12, R8, R11 ;  /* 0x0000000b080c7221 */ /* 0x020fe20000010000 */
[----:B------:R-:W-:Y:S01]  /*e1a0*/  F2FP.BF16.F32.PACK_AB R97, R0, R3 ;  /* 0x000000030061723e */ /* 0x000fe200000010ff */
[----:B------:R-:W5:Y:S01]  /*e1b0*/  MUFU.EX2 R81, R81 ;  /* 0x0000005100517308 */ /* 0x000f620000000800 */
[----:B------:R-:W-:Y:S01]  /*e1c0*/  F2FP.BF16.F32.PACK_AB R99, R8, R99 ;  /* 0x000000630863723e */ /* 0x000fe200000010ff */
[----:B------:R-:W-:Y:S01]  /*e1d0*/  FMUL.FTZ R49, R49, R74 ;  /* 0x0000004a31317220 */ /* 0x000fe20000410000 */
[----:B------:R-:W-:Y:S01]  /*e1e0*/  F2FP.BF16.F32.PACK_AB R106, R109, R108 ;  /* 0x0000006c6d6a723e */ /* 0x000fe200000010ff */
[-C--:B------:R-:W-:Y:S01]  /*e1f0*/  FMUL.FTZ R52, R52, R74.reuse ;  /* 0x0000004a34347220 */ /* 0x080fe20000410000 */
[----:B------:R-:W-:Y:S01]  /*e200*/  F2FP.BF16.F32.PACK_AB R107, R110, R107 ;  /* 0x0000006b6e6b723e */ /* 0x000fe200000010ff */
[-C--:B------:R-:W-:Y:S01]  /*e210*/  FMUL.FTZ R53, R53, R74.reuse ;  /* 0x0000004a35357220 */ /* 0x080fe20000410000 */
[-C--:B------:R-:W-:Y:S01]  /*e220*/  FMUL.FTZ R56, R56, R74.reuse ;  /* 0x0000004a38387220 */ /* 0x080fe20000410000 */
[----:B------:R1:W5:Y:S01]  /*e230*/  MUFU.EX2 R10, R98 ;  /* 0x00000062000a7308 */ /* 0x0003620000000800 */
[----:B------:R-:W-:Y:S01]  /*e240*/  FMUL.FTZ R57, R57, R74 ;  /* 0x0000004a39397220 */ /* 0x000fe20000410000 */
[----:B------:R-:W-:Y:S01]  /*e250*/  STSM.16.M88.4 [R22+0x2a300], R104 ;  /* 0x02a3006816007844 */ /* 0x000fe20000000200 */
[----:B----4-:R-:W-:Y:S01]  /*e260*/  FADD.FTZ R4, R88, R9 ;  /* 0x0000000958047221 */ /* 0x010fe20000010000 */
[----:B------:R-:W-:Y:S01]  /*e270*/  FADD.FTZ R5, R83, R12 ;  /* 0x0000000c53057221 */ /* 0x000fe20000010000 */
[C---:B------:R-:W-:Y:S01]  /*e280*/  F2FP.BF16.F32.PACK_AB R88, R89.reuse, R88 ;  /* 0x000000585958723e */ /* 0x040fe200000010ff */
[----:B------:R-:W-:Y:S01]  /*e290*/  FMUL.FTZ R60, R60, R74 ;  /* 0x0000004a3c3c7220 */ /* 0x000fe20000410000 */
[----:B------:R-:W-:Y:S01]  /*e2a0*/  FADD.FTZ R7, R89, R4 ;  /* 0x0000000459077221 */ /* 0x000fe20000010000 */
[----:B------:R-:W-:Y:S01]  /*e2b0*/  FADD.FTZ R0, R90, R5 ;  /* 0x000000055a007221 */ /* 0x000fe20000010000 */
[----:B------:R-:W4:Y:S01]  /*e2c0*/  MUFU.EX2 R116, R116 ;  /* 0x0000007400747308 */ /* 0x000f220000000800 */
[----:B-1----:R-:W-:Y:S01]  /*e2d0*/  F2FP.BF16.F32.PACK_AB R98, R101, R100 ;  /* 0x000000646562723e */ /* 0x002fe200000010ff */
[----:B------:R-:W-:Y:S01]  /*e2e0*/  FADD.FTZ R4, R92, R7 ;  /* 0x000000075c047221 */ /* 0x000fe20000010000 */
[----:B------:R-:W-:Y:S01]  /*e2f0*/  FADD.FTZ R3, R91, R0 ;  /* 0x000000005b037221 */ /* 0x000fe20000010000 */
[----:B------:R-:W-:Y:S01]  /*e300*/  F2FP.BF16.F32.PACK_AB R89, R90, R83 ;  /* 0x000000535a59723e */ /* 0x000fe200000010ff */
[----:B------:R-:W-:Y:S01]  /*e310*/  FMUL.FTZ R61, R61, R74 ;  /* 0x0000004a3d3d7220 */ /* 0x000fe20000410000 */
[C---:B--2---:R-:W-:Y:S01]  /*e320*/  FADD.FTZ R5, R93.reuse, R4 ;  /* 0x000000045d057221 */ /* 0x044fe20000010000 */
[----:B------:R-:W-:Y:S01]  /*e330*/  FADD.FTZ R0, R102, R3 ;  /* 0x0000000366007221 */ /* 0x000fe20000010000 */
[----:B------:R-:W1:Y:S01]  /*e340*/  MUFU.EX2 R137, R137 ;  /* 0x0000008900897308 */ /* 0x000e620000000800 */
[----:B------:R-:W-:Y:S01]  /*e350*/  F2FP.BF16.F32.PACK_AB R90, R93, R92 ;  /* 0x0000005c5d5a723e */ /* 0x000fe200000010ff */
[----:B------:R-:W-:Y:S01]  /*e360*/  FADD.FTZ R4, R80, R5 ;  /* 0x0000000550047221 */ /* 0x000fe20000010000 */
[----:B---3--:R-:W-:Y:S01]  /*e370*/  FADD.FTZ R3, R135, R0 ;  /* 0x0000000087037221 */ /* 0x008fe20000010000 */
[----:B------:R-:W-:Y:S01]  /*e380*/  F2FP.BF16.F32.PACK_AB R91, R102, R91 ;  /* 0x0000005b665b723e */ /* 0x000fe200000010ff */
[----:B------:R-:W-:Y:S01]  /*e390*/  STSM.16.M88.4 [R22+0x2bb00], R96 ;  /* 0x02bb006016007844 */ /* 0x000fe20000000200 */
[----:B-----5:R-:W-:Y:S01]  /*e3a0*/  FADD.FTZ R5, R81, R4 ;  /* 0x0000000451057221 */ /* 0x020fe20000010000 */
[----:B------:R-:W-:Y:S01]  /*e3b0*/  FADD.FTZ R0, R10, R3 ;  /* 0x000000030a007221 */ /* 0x000fe20000010000 */
[----:B------:R-:W2:Y:S01]  /*e3c0*/  MUFU.EX2 R129, R129 ;  /* 0x0000008100817308 */ /* 0x000ea20000000800 */
[----:B------:R-:W-:Y:S01]  /*e3d0*/  STSM.16.M88.4 [R22+0x2d300], R88 ;  /* 0x02d3005816007844 */ /* 0x000fe20000000200 */
[----:B----4-:R-:W-:Y:S01]  /*e3e0*/  FADD.FTZ R4, R116, R5 ;  /* 0x0000000574047221 */ /* 0x010fe20000010000 */
[----:B------:R-:W-:Y:S01]  /*e3f0*/  F2FP.BF16.F32.PACK_AB R5, R10, R135 ;  /* 0x000000870a05723e */ /* 0x000fe200000010ff */
[-C--:B------:R-:W-:Y:S01]  /*e400*/  FMUL.FTZ R64, R64, R74.reuse ;  /* 0x0000004a40407220 */ /* 0x080fe20000410000 */
[-C--:B------:R-:W-:Y:S01]  /*e410*/  FMUL.FTZ R65, R65, R74.reuse ;  /* 0x0000004a41417220 */ /* 0x080fe20000410000 */
[-C--:B------:R-:W-:Y:S01]  /*e420*/  FMUL.FTZ R68, R68, R74.reuse ;  /* 0x0000004a44447220 */ /* 0x080fe20000410000 */
[----:B------:R-:W-:Y:S01]  /*e430*/  FMUL.FTZ R69, R69, R74 ;  /* 0x0000004a45457220 */ /* 0x000fe20000410000 */
        /* <DEDUP_REMOVED lines=10> */
[----:B------:R-:W-:Y:S01]  /*e4e0*/  F2FP.BF16.F32.PACK_AB R4, R81, R80 ;  /* 0x000000505104723e */ /* 0x000fe200000010ff */
[-C--:B------:R-:W-:Y:S01]  /*e4f0*/  FMUL.FTZ R38, R38, R149.reuse ;  /* 0x0000009526267220 */ /* 0x080fe20000410000 */
[----:B------:R-:W-:Y:S01]  /*e500*/  F2FP.BF16.F32.PACK_AB R6, R129, R116 ;  /* 0x000000748106723e */ /* 0x000fe200000010ff */
        /* <DEDUP_REMOVED lines=24> */
[----:B------:R-:W-:Y:S01]  /*e690*/  FMUL.FTZ R71, R71, R149 ;  /* 0x0000009547477220 */ /* 0x000fe20000410000 */
[----:B---3--:R-:W-:-:S02]  /*e6a0*/  MOV R5, R155 ;  /* 0x0000009b00057202 */ /* 0x008fc40000000f00 */
[----:B------:R-:W-:Y:S01]  /*e6b0*/  MUFU.EX2 R76, R76 ;  /* 0x0000004c004c7308 */ /* 0x000fe20000000800 */
[C---:B----4-:R-:W-:Y:S01]  /*e6c0*/  FADD.FTZ R3, R73.reuse, R8 ;  /* 0x0000000849037221 */ /* 0x050fe20000010000 */
[----:B------:R-:W-:Y:S01]  /*e6d0*/  F2FP.BF16.F32.PACK_AB R8, R73, R72 ;  /* 0x000000484908723e */ /* 0x000fe200000010ff */
[----:B------:R-:W-:-:S05]  /*e6e0*/  IMAD.MOV.U32 R4, RZ, RZ, R75 ;  /* 0x000000ffff047224 */ /* 0x000fca00078e004b */
[----:B------:R-:W2:Y:S01]  /*e6f0*/  MUFU.EX2 R77, R77 ;  /* 0x0000004d004d7308 */ /* 0x000ea20000000800 */
[C---:B-1----:R-:W-:Y:S01]  /*e700*/  FADD.FTZ R0, R9.reuse, R0 ;  /* 0x0000000009007221 */ /* 0x042fe20000010000 */
[----:B------:R-:W-:-:S06]  /*e710*/  F2FP.BF16.F32.PACK_AB R9, R9, R139 ;  /* 0x0000008b0909723e */ /* 0x000fcc00000010ff */
[----:B------:R-:W1:Y:S08]  /*e720*/  MUFU.EX2 R143, R143 ;  /* 0x0000008f008f7308 */ /* 0x000e700000000800 */
[----:B------:R-:W3:Y:S01]  /*e730*/  MUFU.EX2 R79, R79 ;  /* 0x0000004f004f7308 */ /* 0x000ee20000000800 */
[----:B--2---:R-:W-:Y:S01]  /*e740*/  F2FP.BF16.F32.PACK_AB R10, R77, R76 ;  /* 0x0000004c4d0a723e */ /* 0x004fe200000010ff */
[----:B------:R-:W-:-:S04]  /*e750*/  FADD.FTZ R76, R76, R3 ;  /* 0x000000034c4c7221 */ /* 0x000fc80000010000 */
        /* <DEDUP_REMOVED lines=10> */
[----:B--2---:R-:W2:Y:S02]  /*e800*/  FENCE.VIEW.ASYNC.S ;  /* 0x00000000000073c6 */ /* 0x004ea40000000000 */
[----:B--2---:R-:W-:Y:S01]  /*e810*/  NOP ;  /* 0x0000000000007918 */ /* 0x004fe20000000000 */
[----:B------:R-:W-:Y:S05]  /*e820*/  @P2 BRA `(.L_x_9811) ;  /* 0xffffffbc00ec2947 */ /* 0x000fea000383ffff */
.L_x_9802:
[----:B------:R-:W-:Y:S06]  /*e830*/  BAR.ARV 0x8, 0x1a0 ;  /* 0x0206800000007b1d */ /* 0x000fec0000002000 */
[----:B------:R-:W-:Y:S05]  /*e840*/  @!P0 BRA `(.L_x_9812) ;  /* 0x0000000000048947 */ /* 0x000fea0003800000 */
[----:B------:R-:W-:Y:S01]  /*e850*/  BPT.TRAP 0x1 ;  /* 0x000000040000795c */ /* 0x000fe20000300000 */
.L_x_9812:
[----:B------:R-:W-:Y:S01]  /*e860*/  R2UR UR4, R148 ;  /* 0x00000000940472ca */ /* 0x000fe200000e0000 */
[----:B------:R-:W-:-:S12]  /*e870*/  ULEA UR10, UR46, UR47, 0x3 ;  /* 0x0000002f2e0a7291 */ /* 0x000fd8000f8e183f */
[----:B------:R-:W-:-:S05]  /*e880*/  IMAD.U32 R4, RZ, RZ, UR4 ;  /* 0x00000004ff047e24 */ /* 0x000fca000f8e00ff */
[----:B------:R-:W-:-:S04]  /*e890*/  SHF.L.U32 R4, R4, 0x1f, RZ ;  /* 0x0000001f04047819 */ /* 0x000fc800000006ff */
[----:B------:R2:W3:Y:S01]  /*e8a0*/  SYNCS.PHASECHK.TRANS64.TRYWAIT P2, [UR10+0x31c50], R4 ;  /* 0x031c5004ff0075a7 */ /* 0x0004e2000804014a */
[----:B------:R-:W-:Y:S05]  /*e8b0*/  @!P0 BRA `(.L_x_9813) ;  /* 0x0000000000048947 */ /* 0x000fea0003800000 */
[----:B------:R-:W-:Y:S01]  /*e8c0*/  BPT.TRAP 0x1 ;  /* 0x000000040000795c */ /* 0x000fe20000300000 */
.L_x_9813:
[----:B---3--:R-:W-:Y:S05]  /*e8d0*/  @P2 BRA `(.L_x_9814) ;  /* 0x0000000000082947 */ /* 0x008fea0003800000 */
[----:B------:R-:W3:Y:S02]  /*e8e0*/  SYNCS.PHASECHK.TRANS64.TRYWAIT P0, [UR10+0x31c50], R4 ;  /* 0x031c5004ff0075a7 */ /* 0x000ee4000800014a */
[----:B---3--:R-:W-:Y:S05]  /*e8f0*/  @!P0 BRA `(.L_x_9815) ;  /* 0x0000004800f08947 */ /* 0x008fea0003800000 */
.L_x_9814:
[----:B------:R-:W-:Y:S01]  /*e900*/  UIADD3 UR47, UR47, 0x200, URZ ;  /* 0x000002002f2f7890 */ /* 0x000fe2000fffe03f */
[----:B------:R-:W-:Y:S01]  /*e910*/  R2UR UR4, R145 ;  /* 0x00000000910472ca */ /* 0x000fe200000e0000 */
[----:B------:R-:W-:Y:S01]  /*e920*/  WARPGROUP.ARRIVE ;  /* 0x00000000000079c5 */ /* 0x000fe20000000000 */
[----:B------:R-:W-:Y:S01]  /*e930*/  UMOV UR5, 0xc0000010 ;  /* 0xc000001000057882 */ /* 0x000fe20000000000 */
[----:B------:R-:W-:Y:S01]  /*e940*/  USHF.R.U32.HI UR47, URZ, 0x4, UR47 ;  /* 0x000000043f2f7899 */ /* 0x000fe2000801162f */
[----:B---3--:R-:W3:Y:S01]  /*e950*/  SHFL.BFLY PT, R5, R0, 0x2, 0x1f ;  /* 0x0c401f0000057f89 */ /* 0x008ee200000e0000 */
[----:B------:R-:W-:Y:S01]  /*e960*/  UMOV UR7, 0x80000020 ;  /* 0x8000002000077882 */ /* 0x000fe20000000000 */
[----:B------:R-:W-:Y:S01]  /*e970*/  IMAD.MOV.U32 R21, RZ, RZ, RZ ;  /* 0x000000ffff157224 */ /* 0x000fe200078e00ff */
[----:B------:R-:W-:Y:S01]  /*e980*/  ULOP3.LUT UR47, UR47, 0x3fff, URZ, 0xc0, !UPT ;  /* 0x00003fff2f2f7892 */ /* 0x000fe2000f8ec03f */
[----:B--2---:R-:W2:Y:S01]  /*e990*/  SHFL.BFLY PT, R4, R3, 0x2, 0x1f ;  /* 0x0c401f0003047f89 */ /* 0x004ea200000e0000 */
[----:B-1----:R-:W-:Y:S01]  /*e9a0*/  IMAD.MOV.U32 R8, RZ, RZ, RZ ;  /* 0x000000ffff087224 */ /* 0x002fe200078e00ff */
[----:B------:R-:W-:Y:S01]  /*e9b0*/  R2UR UR11, R148 ;  /* 0x00000000940b72ca */ /* 0x000fe200000e0000 */
[----:B------:R-:W-:Y:S01]  /*e9c0*/  ULOP3.LUT UR8, UR47, 0x2400000, URZ, 0xfc, !UPT ;  /* 0x024000002f087892 */ /* 0x000fe2000f8efc3f */
[----:B------:R-:W-:Y:S01]  /*e9d0*/  IMAD.U32 R12, RZ, RZ, UR10 ;  /* 0x0000000aff0c7e24 */ /* 0x000fe2000f8e00ff */
[----:B------:R-:W-:Y:S01]  /*e9e0*/  ULOP3.LUT UR9, UR4, 0x10000, URZ, 0xfc, !UPT ;  /* 0x0001000004097892 */ /* 0x000fe2000f8efc3f */
[----:B------:R-:W-:Y:S01]  /*e9f0*/  IADD3 R18, R18, 0x1, RZ ;  /* 0x0000000112127810 */ /* 0x000fe20007ffe0ff */
[----:B------:R-:W-:-:S02]  /*ea00*/  UIMAD UR8, UR46, 0x6c0, UR8 ;  /* 0x000006c02e0878a4 */ /* 0x000fc4000f8e0208 */
[----:B------:R-:W-:-:S03]  /*ea10*/  UIADD3 UR46, UR46, 0x1, URZ ;  /* 0x000000012e2e7890 */ /* 0x000fc6000fffe03f */
[----:B------:R-:W-:Y:S01]  /*ea20*/  UMOV UR4, UR9 ;  /* 0x0000000900047c82 */ /* 0x000fe20008000000 */
[----:B------:R-:W-:Y:S01]  /*ea30*/  UISETP.NE.AND UP0, UPT, UR46, 0x2, UPT ;  /* 0x000000022e00788c */ /* 0x000fe2000bf05270 */
[----:B------:R-:W-:Y:S02]  /*ea40*/  UMOV UR6, UR8 ;  /* 0x0000000800067c82 */ /* 0x000fe40008000000 */
[----:B------:R-:W-:Y:S01]  /*ea50*/  HGMMA.64x96x16.F32.BF16 R24, gdesc[UR4].tnspB, R24, gsb0 ;  /* 0x41600000041879f0 */ /* 0x000fe20008001818 */
[----:B------:R-:W-:Y:S02]  /*ea60*/  UIADD3 UR4, UR9, 0x180, URZ ;  /* 0x0000018009047890 */ /* 0x000fe4000fffe03f */
[----:B------:R-:W-:Y:S01]  /*ea70*/  UIADD3 UR6, UR8, 0x40, URZ ;  /* 0x0000004008067890 */ /* 0x000fe2000fffe03f */
[----:B---3--:R-:W-:Y:S01]  /*ea80*/  FADD.FTZ R6, R5, R0 ;  /* 0x0000000005067221 */ /* 0x008fe20000010000 */
[----:B------:R-:W-:Y:S01]  /*ea90*/  UMOV UR5, 0xc0000010 ;  /* 0xc000001000057882 */ /* 0x000fe20000000000 */
[----:B------:R-:W-:Y:S01]  /*eaa0*/  UMOV UR7, 0x80000020 ;  /* 0x8000002000077882 */ /* 0x000fe20000000000 */
[----:B--2---:R-:W-:Y:S01]  /*eab0*/  FADD.FTZ R4, R4, R3 ;  /* 0x0000000304047221 */ /* 0x004fe20000010000 */
[----:B------:R-:W-:Y:S01]  /*eac0*/  MOV R0, 0xff800000 ;  /* 0xff80000000007802 */ /* 0x000fe20000000f00 */
[----:B------:R-:W1:Y:S01]  /*ead0*/  SHFL.BFLY PT, R7, R6, 0x1, 0x1f ;  /* 0x0c201f0006077f89 */ /* 0x000e6200000e0000 */
[----:B------:R-:W-:Y:S01]  /*eae0*/  IMAD.MOV.U32 R3, RZ, RZ, -0x800000 ;  /* 0xff800000ff037424 */ /* 0x000fe200078e00ff */
[----:B------:R-:W-:-:S02]  /*eaf0*/  USEL UR46, UR46, URZ, UP0 ;  /* 0x0000003f2e2e7287 */ /* 0x000fc40008000000 */
[----:B------:R-:W2:Y:S01]  /*eb00*/  SHFL.BFLY PT, R5, R4, 0x1, 0x1f ;  /* 0x0c201f0004057f89 */ /* 0x000ea200000e0000 */
[----:B-1----:R-:W-:Y:S01]  /*eb10*/  FADD.FTZ R10, R6, R7 ;  /* 0x00000007060a7221 */ /* 0x002fe20000010000 */
[----:B--2---:R-:W-:-:S04]  /*eb20*/  FADD.FTZ R9, R4, R5 ;  /* 0x0000000504097221 */ /* 0x004fc80000010000 */
[----:B------:R-:W-:Y:S02]  /*eb30*/  FSETP.NE.FTZ.AND P2, PT, R10, RZ, PT ;  /* 0x000000ff0a00720b */ /* 0x000fe40003f55000 */
[----:B------:R-:W-:-:S11]  /*eb40*/  FSETP.NE.FTZ.AND P0, PT, R9, RZ, PT ;  /* 0x000000ff0900720b */ /* 0x000fd60003f15000 */
[----:B------:R-:W1:Y:S01]  /*eb50*/  @P2 MUFU.LG2 R7, R10 ;  /* 0x0000000a00072308 */ /* 0x000e620000000c00 */
[C---:B------:R-:W-:Y:S01]  /*eb60*/  @P2 FMUL.FTZ R11, R82.reuse, 0.69314718246459960938 ;  /* 0x3f317218520b2820 */ /* 0x040fe20000410000 */
[----:B------:R-:W-:-:S06]  /*eb70*/  @P0 FMUL.FTZ R4, R82, 0.69314718246459960938 ;  /* 0x3f31721852040820 */ /* 0x000fcc0000410000 */
        /* <DEDUP_REMOVED lines=63> */
[----:B------:R-:W-:-:S06]  /*ef70*/  ULOP3.LUT UR11, UR11, UR4, URZ, 0x3c, !UPT ;  /* 0x000000040b0b7292 */ /* 0x000fcc000f8e3c3f */
[----:B------:R-:W-:Y:S01]  /*ef80*/  IMAD.U32 R148, RZ, RZ, UR11 ;  /* 0x0000000bff947e24 */ /* 0x000fe2000f8e00ff */
[----:B------:R-:W-:Y:S02]  /*ef90*/  WARPGROUP.DEPBAR.LE gsb0, 0x0 ;  /* 0x00008000000079c5 */ /* 0x000fe40000010000 */
        /* <DEDUP_REMOVED lines=49> */
.L_x_9785:
        /* <DEDUP_REMOVED lines=11> */
[----:B------:R-:W-:Y:S01]  /*f360*/  SHF.R.S32.HI R54, RZ, 0x1f, R51 ;  /* 0x0000001fff367819 */ /* 0x000fe20000011433 */
[----:B------:R-:W-:Y:S01]  /*f370*/  USHF.R.S32.HI UR5, URZ, 0x1f, UR43 ;  /* 0x0000001f3f057899 */ /* 0x000fe2000801142b */
[----:B------:R-:W-:Y:S02]  /*f380*/  LOP3.LUT R10, R17, 0x180, RZ, 0xc0, !PT ;  /* 0x00000180110a7812 */ /* 0x000fe400078ec0ff */
[----:B------:R-:W-:Y:S01]  /*f390*/  IADD3 R5, P5, R150, 0x20, RZ ;  /* 0x0000002096057810 */ /* 0x000fe20007fbe0ff */
[----:B------:R-:W-:Y:S01]  /*f3a0*/  ULDC.64 UR6, c[0x0][0xb70] ;  /* 0x0002dc0000067ab9 */ /* 0x000fe20000000a00 */
[----:B------:R-:W-:Y:S01]  /*f3b0*/  SHF.R.U64 R10, R10, 0x3, RZ ;  /* 0x000000030a0a7819 */ /* 0x000fe200000012ff */
[----:B------:R-:W-:Y:S01]  /*f3c0*/  UIMAD UR5, UR5, UR6, URZ ;  /* 0x00000006050572a4 */ /* 0x000fe2000f8e023f */
[----:B------:R-:W-:Y:S01]  /*f3d0*/  LOP3.LUT R8, R5, 0x180, RZ, 0xc0, !PT ;  /* 0x0000018005087812 */ /* 0x000fe200078ec0ff */
[----:B------:R-:W-:Y:S01]  /*f3e0*/  UIMAD.WIDE.U32 UR8, UR43, UR6, URZ ;  /* 0x000000062b0872a5 */ /* 0x000fe2000f8e003f */
[----:B------:R-:W-:Y:S01]  /*f3f0*/  LOP3.LUT R10, R10, R17, RZ, 0x3c, !PT ;  /* 0x000000110a0a7212 */ /* 0x000fe200078e3cff */
[----:B------:R-:W-:Y:S01]  /*f400*/  UIMAD UR5, UR43, UR7, UR5 ;  /* 0x000000072b0572a4 */ /* 0x000fe2000f8e0205 */
[----:B------:R-:W-:Y:S01]  /*f410*/  LEA.HI R17, R54, R51, RZ, 0x7 ;  /* 0x0000003336117211 */ /* 0x000fe200078f38ff */
[----:B------:R-:W-:Y:S01]  /*f420*/  USHF.R.S32.HI UR6, URZ, 0x1f, UR44 ;  /* 0x0000001f3f067899 */ /* 0x000fe2000801142c */
[----:B------:R-:W-:Y:S01]  /*f430*/  SHF.R.U64 R8, R8, 0x3, RZ ;  /* 0x0000000308087819 */ /* 0x000fe200000012ff */
[----:B------:R-:W-:Y:S01]  /*f440*/  UIADD3 UR5, UR9, UR5, URZ ;  /* 0x0000000509057290 */ /* 0x000fe2000fffe03f */
[----:B------:R-:W-:Y:S01]  /*f450*/  LOP3.LUT R58, R17, 0xffffff80, RZ, 0xc0, !PT ;  /* 0xffffff80113a7812 */ /* 0x000fe200078ec0ff */
[----:B------:R-:W-:Y:S01]  /*f460*/  ULDC.64 UR10, c[0x0][0x208] ;  /* 0x00008200000a7ab9 */ /* 0x000fe20000000a00 */
[----:B------:R-:W-:-:S02]  /*f470*/  LOP3.LUT R8, R8, R5, RZ, 0x3c, !PT ;  /* 0x0000000508087212 */ /* 0x000fc400078e3cff */
[C---:B------:R-:W-:Y:S01]  /*f480*/  LOP3.LUT R5, R150.reuse, 0x180, RZ, 0xc0, !PT ;  /* 0x0000018096057812 */ /* 0x040fe200078ec0ff */
[----:B------:R-:W-:Y:S01]  /*f490*/  IMAD.IADD R58, R51, 0x1, -R58 ;  /* 0x00000001333a7824 */ /* 0x000fe200078e0a3a */
[C---:B------:R-:W-:Y:S02]  /*f4a0*/  IADD3 R35, P1, R150.reuse, 0x6020, RZ ;  /* 0x0000602096237810 */ /* 0x040fe40007f3e0ff */
[----:B------:R-:W-:Y:S02]  /*f4b0*/  IADD3 R27, P3, R150, 0x3020, RZ ;  /* 0x00003020961b7810 */ /* 0x000fe40007f7e0ff */
[----:B------:R-:W-:Y:S02]  /*f4c0*/  LOP3.LUT P0, RZ, R58, 0x3, RZ, 0xc0, !PT ;  /* 0x000000033aff7812 */ /* 0x000fe4000780c0ff */
[----:B------:R-:W-:Y:S01]  /*f4d0*/  SHF.R.U64 R5, R5, 0x3, RZ ;  /* 0x0000000305057819 */ /* 0x000fe200000012ff */
[----:B------:R-:W1:Y:S01]  /*f4e0*/  LDC.64 R58, c[0x0][0xb78] ;  /* 0x0002de00ff3a7b82 */ /* 0x000e620000000a00 */
[----:B------:R-:W-:-:S02]  /*f4f0*/  LOP3.LUT R34, R35, 0x180, RZ, 0xc0, !PT ;  /* 0x0000018023227812 */ /* 0x000fc400078ec0ff */
[----:B------:R-:W-:Y:S02]  /*f500*/  LOP3.LUT R26, R27, 0x180, RZ, 0xc0, !PT ;  /* 0x000001801b1a7812 */ /* 0x000fe400078ec0ff */
[----:B------:R-:W-:Y:S01]  /*f510*/  LOP3.LUT R4, R5, R150, RZ, 0x3c, !PT ;  /* 0x0000009605047212 */ /* 0x000fe200078e3cff */
[----:B------:R-:W-:Y:S01]  /*f520*/  IMAD.MOV.U32 R5, RZ, RZ, R151 ;  /* 0x000000ffff057224 */ /* 0x000fe200078e0097 */
[----:B------:R-:W-:Y:S02]  /*f530*/  SHF.R.U64 R34, R34, 0x3, RZ ;  /* 0x0000000322227819 */ /* 0x000fe400000012ff */
[----:B------:R-:W-:Y:S02]  /*f540*/  SHF.R.U64 R26, R26, 0x3, RZ ;  /* 0x000000031a1a7819 */ /* 0x000fe400000012ff */
[----:B------:R-:W-:Y:S02]  /*f550*/  IADD3 R31, P2, R150, 0x6000, RZ ;  /* 0x00006000961f7810 */ /* 0x000fe40007f5e0ff */
[----:B------:R-:W-:-:S02]  /*f560*/  LOP3.LUT R34, R34, R35, RZ, 0x3c, !PT ;  /* 0x0000002322227212 */ /* 0x000fc400078e3cff */
[----:B------:R-:W-:Y:S02]  /*f570*/  MOV R35, R4 ;  /* 0x0000000400237202 */ /* 0x000fe40000000f00 */
[----:B------:R-:W-:Y:S02]  /*f580*/  F2FP.BF16.F32.PACK_AB R4, R77, R80 ;  /* 0x000000504d04723e */ /* 0x000fe400000010ff */
[----:B------:R-:W-:Y:S02]  /*f590*/  F2FP.BF16.F32.PACK_AB R5, R11, R78 ;  /* 0x0000004e0b05723e */ /* 0x000fe400000010ff */
[----:B------:R-:W-:Y:S01]  /*f5a0*/  F2FP.BF16.F32.PACK_AB R6, R6, R9 ;  /* 0x000000090606723e */ /* 0x000fe200000010ff */
[--C-:B------:R-:W-:Y:S01]  /*f5b0*/  IMAD.X R9, RZ, RZ, R151.reuse, P5 ;  /* 0x000000ffff097224 */ /* 0x100fe200028e0697 */
[----:B------:R-:W-:Y:S02]  /*f5c0*/  F2FP.BF16.F32.PACK_AB R7, R7, R76 ;  /* 0x0000004c0707723e */ /* 0x000fe400000010ff */
[----:B------:R-:W-:Y:S01]  /*f5d0*/  LOP3.LUT R26, R26, R27, RZ, 0x3c, !PT ;  /* 0x0000001b1a1a7212 */ /* 0x000fe200078e3cff */
[----:B------:R-:W-:Y:S01]  /*f5e0*/  IMAD.X R27, RZ, RZ, R151, P3 ;  /* 0x000000ffff1b7224 */ /* 0x000fe200018e0697 */
[----:B------:R-:W-:Y:S01]  /*f5f0*/  LOP3.LUT R30, R31, 0x180, RZ, 0xc0, !PT ;  /* 0x000001801f1e7812 */ /* 0x000fe200078ec0ff */
[----:B------:R2:W-:Y:S01]  /*f600*/  STSM.16.M88.4 [R35], R4 ;  /* 0x0000000423007844 */ /* 0x0005e20000000200 */
[----:B------:R-:W-:-:S02]  /*f610*/  IADD3.X R11, RZ, R151, RZ, P4, !PT ;  /* 0x00000097ff0b7210 */ /* 0x000fc400027fe4ff */
[----:B------:R-:W-:Y:S02]  /*f620*/  SHF.R.U64 R30, R30, 0x3, RZ ;  /* 0x000000031e1e7819 */ /* 0x000fe400000012ff */
[----:B------:R-:W-:Y:S01]  /*f630*/  MOV R17, R26 ;  /* 0x0000001a00117202 */ /* 0x000fe20000000f00 */
[----:B------:R-:W-:Y:S01]  /*f640*/  IMAD.U32 R26, RZ, RZ, UR8 ;  /* 0x00000008ff1a7e24 */ /* 0x000fe2000f8e00ff */
[----:B------:R-:W-:Y:S01]  /*f650*/  MOV R27, UR9 ;  /* 0x00000009001b7c02 */ /* 0x000fe20008000f00 */
[----:B------:R-:W-:Y:S01]  /*f660*/  IMAD.U32 R27, RZ, RZ, UR5 ;  /* 0x00000005ff1b7e24 */ /* 0x000fe2000f8e00ff */
[----:B------:R-:W-:Y:S01]  /*f670*/  LOP3.LUT R30, R30, R31, RZ, 0x3c, !PT ;  /* 0x0000001f1e1e7212 */ /* 0x000fe200078e3cff */
[----:B------:R-:W-:Y:S01]  /*f680*/  IMAD.X R31, RZ, RZ, R151, P2 ;  /* 0x000000ffff1f7224 */ /* 0x000fe200010e0697 */
[----:B------:R-:W-:Y:S01]  /*f690*/  LEA.HI R62, R54, R51, RZ, 0x5 ;  /* 0x00000033363e7211 */ /* 0x000fe200078f28ff */
[C---:B-1----:R-:W-:Y:S01]  /*f6a0*/  IMAD.WIDE.U32 R26, R58.reuse, UR44, R26 ;  /* 0x0000002c3a1a7c25 */ /* 0x042fe2000f8e001a */
[----:B------:R-:W-:Y:S01]  /*f6b0*/  MOV R54, R10 ;  /* 0x0000000a00367202 */ /* 0x000fe20000000f00 */
[----:B------:R-:W-:Y:S01]  /*f6c0*/  ULDC UR5, c[0x0][0xa88] ;  /* 0x0002a20000057ab9 */ /* 0x000fe20000000800 */
[----:B------:R-:W-:Y:S01]  /*f6d0*/  F2FP.BF16.F32.PACK_AB R10, R41, R36 ;  /* 0x00000024290a723e */ /* 0x000fe200000010ff */
[----:B--2---:R-:W-:Y:S01]  /*f6e0*/  IMAD.X R35, RZ, RZ, R151, P1 ;  /* 0x000000ffff237224 */ /* 0x004fe200008e0697 */
[----:B------:R-:W-:Y:S01]  /*f6f0*/  MOV R30, R30 ;  /* 0x0000001e001e7202 */ /* 0x000fe20000000f00 */
[----:B------:R-:W-:Y:S01]  /*f700*/  IMAD R4, R58, UR6, RZ ;  /* 0x000000063a047c24 */ /* 0x000fe2000f8e02ff */
[----:B------:R-:W-:Y:S01]  /*f710*/  MOV R55, R8 ;  /* 0x0000000800377202 */ /* 0x000fe20000000f00 */
[----:B------:R-:W-:Y:S01]  /*f720*/  ULDC.64 UR6, c[0x0][0xb40] ;  /* 0x0002d00000067ab9 */ /* 0x000fe20000000a00 */
[----:B------:R-:W-:Y:S01]  /*f730*/  MOV R34, R34 ;  /* 0x0000002200227202 */ /* 0x000fe20000000f00 */
        /* <DEDUP_REMOVED lines=10> */
[----:B------:R-:W-:Y:S02]  /*f7e0*/  F2FP.BF16.F32.PACK_AB R8, R40, R37 ;  /* 0x000000252808723e */ /* 0x000fe400000010ff */
[----:B------:R-:W-:Y:S01]  /*f7f0*/  F2FP.BF16.F32.PACK_AB R9, R56, R57 ;  /* 0x000000393809723e */ /* 0x000fe200000010ff */
[----:B------:R1:W-:Y:S01]  /*f800*/  STSM.16.M88.4 [R55], R4 ;  /* 0x0000000437007844 */ /* 0x0003e20000000200 */
[----:B------:R-:W-:-:S02]  /*f810*/  F2FP.BF16.F32.PACK_AB R11, R52, R53 ;  /* 0x00000035340b723e */ /* 0x000fc400000010ff */
[----:B------:R-:W-:Y:S02]  /*f820*/  ISETP.GE.OR P0, PT, R36, UR5, P0 ;  /* 0x0000000524007c0c */ /* 0x000fe40008706670 */
[----:B------:R-:W-:Y:S01]  /*f830*/  F2FP.BF16.F32.PACK_AB R12, R13, R12 ;  /* 0x0000000c0d0c723e */ /* 0x000fe200000010ff */
[----:B------:R-:W-:Y:S01]  /*f840*/  STSM.16.M88.4 [R54], R8 ;  /* 0x0000000836007844 */ /* 0x000fe20000000200 */
[----:B------:R-:W-:Y:S02]  /*f850*/  F2FP.BF16.F32.PACK_AB R14, R15, R14 ;  /* 0x0000000e0f0e723e */ /* 0x000fe400000010ff */
[----:B------:R-:W-:Y:S02]  /*f860*/  IADD3.X R36, R31, R27, R51, P2, !PT ;  /* 0x0000001b1f247210 */ /* 0x000fe400017fe433 */
        /* <DEDUP_REMOVED lines=12> */
[----:B-1----:R-:W-:Y:S02]  /*f930*/  SHF.R.S32.HI R6, RZ, 0x5, R62 ;  /* 0x00000005ff067819 */ /* 0x002fe4000001143e */
[C---:B------:R-:W-:Y:S01]  /*f940*/  LEA R4, P2, R35.reuse, UR6, 0x2 ;  /* 0x0000000623047c11 */ /* 0x040fe2000f8410ff */
[----:B------:R-:W-:Y:S03]  /*f950*/  STSM.16.M88.4 [R34], R24 ;  /* 0x0000001822007844 */ /* 0x000fe60000000200 */
        /* <DEDUP_REMOVED lines=39> */
.L_x_9819:
[----:B------:R-:W-:Y:S05]  /*fbd0*/  BSYNC B0 ;  /* 0x0000000000007941 */ /* 0x000fea0003800000 */
.L_x_9818:
[----:B------:R-:W-:Y:S05]  /*fbe0*/  BRA `(.L_x_9817) ;  /* 0x00000004009c7947 */ /* 0x000fea0003800000 */
.L_x_9816:
[----:B------:R-:W1:Y:S01]  /*fbf0*/  LDC R14, c[0x0][0xdac] ;  /* 0x00036b00ff0e7b82 */ /* 0x000e620000000800 */
[----:B------:R-:W-:Y:S01]  /*fc00*/  ISETP.GT.AND P0, PT, R51, 0xbf, PT ;  /* 0x000000bf3300780c */ /* 0x000fe20003f04270 */
[----:B------:R-:W-:Y:S01]  /*fc10*/  USHF.R.S32.HI UR5, URZ, 0x1f, UR43 ;  /* 0x0000001f3f057899 */ /* 0x000fe2000801142b */
[----:B------:R-:W-:Y:S01]  /*fc20*/  SHF.R.S32.HI R0, RZ, 0x1f, R51 ;  /* 0x0000001fff007819 */ /* 0x000fe20000011433 */
[----:B------:R-:W-:Y:S01]  /*fc30*/  USHF.R.S32.HI UR6, URZ, 0x1f, UR44 ;  /* 0x0000001f3f067899 */ /* 0x000fe2000801142c */
[----:B------:R-:W-:Y:S02]  /*fc40*/  BSSY B0, `(.L_x_9820) ;  /* 0x000001d000007945 */ /* 0x000fe40003800000 */
[----:B------:R-:W-:Y:S01]  /*fc50*/  LEA.HI R15, R0, R51, RZ, 0x2 ;  /* 0x00000033000f7211 */ /* 0x000fe200078f10ff */
[----:B------:R-:W2:Y:S03]  /*fc60*/  LDC R20, c[0x0][0xa88] ;  /* 0x0002a200ff147b82 */ /* 0x000ea60000000800 */
[----:B------:R-:W-:-:S05]  /*fc70*/  LOP3.LUT R0, R15, 0x1ffffffc, RZ, 0xc0, !PT ;  /* 0x1ffffffc0f007812 */ /* 0x000fca00078ec0ff */
[----:B------:R-:W3:Y:S01]  /*fc80*/  LDC.64 R10, c[0x0][0xae0] ;  /* 0x0002b800ff0a7b82 */ /* 0x000ee20000000a00 */
[----:B------:R-:W-:-:S07]  /*fc90*/  IMAD.IADD R51, R51, 0x1, -R0 ;  /* 0x0000000133337824 */ /* 0x000fce00078e0a00 */
[----:B------:R-:W4:Y:S01]  /*fca0*/  LDC.64 R12, c[0x0][0xae8] ;  /* 0x0002ba00ff0c7b82 */ /* 0x000f220000000a00 */
[----:B------:R-:W-:Y:S05]  /*fcb0*/  @P0 BRA `(.L_x_9821) ;  /* 0x0000000000540947 */ /* 0x000fea0003800000 */
[----:B------:R-:W-:Y:S01]  /*fcc0*/  IADD3 R4, R17, -0x80, R2 ;  /* 0xffffff8011047810 */ /* 0x000fe20007ffe002 */
[----:B------:R-:W-:-:S03]  /*fcd0*/  ULDC UR7, c[0x0][0xa88] ;  /* 0x0002a20000077ab9 */ /* 0x000fc60000000800 */
[----:B------:R-:W-:-:S13]  /*fce0*/  ISETP.GE.AND P0, PT, R4, UR7, PT ;  /* 0x0000000704007c0c */ /* 0x000fda000bf06270 */
[----:B------:R-:W-:Y:S05]  /*fcf0*/  @P0 BRA `(.L_x_9821) ;  /* 0x0000000000440947 */ /* 0x000fea0003800000 */
[----:B------:R-:W5:Y:S01]  /*fd00*/  LDC.64 R6, c[0x0][0xb70] ;  /* 0x0002dc00ff067b82 */ /* 0x000f620000000a00 */
[----:B------:R-:W-:Y:S01]  /*fd10*/  SHF.R.S32.HI R5, RZ, 0x1f, R4 ;  /* 0x0000001fff057819 */ /* 0x000fe20000011404 */
[----:B------:R-:W-:Y:S01]  /*fd20*/  ULDC.64 UR8, c[0x0][0xb40] ;  /* 0x0002d00000087ab9 */ /* 0x000fe20000000a00 */
[----:B------:R-:W-:-:S05]  /*fd30*/  ULDC.64 UR10, c[0x0][0x208] ;  /* 0x00008200000a7ab9 */ /* 0x000fca0000000a00 */
[----:B------:R-:W1:Y:S01]  /*fd40*/  LDC.64 R8, c[0x0][0xb78] ;  /* 0x0002de00ff087b82 */ /* 0x000e620000000a00 */
[C---:B-----5:R-:W-:Y:S02]  /*fd50*/  IMAD R0, R6.reuse, UR5, RZ ;  /* 0x0000000506007c24 */ /* 0x060fe4000f8e02ff */
[----:B------:R-:W-:-:S04]  /*fd60*/  IMAD.WIDE.U32 R4, R6, UR43, R4 ;  /* 0x0000002b06047c25 */ /* 0x000fc8000f8e0004 */
[----:B------:R-:W-:Y:S02]  /*fd70*/  IMAD R3, R7, UR43, R0 ;  /* 0x0000002b07037c24 */ /* 0x000fe4000f8e0200 */
[----:B-1----:R-:W-:-:S03]  /*fd80*/  IMAD R0, R8, UR6, RZ ;  /* 0x0000000608007c24 */ /* 0x002fc6000f8e02ff */
        /* <DEDUP_REMOVED lines=8> */
.L_x_9821:
[----:B------:R-:W-:Y:S05]  /*fe10*/  BSYNC B0 ;  /* 0x0000000000007941 */ /* 0x000fea0003800000 */
.L_x_9820:
[----:B------:R-:W-:Y:S01]  /*fe20*/  R2UR UR7, R147 ;  /* 0x00000000930772ca */ /* 0x000fe200000e0000 */
[----:B---3--:R-:W-:Y:S01]  /*fe30*/  IMAD R0, R10, UR5, RZ ;  /* 0x000000050a007c24 */ /* 0x008fe2000f8e02ff */
[----:B------:R-:W-:Y:S01]  /*fe40*/  SHF.R.S32.HI R4, RZ, 0x2, R15 ;  /* 0x00000002ff047819 */ /* 0x000fe2000001140f */
[----:B------:R-:W-:Y:S01]  /*fe50*/  IMAD.SHL.U32 R8, R51, 0x8, RZ ;  /* 0x0000000833087824 */ /* 0x000fe200078e00ff */
[----:B------:R-:W-:Y:S01]  /*fe60*/  BSSY B0, `(.L_x_9822) ;  /* 0x0000026000007945 */ /* 0x000fe20003800000 */
[----:B-1----:R-:W-:Y:S01]  /*fe70*/  IMAD R3, R11, UR43, R0 ;  /* 0x0000002b0b037c24 */ /* 0x002fe2000f8e0200 */
[----:B------:R-:W-:Y:S02]  /*fe80*/  IADD3 R0, R4, 0x60, RZ ;  /* 0x0000006004007810 */ /* 0x000fe40007ffe0ff */
[----:B------:R-:W-:-:S05]  /*fe90*/  SHF.R.S32.HI R9, RZ, 0x1f, R8 ;  /* 0x0000001fff097819 */ /* 0x000fca0000011408 */
[----:B------:R-:W-:Y:S01]  /*fea0*/  ULOP3.LUT UR5, URZ, UR7, URZ, 0x33, !UPT ;  /* 0x000000073f057292 */ /* 0x000fe2000f8e333f */
[----:B------:R-:W-:-:S04]  /*feb0*/  IMAD.WIDE.U32 R6, R10, UR43, R8 ;  /* 0x0000002b0a067c25 */ /* 0x000fc8000f8e0008 */
[----:B----4-:R-:W-:Y:S02]  /*fec0*/  IMAD R10, R12, UR6, RZ ;  /* 0x000000060c0a7c24 */ /* 0x010fe4000f8e02ff */
[----:B------:R-:W-:Y:S02]  /*fed0*/  VIADD R15, R14, UR5 ;  /* 0x000000050e0f7c36 */ /* 0x000fe40008000000 */
[----:B------:R-:W-:Y:S02]  /*fee0*/  IMAD.IADD R7, R7, 0x1, R3 ;  /* 0x0000000107077824 */ /* 0x000fe400078e0203 */
[----:B--2---:R-:W-:Y:S02]  /*fef0*/  IMAD R5, R15, -0xc0, R20 ;  /* 0xffffff400f057824 */ /* 0x004fe400078e0214 */
[----:B------:R-:W-:Y:S02]  /*ff00*/  IMAD R3, R13, UR44, R10 ;  /* 0x0000002c0d037c24 */ /* 0x000fe4000f8e020a */
[----:B------:R-:W-:Y:S01]  /*ff10*/  IMAD.WIDE.U32 R10, R12, UR44, R6 ;  /* 0x0000002c0c0a7c25 */ /* 0x000fe2000f8e0006 */
[----:B------:R-:W-:-:S02]  /*ff20*/  ISETP.GE.AND P0, PT, R4, R5, PT ;  /* 0x000000050400720c */ /* 0x000fc40003f06270 */
[----:B------:R-:W-:Y:S01]  /*ff30*/  ISETP.GE.AND P3, PT, R0, R5, PT ;  /* 0x000000050000720c */ /* 0x000fe20003f66270 */
[----:B------:R-:W-:Y:S01]  /*ff40*/  IMAD.IADD R13, R11, 0x1, R3 ;  /* 0x000000010b0d7824 */ /* 0x000fe200078e0203 */
[----:B------:R-:W-:-:S03]  /*ff50*/  SHF.R.S32.HI R5, RZ, 0x1f, R4 ;  /* 0x0000001fff057819 */ /* 0x000fc60000011404 */
[----:B------:R-:W-:-:S06]  /*ff60*/  IMAD.WIDE R6, R15, 0xc0, R4 ;  /* 0x000000c00f067825 */ /* 0x000fcc00078e0204 */
[----:B------:R-:W-:Y:S05]  /*ff70*/  @P0 BRA `(.L_x_9823) ;  /* 0x0000000000500947 */ /* 0x000fea0003800000 */
        /* <DEDUP_REMOVED lines=20> */
.L_x_9823:
[----:B------:R-:W-:Y:S05]  /*100c0*/  BSYNC B0 ;  /* 0x0000000000007941 */ /* 0x000fea0003800000 */
.L_x_9822:
[----:B------:R-:W-:Y:S04]  /*100d0*/  BSSY B0, `(.L_x_9817) ;  /* 0x0000018000007945 */ /* 0x000fe80003800000 */
[----:B------:R-:W-:Y:S05]  /*100e0*/  @P3 BRA `(.L_x_9824) ;  /* 0x0000000000583947 */ /* 0x000fea0003800000 */
[----:B------:R-:W-:Y:S01]  /*100f0*/  IADD3 R3, P0, R6, 0x60, RZ ;  /* 0x0000006006037810 */ /* 0x000fe20007f1e0ff */
[----:B------:R-:W-:Y:S01]  /*10100*/  ULDC UR5, c[0x0][0xa8c] ;  /* 0x0002a30000057ab9 */ /* 0x000fe20000000800 */
[----:B------:R-:W-:Y:S01]  /*10110*/  MOV R5, R13 ;  /* 0x0000000d00057202 */ /* 0x000fe20000000f00 */
[----:B------:R-:W-:Y:S01]  /*10120*/  ULDC.64 UR6, c[0x0][0xad8] ;  /* 0x0002b60000067ab9 */ /* 0x000fe20000000a00 */
[----:B------:R-:W-:Y:S01]  /*10130*/  IMAD.MOV.U32 R4, RZ, RZ, R10 ;  /* 0x000000ffff047224 */ /* 0x000fe200078e000a */
[C---:B------:R-:W-:Y:S01]  /*10140*/  ISETP.GE.AND P1, PT, R8.reuse, UR5, PT ;  /* 0x0000000508007c0c */ /* 0x040fe2000bf26270 */
[----:B------:R-:W-:Y:S01]  /*10150*/  IMAD.X R6, RZ, RZ, R7, P0 ;  /* 0x000000ffff067224 */ /* 0x000fe200000e0607 */
[----:B------:R-:W-:Y:S01]  /*10160*/  ULDC.64 UR8, c[0x0][0x208] ;  /* 0x0000820000087ab9 */ /* 0x000fe20000000a00 */
        /* <DEDUP_REMOVED lines=14> */
.L_x_9824:
[----:B------:R-:W-:Y:S05]  /*10250*/  BSYNC B0 ;  /* 0x0000000000007941 */ /* 0x000fea0003800000 */
.L_x_9817:
[----:B--2---:R-:W2:Y:S02]  /*10260*/  LDC R0, c[0x0][0xda8] ;  /* 0x00036a00ff007b82 */ /* 0x004ea40000000800 */
[----:B--2---:R-:W-:-:S13]  /*10270*/  ISETP.LE.AND P0, PT, R0, UR4, PT ;  /* 0x0000000400007c0c */ /* 0x004fda000bf03270 */
[----:B------:R-:W-:Y:S05]  /*10280*/  @!P0 BRA `(.L_x_9825) ;  /* 0xffffff0800f08947 */ /* 0x000fea000383ffff */
[----:B------:R-:W-:Y:S05]  /*10290*/  EXIT ;  /* 0x000000000000794d */ /* 0x000fea0003800000 */
.L_x_9781:
[----:B------:R-:W-:-:S08]  /*102a0*/  NOP ;  /* 0x0000000000007918 */ /* 0x000fd00000000000 */
[----:B------:R-:W1:-:S00]  /*102b0*/  USETMAXREG.DEALLOC.CTAPOOL 0x20 ;  /* 0x00000020000079c8 */ /* 0x000e4000080e0500 */
[----:B-1----:R-:W-:-:S05]  /*102c0*/  LOP3.LUT R16, R0, 0x3, RZ, 0xc0, !PT ;  /* 0x0000000300107812 */ /* 0x002fca00078ec0ff */
[----:B------:R-:W1:Y:S02]  /*102d0*/  SHFL.IDX PT, R0, R16, RZ, 0x1f ;  /* 0x00001fff10007589 */ /* 0x000e6400000e0000 */
[----:B-1----:R-:W-:-:S13]  /*102e0*/  ISETP.NE.AND P0, PT, R0, RZ, PT ;  /* 0x000000ff0000720c */ /* 0x002fda0003f05270 */
[----:B------:R-:W-:Y:S05]  /*102f0*/  @P0 EXIT ;  /* 0x000000000000094d */ /* 0x000fea0003800000 */
[----:B------:R-:W1:Y:S01]  /*10300*/  S2UR UR4, SR_CTAID.X ;  /* 0x00000000000479c3 */ /* 0x000e620000002500 */
[----:B------:R-:W-:Y:S01]  /*10310*/  IMAD.MOV.U32 R23, RZ, RZ, RZ ;  /* 0x000000ffff177224 */ /* 0x000fe200078e00ff */
[----:B------:R-:W-:Y:S01]  /*10320*/  MOV R22, 0x1 ;  /* 0x0000000100167802 */ /* 0x000fe20000000f00 */
[----:B------:R-:W-:-:S05]  /*10330*/  IMAD.MOV.U32 R19, RZ, RZ, RZ ;  /* 0x000000ffff137224 */ /* 0x000fca00078e00ff */
[----:B------:R-:W1:Y:S02]  /*10340*/  LDC R0, c[0x0][0xda8] ;  /* 0x00036a00ff007b82 */ /* 0x000e640000000800 */
[----:B-1----:R-:W-:-:S13]  /*10350*/  ISETP.LE.AND P0, PT, R0, UR4, PT ;  /* 0x0000000400007c0c */ /* 0x002fda000bf03270 */
[----:B------:R-:W-:Y:S05]  /*10360*/  @P0 BRA `(.L_x_9826) ;  /* 0x0000002c000c0947 */ /* 0x000fea0003800000 */
[----:B------:R-:W-:Y:S01]  /*10370*/  LOP3.LUT R27, R2, 0x1f, RZ, 0xc0, !PT ;  /* 0x0000001f021b7812 */ /* 0x000fe200078ec0ff */
[----:B------:R-:W-:Y:S01]  /*10380*/  IMAD.U32 R26, RZ, RZ, UR4 ;  /* 0x00000004ff1a7e24 */ /* 0x000fe2000f8e00ff */
[----:B------:R-:W-:Y:S01]  /*10390*/  MOV R23, RZ ;  /* 0x000000ff00177202 */ /* 0x000fe20000000f00 */
[----:B------:R-:W-:Y:S01]  /*103a0*/  IMAD.MOV.U32 R19, RZ, RZ, RZ ;  /* 0x000000ffff137224 */ /* 0x000fe200078e00ff */
[----:B------:R-:W-:Y:S01]  /*103b0*/  ULDC UR44, c[0x0][0xc] ;  /* 0x00000300002c7ab9 */ /* 0x000fe20000000800 */
[----:B------:R-:W-:Y:S01]  /*103c0*/  IMAD.MOV.U32 R22, RZ, RZ, 0x1 ;  /* 0x00000001ff167424 */ /* 0x000fe200078e00ff */
[----:B------:R-:W-:-:S06]  /*103d0*/  ULDC.64 UR38, c[0x0][0x198] ;  /* 0x0000660000267ab9 */ /* 0x000fcc0000000a00 */
.L_x_9874:
        /* <DEDUP_REMOVED lines=21> */
.L_x_9827:
[----:B------:R-:W-:Y:S01]  /*10530*/  ULDC UR9, c[0x0][0xdc4] ;  /* 0x0003710000097ab9 */ /* 0x000fe20000000800 */
[----:B------:R-:W-:Y:S01]  /*10540*/  UMOV UR7, UR8 ;  /* 0x0000000800077c82 */ /* 0x000fe20008000000 */
[----:B------:R-:W-:-:S11]  /*10550*/  UISETP.NE.AND UP0, UPT, UR9, 0x1, UPT ;  /* 0x000000010900788c */ /* 0x000fd6000bf05270 */
[----:B------:R-:W-:Y:S02]  /*10560*/  @UP0 ULDC.64 UR10, c[0x0][0xdc8] ;  /* 0x00037200000a0ab9 */ /* 0x000fe40000000a00 */
[----:B------:R-:W-:-:S04]  /*10570*/  UIMAD.WIDE.U32 UR4, UR8, UR10, URZ ;  /* 0x0000000a080472a5 */ /* 0x000fc8000f8e003f */
[----:B------:R-:W-:-:S04]  /*10580*/  @UP0 USHF.R.U32.HI UR7, URZ, UR11, UR5 ;  /* 0x0000000b3f070299 */ /* 0x000fc80008011605 */
[----:B------:R-:W-:-:S12]  /*10590*/  UIMAD UR4, UR7, UR9, URZ ;  /* 0x00000009070472a4 */ /* 0x000fd8000f8e023f */
.L_x_9828:
        /* <DEDUP_REMOVED lines=9> */
[----:B------:R-:W-:Y:S01]  /*10630*/  UIMAD UR41, UR5, 0xc0, URZ ;  /* 0x000000c0052978a4 */ /* 0x000fe2000f8e023f */
        /* <DEDUP_REMOVED lines=17> */
[----:B------:R-:W-:Y:S02]  /*10750*/  IMAD R2, R3, R4, R2 ;  /* 0x0000000403027224 */ /* 0x000fe400078e0202 */
[----:B------:R-:W-:-:S04]  /*10760*/  IMAD.HI R0, R0, 0x38e38e39, RZ ;  /* 0x38e38e3900007827 */ /* 0x000fc800078e02ff */
[----:B------:R-:W-:Y:S01]  /*10770*/  IMAD.HI R2, R2, 0x38e38e39, RZ ;  /* 0x38e38e3902027827 */ /* 0x000fe200078e02ff */
[----:B------:R-:W-:-:S04]  /*10780*/  SHF.R.U32.HI R3, RZ, 0x1f, R0 ;  /* 0x0000001fff037819 */ /* 0x000fc80000011600 */
[----:B------:R-:W-:Y:S02]  /*10790*/  SHF.R.U32.HI R5, RZ, 0x1f, R2 ;  /* 0x0000001fff057819 */ /* 0x000fe40000011602 */
[----:B------:R-:W-:Y:S02]  /*107a0*/  LEA.HI.SX32 R3, R0, R3, 0x1b ;  /* 0x0000000300037211 */ /* 0x000fe400078fdaff */
[----:B------:R-:W-:-:S04]  /*107b0*/  LEA.HI.SX32 R2, R2, R5, 0x1b ;  /* 0x0000000502027211 */ /* 0x000fc800078fdaff */
[----:B------:R-:W-:-:S04]  /*107c0*/  VIMNMX R25, R3, R2, PT ;  /* 0x0000000203197248 */ /* 0x000fc80003fe0100 */
[----:B------:R-:W-:-:S13]  /*107d0*/  ISETP.GT.AND P0, PT, R25, RZ, PT ;  /* 0x000000ff1900720c */ /* 0x000fda0003f04270 */
[----:B------:R-:W-:Y:S05]  /*107e0*/  @P0 BRA `(.L_x_9830) ;  /* 0x0000000000440947 */ /* 0x000fea0003800000 */
[----:B------:R-:W-:Y:S01]  /*107f0*/  ISETP.NE.AND P0, PT, R27, RZ, PT ;  /* 0x000000ff1b00720c */ /* 0x000fe20003f05270 */
[----:B------:R-:W-:-:S12]  /*10800*/  IMAD.MOV.U32 R13, RZ, RZ, R26 ;  /* 0x000000ffff0d7224 */ /* 0x000fd800078e001a */
        /* <DEDUP_REMOVED lines=15> */
.L_x_9830:
        /* <DEDUP_REMOVED lines=9> */
[----:B------:R-:W-:Y:S01]  /*10990*/  IMAD.U32 R4, RZ, RZ, UR4 ;  /* 0x00000004ff047e24 */ /* 0x000fe2000f8e00ff */
[----:B------:R-:W-:Y:S01]  /*109a0*/  MOV R5, UR5 ;  /* 0x0000000500057c02 */ /* 0x000fe20008000f00 */
[----:B------:R-:W-:Y:S01]  /*109b0*/  ULDC.64 UR4, c[0x4][0x50] ;  /* 0x0100140000047ab9 */ /* 0x000fe20000000a00 */
        /* <DEDUP_REMOVED lines=10> */
.L_x_9832:
[----:B------:R-:W-:-:S05]  /*10a60*/  VIADD R0, R24, 0x200 ;  /* 0x0000020018007836 */ /* 0x000fca0000000000 */
[----:B------:R-:W-:-:S13]  /*10a70*/  LOP3.LUT P0, RZ, R0, 0x1bf, RZ, 0xc0, !PT ;  /* 0x000001bf00ff7812 */ /* 0x000fda000780c0ff */
[----:B------:R-:W-:Y:S05]  /*10a80*/  @!P0 BRA `(.L_x_9833) ;  /* 0x00000000007c8947 */ /* 0x000fea0003800000 */
        /* <DEDUP_REMOVED lines=16> */
.L_x_9834:
[----:B------:R-:W1:Y:S01]  /*10b90*/  LDC.64 R2, c[0x4][R2] ;  /* 0x0100000002027b82 */ /* 0x000e620000000a00 */
[----:B------:R-:W-:Y:S01]  /*10ba0*/  ULDC.64 UR4, c[0x4][0x1b8] ;  /* 0x01006e0000047ab9 */ /* 0x000fe20000000a00 */
[----:B------:R-:W-:Y:S01]  /*10bb0*/  ULDC.64 UR6, c[0x4][0x1c0] ;  /* 0x0100700000067ab9 */ /* 0x000fe20000000a00 */
[----:B------:R-:W-:Y:S01]  /*10bc0*/  IMAD.U32 R4, RZ, RZ, UR4 ;  /* 0x00000004ff047e24 */ /* 0x000fe2000f8e00ff */
[----:B------:R-:W-:Y:S01]  /*10bd0*/  MOV R6, UR6 ;  /* 0x0000000600067c02 */ /* 0x000fe20008000f00 */
[----:B------:R-:W-:Y:S01]  /*10be0*/  IMAD.U32 R5, RZ, RZ, UR5 ;  /* 0x00000005ff057e24 */ /* 0x000fe2000f8e00ff */
[----:B------:R-:W-:Y:S01]  /*10bf0*/  ULDC.64 UR4, c[0x4][0x60] ;  /* 0x0100180000047ab9 */ /* 0x000fe20000000a00 */
[----:B------:R-:W-:Y:S01]  /*10c00*/  IMAD.U32 R7, RZ, RZ, UR7 ;  /* 0x00000007ff077e24 */ /* 0x000fe2000f8e00ff */
[----:B------:R-:W-:Y:S01]  /*10c10*/  MOV R12, 0x1 ;  /* 0x00000001000c7802 */ /* 0x000fe20000000f00 */
[----:B------:R-:W-:Y:S02]  /*10c20*/  IMAD.U32 R10, RZ, RZ, UR4 ;  /* 0x00000004ff0a7e24 */ /* 0x000fe4000f8e00ff */
[----:B------:R-:W-:-:S02]  /*10c30*/  IMAD.U32 R11, RZ, RZ, UR5 ;  /* 0x00000005ff0b7e24 */ /* 0x000fc4000f8e00ff */
[----:B------:R-:W-:Y:S02]  /*10c40*/  IMAD.MOV.U32 R8, RZ, RZ, 0x70 ;  /* 0x00000070ff087424 */ /* 0x000fe400078e00ff */
[----:B------:R-:W-:-:S07]  /*10c50*/  IMAD.MOV.U32 R13, RZ, RZ, RZ ;  /* 0x000000ffff0d7224 */ /* 0x000fce00078e00ff */
[----:B------:R-:W-:-:S07]  /*10c60*/  LEPC R20, `(.L_x_9833) ;  /* 0x000000001014794e */ /* 0x000fce0000000000 */
[----:B-1----:R-:W-:Y:S05]  /*10c70*/  CALL.ABS.NOINC R2 ;  /* 0x0000000002007343 */ /* 0x002fea0003c00000 */
.L_x_9833:
[----:B------:R-:W-:Y:S01]  /*10c80*/  ULDC.64 UR4, c[0x0][0x9f8] ;  /* 0x00027e0000047ab9 */ /* 0x000fe20000000a00 */
[----:B------:R-:W-:Y:S01]  /*10c90*/  IMAD.U32 R5, RZ, RZ, UR43 ;  /* 0x0000002bff057e24 */ /* 0x000fe2000f8e00ff */
[----:B------:R-:W-:Y:S01]  /*10ca0*/  ISETP.NE.U32.AND P0, PT, RZ, UR4, PT ;  /* 0x00000004ff007c0c */ /* 0x000fe2000bf05070 */
[----:B------:R-:W-:Y:S01]  /*10cb0*/  IMAD.U32 R0, RZ, RZ, UR43 ;  /* 0x0000002bff007e24 */ /* 0x000fe2000f8e00ff */
[----:B------:R-:W-:Y:S02]  /*10cc0*/  ULDC.64 UR6, c[0x0][0x208] ;  /* 0x0000820000067ab9 */ /* 0x000fe40000000a00 */
        /* <DEDUP_REMOVED lines=16> */
[----:B--2---:R-:W-:-:S02]  /*10dd0*/  IMAD.U32 R4, RZ, RZ, UR42 ;  /* 0x0000002aff047e24 */ /* 0x004fc4000f8e00ff */
[----:B------:R-:W-:-:S05]  /*10de0*/  VOTEU.ALL UP1, P1 ;  /* 0x00000000003f7886 */ /* 0x000fca0000820000 */
[----:B------:R-:W-:Y:S01]  /*10df0*/  @!UP1 UIADD3 UR4, UP0, UR38, 0x270, URZ ;  /* 0x0000027026049890 */ /* 0x000fe2000ff1e03f */
[----:B-1----:R-:W-:Y:S02]  /*10e00*/  ISETP.NE.AND P2, PT, R2, 0x1, PT ;  /* 0x000000010200780c */ /* 0x002fe40003f45270 */
[----:B------:R-:W1:Y:S01]  /*10e10*/  LDC.64 R2, c[0x0][0x3f8] ;  /* 0x0000fe00ff027b82 */ /* 0x000e620000000a00 */
[----:B------:R-:W-:-:S09]  /*10e20*/  @!UP1 UIADD3.X UR5, URZ, UR39, URZ, UP0, !UPT ;  /* 0x000000273f059290 */ /* 0x000fd200087fe43f */
[----:B------:R2:W-:Y:S01]  /*10e30*/  @!UP1 UTMAPF.L2.4D [UR40], [UR4] ;  /* 0x00000028040095b8 */ /* 0x0005e20008018000 */
[----:B------:R-:W4:Y:S01]  /*10e40*/  @P2 LDC R6, c[0x0][0x42c] ;  /* 0x00010b00ff062b82 */ /* 0x000f220000000800 */
[----:B------:R2:W-:Y:S07]  /*10e50*/  @!UP1 UTMAPF.L2.4D [UR8], [UR4] ;  /* 0x00000008040095b8 */ /* 0x0005ee0008018000 */
[----:B------:R-:W5:Y:S01]  /*10e60*/  @P2 LDC R8, c[0x0][0x430] ;  /* 0x00010c00ff082b82 */ /* 0x000f620000000800 */
[----:B-1----:R-:W-:Y:S01]  /*10e70*/  ISETP.NE.U32.AND P0, PT, R2, RZ, PT ;  /* 0x000000ff0200720c */ /* 0x002fe20003f05070 */
[----:B------:R2:W-:Y:S03]  /*10e80*/  @!UP1 UTMAPF.L2.4D [UR12], [UR4] ;  /* 0x0000000c040095b8 */ /* 0x0005e60008018000 */
[----:B------:R-:W-:Y:S01]  /*10e90*/  ISETP.NE.AND.EX P0, PT, R3, RZ, PT, P0 ;  /* 0x000000ff0300720c */ /* 0x000fe20003f05300 */
[----:B----4-:R-:W-:Y:S01]  /*10ea0*/  @P2 IMAD.HI.U32 R5, R6, UR42, RZ ;  /* 0x0000002a06052c27 */ /* 0x010fe2000f8e00ff */
[----:B------:R-:W-:-:S04]  /*10eb0*/  IADD3 R6, R25, -0x1, RZ ;  /* 0xffffffff19067810 */ /* 0x000fc80007ffe0ff */
[----:B-----5:R-:W-:Y:S01]  /*10ec0*/  @P2 SHF.R.U32.HI R4, RZ, R8, R5 ;  /* 0x00000008ff042219 */ /* 0x020fe20000011605 */
[----:B------:R-:W-:Y:S01]  /*10ed0*/  IMAD.MOV.U32 R5, RZ, RZ, R6 ;  /* 0x000000ffff057224 */ /* 0x000fe200078e0006 */
[----:B---3--:R-:W-:Y:S01]  /*10ee0*/  SEL R9, R0, RZ, !P0 ;  /* 0x000000ff00097207 */ /* 0x008fe20004000000 */
[----:B--2---:R-:W-:Y:S06]  /*10ef0*/  BRA.DIV UR6, `(.L_x_9835) ;  /* 0x0000002606887947 */ /* 0x004fec000b800000 */
.L_x_9886:
[----:B------:R-:W-:Y:S01]  /*10f00*/  UMOV UR4, 0xffffffff ;  /* 0xffffffff00047882 */ /* 0x000fe20000000000 */
[----:B------:R-:W-:Y:S02]  /*10f10*/  SHF.R.S32.HI R8, RZ, 0x1f, R0 ;  /* 0x0000001fff087819 */ /* 0x000fe40000011400 */
[----:B------:R-:W-:Y:S05]  /*10f20*/  BRA.DIV UR4, `(.L_x_9836) ;  /* 0x00000026049c7947 */ /* 0x000fea000b800000 */
[----:B------:R-:W-:-:S13]  /*10f30*/  ELECT P6, URZ, PT ;  /* 0x00000000003f782f */ /* 0x000fda00038c0000 */
.L_x_9889:
[----:B------:R-:W-:Y:S05]  /*10f40*/  @!P6 BRA `(.L_x_9837) ;  /* 0x0000000000ece947 */ /* 0x000fea0003800000 */
[----:B------:R-:W-:Y:S01]  /*10f50*/  IMAD R13, R19, 0x8, R24 ;  /* 0x00000008130d7824 */ /* 0x000fe200078e0218 */
[----:B------:R-:W-:Y:S01]  /*10f60*/  SHF.L.U32 R12, R22, 0x1f, RZ ;  /* 0x0000001f160c7819 */ /* 0x000fe200000006ff */
        /* <DEDUP_REMOVED lines=21> */
.L_x_9838:
[----:B------:R-:W2:Y:S01]  /*110c0*/  SYNCS.PHASECHK.TRANS64.TRYWAIT P2, [R13+URZ+0x31c40], R12 ;  /* 0x031c400c0d0075a7 */ /* 0x000ea2000804017f */
[----:B------:R-:W-:Y:S01]  /*110d0*/  ISETP.NE.AND P3, PT, R18, RZ, PT ;  /* 0x000000ff1200720c */ /* 0x000fe20003f65270 */
[----:B--2---:R-:W-:-:S12]  /*110e0*/  @!P2 BRA `(.L_x_9839) ;  /* 0x00000024004ca947 */ /* 0x004fd80003800000 */
.L_x_9890:
[----:B------:R-:W-:Y:S05]  /*110f0*/  @P3 BRA `(.L_x_9840) ;  /* 0x0000000000143947 */ /* 0x000fea0003800000 */
[----:B------:R-:W-:Y:S01]  /*11100*/  ISETP.NE.AND P2, PT, R27, RZ, PT ;  /* 0x000000ff1b00720c */ /* 0x000fe20003f45270 */
[----:B-1----:R-:W-:-:S04]  /*11110*/  IMAD.MOV.U32 R6, RZ, RZ, 0x6c00 ;  /* 0x00006c00ff067424 */ /* 0x002fc800078e00ff */
[----:B------:R3:W-:Y:S08]  /*11120*/  SYNCS.ARRIVE.TRANS64 RZ, [R13+URZ+0x31c30], R6 ;  /* 0x031c30060dff79a7 */ /* 0x0007f0000800003f */
[----:B------:R-:W-:Y:S05]  /*11130*/  @!P2 BRA `(.L_x_9840) ;  /* 0x000000000004a947 */ /* 0x000fea0003800000 */
[----:B------:R-:W-:Y:S01]  /*11140*/  BPT.TRAP 0x1 ;  /* 0x000000040000795c */ /* 0x000fe20000300000 */
.L_x_9840:
[----:B-1-3--:R-:W-:Y:S01]  /*11150*/  IMAD R6, R19, 0x6c00, R24 ;  /* 0x00006c0013067824 */ /* 0x00afe200078e0218 */
        /* <DEDUP_REMOVED lines=26> */
.L_x_9837:
[----:B------:R-:W-:Y:S05]  /*11300*/  WARPSYNC.ALL ;  /* 0x0000000000007948 */ /* 0x000fea0003800000 */
[----:B------:R-:W-:Y:S01]  /*11310*/  ELECT P2, URZ, PT ;  /* 0x00000000003f782f */ /* 0x000fe20003840000 */
[----:B------:R-:W-:Y:S01]  /*11320*/  BAR.SYNC.DEFER_BLOCKING 0x8, 0x1a0 ;  /* 0x0206800000007b1d */ /* 0x000fe20000010000 */
[----:B------:R-:W-:Y:S01]  /*11330*/  VIADD R23, R23, 0x1 ;  /* 0x0000000117177836 */ /* 0x000fe20000000000 */
[----:B------:R-:W-:Y:S01]  /*11340*/  UIADD3 UR4, UP0, UR38, 0x270, URZ ;  /* 0x0000027026047890 */ /* 0x000fe2000ff1e03f */
[----:B------:R-:W-:-:S03]  /*11350*/  ISETP.GE.AND P3, PT, R25, 0x2, PT ;  /* 0x000000021900780c */ /* 0x000fc60003f66270 */
[----:B------:R-:W-:Y:S01]  /*11360*/  UIADD3.X UR5, URZ, UR39, URZ, UP0, !UPT ;  /* 0x000000273f057290 */ /* 0x000fe200087fe43f */
[----:B------:R-:W-:Y:S01]  /*11370*/  UMOV UR27, UR41 ;  /* 0x00000029001b7c82 */ /* 0x000fe20008000000 */
[----:B------:R-:W-:Y:S01]  /*11380*/  UMOV UR28, UR42 ;  /* 0x0000002a001c7c82 */ /* 0x000fe20008000000 */
[----:B------:R-:W-:Y:S01]  /*11390*/  UMOV UR29, UR43 ;  /* 0x0000002b001d7c82 */ /* 0x000fe20008000000 */
[----:B------:R-:W-:Y:S02]  /*113a0*/  UMOV UR6, 0x0 ;  /* 0x0000000000067882 */ /* 0x000fe40000000000 */
[----:B------:R-:W-:Y:S01]  /*113b0*/  @P2 IADD3 R6, R24, 0xda00, RZ ;  /* 0x0000da0018062810 */ /* 0x000fe20007ffe0ff */
[----:B------:R-:W-:Y:S01]  /*113c0*/  @P2 IMAD.MOV.U32 R7, RZ, RZ, 0x9000 ;  /* 0x00009000ff072424 */ /* 0x000fe200078e00ff */
[----:B------:R-:W-:Y:S01]  /*113d0*/  UMOV UR7, 0x12f00000 ;  /* 0x12f0000000077882 */ /* 0x000fe20000000000 */
[----:B------:R-:W-:Y:S01]  /*113e0*/  UMOV UR26, URZ ;  /* 0x0000003f001a7c82 */ /* 0x000fe20008000000 */
[----:B------:R-:W-:Y:S01]  /*113f0*/  @P2 R2UR UR24, R6 ;  /* 0x00000000061822ca */ /* 0x000fe200000e0000 */
[----:B------:R-:W-:Y:S01]  /*11400*/  @P2 VIADD R6, R24, 0x31c00 ;  /* 0x00031c0018062836 */ /* 0x000fe20000000000 */
[----:B------:R-:W-:Y:S01]  /*11410*/  UMOV UR19, UR41 ;  /* 0x0000002900137c82 */ /* 0x000fe20008000000 */
[----:B------:R-:W-:Y:S01]  /*11420*/  UMOV UR20, UR42 ;  /* 0x0000002a00147c82 */ /* 0x000fe20008000000 */
[----:B------:R-:W-:Y:S01]  /*11430*/  UMOV UR21, UR43 ;  /* 0x0000002b00157c82 */ /* 0x000fe20008000000 */
[----:B------:R-:W-:Y:S01]  /*11440*/  UMOV UR18, 0x20 ;  /* 0x0000002000127882 */ /* 0x000fe20000000000 */
[----:B------:R-:W-:Y:S01]  /*11450*/  @P2 R2UR UR25, R6 ;  /* 0x00000000061922ca */ /* 0x000fe200000e0000 */
[----:B------:R-:W-:Y:S01]  /*11460*/  @P2 VIADD R6, R24, 0x10a00 ;  /* 0x00010a0018062836 */ /* 0x000fe20000000000 */
[----:B------:R1:W-:Y:S01]  /*11470*/  @P2 SYNCS.ARRIVE.TRANS64 RZ, [R24+URZ+0x31c00], R7 ;  /* 0x031c000718ff29a7 */ /* 0x0003e2000800003f */
[----:B------:R-:W-:Y:S01]  /*11480*/  UMOV UR11, UR41 ;  /* 0x00000029000b7c82 */ /* 0x000fe20008000000 */
[----:B------:R-:W-:Y:S01]  /*11490*/  UMOV UR12, UR42 ;  /* 0x0000002a000c7c82 */ /* 0x000fe20008000000 */
[----:B------:R-:W-:Y:S01]  /*114a0*/  UMOV UR13, UR43 ;  /* 0x0000002b000d7c82 */ /* 0x000fe20008000000 */
[----:B------:R-:W-:Y:S01]  /*114b0*/  @P2 R2UR UR16, R6 ;  /* 0x00000000061022ca */ /* 0x000fe200000e0000 */
[----:B------:R-:W-:Y:S01]  /*114c0*/  @P2 VIADD R6, R24, 0x13a00 ;  /* 0x00013a0018062836 */ /* 0x000fe20000000000 */
[----:B------:R-:W-:-:S04]  /*114d0*/  UMOV UR10, 0x40 ;  /* 0x00000040000a7882 */ /* 0x000fc80000000000 */
[----:B------:R-:W-:Y:S01]  /*114e0*/  @P2 R2UR UR8, R6 ;  /* 0x00000000060822ca */ /* 0x000fe200000e0000 */
[----:B------:R-:W-:Y:S01]  /*114f0*/  UMOV UR17, UR25 ;  /* 0x0000001900117c82 */ /* 0x000fe20008000000 */
[----:B------:R-:W-:Y:S01]  /*11500*/  LEA.HI R6, R23, R23, RZ, 0x1 ;  /* 0x0000001717067211 */ /* 0x000fe200078f08ff */
[----:B------:R3:W-:Y:S01]  /*11510*/  UTMALDG.4D [UR24], [UR4], desc[UR6] ;  /* 0x00000618040075b4 */ /* 0x0007e20008019000 */
[----:B------:R-:W-:Y:S02]  /*11520*/  UMOV UR9, UR25 ;  /* 0x0000001900097c82 */ /* 0x000fe40008000000 */
[----:B------:R-:W-:-:S04]  /*11530*/  LOP3.LUT R6, R6, 0xfffffffe, RZ, 0xc0, !PT ;  /* 0xfffffffe06067812 */ /* 0x000fc800078ec0ff */
[----:B------:R-:W-:Y:S01]  /*11540*/  IADD3 R6, R23, -R6, RZ ;  /* 0x8000000617067210 */ /* 0x000fe20007ffe0ff */
[----:B------:R3:W-:Y:S03]  /*11550*/  UTMALDG.4D [UR16], [UR4], desc[UR6] ;  /* 0x00000610040075b4 */ /* 0x0007e60008019000 */
[----:B-1----:R-:W-:Y:S01]  /*11560*/  SHF.L.U32 R7, R6, 0x1f, RZ ;  /* 0x0000001f06077819 */ /* 0x002fe200000006ff */
[----:B------:R3:W-:Y:S03]  /*11570*/  UTMALDG.4D [UR8], [UR4], desc[UR6] ;  /* 0x00000608040075b4 */ /* 0x0007e60008019000 */
[----:B------:R-:W1:Y:S02]  /*11580*/  SYNCS.PHASECHK.TRANS64.TRYWAIT P2, [R24+URZ+0x31c20], R7 ;  /* 0x031c2007180075a7 */ /* 0x000e64000804017f */
[----:B-1-3--:R-:W-:Y:S05]  /*11590*/  @!P2 BRA `(.L_x_9841) ;  /* 0x000000200034a947 */ /* 0x00afea0003800000 */
.L_x_9891:
[----:B------:R-:W-:Y:S05]  /*115a0*/  @!P3 BRA `(.L_x_9842) ;  /* 0x000000140040b947 */ /* 0x000fea0003800000 */
[C---:B------:R-:W-:Y:S01]  /*115b0*/  LOP3.LUT R6, R25.reuse, 0x1, RZ, 0xc0, !PT ;  /* 0x0000000119067812 */ /* 0x040fe200078ec0ff */
[----:B------:R-:W-:Y:S01]  /*115c0*/  VIADD R11, R25, 0xfffffffe ;  /* 0xfffffffe190b7836 */ /* 0x000fe20000000000 */
[----:B------:R-:W-:Y:S02]  /*115d0*/  ULDC.64 UR36, c[0x0][0x408] ;  /* 0x0001020000247ab9 */ /* 0x000fe40000000a00 */
[----:B------:R-:W-:Y:S01]  /*115e0*/  ISETP.NE.U32.AND P2, PT, R6, 0x1, PT ;  /* 0x000000010600780c */ /* 0x000fe20003f45070 */
[----:B-1----:R-:W-:-:S12]  /*115f0*/  IMAD.MOV.U32 R7, RZ, RZ, R11 ;  /* 0x000000ffff077224 */ /* 0x002fd800078e000b */
[----:B------:R-:W-:Y:S05]  /*11600*/  @!P2 BRA `(.L_x_9843) ;  /* 0x0000000400b8a947 */ /* 0x000fea0003800000 */
        /* <DEDUP_REMOVED lines=29> */
.L_x_9846:
[----:B-1----:R-:W-:Y:S02]  /*117e0*/  LEA R3, R13, R24, 0x3 ;  /* 0x000000180d037211 */ /* 0x002fe400078e18ff */
[----:B------:R-:W-:Y:S02]  /*117f0*/  SHF.L.U32 R2, R10, 0x1f, RZ ;  /* 0x0000001f0a027819 */ /* 0x000fe400000006ff */
[----:B------:R-:W-:Y:S02]  /*11800*/  ISETP.NE.AND P2, PT, R18, RZ, PT ;  /* 0x000000ff1200720c */ /* 0x000fe40003f45270 */
[----:B------:R-:W1:Y:S02]  /*11810*/  SYNCS.PHASECHK.TRANS64.TRYWAIT P3, [R3+URZ+0x31c40], R2 ;  /* 0x031c4002030075a7 */ /* 0x000e64000806017f */
[----:B-1----:R-:W-:Y:S09]  /*11820*/  @!P3 BRA `(.L_x_9847) ;  /* 0x0000001c00a4b947 */ /* 0x002ff20003800000 */
.L_x_9892:
[----:B------:R-:W-:Y:S05]  /*11830*/  @P2 BRA `(.L_x_9848) ;  /* 0x0000000000142947 */ /* 0x000fea0003800000 */
[----:B------:R-:W-:Y:S01]  /*11840*/  ISETP.NE.AND P3, PT, R27, RZ, PT ;  /* 0x000000ff1b00720c */ /* 0x000fe20003f65270 */
[----:B-1----:R-:W-:-:S04]  /*11850*/  IMAD.MOV.U32 R2, RZ, RZ, 0x6c00 ;  /* 0x00006c00ff027424 */ /* 0x002fc800078e00ff */
[----:B------:R2:W-:Y:S08]  /*11860*/  SYNCS.ARRIVE.TRANS64 RZ, [R3+URZ+0x31c30], R2 ;  /* 0x031c300203ff79a7 */ /* 0x0005f0000800003f */
[----:B------:R-:W-:Y:S05]  /*11870*/  @!P3 BRA `(.L_x_9848) ;  /* 0x000000000004b947 */ /* 0x000fea0003800000 */
[----:B------:R-:W-:Y:S01]  /*11880*/  BPT.TRAP 0x1 ;  /* 0x000000040000795c */ /* 0x000fe20000300000 */
.L_x_9848:
        /* <DEDUP_REMOVED lines=30> */
.L_x_9893:
[----:B------:R-:W-:Y:S05]  /*11a70*/  @P2 BRA `(.L_x_9850) ;  /* 0x0000000000182947 */ /* 0x000fea0003800000 */
[----:B------:R-:W-:Y:S01]  /*11a80*/  ISETP.NE.AND P2, PT, R27, RZ, PT ;  /* 0x000000ff1b00720c */ /* 0x000fe20003f45270 */
[----:B-1----:R-:W-:Y:S01]  /*11a90*/  IMAD R2, R19, 0x8, R24 ;  /* 0x0000000813027824 */ /* 0x002fe200078e0218 */
[----:B------:R-:W-:-:S04]  /*11aa0*/  MOV R3, 0x6c00 ;  /* 0x00006c0000037802 */ /* 0x000fc80000000f00 */
[----:B------:R2:W-:Y:S07]  /*11ab0*/  SYNCS.ARRIVE.TRANS64 RZ, [R2+URZ+0x31c50], R3 ;  /* 0x031c500302ff79a7 */ /* 0x0005ee000800003f */
[----:B------:R-:W-:Y:S05]  /*11ac0*/  @!P2 BRA `(.L_x_9850) ;  /* 0x000000000004a947 */ /* 0x000fea0003800000 */
[----:B------:R-:W-:Y:S01]  /*11ad0*/  BPT.TRAP 0x1 ;  /* 0x000000040000795c */ /* 0x000fe20000300000 */
.L_x_9850:
[--C-:B-12---:R-:W-:Y:S01]  /*11ae0*/  IMAD R3, R19, 0x6c00, R24.reuse ;  /* 0x00006c0013037824 */ /* 0x106fe200078e0218 */
        /* <DEDUP_REMOVED lines=13> */
[----:B------:R-:W-:Y:S01]  /*11bc0*/  UIMAD UR11, UR11, 0x90, URZ ;  /* 0x000000900b0b78a4 */ /* 0x000fe2000f8e023f */
[----:B------:R-:W-:-:S03]  /*11bd0*/  IMAD.MOV.U32 R5, RZ, RZ, R12 ;  /* 0x000000ffff057224 */ /* 0x000fc600078e000c */
        /* <DEDUP_REMOVED lines=13> */
.L_x_9845:
[----:B------:R-:W-:Y:S05]  /*11cb0*/  BSYNC B0 ;  /* 0x0000000000007941 */ /* 0x000fea0003800000 */
.L_x_9844:
[----:B------:R-:W-:Y:S01]  /*11cc0*/  VIADD R7, R25, 0xfffffffd ;  /* 0xfffffffd19077836 */ /* 0x000fe20000000000 */
[----:B------:R-:W-:Y:S01]  /*11cd0*/  MOV R19, R13 ;  /* 0x0000000d00137202 */ /* 0x000fe20000000f00 */
[----:B------:R-:W-:-:S07]  /*11ce0*/  IMAD.MOV.U32 R22, RZ, RZ, R10 ;  /* 0x000000ffff167224 */ /* 0x000fce00078e000a */
.L_x_9843:
[----:B------:R-:W-:Y:S01]  /*11cf0*/  ISETP.NE.AND P2, PT, R11, RZ, PT ;  /* 0x000000ff0b00720c */ /* 0x000fe20003f45270 */
[----:B------:R-:W-:-:S12]  /*11d00*/  BSSY B0, `(.L_x_9842) ;  /* 0x00000da000007945 */ /* 0x000fd80003800000 */
[----:B------:R-:W-:Y:S05]  /*11d10*/  @!P2 BRA `(.L_x_9851) ;  /* 0x0000000c0060a947 */ /* 0x000fea0003800000 */
[----:B------:R-:W-:-:S07]  /*11d20*/  IMAD.MOV.U32 R2, RZ, RZ, R9 ;  /* 0x000000ffff027224 */ /* 0x000fce00078e0009 */
.L_x_9866:
[----:B--2---:R-:W-:Y:S01]  /*11d30*/  VIADD R13, R19, 0x1 ;  /* 0x00000001130d7836 */ /* 0x004fe20000000000 */
        /* <DEDUP_REMOVED lines=10> */
[----:B------:R-:W-:Y:S01]  /*11de0*/  MOV R15, R7 ;  /* 0x00000007000f7202 */ /* 0x000fe20000000f00 */
[----:B------:R-:W-:Y:S01]  /*11df0*/  IMAD R21, R8, UR36, RZ ;  /* 0x0000002408157c24 */ /* 0x000fe2000f8e02ff */
[----:B------:R-:W-:-:S03]  /*11e00*/  ULDC.64 UR4, c[0x0][0x208] ;  /* 0x0000820000047ab9 */ /* 0x000fc60000000a00 */
        /* <DEDUP_REMOVED lines=15> */
.L_x_9854:
[----:B------:R-:W-:Y:S01]  /*11f00*/  IMAD R10, R13, 0x8, R24 ;  /* 0x000000080d0a7824 */ /* 0x000fe200078e0218 */
[----:B-1----:R-:W-:Y:S02]  /*11f10*/  SHF.L.U32 R3, R6, 0x1f, RZ ;  /* 0x0000001f06037819 */ /* 0x002fe400000006ff */
[----:B------:R-:W-:Y:S02]  /*11f20*/  ISETP.NE.AND P2, PT, R18, RZ, PT ;  /* 0x000000ff1200720c */ /* 0x000fe40003f45270 */
[----:B------:R-:W1:Y:S02]  /*11f30*/  SYNCS.PHASECHK.TRANS64.TRYWAIT P3, [R10+URZ+0x31c40], R3 ;  /* 0x031c40030a0075a7 */ /* 0x000e64000806017f */
[----:B-1----:R-:W-:Y:S09]  /*11f40*/  @!P3 BRA `(.L_x_9855) ;  /* 0x000000180004b947 */ /* 0x002ff20003800000 */
.L_x_9894:
[----:B------:R-:W-:Y:S05]  /*11f50*/  @P2 BRA `(.L_x_9856) ;  /* 0x0000000000142947 */ /* 0x000fea0003800000 */
[----:B------:R-:W-:Y:S02]  /*11f60*/  ISETP.NE.AND P3, PT, R27, RZ, PT ;  /* 0x000000ff1b00720c */ /* 0x000fe40003f65270 */
[----:B-1----:R-:W-:-:S04]  /*11f70*/  MOV R3, 0x6c00 ;  /* 0x00006c0000037802 */ /* 0x002fc80000000f00 */
[----:B------:R2:W-:Y:S07]  /*11f80*/  SYNCS.ARRIVE.TRANS64 RZ, [R10+URZ+0x31c30], R3 ;  /* 0x031c30030aff79a7 */ /* 0x0005ee000800003f */
[----:B------:R-:W-:Y:S05]  /*11f90*/  @!P3 BRA `(.L_x_9856) ;  /* 0x000000000004b947 */ /* 0x000fea0003800000 */
[----:B------:R-:W-:Y:S01]  /*11fa0*/  BPT.TRAP 0x1 ;  /* 0x000000040000795c */ /* 0x000fe20000300000 */
.L_x_9856:
        /* <DEDUP_REMOVED lines=30> */
.L_x_9895:
[----:B------:R-:W-:Y:S05]  /*12190*/  @P2 BRA `(.L_x_9858) ;  /* 0x0000000000142947 */ /* 0x000fea0003800000 */
[----:B------:R-:W-:Y:S01]  /*121a0*/  ISETP.NE.AND P2, PT, R27, RZ, PT ;  /* 0x000000ff1b00720c */ /* 0x000fe20003f45270 */
[----:B------:R-:W-:-:S04]  /*121b0*/  IMAD.MOV.U32 R10, RZ, RZ, 0x6c00 ;  /* 0x00006c00ff0a7424 */ /* 0x000fc800078e00ff */
[----:B------:R2:W-:Y:S08]  /*121c0*/  SYNCS.ARRIVE.TRANS64 RZ, [R3+URZ+0x50], R10 ;  /* 0x0000500a03ff79a7 */ /* 0x0005f0000800003f */
[----:B------:R-:W-:Y:S05]  /*121d0*/  @!P2 BRA `(.L_x_9858) ;  /* 0x000000000004a947 */ /* 0x000fea0003800000 */
[----:B------:R-:W-:Y:S01]  /*121e0*/  BPT.TRAP 0x1 ;  /* 0x000000040000795c */ /* 0x000fe20000300000 */
.L_x_9858:
        /* <DEDUP_REMOVED lines=29> */
.L_x_9853:
[----:B------:R-:W-:Y:S05]  /*123c0*/  BSYNC B1 ;  /* 0x0000000000017941 */ /* 0x000fea0003800000 */
.L_x_9852:
        /* <DEDUP_REMOVED lines=21> */
[----:B------:R-:W-:-:S05]  /*12520*/  IMAD.WIDE.U32 R10, R0, UR36, R10 ;  /* 0x00000024000a7c25 */ /* 0x000fca000f8e000a */
[----:B------:R-:W-:Y:S02]  /*12530*/  IADD3 R11, R25, R11, RZ ;  /* 0x0000000b190b7210 */ /* 0x000fe40007ffe0ff */
[----:B-1----:R-:W-:-:S04]  /*12540*/  LEA R2, P2, R10, R2, 0x2 ;  /* 0x000000020a027211 */ /* 0x002fc800078410ff */
[----:B------:R-:W-:-:S05]  /*12550*/  LEA.HI.X R3, R10, R3, R11, 0x2, P2 ;  /* 0x000000030a037211 */ /* 0x000fca00010f140b */
[----:B------:R1:W5:Y:S01]  /*12560*/  LDG.E R2, desc[UR4][R2.64] ;  /* 0x0000000402027981 */ /* 0x000362000c1e1900 */
[----:B------:R-:W-:-:S04]  /*12570*/  IMAD.MOV R10, RZ, RZ, -R21 ;  /* 0x000000ffff0a7224 */ /* 0x000fc800078e0a15 */
[----:B------:R-:W-:-:S07]  /*12580*/  IMAD R15, R12, R10, R15 ;  /* 0x0000000a0c0f7224 */ /* 0x000fce00078e020f */
.L_x_9861:
[----:B-1----:R-:W-:Y:S01]  /*12590*/  IMAD R3, R19, 0x8, R24 ;  /* 0x0000000813037824 */ /* 0x002fe200078e0218 */
[----:B------:R-:W-:Y:S02]  /*125a0*/  SHF.L.U32 R10, R22, 0x1f, RZ ;  /* 0x0000001f160a7819 */ /* 0x000fe400000006ff */
[----:B------:R-:W-:Y:S02]  /*125b0*/  ISETP.NE.AND P2, PT, R18, RZ, PT ;  /* 0x000000ff1200720c */ /* 0x000fe40003f45270 */
[----:B------:R-:W1:Y:S02]  /*125c0*/  SYNCS.PHASECHK.TRANS64.TRYWAIT P3, [R3+URZ+0x31c40], R10 ;  /* 0x031c400a030075a7 */ /* 0x000e64000806017f */
[----:B-1----:R-:W-:Y:S09]  /*125d0*/  @!P3 BRA `(.L_x_9862) ;  /* 0x000000100088b947 */ /* 0x002ff20003800000 */
.L_x_9896:
[----:B------:R-:W-:Y:S05]  /*125e0*/  @P2 BRA `(.L_x_9863) ;  /* 0x0000000000142947 */ /* 0x000fea0003800000 */
[----:B------:R-:W-:Y:S01]  /*125f0*/  ISETP.NE.AND P3, PT, R27, RZ, PT ;  /* 0x000000ff1b00720c */ /* 0x000fe20003f65270 */
[----:B-1----:R-:W-:-:S04]  /*12600*/  IMAD.MOV.U32 R10, RZ, RZ, 0x6c00 ;  /* 0x00006c00ff0a7424 */ /* 0x002fc800078e00ff */
[----:B------:R2:W-:Y:S08]  /*12610*/  SYNCS.ARRIVE.TRANS64 RZ, [R3+URZ+0x31c30], R10 ;  /* 0x031c300a03ff79a7 */ /* 0x0005f0000800003f */
[----:B------:R-:W-:Y:S05]  /*12620*/  @!P3 BRA `(.L_x_9863) ;  /* 0x000000000004b947 */ /* 0x000fea0003800000 */
[----:B------:R-:W-:Y:S01]  /*12630*/  BPT.TRAP 0x1 ;  /* 0x000000040000795c */ /* 0x000fe20000300000 */
.L_x_9863:
        /* <DEDUP_REMOVED lines=32> */
.L_x_9897:
[----:B------:R-:W-:Y:S05]  /*12840*/  @P2 BRA `(.L_x_9865) ;  /* 0x0000000000142947 */ /* 0x000fea0003800000 */
[----:B------:R-:W-:Y:S01]  /*12850*/  ISETP.NE.AND P2, PT, R27, RZ, PT ;  /* 0x000000ff1b00720c */ /* 0x000fe20003f45270 */
[----:B-1----:R-:W-:-:S04]  /*12860*/  IMAD.MOV.U32 R6, RZ, RZ, 0x6c00 ;  /* 0x00006c00ff067424 */ /* 0x002fc800078e00ff */
[----:B------:R2:W-:Y:S08]  /*12870*/  SYNCS.ARRIVE.TRANS64 RZ, [R3+URZ+0x50], R6 ;  /* 0x0000500603ff79a7 */ /* 0x0005f0000800003f */
[----:B------:R-:W-:Y:S05]  /*12880*/  @!P2 BRA `(.L_x_9865) ;  /* 0x000000000004a947 */ /* 0x000fea0003800000 */
[----:B------:R-:W-:Y:S01]  /*12890*/  BPT.TRAP 0x1 ;  /* 0x000000040000795c */ /* 0x000fe20000300000 */
.L_x_9865:
        /* <DEDUP_REMOVED lines=28> */
.L_x_9860:
[----:B------:R-:W-:Y:S05]  /*12a60*/  BSYNC B1 ;  /* 0x0000000000017941 */ /* 0x000fea0003800000 */
.L_x_9859:
[C---:B------:R-:W-:Y:S02]  /*12a70*/  ISETP.GT.AND P2, PT, R7.reuse, 0x1, PT ;  /* 0x000000010700780c */ /* 0x040fe40003f44270 */
[----:B------:R-:W-:-:S11]  /*12a80*/  IADD3 R7, R7, -0x2, RZ ;  /* 0xfffffffe07077810 */ /* 0x000fd60007ffe0ff */
[----:B------:R-:W-:Y:S05]  /*12a90*/  @P2 BRA `(.L_x_9866) ;  /* 0xfffffff000a42947 */ /* 0x000fea000383ffff */
.L_x_9851:
[----:B------:R-:W-:Y:S05]  /*12aa0*/  BSYNC B0 ;  /* 0x0000000000007941 */ /* 0x000fea0003800000 */
.L_x_9842:
[----:B------:R-:W-:Y:S04]  /*12ab0*/  BSSY B0, `(.L_x_9867) ;  /* 0x000000f000007945 */ /* 0x000fe80003800000 */
[----:B------:R-:W-:Y:S05]  /*12ac0*/  @P1 BRA `(.L_x_9868) ;  /* 0x0000000000341947 */ /* 0x000fea0003800000 */
[----:B------:R-:W3:Y:S01]  /*12ad0*/  S2R R11, SR_LANEID ;  /* 0x00000000000b7919 */ /* 0x000ee20000000000 */
[----:B------:R-:W-:Y:S01]  /*12ae0*/  VOTEU.ANY UR4, UPT, PT ;  /* 0x0000000000047886 */ /* 0x000fe200038e0100 */
[----:B-12---:R-:W1:Y:S01]  /*12af0*/  LDC.64 R2, c[0x0][0xdf0] ;  /* 0x00037c00ff027b82 */ /* 0x006e620000000a00 */
[----:B------:R-:W3:Y:S01]  /*12b00*/  FLO.U32 R0, UR4 ;  /* 0x0000000400007d00 */ /* 0x000ee200080e0000 */
[----:B------:R-:W-:-:S07]  /*12b10*/  ULDC.64 UR6, c[0x0][0x208] ;  /* 0x0000820000067ab9 */ /* 0x000fce0000000a00 */
        /* <DEDUP_REMOVED lines=8> */
.L_x_9868:
[----:B------:R-:W-:Y:S05]  /*12ba0*/  BSYNC B0 ;  /* 0x0000000000007941 */ /* 0x000fea0003800000 */
.L_x_9867:
[----:B------:R-:W-:Y:S04]  /*12bb0*/  BSSY B0, `(.L_x_9869) ;  /* 0x0000028000007945 */ /* 0x000fe80003800000 */
[----:B------:R-:W-:Y:S05]  /*12bc0*/  @!P6 BRA `(.L_x_9870) ;  /* 0x000000000098e947 */ /* 0x000fea0003800000 */
[----:B-12---:R-:W-:Y:S01]  /*12bd0*/  IMAD R3, R19, 0x8, R24 ;  /* 0x0000000813037824 */ /* 0x006fe200078e0218 */
[----:B------:R-:W-:Y:S02]  /*12be0*/  SHF.L.U32 R0, R22, 0x1f, RZ ;  /* 0x0000001f16007819 */ /* 0x000fe400000006ff */
[----:B------:R-:W-:Y:S02]  /*12bf0*/  ISETP.NE.AND P1, PT, R18, RZ, PT ;  /* 0x000000ff1200720c */ /* 0x000fe40003f25270 */
[----:B------:R-:W1:Y:S02]  /*12c00*/  SYNCS.PHASECHK.TRANS64.TRYWAIT P0, [R3+URZ+0x31c60], R0 ;  /* 0x031c6000030075a7 */ /* 0x000e64000800017f */
[----:B-1----:R-:W-:Y:S09]  /*12c10*/  @!P0 BRA `(.L_x_9871) ;  /* 0x0000000c00208947 */ /* 0x002ff20003800000 */
.L_x_9898:
[----:B------:R-:W-:Y:S05]  /*12c20*/  @P1 BRA `(.L_x_9872) ;  /* 0x0000000000141947 */ /* 0x000fea0003800000 */
[----:B------:R-:W-:Y:S01]  /*12c30*/  ISETP.NE.AND P0, PT, R27, RZ, PT ;  /* 0x000000ff1b00720c */ /* 0x000fe20003f05270 */
[----:B-1----:R-:W-:-:S04]  /*12c40*/  IMAD.MOV.U32 R0, RZ, RZ, 0x6c00 ;  /* 0x00006c00ff007424 */ /* 0x002fc800078e00ff */
[----:B------:R2:W-:Y:S08]  /*12c50*/  SYNCS.ARRIVE.TRANS64 RZ, [R3+URZ+0x31c50], R0 ;  /* 0x031c500003ff79a7 */ /* 0x0005f0000800003f */
[----:B------:R-:W-:Y:S05]  /*12c60*/  @!P0 BRA `(.L_x_9872) ;  /* 0x0000000000048947 */ /* 0x000fea0003800000 */
[----:B------:R-:W-:Y:S01]  /*12c70*/  BPT.TRAP 0x1 ;  /* 0x000000040000795c */ /* 0x000fe20000300000 */
.L_x_9872:
        /* <DEDUP_REMOVED lines=27> */
.L_x_9870:
[----:B------:R-:W-:Y:S05]  /*12e30*/  BSYNC B0 ;  /* 0x0000000000007941 */ /* 0x000fea0003800000 */
.L_x_9869:
[----:B------:R-:W-:Y:S02]  /*12e40*/  VIADD R19, R19, 0x1 ;  /* 0x0000000113137836 */ /* 0x000fe40000000000 */
[----:B--2---:R-:W-:-:S03]  /*12e50*/  IMAD.MOV.U32 R13, RZ, RZ, R26 ;  /* 0x000000ffff0d7224 */ /* 0x004fc600078e001a */
[----:B------:R-:W-:-:S04]  /*12e60*/  ISETP.NE.AND P0, PT, R19, 0x2, PT ;  /* 0x000000021300780c */ /* 0x000fc80003f05270 */
[----:B-1----:R-:W-:Y:S02]  /*12e70*/  SEL R3, RZ, 0x1, P0 ;  /* 0x00000001ff037807 */ /* 0x002fe40000000000 */
[----:B------:R-:W-:Y:S02]  /*12e80*/  SEL R19, R19, RZ, P0 ;  /* 0x000000ff13137207 */ /* 0x000fe40000000000 */
[----:B------:R-:W-:-:S07]  /*12e90*/  LOP3.LUT R22, R22, R3, RZ, 0x3c, !PT ;  /* 0x0000000316167212 */ /* 0x000fce00078e3cff */
.L_x_9831:
[----:B------:R-:W-:Y:S05]  /*12ea0*/  BSYNC B6 ;  /* 0x0000000000067941 */ /* 0x000fea0003800000 */
.L_x_9829:
[----:B------:R-:W-:-:S03]  /*12eb0*/  UMOV UR4, 0xffffffff ;  /* 0xffffffff00047882 */ /* 0x000fc60000000000 */
[----:B------:R-:W-:Y:S05]  /*12ec0*/  BRA.DIV UR4, `(.L_x_9873) ;  /* 0x0000000a04887947 */ /* 0x000fea000b800000 */
[----:B------:R1:W2:Y:S02]  /*12ed0*/  SHFL.IDX PT, R14, R13, RZ, 0x1f ;  /* 0x00001fff0d0e7589 */ /* 0x0002a400000e0000 */
.L_x_9901:
        /* <DEDUP_REMOVED lines=12> */
.L_x_9826:
[----:B------:R-:W2:Y:S01]  /*12fa0*/  S2R R3, SR_CgaCtaId ;  /* 0x0000000000037919 */ /* 0x000ea20000008800 */
[----:B------:R-:W-:Y:S01]  /*12fb0*/  VIADD R23, R23, 0x1 ;  /* 0x0000000117177836 */ /* 0x000fe20000000000 */
[----:B------:R-:W-:-:S04]  /*12fc0*/  MOV R2, 0x400 ;  /* 0x0000040000027802 */ /* 0x000fc80000000f00 */
[----:B------:R-:W-:-:S04]  /*12fd0*/  LEA.HI R0, R23, R23, RZ, 0x1 ;  /* 0x0000001717007211 */ /* 0x000fc800078f08ff */
[----:B------:R-:W-:-:S05]  /*12fe0*/  LOP3.LUT R0, R0, 0xfffffffe, RZ, 0xc0, !PT ;  /* 0xfffffffe00007812 */ /* 0x000fca00078ec0ff */
[----:B------:R-:W-:-:S05]  /*12ff0*/  IMAD.IADD R0, R23, 0x1, -R0 ;  /* 0x0000000117007824 */ /* 0x000fca00078e0a00 */
[----:B------:R-:W-:Y:S02]  /*13000*/  SHF.L.U32 R0, R0, 0x1f, RZ ;  /* 0x0000001f00007819 */ /* 0x000fe400000006ff */
[----:B--2---:R-:W-:-:S04]  /*13010*/  LEA R9, R3, R2, 0x18 ;  /* 0x0000000203097211 */ /* 0x004fc800078ec0ff */
[----:B------:R-:W2:Y:S02]  /*13020*/  SYNCS.PHASECHK.TRANS64.TRYWAIT P0, [R9+URZ+0x31c20], R0 ;  /* 0x031c2000090075a7 */ /* 0x000ea4000800017f */
[----:B--2---:R-:W-:Y:S05]  /*13030*/  @!P0 BRA `(.L_x_9875) ;  /* 0x0000000800508947 */ /* 0x004fea0003800000 */
.L_x_9902:
[----:B------:R-:W3:Y:S02]  /*13040*/  SHFL.IDX PT, R16, R16, RZ, 0x1f ;  /* 0x00001fff10107589 */ /* 0x000ee400000e0000 */
[----:B---3--:R-:W-:-:S13]  /*13050*/  ISETP.NE.AND P0, PT, R16, RZ, PT ;  /* 0x000000ff1000720c */ /* 0x008fda0003f05270 */
[----:B------:R-:W-:Y:S05]  /*13060*/  @P0 EXIT ;  /* 0x000000000000094d */ /* 0x000fea0003800000 */
[----:B------:R-:W-:Y:S01]  /*13070*/  ELECT P0, URZ, PT ;  /* 0x00000000003f782f */ /* 0x000fe20003800000 */
[----:B------:R-:W-:-:S12]  /*13080*/  BSSY B0, `(.L_x_9876) ;  /* 0x000001f000007945 */ /* 0x000fd80003800000 */
[----:B------:R-:W-:Y:S05]  /*13090*/  @!P0 BRA `(.L_x_9877) ;  /* 0x0000000000748947 */ /* 0x000fea0003800000 */
[----:B------:R-:W-:-:S04]  /*130a0*/  LOP3.LUT R17, R17, 0x2, RZ, 0xfc, !PT ;  /* 0x0000000211117812 */ /* 0x000fc800078efcff */
[----:B------:R-:W-:-:S13]  /*130b0*/  ISETP.NE.AND P2, PT, R17, 0x3, PT ;  /* 0x000000031100780c */ /* 0x000fda0003f45270 */
[----:B------:R-:W-:Y:S05]  /*130c0*/  @!P2 BRA `(.L_x_9878) ;  /* 0x000000000004a947 */ /* 0x000fea0003800000 */
[----:B------:R-:W-:Y:S01]  /*130d0*/  BPT.TRAP 0x1 ;  /* 0x000000040000795c */ /* 0x000fe20000300000 */
.L_x_9878:
[----:B--2---:R-:W-:Y:S01]  /*130e0*/  VIADD R0, R9, 0x31c40 ;  /* 0x00031c4009007836 */ /* 0x004fe20000000000 */
[----:B------:R-:W-:Y:S02]  /*130f0*/  SHF.L.U32 R4, R22, 0x1f, RZ ;  /* 0x0000001f16047819 */ /* 0x000fe400000006ff */
[C---:B------:R-:W-:Y:S01]  /*13100*/  IADD3 R2, R19.reuse, 0x1, RZ ;  /* 0x0000000113027810 */ /* 0x040fe20007ffe0ff */
        /* <DEDUP_REMOVED lines=9> */
.L_x_9903:
[----:B------:R-:W3:Y:S02]  /*131a0*/  SYNCS.PHASECHK.TRANS64.TRYWAIT P0, [R3+URZ], R2 ;  /* 0x00000002030075a7 */ /* 0x000ee4000800017f */
[----:B---3--:R-:W-:Y:S05]  /*131b0*/  @!P0 BRA `(.L_x_9880) ;  /* 0x0000000800188947 */ /* 0x008fea0003800000 */
.L_x_9904:
[----:B------:R-:W-:Y:S05]  /*131c0*/  @!P2 BRA `(.L_x_9881) ;  /* 0x000000000004a947 */ /* 0x000fea0003800000 */
[----:B------:R-:W-:Y:S01]  /*131d0*/  BPT.TRAP 0x1 ;  /* 0x000000040000795c */ /* 0x000fe20000300000 */
.L_x_9881:
[----:B------:R-:W-:-:S04]  /*131e0*/  VIADD R0, R9, 0x31c60 ;  /* 0x00031c6009007836 */ /* 0x000fc80000000000 */
[----:B------:R-:W-:-:S04]  /*131f0*/  IMAD R19, R19, 0x8, R0 ;  /* 0x0000000813137824 */ /* 0x000fc800078e0200 */
[----:B------:R-:W4:Y:S02]  /*13200*/  SYNCS.PHASECHK.TRANS64.TRYWAIT P0, [R19+URZ], R4 ;  /* 0x00000004130075a7 */ /* 0x000f24000800017f */
[----:B----4-:R-:W-:Y:S05]  /*13210*/  @!P0 BRA `(.L_x_9882) ;  /* 0x0000000800148947 */ /* 0x010fea0003800000 */
.L_x_9905:
[----:B------:R-:W-:-:S07]  /*13220*/  IMAD R7, R7, 0x8, R0 ;  /* 0x0000000807077824 */ /* 0x000fce00078e0200 */
.L_x_9883:
[----:B------:R1:W1:Y:S02]  /*13230*/  SYNCS.PHASECHK.TRANS64.TRYWAIT P0, [R7+URZ], R2 ;  /* 0x00000002070075a7 */ /* 0x000264000800017f */
[----:B-1----:R-:W-:Y:S05]  /*13240*/  @!P0 NANOSLEEP.SYNCS 0x989680 ;  /* 0x009896800000895d */ /* 0x002fea0003900000 */
[----:B------:R-:W1:Y:S02]  /*13250*/  @!P0 SYNCS.PHASECHK.TRANS64 P0, [R7+URZ], R2 ;  /* 0x00000002070085a7 */ /* 0x000e64000800007f */
[----:B-1----:R-:W-:Y:S05]  /*13260*/  @!P0 BRA `(.L_x_9883) ;  /* 0xfffffffc00f08947 */ /* 0x002fea000383ffff */
.L_x_9877:
[----:B------:R-:W-:Y:S05]  /*13270*/  BSYNC B0 ;  /* 0x0000000000007941 */ /* 0x000fea0003800000 */
.L_x_9876:
[----:B------:R-:W-:Y:S05]  /*13280*/  EXIT ;  /* 0x000000000000794d */ /* 0x000fea0003800000 */
.L_x_9787:
[----:B-1----:R-:W-:-:S04]  /*13290*/  MOV R3, UR47 ;  /* 0x0000002f00037c02 */ /* 0x002fc80008000f00 */
[----:B------:R1:W2:Y:S03]  /*132a0*/  SYNCS.PHASECHK.TRANS64.TRYWAIT P1, [R3+URZ+0x31c00], R0 ;  /* 0x031c0000030075a7 */ /* 0x0002a6000802017f */
[----:B--2---:R-:W-:Y:S05]  /*132b0*/  @!P1 NANOSLEEP.SYNCS 0x989680 ;  /* 0x009896800000995d */ /* 0x004fea0003900000 */
[----:B------:R-:W2:Y:S02]  /*132c0*/  @!P1 SYNCS.PHASECHK.TRANS64 P1, [R3+URZ+0x31c00], R0 ;  /* 0x031c0000030095a7 */ /* 0x000ea4000802007f */
[----:B--2---:R-:W-:Y:S05]  /*132d0*/  @!P1 BRA `(.L_x_9787) ;  /* 0xfffffffc00ec9947 */ /* 0x004fea000383ffff */
[----:B------:R-:W-:Y:S05]  /*132e0*/  BRA `(.L_x_9884) ;  /* 0xfffffee400107947 */ /* 0x000fea000383ffff */
.L_x_9791:
[----:B--2---:R2:W3:Y:S02]  /*132f0*/  SYNCS.PHASECHK.TRANS64.TRYWAIT P2, [R0+URZ+0x31c30], R3 ;  /* 0x031c3003000075a7 */ /* 0x0044e4000804017f */
[----:B---3--:R-:W-:Y:S05]  /*13300*/  @!P2 NANOSLEEP.SYNCS 0x989680 ;  /* 0x009896800000a95d */ /* 0x008fea0003900000 */
[----:B------:R-:W3:Y:S02]  /*13310*/  @!P2 SYNCS.PHASECHK.TRANS64 P2, [R0+URZ+0x31c30], R3 ;  /* 0x031c30030000a5a7 */ /* 0x000ee4000804007f */
[----:B---3--:R-:W-:Y:S05]  /*13320*/  @!P2 BRA `(.L_x_9791) ;  /* 0xfffffffc00f0a947 */ /* 0x008fea000383ffff */
[----:B------:R-:W-:Y:S05]  /*13330*/  BRA `(.L_x_9790) ;  /* 0xfffffee400387947 */ /* 0x000fea000383ffff */
.L_x_9796:
[----:B--2---:R-:W-:-:S04]  /*13340*/  IMAD.U32 R10, RZ, RZ, UR6 ;  /* 0x00000006ff0a7e24 */ /* 0x004fc8000f8e00ff */
[----:B------:R2:W3:Y:S03]  /*13350*/  SYNCS.PHASECHK.TRANS64.TRYWAIT P2, [R10+URZ+0x31c30], R9 ;  /* 0x031c30090a0075a7 */ /* 0x0004e6000804017f */
[----:B---3--:R-:W-:Y:S05]  /*13360*/  @!P2 NANOSLEEP.SYNCS 0x989680 ;  /* 0x009896800000a95d */ /* 0x008fea0003900000 */
[----:B------:R-:W3:Y:S02]  /*13370*/  @!P2 SYNCS.PHASECHK.TRANS64 P2, [R10+URZ+0x31c30], R9 ;  /* 0x031c30090a00a5a7 */ /* 0x000ee4000804007f */
[----:B---3--:R-:W-:Y:S05]  /*13380*/  @!P2 BRA `(.L_x_9796) ;  /* 0xfffffffc00eca947 */ /* 0x008fea000383ffff */
[----:B------:R-:W-:Y:S05]  /*13390*/  BRA `(.L_x_9793) ;  /* 0xffffff28009c7947 */ /* 0x000fea000383ffff */
.L_x_9800:
[----:B--2---:R-:W-:-:S04]  /*133a0*/  IMAD.U32 R10, RZ, RZ, UR6 ;  /* 0x00000006ff0a7e24 */ /* 0x004fc8000f8e00ff */
[----:B------:R2:W3:Y:S03]  /*133b0*/  SYNCS.PHASECHK.TRANS64.TRYWAIT P2, [R10+URZ+0x31c50], R9 ;  /* 0x031c50090a0075a7 */ /* 0x0004e6000804017f */
[----:B---3--:R-:W-:Y:S05]  /*133c0*/  @!P2 NANOSLEEP.SYNCS 0x989680 ;  /* 0x009896800000a95d */ /* 0x008fea0003900000 */
[----:B------:R-:W3:Y:S02]  /*133d0*/  @!P2 SYNCS.PHASECHK.TRANS64 P2, [R10+URZ+0x31c50], R9 ;  /* 0x031c50090a00a5a7 */ /* 0x000ee4000804007f */
[----:B---3--:R-:W-:Y:S05]  /*133e0*/  @!P2 BRA `(.L_x_9800) ;  /* 0xfffffffc00eca947 */ /* 0x008fea000383ffff */
[----:B------:R-:W-:Y:S05]  /*133f0*/  BRA `(.L_x_9797) ;  /* 0xffffff4000407947 */ /* 0x000fea000383ffff */
.L_x_9806:
[----:B--2---:R-:W-:-:S04]  /*13400*/  IMAD.U32 R7, RZ, RZ, UR6 ;  /* 0x00000006ff077e24 */ /* 0x004fc8000f8e00ff */
[----:B------:R2:W3:Y:S03]  /*13410*/  SYNCS.PHASECHK.TRANS64.TRYWAIT P2, [R7+URZ+0x31c30], R6 ;  /* 0x031c3006070075a7 */ /* 0x0004e6000804017f */
[----:B---3--:R-:W-:Y:S05]  /*13420*/  @!P2 NANOSLEEP.SYNCS 0x989680 ;  /* 0x009896800000a95d */ /* 0x008fea0003900000 */
[----:B------:R-:W3:Y:S02]  /*13430*/  @!P2 SYNCS.PHASECHK.TRANS64 P2, [R7+URZ+0x31c30], R6 ;  /* 0x031c30060700a5a7 */ /* 0x000ee4000804007f */
[----:B---3--:R-:W-:Y:S05]  /*13440*/  @!P2 BRA `(.L_x_9806) ;  /* 0xfffffffc00eca947 */ /* 0x008fea000383ffff */
[----:B------:R-:W-:Y:S05]  /*13450*/  BRA `(.L_x_9803) ;  /* 0xffffff7400347947 */ /* 0x000fea000383ffff */
.L_x_9810:
[----:B--2---:R-:W-:-:S04]  /*13460*/  IMAD.U32 R7, RZ, RZ, UR6 ;  /* 0x00000006ff077e24 */ /* 0x004fc8000f8e00ff */
[----:B------:R2:W3:Y:S03]  /*13470*/  SYNCS.PHASECHK.TRANS64.TRYWAIT P2, [R7+URZ+0x31c50], R6 ;  /* 0x031c5006070075a7 */ /* 0x0004e6000804017f */
[----:B---3--:R-:W-:Y:S05]  /*13480*/  @!P2 NANOSLEEP.SYNCS 0x989680 ;  /* 0x009896800000a95d */ /* 0x008fea0003900000 */
[----:B------:R-:W3:Y:S02]  /*13490*/  @!P2 SYNCS.PHASECHK.TRANS64 P2, [R7+URZ+0x31c50], R6 ;  /* 0x031c50060700a5a7 */ /* 0x000ee4000804007f */
[----:B---3--:R-:W-:Y:S05]  /*134a0*/  @!P2 BRA `(.L_x_9810) ;  /* 0xfffffffc00eca947 */ /* 0x008fea000383ffff */
[----:B------:R-:W-:Y:S05]  /*134b0*/  BRA `(.L_x_9807) ;  /* 0xffffff8800d87947 */ /* 0x000fea000383ffff */
.L_x_9815:
[----:B---3--:R-:W-:-:S04]  /*134c0*/  MOV R5, UR10 ;  /* 0x0000000a00057c02 */ /* 0x008fc80008000f00 */
[----:B------:R3:W4:Y:S03]  /*134d0*/  SYNCS.PHASECHK.TRANS64.TRYWAIT P0, [R5+URZ+0x31c50], R4 ;  /* 0x031c5004050075a7 */ /* 0x000726000800017f */
[----:B----4-:R-:W-:Y:S05]  /*134e0*/  @!P0 NANOSLEEP.SYNCS 0x989680 ;  /* 0x009896800000895d */ /* 0x010fea0003900000 */
[----:B------:R-:W4:Y:S02]  /*134f0*/  @!P0 SYNCS.PHASECHK.TRANS64 P0, [R5+URZ+0x31c50], R4 ;  /* 0x031c5004050085a7 */ /* 0x000f24000800007f */
[----:B----4-:R-:W-:Y:S05]  /*13500*/  @!P0 BRA `(.L_x_9815) ;  /* 0xfffffffc00ec8947 */ /* 0x010fea000383ffff */
[----:B------:R-:W-:Y:S05]  /*13510*/  BRA `(.L_x_9814) ;  /* 0xffffffb000f87947 */ /* 0x000fea000383ffff */
.L_x_9835:
[----:B------:R-:W-:Y:S02]  /*13520*/  IMAD.MOV.U32 R13, RZ, RZ, R16 ;  /* 0x000000ffff0d7224 */ /* 0x000fe400078e0010 */
[----:B------:R-:W-:Y:S02]  /*13530*/  IMAD.MOV.U32 R12, RZ, RZ, RZ ;  /* 0x000000ffff0c7224 */ /* 0x000fe400078e00ff */
[----:B------:R-:W-:Y:S02]  /*13540*/  IMAD.MOV.U32 R11, RZ, RZ, 0x1f ;  /* 0x0000001fff0b7424 */ /* 0x000fe400078e00ff */
[----:B------:R-:W-:-:S07]  /*13550*/  IMAD.MOV.U32 R15, RZ, RZ, -0x1 ;  /* 0xffffffffff0f7424 */ /* 0x000fce00078e00ff */
[----:B------:R-:W-:Y:S05]  /*13560*/  WARPSYNC.COLLECTIVE R15, `(.L_x_9885) ;  /* 0x000000000f087348 */ /* 0x000fea0003c00000 */
[----:B------:R1:W2:Y:S02]  /*13570*/  SHFL.IDX P6, R14, R13, R12, R11 ;  /* 0x0000000c0d0e7389 */ /* 0x0002a400000c000b */
[----:B-12---:R-:W-:Y:S01]  /*13580*/  ENDCOLLECTIVE ;  /* 0x000000000000791b */ /* 0x006fe20003800000 */
.L_x_9885:
[----:B------:R-:W-:Y:S05]  /*13590*/  BRA `(.L_x_9886) ;  /* 0xffffffd800587947 */ /* 0x000fea000383ffff */
.L_x_9836:
[----:B------:R-:W-:Y:S01]  /*135a0*/  BSSY B0, `(.L_x_9887) ;  /* 0x0000006000007945 */ /* 0x000fe20003800000 */
[----:B------:R-:W-:-:S07]  /*135b0*/  MOV R15, 0xffffffff ;  /* 0xffffffff000f7802 */ /* 0x000fce0000000f00 */
[----:B------:R-:W-:Y:S05]  /*135c0*/  WARPSYNC.COLLECTIVE R15, `(.L_x_9888) ;  /* 0x000000000f0c7348 */ /* 0x000fea0003c00000 */
[----:B------:R-:W-:Y:S02]  /*135d0*/  ELECT P6, UR62, PT ;  /* 0x00000000003e782f */ /* 0x000fe400038c0000 */
[----:B------:R-:W-:Y:S01]  /*135e0*/  MOV R14, UR62 ;  /* 0x0000003e000e7c02 */ /* 0x000fe20008000f00 */
[----:B------:R-:W-:Y:S10]  /*135f0*/  ENDCOLLECTIVE ;  /* 0x000000000000791b */ /* 0x000ff40003800000 */
.L_x_9888:
[----:B------:R-:W-:Y:S05]  /*13600*/  BSYNC B0 ;  /* 0x0000000000007941 */ /* 0x000fea0003800000 */
.L_x_9887:
[----:B------:R-:W-:Y:S05]  /*13610*/  BRA `(.L_x_9889) ;  /* 0xffffffd800487947 */ /* 0x000fea000383ffff */
.L_x_9839:
[----:B--2---:R2:W3:Y:S02]  /*13620*/  SYNCS.PHASECHK.TRANS64.TRYWAIT P2, [R13+URZ+0x31c40], R12 ;  /* 0x031c400c0d0075a7 */ /* 0x0044e4000804017f */
[----:B---3--:R-:W-:Y:S05]  /*13630*/  @!P2 NANOSLEEP.SYNCS 0x989680 ;  /* 0x009896800000a95d */ /* 0x008fea0003900000 */
[----:B------:R-:W3:Y:S02]  /*13640*/  @!P2 SYNCS.PHASECHK.TRANS64 P2, [R13+URZ+0x31c40], R12 ;  /* 0x031c400c0d00a5a7 */ /* 0x000ee4000804007f */
[----:B---3--:R-:W-:Y:S05]  /*13650*/  @!P2 BRA `(.L_x_9839) ;  /* 0xfffffffc00f0a947 */ /* 0x008fea000383ffff */
[----:B------:R-:W-:Y:S05]  /*13660*/  BRA `(.L_x_9890) ;  /* 0xffffffd800a07947 */ /* 0x000fea000383ffff */
.L_x_9841:
[----:B-1----:R1:W3:Y:S02]  /*13670*/  SYNCS.PHASECHK.TRANS64.TRYWAIT P2, [R24+URZ+0x31c20], R7 ;  /* 0x031c2007180075a7 */ /* 0x0022e4000804017f */
[----:B---3--:R-:W-:Y:S05]  /*13680*/  @!P2 NANOSLEEP.SYNCS 0x989680 ;  /* 0x009896800000a95d */ /* 0x008fea0003900000 */
[----:B------:R-:W3:Y:S02]  /*13690*/  @!P2 SYNCS.PHASECHK.TRANS64 P2, [R24+URZ+0x31c20], R7 ;  /* 0x031c20071800a5a7 */ /* 0x000ee4000804007f */
[----:B---3--:R-:W-:Y:S05]  /*136a0*/  @!P2 BRA `(.L_x_9841) ;  /* 0xfffffffc00f0a947 */ /* 0x008fea000383ffff */
[----:B------:R-:W-:Y:S05]  /*136b0*/  BRA `(.L_x_9891) ;  /* 0xffffffdc00b87947 */ /* 0x000fea000383ffff */
.L_x_9847:
[----:B-1----:R1:W2:Y:S02]  /*136c0*/  SYNCS.PHASECHK.TRANS64.TRYWAIT P3, [R3+URZ+0x31c40], R2 ;  /* 0x031c4002030075a7 */ /* 0x0022a4000806017f */
[----:B--2---:R-:W-:Y:S05]  /*136d0*/  @!P3 NANOSLEEP.SYNCS 0x989680 ;  /* 0x009896800000b95d */ /* 0x004fea0003900000 */
[----:B------:R-:W2:Y:S02]  /*136e0*/  @!P3 SYNCS.PHASECHK.TRANS64 P3, [R3+URZ+0x31c40], R2 ;  /* 0x031c40020300b5a7 */ /* 0x000ea4000806007f */
[----:B--2---:R-:W-:Y:S05]  /*136f0*/  @!P3 BRA `(.L_x_9847) ;  /* 0xfffffffc00f0b947 */ /* 0x004fea000383ffff */
[----:B------:R-:W-:Y:S05]  /*13700*/  BRA `(.L_x_9892) ;  /* 0xffffffe000487947 */ /* 0x000fea000383ffff */
.L_x_9849:
[----:B-1----:R1:W2:Y:S02]  /*13710*/  SYNCS.PHASECHK.TRANS64.TRYWAIT P3, [R2+URZ+0x60], R3 ;  /* 0x00006003020075a7 */ /* 0x0022a4000806017f */
[----:B--2---:R-:W-:Y:S05]  /*13720*/  @!P3 NANOSLEEP.SYNCS 0x989680 ;  /* 0x009896800000b95d */ /* 0x004fea0003900000 */
[----:B------:R-:W2:Y:S02]  /*13730*/  @!P3 SYNCS.PHASECHK.TRANS64 P3, [R2+URZ+0x60], R3 ;  /* 0x000060030200b5a7 */ /* 0x000ea4000806007f */
[----:B--2---:R-:W-:Y:S05]  /*13740*/  @!P3 BRA `(.L_x_9849) ;  /* 0xfffffffc00f0b947 */ /* 0x004fea000383ffff */
[----:B------:R-:W-:Y:S05]  /*13750*/  BRA `(.L_x_9893) ;  /* 0xffffffe000c47947 */ /* 0x000fea000383ffff */
.L_x_9855:
[----:B-1----:R1:W2:Y:S02]  /*13760*/  SYNCS.PHASECHK.TRANS64.TRYWAIT P3, [R10+URZ+0x31c40], R3 ;  /* 0x031c40030a0075a7 */ /* 0x0022a4000806017f */
[----:B--2---:R-:W-:Y:S05]  /*13770*/  @!P3 NANOSLEEP.SYNCS 0x989680 ;  /* 0x009896800000b95d */ /* 0x004fea0003900000 */
[----:B------:R-:W2:Y:S02]  /*13780*/  @!P3 SYNCS.PHASECHK.TRANS64 P3, [R10+URZ+0x31c40], R3 ;  /* 0x031c40030a00b5a7 */ /* 0x000ea4000806007f */
[----:B--2---:R-:W-:Y:S05]  /*13790*/  @!P3 BRA `(.L_x_9855) ;  /* 0xfffffffc00f0b947 */ /* 0x004fea000383ffff */
[----:B------:R-:W-:Y:S05]  /*137a0*/  BRA `(.L_x_9894) ;  /* 0xffffffe400e87947 */ /* 0x000fea000383ffff */
.L_x_9857:
[----:B-1----:R1:W2:Y:S02]  /*137b0*/  SYNCS.PHASECHK.TRANS64.TRYWAIT P3, [R3+URZ+0x60], R22 ;  /* 0x00006016030075a7 */ /* 0x0022a4000806017f */
[----:B--2---:R-:W-:Y:S05]  /*137c0*/  @!P3 NANOSLEEP.SYNCS 0x989680 ;  /* 0x009896800000b95d */ /* 0x004fea0003900000 */
[----:B------:R-:W2:Y:S02]  /*137d0*/  @!P3 SYNCS.PHASECHK.TRANS64 P3, [R3+URZ+0x60], R22 ;  /* 0x000060160300b5a7 */ /* 0x000ea4000806007f */
[----:B--2---:R-:W-:Y:S05]  /*137e0*/  @!P3 BRA `(.L_x_9857) ;  /* 0xfffffffc00f0b947 */ /* 0x004fea000383ffff */
[----:B------:R-:W-:Y:S05]  /*137f0*/  BRA `(.L_x_9895) ;  /* 0xffffffe800647947 */ /* 0x000fea000383ffff */
.L_x_9862:
[----:B-1----:R1:W2:Y:S02]  /*13800*/  SYNCS.PHASECHK.TRANS64.TRYWAIT P3, [R3+URZ+0x31c40], R10 ;  /* 0x031c400a030075a7 */ /* 0x0022a4000806017f */
[----:B--2---:R-:W-:Y:S05]  /*13810*/  @!P3 NANOSLEEP.SYNCS 0x989680 ;  /* 0x009896800000b95d */ /* 0x004fea0003900000 */
[----:B------:R-:W2:Y:S02]  /*13820*/  @!P3 SYNCS.PHASECHK.TRANS64 P3, [R3+URZ+0x31c40], R10 ;  /* 0x031c400a0300b5a7 */ /* 0x000ea4000806007f */
[----:B--2---:R-:W-:Y:S05]  /*13830*/  @!P3 BRA `(.L_x_9862) ;  /* 0xfffffffc00f0b947 */ /* 0x004fea000383ffff */
[----:B------:R-:W-:Y:S05]  /*13840*/  BRA `(.L_x_9896) ;  /* 0xffffffec00647947 */ /* 0x000fea000383ffff */
.L_x_9864:
[----:B-1----:R1:W2:Y:S02]  /*13850*/  SYNCS.PHASECHK.TRANS64.TRYWAIT P3, [R3+URZ+0x60], R6 ;  /* 0x00006006030075a7 */ /* 0x0022a4000806017f */
[----:B--2---:R-:W-:Y:S05]  /*13860*/  @!P3 NANOSLEEP.SYNCS 0x989680 ;  /* 0x009896800000b95d */ /* 0x004fea0003900000 */
[----:B------:R-:W2:Y:S02]  /*13870*/  @!P3 SYNCS.PHASECHK.TRANS64 P3, [R3+URZ+0x60], R6 ;  /* 0x000060060300b5a7 */ /* 0x000ea4000806007f */
[----:B--2---:R-:W-:Y:S05]  /*13880*/  @!P3 BRA `(.L_x_9864) ;  /* 0xfffffffc00f0b947 */ /* 0x004fea000383ffff */
[----:B------:R-:W-:Y:S05]  /*13890*/  BRA `(.L_x_9897) ;  /* 0xffffffec00e87947 */ /* 0x000fea000383ffff */
.L_x_9871:
[----:B-1----:R1:W2:Y:S02]  /*138a0*/  SYNCS.PHASECHK.TRANS64.TRYWAIT P0, [R3+URZ+0x31c60], R0 ;  /* 0x031c6000030075a7 */ /* 0x0022a4000800017f */
[----:B--2---:R-:W-:Y:S05]  /*138b0*/  @!P0 NANOSLEEP.SYNCS 0x989680 ;  /* 0x009896800000895d */ /* 0x004fea0003900000 */
[----:B------:R-:W2:Y:S02]  /*138c0*/  @!P0 SYNCS.PHASECHK.TRANS64 P0, [R3+URZ+0x31c60], R0 ;  /* 0x031c6000030085a7 */ /* 0x000ea4000800007f */
[----:B--2---:R-:W-:Y:S05]  /*138d0*/  @!P0 BRA `(.L_x_9871) ;  /* 0xfffffffc00f08947 */ /* 0x004fea000383ffff */
[----:B------:R-:W-:Y:S05]  /*138e0*/  BRA `(.L_x_9898) ;  /* 0xfffffff000cc7947 */ /* 0x000fea000383ffff */
.L_x_9873:
[----:B------:R-:W-:Y:S01]  /*138f0*/  BSSY B0, `(.L_x_9899) ;  /* 0x0000007000007945 */ /* 0x000fe20003800000 */
[----:B------:R-:W-:Y:S02]  /*13900*/  IMAD.MOV.U32 R12, RZ, RZ, RZ ;  /* 0x000000ffff0c7224 */ /* 0x000fe400078e00ff */
[----:B------:R-:W-:Y:S02]  /*13910*/  IMAD.MOV.U32 R11, RZ, RZ, 0x1f ;  /* 0x0000001fff0b7424 */ /* 0x000fe400078e00ff */
[----:B------:R-:W-:-:S07]  /*13920*/  IMAD.MOV.U32 R15, RZ, RZ, -0x1 ;  /* 0xffffffffff0f7424 */ /* 0x000fce00078e00ff */
[----:B------:R-:W-:Y:S05]  /*13930*/  WARPSYNC.COLLECTIVE R15, `(.L_x_9900) ;  /* 0x000000000f087348 */ /* 0x000fea0003c00000 */
[----:B------:R1:W2:Y:S02]  /*13940*/  SHFL.IDX P6, R14, R13, R12, R11 ;  /* 0x0000000c0d0e7389 */ /* 0x0002a400000c000b */
[----:B-12---:R-:W-:Y:S01]  /*13950*/  ENDCOLLECTIVE ;  /* 0x000000000000791b */ /* 0x006fe20003800000 */
.L_x_9900:
[----:B------:R-:W-:Y:S05]  /*13960*/  BSYNC B0 ;  /* 0x0000000000007941 */ /* 0x000fea0003800000 */
.L_x_9899:
[----:B------:R-:W-:Y:S05]  /*13970*/  BRA `(.L_x_9901) ;  /* 0xfffffff400587947 */ /* 0x000fea000383ffff */
.L_x_9875:
[----:B--2---:R2:W3:Y:S02]  /*13980*/  SYNCS.PHASECHK.TRANS64.TRYWAIT P0, [R9+URZ+0x31c20], R0 ;  /* 0x031c2000090075a7 */ /* 0x0044e4000800017f */
[----:B---3--:R-:W-:Y:S05]  /*13990*/  @!P0 NANOSLEEP.SYNCS 0x989680 ;  /* 0x009896800000895d */ /* 0x008fea0003900000 */
[----:B------:R-:W3:Y:S02]  /*139a0*/  @!P0 SYNCS.PHASECHK.TRANS64 P0, [R9+URZ+0x31c20], R0 ;  /* 0x031c2000090085a7 */ /* 0x000ee4000800007f */
[----:B---3--:R-:W-:Y:S05]  /*139b0*/  @!P0 BRA `(.L_x_9875) ;  /* 0xfffffffc00f08947 */ /* 0x008fea000383ffff */
[----:B------:R-:W-:Y:S05]  /*139c0*/  BRA `(.L_x_9902) ;  /* 0xfffffff4009c7947 */ /* 0x000fea000383ffff */
.L_x_9879:
[----:B--2---:R2:W3:Y:S02]  /*139d0*/  SYNCS.PHASECHK.TRANS64.TRYWAIT P0, [R5+URZ], R4 ;  /* 0x00000004050075a7 */ /* 0x0044e4000800017f */
[----:B---3--:R-:W-:Y:S05]  /*139e0*/  @!P0 NANOSLEEP.SYNCS 0x989680 ;  /* 0x009896800000895d */ /* 0x008fea0003900000 */
[----:B------:R-:W3:Y:S02]  /*139f0*/  @!P0 SYNCS.PHASECHK.TRANS64 P0, [R5+URZ], R4 ;  /* 0x00000004050085a7 */ /* 0x000ee4000800007f */
[----:B---3--:R-:W-:Y:S05]  /*13a00*/  @!P0 BRA `(.L_x_9879) ;  /* 0xfffffffc00f08947 */ /* 0x008fea000383ffff */
[----:B------:R-:W-:Y:S05]  /*13a10*/  BRA `(.L_x_9903) ;  /* 0xfffffff400e07947 */ /* 0x000fea000383ffff */
.L_x_9880:
[----:B---3--:R3:W4:Y:S02]  /*13a20*/  SYNCS.PHASECHK.TRANS64.TRYWAIT P0, [R3+URZ], R2 ;  /* 0x00000002030075a7 */ /* 0x008724000800017f */
[----:B----4-:R-:W-:Y:S05]  /*13a30*/  @!P0 NANOSLEEP.SYNCS 0x989680 ;  /* 0x009896800000895d */ /* 0x010fea0003900000 */
[----:B------:R-:W4:Y:S02]  /*13a40*/  @!P0 SYNCS.PHASECHK.TRANS64 P0, [R3+URZ], R2 ;  /* 0x00000002030085a7 */ /* 0x000f24000800007f */
[----:B----4-:R-:W-:Y:S05]  /*13a50*/  @!P0 BRA `(.L_x_9880) ;  /* 0xfffffffc00f08947 */ /* 0x010fea000383ffff */
[----:B------:R-:W-:Y:S05]  /*13a60*/  BRA `(.L_x_9904) ;  /* 0xfffffff400d47947 */ /* 0x000fea000383ffff */
.L_x_9882:
[----:B----4-:R4:W1:Y:S02]  /*13a70*/  SYNCS.PHASECHK.TRANS64.TRYWAIT P0, [R19+URZ], R4 ;  /* 0x00000004130075a7 */ /* 0x010864000800017f */
[----:B-1----:R-:W-:Y:S05]  /*13a80*/  @!P0 NANOSLEEP.SYNCS 0x989680 ;  /* 0x009896800000895d */ /* 0x002fea0003900000 */
[----:B------:R-:W1:Y:S02]  /*13a90*/  @!P0 SYNCS.PHASECHK.TRANS64 P0, [R19+URZ], R4 ;  /* 0x00000004130085a7 */ /* 0x000e64000800007f */
[----:B-1----:R-:W-:Y:S05]  /*13aa0*/  @!P0 BRA `(.L_x_9882) ;  /* 0xfffffffc00f08947 */ /* 0x002fea000383ffff */
[----:B------:R-:W-:Y:S05]  /*13ab0*/  BRA `(.L_x_9905) ;  /* 0xfffffff400d87947 */ /* 0x000fea000383ffff */
.L_x_9906:
        /* <DEDUP_REMOVED lines=12> */
.L_x_12779:


//--------------------- .text._ZN7cutlass13device_kernelIN5flash11enable_sm90INS1_16FlashAttnFwdSm90INS1_25CollectiveMainloopFwdSm90ILi2EN4cute5tupleIJNS5_1CILi1EEES8_S8_EEENS6_IJNS7_ILi192EEENS7_ILi144EEENS7_ILi96EEEEEELi96ENS_10bfloat16_tEfNS_4arch4Sm90ELb1ELb0ELb1ELb1ELb0ELb0ELb0ELb0ELb1ELb0ELb0ELb0EEENS1_21CollectiveEpilogueFwdINS6_IJSA_SC_SB_EEES9_SE_SG_Li384ELb1ELb0ELb0ELb0EEENS1_36VarlenDynamicPersistentTileSchedulerILi192ELi144ELi384ELi32ELb0ELb0ELb1ELb1ELb1ELb1EEEEEEEEEvNT_6ParamsE --------------------------
	.section	.text._ZN7cutlass13device_kernelIN5flash11enable_sm90INS1_16FlashAttnFwdSm90INS1_25CollectiveMainloopFwdSm90ILi2EN4cute5tupleIJNS5_1CILi1EEES8_S8_EEENS6_IJNS7_ILi192EEENS7_ILi144EEENS7_ILi96EEEEEELi96ENS_10bfloat16_tEfNS_4arch4Sm90ELb1ELb0ELb1ELb1ELb0ELb0ELb0ELb0ELb1ELb0ELb0ELb0EEENS1_21CollectiveEpilogueFwdINS6_IJSA_SC_SB_EEES9_SE_SG_Li384ELb1ELb0ELb0ELb0EEENS1_36VarlenDynamicPersistentTileSchedulerILi192ELi144ELi384ELi32ELb0ELb0ELb1ELb1ELb1ELb1EEEEEEEEEvNT_6ParamsE,"ax",@progbits
	.align	128
.text._ZN7cutlass13device_kernelIN5flash11enable_sm90INS1_16FlashAttnFwdSm90INS1_25CollectiveMainloopFwdSm90ILi2EN4cute5tupleIJNS5_1CILi1EEES8_S8_EEENS6_IJNS7_ILi192EEENS7_ILi144EEENS7_ILi96EEEEEELi96ENS_10bfloat16_tEfNS_4arch4Sm90ELb1ELb0ELb1ELb1ELb0ELb0ELb0ELb0ELb1ELb0ELb0ELb0EEENS1_21CollectiveEpilogueFwdINS6_IJSA_SC_SB_EEES9_SE_SG_Li384ELb1ELb0ELb0ELb0EEENS1_36VarlenDynamicPersistentTileSchedulerILi192ELi144ELi384ELi32ELb0ELb0ELb1ELb1ELb1ELb1EEEEEEEEEvNT_6ParamsE:
        .type           _ZN7cutlass13device_kernelIN5flash11enable_sm90INS1_16FlashAttnFwdSm90INS1_25CollectiveMainloopFwdSm90ILi2EN4cute5tupleIJNS5_1CILi1EEES8_S8_EEENS6_IJNS7_ILi192EEENS7_ILi144EEENS7_ILi96EEEEEELi96ENS_10bfloat16_tEfNS_4arch4Sm90ELb1ELb0ELb1ELb1ELb0ELb0ELb0ELb0ELb1ELb0ELb0ELb0EEENS1_21CollectiveEpilogueFwdINS6_IJSA_SC_SB_EEES9_SE_SG_Li384ELb1ELb0ELb0ELb0EEENS1_36VarlenDynamicPersistentTileSchedulerILi192ELi144ELi384ELi32ELb0ELb0ELb1ELb1ELb1ELb1EEEEEEEEEvNT_6ParamsE,@function
        .size           _ZN7cutlass13device_kernelIN5flash11enable_sm90INS1_16FlashAttnFwdSm90INS1_25CollectiveMainloopFwdSm90ILi2EN4cute5tupleIJNS5_1CILi1EEES8_S8_EEENS6_IJNS7_ILi192EEENS7_ILi144EEENS7_ILi96EEEEEELi96ENS_10bfloat16_tEfNS_4arch4Sm90ELb1ELb0ELb1ELb1ELb0ELb0ELb0ELb0ELb1ELb0ELb0ELb0EEENS1_21CollectiveEpilogueFwdINS6_IJSA_SC_SB_EEES9_SE_SG_Li384ELb1ELb0ELb0ELb0EEENS1_36VarlenDynamicPersistentTileSchedulerILi192ELi144ELi384ELi32ELb0ELb0ELb1ELb1ELb1ELb1EEEEEEEEEvNT_6ParamsE,(.L_x_12780 - _ZN7cutlass13device_kernelIN5flash11enable_sm90INS1_16FlashAttnFwdSm90INS1_25CollectiveMainloopFwdSm90ILi2EN4cute5tupleIJNS5_1CILi1EEES8_S8_EEENS6_IJNS7_ILi192EEENS7_ILi144EEENS7_ILi96EEEEEELi96ENS_10bfloat16_tEfNS_4arch4Sm90ELb1ELb0ELb1ELb1ELb0ELb0ELb0ELb0ELb1ELb0ELb0ELb0EEENS1_21CollectiveEpilogueFwdINS6_IJSA_SC_SB_EEES9_SE_SG_Li384ELb1ELb0ELb0ELb0EEENS1_36VarlenDynamicPersistentTileSchedulerILi192ELi144ELi384ELi32ELb0ELb0ELb1ELb1ELb1ELb1EEEEEEEEEvNT_6ParamsE)
        .other          _ZN7cutlass13device_kernelIN5flash11enable_sm90INS1_16FlashAttnFwdSm90INS1_25CollectiveMainloopFwdSm90ILi2EN4cute5tupleIJNS5_1CILi1EEES8_S8_EEENS6_IJNS7_ILi192EEENS7_ILi144EEENS7_ILi96EEEEEELi96ENS_10bfloat16_tEfNS_4arch4Sm90ELb1ELb0ELb1ELb1ELb0ELb0ELb0ELb0ELb1ELb0ELb0ELb0EEENS1_21CollectiveEpilogueFwdINS6_IJSA_SC_SB_EEES9_SE_SG_Li384ELb1ELb0ELb0ELb0EEENS1_36VarlenDynamicPersistentTileSchedulerILi192ELi144ELi384ELi32ELb0ELb0ELb1ELb1ELb1ELb1EEEEEEEEEvNT_6ParamsE,@"STO_CUDA_ENTRY STV_DEFAULT"
_ZN7cutlass13device_kernelIN5flash11enable_sm90INS1_16FlashAttnFwdSm90INS1_25CollectiveMainloopFwdSm90ILi2EN4cute5tupleIJNS5_1CILi1EEES8_S8_EEENS6_IJNS7_ILi192EEENS7_ILi144EEENS7_ILi96EEEEEELi96ENS_10bfloat16_tEfNS_4arch4Sm90ELb1ELb0ELb1ELb1ELb0ELb0ELb0ELb0ELb1ELb0ELb0ELb0EEENS1_21CollectiveEpilogueFwdINS6_IJSA_SC_SB_EEES9_SE_SG_Li384ELb1ELb0ELb0ELb0EEENS1_36VarlenDynamicPersistentTileSchedulerILi192ELi144ELi384ELi32ELb0ELb0ELb1ELb1ELb1ELb1EEEEEEEEEvNT_6ParamsE:
        /* <DEDUP_REMOVED lines=21> */
.L_x_9908:
[----:B------:R-:W-:Y:S05]  /*0150*/  BSYNC B0 ;  /* 0x0000000000007941 */ /* 0x000fea0003800000 */
.L_x_9907:
        /* <DEDUP_REMOVED lines=41> */
.L_x_9909:
        /* <DEDUP_REMOVED lines=22> */
.L_x_9910:
        /* <DEDUP_REMOVED lines=18> */
.L_x_9911:
        /* <DEDUP_REMOVED lines=22> */
.L_x_9912:
        /* <DEDUP_REMOVED lines=22> */
.L_x_9913:
        /* <DEDUP_REMOVED lines=8> */
.L_x_9915:
[----:B------:R-:W-:-:S08]  /*09b0*/  NOP ;  /* 0x0000000000007918 */ /* 0x000fd00000000000 */
[----:B------:R-:W1:Y:S02]  /*09c0*/  USETMAXREG.TRY_ALLOC.CTAPOOL UP0, 0xa0 ;  /* 0x000000a0000079c8 */ /* 0x000e640008000600 */
[----:B-1----:R-:W-:-:S13]  /*09d0*/  PLOP3.LUT P0, PT, PT, PT, UP0, 0x80, 0x0 ;  /* 0x000000000000781c */ /* 0x002fda0003f0f008 */
[----:B------:R-:W-:Y:S05]  /*09e0*/  @!P0 BRA `(.L_x_9915) ;  /* 0xfffffffc00f08947 */ /* 0x000fea000383ffff */
[----:B0-----:R-:W0:Y:S01]  /*09f0*/  S2R R2, SR_TID.X ;  /* 0x0000000000027919 */ /* 0x001e220000002100 */
        /* <DEDUP_REMOVED lines=13> */
[----:B------:R-:W2:Y:S01]  /*0ad0*/  LDL R3, [R1+0xc] ;  /* 0x00000c0001037983 */ /* 0x000ea20000100800 */
[----:B------:R-:W-:Y:S01]  /*0ae0*/  VIADD R157, R2, 0xffffff80 ;  /* 0xffffff80029d7836 */ /* 0x000fe20000000000 */
[----:B------:R-:W-:Y:S01]  /*0af0*/  R2UR UR5, R29 ;  /* 0x000000001d0572ca */ /* 0x000fe200000e0000 */
[----:B------:R-:W-:Y:S01]  /*0b00*/  UMOV UR60, URZ ;  /* 0x0000003f003c7c82 */ /* 0x000fe20008000000 */
[----:B------:R-:W-:Y:S02]  /*0b10*/  UMOV UR36, URZ ;  /* 0x0000003f00247c82 */ /* 0x000fe40008000000 */
[----:B------:R-:W-:-:S04]  /*0b20*/  SHF.R.S32.HI R0, RZ, 0x1f, R157 ;  /* 0x0000001fff007819 */ /* 0x000fc8000001149d */
[CC--:B------:R-:W-:Y:S02]  /*0b30*/  LEA.HI R2, R0.reuse, R157.reuse, RZ, 0x4 ;  /* 0x0000009d00027211 */ /* 0x0c0fe400078f20ff */
[----:B------:R-:W-:Y:S02]  /*0b40*/  LEA.HI R154, R0, R157, RZ, 0x7 ;  /* 0x0000009d009a7211 */ /* 0x000fe400078f38ff */
[----:B------:R-:W-:Y:S01]  /*0b50*/  SHF.R.S32.HI R5, RZ, 0x4, R2 ;  /* 0x00000004ff057819 */ /* 0x000fe20000011402 */
[----:B------:R-:W-:Y:S01]  /*0b60*/  IMAD.U32 R17, RZ, RZ, UR5 ;  /* 0x00000005ff117e24 */ /* 0x000fe2000f8e00ff */
[C---:B------:R-:W-:Y:S02]  /*0b70*/  LOP3.LUT R4, R2.reuse, 0xfffffff0, RZ, 0xc0, !PT ;  /* 0xfffffff002047812 */ /* 0x040fe400078ec0ff */
[----:B------:R-:W-:Y:S02]  /*0b80*/  LEA.HI R2, R2, R5, RZ, 0x1 ;  /* 0x0000000502027211 */ /* 0x000fe400078f08ff */
[----:B------:R-:W-:Y:S01]  /*0b90*/  LOP3.LUT R6, R154, 0xffffff80, RZ, 0xc0, !PT ;  /* 0xffffff809a067812 */ /* 0x000fe200078ec0ff */
[----:B------:R-:W-:Y:S01]  /*0ba0*/  IMAD.IADD R4, R157, 0x1, -R4 ;  /* 0x000000019d047824 */ /* 0x000fe200078e0a04 */
[----:B------:R-:W-:-:S02]  /*0bb0*/  LOP3.LUT R2, R2, 0x1ffffffe, RZ, 0xc0, !PT ;  /* 0x1ffffffe02027812 */ /* 0x000fc400078ec0ff */
[-C--:B------:R-:W-:Y:S01]  /*0bc0*/  LEA.HI R7, R0, R157.reuse, RZ, 0x5 ;  /* 0x0000009d00077211 */ /* 0x080fe200078f28ff */
[----:B------:R-:W-:Y:S01]  /*0bd0*/  IMAD.IADD R153, R157, 0x1, -R6 ;  /* 0x000000019d997824 */ /* 0x000fe200078e0a06 */
[----:B------:R-:W-:Y:S01]  /*0be0*/  SHF.R.S32.HI R154, RZ, 0x7, R154 ;  /* 0x00000007ff9a7819 */ /* 0x000fe2000001149a */
[----:B------:R-:W-:Y:S01]  /*0bf0*/  IMAD.IADD R2, R5, 0x1, -R2 ;  /* 0x0000000105027824 */ /* 0x000fe200078e0a02 */
[----:B------:R-:W-:Y:S02]  /*0c00*/  SHF.R.S32.HI R7, RZ, 0x5, R7 ;  /* 0x00000005ff077819 */ /* 0x000fe40000011407 */
[----:B------:R-:W-:Y:S01]  /*0c10*/  SHF.R.S32.HI R8, RZ, 0x1f, R153 ;  /* 0x0000001fff087819 */ /* 0x000fe20000011499 */
[----:B------:R-:W-:Y:S01]  /*0c20*/  IMAD.SHL.U32 R2, R2, 0x8, RZ ;  /* 0x0000000802027824 */ /* 0x000fe200078e00ff */
[----:B------:R-:W-:Y:S01]  /*0c30*/  LEA.HI R0, R0, R157, RZ, 0x2 ;  /* 0x0000009d00007211 */ /* 0x000fe200078f10ff */
[----:B------:R-:W-:Y:S01]  /*0c40*/  IMAD R155, R7, 0x10, R4 ;  /* 0x00000010079b7824 */ /* 0x000fe200078e0204 */
[----:B------:R-:W-:-:S02]  /*0c50*/  LEA.HI R9, R8, R153, RZ, 0x2 ;  /* 0x0000009908097211 */ /* 0x000fc400078f10ff */
[----:B------:R-:W-:Y:S01]  /*0c60*/  LEA.HI R8, R8, R153, RZ, 0x5 ;  /* 0x0000009908087211 */ /* 0x000fe200078f28ff */
[----:B------:R-:W-:Y:S01]  /*0c70*/  IMAD.U32 R155, R155, 0x20, R2 ;  /* 0x000000209b9b7824 */ /* 0x000fe200078e0002 */
[----:B------:R-:W-:Y:S02]  /*0c80*/  R2UR UR5, R30 ;  /* 0x000000001e0572ca */ /* 0x000fe400000e0000 */
[----:B------:R-:W-:Y:S02]  /*0c90*/  SHF.R.S32.HI R8, RZ, 0x5, R8 ;  /* 0x00000005ff087819 */ /* 0x000fe40000011408 */
[----:B------:R-:W-:Y:S02]  /*0ca0*/  SHF.R.S32.HI R146, RZ, 0x2, R0 ;  /* 0x00000002ff927819 */ /* 0x000fe40000011400 */
[----:B--2---:R-:W-:Y:S02]  /*0cb0*/  R2UR UR4, R3 ;  /* 0x00000000030472ca */ /* 0x004fe400000e0000 */
[----:B------:R-:W-:-:S04]  /*0cc0*/  SHF.R.S32.HI R3, RZ, 0x1f, R4 ;  /* 0x0000001fff037819 */ /* 0x000fc80000011404 */
[CC--:B------:R-:W-:Y:S02]  /*0cd0*/  LEA.HI R5, R3.reuse, R4.reuse, RZ, 0x3 ;  /* 0x0000000403057211 */ /* 0x0c0fe400078f18ff */
[----:B------:R-:W-:-:S03]  /*0ce0*/  LEA.HI R3, R3, R4, RZ, 0x2 ;  /* 0x0000000403037211 */ /* 0x000fc600078f10ff */
[----:B------:R-:W-:Y:S01]  /*0cf0*/  IMAD.SHL.U32 R6, R5, 0x10, RZ ;  /* 0x0000001005067824 */ /* 0x000fe200078e00ff */
[----:B------:R-:W-:Y:S01]  /*0d00*/  LOP3.LUT R5, R3, 0x7fffffc, RZ, 0xc0, !PT ;  /* 0x07fffffc03057812 */ /* 0x000fe200078ec0ff */
[----:B------:R-:W-:Y:S01]  /*0d10*/  ULOP3.LUT UR4, UR4, 0x1, URZ, 0xfc, !UPT ;  /* 0x0000000104047892 */ /* 0x000fe2000f8efc3f */
[----:B------:R-:W-:Y:S02]  /*0d20*/  SHF.R.S32.HI R3, RZ, 0x2, R3 ;  /* 0x00000002ff037819 */ /* 0x000fe40000011403 */
[----:B------:R-:W-:Y:S01]  /*0d30*/  LOP3.LUT R6, R6, 0x7fffff80, RZ, 0xc0, !PT ;  /* 0x7fffff8006067812 */ /* 0x000fe200078ec0ff */
[----:B------:R-:W-:Y:S01]  /*0d40*/  IMAD.IADD R5, R4, 0x1, -R5 ;  /* 0x0000000104057824 */ /* 0x000fe200078e0a05 */
[--C-:B------:R-:W-:Y:S01]  /*0d50*/  SHF.R.S32.HI R4, RZ, 0x1f, R9.reuse ;  /* 0x0000001fff047819 */ /* 0x100fe20000011409 */
[----:B------:R-:W-:Y:S01]  /*0d60*/  IMAD.SHL.U32 R3, R3, 0x40, RZ ;  /* 0x0000004003037824 */ /* 0x000fe200078e00ff */
[----:B------:R-:W-:Y:S01]  /*0d70*/  LEA R6, R7, R6, 0x8 ;  /* 0x0000000607067211 */ /* 0x000fe200078e40ff */
[----:B------:R-:W-:Y:S01]  /*0d80*/  IMAD.U32 R156, RZ, RZ, UR4 ;  /* 0x00000004ff9c7e24 */ /* 0x000fe2000f8e00ff */
[----:B------:R-:W-:Y:S01]  /*0d90*/  SHF.R.S32.HI R7, RZ, 0x2, R9 ;  /* 0x00000002ff077819 */ /* 0x000fe20000011409 */
[----:B------:R-:W-:Y:S01]  /*0da0*/  UMOV UR4, URZ ;  /* 0x0000003f00047c82 */ /* 0x000fe20008000000 */
[----:B------:R-:W-:Y:S01]  /*0db0*/  LOP3.LUT R3, R3, 0x40, RZ, 0xc0, !PT ;  /* 0x0000004003037812 */ /* 0x000fe200078ec0ff */
[----:B------:R-:W-:Y:S01]  /*0dc0*/  IMAD R6, R5, 0x10, R6 ;  /* 0x0000001005067824 */ /* 0x000fe200078e0206 */
[----:B------:R-:W-:Y:S01]  /*0dd0*/  LEA.HI R4, R4, R7, RZ, 0x3 ;  /* 0x0000000704047211 */ /* 0x000fe200078f18ff */
[----:B------:R-:W-:-:S03]  /*0de0*/  IMAD.HI R5, R154, 0x55555556, RZ ;  /* 0x555555569a057827 */ /* 0x000fc600078e02ff */
[----:B------:R-:W-:Y:S01]  /*0df0*/  LOP3.LUT R10, R4, 0xfffffff8, RZ, 0xc0, !PT ;  /* 0xfffffff8040a7812 */ /* 0x000fe200078ec0ff */
[----:B------:R-:W-:Y:S01]  /*0e00*/  IMAD.U32 R152, RZ, RZ, UR4 ;  /* 0x00000004ff987e24 */ /* 0x000fe2000f8e00ff */
[----:B------:R-:W-:Y:S02]  /*0e10*/  LOP3.LUT R4, R3, 0x8, R2, 0xf8, !PT ;  /* 0x0000000803047812 */ /* 0x000fe400078ef802 */
[----:B------:R-:W-:Y:S01]  /*0e20*/  SHF.R.U32.HI R3, RZ, 0x3, R3 ;  /* 0x00000003ff037819 */ /* 0x000fe20000011603 */
[----:B------:R-:W-:Y:S01]  /*0e30*/  IMAD.IADD R7, R7, 0x1, -R10 ;  /* 0x0000000107077824 */ /* 0x000fe200078e0a0a */
[----:B------:R-:W-:Y:S02]  /*0e40*/  LEA.HI R5, R5, R5, RZ, 0x1 ;  /* 0x0000000505057211 */ /* 0x000fe400078f08ff */
[----:B------:R-:W-:Y:S01]  /*0e50*/  LOP3.LUT R3, R4, R3, RZ, 0x3c, !PT ;  /* 0x0000000304037212 */ /* 0x000fe200078e3cff */
[----:B------:R-:W-:Y:S01]  /*0e60*/  IMAD R8, R8, 0x10, R7 ;  /* 0x0000001008087824 */ /* 0x000fe200078e0207 */
[----:B------:R-:W-:Y:S01]  /*0e70*/  LOP3.LUT R4, R0, 0x1ffffffc, RZ, 0xc0, !PT ;  /* 0x1ffffffc00047812 */ /* 0x000fe200078ec0ff */
[----:B------:R-:W-:-:S02]  /*0e80*/  IMAD R5, R5, -0x3, R154 ;  /* 0xfffffffd05057824 */ /* 0x000fc400078e029a */
[----:B------:R-:W-:Y:S01]  /*0e90*/  IMAD.IADD R2, R3, 0x1, R6 ;  /* 0x0000000103027824 */ /* 0x000fe200078e0206 */
[----:B------:R-:W-:Y:S01]  /*0ea0*/  LOP3.LUT R6, R9, 0x7ffffffc, RZ, 0xc0, !PT ;  /* 0x7ffffffc09067812 */ /* 0x000fe200078ec0ff */
[----:B------:R-:W-:Y:S02]  /*0eb0*/  IMAD.IADD R4, R157, 0x1, -R4 ;  /* 0x000000019d047824 */ /* 0x000fe400078e0a04 */
[----:B------:R-:W-:Y:S01]  /*0ec0*/  IMAD R144, R5, 0x40, R8 ;  /* 0x0000004005907824 */ /* 0x000fe200078e0208 */
[----:B------:R-:W-:Y:S01]  /*0ed0*/  LEA R2, R2, UR37, 0x1 ;  /* 0x0000002502027c11 */ /* 0x000fe2000f8e08ff */
[----:B------:R-:W-:Y:S01]  /*0ee0*/  IMAD.IADD R23, R153, 0x1, -R6 ;  /* 0x0000000199177824 */ /* 0x000fe200078e0a06 */
[----:B------:R-:W-:-:S07]  /*0ef0*/  SHF.L.U32 R22, R4, 0x3, RZ ;  /* 0x0000000304167819 */ /* 0x000fce00000006ff */
.L_x_9961:
[----:B0-2--5:R-:W0:Y:S01]  /*0f00*/  LDC.64 R4, c[0x0][0xc60] ;  /* 0x00031800ff047b82 */ /* 0x025e220000000a00 */
[----:B------:R-:W-:Y:S01]  /*0f10*/  ULDC.64 UR10, c[0x0][0x208] ;  /* 0x00008200000a7ab9 */ /* 0x000fe20000000a00 */
[----:B------:R-:W-:Y:S01]  /*0f20*/  ULDC.64 UR6, c[0x0][0xa28] ;  /* 0x00028a0000067ab9 */ /* 0x000fe20000000a00 */
[----:B------:R-:W-:Y:S01]  /*0f30*/  ULDC.64 UR8, c[0x0][0xa18] ;  /* 0x0002860000087ab9 */ /* 0x000fe20000000a00 */
[----:B0-----:R-:W-:-:S06]  /*0f40*/  IMAD.WIDE R4, R31, 0x4, R4 ;  /* 0x000000041f047825 */ /* 0x001fcc00078e0204 */
[----:B------:R-:W2:Y:S01]  /*0f50*/  LDG.E R4, desc[UR10][R4.64] ;  /* 0x0000000a04047981 */ /* 0x000ea2000c1e1900 */
        /* <DEDUP_REMOVED lines=16> */
[----:B------:R-:W-:Y:S01]  /*1060*/  ULDC.64 UR6, c[0x0][0x3f8] ;  /* 0x0000fe0000067ab9 */ /* 0x000fe20000000a00 */
[----:B-1----:R-:W-:-:S03]  /*1070*/  IMAD.U32 R6, RZ, RZ, UR8 ;  /* 0x00000008ff067e24 */ /* 0x002fc6000f8e00ff */
[----:B------:R-:W-:Y:S01]  /*1080*/  IMAD.U32 R7, RZ, RZ, UR9 ;  /* 0x00000009ff077e24 */ /* 0x000fe2000f8e00ff */
[----:B------:R-:W2:Y:S01]  /*1090*/  @P0 LDG.E R4, desc[UR10][R4.64] ;  /* 0x0000000a04040981 */ /* 0x000ea2000c1e1900 */
[----:B------:R-:W-:Y:S01]  /*10a0*/  UISETP.NE.U32.AND UP0, UPT, UR6, URZ, UPT ;  /* 0x0000003f0600728c */ /* 0x000fe2000bf05070 */
[----:B------:R-:W-:Y:S02]  /*10b0*/  ULDC UR8, c[0x0][0x2e0] ;  /* 0x0000b80000087ab9 */ /* 0x000fe40000000800 */
[----:B---3--:R-:W3:Y:S01]  /*10c0*/  @P2 LDG.E R6, desc[UR10][R6.64] ;  /* 0x0000000a06062981 */ /* 0x008ee2000c1e1900 */
        /* <DEDUP_REMOVED lines=13> */
[----:B------:R-:W-:Y:S06]  /*11a0*/  @P2 BRA `(.L_x_9916) ;  /* 0x0000000000402947 */ /* 0x000fec0003800000 */
        /* <DEDUP_REMOVED lines=16> */
.L_x_9916:
        /* <DEDUP_REMOVED lines=13> */
.L_x_9917:
        /* <DEDUP_REMOVED lines=15> */
.L_x_9918:
[----:B------:R-:W-:Y:S01]  /*1470*/  R2UR UR9, R17 ;  /* 0x00000000110972ca */ /* 0x000fe200000e0000 */
[----:B------:R-:W-:Y:S01]  /*1480*/  UIADD3 UR6, -UR4, UR8, URZ ;  /* 0x0000000804067290 */ /* 0x000fe2000fffe13f */
[----:B------:R-:W-:Y:S01]  /*1490*/  R2UR UR7, R18 ;  /* 0x00000000120772ca */ /* 0x000fe200000e0000 */
[----:B------:R-:W-:Y:S01]  /*14a0*/  UMOV UR5, 0xc0 ;  /* 0x000000c000057882 */ /* 0x000fe20000000000 */
[----:B------:R-:W-:Y:S01]  /*14b0*/  PLOP3.LUT P0, PT, PT, PT, PT, 0x80, 0x0 ;  /* 0x000000000000781c */ /* 0x000fe20003f0f070 */
[----:B------:R-:W-:Y:S01]  /*14c0*/  UIADD3 UR4, UR6, 0x8f, URZ ;  /* 0x0000008f06047890 */ /* 0x000fe2000fffe03f */
[----:B------:R-:W-:Y:S01]  /*14d0*/  IMAD.MOV.U32 R3, RZ, RZ, RZ ;  /* 0x000000ffff037224 */ /* 0x000fe200078e00ff */
[----:B------:R-:W-:Y:S01]  /*14e0*/  MOV R0, RZ ;  /* 0x000000ff00007202 */ /* 0x000fe20000000f00 */
[----:B------:R-:W-:Y:S01]  /*14f0*/  IMAD.U32 R19, RZ, RZ, UR6 ;  /* 0x00000006ff137e24 */ /* 0x000fe2000f8e00ff */
[----:B------:R-:W-:Y:S01]  /*1500*/  CS2R R34, SRZ ;  /* 0x0000000000227805 */ /* 0x000fe2000001ff00 */
[----:B------:R-:W-:Y:S01]  /*1510*/  IMAD.MOV.U32 R71, RZ, RZ, RZ ;  /* 0x000000ffff477224 */ /* 0x000fe200078e00ff */
[----:B------:R-:W-:Y:S01]  /*1520*/  CS2R R48, SRZ ;  /* 0x0000000000307805 */ /* 0x000fe2000001ff00 */
[----:B------:R-:W-:Y:S01]  /*1530*/  IMAD.MOV.U32 R16, RZ, RZ, RZ ;  /* 0x000000ffff107224 */ /* 0x000fe200078e00ff */
[----:B------:R-:W-:Y:S01]  /*1540*/  UIMAD UR5, UR9, UR5, 0x14f ;  /* 0x0000014f090574a4 */ /* 0x000fe2000f8e0205 */
[----:B------:R-:W-:-:S02]  /*1550*/  CS2R R38, SRZ ;  /* 0x0000000000267805 */ /* 0x000fc4000001ff00 */
        /* <DEDUP_REMOVED lines=27> */
[----:B------:R-:W-:Y:S02]  /*1710*/  IMAD.MOV.U32 R12, RZ, RZ, RZ ;  /* 0x000000ffff0c7224 */ /* 0x000fe400078e00ff */
[----:B------:R-:W-:Y:S02]  /*1720*/  IMAD.MOV.U32 R81, RZ, RZ, RZ ;  /* 0x000000ffff517224 */ /* 0x000fe400078e00ff */
[----:B------:R-:W-:Y:S01]  /*1730*/  IMAD.MOV.U32 R14, RZ, RZ, RZ ;  /* 0x000000ffff0e7224 */ /* 0x000fe200078e00ff */
[----:B------:R-:W-:Y:S01]  /*1740*/  PLOP3.LUT P1, PT, PT, PT, UP0, 0x80, 0x0 ;  /* 0x000000000000781c */ /* 0x000fe20003f2f008 */
[----:B------:R-:W-:-:S02]  /*1750*/  IMAD.MOV.U32 R69, RZ, RZ, RZ ;  /* 0x000000ffff457224 */ /* 0x000fc400078e00ff */
[----:B------:R-:W-:Y:S02]  /*1760*/  IMAD.MOV.U32 R20, RZ, RZ, RZ ;  /* 0x000000ffff147224 */ /* 0x000fe400078e00ff */
[----:B------:R-:W-:-:S08]  /*1770*/  IMAD.MOV.U32 R83, RZ, RZ, RZ ;  /* 0x000000ffff537224 */ /* 0x000fd000078e00ff */
[----:B------:R-:W-:Y:S05]  /*1780*/  @!P1 BRA `(.L_x_9919) ;  /* 0x000000dc00849947 */ /* 0x000fea0003800000 */
[----:B------:R-:W0:Y:S01]  /*1790*/  SHFL.IDX PT, R0, R154, RZ, 0x1f ;  /* 0x00001fff9a007589 */ /* 0x000e2200000e0000 */
[----:B------:R-:W-:-:S04]  /*17a0*/  UIADD3 UR6, UR37, 0x24300, URZ ;  /* 0x0002430025067890 */ /* 0x000fc8000fffe03f */
[----:B------:R-:W-:-:S06]  /*17b0*/  ULOP3.LUT UP0, URZ, UR6, 0x9f, URZ, 0xc0, !UPT ;  /* 0x0000009f063f7892 */ /* 0x000fcc000f80c03f */
[----:B------:R-:W-:Y:S02]  /*17c0*/  PLOP3.LUT P0, PT, PT, PT, UP0, 0x80, 0x0 ;  /* 0x000000000000781c */ /* 0x000fe40003f0f008 */
[----:B0-----:R-:W-:-:S13]  /*17d0*/  R2UR UR7, R0 ;  /* 0x00000000000772ca */ /* 0x001fda00000e0000 */
        /* <DEDUP_REMOVED lines=28> */
.L_x_9920:
        /* <DEDUP_REMOVED lines=11> */
.L_x_10049:
[----:B------:R-:W-:Y:S05]  /*1a50*/  @!P0 BRA `(.L_x_9922) ;  /* 0x0000000000048947 */ /* 0x000fea0003800000 */
[----:B------:R-:W-:Y:S01]  /*1a60*/  BPT.TRAP 0x1 ;  /* 0x000000040000795c */ /* 0x000fe20000300000 */
.L_x_9922:
[----:B0-----:R-:W-:Y:S02]  /*1a70*/  IMAD.U32 R0, RZ, RZ, UR36 ;  /* 0x00000024ff007e24 */ /* 0x001fe4000f8e00ff */
[----:B------:R-:W-:-:S03]  /*1a80*/  IMAD.U32 R3, RZ, RZ, UR60 ;  /* 0x0000003cff037e24 */ /* 0x000fc6000f8e00ff */
[----:B------:R-:W-:Y:S02]  /*1a90*/  LEA R0, R0, UR37, 0x3 ;  /* 0x0000002500007c11 */ /* 0x000fe4000f8e18ff */
[----:B------:R-:W-:-:S04]  /*1aa0*/  SHF.L.U32 R3, R3, 0x1f, RZ ;  /* 0x0000001f03037819 */ /* 0x000fc800000006ff */
[----:B------:R0:W1:Y:S01]  /*1ab0*/  SYNCS.PHASECHK.TRANS64.TRYWAIT P2, [R0+URZ+0x31c30], R3 ;  /* 0x031c3003000075a7 */ /* 0x000062000804017f */
[----:B------:R-:W-:Y:S05]  /*1ac0*/  @!P0 BRA `(.L_x_9923) ;  /* 0x0000000000048947 */ /* 0x000fea0003800000 */
[----:B------:R-:W-:Y:S01]  /*1ad0*/  BPT.TRAP 0x1 ;  /* 0x000000040000795c */ /* 0x000fe20000300000 */
.L_x_9923:
[----:B------:R-:W2:Y:S01]  /*1ae0*/  S2R R4, SR_TID.X ;  /* 0x0000000000047919 */ /* 0x000ea20000002100 */
[----:B------:R-:W-:Y:S01]  /*1af0*/  IMAD.MOV.U32 R71, RZ, RZ, RZ ;  /* 0x000000ffff477224 */ /* 0x000fe200078e00ff */
[----:B--2---:R-:W-:Y:S01]  /*1b00*/  LOP3.LUT P1, RZ, R4, 0x7f, RZ, 0xc0, !PT ;  /* 0x0000007f04ff7812 */ /* 0x004fe2000782c0ff */
[----:B-1----:R-:W-:-:S12]  /*1b10*/  @P2 BRA `(.L_x_9924) ;  /* 0x0000000000082947 */ /* 0x002fd80003800000 */
[----:B------:R-:W1:Y:S02]  /*1b20*/  SYNCS.PHASECHK.TRANS64.TRYWAIT P2, [R0+URZ+0x31c30], R3 ;  /* 0x031c3003000075a7 */ /* 0x000e64000804017f */
[----:B-1----:R-:W-:Y:S05]  /*1b30*/  @!P2 BRA `(.L_x_9925) ;  /* 0x000001400078a947 */ /* 0x002fea0003800000 */
.L_x_9924:
[----:B------:R-:W-:Y:S05]  /*1b40*/  WARPSYNC.ALL ;  /* 0x0000000000007948 */ /* 0x000fea0003800000 */
[----:B------:R-:W-:Y:S01]  /*1b50*/  UIADD3 UR4, UR37, 0x16a00, URZ ;  /* 0x00016a0025047890 */ /* 0x000fe2000fffe03f */
[----:B------:R-:W-:Y:S01]  /*1b60*/  WARPGROUP.ARRIVE ;  /* 0x00000000000079c5 */ /* 0x000fe20000000000 */
[----:B------:R-:W-:Y:S01]  /*1b70*/  ULOP3.LUT UR5, UR39, 0x10000, URZ, 0xfc, !UPT ;  /* 0x0001000027057892 */ /* 0x000fe2000f8efc3f */
[----:B------:R-:W-:Y:S01]  /*1b80*/  R2UR UR57, R19 ;  /* 0x00000000133972ca */ /* 0x000fe200000e0000 */
[----:B------:R-:W-:Y:S01]  /*1b90*/  USHF.R.U32.HI UR4, URZ, 0x4, UR4 ;  /* 0x000000043f047899 */ /* 0x000fe20008011604 */
[----:B------:R-:W-:Y:S01]  /*1ba0*/  R2UR UR58, R18 ;  /* 0x00000000123a72ca */ /* 0x000fe200000e0000 */
[----:B------:R-:W-:Y:S01]  /*1bb0*/  UMOV UR29, 0x80000020 ;  /* 0x80000020001d7882 */ /* 0x000fe20000000000 */
[----:B------:R-:W-:Y:S01]  /*1bc0*/  UMOV UR31, 0x80000020 ;  /* 0x80000020001f7882 */ /* 0x000fe20000000000 */
[----:B------:R-:W-:Y:S01]  /*1bd0*/  ULOP3.LUT UR4, UR4, 0x3fff, URZ, 0xc0, !UPT ;  /* 0x00003fff04047892 */ /* 0x000fe2000f8ec03f */
[----:B------:R-:W-:Y:S01]  /*1be0*/  R2UR UR56, R17 ;  /* 0x00000000113872ca */ /* 0x000fe200000e0000 */
[----:B------:R-:W-:Y:S01]  /*1bf0*/  UMOV UR28, UR5 ;  /* 0x00000005001c7c82 */ /* 0x000fe20008000000 */
[----:B------:R-:W-:Y:S01]  /*1c00*/  UMOV UR9, UR29 ;  /* 0x0000001d00097c82 */ /* 0x000fe20008000000 */
[----:B------:R-:W-:Y:S01]  /*1c10*/  ULOP3.LUT UR6, UR4, 0x10000, URZ, 0xfc, !UPT ;  /* 0x0001000004067892 */ /* 0x000fe2000f8efc3f */
[----:B01----:R-:W-:Y:S01]  /*1c20*/  @!P1 VIADD R0, R0, 0x31c40 ;  /* 0x00031c4000009836 */ /* 0x003fe20000000000 */
[----:B------:R-:W-:Y:S01]  /*1c30*/  UMOV UR8, UR28 ;  /* 0x0000001c00087c82 */ /* 0x000fe20008000000 */
[----:B------:R-:W-:Y:S01]  /*1c40*/  UMOV UR11, 0x80000020 ;  /* 0x80000020000b7882 */ /* 0x000fe20000000000 */
[----:B------:R-:W-:Y:S01]  /*1c50*/  UIMAD UR4, UR36, 0x6c0, UR6 ;  /* 0x000006c0240478a4 */ /* 0x000fe2000f8e0206 */
[----:B------:R-:W-:Y:S01]  /*1c60*/  UMOV UR12, UR28 ;  /* 0x0000001c000c7c82 */ /* 0x000fe20008000000 */
[----:B------:R-:W-:-:S02]  /*1c70*/  UMOV UR13, UR29 ;  /* 0x0000001d000d7c82 */ /* 0x000fc40008000000 */
[----:B------:R-:W-:Y:S02]  /*1c80*/  UIADD3 UR10, UR4, 0x40, URZ ;  /* 0x00000040040a7890 */ /* 0x000fe4000fffe03f */
[----:B------:R-:W-:Y:S02]  /*1c90*/  UIADD3 UR14, UR4, 0x80, URZ ;  /* 0x00000080040e7890 */ /* 0x000fe4000fffe03f */
[----:B------:R-:W-:Y:S01]  /*1ca0*/  UMOV UR30, UR4 ;  /* 0x00000004001e7c82 */ /* 0x000fe20008000000 */
[----:B------:R-:W-:Y:S01]  /*1cb0*/  UMOV UR15, 0x80000020 ;  /* 0x80000020000f7882 */ /* 0x000fe20000000000 */
[----:B------:R-:W-:Y:S01]  /*1cc0*/  HGMMA.64x16x16.F32.BF16 R96, gdesc[UR28], RZ, !UPT, gsb0 ;  /* 0x002000001c6079f0 */ /* 0x000fe2000c0018ff */
        /* <DEDUP_REMOVED lines=57> */
[----:B------:R-:W-:Y:S03]  /*2060*/  HGMMA.64x16x16.F32.BF16 R40, gdesc[UR28], RZ, !UPT, gsb0 ;  /* 0x002000001c2879f0 */ /* 0x000fe6000c0018ff */
        /* <DEDUP_REMOVED lines=161> */
[----:B------:R-:W-:Y:S02]  /*2a80*/  UIMAD UR7, UR38, -0x90, UR57 ;  /* 0xffffff70260778a4 */ /* 0x000fe4000f8e0239 */
[----:B------:R-:W-:Y:S02]  /*2a90*/  UIADD3 UR38, UR38, -0x2, URZ ;  /* 0xfffffffe26267890 */ /* 0x000fe4000fffe03f */
[----:B------:R-:W-:-:S02]  /*2aa0*/  UIADD3 UR10, UR7, 0x90, URZ ;  /* 0x00000090070a7890 */ /* 0x000fc4000fffe03f */
[----:B------:R-:W-:Y:S01]  /*2ab0*/  UIADD3 UR7, -UR58, 0x91, UR7 ;  /* 0x000000913a077890 */ /* 0x000fe2000fffe107 */
        /* <DEDUP_REMOVED lines=148> */
[----:B------:R-:W-:Y:S02]  /*3400*/  IMAD.U32 R73, RZ, RZ, UR56 ;  /* 0x00000038ff497e24 */ /* 0x000fe4000f8e00ff */
[----:B------:R-:W-:Y:S01]  /*3410*/  FMUL.FTZ R15, R74, UR5 ;  /* 0x000000054a0f7c20 */ /* 0x000fe20008410000 */
[----:B------:R-:W-:Y:S01]  /*3420*/  HGMMA.64x16x16.F32.BF16 R56, gdesc[UR24], R56, gsb0 ;  /* 0x00200000183879f0 */ /* 0x000fe20008001838 */
[----:B------:R-:W-:Y:S01]  /*3430*/  UIADD3 UR26, UR4, 0x5c2, URZ ;  /* 0x000005c2041a7890 */ /* 0x000fe2000fffe03f */
[----:B------:R-:W-:Y:S01]  /*3440*/  IMAD.U32 R76, RZ, RZ, UR10 ;  /* 0x0000000aff4c7e24 */ /* 0x000fe2000f8e00ff */
[----:B------:R-:W-:Y:S01]  /*3450*/  UMOV UR27, 0x80000020 ;  /* 0x80000020001b7882 */ /* 0x000fe20000000000 */
[----:B------:R-:W-:-:S02]  /*3460*/  IMAD.U32 R78, RZ, RZ, UR7 ;  /* 0x00000007ff4e7e24 */ /* 0x000fc4000f8e00ff */
[----:B------:R-:W-:Y:S01]  /*3470*/  FMUL.FTZ R64, R79, UR5 ;  /* 0x000000054f407c20 */ /* 0x000fe20008410000 */
[----:B------:R-:W-:Y:S02]  /*3480*/  IMAD R73, R73, 0xc0, R144 ;  /* 0x000000c049497824 */ /* 0x000fe400078e0290 */
[----:B------:R-:W-:Y:S01]  /*3490*/  FMUL.FTZ R84, R72, UR5 ;  /* 0x0000000548547c20 */ /* 0x000fe20008410000 */
[----:B------:R-:W-:Y:S02]  /*34a0*/  IMAD R76, R23, -0x2, R76 ;  /* 0xfffffffe174c7824 */ /* 0x000fe400078e024c */
[----:B------:R-:W-:Y:S01]  /*34b0*/  FMUL.FTZ R90, R77, UR5 ;  /* 0x000000054d5a7c20 */ /* 0x000fe20008410000 */
[----:B------:R-:W-:Y:S02]  /*34c0*/  IMAD R78, R23, -0x2, R78 ;  /* 0xfffffffe174e7824 */ /* 0x000fe400078e024e */
[----:B------:R-:W-:Y:S01]  /*34d0*/  FMUL.FTZ R20, R75, UR5 ;  /* 0x000000054b147c20 */ /* 0x000fe20008410000 */
[----:B------:R-:W-:Y:S02]  /*34e0*/  MUFU.TANH R86, R86 ;  /* 0x0000005600567308 */ /* 0x000fe40000002400 */
[----:B------:R-:W-:-:S02]  /*34f0*/  VIADDMNMX R74, R73, R78, R76, PT ;  /* 0x0000004e494a7246 */ /* 0x000fc4000380014c */
[----:B------:R-:W-:Y:S02]  /*3500*/  IADD3 R73, R78, 0x8, R73 ;  /* 0x000000084e497810 */ /* 0x000fe40007ffe049 */
[C---:B------:R-:W-:Y:S02]  /*3510*/  ISETP.GT.AND P3, PT, R74.reuse, RZ, PT ;  /* 0x000000ff4a00720c */ /* 0x040fe40003f64270 */
[----:B------:R-:W5:Y:S01]  /*3520*/  MUFU.TANH R84, R84 ;  /* 0x0000005400547308 */ /* 0x000f620000002400 */
[C---:B------:R-:W-:Y:S02]  /*3530*/  ISETP.GT.AND P2, PT, R74.reuse, 0x1, PT ;  /* 0x000000014a00780c */ /* 0x040fe40003f44270 */
[----:B------:R-:W-:Y:S02]  /*3540*/  ISETP.GT.AND P5, PT, R74, 0x8, PT ;  /* 0x000000084a00780c */ /* 0x000fe40003fa4270 */
[----:B0-----:R-:W-:Y:S02]  /*3550*/  FSEL R79, R65, -INF , P3 ;  /* 0xff800000414f7808 */ /* 0x001fe40001800000 */
[----:B-1----:R-:W-:Y:S01]  /*3560*/  FSEL R91, R66, -INF , P2 ;  /* 0xff800000425b7808 */ /* 0x002fe20001000000 */
[----:B------:R-:W0:Y:S01]  /*3570*/  MUFU.TANH R92, R92 ;  /* 0x0000005c005c7308 */ /* 0x000e220000002400 */
[----:B------:R-:W-:-:S02]  /*3580*/  ISETP.GT.AND P6, PT, R74, 0x9, PT ;  /* 0x000000094a00780c */ /* 0x000fc40003fc4270 */
[----:B--2---:R-:W-:Y:S02]  /*3590*/  FSEL R93, R67, -INF , P5 ;  /* 0xff800000435d7808 */ /* 0x004fe40002800000 */
[----:B------:R-:W-:Y:S02]  /*35a0*/  ISETP.GT.AND P4, PT, R74, 0x10, PT ;  /* 0x000000104a00780c */ /* 0x000fe40003f84270 */
[----:B---3--:R-:W-:Y:S01]  /*35b0*/  FSEL R97, R68, -INF , P6 ;  /* 0xff80000044617808 */ /* 0x008fe20003000000 */
[----:B------:R-:W1:Y:S01]  /*35c0*/  MUFU.TANH R90, R90 ;  /* 0x0000005a005a7308 */ /* 0x000e620000002400 */
[C---:B------:R-:W-:Y:S02]  /*35d0*/  ISETP.GT.AND P3, PT, R74.reuse, 0x11, PT ;  /* 0x000000114a00780c */ /* 0x040fe40003f64270 */
[----:B----4-:R-:W-:Y:S02]  /*35e0*/  FSEL R95, R69, -INF , P4 ;  /* 0xff800000455f7808 */ /* 0x010fe40002000000 */
[----:B------:R-:W-:-:S02]  /*35f0*/  ISETP.GT.AND P2, PT, R74, 0x18, PT ;  /* 0x000000184a00780c */ /* 0x000fc40003f44270 */
[----:B-----5:R-:W-:Y:S01]  /*3600*/  FSEL R87, R70, -INF , P3 ;  /* 0xff80000046577808 */ /* 0x020fe20001800000 */
[----:B------:R-:W-:Y:S01]  /*3610*/  MUFU.TANH R12, R12 ;  /* 0x0000000c000c7308 */ /* 0x000fe20000002400 */
[----:B------:R-:W-:Y:S02]  /*3620*/  ISETP.GT.AND P5, PT, R74, 0x19, PT ;  /* 0x000000194a00780c */ /* 0x000fe40003fa4270 */
[----:B------:R-:W-:Y:S02]  /*3630*/  FSEL R85, R88, -INF , P2 ;  /* 0xff80000058557808 */ /* 0x000fe40001000000 */
[----:B------:R-:W-:Y:S02]  /*3640*/  ISETP.GT.AND P4, PT, R74, 0x20, PT ;  /* 0x000000204a00780c */ /* 0x000fe40003f84270 */
[----:B------:R-:W-:Y:S01]  /*3650*/  FSEL R77, R89, -INF , P5 ;  /* 0xff800000594d7808 */ /* 0x000fe20002800000 */
[----:B------:R-:W-:Y:S02]  /*3660*/  WARPGROUP.DEPBAR.LE gsb0, 0x0 ;  /* 0x00008000000079c5 */ /* 0x000fe40000010000 */
[----:B------:R-:W-:Y:S01]  /*3670*/  WARPGROUP.ARRIVE ;  /* 0x00000000000079c5 */ /* 0x000fe20000000000 */
[----:B------:R-:W-:Y:S01]  /*3680*/  FMUL.FTZ R96, R56, UR5 ;  /* 0x0000000538607c20 */ /* 0x000fe20008410000 */
[----:B------:R-:W-:Y:S01]  /*3690*/  FMUL.FTZ R56, R58, UR5 ;  /* 0x000000053a387c20 */ /* 0x000fe20008410000 */
[----:B------:R-:W-:Y:S01]  /*36a0*/  FMUL.FTZ R58, R62, UR5 ;  /* 0x000000053e3a7c20 */ /* 0x000fe20008410000 */
[----:B------:R-:W-:Y:S01]  /*36b0*/  ISETP.GT.AND P3, PT, R74, 0x21, PT ;  /* 0x000000214a00780c */ /* 0x000fe20003f64270 */
[----:B------:R-:W-:Y:S01]  /*36c0*/  FMUL.FTZ R98, R61, UR5 ;  /* 0x000000053d627c20 */ /* 0x000fe20008410000 */
[----:B------:R-:W-:Y:S01]  /*36d0*/  HGMMA.64x16x16.F32.BF16 R48, gdesc[UR24], R48, gsb0 ;  /* 0x00200000183079f0 */ /* 0x000fe20008001830 */
[----:B------:R-:W-:Y:S01]  /*36e0*/  UIADD3 UR26, UR4, 0x602, URZ ;  /* 0x00000602041a7890 */ /* 0x000fe2000fffe03f */
[----:B------:R-:W-:Y:S01]  /*36f0*/  FSEL R75, R80, -INF , P4 ;  /* 0xff800000504b7808 */ /* 0x000fe20002000000 */
[----:B------:R-:W-:Y:S01]  /*3700*/  UMOV UR27, 0x80000020 ;  /* 0x80000020001b7882 */ /* 0x000fe20000000000 */
[C---:B------:R-:W-:Y:S01]  /*3710*/  ISETP.GT.AND P2, PT, R74.reuse, 0x28, PT ;  /* 0x000000284a00780c */ /* 0x040fe20003f44270 */
[----:B------:R-:W-:Y:S01]  /*3720*/  FMUL.FTZ R94, R57, UR5 ;  /* 0x00000005395e7c20 */ /* 0x000fe20008410000 */
[----:B------:R-:W-:Y:S01]  /*3730*/  FSEL R72, R81, -INF , P3 ;  /* 0xff80000051487808 */ /* 0x000fe20001800000 */
[----:B------:R-:W-:Y:S01]  /*3740*/  FMUL.FTZ R57, R59, UR5 ;  /* 0x000000053b397c20 */ /* 0x000fe20008410000 */
[----:B------:R-:W-:Y:S01]  /*3750*/  ISETP.GT.AND P5, PT, R74, 0x29, PT ;  /* 0x000000294a00780c */ /* 0x000fe20003fa4270 */
[----:B------:R-:W-:Y:S01]  /*3760*/  FMUL.FTZ R59, R63, UR5 ;  /* 0x000000053f3b7c20 */ /* 0x000fe20008410000 */
[----:B------:R-:W-:Y:S01]  /*3770*/  FSEL R70, R82, -INF , P2 ;  /* 0xff80000052467808 */ /* 0x000fe20001000000 */
[----:B------:R-:W2:Y:S01]  /*3780*/  MUFU.TANH R96, R96 ;  /* 0x0000006000607308 */ /* 0x000ea20000002400 */
[----:B------:R-:W-:Y:S01]  /*3790*/  ISETP.GT.AND P4, PT, R74, 0x30, PT ;  /* 0x000000304a00780c */ /* 0x000fe20003f84270 */
[----:B------:R-:W-:Y:S01]  /*37a0*/  FMUL.FTZ R60, R60, UR5 ;  /* 0x000000053c3c7c20 */ /* 0x000fe20008410000 */
[----:B------:R-:W-:-:S02]  /*37b0*/  FSEL R63, R83, -INF , P5 ;  /* 0xff800000533f7808 */ /* 0x000fc40002800000 */
[----:B------:R-:W-:Y:S02]  /*37c0*/  ISETP.GT.AND P2, PT, R74, 0x31, PT ;  /* 0x000000314a00780c */ /* 0x000fe40003f44270 */
[----:B------:R-:W-:Y:S01]  /*37d0*/  FSEL R66, R84, -INF , P4 ;  /* 0xff80000054427808 */ /* 0x000fe20002000000 */
[----:B------:R-:W3:Y:S01]  /*37e0*/  MUFU.TANH R94, R94 ;  /* 0x0000005e005e7308 */ /* 0x000ee20000002400 */
[----:B------:R-:W-:Y:S02]  /*37f0*/  ISETP.GT.AND P3, PT, R74, 0x38, PT ;  /* 0x000000384a00780c */ /* 0x000fe40003f64270 */
[----:B------:R-:W-:Y:S02]  /*3800*/  FSEL R67, R86, -INF , P2 ;  /* 0xff80000056437808 */ /* 0x000fe40001000000 */
[----:B------:R-:W-:Y:S02]  /*3810*/  ISETP.GT.AND P2, PT, R74, 0x39, PT ;  /* 0x000000394a00780c */ /* 0x000fe40003f44270 */
[----:B0-----:R-:W-:Y:S01]  /*3820*/  FSEL R69, R92, -INF , P3 ;  /* 0xff8000005c457808 */ /* 0x001fe20001800000 */
[----:B------:R-:W0:Y:S01]  /*3830*/  MUFU.TANH R60, R60 ;  /* 0x0000003c003c7308 */ /* 0x000e220000002400 */
[----:B------:R-:W-:-:S02]  /*3840*/  ISETP.GT.AND P3, PT, R74, 0x40, PT ;  /* 0x000000404a00780c */ /* 0x000fc40003f64270 */
[----:B-1----:R-:W-:Y:S02]  /*3850*/  FSEL R68, R90, -INF , P2 ;  /* 0xff8000005a447808 */ /* 0x002fe40001000000 */
[----:B------:R-:W-:Y:S02]  /*3860*/  ISETP.GT.AND P2, PT, R74, 0x41, PT ;  /* 0x000000414a00780c */ /* 0x000fe40003f44270 */
[----:B--2---:R-:W-:Y:S01]  /*3870*/  FSEL R65, R96, -INF , P3 ;  /* 0xff80000060417808 */ /* 0x004fe20001800000 */
[----:B------:R-:W-:Y:S01]  /*3880*/  MUFU.TANH R98, R98 ;  /* 0x0000006200627308 */ /* 0x000fe20000002400 */
[----:B------:R-:W-:Y:S02]  /*3890*/  ISETP.GT.AND P3, PT, R74, 0x48, PT ;  /* 0x000000484a00780c */ /* 0x000fe40003f64270 */
[----:B------:R-:W-:-:S04]  /*38a0*/  VIMNMX R78, R76, R73, PT ;  /* 0x000000494c4e7248 */ /* 0x000fc80003fe0100 */
[----:B------:R-:W-:Y:S01]  /*38b0*/  ISETP.GT.AND P4, PT, R78, 0x8, PT ;  /* 0x000000084e00780c */ /* 0x000fe20003f84270 */
[----:B------:R-:W-:Y:S03]  /*38c0*/  MUFU.TANH R13, R13 ;  /* 0x0000000d000d7308 */ /* 0x000fe60000002400 */
[----:B------:R-:W-:-:S05]  /*38d0*/  FSEL R5, R5, -INF , P4 ;  /* 0xff80000005057808 */ /* 0x000fca0002000000 */
[----:B------:R-:W-:Y:S01]  /*38e0*/  MUFU.TANH R14, R14 ;  /* 0x0000000e000e7308 */ /* 0x000fe20000002400 */
[----:B------:R-:W-:Y:S02]  /*38f0*/  WARPGROUP.DEPBAR.LE gsb0, 0x0 ;  /* 0x00008000000079c5 */ /* 0x000fe40000010000 */
[----:B------:R-:W-:Y:S01]  /*3900*/  WARPGROUP.ARRIVE ;  /* 0x00000000000079c5 */ /* 0x000fe20000000000 */
[----:B------:R-:W-:Y:S01]  /*3910*/  FMUL.FTZ R99, R48, UR5 ;  /* 0x0000000530637c20 */ /* 0x000fe20008410000 */
[----:B------:R-:W-:Y:S01]  /*3920*/  FMUL.FTZ R48, R50, UR5 ;  /* 0x0000000532307c20 */ /* 0x000fe20008410000 */
[----:B------:R-:W-:Y:S01]  /*3930*/  FMNMX.FTZ R50, R79, R91, !PT ;  /* 0x0000005b4f327209 */ /* 0x000fe20007810000 */
[----:B------:R-:W-:Y:S01]  /*3940*/  FMUL.FTZ R52, R52, UR5 ;  /* 0x0000000534347c20 */ /* 0x000fe20008410000 */
[----:B------:R-:W-:Y:S01]  /*3950*/  FMUL.FTZ R100, R49, UR5 ;  /* 0x0000000531647c20 */ /* 0x000fe20008410000 */
[----:B------:R-:W-:Y:S01]  /*3960*/  HGMMA.64x16x16.F32.BF16 R40, gdesc[UR24], R40, gsb0 ;  /* 0x00200000182879f0 */ /* 0x000fe20008001828 */
[----:B------:R-:W-:Y:S01]  /*3970*/  UIADD3 UR26, UR4, 0x642, URZ ;  /* 0x00000642041a7890 */ /* 0x000fe2000fffe03f */
[----:B------:R-:W-:Y:S01]  /*3980*/  FMNMX.FTZ R50, R93, R50, !PT ;  /* 0x000000325d327209 */ /* 0x000fe20007810000 */
[----:B------:R-:W-:Y:S01]  /*3990*/  UMOV UR27, 0x80000020 ;  /* 0x80000020001b7882 */ /* 0x000fe20000000000 */
[----:B------:R-:W-:Y:S01]  /*39a0*/  FMUL.FTZ R49, R51, UR5 ;  /* 0x0000000533317c20 */ /* 0x000fe20008410000 */
[----:B------:R-:W-:Y:S01]  /*39b0*/  FMUL.FTZ R53, R53, UR5 ;  /* 0x0000000535357c20 */ /* 0x000fe20008410000 */
[----:B------:R-:W-:Y:S01]  /*39c0*/  FMNMX.FTZ R50, R97, R50, !PT ;  /* 0x0000003261327209 */ /* 0x000fe20007810000 */
[----:B------:R1:W-:Y:S01]  /*39d0*/  MUFU.TANH R51, R52 ;  /* 0x0000003400337308 */ /* 0x0003e20000002400 */
[----:B------:R-:W-:-:S02]  /*39e0*/  ULDC UR4, c[0x0][0x988] ;  /* 0x0002620000047ab9 */ /* 0x000fc40000000800 */
[----:B------:R-:W-:-:S04]  /*39f0*/  FMNMX.FTZ R50, R95, R50, !PT ;  /* 0x000000325f327209 */ /* 0x000fc80007810000 */
[----:B------:R-:W-:Y:S01]  /*3a00*/  FMNMX.FTZ R62, R87, R50, !PT ;  /* 0x00000032573e7209 */ /* 0x000fe20007810000 */
[----:B------:R-:W2:Y:S03]  /*3a10*/  MUFU.TANH R99, R99 ;  /* 0x0000006300637308 */ /* 0x000ea60000002400 */
[----:B------:R-:W-:-:S04]  /*3a20*/  FMNMX.FTZ R62, R85, R62, !PT ;  /* 0x0000003e553e7209 */ /* 0x000fc80007810000 */
[----:B------:R-:W-:Y:S01]  /*3a30*/  FMNMX.FTZ R62, R77, R62, !PT ;  /* 0x0000003e4d3e7209 */ /* 0x000fe20007810000 */
[----:B------:R4:W-:Y:S03]  /*3a40*/  MUFU.TANH R50, R53 ;  /* 0x0000003500327308 */ /* 0x0009e60000002400 */
[----:B------:R-:W-:Y:S02]  /*3a50*/  FMNMX.FTZ R61, R75, R62, !PT ;  /* 0x0000003e4b3d7209 */ /* 0x000fe40007810000 */
[----:B---3--:R-:W-:Y:S02]  /*3a60*/  FSEL R62, R94, -INF , P2 ;  /* 0xff8000005e3e7808 */ /* 0x008fe40001000000 */
[----:B------:R-:W-:Y:S01]  /*3a70*/  FMNMX.FTZ R61, R72, R61, !PT ;  /* 0x0000003d483d7209 */ /* 0x000fe20007810000 */
[----:B------:R-:W3:Y:S01]  /*3a80*/  MUFU.TANH R100, R100 ;  /* 0x0000006400647308 */ /* 0x000ee20000002400 */
[----:B------:R-:W-:-:S02]  /*3a90*/  ISETP.GT.AND P2, PT, R74, 0x49, PT ;  /* 0x000000494a00780c */ /* 0x000fc40003f44270 */
[----:B-1----:R-:W-:Y:S02]  /*3aa0*/  FMNMX.FTZ R52, R70, R61, !PT ;  /* 0x0000003d46347209 */ /* 0x002fe40007810000 */
[----:B0-----:R-:W-:Y:S02]  /*3ab0*/  FSEL R61, R60, -INF , P3 ;  /* 0xff8000003c3d7808 */ /* 0x001fe40001800000 */
[----:B----4-:R-:W-:Y:S01]  /*3ac0*/  FMNMX.FTZ R53, R63, R52, !PT ;  /* 0x000000343f357209 */ /* 0x010fe20007810000 */
[----:B------:R-:W-:Y:S01]  /*3ad0*/  MUFU.TANH R15, R15 ;  /* 0x0000000f000f7308 */ /* 0x000fe20000002400 */
[----:B------:R-:W-:Y:S02]  /*3ae0*/  ISETP.GT.AND P3, PT, R74, 0x50, PT ;  /* 0x000000504a00780c */ /* 0x000fe40003f64270 */
[----:B------:R-:W-:Y:S02]  /*3af0*/  FMNMX.FTZ R52, R66, R53, !PT ;  /* 0x0000003542347209 */ /* 0x000fe40007810000 */
[----:B--2---:R-:W-:-:S02]  /*3b00*/  FSEL R60, R99, -INF , P3 ;  /* 0xff800000633c7808 */ /* 0x004fc40001800000 */
[----:B------:R-:W-:Y:S01]  /*3b10*/  FMNMX.FTZ R52, R67, R52, !PT ;  /* 0x0000003443347209 */ /* 0x000fe20007810000 */
[----:B------:R-:W-:Y:S01]  /*3b20*/  MUFU.TANH R20, R20 ;  /* 0x0000001400147308 */ /* 0x000fe20000002400 */
[----:B------:R-:W-:Y:S02]  /*3b30*/  ISETP.GT.AND P3, PT, R74, 0x58, PT ;  /* 0x000000584a00780c */ /* 0x000fe40003f64270 */
[----:B------:R-:W-:Y:S01]  /*3b40*/  FMNMX.FTZ R53, R69, R52, !PT ;  /* 0x0000003445357209 */ /* 0x000fe20007810000 */
        /* <DEDUP_REMOVED lines=8> */
[----:B------:R-:W-:Y:S01]  /*3bd0*/  FSEL R51, R51, -INF , P3 ;  /* 0xff80000033337808 */ /* 0x000fe20001800000 */
[----:B------:R-:W-:Y:S01]  /*3be0*/  FMUL.FTZ R86, R47, UR5 ;  /* 0x000000052f567c20 */ /* 0x000fe20008410000 */
[----:B------:R-:W-:-:S04]  /*3bf0*/  ISETP.GT.AND P3, PT, R74, 0x60, PT ;  /* 0x000000604a00780c */ /* 0x000fc80003f64270 */
[----:B------:R-:W1:Y:S01]  /*3c00*/  MUFU.TANH R40, R40 ;  /* 0x0000002800287308 */ /* 0x000e620000002400 */
[----:B0-----:R-:W-:-:S04]  /*3c10*/  FMNMX.FTZ R44, R68, R53, !PT ;  /* 0x00000035442c7209 */ /* 0x001fc80007810000 */
[----:B------:R-:W-:-:S03]  /*3c20*/  FMNMX.FTZ R53, R65, R44, !PT ;  /* 0x0000002c41357209 */ /* 0x000fc60007810000 */
[----:B------:R0:W-:Y:S01]  /*3c30*/  MUFU.TANH R81, R45 ;  /* 0x0000002d00517308 */ /* 0x0001e20000002400 */
[----:B------:R-:W-:Y:S02]  /*3c40*/  FMNMX.FTZ R44, R62, R53, !PT ;  /* 0x000000353e2c7209 */ /* 0x000fe40007810000 */
[----:B------:R-:W-:Y:S02]  /*3c50*/  FSEL R53, R98, -INF , P2 ;  /* 0xff80000062357808 */ /* 0x000fe40001000000 */
[----:B------:R-:W-:Y:S02]  /*3c60*/  FMNMX.FTZ R44, R61, R44, !PT ;  /* 0x0000002c3d2c7209 */ /* 0x000fe40007810000 */
[----:B------:R-:W-:Y:S01]  /*3c70*/  ISETP.GT.AND P2, PT, R74, 0x51, PT ;  /* 0x000000514a00780c */ /* 0x000fe20003f44270 */
[----:B------:R-:W2:Y:S01]  /*3c80*/  MUFU.TANH R41, R41 ;  /* 0x0000002900297308 */ /* 0x000ea20000002400 */
[----:B0-----:R-:W-:Y:S02]  /*3c90*/  FMNMX.FTZ R45, R53, R44, !PT ;  /* 0x0000002c352d7209 */ /* 0x001fe40007810000 */
[----:B---3--:R-:W-:-:S02]  /*3ca0*/  FSEL R52, R100, -INF , P2 ;  /* 0xff80000064347808 */ /* 0x008fc40001000000 */
[----:B------:R-:W-:Y:S02]  /*3cb0*/  FMNMX.FTZ R45, R60, R45, !PT ;  /* 0x0000002d3c2d7209 */ /* 0x000fe40007810000 */
[----:B------:R-:W-:Y:S01]  /*3cc0*/  ISETP.GT.AND P2, PT, R74, 0x59, PT ;  /* 0x000000594a00780c */ /* 0x000fe20003f44270 */
[----:B------:R-:W-:Y:S01]  /*3cd0*/  MUFU.TANH R21, R21 ;  /* 0x0000001500157308 */ /* 0x000fe20000002400 */
[----:B------:R-:W-:Y:S02]  /*3ce0*/  FMNMX.FTZ R44, R52, R45, !PT ;  /* 0x0000002d342c7209 */ /* 0x000fe40007810000 */
[----:B------:R-:W-:Y:S02]  /*3cf0*/  FSEL R50, R50, -INF , P2 ;  /* 0xff80000032327808 */ /* 0x000fe40001000000 */
[----:B------:R-:W-:Y:S02]  /*3d00*/  FMNMX.FTZ R83, R51, R44, !PT ;  /* 0x0000002c33537209 */ /* 0x000fe40007810000 */
[----:B-1----:R-:W-:Y:S01]  /*3d10*/  FSEL R45, R40, -INF , P3 ;  /* 0xff800000282d7808 */ /* 0x002fe20001800000 */
[----:B------:R-:W-:Y:S01]  /*3d20*/  MUFU.TANH R64, R64 ;  /* 0x0000004000407308 */ /* 0x000fe20000002400 */
[----:B------:R-:W-:-:S02]  /*3d30*/  ISETP.GT.AND P2, PT, R74, 0x61, PT ;  /* 0x000000614a00780c */ /* 0x000fc40003f44270 */
[----:B------:R-:W-:Y:S02]  /*3d40*/  FMNMX.FTZ R40, R50, R83, !PT ;  /* 0x0000005332287209 */ /* 0x000fe40007810000 */
[C---:B------:R-:W-:Y:S02]  /*3d50*/  ISETP.GT.AND P3, PT, R74.reuse, 0x68, PT ;  /* 0x000000684a00780c */ /* 0x040fe40003f64270 */
[----:B--2---:R-:W-:Y:S01]  /*3d60*/  FSEL R44, R41, -INF , P2 ;  /* 0xff800000292c7808 */ /* 0x004fe20001000000 */
[----:B------:R-:W-:Y:S01]  /*3d70*/  MUFU.TANH R56, R56 ;  /* 0x0000003800387308 */ /* 0x000fe20000002400 */
[----:B------:R-:W-:Y:S02]  /*3d80*/  FMNMX.FTZ R83, R45, R40, !PT ;  /* 0x000000282d537209 */ /* 0x000fe40007810000 */
[----:B------:R-:W-:Y:S01]  /*3d90*/  ISETP.GT.AND P2, PT, R74, 0x69, PT ;  /* 0x000000694a00780c */ /* 0x000fe20003f44270 */
[----:B------:R-:W-:Y:S02]  /*3da0*/  WARPGROUP.DEPBAR.LE gsb0, 0x0 ;  /* 0x00008000000079c5 */ /* 0x000fe40000010000 */
[----:B------:R-:W-:Y:S01]  /*3db0*/  WARPGROUP.ARRIVE ;  /* 0x00000000000079c5 */ /* 0x000fe20000000000 */
[----:B------:R-:W-:Y:S01]  /*3dc0*/  FMUL.FTZ R32, R32, UR5 ;  /* 0x0000000520207c20 */ /* 0x000fe20008410000 */
[----:B------:R-:W-:Y:S01]  /*3dd0*/  FMUL.FTZ R33, R33, UR5 ;  /* 0x0000000521217c20 */ /* 0x000fe20008410000 */
[----:B------:R-:W-:Y:S01]  /*3de0*/  FMUL.FTZ R36, R36, UR5 ;  /* 0x0000000524247c20 */ /* 0x000fe20008410000 */
[----:B------:R-:W-:Y:S01]  /*3df0*/  FMUL.FTZ R37, R37, UR5 ;  /* 0x0000000525257c20 */ /* 0x000fe20008410000 */
[----:B------:R-:W-:Y:S01]  /*3e00*/  FSEL R41, R80, -INF , P3 ;  /* 0xff80000050297808 */ /* 0x000fe20001800000 */
[----:B------:R-:W-:Y:S01]  /*3e10*/  HGMMA.64x16x16.F32.BF16 R24, gdesc[UR32], R24, gsb0 ;  /* 0x00200000201879f0 */ /* 0x000fe20008001818 */
[----:B------:R-:W-:Y:S01]  /*3e20*/  MUFU.TANH R32, R32 ;  /* 0x0000002000207308 */ /* 0x000fe20000002400 */
[----:B------:R-:W-:Y:S01]  /*3e30*/  FMNMX.FTZ R80, R44, R83, !PT ;  /* 0x000000532c507209 */ /* 0x000fe20007810000 */
[----:B------:R-:W-:Y:S01]  /*3e40*/  FMUL.FTZ R88, R34, UR5 ;  /* 0x0000000522587c20 */ /* 0x000fe20008410000 */
[C---:B------:R-:W-:Y:S01]  /*3e50*/  ISETP.GT.AND P3, PT, R74.reuse, 0x70, PT ;  /* 0x000000704a00780c */ /* 0x040fe20003f64270 */
[----:B------:R-:W-:Y:S01]  /*3e60*/  FMUL.FTZ R90, R35, UR5 ;  /* 0x00000005235a7c20 */ /* 0x000fe20008410000 */
[----:B------:R-:W-:Y:S01]  /*3e70*/  FSEL R40, R81, -INF , P2 ;  /* 0xff80000051287808 */ /* 0x000fe20001000000 */
[----:B------:R-:W-:Y:S01]  /*3e80*/  FMUL.FTZ R92, R39, UR5 ;  /* 0x00000005275c7c20 */ /* 0x000fe20008410000 */
[----:B------:R-:W-:Y:S01]  /*3e90*/  FMNMX.FTZ R81, R41, R80, !PT ;  /* 0x0000005029517209 */ /* 0x000fe20007810000 */
[----:B------:R-:W0:Y:S01]  /*3ea0*/  MUFU.TANH R33, R33 ;  /* 0x0000002100217308 */ /* 0x000e220000002400 */
[----:B------:R-:W-:Y:S01]  /*3eb0*/  ISETP.GT.AND P2, PT, R74, 0x71, PT ;  /* 0x000000714a00780c */ /* 0x000fe20003f44270 */
[----:B------:R-:W-:-:S06]  /*3ec0*/  FMUL.FTZ R80, R54, UR5 ;  /* 0x0000000536507c20 */ /* 0x000fcc0008410000 */
[----:B------:R-:W1:Y:S08]  /*3ed0*/  MUFU.TANH R36, R36 ;  /* 0x0000002400247308 */ /* 0x000e700000002400 */
[----:B------:R2:W3:Y:S01]  /*3ee0*/  MUFU.TANH R82, R37 ;  /* 0x0000002500527308 */ /* 0x0004e20000002400 */
[----:B0-----:R-:W-:Y:S02]  /*3ef0*/  FSEL R33, R33, -INF , P2 ;  /* 0xff80000021217808 */ /* 0x001fe40001000000 */
[----:B------:R-:W-:-:S05]  /*3f00*/  ISETP.GT.AND P2, PT, R74, 0x79, PT ;  /* 0x000000794a00780c */ /* 0x000fca0003f44270 */
[----:B------:R-:W-:Y:S01]  /*3f10*/  MUFU.TANH R57, R57 ;  /* 0x0000003900397308 */ /* 0x000fe20000002400 */
[----:B--2---:R-:W-:Y:S02]  /*3f20*/  FSEL R37, R32, -INF , P3 ;  /* 0xff80000020257808 */ /* 0x004fe40001800000 */
[----:B------:R-:W-:Y:S02]  /*3f30*/  FMNMX.FTZ R32, R40, R81, !PT ;  /* 0x0000005128207209 */ /* 0x000fe40007810000 */
[----:B------:R-:W-:Y:S02]  /*3f40*/  ISETP.GT.AND P3, PT, R74, 0x78, PT ;  /* 0x000000784a00780c */ /* 0x000fe40003f64270 */
[----:B------:R-:W-:Y:S01]  /*3f50*/  FMNMX.FTZ R32, R37, R32, !PT ;  /* 0x0000002025207209 */ /* 0x000fe20007810000 */
[----:B------:R-:W-:Y:S01]  /*3f60*/  MUFU.TANH R58, R58 ;  /* 0x0000003a003a7308 */ /* 0x000fe20000002400 */
[----:B-1----:R-:W-:Y:S02]  /*3f70*/  FSEL R36, R36, -INF , P3 ;  /* 0xff80000024247808 */ /* 0x002fe40001800000 */
[----:B------:R-:W-:-:S05]  /*3f80*/  ISETP.GT.AND P3, PT, R74, 0x80, PT ;  /* 0x000000804a00780c */ /* 0x000fca0003f64270 */
[----:B------:R-:W-:Y:S01]  /*3f90*/  MUFU.TANH R59, R59 ;  /* 0x0000003b003b7308 */ /* 0x000fe20000002400 */
[----:B------:R-:W-:Y:S02]  /*3fa0*/  WARPGROUP.DEPBAR.LE gsb0, 0x0 ;  /* 0x00008000000079c5 */ /* 0x000fe40000010000 */
[----:B------:R-:W-:Y:S01]  /*3fb0*/  FMUL.FTZ R24, R24, UR5 ;  /* 0x0000000518187c20 */ /* 0x000fe20008410000 */
[----:B------:R-:W-:Y:S01]  /*3fc0*/  FMUL.FTZ R25, R25, UR5 ;  /* 0x0000000519197c20 */ /* 0x000fe20008410000 */
[----:B------:R-:W-:Y:S01]  /*3fd0*/  FMUL.FTZ R28, R28, UR5 ;  /* 0x000000051c1c7c20 */ /* 0x000fe20008410000 */
[----:B------:R-:W-:Y:S01]  /*3fe0*/  FMUL.FTZ R81, R29, UR5 ;  /* 0x000000051d517c20 */ /* 0x000fe20008410000 */
[----:B------:R-:W-:Y:S01]  /*3ff0*/  FMNMX.FTZ R29, R33, R32, !PT ;  /* 0x00000020211d7209 */ /* 0x000fe20007810000 */
[----:B------:R-:W-:Y:S01]  /*4000*/  MUFU.TANH R48, R48 ;  /* 0x0000003000307308 */ /* 0x000fe20000002400 */
[----:B---3--:R-:W-:Y:S01]  /*4010*/  FSEL R32, R82, -INF , P2 ;  /* 0xff80000052207808 */ /* 0x008fe20001000000 */
[----:B------:R-:W-:Y:S01]  /*4020*/  FMUL.FTZ R82, R42, UR5 ;  /* 0x000000052a527c20 */ /* 0x000fe20008410000 */
[----:B------:R-:W-:Y:S01]  /*4030*/  FMNMX.FTZ R89, R36, R29, !PT ;  /* 0x0000001d24597209 */ /* 0x000fe20007810000 */
[----:B------:R-:W-:Y:S01]  /*4040*/  FMUL.FTZ R47, R31, UR5 ;  /* 0x000000051f2f7c20 */ /* 0x000fe20008410000 */
[----:B------:R-:W-:-:S03]  /*4050*/  ISETP.GT.AND P2, PT, R74, 0x81, PT ;  /* 0x000000814a00780c */ /* 0x000fc60003f44270 */
[----:B------:R-:W0:Y:S08]  /*4060*/  MUFU.TANH R24, R24 ;  /* 0x0000001800187308 */ /* 0x000e300000002400 */
[----:B------:R-:W1:Y:S08]  /*4070*/  MUFU.TANH R25, R25 ;  /* 0x0000001900197308 */ /* 0x000e700000002400 */
[----:B------:R1:W2:Y:S01]  /*4080*/  MUFU.TANH R83, R28 ;  /* 0x0000001c00537308 */ /* 0x0002a20000002400 */
[----:B0-----:R-:W-:-:S02]  /*4090*/  FSEL R29, R24, -INF , P3 ;  /* 0xff800000181d7808 */ /* 0x001fc40001800000 */
[----:B------:R-:W-:Y:S02]  /*40a0*/  FMNMX.FTZ R24, R32, R89, !PT ;  /* 0x0000005920187209 */ /* 0x000fe40007810000 */
[C---:B------:R-:W-:Y:S02]  /*40b0*/  ISETP.GT.AND P3, PT, R74.reuse, 0x88, PT ;  /* 0x000000884a00780c */ /* 0x040fe40003f64270 */
[----:B------:R-:W-:Y:S01]  /*40c0*/  FMNMX.FTZ R89, R29, R24, !PT ;  /* 0x000000181d597209 */ /* 0x000fe20007810000 */
[----:B------:R0:W3:Y:S01]  /*40d0*/  MUFU.TANH R84, R81 ;  /* 0x0000005100547308 */ /* 0x0000e20000002400 */
[----:B-1----:R-:W-:Y:S02]  /*40e0*/  FSEL R28, R25, -INF , P2 ;  /* 0xff800000191c7808 */ /* 0x002fe40001000000 */
[----:B------:R-:W-:Y:S02]  /*40f0*/  ISETP.GT.AND P2, PT, R74, 0x89, PT ;  /* 0x000000894a00780c */ /* 0x000fe40003f44270 */
[----:B------:R-:W-:Y:S01]  /*4100*/  FMNMX.FTZ R54, R28, R89, !PT ;  /* 0x000000591c367209 */ /* 0x000fe20007810000 */
[----:B------:R-:W-:-:S02]  /*4110*/  FMUL.FTZ R89, R38, UR5 ;  /* 0x0000000526597c20 */ /* 0x000fc40008410000 */
[----:B------:R-:W1:Y:S01]  /*4120*/  MUFU.TANH R49, R49 ;  /* 0x0000003100317308 */ /* 0x000e620000002400 */
[----:B--2---:R-:W-:Y:S01]  /*4130*/  FSEL R25, R83, -INF , P3 ;  /* 0xff80000053197808 */ /* 0x004fe20001800000 */
[----:B0-----:R-:W-:Y:S01]  /*4140*/  FMUL.FTZ R81, R55, UR5 ;  /* 0x0000000537517c20 */ /* 0x001fe20008410000 */
[----:B------:R-:W-:Y:S01]  /*4150*/  ISETP.GT.AND P3, PT, R78, 0x1, PT ;  /* 0x000000014e00780c */ /* 0x000fe20003f64270 */
[----:B------:R-:W-:Y:S01]  /*4160*/  FMUL.FTZ R83, R46, UR5 ;  /* 0x000000052e537c20 */ /* 0x000fe20008410000 */
[----:B------:R-:W-:Y:S01]  /*4170*/  FMNMX.FTZ R55, R25, R54, !PT ;  /* 0x0000003619377209 */ /* 0x000fe20007810000 */
[----:B------:R-:W-:Y:S01]  /*4180*/  FMUL.FTZ R46, R30, UR5 ;  /* 0x000000051e2e7c20 */ /* 0x000fe20008410000 */
[----:B------:R-:W-:Y:S01]  /*4190*/  FSEL R39, R3, -INF , P3 ;  /* 0xff80000003277808 */ /* 0x000fe20001800000 */
[----:B------:R-:W0:Y:S01]  /*41a0*/  MUFU.TANH R80, R80 ;  /* 0x0000005000507308 */ /* 0x000e220000002400 */
[----:B---3--:R-:W-:Y:S01]  /*41b0*/  FSEL R24, R84, -INF , P2 ;  /* 0xff80000054187808 */ /* 0x008fe20001000000 */
[----:B------:R-:W-:Y:S01]  /*41c0*/  FMUL.FTZ R84, R43, UR5 ;  /* 0x000000052b547c20 */ /* 0x000fe20008410000 */
[----:B------:R-:W-:Y:S01]  /*41d0*/  ISETP.GT.AND P3, PT, R78, 0x10, PT ;  /* 0x000000104e00780c */ /* 0x000fe20003f64270 */
[----:B------:R-:W-:Y:S01]  /*41e0*/  FMUL.FTZ R43, R27, UR5 ;  /* 0x000000051b2b7c20 */ /* 0x000fe20008410000 */
[----:B------:R-:W-:-:S02]  /*41f0*/  FMNMX.FTZ R55, R24, R55, !PT ;  /* 0x0000003718377209 */ /* 0x000fc40007810000 */
[----:B------:R-:W-:Y:S01]  /*4200*/  FSEL R7, R7, -INF , P3 ;  /* 0xff80000007077808 */ /* 0x000fe20001800000 */
[----:B------:R-:W2:Y:S01]  /*4210*/  MUFU.TANH R81, R81 ;  /* 0x0000005100517308 */ /* 0x000ea20000002400 */
[C---:B------:R-:W-:Y:S01]  /*4220*/  ISETP.GT.AND P3, PT, R78.reuse, 0x18, PT ;  /* 0x000000184e00780c */ /* 0x040fe20003f64270 */
[----:B------:R-:W3:Y:S03]  /*4230*/  SHFL.BFLY PT, R42, R55, 0x2, 0x1f ;  /* 0x0c401f00372a7f89 */ /* 0x000ee600000e0000 */
[----:B------:R-:W-:Y:S02]  /*4240*/  FSEL R9, R9, -INF , P3 ;  /* 0xff80000009097808 */ /* 0x000fe40001800000 */
[----:B------:R-:W-:Y:S01]  /*4250*/  ISETP.GT.AND P3, PT, R78, 0x20, PT ;  /* 0x000000204e00780c */ /* 0x000fe20003f64270 */
[----:B------:R-:W4:Y:S03]  /*4260*/  MUFU.TANH R82, R82 ;  /* 0x0000005200527308 */ /* 0x000f260000002400 */
[----:B------:R-:W-:-:S02]  /*4270*/  FSEL R11, R11, -INF , P3 ;  /* 0xff8000000b0b7808 */ /* 0x000fc40001800000 */
[----:B------:R-:W-:-:S03]  /*4280*/  ISETP.GT.AND P3, PT, R78, 0x28, PT ;  /* 0x000000284e00780c */ /* 0x000fc60003f64270 */
[----:B------:R-:W5:Y:S01]  /*4290*/  MUFU.TANH R84, R84 ;  /* 0x0000005400547308 */ /* 0x000f620000002400 */
[----:B------:R-:W-:Y:S02]  /*42a0*/  FSEL R73, R13, -INF , P3 ;  /* 0xff8000000d497808 */ /* 0x000fe40001800000 */
[----:B------:R-:W-:-:S05]  /*42b0*/  ISETP.GT.AND P3, PT, R78, 0x30, PT ;  /* 0x000000304e00780c */ /* 0x000fca0003f64270 */
[----:B------:R-:W5:Y:S01]  /*42c0*/  MUFU.TANH R83, R83 ;  /* 0x0000005300537308 */ /* 0x000f620000002400 */
[----:B---3--:R-:W-:Y:S01]  /*42d0*/  FMNMX.FTZ R34, R55, R42, !PT ;  /* 0x0000002a37227209 */ /* 0x008fe20007810000 */
[----:B------:R-:W-:Y:S01]  /*42e0*/  FMUL.FTZ R42, R26, UR5 ;  /* 0x000000051a2a7c20 */ /* 0x000fe20008410000 */
[----:B------:R-:W-:-:S03]  /*42f0*/  UIADD3 UR5, UR57, -UR58, URZ ;  /* 0x8000003a39057290 */ /* 0x000fc6000fffe03f */
[----:B------:R-:W3:Y:S02]  /*4300*/  SHFL.BFLY PT, R35, R34, 0x1, 0x1f ;  /* 0x0c201f0022237f89 */ /* 0x000ee400000e0000 */
[----:B------:R-:W5:Y:S01]  /*4310*/  MUFU.TANH R86, R86 ;  /* 0x0000005600567308 */ /* 0x000f620000002400 */
[----:B------:R-:W-:-:S04]  /*4320*/  UIMAD UR5, UR56, 0xc0, UR5 ;  /* 0x000000c0380578a4 */ /* 0x000fc8000f8e0205 */
[----:B------:R-:W-:-:S03]  /*4330*/  UIMAD.WIDE UR10, UR5, 0x38e38e39, URZ ;  /* 0x38e38e39050a78a5 */ /* 0x000fc6000f8e023f */
[----:B------:R-:W5:Y:S01]  /*4340*/  MUFU.TANH R88, R88 ;  /* 0x0000005800587308 */ /* 0x000f620000002400 */
[----:B------:R-:W-:-:S04]  /*4350*/  USHF.R.U32.HI UR5, URZ, 0x1f, UR11 ;  /* 0x0000001f3f057899 */ /* 0x000fc8000801160b */
[----:B------:R-:W-:-:S03]  /*4360*/  ULEA.HI.SX32 UR5, UR11, UR5, 0x1b ;  /* 0x000000050b057291 */ /* 0x000fc6000f8fda3f */
[----:B------:R-:W5:Y:S01]  /*4370*/  MUFU.TANH R90, R90 ;  /* 0x0000005a005a7308 */ /* 0x000f620000002400 */
[----:B------:R-:W-:-:S04]  /*4380*/  UISETP.LT.AND UP0, UPT, URZ, UR5, UPT ;  /* 0x000000053f00728c */ /* 0x000fc8000bf01270 */
[----:B------:R-:W-:Y:S01]  /*4390*/  USEL UR7, URZ, UR5, !UP0 ;  /* 0x000000053f077287 */ /* 0x000fe2000c000000 */
[----:B---3--:R-:W-:Y:S02]  /*43a0*/  FMNMX.FTZ R74, R34, R35, !PT ;  /* 0x00000023224a7209 */ /* 0x008fe40007810000 */
[----:B------:R-:W3:Y:S01]  /*43b0*/  MUFU.TANH R89, R89 ;  /* 0x0000005900597308 */ /* 0x000ee20000002400 */
[----:B------:R-:W-:Y:S01]  /*43c0*/  UISETP.GE.AND UP0, UPT, UR38, UR7, UPT ;  /* 0x000000072600728c */ /* 0x000fe2000bf06270 */
[C---:B------:R-:W-:Y:S01]  /*43d0*/  FSETP.NEU.FTZ.AND P2, PT, R74.reuse, -INF , PT ;  /* 0xff8000004a00780b */ /* 0x040fe20003f5d000 */
[----:B------:R-:W-:-:S05]  /*43e0*/  FMUL.FTZ R26, R74, UR4 ;  /* 0x000000044a1a7c20 */ /* 0x000fca0008410000 */
[----:B------:R-:W3:Y:S01]  /*43f0*/  MUFU.TANH R92, R92 ;  /* 0x0000005c005c7308 */ /* 0x000ee20000002400 */
[----:B------:R-:W-:Y:S02]  /*4400*/  FSEL R26, R26, RZ, P2 ;  /* 0x000000ff1a1a7208 */ /* 0x000fe40001000000 */
[----:B------:R-:W-:-:S03]  /*4410*/  ISETP.GT.AND P2, PT, R78, RZ, PT ;  /* 0x000000ff4e00720c */ /* 0x000fc60003f44270 */
[--C-:B------:R-:W-:Y:S01]  /*4420*/  FFMA.FTZ R77, R77, UR4, -R26.reuse ;  /* 0x000000044d4d7c23 */ /* 0x100fe2000801081a */
[----:B------:R-:W-:Y:S01]  /*4430*/  FSEL R4, R4, -INF , P2 ;  /* 0xff80000004047808 */ /* 0x000fe20001000000 */
[--C-:B------:R-:W-:Y:S01]  /*4440*/  FFMA.FTZ R75, R75, UR4, -R26.reuse ;  /* 0x000000044b4b7c23 */ /* 0x100fe2000801081a */
[----:B------:R-:W-:Y:S01]  /*4450*/  ISETP.GT.AND P2, PT, R78, 0x9, PT ;  /* 0x000000094e00780c */ /* 0x000fe20003f44270 */
[--C-:B------:R-:W-:Y:S01]  /*4460*/  FFMA.FTZ R13, R72, UR4, -R26.reuse ;  /* 0x00000004480d7c23 */ /* 0x100fe2000801081a */
[----:B------:R-:W-:Y:S01]  /*4470*/  FMNMX.FTZ R54, R4, R39, !PT ;  /* 0x0000002704367209 */ /* 0x000fe20007810000 */
[--C-:B------:R-:W-:Y:S01]  /*4480*/  FFMA.FTZ R27, R79, UR4, -R26.reuse ;  /* 0x000000044f1b7c23 */ /* 0x100fe2000801081a */
[----:B------:R-:W-:Y:S01]  /*4490*/  FSEL R6, R6, -INF , P2 ;  /* 0xff80000006067808 */ /* 0x000fe20001000000 */
[--C-:B------:R-:W-:Y:S01]  /*44a0*/  FFMA.FTZ R85, R85, UR4, -R26.reuse ;  /* 0x0000000455557c23 */ /* 0x100fe2000801081a */
[----:B------:R-:W-:Y:S01]  /*44b0*/  FMNMX.FTZ R35, R5, R54, !PT ;  /* 0x0000003605237209 */ /* 0x000fe20007810000 */
[--C-:B------:R-:W-:Y:S01]  /*44c0*/  FFMA.FTZ R3, R87, UR4, -R26.reuse ;  /* 0x0000000457037c23 */ /* 0x100fe2000801081a */
[----:B------:R-:W-:Y:S01]  /*44d0*/  ISETP.GT.AND P2, PT, R78, 0x11, PT ;  /* 0x000000114e00780c */ /* 0x000fe20003f44270 */
[--C-:B------:R-:W-:Y:S01]  /*44e0*/  FFMA.FTZ R63, R63, UR4, -R26.reuse ;  /* 0x000000043f3f7c23 */ /* 0x100fe2000801081a */
[----:B------:R-:W-:Y:S01]  /*44f0*/  FMNMX.FTZ R54, R6, R35, !PT ;  /* 0x0000002306367209 */ /* 0x000fe20007810000 */
[----:B------:R-:W3:Y:S01]  /*4500*/  MUFU.TANH R42, R42 ;  /* 0x0000002a002a7308 */ /* 0x000ee20000002400 */
[----:B------:R-:W-:Y:S01]  /*4510*/  FSEL R8, R8, -INF , P2 ;  /* 0xff80000008087808 */ /* 0x000fe20001000000 */
[--C-:B------:R-:W-:Y:S01]  /*4520*/  FFMA.FTZ R62, R62, UR4, -R26.reuse ;  /* 0x000000043e3e7c23 */ /* 0x100fe2000801081a */
[----:B------:R-:W-:Y:S01]  /*4530*/  FMNMX.FTZ R55, R7, R54, !PT ;  /* 0x0000003607377209 */ /* 0x000fe20007810000 */
[--C-:B------:R-:W-:Y:S01]  /*4540*/  FFMA.FTZ R30, R91, UR4, -R26.reuse ;  /* 0x000000045b1e7c23 */ /* 0x100fe2000801081a */
[----:B------:R-:W-:Y:S01]  /*4550*/  ISETP.GT.AND P2, PT, R78, 0x19, PT ;  /* 0x000000194e00780c */ /* 0x000fe20003f44270 */
[--C-:B------:R-:W-:Y:S01]  /*4560*/  FFMA.FTZ R31, R93, UR4, -R26.reuse ;  /* 0x000000045d1f7c23 */ /* 0x100fe2000801081a */
[----:B------:R-:W-:Y:S01]  /*4570*/  FMNMX.FTZ R76, R8, R55, !PT ;  /* 0x00000037084c7209 */ /* 0x000fe20007810000 */
[----:B------:R-:W-:Y:S01]  /*4580*/  MUFU.EX2 R35, R85 ;  /* 0x0000005500237308 */ /* 0x000fe20000000800 */
[----:B------:R-:W-:Y:S01]  /*4590*/  FSEL R54, R10, -INF , P2 ;  /* 0xff8000000a367808 */ /* 0x000fe20001000000 */
[--C-:B------:R-:W-:Y:S01]  /*45a0*/  FFMA.FTZ R38, R97, UR4, -R26.reuse ;  /* 0x0000000461267c23 */ /* 0x100fe2000801081a */
[----:B------:R-:W-:Y:S01]  /*45b0*/  FMNMX.FTZ R55, R9, R76, !PT ;  /* 0x0000004c09377209 */ /* 0x000fe20007810000 */
[--C-:B------:R-:W-:Y:S01]  /*45c0*/  FFMA.FTZ R34, R95, UR4, -R26.reuse ;  /* 0x000000045f227c23 */ /* 0x100fe2000801081a */
[----:B------:R-:W-:Y:S01]  /*45d0*/  ISETP.GT.AND P2, PT, R78, 0x21, PT ;  /* 0x000000214e00780c */ /* 0x000fe20003f44270 */
[--C-:B------:R-:W-:Y:S01]  /*45e0*/  FFMA.FTZ R53, R53, UR4, -R26.reuse ;  /* 0x0000000435357c23 */ /* 0x100fe2000801081a */
[----:B------:R-:W-:Y:S01]  /*45f0*/  FMNMX.FTZ R76, R54, R55, !PT ;  /* 0x00000037364c7209 */ /* 0x000fe20007810000 */
[----:B------:R1:W-:Y:S01]  /*4600*/  MUFU.EX2 R10, R77 ;  /* 0x0000004d000a7308 */ /* 0x0003e20000000800 */
        /* <DEDUP_REMOVED lines=10> */
[----:B-1----:R-:W-:Y:S01]  /*46b0*/  FMNMX.FTZ R77, R73, R76, !PT ;  /* 0x0000004c494d7209 */ /* 0x002fe20007810000 */
[--C-:B------:R-:W-:Y:S01]  /*46c0*/  FFMA.FTZ R37, R37, UR4, -R26.reuse ;  /* 0x0000000425257c23 */ /* 0x100fe2000801081a */
[----:B------:R-:W-:Y:S01]  /*46d0*/  ISETP.GT.AND P2, PT, R78, 0x31, PT ;  /* 0x000000314e00780c */ /* 0x000fe20003f44270 */
[--C-:B------:R-:W-:Y:S01]  /*46e0*/  FFMA.FTZ R32, R32, UR4, -R26.reuse ;  /* 0x0000000420207c23 */ /* 0x100fe2000801081a */
[----:B------:R-:W-:Y:S01]  /*46f0*/  FMNMX.FTZ R76, R72, R77, !PT ;  /* 0x0000004d484c7209 */ /* 0x000fe20007810000 */
[----:B------:R-:W1:Y:S01]  /*4700*/  MUFU.TANH R43, R43 ;  /* 0x0000002b002b7308 */ /* 0x000e620000002400 */
[----:B0-----:R-:W-:Y:S01]  /*4710*/  FSEL R75, R15, -INF , P3 ;  /* 0xff8000000f4b7808 */ /* 0x001fe20001800000 */
[--C-:B------:R-:W-:Y:S01]  /*4720*/  FFMA.FTZ R29, R29, UR4, -R26.reuse ;  /* 0x000000041d1d7c23 */ /* 0x100fe2000801081a */
[----:B------:R-:W-:Y:S01]  /*4730*/  ISETP.GT.AND P3, PT, R78, 0x38, PT ;  /* 0x000000384e00780c */ /* 0x000fe20003f64270 */
[----:B------:R-:W-:Y:S01]  /*4740*/  FFMA.FTZ R28, R28, UR4, -R26 ;  /* 0x000000041c1c7c23 */ /* 0x000fe2000801081a */
[----:B------:R-:W-:-:S02]  /*4750*/  FSEL R70, R20, -INF , P2 ;  /* 0xff80000014467808 */ /* 0x000fc40001000000 */
[----:B------:R-:W-:Y:S01]  /*4760*/  FMNMX.FTZ R15, R75, R76, !PT ;  /* 0x0000004c4b0f7209 */ /* 0x000fe20007810000 */
[----:B------:R-:W0:Y:S01]  /*4770*/  MUFU.TANH R46, R46 ;  /* 0x0000002e002e7308 */ /* 0x000e220000002400 */
[----:B------:R-:W-:Y:S02]  /*4780*/  FSEL R76, R21, -INF , P3 ;  /* 0xff800000154c7808 */ /* 0x000fe40001800000 */
[----:B------:R-:W-:Y:S02]  /*4790*/  ISETP.GT.AND P2, PT, R78, 0x39, PT ;  /* 0x000000394e00780c */ /* 0x000fe40003f44270 */
[----:B------:R-:W-:Y:S02]  /*47a0*/  FMNMX.FTZ R21, R70, R15, !PT ;  /* 0x0000000f46157209 */ /* 0x000fe40007810000 */
[----:B------:R-:W-:Y:S01]  /*47b0*/  ISETP.GT.AND P3, PT, R78, 0x40, PT ;  /* 0x000000404e00780c */ /* 0x000fe20003f64270 */
[----:B------:R2:W-:Y:S01]  /*47c0*/  MUFU.EX2 R15, R63 ;  /* 0x0000003f000f7308 */ /* 0x0005e20000000800 */
[----:B------:R-:W-:Y:S01]  /*47d0*/  FSEL R77, R64, -INF , P2 ;  /* 0xff800000404d7808 */ /* 0x000fe20001000000 */
[----:B------:R-:W-:Y:S01]  /*47e0*/  FFMA.FTZ R64, R66, UR4, -R26 ;  /* 0x0000000442407c23 */ /* 0x000fe2000801081a */
[----:B------:R-:W-:-:S02]  /*47f0*/  FMNMX.FTZ R20, R76, R21, !PT ;  /* 0x000000154c147209 */ /* 0x000fc40007810000 */
[----:B------:R-:W-:Y:S02]  /*4800*/  FSEL R79, R56, -INF , P3 ;  /* 0xff800000384f7808 */ /* 0x000fe40001800000 */
[C---:B------:R-:W-:Y:S01]  /*4810*/  ISETP.GT.AND P2, PT, R78.reuse, 0x41, PT ;  /* 0x000000414e00780c */ /* 0x040fe20003f44270 */
[----:B------:R-:W0:Y:S01]  /*4820*/  MUFU.TANH R47, R47 ;  /* 0x0000002f002f7308 */ /* 0x000e220000002400 */
[----:B------:R-:W-:Y:S02]  /*4830*/  FMNMX.FTZ R56, R77, R20, !PT ;  /* 0x000000144d387209 */ /* 0x000fe40007810000 */
[C---:B------:R-:W-:Y:S02]  /*4840*/  ISETP.GT.AND P3, PT, R78.reuse, 0x48, PT ;  /* 0x000000484e00780c */ /* 0x040fe40003f64270 */
[----:B------:R-:W-:Y:S01]  /*4850*/  FSEL R66, R57, -INF , P2 ;  /* 0xff80000039427808 */ /* 0x000fe20001000000 */
[----:B------:R-:W-:Y:S01]  /*4860*/  FFMA.FTZ R57, R67, UR4, -R26 ;  /* 0x0000000443397c23 */ /* 0x000fe2000801081a */
[----:B------:R-:W-:Y:S01]  /*4870*/  FMNMX.FTZ R21, R79, R56, !PT ;  /* 0x000000384f157209 */ /* 0x000fe20007810000 */
[----:B------:R4:W-:Y:S01]  /*4880*/  MUFU.EX2 R20, R64 ;  /* 0x0000004000147308 */ /* 0x0009e20000000800 */
[----:B------:R-:W-:-:S02]  /*4890*/  ISETP.GT.AND P2, PT, R78, 0x49, PT ;  /* 0x000000494e00780c */ /* 0x000fc40003f44270 */
[----:B------:R-:W-:Y:S02]  /*48a0*/  FSEL R85, R58, -INF , P3 ;  /* 0xff8000003a557808 */ /* 0x000fe40001800000 */
[----:B------:R-:W-:Y:S02]  /*48b0*/  FMNMX.FTZ R56, R66, R21, !PT ;  /* 0x0000001542387209 */ /* 0x000fe40007810000 */
[C---:B------:R-:W-:Y:S01]  /*48c0*/  ISETP.GT.AND P3, PT, R78.reuse, 0x50, PT ;  /* 0x000000504e00780c */ /* 0x040fe20003f64270 */
[----:B------:R5:W-:Y:S01]  /*48d0*/  MUFU.EX2 R21, R57 ;  /* 0x0000003900157308 */ /* 0x000be20000000800 */
[----:B------:R-:W-:Y:S02]  /*48e0*/  FSEL R87, R59, -INF , P2 ;  /* 0xff8000003b577808 */ /* 0x000fe40001000000 */
[----:B------:R-:W-:Y:S02]  /*48f0*/  FMNMX.FTZ R56, R85, R56, !PT ;  /* 0x0000003855387209 */ /* 0x000fe40007810000 */
[----:B------:R-:W-:-:S02]  /*4900*/  ISETP.GT.AND P2, PT, R78, 0x51, PT ;  /* 0x000000514e00780c */ /* 0x000fc40003f44270 */
[----:B------:R-:W-:Y:S01]  /*4910*/  FSEL R67, R48, -INF , P3 ;  /* 0xff80000030437808 */ /* 0x000fe20001800000 */
[--C-:B------:R-:W-:Y:S01]  /*4920*/  FFMA.FTZ R48, R69, UR4, -R26.reuse ;  /* 0x0000000445307c23 */ /* 0x100fe2000801081a */
[----:B------:R-:W-:Y:S01]  /*4930*/  FMNMX.FTZ R56, R87, R56, !PT ;  /* 0x0000003857387209 */ /* 0x000fe20007810000 */
[----:B------:R-:W-:Y:S01]  /*4940*/  MUFU.EX2 R27, R27 ;  /* 0x0000001b001b7308 */ /* 0x000fe20000000800 */
[----:B------:R-:W-:Y:S02]  /*4950*/  ISETP.GT.AND P3, PT, R78, 0x58, PT ;  /* 0x000000584e00780c */ /* 0x000fe40003f64270 */
[----:B------:R-:W-:Y:S01]  /*4960*/  FSEL R69, R49, -INF , P2 ;  /* 0xff80000031457808 */ /* 0x000fe20001000000 */
[----:B------:R-:W-:Y:S01]  /*4970*/  FFMA.FTZ R49, R68, UR4, -R26 ;  /* 0x0000000444317c23 */ /* 0x000fe2000801081a */
[----:B------:R-:W-:Y:S02]  /*4980*/  FMNMX.FTZ R56, R67, R56, !PT ;  /* 0x0000003843387209 */ /* 0x000fe40007810000 */
[----:B------:R-:W-:Y:S01]  /*4990*/  ISETP.GT.AND P2, PT, R78, 0x59, PT ;  /* 0x000000594e00780c */ /* 0x000fe20003f44270 */
[----:B------:R-:W0:Y:S01]  /*49a0*/  MUFU.EX2 R30, R30 ;  /* 0x0000001e001e7308 */ /* 0x000e220000000800 */
[----:B--2---:R-:W-:-:S02]  /*49b0*/  FSEL R63, R80, -INF , P3 ;  /* 0xff800000503f7808 */ /* 0x004fc40001800000 */
[----:B------:R-:W-:Y:S02]  /*49c0*/  FMNMX.FTZ R56, R69, R56, !PT ;  /* 0x0000003845387209 */ /* 0x000fe40007810000 */
[C---:B------:R-:W-:Y:S02]  /*49d0*/  ISETP.GT.AND P3, PT, R78.reuse, 0x60, PT ;  /* 0x000000604e00780c */ /* 0x040fe40003f64270 */
[----:B----4-:R-:W-:Y:S01]  /*49e0*/  FSEL R64, R81, -INF , P2 ;  /* 0xff80000051407808 */ /* 0x010fe20001000000 */
[----:B------:R-:W-:Y:S01]  /*49f0*/  MUFU.EX2 R31, R31 ;  /* 0x0000001f001f7308 */ /* 0x000fe20000000800 */
[----:B-----5:R-:W-:Y:S01]  /*4a00*/  FMNMX.FTZ R57, R63, R56, !PT ;  /* 0x000000383f397209 */ /* 0x020fe20007810000 */
[----:B------:R-:W-:Y:S01]  /*4a10*/  FFMA.FTZ R56, R65, UR4, -R26 ;  /* 0x0000000441387c23 */ /* 0x000fe2000801081a */
        /* <DEDUP_REMOVED lines=13> */
[----:B------:R2:W-:Y:S01]  /*4af0*/  MUFU.EX2 R57, R62 ;  /* 0x0000003e00397308 */ /* 0x0005e20000000800 */
[----:B------:R-:W-:Y:S01]  /*4b00*/  FMNMX.FTZ R59, R83, R58, !PT ;  /* 0x0000003a533b7209 */ /* 0x000fe20007810000 */
        /* <DEDUP_REMOVED lines=10> */
[----:B---3--:R-:W-:-:S02]  /*4bb0*/  FSEL R89, R89, -INF , P3 ;  /* 0xff80000059597808 */ /* 0x008fc40001800000 */
[----:B--2---:R-:W-:Y:S02]  /*4bc0*/  FMNMX.FTZ R62, R90, R59, !PT ;  /* 0x0000003b5a3e7209 */ /* 0x004fe40007810000 */
[----:B------:R-:W-:Y:S02]  /*4bd0*/  ISETP.GT.AND P3, PT, R78, 0x80, PT ;  /* 0x000000804e00780c */ /* 0x000fe40003f64270 */
[----:B------:R-:W-:Y:S01]  /*4be0*/  FSEL R92, R92, -INF , P2 ;  /* 0xff8000005c5c7808 */ /* 0x000fe20001000000 */
[----:B------:R-:W-:Y:S01]  /*4bf0*/  MUFU.EX2 R14, R14 ;  /* 0x0000000e000e7308 */ /* 0x000fe20000000800 */
[----:B------:R-:W-:Y:S02]  /*4c00*/  FMNMX.FTZ R59, R89, R62, !PT ;  /* 0x0000003e593b7209 */ /* 0x000fe40007810000 */
[----:B------:R-:W-:Y:S02]  /*4c10*/  ISETP.GT.AND P2, PT, R78, 0x81, PT ;  /* 0x000000814e00780c */ /* 0x000fe40003f44270 */
[----:B------:R-:W-:Y:S01]  /*4c20*/  FSEL R61, R42, -INF , P3 ;  /* 0xff8000002a3d7808 */ /* 0x000fe20001800000 */
[--C-:B------:R-:W-:Y:S01]  /*4c30*/  FFMA.FTZ R42, R60, UR4, -R26.reuse ;  /* 0x000000043c2a7c23 */ /* 0x100fe2000801081a */
[----:B------:R-:W-:Y:S01]  /*4c40*/  FMNMX.FTZ R62, R92, R59, !PT ;  /* 0x0000003b5c3e7209 */ /* 0x000fe20007810000 */
[----:B------:R-:W-:Y:S01]  /*4c50*/  FFMA.FTZ R59, R52, UR4, -R26 ;  /* 0x00000004343b7c23 */ /* 0x000fe2000801081a */
[----:B-1----:R-:W-:Y:S01]  /*4c60*/  FSEL R60, R43, -INF , P2 ;  /* 0xff8000002b3c7808 */ /* 0x002fe20001000000 */
[----:B------:R-:W-:Y:S01]  /*4c70*/  MUFU.EX2 R48, R48 ;  /* 0x0000003000307308 */ /* 0x000fe20000000800 */
[----:B------:R-:W-:-:S02]  /*4c80*/  ISETP.GT.AND P3, PT, R78, 0x88, PT ;  /* 0x000000884e00780c */ /* 0x000fc40003f64270 */
[----:B------:R-:W-:Y:S02]  /*4c90*/  FMNMX.FTZ R43, R61, R62, !PT ;  /* 0x0000003e3d2b7209 */ /* 0x000fe40007810000 */
[----:B------:R-:W-:Y:S02]  /*4ca0*/  ISETP.GT.AND P2, PT, R78, 0x89, PT ;  /* 0x000000894e00780c */ /* 0x000fe40003f44270 */
[----:B0-----:R-:W-:Y:S01]  /*4cb0*/  FSEL R62, R46, -INF , P3 ;  /* 0xff8000002e3e7808 */ /* 0x001fe20001800000 */
[--C-:B------:R-:W-:Y:S01]  /*4cc0*/  FFMA.FTZ R46, R51, UR4, -R26.reuse ;  /* 0x00000004332e7c23 */ /* 0x100fe2000801081a */
[----:B------:R-:W-:Y:S01]  /*4cd0*/  FMNMX.FTZ R43, R60, R43, !PT ;  /* 0x0000002b3c2b7209 */ /* 0x000fe20007810000 */
[----:B------:R-:W-:Y:S01]  /*4ce0*/  MUFU.EX2 R49, R49 ;  /* 0x0000003100317308 */ /* 0x000fe20000000800 */
[----:B------:R-:W-:Y:S01]  /*4cf0*/  FSEL R52, R47, -INF , P2 ;  /* 0xff8000002f347808 */ /* 0x000fe20001000000 */
[----:B------:R-:W-:Y:S01]  /*4d00*/  FFMA.FTZ R47, R50, UR4, -R26 ;  /* 0x00000004322f7c23 */ /* 0x000fe2000801081a */
[----:B------:R-:W-:-:S04]  /*4d10*/  FMNMX.FTZ R43, R62, R43, !PT ;  /* 0x0000002b3e2b7209 */ /* 0x000fc80007810000 */
[----:B------:R-:W-:Y:S01]  /*4d20*/  FMNMX.FTZ R51, R52, R43, !PT ;  /* 0x0000002b34337209 */ /* 0x000fe20007810000 */
[--C-:B------:R-:W-:Y:S01]  /*4d30*/  FFMA.FTZ R43, R45, UR4, -R26.reuse ;  /* 0x000000042d2b7c23 */ /* 0x100fe2000801081a */
[----:B------:R-:W-:Y:S03]  /*4d40*/  MUFU.EX2 R56, R56 ;  /* 0x0000003800387308 */ /* 0x000fe60000000800 */
[----:B------:R-:W0:Y:S05]  /*4d50*/  SHFL.BFLY PT, R50, R51, 0x2, 0x1f ;  /* 0x0c401f0033327f89 */ /* 0x000e2a00000e0000 */
[----:B------:R-:W-:Y:S08]  /*4d60*/  MUFU.EX2 R58, R58 ;  /* 0x0000003a003a7308 */ /* 0x000ff00000000800 */
[----:B------:R-:W-:Y:S08]  /*4d70*/  MUFU.EX2 R53, R53 ;  /* 0x0000003500357308 */ /* 0x000ff00000000800 */
[----:B------:R-:W-:Y:S01]  /*4d80*/  MUFU.EX2 R42, R42 ;  /* 0x0000002a002a7308 */ /* 0x000fe20000000800 */
[----:B0-----:R-:W-:Y:S01]  /*4d90*/  FMNMX.FTZ R45, R51, R50, !PT ;  /* 0x00000032332d7209 */ /* 0x001fe20007810000 */
[--C-:B------:R-:W-:Y:S01]  /*4da0*/  FFMA.FTZ R50, R33, UR4, -R26.reuse ;  /* 0x0000000421327c23 */ /* 0x100fe2000801081a */
[--C-:B------:R-:W-:Y:S01]  /*4db0*/  FFMA.FTZ R33, R36, UR4, -R26.reuse ;  /* 0x0000000424217c23 */ /* 0x100fe2000801081a */
[----:B------:R-:W-:-:S02]  /*4dc0*/  FFMA.FTZ R36, R25, UR4, -R26 ;  /* 0x0000000419247c23 */ /* 0x000fc4000801081a */
[----:B------:R-:W0:Y:S02]  /*4dd0*/  SHFL.BFLY PT, R130, R45, 0x1, 0x1f ;  /* 0x0c201f002d827f89 */ /* 0x000e2400000e0000 */
[----:B------:R-:W-:Y:S08]  /*4de0*/  MUFU.EX2 R59, R59 ;  /* 0x0000003b003b7308 */ /* 0x000ff00000000800 */
[----:B------:R-:W-:Y:S08]  /*4df0*/  MUFU.EX2 R46, R46 ;  /* 0x0000002e002e7308 */ /* 0x000ff00000000800 */
[----:B------:R-:W-:Y:S01]  /*4e00*/  MUFU.EX2 R47, R47 ;  /* 0x0000002f002f7308 */ /* 0x000fe20000000800 */
[----:B0-----:R-:W-:Y:S01]  /*4e10*/  FMNMX.FTZ R130, R45, R130, !PT ;  /* 0x000000822d827209 */ /* 0x001fe20007810000 */
[----:B------:R-:W-:-:S06]  /*4e20*/  FFMA.FTZ R45, R24, UR4, -R26 ;  /* 0x00000004182d7c23 */ /* 0x000fcc000801081a */
[----:B------:R-:W-:Y:S01]  /*4e30*/  MUFU.EX2 R43, R43 ;  /* 0x0000002b002b7308 */ /* 0x000fe20000000800 */
[C---:B------:R-:W-:Y:S01]  /*4e40*/  FSETP.NEU.FTZ.AND P2, PT, R130.reuse, -INF , PT ;  /* 0xff8000008200780b */ /* 0x040fe20003f5d000 */
[----:B------:R-:W-:-:S05]  /*4e50*/  FMUL.FTZ R25, R130, UR4 ;  /* 0x0000000482197c20 */ /* 0x000fca0008410000 */
[----:B------:R-:W-:Y:S01]  /*4e60*/  FSEL R24, R25, RZ, P2 ;  /* 0x000000ff19187208 */ /* 0x000fe20001000000 */
[----:B------:R-:W-:Y:S01]  /*4e70*/  MUFU.EX2 R44, R44 ;  /* 0x0000002c002c7308 */ /* 0x000fe20000000800 */
        /* <DEDUP_REMOVED lines=12> */
[----:B------:R-:W-:Y:S01]  /*4f40*/  FFMA.FTZ R55, R75, UR4, -R24 ;  /* 0x000000044b377c23 */ /* 0x000fe20008010818 */
[----:B------:R1:W2:Y:S01]  /*4f50*/  MUFU.EX2 R81, R39 ;  /* 0x0000002700517308 */ /* 0x0002a20000000800 */
[----:B0-----:R-:W-:Y:S01]  /*4f60*/  @!P1 PRMT R4, RZ, 0x654, R0 ;  /* 0x00000654ff049816 */ /* 0x001fe20000000000 */
[--C-:B------:R-:W-:Y:S01]  /*4f70*/  FFMA.FTZ R72, R70, UR4, -R24.reuse ;  /* 0x0000000446487c23 */ /* 0x100fe20008010818 */
[--C-:B------:R-:W-:Y:S01]  /*4f80*/  FFMA.FTZ R70, R79, UR4, -R24.reuse ;  /* 0x000000044f467c23 */ /* 0x100fe20008010818 */
[--C-:B------:R-:W-:Y:S01]  /*4f90*/  FFMA.FTZ R75, R66, UR4, -R24.reuse ;  /* 0x00000004424b7c23 */ /* 0x100fe20008010818 */
[----:B------:R0:W-:Y:S01]  /*4fa0*/  @!P1 SYNCS.ARRIVE.TRANS64.RED.A1T0 RZ, [R4+URZ], RZ ;  /* 0x000000ff04ff99a7 */ /* 0x0001e2000810043f */
[--C-:B------:R-:W-:Y:S01]  /*4fb0*/  FFMA.FTZ R66, R85, UR4, -R24.reuse ;  /* 0x0000000455427c23 */ /* 0x100fe20008010818 */
[--C-:B------:R-:W-:Y:S01]  /*4fc0*/  FFMA.FTZ R84, R84, UR4, -R24.reuse ;  /* 0x0000000454547c23 */ /* 0x100fe20008010818 */
[----:B------:R3:W4:Y:S01]  /*4fd0*/  MUFU.EX2 R91, R5 ;  /* 0x00000005005b7308 */ /* 0x0007220000000800 */
[--C-:B-1----:R-:W-:Y:S01]  /*4fe0*/  FFMA.FTZ R39, R54, UR4, -R24.reuse ;  /* 0x0000000436277c23 */ /* 0x102fe20008010818 */
[--C-:B------:R-:W-:Y:S01]  /*4ff0*/  FFMA.FTZ R54, R73, UR4, -R24.reuse ;  /* 0x0000000449367c23 */ /* 0x100fe20008010818 */
[--C-:B------:R-:W-:Y:S01]  /*5000*/  FFMA.FTZ R73, R76, UR4, -R24.reuse ;  /* 0x000000044c497c23 */ /* 0x100fe20008010818 */
[--C-:B------:R-:W-:Y:S01]  /*5010*/  FFMA.FTZ R76, R77, UR4, -R24.reuse ;  /* 0x000000044d4c7c23 */ /* 0x100fe20008010818 */
[----:B0-----:R-:W-:Y:S01]  /*5020*/  F2FP.BF16.F32.PACK_AB R4, R30, R27 ;  /* 0x0000001b1e04723e */ /* 0x001fe200000010ff */
[--C-:B------:R-:W-:Y:S01]  /*5030*/  FFMA.FTZ R77, R87, UR4, -R24.reuse ;  /* 0x00000004574d7c23 */ /* 0x100fe20008010818 */
[--C-:B------:R-:W-:Y:S01]  /*5040*/  FFMA.FTZ R86, R86, UR4, -R24.reuse ;  /* 0x0000000456567c23 */ /* 0x100fe20008010818 */
[----:B------:R0:W1:Y:S01]  /*5050*/  MUFU.EX2 R94, R6 ;  /* 0x00000006005e7308 */ /* 0x0000620000000800 */
[----:B--2---:R-:W-:Y:S01]  /*5060*/  FADD.FTZ R8, R80, R81 ;  /* 0x0000005150087221 */ /* 0x004fe20000010000 */
[--C-:B---3--:R-:W-:Y:S01]  /*5070*/  FFMA.FTZ R5, R67, UR4, -R24.reuse ;  /* 0x0000000443057c23 */ /* 0x108fe20008010818 */
[--C-:B------:R-:W-:Y:S01]  /*5080*/  FFMA.FTZ R67, R69, UR4, -R24.reuse ;  /* 0x0000000445437c23 */ /* 0x100fe20008010818 */
[--C-:B------:R-:W-:Y:S01]  /*5090*/  FFMA.FTZ R88, R88, UR4, -R24.reuse ;  /* 0x0000000458587c23 */ /* 0x100fe20008010818 */
[--C-:B------:R-:W-:Y:S01]  /*50a0*/  FFMA.FTZ R90, R90, UR4, -R24.reuse ;  /* 0x000000045a5a7c23 */ /* 0x100fe20008010818 */
[--C-:B------:R-:W-:Y:S01]  /*50b0*/  FFMA.FTZ R89, R89, UR4, -R24.reuse ;  /* 0x0000000459597c23 */ /* 0x100fe20008010818 */
[----:B------:R-:W-:Y:S01]  /*50c0*/  FFMA.FTZ R92, R92, UR4, -R24 ;  /* 0x000000045c5c7c23 */ /* 0x000fe20008010818 */
[----:B------:R-:W2:Y:S01]  /*50d0*/  MUFU.EX2 R25, R25 ;  /* 0x0000001900197308 */ /* 0x000ea20000000800 */
[----:B0-----:R-:W-:Y:S01]  /*50e0*/  FADD.FTZ R6, R27, R30 ;  /* 0x0000001e1b067221 */ /* 0x001fe20000010000 */
[----:B----4-:R-:W-:Y:S01]  /*50f0*/  FADD.FTZ R9, R91, R8 ;  /* 0x000000085b097221 */ /* 0x010fe20000010000 */
[--C-:B------:R-:W-:Y:S01]  /*5100*/  FFMA.FTZ R30, R63, UR4, -R24.reuse ;  /* 0x000000043f1e7c23 */ /* 0x100fe20008010818 */
[----:B------:R-:W-:Y:S01]  /*5110*/  FFMA.FTZ R63, R83, UR4, -R24 ;  /* 0x00000004533f7c23 */ /* 0x000fe20008010818 */
[----:B------:R-:W-:Y:S01]  /*5120*/  FADD.FTZ R7, R31, R6 ;  /* 0x000000061f077221 */ /* 0x000fe20000010000 */
[----:B------:R-:W-:Y:S01]  /*5130*/  F2FP.BF16.F32.PACK_AB R6, R38, R31 ;  /* 0x0000001f2606723e */ /* 0x000fe200000010ff */
[--C-:B------:R-:W-:Y:S01]  /*5140*/  FFMA.FTZ R31, R64, UR4, -R24.reuse ;  /* 0x00000004401f7c23 */ /* 0x100fe20008010818 */
[----:B------:R-:W0:Y:S01]  /*5150*/  MUFU.EX2 R68, R68 ;  /* 0x0000004400447308 */ /* 0x000e220000000800 */
[----:B------:R-:W-:Y:S01]  /*5160*/  FADD.FTZ R11, R38, R7 ;  /* 0x00000007260b7221 */ /* 0x000fe20000010000 */
[----:B-1----:R-:W-:Y:S01]  /*5170*/  FADD.FTZ R8, R94, R9 ;  /* 0x000000095e087221 */ /* 0x002fe20000010000 */
[--C-:B------:R-:W-:Y:S01]  /*5180*/  FFMA.FTZ R38, R82, UR4, -R24.reuse ;  /* 0x0000000452267c23 */ /* 0x100fe20008010818 */
[--C-:B------:R-:W-:Y:S01]  /*5190*/  FFMA.FTZ R60, R60, UR4, -R24.reuse ;  /* 0x000000043c3c7c23 */ /* 0x100fe20008010818 */
[----:B------:R-:W-:Y:S01]  /*51a0*/  FADD.FTZ R64, R34, R11 ;  /* 0x0000000b22407221 */ /* 0x000fe20000010000 */
[--C-:B------:R-:W-:Y:S01]  /*51b0*/  FFMA.FTZ R62, R62, UR4, -R24.reuse ;  /* 0x000000043e3e7c23 */ /* 0x100fe20008010818 */
[----:B------:R-:W-:Y:S01]  /*51c0*/  FFMA.FTZ R52, R52, UR4, -R24 ;  /* 0x0000000434347c23 */ /* 0x000fe20008010818 */
[----:B------:R-:W1:Y:S01]  /*51d0*/  MUFU.EX2 R26, R26 ;  /* 0x0000001a001a7308 */ /* 0x000e620000000800 */
[----:B--2---:R-:W-:Y:S01]  /*51e0*/  FADD.FTZ R9, R25, R8 ;  /* 0x0000000819097221 */ /* 0x004fe20000010000 */
[----:B------:R-:W-:Y:S01]  /*51f0*/  FADD.FTZ R64, R3, R64 ;  /* 0x0000004003407221 */ /* 0x000fe20000010000 */
[----:B------:R-:W-:Y:S01]  /*5200*/  F2FP.BF16.F32.PACK_AB R7, R94, R91 ;  /* 0x0000005b5e07723e */ /* 0x000fe200000010ff */
[----:B------:R-:W-:-:S02]  /*5210*/  IMAD.MOV.U32 R69, RZ, RZ, R71 ;  /* 0x000000ffff457224 */ /* 0x000fc400078e0047 */
[----:B------:R-:W-:Y:S01]  /*5220*/  FADD.FTZ R11, R35, R64 ;  /* 0x00000040230b7221 */ /* 0x000fe20000010000 */
[----:B------:R-:W-:Y:S01]  /*5230*/  FFMA.FTZ R64, R61, UR4, -R24 ;  /* 0x000000043d407c23 */ /* 0x000fe20008010818 */
[----:B------:R-:W2:Y:S01]  /*5240*/  MUFU.EX2 R39, R39 ;  /* 0x0000002700277308 */ /* 0x000ea20000000800 */
[----:B0-----:R-:W-:Y:S01]  /*5250*/  FADD.FTZ R9, R68, R9 ;  /* 0x0000000944097221 */ /* 0x001fe20000010000 */
[C---:B------:R-:W-:Y:S01]  /*5260*/  FADD.FTZ R11, R10.reuse, R11 ;  /* 0x0000000b0a0b7221 */ /* 0x040fe20000010000 */
[----:B------:R-:W-:Y:S01]  /*5270*/  F2FP.BF16.F32.PACK_AB R10, R10, R35 ;  /* 0x000000230a0a723e */ /* 0x000fe200000010ff */
[----:B------:R-:W-:-:S04]  /*5280*/  IMAD.MOV.U32 R35, RZ, RZ, R71 ;  /* 0x000000ffff237224 */ /* 0x000fc800078e0047 */
[----:B------:R-:W0:Y:S01]  /*5290*/  MUFU.EX2 R51, R51 ;  /* 0x0000003300337308 */ /* 0x000e220000000800 */
[----:B-1----:R-:W-:-:S07]  /*52a0*/  FADD.FTZ R8, R26, R9 ;  /* 0x000000091a087221 */ /* 0x002fce0000010000 */
[----:B------:R-:W1:Y:S01]  /*52b0*/  MUFU.EX2 R78, R78 ;  /* 0x0000004e004e7308 */ /* 0x000e620000000800 */
[----:B--2---:R-:W-:-:S07]  /*52c0*/  FADD.FTZ R8, R39, R8 ;  /* 0x0000000827087221 */ /* 0x004fce0000010000 */
[----:B------:R-:W2:Y:S01]  /*52d0*/  MUFU.EX2 R54, R54 ;  /* 0x0000003600367308 */ /* 0x000ea20000000800 */
[----:B0-----:R-:W-:-:S07]  /*52e0*/  FADD.FTZ R9, R51, R8 ;  /* 0x0000000833097221 */ /* 0x001fce0000010000 */
[----:B------:R-:W0:Y:S01]  /*52f0*/  MUFU.EX2 R65, R65 ;  /* 0x0000004100417308 */ /* 0x000e220000000800 */
[----:B-1----:R-:W-:-:S07]  /*5300*/  FADD.FTZ R9, R78, R9 ;  /* 0x000000094e097221 */ /* 0x002fce0000010000 */
[----:B------:R1:W-:Y:S08]  /*5310*/  MUFU.EX2 R0, R5 ;  /* 0x0000000500007308 */ /* 0x0003f00000000800 */
[----:B------:R-:W3:Y:S01]  /*5320*/  MUFU.EX2 R55, R55 ;  /* 0x0000003700377308 */ /* 0x000ee20000000800 */
[----:B-1----:R-:W-:Y:S01]  /*5330*/  F2FP.BF16.F32.PACK_AB R5, R81, R80 ;  /* 0x000000505105723e */ /* 0x002fe200000010ff */
[----:B------:R-:W-:-:S04]  /*5340*/  FADD.FTZ R80, R12, R11 ;  /* 0x0000000b0c507221 */ /* 0x000fc80000010000 */
[----:B------:R-:W-:Y:S01]  /*5350*/  FADD.FTZ R11, R13, R80 ;  /* 0x000000500d0b7221 */ /* 0x000fe20000010000 */
[----:B--2---:R-:W-:Y:S01]  /*5360*/  FADD.FTZ R80, R54, R9 ;  /* 0x0000000936507221 */ /* 0x004fe20000010000 */
[----:B------:R-:W1:Y:S01]  /*5370*/  MUFU.EX2 R72, R72 ;  /* 0x0000004800487308 */ /* 0x000e620000000800 */
[----:B------:R2:W-:Y:S01]  /*5380*/  STSM.16.M88.4 [R2+0x24300], R4 ;  /* 0x0243000402007844 */ /* 0x0005e20000000200 */
[----:B------:R-:W-:Y:S01]  /*5390*/  FADD.FTZ R8, R14, R11 ;  /* 0x0000000b0e087221 */ /* 0x000fe20000010000 */
[----:B0-----:R-:W-:-:S03]  /*53a0*/  FADD.FTZ R80, R65, R80 ;  /* 0x0000005041507221 */ /* 0x001fc60000010000 */
[----:B------:R-:W-:Y:S01]  /*53b0*/  FADD.FTZ R9, R15, R8 ;  /* 0x000000080f097221 */ /* 0x000fe20000010000 */
[----:B------:R-:W-:Y:S01]  /*53c0*/  F2FP.BF16.F32.PACK_AB R8, R3, R34 ;  /* 0x000000220308723e */ /* 0x000fe200000010ff */
[----:B------:R-:W0:Y:S01]  /*53d0*/  MUFU.EX2 R73, R73 ;  /* 0x0000004900497308 */ /* 0x000e220000000800 */
[----:B---3--:R-:W-:Y:S01]  /*53e0*/  FADD.FTZ R3, R55, R80 ;  /* 0x0000005037037221 */ /* 0x008fe20000010000 */
[----:B------:R-:W-:Y:S01]  /*53f0*/  FADD.FTZ R24, R20, R9 ;  /* 0x0000000914187221 */ /* 0x000fe20000010000 */
[----:B------:R-:W-:Y:S02]  /*5400*/  F2FP.BF16.F32.PACK_AB R9, R68, R25 ;  /* 0x000000194409723e */ /* 0x000fe400000010ff */
[----:B------:R-:W-:Y:S01]  /*5410*/  MOV R68, R71 ;  /* 0x0000004700447202 */ /* 0x000fe20000000f00 */
[----:B------:R-:W-:Y:S02]  /*5420*/  FADD.FTZ R11, R21, R24 ;  /* 0x00000018150b7221 */ /* 0x000fe40000010000 */
[----:B------:R-:W3:Y:S01]  /*5430*/  MUFU.EX2 R76, R76 ;  /* 0x0000004c004c7308 */ /* 0x000ee20000000800 */
[----:B-1----:R-:W-:Y:S01]  /*5440*/  FADD.FTZ R24, R72, R3 ;  /* 0x0000000348187221 */ /* 0x002fe20000010000 */
[----:B--2---:R-:W-:Y:S01]  /*5450*/  FADD.FTZ R6, R48, R11 ;  /* 0x0000000b30067221 */ /* 0x004fe20000010000 */
[----:B------:R-:W-:-:S02]  /*5460*/  F2FP.BF16.F32.PACK_AB R4, R13, R12 ;  /* 0x0000000c0d04723e */ /* 0x000fc400000010ff */
[----:B------:R-:W-:Y:S01]  /*5470*/  F2FP.BF16.F32.PACK_AB R11, R39, R26 ;  /* 0x0000001a270b723e */ /* 0x000fe200000010ff */
[----:B------:R-:W-:Y:S01]  /*5480*/  FADD.FTZ R7, R49, R6 ;  /* 0x0000000631077221 */ /* 0x000fe20000010000 */
[----:B------:R-:W-:Y:S01]  /*5490*/  F2FP.BF16.F32.PACK_AB R6, R15, R14 ;  /* 0x0000000e0f06723e */ /* 0x000fe200000010ff */
[----:B------:R-:W1:Y:S01]  /*54a0*/  MUFU.EX2 R70, R70 ;  /* 0x0000004600467308 */ /* 0x000e620000000800 */
[----:B0-----:R-:W-:Y:S01]  /*54b0*/  FADD.FTZ R3, R73, R24 ;  /* 0x0000001849037221 */ /* 0x001fe20000010000 */
[----:B------:R-:W-:Y:S01]  /*54c0*/  FADD.FTZ R12, R56, R7 ;  /* 0x00000007380c7221 */ /* 0x000fe20000010000 */
[----:B------:R-:W-:Y:S01]  /*54d0*/  F2FP.BF16.F32.PACK_AB R5, R78, R51 ;  /* 0x000000334e05723e */ /* 0x000fe200000010ff */
[----:B------:R-:W-:Y:S01]  /*54e0*/  STSM.16.M88.4 [R2+0x25b00], R8 ;  /* 0x025b000802007844 */ /* 0x000fe20000000200 */
[----:B------:R-:W-:Y:S01]  /*54f0*/  F2FP.BF16.F32.PACK_AB R7, R65, R54 ;  /* 0x000000364107723e */ /* 0x000fe200000010ff */
[----:B------:R-:W-:Y:S01]  /*5500*/  FADD.FTZ R13, R57, R12 ;  /* 0x0000000c390d7221 */ /* 0x000fe20000010000 */
[----:B------:R-:W-:Y:S01]  /*5510*/  F2FP.BF16.F32.PACK_AB R12, R21, R20 ;  /* 0x00000014150c723e */ /* 0x000fe200000010ff */
[----:B------:R-:W0:Y:S01]  /*5520*/  MUFU.EX2 R75, R75 ;  /* 0x0000004b004b7308 */ /* 0x000e220000000800 */
[----:B---3--:R-:W-:Y:S01]  /*5530*/  FADD.FTZ R3, R76, R3 ;  /* 0x000000034c037221 */ /* 0x008fe20000010000 */
[----:B------:R-:W-:Y:S01]  /*5540*/  FADD.FTZ R20, R58, R13 ;  /* 0x0000000d3a147221 */ /* 0x000fe20000010000 */
[----:B------:R2:W-:Y:S01]  /*5550*/  STSM.16.M88.4 [R2+0x27300], R4 ;  /* 0x0273000402007844 */ /* 0x0005e20000000200 */
[----:B------:R-:W-:Y:S01]  /*5560*/  F2FP.BF16.F32.PACK_AB R13, R72, R55 ;  /* 0x00000037480d723e */ /* 0x000fe200000010ff */
[----:B------:R-:W-:-:S02]  /*5570*/  IMAD.MOV.U32 R65, RZ, RZ, R71 ;  /* 0x000000ffff417224 */ /* 0x000fc400078e0047 */
[C---:B------:R-:W-:Y:S01]  /*5580*/  FADD.FTZ R21, R53.reuse, R20 ;  /* 0x0000001435157221 */ /* 0x040fe20000010000 */
[----:B------:R-:W-:Y:S01]  /*5590*/  F2FP.BF16.F32.PACK_AB R26, R53, R58 ;  /* 0x0000003a351a723e */ /* 0x000fe200000010ff */
[----:B------:R-:W3:Y:S01]  /*55a0*/  MUFU.EX2 R66, R66 ;  /* 0x0000004200427308 */ /* 0x000ee20000000800 */
[----:B-1----:R-:W-:Y:S01]  /*55b0*/  FADD.FTZ R14, R70, R3 ;  /* 0x00000003460e7221 */ /* 0x002fe20000010000 */
[----:B------:R-:W-:Y:S01]  /*55c0*/  FADD.FTZ R20, R42, R21 ;  /* 0x000000152a147221 */ /* 0x000fe20000010000 */
[----:B------:R-:W-:Y:S01]  /*55d0*/  MOV R58, R71 ;  /* 0x00000047003a7202 */ /* 0x000fe20000000f00 */
[--C-:B------:R-:W-:Y:S02]  /*55e0*/  IMAD.MOV.U32 R55, RZ, RZ, R71.reuse ;  /* 0x000000ffff377224 */ /* 0x100fe400078e0047 */
[----:B------:R-:W-:Y:S01]  /*55f0*/  FADD.FTZ R21, R59, R20 ;  /* 0x000000143b157221 */ /* 0x000fe20000010000 */
[----:B------:R-:W-:Y:S01]  /*5600*/  IMAD.MOV.U32 R54, RZ, RZ, R71 ;  /* 0x000000ffff367224 */ /* 0x000fe200078e0047 */
[----:B------:R-:W1:Y:S01]  /*5610*/  MUFU.EX2 R77, R77 ;  /* 0x0000004d004d7308 */ /* 0x000e620000000800 */
[----:B0-----:R-:W-:Y:S01]  /*5620*/  FADD.FTZ R15, R75, R14 ;  /* 0x0000000e4b0f7221 */ /* 0x001fe20000010000 */
[----:B------:R-:W-:Y:S01]  /*5630*/  FADD.FTZ R20, R46, R21 ;  /* 0x000000152e147221 */ /* 0x000fe20000010000 */
[----:B------:R-:W-:Y:S01]  /*5640*/  F2FP.BF16.F32.PACK_AB R14, R49, R48 ;  /* 0x00000030310e723e */ /* 0x000fe200000010ff */
[--C-:B------:R-:W-:Y:S01]  /*5650*/  IMAD.MOV.U32 R53, RZ, RZ, R71.reuse ;  /* 0x000000ffff357224 */ /* 0x100fe200078e0047 */
[----:B--2---:R-:W-:Y:S01]  /*5660*/  F2FP.BF16.F32.PACK_AB R4, R59, R42 ;  /* 0x0000002a3b04723e */ /* 0x004fe200000010ff */
[----:B------:R-:W-:Y:S01]  /*5670*/  FADD.FTZ R20, R47, R20 ;  /* 0x000000142f147221 */ /* 0x000fe20000010000 */
[----:B------:R-:W-:Y:S01]  /*5680*/  IMAD.MOV.U32 R59, RZ, RZ, R71 ;  /* 0x000000ffff3b7224 */ /* 0x000fe200078e0047 */
[----:B------:R-:W0:Y:S01]  /*5690*/  MUFU.EX2 R67, R67 ;  /* 0x0000004300437308 */ /* 0x000e220000000800 */
[----:B---3--:R-:W-:Y:S01]  /*56a0*/  FADD.FTZ R24, R66, R15 ;  /* 0x0000000f42187221 */ /* 0x008fe20000010000 */
[----:B------:R-:W-:Y:S01]  /*56b0*/  FADD.FTZ R7, R43, R20 ;  /* 0x000000142b077221 */ /* 0x000fe20000010000 */
[----:B------:R-:W-:Y:S01]  /*56c0*/  F2FP.BF16.F32.PACK_AB R15, R76, R73 ;  /* 0x000000494c0f723e */ /* 0x000fe200000010ff */
[----:B------:R-:W-:Y:S01]  /*56d0*/  IMAD.MOV.U32 R51, RZ, RZ, R71 ;  /* 0x000000ffff337224 */ /* 0x000fe200078e0047 */
[----:B------:R-:W-:Y:S01]  /*56e0*/  MOV R48, R71 ;  /* 0x0000004700307202 */ /* 0x000fe20000000f00 */
[----:B------:R-:W-:Y:S01]  /*56f0*/  FADD.FTZ R8, R44, R7 ;  /* 0x000000072c087221 */ /* 0x000fe20000010000 */
[--C-:B------:R-:W-:Y:S01]  /*5700*/  IMAD.MOV.U32 R49, RZ, RZ, R71.reuse ;  /* 0x000000ffff317224 */ /* 0x100fe200078e0047 */
[----:B------:R-:W2:Y:S01]  /*5710*/  MUFU.EX2 R30, R30 ;  /* 0x0000001e001e7308 */ /* 0x000ea20000000800 */
[C---:B-1----:R-:W-:Y:S01]  /*5720*/  FADD.FTZ R25, R77.reuse, R24 ;  /* 0x000000184d197221 */ /* 0x042fe20000010000 */
[----:B------:R-:W-:Y:S01]  /*5730*/  STSM.16.M88.4 [R2+0x28b00], R12 ;  /* 0x028b000c02007844 */ /* 0x000fe20000000200 */
[----:B------:R-:W-:Y:S01]  /*5740*/  F2FP.BF16.F32.PACK_AB R27, R77, R66 ;  /* 0x000000424d1b723e */ /* 0x000fe200000010ff */
[----:B------:R-:W-:-:S02]  /*5750*/  IMAD.MOV.U32 R66, RZ, RZ, R71 ;  /* 0x000000ffff427224 */ /* 0x000fc400078e0047 */
[----:B------:R-:W-:Y:S01]  /*5760*/  FADD.FTZ R24, R0, R25 ;  /* 0x0000001900187221 */ /* 0x000fe20000010000 */
[--C-:B------:R-:W-:Y:S01]  /*5770*/  IMAD.MOV.U32 R42, RZ, RZ, R71.reuse ;  /* 0x000000ffff2a7224 */ /* 0x100fe200078e0047 */
[----:B------:R-:W1:Y:S02]  /*5780*/  MUFU.EX2 R31, R31 ;  /* 0x0000001f001f7308 */ /* 0x000e640000000800 */
[----:B0-----:R-:W-:Y:S01]  /*5790*/  FADD.FTZ R25, R67, R24 ;  /* 0x0000001843197221 */ /* 0x001fe20000010000 */
[----:B------:R-:W-:Y:S01]  /*57a0*/  F2FP.BF16.F32.PACK_AB R24, R57, R56 ;  /* 0x000000383918723e */ /* 0x000fe200000010ff */
[--C-:B------:R-:W-:Y:S02]  /*57b0*/  IMAD.MOV.U32 R57, RZ, RZ, R71.reuse ;  /* 0x000000ffff397224 */ /* 0x100fe400078e0047 */
[--C-:B------:R-:W-:Y:S02]  /*57c0*/  IMAD.MOV.U32 R56, RZ, RZ, R71.reuse ;  /* 0x000000ffff387224 */ /* 0x100fe400078e0047 */
[----:B------:R-:W-:Y:S01]  /*57d0*/  IMAD.MOV.U32 R39, RZ, RZ, R71 ;  /* 0x000000ffff277224 */ /* 0x000fe200078e0047 */
[----:B------:R-:W0:Y:S01]  /*57e0*/  MUFU.EX2 R38, R38 ;  /* 0x0000002600267308 */ /* 0x000e220000000800 */
[----:B--2---:R-:W-:Y:S01]  /*57f0*/  FADD.FTZ R34, R30, R25 ;  /* 0x000000191e227221 */ /* 0x004fe20000010000 */
[----:B------:R-:W-:Y:S01]  /*5800*/  F2FP.BF16.F32.PACK_AB R25, R75, R70 ;  /* 0x000000464b19723e */ /* 0x000fe200000010ff */
[----:B------:R-:W-:-:S04]  /*5810*/  IMAD.MOV.U32 R70, RZ, RZ, R71 ;  /* 0x000000ffff467224 */ /* 0x000fc800078e0047 */
[----:B------:R2:W-:Y:S01]  /*5820*/  STSM.16.M88.4 [R2+0x2a300], R24 ;  /* 0x02a3001802007844 */ /* 0x0005e20000000200 */
[----:B------:R-:W3:Y:S01]  /*5830*/  MUFU.EX2 R61, R84 ;  /* 0x00000054003d7308 */ /* 0x000ee20000000800 */
[C---:B-1----:R-:W-:Y:S01]  /*5840*/  FADD.FTZ R5, R31.reuse, R34 ;  /* 0x000000221f057221 */ /* 0x042fe20000010000 */
[----:B------:R-:W-:Y:S01]  /*5850*/  F2FP.BF16.F32.PACK_AB R7, R31, R30 ;  /* 0x0000001e1f07723e */ /* 0x000fe200000010ff */
[----:B------:R-:W-:-:S05]  /*5860*/  IMAD.MOV.U32 R34, RZ, RZ, R71 ;  /* 0x000000ffff227224 */ /* 0x000fca00078e0047 */
[----:B------:R-:W1:Y:S01]  /*5870*/  MUFU.EX2 R41, R41 ;  /* 0x0000002900297308 */ /* 0x000e620000000800 */
[----:B0-----:R-:W-:Y:S01]  /*5880*/  FADD.FTZ R6, R38, R5 ;  /* 0x0000000526067221 */ /* 0x001fe20000010000 */
[----:B------:R-:W-:Y:S01]  /*5890*/  F2FP.BF16.F32.PACK_AB R5, R67, R0 ;  /* 0x000000004305723e */ /* 0x000fe200000010ff */
[--C-:B------:R-:W-:Y:S02]  /*58a0*/  IMAD.MOV.U32 R67, RZ, RZ, R71.reuse ;  /* 0x000000ffff437224 */ /* 0x100fe400078e0047 */
[----:B--2---:R-:W-:-:S03]  /*58b0*/  IMAD.MOV.U32 R27, RZ, RZ, R71 ;  /* 0x000000ffff1b7224 */ /* 0x004fc600078e0047 */
[----:B------:R-:W0:Y:S01]  /*58c0*/  MUFU.EX2 R63, R63 ;  /* 0x0000003f003f7308 */ /* 0x000e220000000800 */
[----:B---3--:R-:W-:Y:S01]  /*58d0*/  FADD.FTZ R0, R61, R6 ;  /* 0x000000063d007221 */ /* 0x008fe20000010000 */
[----:B------:R-:W-:Y:S01]  /*58e0*/  F2FP.BF16.F32.PACK_AB R6, R47, R46 ;  /* 0x0000002e2f06723e */ /* 0x000fe200000010ff */
[--C-:B------:R-:W-:Y:S02]  /*58f0*/  IMAD.MOV.U32 R47, RZ, RZ, R71.reuse ;  /* 0x000000ffff2f7224 */ /* 0x100fe400078e0047 */
[--C-:B------:R-:W-:Y:S02]  /*5900*/  IMAD.MOV.U32 R46, RZ, RZ, R71.reuse ;  /* 0x000000ffff2e7224 */ /* 0x100fe400078e0047 */
[----:B------:R2:W-:Y:S01]  /*5910*/  STSM.16.M88.4 [R2+0x2bb00], R4 ;  /* 0x02bb000402007844 */ /* 0x0005e20000000200 */
[----:B------:R-:W3:Y:S01]  /*5920*/  MUFU.EX2 R40, R40 ;  /* 0x0000002800287308 */ /* 0x000ee20000000800 */
[----:B-1----:R-:W-:Y:S01]  /*5930*/  FADD.FTZ R9, R41, R8 ;  /* 0x0000000829097221 */ /* 0x002fe20000010000 */
[----:B------:R-:W-:Y:S01]  /*5940*/  F2FP.BF16.F32.PACK_AB R8, R44, R43 ;  /* 0x0000002b2c08723e */ /* 0x000fe200000010ff */
[----:B------:R-:W-:-:S02]  /*5950*/  IMAD.MOV.U32 R44, RZ, RZ, R71 ;  /* 0x000000ffff2c7224 */ /* 0x000fc400078e0047 */
[--C-:B------:R-:W-:Y:S02]  /*5960*/  IMAD.MOV.U32 R43, RZ, RZ, R71.reuse ;  /* 0x000000ffff2b7224 */ /* 0x100fe400078e0047 */
[--C-:B------:R-:W-:Y:S01]  /*5970*/  IMAD.MOV.U32 R26, RZ, RZ, R71.reuse ;  /* 0x000000ffff1a7224 */ /* 0x100fe200078e0047 */
[----:B------:R-:W1:Y:S01]  /*5980*/  MUFU.EX2 R86, R86 ;  /* 0x0000005600567308 */ /* 0x000e620000000800 */
[----:B0-----:R-:W-:Y:S01]  /*5990*/  FADD.FTZ R11, R63, R0 ;  /* 0x000000003f0b7221 */ /* 0x001fe20000010000 */
[----:B------:R-:W-:-:S06]  /*59a0*/  IMAD.MOV.U32 R24, RZ, RZ, R71 ;  /* 0x000000ffff187224 */ /* 0x000fcc00078e0047 */
[----:B------:R-:W0:Y:S01]  /*59b0*/  MUFU.EX2 R37, R37 ;  /* 0x0000002500257308 */ /* 0x000e220000000800 */
[----:B---3--:R-:W-:-:S07]  /*59c0*/  FADD.FTZ R0, R40, R9 ;  /* 0x0000000928007221 */ /* 0x008fce0000010000 */
[----:B------:R-:W3:Y:S01]  /*59d0*/  MUFU.EX2 R88, R88 ;  /* 0x0000005800587308 */ /* 0x000ee20000000800 */
[----:B-1----:R-:W-:-:S07]  /*59e0*/  FADD.FTZ R11, R86, R11 ;  /* 0x0000000b560b7221 */ /* 0x002fce0000010000 */
[----:B------:R-:W1:Y:S01]  /*59f0*/  MUFU.EX2 R50, R50 ;  /* 0x0000003200327308 */ /* 0x000e620000000800 */
[----:B0-----:R-:W-:-:S07]  /*5a00*/  FADD.FTZ R9, R37, R0 ;  /* 0x0000000025097221 */ /* 0x001fce0000010000 */
[----:B------:R-:W0:Y:S01]  /*5a10*/  MUFU.EX2 R3, R90 ;  /* 0x0000005a00037308 */ /* 0x000e220000000800 */
[----:B---3--:R-:W-:Y:S01]  /*5a20*/  FADD.FTZ R0, R88, R11 ;  /* 0x0000000b58007221 */ /* 0x008fe20000010000 */
[----:B------:R-:W-:Y:S01]  /*5a30*/  F2FP.BF16.F32.PACK_AB R11, R86, R63 ;  /* 0x0000003f560b723e */ /* 0x000fe200000010ff */
[----:B------:R-:W-:-:S05]  /*5a40*/  IMAD.MOV.U32 R63, RZ, RZ, R71 ;  /* 0x000000ffff3f7224 */ /* 0x000fca00078e0047 */
[----:B------:R-:W3:Y:S01]  /*5a50*/  MUFU.EX2 R33, R33 ;  /* 0x0000002100217308 */ /* 0x000ee20000000800 */
[C---:B-1----:R-:W-:Y:S01]  /*5a60*/  FADD.FTZ R10, R50.reuse, R9 ;  /* 0x00000009320a7221 */ /* 0x042fe20000010000 */
[----:B------:R-:W-:Y:S01]  /*5a70*/  F2FP.BF16.F32.PACK_AB R9, R61, R38 ;  /* 0x000000263d09723e */ /* 0x000fe200000010ff */
[--C-:B------:R-:W-:Y:S01]  /*5a80*/  IMAD.MOV.U32 R61, RZ, RZ, R71.reuse ;  /* 0x000000ffff3d7224 */ /* 0x100fe200078e0047 */
[----:B--2---:R-:W-:Y:S01]  /*5a90*/  F2FP.BF16.F32.PACK_AB R4, R50, R37 ;  /* 0x000000253204723e */ /* 0x004fe200000010ff */
[--C-:B------:R-:W-:Y:S01]  /*5aa0*/  IMAD.MOV.U32 R50, RZ, RZ, R71.reuse ;  /* 0x000000ffff327224 */ /* 0x100fe200078e0047 */
[----:B------:R-:W-:Y:S01]  /*5ab0*/  MOV R38, R71 ;  /* 0x0000004700267202 */ /* 0x000fe20000000f00 */
[----:B------:R-:W-:Y:S01]  /*5ac0*/  IMAD.MOV.U32 R37, RZ, RZ, R71 ;  /* 0x000000ffff257224 */ /* 0x000fe200078e0047 */
[----:B------:R-:W1:Y:S01]  /*5ad0*/  MUFU.EX2 R89, R89 ;  /* 0x0000005900597308 */ /* 0x000e620000000800 */
[C---:B0-----:R-:W-:Y:S01]  /*5ae0*/  FADD.FTZ R0, R3.reuse, R0 ;  /* 0x0000000003007221 */ /* 0x041fe20000010000 */
[----:B------:R-:W-:-:S06]  /*5af0*/  F2FP.BF16.F32.PACK_AB R5, R3, R88 ;  /* 0x000000580305723e */ /* 0x000fcc00000010ff */
[----:B------:R-:W0:Y:S01]  /*5b00*/  MUFU.EX2 R32, R32 ;  /* 0x0000002000207308 */ /* 0x000e220000000800 */
[----:B---3--:R-:W-:Y:S01]  /*5b10*/  FADD.FTZ R21, R33, R10 ;  /* 0x0000000a21157221 */ /* 0x008fe20000010000 */
[----:B------:R-:W-:Y:S01]  /*5b20*/  F2FP.BF16.F32.PACK_AB R10, R40, R41 ;  /* 0x00000029280a723e */ /* 0x000fe200000010ff */
[--C-:B------:R-:W-:Y:S02]  /*5b30*/  IMAD.MOV.U32 R41, RZ, RZ, R71.reuse ;  /* 0x000000ffff297224 */ /* 0x100fe400078e0047 */
[----:B------:R-:W-:Y:S02]  /*5b40*/  IMAD.MOV.U32 R40, RZ, RZ, R71 ;  /* 0x000000ffff287224 */ /* 0x000fe400078e0047 */
[----:B------:R-:W-:Y:S01]  /*5b50*/  STSM.16.M88.4 [R2+0x2d300], R8 ;  /* 0x02d3000802007844 */ /* 0x000fe20000000200 */
[----:B------:R-:W2:Y:S01]  /*5b60*/  MUFU.EX2 R29, R29 ;  /* 0x0000001d001d7308 */ /* 0x000ea20000000800 */
[----:B-1----:R-:W-:-:S07]  /*5b70*/  FADD.FTZ R25, R89, R0 ;  /* 0x0000000059197221 */ /* 0x002fce0000010000 */
[----:B------:R-:W1:Y:S01]  /*5b80*/  MUFU.EX2 R28, R28 ;  /* 0x0000001c001c7308 */ /* 0x000e620000000800 */
[C---:B0-----:R-:W-:Y:S01]  /*5b90*/  FADD.FTZ R0, R32.reuse, R21 ;  /* 0x0000001520007221 */ /* 0x041fe20000010000 */
[----:B------:R-:W-:Y:S01]  /*5ba0*/  F2FP.BF16.F32.PACK_AB R6, R32, R33 ;  /* 0x000000212006723e */ /* 0x000fe200000010ff */
[--C-:B------:R-:W-:Y:S02]  /*5bb0*/  IMAD.MOV.U32 R33, RZ, RZ, R71.reuse ;  /* 0x000000ffff217224 */ /* 0x100fe400078e0047 */
[----:B------:R-:W-:-:S03]  /*5bc0*/  IMAD.MOV.U32 R32, RZ, RZ, R71 ;  /* 0x000000ffff207224 */ /* 0x000fc600078e0047 */
[----:B------:R-:W0:Y:S01]  /*5bd0*/  MUFU.EX2 R92, R92 ;  /* 0x0000005c005c7308 */ /* 0x000e220000000800 */
[----:B--2---:R-:W-:-:S07]  /*5be0*/  FADD.FTZ R3, R29, R0 ;  /* 0x000000001d037221 */ /* 0x004fce0000010000 */
[----:B------:R-:W-:Y:S01]  /*5bf0*/  MUFU.EX2 R36, R36 ;  /* 0x0000002400247308 */ /* 0x000fe20000000800 */
[C---:B-1----:R-:W-:Y:S01]  /*5c00*/  FADD.FTZ R3, R28.reuse, R3 ;  /* 0x000000031c037221 */ /* 0x042fe20000010000 */
[----:B------:R-:W-:-:S06]  /*5c10*/  F2FP.BF16.F32.PACK_AB R28, R28, R29 ;  /* 0x0000001d1c1c723e */ /* 0x000fcc00000010ff */
[----:B------:R-:W1:Y:S01]  /*5c20*/  MUFU.EX2 R45, R45 ;  /* 0x0000002d002d7308 */ /* 0x000e620000000800 */
[C---:B0-----:R-:W-:Y:S01]  /*5c30*/  F2FP.BF16.F32.PACK_AB R7, R92.reuse, R89 ;  /* 0x000000595c07723e */ /* 0x041fe200000010ff */
[----:B------:R-:W-:-:S04]  /*5c40*/  FADD.FTZ R25, R92, R25 ;  /* 0x000000195c197221 */ /* 0x000fc80000010000 */
[----:B------:R0:W-:Y:S02]  /*5c50*/  STSM.16.M88.4 [R2+0x2eb00], R4 ;  /* 0x02eb000402007844 */ /* 0x0001e40000000200 */
[----:B------:R-:W2:Y:S08]  /*5c60*/  MUFU.EX2 R64, R64 ;  /* 0x0000004000407308 */ /* 0x000eb00000000800 */
[----:B------:R3:W4:Y:S01]  /*5c70*/  MUFU.EX2 R13, R60 ;  /* 0x0000003c000d7308 */ /* 0x0007220000000800 */
[----:B-1----:R-:W-:Y:S01]  /*5c80*/  F2FP.BF16.F32.PACK_AB R30, R45, R36 ;  /* 0x000000242d1e723e */ /* 0x002fe200000010ff */
[----:B------:R-:W-:Y:S01]  /*5c90*/  FADD.FTZ R36, R36, R3 ;  /* 0x0000000324247221 */ /* 0x000fe20000010000 */
[----:B0-----:R-:W-:-:S03]  /*5ca0*/  IMAD.U32 R5, RZ, RZ, UR7 ;  /* 0x00000007ff057e24 */ /* 0x001fc6000f8e00ff */
[----:B------:R-:W-:Y:S02]  /*5cb0*/  FADD.FTZ R3, R45, R36 ;  /* 0x000000242d037221 */ /* 0x000fe40000010000 */
[----:B------:R-:W0:Y:S01]  /*5cc0*/  MUFU.EX2 R62, R62 ;  /* 0x0000003e003e7308 */ /* 0x000e220000000800 */
[----:B--2---:R-:W-:Y:S01]  /*5cd0*/  FADD.FTZ R0, R64, R25 ;  /* 0x0000001940007221 */ /* 0x004fe20000010000 */
[--C-:B---3--:R-:W-:Y:S02]  /*5ce0*/  IMAD.MOV.U32 R60, RZ, RZ, R71.reuse ;  /* 0x000000ffff3c7224 */ /* 0x108fe400078e0047 */
[--C-:B------:R-:W-:Y:S02]  /*5cf0*/  IMAD.MOV.U32 R45, RZ, RZ, R71.reuse ;  /* 0x000000ffff2d7224 */ /* 0x100fe400078e0047 */
[--C-:B------:R-:W-:Y:S02]  /*5d00*/  IMAD.MOV.U32 R36, RZ, RZ, R71.reuse ;  /* 0x000000ffff247224 */ /* 0x100fe400078e0047 */
[----:B------:R1:W2:Y:S01]  /*5d10*/  MUFU.EX2 R15, R52 ;  /* 0x00000034000f7308 */ /* 0x0002a20000000800 */
[C---:B----4-:R-:W-:Y:S01]  /*5d20*/  F2FP.BF16.F32.PACK_AB R29, R13.reuse, R64 ;  /* 0x000000400d1d723e */ /* 0x050fe200000010ff */
[----:B------:R-:W-:Y:S01]  /*5d30*/  FADD.FTZ R21, R13, R0 ;  /* 0x000000000d157221 */ /* 0x000fe20000010000 */
[----:B------:R-:W-:-:S02]  /*5d40*/  IMAD.MOV.U32 R64, RZ, RZ, R71 ;  /* 0x000000ffff407224 */ /* 0x000fc400078e0047 */
[----:B------:R-:W-:Y:S02]  /*5d50*/  IMAD.MOV.U32 R25, RZ, RZ, R71 ;  /* 0x000000ffff197224 */ /* 0x000fe400078e0047 */
[----:B0-----:R-:W-:Y:S01]  /*5d60*/  FADD.FTZ R0, R62, R21 ;  /* 0x000000153e007221 */ /* 0x001fe20000010000 */
[--C-:B-1----:R-:W-:Y:S01]  /*5d70*/  IMAD.MOV.U32 R52, RZ, RZ, R71.reuse ;  /* 0x000000ffff347224 */ /* 0x102fe200078e0047 */
[C---:B--2---:R-:W-:Y:S02]  /*5d80*/  F2FP.BF16.F32.PACK_AB R31, R15.reuse, R62 ;  /* 0x0000003e0f1f723e */ /* 0x044fe400000010ff */
[----:B------:R-:W-:Y:S01]  /*5d90*/  FADD.FTZ R0, R15, R0 ;  /* 0x000000000f007221 */ /* 0x000fe20000010000 */
[--C-:B------:R-:W-:Y:S02]  /*5da0*/  IMAD.MOV.U32 R62, RZ, RZ, R71.reuse ;  /* 0x000000ffff3e7224 */ /* 0x100fe400078e0047 */
[----:B------:R0:W-:Y:S01]  /*5db0*/  STSM.16.M88.4 [R2+0x30300], R28 ;  /* 0x0303001c02007844 */ /* 0x0001e20000000200 */
[----:B------:R1:W-:Y:S06]  /*5dc0*/  MEMBAR.ALL.CTA ;  /* 0x0000000000007992 */ /* 0x0003ec0000008000 */
[----:B-1----:R-:W1:Y:S01]  /*5dd0*/  FENCE.VIEW.ASYNC.S ;  /* 0x00000000000073c6 */ /* 0x002e620000000000 */
[--C-:B0-----:R-:W-:Y:S01]  /*5de0*/  IMAD.MOV.U32 R31, RZ, RZ, R71.reuse ;  /* 0x000000ffff1f7224 */ /* 0x101fe200078e0047 */
[----:B------:R-:W-:Y:S01]  /*5df0*/  MOV R29, R71 ;  /* 0x00000047001d7202 */ /* 0x000fe20000000f00 */
[----:B------:R-:W-:-:S02]  /*5e00*/  IMAD.MOV.U32 R30, RZ, RZ, R71 ;  /* 0x000000ffff1e7224 */ /* 0x000fc400078e0047 */
[----:B------:R-:W-:Y:S01]  /*5e10*/  IMAD.MOV.U32 R28, RZ, RZ, R71 ;  /* 0x000000ffff1c7224 */ /* 0x000fe200078e0047 */
[----:B-1----:R-:W-:Y:S01]  /*5e20*/  NOP ;  /* 0x0000000000007918 */ /* 0x002fe20000000000 */
[----:B------:R-:W-:Y:S05]  /*5e30*/  @!P2 BRA `(.L_x_9926) ;  /* 0x0000004c0010a947 */ /* 0x000fea0003800000 */
        /* <DEDUP_REMOVED lines=26> */
[----:B------:R-:W-:Y:S01]  /*5fe0*/  UMOV UR39, UR60 ;  /* 0x0000003c00277c82 */ /* 0x000fe20008000000 */
[----:B------:R-:W-:Y:S01]  /*5ff0*/  UMOV UR7, UR36 ;  /* 0x0000002400077c82 */ /* 0x000fe20008000000 */
[----:B------:R-:W-:-:S05]  /*6000*/  ULDC UR5, c[0x0][0x9d8] ;  /* 0x0002760000057ab9 */ /* 0x000fca0000000800 */
.L_x_9935:
[----:B------:R-:W-:Y:S01]  /*6010*/  R2UR UR4, R16 ;  /* 0x00000000100472ca */ /* 0x000fe200000e0000 */
[----:B------:R-:W-:-:S04]  /*6020*/  UIADD3 UR36, UR7, 0x1, URZ ;  /* 0x0000000107247890 */ /* 0x000fc8000fffe03f */
[----:B------:R-:W-:-:S04]  /*6030*/  UISETP.NE.AND UP0, UPT, UR36, 0x2, UPT ;  /* 0x000000022400788c */ /* 0x000fc8000bf05270 */
[----:B------:R-:W-:Y:S02]  /*6040*/  USEL UR60, URZ, 0x1, UP0 ;  /* 0x000000013f3c7887 */ /* 0x000fe40008000000 */
[----:B------:R-:W-:Y:S02]  /*6050*/  USEL UR36, UR36, URZ, UP0 ;  /* 0x0000003f24247287 */ /* 0x000fe40008000000 */
[----:B------:R-:W-:Y:S01]  /*6060*/  ISETP.NE.AND P3, PT, RZ, UR4, PT ;  /* 0x00000004ff007c0c */ /* 0x000fe2000bf65270 */
[----:B------:R-:W-:-:S12]  /*6070*/  ULOP3.LUT UR60, UR39, UR60, URZ, 0x3c, !UPT ;  /* 0x0000003c273c7292 */ /* 0x000fd8000f8e3c3f */
[----:B-1----:R-:W-:Y:S05]  /*6080*/  @P3 BRA `(.L_x_9927) ;  /* 0x00000000002c3947 */ /* 0x002fea0003800000 */
[----:B------:R-:W-:Y:S05]  /*6090*/  @!P0 BRA `(.L_x_9928) ;  /* 0x0000000000048947 */ /* 0x000fea0003800000 */
[----:B------:R-:W-:Y:S01]  /*60a0*/  BPT.TRAP 0x1 ;  /* 0x000000040000795c */ /* 0x000fe20000300000 */
.L_x_9928:
[----:B------:R-:W-:Y:S01]  /*60b0*/  ULEA UR4, UR36, UR37, 0x3 ;  /* 0x0000002524047291 */ /* 0x000fe2000f8e183f */
[----:B------:R-:W-:-:S05]  /*60c0*/  IMAD.U32 R7, RZ, RZ, UR60 ;  /* 0x0000003cff077e24 */ /* 0x000fca000f8e00ff */
[----:B------:R-:W-:-:S04]  /*60d0*/  SHF.L.U32 R7, R7, 0x1f, RZ ;  /* 0x0000001f07077819 */ /* 0x000fc800000006ff */
[----:B------:R0:W1:Y:S01]  /*60e0*/  SYNCS.PHASECHK.TRANS64.TRYWAIT P2, [UR4+0x31c30], R7 ;  /* 0x031c3007ff0075a7 */ /* 0x0000620008040144 */
[----:B------:R-:W-:Y:S05]  /*60f0*/  @!P0 BRA `(.L_x_9929) ;  /* 0x0000000000048947 */ /* 0x000fea0003800000 */
[----:B------:R-:W-:Y:S01]  /*6100*/  BPT.TRAP 0x1 ;  /* 0x000000040000795c */ /* 0x000fe20000300000 */
.L_x_9929:
[----:B-1----:R-:W-:Y:S05]  /*6110*/  @P2 BRA `(.L_x_9927) ;  /* 0x0000000000082947 */ /* 0x002fea0003800000 */
[----:B------:R-:W1:Y:S02]  /*6120*/  SYNCS.PHASECHK.TRANS64.TRYWAIT P2, [UR4+0x31c30], R7 ;  /* 0x031c3007ff0075a7 */ /* 0x000e640008040144 */
[----:B-1----:R-:W-:Y:S05]  /*6130*/  @!P2 BRA `(.L_x_9930) ;  /* 0x000000fc000ca947 */ /* 0x002fea0003800000 */
.L_x_9927:
[----:B-1----:R-:W1:Y:S01]  /*6140*/  S2R R8, SR_TID.X ;  /* 0x0000000000087919 */ /* 0x002e620000002100 */
        /* <DEDUP_REMOVED lines=24> */
[----:B-1----:R-:W-:Y:S01]  /*62d0*/  SHF.R.U32.HI R8, RZ, 0x7, R8 ;  /* 0x00000007ff087819 */ /* 0x002fe20000011608 */
[----:B------:R-:W-:Y:S01]  /*62e0*/  UMOV UR56, UR28 ;  /* 0x0000001c00387c82 */ /* 0x000fe20008000000 */
[----:B------:R-:W-:Y:S01]  /*62f0*/  UMOV UR57, UR29 ;  /* 0x0000001d00397c82 */ /* 0x000fe20008000000 */
[----:B------:R-:W-:Y:S01]  /*6300*/  UMOV UR59, 0x80000020 ;  /* 0x80000020003b7882 */ /* 0x000fe20000000000 */
[----:B------:R-:W-:Y:S01]  /*6310*/  UIADD3 UR10, UR4, 0x200, URZ ;  /* 0x00000200040a7890 */ /* 0x000fe2000fffe03f */
[----:B0-----:R-:W-:Y:S01]  /*6320*/  VIADD R7, R8, 0x8 ;  /* 0x0000000808077836 */ /* 0x001fe20000000000 */
        /* <DEDUP_REMOVED lines=325> */
.L_x_9932:
[----:B------:R-:W-:Y:S01]  /*7780*/  ULEA UR4, UR7, UR37, 0x3 ;  /* 0x0000002507047291 */ /* 0x000fe2000f8e183f */
[----:B------:R-:W-:-:S04]  /*7790*/  MOV R7, UR39 ;  /* 0x0000002700077c02 */ /* 0x000fc80008000f00 */
[----:B------:R-:W-:-:S04]  /*77a0*/  SHF.L.U32 R7, R7, 0x1f, RZ ;  /* 0x0000001f07077819 */ /* 0x000fc800000006ff */
[----:B------:R0:W1:Y:S01]  /*77b0*/  SYNCS.PHASECHK.TRANS64.TRYWAIT P2, [UR4+0x31c50], R7 ;  /* 0x031c5007ff0075a7 */ /* 0x0000620008040144 */
[----:B------:R-:W-:Y:S05]  /*77c0*/  @!P0 BRA `(.L_x_9933) ;  /* 0x0000000000048947 */ /* 0x000fea0003800000 */
[----:B------:R-:W-:Y:S01]  /*77d0*/  BPT.TRAP 0x1 ;  /* 0x000000040000795c */ /* 0x000fe20000300000 */
.L_x_9933:
[----:B-1----:R-:W-:Y:S05]  /*77e0*/  @P2 BRA `(.L_x_9931) ;  /* 0x0000000000082947 */ /* 0x002fea0003800000 */
[----:B------:R-:W1:Y:S02]  /*77f0*/  SYNCS.PHASECHK.TRANS64.TRYWAIT P2, [UR4+0x31c50], R7 ;  /* 0x031c5007ff0075a7 */ /* 0x000e640008040144 */
[----:B-1----:R-:W-:Y:S05]  /*7800*/  @!P2 BRA `(.L_x_9934) ;  /* 0x000000e40070a947 */ /* 0x002fea0003800000 */
.L_x_9931:
        /* <DEDUP_REMOVED lines=11> */
[----:B------:R-:W-:Y:S01]  /*78c0*/  FMUL.FTZ R145, R136, UR5 ;  /* 0x0000000588917c20 */ /* 0x000fe20008410000 */
[----:B------:R-:W-:Y:S01]  /*78d0*/  ULOP3.LUT UR4, UR4, 0x2400000, URZ, 0xfc, !UPT ;  /* 0x0240000004047892 */ /* 0x000fe2000f8efc3f */
[----:B------:R-:W-:Y:S01]  /*78e0*/  FMUL.FTZ R13, R134, UR5 ;  /* 0x00000005860d7c20 */ /* 0x000fe20008410000 */
[----:B------:R-:W-:Y:S01]  /*78f0*/  FMUL.FTZ R136, R137, UR5 ;  /* 0x0000000589887c20 */ /* 0x000fe20008410000 */
[----:B------:R-:W-:Y:S01]  /*7900*/  FMUL.FTZ R134, R96, UR5 ;  /* 0x0000000560867c20 */ /* 0x000fe20008410000 */
[----:B------:R-:W-:Y:S01]  /*7910*/  UIMAD UR11, UR7, 0x6c0, UR4 ;  /* 0x000006c0070b78a4 */ /* 0x000fe2000f8e0204 */
[----:B------:R-:W-:Y:S01]  /*7920*/  FMUL.FTZ R96, R98, UR5 ;  /* 0x0000000562607c20 */ /* 0x000fe20008410000 */
[----:B------:R-:W-:Y:S01]  /*7930*/  UIMAD UR4, UR18, 0xc0, URZ ;  /* 0x000000c0120478a4 */ /* 0x000fe2000f8e023f */
[----:B------:R-:W2:Y:S01]  /*7940*/  MUFU.TANH R145, R145 ;  /* 0x0000009100917308 */ /* 0x000ea20000002400 */
[----:B------:R-:W-:Y:S01]  /*7950*/  FMUL.FTZ R11, R130, UR5 ;  /* 0x00000005820b7c20 */ /* 0x000fe20008410000 */
[----:B------:R-:W-:Y:S01]  /*7960*/  IMAD.MOV.U32 R98, RZ, RZ, -0x2 ;  /* 0xfffffffeff627424 */ /* 0x000fe200078e00ff */
[----:B------:R-:W-:Y:S01]  /*7970*/  UIMAD UR4, UR38, -0x90, UR4 ;  /* 0xffffff70260478a4 */ /* 0x000fe2000f8e0204 */
[----:B01----:R-:W-:Y:S01]  /*7980*/  FMUL.FTZ R7, R138, UR5 ;  /* 0x000000058a077c20 */ /* 0x003fe20008410000 */
        /* <DEDUP_REMOVED lines=9> */
[----:B------:R-:W-:Y:S01]  /*7a20*/  UIADD3 UR4, UR4, 0x1, UR15 ;  /* 0x0000000104047890 */ /* 0x000fe2000fffe00f */
[----:B------:R-:W-:Y:S01]  /*7a30*/  FMUL.FTZ R97, R99, UR5 ;  /* 0x0000000563617c20 */ /* 0x000fe20008410000 */
[----:B------:R-:W0:Y:S01]  /*7a40*/  MUFU.TANH R136, R136 ;  /* 0x0000008800887308 */ /* 0x000e220000002400 */
[----:B------:R-:W-:Y:S01]  /*7a50*/  FMUL.FTZ R137, R141, UR5 ;  /* 0x000000058d897c20 */ /* 0x000fe20008410000 */
[----:B------:R-:W-:Y:S01]  /*7a60*/  UIADD3 UR4, UR4, -UR14, URZ ;  /* 0x8000000e04047290 */ /* 0x000fe2000fffe03f */
[----:B------:R-:W-:Y:S01]  /*7a70*/  FMUL.FTZ R8, R139, UR5 ;  /* 0x000000058b087c20 */ /* 0x000fe20008410000 */
[----:B------:R-:W-:Y:S01]  /*7a80*/  FMUL.FTZ R139, R128, UR5 ;  /* 0x00000005808b7c20 */ /* 0x000fe20008410000 */
[----:B------:R-:W-:Y:S01]  /*7a90*/  FMUL.FTZ R15, R122, UR5 ;  /* 0x000000057a0f7c20 */ /* 0x000fe20008410000 */
[----:B------:R-:W-:Y:S01]  /*7aa0*/  FMUL.FTZ R128, R129, UR5 ;  /* 0x0000000581807c20 */ /* 0x000fe20008410000 */
[----:B------:R-:W-:Y:S01]  /*7ab0*/  FMUL.FTZ R122, R124, UR5 ;  /* 0x000000057c7a7c20 */ /* 0x000fe20008410000 */
[----:B------:R-:W-:Y:S01]  /*7ac0*/  IMAD R99, R23, R98, UR4 ;  /* 0x0000000417637e24 */ /* 0x000fe2000f8e0262 */
[----:B------:R-:W1:Y:S01]  /*7ad0*/  MUFU.TANH R138, R138 ;  /* 0x0000008a008a7308 */ /* 0x000e620000002400 */
[----:B------:R-:W-:Y:S01]  /*7ae0*/  FMUL.FTZ R124, R112, UR5 ;  /* 0x00000005707c7c20 */ /* 0x000fe20008410000 */
[----:B------:R-:W-:Y:S01]  /*7af0*/  FMUL.FTZ R140, R101, UR5 ;  /* 0x00000005658c7c20 */ /* 0x000fe20008410000 */
[----:B------:R-:W-:-:S02]  /*7b00*/  IMAD.IADD R98, R144, 0x1, R99 ;  /* 0x0000000190627824 */ /* 0x000fc400078e0263 */
[----:B------:R-:W-:Y:S01]  /*7b10*/  FMUL.FTZ R112, R114, UR5 ;  /* 0x0000000572707c20 */ /* 0x000fe20008410000 */
[----:B------:R-:W-:Y:S01]  /*7b20*/  FMUL.FTZ R101, R88, UR5 ;  /* 0x0000000558657c20 */ /* 0x000fe20008410000 */
[----:B------:R-:W-:Y:S01]  /*7b30*/  FMUL.FTZ R114, R118, UR5 ;  /* 0x0000000576727c20 */ /* 0x000fe20008410000 */
[----:B------:R-:W-:Y:S01]  /*7b40*/  FMUL.FTZ R129, R132, UR5 ;  /* 0x0000000584817c20 */ /* 0x000fe20008410000 */
[----:B------:R-:W3:Y:S01]  /*7b50*/  MUFU.TANH R137, R137 ;  /* 0x0000008900897308 */ /* 0x000ee20000002400 */
[C---:B------:R-:W-:Y:S01]  /*7b60*/  ISETP.GT.AND P2, PT, R98.reuse, RZ, PT ;  /* 0x000000ff6200720c */ /* 0x040fe20003f44270 */
[----:B------:R-:W-:Y:S01]  /*7b70*/  FMUL.FTZ R14, R135, UR5 ;  /* 0x00000005870e7c20 */ /* 0x000fe20008410000 */
[----:B------:R-:W-:Y:S01]  /*7b80*/  ISETP.GT.AND P3, PT, R98, 0x1, PT ;  /* 0x000000016200780c */ /* 0x000fe20003f64270 */
[----:B------:R-:W-:Y:S01]  /*7b90*/  FMUL.FTZ R118, R104, UR5 ;  /* 0x0000000568767c20 */ /* 0x000fe20008410000 */
[----:B--2---:R-:W-:Y:S01]  /*7ba0*/  FSEL R88, R145, -INF , P2 ;  /* 0xff80000091587808 */ /* 0x004fe20001000000 */
[----:B------:R-:W-:Y:S01]  /*7bb0*/  FMUL.FTZ R104, R106, UR5 ;  /* 0x000000056a687c20 */ /* 0x000fe20008410000 */
[----:B------:R-:W-:Y:S01]  /*7bc0*/  FMUL.FTZ R135, R100, UR5 ;  /* 0x0000000564877c20 */ /* 0x000fe20008410000 */
[----:B------:R-:W2:Y:S01]  /*7bd0*/  MUFU.TANH R139, R139 ;  /* 0x0000008b008b7308 */ /* 0x000ea20000002400 */
[----:B------:R-:W-:Y:S01]  /*7be0*/  FMUL.FTZ R12, R131, UR5 ;  /* 0x00000005830c7c20 */ /* 0x000fe20008410000 */
[----:B------:R-:W-:Y:S01]  /*7bf0*/  FMUL.FTZ R106, R110, UR5 ;  /* 0x000000056e6a7c20 */ /* 0x000fe20008410000 */
[----:B------:R-:W-:Y:S01]  /*7c00*/  FMUL.FTZ R100, R89, UR5 ;  /* 0x0000000559647c20 */ /* 0x000fe20008410000 */
[----:B------:R-:W-:Y:S01]  /*7c10*/  FMUL.FTZ R131, R120, UR5 ;  /* 0x0000000578837c20 */ /* 0x000fe20008410000 */
[----:B------:R-:W-:Y:S01]  /*7c20*/  ISETP.GT.AND P2, PT, R98, 0x8, PT ;  /* 0x000000086200780c */ /* 0x000fe20003f44270 */
[----:B------:R-:W-:Y:S01]  /*7c30*/  FMUL.FTZ R120, R127, UR5 ;  /* 0x000000057f787c20 */ /* 0x000fe20008410000 */
[----:B0-----:R-:W-:Y:S01]  /*7c40*/  FSEL R110, R136, -INF , P3 ;  /* 0xff800000886e7808 */ /* 0x001fe20001800000 */
[----:B------:R-:W-:Y:S01]  /*7c50*/  MUFU.TANH R128, R128 ;  /* 0x0000008000807308 */ /* 0x000fe20000002400 */
[----:B------:R-:W-:Y:S01]  /*7c60*/  FMNMX.FTZ R89, R88, R6, !PT ;  /* 0x0000000658597209 */ /* 0x000fe20007810000 */
[----:B------:R-:W-:Y:S01]  /*7c70*/  FMUL.FTZ R127, R109, UR5 ;  /* 0x000000056d7f7c20 */ /* 0x000fe20008410000 */
[----:B------:R-:W-:Y:S01]  /*7c80*/  FMUL.FTZ R109, R92, UR5 ;  /* 0x000000055c6d7c20 */ /* 0x000fe20008410000 */
[----:B------:R-:W-:Y:S01]  /*7c90*/  ISETP.GT.AND P3, PT, R98, 0x9, PT ;  /* 0x000000096200780c */ /* 0x000fe20003f64270 */
[----:B------:R-:W-:Y:S01]  /*7ca0*/  FMUL.FTZ R132, R108, UR5 ;  /* 0x000000056c847c20 */ /* 0x000fe20008410000 */
[----:B-1----:R-:W-:Y:S01]  /*7cb0*/  FSEL R99, R138, -INF , P2 ;  /* 0xff8000008a637808 */ /* 0x002fe20001000000 */
[----:B------:R-:W-:Y:S01]  /*7cc0*/  FMUL.FTZ R121, R121, UR5 ;  /* 0x0000000579797c20 */ /* 0x000fe20008410000 */
[----:B------:R-:W0:Y:S01]  /*7cd0*/  MUFU.TANH R129, R129 ;  /* 0x0000008100817308 */ /* 0x000e220000002400 */
[----:B------:R-:W-:Y:S01]  /*7ce0*/  FMNMX.FTZ R92, R110, R89, !PT ;  /* 0x000000596e5c7209 */ /* 0x000fe20007810000 */
[----:B------:R-:W-:Y:S01]  /*7cf0*/  FMUL.FTZ R21, R126, UR5 ;  /* 0x000000057e157c20 */ /* 0x000fe20008410000 */
[----:B------:R-:W-:Y:S01]  /*7d00*/  ISETP.GT.AND P2, PT, R98, 0x10, PT ;  /* 0x000000106200780c */ /* 0x000fe20003f44270 */
[----:B------:R-:W-:Y:S01]  /*7d10*/  FMUL.FTZ R126, R116, UR5 ;  /* 0x00000005747e7c20 */ /* 0x000fe20008410000 */
[----:B---3--:R-:W-:Y:S01]  /*7d20*/  FSEL R108, R137, -INF , P3 ;  /* 0xff800000896c7808 */ /* 0x008fe20001800000 */
[----:B------:R-:W-:Y:S01]  /*7d30*/  FMUL.FTZ R20, R123, UR5 ;  /* 0x000000057b147c20 */ /* 0x000fe20008410000 */
[----:B------:R-:W-:Y:S01]  /*7d40*/  FMNMX.FTZ R89, R99, R92, !PT ;  /* 0x0000005c63597209 */ /* 0x000fe20007810000 */
[----:B------:R-:W-:Y:S01]  /*7d50*/  MUFU.TANH R130, R130 ;  /* 0x0000008200827308 */ /* 0x000fe20000002400 */
[----:B------:R-:W-:Y:S01]  /*7d60*/  ISETP.GT.AND P3, PT, R98, 0x11, PT ;  /* 0x000000116200780c */ /* 0x000fe20003f64270 */
[----:B------:R-:W-:Y:S01]  /*7d70*/  FMUL.FTZ R123, R125, UR5 ;  /* 0x000000057d7b7c20 */ /* 0x000fe20008410000 */
[----:B--2---:R-:W-:Y:S01]  /*7d80*/  FSEL R92, R139, -INF , P2 ;  /* 0xff8000008b5c7808 */ /* 0x004fe20001000000 */
[----:B------:R-:W-:Y:S01]  /*7d90*/  FMUL.FTZ R125, R113, UR5 ;  /* 0x00000005717d7c20 */ /* 0x000fe20008410000 */
[----:B------:R-:W-:Y:S01]  /*7da0*/  FMNMX.FTZ R89, R108, R89, !PT ;  /* 0x000000596c597209 */ /* 0x000fe20007810000 */
[----:B------:R-:W-:Y:S01]  /*7db0*/  FMUL.FTZ R113, R115, UR5 ;  /* 0x0000000573717c20 */ /* 0x000fe20008410000 */
[----:B------:R-:W-:Y:S01]  /*7dc0*/  ISETP.GT.AND P2, PT, R98, 0x18, PT ;  /* 0x000000186200780c */ /* 0x000fe20003f44270 */
[----:B------:R-:W1:Y:S01]  /*7dd0*/  MUFU.TANH R131, R131 ;  /* 0x0000008300837308 */ /* 0x000e620000002400 */
[----:B------:R-:W-:Y:S01]  /*7de0*/  FMNMX.FTZ R116, R92, R89, !PT ;  /* 0x000000595c747209 */ /* 0x000fe20007810000 */
[----:B------:R-:W-:Y:S01]  /*7df0*/  FMUL.FTZ R115, R119, UR5 ;  /* 0x0000000577737c20 */ /* 0x000fe20008410000 */
[----:B0-----:R-:W-:Y:S01]  /*7e00*/  FSEL R89, R129, -INF , P2 ;  /* 0xff80000081597808 */ /* 0x001fe20001000000 */
[----:B------:R-:W-:Y:S01]  /*7e10*/  FMUL.FTZ R119, R105, UR5 ;  /* 0x0000000569777c20 */ /* 0x000fe20008410000 */
[C---:B------:R-:W-:Y:S01]  /*7e20*/  ISETP.GT.AND P2, PT, R98.reuse, 0x20, PT ;  /* 0x000000206200780c */ /* 0x040fe20003f44270 */
[----:B------:R-:W-:Y:S01]  /*7e30*/  FMUL.FTZ R105, R107, UR5 ;  /* 0x000000056b697c20 */ /* 0x000fe20008410000 */
[----:B------:R-:W-:Y:S01]  /*7e40*/  FMUL.FTZ R107, R111, UR5 ;  /* 0x000000056f6b7c20 */ /* 0x000fe20008410000 */
[----:B------:R-:W0:Y:S01]  /*7e50*/  MUFU.TANH R121, R121 ;  /* 0x0000007900797308 */ /* 0x000e220000002400 */
[----:B------:R-:W-:Y:S01]  /*7e60*/  FMUL.FTZ R111, R93, UR5 ;  /* 0x000000055d6f7c20 */ /* 0x000fe20008410000 */
[----:B------:R-:W-:Y:S01]  /*7e70*/  ISETP.GT.AND P4, PT, R98, 0x21, PT ;  /* 0x000000216200780c */ /* 0x000fe20003f84270 */
[----:B------:R-:W-:Y:S01]  /*7e80*/  FMUL.FTZ R117, R117, UR5 ;  /* 0x0000000575757c20 */ /* 0x000fe20008410000 */
[----:B------:R-:W-:Y:S01]  /*7e90*/  FMUL.FTZ R9, R142, UR5 ;  /* 0x000000058e097c20 */ /* 0x000fe20008410000 */
[----:B------:R-:W-:Y:S01]  /*7ea0*/  FMUL.FTZ R10, R143, UR5 ;  /* 0x000000058f0a7c20 */ /* 0x000fe20008410000 */
[----:B------:R-:W-:Y:S01]  /*7eb0*/  ULDC UR14, c[0x0][0x988] ;  /* 0x00026200000e7ab9 */ /* 0x000fe20000000800 */
[----:B------:R-:W-:Y:S01]  /*7ec0*/  FMUL.FTZ R102, R102, UR5 ;  /* 0x0000000566667c20 */ /* 0x000fe20008410000 */
[----:B------:R2:W-:Y:S01]  /*7ed0*/  MUFU.TANH R136, R101 ;  /* 0x0000006500887308 */ /* 0x0005e20000002400 */
[----:B-1----:R-:W-:Y:S01]  /*7ee0*/  FSEL R93, R131, -INF , P2 ;  /* 0xff800000835d7808 */ /* 0x002fe20001000000 */
[----:B------:R-:W-:Y:S01]  /*7ef0*/  UMOV UR4, UR14 ;  /* 0x0000000e00047c82 */ /* 0x000fe20008000000 */
        /* <DEDUP_REMOVED lines=13> */
[----:B------:R-:W-:Y:S01]  /*7fd0*/  MUFU.TANH R123, R123 ;  /* 0x0000007b007b7308 */ /* 0x000fe20000002400 */
[----:B------:R-:W-:Y:S01]  /*7fe0*/  FMNMX.FTZ R129, R89, R116, !PT ;  /* 0x0000007459817209 */ /* 0x000fe20007810000 */
[----:B------:R-:W-:Y:S01]  /*7ff0*/  FMUL.FTZ R87, R87, UR5 ;  /* 0x0000000557577c20 */ /* 0x000fe20008410000 */
[----:B------:R-:W-:Y:S01]  /*8000*/  FMUL.FTZ R75, R75, UR5 ;  /* 0x000000054b4b7c20 */ /* 0x000fe20008410000 */
[----:B------:R-:W-:-:S02]  /*8010*/  WARPGROUP.DEPBAR.LE gsb0, 0x0 ;  /* 0x00008000000079c5 */ /* 0x000fc40000010000 */
[----:B------:R-:W-:Y:S01]  /*8020*/  WARPGROUP.ARRIVE ;  /* 0x00000000000079c5 */ /* 0x000fe20000000000 */
[----:B------:R-:W-:Y:S01]  /*8030*/  FMUL.FTZ R79, R79, UR5 ;  /* 0x000000054f4f7c20 */ /* 0x000fe20008410000 */
[----:B------:R2:W-:Y:S04]  /*8040*/  MUFU.TANH R137, R100 ;  /* 0x0000006400897308 */ /* 0x0005e80000002400 */
[----:B------:R-:W3:Y:S01]  /*8050*/  S2R R143, SR_TID.X ;  /* 0x00000000008f7919 */ /* 0x000ee20000002100 */
[----:B------:R-:W-:Y:S01]  /*8060*/  R2UR UR14, R5 ;  /* 0x00000000050e72ca */ /* 0x000fe200000e0000 */
[----:B------:R-:W-:Y:S01]  /*8070*/  UMOV UR39, UR60 ;  /* 0x0000003c00277c82 */ /* 0x000fe20008000000 */
[----:B------:R-:W-:Y:S01]  /*8080*/  HGMMA.64x96x16.F32.BF16 R24, gdesc[UR32].tnspB, R24, gsb0 ;  /* 0x41600000201879f0 */ /* 0x000fe20008001818 */
[----:B------:R-:W-:-:S02]  /*8090*/  UIADD3 UR32, UR10, 0x300, URZ ;  /* 0x000003000a207890 */ /* 0x000fc4000fffe03f */
[----:B------:R-:W-:Y:S01]  /*80a0*/  UIADD3 UR34, UR11, 0x80, URZ ;  /* 0x000000800b227890 */ /* 0x000fe2000fffe03f */
[----:B------:R-:W4:Y:S01]  /*80b0*/  MUFU.TANH R124, R124 ;  /* 0x0000007c007c7308 */ /* 0x000f220000002400 */
[----:B------:R-:W-:Y:S01]  /*80c0*/  UMOV UR33, 0xc0000010 ;  /* 0xc000001000217882 */ /* 0x000fe20000000000 */
[----:B------:R-:W-:Y:S01]  /*80d0*/  UMOV UR35, 0x80000020 ;  /* 0x8000002000237882 */ /* 0x000fe20000000000 */
[----:B--2---:R-:W-:Y:S02]  /*80e0*/  FSEL R100, R130, -INF , P3 ;  /* 0xff80000082647808 */ /* 0x004fe40001800000 */
[----:B------:R-:W-:Y:S02]  /*80f0*/  ISETP.GT.AND P3, PT, R98, 0x29, PT ;  /* 0x000000296200780c */ /* 0x000fe40003f64270 */
[----:B------:R-:W-:Y:S01]  /*8100*/  FMNMX.FTZ R116, R100, R129, !PT ;  /* 0x0000008164747209 */ /* 0x000fe20007810000 */
[----:B------:R-:W2:Y:S01]  /*8110*/  MUFU.TANH R125, R125 ;  /* 0x0000007d007d7308 */ /* 0x000ea20000002400 */
[----:B------:R-:W-:-:S02]  /*8120*/  UISETP.GT.AND UP0, UPT, UR38, UR14, UPT ;  /* 0x0000000e2600728c */ /* 0x000fc4000bf04270 */
[----:B------:R-:W-:-:S05]  /*8130*/  FMNMX.FTZ R116, R93, R116, !PT ;  /* 0x000000745d747209 */ /* 0x000fca0007810000 */
[----:B------:R0:W-:Y:S08]  /*8140*/  MUFU.TANH R129, R109 ;  /* 0x0000006d00817308 */ /* 0x0001f00000002400 */
[----:B------:R-:W5:Y:S01]  /*8150*/  MUFU.TANH R126, R126 ;  /* 0x0000007e007e7308 */ /* 0x000f620000002400 */
[----:B0-----:R-:W-:Y:S01]  /*8160*/  FSEL R109, R121, -INF , P4 ;  /* 0xff800000796d7808 */ /* 0x001fe20002000000 */
[----:B------:R-:W-:Y:S01]  /*8170*/  FMUL.FTZ R121, R80, UR5 ;  /* 0x0000000550797c20 */ /* 0x000fe20008410000 */
[----:B-1----:R-:W-:Y:S01]  /*8180*/  FSEL R80, R122, -INF , P2 ;  /* 0xff8000007a507808 */ /* 0x002fe20001000000 */
[----:B------:R-:W-:Y:S01]  /*8190*/  FMUL.FTZ R122, R81, UR5 ;  /* 0x00000005517a7c20 */ /* 0x000fe20008410000 */
[----:B------:R-:W-:-:S02]  /*81a0*/  FMNMX.FTZ R131, R109, R116, !PT ;  /* 0x000000746d837209 */ /* 0x000fc40007810000 */
[----:B------:R-:W-:Y:S01]  /*81b0*/  ISETP.GT.AND P2, PT, R98, 0x30, PT ;  /* 0x000000306200780c */ /* 0x000fe20003f44270 */
[----:B------:R-:W0:Y:S01]  /*81c0*/  MUFU.TANH R117, R117 ;  /* 0x0000007500757308 */ /* 0x000e220000002400 */
[----:B------:R-:W-:Y:S02]  /*81d0*/  FMNMX.FTZ R128, R80, R131, !PT ;  /* 0x0000008350807209 */ /* 0x000fe40007810000 */
[----:B----4-:R-:W-:Y:S02]  /*81e0*/  FSEL R116, R124, -INF , P2 ;  /* 0xff8000007c747808 */ /* 0x010fe40001000000 */
[C---:B------:R-:W-:Y:S02]  /*81f0*/  ISETP.GT.AND P2, PT, R98.reuse, 0x38, PT ;  /* 0x000000386200780c */ /* 0x040fe40003f44270 */
[----:B------:R-:W-:Y:S01]  /*8200*/  ISETP.GT.AND P4, PT, R98, 0x80, PT ;  /* 0x000000806200780c */ /* 0x000fe20003f84270 */
[----:B------:R1:W-:Y:S01]  /*8210*/  MUFU.TANH R130, R111 ;  /* 0x0000006f00827308 */ /* 0x0003e20000002400 */
[----:B---3--:R-:W-:-:S07]  /*8220*/  SHF.R.U32.HI R142, RZ, 0x7, R143 ;  /* 0x00000007ff8e7819 */ /* 0x008fce000001168f */
[----:B------:R-:W3:Y:S01]  /*8230*/  MUFU.TANH R118, R118 ;  /* 0x0000007600767308 */ /* 0x000ee20000002400 */
[----:B-1----:R-:W-:Y:S02]  /*8240*/  FSEL R111, R123, -INF , P3 ;  /* 0xff8000007b6f7808 */ /* 0x002fe40001800000 */
[----:B------:R-:W-:Y:S02]  /*8250*/  ISETP.GT.AND P3, PT, R98, 0x31, PT ;  /* 0x000000316200780c */ /* 0x000fe40003f64270 */
[----:B------:R-:W-:Y:S02]  /*8260*/  FMNMX.FTZ R123, R111, R128, !PT ;  /* 0x000000806f7b7209 */ /* 0x000fe40007810000 */
[----:B--2---:R-:W-:Y:S01]  /*8270*/  FSEL R81, R125, -INF , P3 ;  /* 0xff8000007d517808 */ /* 0x004fe20001800000 */
[----:B------:R-:W1:Y:S01]  /*8280*/  MUFU.TANH R119, R119 ;  /* 0x0000007700777308 */ /* 0x000e620000002400 */
[----:B------:R-:W-:Y:S01]  /*8290*/  FMNMX.FTZ R128, R116, R123, !PT ;  /* 0x0000007b74807209 */ /* 0x000fe20007810000 */
[----:B------:R-:W-:Y:S01]  /*82a0*/  FMUL.FTZ R123, R84, UR5 ;  /* 0x00000005547b7c20 */ /* 0x000fe20008410000 */
[----:B------:R-:W-:-:S02]  /*82b0*/  ISETP.GT.AND P3, PT, R98, 0x39, PT ;  /* 0x000000396200780c */ /* 0x000fc40003f64270 */
[----:B-----5:R-:W-:Y:S02]  /*82c0*/  FSEL R84, R126, -INF , P2 ;  /* 0xff8000007e547808 */ /* 0x020fe40001000000 */
[----:B------:R-:W-:Y:S01]  /*82d0*/  FMNMX.FTZ R131, R81, R128, !PT ;  /* 0x0000008051837209 */ /* 0x000fe20007810000 */
[----:B------:R-:W2:Y:S01]  /*82e0*/  MUFU.TANH R132, R132 ;  /* 0x0000008400847308 */ /* 0x000ea20000002400 */
[----:B------:R-:W-:Y:S01]  /*82f0*/  ISETP.GT.AND P2, PT, R98, 0x40, PT ;  /* 0x000000406200780c */ /* 0x000fe20003f44270 */
[----:B------:R-:W-:Y:S01]  /*8300*/  FMUL.FTZ R128, R72, UR5 ;  /* 0x0000000548807c20 */ /* 0x000fe20008410000 */
[----:B0-----:R-:W-:Y:S02]  /*8310*/  FSEL R117, R117, -INF , P3 ;  /* 0xff80000075757808 */ /* 0x001fe40001800000 */
[----:B------:R-:W-:Y:S01]  /*8320*/  FMNMX.FTZ R126, R84, R131, !PT ;  /* 0x00000083547e7209 */ /* 0x000fe20007810000 */
[----:B------:R-:W-:Y:S01]  /*8330*/  FMUL.FTZ R131, R85, UR5 ;  /* 0x0000000555837c20 */ /* 0x000fe20008410000 */
[----:B------:R-:W-:Y:S01]  /*8340*/  ISETP.GT.AND P3, PT, R98, 0x41, PT ;  /* 0x000000416200780c */ /* 0x000fe20003f64270 */
[----:B------:R-:W0:Y:S01]  /*8350*/  MUFU.TANH R127, R127 ;  /* 0x0000007f007f7308 */ /* 0x000e220000002400 */
[----:B---3--:R-:W-:-:S02]  /*8360*/  FSEL R118, R118, -INF , P2 ;  /* 0xff80000076767808 */ /* 0x008fc40001000000 */
[C---:B------:R-:W-:Y:S02]  /*8370*/  ISETP.GT.AND P2, PT, R98.reuse, 0x48, PT ;  /* 0x000000486200780c */ /* 0x040fe40003f44270 */
[----:B-1----:R-:W-:Y:S02]  /*8380*/  FSEL R85, R119, -INF , P3 ;  /* 0xff80000077557808 */ /* 0x002fe40001800000 */
[----:B------:R-:W-:Y:S01]  /*8390*/  ISETP.GT.AND P3, PT, R98, 0x49, PT ;  /* 0x000000496200780c */ /* 0x000fe20003f64270 */
[----:B------:R-:W1:Y:S01]  /*83a0*/  MUFU.TANH R134, R134 ;  /* 0x0000008600867308 */ /* 0x000e620000002400 */
[----:B--2---:R-:W-:Y:S02]  /*83b0*/  FSEL R119, R132, -INF , P2 ;  /* 0xff80000084777808 */ /* 0x004fe40001000000 */
[----:B------:R-:W-:-:S05]  /*83c0*/  ISETP.GT.AND P2, PT, R98, 0x50, PT ;  /* 0x000000506200780c */ /* 0x000fca0003f44270 */
[----:B------:R2:W-:Y:S01]  /*83d0*/  MUFU.TANH R124, R121 ;  /* 0x00000079007c7308 */ /* 0x0005e20000002400 */
[----:B0-----:R-:W-:Y:S01]  /*83e0*/  FSEL R72, R127, -INF , P3 ;  /* 0xff8000007f487808 */ /* 0x001fe20001800000 */
[----:B------:R-:W-:Y:S01]  /*83f0*/  FMUL.FTZ R127, R73, UR5 ;  /* 0x00000005497f7c20 */ /* 0x000fe20008410000 */
[----:B------:R-:W-:-:S05]  /*8400*/  ISETP.GT.AND P3, PT, R98, 0x51, PT ;  /* 0x000000516200780c */ /* 0x000fca0003f64270 */
[----:B------:R-:W0:Y:S01]  /*8410*/  MUFU.TANH R133, R133 ;  /* 0x0000008500857308 */ /* 0x000e220000002400 */
[----:B--2---:R-:W-:Y:S01]  /*8420*/  FMNMX.FTZ R121, R117, R126, !PT ;  /* 0x0000007e75797209 */ /* 0x004fe20007810000 */
[----:B------:R-:W-:Y:S02]  /*8430*/  WARPGROUP.DEPBAR.LE gsb0, 0x0 ;  /* 0x00008000000079c5 */ /* 0x000fe40000010000 */
[----:B------:R-:W-:Y:S01]  /*8440*/  WARPGROUP.ARRIVE ;  /* 0x00000000000079c5 */ /* 0x000fe20000000000 */
[----:B-1----:R-:W-:Y:S01]  /*8450*/  FSEL R73, R134, -INF , P2 ;  /* 0xff80000086497808 */ /* 0x002fe20001000000 */
[----:B------:R-:W-:Y:S01]  /*8460*/  FMUL.FTZ R134, R76, UR5 ;  /* 0x000000054c867c20 */ /* 0x000fe20008410000 */
[----:B------:R-:W-:Y:S01]  /*8470*/  ISETP.GT.AND P2, PT, R98, 0x58, PT ;  /* 0x000000586200780c */ /* 0x000fe20003f44270 */
[----:B------:R1:W-:Y:S02]  /*8480*/  MUFU.TANH R125, R122 ;  /* 0x0000007a007d7308 */ /* 0x0003e40000002400 */
[----:B------:R-:W-:Y:S01]  /*8490*/  HGMMA.64x96x16.F32.BF16 R24, gdesc[UR32].tnspB, R24, gsb0 ;  /* 0x41600000201879f0 */ /* 0x000fe20008001818 */
[----:B------:R-:W-:-:S02]  /*84a0*/  UIADD3 UR32, UR10, 0x480, URZ ;  /* 0x000004800a207890 */ /* 0x000fc4000fffe03f */
[----:B------:R-:W-:Y:S01]  /*84b0*/  UIADD3 UR34, UR11, 0xc0, URZ ;  /* 0x000000c00b227890 */ /* 0x000fe2000fffe03f */
[----:B------:R-:W-:Y:S01]  /*84c0*/  UMOV UR33, 0xc0000010 ;  /* 0xc000001000217882 */ /* 0x000fe20000000000 */
[----:B------:R-:W-:Y:S01]  /*84d0*/  UMOV UR35, 0x80000020 ;  /* 0x8000002000237882 */ /* 0x000fe20000000000 */
[----:B-1----:R-:W-:Y:S01]  /*84e0*/  FMNMX.FTZ R122, R118, R121, !PT ;  /* 0x00000079767a7209 */ /* 0x002fe20007810000 */
[----:B------:R-:W1:Y:S03]  /*84f0*/  MUFU.TANH R135, R135 ;  /* 0x0000008700877308 */ /* 0x000e660000002400 */
[----:B------:R-:W-:-:S04]  /*8500*/  FMNMX.FTZ R122, R85, R122, !PT ;  /* 0x0000007a557a7209 */ /* 0x000fc80007810000 */
[----:B------:R-:W-:Y:S01]  /*8510*/  FMNMX.FTZ R121, R119, R122, !PT ;  /* 0x0000007a77797209 */ /* 0x000fe20007810000 */
[----:B------:R-:W2:Y:S03]  /*8520*/  MUFU.TANH R140, R140 ;  /* 0x0000008c008c7308 */ /* 0x000ea60000002400 */
[----:B------:R-:W-:Y:S02]  /*8530*/  FMNMX.FTZ R122, R72, R121, !PT ;  /* 0x00000079487a7209 */ /* 0x000fe40007810000 */
[----:B0-----:R-:W-:Y:S02]  /*8540*/  FSEL R121, R133, -INF , P3 ;  /* 0xff80000085797808 */ /* 0x001fe40001800000 */
[----:B------:R-:W-:Y:S01]  /*8550*/  FMNMX.FTZ R122, R73, R122, !PT ;  /* 0x0000007a497a7209 */ /* 0x000fe20007810000 */
[----:B------:R0:W3:Y:S01]  /*8560*/  MUFU.TANH R126, R123 ;  /* 0x0000007b007e7308 */ /* 0x0000e20000002400 */
[----:B------:R-:W-:-:S02]  /*8570*/  ISETP.GT.AND P3, PT, R98, 0x59, PT ;  /* 0x000000596200780c */ /* 0x000fc40003f64270 */
[----:B-1----:R-:W-:Y:S01]  /*8580*/  FSEL R76, R135, -INF , P2 ;  /* 0xff800000874c7808 */ /* 0x002fe20001000000 */
[----:B------:R-:W-:Y:S01]  /*8590*/  FMUL.FTZ R135, R77, UR5 ;  /* 0x000000054d877c20 */ /* 0x000fe20008410000 */
[----:B------:R-:W-:-:S03]  /*85a0*/  ISETP.GT.AND P2, PT, R98, 0x60, PT ;  /* 0x000000606200780c */ /* 0x000fc60003f44270 */
[----:B------:R1:W-:Y:S01]  /*85b0*/  MUFU.TANH R132, R128 ;  /* 0x0000008000847308 */ /* 0x0003e20000002400 */
[----:B0-----:R-:W-:Y:S02]  /*85c0*/  FMNMX.FTZ R123, R121, R122, !PT ;  /* 0x0000007a797b7209 */ /* 0x001fe40007810000 */
[----:B--2---:R-:W-:Y:S02]  /*85d0*/  FSEL R122, R140, -INF , P3 ;  /* 0xff8000008c7a7808 */ /* 0x004fe40001800000 */
[----:B------:R-:W-:Y:S02]  /*85e0*/  FMNMX.FTZ R139, R76, R123, !PT ;  /* 0x0000007b4c8b7209 */ /* 0x000fe40007810000 */
[----:B------:R-:W-:Y:S01]  /*85f0*/  FSEL R123, R136, -INF , P2 ;  /* 0xff800000887b7808 */ /* 0x000fe20001000000 */
[----:B------:R-:W0:Y:S01]  /*8600*/  MUFU.TANH R131, R131 ;  /* 0x0000008300837308 */ /* 0x000e220000002400 */
[----:B------:R-:W-:Y:S02]  /*8610*/  ISETP.GT.AND P3, PT, R98, 0x61, PT ;  /* 0x000000616200780c */ /* 0x000fe40003f64270 */
[----:B------:R-:W-:-:S02]  /*8620*/  FMNMX.FTZ R136, R122, R139, !PT ;  /* 0x0000008b7a887209 */ /* 0x000fc40007810000 */
[C---:B------:R-:W-:Y:S02]  /*8630*/  ISETP.GT.AND P2, PT, R98.reuse, 0x68, PT ;  /* 0x000000686200780c */ /* 0x040fe40003f44270 */
[----:B-1----:R-:W-:Y:S01]  /*8640*/  FSEL R128, R137, -INF , P3 ;  /* 0xff80000089807808 */ /* 0x002fe20001800000 */
[----:B------:R1:W2:Y:S01]  /*8650*/  MUFU.TANH R133, R127 ;  /* 0x0000007f00857308 */ /* 0x0002a20000002400 */
[----:B------:R-:W-:Y:S02]  /*8660*/  FMNMX.FTZ R77, R123, R136, !PT ;  /* 0x000000887b4d7209 */ /* 0x000fe40007810000 */
[----:B------:R-:W-:Y:S02]  /*8670*/  ISETP.GT.AND P3, PT, R98, 0x69, PT ;  /* 0x000000696200780c */ /* 0x000fe40003f64270 */
[----:B------:R-:W-:Y:S02]  /*8680*/  FSEL R129, R129, -INF , P2 ;  /* 0xff80000081817808 */ /* 0x000fe40001000000 */
[----:B------:R-:W-:Y:S01]  /*8690*/  FMNMX.FTZ R136, R128, R77, !PT ;  /* 0x0000004d80887209 */ /* 0x000fe20007810000 */
[----:B------:R-:W4:Y:S01]  /*86a0*/  MUFU.TANH R134, R134 ;  /* 0x0000008600867308 */ /* 0x000f220000002400 */
[----:B------:R-:W-:-:S02]  /*86b0*/  ISETP.GT.AND P2, PT, R98, 0x70, PT ;  /* 0x000000706200780c */ /* 0x000fc40003f44270 */
[----:B-1----:R-:W-:Y:S02]  /*86c0*/  FSEL R127, R130, -INF , P3 ;  /* 0xff800000827f7808 */ /* 0x002fe40001800000 */
[----:B------:R-:W-:Y:S02]  /*86d0*/  FMNMX.FTZ R136, R129, R136, !PT ;  /* 0x0000008881887209 */ /* 0x000fe40007810000 */
[----:B------:R-:W-:Y:S01]  /*86e0*/  ISETP.GT.AND P3, PT, R98, 0x71, PT ;  /* 0x000000716200780c */ /* 0x000fe20003f64270 */
[----:B------:R-:W1:Y:S01]  /*86f0*/  MUFU.TANH R135, R135 ;  /* 0x0000008700877308 */ /* 0x000e620000002400 */
[----:B------:R-:W-:Y:S02]  /*8700*/  FSEL R124, R124, -INF , P2 ;  /* 0xff8000007c7c7808 */ /* 0x000fe40001000000 */
[----:B------:R-:W-:Y:S02]  /*8710*/  FMNMX.FTZ R77, R127, R136, !PT ;  /* 0x000000887f4d7209 */ /* 0x000fe40007810000 */
[----:B------:R-:W-:-:S02]  /*8720*/  ISETP.GT.AND P2, PT, R98, 0x78, PT ;  /* 0x000000786200780c */ /* 0x000fc40003f44270 */
[----:B------:R-:W-:Y:S01]  /*8730*/  FSEL R125, R125, -INF , P3 ;  /* 0xff8000007d7d7808 */ /* 0x000fe20001800000 */
[----:B------:R-:W5:Y:S01]  /*8740*/  MUFU.TANH R7, R7 ;  /* 0x0000000700077308 */ /* 0x000f620000002400 */
[----:B------:R-:W-:Y:S02]  /*8750*/  FMNMX.FTZ R130, R124, R77, !PT ;  /* 0x0000004d7c827209 */ /* 0x000fe40007810000 */
[----:B------:R-:W-:Y:S02]  /*8760*/  ISETP.GT.AND P3, PT, R98, 0x79, PT ;  /* 0x000000796200780c */ /* 0x000fe40003f64270 */
[----:B---3--:R-:W-:Y:S02]  /*8770*/  FSEL R77, R126, -INF , P2 ;  /* 0xff8000007e4d7808 */ /* 0x008fe40001000000 */
[----:B------:R-:W-:Y:S01]  /*8780*/  FMNMX.FTZ R130, R125, R130, !PT ;  /* 0x000000827d827209 */ /* 0x000fe20007810000 */
[----:B------:R-:W3:Y:S01]  /*8790*/  MUFU.TANH R8, R8 ;  /* 0x0000000800087308 */ /* 0x000ee20000002400 */
[----:B0-----:R-:W-:-:S02]  /*87a0*/  FSEL R126, R131, -INF , P3 ;  /* 0xff800000837e7808 */ /* 0x001fc40001800000 */
[----:B------:R-:W-:Y:S02]  /*87b0*/  FMNMX.FTZ R131, R77, R130, !PT ;  /* 0x000000824d837209 */ /* 0x000fe40007810000 */
[----:B------:R-:W-:Y:S02]  /*87c0*/  ISETP.GT.AND P2, PT, R98, 0x81, PT ;  /* 0x000000816200780c */ /* 0x000fe40003f44270 */
[----:B------:R-:W-:Y:S01]  /*87d0*/  FSEL R130, R132, -INF , P4 ;  /* 0xff80000084827808 */ /* 0x000fe20002000000 */
[----:B------:R-:W0:Y:S01]  /*87e0*/  MUFU.TANH R9, R9 ;  /* 0x0000000900097308 */ /* 0x000e220000002400 */
[----:B------:R-:W-:Y:S02]  /*87f0*/  FMNMX.FTZ R137, R126, R131, !PT ;  /* 0x000000837e897209 */ /* 0x000fe40007810000 */
[----:B------:R-:W-:Y:S02]  /*8800*/  ISETP.GT.AND P3, PT, R98, 0x88, PT ;  /* 0x000000886200780c */ /* 0x000fe40003f64270 */
[----:B--2---:R-:W-:-:S02]  /*8810*/  FSEL R131, R133, -INF , P2 ;  /* 0xff80000085837808 */ /* 0x004fc40001000000 */
[----:B------:R-:W-:Y:S01]  /*8820*/  FMNMX.FTZ R132, R130, R137, !PT ;  /* 0x0000008982847209 */ /* 0x000fe20007810000 */
[----:B------:R-:W2:Y:S01]  /*8830*/  MUFU.TANH R10, R10 ;  /* 0x0000000a000a7308 */ /* 0x000ea20000002400 */
[C---:B------:R-:W-:Y:S01]  /*8840*/  ISETP.GT.AND P2, PT, R98.reuse, 0x89, PT ;  /* 0x000000896200780c */ /* 0x040fe20003f44270 */
[----:B------:R-:W-:Y:S01]  /*8850*/  VIADD R98, R98, 0x8 ;  /* 0x0000000862627836 */ /* 0x000fe20000000000 */
[----:B----4-:R-:W-:Y:S02]  /*8860*/  FSEL R133, R134, -INF , P3 ;  /* 0xff80000086857808 */ /* 0x010fe40001800000 */
[----:B------:R-:W-:Y:S01]  /*8870*/  FMNMX.FTZ R134, R131, R132, !PT ;  /* 0x0000008483867209 */ /* 0x000fe20007810000 */
[----:B------:R-:W-:Y:S02]  /*8880*/  WARPGROUP.DEPBAR.LE gsb0, 0x0 ;  /* 0x00008000000079c5 */ /* 0x000fe40000010000 */
[----:B------:R-:W-:Y:S01]  /*8890*/  WARPGROUP.ARRIVE ;  /* 0x00000000000079c5 */ /* 0x000fe20000000000 */
[----:B-1----:R-:W-:Y:S01]  /*88a0*/  FSEL R132, R135, -INF , P2 ;  /* 0xff80000087847808 */ /* 0x002fe20001000000 */
[----:B------:R-:W-:Y:S01]  /*88b0*/  MUFU.TANH R11, R11 ;  /* 0x0000000b000b7308 */ /* 0x000fe20000002400 */
[----:B------:R-:W-:-:S02]  /*88c0*/  FMNMX.FTZ R135, R133, R134, !PT ;  /* 0x0000008685877209 */ /* 0x000fc40007810000 */
[----:B------:R-:W-:Y:S01]  /*88d0*/  ISETP.GT.AND P5, PT, R98, RZ, PT ;  /* 0x000000ff6200720c */ /* 0x000fe20003fa4270 */
[----:B------:R-:W-:Y:S01]  /*88e0*/  HGMMA.64x96x16.F32.BF16 R24, gdesc[UR32].tnspB, R24, gsb0 ;  /* 0x41600000201879f0 */ /* 0x000fe20008001818 */
[----:B------:R-:W-:Y:S01]  /*88f0*/  UIADD3 UR32, UR10, 0x600, URZ ;  /* 0x000006000a207890 */ /* 0x000fe2000fffe03f */
[----:B------:R-:W-:Y:S01]  /*8900*/  FMNMX.FTZ R134, R132, R135, !PT ;  /* 0x0000008784867209 */ /* 0x000fe20007810000 */
[----:B------:R-:W-:Y:S01]  /*8910*/  UIADD3 UR34, UR11, 0x100, URZ ;  /* 0x000001000b227890 */ /* 0x000fe2000fffe03f */
[C---:B------:R-:W-:Y:S01]  /*8920*/  ISETP.GT.AND P3, PT, R98.reuse, 0x1, PT ;  /* 0x000000016200780c */ /* 0x040fe20003f64270 */
[----:B------:R-:W-:Y:S01]  /*8930*/  UMOV UR33, 0xc0000010 ;  /* 0xc000001000217882 */ /* 0x000fe20000000000 */
[----:B------:R-:W-:Y:S01]  /*8940*/  UMOV UR35, 0x80000020 ;  /* 0x8000002000237882 */ /* 0x000fe20000000000 */
[----:B------:R-:W1:Y:S01]  /*8950*/  SHFL.BFLY PT, R135, R134, 0x2, 0x1f ;  /* 0x0c401f0086877f89 */ /* 0x000e6200000e0000 */
[----:B-----5:R-:W-:Y:S01]  /*8960*/  FSEL R7, R7, -INF , P5 ;  /* 0xff80000007077808 */ /* 0x020fe20002800000 */
[----:B------:R-:W4:Y:S01]  /*8970*/  MUFU.TANH R12, R12 ;  /* 0x0000000c000c7308 */ /* 0x000f220000002400 */
[----:B------:R-:W-:-:S02]  /*8980*/  ISETP.GT.AND P4, PT, R98, 0x8, PT ;  /* 0x000000086200780c */ /* 0x000fc40003f84270 */
[----:B---3--:R-:W-:Y:S02]  /*8990*/  FSEL R8, R8, -INF , P3 ;  /* 0xff80000008087808 */ /* 0x008fe40001800000 */
[----:B------:R-:W-:Y:S02]  /*89a0*/  FMNMX.FTZ R137, R7, R4, !PT ;  /* 0x0000000407897209 */ /* 0x000fe40007810000 */
[C---:B------:R-:W-:Y:S01]  /*89b0*/  ISETP.GT.AND P6, PT, R98.reuse, 0x9, PT ;  /* 0x000000096200780c */ /* 0x040fe20003fc4270 */
[----:B------:R-:W3:Y:S01]  /*89c0*/  MUFU.TANH R13, R13 ;  /* 0x0000000d000d7308 */ /* 0x000ee20000002400 */
[----:B0-----:R-:W-:Y:S02]  /*89d0*/  FSEL R9, R9, -INF , P4 ;  /* 0xff80000009097808 */ /* 0x001fe40002000000 */
[----:B------:R-:W-:Y:S02]  /*89e0*/  ISETP.GT.AND P5, PT, R98, 0x10, PT ;  /* 0x000000106200780c */ /* 0x000fe40003fa4270 */
[----:B--2---:R-:W-:-:S02]  /*89f0*/  FSEL R10, R10, -INF , P6 ;  /* 0xff8000000a0a7808 */ /* 0x004fc40003000000 */
[C---:B------:R-:W-:Y:S01]  /*8a00*/  ISETP.GT.AND P3, PT, R98.reuse, 0x11, PT ;  /* 0x000000116200780c */ /* 0x040fe20003f64270 */
[----:B------:R-:W0:Y:S01]  /*8a10*/  MUFU.TANH R14, R14 ;  /* 0x0000000e000e7308 */ /* 0x000e220000002400 */
[----:B------:R-:W-:Y:S02]  /*8a20*/  ISETP.GT.AND P4, PT, R98, 0x18, PT ;  /* 0x000000186200780c */ /* 0x000fe40003f84270 */
[----:B----4-:R-:W-:Y:S02]  /*8a30*/  FSEL R12, R12, -INF , P3 ;  /* 0xff8000000c0c7808 */ /* 0x010fe40001800000 */
[----:B------:R-:W-:Y:S02]  /*8a40*/  ISETP.GT.AND P6, PT, R98, 0x19, PT ;  /* 0x000000196200780c */ /* 0x000fe40003fc4270 */
[----:B-1----:R-:W-:Y:S01]  /*8a50*/  FMNMX.FTZ R135, R134, R135, !PT ;  /* 0x0000008786877209 */ /* 0x002fe20007810000 */
[----:B------:R-:W-:Y:S01]  /*8a60*/  FMUL.FTZ R134, R74, UR5 ;  /* 0x000000054a867c20 */ /* 0x000fe20008410000 */
[----:B------:R-:W-:Y:S01]  /*8a70*/  MUFU.TANH R15, R15 ;  /* 0x0000000f000f7308 */ /* 0x000fe20000002400 */
[----:B---3--:R-:W-:-:S02]  /*8a80*/  FSEL R13, R13, -INF , P4 ;  /* 0xff8000000d0d7808 */ /* 0x008fc40002000000 */
[----:B------:R-:W1:Y:S01]  /*8a90*/  SHFL.BFLY PT, R136, R135, 0x1, 0x1f ;  /* 0x0c201f0087887f89 */ /* 0x000e6200000e0000 */
[C---:B------:R-:W-:Y:S02]  /*8aa0*/  ISETP.GT.AND P3, PT, R98.reuse, 0x21, PT ;  /* 0x000000216200780c */ /* 0x040fe40003f64270 */
[----:B------:R-:W-:Y:S02]  /*8ab0*/  ISETP.GT.AND P4, PT, R98, 0x28, PT ;  /* 0x000000286200780c */ /* 0x000fe40003f84270 */
[----:B------:R-:W2:Y:S01]  /*8ac0*/  MUFU.TANH R20, R20 ;  /* 0x0000001400147308 */ /* 0x000ea20000002400 */
[----:B0-----:R-:W-:Y:S02]  /*8ad0*/  FSEL R14, R14, -INF , P6 ;  /* 0xff8000000e0e7808 */ /* 0x001fe40003000000 */
[----:B------:R-:W-:-:S05]  /*8ae0*/  ISETP.GT.AND P6, PT, R98, 0x29, PT ;  /* 0x000000296200780c */ /* 0x000fca0003fc4270 */
[----:B------:R-:W0:Y:S08]  /*8af0*/  MUFU.TANH R21, R21 ;  /* 0x0000001500157308 */ /* 0x000e300000002400 */
[----:B------:R-:W3:Y:S01]  /*8b00*/  MUFU.TANH R120, R120 ;  /* 0x0000007800787308 */ /* 0x000ee20000002400 */
[----:B--2---:R-:W-:Y:S02]  /*8b10*/  FSEL R20, R20, -INF , P3 ;  /* 0xff80000014147808 */ /* 0x004fe40001800000 */
[----:B-1----:R-:W-:Y:S01]  /*8b20*/  FMNMX.FTZ R74, R135, R136, !PT ;  /* 0x00000088874a7209 */ /* 0x002fe20007810000 */
[----:B------:R-:W-:Y:S01]  /*8b30*/  FMUL.FTZ R136, R78, UR5 ;  /* 0x000000054e887c20 */ /* 0x000fe20008410000 */
[----:B------:R-:W-:-:S02]  /*8b40*/  ISETP.GT.AND P3, PT, R98, 0x31, PT ;  /* 0x000000316200780c */ /* 0x000fc40003f64270 */
[C---:B------:R-:W-:Y:S01]  /*8b50*/  FSETP.NEU.FTZ.AND P2, PT, R74.reuse, -INF , PT ;  /* 0xff8000004a00780b */ /* 0x040fe20003f5d000 */
[----:B------:R-:W-:Y:S01]  /*8b60*/  FMUL.FTZ R78, R74, UR4 ;  /* 0x000000044a4e7c20 */ /* 0x000fe20008410000 */
[----:B------:R1:W-:Y:S04]  /*8b70*/  MUFU.TANH R135, R136 ;  /* 0x0000008800877308 */ /* 0x0003e80000002400 */
[----:B------:R-:W-:-:S04]  /*8b80*/  FSEL R78, R78, RZ, P2 ;  /* 0x000000ff4e4e7208 */ /* 0x000fc80001000000 */
[----:B------:R-:W2:Y:S01]  /*8b90*/  MUFU.TANH R112, R112 ;  /* 0x0000007000707308 */ /* 0x000ea20000002400 */
[----:B-1----:R-:W-:Y:S01]  /*8ba0*/  FMNMX.FTZ R136, R8, R137, !PT ;  /* 0x0000008908887209 */ /* 0x002fe20007810000 */
[--C-:B------:R-:W-:Y:S01]  /*8bb0*/  FFMA.FTZ R138, R100, UR4, -R78.reuse ;  /* 0x00000004648a7c23 */ /* 0x100fe2000801084e */
[----:B------:R-:W-:Y:S01]  /*8bc0*/  FSEL R100, R11, -INF , P5 ;  /* 0xff8000000b647808 */ /* 0x000fe20002800000 */
[--C-:B------:R-:W-:Y:S01]  /*8bd0*/  FFMA.FTZ R139, R80, UR4, -R78.reuse ;  /* 0x00000004508b7c23 */ /* 0x100fe2000801084e */
[----:B------:R-:W-:Y:S01]  /*8be0*/  FMNMX.FTZ R137, R9, R136, !PT ;  /* 0x0000008809897209 */ /* 0x000fe20007810000 */
[--C-:B------:R-:W-:Y:S01]  /*8bf0*/  FFMA.FTZ R121, R121, UR4, -R78.reuse ;  /* 0x0000000479797c23 */ /* 0x100fe2000801084e */
[----:B------:R-:W-:Y:S01]  /*8c00*/  ISETP.GT.AND P5, PT, R98, 0x20, PT ;  /* 0x000000206200780c */ /* 0x000fe20003fa4270 */
[----:B------:R1:W-:Y:S01]  /*8c10*/  MUFU.EX2 R11, R138 ;  /* 0x0000008a000b7308 */ /* 0x0003e20000000800 */
[----:B------:R-:W-:Y:S01]  /*8c20*/  FMNMX.FTZ R137, R10, R137, !PT ;  /* 0x000000890a897209 */ /* 0x000fe20007810000 */
[--C-:B------:R-:W-:Y:S01]  /*8c30*/  FFMA.FTZ R88, R88, UR4, -R78.reuse ;  /* 0x0000000458587c23 */ /* 0x100fe2000801084e */
[----:B0-----:R-:W-:Y:S01]  /*8c40*/  FSEL R80, R21, -INF , P4 ;  /* 0xff80000015507808 */ /* 0x001fe20002000000 */
[--C-:B------:R-:W-:Y:S01]  /*8c50*/  FFMA.FTZ R110, R110, UR4, -R78.reuse ;  /* 0x000000046e6e7c23 */ /* 0x100fe2000801084e */
[----:B------:R-:W-:Y:S01]  /*8c60*/  FMNMX.FTZ R137, R100, R137, !PT ;  /* 0x0000008964897209 */ /* 0x000fe20007810000 */
[--C-:B------:R-:W-:Y:S01]  /*8c70*/  FFMA.FTZ R99, R99, UR4, -R78.reuse ;  /* 0x0000000463637c23 */ /* 0x100fe2000801084e */
[----:B---3--:R-:W-:Y:S01]  /*8c80*/  FSEL R120, R120, -INF , P6 ;  /* 0xff80000078787808 */ /* 0x008fe20003000000 */
[----:B------:R-:W0:Y:S01]  /*8c90*/  MUFU.TANH R113, R113 ;  /* 0x0000007100717308 */ /* 0x000e220000002400 */
[----:B------:R-:W-:Y:S01]  /*8ca0*/  FMNMX.FTZ R136, R12, R137, !PT ;  /* 0x000000890c887209 */ /* 0x000fe20007810000 */
[--C-:B-1----:R-:W-:Y:S01]  /*8cb0*/  FFMA.FTZ R138, R109, UR4, -R78.reuse ;  /* 0x000000046d8a7c23 */ /* 0x102fe2000801084e */
[----:B------:R-:W-:Y:S01]  /*8cc0*/  FSEL R109, R15, -INF , P5 ;  /* 0xff8000000f6d7808 */ /* 0x000fe20002800000 */
[--C-:B------:R-:W-:Y:S01]  /*8cd0*/  FFMA.FTZ R108, R108, UR4, -R78.reuse ;  /* 0x000000046c6c7c23 */ /* 0x100fe2000801084e */
[----:B------:R-:W-:Y:S01]  /*8ce0*/  FMNMX.FTZ R137, R13, R136, !PT ;  /* 0x000000880d897209 */ /* 0x000fe20007810000 */
[--C-:B------:R-:W-:Y:S01]  /*8cf0*/  FFMA.FTZ R92, R92, UR4, -R78.reuse ;  /* 0x000000045c5c7c23 */ /* 0x100fe2000801084e */
[----:B------:R-:W-:Y:S01]  /*8d00*/  ISETP.GT.AND P5, PT, R98, 0x30, PT ;  /* 0x000000306200780c */ /* 0x000fe20003fa4270 */
[----:B------:R-:W-:Y:S01]  /*8d10*/  MUFU.TANH R114, R114 ;  /* 0x0000007200727308 */ /* 0x000fe20000002400 */
[----:B------:R-:W-:Y:S01]  /*8d20*/  FMNMX.FTZ R136, R14, R137, !PT ;  /* 0x000000890e887209 */ /* 0x000fe20007810000 */
[----:B------:R-:W-:Y:S01]  /*8d30*/  FFMA.FTZ R101, R101, UR4, -R78 ;  /* 0x0000000465657c23 */ /* 0x000fe2000801084e */
[----:B------:R-:W-:-:S02]  /*8d40*/  WARPGROUP.DEPBAR.LE gsb0, 0x0 ;  /* 0x00008000000079c5 */ /* 0x000fc40000010000 */
[----:B------:R-:W-:Y:S01]  /*8d50*/  WARPGROUP.ARRIVE ;  /* 0x00000000000079c5 */ /* 0x000fe20000000000 */
[----:B------:R-:W-:Y:S01]  /*8d60*/  FMNMX.FTZ R137, R109, R136, !PT ;  /* 0x000000886d897209 */ /* 0x000fe20007810000 */
[--C-:B------:R-:W-:Y:S01]  /*8d70*/  FFMA.FTZ R89, R89, UR4, -R78.reuse ;  /* 0x0000000459597c23 */ /* 0x100fe2000801084e */
[----:B------:R-:W1:Y:S01]  /*8d80*/  MUFU.TANH R115, R115 ;  /* 0x0000007300737308 */ /* 0x000e620000002400 */
[----:B--2---:R-:W-:Y:S01]  /*8d90*/  FSEL R112, R112, -INF , P5 ;  /* 0xff80000070707808 */ /* 0x004fe20002800000 */
[--C-:B------:R-:W-:Y:S01]  /*8da0*/  FFMA.FTZ R93, R93, UR4, -R78.reuse ;  /* 0x000000045d5d7c23 */ /* 0x100fe2000801084e */
[----:B------:R-:W-:Y:S01]  /*8db0*/  HGMMA.64x96x16.F32.BF16 R24, gdesc[UR32].tnspB, R24, gsb0 ;  /* 0x41600000201879f0 */ /* 0x000fe20008001818 */
[----:B------:R-:W-:Y:S01]  /*8dc0*/  UIADD3 UR32, UR10, 0x780, URZ ;  /* 0x000007800a207890 */ /* 0x000fe2000fffe03f */
[----:B------:R-:W-:Y:S01]  /*8dd0*/  FMNMX.FTZ R137, R20, R137, !PT ;  /* 0x0000008914897209 */ /* 0x000fe20007810000 */
[----:B------:R-:W-:Y:S01]  /*8de0*/  UIADD3 UR34, UR11, 0x140, URZ ;  /* 0x000001400b227890 */ /* 0x000fe2000fffe03f */
[----:B------:R-:W-:Y:S01]  /*8df0*/  ISETP.GT.AND P4, PT, R98, 0x38, PT ;  /* 0x000000386200780c */ /* 0x000fe20003f84270 */
[----:B------:R-:W-:Y:S01]  /*8e00*/  UMOV UR33, 0xc0000010 ;  /* 0xc000001000217882 */ /* 0x000fe20000000000 */
[----:B------:R-:W-:Y:S01]  /*8e10*/  UMOV UR35, 0x80000020 ;  /* 0x8000002000237882 */ /* 0x000fe20000000000 */
[----:B------:R-:W-:Y:S01]  /*8e20*/  FMNMX.FTZ R137, R80, R137, !PT ;  /* 0x0000008950897209 */ /* 0x000fe20007810000 */
[----:B------:R-:W2:Y:S01]  /*8e30*/  MUFU.TANH R104, R104 ;  /* 0x0000006800687308 */ /* 0x000ea20000002400 */
[----:B0-----:R-:W-:Y:S01]  /*8e40*/  FSEL R113, R113, -INF , P3 ;  /* 0xff80000071717808 */ /* 0x001fe20001800000 */
[--C-:B------:R-:W-:Y:S01]  /*8e50*/  FFMA.FTZ R111, R111, UR4, -R78.reuse ;  /* 0x000000046f6f7c23 */ /* 0x100fe2000801084e */
[----:B------:R-:W-:Y:S01]  /*8e60*/  FMNMX.FTZ R137, R120, R137, !PT ;  /* 0x0000008978897209 */ /* 0x000fe20007810000 */
[--C-:B------:R-:W-:Y:S01]  /*8e70*/  FFMA.FTZ R81, R81, UR4, -R78.reuse ;  /* 0x0000000451517c23 */ /* 0x100fe2000801084e */
[----:B------:R-:W-:Y:S01]  /*8e80*/  ISETP.GT.AND P6, PT, R98, 0x39, PT ;  /* 0x000000396200780c */ /* 0x000fe20003fc4270 */
[--C-:B------:R-:W-:Y:S01]  /*8e90*/  FFMA.FTZ R84, R84, UR4, -R78.reuse ;  /* 0x0000000454547c23 */ /* 0x100fe2000801084e */
[----:B------:R-:W-:Y:S01]  /*8ea0*/  FMNMX.FTZ R136, R112, R137, !PT ;  /* 0x0000008970887209 */ /* 0x000fe20007810000 */
[----:B------:R-:W0:Y:S01]  /*8eb0*/  MUFU.TANH R105, R105 ;  /* 0x0000006900697308 */ /* 0x000e220000002400 */
[----:B------:R-:W-:Y:S01]  /*8ec0*/  ISETP.GT.AND P5, PT, R98, 0x40, PT ;  /* 0x000000406200780c */ /* 0x000fe20003fa4270 */
[--C-:B------:R-:W-:Y:S01]  /*8ed0*/  FFMA.FTZ R85, R85, UR4, -R78.reuse ;  /* 0x0000000455557c23 */ /* 0x100fe2000801084e */
[----:B------:R-:W-:Y:S01]  /*8ee0*/  FMNMX.FTZ R137, R113, R136, !PT ;  /* 0x0000008871897209 */ /* 0x000fe20007810000 */
[--C-:B------:R-:W-:Y:S01]  /*8ef0*/  FFMA.FTZ R72, R72, UR4, -R78.reuse ;  /* 0x0000000448487c23 */ /* 0x100fe2000801084e */
[----:B-1----:R-:W-:Y:S01]  /*8f00*/  FSEL R115, R115, -INF , P6 ;  /* 0xff80000073737808 */ /* 0x002fe20003000000 */
[--C-:B------:R-:W-:Y:S01]  /*8f10*/  FFMA.FTZ R73, R73, UR4, -R78.reuse ;  /* 0x0000000449497c23 */ /* 0x100fe2000801084e */
[----:B------:R-:W-:Y:S01]  /*8f20*/  ISETP.GT.AND P3, PT, R98, 0x41, PT ;  /* 0x000000416200780c */ /* 0x000fe20003f64270 */
[----:B------:R1:W-:Y:S01]  /*8f30*/  MUFU.EX2 R15, R138 ;  /* 0x0000008a000f7308 */ /* 0x0003e20000000800 */
[----:B--2---:R-:W-:Y:S01]  /*8f40*/  FSEL R104, R104, -INF , P5 ;  /* 0xff80000068687808 */ /* 0x004fe20002800000 */
[--C-:B------:R-:W-:Y:S01]  /*8f50*/  FFMA.FTZ R76, R76, UR4, -R78.reuse ;  /* 0x000000044c4c7c23 */ /* 0x100fe2000801084e */
[----:B------:R-:W-:Y:S01]  /*8f60*/  ISETP.GT.AND P5, PT, R98, 0x49, PT ;  /* 0x000000496200780c */ /* 0x000fe20003fa4270 */
[--C-:B------:R-:W-:Y:S01]  /*8f70*/  FFMA.FTZ R127, R127, UR4, -R78.reuse ;  /* 0x000000047f7f7c23 */ /* 0x100fe2000801084e */
[--C-:B------:R-:W-:Y:S01]  /*8f80*/  FFMA.FTZ R124, R124, UR4, -R78.reuse ;  /* 0x000000047c7c7c23 */ /* 0x100fe2000801084e */
[--C-:B------:R-:W-:Y:S01]  /*8f90*/  FFMA.FTZ R125, R125, UR4, -R78.reuse ;  /* 0x000000047d7d7c23 */ /* 0x100fe2000801084e */
[--C-:B------:R-:W-:Y:S01]  /*8fa0*/  FFMA.FTZ R77, R77, UR4, -R78.reuse ;  /* 0x000000044d4d7c23 */ /* 0x100fe2000801084e */
[----:B------:R-:W2:Y:S01]  /*8fb0*/  MUFU.TANH R106, R106 ;  /* 0x0000006a006a7308 */ /* 0x000ea20000002400 */
[--C-:B-1----:R-:W-:Y:S01]  /*8fc0*/  FFMA.FTZ R138, R116, UR4, -R78.reuse ;  /* 0x00000004748a7c23 */ /* 0x102fe2000801084e */
[----:B------:R-:W-:Y:S01]  /*8fd0*/  FSEL R116, R114, -INF , P4 ;  /* 0xff80000072747808 */ /* 0x000fe20002000000 */
[----:B------:R-:W-:Y:S01]  /*8fe0*/  FFMA.FTZ R126, R126, UR4, -R78 ;  /* 0x000000047e7e7c23 */ /* 0x000fe2000801084e */
[----:B------:R-:W-:-:S02]  /*8ff0*/  ISETP.GT.AND P4, PT, R98, 0x48, PT ;  /* 0x000000486200780c */ /* 0x000fc40003f84270 */
[----:B------:R-:W-:Y:S02]  /*9000*/  FMNMX.FTZ R136, R116, R137, !PT ;  /* 0x0000008974887209 */ /* 0x000fe40007810000 */
[----:B------:R-:W1:Y:S01]  /*9010*/  MUFU.TANH R107, R107 ;  /* 0x0000006b006b7308 */ /* 0x000e620000002400 */
[----:B0-----:R-:W-:Y:S02]  /*9020*/  FSEL R105, R105, -INF , P3 ;  /* 0xff80000069697808 */ /* 0x001fe40001800000 */
[----:B------:R-:W-:Y:S02]  /*9030*/  FMNMX.FTZ R137, R115, R136, !PT ;  /* 0x0000008873897209 */ /* 0x000fe40007810000 */
[----:B------:R-:W-:Y:S02]  /*9040*/  ISETP.GT.AND P3, PT, R98, 0x50, PT ;  /* 0x000000506200780c */ /* 0x000fe40003f64270 */
[----:B------:R-:W-:Y:S01]  /*9050*/  FMNMX.FTZ R136, R104, R137, !PT ;  /* 0x0000008968887209 */ /* 0x000fe20007810000 */
[----:B------:R-:W-:Y:S01]  /*9060*/  MUFU.TANH R96, R96 ;  /* 0x0000006000607308 */ /* 0x000fe20000002400 */
[----:B--2---:R-:W-:-:S02]  /*9070*/  FSEL R106, R106, -INF , P4 ;  /* 0xff8000006a6a7808 */ /* 0x004fc40002000000 */
[----:B------:R-:W-:Y:S02]  /*9080*/  FMNMX.FTZ R137, R105, R136, !PT ;  /* 0x0000008869897209 */ /* 0x000fe40007810000 */
[----:B------:R-:W-:Y:S02]  /*9090*/  ISETP.GT.AND P4, PT, R98, 0x51, PT ;  /* 0x000000516200780c */ /* 0x000fe40003f84270 */
[----:B------:R-:W-:Y:S01]  /*90a0*/  FMNMX.FTZ R136, R106, R137, !PT ;  /* 0x000000896a887209 */ /* 0x000fe20007810000 */
[----:B------:R-:W-:Y:S01]  /*90b0*/  MUFU.TANH R97, R97 ;  /* 0x0000006100617308 */ /* 0x000fe20000002400 */
[----:B-1----:R-:W-:Y:S02]  /*90c0*/  FSEL R107, R107, -INF , P5 ;  /* 0xff8000006b6b7808 */ /* 0x002fe40002800000 */
[----:B------:R-:W-:-:S05]  /*90d0*/  ISETP.GT.AND P5, PT, R98, 0x58, PT ;  /* 0x000000586200780c */ /* 0x000fca0003fa4270 */
[----:B------:R-:W0:Y:S08]  /*90e0*/  MUFU.TANH R102, R102 ;  /* 0x0000006600667308 */ /* 0x000e300000002400 */
[----:B------:R-:W1:Y:S08]  /*90f0*/  MUFU.TANH R103, R103 ;  /* 0x0000006700677308 */ /* 0x000e700000002400 */
[----:B------:R2:W-:Y:S01]  /*9100*/  MUFU.EX2 R21, R139 ;  /* 0x0000008b00157308 */ /* 0x0005e20000000800 */
[----:B0-----:R-:W-:-:S02]  /*9110*/  FSEL R137, R102, -INF , P5 ;  /* 0xff80000066897808 */ /* 0x001fc40002800000 */
[----:B------:R-:W-:-:S05]  /*9120*/  ISETP.GT.AND P5, PT, R98, 0x61, PT ;  /* 0x000000616200780c */ /* 0x000fca0003fa4270 */
[----:B------:R-:W0:Y:S01]  /*9130*/  MUFU.TANH R90, R90 ;  /* 0x0000005a005a7308 */ /* 0x000e220000002400 */
[----:B--2---:R-:W-:Y:S01]  /*9140*/  FFMA.FTZ R139, R117, UR4, -R78 ;  /* 0x00000004758b7c23 */ /* 0x004fe2000801084e */
[----:B------:R-:W-:Y:S02]  /*9150*/  FSEL R117, R96, -INF , P3 ;  /* 0xff80000060757808 */ /* 0x000fe40001800000 */
[----:B------:R-:W-:-:S04]  /*9160*/  ISETP.GT.AND P3, PT, R98, 0x59, PT ;  /* 0x000000596200780c */ /* 0x000fc80003f64270 */
[----:B------:R2:W-:Y:S01]  /*9170*/  MUFU.EX2 R114, R138 ;  /* 0x0000008a00727308 */ /* 0x0005e20000000800 */
[----:B-1----:R-:W-:Y:S02]  /*9180*/  FSEL R103, R103, -INF , P3 ;  /* 0xff80000067677808 */ /* 0x002fe40001800000 */
[----:B------:R-:W-:Y:S01]  /*9190*/  ISETP.GT.AND P3, PT, R98, 0x68, PT ;  /* 0x000000686200780c */ /* 0x000fe20003f64270 */
[----:B------:R-:W-:Y:S02]  /*91a0*/  WARPGROUP.DEPBAR.LE gsb0, 0x0 ;  /* 0x00008000000079c5 */ /* 0x000fe40000010000 */
[----:B------:R-:W-:Y:S01]  /*91b0*/  WARPGROUP.ARRIVE ;  /* 0x00000000000079c5 */ /* 0x000fe20000000000 */
[----:B--2---:R-:W-:Y:S01]  /*91c0*/  FMNMX.FTZ R138, R107, R136, !PT ;  /* 0x000000886b8a7209 */ /* 0x004fe20007810000 */
[----:B------:R-:W-:Y:S01]  /*91d0*/  MUFU.TANH R91, R91 ;  /* 0x0000005b005b7308 */ /* 0x000fe20000002400 */
[----:B------:R-:W-:Y:S02]  /*91e0*/  FSEL R136, R97, -INF , P4 ;  /* 0xff80000061887808 */ /* 0x000fe40002000000 */
[----:B------:R-:W-:Y:S01]  /*91f0*/  FMNMX.FTZ R97, R117, R138, !PT ;  /* 0x0000008a75617209 */ /* 0x000fe20007810000 */
[----:B------:R-:W-:Y:S01]  /*9200*/  HGMMA.64x96x16.F32.BF16 R24, gdesc[UR32].tnspB, R24, gsb0 ;  /* 0x41600000201879f0 */ /* 0x000fe20008001818 */
[----:B------:R-:W-:Y:S01]  /*9210*/  UIADD3 UR32, UR10, 0x900, URZ ;  /* 0x000009000a207890 */ /* 0x000fe2000fffe03f */
[----:B------:R-:W-:Y:S01]  /*9220*/  FFMA.FTZ R138, R118, UR4, -R78 ;  /* 0x00000004768a7c23 */ /* 0x000fe2000801084e */
[----:B------:R-:W-:Y:S01]  /*9230*/  UIADD3 UR34, UR11, 0x180, URZ ;  /* 0x000001800b227890 */ /* 0x000fe2000fffe03f */
[----:B------:R-:W-:Y:S01]  /*9240*/  MUFU.TANH R94, R94 ;  /* 0x0000005e005e7308 */ /* 0x000fe20000002400 */
[----:B------:R-:W-:Y:S01]  /*9250*/  UMOV UR33, 0xc0000010 ;  /* 0xc000001000217882 */ /* 0x000fe20000000000 */
[----:B------:R-:W-:Y:S01]  /*9260*/  UMOV UR35, 0x80000020 ;  /* 0x8000002000237882 */ /* 0x000fe20000000000 */
[----:B------:R-:W-:-:S02]  /*9270*/  FMNMX.FTZ R102, R136, R97, !PT ;  /* 0x0000006188667209 */ /* 0x000fc40007810000 */
[----:B------:R-:W-:Y:S02]  /*9280*/  ISETP.GT.AND P4, PT, R98, 0x60, PT ;  /* 0x000000606200780c */ /* 0x000fe40003f84270 */
[----:B------:R-:W-:Y:S01]  /*9290*/  FMNMX.FTZ R118, R137, R102, !PT ;  /* 0x0000006689767209 */ /* 0x000fe20007810000 */
[----:B------:R-:W1:Y:S01]  /*92a0*/  MUFU.TANH R95, R95 ;  /* 0x0000005f005f7308 */ /* 0x000e620000002400 */
[----:B0-----:R-:W-:Y:S02]  /*92b0*/  FSEL R102, R90, -INF , P4 ;  /* 0xff8000005a667808 */ /* 0x001fe40002000000 */
[----:B------:R-:W-:-:S05]  /*92c0*/  ISETP.GT.AND P4, PT, R98, 0x69, PT ;  /* 0x000000696200780c */ /* 0x000fca0003f84270 */
[----:B------:R-:W0:Y:S08]  /*92d0*/  MUFU.TANH R82, R82 ;  /* 0x0000005200527308 */ /* 0x000e300000002400 */
[----:B------:R2:W-:Y:S01]  /*92e0*/  MUFU.EX2 R96, R139 ;  /* 0x0000008b00607308 */ /* 0x0005e20000000800 */
[----:B-1----:R-:W-:Y:S02]  /*92f0*/  FSEL R95, R95, -INF , P4 ;  /* 0xff8000005f5f7808 */ /* 0x002fe40002000000 */
[----:B------:R-:W-:-:S05]  /*9300*/  ISETP.GT.AND P4, PT, R98, 0x78, PT ;  /* 0x000000786200780c */ /* 0x000fca0003f84270 */
[----:B------:R-:W1:Y:S01]  /*9310*/  MUFU.TANH R83, R83 ;  /* 0x0000005300537308 */ /* 0x000e620000002400 */
[----:B--2---:R-:W-:Y:S02]  /*9320*/  FMNMX.FTZ R139, R103, R118, !PT ;  /* 0x00000076678b7209 */ /* 0x004fe40007810000 */
[----:B------:R-:W-:Y:S02]  /*9330*/  FSEL R118, R91, -INF , P5 ;  /* 0xff8000005b767808 */ /* 0x000fe40002800000 */
[----:B------:R-:W-:Y:S02]  /*9340*/  FMNMX.FTZ R139, R102, R139, !PT ;  /* 0x0000008b668b7209 */ /* 0x000fe40007810000 */
[----:B------:R-:W-:Y:S01]  /*9350*/  ISETP.GT.AND P5, PT, R98, 0x70, PT ;  /* 0x000000706200780c */ /* 0x000fe20003fa4270 */
[----:B------:R2:W-:Y:S01]  /*9360*/  MUFU.EX2 R97, R138 ;  /* 0x0000008a00617308 */ /* 0x0005e20000000800 */
[----:B------:R-:W-:Y:S01]  /*9370*/  FMNMX.FTZ R90, R118, R139, !PT ;  /* 0x0000008b765a7209 */ /* 0x000fe20007810000 */
[--C-:B------:R-:W-:Y:S01]  /*9380*/  FFMA.FTZ R139, R122, UR4, -R78.reuse ;  /* 0x000000047a8b7c23 */ /* 0x100fe2000801084e */
[----:B0-----:R-:W-:Y:S01]  /*9390*/  FSEL R82, R82, -INF , P5 ;  /* 0xff80000052527808 */ /* 0x001fe20002800000 */
[--C-:B------:R-:W-:Y:S01]  /*93a0*/  FFMA.FTZ R122, R128, UR4, -R78.reuse ;  /* 0x00000004807a7c23 */ /* 0x100fe2000801084e */
[----:B------:R-:W-:Y:S01]  /*93b0*/  ISETP.GT.AND P5, PT, R98, 0x79, PT ;  /* 0x000000796200780c */ /* 0x000fe20003fa4270 */
[----:B------:R-:W-:-:S02]  /*93c0*/  FFMA.FTZ R128, R130, UR4, -R78 ;  /* 0x0000000482807c23 */ /* 0x000fc4000801084e */
[----:B------:R-:W0:Y:S01]  /*93d0*/  MUFU.TANH R86, R86 ;  /* 0x0000005600567308 */ /* 0x000e220000002400 */
[----:B--2---:R-:W-:Y:S01]  /*93e0*/  FFMA.FTZ R138, R119, UR4, -R78 ;  /* 0x00000004778a7c23 */ /* 0x004fe2000801084e */
[----:B------:R-:W-:Y:S02]  /*93f0*/  FSEL R119, R94, -INF , P3 ;  /* 0xff8000005e777808 */ /* 0x000fe40001800000 */
[----:B------:R-:W-:Y:S02]  /*9400*/  ISETP.GT.AND P3, PT, R98, 0x71, PT ;  /* 0x000000716200780c */ /* 0x000fe40003f64270 */
[----:B------:R-:W-:Y:S02]  /*9410*/  FMNMX.FTZ R90, R119, R90, !PT ;  /* 0x0000005a775a7209 */ /* 0x000fe40007810000 */
[----:B------:R-:W2:Y:S01]  /*9420*/  MUFU.TANH R87, R87 ;  /* 0x0000005700577308 */ /* 0x000ea20000002400 */
[----:B-1----:R-:W-:Y:S02]  /*9430*/  FSEL R83, R83, -INF , P3 ;  /* 0xff80000053537808 */ /* 0x002fe40001800000 */
[----:B------:R-:W-:-:S02]  /*9440*/  FMNMX.FTZ R91, R95, R90, !PT ;  /* 0x0000005a5f5b7209 */ /* 0x000fc40007810000 */
[----:B------:R-:W-:Y:S02]  /*9450*/  ISETP.GT.AND P3, PT, R98, 0x80, PT ;  /* 0x000000806200780c */ /* 0x000fe40003f64270 */
[----:B------:R-:W-:Y:S01]  /*9460*/  FMNMX.FTZ R90, R82, R91, !PT ;  /* 0x0000005b525a7209 */ /* 0x000fe20007810000 */
[----:B------:R-:W1:Y:S01]  /*9470*/  MUFU.TANH R134, R134 ;  /* 0x0000008600867308 */ /* 0x000e620000002400 */
[----:B0-----:R-:W-:Y:S02]  /*9480*/  FSEL R86, R86, -INF , P4 ;  /* 0xff80000056567808 */ /* 0x001fe40002000000 */
[----:B------:R-:W-:Y:S02]  /*9490*/  FMNMX.FTZ R91, R83, R90, !PT ;  /* 0x0000005a535b7209 */ /* 0x000fe40007810000 */
[----:B------:R-:W-:Y:S02]  /*94a0*/  ISETP.GT.AND P4, PT, R98, 0x81, PT ;  /* 0x000000816200780c */ /* 0x000fe40003f84270 */
[----:B------:R-:W-:Y:S01]  /*94b0*/  FMNMX.FTZ R90, R86, R91, !PT ;  /* 0x0000005b565a7209 */ /* 0x000fe20007810000 */
[----:B------:R-:W0:Y:S01]  /*94c0*/  MUFU.TANH R75, R75 ;  /* 0x0000004b004b7308 */ /* 0x000e220000002400 */
[----:B--2---:R-:W-:-:S02]  /*94d0*/  FSEL R87, R87, -INF , P5 ;  /* 0xff80000057577808 */ /* 0x004fc40002800000 */
[----:B------:R-:W-:Y:S02]  /*94e0*/  ISETP.GT.AND P5, PT, R98, 0x88, PT ;  /* 0x000000886200780c */ /* 0x000fe40003fa4270 */
[----:B------:R-:W-:Y:S02]  /*94f0*/  FMNMX.FTZ R91, R87, R90, !PT ;  /* 0x0000005a575b7209 */ /* 0x000fe40007810000 */
[----:B------:R-:W-:Y:S01]  /*9500*/  FSEL R135, R135, -INF , P5 ;  /* 0xff80000087877808 */ /* 0x000fe20002800000 */
[----:B------:R-:W2:Y:S01]  /*9510*/  MUFU.TANH R79, R79 ;  /* 0x0000004f004f7308 */ /* 0x000ea20000002400 */
[----:B-1----:R-:W-:Y:S02]  /*9520*/  FSEL R134, R134, -INF , P3 ;  /* 0xff80000086867808 */ /* 0x002fe40001800000 */
[----:B------:R-:W-:Y:S02]  /*9530*/  ISETP.GT.AND P3, PT, R98, 0x89, PT ;  /* 0x000000896200780c */ /* 0x000fe40003f64270 */
[----:B------:R-:W-:-:S03]  /*9540*/  FMNMX.FTZ R90, R134, R91, !PT ;  /* 0x0000005b865a7209 */ /* 0x000fc60007810000 */
[----:B------:R2:W-:Y:S01]  /*9550*/  MUFU.EX2 R94, R138 ;  /* 0x0000008a005e7308 */ /* 0x0005e20000000800 */
[----:B0-----:R-:W-:-:S04]  /*9560*/  FSEL R75, R75, -INF , P4 ;  /* 0xff8000004b4b7808 */ /* 0x001fc80002000000 */
[----:B------:R-:W-:-:S03]  /*9570*/  FMNMX.FTZ R90, R75, R90, !PT ;  /* 0x0000005a4b5a7209 */ /* 0x000fc60007810000 */
[----:B------:R0:W-:Y:S01]  /*9580*/  MUFU.EX2 R98, R121 ;  /* 0x0000007900627308 */ /* 0x0001e20000000800 */
[----:B--2---:R-:W-:Y:S01]  /*9590*/  FSEL R138, R79, -INF , P3 ;  /* 0xff8000004f8a7808 */ /* 0x004fe20001800000 */
[----:B------:R-:W-:Y:S02]  /*95a0*/  WARPGROUP.DEPBAR.LE gsb0, 0x0 ;  /* 0x00008000000079c5 */ /* 0x000fe40000010000 */
[----:B------:R-:W-:Y:S01]  /*95b0*/  WARPGROUP.ARRIVE ;  /* 0x00000000000079c5 */ /* 0x000fe20000000000 */
[----:B------:R-:W-:-:S03]  /*95c0*/  FMNMX.FTZ R79, R135, R90, !PT ;  /* 0x0000005a874f7209 */ /* 0x000fc60007810000 */
[----:B------:R-:W-:Y:S01]  /*95d0*/  MUFU.EX2 R88, R88 ;  /* 0x0000005800587308 */ /* 0x000fe20000000800 */
[----:B------:R-:W-:Y:S01]  /*95e0*/  FMNMX.FTZ R90, R138, R79, !PT ;  /* 0x0000004f8a5a7209 */ /* 0x000fe20007810000 */
[----:B------:R-:W-:Y:S01]  /*95f0*/  HGMMA.64x96x16.F32.BF16 R24, gdesc[UR32].tnspB, R24, gsb0 ;  /* 0x41600000201879f0 */ /* 0x000fe20008001818 */
[----:B------:R-:W-:Y:S01]  /*9600*/  UIADD3 UR32, UR10, 0xa80, URZ ;  /* 0x00000a800a207890 */ /* 0x000fe2000fffe03f */
[--C-:B0-----:R-:W-:Y:S01]  /*9610*/  FFMA.FTZ R121, R123, UR4, -R78.reuse ;  /* 0x000000047b797c23 */ /* 0x101fe2000801084e */
[----:B------:R-:W-:Y:S01]  /*9620*/  UIADD3 UR34, UR11, 0x1c0, URZ ;  /* 0x000001c00b227890 */ /* 0x000fe2000fffe03f */
[----:B------:R-:W0:Y:S01]  /*9630*/  SHFL.BFLY PT, R91, R90, 0x2, 0x1f ;  /* 0x0c401f005a5b7f89 */ /* 0x000e2200000e0000 */
[----:B------:R-:W-:Y:S01]  /*9640*/  UMOV UR33, 0xc0000010 ;  /* 0xc000001000217882 */ /* 0x000fe20000000000 */
[----:B------:R-:W-:Y:S01]  /*9650*/  UMOV UR35, 0x80000020 ;  /* 0x8000002000237882 */ /* 0x000fe20000000000 */
[--C-:B------:R-:W-:Y:S01]  /*9660*/  FFMA.FTZ R123, R129, UR4, -R78.reuse ;  /* 0x00000004817b7c23 */ /* 0x100fe2000801084e */
[--C-:B------:R-:W-:Y:S01]  /*9670*/  FFMA.FTZ R129, R131, UR4, -R78.reuse ;  /* 0x0000000483817c23 */ /* 0x100fe2000801084e */
[----:B------:R-:W-:Y:S01]  /*9680*/  FFMA.FTZ R131, R133, UR4, -R78 ;  /* 0x0000000485837c23 */ /* 0x000fe2000801084e */
[----:B------:R-:W-:Y:S08]  /*9690*/  MUFU.EX2 R110, R110 ;  /* 0x0000006e006e7308 */ /* 0x000ff00000000800 */
[----:B------:R-:W-:Y:S08]  /*96a0*/  MUFU.EX2 R99, R99 ;  /* 0x0000006300637308 */ /* 0x000ff00000000800 */
[----:B------:R-:W-:Y:S01]  /*96b0*/  MUFU.EX2 R108, R108 ;  /* 0x0000006c006c7308 */ /* 0x000fe20000000800 */
[----:B0-----:R-:W-:-:S05]  /*96c0*/  FMNMX.FTZ R91, R90, R91, !PT ;  /* 0x0000005b5a5b7209 */ /* 0x001fca0007810000 */
[----:B------:R-:W0:Y:S02]  /*96d0*/  SHFL.BFLY PT, R90, R91, 0x1, 0x1f ;  /* 0x0c201f005b5a7f89 */ /* 0x000e2400000e0000 */
[----:B------:R-:W-:Y:S08]  /*96e0*/  MUFU.EX2 R92, R92 ;  /* 0x0000005c005c7308 */ /* 0x000ff00000000800 */
[----:B------:R1:W-:Y:S08]  /*96f0*/  MUFU.EX2 R79, R139 ;  /* 0x0000008b004f7308 */ /* 0x0003f00000000800 */
[----:B------:R-:W-:Y:S01]  /*9700*/  MUFU.EX2 R101, R101 ;  /* 0x0000006500657308 */ /* 0x000fe20000000800 */
[----:B0-----:R-:W-:Y:S01]  /*9710*/  FMNMX.FTZ R130, R91, R90, !PT ;  /* 0x0000005a5b827209 */ /* 0x001fe20007810000 */
[----:B------:R-:W-:Y:S01]  /*9720*/  FFMA.FTZ R90, R132, UR4, -R78 ;  /* 0x00000004845a7c23 */ /* 0x000fe2000801084e */
[----:B------:R-:W-:-:S05]  /*9730*/  FSEL R91, R74, RZ, P2 ;  /* 0x000000ff4a5b7208 */ /* 0x000fca0001000000 */
[----:B------:R-:W-:Y:S01]  /*9740*/  MUFU.EX2 R89, R89 ;  /* 0x0000005900597308 */ /* 0x000fe20000000800 */
[C---:B------:R-:W-:Y:S01]  /*9750*/  FSETP.NEU.FTZ.AND P2, PT, R130.reuse, -INF , PT ;  /* 0xff8000008200780b */ /* 0x040fe20003f5d000 */
[C---:B------:R-:W-:Y:S01]  /*9760*/  FMUL.FTZ R133, R130.reuse, UR4 ;  /* 0x0000000482857c20 */ /* 0x040fe20008410000 */
[----:B------:R-:W-:Y:S02]  /*9770*/  FADD.FTZ R91, -R91, R6 ;  /* 0x000000065b5b7221 */ /* 0x000fe40000010100 */
[----:B------:R-:W-:Y:S02]  /*9780*/  FSEL R141, R130, RZ, P2 ;  /* 0x000000ff828d7208 */ /* 0x000fe40001000000 */
[----:B------:R-:W-:Y:S01]  /*9790*/  FSEL R133, R133, RZ, P2 ;  /* 0x000000ff85857208 */ /* 0x000fe20001000000 */
[----:B------:R-:W-:Y:S01]  /*97a0*/  FMUL.FTZ R78, R91, UR4 ;  /* 0x000000045b4e7c20 */ /* 0x000fe20008410000 */
[----:B------:R-:W-:Y:S01]  /*97b0*/  ISETP.GE.U32.AND P2, PT, R143, 0x180, PT ;  /* 0x000001808f00780c */ /* 0x000fe20003f46070 */
[----:B------:R-:W-:Y:S01]  /*97c0*/  FADD.FTZ R141, -R141, R4 ;  /* 0x000000048d8d7221 */ /* 0x000fe20000010100 */
[----:B------:R-:W-:-:S02]  /*97d0*/  VIADD R4, R142, 0x9 ;  /* 0x000000098e047836 */ /* 0x000fc40000000000 */
[--C-:B------:R-:W-:Y:S01]  /*97e0*/  FFMA.FTZ R132, R8, UR4, -R133.reuse ;  /* 0x0000000408847c23 */ /* 0x100fe20008010885 */
[--C-:B------:R-:W-:Y:S01]  /*97f0*/  FFMA.FTZ R7, R7, UR4, -R133.reuse ;  /* 0x0000000407077c23 */ /* 0x100fe20008010885 */
[----:B------:R-:W0:Y:S01]  /*9800*/  MUFU.EX2 R78, R78 ;  /* 0x0000004e004e7308 */ /* 0x000e220000000800 */
[--C-:B------:R-:W-:Y:S01]  /*9810*/  FFMA.FTZ R91, R9, UR4, -R133.reuse ;  /* 0x00000004095b7c23 */ /* 0x100fe20008010885 */
[----:B------:R-:W-:Y:S01]  /*9820*/  SEL R8, R4, 0x9, !P2 ;  /* 0x0000000904087807 */ /* 0x000fe20005000000 */
[----:B------:R-:W-:Y:S01]  /*9830*/  FMUL.FTZ R4, R141, UR4 ;  /* 0x000000048d047c20 */ /* 0x000fe20008410000 */
[--C-:B------:R-:W-:Y:S01]  /*9840*/  FFMA.FTZ R9, R10, UR4, -R133.reuse ;  /* 0x000000040a097c23 */ /* 0x100fe20008010885 */
[----:B------:R-:W-:Y:S02]  /*9850*/  IMAD.U32 R10, RZ, RZ, UR36 ;  /* 0x00000024ff0a7e24 */ /* 0x000fe4000f8e00ff */
[--C-:B-1----:R-:W-:Y:S01]  /*9860*/  FFMA.FTZ R139, R100, UR4, -R133.reuse ;  /* 0x00000004648b7c23 */ /* 0x102fe20008010885 */
[--C-:B------:R-:W-:Y:S01]  /*9870*/  FFMA.FTZ R100, R20, UR4, -R133.reuse ;  /* 0x0000000414647c23 */ /* 0x100fe20008010885 */
[----:B------:R-:W-:Y:S01]  /*9880*/  MUFU.EX2 R7, R7 ;  /* 0x0000000700077308 */ /* 0x000fe20000000800 */
[--C-:B------:R-:W-:Y:S01]  /*9890*/  FFMA.FTZ R20, R104, UR4, -R133.reuse ;  /* 0x0000000468147c23 */ /* 0x100fe20008010885 */
[----:B------:R-:W-:Y:S01]  /*98a0*/  @!P1 LEA R10, R10, UR37, 0x3 ;  /* 0x000000250a0a9c11 */ /* 0x000fe2000f8e18ff */
[--C-:B------:R-:W-:Y:S01]  /*98b0*/  FFMA.FTZ R12, R12, UR4, -R133.reuse ;  /* 0x000000040c0c7c23 */ /* 0x100fe20008010885 */
[--C-:B------:R-:W-:Y:S01]  /*98c0*/  FFMA.FTZ R104, R105, UR4, -R133.reuse ;  /* 0x0000000469687c23 */ /* 0x100fe20008010885 */
[--C-:B------:R-:W-:Y:S01]  /*98d0*/  FFMA.FTZ R105, R106, UR4, -R133.reuse ;  /* 0x000000046a697c23 */ /* 0x100fe20008010885 */
[--C-:B------:R-:W-:Y:S01]  /*98e0*/  FFMA.FTZ R106, R117, UR4, -R133.reuse ;  /* 0x00000004756a7c23 */ /* 0x100fe20008010885 */
[----:B------:R-:W-:Y:S01]  /*98f0*/  @!P1 VIADD R10, R10, 0x31c40 ;  /* 0x00031c400a0a9836 */ /* 0x000fe20000000000 */
[----:B------:R-:W1:Y:S01]  /*9900*/  MUFU.EX2 R4, R4 ;  /* 0x0000000400047308 */ /* 0x000e620000000800 */
[----:B0-----:R-:W-:Y:S01]  /*9910*/  FFMA.FTZ R141, R78, R3, R88 ;  /* 0x000000034e8d7223 */ /* 0x001fe20000010058 */
[--C-:B------:R-:W-:Y:S01]  /*9920*/  FFMA.FTZ R140, R13, UR4, -R133.reuse ;  /* 0x000000040d8c7c23 */ /* 0x100fe20008010885 */
[--C-:B------:R-:W-:Y:S01]  /*9930*/  FFMA.FTZ R14, R14, UR4, -R133.reuse ;  /* 0x000000040e0e7c23 */ /* 0x100fe20008010885 */
[----:B------:R-:W-:Y:S01]  /*9940*/  @!P1 PRMT R10, RZ, 0x654, R10 ;  /* 0x00000654ff0a9816 */ /* 0x000fe2000000000a */
[--C-:B------:R-:W-:Y:S01]  /*9950*/  FFMA.FTZ R13, R109, UR4, -R133.reuse ;  /* 0x000000046d0d7c23 */ /* 0x100fe20008010885 */
[----:B------:R-:W-:Y:S01]  /*9960*/  F2FP.BF16.F32.PACK_AB R88, R110, R88 ;  /* 0x000000586e58723e */ /* 0x000fe200000010ff */
[--C-:B------:R-:W-:Y:S01]  /*9970*/  FFMA.FTZ R80, R80, UR4, -R133.reuse ;  /* 0x0000000450507c23 */ /* 0x100fe20008010885 */
[----:B------:R-:W0:Y:S01]  /*9980*/  MUFU.EX2 R132, R132 ;  /* 0x0000008400847308 */ /* 0x000e220000000800 */
[--C-:B------:R-:W-:Y:S01]  /*9990*/  FFMA.FTZ R109, R120, UR4, -R133.reuse ;  /* 0x00000004786d7c23 */ /* 0x100fe20008010885 */
[--C-:B------:R-:W-:Y:S01]  /*99a0*/  FFMA.FTZ R112, R112, UR4, -R133.reuse ;  /* 0x0000000470707c23 */ /* 0x100fe20008010885 */
[----:B------:R-:W-:Y:S01]  /*99b0*/  FFMA.FTZ R107, R107, UR4, -R133 ;  /* 0x000000046b6b7c23 */ /* 0x000fe20008010885 */
[----:B------:R-:W-:-:S02]  /*99c0*/  WARPGROUP.DEPBAR.LE gsb0, 0x0 ;  /* 0x00008000000079c5 */ /* 0x000fc40000010000 */
[----:B------:R-:W-:Y:S01]  /*99d0*/  WARPGROUP.ARRIVE ;  /* 0x00000000000079c5 */ /* 0x000fe20000000000 */
[----:B------:R-:W-:Y:S01]  /*99e0*/  FFMA.FTZ R113, R113, UR4, -R133 ;  /* 0x0000000471717c23 */ /* 0x000fe20008010885 */
[----:B------:R-:W2:Y:S01]  /*99f0*/  MUFU.EX2 R91, R91 ;  /* 0x0000005b005b7308 */ /* 0x000ea20000000800 */
[----:B-1----:R-:W-:Y:S01]  /*9a00*/  FFMA.FTZ R117, R4, R0, R7 ;  /* 0x0000000004757223 */ /* 0x002fe20000010007 */
[--C-:B------:R-:W-:Y:S01]  /*9a10*/  FFMA.FTZ R116, R116, UR4, -R133.reuse ;  /* 0x0000000474747c23 */ /* 0x100fe20008010885 */
[--C-:B------:R-:W-:Y:S01]  /*9a20*/  FFMA.FTZ R115, R115, UR4, -R133.reuse ;  /* 0x0000000473737c23 */ /* 0x100fe20008010885 */
[----:B------:R-:W-:Y:S01]  /*9a30*/  HGMMA.64x96x16.F32.BF16 R24, gdesc[UR32].tnspB, R24, gsb0 ;  /* 0x41600000201879f0 */ /* 0x000fe20008001818 */
[----:B------:R-:W-:Y:S01]  /*9a40*/  UIADD3 UR32, UR10, 0xc00, URZ ;  /* 0x00000c000a207890 */ /* 0x000fe2000fffe03f */
[----:B------:R-:W-:Y:S01]  /*9a50*/  IMAD.U32 R120, RZ, RZ, UR7 ;  /* 0x00000007ff787e24 */ /* 0x000fe2000f8e00ff */
[----:B------:R-:W-:Y:S01]  /*9a60*/  UIADD3 UR34, UR11, 0x200, URZ ;  /* 0x000002000b227890 */ /* 0x000fe2000fffe03f */
[----:B------:R1:W-:Y:S01]  /*9a70*/  MUFU.EX2 R6, R90 ;  /* 0x0000005a00067308 */ /* 0x0003e20000000800 */
[----:B------:R-:W-:Y:S01]  /*9a80*/  UMOV UR33, 0xc0000010 ;  /* 0xc000001000217882 */ /* 0x000fe20000000000 */
[----:B------:R-:W-:Y:S01]  /*9a90*/  UMOV UR35, 0x80000020 ;  /* 0x8000002000237882 */ /* 0x000fe20000000000 */
[----:B------:R-:W-:Y:S01]  /*9aa0*/  @!P1 LEA R120, R120, UR37, 0x3 ;  /* 0x0000002578789c11 */ /* 0x000fe2000f8e18ff */
        /* <DEDUP_REMOVED lines=8> */
[--C-:B------:R-:W-:Y:S01]  /*9b30*/  FFMA.FTZ R75, R75, UR4, -R133.reuse ;  /* 0x000000044b4b7c23 */ /* 0x100fe20008010885 */
[----:B------:R-:W-:Y:S01]  /*9b40*/  FADD.FTZ R141, R99, R90 ;  /* 0x0000005a638d7221 */ /* 0x000fe20000010000 */
[C---:B------:R-:W-:Y:S01]  /*9b50*/  F2FP.BF16.F32.PACK_AB R90, R108.reuse, R99 ;  /* 0x000000636c5a723e */ /* 0x040fe200000010ff */
[----:B------:R-:W-:Y:S01]  /*9b60*/  FFMA.FTZ R99, R137, UR4, -R133 ;  /* 0x0000000489637c23 */ /* 0x000fe20008010885 */
[----:B------:R-:W1:Y:S01]  /*9b70*/  MUFU.EX2 R139, R139 ;  /* 0x0000008b008b7308 */ /* 0x000e620000000800 */
[----:B------:R-:W-:Y:S01]  /*9b80*/  FADD.FTZ R141, R108, R141 ;  /* 0x0000008d6c8d7221 */ /* 0x000fe20000010000 */
[----:B------:R-:W-:Y:S01]  /*9b90*/  @!P1 PRMT R120, RZ, 0x654, R120 ;  /* 0x00000654ff789816 */ /* 0x000fe20000000078 */
[----:B------:R-:W-:Y:S01]  /*9ba0*/  FFMA.FTZ R135, R135, UR4, -R133 ;  /* 0x0000000487877c23 */ /* 0x000fe20008010885 */
[----:B------:R-:W-:Y:S01]  /*9bb0*/  PLOP3.LUT P2, PT, PT, PT, UP0, 0x80, 0x0 ;  /* 0x000000000000781c */ /* 0x000fe20003f4f008 */
[----:B------:R-:W-:Y:S01]  /*9bc0*/  UIADD3 UR10, UR38, -0x1, URZ ;  /* 0xffffffff260a7890 */ /* 0x000fe2000fffe03f */
[----:B------:R-:W-:-:S02]  /*9bd0*/  UMOV UR7, UR36 ;  /* 0x0000002400077c82 */ /* 0x000fc40008000000 */
[----:B------:R-:W4:Y:S04]  /*9be0*/  MUFU.EX2 R12, R12 ;  /* 0x0000000c000c7308 */ /* 0x000f280000000800 */
[----:B------:R-:W-:-:S04]  /*9bf0*/  UMOV UR38, UR10 ;  /* 0x0000000a00267c82 */ /* 0x000fc80008000000 */
[----:B------:R-:W-:Y:S08]  /*9c00*/  MUFU.EX2 R140, R140 ;  /* 0x0000008c008c7308 */ /* 0x000ff00000000800 */
[----:B------:R-:W5:Y:S08]  /*9c10*/  MUFU.EX2 R93, R93 ;  /* 0x0000005d005d7308 */ /* 0x000f700000000800 */
[----:B------:R-:W5:Y:S08]  /*9c20*/  MUFU.EX2 R14, R14 ;  /* 0x0000000e000e7308 */ /* 0x000f700000000800 */
[----:B------:R-:W5:Y:S08]  /*9c30*/  MUFU.EX2 R13, R13 ;  /* 0x0000000d000d7308 */ /* 0x000f700000000800 */
[----:B------:R-:W-:Y:S08]  /*9c40*/  MUFU.EX2 R100, R100 ;  /* 0x0000006400647308 */ /* 0x000ff00000000800 */
[----:B------:R-:W5:Y:S08]  /*9c50*/  MUFU.EX2 R111, R111 ;  /* 0x0000006f006f7308 */ /* 0x000f700000000800 */
[----:B------:R-:W5:Y:S08]  /*9c60*/  MUFU.EX2 R80, R80 ;  /* 0x0000005000507308 */ /* 0x000f700000000800 */
[----:B------:R-:W-:Y:S08]  /*9c70*/  MUFU.EX2 R109, R109 ;  /* 0x0000006d006d7308 */ /* 0x000ff00000000800 */
[----:B------:R-:W5:Y:S01]  /*9c80*/  MUFU.EX2 R81, R81 ;  /* 0x0000005100517308 */ /* 0x000f620000000800 */
[----:B------:R-:W-:-:S02]  /*9c90*/  WARPGROUP.DEPBAR.LE gsb0, 0x0 ;  /* 0x00008000000079c5 */ /* 0x000fc40000010000 */
[----:B------:R-:W-:-:S05]  /*9ca0*/  WARPGROUP.ARRIVE ;  /* 0x00000000000079c5 */ /* 0x000fca0000000000 */
[----:B------:R-:W-:Y:S01]  /*9cb0*/  MUFU.EX2 R112, R112 ;  /* 0x0000007000707308 */ /* 0x000fe20000000800 */
[----:B------:R-:W-:Y:S07]  /*9cc0*/  HGMMA.64x96x16.F32.BF16 R24, gdesc[UR32].tnspB, R24, gsb0 ;  /* 0x41600000201879f0 */ /* 0x000fee0008001818 */
[----:B------:R5:W-:Y:S08]  /*9cd0*/  MUFU.EX2 R3, R107 ;  /* 0x0000006b00037308 */ /* 0x000bf00000000800 */
[----:B------:R-:W5:Y:S08]  /*9ce0*/  MUFU.EX2 R84, R84 ;  /* 0x0000005400547308 */ /* 0x000f700000000800 */
[----:B------:R-:W5:Y:S08]  /*9cf0*/  MUFU.EX2 R113, R113 ;  /* 0x0000007100717308 */ /* 0x000f700000000800 */
[----:B------:R-:W5:Y:S08]  /*9d00*/  MUFU.EX2 R116, R116 ;  /* 0x0000007400747308 */ /* 0x000f700000000800 */
[----:B------:R-:W-:Y:S08]  /*9d10*/  MUFU.EX2 R115, R115 ;  /* 0x0000007300737308 */ /* 0x000ff00000000800 */
[----:B------:R-:W5:Y:S08]  /*9d20*/  MUFU.EX2 R85, R85 ;  /* 0x0000005500557308 */ /* 0x000f700000000800 */
[----:B------:R-:W5:Y:S08]  /*9d30*/  MUFU.EX2 R20, R20 ;  /* 0x0000001400147308 */ /* 0x000f700000000800 */
[----:B------:R-:W-:Y:S08]  /*9d40*/  MUFU.EX2 R104, R104 ;  /* 0x0000006800687308 */ /* 0x000ff00000000800 */
[----:B------:R-:W5:Y:S08]  /*9d50*/  MUFU.EX2 R72, R72 ;  /* 0x0000004800487308 */ /* 0x000f700000000800 */
[----:B------:R-:W-:Y:S08]  /*9d60*/  MUFU.EX2 R105, R105 ;  /* 0x0000006900697308 */ /* 0x000ff00000000800 */
[----:B------:R-:W5:Y:S08]  /*9d70*/  MUFU.EX2 R73, R73 ;  /* 0x0000004900497308 */ /* 0x000f700000000800 */
[----:B------:R-:W-:Y:S01]  /*9d80*/  MUFU.EX2 R106, R106 ;  /* 0x0000006a006a7308 */ /* 0x000fe20000000800 */
[----:B------:R-:W-:-:S02]  /*9d90*/  WARPGROUP.DEPBAR.LE gsb0, 0x0 ;  /* 0x00008000000079c5 */ /* 0x000fc40000010000 */
[----:B------:R0:W-:Y:S06]  /*9da0*/  BAR.ARV R8, 0x100 ;  /* 0x000400080000751d */ /* 0x0001ec0000002000 */
[----:B------:R1:W-:Y:S01]  /*9db0*/  @!P1 SYNCS.ARRIVE.TRANS64.RED.A1T0 RZ, [R10+URZ], RZ ;  /* 0x000000ff0aff99a7 */ /* 0x0003e2000810043f */
[----:B------:R-:W5:Y:S01]  /*9dc0*/  MUFU.EX2 R76, R76 ;  /* 0x0000004c004c7308 */ /* 0x000f620000000800 */
[----:B0-----:R-:W-:Y:S01]  /*9dd0*/  FADD.FTZ R8, R132, R117 ;  /* 0x0000007584087221 */ /* 0x001fe20000010000 */
[-C--:B------:R-:W-:Y:S01]  /*9de0*/  FMUL.FTZ R26, R26, R4.reuse ;  /* 0x000000041a1a7220 */ /* 0x080fe20000410000 */
[-C--:B------:R-:W-:Y:S01]  /*9df0*/  FMUL.FTZ R27, R27, R4.reuse ;  /* 0x000000041b1b7220 */ /* 0x080fe20000410000 */
[-C--:B------:R-:W-:Y:S01]  /*9e00*/  FMUL.FTZ R30, R30, R4.reuse ;  /* 0x000000041e1e7220 */ /* 0x080fe20000410000 */
[----:B--2---:R-:W-:Y:S01]  /*9e10*/  FADD.FTZ R8, R91, R8 ;  /* 0x000000085b087221 */ /* 0x004fe20000010000 */
[----:B---3--:R-:W-:Y:S01]  /*9e20*/  F2FP.BF16.F32.PACK_AB R91, R9, R91 ;  /* 0x0000005b095b723e */ /* 0x008fe200000010ff */
[----:B-1----:R-:W-:Y:S01]  /*9e30*/  FADD.FTZ R10, R92, R141 ;  /* 0x0000008d5c0a7221 */ /* 0x002fe20000010000 */
[----:B------:R-:W0:Y:S01]  /*9e40*/  MUFU.EX2 R0, R0 ;  /* 0x0000000000007308 */ /* 0x000e220000000800 */
[----:B------:R1:W-:Y:S01]  /*9e50*/  @!P1 SYNCS.ARRIVE.TRANS64.RED.A1T0 RZ, [R120+URZ], RZ ;  /* 0x000000ff78ff99a7 */ /* 0x0003e2000810043f */
[----:B------:R-:W-:Y:S01]  /*9e60*/  FMUL.FTZ R31, R31, R4 ;  /* 0x000000041f1f7220 */ /* 0x000fe20000410000 */
[----:B------:R-:W-:Y:S01]  /*9e70*/  FADD.FTZ R110, R101, R10 ;  /* 0x0000000a656e7221 */ /* 0x000fe20000010000 */
[----:B------:R-:W-:Y:S01]  /*9e80*/  FADD.FTZ R10, R9, R8 ;  /* 0x00000008090a7221 */ /* 0x000fe20000010000 */
[----:B------:R-:W-:Y:S01]  /*9e90*/  F2FP.BF16.F32.PACK_AB R8, R101, R92 ;  /* 0x0000005c6508723e */ /* 0x000fe200000010ff */
[----:B------:R-:W-:Y:S01]  /*9ea0*/  FFMA.FTZ R92, R86, UR4, -R133 ;  /* 0x00000004565c7c23 */ /* 0x000fe20008010885 */
[----:B------:R-:W-:Y:S01]  /*9eb0*/  FADD.FTZ R110, R89, R110 ;  /* 0x0000006e596e7221 */ /* 0x000fe20000010000 */
[----:B------:R-:W-:Y:S01]  /*9ec0*/  FADD.FTZ R101, R139, R10 ;  /* 0x0000000a8b657221 */ /* 0x000fe20000010000 */
[C---:B------:R-:W-:Y:S01]  /*9ed0*/  F2FP.BF16.F32.PACK_AB R10, R11.reuse, R89 ;  /* 0x000000590b0a723e */ /* 0x040fe200000010ff */
[----:B------:R-:W-:Y:S01]  /*9ee0*/  MUFU.EX2 R99, R99 ;  /* 0x0000006300637308 */ /* 0x000fe20000000800 */
[----:B------:R-:W-:Y:S01]  /*9ef0*/  FADD.FTZ R110, R11, R110 ;  /* 0x0000006e0b6e7221 */ /* 0x000fe20000010000 */
[C---:B----4-:R-:W-:Y:S01]  /*9f00*/  FADD.FTZ R101, R12.reuse, R101 ;  /* 0x000000650c657221 */ /* 0x050fe20000010000 */
[----:B------:R-:W-:Y:S01]  /*9f10*/  F2FP.BF16.F32.PACK_AB R9, R12, R139 ;  /* 0x0000008b0c09723e */ /* 0x000fe200000010ff */
[----:B------:R-:W-:Y:S01]  /*9f20*/  FMUL.FTZ R34, R34, R4 ;  /* 0x0000000422227220 */ /* 0x000fe20000410000 */
[----:B-----5:R-:W-:Y:S01]  /*9f30*/  FADD.FTZ R110, R93, R110 ;  /* 0x0000006e5d6e7221 */ /* 0x020fe20000010000 */
[----:B------:R-:W-:Y:S01]  /*9f40*/  FADD.FTZ R11, R140, R101 ;  /* 0x000000658c0b7221 */ /* 0x000fe20000010000 */
[----:B------:R-:W-:Y:S01]  /*9f50*/  F2FP.BF16.F32.PACK_AB R89, R132, R7 ;  /* 0x000000078459723e */ /* 0x000fe200000010ff */
[----:B------:R-:W2:Y:S01]  /*9f60*/  MUFU.EX2 R121, R121 ;  /* 0x0000007900797308 */ /* 0x000ea20000000800 */
[----:B------:R-:W-:Y:S01]  /*9f70*/  FADD.FTZ R110, R15, R110 ;  /* 0x0000006e0f6e7221 */ /* 0x000fe20000010000 */
[C---:B------:R-:W-:Y:S01]  /*9f80*/  FADD.FTZ R12, R14.reuse, R11 ;  /* 0x0000000b0e0c7221 */ /* 0x040fe20000010000 */
[----:B------:R-:W-:Y:S01]  /*9f90*/  F2FP.BF16.F32.PACK_AB R11, R14, R140 ;  /* 0x0000008c0e0b723e */ /* 0x000fe200000010ff */
[----:B------:R-:W-:Y:S01]  /*9fa0*/  STSM.16.M88.4 [R2+0x24300], R88 ;  /* 0x0243005802007844 */ /* 0x000fe20000000200 */
[----:B------:R-:W-:Y:S01]  /*9fb0*/  FADD.FTZ R110, R21, R110 ;  /* 0x0000006e156e7221 */ /* 0x000fe20000010000 */
[----:B------:R-:W-:Y:S01]  /*9fc0*/  FADD.FTZ R107, R13, R12 ;  /* 0x0000000c0d6b7221 */ /* 0x000fe20000010000 */
[----:B------:R-:W-:Y:S01]  /*9fd0*/  FFMA.FTZ R12, R95, UR4, -R133 ;  /* 0x000000045f0c7c23 */ /* 0x000fe20008010885 */
[----:B------:R3:W-:Y:S01]  /*9fe0*/  STSM.16.M88.4 [R2+0x25b00], R8 ;  /* 0x025b000802007844 */ /* 0x0007e20000000200 */
[----:B------:R-:W-:Y:S01]  /*9ff0*/  FADD.FTZ R95, R111, R110 ;  /* 0x0000006e6f5f7221 */ /* 0x000fe20000010000 */
[----:B------:R-:W-:Y:S01]  /*a000*/  FADD.FTZ R107, R100, R107 ;  /* 0x0000006b646b7221 */ /* 0x000fe20000010000 */
[----:B------:R-:W-:Y:S01]  /*a010*/  FFMA.FTZ R101, R102, UR4, -R133 ;  /* 0x0000000466657c23 */ /* 0x000fe20008010885 */
[----:B------:R4:W-:Y:S01]  /*a020*/  MUFU.EX2 R7, R103 ;  /* 0x0000006700077308 */ /* 0x0009e20000000800 */
[----:B------:R-:W-:Y:S01]  /*a030*/  FADD.FTZ R108, R114, R95 ;  /* 0x0000005f726c7221 */ /* 0x000fe20000010000 */
[----:B------:R-:W-:Y:S01]  /*a040*/  FADD.FTZ R14, R80, R107 ;  /* 0x0000006b500e7221 */ /* 0x000fe20000010000 */
[--C-:B------:R-:W-:Y:S01]  /*a050*/  FFMA.FTZ R95, R87, UR4, -R133.reuse ;  /* 0x00000004575f7c23 */ /* 0x100fe20008010885 */
[----:B------:R-:W-:Y:S01]  /*a060*/  FFMA.FTZ R102, R83, UR4, -R133 ;  /* 0x0000000453667c23 */ /* 0x000fe20008010885 */
[----:B------:R-:W-:Y:S01]  /*a070*/  FADD.FTZ R107, R81, R108 ;  /* 0x0000006c516b7221 */ /* 0x000fe20000010000 */
[----:B------:R-:W-:Y:S01]  /*a080*/  FADD.FTZ R87, R109, R14 ;  /* 0x0000000e6d577221 */ /* 0x000fe20000010000 */
[----:B------:R-:W-:Y:S01]  /*a090*/  FMUL.FTZ R35, R35, R4 ;  /* 0x0000000423237220 */ /* 0x000fe20000410000 */
[----:B------:R-:W5:Y:S01]  /*a0a0*/  MUFU.EX2 R122, R122 ;  /* 0x0000007a007a7308 */ /* 0x000f620000000800 */
[----:B------:R-:W-:Y:S01]  /*a0b0*/  FADD.FTZ R107, R84, R107 ;  /* 0x0000006b546b7221 */ /* 0x000fe20000010000 */
[----:B------:R-:W-:Y:S01]  /*a0c0*/  FADD.FTZ R14, R112, R87 ;  /* 0x00000057700e7221 */ /* 0x000fe20000010000 */
[----:B----4-:R-:W-:Y:S01]  /*a0d0*/  FFMA.FTZ R103, R82, UR4, -R133 ;  /* 0x0000000452677c23 */ /* 0x010fe20008010885 */
[----:B---3--:R-:W-:Y:S01]  /*a0e0*/  F2FP.BF16.F32.PACK_AB R10, R111, R21 ;  /* 0x000000156f0a723e */ /* 0x008fe200000010ff */
[----:B------:R-:W-:Y:S01]  /*a0f0*/  FADD.FTZ R108, R96, R107 ;  /* 0x0000006b606c7221 */ /* 0x000fe20000010000 */
[----:B------:R-:W-:Y:S01]  /*a100*/  FADD.FTZ R87, R113, R14 ;  /* 0x0000000e71577221 */ /* 0x000fe20000010000 */
[----:B------:R-:W-:Y:S01]  /*a110*/  F2FP.BF16.F32.PACK_AB R8, R15, R93 ;  /* 0x0000005d0f08723e */ /* 0x000fe200000010ff */
[----:B------:R3:W-:Y:S01]  /*a120*/  MUFU.EX2 R86, R12 ;  /* 0x0000000c00567308 */ /* 0x0007e20000000800 */
[----:B------:R-:W-:Y:S01]  /*a130*/  FADD.FTZ R108, R97, R108 ;  /* 0x0000006c616c7221 */ /* 0x000fe20000010000 */
[----:B------:R-:W-:Y:S01]  /*a140*/  FADD.FTZ R14, R116, R87 ;  /* 0x00000057740e7221 */ /* 0x000fe20000010000 */
[----:B------:R-:W-:Y:S01]  /*a150*/  F2FP.BF16.F32.PACK_AB R11, R109, R80 ;  /* 0x000000506d0b723e */ /* 0x000fe200000010ff */
[----:B------:R-:W-:Y:S01]  /*a160*/  FFMA.FTZ R133, R138, UR4, -R133 ;  /* 0x000000048a857c23 */ /* 0x000fe20008010885 */
[----:B------:R-:W-:Y:S01]  /*a170*/  FADD.FTZ R117, R85, R108 ;  /* 0x0000006c55757221 */ /* 0x000fe20000010000 */
[----:B------:R-:W-:Y:S01]  /*a180*/  FADD.FTZ R107, R115, R14 ;  /* 0x0000000e736b7221 */ /* 0x000fe20000010000 */
[----:B------:R-:W-:Y:S01]  /*a190*/  F2FP.BF16.F32.PACK_AB R14, R96, R84 ;  /* 0x00000054600e723e */ /* 0x000fe200000010ff */
[----:B------:R-:W-:Y:S01]  /*a1a0*/  MUFU.EX2 R101, R101 ;  /* 0x0000006500657308 */ /* 0x000fe20000000800 */
[----:B------:R-:W-:Y:S01]  /*a1b0*/  FADD.FTZ R117, R94, R117 ;  /* 0x000000755e757221 */ /* 0x000fe20000010000 */
[----:B------:R-:W-:Y:S01]  /*a1c0*/  FADD.FTZ R107, R20, R107 ;  /* 0x0000006b146b7221 */ /* 0x000fe20000010000 */
[----:B---3--:R-:W-:Y:S01]  /*a1d0*/  F2FP.BF16.F32.PACK_AB R12, R81, R114 ;  /* 0x00000072510c723e */ /* 0x008fe200000010ff */
[----:B------:R-:W-:Y:S01]  /*a1e0*/  FMUL.FTZ R38, R38, R4 ;  /* 0x0000000426267220 */ /* 0x000fe20000410000 */
[----:B------:R-:W-:Y:S01]  /*a1f0*/  FADD.FTZ R88, R72, R117 ;  /* 0x0000007548587221 */ /* 0x000fe20000010000 */
[----:B------:R-:W-:Y:S01]  /*a200*/  FADD.FTZ R108, R104, R107 ;  /* 0x0000006b686c7221 */ /* 0x000fe20000010000 */
[----:B------:R-:W-:Y:S01]  /*a210*/  F2FP.BF16.F32.PACK_AB R9, R100, R13 ;  /* 0x0000000d6409723e */ /* 0x000fe200000010ff */
[----:B------:R-:W3:Y:S01]  /*a220*/  MUFU.EX2 R123, R123 ;  /* 0x0000007b007b7308 */ /* 0x000ee20000000800 */
[----:B------:R-:W-:Y:S01]  /*a230*/  FADD.FTZ R21, R73, R88 ;  /* 0x0000005849157221 */ /* 0x000fe20000010000 */
[----:B------:R-:W-:Y:S01]  /*a240*/  FADD.FTZ R108, R105, R108 ;  /* 0x0000006c696c7221 */ /* 0x000fe20000010000 */
[----:B------:R-:W-:Y:S01]  /*a250*/  F2FP.BF16.F32.PACK_AB R94, R72, R94 ;  /* 0x0000005e485e723e */ /* 0x000fe200000010ff */
[----:B------:R4:W-:Y:S01]  /*a260*/  STSM.16.M88.4 [R2+0x27300], R8 ;  /* 0x0273000802007844 */ /* 0x0009e20000000200 */
[----:B------:R-:W-:Y:S01]  /*a270*/  FADD.FTZ R89, R98, R21 ;  /* 0x0000001562597221 */ /* 0x000fe20000010000 */
[----:B------:R-:W-:Y:S01]  /*a280*/  FADD.FTZ R15, R3, R108 ;  /* 0x0000006c030f7221 */ /* 0x000fe20000010000 */
[----:B------:R-:W-:Y:S01]  /*a290*/  F2FP.BF16.F32.PACK_AB R13, R113, R112 ;  /* 0x00000070710d723e */ /* 0x000fe200000010ff */
[----:B------:R-:W1:Y:S01]  /*a2a0*/  MUFU.EX2 R82, R118 ;  /* 0x0000007600527308 */ /* 0x000e620000000800 */
[----:B------:R-:W-:Y:S01]  /*a2b0*/  FADD.FTZ R80, R76, R89 ;  /* 0x000000594c507221 */ /* 0x000fe20000010000 */
[----:B------:R-:W-:Y:S01]  /*a2c0*/  FADD.FTZ R81, R106, R15 ;  /* 0x0000000f6a517221 */ /* 0x000fe20000010000 */
[----:B------:R-:W-:Y:S01]  /*a2d0*/  F2FP.BF16.F32.PACK_AB R15, R115, R116 ;  /* 0x00000074730f723e */ /* 0x000fe200000010ff */
[----:B------:R-:W-:Y:S01]  /*a2e0*/  FMUL.FTZ R39, R39, R4 ;  /* 0x0000000427277220 */ /* 0x000fe20000410000 */
[----:B------:R-:W-:Y:S01]  /*a2f0*/  FADD.FTZ R88, R79, R80 ;  /* 0x000000504f587221 */ /* 0x000fe20000010000 */
[----:B0-----:R-:W-:Y:S01]  /*a300*/  FADD.FTZ R84, R0, R81 ;  /* 0x0000005100547221 */ /* 0x001fe20000010000 */
[----:B------:R-:W-:Y:S01]  /*a310*/  F2FP.BF16.F32.PACK_AB R93, R104, R20 ;  /* 0x00000014685d723e */ /* 0x000fe200000010ff */
[----:B------:R-:W0:Y:S01]  /*a320*/  MUFU.EX2 R127, R127 ;  /* 0x0000007f007f7308 */ /* 0x000e220000000800 */
[----:B--2---:R-:W-:Y:S01]  /*a330*/  FADD.FTZ R81, R121, R88 ;  /* 0x0000005879517221 */ /* 0x004fe20000010000 */
[----:B------:R-:W-:Y:S01]  /*a340*/  FADD.FTZ R84, R99, R84 ;  /* 0x0000005463547221 */ /* 0x000fe20000010000 */
[----:B------:R1:W-:Y:S01]  /*a350*/  STSM.16.M88.4 [R2+0x28b00], R12 ;  /* 0x028b000c02007844 */ /* 0x0003e20000000200 */
[----:B----4-:R-:W-:Y:S01]  /*a360*/  F2FP.BF16.F32.PACK_AB R8, R98, R73 ;  /* 0x000000496208723e */ /* 0x010fe200000010ff */
[----:B-----5:R-:W-:Y:S01]  /*a370*/  FADD.FTZ R72, R122, R81 ;  /* 0x000000517a487221 */ /* 0x020fe20000010000 */
[----:B------:R-:W-:Y:S01]  /*a380*/  FADD.FTZ R84, R7, R84 ;  /* 0x0000005407547221 */ /* 0x000fe20000010000 */
[----:B------:R-:W-:Y:S01]  /*a390*/  F2FP.BF16.F32.PACK_AB R10, R79, R76 ;  /* 0x0000004c4f0a723e */ /* 0x000fe200000010ff */
[----:B------:R-:W2:Y:S01]  /*a3a0*/  MUFU.EX2 R83, R119 ;  /* 0x0000007700537308 */ /* 0x000ea20000000800 */
[----:B---3--:R-:W-:Y:S01]  /*a3b0*/  FADD.FTZ R72, R123, R72 ;  /* 0x000000487b487221 */ /* 0x008fe20000010000 */
[----:B------:R-:W-:Y:S01]  /*a3c0*/  FADD.FTZ R9, R101, R84 ;  /* 0x0000005465097221 */ /* 0x000fe20000010000 */
[----:B------:R-:W-:Y:S01]  /*a3d0*/  F2FP.BF16.F32.PACK_AB R11, R7, R99 ;  /* 0x00000063070b723e */ /* 0x000fe200000010ff */
[-C--:B------:R-:W-:Y:S01]  /*a3e0*/  FMUL.FTZ R42, R42, R4.reuse ;  /* 0x000000042a2a7220 */ /* 0x080fe20000410000 */
[-C--:B------:R-:W-:Y:S01]  /*a3f0*/  FMUL.FTZ R43, R43, R4.reuse ;  /* 0x000000042b2b7220 */ /* 0x080fe20000410000 */
[-C--:B------:R-:W-:Y:S01]  /*a400*/  FMUL.FTZ R46, R46, R4.reuse ;  /* 0x000000042e2e7220 */ /* 0x080fe20000410000 */
[-C--:B------:R-:W-:Y:S01]  /*a410*/  FMUL.FTZ R47, R47, R4.reuse ;  /* 0x000000042f2f7220 */ /* 0x080fe20000410000 */
[----:B------:R-:W3:Y:S01]  /*a420*/  MUFU.EX2 R124, R124 ;  /* 0x0000007c007c7308 */ /* 0x000ee20000000800 */
[-C--:B------:R-:W-:Y:S01]  /*a430*/  FMUL.FTZ R50, R50, R4.reuse ;  /* 0x0000000432327220 */ /* 0x080fe20000410000 */
[-C--:B------:R-:W-:Y:S01]  /*a440*/  FMUL.FTZ R51, R51, R4.reuse ;  /* 0x0000000433337220 */ /* 0x080fe20000410000 */
[----:B-1----:R-:W-:Y:S01]  /*a450*/  FADD.FTZ R12, R82, R9 ;  /* 0x00000009520c7221 */ /* 0x002fe20000010000 */
[----:B0-----:R-:W-:Y:S01]  /*a460*/  FADD.FTZ R9, R127, R72 ;  /* 0x000000487f097221 */ /* 0x001fe20000010000 */
[-C--:B------:R-:W-:Y:S01]  /*a470*/  FMUL.FTZ R54, R54, R4.reuse ;  /* 0x0000000436367220 */ /* 0x080fe20000410000 */
[-C--:B------:R-:W-:Y:S01]  /*a480*/  FMUL.FTZ R55, R55, R4.reuse ;  /* 0x0000000437377220 */ /* 0x080fe20000410000 */
[-C--:B------:R-:W-:Y:S01]  /*a490*/  FMUL.FTZ R58, R58, R4.reuse ;  /* 0x000000043a3a7220 */ /* 0x080fe20000410000 */
[----:B------:R-:W0:Y:S01]  /*a4a0*/  MUFU.EX2 R87, R103 ;  /* 0x0000006700577308 */ /* 0x000e220000000800 */
[-C--:B------:R-:W-:Y:S01]  /*a4b0*/  FMUL.FTZ R59, R59, R4.reuse ;  /* 0x000000043b3b7220 */ /* 0x080fe20000410000 */
[-C--:B------:R-:W-:Y:S01]  /*a4c0*/  FMUL.FTZ R62, R62, R4.reuse ;  /* 0x000000043e3e7220 */ /* 0x080fe20000410000 */
[-C--:B------:R-:W-:Y:S01]  /*a4d0*/  FMUL.FTZ R63, R63, R4.reuse ;  /* 0x000000043f3f7220 */ /* 0x080fe20000410000 */
[-C--:B------:R-:W-:Y:S01]  /*a4e0*/  FMUL.FTZ R66, R66, R4.reuse ;  /* 0x0000000442427220 */ /* 0x080fe20000410000 */
[-C--:B------:R-:W-:Y:S01]  /*a4f0*/  FMUL.FTZ R67, R67, R4.reuse ;  /* 0x0000000443437220 */ /* 0x080fe20000410000 */
[-C--:B------:R-:W-:Y:S01]  /*a500*/  FMUL.FTZ R70, R70, R4.reuse ;  /* 0x0000000446467220 */ /* 0x080fe20000410000 */
[----:B------:R-:W-:Y:S01]  /*a510*/  FMUL.FTZ R71, R71, R4 ;  /* 0x0000000447477220 */ /* 0x000fe20000410000 */
[----:B------:R-:W1:Y:S01]  /*a520*/  MUFU.EX2 R102, R102 ;  /* 0x0000006600667308 */ /* 0x000e620000000800 */
[-C--:B------:R-:W-:Y:S01]  /*a530*/  FMUL.FTZ R24, R24, R78.reuse ;  /* 0x0000004e18187220 */ /* 0x080fe20000410000 */
[-C--:B------:R-:W-:Y:S01]  /*a540*/  FMUL.FTZ R25, R25, R78.reuse ;  /* 0x0000004e19197220 */ /* 0x080fe20000410000 */
[-C--:B------:R-:W-:Y:S01]  /*a550*/  FMUL.FTZ R28, R28, R78.reuse ;  /* 0x0000004e1c1c7220 */ /* 0x080fe20000410000 */
[-C--:B------:R-:W-:Y:S01]  /*a560*/  FMUL.FTZ R29, R29, R78.reuse ;  /* 0x0000004e1d1d7220 */ /* 0x080fe20000410000 */
[-C--:B------:R-:W-:Y:S01]  /*a570*/  FMUL.FTZ R32, R32, R78.reuse ;  /* 0x0000004e20207220 */ /* 0x080fe20000410000 */
[-C--:B------:R-:W-:Y:S01]  /*a580*/  FMUL.FTZ R33, R33, R78.reuse ;  /* 0x0000004e21217220 */ /* 0x080fe20000410000 */
[-C--:B------:R-:W-:Y:S01]  /*a590*/  FMUL.FTZ R36, R36, R78.reuse ;  /* 0x0000004e24247220 */ /* 0x080fe20000410000 */
[----:B------:R4:W-:Y:S01]  /*a5a0*/  MUFU.EX2 R80, R95 ;  /* 0x0000005f00507308 */ /* 0x0009e20000000800 */
[-C--:B------:R-:W-:Y:S01]  /*a5b0*/  FMUL.FTZ R37, R37, R78.reuse ;  /* 0x0000004e25257220 */ /* 0x080fe20000410000 */
[-C--:B------:R-:W-:Y:S01]  /*a5c0*/  FMUL.FTZ R40, R40, R78.reuse ;  /* 0x0000004e28287220 */ /* 0x080fe20000410000 */
[-C--:B------:R-:W-:Y:S01]  /*a5d0*/  FMUL.FTZ R41, R41, R78.reuse ;  /* 0x0000004e29297220 */ /* 0x080fe20000410000 */
[-C--:B------:R-:W-:Y:S01]  /*a5e0*/  FMUL.FTZ R44, R44, R78.reuse ;  /* 0x0000004e2c2c7220 */ /* 0x080fe20000410000 */
[-C--:B------:R-:W-:Y:S01]  /*a5f0*/  FMUL.FTZ R45, R45, R78.reuse ;  /* 0x0000004e2d2d7220 */ /* 0x080fe20000410000 */
[-C--:B------:R-:W-:Y:S01]  /*a600*/  FMUL.FTZ R48, R48, R78.reuse ;  /* 0x0000004e30307220 */ /* 0x080fe20000410000 */
[----:B------:R-:W-:Y:S01]  /*a610*/  FMUL.FTZ R49, R49, R78 ;  /* 0x0000004e31317220 */ /* 0x000fe20000410000 */
[----:B------:R5:W1:Y:S01]  /*a620*/  MUFU.EX2 R21, R92 ;  /* 0x0000005c00157308 */ /* 0x000a620000000800 */
[----:B----4-:R-:W-:Y:S01]  /*a630*/  F2FP.BF16.F32.PACK_AB R95, R3, R105 ;  /* 0x00000069035f723e */ /* 0x010fe200000010ff */
[----:B--2---:R-:W-:Y:S01]  /*a640*/  FADD.FTZ R3, R83, R12 ;  /* 0x0000000c53037221 */ /* 0x004fe20000010000 */
[----:B---3--:R-:W-:Y:S01]  /*a650*/  FADD.FTZ R12, R124, R9 ;  /* 0x000000097c0c7221 */ /* 0x008fe20000010000 */
[----:B------:R-:W-:Y:S01]  /*a660*/  F2FP.BF16.F32.PACK_AB R9, R0, R106 ;  /* 0x0000006a0009723e */ /* 0x000fe200000010ff */
[-C--:B------:R-:W-:Y:S01]  /*a670*/  FMUL.FTZ R52, R52, R78.reuse ;  /* 0x0000004e34347220 */ /* 0x080fe20000410000 */
[----:B------:R-:W-:Y:S01]  /*a680*/  FADD.FTZ R0, R86, R3 ;  /* 0x0000000356007221 */ /* 0x000fe20000010000 */
[-C--:B------:R-:W-:Y:S01]  /*a690*/  FMUL.FTZ R53, R53, R78.reuse ;  /* 0x0000004e35357220 */ /* 0x080fe20000410000 */
[----:B------:R-:W2:Y:S01]  /*a6a0*/  MUFU.EX2 R125, R125 ;  /* 0x0000007d007d7308 */ /* 0x000ea20000000800 */
[----:B-----5:R-:W-:Y:S01]  /*a6b0*/  F2FP.BF16.F32.PACK_AB R92, R85, R97 ;  /* 0x00000061555c723e */ /* 0x020fe200000010ff */
[----:B0-----:R-:W-:Y:S01]  /*a6c0*/  FADD.FTZ R3, R87, R0 ;  /* 0x0000000057037221 */ /* 0x001fe20000010000 */
[-C--:B------:R-:W-:Y:S01]  /*a6d0*/  FMUL.FTZ R56, R56, R78.reuse ;  /* 0x0000004e38387220 */ /* 0x080fe20000410000 */
[-C--:B------:R-:W-:Y:S01]  /*a6e0*/  FMUL.FTZ R57, R57, R78.reuse ;  /* 0x0000004e39397220 */ /* 0x080fe20000410000 */
[-C--:B------:R-:W-:Y:S01]  /*a6f0*/  FMUL.FTZ R60, R60, R78.reuse ;  /* 0x0000004e3c3c7220 */ /* 0x080fe20000410000 */
[----:B-1----:R-:W-:Y:S01]  /*a700*/  FADD.FTZ R0, R102, R3 ;  /* 0x0000000366007221 */ /* 0x002fe20000010000 */
[----:B------:R-:W-:Y:S01]  /*a710*/  STSM.16.M88.4 [R2+0x2a300], R92 ;  /* 0x02a3005c02007844 */ /* 0x000fe20000000200 */
[----:B------:R-:W0:Y:S01]  /*a720*/  MUFU.EX2 R77, R77 ;  /* 0x0000004d004d7308 */ /* 0x000e220000000800 */
[-C--:B------:R-:W-:Y:S01]  /*a730*/  FMUL.FTZ R61, R61, R78.reuse ;  /* 0x0000004e3d3d7220 */ /* 0x080fe20000410000 */
[----:B------:R-:W-:Y:S01]  /*a740*/  FADD.FTZ R3, R21, R0 ;  /* 0x0000000015037221 */ /* 0x000fe20000010000 */
[----:B------:R1:W-:Y:S01]  /*a750*/  STSM.16.M88.4 [R2+0x2bb00], R8 ;  /* 0x02bb000802007844 */ /* 0x0003e20000000200 */
[-C--:B------:R-:W-:Y:S01]  /*a760*/  FMUL.FTZ R64, R64, R78.reuse ;  /* 0x0000004e40407220 */ /* 0x080fe20000410000 */
[-C--:B------:R-:W-:Y:S01]  /*a770*/  FMUL.FTZ R65, R65, R78.reuse ;  /* 0x0000004e41417220 */ /* 0x080fe20000410000 */
[----:B------:R-:W-:Y:S01]  /*a780*/  FADD.FTZ R3, R80, R3 ;  /* 0x0000000350037221 */ /* 0x000fe20000010000 */
[----:B------:R-:W-:Y:S01]  /*a790*/  FMUL.FTZ R68, R68, R78 ;  /* 0x0000004e44447220 */ /* 0x000fe20000410000 */
[----:B------:R-:W3:Y:S01]  /*a7a0*/  MUFU.EX2 R134, R134 ;  /* 0x0000008600867308 */ /* 0x000ee20000000800 */
[C---:B--2---:R-:W-:Y:S01]  /*a7b0*/  FADD.FTZ R12, R125.reuse, R12 ;  /* 0x0000000c7d0c7221 */ /* 0x044fe20000010000 */
[----:B------:R-:W-:Y:S01]  /*a7c0*/  F2FP.BF16.F32.PACK_AB R124, R125, R124 ;  /* 0x0000007c7d7c723e */ /* 0x000fe200000010ff */
[----:B------:R-:W-:Y:S01]  /*a7d0*/  FMUL.FTZ R69, R69, R78 ;  /* 0x0000004e45457220 */ /* 0x000fe20000410000 */
[----:B------:R-:W-:-:S02]  /*a7e0*/  F2FP.BF16.F32.PACK_AB R125, R102, R87 ;  /* 0x00000057667d723e */ /* 0x000fc400000010ff */
[----:B------:R-:W-:Y:S02]  /*a7f0*/  MOV R4, R130 ;  /* 0x0000008200047202 */ /* 0x000fe40000000f00 */
[----:B------:R-:W2:Y:S01]  /*a800*/  MUFU.EX2 R126, R126 ;  /* 0x0000007e007e7308 */ /* 0x000ea20000000800 */
[----:B0-----:R-:W-:Y:S01]  /*a810*/  FADD.FTZ R7, R77, R12 ;  /* 0x0000000c4d077221 */ /* 0x001fe20000010000 */
[----:B-1----:R-:W-:Y:S02]  /*a820*/  F2FP.BF16.F32.PACK_AB R8, R122, R121 ;  /* 0x000000797a08723e */ /* 0x002fe400000010ff */
[----:B------:R-:W-:Y:S02]  /*a830*/  F2FP.BF16.F32.PACK_AB R10, R127, R123 ;  /* 0x0000007b7f0a723e */ /* 0x000fe400000010ff */
[----:B------:R-:W-:Y:S02]  /*a840*/  F2FP.BF16.F32.PACK_AB R9, R82, R101 ;  /* 0x000000655209723e */ /* 0x000fe400000010ff */
[----:B------:R-:W0:Y:S01]  /*a850*/  MUFU.EX2 R13, R75 ;  /* 0x0000004b000d7308 */ /* 0x000e220000000800 */
[----:B---3--:R-:W-:Y:S01]  /*a860*/  FADD.FTZ R3, R134, R3 ;  /* 0x0000000386037221 */ /* 0x008fe20000010000 */
[----:B------:R-:W-:-:S02]  /*a870*/  F2FP.BF16.F32.PACK_AB R11, R86, R83 ;  /* 0x00000053560b723e */ /* 0x000fc400000010ff */
[----:B------:R-:W-:-:S03]  /*a880*/  F2FP.BF16.F32.PACK_AB R127, R80, R21 ;  /* 0x00000015507f723e */ /* 0x000fc600000010ff */
[----:B------:R1:W-:Y:S01]  /*a890*/  STSM.16.M88.4 [R2+0x2d300], R8 ;  /* 0x02d3000802007844 */ /* 0x0003e20000000200 */
[----:B------:R-:W3:Y:S01]  /*a8a0*/  MUFU.EX2 R128, R128 ;  /* 0x0000008000807308 */ /* 0x000ee20000000800 */
[C---:B--2---:R-:W-:Y:S01]  /*a8b0*/  FADD.FTZ R7, R126.reuse, R7 ;  /* 0x000000077e077221 */ /* 0x044fe20000010000 */
[----:B------:R-:W-:-:S05]  /*a8c0*/  F2FP.BF16.F32.PACK_AB R126, R126, R77 ;  /* 0x0000004d7e7e723e */ /* 0x000fca00000010ff */
[----:B------:R1:W-:Y:S01]  /*a8d0*/  STSM.16.M88.4 [R2+0x2eb00], R124 ;  /* 0x02eb007c02007844 */ /* 0x0003e20000000200 */
[----:B------:R-:W2:Y:S01]  /*a8e0*/  MUFU.EX2 R129, R129 ;  /* 0x0000008100817308 */ /* 0x000ea20000000800 */
[C---:B0-----:R-:W-:Y:S01]  /*a8f0*/  FADD.FTZ R3, R13.reuse, R3 ;  /* 0x000000030d037221 */ /* 0x041fe20000010000 */
[----:B------:R-:W-:-:S06]  /*a900*/  F2FP.BF16.F32.PACK_AB R13, R13, R134 ;  /* 0x000000860d0d723e */ /* 0x000fcc00000010ff */
[----:B------:R-:W0:Y:S01]  /*a910*/  MUFU.EX2 R131, R131 ;  /* 0x0000008300837308 */ /* 0x000e220000000800 */
[----:B---3--:R-:W-:-:S07]  /*a920*/  FADD.FTZ R0, R128, R7 ;  /* 0x0000000780007221 */ /* 0x008fce0000010000 */
[----:B------:R-:W3:Y:S01]  /*a930*/  MUFU.EX2 R20, R135 ;  /* 0x0000008700147308 */ /* 0x000ee20000000800 */
[C---:B--2---:R-:W-:Y:S01]  /*a940*/  F2FP.BF16.F32.PACK_AB R12, R129.reuse, R128 ;  /* 0x00000080810c723e */ /* 0x044fe200000010ff */
[----:B------:R-:W-:-:S06]  /*a950*/  FADD.FTZ R0, R129, R0 ;  /* 0x0000000081007221 */ /* 0x000fcc0000010000 */
[----:B------:R-:W2:Y:S01]  /*a960*/  MUFU.EX2 R133, R133 ;  /* 0x0000008500857308 */ /* 0x000ea20000000800 */
[----:B0-----:R-:W-:Y:S01]  /*a970*/  F2FP.BF16.F32.PACK_AB R14, R6, R131 ;  /* 0x00000083060e723e */ /* 0x001fe200000010ff */
[----:B------:R-:W-:Y:S01]  /*a980*/  FADD.FTZ R131, R131, R0 ;  /* 0x0000000083837221 */ /* 0x000fe20000010000 */
[----:B---3--:R-:W-:-:S03]  /*a990*/  FADD.FTZ R0, R20, R3 ;  /* 0x0000000314007221 */ /* 0x008fc60000010000 */
[----:B------:R-:W-:Y:S01]  /*a9a0*/  FADD.FTZ R3, R6, R131 ;  /* 0x0000008306037221 */ /* 0x000fe20000010000 */
[----:B------:R-:W-:Y:S01]  /*a9b0*/  IMAD.MOV.U32 R6, RZ, RZ, R74 ;  /* 0x000000ffff067224 */ /* 0x000fe200078e004a */
[C---:B--2---:R-:W-:Y:S01]  /*a9c0*/  F2FP.BF16.F32.PACK_AB R15, R133.reuse, R20 ;  /* 0x00000014850f723e */ /* 0x044fe200000010ff */
[----:B------:R-:W-:-:S04]  /*a9d0*/  FADD.FTZ R0, R133, R0 ;  /* 0x0000000085007221 */ /* 0x000fc80000010000 */
        /* <DEDUP_REMOVED lines=9> */
[----:B------:R-:W-:-:S05]  /*aa70*/  UMOV UR38, UR10 ;  /* 0x0000000a00267c82 */ /* 0x000fca0008000000 */
.L_x_9926:
[----:B------:R-:W-:-:S13]  /*aa80*/  ISETP.LE.AND P2, PT, RZ, UR38, PT ;  /* 0x00000026ff007c0c */ /* 0x000fda000bf43270 */
[----:B------:R-:W-:Y:S05]  /*aa90*/  @!P2 BRA `(.L_x_9936) ;  /* 0x000000400020a947 */ /* 0x000fea0003800000 */
[----:B------:R-:W-:Y:S01]  /*aaa0*/  IMAD.MOV.U32 R5, RZ, RZ, R130 ;  /* 0x000000ffff057224 */ /* 0x000fe200078e0082 */
[----:B------:R-:W-:Y:S01]  /*aab0*/  UMOV UR39, UR60 ;  /* 0x0000003c00277c82 */ /* 0x000fe20008000000 */
[----:B------:R-:W-:Y:S01]  /*aac0*/  IMAD.MOV.U32 R4, RZ, RZ, R74 ;  /* 0x000000ffff047224 */ /* 0x000fe200078e004a */
[----:B------:R-:W-:Y:S01]  /*aad0*/  UMOV UR7, UR36 ;  /* 0x0000002400077c82 */ /* 0x000fe20008000000 */
[----:B------:R-:W-:-:S05]  /*aae0*/  ULDC UR5, c[0x0][0x9d8] ;  /* 0x0002760000057ab9 */ /* 0x000fca0000000800 */
.L_x_9945:
[----:B------:R-:W-:Y:S01]  /*aaf0*/  R2UR UR4, R16 ;  /* 0x00000000100472ca */ /* 0x000fe200000e0000 */
[----:B------:R-:W-:-:S04]  /*ab00*/  UIADD3 UR36, UR7, 0x1, URZ ;  /* 0x0000000107247890 */ /* 0x000fc8000fffe03f */
[----:B------:R-:W-:-:S04]  /*ab10*/  UISETP.NE.AND UP0, UPT, UR36, 0x2, UPT ;  /* 0x000000022400788c */ /* 0x000fc8000bf05270 */
[----:B------:R-:W-:Y:S02]  /*ab20*/  USEL UR60, URZ, 0x1, UP0 ;  /* 0x000000013f3c7887 */ /* 0x000fe40008000000 */
[----:B------:R-:W-:Y:S02]  /*ab30*/  USEL UR36, UR36, URZ, UP0 ;  /* 0x0000003f24247287 */ /* 0x000fe40008000000 */
[----:B------:R-:W-:Y:S01]  /*ab40*/  ISETP.NE.AND P3, PT, RZ, UR4, PT ;  /* 0x00000004ff007c0c */ /* 0x000fe2000bf65270 */
[----:B------:R-:W-:-:S12]  /*ab50*/  ULOP3.LUT UR60, UR39, UR60, URZ, 0x3c, !UPT ;  /* 0x0000003c273c7292 */ /* 0x000fd8000f8e3c3f */
[----:B0-----:R-:W-:Y:S05]  /*ab60*/  @P3 BRA `(.L_x_9937) ;  /* 0x00000000002c3947 */ /* 0x001fea0003800000 */
[----:B------:R-:W-:Y:S05]  /*ab70*/  @!P0 BRA `(.L_x_9938) ;  /* 0x0000000000048947 */ /* 0x000fea0003800000 */
[----:B------:R-:W-:Y:S01]  /*ab80*/  BPT.TRAP 0x1 ;  /* 0x000000040000795c */ /* 0x000fe20000300000 */
.L_x_9938:
[----:B------:R-:W-:Y:S01]  /*ab90*/  ULEA UR4, UR36, UR37, 0x3 ;  /* 0x0000002524047291 */ /* 0x000fe2000f8e183f */
[----:B------:R-:W-:-:S05]  /*aba0*/  IMAD.U32 R6, RZ, RZ, UR60 ;  /* 0x0000003cff067e24 */ /* 0x000fca000f8e00ff */
[----:B------:R-:W-:-:S04]  /*abb0*/  SHF.L.U32 R6, R6, 0x1f, RZ ;  /* 0x0000001f06067819 */ /* 0x000fc800000006ff */
[----:B------:R0:W2:Y:S01]  /*abc0*/  SYNCS.PHASECHK.TRANS64.TRYWAIT P2, [UR4+0x31c30], R6 ;  /* 0x031c3006ff0075a7 */ /* 0x0000a20008040144 */
[----:B------:R-:W-:Y:S05]  /*abd0*/  @!P0 BRA `(.L_x_9939) ;  /* 0x0000000000048947 */ /* 0x000fea0003800000 */
[----:B------:R-:W-:Y:S01]  /*abe0*/  BPT.TRAP 0x1 ;  /* 0x000000040000795c */ /* 0x000fe20000300000 */
.L_x_9939:
[----:B--2---:R-:W-:Y:S05]  /*abf0*/  @P2 BRA `(.L_x_9937) ;  /* 0x0000000000082947 */ /* 0x004fea0003800000 */
[----:B------:R-:W2:Y:S02]  /*ac00*/  SYNCS.PHASECHK.TRANS64.TRYWAIT P2, [UR4+0x31c30], R6 ;  /* 0x031c3006ff0075a7 */ /* 0x000ea40008040144 */
[----:B--2---:R-:W-:Y:S05]  /*ac10*/  @!P2 BRA `(.L_x_9940) ;  /* 0x000000b00084a947 */ /* 0x004fea0003800000 */
.L_x_9937:
[----:B--2---:R-:W2:Y:S01]  /*ac20*/  S2R R7, SR_TID.X ;  /* 0x0000000000077919 */ /* 0x004ea20000002100 */
        /* <DEDUP_REMOVED lines=24> */
[----:B--2---:R-:W-:Y:S01]  /*adb0*/  SHF.R.U32.HI R7, RZ, 0x7, R7 ;  /* 0x00000007ff077819 */ /* 0x004fe20000011607 */
        /* <DEDUP_REMOVED lines=330> */
.L_x_9942:
[----:B------:R-:W-:Y:S01]  /*c260*/  ULEA UR4, UR7, UR37, 0x3 ;  /* 0x0000002507047291 */ /* 0x000fe2000f8e183f */
[----:B------:R-:W-:-:S05]  /*c270*/  IMAD.U32 R6, RZ, RZ, UR39 ;  /* 0x00000027ff067e24 */ /* 0x000fca000f8e00ff */
[----:B------:R-:W-:-:S04]  /*c280*/  SHF.L.U32 R6, R6, 0x1f, RZ ;  /* 0x0000001f06067819 */ /* 0x000fc800000006ff */
[----:B------:R0:W1:Y:S01]  /*c290*/  SYNCS.PHASECHK.TRANS64.TRYWAIT P2, [UR4+0x31c50], R6 ;  /* 0x031c5006ff0075a7 */ /* 0x0000620008040144 */
[----:B------:R-:W-:Y:S05]  /*c2a0*/  @!P0 BRA `(.L_x_9943) ;  /* 0x0000000000048947 */ /* 0x000fea0003800000 */
[----:B------:R-:W-:Y:S01]  /*c2b0*/  BPT.TRAP 0x1 ;  /* 0x000000040000795c */ /* 0x000fe20000300000 */
.L_x_9943:
[----:B-1----:R-:W-:Y:S05]  /*c2c0*/  @P2 BRA `(.L_x_9941) ;  /* 0x0000000000082947 */ /* 0x002fea0003800000 */
[----:B------:R-:W1:Y:S02]  /*c2d0*/  SYNCS.PHASECHK.TRANS64.TRYWAIT P2, [UR4+0x31c50], R6 ;  /* 0x031c5006ff0075a7 */ /* 0x000e640008040144 */
[----:B-1----:R-:W-:Y:S05]  /*c2e0*/  @!P2 BRA `(.L_x_9944) ;  /* 0x0000009800e8a947 */ /* 0x002fea0003800000 */
.L_x_9941:
        /* <DEDUP_REMOVED lines=88> */
[----:B------:R-:W-:Y:S01]  /*c870*/  ULDC UR14, c[0x0][0x988] ;  /* 0x00026200000e7ab9 */ /* 0x000fe20000000800 */
[----:B------:R-:W-:Y:S01]  /*c880*/  FMUL.FTZ R20, R134, UR5 ;  /* 0x0000000586147c20 */ /* 0x000fe20008410000 */
[----:B------:R-:W-:Y:S01]  /*c890*/  UMOV UR4, UR14 ;  /* 0x0000000e00047c82 */ /* 0x000fe20008000000 */
        /* <DEDUP_REMOVED lines=14> */
[----:B------:R-:W0:Y:S01]  /*c980*/  S2R R138, SR_TID.X ;  /* 0x00000000008a7919 */ /* 0x000e220000002100 */
[----:B------:R-:W-:Y:S01]  /*c990*/  UMOV UR39, UR60 ;  /* 0x0000003c00277c82 */ /* 0x000fe20008000000 */
        /* <DEDUP_REMOVED lines=11> */
[----:B------:R-:W-:Y:S01]  /*ca50*/  UIADD3 UR32, UR10, 0x300, URZ ;  /* 0x000003000a207890 */ /* 0x000fe2000fffe03f */
[----:B0-----:R-:W-:Y:S01]  /*ca60*/  SHF.R.U32.HI R145, RZ, 0x7, R138 ;  /* 0x00000007ff917819 */ /* 0x001fe2000001168a */
[----:B------:R-:W-:-:S03]  /*ca70*/  UIADD3 UR34, UR11, 0x80, URZ ;  /* 0x000000800b227890 */ /* 0x000fc6000fffe03f */
[----:B------:R-:W0:Y:S01]  /*ca80*/  MUFU.TANH R104, R104 ;  /* 0x0000006800687308 */ /* 0x000e220000002400 */
[----:B------:R-:W-:Y:S01]  /*ca90*/  UMOV UR33, 0xc0000010 ;  /* 0xc000001000217882 */ /* 0x000fe20000000000 */
[----:B------:R-:W-:Y:S01]  /*caa0*/  UMOV UR35, 0x80000020 ;  /* 0x8000002000237882 */ /* 0x000fe20000000000 */
[----:B--2---:R-:W-:Y:S02]  /*cab0*/  FMNMX.FTZ R130, R115, R130, !PT ;  /* 0x0000008273827209 */ /* 0x004fe40007810000 */
[----:B------:R-:W-:-:S03]  /*cac0*/  ISETP.GE.U32.AND P2, PT, R138, 0x180, PT ;  /* 0x000001808a00780c */ /* 0x000fc60003f46070 */
        /* <DEDUP_REMOVED lines=24> */
[----:B------:R-:W-:Y:S02]  /*cc50*/  WARPGROUP.DEPBAR.LE gsb0, 0x0 ;  /* 0x00008000000079c5 */ /* 0x000fe40000010000 */
[----:B------:R-:W-:Y:S01]  /*cc60*/  WARPGROUP.ARRIVE ;  /* 0x00000000000079c5 */ /* 0x000fe20000000000 */
[----:B------:R-:W-:Y:S01]  /*cc70*/  FMUL.FTZ R103, R76, UR5 ;  /* 0x000000054c677c20 */ /* 0x000fe20008410000 */
[----:B------:R-:W-:Y:S02]  /*cc80*/  FMUL.FTZ R76, R77, UR5 ;  /* 0x000000054d4c7c20 */ /* 0x000fe40008410000 */
[----:B------:R-:W1:Y:S01]  /*cc90*/  MUFU.TANH R81, R81 ;  /* 0x0000005100517308 */ /* 0x000e620000002400 */
[----:B--2---:R-:W-:Y:S01]  /*cca0*/  FMNMX.FTZ R131, R93, R130, !PT ;  /* 0x000000825d837209 */ /* 0x004fe20007810000 */
[----:B------:R-:W-:Y:S01]  /*ccb0*/  HGMMA.64x96x16.F32.BF16 R24, gdesc[UR32].tnspB, R24, gsb0 ;  /* 0x41600000201879f0 */ /* 0x000fe20008001818 */
[----:B------:R-:W-:-:S02]  /*ccc0*/  UIADD3 UR32, UR10, 0x480, URZ ;  /* 0x000004800a207890 */ /* 0x000fc4000fffe03f */
[----:B------:R-:W-:Y:S01]  /*ccd0*/  UIADD3 UR34, UR11, 0xc0, URZ ;  /* 0x000000c00b227890 */ /* 0x000fe2000fffe03f */
[----:B------:R-:W-:Y:S01]  /*cce0*/  UMOV UR33, 0xc0000010 ;  /* 0xc000001000217882 */ /* 0x000fe20000000000 */
[----:B------:R-:W-:Y:S01]  /*ccf0*/  UMOV UR35, 0x80000020 ;  /* 0x8000002000237882 */ /* 0x000fe20000000000 */
[----:B------:R-:W2:Y:S01]  /*cd00*/  MUFU.TANH R84, R84 ;  /* 0x0000005400547308 */ /* 0x000ea20000002400 */
[----:B0-----:R-:W-:-:S07]  /*cd10*/  FMNMX.FTZ R130, R80, R131, !PT ;  /* 0x0000008350827209 */ /* 0x001fce0007810000 */
[----:B------:R-:W0:Y:S01]  /*cd20*/  MUFU.TANH R85, R85 ;  /* 0x0000005500557308 */ /* 0x000e220000002400 */
[----:B-1----:R-:W-:-:S07]  /*cd30*/  FMNMX.FTZ R77, R81, R130, !PT ;  /* 0x00000082514d7209 */ /* 0x002fce0007810000 */
[----:B------:R-:W1:Y:S01]  /*cd40*/  MUFU.TANH R72, R72 ;  /* 0x0000004800487308 */ /* 0x000e620000002400 */
[----:B--2---:R-:W-:Y:S01]  /*cd50*/  FMNMX.FTZ R130, R84, R77, !PT ;  /* 0x0000004d54827209 */ /* 0x004fe20007810000 */
[----:B------:R-:W-:Y:S01]  /*cd60*/  FMUL.FTZ R77, R90, UR5 ;  /* 0x000000055a4d7c20 */ /* 0x000fe20008410000 */
[----:B------:R-:W-:Y:S01]  /*cd70*/  FMUL.FTZ R90, R91, UR5 ;  /* 0x000000055b5a7c20 */ /* 0x000fe20008410000 */
[----:B------:R-:W-:Y:S01]  /*cd80*/  FMUL.FTZ R91, R94, UR5 ;  /* 0x000000055e5b7c20 */ /* 0x000fe20008410000 */
[----:B------:R-:W-:Y:S01]  /*cd90*/  FMUL.FTZ R94, R95, UR5 ;  /* 0x000000055f5e7c20 */ /* 0x000fe20008410000 */
[----:B------:R-:W-:Y:S02]  /*cda0*/  FMUL.FTZ R95, R74, UR5 ;  /* 0x000000054a5f7c20 */ /* 0x000fe40008410000 */
        /* <DEDUP_REMOVED lines=16> */
[----:B------:R-:W2:Y:S01]  /*ceb0*/  SHFL.BFLY PT, R131, R130, 0x1, 0x1f ;  /* 0x0c201f0082837f89 */ /* 0x000ea200000e0000 */
[----:B------:R-:W-:Y:S02]  /*cec0*/  WARPGROUP.DEPBAR.LE gsb0, 0x0 ;  /* 0x00008000000079c5 */ /* 0x000fe40000010000 */
[----:B------:R-:W-:-:S04]  /*ced0*/  WARPGROUP.ARRIVE ;  /* 0x00000000000079c5 */ /* 0x000fc80000000000 */
[----:B------:R-:W1:Y:S02]  /*cee0*/  MUFU.TANH R20, R20 ;  /* 0x0000001400147308 */ /* 0x000e640000002400 */
[----:B------:R-:W-:Y:S01]  /*cef0*/  HGMMA.64x96x16.F32.BF16 R24, gdesc[UR32].tnspB, R24, gsb0 ;  /* 0x41600000201879f0 */ /* 0x000fe20008001818 */
[----:B------:R-:W-:Y:S02]  /*cf00*/  UIADD3 UR32, UR10, 0x600, URZ ;  /* 0x000006000a207890 */ /* 0x000fe4000fffe03f */
[----:B------:R-:W-:-:S03]  /*cf10*/  UIADD3 UR34, UR11, 0x100, URZ ;  /* 0x000001000b227890 */ /* 0x000fc6000fffe03f */
[----:B------:R-:W1:Y:S01]  /*cf20*/  MUFU.TANH R128, R128 ;  /* 0x0000008000807308 */ /* 0x000e620000002400 */
[----:B------:R-:W-:Y:S01]  /*cf30*/  UMOV UR33, 0xc0000010 ;  /* 0xc000001000217882 */ /* 0x000fe20000000000 */
[----:B------:R-:W-:Y:S01]  /*cf40*/  UMOV UR35, 0x80000020 ;  /* 0x8000002000237882 */ /* 0x000fe20000000000 */
[----:B--2---:R-:W-:-:S05]  /*cf50*/  FMNMX.FTZ R74, R130, R131, !PT ;  /* 0x00000083824a7209 */ /* 0x004fca0007810000 */
[----:B------:R-:W2:Y:S01]  /*cf60*/  MUFU.TANH R121, R121 ;  /* 0x0000007900797308 */ /* 0x000ea20000002400 */
[C---:B------:R-:W-:Y:S01]  /*cf70*/  FMUL.FTZ R132, R74.reuse, UR4 ;  /* 0x000000044a847c20 */ /* 0x040fe20008410000 */
[----:B------:R-:W-:-:S03]  /*cf80*/  FADD.FTZ R4, -R74, R4 ;  /* 0x000000044a047221 */ /* 0x000fc60000010100 */
[--C-:B------:R-:W-:Y:S01]  /*cf90*/  FFMA.FTZ R134, R12, UR4, -R132.reuse ;  /* 0x000000040c867c23 */ /* 0x100fe20008010884 */
[----:B------:R-:W-:Y:S01]  /*cfa0*/  FMNMX.FTZ R12, R7, R5, !PT ;  /* 0x00000005070c7209 */ /* 0x000fe20007810000 */
[--C-:B------:R-:W-:Y:S01]  /*cfb0*/  FFMA.FTZ R131, R10, UR4, -R132.reuse ;  /* 0x000000040a837c23 */ /* 0x100fe20008010884 */
[--C-:B------:R-:W-:Y:S01]  /*cfc0*/  FFMA.FTZ R10, R15, UR4, -R132.reuse ;  /* 0x000000040f0a7c23 */ /* 0x100fe20008010884 */
[----:B------:R-:W2:Y:S01]  /*cfd0*/  MUFU.TANH R122, R122 ;  /* 0x0000007a007a7308 */ /* 0x000ea20000002400 */
[----:B0-----:R-:W-:Y:S01]  /*cfe0*/  FMNMX.FTZ R12, R9, R12, !PT ;  /* 0x0000000c090c7209 */ /* 0x001fe20007810000 */
[--C-:B------:R-:W-:Y:S01]  /*cff0*/  FFMA.FTZ R133, R8, UR4, -R132.reuse ;  /* 0x0000000408857c23 */ /* 0x100fe20008010884 */
[--C-:B------:R-:W-:Y:S01]  /*d000*/  FFMA.FTZ R8, R14, UR4, -R132.reuse ;  /* 0x000000040e087c23 */ /* 0x100fe20008010884 */
[----:B------:R-:W-:Y:S01]  /*d010*/  FMUL.FTZ R4, R4, UR4 ;  /* 0x0000000404047c20 */ /* 0x000fe20008410000 */
[----:B---3--:R-:W-:Y:S01]  /*d020*/  FMNMX.FTZ R12, R11, R12, !PT ;  /* 0x0000000c0b0c7209 */ /* 0x008fe20007810000 */
[--C-:B------:R-:W-:Y:S01]  /*d030*/  FFMA.FTZ R6, R6, UR4, -R132.reuse ;  /* 0x0000000406067c23 */ /* 0x100fe20008010884 */
[--C-:B------:R-:W-:Y:S01]  /*d040*/  FFMA.FTZ R19, R19, UR4, -R132.reuse ;  /* 0x0000000413137c23 */ /* 0x100fe20008010884 */
[----:B------:R-:W0:Y:S01]  /*d050*/  MUFU.TANH R124, R124 ;  /* 0x0000007c007c7308 */ /* 0x000e220000002400 */
[----:B----4-:R-:W-:Y:S01]  /*d060*/  FMNMX.FTZ R12, R13, R12, !PT ;  /* 0x0000000c0d0c7209 */ /* 0x010fe20007810000 */
[--C-:B------:R-:W-:Y:S01]  /*d070*/  FFMA.FTZ R21, R21, UR4, -R132.reuse ;  /* 0x0000000415157c23 */ /* 0x100fe20008010884 */
[--C-:B------:R-:W-:Y:S01]  /*d080*/  FFMA.FTZ R120, R120, UR4, -R132.reuse ;  /* 0x0000000478787c23 */ /* 0x100fe20008010884 */
[--C-:B------:R-:W-:Y:S01]  /*d090*/  FFMA.FTZ R129, R129, UR4, -R132.reuse ;  /* 0x0000000481817c23 */ /* 0x100fe20008010884 */
[----:B-----5:R-:W-:Y:S01]  /*d0a0*/  FMNMX.FTZ R15, R17, R12, !PT ;  /* 0x0000000c110f7209 */ /* 0x020fe20007810000 */
[--C-:B------:R-:W-:Y:S01]  /*d0b0*/  FFMA.FTZ R123, R123, UR4, -R132.reuse ;  /* 0x000000047b7b7c23 */ /* 0x100fe20008010884 */
[--C-:B------:R-:W-:Y:S01]  /*d0c0*/  FFMA.FTZ R125, R125, UR4, -R132.reuse ;  /* 0x000000047d7d7c23 */ /* 0x100fe20008010884 */
[----:B------:R-:W3:Y:S01]  /*d0d0*/  MUFU.TANH R126, R126 ;  /* 0x0000007e007e7308 */ /* 0x000ee20000002400 */
[----:B-1----:R-:W-:Y:S01]  /*d0e0*/  FMNMX.FTZ R15, R18, R15, !PT ;  /* 0x0000000f120f7209 */ /* 0x002fe20007810000 */
[--C-:B------:R-:W-:Y:S01]  /*d0f0*/  FFMA.FTZ R112, R112, UR4, -R132.reuse ;  /* 0x0000000470707c23 */ /* 0x100fe20008010884 */
[--C-:B------:R-:W-:Y:S01]  /*d100*/  FFMA.FTZ R127, R127, UR4, -R132.reuse ;  /* 0x000000047f7f7c23 */ /* 0x100fe20008010884 */
[--C-:B------:R-:W-:Y:S01]  /*d110*/  FFMA.FTZ R115, R115, UR4, -R132.reuse ;  /* 0x0000000473737c23 */ /* 0x100fe20008010884 */
[----:B------:R-:W-:Y:S01]  /*d120*/  FMNMX.FTZ R15, R20, R15, !PT ;  /* 0x0000000f140f7209 */ /* 0x000fe20007810000 */
[--C-:B------:R-:W-:Y:S01]  /*d130*/  FFMA.FTZ R117, R117, UR4, -R132.reuse ;  /* 0x0000000475757c23 */ /* 0x100fe20008010884 */
[--C-:B------:R-:W-:Y:S01]  /*d140*/  FFMA.FTZ R104, R104, UR4, -R132.reuse ;  /* 0x0000000468687c23 */ /* 0x100fe20008010884 */
[----:B------:R-:W1:Y:S01]  /*d150*/  MUFU.TANH R113, R113 ;  /* 0x0000007100717308 */ /* 0x000e620000002400 */
        /* <DEDUP_REMOVED lines=12> */
[----:B0-----:R-:W-:Y:S01]  /*d220*/  FMNMX.FTZ R15, R124, R15, !PT ;  /* 0x0000000f7c0f7209 */ /* 0x001fe20007810000 */
[--C-:B------:R-:W-:Y:S01]  /*d230*/  FFMA.FTZ R89, R89, UR4, -R132.reuse ;  /* 0x0000000459597c23 */ /* 0x100fe20008010884 */
[--C-:B------:R-:W-:Y:S01]  /*d240*/  FFMA.FTZ R92, R92, UR4, -R132.reuse ;  /* 0x000000045c5c7c23 */ /* 0x100fe20008010884 */
[----:B------:R-:W0:Y:S01]  /*d250*/  MUFU.TANH R116, R116 ;  /* 0x0000007400747308 */ /* 0x000e220000002400 */
[----:B---3--:R-:W-:Y:S01]  /*d260*/  FMNMX.FTZ R12, R126, R15, !PT ;  /* 0x0000000f7e0c7209 */ /* 0x008fe20007810000 */
[--C-:B------:R-:W-:Y:S01]  /*d270*/  FFMA.FTZ R93, R93, UR4, -R132.reuse ;  /* 0x000000045d5d7c23 */ /* 0x100fe20008010884 */
[--C-:B------:R-:W-:Y:S01]  /*d280*/  FFMA.FTZ R80, R80, UR4, -R132.reuse ;  /* 0x0000000450507c23 */ /* 0x100fe20008010884 */
[--C-:B------:R-:W-:Y:S01]  /*d290*/  FFMA.FTZ R81, R81, UR4, -R132.reuse ;  /* 0x0000000451517c23 */ /* 0x100fe20008010884 */
[----:B-1----:R-:W-:Y:S01]  /*d2a0*/  FMNMX.FTZ R15, R113, R12, !PT ;  /* 0x0000000c710f7209 */ /* 0x002fe20007810000 */
[--C-:B------:R-:W-:Y:S01]  /*d2b0*/  FFMA.FTZ R84, R84, UR4, -R132.reuse ;  /* 0x0000000454547c23 */ /* 0x100fe20008010884 */
[--C-:B------:R-:W-:Y:S01]  /*d2c0*/  FFMA.FTZ R85, R85, UR4, -R132.reuse ;  /* 0x0000000455557c23 */ /* 0x100fe20008010884 */
[----:B------:R-:W1:Y:S01]  /*d2d0*/  MUFU.TANH R118, R118 ;  /* 0x0000007600767308 */ /* 0x000e620000002400 */
[----:B--2---:R-:W-:Y:S01]  /*d2e0*/  FMNMX.FTZ R15, R114, R15, !PT ;  /* 0x0000000f720f7209 */ /* 0x004fe20007810000 */
[--C-:B------:R-:W-:Y:S01]  /*d2f0*/  FFMA.FTZ R72, R72, UR4, -R132.reuse ;  /* 0x0000000448487c23 */ /* 0x100fe20008010884 */
[--C-:B------:R-:W-:Y:S01]  /*d300*/  FFMA.FTZ R73, R73, UR4, -R132.reuse ;  /* 0x0000000449497c23 */ /* 0x100fe20008010884 */
[--C-:B------:R-:W-:Y:S01]  /*d310*/  FFMA.FTZ R103, R103, UR4, -R132.reuse ;  /* 0x0000000467677c23 */ /* 0x100fe20008010884 */
[----:B------:R-:W-:-:S03]  /*d320*/  FFMA.FTZ R132, R76, UR4, -R132 ;  /* 0x000000044c847c23 */ /* 0x000fc60008010884 */
[----:B------:R-:W2:Y:S01]  /*d330*/  MUFU.TANH R106, R106 ;  /* 0x0000006a006a7308 */ /* 0x000ea20000002400 */
[----:B0-----:R-:W-:-:S07]  /*d340*/  FMNMX.FTZ R15, R116, R15, !PT ;  /* 0x0000000f740f7209 */ /* 0x001fce0007810000 */
[----:B------:R-:W0:Y:S01]  /*d350*/  MUFU.TANH R107, R107 ;  /* 0x0000006b006b7308 */ /* 0x000e220000002400 */
[----:B-1----:R-:W-:-:S07]  /*d360*/  FMNMX.FTZ R15, R118, R15, !PT ;  /* 0x0000000f760f7209 */ /* 0x002fce0007810000 */
[----:B------:R-:W1:Y:S01]  /*d370*/  MUFU.TANH R109, R109 ;  /* 0x0000006d006d7308 */ /* 0x000e620000002400 */
[----:B--2---:R-:W-:Y:S01]  /*d380*/  FMNMX.FTZ R12, R106, R15, !PT ;  /* 0x0000000f6a0c7209 */ /* 0x004fe20007810000 */
[----:B------:R-:W-:Y:S02]  /*d390*/  WARPGROUP.DEPBAR.LE gsb0, 0x0 ;  /* 0x00008000000079c5 */ /* 0x000fe40000010000 */
[----:B------:R-:W-:-:S04]  /*d3a0*/  WARPGROUP.ARRIVE ;  /* 0x00000000000079c5 */ /* 0x000fc80000000000 */
[----:B------:R-:W2:Y:S01]  /*d3b0*/  MUFU.TANH R110, R110 ;  /* 0x0000006e006e7308 */ /* 0x000ea20000002400 */
[----:B0-----:R-:W-:Y:S01]  /*d3c0*/  FMNMX.FTZ R12, R107, R12, !PT ;  /* 0x0000000c6b0c7209 */ /* 0x001fe20007810000 */
[----:B------:R-:W-:Y:S01]  /*d3d0*/  HGMMA.64x96x16.F32.BF16 R24, gdesc[UR32].tnspB, R24, gsb0 ;  /* 0x41600000201879f0 */ /* 0x000fe20008001818 */
[----:B------:R-:W-:Y:S02]  /*d3e0*/  UIADD3 UR32, UR10, 0x780, URZ ;  /* 0x000007800a207890 */ /* 0x000fe4000fffe03f */
[----:B------:R-:W-:-:S03]  /*d3f0*/  UIADD3 UR34, UR11, 0x140, URZ ;  /* 0x000001400b227890 */ /* 0x000fc6000fffe03f */
[----:B------:R-:W0:Y:S01]  /*d400*/  MUFU.TANH R97, R97 ;  /* 0x0000006100617308 */ /* 0x000e220000002400 */
[----:B------:R-:W-:Y:S01]  /*d410*/  UMOV UR33, 0xc0000010 ;  /* 0xc000001000217882 */ /* 0x000fe20000000000 */
[----:B------:R-:W-:Y:S01]  /*d420*/  UMOV UR35, 0x80000020 ;  /* 0x8000002000237882 */ /* 0x000fe20000000000 */
[----:B-1----:R-:W-:-:S05]  /*d430*/  FMNMX.FTZ R15, R109, R12, !PT ;  /* 0x0000000c6d0f7209 */ /* 0x002fca0007810000 */
        /* <DEDUP_REMOVED lines=51> */
[----:B0-----:R-:W-:-:S05]  /*d770*/  FMNMX.FTZ R130, R14, R15, !PT ;  /* 0x0000000f0e827209 */ /* 0x001fca0007810000 */
[C---:B------:R-:W-:Y:S01]  /*d780*/  FMUL.FTZ R135, R130.reuse, UR4 ;  /* 0x0000000482877c20 */ /* 0x040fe20008410000 */
[----:B------:R-:W-:Y:S01]  /*d790*/  FADD.FTZ R12, -R130, R5 ;  /* 0x00000005820c7221 */ /* 0x000fe20000010100 */
[----:B------:R-:W-:Y:S02]  /*d7a0*/  MUFU.EX2 R120, R120 ;  /* 0x0000007800787308 */ /* 0x000fe40000000800 */
[--C-:B------:R-:W-:Y:S01]  /*d7b0*/  FFMA.FTZ R7, R7, UR4, -R135.reuse ;  /* 0x0000000407077c23 */ /* 0x100fe20008010887 */
[--C-:B------:R-:W-:Y:S01]  /*d7c0*/  FFMA.FTZ R136, R13, UR4, -R135.reuse ;  /* 0x000000040d887c23 */ /* 0x100fe20008010887 */
[----:B------:R-:W-:Y:S01]  /*d7d0*/  IMAD.U32 R13, RZ, RZ, UR36 ;  /* 0x00000024ff0d7e24 */ /* 0x000fe2000f8e00ff */
[----:B------:R-:W-:Y:S02]  /*d7e0*/  WARPGROUP.DEPBAR.LE gsb0, 0x0 ;  /* 0x00008000000079c5 */ /* 0x000fe40000010000 */
[----:B------:R-:W-:Y:S01]  /*d7f0*/  WARPGROUP.ARRIVE ;  /* 0x00000000000079c5 */ /* 0x000fe20000000000 */
[----:B------:R-:W-:Y:S01]  /*d800*/  FMUL.FTZ R12, R12, UR4 ;  /* 0x000000040c0c7c20 */ /* 0x000fe20008410000 */
[--C-:B------:R-:W-:Y:S01]  /*d810*/  FFMA.FTZ R15, R9, UR4, -R135.reuse ;  /* 0x00000004090f7c23 */ /* 0x100fe20008010887 */
[----:B------:R-:W-:Y:S01]  /*d820*/  MUFU.EX2 R7, R7 ;  /* 0x0000000700077308 */ /* 0x000fe20000000800 */
[--C-:B------:R-:W-:Y:S01]  /*d830*/  FFMA.FTZ R14, R11, UR4, -R135.reuse ;  /* 0x000000040b0e7c23 */ /* 0x100fe20008010887 */
[----:B------:R-:W-:Y:S01]  /*d840*/  @!P1 LEA R13, R13, UR37, 0x3 ;  /* 0x000000250d0d9c11 */ /* 0x000fe2000f8e18ff */
[----:B------:R-:W-:Y:S01]  /*d850*/  HGMMA.64x96x16.F32.BF16 R24, gdesc[UR32].tnspB, R24, gsb0 ;  /* 0x41600000201879f0 */ /* 0x000fe20008001818 */
[----:B------:R-:W-:Y:S01]  /*d860*/  UIADD3 UR32, UR10, 0xa80, URZ ;  /* 0x00000a800a207890 */ /* 0x000fe2000fffe03f */
[--C-:B------:R-:W-:Y:S01]  /*d870*/  FFMA.FTZ R137, R18, UR4, -R135.reuse ;  /* 0x0000000412897c23 */ /* 0x100fe20008010887 */
[----:B------:R-:W-:Y:S01]  /*d880*/  UIADD3 UR34, UR11, 0x1c0, URZ ;  /* 0x000001c00b227890 */ /* 0x000fe2000fffe03f */
[----:B------:R-:W-:Y:S01]  /*d890*/  @!P1 VIADD R13, R13, 0x31c40 ;  /* 0x00031c400d0d9836 */ /* 0x000fe20000000000 */
[----:B------:R-:W-:Y:S01]  /*d8a0*/  UMOV UR33, 0xc0000010 ;  /* 0xc000001000217882 */ /* 0x000fe20000000000 */
[----:B------:R-:W-:Y:S01]  /*d8b0*/  UMOV UR35, 0x80000020 ;  /* 0x8000002000237882 */ /* 0x000fe20000000000 */
[----:B------:R0:W1:Y:S01]  /*d8c0*/  MUFU.EX2 R76, R12 ;  /* 0x0000000c004c7308 */ /* 0x0000620000000800 */
[--C-:B------:R-:W-:Y:S01]  /*d8d0*/  FFMA.FTZ R18, R116, UR4, -R135.reuse ;  /* 0x0000000474127c23 */ /* 0x100fe20008010887 */
[--C-:B------:R-:W-:Y:S01]  /*d8e0*/  FFMA.FTZ R116, R118, UR4, -R135.reuse ;  /* 0x0000000476747c23 */ /* 0x100fe20008010887 */
[--C-:B------:R-:W-:Y:S01]  /*d8f0*/  FFMA.FTZ R9, R17, UR4, -R135.reuse ;  /* 0x0000000411097c23 */ /* 0x100fe20008010887 */
[--C-:B------:R-:W-:Y:S01]  /*d900*/  FFMA.FTZ R11, R20, UR4, -R135.reuse ;  /* 0x00000004140b7c23 */ /* 0x100fe20008010887 */
[--C-:B------:R-:W-:Y:S01]  /*d910*/  FFMA.FTZ R128, R128, UR4, -R135.reuse ;  /* 0x0000000480807c23 */ /* 0x100fe20008010887 */
[--C-:B------:R-:W-:Y:S01]  /*d920*/  FFMA.FTZ R121, R121, UR4, -R135.reuse ;  /* 0x0000000479797c23 */ /* 0x100fe20008010887 */
[----:B------:R-:W-:Y:S01]  /*d930*/  FFMA.FTZ R122, R122, UR4, -R135 ;  /* 0x000000047a7a7c23 */ /* 0x000fe20008010887 */
[----:B------:R-:W-:Y:S01]  /*d940*/  MUFU.EX2 R5, R132 ;  /* 0x0000008400057308 */ /* 0x000fe20000000800 */
[----:B0-----:R-:W-:-:S02]  /*d950*/  VIADD R12, R145, 0x9 ;  /* 0x00000009910c7836 */ /* 0x001fc40000000000 */
[--C-:B------:R-:W-:Y:S01]  /*d960*/  FFMA.FTZ R20, R124, UR4, -R135.reuse ;  /* 0x000000047c147c23 */ /* 0x100fe20008010887 */
[--C-:B------:R-:W-:Y:S01]  /*d970*/  FFMA.FTZ R124, R126, UR4, -R135.reuse ;  /* 0x000000047e7c7c23 */ /* 0x100fe20008010887 */
[--C-:B------:R-:W-:Y:S01]  /*d980*/  FFMA.FTZ R113, R113, UR4, -R135.reuse ;  /* 0x0000000471717c23 */ /* 0x100fe20008010887 */
[--C-:B------:R-:W-:Y:S01]  /*d990*/  FFMA.FTZ R114, R114, UR4, -R135.reuse ;  /* 0x0000000472727c23 */ /* 0x100fe20008010887 */
[----:B------:R-:W-:Y:S01]  /*d9a0*/  SEL R118, R12, 0x9, !P2 ;  /* 0x000000090c767807 */ /* 0x000fe20005000000 */
[----:B------:R-:W-:Y:S01]  /*d9b0*/  FFMA.FTZ R17, R106, UR4, -R135 ;  /* 0x000000046a117c23 */ /* 0x000fe20008010887 */
[----:B------:R-:W0:Y:S01]  /*d9c0*/  MUFU.EX2 R15, R15 ;  /* 0x0000000f000f7308 */ /* 0x000e220000000800 */
[----:B------:R-:W-:Y:S01]  /*d9d0*/  @!P1 PRMT R12, RZ, 0x654, R13 ;  /* 0x00000654ff0c9816 */ /* 0x000fe2000000000d */
        /* <DEDUP_REMOVED lines=13> */
[----:B------:R-:W-:Y:S01]  /*dab0*/  FFMA.FTZ R79, R79, UR4, -R135 ;  /* 0x000000044f4f7c23 */ /* 0x000fe20008010887 */
[----:B------:R-:W4:Y:S01]  /*dac0*/  MUFU.EX2 R136, R136 ;  /* 0x0000008800887308 */ /* 0x000f220000000800 */
[----:B--2---:R-:W-:-:S02]  /*dad0*/  IMAD.U32 R14, RZ, RZ, UR7 ;  /* 0x00000007ff0e7e24 */ /* 0x004fc4000f8e00ff */
[----:B------:R-:W-:Y:S01]  /*dae0*/  FFMA.FTZ R95, R95, UR4, -R135 ;  /* 0x000000045f5f7c23 */ /* 0x000fe20008010887 */
[----:B------:R-:W-:Y:S01]  /*daf0*/  ISETP.LT.AND P2, PT, RZ, UR38, PT ;  /* 0x00000026ff007c0c */ /* 0x000fe2000bf41270 */
[----:B------:R-:W-:Y:S01]  /*db00*/  UIADD3 UR7, UR38, -0x1, URZ ;  /* 0xffffffff26077890 */ /* 0x000fe2000fffe03f */
[----:B------:R-:W-:Y:S02]  /*db10*/  @!P1 LEA R14, R14, UR37, 0x3 ;  /* 0x000000250e0e9c11 */ /* 0x000fe4000f8e18ff */
[----:B------:R-:W2:Y:S02]  /*db20*/  MUFU.EX2 R9, R9 ;  /* 0x0000000900097308 */ /* 0x000ea40000000800 */
[----:B------:R-:W-:Y:S01]  /*db30*/  @!P1 IADD3 R13, R14, 0x31c60, RZ ;  /* 0x00031c600e0d9810 */ /* 0x000fe20007ffe0ff */
[----:B-1----:R-:W-:Y:S01]  /*db40*/  FFMA.FTZ R14, R76, R0, R7 ;  /* 0x000000004c0e7223 */ /* 0x002fe20000010007 */
[----:B------:R-:W-:Y:S01]  /*db50*/  FFMA.FTZ R0, R98, UR4, -R135 ;  /* 0x0000000462007c23 */ /* 0x000fe20008010887 */
[----:B------:R-:W-:Y:S01]  /*db60*/  UMOV UR38, UR7 ;  /* 0x0000000700267c82 */ /* 0x000fe20008000000 */
[----:B------:R-:W-:Y:S01]  /*db70*/  @!P1 PRMT R13, RZ, 0x654, R13 ;  /* 0x00000654ff0d9816 */ /* 0x000fe2000000000d */
[----:B------:R-:W-:Y:S01]  /*db80*/  UMOV UR7, UR36 ;  /* 0x0000002400077c82 */ /* 0x000fe20008000000 */
[----:B------:R-:W1:Y:S08]  /*db90*/  MUFU.EX2 R137, R137 ;  /* 0x0000008900897308 */ /* 0x000e700000000800 */
[----:B------:R-:W5:Y:S08]  /*dba0*/  MUFU.EX2 R11, R11 ;  /* 0x0000000b000b7308 */ /* 0x000f700000000800 */
[----:B------:R-:W5:Y:S08]  /*dbb0*/  MUFU.EX2 R128, R128 ;  /* 0x0000008000807308 */ /* 0x000f700000000800 */
[----:B------:R-:W5:Y:S08]  /*dbc0*/  MUFU.EX2 R121, R121 ;  /* 0x0000007900797308 */ /* 0x000f700000000800 */
[----:B------:R-:W-:Y:S08]  /*dbd0*/  MUFU.EX2 R129, R129 ;  /* 0x0000008100817308 */ /* 0x000ff00000000800 */
[----:B------:R-:W5:Y:S01]  /*dbe0*/  MUFU.EX2 R122, R122 ;  /* 0x0000007a007a7308 */ /* 0x000f620000000800 */
[----:B------:R-:W-:-:S02]  /*dbf0*/  WARPGROUP.DEPBAR.LE gsb0, 0x0 ;  /* 0x00008000000079c5 */ /* 0x000fc40000010000 */
[----:B------:R-:W-:-:S05]  /*dc00*/  WARPGROUP.ARRIVE ;  /* 0x00000000000079c5 */ /* 0x000fca0000000000 */
[----:B------:R-:W-:Y:S01]  /*dc10*/  MUFU.EX2 R123, R123 ;  /* 0x0000007b007b7308 */ /* 0x000fe20000000800 */
[----:B------:R-:W-:Y:S01]  /*dc20*/  HGMMA.64x96x16.F32.BF16 R24, gdesc[UR32].tnspB, R24, gsb0 ;  /* 0x41600000201879f0 */ /* 0x000fe20008001818 */
[----:B------:R-:W-:Y:S02]  /*dc30*/  UIADD3 UR32, UR10, 0xc00, URZ ;  /* 0x00000c000a207890 */ /* 0x000fe4000fffe03f */
[----:B------:R-:W-:-:S04]  /*dc40*/  UIADD3 UR34, UR11, 0x200, URZ ;  /* 0x000002000b227890 */ /* 0x000fc8000fffe03f */
[----:B------:R-:W-:Y:S01]  /*dc50*/  MUFU.EX2 R20, R20 ;  /* 0x0000001400147308 */ /* 0x000fe20000000800 */
[----:B------:R-:W-:Y:S01]  /*dc60*/  UMOV UR33, 0xc0000010 ;  /* 0xc000001000217882 */ /* 0x000fe20000000000 */
[----:B------:R-:W-:-:S06]  /*dc70*/  UMOV UR35, 0x80000020 ;  /* 0x8000002000237882 */ /* 0x000fcc0000000000 */
[----:B------:R-:W5:Y:S08]  /*dc80*/  MUFU.EX2 R125, R125 ;  /* 0x0000007d007d7308 */ /* 0x000f700000000800 */
[----:B------:R-:W5:Y:S08]  /*dc90*/  MUFU.EX2 R124, R124 ;  /* 0x0000007c007c7308 */ /* 0x000f700000000800 */
[----:B------:R-:W5:Y:S08]  /*dca0*/  MUFU.EX2 R112, R112 ;  /* 0x0000007000707308 */ /* 0x000f700000000800 */
[----:B------:R-:W-:Y:S08]  /*dcb0*/  MUFU.EX2 R113, R113 ;  /* 0x0000007100717308 */ /* 0x000ff00000000800 */
[----:B------:R-:W5:Y:S08]  /*dcc0*/  MUFU.EX2 R127, R127 ;  /* 0x0000007f007f7308 */ /* 0x000f700000000800 */
[----:B------:R-:W5:Y:S08]  /*dcd0*/  MUFU.EX2 R114, R114 ;  /* 0x0000007200727308 */ /* 0x000f700000000800 */
[----:B------:R-:W-:Y:S08]  /*dce0*/  MUFU.EX2 R115, R115 ;  /* 0x0000007300737308 */ /* 0x000ff00000000800 */
[----:B------:R-:W-:Y:S08]  /*dcf0*/  MUFU.EX2 R18, R18 ;  /* 0x0000001200127308 */ /* 0x000ff00000000800 */
[----:B------:R-:W5:Y:S08]  /*dd00*/  MUFU.EX2 R117, R117 ;  /* 0x0000007500757308 */ /* 0x000f700000000800 */
[----:B------:R-:W5:Y:S08]  /*dd10*/  MUFU.EX2 R116, R116 ;  /* 0x0000007400747308 */ /* 0x000f700000000800 */
        /* <DEDUP_REMOVED lines=16> */
[----:B------:R-:W5:Y:S08]  /*de20*/  MUFU.EX2 R101, R101 ;  /* 0x0000006500657308 */ /* 0x000f700000000800 */
        /* <DEDUP_REMOVED lines=12> */
[----:B0-----:R-:W-:Y:S01]  /*def0*/  FADD.FTZ R3, R15, R14 ;  /* 0x0000000e0f037221 */ /* 0x001fe20000010000 */
[----:B------:R0:W-:Y:S01]  /*df00*/  @!P1 SYNCS.ARRIVE.TRANS64.RED.A1T0 RZ, [R13+URZ], RZ ;  /* 0x000000ff0dff99a7 */ /* 0x0001e2000810043f */
[----:B------:R-:W-:Y:S01]  /*df10*/  F2FP.BF16.F32.PACK_AB R14, R134, R131 ;  /* 0x00000083860e723e */ /* 0x000fe200000010ff */
[----:B------:R-:W-:Y:S01]  /*df20*/  FADD.FTZ R12, R133, R12 ;  /* 0x0000000c850c7221 */ /* 0x000fe20000010000 */
[----:B------:R-:W-:Y:S01]  /*df30*/  MUFU.EX2 R92, R92 ;  /* 0x0000005c005c7308 */ /* 0x000fe20000000800 */
[-C--:B------:R-:W-:Y:S01]  /*df40*/  FMUL.FTZ R36, R36, R4.reuse ;  /* 0x0000000424247220 */ /* 0x080fe20000410000 */
[-C--:B------:R-:W-:Y:S01]  /*df50*/  FMUL.FTZ R37, R37, R4.reuse ;  /* 0x0000000425257220 */ /* 0x080fe20000410000 */
[-C--:B------:R-:W-:Y:S01]  /*df60*/  FMUL.FTZ R40, R40, R4.reuse ;  /* 0x0000000428287220 */ /* 0x080fe20000410000 */
[----:B------:R-:W-:Y:S01]  /*df70*/  FMUL.FTZ R41, R41, R4 ;  /* 0x0000000429297220 */ /* 0x000fe20000410000 */
[----:B0-----:R-:W-:Y:S01]  /*df80*/  FADD.FTZ R13, R131, R12 ;  /* 0x0000000c830d7221 */ /* 0x001fe20000010000 */
[----:B------:R-:W-:Y:S01]  /*df90*/  F2FP.BF16.F32.PACK_AB R12, R133, R6 ;  /* 0x00000006850c723e */ /* 0x000fe200000010ff */
[----:B------:R-:W-:Y:S01]  /*dfa0*/  FADD.FTZ R133, R132, R3 ;  /* 0x0000000384857221 */ /* 0x000fe20000010000 */
[----:B------:R-:W-:Y:S01]  /*dfb0*/  FFMA.FTZ R3, R100, UR4, -R135 ;  /* 0x0000000464037c23 */ /* 0x000fe20008010887 */
[----:B------:R-:W-:Y:S01]  /*dfc0*/  FADD.FTZ R139, R134, R13 ;  /* 0x0000000d868b7221 */ /* 0x000fe20000010000 */
[----:B------:R-:W-:Y:S01]  /*dfd0*/  F2FP.BF16.F32.PACK_AB R13, R15, R7 ;  /* 0x000000070f0d723e */ /* 0x000fe200000010ff */
[----:B----4-:R-:W-:Y:S01]  /*dfe0*/  FADD.FTZ R98, R136, R133 ;  /* 0x0000008588627221 */ /* 0x010fe20000010000 */
[----:B------:R-:W-:Y:S01]  /*dff0*/  FFMA.FTZ R7, R77, UR4, -R135 ;  /* 0x000000044d077c23 */ /* 0x000fe20008010887 */
[----:B------:R-:W-:Y:S01]  /*e000*/  FADD.FTZ R139, R8, R139 ;  /* 0x0000008b088b7221 */ /* 0x000fe20000010000 */
[----:B------:R-:W-:Y:S01]  /*e010*/  FFMA.FTZ R77, R82, UR4, -R135 ;  /* 0x00000004524d7c23 */ /* 0x000fe20008010887 */
[----:B--2---:R-:W-:Y:S01]  /*e020*/  FADD.FTZ R98, R9, R98 ;  /* 0x0000006209627221 */ /* 0x004fe20000010000 */
[----:B------:R-:W-:Y:S01]  /*e030*/  F2FP.BF16.F32.PACK_AB R15, R136, R132 ;  /* 0x00000084880f723e */ /* 0x000fe200000010ff */
[----:B------:R-:W-:Y:S01]  /*e040*/  FADD.FTZ R100, R10, R139 ;  /* 0x0000008b0a647221 */ /* 0x000fe20000010000 */
[----:B------:R-:W-:Y:S01]  /*e050*/  FFMA.FTZ R6, R102, UR4, -R135 ;  /* 0x0000000466067c23 */ /* 0x000fe20008010887 */
[----:B-1----:R-:W-:Y:S01]  /*e060*/  FADD.FTZ R98, R137, R98 ;  /* 0x0000006289627221 */ /* 0x002fe20000010000 */
[----:B------:R-:W-:Y:S01]  /*e070*/  MUFU.EX2 R3, R3 ;  /* 0x0000000300037308 */ /* 0x000fe20000000800 */
[----:B------:R-:W-:Y:S01]  /*e080*/  FADD.FTZ R100, R19, R100 ;  /* 0x0000006413647221 */ /* 0x000fe20000010000 */
[----:B------:R0:W-:Y:S01]  /*e090*/  STSM.16.M88.4 [R2+0x24300], R12 ;  /* 0x0243000c02007844 */ /* 0x0001e20000000200 */
[----:B-----5:R-:W-:Y:S01]  /*e0a0*/  FADD.FTZ R131, R11, R98 ;  /* 0x000000620b837221 */ /* 0x020fe20000010000 */
        /* <DEDUP_REMOVED lines=18> */
[----:B------:R1:W-:Y:S01]  /*e1d0*/  STSM.16.M88.4 [R2+0x25b00], R8 ;  /* 0x025b000802007844 */ /* 0x0003e20000000200 */
[----:B------:R-:W-:Y:S01]  /*e1e0*/  FADD.FTZ R98, R124, R131 ;  /* 0x000000837c627221 */ /* 0x000fe20000010000 */
[----:B------:R-:W-:Y:S01]  /*e1f0*/  F2FP.BF16.F32.PACK_AB R120, R129, R120 ;  /* 0x000000788178723e */ /* 0x000fe200000010ff */
[----:B------:R-:W-:Y:S01]  /*e200*/  FADD.FTZ R100, R112, R133 ;  /* 0x0000008570647221 */ /* 0x000fe20000010000 */
[----:B------:R-:W-:Y:S01]  /*e210*/  F2FP.BF16.F32.PACK_AB R112, R127, R112 ;  /* 0x000000707f70723e */ /* 0x000fe200000010ff */
[----:B------:R-:W-:Y:S01]  /*e220*/  FADD.FTZ R131, R113, R98 ;  /* 0x0000006271837221 */ /* 0x000fe20000010000 */
[C---:B------:R-:W-:Y:S01]  /*e230*/  F2FP.BF16.F32.PACK_AB R113, R114.reuse, R113 ;  /* 0x000000717271723e */ /* 0x040fe200000010ff */
        /* <DEDUP_REMOVED lines=8> */
[----:B0-----:R-:W-:Y:S01]  /*e2c0*/  FADD.FTZ R13, R117, R100 ;  /* 0x00000064750d7221 */ /* 0x001fe20000010000 */
[----:B------:R-:W-:Y:S01]  /*e2d0*/  MUFU.EX2 R91, R91 ;  /* 0x0000005b005b7308 */ /* 0x000fe20000000800 */
[----:B------:R-:W-:Y:S01]  /*e2e0*/  FADD.FTZ R12, R116, R131 ;  /* 0x00000083740c7221 */ /* 0x000fe20000010000 */
[----:B------:R0:W-:Y:S01]  /*e2f0*/  STSM.16.M88.4 [R2+0x27300], R120 ;  /* 0x0273007802007844 */ /* 0x0001e20000000200 */
[----:B------:R-:W-:Y:S01]  /*e300*/  FADD.FTZ R14, R104, R13 ;  /* 0x0000000d680e7221 */ /* 0x000fe20000010000 */
[----:B------:R-:W-:Y:S01]  /*e310*/  F2FP.BF16.F32.PACK_AB R104, R105, R104 ;  /* 0x000000686968723e */ /* 0x000fe200000010ff */
[----:B------:R-:W-:Y:S01]  /*e320*/  FADD.FTZ R13, R17, R12 ;  /* 0x0000000c110d7221 */ /* 0x000fe20000010000 */
[----:B------:R0:W-:Y:S01]  /*e330*/  STSM.16.M88.4 [R2+0x28b00], R112 ;  /* 0x028b007002007844 */ /* 0x0001e20000000200 */
[----:B------:R-:W-:Y:S01]  /*e340*/  FADD.FTZ R15, R105, R14 ;  /* 0x0000000e690f7221 */ /* 0x000fe20000010000 */
[----:B------:R-:W2:Y:S01]  /*e350*/  MUFU.EX2 R93, R93 ;  /* 0x0000005d005d7308 */ /* 0x000ea20000000800 */
[C---:B------:R-:W-:Y:S01]  /*e360*/  FADD.FTZ R14, R106.reuse, R13 ;  /* 0x0000000d6a0e7221 */ /* 0x040fe20000010000 */
[----:B------:R-:W-:Y:S01]  /*e370*/  F2FP.BF16.F32.PACK_AB R105, R106, R17 ;  /* 0x000000116a69723e */ /* 0x000fe200000010ff */
[----:B------:R-:W-:Y:S01]  /*e380*/  FADD.FTZ R20, R108, R15 ;  /* 0x0000000f6c147221 */ /* 0x000fe20000010000 */
[----:B------:R-:W-:Y:S01]  /*e390*/  F2FP.BF16.F32.PACK_AB R106, R119, R108 ;  /* 0x0000006c776a723e */ /* 0x000fe200000010ff */
[----:B------:R-:W-:Y:S01]  /*e3a0*/  FADD.FTZ R14, R107, R14 ;  /* 0x0000000e6b0e7221 */ /* 0x000fe20000010000 */
        /* <DEDUP_REMOVED lines=8> */
[C---:B------:R-:W-:Y:S01]  /*e430*/  F2FP.BF16.F32.PACK_AB R97, R0.reuse, R97 ;  /* 0x000000610061723e */ /* 0x040fe200000010ff */
[----:B------:R-:W-:Y:S01]  /*e440*/  FADD.FTZ R18, R111, R18 ;  /* 0x000000126f127221 */ /* 0x000fe20000010000 */
[----:B------:R-:W4:Y:S01]  /*e450*/  MUFU.EX2 R80, R80 ;  /* 0x0000005000507308 */ /* 0x000f220000000800 */
[----:B------:R-:W-:Y:S01]  /*e460*/  FADD.FTZ R14, R0, R13 ;  /* 0x0000000d000e7221 */ /* 0x000fe20000010000 */
[----:B--2---:R-:W-:Y:S01]  /*e470*/  F2FP.BF16.F32.PACK_AB R90, R93, R92 ;  /* 0x0000005c5d5a723e */ /* 0x004fe200000010ff */
[----:B------:R-:W-:Y:S01]  /*e480*/  FADD.FTZ R18, R99, R18 ;  /* 0x0000001263127221 */ /* 0x000fe20000010000 */
[C---:B------:R-:W-:Y:S01]  /*e490*/  F2FP.BF16.F32.PACK_AB R99, R6.reuse, R3 ;  /* 0x000000030663723e */ /* 0x040fe200000010ff */
[----:B------:R-:W-:Y:S01]  /*e4a0*/  FADD.FTZ R13, R3, R14 ;  /* 0x0000000e030d7221 */ /* 0x000fe20000010000 */
[----:B------:R0:W-:Y:S01]  /*e4b0*/  STSM.16.M88.4 [R2+0x2a300], R104 ;  /* 0x02a3006802007844 */ /* 0x0001e20000000200 */
[----:B-1----:R-:W-:Y:S01]  /*e4c0*/  FADD.FTZ R9, R101, R18 ;  /* 0x0000001265097221 */ /* 0x002fe20000010000 */
[----:B------:R-:W1:Y:S01]  /*e4d0*/  MUFU.EX2 R77, R77 ;  /* 0x0000004d004d7308 */ /* 0x000e620000000800 */
[----:B------:R-:W-:Y:S01]  /*e4e0*/  FADD.FTZ R8, R6, R13 ;  /* 0x0000000d06087221 */ /* 0x000fe20000010000 */
[----:B------:R0:W-:Y:S01]  /*e4f0*/  STSM.16.M88.4 [R2+0x2bb00], R96 ;  /* 0x02bb006002007844 */ /* 0x0001e20000000200 */
[----:B------:R-:W-:Y:S01]  /*e500*/  FADD.FTZ R10, R88, R9 ;  /* 0x00000009580a7221 */ /* 0x000fe20000010000 */
[----:B------:R-:W-:Y:S01]  /*e510*/  F2FP.BF16.F32.PACK_AB R88, R89, R88 ;  /* 0x000000585958723e */ /* 0x000fe200000010ff */
[----:B------:R-:W-:Y:S01]  /*e520*/  FADD.FTZ R9, R7, R8 ;  /* 0x0000000807097221 */ /* 0x000fe20000010000 */
[-C--:B------:R-:W-:Y:S01]  /*e530*/  FMUL.FTZ R45, R45, R4.reuse ;  /* 0x000000042d2d7220 */ /* 0x080fe20000410000 */
[----:B------:R-:W-:Y:S01]  /*e540*/  FADD.FTZ R11, R89, R10 ;  /* 0x0000000a590b7221 */ /* 0x000fe20000010000 */
[----:B------:R-:W2:Y:S01]  /*e550*/  MUFU.EX2 R12, R83 ;  /* 0x00000053000c7308 */ /* 0x000ea20000000800 */
[C---:B------:R-:W-:Y:S01]  /*e560*/  FADD.FTZ R0, R82.reuse, R9 ;  /* 0x0000000952007221 */ /* 0x040fe20000010000 */
[----:B------:R-:W-:Y:S01]  /*e570*/  F2FP.BF16.F32.PACK_AB R89, R82, R7 ;  /* 0x000000075259723e */ /* 0x000fe200000010ff */
[----:B------:R-:W-:Y:S01]  /*e580*/  FADD.FTZ R8, R92, R11 ;  /* 0x0000000b5c087221 */ /* 0x000fe20000010000 */
[-C--:B------:R-:W-:Y:S01]  /*e590*/  FMUL.FTZ R48, R48, R4.reuse ;  /* 0x0000000430307220 */ /* 0x080fe20000410000 */
[----:B------:R-:W-:Y:S01]  /*e5a0*/  FADD.FTZ R9, R91, R0 ;  /* 0x000000005b097221 */ /* 0x000fe20000010000 */
[C---:B---3--:R-:W-:Y:S01]  /*e5b0*/  F2FP.BF16.F32.PACK_AB R91, R94.reuse, R91 ;  /* 0x0000005b5e5b723e */ /* 0x048fe200000010ff */
[----:B------:R-:W-:Y:S01]  /*e5c0*/  FADD.FTZ R3, R93, R8 ;  /* 0x000000085d037221 */ /* 0x000fe20000010000 */
[----:B------:R-:W3:Y:S01]  /*e5d0*/  MUFU.EX2 R86, R86 ;  /* 0x0000005600567308 */ /* 0x000ee20000000800 */
[----:B------:R-:W-:Y:S01]  /*e5e0*/  FADD.FTZ R0, R94, R9 ;  /* 0x000000095e007221 */ /* 0x000fe20000010000 */
[-C--:B------:R-:W-:Y:S01]  /*e5f0*/  FMUL.FTZ R49, R49, R4.reuse ;  /* 0x0000000431317220 */ /* 0x080fe20000410000 */
[----:B----4-:R-:W-:Y:S01]  /*e600*/  FADD.FTZ R6, R80, R3 ;  /* 0x0000000350067221 */ /* 0x010fe20000010000 */
[----:B------:R0:W-:Y:S01]  /*e610*/  STSM.16.M88.4 [R2+0x2d300], R88 ;  /* 0x02d3005802007844 */ /* 0x0001e20000000200 */
[----:B-1----:R-:W-:Y:S01]  /*e620*/  FADD.FTZ R3, R77, R0 ;  /* 0x000000004d037221 */ /* 0x002fe20000010000 */
        /* <DEDUP_REMOVED lines=13> */
[----:B------:R-:W-:Y:S01]  /*e700*/  FMUL.FTZ R69, R69, R4 ;  /* 0x0000000445457220 */ /* 0x000fe20000410000 */
[-C--:B------:R-:W-:Y:S01]  /*e710*/  FMUL.FTZ R26, R26, R76.reuse ;  /* 0x0000004c1a1a7220 */ /* 0x080fe20000410000 */
[-C--:B------:R-:W-:Y:S01]  /*e720*/  FMUL.FTZ R27, R27, R76.reuse ;  /* 0x0000004c1b1b7220 */ /* 0x080fe20000410000 */
[-C--:B------:R-:W-:Y:S01]  /*e730*/  FMUL.FTZ R30, R30, R76.reuse ;  /* 0x0000004c1e1e7220 */ /* 0x080fe20000410000 */
[----:B------:R-:W-:Y:S01]  /*e740*/  FMUL.FTZ R31, R31, R76 ;  /* 0x0000004c1f1f7220 */ /* 0x000fe20000410000 */
[----:B------:R-:W3:Y:S01]  /*e750*/  MUFU.EX2 R84, R84 ;  /* 0x0000005400547308 */ /* 0x000ee20000000800 */
[C---:B-1----:R-:W-:Y:S01]  /*e760*/  FADD.FTZ R9, R81.reuse, R6 ;  /* 0x0000000651097221 */ /* 0x042fe20000010000 */
[----:B------:R-:W-:Y:S01]  /*e770*/  F2FP.BF16.F32.PACK_AB R80, R81, R80 ;  /* 0x000000505150723e */ /* 0x000fe200000010ff */
[-C--:B------:R-:W-:Y:S01]  /*e780*/  FMUL.FTZ R34, R34, R76.reuse ;  /* 0x0000004c22227220 */ /* 0x080fe20000410000 */
[----:B------:R-:W-:Y:S01]  /*e790*/  F2FP.BF16.F32.PACK_AB R81, R12, R77 ;  /* 0x0000004d0c51723e */ /* 0x000fe200000010ff */
[-C--:B------:R-:W-:Y:S01]  /*e7a0*/  FMUL.FTZ R35, R35, R76.reuse ;  /* 0x0000004c23237220 */ /* 0x080fe20000410000 */
[-C--:B------:R-:W-:Y:S01]  /*e7b0*/  FMUL.FTZ R38, R38, R76.reuse ;  /* 0x0000004c26267220 */ /* 0x080fe20000410000 */
[----:B------:R-:W-:Y:S01]  /*e7c0*/  FMUL.FTZ R39, R39, R76 ;  /* 0x0000004c27277220 */ /* 0x000fe20000410000 */
[----:B------:R-:W1:Y:S01]  /*e7d0*/  MUFU.EX2 R85, R85 ;  /* 0x0000005500557308 */ /* 0x000e620000000800 */
        /* <DEDUP_REMOVED lines=14> */
[----:B------:R-:W-:Y:S01]  /*e8c0*/  FMUL.FTZ R62, R62, R76 ;  /* 0x0000004c3e3e7220 */ /* 0x000fe20000410000 */
[----:B------:R-:W3:Y:S01]  /*e8d0*/  MUFU.EX2 R73, R73 ;  /* 0x0000004900497308 */ /* 0x000ee20000000800 */
[C---:B-1----:R-:W-:Y:S01]  /*e8e0*/  F2FP.BF16.F32.PACK_AB R82, R85.reuse, R84 ;  /* 0x000000545552723e */ /* 0x042fe200000010ff */
[----:B------:R-:W-:Y:S01]  /*e8f0*/  FADD.FTZ R7, R85, R0 ;  /* 0x0000000055077221 */ /* 0x000fe20000010000 */
[-C--:B------:R-:W-:Y:S01]  /*e900*/  FMUL.FTZ R63, R63, R76.reuse ;  /* 0x0000004c3f3f7220 */ /* 0x080fe20000410000 */
[-C--:B------:R-:W-:Y:S01]  /*e910*/  FMUL.FTZ R66, R66, R76.reuse ;  /* 0x0000004c42427220 */ /* 0x080fe20000410000 */
[-C--:B------:R-:W-:Y:S01]  /*e920*/  FMUL.FTZ R67, R67, R76.reuse ;  /* 0x0000004c43437220 */ /* 0x080fe20000410000 */
[----:B------:R0:W-:Y:S01]  /*e930*/  STSM.16.M88.4 [R2+0x2eb00], R80 ;  /* 0x02eb005002007844 */ /* 0x0001e20000000200 */
[-C--:B------:R-:W-:Y:S01]  /*e940*/  FMUL.FTZ R70, R70, R76.reuse ;  /* 0x0000004c46467220 */ /* 0x080fe20000410000 */
[----:B------:R-:W1:Y:S01]  /*e950*/  MUFU.EX2 R103, R103 ;  /* 0x0000006700677308 */ /* 0x000e620000000800 */
[----:B--2---:R-:W-:Y:S01]  /*e960*/  FADD.FTZ R0, R72, R7 ;  /* 0x0000000748007221 */ /* 0x004fe20000010000 */
[----:B------:R-:W-:Y:S01]  /*e970*/  FMUL.FTZ R71, R71, R76 ;  /* 0x0000004c47477220 */ /* 0x000fe20000410000 */
[----:B------:R-:W-:-:S05]  /*e980*/  IMAD.MOV.U32 R4, RZ, RZ, R74 ;  /* 0x000000ffff047224 */ /* 0x000fca00078e004a */
[----:B------:R-:W2:Y:S01]  /*e990*/  MUFU.EX2 R14, R95 ;  /* 0x0000005f000e7308 */ /* 0x000ea20000000800 */
[C---:B---3--:R-:W-:Y:S01]  /*e9a0*/  F2FP.BF16.F32.PACK_AB R8, R73.reuse, R72 ;  /* 0x000000484908723e */ /* 0x048fe200000010ff */
[----:B------:R-:W-:-:S06]  /*e9b0*/  FADD.FTZ R0, R73, R0 ;  /* 0x0000000049007221 */ /* 0x000fcc0000010000 */
[----:B------:R-:W3:Y:S01]  /*e9c0*/  MUFU.EX2 R75, R75 ;  /* 0x0000004b004b7308 */ /* 0x000ee20000000800 */
[----:B-1----:R-:W-:Y:S01]  /*e9d0*/  F2FP.BF16.F32.PACK_AB R10, R5, R103 ;  /* 0x00000067050a723e */ /* 0x002fe200000010ff */
[----:B------:R-:W-:-:S06]  /*e9e0*/  FADD.FTZ R0, R103, R0 ;  /* 0x0000000067007221 */ /* 0x000fcc0000010000 */
[----:B------:R-:W1:Y:S01]  /*e9f0*/  MUFU.EX2 R78, R78 ;  /* 0x0000004e004e7308 */ /* 0x000e620000000800 */
[----:B--2---:R-:W-:-:S07]  /*ea00*/  FADD.FTZ R3, R14, R3 ;  /* 0x000000030e037221 */ /* 0x004fce0000010000 */
[----:B------:R-:W2:Y:S01]  /*ea10*/  MUFU.EX2 R79, R79 ;  /* 0x0000004f004f7308 */ /* 0x000ea20000000800 */
[C---:B---3--:R-:W-:Y:S01]  /*ea20*/  F2FP.BF16.F32.PACK_AB R9, R75.reuse, R14 ;  /* 0x0000000e4b09723e */ /* 0x048fe200000010ff */
[----:B------:R-:W-:-:S04]  /*ea30*/  FADD.FTZ R3, R75, R3 ;  /* 0x000000034b037221 */ /* 0x000fc80000010000 */
[----:B-1----:R-:W-:Y:S01]  /*ea40*/  FADD.FTZ R6, R78, R3 ;  /* 0x000000034e067221 */ /* 0x002fe20000010000 */
        /* <DEDUP_REMOVED lines=13> */
.L_x_9936:
[----:B------:R-:W-:Y:S06]  /*eb20*/  BAR.ARV 0x8, 0x1a0 ;  /* 0x0206800000007b1d */ /* 0x000fec0000002000 */
[----:B------:R-:W-:Y:S05]  /*eb30*/  @!P0 BRA `(.L_x_9946) ;  /* 0x0000000000048947 */ /* 0x000fea0003800000 */
[----:B------:R-:W-:Y:S01]  /*eb40*/  BPT.TRAP 0x1 ;  /* 0x000000040000795c */ /* 0x000fe20000300000 */
.L_x_9946:
[----:B------:R-:W-:Y:S01]  /*eb50*/  ULEA UR6, UR36, UR37, 0x3 ;  /* 0x0000002524067291 */ /* 0x000fe2000f8e183f */
[----:B------:R-:W-:-:S05]  /*eb60*/  IMAD.U32 R4, RZ, RZ, UR60 ;  /* 0x0000003cff047e24 */ /* 0x000fca000f8e00ff */
[----:B------:R-:W-:-:S04]  /*eb70*/  SHF.L.U32 R4, R4, 0x1f, RZ ;  /* 0x0000001f04047819 */ /* 0x000fc800000006ff */
[----:B------:R2:W3:Y:S01]  /*eb80*/  SYNCS.PHASECHK.TRANS64.TRYWAIT P2, [UR6+0x31c50], R4 ;  /* 0x031c5004ff0075a7 */ /* 0x0004e20008040146 */
[----:B------:R-:W-:Y:S05]  /*eb90*/  @!P0 BRA `(.L_x_9947) ;  /* 0x0000000000048947 */ /* 0x000fea0003800000 */
[----:B------:R-:W-:Y:S01]  /*eba0*/  BPT.TRAP 0x1 ;  /* 0x000000040000795c */ /* 0x000fe20000300000 */
.L_x_9947:
[----:B---3--:R-:W-:Y:S05]  /*ebb0*/  @P2 BRA `(.L_x_9948) ;  /* 0x0000000000082947 */ /* 0x008fea0003800000 */
[----:B------:R-:W3:Y:S02]  /*ebc0*/  SYNCS.PHASECHK.TRANS64.TRYWAIT P0, [UR6+0x31c50], R4 ;  /* 0x031c5004ff0075a7 */ /* 0x000ee40008000146 */
[----:B---3--:R-:W-:Y:S05]  /*ebd0*/  @!P0 BRA `(.L_x_9949) ;  /* 0x0000007000c48947 */ /* 0x008fea0003800000 */
.L_x_9948:
[----:B------:R-:W-:Y:S01]  /*ebe0*/  UIADD3 UR37, UR37, 0x200, URZ ;  /* 0x0000020025257890 */ /* 0x000fe2000fffe03f */
[----:B------:R-:W-:Y:S01]  /*ebf0*/  WARPGROUP.ARRIVE ;  /* 0x00000000000079c5 */ /* 0x000fe20000000000 */
[----:B------:R-:W-:Y:S01]  /*ec00*/  ULOP3.LUT UR61, UR61, 0x10000, URZ, 0xfc, !UPT ;  /* 0x000100003d3d7892 */ /* 0x000fe2000f8efc3f */
[----:B--23--:R-:W2:Y:S01]  /*ec10*/  SHFL.BFLY PT, R4, R3, 0x2, 0x1f ;  /* 0x0c401f0003047f89 */ /* 0x00cea200000e0000 */
[----:B------:R-:W-:Y:S01]  /*ec20*/  USHF.R.U32.HI UR37, URZ, 0x4, UR37 ;  /* 0x000000043f257899 */ /* 0x000fe20008011625 */
[----:B01----:R-:W-:Y:S01]  /*ec30*/  IMAD.MOV.U32 R9, RZ, RZ, RZ ;  /* 0x000000ffff097224 */ /* 0x003fe200078e00ff */
[----:B------:R-:W-:Y:S01]  /*ec40*/  UMOV UR9, 0xc0000010 ;  /* 0xc000001000097882 */ /* 0x000fe20000000000 */
[----:B------:R-:W-:Y:S01]  /*ec50*/  UMOV UR11, 0x80000020 ;  /* 0x80000020000b7882 */ /* 0x000fe20000000000 */
[----:B------:R-:W-:Y:S01]  /*ec60*/  ULOP3.LUT UR37, UR37, 0x3fff, URZ, 0xc0, !UPT ;  /* 0x00003fff25257892 */ /* 0x000fe2000f8ec03f */
[----:B------:R-:W0:Y:S01]  /*ec70*/  SHFL.BFLY PT, R5, R0, 0x2, 0x1f ;  /* 0x0c401f0000057f89 */ /* 0x000e2200000e0000 */
[----:B------:R-:W-:Y:S01]  /*ec80*/  UMOV UR8, UR61 ;  /* 0x0000003d00087c82 */ /* 0x000fe20008000000 */
[----:B------:R-:W-:Y:S01]  /*ec90*/  R2UR UR7, R152 ;  /* 0x00000000980772ca */ /* 0x000fe200000e0000 */
[----:B------:R-:W-:-:S04]  /*eca0*/  ULOP3.LUT UR5, UR37, 0x2400000, URZ, 0xfc, !UPT ;  /* 0x0240000025057892 */ /* 0x000fc8000f8efc3f */
[----:B------:R-:W-:Y:S02]  /*ecb0*/  UIMAD UR5, UR36, 0x6c0, UR5 ;  /* 0x000006c0240578a4 */ /* 0x000fe4000f8e0205 */
[----:B------:R-:W-:-:S04]  /*ecc0*/  UIADD3 UR36, UR36, 0x1, URZ ;  /* 0x0000000124247890 */ /* 0x000fc8000fffe03f */
[----:B------:R-:W-:Y:S01]  /*ecd0*/  UISETP.NE.AND UP0, UPT, UR36, 0x2, UPT ;  /* 0x000000022400788c */ /* 0x000fe2000bf05270 */
[----:B------:R-:W-:Y:S01]  /*ece0*/  UMOV UR10, UR5 ;  /* 0x00000005000a7c82 */ /* 0x000fe20008000000 */
[----:B------:R-:W-:Y:S01]  /*ecf0*/  UIADD3 UR7, UR7, 0x1, URZ ;  /* 0x0000000107077890 */ /* 0x000fe2000fffe03f */
[----:B------:R-:W-:Y:S01]  /*ed00*/  HGMMA.64x96x16.F32.BF16 R24, gdesc[UR8].tnspB, R24, gsb0 ;  /* 0x41600000081879f0 */ /* 0x000fe20008001818 */
[----:B------:R-:W-:Y:S01]  /*ed10*/  UIADD3 UR8, UR61, 0x180, URZ ;  /* 0x000001803d087890 */ /* 0x000fe2000fffe03f */
[----:B--2---:R-:W-:Y:S01]  /*ed20*/  FADD.FTZ R4, R4, R3 ;  /* 0x0000000304047221 */ /* 0x004fe20000010000 */
[----:B------:R-:W-:Y:S01]  /*ed30*/  UIADD3 UR10, UR5, 0x40, URZ ;  /* 0x00000040050a7890 */ /* 0x000fe2000fffe03f */
[----:B------:R-:W-:Y:S01]  /*ed40*/  IMAD.MOV.U32 R3, RZ, RZ, -0x800000 ;  /* 0xff800000ff037424 */ /* 0x000fe200078e00ff */
[----:B------:R-:W-:Y:S01]  /*ed50*/  UMOV UR9, 0xc0000010 ;  /* 0xc000001000097882 */ /* 0x000fe20000000000 */
[----:B------:R-:W-:Y:S01]  /*ed60*/  UMOV UR11, 0x80000020 ;  /* 0x80000020000b7882 */ /* 0x000fe20000000000 */
[----:B0-----:R-:W-:Y:S01]  /*ed70*/  FADD.FTZ R6, R5, R0 ;  /* 0x0000000005067221 */ /* 0x001fe20000010000 */
[----:B------:R-:W-:Y:S01]  /*ed80*/  IMAD.MOV.U32 R0, RZ, RZ, -0x800000 ;  /* 0xff800000ff007424 */ /* 0x000fe200078e00ff */
[----:B------:R-:W0:Y:S01]  /*ed90*/  SHFL.BFLY PT, R5, R4, 0x1, 0x1f ;  /* 0x0c201f0004057f89 */ /* 0x000e2200000e0000 */
[----:B------:R-:W-:Y:S01]  /*eda0*/  IMAD.U32 R152, RZ, RZ, UR7 ;  /* 0x00000007ff987e24 */ /* 0x000fe2000f8e00ff */
[----:B------:R-:W-:-:S02]  /*edb0*/  USEL UR36, UR36, URZ, UP0 ;  /* 0x0000003f24247287 */ /* 0x000fc40008000000 */
[----:B------:R-:W1:Y:S01]  /*edc0*/  SHFL.BFLY PT, R7, R6, 0x1, 0x1f ;  /* 0x0c201f0006077f89 */ /* 0x000e6200000e0000 */
[----:B0-----:R-:W-:Y:S01]  /*edd0*/  FADD.FTZ R11, R4, R5 ;  /* 0x00000005040b7221 */ /* 0x001fe20000010000 */
[----:B------:R-:W-:Y:S01]  /*ede0*/  MOV R4, UR6 ;  /* 0x0000000600047c02 */ /* 0x000fe20008000f00 */
[----:B------:R-:W-:Y:S02]  /*edf0*/  IMAD.MOV.U32 R5, RZ, RZ, RZ ;  /* 0x000000ffff057224 */ /* 0x000fe400078e00ff */
[----:B-1----:R-:W-:Y:S01]  /*ee00*/  FADD.FTZ R12, R6, R7 ;  /* 0x00000007060c7221 */ /* 0x002fe20000010000 */
[----:B------:R-:W-:Y:S01]  /*ee10*/  FSETP.NE.FTZ.AND P0, PT, R11, RZ, PT ;  /* 0x000000ff0b00720b */ /* 0x000fe20003f15000 */
[----:B------:R-:W-:Y:S02]  /*ee20*/  @!P1 VIADD R4, R4, 0x31c60 ;  /* 0x00031c6004049836 */ /* 0x000fe40000000000 */
[----:B------:R-:W-:Y:S01]  /*ee30*/  IMAD.U32 R7, RZ, RZ, UR4 ;  /* 0x00000004ff077e24 */ /* 0x000fe2000f8e00ff */
[----:B------:R-:W-:Y:S01]  /*ee40*/  FSETP.NE.FTZ.AND P2, PT, R12, RZ, PT ;  /* 0x000000ff0c00720b */ /* 0x000fe20003f55000 */
[----:B------:R-:W-:Y:S01]  /*ee50*/  IMAD.U32 R6, RZ, RZ, UR4 ;  /* 0x00000004ff067e24 */ /* 0x000fe2000f8e00ff */
[----:B------:R-:W-:Y:S01]  /*ee60*/  @!P1 PRMT R4, RZ, 0x654, R4 ;  /* 0x00000654ff049816 */ /* 0x000fe20000000004 */
[----:B------:R-:W-:-:S04]  /*ee70*/  USEL UR4, URZ, 0x1, UP0 ;  /* 0x000000013f047887 */ /* 0x000fc80008000000 */
[----:B------:R-:W-:Y:S02]  /*ee80*/  ULOP3.LUT UR60, UR60, UR4, URZ, 0x3c, !UPT ;  /* 0x000000043c3c7292 */ /* 0x000fe4000f8e3c3f */
[----:B------:R-:W0:Y:S01]  /*ee90*/  @P0 MUFU.LG2 R8, R11 ;  /* 0x0000000b00080308 */ /* 0x000e220000000c00 */
[----:B------:R-:W-:-:S03]  /*eea0*/  @P0 FMUL.FTZ R7, R7, 0.69314718246459960938 ;  /* 0x3f31721807070820 */ /* 0x000fc60000410000 */
[----:B------:R-:W-:-:S04]  /*eeb0*/  @P2 FMUL.FTZ R6, R6, 0.69314718246459960938 ;  /* 0x3f31721806062820 */ /* 0x000fc80000410000 */
[----:B------:R-:W1:Y:S08]  /*eec0*/  @P2 MUFU.LG2 R10, R12 ;  /* 0x0000000c000a2308 */ /* 0x000e700000000c00 */
[----:B------:R1:W2:Y:S01]  /*eed0*/  @P0 MUFU.RCP R5, R11 ;  /* 0x0000000b00050308 */ /* 0x0002a20000001000 */
        /* <DEDUP_REMOVED lines=108> */
.L_x_9919:
[----:B------:R-:W0:Y:S08]  /*f5a0*/  S2UR UR4, SR_CgaCtaId ;  /* 0x00000000000479c3 */ /* 0x000e300000008800 */
[----:B------:R-:W-:Y:S06]  /*f5b0*/  BAR.SYNC.DEFER_BLOCKING 0x5, 0x1a0 ;  /* 0x0146800000007b1d */ /* 0x000fec0000010000 */
[----:B------:R-:W-:Y:S01]  /*f5c0*/  UMOV UR37, 0x400 ;  /* 0x0000040000257882 */ /* 0x000fe20000000000 */
[----:B------:R-:W-:Y:S01]  /*f5d0*/  BSSY B0, `(.L_x_9950) ;  /* 0x00001a3000007945 */ /* 0x000fe20003800000 */
[----:B0-----:R-:W-:-:S09]  /*f5e0*/  ULEA UR37, UR4, UR37, 0x18 ;  /* 0x0000002504257291 */ /* 0x001fd2000f8ec03f */
[----:B------:R-:W0:Y:S02]  /*f5f0*/  LDS.128 R28, [UR37+0x31cd0] ;  /* 0x031cd025ff1c7984 */ /* 0x000e240008000c00 */
[----:B0-----:R-:W-:Y:S02]  /*f600*/  R2UR UR4, R29 ;  /* 0x000000001d0472ca */ /* 0x001fe400000e0000 */
[----:B------:R-:W-:-:S11]  /*f610*/  R2UR UR5, R30 ;  /* 0x000000001e0572ca */ /* 0x000fd600000e0000 */
[----:B------:R-:W-:Y:S01]  /*f620*/  IMAD.U32 R17, RZ, RZ, UR4 ;  /* 0x00000004ff117e24 */ /* 0x000fe2000f8e00ff */
[----:B------:R-:W-:Y:S06]  /*f630*/  BAR.ARV 0x4, 0x1a0 ;  /* 0x0106800000007b1d */ /* 0x000fec0000002000 */
[----:B------:R-:W-:Y:S05]  /*f640*/  @P0 BRA `(.L_x_9951) ;  /* 0x0000001000180947 */ /* 0x000fea0003800000 */
[----:B------:R-:W0:Y:S08]  /*f650*/  S2UR UR4, SR_SWINHI ;  /* 0x00000000000479c3 */ /* 0x000e300000002f00 */
[----:B------:R-:W-:Y:S01]  /*f660*/  BAR.SYNC.DEFER_BLOCKING 0x1, 0x180 ;  /* 0x0046000000007b1d */ /* 0x000fe20000010000 */
[----:B------:R-:W-:Y:S02]  /*f670*/  F2FP.BF16.F32.PACK_AB R6, R6, R81 ;  /* 0x000000510606723e */ /* 0x000fe400000010ff */
[----:B------:R-:W-:-:S02]  /*f680*/  F2FP.BF16.F32.PACK_AB R7, R7, R12 ;  /* 0x0000000c0707723e */ /* 0x000fc400000010ff */
[----:B------:R-:W-:Y:S01]  /*f690*/  R2UR UR11, R150 ;  /* 0x00000000960b72ca */ /* 0x000fe200000e0000 */
[----:B------:R-:W-:Y:S01]  /*f6a0*/  ULDC.64 UR8, c[0x0][0xbe0] ;  /* 0x0002f80000087ab9 */ /* 0x000fe20000000a00 */
[----:B------:R-:W-:Y:S01]  /*f6b0*/  R2UR UR10, R148 ;  /* 0x00000000940a72ca */ /* 0x000fe200000e0000 */
[----:B------:R-:W-:Y:S01]  /*f6c0*/  UISETP.NE.U32.AND UP0, UPT, UR8, URZ, UPT ;  /* 0x0000003f0800728c */ /* 0x000fe2000bf05070 */
[----:B------:R-:W-:Y:S01]  /*f6d0*/  F2FP.BF16.F32.PACK_AB R24, R37, R24 ;  /* 0x000000182518723e */ /* 0x000fe200000010ff */
[----:B------:R-:W-:Y:S01]  /*f6e0*/  ULDC.64 UR12, c[0x0][0x208] ;  /* 0x00008200000c7ab9 */ /* 0x000fe20000000a00 */
[----:B------:R-:W-:Y:S01]  /*f6f0*/  F2FP.BF16.F32.PACK_AB R27, R27, R42 ;  /* 0x0000002a1b1b723e */ /* 0x000fe200000010ff */
[----:B------:R-:W-:Y:S01]  /*f700*/  UISETP.NE.AND.EX UP0, UPT, UR9, URZ, UPT, UP0 ;  /* 0x0000003f0900728c */ /* 0x000fe2000bf05300 */
[----:B------:R-:W-:Y:S02]  /*f710*/  F2FP.BF16.F32.PACK_AB R68, R41, R32 ;  /* 0x000000202944723e */ /* 0x000fe400000010ff */
[----:B------:R-:W-:-:S02]  /*f720*/  F2FP.BF16.F32.PACK_AB R70, R49, R16 ;  /* 0x000000103146723e */ /* 0x000fc400000010ff */
[----:B------:R-:W-:-:S03]  /*f730*/  F2FP.BF16.F32.PACK_AB R71, R71, R34 ;  /* 0x000000224747723e */ /* 0x000fc600000010ff */
[----:B------:R-:W-:Y:S02]  /*f740*/  USHF.L.U64.HI UR11, UR10, 0x2, UR11 ;  /* 0x000000020a0b7899 */ /* 0x000fe4000801020b */
[----:B------:R-:W-:Y:S01]  /*f750*/  USHF.L.U32 UR10, UR10, 0x2, URZ ;  /* 0x000000020a0a7899 */ /* 0x000fe2000800063f */
[----:B------:R-:W-:Y:S01]  /*f760*/  UMOV UR6, UR37 ;  /* 0x0000002500067c82 */ /* 0x000fe20008000000 */
[----:B0-----:R-:W-:Y:S01]  /*f770*/  UMOV UR7, UR4 ;  /* 0x0000000400077c82 */ /* 0x001fe20008000000 */
[----:B------:R-:W-:Y:S02]  /*f780*/  IMAD.U32 R18, RZ, RZ, UR6 ;  /* 0x00000006ff127e24 */ /* 0x000fe4000f8e00ff */
[----:B------:R-:W-:Y:S01]  /*f790*/  IMAD.U32 R19, RZ, RZ, UR7 ;  /* 0x00000007ff137e24 */ /* 0x000fe2000f8e00ff */
[----:B------:R-:W-:Y:S02]  /*f7a0*/  ULDC.64 UR6, c[0x0][0xbd8] ;  /* 0x0002f60000067ab9 */ /* 0x000fe40000000a00 */
[----:B------:R-:W-:Y:S01]  /*f7b0*/  UISETP.NE.U32.AND UP1, UPT, UR6, URZ, UPT ;  /* 0x0000003f0600728c */ /* 0x000fe2000bf25070 */
[----:B------:R-:W-:Y:S01]  /*f7c0*/  IMAD.WIDE R4, R155, 0x2, R18 ;  /* 0x000000029b047825 */ /* 0x000fe200078e0212 */
[----:B------:R-:W-:-:S02]  /*f7d0*/  UIADD3 UR4, UP2, UR10, UR6, URZ ;  /* 0x000000060a047290 */ /* 0x000fc4000ff5e03f */
[----:B------:R-:W-:Y:S01]  /*f7e0*/  UISETP.NE.AND.EX UP1, UPT, UR7, URZ, UPT, UP1 ;  /* 0x0000003f0700728c */ /* 0x000fe2000bf25310 */
[C---:B------:R-:W-:Y:S01]  /*f7f0*/  IADD3 R13, P0, R4.reuse, 0x6020, RZ ;  /* 0x00006020040d7810 */ /* 0x040fe20007f1e0ff */
[----:B------:R-:W-:Y:S01]  /*f800*/  @UP0 UIADD3 UR6, UP3, UR10, UR8, URZ ;  /* 0x000000080a060290 */ /* 0x000fe2000ff7e03f */
[C---:B------:R-:W-:Y:S01]  /*f810*/  IADD3 R9, P1, R4.reuse, 0x6000, RZ ;  /* 0x0000600004097810 */ /* 0x040fe20007f3e0ff */
[----:B------:R-:W-:Y:S01]  /*f820*/  UIADD3.X UR8, UR11, UR7, URZ, UP2, !UPT ;  /* 0x000000070b087290 */ /* 0x000fe200097fe43f */
[----:B------:R-:W-:Y:S01]  /*f830*/  LOP3.LUT R11, R4, 0x180, RZ, 0xc0, !PT ;  /* 0x00000180040b7812 */ /* 0x000fe200078ec0ff */
[----:B------:R-:W-:Y:S01]  /*f840*/  @UP0 UIADD3.X UR7, UR11, UR9, URZ, UP3, !UPT ;  /* 0x000000090b070290 */ /* 0x000fe20009ffe43f */
[----:B------:R-:W-:Y:S02]  /*f850*/  LOP3.LUT R8, R13, 0x180, RZ, 0xc0, !PT ;  /* 0x000001800d087812 */ /* 0x000fe400078ec0ff */
[----:B------:R-:W-:Y:S02]  /*f860*/  LOP3.LUT R10, R9, 0x180, RZ, 0xc0, !PT ;  /* 0x00000180090a7812 */ /* 0x000fe400078ec0ff */
[----:B------:R-:W-:-:S02]  /*f870*/  SHF.R.U64 R11, R11, 0x3, RZ ;  /* 0x000000030b0b7819 */ /* 0x000fc400000012ff */
[----:B------:R-:W-:Y:S02]  /*f880*/  SHF.R.U64 R8, R8, 0x3, RZ ;  /* 0x0000000308087819 */ /* 0x000fe400000012ff */
[----:B------:R-:W-:Y:S02]  /*f890*/  SHF.R.U64 R10, R10, 0x3, RZ ;  /* 0x000000030a0a7819 */ /* 0x000fe400000012ff */
[C---:B------:R-:W-:Y:S02]  /*f8a0*/  IADD3 R55, P2, R4.reuse, 0x3020, RZ ;  /* 0x0000302004377810 */ /* 0x040fe40007f5e0ff */
[C---:B------:R-:W-:Y:S02]  /*f8b0*/  IADD3 R51, P3, R4.reuse, 0x3000, RZ ;  /* 0x0000300004337810 */ /* 0x040fe40007f7e0ff */
[----:B------:R-:W-:Y:S02]  /*f8c0*/  IADD3 R29, P4, R4, 0x20, RZ ;  /* 0x00000020041d7810 */ /* 0x000fe40007f9e0ff */
[----:B------:R-:W-:Y:S01]  /*f8d0*/  LOP3.LUT R4, R11, R4, RZ, 0x3c, !PT ;  /* 0x000000040b047212 */ /* 0x000fe200078e3cff */
[--C-:B------:R-:W-:Y:S01]  /*f8e0*/  IMAD.X R11, RZ, RZ, R5.reuse, P1 ;  /* 0x000000ffff0b7224 */ /* 0x100fe200008e0605 */
[----:B------:R-:W-:Y:S01]  /*f8f0*/  LOP3.LUT R8, R8, R13, RZ, 0x3c, !PT ;  /* 0x0000000d08087212 */ /* 0x000fe200078e3cff */
[--C-:B------:R-:W-:Y:S01]  /*f900*/  IMAD.X R13, RZ, RZ, R5.reuse, P2 ;  /* 0x000000ffff0d7224 */ /* 0x100fe200010e0605 */
[----:B------:R-:W-:Y:S01]  /*f910*/  LOP3.LUT R10, R10, R9, RZ, 0x3c, !PT ;  /* 0x000000090a0a7212 */ /* 0x000fe200078e3cff */
[--C-:B------:R-:W-:Y:S01]  /*f920*/  IMAD.X R9, RZ, RZ, R5.reuse, P0 ;  /* 0x000000ffff097224 */ /* 0x100fe200000e0605 */
[-C--:B------:R-:W-:Y:S01]  /*f930*/  IADD3.X R21, RZ, R5.reuse, RZ, P4, !PT ;  /* 0x00000005ff157210 */ /* 0x080fe200027fe4ff */
[----:B------:R-:W-:Y:S01]  /*f940*/  IMAD.X R15, RZ, RZ, R5, P3 ;  /* 0x000000ffff0f7224 */ /* 0x000fe200018e0605 */
[----:B------:R-:W-:-:S02]  /*f950*/  MOV R50, R4 ;  /* 0x0000000400327202 */ /* 0x000fc40000000f00 */
[----:B------:R-:W-:Y:S02]  /*f960*/  F2FP.BF16.F32.PACK_AB R4, R20, R83 ;  /* 0x000000531404723e */ /* 0x000fe400000010ff */
[----:B------:R-:W-:Y:S02]  /*f970*/  F2FP.BF16.F32.PACK_AB R5, R14, R69 ;  /* 0x000000450e05723e */ /* 0x000fe400000010ff */
[----:B------:R-:W-:Y:S02]  /*f980*/  LOP3.LUT R14, R51, 0x180, RZ, 0xc0, !PT ;  /* 0x00000180330e7812 */ /* 0x000fe400078ec0ff */
[----:B------:R-:W-:Y:S01]  /*f990*/  LOP3.LUT R20, R29, 0x180, RZ, 0xc0, !PT ;  /* 0x000001801d147812 */ /* 0x000fe200078ec0ff */
[----:B------:R0:W-:Y:S01]  /*f9a0*/  STSM.16.M88.4 [R50], R4 ;  /* 0x0000000432007844 */ /* 0x0001e20000000200 */
[----:B------:R-:W-:Y:S02]  /*f9b0*/  LOP3.LUT R28, R55, 0x180, RZ, 0xc0, !PT ;  /* 0x00000180371c7812 */ /* 0x000fe400078ec0ff */
[----:B------:R-:W-:-:S02]  /*f9c0*/  SHF.R.U64 R14, R14, 0x3, RZ ;  /* 0x000000030e0e7819 */ /* 0x000fc400000012ff */
[----:B------:R-:W-:Y:S02]  /*f9d0*/  SHF.R.U64 R20, R20, 0x3, RZ ;  /* 0x0000000314147819 */ /* 0x000fe400000012ff */
[----:B------:R-:W-:Y:S02]  /*f9e0*/  SHF.R.U64 R28, R28, 0x3, RZ ;  /* 0x000000031c1c7819 */ /* 0x000fe400000012ff */
[----:B------:R-:W-:Y:S02]  /*f9f0*/  LOP3.LUT R14, R14, R51, RZ, 0x3c, !PT ;  /* 0x000000330e0e7212 */ /* 0x000fe400078e3cff */
[----:B------:R-:W-:Y:S02]  /*fa00*/  LOP3.LUT R20, R20, R29, RZ, 0x3c, !PT ;  /* 0x0000001d14147212 */ /* 0x000fe400078e3cff */
[----:B------:R-:W-:Y:S02]  /*fa10*/  LOP3.LUT R12, R28, R55, RZ, 0x3c, !PT ;  /* 0x000000371c0c7212 */ /* 0x000fe400078e3cff */
[----:B------:R-:W-:-:S02]  /*fa20*/  MOV R28, R8 ;  /* 0x00000008001c7202 */ /* 0x000fc40000000f00 */
[----:B------:R-:W-:Y:S02]  /*fa30*/  MOV R29, R10 ;  /* 0x0000000a001d7202 */ /* 0x000fe40000000f00 */
[----:B------:R-:W-:Y:S02]  /*fa40*/  MOV R30, R14 ;  /* 0x0000000e001e7202 */ /* 0x000fe40000000f00 */
[----:B------:R-:W-:Y:S02]  /*fa50*/  MOV R21, R20 ;  /* 0x0000001400157202 */ /* 0x000fe40000000f00 */
[----:B------:R-:W-:Y:S02]  /*fa60*/  F2FP.BF16.F32.PACK_AB R8, R76, R75 ;  /* 0x0000004b4c08723e */ /* 0x000fe400000010ff */
[----:B------:R-:W-:Y:S02]  /*fa70*/  F2FP.BF16.F32.PACK_AB R9, R64, R65 ;  /* 0x000000414009723e */ /* 0x000fe400000010ff */
[----:B------:R-:W-:-:S02]  /*fa80*/  F2FP.BF16.F32.PACK_AB R10, R79, R74 ;  /* 0x0000004a4f0a723e */ /* 0x000fc400000010ff */
[----:B------:R-:W-:Y:S02]  /*fa90*/  F2FP.BF16.F32.PACK_AB R11, R60, R61 ;  /* 0x0000003d3c0b723e */ /* 0x000fe400000010ff */
[----:B0-----:R-:W-:Y:S02]  /*faa0*/  F2FP.BF16.F32.PACK_AB R4, R78, R73 ;  /* 0x000000494e04723e */ /* 0x001fe400000010ff */
[----:B------:R-:W-:Y:S01]  /*fab0*/  F2FP.BF16.F32.PACK_AB R5, R56, R57 ;  /* 0x000000393805723e */ /* 0x000fe200000010ff */
[----:B------:R-:W-:Y:S01]  /*fac0*/  STSM.16.M88.4 [R21], R8 ;  /* 0x0000000815007844 */ /* 0x000fe20000000200 */
[----:B------:R-:W-:Y:S02]  /*fad0*/  F2FP.BF16.F32.PACK_AB R6, R77, R72 ;  /* 0x000000484d06723e */ /* 0x000fe400000010ff */
[----:B------:R-:W-:Y:S02]  /*fae0*/  F2FP.BF16.F32.PACK_AB R7, R52, R53 ;  /* 0x000000353407723e */ /* 0x000fe400000010ff */
[----:B------:R-:W-:-:S02]  /*faf0*/  MOV R20, R12 ;  /* 0x0000000c00147202 */ /* 0x000fc40000000f00 */
[----:B------:R-:W-:Y:S01]  /*fb00*/  F2FP.BF16.F32.PACK_AB R14, R44, R25 ;  /* 0x000000192c0e723e */ /* 0x000fe200000010ff */
[----:B------:R0:W-:Y:S01]  /*fb10*/  STSM.16.M88.4 [R30], R4 ;  /* 0x000000041e007844 */ /* 0x0001e20000000200 */
[----:B------:R-:W-:Y:S02]  /*fb20*/  F2FP.BF16.F32.PACK_AB R12, R45, R36 ;  /* 0x000000242d0c723e */ /* 0x000fe400000010ff */
[----:B------:R-:W-:Y:S02]  /*fb30*/  F2FP.BF16.F32.PACK_AB R13, R47, R48 ;  /* 0x000000302f0d723e */ /* 0x000fe400000010ff */
[----:B------:R-:W-:Y:S02]  /*fb40*/  F2FP.BF16.F32.PACK_AB R15, R43, R46 ;  /* 0x0000002e2b0f723e */ /* 0x000fe400000010ff */
[----:B------:R-:W-:Y:S02]  /*fb50*/  F2FP.BF16.F32.PACK_AB R25, R26, R39 ;  /* 0x000000271a19723e */ /* 0x000fe400000010ff */
[----:B------:R-:W-:Y:S01]  /*fb60*/  F2FP.BF16.F32.PACK_AB R26, R40, R33 ;  /* 0x00000021281a723e */ /* 0x000fe200000010ff */
[----:B------:R1:W-:Y:S01]  /*fb70*/  STSM.16.M88.4 [R20], R12 ;  /* 0x0000000c14007844 */ /* 0x0003e20000000200 */
[----:B------:R-:W-:-:S02]  /*fb80*/  F2FP.BF16.F32.PACK_AB R69, R35, R38 ;  /* 0x000000262345723e */ /* 0x000fc400000010ff */
[----:B------:R-:W-:Y:S01]  /*fb90*/  PLOP3.LUT P0, PT, PT, PT, UP1, 0x80, 0x0 ;  /* 0x000000000000781c */ /* 0x000fe20003f0f018 */
[----:B------:R1:W-:Y:S01]  /*fba0*/  STSM.16.M88.4 [R29], R24 ;  /* 0x000000181d007844 */ /* 0x0003e20000000200 */
[----:B------:R-:W-:Y:S01]  /*fbb0*/  PLOP3.LUT P1, PT, PT, PT, UP0, 0x80, 0x0 ;  /* 0x000000000000781c */ /* 0x000fe20003f2f008 */
[----:B0-----:R-:W-:Y:S02]  /*fbc0*/  IMAD.U32 R4, RZ, RZ, UR4 ;  /* 0x00000004ff047e24 */ /* 0x001fe4000f8e00ff */
[----:B------:R1:W-:Y:S01]  /*fbd0*/  STSM.16.M88.4 [R28], R68 ;  /* 0x000000441c007844 */ /* 0x0003e20000000200 */
[----:B------:R-:W-:Y:S02]  /*fbe0*/  IMAD.U32 R6, RZ, RZ, UR6 ;  /* 0x00000006ff067e24 */ /* 0x000fe4000f8e00ff */
[----:B------:R-:W-:Y:S01]  /*fbf0*/  IMAD.U32 R5, RZ, RZ, UR8 ;  /* 0x00000008ff057e24 */ /* 0x000fe2000f8e00ff */
[----:B------:R-:W-:Y:S01]  /*fc00*/  BAR.SYNC.DEFER_BLOCKING 0x1, 0x180 ;  /* 0x0046000000007b1d */ /* 0x000fe20000010000 */
[----:B------:R-:W-:-:S05]  /*fc10*/  IMAD.U32 R7, RZ, RZ, UR7 ;  /* 0x00000007ff077e24 */ /* 0x000fca000f8e00ff */
[----:B------:R-:W2:Y:S04]  /*fc20*/  @P0 LDG.E R8, desc[UR12][R4.64] ;  /* 0x0000000c04080981 */ /* 0x000ea8000c1e1900 */
        /* <DEDUP_REMOVED lines=8> */
[----:B-1----:R-:W-:-:S14]  /*fcb0*/  @P1 BRA `(.L_x_9952) ;  /* 0x00000000001c1947 */ /* 0x002fdc0003800000 */
[----:B------:R-:W-:Y:S05]  /*fcc0*/  @!P0 BRA `(.L_x_9952) ;  /* 0x0000000000188947 */ /* 0x000fea0003800000 */
[----:B------:R-:W-:Y:S02]  /*fcd0*/  ULDC.64 UR6, c[0x0][0x208] ;  /* 0x0000820000067ab9 */ /* 0x000fe40000000a00 */
[----:B------:R-:W2:Y:S04]  /*fce0*/  LDG.E R7, desc[UR6][R4.64] ;  /* 0x0000000604077981 */ /* 0x000ea8000c1e1900 */
[----:B------:R-:W3:Y:S01]  /*fcf0*/  LDG.E R6, desc[UR6][R4.64+0x4] ;  /* 0x0000040604067981 */ /* 0x000ee2000c1e1900 */
[----:B--2---:R-:W-:Y:S02]  /*fd00*/  R2UR UR6, R7 ;  /* 0x00000000070672ca */ /* 0x004fe400000e0000 */
[----:B---3--:R-:W-:-:S13]  /*fd10*/  R2UR UR10, R6 ;  /* 0x00000000060a72ca */ /* 0x008fda00000e0000 */
[----:B------:R-:W-:-:S12]  /*fd20*/  UIADD3 UR10, -UR6, UR10, URZ ;  /* 0x0000000a060a7290 */ /* 0x000fd8000fffe13f */
.L_x_9952:
        /* <DEDUP_REMOVED lines=8> */
[----:B------:R-:W-:Y:S02]  /*fdb0*/  LOP3.LUT R4, R9, 0x180, RZ, 0xc0, !PT ;  /* 0x0000018009047812 */ /* 0x000fe400078ec0ff */
[----:B------:R-:W-:-:S02]  /*fdc0*/  IADD3 R33, P5, R18, 0x3000, RZ ;  /* 0x0000300012217810 */ /* 0x000fc40007fbe0ff */
[----:B------:R-:W-:Y:S01]  /*fdd0*/  SHF.R.U64 R4, R4, 0x3, RZ ;  /* 0x0000000304047819 */ /* 0x000fe200000012ff */
[----:B------:R-:W-:Y:S01]  /*fde0*/  USHF.R.S32.HI UR14, URZ, 0x1f, UR18 ;  /* 0x0000001f3f0e7899 */ /* 0x000fe20008011412 */
[----:B------:R-:W-:Y:S01]  /*fdf0*/  IADD3 R37, P3, R18, 0x6000, RZ ;  /* 0x0000600012257810 */ /* 0x000fe20007f7e0ff */
[----:B------:R-:W-:Y:S01]  /*fe00*/  USEL UR16, UR16, URZ, !UP1 ;  /* 0x0000003f10107287 */ /* 0x000fe2000c800000 */
[----:B------:R-:W-:Y:S01]  /*fe10*/  LOP3.LUT R4, R4, R9, RZ, 0x3c, !PT ;  /* 0x0000000904047212 */ /* 0x000fe200078e3cff */
[----:B------:R-:W-:Y:S01]  /*fe20*/  UIMAD UR11, UR14, UR12, URZ ;  /* 0x0000000c0e0b72a4 */ /* 0x000fe2000f8e023f */
[----:B------:R-:W-:Y:S01]  /*fe30*/  IADD3 R9, P4, R18, 0x4800, RZ ;  /* 0x0000480012097810 */ /* 0x000fe20007f9e0ff */
[----:B------:R-:W-:Y:S01]  /*fe40*/  UIMAD.WIDE.U32 UR8, UR18, UR12, UR6 ;  /* 0x0000000c120872a5 */ /* 0x000fe2000f8e0006 */
[----:B------:R-:W-:Y:S01]  /*fe50*/  IMAD.U32 R5, RZ, RZ, UR17 ;  /* 0x00000011ff057e24 */ /* 0x000fe2000f8e00ff */
[----:B------:R-:W-:Y:S01]  /*fe60*/  UIMAD UR11, UR18, UR13, UR11 ;  /* 0x0000000d120b72a4 */ /* 0x000fe2000f8e020b */
[----:B------:R-:W-:Y:S01]  /*fe70*/  LOP3.LUT R8, R9, 0x180, RZ, 0xc0, !PT ;  /* 0x0000018009087812 */ /* 0x000fe200078ec0ff */
[----:B------:R-:W-:Y:S01]  /*fe80*/  USEL UR15, UR15, URZ, !UP1 ;  /* 0x0000003f0f0f7287 */ /* 0x000fe2000c800000 */
[----:B------:R-:W-:Y:S01]  /*fe90*/  IMAD R10, R5, 0xc0, R144 ;  /* 0x000000c0050a7824 */ /* 0x000fe200078e0290 */
[----:B------:R-:W-:Y:S01]  /*fea0*/  ULDC.64 UR12, c[0x0][0xb78] ;  /* 0x0002de00000c7ab9 */ /* 0x000fe20000000a00 */
[----:B------:R-:W-:Y:S01]  /*feb0*/  UIADD3 UR9, UR9, UR11, URZ ;  /* 0x0000000b09097290 */ /* 0x000fe2000fffe03f */
[----:B------:R-:W-:Y:S01]  /*fec0*/  SHF.R.U64 R8, R8, 0x3, RZ ;  /* 0x0000000308087819 */ /* 0x000fe200000012ff */
[----:B------:R-:W-:Y:S01]  /*fed0*/  UIMAD UR6, UR16, UR12, URZ ;  /* 0x0000000c100672a4 */ /* 0x000fe2000f8e023f */
[----:B------:R-:W-:Y:S01]  /*fee0*/  SHF.R.S32.HI R5, RZ, 0x1f, R10 ;  /* 0x0000001fff057819 */ /* 0x000fe2000001140a */
[----:B------:R-:W-:Y:S01]  /*fef0*/  UIMAD.WIDE.U32 UR8, UR15, UR12, UR8 ;  /* 0x0000000c0f0872a5 */ /* 0x000fe2000f8e0008 */
[----:B------:R-:W-:Y:S01]  /*ff00*/  LOP3.LUT P0, RZ, R153, 0x3, RZ, 0xc0, !PT ;  /* 0x0000000399ff7812 */ /* 0x000fe2000780c0ff */
[----:B------:R-:W-:Y:S01]  /*ff10*/  UIMAD UR6, UR15, UR13, UR6 ;  /* 0x0000000d0f0672a4 */ /* 0x000fe2000f8e0206 */
[----:B------:R-:W-:-:S02]  /*ff20*/  LOP3.LUT R8, R8, R9, RZ, 0x3c, !PT ;  /* 0x0000000908087212 */ /* 0x000fc400078e3cff */
[----:B------:R-:W-:Y:S01]  /*ff30*/  ULDC.64 UR12, c[0x0][0xb40] ;  /* 0x0002d000000c7ab9 */ /* 0x000fe20000000a00 */
[----:B------:R-:W-:Y:S02]  /*ff40*/  IADD3 R6, P1, R10, UR8, RZ ;  /* 0x000000080a067c10 */ /* 0x000fe4000ff3e0ff */
[----:B------:R-:W-:Y:S01]  /*ff50*/  IMAD.U32 R12, RZ, RZ, UR6 ;  /* 0x00000006ff0c7e24 */ /* 0x000fe2000f8e00ff */
[----:B------:R-:W-:Y:S02]  /*ff60*/  LOP3.LUT R32, R33, 0x180, RZ, 0xc0, !PT ;  /* 0x0000018021207812 */ /* 0x000fe400078ec0ff */
[----:B------:R-:W-:Y:S02]  /*ff70*/  LEA R28, P2, R6, UR12, 0x2 ;  /* 0x0000000c061c7c11 */ /* 0x000fe4000f8410ff */
[----:B------:R-:W-:Y:S01]  /*ff80*/  IADD3.X R7, R5, UR9, R12, P1, !PT ;  /* 0x0000000905077c10 */ /* 0x000fe20008ffe40c */
[----:B------:R-:W-:Y:S01]  /*ff90*/  VIADD R5, R10, 0x8 ;  /* 0x000000080a057836 */ /* 0x000fe20000000000 */
[----:B------:R-:W-:Y:S01]  /*ffa0*/  LOP3.LUT R36, R37, 0x180, RZ, 0xc0, !PT ;  /* 0x0000018025247812 */ /* 0x000fe200078ec0ff */
[----:B------:R-:W-:Y:S01]  /*ffb0*/  ULDC.64 UR8, c[0x0][0xaa0] ;  /* 0x0002a80000087ab9 */ /* 0x000fe20000000a00 */
[----:B------:R-:W-:-:S02]  /*ffc0*/  LEA.HI.X R29, R6, UR13, R7, 0x2, P2 ;  /* 0x0000000d061d7c11 */ /* 0x000fc400090f1407 */
[----:B------:R-:W-:Y:S02]  /*ffd0*/  IADD3 R7, P2, R18, 0x7800, RZ ;  /* 0x0000780012077810 */ /* 0x000fe40007f5e0ff */
[----:B------:R-:W-:Y:S02]  /*ffe0*/  ISETP.GE.OR P1, PT, R10, UR10, P0 ;  /* 0x0000000a0a007c0c */ /* 0x000fe40008726670 */
[----:B------:R-:W-:Y:S01]  /*fff0*/  LOP3.LUT R9, R18, 0x180, RZ, 0xc0, !PT ;  /* 0x0000018012097812 */ /* 0x000fe200078ec0ff */
[--C-:B------:R-:W-:Y:S01]  /*10000*/  IMAD.X R13, RZ, RZ, R19.reuse, P2 ;  /* 0x000000ffff0d7224 */ /* 0x100fe200010e0613 */
[----:B------:R-:W-:Y:S01]  /*10010*/  ISETP.GE.OR P0, PT, R5, UR10, P0 ;  /* 0x0000000a05007c0c */ /* 0x000fe20008706670 */
[----:B------:R-:W-:Y:S01]  /*10020*/  IMAD.X R5, RZ, RZ, R19, P6 ;  /* 0x000000ffff057224 */ /* 0x000fe200030e0613 */
[----:B------:R-:W-:Y:S02]  /*10030*/  LOP3.LUT R6, R7, 0x180, RZ, 0xc0, !PT ;  /* 0x0000018007067812 */ /* 0x000fe400078ec0ff */
[----:B------:R-:W-:-:S02]  /*10040*/  SHF.R.U64 R32, R32, 0x3, RZ ;  /* 0x0000000320207819 */ /* 0x000fc400000012ff */
[----:B------:R-:W-:Y:S02]  /*10050*/  SHF.R.U64 R36, R36, 0x3, RZ ;  /* 0x0000000324247819 */ /* 0x000fe400000012ff */
[----:B------:R-:W-:Y:S01]  /*10060*/  SHF.R.U64 R9, R9, 0x3, RZ ;  /* 0x0000000309097819 */ /* 0x000fe200000012ff */
[----:B------:R-:W-:Y:S01]  /*10070*/  UIMAD UR6, UR7, UR8, URZ ;  /* 0x00000008070672a4 */ /* 0x000fe2000f8e023f */
[----:B------:R-:W-:Y:S01]  /*10080*/  SHF.R.U64 R6, R6, 0x3, RZ ;  /* 0x0000000306067819 */ /* 0x000fe200000012ff */
[----:B------:R-:W-:Y:S01]  /*10090*/  IMAD.U32 R41, RZ, RZ, UR8 ;  /* 0x00000008ff297e24 */ /* 0x000fe2000f8e00ff */
[----:B------:R-:W-:Y:S01]  /*100a0*/  LOP3.LUT R32, R32, R33, RZ, 0x3c, !PT ;  /* 0x0000002120207212 */ /* 0x000fe200078e3cff */
[----:B------:R-:W-:Y:S01]  /*100b0*/  IMAD.MOV.U32 R20, RZ, RZ, R22 ;  /* 0x000000ffff147224 */ /* 0x000fe200078e0016 */
[----:B------:R-:W-:Y:S01]  /*100c0*/  LOP3.LUT R36, R36, R37, RZ, 0x3c, !PT ;  /* 0x0000002524247212 */ /* 0x000fe200078e3cff */
[--C-:B------:R-:W-:Y:S01]  /*100d0*/  IMAD.X R37, RZ, RZ, R19.reuse, P3 ;  /* 0x000000ffff257224 */ /* 0x100fe200018e0613 */
[----:B------:R-:W-:Y:S01]  /*100e0*/  LOP3.LUT R18, R9, R18, RZ, 0x3c, !PT ;  /* 0x0000001209127212 */ /* 0x000fe200078e3cff */
[----:B------:R-:W-:Y:S01]  /*100f0*/  IMAD.X R9, RZ, RZ, R19, P4 ;  /* 0x000000ffff097224 */ /* 0x000fe200020e0613 */
[----:B------:R-:W-:Y:S01]  /*10100*/  IADD3.X R33, RZ, R19, RZ, P5, !PT ;  /* 0x00000013ff217210 */ /* 0x000fe20002ffe4ff */
[----:B------:R-:W-:Y:S01]  /*10110*/  @!P1 STG.E desc[UR20][R28.64], R0 ;  /* 0x000000001c009986 */ /* 0x000fe2000c101914 */
[----:B------:R-:W-:-:S02]  /*10120*/  LOP3.LUT R12, R6, R7, RZ, 0x3c, !PT ;  /* 0x00000007060c7212 */ /* 0x000fc400078e3cff */
[----:B------:R-:W-:Y:S01]  /*10130*/  SHF.R.S32.HI R21, RZ, 0x1f, R22 ;  /* 0x0000001fff157819 */ /* 0x000fe20000011416 */
[----:B------:R0:W-:Y:S01]  /*10140*/  @!P0 STG.E desc[UR20][R28.64+0x20], R3 ;  /* 0x000020031c008986 */ /* 0x0001e2000c101914 */
[----:B------:R-:W-:-:S03]  /*10150*/  UIMAD UR6, UR4, UR9, UR6 ;  /* 0x00000009040672a4 */ /* 0x000fc6000f8e0206 */
[----:B------:R1:W5:Y:S01]  /*10160*/  LD.E.128 R24, desc[UR20][R18.64] ;  /* 0x0000001412187980 */ /* 0x000362000c101d00 */
[----:B------:R-:W-:-:S03]  /*10170*/  ULDC.64 UR8, c[0x0][0xae0] ;  /* 0x0002b80000087ab9 */ /* 0x000fc60000000a00 */
[----:B------:R-:W5:Y:S04]  /*10180*/  LD.E.128 R4, desc[UR20][R4.64] ;  /* 0x0000001404047980 */ /* 0x000f68000c101d00 */
[----:B------:R-:W5:Y:S01]  /*10190*/  LD.E.128 R32, desc[UR20][R32.64] ;  /* 0x0000001420207980 */ /* 0x000f62000c101d00 */
[----:B-1----:R-:W-:-:S03]  /*101a0*/  IMAD.WIDE.U32 R18, R41, UR4, R20 ;  /* 0x0000000429127c25 */ /* 0x002fc6000f8e0014 */
[----:B------:R-:W5:Y:S04]  /*101b0*/  LD.E.128 R8, desc[UR20][R8.64] ;  /* 0x0000001408087980 */ /* 0x000f68000c101d00 */
[----:B------:R-:W5:Y:S04]  /*101c0*/  LD.E.128 R36, desc[UR20][R36.64] ;  /* 0x0000001424247980 */ /* 0x000f68000c101d00 */
[----:B------:R-:W5:Y:S01]  /*101d0*/  LD.E.128 R12, desc[UR20][R12.64] ;  /* 0x000000140c0c7980 */ /* 0x000f62000c101d00 */
[----:B------:R-:W-:Y:S01]  /*101e0*/  UIMAD UR4, UR14, UR8, URZ ;  /* 0x000000080e0472a4 */ /* 0x000fe2000f8e023f */
[----:B------:R-:W-:Y:S01]  /*101f0*/  VIADD R19, R19, UR6 ;  /* 0x0000000613137c36 */ /* 0x000fe20008000000 */
[----:B------:R-:W-:Y:S01]  /*10200*/  UIMAD UR10, UR17, -0xc0, UR10 ;  /* 0xffffff40110a78a4 */ /* 0x000fe2000f8e020a */
[----:B------:R-:W-:Y:S01]  /*10210*/  @!PT LDS RZ, [RZ] ;  /* 0x00000000fffff984 */ /* 0x000fe20000000800 */
[----:B------:R-:W-:Y:S01]  /*10220*/  @!PT LDS RZ, [RZ] ;  /* 0x00000000fffff984 */ /* 0x000fe20000000800 */
[----:B------:R-:W-:Y:S01]  /*10230*/  @!PT LDS RZ, [RZ] ;  /* 0x00000000fffff984 */ /* 0x000fe20000000800 */
[----:B------:R-:W-:Y:S01]  /*10240*/  @!PT LDS RZ, [RZ] ;  /* 0x00000000fffff984 */ /* 0x000fe20000000800 */
[----:B------:R1:W-:Y:S06]  /*10250*/  MEMBAR.ALL.CTA ;  /* 0x0000000000007992 */ /* 0x0003ec0000008000 */
[----:B-1----:R-:W1:Y:S01]  /*10260*/  FENCE.VIEW.ASYNC.S ;  /* 0x00000000000073c6 */ /* 0x002e620000000000 */
[----:B0-----:R-:W-:Y:S01]  /*10270*/  IMAD.U32 R3, RZ, RZ, UR8 ;  /* 0x00000008ff037e24 */ /* 0x001fe2000f8e00ff */
[----:B------:R-:W-:Y:S01]  /*10280*/  UIMAD UR6, UR18, UR9, UR4 ;  /* 0x00000009120672a4 */ /* 0x000fe2000f8e0204 */
[C---:B------:R-:W-:Y:S01]  /*10290*/  VIADD R0, R146.reuse, 0x60 ;  /* 0x0000006092007836 */ /* 0x040fe20000000000 */
[----:B------:R-:W-:Y:S01]  /*102a0*/  UIADD3 UR4, UR37, 0x31c20, URZ ;  /* 0x00031c2025047890 */ /* 0x000fe2000fffe03f */
[----:B------:R-:W-:Y:S01]  /*102b0*/  IMAD.WIDE.U32 R18, R3, UR18, R18 ;  /* 0x0000001203127c25 */ /* 0x000fe2000f8e0012 */
[----:B------:R-:W-:Y:S01]  /*102c0*/  ULDC.64 UR8, c[0x0][0xae8] ;  /* 0x0002ba0000087ab9 */ /* 0x000fe20000000a00 */
[----:B------:R-:W-:Y:S01]  /*102d0*/  ISETP.GE.AND P0, PT, R146, UR10, PT ;  /* 0x0000000a92007c0c */ /* 0x000fe2000bf06270 */
[----:B------:R-:W-:Y:S01]  /*102e0*/  UPRMT UR4, URZ, 0x654, UR4 ;  /* 0x000006543f047896 */ /* 0x000fe20008000004 */
[----:B------:R-:W-:Y:S01]  /*102f0*/  VIADD R19, R19, UR6 ;  /* 0x0000000613137c36 */ /* 0x000fe20008000000 */
[----:B------:R-:W-:-:S02]  /*10300*/  UIMAD UR6, UR16, UR8, URZ ;  /* 0x00000008100672a4 */ /* 0x000fc4000f8e023f */
[----:B------:R-:W-:Y:S01]  /*10310*/  MOV R29, UR8 ;  /* 0x00000008001d7c02 */ /* 0x000fe20008000f00 */
[----:B------:R-:W-:Y:S01]  /*10320*/  IMAD.U32 R21, RZ, RZ, UR17 ;  /* 0x00000011ff157e24 */ /* 0x000fe2000f8e00ff */
[----:B------:R-:W-:Y:S01]  /*10330*/  SHF.R.S32.HI R147, RZ, 0x1f, R146 ;  /* 0x0000001fff937819 */ /* 0x000fe20000011492 */
[----:B------:R-:W-:Y:S01]  /*10340*/  UIMAD UR6, UR15, UR9, UR6 ;  /* 0x000000090f0672a4 */ /* 0x000fe2000f8e0206 */
[----:B------:R-:W-:Y:S01]  /*10350*/  BSSY B1, `(.L_x_9953) ;  /* 0x000001b000017945 */ /* 0x000fe20003800000 */
[----:B------:R-:W-:Y:S01]  /*10360*/  IMAD.WIDE.U32 R28, R29, UR15, R18 ;  /* 0x0000000f1d1c7c25 */ /* 0x000fe2000f8e0012 */
[----:B------:R-:W-:-:S03]  /*10370*/  ISETP.GE.AND P3, PT, R0, UR10, PT ;  /* 0x0000000a00007c0c */ /* 0x000fc6000bf66270 */
[----:B------:R-:W-:Y:S02]  /*10380*/  VIADD R43, R29, UR6 ;  /* 0x000000061d2b7c36 */ /* 0x000fe40008000000 */
[----:B------:R-:W-:Y:S01]  /*10390*/  IMAD.WIDE R20, R21, 0xc0, R146 ;  /* 0x000000c015147825 */ /* 0x000fe200078e0292 */
[----:B-1----:R-:W-:Y:S01]  /*103a0*/  SYNCS.ARRIVE.TRANS64.RED.A1T0 RZ, [UR4], RZ ;  /* 0x000000ffffff79a7 */ /* 0x002fe20008100404 */
        /* <DEDUP_REMOVED lines=21> */
.L_x_9954:
[----:B------:R-:W-:Y:S05]  /*10500*/  BSYNC B1 ;  /* 0x0000000000017941 */ /* 0x000fea0003800000 */
.L_x_9953:
        /* <DEDUP_REMOVED lines=8> */
[----:B------:R-:W-:Y:S01]  /*10590*/  VIADD R0, R22, 0x20 ;  /* 0x0000002016007836 */ /* 0x000fe20000000000 */
[----:B------:R-:W-:Y:S01]  /*105a0*/  ULDC.64 UR8, c[0x0][0x208] ;  /* 0x0000820000087ab9 */ /* 0x000fe20000000a00 */
[----:B------:R-:W-:Y:S02]  /*105b0*/  IMAD R20, R20, UR6, RZ ;  /* 0x0000000614147c24 */ /* 0x000fe4000f8e02ff */
        /* <DEDUP_REMOVED lines=9> */
[----:B-----5:R2:W-:Y:S04]  /*10650*/  @!P1 STG.E.128 desc[UR8][R20.64], R4 ;  /* 0x0000000414009986 */ /* 0x0205e8000c101d08 */
[----:B------:R2:W-:Y:S06]  /*10660*/  @!P2 STG.E.128 desc[UR8][R20.64+0x40], R8 ;  /* 0x000040081400a986 */ /* 0x0005ec000c101d08 */
[----:B------:R-:W-:Y:S05]  /*10670*/  @P0 BRA `(.L_x_9955) ;  /* 0x0000000800600947 */ /* 0x000fea0003800000 */
[----:B------:R-:W-:Y:S02]  /*10680*/  ULDC.64 UR6, c[0x0][0x208] ;  /* 0x0000820000067ab9 */ /* 0x000fe40000000a00 */
[----:B------:R3:W-:Y:S01]  /*10690*/  STG.E.128 desc[UR6][R20.64+0x80], R12 ;  /* 0x0000800c14007986 */ /* 0x0007e2000c101d06 */
[----:B------:R-:W-:Y:S05]  /*106a0*/  BRA `(.L_x_9955) ;  /* 0x0000000800547947 */ /* 0x000fea0003800000 */
.L_x_9951:
        /* <DEDUP_REMOVED lines=35> */
.L_x_9956:
        /* <DEDUP_REMOVED lines=13> */
[----:B0-----:R-:W-:-:S05]  /*109b0*/  IMAD R0, R0, 0xc0, R4 ;  /* 0x000000c000007824 */ /* 0x001fca00078e0204 */
[----:B------:R-:W-:-:S04]  /*109c0*/  IADD3 R0, R0, -0x80, RZ ;  /* 0xffffff8000007810 */ /* 0x000fc80007ffe0ff */
        /* <DEDUP_REMOVED lines=23> */
.L_x_9958:
[----:B------:R-:W-:Y:S05]  /*10b40*/  BSYNC B1 ;  /* 0x0000000000017941 */ /* 0x000fea0003800000 */
.L_x_9957:
[----:B------:R-:W-:Y:S01]  /*10b50*/  R2UR UR11, R151 ;  /* 0x00000000970b72ca */ /* 0x000fe200000e0000 */
[----:B------:R-:W-:Y:S01]  /*10b60*/  ULDC.64 UR6, c[0x0][0xaa0] ;  /* 0x0002a80000067ab9 */ /* 0x000fe20000000a00 */
[----:B------:R-:W-:Y:S01]  /*10b70*/  R2UR UR14, R149 ;  /* 0x00000000950e72ca */ /* 0x000fe200000e0000 */
[----:B------:R-:W-:Y:S01]  /*10b80*/  IMAD.MOV.U32 R4, RZ, RZ, R22 ;  /* 0x000000ffff047224 */ /* 0x000fe200078e0016 */
[----:B------:R-:W-:Y:S01]  /*10b90*/  ULDC.64 UR12, c[0x0][0xae0] ;  /* 0x0002b800000c7ab9 */ /* 0x000fe20000000a00 */
[----:B0-----:R-:W-:Y:S01]  /*10ba0*/  IMAD.MOV.U32 R5, RZ, RZ, R9 ;  /* 0x000000ffff057224 */ /* 0x001fe200078e0009 */
[----:B------:R-:W-:Y:S01]  /*10bb0*/  SHF.R.S32.HI R9, RZ, 0x1f, R146 ;  /* 0x0000001fff097819 */ /* 0x000fe20000011492 */
[----:B------:R-:W-:Y:S01]  /*10bc0*/  IMAD R0, R8, UR6, RZ ;  /* 0x0000000608007c24 */ /* 0x000fe2000f8e02ff */
[----:B------:R-:W-:Y:S01]  /*10bd0*/  BSSY B1, `(.L_x_9959) ;  /* 0x000002b000017945 */ /* 0x000fe20003800000 */
[----:B------:R-:W-:Y:S01]  /*10be0*/  IMAD.WIDE.U32 R4, R3, UR6, R4 ;  /* 0x0000000603047c25 */ /* 0x000fe2000f8e0004 */
[----:B------:R-:W-:-:S03]  /*10bf0*/  UIMAD UR6, UR8, UR12, URZ ;  /* 0x0000000c080672a4 */ /* 0x000fc6000f8e023f */
[----:B------:R-:W-:Y:S01]  /*10c00*/  IMAD R3, R3, UR7, R0 ;  /* 0x0000000703037c24 */ /* 0x000fe2000f8e0200 */
[----:B------:R-:W-:Y:S01]  /*10c10*/  UIMAD UR7, UR11, -0xc0, UR4 ;  /* 0xffffff400b0778a4 */ /* 0x000fe2000f8e0204 */
[C---:B------:R-:W-:Y:S01]  /*10c20*/  IADD3 R0, R146.reuse, 0x60, RZ ;  /* 0x0000006092007810 */ /* 0x040fe20007ffe0ff */
[----:B------:R-:W-:Y:S01]  /*10c30*/  UIMAD UR6, UR14, UR13, UR6 ;  /* 0x0000000d0e0672a4 */ /* 0x000fe2000f8e0206 */
[----:B------:R-:W-:Y:S02]  /*10c40*/  IMAD.IADD R5, R5, 0x1, R3 ;  /* 0x0000000105057824 */ /* 0x000fe400078e0203 */
[----:B------:R-:W-:Y:S01]  /*10c50*/  IMAD.U32 R3, RZ, RZ, UR12 ;  /* 0x0000000cff037e24 */ /* 0x000fe2000f8e00ff */
[----:B------:R-:W-:Y:S01]  /*10c60*/  ULDC.64 UR12, c[0x0][0xae8] ;  /* 0x0002ba00000c7ab9 */ /* 0x000fe20000000a00 */
[----:B------:R-:W-:Y:S01]  /*10c70*/  ISETP.GE.AND P0, PT, R146, UR7, PT ;  /* 0x0000000792007c0c */ /* 0x000fe2000bf06270 */
[----:B------:R-:W-:Y:S01]  /*10c80*/  UIMAD UR4, UR10, UR12, URZ ;  /* 0x0000000c0a0472a4 */ /* 0x000fe2000f8e023f */
[----:B------:R-:W-:Y:S01]  /*10c90*/  IMAD.WIDE.U32 R4, R3, UR14, R4 ;  /* 0x0000000e03047c25 */ /* 0x000fe2000f8e0004 */
[----:B------:R-:W-:-:S02]  /*10ca0*/  ISETP.GE.AND P1, PT, R0, UR7, PT ;  /* 0x0000000700007c0c */ /* 0x000fc4000bf26270 */
[----:B------:R-:W-:Y:S01]  /*10cb0*/  UIMAD UR4, UR9, UR13, UR4 ;  /* 0x0000000d090472a4 */ /* 0x000fe2000f8e0204 */
[----:B------:R-:W-:Y:S02]  /*10cc0*/  VIADD R5, R5, UR6 ;  /* 0x0000000605057c36 */ /* 0x000fe40008000000 */
[----:B------:R-:W-:Y:S02]  /*10cd0*/  IMAD.U32 R7, RZ, RZ, UR12 ;  /* 0x0000000cff077e24 */ /* 0x000fe4000f8e00ff */
[----:B------:R-:W-:Y:S02]  /*10ce0*/  IMAD.U32 R3, RZ, RZ, UR11 ;  /* 0x0000000bff037e24 */ /* 0x000fe4000f8e00ff */
[----:B------:R-:W-:-:S04]  /*10cf0*/  IMAD.WIDE.U32 R6, R7, UR9, R4 ;  /* 0x0000000907067c25 */ /* 0x000fc8000f8e0004 */
[----:B------:R-:W-:Y:S02]  /*10d00*/  IMAD.MOV.U32 R8, RZ, RZ, R146 ;  /* 0x000000ffff087224 */ /* 0x000fe400078e0092 */
        /* <DEDUP_REMOVED lines=16> */
[----:B------:R-:W-:Y:S02]  /*10e10*/  ULDC.64 UR8, c[0x0][0xa80] ;  /* 0x0002a00000087ab9 */ /* 0x000fe40000000a00 */
[----:B------:R-:W-:Y:S02]  /*10e20*/  LEA R12, P0, R4, UR8, 0x1 ;  /* 0x00000008040c7c11 */ /* 0x000fe4000f8008ff */
[----:B------:R-:W-:-:S04]  /*10e30*/  IADD3 R3, R5, R3, RZ ;  /* 0x0000000305037210 */ /* 0x000fc80007ffe0ff */
[----:B------:R-:W-:-:S05]  /*10e40*/  LEA.HI.X R13, R4, UR9, R3, 0x1, P0 ;  /* 0x00000009040d7c11 */ /* 0x000fca00080f0c03 */
[----:B------:R0:W-:Y:S04]  /*10e50*/  @!P2 STG.E.128 desc[UR10][R12.64], RZ ;  /* 0x000000ff0c00a986 */ /* 0x0001e8000c101d0a */
[----:B------:R0:W-:Y:S04]  /*10e60*/  @!P3 STG.E.128 desc[UR10][R12.64+0x40], RZ ;  /* 0x000040ff0c00b986 */ /* 0x0001e8000c101d0a */
[----:B------:R0:W-:Y:S02]  /*10e70*/  @!P4 STG.E.128 desc[UR10][R12.64+0x80], RZ ;  /* 0x000080ff0c00c986 */ /* 0x0001e4000c101d0a */
.L_x_9960:
[----:B------:R-:W-:Y:S05]  /*10e80*/  BSYNC B1 ;  /* 0x0000000000017941 */ /* 0x000fea0003800000 */
.L_x_9959:
        /* <DEDUP_REMOVED lines=23> */
.L_x_9955:
[----:B------:R-:W-:Y:S05]  /*11000*/  BSYNC B0 ;  /* 0x0000000000007941 */ /* 0x000fea0003800000 */
.L_x_9950:
[----:B------:R-:W-:Y:S02]  /*11010*/  ULDC UR4, c[0x0][0xc14] ;  /* 0x0003050000047ab9 */ /* 0x000fe40000000800 */
[----:B------:R-:W-:-:S13]  /*11020*/  ISETP.GE.AND P0, PT, R31, UR4, PT ;  /* 0x000000041f007c0c */ /* 0x000fda000bf06270 */
[----:B------:R-:W-:Y:S05]  /*11030*/  @!P0 BRA `(.L_x_9961) ;  /* 0xfffffefc00b08947 */ /* 0x000fea000383ffff */
[----:B------:R-:W-:Y:S05]  /*11040*/  EXIT ;  /* 0x000000000000794d */ /* 0x000fea0003800000 */
.L_x_9914:
        /* <DEDUP_REMOVED lines=62> */
.L_x_9966:
[----:B------:R-:W-:Y:S02]  /*11430*/  VIADD R0, R19, 0x1f ;  /* 0x0000001f13007836 */ /* 0x000fe40000000000 */
[----:B------:R-:W-:-:S03]  /*11440*/  IMAD.U32 R19, RZ, RZ, UR7 ;  /* 0x00000007ff137e24 */ /* 0x000fc6000f8e00ff */
[----:B------:R-:W-:-:S13]  /*11450*/  ISETP.GE.AND P0, PT, R0, UR5, PT ;  /* 0x0000000500007c0c */ /* 0x000fda000bf06270 */
[----:B------:R-:W-:Y:S05]  /*11460*/  @P0 BRA `(.L_x_9963) ;  /* 0x0000000400d40947 */ /* 0x000fea0003800000 */
[----:B------:R-:W-:Y:S01]  /*11470*/  MOV R19, R0 ;  /* 0x0000000000137202 */ /* 0x000fe20000000f00 */
[----:B------:R-:W-:Y:S01]  /*11480*/  BSSY B0, `(.L_x_9964) ;  /* 0x000000a000007945 */ /* 0x000fe20003800000 */
[C---:B------:R-:W-:Y:S01]  /*11490*/  ISETP.NE.AND P1, PT, R26.reuse, 0x1f, PT ;  /* 0x0000001f1a00780c */ /* 0x040fe20003f25270 */
[----:B------:R-:W-:Y:S02]  /*114a0*/  IMAD.MOV.U32 R0, RZ, RZ, RZ ;  /* 0x000000ffff007224 */ /* 0x000fe400078e00ff */
[----:B------:R-:W-:-:S05]  /*114b0*/  IMAD.IADD R7, R26, 0x1, R19 ;  /* 0x000000011a077824 */ /* 0x000fca00078e0213 */
[----:B------:R-:W-:-:S13]  /*114c0*/  ISETP.GE.OR P0, PT, R7, UR5, !P1 ;  /* 0x0000000507007c0c */ /* 0x000fda000cf06670 */
[----:B------:R-:W-:Y:S05]  /*114d0*/  @P0 BRA `(.L_x_9965) ;  /* 0x0000000000100947 */ /* 0x000fea0003800000 */
[----:B------:R-:W0:Y:S01]  /*114e0*/  LDC.64 R2, c[0x0][0xc58] ;  /* 0x00031600ff027b82 */ /* 0x000e220000000a00 */
[----:B------:R-:W-:Y:S01]  /*114f0*/  ULDC.64 UR8, c[0x0][0x208] ;  /* 0x0000820000087ab9 */ /* 0x000fe20000000a00 */
[----:B0-----:R-:W-:-:S05]  /*11500*/  IMAD.WIDE R2, R7, 0x4, R2 ;  /* 0x0000000407027825 */ /* 0x001fca00078e0202 */
[----:B------:R0:W5:Y:S02]  /*11510*/  LDG.E R0, desc[UR8][R2.64] ;  /* 0x0000000802007981 */ /* 0x000164000c1e1900 */
.L_x_9965:
[----:B------:R-:W-:Y:S05]  /*11520*/  BSYNC B0 ;  /* 0x0000000000007941 */ /* 0x000fea0003800000 */
.L_x_9964:
        /* <DEDUP_REMOVED lines=25> */
.L_x_9962:
        /* <DEDUP_REMOVED lines=21> */
.L_x_9967:
[----:B---3--:R-:W-:Y:S01]  /*11810*/  IMAD R16, R16, UR4, R9 ;  /* 0x0000000410107c24 */ /* 0x008fe2000f8e0209 */
[----:B------:R-:W-:Y:S01]  /*11820*/  IABS R2, R4 ;  /* 0x0000000400027213 */ /* 0x000fe20000000000 */
[----:B-12---:R-:W-:-:S03]  /*11830*/  IMAD.MOV R11, RZ, RZ, -R3 ;  /* 0x000000ffff0b7224 */ /* 0x006fc600078e0a03 */
[----:B------:R-:W-:Y:S01]  /*11840*/  IADD3 R9, -R16, UR6, RZ ;  /* 0x0000000610097c10 */ /* 0x000fe2000fffe1ff */
[----:B------:R-:W-:Y:S02]  /*11850*/  IMAD.MOV R10, RZ, RZ, -R2 ;  /* 0x000000ffff0a7224 */ /* 0x000fe400078e0a02 */
        /* <DEDUP_REMOVED lines=25> */
[----:B0-----:R-:W-:Y:S02]  /*119f0*/  IABS R12, R7 ;  /* 0x00000007000c7213 */ /* 0x001fe40000000000 */
        /* <DEDUP_REMOVED lines=28> */
.L_x_9963:
[----:B------:R-:W-:Y:S02]  /*11bc0*/  IMAD.MOV.U32 R17, RZ, RZ, RZ ;  /* 0x000000ffff117224 */ /* 0x000fe400078e00ff */
[----:B------:R-:W-:Y:S02]  /*11bd0*/  IMAD.U32 R16, RZ, RZ, UR6 ;  /* 0x00000006ff107e24 */ /* 0x000fe4000f8e00ff */
[----:B------:R-:W-:-:S07]  /*11be0*/  IMAD.MOV.U32 R18, RZ, RZ, RZ ;  /* 0x000000ffff127224 */ /* 0x000fce00078e00ff */
.L_x_9968:
[----:B------:R-:W-:Y:S01]  /*11bf0*/  ISETP.NE.AND P0, PT, R26, RZ, PT ;  /* 0x000000ff1a00720c */ /* 0x000fe20003f05270 */
[----:B------:R0:W-:Y:S01]  /*11c00*/  STL [R1+0x4], RZ ;  /* 0x000004ff01007387 */ /* 0x0001e20000100800 */
[----:B------:R-:W-:Y:S01]  /*11c10*/  IMAD.MOV.U32 R24, RZ, RZ, 0x1 ;  /* 0x00000001ff187424 */ /* 0x000fe200078e00ff */
[----:B------:R-:W-:-:S10]  /*11c20*/  MOV R22, RZ ;  /* 0x000000ff00167202 */ /* 0x000fd40000000f00 */
        /* <DEDUP_REMOVED lines=12> */
.L_x_10036:
[----:B--2---:R-:W2:Y:S01]  /*11cf0*/  LDC.64 R2, c[0x0][0xc60] ;  /* 0x00031800ff027b82 */ /* 0x004ea20000000a00 */
[----:B------:R-:W-:Y:S01]  /*11d00*/  ULDC.64 UR4, c[0x0][0x208] ;  /* 0x0000820000047ab9 */ /* 0x000fe20000000a00 */
[----:B--2---:R-:W-:-:S05]  /*11d10*/  IMAD.WIDE R2, R19, 0x4, R2 ;  /* 0x0000000413027825 */ /* 0x004fca00078e0202 */
[----:B------:R-:W2:Y:S01]  /*11d20*/  LDG.E R27, desc[UR4][R2.64] ;  /* 0x00000004021b7981 */ /* 0x000ea2000c1e1900 */
[----:B------:R-:W-:Y:S05]  /*11d30*/  YIELD ;  /* 0x0000000000007946 */ /* 0x000fea0003800000 */
[----:B------:R-:W-:Y:S01]  /*11d40*/  ULDC.64 UR4, c[0x0][0xa28] ;  /* 0x00028a0000047ab9 */ /* 0x000fe20000000a00 */
[----:B0-----:R-:W-:Y:S01]  /*11d50*/  IMAD.MOV.U32 R0, RZ, RZ, RZ ;  /* 0x000000ffff007224 */ /* 0x001fe200078e00ff */
[----:B------:R-:W-:Y:S01]  /*11d60*/  ISETP.NE.U32.AND P0, PT, RZ, UR4, PT ;  /* 0x00000004ff007c0c */ /* 0x000fe2000bf05070 */
[----:B------:R-:W-:Y:S01]  /*11d70*/  ULDC.64 UR8, c[0x0][0x208] ;  /* 0x0000820000087ab9 */ /* 0x000fe20000000a00 */
[----:B------:R-:W-:Y:S01]  /*11d80*/  IMAD.MOV.U32 R8, RZ, RZ, RZ ;  /* 0x000000ffff087224 */ /* 0x000fe200078e00ff */
[----:B------:R-:W-:Y:S01]  /*11d90*/  ULDC.64 UR6, c[0x0][0xa08] ;  /* 0x0002820000067ab9 */ /* 0x000fe20000000a00 */
[----:B------:R-:W-:-:S02]  /*11da0*/  ISETP.NE.AND.EX P0, PT, RZ, UR5, PT, P0 ;  /* 0x00000005ff007c0c */ /* 0x000fc4000bf05300 */
[----:B--2---:R-:W-:-:S11]  /*11db0*/  SHF.R.S32.HI R4, RZ, 0x1f, R27 ;  /* 0x0000001fff047819 */ /* 0x004fd6000001141b */
[----:B------:R-:W-:-:S04]  /*11dc0*/  @P0 LEA R2, P1, R27, UR4, 0x2 ;  /* 0x000000041b020c11 */ /* 0x000fc8000f8210ff */
[C-C-:B------:R-:W-:Y:S01]  /*11dd0*/  @P0 LEA.HI.X R3, R27.reuse, UR5, R4.reuse, 0x2, P1 ;  /* 0x000000051b030c11 */ /* 0x140fe200088f1404 */
[----:B------:R-:W-:Y:S02]  /*11de0*/  ULDC.64 UR4, c[0x0][0xa18] ;  /* 0x0002860000047ab9 */ /* 0x000fe40000000a00 */
[----:B------:R-:W-:Y:S01]  /*11df0*/  ISETP.NE.U32.AND P1, PT, RZ, UR4, PT ;  /* 0x00000004ff007c0c */ /* 0x000fe2000bf25070 */
[C---:B------:R-:W-:Y:S01]  /*11e00*/  IMAD.SHL.U32 R29, R27.reuse, 0x4, RZ ;  /* 0x000000041b1d7824 */ /* 0x040fe200078e00ff */
[----:B------:R0:W5:Y:S01]  /*11e10*/  @P0 LDG.E R0, desc[UR8][R2.64] ;  /* 0x0000000802000981 */ /* 0x000162000c1e1900 */
[----:B------:R-:W-:Y:S02]  /*11e20*/  SHF.L.U64.HI R10, R27, 0x2, R4 ;  /* 0x000000021b0a7819 */ /* 0x000fe40000010204 */
[----:B------:R-:W-:-:S03]  /*11e30*/  ISETP.NE.AND.EX P1, PT, RZ, UR5, PT, P1 ;  /* 0x00000005ff007c0c */ /* 0x000fc6000bf25310 */
[----:B------:R-:W-:Y:S10]  /*11e40*/  STL [R1], R10 ;  /* 0x0000000a01007387 */ /* 0x000ff40000100800 */
        /* <DEDUP_REMOVED lines=9> */
[----:B------:R-:W-:-:S05]  /*11ee0*/  IADD3.X R5, R10, UR7, RZ, P0, !PT ;  /* 0x000000070a057c10 */ /* 0x000fca00087fe4ff */
[----:B------:R-:W2:Y:S01]  /*11ef0*/  @P2 LDG.E R8, desc[UR8][R2.64] ;  /* 0x0000000802082981 */ /* 0x000ea2000c1e1900 */
        /* <DEDUP_REMOVED lines=13> */
[----:B0-----:R-:W-:Y:S06]  /*11fd0*/  @P1 BRA `(.L_x_9970) ;  /* 0x0000000000141947 */ /* 0x001fec0003800000 */
[----:B------:R-:W-:Y:S05]  /*11fe0*/  @!P2 BRA `(.L_x_9970) ;  /* 0x000000000010a947 */ /* 0x000fea0003800000 */
[----:B------:R-:W-:Y:S02]  /*11ff0*/  ULDC.64 UR4, c[0x0][0x208] ;  /* 0x0000820000047ab9 */ /* 0x000fe40000000a00 */
[----:B------:R-:W2:Y:S04]  /*12000*/  LDG.E R7, desc[UR4][R2.64] ;  /* 0x0000000402077981 */ /* 0x000ea8000c1e1900 */
[----:B-----5:R-:W2:Y:S02]  /*12010*/  LDG.E R8, desc[UR4][R2.64+0x4] ;  /* 0x0000040402087981 */ /* 0x020ea4000c1e1900 */
[----:B--2---:R-:W-:-:S07]  /*12020*/  IMAD.IADD R8, R8, 0x1, -R7 ;  /* 0x0000000108087824 */ /* 0x004fce00078e0a07 */
.L_x_9970:
[----:B------:R-:W-:Y:S01]  /*12030*/  IMAD.MOV.U32 R23, RZ, RZ, RZ ;  /* 0x000000ffff177224 */ /* 0x000fe200078e00ff */
[----:B------:R-:W-:-:S05]  /*12040*/  ULDC.64 UR4, c[0x0][0x208] ;  /* 0x0000820000047ab9 */ /* 0x000fca0000000a00 */
[----:B------:R-:W2:Y:S01]  /*12050*/  @P0 LDG.E R23, desc[UR4][R4.64] ;  /* 0x0000000404170981 */ /* 0x000ea2000c1e1900 */
[----:B------:R-:W-:Y:S02]  /*12060*/  ULDC.64 UR4, c[0x0][0xa20] ;  /* 0x0002880000047ab9 */ /* 0x000fe40000000a00 */
[----:B------:R-:W-:-:S04]  /*12070*/  ISETP.NE.U32.AND P1, PT, RZ, UR4, PT ;  /* 0x00000004ff007c0c */ /* 0x000fc8000bf25070 */
[----:B------:R-:W-:Y:S02]  /*12080*/  ISETP.NE.AND.EX P1, PT, RZ, UR5, PT, P1 ;  /* 0x00000005ff007c0c */ /* 0x000fe4000bf25310 */
[----:B--2--5:R-:W-:-:S11]  /*12090*/  IADD3 R23, R23, R0, RZ ;  /* 0x0000000017177210 */ /* 0x024fd60007ffe0ff */
[----:B------:R-:W-:Y:S05]  /*120a0*/  @!P1 BRA `(.L_x_9971) ;  /* 0x0000000000149947 */ /* 0x000fea0003800000 */
[----:B------:R-:W-:Y:S01]  /*120b0*/  IADD3 R2, P0, R29, UR4, RZ ;  /* 0x000000041d027c10 */ /* 0x000fe2000ff1e0ff */
[----:B------:R-:W-:-:S03]  /*120c0*/  ULDC.64 UR6, c[0x0][0x208] ;  /* 0x0000820000067ab9 */ /* 0x000fc60000000a00 */
[----:B------:R-:W-:-:S05]  /*120d0*/  IADD3.X R3, R10, UR5, RZ, P0, !PT ;  /* 0x000000050a037c10 */ /* 0x000fca00087fe4ff */
[----:B------:R0:W5:Y:S01]  /*120e0*/  LDG.E R9, desc[UR6][R2.64] ;  /* 0x0000000602097981 */ /* 0x000162000c1e1900 */
[----:B------:R-:W-:Y:S05]  /*120f0*/  BRA `(.L_x_9972) ;  /* 0x0000000000147947 */ /* 0x000fea0003800000 */
.L_x_9971:
[----:B------:R-:W-:Y:S05]  /*12100*/  @!P0 BRA `(.L_x_9972) ;  /* 0x0000000000108947 */ /* 0x000fea0003800000 */
[----:B------:R-:W-:Y:S02]  /*12110*/  ULDC.64 UR4, c[0x0][0x208] ;  /* 0x0000820000047ab9 */ /* 0x000fe40000000a00 */
[----:B------:R-:W2:Y:S04]  /*12120*/  LDG.E R2, desc[UR4][R4.64] ;  /* 0x0000000404027981 */ /* 0x000ea8000c1e1900 */
[----:B------:R-:W2:Y:S02]  /*12130*/  LDG.E R9, desc[UR4][R4.64+0x4] ;  /* 0x0000040404097981 */ /* 0x000ea4000c1e1900 */
[----:B--2---:R-:W-:-:S07]  /*12140*/  IMAD.IADD R9, R9, 0x1, -R2 ;  /* 0x0000000109097824 */ /* 0x004fce00078e0a02 */
.L_x_9972:
[----:B0-----:R-:W-:Y:S01]  /*12150*/  IMAD R3, R17, 0xc0, RZ ;  /* 0x000000c011037824 */ /* 0x001fe200078e02ff */
[----:B------:R-:W-:Y:S01]  /*12160*/  BSSY B6, `(.L_x_9973) ;  /* 0x00002bb000067945 */ /* 0x000fe20003800000 */
[----:B-----5:R-:W-:-:S03]  /*12170*/  IMAD.IADD R9, R9, 0x1, -R0 ;  /* 0x0000000109097824 */ /* 0x020fc600078e0a00 */
[----:B------:R-:W-:Y:S01]  /*12180*/  IADD3 R8, -R8, 0x14f, R3 ;  /* 0x0000014f08087810 */ /* 0x000fe20007ffe103 */
[----:B------:R-:W-:-:S04]  /*12190*/  VIADD R0, R9, 0x8f ;  /* 0x0000008f09007836 */ /* 0x000fc80000000000 */
[----:B------:R-:W-:Y:S02]  /*121a0*/  IMAD.IADD R8, R9, 0x1, R8 ;  /* 0x0000000109087824 */ /* 0x000fe400078e0208 */
        /* <DEDUP_REMOVED lines=9> */
[----:B------:R-:W-:-:S13]  /*12240*/  ISETP.NE.AND P1, PT, R26, RZ, PT ;  /* 0x000000ff1a00720c */ /* 0x000fda0003f25270 */
[----:B------:R-:W-:Y:S05]  /*12250*/  @P1 BRA `(.L_x_9975) ;  /* 0x0000002800ac1947 */ /* 0x000fea0003800000 */
[----:B------:R-:W0:Y:S01]  /*12260*/  S2R R7, SR_LANEID ;  /* 0x0000000000077919 */ /* 0x000e220000000000 */
[----:B------:R-:W-:Y:S01]  /*12270*/  VOTEU.ANY UR4, UPT, PT ;  /* 0x0000000000047886 */ /* 0x000fe200038e0100 */
[----:B------:R-:W2:Y:S01]  /*12280*/  LDC.64 R2, c[0x0][0xc38] ;  /* 0x00030e00ff027b82 */ /* 0x000ea20000000a00 */
[----:B------:R-:W0:Y:S01]  /*12290*/  FLO.U32 R0, UR4 ;  /* 0x0000000400007d00 */ /* 0x000e2200080e0000 */
[----:B------:R-:W-:-:S07]  /*122a0*/  ULDC.64 UR6, c[0x0][0x208] ;  /* 0x0000820000067ab9 */ /* 0x000fce0000000a00 */
        /* <DEDUP_REMOVED lines=9> */
.L_x_9974:
        /* <DEDUP_REMOVED lines=22> */
.L_x_9976:
        /* <DEDUP_REMOVED lines=19> */
.L_x_9978:
        /* <DEDUP_REMOVED lines=16> */
.L_x_9977:
[----:B------:R-:W2:Y:S01]  /*126d0*/  LDL.LU R21, [R1] ;  /* 0x0000000001157983 */ /* 0x000ea20000300800 */
[----:B------:R-:W-:Y:S01]  /*126e0*/  ULDC.64 UR4, c[0x0][0x9f8] ;  /* 0x00027e0000047ab9 */ /* 0x000fe20000000a00 */
[----:B------:R-:W0:Y:S02]  /*126f0*/  LDC R0, c[0x0][0x428] ;  /* 0x00010a00ff007b82 */ /* 0x000e240000000800 */
[----:B------:R-:W3:Y:S01]  /*12700*/  LDL.LU R20, [R1+0x8] ;  /* 0x0000080001147983 */ /* 0x000ee20000300800 */
[----:B------:R-:W-:Y:S01]  /*12710*/  ISETP.NE.U32.AND P0, PT, RZ, UR4, PT ;  /* 0x00000004ff007c0c */ /* 0x000fe2000bf05070 */
[----:B------:R-:W-:Y:S01]  /*12720*/  IMAD.MOV.U32 R6, RZ, RZ, R27 ;  /* 0x000000ffff067224 */ /* 0x000fe200078e001b */
[----:B------:R-:W-:Y:S02]  /*12730*/  ULDC.64 UR6, c[0x0][0x208] ;  /* 0x0000820000067ab9 */ /* 0x000fe40000000a00 */
[----:B------:R-:W-:-:S13]  /*12740*/  ISETP.NE.AND.EX P0, PT, RZ, UR5, PT, P0 ;  /* 0x00000005ff007c0c */ /* 0x000fda000bf05300 */
[----:B------:R-:W-:Y:S02]  /*12750*/  @P0 IADD3 R2, P1, R29, UR4, RZ ;  /* 0x000000041d020c10 */ /* 0x000fe4000ff3e0ff */
[----:B------:R-:W-:-:S13]  /*12760*/  ISETP.NE.AND P6, PT, R26, RZ, PT ;  /* 0x000000ff1a00720c */ /* 0x000fda0003fc5270 */
[----:B------:R-:W-:-:S05]  /*12770*/  VOTEU.ALL UP1, P6 ;  /* 0x00000000003f7886 */ /* 0x000fca0003020000 */
[----:B------:R-:W-:-:S04]  /*12780*/  @!UP1 UIADD3 UR8, UP0, UR36, 0x270, URZ ;  /* 0x0000027024089890 */ /* 0x000fc8000ff1e03f */
[----:B------:R-:W-:-:S03]  /*12790*/  @!UP1 UIADD3.X UR9, URZ, UR37, URZ, UP0, !UPT ;  /* 0x000000253f099290 */ /* 0x000fc600087fe43f */
[----:B------:R-:W-:Y:S01]  /*127a0*/  VOTEU.ALL UP0, P6 ;  /* 0x00000000003f7886 */ /* 0x000fe20003000000 */
[----:B--2---:R-:W-:Y:S01]  /*127b0*/  @P0 IADD3.X R3, R21, UR5, RZ, P1, !PT ;  /* 0x0000000515030c10 */ /* 0x004fe20008ffe4ff */
[----:B------:R-:W-:-:S04]  /*127c0*/  ULDC.64 UR4, c[0x0][0xa00] ;  /* 0x0002800000047ab9 */ /* 0x000fc80000000a00 */
[----:B------:R2:W5:Y:S01]  /*127d0*/  @P0 LDG.E R6, desc[UR6][R2.64] ;  /* 0x0000000602060981 */ /* 0x000562000c1e1900 */
[----:B0-----:R-:W-:Y:S01]  /*127e0*/  ISETP.NE.AND P0, PT, R0, 0x1, PT ;  /* 0x000000010000780c */ /* 0x001fe20003f05270 */
[----:B------:R-:W-:Y:S01]  /*127f0*/  IMAD.MOV.U32 R0, RZ, RZ, R18 ;  /* 0x000000ffff007224 */ /* 0x000fe200078e0012 */
[----:B------:R-:W-:Y:S01]  /*12800*/  PLOP3.LUT P1, PT, P6, PT, PT, 0x8, 0x0 ;  /* 0x000000000000781c */ /* 0x000fe2000372e170 */
[----:B---3--:R-:W-:-:S10]  /*12810*/  IMAD R17, R17, 0xc0, R20 ;  /* 0x000000c011117824 */ /* 0x008fd400078e0214 */
[----:B------:R-:W0:Y:S08]  /*12820*/  @P0 LDC R5, c[0x0][0x42c] ;  /* 0x00010b00ff050b82 */ /* 0x000e300000000800 */
[----:B------:R-:W3:Y:S01]  /*12830*/  @P0 LDC R7, c[0x0][0x430] ;  /* 0x00010c00ff070b82 */ /* 0x000ee20000000800 */
[----:B0-----:R-:W-:-:S05]  /*12840*/  @P0 IMAD.HI.U32 R4, R18, R5, RZ ;  /* 0x0000000512040227 */ /* 0x001fca00078e00ff */
[----:B---3--:R-:W-:Y:S02]  /*12850*/  @P0 SHF.R.U32.HI R0, RZ, R7, R4 ;  /* 0x00000007ff000219 */ /* 0x008fe40000011604 */
[----:B------:R-:W-:-:S04]  /*12860*/  ISETP.NE.U32.AND P0, PT, RZ, UR4, PT ;  /* 0x00000004ff007c0c */ /* 0x000fc8000bf05070 */
[----:B------:R-:W-:-:S04]  /*12870*/  ISETP.NE.AND.EX P0, PT, RZ, UR5, PT, P0 ;  /* 0x00000005ff007c0c */ /* 0x000fc8000bf05300 */
[----:B--2---:R-:W-:-:S09]  /*12880*/  SEL R10, R27, RZ, !P0 ;  /* 0x000000ff1b0a7207 */ /* 0x004fd20004000000 */
.L_x_9979:
        /* <DEDUP_REMOVED lines=14> */
.L_x_9980:
        /* <DEDUP_REMOVED lines=13> */
.L_x_9981:
        /* <DEDUP_REMOVED lines=17> */
.L_x_10052:
[----:B------:R-:W-:Y:S01]  /*12b50*/  UMOV UR4, 0xffffffff ;  /* 0xffffffff00047882 */ /* 0x000fe20000000000 */
[----:B------:R-:W-:Y:S02]  /*12b60*/  SHF.R.S32.HI R9, RZ, 0x1f, R6 ;  /* 0x0000001fff097819 */ /* 0x000fe40000011406 */
[----:B------:R-:W-:Y:S05]  /*12b70*/  BRA.DIV UR4, `(.L_x_9983) ;  /* 0x0000003604287947 */ /* 0x000fea000b800000 */
[----:B------:R-:W-:-:S13]  /*12b80*/  ELECT P6, URZ, PT ;  /* 0x00000000003f782f */ /* 0x000fda00038c0000 */
.L_x_10055:
        /* <DEDUP_REMOVED lines=23> */
.L_x_9985:
[----:B------:R-:W-:Y:S01]  /*12d00*/  IMAD R5, R22, 0x8, R25 ;  /* 0x0000000816057824 */ /* 0x000fe200078e0219 */
[----:B------:R-:W-:-:S04]  /*12d10*/  SHF.L.U32 R4, R24, 0x1f, RZ ;  /* 0x0000001f18047819 */ /* 0x000fc800000006ff */
[----:B------:R-:W2:Y:S02]  /*12d20*/  SYNCS.PHASECHK.TRANS64.TRYWAIT P0, [R5+URZ+0x31c40], R4 ;  /* 0x031c4004050075a7 */ /* 0x000ea4000800017f */
[----:B--2---:R-:W-:Y:S05]  /*12d30*/  @!P0 BRA `(.L_x_9986) ;  /* 0x0000003000d88947 */ /* 0x004fea0003800000 */
.L_x_10056:
        /* <DEDUP_REMOVED lines=9> */
.L_x_9987:
        /* <DEDUP_REMOVED lines=28> */
.L_x_9984:
        /* <DEDUP_REMOVED lines=12> */
[----:B------:R-:W-:Y:S01]  /*13050*/  @P0 R2UR UR12, R18 ;  /* 0x00000000120c02ca */ /* 0x000fe200000e0000 */
[----:B------:R-:W-:Y:S01]  /*13060*/  UMOV UR18, URZ ;  /* 0x0000003f00127c82 */ /* 0x000fe20008000000 */
[----:B------:R-:W-:Y:S01]  /*13070*/  @P0 R2UR UR11, R17 ;  /* 0x00000000110b02ca */ /* 0x000fe200000e0000 */
[----:B------:R-:W-:Y:S01]  /*13080*/  UIADD3 UR16, UR24, 0xda00, URZ ;  /* 0x0000da0018107890 */ /* 0x000fe2000fffe03f */
[----:B------:R-:W-:Y:S01]  /*13090*/  @P0 IMAD.MOV.U32 R4, RZ, RZ, 0x9000 ;  /* 0x00009000ff040424 */ /* 0x000fe200078e00ff */
[----:B------:R-:W-:Y:S01]  /*130a0*/  BAR.SYNC.DEFER_BLOCKING 0x8, 0x1a0 ;  /* 0x0206800000007b1d */ /* 0x000fe20000010000 */
[----:B------:R-:W-:-:S02]  /*130b0*/  UIADD3 UR17, UR24, 0x31c00, URZ ;  /* 0x00031c0018117890 */ /* 0x000fc4000fffe03f */
[----:B------:R-:W-:-:S03]  /*130c0*/  UIADD3 UR8, UR24, 0x10a00, URZ ;  /* 0x00010a0018087890 */ /* 0x000fc6000fffe03f */
[----:B------:R-:W-:Y:S01]  /*130d0*/  UMOV UR14, 0x0 ;  /* 0x00000000000e7882 */ /* 0x000fe20000000000 */
[----:B------:R-:W-:Y:S01]  /*130e0*/  UMOV UR15, 0x12f00000 ;  /* 0x12f00000000f7882 */ /* 0x000fe20000000000 */
[----:B------:R-:W-:Y:S01]  /*130f0*/  UMOV UR10, 0x20 ;  /* 0x00000020000a7882 */ /* 0x000fe20000000000 */
[----:B------:R-:W-:Y:S01]  /*13100*/  UMOV UR9, UR17 ;  /* 0x0000001100097c82 */ /* 0x000fe20008000000 */
[----:B------:R-:W-:Y:S01]  /*13110*/  UMOV UR22, 0x0 ;  /* 0x0000000000167882 */ /* 0x000fe20000000000 */
[----:B------:R-:W-:Y:S01]  /*13120*/  UMOV UR23, 0x12f00000 ;  /* 0x12f0000000177882 */ /* 0x000fe20000000000 */
[----:B------:R-:W-:Y:S01]  /*13130*/  BSSY B0, `(.L_x_9988) ;  /* 0x0000013000007945 */ /* 0x000fe20003800000 */
[----:B------:R3:W-:Y:S01]  /*13140*/  @P0 SYNCS.ARRIVE.TRANS64 RZ, [R25+URZ+0x31c00], R4 ;  /* 0x031c000419ff09a7 */ /* 0x0007e2000800003f */
[----:B------:R-:W-:Y:S01]  /*13150*/  UTMALDG.4D [UR16], [UR4], desc[UR6] ;  /* 0x00000610040075b4 */ /* 0x000fe20008019000 */
[----:B------:R4:W-:Y:S02]  /*13160*/  UTMALDG.4D [UR8], [UR4], desc[UR14] ;  /* 0x00000e08040075b4 */ /* 0x0009e40008019000 */
[----:B----4-:R-:W-:Y:S01]  /*13170*/  @P0 R2UR UR13, R10 ;  /* 0x000000000a0d02ca */ /* 0x010fe200000e0000 */
[----:B------:R-:W-:Y:S01]  /*13180*/  UIADD3 UR8, UR24, 0x13a00, URZ ;  /* 0x00013a0018087890 */ /* 0x000fe2000fffe03f */
[----:B------:R-:W-:Y:S01]  /*13190*/  @P0 R2UR UR12, R18 ;  /* 0x00000000120c02ca */ /* 0x000fe200000e0000 */
[----:B------:R-:W-:Y:S01]  /*131a0*/  UMOV UR10, 0x40 ;  /* 0x00000040000a7882 */ /* 0x000fe20000000000 */
[----:B------:R-:W-:Y:S01]  /*131b0*/  @P0 R2UR UR11, R17 ;  /* 0x00000000110b02ca */ /* 0x000fe200000e0000 */
[----:B------:R-:W-:-:S12]  /*131c0*/  UMOV UR9, UR17 ;  /* 0x0000001100097c82 */ /* 0x000fd80008000000 */
[----:B------:R4:W-:Y:S01]  /*131d0*/  UTMALDG.4D [UR8], [UR4], desc[UR22] ;  /* 0x00001608040075b4 */ /* 0x0009e20008019000 */
[----:B--2---:R-:W-:-:S05]  /*131e0*/  VIADD R5, R5, 0x1 ;  /* 0x0000000105057836 */ /* 0x004fca0000000000 */
[----:B---3--:R-:W-:Y:S01]  /*131f0*/  LEA.HI R4, R5, R5, RZ, 0x1 ;  /* 0x0000000505047211 */ /* 0x008fe200078f08ff */
[----:B------:R4:W-:Y:S03]  /*13200*/  STL [R1+0x4], R5 ;  /* 0x0000040501007387 */ /* 0x0009e60000100800 */
[----:B------:R-:W-:-:S05]  /*13210*/  LOP3.LUT R4, R4, 0xfffffffe, RZ, 0xc0, !PT ;  /* 0xfffffffe04047812 */ /* 0x000fca00078ec0ff */
[----:B------:R-:W-:-:S05]  /*13220*/  IMAD.IADD R4, R5, 0x1, -R4 ;  /* 0x0000000105047824 */ /* 0x000fca00078e0a04 */
[----:B------:R-:W-:-:S04]  /*13230*/  SHF.L.U32 R4, R4, 0x1f, RZ ;  /* 0x0000001f04047819 */ /* 0x000fc800000006ff */
[----:B------:R-:W2:Y:S02]  /*13240*/  SYNCS.PHASECHK.TRANS64.TRYWAIT P0, [R25+URZ+0x31c20], R4 ;  /* 0x031c2004190075a7 */ /* 0x000ea4000800017f */
[----:B--2-4-:R-:W-:Y:S05]  /*13250*/  @!P0 BRA `(.L_x_9989) ;  /* 0x0000002c00a48947 */ /* 0x014fea0003800000 */
.L_x_10057:
[----:B------:R-:W-:Y:S05]  /*13260*/  BSYNC B0 ;  /* 0x0000000000007941 */ /* 0x000fea0003800000 */
.L_x_9988:
[----:B------:R-:W-:Y:S01]  /*13270*/  ISETP.GE.AND P0, PT, R28, 0x2, PT ;  /* 0x000000021c00780c */ /* 0x000fe20003f06270 */
[----:B------:R-:W-:-:S12]  /*13280*/  BSSY B0, `(.L_x_9990) ;  /* 0x0000166000007945 */ /* 0x000fd80003800000 */
[----:B------:R-:W-:Y:S05]  /*13290*/  @!P0 BRA `(.L_x_9991) ;  /* 0x0000001400908947 */ /* 0x000fea0003800000 */
[C---:B--2---:R-:W-:Y:S01]  /*132a0*/  LOP3.LUT R4, R28.reuse, 0x1, RZ, 0xc0, !PT ;  /* 0x000000011c047812 */ /* 0x044fe200078ec0ff */
[----:B------:R-:W-:Y:S01]  /*132b0*/  VIADD R11, R28, 0xfffffffe ;  /* 0xfffffffe1c0b7836 */ /* 0x000fe20000000000 */
[----:B------:R-:W-:Y:S02]  /*132c0*/  BSSY B1, `(.L_x_9992) ;  /* 0x0000078000017945 */ /* 0x000fe40003800000 */
[----:B------:R-:W-:Y:S01]  /*132d0*/  ISETP.NE.U32.AND P0, PT, R4, 0x1, PT ;  /* 0x000000010400780c */ /* 0x000fe20003f05070 */
[----:B------:R-:W-:-:S12]  /*132e0*/  IMAD.MOV.U32 R10, RZ, RZ, R11 ;  /* 0x000000ffff0a7224 */ /* 0x000fd800078e000b */
[----:B------:R-:W-:Y:S05]  /*132f0*/  @!P0 BRA `(.L_x_9993) ;  /* 0x0000000400d08947 */ /* 0x000fea0003800000 */
        /* <DEDUP_REMOVED lines=8> */
[----:B------:R-:W-:Y:S01]  /*13380*/  IMAD.MOV.U32 R4, RZ, RZ, R8 ;  /* 0x000000ffff047224 */ /* 0x000fe200078e0008 */
[----:B------:R-:W-:Y:S02]  /*13390*/  MOV R10, R11 ;  /* 0x0000000b000a7202 */ /* 0x000fe40000000f00 */
        /* <DEDUP_REMOVED lines=21> */
.L_x_9996:
[----:B0-----:R-:W-:Y:S01]  /*134f0*/  IMAD R3, R12, 0x8, R25 ;  /* 0x000000080c037824 */ /* 0x001fe200078e0219 */
[----:B------:R-:W-:-:S04]  /*13500*/  SHF.L.U32 R2, R13, 0x1f, RZ ;  /* 0x0000001f0d027819 */ /* 0x000fc800000006ff */
[----:B------:R-:W0:Y:S02]  /*13510*/  SYNCS.PHASECHK.TRANS64.TRYWAIT P0, [R3+URZ+0x31c40], R2 ;  /* 0x031c4002030075a7 */ /* 0x000e24000800017f */
[----:B0-----:R-:W-:Y:S05]  /*13520*/  @!P0 BRA `(.L_x_9997) ;  /* 0x0000002c00048947 */ /* 0x001fea0003800000 */
.L_x_10058:
[----:B------:R-:W2:Y:S02]  /*13530*/  S2R R5, SR_TID.X ;  /* 0x0000000000057919 */ /* 0x000ea40000002100 */
[----:B--2---:R-:W-:-:S04]  /*13540*/  LOP3.LUT R5, R5, 0x7f, RZ, 0xc0, !PT ;  /* 0x0000007f05057812 */ /* 0x004fc800078ec0ff */
[----:B------:R-:W-:-:S13]  /*13550*/  ISETP.NE.AND P1, PT, R5, RZ, PT ;  /* 0x000000ff0500720c */ /* 0x000fda0003f25270 */
[----:B------:R-:W-:Y:S05]  /*13560*/  @P1 BRA `(.L_x_9998) ;  /* 0x0000000000141947 */ /* 0x000fea0003800000 */
[----:B------:R-:W-:Y:S01]  /*13570*/  ISETP.NE.AND P0, PT, R26, RZ, PT ;  /* 0x000000ff1a00720c */ /* 0x000fe20003f05270 */
[----:B0-----:R-:W-:-:S04]  /*13580*/  IMAD.MOV.U32 R2, RZ, RZ, 0x6c00 ;  /* 0x00006c00ff027424 */ /* 0x001fc800078e00ff */
[----:B------:R2:W-:Y:S08]  /*13590*/  SYNCS.ARRIVE.TRANS64 RZ, [R3+URZ+0x31c30], R2 ;  /* 0x031c300203ff79a7 */ /* 0x0005f0000800003f */
[----:B------:R-:W-:Y:S05]  /*135a0*/  @!P0 BRA `(.L_x_9998) ;  /* 0x0000000000048947 */ /* 0x000fea0003800000 */
[----:B------:R-:W-:Y:S01]  /*135b0*/  BPT.TRAP 0x1 ;  /* 0x000000040000795c */ /* 0x000fe20000300000 */
.L_x_9998:
        /* <DEDUP_REMOVED lines=31> */
.L_x_10059:
[----:B------:R-:W-:Y:S05]  /*137b0*/  @P1 BRA `(.L_x_10000) ;  /* 0x0000000000181947 */ /* 0x000fea0003800000 */
[----:B------:R-:W-:Y:S01]  /*137c0*/  ISETP.NE.AND P0, PT, R26, RZ, PT ;  /* 0x000000ff1a00720c */ /* 0x000fe20003f05270 */
[----:B0-----:R-:W-:Y:S01]  /*137d0*/  IMAD R2, R22, 0x8, R25 ;  /* 0x0000000816027824 */ /* 0x001fe200078e0219 */
[----:B------:R-:W-:-:S04]  /*137e0*/  MOV R3, 0x6c00 ;  /* 0x00006c0000037802 */ /* 0x000fc80000000f00 */
[----:B------:R2:W-:Y:S07]  /*137f0*/  SYNCS.ARRIVE.TRANS64 RZ, [R2+URZ+0x31c50], R3 ;  /* 0x031c500302ff79a7 */ /* 0x0005ee000800003f */
[----:B------:R-:W-:Y:S05]  /*13800*/  @!P0 BRA `(.L_x_10000) ;  /* 0x0000000000048947 */ /* 0x000fea0003800000 */
[----:B------:R-:W-:Y:S01]  /*13810*/  BPT.TRAP 0x1 ;  /* 0x000000040000795c */ /* 0x000fe20000300000 */
.L_x_10000:
        /* <DEDUP_REMOVED lines=30> */
.L_x_9995:
[----:B------:R-:W-:Y:S05]  /*13a00*/  BSYNC B2 ;  /* 0x0000000000027941 */ /* 0x000fea0003800000 */
.L_x_9994:
[----:B------:R-:W-:Y:S02]  /*13a10*/  VIADD R10, R28, 0xfffffffd ;  /* 0xfffffffd1c0a7836 */ /* 0x000fe40000000000 */
[----:B------:R-:W-:Y:S02]  /*13a20*/  IMAD.MOV.U32 R22, RZ, RZ, R12 ;  /* 0x000000ffff167224 */ /* 0x000fe400078e000c */
[----:B------:R-:W-:-:S07]  /*13a30*/  IMAD.MOV.U32 R24, RZ, RZ, R13 ;  /* 0x000000ffff187224 */ /* 0x000fce00078e000d */
.L_x_9993:
[----:B------:R-:W-:Y:S05]  /*13a40*/  BSYNC B1 ;  /* 0x0000000000017941 */ /* 0x000fea0003800000 */
.L_x_9992:
[----:B------:R-:W-:-:S13]  /*13a50*/  ISETP.NE.AND P0, PT, R11, RZ, PT ;  /* 0x000000ff0b00720c */ /* 0x000fda0003f05270 */
[----:B------:R-:W-:Y:S05]  /*13a60*/  @!P0 BRA `(.L_x_9991) ;  /* 0x0000000c009c8947 */ /* 0x000fea0003800000 */
[----:B------:R-:W-:-:S07]  /*13a70*/  IMAD.MOV.U32 R4, RZ, RZ, R8 ;  /* 0x000000ffff047224 */ /* 0x000fce00078e0008 */
.L_x_10015:
[----:B------:R-:W-:Y:S01]  /*13a80*/  VIADD R11, R22, 0x1 ;  /* 0x00000001160b7836 */ /* 0x000fe20000000000 */
[----:B------:R-:W-:Y:S05]  /*13a90*/  YIELD ;  /* 0x0000000000007946 */ /* 0x000fea0003800000 */
[----:B------:R-:W-:Y:S01]  /*13aa0*/  ISETP.NE.AND P0, PT, R11, 0x2, PT ;  /* 0x000000020b00780c */ /* 0x000fe20003f05270 */
[----:B------:R-:W-:Y:S03]  /*13ab0*/  BSSY B1, `(.L_x_10001) ;  /* 0x000006d000017945 */ /* 0x000fe60003800000 */
[----:B------:R-:W-:-:S02]  /*13ac0*/  SEL R3, RZ, 0x1, P0 ;  /* 0x00000001ff037807 */ /* 0x000fc40000000000 */
        /* <DEDUP_REMOVED lines=9> */
[----:B------:R-:W-:Y:S01]  /*13b60*/  MOV R15, R10 ;  /* 0x0000000a000f7202 */ /* 0x000fe20000000f00 */
        /* <DEDUP_REMOVED lines=17> */
.L_x_10003:
[----:B------:R-:W-:Y:S01]  /*13c80*/  IMAD R3, R11, 0x8, R25 ;  /* 0x000000080b037824 */ /* 0x000fe200078e0219 */
[----:B------:R-:W-:-:S04]  /*13c90*/  SHF.L.U32 R2, R12, 0x1f, RZ ;  /* 0x0000001f0c027819 */ /* 0x000fc800000006ff */
[----:B------:R-:W2:Y:S02]  /*13ca0*/  SYNCS.PHASECHK.TRANS64.TRYWAIT P0, [R3+URZ+0x31c40], R2 ;  /* 0x031c4002030075a7 */ /* 0x000ea4000800017f */
[----:B--2---:R-:W-:Y:S05]  /*13cb0*/  @!P0 BRA `(.L_x_10004) ;  /* 0x0000002400488947 */ /* 0x004fea0003800000 */
.L_x_10060:
        /* <DEDUP_REMOVED lines=9> */
.L_x_10005:
        /* <DEDUP_REMOVED lines=31> */
.L_x_10061:
[----:B------:R-:W-:Y:S05]  /*13f40*/  @P0 BRA `(.L_x_10007) ;  /* 0x0000000000140947 */ /* 0x000fea0003800000 */
[----:B------:R-:W-:Y:S01]  /*13f50*/  ISETP.NE.AND P1, PT, R26, RZ, PT ;  /* 0x000000ff1a00720c */ /* 0x000fe20003f25270 */
[----:B------:R-:W-:-:S04]  /*13f60*/  IMAD.MOV.U32 R2, RZ, RZ, 0x6c00 ;  /* 0x00006c00ff027424 */ /* 0x000fc800078e00ff */
[----:B------:R2:W-:Y:S08]  /*13f70*/  SYNCS.ARRIVE.TRANS64 RZ, [R3+URZ+0x50], R2 ;  /* 0x0000500203ff79a7 */ /* 0x0005f0000800003f */
[----:B------:R-:W-:Y:S05]  /*13f80*/  @!P1 BRA `(.L_x_10007) ;  /* 0x0000000000049947 */ /* 0x000fea0003800000 */
[----:B------:R-:W-:Y:S01]  /*13f90*/  BPT.TRAP 0x1 ;  /* 0x000000040000795c */ /* 0x000fe20000300000 */
.L_x_10007:
        /* <DEDUP_REMOVED lines=12> */
[----:B------:R-:W-:Y:S01]  /*14060*/  IMAD.MOV.U32 R7, RZ, RZ, R13 ;  /* 0x000000ffff077224 */ /* 0x000fe200078e000d */
[----:B------:R-:W-:-:S03]  /*14070*/  MOV R8, R4 ;  /* 0x0000000400087202 */ /* 0x000fc60000000f00 */
        /* <DEDUP_REMOVED lines=16> */
.L_x_10002:
[----:B------:R-:W-:Y:S05]  /*14180*/  BSYNC B1 ;  /* 0x0000000000017941 */ /* 0x000fea0003800000 */
.L_x_10001:
[----:B------:R-:W-:Y:S01]  /*14190*/  VIADD R22, R11, 0x1 ;  /* 0x000000010b167836 */ /* 0x000fe20000000000 */
[----:B------:R-:W-:Y:S04]  /*141a0*/  BSSY B1, `(.L_x_10008) ;  /* 0x000006f000017945 */ /* 0x000fe80003800000 */
[----:B------:R-:W-:-:S04]  /*141b0*/  ISETP.NE.AND P0, PT, R22, 0x2, PT ;  /* 0x000000021600780c */ /* 0x000fc80003f05270 */
[----:B0-2---:R-:W-:Y:S02]  /*141c0*/  SEL R3, RZ, 0x1, P0 ;  /* 0x00000001ff037807 */ /* 0x005fe40000000000 */
        /* <DEDUP_REMOVED lines=27> */
.L_x_10010:
[----:B------:R-:W-:Y:S01]  /*14380*/  IMAD R2, R22, 0x8, R25 ;  /* 0x0000000816027824 */ /* 0x000fe200078e0219 */
[----:B------:R-:W-:-:S04]  /*14390*/  SHF.L.U32 R3, R24, 0x1f, RZ ;  /* 0x0000001f18037819 */ /* 0x000fc800000006ff */
[----:B------:R-:W2:Y:S02]  /*143a0*/  SYNCS.PHASECHK.TRANS64.TRYWAIT P0, [R2+URZ+0x31c40], R3 ;  /* 0x031c4003020075a7 */ /* 0x000ea4000800017f */
[----:B--2---:R-:W-:Y:S05]  /*143b0*/  @!P0 BRA `(.L_x_10011) ;  /* 0x0000001c00b08947 */ /* 0x004fea0003800000 */
.L_x_10062:
        /* <DEDUP_REMOVED lines=9> */
.L_x_10012:
[----:B0-2---:R-:W-:Y:S01]  /*14450*/  IMAD R2, R22, 0x6c00, R25 ;  /* 0x00006c0016027824 */ /* 0x005fe200078e0219 */
        /* <DEDUP_REMOVED lines=9> */
[----:B------:R-:W-:Y:S01]  /*144f0*/  UMOV UR7, 0x14f00000 ;  /* 0x14f0000000077882 */ /* 0x000fe20000000000 */
[----:B------:R-:W-:Y:S01]  /*14500*/  LEA R3, R22, R2, 0x3 ;  /* 0x0000000216037211 */ /* 0x000fe200078e18ff */
[----:B------:R-:W-:Y:S01]  /*14510*/  UMOV UR17, 0x20 ;  /* 0x0000002000117882 */ /* 0x000fe20000000000 */
[----:B------:R-:W-:Y:S01]  /*14520*/  UMOV UR18, 0x40 ;  /* 0x0000004000127882 */ /* 0x000fe20000000000 */
[----:B------:R-:W-:Y:S01]  /*14530*/  IMAD R2, R11, 0x8, R2 ;  /* 0x000000080b027824 */ /* 0x000fe200078e0202 */
[----:B------:R-:W-:Y:S01]  /*14540*/  R2UR UR9, R3 ;  /* 0x00000000030972ca */ /* 0x000fe200000e0000 */
[----:B------:R-:W-:Y:S01]  /*14550*/  UIMAD UR11, UR11, 0x90, UR5 ;  /* 0x000000900b0b78a4 */ /* 0x000fe2000f8e0205 */
        /* <DEDUP_REMOVED lines=16> */
.L_x_10063:
[----:B------:R-:W-:Y:S05]  /*14660*/  @P0 BRA `(.L_x_10014) ;  /* 0x0000000000140947 */ /* 0x000fea0003800000 */
[----:B------:R-:W-:Y:S01]  /*14670*/  ISETP.NE.AND P1, PT, R26, RZ, PT ;  /* 0x000000ff1a00720c */ /* 0x000fe20003f25270 */
[----:B0-----:R-:W-:-:S04]  /*14680*/  IMAD.MOV.U32 R3, RZ, RZ, 0x6c00 ;  /* 0x00006c00ff037424 */ /* 0x001fc800078e00ff */
[----:B------:R2:W-:Y:S08]  /*14690*/  SYNCS.ARRIVE.TRANS64 RZ, [R2+URZ+0x50], R3 ;  /* 0x0000500302ff79a7 */ /* 0x0005f0000800003f */
[----:B------:R-:W-:Y:S05]  /*146a0*/  @!P1 BRA `(.L_x_10014) ;  /* 0x0000000000049947 */ /* 0x000fea0003800000 */
[----:B------:R-:W-:Y:S01]  /*146b0*/  BPT.TRAP 0x1 ;  /* 0x000000040000795c */ /* 0x000fe20000300000 */
.L_x_10014:
        /* <DEDUP_REMOVED lines=29> */
.L_x_10009:
[----:B------:R-:W-:Y:S05]  /*14890*/  BSYNC B1 ;  /* 0x0000000000017941 */ /* 0x000fea0003800000 */
.L_x_10008:
[C---:B------:R-:W-:Y:S01]  /*148a0*/  ISETP.GT.AND P0, PT, R10.reuse, 0x1, PT ;  /* 0x000000010a00780c */ /* 0x040fe20003f04270 */
[----:B0-2---:R-:W-:-:S04]  /*148b0*/  VIADD R2, R10, 0xfffffffe ;  /* 0xfffffffe0a027836 */ /* 0x005fc80000000000 */
[----:B------:R-:W-:-:S08]  /*148c0*/  IMAD.MOV.U32 R10, RZ, RZ, R2 ;  /* 0x000000ffff0a7224 */ /* 0x000fd000078e0002 */
[----:B------:R-:W-:Y:S05]  /*148d0*/  @P0 BRA `(.L_x_10015) ;  /* 0xfffffff000680947 */ /* 0x000fea000383ffff */
.L_x_9991:
[----:B------:R-:W-:Y:S05]  /*148e0*/  BSYNC B0 ;  /* 0x0000000000007941 */ /* 0x000fea0003800000 */
.L_x_9990:
[----:B------:R-:W-:Y:S01]  /*148f0*/  ISETP.NE.AND P0, PT, R26, RZ, PT ;  /* 0x000000ff1a00720c */ /* 0x000fe20003f05270 */
[----:B------:R-:W-:-:S12]  /*14900*/  BSSY B0, `(.L_x_10016) ;  /* 0x000000f000007945 */ /* 0x000fd80003800000 */
[----:B------:R-:W-:Y:S05]  /*14910*/  @P0 BRA `(.L_x_10017) ;  /* 0x0000000000340947 */ /* 0x000fea0003800000 */
[----:B------:R-:W3:Y:S01]  /*14920*/  S2R R9, SR_LANEID ;  /* 0x0000000000097919 */ /* 0x000ee20000000000 */
[----:B------:R-:W-:Y:S01]  /*14930*/  VOTEU.ANY UR4, UPT, PT ;  /* 0x0000000000047886 */ /* 0x000fe200038e0100 */
[----:B------:R-:W4:Y:S01]  /*14940*/  LDC.64 R2, c[0x0][0xc38] ;  /* 0x00030e00ff027b82 */ /* 0x000f220000000a00 */
[----:B--2---:R-:W3:Y:S01]  /*14950*/  FLO.U32 R4, UR4 ;  /* 0x0000000400047d00 */ /* 0x004ee200080e0000 */
[----:B------:R-:W-:-:S07]  /*14960*/  ULDC.64 UR6, c[0x0][0x208] ;  /* 0x0000820000067ab9 */ /* 0x000fce0000000a00 */
[----:B------:R-:W4:Y:S01]  /*14970*/  POPC R5, UR4 ;  /* 0x0000000400057d09 */ /* 0x000f220008000000 */
[----:B---3--:R-:W-:-:S13]  /*14980*/  ISETP.EQ.U32.AND P0, PT, R4, R9, PT ;  /* 0x000000090400720c */ /* 0x008fda0003f02070 */
[----:B----4-:R-:W2:Y:S01]  /*14990*/  @P0 ATOMG.E.ADD.STRONG.GPU PT, R3, desc[UR6][R2.64], R5 ;  /* 0x00000005020309a8 */ /* 0x010ea200081ee1c6 */
[----:B------:R-:W3:Y:S02]  /*149a0*/  S2R R6, SR_LTMASK ;  /* 0x0000000000067919 */ /* 0x000ee40000003900 */
[----:B---3--:R-:W-:-:S04]  /*149b0*/  LOP3.LUT R6, R6, UR4, RZ, 0xc0, !PT ;  /* 0x0000000406067c12 */ /* 0x008fc8000f8ec0ff */
[----:B------:R-:W3:Y:S01]  /*149c0*/  POPC R9, R6 ;  /* 0x0000000600097309 */ /* 0x000ee20000000000 */
[----:B--2---:R-:W3:Y:S02]  /*149d0*/  SHFL.IDX PT, R4, R3, R4, 0x1f ;  /* 0x00001f0403047589 */ /* 0x004ee400000e0000 */
[----:B---3--:R-:W-:-:S07]  /*149e0*/  IADD3 R16, R4, UR38, R9 ;  /* 0x0000002604107c10 */ /* 0x008fce000fffe009 */
.L_x_10017:
[----:B------:R-:W-:Y:S05]  /*149f0*/  BSYNC B0 ;  /* 0x0000000000007941 */ /* 0x000fea0003800000 */
.L_x_10016:
[----:B------:R-:W-:Y:S04]  /*14a00*/  BSSY B0, `(.L_x_10018) ;  /* 0x000002b000007945 */ /* 0x000fe80003800000 */
[----:B------:R-:W-:Y:S05]  /*14a10*/  @!P6 BRA `(.L_x_10019) ;  /* 0x0000000000a4e947 */ /* 0x000fea0003800000 */
[----:B------:R-:W-:Y:S01]  /*14a20*/  IMAD R3, R22, 0x8, R25 ;  /* 0x0000000816037824 */ /* 0x000fe200078e0219 */
[----:B------:R-:W-:-:S04]  /*14a30*/  SHF.L.U32 R2, R24, 0x1f, RZ ;  /* 0x0000001f18027819 */ /* 0x000fc800000006ff */
[----:B------:R-:W3:Y:S02]  /*14a40*/  SYNCS.PHASECHK.TRANS64.TRYWAIT P0, [R3+URZ+0x31c60], R2 ;  /* 0x031c6002030075a7 */ /* 0x000ee4000800017f */
[----:B---3--:R-:W-:Y:S05]  /*14a50*/  @!P0 BRA `(.L_x_10020) ;  /* 0x0000001800308947 */ /* 0x008fea0003800000 */
.L_x_10064:
[----:B--2---:R-:W2:Y:S02]  /*14a60*/  S2R R4, SR_TID.X ;  /* 0x0000000000047919 */ /* 0x004ea40000002100 */
[----:B--2---:R-:W-:-:S04]  /*14a70*/  LOP3.LUT R4, R4, 0x7f, RZ, 0xc0, !PT ;  /* 0x0000007f04047812 */ /* 0x004fc800078ec0ff */
[----:B------:R-:W-:-:S13]  /*14a80*/  ISETP.NE.AND P0, PT, R4, RZ, PT ;  /* 0x000000ff0400720c */ /* 0x000fda0003f05270 */
[----:B------:R-:W-:Y:S05]  /*14a90*/  @P0 BRA `(.L_x_10021) ;  /* 0x0000000000140947 */ /* 0x000fea0003800000 */
[----:B------:R-:W-:Y:S01]  /*14aa0*/  ISETP.NE.AND P1, PT, R26, RZ, PT ;  /* 0x000000ff1a00720c */ /* 0x000fe20003f25270 */
[----:B---3--:R-:W-:-:S04]  /*14ab0*/  IMAD.MOV.U32 R2, RZ, RZ, 0x6c00 ;  /* 0x00006c00ff027424 */ /* 0x008fc800078e00ff */
[----:B------:R2:W-:Y:S08]  /*14ac0*/  SYNCS.ARRIVE.TRANS64 RZ, [R3+URZ+0x31c50], R2 ;  /* 0x031c500203ff79a7 */ /* 0x0005f0000800003f */
[----:B------:R-:W-:Y:S05]  /*14ad0*/  @!P1 BRA `(.L_x_10021) ;  /* 0x0000000000049947 */ /* 0x000fea0003800000 */
[----:B------:R-:W-:Y:S01]  /*14ae0*/  BPT.TRAP 0x1 ;  /* 0x000000040000795c */ /* 0x000fe20000300000 */
.L_x_10021:
        /* <DEDUP_REMOVED lines=28> */
.L_x_10019:
[----:B------:R-:W-:Y:S05]  /*14cb0*/  BSYNC B0 ;  /* 0x0000000000007941 */ /* 0x000fea0003800000 */
.L_x_10018:
[----:B------:R-:W-:-:S05]  /*14cc0*/  VIADD R22, R22, 0x1 ;  /* 0x0000000116167836 */ /* 0x000fca0000000000 */
[----:B------:R-:W-:-:S04]  /*14cd0*/  ISETP.NE.AND P0, PT, R22, 0x2, PT ;  /* 0x000000021600780c */ /* 0x000fc80003f05270 */
[----:B--23--:R-:W-:Y:S02]  /*14ce0*/  SEL R3, RZ, 0x1, P0 ;  /* 0x00000001ff037807 */ /* 0x00cfe40000000000 */
[----:B------:R-:W-:Y:S02]  /*14cf0*/  SEL R22, R22, RZ, P0 ;  /* 0x000000ff16167207 */ /* 0x000fe40000000000 */
[----:B------:R-:W-:-:S07]  /*14d00*/  LOP3.LUT R24, R24, R3, RZ, 0x3c, !PT ;  /* 0x0000000318187212 */ /* 0x000fce00078e3cff */
.L_x_9975:
[----:B------:R-:W-:Y:S05]  /*14d10*/  BSYNC B6 ;  /* 0x0000000000067941 */ /* 0x000fea0003800000 */
.L_x_9973:
[----:B------:R-:W-:-:S03]  /*14d20*/  UMOV UR4, 0xffffffff ;  /* 0xffffffff00047882 */ /* 0x000fc60000000000 */
[----:B------:R-:W-:Y:S05]  /*14d30*/  BRA.DIV UR4, `(.L_x_10022) ;  /* 0x00000016048c7947 */ /* 0x000fea000b800000 */
[----:B------:R2:W3:Y:S04]  /*14d40*/  SHFL.IDX PT, R4, R16, RZ, 0x1f ;  /* 0x00001fff10047589 */ /* 0x0004e800000e0000 */
[----:B------:R2:W4:Y:S02]  /*14d50*/  SHFL.IDX PT, R5, R16, 0x1, 0x1f ;  /* 0x00201f0010057f89 */ /* 0x00052400000e0000 */
.L_x_10068:
[----:B------:R-:W-:Y:S01]  /*14d60*/  ULDC UR4, c[0x0][0xc14] ;  /* 0x0003050000047ab9 */ /* 0x000fe20000000800 */
[C---:B------:R-:W-:Y:S01]  /*14d70*/  ISETP.NE.AND P0, PT, R26.reuse, 0x1f, PT ;  /* 0x0000001f1a00780c */ /* 0x040fe20003f05270 */
[----:B------:R-:W-:Y:S01]  /*14d80*/  IMAD.U32 R0, RZ, RZ, UR4 ;  /* 0x00000004ff007e24 */ /* 0x000fe2000f8e00ff */
[----:B------:R-:W-:Y:S01]  /*14d90*/  IADD3 R7, R26, R19, RZ ;  /* 0x000000131a077210 */ /* 0x000fe20007ffe0ff */
[----:B------:R-:W-:Y:S01]  /*14da0*/  BSSY B0, `(.L_x_10023) ;  /* 0x0000008000007945 */ /* 0x000fe20003800000 */
[----:B------:R-:W-:Y:S02]  /*14db0*/  IMAD.MOV.U32 R2, RZ, RZ, RZ ;  /* 0x000000ffff027224 */ /* 0x000fe400078e00ff */
[----:B------:R-:W-:-:S13]  /*14dc0*/  ISETP.GE.OR P0, PT, R7, R0, !P0 ;  /* 0x000000000700720c */ /* 0x000fda0004706670 */
[----:B------:R-:W-:Y:S05]  /*14dd0*/  @P0 BRA `(.L_x_10024) ;  /* 0x0000000000100947 */ /* 0x000fea0003800000 */
[----:B------:R-:W0:Y:S01]  /*14de0*/  LDC.64 R2, c[0x0][0xc58] ;  /* 0x00031600ff027b82 */ /* 0x000e220000000a00 */
[----:B------:R-:W-:Y:S01]  /*14df0*/  ULDC.64 UR4, c[0x0][0x208] ;  /* 0x0000820000047ab9 */ /* 0x000fe20000000a00 */
[----:B0-----:R-:W-:-:S06]  /*14e00*/  IMAD.WIDE R2, R7, 0x4, R2 ;  /* 0x0000000407027825 */ /* 0x001fcc00078e0202 */
[----:B------:R0:W5:Y:S02]  /*14e10*/  LDG.E R2, desc[UR4][R2.64] ;  /* 0x0000000402027981 */ /* 0x000164000c1e1900 */
.L_x_10024:
[----:B------:R-:W-:Y:S05]  /*14e20*/  BSYNC B0 ;  /* 0x0000000000007941 */ /* 0x000fea0003800000 */
.L_x_10023:
        /* <DEDUP_REMOVED lines=22> */
[----:B------:R0:W0:Y:S02]  /*14f90*/  SHFL.IDX PT, R14, R8, 0x1f, 0x1f ;  /* 0x03e01f00080e7f89 */ /* 0x00002400000e0000 */
.L_x_10076:
[----:B------:R-:W-:Y:S02]  /*14fa0*/  ULDC UR4, c[0x0][0xc10] ;  /* 0x0003040000047ab9 */ /* 0x000fe40000000800 */
[----:B------:R-:W-:-:S04]  /*14fb0*/  IMAD.U32 R7, RZ, RZ, UR4 ;  /* 0x00000004ff077e24 */ /* 0x000fc8000f8e00ff */
[----:B0-----:R-:W-:-:S04]  /*14fc0*/  IMAD R14, R14, R7, RZ ;  /* 0x000000070e0e7224 */ /* 0x001fc800078e02ff */
[----:B----4-:R-:W-:-:S05]  /*14fd0*/  IMAD.IADD R5, R5, 0x1, R14 ;  /* 0x0000000105057824 */ /* 0x010fca00078e020e */
[----:B---3--:R-:W-:-:S13]  /*14fe0*/  ISETP.GT.AND P0, PT, R5, R4, PT ;  /* 0x000000040500720c */ /* 0x008fda0003f04270 */
[----:B------:R-:W-:Y:S05]  /*14ff0*/  @P0 BRA `(.L_x_10026) ;  /* 0x0000000000b00947 */ /* 0x000fea0003800000 */
[----:B------:R-:W0:Y:S02]  /*15000*/  LDC R0, c[0x0][0xc14] ;  /* 0x00030500ff007b82 */ /* 0x000e240000000800 */
.L_x_10031:
[----:B------:R-:W-:-:S04]  /*15010*/  IADD3 R19, R19, 0x1f, RZ ;  /* 0x0000001f13137810 */ /* 0x000fc80007ffe0ff */
[----:B0-----:R-:W-:-:S13]  /*15020*/  ISETP.GE.AND P0, PT, R19, R0, PT ;  /* 0x000000001300720c */ /* 0x001fda0003f06270 */
[----:B------:R-:W-:Y:S05]  /*15030*/  @P0 BRA `(.L_x_10027) ;  /* 0x0000000400ec0947 */ /* 0x000fea0003800000 */
[C---:B------:R-:W-:Y:S01]  /*15040*/  IMAD.IADD R7, R26.reuse, 0x1, R19 ;  /* 0x000000011a077824 */ /* 0x040fe200078e0213 */
[----:B------:R-:W-:Y:S01]  /*15050*/  ISETP.NE.AND P1, PT, R26, 0x1f, PT ;  /* 0x0000001f1a00780c */ /* 0x000fe20003f25270 */
        /* <DEDUP_REMOVED lines=8> */
.L_x_10029:
[----:B------:R-:W-:Y:S05]  /*150e0*/  BSYNC B0 ;  /* 0x0000000000007941 */ /* 0x000fea0003800000 */
.L_x_10028:
        /* <DEDUP_REMOVED lines=22> */
[----:B------:R0:W3:Y:S02]  /*15250*/  SHFL.IDX PT, R14, R8, 0x1f, 0x1f ;  /* 0x03e01f00080e7f89 */ /* 0x0000e400000e0000 */
.L_x_10084:
[----:B------:R-:W-:Y:S02]  /*15260*/  ULDC UR4, c[0x0][0xc10] ;  /* 0x0003040000047ab9 */ /* 0x000fe40000000800 */
[----:B------:R-:W-:-:S04]  /*15270*/  IMAD.U32 R7, RZ, RZ, UR4 ;  /* 0x00000004ff077e24 */ /* 0x000fc8000f8e00ff */
[----:B---3--:R-:W-:-:S04]  /*15280*/  IMAD R14, R14, R7, RZ ;  /* 0x000000070e0e7224 */ /* 0x008fc800078e02ff */
[----:B------:R-:W-:-:S05]  /*15290*/  IMAD.IADD R5, R14, 0x1, R5 ;  /* 0x000000010e057824 */ /* 0x000fca00078e0205 */
[----:B------:R-:W-:-:S13]  /*152a0*/  ISETP.GT.AND P0, PT, R5, R4, PT ;  /* 0x000000040500720c */ /* 0x000fda0003f04270 */
[----:B------:R-:W-:Y:S05]  /*152b0*/  @!P0 BRA `(.L_x_10031) ;  /* 0xfffffffc00548947 */ /* 0x000fea000383ffff */
.L_x_10026:
[----:B--2---:R-:W-:Y:S01]  /*152c0*/  IADD3 R16, -R14, R5, RZ ;  /* 0x000000050e107210 */ /* 0x004fe20007ffe1ff */
[----:B------:R-:W-:-:S04]  /*152d0*/  UMOV UR4, 0xffffffff ;  /* 0xffffffff00047882 */ /* 0x000fc80000000000 */
[----:B------:R-:W-:-:S05]  /*152e0*/  IMAD R3, R8, R7, R16 ;  /* 0x0000000708037224 */ /* 0x000fca00078e0210 */
[----:B------:R-:W-:Y:S01]  /*152f0*/  ISETP.GT.AND P6, PT, R3, R4, PT ;  /* 0x000000040300720c */ /* 0x000fe20003fc4270 */
[----:B------:R-:W-:-:S12]  /*15300*/  BRA.DIV UR4, `(.L_x_10032) ;  /* 0x0000001a04047947 */ /* 0x000fd8000b800000 */
[----:B------:R-:W-:-:S04]  /*15310*/  VOTE.ANY R3, PT, !P6 ;  /* 0x0000000000037806 */ /* 0x000fc800070e0100 */
[----:B------:R-:W2:Y:S02]  /*15320*/  POPC R5, R3 ;  /* 0x0000000300057309 */ /* 0x000ea40000000000 */
[----:B--2---:R2:W3:Y:S02]  /*15330*/  SHFL.IDX PT, R17, R2, R5, 0x1f ;  /* 0x00001f0502117589 */ /* 0x0044e400000e0000 */
.L_x_10088:
[----:B------:R-:W-:Y:S01]  /*15340*/  ISETP.NE.AND P0, PT, R3, RZ, PT ;  /* 0x000000ff0300720c */ /* 0x000fe20003f05270 */
[----:B------:R-:W-:-:S12]  /*15350*/  IMAD.MOV.U32 R14, RZ, RZ, RZ ;  /* 0x000000ffff0e7224 */ /* 0x000fd800078e00ff */
[----:B------:R-:W-:Y:S05]  /*15360*/  @!P0 BRA `(.L_x_10033) ;  /* 0x0000000000108947 */ /* 0x000fea0003800000 */
[----:B------:R-:W-:Y:S01]  /*15370*/  UMOV UR4, 0xffffffff ;  /* 0xffffffff00047882 */ /* 0x000fe20000000000 */
[----:B------:R-:W-:Y:S02]  /*15380*/  VIADD R12, R5, 0xffffffff ;  /* 0xffffffff050c7836 */ /* 0x000fe40000000000 */
[----:B------:R-:W-:Y:S05]  /*15390*/  BRA.DIV UR4, `(.L_x_10034) ;  /* 0x0000001a04287947 */ /* 0x000fea000b800000 */
[----:B------:R4:W0:Y:S02]  /*153a0*/  SHFL.IDX PT, R14, R8, R12, 0x1f ;  /* 0x00001f0c080e7589 */ /* 0x00082400000e0000 */
.L_x_10033:
[----:B--2---:R-:W2:Y:S01]  /*153b0*/  LDC.64 R2, c[0x0][0xc68] ;  /* 0x00031a00ff027b82 */ /* 0x004ea20000000a00 */
[----:B------:R-:W-:Y:S01]  /*153c0*/  IMAD.IADD R19, R5, 0x1, R19 ;  /* 0x0000000105137824 */ /* 0x000fe200078e0213 */
[----:B------:R-:W-:-:S03]  /*153d0*/  ULDC.64 UR4, c[0x0][0x208] ;  /* 0x0000820000047ab9 */ /* 0x000fc60000000a00 */
[----:B--2---:R-:W-:-:S05]  /*153e0*/  IMAD.WIDE R2, R19, 0x4, R2 ;  /* 0x0000000413027825 */ /* 0x004fca00078e0202 */
[----:B------:R2:W3:Y:S01]  /*153f0*/  LDG.E R6, desc[UR4][R2.64] ;  /* 0x0000000402067981 */ /* 0x0004e2000c1e1900 */
[----:B0-----:R-:W-:Y:S02]  /*15400*/  IMAD R16, R14, R7, R16 ;  /* 0x000000070e107224 */ /* 0x001fe400078e0210 */
[----:B--2---:R-:W-:Y:S02]  /*15410*/  IMAD.MOV.U32 R2, RZ, RZ, RZ ;  /* 0x000000ffff027224 */ /* 0x004fe400078e00ff */
[----:B---3--:R-:W-:-:S05]  /*15420*/  IMAD R5, R17, R6, RZ ;  /* 0x0000000611057224 */ /* 0x008fca00078e02ff */
[----:B----4-:R-:W-:-:S04]  /*15430*/  IABS R8, R5 ;  /* 0x0000000500087213 */ /* 0x010fc80000000000 */
[----:B------:R-:W0:Y:S08]  /*15440*/  I2F.RP R9, R8 ;  /* 0x0000000800097306 */ /* 0x000e300000209400 */
[----:B0-----:R-:W0:Y:S02]  /*15450*/  MUFU.RCP R9, R9 ;  /* 0x0000000900097308 */ /* 0x001e240000001000 */
[----:B0-----:R-:W-:Y:S01]  /*15460*/  VIADD R10, R9, 0xffffffe ;  /* 0x0ffffffe090a7836 */ /* 0x001fe20000000000 */
[----:B------:R-:W-:-:S05]  /*15470*/  IABS R9, R5 ;  /* 0x0000000500097213 */ /* 0x000fca0000000000 */
[----:B------:R-:W0:Y:S01]  /*15480*/  F2I.FTZ.U32.TRUNC.NTZ R3, R10 ;  /* 0x0000000a00037305 */ /* 0x000e22000021f000 */
[----:B------:R-:W-:Y:S02]  /*15490*/  IMAD.MOV R9, RZ, RZ, -R9 ;  /* 0x000000ffff097224 */ /* 0x000fe400078e0a09 */
[----:B0-----:R-:W-:-:S04]  /*154a0*/  IMAD.MOV R11, RZ, RZ, -R3 ;  /* 0x000000ffff0b7224 */ /* 0x001fc800078e0a03 */
[----:B------:R-:W-:-:S04]  /*154b0*/  IMAD R11, R11, R8, RZ ;  /* 0x000000080b0b7224 */ /* 0x000fc800078e02ff */
[----:B------:R-:W-:-:S04]  /*154c0*/  IMAD.HI.U32 R3, R3, R11, R2 ;  /* 0x0000000b03037227 */ /* 0x000fc800078e0002 */
[----:B------:R-:W-:-:S05]  /*154d0*/  IMAD.IADD R2, R4, 0x1, -R16 ;  /* 0x0000000104027824 */ /* 0x000fca00078e0a10 */
[----:B------:R-:W-:-:S05]  /*154e0*/  IABS R4, R2 ;  /* 0x0000000200047213 */ /* 0x000fca0000000000 */
[----:B------:R-:W-:-:S04]  /*154f0*/  IMAD.HI.U32 R3, R3, R4, RZ ;  /* 0x0000000403037227 */ /* 0x000fc800078e00ff */
[----:B------:R-:W-:Y:S01]  /*15500*/  IMAD R9, R3, R9, R4 ;  /* 0x0000000903097224 */ /* 0x000fe200078e0204 */
[----:B------:R-:W-:-:S04]  /*15510*/  LOP3.LUT R4, R2, R5, RZ, 0x3c, !PT ;  /* 0x0000000502047212 */ /* 0x000fc800078e3cff */
[----:B------:R-:W-:-:S13]  /*15520*/  ISETP.GT.U32.AND P0, PT, R8, R9, PT ;  /* 0x000000090800720c */ /* 0x000fda0003f04070 */
[----:B------:R-:W-:Y:S01]  /*15530*/  @!P0 IMAD.IADD R9, R9, 0x1, -R8 ;  /* 0x0000000109098824 */ /* 0x000fe200078e0a08 */
[----:B------:R-:W-:-:S04]  /*15540*/  @!P0 IADD3 R3, R3, 0x1, RZ ;  /* 0x0000000103038810 */ /* 0x000fc80007ffe0ff */
        /* <DEDUP_REMOVED lines=22> */
[----:B------:R-:W-:Y:S01]  /*156b0*/  IMAD.HI.U32 R2, R3, R5, R2 ;  /* 0x0000000503027227 */ /* 0x000fe200078e0002 */
[----:B------:R-:W-:Y:S02]  /*156c0*/  IABS R5, R9 ;  /* 0x0000000900057213 */ /* 0x000fe40000000000 */
[----:B------:R-:W-:-:S03]  /*156d0*/  LOP3.LUT R3, R9, R6, RZ, 0x3c, !PT ;  /* 0x0000000609037212 */ /* 0x000fc600078e3cff */
[----:B------:R-:W-:-:S04]  /*156e0*/  IMAD.HI.U32 R2, R2, R5, RZ ;  /* 0x0000000502027227 */ /* 0x000fc800078e00ff */
[----:B------:R-:W-:-:S05]  /*156f0*/  IMAD R8, R2, R8, R5 ;  /* 0x0000000802087224 */ /* 0x000fca00078e0205 */
[----:B------:R-:W-:-:S13]  /*15700*/  ISETP.GT.U32.AND P0, PT, R7, R8, PT ;  /* 0x000000080700720c */ /* 0x000fda0003f04070 */
[----:B------:R-:W-:Y:S01]  /*15710*/  @!P0 IADD3 R8, R8, -R7, RZ ;  /* 0x8000000708088210 */ /* 0x000fe20007ffe0ff */
        /* <DEDUP_REMOVED lines=13> */
.L_x_10027:
[----:B------:R-:W-:Y:S01]  /*157f0*/  UMOV UR4, URZ ;  /* 0x0000003f00047c82 */ /* 0x000fe20008000000 */
[----:B------:R-:W-:Y:S01]  /*15800*/  UMOV UR5, URZ ;  /* 0x0000003f00057c82 */ /* 0x000fe20008000000 */
[----:B------:R-:W-:Y:S01]  /*15810*/  ULDC UR6, c[0x0][0xc14] ;  /* 0x0003050000067ab9 */ /* 0x000fe20000000800 */
[----:B--2---:R-:W-:Y:S01]  /*15820*/  IMAD.MOV.U32 R16, RZ, RZ, R4 ;  /* 0x000000ffff107224 */ /* 0x004fe200078e0004 */
[----:B------:R-:W-:Y:S01]  /*15830*/  MOV R19, UR6 ;  /* 0x0000000600137c02 */ /* 0x000fe20008000f00 */
[----:B------:R-:W-:Y:S02]  /*15840*/  IMAD.U32 R17, RZ, RZ, UR4 ;  /* 0x00000004ff117e24 */ /* 0x000fe4000f8e00ff */
[----:B------:R-:W-:-:S07]  /*15850*/  IMAD.U32 R18, RZ, RZ, UR5 ;  /* 0x00000005ff127e24 */ /* 0x000fce000f8e00ff */
.L_x_10035:
        /* <DEDUP_REMOVED lines=10> */
.L_x_9969:
        /* <DEDUP_REMOVED lines=12> */
.L_x_10091:
[----:B------:R-:W-:Y:S05]  /*159c0*/  BSYNC B0 ;  /* 0x0000000000007941 */ /* 0x000fea0003800000 */
.L_x_10037:
[----:B------:R-:W-:-:S03]  /*159d0*/  UMOV UR4, 0xffffffff ;  /* 0xffffffff00047882 */ /* 0x000fc60000000000 */
[----:B------:R-:W-:Y:S05]  /*159e0*/  BRA.DIV UR4, `(.L_x_10039) ;  /* 0x0000001204cc7947 */ /* 0x000fea000b800000 */
[----:B0-----:R-:W0:Y:S02]  /*159f0*/  S2R R0, SR_TID.X ;  /* 0x0000000000007919 */ /* 0x001e240000002100 */
[----:B0-----:R-:W-:-:S04]  /*15a00*/  SHF.R.U32.HI R0, RZ, 0x5, R0 ;  /* 0x00000005ff007819 */ /* 0x001fc80000011600 */
[----:B------:R-:W-:-:S05]  /*15a10*/  LOP3.LUT R0, R0, 0x3, RZ, 0xc0, !PT ;  /* 0x0000000300007812 */ /* 0x000fca00078ec0ff */
[----:B------:R0:W2:Y:S02]  /*15a20*/  SHFL.IDX PT, R14, R0, RZ, 0x1f ;  /* 0x00001fff000e7589 */ /* 0x0000a400000e0000 */
.L_x_10094:
[----:B--2---:R-:W-:Y:S01]  /*15a30*/  ISETP.NE.AND P0, PT, R14, RZ, PT ;  /* 0x000000ff0e00720c */ /* 0x004fe20003f05270 */
[----:B------:R-:W-:-:S12]  /*15a40*/  BSSY B0, `(.L_x_10040) ;  /* 0x0000026000007945 */ /* 0x000fd80003800000 */
[----:B------:R-:W-:Y:S05]  /*15a50*/  @P0 BRA `(.L_x_10041) ;  /* 0x0000000000900947 */ /* 0x000fea0003800000 */
[----:B------:R-:W-:-:S03]  /*15a60*/  UMOV UR4, 0xffffffff ;  /* 0xffffffff00047882 */ /* 0x000fc60000000000 */
[----:B------:R-:W-:Y:S05]  /*15a70*/  BRA.DIV UR4, `(.L_x_10042) ;  /* 0x0000001204dc7947 */ /* 0x000fea000b800000 */
[----:B------:R-:W-:-:S13]  /*15a80*/  ELECT P6, URZ, PT ;  /* 0x00000000003f782f */ /* 0x000fda00038c0000 */
.L_x_10097:
        /* <DEDUP_REMOVED lines=8> */
.L_x_10043:
        /* <DEDUP_REMOVED lines=12> */
.L_x_10098:
[----:B------:R-:W2:Y:S02]  /*15bd0*/  SYNCS.PHASECHK.TRANS64.TRYWAIT P0, [R3+URZ], R0 ;  /* 0x00000000030075a7 */ /* 0x000ea4000800017f */
[----:B--2---:R-:W-:Y:S05]  /*15be0*/  @!P0 BRA `(.L_x_10045) ;  /* 0x0000001000b48947 */ /* 0x004fea0003800000 */
.L_x_10099:
[----:B------:R-:W-:Y:S05]  /*15bf0*/  @!P2 BRA `(.L_x_10046) ;  /* 0x000000000004a947 */ /* 0x000fea0003800000 */
[----:B------:R-:W-:Y:S01]  /*15c00*/  BPT.TRAP 0x1 ;  /* 0x000000040000795c */ /* 0x000fe20000300000 */
.L_x_10046:
[----:B--2---:R-:W-:-:S04]  /*15c10*/  VIADD R3, R9, 0x31c60 ;  /* 0x00031c6009037836 */ /* 0x004fc80000000000 */
[----:B------:R-:W-:-:S04]  /*15c20*/  IMAD R5, R22, 0x8, R3 ;  /* 0x0000000816057824 */ /* 0x000fc800078e0203 */
[----:B------:R-:W2:Y:S02]  /*15c30*/  SYNCS.PHASECHK.TRANS64.TRYWAIT P0, [R5+URZ], R2 ;  /* 0x00000002050075a7 */ /* 0x000ea4000800017f */
[----:B--2---:R-:W-:Y:S05]  /*15c40*/  @!P0 BRA `(.L_x_10047) ;  /* 0x0000001000b08947 */ /* 0x004fea0003800000 */
.L_x_10100:
[----:B------:R-:W-:-:S07]  /*15c50*/  LEA R3, R4, R3, 0x3 ;  /* 0x0000000304037211 */ /* 0x000fce00078e18ff */
.L_x_10048:
[----:B---3--:R3:W4:Y:S02]  /*15c60*/  SYNCS.PHASECHK.TRANS64.TRYWAIT P0, [R3+URZ], R0 ;  /* 0x00000000030075a7 */ /* 0x008724000800017f */
[----:B----4-:R-:W-:Y:S05]  /*15c70*/  @!P0 NANOSLEEP.SYNCS 0x989680 ;  /* 0x009896800000895d */ /* 0x010fea0003900000 */
[----:B------:R-:W4:Y:S02]  /*15c80*/  @!P0 SYNCS.PHASECHK.TRANS64 P0, [R3+URZ], R0 ;  /* 0x00000000030085a7 */ /* 0x000f24000800007f */
[----:B----4-:R-:W-:Y:S05]  /*15c90*/  @!P0 BRA `(.L_x_10048) ;  /* 0xfffffffc00f08947 */ /* 0x010fea000383ffff */
.L_x_10041:
[----:B------:R-:W-:Y:S05]  /*15ca0*/  BSYNC B0 ;  /* 0x0000000000007941 */ /* 0x000fea0003800000 */
.L_x_10040:
[----:B------:R-:W-:Y:S05]  /*15cb0*/  EXIT ;  /* 0x000000000000794d */ /* 0x000fea0003800000 */
.L_x_9921:
[----:B0-----:R-:W-:-:S04]  /*15cc0*/  IMAD.U32 R3, RZ, RZ, UR37 ;  /* 0x00000025ff037e24 */ /* 0x001fc8000f8e00ff */
[----:B------:R0:W1:Y:S03]  /*15cd0*/  SYNCS.PHASECHK.TRANS64.TRYWAIT P1, [R3+URZ+0x31c00], R0 ;  /* 0x031c0000030075a7 */ /* 0x000066000802017f */
[----:B-1----:R-:W-:Y:S05]  /*15ce0*/  @!P1 NANOSLEEP.SYNCS 0x989680 ;  /* 0x009896800000995d */ /* 0x002fea0003900000 */
[----:B------:R-:W1:Y:S02]  /*15cf0*/  @!P1 SYNCS.PHASECHK.TRANS64 P1, [R3+URZ+0x31c00], R0 ;  /* 0x031c0000030095a7 */ /* 0x000e64000802007f */
[----:B-1----:R-:W-:Y:S05]  /*15d00*/  @!P1 BRA `(.L_x_9921) ;  /* 0xfffffffc00ec9947 */ /* 0x002fea000383ffff */
[----:B------:R-:W-:Y:S05]  /*15d10*/  BRA `(.L_x_10049) ;  /* 0xfffffebc004c7947 */ /* 0x000fea000383ffff */
.L_x_9925:
[----:B-1----:R1:W2:Y:S02]  /*15d20*/  SYNCS.PHASECHK.TRANS64.TRYWAIT P2, [R0+URZ+0x31c30], R3 ;  /* 0x031c3003000075a7 */ /* 0x0022a4000804017f */
[----:B--2---:R-:W-:Y:S05]  /*15d30*/  @!P2 NANOSLEEP.SYNCS 0x989680 ;  /* 0x009896800000a95d */ /* 0x004fea0003900000 */
[----:B------:R-:W2:Y:S02]  /*15d40*/  @!P2 SYNCS.PHASECHK.TRANS64 P2, [R0+URZ+0x31c30], R3 ;  /* 0x031c30030000a5a7 */ /* 0x000ea4000804007f */
[----:B--2---:R-:W-:Y:S05]  /*15d50*/  @!P2 BRA `(.L_x_9925) ;  /* 0xfffffffc00f0a947 */ /* 0x004fea000383ffff */
[----:B------:R-:W-:Y:S05]  /*15d60*/  BRA `(.L_x_9924) ;  /* 0xfffffebc00747947 */ /* 0x000fea000383ffff */
.L_x_9930:
[----:B-1----:R-:W-:-:S04]  /*15d70*/  IMAD.U32 R8, RZ, RZ, UR4 ;  /* 0x00000004ff087e24 */ /* 0x002fc8000f8e00ff */
[----:B------:R1:W2:Y:S03]  /*15d80*/  SYNCS.PHASECHK.TRANS64.TRYWAIT P2, [R8+URZ+0x31c30], R7 ;  /* 0x031c3007080075a7 */ /* 0x0002a6000804017f */
[----:B--2---:R-:W-:Y:S05]  /*15d90*/  @!P2 NANOSLEEP.SYNCS 0x989680 ;  /* 0x009896800000a95d */ /* 0x004fea0003900000 */
[----:B------:R-:W2:Y:S02]  /*15da0*/  @!P2 SYNCS.PHASECHK.TRANS64 P2, [R8+URZ+0x31c30], R7 ;  /* 0x031c30070800a5a7 */ /* 0x000ea4000804007f */
[----:B--2---:R-:W-:Y:S05]  /*15db0*/  @!P2 BRA `(.L_x_9930) ;  /* 0xfffffffc00eca947 */ /* 0x004fea000383ffff */
[----:B------:R-:W-:Y:S05]  /*15dc0*/  BRA `(.L_x_9927) ;  /* 0xffffff0000dc7947 */ /* 0x000fea000383ffff */
.L_x_9934:
[----:B-1----:R-:W-:-:S04]  /*15dd0*/  IMAD.U32 R8, RZ, RZ, UR4 ;  /* 0x00000004ff087e24 */ /* 0x002fc8000f8e00ff */
[----:B------:R1:W2:Y:S03]  /*15de0*/  SYNCS.PHASECHK.TRANS64.TRYWAIT P2, [R8+URZ+0x31c50], R7 ;  /* 0x031c5007080075a7 */ /* 0x0002a6000804017f */
[----:B--2---:R-:W-:Y:S05]  /*15df0*/  @!P2 NANOSLEEP.SYNCS 0x989680 ;  /* 0x009896800000a95d */ /* 0x004fea0003900000 */
[----:B------:R-:W2:Y:S02]  /*15e00*/  @!P2 SYNCS.PHASECHK.TRANS64 P2, [R8+URZ+0x31c50], R7 ;  /* 0x031c50070800a5a7 */ /* 0x000ea4000804007f */
[----:B--2---:R-:W-:Y:S05]  /*15e10*/  @!P2 BRA `(.L_x_9934) ;  /* 0xfffffffc00eca947 */ /* 0x004fea000383ffff */
[----:B------:R-:W-:Y:S05]  /*15e20*/  BRA `(.L_x_9931) ;  /* 0xffffff1800787947 */ /* 0x000fea000383ffff */
.L_x_9940:
[----:B--2---:R-:W-:-:S04]  /*15e30*/  IMAD.U32 R7, RZ, RZ, UR4 ;  /* 0x00000004ff077e24 */ /* 0x004fc8000f8e00ff */
[----:B------:R2:W3:Y:S03]  /*15e40*/  SYNCS.PHASECHK.TRANS64.TRYWAIT P2, [R7+URZ+0x31c30], R6 ;  /* 0x031c3006070075a7 */ /* 0x0004e6000804017f */
[----:B---3--:R-:W-:Y:S05]  /*15e50*/  @!P2 NANOSLEEP.SYNCS 0x989680 ;  /* 0x009896800000a95d */ /* 0x008fea0003900000 */
[----:B------:R-:W3:Y:S02]  /*15e60*/  @!P2 SYNCS.PHASECHK.TRANS64 P2, [R7+URZ+0x31c30], R6 ;  /* 0x031c30060700a5a7 */ /* 0x000ee4000804007f */
[----:B---3--:R-:W-:Y:S05]  /*15e70*/  @!P2 BRA `(.L_x_9940) ;  /* 0xfffffffc00eca947 */ /* 0x008fea000383ffff */
[----:B------:R-:W-:Y:S05]  /*15e80*/  BRA `(.L_x_9937) ;  /* 0xffffff4c00647947 */ /* 0x000fea000383ffff */
.L_x_9944:
[----:B-1----:R-:W-:-:S04]  /*15e90*/  IMAD.U32 R7, RZ, RZ, UR4 ;  /* 0x00000004ff077e24 */ /* 0x002fc8000f8e00ff */
[----:B------:R1:W2:Y:S03]  /*15ea0*/  SYNCS.PHASECHK.TRANS64.TRYWAIT P2, [R7+URZ+0x31c50], R6 ;  /* 0x031c5006070075a7 */ /* 0x0002a6000804017f */
[----:B--2---:R-:W-:Y:S05]  /*15eb0*/  @!P2 NANOSLEEP.SYNCS 0x989680 ;  /* 0x009896800000a95d */ /* 0x004fea0003900000 */
[----:B------:R-:W2:Y:S02]  /*15ec0*/  @!P2 SYNCS.PHASECHK.TRANS64 P2, [R7+URZ+0x31c50], R6 ;  /* 0x031c50060700a5a7 */ /* 0x000ea4000804007f */
[----:B--2---:R-:W-:Y:S05]  /*15ed0*/  @!P2 BRA `(.L_x_9944) ;  /* 0xfffffffc00eca947 */ /* 0x004fea000383ffff */
[----:B------:R-:W-:Y:S05]  /*15ee0*/  BRA `(.L_x_9941) ;  /* 0xffffff6400007947 */ /* 0x000fea000383ffff */
.L_x_9949:
[----:B---3--:R-:W-:-:S04]  /*15ef0*/  IMAD.U32 R5, RZ, RZ, UR6 ;  /* 0x00000006ff057e24 */ /* 0x008fc8000f8e00ff */
[----:B------:R3:W4:Y:S03]  /*15f00*/  SYNCS.PHASECHK.TRANS64.TRYWAIT P0, [R5+URZ+0x31c50], R4 ;  /* 0x031c5004050075a7 */ /* 0x000726000800017f */
[----:B----4-:R-:W-:Y:S05]  /*15f10*/  @!P0 NANOSLEEP.SYNCS 0x989680 ;  /* 0x009896800000895d */ /* 0x010fea0003900000 */
[----:B------:R-:W4:Y:S02]  /*15f20*/  @!P0 SYNCS.PHASECHK.TRANS64 P0, [R5+URZ+0x31c50], R4 ;  /* 0x031c5004050085a7 */ /* 0x000f24000800007f */
[----:B----4-:R-:W-:Y:S05]  /*15f30*/  @!P0 BRA `(.L_x_9949) ;  /* 0xfffffffc00ec8947 */ /* 0x010fea000383ffff */
[----:B------:R-:W-:Y:S05]  /*15f40*/  BRA `(.L_x_9948) ;  /* 0xffffff8c00247947 */ /* 0x000fea000383ffff */
.L_x_9982:
        /* <DEDUP_REMOVED lines=11> */
.L_x_10051:
[----:B------:R-:W-:Y:S05]  /*16000*/  BSYNC B0 ;  /* 0x0000000000007941 */ /* 0x000fea0003800000 */
.L_x_10050:
[----:B------:R-:W-:Y:S05]  /*16010*/  BRA `(.L_x_10052) ;  /* 0xffffffc800cc7947 */ /* 0x000fea000383ffff */
.L_x_9983:
[----:B------:R-:W-:Y:S01]  /*16020*/  BSSY B0, `(.L_x_10053) ;  /* 0x0000006000007945 */ /* 0x000fe20003800000 */
[----:B------:R-:W-:-:S07]  /*16030*/  IMAD.MOV.U32 R15, RZ, RZ, -0x1 ;  /* 0xffffffffff0f7424 */ /* 0x000fce00078e00ff */
[----:B-1----:R-:W-:Y:S05]  /*16040*/  WARPSYNC.COLLECTIVE R15, `(.L_x_10054) ;  /* 0x000000000f0c7348 */ /* 0x002fea0003c00000 */
[----:B------:R-:W-:Y:S02]  /*16050*/  ELECT P6, UR62, PT ;  /* 0x00000000003e782f */ /* 0x000fe400038c0000 */
[----:B------:R-:W-:Y:S01]  /*16060*/  MOV R14, UR62 ;  /* 0x0000003e000e7c02 */ /* 0x000fe20008000f00 */
[----:B-1----:R-:W-:Y:S10]  /*16070*/  ENDCOLLECTIVE ;  /* 0x000000000000791b */ /* 0x002ff40003800000 */
.L_x_10054:
[----:B------:R-:W-:Y:S05]  /*16080*/  BSYNC B0 ;  /* 0x0000000000007941 */ /* 0x000fea0003800000 */
.L_x_10053:
[----:B------:R-:W-:Y:S05]  /*16090*/  BRA `(.L_x_10055) ;  /* 0xffffffc800bc7947 */ /* 0x000fea000383ffff */
.L_x_9986:
[----:B--2---:R2:W3:Y:S02]  /*160a0*/  SYNCS.PHASECHK.TRANS64.TRYWAIT P0, [R5+URZ+0x31c40], R4 ;  /* 0x031c4004050075a7 */ /* 0x0044e4000800017f */
[----:B---3--:R-:W-:Y:S05]  /*160b0*/  @!P0 NANOSLEEP.SYNCS 0x989680 ;  /* 0x009896800000895d */ /* 0x008fea0003900000 */
[----:B------:R-:W3:Y:S02]  /*160c0*/  @!P0 SYNCS.PHASECHK.TRANS64 P0, [R5+URZ+0x31c40], R4 ;  /* 0x031c4004050085a7 */ /* 0x000ee4000800007f */
[----:B---3--:R-:W-:Y:S05]  /*160d0*/  @!P0 BRA `(.L_x_9986) ;  /* 0xfffffffc00f08947 */ /* 0x008fea000383ffff */
[----:B------:R-:W-:Y:S05]  /*160e0*/  BRA `(.L_x_10056) ;  /* 0xffffffcc00147947 */ /* 0x000fea000383ffff */
.L_x_9989:
[----:B--2---:R2:W3:Y:S02]  /*160f0*/  SYNCS.PHASECHK.TRANS64.TRYWAIT P0, [R25+URZ+0x31c20], R4 ;  /* 0x031c2004190075a7 */ /* 0x0044e4000800017f */
[----:B---3--:R-:W-:Y:S05]  /*16100*/  @!P0 NANOSLEEP.SYNCS 0x989680 ;  /* 0x009896800000895d */ /* 0x008fea0003900000 */
[----:B------:R-:W3:Y:S02]  /*16110*/  @!P0 SYNCS.PHASECHK.TRANS64 P0, [R25+URZ+0x31c20], R4 ;  /* 0x031c2004190085a7 */ /* 0x000ee4000800007f */
[----:B---3--:R-:W-:Y:S05]  /*16120*/  @!P0 BRA `(.L_x_9989) ;  /* 0xfffffffc00f08947 */ /* 0x008fea000383ffff */
[----:B------:R-:W-:Y:S05]  /*16130*/  BRA `(.L_x_10057) ;  /* 0xffffffd000487947 */ /* 0x000fea000383ffff */
.L_x_9997:
[----:B0-----:R0:W2:Y:S02]  /*16140*/  SYNCS.PHASECHK.TRANS64.TRYWAIT P0, [R3+URZ+0x31c40], R2 ;  /* 0x031c4002030075a7 */ /* 0x0010a4000800017f */
[----:B--2---:R-:W-:Y:S05]  /*16150*/  @!P0 NANOSLEEP.SYNCS 0x989680 ;  /* 0x009896800000895d */ /* 0x004fea0003900000 */
[----:B------:R-:W2:Y:S02]  /*16160*/  @!P0 SYNCS.PHASECHK.TRANS64 P0, [R3+URZ+0x31c40], R2 ;  /* 0x031c4002030085a7 */ /* 0x000ea4000800007f */
[----:B--2---:R-:W-:Y:S05]  /*16170*/  @!P0 BRA `(.L_x_9997) ;  /* 0xfffffffc00f08947 */ /* 0x004fea000383ffff */
[----:B------:R-:W-:Y:S05]  /*16180*/  BRA `(.L_x_10058) ;  /* 0xffffffd000e87947 */ /* 0x000fea000383ffff */
.L_x_9999:
[----:B0-----:R0:W2:Y:S02]  /*16190*/  SYNCS.PHASECHK.TRANS64.TRYWAIT P0, [R2+URZ+0x60], R5 ;  /* 0x00006005020075a7 */ /* 0x0010a4000800017f */
[----:B--2---:R-:W-:Y:S05]  /*161a0*/  @!P0 NANOSLEEP.SYNCS 0x989680 ;  /* 0x009896800000895d */ /* 0x004fea0003900000 */
[----:B------:R-:W2:Y:S02]  /*161b0*/  @!P0 SYNCS.PHASECHK.TRANS64 P0, [R2+URZ+0x60], R5 ;  /* 0x00006005020085a7 */ /* 0x000ea4000800007f */
[----:B--2---:R-:W-:Y:S05]  /*161c0*/  @!P0 BRA `(.L_x_9999) ;  /* 0xfffffffc00f08947 */ /* 0x004fea000383ffff */
[----:B------:R-:W-:Y:S05]  /*161d0*/  BRA `(.L_x_10059) ;  /* 0xffffffd400747947 */ /* 0x000fea000383ffff */
.L_x_10004:
[----:B--2---:R2:W3:Y:S02]  /*161e0*/  SYNCS.PHASECHK.TRANS64.TRYWAIT P0, [R3+URZ+0x31c40], R2 ;  /* 0x031c4002030075a7 */ /* 0x0044e4000800017f */
[----:B---3--:R-:W-:Y:S05]  /*161f0*/  @!P0 NANOSLEEP.SYNCS 0x989680 ;  /* 0x009896800000895d */ /* 0x008fea0003900000 */
[----:B------:R-:W3:Y:S02]  /*16200*/  @!P0 SYNCS.PHASECHK.TRANS64 P0, [R3+URZ+0x31c40], R2 ;  /* 0x031c4002030085a7 */ /* 0x000ee4000800007f */
[----:B---3--:R-:W-:Y:S05]  /*16210*/  @!P0 BRA `(.L_x_10004) ;  /* 0xfffffffc00f08947 */ /* 0x008fea000383ffff */
[----:B------:R-:W-:Y:S05]  /*16220*/  BRA `(.L_x_10060) ;  /* 0xffffffd800a47947 */ /* 0x000fea000383ffff */
.L_x_10006:
[----:B0-----:R0:W2:Y:S02]  /*16230*/  SYNCS.PHASECHK.TRANS64.TRYWAIT P1, [R3+URZ+0x60], R24 ;  /* 0x00006018030075a7 */ /* 0x0010a4000802017f */
[----:B--2---:R-:W-:Y:S05]  /*16240*/  @!P1 NANOSLEEP.SYNCS 0x989680 ;  /* 0x009896800000995d */ /* 0x004fea0003900000 */
[----:B------:R-:W2:Y:S02]  /*16250*/  @!P1 SYNCS.PHASECHK.TRANS64 P1, [R3+URZ+0x60], R24 ;  /* 0x00006018030095a7 */ /* 0x000ea4000802007f */
[----:B--2---:R-:W-:Y:S05]  /*16260*/  @!P1 BRA `(.L_x_10006) ;  /* 0xfffffffc00f09947 */ /* 0x004fea000383ffff */
[----:B------:R-:W-:Y:S05]  /*16270*/  BRA `(.L_x_10061) ;  /* 0xffffffdc00307947 */ /* 0x000fea000383ffff */
.L_x_10011:
[----:B--2---:R2:W3:Y:S02]  /*16280*/  SYNCS.PHASECHK.TRANS64.TRYWAIT P0, [R2+URZ+0x31c40], R3 ;  /* 0x031c4003020075a7 */ /* 0x0044e4000800017f */
[----:B---3--:R-:W-:Y:S05]  /*16290*/  @!P0 NANOSLEEP.SYNCS 0x989680 ;  /* 0x009896800000895d */ /* 0x008fea0003900000 */
[----:B------:R-:W3:Y:S02]  /*162a0*/  @!P0 SYNCS.PHASECHK.TRANS64 P0, [R2+URZ+0x31c40], R3 ;  /* 0x031c4003020085a7 */ /* 0x000ee4000800007f */
[----:B---3--:R-:W-:Y:S05]  /*162b0*/  @!P0 BRA `(.L_x_10011) ;  /* 0xfffffffc00f08947 */ /* 0x008fea000383ffff */
[----:B------:R-:W-:Y:S05]  /*162c0*/  BRA `(.L_x_10062) ;  /* 0xffffffe0003c7947 */ /* 0x000fea000383ffff */
.L_x_10013:
[----:B0-----:R0:W2:Y:S02]  /*162d0*/  SYNCS.PHASECHK.TRANS64.TRYWAIT P1, [R2+URZ+0x60], R3 ;  /* 0x00006003020075a7 */ /* 0x0010a4000802017f */
[----:B--2---:R-:W-:Y:S05]  /*162e0*/  @!P1 NANOSLEEP.SYNCS 0x989680 ;  /* 0x009896800000995d */ /* 0x004fea0003900000 */
[----:B------:R-:W2:Y:S02]  /*162f0*/  @!P1 SYNCS.PHASECHK.TRANS64 P1, [R2+URZ+0x60], R3 ;  /* 0x00006003020095a7 */ /* 0x000ea4000802007f */
[----:B--2---:R-:W-:Y:S05]  /*16300*/  @!P1 BRA `(.L_x_10013) ;  /* 0xfffffffc00f09947 */ /* 0x004fea000383ffff */
[----:B------:R-:W-:Y:S05]  /*16310*/  BRA `(.L_x_10063) ;  /* 0xffffffe000d07947 */ /* 0x000fea000383ffff */
.L_x_10020:
[----:B---3--:R3:W4:Y:S02]  /*16320*/  SYNCS.PHASECHK.TRANS64.TRYWAIT P0, [R3+URZ+0x31c60], R2 ;  /* 0x031c6002030075a7 */ /* 0x008724000800017f */
[----:B----4-:R-:W-:Y:S05]  /*16330*/  @!P0 NANOSLEEP.SYNCS 0x989680 ;  /* 0x009896800000895d */ /* 0x010fea0003900000 */
[----:B------:R-:W4:Y:S02]  /*16340*/  @!P0 SYNCS.PHASECHK.TRANS64 P0, [R3+URZ+0x31c60], R2 ;  /* 0x031c6002030085a7 */ /* 0x000f24000800007f */
[----:B----4-:R-:W-:Y:S05]  /*16350*/  @!P0 BRA `(.L_x_10020) ;  /* 0xfffffffc00f08947 */ /* 0x010fea000383ffff */
[----:B------:R-:W-:Y:S05]  /*16360*/  BRA `(.L_x_10064) ;  /* 0xffffffe400bc7947 */ /* 0x000fea000383ffff */
.L_x_10022:
        /* <DEDUP_REMOVED lines=8> */
.L_x_10066:
[----:B------:R-:W-:Y:S05]  /*163f0*/  BSYNC B0 ;  /* 0x0000000000007941 */ /* 0x000fea0003800000 */
.L_x_10065:
        /* <DEDUP_REMOVED lines=8> */
.L_x_10067:
[----:B------:R-:W-:Y:S01]  /*16480*/  IMAD.MOV.U32 R5, RZ, RZ, R14 ;  /* 0x000000ffff057224 */ /* 0x000fe200078e000e */
[----:B------:R-:W-:Y:S06]  /*16490*/  BRA `(.L_x_10068) ;  /* 0xffffffe800307947 */ /* 0x000fec000383ffff */
.L_x_10025:
        /* <DEDUP_REMOVED lines=8> */
.L_x_10070:
[----:B------:R-:W-:Y:S05]  /*16520*/  BSYNC B0 ;  /* 0x0000000000007941 */ /* 0x000fea0003800000 */
.L_x_10069:
        /* <DEDUP_REMOVED lines=10> */
.L_x_10071:
        /* <DEDUP_REMOVED lines=8> */
.L_x_10072:
        /* <DEDUP_REMOVED lines=8> */
.L_x_10073:
        /* <DEDUP_REMOVED lines=8> */
.L_x_10074:
        /* <DEDUP_REMOVED lines=8> */
.L_x_10075:
[----:B------:R-:W-:Y:S05]  /*167d0*/  BRA `(.L_x_10076) ;  /* 0xffffffe400f07947 */ /* 0x000fea000383ffff */
.L_x_10030:
        /* <DEDUP_REMOVED lines=8> */
.L_x_10078:
[----:B------:R-:W-:Y:S05]  /*16860*/  BSYNC B0 ;  /* 0x0000000000007941 */ /* 0x000fea0003800000 */
.L_x_10077:
        /* <DEDUP_REMOVED lines=10> */
.L_x_10079:
        /* <DEDUP_REMOVED lines=8> */
.L_x_10080:
        /* <DEDUP_REMOVED lines=8> */
.L_x_10081:
        /* <DEDUP_REMOVED lines=8> */
.L_x_10082:
        /* <DEDUP_REMOVED lines=8> */
.L_x_10083:
[----:B------:R-:W-:Y:S05]  /*16b10*/  BRA `(.L_x_10084) ;  /* 0xffffffe400d07947 */ /* 0x000fea000383ffff */
.L_x_10032:
[----:B------:R-:W-:Y:S01]  /*16b20*/  BSSY B0, `(.L_x_10085) ;  /* 0x0000006000007945 */ /* 0x000fe20003800000 */
[----:B------:R-:W-:Y:S01]  /*16b30*/  PLOP3.LUT P6, PT, P6, PT, PT, 0x8, 0x0 ;  /* 0x000000000000781c */ /* 0x000fe200037ce170 */
[----:B------:R-:W-:-:S12]  /*16b40*/  IMAD.MOV.U32 R15, RZ, RZ, -0x1 ;  /* 0xffffffffff0f7424 */ /* 0x000fd800078e00ff */
[----:B01----:R-:W-:Y:S05]  /*16b50*/  WARPSYNC.COLLECTIVE R15, `(.L_x_10086) ;  /* 0x000000000f087348 */ /* 0x003fea0003c00000 */
[----:B------:R-:W-:Y:S01]  /*16b60*/  VOTE.ANY R14, PT, P6 ;  /* 0x00000000000e7806 */ /* 0x000fe200030e0100 */
[----:B01----:R-:W-:Y:S06]  /*16b70*/  ENDCOLLECTIVE ;  /* 0x000000000000791b */ /* 0x003fec0003800000 */
.L_x_10086:
[----:B------:R-:W-:Y:S05]  /*16b80*/  BSYNC B0 ;  /* 0x0000000000007941 */ /* 0x000fea0003800000 */
.L_x_10085:
        /* <DEDUP_REMOVED lines=9> */
.L_x_10087:
[----:B------:R-:W-:Y:S01]  /*16c20*/  MOV R17, R14 ;  /* 0x0000000e00117202 */ /* 0x000fe20000000f00 */
[----:B------:R-:W-:Y:S06]  /*16c30*/  BRA `(.L_x_10088) ;  /* 0xffffffe400c07947 */ /* 0x000fec000383ffff */
.L_x_10034:
[----:B------:R-:W-:Y:S01]  /*16c40*/  BSSY B0, `(.L_x_10089) ;  /* 0x0000007000007945 */ /* 0x000fe20003800000 */
[----:B------:R-:W-:Y:S02]  /*16c50*/  IMAD.MOV.U32 R13, RZ, RZ, R8 ;  /* 0x000000ffff0d7224 */ /* 0x000fe400078e0008 */
[----:B------:R-:W-:Y:S02]  /*16c60*/  IMAD.MOV.U32 R11, RZ, RZ, 0x1f ;  /* 0x0000001fff0b7424 */ /* 0x000fe400078e00ff */
[----:B------:R-:W-:-:S07]  /*16c70*/  IMAD.MOV.U32 R15, RZ, RZ, -0x1 ;  /* 0xffffffffff0f7424 */ /* 0x000fce00078e00ff */
[----:B0123--:R-:W-:Y:S05]  /*16c80*/  WARPSYNC.COLLECTIVE R15, `(.L_x_10090) ;  /* 0x000000000f087348 */ /* 0x00ffea0003c00000 */
[----:B------:R4:W0:Y:S02]  /*16c90*/  SHFL.IDX P6, R14, R13, R12, R11 ;  /* 0x0000000c0d0e7389 */ /* 0x00082400000c000b */
[----:B01234-:R-:W-:Y:S01]  /*16ca0*/  ENDCOLLECTIVE ;  /* 0x000000000000791b */ /* 0x01ffe20003800000 */
.L_x_10090:
[----:B------:R-:W-:Y:S05]  /*16cb0*/  BSYNC B0 ;  /* 0x0000000000007941 */ /* 0x000fea0003800000 */
.L_x_10089:
[----:B------:R-:W-:Y:S05]  /*16cc0*/  BRA `(.L_x_10033) ;  /* 0xffffffe400b87947 */ /* 0x000fea000383ffff */
.L_x_10038:
[----:B0-----:R0:W2:Y:S02]  /*16cd0*/  SYNCS.PHASECHK.TRANS64.TRYWAIT P0, [R9+URZ+0x31c20], R0 ;  /* 0x031c2000090075a7 */ /* 0x0010a4000800017f */
[----:B--2---:R-:W-:Y:S05]  /*16ce0*/  @!P0 NANOSLEEP.SYNCS 0x989680 ;  /* 0x009896800000895d */ /* 0x004fea0003900000 */
[----:B------:R-:W2:Y:S02]  /*16cf0*/  @!P0 SYNCS.PHASECHK.TRANS64 P0, [R9+URZ+0x31c20], R0 ;  /* 0x031c2000090085a7 */ /* 0x000ea4000800007f */
[----:B--2---:R-:W-:Y:S05]  /*16d00*/  @!P0 BRA `(.L_x_10038) ;  /* 0xfffffffc00f08947 */ /* 0x004fea000383ffff */
[----:B------:R-:W-:Y:S05]  /*16d10*/  BRA `(.L_x_10091) ;  /* 0xffffffec00287947 */ /* 0x000fea000383ffff */
.L_x_10039:
        /* <DEDUP_REMOVED lines=11> */
.L_x_10093:
[----:B------:R-:W-:Y:S05]  /*16dd0*/  BSYNC B0 ;  /* 0x0000000000007941 */ /* 0x000fea0003800000 */
.L_x_10092:
[----:B------:R-:W-:Y:S05]  /*16de0*/  BRA `(.L_x_10094) ;  /* 0xffffffec00107947 */ /* 0x000fea000383ffff */
.L_x_10042:
[----:B------:R-:W-:Y:S01]  /*16df0*/  BSSY B1, `(.L_x_10095) ;  /* 0x0000006000017945 */ /* 0x000fe20003800000 */
[----:B------:R-:W-:-:S07]  /*16e00*/  IMAD.MOV.U32 R15, RZ, RZ, -0x1 ;  /* 0xffffffffff0f7424 */ /* 0x000fce00078e00ff */
[----:B01----:R-:W-:Y:S05]  /*16e10*/  WARPSYNC.COLLECTIVE R15, `(.L_x_10096) ;  /* 0x000000000f0c7348 */ /* 0x003fea0003c00000 */
[----:B------:R-:W-:Y:S02]  /*16e20*/  ELECT P6, UR62, PT ;  /* 0x00000000003e782f */ /* 0x000fe400038c0000 */
[----:B------:R-:W-:Y:S01]  /*16e30*/  MOV R14, UR62 ;  /* 0x0000003e000e7c02 */ /* 0x000fe20008000f00 */
[----:B01----:R-:W-:Y:S10]  /*16e40*/  ENDCOLLECTIVE ;  /* 0x000000000000791b */ /* 0x003ff40003800000 */
.L_x_10096:
[----:B------:R-:W-:Y:S05]  /*16e50*/  BSYNC B1 ;  /* 0x0000000000017941 */ /* 0x000fea0003800000 */
.L_x_10095:
[----:B------:R-:W-:Y:S05]  /*16e60*/  BRA `(.L_x_10097) ;  /* 0xffffffec00087947 */ /* 0x000fea000383ffff */
.L_x_10044:
[----:B0-----:R0:W2:Y:S02]  /*16e70*/  SYNCS.PHASECHK.TRANS64.TRYWAIT P0, [R7+URZ], R2 ;  /* 0x00000002070075a7 */ /* 0x0010a4000800017f */
[----:B--2---:R-:W-:Y:S05]  /*16e80*/  @!P0 NANOSLEEP.SYNCS 0x989680 ;  /* 0x009896800000895d */ /* 0x004fea0003900000 */
[----:B------:R-:W2:Y:S02]  /*16e90*/  @!P0 SYNCS.PHASECHK.TRANS64 P0, [R7+URZ], R2 ;  /* 0x00000002070085a7 */ /* 0x000ea4000800007f */
[----:B--2---:R-:W-:Y:S05]  /*16ea0*/  @!P0 BRA `(.L_x_10044) ;  /* 0xfffffffc00f08947 */ /* 0x004fea000383ffff */
[----:B------:R-:W-:Y:S05]  /*16eb0*/  BRA `(.L_x_10098) ;  /* 0xffffffec00447947 */ /* 0x000fea000383ffff */
.L_x_10045:
[----:B--2---:R2:W3:Y:S02]  /*16ec0*/  SYNCS.PHASECHK.TRANS64.TRYWAIT P0, [R3+URZ], R0 ;  /* 0x00000000030075a7 */ /* 0x0044e4000800017f */
[----:B---3--:R-:W-:Y:S05]  /*16ed0*/  @!P0 NANOSLEEP.SYNCS 0x989680 ;  /* 0x009896800000895d */ /* 0x008fea0003900000 */
[----:B------:R-:W3:Y:S02]  /*16ee0*/  @!P0 SYNCS.PHASECHK.TRANS64 P0, [R3+URZ], R0 ;  /* 0x00000000030085a7 */ /* 0x000ee4000800007f */
[----:B---3--:R-:W-:Y:S05]  /*16ef0*/  @!P0 BRA `(.L_x_10045) ;  /* 0xfffffffc00f08947 */ /* 0x008fea000383ffff */
[----:B------:R-:W-:Y:S05]  /*16f00*/  BRA `(.L_x_10099) ;  /* 0xffffffec00387947 */ /* 0x000fea000383ffff */
.L_x_10047:
[----:B--2---:R2:W3:Y:S02]  /*16f10*/  SYNCS.PHASECHK.TRANS64.TRYWAIT P0, [R5+URZ], R2 ;  /* 0x00000002050075a7 */ /* 0x0044e4000800017f */
[----:B---3--:R-:W-:Y:S05]  /*16f20*/  @!P0 NANOSLEEP.SYNCS 0x989680 ;  /* 0x009896800000895d */ /* 0x008fea0003900000 */
[----:B------:R-:W3:Y:S02]  /*16f30*/  @!P0 SYNCS.PHASECHK.TRANS64 P0, [R5+URZ], R2 ;  /* 0x00000002050085a7 */ /* 0x000ee4000800007f */
[----:B---3--:R-:W-:Y:S05]  /*16f40*/  @!P0 BRA `(.L_x_10047) ;  /* 0xfffffffc00f08947 */ /* 0x008fea000383ffff */
[----:B------:R-:W-:Y:S05]  /*16f50*/  BRA `(.L_x_10100) ;  /* 0xffffffec003c7947 */ /* 0x000fea000383ffff */
.L_x_10101:
        /* <DEDUP_REMOVED lines=10> */
.L_x_12780:


//--------------------- .text._ZN7cutlass13device_kernelIN5flash11enable_sm90INS1_16FlashAttnFwdSm90INS1_25CollectiveMainloopFwdSm90ILi2EN4cute5tupleIJNS5_1CILi1EEES8_S8_EEENS6_IJNS7_ILi192EEENS7_ILi144EEENS7_ILi96EEEEEELi96ENS_10bfloat16_tEfNS_4arch4Sm90ELb1ELb0ELb1ELb1ELb0ELb1ELb0ELb0ELb1ELb0ELb0ELb0EEENS1_21CollectiveEpilogueFwdINS6_IJSA_SC_SB_EEES9_SE_SG_Li384ELb1ELb0ELb0ELb0EEENS1_36VarlenDynamicPersistentTileSchedulerILi192ELi144ELi384ELi32ELb0ELb0ELb1ELb1ELb1ELb1EEEEEEEEEvNT_6ParamsE --------------------------
	.section	.text._ZN7cutlass13device_kernelIN5flash11enable_sm90INS1_16FlashAttnFwdSm90INS1_25CollectiveMainloopFwdSm90ILi2EN4cute5tupleIJNS5_1CILi1EEES8_S8_EEENS6_IJNS7_ILi192EEENS7_ILi144EEENS7_ILi96EEEEEELi96ENS_10bfloat16_tEfNS_4arch4Sm90ELb1ELb0ELb1ELb1ELb0ELb1ELb0ELb0ELb1ELb0ELb0ELb0EEENS1_21CollectiveEpilogueFwdINS6_IJSA_SC_SB_EEES9_SE_SG_Li384ELb1ELb0ELb0ELb0EEENS1_36VarlenDynamicPersistentTileSchedulerILi192ELi144ELi384ELi32ELb0ELb0ELb1ELb1ELb1ELb1EEEEEEEEEvNT_6ParamsE,"ax",@progbits
	.align	128
.text._ZN7cutlass13device_kernelIN5flash11enable_sm90INS1_16FlashAttnFwdSm90INS1_25CollectiveMainloopFwdSm90ILi2EN4cute5tupleIJNS5_1CILi1EEES8_S8_EEENS6_IJNS7_ILi192EEENS7_ILi144EEENS7_ILi96EEEEEELi96ENS_10bfloat16_tEfNS_4arch4Sm90ELb1ELb0ELb1ELb1ELb0ELb1ELb0ELb0ELb1ELb0ELb0ELb0EEENS1_21CollectiveEpilogueFwdINS6_IJSA_SC_SB_EEES9_SE_SG_Li384ELb1ELb0ELb0ELb0EEENS1_36VarlenDynamicPersistentTileSchedulerILi192ELi144ELi384ELi32ELb0ELb0ELb1ELb1ELb1ELb1EEEEEEEEEvNT_6ParamsE:
        .type           _ZN7cutlass13device_kernelIN5flash11enable_sm90INS1_16FlashAttnFwdSm90INS1_25CollectiveMainloopFwdSm90ILi2EN4cute5tupleIJNS5_1CILi1EEES8_S8_EEENS6_IJNS7_ILi192EEENS7_ILi144EEENS7_ILi96EEEEEELi96ENS_10bfloat16_tEfNS_4arch4Sm90ELb1ELb0ELb1ELb1ELb0ELb1ELb0ELb0ELb1ELb0ELb0ELb0EEENS1_21CollectiveEpilogueFwdINS6_IJSA_SC_SB_EEES9_SE_SG_Li384ELb1ELb0ELb0ELb0EEENS1_36VarlenDynamicPersistentTileSchedulerILi192ELi144ELi384ELi32ELb0ELb0ELb1ELb1ELb1ELb1EEEEEEEEEvNT_6ParamsE,@function
        .size           _ZN7cutlass13device_kernelIN5flash11enable_sm90INS1_16FlashAttnFwdSm90INS1_25CollectiveMainloopFwdSm90ILi2EN4cute5tupleIJNS5_1CILi1EEES8_S8_EEENS6_IJNS7_ILi192EEENS7_ILi144EEENS7_ILi96EEEEEELi96ENS_10bfloat16_tEfNS_4arch4Sm90ELb1ELb0ELb1ELb1ELb0ELb1ELb0ELb0ELb1ELb0ELb0ELb0EEENS1_21CollectiveEpilogueFwdINS6_IJSA_SC_SB_EEES9_SE_SG_Li384ELb1ELb0ELb0ELb0EEENS1_36VarlenDynamicPersistentTileSchedulerILi192ELi144ELi384ELi32ELb0ELb0ELb1ELb1ELb1ELb1EEEEEEEEEvNT_6ParamsE,(.L_x_12781 - _ZN7cutlass13device_kernelIN5flash11enable_sm90INS1_16FlashAttnFwdSm90INS1_25CollectiveMainloopFwdSm90ILi2EN4cute5tupleIJNS5_1CILi1EEES8_S8_EEENS6_IJNS7_ILi192EEENS7_ILi144EEENS7_ILi96EEEEEELi96ENS_10bfloat16_tEfNS_4arch4Sm90ELb1ELb0ELb1ELb1ELb0ELb1ELb0ELb0ELb1ELb0ELb0ELb0EEENS1_21CollectiveEpilogueFwdINS6_IJSA_SC_SB_EEES9_SE_SG_Li384ELb1ELb0ELb0ELb0EEENS1_36VarlenDynamicPersistentTileSchedulerILi192ELi144ELi384ELi32ELb0ELb0ELb1ELb1ELb1ELb1EEEEEEEEEvNT_6ParamsE)
        .other          _ZN7cutlass13device_kernelIN5flash11enable_sm90INS1_16FlashAttnFwdSm90INS1_25CollectiveMainloopFwdSm90ILi2EN4cute5tupleIJNS5_1CILi1EEES8_S8_EEENS6_IJNS7_ILi192EEENS7_ILi144EEENS7_ILi96EEEEEELi96ENS_10bfloat16_tEfNS_4arch4Sm90ELb1ELb0ELb1ELb1ELb0ELb1ELb0ELb0ELb1ELb0ELb0ELb0EEENS1_21CollectiveEpilogueFwdINS6_IJSA_SC_SB_EEES9_SE_SG_Li384ELb1ELb0ELb0ELb0EEENS1_36VarlenDynamicPersistentTileSchedulerILi192ELi144ELi384ELi32ELb0ELb0ELb1ELb1ELb1ELb1EEEEEEEEEvNT_6ParamsE,@"STO_CUDA_ENTRY STV_DEFAULT"
_ZN7cutlass13device_kernelIN5flash11enable_sm90INS1_16FlashAttnFwdSm90INS1_25CollectiveMainloopFwdSm90ILi2EN4cute5tupleIJNS5_1CILi1EEES8_S8_EEENS6_IJNS7_ILi192EEENS7_ILi144EEENS7_ILi96EEEEEELi96ENS_10bfloat16_tEfNS_4arch4Sm90ELb1ELb0ELb1ELb1ELb0ELb1ELb0ELb0ELb1ELb0ELb0ELb0EEENS1_21CollectiveEpilogueFwdINS6_IJSA_SC_SB_EEES9_SE_SG_Li384ELb1ELb0ELb0ELb0EEENS1_36VarlenDynamicPersistentTileSchedulerILi192ELi144ELi384ELi32ELb0ELb0ELb1ELb1ELb1ELb1EEEEEEEEEvNT_6ParamsE:
        /* <DEDUP_REMOVED lines=27> */
.L_x_10103:
[----:B------:R-:W-:Y:S05]  /*01b0*/  BSYNC B0 ;  /* 0x0000000000007941 */ /* 0x000fea0003800000 */
.L_x_10102:
        /* <DEDUP_REMOVED lines=41> */
.L_x_10104:
        /* <DEDUP_REMOVED lines=22> */
.L_x_10105:
        /* <DEDUP_REMOVED lines=18> */
.L_x_10106:
        /* <DEDUP_REMOVED lines=22> */
.L_x_10107:
        /* <DEDUP_REMOVED lines=22> */
.L_x_10108:
[----:B------:R-:W-:Y:S01]  /*0990*/  PLOP3.LUT P0, PT, PT, PT, UP0, 0x80, 0x0 ;  /* 0x000000000000781c */ /* 0x000fe20003f0f008 */
[----:B------:R-:W-:Y:S01]  /*09a0*/  UMOV UR60, 0x1 ;  /* 0x00000001003c7882 */ /* 0x000fe20000000000 */
[----:B------:R-:W-:Y:S01]  /*09b0*/  NOP ;  /* 0x0000000000007918 */ /* 0x000fe20000000000 */
[----:B------:R-:W-:Y:S01]  /*09c0*/  USEL UR60, UR60, 0x2, !UP0 ;  /* 0x000000023c3c7887 */ /* 0x000fe2000c000000 */
[----:B------:R-:W-:Y:S01]  /*09d0*/  BSSY B7, `(.L_x_10109) ;  /* 0x00022ce000077945 */ /* 0x000fe20003800000 */
[----:B012-4-:R-:W-:Y:S08]  /*09e0*/  BAR.SYNC.DEFER_BLOCKING 0x0 ;  /* 0x0000000000007b1d */ /* 0x017ff00000010000 */
[----:B------:R-:W-:Y:S05]  /*09f0*/  @!P0 BRA `(.L_x_10110) ;  /* 0x000001cc00d88947 */ /* 0x000fea0003800000 */
.L_x_10111:
[----:B------:R-:W-:-:S08]  /*0a00*/  NOP ;  /* 0x0000000000007918 */ /* 0x000fd00000000000 */
[----:B------:R-:W0:Y:S02]  /*0a10*/  USETMAXREG.TRY_ALLOC.CTAPOOL UP0, 0xa0 ;  /* 0x000000a0000079c8 */ /* 0x000e240008000600 */
[----:B0-----:R-:W-:-:S13]  /*0a20*/  PLOP3.LUT P0, PT, PT, PT, UP0, 0x80, 0x0 ;  /* 0x000000000000781c */ /* 0x001fda0003f0f008 */
[----:B------:R-:W-:Y:S05]  /*0a30*/  @!P0 BRA `(.L_x_10111) ;  /* 0xfffffffc00f08947 */ /* 0x000fea000383ffff */
[----:B------:R-:W2:Y:S01]  /*0a40*/  LDL.LU R0, [R1+0x44] ;  /* 0x0000440001007983 */ /* 0x000ea20000300800 */
        /* <DEDUP_REMOVED lines=18> */
[----:B------:R-:W0:Y:S01]  /*0b70*/  S2R R0, SR_TID.X ;  /* 0x0000000000007919 */ /* 0x000e220000002100 */
[----:B------:R-:W-:Y:S01]  /*0b80*/  R2UR UR61, R16 ;  /* 0x00000000103d72ca */ /* 0x000fe200000e0000 */
[----:B------:R-:W-:-:S12]  /*0b90*/  ULOP3.LUT UR4, UR60, 0x1, URZ, 0xfc, !UPT ;  /* 0x000000013c047892 */ /* 0x000fd8000f8efc3f */
[----:B------:R-:W-:Y:S01]  /*0ba0*/  UIADD3 UR61, UR61, 0xda00, URZ ;  /* 0x0000da003d3d7890 */ /* 0x000fe2000fffe03f */
[----:B0-----:R-:W-:-:S05]  /*0bb0*/  VIADD R24, R0, 0xffffff80 ;  /* 0xffffff8000187836 */ /* 0x001fca0000000000 */
[----:B------:R-:W-:Y:S02]  /*0bc0*/  SHF.R.S32.HI R0, RZ, 0x1f, R24 ;  /* 0x0000001fff007819 */ /* 0x000fe40000011418 */
[-C--:B------:R-:W-:Y:S02]  /*0bd0*/  LEA.HI R13, R24, R24.reuse, RZ, 0x1 ;  /* 0x00000018180d7211 */ /* 0x080fe400078f08ff */
[----:B------:R-:W-:Y:S02]  /*0be0*/  LEA.HI R2, R0, R24, RZ, 0x7 ;  /* 0x0000001800027211 */ /* 0x000fe400078f38ff */
[----:B------:R-:W-:Y:S02]  /*0bf0*/  SHF.R.S32.HI R144, RZ, 0x1, R13 ;  /* 0x00000001ff907819 */ /* 0x000fe4000001140d */
[----:B------:R-:W-:Y:S02]  /*0c00*/  SHF.R.S32.HI R3, RZ, 0x7, R2 ;  /* 0x00000007ff037819 */ /* 0x000fe40000011402 */
[----:B------:R-:W-:-:S02]  /*0c10*/  LOP3.LUT R2, R2, 0xffffff80, RZ, 0xc0, !PT ;  /* 0xffffff8002027812 */ /* 0x000fc400078ec0ff */
[----:B------:R-:W-:Y:S01]  /*0c20*/  LEA.HI R4, R0, R24, RZ, 0x4 ;  /* 0x0000001800047211 */ /* 0x000fe200078f20ff */
[----:B------:R-:W-:Y:S01]  /*0c30*/  IMAD.HI R7, R3, 0x55555556, RZ ;  /* 0x5555555603077827 */ /* 0x000fe200078e02ff */
[----:B------:R-:W-:Y:S02]  /*0c40*/  LEA.HI R12, R13, R144, RZ, 0x1 ;  /* 0x000000900d0c7211 */ /* 0x000fe400078f08ff */
[----:B------:R-:W-:Y:S01]  /*0c50*/  SHF.R.S32.HI R5, RZ, 0x4, R4 ;  /* 0x00000004ff057819 */ /* 0x000fe20000011404 */
[----:B------:R-:W-:Y:S01]  /*0c60*/  IMAD.IADD R6, R24, 0x1, -R2 ;  /* 0x0000000118067824 */ /* 0x000fe200078e0a02 */
[----:B------:R-:W-:Y:S02]  /*0c70*/  LEA.HI R8, R7, R7, RZ, 0x1 ;  /* 0x0000000707087211 */ /* 0x000fe400078f08ff */
[----:B------:R-:W-:Y:S02]  /*0c80*/  LOP3.LUT R15, R12, 0x7fffffe, RZ, 0xc0, !PT ;  /* 0x07fffffe0c0f7812 */ /* 0x000fe400078ec0ff */
[----:B------:R-:W-:Y:S01]  /*0c90*/  SHF.R.S32.HI R7, RZ, 0x1f, R6 ;  /* 0x0000001fff077819 */ /* 0x000fe20000011406 */
[----:B------:R-:W-:Y:S01]  /*0ca0*/  IMAD R8, R8, -0x3, R3 ;  /* 0xfffffffd08087824 */ /* 0x000fe200078e0203 */
[----:B------:R-:W-:Y:S01]  /*0cb0*/  LEA.HI R2, R4, R5, RZ, 0x1 ;  /* 0x0000000504027211 */ /* 0x000fe200078f08ff */
[----:B------:R-:W-:Y:S01]  /*0cc0*/  IMAD.IADD R14, R144, 0x1, -R15 ;  /* 0x00000001900e7824 */ /* 0x000fe200078e0a0f */
[----:B------:R-:W-:-:S02]  /*0cd0*/  LEA.HI R12, R7, R6, RZ, 0x2 ;  /* 0x00000006070c7211 */ /* 0x000fc400078f10ff */
[----:B------:R-:W-:Y:S01]  /*0ce0*/  LOP3.LUT R4, R4, 0xfffffff0, RZ, 0xc0, !PT ;  /* 0xfffffff004047812 */ /* 0x000fe200078ec0ff */
[----:B------:R-:W-:Y:S01]  /*0cf0*/  IMAD R19, R5, 0x8, R14 ;  /* 0x0000000805137824 */ /* 0x000fe200078e020e */
[----:B------:R-:W-:Y:S02]  /*0d00*/  LOP3.LUT R3, R12, 0x7ffffffc, RZ, 0xc0, !PT ;  /* 0x7ffffffc0c037812 */ /* 0x000fe400078ec0ff */
[----:B------:R-:W-:Y:S01]  /*0d10*/  LEA.HI R14, R7, R6, RZ, 0x5 ;  /* 0x00000006070e7211 */ /* 0x000fe200078f28ff */
[----:B------:R-:W-:Y:S01]  /*0d20*/  IMAD.IADD R4, R24, 0x1, -R4 ;  /* 0x0000000118047824 */ /* 0x000fe200078e0a04 */
[----:B------:R-:W-:Y:S01]  /*0d30*/  LOP3.LUT R2, R2, 0x1ffffffe, RZ, 0xc0, !PT ;  /* 0x1ffffffe02027812 */ /* 0x000fe200078ec0ff */
[----:B------:R-:W-:Y:S01]  /*0d40*/  IMAD.IADD R6, R6, 0x1, -R3 ;  /* 0x0000000106067824 */ /* 0x000fe200078e0a03 */
[----:B------:R-:W-:Y:S01]  /*0d50*/  LOP3.LUT R13, R13, 0xfffffffe, RZ, 0xc0, !PT ;  /* 0xfffffffe0d0d7812 */ /* 0x000fe200078ec0ff */
[----:B------:R-:W-:Y:S01]  /*0d60*/  IMAD.SHL.U32 R20, R19, 0x20, RZ ;  /* 0x0000002013147824 */ /* 0x000fe200078e00ff */
[----:B------:R-:W-:Y:S01]  /*0d70*/  SHF.R.S32.HI R3, RZ, 0x1f, R4 ;  /* 0x0000001fff037819 */ /* 0x000fe20000011404 */
[----:B------:R-:W-:Y:S01]  /*0d80*/  IMAD.IADD R2, R5, 0x1, -R2 ;  /* 0x0000000105027824 */ /* 0x000fe200078e0a02 */
[----:B------:R0:W-:Y:S01]  /*0d90*/  STL [R1+0x68], R6 ;  /* 0x0000680601007387 */ /* 0x0001e20000100800 */
[-C--:B------:R-:W-:Y:S01]  /*0da0*/  LEA.HI R5, R0, R24.reuse, RZ, 0x5 ;  /* 0x0000001800057211 */ /* 0x080fe200078f28ff */
[----:B------:R-:W-:Y:S01]  /*0db0*/  IMAD.IADD R18, R24, 0x1, -R13 ;  /* 0x0000000118127824 */ /* 0x000fe200078e0a0d */
[--C-:B------:R-:W-:Y:S01]  /*0dc0*/  SHF.R.S32.HI R13, RZ, 0x2, R12.reuse ;  /* 0x00000002ff0d7819 */ /* 0x100fe2000001140c */
[----:B------:R-:W-:Y:S01]  /*0dd0*/  IMAD.SHL.U32 R2, R2, 0x8, RZ ;  /* 0x0000000802027824 */ /* 0x000fe200078e00ff */
[----:B------:R-:W-:Y:S01]  /*0de0*/  SHF.R.S32.HI R7, RZ, 0x5, R5 ;  /* 0x00000005ff077819 */ /* 0x000fe20000011405 */
[----:B------:R-:W-:Y:S01]  /*0df0*/  IMAD.SHL.U32 R23, R18, 0x8, RZ ;  /* 0x0000000812177824 */ /* 0x000fe200078e00ff */
[----:B------:R-:W-:Y:S01]  /*0e00*/  SHF.R.S32.HI R12, RZ, 0x1f, R12 ;  /* 0x0000001fff0c7819 */ /* 0x000fe2000001140c */
[----:B------:R-:W-:Y:S01]  /*0e10*/  IMAD.MOV.U32 R19, RZ, RZ, RZ ;  /* 0x000000ffff137224 */ /* 0x000fe200078e00ff */
[----:B------:R-:W-:Y:S01]  /*0e20*/  SHF.R.S32.HI R14, RZ, 0x5, R14 ;  /* 0x00000005ff0e7819 */ /* 0x000fe2000001140e */
[C---:B------:R-:W-:Y:S01]  /*0e30*/  VIADD R25, R23.reuse, 0x10 ;  /* 0x0000001017197836 */ /* 0x040fe20000000000 */
[----:B0-----:R-:W-:Y:S01]  /*0e40*/  LEA.HI R6, R0, R24, RZ, 0x2 ;  /* 0x0000001800067211 */ /* 0x001fe200078f10ff */
[----:B------:R-:W-:Y:S01]  /*0e50*/  VIADD R21, R23, 0x20 ;  /* 0x0000002017157836 */ /* 0x000fe20000000000 */
[-C--:B------:R-:W-:Y:S01]  /*0e60*/  LEA.HI R0, R3, R4.reuse, RZ, 0x3 ;  /* 0x0000000403007211 */ /* 0x080fe200078f18ff */
[----:B------:R-:W-:Y:S01]  /*0e70*/  IMAD R17, R7, 0x10, R4 ;  /* 0x0000001007117824 */ /* 0x000fe200078e0204 */
[----:B------:R-:W-:Y:S01]  /*0e80*/  LEA.HI R3, R3, R4, RZ, 0x2 ;  /* 0x0000000403037211 */ /* 0x000fe200078f10ff */
[----:B------:R-:W-:Y:S01]  /*0e90*/  IMAD.SHL.U32 R18, R18, 0x4, RZ ;  /* 0x0000000412127824 */ /* 0x000fe200078e00ff */
[--C-:B------:R-:W-:Y:S01]  /*0ea0*/  SHF.R.S32.HI R26, RZ, 0x2, R6.reuse ;  /* 0x00000002ff1a7819 */ /* 0x100fe20000011406 */
[----:B------:R-:W-:Y:S01]  /*0eb0*/  IMAD.SHL.U32 R0, R0, 0x10, RZ ;  /* 0x0000001000007824 */ /* 0x000fe200078e00ff */
[----:B------:R-:W-:Y:S01]  /*0ec0*/  SHF.R.S32.HI R15, RZ, 0x1f, R6 ;  /* 0x0000001fff0f7819 */ /* 0x000fe20000011406 */
[----:B------:R-:W-:Y:S01]  /*0ed0*/  IMAD.U32 R17, R17, 0x20, R2 ;  /* 0x0000002011117824 */ /* 0x000fe200078e0002 */
[----:B------:R-:W-:Y:S01]  /*0ee0*/  LOP3.LUT R5, R3, 0x7fffffc, RZ, 0xc0, !PT ;  /* 0x07fffffc03057812 */ /* 0x000fe200078ec0ff */
[----:B------:R-:W-:Y:S01]  /*0ef0*/  STL [R1+0x78], R26 ;  /* 0x0000781a01007387 */ /* 0x000fe20000100800 */
[----:B------:R-:W-:-:S02]  /*0f00*/  LOP3.LUT R0, R0, 0x7fffff80, RZ, 0xc0, !PT ;  /* 0x7fffff8000007812 */ /* 0x000fc400078ec0ff */
[----:B------:R-:W-:Y:S01]  /*0f10*/  LEA.HI R15, R15, R26, RZ, 0x2 ;  /* 0x0000001a0f0f7211 */ /* 0x000fe200078f10ff */
[----:B------:R-:W-:Y:S01]  /*0f20*/  IMAD.IADD R5, R4, 0x1, -R5 ;  /* 0x0000000104057824 */ /* 0x000fe200078e0a05 */
[----:B------:R-:W-:Y:S01]  /*0f30*/  SHF.R.S32.HI R3, RZ, 0x2, R3 ;  /* 0x00000002ff037819 */ /* 0x000fe20000011403 */
[----:B------:R-:W-:Y:S01]  /*0f40*/  IMAD R0, R7, 0x100, R0 ;  /* 0x0000010007007824 */ /* 0x000fe200078e0200 */
[----:B------:R-:W-:Y:S02]  /*0f50*/  LEA.HI R12, R12, R13, RZ, 0x3 ;  /* 0x0000000d0c0c7211 */ /* 0x000fe400078f18ff */
[----:B------:R-:W-:Y:S01]  /*0f60*/  LOP3.LUT R15, R15, 0xfffffffc, RZ, 0xc0, !PT ;  /* 0xfffffffc0f0f7812 */ /* 0x000fe200078ec0ff */
[----:B------:R-:W-:Y:S01]  /*0f70*/  IMAD R5, R5, 0x10, R0 ;  /* 0x0000001005057824 */ /* 0x000fe200078e0200 */
[----:B------:R-:W-:Y:S01]  /*0f80*/  LOP3.LUT R12, R12, 0xfffffff8, RZ, 0xc0, !PT ;  /* 0xfffffff80c0c7812 */ /* 0x000fe200078ec0ff */
[----:B------:R-:W-:Y:S01]  /*0f90*/  IMAD.SHL.U32 R3, R3, 0x40, RZ ;  /* 0x0000004003037824 */ /* 0x000fe200078e00ff */
[----:B------:R-:W-:Y:S01]  /*0fa0*/  SHF.R.S32.HI R0, RZ, 0x1f, R25 ;  /* 0x0000001fff007819 */ /* 0x000fe20000011419 */
[----:B------:R-:W-:Y:S01]  /*0fb0*/  IMAD.IADD R22, R26, 0x1, -R15 ;  /* 0x000000011a167824 */ /* 0x000fe200078e0a0f */
[----:B------:R-:W-:Y:S01]  /*0fc0*/  LOP3.LUT R6, R6, 0x1ffffffc, RZ, 0xc0, !PT ;  /* 0x1ffffffc06067812 */ /* 0x000fe200078ec0ff */
[----:B------:R-:W-:Y:S01]  /*0fd0*/  IMAD.IADD R13, R13, 0x1, -R12 ;  /* 0x000000010d0d7824 */ /* 0x000fe200078e0a0c */
[----:B------:R-:W-:-:S02]  /*0fe0*/  LEA.HI R4, R0, R25, RZ, 0x3 ;  /* 0x0000001900047211 */ /* 0x000fc400078f18ff */
[----:B------:R-:W-:Y:S01]  /*0ff0*/  LEA.HI R7, R0, R25, RZ, 0x5 ;  /* 0x0000001900077211 */ /* 0x000fe200078f28ff */
[----:B------:R-:W-:Y:S01]  /*1000*/  IMAD.SHL.U32 R0, R22, 0x40, RZ ;  /* 0x0000004016007824 */ /* 0x000fe200078e00ff */
[----:B------:R-:W-:Y:S01]  /*1010*/  LOP3.LUT R3, R3, 0x40, RZ, 0xc0, !PT ;  /* 0x0000004003037812 */ /* 0x000fe200078ec0ff */
[----:B------:R0:W-:Y:S01]  /*1020*/  STL [R1+0x8c], R22 ;  /* 0x00008c1601007387 */ /* 0x0001e20000100800 */
[----:B------:R-:W-:Y:S01]  /*1030*/  SHF.R.S32.HI R12, RZ, 0x1f, R21 ;  /* 0x0000001fff0c7819 */ /* 0x000fe20000011415 */
[----:B------:R-:W-:Y:S01]  /*1040*/  IMAD R13, R14, 0x10, R13 ;  /* 0x000000100e0d7824 */ /* 0x000fe200078e020d */
[----:B------:R-:W-:Y:S01]  /*1050*/  LOP3.LUT R2, R3, 0x8, R2, 0xf8, !PT ;  /* 0x0000000803027812 */ /* 0x000fe200078ef802 */
[----:B------:R-:W-:Y:S01]  /*1060*/  STL [R1+0x40], R20 ;  /* 0x0000401401007387 */ /* 0x000fe20000100800 */
[----:B------:R-:W-:Y:S01]  /*1070*/  LEA.HI R15, R12, R21, RZ, 0x3 ;  /* 0x000000150c0f7211 */ /* 0x000fe200078f18ff */
[----:B------:R-:W-:Y:S01]  /*1080*/  IMAD.IADD R6, R24, 0x1, -R6 ;  /* 0x0000000118067824 */ /* 0x000fe200078e0a06 */
[----:B------:R-:W-:-:S02]  /*1090*/  LOP3.LUT R0, R0, 0xc0, RZ, 0xc0, !PT ;  /* 0x000000c000007812 */ /* 0x000fc400078ec0ff */
[----:B------:R-:W-:Y:S01]  /*10a0*/  SHF.R.U32.HI R3, RZ, 0x3, R3 ;  /* 0x00000003ff037819 */ /* 0x000fe20000011603 */
[----:B------:R-:W-:Y:S01]  /*10b0*/  IMAD.SHL.U32 R6, R6, 0x8, RZ ;  /* 0x0000000806067824 */ /* 0x000fe200078e00ff */
[----:B------:R-:W-:Y:S01]  /*10c0*/  LEA.HI R12, R12, R21, RZ, 0x5 ;  /* 0x000000150c0c7211 */ /* 0x000fe200078f28ff */
[----:B------:R1:W-:Y:S01]  /*10d0*/  STL [R1+0x38], R0 ;  /* 0x0000380001007387 */ /* 0x0003e20000100800 */
[----:B------:R-:W-:Y:S01]  /*10e0*/  SHF.R.S32.HI R7, RZ, 0x5, R7 ;  /* 0x00000005ff077819 */ /* 0x000fe20000011407 */
[----:B0-----:R-:W-:Y:S01]  /*10f0*/  IMAD.MOV.U32 R22, RZ, RZ, RZ ;  /* 0x000000ffff167224 */ /* 0x001fe200078e00ff */
[----:B------:R-:W-:Y:S01]  /*1100*/  LOP3.LUT R4, R0, 0x18, R4, 0xf8, !PT ;  /* 0x0000001800047812 */ /* 0x000fe200078ef804 */
[----:B------:R0:W-:Y:S01]  /*1110*/  STL [R1+0x98], R17 ;  /* 0x0000981101007387 */ /* 0x0001e20000100800 */
[----:B------:R-:W-:Y:S01]  /*1120*/  SHF.R.U32.HI R21, RZ, 0x3, R0 ;  /* 0x00000003ff157819 */ /* 0x000fe20000011600 */
[----:B------:R-:W-:Y:S01]  /*1130*/  IMAD R7, R7, 0x1800, R20 ;  /* 0x0000180007077824 */ /* 0x000fe200078e0214 */
[----:B------:R-:W-:-:S02]  /*1140*/  LOP3.LUT R2, R2, R3, RZ, 0x3c, !PT ;  /* 0x0000000302027212 */ /* 0x000fc400078e3cff */
[----:B------:R-:W-:Y:S01]  /*1150*/  SHF.R.S32.HI R12, RZ, 0x5, R12 ;  /* 0x00000005ff0c7819 */ /* 0x000fe2000001140c */
[----:B------:R-:W-:Y:S01]  /*1160*/  STL [R1+0x3c], R21 ;  /* 0x00003c1501007387 */ /* 0x000fe20000100800 */
[----:B------:R-:W-:Y:S01]  /*1170*/  LOP3.LUT R15, R0, 0x18, R15, 0xf8, !PT ;  /* 0x00000018000f7812 */ /* 0x000fe200078ef80f */
[----:B------:R-:W-:Y:S01]  /*1180*/  IMAD.IADD R5, R2, 0x1, R5 ;  /* 0x0000000102057824 */ /* 0x000fe200078e0205 */
[-C--:B------:R-:W-:Y:S01]  /*1190*/  LOP3.LUT R4, R4, R21.reuse, RZ, 0x3c, !PT ;  /* 0x0000001504047212 */ /* 0x080fe200078e3cff */
[----:B------:R-:W-:Y:S01]  /*11a0*/  IMAD R12, R12, 0x1800, R20 ;  /* 0x000018000c0c7824 */ /* 0x000fe200078e0214 */
[----:B-1----:R-:W-:Y:S01]  /*11b0*/  LOP3.LUT R0, R0, 0x8, R23, 0xf8, !PT ;  /* 0x0000000800007812 */ /* 0x002fe200078ef817 */
[----:B------:R-:W-:Y:S01]  /*11c0*/  IMAD R2, R8, 0x40, R13 ;  /* 0x0000004008027824 */ /* 0x000fe200078e020d */
[-C--:B------:R-:W-:Y:S01]  /*11d0*/  LOP3.LUT R15, R15, R21.reuse, RZ, 0x3c, !PT ;  /* 0x000000150f0f7212 */ /* 0x080fe200078e3cff */
[----:B------:R-:W-:Y:S01]  /*11e0*/  IMAD.IADD R4, R7, 0x1, R4 ;  /* 0x0000000107047824 */ /* 0x000fe200078e0204 */
[----:B------:R-:W-:Y:S01]  /*11f0*/  LOP3.LUT R0, R0, R21, RZ, 0x3c, !PT ;  /* 0x0000001500007212 */ /* 0x000fe200078e3cff */
[----:B------:R-:W-:Y:S01]  /*1200*/  STL [R1+0x54], R9 ;  /* 0x0000540901007387 */ /* 0x000fe20000100800 */
[----:B0-----:R-:W-:-:S02]  /*1210*/  IMAD R17, R5, 0x2, R16 ;  /* 0x0000000205117824 */ /* 0x001fc400078e0210 */
[----:B------:R-:W-:Y:S01]  /*1220*/  IMAD.IADD R12, R12, 0x1, R15 ;  /* 0x000000010c0c7824 */ /* 0x000fe200078e020f */
[----:B------:R0:W-:Y:S01]  /*1230*/  STL [R1+0x6c], R2 ;  /* 0x00006c0201007387 */ /* 0x0001e20000100800 */
[----:B------:R-:W-:-:S03]  /*1240*/  IMAD.IADD R3, R20, 0x1, R0 ;  /* 0x0000000114037824 */ /* 0x000fc600078e0200 */
[----:B------:R1:W-:Y:S01]  /*1250*/  STL [R1+0x58], R10 ;  /* 0x0000580a01007387 */ /* 0x0003e20000100800 */
[----:B------:R-:W-:-:S03]  /*1260*/  LEA R0, R12, UR61, 0x1 ;  /* 0x0000003d0c007c11 */ /* 0x000fc6000f8e08ff */
[----:B------:R1:W-:Y:S01]  /*1270*/  STL [R1+0x5c], R11 ;  /* 0x00005c0b01007387 */ /* 0x0003e20000100800 */
[----:B0-----:R-:W-:Y:S01]  /*1280*/  IMAD.U32 R2, RZ, RZ, UR4 ;  /* 0x00000004ff027e24 */ /* 0x001fe2000f8e00ff */
[----:B------:R-:W-:Y:S02]  /*1290*/  SHF.R.S32.HI R2, RZ, 0x1f, R144 ;  /* 0x0000001fff027819 */ /* 0x000fe40000011490 */
[----:B------:R1:W-:Y:S01]  /*12a0*/  STL [R1+0x84], RZ ;  /* 0x000084ff01007387 */ /* 0x0003e20000100800 */
[----:B------:R-:W-:-:S03]  /*12b0*/  LEA R2, R4, UR61, 0x1 ;  /* 0x0000003d04027c11 */ /* 0x000fc6000f8e08ff */
[----:B------:R1:W-:Y:S04]  /*12c0*/  STL [R1+0x34], RZ ;  /* 0x000034ff01007387 */ /* 0x0003e80000100800 */
[----:B------:R1:W-:Y:S04]  /*12d0*/  STL [R1+0x28], RZ ;  /* 0x000028ff01007387 */ /* 0x0003e80000100800 */
[----:B------:R1:W-:Y:S04]  /*12e0*/  STL [R1+0x60], R6 ;  /* 0x0000600601007387 */ /* 0x0003e80000100800 */
[----:B------:R1:W-:Y:S04]  /*12f0*/  STL [R1+0x64], R3 ;  /* 0x0000640301007387 */ /* 0x0003e80000100800 */
[----:B------:R1:W-:Y:S04]  /*1300*/  STL [R1+0x94], R2 ;  /* 0x0000940201007387 */ /* 0x0003e80000100800 */
[----:B------:R1:W-:Y:S02]  /*1310*/  STL [R1+0x90], R0 ;  /* 0x0000900001007387 */ /* 0x0003e40000100800 */
.L_x_10262:
[----:B-12---:R-:W2:Y:S01]  /*1320*/  LDL.LU R0, [R1+0x5c] ;  /* 0x00005c0001007983 */ /* 0x006ea20000300800 */
[----:B------:R-:W2:Y:S01]  /*1330*/  LDC.64 R2, c[0x0][0xc60] ;  /* 0x00031800ff027b82 */ /* 0x000ea20000000a00 */
[----:B------:R-:W-:Y:S01]  /*1340*/  ULDC.64 UR4, c[0x0][0x208] ;  /* 0x0000820000047ab9 */ /* 0x000fe20000000a00 */
[----:B--2---:R-:W-:-:S05]  /*1350*/  IMAD.WIDE R2, R0, 0x4, R2 ;  /* 0x0000000400027825 */ /* 0x004fca00078e0202 */
[----:B0----5:R0:W2:Y:S01]  /*1360*/  LDG.E R11, desc[UR4][R2.64] ;  /* 0x00000004020b7981 */ /* 0x0210a2000c1e1900 */
[----:B------:R-:W-:Y:S05]  /*1370*/  YIELD ;  /* 0x0000000000007946 */ /* 0x000fea0003800000 */
[----:B------:R-:W-:Y:S01]  /*1380*/  ULDC.64 UR4, c[0x0][0xa28] ;  /* 0x00028a0000047ab9 */ /* 0x000fe20000000a00 */
[----:B------:R-:W-:Y:S01]  /*1390*/  ULDC.64 UR8, c[0x0][0xa18] ;  /* 0x0002860000087ab9 */ /* 0x000fe20000000a00 */
[----:B------:R-:W-:Y:S01]  /*13a0*/  ISETP.NE.U32.AND P1, PT, RZ, UR4, PT ;  /* 0x00000004ff007c0c */ /* 0x000fe2000bf25070 */
[----:B------:R-:W-:Y:S01]  /*13b0*/  ULDC.64 UR10, c[0x0][0x208] ;  /* 0x00008200000a7ab9 */ /* 0x000fe20000000a00 */
[----:B0-----:R-:W-:Y:S01]  /*13c0*/  IMAD.MOV.U32 R3, RZ, RZ, RZ ;  /* 0x000000ffff037224 */ /* 0x001fe200078e00ff */
[----:B------:R-:W-:Y:S01]  /*13d0*/  ULDC.64 UR6, c[0x0][0xa08] ;  /* 0x0002820000067ab9 */ /* 0x000fe20000000a00 */
[----:B------:R-:W-:Y:S01]  /*13e0*/  ISETP.NE.AND.EX P1, PT, RZ, UR5, PT, P1 ;  /* 0x00000005ff007c0c */ /* 0x000fe2000bf25310 */
[----:B------:R-:W-:Y:S01]  /*13f0*/  IMAD.MOV.U32 R79, RZ, RZ, RZ ;  /* 0x000000ffff4f7224 */ /* 0x000fe200078e00ff */
[----:B------:R-:W-:-:S04]  /*1400*/  ISETP.NE.U32.AND P0, PT, RZ, UR6, PT ;  /* 0x00000006ff007c0c */ /* 0x000fc8000bf05070 */
[----:B------:R-:W-:Y:S02]  /*1410*/  ISETP.NE.AND.EX P0, PT, RZ, UR7, PT, P0 ;  /* 0x00000007ff007c0c */ /* 0x000fe4000bf05300 */
[----:B--2---:R-:W-:Y:S01]  /*1420*/  SHF.R.S32.HI R0, RZ, 0x1f, R11 ;  /* 0x0000001fff007819 */ /* 0x004fe2000001140b */
[----:B------:R-:W-:-:S04]  /*1430*/  IMAD.SHL.U32 R29, R11, 0x4, RZ ;  /* 0x000000040b1d7824 */ /* 0x000fc800078e00ff */
[C---:B---3--:R-:W-:Y:S01]  /*1440*/  @P1 LEA R4, P2, R11.reuse, UR4, 0x2 ;  /* 0x000000040b041c11 */ /* 0x048fe2000f8410ff */
        /* <DEDUP_REMOVED lines=9> */
[----:B------:R-:W-:Y:S01]  /*14e0*/  ULDC.64 UR4, c[0x0][0x3f8] ;  /* 0x0000fe0000047ab9 */ /* 0x000fe20000000a00 */
[----:B------:R-:W-:-:S10]  /*14f0*/  IADD3.X R9, R30, UR7, RZ, P3, !PT ;  /* 0x000000071e097c10 */ /* 0x000fd40009ffe4ff */
[----:B------:R-:W-:Y:S01]  /*1500*/  @P2 IADD3 R6, P1, R29, UR8, RZ ;  /* 0x000000081d062c10 */ /* 0x000fe2000ff3e0ff */
[----:B------:R-:W-:Y:S01]  /*1510*/  UISETP.NE.U32.AND UP0, UPT, UR4, URZ, UPT ;  /* 0x0000003f0400728c */ /* 0x000fe2000bf05070 */
[----:B------:R0:W5:Y:S02]  /*1520*/  @P0 LDG.E R79, desc[UR10][R8.64] ;  /* 0x0000000a084f0981 */ /* 0x000164000c1e1900 */
[----:B------:R-:W-:Y:S01]  /*1530*/  @P2 IADD3.X R7, R30, UR9, RZ, P1, !PT ;  /* 0x000000091e072c10 */ /* 0x000fe20008ffe4ff */
[----:B------:R-:W-:-:S04]  /*1540*/  ULDC UR4, c[0x0][0x404] ;  /* 0x0001010000047ab9 */ /* 0x000fc80000000800 */
[----:B------:R-:W2:Y:S01]  /*1550*/  @P2 LDG.E R10, desc[UR10][R6.64] ;  /* 0x0000000a060a2981 */ /* 0x000ea2000c1e1900 */
        /* <DEDUP_REMOVED lines=8> */
[----:B--2---:R0:W-:Y:S01]  /*15e0*/  STL [R1+0x30], R10 ;  /* 0x0000300a01007387 */ /* 0x0041e20000100800 */
[----:B------:R-:W-:Y:S05]  /*15f0*/  @P2 BRA `(.L_x_10113) ;  /* 0x00000000002c2947 */ /* 0x000fea0003800000 */
[----:B------:R-:W-:Y:S02]  /*1600*/  ULDC.64 UR4, c[0x0][0xa00] ;  /* 0x0002800000047ab9 */ /* 0x000fe40000000a00 */
[----:B------:R-:W-:-:S04]  /*1610*/  ISETP.NE.U32.AND P1, PT, RZ, UR4, PT ;  /* 0x00000004ff007c0c */ /* 0x000fc8000bf25070 */
[----:B------:R-:W-:-:S13]  /*1620*/  ISETP.NE.AND.EX P1, PT, RZ, UR5, PT, P1 ;  /* 0x00000005ff007c0c */ /* 0x000fda000bf25310 */
[----:B------:R-:W-:Y:S05]  /*1630*/  @!P1 BRA `(.L_x_10113) ;  /* 0x00000000001c9947 */ /* 0x000fea0003800000 */
[----:B0-----:R-:W0:Y:S01]  /*1640*/  LDC.64 R4, c[0x0][0xa00] ;  /* 0x00028000ff047b82 */ /* 0x001e220000000a00 */
[----:B------:R-:W-:Y:S01]  /*1650*/  ULDC.64 UR4, c[0x0][0x208] ;  /* 0x0000820000047ab9 */ /* 0x000fe20000000a00 */
[----:B0-----:R-:W-:-:S05]  /*1660*/  IMAD.WIDE R4, R27, 0x4, R4 ;  /* 0x000000041b047825 */ /* 0x001fca00078e0204 */
[----:B------:R-:W2:Y:S04]  /*1670*/  LDG.E R0, desc[UR4][R4.64] ;  /* 0x0000000404007981 */ /* 0x000ea8000c1e1900 */
[----:B------:R-:W2:Y:S02]  /*1680*/  LDG.E R7, desc[UR4][R4.64+0x4] ;  /* 0x0000040404077981 */ /* 0x000ea4000c1e1900 */
[----:B--2---:R-:W-:-:S05]  /*1690*/  IMAD.IADD R10, R7, 0x1, -R0 ;  /* 0x00000001070a7824 */ /* 0x004fca00078e0a00 */
[----:B------:R1:W-:Y:S02]  /*16a0*/  STL [R1+0x30], R10 ;  /* 0x0000300a01007387 */ /* 0x0003e40000100800 */
.L_x_10113:
[----:B0-----:R-:W2:Y:S01]  /*16b0*/  LDL R11, [R1+0x54] ;  /* 0x00005400010b7983 */ /* 0x001ea20000100800 */
[----:B------:R-:W-:-:S03]  /*16c0*/  ULDC.64 UR4, c[0x0][0xa20] ;  /* 0x0002880000047ab9 */ /* 0x000fc60000000a00 */
[----:B------:R-:W3:Y:S01]  /*16d0*/  LDL R31, [R1+0x58] ;  /* 0x00005800011f7983 */ /* 0x000ee20000100800 */
[----:B------:R-:W-:-:S04]  /*16e0*/  ISETP.NE.U32.AND P1, PT, RZ, UR4, PT ;  /* 0x00000004ff007c0c */ /* 0x000fc8000bf25070 */
[----:B------:R-:W-:Y:S01]  /*16f0*/  ISETP.NE.AND.EX P1, PT, RZ, UR5, PT, P1 ;  /* 0x00000005ff007c0c */ /* 0x000fe2000bf25310 */
[----:B--2---:R0:W-:Y:S04]  /*1700*/  STL [R1+0x88], R11 ;  /* 0x0000880b01007387 */ /* 0x0041e80000100800 */
[----:B---3--:R0:W-:Y:S08]  /*1710*/  STL [R1+0x80], R31 ;  /* 0x0000801f01007387 */ /* 0x0081f00000100800 */
[----:B------:R-:W-:Y:S05]  /*1720*/  @!P1 BRA `(.L_x_10114) ;  /* 0x0000000000149947 */ /* 0x000fea0003800000 */
[----:B------:R-:W-:Y:S01]  /*1730*/  IADD3 R4, P0, R29, UR4, RZ ;  /* 0x000000041d047c10 */ /* 0x000fe2000ff1e0ff */
[----:B------:R-:W-:-:S03]  /*1740*/  ULDC.64 UR6, c[0x0][0x208] ;  /* 0x0000820000067ab9 */ /* 0x000fc60000000a00 */
[----:B------:R-:W-:-:S05]  /*1750*/  IADD3.X R5, R30, UR5, RZ, P0, !PT ;  /* 0x000000051e057c10 */ /* 0x000fca00087fe4ff */
[----:B------:R2:W5:Y:S01]  /*1760*/  LDG.E R28, desc[UR6][R4.64] ;  /* 0x00000006041c7981 */ /* 0x000562000c1e1900 */
[----:B------:R-:W-:Y:S05]  /*1770*/  BRA `(.L_x_10115) ;  /* 0x0000000000147947 */ /* 0x000fea0003800000 */
.L_x_10114:
[----:B------:R-:W-:Y:S05]  /*1780*/  @!P0 BRA `(.L_x_10115) ;  /* 0x0000000000108947 */ /* 0x000fea0003800000 */
[----:B------:R-:W-:Y:S02]  /*1790*/  ULDC.64 UR4, c[0x0][0x208] ;  /* 0x0000820000047ab9 */ /* 0x000fe40000000a00 */
[----:B------:R-:W2:Y:S04]  /*17a0*/  LDG.E R5, desc[UR4][R8.64] ;  /* 0x0000000408057981 */ /* 0x000ea8000c1e1900 */
[----:B------:R-:W2:Y:S02]  /*17b0*/  LDG.E R28, desc[UR4][R8.64+0x4] ;  /* 0x00000404081c7981 */ /* 0x000ea4000c1e1900 */
[----:B--2---:R-:W-:-:S07]  /*17c0*/  IMAD.IADD R28, R28, 0x1, -R5 ;  /* 0x000000011c1c7824 */ /* 0x004fce00078e0a05 */
.L_x_10115:
[----:B------:R-:W-:Y:S01]  /*17d0*/  ULDC.64 UR4, c[0x0][0xa10] ;  /* 0x0002840000047ab9 */ /* 0x000fe20000000a00 */
[----:B------:R-:W-:Y:S01]  /*17e0*/  ULDC.64 UR6, c[0x0][0x208] ;  /* 0x0000820000067ab9 */ /* 0x000fe20000000a00 */
[----:B------:R-:W-:-:S04]  /*17f0*/  ISETP.NE.U32.AND P0, PT, RZ, UR4, PT ;  /* 0x00000004ff007c0c */ /* 0x000fc8000bf05070 */
[----:B------:R-:W-:Y:S01]  /*1800*/  ISETP.NE.AND.EX P0, PT, RZ, UR5, PT, P0 ;  /* 0x00000005ff007c0c */ /* 0x000fe2000bf05300 */
[----:B------:R-:W-:Y:S01]  /*1810*/  IMAD.MOV.U32 R8, RZ, RZ, 0xc0 ;  /* 0x000000c0ff087424 */ /* 0x000fe200078e00ff */
[----:B------:R-:W-:-:S11]  /*1820*/  ULDC.64 UR4, c[0x0][0xa30] ;  /* 0x00028c0000047ab9 */ /* 0x000fd60000000a00 */
[----:B--2---:R-:W2:Y:S02]  /*1830*/  @P0 LDC.64 R4, c[0x0][0xa10] ;  /* 0x00028400ff040b82 */ /* 0x004ea40000000a00 */
[----:B--2---:R-:W-:-:S05]  /*1840*/  @P0 IMAD.WIDE R4, R27, 0x4, R4 ;  /* 0x000000041b040825 */ /* 0x004fca00078e0204 */
[----:B------:R-:W2:Y:S04]  /*1850*/  @P0 LDG.E R0, desc[UR6][R4.64] ;  /* 0x0000000604000981 */ /* 0x000ea8000c1e1900 */
[----:B------:R-:W2:Y:S01]  /*1860*/  @P0 LDG.E R9, desc[UR6][R4.64+0x4] ;  /* 0x0000040604090981 */ /* 0x000ea2000c1e1900 */
[----:B------:R-:W-:Y:S01]  /*1870*/  ISETP.NE.U32.AND P1, PT, RZ, UR4, PT ;  /* 0x00000004ff007c0c */ /* 0x000fe2000bf25070 */
[----:B-----5:R-:W-:-:S03]  /*1880*/  IMAD.MOV.U32 R106, RZ, RZ, R28 ;  /* 0x000000ffff6a7224 */ /* 0x020fc600078e001c */
[----:B------:R-:W-:-:S13]  /*1890*/  ISETP.NE.AND.EX P1, PT, RZ, UR5, PT, P1 ;  /* 0x00000005ff007c0c */ /* 0x000fda000bf25310 */
[----:B------:R-:W-:-:S04]  /*18a0*/  @P1 IADD3 R6, P2, R29, UR4, RZ ;  /* 0x000000041d061c10 */ /* 0x000fc8000ff5e0ff */
[----:B------:R-:W-:-:S05]  /*18b0*/  @P1 IADD3.X R7, R30, UR5, RZ, P2, !PT ;  /* 0x000000051e071c10 */ /* 0x000fca00097fe4ff */
[----:B------:R3:W5:Y:S01]  /*18c0*/  @P1 LDG.E R106, desc[UR6][R6.64] ;  /* 0x00000006066a1981 */ /* 0x000762000c1e1900 */
[----:B--2---:R-:W-:Y:S02]  /*18d0*/  @P0 IMAD.IADD R2, R9, 0x1, -R0 ;  /* 0x0000000109020824 */ /* 0x004fe400078e0a00 */
[----:B------:R-:W-:Y:S02]  /*18e0*/  IMAD.IADD R9, R28, 0x1, -R3 ;  /* 0x000000011c097824 */ /* 0x000fe400078e0a03 */
[----:B------:R-:W-:Y:S02]  /*18f0*/  IMAD R3, R11, R8, 0x14f ;  /* 0x0000014f0b037424 */ /* 0x000fe400078e0208 */
[----:B------:R-:W-:Y:S02]  /*1900*/  IMAD.IADD R4, R9, 0x1, R2 ;  /* 0x0000000109047824 */ /* 0x000fe400078e0202 */
[----:B------:R-:W-:Y:S02]  /*1910*/  IMAD.MOV R24, RZ, RZ, -R9 ;  /* 0x000000ffff187224 */ /* 0x000fe400078e0a09 */
[C---:B------:R-:W-:Y:S01]  /*1920*/  VIADD R0, R4.reuse, 0x8f ;  /* 0x0000008f04007836 */ /* 0x040fe20000000000 */
[----:B------:R-:W-:Y:S01]  /*1930*/  IADD3 R3, R4, R3, -R10 ;  /* 0x0000000304037210 */ /* 0x000fe20007ffe80a */
[----:B------:R2:W-:Y:S01]  /*1940*/  STL [R1+0x5c], R4 ;  /* 0x00005c0401007387 */ /* 0x0005e20000100800 */
[----:B------:R-:W-:Y:S01]  /*1950*/  VIMNMX R24, RZ, R24, !PT ;  /* 0x00000018ff187248 */ /* 0x000fe20007fe0100 */
[----:B------:R-:W-:-:S04]  /*1960*/  IMAD.HI R0, R0, 0x38e38e39, RZ ;  /* 0x38e38e3900007827 */ /* 0x000fc800078e02ff */
[----:B--2---:R-:W-:Y:S01]  /*1970*/  IMAD.HI R4, R3, 0x38e38e39, RZ ;  /* 0x38e38e3903047827 */ /* 0x004fe200078e02ff */
        /* <DEDUP_REMOVED lines=17> */
[----:B---3--:R-:W-:Y:S05]  /*1a90*/  @!P1 BRA `(.L_x_10116) ;  /* 0x0000005400789947 */ /* 0x008fea0003800000 */
        /* <DEDUP_REMOVED lines=8> */
[----:B------:R2:W3:Y:S01]  /*1b20*/  LDC.64 R14, c[0x4][R0] ;  /* 0x01000000000e7b82 */ /* 0x0004e20000000a00 */
[----:B------:R-:W-:Y:S01]  /*1b30*/  IMAD.U32 R5, RZ, RZ, UR5 ;  /* 0x00000005ff057e24 */ /* 0x000fe2000f8e00ff */
[----:B------:R-:W-:Y:S01]  /*1b40*/  ULDC.64 UR4, c[0x4][0x1c0] ;  /* 0x0100700000047ab9 */ /* 0x000fe20000000a00 */
[----:B-1----:R-:W-:Y:S02]  /*1b50*/  IMAD.U32 R10, RZ, RZ, UR6 ;  /* 0x00000006ff0a7e24 */ /* 0x002fe4000f8e00ff */
[----:B------:R-:W-:Y:S02]  /*1b60*/  IMAD.U32 R6, RZ, RZ, UR4 ;  /* 0x00000004ff067e24 */ /* 0x000fe4000f8e00ff */
[----:B------:R-:W-:-:S02]  /*1b70*/  IMAD.U32 R7, RZ, RZ, UR5 ;  /* 0x00000005ff077e24 */ /* 0x000fc4000f8e00ff */
[----:B0-----:R-:W-:Y:S02]  /*1b80*/  IMAD.U32 R11, RZ, RZ, UR7 ;  /* 0x00000007ff0b7e24 */ /* 0x001fe4000f8e00ff */
[----:B------:R-:W-:Y:S02]  /*1b90*/  IMAD.MOV.U32 R8, RZ, RZ, 0x70 ;  /* 0x00000070ff087424 */ /* 0x000fe400078e00ff */
[----:B------:R-:W-:Y:S02]  /*1ba0*/  IMAD.MOV.U32 R12, RZ, RZ, 0x1 ;  /* 0x00000001ff0c7424 */ /* 0x000fe400078e00ff */
[----:B--2---:R-:W-:-:S07]  /*1bb0*/  IMAD.MOV.U32 R13, RZ, RZ, RZ ;  /* 0x000000ffff0d7224 */ /* 0x004fce00078e00ff */
[----:B------:R-:W-:-:S07]  /*1bc0*/  LEPC R20, `(.L_x_10118) ;  /* 0x000000001014794e */ /* 0x000fce0000000000 */
[----:B---3-5:R-:W-:Y:S05]  /*1bd0*/  CALL.ABS.NOINC R14 ;  /* 0x000000000e007343 */ /* 0x028fea0003c00000 */
.L_x_10118:
[----:B------:R-:W-:Y:S05]  /*1be0*/  BSYNC B6 ;  /* 0x0000000000067941 */ /* 0x000fea0003800000 */
.L_x_10117:
        /* <DEDUP_REMOVED lines=20> */
.L_x_10120:
[----:B------:R-:W-:Y:S05]  /*1d30*/  BSYNC B6 ;  /* 0x0000000000067941 */ /* 0x000fea0003800000 */
.L_x_10119:
[----:B------:R-:W-:Y:S01]  /*1d40*/  ULDC.64 UR4, c[0x0][0x9f8] ;  /* 0x00027e0000047ab9 */ /* 0x000fe20000000a00 */
[----:B------:R-:W-:Y:S01]  /*1d50*/  ULDC.64 UR6, c[0x0][0x208] ;  /* 0x0000820000067ab9 */ /* 0x000fe20000000a00 */
[----:B------:R-:W-:Y:S01]  /*1d60*/  ISETP.NE.U32.AND P0, PT, RZ, UR4, PT ;  /* 0x00000004ff007c0c */ /* 0x000fe2000bf05070 */
[----:B------:R-:W2:Y:S01]  /*1d70*/  LDC R0, c[0x0][0x428] ;  /* 0x00010a00ff007b82 */ /* 0x000ea20000000800 */
[----:B------:R-:W3:Y:S02]  /*1d80*/  S2R R20, SR_TID.X ;  /* 0x0000000000147919 */ /* 0x000ee40000002100 */
[----:B------:R-:W-:-:S05]  /*1d90*/  ISETP.NE.AND.EX P0, PT, RZ, UR5, PT, P0 ;  /* 0x00000005ff007c0c */ /* 0x000fca000bf05300 */
[----:B------:R-:W4:Y:S01]  /*1da0*/  LDC.64 R32, c[0x0][0x2f0] ;  /* 0x0000bc00ff207b82 */ /* 0x000f220000000a00 */
[----:B------:R-:W-:Y:S01]  /*1db0*/  IMAD.IADD R79, R79, 0x1, R28 ;  /* 0x000000014f4f7824 */ /* 0x000fe200078e021c */
[----:B------:R-:W3:Y:S01]  /*1dc0*/  LDL R14, [R1+0x38] ;  /* 0x00003800010e7983 */ /* 0x000ee20000100800 */
[----:B------:R-:W-:-:S03]  /*1dd0*/  IMAD.MOV.U32 R3, RZ, RZ, R31 ;  /* 0x000000ffff037224 */ /* 0x000fc600078e001f */
[----:B------:R-:W3:Y:S02]  /*1de0*/  LDL R40, [R1+0x40] ;  /* 0x0000400001287983 */ /* 0x000ee40000100800 */
[----:B------:R-:W-:Y:S01]  /*1df0*/  @P0 IADD3 R4, P1, R29, UR4, RZ ;  /* 0x000000041d040c10 */ /* 0x000fe2000ff3e0ff */
[----:B------:R-:W0:Y:S01]  /*1e00*/  LDC.64 R70, c[0x0][0x3e8] ;  /* 0x0000fa00ff467b82 */ /* 0x000e220000000a00 */
[----:B------:R-:W3:Y:S02]  /*1e10*/  LDL R39, [R1+0x3c] ;  /* 0x00003c0001277983 */ /* 0x000ee40000100800 */
[----:B------:R-:W-:Y:S01]  /*1e20*/  @P0 IADD3.X R5, R30, UR5, RZ, P1, !PT ;  /* 0x000000051e050c10 */ /* 0x000fe20008ffe4ff */
[----:B------:R-:W-:Y:S01]  /*1e30*/  ULDC.64 UR4, c[0x0][0x2f8] ;  /* 0x0000be0000047ab9 */ /* 0x000fe20000000a00 */
[----:B------:R-:W-:Y:S01]  /*1e40*/  SHF.R.S32.HI R7, RZ, 0x1f, R79 ;  /* 0x0000001fff077819 */ /* 0x000fe2000001144f */
[----:B------:R-:W-:Y:S01]  /*1e50*/  VIADD R38, R23, 0x10 ;  /* 0x0000001017267836 */ /* 0x000fe20000000000 */
[----:B------:R-:W3:Y:S01]  /*1e60*/  LDL.LU R37, [R1+0x44] ;  /* 0x0000440001257983 */ /* 0x000ee20000300800 */
[----:B------:R-:W1:Y:S03]  /*1e70*/  LDC.64 R76, c[0x0][0x3d8] ;  /* 0x0000f600ff4c7b82 */ /* 0x000e660000000a00 */
[----:B------:R3:W3:Y:S01]  /*1e80*/  @P0 LDG.E R27, desc[UR6][R4.64] ;  /* 0x00000006041b0981 */ /* 0x0006e2000c1e1900 */
[----:B--2---:R-:W-:Y:S01]  /*1e90*/  ISETP.NE.AND P0, PT, R0, 0x1, PT ;  /* 0x000000010000780c */ /* 0x004fe20003f05270 */
[----:B------:R-:W-:Y:S01]  /*1ea0*/  ULDC.64 UR6, c[0x0][0xa08] ;  /* 0x0002820000067ab9 */ /* 0x000fe20000000a00 */
[-C--:B----4-:R-:W-:Y:S01]  /*1eb0*/  IMAD R6, R7, R32.reuse, RZ ;  /* 0x0000002007067224 */ /* 0x090fe200078e02ff */
[----:B---3--:R-:W-:Y:S01]  /*1ec0*/  SHF.R.U32.HI R36, RZ, 0x7, R20 ;  /* 0x00000007ff247819 */ /* 0x008fe20000011614 */
[----:B------:R-:W2:Y:S01]  /*1ed0*/  LDC R104, c[0x0][0x3d4] ;  /* 0x0000f500ff687b82 */ /* 0x000ea20000000800 */
[----:B------:R-:W-:-:S08]  /*1ee0*/  IMAD.WIDE.U32 R4, R79, R32, RZ ;  /* 0x000000204f047225 */ /* 0x000fd000078e00ff */
[----:B------:R-:W3:Y:S08]  /*1ef0*/  @P0 LDC R0, c[0x0][0x42c] ;  /* 0x00010b00ff000b82 */ /* 0x000ef00000000800 */
[----:B------:R-:W4:Y:S01]  /*1f00*/  @P0 LDC R9, c[0x0][0x430] ;  /* 0x00010c00ff090b82 */ /* 0x000f220000000800 */
[----:B------:R-:W-:Y:S01]  /*1f10*/  ISETP.NE.AND P6, PT, R36, 0x1, PT ;  /* 0x000000012400780c */ /* 0x000fe20003fc5270 */
[----:B---3--:R-:W-:-:S05]  /*1f20*/  @P0 IMAD.HI.U32 R0, R31, R0, RZ ;  /* 0x000000001f000227 */ /* 0x008fca00078e00ff */
[----:B----4-:R-:W-:Y:S01]  /*1f30*/  @P0 SHF.R.U32.HI R3, RZ, R9, R0 ;  /* 0x00000009ff030219 */ /* 0x010fe20000011600 */
        /* <DEDUP_REMOVED lines=8> */
[----:B------:R-:W-:Y:S01]  /*1fc0*/  ULDC.64 UR4, c[0x0][0x300] ;  /* 0x0000c00000047ab9 */ /* 0x000fe20000000a00 */
[----:B------:R-:W-:Y:S02]  /*1fd0*/  IMAD.MOV.U32 R28, RZ, RZ, R4 ;  /* 0x000000ffff1c7224 */ /* 0x000fe400078e0004 */
[----:B------:R-:W-:Y:S01]  /*1fe0*/  IMAD.IADD R29, R5, 0x1, R29 ;  /* 0x00000001051d7824 */ /* 0x000fe200078e021d */
[--C-:B------:R-:W-:Y:S01]  /*1ff0*/  SHF.R.S32.HI R5, RZ, 0x1f, R23.reuse ;  /* 0x0000001fff057819 */ /* 0x100fe20000011417 */
[----:B------:R-:W-:Y:S01]  /*2000*/  IMAD.MOV.U32 R4, RZ, RZ, R23 ;  /* 0x000000ffff047224 */ /* 0x000fe200078e0017 */
[----:B------:R-:W-:Y:S01]  /*2010*/  SHF.R.S32.HI R20, RZ, 0x1f, R144 ;  /* 0x0000001fff147819 */ /* 0x000fe20000011490 */
[C---:B------:R-:W-:Y:S02]  /*2020*/  VIADD R103, R23.reuse, 0x30 ;  /* 0x0000003017677836 */ /* 0x040fe40000000000 */
[----:B------:R-:W-:-:S02]  /*2030*/  VIADD R21, R23, 0x20 ;  /* 0x0000002017157836 */ /* 0x000fc40000000000 */
[----:B------:R-:W-:Y:S02]  /*2040*/  VIADD R102, R23, 0x40 ;  /* 0x0000004017667836 */ /* 0x000fe40000000000 */
[----:B0-----:R-:W-:Y:S01]  /*2050*/  IMAD.WIDE.U32 R34, R144, R70, R4 ;  /* 0x0000004690227225 */ /* 0x001fe200078e0004 */
[----:B------:R-:W-:-:S04]  /*2060*/  SHF.R.S32.HI R0, RZ, 0x1f, R27 ;  /* 0x0000001fff007819 */ /* 0x000fc8000001141b */
[----:B------:R-:W-:Y:S02]  /*2070*/  SEL R12, R0, RZ, !P0 ;  /* 0x000000ff000c7207 */ /* 0x000fe40004000000 */
[----:B------:R-:W-:-:S03]  /*2080*/  SEL R15, R27, RZ, !P0 ;  /* 0x000000ff1b0f7207 */ /* 0x000fc60004000000 */
[----:B------:R-:W-:Y:S02]  /*2090*/  IMAD R0, R12, UR4, RZ ;  /* 0x000000040c007c24 */ /* 0x000fe4000f8e02ff */
[----:B------:R-:W-:-:S04]  /*20a0*/  IMAD.WIDE.U32 R28, R15, UR4, R28 ;  /* 0x000000040f1c7c25 */ /* 0x000fc8000f8e001c */
[----:B------:R-:W-:Y:S01]  /*20b0*/  IMAD R13, R15, UR5, R0 ;  /* 0x000000050f0d7c24 */ /* 0x000fe2000f8e0200 */
[----:B------:R-:W-:Y:S05]  /*20c0*/  @!P6 WARPSYNC.ALL ;  /* 0x000000000000e948 */ /* 0x000fea0003800000 */
[----:B------:R-:W-:Y:S01]  /*20d0*/  ULDC.64 UR4, c[0x0][0x320] ;  /* 0x0000c80000047ab9 */ /* 0x000fe20000000a00 */
[----:B--2---:R-:W-:Y:S01]  /*20e0*/  ISETP.GE.AND P2, PT, R21, R104, PT ;  /* 0x000000681500720c */ /* 0x004fe20003f46270 */
[----:B------:R-:W-:Y:S01]  /*20f0*/  IMAD R0, R8, UR4, RZ ;  /* 0x0000000408007c24 */ /* 0x000fe2000f8e02ff */
[----:B------:R-:W-:Y:S01]  /*2100*/  ULDC.64 UR6, c[0x0][0x328] ;  /* 0x0000ca0000067ab9 */ /* 0x000fe20000000a00 */
[----:B-1----:R-:W-:Y:S01]  /*2110*/  IMAD.WIDE.U32 R10, R3, UR4, R4 ;  /* 0x00000004030a7c25 */ /* 0x002fe2000f8e0004 */
[----:B------:R-:W-:-:S02]  /*2120*/  ULDC UR4, c[0x0][0x2e4] ;  /* 0x0000b90000047ab9 */ /* 0x000fc40000000800 */
[----:B------:R-:W-:Y:S01]  /*2130*/  ISETP.GE.AND P1, PT, R38, UR4, PT ;  /* 0x0000000426007c0c */ /* 0x000fe2000bf26270 */
[----:B------:R-:W-:Y:S01]  /*2140*/  IMAD R3, R3, UR5, R0 ;  /* 0x0000000503037c24 */ /* 0x000fe2000f8e0200 */
[----:B------:R-:W-:Y:S01]  /*2150*/  ISETP.GE.AND P0, PT, R23, UR4, PT ;  /* 0x0000000417007c0c */ /* 0x000fe2000bf06270 */
[-C--:B------:R-:W-:Y:S01]  /*2160*/  IMAD R0, R20, R32.reuse, RZ ;  /* 0x0000002014007224 */ /* 0x080fe200078e02ff */
[----:B------:R-:W-:Y:S01]  /*2170*/  SEL R6, RZ, 0xffffffff, P1 ;  /* 0xffffffffff067807 */ /* 0x000fe20000800000 */
[----:B------:R-:W-:-:S04]  /*2180*/  IMAD.WIDE.U32 R8, R144, R32, R4 ;  /* 0x0000002090087225 */ /* 0x000fc800078e0004 */
[----:B------:R-:W-:Y:S02]  /*2190*/  IMAD R83, R144, R33, R0 ;  /* 0x0000002190537224 */ /* 0x000fe400078e0200 */
[----:B------:R-:W-:Y:S01]  /*21a0*/  IMAD.IADD R31, R11, 0x1, R3 ;  /* 0x000000010b1f7824 */ /* 0x000fe200078e0203 */
[----:B------:R-:W-:Y:S01]  /*21b0*/  SEL R3, RZ, 0x1, P0 ;  /* 0x00000001ff037807 */ /* 0x000fe20000000000 */
[----:B------:R-:W-:Y:S01]  /*21c0*/  IMAD.SHL.U32 R6, R6, 0x2, RZ ;  /* 0x0000000206067824 */ /* 0x000fe200078e00ff */
[----:B------:R-:W-:Y:S01]  /*21d0*/  IADD3 R85, P1, R28, R8, RZ ;  /* 0x000000081c557210 */ /* 0x000fe20007f3e0ff */
[----:B------:R-:W-:Y:S01]  /*21e0*/  IMAD.IADD R0, R29, 0x1, R13 ;  /* 0x000000011d007824 */ /* 0x000fe200078e020d */
[----:B------:R-:W-:Y:S02]  /*21f0*/  ISETP.GE.AND P0, PT, R21, UR4, PT ;  /* 0x0000000415007c0c */ /* 0x000fe4000bf06270 */
[----:B------:R-:W-:Y:S01]  /*2200*/  LOP3.LUT R3, R6, 0x2, R3, 0xe2, !PT ;  /* 0x0000000206037812 */ /* 0x000fe200078ee203 */
[----:B------:R-:W-:Y:S01]  /*2210*/  IMAD R6, R20, R70, RZ ;  /* 0x0000004614067224 */ /* 0x000fe200078e02ff */
[----:B------:R-:W-:-:S02]  /*2220*/  IADD3.X R83, R0, R9, R83, P1, !PT ;  /* 0x0000000900537210 */ /* 0x000fc40000ffe453 */
[----:B------:R-:W-:Y:S01]  /*2230*/  ISETP.GE.AND P1, PT, R103, UR4, PT ;  /* 0x0000000467007c0c */ /* 0x000fe2000bf26270 */
[----:B------:R-:W-:Y:S02]  /*2240*/  IMAD.MOV.U32 R30, RZ, RZ, R10 ;  /* 0x000000ffff1e7224 */ /* 0x000fe400078e000a */
[----:B------:R-:W-:Y:S01]  /*2250*/  IMAD R13, R144, R71, R6 ;  /* 0x00000047900d7224 */ /* 0x000fe200078e0206 */
[----:B------:R-:W-:Y:S02]  /*2260*/  SEL R6, RZ, 0x4, P0 ;  /* 0x00000004ff067807 */ /* 0x000fe40000000000 */
[----:B------:R-:W-:Y:S02]  /*2270*/  SEL R10, RZ, 0x8, P1 ;  /* 0x00000008ff0a7807 */ /* 0x000fe40000800000 */
[----:B------:R-:W-:Y:S01]  /*2280*/  ISETP.GE.AND P0, PT, R102, UR4, PT ;  /* 0x0000000466007c0c */ /* 0x000fe2000bf06270 */
[--C-:B------:R-:W-:Y:S01]  /*2290*/  IMAD.MOV.U32 R8, RZ, RZ, R18.reuse ;  /* 0x000000ffff087224 */ /* 0x100fe200078e0012 */
[----:B------:R-:W-:-:S02]  /*22a0*/  SHF.R.S32.HI R9, RZ, 0x1f, R18 ;  /* 0x0000001fff097819 */ /* 0x000fc40000011412 */
[----:B------:R-:W-:Y:S02]  /*22b0*/  LOP3.LUT R10, R10, R3, R6, 0xfe, !PT ;  /* 0x000000030a0a7212 */ /* 0x000fe400078efe06 */
[----:B------:R-:W-:Y:S01]  /*22c0*/  SEL R3, RZ, 0x10, P0 ;  /* 0x00000010ff037807 */ /* 0x000fe20000000000 */
[----:B------:R-:W-:Y:S01]  /*22d0*/  IMAD.WIDE.U32 R68, R144, R70, R8 ;  /* 0x0000004690447225 */ /* 0x000fe200078e0008 */
[----:B------:R-:W-:Y:S02]  /*22e0*/  ISETP.GE.AND P1, PT, R38, R104, PT ;  /* 0x000000682600720c */ /* 0x000fe40003f26270 */
[----:B------:R-:W-:Y:S01]  /*22f0*/  LOP3.LUT R10, R10, R3, RZ, 0xfc, !PT ;  /* 0x000000030a0a7212 */ /* 0x000fe200078efcff */
[----:B------:R-:W-:Y:S02]  /*2300*/  IMAD R3, R20, R76, RZ ;  /* 0x0000004c14037224 */ /* 0x000fe400078e02ff */
[----:B------:R-:W-:Y:S02]  /*2310*/  IMAD.IADD R35, R35, 0x1, R13 ;  /* 0x0000000123237824 */ /* 0x000fe400078e020d */
[----:B------:R-:W-:-:S02]  /*2320*/  IMAD.IADD R69, R13, 0x1, R69 ;  /* 0x000000010d457824 */ /* 0x000fc400078e0245 */
[----:B------:R-:W-:Y:S01]  /*2330*/  IMAD R13, R144, R77, R3 ;  /* 0x0000004d900d7224 */ /* 0x000fe200078e0203 */
[----:B------:R-:W-:Y:S01]  /*2340*/  SEL R3, R104, RZ, P1 ;  /* 0x000000ff68037207 */ /* 0x000fe20000800000 */
[----:B------:R-:W-:-:S04]  /*2350*/  IMAD.WIDE.U32 R74, R144, R76, R8 ;  /* 0x0000004c904a7225 */ /* 0x000fc800078e0008 */
[----:B------:R-:W-:Y:S02]  /*2360*/  IMAD.IADD R8, R38, 0x1, R3 ;  /* 0x0000000126087824 */ /* 0x000fe400078e0203 */
[----:B------:R-:W2:Y:S01]  /*2370*/  LDL R38, [R1+0x8c] ;  /* 0x00008c0001267983 */ /* 0x000ea20000100800 */
[----:B------:R-:W-:Y:S01]  /*2380*/  ISETP.GE.AND P0, PT, R23, R104, PT ;  /* 0x000000681700720c */ /* 0x000fe20003f06270 */
[----:B------:R-:W-:Y:S01]  /*2390*/  IMAD.WIDE.U32 R72, R144, R76, R4 ;  /* 0x0000004c90487225 */ /* 0x000fe200078e0004 */
[C---:B------:R-:W-:Y:S02]  /*23a0*/  SEL R5, R104.reuse, RZ, P2 ;  /* 0x000000ff68057207 */ /* 0x040fe40001000000 */
[----:B------:R-:W-:Y:S01]  /*23b0*/  SEL R4, R104, RZ, P0 ;  /* 0x000000ff68047207 */ /* 0x000fe20000000000 */
[----:B------:R-:W-:Y:S02]  /*23c0*/  IMAD R11, R12, UR6, RZ ;  /* 0x000000060c0b7c24 */ /* 0x000fe4000f8e02ff */
[----:B------:R-:W-:-:S02]  /*23d0*/  IMAD.IADD R12, R21, 0x1, R5 ;  /* 0x00000001150c7824 */ /* 0x000fc400078e0205 */
[----:B------:R-:W-:Y:S01]  /*23e0*/  IMAD.IADD R4, R23, 0x1, R4 ;  /* 0x0000000117047824 */ /* 0x000fe200078e0204 */
[----:B------:R-:W-:Y:S01]  /*23f0*/  LOP3.LUT R37, R37, 0xfffffffe, RZ, 0xc0, !PT ;  /* 0xfffffffe25257812 */ /* 0x000fe200078ec0ff */
[----:B------:R-:W-:Y:S02]  /*2400*/  IMAD.IADD R73, R73, 0x1, R13 ;  /* 0x0000000149497824 */ /* 0x000fe400078e020d */
[----:B------:R-:W-:Y:S01]  /*2410*/  IMAD.IADD R75, R13, 0x1, R75 ;  /* 0x000000010d4b7824 */ /* 0x000fe200078e024b */
[----:B------:R-:W-:Y:S02]  /*2420*/  SHF.R.S32.HI R5, RZ, 0x1f, R4 ;  /* 0x0000001fff057819 */ /* 0x000fe40000011404 */
[----:B------:R-:W-:Y:S02]  /*2430*/  SHF.R.S32.HI R13, RZ, 0x1f, R12 ;  /* 0x0000001fff0d7819 */ /* 0x000fe4000001140c */
[----:B------:R-:W-:Y:S02]  /*2440*/  SHF.R.S32.HI R9, RZ, 0x1f, R8 ;  /* 0x0000001fff097819 */ /* 0x000fe40000011408 */
[----:B------:R-:W-:-:S02]  /*2450*/  @P2 LOP3.LUT R37, R37, 0x1, RZ, 0xfc, !PT ;  /* 0x0000000125252812 */ /* 0x000fc400078efcff */
[CC--:B------:R-:W-:Y:S02]  /*2460*/  LEA.HI R3, R5.reuse, R4.reuse, RZ, 0x3 ;  /* 0x0000000405037211 */ /* 0x0c0fe400078f18ff */
[----:B------:R-:W-:Y:S02]  /*2470*/  LEA.HI R6, R5, R4, RZ, 0x5 ;  /* 0x0000000405067211 */ /* 0x000fe400078f28ff */
[----:B------:R-:W-:Y:S02]  /*2480*/  LEA.HI R5, R13, R12, RZ, 0x3 ;  /* 0x0000000c0d057211 */ /* 0x000fe400078f18ff */
[----:B------:R-:W-:Y:S02]  /*2490*/  LEA.HI R4, R9, R8, RZ, 0x3 ;  /* 0x0000000809047211 */ /* 0x000fe400078f18ff */
[----:B------:R-:W-:Y:S02]  /*24a0*/  LEA.HI R12, R13, R12, RZ, 0x5 ;  /* 0x0000000c0d0c7211 */ /* 0x000fe400078f28ff */
[----:B------:R-:W-:-:S02]  /*24b0*/  LEA.HI R9, R9, R8, RZ, 0x5 ;  /* 0x0000000809097211 */ /* 0x000fc400078f28ff */
[----:B------:R-:W-:Y:S01]  /*24c0*/  LOP3.LUT R37, R37, 0xfffffffd, RZ, 0xc0, !PT ;  /* 0xfffffffd25257812 */ /* 0x000fe200078ec0ff */
[C---:B------:R-:W-:Y:S01]  /*24d0*/  IMAD R11, R15.reuse, UR7, R11 ;  /* 0x000000070f0b7c24 */ /* 0x040fe2000f8e020b */
[----:B------:R-:W-:Y:S01]  /*24e0*/  SHF.R.S32.HI R8, RZ, 0x5, R6 ;  /* 0x00000005ff087819 */ /* 0x000fe20000011406 */
[----:B------:R-:W-:Y:S01]  /*24f0*/  IMAD.WIDE.U32 R30, R15, UR6, R30 ;  /* 0x000000060f1e7c25 */ /* 0x000fe2000f8e001e */
[----:B------:R-:W-:Y:S02]  /*2500*/  SHF.R.S32.HI R15, RZ, 0x5, R12 ;  /* 0x00000005ff0f7819 */ /* 0x000fe4000001140c */
[----:B-----5:R-:W-:Y:S02]  /*2510*/  SHF.R.S32.HI R21, RZ, 0x1f, R106 ;  /* 0x0000001fff157819 */ /* 0x020fe4000001146a */
[----:B------:R-:W-:Y:S02]  /*2520*/  SHF.R.S32.HI R13, RZ, 0x5, R9 ;  /* 0x00000005ff0d7819 */ /* 0x000fe40000011409 */
[----:B------:R-:W-:-:S02]  /*2530*/  LOP3.LUT R6, R14, 0x18, R3, 0xf8, !PT ;  /* 0x000000180e067812 */ /* 0x000fc400078ef803 */
[----:B------:R-:W-:Y:S01]  /*2540*/  LOP3.LUT R12, R14, 0x18, R4, 0xf8, !PT ;  /* 0x000000180e0c7812 */ /* 0x000fe200078ef804 */
[----:B------:R-:W-:Y:S01]  /*2550*/  IMAD R13, R13, 0x1200, R40 ;  /* 0x000012000d0d7824 */ /* 0x000fe200078e0228 */
[-C--:B------:R-:W-:Y:S01]  /*2560*/  LOP3.LUT R9, R6, R39.reuse, RZ, 0x3c, !PT ;  /* 0x0000002706097212 */ /* 0x080fe200078e3cff */
[C---:B------:R-:W-:Y:S01]  /*2570*/  IMAD R6, R21.reuse, R70, RZ ;  /* 0x0000004615067224 */ /* 0x040fe200078e02ff */
[----:B------:R-:W-:Y:S01]  /*2580*/  LOP3.LUT R12, R12, R39, RZ, 0x3c, !PT ;  /* 0x000000270c0c7212 */ /* 0x000fe200078e3cff */
[----:B------:R-:W-:Y:S01]  /*2590*/  IMAD R21, R21, R76, RZ ;  /* 0x0000004c15157224 */ /* 0x000fe200078e02ff */
[----:B------:R-:W-:Y:S01]  /*25a0*/  IADD3 R78, P2, R144, R79, RZ ;  /* 0x0000004f904e7210 */ /* 0x000fe20007f5e0ff */
[----:B------:R-:W-:Y:S01]  /*25b0*/  VIADD R101, R23, 0x50 ;  /* 0x0000005017657836 */ /* 0x000fe20000000000 */
[----:B------:R-:W-:Y:S01]  /*25c0*/  LOP3.LUT R14, R14, 0x18, R5, 0xf8, !PT ;  /* 0x000000180e0e7812 */ /* 0x000fe200078ef805 */
[----:B------:R-:W-:Y:S02]  /*25d0*/  IMAD.IADD R99, R13, 0x1, R12 ;  /* 0x000000010d637824 */ /* 0x000fe400078e020c */
[----:B------:R-:W-:-:S02]  /*25e0*/  IMAD R8, R8, 0x1200, R40 ;  /* 0x0000120008087824 */ /* 0x000fc400078e0228 */
[C---:B------:R-:W-:Y:S02]  /*25f0*/  IMAD R21, R106.reuse, R77, R21 ;  /* 0x0000004d6a157224 */ /* 0x040fe400078e0215 */
[----:B------:R-:W-:Y:S02]  /*2600*/  IMAD R13, R77, 0x90, RZ ;  /* 0x000000904d0d7824 */ /* 0x000fe400078e02ff */
[----:B------:R-:W-:-:S04]  /*2610*/  IMAD.WIDE.U32 R72, R106, R76, R72 ;  /* 0x0000004c6a487225 */ /* 0x000fc800078e0048 */
[----:B------:R-:W-:Y:S01]  /*2620*/  IMAD.WIDE.U32 R74, R106, R76, R74 ;  /* 0x0000004c6a4a7225 */ /* 0x000fe200078e004a */
[----:B------:R-:W-:-:S03]  /*2630*/  LOP3.LUT R14, R14, R39, RZ, 0x3c, !PT ;  /* 0x000000270e0e7212 */ /* 0x000fc600078e3cff */
[----:B------:R-:W-:-:S04]  /*2640*/  IMAD.WIDE.U32 R76, R76, 0x90, RZ ;  /* 0x000000904c4c7825 */ /* 0x000fc800078e00ff */
[----:B------:R-:W-:Y:S01]  /*2650*/  IMAD.X R79, R20, 0x1, R7, P2 ;  /* 0x00000001144f7824 */ /* 0x000fe200010e0607 */
[----:B------:R-:W-:Y:S01]  /*2660*/  ISETP.GE.AND P2, PT, R101, UR4, PT ;  /* 0x0000000465007c0c */ /* 0x000fe2000bf46270 */
[----:B------:R-:W-:Y:S02]  /*2670*/  IMAD.IADD R100, R8, 0x1, R9 ;  /* 0x0000000108647824 */ /* 0x000fe400078e0209 */
[----:B------:R-:W-:Y:S02]  /*2680*/  IMAD R15, R15, 0x1200, R40 ;  /* 0x000012000f0f7824 */ /* 0x000fe400078e0228 */
[----:B------:R-:W-:Y:S02]  /*2690*/  IMAD R9, R33, 0x90, RZ ;  /* 0x0000009021097824 */ /* 0x000fe400078e02ff */
[----:B------:R-:W-:Y:S01]  /*26a0*/  IMAD.IADD R88, R77, 0x1, R13 ;  /* 0x000000014d587824 */ /* 0x000fe200078e020d */
[----:B------:R-:W-:Y:S01]  /*26b0*/  SEL R13, RZ, 0x20, P2 ;  /* 0x00000020ff0d7807 */ /* 0x000fe20001000000 */
[----:B------:R-:W-:Y:S01]  /*26c0*/  IMAD.WIDE.U32 R32, R32, 0x90, RZ ;  /* 0x0000009020207825 */ /* 0x000fe200078e00ff */
[----:B------:R-:W-:-:S03]  /*26d0*/  LOP3.LUT R7, R3, 0xfffffff8, RZ, 0xc0, !PT ;  /* 0xfffffff803077812 */ /* 0x000fc600078ec0ff */
[----:B------:R-:W-:Y:S01]  /*26e0*/  IMAD.IADD R98, R15, 0x1, R14 ;  /* 0x000000010f627824 */ /* 0x000fe200078e020e */
[----:B------:R-:W-:Y:S01]  /*26f0*/  LOP3.LUT R15, R10, R13, RZ, 0xfc, !PT ;  /* 0x0000000d0a0f7212 */ /* 0x000fe200078efcff */
[----:B------:R-:W-:Y:S01]  /*2700*/  IMAD R27, R106, R71, R6 ;  /* 0x000000476a1b7224 */ /* 0x000fe200078e0206 */
[----:B------:R-:W-:Y:S01]  /*2710*/  LOP3.LUT R8, R4, 0xfffffff8, RZ, 0xc0, !PT ;  /* 0xfffffff804087812 */ /* 0x000fe200078ec0ff */
[----:B------:R-:W-:Y:S02]  /*2720*/  IMAD R87, R71, 0x90, RZ ;  /* 0x0000009047577824 */ /* 0x000fe400078e02ff */
[----:B------:R-:W-:-:S04]  /*2730*/  IMAD.WIDE.U32 R34, R106, R70, R34 ;  /* 0x000000466a227225 */ /* 0x000fc800078e0022 */
[----:B------:R-:W-:-:S04]  /*2740*/  IMAD.WIDE.U32 R68, R106, R70, R68 ;  /* 0x000000466a447225 */ /* 0x000fc800078e0044 */
[----:B------:R-:W-:Y:S01]  /*2750*/  IMAD.IADD R86, R33, 0x1, R9 ;  /* 0x0000000121567824 */ /* 0x000fe200078e0209 */
[----:B------:R-:W-:Y:S01]  /*2760*/  LOP3.LUT R9, R5, 0xfffffff8, RZ, 0xc0, !PT ;  /* 0xfffffff805097812 */ /* 0x000fe200078ec0ff */
[----:B------:R-:W-:Y:S01]  /*2770*/  IMAD.WIDE.U32 R70, R70, 0x90, RZ ;  /* 0x0000009046467825 */ /* 0x000fe200078e00ff */
[C---:B------:R-:W-:Y:S02]  /*2780*/  LOP3.LUT R12, R15.reuse, 0x4, RZ, 0xc0, !PT ;  /* 0x000000040f0c7812 */ /* 0x040fe400078ec0ff */
[----:B------:R-:W-:Y:S01]  /*2790*/  LOP3.LUT R13, R15, 0x8, RZ, 0xc0, !PT ;  /* 0x000000080f0d7812 */ /* 0x000fe200078ec0ff */
[----:B------:R-:W-:Y:S01]  /*27a0*/  IMAD.IADD R82, R31, 0x1, R11 ;  /* 0x000000011f527824 */ /* 0x000fe200078e020b */
[----:B------:R-:W-:Y:S01]  /*27b0*/  LOP3.LUT R11, R15, 0x2, RZ, 0xc0, !PT ;  /* 0x000000020f0b7812 */ /* 0x000fe200078ec0ff */
[----:B------:R-:W-:Y:S01]  /*27c0*/  IMAD.IADD R81, R35, 0x1, R27 ;  /* 0x0000000123517824 */ /* 0x000fe200078e021b */
[----:B------:R-:W-:Y:S01]  /*27d0*/  LOP3.LUT R14, R15, 0x10, RZ, 0xc0, !PT ;  /* 0x000000100f0e7812 */ /* 0x000fe200078ec0ff */
[----:B------:R-:W-:Y:S01]  /*27e0*/  VIADD R109, R36, 0x8 ;  /* 0x00000008246d7836 */ /* 0x000fe20000000000 */
[----:B------:R-:W-:Y:S01]  /*27f0*/  SHF.R.S32.HI R93, RZ, 0x1f, R7 ;  /* 0x0000001fff5d7819 */ /* 0x000fe20000011407 */
[----:B------:R-:W-:Y:S01]  /*2800*/  IMAD.SHL.U32 R107, R104, 0x2, RZ ;  /* 0x00000002686b7824 */ /* 0x000fe200078e00ff */
[----:B------:R-:W-:Y:S01]  /*2810*/  SHF.R.S32.HI R90, RZ, 0x1f, R8 ;  /* 0x0000001fff5a7819 */ /* 0x000fe20000011408 */
[----:B------:R-:W-:Y:S01]  /*2820*/  IMAD.IADD R87, R71, 0x1, R87 ;  /* 0x0000000147577824 */ /* 0x000fe200078e0257 */
[----:B------:R-:W-:Y:S01]  /*2830*/  SHF.R.S32.HI R89, RZ, 0x1f, R9 ;  /* 0x0000001fff597819 */ /* 0x000fe20000011409 */
[----:B------:R-:W-:Y:S01]  /*2840*/  IMAD.IADD R27, R27, 0x1, R69 ;  /* 0x000000011b1b7824 */ /* 0x000fe200078e0245 */
[----:B------:R-:W-:Y:S01]  /*2850*/  LOP3.LUT R10, R10, 0x1, RZ, 0xc0, !PT ;  /* 0x000000010a0a7812 */ /* 0x000fe200078ec0ff */
[----:B------:R-:W-:Y:S01]  /*2860*/  IMAD.IADD R80, R73, 0x1, R21 ;  /* 0x0000000149507824 */ /* 0x000fe200078e0215 */
[----:B------:R-:W-:Y:S01]  /*2870*/  LOP3.LUT R15, R15, 0x20, RZ, 0xc0, !PT ;  /* 0x000000200f0f7812 */ /* 0x000fe200078ec0ff */
[----:B------:R-:W-:Y:S01]  /*2880*/  IMAD.IADD R6, R21, 0x1, R75 ;  /* 0x0000000115067824 */ /* 0x000fe200078e024b */
[----:B------:R-:W-:Y:S01]  /*2890*/  @!P6 BAR.SYNC.DEFER_BLOCKING 0x9, 0x100 ;  /* 0x024400000000eb1d */ /* 0x000fe20000010000 */
[----:B--2---:R-:W-:-:S13]  /*28a0*/  LOP3.LUT P3, RZ, R38, 0x2, RZ, 0xc0, !PT ;  /* 0x0000000226ff7812 */ /* 0x004fda000786c0ff */
[----:B------:R-:W-:-:S05]  /*28b0*/  @P3 LOP3.LUT R37, R37, 0x2, RZ, 0xfc, !PT ;  /* 0x0000000225253812 */ /* 0x000fca00078efcff */
[----:B------:R0:W-:Y:S02]  /*28c0*/  STL [R1+0x44], R37 ;  /* 0x0000442501007387 */ /* 0x0001e40000100800 */
.L_x_10176:
[----:B--2---:R-:W2:Y:S01]  /*28d0*/  LDL R20, [R1+0x44] ;  /* 0x0000440001147983 */ /* 0x004ea20000100800 */
[----:B-1----:R-:W1:Y:S03]  /*28e0*/  LDC.64 R94, c[0x0][0x2d8] ;  /* 0x0000b600ff5e7b82 */ /* 0x002e660000000a00 */
[----:B0--3--:R-:W3:Y:S01]  /*28f0*/  LDL R37, [R1+0x64] ;  /* 0x0000640001257983 */ /* 0x009ee20000100800 */
[----:B------:R-:W-:Y:S01]  /*2900*/  VIADD R43, R25, 0xffffffff ;  /* 0xffffffff192b7836 */ /* 0x000fe20000000000 */
[----:B------:R-:W-:Y:S05]  /*2910*/  YIELD ;  /* 0x0000000000007946 */ /* 0x000fea0003800000 */
[----:B------:R-:W0:Y:S01]  /*2920*/  LDC R105, c[0x0][0x3d4] ;  /* 0x0000f500ff697b82 */ /* 0x000e220000000800 */
[----:B------:R-:W-:Y:S01]  /*2930*/  SHF.R.S32.HI R36, RZ, 0x1f, R43 ;  /* 0x0000001fff247819 */ /* 0x000fe2000001142b */
[-C--:B------:R-:W-:Y:S01]  /*2940*/  IMAD R21, R86, R43.reuse, RZ ;  /* 0x0000002b56157224 */ /* 0x080fe200078e02ff */
[----:B------:R-:W-:Y:S01]  /*2950*/  BSSY B0, `(.L_x_10121) ;  /* 0x0000420000007945 */ /* 0x000fe20003800000 */
[----:B------:R-:W-:-:S04]  /*2960*/  IMAD.WIDE.U32 R64, R32, R43, RZ ;  /* 0x0000002b20407225 */ /* 0x000fc800078e00ff */
[----:B------:R-:W-:-:S04]  /*2970*/  IMAD R21, R36, R32, R21 ;  /* 0x0000002024157224 */ /* 0x000fc800078e0215 */
[----:B------:R-:W-:Y:S01]  /*2980*/  IMAD.IADD R97, R65, 0x1, R21 ;  /* 0x0000000141617824 */ /* 0x000fe200078e0215 */
[----:B--2---:R-:W-:Y:S02]  /*2990*/  LOP3.LUT P4, RZ, R20, 0x2, RZ, 0xc0, !PT ;  /* 0x0000000214ff7812 */ /* 0x004fe4000788c0ff */
[----:B------:R-:W-:Y:S01]  /*29a0*/  IADD3 R20, P2, R85, R64, RZ ;  /* 0x0000004055147210 */ /* 0x000fe20007f5e0ff */
[----:B---3--:R-:W-:-:S03]  /*29b0*/  IMAD R21, R19, 0x3600, R37 ;  /* 0x0000360013157824 */ /* 0x008fc600078e0225 */
[C---:B-1----:R-:W-:Y:S01]  /*29c0*/  LEA R40, P3, R20.reuse, R94, 0x1 ;  /* 0x0000005e14287211 */ /* 0x042fe200078608ff */
[----:B------:R-:W-:Y:S01]  /*29d0*/  IMAD.X R25, R97, 0x1, R83, P2 ;  /* 0x0000000161197824 */ /* 0x000fe200010e0653 */
[----:B------:R-:W-:Y:S01]  /*29e0*/  ISETP.GT.AND P2, PT, R43, R24, PT ;  /* 0x000000182b00720c */ /* 0x000fe20003f44270 */
[C---:B------:R-:W-:Y:S02]  /*29f0*/  VIADD R37, R21.reuse, 0x10 ;  /* 0x0000001015257836 */ /* 0x040fe40000000000 */
[C-C-:B------:R-:W-:Y:S01]  /*2a00*/  IMAD R84, R21.reuse, 0x2, R26.reuse ;  /* 0x0000000215547824 */ /* 0x140fe200078e021a */
[----:B------:R-:W-:Y:S01]  /*2a10*/  LEA.HI.X R41, R20, R95, R25, 0x1, P3 ;  /* 0x0000005f14297211 */ /* 0x000fe200018f0c19 */
[----:B------:R-:W-:Y:S01]  /*2a20*/  @P4 VIADD R37, R21, 0xfffffff0 ;  /* 0xfffffff015254836 */ /* 0x000fe20000000000 */
[----:B0-----:R-:W-:Y:S01]  /*2a30*/  ISETP.GE.AND P3, PT, R105, 0x1, PT ;  /* 0x000000016900780c */ /* 0x001fe20003f66270 */
[----:B------:R-:W-:Y:S02]  /*2a40*/  IMAD.MOV.U32 R25, RZ, RZ, R43 ;  /* 0x000000ffff197224 */ /* 0x000fe400078e002b */
[----:B------:R-:W-:-:S10]  /*2a50*/  IMAD R21, R37, 0x2, R26 ;  /* 0x0000000225157824 */ /* 0x000fd400078e021a */
        /* <DEDUP_REMOVED lines=33> */
[----:B------:R-:W-:Y:S01]  /*2c70*/  ULDC.64 UR6, c[0x0][0x208] ;  /* 0x0000820000067ab9 */ /* 0x000fe20000000a00 */
        /* <DEDUP_REMOVED lines=41> */
.L_x_10125:
[----:B------:R-:W-:Y:S05]  /*2f10*/  BSYNC B1 ;  /* 0x0000000000017941 */ /* 0x000fea0003800000 */
.L_x_10124:
[----:B-----5:R-:W-:Y:S01]  /*2f20*/  IMAD.MOV.U32 R20, RZ, RZ, R42 ;  /* 0x000000ffff147224 */ /* 0x020fe200078e002a */
[----:B------:R-:W-:Y:S01]  /*2f30*/  ULOP3.LUT UR4, UR60, 0x1, URZ, 0xfc, !UPT ;  /* 0x000000013c047892 */ /* 0x000fe2000f8efc3f */
        /* <DEDUP_REMOVED lines=51> */
.L_x_10126:
[----:B------:R-:W2:Y:S01]  /*3270*/  LDL R36, [R1+0x34] ;  /* 0x0000340001247983 */ /* 0x000ea20000100800 */
[----:B------:R-:W-:Y:S01]  /*3280*/  IMAD R20, R19, 0x8, R16 ;  /* 0x0000000813147824 */ /* 0x000fe200078e0210 */
[----:B------:R-:W-:Y:S01]  /*3290*/  BSSY B1, `(.L_x_10127) ;  /* 0x0000004000017945 */ /* 0x000fe20003800000 */
[----:B--2---:R-:W-:-:S04]  /*32a0*/  SHF.L.U32 R92, R36, 0x1f, RZ ;  /* 0x0000001f245c7819 */ /* 0x004fc800000006ff */
[----:B------:R-:W0:Y:S02]  /*32b0*/  SYNCS.PHASECHK.TRANS64.TRYWAIT P5, [R20+URZ+0x31c90], R92 ;  /* 0x031c905c140075a7 */ /* 0x000e2400080a017f */
[----:B0-----:R-:W-:Y:S05]  /*32c0*/  @!P5 BRA `(.L_x_10128) ;  /* 0x000002040000d947 */ /* 0x001fea0003800000 */
.L_x_10371:
[----:B------:R-:W-:Y:S05]  /*32d0*/  BSYNC B1 ;  /* 0x0000000000017941 */ /* 0x000fea0003800000 */
.L_x_10127:
        /* <DEDUP_REMOVED lines=19> */
[----:B------:R-:W-:Y:S01]  /*3410*/  PRMT R67, R113, 0x5410, R67 ;  /* 0x0000541071437816 */ /* 0x000fe20000000043 */
[C---:B------:R-:W-:Y:S01]  /*3420*/  FMUL.FTZ R112, R95.reuse, R62 ;  /* 0x0000003e5f707220 */ /* 0x040fe20000410000 */
[----:B------:R-:W-:Y:S01]  /*3430*/  PRMT R66, R110, 0x5432, R66 ;  /* 0x000054326e427816 */ /* 0x000fe20000000042 */
[-C--:B------:R-:W-:Y:S02]  /*3440*/  FMUL.FTZ R95, R95, R94.reuse ;  /* 0x0000005e5f5f7220 */ /* 0x080fe40000410000 */
[C---:B------:R-:W-:Y:S01]  /*3450*/  FFMA.FTZ R37, R63.reuse, R94, -R112 ;  /* 0x0000005e3f257223 */ /* 0x040fe20000010870 */
[----:B------:R-:W-:Y:S01]  /*3460*/  LOP3.LUT R112, R38, 0xffff0000, RZ, 0xc0, !PT ;  /* 0xffff000026707812 */ /* 0x000fe200078ec0ff */
[----:B------:R-:W-:Y:S01]  /*3470*/  FFMA.FTZ R62, R63, R62, R95 ;  /* 0x0000003e3f3e7223 */ /* 0x000fe2000001005f */
        /* <DEDUP_REMOVED lines=10> */
[C---:B------:R-:W-:Y:S01]  /*3520*/  LOP3.LUT R94, R39.reuse, 0xffff0000, RZ, 0xc0, !PT ;  /* 0xffff0000275e7812 */ /* 0x040fe200078ec0ff */
[----:B------:R-:W-:-:S03]  /*3530*/  IMAD.U32 R95, R39, 0x10000, RZ ;  /* 0x00010000275f7824 */ /* 0x000fc600078e00ff */
[----:B------:R-:W-:Y:S01]  /*3540*/  F2FP.BF16.F32.PACK_AB R38, R63, R38 ;  /* 0x000000263f26723e */ /* 0x000fe200000010ff */
[C---:B------:R-:W-:Y:S01]  /*3550*/  FMUL.FTZ R112, R94.reuse, R67 ;  /* 0x000000435e707220 */ /* 0x040fe20000410000 */
[----:B------:R-:W-:-:S03]  /*3560*/  FMUL.FTZ R94, R94, R66 ;  /* 0x000000425e5e7220 */ /* 0x000fc60000410000 */
[C---:B------:R-:W-:Y:S01]  /*3570*/  FFMA.FTZ R39, R95.reuse, R66, -R112 ;  /* 0x000000425f277223 */ /* 0x040fe20000010870 */
[----:B------:R-:W-:Y:S01]  /*3580*/  FFMA.FTZ R66, R95, R67, R94 ;  /* 0x000000435f427223 */ /* 0x000fe2000001005e */
[C---:B------:R-:W-:Y:S01]  /*3590*/  LOP3.LUT R67, R36.reuse, 0xffff0000, RZ, 0xc0, !PT ;  /* 0xffff000024437812 */ /* 0x040fe200078ec0ff */
[----:B------:R-:W-:Y:S02]  /*35a0*/  IMAD.U32 R94, R61, 0x10000, RZ ;  /* 0x000100003d5e7824 */ /* 0x000fe400078e00ff */
[----:B------:R-:W-:Y:S01]  /*35b0*/  IMAD.U32 R61, R36, 0x10000, RZ ;  /* 0x00010000243d7824 */ /* 0x000fe200078e00ff */
[----:B------:R-:W-:Y:S01]  /*35c0*/  F2FP.BF16.F32.PACK_AB R39, R66, R39 ;  /* 0x000000274227723e */ /* 0x000fe200000010ff */
[C---:B------:R-:W-:Y:S01]  /*35d0*/  FMUL.FTZ R36, R67.reuse, R94 ;  /* 0x0000005e43247220 */ /* 0x040fe20000410000 */
[----:B------:R-:W-:-:S03]  /*35e0*/  FMUL.FTZ R67, R67, R60 ;  /* 0x0000003c43437220 */ /* 0x000fc60000410000 */
[C---:B------:R-:W-:Y:S01]  /*35f0*/  FFMA.FTZ R36, R61.reuse, R60, -R36 ;  /* 0x0000003c3d247223 */ /* 0x040fe20000010824 */
[----:B------:R-:W-:-:S05]  /*3600*/  FFMA.FTZ R67, R61, R94, R67 ;  /* 0x0000005e3d437223 */ /* 0x000fca0000010043 */
[----:B------:R-:W-:-:S07]  /*3610*/  F2FP.BF16.F32.PACK_AB R36, R67, R36 ;  /* 0x000000244324723e */ /* 0x000fce00000010ff */
.L_x_10133:
[----:B------:R-:W-:Y:S05]  /*3620*/  BSYNC B2 ;  /* 0x0000000000027941 */ /* 0x000fea0003800000 */
.L_x_10132:
[----:B------:R-:W-:Y:S02]  /*3630*/  ULDC.64 UR4, c[0x0][0x208] ;  /* 0x0000820000047ab9 */ /* 0x000fe40000000a00 */
[----:B--2---:R1:W-:Y:S03]  /*3640*/  STG.E.128 desc[UR4][R40.64], R36 ;  /* 0x0000002428007986 */ /* 0x0043e6000c101d04 */
.L_x_10131:
[----:B------:R-:W-:Y:S05]  /*3650*/  BSYNC B1 ;  /* 0x0000000000017941 */ /* 0x000fea0003800000 */
.L_x_10130:
        /* <DEDUP_REMOVED lines=8> */
[--C-:B------:R-:W-:Y:S01]  /*36e0*/  SHF.R.U64 R58, R58, 0x10, R59.reuse ;  /* 0x000000103a3a7819 */ /* 0x100fe2000000123b */
[----:B--2---:R-:W-:Y:S01]  /*36f0*/  IMAD.U32 R62, R38, 0x10000, RZ ;  /* 0x00010000263e7824 */ /* 0x004fe200078e00ff */
[----:B------:R-:W-:Y:S01]  /*3700*/  SHF.R.U32.HI R60, RZ, 0x10, R59 ;  /* 0x00000010ff3c7819 */ /* 0x000fe2000001163b */
[----:B------:R-:W-:Y:S01]  /*3710*/  IMAD.U32 R63, R36, 0x10000, RZ ;  /* 0x00010000243f7824 */ /* 0x000fe200078e00ff */
[--C-:B------:R-:W-:Y:S01]  /*3720*/  SHF.R.U64 R59, R64, 0x10, R65.reuse ;  /* 0x00000010403b7819 */ /* 0x100fe20000001241 */
[----:B------:R-:W-:Y:S01]  /*3730*/  IMAD.U32 R64, R39, 0x10000, RZ ;  /* 0x0001000027407824 */ /* 0x000fe200078e00ff */
[----:B------:R-:W-:Y:S02]  /*3740*/  SHF.R.U32.HI R65, RZ, 0x10, R65 ;  /* 0x00000010ff417819 */ /* 0x000fe40000011641 */
[----:B------:R-:W-:Y:S02]  /*3750*/  PRMT R127, R127, 0x5410, R59 ;  /* 0x000054107f7f7816 */ /* 0x000fe4000000003b */
[----:B------:R-:W-:-:S02]  /*3760*/  PRMT R58, R96, 0x5432, R58 ;  /* 0x00005432603a7816 */ /* 0x000fc4000000003a */
[----:B------:R-:W-:Y:S01]  /*3770*/  LOP3.LUT R61, R39, 0xffff0000, RZ, 0xc0, !PT ;  /* 0xffff0000273d7812 */ /* 0x000fe200078ec0ff */
[C---:B------:R-:W-:Y:S01]  /*3780*/  IMAD.U32 R39, R37.reuse, 0x10000, RZ ;  /* 0x0001000025277824 */ /* 0x040fe200078e00ff */
[----:B------:R-:W-:Y:S02]  /*3790*/  LOP3.LUT R37, R37, 0xffff0000, RZ, 0xc0, !PT ;  /* 0xffff000025257812 */ /* 0x000fe400078ec0ff */
        /* <DEDUP_REMOVED lines=11> */
[C---:B------:R-:W-:Y:S01]  /*3850*/  FFMA.FTZ R94, R39.reuse, R112, -R94 ;  /* 0x00000070275e7223 */ /* 0x040fe2000001085e */
[C---:B------:R-:W-:Y:S01]  /*3860*/  FMUL.FTZ R67, R38.reuse, R59 ;  /* 0x0000003b26437220 */ /* 0x040fe20000410000 */
[----:B------:R-:W-:Y:S01]  /*3870*/  FFMA.FTZ R37, R39, R66, R37 ;  /* 0x0000004227257223 */ /* 0x000fe20000010025 */
[-C--:B------:R-:W-:Y:S01]  /*3880*/  FMUL.FTZ R39, R38, R65.reuse ;  /* 0x0000004126277220 */ /* 0x080fe20000410000 */
[----:B------:R-:W-:Y:S01]  /*3890*/  LOP3.LUT R126, R126, 0xffff0000, RZ, 0xc0, !PT ;  /* 0xffff00007e7e7812 */ /* 0x000fe200078ec0ff */
[----:B------:R-:W-:Y:S01]  /*38a0*/  IMAD.U32 R58, R58, 0x10000, RZ ;  /* 0x000100003a3a7824 */ /* 0x000fe200078e00ff */
[----:B------:R-:W-:Y:S01]  /*38b0*/  LOP3.LUT R60, R60, 0xffff0000, RZ, 0xc0, !PT ;  /* 0xffff00003c3c7812 */ /* 0x000fe200078ec0ff */
[C---:B------:R-:W-:Y:S01]  /*38c0*/  FFMA.FTZ R67, R62.reuse, R65, -R67 ;  /* 0x000000413e437223 */ /* 0x040fe20000010843 */
[----:B------:R-:W-:Y:S01]  /*38d0*/  FFMA.FTZ R62, R62, R59, R39 ;  /* 0x0000003b3e3e7223 */ /* 0x000fe20000010027 */
[CC--:B------:R-:W-:Y:S01]  /*38e0*/  FMUL.FTZ R38, R36.reuse, R127.reuse ;  /* 0x0000007f24267220 */ /* 0x0c0fe20000410000 */
        /* <DEDUP_REMOVED lines=12> */
.L_x_10137:
[----:B------:R-:W-:Y:S05]  /*39b0*/  BSYNC B2 ;  /* 0x0000000000027941 */ /* 0x000fea0003800000 */
.L_x_10136:
[----:B------:R-:W-:Y:S02]  /*39c0*/  ULDC.64 UR4, c[0x0][0x208] ;  /* 0x0000820000047ab9 */ /* 0x000fe40000000a00 */
[----:B--2---:R2:W-:Y:S03]  /*39d0*/  STG.E.128 desc[UR4][R40.64+0x20], R36 ;  /* 0x0000202428007986 */ /* 0x0045e6000c101d04 */
.L_x_10135:
[----:B------:R-:W-:Y:S05]  /*39e0*/  BSYNC B1 ;  /* 0x0000000000017941 */ /* 0x000fea0003800000 */
.L_x_10134:
        /* <DEDUP_REMOVED lines=53> */
.L_x_10141:
[----:B------:R-:W-:Y:S05]  /*3d40*/  BSYNC B2 ;  /* 0x0000000000027941 */ /* 0x000fea0003800000 */
.L_x_10140:
[----:B------:R-:W-:Y:S02]  /*3d50*/  ULDC.64 UR4, c[0x0][0x208] ;  /* 0x0000820000047ab9 */ /* 0x000fe40000000a00 */
[----:B--2---:R3:W-:Y:S03]  /*3d60*/  STG.E.128 desc[UR4][R40.64+0x40], R36 ;  /* 0x0000402428007986 */ /* 0x0047e6000c101d04 */
.L_x_10139:
[----:B------:R-:W-:Y:S05]  /*3d70*/  BSYNC B1 ;  /* 0x0000000000017941 */ /* 0x000fea0003800000 */
.L_x_10138:
        /* <DEDUP_REMOVED lines=34> */
[----:B------:R-:W-:Y:S01]  /*3fa0*/  FFMA.FTZ R58, R51, R54, -R58 ;  /* 0x00000036333a7223 */ /* 0x000fe2000001083a */
        /* <DEDUP_REMOVED lines=18> */
.L_x_10145:
[----:B------:R-:W-:Y:S05]  /*40d0*/  BSYNC B2 ;  /* 0x0000000000027941 */ /* 0x000fea0003800000 */
.L_x_10144:
[----:B------:R-:W-:Y:S02]  /*40e0*/  ULDC.64 UR4, c[0x0][0x208] ;  /* 0x0000820000047ab9 */ /* 0x000fe40000000a00 */
[----:B--2---:R4:W-:Y:S03]  /*40f0*/  STG.E.128 desc[UR4][R40.64+0x60], R36 ;  /* 0x0000602428007986 */ /* 0x0049e6000c101d04 */
.L_x_10143:
[----:B------:R-:W-:Y:S05]  /*4100*/  BSYNC B1 ;  /* 0x0000000000017941 */ /* 0x000fea0003800000 */
.L_x_10142:
        /* <DEDUP_REMOVED lines=53> */
.L_x_10149:
[----:B------:R-:W-:Y:S05]  /*4460*/  BSYNC B2 ;  /* 0x0000000000027941 */ /* 0x000fea0003800000 */
.L_x_10148:
[----:B------:R-:W-:Y:S02]  /*4470*/  ULDC.64 UR4, c[0x0][0x208] ;  /* 0x0000820000047ab9 */ /* 0x000fe40000000a00 */
[----:B--2---:R1:W-:Y:S03]  /*4480*/  STG.E.128 desc[UR4][R40.64+0x80], R36 ;  /* 0x0000802428007986 */ /* 0x0043e6000c101d04 */
.L_x_10147:
[----:B------:R-:W-:Y:S05]  /*4490*/  BSYNC B1 ;  /* 0x0000000000017941 */ /* 0x000fea0003800000 */
.L_x_10146:
[----:B------:R-:W-:-:S13]  /*44a0*/  ISETP.NE.AND P4, PT, R15, RZ, PT ;  /* 0x000000ff0f00720c */ /* 0x000fda0003f85270 */
[----:B------:R-:W-:Y:S05]  /*44b0*/  @!P4 BRA `(.L_x_10129) ;  /* 0x0000002400a4c947 */ /* 0x000fea0003800000 */
[----:B-1234-:R1:W2:Y:S01]  /*44c0*/  LDS.128 R36, [R21+0x1b000] ;  /* 0x01b0000015247984 */ /* 0x01e2a20000000c00 */
[----:B------:R-:W-:Y:S01]  /*44d0*/  VIADD R46, R18, 0x28 ;  /* 0x00000028122e7836 */ /* 0x000fe20000000000 */
[----:B------:R-:W-:Y:S04]  /*44e0*/  BSSY B1, `(.L_x_10150) ;  /* 0x0000031000017945 */ /* 0x000fe80003800000 */
        /* <DEDUP_REMOVED lines=48> */
.L_x_10151:
[----:B------:R-:W-:Y:S05]  /*47f0*/  BSYNC B1 ;  /* 0x0000000000017941 */ /* 0x000fea0003800000 */
.L_x_10150:
[----:B------:R-:W-:Y:S02]  /*4800*/  ULDC.64 UR4, c[0x0][0x208] ;  /* 0x0000820000047ab9 */ /* 0x000fe40000000a00 */
[----:B--2---:R1:W-:Y:S01]  /*4810*/  STG.E.128 desc[UR4][R40.64+0xa0], R36 ;  /* 0x0000a02428007986 */ /* 0x0043e2000c101d04 */
[----:B------:R-:W-:Y:S05]  /*4820*/  BRA `(.L_x_10129) ;  /* 0x0000002000c87947 */ /* 0x000fea0003800000 */
.L_x_10123:
        /* <DEDUP_REMOVED lines=22> */
[----:B------:R-:W-:Y:S01]  /*4990*/  CS2R R56, SRZ ;  /* 0x0000000000387805 */ /* 0x000fe2000001ff00 */
[----:B------:R-:W-:-:S02]  /*49a0*/  ULDC.64 UR6, c[0x0][0x208] ;  /* 0x0000820000067ab9 */ /* 0x000fc40000000a00 */
        /* <DEDUP_REMOVED lines=25> */
.L_x_10153:
[----:B------:R-:W-:Y:S05]  /*4b40*/  BSYNC B1 ;  /* 0x0000000000017941 */ /* 0x000fea0003800000 */
.L_x_10152:
        /* <DEDUP_REMOVED lines=51> */
.L_x_10154:
[----:B------:R-:W2:Y:S01]  /*4e80*/  LDL R60, [R1+0x34] ;  /* 0x00003400013c7983 */ /* 0x000ea20000100800 */
[----:B------:R-:W-:Y:S01]  /*4e90*/  IMAD R20, R19, 0x8, R16 ;  /* 0x0000000813147824 */ /* 0x000fe200078e0210 */
[----:B------:R-:W-:Y:S01]  /*4ea0*/  BSSY B1, `(.L_x_10155) ;  /* 0x0000004000017945 */ /* 0x000fe20003800000 */
[----:B--2---:R-:W-:-:S04]  /*4eb0*/  SHF.L.U32 R92, R60, 0x1f, RZ ;  /* 0x0000001f3c5c7819 */ /* 0x004fc800000006ff */
[----:B------:R-:W0:Y:S02]  /*4ec0*/  SYNCS.PHASECHK.TRANS64.TRYWAIT P5, [R20+URZ+0x31c90], R92 ;  /* 0x031c905c140075a7 */ /* 0x000e2400080a017f */
[----:B0-----:R-:W-:Y:S05]  /*4ed0*/  @!P5 BRA `(.L_x_10156) ;  /* 0x000001e80010d947 */ /* 0x001fea0003800000 */
.L_x_10372:
[----:B------:R-:W-:Y:S05]  /*4ee0*/  BSYNC B1 ;  /* 0x0000000000017941 */ /* 0x000fea0003800000 */
.L_x_10155:
        /* <DEDUP_REMOVED lines=40> */
[--C-:B------:R-:W-:Y:S02]  /*5170*/  SHF.R.U64 R45, R46, 0x10, R47.reuse ;  /* 0x000000102e2d7819 */ /* 0x100fe4000000122f */
[----:B------:R-:W-:Y:S02]  /*5180*/  SHF.R.U32.HI R114, RZ, 0x10, R47 ;  /* 0x00000010ff727819 */ /* 0x000fe4000001162f */
[--C-:B------:R-:W-:Y:S02]  /*5190*/  SHF.R.U64 R46, R56, 0x10, R57.reuse ;  /* 0x00000010382e7819 */ /* 0x100fe40000001239 */
[----:B------:R-:W-:Y:S01]  /*51a0*/  SHF.R.U32.HI R56, RZ, 0x10, R57 ;  /* 0x00000010ff387819 */ /* 0x000fe20000011639 */
[----:B-1----:R-:W-:Y:S01]  /*51b0*/  IMAD.U32 R57, R61, 0x10000, RZ ;  /* 0x000100003d397824 */ /* 0x002fe200078e00ff */
[----:B------:R-:W-:-:S02]  /*51c0*/  SHF.R.U64 R47, R58, 0x10, R59 ;  /* 0x000000103a2f7819 */ /* 0x000fc4000000123b */
[C---:B------:R-:W-:Y:S02]  /*51d0*/  PRMT R45, R116.reuse, 0x5410, R45 ;  /* 0x00005410742d7816 */ /* 0x040fe4000000002d */
[----:B------:R-:W-:Y:S02]  /*51e0*/  PRMT R114, R116, 0x5432, R114 ;  /* 0x0000543274727816 */ /* 0x000fe40000000072 */
[----:B------:R-:W-:Y:S02]  /*51f0*/  SHF.R.U32.HI R59, RZ, 0x10, R59 ;  /* 0x00000010ff3b7819 */ /* 0x000fe4000001163b */
[----:B------:R-:W-:Y:S02]  /*5200*/  PRMT R116, R122, 0x5432, R56 ;  /* 0x000054327a747816 */ /* 0x000fe40000000038 */
[----:B------:R-:W-:Y:S02]  /*5210*/  PRMT R58, R125, 0x5410, R115 ;  /* 0x000054107d3a7816 */ /* 0x000fe40000000073 */
[----:B------:R-:W-:-:S02]  /*5220*/  PRMT R44, R118, 0x5432, R44 ;  /* 0x00005432762c7816 */ /* 0x000fc4000000002c */
[----:B------:R-:W-:Y:S01]  /*5230*/  PRMT R115, R118, 0x5410, R59 ;  /* 0x0000541076737816 */ /* 0x000fe2000000003b */
[----:B--2---:R-:W-:Y:S01]  /*5240*/  IMAD.U32 R59, R65, 0x10000, RZ ;  /* 0x00010000413b7824 */ /* 0x004fe200078e00ff */
[----:B------:R-:W-:Y:S01]  /*5250*/  PRMT R46, R120, 0x5432, R46 ;  /* 0x00005432782e7816 */ /* 0x000fe2000000002e */
[----:B------:R-:W-:Y:S01]  /*5260*/  IMAD.U32 R118, R116, 0x10000, RZ ;  /* 0x0001000074767824 */ /* 0x000fe200078e00ff */
[----:B------:R-:W-:Y:S01]  /*5270*/  PRMT R47, R120, 0x5410, R47 ;  /* 0x00005410782f7816 */ /* 0x000fe2000000002f */
[----:B------:R-:W-:Y:S01]  /*5280*/  IMAD.U32 R56, R58, 0x10000, RZ ;  /* 0x000100003a387824 */ /* 0x000fe200078e00ff */
[----:B------:R-:W-:Y:S01]  /*5290*/  LOP3.LUT R125, R116, 0xffff0000, RZ, 0xc0, !PT ;  /* 0xffff0000747d7812 */ /* 0x000fe200078ec0ff */
[----:B------:R-:W-:Y:S01]  /*52a0*/  FMUL.FTZ R120, R59, R118 ;  /* 0x000000763b787220 */ /* 0x000fe20000410000 */
[----:B------:R-:W-:Y:S01]  /*52b0*/  LOP3.LUT R116, R65, 0xffff0000, RZ, 0xc0, !PT ;  /* 0xffff000041747812 */ /* 0x000fe200078ec0ff */
[----:B------:R-:W-:Y:S01]  /*52c0*/  FMUL.FTZ R59, R59, R56 ;  /* 0x000000383b3b7220 */ /* 0x000fe20000410000 */
[----:B------:R-:W-:-:S02]  /*52d0*/  IMAD.U32 R65, R114, 0x10000, RZ ;  /* 0x0001000072417824 */ /* 0x000fc400078e00ff */
[C---:B------:R-:W-:Y:S01]  /*52e0*/  FFMA.FTZ R56, R57.reuse, R56, -R120 ;  /* 0x0000003839387223 */ /* 0x040fe20000010878 */
[----:B------:R-:W-:Y:S02]  /*52f0*/  IMAD.U32 R120, R64, 0x10000, RZ ;  /* 0x0001000040787824 */ /* 0x000fe400078e00ff */
[----:B------:R-:W-:Y:S01]  /*5300*/  FFMA.FTZ R57, R57, R118, R59 ;  /* 0x0000007639397223 */ /* 0x000fe2000001003b */
[----:B------:R-:W-:Y:S01]  /*5310*/  LOP3.LUT R59, R58, 0xffff0000, RZ, 0xc0, !PT ;  /* 0xffff00003a3b7812 */ /* 0x000fe200078ec0ff */
[----:B------:R-:W-:Y:S01]  /*5320*/  IMAD.U32 R118, R67, 0x10000, RZ ;  /* 0x0001000043767824 */ /* 0x000fe200078e00ff */
[----:B------:R-:W-:Y:S01]  /*5330*/  LOP3.LUT R58, R61, 0xffff0000, RZ, 0xc0, !PT ;  /* 0xffff00003d3a7812 */ /* 0x000fe200078ec0ff */
[----:B------:R-:W-:Y:S01]  /*5340*/  FMUL.FTZ R61, R116, R125 ;  /* 0x0000007d743d7220 */ /* 0x000fe20000410000 */
[----:B------:R-:W-:Y:S01]  /*5350*/  LOP3.LUT R64, R64, 0xffff0000, RZ, 0xc0, !PT ;  /* 0xffff000040407812 */ /* 0x000fe200078ec0ff */
[-C--:B------:R-:W-:Y:S02]  /*5360*/  FMUL.FTZ R116, R116, R59.reuse ;  /* 0x0000003b74747220 */ /* 0x080fe40000410000 */
[----:B------:R-:W-:-:S02]  /*5370*/  FFMA.FTZ R59, R58, R59, -R61 ;  /* 0x0000003b3a3b7223 */ /* 0x000fc4000001083d */
[----:B------:R-:W-:Y:S01]  /*5380*/  FFMA.FTZ R58, R58, R125, R116 ;  /* 0x0000007d3a3a7223 */ /* 0x000fe20000010074 */
[C---:B------:R-:W-:Y:S01]  /*5390*/  IMAD.U32 R125, R115.reuse, 0x10000, RZ ;  /* 0x00010000737d7824 */ /* 0x040fe200078e00ff */
[----:B------:R-:W-:Y:S01]  /*53a0*/  LOP3.LUT R115, R115, 0xffff0000, RZ, 0xc0, !PT ;  /* 0xffff000073737812 */ /* 0x000fe200078ec0ff */
[----:B------:R-:W-:Y:S01]  /*53b0*/  IMAD.U32 R116, R63, 0x10000, RZ ;  /* 0x000100003f747824 */ /* 0x000fe200078e00ff */
[----:B------:R-:W-:Y:S01]  /*53c0*/  F2FP.BF16.F32.PACK_AB R56, R59, R56 ;  /* 0x000000383b38723e */ /* 0x000fe200000010ff */
[C---:B------:R-:W-:Y:S01]  /*53d0*/  FMUL.FTZ R61, R118.reuse, R125 ;  /* 0x0000007d763d7220 */ /* 0x040fe20000410000 */
[----:B------:R-:W-:Y:S01]  /*53e0*/  FMUL.FTZ R118, R118, R65 ;  /* 0x0000004176767220 */ /* 0x000fe20000410000 */
[----:B------:R-:W-:Y:S02]  /*53f0*/  F2FP.BF16.F32.PACK_AB R57, R58, R57 ;  /* 0x000000393a39723e */ /* 0x000fe400000010ff */
[C---:B------:R-:W-:Y:S01]  /*5400*/  FFMA.FTZ R61, R116.reuse, R65, -R61 ;  /* 0x00000041743d7223 */ /* 0x040fe2000001083d */
[----:B------:R-:W-:Y:S01]  /*5410*/  FFMA.FTZ R65, R116, R125, R118 ;  /* 0x0000007d74417223 */ /* 0x000fe20000010076 */
[----:B------:R-:W-:-:S02]  /*5420*/  LOP3.LUT R116, R67, 0xffff0000, RZ, 0xc0, !PT ;  /* 0xffff000043747812 */ /* 0x000fc400078ec0ff */
[----:B------:R-:W-:Y:S02]  /*5430*/  LOP3.LUT R67, R114, 0xffff0000, RZ, 0xc0, !PT ;  /* 0xffff000072437812 */ /* 0x000fe400078ec0ff */
[----:B------:R-:W-:Y:S01]  /*5440*/  LOP3.LUT R118, R63, 0xffff0000, RZ, 0xc0, !PT ;  /* 0xffff00003f767812 */ /* 0x000fe200078ec0ff */
[C---:B------:R-:W-:Y:S02]  /*5450*/  FMUL.FTZ R63, R116.reuse, R115 ;  /* 0x00000073743f7220 */ /* 0x040fe40000410000 */
[-C--:B------:R-:W-:Y:S02]  /*5460*/  FMUL.FTZ R116, R116, R67.reuse ;  /* 0x0000004374747220 */ /* 0x080fe40000410000 */
[----:B------:R-:W-:Y:S01]  /*5470*/  FFMA.FTZ R114, R118, R67, -R63 ;  /* 0x0000004376727223 */ /* 0x000fe2000001083f */
[----:B------:R-:W-:Y:S02]  /*5480*/  IMAD.U32 R63, R46, 0x10000, RZ ;  /* 0x000100002e3f7824 */ /* 0x000fe400078e00ff */
[----:B------:R-:W-:Y:S01]  /*5490*/  FFMA.FTZ R116, R118, R115, R116 ;  /* 0x0000007376747223 */ /* 0x000fe20000010074 */
[----:B------:R-:W-:-:S02]  /*54a0*/  IMAD.U32 R67, R44, 0x10000, RZ ;  /* 0x000100002c437824 */ /* 0x000fc400078e00ff */
[----:B------:R-:W-:Y:S01]  /*54b0*/  FMUL.FTZ R115, R120, R63 ;  /* 0x0000003f78737220 */ /* 0x000fe20000410000 */
[----:B------:R-:W-:Y:S02]  /*54c0*/  IMAD.U32 R118, R60, 0x10000, RZ ;  /* 0x000100003c767824 */ /* 0x000fe400078e00ff */
[-C--:B------:R-:W-:Y:S01]  /*54d0*/  FMUL.FTZ R120, R120, R67.reuse ;  /* 0x0000004378787220 */ /* 0x080fe20000410000 */
[----:B------:R-:W-:Y:S01]  /*54e0*/  LOP3.LUT R60, R60, 0xffff0000, RZ, 0xc0, !PT ;  /* 0xffff00003c3c7812 */ /* 0x000fe200078ec0ff */
[C---:B------:R-:W-:Y:S02]  /*54f0*/  FFMA.FTZ R115, R118.reuse, R67, -R115 ;  /* 0x0000004376737223 */ /* 0x040fe40000010873 */
[----:B------:R-:W-:Y:S01]  /*5500*/  FFMA.FTZ R120, R118, R63, R120 ;  /* 0x0000003f76787223 */ /* 0x000fe20000010078 */
[----:B------:R-:W-:Y:S01]  /*5510*/  LOP3.LUT R63, R46, 0xffff0000, RZ, 0xc0, !PT ;  /* 0xffff00002e3f7812 */ /* 0x000fe200078ec0ff */
[----:B------:R-:W-:Y:S01]  /*5520*/  IMAD.U32 R46, R62, 0x10000, RZ ;  /* 0x000100003e2e7824 */ /* 0x000fe200078e00ff */
[----:B------:R-:W-:-:S02]  /*5530*/  LOP3.LUT R67, R44, 0xffff0000, RZ, 0xc0, !PT ;  /* 0xffff00002c437812 */ /* 0x000fc400078ec0ff */
[----:B------:R-:W-:Y:S01]  /*5540*/  LOP3.LUT R62, R62, 0xffff0000, RZ, 0xc0, !PT ;  /* 0xffff00003e3e7812 */ /* 0x000fe200078ec0ff */
[----:B------:R-:W-:Y:S01]  /*5550*/  FMUL.FTZ R125, R64, R63 ;  /* 0x0000003f407d7220 */ /* 0x000fe20000410000 */
[----:B------:R-:W-:Y:S01]  /*5560*/  F2FP.BF16.F32.PACK_AB R114, R114, R61 ;  /* 0x0000003d7272723e */ /* 0x000fe200000010ff */
[-C--:B------:R-:W-:Y:S01]  /*5570*/  FMUL.FTZ R64, R64, R67.reuse ;  /* 0x0000004340407220 */ /* 0x080fe20000410000 */
[----:B------:R-:W-:Y:S02]  /*5580*/  IMAD.MOV.U32 R61, RZ, RZ, R56 ;  /* 0x000000ffff3d7224 */ /* 0x000fe400078e0038 */
[C---:B------:R-:W-:Y:S01]  /*5590*/  FFMA.FTZ R44, R60.reuse, R67, -R125 ;  /* 0x000000433c2c7223 */ /* 0x040fe2000001087d */
[----:B------:R-:W-:Y:S02]  /*55a0*/  IMAD.U32 R67, R47, 0x10000, RZ ;  /* 0x000100002f437824 */ /* 0x000fe400078e00ff */
[----:B------:R-:W-:Y:S01]  /*55b0*/  FFMA.FTZ R63, R60, R63, R64 ;  /* 0x0000003f3c3f7223 */ /* 0x000fe20000010040 */
[C---:B------:R-:W-:Y:S01]  /*55c0*/  IMAD.U32 R60, R66.reuse, 0x10000, RZ ;  /* 0x00010000423c7824 */ /* 0x040fe200078e00ff */
[----:B------:R-:W-:Y:S01]  /*55d0*/  LOP3.LUT R66, R66, 0xffff0000, RZ, 0xc0, !PT ;  /* 0xffff000042427812 */ /* 0x000fe200078ec0ff */
[----:B------:R-:W-:Y:S01]  /*55e0*/  IMAD.U32 R125, R45, 0x10000, RZ ;  /* 0x000100002d7d7824 */ /* 0x000fe200078e00ff */
[----:B------:R-:W-:Y:S01]  /*55f0*/  LOP3.LUT R47, R47, 0xffff0000, RZ, 0xc0, !PT ;  /* 0xffff00002f2f7812 */ /* 0x000fe200078ec0ff */
[C---:B------:R-:W-:Y:S01]  /*5600*/  FMUL.FTZ R127, R60.reuse, R67 ;  /* 0x000000433c7f7220 */ /* 0x040fe20000410000 */
[----:B------:R-:W-:Y:S01]  /*5610*/  LOP3.LUT R45, R45, 0xffff0000, RZ, 0xc0, !PT ;  /* 0xffff00002d2d7812 */ /* 0x000fe200078ec0ff */
[----:B------:R-:W-:Y:S01]  /*5620*/  FMUL.FTZ R60, R60, R125 ;  /* 0x0000007d3c3c7220 */ /* 0x000fe20000410000 */
[----:B------:R-:W-:Y:S01]  /*5630*/  F2FP.BF16.F32.PACK_AB R115, R44, R115 ;  /* 0x000000732c73723e */ /* 0x000fe200000010ff */
[C---:B------:R-:W-:Y:S01]  /*5640*/  FFMA.FTZ R127, R46.reuse, R125, -R127 ;  /* 0x0000007d2e7f7223 */ /* 0x040fe2000001087f */
[----:B------:R-:W-:Y:S01]  /*5650*/  F2FP.BF16.F32.PACK_AB R64, R63, R120 ;  /* 0x000000783f40723e */ /* 0x000fe200000010ff */
[----:B------:R-:W-:Y:S01]  /*5660*/  FFMA.FTZ R60, R46, R67, R60 ;  /* 0x000000432e3c7223 */ /* 0x000fe2000001003c */
[C---:B------:R-:W-:Y:S01]  /*5670*/  FMUL.FTZ R67, R66.reuse, R47 ;  /* 0x0000002f42437220 */ /* 0x040fe20000410000 */
[----:B------:R-:W-:Y:S01]  /*5680*/  FMUL.FTZ R66, R66, R45 ;  /* 0x0000002d42427220 */ /* 0x000fe20000410000 */
[----:B------:R-:W-:-:S02]  /*5690*/  IMAD.MOV.U32 R63, RZ, RZ, R114 ;  /* 0x000000ffff3f7224 */ /* 0x000fc400078e0072 */
[C---:B------:R-:W-:Y:S01]  /*56a0*/  FFMA.FTZ R46, R62.reuse, R45, -R67 ;  /* 0x0000002d3e2e7223 */ /* 0x040fe20000010843 */
[----:B------:R-:W-:Y:S01]  /*56b0*/  FFMA.FTZ R47, R62, R47, R66 ;  /* 0x0000002f3e2f7223 */ /* 0x000fe20000010042 */
[----:B------:R-:W-:Y:S01]  /*56c0*/  F2FP.BF16.F32.PACK_AB R67, R116, R65 ;  /* 0x000000417443723e */ /* 0x000fe200000010ff */
[----:B------:R-:W-:Y:S02]  /*56d0*/  IMAD.MOV.U32 R65, RZ, RZ, R57 ;  /* 0x000000ffff417224 */ /* 0x000fe400078e0039 */
[----:B------:R-:W-:Y:S02]  /*56e0*/  F2FP.BF16.F32.PACK_AB R62, R46, R127 ;  /* 0x0000007f2e3e723e */ /* 0x000fe400000010ff */
[----:B------:R-:W-:Y:S01]  /*56f0*/  F2FP.BF16.F32.PACK_AB R66, R47, R60 ;  /* 0x0000003c2f42723e */ /* 0x000fe200000010ff */
[----:B------:R-:W-:-:S07]  /*5700*/  IMAD.MOV.U32 R60, RZ, RZ, R115 ;  /* 0x000000ffff3c7224 */ /* 0x000fce00078e0073 */
.L_x_10160:
[----:B------:R-:W-:Y:S05]  /*5710*/  BSYNC B2 ;  /* 0x0000000000027941 */ /* 0x000fea0003800000 */
.L_x_10159:
[----:B------:R-:W-:Y:S01]  /*5720*/  IADD3 R45, P4, P5, R28, R96, R7 ;  /* 0x000000601c2d7210 */ /* 0x000fe20007d9e007 */
[----:B------:R-:W-:-:S03]  /*5730*/  ULDC.64 UR4, c[0x0][0x208] ;  /* 0x0000820000047ab9 */ /* 0x000fc60000000a00 */
[----:B------:R-:W-:Y:S02]  /*5740*/  IADD3.X R46, R0, R111, R93, P4, P5 ;  /* 0x0000006f002e7210 */ /* 0x000fe400027ea45d */
        /* <DEDUP_REMOVED lines=10> */
.L_x_10158:
[----:B------:R-:W-:Y:S05]  /*57f0*/  BSYNC B1 ;  /* 0x0000000000017941 */ /* 0x000fea0003800000 */
.L_x_10157:
[----:B------:R-:W-:Y:S01]  /*5800*/  ISETP.NE.AND P4, PT, R11, RZ, PT ;  /* 0x000000ff0b00720c */ /* 0x000fe20003f85270 */
[----:B------:R-:W-:-:S12]  /*5810*/  BSSY B1, `(.L_x_10161) ;  /* 0x0000086000017945 */ /* 0x000fd80003800000 */
[----:B------:R-:W-:Y:S05]  /*5820*/  @!P4 BRA `(.L_x_10162) ;  /* 0x000000080010c947 */ /* 0x000fea0003800000 */
[----:B------:R-:W2:Y:S04]  /*5830*/  LDL R56, [R1+0x38] ;  /* 0x0000380001387983 */ /* 0x000ea80000100800 */
[----:B-1----:R-:W3:Y:S04]  /*5840*/  LDL R46, [R1+0x3c] ;  /* 0x00003c00012e7983 */ /* 0x002ee80000100800 */
[----:B------:R-:W4:Y:S01]  /*5850*/  LDL R47, [R1+0x40] ;  /* 0x00004000012f7983 */ /* 0x000f220000100800 */
[----:B------:R-:W-:-:S04]  /*5860*/  SEL R44, R107, R112, !P1 ;  /* 0x000000706b2c7207 */ /* 0x000fc80004800000 */
[----:B------:R-:W-:-:S04]  /*5870*/  SHF.R.S32.HI R45, RZ, 0x1f, R44 ;  /* 0x0000001fff2d7819 */ /* 0x000fc8000001142c */
[----:B------:R-:W-:-:S04]  /*5880*/  LEA.HI R45, R45, R44, RZ, 0x4 ;  /* 0x0000002c2d2d7211 */ /* 0x000fc800078f20ff */
[----:B------:R-:W-:-:S04]  /*5890*/  SHF.R.S32.HI R45, RZ, 0x4, R45 ;  /* 0x00000004ff2d7819 */ /* 0x000fc8000001142d */
[----:B------:R-:W-:-:S04]  /*58a0*/  LEA.HI.SX32 R45, R4, R45, 0x1d ;  /* 0x0000002d042d7211 */ /* 0x000fc800078feaff */
[----:B------:R-:W-:Y:S01]  /*58b0*/  SHF.R.S32.HI R44, RZ, 0x1f, R45 ;  /* 0x0000001fff2c7819 */ /* 0x000fe2000001142d */
[----:B------:R-:W-:-:S03]  /*58c0*/  IMAD.SHL.U32 R63, R45, 0x8, RZ ;  /* 0x000000082d3f7824 */ /* 0x000fc600078e00ff */
[----:B------:R-:W-:-:S04]  /*58d0*/  LEA.HI R44, R44, R45, RZ, 0x2 ;  /* 0x0000002d2c2c7211 */ /* 0x000fc800078f10ff */
[----:B------:R-:W-:Y:S01]  /*58e0*/  SHF.R.S32.HI R45, RZ, 0x2, R44 ;  /* 0x00000002ff2d7819 */ /* 0x000fe2000001142c */
[----:B------:R-:W-:Y:S01]  /*58f0*/  VIADD R62, R23, 0x10 ;  /* 0x00000010173e7836 */ /* 0x000fe20000000000 */
[----:B------:R-:W-:-:S04]  /*5900*/  IADD3 R60, P4, P5, R28, R96, R8 ;  /* 0x000000601c3c7210 */ /* 0x000fc80007d9e008 */
[----:B------:R-:W-:Y:S02]  /*5910*/  IADD3.X R61, R0, R111, R90, P4, P5 ;  /* 0x0000006f003d7210 */ /* 0x000fe400027ea45a */
        /* <DEDUP_REMOVED lines=15> */
[--C-:B------:R-:W-:Y:S01]  /*5a10*/  SHF.R.U32.HI R64, RZ, 0x10, R41.reuse ;  /* 0x00000010ff407819 */ /* 0x100fe20000011629 */
[----:B-1----:R-:W-:Y:S01]  /*5a20*/  IMAD.U32 R66, R45, 0x10000, RZ ;  /* 0x000100002d427824 */ /* 0x002fe200078e00ff */
[----:B------:R-:W-:Y:S02]  /*5a30*/  PRMT R62, R119, 0x5432, R62 ;  /* 0x00005432773e7816 */ /* 0x000fe4000000003e */
[----:B------:R-:W-:Y:S02]  /*5a40*/  PRMT R64, R121, 0x5432, R64 ;  /* 0x0000543279407816 */ /* 0x000fe40000000040 */
[----:B------:R-:W-:Y:S01]  /*5a50*/  LOP3.LUT R57, R57, 0xffff0000, RZ, 0xc0, !PT ;  /* 0xffff000039397812 */ /* 0x000fe200078ec0ff */
[----:B------:R-:W-:Y:S01]  /*5a60*/  IMAD.U32 R67, R62, 0x10000, RZ ;  /* 0x000100003e437824 */ /* 0x000fe200078e00ff */
[----:B------:R-:W-:Y:S01]  /*5a70*/  LOP3.LUT R45, R45, 0xffff0000, RZ, 0xc0, !PT ;  /* 0xffff00002d2d7812 */ /* 0x000fe200078ec0ff */
[----:B------:R-:W-:Y:S01]  /*5a80*/  IMAD.U32 R65, R64, 0x10000, RZ ;  /* 0x0001000040417824 */ /* 0x000fe200078e00ff */
[----:B------:R-:W-:Y:S01]  /*5a90*/  SHF.R.U64 R41, R40, 0x10, R41 ;  /* 0x0000001028297819 */ /* 0x000fe20000001229 */
[C---:B------:R-:W-:Y:S01]  /*5aa0*/  FMUL.FTZ R113, R114.reuse, R67 ;  /* 0x0000004372717220 */ /* 0x040fe20000410000 */
[----:B------:R-:W-:Y:S01]  /*5ab0*/  LOP3.LUT R40, R47, 0xffff0000, RZ, 0xc0, !PT ;  /* 0xffff00002f287812 */ /* 0x000fe200078ec0ff */
[-C--:B------:R-:W-:Y:S01]  /*5ac0*/  FMUL.FTZ R114, R114, R65.reuse ;  /* 0x0000004172727220 */ /* 0x080fe20000410000 */
[----:B------:R-:W-:Y:S01]  /*5ad0*/  SHF.R.U64 R53, R52, 0x10, R53 ;  /* 0x0000001034357819 */ /* 0x000fe20000001235 */
[----:B------:R-:W-:Y:S01]  /*5ae0*/  FFMA.FTZ R65, R66, R65, -R113 ;  /* 0x0000004142417223 */ /* 0x000fe20000010871 */
[----:B------:R-:W-:-:S02]  /*5af0*/  IMAD.U32 R113, R59, 0x10000, RZ ;  /* 0x000100003b717824 */ /* 0x000fc400078e00ff */
[----:B------:R-:W-:Y:S01]  /*5b00*/  FFMA.FTZ R66, R66, R67, R114 ;  /* 0x0000004342427223 */ /* 0x000fe20000010072 */
[----:B------:R-:W-:Y:S01]  /*5b10*/  LOP3.LUT R114, R64, 0xffff0000, RZ, 0xc0, !PT ;  /* 0xffff000040727812 */ /* 0x000fe200078ec0ff */
[----:B------:R-:W-:Y:S01]  /*5b20*/  IMAD.U32 R67, R47, 0x10000, RZ ;  /* 0x000100002f437824 */ /* 0x000fe200078e00ff */
[----:B------:R-:W-:Y:S02]  /*5b30*/  LOP3.LUT R64, R62, 0xffff0000, RZ, 0xc0, !PT ;  /* 0xffff00003e407812 */ /* 0x000fe400078ec0ff */
[----:B------:R-:W-:Y:S02]  /*5b40*/  PRMT R41, R132, 0x5410, R41 ;  /* 0x0000541084297816 */ /* 0x000fe40000000029 */
[----:B------:R-:W-:Y:S01]  /*5b50*/  SHF.R.U64 R42, R42, 0x10, R43 ;  /* 0x000000102a2a7819 */ /* 0x000fe2000000122b */
[C---:B------:R-:W-:Y:S01]  /*5b60*/  FMUL.FTZ R62, R57.reuse, R64 ;  /* 0x00000040393e7220 */ /* 0x040fe20000410000 */
[-C--:B------:R-:W-:Y:S02]  /*5b70*/  FMUL.FTZ R57, R57, R114.reuse ;  /* 0x0000007239397220 */ /* 0x080fe40000410000 */
[----:B------:R-:W-:Y:S01]  /*5b80*/  PRMT R129, R129, 0x5410, R42 ;  /* 0x0000541081817816 */ /* 0x000fe2000000002a */
[C---:B------:R-:W-:Y:S01]  /*5b90*/  FFMA.FTZ R62, R45.reuse, R114, -R62 ;  /* 0x000000722d3e7223 */ /* 0x040fe2000001083e */
[----:B------:R-:W-:Y:S01]  /*5ba0*/  FFMA.FTZ R45, R45, R64, R57 ;  /* 0x000000402d2d7223 */ /* 0x000fe20000010039 */
[----:B------:R-:W-:-:S02]  /*5bb0*/  SHF.R.U32.HI R57, RZ, 0x10, R55 ;  /* 0x00000010ff397819 */ /* 0x000fc40000011637 */
[----:B------:R-:W-:Y:S01]  /*5bc0*/  SHF.R.U32.HI R64, RZ, 0x10, R43 ;  /* 0x00000010ff407819 */ /* 0x000fe2000001162b */
[----:B------:R-:W-:Y:S01]  /*5bd0*/  IMAD.U32 R43, R46, 0x10000, RZ ;  /* 0x000100002e2b7824 */ /* 0x000fe200078e00ff */
[----:B------:R-:W-:Y:S02]  /*5be0*/  PRMT R57, R133, 0x5410, R57 ;  /* 0x0000541085397816 */ /* 0x000fe40000000039 */
[----:B------:R-:W-:Y:S02]  /*5bf0*/  PRMT R64, R117, 0x5432, R64 ;  /* 0x0000543275407816 */ /* 0x000fe40000000040 */
[----:B------:R-:W-:Y:S01]  /*5c00*/  SHF.R.U64 R55, R54, 0x10, R55 ;  /* 0x0000001036377819 */ /* 0x000fe20000001237 */
[C---:B------:R-:W-:Y:S01]  /*5c10*/  IMAD.U32 R114, R57.reuse, 0x10000, RZ ;  /* 0x0001000039727824 */ /* 0x040fe200078e00ff */
[----:B------:R-:W-:Y:S01]  /*5c20*/  LOP3.LUT R57, R57, 0xffff0000, RZ, 0xc0, !PT ;  /* 0xffff000039397812 */ /* 0x000fe200078ec0ff */
[----:B------:R-:W-:Y:S01]  /*5c30*/  IMAD.U32 R116, R64, 0x10000, RZ ;  /* 0x0001000040747824 */ /* 0x000fe200078e00ff */
[----:B------:R-:W-:Y:S01]  /*5c40*/  PRMT R130, R130, 0x5410, R55 ;  /* 0x0000541082827816 */ /* 0x000fe20000000037 */
[----:B------:R-:W-:Y:S01]  /*5c50*/  FMUL.FTZ R118, R113, R114 ;  /* 0x0000007271767220 */ /* 0x000fe20000410000 */
[----:B------:R-:W-:-:S02]  /*5c60*/  IMAD.U32 R54, R129, 0x10000, RZ ;  /* 0x0001000081367824 */ /* 0x000fc400078e00ff */
[-C--:B------:R-:W-:Y:S01]  /*5c70*/  FMUL.FTZ R113, R113, R116.reuse ;  /* 0x0000007471717220 */ /* 0x080fe20000410000 */
[----:B------:R-:W-:Y:S01]  /*5c80*/  LOP3.LUT R129, R129, 0xffff0000, RZ, 0xc0, !PT ;  /* 0xffff000081817812 */ /* 0x000fe200078ec0ff */
[C---:B------:R-:W-:Y:S01]  /*5c90*/  FFMA.FTZ R115, R67.reuse, R116, -R118 ;  /* 0x0000007443737223 */ /* 0x040fe20000010876 */
[----:B------:R-:W-:Y:S02]  /*5ca0*/  IMAD.U32 R42, R130, 0x10000, RZ ;  /* 0x00010000822a7824 */ /* 0x000fe400078e00ff */
[----:B------:R-:W-:Y:S01]  /*5cb0*/  FFMA.FTZ R113, R67, R114, R113 ;  /* 0x0000007243717223 */ /* 0x000fe20000010071 */
[----:B------:R-:W-:Y:S01]  /*5cc0*/  LOP3.LUT R67, R64, 0xffff0000, RZ, 0xc0, !PT ;  /* 0xffff000040437812 */ /* 0x000fe200078ec0ff */
[----:B------:R-:W-:Y:S01]  /*5cd0*/  IMAD.U32 R114, R41, 0x10000, RZ ;  /* 0x0001000029727824 */ /* 0x000fe200078e00ff */
[----:B------:R-:W-:Y:S02]  /*5ce0*/  LOP3.LUT R64, R59, 0xffff0000, RZ, 0xc0, !PT ;  /* 0xffff00003b407812 */ /* 0x000fe400078ec0ff */
[----:B------:R-:W-:-:S02]  /*5cf0*/  LOP3.LUT R41, R41, 0xffff0000, RZ, 0xc0, !PT ;  /* 0xffff000029297812 */ /* 0x000fc400078ec0ff */
[----:B------:R-:W-:Y:S01]  /*5d00*/  LOP3.LUT R46, R46, 0xffff0000, RZ, 0xc0, !PT ;  /* 0xffff00002e2e7812 */ /* 0x000fe200078ec0ff */
[C---:B------:R-:W-:Y:S01]  /*5d10*/  FMUL.FTZ R47, R64.reuse, R57 ;  /* 0x00000039402f7220 */ /* 0x040fe20000410000 */
[----:B------:R-:W-:Y:S01]  /*5d20*/  FMUL.FTZ R64, R64, R67 ;  /* 0x0000004340407220 */ /* 0x000fe20000410000 */
[----:B------:R-:W-:Y:S02]  /*5d30*/  F2FP.BF16.F32.PACK_AB R62, R62, R65 ;  /* 0x000000413e3e723e */ /* 0x000fe400000010ff */
[C---:B------:R-:W-:Y:S01]  /*5d40*/  FFMA.FTZ R52, R40.reuse, R67, -R47 ;  /* 0x0000004328347223 */ /* 0x040fe2000001082f */
[----:B------:R-:W-:Y:S01]  /*5d50*/  PRMT R47, R131, 0x5410, R53 ;  /* 0x00005410832f7816 */ /* 0x000fe20000000035 */
[----:B------:R-:W-:Y:S01]  /*5d60*/  FFMA.FTZ R40, R40, R57, R64 ;  /* 0x0000003928287223 */ /* 0x000fe20000010040 */
[C---:B------:R-:W-:Y:S01]  /*5d70*/  IMAD.U32 R57, R56.reuse, 0x10000, RZ ;  /* 0x0001000038397824 */ /* 0x040fe200078e00ff */
[----:B------:R-:W-:Y:S01]  /*5d80*/  LOP3.LUT R56, R56, 0xffff0000, RZ, 0xc0, !PT ;  /* 0xffff000038387812 */ /* 0x000fe200078ec0ff */
[C---:B------:R-:W-:Y:S01]  /*5d90*/  IMAD.U32 R53, R44.reuse, 0x10000, RZ ;  /* 0x000100002c357824 */ /* 0x040fe200078e00ff */
[----:B------:R-:W-:Y:S01]  /*5da0*/  LOP3.LUT R44, R44, 0xffff0000, RZ, 0xc0, !PT ;  /* 0xffff00002c2c7812 */ /* 0x000fe200078ec0ff */
[----:B------:R-:W-:Y:S01]  /*5db0*/  IMAD.U32 R64, R47, 0x10000, RZ ;  /* 0x000100002f407824 */ /* 0x000fe200078e00ff */
[----:B------:R-:W-:-:S02]  /*5dc0*/  F2FP.BF16.F32.PACK_AB R52, R52, R115 ;  /* 0x000000733434723e */ /* 0x000fc400000010ff */
[----:B------:R-:W-:Y:S01]  /*5dd0*/  F2FP.BF16.F32.PACK_AB R66, R45, R66 ;  /* 0x000000422d42723e */ /* 0x000fe200000010ff */
[C---:B------:R-:W-:Y:S01]  /*5de0*/  FMUL.FTZ R116, R57.reuse, R64 ;  /* 0x0000004039747220 */ /* 0x040fe20000410000 */
[-C--:B------:R-:W-:Y:S01]  /*5df0*/  FMUL.FTZ R57, R57, R114.reuse ;  /* 0x0000007239397220 */ /* 0x080fe20000410000 */
[----:B------:R-:W-:Y:S02]  /*5e00*/  IMAD.MOV.U32 R45, RZ, RZ, R62 ;  /* 0x000000ffff2d7224 */ /* 0x000fe400078e003e */
[C---:B------:R-:W-:Y:S01]  /*5e10*/  FFMA.FTZ R116, R53.reuse, R114, -R116 ;  /* 0x0000007235747223 */ /* 0x040fe20000010874 */
[----:B------:R-:W-:Y:S01]  /*5e20*/  FFMA.FTZ R57, R53, R64, R57 ;  /* 0x0000004035397223 */ /* 0x000fe20000010039 */
[----:B------:R-:W-:Y:S01]  /*5e30*/  LOP3.LUT R53, R47, 0xffff0000, RZ, 0xc0, !PT ;  /* 0xffff00002f357812 */ /* 0x000fe200078ec0ff */
[C---:B------:R-:W-:Y:S01]  /*5e40*/  IMAD.U32 R47, R58.reuse, 0x10000, RZ ;  /* 0x000100003a2f7824 */ /* 0x040fe200078e00ff */
[----:B------:R-:W-:-:S03]  /*5e50*/  LOP3.LUT R58, R58, 0xffff0000, RZ, 0xc0, !PT ;  /* 0xffff00003a3a7812 */ /* 0x000fc600078ec0ff */
[C---:B------:R-:W-:Y:S01]  /*5e60*/  FMUL.FTZ R59, R56.reuse, R53 ;  /* 0x00000035383b7220 */ /* 0x040fe20000410000 */
[-C--:B------:R-:W-:Y:S01]  /*5e70*/  FMUL.FTZ R56, R56, R41.reuse ;  /* 0x0000002938387220 */ /* 0x080fe20000410000 */
[C---:B------:R-:W-:Y:S02]  /*5e80*/  FMUL.FTZ R55, R47.reuse, R54 ;  /* 0x000000362f377220 */ /* 0x040fe40000410000 */
[C---:B------:R-:W-:Y:S01]  /*5e90*/  FFMA.FTZ R41, R44.reuse, R41, -R59 ;  /* 0x000000292c297223 */ /* 0x040fe2000001083b */
[----:B------:R-:W-:Y:S01]  /*5ea0*/  FFMA.FTZ R44, R44, R53, R56 ;  /* 0x000000352c2c7223 */ /* 0x000fe20000010038 */
[----:B------:R-:W-:Y:S01]  /*5eb0*/  LOP3.LUT R53, R130, 0xffff0000, RZ, 0xc0, !PT ;  /* 0xffff000082357812 */ /* 0x000fe200078ec0ff */
[-C--:B------:R-:W-:Y:S01]  /*5ec0*/  FMUL.FTZ R56, R47, R42.reuse ;  /* 0x0000002a2f387220 */ /* 0x080fe20000410000 */
[----:B------:R-:W-:Y:S01]  /*5ed0*/  FFMA.FTZ R42, R43, R42, R55 ;  /* 0x0000002a2b2a7223 */ /* 0x000fe20000010037 */
[----:B------:R-:W-:Y:S02]  /*5ee0*/  F2FP.BF16.F32.PACK_AB R41, R41, R116 ;  /* 0x000000742929723e */ /* 0x000fe400000010ff */
[C---:B------:R-:W-:Y:S01]  /*5ef0*/  FMUL.FTZ R59, R58.reuse, R53 ;  /* 0x000000353a3b7220 */ /* 0x040fe20000410000 */
[----:B------:R-:W-:Y:S01]  /*5f00*/  FMUL.FTZ R58, R58, R129 ;  /* 0x000000813a3a7220 */ /* 0x000fe20000410000 */
[----:B------:R-:W-:Y:S01]  /*5f10*/  FFMA.FTZ R47, R43, R54, -R56 ;  /* 0x000000362b2f7223 */ /* 0x000fe20000010838 */
[----:B------:R-:W-:Y:S01]  /*5f20*/  F2FP.BF16.F32.PACK_AB R56, R44, R57 ;  /* 0x000000392c38723e */ /* 0x000fe200000010ff */
[C---:B------:R-:W-:Y:S01]  /*5f30*/  FFMA.FTZ R54, R46.reuse, R129, -R59 ;  /* 0x000000812e367223 */ /* 0x040fe2000001083b */
[----:B------:R-:W-:Y:S01]  /*5f40*/  FFMA.FTZ R53, R46, R53, R58 ;  /* 0x000000352e357223 */ /* 0x000fe2000001003a */
[----:B------:R-:W-:Y:S01]  /*5f50*/  F2FP.BF16.F32.PACK_AB R59, R40, R113 ;  /* 0x00000071283b723e */ /* 0x000fe200000010ff */
[----:B------:R-:W-:-:S02]  /*5f60*/  IMAD.MOV.U32 R44, RZ, RZ, R41 ;  /* 0x000000ffff2c7224 */ /* 0x000fc400078e0029 */
[----:B------:R-:W-:Y:S01]  /*5f70*/  F2FP.BF16.F32.PACK_AB R46, R54, R47 ;  /* 0x0000002f362e723e */ /* 0x000fe200000010ff */
[----:B------:R-:W-:Y:S01]  /*5f80*/  IMAD.MOV.U32 R57, RZ, RZ, R66 ;  /* 0x000000ffff397224 */ /* 0x000fe200078e0042 */
[----:B------:R-:W-:Y:S01]  /*5f90*/  F2FP.BF16.F32.PACK_AB R58, R53, R42 ;  /* 0x0000002a353a723e */ /* 0x000fe200000010ff */
[----:B------:R-:W-:-:S07]  /*5fa0*/  IMAD.MOV.U32 R47, RZ, RZ, R52 ;  /* 0x000000ffff2f7224 */ /* 0x000fce00078e0034 */
.L_x_10164:
[----:B------:R-:W-:Y:S05]  /*5fb0*/  BSYNC B2 ;  /* 0x0000000000027941 */ /* 0x000fea0003800000 */
.L_x_10163:
[----:B------:R-:W-:Y:S01]  /*5fc0*/  ISETP.GE.AND P4, PT, R63, R110, PT ;  /* 0x0000006e3f00720c */ /* 0x000fe20003f86270 */
[----:B------:R-:W-:-:S12]  /*5fd0*/  ULDC.64 UR4, c[0x0][0x208] ;  /* 0x0000820000047ab9 */ /* 0x000fd80000000a00 */
        /* <DEDUP_REMOVED lines=9> */
.L_x_10162:
[----:B------:R-:W-:Y:S05]  /*6070*/  BSYNC B1 ;  /* 0x0000000000017941 */ /* 0x000fea0003800000 */
.L_x_10161:
[----:B------:R-:W-:-:S13]  /*6080*/  ISETP.NE.AND P4, PT, R12, RZ, PT ;  /* 0x000000ff0c00720c */ /* 0x000fda0003f85270 */
[----:B------:R-:W-:Y:S05]  /*6090*/  @!P4 BRA `(.L_x_10129) ;  /* 0x0000000800acc947 */ /* 0x000fea0003800000 */
[----:B-1-3--:R-:W2:Y:S04]  /*60a0*/  LDL R44, [R1+0x38] ;  /* 0x00003800012c7983 */ /* 0x00aea80000100800 */
[----:B------:R-:W3:Y:S04]  /*60b0*/  LDL R42, [R1+0x3c] ;  /* 0x00003c00012a7983 */ /* 0x000ee80000100800 */
[----:B------:R-:W4:Y:S01]  /*60c0*/  LDL R43, [R1+0x40] ;  /* 0x00004000012b7983 */ /* 0x000f220000100800 */
[----:B------:R-:W-:Y:S01]  /*60d0*/  VIADD R54, R23, 0x20 ;  /* 0x0000002017367836 */ /* 0x000fe20000000000 */
[----:B------:R-:W-:-:S04]  /*60e0*/  IADD3 R40, P4, P5, R28, R96, R9 ;  /* 0x000000601c287210 */ /* 0x000fc80007d9e009 */
[----:B------:R-:W-:Y:S02]  /*60f0*/  ISETP.GE.AND P6, PT, R54, R104, PT ;  /* 0x000000683600720c */ /* 0x000fe40003fc6270 */
[----:B------:R-:W-:Y:S02]  /*6100*/  IADD3.X R41, R0, R111, R89, P4, P5 ;  /* 0x0000006f00297210 */ /* 0x000fe400027ea459 */
[C---:B------:R-:W-:Y:S02]  /*6110*/  LEA R52, P4, R40.reuse, R94, 0x1 ;  /* 0x0000005e28347211 */ /* 0x040fe400078808ff */
[----:B------:R-:W-:Y:S02]  /*6120*/  SEL R112, R107, R112, !P6 ;  /* 0x000000706b707207 */ /* 0x000fe40007000000 */
[----:B------:R-:W-:Y:S02]  /*6130*/  LEA.HI.X R53, R40, R95, R41, 0x1, P4 ;  /* 0x0000005f28357211 */ /* 0x000fe400020f0c29 */
[----:B------:R-:W-:-:S04]  /*6140*/  SHF.R.S32.HI R41, RZ, 0x1f, R112 ;  /* 0x0000001fff297819 */ /* 0x000fc80000011470 */
[----:B------:R-:W-:-:S04]  /*6150*/  LEA.HI R41, R41, R112, RZ, 0x4 ;  /* 0x0000007029297211 */ /* 0x000fc800078f20ff */
[----:B------:R-:W-:-:S04]  /*6160*/  SHF.R.S32.HI R40, RZ, 0x4, R41 ;  /* 0x00000004ff287819 */ /* 0x000fc80000011429 */
[----:B------:R-:W-:-:S04]  /*6170*/  LEA.HI.SX32 R40, R5, R40, 0x1d ;  /* 0x0000002805287211 */ /* 0x000fc800078feaff */
[----:B------:R-:W-:Y:S01]  /*6180*/  SHF.R.S32.HI R41, RZ, 0x1f, R40 ;  /* 0x0000001fff297819 */ /* 0x000fe20000011428 */
[----:B------:R-:W-:-:S03]  /*6190*/  IMAD.SHL.U32 R55, R40, 0x8, RZ ;  /* 0x0000000828377824 */ /* 0x000fc600078e00ff */
[----:B------:R-:W-:-:S04]  /*61a0*/  LEA.HI R41, R41, R40, RZ, 0x2 ;  /* 0x0000002829297211 */ /* 0x000fc800078f10ff */
        /* <DEDUP_REMOVED lines=17> */
[----:B------:R-:W-:Y:S01]  /*62c0*/  IMAD.U32 R62, R47, 0x10000, RZ ;  /* 0x000100002f3e7824 */ /* 0x000fe200078e00ff */
[--C-:B------:R-:W-:Y:S01]  /*62d0*/  SHF.R.U32.HI R61, RZ, 0x10, R49.reuse ;  /* 0x00000010ff3d7819 */ /* 0x100fe20000011631 */
[----:B-1----:R-:W-:Y:S01]  /*62e0*/  IMAD.U32 R58, R43, 0x10000, RZ ;  /* 0x000100002b3a7824 */ /* 0x002fe200078e00ff */
[----:B------:R-:W-:Y:S01]  /*62f0*/  SHF.R.U64 R39, R48, 0x10, R49 ;  /* 0x0000001030277819 */ /* 0x000fe20000001231 */
[----:B------:R-:W-:Y:S01]  /*6300*/  IMAD.U32 R49, R41, 0x10000, RZ ;  /* 0x0001000029317824 */ /* 0x000fe200078e00ff */
[----:B------:R-:W-:Y:S01]  /*6310*/  SHF.R.U64 R36, R36, 0x10, R37 ;  /* 0x0000001024247819 */ /* 0x000fe20000001225 */
[----:B------:R-:W-:Y:S01]  /*6320*/  IMAD.U32 R57, R42, 0x10000, RZ ;  /* 0x000100002a397824 */ /* 0x000fe200078e00ff */
[----:B------:R-:W-:-:S02]  /*6330*/  SHF.R.U64 R48, R50, 0x10, R51 ;  /* 0x0000001032307819 */ /* 0x000fc40000001233 */
[----:B------:R-:W-:Y:S02]  /*6340*/  SHF.R.U32.HI R37, RZ, 0x10, R37 ;  /* 0x00000010ff257819 */ /* 0x000fe40000011625 */
[----:B------:R-:W-:Y:S02]  /*6350*/  SHF.R.U32.HI R51, RZ, 0x10, R51 ;  /* 0x00000010ff337819 */ /* 0x000fe40000011633 */
[----:B------:R-:W-:Y:S02]  /*6360*/  PRMT R128, R128, 0x5410, R61 ;  /* 0x0000541080807816 */ /* 0x000fe4000000003d */
[----:B------:R-:W-:Y:S02]  /*6370*/  PRMT R122, R122, 0x5410, R37 ;  /* 0x000054107a7a7816 */ /* 0x000fe40000000025 */
[----:B------:R-:W-:Y:S02]  /*6380*/  PRMT R124, R124, 0x5410, R51 ;  /* 0x000054107c7c7816 */ /* 0x000fe40000000033 */
[----:B------:R-:W-:Y:S01]  /*6390*/  LOP3.LUT R56, R45, 0xffff0000, RZ, 0xc0, !PT ;  /* 0xffff00002d387812 */ /* 0x000fe200078ec0ff */
[----:B------:R-:W-:Y:S01]  /*63a0*/  IMAD.U32 R45, R44, 0x10000, RZ ;  /* 0x000100002c2d7824 */ /* 0x000fe200078e00ff */
[----:B------:R-:W-:Y:S01]  /*63b0*/  LOP3.LUT R51, R128, 0xffff0000, RZ, 0xc0, !PT ;  /* 0xffff000080337812 */ /* 0x000fe200078ec0ff */
[----:B------:R-:W-:Y:S01]  /*63c0*/  IMAD.U32 R61, R124, 0x10000, RZ ;  /* 0x000100007c3d7824 */ /* 0x000fe200078e00ff */
[----:B------:R-:W-:-:S02]  /*63d0*/  PRMT R119, R119, 0x5410, R54 ;  /* 0x0000541077777816 */ /* 0x000fc40000000036 */
[----:B------:R-:W-:Y:S01]  /*63e0*/  PRMT R117, R117, 0x5410, R38 ;  /* 0x0000541075757816 */ /* 0x000fe20000000026 */
[----:B------:R-:W-:Y:S01]  /*63f0*/  IMAD.U32 R38, R128, 0x10000, RZ ;  /* 0x0001000080267824 */ /* 0x000fe200078e00ff */
[----:B------:R-:W-:Y:S01]  /*6400*/  LOP3.LUT R37, R122, 0xffff0000, RZ, 0xc0, !PT ;  /* 0xffff00007a257812 */ /* 0x000fe200078ec0ff */
[----:B------:R-:W-:Y:S01]  /*6410*/  FMUL.FTZ R63, R56, R51 ;  /* 0x00000033383f7220 */ /* 0x000fe20000410000 */
[----:B------:R-:W-:Y:S01]  /*6420*/  LOP3.LUT R50, R41, 0xffff0000, RZ, 0xc0, !PT ;  /* 0xffff000029327812 */ /* 0x000fe200078ec0ff */
[----:B------:R-:W-:Y:S01]  /*6430*/  IMAD.U32 R41, R40, 0x10000, RZ ;  /* 0x0001000028297824 */ /* 0x000fe200078e00ff */
[----:B------:R-:W-:Y:S01]  /*6440*/  PRMT R121, R121, 0x5410, R36 ;  /* 0x0000541079797816 */ /* 0x000fe20000000024 */
[----:B------:R-:W-:Y:S01]  /*6450*/  IMAD.U32 R36, R122, 0x10000, RZ ;  /* 0x000100007a247824 */ /* 0x000fe200078e00ff */
[----:B------:R-:W-:Y:S01]  /*6460*/  PRMT R126, R126, 0x5410, R39 ;  /* 0x000054107e7e7816 */ /* 0x000fe20000000027 */
[----:B------:R-:W-:Y:S01]  /*6470*/  IMAD.U32 R39, R119, 0x10000, RZ ;  /* 0x0001000077277824 */ /* 0x000fe200078e00ff */
[----:B------:R-:W-:Y:S01]  /*6480*/  PRMT R123, R123, 0x5410, R48 ;  /* 0x000054107b7b7816 */ /* 0x000fe20000000030 */
[----:B------:R-:W-:Y:S01]  /*6490*/  FMUL.FTZ R48, R60, R38 ;  /* 0x000000263c307220 */ /* 0x000fe20000410000 */
[-C--:B------:R-:W-:Y:S01]  /*64a0*/  FMUL.FTZ R65, R56, R37.reuse ;  /* 0x0000002538417220 */ /* 0x080fe20000410000 */
[-C--:B------:R-:W-:Y:S01]  /*64b0*/  FMUL.FTZ R60, R60, R36.reuse ;  /* 0x000000243c3c7220 */ /* 0x080fe20000410000 */
[----:B------:R-:W-:Y:S01]  /*64c0*/  FFMA.FTZ R37, R50, R37, -R63 ;  /* 0x0000002532257223 */ /* 0x000fe2000001083f */
[C---:B------:R-:W-:Y:S01]  /*64d0*/  FMUL.FTZ R63, R62.reuse, R61 ;  /* 0x0000003d3e3f7220 */ /* 0x040fe20000410000 */
[----:B------:R-:W-:Y:S01]  /*64e0*/  LOP3.LUT R47, R47, 0xffff0000, RZ, 0xc0, !PT ;  /* 0xffff00002f2f7812 */ /* 0x000fe200078ec0ff */
[-C--:B------:R-:W-:Y:S01]  /*64f0*/  FMUL.FTZ R62, R62, R39.reuse ;  /* 0x000000273e3e7220 */ /* 0x080fe20000410000 */
[----:B------:R-:W-:Y:S01]  /*6500*/  LOP3.LUT R124, R124, 0xffff0000, RZ, 0xc0, !PT ;  /* 0xffff00007c7c7812 */ /* 0x000fe200078ec0ff */
[----:B------:R-:W-:Y:S01]  /*6510*/  FFMA.FTZ R36, R49, R36, -R48 ;  /* 0x0000002431247223 */ /* 0x000fe20000010830 */
[----:B------:R-:W-:Y:S01]  /*6520*/  LOP3.LUT R54, R119, 0xffff0000, RZ, 0xc0, !PT ;  /* 0xffff000077367812 */ /* 0x000fe200078ec0ff */
[----:B------:R-:W-:Y:S01]  /*6530*/  FFMA.FTZ R49, R49, R38, R60 ;  /* 0x0000002631317223 */ /* 0x000fe2000001003c */
[C---:B------:R-:W-:Y:S01]  /*6540*/  FFMA.FTZ R38, R58.reuse, R39, -R63 ;  /* 0x000000273a267223 */ /* 0x040fe2000001083f */
[----:B------:R-:W-:Y:S01]  /*6550*/  FFMA.FTZ R58, R58, R61, R62 ;  /* 0x0000003d3a3a7223 */ /* 0x000fe2000001003e */
[----:B------:R-:W-:Y:S01]  /*6560*/  LOP3.LUT R43, R43, 0xffff0000, RZ, 0xc0, !PT ;  /* 0xffff00002b2b7812 */ /* 0x000fe200078ec0ff */
[C---:B------:R-:W-:Y:S01]  /*6570*/  FMUL.FTZ R60, R47.reuse, R124 ;  /* 0x0000007c2f3c7220 */ /* 0x040fe20000410000 */
[-C--:B------:R-:W-:Y:S01]  /*6580*/  FMUL.FTZ R62, R47, R54.reuse ;  /* 0x000000362f3e7220 */ /* 0x080fe20000410000 */
[----:B------:R-:W-:Y:S01]  /*6590*/  LOP3.LUT R44, R44, 0xffff0000, RZ, 0xc0, !PT ;  /* 0xffff00002c2c7812 */ /* 0x000fe200078ec0ff */
[C---:B------:R-:W-:Y:S01]  /*65a0*/  IMAD.U32 R48, R121.reuse, 0x10000, RZ ;  /* 0x0001000079307824 */ /* 0x040fe200078e00ff */
[C---:B------:R-:W-:Y:S01]  /*65b0*/  LOP3.LUT R47, R126.reuse, 0xffff0000, RZ, 0xc0, !PT ;  /* 0xffff00007e2f7812 */ /* 0x040fe200078ec0ff */
[----:B------:R-:W-:Y:S01]  /*65c0*/  IMAD.U32 R56, R126, 0x10000, RZ ;  /* 0x000100007e387824 */ /* 0x000fe200078e00ff */
[----:B------:R-:W-:Y:S01]  /*65d0*/  LOP3.LUT R121, R121, 0xffff0000, RZ, 0xc0, !PT ;  /* 0xffff000079797812 */ /* 0x000fe200078ec0ff */
[C---:B------:R-:W-:Y:S01]  /*65e0*/  FFMA.FTZ R39, R43.reuse, R54, -R60 ;  /* 0x000000362b277223 */ /* 0x040fe2000001083c */
[----:B------:R-:W-:Y:S01]  /*65f0*/  LOP3.LUT R40, R40, 0xffff0000, RZ, 0xc0, !PT ;  /* 0xffff000028287812 */ /* 0x000fe200078ec0ff */
[----:B------:R-:W-:Y:S01]  /*6600*/  FFMA.FTZ R61, R43, R124, R62 ;  /* 0x0000007c2b3d7223 */ /* 0x000fe2000001003e */
[----:B------:R-:W-:Y:S01]  /*6610*/  FMUL.FTZ R43, R44, R47 ;  /* 0x0000002f2c2b7220 */ /* 0x000fe20000410000 */
[----:B------:R-:W-:Y:S01]  /*6620*/  FFMA.FTZ R50, R50, R51, R65 ;  /* 0x0000003332327223 */ /* 0x000fe20000010041 */
[C---:B------:R-:W-:Y:S01]  /*6630*/  FMUL.FTZ R54, R45.reuse, R56 ;  /* 0x000000382d367220 */ /* 0x040fe20000410000 */
[-C--:B------:R-:W-:Y:S01]  /*6640*/  FMUL.FTZ R45, R45, R48.reuse ;  /* 0x000000302d2d7220 */ /* 0x080fe20000410000 */
[-C--:B------:R-:W-:Y:S01]  /*6650*/  FMUL.FTZ R51, R44, R121.reuse ;  /* 0x000000792c337220 */ /* 0x080fe20000410000 */
[----:B------:R-:W-:Y:S01]  /*6660*/  LOP3.LUT R59, R42, 0xffff0000, RZ, 0xc0, !PT ;  /* 0xffff00002a3b7812 */ /* 0x000fe200078ec0ff */
[----:B------:R-:W-:Y:S01]  /*6670*/  FFMA.FTZ R121, R40, R121, -R43 ;  /* 0x0000007928797223 */ /* 0x000fe2000001082b */
[C---:B------:R-:W-:Y:S01]  /*6680*/  IMAD.U32 R42, R46.reuse, 0x10000, RZ ;  /* 0x000100002e2a7824 */ /* 0x040fe200078e00ff */
[----:B------:R-:W-:Y:S01]  /*6690*/  LOP3.LUT R46, R46, 0xffff0000, RZ, 0xc0, !PT ;  /* 0xffff00002e2e7812 */ /* 0x000fe200078ec0ff */
[C---:B------:R-:W-:Y:S01]  /*66a0*/  IMAD.U32 R43, R123.reuse, 0x10000, RZ ;  /* 0x000100007b2b7824 */ /* 0x040fe200078e00ff */
[----:B------:R-:W-:Y:S01]  /*66b0*/  LOP3.LUT R123, R123, 0xffff0000, RZ, 0xc0, !PT ;  /* 0xffff00007b7b7812 */ /* 0x000fe200078ec0ff */
[C---:B------:R-:W-:Y:S01]  /*66c0*/  FFMA.FTZ R54, R41.reuse, R48, -R54 ;  /* 0x0000003029367223 */ /* 0x040fe20000010836 */
[----:B------:R-:W-:Y:S01]  /*66d0*/  FFMA.FTZ R45, R41, R56, R45 ;  /* 0x00000038292d7223 */ /* 0x000fe2000001002d */
[C---:B------:R-:W-:Y:S01]  /*66e0*/  IMAD.U32 R41, R117.reuse, 0x10000, RZ ;  /* 0x0001000075297824 */ /* 0x040fe200078e00ff */
[----:B------:R-:W-:Y:S01]  /*66f0*/  LOP3.LUT R117, R117, 0xffff0000, RZ, 0xc0, !PT ;  /* 0xffff000075757812 */ /* 0x000fe200078ec0ff */
[----:B------:R-:W-:Y:S01]  /*6700*/  FMUL.FTZ R44, R42, R43 ;  /* 0x0000002b2a2c7220 */ /* 0x000fe20000410000 */
[----:B------:R-:W-:Y:S01]  /*6710*/  FMUL.FTZ R48, R46, R123 ;  /* 0x0000007b2e307220 */ /* 0x000fe20000410000 */
[----:B------:R-:W-:Y:S01]  /*6720*/  FFMA.FTZ R40, R40, R47, R51 ;  /* 0x0000002f28287223 */ /* 0x000fe20000010033 */
        /* <DEDUP_REMOVED lines=18> */
.L_x_10166:
[----:B------:R-:W-:Y:S05]  /*6850*/  BSYNC B1 ;  /* 0x0000000000017941 */ /* 0x000fea0003800000 */
.L_x_10165:
[----:B------:R-:W-:Y:S01]  /*6860*/  ISETP.GE.AND P4, PT, R55, R110, PT ;  /* 0x0000006e3700720c */ /* 0x000fe20003f86270 */
[----:B------:R-:W-:Y:S02]  /*6870*/  ULDC.64 UR4, c[0x0][0x208] ;  /* 0x0000820000047ab9 */ /* 0x000fe40000000a00 */
[----:B-1----:R4:W-:Y:S10]  /*6880*/  STG.E.128 desc[UR4][R52.64], R40 ;  /* 0x0000002834007986 */ /* 0x0029f4000c101d04 */
[----:B------:R-:W-:Y:S05]  /*6890*/  @P4 BRA `(.L_x_10129) ;  /* 0x0000000000ac4947 */ /* 0x000fea0003800000 */
[--C-:B------:R-:W-:Y:S01]  /*68a0*/  SHF.R.S32.HI R36, RZ, 0x1f, R55.reuse ;  /* 0x0000001fff247819 */ /* 0x100fe20000011437 */
[----:B------:R-:W-:Y:S01]  /*68b0*/  ULDC.64 UR4, c[0x0][0x208] ;  /* 0x0000820000047ab9 */ /* 0x000fe20000000a00 */
[----:B------:R-:W-:-:S04]  /*68c0*/  IADD3 R55, P4, P5, R28, R96, R55 ;  /* 0x000000601c377210 */ /* 0x000fc80007d9e037 */
[----:B------:R-:W-:Y:S02]  /*68d0*/  IADD3.X R36, R0, R111, R36, P4, P5 ;  /* 0x0000006f00247210 */ /* 0x000fe400027ea424 */
[----:B------:R-:W-:-:S04]  /*68e0*/  LEA R94, P4, R55, R94, 0x1 ;  /* 0x0000005e375e7211 */ /* 0x000fc800078808ff */
[----:B------:R-:W-:-:S05]  /*68f0*/  LEA.HI.X R95, R55, R95, R36, 0x1, P4 ;  /* 0x0000005f375f7211 */ /* 0x000fca00020f0c24 */
[----:B--2---:R1:W-:Y:S01]  /*6900*/  STG.E.128 desc[UR4][R94.64], R44 ;  /* 0x0000002c5e007986 */ /* 0x0043e2000c101d04 */
[----:B------:R-:W-:Y:S05]  /*6910*/  BRA `(.L_x_10129) ;  /* 0x00000000008c7947 */ /* 0x000fea0003800000 */
.L_x_10122:
[----:B------:R-:W-:-:S04]  /*6920*/  ULOP3.LUT UR4, UR60, 0x1, URZ, 0xfc, !UPT ;  /* 0x000000013c047892 */ /* 0x000fc8000f8efc3f */
[----:B------:R-:W-:-:S06]  /*6930*/  UISETP.NE.AND UP0, UPT, UR4, 0x3, UPT ;  /* 0x000000030400788c */ /* 0x000fcc000bf05270 */
[----:B------:R-:W-:-:S13]  /*6940*/  PLOP3.LUT P3, PT, PT, PT, UP0, 0x80, 0x0 ;  /* 0x000000000000781c */ /* 0x000fda0003f6f008 */
[----:B------:R-:W-:Y:S05]  /*6950*/  @!P3 BRA `(.L_x_10167) ;  /* 0x000000000004b947 */ /* 0x000fea0003800000 */
[----:B------:R-:W-:Y:S01]  /*6960*/  BPT.TRAP 0x1 ;  /* 0x000000040000795c */ /* 0x000fe20000300000 */
.L_x_10167:
[----:B------:R-:W2:Y:S01]  /*6970*/  LDL R36, [R1+0x34] ;  /* 0x0000340001247983 */ /* 0x000ea20000100800 */
[----:B------:R-:W-:Y:S01]  /*6980*/  IMAD R20, R19, 0x8, R16 ;  /* 0x0000000813147824 */ /* 0x000fe200078e0210 */
[----:B------:R-:W-:Y:S01]  /*6990*/  BSSY B1, `(.L_x_10168) ;  /* 0x0000006000017945 */ /* 0x000fe20003800000 */
[----:B------:R-:W-:-:S05]  /*69a0*/  IMAD R91, R25, -0x90, R2 ;  /* 0xffffff70195b7824 */ /* 0x000fca00078e0202 */
[----:B------:R-:W-:Y:S02]  /*69b0*/  VIMNMX R91, R91, 0x90, PT ;  /* 0x000000905b5b7848 */ /* 0x000fe40003fe0100 */
[----:B--2---:R-:W-:-:S04]  /*69c0*/  SHF.L.U32 R92, R36, 0x1f, RZ ;  /* 0x0000001f245c7819 */ /* 0x004fc800000006ff */
[----:B------:R-:W0:Y:S02]  /*69d0*/  SYNCS.PHASECHK.TRANS64.TRYWAIT P4, [R20+URZ+0x31c90], R92 ;  /* 0x031c905c140075a7 */ /* 0x000e24000808017f */
[----:B0-----:R-:W-:Y:S05]  /*69e0*/  @!P4 BRA `(.L_x_10169) ;  /* 0x000001cc0060c947 */ /* 0x001fea0003800000 */
.L_x_10373:
[----:B------:R-:W-:Y:S05]  /*69f0*/  BSYNC B1 ;  /* 0x0000000000017941 */ /* 0x000fea0003800000 */
.L_x_10168:
[----:B------:R-:W-:-:S13]  /*6a00*/  ISETP.GE.AND P4, PT, R144, R91, PT ;  /* 0x0000005b9000720c */ /* 0x000fda0003f86270 */
[----:B------:R-:W-:Y:S05]  /*6a10*/  @P4 BRA `(.L_x_10129) ;  /* 0x00000000004c4947 */ /* 0x000fea0003800000 */
[----:B------:R-:W-:Y:S01]  /*6a20*/  ISETP.NE.AND P4, PT, R10, RZ, PT ;  /* 0x000000ff0a00720c */ /* 0x000fe20003f85270 */
[----:B------:R-:W-:-:S12]  /*6a30*/  ULDC.64 UR4, c[0x0][0x208] ;  /* 0x0000820000047ab9 */ /* 0x000fd80000000a00 */
        /* <DEDUP_REMOVED lines=17> */
.L_x_10129:
[----:B------:R-:W-:Y:S05]  /*6b50*/  BSYNC B0 ;  /* 0x0000000000007941 */ /* 0x000fea0003800000 */
.L_x_10121:
        /* <DEDUP_REMOVED lines=17> */
.L_x_10171:
[----:B------:R-:W-:Y:S05]  /*6c70*/  BSYNC B0 ;  /* 0x0000000000007941 */ /* 0x000fea0003800000 */
.L_x_10170:
[----:B------:R-:W2:Y:S01]  /*6c80*/  SYNCS.PHASECHK.TRANS64.TRYWAIT P3, [R20+URZ+0x31cb0], R92 ;  /* 0x031cb05c140075a7 */ /* 0x000ea2000806017f */
[----:B------:R-:W-:Y:S04]  /*6c90*/  BSSY B0, `(.L_x_10172) ;  /* 0x0000002000007945 */ /* 0x000fe80003800000 */
[----:B--2---:R-:W-:Y:S05]  /*6ca0*/  @!P3 BRA `(.L_x_10173) ;  /* 0x000001c800c4b947 */ /* 0x004fea0003800000 */
.L_x_10374:
[----:B------:R-:W-:Y:S05]  /*6cb0*/  BSYNC B0 ;  /* 0x0000000000007941 */ /* 0x000fea0003800000 */
.L_x_10172:
[----:B------:R-:W-:Y:S01]  /*6cc0*/  ISETP.GE.AND P3, PT, R144, R91, PT ;  /* 0x0000005b9000720c */ /* 0x000fe20003f66270 */
[----:B------:R-:W-:-:S12]  /*6cd0*/  BSSY B0, `(.L_x_10174) ;  /* 0x0000023000007945 */ /* 0x000fd80003800000 */
[----:B------:R-:W-:Y:S05]  /*6ce0*/  @P3 BRA `(.L_x_10175) ;  /* 0x0000000000843947 */ /* 0x000fea0003800000 */
[----:B------:R-:W-:Y:S01]  /*6cf0*/  IMAD.WIDE R38, R25, 0x90, R78 ;  /* 0x0000009019267825 */ /* 0x000fe200078e024e */
[----:B------:R-:W-:Y:S01]  /*6d00*/  ULDC.64 UR4, c[0x0][0x318] ;  /* 0x0000c60000047ab9 */ /* 0x000fe20000000a00 */
[----:B------:R-:W-:Y:S02]  /*6d10*/  ULDC.64 UR6, c[0x0][0x208] ;  /* 0x0000820000067ab9 */ /* 0x000fe40000000a00 */
[----:B------:R-:W-:Y:S02]  /*6d20*/  IMAD R39, R39, UR4, RZ ;  /* 0x0000000427277c24 */ /* 0x000fe4000f8e02ff */
[----:B-1----:R-:W-:Y:S02]  /*6d30*/  IMAD.MOV.U32 R36, RZ, RZ, R30 ;  /* 0x000000ffff247224 */ /* 0x002fe400078e001e */
[----:B------:R-:W-:Y:S02]  /*6d40*/  IMAD.MOV.U32 R37, RZ, RZ, R82 ;  /* 0x000000ffff257224 */ /* 0x000fe400078e0052 */
[----:B------:R-:W-:-:S02]  /*6d50*/  IMAD R39, R38, UR5, R39 ;  /* 0x0000000526277c24 */ /* 0x000fc4000f8e0227 */
        /* <DEDUP_REMOVED lines=26> */
.L_x_10175:
[----:B------:R-:W-:Y:S05]  /*6f00*/  BSYNC B0 ;  /* 0x0000000000007941 */ /* 0x000fea0003800000 */
.L_x_10174:
[----:B------:R-:W4:Y:S01]  /*6f10*/  LDL.LU R21, [R1+0x34] ;  /* 0x0000340001157983 */ /* 0x000f220000300800 */
[----:B0-2---:R-:W-:Y:S02]  /*6f20*/  @!P4 VIADD R20, R20, 0x31cc0 ;  /* 0x00031cc01414c836 */ /* 0x005fe40000000000 */
        /* <DEDUP_REMOVED lines=8> */
[----:B0-----:R2:W-:Y:S01]  /*6fb0*/  BAR.SYNC.DEFER_BLOCKING R109, 0x80 ;  /* 0x0002006d0000751d */ /* 0x0015e20000010000 */
[----:B------:R-:W-:-:S04]  /*6fc0*/  ISETP.NE.AND P3, PT, R19, 0x2, PT ;  /* 0x000000021300780c */ /* 0x000fc80003f65270 */
[----:B------:R-:W-:Y:S01]  /*6fd0*/  SEL R19, R19, RZ, P3 ;  /* 0x000000ff13137207 */ /* 0x000fe20001800000 */
[----:B------:R0:W-:Y:S02]  /*6fe0*/  @!P4 SYNCS.ARRIVE.TRANS64.RED.A1T0 RZ, [R20+URZ], RZ ;  /* 0x000000ff14ffc9a7 */ /* 0x0001e4000810043f */
[----:B0-----:R-:W-:-:S04]  /*6ff0*/  SEL R20, RZ, 0x1, P3 ;  /* 0x00000001ff147807 */ /* 0x001fc80001800000 */
[----:B----4-:R-:W-:-:S05]  /*7000*/  LOP3.LUT R21, R21, R20, RZ, 0x3c, !PT ;  /* 0x0000001415157212 */ /* 0x010fca00078e3cff */
[----:B------:R2:W-:Y:S01]  /*7010*/  STL [R1+0x34], R21 ;  /* 0x0000341501007387 */ /* 0x0005e20000100800 */
[----:B------:R-:W-:Y:S05]  /*7020*/  @P2 BRA `(.L_x_10176) ;  /* 0xffffffb800282947 */ /* 0x000fea000383ffff */
[----:B--2---:R-:W0:Y:S01]  /*7030*/  S2R R21, SR_TID.X ;  /* 0x0000000000157919 */ /* 0x004e220000002100 */
[----:B------:R-:W-:Y:S02]  /*7040*/  PLOP3.LUT P0, PT, PT, PT, PT, 0x8, 0x0 ;  /* 0x000000000000781c */ /* 0x000fe40003f0e170 */
[----:B0-----:R-:W-:-:S04]  /*7050*/  SHF.R.U32.HI R21, RZ, 0x7, R21 ;  /* 0x00000007ff157819 */ /* 0x001fc80000011615 */
[----:B------:R-:W-:-:S13]  /*7060*/  ISETP.NE.AND P5, PT, R21, 0x1, PT ;  /* 0x000000011500780c */ /* 0x000fda0003fa5270 */
[----:B------:R-:W-:Y:S06]  /*7070*/  @!P5 BAR.ARV 0x9, 0x100 ;  /* 0x024400000000db1d */ /* 0x000fec0000002000 */
.L_x_10116:
[----:B------:R-:W-:Y:S02]  /*7080*/  ISETP.GE.AND P2, PT, R108, 0x1, PT ;  /* 0x000000016c00780c */ /* 0x000fe40003f46270 */
[----:B------:R-:W-:Y:S02]  /*7090*/  CS2R R72, SRZ ;  /* 0x0000000000487805 */ /* 0x000fe4000001ff00 */
[----:B------:R-:W-:Y:S01]  /*70a0*/  PLOP3.LUT P1, PT, PT, PT, PT, 0x80, 0x0 ;  /* 0x000000000000781c */ /* 0x000fe20003f2f070 */
[----:B------:R-:W-:Y:S01]  /*70b0*/  IMAD.MOV.U32 R0, RZ, RZ, RZ ;  /* 0x000000ffff007224 */ /* 0x000fe200078e00ff */
[----:B---3--:R-:W-:Y:S02]  /*70c0*/  CS2R R38, SRZ ;  /* 0x0000000000267805 */ /* 0x008fe4000001ff00 */
        /* <DEDUP_REMOVED lines=10> */
[----:B-1----:R-:W-:Y:S02]  /*7170*/  CS2R R36, SRZ ;  /* 0x0000000000247805 */ /* 0x002fe4000001ff00 */
        /* <DEDUP_REMOVED lines=9> */
[----:B------:R-:W-:Y:S02]  /*7210*/  IMAD.MOV.U32 R80, RZ, RZ, RZ ;  /* 0x000000ffff507224 */ /* 0x000fe400078e00ff */
[----:B------:R-:W-:-:S02]  /*7220*/  IMAD.MOV.U32 R6, RZ, RZ, RZ ;  /* 0x000000ffff067224 */ /* 0x000fc400078e00ff */
[----:B------:R-:W-:Y:S02]  /*7230*/  IMAD.MOV.U32 R79, RZ, RZ, RZ ;  /* 0x000000ffff4f7224 */ /* 0x000fe400078e00ff */
[----:B------:R-:W-:Y:S01]  /*7240*/  IMAD.MOV.U32 R82, RZ, RZ, RZ ;  /* 0x000000ffff527224 */ /* 0x000fe200078e00ff */
[----:B------:R-:W-:Y:S06]  /*7250*/  @P0 BRA `(.L_x_10177) ;  /* 0x00000000000c0947 */ /* 0x000fec0003800000 */
[----:B------:R-:W1:Y:S01]  /*7260*/  FENCE.VIEW.ASYNC.G ;  /* 0x00000000000073c6 */ /* 0x000e620000000100 */
[----:B------:R-:W-:Y:S05]  /*7270*/  WARPSYNC.ALL ;  /* 0x0000000000007948 */ /* 0x000fea0003800000 */
[----:B-1----:R-:W-:Y:S06]  /*7280*/  BAR.ARV 0xc, 0x1a0 ;  /* 0x0306800000007b1d */ /* 0x002fec0000002000 */
.L_x_10177:
[----:B------:R-:W-:Y:S02]  /*7290*/  IMAD.MOV.U32 R78, RZ, RZ, RZ ;  /* 0x000000ffff4e7224 */ /* 0x000fe400078e00ff */
[----:B------:R-:W-:Y:S01]  /*72a0*/  IMAD.MOV.U32 R7, RZ, RZ, RZ ;  /* 0x000000ffff077224 */ /* 0x000fe200078e00ff */
[----:B------:R-:W-:Y:S06]  /*72b0*/  @!P2 BRA `(.L_x_10178) ;  /* 0x0000014c0054a947 */ /* 0x000fec0003800000 */
[----:B------:R-:W1:Y:S01]  /*72c0*/  S2R R2, SR_TID.X ;  /* 0x0000000000027919 */ /* 0x000e620000002100 */
[----:B------:R-:W-:Y:S01]  /*72d0*/  UMOV UR4, 0xffffffff ;  /* 0xffffffff00047882 */ /* 0x000fe20000000000 */
[----:B-1----:R-:W-:-:S05]  /*72e0*/  VIADD R2, R2, 0xffffff80 ;  /* 0xffffff8002027836 */ /* 0x002fca0000000000 */
[----:B------:R-:W-:-:S04]  /*72f0*/  SHF.R.S32.HI R0, RZ, 0x1f, R2 ;  /* 0x0000001fff007819 */ /* 0x000fc80000011402 */
[----:B------:R-:W-:-:S04]  /*7300*/  LEA.HI R0, R0, R2, RZ, 0x7 ;  /* 0x0000000200007211 */ /* 0x000fc800078f38ff */
[----:B------:R-:W-:Y:S01]  /*7310*/  SHF.R.S32.HI R13, RZ, 0x7, R0 ;  /* 0x00000007ff0d7819 */ /* 0x000fe20000011400 */
[----:B------:R-:W-:Y:S06]  /*7320*/  BRA.DIV UR4, `(.L_x_10179) ;  /* 0x000001c604387947 */ /* 0x000fec000b800000 */
[----:B------:R-:W1:Y:S04]  /*7330*/  SHFL.IDX PT, R0, R13, RZ, 0x1f ;  /* 0x00001fff0d007589 */ /* 0x000e6800000e0000 */
[----:B-1----:R1:W-:Y:S02]  /*7340*/  STL [R1+0x48], R0 ;  /* 0x0000480001007387 */ /* 0x0023e40000100800 */
.L_x_10377:
[----:B------:R-:W1:Y:S01]  /*7350*/  LDL R2, [R1+0x48] ;  /* 0x0000480001027983 */ /* 0x000e620000100800 */
[----:B------:R-:W-:Y:S01]  /*7360*/  BSSY B6, `(.L_x_10180) ;  /* 0x000001f000067945 */ /* 0x000fe20003800000 */
[----:B-1----:R-:W-:-:S05]  /*7370*/  IMAD.HI R0, R2, 0x55555556, RZ ;  /* 0x5555555602007827 */ /* 0x002fca00078e02ff */
[----:B------:R-:W-:-:S05]  /*7380*/  LEA.HI R0, R0, R0, RZ, 0x1 ;  /* 0x0000000000007211 */ /* 0x000fca00078f08ff */
[----:B------:R-:W-:Y:S02]  /*7390*/  IMAD R3, R0, -0x3, R2 ;  /* 0xfffffffd00037824 */ /* 0x000fe400078e0202 */
[----:B------:R-:W-:Y:S02]  /*73a0*/  VIADD R2, R16, 0x24300 ;  /* 0x0002430010027836 */ /* 0x000fe40000000000 */
[C---:B------:R-:W-:Y:S02]  /*73b0*/  IMAD R0, R3.reuse, 0x1000, R16 ;  /* 0x0000100003007824 */ /* 0x040fe400078e0210 */
[----:B------:R-:W-:Y:S01]  /*73c0*/  IMAD R3, R3, 0x800, R2 ;  /* 0x0000080003037824 */ /* 0x000fe200078e0202 */
[----:B------:R-:W-:Y:S01]  /*73d0*/  LOP3.LUT P0, RZ, R2, 0x9f, RZ, 0xc0, !PT ;  /* 0x0000009f02ff7812 */ /* 0x000fe2000780c0ff */
[----:B------:R-:W-:-:S03]  /*73e0*/  VIADD R0, R0, 0xda00 ;  /* 0x0000da0000007836 */ /* 0x000fc60000000000 */
[----:B------:R-:W-:Y:S02]  /*73f0*/  SHF.R.U32.HI R3, RZ, 0x4, R3 ;  /* 0x00000004ff037819 */ /* 0x000fe40000011603 */
[----:B------:R-:W-:Y:S02]  /*7400*/  SHF.R.U32.HI R0, RZ, 0x4, R0 ;  /* 0x00000004ff007819 */ /* 0x000fe40000011600 */
[----:B------:R-:W-:Y:S02]  /*7410*/  LOP3.LUT R3, R3, 0x3fff, RZ, 0xc0, !PT ;  /* 0x00003fff03037812 */ /* 0x000fe400078ec0ff */
[----:B------:R-:W-:-:S03]  /*7420*/  LOP3.LUT R2, R0, 0x3fff, RZ, 0xc0, !PT ;  /* 0x00003fff00027812 */ /* 0x000fc600078ec0ff */
[----:B------:R1:W-:Y:S01]  /*7430*/  STL [R1+0x58], R3 ;  /* 0x0000580301007387 */ /* 0x0003e20000100800 */
[----:B------:R-:W-:Y:S05]  /*7440*/  @!P0 BRA `(.L_x_10181) ;  /* 0x0000000000408947 */ /* 0x000fea0003800000 */
[----:B------:R-:W-:Y:S01]  /*7450*/  MOV R0, 0x0 ;  /* 0x0000000000007802 */ /* 0x000fe20000000f00 */
[----:B------:R-:W-:Y:S01]  /*7460*/  ULDC.64 UR4, c[0x4][0x1b8] ;  /* 0x01006e0000047ab9 */ /* 0x000fe20000000a00 */
[----:B------:R-:W-:Y:S01]  /*7470*/  ULDC.64 UR6, c[0x4][0x1c0] ;  /* 0x0100700000067ab9 */ /* 0x000fe20000000a00 */
[----:B------:R-:W-:Y:S01]  /*7480*/  IMAD.U32 R4, RZ, RZ, UR4 ;  /* 0x00000004ff047e24 */ /* 0x000fe2000f8e00ff */
[----:B0-----:R0:W2:Y:S01]  /*7490*/  LDC.64 R14, c[0x4][R0] ;  /* 0x01000000000e7b82 */ /* 0x0010a20000000a00 */
        /* <DEDUP_REMOVED lines=10> */
[----:B-12--5:R-:W-:Y:S05]  /*7540*/  CALL.ABS.NOINC R14 ;  /* 0x000000000e007343 */ /* 0x026fea0003c00000 */
.L_x_10181:
[----:B------:R-:W-:Y:S05]  /*7550*/  BSYNC B6 ;  /* 0x0000000000067941 */ /* 0x000fea0003800000 */
.L_x_10180:
[----:B------:R-:W-:Y:S02]  /*7560*/  ULDC UR4, c[0x0][0x3d4] ;  /* 0x0000f50000047ab9 */ /* 0x000fe40000000800 */
[----:B------:R-:W-:-:S13]  /*7570*/  ISETP.LT.AND P0, PT, RZ, UR4, PT ;  /* 0x00000004ff007c0c */ /* 0x000fda000bf01270 */
[----:B------:R-:W-:Y:S05]  /*7580*/  @P0 BRA `(.L_x_10182) ;  /* 0x0000000000400947 */ /* 0x000fea0003800000 */
[----:B------:R-:W2:Y:S02]  /*7590*/  LDL R20, [R1+0x84] ;  /* 0x0000840001147983 */ /* 0x000ea40000100800 */
[----:B--2---:R-:W-:-:S04]  /*75a0*/  LEA.HI R0, R20, R20, RZ, 0x1 ;  /* 0x0000001414007211 */ /* 0x004fc800078f08ff */
[----:B------:R-:W-:-:S05]  /*75b0*/  LOP3.LUT R0, R0, 0xfffffffe, RZ, 0xc0, !PT ;  /* 0xfffffffe00007812 */ /* 0x000fca00078ec0ff */
[----:B------:R-:W-:-:S05]  /*75c0*/  IMAD.IADD R0, R20, 0x1, -R0 ;  /* 0x0000000114007824 */ /* 0x000fca00078e0a00 */
[----:B-1----:R-:W-:-:S04]  /*75d0*/  SHF.L.U32 R3, R0, 0x1f, RZ ;  /* 0x0000001f00037819 */ /* 0x002fc800000006ff */
[----:B------:R1:W2:Y:S03]  /*75e0*/  SYNCS.PHASECHK.TRANS64.TRYWAIT P0, [R16+URZ+0x31c00], R3 ;  /* 0x031c0003100075a7 */ /* 0x0002a6000800017f */
[----:B--2---:R-:W-:Y:S05]  /*75f0*/  @!P0 NANOSLEEP.SYNCS 0x989680 ;  /* 0x009896800000895d */ /* 0x004fea0003900000 */
[----:B------:R-:W2:Y:S01]  /*7600*/  @!P0 SYNCS.PHASECHK.TRANS64 P0, [R16+URZ+0x31c00], R3 ;  /* 0x031c0003100085a7 */ /* 0x000ea2000800007f */
[----:B------:R-:W-:Y:S04]  /*7610*/  BSSY B0, `(.L_x_10183) ;  /* 0x0000006000007945 */ /* 0x000fe80003800000 */
[----:B--2---:R-:W-:Y:S05]  /*7620*/  @P0 BRA `(.L_x_10184) ;  /* 0x0000000000100947 */ /* 0x004fea0003800000 */
.L_x_10185:
[----:B--2---:R2:W3:Y:S02]  /*7630*/  SYNCS.PHASECHK.TRANS64.TRYWAIT P0, [R16+URZ+0x31c00], R3 ;  /* 0x031c0003100075a7 */ /* 0x0044e4000800017f */
[----:B---3--:R-:W-:Y:S05]  /*7640*/  @!P0 NANOSLEEP.SYNCS 0x989680 ;  /* 0x009896800000895d */ /* 0x008fea0003900000 */
[----:B------:R-:W3:Y:S02]  /*7650*/  @!P0 SYNCS.PHASECHK.TRANS64 P0, [R16+URZ+0x31c00], R3 ;  /* 0x031c0003100085a7 */ /* 0x000ee4000800007f */
[----:B---3--:R-:W-:Y:S05]  /*7660*/  @!P0 BRA `(.L_x_10185) ;  /* 0xfffffffc00f08947 */ /* 0x008fea000383ffff */
.L_x_10184:
[----:B------:R-:W-:Y:S05]  /*7670*/  BSYNC B0 ;  /* 0x0000000000007941 */ /* 0x000fea0003800000 */
.L_x_10183:
[----:B------:R-:W-:Y:S05]  /*7680*/  BRA `(.L_x_10186) ;  /* 0x0000004000287947 */ /* 0x000fea0003800000 */
.L_x_10182:
[----:B------:R-:W-:Y:S01]  /*7690*/  ULOP3.LUT UP0, URZ, UR61, 0x1bf, URZ, 0xc0, !UPT ;  /* 0x000001bf3d3f7892 */ /* 0x000fe2000f80c03f */
[----:B-----5:R-:W-:Y:S01]  /*76a0*/  SHF.R.S32.HI R0, RZ, 0x1f, R106 ;  /* 0x0000001fff007819 */ /* 0x020fe2000001146a */
[----:B------:R-:W-:Y:S01]  /*76b0*/  ULDC.64 UR4, c[0x0][0x3d8] ;  /* 0x0000f60000047ab9 */ /* 0x000fe20000000a00 */
[----:B------:R-:W-:Y:S01]  /*76c0*/  ULDC.64 UR6, c[0x0][0x3e8] ;  /* 0x0000fa0000067ab9 */ /* 0x000fe20000000a00 */
[----:B------:R-:W-:Y:S01]  /*76d0*/  IMAD.WIDE.U32 R44, R106, UR4, RZ ;  /* 0x000000046a2c7c25 */ /* 0x000fe2000f8e00ff */
[----:B------:R-:W-:Y:S02]  /*76e0*/  SHF.R.S32.HI R55, RZ, 0x1f, R18 ;  /* 0x0000001fff377819 */ /* 0x000fe40000011412 */
[----:B------:R-:W-:Y:S01]  /*76f0*/  PLOP3.LUT P0, PT, PT, PT, UP0, 0x80, 0x0 ;  /* 0x000000000000781c */ /* 0x000fe20003f0f008 */
[C---:B-1----:R-:W-:Y:S01]  /*7700*/  IMAD R3, R0.reuse, UR4, RZ ;  /* 0x0000000400037c24 */ /* 0x042fe2000f8e02ff */
        /* <DEDUP_REMOVED lines=24> */
.L_x_10187:
[----:B------:R-:W2:Y:S01]  /*7890*/  LDL R50, [R1+0x54] ;  /* 0x0000540001327983 */ /* 0x000ea20000100800 */
[----:B0-----:R-:W0:Y:S01]  /*78a0*/  LDC.64 R10, c[0x0][0x3d8] ;  /* 0x0000f600ff0a7b82 */ /* 0x001e220000000a00 */
[----:B------:R-:W-:Y:S02]  /*78b0*/  ULDC.U8 UR4, c[0x0][0x3f0] ;  /* 0x0000fc0000047ab9 */ /* 0x000fe40000000000 */
[----:B------:R-:W3:Y:S05]  /*78c0*/  LDL R20, [R1+0x30] ;  /* 0x0000300001147983 */ /* 0x000eea0000100800 */
[----:B------:R-:W1:Y:S01]  /*78d0*/  LDC.64 R12, c[0x0][0x3e8] ;  /* 0x0000fa00ff0c7b82 */ /* 0x000e620000000a00 */
[----:B------:R-:W-:Y:S01]  /*78e0*/  ISETP.NE.AND P0, PT, RZ, UR4, PT ;  /* 0x00000004ff007c0c */ /* 0x000fe2000bf05270 */
[----:B------:R-:W-:Y:S01]  /*78f0*/  BSSY B0, `(.L_x_10188) ;  /* 0x00003db000007945 */ /* 0x000fe20003800000 */
[----:B--2---:R-:W-:Y:S01]  /*7900*/  SHF.R.S32.HI R3, RZ, 0x1f, R50 ;  /* 0x0000001fff037819 */ /* 0x004fe20000011432 */
[----:B0-----:R-:W-:-:S04]  /*7910*/  IMAD.WIDE.U32 R46, R50, R10, RZ ;  /* 0x0000000a322e7225 */ /* 0x001fc800078e00ff */
[C---:B------:R-:W-:Y:S02]  /*7920*/  IMAD R4, R3.reuse, R10, RZ ;  /* 0x0000000a03047224 */ /* 0x040fe400078e02ff */
[-C--:B-1----:R-:W-:Y:S02]  /*7930*/  IMAD R6, R3, R12.reuse, RZ ;  /* 0x0000000c03067224 */ /* 0x082fe400078e02ff */
[C---:B---3--:R-:W-:Y:S02]  /*7940*/  IMAD R0, R50.reuse, -0xc0, R20 ;  /* 0xffffff4032007824 */ /* 0x048fe400078e0214 */
[----:B------:R-:W-:-:S04]  /*7950*/  IMAD.WIDE.U32 R14, R50, R12, RZ ;  /* 0x0000000c320e7225 */ /* 0x000fc800078e00ff */
        /* <DEDUP_REMOVED lines=27> */
[-C--:B------:R-:W-:Y:S01]  /*7b10*/  IMAD R3, R52, R10.reuse, RZ ;  /* 0x0000000a34037224 */ /* 0x080fe200078e02ff */
[----:B------:R-:W-:Y:S01]  /*7b20*/  ULDC.64 UR6, c[0x0][0x3c8] ;  /* 0x0000f20000067ab9 */ /* 0x000fe20000000a00 */
[--C-:B------:R-:W-:Y:S01]  /*7b30*/  IMAD.WIDE.U32 R6, R144, R10, R4.reuse ;  /* 0x0000000a90067225 */ /* 0x100fe200078e0004 */
[----:B------:R-:W-:Y:S01]  /*7b40*/  ULDC.64 UR8, c[0x0][0x3e0] ;  /* 0x0000f80000087ab9 */ /* 0x000fe20000000a00 */
[----:B------:R-:W-:Y:S02]  /*7b50*/  CS2R R40, SRZ ;  /* 0x0000000000287805 */ /* 0x000fe4000001ff00 */
[----:B------:R-:W-:Y:S01]  /*7b60*/  CS2R R42, SRZ ;  /* 0x00000000002a7805 */ /* 0x000fe2000001ff00 */
[-C--:B------:R-:W-:Y:S01]  /*7b70*/  IMAD R15, R52, R12.reuse, RZ ;  /* 0x0000000c340f7224 */ /* 0x080fe200078e02ff */
[----:B------:R-:W-:Y:S01]  /*7b80*/  ULDC.64 UR10, c[0x0][0x208] ;  /* 0x00008200000a7ab9 */ /* 0x000fe20000000a00 */
[----:B------:R-:W-:Y:S01]  /*7b90*/  IMAD.WIDE.U32 R8, R144, R12, R4 ;  /* 0x0000000c90087225 */ /* 0x000fe200078e0004 */
[----:B------:R-:W-:-:S03]  /*7ba0*/  IADD3 R4, P1, R6, R44, RZ ;  /* 0x0000002c06047210 */ /* 0x000fc60007f3e0ff */
[----:B------:R-:W-:Y:S01]  /*7bb0*/  IMAD R3, R144, R11, R3 ;  /* 0x0000000b90037224 */ /* 0x000fe200078e0203 */
        /* <DEDUP_REMOVED lines=46> */
.L_x_10191:
[----:B------:R-:W-:Y:S05]  /*7ea0*/  BSYNC B1 ;  /* 0x0000000000017941 */ /* 0x000fea0003800000 */
.L_x_10190:
        /* <DEDUP_REMOVED lines=39> */
.L_x_10380:
[----:B------:R-:W-:Y:S01]  /*8120*/  UMOV UR4, 0xffffffff ;  /* 0xffffffff00047882 */ /* 0x000fe20000000000 */
[----:B------:R-:W-:Y:S02]  /*8130*/  LOP3.LUT R5, R5, 0xfffffffe, RZ, 0xc0, !PT ;  /* 0xfffffffe05057812 */ /* 0x000fe400078ec0ff */
[----:B------:R-:W-:Y:S05]  /*8140*/  BRA.DIV UR4, `(.L_x_10193) ;  /* 0x000001b604fc7947 */ /* 0x000fea000b800000 */
.L_x_10383:
[----:B------:R-:W-:Y:S01]  /*8150*/  UMOV UR4, 0xffffffff ;  /* 0xffffffff00047882 */ /* 0x000fe20000000000 */
[----:B------:R-:W-:Y:S02]  /*8160*/  IMAD.IADD R5, R46, 0x1, -R5 ;  /* 0x000000012e057824 */ /* 0x000fe400078e0a05 */
[----:B------:R-:W-:Y:S05]  /*8170*/  BRA.DIV UR4, `(.L_x_10194) ;  /* 0x000001ba04187947 */ /* 0x000fea000b800000 */
.L_x_10386:
[----:B------:R-:W-:Y:S01]  /*8180*/  UMOV UR4, 0xffffffff ;  /* 0xffffffff00047882 */ /* 0x000fe20000000000 */
[----:B------:R-:W-:Y:S02]  /*8190*/  SHF.L.U32 R3, R5, 0x1f, RZ ;  /* 0x0000001f05037819 */ /* 0x000fe400000006ff */
[----:B------:R-:W-:Y:S05]  /*81a0*/  BRA.DIV UR4, `(.L_x_10195) ;  /* 0x000001ba04347947 */ /* 0x000fea000b800000 */
.L_x_10389:
        /* <DEDUP_REMOVED lines=36> */
.L_x_10390:
[----:B------:R-:W-:Y:S05]  /*83f0*/  BSYNC B1 ;  /* 0x0000000000017941 */ /* 0x000fea0003800000 */
.L_x_10196:
        /* <DEDUP_REMOVED lines=26> */
[----:B------:R-:W-:Y:S02]  /*85a0*/  SHF.R.U64 R59, R42, 0x10, R43 ;  /* 0x000000102a3b7819 */ /* 0x000fe4000000122b */
[----:B------:R-:W-:Y:S01]  /*85b0*/  PRMT R57, R61, 0x5410, R57 ;  /* 0x000054103d397816 */ /* 0x000fe20000000039 */
[----:B------:R-:W-:Y:S01]  /*85c0*/  IMAD.U32 R61, R60, 0x10000, RZ ;  /* 0x000100003c3d7824 */ /* 0x000fe200078e00ff */
[----:B------:R-:W-:-:S02]  /*85d0*/  SHF.R.U64 R56, R40, 0x10, R41 ;  /* 0x0000001028387819 */ /* 0x000fc40000001229 */
[----:B------:R-:W-:Y:S01]  /*85e0*/  PRMT R59, R58, 0x5410, R59 ;  /* 0x000054103a3b7816 */ /* 0x000fe2000000003b */
[C---:B------:R-:W-:Y:S01]  /*85f0*/  IMAD.U32 R58, R57.reuse, 0x10000, RZ ;  /* 0x00010000393a7824 */ /* 0x040fe200078e00ff */
[----:B------:R-:W-:Y:S02]  /*8600*/  LOP3.LUT R60, R60, 0xffff0000, RZ, 0xc0, !PT ;  /* 0xffff00003c3c7812 */ /* 0x000fe400078ec0ff */
        /* <DEDUP_REMOVED lines=35> */
.L_x_10200:
[----:B------:R-:W-:Y:S05]  /*8840*/  BSYNC B1 ;  /* 0x0000000000017941 */ /* 0x000fea0003800000 */
.L_x_10199:
        /* <DEDUP_REMOVED lines=49> */
.L_x_10202:
[----:B------:R-:W-:Y:S05]  /*8b60*/  BSYNC B1 ;  /* 0x0000000000017941 */ /* 0x000fea0003800000 */
.L_x_10201:
        /* <DEDUP_REMOVED lines=48> */
.L_x_10204:
[----:B------:R-:W-:Y:S05]  /*8e70*/  BSYNC B1 ;  /* 0x0000000000017941 */ /* 0x000fea0003800000 */
.L_x_10203:
        /* <DEDUP_REMOVED lines=48> */
.L_x_10206:
[----:B------:R-:W-:Y:S05]  /*9180*/  BSYNC B1 ;  /* 0x0000000000017941 */ /* 0x000fea0003800000 */
.L_x_10205:
        /* <DEDUP_REMOVED lines=48> */
.L_x_10208:
[----:B------:R-:W-:Y:S05]  /*9490*/  BSYNC B1 ;  /* 0x0000000000017941 */ /* 0x000fea0003800000 */
.L_x_10207:
        /* <DEDUP_REMOVED lines=48> */
.L_x_10189:
        /* <DEDUP_REMOVED lines=24> */
[----:B------:R-:W-:Y:S01]  /*9920*/  SHF.R.S32.HI R9, RZ, 0x1f, R144 ;  /* 0x0000001fff097819 */ /* 0x000fe20000011490 */
[----:B------:R-:W-:Y:S01]  /*9930*/  IMAD.MOV.U32 R4, RZ, RZ, R23 ;  /* 0x000000ffff047224 */ /* 0x000fe200078e0017 */
[----:B------:R-:W-:Y:S01]  /*9940*/  ULDC.64 UR4, c[0x0][0x3c8] ;  /* 0x0000f20000047ab9 */ /* 0x000fe20000000a00 */
[----:B------:R-:W-:Y:S01]  /*9950*/  IMAD.MOV.U32 R5, RZ, RZ, R54 ;  /* 0x000000ffff057224 */ /* 0x000fe200078e0036 */
[----:B------:R-:W-:Y:S01]  /*9960*/  ULDC.64 UR6, c[0x0][0x3e0] ;  /* 0x0000f80000067ab9 */ /* 0x000fe20000000a00 */
[-C--:B------:R-:W-:Y:S01]  /*9970*/  IMAD R8, R9, R10.reuse, RZ ;  /* 0x0000000a09087224 */ /* 0x080fe200078e02ff */
[----:B------:R-:W-:Y:S01]  /*9980*/  CS2R R32, SRZ ;  /* 0x0000000000207805 */ /* 0x000fe2000001ff00 */
[----:B------:R-:W-:Y:S01]  /*9990*/  IMAD.WIDE.U32 R6, R144, R10, R4 ;  /* 0x0000000a90067225 */ /* 0x000fe200078e0004 */
[----:B------:R-:W-:Y:S02]  /*99a0*/  CS2R R34, SRZ ;  /* 0x0000000000227805 */ /* 0x000fe4000001ff00 */
[----:B------:R-:W-:-:S02]  /*99b0*/  CS2R R36, SRZ ;  /* 0x0000000000247805 */ /* 0x000fc4000001ff00 */
[----:B------:R-:W-:Y:S01]  /*99c0*/  CS2R R38, SRZ ;  /* 0x0000000000267805 */ /* 0x000fe2000001ff00 */
[----:B------:R-:W-:Y:S01]  /*99d0*/  IMAD R9, R9, R12, RZ ;  /* 0x0000000c09097224 */ /* 0x000fe200078e02ff */
[----:B------:R-:W-:Y:S01]  /*99e0*/  IADD3 R44, P2, R6, R44, RZ ;  /* 0x0000002c062c7210 */ /* 0x000fe20007f5e0ff */
[C---:B------:R-:W-:Y:S01]  /*99f0*/  IMAD.WIDE.U32 R4, R144.reuse, R12, R4 ;  /* 0x0000000c90047225 */ /* 0x040fe200078e0004 */
[----:B------:R-:W-:Y:S02]  /*9a00*/  CS2R R40, SRZ ;  /* 0x0000000000287805 */ /* 0x000fe4000001ff00 */
[----:B------:R-:W-:Y:S02]  /*9a10*/  CS2R R42, SRZ ;  /* 0x00000000002a7805 */ /* 0x000fe4000001ff00 */
[----:B------:R-:W-:Y:S01]  /*9a20*/  CS2R R24, SRZ ;  /* 0x0000000000187805 */ /* 0x000fe2000001ff00 */
[----:B------:R-:W-:Y:S01]  /*9a30*/  IMAD R6, R144, R11, R8 ;  /* 0x0000000b90067224 */ /* 0x000fe200078e0208 */
        /* <DEDUP_REMOVED lines=9> */
[----:B------:R-:W-:Y:S01]  /*9ad0*/  IMAD.WIDE.U32 R46, R46, 0xc0, R44 ;  /* 0x000000c02e2e7825 */ /* 0x000fe200078e002c */
[----:B------:R-:W-:Y:S01]  /*9ae0*/  CS2R R30, SRZ ;  /* 0x00000000001e7805 */ /* 0x000fe2000001ff00 */
[----:B------:R-:W-:-:S02]  /*9af0*/  ULDC.64 UR8, c[0x0][0x208] ;  /* 0x0000820000087ab9 */ /* 0x000fc40000000a00 */
[----:B------:R-:W-:Y:S01]  /*9b00*/  IMAD.WIDE.U32 R14, R14, 0xc0, R106 ;  /* 0x000000c00e0e7825 */ /* 0x000fe200078e006a */
[----:B------:R-:W-:Y:S01]  /*9b10*/  LEA R8, P2, R46, UR4, 0x1 ;  /* 0x000000042e087c11 */ /* 0x000fe2000f8408ff */
[----:B------:R-:W-:Y:S02]  /*9b20*/  ULDC UR4, c[0x0][0x3d4] ;  /* 0x0000f50000047ab9 */ /* 0x000fe40000000800 */
[----:B------:R-:W-:Y:S01]  /*9b30*/  IMAD.IADD R7, R7, 0x1, R47 ;  /* 0x0000000107077824 */ /* 0x000fe200078e022f */
[----:B------:R-:W-:Y:S01]  /*9b40*/  LEA R20, P3, R14, UR6, 0x1 ;  /* 0x000000060e147c11 */ /* 0x000fe2000f8608ff */
[----:B------:R-:W-:Y:S02]  /*9b50*/  IMAD.IADD R5, R5, 0x1, R15 ;  /* 0x0000000105057824 */ /* 0x000fe400078e020f */
[----:B------:R-:W-:Y:S01]  /*9b60*/  VIADD R56, R23, 0x20 ;  /* 0x0000002017387836 */ /* 0x000fe20000000000 */
[----:B------:R-:W-:Y:S02]  /*9b70*/  LEA.HI.X R9, R46, UR5, R7, 0x1, P2 ;  /* 0x000000052e097c11 */ /* 0x000fe400090f0c07 */
[----:B------:R-:W-:-:S02]  /*9b80*/  CS2R R6, SRZ ;  /* 0x0000000000067805 */ /* 0x000fc4000001ff00 */
[----:B------:R-:W-:Y:S02]  /*9b90*/  LEA.HI.X R21, R14, UR7, R5, 0x1, P3 ;  /* 0x000000070e157c11 */ /* 0x000fe400098f0c05 */
[----:B------:R-:W-:Y:S02]  /*9ba0*/  CS2R R4, SRZ ;  /* 0x0000000000047805 */ /* 0x000fe4000001ff00 */
[----:B------:R-:W-:Y:S02]  /*9bb0*/  ISETP.GE.AND P2, PT, R23, UR4, PT ;  /* 0x0000000417007c0c */ /* 0x000fe4000bf46270 */
[----:B------:R-:W-:Y:S02]  /*9bc0*/  ISETP.GE.AND P3, PT, R57, UR4, PT ;  /* 0x0000000439007c0c */ /* 0x000fe4000bf66270 */
[----:B------:R-:W-:-:S09]  /*9bd0*/  ISETP.GE.AND P4, PT, R56, UR4, PT ;  /* 0x0000000438007c0c */ /* 0x000fd2000bf86270 */
[----:B------:R0:W5:Y:S04]  /*9be0*/  @!P2 LDG.E.128 R32, desc[UR8][R8.64] ;  /* 0x000000080820a981 */ /* 0x000168000c1e1d00 */
[----:B------:R0:W5:Y:S04]  /*9bf0*/  @!P3 LDG.E.128 R36, desc[UR8][R8.64+0x20] ;  /* 0x000020080824b981 */ /* 0x000168000c1e1d00 */
[----:B------:R0:W5:Y:S04]  /*9c00*/  @!P4 LDG.E.128 R40, desc[UR8][R8.64+0x40] ;  /* 0x000040080828c981 */ /* 0x000168000c1e1d00 */
[----:B------:R0:W5:Y:S04]  /*9c10*/  @!P2 LDG.E.128 R4, desc[UR8][R20.64] ;  /* 0x000000081404a981 */ /* 0x000168000c1e1d00 */
[----:B------:R0:W5:Y:S04]  /*9c20*/  @!P3 LDG.E.128 R24, desc[UR8][R20.64+0x20] ;  /* 0x000020081418b981 */ /* 0x000168000c1e1d00 */
[----:B------:R0:W5:Y:S02]  /*9c30*/  @!P4 LDG.E.128 R28, desc[UR8][R20.64+0x40] ;  /* 0x00004008141cc981 */ /* 0x000164000c1e1d00 */
.L_x_10210:
[----:B------:R-:W-:Y:S05]  /*9c40*/  BSYNC B1 ;  /* 0x0000000000017941 */ /* 0x000fea0003800000 */
.L_x_10209:
[----:B0-----:R-:W2:Y:S01]  /*9c50*/  LDL R20, [R1+0x84] ;  /* 0x0000840001147983 */ /* 0x001ea20000100800 */
[----:B------:R-:W-:Y:S01]  /*9c60*/  @P1 SHF.R.U32.HI R3, RZ, R55, R52 ;  /* 0x00000037ff031219 */ /* 0x000fe20000011634 */
[----:B-----5:R-:W-:Y:S01]  /*9c70*/  IMAD.MOV.U32 R0, RZ, RZ, R4 ;  /* 0x000000ffff007224 */ /* 0x020fe200078e0004 */
[----:B------:R-:W-:Y:S01]  /*9c80*/  ULDC.64 UR4, c[0x0][0x3c8] ;  /* 0x0000f20000047ab9 */ /* 0x000fe20000000a00 */
[----:B------:R-:W-:Y:S01]  /*9c90*/  IMAD.MOV.U32 R8, RZ, RZ, R5 ;  /* 0x000000ffff087224 */ /* 0x000fe200078e0005 */
[----:B------:R-:W-:Y:S01]  /*9ca0*/  SHF.R.S32.HI R9, RZ, 0x1f, R3 ;  /* 0x0000001fff097819 */ /* 0x000fe20000011403 */
[-C--:B------:R-:W-:Y:S01]  /*9cb0*/  IMAD.WIDE.U32 R50, R3, R10.reuse, R50 ;  /* 0x0000000a03327225 */ /* 0x080fe200078e0032 */
[----:B------:R-:W-:Y:S01]  /*9cc0*/  PRMT R21, R21, 0x5410, R0 ;  /* 0x0000541015157816 */ /* 0x000fe20000000000 */
[----:B------:R-:W-:Y:S01]  /*9cd0*/  ULDC.64 UR6, c[0x0][0x3e0] ;  /* 0x0000f80000067ab9 */ /* 0x000fe20000000a00 */
[----:B------:R-:W-:Y:S01]  /*9ce0*/  PRMT R44, R44, 0x5410, R8 ;  /* 0x000054102c2c7816 */ /* 0x000fe20000000008 */
[----:B------:R-:W-:-:S02]  /*9cf0*/  IMAD R0, R9, R10, RZ ;  /* 0x0000000a09007224 */ /* 0x000fc400078e02ff */
[-C--:B------:R-:W-:Y:S02]  /*9d00*/  IMAD R8, R9, R12.reuse, RZ ;  /* 0x0000000c09087224 */ /* 0x080fe400078e02ff */
        /* <DEDUP_REMOVED lines=20> */
.L_x_10393:
[----:B------:R-:W-:Y:S01]  /*9e50*/  UMOV UR4, 0xffffffff ;  /* 0xffffffff00047882 */ /* 0x000fe20000000000 */
[----:B------:R-:W-:Y:S02]  /*9e60*/  LOP3.LUT R9, R9, 0xfffffffe, RZ, 0xc0, !PT ;  /* 0xfffffffe09097812 */ /* 0x000fe400078ec0ff */
[----:B------:R-:W-:Y:S05]  /*9e70*/  BRA.DIV UR4, `(.L_x_10212) ;  /* 0x0000019e04607947 */ /* 0x000fea000b800000 */
.L_x_10396:
[----:B------:R-:W-:Y:S01]  /*9e80*/  UMOV UR4, 0xffffffff ;  /* 0xffffffff00047882 */ /* 0x000fe20000000000 */
[----:B------:R-:W-:Y:S02]  /*9e90*/  IMAD.IADD R9, R20, 0x1, -R9 ;  /* 0x0000000114097824 */ /* 0x000fe400078e0a09 */
[----:B------:R-:W-:Y:S05]  /*9ea0*/  BRA.DIV UR4, `(.L_x_10213) ;  /* 0x0000019e047c7947 */ /* 0x000fea000b800000 */
.L_x_10399:
[----:B------:R-:W-:Y:S01]  /*9eb0*/  UMOV UR4, 0xffffffff ;  /* 0xffffffff00047882 */ /* 0x000fe20000000000 */
[----:B------:R-:W-:Y:S02]  /*9ec0*/  SHF.L.U32 R3, R9, 0x1f, RZ ;  /* 0x0000001f09037819 */ /* 0x000fe400000006ff */
[----:B------:R-:W-:Y:S05]  /*9ed0*/  BRA.DIV UR4, `(.L_x_10214) ;  /* 0x0000019e04987947 */ /* 0x000fea000b800000 */
.L_x_10402:
        /* <DEDUP_REMOVED lines=37> */
.L_x_10403:
[----:B------:R-:W-:Y:S05]  /*a130*/  BSYNC B1 ;  /* 0x0000000000017941 */ /* 0x000fea0003800000 */
.L_x_10215:
        /* <DEDUP_REMOVED lines=14> */
[----:B------:R-:W1:Y:S01]  /*a220*/  S2R R9, SR_TID.X ;  /* 0x0000000000097919 */ /* 0x000e620000002100 */
[----:B------:R-:W-:Y:S02]  /*a230*/  SHF.R.U64 R64, R4, 0x10, R5 ;  /* 0x0000001004407819 */ /* 0x000fe40000001205 */
[----:B------:R-:W-:Y:S02]  /*a240*/  SHF.R.U64 R59, R32, 0x10, R33 ;  /* 0x00000010203b7819 */ /* 0x000fe40000001221 */
[----:B------:R-:W-:Y:S02]  /*a250*/  SHF.R.U32.HI R66, RZ, 0x10, R5 ;  /* 0x00000010ff427819 */ /* 0x000fe40000011605 */
[----:B------:R-:W-:Y:S02]  /*a260*/  PRMT R64, R21, 0x5432, R64 ;  /* 0x0000543215407816 */ /* 0x000fe40000000040 */
[--C-:B------:R-:W-:Y:S02]  /*a270*/  SHF.R.U64 R68, R6, 0x10, R7.reuse ;  /* 0x0000001006447819 */ /* 0x100fe40000001207 */
[----:B------:R-:W-:-:S02]  /*a280*/  SHF.R.U32.HI R69, RZ, 0x10, R7 ;  /* 0x00000010ff457819 */ /* 0x000fc40000011607 */
[----:B------:R-:W-:Y:S01]  /*a290*/  PRMT R59, R65, 0x5410, R59 ;  /* 0x00005410413b7816 */ /* 0x000fe2000000003b */
[----:B------:R-:W-:Y:S01]  /*a2a0*/  IMAD.U32 R65, R64, 0x10000, RZ ;  /* 0x0001000040417824 */ /* 0x000fe200078e00ff */
[----:B------:R-:W-:Y:S02]  /*a2b0*/  SHF.R.U32.HI R61, RZ, 0x10, R33 ;  /* 0x00000010ff3d7819 */ /* 0x000fe40000011621 */
[----:B------:R-:W-:Y:S02]  /*a2c0*/  PRMT R66, R44, 0x5432, R66 ;  /* 0x000054322c427816 */ /* 0x000fe40000000042 */
[----:B------:R-:W-:Y:S01]  /*a2d0*/  PRMT R69, R60, 0x5410, R69 ;  /* 0x000054103c457816 */ /* 0x000fe20000000045 */
[----:B------:R-:W-:Y:S01]  /*a2e0*/  IMAD.U32 R60, R59, 0x10000, RZ ;  /* 0x000100003b3c7824 */ /* 0x000fe200078e00ff */
[----:B------:R-:W-:Y:S02]  /*a2f0*/  SHF.R.U32.HI R63, RZ, 0x10, R35 ;  /* 0x00000010ff3f7819 */ /* 0x000fe40000011623 */
[----:B------:R-:W-:Y:S01]  /*a300*/  PRMT R61, R67, 0x5410, R61 ;  /* 0x00005410433d7816 */ /* 0x000fe2000000003d */
[----:B------:R-:W-:Y:S01]  /*a310*/  IMAD.U32 R67, R66, 0x10000, RZ ;  /* 0x0001000042437824 */ /* 0x000fe200078e00ff */
[----:B------:R-:W-:-:S02]  /*a320*/  PRMT R63, R70, 0x5410, R63 ;  /* 0x00005410463f7816 */ /* 0x000fc4000000003f */
[----:B------:R-:W-:Y:S02]  /*a330*/  SHF.R.U64 R62, R34, 0x10, R35 ;  /* 0x00000010223e7819 */ /* 0x000fe40000001223 */
[----:B------:R-:W-:Y:S02]  /*a340*/  LOP3.LUT R64, R64, 0xffff0000, RZ, 0xc0, !PT ;  /* 0xffff000040407812 */ /* 0x000fe400078ec0ff */
[----:B------:R-:W-:Y:S01]  /*a350*/  LOP3.LUT R59, R59, 0xffff0000, RZ, 0xc0, !PT ;  /* 0xffff00003b3b7812 */ /* 0x000fe200078ec0ff */
[----:B-1----:R-:W-:Y:S01]  /*a360*/  VIADD R9, R9, 0xffffff80 ;  /* 0xffffff8009097836 */ /* 0x002fe20000000000 */
[----:B------:R-:W-:Y:S02]  /*a370*/  PRMT R68, R45, 0x5432, R68 ;  /* 0x000054322d447816 */ /* 0x000fe40000000044 */
[----:B------:R-:W-:Y:S02]  /*a380*/  PRMT R62, R46, 0x5432, R62 ;  /* 0x000054322e3e7816 */ /* 0x000fe4000000003e */
[----:B0-----:R-:W-:-:S02]  /*a390*/  LEA.HI R3, R9, R9, RZ, 0x1 ;  /* 0x0000000909037211 */ /* 0x001fc400078f08ff */
[----:B------:R-:W-:Y:S02]  /*a3a0*/  LOP3.LUT R66, R66, 0xffff0000, RZ, 0xc0, !PT ;  /* 0xffff000042427812 */ /* 0x000fe400078ec0ff */
[----:B------:R-:W-:-:S05]  /*a3b0*/  LOP3.LUT R3, R3, 0xfffffffe, RZ, 0xc0, !PT ;  /* 0xfffffffe03037812 */ /* 0x000fca00078ec0ff */
[----:B------:R-:W-:Y:S01]  /*a3c0*/  IMAD.IADD R3, R9, 0x1, -R3 ;  /* 0x0000000109037824 */ /* 0x000fe200078e0a03 */
[----:B-----5:R-:W-:-:S04]  /*a3d0*/  LOP3.LUT R9, R76, 0x18, R23, 0xf8, !PT ;  /* 0x000000184c097812 */ /* 0x020fc800078ef817 */
[----:B------:R-:W-:Y:S02]  /*a3e0*/  LEA.HI R3, R0, R3, RZ, 0x1d ;  /* 0x0000000300037211 */ /* 0x000fe400078fe8ff */
[----:B------:R-:W-:Y:S02]  /*a3f0*/  LOP3.LUT R9, R9, R72, RZ, 0x3c, !PT ;  /* 0x0000004809097212 */ /* 0x000fe400078e3cff */
[----:B------:R-:W-:-:S03]  /*a400*/  SHF.R.S32.HI R8, RZ, 0x1f, R3 ;  /* 0x0000001fff087819 */ /* 0x000fc60000011403 */
[----:B------:R-:W-:Y:S01]  /*a410*/  IMAD.IADD R10, R74, 0x1, R9 ;  /* 0x000000014a0a7824 */ /* 0x000fe200078e0209 */
[----:B------:R-:W-:Y:S01]  /*a420*/  LEA.HI R8, R8, R3, RZ, 0x2 ;  /* 0x0000000308087211 */ /* 0x000fe200078f10ff */
[----:B------:R-:W-:-:S03]  /*a430*/  IMAD.SHL.U32 R3, R3, 0x8, RZ ;  /* 0x0000000803037824 */ /* 0x000fc600078e00ff */
[----:B------:R-:W-:Y:S02]  /*a440*/  SHF.R.S32.HI R9, RZ, 0x2, R8 ;  /* 0x00000002ff097819 */ /* 0x000fe40000011408 */
[----:B------:R-:W-:Y:S02]  /*a450*/  LOP3.LUT R8, R76, 0x18, R3, 0xf8, !PT ;  /* 0x000000184c087812 */ /* 0x000fe400078ef803 */
[----:B------:R-:W-:Y:S01]  /*a460*/  LEA R3, R10, UR61, 0x1 ;  /* 0x0000003d0a037c11 */ /* 0x000fe2000f8e08ff */
[----:B------:R-:W-:Y:S01]  /*a470*/  IMAD R9, R9, 0x1800, R74 ;  /* 0x0000180009097824 */ /* 0x000fe200078e024a */
[----:B------:R-:W-:-:S05]  /*a480*/  LOP3.LUT R8, R8, R72, RZ, 0x3c, !PT ;  /* 0x0000004808087212 */ /* 0x000fca00078e3cff */
[----:B------:R-:W-:Y:S02]  /*a490*/  IMAD.IADD R13, R9, 0x1, R8 ;  /* 0x00000001090d7824 */ /* 0x000fe400078e0208 */
[----:B------:R-:W0:Y:S02]  /*a4a0*/  LDS.128 R8, [R3] ;  /* 0x0000000003087984 */ /* 0x000e240000000c00 */
        /* <DEDUP_REMOVED lines=70> */
.L_x_10218:
[----:B------:R-:W-:Y:S05]  /*a910*/  BSYNC B1 ;  /* 0x0000000000017941 */ /* 0x000fea0003800000 */
.L_x_10217:
[----:B------:R-:W-:Y:S04]  /*a920*/  BSSY B1, `(.L_x_10219) ;  /* 0x000006c000017945 */ /* 0x000fe80003800000 */
[----:B------:R-:W-:Y:S05]  /*a930*/  @P1 BRA `(.L_x_10220) ;  /* 0x0000000400a81947 */ /* 0x000fea0003800000 */
[----:B------:R-:W2:Y:S01]  /*a940*/  LDL R59, [R1+0x94] ;  /* 0x00009400013b7983 */ /* 0x000ea20000100800 */
[----:B01----:R-:W-:Y:S02]  /*a950*/  SHF.R.S32.HI R3, RZ, 0x1f, R78 ;  /* 0x0000001fff037819 */ /* 0x003fe4000001144e */
[----:B------:R-:W-:Y:S02]  /*a960*/  SHF.R.U64 R35, R36, 0x10, R37 ;  /* 0x0000001024237819 */ /* 0x000fe40000001225 */
[----:B------:R-:W-:Y:S02]  /*a970*/  LEA.HI R3, R3, R78, RZ, 0x3 ;  /* 0x0000004e03037211 */ /* 0x000fe400078f18ff */
[----:B------:R-:W-:Y:S02]  /*a980*/  SHF.R.U64 R15, R24, 0x10, R25 ;  /* 0x00000010180f7819 */ /* 0x000fe40000001219 */
[----:B------:R-:W-:Y:S02]  /*a990*/  SHF.R.S32.HI R3, RZ, 0x3, R3 ;  /* 0x00000003ff037819 */ /* 0x000fe40000011403 */
[----:B------:R-:W-:-:S02]  /*a9a0*/  SHF.R.U64 R33, R38, 0x10, R39 ;  /* 0x0000001026217819 */ /* 0x000fc40000001227 */
[----:B------:R-:W-:Y:S02]  /*a9b0*/  LEA.HI R3, R0, R3, RZ, 0x1d ;  /* 0x0000000300037211 */ /* 0x000fe400078fe8ff */
[----:B------:R-:W-:Y:S02]  /*a9c0*/  SHF.R.U32.HI R24, RZ, 0x10, R25 ;  /* 0x00000010ff187819 */ /* 0x000fe40000011619 */
[----:B------:R-:W-:Y:S02]  /*a9d0*/  SHF.R.S32.HI R4, RZ, 0x1f, R3 ;  /* 0x0000001fff047819 */ /* 0x000fe40000011403 */
[----:B------:R-:W-:Y:S02]  /*a9e0*/  PRMT R58, R58, 0x5410, R35 ;  /* 0x000054103a3a7816 */ /* 0x000fe40000000023 */
[----:B------:R-:W-:Y:S01]  /*a9f0*/  LEA.HI R4, R4, R3, RZ, 0x2 ;  /* 0x0000000304047211 */ /* 0x000fe200078f10ff */
[----:B------:R-:W-:Y:S01]  /*aa00*/  IMAD.SHL.U32 R3, R3, 0x8, RZ ;  /* 0x0000000803037824 */ /* 0x000fe200078e00ff */
[----:B------:R-:W-:-:S02]  /*aa10*/  PRMT R52, R52, 0x5410, R15 ;  /* 0x0000541034347816 */ /* 0x000fc4000000000f */
[----:B------:R-:W-:Y:S02]  /*aa20*/  SHF.R.S32.HI R4, RZ, 0x2, R4 ;  /* 0x00000002ff047819 */ /* 0x000fe40000011404 */
[----:B-----5:R-:W-:Y:S02]  /*aa30*/  LOP3.LUT R3, R76, 0x18, R3, 0xf8, !PT ;  /* 0x000000184c037812 */ /* 0x020fe400078ef803 */
[----:B------:R-:W-:Y:S01]  /*aa40*/  SHF.R.U64 R13, R26, 0x10, R27 ;  /* 0x000000101a0d7819 */ /* 0x000fe2000000121b */
[----:B------:R-:W-:Y:S01]  /*aa50*/  IMAD R4, R4, 0x1800, R74 ;  /* 0x0000180004047824 */ /* 0x000fe200078e024a */
[----:B------:R-:W-:Y:S02]  /*aa60*/  LOP3.LUT R3, R3, R72, RZ, 0x3c, !PT ;  /* 0x0000004803037212 */ /* 0x000fe400078e3cff */
[----:B------:R-:W-:Y:S02]  /*aa70*/  SHF.R.U32.HI R36, RZ, 0x10, R37 ;  /* 0x00000010ff247819 */ /* 0x000fe40000011625 */
[----:B------:R-:W-:Y:S01]  /*aa80*/  SHF.R.U32.HI R26, RZ, 0x10, R27 ;  /* 0x00000010ff1a7819 */ /* 0x000fe2000001161b */
[----:B------:R-:W-:Y:S01]  /*aa90*/  IMAD.IADD R3, R4, 0x1, R3 ;  /* 0x0000000104037824 */ /* 0x000fe200078e0203 */
[----:B------:R-:W-:Y:S01]  /*aaa0*/  PRMT R56, R56, 0x5410, R33 ;  /* 0x0000541038387816 */ /* 0x000fe20000000021 */
[----:B------:R-:W-:Y:S01]  /*aab0*/  IMAD.U32 R33, R52, 0x10000, RZ ;  /* 0x0001000034217824 */ /* 0x000fe200078e00ff */
[----:B------:R-:W-:Y:S01]  /*aac0*/  PRMT R51, R51, 0x5410, R24 ;  /* 0x0000541033337816 */ /* 0x000fe20000000018 */
[----:B------:R-:W-:Y:S01]  /*aad0*/  IMAD R3, R3, 0x2, R16 ;  /* 0x0000000203037824 */ /* 0x000fe200078e0210 */
[----:B------:R-:W-:Y:S01]  /*aae0*/  SHF.R.U32.HI R38, RZ, 0x10, R39 ;  /* 0x00000010ff267819 */ /* 0x000fe20000011627 */
[----:B------:R-:W-:Y:S01]  /*aaf0*/  IMAD.U32 R27, R58, 0x10000, RZ ;  /* 0x000100003a1b7824 */ /* 0x000fe200078e00ff */
[----:B------:R-:W-:Y:S01]  /*ab00*/  PRMT R57, R57, 0x5410, R36 ;  /* 0x0000541039397816 */ /* 0x000fe20000000024 */
[----:B------:R-:W-:Y:S01]  /*ab10*/  IMAD.U32 R32, R51, 0x10000, RZ ;  /* 0x0001000033207824 */ /* 0x000fe200078e00ff */
[----:B------:R-:W0:Y:S01]  /*ab20*/  LDS.128 R8, [R3+0xda00] ;  /* 0x00da000003087984 */ /* 0x000e220000000c00 */
[----:B------:R-:W-:-:S02]  /*ab30*/  PRMT R55, R55, 0x5410, R38 ;  /* 0x0000541037377816 */ /* 0x000fc40000000026 */
[----:B------:R-:W-:Y:S02]  /*ab40*/  PRMT R53, R53, 0x5410, R26 ;  /* 0x0000541035357816 */ /* 0x000fe4000000001a */
[----:B------:R-:W-:-:S03]  /*ab50*/  PRMT R54, R54, 0x5410, R13 ;  /* 0x0000541036367816 */ /* 0x000fc6000000000d */
[----:B------:R-:W-:Y:S02]  /*ab60*/  IMAD.U32 R34, R53, 0x10000, RZ ;  /* 0x0001000035227824 */ /* 0x000fe400078e00ff */
[C---:B0-----:R-:W-:Y:S01]  /*ab70*/  IMAD.U32 R20, R8.reuse, 0x10000, RZ ;  /* 0x0001000008147824 */ /* 0x041fe200078e00ff */
[----:B------:R-:W-:Y:S01]  /*ab80*/  LOP3.LUT R8, R8, 0xffff0000, RZ, 0xc0, !PT ;  /* 0xffff000008087812 */ /* 0x000fe200078ec0ff */
[C---:B------:R-:W-:Y:S01]  /*ab90*/  IMAD.U32 R24, R9.reuse, 0x10000, RZ ;  /* 0x0001000009187824 */ /* 0x040fe200078e00ff */
[----:B------:R-:W-:Y:S01]  /*aba0*/  LOP3.LUT R9, R9, 0xffff0000, RZ, 0xc0, !PT ;  /* 0xffff000009097812 */ /* 0x000fe200078ec0ff */
[C---:B------:R-:W-:Y:S01]  /*abb0*/  FMUL.FTZ R35, R20.reuse, R33 ;  /* 0x0000002114237220 */ /* 0x040fe20000410000 */
[-C--:B------:R-:W-:Y:S01]  /*abc0*/  FMUL.FTZ R37, R20, R27.reuse ;  /* 0x0000001b14257220 */ /* 0x080fe20000410000 */
[----:B------:R-:W-:Y:S02]  /*abd0*/  IMAD.U32 R20, R57, 0x10000, RZ ;  /* 0x0001000039147824 */ /* 0x000fe400078e00ff */
[C---:B------:R-:W-:Y:S01]  /*abe0*/  FMUL.FTZ R36, R24.reuse, R32 ;  /* 0x0000002018247220 */ /* 0x040fe20000410000 */
        /* <DEDUP_REMOVED lines=14> */
[----:B------:R-:W-:Y:S02]  /*acd0*/  IMAD.U32 R15, R7, 0x10000, RZ ;  /* 0x00010000070f7824 */ /* 0x000fe400078e00ff */
[----:B------:R-:W-:Y:S01]  /*ace0*/  FMUL.FTZ R20, R26, R34 ;  /* 0x000000221a147220 */ /* 0x000fe20000410000 */
        /* <DEDUP_REMOVED lines=14> */
[----:B------:R-:W-:Y:S01]  /*add0*/  FFMA.FTZ R26, R4, R27, R33 ;  /* 0x0000001b041a7223 */ /* 0x000fe20000010021 */
[----:B------:R-:W-:Y:S02]  /*ade0*/  IMAD.U32 R8, R56, 0x10000, RZ ;  /* 0x0001000038087824 */ /* 0x000fe400078e00ff */
[-C--:B------:R-:W-:Y:S01]  /*adf0*/  FMUL.FTZ R9, R9, R12.reuse ;  /* 0x0000000c09097220 */ /* 0x080fe20000410000 */
[-C--:B------:R-:W-:Y:S01]  /*ae00*/  FMUL.FTZ R33, R25, R13.reuse ;  /* 0x0000000d19217220 */ /* 0x080fe20000410000 */
[----:B------:R-:W-:Y:S01]  /*ae10*/  FFMA.FTZ R15, R5, R12, -R34 ;  /* 0x0000000c050f7223 */ /* 0x000fe20000010822 */
[----:B------:R-:W-:Y:S01]  /*ae20*/  FMUL.FTZ R25, R25, R8 ;  /* 0x0000000819197220 */ /* 0x000fe20000410000 */
[----:B------:R-:W-:Y:S01]  /*ae30*/  FFMA.FTZ R27, R5, R20, R9 ;  /* 0x00000014051b7223 */ /* 0x000fe20000010009 */
[----:B------:R-:W-:Y:S01]  /*ae40*/  FFMA.FTZ R33, R14, R8, -R33 ;  /* 0x000000080e217223 */ /* 0x000fe20000010821 */
[----:B------:R-:W-:Y:S01]  /*ae50*/  LOP3.LUT R9, R54, 0xffff0000, RZ, 0xc0, !PT ;  /* 0xffff000036097812 */ /* 0x000fe200078ec0ff */
[----:B------:R-:W-:Y:S01]  /*ae60*/  FFMA.FTZ R25, R14, R13, R25 ;  /* 0x0000000d0e197223 */ /* 0x000fe20000010019 */
[----:B------:R-:W-:-:S02]  /*ae70*/  LOP3.LUT R8, R53, 0xffff0000, RZ, 0xc0, !PT ;  /* 0xffff000035087812 */ /* 0x000fc400078ec0ff */
[----:B------:R-:W-:Y:S01]  /*ae80*/  LOP3.LUT R5, R56, 0xffff0000, RZ, 0xc0, !PT ;  /* 0xffff000038057812 */ /* 0x000fe200078ec0ff */
[----:B------:R-:W-:Y:S01]  /*ae90*/  FMUL.FTZ R13, R10, R9 ;  /* 0x000000090a0d7220 */ /* 0x000fe20000410000 */
[----:B------:R-:W-:Y:S01]  /*aea0*/  LOP3.LUT R4, R55, 0xffff0000, RZ, 0xc0, !PT ;  /* 0xffff000037047812 */ /* 0x000fe200078ec0ff */
[----:B------:R-:W-:Y:S01]  /*aeb0*/  FMUL.FTZ R14, R11, R8 ;  /* 0x000000080b0e7220 */ /* 0x000fe20000410000 */
[----:B------:R-:W-:Y:S01]  /*aec0*/  LOP3.LUT R6, R6, 0xffff0000, RZ, 0xc0, !PT ;  /* 0xffff000006067812 */ /* 0x000fe200078ec0ff */
[-C--:B------:R-:W-:Y:S01]  /*aed0*/  FMUL.FTZ R12, R10, R5.reuse ;  /* 0x000000050a0c7220 */ /* 0x080fe20000410000 */
        /* <DEDUP_REMOVED lines=16> */
.L_x_10220:
[----:B------:R-:W-:Y:S05]  /*afe0*/  BSYNC B1 ;  /* 0x0000000000017941 */ /* 0x000fea0003800000 */
.L_x_10219:
[----:B------:R-:W-:Y:S05]  /*aff0*/  @P2 BRA `(.L_x_10198) ;  /* 0x0000000400a82947 */ /* 0x000fea0003800000 */
[----:B------:R-:W3:Y:S01]  /*b000*/  LDL R32, [R1+0x90] ;  /* 0x0000900001207983 */ /* 0x000ee20000100800 */
[----:B012---:R-:W-:Y:S02]  /*b010*/  SHF.R.S32.HI R3, RZ, 0x1f, R77 ;  /* 0x0000001fff037819 */ /* 0x007fe4000001144d */
[----:B------:R-:W-:Y:S02]  /*b020*/  SHF.R.U64 R26, R28, 0x10, R29 ;  /* 0x000000101c1a7819 */ /* 0x000fe4000000121d */
[----:B------:R-:W-:Y:S02]  /*b030*/  LEA.HI R3, R3, R77, RZ, 0x3 ;  /* 0x0000004d03037211 */ /* 0x000fe400078f18ff */
[----:B------:R-:W-:Y:S02]  /*b040*/  SHF.R.U64 R14, R40, 0x10, R41 ;  /* 0x00000010280e7819 */ /* 0x000fe40000001229 */
[----:B------:R-:W-:Y:S02]  /*b050*/  SHF.R.S32.HI R3, RZ, 0x3, R3 ;  /* 0x00000003ff037819 */ /* 0x000fe40000011403 */
[----:B------:R-:W-:-:S02]  /*b060*/  SHF.R.U32.HI R29, RZ, 0x10, R29 ;  /* 0x00000010ff1d7819 */ /* 0x000fc4000001161d */
[----:B------:R-:W-:Y:S02]  /*b070*/  LEA.HI R0, R0, R3, RZ, 0x1d ;  /* 0x0000000300007211 */ /* 0x000fe400078fe8ff */
[----:B------:R-:W-:Y:S02]  /*b080*/  PRMT R26, R21, 0x5410, R26 ;  /* 0x00005410151a7816 */ /* 0x000fe4000000001a */
[----:B------:R-:W-:Y:S02]  /*b090*/  SHF.R.S32.HI R3, RZ, 0x1f, R0 ;  /* 0x0000001fff037819 */ /* 0x000fe40000011400 */
[----:B------:R-:W-:Y:S01]  /*b0a0*/  PRMT R47, R47, 0x5410, R14 ;  /* 0x000054102f2f7816 */ /* 0x000fe2000000000e */
[----:B------:R-:W-:Y:S01]  /*b0b0*/  IMAD.U32 R27, R26, 0x10000, RZ ;  /* 0x000100001a1b7824 */ /* 0x000fe200078e00ff */
[----:B------:R-:W-:Y:S01]  /*b0c0*/  LEA.HI R3, R3, R0, RZ, 0x2 ;  /* 0x0000000003037211 */ /* 0x000fe200078f10ff */
[----:B------:R-:W-:Y:S01]  /*b0d0*/  IMAD.SHL.U32 R0, R0, 0x8, RZ ;  /* 0x0000000800007824 */ /* 0x000fe200078e00ff */
[----:B------:R-:W-:Y:S01]  /*b0e0*/  SHF.R.U32.HI R41, RZ, 0x10, R41 ;  /* 0x00000010ff297819 */ /* 0x000fe20000011629 */
[----:B------:R-:W-:Y:S01]  /*b0f0*/  IMAD.U32 R25, R47, 0x10000, RZ ;  /* 0x000100002f197824 */ /* 0x000fe200078e00ff */
[----:B------:R-:W-:-:S02]  /*b100*/  SHF.R.S32.HI R3, RZ, 0x2, R3 ;  /* 0x00000002ff037819 */ /* 0x000fc40000011403 */
[----:B-----5:R-:W-:Y:S02]  /*b110*/  LOP3.LUT R0, R76, 0x18, R0, 0xf8, !PT ;  /* 0x000000184c007812 */ /* 0x020fe400078ef800 */
[----:B------:R-:W-:Y:S01]  /*b120*/  PRMT R44, R44, 0x5410, R29 ;  /* 0x000054102c2c7816 */ /* 0x000fe2000000001d */
[----:B------:R-:W-:Y:S01]  /*b130*/  IMAD R3, R3, 0x1800, R74 ;  /* 0x0000180003037824 */ /* 0x000fe200078e024a */
[----:B------:R-:W-:Y:S02]  /*b140*/  LOP3.LUT R0, R0, R72, RZ, 0x3c, !PT ;  /* 0x0000004800007212 */ /* 0x000fe400078e3cff */
[----:B------:R-:W-:Y:S01]  /*b150*/  SHF.R.U64 R12, R42, 0x10, R43 ;  /* 0x000000102a0c7819 */ /* 0x000fe2000000122b */
[----:B------:R-:W-:Y:S01]  /*b160*/  IMAD.U32 R29, R44, 0x10000, RZ ;  /* 0x000100002c1d7824 */ /* 0x000fe200078e00ff */
[----:B------:R-:W-:Y:S01]  /*b170*/  PRMT R48, R48, 0x5410, R41 ;  /* 0x0000541030307816 */ /* 0x000fe20000000029 */
[----:B------:R-:W-:Y:S01]  /*b180*/  IMAD.IADD R3, R3, 0x1, R0 ;  /* 0x0000000103037824 */ /* 0x000fe200078e0200 */
[----:B------:R-:W-:-:S02]  /*b190*/  SHF.R.U64 R0, R30, 0x10, R31 ;  /* 0x000000101e007819 */ /* 0x000fc4000000121f */
[----:B------:R-:W-:Y:S01]  /*b1a0*/  SHF.R.U32.HI R31, RZ, 0x10, R31 ;  /* 0x00000010ff1f7819 */ /* 0x000fe2000001161f */
[----:B------:R-:W-:Y:S01]  /*b1b0*/  IMAD R3, R3, 0x2, R16 ;  /* 0x0000000203037824 */ /* 0x000fe200078e0210 */
[----:B------:R-:W-:Y:S02]  /*b1c0*/  PRMT R45, R45, 0x5410, R0 ;  /* 0x000054102d2d7816 */ /* 0x000fe40000000000 */
[----:B------:R-:W-:Y:S02]  /*b1d0*/  PRMT R46, R46, 0x5410, R31 ;  /* 0x000054102e2e7816 */ /* 0x000fe4000000001f */
[----:B------:R-:W0:Y:S01]  /*b1e0*/  LDS.128 R8, [R3+0xda00] ;  /* 0x00da000003087984 */ /* 0x000e220000000c00 */
[----:B------:R-:W-:Y:S02]  /*b1f0*/  SHF.R.U32.HI R43, RZ, 0x10, R43 ;  /* 0x00000010ff2b7819 */ /* 0x000fe4000001162b */
[----:B------:R-:W-:Y:S02]  /*b200*/  PRMT R49, R49, 0x5410, R12 ;  /* 0x0000541031317816 */ /* 0x000fe4000000000c */
[----:B------:R-:W-:-:S02]  /*b210*/  PRMT R50, R50, 0x5410, R43 ;  /* 0x0000541032327816 */ /* 0x000fc4000000002b */
        /* <DEDUP_REMOVED lines=8> */
[----:B------:R-:W-:Y:S02]  /*b2a0*/  IMAD.U32 R15, R48, 0x10000, RZ ;  /* 0x00010000300f7824 */ /* 0x000fe400078e00ff */
[----:B------:R-:W-:Y:S01]  /*b2b0*/  FMUL.FTZ R35, R20, R29 ;  /* 0x0000001d14237220 */ /* 0x000fe20000410000 */
[----:B------:R-:W-:Y:S01]  /*b2c0*/  IMAD.U32 R24, R11, 0x10000, RZ ;  /* 0x000100000b187824 */ /* 0x000fe200078e00ff */
[----:B------:R-:W-:Y:S01]  /*b2d0*/  LOP3.LUT R48, R48, 0xffff0000, RZ, 0xc0, !PT ;  /* 0xffff000030307812 */ /* 0x000fe200078ec0ff */
[C---:B------:R-:W-:Y:S01]  /*b2e0*/  IMAD.U32 R21, R10.reuse, 0x10000, RZ ;  /* 0x000100000a157824 */ /* 0x040fe200078e00ff */
[----:B------:R-:W-:-:S02]  /*b2f0*/  LOP3.LUT R10, R10, 0xffff0000, RZ, 0xc0, !PT ;  /* 0xffff00000a0a7812 */ /* 0x000fc400078ec0ff */
[----:B------:R-:W-:Y:S01]  /*b300*/  LOP3.LUT R11, R11, 0xffff0000, RZ, 0xc0, !PT ;  /* 0xffff00000b0b7812 */ /* 0x000fe200078ec0ff */
[----:B---3--:R-:W0:Y:S02]  /*b310*/  LDS.128 R4, [R32] ;  /* 0x0000000020047984 */ /* 0x008e240000000c00 */
[C---:B0-----:R-:W-:Y:S01]  /*b320*/  IMAD.U32 R0, R4.reuse, 0x10000, RZ ;  /* 0x0001000004007824 */ /* 0x041fe200078e00ff */
[----:B------:R-:W-:Y:S01]  /*b330*/  LOP3.LUT R4, R4, 0xffff0000, RZ, 0xc0, !PT ;  /* 0xffff000004047812 */ /* 0x000fe200078ec0ff */
[C---:B------:R-:W-:Y:S01]  /*b340*/  IMAD.U32 R12, R5.reuse, 0x10000, RZ ;  /* 0x00010000050c7824 */ /* 0x040fe200078e00ff */
[----:B------:R-:W-:Y:S01]  /*b350*/  LOP3.LUT R5, R5, 0xffff0000, RZ, 0xc0, !PT ;  /* 0xffff000005057812 */ /* 0x000fe200078ec0ff */
[----:B------:R-:W-:Y:S01]  /*b360*/  FFMA.FTZ R28, R0, R25, -R31 ;  /* 0x00000019001c7223 */ /* 0x000fe2000001081f */
[----:B------:R-:W-:Y:S02]  /*b370*/  IMAD.U32 R31, R46, 0x10000, RZ ;  /* 0x000100002e1f7824 */ /* 0x000fe400078e00ff */
[----:B------:R-:W-:Y:S01]  /*b380*/  FFMA.FTZ R33, R0, R27, R33 ;  /* 0x0000001b00217223 */ /* 0x000fe20000010021 */
[-C--:B------:R-:W-:Y:S01]  /*b390*/  FMUL.FTZ R27, R20, R15.reuse ;  /* 0x0000000f141b7220 */ /* 0x080fe20000410000 */
[----:B------:R-:W-:Y:S01]  /*b3a0*/  FFMA.FTZ R35, R12, R15, -R35 ;  /* 0x0000000f0c237223 */ /* 0x000fe20000010823 */
[----:B------:R-:W-:-:S02]  /*b3b0*/  IMAD.U32 R14, R7, 0x10000, RZ ;  /* 0x00010000070e7824 */ /* 0x000fc400078e00ff */
[----:B------:R-:W-:Y:S01]  /*b3c0*/  FMUL.FTZ R37, R24, R31 ;  /* 0x0000001f18257220 */ /* 0x000fe20000410000 */
[----:B------:R-:W-:Y:S01]  /*b3d0*/  IMAD.U32 R25, R50, 0x10000, RZ ;  /* 0x0001000032197824 */ /* 0x000fe200078e00ff */
[----:B------:R-:W-:Y:S01]  /*b3e0*/  LOP3.LUT R15, R26, 0xffff0000, RZ, 0xc0, !PT ;  /* 0xffff00001a0f7812 */ /* 0x000fe200078ec0ff */
[----:B------:R-:W-:Y:S01]  /*b3f0*/  FFMA.FTZ R29, R12, R29, R27 ;  /* 0x0000001d0c1d7223 */ /* 0x000fe2000001001b */
[----:B------:R-:W-:Y:S01]  /*b400*/  FMUL.FTZ R27, R8, R47 ;  /* 0x0000002f081b7220 */ /* 0x000fe20000410000 */
[-C--:B------:R-:W-:Y:S01]  /*b410*/  FMUL.FTZ R24, R24, R25.reuse ;  /* 0x0000001918187220 */ /* 0x080fe20000410000 */
[----:B------:R-:W-:Y:S01]  /*b420*/  FFMA.FTZ R37, R14, R25, -R37 ;  /* 0x000000190e257223 */ /* 0x000fe20000010825 */
[----:B------:R-:W-:Y:S01]  /*b430*/  FMUL.FTZ R25, R8, R15 ;  /* 0x0000000f08197220 */ /* 0x000fe20000410000 */
[----:B------:R-:W-:Y:S02]  /*b440*/  IMAD.U32 R8, R45, 0x10000, RZ ;  /* 0x000100002d087824 */ /* 0x000fe400078e00ff */
[----:B------:R-:W-:Y:S01]  /*b450*/  FFMA.FTZ R24, R14, R31, R24 ;  /* 0x0000001f0e187223 */ /* 0x000fe20000010018 */
[----:B------:R-:W-:-:S02]  /*b460*/  IMAD.U32 R0, R49, 0x10000, RZ ;  /* 0x0001000031007824 */ /* 0x000fc400078e00ff */
[C---:B------:R-:W-:Y:S01]  /*b470*/  FFMA.FTZ R25, R4.reuse, R47, -R25 ;  /* 0x0000002f04197223 */ /* 0x040fe20000010819 */
[C---:B------:R-:W-:Y:S01]  /*b480*/  FMUL.FTZ R14, R9.reuse, R44 ;  /* 0x0000002c090e7220 */ /* 0x040fe20000410000 */
[----:B------:R-:W-:Y:S01]  /*b490*/  FFMA.FTZ R12, R4, R15, R27 ;  /* 0x0000000f040c7223 */ /* 0x000fe2000001001b */
[----:B------:R-:W-:Y:S02]  /*b4a0*/  IMAD.U32 R13, R6, 0x10000, RZ ;  /* 0x00010000060d7824 */ /* 0x000fe400078e00ff */
[----:B------:R-:W-:Y:S01]  /*b4b0*/  FMUL.FTZ R9, R9, R48 ;  /* 0x0000003009097220 */ /* 0x000fe20000410000 */
[----:B------:R-:W-:Y:S01]  /*b4c0*/  FMUL.FTZ R4, R21, R8 ;  /* 0x0000000815047220 */ /* 0x000fe20000410000 */
[----:B------:R-:W-:Y:S01]  /*b4d0*/  LOP3.LUT R45, R45, 0xffff0000, RZ, 0xc0, !PT ;  /* 0xffff00002d2d7812 */ /* 0x000fe200078ec0ff */
        /* <DEDUP_REMOVED lines=9> */
[----:B------:R-:W-:Y:S01]  /*b570*/  LOP3.LUT R7, R7, 0xffff0000, RZ, 0xc0, !PT ;  /* 0xffff000007077812 */ /* 0x000fe200078ec0ff */
        /* <DEDUP_REMOVED lines=18> */
.L_x_10198:
[----:B------:R-:W-:Y:S05]  /*b6a0*/  BSYNC B0 ;  /* 0x0000000000007941 */ /* 0x000fea0003800000 */
.L_x_10188:
        /* <DEDUP_REMOVED lines=8> */
.L_x_10186:
[----:B------:R-:W-:-:S06]  /*b730*/  ULOP3.LUT UR4, UR60, 0x1, URZ, 0xfc, !UPT ;  /* 0x000000013c047892 */ /* 0x000fcc000f8efc3f */
[----:B0--3--:R-:W-:-:S05]  /*b740*/  IMAD.U32 R0, RZ, RZ, UR4 ;  /* 0x00000004ff007e24 */ /* 0x009fca000f8e00ff */
[----:B------:R-:W-:-:S13]  /*b750*/  ISETP.NE.AND P0, PT, R0, 0x3, PT ;  /* 0x000000030000780c */ /* 0x000fda0003f05270 */
[----:B------:R-:W-:Y:S05]  /*b760*/  @!P0 BRA `(.L_x_10221) ;  /* 0x0000000000048947 */ /* 0x000fea0003800000 */
[----:B------:R-:W-:Y:S01]  /*b770*/  BPT.TRAP 0x1 ;  /* 0x000000040000795c */ /* 0x000fe20000300000 */
.L_x_10221:
[----:B-12-4-:R-:W2:Y:S01]  /*b780*/  LDL R3, [R1+0x28] ;  /* 0x0000280001037983 */ /* 0x016ea20000100800 */
[----:B------:R-:W-:Y:S01]  /*b790*/  IMAD R0, R22, 0x8, R16 ;  /* 0x0000000816007824 */ /* 0x000fe200078e0210 */
[----:B--2---:R-:W-:-:S04]  /*b7a0*/  SHF.L.U32 R5, R3, 0x1f, RZ ;  /* 0x0000001f03057819 */ /* 0x004fc800000006ff */
[----:B------:R0:W1:Y:S01]  /*b7b0*/  SYNCS.PHASECHK.TRANS64.TRYWAIT P1, [R0+URZ+0x31c30], R5 ;  /* 0x031c3005000075a7 */ /* 0x000062000802017f */
[----:B------:R-:W-:Y:S05]  /*b7c0*/  @!P0 BRA `(.L_x_10222) ;  /* 0x0000000000048947 */ /* 0x000fea0003800000 */
[----:B------:R-:W-:Y:S01]  /*b7d0*/  BPT.TRAP 0x1 ;  /* 0x000000040000795c */ /* 0x000fe20000300000 */
.L_x_10222:
[----:B------:R-:W-:Y:S01]  /*b7e0*/  VIADD R3, R16, 0x16a00 ;  /* 0x00016a0010037836 */ /* 0x000fe20000000000 */
[----:B------:R-:W-:-:S04]  /*b7f0*/  LOP3.LUT R2, R2, 0x10000, RZ, 0xfc, !PT ;  /* 0x0001000002027812 */ /* 0x000fc800078efcff */
[----:B------:R-:W-:-:S04]  /*b800*/  SHF.R.U32.HI R3, RZ, 0x4, R3 ;  /* 0x00000004ff037819 */ /* 0x000fc80000011603 */
[----:B------:R-:W-:-:S04]  /*b810*/  LOP3.LUT R3, R3, 0x3fff, RZ, 0xc0, !PT ;  /* 0x00003fff03037812 */ /* 0x000fc800078ec0ff */
[----:B------:R-:W-:Y:S01]  /*b820*/  LOP3.LUT R4, R3, 0x10000, RZ, 0xfc, !PT ;  /* 0x0001000003047812 */ /* 0x000fe200078efcff */
[----:B------:R-:W-:-:S04]  /*b830*/  IMAD.MOV.U32 R3, RZ, RZ, -0x7fffffe0 ;  /* 0x80000020ff037424 */ /* 0x000fc800078e00ff */
[----:B------:R2:W-:Y:S01]  /*b840*/  STL [R1+0x50], R4 ;  /* 0x0000500401007387 */ /* 0x0005e20000100800 */
[----:B-1----:R-:W-:Y:S05]  /*b850*/  @P1 BRA `(.L_x_10223) ;  /* 0x0000000000081947 */ /* 0x002fea0003800000 */
[----:B------:R-:W1:Y:S02]  /*b860*/  SYNCS.PHASECHK.TRANS64.TRYWAIT P1, [R0+URZ+0x31c30], R5 ;  /* 0x031c3005000075a7 */ /* 0x000e64000802017f */
[----:B-1----:R-:W-:Y:S05]  /*b870*/  @!P1 BRA `(.L_x_10224) ;  /* 0x00000184006c9947 */ /* 0x002fea0003800000 */
.L_x_10223:
[----:B--2---:R-:W2:Y:S01]  /*b880*/  LDL R4, [R1+0x50] ;  /* 0x0000500001047983 */ /* 0x004ea20000100800 */
[----:B------:R-:W-:Y:S01]  /*b890*/  IMAD.MOV.U32 R15, RZ, RZ, -0x7fffffe0 ;  /* 0x80000020ff0f7424 */ /* 0x000fe200078e00ff */
[----:B------:R-:W-:Y:S05]  /*b8a0*/  WARPSYNC.ALL ;  /* 0x0000000000007948 */ /* 0x000fea0003800000 */
[C---:B------:R-:W-:Y:S01]  /*b8b0*/  R2UR UR4, R2.reuse ;  /* 0x00000000020472ca */ /* 0x040fe200000e0000 */
[----:B------:R-:W3:Y:S01]  /*b8c0*/  LDL R101, [R1+0x5c] ;  /* 0x00005c0001657983 */ /* 0x000ee20000100800 */
[----:B------:R-:W-:Y:S02]  /*b8d0*/  R2UR UR5, R3 ;  /* 0x00000000030572ca */ /* 0x000fe400000e0000 */
[----:B------:R-:W-:Y:S01]  /*b8e0*/  R2UR UR7, R15 ;  /* 0x000000000f0772ca */ /* 0x000fe200000e0000 */
[----:B------:R-:W-:Y:S01]  /*b8f0*/  WARPGROUP.ARRIVE ;  /* 0x00000000000079c5 */ /* 0x000fe20000000000 */
[----:B01----:R-:W-:Y:S01]  /*b900*/  IMAD.MOV.U32 R5, RZ, RZ, -0x7fffffe0 ;  /* 0x80000020ff057424 */ /* 0x003fe200078e00ff */
[----:B------:R-:W4:Y:S01]  /*b910*/  LDL R100, [R1+0x68] ;  /* 0x0000680001647983 */ /* 0x000f220000100800 */
[----:B------:R-:W-:Y:S01]  /*b920*/  IMAD.MOV.U32 R7, RZ, RZ, -0x7fffffe0 ;  /* 0x80000020ff077424 */ /* 0x000fe200078e00ff */
[----:B------:R-:W-:-:S02]  /*b930*/  R2UR UR8, R2 ;  /* 0x00000000020872ca */ /* 0x000fc400000e0000 */
[----:B------:R-:W-:Y:S01]  /*b940*/  R2UR UR9, R3 ;  /* 0x00000000030972ca */ /* 0x000fe200000e0000 */
[----:B------:R-:W4:Y:S01]  /*b950*/  LDL R103, [R1+0x30] ;  /* 0x0000300001677983 */ /* 0x000f220000100800 */
[----:B------:R-:W-:Y:S02]  /*b960*/  R2UR UR11, R7 ;  /* 0x00000000070b72ca */ /* 0x000fe400000e0000 */
[C---:B------:R-:W-:Y:S01]  /*b970*/  R2UR UR12, R2.reuse ;  /* 0x00000000020c72ca */ /* 0x040fe200000e0000 */
[----:B------:R-:W4:Y:S01]  /*b980*/  LDL R102, [R1+0x6c] ;  /* 0x00006c0001667983 */ /* 0x000f220000100800 */
[C---:B------:R-:W-:Y:S01]  /*b990*/  R2UR UR13, R3.reuse ;  /* 0x00000000030d72ca */ /* 0x040fe200000e0000 */
[----:B------:R-:W-:Y:S01]  /*b9a0*/  IMAD.MOV.U32 R9, RZ, RZ, -0x7fffffe0 ;  /* 0x80000020ff097424 */ /* 0x000fe200078e00ff */
[----:B------:R-:W-:Y:S01]  /*b9b0*/  R2UR UR16, R2 ;  /* 0x00000000021072ca */ /* 0x000fe200000e0000 */
[----:B------:R-:W4:Y:S01]  /*b9c0*/  LDL R99, [R1+0x54] ;  /* 0x0000540001637983 */ /* 0x000f220000100800 */
[----:B------:R-:W-:-:S02]  /*b9d0*/  R2UR UR17, R3 ;  /* 0x00000000031172ca */ /* 0x000fc400000e0000 */
[----:B------:R-:W-:Y:S01]  /*b9e0*/  R2UR UR19, R9 ;  /* 0x00000000091372ca */ /* 0x000fe200000e0000 */
[----:B--2---:R-:W-:-:S05]  /*b9f0*/  IMAD R14, R22, 0x6c0, R4 ;  /* 0x000006c0160e7824 */ /* 0x004fca00078e0204 */
        /* <DEDUP_REMOVED lines=419> */
[----:B---3--:R-:W-:Y:S01]  /*d430*/  IMAD R15, R108, -0x90, R101 ;  /* 0xffffff706c0f7824 */ /* 0x008fe200078e0265 */
[----:B------:R-:W-:Y:S01]  /*d440*/  R2UR UR10, R20 ;  /* 0x00000000140a72ca */ /* 0x000fe200000e0000 */
[----:B------:R-:W-:Y:S01]  /*d450*/  ULDC UR4, c[0x0][0x9d8] ;  /* 0x0002760000047ab9 */ /* 0x000fe20000000800 */
[----:B------:R-:W-:Y:S01]  /*d460*/  R2UR UR11, R21 ;  /* 0x00000000150b72ca */ /* 0x000fe200000e0000 */
[----:B------:R-:W-:Y:S01]  /*d470*/  ULDC UR5, c[0x0][0x988] ;  /* 0x0002620000057ab9 */ /* 0x000fe20000000800 */
[----:B------:R-:W-:-:S02]  /*d480*/  WARPGROUP.DEPBAR.LE gsb0, 0x0 ;  /* 0x00008000000079c5 */ /* 0x000fc40000010000 */
[----:B------:R-:W-:-:S09]  /*d490*/  WARPGROUP.ARRIVE ;  /* 0x00000000000079c5 */ /* 0x000fd20000000000 */
        /* <DEDUP_REMOVED lines=37> */
[----:B------:R-:W-:Y:S01]  /*d6f0*/  FMUL.FTZ R96, R88, UR4 ;  /* 0x0000000458607c20 */ /* 0x000fe20008410000 */
[----:B------:R-:W-:Y:S02]  /*d700*/  VIADD R21, R15, 0x90 ;  /* 0x000000900f157836 */ /* 0x000fe40000000000 */
[----:B------:R-:W-:Y:S01]  /*d710*/  FMUL.FTZ R88, R90, UR4 ;  /* 0x000000045a587c20 */ /* 0x000fe20008410000 */
[----:B------:R-:W-:Y:S01]  /*d720*/  FMUL.FTZ R90, R91, UR4 ;  /* 0x000000045b5a7c20 */ /* 0x000fe20008410000 */
[----:B------:R-:W-:Y:S01]  /*d730*/  FMUL.FTZ R91, R92, UR4 ;  /* 0x000000045c5b7c20 */ /* 0x000fe20008410000 */
[----:B------:R-:W-:Y:S01]  /*d740*/  FMUL.FTZ R118, R48, UR4 ;  /* 0x0000000430767c20 */ /* 0x000fe20008410000 */
[----:B------:R-:W-:Y:S01]  /*d750*/  FMUL.FTZ R92, R94, UR4 ;  /* 0x000000045e5c7c20 */ /* 0x000fe20008410000 */
[----:B----4-:R-:W-:Y:S02]  /*d760*/  IMAD R48, R100, -0x2, R21 ;  /* 0xfffffffe64307824 */ /* 0x010fe400078e0215 */
[----:B------:R-:W-:Y:S01]  /*d770*/  FMUL.FTZ R94, R81, UR4 ;  /* 0x00000004515e7c20 */ /* 0x000fe20008410000 */
[----:B------:R-:W-:-:S02]  /*d780*/  VIADD R20, R14, 0x642 ;  /* 0x000006420e147836 */ /* 0x000fc40000000000 */
[----:B------:R-:W-:Y:S01]  /*d790*/  FMUL.FTZ R81, R82, UR4 ;  /* 0x0000000452517c20 */ /* 0x000fe20008410000 */
[----:B------:R-:W-:Y:S02]  /*d7a0*/  IMAD.MOV.U32 R21, RZ, RZ, -0x7fffffe0 ;  /* 0x80000020ff157424 */ /* 0x000fe400078e00ff */
[----:B------:R-:W-:Y:S01]  /*d7b0*/  FMUL.FTZ R82, R83, UR4 ;  /* 0x0000000453527c20 */ /* 0x000fe20008410000 */
[----:B------:R-:W-:Y:S01]  /*d7c0*/  FMUL.FTZ R83, R84, UR4 ;  /* 0x0000000454537c20 */ /* 0x000fe20008410000 */
[----:B------:R-:W-:Y:S01]  /*d7d0*/  FMUL.FTZ R84, R86, UR4 ;  /* 0x0000000456547c20 */ /* 0x000fe20008410000 */
[----:B------:R-:W-:Y:S01]  /*d7e0*/  FMUL.FTZ R86, R87, UR4 ;  /* 0x0000000457567c20 */ /* 0x000fe20008410000 */
[----:B------:R-:W-:Y:S01]  /*d7f0*/  R2UR UR10, R20 ;  /* 0x00000000140a72ca */ /* 0x000fe200000e0000 */
[----:B------:R-:W-:Y:S01]  /*d800*/  FMUL.FTZ R87, R73, UR4 ;  /* 0x0000000449577c20 */ /* 0x000fe20008410000 */
[----:B------:R-:W-:Y:S02]  /*d810*/  R2UR UR11, R21 ;  /* 0x00000000150b72ca */ /* 0x000fe400000e0000 */
[----:B------:R-:W-:-:S02]  /*d820*/  R2UR UR8, R4 ;  /* 0x00000000040872ca */ /* 0x000fc400000e0000 */
        /* <DEDUP_REMOVED lines=16> */
[----:B------:R-:W-:Y:S01]  /*d930*/  IADD3 R98, -R103, 0x91, R15 ;  /* 0x0000009167627810 */ /* 0x000fe20007ffe10f */
[----:B------:R-:W0:Y:S01]  /*d940*/  MUFU.TANH R96, R96 ;  /* 0x0000006000607308 */ /* 0x000e220000002400 */
[----:B------:R-:W-:Y:S01]  /*d950*/  FMUL.FTZ R59, R60, UR4 ;  /* 0x000000043c3b7c20 */ /* 0x000fe20008410000 */
[----:B------:R-:W-:-:S02]  /*d960*/  WARPGROUP.DEPBAR.LE gsb0, 0x0 ;  /* 0x00008000000079c5 */ /* 0x000fc40000010000 */
[----:B------:R-:W-:-:S04]  /*d970*/  WARPGROUP.ARRIVE ;  /* 0x00000000000079c5 */ /* 0x000fc80000000000 */
[----:B------:R-:W1:Y:S01]  /*d980*/  MUFU.TANH R89, R89 ;  /* 0x0000005900597308 */ /* 0x000e620000002400 */
[----:B------:R-:W-:Y:S01]  /*d990*/  FMUL.FTZ R60, R61, UR4 ;  /* 0x000000043d3c7c20 */ /* 0x000fe20008410000 */
[----:B------:R-:W-:Y:S01]  /*d9a0*/  HGMMA.64x16x16.F32.BF16 R32, gdesc[UR8], R32, gsb0 ;  /* 0x00200000082079f0 */ /* 0x000fe20008001820 */
[----:B------:R-:W-:Y:S01]  /*d9b0*/  FMUL.FTZ R97, R93, UR4 ;  /* 0x000000045d617c20 */ /* 0x000fe20008410000 */
[----:B------:R-:W-:Y:S01]  /*d9c0*/  FMUL.FTZ R61, R62, UR4 ;  /* 0x000000043e3d7c20 */ /* 0x000fe20008410000 */
[----:B------:R-:W-:-:S03]  /*d9d0*/  FMUL.FTZ R62, R63, UR4 ;  /* 0x000000043f3e7c20 */ /* 0x000fc60008410000 */
[----:B------:R-:W2:Y:S01]  /*d9e0*/  MUFU.TANH R91, R91 ;  /* 0x0000005b005b7308 */ /* 0x000ea20000002400 */
[----:B------:R-:W-:Y:S02]  /*d9f0*/  IMAD R63, R99, 0xc0, R102 ;  /* 0x000000c0633f7824 */ /* 0x000fe400078e0266 */
[----:B------:R-:W-:Y:S02]  /*da00*/  IMAD R98, R100, -0x2, R98 ;  /* 0xfffffffe64627824 */ /* 0x000fe400078e0262 */
[----:B------:R-:W-:-:S03]  /*da10*/  FMUL.FTZ R80, R80, UR4 ;  /* 0x0000000450507c20 */ /* 0x000fc60008410000 */
[----:B------:R-:W3:Y:S01]  /*da20*/  MUFU.TANH R97, R97 ;  /* 0x0000006100617308 */ /* 0x000ee20000002400 */
[----:B------:R-:W-:Y:S01]  /*da30*/  VIADDMNMX R20, R63, R98, R48, PT ;  /* 0x000000623f147246 */ /* 0x000fe20003800130 */
[----:B------:R-:W-:-:S03]  /*da40*/  VIADD R14, R14, 0x682 ;  /* 0x000006820e0e7836 */ /* 0x000fc60000000000 */
[C---:B------:R-:W-:Y:S02]  /*da50*/  ISETP.GT.AND P1, PT, R20.reuse, RZ, PT ;  /* 0x000000ff1400720c */ /* 0x040fe40003f24270 */
[C---:B------:R-:W-:Y:S01]  /*da60*/  ISETP.GT.AND P2, PT, R20.reuse, 0x1, PT ;  /* 0x000000011400780c */ /* 0x040fe20003f44270 */
[----:B------:R-:W4:Y:S01]  /*da70*/  MUFU.TANH R80, R80 ;  /* 0x0000005000507308 */ /* 0x000f220000002400 */
[----:B------:R-:W-:Y:S01]  /*da80*/  ISETP.GT.AND P4, PT, R20, 0x8, PT ;  /* 0x000000081400780c */ /* 0x000fe20003f84270 */
[----:B------:R-:W-:Y:S01]  /*da90*/  FMUL.FTZ R85, R85, UR4 ;  /* 0x0000000455557c20 */ /* 0x000fe20008410000 */
[----:B0-----:R-:W-:Y:S02]  /*daa0*/  FSEL R96, R96, -INF , P1 ;  /* 0xff80000060607808 */ /* 0x001fe40000800000 */
[----:B-1----:R-:W-:-:S03]  /*dab0*/  FSEL R89, R89, -INF , P2 ;  /* 0xff80000059597808 */ /* 0x002fc60001000000 */
[----:B------:R-:W0:Y:S01]  /*dac0*/  MUFU.TANH R94, R94 ;  /* 0x0000005e005e7308 */ /* 0x000e220000002400 */
[----:B------:R-:W-:Y:S01]  /*dad0*/  R2UR UR14, R14 ;  /* 0x000000000e0e72ca */ /* 0x000fe200000e0000 */
[----:B------:R-:W-:Y:S01]  /*dae0*/  FMUL.FTZ R21, R49, UR4 ;  /* 0x0000000431157c20 */ /* 0x000fe20008410000 */
[----:B------:R-:W-:Y:S01]  /*daf0*/  FMUL.FTZ R14, R50, UR4 ;  /* 0x00000004320e7c20 */ /* 0x000fe20008410000 */
[----:B------:R-:W-:Y:S01]  /*db00*/  ISETP.GT.AND P5, PT, R20, 0x9, PT ;  /* 0x000000091400780c */ /* 0x000fe20003fa4270 */
[----:B------:R-:W-:Y:S01]  /*db10*/  FMUL.FTZ R72, R72, UR4 ;  /* 0x0000000448487c20 */ /* 0x000fe20008410000 */
[----:B--2---:R-:W-:Y:S02]  /*db20*/  FSEL R50, R91, -INF , P4 ;  /* 0xff8000005b327808 */ /* 0x004fe40002000000 */
[----:B------:R-:W1:Y:S01]  /*db30*/  MUFU.TANH R83, R83 ;  /* 0x0000005300537308 */ /* 0x000e620000002400 */
[----:B------:R-:W-:Y:S02]  /*db40*/  FMNMX.FTZ R49, R96, R89, !PT ;  /* 0x0000005960317209 */ /* 0x000fe40007810000 */
[----:B------:R-:W-:-:S02]  /*db50*/  ISETP.GT.AND P3, PT, R20, 0x10, PT ;  /* 0x000000101400780c */ /* 0x000fc40003f64270 */
[----:B---3--:R-:W-:Y:S02]  /*db60*/  FSEL R100, R97, -INF , P5 ;  /* 0xff80000061647808 */ /* 0x008fe40002800000 */
[----:B------:R-:W-:Y:S01]  /*db70*/  FMNMX.FTZ R49, R50, R49, !PT ;  /* 0x0000003132317209 */ /* 0x000fe20007810000 */
[----:B------:R-:W2:Y:S01]  /*db80*/  MUFU.TANH R85, R85 ;  /* 0x0000005500557308 */ /* 0x000ea20000002400 */
[----:B------:R-:W-:Y:S02]  /*db90*/  ISETP.GT.AND P1, PT, R20, 0x11, PT ;  /* 0x000000111400780c */ /* 0x000fe40003f24270 */
[----:B----4-:R-:W-:Y:S02]  /*dba0*/  FSEL R80, R80, -INF , P3 ;  /* 0xff80000050507808 */ /* 0x010fe40001800000 */
[----:B------:R-:W-:-:S03]  /*dbb0*/  FMNMX.FTZ R49, R100, R49, !PT ;  /* 0x0000003164317209 */ /* 0x000fc60007810000 */
[----:B------:R-:W3:Y:S01]  /*dbc0*/  MUFU.TANH R72, R72 ;  /* 0x0000004800487308 */ /* 0x000ee20000002400 */
[----:B------:R-:W-:Y:S01]  /*dbd0*/  ISETP.GT.AND P2, PT, R20, 0x18, PT ;  /* 0x000000181400780c */ /* 0x000fe20003f44270 */
[----:B------:R-:W-:Y:S01]  /*dbe0*/  FMUL.FTZ R77, R77, UR4 ;  /* 0x000000044d4d7c20 */ /* 0x000fe20008410000 */
[----:B0-----:R-:W-:Y:S01]  /*dbf0*/  FSEL R94, R94, -INF , P1 ;  /* 0xff8000005e5e7808 */ /* 0x001fe20000800000 */
[----:B------:R-:W-:Y:S01]  /*dc00*/  IMAD.MOV.U32 R15, RZ, RZ, -0x7fffffe0 ;  /* 0x80000020ff0f7424 */ /* 0x000fe200078e00ff */
[----:B------:R-:W-:-:S03]  /*dc10*/  FMNMX.FTZ R49, R80, R49, !PT ;  /* 0x0000003150317209 */ /* 0x000fc60007810000 */
[----:B------:R-:W0:Y:S01]  /*dc20*/  MUFU.TANH R87, R87 ;  /* 0x0000005700577308 */ /* 0x000e220000002400 */
[----:B------:R-:W-:Y:S01]  /*dc30*/  FMUL.FTZ R120, R52, UR4 ;  /* 0x0000000434787c20 */ /* 0x000fe20008410000 */
[----:B------:R-:W-:Y:S01]  /*dc40*/  ISETP.GT.AND P4, PT, R20, 0x19, PT ;  /* 0x000000191400780c */ /* 0x000fe20003f84270 */
[----:B------:R-:W-:Y:S01]  /*dc50*/  FMUL.FTZ R64, R64, UR4 ;  /* 0x0000000440407c20 */ /* 0x000fe20008410000 */
[----:B-1----:R-:W-:Y:S02]  /*dc60*/  FSEL R52, R83, -INF , P2 ;  /* 0xff80000053347808 */ /* 0x002fe40001000000 */
[----:B------:R-:W-:Y:S02]  /*dc70*/  FMNMX.FTZ R49, R94, R49, !PT ;  /* 0x000000315e317209 */ /* 0x000fe40007810000 */
[----:B------:R-:W1:Y:S01]  /*dc80*/  MUFU.TANH R75, R75 ;  /* 0x0000004b004b7308 */ /* 0x000e620000002400 */
[----:B------:R-:W-:Y:S01]  /*dc90*/  R2UR UR15, R15 ;  /* 0x000000000f0f72ca */ /* 0x000fe200000e0000 */
[----:B------:R-:W-:Y:S01]  /*dca0*/  FMUL.FTZ R15, R51, UR4 ;  /* 0x00000004330f7c20 */ /* 0x000fe20008410000 */
[----:B------:R-:W-:-:S02]  /*dcb0*/  ISETP.GT.AND P3, PT, R20, 0x20, PT ;  /* 0x000000201400780c */ /* 0x000fc40003f64270 */
[----:B--2---:R-:W-:Y:S02]  /*dcc0*/  FSEL R102, R85, -INF , P4 ;  /* 0xff80000055667808 */ /* 0x004fe40002000000 */
[----:B------:R-:W-:Y:S01]  /*dcd0*/  FMNMX.FTZ R51, R52, R49, !PT ;  /* 0x0000003134337209 */ /* 0x000fe20007810000 */
[----:B------:R-:W2:Y:S01]  /*dce0*/  MUFU.TANH R77, R77 ;  /* 0x0000004d004d7308 */ /* 0x000ea20000002400 */
[----:B------:R-:W-:Y:S02]  /*dcf0*/  R2UR UR12, R4 ;  /* 0x00000000040c72ca */ /* 0x000fe400000e0000 */
[----:B------:R-:W-:Y:S02]  /*dd00*/  R2UR UR13, R5 ;  /* 0x00000000050d72ca */ /* 0x000fe400000e0000 */
[----:B------:R-:W-:Y:S02]  /*dd10*/  ISETP.GT.AND P1, PT, R20, 0x21, PT ;  /* 0x000000211400780c */ /* 0x000fe40003f24270 */
[----:B---3--:R-:W-:Y:S01]  /*dd20*/  FSEL R72, R72, -INF , P3 ;  /* 0xff80000048487808 */ /* 0x008fe20001800000 */
[----:B------:R-:W3:Y:S01]  /*dd30*/  MUFU.TANH R64, R64 ;  /* 0x0000004000407308 */ /* 0x000ee20000002400 */
[----:B------:R-:W-:Y:S01]  /*dd40*/  FMNMX.FTZ R51, R102, R51, !PT ;  /* 0x0000003366337209 */ /* 0x000fe20007810000 */
[----:B------:R-:W-:Y:S01]  /*dd50*/  FMUL.FTZ R49, R40, UR4 ;  /* 0x0000000428317c20 */ /* 0x000fe20008410000 */
[----:B------:R-:W-:-:S02]  /*dd60*/  WARPGROUP.DEPBAR.LE gsb0, 0x0 ;  /* 0x00008000000079c5 */ /* 0x000fc40000010000 */
[----:B------:R-:W-:Y:S01]  /*dd70*/  ISETP.GT.AND P2, PT, R20, 0x28, PT ;  /* 0x000000281400780c */ /* 0x000fe20003f44270 */
[----:B------:R-:W-:Y:S01]  /*dd80*/  FMUL.FTZ R69, R69, UR4 ;  /* 0x0000000445457c20 */ /* 0x000fe20008410000 */
[----:B0-----:R-:W-:Y:S01]  /*dd90*/  FSEL R40, R87, -INF , P1 ;  /* 0xff80000057287808 */ /* 0x001fe20000800000 */
[----:B------:R-:W0:Y:S01]  /*dda0*/  MUFU.TANH R79, R79 ;  /* 0x0000004f004f7308 */ /* 0x000e220000002400 */
[----:B------:R-:W-:Y:S01]  /*ddb0*/  FMNMX.FTZ R51, R72, R51, !PT ;  /* 0x0000003348337209 */ /* 0x000fe20007810000 */
[----:B------:R-:W-:Y:S01]  /*ddc0*/  WARPGROUP.ARRIVE ;  /* 0x00000000000079c5 */ /* 0x000fe20000000000 */
[----:B------:R-:W-:Y:S02]  /*ddd0*/  ISETP.GT.AND P3, PT, R20, 0x29, PT ;  /* 0x000000291400780c */ /* 0x000fe40003f64270 */
[----:B-1----:R-:W-:Y:S02]  /*dde0*/  FSEL R104, R75, -INF , P2 ;  /* 0xff8000004b687808 */ /* 0x002fe40001000000 */
[----:B------:R-:W-:Y:S01]  /*ddf0*/  FMNMX.FTZ R51, R40, R51, !PT ;  /* 0x0000003328337209 */ /* 0x000fe20007810000 */
[----:B------:R-:W1:Y:S01]  /*de00*/  MUFU.TANH R67, R67 ;  /* 0x0000004300437308 */ /* 0x000e620000002400 */
[----:B------:R-:W-:Y:S01]  /*de10*/  HGMMA.64x16x16.F32.BF16 R24, gdesc[UR12], R24, gsb0 ;  /* 0x002000000c1879f0 */ /* 0x000fe20008001818 */
[----:B------:R-:W-:Y:S01]  /*de20*/  ISETP.GT.AND P1, PT, R20, 0x30, PT ;  /* 0x000000301400780c */ /* 0x000fe20003f24270 */
[----:B------:R-:W-:Y:S01]  /*de30*/  FMUL.FTZ R57, R57, UR4 ;  /* 0x0000000439397c20 */ /* 0x000fe20008410000 */
[----:B--2---:R-:W-:-:S02]  /*de40*/  FSEL R106, R77, -INF , P3 ;  /* 0xff8000004d6a7808 */ /* 0x004fc40001800000 */
[----:B------:R-:W-:Y:S02]  /*de50*/  FMNMX.FTZ R51, R104, R51, !PT ;  /* 0x0000003368337209 */ /* 0x000fe40007810000 */
[----:B------:R-:W2:Y:S01]  /*de60*/  MUFU.TANH R69, R69 ;  /* 0x0000004500457308 */ /* 0x000ea20000002400 */
[----:B------:R-:W-:Y:S02]  /*de70*/  ISETP.GT.AND P2, PT, R20, 0x31, PT ;  /* 0x000000311400780c */ /* 0x000fe40003f44270 */
[----:B---3--:R-:W-:Y:S02]  /*de80*/  FSEL R64, R64, -INF , P1 ;  /* 0xff80000040407808 */ /* 0x008fe40000800000 */
[----:B------:R-:W-:-:S03]  /*de90*/  FMNMX.FTZ R51, R106, R51, !PT ;  /* 0x000000336a337209 */ /* 0x000fc60007810000 */
[----:B------:R-:W3:Y:S01]  /*dea0*/  MUFU.TANH R71, R71 ;  /* 0x0000004700477308 */ /* 0x000ee20000002400 */
[----:B------:R-:W-:Y:S01]  /*deb0*/  FMUL.FTZ R126, R44, UR4 ;  /* 0x000000042c7e7c20 */ /* 0x000fe20008410000 */
[----:B------:R-:W-:Y:S02]  /*dec0*/  ISETP.GT.AND P1, PT, R20, 0x38, PT ;  /* 0x000000381400780c */ /* 0x000fe40003f24270 */
[----:B0-----:R-:W-:Y:S02]  /*ded0*/  FSEL R44, R79, -INF , P2 ;  /* 0xff8000004f2c7808 */ /* 0x001fe40001000000 */
[----:B------:R-:W-:Y:S02]  /*dee0*/  FMNMX.FTZ R51, R64, R51, !PT ;  /* 0x0000003340337209 */ /* 0x000fe40007810000 */
[----:B------:R-:W0:Y:S01]  /*def0*/  MUFU.TANH R57, R57 ;  /* 0x0000003900397308 */ /* 0x000e220000002400 */
[----:B------:R-:W-:Y:S02]  /*df00*/  ISETP.GT.AND P2, PT, R20, 0x39, PT ;  /* 0x000000391400780c */ /* 0x000fe40003f44270 */
[----:B-1----:R-:W-:-:S02]  /*df10*/  FSEL R110, R67, -INF , P1 ;  /* 0xff800000436e7808 */ /* 0x002fc40000800000 */
[----:B------:R-:W-:-:S03]  /*df20*/  FMNMX.FTZ R51, R44, R51, !PT ;  /* 0x000000332c337209 */ /* 0x000fc60007810000 */
[----:B------:R-:W1:Y:S01]  /*df30*/  MUFU.TANH R59, R59 ;  /* 0x0000003b003b7308 */ /* 0x000e620000002400 */
[----:B------:R-:W-:Y:S02]  /*df40*/  ISETP.GT.AND P1, PT, R20, 0x40, PT ;  /* 0x000000401400780c */ /* 0x000fe40003f24270 */
[----:B--2---:R-:W-:Y:S02]  /*df50*/  FSEL R112, R69, -INF , P2 ;  /* 0xff80000045707808 */ /* 0x004fe40001000000 */
[----:B------:R-:W-:-:S03]  /*df60*/  FMNMX.FTZ R51, R110, R51, !PT ;  /* 0x000000336e337209 */ /* 0x000fc60007810000 */
[----:B------:R-:W2:Y:S01]  /*df70*/  MUFU.TANH R60, R60 ;  /* 0x0000003c003c7308 */ /* 0x000ea20000002400 */
[----:B------:R-:W-:Y:S01]  /*df80*/  FMUL.FTZ R130, R32, UR4 ;  /* 0x0000000420827c20 */ /* 0x000fe20008410000 */
[----:B------:R-:W-:Y:S02]  /*df90*/  ISETP.GT.AND P2, PT, R20, 0x41, PT ;  /* 0x000000411400780c */ /* 0x000fe40003f44270 */
[----:B---3--:R-:W-:Y:S02]  /*dfa0*/  FSEL R32, R71, -INF , P1 ;  /* 0xff80000047207808 */ /* 0x008fe40000800000 */
[----:B------:R-:W-:Y:S02]  /*dfb0*/  FMNMX.FTZ R51, R112, R51, !PT ;  /* 0x0000003370337209 */ /* 0x000fe40007810000 */
[----:B------:R-:W3:Y:S01]  /*dfc0*/  MUFU.TANH R118, R118 ;  /* 0x0000007600767308 */ /* 0x000ee20000002400 */
[----:B------:R-:W-:Y:S01]  /*dfd0*/  ISETP.GT.AND P1, PT, R20, 0x48, PT ;  /* 0x000000481400780c */ /* 0x000fe20003f24270 */
[----:B------:R-:W-:Y:S01]  /*dfe0*/  FMUL.FTZ R122, R53, UR4 ;  /* 0x00000004357a7c20 */ /* 0x000fe20008410000 */
[----:B0-----:R-:W-:-:S02]  /*dff0*/  FSEL R114, R57, -INF , P2 ;  /* 0xff80000039727808 */ /* 0x001fc40001000000 */
[----:B------:R-:W-:-:S03]  /*e000*/  FMNMX.FTZ R51, R32, R51, !PT ;  /* 0x0000003320337209 */ /* 0x000fc60007810000 */
[----:B------:R-:W0:Y:S01]  /*e010*/  MUFU.TANH R21, R21 ;  /* 0x0000001500157308 */ /* 0x000e220000002400 */
[----:B------:R-:W-:Y:S02]  /*e020*/  ISETP.GT.AND P2, PT, R20, 0x49, PT ;  /* 0x000000491400780c */ /* 0x000fe40003f44270 */
[----:B-1----:R-:W-:Y:S02]  /*e030*/  FSEL R116, R59, -INF , P1 ;  /* 0xff8000003b747808 */ /* 0x002fe40000800000 */
[----:B------:R-:W-:-:S03]  /*e040*/  FMNMX.FTZ R51, R114, R51, !PT ;  /* 0x0000003372337209 */ /* 0x000fc60007810000 */
[----:B------:R-:W1:Y:S01]  /*e050*/  MUFU.TANH R120, R120 ;  /* 0x0000007800787308 */ /* 0x000e620000002400 */
[----:B------:R-:W-:Y:S01]  /*e060*/  ISETP.GT.AND P1, PT, R20, 0x50, PT ;  /* 0x000000501400780c */ /* 0x000fe20003f24270 */
[----:B------:R-:W-:Y:S01]  /*e070*/  FMUL.FTZ R124, R41, UR4 ;  /* 0x00000004297c7c20 */ /* 0x000fe20008410000 */
[----:B--2---:R-:W-:Y:S02]  /*e080*/  FSEL R60, R60, -INF , P2 ;  /* 0xff8000003c3c7808 */ /* 0x004fe40001000000 */
[----:B------:R-:W-:-:S03]  /*e090*/  FMNMX.FTZ R51, R116, R51, !PT ;  /* 0x0000003374337209 */ /* 0x000fc60007810000 */
[----:B------:R-:W2:Y:S01]  /*e0a0*/  MUFU.TANH R122, R122 ;  /* 0x0000007a007a7308 */ /* 0x000ea20000002400 */
[----:B------:R-:W-:Y:S02]  /*e0b0*/  ISETP.GT.AND P2, PT, R20, 0x51, PT ;  /* 0x000000511400780c */ /* 0x000fe40003f44270 */
[----:B---3--:R-:W-:Y:S02]  /*e0c0*/  FSEL R118, R118, -INF , P1 ;  /* 0xff80000076767808 */ /* 0x008fe40000800000 */
[----:B------:R-:W-:-:S03]  /*e0d0*/  FMNMX.FTZ R51, R60, R51, !PT ;  /* 0x000000333c337209 */ /* 0x000fc60007810000 */
[----:B------:R-:W3:Y:S01]  /*e0e0*/  MUFU.TANH R49, R49 ;  /* 0x0000003100317308 */ /* 0x000ee20000002400 */
[----:B------:R-:W-:Y:S01]  /*e0f0*/  FMUL.FTZ R132, R36, UR4 ;  /* 0x0000000424847c20 */ /* 0x000fe20008410000 */
[----:B------:R-:W-:Y:S01]  /*e100*/  ISETP.GT.AND P1, PT, R20, 0x58, PT ;  /* 0x000000581400780c */ /* 0x000fe20003f24270 */
[----:B------:R-:W-:Y:S01]  /*e110*/  FMUL.FTZ R128, R45, UR4 ;  /* 0x000000042d807c20 */ /* 0x000fe20008410000 */
[----:B0-----:R-:W-:Y:S02]  /*e120*/  FSEL R36, R21, -INF , P2 ;  /* 0xff80000015247808 */ /* 0x001fe40001000000 */
[----:B------:R-:W-:Y:S02]  /*e130*/  FMNMX.FTZ R51, R118, R51, !PT ;  /* 0x0000003376337209 */ /* 0x000fe40007810000 */
[----:B------:R-:W0:Y:S01]  /*e140*/  MUFU.TANH R124, R124 ;  /* 0x0000007c007c7308 */ /* 0x000e220000002400 */
[----:B------:R-:W-:Y:S02]  /*e150*/  ISETP.GT.AND P2, PT, R20, 0x59, PT ;  /* 0x000000591400780c */ /* 0x000fe40003f44270 */
[----:B-1----:R-:W-:-:S02]  /*e160*/  FSEL R120, R120, -INF , P1 ;  /* 0xff80000078787808 */ /* 0x002fc40000800000 */
[----:B------:R-:W-:-:S03]  /*e170*/  FMNMX.FTZ R51, R36, R51, !PT ;  /* 0x0000003324337209 */ /* 0x000fc60007810000 */
[----:B------:R-:W1:Y:S01]  /*e180*/  MUFU.TANH R126, R126 ;  /* 0x0000007e007e7308 */ /* 0x000e620000002400 */
[----:B------:R-:W-:Y:S01]  /*e190*/  ISETP.GT.AND P1, PT, R20, 0x60, PT ;  /* 0x000000601400780c */ /* 0x000fe20003f24270 */
[----:B------:R-:W-:Y:S01]  /*e1a0*/  FMUL.FTZ R33, R33, UR4 ;  /* 0x0000000421217c20 */ /* 0x000fe20008410000 */
[----:B--2---:R-:W-:Y:S02]  /*e1b0*/  FSEL R122, R122, -INF , P2 ;  /* 0xff8000007a7a7808 */ /* 0x004fe40001000000 */
[----:B------:R-:W-:-:S03]  /*e1c0*/  FMNMX.FTZ R51, R120, R51, !PT ;  /* 0x0000003378337209 */ /* 0x000fc60007810000 */
[----:B------:R-:W2:Y:S01]  /*e1d0*/  MUFU.TANH R128, R128 ;  /* 0x0000008000807308 */ /* 0x000ea20000002400 */
[----:B------:R-:W-:Y:S02]  /*e1e0*/  WARPGROUP.DEPBAR.LE gsb0, 0x0 ;  /* 0x00008000000079c5 */ /* 0x000fe40000010000 */
[----:B------:R-:W-:Y:S01]  /*e1f0*/  FMUL.FTZ R21, R24, UR4 ;  /* 0x0000000418157c20 */ /* 0x000fe20008410000 */
[----:B------:R-:W-:Y:S02]  /*e200*/  ISETP.GT.AND P2, PT, R20, 0x61, PT ;  /* 0x000000611400780c */ /* 0x000fe40003f44270 */
[----:B---3--:R-:W-:Y:S02]  /*e210*/  FSEL R24, R49, -INF , P1 ;  /* 0xff80000031187808 */ /* 0x008fe40000800000 */
[----:B------:R-:W3:Y:S01]  /*e220*/  MUFU.TANH R130, R130 ;  /* 0x0000008200827308 */ /* 0x000ee20000002400 */
[----:B------:R-:W-:Y:S01]  /*e230*/  FMNMX.FTZ R51, R122, R51, !PT ;  /* 0x000000337a337209 */ /* 0x000fe20007810000 */
[----:B------:R-:W-:Y:S01]  /*e240*/  FMUL.FTZ R37, R37, UR4 ;  /* 0x0000000425257c20 */ /* 0x000fe20008410000 */
[----:B------:R-:W-:-:S02]  /*e250*/  ISETP.GT.AND P1, PT, R20, 0x68, PT ;  /* 0x000000681400780c */ /* 0x000fc40003f24270 */
[----:B0-----:R-:W-:Y:S02]  /*e260*/  FSEL R124, R124, -INF , P2 ;  /* 0xff8000007c7c7808 */ /* 0x001fe40001000000 */
[----:B------:R-:W-:Y:S01]  /*e270*/  FMNMX.FTZ R51, R24, R51, !PT ;  /* 0x0000003318337209 */ /* 0x000fe20007810000 */
[----:B------:R-:W0:Y:S01]  /*e280*/  MUFU.TANH R33, R33 ;  /* 0x0000002100217308 */ /* 0x000e220000002400 */
[----:B------:R-:W-:Y:S02]  /*e290*/  ISETP.GT.AND P2, PT, R20, 0x69, PT ;  /* 0x000000691400780c */ /* 0x000fe40003f44270 */
[----:B-1----:R-:W-:Y:S02]  /*e2a0*/  FSEL R126, R126, -INF , P1 ;  /* 0xff8000007e7e7808 */ /* 0x002fe40000800000 */
[----:B------:R-:W-:-:S03]  /*e2b0*/  FMNMX.FTZ R51, R124, R51, !PT ;  /* 0x000000337c337209 */ /* 0x000fc60007810000 */
[----:B------:R-:W1:Y:S01]  /*e2c0*/  MUFU.TANH R132, R132 ;  /* 0x0000008400847308 */ /* 0x000e620000002400 */
[----:B------:R-:W-:Y:S02]  /*e2d0*/  ISETP.GT.AND P1, PT, R20, 0x70, PT ;  /* 0x000000701400780c */ /* 0x000fe40003f24270 */
[----:B--2---:R-:W-:Y:S02]  /*e2e0*/  FSEL R128, R128, -INF , P2 ;  /* 0xff80000080807808 */ /* 0x004fe40001000000 */
[----:B------:R-:W-:-:S03]  /*e2f0*/  FMNMX.FTZ R51, R126, R51, !PT ;  /* 0x000000337e337209 */ /* 0x000fc60007810000 */
[----:B------:R-:W2:Y:S01]  /*e300*/  MUFU.TANH R37, R37 ;  /* 0x0000002500257308 */ /* 0x000ea20000002400 */
[----:B------:R-:W-:Y:S01]  /*e310*/  FMUL.FTZ R25, R25, UR4 ;  /* 0x0000000419197c20 */ /* 0x000fe20008410000 */
[----:B------:R-:W-:Y:S01]  /*e320*/  ISETP.GT.AND P2, PT, R20, 0x71, PT ;  /* 0x000000711400780c */ /* 0x000fe20003f44270 */
[----:B------:R-:W-:Y:S01]  /*e330*/  FMUL.FTZ R41, R28, UR4 ;  /* 0x000000041c297c20 */ /* 0x000fe20008410000 */
[----:B---3--:R-:W-:Y:S02]  /*e340*/  FSEL R130, R130, -INF , P1 ;  /* 0xff80000082827808 */ /* 0x008fe40000800000 */
[----:B------:R-:W-:Y:S02]  /*e350*/  FMNMX.FTZ R51, R128, R51, !PT ;  /* 0x0000003380337209 */ /* 0x000fe40007810000 */
[----:B------:R-:W3:Y:S01]  /*e360*/  MUFU.TANH R21, R21 ;  /* 0x0000001500157308 */ /* 0x000ee20000002400 */
[----:B------:R-:W-:Y:S02]  /*e370*/  ISETP.GT.AND P1, PT, R20, 0x78, PT ;  /* 0x000000781400780c */ /* 0x000fe40003f24270 */
[----:B0-----:R-:W-:-:S02]  /*e380*/  FSEL R28, R33, -INF , P2 ;  /* 0xff800000211c7808 */ /* 0x001fc40001000000 */
[----:B------:R-:W-:-:S03]  /*e390*/  FMNMX.FTZ R51, R130, R51, !PT ;  /* 0x0000003382337209 */ /* 0x000fc60007810000 */
[----:B------:R0:W4:Y:S01]  /*e3a0*/  MUFU.TANH R136, R25 ;  /* 0x0000001900887308 */ /* 0x0001220000002400 */
[----:B------:R-:W-:Y:S01]  /*e3b0*/  FMUL.FTZ R29, R29, UR4 ;  /* 0x000000041d1d7c20 */ /* 0x000fe20008410000 */
[----:B------:R-:W-:Y:S02]  /*e3c0*/  ISETP.GT.AND P2, PT, R20, 0x79, PT ;  /* 0x000000791400780c */ /* 0x000fe40003f44270 */
[----:B-1----:R-:W-:Y:S02]  /*e3d0*/  FSEL R132, R132, -INF , P1 ;  /* 0xff80000084847808 */ /* 0x002fe40000800000 */
[----:B------:R-:W-:Y:S02]  /*e3e0*/  FMNMX.FTZ R51, R28, R51, !PT ;  /* 0x000000331c337209 */ /* 0x000fe40007810000 */
[----:B------:R-:W1:Y:S01]  /*e3f0*/  MUFU.TANH R41, R41 ;  /* 0x0000002900297308 */ /* 0x000e620000002400 */
[----:B------:R-:W-:Y:S02]  /*e400*/  ISETP.GT.AND P1, PT, R20, 0x80, PT ;  /* 0x000000801400780c */ /* 0x000fe40003f24270 */
[----:B--2---:R-:W-:-:S02]  /*e410*/  FSEL R134, R37, -INF , P2 ;  /* 0xff80000025867808 */ /* 0x004fc40001000000 */
[----:B------:R-:W-:-:S03]  /*e420*/  FMNMX.FTZ R51, R132, R51, !PT ;  /* 0x0000003384337209 */ /* 0x000fc60007810000 */
[----:B------:R-:W2:Y:S01]  /*e430*/  MUFU.TANH R140, R29 ;  /* 0x0000001d008c7308 */ /* 0x000ea20000002400 */
[----:B0-----:R-:W-:Y:S01]  /*e440*/  FMUL.FTZ R25, R54, UR4 ;  /* 0x0000000436197c20 */ /* 0x001fe20008410000 */
[----:B------:R-:W-:Y:S02]  /*e450*/  ISETP.GT.AND P2, PT, R20, 0x81, PT ;  /* 0x000000811400780c */ /* 0x000fe40003f44270 */
[----:B---3--:R-:W-:Y:S02]  /*e460*/  FSEL R54, R21, -INF , P1 ;  /* 0xff80000015367808 */ /* 0x008fe40000800000 */
[----:B------:R-:W-:Y:S02]  /*e470*/  FMNMX.FTZ R51, R134, R51, !PT ;  /* 0x0000003386337209 */ /* 0x000fe40007810000 */
[----:B------:R-:W-:Y:S02]  /*e480*/  ISETP.GT.AND P1, PT, R20, 0x88, PT ;  /* 0x000000881400780c */ /* 0x000fe40003f24270 */
[----:B----4-:R-:W-:-:S02]  /*e490*/  FSEL R136, R136, -INF , P2 ;  /* 0xff80000088887808 */ /* 0x010fc40001000000 */
[----:B------:R-:W-:Y:S02]  /*e4a0*/  FMNMX.FTZ R51, R54, R51, !PT ;  /* 0x0000003336337209 */ /* 0x000fe40007810000 */
[----:B------:R-:W-:Y:S02]  /*e4b0*/  ISETP.GT.AND P2, PT, R20, 0x89, PT ;  /* 0x000000891400780c */ /* 0x000fe40003f44270 */
[----:B-1----:R-:W-:Y:S02]  /*e4c0*/  FSEL R138, R41, -INF , P1 ;  /* 0xff800000298a7808 */ /* 0x002fe40000800000 */
[----:B------:R-:W-:Y:S02]  /*e4d0*/  FMNMX.FTZ R51, R136, R51, !PT ;  /* 0x0000003388337209 */ /* 0x000fe40007810000 */
[----:B--2---:R-:W-:Y:S02]  /*e4e0*/  FSEL R140, R140, -INF , P2 ;  /* 0xff8000008c8c7808 */ /* 0x004fe40001000000 */
[----:B------:R-:W-:-:S04]  /*e4f0*/  FMNMX.FTZ R51, R138, R51, !PT ;  /* 0x000000338a337209 */ /* 0x000fc80007810000 */
[----:B------:R-:W-:-:S05]  /*e500*/  FMNMX.FTZ R51, R140, R51, !PT ;  /* 0x000000338c337209 */ /* 0x000fca0007810000 */
[----:B------:R-:W0:Y:S02]  /*e510*/  SHFL.BFLY PT, R20, R51, 0x2, 0x1f ;  /* 0x0c401f0033147f89 */ /* 0x000e2400000e0000 */
[----:B0-----:R-:W-:-:S05]  /*e520*/  FMNMX.FTZ R21, R51, R20, !PT ;  /* 0x0000001433157209 */ /* 0x001fca0007810000 */
[----:B------:R-:W0:Y:S01]  /*e530*/  SHFL.BFLY PT, R20, R21, 0x1, 0x1f ;  /* 0x0c201f0015147f89 */ /* 0x000e2200000e0000 */
[----:B------:R-:W-:Y:S01]  /*e540*/  FMUL.FTZ R37, R43, UR4 ;  /* 0x000000042b257c20 */ /* 0x000fe20008410000 */
[----:B------:R-:W-:Y:S01]  /*e550*/  FMUL.FTZ R43, R30, UR4 ;  /* 0x000000041e2b7c20 */ /* 0x000fe20008410000 */
[----:B------:R-:W1:Y:S01]  /*e560*/  MUFU.TANH R88, R88 ;  /* 0x0000005800587308 */ /* 0x000e620000002400 */
[----:B------:R-:W-:Y:S01]  /*e570*/  FMUL.FTZ R93, R95, UR4 ;  /* 0x000000045f5d7c20 */ /* 0x000fe20008410000 */
[----:B------:R-:W-:Y:S01]  /*e580*/  FMUL.FTZ R45, R31, UR4 ;  /* 0x000000041f2d7c20 */ /* 0x000fe20008410000 */
[----:B------:R-:W-:-:S05]  /*e590*/  IADD3 R63, R98, 0x8, R63 ;  /* 0x00000008623f7810 */ /* 0x000fca0007ffe03f */
[----:B------:R-:W2:Y:S01]  /*e5a0*/  MUFU.TANH R90, R90 ;  /* 0x0000005a005a7308 */ /* 0x000ea20000002400 */
[----:B0-----:R-:W-:Y:S01]  /*e5b0*/  FMNMX.FTZ R20, R21, R20, !PT ;  /* 0x0000001415147209 */ /* 0x001fe20007810000 */
[----:B------:R-:W-:-:S03]  /*e5c0*/  IMAD.U32 R21, RZ, RZ, UR5 ;  /* 0x00000005ff157e24 */ /* 0x000fc6000f8e00ff */
[C---:B------:R-:W-:Y:S01]  /*e5d0*/  FSETP.NEU.FTZ.AND P1, PT, R20.reuse, -INF , PT ;  /* 0xff8000001400780b */ /* 0x040fe20003f3d000 */
[----:B------:R-:W-:Y:S02]  /*e5e0*/  FMUL.FTZ R30, R20, R21 ;  /* 0x00000015141e7220 */ /* 0x000fe40000410000 */
[----:B------:R-:W0:Y:S03]  /*e5f0*/  MUFU.TANH R92, R92 ;  /* 0x0000005c005c7308 */ /* 0x000e260000002400 */
[----:B------:R-:W-:Y:S01]  /*e600*/  FSEL R31, R30, RZ, P1 ;  /* 0x000000ff1e1f7208 */ /* 0x000fe20000800000 */
[----:B------:R-:W-:-:S04]  /*e610*/  FMUL.FTZ R41, R46, UR4 ;  /* 0x000000042e297c20 */ /* 0x000fc80008410000 */
[----:B------:R-:W3:Y:S01]  /*e620*/  MUFU.TANH R93, R93 ;  /* 0x0000005d005d7308 */ /* 0x000ee20000002400 */
[----:B------:R-:W-:Y:S01]  /*e630*/  FFMA.FTZ R46, R50, R21, -R31 ;  /* 0x00000015322e7223 */ /* 0x000fe2000001081f */
[----:B------:R-:W-:-:S04]  /*e640*/  VIMNMX R50, R48, R63, PT ;  /* 0x0000003f30327248 */ /* 0x000fc80003fe0100 */
[C---:B------:R-:W-:Y:S02]  /*e650*/  ISETP.GT.AND P1, PT, R50.reuse, RZ, PT ;  /* 0x000000ff3200720c */ /* 0x040fe40003f24270 */
[----:B------:R-:W4:Y:S01]  /*e660*/  MUFU.TANH R81, R81 ;  /* 0x0000005100517308 */ /* 0x000f220000002400 */
[C---:B------:R-:W-:Y:S02]  /*e670*/  ISETP.GT.AND P2, PT, R50.reuse, 0x1, PT ;  /* 0x000000013200780c */ /* 0x040fe40003f44270 */
[----:B------:R-:W-:Y:S02]  /*e680*/  ISETP.GT.AND P3, PT, R50, 0x8, PT ;  /* 0x000000083200780c */ /* 0x000fe40003f64270 */
[----:B-1----:R-:W-:Y:S02]  /*e690*/  FSEL R88, R88, -INF , P1 ;  /* 0xff80000058587808 */ /* 0x002fe40000800000 */
[----:B--2---:R-:W-:Y:S01]  /*e6a0*/  FSEL R90, R90, -INF , P2 ;  /* 0xff8000005a5a7808 */ /* 0x004fe20001000000 */
[----:B------:R-:W1:Y:S01]  /*e6b0*/  MUFU.TANH R82, R82 ;  /* 0x0000005200527308 */ /* 0x000e620000002400 */
[----:B------:R-:W-:-:S02]  /*e6c0*/  ISETP.GT.AND P1, PT, R50, 0x9, PT ;  /* 0x000000093200780c */ /* 0x000fc40003f24270 */
[----:B0-----:R-:W-:Y:S02]  /*e6d0*/  FSEL R92, R92, -INF , P3 ;  /* 0xff8000005c5c7808 */ /* 0x001fe40001800000 */
[----:B------:R-:W-:-:S03]  /*e6e0*/  FMNMX.FTZ R53, R88, R90, !PT ;  /* 0x0000005a58357209 */ /* 0x000fc60007810000 */
[----:B------:R-:W0:Y:S01]  /*e6f0*/  MUFU.TANH R84, R84 ;  /* 0x0000005400547308 */ /* 0x000e220000002400 */
[--C-:B------:R-:W-:Y:S01]  /*e700*/  FFMA.FTZ R48, R80, R21, -R31.reuse ;  /* 0x0000001550307223 */ /* 0x100fe2000001081f */
[----:B------:R-:W-:Y:S02]  /*e710*/  ISETP.GT.AND P2, PT, R50, 0x10, PT ;  /* 0x000000103200780c */ /* 0x000fe40003f44270 */
[----:B---3--:R-:W-:Y:S02]  /*e720*/  FSEL R80, R93, -INF , P1 ;  /* 0xff8000005d507808 */ /* 0x008fe40000800000 */
[----:B------:R-:W-:Y:S02]  /*e730*/  FMNMX.FTZ R53, R92, R53, !PT ;  /* 0x000000355c357209 */ /* 0x000fe40007810000 */
[----:B------:R-:W2:Y:S01]  /*e740*/  MUFU.TANH R86, R86 ;  /* 0x0000005600567308 */ /* 0x000ea20000002400 */
[----:B------:R-:W-:Y:S01]  /*e750*/  FFMA.FTZ R51, R94, R21, -R31 ;  /* 0x000000155e337223 */ /* 0x000fe2000001081f */
[----:B------:R-:W-:-:S02]  /*e760*/  ISETP.GT.AND P1, PT, R50, 0x11, PT ;  /* 0x000000113200780c */ /* 0x000fc40003f24270 */
[----:B----4-:R-:W-:Y:S02]  /*e770*/  FSEL R94, R81, -INF , P2 ;  /* 0xff800000515e7808 */ /* 0x010fe40001000000 */
[----:B------:R-:W-:Y:S02]  /*e780*/  FMNMX.FTZ R53, R80, R53, !PT ;  /* 0x0000003550357209 */ /* 0x000fe40007810000 */
[----:B------:R-:W3:Y:S01]  /*e790*/  MUFU.TANH R73, R73 ;  /* 0x0000004900497308 */ /* 0x000ee20000002400 */
[----:B------:R-:W-:Y:S02]  /*e7a0*/  ISETP.GT.AND P2, PT, R50, 0x18, PT ;  /* 0x000000183200780c */ /* 0x000fe40003f44270 */
[----:B-1----:R-:W-:Y:S02]  /*e7b0*/  FSEL R82, R82, -INF , P1 ;  /* 0xff80000052527808 */ /* 0x002fe40000800000 */
[----:B------:R-:W-:-:S03]  /*e7c0*/  FMNMX.FTZ R53, R94, R53, !PT ;  /* 0x000000355e357209 */ /* 0x000fc60007810000 */
[----:B------:R-:W1:Y:S01]  /*e7d0*/  MUFU.TANH R74, R74 ;  /* 0x0000004a004a7308 */ /* 0x000e620000002400 */
[----:B------:R-:W-:Y:S01]  /*e7e0*/  FMUL.FTZ R29, R55, UR4 ;  /* 0x00000004371d7c20 */ /* 0x000fe20008410000 */
[----:B------:R-:W-:Y:S02]  /*e7f0*/  ISETP.GT.AND P1, PT, R50, 0x19, PT ;  /* 0x000000193200780c */ /* 0x000fe40003f24270 */
[----:B0-----:R-:W-:Y:S02]  /*e800*/  FSEL R84, R84, -INF , P2 ;  /* 0xff80000054547808 */ /* 0x001fe40001000000 */
[----:B------:R-:W-:Y:S02]  /*e810*/  FMNMX.FTZ R55, R82, R53, !PT ;  /* 0x0000003552377209 */ /* 0x000fe40007810000 */
[----:B------:R-:W0:Y:S01]  /*e820*/  MUFU.TANH R76, R76 ;  /* 0x0000004c004c7308 */ /* 0x000e220000002400 */
[----:B------:R-:W-:Y:S02]  /*e830*/  ISETP.GT.AND P2, PT, R50, 0x20, PT ;  /* 0x000000203200780c */ /* 0x000fe40003f44270 */
[----:B--2---:R-:W-:-:S02]  /*e840*/  FSEL R86, R86, -INF , P1 ;  /* 0xff80000056567808 */ /* 0x004fc40000800000 */
[----:B------:R-:W-:-:S03]  /*e850*/  FMNMX.FTZ R55, R84, R55, !PT ;  /* 0x0000003754377209 */ /* 0x000fc60007810000 */
[----:B------:R-:W2:Y:S01]  /*e860*/  MUFU.TANH R78, R78 ;  /* 0x0000004e004e7308 */ /* 0x000ea20000002400 */
[--C-:B------:R-:W-:Y:S01]  /*e870*/  FFMA.FTZ R30, R96, R21, -R31.reuse ;  /* 0x00000015601e7223 */ /* 0x100fe2000001081f */
[----:B------:R-:W-:Y:S02]  /*e880*/  ISETP.GT.AND P1, PT, R50, 0x21, PT ;  /* 0x000000213200780c */ /* 0x000fe40003f24270 */
[----:B---3--:R-:W-:Y:S02]  /*e890*/  FSEL R96, R73, -INF , P2 ;  /* 0xff80000049607808 */ /* 0x008fe40001000000 */
[----:B------:R-:W-:Y:S02]  /*e8a0*/  FMNMX.FTZ R57, R86, R55, !PT ;  /* 0x0000003756397209 */ /* 0x000fe40007810000 */
[----:B------:R-:W3:Y:S01]  /*e8b0*/  MUFU.TANH R65, R65 ;  /* 0x0000004100417308 */ /* 0x000ee20000002400 */
[----:B------:R-:W-:Y:S01]  /*e8c0*/  FFMA.FTZ R59, R72, R21, -R31 ;  /* 0x00000015483b7223 */ /* 0x000fe2000001081f */
[----:B------:R-:W-:-:S02]  /*e8d0*/  ISETP.GT.AND P2, PT, R50, 0x28, PT ;  /* 0x000000283200780c */ /* 0x000fc40003f44270 */
[----:B-1----:R-:W-:Y:S02]  /*e8e0*/  FSEL R72, R74, -INF , P1 ;  /* 0xff8000004a487808 */ /* 0x002fe40000800000 */
[----:B------:R-:W-:Y:S02]  /*e8f0*/  FMNMX.FTZ R57, R96, R57, !PT ;  /* 0x0000003960397209 */ /* 0x000fe40007810000 */
[----:B------:R-:W1:Y:S01]  /*e900*/  MUFU.TANH R66, R66 ;  /* 0x0000004200427308 */ /* 0x000e620000002400 */
[----:B------:R-:W-:Y:S02]  /*e910*/  ISETP.GT.AND P1, PT, R50, 0x29, PT ;  /* 0x000000293200780c */ /* 0x000fe40003f24270 */
[----:B0-----:R-:W-:Y:S02]  /*e920*/  FSEL R76, R76, -INF , P2 ;  /* 0xff8000004c4c7808 */ /* 0x001fe40001000000 */
[----:B------:R-:W-:-:S03]  /*e930*/  FMNMX.FTZ R57, R72, R57, !PT ;  /* 0x0000003948397209 */ /* 0x000fc60007810000 */
[----:B------:R-:W0:Y:S01]  /*e940*/  MUFU.TANH R68, R68 ;  /* 0x0000004400447308 */ /* 0x000e220000002400 */
[----:B------:R-:W-:Y:S02]  /*e950*/  ISETP.GT.AND P2, PT, R50, 0x30, PT ;  /* 0x000000303200780c */ /* 0x000fe40003f44270 */
[----:B--2---:R-:W-:Y:S02]  /*e960*/  FSEL R78, R78, -INF , P1 ;  /* 0xff8000004e4e7808 */ /* 0x004fe40000800000 */
[----:B------:R-:W-:-:S03]  /*e970*/  FMNMX.FTZ R57, R76, R57, !PT ;  /* 0x000000394c397209 */ /* 0x000fc60007810000 */
[----:B------:R-:W2:Y:S01]  /*e980*/  MUFU.TANH R70, R70 ;  /* 0x0000004600467308 */ /* 0x000ea20000002400 */
[----:B------:R-:W-:Y:S02]  /*e990*/  ISETP.GT.AND P1, PT, R50, 0x31, PT ;  /* 0x000000313200780c */ /* 0x000fe40003f24270 */
[----:B---3--:R-:W-:Y:S01]  /*e9a0*/  FSEL R98, R65, -INF , P2 ;  /* 0xff80000041627808 */ /* 0x008fe20001000000 */
[----:B------:R-:W-:-:S04]  /*e9b0*/  FFMA.FTZ R49, R100, R21, -R31 ;  /* 0x0000001564317223 */ /* 0x000fc8000001081f */
[----:B------:R-:W-:Y:S01]  /*e9c0*/  MUFU.TANH R56, R56 ;  /* 0x0000003800387308 */ /* 0x000fe20000002400 */
[----:B------:R-:W-:Y:S02]  /*e9d0*/  ISETP.GT.AND P2, PT, R50, 0x38, PT ;  /* 0x000000383200780c */ /* 0x000fe40003f44270 */
[----:B-1----:R-:W-:-:S05]  /*e9e0*/  FSEL R100, R66, -INF , P1 ;  /* 0xff80000042647808 */ /* 0x002fca0000800000 */
[----:B------:R1:W-:Y:S01]  /*e9f0*/  MUFU.EX2 R55, R59 ;  /* 0x0000003b00377308 */ /* 0x0003e20000000800 */
[----:B------:R-:W-:Y:S02]  /*ea00*/  ISETP.GT.AND P1, PT, R50, 0x39, PT ;  /* 0x000000393200780c */ /* 0x000fe40003f24270 */
[----:B-1----:R-:W-:-:S05]  /*ea10*/  FMNMX.FTZ R59, R78, R57, !PT ;  /* 0x000000394e3b7209 */ /* 0x002fca0007810000 */
[----:B------:R-:W1:Y:S01]  /*ea20*/  MUFU.TANH R58, R58 ;  /* 0x0000003a003a7308 */ /* 0x000e620000002400 */
[----:B------:R-:W-:Y:S02]  /*ea30*/  FMNMX.FTZ R59, R98, R59, !PT ;  /* 0x0000003b623b7209 */ /* 0x000fe40007810000 */
[----:B0-----:R-:W-:-:S05]  /*ea40*/  FSEL R68, R68, -INF , P2 ;  /* 0xff80000044447808 */ /* 0x001fca0001000000 */
[----:B------:R-:W0:Y:S01]  /*ea50*/  MUFU.TANH R61, R61 ;  /* 0x0000003d003d7308 */ /* 0x000e220000002400 */
[----:B------:R-:W-:Y:S01]  /*ea60*/  FMNMX.FTZ R59, R100, R59, !PT ;  /* 0x0000003b643b7209 */ /* 0x000fe20007810000 */
[----:B------:R-:W-:Y:S01]  /*ea70*/  FFMA.FTZ R102, R102, R21, -R31 ;  /* 0x0000001566667223 */ /* 0x000fe2000001081f */
[----:B------:R-:W-:Y:S02]  /*ea80*/  ISETP.GT.AND P2, PT, R50, 0x40, PT ;  /* 0x000000403200780c */ /* 0x000fe40003f44270 */
[----:B--2---:R-:W-:Y:S02]  /*ea90*/  FSEL R70, R70, -INF , P1 ;  /* 0xff80000046467808 */ /* 0x004fe40000800000 */
[----:B------:R-:W-:Y:S01]  /*eaa0*/  FMNMX.FTZ R59, R68, R59, !PT ;  /* 0x0000003b443b7209 */ /* 0x000fe20007810000 */
[----:B------:R-:W2:Y:S01]  /*eab0*/  MUFU.TANH R62, R62 ;  /* 0x0000003e003e7308 */ /* 0x000ea20000002400 */
[----:B------:R-:W-:Y:S02]  /*eac0*/  ISETP.GT.AND P1, PT, R50, 0x41, PT ;  /* 0x000000413200780c */ /* 0x000fe40003f24270 */
[----:B------:R-:W-:-:S05]  /*ead0*/  FMNMX.FTZ R59, R70, R59, !PT ;  /* 0x0000003b463b7209 */ /* 0x000fca0007810000 */
[----:B------:R-:W3:Y:S01]  /*eae0*/  MUFU.TANH R14, R14 ;  /* 0x0000000e000e7308 */ /* 0x000ee20000002400 */
[----:B-1----:R-:W-:-:S07]  /*eaf0*/  FSEL R58, R58, -INF , P1 ;  /* 0xff8000003a3a7808 */ /* 0x002fce0000800000 */
[----:B------:R1:W-:Y:S01]  /*eb00*/  MUFU.EX2 R53, R102 ;  /* 0x0000006600357308 */ /* 0x0003e20000000800 */
[----:B------:R-:W-:Y:S02]  /*eb10*/  ISETP.GT.AND P1, PT, R50, 0x49, PT ;  /* 0x000000493200780c */ /* 0x000fe40003f24270 */
[----:B-1----:R-:W-:-:S05]  /*eb20*/  FSEL R102, R56, -INF , P2 ;  /* 0xff80000038667808 */ /* 0x002fca0001000000 */
[----:B------:R-:W1:Y:S01]  /*eb30*/  MUFU.TANH R15, R15 ;  /* 0x0000000f000f7308 */ /* 0x000e620000002400 */
[----:B------:R-:W-:Y:S02]  /*eb40*/  ISETP.GT.AND P2, PT, R50, 0x48, PT ;  /* 0x000000483200780c */ /* 0x000fe40003f44270 */
[----:B------:R-:W-:Y:S01]  /*eb50*/  FMNMX.FTZ R59, R102, R59, !PT ;  /* 0x0000003b663b7209 */ /* 0x000fe20007810000 */
[----:B------:R-:W-:Y:S01]  /*eb60*/  FFMA.FTZ R56, R64, R21, -R31 ;  /* 0x0000001540387223 */ /* 0x000fe2000001081f */
[----:B0-----:R-:W-:Y:S01]  /*eb70*/  FSEL R64, R61, -INF , P2 ;  /* 0xff8000003d407808 */ /* 0x001fe20001000000 */
[----:B------:R-:W-:Y:S01]  /*eb80*/  FMUL.FTZ R33, R42, UR4 ;  /* 0x000000042a217c20 */ /* 0x000fe20008410000 */
[----:B------:R-:W-:Y:S01]  /*eb90*/  FMNMX.FTZ R61, R58, R59, !PT ;  /* 0x0000003b3a3d7209 */ /* 0x000fe20007810000 */
[----:B------:R-:W-:Y:S01]  /*eba0*/  MUFU.TANH R25, R25 ;  /* 0x0000001900197308 */ /* 0x000fe20000002400 */
[----:B------:R-:W-:Y:S02]  /*ebb0*/  ISETP.GT.AND P2, PT, R50, 0x50, PT ;  /* 0x000000503200780c */ /* 0x000fe40003f44270 */
[----:B--2---:R-:W-:-:S02]  /*ebc0*/  FSEL R62, R62, -INF , P1 ;  /* 0xff8000003e3e7808 */ /* 0x004fc40000800000 */
[----:B------:R-:W-:-:S03]  /*ebd0*/  FMNMX.FTZ R61, R64, R61, !PT ;  /* 0x0000003d403d7209 */ /* 0x000fc60007810000 */
[----:B------:R-:W0:Y:S01]  /*ebe0*/  MUFU.TANH R29, R29 ;  /* 0x0000001d001d7308 */ /* 0x000e220000002400 */
[----:B------:R-:W-:Y:S02]  /*ebf0*/  ISETP.GT.AND P1, PT, R50, 0x51, PT ;  /* 0x000000513200780c */ /* 0x000fe40003f24270 */
[----:B---3--:R-:W-:Y:S02]  /*ec00*/  FSEL R142, R14, -INF , P2 ;  /* 0xff8000000e8e7808 */ /* 0x008fe40001000000 */
[----:B------:R-:W-:-:S03]  /*ec10*/  FMNMX.FTZ R61, R62, R61, !PT ;  /* 0x0000003d3e3d7209 */ /* 0x000fc60007810000 */
[----:B------:R-:W2:Y:S01]  /*ec20*/  MUFU.TANH R33, R33 ;  /* 0x0000002100217308 */ /* 0x000ea20000002400 */
[-CC-:B------:R-:W-:Y:S01]  /*ec30*/  FFMA.FTZ R104, R104, R21.reuse, -R31.reuse ;  /* 0x0000001568687223 */ /* 0x180fe2000001081f */
[--C-:B------:R-:W-:Y:S01]  /*ec40*/  FFMA.FTZ R14, R110, R21, -R31.reuse ;  /* 0x000000156e0e7223 */ /* 0x100fe2000001081f */
[----:B------:R-:W-:Y:S01]  /*ec50*/  ISETP.GT.AND P2, PT, R50, 0x58, PT ;  /* 0x000000583200780c */ /* 0x000fe20003f44270 */
[----:B------:R-:W-:Y:S01]  /*ec60*/  FMUL.FTZ R42, R47, UR4 ;  /* 0x000000042f2a7c20 */ /* 0x000fe20008410000 */
[----:B-1----:R-:W-:Y:S02]  /*ec70*/  FSEL R110, R15, -INF , P1 ;  /* 0xff8000000f6e7808 */ /* 0x002fe40000800000 */
[----:B------:R-:W-:Y:S01]  /*ec80*/  FMNMX.FTZ R61, R142, R61, !PT ;  /* 0x0000003d8e3d7209 */ /* 0x000fe20007810000 */
[----:B------:R-:W1:Y:S01]  /*ec90*/  MUFU.TANH R37, R37 ;  /* 0x0000002500257308 */ /* 0x000e620000002400 */
[----:B------:R-:W-:Y:S01]  /*eca0*/  ISETP.GT.AND P1, PT, R50, 0x59, PT ;  /* 0x000000593200780c */ /* 0x000fe20003f24270 */
[----:B------:R-:W-:Y:S01]  /*ecb0*/  FMUL.FTZ R34, R34, UR4 ;  /* 0x0000000422227c20 */ /* 0x000fe20008410000 */
[----:B------:R-:W-:Y:S01]  /*ecc0*/  FMNMX.FTZ R61, R110, R61, !PT ;  /* 0x0000003d6e3d7209 */ /* 0x000fe20007810000 */
[----:B------:R-:W-:-:S04]  /*ecd0*/  FFMA.FTZ R66, R106, R21, -R31 ;  /* 0x000000156a427223 */ /* 0x000fc8000001081f */
[----:B------:R-:W3:Y:S01]  /*ece0*/  MUFU.TANH R41, R41 ;  /* 0x0000002900297308 */ /* 0x000ee20000002400 */
[----:B0-----:R-:W-:Y:S01]  /*ecf0*/  FSEL R106, R29, -INF , P1 ;  /* 0xff8000001d6a7808 */ /* 0x001fe20000800000 */
[----:B------:R-:W-:-:S06]  /*ed00*/  FMUL.FTZ R35, R35, UR4 ;  /* 0x0000000423237c20 */ /* 0x000fcc0008410000 */
[----:B------:R0:W-:Y:S01]  /*ed10*/  MUFU.EX2 R57, R104 ;  /* 0x0000006800397308 */ /* 0x0001e20000000800 */
[----:B------:R-:W-:Y:S01]  /*ed20*/  FFMA.FTZ R15, R112, R21, -R31 ;  /* 0x00000015700f7223 */ /* 0x000fe2000001081f */
[----:B0-----:R-:W-:-:S06]  /*ed30*/  FSEL R104, R25, -INF , P2 ;  /* 0xff80000019687808 */ /* 0x001fcc0001000000 */
[----:B------:R-:W0:Y:S01]  /*ed40*/  MUFU.TANH R42, R42 ;  /* 0x0000002a002a7308 */ /* 0x000e220000002400 */
[----:B------:R-:W-:Y:S02]  /*ed50*/  ISETP.GT.AND P2, PT, R50, 0x60, PT ;  /* 0x000000603200780c */ /* 0x000fe40003f44270 */
[----:B------:R-:W-:Y:S01]  /*ed60*/  FMNMX.FTZ R61, R104, R61, !PT ;  /* 0x0000003d683d7209 */ /* 0x000fe20007810000 */
[----:B------:R-:W-:Y:S01]  /*ed70*/  FMUL.FTZ R38, R38, UR4 ;  /* 0x0000000426267c20 */ /* 0x000fe20008410000 */
[----:B------:R-:W-:Y:S02]  /*ed80*/  ISETP.GT.AND P1, PT, R50, 0x61, PT ;  /* 0x000000613200780c */ /* 0x000fe40003f24270 */
[----:B--2---:R-:W-:Y:S01]  /*ed90*/  FSEL R112, R33, -INF , P2 ;  /* 0xff80000021707808 */ /* 0x004fe20001000000 */
[----:B------:R-:W2:Y:S01]  /*eda0*/  MUFU.TANH R34, R34 ;  /* 0x0000002200227308 */ /* 0x000ea20000002400 */
[----:B------:R-:W-:Y:S01]  /*edb0*/  FMNMX.FTZ R61, R106, R61, !PT ;  /* 0x0000003d6a3d7209 */ /* 0x000fe20007810000 */
[----:B------:R-:W-:Y:S01]  /*edc0*/  FFMA.FTZ R25, R32, R21, -R31 ;  /* 0x0000001520197223 */ /* 0x000fe2000001081f */
[----:B------:R-:W-:Y:S01]  /*edd0*/  ISETP.GT.AND P2, PT, R50, 0x68, PT ;  /* 0x000000683200780c */ /* 0x000fe20003f44270 */
[----:B------:R-:W-:Y:S01]  /*ede0*/  FMUL.FTZ R39, R39, UR4 ;  /* 0x0000000427277c20 */ /* 0x000fe20008410000 */
[----:B-1----:R-:W-:-:S02]  /*edf0*/  FSEL R32, R37, -INF , P1 ;  /* 0xff80000025207808 */ /* 0x002fc40000800000 */
[----:B------:R-:W-:Y:S01]  /*ee00*/  FMNMX.FTZ R61, R112, R61, !PT ;  /* 0x0000003d703d7209 */ /* 0x000fe20007810000 */
[----:B------:R-:W1:Y:S01]  /*ee10*/  MUFU.TANH R35, R35 ;  /* 0x0000002300237308 */ /* 0x000e620000002400 */
[----:B------:R-:W-:Y:S01]  /*ee20*/  ISETP.GT.AND P1, PT, R50, 0x69, PT ;  /* 0x000000693200780c */ /* 0x000fe20003f24270 */
[----:B------:R-:W-:Y:S01]  /*ee30*/  FMUL.FTZ R26, R26, UR4 ;  /* 0x000000041a1a7c20 */ /* 0x000fe20008410000 */
[----:B---3--:R-:W-:Y:S02]  /*ee40*/  FSEL R146, R41, -INF , P2 ;  /* 0xff80000029927808 */ /* 0x008fe40001000000 */
[----:B------:R-:W-:-:S03]  /*ee50*/  FMNMX.FTZ R61, R32, R61, !PT ;  /* 0x0000003d203d7209 */ /* 0x000fc60007810000 */
[----:B------:R-:W3:Y:S01]  /*ee60*/  MUFU.TANH R38, R38 ;  /* 0x0000002600267308 */ /* 0x000ee20000002400 */
[----:B------:R-:W-:Y:S01]  /*ee70*/  ISETP.GT.AND P2, PT, R50, 0x70, PT ;  /* 0x000000703200780c */ /* 0x000fe20003f44270 */
[----:B------:R-:W-:Y:S01]  /*ee80*/  FMUL.FTZ R27, R27, UR4 ;  /* 0x000000041b1b7c20 */ /* 0x000fe20008410000 */
        /* <DEDUP_REMOVED lines=8> */
[----:B-1----:R-:W-:Y:S02]  /*ef10*/  FSEL R150, R35, -INF , P1 ;  /* 0xff80000023967808 */ /* 0x002fe40000800000 */
[----:B------:R-:W-:-:S03]  /*ef20*/  FMNMX.FTZ R61, R34, R61, !PT ;  /* 0x0000003d223d7209 */ /* 0x000fc60007810000 */
[----:B------:R-:W1:Y:S01]  /*ef30*/  MUFU.TANH R27, R27 ;  /* 0x0000001b001b7308 */ /* 0x000e620000002400 */
[----:B------:R-:W-:Y:S02]  /*ef40*/  ISETP.GT.AND P1, PT, R50, 0x79, PT ;  /* 0x000000793200780c */ /* 0x000fe40003f24270 */
[----:B---3--:R-:W-:Y:S02]  /*ef50*/  FSEL R152, R38, -INF , P2 ;  /* 0xff80000026987808 */ /* 0x008fe40001000000 */
[----:B------:R-:W-:-:S03]  /*ef60*/  FMNMX.FTZ R61, R150, R61, !PT ;  /* 0x0000003d963d7209 */ /* 0x000fc60007810000 */
[----:B------:R-:W3:Y:S01]  /*ef70*/  MUFU.TANH R43, R43 ;  /* 0x0000002b002b7308 */ /* 0x000ee20000002400 */
[----:B------:R-:W-:Y:S02]  /*ef80*/  ISETP.GT.AND P2, PT, R50, 0x80, PT ;  /* 0x000000803200780c */ /* 0x000fe40003f44270 */
[----:B0-----:R-:W-:Y:S02]  /*ef90*/  FSEL R154, R39, -INF , P1 ;  /* 0xff800000279a7808 */ /* 0x001fe40000800000 */
[----:B------:R-:W-:-:S03]  /*efa0*/  FMNMX.FTZ R61, R152, R61, !PT ;  /* 0x0000003d983d7209 */ /* 0x000fc60007810000 */
[----:B------:R-:W0:Y:S01]  /*efb0*/  MUFU.TANH R45, R45 ;  /* 0x0000002d002d7308 */ /* 0x000e220000002400 */
[----:B------:R-:W-:Y:S02]  /*efc0*/  ISETP.GT.AND P1, PT, R50, 0x81, PT ;  /* 0x000000813200780c */ /* 0x000fe40003f24270 */
[----:B--2---:R-:W-:Y:S02]  /*efd0*/  FSEL R156, R26, -INF , P2 ;  /* 0xff8000001a9c7808 */ /* 0x004fe40001000000 */
[----:B------:R-:W-:Y:S02]  /*efe0*/  FMNMX.FTZ R61, R154, R61, !PT ;  /* 0x0000003d9a3d7209 */ /* 0x000fe40007810000 */
[----:B------:R-:W-:Y:S02]  /*eff0*/  ISETP.GT.AND P2, PT, R50, 0x88, PT ;  /* 0x000000883200780c */ /* 0x000fe40003f44270 */
[----:B-1----:R-:W-:Y:S02]  /*f000*/  FSEL R29, R27, -INF , P1 ;  /* 0xff8000001b1d7808 */ /* 0x002fe40000800000 */
[----:B------:R-:W-:-:S02]  /*f010*/  FMNMX.FTZ R26, R156, R61, !PT ;  /* 0x0000003d9c1a7209 */ /* 0x000fc40007810000 */
[----:B------:R-:W-:Y:S02]  /*f020*/  ISETP.GT.AND P1, PT, R50, 0x89, PT ;  /* 0x000000893200780c */ /* 0x000fe40003f24270 */
[----:B---3--:R-:W-:Y:S02]  /*f030*/  FSEL R33, R43, -INF , P2 ;  /* 0xff8000002b217808 */ /* 0x008fe40001000000 */
[----:B------:R-:W-:Y:S01]  /*f040*/  FMNMX.FTZ R26, R29, R26, !PT ;  /* 0x0000001a1d1a7209 */ /* 0x000fe20007810000 */
[----:B------:R1:W-:Y:S01]  /*f050*/  MUFU.EX2 R37, R25 ;  /* 0x0000001900257308 */ /* 0x0003e20000000800 */
[----:B------:R-:W-:Y:S01]  /*f060*/  FFMA.FTZ R67, R36, R21, -R31 ;  /* 0x0000001524437223 */ /* 0x000fe2000001081f */
[----:B0-----:R-:W-:Y:S02]  /*f070*/  FSEL R36, R45, -INF , P1 ;  /* 0xff8000002d247808 */ /* 0x001fe40000800000 */
[----:B-1----:R-:W-:-:S04]  /*f080*/  FMNMX.FTZ R25, R33, R26, !PT ;  /* 0x0000001a21197209 */ /* 0x002fc80007810000 */
[----:B------:R-:W-:-:S05]  /*f090*/  FMNMX.FTZ R25, R36, R25, !PT ;  /* 0x0000001924197209 */ /* 0x000fca0007810000 */
[----:B------:R-:W0:Y:S01]  /*f0a0*/  SHFL.BFLY PT, R26, R25, 0x2, 0x1f ;  /* 0x0c401f00191a7f89 */ /* 0x000e2200000e0000 */
[----:B------:R-:W1:Y:S01]  /*f0b0*/  S2R R105, SR_TID.X ;  /* 0x0000000000697919 */ /* 0x000e620000002100 */
[----:B0-----:R-:W-:-:S05]  /*f0c0*/  FMNMX.FTZ R26, R25, R26, !PT ;  /* 0x0000001a191a7209 */ /* 0x001fca0007810000 */
[----:B------:R-:W0:Y:S01]  /*f0d0*/  SHFL.BFLY PT, R25, R26, 0x1, 0x1f ;  /* 0x0c201f001a197f89 */ /* 0x000e2200000e0000 */
        /* <DEDUP_REMOVED lines=13> */
[-CC-:B--2---:R-:W-:Y:S01]  /*f1b0*/  FFMA.FTZ R44, R118, R21.reuse, -R31.reuse ;  /* 0x00000015762c7223 */ /* 0x184fe2000001081f */
[--C-:B------:R-:W-:Y:S01]  /*f1c0*/  FFMA.FTZ R116, R128, R21, -R31.reuse ;  /* 0x0000001580747223 */ /* 0x100fe2000001081f */
[----:B0-----:R-:W-:Y:S01]  /*f1d0*/  FMNMX.FTZ R74, R26, R25, !PT ;  /* 0x000000191a4a7209 */ /* 0x001fe20007810000 */
[----:B---3--:R-:W-:-:S03]  /*f1e0*/  FFMA.FTZ R114, R122, R21, -R31 ;  /* 0x000000157a727223 */ /* 0x008fc6000001081f */
[C---:B------:R-:W-:Y:S01]  /*f1f0*/  FSETP.NEU.FTZ.AND P1, PT, R74.reuse, -INF , PT ;  /* 0xff8000004a00780b */ /* 0x040fe20003f3d000 */
        /* <DEDUP_REMOVED lines=9> */
[----:B------:R-:W-:-:S02]  /*f290*/  FSEL R31, R24, RZ, P1 ;  /* 0x000000ff181f7208 */ /* 0x000fc40000800000 */
[----:B-1----:R-:W-:-:S03]  /*f2a0*/  LOP3.LUT R95, R105, 0x7f, RZ, 0xc0, !PT ;  /* 0x0000007f695f7812 */ /* 0x002fc600078ec0ff */
[-CC-:B------:R-:W-:Y:S01]  /*f2b0*/  FFMA.FTZ R25, R88, R21.reuse, -R31.reuse ;  /* 0x0000001558197223 */ /* 0x180fe2000001081f */
[-CC-:B------:R-:W-:Y:S01]  /*f2c0*/  FFMA.FTZ R88, R90, R21.reuse, -R31.reuse ;  /* 0x000000155a587223 */ /* 0x180fe2000001081f */
[----:B------:R-:W-:Y:S01]  /*f2d0*/  ISETP.NE.AND P1, PT, R95, RZ, PT ;  /* 0x000000ff5f00720c */ /* 0x000fe20003f25270 */
[-C--:B------:R-:W-:Y:S01]  /*f2e0*/  FFMA.FTZ R27, R92, R21.reuse, -R31 ;  /* 0x000000155c1b7223 */ /* 0x080fe2000001081f */
[----:B------:R-:W-:Y:S01]  /*f2f0*/  IMAD.IADD R24, R101, 0x1, -R103 ;  /* 0x0000000165187824 */ /* 0x000fe200078e0a67 */
[----:B------:R-:W-:Y:S01]  /*f300*/  MUFU.EX2 R30, R30 ;  /* 0x0000001e001e7308 */ /* 0x000fe20000000800 */
[----:B------:R-:W-:Y:S02]  /*f310*/  FFMA.FTZ R90, R80, R21, -R31 ;  /* 0x00000015505a7223 */ /* 0x000fe4000001081f */
[----:B------:R-:W-:-:S05]  /*f320*/  IMAD R24, R99, 0xc0, R24 ;  /* 0x000000c063187824 */ /* 0x000fca00078e0218 */
[----:B------:R-:W0:Y:S01]  /*f330*/  MUFU.EX2 R47, R47 ;  /* 0x0000002f002f7308 */ /* 0x000e220000000800 */
[----:B------:R-:W-:Y:S01]  /*f340*/  FFMA.FTZ R77, R94, R21, -R31 ;  /* 0x000000155e4d7223 */ /* 0x000fe2000001081f */
[----:B------:R-:W-:-:S06]  /*f350*/  IMAD.HI R26, R24, 0x38e38e39, RZ ;  /* 0x38e38e39181a7827 */ /* 0x000fcc00078e02ff */
[----:B------:R-:W-:Y:S08]  /*f360*/  MUFU.EX2 R25, R25 ;  /* 0x0000001900197308 */ /* 0x000ff00000000800 */
[----:B------:R-:W1:Y:S01]  /*f370*/  MUFU.EX2 R88, R88 ;  /* 0x0000005800587308 */ /* 0x000e620000000800 */
[----:B------:R-:W-:-:S07]  /*f380*/  @!P1 VIADD R0, R0, 0x31c40 ;  /* 0x00031c4000009836 */ /* 0x000fce0000000000 */
[----:B------:R-:W2:Y:S01]  /*f390*/  MUFU.EX2 R46, R46 ;  /* 0x0000002e002e7308 */ /* 0x000ea20000000800 */
[----:B------:R-:W-:-:S07]  /*f3a0*/  FFMA.FTZ R82, R82, R21, -R31 ;  /* 0x0000001552527223 */ /* 0x000fce000001081f */
[----:B------:R-:W3:Y:S01]  /*f3b0*/  MUFU.EX2 R27, R27 ;  /* 0x0000001b001b7308 */ /* 0x000ee20000000800 */
[----:B------:R-:W-:-:S07]  /*f3c0*/  SHF.R.U32.HI R85, RZ, 0x1f, R26 ;  /* 0x0000001fff557819 */ /* 0x000fce000001161a */
[----:B------:R-:W4:Y:S01]  /*f3d0*/  MUFU.EX2 R49, R49 ;  /* 0x0000003100317308 */ /* 0x000f220000000800 */
[----:B------:R-:W-:Y:S01]  /*f3e0*/  FFMA.FTZ R28, R84, R21, -R31 ;  /* 0x00000015541c7223 */ /* 0x000fe2000001081f */
[----:B------:R-:W-:-:S06]  /*f3f0*/  @!P1 PRMT R24, RZ, 0x654, R0 ;  /* 0x00000654ff189816 */ /* 0x000fcc0000000000 */
[----:B------:R-:W4:Y:S01]  /*f400*/  MUFU.EX2 R90, R90 ;  /* 0x0000005a005a7308 */ /* 0x000f220000000800 */
[----:B------:R-:W-:Y:S01]  /*f410*/  LEA.HI.SX32 R0, R26, R85, 0x1b ;  /* 0x000000551a007211 */ /* 0x000fe200078fdaff */
[----:B0-----:R-:W-:-:S06]  /*f420*/  FADD.FTZ R85, R30, R47 ;  /* 0x0000002f1e557221 */ /* 0x001fcc0000010000 */
[----:B------:R-:W0:Y:S01]  /*f430*/  MUFU.EX2 R48, R48 ;  /* 0x0000003000307308 */ /* 0x000e220000000800 */
[----:B-1----:R-:W-:Y:S01]  /*f440*/  FADD.FTZ R26, R25, R88 ;  /* 0x00000058191a7221 */ /* 0x002fe20000010000 */
[-CC-:B------:R-:W-:Y:S01]  /*f450*/  FFMA.FTZ R83, R86, R21.reuse, -R31.reuse ;  /* 0x0000001556537223 */ /* 0x180fe2000001081f */
[----:B------:R-:W-:-:S05]  /*f460*/  FFMA.FTZ R39, R64, R21, -R31 ;  /* 0x0000001540277223 */ /* 0x000fca000001081f */
[----:B------:R-:W1:Y:S01]  /*f470*/  MUFU.EX2 R77, R77 ;  /* 0x0000004d004d7308 */ /* 0x000e620000000800 */
[----:B--2---:R-:W-:Y:S01]  /*f480*/  FADD.FTZ R64, R46, R85 ;  /* 0x000000552e407221 */ /* 0x004fe20000010000 */
[----:B---3--:R-:W-:-:S06]  /*f490*/  FADD.FTZ R85, R27, R26 ;  /* 0x0000001a1b557221 */ /* 0x008fcc0000010000 */
[----:B------:R-:W2:Y:S01]  /*f4a0*/  MUFU.EX2 R51, R51 ;  /* 0x0000003300337308 */ /* 0x000ea20000000800 */
[----:B------:R-:W-:Y:S01]  /*f4b0*/  FFMA.FTZ R75, R96, R21, -R31 ;  /* 0x00000015604b7223 */ /* 0x000fe2000001081f */
[----:B------:R3:W-:Y:S06]  /*f4c0*/  @!P1 SYNCS.ARRIVE.TRANS64.RED.A1T0 RZ, [R24+URZ], RZ ;  /* 0x000000ff18ff99a7 */ /* 0x0007ec000810043f */
[----:B------:R-:W2:Y:S01]  /*f4d0*/  MUFU.EX2 R82, R82 ;  /* 0x0000005200527308 */ /* 0x000ea20000000800 */
[----:B----4-:R-:W-:Y:S01]  /*f4e0*/  FADD.FTZ R87, R49, R64 ;  /* 0x0000004031577221 */ /* 0x010fe20000010000 */
[----:B---3--:R-:W-:-:S06]  /*f4f0*/  F2FP.BF16.F32.PACK_AB R24, R47, R30 ;  /* 0x0000001e2f18723e */ /* 0x008fcc00000010ff */
[----:B------:R-:W3:Y:S01]  /*f500*/  MUFU.EX2 R52, R52 ;  /* 0x0000003400347308 */ /* 0x000ee20000000800 */
[----:B------:R-:W-:Y:S01]  /*f510*/  FADD.FTZ R30, R90, R85 ;  /* 0x000000555a1e7221 */ /* 0x000fe20000010000 */
[----:B------:R-:W-:-:S06]  /*f520*/  FFMA.FTZ R80, R72, R21, -R31 ;  /* 0x0000001548507223 */ /* 0x000fcc000001081f */
[----:B------:R-:W4:Y:S01]  /*f530*/  MUFU.EX2 R28, R28 ;  /* 0x0000001c001c7308 */ /* 0x000f220000000800 */
[-CC-:B------:R-:W-:Y:S01]  /*f540*/  FFMA.FTZ R73, R76, R21.reuse, -R31.reuse ;  /* 0x000000154c497223 */ /* 0x180fe2000001081f */
[----:B------:R-:W-:Y:S01]  /*f550*/  FFMA.FTZ R76, R78, R21, -R31 ;  /* 0x000000154e4c7223 */ /* 0x000fe2000001081f */
[----:B0-----:R-:W-:-:S05]  /*f560*/  FADD.FTZ R78, R48, R87 ;  /* 0x00000057304e7221 */ /* 0x001fca0000010000 */
[----:B------:R-:W0:Y:S01]  /*f570*/  MUFU.EX2 R83, R83 ;  /* 0x0000005300537308 */ /* 0x000e220000000800 */
[----:B-1----:R-:W-:Y:S01]  /*f580*/  FADD.FTZ R89, R77, R30 ;  /* 0x0000001e4d597221 */ /* 0x002fe20000010000 */
[----:B--2---:R-:W-:-:S06]  /*f590*/  FADD.FTZ R91, R51, R78 ;  /* 0x0000004e335b7221 */ /* 0x004fcc0000010000 */
[----:B------:R-:W1:Y:S01]  /*f5a0*/  MUFU.EX2 R75, R75 ;  /* 0x0000004b004b7308 */ /* 0x000e620000000800 */
[----:B------:R-:W-:Y:S01]  /*f5b0*/  FADD.FTZ R89, R82, R89 ;  /* 0x0000005952597221 */ /* 0x000fe20000010000 */
[----:B------:R-:W-:Y:S01]  /*f5c0*/  FFMA.FTZ R85, R32, R21, -R31 ;  /* 0x0000001520557223 */ /* 0x000fe2000001081f */
[----:B---3--:R-:W-:-:S05]  /*f5d0*/  FADD.FTZ R30, R52, R91 ;  /* 0x0000005b341e7221 */ /* 0x008fca0000010000 */
[----:B------:R-:W2:Y:S01]  /*f5e0*/  MUFU.EX2 R40, R40 ;  /* 0x0000002800287308 */ /* 0x000ea20000000800 */
[----:B----4-:R-:W-:Y:S01]  /*f5f0*/  FADD.FTZ R32, R28, R89 ;  /* 0x000000591c207221 */ /* 0x010fe20000010000 */
[----:B------:R-:W-:-:S06]  /*f600*/  FFMA.FTZ R72, R98, R21, -R31 ;  /* 0x0000001562487223 */ /* 0x000fcc000001081f */
[----:B------:R-:W3:Y:S01]  /*f610*/  MUFU.EX2 R80, R80 ;  /* 0x0000005000507308 */ /* 0x000ee20000000800 */
[----:B------:R-:W-:Y:S01]  /*f620*/  FADD.FTZ R30, R53, R30 ;  /* 0x0000001e351e7221 */ /* 0x000fe20000010000 */
[----:B0-----:R-:W-:-:S06]  /*f630*/  FADD.FTZ R32, R83, R32 ;  /* 0x0000002053207221 */ /* 0x001fcc0000010000 */
[----:B------:R-:W0:Y:S01]  /*f640*/  MUFU.EX2 R73, R73 ;  /* 0x0000004900497308 */ /* 0x000e220000000800 */
[----:B------:R-:W-:Y:S01]  /*f650*/  FFMA.FTZ R81, R100, R21, -R31 ;  /* 0x0000001564517223 */ /* 0x000fe2000001081f */
[----:B------:R-:W-:-:S06]  /*f660*/  FADD.FTZ R89, R55, R30 ;  /* 0x0000001e37597221 */ /* 0x000fcc0000010000 */
[----:B------:R-:W4:Y:S01]  /*f670*/  MUFU.EX2 R66, R66 ;  /* 0x0000004200427308 */ /* 0x000f220000000800 */
[----:B-1----:R-:W-:Y:S01]  /*f680*/  FADD.FTZ R91, R75, R32 ;  /* 0x000000204b5b7221 */ /* 0x002fe20000010000 */
[----:B------:R-:W-:-:S06]  /*f690*/  FFMA.FTZ R35, R68, R21, -R31 ;  /* 0x0000001544237223 */ /* 0x000fcc000001081f */
[----:B------:R-:W1:Y:S01]  /*f6a0*/  MUFU.EX2 R76, R76 ;  /* 0x0000004c004c7308 */ /* 0x000e620000000800 */
[----:B--2---:R-:W-:Y:S01]  /*f6b0*/  FADD.FTZ R30, R40, R89 ;  /* 0x00000059281e7221 */ /* 0x004fe20000010000 */
[----:B---3--:R-:W-:-:S06]  /*f6c0*/  FADD.FTZ R32, R80, R91 ;  /* 0x0000005b50207221 */ /* 0x008fcc0000010000 */
[----:B------:R-:W2:Y:S01]  /*f6d0*/  MUFU.EX2 R56, R56 ;  /* 0x0000003800387308 */ /* 0x000ea20000000800 */
[----:B------:R-:W-:-:S07]  /*f6e0*/  FFMA.FTZ R70, R70, R21, -R31 ;  /* 0x0000001546467223 */ /* 0x000fce000001081f */
[----:B------:R-:W3:Y:S01]  /*f6f0*/  MUFU.EX2 R72, R72 ;  /* 0x0000004800487308 */ /* 0x000ee20000000800 */
[-CC-:B------:R-:W-:Y:S01]  /*f700*/  FFMA.FTZ R78, R29, R21.reuse, -R31.reuse ;  /* 0x000000151d4e7223 */ /* 0x180fe2000001081f */
[----:B------:R-:W-:Y:S01]  /*f710*/  FADD.FTZ R29, R57, R30 ;  /* 0x0000001e391d7221 */ /* 0x000fe20000010000 */
[----:B------:R-:W-:-:S05]  /*f720*/  FFMA.FTZ R84, R33, R21, -R31 ;  /* 0x0000001521547223 */ /* 0x000fca000001081f */
[----:B------:R-:W3:Y:S01]  /*f730*/  MUFU.EX2 R81, R81 ;  /* 0x0000005100517308 */ /* 0x000ee20000000800 */
[----:B0-----:R-:W-:Y:S01]  /*f740*/  FADD.FTZ R33, R73, R32 ;  /* 0x0000002049217221 */ /* 0x001fe20000010000 */
[----:B------:R-:W-:Y:S01]  /*f750*/  FFMA.FTZ R68, R102, R21, -R31 ;  /* 0x0000001566447223 */ /* 0x000fe2000001081f */
[----:B----4-:R-:W-:-:S05]  /*f760*/  FADD.FTZ R29, R66, R29 ;  /* 0x0000001d421d7221 */ /* 0x010fca0000010000 */
[----:B------:R-:W0:Y:S01]  /*f770*/  MUFU.EX2 R14, R14 ;  /* 0x0000000e000e7308 */ /* 0x000e220000000800 */
[----:B-1----:R-:W-:Y:S01]  /*f780*/  FADD.FTZ R33, R76, R33 ;  /* 0x000000214c217221 */ /* 0x002fe20000010000 */
[----:B------:R-:W-:-:S06]  /*f790*/  FFMA.FTZ R79, R58, R21, -R31 ;  /* 0x000000153a4f7223 */ /* 0x000fcc000001081f */
[----:B------:R-:W1:Y:S01]  /*f7a0*/  MUFU.EX2 R35, R35 ;  /* 0x0000002300237308 */ /* 0x000e620000000800 */
[----:B--2---:R-:W-:Y:S01]  /*f7b0*/  FADD.FTZ R30, R56, R29 ;  /* 0x0000001d381e7221 */ /* 0x004fe20000010000 */
[----:B---3--:R-:W-:-:S06]  /*f7c0*/  FADD.FTZ R32, R72, R33 ;  /* 0x0000002148207221 */ /* 0x008fcc0000010000 */
[----:B------:R-:W2:Y:S08]  /*f7d0*/  MUFU.EX2 R15, R15 ;  /* 0x0000000f000f7308 */ /* 0x000eb00000000800 */
[----:B------:R-:W3:Y:S01]  /*f7e0*/  MUFU.EX2 R70, R70 ;  /* 0x0000004600467308 */ /* 0x000ee20000000800 */
[----:B------:R-:W-:Y:S01]  /*f7f0*/  FADD.FTZ R29, R59, R30 ;  /* 0x0000001e3b1d7221 */ /* 0x000fe20000010000 */
[----:B------:R-:W-:-:S06]  /*f800*/  FADD.FTZ R32, R81, R32 ;  /* 0x0000002051207221 */ /* 0x000fcc0000010000 */
[----:B------:R-:W4:Y:S01]  /*f810*/  MUFU.EX2 R68, R68 ;  /* 0x0000004400447308 */ /* 0x000f220000000800 */
[-CC-:B------:R-:W-:Y:S01]  /*f820*/  FFMA.FTZ R58, R62, R21.reuse, -R31.reuse ;  /* 0x000000153e3a7223 */ /* 0x180fe2000001081f */
[----:B------:R-:W-:Y:S01]  /*f830*/  F2FP.BF16.F32.PACK_AB R26, R49, R46 ;  /* 0x0000002e311a723e */ /* 0x000fe200000010ff */
[-CC-:B------:R-:W-:Y:S01]  /*f840*/  FFMA.FTZ R62, R142, R21.reuse, -R31.reuse ;  /* 0x000000158e3e7223 */ /* 0x180fe2000001081f */
[----:B------:R-:W-:-:S04]  /*f850*/  FFMA.FTZ R110, R110, R21, -R31 ;  /* 0x000000156e6e7223 */ /* 0x000fc8000001081f */
[----:B------:R-:W4:Y:S01]  /*f860*/  MUFU.EX2 R79, R79 ;  /* 0x0000004f004f7308 */ /* 0x000f220000000800 */
        /* <DEDUP_REMOVED lines=8> */
[-CC-:B------:R-:W-:Y:S01]  /*f8f0*/  FFMA.FTZ R152, R152, R21.reuse, -R31.reuse ;  /* 0x0000001598987223 */ /* 0x180fe2000001081f */
[-CC-:B------:R-:W-:Y:S01]  /*f900*/  FFMA.FTZ R154, R154, R21.reuse, -R31.reuse ;  /* 0x000000159a9a7223 */ /* 0x180fe2000001081f */
[-CC-:B------:R-:W-:Y:S01]  /*f910*/  FFMA.FTZ R156, R156, R21.reuse, -R31.reuse ;  /* 0x000000159c9c7223 */ /* 0x180fe2000001081f */
[----:B------:R-:W-:Y:S01]  /*f920*/  FFMA.FTZ R86, R36, R21, -R31 ;  /* 0x0000001524567223 */ /* 0x000fe2000001081f */
[----:B0-----:R-:W-:Y:S01]  /*f930*/  FADD.FTZ R30, R14, R29 ;  /* 0x0000001d0e1e7221 */ /* 0x001fe20000010000 */
[----:B-1----:R-:W-:-:S02]  /*f940*/  FADD.FTZ R31, R35, R32 ;  /* 0x00000020231f7221 */ /* 0x002fc40000010000 */
[----:B------:R-:W0:Y:S01]  /*f950*/  MUFU.EX2 R39, R39 ;  /* 0x0000002700277308 */ /* 0x000e220000000800 */
[----:B--2---:R-:W-:Y:S01]  /*f960*/  FADD.FTZ R30, R15, R30 ;  /* 0x0000001e0f1e7221 */ /* 0x004fe20000010000 */
[----:B------:R-:W-:Y:S01]  /*f970*/  F2FP.BF16.F32.PACK_AB R25, R88, R25 ;  /* 0x000000195819723e */ /* 0x000fe200000010ff */
[----:B---3--:R-:W-:Y:S01]  /*f980*/  FADD.FTZ R31, R70, R31 ;  /* 0x0000001f461f7221 */ /* 0x008fe20000010000 */
[----:B------:R-:W-:-:S04]  /*f990*/  F2FP.BF16.F32.PACK_AB R27, R90, R27 ;  /* 0x0000001b5a1b723e */ /* 0x000fc800000010ff */
[----:B------:R-:W1:Y:S01]  /*f9a0*/  MUFU.EX2 R38, R38 ;  /* 0x0000002600267308 */ /* 0x000e620000000800 */
[----:B------:R-:W-:Y:S01]  /*f9b0*/  FADD.FTZ R33, R37, R30 ;  /* 0x0000001e25217221 */ /* 0x000fe20000010000 */
[----:B----4-:R-:W-:-:S06]  /*f9c0*/  FADD.FTZ R36, R68, R31 ;  /* 0x0000001f44247221 */ /* 0x010fcc0000010000 */
[----:B------:R-:W2:Y:S01]  /*f9d0*/  MUFU.EX2 R58, R58 ;  /* 0x0000003a003a7308 */ /* 0x000ea20000000800 */
[----:B------:R3:W-:Y:S01]  /*f9e0*/  STSM.16.M88.4 [R17+0x24300], R24 ;  /* 0x0243001811007844 */ /* 0x0007e20000000200 */
[----:B------:R-:W-:-:S06]  /*f9f0*/  FADD.FTZ R36, R79, R36 ;  /* 0x000000244f247221 */ /* 0x000fcc0000010000 */
[----:B------:R-:W-:Y:S08]  /*fa00*/  MUFU.EX2 R44, R44 ;  /* 0x0000002c002c7308 */ /* 0x000ff00000000800 */
[----:B------:R-:W4:Y:S01]  /*fa10*/  MUFU.EX2 R62, R62 ;  /* 0x0000003e003e7308 */ /* 0x000f220000000800 */
[----:B---3--:R-:W-:Y:S01]  /*fa20*/  F2FP.BF16.F32.PACK_AB R24, R51, R48 ;  /* 0x000000303318723e */ /* 0x008fe200000010ff */
[----:B------:R-:W-:Y:S01]  /*fa30*/  FADD.FTZ R48, R42, R33 ;  /* 0x000000212a307221 */ /* 0x000fe20000010000 */
[----:B------:R-:W-:-:S05]  /*fa40*/  F2FP.BF16.F32.PACK_AB R26, R53, R52 ;  /* 0x00000034351a723e */ /* 0x000fca00000010ff */
[----:B------:R-:W-:Y:S01]  /*fa50*/  MUFU.EX2 R67, R67 ;  /* 0x0000004300437308 */ /* 0x000fe20000000800 */
[----:B------:R-:W-:Y:S01]  /*fa60*/  F2FP.BF16.F32.PACK_AB R27, R83, R28 ;  /* 0x0000001c531b723e */ /* 0x000fe200000010ff */
[----:B------:R-:W-:Y:S01]  /*fa70*/  FADD.FTZ R53, R41, R48 ;  /* 0x0000003029357221 */ /* 0x000fe20000010000 */
[----:B------:R-:W-:-:S05]  /*fa80*/  F2FP.BF16.F32.PACK_AB R28, R40, R55 ;  /* 0x00000037281c723e */ /* 0x000fca00000010ff */
[----:B------:R-:W3:Y:S01]  /*fa90*/  MUFU.EX2 R47, R110 ;  /* 0x0000006e002f7308 */ /* 0x000ee20000000800 */
[----:B0-----:R-:W-:Y:S01]  /*faa0*/  FADD.FTZ R55, R39, R36 ;  /* 0x0000002427377221 */ /* 0x001fe20000010000 */
[----:B-1----:R-:W-:-:S06]  /*fab0*/  FADD.FTZ R53, R38, R53 ;  /* 0x0000003526357221 */ /* 0x002fcc0000010000 */
[----:B------:R-:W0:Y:S01]  /*fac0*/  MUFU.EX2 R45, R45 ;  /* 0x0000002d002d7308 */ /* 0x000e220000000800 */
[----:B--2---:R-:W-:-:S07]  /*fad0*/  FADD.FTZ R55, R58, R55 ;  /* 0x000000373a377221 */ /* 0x004fce0000010000 */
[----:B------:R-:W1:Y:S01]  /*fae0*/  MUFU.EX2 R46, R46 ;  /* 0x0000002e002e7308 */ /* 0x000e620000000800 */
[----:B----4-:R-:W-:-:S07]  /*faf0*/  FADD.FTZ R36, R62, R55 ;  /* 0x000000373e247221 */ /* 0x010fce0000010000 */
[----:B------:R-:W2:Y:S08]  /*fb00*/  MUFU.EX2 R114, R114 ;  /* 0x0000007200727308 */ /* 0x000eb00000000800 */
[----:B------:R-:W4:Y:S08]  /*fb10*/  MUFU.EX2 R49, R49 ;  /* 0x0000003100317308 */ /* 0x000f300000000800 */
[----:B------:R3:W-:Y:S08]  /*fb20*/  MUFU.EX2 R40, R34 ;  /* 0x0000002200287308 */ /* 0x0007f00000000800 */
[----:B------:R-:W4:Y:S01]  /*fb30*/  MUFU.EX2 R60, R60 ;  /* 0x0000003c003c7308 */ /* 0x000f220000000800 */
[----:B---3--:R-:W-:Y:S01]  /*fb40*/  F2FP.BF16.F32.PACK_AB R34, R15, R14 ;  /* 0x0000000e0f22723e */ /* 0x008fe200000010ff */
[----:B------:R-:W-:Y:S01]  /*fb50*/  FADD.FTZ R14, R44, R53 ;  /* 0x000000352c0e7221 */ /* 0x000fe20000010000 */
[----:B------:R-:W-:-:S05]  /*fb60*/  FADD.FTZ R53, R47, R36 ;  /* 0x000000242f357221 */ /* 0x000fca0000010000 */
[----:B------:R-:W3:Y:S01]  /*fb70*/  MUFU.EX2 R64, R64 ;  /* 0x0000004000407308 */ /* 0x000ee20000000800 */
[----:B------:R-:W-:Y:S01]  /*fb80*/  FADD.FTZ R14, R67, R14 ;  /* 0x0000000e430e7221 */ /* 0x000fe20000010000 */
[----:B------:R-:W-:-:S06]  /*fb90*/  F2FP.BF16.F32.PACK_AB R25, R82, R77 ;  /* 0x0000004d5219723e */ /* 0x000fcc00000010ff */
[----:B------:R-:W3:Y:S01]  /*fba0*/  MUFU.EX2 R69, R69 ;  /* 0x0000004500457308 */ /* 0x000ee20000000800 */
[----:B0-----:R-:W-:Y:S01]  /*fbb0*/  FADD.FTZ R55, R45, R14 ;  /* 0x0000000e2d377221 */ /* 0x001fe20000010000 */
[----:B-1----:R-:W-:-:S06]  /*fbc0*/  FADD.FTZ R14, R46, R53 ;  /* 0x000000352e0e7221 */ /* 0x002fcc0000010000 */
[----:B------:R-:W0:Y:S01]  /*fbd0*/  MUFU.EX2 R85, R85 ;  /* 0x0000005500557308 */ /* 0x000e220000000800 */
[----:B------:R4:W-:Y:S01]  /*fbe0*/  STSM.16.M88.4 [R17+0x25b00], R24 ;  /* 0x025b001811007844 */ /* 0x0009e20000000200 */
[----:B--2---:R-:W-:-:S06]  /*fbf0*/  FADD.FTZ R55, R114, R55 ;  /* 0x0000003772377221 */ /* 0x004fcc0000010000 */
[----:B------:R-:W1:Y:S08]  /*fc00*/  MUFU.EX2 R61, R61 ;  /* 0x0000003d003d7308 */ /* 0x000e700000000800 */
[----:B------:R-:W2:Y:S01]  /*fc10*/  MUFU.EX2 R87, R87 ;  /* 0x0000005700577308 */ /* 0x000ea20000000800 */
[----:B----4-:R-:W-:Y:S01]  /*fc20*/  FADD.FTZ R25, R49, R14 ;  /* 0x0000000e31197221 */ /* 0x010fe20000010000 */
[----:B------:R-:W-:-:S06]  /*fc30*/  FADD.FTZ R14, R60, R55 ;  /* 0x000000373c0e7221 */ /* 0x000fcc0000010000 */
[----:B------:R-:W4:Y:S01]  /*fc40*/  MUFU.EX2 R116, R116 ;  /* 0x0000007400747308 */ /* 0x000f220000000800 */
[----:B---3--:R-:W-:-:S07]  /*fc50*/  FADD.FTZ R24, R64, R25 ;  /* 0x0000001940187221 */ /* 0x008fce0000010000 */
[----:B------:R-:W3:Y:S01]  /*fc60*/  MUFU.EX2 R148, R148 ;  /* 0x0000009400947308 */ /* 0x000ee20000000800 */
[----:B------:R-:W-:Y:S01]  /*fc70*/  FADD.FTZ R14, R69, R14 ;  /* 0x0000000e450e7221 */ /* 0x000fe20000010000 */
[----:B0-----:R-:W-:-:S06]  /*fc80*/  FADD.FTZ R24, R85, R24 ;  /* 0x0000001855187221 */ /* 0x001fcc0000010000 */
[----:B------:R-:W0:Y:S01]  /*fc90*/  MUFU.EX2 R63, R63 ;  /* 0x0000003f003f7308 */ /* 0x000e220000000800 */
[----:B-1----:R-:W-:Y:S01]  /*fca0*/  FADD.FTZ R25, R61, R14 ;  /* 0x0000000e3d197221 */ /* 0x002fe20000010000 */
[----:B--2---:R-:W-:-:S06]  /*fcb0*/  FADD.FTZ R27, R87, R24 ;  /* 0x00000018571b7221 */ /* 0x004fcc0000010000 */
[----:B------:R-:W1:Y:S08]  /*fcc0*/  MUFU.EX2 R118, R118 ;  /* 0x0000007600767308 */ /* 0x000e700000000800 */
[----:B------:R-:W2:Y:S01]  /*fcd0*/  MUFU.EX2 R51, R150 ;  /* 0x0000009600337308 */ /* 0x000ea20000000800 */
[----:B----4-:R-:W-:Y:S01]  /*fce0*/  FADD.FTZ R14, R116, R25 ;  /* 0x00000019740e7221 */ /* 0x010fe20000010000 */
[----:B------:R-:W-:-:S06]  /*fcf0*/  F2FP.BF16.F32.PACK_AB R29, R80, R75 ;  /* 0x0000004b501d723e */ /* 0x000fcc00000010ff */
[----:B------:R-:W4:Y:S01]  /*fd00*/  MUFU.EX2 R65, R65 ;  /* 0x0000004100417308 */ /* 0x000f220000000800 */
[----:B------:R-:W-:Y:S01]  /*fd10*/  F2FP.BF16.F32.PACK_AB R30, R66, R57 ;  /* 0x00000039421e723e */ /* 0x000fe200000010ff */
[----:B---3--:R-:W-:Y:S01]  /*fd20*/  FADD.FTZ R27, R148, R27 ;  /* 0x0000001b941b7221 */ /* 0x008fe20000010000 */
[----:B------:R-:W-:-:S05]  /*fd30*/  F2FP.BF16.F32.PACK_AB R31, R76, R73 ;  /* 0x000000494c1f723e */ /* 0x000fca00000010ff */
[----:B------:R-:W3:Y:S01]  /*fd40*/  MUFU.EX2 R152, R152 ;  /* 0x0000009800987308 */ /* 0x000ee20000000800 */
[----:B------:R-:W-:Y:S02]  /*fd50*/  F2FP.BF16.F32.PACK_AB R32, R59, R56 ;  /* 0x000000383b20723e */ /* 0x000fe400000010ff */
[----:B------:R-:W-:Y:S02]  /*fd60*/  F2FP.BF16.F32.PACK_AB R33, R81, R72 ;  /* 0x000000485121723e */ /* 0x000fe400000010ff */
[----:B------:R-:W-:-:S03]  /*fd70*/  F2FP.BF16.F32.PACK_AB R35, R70, R35 ;  /* 0x000000234623723e */ /* 0x000fc600000010ff */
[----:B------:R-:W3:Y:S01]  /*fd80*/  MUFU.EX2 R120, R120 ;  /* 0x0000007800787308 */ /* 0x000ee20000000800 */
[----:B0-----:R-:W-:Y:S01]  /*fd90*/  FADD.FTZ R25, R63, R14 ;  /* 0x0000000e3f197221 */ /* 0x001fe20000010000 */
[----:B------:R-:W-:-:S06]  /*fda0*/  FADD.FTZ R14, R40, R27 ;  /* 0x0000001b280e7221 */ /* 0x000fcc0000010000 */
[----:B------:R-:W0:Y:S01]  /*fdb0*/  MUFU.EX2 R15, R154 ;  /* 0x0000009a000f7308 */ /* 0x000e220000000800 */
[----:B------:R4:W-:Y:S01]  /*fdc0*/  STSM.16.M88.4 [R17+0x27300], R28 ;  /* 0x0273001c11007844 */ /* 0x0009e20000000200 */
[----:B-1----:R-:W-:-:S06]  /*fdd0*/  FADD.FTZ R26, R118, R25 ;  /* 0x00000019761a7221 */ /* 0x002fcc0000010000 */
[----:B------:R-:W1:Y:S01]  /*fde0*/  MUFU.EX2 R54, R54 ;  /* 0x0000003600367308 */ /* 0x000e620000000800 */
[----:B------:R3:W-:Y:S01]  /*fdf0*/  STSM.16.M88.4 [R17+0x28b00], R32 ;  /* 0x028b002011007844 */ /* 0x0007e20000000200 */
[----:B------:R-:W-:Y:S01]  /*fe00*/  F2FP.BF16.F32.PACK_AB R36, R42, R37 ;  /* 0x000000252a24723e */ /* 0x000fe200000010ff */
[----:B--2---:R-:W-:-:S05]  /*fe10*/  FADD.FTZ R27, R51, R14 ;  /* 0x0000000e331b7221 */ /* 0x004fca0000010000 */
[----:B------:R-:W2:Y:S01]  /*fe20*/  MUFU.EX2 R156, R156 ;  /* 0x0000009c009c7308 */ /* 0x000ea20000000800 */
[----:B------:R-:W-:Y:S02]  /*fe30*/  F2FP.BF16.F32.PACK_AB R38, R38, R41 ;  /* 0x000000292626723e */ /* 0x000fe400000010ff */
[----:B------:R-:W-:Y:S02]  /*fe40*/  F2FP.BF16.F32.PACK_AB R37, R79, R68 ;  /* 0x000000444f25723e */ /* 0x000fe400000010ff */
[----:B------:R-:W-:-:S03]  /*fe50*/  F2FP.BF16.F32.PACK_AB R39, R58, R39 ;  /* 0x000000273a27723e */ /* 0x000fc600000010ff */
[----:B------:R-:W2:Y:S01]  /*fe60*/  MUFU.EX2 R71, R71 ;  /* 0x0000004700477308 */ /* 0x000ea20000000800 */
[----:B----4-:R-:W-:Y:S01]  /*fe70*/  F2FP.BF16.F32.PACK_AB R28, R67, R44 ;  /* 0x0000002c431c723e */ /* 0x010fe200000010ff */
[----:B---3--:R-:W-:Y:S01]  /*fe80*/  FADD.FTZ R35, R65, R26 ;  /* 0x0000001a41237221 */ /* 0x008fe20000010000 */
[----:B------:R-:W-:Y:S02]  /*fe90*/  F2FP.BF16.F32.PACK_AB R29, R47, R62 ;  /* 0x0000003e2f1d723e */ /* 0x000fe400000010ff */
[----:B------:R-:W-:-:S03]  /*fea0*/  F2FP.BF16.F32.PACK_AB R30, R114, R45 ;  /* 0x0000002d721e723e */ /* 0x000fc600000010ff */
[----:B------:R-:W3:Y:S01]  /*feb0*/  MUFU.EX2 R33, R78 ;  /* 0x0000004e00217308 */ /* 0x000ee20000000800 */
[----:B------:R-:W-:Y:S01]  /*fec0*/  F2FP.BF16.F32.PACK_AB R31, R49, R46 ;  /* 0x0000002e311f723e */ /* 0x000fe200000010ff */
[----:B------:R-:W-:Y:S01]  /*fed0*/  FADD.FTZ R14, R152, R27 ;  /* 0x0000001b980e7221 */ /* 0x000fe20000010000 */
[----:B------:R-:W-:Y:S05]  /*fee0*/  STSM.16.M88.4 [R17+0x2a300], R36 ;  /* 0x02a3002411007844 */ /* 0x000fea0000000200 */
[----:B------:R-:W-:Y:S01]  /*fef0*/  MUFU.EX2 R43, R43 ;  /* 0x0000002b002b7308 */ /* 0x000fe20000000800 */
[----:B------:R0:W-:Y:S01]  /*ff00*/  STSM.16.M88.4 [R17+0x2bb00], R28 ;  /* 0x02bb001c11007844 */ /* 0x0001e20000000200 */
[----:B------:R-:W-:-:S06]  /*ff10*/  FADD.FTZ R35, R120, R35 ;  /* 0x0000002378237221 */ /* 0x000fcc0000010000 */
[----:B------:R-:W4:Y:S08]  /*ff20*/  MUFU.EX2 R50, R50 ;  /* 0x0000003200327308 */ /* 0x000f300000000800 */
[----:B------:R-:W-:Y:S01]  /*ff30*/  MUFU.EX2 R84, R84 ;  /* 0x0000005400547308 */ /* 0x000fe20000000800 */
[----:B0-----:R-:W-:-:S07]  /*ff40*/  FADD.FTZ R31, R15, R14 ;  /* 0x0000000e0f1f7221 */ /* 0x001fce0000010000 */
[----:B------:R-:W0:Y:S01]  /*ff50*/  MUFU.EX2 R41, R86 ;  /* 0x0000005600297308 */ /* 0x000e220000000800 */
[----:B-1----:R-:W-:Y:S01]  /*ff60*/  FADD.FTZ R14, R54, R35 ;  /* 0x00000023360e7221 */ /* 0x002fe20000010000 */
[----:B--2---:R-:W-:Y:S01]  /*ff70*/  FADD.FTZ R34, R156, R31 ;  /* 0x0000001f9c227221 */ /* 0x004fe20000010000 */
[----:B------:R-:W-:Y:S02]  /*ff80*/  F2FP.BF16.F32.PACK_AB R31, R15, R152 ;  /* 0x000000980f1f723e */ /* 0x000fe400000010ff */
[----:B------:R-:W-:Y:S01]  /*ff90*/  FADD.FTZ R14, R71, R14 ;  /* 0x0000000e470e7221 */ /* 0x000fe20000010000 */
[----:B------:R-:W-:Y:S01]  /*ffa0*/  F2FP.BF16.F32.PACK_AB R24, R69, R60 ;  /* 0x0000003c4518723e */ /* 0x000fe200000010ff */
[----:B---3--:R-:W-:Y:S01]  /*ffb0*/  FADD.FTZ R15, R33, R34 ;  /* 0x00000022210f7221 */ /* 0x008fe20000010000 */
        /* <DEDUP_REMOVED lines=8> */
[----:B----4-:R-:W-:Y:S01]  /*10040*/  F2FP.BF16.F32.PACK_AB R34, R50, R43 ;  /* 0x0000002b3222723e */ /* 0x010fe200000010ff */
[----:B------:R-:W-:Y:S01]  /*10050*/  FADD.FTZ R43, R43, R14 ;  /* 0x0000000e2b2b7221 */ /* 0x000fe20000010000 */
[----:B0-----:R-:W-:Y:S01]  /*10060*/  F2FP.BF16.F32.PACK_AB R35, R41, R84 ;  /* 0x000000542923723e */ /* 0x001fe200000010ff */
[----:B------:R-:W-:Y:S01]  /*10070*/  FADD.FTZ R84, R84, R15 ;  /* 0x0000000f54547221 */ /* 0x000fe20000010000 */
[----:B------:R0:W-:Y:S01]  /*10080*/  STSM.16.M88.4 [R17+0x2d300], R24 ;  /* 0x02d3001811007844 */ /* 0x0001e20000000200 */
[----:B------:R-:W-:-:S03]  /*10090*/  VIADD R14, R108, 0xfffffffe ;  /* 0xfffffffe6c0e7836 */ /* 0x000fc60000000000 */
[----:B------:R-:W-:Y:S01]  /*100a0*/  STSM.16.M88.4 [R17+0x2eb00], R28 ;  /* 0x02eb001c11007844 */ /* 0x000fe20000000200 */
[----:B------:R-:W-:-:S03]  /*100b0*/  FADD.FTZ R15, R41, R84 ;  /* 0x00000054290f7221 */ /* 0x000fc60000010000 */
[----:B------:R1:W-:Y:S01]  /*100c0*/  STSM.16.M88.4 [R17+0x30300], R32 ;  /* 0x0303002011007844 */ /* 0x0003e20000000200 */
[----:B------:R-:W-:Y:S01]  /*100d0*/  VIMNMX R0, RZ, R0, !PT ;  /* 0x00000000ff007248 */ /* 0x000fe20007fe0100 */
[----:B------:R2:W-:Y:S06]  /*100e0*/  MEMBAR.ALL.CTA ;  /* 0x0000000000007992 */ /* 0x0005ec0000008000 */
[----:B--2---:R-:W2:Y:S01]  /*100f0*/  FENCE.VIEW.ASYNC.S ;  /* 0x00000000000073c6 */ /* 0x004ea20000000000 */
[----:B0-----:R-:W-:-:S05]  /*10100*/  FADD.FTZ R24, R50, R43 ;  /* 0x0000002b32187221 */ /* 0x001fca0000010000 */
[----:B------:R0:W-:Y:S04]  /*10110*/  STL [R1+0x18], R24 ;  /* 0x0000181801007387 */ /* 0x0001e80000100800 */
[----:B------:R3:W-:Y:S04]  /*10120*/  STL [R1+0x2c], R15 ;  /* 0x00002c0f01007387 */ /* 0x0007e80000100800 */
[----:B------:R3:W-:Y:S04]  /*10130*/  STL [R1+0x20], R14 ;  /* 0x0000200e01007387 */ /* 0x0007e80000100800 */
[----:B------:R3:W-:Y:S01]  /*10140*/  STL [R1+0x24], R0 ;  /* 0x0000240001007387 */ /* 0x0007e20000100800 */
[----:B------:R-:W-:Y:S01]  /*10150*/  ISETP.GE.AND P2, PT, R14, R0, PT ;  /* 0x000000000e00720c */ /* 0x000fe20003f46270 */
        /* <DEDUP_REMOVED lines=36> */
[----:B-1----:R-:W-:-:S02]  /*103a0*/  IMAD.MOV.U32 R35, RZ, RZ, R71 ;  /* 0x000000ffff237224 */ /* 0x002fc400078e0047 */
        /* <DEDUP_REMOVED lines=10> */
[----:B0-----:R-:W-:Y:S01]  /*10450*/  IMAD.MOV.U32 R24, RZ, RZ, R71 ;  /* 0x000000ffff187224 */ /* 0x001fe200078e0047 */
[----:B--2---:R-:W-:Y:S01]  /*10460*/  NOP ;  /* 0x0000000000007918 */ /* 0x004fe20000000000 */
[----:B---3--:R-:W-:Y:S05]  /*10470*/  @!P2 BRA `(.L_x_10225) ;  /* 0x0000005c0048a947 */ /* 0x008fea0003800000 */
[----:B------:R0:W-:Y:S01]  /*10480*/  STL [R1+0x1c], R74 ;  /* 0x00001c4a01007387 */ /* 0x0001e20000100800 */
[----:B------:R-:W-:-:S03]  /*10490*/  IMAD.MOV.U32 R0, RZ, RZ, R20 ;  /* 0x000000ffff007224 */ /* 0x000fc600078e0014 */
[----:B------:R0:W5:Y:S01]  /*104a0*/  LDL.LU R145, [R1+0x28] ;  /* 0x0000280001917983 */ /* 0x0001620000300800 */
        /* <DEDUP_REMOVED lines=24> */
[----:B0-----:R-:W-:-:S07]  /*10630*/  CS2R R24, SRZ ;  /* 0x0000000000187805 */ /* 0x001fce000001ff00 */
.L_x_10235:
        /* <DEDUP_REMOVED lines=12> */
.L_x_10227:
[----:B------:R-:W-:Y:S01]  /*10700*/  IMAD R20, R22, 0x8, R16 ;  /* 0x0000000816147824 */ /* 0x000fe200078e0210 */
[----:B0-----:R-:W-:-:S04]  /*10710*/  SHF.L.U32 R21, R21, 0x1f, RZ ;  /* 0x0000001f15157819 */ /* 0x001fc800000006ff */
[----:B------:R0:W1:Y:S01]  /*10720*/  SYNCS.PHASECHK.TRANS64.TRYWAIT P3, [R20+URZ+0x31c30], R21 ;  /* 0x031c3015140075a7 */ /* 0x000062000806017f */
[----:B------:R-:W-:Y:S05]  /*10730*/  @!P0 BRA `(.L_x_10228) ;  /* 0x0000000000048947 */ /* 0x000fea0003800000 */
[----:B------:R-:W-:Y:S01]  /*10740*/  BPT.TRAP 0x1 ;  /* 0x000000040000795c */ /* 0x000fe20000300000 */
.L_x_10228:
[----:B------:R-:W-:Y:S04]  /*10750*/  BSSY B0, `(.L_x_10226) ;  /* 0x0000004000007945 */ /* 0x000fe80003800000 */
[----:B-1----:R-:W-:Y:S05]  /*10760*/  @P3 BRA `(.L_x_10229) ;  /* 0x0000000000083947 */ /* 0x002fea0003800000 */
[----:B------:R-:W1:Y:S02]  /*10770*/  SYNCS.PHASECHK.TRANS64.TRYWAIT P3, [R20+URZ+0x31c30], R21 ;  /* 0x031c3015140075a7 */ /* 0x000e64000806017f */
[----:B-1----:R-:W-:Y:S05]  /*10780*/  @!P3 BRA `(.L_x_10230) ;  /* 0x0000013400bcb947 */ /* 0x002fea0003800000 */
.L_x_10229:
[----:B------:R-:W-:Y:S05]  /*10790*/  BSYNC B0 ;  /* 0x0000000000007941 */ /* 0x000fea0003800000 */
.L_x_10226:
[----:B01----:R-:W2:Y:S01]  /*107a0*/  LDL R20, [R1+0x50] ;  /* 0x0000500001147983 */ /* 0x003ea20000100800 */
[----:B------:R-:W-:Y:S05]  /*107b0*/  WARPSYNC.ALL ;  /* 0x0000000000007948 */ /* 0x000fea0003800000 */
[----:B------:R-:W0:Y:S01]  /*107c0*/  S2R R72, SR_TID.X ;  /* 0x0000000000487919 */ /* 0x000e220000002100 */
[----:B------:R-:W-:Y:S01]  /*107d0*/  IMAD.MOV.U32 R21, RZ, RZ, -0x7fffffe0 ;  /* 0x80000020ff157424 */ /* 0x000fe200078e00ff */
[C---:B------:R-:W-:Y:S01]  /*107e0*/  R2UR UR44, R2.reuse ;  /* 0x00000000022c72ca */ /* 0x040fe200000e0000 */
[----:B------:R-:W-:Y:S01]  /*107f0*/  IMAD.MOV.U32 R73, RZ, RZ, -0x7fffffe0 ;  /* 0x80000020ff497424 */ /* 0x000fe200078e00ff */
[----:B------:R-:W-:Y:S01]  /*10800*/  R2UR UR45, R3 ;  /* 0x00000000032d72ca */ /* 0x000fe200000e0000 */
[----:B------:R-:W-:Y:S01]  /*10810*/  IMAD.MOV.U32 R77, RZ, RZ, -0x7fffffe0 ;  /* 0x80000020ff4d7424 */ /* 0x000fe200078e00ff */
[----:B------:R-:W-:Y:S01]  /*10820*/  R2UR UR47, R21 ;  /* 0x00000000152f72ca */ /* 0x000fe200000e0000 */
[----:B------:R-:W-:Y:S01]  /*10830*/  IMAD.MOV.U32 R75, RZ, RZ, -0x7fffffe0 ;  /* 0x80000020ff4b7424 */ /* 0x000fe200078e00ff */
[----:B------:R-:W-:Y:S01]  /*10840*/  R2UR UR51, R73 ;  /* 0x00000000493372ca */ /* 0x000fe200000e0000 */
[----:B------:R-:W-:Y:S01]  /*10850*/  IMAD.MOV.U32 R79, RZ, RZ, -0x7fffffe0 ;  /* 0x80000020ff4f7424 */ /* 0x000fe200078e00ff */
[C---:B------:R-:W-:Y:S01]  /*10860*/  R2UR UR48, R2.reuse ;  /* 0x00000000023072ca */ /* 0x040fe200000e0000 */
[----:B------:R-:W-:Y:S01]  /*10870*/  STL [R1+0xbc], R24 ;  /* 0x0000bc1801007387 */ /* 0x000fe20000100800 */
[----:B------:R-:W-:Y:S01]  /*10880*/  R2UR UR49, R3 ;  /* 0x00000000033172ca */ /* 0x000fe200000e0000 */
[----:B------:R-:W-:Y:S01]  /*10890*/  IMAD.MOV.U32 R147, RZ, RZ, -0x7fffffe0 ;  /* 0x80000020ff937424 */ /* 0x000fe200078e00ff */
[----:B------:R-:W-:Y:S01]  /*108a0*/  R2UR UR55, R77 ;  /* 0x000000004d3772ca */ /* 0x000fe200000e0000 */
[----:B------:R-:W-:Y:S01]  /*108b0*/  STL [R1+0xb8], R23 ;  /* 0x0000b81701007387 */ /* 0x000fe20000100800 */
[----:B------:R-:W-:-:S02]  /*108c0*/  R2UR UR52, R2 ;  /* 0x00000000023472ca */ /* 0x000fc400000e0000 */
[----:B------:R-:W-:Y:S01]  /*108d0*/  R2UR UR53, R3 ;  /* 0x00000000033572ca */ /* 0x000fe200000e0000 */
[----:B------:R1:W-:Y:S01]  /*108e0*/  STL [R1+0xb4], R19 ;  /* 0x0000b41301007387 */ /* 0x0003e20000100800 */
[----:B------:R-:W-:Y:S02]  /*108f0*/  R2UR UR15, R75 ;  /* 0x000000004b0f72ca */ /* 0x000fe400000e0000 */
[----:B------:R-:W-:Y:S01]  /*10900*/  R2UR UR12, R2 ;  /* 0x00000000020c72ca */ /* 0x000fe200000e0000 */
[----:B------:R-:W-:Y:S01]  /*10910*/  STL [R1+0xb0], R18 ;  /* 0x0000b01201007387 */ /* 0x000fe20000100800 */
[----:B------:R-:W-:Y:S02]  /*10920*/  R2UR UR13, R3 ;  /* 0x00000000030d72ca */ /* 0x000fe400000e0000 */
[C---:B------:R-:W-:Y:S01]  /*10930*/  R2UR UR5, R77.reuse ;  /* 0x000000004d0572ca */ /* 0x040fe200000e0000 */
[----:B------:R3:W-:Y:S01]  /*10940*/  STL [R1+0xac], R17 ;  /* 0x0000ac1101007387 */ /* 0x0007e20000100800 */
[----:B------:R-:W-:-:S02]  /*10950*/  R2UR UR19, R77 ;  /* 0x000000004d1372ca */ /* 0x000fc400000e0000 */
[C---:B------:R-:W-:Y:S01]  /*10960*/  R2UR UR35, R77.reuse ;  /* 0x000000004d2372ca */ /* 0x040fe200000e0000 */
[----:B------:R4:W-:Y:S01]  /*10970*/  STL [R1+0xa8], R16 ;  /* 0x0000a81001007387 */ /* 0x0009e20000100800 */
[----:B0-----:R-:W-:Y:S02]  /*10980*/  SHF.R.U32.HI R72, RZ, 0x7, R72 ;  /* 0x00000007ff487819 */ /* 0x001fe40000011648 */
[C---:B------:R-:W-:Y:S01]  /*10990*/  R2UR UR33, R77.reuse ;  /* 0x000000004d2172ca */ /* 0x040fe200000e0000 */
[----:B------:R0:W-:Y:S01]  /*109a0*/  STL [R1+0xa4], R15 ;  /* 0x0000a40f01007387 */ /* 0x0001e20000100800 */
[----:B------:R-:W-:Y:S01]  /*109b0*/  R2UR UR57, R77 ;  /* 0x000000004d3972ca */ /* 0x000fe200000e0000 */
[----:B------:R-:W-:Y:S01]  /*109c0*/  VIADD R78, R72, 0x8 ;  /* 0x00000008484e7836 */ /* 0x000fe20000000000 */
[C---:B------:R-:W-:Y:S01]  /*109d0*/  R2UR UR11, R75.reuse ;  /* 0x000000004b0b72ca */ /* 0x040fe200000e0000 */
[----:B------:R-:W-:Y:S01]  /*109e0*/  IMAD.MOV.U32 R77, RZ, RZ, -0x7fffffe0 ;  /* 0x80000020ff4d7424 */ /* 0x000fe200078e00ff */
[C---:B------:R-:W-:Y:S01]  /*109f0*/  R2UR UR27, R75.reuse ;  /* 0x000000004b1b72ca */ /* 0x040fe200000e0000 */
[----:B------:R0:W-:Y:S01]  /*10a00*/  STL [R1+0xa0], R14 ;  /* 0x0000a00e01007387 */ /* 0x0001e20000100800 */
[----:B------:R-:W-:-:S02]  /*10a10*/  R2UR UR39, R75 ;  /* 0x000000004b2772ca */ /* 0x000fc400000e0000 */
[----:B------:R-:W-:Y:S01]  /*10a20*/  R2UR UR29, R75 ;  /* 0x000000004b1d72ca */ /* 0x000fe200000e0000 */
[----:B------:R3:W-:Y:S01]  /*10a30*/  BAR.SYNC.DEFER_BLOCKING R78, 0x100 ;  /* 0x0004004e0000751d */ /* 0x0007e20000010000 */
[----:B------:R-:W-:Y:S01]  /*10a40*/  IMAD.U32 R75, RZ, RZ, UR5 ;  /* 0x00000005ff4b7e24 */ /* 0x000fe2000f8e00ff */
[C---:B------:R-:W-:Y:S02]  /*10a50*/  R2UR UR5, R73.reuse ;  /* 0x00000000490572ca */ /* 0x040fe400000e0000 */
[C---:B------:R-:W-:Y:S02]  /*10a60*/  R2UR UR7, R73.reuse ;  /* 0x00000000490772ca */ /* 0x040fe400000e0000 */
[C---:B------:R-:W-:Y:S02]  /*10a70*/  R2UR UR23, R73.reuse ;  /* 0x00000000491772ca */ /* 0x040fe400000e0000 */
[C---:B------:R-:W-:Y:S01]  /*10a80*/  R2UR UR31, R73.reuse ;  /* 0x00000000491f72ca */ /* 0x040fe200000e0000 */
[----:B------:R0:W-:Y:S01]  /*10a90*/  STL [R1+0x9c], R0 ;  /* 0x00009c0001007387 */ /* 0x0001e20000100800 */
[----:B------:R-:W-:-:S02]  /*10aa0*/  R2UR UR25, R73 ;  /* 0x00000000491972ca */ /* 0x000fc400000e0000 */
[C---:B------:R-:W-:Y:S02]  /*10ab0*/  R2UR UR21, R73.reuse ;  /* 0x00000000491572ca */ /* 0x040fe400000e0000 */
[----:B------:R-:W-:Y:S02]  /*10ac0*/  R2UR UR41, R73 ;  /* 0x00000000492972ca */ /* 0x000fe400000e0000 */
[----:B------:R-:W-:Y:S02]  /*10ad0*/  R2UR UR9, R79 ;  /* 0x000000004f0972ca */ /* 0x000fe400000e0000 */
[----:B------:R-:W-:Y:S02]  /*10ae0*/  R2UR UR16, R2 ;  /* 0x00000000021072ca */ /* 0x000fe400000e0000 */
[----:B------:R-:W-:Y:S02]  /*10af0*/  R2UR UR17, R3 ;  /* 0x00000000031172ca */ /* 0x000fe400000e0000 */
[C---:B------:R-:W-:Y:S01]  /*10b00*/  R2UR UR37, R79.reuse ;  /* 0x000000004f2572ca */ /* 0x040fe200000e0000 */
[----:B------:R-:W-:Y:S01]  /*10b10*/  WARPGROUP.ARRIVE ;  /* 0x00000000000079c5 */ /* 0x000fe20000000000 */
[----:B------:R-:W-:-:S13]  /*10b20*/  R2UR UR43, R79 ;  /* 0x000000004f2b72ca */ /* 0x000fda00000e0000 */
[----:B-1----:R-:W-:Y:S01]  /*10b30*/  MOV R19, UR43 ;  /* 0x0000002b00137c02 */ /* 0x002fe20008000f00 */
[----:B------:R-:W-:Y:S01]  /*10b40*/  UMOV UR43, UR33 ;  /* 0x00000021002b7c82 */ /* 0x000fe20008000000 */
        /* <DEDUP_REMOVED lines=15> */
[----:B------:R-:W-:Y:S01]  /*10c40*/  HGMMA.64x16x16.F32.BF16 R136, gdesc[UR44], RZ, !UPT, gsb0 ;  /* 0x002000002c8879f0 */ /* 0x000fe2000c0018ff */
        /* <DEDUP_REMOVED lines=20> */
[----:B---3--:R-:W-:Y:S01]  /*10d90*/  VIADD R78, R20, 0x1c2 ;  /* 0x000001c2144e7836 */ /* 0x008fe20000000000 */
[----:B------:R-:W-:Y:S01]  /*10da0*/  R2UR UR20, R72 ;  /* 0x00000000481472ca */ /* 0x000fe200000e0000 */
[----:B------:R-:W-:Y:S01]  /*10db0*/  VIADD R72, R20, 0x202 ;  /* 0x0000020214487836 */ /* 0x000fe20000000000 */
[----:B------:R-:W-:Y:S01]  /*10dc0*/  R2UR UR56, R76 ;  /* 0x000000004c3872ca */ /* 0x000fe200000e0000 */
[----:B------:R-:W-:Y:S01]  /*10dd0*/  VIADD R76, R20, 0x3c0 ;  /* 0x000003c0144c7836 */ /* 0x000fe20000000000 */
[----:B------:R-:W-:Y:S01]  /*10de0*/  R2UR UR47, R73 ;  /* 0x00000000492f72ca */ /* 0x000fe200000e0000 */
[----:B------:R-:W-:Y:S01]  /*10df0*/  IMAD.U32 R74, RZ, RZ, UR4 ;  /* 0x00000004ff4a7e24 */ /* 0x000fe2000f8e00ff */
[----:B------:R-:W-:Y:S01]  /*10e00*/  R2UR UR4, R72 ;  /* 0x00000000480472ca */ /* 0x000fe200000e0000 */
[----:B------:R-:W-:Y:S01]  /*10e10*/  VIADD R72, R20, 0x2c0 ;  /* 0x000002c014487836 */ /* 0x000fe20000000000 */
[----:B------:R-:W-:Y:S01]  /*10e20*/  R2UR UR8, R78 ;  /* 0x000000004e0872ca */ /* 0x000fe200000e0000 */
[----:B------:R-:W-:-:S02]  /*10e30*/  IMAD.MOV.U32 R73, RZ, RZ, -0x7fffffe0 ;  /* 0x80000020ff497424 */ /* 0x000fc400078e00ff */
[----:B------:R-:W-:Y:S01]  /*10e40*/  VIADD R78, R20, 0x280 ;  /* 0x00000280144e7836 */ /* 0x000fe20000000000 */
[----:B------:R-:W-:Y:S01]  /*10e50*/  R2UR UR40, R72 ;  /* 0x00000000482872ca */ /* 0x000fe200000e0000 */
[C---:B------:R-:W-:Y:S02]  /*10e60*/  VIADD R72, R20.reuse, 0x380 ;  /* 0x0000038014487836 */ /* 0x040fe40000000000 */
[----:B------:R-:W-:Y:S01]  /*10e70*/  VIADD R146, R20, 0x382 ;  /* 0x0000038214927836 */ /* 0x000fe20000000000 */
[----:B------:R-:W-:Y:S01]  /*10e80*/  R2UR UR36, R78 ;  /* 0x000000004e2472ca */ /* 0x000fe200000e0000 */
[----:B------:R-:W-:Y:S01]  /*10e90*/  VIADD R78, R20, 0x340 ;  /* 0x00000340144e7836 */ /* 0x000fe20000000000 */
[----:B------:R-:W-:Y:S01]  /*10ea0*/  R2UR UR46, R72 ;  /* 0x00000000482e72ca */ /* 0x000fe200000e0000 */
[----:B------:R-:W-:Y:S01]  /*10eb0*/  VIADD R72, R20, 0x400 ;  /* 0x0000040014487836 */ /* 0x000fe20000000000 */
[----:B------:R-:W-:Y:S01]  /*10ec0*/  MOV R17, UR47 ;  /* 0x0000002f00117c02 */ /* 0x000fe20008000f00 */
[----:B------:R-:W-:Y:S01]  /*10ed0*/  UMOV UR47, UR37 ;  /* 0x00000025002f7c82 */ /* 0x000fe20008000000 */
[----:B------:R-:W-:-:S02]  /*10ee0*/  R2UR UR42, R78 ;  /* 0x000000004e2a72ca */ /* 0x000fc400000e0000 */
[----:B------:R-:W-:Y:S01]  /*10ef0*/  R2UR UR37, R13 ;  /* 0x000000000d2572ca */ /* 0x000fe200000e0000 */
[----:B------:R-:W-:Y:S02]  /*10f00*/  WARPGROUP.DEPBAR.LE gsb0, 0x0 ;  /* 0x00008000000079c5 */ /* 0x000fe40000010000 */
[----:B------:R-:W-:-:S04]  /*10f10*/  WARPGROUP.ARRIVE ;  /* 0x00000000000079c5 */ /* 0x000fc80000000000 */
[----:B----4-:R-:W-:Y:S01]  /*10f20*/  MOV R16, UR46 ;  /* 0x0000002e00107c02 */ /* 0x010fe20008000f00 */
[----:B------:R-:W-:-:S03]  /*10f30*/  UMOV UR46, UR36 ;  /* 0x00000024002e7c82 */ /* 0x000fc60008000000 */
[----:B------:R-:W-:Y:S01]  /*10f40*/  MOV R18, UR42 ;  /* 0x0000002a00127c02 */ /* 0x000fe20008000f00 */
[----:B------:R-:W-:Y:S01]  /*10f50*/  UMOV UR42, UR32 ;  /* 0x00000020002a7c82 */ /* 0x000fe20008000000 */
[----:B------:R-:W-:Y:S01]  /*10f60*/  R2UR UR32, R12 ;  /* 0x000000000c2072ca */ /* 0x000fe200000e0000 */
[----:B------:R-:W-:Y:S01]  /*10f70*/  HGMMA.64x16x16.F32.BF16 R128, gdesc[UR48], RZ, !UPT, gsb0 ;  /* 0x00200000308079f0 */ /* 0x000fe2000c0018ff */
[----:B------:R-:W-:Y:S01]  /*10f80*/  R2UR UR50, R76 ;  /* 0x000000004c3272ca */ /* 0x000fe200000e0000 */
[----:B------:R-:W-:Y:S01]  /*10f90*/  VIADD R76, R20, 0x440 ;  /* 0x00000440144c7836 */ /* 0x000fe20000000000 */
[----:B------:R-:W-:Y:S01]  /*10fa0*/  R2UR UR51, R77 ;  /* 0x000000004d3372ca */ /* 0x000fe200000e0000 */
[----:B------:R-:W-:Y:S01]  /*10fb0*/  IMAD.MOV.U32 R77, RZ, RZ, -0x7fffffe0 ;  /* 0x80000020ff4d7424 */ /* 0x000fe200078e00ff */
[----:B------:R-:W-:Y:S02]  /*10fc0*/  R2UR UR36, R12 ;  /* 0x000000000c2472ca */ /* 0x000fe400000e0000 */
[----:B------:R-:W-:Y:S01]  /*10fd0*/  R2UR UR58, R76 ;  /* 0x000000004c3a72ca */ /* 0x000fe200000e0000 */
[----:B------:R-:W-:Y:S01]  /*10fe0*/  VIADD R76, R20, 0x282 ;  /* 0x00000282144c7836 */ /* 0x000fe20000000000 */
[----:B------:R-:W-:Y:S01]  /*10ff0*/  R2UR UR59, R77 ;  /* 0x000000004d3b72ca */ /* 0x000fe200000e0000 */
[----:B------:R-:W-:Y:S01]  /*11000*/  IMAD.MOV.U32 R77, RZ, RZ, -0x7fffffe0 ;  /* 0x80000020ff4d7424 */ /* 0x000fe200078e00ff */
[----:B------:R-:W-:-:S02]  /*11010*/  R2UR UR48, R12 ;  /* 0x000000000c3072ca */ /* 0x000fc400000e0000 */
[----:B------:R-:W-:Y:S02]  /*11020*/  R2UR UR49, R13 ;  /* 0x000000000d3172ca */ /* 0x000fe400000e0000 */
[----:B------:R-:W-:Y:S01]  /*11030*/  MOV R151, UR50 ;  /* 0x0000003200977c02 */ /* 0x000fe20008000f00 */
[----:B------:R-:W-:Y:S01]  /*11040*/  UMOV UR50, UR4 ;  /* 0x0000000400327c82 */ /* 0x000fe20008000000 */
[----:B------:R-:W-:Y:S01]  /*11050*/  MOV R152, UR51 ;  /* 0x0000003300987c02 */ /* 0x000fe20008000f00 */
[----:B------:R-:W-:Y:S01]  /*11060*/  UMOV UR51, UR5 ;  /* 0x0000000500337c82 */ /* 0x000fe20008000000 */
[----:B------:R-:W-:Y:S02]  /*11070*/  R2UR UR4, R2 ;  /* 0x00000000020472ca */ /* 0x000fe400000e0000 */
[----:B------:R-:W-:Y:S02]  /*11080*/  R2UR UR5, R3 ;  /* 0x00000000030572ca */ /* 0x000fe400000e0000 */
[----:B------:R-:W-:Y:S01]  /*11090*/  MOV R21, UR51 ;  /* 0x0000003300157c02 */ /* 0x000fe20008000f00 */
[----:B------:R-:W-:Y:S01]  /*110a0*/  UMOV UR51, UR29 ;  /* 0x0000001d00337c82 */ /* 0x000fe20008000000 */
[----:B------:R-:W-:Y:S01]  /*110b0*/  MOV R148, UR50 ;  /* 0x0000003200947c02 */ /* 0x000fe20008000f00 */
[----:B------:R-:W-:Y:S01]  /*110c0*/  UMOV UR50, UR28 ;  /* 0x0000001c00327c82 */ /* 0x000fe20008000000 */
[----:B------:R-:W-:-:S02]  /*110d0*/  R2UR UR28, R12 ;  /* 0x000000000c1c72ca */ /* 0x000fc400000e0000 */
[----:B------:R-:W-:Y:S02]  /*110e0*/  R2UR UR29, R13 ;  /* 0x000000000d1d72ca */ /* 0x000fe400000e0000 */
[----:B0-----:R-:W-:Y:S01]  /*110f0*/  MOV R15, UR59 ;  /* 0x0000003b000f7c02 */ /* 0x001fe20008000f00 */
[----:B------:R-:W-:Y:S01]  /*11100*/  UMOV UR59, UR41 ;  /* 0x00000029003b7c82 */ /* 0x000fe20008000000 */
[----:B------:R-:W-:Y:S01]  /*11110*/  MOV R14, UR58 ;  /* 0x0000003a000e7c02 */ /* 0x000fe20008000f00 */
[----:B------:R-:W-:Y:S01]  /*11120*/  UMOV UR58, UR40 ;  /* 0x00000028003a7c82 */ /* 0x000fe20008000000 */
        /* <DEDUP_REMOVED lines=23> */
[----:B------:R-:W-:Y:S03]  /*112a0*/  HGMMA.64x16x16.F32.BF16 R112, gdesc[UR12], RZ, !UPT, gsb0 ;  /* 0x002000000c7079f0 */ /* 0x000fe6000c0018ff */
        /* <DEDUP_REMOVED lines=12> */
[----:B------:R-:W-:-:S03]  /*11370*/  R2UR UR5, R13 ;  /* 0x000000000d0572ca */ /* 0x000fc600000e0000 */
        /* <DEDUP_REMOVED lines=9> */
[----:B------:R-:W-:Y:S02]  /*11410*/  R2UR UR10, R76 ;  /* 0x000000004c0a72ca */ /* 0x000fe400000e0000 */
[----:B------:R-:W-:Y:S02]  /*11420*/  R2UR UR11, R77 ;  /* 0x000000004d0b72ca */ /* 0x000fe400000e0000 */
[----:B------:R-:W-:Y:S02]  /*11430*/  R2UR UR8, R12 ;  /* 0x000000000c0872ca */ /* 0x000fe400000e0000 */
[----:B------:R-:W-:-:S07]  /*11440*/  R2UR UR9, R13 ;  /* 0x000000000d0972ca */ /* 0x000fce00000e0000 */
[----:B------:R-:W-:Y:S02]  /*11450*/  MOV R156, UR10 ;  /* 0x0000000a009c7c02 */ /* 0x000fe40008000f00 */
[----:B------:R-:W-:Y:S02]  /*11460*/  MOV R24, UR11 ;  /* 0x0000000b00187c02 */ /* 0x000fe40008000f00 */
[----:B------:R-:W-:Y:S01]  /*11470*/  R2UR UR10, R74 ;  /* 0x000000004a0a72ca */ /* 0x000fe200000e0000 */
[----:B------:R-:W-:Y:S01]  /*11480*/  VIADD R74, R20, 0x302 ;  /* 0x00000302144a7836 */ /* 0x000fe20000000000 */
[----:B------:R-:W-:Y:S01]  /*11490*/  R2UR UR11, R75 ;  /* 0x000000004b0b72ca */ /* 0x000fe200000e0000 */
[----:B------:R-:W-:Y:S01]  /*114a0*/  IMAD.MOV.U32 R75, RZ, RZ, -0x7fffffe0 ;  /* 0x80000020ff4b7424 */ /* 0x000fe200078e00ff */
[----:B------:R-:W-:Y:S02]  /*114b0*/  WARPGROUP.DEPBAR.LE gsb0, 0x0 ;  /* 0x00008000000079c5 */ /* 0x000fe40000010000 */
[----:B------:R-:W-:-:S06]  /*114c0*/  WARPGROUP.ARRIVE ;  /* 0x00000000000079c5 */ /* 0x000fcc0000000000 */
[----:B------:R-:W-:Y:S01]  /*114d0*/  HGMMA.64x16x16.F32.BF16 R88, gdesc[UR16], RZ, !UPT, gsb0 ;  /* 0x00200000105879f0 */ /* 0x000fe2000c0018ff */
[----:B------:R-:W-:Y:S02]  /*114e0*/  R2UR UR18, R74 ;  /* 0x000000004a1272ca */ /* 0x000fe400000e0000 */
[----:B------:R-:W-:Y:S01]  /*114f0*/  R2UR UR19, R75 ;  /* 0x000000004b1372ca */ /* 0x000fe200000e0000 */
        /* <DEDUP_REMOVED lines=8> */
[C---:B------:R-:W-:Y:S02]  /*11580*/  R2UR UR40, R8.reuse ;  /* 0x00000000082872ca */ /* 0x040fe400000e0000 */
[C---:B------:R-:W-:Y:S02]  /*11590*/  R2UR UR41, R9.reuse ;  /* 0x00000000092972ca */ /* 0x040fe400000e0000 */
[----:B------:R-:W-:Y:S02]  /*115a0*/  R2UR UR44, R8 ;  /* 0x00000000082c72ca */ /* 0x000fe400000e0000 */
[----:B------:R-:W-:Y:S02]  /*115b0*/  R2UR UR45, R9 ;  /* 0x00000000092d72ca */ /* 0x000fe400000e0000 */
[----:B------:R-:W-:Y:S01]  /*115c0*/  R2UR UR26, R146 ;  /* 0x00000000921a72ca */ /* 0x000fe200000e0000 */
[----:B------:R-:W-:Y:S01]  /*115d0*/  VIADD R146, R20, 0x3c2 ;  /* 0x000003c214927836 */ /* 0x000fe20000000000 */
[----:B------:R-:W-:Y:S01]  /*115e0*/  R2UR UR27, R147 ;  /* 0x00000000931b72ca */ /* 0x000fe200000e0000 */
[----:B------:R-:W-:-:S10]  /*115f0*/  IMAD.MOV.U32 R147, RZ, RZ, -0x7fffffe0 ;  /* 0x80000020ff937424 */ /* 0x000fd400078e00ff */
[----:B------:R-:W-:Y:S01]  /*11600*/  MOV R157, UR26 ;  /* 0x0000001a009d7c02 */ /* 0x000fe20008000f00 */
[----:B------:R-:W-:Y:S01]  /*11610*/  UMOV UR26, UR56 ;  /* 0x00000038001a7c82 */ /* 0x000fe20008000000 */
[----:B------:R-:W-:Y:S01]  /*11620*/  MOV R0, UR27 ;  /* 0x0000001b00007c02 */ /* 0x000fe20008000f00 */
[----:B------:R-:W-:Y:S01]  /*11630*/  UMOV UR27, UR57 ;  /* 0x00000039001b7c82 */ /* 0x000fe20008000000 */
[----:B------:R-:W-:Y:S02]  /*11640*/  WARPGROUP.DEPBAR.LE gsb0, 0x0 ;  /* 0x00008000000079c5 */ /* 0x000fe40000010000 */
[----:B------:R-:W-:-:S06]  /*11650*/  WARPGROUP.ARRIVE ;  /* 0x00000000000079c5 */ /* 0x000fcc0000000000 */
[----:B------:R-:W-:Y:S01]  /*11660*/  HGMMA.64x16x16.F32.BF16 R136, gdesc[UR28], R136, gsb0 ;  /* 0x002000001c8879f0 */ /* 0x000fe20008001888 */
[C---:B------:R-:W-:Y:S02]  /*11670*/  R2UR UR56, R8.reuse ;  /* 0x00000000083872ca */ /* 0x040fe400000e0000 */
[C---:B------:R-:W-:Y:S02]  /*11680*/  R2UR UR57, R9.reuse ;  /* 0x00000000093972ca */ /* 0x040fe400000e0000 */
        /* <DEDUP_REMOVED lines=9> */
[----:B------:R-:W-:Y:S01]  /*11720*/  R2UR UR34, R146 ;  /* 0x00000000922272ca */ /* 0x000fe200000e0000 */
[----:B------:R-:W-:Y:S01]  /*11730*/  VIADD R146, R20, 0x442 ;  /* 0x0000044214927836 */ /* 0x000fe20000000000 */
[----:B------:R-:W-:Y:S01]  /*11740*/  R2UR UR35, R147 ;  /* 0x00000000932372ca */ /* 0x000fe200000e0000 */
[----:B------:R-:W-:Y:S01]  /*11750*/  IMAD.MOV.U32 R147, RZ, RZ, -0x7fffffe0 ;  /* 0x80000020ff937424 */ /* 0x000fe200078e00ff */
[----:B------:R-:W-:Y:S02]  /*11760*/  WARPGROUP.DEPBAR.LE gsb0, 0x0 ;  /* 0x00008000000079c5 */ /* 0x000fe40000010000 */
[----:B------:R-:W-:-:S06]  /*11770*/  WARPGROUP.ARRIVE ;  /* 0x00000000000079c5 */ /* 0x000fcc0000000000 */
[----:B------:R-:W-:Y:S01]  /*11780*/  HGMMA.64x16x16.F32.BF16 R120, gdesc[UR36], R120, gsb0 ;  /* 0x00200000247879f0 */ /* 0x000fe20008001878 */
[----:B------:R-:W-:Y:S01]  /*11790*/  R2UR UR38, R146 ;  /* 0x00000000922672ca */ /* 0x000fe200000e0000 */
[----:B------:R-:W-:Y:S01]  /*117a0*/  VIADD R146, R20, 0x480 ;  /* 0x0000048014927836 */ /* 0x000fe20000000000 */
        /* <DEDUP_REMOVED lines=18> */
[----:B------:R-:W-:Y:S01]  /*118d0*/  IMAD.MOV.U32 R147, RZ, RZ, -0x7fffffe0 ;  /* 0x80000020ff937424 */ /* 0x000fe200078e00ff */
[----:B------:R-:W-:Y:S02]  /*118e0*/  R2UR UR16, R146 ;  /* 0x00000000921072ca */ /* 0x000fe400000e0000 */
[----:B------:R-:W-:Y:S01]  /*118f0*/  R2UR UR11, R24 ;  /* 0x00000000180b72ca */ /* 0x000fe200000e0000 */
[----:B------:R-:W-:Y:S02]  /*11900*/  WARPGROUP.DEPBAR.LE gsb0, 0x0 ;  /* 0x00008000000079c5 */ /* 0x000fe40000010000 */
[----:B------:R-:W-:Y:S01]  /*11910*/  WARPGROUP.ARRIVE ;  /* 0x00000000000079c5 */ /* 0x000fe20000000000 */
[----:B------:R-:W-:Y:S01]  /*11920*/  R2UR UR17, R147 ;  /* 0x00000000931172ca */ /* 0x000fe200000e0000 */
[----:B------:R-:W-:Y:S01]  /*11930*/  VIADD R146, R20, 0x4c0 ;  /* 0x000004c014927836 */ /* 0x000fe20000000000 */
[----:B------:R-:W-:Y:S01]  /*11940*/  R2UR UR10, R156 ;  /* 0x000000009c0a72ca */ /* 0x000fe200000e0000 */
[----:B------:R0:W5:Y:S02]  /*11950*/  LDL.LU R24, [R1+0xbc] ;  /* 0x0000bc0001187983 */ /* 0x0001640000300800 */
[----:B------:R-:W-:Y:S01]  /*11960*/  HGMMA.64x16x16.F32.BF16 R88, gdesc[UR4], R88, gsb0 ;  /* 0x00200000045879f0 */ /* 0x000fe20008001858 */
[----:B------:R-:W-:Y:S01]  /*11970*/  IMAD.MOV.U32 R147, RZ, RZ, -0x7fffffe0 ;  /* 0x80000020ff937424 */ /* 0x000fe200078e00ff */
[----:B------:R-:W-:-:S02]  /*11980*/  R2UR UR12, R146 ;  /* 0x00000000920c72ca */ /* 0x000fc400000e0000 */
[----:B------:R-:W-:Y:S01]  /*11990*/  R2UR UR7, R23 ;  /* 0x00000000170772ca */ /* 0x000fe200000e0000 */
[----:B------:R-:W-:Y:S02]  /*119a0*/  WARPGROUP.DEPBAR.LE gsb0, 0x0 ;  /* 0x00008000000079c5 */ /* 0x000fe40000010000 */
[----:B------:R-:W-:Y:S01]  /*119b0*/  WARPGROUP.ARRIVE ;  /* 0x00000000000079c5 */ /* 0x000fe20000000000 */
[----:B------:R-:W-:Y:S01]  /*119c0*/  R2UR UR13, R147 ;  /* 0x00000000930d72ca */ /* 0x000fe200000e0000 */
[----:B------:R-:W-:Y:S01]  /*119d0*/  VIADD R146, R20, 0x500 ;  /* 0x0000050014927836 */ /* 0x000fe20000000000 */
[----:B------:R-:W-:Y:S01]  /*119e0*/  R2UR UR6, R155 ;  /* 0x000000009b0672ca */ /* 0x000fe200000e0000 */
[----:B------:R0:W5:Y:S01]  /*119f0*/  LDL.LU R23, [R1+0xb8] ;  /* 0x0000b80001177983 */ /* 0x0001620000300800 */
[----:B------:R-:W-:Y:S01]  /*11a00*/  IMAD.MOV.U32 R147, RZ, RZ, -0x7fffffe0 ;  /* 0x80000020ff937424 */ /* 0x000fe200078e00ff */
[----:B------:R-:W-:Y:S01]  /*11a10*/  HGMMA.64x16x16.F32.BF16 R80, gdesc[UR52], R80, gsb0 ;  /* 0x00200000345079f0 */ /* 0x000fe20008001850 */
[----:B------:R-:W-:-:S02]  /*11a20*/  R2UR UR55, R154 ;  /* 0x000000009a3772ca */ /* 0x000fc400000e0000 */
[----:B------:R-:W-:Y:S02]  /*11a30*/  R2UR UR54, R153 ;  /* 0x00000000993672ca */ /* 0x000fe400000e0000 */
[----:B------:R-:W-:Y:S01]  /*11a40*/  R2UR UR8, R146 ;  /* 0x00000000920872ca */ /* 0x000fe200000e0000 */
[----:B------:R-:W-:Y:S01]  /*11a50*/  VIADD R146, R20, 0x540 ;  /* 0x0000054014927836 */ /* 0x000fe20000000000 */
[----:B------:R-:W-:Y:S02]  /*11a60*/  R2UR UR52, R8 ;  /* 0x00000000083472ca */ /* 0x000fe400000e0000 */
[----:B------:R-:W-:Y:S02]  /*11a70*/  R2UR UR53, R9 ;  /* 0x00000000093572ca */ /* 0x000fe400000e0000 */
[----:B------:R-:W-:Y:S01]  /*11a80*/  R2UR UR9, R147 ;  /* 0x00000000930972ca */ /* 0x000fe200000e0000 */
[----:B------:R-:W-:Y:S01]  /*11a90*/  IMAD.MOV.U32 R147, RZ, RZ, -0x7fffffe0 ;  /* 0x80000020ff937424 */ /* 0x000fe200078e00ff */
[----:B------:R-:W-:-:S04]  /*11aa0*/  R2UR UR4, R146 ;  /* 0x00000000920472ca */ /* 0x000fc800000e0000 */
        /* <DEDUP_REMOVED lines=11> */
[----:B------:R-:W-:Y:S01]  /*11b60*/  VIADD R146, R20, 0x580 ;  /* 0x0000058014927836 */ /* 0x000fe20000000000 */
[C---:B------:R-:W-:Y:S01]  /*11b70*/  R2UR UR40, R8.reuse ;  /* 0x00000000082872ca */ /* 0x040fe200000e0000 */
[----:B------:R-:W-:Y:S01]  /*11b80*/  IMAD.MOV.U32 R147, RZ, RZ, -0x7fffffe0 ;  /* 0x80000020ff937424 */ /* 0x000fe200078e00ff */
[----:B------:R-:W-:Y:S01]  /*11b90*/  R2UR UR41, R9 ;  /* 0x00000000092972ca */ /* 0x000fe200000e0000 */
[----:B------:R0:W5:Y:S01]  /*11ba0*/  LDL.LU R19, [R1+0xb4] ;  /* 0x0000b40001137983 */ /* 0x0001620000300800 */
[----:B------:R-:W-:Y:S02]  /*11bb0*/  WARPGROUP.DEPBAR.LE gsb0, 0x0 ;  /* 0x00008000000079c5 */ /* 0x000fe40000010000 */
[----:B------:R-:W-:Y:S01]  /*11bc0*/  WARPGROUP.ARRIVE ;  /* 0x00000000000079c5 */ /* 0x000fe20000000000 */
[----:B------:R-:W-:Y:S01]  /*11bd0*/  R2UR UR48, R8 ;  /* 0x00000000083072ca */ /* 0x000fe200000e0000 */
[----:B------:R0:W5:Y:S04]  /*11be0*/  LDL.LU R18, [R1+0xb0] ;  /* 0x0000b00001127983 */ /* 0x0001680000300800 */
[----:B------:R-:W-:Y:S03]  /*11bf0*/  HGMMA.64x16x16.F32.BF16 R128, gdesc[UR44], R128, gsb0 ;  /* 0x002000002c8079f0 */ /* 0x000fe60008001880 */
        /* <DEDUP_REMOVED lines=10> */
[----:B------:R-:W-:Y:S02]  /*11ca0*/  R2UR UR46, R16 ;  /* 0x00000000102e72ca */ /* 0x000fe400000e0000 */
[----:B------:R-:W-:Y:S02]  /*11cb0*/  R2UR UR44, R8 ;  /* 0x00000000082c72ca */ /* 0x000fe400000e0000 */
[C---:B------:R-:W-:Y:S02]  /*11cc0*/  R2UR UR45, R9.reuse ;  /* 0x00000000092d72ca */ /* 0x040fe400000e0000 */
[----:B------:R-:W-:Y:S02]  /*11cd0*/  R2UR UR49, R9 ;  /* 0x00000000093172ca */ /* 0x000fe400000e0000 */
[----:B------:R-:W-:-:S02]  /*11ce0*/  R2UR UR59, R15 ;  /* 0x000000000f3b72ca */ /* 0x000fc400000e0000 */
[----:B------:R-:W-:Y:S02]  /*11cf0*/  R2UR UR58, R14 ;  /* 0x000000000e3a72ca */ /* 0x000fe400000e0000 */
[----:B------:R-:W-:Y:S02]  /*11d00*/  R2UR UR56, R8 ;  /* 0x00000000083872ca */ /* 0x000fe400000e0000 */
[----:B------:R-:W-:Y:S01]  /*11d10*/  R2UR UR57, R9 ;  /* 0x00000000093972ca */ /* 0x000fe200000e0000 */
[----:B------:R-:W-:Y:S01]  /*11d20*/  UMOV UR40, UR16 ;  /* 0x0000001000287c82 */ /* 0x000fe20008000000 */
[----:B------:R-:W-:Y:S02]  /*11d30*/  WARPGROUP.DEPBAR.LE gsb0, 0x0 ;  /* 0x00008000000079c5 */ /* 0x000fe40000010000 */
[----:B------:R-:W-:Y:S01]  /*11d40*/  WARPGROUP.ARRIVE ;  /* 0x00000000000079c5 */ /* 0x000fe20000000000 */
[----:B------:R-:W-:Y:S01]  /*11d50*/  UMOV UR41, UR17 ;  /* 0x0000001100297c82 */ /* 0x000fe20008000000 */
[----:B------:R-:W-:Y:S01]  /*11d60*/  R2UR UR20, R146 ;  /* 0x00000000921472ca */ /* 0x000fe200000e0000 */
[----:B------:R0:W5:Y:S03]  /*11d70*/  LDL.LU R17, [R1+0xac] ;  /* 0x0000ac0001117983 */ /* 0x0001660000300800 */
[----:B------:R-:W-:Y:S01]  /*11d80*/  HGMMA.64x16x16.F32.BF16 R96, gdesc[UR44], R96, gsb0 ;  /* 0x002000002c6079f0 */ /* 0x000fe20008001860 */
[----:B------:R-:W-:-:S02]  /*11d90*/  R2UR UR16, R6 ;  /* 0x00000000061072ca */ /* 0x000fc400000e0000 */
[----:B------:R-:W-:Y:S02]  /*11da0*/  R2UR UR17, R7 ;  /* 0x00000000071172ca */ /* 0x000fe400000e0000 */
[----:B------:R-:W-:Y:S02]  /*11db0*/  R2UR UR21, R147 ;  /* 0x00000000931572ca */ /* 0x000fe400000e0000 */
[----:B------:R-:W-:Y:S02]  /*11dc0*/  R2UR UR27, R0 ;  /* 0x00000000001b72ca */ /* 0x000fe400000e0000 */
[----:B------:R-:W-:Y:S02]  /*11dd0*/  R2UR UR26, R157 ;  /* 0x000000009d1a72ca */ /* 0x000fe400000e0000 */
[----:B------:R-:W-:Y:S02]  /*11de0*/  R2UR UR24, R6 ;  /* 0x00000000061872ca */ /* 0x000fe400000e0000 */
[----:B------:R-:W-:-:S02]  /*11df0*/  R2UR UR25, R7 ;  /* 0x00000000071972ca */ /* 0x000fc400000e0000 */
[C---:B------:R-:W-:Y:S02]  /*11e00*/  R2UR UR28, R6.reuse ;  /* 0x00000000061c72ca */ /* 0x040fe400000e0000 */
[C---:B------:R-:W-:Y:S02]  /*11e10*/  R2UR UR29, R7.reuse ;  /* 0x00000000071d72ca */ /* 0x040fe400000e0000 */
[C---:B------:R-:W-:Y:S02]  /*11e20*/  R2UR UR32, R6.reuse ;  /* 0x00000000062072ca */ /* 0x040fe400000e0000 */
[C---:B------:R-:W-:Y:S02]  /*11e30*/  R2UR UR33, R7.reuse ;  /* 0x00000000072172ca */ /* 0x040fe400000e0000 */
[----:B------:R-:W-:Y:S02]  /*11e40*/  R2UR UR36, R6 ;  /* 0x00000000062472ca */ /* 0x000fe400000e0000 */
[----:B------:R-:W-:Y:S01]  /*11e50*/  R2UR UR37, R7 ;  /* 0x00000000072572ca */ /* 0x000fe200000e0000 */
[----:B------:R-:W-:Y:S01]  /*11e60*/  VIADD R146, R20, 0x5c0 ;  /* 0x000005c014927836 */ /* 0x000fe20000000000 */
[----:B------:R0:W5:Y:S01]  /*11e70*/  LDL.LU R16, [R1+0xa8] ;  /* 0x0000a80001107983 */ /* 0x0001620000300800 */
[----:B------:R-:W-:-:S02]  /*11e80*/  WARPGROUP.DEPBAR.LE gsb0, 0x0 ;  /* 0x00008000000079c5 */ /* 0x000fc40000010000 */
[----:B------:R-:W-:Y:S01]  /*11e90*/  WARPGROUP.ARRIVE ;  /* 0x00000000000079c5 */ /* 0x000fe20000000000 */
[----:B------:R-:W-:Y:S01]  /*11ea0*/  UMOV UR44, UR12 ;  /* 0x0000000c002c7c82 */ /* 0x000fe20008000000 */
[----:B------:R-:W-:Y:S01]  /*11eb0*/  UMOV UR45, UR13 ;  /* 0x0000000d002d7c82 */ /* 0x000fe20008000000 */
[----:B------:R-:W-:Y:S01]  /*11ec0*/  IMAD.MOV.U32 R147, RZ, RZ, -0x7fffffe0 ;  /* 0x80000020ff937424 */ /* 0x000fe200078e00ff */
[----:B------:R0:W5:Y:S02]  /*11ed0*/  LDL.LU R15, [R1+0xa4] ;  /* 0x0000a400010f7983 */ /* 0x0001640000300800 */
[----:B------:R-:W-:Y:S01]  /*11ee0*/  HGMMA.64x16x16.F32.BF16 R88, gdesc[UR48], R88, gsb0 ;  /* 0x00200000305879f0 */ /* 0x000fe20008001858 */
[----:B------:R-:W-:Y:S01]  /*11ef0*/  R2UR UR12, R6 ;  /* 0x00000000060c72ca */ /* 0x000fe200000e0000 */
[----:B------:R0:W5:Y:S01]  /*11f00*/  LDL.LU R14, [R1+0xa0] ;  /* 0x0000a000010e7983 */ /* 0x0001620000300800 */
[----:B------:R-:W-:Y:S01]  /*11f10*/  UMOV UR48, UR8 ;  /* 0x0000000800307c82 */ /* 0x000fe20008000000 */
[----:B------:R-:W-:-:S02]  /*11f20*/  WARPGROUP.DEPBAR.LE gsb0, 0x0 ;  /* 0x00008000000079c5 */ /* 0x000fc40000010000 */
[----:B------:R-:W-:Y:S01]  /*11f30*/  WARPGROUP.ARRIVE ;  /* 0x00000000000079c5 */ /* 0x000fe20000000000 */
[----:B------:R-:W-:Y:S01]  /*11f40*/  UMOV UR49, UR9 ;  /* 0x0000000900317c82 */ /* 0x000fe20008000000 */
[----:B------:R-:W-:Y:S01]  /*11f50*/  R2UR UR13, R7 ;  /* 0x00000000070d72ca */ /* 0x000fe200000e0000 */
[----:B------:R0:W5:Y:S03]  /*11f60*/  LDL.LU R0, [R1+0x9c] ;  /* 0x00009c0001007983 */ /* 0x0001660000300800 */
        /* <DEDUP_REMOVED lines=193> */
.L_x_10232:
[----:B------:R-:W-:Y:S01]  /*12b80*/  SHF.L.U32 R20, R145, 0x1f, RZ ;  /* 0x0000001f91147819 */ /* 0x000fe200000006ff */
[----:B-----5:R-:W-:-:S04]  /*12b90*/  IMAD R21, R15, 0x8, R16 ;  /* 0x000000080f157824 */ /* 0x020fc800078e0210 */
[----:B------:R0:W1:Y:S01]  /*12ba0*/  SYNCS.PHASECHK.TRANS64.TRYWAIT P2, [R21+URZ+0x31c50], R20 ;  /* 0x031c5014150075a7 */ /* 0x000062000804017f */
[----:B------:R-:W-:Y:S05]  /*12bb0*/  @!P0 BRA `(.L_x_10233) ;  /* 0x0000000000048947 */ /* 0x000fea0003800000 */
[----:B------:R-:W-:Y:S01]  /*12bc0*/  BPT.TRAP 0x1 ;  /* 0x000000040000795c */ /* 0x000fe20000300000 */
.L_x_10233:
[----:B-1----:R-:W-:Y:S05]  /*12bd0*/  @P2 BRA `(.L_x_10231) ;  /* 0x0000000000082947 */ /* 0x002fea0003800000 */
[----:B------:R-:W1:Y:S02]  /*12be0*/  SYNCS.PHASECHK.TRANS64.TRYWAIT P2, [R21+URZ+0x31c50], R20 ;  /* 0x031c5014150075a7 */ /* 0x000e64000804017f */
[----:B-1----:R-:W-:Y:S05]  /*12bf0*/  @!P2 BRA `(.L_x_10234) ;  /* 0x0000011000b4a947 */ /* 0x002fea0003800000 */
.L_x_10231:
[----:B------:R-:W-:Y:S05]  /*12c00*/  WARPSYNC.ALL ;  /* 0x0000000000007948 */ /* 0x000fea0003800000 */
[----:B------:R-:W-:Y:S01]  /*12c10*/  ULDC UR4, c[0x0][0x9d8] ;  /* 0x0002760000047ab9 */ /* 0x000fe20000000800 */
[----:B------:R-:W-:Y:S01]  /*12c20*/  ULDC UR5, c[0x0][0x988] ;  /* 0x0002620000057ab9 */ /* 0x000fe20000000800 */
[----:B------:R-:W-:Y:S01]  /*12c30*/  FMUL.FTZ R138, R138, UR4 ;  /* 0x000000048a8a7c20 */ /* 0x000fe20008410000 */
[----:B------:R-:W-:Y:S01]  /*12c40*/  FMUL.FTZ R139, R139, UR4 ;  /* 0x000000048b8b7c20 */ /* 0x000fe20008410000 */
[----:B------:R-:W-:Y:S01]  /*12c50*/  FMUL.FTZ R131, R131, UR4 ;  /* 0x0000000483837c20 */ /* 0x000fe20008410000 */
[----:B------:R-:W-:Y:S01]  /*12c60*/  FMUL.FTZ R130, R130, UR4 ;  /* 0x0000000482827c20 */ /* 0x000fe20008410000 */
[----:B01----:R0:W1:Y:S01]  /*12c70*/  MUFU.TANH R20, R138 ;  /* 0x0000008a00147308 */ /* 0x0030620000002400 */
        /* <DEDUP_REMOVED lines=14> */
[----:B0-----:R-:W-:Y:S01]  /*12d60*/  FMUL.FTZ R138, R140, UR4 ;  /* 0x000000048c8a7c20 */ /* 0x001fe20008410000 */
[----:B------:R0:W3:Y:S01]  /*12d70*/  MUFU.TANH R147, R131 ;  /* 0x0000008300937308 */ /* 0x0000e20000002400 */
[----:B-1----:R-:W-:-:S02]  /*12d80*/  IMAD.MOV.U32 R120, RZ, RZ, R20 ;  /* 0x000000ffff787224 */ /* 0x002fc400078e0014 */
[----:B------:R-:W-:Y:S01]  /*12d90*/  FMUL.FTZ R123, R123, UR4 ;  /* 0x000000047b7b7c20 */ /* 0x000fe20008410000 */
[----:B------:R-:W-:Y:S01]  /*12da0*/  FMUL.FTZ R126, R126, UR4 ;  /* 0x000000047e7e7c20 */ /* 0x000fe20008410000 */
[----:B------:R-:W-:Y:S01]  /*12db0*/  FMUL.FTZ R128, R128, UR4 ;  /* 0x0000000480807c20 */ /* 0x000fe20008410000 */
[----:B------:R-:W-:Y:S01]  /*12dc0*/  FMUL.FTZ R129, R129, UR4 ;  /* 0x0000000481817c20 */ /* 0x000fe20008410000 */
[----:B------:R-:W-:Y:S01]  /*12dd0*/  FMUL.FTZ R156, R114, UR4 ;  /* 0x00000004729c7c20 */ /* 0x000fe20008410000 */
[----:B------:R-:W-:Y:S01]  /*12de0*/  FMUL.FTZ R152, R106, UR4 ;  /* 0x000000046a987c20 */ /* 0x000fe20008410000 */
[----:B------:R1:W-:Y:S01]  /*12df0*/  MUFU.TANH R148, R130 ;  /* 0x0000008200947308 */ /* 0x0003e20000002400 */
[----:B------:R-:W-:-:S07]  /*12e00*/  FMUL.FTZ R154, R118, UR4 ;  /* 0x00000004769a7c20 */ /* 0x000fce0008410000 */
[----:B------:R-:W4:Y:S01]  /*12e10*/  MUFU.TANH R149, R143 ;  /* 0x0000008f00957308 */ /* 0x000f220000002400 */
[----:B------:R-:W-:Y:S01]  /*12e20*/  FMUL.FTZ R100, R91, UR4 ;  /* 0x000000045b647c20 */ /* 0x000fe20008410000 */
[----:B------:R-:W-:Y:S01]  /*12e30*/  FMUL.FTZ R119, R111, UR4 ;  /* 0x000000046f777c20 */ /* 0x000fe20008410000 */
[----:B------:R-:W4:Y:S01]  /*12e40*/  LDL R91, [R1+0x30] ;  /* 0x00003000015b7983 */ /* 0x000f220000100800 */
[----:B0-----:R-:W-:Y:S01]  /*12e50*/  FMUL.FTZ R131, R132, UR4 ;  /* 0x0000000484837c20 */ /* 0x001fe20008410000 */
[----:B------:R-:W-:Y:S01]  /*12e60*/  FMUL.FTZ R132, R105, UR4 ;  /* 0x0000000469847c20 */ /* 0x000fe20008410000 */
[----:B------:R-:W-:Y:S01]  /*12e70*/  FMUL.FTZ R105, R108, UR4 ;  /* 0x000000046c697c20 */ /* 0x000fe20008410000 */
[----:B-1----:R-:W-:Y:S01]  /*12e80*/  FMUL.FTZ R130, R133, UR4 ;  /* 0x0000000485827c20 */ /* 0x002fe20008410000 */
        /* <DEDUP_REMOVED lines=11> */
[----:B--2---:R-:W-:-:S02]  /*12f40*/  IMAD.MOV.U32 R113, RZ, RZ, R151 ;  /* 0x000000ffff717224 */ /* 0x004fc400078e0097 */
[----:B------:R-:W-:Y:S01]  /*12f50*/  FMUL.FTZ R151, R107, UR4 ;  /* 0x000000046b977c20 */ /* 0x000fe20008410000 */
[----:B---3--:R-:W-:Y:S02]  /*12f60*/  IMAD.MOV.U32 R107, RZ, RZ, R147 ;  /* 0x000000ffff6b7224 */ /* 0x008fe400078e0093 */
[----:B------:R-:W-:Y:S01]  /*12f70*/  FMUL.FTZ R124, R89, UR4 ;  /* 0x00000004597c7c20 */ /* 0x000fe20008410000 */
[----:B------:R-:W2:Y:S01]  /*12f80*/  LDL R147, [R1+0x54] ;  /* 0x0000540001937983 */ /* 0x000ea20000100800 */
[----:B----4-:R-:W-:Y:S02]  /*12f90*/  IMAD.MOV.U32 R115, RZ, RZ, R149 ;  /* 0x000000ffff737224 */ /* 0x010fe400078e0095 */
[----:B-1----:R-:W-:Y:S01]  /*12fa0*/  FMUL.FTZ R135, R116, UR4 ;  /* 0x0000000474877c20 */ /* 0x002fe20008410000 */
[----:B------:R-:W-:Y:S01]  /*12fb0*/  IMAD.MOV.U32 R116, RZ, RZ, R148 ;  /* 0x000000ffff747224 */ /* 0x000fe200078e0094 */
[----:B------:R-:W3:Y:S01]  /*12fc0*/  LDL R149, [R1+0x68] ;  /* 0x0000680001957983 */ /* 0x000ee20000100800 */
[----:B------:R-:W-:-:S02]  /*12fd0*/  IMAD.MOV.U32 R111, RZ, RZ, R20 ;  /* 0x000000ffff6f7224 */ /* 0x000fc400078e0014 */
[----:B------:R-:W-:Y:S01]  /*12fe0*/  FMUL.FTZ R20, R103, UR4 ;  /* 0x0000000467147c20 */ /* 0x000fe20008410000 */
[----:B------:R0:W1:Y:S01]  /*12ff0*/  MUFU.TANH R146, R134 ;  /* 0x0000008600927308 */ /* 0x0000620000002400 */
[----:B------:R-:W4:Y:S01]  /*13000*/  LDL R148, [R1+0x5c] ;  /* 0x00005c0001947983 */ /* 0x000f220000100800 */
[----:B------:R-:W-:Y:S01]  /*13010*/  FMUL.FTZ R118, R98, UR4 ;  /* 0x0000000462767c20 */ /* 0x000fe20008410000 */
[----:B------:R-:W-:Y:S02]  /*13020*/  IMAD.MOV.U32 R109, RZ, RZ, R145 ;  /* 0x000000ffff6d7224 */ /* 0x000fe400078e0091 */
[----:B------:R-:W-:Y:S01]  /*13030*/  FMUL.FTZ R125, R88, UR4 ;  /* 0x00000004587d7c20 */ /* 0x000fe20008410000 */
[----:B------:R-:W3:Y:S02]  /*13040*/  LDL R103, [R1+0x6c] ;  /* 0x00006c0001677983 */ /* 0x000ee40000100800 */
[----:B------:R-:W1:Y:S01]  /*13050*/  MUFU.TANH R150, R142 ;  /* 0x0000008e00967308 */ /* 0x000e620000002400 */
[----:B0-----:R-:W-:Y:S01]  /*13060*/  FMUL.FTZ R134, R117, UR4 ;  /* 0x0000000475867c20 */ /* 0x001fe20008410000 */
[----:B------:R-:W-:-:S06]  /*13070*/  FMUL.FTZ R117, R99, UR4 ;  /* 0x0000000463757c20 */ /* 0x000fcc0008410000 */
[----:B------:R-:W0:Y:S01]  /*13080*/  MUFU.TANH R143, R123 ;  /* 0x0000007b008f7308 */ /* 0x000e220000002400 */
[----:B-1----:R-:W-:Y:S02]  /*13090*/  IMAD.MOV.U32 R108, RZ, RZ, R146 ;  /* 0x000000ffff6c7224 */ /* 0x002fe400078e0092 */
[----:B------:R-:W-:-:S05]  /*130a0*/  FMUL.FTZ R146, R72, UR4 ;  /* 0x0000000448927c20 */ /* 0x000fca0008410000 */
[----:B------:R-:W-:Y:S01]  /*130b0*/  MUFU.TANH R136, R136 ;  /* 0x0000008800887308 */ /* 0x000fe20000002400 */
[----:B------:R-:W-:Y:S02]  /*130c0*/  IMAD.MOV.U32 R114, RZ, RZ, R150 ;  /* 0x000000ffff727224 */ /* 0x000fe400078e0096 */
[----:B------:R-:W-:Y:S01]  /*130d0*/  FMUL.FTZ R150, R110, UR4 ;  /* 0x000000046e967c20 */ /* 0x000fe20008410000 */
[----:B------:R-:W-:Y:S01]  /*130e0*/  FMUL.FTZ R110, R102, UR4 ;  /* 0x00000004666e7c20 */ /* 0x000fe20008410000 */
[----:B------:R-:W-:-:S03]  /*130f0*/  FMUL.FTZ R102, R90, UR4 ;  /* 0x000000045a667c20 */ /* 0x000fc60008410000 */
[----:B------:R-:W-:Y:S01]  /*13100*/  MUFU.TANH R21, R21 ;  /* 0x0000001500157308 */ /* 0x000fe20000002400 */
[----:B0-----:R-:W-:-:S07]  /*13110*/  IMAD.MOV.U32 R90, RZ, RZ, R143 ;  /* 0x000000ffff5a7224 */ /* 0x001fce00078e008f */
[----:B------:R-:W-:Y:S08]  /*13120*/  MUFU.TANH R138, R138 ;  /* 0x0000008a008a7308 */ /* 0x000ff00000002400 */
[----:B------:R-:W-:Y:S08]  /*13130*/  MUFU.TANH R137, R137 ;  /* 0x0000008900897308 */ /* 0x000ff00000002400 */
[----:B------:R0:W1:Y:S08]  /*13140*/  MUFU.TANH R142, R126 ;  /* 0x0000007e008e7308 */ /* 0x0000700000002400 */
[----:B------:R-:W3:Y:S01]  /*13150*/  MUFU.TANH R128, R128 ;  /* 0x0000008000807308 */ /* 0x000ee20000002400 */
[----:B0-----:R-:W-:-:S07]  /*13160*/  FMUL.FTZ R126, R101, UR4 ;  /* 0x00000004657e7c20 */ /* 0x001fce0008410000 */
[----:B------:R-:W0:Y:S08]  /*13170*/  MUFU.TANH R129, R129 ;  /* 0x0000008100817308 */ /* 0x000e300000002400 */
[----:B------:R-:W0:Y:S08]  /*13180*/  MUFU.TANH R131, R131 ;  /* 0x0000008300837308 */ /* 0x000e300000002400 */
[----:B------:R-:W0:Y:S01]  /*13190*/  MUFU.TANH R130, R130 ;  /* 0x0000008200827308 */ /* 0x000e220000002400 */
[----:B------:R-:W-:Y:S01]  /*131a0*/  FMUL.FTZ R99, R94, UR4 ;  /* 0x000000045e637c20 */ /* 0x000fe20008410000 */
[----:B------:R-:W-:-:S06]  /*131b0*/  FMUL.FTZ R143, R84, UR4 ;  /* 0x00000004548f7c20 */ /* 0x000fcc0008410000 */
[----:B------:R-:W0:Y:S01]  /*131c0*/  MUFU.TANH R141, R141 ;  /* 0x0000008d008d7308 */ /* 0x000e220000002400 */
[----:B------:R-:W-:Y:S01]  /*131d0*/  FMUL.FTZ R101, R86, UR4 ;  /* 0x0000000456657c20 */ /* 0x000fe20008410000 */
[----:B------:R-:W-:-:S06]  /*131e0*/  IMAD.MOV.U32 R94, RZ, RZ, R116 ;  /* 0x000000ffff5e7224 */ /* 0x000fcc00078e0074 */
[----:B------:R-:W0:Y:S01]  /*131f0*/  MUFU.TANH R140, R140 ;  /* 0x0000008c008c7308 */ /* 0x000e220000002400 */
[----:B-1----:R-:W-:-:S07]  /*13200*/  IMAD.MOV.U32 R97, RZ, RZ, R142 ;  /* 0x000000ffff617224 */ /* 0x002fce00078e008e */
[----:B------:R-:W1:Y:S08]  /*13210*/  MUFU.TANH R139, R139 ;  /* 0x0000008b008b7308 */ /* 0x000e700000002400 */
[----:B------:R-:W1:Y:S01]  /*13220*/  MUFU.TANH R121, R121 ;  /* 0x0000007900797308 */ /* 0x000e620000002400 */
[----:B------:R-:W-:Y:S01]  /*13230*/  FMUL.FTZ R123, R92, UR4 ;  /* 0x000000045c7b7c20 */ /* 0x000fe20008410000 */
[----:B------:R-:W-:Y:S01]  /*13240*/  FMUL.FTZ R89, R93, UR4 ;  /* 0x000000045d597c20 */ /* 0x000fe20008410000 */
[----:B------:R-:W-:-:S05]  /*13250*/  FMUL.FTZ R98, R95, UR4 ;  /* 0x000000045f627c20 */ /* 0x000fca0008410000 */
[----:B------:R-:W1:Y:S01]  /*13260*/  MUFU.TANH R122, R122 ;  /* 0x0000007a007a7308 */ /* 0x000e620000002400 */
[----:B------:R-:W-:Y:S01]  /*13270*/  FMUL.FTZ R142, R81, UR4 ;  /* 0x00000004518e7c20 */ /* 0x000fe20008410000 */
[----:B------:R-:W-:-:S06]  /*13280*/  IMAD.MOV.U32 R92, RZ, RZ, R109 ;  /* 0x000000ffff5c7224 */ /* 0x000fcc00078e006d */
[----:B------:R-:W1:Y:S01]  /*13290*/  MUFU.TANH R112, R112 ;  /* 0x0000007000707308 */ /* 0x000e620000002400 */
[----:B------:R-:W-:-:S07]  /*132a0*/  IMAD.MOV.U32 R93, RZ, RZ, R108 ;  /* 0x000000ffff5d7224 */ /* 0x000fce00078e006c */
[----:B------:R-:W1:Y:S01]  /*132b0*/  MUFU.TANH R135, R135 ;  /* 0x0000008700877308 */ /* 0x000e620000002400 */
[----:B------:R-:W-:-:S07]  /*132c0*/  IMAD.MOV.U32 R109, RZ, RZ, R115 ;  /* 0x000000ffff6d7224 */ /* 0x000fce00078e0073 */
[----:B------:R-:W1:Y:S01]  /*132d0*/  MUFU.TANH R134, R134 ;  /* 0x0000008600867308 */ /* 0x000e620000002400 */
[----:B------:R-:W-:Y:S02]  /*132e0*/  IMAD.MOV.U32 R95, RZ, RZ, R114 ;  /* 0x000000ffff5f7224 */ /* 0x000fe400078e0072 */
[----:B------:R-:W-:Y:S02]  /*132f0*/  IMAD.MOV.U32 R108, RZ, RZ, R113 ;  /* 0x000000ffff6c7224 */ /* 0x000fe400078e0071 */
[----:B------:R-:W-:-:S03]  /*13300*/  IMAD.MOV.U32 R81, RZ, RZ, R120 ;  /* 0x000000ffff517224 */ /* 0x000fc600078e0078 */
[----:B------:R-:W1:Y:S08]  /*13310*/  MUFU.TANH R133, R133 ;  /* 0x0000008500857308 */ /* 0x000e700000002400 */
[----:B------:R-:W1:Y:S08]  /*13320*/  MUFU.TANH R132, R132 ;  /* 0x0000008400847308 */ /* 0x000e700000002400 */
[----:B------:R-:W1:Y:S08]  /*13330*/  MUFU.TANH R105, R105 ;  /* 0x0000006900697308 */ /* 0x000e700000002400 */
[----:B------:R-:W1:Y:S01]  /*13340*/  MUFU.TANH R104, R104 ;  /* 0x0000006800687308 */ /* 0x000e620000002400 */
[----:B------:R-:W-:Y:S01]  /*13350*/  FMUL.FTZ R80, R80, UR4 ;  /* 0x0000000450507c20 */ /* 0x000fe20008410000 */
[----:B------:R-:W-:-:S06]  /*13360*/  FMUL.FTZ R145, R85, UR4 ;  /* 0x0000000455917c20 */ /* 0x000fcc0008410000 */
        /* <DEDUP_REMOVED lines=8> */
[----:B------:R-:W-:Y:S08]  /*133f0*/  MUFU.TANH R155, R155 ;  /* 0x0000009b009b7308 */ /* 0x000ff00000002400 */
[----:B------:R-:W-:Y:S01]  /*13400*/  MUFU.TANH R154, R154 ;  /* 0x0000009a009a7308 */ /* 0x000fe20000002400 */
[----:B------:R-:W-:-:S07]  /*13410*/  FMUL.FTZ R88, R82, UR4 ;  /* 0x0000000452587c20 */ /* 0x000fce0008410000 */
[----:B------:R-:W-:Y:S08]  /*13420*/  MUFU.TANH R157, R157 ;  /* 0x0000009d009d7308 */ /* 0x000ff00000002400 */
[----:B------:R-:W-:Y:S08]  /*13430*/  MUFU.TANH R153, R153 ;  /* 0x0000009900997308 */ /* 0x000ff00000002400 */
[----:B------:R-:W-:Y:S01]  /*13440*/  MUFU.TANH R119, R119 ;  /* 0x0000007700777308 */ /* 0x000fe20000002400 */
[----:B--2---:R-:W-:-:S07]  /*13450*/  IMAD R72, R147, 0xc0, RZ ;  /* 0x000000c093487824 */ /* 0x004fce00078e02ff */
[----:B------:R-:W-:Y:S01]  /*13460*/  MUFU.TANH R146, R146 ;  /* 0x0000009200927308 */ /* 0x000fe20000002400 */
[----:B-----5:R-:W-:-:S05]  /*13470*/  IMAD R72, R14, -0x90, R72 ;  /* 0xffffff700e487824 */ /* 0x020fca00078e0248 */
[----:B----4-:R-:W-:Y:S02]  /*13480*/  IADD3 R72, R72, 0x1, R148 ;  /* 0x0000000148487810 */ /* 0x010fe40007ffe094 */
[----:B------:R-:W-:Y:S03]  /*13490*/  MUFU.TANH R20, R20 ;  /* 0x0000001400147308 */ /* 0x000fe60000002400 */
[----:B------:R-:W-:-:S04]  /*134a0*/  IMAD.IADD R72, R72, 0x1, -R91 ;  /* 0x0000000148487824 */ /* 0x000fc800078e0a5b */
[----:B---3--:R-:W-:Y:S01]  /*134b0*/  IMAD R72, R149, -0x2, R72 ;  /* 0xfffffffe95487824 */ /* 0x008fe200078e0248 */
[----:B------:R-:W-:Y:S03]  /*134c0*/  MUFU.TANH R150, R150 ;  /* 0x0000009600967308 */ /* 0x000fe60000002400 */
[----:B------:R-:W-:Y:S02]  /*134d0*/  IMAD.IADD R103, R103, 0x1, R72 ;  /* 0x0000000167677824 */ /* 0x000fe400078e0248 */
[----:B------:R-:W-:-:S03]  /*134e0*/  IMAD.MOV.U32 R91, RZ, RZ, R111 ;  /* 0x000000ffff5b7224 */ /* 0x000fc600078e006f */
[C---:B------:R-:W-:Y:S01]  /*134f0*/  ISETP.GT.AND P2, PT, R103.reuse, RZ, PT ;  /* 0x000000ff6700720c */ /* 0x040fe20003f44270 */
[----:B------:R-:W-:Y:S01]  /*13500*/  MUFU.TANH R156, R156 ;  /* 0x0000009c009c7308 */ /* 0x000fe20000002400 */
[C---:B------:R-:W-:Y:S02]  /*13510*/  ISETP.GT.AND P3, PT, R103.reuse, 0x1, PT ;  /* 0x000000016700780c */ /* 0x040fe40003f64270 */
[C---:B------:R-:W-:Y:S02]  /*13520*/  ISETP.GT.AND P4, PT, R103.reuse, 0x8, PT ;  /* 0x000000086700780c */ /* 0x040fe40003f84270 */
[----:B------:R-:W-:Y:S02]  /*13530*/  ISETP.GT.AND P5, PT, R103, 0x9, PT ;  /* 0x000000096700780c */ /* 0x000fe40003fa4270 */
[----:B------:R-:W-:Y:S01]  /*13540*/  FSEL R111, R136, -INF , P2 ;  /* 0xff800000886f7808 */ /* 0x000fe20001000000 */
[----:B------:R-:W-:Y:S01]  /*13550*/  MUFU.TANH R110, R110 ;  /* 0x0000006e006e7308 */ /* 0x000fe20000002400 */
[----:B------:R-:W-:-:S02]  /*13560*/  FSEL R84, R21, -INF , P3 ;  /* 0xff80000015547808 */ /* 0x000fc40001800000 */
[----:B------:R-:W-:Y:S02]  /*13570*/  FSEL R86, R138, -INF , P4 ;  /* 0xff8000008a567808 */ /* 0x000fe40002000000 */
[----:B------:R-:W-:Y:S02]  /*13580*/  FSEL R116, R137, -INF , P5 ;  /* 0xff80000089747808 */ /* 0x000fe40002800000 */
[C---:B------:R-:W-:Y:S01]  /*13590*/  ISETP.GT.AND P2, PT, R103.reuse, 0x10, PT ;  /* 0x000000106700780c */ /* 0x040fe20003f44270 */
[----:B------:R-:W-:Y:S01]  /*135a0*/  MUFU.TANH R152, R152 ;  /* 0x0000009800987308 */ /* 0x000fe20000002400 */
[C---:B------:R-:W-:Y:S02]  /*135b0*/  ISETP.GT.AND P3, PT, R103.reuse, 0x11, PT ;  /* 0x000000116700780c */ /* 0x040fe40003f64270 */
[C---:B------:R-:W-:Y:S02]  /*135c0*/  ISETP.GT.AND P4, PT, R103.reuse, 0x18, PT ;  /* 0x000000186700780c */ /* 0x040fe40003f84270 */
[----:B------:R-:W-:-:S02]  /*135d0*/  ISETP.GT.AND P5, PT, R103, 0x19, PT ;  /* 0x000000196700780c */ /* 0x000fc40003fa4270 */
[----:B------:R-:W-:Y:S01]  /*135e0*/  FSEL R120, R128, -INF , P2 ;  /* 0xff80000080787808 */ /* 0x000fe20001000000 */
[----:B------:R-:W-:Y:S01]  /*135f0*/  MUFU.TANH R151, R151 ;  /* 0x0000009700977308 */ /* 0x000fe20000002400 */
[----:B0-----:R-:W-:Y:S02]  /*13600*/  FSEL R113, R129, -INF , P3 ;  /* 0xff80000081717808 */ /* 0x001fe40001800000 */
[----:B------:R-:W-:Y:S02]  /*13610*/  FSEL R114, R131, -INF , P4 ;  /* 0xff80000083727808 */ /* 0x000fe40002000000 */
[----:B------:R-:W-:Y:S02]  /*13620*/  FSEL R115, R130, -INF , P5 ;  /* 0xff80000082737808 */ /* 0x000fe40002800000 */
[C---:B------:R-:W-:Y:S01]  /*13630*/  ISETP.GT.AND P2, PT, R103.reuse, 0x20, PT ;  /* 0x000000206700780c */ /* 0x040fe20003f44270 */
[----:B------:R-:W-:Y:S01]  /*13640*/  MUFU.TANH R118, R118 ;  /* 0x0000007600767308 */ /* 0x000fe20000002400 */
[----:B------:R-:W-:-:S02]  /*13650*/  ISETP.GT.AND P3, PT, R103, 0x21, PT ;  /* 0x000000216700780c */ /* 0x000fc40003f64270 */
[C---:B------:R-:W-:Y:S02]  /*13660*/  ISETP.GT.AND P4, PT, R103.reuse, 0x28, PT ;  /* 0x000000286700780c */ /* 0x040fe40003f84270 */
[----:B------:R-:W-:Y:S02]  /*13670*/  ISETP.GT.AND P5, PT, R103, 0x29, PT ;  /* 0x000000296700780c */ /* 0x000fe40003fa4270 */
[----:B------:R-:W-:Y:S01]  /*13680*/  FSEL R141, R141, -INF , P2 ;  /* 0xff8000008d8d7808 */ /* 0x000fe20001000000 */
[----:B------:R-:W-:Y:S01]  /*13690*/  MUFU.TANH R117, R117 ;  /* 0x0000007500757308 */ /* 0x000fe20000002400 */
[----:B------:R-:W-:Y:S02]  /*136a0*/  FSEL R140, R140, -INF , P3 ;  /* 0xff8000008c8c7808 */ /* 0x000fe40001800000 */
[----:B-1----:R-:W-:Y:S02]  /*136b0*/  FSEL R139, R139, -INF , P4 ;  /* 0xff8000008b8b7808 */ /* 0x002fe40002000000 */
[----:B------:R-:W-:-:S02]  /*136c0*/  FSEL R138, R121, -INF , P5 ;  /* 0xff800000798a7808 */ /* 0x000fc40002800000 */
[C---:B------:R-:W-:Y:S02]  /*136d0*/  ISETP.GT.AND P2, PT, R103.reuse, 0x30, PT ;  /* 0x000000306700780c */ /* 0x040fe40003f44270 */
[C---:B------:R-:W-:Y:S02]  /*136e0*/  ISETP.GT.AND P3, PT, R103.reuse, 0x31, PT ;  /* 0x000000316700780c */ /* 0x040fe40003f64270 */
[C---:B------:R-:W-:Y:S02]  /*136f0*/  ISETP.GT.AND P4, PT, R103.reuse, 0x38, PT ;  /* 0x000000386700780c */ /* 0x040fe40003f84270 */
[----:B------:R-:W-:Y:S02]  /*13700*/  ISETP.GT.AND P5, PT, R103, 0x39, PT ;  /* 0x000000396700780c */ /* 0x000fe40003fa4270 */
[----:B------:R-:W-:Y:S02]  /*13710*/  FSEL R137, R122, -INF , P2 ;  /* 0xff8000007a897808 */ /* 0x000fe40001000000 */
[----:B------:R-:W-:-:S02]  /*13720*/  FSEL R136, R112, -INF , P3 ;  /* 0xff80000070887808 */ /* 0x000fc40001800000 */
[----:B------:R-:W-:Y:S02]  /*13730*/  FSEL R135, R135, -INF , P4 ;  /* 0xff80000087877808 */ /* 0x000fe40002000000 */
[----:B------:R-:W-:Y:S02]  /*13740*/  FSEL R134, R134, -INF , P5 ;  /* 0xff80000086867808 */ /* 0x000fe40002800000 */
[C---:B------:R-:W-:Y:S02]  /*13750*/  ISETP.GT.AND P2, PT, R103.reuse, 0x40, PT ;  /* 0x000000406700780c */ /* 0x040fe40003f44270 */
[C---:B------:R-:W-:Y:S02]  /*13760*/  ISETP.GT.AND P3, PT, R103.reuse, 0x41, PT ;  /* 0x000000416700780c */ /* 0x040fe40003f64270 */
[C---:B------:R-:W-:Y:S02]  /*13770*/  ISETP.GT.AND P4, PT, R103.reuse, 0x48, PT ;  /* 0x000000486700780c */ /* 0x040fe40003f84270 */
[----:B------:R-:W-:Y:S01]  /*13780*/  ISETP.GT.AND P5, PT, R103, 0x49, PT ;  /* 0x000000496700780c */ /* 0x000fe20003fa4270 */
[----:B------:R-:W0:Y:S01]  /*13790*/  MUFU.TANH R80, R80 ;  /* 0x0000005000507308 */ /* 0x000e220000002400 */
[----:B------:R-:W-:Y:S01]  /*137a0*/  FMUL.FTZ R147, R73, UR4 ;  /* 0x0000000449937c20 */ /* 0x000fe20008410000 */
[----:B------:R-:W-:Y:S01]  /*137b0*/  FMUL.FTZ R148, R76, UR4 ;  /* 0x000000044c947c20 */ /* 0x000fe20008410000 */
[----:B------:R-:W-:-:S02]  /*137c0*/  FSEL R133, R133, -INF , P2 ;  /* 0xff80000085857808 */ /* 0x000fc40001000000 */
[----:B------:R-:W-:-:S03]  /*137d0*/  FSEL R132, R132, -INF , P3 ;  /* 0xff80000084847808 */ /* 0x000fc60001800000 */
[----:B------:R-:W1:Y:S01]  /*137e0*/  MUFU.TANH R142, R142 ;  /* 0x0000008e008e7308 */ /* 0x000e620000002400 */
[----:B------:R-:W-:Y:S02]  /*137f0*/  FSEL R131, R105, -INF , P4 ;  /* 0xff80000069837808 */ /* 0x000fe40002000000 */
[----:B------:R-:W-:Y:S02]  /*13800*/  FSEL R130, R104, -INF , P5 ;  /* 0xff80000068827808 */ /* 0x000fe40002800000 */
[----:B------:R-:W-:-:S03]  /*13810*/  ISETP.GT.AND P2, PT, R103, 0x50, PT ;  /* 0x000000506700780c */ /* 0x000fc60003f44270 */
[----:B------:R-:W2:Y:S01]  /*13820*/  MUFU.TANH R143, R143 ;  /* 0x0000008f008f7308 */ /* 0x000ea20000002400 */
[C---:B------:R-:W-:Y:S02]  /*13830*/  ISETP.GT.AND P3, PT, R103.reuse, 0x51, PT ;  /* 0x000000516700780c */ /* 0x040fe40003f64270 */
[C---:B------:R-:W-:Y:S02]  /*13840*/  ISETP.GT.AND P4, PT, R103.reuse, 0x58, PT ;  /* 0x000000586700780c */ /* 0x040fe40003f84270 */
[----:B------:R-:W-:-:S03]  /*13850*/  ISETP.GT.AND P5, PT, R103, 0x59, PT ;  /* 0x000000596700780c */ /* 0x000fc60003fa4270 */
[----:B------:R-:W3:Y:S01]  /*13860*/  MUFU.TANH R145, R145 ;  /* 0x0000009100917308 */ /* 0x000ee20000002400 */
[----:B------:R-:W-:Y:S02]  /*13870*/  FSEL R129, R106, -INF , P2 ;  /* 0xff8000006a817808 */ /* 0x000fe40001000000 */
[----:B------:R-:W-:Y:S02]  /*13880*/  FSEL R128, R96, -INF , P3 ;  /* 0xff80000060807808 */ /* 0x000fe40001800000 */
[----:B------:R-:W-:Y:S02]  /*13890*/  FSEL R127, R127, -INF , P4 ;  /* 0xff8000007f7f7808 */ /* 0x000fe40002000000 */
[----:B------:R-:W-:Y:S01]  /*138a0*/  FSEL R126, R126, -INF , P5 ;  /* 0xff8000007e7e7808 */ /* 0x000fe20002800000 */
[----:B------:R-:W4:Y:S01]  /*138b0*/  MUFU.TANH R147, R147 ;  /* 0x0000009300937308 */ /* 0x000f220000002400 */
[----:B------:R-:W-:Y:S01]  /*138c0*/  ISETP.GT.AND P2, PT, R103, 0x60, PT ;  /* 0x000000606700780c */ /* 0x000fe20003f44270 */
[----:B------:R-:W-:Y:S01]  /*138d0*/  FMUL.FTZ R149, R77, UR4 ;  /* 0x000000044d957c20 */ /* 0x000fe20008410000 */
[----:B------:R-:W-:-:S02]  /*138e0*/  ISETP.GT.AND P3, PT, R103, 0x61, PT ;  /* 0x000000616700780c */ /* 0x000fc40003f64270 */
[C---:B------:R-:W-:Y:S02]  /*138f0*/  ISETP.GT.AND P4, PT, R103.reuse, 0x68, PT ;  /* 0x000000686700780c */ /* 0x040fe40003f84270 */
[----:B------:R-:W-:Y:S01]  /*13900*/  ISETP.GT.AND P5, PT, R103, 0x69, PT ;  /* 0x000000696700780c */ /* 0x000fe20003fa4270 */
[----:B------:R-:W4:Y:S01]  /*13910*/  MUFU.TANH R148, R148 ;  /* 0x0000009400947308 */ /* 0x000f220000002400 */
[----:B------:R-:W-:Y:S02]  /*13920*/  FSEL R125, R125, -INF , P2 ;  /* 0xff8000007d7d7808 */ /* 0x000fe40001000000 */
[----:B------:R-:W-:Y:S02]  /*13930*/  FSEL R124, R124, -INF , P3 ;  /* 0xff8000007c7c7808 */ /* 0x000fe40001800000 */
[----:B------:R-:W-:Y:S02]  /*13940*/  FSEL R123, R123, -INF , P4 ;  /* 0xff8000007b7b7808 */ /* 0x000fe40002000000 */
[----:B------:R-:W-:-:S02]  /*13950*/  FSEL R122, R89, -INF , P5 ;  /* 0xff800000597a7808 */ /* 0x000fc40002800000 */
[C---:B------:R-:W-:Y:S02]  /*13960*/  ISETP.GT.AND P2, PT, R103.reuse, 0x70, PT ;  /* 0x000000706700780c */ /* 0x040fe40003f44270 */
[C---:B------:R-:W-:Y:S02]  /*13970*/  ISETP.GT.AND P3, PT, R103.reuse, 0x71, PT ;  /* 0x000000716700780c */ /* 0x040fe40003f64270 */
[C---:B------:R-:W-:Y:S02]  /*13980*/  ISETP.GT.AND P4, PT, R103.reuse, 0x78, PT ;  /* 0x000000786700780c */ /* 0x040fe40003f84270 */
[----:B------:R-:W-:Y:S01]  /*13990*/  ISETP.GT.AND P5, PT, R103, 0x79, PT ;  /* 0x000000796700780c */ /* 0x000fe20003fa4270 */
[----:B------:R-:W4:Y:S01]  /*139a0*/  MUFU.TANH R149, R149 ;  /* 0x0000009500957308 */ /* 0x000f220000002400 */
[----:B0-----:R-:W-:Y:S02]  /*139b0*/  FSEL R121, R80, -INF , P2 ;  /* 0xff80000050797808 */ /* 0x001fe40001000000 */
[----:B-1----:R-:W-:-:S02]  /*139c0*/  FSEL R142, R142, -INF , P3 ;  /* 0xff8000008e8e7808 */ /* 0x002fc40001800000 */
[----:B--2---:R-:W-:Y:S02]  /*139d0*/  FSEL R143, R143, -INF , P4 ;  /* 0xff8000008f8f7808 */ /* 0x004fe40002000000 */
[----:B---3--:R-:W-:Y:S02]  /*139e0*/  FSEL R145, R145, -INF , P5 ;  /* 0xff80000091917808 */ /* 0x008fe40002800000 */
[C---:B------:R-:W-:Y:S02]  /*139f0*/  ISETP.GT.AND P2, PT, R103.reuse, 0x80, PT ;  /* 0x000000806700780c */ /* 0x040fe40003f44270 */
[C---:B------:R-:W-:Y:S02]  /*13a00*/  ISETP.GT.AND P3, PT, R103.reuse, 0x81, PT ;  /* 0x000000816700780c */ /* 0x040fe40003f64270 */
[C---:B------:R-:W-:Y:S02]  /*13a10*/  ISETP.GT.AND P4, PT, R103.reuse, 0x88, PT ;  /* 0x000000886700780c */ /* 0x040fe40003f84270 */
[C---:B------:R-:W-:Y:S01]  /*13a20*/  ISETP.GT.AND P5, PT, R103.reuse, 0x89, PT ;  /* 0x000000896700780c */ /* 0x040fe20003fa4270 */
[----:B------:R-:W-:Y:S01]  /*13a30*/  VIADD R103, R103, 0x8 ;  /* 0x0000000867677836 */ /* 0x000fe20000000000 */
[----:B----4-:R-:W-:-:S02]  /*13a40*/  FSEL R147, R147, -INF , P3 ;  /* 0xff80000093937808 */ /* 0x010fc40001800000 */
[----:B------:R-:W-:Y:S02]  /*13a50*/  FSEL R148, R148, -INF , P4 ;  /* 0xff80000094947808 */ /* 0x000fe40002000000 */
[C---:B------:R-:W-:Y:S02]  /*13a60*/  ISETP.GT.AND P3, PT, R103.reuse, 0x1, PT ;  /* 0x000000016700780c */ /* 0x040fe40003f64270 */
[C---:B------:R-:W-:Y:S02]  /*13a70*/  ISETP.GT.AND P4, PT, R103.reuse, 0x8, PT ;  /* 0x000000086700780c */ /* 0x040fe40003f84270 */
[----:B------:R-:W-:Y:S02]  /*13a80*/  FSEL R108, R108, -INF , P3 ;  /* 0xff8000006c6c7808 */ /* 0x000fe40001800000 */
[----:B------:R-:W-:Y:S02]  /*13a90*/  ISETP.GT.AND P3, PT, R103, 0x11, PT ;  /* 0x000000116700780c */ /* 0x000fe40003f64270 */
[----:B------:R-:W-:-:S02]  /*13aa0*/  FSEL R85, R95, -INF , P4 ;  /* 0xff8000005f557808 */ /* 0x000fc40002000000 */
[----:B------:R-:W-:Y:S02]  /*13ab0*/  ISETP.GT.AND P4, PT, R103, 0x18, PT ;  /* 0x000000186700780c */ /* 0x000fe40003f84270 */
[----:B------:R-:W-:Y:S02]  /*13ac0*/  FSEL R149, R149, -INF , P5 ;  /* 0xff80000095957808 */ /* 0x000fe40002800000 */
[----:B------:R-:W-:Y:S02]  /*13ad0*/  ISETP.GT.AND P5, PT, R103, 0x9, PT ;  /* 0x000000096700780c */ /* 0x000fe40003fa4270 */
[----:B------:R-:W-:Y:S02]  /*13ae0*/  FSEL R107, R107, -INF , P3 ;  /* 0xff8000006b6b7808 */ /* 0x000fe40001800000 */
[----:B------:R-:W-:Y:S02]  /*13af0*/  ISETP.GT.AND P3, PT, R103, 0x21, PT ;  /* 0x000000216700780c */ /* 0x000fe40003f64270 */
[----:B------:R-:W-:-:S02]  /*13b00*/  FSEL R105, R93, -INF , P4 ;  /* 0xff8000005d697808 */ /* 0x000fc40002000000 */
[----:B------:R-:W-:Y:S02]  /*13b10*/  ISETP.GT.AND P4, PT, R103, 0x28, PT ;  /* 0x000000286700780c */ /* 0x000fe40003f84270 */
[----:B------:R-:W-:Y:S02]  /*13b20*/  FSEL R109, R109, -INF , P5 ;  /* 0xff8000006d6d7808 */ /* 0x000fe40002800000 */
[C---:B------:R-:W-:Y:S02]  /*13b30*/  ISETP.GT.AND P5, PT, R103.reuse, 0x19, PT ;  /* 0x000000196700780c */ /* 0x040fe40003fa4270 */
[----:B------:R-:W-:Y:S02]  /*13b40*/  FSEL R93, R90, -INF , P3 ;  /* 0xff8000005a5d7808 */ /* 0x000fe40001800000 */
[----:B------:R-:W-:Y:S02]  /*13b50*/  ISETP.GT.AND P3, PT, R103, 0x31, PT ;  /* 0x000000316700780c */ /* 0x000fe40003f64270 */
[----:B------:R-:W-:-:S02]  /*13b60*/  FSEL R82, R97, -INF , P4 ;  /* 0xff80000061527808 */ /* 0x000fc40002000000 */
[----:B------:R-:W-:Y:S02]  /*13b70*/  ISETP.GT.AND P4, PT, R103, 0x38, PT ;  /* 0x000000386700780c */ /* 0x000fe40003f84270 */
[----:B------:R-:W-:Y:S02]  /*13b80*/  FSEL R104, R92, -INF , P5 ;  /* 0xff8000005c687808 */ /* 0x000fe40002800000 */
[----:B------:R-:W-:Y:S02]  /*13b90*/  FSEL R92, R155, -INF , P3 ;  /* 0xff8000009b5c7808 */ /* 0x000fe40001800000 */
[----:B------:R-:W2:Y:S01]  /*13ba0*/  LDL.LU R155, [R1+0x1c] ;  /* 0x00001c00019b7983 */ /* 0x000ea20000300800 */
[----:B------:R-:W-:-:S03]  /*13bb0*/  FSEL R90, R154, -INF , P4 ;  /* 0xff8000009a5a7808 */ /* 0x000fc60002000000 */
[----:B------:R-:W3:Y:S01]  /*13bc0*/  LDL.LU R154, [R1+0x18] ;  /* 0x00001800019a7983 */ /* 0x000ee20000300800 */
[----:B------:R-:W-:Y:S02]  /*13bd0*/  FSEL R146, R146, -INF , P2 ;  /* 0xff80000092927808 */ /* 0x000fe40001000000 */
[----:B------:R-:W-:-:S04]  /*13be0*/  ISETP.GT.AND P2, PT, R103, RZ, PT ;  /* 0x000000ff6700720c */ /* 0x000fc80003f44270 */
[----:B------:R-:W-:Y:S02]  /*13bf0*/  FSEL R112, R81, -INF , P2 ;  /* 0xff80000051707808 */ /* 0x000fe40001000000 */
[C---:B------:R-:W-:Y:S02]  /*13c00*/  ISETP.GT.AND P2, PT, R103.reuse, 0x10, PT ;  /* 0x000000106700780c */ /* 0x040fe40003f44270 */
[C---:B------:R-:W-:Y:S02]  /*13c10*/  ISETP.GT.AND P5, PT, R103.reuse, 0x29, PT ;  /* 0x000000296700780c */ /* 0x040fe40003fa4270 */
[----:B------:R-:W-:Y:S02]  /*13c20*/  FSEL R106, R94, -INF , P2 ;  /* 0xff8000005e6a7808 */ /* 0x000fe40001000000 */
[----:B------:R-:W-:-:S04]  /*13c30*/  ISETP.GT.AND P2, PT, R103, 0x20, PT ;  /* 0x000000206700780c */ /* 0x000fc80003f44270 */
[----:B------:R-:W-:Y:S02]  /*13c40*/  FSEL R96, R91, -INF , P2 ;  /* 0xff8000005b607808 */ /* 0x000fe40001000000 */
[----:B------:R-:W-:Y:S02]  /*13c50*/  FSEL R91, R157, -INF , P5 ;  /* 0xff8000009d5b7808 */ /* 0x000fe40002800000 */
[----:B------:R-:W-:-:S04]  /*13c60*/  ISETP.GT.AND P5, PT, R103, 0x39, PT ;  /* 0x000000396700780c */ /* 0x000fc80003fa4270 */
[----:B------:R-:W-:Y:S02]  /*13c70*/  FSEL R72, R153, -INF , P5 ;  /* 0xff80000099487808 */ /* 0x000fe40002800000 */
[----:B------:R-:W-:-:S04]  /*13c80*/  ISETP.GT.AND P5, PT, R103, 0x49, PT ;  /* 0x000000496700780c */ /* 0x000fc80003fa4270 */
[----:B------:R-:W-:Y:S02]  /*13c90*/  FSEL R97, R119, -INF , P5 ;  /* 0xff80000077617808 */ /* 0x000fe40002800000 */
[----:B------:R-:W-:-:S04]  /*13ca0*/  ISETP.GT.AND P5, PT, R103, 0x59, PT ;  /* 0x000000596700780c */ /* 0x000fc80003fa4270 */
[----:B------:R-:W-:Y:S02]  /*13cb0*/  FSEL R94, R20, -INF , P5 ;  /* 0xff800000145e7808 */ /* 0x000fe40002800000 */
        /* <DEDUP_REMOVED lines=36> */
[----:B------:R-:W0:Y:S01]  /*13f00*/  SHFL.BFLY PT, R21, R20, 0x2, 0x1f ;  /* 0x0c401f0014157f89 */ /* 0x000e2200000e0000 */
[----:B------:R-:W-:-:S04]  /*13f10*/  ISETP.GT.AND P4, PT, R103, 0x48, PT ;  /* 0x000000486700780c */ /* 0x000fc80003f84270 */
[----:B------:R-:W-:Y:S02]  /*13f20*/  FSEL R76, R150, -INF , P4 ;  /* 0xff800000964c7808 */ /* 0x000fe40002000000 */
[----:B------:R-:W4:Y:S01]  /*13f30*/  LDL R150, [R1+0x58] ;  /* 0x0000580001967983 */ /* 0x000f220000100800 */
[----:B0-----:R-:W-:-:S05]  /*13f40*/  FMNMX.FTZ R20, R20, R21, !PT ;  /* 0x0000001514147209 */ /* 0x001fca0007810000 */
[----:B------:R-:W0:Y:S01]  /*13f50*/  SHFL.BFLY PT, R21, R20, 0x1, 0x1f ;  /* 0x0c201f0014157f89 */ /* 0x000e2200000e0000 */
[----:B------:R-:W-:Y:S01]  /*13f60*/  ISETP.GT.AND P2, PT, R103, 0x30, PT ;  /* 0x000000306700780c */ /* 0x000fe20003f44270 */
[----:B------:R-:W-:Y:S01]  /*13f70*/  FMUL.FTZ R83, R83, UR4 ;  /* 0x0000000453537c20 */ /* 0x000fe20008410000 */
[----:B------:R-:W-:Y:S01]  /*13f80*/  ISETP.GT.AND P4, PT, R103, 0x58, PT ;  /* 0x000000586700780c */ /* 0x000fe20003f84270 */
[----:B------:R-:W1:Y:S01]  /*13f90*/  MUFU.TANH R102, R102 ;  /* 0x0000006600667308 */ /* 0x000e620000002400 */
[----:B------:R-:W-:Y:S01]  /*13fa0*/  FMUL.FTZ R87, R87, UR4 ;  /* 0x0000000457577c20 */ /* 0x000fe20008410000 */
[----:B------:R-:W-:Y:S02]  /*13fb0*/  FSEL R89, R156, -INF , P2 ;  /* 0xff8000009c597808 */ /* 0x000fe40001000000 */
[----:B0-----:R-:W-:-:S04]  /*13fc0*/  FMNMX.FTZ R20, R20, R21, !PT ;  /* 0x0000001514147209 */ /* 0x001fc80007810000 */
[----:B------:R-:W-:-:S04]  /*13fd0*/  FSETP.NEU.FTZ.AND P6, PT, R20, -INF , PT ;  /* 0xff8000001400780b */ /* 0x000fc80003fdd000 */
[----:B------:R-:W-:Y:S01]  /*13fe0*/  FSEL R21, R20, RZ, P6 ;  /* 0x000000ff14157208 */ /* 0x000fe20003000000 */
[----:B------:R-:W0:Y:S04]  /*13ff0*/  MUFU.TANH R100, R100 ;  /* 0x0000006400647308 */ /* 0x000e280000002400 */
[----:B------:R-:W-:Y:S01]  /*14000*/  FADD.FTZ R0, -R21, R0 ;  /* 0x0000000015007221 */ /* 0x000fe20000010100 */
[----:B------:R-:W-:Y:S01]  /*14010*/  IMAD.U32 R21, RZ, RZ, UR5 ;  /* 0x00000005ff157e24 */ /* 0x000fe2000f8e00ff */
[----:B------:R-:W-:Y:S02]  /*14020*/  FSEL R73, R110, -INF , P4 ;  /* 0xff8000006e497808 */ /* 0x000fe40002000000 */
[----:B------:R-:W0:Y:S01]  /*14030*/  MUFU.TANH R99, R99 ;  /* 0x0000006300637308 */ /* 0x000e220000002400 */
[C---:B------:R-:W-:Y:S01]  /*14040*/  ISETP.GT.AND P2, PT, R103.reuse, 0x40, PT ;  /* 0x000000406700780c */ /* 0x040fe20003f44270 */
[----:B------:R-:W-:Y:S01]  /*14050*/  FMUL.FTZ R110, R20, R21 ;  /* 0x00000015146e7220 */ /* 0x000fe20000410000 */
[----:B------:R-:W-:-:S02]  /*14060*/  ISETP.GT.AND P3, PT, R103, 0x41, PT ;  /* 0x000000416700780c */ /* 0x000fc40003f64270 */
[----:B------:R-:W-:-:S03]  /*14070*/  FSEL R81, R152, -INF , P2 ;  /* 0xff80000098517808 */ /* 0x000fc60001000000 */
[----:B------:R-:W0:Y:S01]  /*14080*/  MUFU.TANH R98, R98 ;  /* 0x0000006200627308 */ /* 0x000e220000002400 */
[----:B------:R-:W-:Y:S02]  /*14090*/  FSEL R80, R151, -INF , P3 ;  /* 0xff80000097507808 */ /* 0x000fe40001800000 */
[C---:B------:R-:W-:Y:S02]  /*140a0*/  ISETP.GT.AND P2, PT, R103.reuse, 0x50, PT ;  /* 0x000000506700780c */ /* 0x040fe40003f44270 */
[----:B------:R-:W-:-:S03]  /*140b0*/  ISETP.GT.AND P3, PT, R103, 0x51, PT ;  /* 0x000000516700780c */ /* 0x000fc60003f64270 */
[----:B------:R-:W2:Y:S01]  /*140c0*/  MUFU.TANH R88, R88 ;  /* 0x0000005800587308 */ /* 0x000ea20000002400 */
[----:B------:R-:W-:-:S07]  /*140d0*/  FSEL R110, R110, RZ, P6 ;  /* 0x000000ff6e6e7208 */ /* 0x000fce0003000000 */
[----:B------:R-:W2:Y:S01]  /*140e0*/  MUFU.TANH R83, R83 ;  /* 0x0000005300537308 */ /* 0x000ea20000002400 */
[----:B------:R-:W-:-:S07]  /*140f0*/  FSEL R77, R118, -INF , P2 ;  /* 0xff800000764d7808 */ /* 0x000fce0001000000 */
[----:B------:R-:W3:Y:S01]  /*14100*/  MUFU.TANH R101, R101 ;  /* 0x0000006500657308 */ /* 0x000ee20000002400 */
[----:B------:R-:W-:Y:S01]  /*14110*/  FSEL R95, R117, -INF , P3 ;  /* 0xff800000755f7808 */ /* 0x000fe20001800000 */
[----:B------:R-:W-:-:S06]  /*14120*/  FFMA.FTZ R111, R111, R21, -R110 ;  /* 0x000000156f6f7223 */ /* 0x000fcc000001086e */
[----:B------:R-:W3:Y:S01]  /*14130*/  MUFU.TANH R87, R87 ;  /* 0x0000005700577308 */ /* 0x000ee20000002400 */
[C---:B------:R-:W-:Y:S01]  /*14140*/  ISETP.GT.AND P2, PT, R103.reuse, 0x60, PT ;  /* 0x000000606700780c */ /* 0x040fe20003f44270 */
[-C--:B------:R-:W-:Y:S01]  /*14150*/  FMUL.FTZ R0, R0, R21.reuse ;  /* 0x0000001500007220 */ /* 0x080fe20000410000 */
[C---:B------:R-:W-:Y:S02]  /*14160*/  ISETP.GT.AND P3, PT, R103.reuse, 0x61, PT ;  /* 0x000000616700780c */ /* 0x040fe40003f64270 */
[----:B------:R-:W-:Y:S01]  /*14170*/  ISETP.GT.AND P4, PT, R103, 0x68, PT ;  /* 0x000000686700780c */ /* 0x000fe20003f84270 */
[----:B------:R-:W-:Y:S01]  /*14180*/  FFMA.FTZ R84, R84, R21, -R110 ;  /* 0x0000001554547223 */ /* 0x000fe2000001086e */
[----:B-1----:R-:W-:Y:S02]  /*14190*/  FSEL R102, R102, -INF , P2 ;  /* 0xff80000066667808 */ /* 0x002fe40001000000 */
[----:B0-----:R-:W-:Y:S02]  /*141a0*/  FSEL R100, R100, -INF , P3 ;  /* 0xff80000064647808 */ /* 0x001fe40001800000 */
[----:B------:R-:W-:Y:S01]  /*141b0*/  FSEL R99, R99, -INF , P4 ;  /* 0xff80000063637808 */ /* 0x000fe20002000000 */
[----:B------:R-:W-:Y:S01]  /*141c0*/  MUFU.EX2 R111, R111 ;  /* 0x0000006f006f7308 */ /* 0x000fe20000000800 */
[----:B------:R-:W-:-:S02]  /*141d0*/  ISETP.GT.AND P5, PT, R103, 0x69, PT ;  /* 0x000000696700780c */ /* 0x000fc40003fa4270 */
[C---:B------:R-:W-:Y:S02]  /*141e0*/  ISETP.GT.AND P2, PT, R103.reuse, 0x70, PT ;  /* 0x000000706700780c */ /* 0x040fe40003f44270 */
[C---:B------:R-:W-:Y:S02]  /*141f0*/  ISETP.GT.AND P3, PT, R103.reuse, 0x71, PT ;  /* 0x000000716700780c */ /* 0x040fe40003f64270 */
[C---:B------:R-:W-:Y:S01]  /*14200*/  ISETP.GT.AND P4, PT, R103.reuse, 0x78, PT ;  /* 0x000000786700780c */ /* 0x040fe20003f84270 */
[----:B------:R-:W0:Y:S01]  /*14210*/  MUFU.EX2 R0, R0 ;  /* 0x0000000000007308 */ /* 0x000e220000000800 */
[----:B------:R-:W-:Y:S01]  /*14220*/  ISETP.GT.AND P6, PT, R103, 0x79, PT ;  /* 0x000000796700780c */ /* 0x000fe20003fc4270 */
[----:B------:R-:W-:Y:S01]  /*14230*/  FFMA.FTZ R86, R86, R21, -R110 ;  /* 0x0000001556567223 */ /* 0x000fe2000001086e */
[----:B------:R-:W-:Y:S02]  /*14240*/  FSEL R98, R98, -INF , P5 ;  /* 0xff80000062627808 */ /* 0x000fe40002800000 */
[----:B--2---:R-:W-:-:S02]  /*14250*/  FSEL R88, R88, -INF , P2 ;  /* 0xff80000058587808 */ /* 0x004fc40001000000 */
[----:B------:R-:W-:Y:S01]  /*14260*/  FSEL R83, R83, -INF , P3 ;  /* 0xff80000053537808 */ /* 0x000fe20001800000 */
[----:B------:R-:W1:Y:S01]  /*14270*/  MUFU.EX2 R84, R84 ;  /* 0x0000005400547308 */ /* 0x000e620000000800 */
[----:B---3--:R-:W-:Y:S02]  /*14280*/  FSEL R101, R101, -INF , P4 ;  /* 0xff80000065657808 */ /* 0x008fe40002000000 */
[C---:B------:R-:W-:Y:S02]  /*14290*/  ISETP.GT.AND P2, PT, R103.reuse, 0x80, PT ;  /* 0x000000806700780c */ /* 0x040fe40003f44270 */
[C---:B------:R-:W-:Y:S02]  /*142a0*/  ISETP.GT.AND P3, PT, R103.reuse, 0x81, PT ;  /* 0x000000816700780c */ /* 0x040fe40003f64270 */
[C---:B------:R-:W-:Y:S02]  /*142b0*/  ISETP.GT.AND P4, PT, R103.reuse, 0x88, PT ;  /* 0x000000886700780c */ /* 0x040fe40003f84270 */
[----:B------:R-:W-:-:S02]  /*142c0*/  ISETP.GT.AND P5, PT, R103, 0x89, PT ;  /* 0x000000896700780c */ /* 0x000fc40003fa4270 */
[----:B------:R-:W-:Y:S01]  /*142d0*/  FSEL R103, R87, -INF , P6 ;  /* 0xff80000057677808 */ /* 0x000fe20003000000 */
[-CC-:B------:R-:W-:Y:S01]  /*142e0*/  FFMA.FTZ R87, R116, R21.reuse, -R110.reuse ;  /* 0x0000001574577223 */ /* 0x180fe2000001086e */
[----:B------:R-:W2:Y:S01]  /*142f0*/  MUFU.EX2 R86, R86 ;  /* 0x0000005600567308 */ /* 0x000ea20000000800 */
[-CC-:B------:R-:W-:Y:S01]  /*14300*/  FFMA.FTZ R120, R120, R21.reuse, -R110.reuse ;  /* 0x0000001578787223 */ /* 0x180fe2000001086e */
        /* <DEDUP_REMOVED lines=32> */
[----:B0-----:R-:W-:-:S04]  /*14510*/  FFMA.FTZ R110, R0, R154, R111 ;  /* 0x0000009a006e7223 */ /* 0x001fc8000001006f */
[----:B-1----:R-:W-:-:S04]  /*14520*/  FADD.FTZ R110, R84, R110 ;  /* 0x0000006e546e7221 */ /* 0x002fc80000010000 */
[----:B--2---:R-:W-:Y:S01]  /*14530*/  FADD.FTZ R110, R86, R110 ;  /* 0x0000006e566e7221 */ /* 0x004fe20000010000 */
[----:B---3--:R-:W-:-:S03]  /*14540*/  F2FP.BF16.F32.PACK_AB R86, R87, R86 ;  /* 0x000000565756723e */ /* 0x008fc600000010ff */
[----:B------:R-:W-:Y:S01]  /*14550*/  FADD.FTZ R116, R87, R110 ;  /* 0x0000006e57747221 */ /* 0x000fe20000010000 */
        /* <DEDUP_REMOVED lines=34> */
[----:B------:R-:W1:Y:S03]  /*14780*/  MUFU.TANH R117, R117 ;  /* 0x0000007500757308 */ /* 0x000e660000002400 */
[----:B------:R-:W-:-:S05]  /*14790*/  FMNMX.FTZ R87, R83, R87, !PT ;  /* 0x0000005753577209 */ /* 0x000fca0007810000 */
[----:B------:R-:W2:Y:S01]  /*147a0*/  MUFU.TANH R118, R118 ;  /* 0x0000007600767308 */ /* 0x000ea20000002400 */
[----:B------:R-:W-:Y:S02]  /*147b0*/  FMNMX.FTZ R87, R101, R87, !PT ;  /* 0x0000005765577209 */ /* 0x000fe40007810000 */
[----:B0-----:R-:W-:-:S05]  /*147c0*/  FSEL R75, R74, -INF , P2 ;  /* 0xff8000004a4b7808 */ /* 0x001fca0001000000 */
[----:B------:R-:W0:Y:S01]  /*147d0*/  MUFU.TANH R119, R119 ;  /* 0x0000007700777308 */ /* 0x000e220000002400 */
[----:B------:R-:W-:Y:S02]  /*147e0*/  FMNMX.FTZ R87, R103, R87, !PT ;  /* 0x0000005767577209 */ /* 0x000fe40007810000 */
[----:B-1----:R-:W-:Y:S02]  /*147f0*/  FSEL R117, R117, -INF , P3 ;  /* 0xff80000075757808 */ /* 0x002fe40001800000 */
[----:B------:R-:W-:Y:S02]  /*14800*/  FMNMX.FTZ R87, R75, R87, !PT ;  /* 0x000000574b577209 */ /* 0x000fe40007810000 */
[----:B--2---:R-:W-:Y:S02]  /*14810*/  FSEL R118, R118, -INF , P4 ;  /* 0xff80000076767808 */ /* 0x004fe40002000000 */
[----:B------:R-:W-:-:S04]  /*14820*/  FMNMX.FTZ R87, R117, R87, !PT ;  /* 0x0000005775577209 */ /* 0x000fc80007810000 */
[----:B------:R-:W-:Y:S02]  /*14830*/  FMNMX.FTZ R74, R118, R87, !PT ;  /* 0x00000057764a7209 */ /* 0x000fe40007810000 */
[----:B0-----:R-:W-:-:S04]  /*14840*/  FSEL R119, R119, -INF , P5 ;  /* 0xff80000077777808 */ /* 0x001fc80002800000 */
[----:B------:R-:W-:-:S05]  /*14850*/  FMNMX.FTZ R74, R119, R74, !PT ;  /* 0x0000004a774a7209 */ /* 0x000fca0007810000 */
[----:B------:R-:W0:Y:S02]  /*14860*/  SHFL.BFLY PT, R78, R74, 0x2, 0x1f ;  /* 0x0c401f004a4e7f89 */ /* 0x000e2400000e0000 */
[----:B0-----:R-:W-:-:S05]  /*14870*/  FMNMX.FTZ R74, R74, R78, !PT ;  /* 0x0000004e4a4a7209 */ /* 0x001fca0007810000 */
[----:B------:R-:W0:Y:S02]  /*14880*/  SHFL.BFLY PT, R78, R74, 0x1, 0x1f ;  /* 0x0c201f004a4e7f89 */ /* 0x000e2400000e0000 */
[----:B0-----:R-:W-:Y:S02]  /*14890*/  FMNMX.FTZ R74, R74, R78, !PT ;  /* 0x0000004e4a4a7209 */ /* 0x001fe40007810000 */
[----:B----4-:R-:W-:Y:S01]  /*148a0*/  LOP3.LUT R78, R150, 0x10000, RZ, 0xfc, !PT ;  /* 0x00010000964e7812 */ /* 0x010fe200078efcff */
[----:B------:R-:W-:Y:S01]  /*148b0*/  IMAD.MOV.U32 R79, RZ, RZ, -0x3ffffff0 ;  /* 0xc0000010ff4f7424 */ /* 0x000fe200078e00ff */
[----:B------:R-:W-:Y:S01]  /*148c0*/  WARPGROUP.ARRIVE ;  /* 0x00000000000079c5 */ /* 0x000fe20000000000 */
[----:B------:R-:W-:Y:S01]  /*148d0*/  F2FP.BF16.F32.PACK_AB R84, R84, R111 ;  /* 0x0000006f5454723e */ /* 0x000fe200000010ff */
[----:B------:R-:W2:Y:S01]  /*148e0*/  LDL.LU R150, [R1+0x2c] ;  /* 0x00002c0001967983 */ /* 0x000ea20000300800 */
        /* <DEDUP_REMOVED lines=10> */
[C---:B------:R-:W-:Y:S01]  /*14990*/  VIADD R110, R78.reuse, 0x900 ;  /* 0x000009004e6e7836 */ /* 0x040fe20000000000 */
[----:B------:R-:W-:-:S04]  /*149a0*/  R2UR UR4, R78 ;  /* 0x000000004e0472ca */ /* 0x000fc800000e0000 */
[----:B------:R-:W-:Y:S01]  /*149b0*/  R2UR UR28, R110 ;  /* 0x000000006e1c72ca */ /* 0x000fe200000e0000 */
[C---:B------:R-:W-:Y:S02]  /*149c0*/  VIADD R110, R78.reuse, 0xa80 ;  /* 0x00000a804e6e7836 */ /* 0x040fe40000000000 */
[----:B------:R-:W-:-:S05]  /*149d0*/  VIADD R78, R78, 0xc00 ;  /* 0x00000c004e4e7836 */ /* 0x000fca0000000000 */
[----:B------:R-:W-:Y:S01]  /*149e0*/  R2UR UR36, R78 ;  /* 0x000000004e2472ca */ /* 0x000fe200000e0000 */
[----:B------:R-:W-:-:S05]  /*149f0*/  VIADD R78, R16, 0x200 ;  /* 0x00000200104e7836 */ /* 0x000fca0000000000 */
[----:B------:R-:W-:-:S04]  /*14a00*/  SHF.R.U32.HI R78, RZ, 0x4, R78 ;  /* 0x00000004ff4e7819 */ /* 0x000fc8000001164e */
[----:B------:R-:W-:-:S04]  /*14a10*/  LOP3.LUT R78, R78, 0x3fff, RZ, 0xc0, !PT ;  /* 0x00003fff4e4e7812 */ /* 0x000fc800078ec0ff */
[----:B------:R-:W-:Y:S02]  /*14a20*/  LOP3.LUT R78, R78, 0x2400000, RZ, 0xfc, !PT ;  /* 0x024000004e4e7812 */ /* 0x000fe400078efcff */
[C---:B------:R-:W-:Y:S02]  /*14a30*/  R2UR UR5, R79.reuse ;  /* 0x000000004f0572ca */ /* 0x040fe400000e0000 */
[----:B------:R-:W-:Y:S01]  /*14a40*/  R2UR UR37, R79 ;  /* 0x000000004f2572ca */ /* 0x000fe200000e0000 */
[----:B------:R-:W-:Y:S02]  /*14a50*/  IMAD R78, R15, 0x6c0, R78 ;  /* 0x000006c00f4e7824 */ /* 0x000fe400078e024e */
[----:B------:R-:W-:-:S03]  /*14a60*/  IMAD.MOV.U32 R79, RZ, RZ, -0x7fffffe0 ;  /* 0x80000020ff4f7424 */ /* 0x000fc600078e00ff */
[----:B------:R-:W-:Y:S02]  /*14a70*/  R2UR UR6, R78 ;  /* 0x000000004e0672ca */ /* 0x000fe400000e0000 */
[----:B------:R-:W-:-:S13]  /*14a80*/  R2UR UR7, R79 ;  /* 0x000000004f0772ca */ /* 0x000fda00000e0000 */
[----:B------:R-:W-:Y:S01]  /*14a90*/  HGMMA.64x96x16.F32.BF16 R24, gdesc[UR4].tnspB, R24, gsb0 ;  /* 0x41600000041879f0 */ /* 0x000fe20008001818 */
[----:B------:R-:W-:Y:S01]  /*14aa0*/  IMAD.MOV.U32 R111, RZ, RZ, -0x3ffffff0 ;  /* 0xc0000010ff6f7424 */ /* 0x000fe200078e00ff */
[----:B------:R-:W-:Y:S01]  /*14ab0*/  R2UR UR32, R110 ;  /* 0x000000006e2072ca */ /* 0x000fe200000e0000 */
[----:B------:R-:W-:-:S03]  /*14ac0*/  VIADD R110, R78, 0x40 ;  /* 0x000000404e6e7836 */ /* 0x000fc60000000000 */
[C---:B------:R-:W-:Y:S02]  /*14ad0*/  R2UR UR9, R111.reuse ;  /* 0x000000006f0972ca */ /* 0x040fe400000e0000 */
[C---:B------:R-:W-:Y:S02]  /*14ae0*/  R2UR UR13, R111.reuse ;  /* 0x000000006f0d72ca */ /* 0x040fe400000e0000 */
[C---:B------:R-:W-:Y:S02]  /*14af0*/  R2UR UR17, R111.reuse ;  /* 0x000000006f1172ca */ /* 0x040fe400000e0000 */
[C---:B------:R-:W-:Y:S02]  /*14b00*/  R2UR UR21, R111.reuse ;  /* 0x000000006f1572ca */ /* 0x040fe400000e0000 */
[C---:B------:R-:W-:Y:S02]  /*14b10*/  R2UR UR25, R111.reuse ;  /* 0x000000006f1972ca */ /* 0x040fe400000e0000 */
[----:B------:R-:W-:-:S02]  /*14b20*/  R2UR UR29, R111 ;  /* 0x000000006f1d72ca */ /* 0x000fc400000e0000 */
[----:B------:R-:W-:Y:S01]  /*14b30*/  R2UR UR33, R111 ;  /* 0x000000006f2172ca */ /* 0x000fe200000e0000 */
[----:B------:R-:W-:Y:S01]  /*14b40*/  IMAD.MOV.U32 R111, RZ, RZ, -0x7fffffe0 ;  /* 0x80000020ff6f7424 */ /* 0x000fe200078e00ff */
[----:B------:R-:W-:-:S04]  /*14b50*/  R2UR UR10, R110 ;  /* 0x000000006e0a72ca */ /* 0x000fc800000e0000 */
[----:B------:R-:W-:Y:S01]  /*14b60*/  R2UR UR11, R111 ;  /* 0x000000006f0b72ca */ /* 0x000fe200000e0000 */
[----:B------:R-:W-:Y:S02]  /*14b70*/  WARPGROUP.DEPBAR.LE gsb0, 0x0 ;  /* 0x00008000000079c5 */ /* 0x000fe40000010000 */
[----:B------:R-:W-:-:S10]  /*14b80*/  WARPGROUP.ARRIVE ;  /* 0x00000000000079c5 */ /* 0x000fd40000000000 */
[----:B------:R-:W-:Y:S01]  /*14b90*/  HGMMA.64x96x16.F32.BF16 R24, gdesc[UR8].tnspB, R24, gsb0 ;  /* 0x41600000081879f0 */ /* 0x000fe20008001818 */
[----:B------:R-:W-:Y:S02]  /*14ba0*/  VIADD R110, R78, 0x80 ;  /* 0x000000804e6e7836 */ /* 0x000fe40000000000 */
[----:B------:R-:W-:-:S03]  /*14bb0*/  IMAD.MOV.U32 R111, RZ, RZ, -0x7fffffe0 ;  /* 0x80000020ff6f7424 */ /* 0x000fc600078e00ff */
[----:B------:R-:W-:Y:S02]  /*14bc0*/  R2UR UR14, R110 ;  /* 0x000000006e0e72ca */ /* 0x000fe400000e0000 */
[----:B------:R-:W-:Y:S01]  /*14bd0*/  R2UR UR15, R111 ;  /* 0x000000006f0f72ca */ /* 0x000fe200000e0000 */
[----:B------:R-:W-:Y:S02]  /*14be0*/  VIADD R110, R78, 0xc0 ;  /* 0x000000c04e6e7836 */ /* 0x000fe40000000000 */
[----:B------:R-:W-:Y:S01]  /*14bf0*/  IMAD.MOV.U32 R111, RZ, RZ, -0x7fffffe0 ;  /* 0x80000020ff6f7424 */ /* 0x000fe200078e00ff */
[----:B------:R-:W-:Y:S02]  /*14c00*/  WARPGROUP.DEPBAR.LE gsb0, 0x0 ;  /* 0x00008000000079c5 */ /* 0x000fe40000010000 */
[----:B------:R-:W-:-:S07]  /*14c10*/  WARPGROUP.ARRIVE ;  /* 0x00000000000079c5 */ /* 0x000fce0000000000 */
[----:B------:R-:W-:Y:S01]  /*14c20*/  HGMMA.64x96x16.F32.BF16 R24, gdesc[UR12].tnspB, R24, gsb0 ;  /* 0x416000000c1879f0 */ /* 0x000fe20008001818 */
[----:B------:R-:W-:Y:S02]  /*14c30*/  R2UR UR18, R110 ;  /* 0x000000006e1272ca */ /* 0x000fe400000e0000 */
[----:B------:R-:W-:Y:S01]  /*14c40*/  R2UR UR19, R111 ;  /* 0x000000006f1372ca */ /* 0x000fe200000e0000 */
[----:B------:R-:W-:Y:S02]  /*14c50*/  VIADD R110, R78, 0x100 ;  /* 0x000001004e6e7836 */ /* 0x000fe40000000000 */
[----:B------:R-:W-:-:S03]  /*14c60*/  IMAD.MOV.U32 R111, RZ, RZ, -0x7fffffe0 ;  /* 0x80000020ff6f7424 */ /* 0x000fc600078e00ff */
[----:B------:R-:W-:Y:S01]  /*14c70*/  R2UR UR22, R110 ;  /* 0x000000006e1672ca */ /* 0x000fe200000e0000 */
[----:B------:R-:W-:Y:S02]  /*14c80*/  WARPGROUP.DEPBAR.LE gsb0, 0x0 ;  /* 0x00008000000079c5 */ /* 0x000fe40000010000 */
[----:B------:R-:W-:-:S06]  /*14c90*/  WARPGROUP.ARRIVE ;  /* 0x00000000000079c5 */ /* 0x000fcc0000000000 */
        /* <DEDUP_REMOVED lines=30> */
[C---:B------:R-:W-:Y:S01]  /*14e80*/  FMUL.FTZ R78, R74.reuse, R21 ;  /* 0x000000154a4e7220 */ /* 0x040fe20000410000 */
[----:B------:R-:W-:-:S04]  /*14e90*/  FSETP.NEU.FTZ.AND P3, PT, R74, -INF , PT ;  /* 0xff8000004a00780b */ /* 0x000fc80003f7d000 */
[----:B------:R-:W-:-:S05]  /*14ea0*/  FSEL R78, R78, RZ, P3 ;  /* 0x000000ff4e4e7208 */ /* 0x000fca0001800000 */
[----:B------:R-:W-:Y:S02]  /*14eb0*/  FFMA.FTZ R79, R112, R21, -R78 ;  /* 0x00000015704f7223 */ /* 0x000fe4000001084e */
[----:B------:R0:W-:Y:S02]  /*14ec0*/  MUFU.EX2 R112, R143 ;  /* 0x0000008f00707308 */ /* 0x0001e40000000800 */
[----:B0-----:R-:W3:Y:S01]  /*14ed0*/  LDL R143, [R1+0x24] ;  /* 0x00002400018f7983 */ /* 0x001ee20000100800 */
[----:B------:R-:W0:Y:S01]  /*14ee0*/  S2R R154, SR_TID.X ;  /* 0x00000000009a7919 */ /* 0x000e220000002100 */
[----:B------:R-:W-:Y:S02]  /*14ef0*/  WARPGROUP.DEPBAR.LE gsb0, 0x0 ;  /* 0x00008000000079c5 */ /* 0x000fe40000010000 */
[----:B------:R-:W-:-:S06]  /*14f00*/  WARPGROUP.ARRIVE ;  /* 0x00000000000079c5 */ /* 0x000fcc0000000000 */
[----:B------:R-:W-:Y:S01]  /*14f10*/  HGMMA.64x96x16.F32.BF16 R24, gdesc[UR36].tnspB, R24, gsb0 ;  /* 0x41600000241879f0 */ /* 0x000fe20008001818 */
[----:B0-----:R-:W-:Y:S02]  /*14f20*/  SHF.R.U32.HI R87, RZ, 0x7, R154 ;  /* 0x00000007ff577819 */ /* 0x001fe4000001169a */
[----:B------:R-:W-:-:S03]  /*14f30*/  ISETP.GE.U32.AND P2, PT, R154, 0x180, PT ;  /* 0x000001809a00780c */ /* 0x000fc60003f46070 */
[----:B------:R-:W-:Y:S02]  /*14f40*/  VIADD R87, R87, 0x9 ;  /* 0x0000000957577836 */ /* 0x000fe40000000000 */
[-CC-:B------:R-:W-:Y:S01]  /*14f50*/  FFMA.FTZ R108, R108, R21.reuse, -R78.reuse ;  /* 0x000000156c6c7223 */ /* 0x180fe2000001084e */
[-CC-:B------:R-:W-:Y:S01]  /*14f60*/  FFMA.FTZ R110, R85, R21.reuse, -R78.reuse ;  /* 0x00000015556e7223 */ /* 0x180fe2000001084e */
[----:B------:R-:W-:Y:S01]  /*14f70*/  FFMA.FTZ R109, R109, R21, -R78 ;  /* 0x000000156d6d7223 */ /* 0x000fe2000001084e */
[----:B------:R-:W-:Y:S01]  /*14f80*/  SEL R85, R87, 0x9, !P2 ;  /* 0x0000000957557807 */ /* 0x000fe20005000000 */
[----:B------:R-:W-:Y:S08]  /*14f90*/  MUFU.EX2 R79, R79 ;  /* 0x0000004f004f7308 */ /* 0x000ff00000000800 */
[----:B------:R-:W-:Y:S08]  /*14fa0*/  MUFU.EX2 R108, R108 ;  /* 0x0000006c006c7308 */ /* 0x000ff00000000800 */
[----:B------:R-:W-:Y:S08]  /*14fb0*/  MUFU.EX2 R110, R110 ;  /* 0x0000006e006e7308 */ /* 0x000ff00000000800 */
[----:B------:R-:W0:Y:S02]  /*14fc0*/  MUFU.EX2 R109, R109 ;  /* 0x0000006d006d7308 */ /* 0x000e240000000800 */
[----:B0-----:R-:W-:Y:S01]  /*14fd0*/  F2FP.BF16.F32.PACK_AB R87, R109, R110 ;  /* 0x0000006e6d57723e */ /* 0x001fe200000010ff */
[----:B------:R-:W-:-:S02]  /*14fe0*/  WARPGROUP.DEPBAR.LE gsb0, 0x0 ;  /* 0x00008000000079c5 */ /* 0x000fc40000010000 */
[----:B------:R0:W-:Y:S06]  /*14ff0*/  BAR.ARV R85, 0x100 ;  /* 0x000400550000751d */ /* 0x0001ec0000002000 */
[--C-:B0-----:R-:W-:Y:S02]  /*15000*/  @!P1 IMAD R85, R15, 0x8, R16.reuse ;  /* 0x000000080f559824 */ /* 0x101fe400078e0210 */
[----:B------:R-:W-:Y:S02]  /*15010*/  @!P1 IMAD R15, R22, 0x8, R16 ;  /* 0x00000008160f9824 */ /* 0x000fe400078e0210 */
[----:B------:R-:W-:-:S02]  /*15020*/  @!P1 VIADD R85, R85, 0x31c60 ;  /* 0x00031c6055559836 */ /* 0x000fc40000000000 */
[----:B------:R-:W-:-:S03]  /*15030*/  @!P1 VIADD R15, R15, 0x31c40 ;  /* 0x00031c400f0f9836 */ /* 0x000fc60000000000 */
[----:B------:R-:W-:Y:S02]  /*15040*/  @!P1 PRMT R85, RZ, 0x654, R85 ;  /* 0x00000654ff559816 */ /* 0x000fe40000000055 */
[----:B------:R-:W-:-:S04]  /*15050*/  @!P1 PRMT R15, RZ, 0x654, R15 ;  /* 0x00000654ff0f9816 */ /* 0x000fc8000000000f */
[----:B------:R-:W-:Y:S01]  /*15060*/  @!P1 SYNCS.ARRIVE.TRANS64.RED.A1T0 RZ, [R15+URZ], RZ ;  /* 0x000000ff0fff99a7 */ /* 0x000fe2000810043f */
[----:B------:R0:W-:Y:S02]  /*15070*/  @!P1 SYNCS.ARRIVE.TRANS64.RED.A1T0 RZ, [R85+URZ], RZ ;  /* 0x000000ff55ff99a7 */ /* 0x0001e4000810043f */
[----:B0-----:R-:W-:-:S05]  /*15080*/  F2FP.BF16.F32.PACK_AB R85, R108, R79 ;  /* 0x0000004f6c55723e */ /* 0x001fca00000010ff */
[----:B------:R0:W-:Y:S01]  /*15090*/  STSM.16.M88.4 [R17+0x24300], R84 ;  /* 0x0243005411007844 */ /* 0x0001e20000000200 */
[-CC-:B------:R-:W-:Y:S01]  /*150a0*/  FFMA.FTZ R15, R106, R21.reuse, -R78.reuse ;  /* 0x000000156a0f7223 */ /* 0x180fe2000001084e */
[----:B0-----:R-:W0:Y:S01]  /*150b0*/  MUFU.EX2 R84, R120 ;  /* 0x0000007800547308 */ /* 0x001e220000000800 */
[----:B------:R-:W-:Y:S01]  /*150c0*/  FFMA.FTZ R106, R107, R21, -R78 ;  /* 0x000000156b6a7223 */ /* 0x000fe2000001084e */
[----:B0-----:R-:W-:-:S06]  /*150d0*/  FADD.FTZ R107, R84, R116 ;  /* 0x00000074546b7221 */ /* 0x001fcc0000010000 */
[----:B------:R0:W-:Y:S02]  /*150e0*/  MUFU.EX2 R116, R128 ;  /* 0x0000008000747308 */ /* 0x0001e40000000800 */
[----:B0-----:R-:W-:Y:S01]  /*150f0*/  FFMA.FTZ R128, R82, R21, -R78 ;  /* 0x0000001552807223 */ /* 0x001fe2000001084e */
[----:B------:R-:W-:-:S05]  /*15100*/  FSEL R82, R74, RZ, P3 ;  /* 0x000000ff4a527208 */ /* 0x000fca0001800000 */
[----:B------:R-:W-:-:S04]  /*15110*/  FADD.FTZ R82, -R82, R155 ;  /* 0x0000009b52527221 */ /* 0x000fc80000010100 */
[----:B------:R-:W-:-:S06]  /*15120*/  FMUL.FTZ R82, R82, R21 ;  /* 0x0000001552527220 */ /* 0x000fcc0000410000 */
[----:B------:R-:W2:Y:S01]  /*15130*/  MUFU.EX2 R82, R82 ;  /* 0x0000005200527308 */ /* 0x000ea20000000800 */
[----:B------:R-:W-:-:S07]  /*15140*/  FFMA.FTZ R105, R105, R21, -R78 ;  /* 0x0000001569697223 */ /* 0x000fce000001084e */
[----:B------:R-:W0:Y:S01]  /*15150*/  MUFU.EX2 R113, R113 ;  /* 0x0000007100717308 */ /* 0x000e220000000800 */
[----:B------:R-:W-:-:S07]  /*15160*/  FFMA.FTZ R104, R104, R21, -R78 ;  /* 0x0000001568687223 */ /* 0x000fce000001084e */
[----:B------:R-:W1:Y:S01]  /*15170*/  MUFU.EX2 R15, R15 ;  /* 0x0000000f000f7308 */ /* 0x000e620000000800 */
[----:B--2---:R-:W-:-:S04]  /*15180*/  FFMA.FTZ R79, R82, R150, R79 ;  /* 0x00000096524f7223 */ /* 0x004fc8000001004f */
[----:B------:R-:W-:-:S03]  /*15190*/  FADD.FTZ R79, R108, R79 ;  /* 0x0000004f6c4f7221 */ /* 0x000fc60000010000 */
[----:B------:R-:W2:Y:S01]  /*151a0*/  MUFU.EX2 R114, R114 ;  /* 0x0000007200727308 */ /* 0x000ea20000000800 */
[----:B------:R-:W-:Y:S01]  /*151b0*/  FADD.FTZ R79, R110, R79 ;  /* 0x0000004f6e4f7221 */ /* 0x000fe20000010000 */
[----:B------:R-:W-:-:S06]  /*151c0*/  FFMA.FTZ R96, R96, R21, -R78 ;  /* 0x0000001560607223 */ /* 0x000fcc000001084e */
[----:B------:R-:W4:Y:S01]  /*151d0*/  MUFU.EX2 R106, R106 ;  /* 0x0000006a006a7308 */ /* 0x000f220000000800 */
[----:B------:R-:W-:-:S07]  /*151e0*/  FADD.FTZ R79, R109, R79 ;  /* 0x0000004f6d4f7221 */ /* 0x000fce0000010000 */
[----:B------:R-:W4:Y:S01]  /*151f0*/  MUFU.EX2 R115, R115 ;  /* 0x0000007300737308 */ /* 0x000f220000000800 */
[----:B------:R-:W-:-:S07]  /*15200*/  FFMA.FTZ R93, R93, R21, -R78 ;  /* 0x000000155d5d7223 */ /* 0x000fce000001084e */
[----:B------:R-:W4:Y:S01]  /*15210*/  MUFU.EX2 R105, R105 ;  /* 0x0000006900697308 */ /* 0x000f220000000800 */
[----:B0-----:R-:W-:-:S07]  /*15220*/  FADD.FTZ R107, R113, R107 ;  /* 0x0000006b716b7221 */ /* 0x001fce0000010000 */
[----:B------:R-:W0:Y:S01]  /*15230*/  MUFU.EX2 R141, R141 ;  /* 0x0000008d008d7308 */ /* 0x000e220000000800 */
[----:B-1----:R-:W-:-:S07]  /*15240*/  FADD.FTZ R79, R15, R79 ;  /* 0x0000004f0f4f7221 */ /* 0x002fce0000010000 */
[----:B------:R-:W1:Y:S01]  /*15250*/  MUFU.EX2 R104, R104 ;  /* 0x0000006800687308 */ /* 0x000e620000000800 */
[----:B--2---:R-:W-:-:S07]  /*15260*/  FADD.FTZ R107, R114, R107 ;  /* 0x0000006b726b7221 */ /* 0x004fce0000010000 */
[----:B------:R-:W2:Y:S01]  /*15270*/  MUFU.EX2 R140, R140 ;  /* 0x0000008c008c7308 */ /* 0x000ea20000000800 */
[----:B----4-:R-:W-:Y:S01]  /*15280*/  FADD.FTZ R79, R106, R79 ;  /* 0x0000004f6a4f7221 */ /* 0x010fe20000010000 */
[----:B------:R-:W-:-:S06]  /*15290*/  FFMA.FTZ R91, R91, R21, -R78 ;  /* 0x000000155b5b7223 */ /* 0x000fcc000001084e */
[----:B------:R-:W4:Y:S01]  /*152a0*/  MUFU.EX2 R96, R96 ;  /* 0x0000006000607308 */ /* 0x000f220000000800 */
[----:B------:R-:W-:Y:S01]  /*152b0*/  FADD.FTZ R107, R115, R107 ;  /* 0x0000006b736b7221 */ /* 0x000fe20000010000 */
[----:B------:R-:W-:-:S06]  /*152c0*/  F2FP.BF16.F32.PACK_AB R84, R113, R84 ;  /* 0x000000547154723e */ /* 0x000fcc00000010ff */
[----:B------:R-:W3:Y:S01]  /*152d0*/  MUFU.EX2 R139, R139 ;  /* 0x0000008b008b7308 */ /* 0x000ee20000000800 */
[----:B------:R-:W-:Y:S01]  /*152e0*/  FADD.FTZ R79, R105, R79 ;  /* 0x0000004f694f7221 */ /* 0x000fe20000010000 */
[----:B------:R-:W-:-:S06]  /*152f0*/  FFMA.FTZ R89, R89, R21, -R78 ;  /* 0x0000001559597223 */ /* 0x000fcc000001084e */
[----:B------:R-:W3:Y:S01]  /*15300*/  MUFU.EX2 R93, R93 ;  /* 0x0000005d005d7308 */ /* 0x000ee20000000800 */
[----:B0-----:R-:W-:-:S07]  /*15310*/  FADD.FTZ R107, R141, R107 ;  /* 0x0000006b8d6b7221 */ /* 0x001fce0000010000 */
[----:B------:R-:W0:Y:S01]  /*15320*/  MUFU.EX2 R138, R138 ;  /* 0x0000008a008a7308 */ /* 0x000e220000000800 */
[----:B------:R-:W-:-:S07]  /*15330*/  FFMA.FTZ R92, R92, R21, -R78 ;  /* 0x000000155c5c7223 */ /* 0x000fce000001084e */
[----:B------:R-:W0:Y:S08]  /*15340*/  MUFU.EX2 R128, R128 ;  /* 0x0000008000807308 */ /* 0x000e300000000800 */
[----:B------:R1:W-:Y:S08]  /*15350*/  MUFU.EX2 R113, R142 ;  /* 0x0000008e00717308 */ /* 0x0003f00000000800 */
[----:B------:R-:W0:Y:S01]  /*15360*/  MUFU.EX2 R137, R137 ;  /* 0x0000008900897308 */ /* 0x000e220000000800 */
[-CC-:B-1----:R-:W-:Y:S01]  /*15370*/  FFMA.FTZ R142, R72, R21.reuse, -R78.reuse ;  /* 0x00000015488e7223 */ /* 0x182fe2000001084e */
[-CC-:B------:R-:W-:Y:S01]  /*15380*/  FFMA.FTZ R72, R81, R21.reuse, -R78.reuse ;  /* 0x0000001551487223 */ /* 0x180fe2000001084e */
[----:B------:R-:W-:Y:S01]  /*15390*/  FFMA.FTZ R81, R76, R21, -R78 ;  /* 0x000000154c517223 */ /* 0x000fe2000001084e */
[----:B------:R-:W-:Y:S01]  /*153a0*/  FADD.FTZ R76, R104, R79 ;  /* 0x0000004f684c7221 */ /* 0x000fe20000010000 */
[----:B--2---:R-:W-:-:S03]  /*153b0*/  FADD.FTZ R79, R140, R107 ;  /* 0x0000006b8c4f7221 */ /* 0x004fc60000010000 */
[----:B------:R-:W1:Y:S01]  /*153c0*/  MUFU.EX2 R91, R91 ;  /* 0x0000005b005b7308 */ /* 0x000e620000000800 */
[----:B----4-:R-:W-:Y:S01]  /*153d0*/  FADD.FTZ R76, R96, R76 ;  /* 0x0000004c604c7221 */ /* 0x010fe20000010000 */
[----:B------:R-:W-:Y:S01]  /*153e0*/  F2FP.BF16.F32.PACK_AB R85, R106, R15 ;  /* 0x0000000f6a55723e */ /* 0x000fe200000010ff */
[----:B------:R-:W-:-:S05]  /*153f0*/  FFMA.FTZ R90, R90, R21, -R78 ;  /* 0x000000155a5a7223 */ /* 0x000fca000001084e */
[----:B------:R-:W2:Y:S01]  /*15400*/  MUFU.EX2 R120, R136 ;  /* 0x0000008800787308 */ /* 0x000ea20000000800 */
[-CC-:B------:R-:W-:Y:S01]  /*15410*/  FFMA.FTZ R106, R94, R21.reuse, -R78.reuse ;  /* 0x000000155e6a7223 */ /* 0x180fe2000001084e */
[----:B---3--:R-:W-:Y:S01]  /*15420*/  FADD.FTZ R79, R139, R79 ;  /* 0x0000004f8b4f7221 */ /* 0x008fe20000010000 */
[----:B------:R-:W-:-:S05]  /*15430*/  FFMA.FTZ R94, R100, R21, -R78 ;  /* 0x00000015645e7223 */ /* 0x000fca000001084e */
[----:B------:R-:W-:Y:S01]  /*15440*/  MUFU.EX2 R89, R89 ;  /* 0x0000005900597308 */ /* 0x000fe20000000800 */
[----:B------:R-:W-:Y:S01]  /*15450*/  FADD.FTZ R100, R93, R76 ;  /* 0x0000004c5d647221 */ /* 0x000fe20000010000 */
[----:B0-----:R-:W-:-:S06]  /*15460*/  FADD.FTZ R79, R138, R79 ;  /* 0x0000004f8a4f7221 */ /* 0x001fcc0000010000 */
[----:B------:R-:W0:Y:S01]  /*15470*/  MUFU.EX2 R135, R135 ;  /* 0x0000008700877308 */ /* 0x000e220000000800 */
[----:B------:R-:W-:-:S07]  /*15480*/  FADD.FTZ R100, R128, R100 ;  /* 0x0000006480647221 */ /* 0x000fce0000010000 */
[----:B------:R-:W-:Y:S01]  /*15490*/  MUFU.EX2 R92, R92 ;  /* 0x0000005c005c7308 */ /* 0x000fe20000000800 */
[-CC-:B------:R-:W-:Y:S01]  /*154a0*/  FFMA.FTZ R108, R77, R21.reuse, -R78.reuse ;  /* 0x000000154d6c7223 */ /* 0x180fe2000001084e */
[----:B------:R-:W-:Y:S01]  /*154b0*/  FFMA.FTZ R76, R98, R21, -R78 ;  /* 0x00000015624c7223 */ /* 0x000fe2000001084e */
[----:B------:R-:W-:-:S05]  /*154c0*/  FADD.FTZ R79, R137, R79 ;  /* 0x0000004f894f7221 */ /* 0x000fca0000010000 */
[----:B------:R-:W3:Y:S01]  /*154d0*/  MUFU.EX2 R134, R134 ;  /* 0x0000008600867308 */ /* 0x000ee20000000800 */
[-CC-:B------:R-:W-:Y:S01]  /*154e0*/  FFMA.FTZ R77, R99, R21.reuse, -R78.reuse ;  /* 0x00000015634d7223 */ /* 0x180fe2000001084e */
[----:B------:R-:W-:Y:S01]  /*154f0*/  FFMA.FTZ R98, R88, R21, -R78 ;  /* 0x0000001558627223 */ /* 0x000fe2000001084e */
[----:B-1----:R-:W-:-:S05]  /*15500*/  FADD.FTZ R88, R91, R100 ;  /* 0x000000645b587221 */ /* 0x002fca0000010000 */
[----:B------:R-:W1:Y:S01]  /*15510*/  MUFU.EX2 R90, R90 ;  /* 0x0000005a005a7308 */ /* 0x000e620000000800 */
[-CC-:B------:R-:W-:Y:S01]  /*15520*/  FFMA.FTZ R80, R80, R21.reuse, -R78.reuse ;  /* 0x0000001550507223 */ /* 0x180fe2000001084e */
[----:B------:R-:W-:Y:S01]  /*15530*/  FFMA.FTZ R99, R83, R21, -R78 ;  /* 0x0000001553637223 */ /* 0x000fe2000001084e */
[----:B--2---:R-:W-:-:S05]  /*15540*/  FADD.FTZ R79, R120, R79 ;  /* 0x0000004f784f7221 */ /* 0x004fca0000010000 */
[----:B------:R-:W2:Y:S01]  /*15550*/  MUFU.EX2 R133, R133 ;  /* 0x0000008500857308 */ /* 0x000ea20000000800 */
[----:B0-----:R-:W-:-:S07]  /*15560*/  FADD.FTZ R79, R135, R79 ;  /* 0x0000004f874f7221 */ /* 0x001fce0000010000 */
[----:B------:R-:W0:Y:S08]  /*15570*/  MUFU.EX2 R142, R142 ;  /* 0x0000008e008e7308 */ /* 0x000e300000000800 */
[----:B------:R-:W4:Y:S01]  /*15580*/  MUFU.EX2 R132, R132 ;  /* 0x0000008400847308 */ /* 0x000f220000000800 */
[----:B------:R-:W-:-:S07]  /*15590*/  FFMA.FTZ R97, R97, R21, -R78 ;  /* 0x0000001561617223 */ /* 0x000fce000001084e */
[----:B------:R-:W4:Y:S01]  /*155a0*/  MUFU.EX2 R72, R72 ;  /* 0x0000004800487308 */ /* 0x000f220000000800 */
[----:B---3--:R-:W-:-:S07]  /*155b0*/  FADD.FTZ R79, R134, R79 ;  /* 0x0000004f864f7221 */ /* 0x008fce0000010000 */
[----:B------:R3:W-:Y:S08]  /*155c0*/  MUFU.EX2 R83, R77 ;  /* 0x0000004d00537308 */ /* 0x0007f00000000800 */
[----:B------:R-:W4:Y:S01]  /*155d0*/  MUFU.EX2 R131, R131 ;  /* 0x0000008300837308 */ /* 0x000f220000000800 */
[----:B---3--:R-:W-:-:S04]  /*155e0*/  FADD.FTZ R77, R89, R88 ;  /* 0x00000058594d7221 */ /* 0x008fc80000010000 */
[----:B------:R-:W-:-:S03]  /*155f0*/  FADD.FTZ R77, R92, R77 ;  /* 0x0000004d5c4d7221 */ /* 0x000fc60000010000 */
[----:B------:R-:W3:Y:S01]  /*15600*/  MUFU.EX2 R80, R80 ;  /* 0x0000005000507308 */ /* 0x000ee20000000800 */
[----:B-1----:R-:W-:Y:S01]  /*15610*/  FADD.FTZ R77, R90, R77 ;  /* 0x0000004d5a4d7221 */ /* 0x002fe20000010000 */
[----:B--2---:R-:W-:-:S06]  /*15620*/  FADD.FTZ R79, R133, R79 ;  /* 0x0000004f854f7221 */ /* 0x004fcc0000010000 */
[----:B------:R-:W1:Y:S01]  /*15630*/  MUFU.EX2 R130, R130 ;  /* 0x0000008200827308 */ /* 0x000e620000000800 */
[----:B0-----:R-:W-:Y:S01]  /*15640*/  FADD.FTZ R77, R142, R77 ;  /* 0x0000004d8e4d7221 */ /* 0x001fe20000010000 */
[----:B------:R-:W-:-:S06]  /*15650*/  FFMA.FTZ R95, R95, R21, -R78 ;  /* 0x000000155f5f7223 */ /* 0x000fcc000001084e */
[----:B------:R-:W0:Y:S01]  /*15660*/  MUFU.EX2 R81, R81 ;  /* 0x0000005100517308 */ /* 0x000e220000000800 */
[----:B----4-:R-:W-:-:S07]  /*15670*/  FADD.FTZ R79, R132, R79 ;  /* 0x0000004f844f7221 */ /* 0x010fce0000010000 */
[----:B------:R-:W2:Y:S01]  /*15680*/  MUFU.EX2 R129, R129 ;  /* 0x0000008100817308 */ /* 0x000ea20000000800 */
[----:B------:R-:W-:Y:S01]  /*15690*/  FADD.FTZ R77, R72, R77 ;  /* 0x0000004d484d7221 */ /* 0x000fe20000010000 */
[----:B------:R-:W-:-:S06]  /*156a0*/  FFMA.FTZ R15, R73, R21, -R78 ;  /* 0x00000015490f7223 */ /* 0x000fcc000001084e */
[----:B------:R-:W4:Y:S01]  /*156b0*/  MUFU.EX2 R97, R97 ;  /* 0x0000006100617308 */ /* 0x000f220000000800 */
[----:B------:R-:W-:Y:S01]  /*156c0*/  FADD.FTZ R79, R131, R79 ;  /* 0x0000004f834f7221 */ /* 0x000fe20000010000 */
[----:B---3--:R-:W-:-:S06]  /*156d0*/  FADD.FTZ R77, R80, R77 ;  /* 0x0000004d504d7221 */ /* 0x008fcc0000010000 */
[----:B------:R-:W3:Y:S01]  /*156e0*/  MUFU.EX2 R108, R108 ;  /* 0x0000006c006c7308 */ /* 0x000ee20000000800 */
[----:B-1----:R-:W-:-:S07]  /*156f0*/  FADD.FTZ R79, R130, R79 ;  /* 0x0000004f824f7221 */ /* 0x002fce0000010000 */
[----:B------:R-:W1:Y:S01]  /*15700*/  MUFU.EX2 R127, R127 ;  /* 0x0000007f007f7308 */ /* 0x000e620000000800 */
[----:B0-----:R-:W-:Y:S01]  /*15710*/  FADD.FTZ R77, R81, R77 ;  /* 0x0000004d514d7221 */ /* 0x001fe20000010000 */
[----:B------:R-:W-:-:S06]  /*15720*/  FFMA.FTZ R73, R102, R21, -R78 ;  /* 0x0000001566497223 */ /* 0x000fcc000001084e */
[----:B------:R-:W0:Y:S01]  /*15730*/  MUFU.EX2 R95, R95 ;  /* 0x0000005f005f7308 */ /* 0x000e220000000800 */
[----:B------:R-:W-:Y:S01]  /*15740*/  F2FP.BF16.F32.PACK_AB R138, R138, R139 ;  /* 0x0000008b8a8a723e */ /* 0x000fe200000010ff */
[----:B--2---:R-:W-:Y:S01]  /*15750*/  FADD.FTZ R79, R129, R79 ;  /* 0x0000004f814f7221 */ /* 0x004fe20000010000 */
[----:B------:R-:W-:-:S05]  /*15760*/  F2FP.BF16.F32.PACK_AB R139, R91, R128 ;  /* 0x000000805b8b723e */ /* 0x000fca00000010ff */
[----:B------:R-:W2:Y:S01]  /*15770*/  MUFU.EX2 R126, R126 ;  /* 0x0000007e007e7308 */ /* 0x000ea20000000800 */
[----:B----4-:R-:W-:-:S07]  /*15780*/  FADD.FTZ R91, R97, R77 ;  /* 0x0000004d615b7221 */ /* 0x010fce0000010000 */
[----:B------:R-:W4:Y:S01]  /*15790*/  MUFU.EX2 R15, R15 ;  /* 0x0000000f000f7308 */ /* 0x000f220000000800 */
[----:B------:R-:W-:Y:S01]  /*157a0*/  FADD.FTZ R79, R116, R79 ;  /* 0x0000004f744f7221 */ /* 0x000fe20000010000 */
[----:B---3--:R-:W-:-:S06]  /*157b0*/  FADD.FTZ R91, R108, R91 ;  /* 0x0000005b6c5b7221 */ /* 0x008fcc0000010000 */
[----:B------:R-:W3:Y:S01]  /*157c0*/  MUFU.EX2 R125, R125 ;  /* 0x0000007d007d7308 */ /* 0x000ee20000000800 */
[----:B------:R-:W-:-:S07]  /*157d0*/  F2FP.BF16.F32.PACK_AB R77, R92, R89 ;  /* 0x000000595c4d723e */ /* 0x000fce00000010ff */
[----:B------:R-:W3:Y:S01]  /*157e0*/  MUFU.EX2 R106, R106 ;  /* 0x0000006a006a7308 */ /* 0x000ee20000000800 */
[----:B-1----:R-:W-:Y:S01]  /*157f0*/  FADD.FTZ R89, R127, R79 ;  /* 0x0000004f7f597221 */ /* 0x002fe20000010000 */
[----:B------:R-:W-:-:S06]  /*15800*/  F2FP.BF16.F32.PACK_AB R79, R142, R90 ;  /* 0x0000005a8e4f723e */ /* 0x000fcc00000010ff */
[----:B------:R-:W1:Y:S01]  /*15810*/  MUFU.EX2 R124, R124 ;  /* 0x0000007c007c7308 */ /* 0x000e620000000800 */
[----:B0-----:R-:W-:-:S07]  /*15820*/  FADD.FTZ R90, R95, R91 ;  /* 0x0000005b5f5a7221 */ /* 0x001fce0000010000 */
[----:B------:R-:W0:Y:S01]  /*15830*/  MUFU.EX2 R73, R73 ;  /* 0x0000004900497308 */ /* 0x000e220000000800 */
[----:B--2---:R-:W-:Y:S01]  /*15840*/  FADD.FTZ R92, R126, R89 ;  /* 0x000000597e5c7221 */ /* 0x004fe20000010000 */
[----:B------:R-:W-:-:S06]  /*15850*/  FFMA.FTZ R88, R75, R21, -R78 ;  /* 0x000000154b587223 */ /* 0x000fcc000001084e */
[----:B------:R-:W2:Y:S01]  /*15860*/  MUFU.EX2 R123, R123 ;  /* 0x0000007b007b7308 */ /* 0x000ea20000000800 */
[----:B----4-:R-:W-:-:S07]  /*15870*/  FADD.FTZ R89, R15, R90 ;  /* 0x0000005a0f597221 */ /* 0x010fce0000010000 */
[----:B------:R-:W-:Y:S01]  /*15880*/  MUFU.EX2 R94, R94 ;  /* 0x0000005e005e7308 */ /* 0x000fe20000000800 */
[----:B------:R-:W-:Y:S01]  /*15890*/  F2FP.BF16.F32.PACK_AB R86, R115, R114 ;  /* 0x000000727356723e */ /* 0x000fe200000010ff */
[----:B------:R-:W-:Y:S01]  /*158a0*/  FFMA.FTZ R101, R101, R21, -R78 ;  /* 0x0000001565657223 */ /* 0x000fe2000001084e */
[----:B------:R-:W-:-:S05]  /*158b0*/  F2FP.BF16.F32.PACK_AB R87, R104, R105 ;  /* 0x000000696857723e */ /* 0x000fca00000010ff */
[----:B------:R-:W4:Y:S01]  /*158c0*/  MUFU.EX2 R122, R122 ;  /* 0x0000007a007a7308 */ /* 0x000f220000000800 */
[-CC-:B------:R-:W-:Y:S01]  /*158d0*/  FFMA.FTZ R103, R103, R21.reuse, -R78.reuse ;  /* 0x0000001567677223 */ /* 0x180fe2000001084e */
[-CC-:B------:R-:W-:Y:S01]  /*158e0*/  FFMA.FTZ R117, R117, R21.reuse, -R78.reuse ;  /* 0x0000001575757223 */ /* 0x180fe2000001084e */
[-CC-:B------:R-:W-:Y:S01]  /*158f0*/  FFMA.FTZ R118, R118, R21.reuse, -R78.reuse ;  /* 0x0000001576767223 */ /* 0x180fe2000001084e */
[----:B------:R-:W-:Y:S01]  /*15900*/  FFMA.FTZ R119, R119, R21, -R78 ;  /* 0x0000001577777223 */ /* 0x000fe2000001084e */
[----:B------:R-:W-:Y:S01]  /*15910*/  F2FP.BF16.F32.PACK_AB R136, R140, R141 ;  /* 0x0000008d8c88723e */ /* 0x000fe200000010ff */
[----:B---3--:R-:W-:Y:S02]  /*15920*/  FADD.FTZ R91, R125, R92 ;  /* 0x0000005c7d5b7221 */ /* 0x008fe40000010000 */
[----:B------:R3:W-:Y:S01]  /*15930*/  MUFU.EX2 R75, R76 ;  /* 0x0000004c004b7308 */ /* 0x0007e20000000800 */
[----:B------:R-:W-:Y:S01]  /*15940*/  F2FP.BF16.F32.PACK_AB R78, R134, R135 ;  /* 0x00000087864e723e */ /* 0x000fe200000010ff */
[----:B------:R-:W-:Y:S01]  /*15950*/  FADD.FTZ R90, R106, R89 ;  /* 0x000000596a5a7221 */ /* 0x000fe20000010000 */
[----:B------:R-:W-:Y:S05]  /*15960*/  STSM.16.M88.4 [R17+0x25b00], R84 ;  /* 0x025b005411007844 */ /* 0x000fea0000000200 */
[----:B------:R-:W4:Y:S01]  /*15970*/  MUFU.EX2 R121, R121 ;  /* 0x0000007900797308 */ /* 0x000f220000000800 */
[----:B---3--:R-:W-:-:S02]  /*15980*/  F2FP.BF16.F32.PACK_AB R76, R120, R137 ;  /* 0x00000089784c723e */ /* 0x008fc400000010ff */
[----:B------:R-:W-:Y:S01]  /*15990*/  F2FP.BF16.F32.PACK_AB R137, R93, R96 ;  /* 0x000000605d89723e */ /* 0x000fe200000010ff */
[----:B-1----:R-:W-:Y:S01]  /*159a0*/  FADD.FTZ R92, R124, R91 ;  /* 0x0000005b7c5c7221 */ /* 0x002fe20000010000 */
[----:B0-----:R-:W-:-:S03]  /*159b0*/  FADD.FTZ R91, R73, R90 ;  /* 0x0000005a495b7221 */ /* 0x001fc60000010000 */
[----:B------:R-:W0:Y:S01]  /*159c0*/  MUFU.EX2 R98, R98 ;  /* 0x0000006200627308 */ /* 0x000e220000000800 */
[----:B------:R-:W-:Y:S01]  /*159d0*/  STSM.16.M88.4 [R17+0x27300], R136 ;  /* 0x0273008811007844 */ /* 0x000fe20000000200 */
[----:B--2---:R-:W-:-:S03]  /*159e0*/  FADD.FTZ R93, R123, R92 ;  /* 0x0000005c7b5d7221 */ /* 0x004fc60000010000 */
[----:B------:R1:W-:Y:S03]  /*159f0*/  STSM.16.M88.4 [R17+0x28b00], R76 ;  /* 0x028b004c11007844 */ /* 0x0003e60000000200 */
[----:B------:R-:W2:Y:S01]  /*15a00*/  MUFU.EX2 R99, R99 ;  /* 0x0000006300637308 */ /* 0x000ea20000000800 */
[----:B----4-:R-:W-:-:S07]  /*15a10*/  FADD.FTZ R90, R122, R93 ;  /* 0x0000005d7a5a7221 */ /* 0x010fce0000010000 */
[----:B------:R-:W-:Y:S01]  /*15a20*/  MUFU.EX2 R111, R145 ;  /* 0x00000091006f7308 */ /* 0x000fe20000000800 */
[----:B-1----:R-:W-:Y:S02]  /*15a30*/  F2FP.BF16.F32.PACK_AB R76, R116, R129 ;  /* 0x00000081744c723e */ /* 0x002fe400000010ff */
[----:B------:R-:W-:Y:S01]  /*15a40*/  F2FP.BF16.F32.PACK_AB R129, R80, R72 ;  /* 0x000000485081723e */ /* 0x000fe200000010ff */
[----:B------:R-:W-:-:S04]  /*15a50*/  FADD.FTZ R80, R94, R91 ;  /* 0x0000005b5e507221 */ /* 0x000fc80000010000 */
[----:B------:R-:W1:Y:S01]  /*15a60*/  MUFU.EX2 R101, R101 ;  /* 0x0000006500657308 */ /* 0x000e620000000800 */
[----:B------:R-:W-:Y:S01]  /*15a70*/  FADD.FTZ R80, R83, R80 ;  /* 0x0000005053507221 */ /* 0x000fe20000010000 */
[----:B------:R-:W-:Y:S01]  /*15a80*/  FADD.FTZ R90, R121, R90 ;  /* 0x0000005a795a7221 */ /* 0x000fe20000010000 */
[----:B------:R-:W-:-:S05]  /*15a90*/  F2FP.BF16.F32.PACK_AB R79, R106, R15 ;  /* 0x0000000f6a4f723e */ /* 0x000fca00000010ff */
[----:B------:R-:W3:Y:S01]  /*15aa0*/  MUFU.EX2 R87, R146 ;  /* 0x0000009200577308 */ /* 0x000ee20000000800 */
[----:B------:R-:W-:Y:S01]  /*15ab0*/  FADD.FTZ R15, R75, R80 ;  /* 0x000000504b0f7221 */ /* 0x000fe20000010000 */
[----:B------:R-:W-:Y:S02]  /*15ac0*/  F2FP.BF16.F32.PACK_AB R130, R130, R131 ;  /* 0x000000838282723e */ /* 0x000fe400000010ff */
[----:B------:R-:W-:-:S04]  /*15ad0*/  F2FP.BF16.F32.PACK_AB R131, R97, R81 ;  /* 0x000000516183723e */ /* 0x000fc800000010ff */
[----:B------:R-:W4:Y:S01]  /*15ae0*/  MUFU.EX2 R103, R103 ;  /* 0x0000006700677308 */ /* 0x000f220000000800 */
[----:B------:R-:W-:Y:S01]  /*15af0*/  FADD.FTZ R81, R113, R90 ;  /* 0x0000005a71517221 */ /* 0x000fe20000010000 */
[----:B0-----:R-:W-:-:S06]  /*15b00*/  FADD.FTZ R80, R98, R15 ;  /* 0x0000000f62507221 */ /* 0x001fcc0000010000 */
[----:B------:R-:W0:Y:S01]  /*15b10*/  MUFU.EX2 R86, R147 ;  /* 0x0000009300567308 */ /* 0x000e220000000800 */
[----:B--2---:R-:W-:-:S07]  /*15b20*/  FADD.FTZ R80, R99, R80 ;  /* 0x0000005063507221 */ /* 0x004fce0000010000 */
[----:B------:R2:W0:Y:S01]  /*15b30*/  MUFU.EX2 R89, R88 ;  /* 0x0000005800597308 */ /* 0x0004220000000800 */
[----:B-1----:R-:W-:-:S07]  /*15b40*/  FADD.FTZ R80, R101, R80 ;  /* 0x0000005065507221 */ /* 0x002fce0000010000 */
[----:B------:R-:W1:Y:S01]  /*15b50*/  MUFU.EX2 R72, R117 ;  /* 0x0000007500487308 */ /* 0x000e620000000800 */
[----:B--2---:R-:W-:-:S04]  /*15b60*/  FADD.FTZ R88, R112, R81 ;  /* 0x0000005170587221 */ /* 0x004fc80000010000 */
[----:B------:R-:W-:-:S03]  /*15b70*/  FADD.FTZ R88, R111, R88 ;  /* 0x000000586f587221 */ /* 0x000fc60000010000 */
[----:B------:R-:W-:Y:S01]  /*15b80*/  MUFU.EX2 R84, R148 ;  /* 0x0000009400547308 */ /* 0x000fe20000000800 */
[----:B---3--:R-:W-:-:S07]  /*15b90*/  FADD.FTZ R15, R87, R88 ;  /* 0x00000058570f7221 */ /* 0x008fce0000010000 */
[----:B------:R-:W2:Y:S01]  /*15ba0*/  MUFU.EX2 R85, R149 ;  /* 0x0000009500557308 */ /* 0x000ea20000000800 */
[----:B----4-:R-:W-:-:S07]  /*15bb0*/  FADD.FTZ R80, R103, R80 ;  /* 0x0000005067507221 */ /* 0x010fce0000010000 */
[----:B------:R-:W-:Y:S08]  /*15bc0*/  MUFU.EX2 R118, R118 ;  /* 0x0000007600767308 */ /* 0x000ff00000000800 */
[----:B------:R-:W3:Y:S01]  /*15bd0*/  MUFU.EX2 R119, R119 ;  /* 0x0000007700777308 */ /* 0x000ee20000000800 */
[----:B------:R-:W-:Y:S01]  /*15be0*/  F2FP.BF16.F32.PACK_AB R128, R132, R133 ;  /* 0x000000858480723e */ /* 0x000fe200000010ff */
[----:B0-----:R-:W-:Y:S01]  /*15bf0*/  FADD.FTZ R81, R86, R15 ;  /* 0x0000000f56517221 */ /* 0x001fe20000010000 */
[----:B------:R-:W-:Y:S01]  /*15c00*/  F2FP.BF16.F32.PACK_AB R78, R126, R127 ;  /* 0x0000007f7e4e723e */ /* 0x000fe200000010ff */
[----:B------:R-:W-:Y:S01]  /*15c10*/  FADD.FTZ R15, R89, R80 ;  /* 0x00000050590f7221 */ /* 0x000fe20000010000 */
[----:B------:R-:W-:Y:S01]  /*15c20*/  F2FP.BF16.F32.PACK_AB R77, R95, R108 ;  /* 0x0000006c5f4d723e */ /* 0x000fe200000010ff */
[----:B------:R-:W-:Y:S01]  /*15c30*/  STSM.16.M88.4 [R17+0x2a300], R128 ;  /* 0x02a3008011007844 */ /* 0x000fe20000000200 */
[----:B------:R-:W-:Y:S01]  /*15c40*/  F2FP.BF16.F32.PACK_AB R124, R124, R125 ;  /* 0x0000007d7c7c723e */ /* 0x000fe200000010ff */
[----:B-1----:R-:W-:Y:S01]  /*15c50*/  FADD.FTZ R15, R72, R15 ;  /* 0x0000000f480f7221 */ /* 0x002fe20000010000 */
[----:B------:R-:W-:Y:S01]  /*15c60*/  F2FP.BF16.F32.PACK_AB R126, R122, R123 ;  /* 0x0000007b7a7e723e */ /* 0x000fe200000010ff */
[----:B------:R0:W-:Y:S01]  /*15c70*/  STSM.16.M88.4 [R17+0x2bb00], R76 ;  /* 0x02bb004c11007844 */ /* 0x0001e20000000200 */
[----:B------:R-:W-:-:S02]  /*15c80*/  F2FP.BF16.F32.PACK_AB R125, R94, R73 ;  /* 0x000000495e7d723e */ /* 0x000fc400000010ff */
[----:B------:R-:W-:Y:S02]  /*15c90*/  F2FP.BF16.F32.PACK_AB R127, R75, R83 ;  /* 0x000000534b7f723e */ /* 0x000fe400000010ff */
[----:B------:R-:W-:Y:S02]  /*15ca0*/  F2FP.BF16.F32.PACK_AB R88, R86, R87 ;  /* 0x000000575658723e */ /* 0x000fe400000010ff */
[----:B------:R-:W-:Y:S02]  /*15cb0*/  F2FP.BF16.F32.PACK_AB R89, R72, R89 ;  /* 0x000000594859723e */ /* 0x000fe400000010ff */
[----:B--2---:R-:W-:Y:S01]  /*15cc0*/  F2FP.BF16.F32.PACK_AB R90, R85, R84 ;  /* 0x00000054555a723e */ /* 0x004fe200000010ff */
[----:B------:R-:W-:Y:S01]  /*15cd0*/  FADD.FTZ R84, R84, R81 ;  /* 0x0000005154547221 */ /* 0x000fe20000010000 */
[----:B---3--:R-:W-:Y:S01]  /*15ce0*/  F2FP.BF16.F32.PACK_AB R91, R119, R118 ;  /* 0x00000076775b723e */ /* 0x008fe200000010ff */
[----:B------:R-:W-:Y:S01]  /*15cf0*/  FADD.FTZ R15, R118, R15 ;  /* 0x0000000f760f7221 */ /* 0x000fe20000010000 */
[----:B0-----:R-:W-:-:S02]  /*15d00*/  F2FP.BF16.F32.PACK_AB R76, R113, R121 ;  /* 0x00000079714c723e */ /* 0x001fc400000010ff */
[----:B------:R-:W-:Y:S02]  /*15d10*/  F2FP.BF16.F32.PACK_AB R78, R111, R112 ;  /* 0x000000706f4e723e */ /* 0x000fe400000010ff */
[----:B------:R-:W-:Y:S02]  /*15d20*/  F2FP.BF16.F32.PACK_AB R77, R99, R98 ;  /* 0x00000062634d723e */ /* 0x000fe400000010ff */
[----:B------:R-:W-:Y:S01]  /*15d30*/  F2FP.BF16.F32.PACK_AB R79, R103, R101 ;  /* 0x00000065674f723e */ /* 0x000fe200000010ff */
[----:B------:R-:W-:Y:S01]  /*15d40*/  STSM.16.M88.4 [R17+0x2d300], R124 ;  /* 0x02d3007c11007844 */ /* 0x000fe20000000200 */
[----:B------:R-:W-:Y:S01]  /*15d50*/  FADD.FTZ R72, R85, R84 ;  /* 0x0000005455487221 */ /* 0x000fe20000010000 */
[----:B------:R-:W-:Y:S02]  /*15d60*/  FADD.FTZ R15, R119, R15 ;  /* 0x0000000f770f7221 */ /* 0x000fe40000010000 */
[----:B------:R-:W-:Y:S04]  /*15d70*/  STSM.16.M88.4 [R17+0x2eb00], R76 ;  /* 0x02eb004c11007844 */ /* 0x000fe80000000200 */
[----:B------:R-:W-:Y:S01]  /*15d80*/  STSM.16.M88.4 [R17+0x30300], R88 ;  /* 0x0303005811007844 */ /* 0x000fe20000000200 */
[----:B------:R-:W-:Y:S01]  /*15d90*/  @!PT LDS RZ, [RZ] ;  /* 0x00000000fffff984 */ /* 0x000fe20000000800 */
[----:B------:R-:W-:Y:S01]  /*15da0*/  @!PT LDS RZ, [RZ] ;  /* 0x00000000fffff984 */ /* 0x000fe20000000800 */
[----:B------:R-:W-:Y:S01]  /*15db0*/  @!PT LDS RZ, [RZ] ;  /* 0x00000000fffff984 */ /* 0x000fe20000000800 */
[----:B------:R-:W-:Y:S01]  /*15dc0*/  @!PT LDS RZ, [RZ] ;  /* 0x00000000fffff984 */ /* 0x000fe20000000800 */
[----:B------:R0:W-:Y:S06]  /*15dd0*/  MEMBAR.ALL.CTA ;  /* 0x0000000000007992 */ /* 0x0001ec0000008000 */
[----:B0-----:R-:W0:Y:S04]  /*15de0*/  FENCE.VIEW.ASYNC.S ;  /* 0x00000000000073c6 */ /* 0x001e280000000000 */
[----:B------:R-:W-:Y:S04]  /*15df0*/  STL [R1+0x18], R72 ;  /* 0x0000184801007387 */ /* 0x000fe80000100800 */
[----:B------:R1:W-:Y:S04]  /*15e00*/  STL [R1+0x2c], R15 ;  /* 0x00002c0f01007387 */ /* 0x0003e80000100800 */
[----:B------:R2:W5:Y:S04]  /*15e10*/  LDL R145, [R1+0x28] ;  /* 0x0000280001917983 */ /* 0x0005680000100800 */
[----:B------:R2:W-:Y:S01]  /*15e20*/  STL [R1+0x1c], R74 ;  /* 0x00001c4a01007387 */ /* 0x0005e20000100800 */
[----:B------:R-:W-:Y:S01]  /*15e30*/  ISETP.GT.AND P2, PT, R14, R143, PT ;  /* 0x0000008f0e00720c */ /* 0x000fe20003f44270 */
        /* <DEDUP_REMOVED lines=49> */
[----:B-1----:R-:W-:-:S02]  /*16150*/  IMAD.MOV.U32 R15, RZ, RZ, R22 ;  /* 0x000000ffff0f7224 */ /* 0x002fc400078e0016 */
[----:B------:R-:W-:Y:S01]  /*16160*/  IMAD.MOV.U32 R0, RZ, RZ, R20 ;  /* 0x000000ffff007224 */ /* 0x000fe200078e0014 */
[----:B0-----:R-:W-:Y:S01]  /*16170*/  NOP ;  /* 0x0000000000007918 */ /* 0x001fe20000000000 */
[----:B--2---:R-:W-:Y:S05]  /*16180*/  @P2 BRA `(.L_x_10235) ;  /* 0xffffffa4002c2947 */ /* 0x004fea000383ffff */
[----:B------:R0:W-:Y:S02]  /*16190*/  STL [R1+0x20], R14 ;  /* 0x0000200e01007387 */ /* 0x0001e40000100800 */
.L_x_10225:
[----:B------:R-:W2:Y:S02]  /*161a0*/  LDL R0, [R1+0x20] ;  /* 0x0000200001007983 */ /* 0x000ea40000100800 */
[----:B--2---:R-:W-:-:S13]  /*161b0*/  ISETP.GE.AND P2, PT, R0, RZ, PT ;  /* 0x000000ff0000720c */ /* 0x004fda0003f46270 */
[----:B------:R-:W-:Y:S05]  /*161c0*/  @!P2 BRA `(.L_x_10236) ;  /* 0x00000050005ca947 */ /* 0x000fea0003800000 */
[----:B------:R1:W-:Y:S01]  /*161d0*/  STL [R1+0x14], R74 ;  /* 0x0000144a01007387 */ /* 0x0003e20000100800 */
[----:B------:R-:W-:-:S03]  /*161e0*/  IMAD.MOV.U32 R0, RZ, RZ, R20 ;  /* 0x000000ffff007224 */ /* 0x000fc600078e0014 */
[----:B0-----:R1:W5:Y:S01]  /*161f0*/  LDL.LU R14, [R1+0x28] ;  /* 0x00002800010e7983 */ /* 0x0013620000300800 */
[----:B------:R-:W-:-:S07]  /*16200*/  IMAD.MOV.U32 R15, RZ, RZ, R22 ;  /* 0x000000ffff0f7224 */ /* 0x000fce00078e0016 */
.L_x_10246:
        /* <DEDUP_REMOVED lines=12> */
.L_x_10238:
[----:B------:R-:W-:Y:S01]  /*162d0*/  IMAD R20, R22, 0x8, R16 ;  /* 0x0000000816147824 */ /* 0x000fe200078e0210 */
[----:B------:R-:W-:-:S04]  /*162e0*/  SHF.L.U32 R21, R21, 0x1f, RZ ;  /* 0x0000001f15157819 */ /* 0x000fc800000006ff */
[----:B------:R0:W2:Y:S01]  /*162f0*/  SYNCS.PHASECHK.TRANS64.TRYWAIT P3, [R20+URZ+0x31c30], R21 ;  /* 0x031c3015140075a7 */ /* 0x0000a2000806017f */
[----:B------:R-:W-:Y:S05]  /*16300*/  @!P0 BRA `(.L_x_10239) ;  /* 0x0000000000048947 */ /* 0x000fea0003800000 */
[----:B------:R-:W-:Y:S01]  /*16310*/  BPT.TRAP 0x1 ;  /* 0x000000040000795c */ /* 0x000fe20000300000 */
.L_x_10239:
[----:B------:R-:W-:Y:S04]  /*16320*/  BSSY B0, `(.L_x_10237) ;  /* 0x0000004000007945 */ /* 0x000fe80003800000 */
[----:B--2---:R-:W-:Y:S05]  /*16330*/  @P3 BRA `(.L_x_10240) ;  /* 0x0000000000083947 */ /* 0x004fea0003800000 */
[----:B------:R-:W2:Y:S02]  /*16340*/  SYNCS.PHASECHK.TRANS64.TRYWAIT P3, [R20+URZ+0x31c30], R21 ;  /* 0x031c3015140075a7 */ /* 0x000ea4000806017f */
[----:B--2---:R-:W-:Y:S05]  /*16350*/  @!P3 BRA `(.L_x_10241) ;  /* 0x000000d800f0b947 */ /* 0x004fea0003800000 */
.L_x_10240:
[----:B------:R-:W-:Y:S05]  /*16360*/  BSYNC B0 ;  /* 0x0000000000007941 */ /* 0x000fea0003800000 */
.L_x_10237:
[----:B0-2---:R-:W2:Y:S01]  /*16370*/  LDL R20, [R1+0x50] ;  /* 0x0000500001147983 */ /* 0x005ea20000100800 */
        /* <DEDUP_REMOVED lines=16> */
[----:B------:R3:W-:Y:S01]  /*16480*/  STL [R1+0xb4], R19 ;  /* 0x0000b41301007387 */ /* 0x0007e20000100800 */
[----:B------:R-:W-:-:S02]  /*16490*/  R2UR UR52, R2 ;  /* 0x00000000023472ca */ /* 0x000fc400000e0000 */
[----:B------:R-:W-:Y:S01]  /*164a0*/  R2UR UR53, R3 ;  /* 0x00000000033572ca */ /* 0x000fe200000e0000 */
[----:B------:R-:W-:Y:S01]  /*164b0*/  STL [R1+0xb0], R18 ;  /* 0x0000b01201007387 */ /* 0x000fe20000100800 */
[----:B------:R-:W-:Y:S02]  /*164c0*/  R2UR UR15, R75 ;  /* 0x000000004b0f72ca */ /* 0x000fe400000e0000 */
[----:B------:R-:W-:Y:S01]  /*164d0*/  R2UR UR12, R2 ;  /* 0x00000000020c72ca */ /* 0x000fe200000e0000 */
[----:B------:R4:W-:Y:S01]  /*164e0*/  STL [R1+0xac], R17 ;  /* 0x0000ac1101007387 */ /* 0x0009e20000100800 */
        /* <DEDUP_REMOVED lines=22> */
[C---:B------:R-:W-:Y:S02]  /*16650*/  R2UR UR31, R73.reuse ;  /* 0x00000000491f72ca */ /* 0x040fe400000e0000 */
        /* <DEDUP_REMOVED lines=9> */
[----:B---3--:R-:W-:Y:S01]  /*166f0*/  MOV R19, UR43 ;  /* 0x0000002b00137c02 */ /* 0x008fe20008000f00 */
[----:B------:R-:W-:Y:S01]  /*16700*/  UMOV UR43, UR33 ;  /* 0x00000021002b7c82 */ /* 0x000fe20008000000 */
[----:B------:R-:W-:Y:S01]  /*16710*/  R2UR UR33, R13 ;  /* 0x000000000d2172ca */ /* 0x000fe200000e0000 */
[----:B--2---:R-:W-:-:S04]  /*16720*/  IMAD R20, R22, 0x6c0, R20 ;  /* 0x000006c016147824 */ /* 0x004fc800078e0214 */
[C---:B------:R-:W-:Y:S01]  /*16730*/  VIADD R72, R20.reuse, 0x40 ;  /* 0x0000004014487836 */ /* 0x040fe20000000000 */
[C---:B------:R-:W-:Y:S01]  /*16740*/  R2UR UR46, R20.reuse ;  /* 0x00000000142e72ca */ /* 0x040fe200000e0000 */
[C---:B------:R-:W-:Y:S02]  /*16750*/  VIADD R76, R20.reuse, 0x80 ;  /* 0x00000080144c7836 */ /* 0x040fe40000000000 */
[----:B-1----:R-:W-:Y:S01]  /*16760*/  VIADD R74, R20, 0xc0 ;  /* 0x000000c0144a7836 */ /* 0x002fe20000000000 */
        /* <DEDUP_REMOVED lines=30> */
[----:B----4-:R-:W-:Y:S01]  /*16950*/  VIADD R78, R20, 0x1c2 ;  /* 0x000001c2144e7836 */ /* 0x010fe20000000000 */
        /* <DEDUP_REMOVED lines=24> */
[----:B------:R-:W-:Y:S01]  /*16ae0*/  MOV R16, UR46 ;  /* 0x0000002e00107c02 */ /* 0x000fe20008000f00 */
        /* <DEDUP_REMOVED lines=28> */
[----:B------:R-:W-:Y:S01]  /*16cb0*/  MOV R15, UR59 ;  /* 0x0000003b000f7c02 */ /* 0x000fe20008000f00 */
[----:B------:R-:W-:Y:S01]  /*16cc0*/  UMOV UR59, UR41 ;  /* 0x00000029003b7c82 */ /* 0x000fe20008000000 */
[----:B0-----:R-:W-:Y:S01]  /*16cd0*/  MOV R14, UR58 ;  /* 0x0000003a000e7c02 */ /* 0x001fe20008000f00 */
        /* <DEDUP_REMOVED lines=134> */
[----:B------:R-:W-:Y:S01]  /*17540*/  R2UR UR12, R146 ;  /* 0x00000000920c72ca */ /* 0x000fe200000e0000 */
[----:B------:R-:W-:Y:S01]  /*17550*/  VIADD R146, R20, 0x500 ;  /* 0x0000050014927836 */ /* 0x000fe20000000000 */
[----:B------:R-:W-:-:S02]  /*17560*/  R2UR UR7, R155 ;  /* 0x000000009b0772ca */ /* 0x000fc400000e0000 */
[----:B------:R-:W-:Y:S01]  /*17570*/  R2UR UR13, R147 ;  /* 0x00000000930d72ca */ /* 0x000fe200000e0000 */
[----:B------:R-:W-:Y:S01]  /*17580*/  IMAD.MOV.U32 R147, RZ, RZ, -0x7fffffe0 ;  /* 0x80000020ff937424 */ /* 0x000fe200078e00ff */
[----:B------:R-:W-:Y:S01]  /*17590*/  R2UR UR8, R146 ;  /* 0x00000000920872ca */ /* 0x000fe200000e0000 */
[----:B------:R-:W-:Y:S01]  /*175a0*/  VIADD R146, R20, 0x540 ;  /* 0x0000054014927836 */ /* 0x000fe20000000000 */
        /* <DEDUP_REMOVED lines=41> */
[C---:B------:R-:W-:Y:S02]  /*17840*/  R2UR UR44, R8.reuse ;  /* 0x00000000082c72ca */ /* 0x040fe400000e0000 */
[C---:B------:R-:W-:Y:S02]  /*17850*/  R2UR UR45, R9.reuse ;  /* 0x00000000092d72ca */ /* 0x040fe400000e0000 */
[----:B------:R-:W-:Y:S02]  /*17860*/  R2UR UR49, R9 ;  /* 0x00000000093172ca */ /* 0x000fe400000e0000 */
[----:B------:R-:W-:-:S02]  /*17870*/  R2UR UR52, R8 ;  /* 0x00000000083472ca */ /* 0x000fc400000e0000 */
[----:B------:R-:W-:Y:S02]  /*17880*/  R2UR UR53, R9 ;  /* 0x00000000093572ca */ /* 0x000fe400000e0000 */
[----:B------:R-:W-:Y:S02]  /*17890*/  R2UR UR59, R15 ;  /* 0x000000000f3b72ca */ /* 0x000fe400000e0000 */
[----:B------:R-:W-:Y:S02]  /*178a0*/  R2UR UR58, R14 ;  /* 0x000000000e3a72ca */ /* 0x000fe400000e0000 */
[----:B------:R-:W-:Y:S02]  /*178b0*/  R2UR UR56, R8 ;  /* 0x00000000083872ca */ /* 0x000fe400000e0000 */
[----:B------:R-:W-:Y:S01]  /*178c0*/  R2UR UR57, R9 ;  /* 0x00000000093972ca */ /* 0x000fe200000e0000 */
[----:B------:R-:W-:Y:S01]  /*178d0*/  UMOV UR40, UR16 ;  /* 0x0000001000287c82 */ /* 0x000fe20008000000 */
[----:B------:R-:W-:-:S02]  /*178e0*/  WARPGROUP.DEPBAR.LE gsb0, 0x0 ;  /* 0x00008000000079c5 */ /* 0x000fc40000010000 */
[----:B------:R-:W-:Y:S01]  /*178f0*/  WARPGROUP.ARRIVE ;  /* 0x00000000000079c5 */ /* 0x000fe20000000000 */
[----:B------:R-:W-:Y:S01]  /*17900*/  UMOV UR41, UR17 ;  /* 0x0000001100297c82 */ /* 0x000fe20008000000 */
[----:B------:R-:W-:Y:S01]  /*17910*/  R2UR UR20, R146 ;  /* 0x00000000921472ca */ /* 0x000fe200000e0000 */
[----:B------:R0:W5:Y:S03]  /*17920*/  LDL.LU R17, [R1+0xac] ;  /* 0x0000ac0001117983 */ /* 0x0001660000300800 */
[----:B------:R-:W-:Y:S01]  /*17930*/  HGMMA.64x16x16.F32.BF16 R96, gdesc[UR44], R96, gsb0 ;  /* 0x002000002c6079f0 */ /* 0x000fe20008001860 */
[----:B------:R-:W-:Y:S02]  /*17940*/  R2UR UR16, R6 ;  /* 0x00000000061072ca */ /* 0x000fe400000e0000 */
[----:B------:R-:W-:Y:S02]  /*17950*/  R2UR UR17, R7 ;  /* 0x00000000071172ca */ /* 0x000fe400000e0000 */
[----:B------:R-:W-:-:S02]  /*17960*/  R2UR UR21, R147 ;  /* 0x00000000931572ca */ /* 0x000fc400000e0000 */
[----:B------:R-:W-:Y:S02]  /*17970*/  R2UR UR27, R0 ;  /* 0x00000000001b72ca */ /* 0x000fe400000e0000 */
[----:B------:R-:W-:Y:S02]  /*17980*/  R2UR UR26, R157 ;  /* 0x000000009d1a72ca */ /* 0x000fe400000e0000 */
[C---:B------:R-:W-:Y:S02]  /*17990*/  R2UR UR24, R6.reuse ;  /* 0x00000000061872ca */ /* 0x040fe400000e0000 */
[C---:B------:R-:W-:Y:S02]  /*179a0*/  R2UR UR25, R7.reuse ;  /* 0x00000000071972ca */ /* 0x040fe400000e0000 */
[----:B------:R-:W-:Y:S02]  /*179b0*/  R2UR UR28, R6 ;  /* 0x00000000061c72ca */ /* 0x000fe400000e0000 */
[----:B------:R-:W-:-:S02]  /*179c0*/  R2UR UR29, R7 ;  /* 0x00000000071d72ca */ /* 0x000fc400000e0000 */
[C---:B------:R-:W-:Y:S02]  /*179d0*/  R2UR UR32, R6.reuse ;  /* 0x00000000062072ca */ /* 0x040fe400000e0000 */
[C---:B------:R-:W-:Y:S02]  /*179e0*/  R2UR UR33, R7.reuse ;  /* 0x00000000072172ca */ /* 0x040fe400000e0000 */
[----:B------:R-:W-:Y:S02]  /*179f0*/  R2UR UR36, R6 ;  /* 0x00000000062472ca */ /* 0x000fe400000e0000 */
[----:B------:R-:W-:Y:S01]  /*17a00*/  R2UR UR37, R7 ;  /* 0x00000000072572ca */ /* 0x000fe200000e0000 */
[----:B------:R-:W-:Y:S01]  /*17a10*/  VIADD R146, R20, 0x5c0 ;  /* 0x000005c014927836 */ /* 0x000fe20000000000 */
[----:B------:R0:W5:Y:S01]  /*17a20*/  LDL.LU R16, [R1+0xa8] ;  /* 0x0000a80001107983 */ /* 0x0001620000300800 */
[----:B------:R-:W-:Y:S02]  /*17a30*/  WARPGROUP.DEPBAR.LE gsb0, 0x0 ;  /* 0x00008000000079c5 */ /* 0x000fe40000010000 */
        /* <DEDUP_REMOVED lines=207> */
.L_x_10243:
[----:B-----5:R-:W-:Y:S01]  /*18730*/  SHF.L.U32 R14, R14, 0x1f, RZ ;  /* 0x0000001f0e0e7819 */ /* 0x020fe200000006ff */
[----:B------:R-:W-:-:S04]  /*18740*/  IMAD R20, R15, 0x8, R16 ;  /* 0x000000080f147824 */ /* 0x000fc800078e0210 */
[----:B------:R0:W1:Y:S01]  /*18750*/  SYNCS.PHASECHK.TRANS64.TRYWAIT P2, [R20+URZ+0x31c50], R14 ;  /* 0x031c500e140075a7 */ /* 0x000062000804017f */
[----:B------:R-:W-:Y:S05]  /*18760*/  @!P0 BRA `(.L_x_10244) ;  /* 0x0000000000048947 */ /* 0x000fea0003800000 */
[----:B------:R-:W-:Y:S01]  /*18770*/  BPT.TRAP 0x1 ;  /* 0x000000040000795c */ /* 0x000fe20000300000 */
.L_x_10244:
[----:B-1----:R-:W-:Y:S05]  /*18780*/  @P2 BRA `(.L_x_10242) ;  /* 0x0000000000082947 */ /* 0x002fea0003800000 */
[----:B------:R-:W1:Y:S02]  /*18790*/  SYNCS.PHASECHK.TRANS64.TRYWAIT P2, [R20+URZ+0x31c50], R14 ;  /* 0x031c500e140075a7 */ /* 0x000e64000804017f */
[----:B-1----:R-:W-:Y:S05]  /*187a0*/  @!P2 BRA `(.L_x_10245) ;  /* 0x000000b400f0a947 */ /* 0x002fea0003800000 */
.L_x_10242:
[----:B------:R-:W-:Y:S05]  /*187b0*/  WARPSYNC.ALL ;  /* 0x0000000000007948 */ /* 0x000fea0003800000 */
[----:B------:R-:W-:Y:S01]  /*187c0*/  ULDC UR4, c[0x0][0x9d8] ;  /* 0x0002760000047ab9 */ /* 0x000fe20000000800 */
[----:B------:R2:W-:Y:S01]  /*187d0*/  STL [R1+0x9c], R2 ;  /* 0x00009c0201007387 */ /* 0x0005e20000100800 */
        /* <DEDUP_REMOVED lines=12> */
[----:B01---5:R-:W-:Y:S01]  /*188a0*/  FMUL.FTZ R14, R125, UR4 ;  /* 0x000000047d0e7c20 */ /* 0x023fe20008410000 */
        /* <DEDUP_REMOVED lines=35> */
[----:B------:R-:W-:Y:S01]  /*18ae0*/  ULDC UR5, c[0x0][0x988] ;  /* 0x0002620000057ab9 */ /* 0x000fe20000000800 */
[----:B------:R-:W-:Y:S01]  /*18af0*/  FMUL.FTZ R122, R122, UR4 ;  /* 0x000000047a7a7c20 */ /* 0x000fe20008410000 */
[----:B------:R-:W-:Y:S01]  /*18b00*/  FMUL.FTZ R123, R123, UR4 ;  /* 0x000000047b7b7c20 */ /* 0x000fe20008410000 */
[----:B------:R-:W-:Y:S01]  /*18b10*/  FMUL.FTZ R156, R115, UR4 ;  /* 0x00000004739c7c20 */ /* 0x000fe20008410000 */
[----:B------:R-:W-:Y:S01]  /*18b20*/  FMUL.FTZ R139, R139, UR4 ;  /* 0x000000048b8b7c20 */ /* 0x000fe20008410000 */
[----:B------:R-:W-:Y:S01]  /*18b30*/  FMUL.FTZ R127, R127, UR4 ;  /* 0x000000047f7f7c20 */ /* 0x000fe20008410000 */
[----:B--2---:R2:W3:Y:S01]  /*18b40*/  MUFU.TANH R2, R138 ;  /* 0x0000008a00027308 */ /* 0x0044e20000002400 */
        /* <DEDUP_REMOVED lines=8> */
[----:B--2---:R-:W-:Y:S01]  /*18bd0*/  FMUL.FTZ R138, R133, UR4 ;  /* 0x00000004858a7c20 */ /* 0x004fe20008410000 */
[----:B-1----:R-:W-:-:S06]  /*18be0*/  FMNMX.FTZ R20, R140, R20, !PT ;  /* 0x000000148c147209 */ /* 0x002fcc0007810000 */
[----:B------:R-:W1:Y:S01]  /*18bf0*/  MUFU.TANH R138, R138 ;  /* 0x0000008a008a7308 */ /* 0x000e620000002400 */
[----:B---3--:R2:W-:Y:S07]  /*18c00*/  STL [R1+0x30], R2 ;  /* 0x0000300201007387 */ /* 0x0085ee0000100800 */
[----:B------:R-:W3:Y:S01]  /*18c10*/  MUFU.TANH R137, R137 ;  /* 0x0000008900897308 */ /* 0x000ee20000002400 */
[----:B0-----:R-:W-:-:S07]  /*18c20*/  FMNMX.FTZ R20, R132, R20, !PT ;  /* 0x0000001484147209 */ /* 0x001fce0007810000 */
[----:B------:R-:W0:Y:S01]  /*18c30*/  MUFU.TANH R129, R129 ;  /* 0x0000008100817308 */ /* 0x000e220000002400 */
[----:B-1----:R-:W-:-:S07]  /*18c40*/  FMNMX.FTZ R20, R138, R20, !PT ;  /* 0x000000148a147209 */ /* 0x002fce0007810000 */
[----:B------:R-:W1:Y:S01]  /*18c50*/  MUFU.TANH R128, R128 ;  /* 0x0000008000807308 */ /* 0x000e620000002400 */
[----:B---3--:R-:W-:-:S07]  /*18c60*/  FMNMX.FTZ R20, R137, R20, !PT ;  /* 0x0000001489147209 */ /* 0x008fce0007810000 */
        /* <DEDUP_REMOVED lines=50> */
[----:B------:R-:W-:Y:S01]  /*18f90*/  MUFU.TANH R89, R126 ;  /* 0x0000007e00597308 */ /* 0x000fe20000002400 */
[----:B-1----:R-:W-:-:S07]  /*18fa0*/  FMNMX.FTZ R20, R152, R20, !PT ;  /* 0x0000001498147209 */ /* 0x002fce0007810000 */
[----:B------:R-:W0:Y:S01]  /*18fb0*/  MUFU.TANH R80, R142 ;  /* 0x0000008e00507308 */ /* 0x000e220000002400 */
[----:B---3--:R-:W-:-:S05]  /*18fc0*/  FMNMX.FTZ R20, R153, R20, !PT ;  /* 0x0000001499147209 */ /* 0x008fca0007810000 */
[----:B------:R-:W1:Y:S02]  /*18fd0*/  SHFL.BFLY PT, R21, R20, 0x2, 0x1f ;  /* 0x0c401f0014157f89 */ /* 0x000e6400000e0000 */
[----:B------:R-:W-:Y:S08]  /*18fe0*/  MUFU.TANH R142, R122 ;  /* 0x0000007a008e7308 */ /* 0x000ff00000002400 */
[----:B------:R0:W3:Y:S08]  /*18ff0*/  MUFU.TANH R93, R123 ;  /* 0x0000007b005d7308 */ /* 0x0000f00000002400 */
[----:B--2---:R2:W-:Y:S01]  /*19000*/  MUFU.TANH R2, R139 ;  /* 0x0000008b00027308 */ /* 0x0045e20000002400 */
[----:B-1----:R-:W-:Y:S01]  /*19010*/  FMNMX.FTZ R20, R20, R21, !PT ;  /* 0x0000001514147209 */ /* 0x002fe20007810000 */
[----:B0-----:R-:W-:-:S06]  /*19020*/  IMAD.MOV.U32 R123, RZ, RZ, R80 ;  /* 0x000000ffff7b7224 */ /* 0x001fcc00078e0050 */
[----:B------:R-:W0:Y:S01]  /*19030*/  MUFU.TANH R97, R127 ;  /* 0x0000007f00617308 */ /* 0x000e220000002400 */
[----:B--2---:R-:W-:Y:S01]  /*19040*/  FMUL.FTZ R139, R118, UR4 ;  /* 0x00000004768b7c20 */ /* 0x004fe20008410000 */
[----:B------:R-:W1:Y:S06]  /*19050*/  SHFL.BFLY PT, R21, R20, 0x1, 0x1f ;  /* 0x0c201f0014157f89 */ /* 0x000e6c00000e0000 */
[----:B------:R-:W2:Y:S08]  /*19060*/  MUFU.TANH R133, R143 ;  /* 0x0000008f00857308 */ /* 0x000eb00000002400 */
[----:B------:R-:W4:Y:S08]  /*19070*/  MUFU.TANH R84, R134 ;  /* 0x0000008600547308 */ /* 0x000f300000002400 */
[----:B------:R-:W4:Y:S01]  /*19080*/  MUFU.TANH R92, R135 ;  /* 0x00000087005c7308 */ /* 0x000f220000002400 */
[----:B-1----:R-:W-:Y:S01]  /*19090*/  FMNMX.FTZ R20, R20, R21, !PT ;  /* 0x0000001514147209 */ /* 0x002fe20007810000 */
[----:B------:R-:W-:-:S04]  /*190a0*/  IMAD.U32 R21, RZ, RZ, UR5 ;  /* 0x00000005ff157e24 */ /* 0x000fc8000f8e00ff */
[CC--:B------:R-:W-:Y:S01]  /*190b0*/  FMUL.FTZ R122, R20.reuse, R21.reuse ;  /* 0x00000015147a7220 */ /* 0x0c0fe20000410000 */
[----:B------:R-:W-:Y:S01]  /*190c0*/  FADD.FTZ R0, -R20, R0 ;  /* 0x0000000014007221 */ /* 0x000fe20000010100 */
[----:B------:R-:W1:Y:S02]  /*190d0*/  MUFU.TANH R81, R131 ;  /* 0x0000008300517308 */ /* 0x000e640000002400 */
[-CC-:B------:R-:W-:Y:S01]  /*190e0*/  FFMA.FTZ R126, R112, R21.reuse, -R122.reuse ;  /* 0x00000015707e7223 */ /* 0x180fe2000001087a */
[-CC-:B------:R-:W-:Y:S01]  /*190f0*/  FFMA.FTZ R115, R155, R21.reuse, -R122.reuse ;  /* 0x000000159b737223 */ /* 0x180fe2000001087a */
[----:B------:R-:W-:Y:S01]  /*19100*/  IMAD.MOV.U32 R112, RZ, RZ, R89 ;  /* 0x000000ffff707224 */ /* 0x000fe200078e0059 */
[----:B------:R-:W4:Y:S01]  /*19110*/  LDL.LU R155, [R1+0x14] ;  /* 0x00001400019b7983 */ /* 0x000f220000300800 */
[-CC-:B------:R-:W-:Y:S01]  /*19120*/  FFMA.FTZ R89, R108, R21.reuse, -R122.reuse ;  /* 0x000000156c597223 */ /* 0x180fe2000001087a */
[-CC-:B------:R-:W-:Y:S01]  /*19130*/  FFMA.FTZ R80, R105, R21.reuse, -R122.reuse ;  /* 0x0000001569507223 */ /* 0x180fe2000001087a */
[-C--:B------:R-:W-:Y:S01]  /*19140*/  FMUL.FTZ R0, R0, R21.reuse ;  /* 0x0000001500007220 */ /* 0x080fe20000410000 */
[----:B------:R-:W4:Y:S01]  /*19150*/  LDL.LU R108, [R1+0x18] ;  /* 0x00001800016c7983 */ /* 0x000f220000300800 */
[----:B------:R3:W1:Y:S03]  /*19160*/  MUFU.TANH R143, R130 ;  /* 0x00000082008f7308 */ /* 0x0006660000002400 */
[----:B------:R-:W4:Y:S01]  /*19170*/  LDL.LU R105, [R1+0x30] ;  /* 0x0000300001697983 */ /* 0x000f220000300800 */
[-CC-:B------:R-:W-:Y:S01]  /*19180*/  FFMA.FTZ R118, R154, R21.reuse, -R122.reuse ;  /* 0x000000159a767223 */ /* 0x180fe2000001087a */
[----:B------:R-:W-:-:S03]  /*19190*/  FFMA.FTZ R73, R104, R21, -R122 ;  /* 0x0000001568497223 */ /* 0x000fc6000001087a */
[----:B------:R-:W-:Y:S01]  /*191a0*/  MUFU.EX2 R0, R0 ;  /* 0x0000000000007308 */ /* 0x000fe20000000800 */
[-CC-:B------:R-:W-:Y:S01]  /*191b0*/  FFMA.FTZ R146, R146, R21.reuse, -R122.reuse ;  /* 0x0000001592927223 */ /* 0x180fe2000001087a */
[----:B------:R-:W-:-:S06]  /*191c0*/  FFMA.FTZ R114, R145, R21, -R122 ;  /* 0x0000001591727223 */ /* 0x000fcc000001087a */
[----:B------:R1:W1:Y:S01]  /*191d0*/  MUFU.EX2 R104, R115 ;  /* 0x0000007300687308 */ /* 0x0002620000000800 */
[----:B------:R-:W-:Y:S01]  /*191e0*/  FFMA.FTZ R72, R117, R21, -R122 ;  /* 0x0000001575487223 */ /* 0x000fe2000001087a */
[----:B------:R-:W-:-:S06]  /*191f0*/  FMUL.FTZ R117, R106, UR4 ;  /* 0x000000046a757c20 */ /* 0x000fcc0008410000 */
[----:B------:R-:W1:Y:S01]  /*19200*/  MUFU.EX2 R118, R118 ;  /* 0x0000007600767308 */ /* 0x000e620000000800 */
[-CC-:B---3--:R-:W-:Y:S01]  /*19210*/  FFMA.FTZ R130, R137, R21.reuse, -R122.reuse ;  /* 0x0000001589827223 */ /* 0x188fe2000001087a */
[----:B------:R-:W-:Y:S02]  /*19220*/  IMAD.MOV.U32 R137, RZ, RZ, R93 ;  /* 0x000000ffff897224 */ /* 0x000fe400078e005d */
[----:B------:R-:W-:-:S04]  /*19230*/  FFMA.FTZ R93, R121, R21, -R122 ;  /* 0x00000015795d7223 */ /* 0x000fc8000001087a */
[----:B------:R3:W3:Y:S01]  /*19240*/  MUFU.EX2 R106, R146 ;  /* 0x00000092006a7308 */ /* 0x0006e20000000800 */
[----:B0-----:R-:W-:Y:S02]  /*19250*/  IMAD.MOV.U32 R154, RZ, RZ, R97 ;  /* 0x000000ffff9a7224 */ /* 0x001fe400078e0061 */
[----:B------:R-:W-:Y:S01]  /*19260*/  FMUL.FTZ R121, R98, UR4 ;  /* 0x0000000462797c20 */ /* 0x000fe20008410000 */
[-CC-:B------:R-:W-:Y:S01]  /*19270*/  FFMA.FTZ R97, R96, R21.reuse, -R122.reuse ;  /* 0x0000001560617223 */ /* 0x180fe2000001087a */
[----:B------:R-:W-:-:S03]  /*19280*/  FFMA.FTZ R96, R100, R21, -R122 ;  /* 0x0000001564607223 */ /* 0x000fc6000001087a */
[----:B------:R-:W0:Y:S01]  /*19290*/  MUFU.EX2 R114, R114 ;  /* 0x0000007200727308 */ /* 0x000e220000000800 */
[-C--:B------:R-:W-:Y:S01]  /*192a0*/  FFMA.FTZ R134, R141, R21.reuse, -R122 ;  /* 0x000000158d867223 */ /* 0x080fe2000001087a */
[----:B--2---:R-:W-:Y:S02]  /*192b0*/  IMAD.MOV.U32 R141, RZ, RZ, R133 ;  /* 0x000000ffff8d7224 */ /* 0x004fe400078e0085 */
[----:B----4-:R-:W-:Y:S02]  /*192c0*/  IMAD.MOV.U32 R145, RZ, RZ, R84 ;  /* 0x000000ffff917224 */ /* 0x010fe400078e0054 */
[-CC-:B------:R-:W-:Y:S01]  /*192d0*/  FFMA.FTZ R76, R113, R21.reuse, -R122.reuse ;  /* 0x00000015714c7223 */ /* 0x180fe2000001087a */
[-CC-:B------:R-:W-:Y:S01]  /*192e0*/  FFMA.FTZ R84, R124, R21.reuse, -R122.reuse ;  /* 0x000000157c547223 */ /* 0x180fe2000001087a */
[-C--:B------:R-:W-:Y:S01]  /*192f0*/  FFMA.FTZ R131, R138, R21.reuse, -R122 ;  /* 0x000000158a837223 */ /* 0x080fe2000001087a */
[----:B------:R-:W-:Y:S02]  /*19300*/  IMAD.MOV.U32 R113, RZ, RZ, R92 ;  /* 0x000000ffff717224 */ /* 0x000fe400078e005c */
[----:B------:R-:W-:Y:S01]  /*19310*/  FFMA.FTZ R133, R140, R21, -R122 ;  /* 0x000000158c857223 */ /* 0x000fe2000001087a */
[----:B------:R-:W-:-:S02]  /*19320*/  IMAD.MOV.U32 R124, RZ, RZ, R141 ;  /* 0x000000ffff7c7224 */ /* 0x000fc400078e008d */
[-CC-:B------:R-:W-:Y:S01]  /*19330*/  FFMA.FTZ R127, R14, R21.reuse, -R122.reuse ;  /* 0x000000150e7f7223 */ /* 0x180fe2000001087a */
[----:B-1----:R-:W-:Y:S02]  /*19340*/  IMAD.MOV.U32 R135, RZ, RZ, R81 ;  /* 0x000000ffff877224 */ /* 0x002fe400078e0051 */
[-CC-:B------:R-:W-:Y:S01]  /*19350*/  FFMA.FTZ R92, R88, R21.reuse, -R122.reuse ;  /* 0x00000015585c7223 */ /* 0x180fe2000001087a */
[----:B------:R-:W-:Y:S02]  /*19360*/  IMAD.MOV.U32 R138, RZ, RZ, R145 ;  /* 0x000000ffff8a7224 */ /* 0x000fe400078e0091 */
        /* <DEDUP_REMOVED lines=16> */
[----:B------:R-:W-:Y:S01]  /*19470*/  FMUL.FTZ R122, R99, UR4 ;  /* 0x00000004637a7c20 */ /* 0x000fe20008410000 */
[----:B------:R-:W-:Y:S01]  /*19480*/  IMAD.MOV.U32 R99, RZ, RZ, R143 ;  /* 0x000000ffff637224 */ /* 0x000fe200078e008f */
[----:B------:R-:W1:Y:S01]  /*19490*/  MUFU.TANH R157, R157 ;  /* 0x0000009d009d7308 */ /* 0x000e620000002400 */
[----:B------:R-:W-:-:S02]  /*194a0*/  IMAD.MOV.U32 R101, RZ, RZ, R142 ;  /* 0x000000ffff657224 */ /* 0x000fc400078e008e */
[----:B------:R-:W-:Y:S02]  /*194b0*/  IMAD.MOV.U32 R115, RZ, RZ, R113 ;  /* 0x000000ffff737224 */ /* 0x000fe400078e0071 */
[----:B------:R-:W-:Y:S02]  /*194c0*/  IMAD.MOV.U32 R113, RZ, RZ, R137 ;  /* 0x000000ffff717224 */ /* 0x000fe400078e0089 */
[----:B------:R-:W-:Y:S01]  /*194d0*/  FMUL.FTZ R116, R119, UR4 ;  /* 0x0000000477747c20 */ /* 0x000fe20008410000 */
[----:B------:R-:W2:Y:S08]  /*194e0*/  MUFU.TANH R156, R156 ;  /* 0x0000009c009c7308 */ /* 0x000eb00000002400 */
[----:B------:R-:W4:Y:S01]  /*194f0*/  MUFU.TANH R139, R139 ;  /* 0x0000008b008b7308 */ /* 0x000f220000002400 */
[----:B------:R-:W-:-:S07]  /*19500*/  FMUL.FTZ R119, R110, UR4 ;  /* 0x000000046e777c20 */ /* 0x000fce0008410000 */
[----:B------:R-:W4:Y:S01]  /*19510*/  MUFU.TANH R116, R116 ;  /* 0x0000007400747308 */ /* 0x000f220000002400 */
[----:B------:R-:W-:-:S07]  /*19520*/  FMUL.FTZ R120, R111, UR4 ;  /* 0x000000046f787c20 */ /* 0x000fce0008410000 */
[----:B------:R-:W4:Y:S08]  /*19530*/  MUFU.TANH R117, R117 ;  /* 0x0000007500757308 */ /* 0x000f300000002400 */
[----:B------:R-:W-:Y:S08]  /*19540*/  MUFU.TANH R119, R119 ;  /* 0x0000007700777308 */ /* 0x000ff00000002400 */
[----:B------:R-:W-:Y:S01]  /*19550*/  MUFU.TANH R120, R120 ;  /* 0x0000007800787308 */ /* 0x000fe20000002400 */
[----:B------:R-:W-:-:S07]  /*19560*/  FMUL.FTZ R109, R103, UR4 ;  /* 0x00000004676d7c20 */ /* 0x000fce0008410000 */
[----:B------:R-:W-:Y:S01]  /*19570*/  MUFU.TANH R121, R121 ;  /* 0x0000007900797308 */ /* 0x000fe20000002400 */
[----:B------:R-:W-:-:S07]  /*19580*/  FMUL.FTZ R110, R90, UR4 ;  /* 0x000000045a6e7c20 */ /* 0x000fce0008410000 */
[----:B------:R-:W-:Y:S01]  /*19590*/  MUFU.TANH R122, R122 ;  /* 0x0000007a007a7308 */ /* 0x000fe20000002400 */
[----:B------:R-:W-:Y:S01]  /*195a0*/  FMUL.FTZ R111, R91, UR4 ;  /* 0x000000045b6f7c20 */ /* 0x000fe20008410000 */
[----:B------:R-:W-:-:S06]  /*195b0*/  FMUL.FTZ R94, R94, UR4 ;  /* 0x000000045e5e7c20 */ /* 0x000fcc0008410000 */
[----:B------:R-:W-:Y:S08]  /*195c0*/  MUFU.TANH R109, R109 ;  /* 0x0000006d006d7308 */ /* 0x000ff00000002400 */
[----:B------:R-:W-:Y:S01]  /*195d0*/  MUFU.TANH R110, R110 ;  /* 0x0000006e006e7308 */ /* 0x000fe20000002400 */
[----:B------:R-:W-:-:S07]  /*195e0*/  FMUL.FTZ R82, R82, UR4 ;  /* 0x0000000452527c20 */ /* 0x000fce0008410000 */
[----:B------:R-:W-:Y:S01]  /*195f0*/  MUFU.TANH R111, R111 ;  /* 0x0000006f006f7308 */ /* 0x000fe20000002400 */
[----:B------:R-:W-:-:S07]  /*19600*/  FMUL.FTZ R136, R83, UR4 ;  /* 0x0000000453887c20 */ /* 0x000fce0008410000 */
[----:B------:R-:W-:Y:S01]  /*19610*/  MUFU.TANH R94, R94 ;  /* 0x0000005e005e7308 */ /* 0x000fe20000002400 */
[----:B------:R-:W-:-:S07]  /*19620*/  FMUL.FTZ R137, R86, UR4 ;  /* 0x0000000456897c20 */ /* 0x000fce0008410000 */
[----:B------:R-:W-:Y:S01]  /*19630*/  MUFU.TANH R82, R82 ;  /* 0x0000005200527308 */ /* 0x000fe20000002400 */
[----:B------:R-:W-:-:S07]  /*19640*/  FMUL.FTZ R143, R74, UR4 ;  /* 0x000000044a8f7c20 */ /* 0x000fce0008410000 */
[----:B------:R-:W-:Y:S01]  /*19650*/  MUFU.TANH R136, R136 ;  /* 0x0000008800887308 */ /* 0x000fe20000002400 */
[----:B---3--:R-:W-:-:S07]  /*19660*/  FMUL.FTZ R146, R75, UR4 ;  /* 0x000000044b927c20 */ /* 0x008fce0008410000 */
[----:B------:R-:W-:Y:S01]  /*19670*/  MUFU.TANH R137, R137 ;  /* 0x0000008900897308 */ /* 0x000fe20000002400 */
[----:B------:R-:W-:Y:S01]  /*19680*/  FFMA.FTZ R100, R0, R108, R104 ;  /* 0x0000006c00647223 */ /* 0x000fe20000010068 */
[----:B------:R-:W-:-:S03]  /*19690*/  FMNMX.FTZ R98, R105, R155, !PT ;  /* 0x0000009b69627209 */ /* 0x000fc60007810000 */
[----:B------:R-:W-:Y:S01]  /*196a0*/  FADD.FTZ R100, R118, R100 ;  /* 0x0000006476647221 */ /* 0x000fe20000010000 */
[----:B------:R-:W-:-:S03]  /*196b0*/  FMNMX.FTZ R98, R2, R98, !PT ;  /* 0x0000006202627209 */ /* 0x000fc60007810000 */
[----:B------:R-:W-:Y:S01]  /*196c0*/  FADD.FTZ R100, R106, R100 ;  /* 0x000000646a647221 */ /* 0x000fe20000010000 */
[----:B------:R-:W-:-:S03]  /*196d0*/  FMNMX.FTZ R98, R123, R98, !PT ;  /* 0x000000627b627209 */ /* 0x000fc60007810000 */
[C---:B0-----:R-:W-:Y:S01]  /*196e0*/  FADD.FTZ R142, R114.reuse, R100 ;  /* 0x00000064728e7221 */ /* 0x041fe20000010000 */
[----:B------:R-:W-:Y:S02]  /*196f0*/  F2FP.BF16.F32.PACK_AB R106, R114, R106 ;  /* 0x0000006a726a723e */ /* 0x000fe400000010ff */
[----:B------:R-:W-:Y:S01]  /*19700*/  FMNMX.FTZ R98, R124, R98, !PT ;  /* 0x000000627c627209 */ /* 0x000fe20007810000 */
[----:B------:R-:W-:-:S03]  /*19710*/  IMAD.MOV.U32 R114, RZ, RZ, R135 ;  /* 0x000000ffff727224 */ /* 0x000fc600078e0087 */
[----:B------:R-:W-:Y:S01]  /*19720*/  FMNMX.FTZ R98, R99, R98, !PT ;  /* 0x0000006263627209 */ /* 0x000fe20007810000 */
[----:B------:R-:W-:-:S03]  /*19730*/  IMAD.MOV.U32 R100, RZ, RZ, R138 ;  /* 0x000000ffff647224 */ /* 0x000fc600078e008a */
[----:B------:R-:W-:-:S04]  /*19740*/  FMNMX.FTZ R98, R114, R98, !PT ;  /* 0x0000006272627209 */ /* 0x000fc80007810000 */
[----:B------:R-:W-:-:S04]  /*19750*/  FMNMX.FTZ R98, R100, R98, !PT ;  /* 0x0000006264627209 */ /* 0x000fc80007810000 */
[----:B------:R-:W-:-:S04]  /*19760*/  FMNMX.FTZ R98, R115, R98, !PT ;  /* 0x0000006273627209 */ /* 0x000fc80007810000 */
[----:B------:R-:W-:-:S04]  /*19770*/  FMNMX.FTZ R98, R101, R98, !PT ;  /* 0x0000006265627209 */ /* 0x000fc80007810000 */
[----:B------:R-:W-:-:S04]  /*19780*/  FMNMX.FTZ R98, R113, R98, !PT ;  /* 0x0000006271627209 */ /* 0x000fc80007810000 */
[----:B------:R-:W-:Y:S02]  /*19790*/  FMNMX.FTZ R98, R112, R98, !PT ;  /* 0x0000006270627209 */ /* 0x000fe40007810000 */
[----:B------:R-:W-:Y:S01]  /*197a0*/  F2FP.BF16.F32.PACK_AB R104, R118, R104 ;  /* 0x000000687668723e */ /* 0x000fe200000010ff */
[----:B------:R-:W-:Y:S01]  /*197b0*/  FMUL.FTZ R118, R107, UR4 ;  /* 0x000000046b767c20 */ /* 0x000fe20008410000 */
[----:B------:R-:W-:-:S04]  /*197c0*/  FMNMX.FTZ R98, R154, R98, !PT ;  /* 0x000000629a627209 */ /* 0x000fc80007810000 */
[----:B-1----:R-:W-:Y:S01]  /*197d0*/  FMNMX.FTZ R98, R157, R98, !PT ;  /* 0x000000629d627209 */ /* 0x002fe20007810000 */
[----:B------:R-:W0:Y:S03]  /*197e0*/  MUFU.TANH R118, R118 ;  /* 0x0000007600767308 */ /* 0x000e260000002400 */
[----:B--2---:R-:W-:-:S04]  /*197f0*/  FMNMX.FTZ R98, R156, R98, !PT ;  /* 0x000000629c627209 */ /* 0x004fc80007810000 */
[----:B----4-:R-:W-:-:S04]  /*19800*/  FMNMX.FTZ R98, R139, R98, !PT ;  /* 0x000000628b627209 */ /* 0x010fc80007810000 */
[----:B------:R-:W-:Y:S01]  /*19810*/  FMNMX.FTZ R98, R116, R98, !PT ;  /* 0x0000006274627209 */ /* 0x000fe20007810000 */
[----:B------:R-:W-:-:S03]  /*19820*/  FMUL.FTZ R108, R102, UR4 ;  /* 0x00000004666c7c20 */ /* 0x000fc60008410000 */
[----:B------:R-:W-:-:S04]  /*19830*/  FMNMX.FTZ R98, R117, R98, !PT ;  /* 0x0000006275627209 */ /* 0x000fc80007810000 */
[----:B0-----:R-:W-:Y:S01]  /*19840*/  FMNMX.FTZ R98, R118, R98, !PT ;  /* 0x0000006276627209 */ /* 0x001fe20007810000 */
[----:B------:R-:W0:Y:S03]  /*19850*/  MUFU.TANH R108, R108 ;  /* 0x0000006c006c7308 */ /* 0x000e260000002400 */
[----:B------:R-:W-:-:S04]  /*19860*/  FMNMX.FTZ R98, R119, R98, !PT ;  /* 0x0000006277627209 */ /* 0x000fc80007810000 */
[----:B------:R-:W-:-:S04]  /*19870*/  FMNMX.FTZ R98, R120, R98, !PT ;  /* 0x0000006278627209 */ /* 0x000fc80007810000 */
[----:B------:R-:W-:Y:S01]  /*19880*/  FMNMX.FTZ R98, R121, R98, !PT ;  /* 0x0000006279627209 */ /* 0x000fe20007810000 */
[----:B------:R-:W-:-:S03]  /*19890*/  FMUL.FTZ R135, R95, UR4 ;  /* 0x000000045f877c20 */ /* 0x000fc60008410000 */
[----:B------:R-:W-:-:S04]  /*198a0*/  FMNMX.FTZ R98, R122, R98, !PT ;  /* 0x000000627a627209 */ /* 0x000fc80007810000 */
[----:B0-----:R-:W-:Y:S01]  /*198b0*/  FMNMX.FTZ R98, R108, R98, !PT ;  /* 0x000000626c627209 */ /* 0x001fe20007810000 */
[----:B------:R-:W0:Y:S03]  /*198c0*/  MUFU.TANH R135, R135 ;  /* 0x0000008700877308 */ /* 0x000e260000002400 */
[----:B------:R-:W-:-:S04]  /*198d0*/  FMNMX.FTZ R98, R109, R98, !PT ;  /* 0x000000626d627209 */ /* 0x000fc80007810000 */
[----:B------:R-:W-:Y:S01]  /*198e0*/  FMNMX.FTZ R98, R110, R98, !PT ;  /* 0x000000626e627209 */ /* 0x000fe20007810000 */
[----:B------:R-:W-:-:S03]  /*198f0*/  FMUL.FTZ R138, R87, UR4 ;  /* 0x00000004578a7c20 */ /* 0x000fc60008410000 */
[----:B------:R-:W-:-:S04]  /*19900*/  FMNMX.FTZ R98, R111, R98, !PT ;  /* 0x000000626f627209 */ /* 0x000fc80007810000 */
[----:B------:R-:W-:Y:S01]  /*19910*/  FMNMX.FTZ R98, R94, R98, !PT ;  /* 0x000000625e627209 */ /* 0x000fe20007810000 */
[----:B------:R-:W1:Y:S03]  /*19920*/  MUFU.TANH R138, R138 ;  /* 0x0000008a008a7308 */ /* 0x000e660000002400 */
[----:B0-----:R-:W-:Y:S01]  /*19930*/  FMNMX.FTZ R98, R135, R98, !PT ;  /* 0x0000006287627209 */ /* 0x001fe20007810000 */
[----:B------:R-:W-:-:S03]  /*19940*/  FMUL.FTZ R147, R78, UR4 ;  /* 0x000000044e937c20 */ /* 0x000fc60008410000 */
[----:B------:R-:W-:Y:S01]  /*19950*/  FMNMX.FTZ R98, R82, R98, !PT ;  /* 0x0000006252627209 */ /* 0x000fe20007810000 */
[----:B------:R-:W0:Y:S01]  /*19960*/  MUFU.TANH R143, R143 ;  /* 0x0000008f008f7308 */ /* 0x000e220000002400 */
[----:B------:R-:W-:Y:S02]  /*19970*/  FMUL.FTZ R148, R79, UR4 ;  /* 0x000000044f947c20 */ /* 0x000fe40008410000 */
[----:B------:R-:W-:-:S05]  /*19980*/  FMNMX.FTZ R98, R136, R98, !PT ;  /* 0x0000006288627209 */ /* 0x000fca0007810000 */
[----:B------:R-:W2:Y:S01]  /*19990*/  MUFU.TANH R146, R146 ;  /* 0x0000009200927308 */ /* 0x000ea20000002400 */
[----:B------:R-:W-:-:S07]  /*199a0*/  FMNMX.FTZ R98, R137, R98, !PT ;  /* 0x0000006289627209 */ /* 0x000fce0007810000 */
[----:B------:R-:W3:Y:S01]  /*199b0*/  MUFU.TANH R147, R147 ;  /* 0x0000009300937308 */ /* 0x000ee20000002400 */
[----:B-1----:R-:W-:-:S07]  /*199c0*/  FMNMX.FTZ R98, R138, R98, !PT ;  /* 0x000000628a627209 */ /* 0x002fce0007810000 */
[----:B------:R-:W1:Y:S01]  /*199d0*/  MUFU.TANH R148, R148 ;  /* 0x0000009400947308 */ /* 0x000e620000002400 */
[----:B0-----:R-:W-:-:S04]  /*199e0*/  FMNMX.FTZ R98, R143, R98, !PT ;  /* 0x000000628f627209 */ /* 0x001fc80007810000 */
[----:B--2---:R-:W-:-:S04]  /*199f0*/  FMNMX.FTZ R98, R146, R98, !PT ;  /* 0x0000006292627209 */ /* 0x004fc80007810000 */
[----:B---3--:R-:W-:-:S04]  /*19a00*/  FMNMX.FTZ R74, R147, R98, !PT ;  /* 0x00000062934a7209 */ /* 0x008fc80007810000 */
[----:B-1----:R-:W-:-:S05]  /*19a10*/  FMNMX.FTZ R74, R148, R74, !PT ;  /* 0x0000004a944a7209 */ /* 0x002fca0007810000 */
[----:B------:R-:W0:Y:S02]  /*19a20*/  SHFL.BFLY PT, R75, R74, 0x2, 0x1f ;  /* 0x0c401f004a4b7f89 */ /* 0x000e2400000e0000 */
[----:B0-----:R-:W-:-:S05]  /*19a30*/  FMNMX.FTZ R74, R74, R75, !PT ;  /* 0x0000004b4a4a7209 */ /* 0x001fca0007810000 */
[----:B------:R-:W0:Y:S02]  /*19a40*/  SHFL.BFLY PT, R75, R74, 0x1, 0x1f ;  /* 0x0c201f004a4b7f89 */ /* 0x000e2400000e0000 */
[----:B0-----:R-:W-:-:S05]  /*19a50*/  FMNMX.FTZ R74, R74, R75, !PT ;  /* 0x0000004b4a4a7209 */ /* 0x001fca0007810000 */
[----:B------:R-:W-:-:S04]  /*19a60*/  FMUL.FTZ R150, R74, R21 ;  /* 0x000000154a967220 */ /* 0x000fc80000410000 */
[-CC-:B------:R-:W-:Y:S01]  /*19a70*/  FFMA.FTZ R107, R2, R21.reuse, -R150.reuse ;  /* 0x00000015026b7223 */ /* 0x180fe20000010896 */
[-CC-:B------:R-:W-:Y:S01]  /*19a80*/  FFMA.FTZ R103, R112, R21.reuse, -R150.reuse ;  /* 0x0000001570677223 */ /* 0x180fe20000010896 */
[----:B------:R2:W5:Y:S01]  /*19a90*/  LDL.LU R2, [R1+0x9c] ;  /* 0x00009c0001027983 */ /* 0x0005620000300800 */
[----:B------:R-:W-:-:S03]  /*19aa0*/  FFMA.FTZ R112, R154, R21, -R150 ;  /* 0x000000159a707223 */ /* 0x000fc60000010896 */
[----:B------:R-:W3:Y:S01]  /*19ab0*/  LDL R154, [R1+0x58] ;  /* 0x00005800019a7983 */ /* 0x000ee20000100800 */
[----:B------:R-:W-:Y:S01]  /*19ac0*/  FFMA.FTZ R90, R108, R21, -R150 ;  /* 0x000000156c5a7223 */ /* 0x000fe20000010896 */
[----:B------:R-:W-:-:S05]  /*19ad0*/  VIADD R108, R16, 0x200 ;  /* 0x00000200106c7836 */ /* 0x000fca0000000000 */
        /* <DEDUP_REMOVED lines=41> */
[----:B---3--:R-:W-:-:S04]  /*19d70*/  LOP3.LUT R108, R154, 0x10000, RZ, 0xfc, !PT ;  /* 0x000100009a6c7812 */ /* 0x008fc800078efcff */
[----:B------:R-:W-:-:S13]  /*19d80*/  R2UR UR4, R108 ;  /* 0x000000006c0472ca */ /* 0x000fda00000e0000 */
[----:B------:R-:W-:Y:S01]  /*19d90*/  HGMMA.64x96x16.F32.BF16 R24, gdesc[UR4].tnspB, R24, gsb0 ;  /* 0x41600000041879f0 */ /* 0x000fe20008001818 */
[----:B------:R-:W-:-:S05]  /*19da0*/  VIADD R110, R108, 0x180 ;  /* 0x000001806c6e7836 */ /* 0x000fca0000000000 */
[----:B------:R-:W-:Y:S01]  /*19db0*/  R2UR UR8, R110 ;  /* 0x000000006e0872ca */ /* 0x000fe200000e0000 */
[----:B------:R-:W-:Y:S01]  /*19dc0*/  VIADD R110, R108, 0x300 ;  /* 0x000003006c6e7836 */ /* 0x000fe20000000000 */
[----:B------:R-:W-:Y:S01]  /*19dd0*/  R2UR UR13, R111 ;  /* 0x000000006f0d72ca */ /* 0x000fe200000e0000 */
[----:B------:R-:W-:Y:S02]  /*19de0*/  WARPGROUP.DEPBAR.LE gsb0, 0x0 ;  /* 0x00008000000079c5 */ /* 0x000fe40000010000 */
[----:B------:R-:W-:-:S08]  /*19df0*/  WARPGROUP.ARRIVE ;  /* 0x00000000000079c5 */ /* 0x000fd00000000000 */
        /* <DEDUP_REMOVED lines=24> */
[----:B------:R-:W-:Y:S02]  /*19f80*/  IMAD.MOV.U32 R111, RZ, RZ, -0x3ffffff0 ;  /* 0xc0000010ff6f7424 */ /* 0x000fe400078e00ff */
[-CC-:B------:R-:W-:Y:S01]  /*19f90*/  FFMA.FTZ R87, R94, R21.reuse, -R150.reuse ;  /* 0x000000155e577223 */ /* 0x180fe20000010896 */
[----:B------:R-:W-:Y:S01]  /*19fa0*/  FFMA.FTZ R94, R135, R21, -R150 ;  /* 0x00000015875e7223 */ /* 0x000fe20000010896 */
[----:B------:R-:W-:Y:S01]  /*19fb0*/  R2UR UR28, R110 ;  /* 0x000000006e1c72ca */ /* 0x000fe200000e0000 */
[----:B------:R-:W3:Y:S01]  /*19fc0*/  LDL.LU R135, [R1+0x2c] ;  /* 0x00002c0001877983 */ /* 0x000ee20000300800 */
[----:B------:R-:W-:Y:S01]  /*19fd0*/  R2UR UR29, R111 ;  /* 0x000000006f1d72ca */ /* 0x000fe200000e0000 */
[----:B------:R-:W-:-:S02]  /*19fe0*/  WARPGROUP.DEPBAR.LE gsb0, 0x0 ;  /* 0x00008000000079c5 */ /* 0x000fc40000010000 */
        /* <DEDUP_REMOVED lines=16> */
[----:B0-----:R-:W-:Y:S01]  /*1a0f0*/  IMAD.MOV.U32 R109, RZ, RZ, -0x3ffffff0 ;  /* 0xc0000010ff6d7424 */ /* 0x001fe200078e00ff */
[----:B------:R-:W-:-:S04]  /*1a100*/  R2UR UR36, R108 ;  /* 0x000000006c2472ca */ /* 0x000fc800000e0000 */
[----:B------:R-:W-:Y:S01]  /*1a110*/  R2UR UR37, R109 ;  /* 0x000000006d2572ca */ /* 0x000fe200000e0000 */
[----:B------:R-:W0:Y:S01]  /*1a120*/  S2R R155, SR_TID.X ;  /* 0x00000000009b7919 */ /* 0x000e220000002100 */
[-CC-:B------:R-:W-:Y:S01]  /*1a130*/  FFMA.FTZ R105, R105, R21.reuse, -R150.reuse ;  /* 0x0000001569697223 */ /* 0x180fe20000010896 */
[----:B------:R-:W-:Y:S01]  /*1a140*/  FFMA.FTZ R75, R136, R21, -R150 ;  /* 0x00000015884b7223 */ /* 0x000fe20000010896 */
[----:B------:R-:W-:Y:S08]  /*1a150*/  MUFU.EX2 R108, R107 ;  /* 0x0000006b006c7308 */ /* 0x000ff00000000800 */
[----:B------:R-:W3:Y:S01]  /*1a160*/  MUFU.EX2 R105, R105 ;  /* 0x0000006900697308 */ /* 0x000ee20000000800 */
[----:B------:R-:W-:-:S02]  /*1a170*/  WARPGROUP.DEPBAR.LE gsb0, 0x0 ;  /* 0x00008000000079c5 */ /* 0x000fc40000010000 */
[----:B------:R-:W-:-:S06]  /*1a180*/  WARPGROUP.ARRIVE ;  /* 0x00000000000079c5 */ /* 0x000fcc0000000000 */
[----:B------:R-:W-:Y:S01]  /*1a190*/  HGMMA.64x96x16.F32.BF16 R24, gdesc[UR36].tnspB, R24, gsb0 ;  /* 0x41600000241879f0 */ /* 0x000fe20008001818 */
[----:B0-----:R-:W-:Y:S01]  /*1a1a0*/  SHF.R.U32.HI R136, RZ, 0x7, R155 ;  /* 0x00000007ff887819 */ /* 0x001fe2000001169b */
[-CC-:B------:R-:W-:Y:S01]  /*1a1b0*/  FFMA.FTZ R124, R124, R21.reuse, -R150.reuse ;  /* 0x000000157c7c7223 */ /* 0x180fe20000010896 */
[----:B------:R-:W-:Y:S01]  /*1a1c0*/  FFMA.FTZ R123, R123, R21, -R150 ;  /* 0x000000157b7b7223 */ /* 0x000fe20000010896 */
[----:B------:R-:W-:Y:S02]  /*1a1d0*/  ISETP.GE.U32.AND P2, PT, R155, 0x180, PT ;  /* 0x000001809b00780c */ /* 0x000fe40003f46070 */
[----:B------:R-:W-:Y:S01]  /*1a1e0*/  VIADD R109, R136, 0x9 ;  /* 0x00000009886d7836 */ /* 0x000fe20000000000 */
[----:B------:R-:W-:Y:S01]  /*1a1f0*/  MUFU.EX2 R107, R123 ;  /* 0x0000007b006b7308 */ /* 0x000fe20000000800 */
[----:B---3--:R-:W-:-:S03]  /*1a200*/  FFMA.FTZ R111, R110, R135, R105 ;  /* 0x000000876e6f7223 */ /* 0x008fc60000010069 */
[----:B------:R-:W-:-:S04]  /*1a210*/  SEL R109, R109, 0x9, !P2 ;  /* 0x000000096d6d7807 */ /* 0x000fc80005000000 */
[----:B------:R-:W-:Y:S01]  /*1a220*/  MUFU.EX2 R124, R124 ;  /* 0x0000007c007c7308 */ /* 0x000fe20000000800 */
[----:B------:R-:W-:Y:S01]  /*1a230*/  F2FP.BF16.F32.PACK_AB R105, R108, R105 ;  /* 0x000000696c69723e */ /* 0x000fe200000010ff */
[-CC-:B------:R-:W-:Y:S01]  /*1a240*/  FFMA.FTZ R95, R99, R21.reuse, -R150.reuse ;  /* 0x00000015635f7223 */ /* 0x180fe20000010896 */
[----:B------:R-:W-:-:S05]  /*1a250*/  FFMA.FTZ R98, R114, R21, -R150 ;  /* 0x0000001572627223 */ /* 0x000fca0000010896 */
[----:B------:R-:W0:Y:S01]  /*1a260*/  MUFU.EX2 R134, R134 ;  /* 0x0000008600867308 */ /* 0x000e220000000800 */
[----:B------:R-:W-:-:S07]  /*1a270*/  FFMA.FTZ R99, R100, R21, -R150 ;  /* 0x0000001564637223 */ /* 0x000fce0000010896 */
[----:B------:R-:W1:Y:S01]  /*1a280*/  MUFU.EX2 R133, R133 ;  /* 0x0000008500857308 */ /* 0x000e620000000800 */
[----:B------:R-:W-:-:S07]  /*1a290*/  FFMA.FTZ R100, R115, R21, -R150 ;  /* 0x0000001573647223 */ /* 0x000fce0000010896 */
[----:B------:R-:W3:Y:S08]  /*1a2a0*/  MUFU.EX2 R132, R132 ;  /* 0x0000008400847308 */ /* 0x000ef00000000800 */
[----:B------:R-:W-:Y:S01]  /*1a2b0*/  MUFU.EX2 R98, R98 ;  /* 0x0000006200627308 */ /* 0x000fe20000000800 */
[----:B------:R-:W-:Y:S01]  /*1a2c0*/  FFMA.FTZ R101, R101, R21, -R150 ;  /* 0x0000001565657223 */ /* 0x000fe20000010896 */
[----:B0-----:R-:W-:-:S06]  /*1a2d0*/  FADD.FTZ R142, R134, R142 ;  /* 0x0000008e868e7221 */ /* 0x001fcc0000010000 */
[----:B------:R-:W-:Y:S01]  /*1a2e0*/  MUFU.EX2 R131, R131 ;  /* 0x0000008300837308 */ /* 0x000fe20000000800 */
[----:B------:R-:W-:-:S07]  /*1a2f0*/  FFMA.FTZ R102, R113, R21, -R150 ;  /* 0x0000001571667223 */ /* 0x000fce0000010896 */
[----:B------:R-:W-:Y:S01]  /*1a300*/  MUFU.EX2 R99, R99 ;  /* 0x0000006300637308 */ /* 0x000fe20000000800 */
[----:B-1----:R-:W-:-:S07]  /*1a310*/  FADD.FTZ R142, R133, R142 ;  /* 0x0000008e858e7221 */ /* 0x002fce0000010000 */
[----:B------:R-:W-:Y:S01]  /*1a320*/  MUFU.EX2 R130, R130 ;  /* 0x0000008200827308 */ /* 0x000fe20000000800 */
[----:B------:R-:W-:Y:S02]  /*1a330*/  WARPGROUP.DEPBAR.LE gsb0, 0x0 ;  /* 0x00008000000079c5 */ /* 0x000fe40000010000 */
[----:B------:R0:W-:Y:S06]  /*1a340*/  BAR.ARV R109, 0x100 ;  /* 0x0004006d0000751d */ /* 0x0001ec0000002000 */
[----:B0-----:R-:W-:Y:S01]  /*1a350*/  FADD.FTZ R109, R108, R111 ;  /* 0x0000006f6c6d7221 */ /* 0x001fe20000010000 */
[----:B------:R-:W-:-:S02]  /*1a360*/  @!P1 IMAD R111, R22, 0x8, R16 ;  /* 0x00000008166f9824 */ /* 0x000fc400078e0210 */
[----:B------:R-:W-:Y:S02]  /*1a370*/  @!P1 IMAD R108, R15, 0x8, R16 ;  /* 0x000000080f6c9824 */ /* 0x000fe400078e0210 */
[----:B------:R-:W-:Y:S02]  /*1a380*/  @!P1 VIADD R111, R111, 0x31c40 ;  /* 0x00031c406f6f9836 */ /* 0x000fe40000000000 */
[----:B------:R-:W-:Y:S02]  /*1a390*/  @!P1 VIADD R108, R108, 0x31c60 ;  /* 0x00031c606c6c9836 */ /* 0x000fe40000000000 */
[----:B------:R-:W-:Y:S01]  /*1a3a0*/  FADD.FTZ R15, R107, R109 ;  /* 0x0000006d6b0f7221 */ /* 0x000fe20000010000 */
[----:B------:R-:W-:Y:S02]  /*1a3b0*/  F2FP.BF16.F32.PACK_AB R107, R124, R107 ;  /* 0x0000006b7c6b723e */ /* 0x000fe400000010ff */
[----:B------:R-:W-:Y:S02]  /*1a3c0*/  @!P1 PRMT R111, RZ, 0x654, R111 ;  /* 0x00000654ff6f9816 */ /* 0x000fe4000000006f */
[----:B------:R-:W-:-:S02]  /*1a3d0*/  @!P1 PRMT R108, RZ, 0x654, R108 ;  /* 0x00000654ff6c9816 */ /* 0x000fc4000000006c */
[----:B------:R0:W-:Y:S02]  /*1a3e0*/  @!P1 SYNCS.ARRIVE.TRANS64.RED.A1T0 RZ, [R111+URZ], RZ ;  /* 0x000000ff6fff99a7 */ /* 0x0001e4000810043f */
[----:B------:R1:W-:Y:S01]  /*1a3f0*/  @!P1 SYNCS.ARRIVE.TRANS64.RED.A1T0 RZ, [R108+URZ], RZ ;  /* 0x000000ff6cff99a7 */ /* 0x0003e2000810043f */
[----:B------:R4:W-:Y:S01]  /*1a400*/  STSM.16.M88.4 [R17+0x24300], R104 ;  /* 0x0243006811007844 */ /* 0x0009e20000000200 */
[----:B------:R-:W-:Y:S01]  /*1a410*/  MUFU.EX2 R100, R100 ;  /* 0x0000006400647308 */ /* 0x000fe20000000800 */
[----:B------:R-:W-:-:S07]  /*1a420*/  FADD.FTZ R124, R124, R15 ;  /* 0x0000000f7c7c7221 */ /* 0x000fce0000010000 */
[----:B----4-:R-:W-:Y:S08]  /*1a430*/  MUFU.EX2 R105, R89 ;  /* 0x0000005900697308 */ /* 0x010ff00000000800 */
[----:B------:R-:W4:Y:S01]  /*1a440*/  MUFU.EX2 R89, R95 ;  /* 0x0000005f00597308 */ /* 0x000f220000000800 */
[----:B---3--:R-:W-:-:S07]  /*1a450*/  FADD.FTZ R142, R132, R142 ;  /* 0x0000008e848e7221 */ /* 0x008fce0000010000 */
[----:B------:R-:W3:Y:S08]  /*1a460*/  MUFU.EX2 R129, R129 ;  /* 0x0000008100817308 */ /* 0x000ef00000000800 */
[----:B0-----:R-:W-:Y:S08]  /*1a470*/  MUFU.EX2 R111, R81 ;  /* 0x00000051006f7308 */ /* 0x001ff00000000800 */
[----:B------:R4:W-:Y:S08]  /*1a480*/  MUFU.EX2 R123, R80 ;  /* 0x00000050007b7308 */ /* 0x0009f00000000800 */
[----:B------:R-:W0:Y:S01]  /*1a490*/  MUFU.EX2 R81, R101 ;  /* 0x0000006500517308 */ /* 0x000e220000000800 */
[----:B----4-:R-:W-:Y:S01]  /*1a4a0*/  FADD.FTZ R80, R89, R124 ;  /* 0x0000007c59507221 */ /* 0x010fe20000010000 */
[----:B------:R-:W-:-:S03]  /*1a4b0*/  FADD.FTZ R142, R131, R142 ;  /* 0x0000008e838e7221 */ /* 0x000fc60000010000 */
[----:B------:R-:W-:-:S03]  /*1a4c0*/  FADD.FTZ R80, R98, R80 ;  /* 0x0000005062507221 */ /* 0x000fc60000010000 */
[----:B------:R-:W4:Y:S01]  /*1a4d0*/  MUFU.EX2 R128, R128 ;  /* 0x0000008000807308 */ /* 0x000f220000000800 */
[----:B------:R-:W-:-:S07]  /*1a4e0*/  FADD.FTZ R80, R99, R80 ;  /* 0x0000005063507221 */ /* 0x000fce0000010000 */
[----:B------:R-:W2:Y:S01]  /*1a4f0*/  MUFU.EX2 R102, R102 ;  /* 0x0000006600667308 */ /* 0x000ea20000000800 */
[-CC-:B------:R-:W-:Y:S01]  /*1a500*/  FFMA.FTZ R115, R139, R21.reuse, -R150.reuse ;  /* 0x000000158b737223 */ /* 0x180fe20000010896 */
[----:B------:R-:W-:Y:S01]  /*1a510*/  FFMA.FTZ R113, R157, R21, -R150 ;  /* 0x000000159d717223 */ /* 0x000fe20000010896 */
[----:B------:R-:W-:-:S05]  /*1a520*/  FADD.FTZ R142, R130, R142 ;  /* 0x0000008e828e7221 */ /* 0x000fca0000010000 */
[----:B------:R-:W1:Y:S01]  /*1a530*/  MUFU.EX2 R127, R127 ;  /* 0x0000007f007f7308 */ /* 0x000e620000000800 */
[-CC-:B------:R-:W-:Y:S01]  /*1a540*/  FFMA.FTZ R114, R156, R21.reuse, -R150.reuse ;  /* 0x000000159c727223 */ /* 0x180fe20000010896 */
[----:B------:R-:W-:-:S06]  /*1a550*/  FFMA.FTZ R79, R138, R21, -R150 ;  /* 0x000000158a4f7223 */ /* 0x000fcc0000010896 */
[----:B------:R-:W1:Y:S01]  /*1a560*/  MUFU.EX2 R103, R103 ;  /* 0x0000006700677308 */ /* 0x000e620000000800 */
[----:B------:R-:W-:Y:S01]  /*1a570*/  F2FP.BF16.F32.PACK_AB R89, R98, R89 ;  /* 0x000000596259723e */ /* 0x000fe200000010ff */
[----:B---3--:R-:W-:-:S06]  /*1a580*/  FADD.FTZ R142, R129, R142 ;  /* 0x0000008e818e7221 */ /* 0x008fcc0000010000 */
[----:B------:R-:W3:Y:S08]  /*1a590*/  MUFU.EX2 R126, R126 ;  /* 0x0000007e007e7308 */ /* 0x000ef00000000800 */
[----:B------:R0:W-:Y:S08]  /*1a5a0*/  MUFU.EX2 R139, R84 ;  /* 0x00000054008b7308 */ /* 0x0001f00000000800 */
[----:B------:R-:W3:Y:S01]  /*1a5b0*/  MUFU.EX2 R112, R112 ;  /* 0x0000007000707308 */ /* 0x000ee20000000800 */
[----:B0-----:R-:W-:-:S07]  /*1a5c0*/  FADD.FTZ R84, R100, R80 ;  /* 0x0000005064547221 */ /* 0x001fce0000010000 */
[----:B------:R-:W0:Y:S01]  /*1a5d0*/  MUFU.EX2 R125, R125 ;  /* 0x0000007d007d7308 */ /* 0x000e220000000800 */
[----:B------:R-:W-:-:S07]  /*1a5e0*/  FFMA.FTZ R116, R116, R21, -R150 ;  /* 0x0000001574747223 */ /* 0x000fce0000010896 */
[----:B------:R-:W-:Y:S08]  /*1a5f0*/  MUFU.EX2 R138, R85 ;  /* 0x00000055008a7308 */ /* 0x000ff00000000800 */
[----:B------:R-:W0:Y:S08]  /*1a600*/  MUFU.EX2 R85, R113 ;  /* 0x0000007100557308 */ /* 0x000e300000000800 */
[----:B------:R4:W-:Y:S02]  /*1a610*/  MUFU.EX2 R98, R83 ;  /* 0x0000005300627308 */ /* 0x0009e40000000800 */
[----:B----4-:R-:W-:-:S06]  /*1a620*/  FADD.FTZ R83, R81, R84 ;  /* 0x0000005451537221 */ /* 0x010fcc0000010000 */
[----:B------:R-:W4:Y:S01]  /*1a630*/  MUFU.EX2 R107, R76 ;  /* 0x0000004c006b7308 */ /* 0x000f220000000800 */
[----:B------:R-:W-:Y:S01]  /*1a640*/  FADD.FTZ R84, R128, R142 ;  /* 0x0000008e80547221 */ /* 0x000fe20000010000 */
[----:B--2---:R-:W-:-:S06]  /*1a650*/  FADD.FTZ R83, R102, R83 ;  /* 0x0000005366537221 */ /* 0x004fcc0000010000 */
[----:B------:R-:W2:Y:S01]  /*1a660*/  MUFU.EX2 R114, R114 ;  /* 0x0000007200727308 */ /* 0x000ea20000000800 */
[----:B-1----:R-:W-:Y:S01]  /*1a670*/  FADD.FTZ R84, R127, R84 ;  /* 0x000000547f547221 */ /* 0x002fe20000010000 */
[----:B------:R-:W-:Y:S01]  /*1a680*/  FADD.FTZ R83, R103, R83 ;  /* 0x0000005367537221 */ /* 0x000fe20000010000 */
[----:B------:R-:W-:-:S05]  /*1a690*/  FFMA.FTZ R117, R117, R21, -R150 ;  /* 0x0000001575757223 */ /* 0x000fca0000010896 */
[----:B------:R-:W1:Y:S01]  /*1a6a0*/  MUFU.EX2 R115, R115 ;  /* 0x0000007300737308 */ /* 0x000e620000000800 */
[----:B---3--:R-:W-:Y:S01]  /*1a6b0*/  FADD.FTZ R84, R126, R84 ;  /* 0x000000547e547221 */ /* 0x008fe20000010000 */
[----:B------:R-:W-:Y:S01]  /*1a6c0*/  FADD.FTZ R83, R112, R83 ;  /* 0x0000005370537221 */ /* 0x000fe20000010000 */
[----:B------:R-:W-:-:S05]  /*1a6d0*/  FFMA.FTZ R118, R118, R21, -R150 ;  /* 0x0000001576767223 */ /* 0x000fca0000010896 */
[----:B------:R-:W3:Y:S01]  /*1a6e0*/  MUFU.EX2 R106, R73 ;  /* 0x00000049006a7308 */ /* 0x000ee20000000800 */
[----:B0-----:R-:W-:Y:S01]  /*1a6f0*/  FADD.FTZ R84, R125, R84 ;  /* 0x000000547d547221 */ /* 0x001fe20000010000 */
[----:B------:R-:W-:-:S06]  /*1a700*/  FADD.FTZ R83, R85, R83 ;  /* 0x0000005355537221 */ /* 0x000fcc0000010000 */
[----:B------:R-:W0:Y:S01]  /*1a710*/  MUFU.EX2 R116, R116 ;  /* 0x0000007400747308 */ /* 0x000e220000000800 */
[----:B------:R-:W-:Y:S01]  /*1a720*/  FFMA.FTZ R119, R119, R21, -R150 ;  /* 0x0000001577777223 */ /* 0x000fe20000010896 */
[----:B----4-:R-:W-:Y:S01]  /*1a730*/  FADD.FTZ R84, R107, R84 ;  /* 0x000000546b547221 */ /* 0x010fe20000010000 */
[----:B--2---:R-:W-:-:S05]  /*1a740*/  FADD.FTZ R83, R114, R83 ;  /* 0x0000005372537221 */ /* 0x004fca0000010000 */
[----:B------:R-:W-:Y:S01]  /*1a750*/  MUFU.EX2 R117, R117 ;  /* 0x0000007500757308 */ /* 0x000fe20000000800 */
[----:B------:R-:W-:Y:S01]  /*1a760*/  FFMA.FTZ R120, R120, R21, -R150 ;  /* 0x0000001578787223 */ /* 0x000fe20000010896 */
[----:B------:R-:W-:Y:S01]  /*1a770*/  FADD.FTZ R84, R111, R84 ;  /* 0x000000546f547221 */ /* 0x000fe20000010000 */
[----:B-1----:R-:W-:-:S05]  /*1a780*/  FADD.FTZ R83, R115, R83 ;  /* 0x0000005373537221 */ /* 0x002fca0000010000 */
[----:B------:R-:W-:Y:S01]  /*1a790*/  MUFU.EX2 R118, R118 ;  /* 0x0000007600767308 */ /* 0x000fe20000000800 */
[----:B------:R-:W-:Y:S01]  /*1a7a0*/  FFMA.FTZ R121, R121, R21, -R150 ;  /* 0x0000001579797223 */ /* 0x000fe20000010896 */
[----:B---3--:R-:W-:-:S06]  /*1a7b0*/  FADD.FTZ R84, R106, R84 ;  /* 0x000000546a547221 */ /* 0x008fcc0000010000 */
[----:B------:R-:W1:Y:S01]  /*1a7c0*/  MUFU.EX2 R135, R77 ;  /* 0x0000004d00877308 */ /* 0x000e620000000800 */
[----:B0-----:R-:W-:Y:S01]  /*1a7d0*/  FADD.FTZ R83, R116, R83 ;  /* 0x0000005374537221 */ /* 0x001fe20000010000 */
[----:B------:R-:W-:-:S06]  /*1a7e0*/  FFMA.FTZ R122, R122, R21, -R150 ;  /* 0x000000157a7a7223 */ /* 0x000fcc0000010896 */
[----:B------:R-:W0:Y:S01]  /*1a7f0*/  MUFU.EX2 R119, R119 ;  /* 0x0000007700777308 */ /* 0x000e220000000800 */
[----:B------:R-:W-:-:S07]  /*1a800*/  FADD.FTZ R84, R123, R84 ;  /* 0x000000547b547221 */ /* 0x000fce0000010000 */
[----:B------:R-:W-:Y:S08]  /*1a810*/  MUFU.EX2 R104, R97 ;  /* 0x0000006100687308 */ /* 0x000ff00000000800 */
[----:B------:R-:W2:Y:S01]  /*1a820*/  MUFU.EX2 R120, R120 ;  /* 0x0000007800787308 */ /* 0x000ea20000000800 */
[----:B------:R-:W-:-:S07]  /*1a830*/  FADD.FTZ R84, R105, R84 ;  /* 0x0000005469547221 */ /* 0x000fce0000010000 */
[----:B------:R3:W-:Y:S01]  /*1a840*/  MUFU.EX2 R95, R91 ;  /* 0x0000005b005f7308 */ /* 0x0007e20000000800 */
[----:B------:R-:W-:-:S07]  /*1a850*/  FFMA.FTZ R78, R137, R21, -R150 ;  /* 0x00000015894e7223 */ /* 0x000fce0000010896 */
[----:B------:R-:W4:Y:S01]  /*1a860*/  MUFU.EX2 R136, R72 ;  /* 0x0000004800887308 */ /* 0x000f220000000800 */
[----:B---3--:R-:W-:-:S07]  /*1a870*/  F2FP.BF16.F32.PACK_AB R91, R100, R99 ;  /* 0x00000063645b723e */ /* 0x008fce00000010ff */
[----:B------:R-:W3:Y:S08]  /*1a880*/  MUFU.EX2 R121, R121 ;  /* 0x0000007900797308 */ /* 0x000ef00000000800 */
[----:B------:R0:W-:Y:S01]  /*1a890*/  MUFU.EX2 R100, R86 ;  /* 0x0000005600647308 */ /* 0x0001e20000000800 */
[----:B-1----:R-:W-:Y:S01]  /*1a8a0*/  FADD.FTZ R84, R135, R84 ;  /* 0x0000005487547221 */ /* 0x002fe20000010000 */
[----:B0-----:R-:W-:-:S06]  /*1a8b0*/  FADD.FTZ R86, R117, R83 ;  /* 0x0000005375567221 */ /* 0x001fcc0000010000 */
[----:B------:R-:W0:Y:S01]  /*1a8c0*/  MUFU.EX2 R97, R96 ;  /* 0x0000006000617308 */ /* 0x000e220000000800 */
[----:B------:R-:W-:-:S07]  /*1a8d0*/  FADD.FTZ R86, R118, R86 ;  /* 0x0000005676567221 */ /* 0x000fce0000010000 */
[----:B------:R-:W1:Y:S01]  /*1a8e0*/  MUFU.EX2 R122, R122 ;  /* 0x0000007a007a7308 */ /* 0x000e620000000800 */
[----:B------:R-:W-:Y:S01]  /*1a8f0*/  FADD.FTZ R86, R119, R86 ;  /* 0x0000005677567221 */ /* 0x000fe20000010000 */
[----:B------:R-:W-:-:S06]  /*1a900*/  FFMA.FTZ R82, R82, R21, -R150 ;  /* 0x0000001552527223 */ /* 0x000fcc0000010896 */
[----:B------:R-:W1:Y:S01]  /*1a910*/  MUFU.EX2 R137, R14 ;  /* 0x0000000e00897308 */ /* 0x000e620000000800 */
[----:B--2---:R-:W-:-:S07]  /*1a920*/  FADD.FTZ R86, R120, R86 ;  /* 0x0000005678567221 */ /* 0x004fce0000010000 */
[----:B------:R2:W1:Y:S01]  /*1a930*/  MUFU.EX2 R15, R90 ;  /* 0x0000005a000f7308 */ /* 0x0004620000000800 */
[----:B------:R-:W-:Y:S02]  /*1a940*/  F2FP.BF16.F32.PACK_AB R80, R129, R130 ;  /* 0x000000828150723e */ /* 0x000fe400000010ff */
[----:B------:R-:W-:-:S05]  /*1a950*/  F2FP.BF16.F32.PACK_AB R81, R102, R81 ;  /* 0x000000516651723e */ /* 0x000fca00000010ff */
[----:B------:R4:W-:Y:S01]  /*1a960*/  MUFU.EX2 R108, R88 ;  /* 0x00000058006c7308 */ /* 0x0009e20000000800 */
[----:B--2---:R-:W-:Y:S02]  /*1a970*/  F2FP.BF16.F32.PACK_AB R90, R131, R132 ;  /* 0x00000084835a723e */ /* 0x004fe400000010ff */
[----:B------:R-:W-:-:S05]  /*1a980*/  F2FP.BF16.F32.PACK_AB R83, R112, R103 ;  /* 0x000000677053723e */ /* 0x000fca00000010ff */
[----:B------:R-:W2:Y:S01]  /*1a990*/  MUFU.EX2 R96, R92 ;  /* 0x0000005c00607308 */ /* 0x000ea20000000800 */
[----:B----4-:R-:W-:-:S07]  /*1a9a0*/  F2FP.BF16.F32.PACK_AB R88, R133, R134 ;  /* 0x000000868558723e */ /* 0x010fce00000010ff */
[----:B------:R4:W-:Y:S01]  /*1a9b0*/  MUFU.EX2 R99, R87 ;  /* 0x0000005700637308 */ /* 0x0009e20000000800 */
[----:B------:R3:W-:Y:S01]  /*1a9c0*/  STSM.16.M88.4 [R17+0x25b00], R88 ;  /* 0x025b005811007844 */ /* 0x0007e20000000200 */
[----:B----4-:R-:W-:-:S06]  /*1a9d0*/  FADD.FTZ R87, R104, R84 ;  /* 0x0000005468577221 */ /* 0x010fcc0000010000 */
[----:B------:R4:W-:Y:S01]  /*1a9e0*/  MUFU.EX2 R101, R82 ;  /* 0x0000005200657308 */ /* 0x0009e20000000800 */
[----:B------:R-:W-:Y:S01]  /*1a9f0*/  FADD.FTZ R102, R136, R87 ;  /* 0x0000005788667221 */ /* 0x000fe20000010000 */
[----:B---3--:R-:W-:Y:S01]  /*1aa00*/  FADD.FTZ R89, R121, R86 ;  /* 0x0000005679597221 */ /* 0x008fe20000010000 */
[----:B----4-:R-:W-:-:S05]  /*1aa10*/  F2FP.BF16.F32.PACK_AB R82, R127, R128 ;  /* 0x000000807f52723e */ /* 0x010fca00000010ff */
[----:B------:R-:W3:Y:S01]  /*1aa20*/  MUFU.EX2 R93, R93 ;  /* 0x0000005d005d7308 */ /* 0x000ee20000000800 */
[----:B0-----:R-:W-:Y:S01]  /*1aa30*/  FADD.FTZ R102, R97, R102 ;  /* 0x0000006661667221 */ /* 0x001fe20000010000 */
[----:B------:R1:W-:Y:S06]  /*1aa40*/  STSM.16.M88.4 [R17+0x27300], R80 ;  /* 0x0273005011007844 */ /* 0x0003ec0000000200 */
[----:B------:R-:W0:Y:S01]  /*1aa50*/  MUFU.EX2 R94, R94 ;  /* 0x0000005e005e7308 */ /* 0x000e220000000800 */
[----:B-1----:R-:W-:Y:S01]  /*1aa60*/  FADD.FTZ R82, R122, R89 ;  /* 0x000000597a527221 */ /* 0x002fe20000010000 */
[----:B------:R-:W-:-:S03]  /*1aa70*/  FADD.FTZ R83, R137, R102 ;  /* 0x0000006689537221 */ /* 0x000fc60000010000 */
[----:B------:R-:W-:Y:S01]  /*1aa80*/  FADD.FTZ R88, R15, R82 ;  /* 0x000000520f587221 */ /* 0x000fe20000010000 */
[----:B--2---:R-:W-:Y:S02]  /*1aa90*/  FADD.FTZ R91, R96, R83 ;  /* 0x00000053605b7221 */ /* 0x004fe40000010000 */
[----:B------:R-:W1:Y:S01]  /*1aaa0*/  MUFU.EX2 R109, R140 ;  /* 0x0000008c006d7308 */ /* 0x000e620000000800 */
[----:B------:R-:W-:Y:S01]  /*1aab0*/  FADD.FTZ R89, R95, R88 ;  /* 0x000000585f597221 */ /* 0x000fe20000010000 */
[----:B------:R-:W-:-:S03]  /*1aac0*/  FADD.FTZ R88, R138, R91 ;  /* 0x0000005b8a587221 */ /* 0x000fc60000010000 */
[----:B------:R-:W-:Y:S01]  /*1aad0*/  FADD.FTZ R89, R98, R89 ;  /* 0x0000005962597221 */ /* 0x000fe20000010000 */
[----:B---3--:R-:W-:Y:S02]  /*1aae0*/  FADD.FTZ R102, R93, R88 ;  /* 0x000000585d667221 */ /* 0x008fe40000010000 */
[----:B------:R-:W-:Y:S01]  /*1aaf0*/  MUFU.EX2 R77, R141 ;  /* 0x0000008d004d7308 */ /* 0x000fe20000000800 */
[----:B------:R-:W-:Y:S01]  /*1ab00*/  FADD.FTZ R90, R100, R89 ;  /* 0x00000059645a7221 */ /* 0x000fe20000010000 */
[----:B------:R-:W-:Y:S01]  /*1ab10*/  F2FP.BF16.F32.PACK_AB R84, R125, R126 ;  /* 0x0000007e7d54723e */ /* 0x000fe200000010ff */
[----:B------:R-:W-:Y:S01]  /*1ab20*/  FADD.FTZ R103, R139, R102 ;  /* 0x000000668b677221 */ /* 0x000fe20000010000 */
[----:B------:R-:W-:-:S04]  /*1ab30*/  F2FP.BF16.F32.PACK_AB R85, R114, R85 ;  /* 0x000000557255723e */ /* 0x000fc800000010ff */
[----:B------:R-:W2:Y:S01]  /*1ab40*/  MUFU.EX2 R75, R75 ;  /* 0x0000004b004b7308 */ /* 0x000ea20000000800 */
[----:B------:R-:W-:Y:S02]  /*1ab50*/  F2FP.BF16.F32.PACK_AB R86, R111, R107 ;  /* 0x0000006b6f56723e */ /* 0x000fe400000010ff */
[----:B------:R-:W-:Y:S01]  /*1ab60*/  F2FP.BF16.F32.PACK_AB R87, R116, R115 ;  /* 0x000000737457723e */ /* 0x000fe200000010ff */
[----:B------:R-:W-:Y:S01]  /*1ab70*/  FADD.FTZ R91, R99, R90 ;  /* 0x0000005a635b7221 */ /* 0x000fe20000010000 */
[----:B------:R-:W-:-:S03]  /*1ab80*/  FFMA.FTZ R143, R143, R21, -R150 ;  /* 0x000000158f8f7223 */ /* 0x000fc60000010896 */
[----:B------:R-:W-:Y:S01]  /*1ab90*/  MUFU.EX2 R92, R145 ;  /* 0x00000091005c7308 */ /* 0x000fe20000000800 */
[----:B------:R0:W-:Y:S01]  /*1aba0*/  STSM.16.M88.4 [R17+0x28b00], R84 ;  /* 0x028b005411007844 */ /* 0x0001e20000000200 */
[----:B------:R-:W-:-:S06]  /*1abb0*/  FADD.FTZ R102, R108, R103 ;  /* 0x000000676c667221 */ /* 0x000fcc0000010000 */
[----:B------:R-:W3:Y:S01]  /*1abc0*/  MUFU.EX2 R78, R78 ;  /* 0x0000004e004e7308 */ /* 0x000ee20000000800 */
[----:B------:R-:W-:Y:S01]  /*1abd0*/  F2FP.BF16.F32.PACK_AB R80, R123, R106 ;  /* 0x0000006a7b50723e */ /* 0x000fe200000010ff */
[----:B------:R-:W-:Y:S01]  /*1abe0*/  FFMA.FTZ R146, R146, R21, -R150 ;  /* 0x0000001592927223 */ /* 0x000fe20000010896 */
[----:B------:R-:W-:Y:S02]  /*1abf0*/  F2FP.BF16.F32.PACK_AB R81, R118, R117 ;  /* 0x000000757651723e */ /* 0x000fe400000010ff */
[----:B------:R-:W-:-:S03]  /*1ac00*/  F2FP.BF16.F32.PACK_AB R82, R135, R105 ;  /* 0x000000698752723e */ /* 0x000fc600000010ff */
[----:B------:R-:W-:Y:S01]  /*1ac10*/  MUFU.EX2 R14, R149 ;  /* 0x00000095000e7308 */ /* 0x000fe20000000800 */
[----:B0-----:R-:W-:Y:S01]  /*1ac20*/  FADD.FTZ R84, R94, R91 ;  /* 0x0000005b5e547221 */ /* 0x001fe20000010000 */
[----:B------:R-:W-:Y:S01]  /*1ac30*/  F2FP.BF16.F32.PACK_AB R83, R120, R119 ;  /* 0x000000777853723e */ /* 0x000fe200000010ff */
[----:B-1----:R-:W-:-:S05]  /*1ac40*/  FADD.FTZ R102, R109, R102 ;  /* 0x000000666d667221 */ /* 0x002fca0000010000 */
[----:B------:R-:W0:Y:S01]  /*1ac50*/  MUFU.EX2 R79, R79 ;  /* 0x0000004f004f7308 */ /* 0x000e220000000800 */
[----:B------:R-:W-:Y:S01]  /*1ac60*/  FADD.FTZ R84, R101, R84 ;  /* 0x0000005465547221 */ /* 0x000fe20000010000 */
[----:B------:R1:W-:Y:S01]  /*1ac70*/  STSM.16.M88.4 [R17+0x2a300], R80 ;  /* 0x02a3005011007844 */ /* 0x0003e20000000200 */
[----:B------:R-:W-:-:S05]  /*1ac80*/  F2FP.BF16.F32.PACK_AB R91, R95, R15 ;  /* 0x0000000f5f5b723e */ /* 0x000fca00000010ff */
[----:B------:R-:W4:Y:S01]  /*1ac90*/  MUFU.EX2 R72, R151 ;  /* 0x0000009700487308 */ /* 0x000f220000000800 */
[----:B--2---:R-:W-:-:S07]  /*1aca0*/  FADD.FTZ R15, R75, R84 ;  /* 0x000000544b0f7221 */ /* 0x004fce0000010000 */
[----:B------:R-:W2:Y:S01]  /*1acb0*/  MUFU.EX2 R143, R143 ;  /* 0x0000008f008f7308 */ /* 0x000ea20000000800 */
[----:B-1----:R-:W-:Y:S01]  /*1acc0*/  FADD.FTZ R83, R77, R102 ;  /* 0x000000664d537221 */ /* 0x002fe20000010000 */
[----:B---3--:R-:W-:-:S06]  /*1acd0*/  FADD.FTZ R86, R78, R15 ;  /* 0x0000000f4e567221 */ /* 0x008fcc0000010000 */
[----:B------:R-:W1:Y:S01]  /*1ace0*/  MUFU.EX2 R146, R146 ;  /* 0x0000009200927308 */ /* 0x000e620000000800 */
[----:B------:R-:W-:Y:S01]  /*1acf0*/  FADD.FTZ R85, R92, R83 ;  /* 0x000000535c557221 */ /* 0x000fe20000010000 */
[----:B------:R-:W-:Y:S01]  /*1ad00*/  F2FP.BF16.F32.PACK_AB R83, R94, R99 ;  /* 0x000000635e53723e */ /* 0x000fe200000010ff */
[----:B0-----:R-:W-:Y:S02]  /*1ad10*/  FADD.FTZ R94, R79, R86 ;  /* 0x000000564f5e7221 */ /* 0x001fe40000010000 */
[----:B------:R-:W-:Y:S01]  /*1ad20*/  FADD.FTZ R15, R14, R85 ;  /* 0x000000550e0f7221 */ /* 0x000fe20000010000 */
[----:B------:R-:W-:-:S03]  /*1ad30*/  F2FP.BF16.F32.PACK_AB R80, R138, R96 ;  /* 0x000000608a50723e */ /* 0x000fc600000010ff */
[----:B----4-:R-:W-:Y:S01]  /*1ad40*/  FADD.FTZ R96, R72, R15 ;  /* 0x0000000f48607221 */ /* 0x010fe20000010000 */
[----:B--2---:R-:W-:Y:S01]  /*1ad50*/  FADD.FTZ R15, R143, R94 ;  /* 0x0000005e8f0f7221 */ /* 0x004fe20000010000 */
[----:B------:R-:W-:Y:S02]  /*1ad60*/  F2FP.BF16.F32.PACK_AB R86, R92, R77 ;  /* 0x0000004d5c56723e */ /* 0x000fe400000010ff */
[----:B------:R-:W-:Y:S01]  /*1ad70*/  F2FP.BF16.F32.PACK_AB R92, R72, R14 ;  /* 0x0000000e485c723e */ /* 0x000fe200000010ff */
[----:B-1----:R-:W-:Y:S02]  /*1ad80*/  FADD.FTZ R14, R146, R15 ;  /* 0x0000000f920e7221 */ /* 0x002fe40000010000 */
[----:B------:R-:W2:Y:S01]  /*1ad90*/  LDL.LU R15, [R1+0x20] ;  /* 0x00002000010f7983 */ /* 0x000ea20000300800 */
[-CC-:B------:R-:W-:Y:S01]  /*1ada0*/  FFMA.FTZ R147, R147, R21.reuse, -R150.reuse ;  /* 0x0000001593937223 */ /* 0x180fe20000010896 */
[----:B------:R-:W-:Y:S01]  /*1adb0*/  FFMA.FTZ R148, R148, R21, -R150 ;  /* 0x0000001594947223 */ /* 0x000fe20000010896 */
[----:B------:R-:W0:Y:S08]  /*1adc0*/  MUFU.EX2 R73, R152 ;  /* 0x0000009800497308 */ /* 0x000e300000000800 */
[----:B------:R-:W-:Y:S08]  /*1add0*/  MUFU.EX2 R76, R153 ;  /* 0x00000099004c7308 */ /* 0x000ff00000000800 */
[----:B------:R-:W1:Y:S08]  /*1ade0*/  MUFU.EX2 R147, R147 ;  /* 0x0000009300937308 */ /* 0x000e700000000800 */
[----:B------:R-:W3:Y:S01]  /*1adf0*/  MUFU.EX2 R148, R148 ;  /* 0x0000009400947308 */ /* 0x000ee20000000800 */
[----:B------:R-:W-:-:S02]  /*1ae00*/  F2FP.BF16.F32.PACK_AB R88, R136, R104 ;  /* 0x000000688858723e */ /* 0x000fc400000010ff */
[----:B------:R-:W-:Y:S02]  /*1ae10*/  F2FP.BF16.F32.PACK_AB R89, R122, R121 ;  /* 0x000000797a59723e */ /* 0x000fe400000010ff */
[----:B------:R-:W-:Y:S02]  /*1ae20*/  F2FP.BF16.F32.PACK_AB R90, R137, R97 ;  /* 0x00000061895a723e */ /* 0x000fe400000010ff */
[----:B------:R-:W-:Y:S02]  /*1ae30*/  F2FP.BF16.F32.PACK_AB R81, R100, R98 ;  /* 0x000000626451723e */ /* 0x000fe400000010ff */
[----:B------:R-:W-:Y:S02]  /*1ae40*/  F2FP.BF16.F32.PACK_AB R82, R139, R93 ;  /* 0x0000005d8b52723e */ /* 0x000fe400000010ff */
[----:B------:R-:W-:Y:S02]  /*1ae50*/  F2FP.BF16.F32.PACK_AB R84, R109, R108 ;  /* 0x0000006c6d54723e */ /* 0x000fe400000010ff */
[----:B------:R-:W-:Y:S01]  /*1ae60*/  F2FP.BF16.F32.PACK_AB R85, R75, R101 ;  /* 0x000000654b55723e */ /* 0x000fe200000010ff */
[----:B0-----:R-:W-:Y:S01]  /*1ae70*/  FADD.FTZ R75, R73, R96 ;  /* 0x00000060494b7221 */ /* 0x001fe20000010000 */
[----:B------:R-:W-:Y:S01]  /*1ae80*/  F2FP.BF16.F32.PACK_AB R87, R79, R78 ;  /* 0x0000004e4f57723e */ /* 0x000fe200000010ff */
[----:B-1----:R-:W-:Y:S01]  /*1ae90*/  FADD.FTZ R14, R147, R14 ;  /* 0x0000000e930e7221 */ /* 0x002fe20000010000 */
[----:B------:R-:W-:-:S02]  /*1aea0*/  F2FP.BF16.F32.PACK_AB R93, R146, R143 ;  /* 0x0000008f925d723e */ /* 0x000fc400000010ff */
[----:B------:R-:W-:Y:S02]  /*1aeb0*/  F2FP.BF16.F32.PACK_AB R94, R76, R73 ;  /* 0x000000494c5e723e */ /* 0x000fe400000010ff */
[----:B---3--:R-:W-:Y:S01]  /*1aec0*/  F2FP.BF16.F32.PACK_AB R95, R148, R147 ;  /* 0x00000093945f723e */ /* 0x008fe200000010ff */
[----:B------:R-:W-:Y:S01]  /*1aed0*/  STSM.16.M88.4 [R17+0x2bb00], R88 ;  /* 0x02bb005811007844 */ /* 0x000fe20000000200 */
[----:B------:R-:W-:Y:S01]  /*1aee0*/  FADD.FTZ R72, R76, R75 ;  /* 0x0000004b4c487221 */ /* 0x000fe20000010000 */
[----:B------:R-:W-:Y:S02]  /*1aef0*/  FADD.FTZ R14, R148, R14 ;  /* 0x0000000e940e7221 */ /* 0x000fe40000010000 */
[----:B------:R-:W-:Y:S01]  /*1af00*/  STSM.16.M88.4 [R17+0x2d300], R80 ;  /* 0x02d3005011007844 */ /* 0x000fe20000000200 */
[-C--:B------:R-:W-:Y:S01]  /*1af10*/  FMUL.FTZ R24, R24, R0.reuse ;  /* 0x0000000018187220 */ /* 0x080fe20000410000 */
[-C--:B------:R-:W-:Y:S02]  /*1af20*/  FMUL.FTZ R25, R25, R0.reuse ;  /* 0x0000000019197220 */ /* 0x080fe40000410000 */
[----:B------:R-:W-:Y:S01]  /*1af30*/  STSM.16.M88.4 [R17+0x2eb00], R84 ;  /* 0x02eb005411007844 */ /* 0x000fe20000000200 */
[-C--:B------:R-:W-:Y:S01]  /*1af40*/  FMUL.FTZ R28, R28, R0.reuse ;  /* 0x000000001c1c7220 */ /* 0x080fe20000410000 */
[-C--:B------:R-:W-:Y:S01]  /*1af50*/  FMUL.FTZ R29, R29, R0.reuse ;  /* 0x000000001d1d7220 */ /* 0x080fe20000410000 */
[-C--:B------:R-:W-:Y:S01]  /*1af60*/  FMUL.FTZ R32, R32, R0.reuse ;  /* 0x0000000020207220 */ /* 0x080fe20000410000 */
[----:B------:R-:W-:Y:S01]  /*1af70*/  STSM.16.M88.4 [R17+0x30300], R92 ;  /* 0x0303005c11007844 */ /* 0x000fe20000000200 */
        /* <DEDUP_REMOVED lines=27> */
[----:B-1----:R3:W5:Y:S01]  /*1b130*/  LDL R14, [R1+0x28] ;  /* 0x00002800010e7983 */ /* 0x0027620000100800 */
        /* <DEDUP_REMOVED lines=25> */
[----:B------:R1:W-:Y:S04]  /*1b2d0*/  STL [R1+0x20], R0 ;  /* 0x0000200001007387 */ /* 0x0003e80000100800 */
[----:B------:R3:W-:Y:S01]  /*1b2e0*/  STL [R1+0x14], R74 ;  /* 0x0000144a01007387 */ /* 0x0007e20000100800 */
[----:B------:R-:W-:Y:S01]  /*1b2f0*/  ISETP.GT.AND P2, PT, R15, RZ, PT ;  /* 0x000000ff0f00720c */ /* 0x000fe20003f44270 */
[----:B------:R-:W-:Y:S02]  /*1b300*/  IMAD.MOV.U32 R15, RZ, RZ, R22 ;  /* 0x000000ffff0f7224 */ /* 0x000fe400078e0016 */
[----:B-1----:R-:W-:Y:S01]  /*1b310*/  IMAD.MOV.U32 R0, RZ, RZ, R20 ;  /* 0x000000ffff007224 */ /* 0x002fe200078e0014 */
[----:B0-----:R-:W-:-:S09]  /*1b320*/  NOP ;  /* 0x0000000000007918 */ /* 0x001fd20000000000 */
[----:B---3--:R-:W-:Y:S05]  /*1b330*/  @P2 BRA `(.L_x_10246) ;  /* 0xffffffac00b42947 */ /* 0x008fea000383ffff */
.L_x_10236:
[----:B------:R-:W-:Y:S05]  /*1b340*/  WARPSYNC.ALL ;  /* 0x0000000000007948 */ /* 0x000fea0003800000 */
[----:B------:R-:W-:Y:S06]  /*1b350*/  BAR.ARV 0x8, 0x1a0 ;  /* 0x0206800000007b1d */ /* 0x000fec0000002000 */
[----:B------:R-:W-:Y:S05]  /*1b360*/  @!P0 BRA `(.L_x_10247) ;  /* 0x0000000000048947 */ /* 0x000fea0003800000 */
[----:B------:R-:W-:Y:S01]  /*1b370*/  BPT.TRAP 0x1 ;  /* 0x000000040000795c */ /* 0x000fe20000300000 */
.L_x_10247:
[----:B------:R-:W2:Y:S01]  /*1b380*/  LDL R0, [R1+0x28] ;  /* 0x0000280001007983 */ /* 0x000ea20000100800 */
[----:B------:R-:W-:Y:S01]  /*1b390*/  IMAD R7, R22, 0x8, R16 ;  /* 0x0000000816077824 */ /* 0x000fe200078e0210 */
[----:B--2---:R-:W-:-:S04]  /*1b3a0*/  SHF.L.U32 R0, R0, 0x1f, RZ ;  /* 0x0000001f00007819 */ /* 0x004fc800000006ff */
[----:B------:R1:W2:Y:S01]  /*1b3b0*/  SYNCS.PHASECHK.TRANS64.TRYWAIT P2, [R7+URZ+0x31c50], R0 ;  /* 0x031c5000070075a7 */ /* 0x0002a2000804017f */
[----:B------:R-:W-:Y:S05]  /*1b3c0*/  @!P0 BRA `(.L_x_10248) ;  /* 0x0000000000048947 */ /* 0x000fea0003800000 */
[----:B------:R-:W-:Y:S01]  /*1b3d0*/  BPT.TRAP 0x1 ;  /* 0x000000040000795c */ /* 0x000fe20000300000 */
.L_x_10248:
[----:B-----5:R-:W3:Y:S01]  /*1b3e0*/  LDL.LU R2, [R1+0x58] ;  /* 0x0000580001027983 */ /* 0x020ee20000300800 */
[----:B------:R-:W-:Y:S02]  /*1b3f0*/  VIADD R16, R16, 0x200 ;  /* 0x0000020010107836 */ /* 0x000fe40000000000 */
[----:B------:R-:W-:-:S03]  /*1b400*/  IMAD.MOV.U32 R3, RZ, RZ, -0x3ffffff0 ;  /* 0xc0000010ff037424 */ /* 0x000fc600078e00ff */
[----:B------:R-:W-:-:S04]  /*1b410*/  SHF.R.U32.HI R16, RZ, 0x4, R16 ;  /* 0x00000004ff107819 */ /* 0x000fc80000011610 */
[----:B------:R-:W-:-:S04]  /*1b420*/  LOP3.LUT R16, R16, 0x3fff, RZ, 0xc0, !PT ;  /* 0x00003fff10107812 */ /* 0x000fc800078ec0ff */
[----:B------:R-:W-:Y:S02]  /*1b430*/  LOP3.LUT R5, R16, 0x2400000, RZ, 0xfc, !PT ;  /* 0x0240000010057812 */ /* 0x000fe400078efcff */
[----:B---3--:R-:W-:Y:S01]  /*1b440*/  LOP3.LUT R2, R2, 0x10000, RZ, 0xfc, !PT ;  /* 0x0001000002027812 */ /* 0x008fe200078efcff */
[----:B--2---:R-:W-:Y:S06]  /*1b450*/  @P2 BRA `(.L_x_10249) ;  /* 0x0000000000082947 */ /* 0x004fec0003800000 */
[----:B------:R-:W2:Y:S02]  /*1b460*/  SYNCS.PHASECHK.TRANS64.TRYWAIT P0, [R7+URZ+0x31c50], R0 ;  /* 0x031c5000070075a7 */ /* 0x000ea4000800017f */
[----:B--2---:R-:W-:Y:S05]  /*1b470*/  @!P0 BRA `(.L_x_10250) ;  /* 0x0000008800d08947 */ /* 0x004fea0003800000 */
.L_x_10249:
[----:B------:R-:W-:Y:S01]  /*1b480*/  IMAD R4, R22, 0x6c0, R5 ;  /* 0x000006c016047824 */ /* 0x000fe200078e0205 */
[----:B------:R-:W1:Y:S01]  /*1b490*/  LDL.LU R13, [R1+0x18] ;  /* 0x00001800010d7983 */ /* 0x000e620000300800 */
        /* <DEDUP_REMOVED lines=11> */
[----:B------:R-:W3:Y:S01]  /*1b550*/  LDL.LU R6, [R1+0x2c] ;  /* 0x00002c0001067983 */ /* 0x000ee20000300800 */
[----:B------:R-:W-:-:S02]  /*1b560*/  IMAD.MOV.U32 R3, RZ, RZ, -0x3ffffff0 ;  /* 0xc0000010ff037424 */ /* 0x000fc400078e00ff */
[----:B------:R-:W-:Y:S01]  /*1b570*/  IMAD.MOV.U32 R5, RZ, RZ, -0x7fffffe0 ;  /* 0x80000020ff057424 */ /* 0x000fe200078e00ff */
[----:B------:R-:W4:Y:S01]  /*1b580*/  LDL.LU R12, [R1+0x28] ;  /* 0x00002800010c7983 */ /* 0x000f220000300800 */
        /* <DEDUP_REMOVED lines=33> */
[----:B-12---:R-:W1:Y:S02]  /*1b7a0*/  SHFL.BFLY PT, R0, R13, 0x2, 0x1f ;  /* 0x0c401f000d007f89 */ /* 0x006e6400000e0000 */
[----:B-1----:R-:W-:Y:S01]  /*1b7b0*/  FADD.FTZ R0, R0, R13 ;  /* 0x0000000d00007221 */ /* 0x002fe20000010000 */
        /* <DEDUP_REMOVED lines=46> */
[----:B---3--:R-:W1:Y:S01]  /*1baa0*/  SHFL.BFLY PT, R2, R6, 0x2, 0x1f ;  /* 0x0c401f0006027f89 */ /* 0x008e6200000e0000 */
[----:B------:R-:W-:Y:S02]  /*1bab0*/  R2UR UR5, R3 ;  /* 0x00000000030572ca */ /* 0x000fe400000e0000 */
[----:B------:R-:W-:Y:S01]  /*1bac0*/  R2UR UR7, R5 ;  /* 0x00000000050772ca */ /* 0x000fe200000e0000 */
[----:B------:R-:W2:Y:S01]  /*1bad0*/  SHFL.BFLY PT, R3, R0, 0x1, 0x1f ;  /* 0x0c201f0000037f89 */ /* 0x000ea200000e0000 */
[----:B------:R-:W-:Y:S01]  /*1bae0*/  R2UR UR6, R4 ;  /* 0x00000000040672ca */ /* 0x000fe200000e0000 */
[----:B-1----:R-:W-:Y:S01]  /*1baf0*/  FADD.FTZ R2, R2, R6 ;  /* 0x0000000602027221 */ /* 0x002fe20000010000 */
[----:B--2---:R-:W-:-:S04]  /*1bb00*/  FADD.FTZ R9, R0, R3 ;  /* 0x0000000300097221 */ /* 0x004fc80000010000 */
[----:B------:R-:W1:Y:S01]  /*1bb10*/  SHFL.BFLY PT, R5, R2, 0x1, 0x1f ;  /* 0x0c201f0002057f89 */ /* 0x000e6200000e0000 */
[----:B------:R-:W-:Y:S02]  /*1bb20*/  SEL R0, RZ, 0x1, P0 ;  /* 0x00000001ff007807 */ /* 0x000fe40000000000 */
[----:B------:R-:W-:Y:S02]  /*1bb30*/  FSETP.NE.FTZ.AND P2, PT, R9, RZ, PT ;  /* 0x000000ff0900720b */ /* 0x000fe40003f55000 */
[----:B----4-:R-:W-:-:S11]  /*1bb40*/  LOP3.LUT R12, R12, R0, RZ, 0x3c, !PT ;  /* 0x000000000c0c7212 */ /* 0x010fd600078e3cff */
[----:B------:R-:W-:Y:S01]  /*1bb50*/  @P2 MUFU.LG2 R4, R9 ;  /* 0x0000000900042308 */ /* 0x000fe20000000c00 */
[----:B-1----:R-:W-:Y:S01]  /*1bb60*/  FADD.FTZ R10, R2, R5 ;  /* 0x00000005020a7221 */ /* 0x002fe20000010000 */
[----:B------:R-:W-:-:S04]  /*1bb70*/  CS2R R2, SRZ ;  /* 0x0000000000027805 */ /* 0x000fc8000001ff00 */
[----:B------:R-:W-:Y:S02]  /*1bb80*/  FSETP.NE.FTZ.AND P3, PT, R10, RZ, PT ;  /* 0x000000ff0a00720b */ /* 0x000fe40003f75000 */
[----:B------:R1:W-:Y:S02]  /*1bb90*/  @P2 MUFU.RCP R3, R9 ;  /* 0x0000000900032308 */ /* 0x0003e40000001000 */
[----:B-1----:R-:W2:Y:S09]  /*1bba0*/  LDL.LU R9, [R1+0x84] ;  /* 0x0000840001097983 */ /* 0x002eb20000300800 */
[----:B------:R-:W1:Y:S01]  /*1bbb0*/  @P3 MUFU.LG2 R6, R10 ;  /* 0x0000000a00063308 */ /* 0x000e620000000c00 */
[----:B------:R-:W-:-:S02]  /*1bbc0*/  WARPGROUP.DEPBAR.LE gsb0, 0x0 ;  /* 0x00008000000079c5 */ /* 0x000fc40000010000 */
[----:B------:R-:W-:-:S06]  /*1bbd0*/  WARPGROUP.ARRIVE ;  /* 0x00000000000079c5 */ /* 0x000fcc0000000000 */
[----:B------:R-:W-:Y:S01]  /*1bbe0*/  HGMMA.64x96x16.F32.BF16 R24, gdesc[UR4].tnspB, R24, gsb0 ;  /* 0x41600000041879f0 */ /* 0x000fe20008001818 */
[----:B------:R3:W-:Y:S01]  /*1bbf0*/  STL [R1+0x28], R12 ;  /* 0x0000280c01007387 */ /* 0x0007e20000100800 */
[----:B------:R-:W4:Y:S01]  /*1bc00*/  @P3 MUFU.RCP R2, R10 ;  /* 0x0000000a00023308 */ /* 0x000f220000001000 */
[----:B------:R-:W-:Y:S02]  /*1bc10*/  @!P1 VIADD R8, R7, 0x31c60 ;  /* 0x00031c6007089836 */ /* 0x000fe40000000000 */
[----:B-1----:R-:W-:Y:S01]  /*1bc20*/  @P3 FMUL.FTZ R7, R6, 0.69314718246459960938 ;  /* 0x3f31721806073820 */ /* 0x002fe20000410000 */
[----:B------:R-:W-:Y:S02]  /*1bc30*/  IMAD.MOV.U32 R72, RZ, RZ, -0x800000 ;  /* 0xff800000ff487424 */ /* 0x000fe400078e00ff */
[C---:B---3--:R-:W-:Y:S01]  /*1bc40*/  @P3 FMUL.FTZ R12, R21.reuse, 0.69314718246459960938 ;  /* 0x3f317218150c3820 */ /* 0x048fe20000410000 */
[----:B------:R-:W-:Y:S01]  /*1bc50*/  @!P1 PRMT R8, RZ, 0x654, R8 ;  /* 0x00000654ff089816 */ /* 0x000fe20000000008 */
[----:B------:R-:W-:-:S02]  /*1bc60*/  @P2 FMUL.FTZ R5, R21, 0.69314718246459960938 ;  /* 0x3f31721815052820 */ /* 0x000fc40000410000 */
[----:B------:R-:W-:Y:S01]  /*1bc70*/  @P3 FFMA.FTZ R72, R12, R74, R7 ;  /* 0x0000004a0c483223 */ /* 0x000fe20000010007 */
[----:B------:R-:W-:Y:S01]  /*1bc80*/  @P2 FMUL.FTZ R4, R4, 0.69314718246459960938 ;  /* 0x3f31721804042820 */ /* 0x000fe20000410000 */
[----:B------:R-:W-:Y:S01]  /*1bc90*/  IMAD.MOV.U32 R0, RZ, RZ, -0x800000 ;  /* 0xff800000ff007424 */ /* 0x000fe200078e00ff */
[----:B------:R-:W-:Y:S02]  /*1bca0*/  SEL R22, R22, RZ, P0 ;  /* 0x000000ff16167207 */ /* 0x000fe40000000000 */
[----:B------:R-:W-:Y:S01]  /*1bcb0*/  @P2 FFMA.FTZ R0, R5, R20, R4 ;  /* 0x0000001405002223 */ /* 0x000fe20000010004 */
        /* <DEDUP_REMOVED lines=53> */
.L_x_10178:
[----:B------:R-:W2:Y:S01]  /*1c010*/  LDL R66, [R1+0x70] ;  /* 0x0000700001427983 */ /* 0x000ea20000100800 */
[----:B------:R-:W-:Y:S05]  /*1c020*/  WARPSYNC.ALL ;  /* 0x0000000000007948 */ /* 0x000fea0003800000 */
[----:B------:R-:W3:Y:S01]  /*1c030*/  S2UR UR5, SR_CgaCtaId ;  /* 0x00000000000579c3 */ /* 0x000ee20000008800 */
[----:B------:R-:W-:Y:S01]  /*1c040*/  UMOV UR4, 0x400 ;  /* 0x0000040000047882 */ /* 0x000fe20000000000 */
[----:B------:R-:W-:Y:S01]  /*1c050*/  BSSY B0, `(.L_x_10251) ;  /* 0x000018b000007945 */ /* 0x000fe20003800000 */
[----:B---3--:R-:W-:-:S06]  /*1c060*/  ULEA UR4, UR5, UR4, 0x18 ;  /* 0x0000000405047291 */ /* 0x008fcc000f8ec03f */
[----:B------:R-:W-:Y:S01]  /*1c070*/  IMAD.U32 R16, RZ, RZ, UR4 ;  /* 0x00000004ff107e24 */ /* 0x000fe2000f8e00ff */
[----:B------:R-:W-:Y:S06]  /*1c080*/  BAR.SYNC.DEFER_BLOCKING 0x5, 0x1a0 ;  /* 0x0146800000007b1d */ /* 0x000fec0000010000 */
[----:B01----:R-:W0:Y:S04]  /*1c090*/  LDS.128 R8, [R16+0x31cd0] ;  /* 0x031cd00010087984 */ /* 0x003e280000000c00 */
[----:B0-----:R0:W-:Y:S04]  /*1c0a0*/  STL.64 [R1+0x50], R8 ;  /* 0x0000500801007387 */ /* 0x0011e80000100a00 */
[----:B------:R0:W-:Y:S01]  /*1c0b0*/  STL.64 [R1+0x58], R10 ;  /* 0x0000580a01007387 */ /* 0x0001e20000100a00 */
[----:B--2---:R-:W-:Y:S01]  /*1c0c0*/  SHF.R.S32.HI R30, RZ, 0x1f, R66 ;  /* 0x0000001fff1e7819 */ /* 0x004fe20000011442 */
[----:B------:R-:W-:-:S03]  /*1c0d0*/  IMAD.SHL.U32 R50, R66, 0x4, RZ ;  /* 0x0000000442327824 */ /* 0x000fc600078e00ff */
[----:B------:R-:W-:Y:S01]  /*1c0e0*/  SHF.L.U64.HI R31, R66, 0x2, R30 ;  /* 0x00000002421f7819 */ /* 0x000fe2000001021e */
[----:B------:R-:W-:Y:S06]  /*1c0f0*/  BAR.ARV 0x4, 0x1a0 ;  /* 0x0106800000007b1d */ /* 0x000fec0000002000 */
[----:B0-----:R-:W-:Y:S05]  /*1c100*/  @P1 BRA `(.L_x_10252) ;  /* 0x0000000c00f41947 */ /* 0x001fea0003800000 */
[----:B------:R-:W2:Y:S01]  /*1c110*/  LDL R4, [R1+0x98] ;  /* 0x0000980001047983 */ /* 0x000ea20000100800 */
[----:B------:R-:W-:Y:S05]  /*1c120*/  WARPSYNC.ALL ;  /* 0x0000000000007948 */ /* 0x000fea0003800000 */
[----:B------:R-:W0:Y:S01]  /*1c130*/  S2R R5, SR_SWINHI ;  /* 0x0000000000057919 */ /* 0x000e220000002f00 */
[----:B------:R-:W-:Y:S01]  /*1c140*/  F2FP.BF16.F32.PACK_AB R6, R73, R6 ;  /* 0x000000064906723e */ /* 0x000fe200000010ff */
[----:B------:R-:W-:Y:S01]  /*1c150*/  ULDC.64 UR4, c[0x0][0xbd8] ;  /* 0x0002f60000047ab9 */ /* 0x000fe20000000a00 */
[----:B------:R-:W-:Y:S01]  /*1c160*/  F2FP.BF16.F32.PACK_AB R27, R64, R27 ;  /* 0x0000001b401b723e */ /* 0x000fe200000010ff */
[----:B------:R-:W1:Y:S01]  /*1c170*/  S2R R70, SR_TID.X ;  /* 0x0000000000467919 */ /* 0x000e620000002100 */
[----:B------:R-:W-:Y:S01]  /*1c180*/  ULDC.64 UR6, c[0x0][0x208] ;  /* 0x0000820000067ab9 */ /* 0x000fe20000000a00 */
[----:B------:R-:W-:-:S02]  /*1c190*/  MOV R2, R16 ;  /* 0x0000001000027202 */ /* 0x000fc40000000f00 */
[----:B0-----:R-:W-:Y:S01]  /*1c1a0*/  MOV R3, R5 ;  /* 0x0000000500037202 */ /* 0x001fe20000000f00 */
[----:B-1----:R-:W-:Y:S01]  /*1c1b0*/  VIADD R70, R70, 0xffffff80 ;  /* 0xffffff8046467836 */ /* 0x002fe20000000000 */
        /* <DEDUP_REMOVED lines=10> */
[----:B------:R-:W-:Y:S02]  /*1c260*/  IADD3 R62, P0, R4, 0x6020, RZ ;  /* 0x00006020043e7810 */ /* 0x000fe40007f1e0ff */
[----:B------:R-:W-:Y:S01]  /*1c270*/  LOP3.LUT R12, R8, R59, RZ, 0x3c, !PT ;  /* 0x0000003b080c7212 */ /* 0x000fe200078e3cff */
[--C-:B------:R-:W-:Y:S01]  /*1c280*/  IMAD.X R21, RZ, RZ, R5.reuse, P2 ;  /* 0x000000ffff157224 */ /* 0x100fe200010e0605 */
[----:B------:R-:W-:Y:S01]  /*1c290*/  LOP3.LUT R8, R63, 0x180, RZ, 0xc0, !PT ;  /* 0x000001803f087812 */ /* 0x000fe200078ec0ff */
[----:B------:R-:W-:Y:S01]  /*1c2a0*/  IMAD.X R11, RZ, RZ, R5, P0 ;  /* 0x000000ffff0b7224 */ /* 0x000fe200000e0605 */
[----:B------:R-:W-:Y:S02]  /*1c2b0*/  IADD3 R71, P1, R4, 0x6000, RZ ;  /* 0x0000600004477810 */ /* 0x000fe40007f3e0ff */
[----:B------:R-:W-:Y:S02]  /*1c2c0*/  SHF.R.U64 R9, R9, 0x3, RZ ;  /* 0x0000000309097819 */ /* 0x000fe400000012ff */
[----:B------:R-:W-:-:S02]  /*1c2d0*/  LOP3.LUT R10, R67, 0x180, RZ, 0xc0, !PT ;  /* 0x00000180430a7812 */ /* 0x000fc400078ec0ff */
[----:B------:R-:W-:Y:S02]  /*1c2e0*/  LOP3.LUT R59, R62, 0x180, RZ, 0xc0, !PT ;  /* 0x000001803e3b7812 */ /* 0x000fe400078ec0ff */
[----:B------:R-:W-:Y:S02]  /*1c2f0*/  SHF.R.U64 R8, R8, 0x3, RZ ;  /* 0x0000000308087819 */ /* 0x000fe400000012ff */
[----:B------:R-:W-:Y:S01]  /*1c300*/  LOP3.LUT R4, R9, R4, RZ, 0x3c, !PT ;  /* 0x0000000409047212 */ /* 0x000fe200078e3cff */
[----:B------:R-:W-:Y:S01]  /*1c310*/  IMAD.X R9, RZ, RZ, R5, P1 ;  /* 0x000000ffff097224 */ /* 0x000fe200008e0605 */
[----:B------:R-:W-:Y:S02]  /*1c320*/  LOP3.LUT R58, R71, 0x180, RZ, 0xc0, !PT ;  /* 0x00000180473a7812 */ /* 0x000fe400078ec0ff */
[----:B------:R-:W-:Y:S02]  /*1c330*/  SHF.R.U64 R10, R10, 0x3, RZ ;  /* 0x000000030a0a7819 */ /* 0x000fe400000012ff */
[----:B------:R-:W-:-:S02]  /*1c340*/  SHF.R.U64 R59, R59, 0x3, RZ ;  /* 0x000000033b3b7819 */ /* 0x000fc400000012ff */
[----:B------:R-:W-:Y:S02]  /*1c350*/  LOP3.LUT R14, R8, R63, RZ, 0x3c, !PT ;  /* 0x0000003f080e7212 */ /* 0x000fe400078e3cff */
[----:B------:R-:W-:Y:S02]  /*1c360*/  SHF.R.U64 R58, R58, 0x3, RZ ;  /* 0x000000033a3a7819 */ /* 0x000fe400000012ff */
[----:B------:R-:W-:Y:S02]  /*1c370*/  MOV R63, R4 ;  /* 0x00000004003f7202 */ /* 0x000fe40000000f00 */
[----:B------:R-:W-:Y:S02]  /*1c380*/  LOP3.LUT R20, R10, R67, RZ, 0x3c, !PT ;  /* 0x000000430a147212 */ /* 0x000fe400078e3cff */
[----:B------:R-:W-:Y:S02]  /*1c390*/  F2FP.BF16.F32.PACK_AB R4, R78, R7 ;  /* 0x000000074e04723e */ /* 0x000fe400000010ff */
[----:B------:R-:W-:-:S02]  /*1c3a0*/  LOP3.LUT R10, R59, R62, RZ, 0x3c, !PT ;  /* 0x0000003e3b0a7212 */ /* 0x000fc400078e3cff */
[----:B------:R-:W-:Y:S02]  /*1c3b0*/  F2FP.BF16.F32.PACK_AB R5, R79, R82 ;  /* 0x000000524f05723e */ /* 0x000fe400000010ff */
[----:B------:R-:W-:Y:S02]  /*1c3c0*/  F2FP.BF16.F32.PACK_AB R7, R69, R80 ;  /* 0x000000504507723e */ /* 0x000fe400000010ff */
[----:B------:R-:W-:Y:S02]  /*1c3d0*/  MOV R62, R12 ;  /* 0x0000000c003e7202 */ /* 0x000fe40000000f00 */
[----:B------:R-:W-:Y:S01]  /*1c3e0*/  MOV R59, R14 ;  /* 0x0000000e003b7202 */ /* 0x000fe20000000f00 */
[----:B------:R0:W-:Y:S01]  /*1c3f0*/  STSM.16.M88.4 [R63], R4 ;  /* 0x000000043f007844 */ /* 0x0001e20000000200 */
[----:B------:R-:W-:Y:S02]  /*1c400*/  LOP3.LUT R8, R58, R71, RZ, 0x3c, !PT ;  /* 0x000000473a087212 */ /* 0x000fe400078e3cff */
        /* <DEDUP_REMOVED lines=8> */
[----:B------:R-:W-:Y:S02]  /*1c490*/  F2FP.BF16.F32.PACK_AB R26, R76, R33 ;  /* 0x000000214c1a723e */ /* 0x000fe400000010ff */
[----:B------:R-:W-:Y:S02]  /*1c4a0*/  ISETP.NE.U32.AND P1, PT, RZ, UR4, PT ;  /* 0x00000004ff007c0c */ /* 0x000fe4000bf25070 */
[----:B------:R-:W-:Y:S01]  /*1c4b0*/  IADD3 R20, P0, R50, UR4, RZ ;  /* 0x0000000432147c10 */ /* 0x000fe2000ff1e0ff */
[----:B------:R-:W-:Y:S01]  /*1c4c0*/  STSM.16.M88.4 [R59], R24 ;  /* 0x000000183b007844 */ /* 0x000fe20000000200 */
[----:B------:R-:W-:Y:S02]  /*1c4d0*/  MOV R33, R8 ;  /* 0x0000000800217202 */ /* 0x000fe40000000f00 */
[----:B------:R-:W-:Y:S02]  /*1c4e0*/  MOV R32, R10 ;  /* 0x0000000a00207202 */ /* 0x000fe40000000f00 */
[----:B0-----:R-:W-:-:S02]  /*1c4f0*/  F2FP.BF16.F32.PACK_AB R4, R45, R36 ;  /* 0x000000242d04723e */ /* 0x001fc400000010ff */
[----:B------:R-:W-:Y:S02]  /*1c500*/  F2FP.BF16.F32.PACK_AB R5, R56, R47 ;  /* 0x0000002f3805723e */ /* 0x000fe400000010ff */
[----:B------:R-:W-:Y:S02]  /*1c510*/  F2FP.BF16.F32.PACK_AB R6, R48, R37 ;  /* 0x000000253006723e */ /* 0x000fe400000010ff */
[----:B------:R-:W-:Y:S02]  /*1c520*/  F2FP.BF16.F32.PACK_AB R7, R55, R46 ;  /* 0x0000002e3707723e */ /* 0x000fe400000010ff */
[----:B------:R-:W-:Y:S02]  /*1c530*/  F2FP.BF16.F32.PACK_AB R8, R49, R40 ;  /* 0x000000283108723e */ /* 0x000fe400000010ff */
[----:B------:R-:W-:Y:S01]  /*1c540*/  F2FP.BF16.F32.PACK_AB R9, R54, R43 ;  /* 0x0000002b3609723e */ /* 0x000fe200000010ff */
[----:B------:R0:W-:Y:S01]  /*1c550*/  STSM.16.M88.4 [R58], R4 ;  /* 0x000000043a007844 */ /* 0x0001e20000000200 */
[----:B------:R-:W-:Y:S01]  /*1c560*/  F2FP.BF16.F32.PACK_AB R10, R52, R41 ;  /* 0x00000029340a723e */ /* 0x000fe200000010ff */
[----:B------:R-:W-:Y:S01]  /*1c570*/  IMAD.MOV.U32 R41, RZ, RZ, RZ ;  /* 0x000000ffff297224 */ /* 0x000fe200078e00ff */
[----:B------:R-:W-:-:S02]  /*1c580*/  F2FP.BF16.F32.PACK_AB R11, R51, R42 ;  /* 0x0000002a330b723e */ /* 0x000fc400000010ff */
[----:B-1----:R-:W-:Y:S02]  /*1c590*/  F2FP.BF16.F32.PACK_AB R12, R53, R44 ;  /* 0x0000002c350c723e */ /* 0x002fe400000010ff */
[----:B------:R-:W-:Y:S01]  /*1c5a0*/  F2FP.BF16.F32.PACK_AB R13, R39, R34 ;  /* 0x00000022270d723e */ /* 0x000fe200000010ff */
[----:B------:R1:W-:Y:S01]  /*1c5b0*/  STSM.16.M88.4 [R33], R8 ;  /* 0x0000000821007844 */ /* 0x0003e20000000200 */
[----:B------:R-:W-:Y:S02]  /*1c5c0*/  F2FP.BF16.F32.PACK_AB R14, R29, R28 ;  /* 0x0000001c1d0e723e */ /* 0x000fe400000010ff */
[----:B------:R-:W-:Y:S02]  /*1c5d0*/  F2FP.BF16.F32.PACK_AB R15, R38, R35 ;  /* 0x00000023260f723e */ /* 0x000fe400000010ff */
[----:B------:R-:W-:Y:S02]  /*1c5e0*/  ISETP.NE.AND.EX P1, PT, RZ, UR5, PT, P1 ;  /* 0x00000005ff007c0c */ /* 0x000fe4000bf25310 */
[----:B------:R-:W-:Y:S01]  /*1c5f0*/  IADD3.X R21, R31, UR5, RZ, P0, !PT ;  /* 0x000000051f157c10 */ /* 0x000fe200087fe4ff */
[----:B------:R-:W-:Y:S01]  /*1c600*/  ULDC.64 UR4, c[0x0][0xbe0] ;  /* 0x0002f80000047ab9 */ /* 0x000fe20000000a00 */
[----:B------:R1:W-:Y:S01]  /*1c610*/  STSM.16.M88.4 [R32], R12 ;  /* 0x0000000c20007844 */ /* 0x0003e20000000200 */
[----:B------:R-:W-:Y:S01]  /*1c620*/  BAR.SYNC.DEFER_BLOCKING 0x1, 0x180 ;  /* 0x0046000000007b1d */ /* 0x000fe20000010000 */
[----:B------:R-:W-:-:S04]  /*1c630*/  ISETP.NE.U32.AND P0, PT, RZ, UR4, PT ;  /* 0x00000004ff007c0c */ /* 0x000fc8000bf05070 */
[----:B------:R-:W-:Y:S02]  /*1c640*/  ISETP.NE.AND.EX P0, PT, RZ, UR5, PT, P0 ;  /* 0x00000005ff007c0c */ /* 0x000fe4000bf05300 */
[----:B0-----:R-:W-:-:S11]  /*1c650*/  SHF.R.S32.HI R4, RZ, 0x1f, R70 ;  /* 0x0000001fff047819 */ /* 0x001fd60000011446 */
[----:B------:R-:W-:Y:S01]  /*1c660*/  @P0 IADD3 R50, P2, R50, UR4, RZ ;  /* 0x0000000432320c10 */ /* 0x000fe2000ff5e0ff */
[----:B------:R-:W-:Y:S02]  /*1c670*/  ULDC UR4, c[0x0][0xa88] ;  /* 0x0002a20000047ab9 */ /* 0x000fe40000000800 */
[----:B------:R-:W-:Y:S01]  /*1c680*/  IMAD.U32 R40, RZ, RZ, UR4 ;  /* 0x00000004ff287e24 */ /* 0x000fe2000f8e00ff */
[----:B------:R-:W-:Y:S01]  /*1c690*/  @P0 IADD3.X R51, R31, UR5, RZ, P2, !PT ;  /* 0x000000051f330c10 */ /* 0x000fe200097fe4ff */
[----:B------:R1:W5:Y:S01]  /*1c6a0*/  @P1 LDG.E R41, desc[UR6][R20.64] ;  /* 0x0000000614291981 */ /* 0x000362000c1e1900 */
[----:B------:R-:W-:-:S03]  /*1c6b0*/  LEA.HI R4, R4, R70, RZ, 0x7 ;  /* 0x0000004604047211 */ /* 0x000fc600078f38ff */
[----:B------:R1:W5:Y:S01]  /*1c6c0*/  @P0 LDG.E R40, desc[UR6][R50.64] ;  /* 0x0000000632280981 */ /* 0x000362000c1e1900 */
[----:B------:R-:W-:Y:S05]  /*1c6d0*/  @P0 BRA `(.L_x_10253) ;  /* 0x0000000000140947 */ /* 0x000fea0003800000 */
[----:B------:R-:W-:Y:S05]  /*1c6e0*/  @!P1 BRA `(.L_x_10253) ;  /* 0x0000000000109947 */ /* 0x000fea0003800000 */
[----:B------:R-:W-:Y:S02]  /*1c6f0*/  ULDC.64 UR4, c[0x0][0x208] ;  /* 0x0000820000047ab9 */ /* 0x000fe40000000a00 */
[----:B------:R-:W2:Y:S04]  /*1c700*/  LDG.E R5, desc[UR4][R20.64] ;  /* 0x0000000414057981 */ /* 0x000ea8000c1e1900 */
[----:B-----5:R-:W2:Y:S02]  /*1c710*/  LDG.E R40, desc[UR4][R20.64+0x4] ;  /* 0x0000040414287981 */ /* 0x020ea4000c1e1900 */
[----:B--2---:R-:W-:-:S07]  /*1c720*/  IMAD.IADD R40, R40, 0x1, -R5 ;  /* 0x0000000128287824 */ /* 0x004fce00078e0a05 */
.L_x_10253:
[----:B------:R-:W2:Y:S01]  /*1c730*/  LDL.64 R6, [R1+0x78] ;  /* 0x0000780001067983 */ /* 0x000ea20000100a00 */
[----:B------:R-:W-:-:S03]  /*1c740*/  ULDC.64 UR4, c[0x0][0xb70] ;  /* 0x0002dc0000047ab9 */ /* 0x000fc60000000a00 */
[----:B-1----:R-:W3:Y:S04]  /*1c750*/  LDL R8, [R1+0x6c] ;  /* 0x00006c0001087983 */ /* 0x002ee80000100800 */
[----:B------:R-:W4:Y:S04]  /*1c760*/  LDL.LU R50, [R1+0x80] ;  /* 0x0000800001327983 */ /* 0x000f280000300800 */
[----:B------:R-:W2:Y:S04]  /*1c770*/  LDL.64 R48, [R1+0x78] ;  /* 0x0000780001307983 */ /* 0x000ea80000100a00 */
[----:B------:R-:W3:Y:S04]  /*1c780*/  LDL.LU R47, [R1+0x88] ;  /* 0x00008800012f7983 */ /* 0x000ee80000300800 */
[----:B------:R-:W3:Y:S01]  /*1c790*/  LDL R46, [R1+0x60] ;  /* 0x00006000012e7983 */ /* 0x000ee20000100800 */
[--C-:B-----5:R-:W-:Y:S01]  /*1c7a0*/  SHF.R.S32.HI R21, RZ, 0x1f, R41.reuse ;  /* 0x0000001fff157819 */ /* 0x120fe20000011429 */
[----:B------:R-:W-:Y:S01]  /*1c7b0*/  IMAD.MOV.U32 R20, RZ, RZ, R41 ;  /* 0x000000ffff147224 */ /* 0x000fe200078e0029 */
[----:B------:R-:W-:Y:S01]  /*1c7c0*/  SEL R44, R30, RZ, !P1 ;  /* 0x000000ff1e2c7207 */ /* 0x000fe20004800000 */
[----:B------:R-:W-:Y:S01]  /*1c7d0*/  ULDC.64 UR6, c[0x0][0x208] ;  /* 0x0000820000067ab9 */ /* 0x000fe20000000a00 */
[----:B------:R-:W-:Y:S01]  /*1c7e0*/  SEL R45, R66, RZ, !P1 ;  /* 0x000000ff422d7207 */ /* 0x000fe20004800000 */
[----:B------:R-:W-:Y:S01]  /*1c7f0*/  BSSY B1, `(.L_x_10254) ;  /* 0x0000074000017945 */ /* 0x000fe20003800000 */
[----:B----4-:R-:W-:Y:S01]  /*1c800*/  SHF.R.S32.HI R43, RZ, 0x1f, R50 ;  /* 0x0000001fff2b7819 */ /* 0x010fe20000011432 */
[----:B--2---:R-:W-:Y:S01]  /*1c810*/  IMAD.MOV.U32 R48, RZ, RZ, R6 ;  /* 0x000000ffff307224 */ /* 0x004fe200078e0006 */
[----:B------:R-:W-:-:S03]  /*1c820*/  LOP3.LUT R6, R4, 0xffffff80, RZ, 0xc0, !PT ;  /* 0xffffff8004067812 */ /* 0x000fc600078ec0ff */
[----:B------:R-:W-:Y:S02]  /*1c830*/  IMAD R4, R43, UR4, RZ ;  /* 0x000000042b047c24 */ /* 0x000fe4000f8e02ff */
[----:B---3--:R-:W-:Y:S02]  /*1c840*/  IMAD R11, R47, 0xc0, R8 ;  /* 0x000000c02f0b7824 */ /* 0x008fe400078e0208 */
[----:B------:R-:W-:Y:S02]  /*1c850*/  IMAD R7, R50, UR5, R4 ;  /* 0x0000000532077c24 */ /* 0x000fe4000f8e0204 */
[----:B------:R-:W-:Y:S02]  /*1c860*/  IMAD R5, R48, 0x20, R46 ;  /* 0x0000002030057824 */ /* 0x000fe400078e022e */
[----:B------:R-:W-:Y:S02]  /*1c870*/  IMAD.IADD R6, R70, 0x1, -R6 ;  /* 0x0000000146067824 */ /* 0x000fe400078e0a06 */
[----:B------:R-:W-:-:S03]  /*1c880*/  IMAD.WIDE R2, R5, 0x2, R2 ;  /* 0x0000000205027825 */ /* 0x000fc600078e0202 */
[----:B------:R-:W-:Y:S01]  /*1c890*/  LOP3.LUT P0, RZ, R6, 0x3, RZ, 0xc0, !PT ;  /* 0x0000000306ff7812 */ /* 0x000fe2000780c0ff */
[----:B------:R-:W-:Y:S01]  /*1c8a0*/  IMAD.WIDE.U32 R4, R50, UR4, R20 ;  /* 0x0000000432047c25 */ /* 0x000fe2000f8e0014 */
[----:B------:R-:W-:Y:S01]  /*1c8b0*/  ULDC.64 UR4, c[0x0][0xb78] ;  /* 0x0002de0000047ab9 */ /* 0x000fe20000000a00 */
[----:B------:R-:W-:Y:S02]  /*1c8c0*/  IADD3 R9, P2, R2, 0x1800, RZ ;  /* 0x0000180002097810 */ /* 0x000fe40007f5e0ff */
[----:B------:R-:W-:Y:S01]  /*1c8d0*/  IMAD.IADD R5, R5, 0x1, R7 ;  /* 0x0000000105057824 */ /* 0x000fe200078e0207 */
[----:B------:R-:W-:Y:S01]  /*1c8e0*/  SHF.R.S32.HI R7, RZ, 0x1f, R11 ;  /* 0x0000001fff077819 */ /* 0x000fe2000001140b */
[----:B------:R-:W-:Y:S01]  /*1c8f0*/  IMAD R6, R44, UR4, RZ ;  /* 0x000000042c067c24 */ /* 0x000fe2000f8e02ff */
[----:B------:R-:W-:Y:S01]  /*1c900*/  LOP3.LUT R8, R9, 0x180, RZ, 0xc0, !PT ;  /* 0x0000018009087812 */ /* 0x000fe200078ec0ff */
[----:B------:R-:W-:Y:S01]  /*1c910*/  IMAD.WIDE.U32 R4, R45, UR4, R4 ;  /* 0x000000042d047c25 */ /* 0x000fe2000f8e0004 */
[----:B------:R-:W-:-:S02]  /*1c920*/  IADD3 R13, P1, R2, 0x3000, RZ ;  /* 0x00003000020d7810 */ /* 0x000fc40007f3e0ff */
[----:B------:R-:W-:Y:S01]  /*1c930*/  SHF.R.U64 R8, R8, 0x3, RZ ;  /* 0x0000000308087819 */ /* 0x000fe200000012ff */
[----:B------:R-:W-:Y:S01]  /*1c940*/  IMAD R6, R45, UR5, R6 ;  /* 0x000000052d067c24 */ /* 0x000fe2000f8e0206 */
[----:B------:R-:W-:Y:S01]  /*1c950*/  IADD3 R4, P3, R11, R4, RZ ;  /* 0x000000040b047210 */ /* 0x000fe20007f7e0ff */
[----:B------:R-:W-:Y:S01]  /*1c960*/  ULDC.64 UR4, c[0x0][0xb40] ;  /* 0x0002d00000047ab9 */ /* 0x000fe20000000a00 */
[----:B------:R-:W-:Y:S01]  /*1c970*/  LOP3.LUT R8, R8, R9, RZ, 0x3c, !PT ;  /* 0x0000000908087212 */ /* 0x000fe200078e3cff */
[----:B------:R-:W-:Y:S01]  /*1c980*/  IMAD.X R9, RZ, RZ, R3, P2 ;  /* 0x000000ffff097224 */ /* 0x000fe200010e0603 */
[----:B------:R-:W-:Y:S01]  /*1c990*/  IADD3.X R7, R7, R5, R6, P3, !PT ;  /* 0x0000000507077210 */ /* 0x000fe20001ffe406 */
[----:B------:R-:W-:Y:S01]  /*1c9a0*/  VIADD R5, R11, 0x8 ;  /* 0x000000080b057836 */ /* 0x000fe20000000000 */
[----:B------:R-:W-:Y:S02]  /*1c9b0*/  LEA R38, P3, R4, UR4, 0x2 ;  /* 0x0000000404267c11 */ /* 0x000fe4000f8610ff */
[----:B------:R-:W-:-:S02]  /*1c9c0*/  IADD3 R25, P5, R2, 0x4800, RZ ;  /* 0x0000480002197810 */ /* 0x000fc40007fbe0ff */
[----:B------:R-:W-:Y:S01]  /*1c9d0*/  LEA.HI.X R39, R4, UR5, R7, 0x2, P3 ;  /* 0x0000000504277c11 */ /* 0x000fe200098f1407 */
[----:B------:R-:W-:Y:S01]  /*1c9e0*/  ULDC.64 UR4, c[0x0][0xaa0] ;  /* 0x0002a80000047ab9 */ /* 0x000fe20000000a00 */
[C---:B------:R-:W-:Y:S02]  /*1c9f0*/  IADD3 R29, P4, R2.reuse, 0x6000, RZ ;  /* 0x00006000021d7810 */ /* 0x040fe40007f9e0ff */
[C---:B------:R-:W-:Y:S02]  /*1ca00*/  LOP3.LUT R4, R2.reuse, 0x180, RZ, 0xc0, !PT ;  /* 0x0000018002047812 */ /* 0x040fe400078ec0ff */
[----:B------:R-:W-:Y:S02]  /*1ca10*/  IADD3 R7, P2, R2, 0x7800, RZ ;  /* 0x0000780002077810 */ /* 0x000fe40007f5e0ff */
[-C--:B------:R-:W-:Y:S02]  /*1ca20*/  ISETP.GE.OR P3, PT, R11, R40.reuse, P0 ;  /* 0x000000280b00720c */ /* 0x080fe40000766670 */
[----:B------:R-:W-:Y:S01]  /*1ca30*/  ISETP.GE.OR P0, PT, R5, R40, P0 ;  /* 0x000000280500720c */ /* 0x000fe20000706670 */
[----:B------:R-:W-:Y:S01]  /*1ca40*/  IMAD.X R33, RZ, RZ, R3, P2 ;  /* 0x000000ffff217224 */ /* 0x000fe200010e0603 */
[----:B------:R-:W-:-:S02]  /*1ca50*/  LOP3.LUT R12, R13, 0x180, RZ, 0xc0, !PT ;  /* 0x000001800d0c7812 */ /* 0x000fc400078ec0ff */
[----:B------:R-:W-:Y:S02]  /*1ca60*/  LOP3.LUT R24, R25, 0x180, RZ, 0xc0, !PT ;  /* 0x0000018019187812 */ /* 0x000fe400078ec0ff */
[----:B------:R-:W-:Y:S02]  /*1ca70*/  LOP3.LUT R28, R29, 0x180, RZ, 0xc0, !PT ;  /* 0x000001801d1c7812 */ /* 0x000fe400078ec0ff */
[----:B------:R-:W-:Y:S02]  /*1ca80*/  SHF.R.U64 R5, R4, 0x3, RZ ;  /* 0x0000000304057819 */ /* 0x000fe400000012ff */
[----:B------:R-:W-:Y:S01]  /*1ca90*/  LOP3.LUT R4, R7, 0x180, RZ, 0xc0, !PT ;  /* 0x0000018007047812 */ /* 0x000fe200078ec0ff */
[----:B------:R-:W-:Y:S01]  /*1caa0*/  @!P3 STG.E desc[UR6][R38.64], R0 ;  /* 0x000000002600b986 */ /* 0x000fe2000c101906 */
[----:B------:R-:W-:Y:S02]  /*1cab0*/  SHF.R.U64 R12, R12, 0x3, RZ ;  /* 0x000000030c0c7819 */ /* 0x000fe400000012ff */
[----:B------:R-:W-:Y:S01]  /*1cac0*/  SHF.R.U64 R24, R24, 0x3, RZ ;  /* 0x0000000318187819 */ /* 0x000fe200000012ff */
[----:B------:R0:W-:Y:S01]  /*1cad0*/  @!P0 STG.E desc[UR6][R38.64+0x20], R72 ;  /* 0x0000204826008986 */ /* 0x0001e2000c101906 */
[----:B------:R-:W-:-:S02]  /*1cae0*/  SHF.R.U64 R28, R28, 0x3, RZ ;  /* 0x000000031c1c7819 */ /* 0x000fc400000012ff */
[----:B------:R-:W-:Y:S01]  /*1caf0*/  SHF.R.U64 R4, R4, 0x3, RZ ;  /* 0x0000000304047819 */ /* 0x000fe200000012ff */
[----:B------:R-:W5:Y:S01]  /*1cb00*/  LD.E.128 R8, desc[UR6][R8.64] ;  /* 0x0000000608087980 */ /* 0x000f62000c101d00 */
        /* <DEDUP_REMOVED lines=10> */
[----:B------:R-:W-:-:S03]  /*1cbb0*/  SHF.R.S32.HI R37, RZ, 0x1f, R46 ;  /* 0x0000001fff257819 */ /* 0x000fc6000001142e */
[----:B------:R1:W5:Y:S01]  /*1cbc0*/  LD.E.128 R4, desc[UR6][R2.64] ;  /* 0x0000000602047980 */ /* 0x000362000c101d00 */
[----:B------:R-:W-:-:S03]  /*1cbd0*/  IMAD.MOV.U32 R36, RZ, RZ, R46 ;  /* 0x000000ffff247224 */ /* 0x000fc600078e002e */
[----:B------:R-:W5:Y:S01]  /*1cbe0*/  LD.E.128 R28, desc[UR6][R28.64] ;  /* 0x000000061c1c7980 */ /* 0x000f62000c101d00 */
[----:B------:R-:W-:-:S03]  /*1cbf0*/  SHF.R.S32.HI R49, RZ, 0x1f, R48 ;  /* 0x0000001fff317819 */ /* 0x000fc60000011430 */
        /* <DEDUP_REMOVED lines=8> */
[----:B------:R-:W-:-:S03]  /*1cc80*/  IMAD.WIDE.U32 R20, R41, UR4, R36 ;  /* 0x0000000429147c25 */ /* 0x000fc6000f8e0024 */
[----:B------:R3:W-:Y:S01]  /*1cc90*/  STL [R1+0x7c], R49 ;  /* 0x00007c3101007387 */ /* 0x0007e20000100800 */
[----:B------:R-:W-:Y:S01]  /*1cca0*/  IMAD R41, R41, UR5, R42 ;  /* 0x0000000529297c24 */ /* 0x000fe2000f8e022a */
[----:B------:R-:W-:Y:S01]  /*1ccb0*/  ULDC.64 UR4, c[0x0][0xae0] ;  /* 0x0002b80000047ab9 */ /* 0x000fe20000000a00 */
[----:B0-----:R-:W-:Y:S02]  /*1ccc0*/  IMAD R39, R47, -0xc0, R40 ;  /* 0xffffff402f277824 */ /* 0x001fe400078e0228 */
[----:B-1----:R-:W-:Y:S02]  /*1ccd0*/  IMAD R2, R43, UR4, RZ ;  /* 0x000000042b027c24 */ /* 0x002fe4000f8e02ff */
[----:B------:R-:W-:Y:S01]  /*1cce0*/  IMAD.IADD R21, R21, 0x1, R41 ;  /* 0x0000000115157824 */ /* 0x000fe200078e0229 */
[----:B------:R-:W-:Y:S01]  /*1ccf0*/  ISETP.GE.AND P0, PT, R48, R39, PT ;  /* 0x000000273000720c */ /* 0x000fe20003f06270 */
[----:B------:R-:W-:Y:S02]  /*1cd00*/  IMAD R37, R50, UR5, R2 ;  /* 0x0000000532257c24 */ /* 0x000fe4000f8e0202 */
[----:B------:R-:W-:-:S02]  /*1cd10*/  VIADD R0, R16, 0x31c20 ;  /* 0x00031c2010007836 */ /* 0x000fc40000000000 */
[----:B------:R-:W-:Y:S01]  /*1cd20*/  IMAD.WIDE.U32 R2, R50, UR4, R20 ;  /* 0x0000000432027c25 */ /* 0x000fe2000f8e0014 */
[----:B------:R-:W-:-:S03]  /*1cd30*/  ULDC.64 UR4, c[0x0][0xae8] ;  /* 0x0002ba0000047ab9 */ /* 0x000fc60000000a00 */
[----:B------:R-:W-:Y:S01]  /*1cd40*/  VIADD R36, R48, 0x60 ;  /* 0x0000006030247836 */ /* 0x000fe20000000000 */
[----:B------:R-:W-:Y:S01]  /*1cd50*/  PRMT R0, RZ, 0x654, R0 ;  /* 0x00000654ff007816 */ /* 0x000fe20000000000 */
[----:B------:R-:W-:Y:S02]  /*1cd60*/  IMAD.IADD R3, R3, 0x1, R37 ;  /* 0x0000000103037824 */ /* 0x000fe400078e0225 */
[----:B------:R-:W-:Y:S01]  /*1cd70*/  IMAD R20, R44, UR4, RZ ;  /* 0x000000042c147c24 */ /* 0x000fe2000f8e02ff */
[----:B------:R-:W-:Y:S01]  /*1cd80*/  ISETP.GE.AND P3, PT, R36, R39, PT ;  /* 0x000000272400720c */ /* 0x000fe20003f66270 */
[C---:B------:R-:W-:Y:S01]  /*1cd90*/  IMAD.WIDE.U32 R36, R45.reuse, UR4, R2 ;  /* 0x000000042d247c25 */ /* 0x040fe2000f8e0002 */
[----:B--2---:R3:W-:Y:S03]  /*1cda0*/  SYNCS.ARRIVE.TRANS64.RED.A1T0 RZ, [R0+URZ], RZ ;  /* 0x000000ff00ff79a7 */ /* 0x0047e6000810043f */
[----:B------:R-:W-:-:S02]  /*1cdb0*/  IMAD R39, R45, UR5, R20 ;  /* 0x000000052d277c24 */ /* 0x000fc4000f8e0214 */
[----:B------:R-:W-:-:S04]  /*1cdc0*/  IMAD.WIDE R20, R47, 0xc0, R48 ;  /* 0x000000c02f147825 */ /* 0x000fc800078e0230 */
[----:B------:R-:W-:Y:S01]  /*1cdd0*/  IMAD.IADD R41, R37, 0x1, R39 ;  /* 0x0000000125297824 */ /* 0x000fe200078e0227 */
[----:B---3--:R-:W-:Y:S06]  /*1cde0*/  @P0 BRA `(.L_x_10255) ;  /* 0x0000000000500947 */ /* 0x008fec0003800000 */
        /* <DEDUP_REMOVED lines=20> */
.L_x_10255:
[----:B------:R-:W-:Y:S05]  /*1cf30*/  BSYNC B1 ;  /* 0x0000000000017941 */ /* 0x000fea0003800000 */
.L_x_10254:
[----:B------:R-:W-:Y:S05]  /*1cf40*/  @P3 BRA `(.L_x_10256) ;  /* 0x00000008006c3947 */ /* 0x000fea0003800000 */
[----:B0----5:R-:W-:Y:S01]  /*1cf50*/  IADD3 R5, P0, R20, 0x60, RZ ;  /* 0x0000006014057810 */ /* 0x021fe20007f1e0ff */
        /* <DEDUP_REMOVED lines=8> */
[C---:B------:R-:W-:Y:S01]  /*1cfe0*/  IMAD.WIDE.U32 R2, R5.reuse, UR4, R2 ;  /* 0x0000000405027c25 */ /* 0x040fe2000f8e0002 */
[----:B------:R-:W-:Y:S02]  /*1cff0*/  ULDC UR4, c[0x0][0xa8c] ;  /* 0x0002a30000047ab9 */ /* 0x000fe40000000800 */
[----:B------:R-:W-:Y:S01]  /*1d000*/  ISETP.GE.AND P2, PT, R0, UR4, PT ;  /* 0x0000000400007c0c */ /* 0x000fe2000bf46270 */
[----:B------:R-:W-:Y:S01]  /*1d010*/  IMAD R5, R5, UR5, R20 ;  /* 0x0000000505057c24 */ /* 0x000fe2000f8e0214 */
[----:B------:R-:W-:Y:S01]  /*1d020*/  LEA R4, P0, R2, UR6, 0x1 ;  /* 0x0000000602047c11 */ /* 0x000fe2000f8008ff */
[C---:B------:R-:W-:Y:S01]  /*1d030*/  VIADD R0, R46.reuse, 0x40 ;  /* 0x000000402e007836 */ /* 0x040fe20000000000 */
[----:B------:R-:W-:Y:S01]  /*1d040*/  ISETP.GE.AND P1, PT, R46, UR4, PT ;  /* 0x000000042e007c0c */ /* 0x000fe2000bf26270 */
        /* <DEDUP_REMOVED lines=9> */
.L_x_10252:
[----:B------:R-:W0:Y:S01]  /*1d0e0*/  S2R R0, SR_TID.X ;  /* 0x0000000000007919 */ /* 0x000e220000002100 */
[----:B------:R-:W-:Y:S01]  /*1d0f0*/  ULDC.64 UR4, c[0x0][0xbd8] ;  /* 0x0002f60000047ab9 */ /* 0x000fe20000000a00 */
[----:B------:R-:W-:Y:S01]  /*1d100*/  IMAD.MOV.U32 R7, RZ, RZ, RZ ;  /* 0x000000ffff077224 */ /* 0x000fe200078e00ff */
[----:B------:R-:W-:Y:S01]  /*1d110*/  ISETP.NE.U32.AND P0, PT, RZ, UR4, PT ;  /* 0x00000004ff007c0c */ /* 0x000fe2000bf05070 */
[----:B------:R-:W-:Y:S01]  /*1d120*/  ULDC.64 UR6, c[0x0][0x208] ;  /* 0x0000820000067ab9 */ /* 0x000fe20000000a00 */
        /* <DEDUP_REMOVED lines=9> */
[----:B0-----:R-:W-:-:S02]  /*1d1c0*/  VIADD R4, R0, 0xffffff80 ;  /* 0xffffff8000047836 */ /* 0x001fc40000000000 */
[----:B------:R-:W-:Y:S01]  /*1d1d0*/  @P1 IADD3.X R51, R31, UR5, RZ, P2, !PT ;  /* 0x000000051f331c10 */ /* 0x000fe200097fe4ff */
[----:B------:R-:W-:Y:S02]  /*1d1e0*/  IMAD.U32 R0, RZ, RZ, UR4 ;  /* 0x00000004ff007e24 */ /* 0x000fe4000f8e00ff */
[----:B------:R-:W-:-:S04]  /*1d1f0*/  ISETP.GT.AND P2, PT, R4, 0xbf, PT ;  /* 0x000000bf0400780c */ /* 0x000fc80003f44270 */
[----:B------:R1:W5:Y:S01]  /*1d200*/  @P1 LDG.E R0, desc[UR6][R50.64] ;  /* 0x0000000632001981 */ /* 0x000362000c1e1900 */
[----:B------:R-:W-:Y:S08]  /*1d210*/  @P1 BRA `(.L_x_10257) ;  /* 0x0000000000141947 */ /* 0x000ff00003800000 */
[----:B------:R-:W-:Y:S05]  /*1d220*/  @!P0 BRA `(.L_x_10257) ;  /* 0x0000000000108947 */ /* 0x000fea0003800000 */
[----:B------:R-:W-:Y:S02]  /*1d230*/  ULDC.64 UR4, c[0x0][0x208] ;  /* 0x0000820000047ab9 */ /* 0x000fe40000000a00 */
[----:B------:R-:W2:Y:S04]  /*1d240*/  LDG.E R5, desc[UR4][R2.64] ;  /* 0x0000000402057981 */ /* 0x000ea8000c1e1900 */
[----:B-----5:R-:W2:Y:S02]  /*1d250*/  LDG.E R0, desc[UR4][R2.64+0x4] ;  /* 0x0000040402007981 */ /* 0x020ea4000c1e1900 */
[----:B--2---:R-:W-:-:S07]  /*1d260*/  IMAD.IADD R0, R0, 0x1, -R5 ;  /* 0x0000000100007824 */ /* 0x004fce00078e0a05 */
.L_x_10257:
[----:B------:R-:W2:Y:S04]  /*1d270*/  LDL R13, [R1+0x80] ;  /* 0x00008000010d7983 */ /* 0x000ea80000100800 */
[----:B------:R-:W3:Y:S04]  /*1d280*/  LDL R10, [R1+0x60] ;  /* 0x00006000010a7983 */ /* 0x000ee80000100800 */
[----:B------:R0:W5:Y:S01]  /*1d290*/  LDL R12, [R1+0x88] ;  /* 0x00008800010c7983 */ /* 0x0001620000100800 */
[----:B------:R-:W-:Y:S01]  /*1d2a0*/  BSSY B1, `(.L_x_10258) ;  /* 0x000001e000017945 */ /* 0x000fe20003800000 */
[----:B------:R-:W-:-:S02]  /*1d2b0*/  SEL R11, R66, RZ, !P0 ;  /* 0x000000ff420b7207 */ /* 0x000fc40004000000 */
[----:B------:R-:W-:Y:S02]  /*1d2c0*/  SEL R30, R30, RZ, !P0 ;  /* 0x000000ff1e1e7207 */ /* 0x000fe40004000000 */
[----:B-----5:R-:W-:Y:S02]  /*1d2d0*/  SHF.R.S32.HI R6, RZ, 0x1f, R7 ;  /* 0x0000001fff067819 */ /* 0x020fe40000011407 */
[----:B--2---:R-:W-:Y:S02]  /*1d2e0*/  SHF.R.S32.HI R8, RZ, 0x1f, R13 ;  /* 0x0000001fff087819 */ /* 0x004fe4000001140d */
[----:B---3--:R-:W-:Y:S01]  /*1d2f0*/  SHF.R.S32.HI R9, RZ, 0x1f, R10 ;  /* 0x0000001fff097819 */ /* 0x008fe2000001140a */
[----:B0-----:R-:W-:Y:S06]  /*1d300*/  @P2 BRA `(.L_x_10259) ;  /* 0x00000000005c2947 */ /* 0x001fec0003800000 */
[----:B-1----:R-:W0:Y:S02]  /*1d310*/  S2R R2, SR_TID.X ;  /* 0x0000000000027919 */ /* 0x002e240000002100 */
[----:B0-----:R-:W-:-:S04]  /*1d320*/  IMAD R2, R12, 0xc0, R2 ;  /* 0x000000c00c027824 */ /* 0x001fc800078e0202 */
[----:B------:R-:W-:-:S05]  /*1d330*/  VIADD R3, R2, 0xffffff80 ;  /* 0xffffff8002037836 */ /* 0x000fca0000000000 */
[----:B------:R-:W-:-:S13]  /*1d340*/  ISETP.GE.AND P0, PT, R3, R0, PT ;  /* 0x000000000300720c */ /* 0x000fda0003f06270 */
[----:B------:R-:W-:Y:S05]  /*1d350*/  @P0 BRA `(.L_x_10259) ;  /* 0x0000000000480947 */ /* 0x000fea0003800000 */
[C---:B------:R-:W-:Y:S01]  /*1d360*/  IADD3 R2, P0, R3.reuse, R7, RZ ;  /* 0x0000000703027210 */ /* 0x040fe20007f1e0ff */
        /* <DEDUP_REMOVED lines=17> */
.L_x_10259:
[----:B------:R-:W-:Y:S05]  /*1d480*/  BSYNC B1 ;  /* 0x0000000000017941 */ /* 0x000fea0003800000 */
.L_x_10258:
[----:B------:R-:W2:Y:S01]  /*1d490*/  LDL.64 R14, [R1+0x78] ;  /* 0x00007800010e7983 */ /* 0x000ea20000100a00 */
[----:B------:R-:W-:Y:S01]  /*1d4a0*/  ULDC.64 UR4, c[0x0][0xaa0] ;  /* 0x0002a80000047ab9 */ /* 0x000fe20000000a00 */
[----:B-1----:R-:W-:Y:S01]  /*1d4b0*/  IMAD.MOV.U32 R2, RZ, RZ, R10 ;  /* 0x000000ffff027224 */ /* 0x002fe200078e000a */
        /* <DEDUP_REMOVED lines=15> */
[C---:B--2---:R-:W-:Y:S01]  /*1d5b0*/  ISETP.GE.AND P0, PT, R14.reuse, R4, PT ;  /* 0x000000040e00720c */ /* 0x044fe20003f06270 */
        /* <DEDUP_REMOVED lines=28> */
.L_x_10261:
[----:B------:R-:W-:Y:S05]  /*1d780*/  BSYNC B1 ;  /* 0x0000000000017941 */ /* 0x000fea0003800000 */
.L_x_10260:
        /* <DEDUP_REMOVED lines=23> */
.L_x_10256:
[----:B------:R-:W-:Y:S05]  /*1d900*/  BSYNC B0 ;  /* 0x0000000000007941 */ /* 0x000fea0003800000 */
.L_x_10251:
[----:B------:R-:W4:Y:S01]  /*1d910*/  LDL R0, [R1+0x5c] ;  /* 0x00005c0001007983 */ /* 0x000f220000100800 */
[----:B------:R-:W-:Y:S02]  /*1d920*/  ULDC UR4, c[0x0][0xc14] ;  /* 0x0003050000047ab9 */ /* 0x000fe40000000800 */
[----:B----4-:R-:W-:-:S13]  /*1d930*/  ISETP.GE.AND P0, PT, R0, UR4, PT ;  /* 0x0000000400007c0c */ /* 0x010fda000bf06270 */
[----:B------:R-:W-:Y:S05]  /*1d940*/  @!P0 BRA `(.L_x_10262) ;  /* 0xfffffe3800748947 */ /* 0x000fea000383ffff */
[----:B------:R-:W-:Y:S05]  /*1d950*/  BRA `(.L_x_10112) ;  /* 0x0000005c00547947 */ /* 0x000fea0003800000 */
.L_x_10110:
[----:B------:R-:W-:-:S08]  /*1d960*/  NOP ;  /* 0x0000000000007918 */ /* 0x000fd00000000000 */
[----:B------:R-:W0:-:S00]  /*1d970*/  USETMAXREG.DEALLOC.CTAPOOL 0x20 ;  /* 0x00000020000079c8 */ /* 0x000e0000080e0500 */
        /* <DEDUP_REMOVED lines=54> */
[----:B------:R-:W-:Y:S02]  /*1dce0*/  IMAD.MOV.U32 R6, RZ, RZ, RZ ;  /* 0x000000ffff067224 */ /* 0x000fe400078e00ff */
[----:B------:R-:W-:-:S10]  /*1dcf0*/  IMAD.MOV.U32 R3, RZ, RZ, R4 ;  /* 0x000000ffff037224 */ /* 0x000fd400078e0004 */
[----:B--2---:R-:W-:Y:S05]  /*1dd00*/  @P0 BRA `(.L_x_10263) ;  /* 0x0000000000b80947 */ /* 0x004fea0003800000 */
[----:B------:R-:W-:Y:S01]  /*1dd10*/  IMAD.MOV.U32 R4, RZ, RZ, R3 ;  /* 0x000000ffff047224 */ /* 0x000fe200078e0003 */
[----:B------:R-:W-:Y:S01]  /*1dd20*/  ULDC UR5, c[0x0][0xc14] ;  /* 0x0003050000057ab9 */ /* 0x000fe20000000800 */
[----:B------:R-:W-:Y:S01]  /*1dd30*/  IMAD.MOV.U32 R6, RZ, RZ, RZ ;  /* 0x000000ffff067224 */ /* 0x000fe200078e00ff */
[----:B------:R-:W-:Y:S01]  /*1dd40*/  ULDC UR7, c[0x0][0xc14] ;  /* 0x0003050000077ab9 */ /* 0x000fe20000000800 */
[----:B------:R-:W-:-:S05]  /*1dd50*/  ULDC UR4, c[0x0][0xc10] ;  /* 0x0003040000047ab9 */ /* 0x000fca0000000800 */
.L_x_10267:
        /* <DEDUP_REMOVED lines=10> */
[----:B------:R-:W0:Y:S01]  /*1de00*/  LDC.64 R2, c[0x0][0xc58] ;  /* 0x00031600ff027b82 */ /* 0x000e220000000a00 */
[----:B------:R-:W-:Y:S01]  /*1de10*/  ULDC.64 UR8, c[0x0][0x208] ;  /* 0x0000820000087ab9 */ /* 0x000fe20000000a00 */
[----:B0-----:R-:W-:-:S05]  /*1de20*/  IMAD.WIDE R2, R5, 0x4, R2 ;  /* 0x0000000405027825 */ /* 0x001fca00078e0202 */
[----:B------:R0:W5:Y:S02]  /*1de30*/  LDG.E R0, desc[UR8][R2.64] ;  /* 0x0000000802007981 */ /* 0x000164000c1e1900 */
.L_x_10266:
[----:B------:R-:W-:Y:S05]  /*1de40*/  BSYNC B0 ;  /* 0x0000000000007941 */ /* 0x000fea0003800000 */
.L_x_10265:
        /* <DEDUP_REMOVED lines=26> */
.L_x_10263:
        /* <DEDUP_REMOVED lines=21> */
.L_x_10268:
        /* <DEDUP_REMOVED lines=59> */
.L_x_10264:
[----:B------:R-:W-:Y:S02]  /*1e4f0*/  IMAD.MOV.U32 R17, RZ, RZ, RZ ;  /* 0x000000ffff117224 */ /* 0x000fe400078e00ff */
[----:B------:R-:W-:Y:S02]  /*1e500*/  IMAD.U32 R16, RZ, RZ, UR6 ;  /* 0x00000006ff107e24 */ /* 0x000fe4000f8e00ff */
[----:B------:R-:W-:-:S07]  /*1e510*/  IMAD.MOV.U32 R18, RZ, RZ, RZ ;  /* 0x000000ffff127224 */ /* 0x000fce00078e00ff */
.L_x_10269:
        /* <DEDUP_REMOVED lines=32> */
[----:B------:R0:W-:Y:S02]  /*1e720*/  STL [R1+0x44], R2 ;  /* 0x0000440201007387 */ /* 0x0001e40000100800 */
.L_x_10360:
[----:B01----:R-:W0:Y:S01]  /*1e730*/  LDC.64 R2, c[0x0][0xc60] ;  /* 0x00031800ff027b82 */ /* 0x003e220000000a00 */
[----:B------:R-:W-:Y:S01]  /*1e740*/  ULDC.64 UR4, c[0x0][0x208] ;  /* 0x0000820000047ab9 */ /* 0x000fe20000000a00 */
[----:B0-----:R-:W-:-:S05]  /*1e750*/  IMAD.WIDE R2, R19, 0x4, R2 ;  /* 0x0000000413027825 */ /* 0x001fca00078e0202 */
[----:B------:R-:W2:Y:S01]  /*1e760*/  LDG.E R29, desc[UR4][R2.64] ;  /* 0x00000004021d7981 */ /* 0x000ea2000c1e1900 */
[----:B------:R-:W-:Y:S05]  /*1e770*/  YIELD ;  /* 0x0000000000007946 */ /* 0x000fea0003800000 */
[----:B------:R-:W-:Y:S01]  /*1e780*/  ULDC.64 UR4, c[0x0][0xa28] ;  /* 0x00028a0000047ab9 */ /* 0x000fe20000000a00 */
[----:B------:R-:W-:Y:S01]  /*1e790*/  ULDC.64 UR6, c[0x0][0x208] ;  /* 0x0000820000067ab9 */ /* 0x000fe20000000a00 */
[----:B------:R-:W-:Y:S01]  /*1e7a0*/  ISETP.NE.U32.AND P1, PT, RZ, UR4, PT ;  /* 0x00000004ff007c0c */ /* 0x000fe2000bf25070 */
[----:B------:R-:W-:Y:S01]  /*1e7b0*/  IMAD.MOV.U32 R10, RZ, RZ, RZ ;  /* 0x000000ffff0a7224 */ /* 0x000fe200078e00ff */
[----:B------:R-:W-:Y:S01]  /*1e7c0*/  ULDC.64 UR8, c[0x0][0xa08] ;  /* 0x0002820000087ab9 */ /* 0x000fe20000000a00 */
[----:B------:R-:W-:Y:S01]  /*1e7d0*/  ULDC.64 UR10, c[0x0][0xa10] ;  /* 0x00028400000a7ab9 */ /* 0x000fe20000000a00 */
[----:B------:R-:W-:-:S02]  /*1e7e0*/  ISETP.NE.AND.EX P1, PT, RZ, UR5, PT, P1 ;  /* 0x00000005ff007c0c */ /* 0x000fc4000bf25310 */
[----:B--2---:R-:W-:Y:S01]  /*1e7f0*/  SHF.R.S32.HI R0, RZ, 0x1f, R29 ;  /* 0x0000001fff007819 */ /* 0x004fe2000001141d */
[----:B------:R-:W-:-:S10]  /*1e800*/  IMAD.SHL.U32 R14, R29, 0x4, RZ ;  /* 0x000000041d0e7824 */ /* 0x000fd400078e00ff */
[C---:B------:R-:W-:Y:S02]  /*1e810*/  @P1 LEA R2, P0, R29.reuse, UR4, 0x2 ;  /* 0x000000041d021c11 */ /* 0x040fe4000f8010ff */
[C-C-:B------:R-:W-:Y:S02]  /*1e820*/  SHF.L.U64.HI R12, R29.reuse, 0x2, R0.reuse ;  /* 0x000000021d0c7819 */ /* 0x140fe40000010200 */
[----:B------:R-:W-:Y:S01]  /*1e830*/  @P1 LEA.HI.X R3, R29, UR5, R0, 0x2, P0 ;  /* 0x000000051d031c11 */ /* 0x000fe200080f1400 */
[----:B------:R-:W-:Y:S01]  /*1e840*/  ULDC.64 UR4, c[0x0][0xa18] ;  /* 0x0002860000047ab9 */ /* 0x000fe20000000a00 */
[----:B------:R-:W-:Y:S01]  /*1e850*/  IMAD.MOV.U32 R0, RZ, RZ, RZ ;  /* 0x000000ffff007224 */ /* 0x000fe200078e00ff */
[----:B------:R-:W-:Y:S01]  /*1e860*/  ISETP.NE.U32.AND P0, PT, RZ, UR4, PT ;  /* 0x00000004ff007c0c */ /* 0x000fe2000bf05070 */
[----:B------:R-:W-:Y:S03]  /*1e870*/  STL [R1+0x4], R14 ;  /* 0x0000040e01007387 */ /* 0x000fe60000100800 */
[----:B------:R-:W-:Y:S01]  /*1e880*/  ISETP.NE.AND.EX P0, PT, RZ, UR5, PT, P0 ;  /* 0x00000005ff007c0c */ /* 0x000fe2000bf05300 */
[----:B------:R0:W5:Y:S04]  /*1e890*/  @P1 LDG.E R0, desc[UR6][R2.64] ;  /* 0x0000000602001981 */ /* 0x000168000c1e1900 */
[----:B------:R-:W-:Y:S08]  /*1e8a0*/  STL [R1+0x8], R12 ;  /* 0x0000080c01007387 */ /* 0x000ff00000100800 */
[----:B------:R-:W-:-:S04]  /*1e8b0*/  @P0 IADD3 R8, P2, R14, UR4, RZ ;  /* 0x000000040e080c10 */ /* 0x000fc8000ff5e0ff */
[----:B------:R-:W-:Y:S01]  /*1e8c0*/  @P0 IADD3.X R9, R12, UR5, RZ, P2, !PT ;  /* 0x000000050c090c10 */ /* 0x000fe200097fe4ff */
[----:B------:R-:W-:Y:S02]  /*1e8d0*/  ULDC.64 UR4, c[0x0][0xa00] ;  /* 0x0002800000047ab9 */ /* 0x000fe40000000a00 */
[----:B------:R-:W-:-:S04]  /*1e8e0*/  ISETP.NE.U32.AND P2, PT, RZ, UR4, PT ;  /* 0x00000004ff007c0c */ /* 0x000fc8000bf45070 */
[----:B------:R-:W-:Y:S02]  /*1e8f0*/  ISETP.NE.AND.EX P2, PT, RZ, UR5, PT, P2 ;  /* 0x00000005ff007c0c */ /* 0x000fe4000bf45320 */
[----:B0-----:R-:W-:-:S04]  /*1e900*/  IADD3 R2, P1, R14, UR4, RZ ;  /* 0x000000040e027c10 */ /* 0x001fc8000ff3e0ff */
[----:B------:R-:W-:-:S07]  /*1e910*/  IADD3.X R3, R12, UR5, RZ, P1, !PT ;  /* 0x000000050c037c10 */ /* 0x000fce0008ffe4ff */
[----:B------:R-:W2:Y:S01]  /*1e920*/  @P2 LDG.E R10, desc[UR6][R2.64] ;  /* 0x00000006020a2981 */ /* 0x000ea2000c1e1900 */
[----:B------:R-:W-:Y:S01]  /*1e930*/  ULDC UR4, c[0x0][0x288] ;  /* 0x0000a20000047ab9 */ /* 0x000fe20000000800 */
[----:B------:R-:W-:-:S04]  /*1e940*/  IADD3 R6, P1, R14, UR8, RZ ;  /* 0x000000080e067c10 */ /* 0x000fc8000ff3e0ff */
[----:B------:R-:W-:Y:S02]  /*1e950*/  IADD3.X R7, R12, UR9, RZ, P1, !PT ;  /* 0x000000090c077c10 */ /* 0x000fe40008ffe4ff */
[----:B------:R-:W-:-:S04]  /*1e960*/  IADD3 R4, P1, R14, UR10, RZ ;  /* 0x0000000a0e047c10 */ /* 0x000fc8000ff3e0ff */
[----:B------:R-:W-:Y:S02]  /*1e970*/  IADD3.X R5, R12, UR11, RZ, P1, !PT ;  /* 0x0000000b0c057c10 */ /* 0x000fe40008ffe4ff */
[----:B------:R-:W-:-:S04]  /*1e980*/  ISETP.NE.U32.AND P1, PT, RZ, UR8, PT ;  /* 0x00000008ff007c0c */ /* 0x000fc8000bf25070 */
        /* <DEDUP_REMOVED lines=13> */
[----:B------:R-:W-:Y:S02]  /*1ea60*/  ULDC UR6, c[0x0][0x338] ;  /* 0x0000ce0000067ab9 */ /* 0x000fe40000000800 */
[----:B0-----:R-:W-:-:S03]  /*1ea70*/  IMAD.U32 R9, RZ, RZ, UR6 ;  /* 0x00000006ff097e24 */ /* 0x001fc6000f8e00ff */
[----:B------:R-:W-:Y:S01]  /*1ea80*/  IMAD.U32 R11, RZ, RZ, UR4 ;  /* 0x00000004ff0b7e24 */ /* 0x000fe2000f8e00ff */
[----:B------:R-:W-:Y:S06]  /*1ea90*/  @P0 BRA `(.L_x_10271) ;  /* 0x0000000000140947 */ /* 0x000fec0003800000 */
[----:B------:R-:W-:Y:S05]  /*1eaa0*/  @!P2 BRA `(.L_x_10271) ;  /* 0x000000000010a947 */ /* 0x000fea0003800000 */
[----:B------:R-:W-:Y:S02]  /*1eab0*/  ULDC.64 UR4, c[0x0][0x208] ;  /* 0x0000820000047ab9 */ /* 0x000fe40000000a00 */
[----:B------:R-:W2:Y:S04]  /*1eac0*/  LDG.E R13, desc[UR4][R2.64] ;  /* 0x00000004020d7981 */ /* 0x000ea8000c1e1900 */
[----:B-----5:R-:W2:Y:S02]  /*1ead0*/  LDG.E R10, desc[UR4][R2.64+0x4] ;  /* 0x00000404020a7981 */ /* 0x020ea4000c1e1900 */
[----:B--2---:R-:W-:-:S07]  /*1eae0*/  IMAD.IADD R10, R10, 0x1, -R13 ;  /* 0x000000010a0a7824 */ /* 0x004fce00078e0a0d */
.L_x_10271:
[----:B------:R-:W-:Y:S01]  /*1eaf0*/  IMAD.MOV.U32 R23, RZ, RZ, RZ ;  /* 0x000000ffff177224 */ /* 0x000fe200078e00ff */
[----:B------:R-:W-:-:S05]  /*1eb00*/  ULDC.64 UR4, c[0x0][0x208] ;  /* 0x0000820000047ab9 */ /* 0x000fca0000000a00 */
[----:B------:R-:W2:Y:S01]  /*1eb10*/  @P3 LDG.E R23, desc[UR4][R6.64] ;  /* 0x0000000406173981 */ /* 0x000ea2000c1e1900 */
[----:B------:R-:W-:-:S06]  /*1eb20*/  IMAD.MOV.U32 R8, RZ, RZ, RZ ;  /* 0x000000ffff087224 */ /* 0x000fcc00078e00ff */
[----:B------:R0:W5:Y:S01]  /*1eb30*/  @P1 LDG.E R8, desc[UR4][R4.64] ;  /* 0x0000000404081981 */ /* 0x000162000c1e1900 */
[----:B------:R-:W-:Y:S02]  /*1eb40*/  ULDC.64 UR4, c[0x0][0xa20] ;  /* 0x0002880000047ab9 */ /* 0x000fe40000000a00 */
[----:B------:R-:W-:-:S04]  /*1eb50*/  ISETP.NE.U32.AND P0, PT, RZ, UR4, PT ;  /* 0x00000004ff007c0c */ /* 0x000fc8000bf05070 */
[----:B------:R-:W-:Y:S01]  /*1eb60*/  ISETP.NE.AND.EX P0, PT, RZ, UR5, PT, P0 ;  /* 0x00000005ff007c0c */ /* 0x000fe2000bf05300 */
[----:B--2--5:R-:W-:-:S12]  /*1eb70*/  IMAD.IADD R23, R23, 0x1, R0 ;  /* 0x0000000117177824 */ /* 0x024fd800078e0200 */
[----:B0-----:R-:W-:Y:S05]  /*1eb80*/  @!P0 BRA `(.L_x_10272) ;  /* 0x0000000000148947 */ /* 0x001fea0003800000 */
[----:B------:R-:W-:Y:S01]  /*1eb90*/  IADD3 R2, P0, R14, UR4, RZ ;  /* 0x000000040e027c10 */ /* 0x000fe2000ff1e0ff */
[----:B------:R-:W-:-:S03]  /*1eba0*/  ULDC.64 UR6, c[0x0][0x208] ;  /* 0x0000820000067ab9 */ /* 0x000fc60000000a00 */
[----:B------:R-:W-:-:S05]  /*1ebb0*/  IADD3.X R3, R12, UR5, RZ, P0, !PT ;  /* 0x000000050c037c10 */ /* 0x000fca00087fe4ff */
[----:B------:R0:W5:Y:S01]  /*1ebc0*/  LDG.E R11, desc[UR6][R2.64] ;  /* 0x00000006020b7981 */ /* 0x000162000c1e1900 */
[----:B------:R-:W-:Y:S05]  /*1ebd0*/  BRA `(.L_x_10273) ;  /* 0x0000000000147947 */ /* 0x000fea0003800000 */
.L_x_10272:
[----:B------:R-:W-:Y:S05]  /*1ebe0*/  @!P3 BRA `(.L_x_10273) ;  /* 0x000000000010b947 */ /* 0x000fea0003800000 */
[----:B------:R-:W-:Y:S02]  /*1ebf0*/  ULDC.64 UR4, c[0x0][0x208] ;  /* 0x0000820000047ab9 */ /* 0x000fe40000000a00 */
[----:B------:R-:W2:Y:S04]  /*1ec00*/  LDG.E R2, desc[UR4][R6.64] ;  /* 0x0000000406027981 */ /* 0x000ea8000c1e1900 */
[----:B------:R-:W2:Y:S02]  /*1ec10*/  LDG.E R11, desc[UR4][R6.64+0x4] ;  /* 0x00000404060b7981 */ /* 0x000ea4000c1e1900 */
[----:B--2---:R-:W-:-:S07]  /*1ec20*/  IMAD.IADD R11, R11, 0x1, -R2 ;  /* 0x000000010b0b7824 */ /* 0x004fce00078e0a02 */
.L_x_10273:
[----:B------:R-:W-:Y:S02]  /*1ec30*/  ULDC.64 UR4, c[0x0][0x208] ;  /* 0x0000820000047ab9 */ /* 0x000fe40000000a00 */
[----:B0-----:R-:W2:Y:S04]  /*1ec40*/  @P1 LDG.E R3, desc[UR4][R4.64] ;  /* 0x0000000404031981 */ /* 0x001ea8000c1e1900 */
[----:B------:R-:W2:Y:S01]  /*1ec50*/  @P1 LDG.E R2, desc[UR4][R4.64+0x4] ;  /* 0x0000040404021981 */ /* 0x000ea2000c1e1900 */
[----:B-----5:R-:W-:Y:S01]  /*1ec60*/  IMAD.IADD R0, R11, 0x1, -R0 ;  /* 0x000000010b007824 */ /* 0x020fe200078e0a00 */
[----:B------:R-:W-:Y:S01]  /*1ec70*/  BSSY B0, `(.L_x_10274) ;  /* 0x00000de000007945 */ /* 0x000fe20003800000 */
[----:B------:R-:W-:Y:S01]  /*1ec80*/  PLOP3.LUT P2, PT, PT, PT, PT, 0x80, 0x0 ;  /* 0x000000000000781c */ /* 0x000fe20003f4f070 */
[----:B--2---:R-:W-:-:S02]  /*1ec90*/  @P1 IMAD.IADD R9, R2, 0x1, -R3 ;  /* 0x0000000102091824 */ /* 0x004fc400078e0a03 */
[----:B------:R-:W-:Y:S02]  /*1eca0*/  IMAD R3, R17, 0xc0, RZ ;  /* 0x000000c011037824 */ /* 0x000fe400078e02ff */
[----:B------:R-:W-:-:S03]  /*1ecb0*/  IMAD.IADD R2, R0, 0x1, R9 ;  /* 0x0000000100027824 */ /* 0x000fc600078e0209 */
        /* <DEDUP_REMOVED lines=9> */
[----:B------:R-:W-:-:S05]  /*1ed50*/  VIMNMX R6, R2, R7, PT ;  /* 0x0000000702067248 */ /* 0x000fca0003fe0100 */
[--C-:B------:R-:W-:Y:S01]  /*1ed60*/  IMAD R2, R6, 0x90, -R0.reuse ;  /* 0x0000009006027824 */ /* 0x100fe200078e0a00 */
[----:B------:R0:W-:Y:S01]  /*1ed70*/  STL [R1], R6 ;  /* 0x0000000601007387 */ /* 0x0001e20000100800 */
[----:B------:R-:W-:-:S03]  /*1ed80*/  IMAD.MOV R0, RZ, RZ, -R0 ;  /* 0x000000ffff007224 */ /* 0x000fc600078e0a00 */
[----:B------:R-:W-:Y:S02]  /*1ed90*/  VIMNMX R9, R2, R9, PT ;  /* 0x0000000902097248 */ /* 0x000fe40003fe0100 */
[----:B------:R-:W-:-:S04]  /*1eda0*/  VIMNMX R2, RZ, R0, !PT ;  /* 0x00000000ff027248 */ /* 0x000fc80007fe0100 */
[----:B------:R-:W-:Y:S01]  /*1edb0*/  ISETP.GT.AND P0, PT, R9, R2, PT ;  /* 0x000000020900720c */ /* 0x000fe20003f04270 */
[----:B------:R-:W-:-:S05]  /*1edc0*/  IMAD.WIDE.U32 R2, R2, 0x38e38e39, RZ ;  /* 0x38e38e3902027825 */ /* 0x000fca00078e00ff */
        /* <DEDUP_REMOVED lines=18> */
.L_x_10406:
[----:B------:R-:W-:-:S03]  /*1eef0*/  UMOV UR4, 0xffffffff ;  /* 0xffffffff00047882 */ /* 0x000fc60000000000 */
[----:B------:R-:W-:Y:S05]  /*1ef00*/  BRA.DIV UR4, `(.L_x_10277) ;  /* 0x0000005204747947 */ /* 0x000fea000b800000 */
[----:B------:R-:W-:-:S13]  /*1ef10*/  ELECT P6, URZ, PT ;  /* 0x00000000003f782f */ /* 0x000fda00038c0000 */
.L_x_10409:
[----:B------:R-:W2:Y:S01]  /*1ef20*/  LDL R5, [R1+0xc] ;  /* 0x00000c0001057983 */ /* 0x000ea20000100800 */
[----:B------:R-:W-:Y:S01]  /*1ef30*/  BSSY B1, `(.L_x_10278) ;  /* 0x000000b000017945 */ /* 0x000fe20003800000 */
[----:B------:R-:W0:Y:S01]  /*1ef40*/  S2R R6, SR_CgaCtaId ;  /* 0x0000000000067919 */ /* 0x000e220000008800 */
[----:B--2---:R-:W-:-:S05]  /*1ef50*/  VIADD R5, R5, 0x1 ;  /* 0x0000000105057836 */ /* 0x004fca0000000000 */
[----:B------:R-:W-:-:S04]  /*1ef60*/  LEA.HI R7, R5, R5, RZ, 0x1 ;  /* 0x0000000505077211 */ /* 0x000fc800078f08ff */
[----:B------:R-:W-:Y:S02]  /*1ef70*/  LOP3.LUT R10, R7, 0xfffffffe, RZ, 0xc0, !PT ;  /* 0xfffffffe070a7812 */ /* 0x000fe400078ec0ff */
[----:B------:R-:W-:-:S03]  /*1ef80*/  MOV R7, 0x400 ;  /* 0x0000040000077802 */ /* 0x000fc60000000f00 */
[----:B------:R-:W-:Y:S01]  /*1ef90*/  IMAD.IADD R5, R5, 0x1, -R10 ;  /* 0x0000000105057824 */ /* 0x000fe200078e0a0a */
[----:B0-----:R-:W-:-:S04]  /*1efa0*/  LEA R6, R6, R7, 0x18 ;  /* 0x0000000706067211 */ /* 0x001fc800078ec0ff */
[----:B------:R-:W-:-:S04]  /*1efb0*/  SHF.L.U32 R5, R5, 0x1f, RZ ;  /* 0x0000001f05057819 */ /* 0x000fc800000006ff */
[----:B------:R-:W0:Y:S02]  /*1efc0*/  SYNCS.PHASECHK.TRANS64.TRYWAIT P0, [R6+URZ+0x31c20], R5 ;  /* 0x031c2005060075a7 */ /* 0x000e24000800017f */
[----:B0-----:R-:W-:Y:S05]  /*1efd0*/  @!P0 BRA `(.L_x_10279) ;  /* 0x0000005000608947 */ /* 0x001fea0003800000 */
.L_x_10410:
[----:B------:R-:W-:Y:S05]  /*1efe0*/  BSYNC B1 ;  /* 0x0000000000017941 */ /* 0x000fea0003800000 */
.L_x_10278:
[----:B------:R-:W-:Y:S04]  /*1eff0*/  BSSY B1, `(.L_x_10280) ;  /* 0x0000049000017945 */ /* 0x000fe80003800000 */
[----:B------:R-:W-:Y:S05]  /*1f000*/  @!P6 BRA `(.L_x_10281) ;  /* 0x00000004001ce947 */ /* 0x000fea0003800000 */
[----:B0-----:R-:W-:Y:S01]  /*1f010*/  IMAD R5, R25, 0x8, R6 ;  /* 0x0000000819057824 */ /* 0x001fe200078e0206 */
[----:B------:R-:W-:-:S04]  /*1f020*/  SHF.L.U32 R10, R26, 0x1f, RZ ;  /* 0x0000001f1a0a7819 */ /* 0x000fc800000006ff */
[----:B------:R-:W0:Y:S02]  /*1f030*/  SYNCS.PHASECHK.TRANS64.TRYWAIT P0, [R5+URZ+0x31ca0], R10 ;  /* 0x031ca00a050075a7 */ /* 0x000e24000800017f */
[----:B0-----:R-:W-:Y:S05]  /*1f040*/  @!P0 BRA `(.L_x_10282) ;  /* 0x0000005000588947 */ /* 0x001fea0003800000 */
.L_x_10411:
        /* <DEDUP_REMOVED lines=9> */
.L_x_10283:
[----:B------:R-:W-:Y:S01]  /*1f0e0*/  IMAD R9, R25, 0x6c00, R6 ;  /* 0x00006c0019097824 */ /* 0x000fe200078e0206 */
[----:B------:R-:W-:Y:S01]  /*1f0f0*/  R2UR UR9, R5 ;  /* 0x00000000050972ca */ /* 0x000fe200000e0000 */
[----:B------:R-:W-:Y:S01]  /*1f100*/  IMAD R7, R3, 0x90, R8 ;  /* 0x0000009003077824 */ /* 0x000fe200078e0208 */
        /* <DEDUP_REMOVED lines=22> */
[----:B------:R2:W-:Y:S01]  /*1f270*/  UTMALDG.4D [UR8], [UR4], desc[UR6] ;  /* 0x00000608040075b4 */ /* 0x0005e20008019000 */
[----:B------:R-:W3:Y:S02]  /*1f280*/  SYNCS.PHASECHK.TRANS64.TRYWAIT P0, [R5+URZ+0x31cc0], R10 ;  /* 0x031cc00a050075a7 */ /* 0x000ee4000800017f */
[----:B--23--:R-:W-:Y:S05]  /*1f290*/  @!P0 BRA `(.L_x_10284) ;  /* 0x0000004c00d88947 */ /* 0x00cfea0003800000 */
.L_x_10412:
[----:B------:R-:W-:Y:S05]  /*1f2a0*/  @P1 BRA `(.L_x_10285) ;  /* 0x0000000000141947 */ /* 0x000fea0003800000 */
[----:B------:R-:W-:Y:S01]  /*1f2b0*/  ISETP.NE.AND P0, PT, R27, RZ, PT ;  /* 0x000000ff1b00720c */ /* 0x000fe20003f05270 */
[----:B0-2---:R-:W-:-:S04]  /*1f2c0*/  IMAD.MOV.U32 R10, RZ, RZ, 0x6c00 ;  /* 0x00006c00ff0a7424 */ /* 0x005fc800078e00ff */
[----:B------:R3:W-:Y:S08]  /*1f2d0*/  SYNCS.ARRIVE.TRANS64 RZ, [R5+URZ+0x31cb0], R10 ;  /* 0x031cb00a05ff79a7 */ /* 0x0007f0000800003f */
[----:B------:R-:W-:Y:S05]  /*1f2e0*/  @!P0 BRA `(.L_x_10285) ;  /* 0x0000000000048947 */ /* 0x000fea0003800000 */
[----:B------:R-:W-:Y:S01]  /*1f2f0*/  BPT.TRAP 0x1 ;  /* 0x000000040000795c */ /* 0x000fe20000300000 */
.L_x_10285:
        /* <DEDUP_REMOVED lines=16> */
[----:B----4-:R-:W-:Y:S01]  /*1f400*/  UMOV UR8, UR14 ;  /* 0x0000000e00087c82 */ /* 0x010fe20008000000 */
[----:B------:R-:W-:Y:S01]  /*1f410*/  UMOV UR10, UR16 ;  /* 0x00000010000a7c82 */ /* 0x000fe20008000000 */
[----:B------:R-:W-:Y:S01]  /*1f420*/  UMOV UR14, 0x40 ;  /* 0x00000040000e7882 */ /* 0x000fe20000000000 */
[----:B------:R4:W-:Y:S02]  /*1f430*/  UTMALDG.4D [UR8], [UR4], desc[UR6] ;  /* 0x00000608040075b4 */ /* 0x0009e40008019000 */
[----:B----4-:R-:W-:Y:S01]  /*1f440*/  UMOV UR8, UR15 ;  /* 0x0000000f00087c82 */ /* 0x010fe20008000000 */
[----:B------:R-:W-:Y:S02]  /*1f450*/  UMOV UR10, UR14 ;  /* 0x0000000e000a7c82 */ /* 0x000fe40008000000 */
[----:B------:R4:W-:Y:S02]  /*1f460*/  UTMALDG.4D [UR8], [UR4], desc[UR6] ;  /* 0x00000608040075b4 */ /* 0x0009e40008019000 */
[----:B----4-:R-:W-:Y:S01]  /*1f470*/  NOP ;  /* 0x0000000000007918 */ /* 0x010fe20000000000 */
.L_x_10281:
[----:B------:R-:W-:Y:S05]  /*1f480*/  BSYNC B1 ;  /* 0x0000000000017941 */ /* 0x000fea0003800000 */
.L_x_10280:
[----:B------:R-:W-:Y:S01]  /*1f490*/  VIADD R25, R25, 0x1 ;  /* 0x0000000119197836 */ /* 0x000fe20000000000 */
[----:B------:R-:W-:Y:S01]  /*1f4a0*/  PLOP3.LUT P2, PT, PT, PT, PT, 0x8, 0x0 ;  /* 0x000000000000781c */ /* 0x000fe20003f4e170 */
[----:B------:R-:W-:-:S03]  /*1f4b0*/  VIADD R3, R3, 0xfffffffe ;  /* 0xfffffffe03037836 */ /* 0x000fc60000000000 */
[----:B------:R-:W-:-:S04]  /*1f4c0*/  ISETP.NE.AND P0, PT, R25, 0x2, PT ;  /* 0x000000021900780c */ /* 0x000fc80003f05270 */
[----:B------:R-:W-:Y:S02]  /*1f4d0*/  SEL R25, R25, RZ, P0 ;  /* 0x000000ff19197207 */ /* 0x000fe40000000000 */
[----:B0123--:R-:W-:Y:S02]  /*1f4e0*/  SEL R5, RZ, 0x1, P0 ;  /* 0x00000001ff057807 */ /* 0x00ffe40000000000 */
[----:B------:R-:W-:Y:S02]  /*1f4f0*/  ISETP.GE.AND P0, PT, R3, R2, PT ;  /* 0x000000020300720c */ /* 0x000fe40003f06270 */
[----:B------:R-:W-:-:S11]  /*1f500*/  LOP3.LUT R26, R26, R5, RZ, 0x3c, !PT ;  /* 0x000000051a1a7212 */ /* 0x000fd600078e3cff */
[----:B------:R-:W-:Y:S05]  /*1f510*/  @!P0 BRA `(.L_x_10275) ;  /* 0x00000004004c8947 */ /* 0x000fea0003800000 */
.L_x_10292:
[----:B------:R-:W-:Y:S05]  /*1f520*/  YIELD ;  /* 0x0000000000007946 */ /* 0x000fea0003800000 */
[----:B------:R-:W-:Y:S04]  /*1f530*/  BSSY B1, `(.L_x_10286) ;  /* 0x0000048000017945 */ /* 0x000fe80003800000 */
[----:B------:R-:W-:Y:S05]  /*1f540*/  @!P6 BRA `(.L_x_10287) ;  /* 0x000000040018e947 */ /* 0x000fea0003800000 */
[----:B------:R-:W-:Y:S01]  /*1f550*/  IMAD R10, R25, 0x8, R6 ;  /* 0x00000008190a7824 */ /* 0x000fe200078e0206 */
[----:B------:R-:W-:-:S04]  /*1f560*/  SHF.L.U32 R5, R26, 0x1f, RZ ;  /* 0x0000001f1a057819 */ /* 0x000fc800000006ff */
[----:B------:R-:W0:Y:S02]  /*1f570*/  SYNCS.PHASECHK.TRANS64.TRYWAIT P0, [R10+URZ+0x31ca0], R5 ;  /* 0x031ca0050a0075a7 */ /* 0x000e24000800017f */
[----:B0-----:R-:W-:Y:S05]  /*1f580*/  @!P0 BRA `(.L_x_10288) ;  /* 0x0000004c00308947 */ /* 0x001fea0003800000 */
.L_x_10413:
        /* <DEDUP_REMOVED lines=9> */
.L_x_10289:
        /* <DEDUP_REMOVED lines=27> */
.L_x_10414:
[----:B------:R-:W-:Y:S05]  /*1f7d0*/  @P0 BRA `(.L_x_10291) ;  /* 0x0000000000140947 */ /* 0x000fea0003800000 */
[----:B------:R-:W-:Y:S01]  /*1f7e0*/  ISETP.NE.AND P1, PT, R27, RZ, PT ;  /* 0x000000ff1b00720c */ /* 0x000fe20003f25270 */
[----:B01----:R-:W-:-:S04]  /*1f7f0*/  IMAD.MOV.U32 R5, RZ, RZ, 0x6c00 ;  /* 0x00006c00ff057424 */ /* 0x003fc800078e00ff */
[----:B------:R2:W-:Y:S08]  /*1f800*/  SYNCS.ARRIVE.TRANS64 RZ, [R10+URZ+0x31cb0], R5 ;  /* 0x031cb0050aff79a7 */ /* 0x0005f0000800003f */
[----:B------:R-:W-:Y:S05]  /*1f810*/  @!P1 BRA `(.L_x_10291) ;  /* 0x0000000000049947 */ /* 0x000fea0003800000 */
[----:B------:R-:W-:Y:S01]  /*1f820*/  BPT.TRAP 0x1 ;  /* 0x000000040000795c */ /* 0x000fe20000300000 */
.L_x_10291:
        /* <DEDUP_REMOVED lines=24> */
.L_x_10287:
[----:B------:R-:W-:Y:S05]  /*1f9b0*/  BSYNC B1 ;  /* 0x0000000000017941 */ /* 0x000fea0003800000 */
.L_x_10286:
[----:B------:R-:W-:-:S05]  /*1f9c0*/  VIADD R25, R25, 0x1 ;  /* 0x0000000119197836 */ /* 0x000fca0000000000 */
[----:B------:R-:W-:-:S04]  /*1f9d0*/  ISETP.NE.AND P0, PT, R25, 0x2, PT ;  /* 0x000000021900780c */ /* 0x000fc80003f05270 */
[----:B012---:R-:W-:Y:S02]  /*1f9e0*/  SEL R5, RZ, 0x1, P0 ;  /* 0x00000001ff057807 */ /* 0x007fe40000000000 */
[----:B------:R-:W-:Y:S02]  /*1f9f0*/  SEL R25, R25, RZ, P0 ;  /* 0x000000ff19197207 */ /* 0x000fe40000000000 */
[C---:B------:R-:W-:Y:S02]  /*1fa00*/  ISETP.GT.AND P0, PT, R3.reuse, R2, PT ;  /* 0x000000020300720c */ /* 0x040fe40003f04270 */
[----:B------:R-:W-:Y:S01]  /*1fa10*/  LOP3.LUT R26, R26, R5, RZ, 0x3c, !PT ;  /* 0x000000051a1a7212 */ /* 0x000fe200078e3cff */
[----:B------:R-:W-:-:S04]  /*1fa20*/  VIADD R5, R3, 0xffffffff ;  /* 0xffffffff03057836 */ /* 0x000fc80000000000 */
[----:B------:R-:W-:-:S06]  /*1fa30*/  IMAD.MOV.U32 R3, RZ, RZ, R5 ;  /* 0x000000ffff037224 */ /* 0x000fcc00078e0005 */
[----:B------:R-:W-:Y:S05]  /*1fa40*/  @P0 BRA `(.L_x_10292) ;  /* 0xfffffff800b40947 */ /* 0x000fea000383ffff */
.L_x_10275:
[----:B------:R-:W-:Y:S05]  /*1fa50*/  BSYNC B0 ;  /* 0x0000000000007941 */ /* 0x000fea0003800000 */
.L_x_10274:
[----:B------:R-:W2:Y:S01]  /*1fa60*/  LDL R5, [R1] ;  /* 0x0000000001057983 */ /* 0x000ea20000100800 */
        /* <DEDUP_REMOVED lines=21> */
.L_x_10294:
        /* <DEDUP_REMOVED lines=22> */
.L_x_10296:
        /* <DEDUP_REMOVED lines=19> */
.L_x_10298:
        /* <DEDUP_REMOVED lines=16> */
.L_x_10297:
[----:B------:R-:W2:Y:S01]  /*1ff50*/  LDL.LU R2, [R1+0x4] ;  /* 0x0000040001027983 */ /* 0x000ea20000300800 */
[----:B------:R-:W-:Y:S01]  /*1ff60*/  ULDC.64 UR4, c[0x0][0x9f8] ;  /* 0x00027e0000047ab9 */ /* 0x000fe20000000a00 */
[----:B------:R-:W0:Y:S02]  /*1ff70*/  LDC R0, c[0x0][0x428] ;  /* 0x00010a00ff007b82 */ /* 0x000e240000000800 */
[----:B------:R-:W3:Y:S04]  /*1ff80*/  LDL.LU R21, [R1+0x8] ;  /* 0x0000080001157983 */ /* 0x000ee80000300800 */
[----:B------:R-:W4:Y:S01]  /*1ff90*/  LDL.LU R20, [R1+0x10] ;  /* 0x0000100001147983 */ /* 0x000f220000300800 */
[----:B------:R-:W-:Y:S01]  /*1ffa0*/  ISETP.NE.U32.AND P0, PT, RZ, UR4, PT ;  /* 0x00000004ff007c0c */ /* 0x000fe2000bf05070 */
[----:B------:R-:W-:Y:S01]  /*1ffb0*/  IMAD.MOV.U32 R6, RZ, RZ, R29 ;  /* 0x000000ffff067224 */ /* 0x000fe200078e001d */
[----:B------:R-:W-:-:S02]  /*1ffc0*/  ULDC.64 UR6, c[0x0][0x208] ;  /* 0x0000820000067ab9 */ /* 0x000fc40000000a00 */
        /* <DEDUP_REMOVED lines=15> */
[----:B------:R-:W2:Y:S01]  /*200c0*/  @P0 LDC R4, c[0x0][0x430] ;  /* 0x00010c00ff040b82 */ /* 0x000ea20000000800 */
[----:B0-----:R-:W-:-:S05]  /*200d0*/  @P0 IMAD.HI.U32 R5, R18, R5, RZ ;  /* 0x0000000512050227 */ /* 0x001fca00078e00ff */
[----:B--2---:R-:W-:Y:S02]  /*200e0*/  @P0 SHF.R.U32.HI R0, RZ, R4, R5 ;  /* 0x00000004ff000219 */ /* 0x004fe40000011605 */
[----:B------:R-:W-:-:S04]  /*200f0*/  ISETP.NE.U32.AND P0, PT, RZ, UR4, PT ;  /* 0x00000004ff007c0c */ /* 0x000fc8000bf05070 */
[----:B------:R-:W-:-:S04]  /*20100*/  ISETP.NE.AND.EX P0, PT, RZ, UR5, PT, P0 ;  /* 0x00000005ff007c0c */ /* 0x000fc8000bf05300 */
[----:B-1----:R-:W-:-:S09]  /*20110*/  SEL R9, R29, RZ, !P0 ;  /* 0x000000ff1d097207 */ /* 0x002fd20004000000 */
.L_x_10299:
        /* <DEDUP_REMOVED lines=14> */
.L_x_10300:
        /* <DEDUP_REMOVED lines=13> */
.L_x_10301:
        /* <DEDUP_REMOVED lines=9> */
[----:B------:R-:W2:Y:S01]  /*20360*/  LDL R4, [R1] ;  /* 0x0000000001047983 */ /* 0x000ea20000100800 */
        /* <DEDUP_REMOVED lines=8> */
.L_x_10417:
[----:B------:R-:W-:Y:S01]  /*203f0*/  UMOV UR4, 0xffffffff ;  /* 0xffffffff00047882 */ /* 0x000fe20000000000 */
[----:B------:R-:W-:Y:S02]  /*20400*/  SHF.R.S32.HI R12, RZ, 0x1f, R6 ;  /* 0x0000001fff0c7819 */ /* 0x000fe40000011406 */
[----:B------:R-:W-:Y:S05]  /*20410*/  BRA.DIV UR4, `(.L_x_10303) ;  /* 0x0000003e04e87947 */ /* 0x000fea000b800000 */
[----:B------:R-:W-:-:S13]  /*20420*/  ELECT P6, URZ, PT ;  /* 0x00000000003f782f */ /* 0x000fda00038c0000 */
.L_x_10420:
        /* <DEDUP_REMOVED lines=23> */
.L_x_10305:
[----:B------:R-:W-:Y:S01]  /*205a0*/  IMAD R5, R22, 0x8, R28 ;  /* 0x0000000816057824 */ /* 0x000fe200078e021c */
[----:B------:R-:W-:-:S04]  /*205b0*/  SHF.L.U32 R4, R24, 0x1f, RZ ;  /* 0x0000001f18047819 */ /* 0x000fc800000006ff */
[----:B------:R-:W1:Y:S02]  /*205c0*/  SYNCS.PHASECHK.TRANS64.TRYWAIT P0, [R5+URZ+0x31c40], R4 ;  /* 0x031c4004050075a7 */ /* 0x000e64000800017f */
[----:B-1----:R-:W-:Y:S05]  /*205d0*/  @!P0 BRA `(.L_x_10306) ;  /* 0x0000003c00988947 */ /* 0x002fea0003800000 */
.L_x_10421:
        /* <DEDUP_REMOVED lines=9> */
.L_x_10307:
        /* <DEDUP_REMOVED lines=28> */
.L_x_10304:
        /* <DEDUP_REMOVED lines=41> */
[----:B0-----:R-:W-:-:S04]  /*20ac0*/  SHF.L.U32 R5, R4, 0x1f, RZ ;  /* 0x0000001f04057819 */ /* 0x001fc800000006ff */
[----:B------:R-:W0:Y:S02]  /*20ad0*/  SYNCS.PHASECHK.TRANS64.TRYWAIT P0, [R28+URZ+0x31c20], R5 ;  /* 0x031c20051c0075a7 */ /* 0x000e24000800017f */
[----:B0--3--:R-:W-:Y:S05]  /*20ae0*/  @!P0 BRA `(.L_x_10309) ;  /* 0x0000003800688947 */ /* 0x009fea0003800000 */
.L_x_10422:
[----:B------:R-:W-:Y:S05]  /*20af0*/  BSYNC B0 ;  /* 0x0000000000007941 */ /* 0x000fea0003800000 */
.L_x_10308:
[----:B------:R-:W2:Y:S01]  /*20b00*/  LDL R4, [R1] ;  /* 0x0000000001047983 */ /* 0x000ea20000100800 */
[----:B------:R-:W-:Y:S01]  /*20b10*/  BSSY B0, `(.L_x_10310) ;  /* 0x000017c000007945 */ /* 0x000fe20003800000 */
[----:B--2---:R-:W-:-:S13]  /*20b20*/  ISETP.GE.AND P0, PT, R4, 0x2, PT ;  /* 0x000000020400780c */ /* 0x004fda0003f06270 */
[----:B------:R-:W-:Y:S05]  /*20b30*/  @!P0 BRA `(.L_x_10311) ;  /* 0x0000001400e48947 */ /* 0x000fea0003800000 */
[C---:B------:R-:W-:Y:S01]  /*20b40*/  VIADD R10, R4.reuse, 0xfffffffe ;  /* 0xfffffffe040a7836 */ /* 0x040fe20000000000 */
[----:B------:R-:W-:Y:S01]  /*20b50*/  LOP3.LUT R4, R4, 0x1, RZ, 0xc0, !PT ;  /* 0x0000000104047812 */ /* 0x000fe200078ec0ff */
[----:B------:R-:W-:Y:S02]  /*20b60*/  BSSY B1, `(.L_x_10312) ;  /* 0x000007f000017945 */ /* 0x000fe40003800000 */
[----:B------:R-:W-:Y:S01]  /*20b70*/  IMAD.MOV.U32 R9, RZ, RZ, R10 ;  /* 0x000000ffff097224 */ /* 0x000fe200078e000a */
[----:B------:R-:W-:-:S13]  /*20b80*/  ISETP.NE.U32.AND P0, PT, R4, 0x1, PT ;  /* 0x000000010400780c */ /* 0x000fda0003f05070 */
        /* <DEDUP_REMOVED lines=9> */
[----:B------:R-:W-:Y:S02]  /*20c20*/  IMAD.MOV.U32 R15, RZ, RZ, R10 ;  /* 0x000000ffff0f7224 */ /* 0x000fe400078e000a */
[----:B------:R-:W-:Y:S01]  /*20c30*/  IMAD.MOV.U32 R4, RZ, RZ, R8 ;  /* 0x000000ffff047224 */ /* 0x000fe200078e0008 */
[----:B------:R-:W-:-:S13]  /*20c40*/  ISETP.NE.AND.EX P0, PT, R3, RZ, PT, P0 ;  /* 0x000000ff0300720c */ /* 0x000fda0003f05300 */
[----:B------:R-:W-:Y:S05]  /*20c50*/  @!P0 BRA `(.L_x_10316) ;  /* 0x00000000004c8947 */ /* 0x000fea0003800000 */
[----:B------:R-:W1:Y:S01]  /*20c60*/  LDC R15, c[0x0][0x41c] ;  /* 0x00010700ff0f7b82 */ /* 0x000e620000000800 */
[----:B------:R-:W-:Y:S01]  /*20c70*/  IMAD.MOV.U32 R9, RZ, RZ, R10 ;  /* 0x000000ffff097224 */ /* 0x000fe200078e000a */
[----:B------:R-:W-:Y:S01]  /*20c80*/  ULDC.64 UR4, c[0x0][0x408] ;  /* 0x0001020000047ab9 */ /* 0x000fe20000000a00 */
[----:B------:R-:W-:Y:S01]  /*20c90*/  ULDC.64 UR6, c[0x0][0x208] ;  /* 0x0000820000067ab9 */ /* 0x000fe20000000a00 */
[----:B------:R-:W-:-:S04]  /*20ca0*/  IMAD R17, R12, UR4, RZ ;  /* 0x000000040c117c24 */ /* 0x000fc8000f8e02ff */
[----:B------:R-:W-:Y:S01]  /*20cb0*/  IMAD R14, R6, UR5, R17 ;  /* 0x00000005060e7c24 */ /* 0x000fe2000f8e0211 */
[----:B-1----:R-:W-:-:S13]  /*20cc0*/  ISETP.NE.AND P0, PT, R15, 0x1, PT ;  /* 0x000000010f00780c */ /* 0x002fda0003f05270 */
        /* <DEDUP_REMOVED lines=12> */
.L_x_10316:
[----:B-1----:R-:W-:Y:S01]  /*20d90*/  IMAD R3, R11, 0x8, R28 ;  /* 0x000000080b037824 */ /* 0x002fe200078e021c */
[----:B------:R-:W-:-:S04]  /*20da0*/  SHF.L.U32 R2, R13, 0x1f, RZ ;  /* 0x0000001f0d027819 */ /* 0x000fc800000006ff */
[----:B------:R-:W1:Y:S02]  /*20db0*/  SYNCS.PHASECHK.TRANS64.TRYWAIT P0, [R3+URZ+0x31c40], R2 ;  /* 0x031c4002030075a7 */ /* 0x000e64000800017f */
[----:B-1----:R-:W-:Y:S05]  /*20dc0*/  @!P0 BRA `(.L_x_10317) ;  /* 0x0000003400c48947 */ /* 0x002fea0003800000 */
.L_x_10423:
        /* <DEDUP_REMOVED lines=9> */
.L_x_10318:
        /* <DEDUP_REMOVED lines=31> */
.L_x_10424:
        /* <DEDUP_REMOVED lines=10> */
.L_x_10320:
[----:B------:R-:W2:Y:S02]  /*210f0*/  LDL R3, [R1+0x44] ;  /* 0x0000440001037983 */ /* 0x000ea40000100800 */
[----:B--2---:R-:W-:-:S13]  /*21100*/  LOP3.LUT P0, RZ, R3, 0x40, RZ, 0xc0, !PT ;  /* 0x0000004003ff7812 */ /* 0x004fda000780c0ff */
[----:B------:R-:W-:Y:S05]  /*21110*/  @P0 BRA `(.L_x_10321) ;  /* 0x0000000000040947 */ /* 0x000fea0003800000 */
[----:B------:R-:W-:Y:S01]  /*21120*/  BPT.TRAP 0x1 ;  /* 0x000000040000795c */ /* 0x000fe20000300000 */
.L_x_10321:
        /* <DEDUP_REMOVED lines=29> */
.L_x_10315:
[----:B------:R-:W-:Y:S05]  /*21300*/  BSYNC B2 ;  /* 0x0000000000027941 */ /* 0x000fea0003800000 */
.L_x_10314:
[----:B------:R-:W2:Y:S01]  /*21310*/  LDL.LU R2, [R1] ;  /* 0x0000000001027983 */ /* 0x000ea20000300800 */
[----:B------:R-:W-:Y:S02]  /*21320*/  IMAD.MOV.U32 R22, RZ, RZ, R11 ;  /* 0x000000ffff167224 */ /* 0x000fe400078e000b */
[----:B------:R-:W-:Y:S02]  /*21330*/  IMAD.MOV.U32 R24, RZ, RZ, R13 ;  /* 0x000000ffff187224 */ /* 0x000fe400078e000d */
[----:B--2---:R-:W-:-:S07]  /*21340*/  VIADD R9, R2, 0xfffffffd ;  /* 0xfffffffd02097836 */ /* 0x004fce0000000000 */
.L_x_10313:
[----:B------:R-:W-:Y:S05]  /*21350*/  BSYNC B1 ;  /* 0x0000000000017941 */ /* 0x000fea0003800000 */
.L_x_10312:
[----:B------:R-:W-:-:S13]  /*21360*/  ISETP.NE.AND P0, PT, R10, RZ, PT ;  /* 0x000000ff0a00720c */ /* 0x000fda0003f05270 */
[----:B------:R-:W-:Y:S05]  /*21370*/  @!P0 BRA `(.L_x_10311) ;  /* 0x0000000c00d48947 */ /* 0x000fea0003800000 */
[----:B------:R-:W-:-:S07]  /*21380*/  IMAD.MOV.U32 R4, RZ, RZ, R8 ;  /* 0x000000ffff047224 */ /* 0x000fce00078e0008 */
.L_x_10338:
        /* <DEDUP_REMOVED lines=13> */
[----:B------:R-:W1:Y:S01]  /*21460*/  LDC R13, c[0x0][0x41c] ;  /* 0x00010700ff0d7b82 */ /* 0x000e620000000800 */
[----:B------:R-:W-:Y:S01]  /*21470*/  IMAD.MOV.U32 R14, RZ, RZ, R9 ;  /* 0x000000ffff0e7224 */ /* 0x000fe200078e0009 */
[----:B------:R-:W-:Y:S01]  /*21480*/  ULDC.64 UR6, c[0x0][0x408] ;  /* 0x0001020000067ab9 */ /* 0x000fe20000000a00 */
[----:B------:R-:W-:Y:S01]  /*21490*/  ULDC.64 UR8, c[0x0][0x208] ;  /* 0x0000820000087ab9 */ /* 0x000fe20000000a00 */
[----:B0-----:R-:W-:-:S04]  /*214a0*/  IMAD R5, R12, UR6, RZ ;  /* 0x000000060c057c24 */ /* 0x001fc8000f8e02ff */
[----:B------:R-:W-:Y:S01]  /*214b0*/  IMAD R5, R6, UR7, R5 ;  /* 0x0000000706057c24 */ /* 0x000fe2000f8e0205 */
[----:B-1----:R-:W-:-:S13]  /*214c0*/  ISETP.NE.AND P0, PT, R13, 0x1, PT ;  /* 0x000000010d00780c */ /* 0x002fda0003f05270 */
        /* <DEDUP_REMOVED lines=12> */
.L_x_10324:
[----:B------:R-:W-:Y:S01]  /*21590*/  IMAD R3, R10, 0x8, R28 ;  /* 0x000000080a037824 */ /* 0x000fe200078e021c */
[----:B------:R-:W-:-:S04]  /*215a0*/  SHF.L.U32 R2, R11, 0x1f, RZ ;  /* 0x0000001f0b027819 */ /* 0x000fc800000006ff */
[----:B------:R-:W2:Y:S02]  /*215b0*/  SYNCS.PHASECHK.TRANS64.TRYWAIT P0, [R3+URZ+0x31c40], R2 ;  /* 0x031c4002030075a7 */ /* 0x000ea4000800017f */
[----:B--2---:R-:W-:Y:S05]  /*215c0*/  @!P0 BRA `(.L_x_10325) ;  /* 0x0000002c00ec8947 */ /* 0x004fea0003800000 */
.L_x_10425:
[----:B01----:R-:W0:Y:S02]  /*215d0*/  S2R R5, SR_TID.X ;  /* 0x0000000000057919 */ /* 0x003e240000002100 */
        /* <DEDUP_REMOVED lines=8> */
.L_x_10326:
[--C-:B0-2---:R-:W-:Y:S01]  /*21660*/  IMAD R2, R10, 0x6c00, R28.reuse ;  /* 0x00006c000a027824 */ /* 0x105fe200078e021c */
        /* <DEDUP_REMOVED lines=30> */
.L_x_10426:
        /* <DEDUP_REMOVED lines=10> */
.L_x_10328:
[----:B------:R-:W2:Y:S02]  /*218f0*/  LDL R2, [R1+0x44] ;  /* 0x0000440001027983 */ /* 0x000ea40000100800 */
[----:B--2---:R-:W-:-:S13]  /*21900*/  LOP3.LUT P0, RZ, R2, 0x40, RZ, 0xc0, !PT ;  /* 0x0000004002ff7812 */ /* 0x004fda000780c0ff */
[----:B------:R-:W-:Y:S05]  /*21910*/  @P0 BRA `(.L_x_10329) ;  /* 0x0000000000040947 */ /* 0x000fea0003800000 */
[----:B------:R-:W-:Y:S01]  /*21920*/  BPT.TRAP 0x1 ;  /* 0x000000040000795c */ /* 0x000fe20000300000 */
.L_x_10329:
        /* <DEDUP_REMOVED lines=30> */
.L_x_10323:
[----:B------:R-:W-:Y:S05]  /*21b10*/  BSYNC B1 ;  /* 0x0000000000017941 */ /* 0x000fea0003800000 */
.L_x_10322:
        /* <DEDUP_REMOVED lines=31> */
.L_x_10332:
[----:B------:R-:W-:Y:S01]  /*21d10*/  IMAD R2, R22, 0x8, R28 ;  /* 0x0000000816027824 */ /* 0x000fe200078e021c */
[----:B------:R-:W-:-:S04]  /*21d20*/  SHF.L.U32 R3, R24, 0x1f, RZ ;  /* 0x0000001f18037819 */ /* 0x000fc800000006ff */
[----:B------:R-:W1:Y:S02]  /*21d30*/  SYNCS.PHASECHK.TRANS64.TRYWAIT P0, [R2+URZ+0x31c40], R3 ;  /* 0x031c4003020075a7 */ /* 0x000e64000800017f */
[----:B-1----:R-:W-:Y:S05]  /*21d40*/  @!P0 BRA `(.L_x_10333) ;  /* 0x0000002800348947 */ /* 0x002fea0003800000 */
.L_x_10427:
        /* <DEDUP_REMOVED lines=9> */
.L_x_10334:
        /* <DEDUP_REMOVED lines=31> */
.L_x_10428:
        /* <DEDUP_REMOVED lines=10> */
.L_x_10336:
[----:B------:R-:W2:Y:S02]  /*22070*/  LDL R3, [R1+0x44] ;  /* 0x0000440001037983 */ /* 0x000ea40000100800 */
[----:B--2---:R-:W-:-:S13]  /*22080*/  LOP3.LUT P0, RZ, R3, 0x40, RZ, 0xc0, !PT ;  /* 0x0000004003ff7812 */ /* 0x004fda000780c0ff */
[----:B------:R-:W-:Y:S05]  /*22090*/  @P0 BRA `(.L_x_10337) ;  /* 0x0000000000040947 */ /* 0x000fea0003800000 */
[----:B------:R-:W-:Y:S01]  /*220a0*/  BPT.TRAP 0x1 ;  /* 0x000000040000795c */ /* 0x000fe20000300000 */
.L_x_10337:
        /* <DEDUP_REMOVED lines=29> */
.L_x_10331:
[----:B------:R-:W-:Y:S05]  /*22280*/  BSYNC B1 ;  /* 0x0000000000017941 */ /* 0x000fea0003800000 */
.L_x_10330:
[C---:B------:R-:W-:Y:S01]  /*22290*/  ISETP.GT.AND P0, PT, R9.reuse, 0x1, PT ;  /* 0x000000010900780c */ /* 0x040fe20003f04270 */
[----:B0-----:R-:W-:-:S04]  /*222a0*/  VIADD R2, R9, 0xfffffffe ;  /* 0xfffffffe09027836 */ /* 0x001fc80000000000 */
[----:B------:R-:W-:-:S08]  /*222b0*/  IMAD.MOV.U32 R9, RZ, RZ, R2 ;  /* 0x000000ffff097224 */ /* 0x000fd000078e0002 */
[----:B------:R-:W-:Y:S05]  /*222c0*/  @P0 BRA `(.L_x_10338) ;  /* 0xfffffff000300947 */ /* 0x000fea000383ffff */
.L_x_10311:
[----:B------:R-:W-:Y:S05]  /*222d0*/  BSYNC B0 ;  /* 0x0000000000007941 */ /* 0x000fea0003800000 */
.L_x_10310:
[----:B------:R-:W-:Y:S01]  /*222e0*/  ISETP.NE.AND P0, PT, R27, RZ, PT ;  /* 0x000000ff1b00720c */ /* 0x000fe20003f05270 */
[----:B------:R-:W-:-:S12]  /*222f0*/  BSSY B0, `(.L_x_10339) ;  /* 0x000000f000007945 */ /* 0x000fd80003800000 */
[----:B------:R-:W-:Y:S05]  /*22300*/  @P0 BRA `(.L_x_10340) ;  /* 0x0000000000340947 */ /* 0x000fea0003800000 */
[----:B------:R-:W1:Y:S01]  /*22310*/  S2R R9, SR_LANEID ;  /* 0x0000000000097919 */ /* 0x000e620000000000 */
[----:B------:R-:W-:Y:S01]  /*22320*/  VOTEU.ANY UR4, UPT, PT ;  /* 0x0000000000047886 */ /* 0x000fe200038e0100 */
[----:B------:R-:W2:Y:S01]  /*22330*/  LDC.64 R2, c[0x0][0xc38] ;  /* 0x00030e00ff027b82 */ /* 0x000ea20000000a00 */
[----:B------:R-:W1:Y:S01]  /*22340*/  FLO.U32 R4, UR4 ;  /* 0x0000000400047d00 */ /* 0x000e6200080e0000 */
[----:B------:R-:W-:-:S07]  /*22350*/  ULDC.64 UR6, c[0x0][0x208] ;  /* 0x0000820000067ab9 */ /* 0x000fce0000000a00 */
[----:B0-----:R-:W2:Y:S01]  /*22360*/  POPC R5, UR4 ;  /* 0x0000000400057d09 */ /* 0x001ea20008000000 */
[----:B-1----:R-:W-:-:S13]  /*22370*/  ISETP.EQ.U32.AND P0, PT, R4, R9, PT ;  /* 0x000000090400720c */ /* 0x002fda0003f02070 */
[----:B--2---:R-:W2:Y:S01]  /*22380*/  @P0 ATOMG.E.ADD.STRONG.GPU PT, R3, desc[UR6][R2.64], R5 ;  /* 0x00000005020309a8 */ /* 0x004ea200081ee1c6 */
[----:B------:R-:W0:Y:S02]  /*22390*/  S2R R6, SR_LTMASK ;  /* 0x0000000000067919 */ /* 0x000e240000003900 */
[----:B0-----:R-:W-:-:S04]  /*223a0*/  LOP3.LUT R6, R6, UR4, RZ, 0xc0, !PT ;  /* 0x0000000406067c12 */ /* 0x001fc8000f8ec0ff */
[----:B------:R-:W0:Y:S01]  /*223b0*/  POPC R9, R6 ;  /* 0x0000000600097309 */ /* 0x000e220000000000 */
[----:B--2---:R-:W0:Y:S02]  /*223c0*/  SHFL.IDX PT, R4, R3, R4, 0x1f ;  /* 0x00001f0403047589 */ /* 0x004e2400000e0000 */
[----:B0-----:R-:W-:-:S07]  /*223d0*/  IADD3 R16, R4, UR36, R9 ;  /* 0x0000002404107c10 */ /* 0x001fce000fffe009 */
.L_x_10340:
[----:B------:R-:W-:Y:S05]  /*223e0*/  BSYNC B0 ;  /* 0x0000000000007941 */ /* 0x000fea0003800000 */
.L_x_10339:
[----:B------:R-:W-:Y:S04]  /*223f0*/  BSSY B0, `(.L_x_10341) ;  /* 0x0000030000007945 */ /* 0x000fe80003800000 */
[----:B------:R-:W-:Y:S05]  /*22400*/  @!P6 BRA `(.L_x_10342) ;  /* 0x0000000000b8e947 */ /* 0x000fea0003800000 */
[----:B------:R-:W-:Y:S01]  /*22410*/  IMAD R3, R22, 0x8, R28 ;  /* 0x0000000816037824 */ /* 0x000fe200078e021c */
[----:B------:R-:W-:-:S04]  /*22420*/  SHF.L.U32 R2, R24, 0x1f, RZ ;  /* 0x0000001f18027819 */ /* 0x000fc800000006ff */
[----:B------:R-:W1:Y:S02]  /*22430*/  SYNCS.PHASECHK.TRANS64.TRYWAIT P0, [R3+URZ+0x31c60], R2 ;  /* 0x031c6002030075a7 */ /* 0x000e64000800017f */
[----:B-1----:R-:W-:Y:S05]  /*22440*/  @!P0 BRA `(.L_x_10343) ;  /* 0x00000020009c8947 */ /* 0x002fea0003800000 */
.L_x_10429:
        /* <DEDUP_REMOVED lines=10> */
.L_x_10344:
[----:B------:R-:W2:Y:S02]  /*224f0*/  LDL R2, [R1+0x44] ;  /* 0x0000440001027983 */ /* 0x000ea40000100800 */
[----:B--2---:R-:W-:-:S13]  /*22500*/  LOP3.LUT P0, RZ, R2, 0x40, RZ, 0xc0, !PT ;  /* 0x0000004002ff7812 */ /* 0x004fda000780c0ff */
[----:B------:R-:W-:Y:S05]  /*22510*/  @P0 BRA `(.L_x_10345) ;  /* 0x0000000000040947 */ /* 0x000fea0003800000 */
[----:B------:R-:W-:Y:S01]  /*22520*/  BPT.TRAP 0x1 ;  /* 0x000000040000795c */ /* 0x000fe20000300000 */
.L_x_10345:
        /* <DEDUP_REMOVED lines=28> */
.L_x_10342:
[----:B------:R-:W-:Y:S05]  /*226f0*/  BSYNC B0 ;  /* 0x0000000000007941 */ /* 0x000fea0003800000 */
.L_x_10341:
[----:B------:R-:W-:-:S05]  /*22700*/  VIADD R22, R22, 0x1 ;  /* 0x0000000116167836 */ /* 0x000fca0000000000 */
[----:B------:R-:W-:-:S04]  /*22710*/  ISETP.NE.AND P0, PT, R22, 0x2, PT ;  /* 0x000000021600780c */ /* 0x000fc80003f05270 */
[----:B------:R-:W-:Y:S02]  /*22720*/  SEL R3, RZ, 0x1, P0 ;  /* 0x00000001ff037807 */ /* 0x000fe40000000000 */
[----:B------:R-:W-:Y:S02]  /*22730*/  SEL R22, R22, RZ, P0 ;  /* 0x000000ff16167207 */ /* 0x000fe40000000000 */
[----:B------:R-:W-:-:S07]  /*22740*/  LOP3.LUT R24, R24, R3, RZ, 0x3c, !PT ;  /* 0x0000000318187212 */ /* 0x000fce00078e3cff */
.L_x_10295:
[----:B------:R-:W-:Y:S05]  /*22750*/  BSYNC B6 ;  /* 0x0000000000067941 */ /* 0x000fea0003800000 */
.L_x_10293:
[----:B------:R-:W-:-:S03]  /*22760*/  UMOV UR4, 0xffffffff ;  /* 0xffffffff00047882 */ /* 0x000fc60000000000 */
[----:B------:R-:W-:Y:S05]  /*22770*/  BRA.DIV UR4, `(.L_x_10346) ;  /* 0x0000001e04e47947 */ /* 0x000fea000b800000 */
[----:B------:R1:W2:Y:S04]  /*22780*/  SHFL.IDX PT, R4, R16, RZ, 0x1f ;  /* 0x00001fff10047589 */ /* 0x0002a800000e0000 */
[----:B0-----:R1:W0:Y:S02]  /*22790*/  SHFL.IDX PT, R5, R16, 0x1, 0x1f ;  /* 0x00201f0010057f89 */ /* 0x00122400000e0000 */
.L_x_10433:
        /* <DEDUP_REMOVED lines=8> */
[----:B------:R-:W3:Y:S01]  /*22820*/  LDC.64 R2, c[0x0][0xc58] ;  /* 0x00031600ff027b82 */ /* 0x000ee20000000a00 */
[----:B------:R-:W-:Y:S01]  /*22830*/  ULDC.64 UR4, c[0x0][0x208] ;  /* 0x0000820000047ab9 */ /* 0x000fe20000000a00 */
[----:B---3--:R-:W-:-:S06]  /*22840*/  IMAD.WIDE R2, R7, 0x4, R2 ;  /* 0x0000000407027825 */ /* 0x008fcc00078e0202 */
[----:B------:R3:W5:Y:S02]  /*22850*/  LDG.E R2, desc[UR4][R2.64] ;  /* 0x0000000402027981 */ /* 0x000764000c1e1900 */
.L_x_10348:
[----:B------:R-:W-:Y:S05]  /*22860*/  BSYNC B0 ;  /* 0x0000000000007941 */ /* 0x000fea0003800000 */
.L_x_10347:
        /* <DEDUP_REMOVED lines=23> */
.L_x_10441:
[----:B------:R-:W-:Y:S02]  /*229e0*/  ULDC UR4, c[0x0][0xc10] ;  /* 0x0003040000047ab9 */ /* 0x000fe40000000800 */
[----:B------:R-:W-:-:S04]  /*229f0*/  IMAD.U32 R6, RZ, RZ, UR4 ;  /* 0x00000004ff067e24 */ /* 0x000fc8000f8e00ff */
[----:B----4-:R-:W-:-:S04]  /*22a00*/  IMAD R14, R14, R6, RZ ;  /* 0x000000060e0e7224 */ /* 0x010fc800078e02ff */
[----:B0-----:R-:W-:-:S05]  /*22a10*/  IMAD.IADD R5, R5, 0x1, R14 ;  /* 0x0000000105057824 */ /* 0x001fca00078e020e */
[----:B--2---:R-:W-:-:S13]  /*22a20*/  ISETP.GT.AND P0, PT, R5, R4, PT ;  /* 0x000000040500720c */ /* 0x004fda0003f04270 */
[----:B------:R-:W-:Y:S05]  /*22a30*/  @P0 BRA `(.L_x_10350) ;  /* 0x0000000000b00947 */ /* 0x000fea0003800000 */
[----:B------:R-:W0:Y:S02]  /*22a40*/  LDC R0, c[0x0][0xc14] ;  /* 0x00030500ff007b82 */ /* 0x000e240000000800 */
.L_x_10355:
[----:B------:R-:W-:-:S05]  /*22a50*/  VIADD R19, R19, 0x1f ;  /* 0x0000001f13137836 */ /* 0x000fca0000000000 */
        /* <DEDUP_REMOVED lines=8> */
[----:B---3--:R-:W0:Y:S01]  /*22ae0*/  LDC.64 R2, c[0x0][0xc58] ;  /* 0x00031600ff027b82 */ /* 0x008e220000000a00 */
[----:B------:R-:W-:Y:S01]  /*22af0*/  ULDC.64 UR4, c[0x0][0x208] ;  /* 0x0000820000047ab9 */ /* 0x000fe20000000a00 */
[----:B0-----:R-:W-:-:S06]  /*22b00*/  IMAD.WIDE R2, R7, 0x4, R2 ;  /* 0x0000000407027825 */ /* 0x001fcc00078e0202 */
[----:B------:R0:W5:Y:S02]  /*22b10*/  LDG.E R2, desc[UR4][R2.64] ;  /* 0x0000000402027981 */ /* 0x000164000c1e1900 */
.L_x_10353:
[----:B------:R-:W-:Y:S05]  /*22b20*/  BSYNC B0 ;  /* 0x0000000000007941 */ /* 0x000fea0003800000 */
.L_x_10352:
        /* <DEDUP_REMOVED lines=11> */
[----:B0--3--:R-:W-:-:S05]  /*22be0*/  IMAD.IADD R3, R13, 0x1, R14 ;  /* 0x000000010d037824 */ /* 0x009fca00078e020e */
        /* <DEDUP_REMOVED lines=10> */
[----:B------:R0:W2:Y:S02]  /*22c90*/  SHFL.IDX PT, R14, R3, 0x1f, 0x1f ;  /* 0x03e01f00030e7f89 */ /* 0x0000a400000e0000 */
.L_x_10449:
[----:B------:R-:W-:Y:S02]  /*22ca0*/  ULDC UR4, c[0x0][0xc10] ;  /* 0x0003040000047ab9 */ /* 0x000fe40000000800 */
[----:B------:R-:W-:-:S04]  /*22cb0*/  IMAD.U32 R6, RZ, RZ, UR4 ;  /* 0x00000004ff067e24 */ /* 0x000fc8000f8e00ff */
[----:B--2---:R-:W-:-:S04]  /*22cc0*/  IMAD R14, R14, R6, RZ ;  /* 0x000000060e0e7224 */ /* 0x004fc800078e02ff */
[----:B------:R-:W-:-:S05]  /*22cd0*/  IMAD.IADD R5, R14, 0x1, R5 ;  /* 0x000000010e057824 */ /* 0x000fca00078e0205 */
[----:B------:R-:W-:-:S13]  /*22ce0*/  ISETP.GT.AND P0, PT, R5, R4, PT ;  /* 0x000000040500720c */ /* 0x000fda0003f04270 */
[----:B------:R-:W-:Y:S05]  /*22cf0*/  @!P0 BRA `(.L_x_10355) ;  /* 0xfffffffc00548947 */ /* 0x000fea000383ffff */
.L_x_10350:
        /* <DEDUP_REMOVED lines=8> */
.L_x_10453:
[----:B------:R-:W-:Y:S01]  /*22d80*/  ISETP.NE.AND P0, PT, R5, RZ, PT ;  /* 0x000000ff0500720c */ /* 0x000fe20003f05270 */
[----:B------:R-:W-:-:S12]  /*22d90*/  IMAD.MOV.U32 R14, RZ, RZ, RZ ;  /* 0x000000ffff0e7224 */ /* 0x000fd800078e00ff */
[----:B------:R-:W-:Y:S05]  /*22da0*/  @!P0 BRA `(.L_x_10357) ;  /* 0x0000000000108947 */ /* 0x000fea0003800000 */
[----:B------:R-:W-:Y:S01]  /*22db0*/  UMOV UR4, 0xffffffff ;  /* 0xffffffff00047882 */ /* 0x000fe20000000000 */
[----:B------:R-:W-:Y:S02]  /*22dc0*/  VIADD R12, R8, 0xffffffff ;  /* 0xffffffff080c7836 */ /* 0x000fe40000000000 */
[----:B------:R-:W-:Y:S05]  /*22dd0*/  BRA.DIV UR4, `(.L_x_10358) ;  /* 0x0000002204807947 */ /* 0x000fea000b800000 */
[----:B------:R0:W0:Y:S02]  /*22de0*/  SHFL.IDX PT, R14, R3, R12, 0x1f ;  /* 0x00001f0c030e7589 */ /* 0x00002400000e0000 */
.L_x_10357:
[----:B0-23--:R-:W0:Y:S01]  /*22df0*/  LDC.64 R2, c[0x0][0xc68] ;  /* 0x00031a00ff027b82 */ /* 0x00de220000000a00 */
[----:B------:R-:W-:Y:S01]  /*22e00*/  IMAD.IADD R19, R8, 0x1, R19 ;  /* 0x0000000108137824 */ /* 0x000fe200078e0213 */
[----:B------:R-:W-:-:S03]  /*22e10*/  ULDC.64 UR4, c[0x0][0x208] ;  /* 0x0000820000047ab9 */ /* 0x000fc60000000a00 */
[----:B0-----:R-:W-:-:S05]  /*22e20*/  IMAD.WIDE R2, R19, 0x4, R2 ;  /* 0x0000000413027825 */ /* 0x001fca00078e0202 */
[----:B------:R0:W4:Y:S01]  /*22e30*/  LDG.E R8, desc[UR4][R2.64] ;  /* 0x0000000402087981 */ /* 0x000122000c1e1900 */
[----:B-1----:R-:W-:Y:S02]  /*22e40*/  IMAD R16, R14, R6, R7 ;  /* 0x000000060e107224 */ /* 0x002fe400078e0207 */
        /* <DEDUP_REMOVED lines=62> */
.L_x_10351:
[----:B------:R-:W-:Y:S01]  /*23230*/  UMOV UR4, URZ ;  /* 0x0000003f00047c82 */ /* 0x000fe20008000000 */
[----:B------:R-:W-:Y:S01]  /*23240*/  UMOV UR5, URZ ;  /* 0x0000003f00057c82 */ /* 0x000fe20008000000 */
[----:B------:R-:W-:Y:S01]  /*23250*/  ULDC UR6, c[0x0][0xc14] ;  /* 0x0003050000067ab9 */ /* 0x000fe20000000800 */
[----:B-1----:R-:W-:Y:S02]  /*23260*/  IMAD.MOV.U32 R16, RZ, RZ, R4 ;  /* 0x000000ffff107224 */ /* 0x002fe400078e0004 */
[----:B------:R-:W-:Y:S02]  /*23270*/  IMAD.U32 R17, RZ, RZ, UR4 ;  /* 0x00000004ff117e24 */ /* 0x000fe4000f8e00ff */
[----:B------:R-:W-:Y:S02]  /*23280*/  IMAD.U32 R18, RZ, RZ, UR5 ;  /* 0x00000005ff127e24 */ /* 0x000fe4000f8e00ff */
[----:B------:R-:W-:-:S07]  /*23290*/  IMAD.U32 R19, RZ, RZ, UR6 ;  /* 0x00000006ff137e24 */ /* 0x000fce000f8e00ff */
.L_x_10359:
        /* <DEDUP_REMOVED lines=10> */
.L_x_10270:
        /* <DEDUP_REMOVED lines=12> */
.L_x_10456:
[----:B------:R-:W-:Y:S05]  /*23400*/  BSYNC B0 ;  /* 0x0000000000007941 */ /* 0x000fea0003800000 */
.L_x_10361:
[----:B------:R-:W-:-:S03]  /*23410*/  UMOV UR4, 0xffffffff ;  /* 0xffffffff00047882 */ /* 0x000fc60000000000 */
[----:B------:R-:W-:Y:S05]  /*23420*/  BRA.DIV UR4, `(.L_x_10363) ;  /* 0x0000001e04247947 */ /* 0x000fea000b800000 */
[----:B0-----:R-:W0:Y:S02]  /*23430*/  S2R R0, SR_TID.X ;  /* 0x0000000000007919 */ /* 0x001e240000002100 */
[----:B0-----:R-:W-:-:S04]  /*23440*/  SHF.R.U32.HI R0, RZ, 0x5, R0 ;  /* 0x00000005ff007819 */ /* 0x001fc80000011600 */
[----:B------:R-:W-:-:S05]  /*23450*/  LOP3.LUT R0, R0, 0x3, RZ, 0xc0, !PT ;  /* 0x0000000300007812 */ /* 0x000fca00078ec0ff */
[----:B------:R0:W1:Y:S02]  /*23460*/  SHFL.IDX PT, R14, R0, RZ, 0x1f ;  /* 0x00001fff000e7589 */ /* 0x00006400000e0000 */
.L_x_10459:
[----:B-1----:R-:W-:-:S13]  /*23470*/  ISETP.NE.AND P0, PT, R14, RZ, PT ;  /* 0x000000ff0e00720c */ /* 0x002fda0003f05270 */
[----:B------:R-:W-:Y:S05]  /*23480*/  @P0 BRA `(.L_x_10112) ;  /* 0x0000000000880947 */ /* 0x000fea0003800000 */
[----:B------:R-:W-:-:S03]  /*23490*/  UMOV UR4, 0xffffffff ;  /* 0xffffffff00047882 */ /* 0x000fc60000000000 */
[----:B------:R-:W-:Y:S05]  /*234a0*/  BRA.DIV UR4, `(.L_x_10364) ;  /* 0x0000001e04387947 */ /* 0x000fea000b800000 */
[----:B------:R-:W-:-:S13]  /*234b0*/  ELECT P6, URZ, PT ;  /* 0x00000000003f782f */ /* 0x000fda00038c0000 */
.L_x_10462:
[----:B------:R-:W-:Y:S05]  /*234c0*/  @!P6 BRA `(.L_x_10112) ;  /* 0x000000000078e947 */ /* 0x000fea0003800000 */
[----:B------:R-:W-:-:S06]  /*234d0*/  ULOP3.LUT UR4, UR60, 0x2, URZ, 0xfc, !UPT ;  /* 0x000000023c047892 */ /* 0x000fcc000f8efc3f */
[----:B0-----:R-:W-:-:S05]  /*234e0*/  IMAD.U32 R0, RZ, RZ, UR4 ;  /* 0x00000004ff007e24 */ /* 0x001fca000f8e00ff */
[----:B------:R-:W-:-:S13]  /*234f0*/  ISETP.NE.AND P2, PT, R0, 0x3, PT ;  /* 0x000000030000780c */ /* 0x000fda0003f45270 */
[----:B------:R-:W-:Y:S05]  /*23500*/  @!P2 BRA `(.L_x_10365) ;  /* 0x000000000004a947 */ /* 0x000fea0003800000 */
[----:B------:R-:W-:Y:S01]  /*23510*/  BPT.TRAP 0x1 ;  /* 0x000000040000795c */ /* 0x000fe20000300000 */
.L_x_10365:
        /* <DEDUP_REMOVED lines=12> */
.L_x_10463:
[----:B------:R-:W1:Y:S02]  /*235e0*/  SYNCS.PHASECHK.TRANS64.TRYWAIT P0, [R3+URZ], R0 ;  /* 0x00000000030075a7 */ /* 0x000e64000800017f */
[----:B-1----:R-:W-:Y:S05]  /*235f0*/  @!P0 BRA `(.L_x_10367) ;  /* 0x0000001c00188947 */ /* 0x002fea0003800000 */
.L_x_10464:
[----:B------:R-:W-:Y:S05]  /*23600*/  @!P2 BRA `(.L_x_10368) ;  /* 0x000000000004a947 */ /* 0x000fea0003800000 */
[----:B------:R-:W-:Y:S01]  /*23610*/  BPT.TRAP 0x1 ;  /* 0x000000040000795c */ /* 0x000fe20000300000 */
.L_x_10368:
[----:B-1----:R-:W-:-:S04]  /*23620*/  VIADD R3, R9, 0x31c60 ;  /* 0x00031c6009037836 */ /* 0x002fc80000000000 */
[----:B------:R-:W-:-:S04]  /*23630*/  IMAD R5, R22, 0x8, R3 ;  /* 0x0000000816057824 */ /* 0x000fc800078e0203 */
[----:B------:R-:W1:Y:S02]  /*23640*/  SYNCS.PHASECHK.TRANS64.TRYWAIT P0, [R5+URZ], R2 ;  /* 0x00000002050075a7 */ /* 0x000e64000800017f */
[----:B-1----:R-:W-:Y:S05]  /*23650*/  @!P0 BRA `(.L_x_10369) ;  /* 0x0000001c00148947 */ /* 0x002fea0003800000 */
.L_x_10465:
[----:B------:R-:W-:-:S07]  /*23660*/  IMAD R3, R4, 0x8, R3 ;  /* 0x0000000804037824 */ /* 0x000fce00078e0203 */
.L_x_10370:
[----:B--2---:R2:W3:Y:S02]  /*23670*/  SYNCS.PHASECHK.TRANS64.TRYWAIT P0, [R3+URZ], R0 ;  /* 0x00000000030075a7 */ /* 0x0044e4000800017f */
[----:B---3--:R-:W-:Y:S05]  /*23680*/  @!P0 NANOSLEEP.SYNCS 0x989680 ;  /* 0x009896800000895d */ /* 0x008fea0003900000 */
[----:B------:R-:W3:Y:S02]  /*23690*/  @!P0 SYNCS.PHASECHK.TRANS64 P0, [R3+URZ], R0 ;  /* 0x00000000030085a7 */ /* 0x000ee4000800007f */
[----:B---3--:R-:W-:Y:S05]  /*236a0*/  @!P0 BRA `(.L_x_10370) ;  /* 0xfffffffc00f08947 */ /* 0x008fea000383ffff */
.L_x_10112:
[----:B------:R-:W-:Y:S05]  /*236b0*/  BSYNC B7 ;  /* 0x0000000000077941 */ /* 0x000fea0003800000 */
.L_x_10109:
[----:B------:R-:W-:Y:S05]  /*236c0*/  EXIT ;  /* 0x000000000000794d */ /* 0x000fea0003800000 */
.L_x_10128:
[----:B0-----:R0:W1:Y:S02]  /*236d0*/  SYNCS.PHASECHK.TRANS64.TRYWAIT P5, [R20+URZ+0x31c90], R92 ;  /* 0x031c905c140075a7 */ /* 0x00106400080a017f */
[----:B-1----:R-:W-:Y:S05]  /*236e0*/  @!P5 NANOSLEEP.SYNCS 0x989680 ;  /* 0x009896800000d95d */ /* 0x002fea0003900000 */
[----:B------:R-:W1:Y:S02]  /*236f0*/  @!P5 SYNCS.PHASECHK.TRANS64 P5, [R20+URZ+0x31c90], R92 ;  /* 0x031c905c1400d5a7 */ /* 0x000e6400080a007f */
[----:B-1----:R-:W-:Y:S05]  /*23700*/  @!P5 BRA `(.L_x_10128) ;  /* 0xfffffffc00f0d947 */ /* 0x002fea000383ffff */
[----:B------:R-:W-:Y:S05]  /*23710*/  BRA `(.L_x_10371) ;  /* 0xfffffdf800ec7947 */ /* 0x000fea000383ffff */
.L_x_10156:
[----:B0-----:R0:W1:Y:S02]  /*23720*/  SYNCS.PHASECHK.TRANS64.TRYWAIT P5, [R20+URZ+0x31c90], R92 ;  /* 0x031c905c140075a7 */ /* 0x00106400080a017f */
[----:B-1----:R-:W-:Y:S05]  /*23730*/  @!P5 NANOSLEEP.SYNCS 0x989680 ;  /* 0x009896800000d95d */ /* 0x002fea0003900000 */
[----:B------:R-:W1:Y:S02]  /*23740*/  @!P5 SYNCS.PHASECHK.TRANS64 P5, [R20+URZ+0x31c90], R92 ;  /* 0x031c905c1400d5a7 */ /* 0x000e6400080a007f */
[----:B-1----:R-:W-:Y:S05]  /*23750*/  @!P5 BRA `(.L_x_10156) ;  /* 0xfffffffc00f0d947 */ /* 0x002fea000383ffff */
[----:B------:R-:W-:Y:S05]  /*23760*/  BRA `(.L_x_10372) ;  /* 0xfffffe1400dc7947 */ /* 0x000fea000383ffff */
.L_x_10169:
[----:B0-----:R0:W1:Y:S02]  /*23770*/  SYNCS.PHASECHK.TRANS64.TRYWAIT P4, [R20+URZ+0x31c90], R92 ;  /* 0x031c905c140075a7 */ /* 0x001064000808017f */
[----:B-1----:R-:W-:Y:S05]  /*23780*/  @!P4 NANOSLEEP.SYNCS 0x989680 ;  /* 0x009896800000c95d */ /* 0x002fea0003900000 */
[----:B------:R-:W1:Y:S02]  /*23790*/  @!P4 SYNCS.PHASECHK.TRANS64 P4, [R20+URZ+0x31c90], R92 ;  /* 0x031c905c1400c5a7 */ /* 0x000e64000808007f */
[----:B-1----:R-:W-:Y:S05]  /*237a0*/  @!P4 BRA `(.L_x_10169) ;  /* 0xfffffffc00f0c947 */ /* 0x002fea000383ffff */
[----:B------:R-:W-:Y:S05]  /*237b0*/  BRA `(.L_x_10373) ;  /* 0xfffffe30008c7947 */ /* 0x000fea000383ffff */
.L_x_10173:
[----:B--2---:R2:W3:Y:S02]  /*237c0*/  SYNCS.PHASECHK.TRANS64.TRYWAIT P3, [R20+URZ+0x31cb0], R92 ;  /* 0x031cb05c140075a7 */ /* 0x0044e4000806017f */
[----:B---3--:R-:W-:Y:S05]  /*237d0*/  @!P3 NANOSLEEP.SYNCS 0x989680 ;  /* 0x009896800000b95d */ /* 0x008fea0003900000 */
[----:B------:R-:W3:Y:S02]  /*237e0*/  @!P3 SYNCS.PHASECHK.TRANS64 P3, [R20+URZ+0x31cb0], R92 ;  /* 0x031cb05c1400b5a7 */ /* 0x000ee4000806007f */
[----:B---3--:R-:W-:Y:S05]  /*237f0*/  @!P3 BRA `(.L_x_10173) ;  /* 0xfffffffc00f0b947 */ /* 0x008fea000383ffff */
[----:B------:R-:W-:Y:S05]  /*23800*/  BRA `(.L_x_10374) ;  /* 0xfffffe3400287947 */ /* 0x000fea000383ffff */
.L_x_10179:
[----:B------:R-:W-:Y:S01]  /*23810*/  BSSY B0, `(.L_x_10375) ;  /* 0x0000007000007945 */ /* 0x000fe20003800000 */
[----:B------:R-:W-:Y:S02]  /*23820*/  IMAD.MOV.U32 R12, RZ, RZ, RZ ;  /* 0x000000ffff0c7224 */ /* 0x000fe400078e00ff */
[----:B0-----:R-:W-:Y:S02]  /*23830*/  IMAD.MOV.U32 R11, RZ, RZ, 0x1f ;  /* 0x0000001fff0b7424 */ /* 0x001fe400078e00ff */
[----:B------:R-:W-:-:S07]  /*23840*/  IMAD.MOV.U32 R15, RZ, RZ, -0x1 ;  /* 0xffffffffff0f7424 */ /* 0x000fce00078e00ff */
[----:B-----5:R-:W-:Y:S05]  /*23850*/  WARPSYNC.COLLECTIVE R15, `(.L_x_10376) ;  /* 0x000000000f087348 */ /* 0x020fea0003c00000 */
[----:B------:R0:W1:Y:S02]  /*23860*/  SHFL.IDX P6, R14, R13, R12, R11 ;  /* 0x0000000c0d0e7389 */ /* 0x00006400000c000b */
[----:B01---5:R-:W-:Y:S01]  /*23870*/  ENDCOLLECTIVE ;  /* 0x000000000000791b */ /* 0x023fe20003800000 */
.L_x_10376:
[----:B------:R-:W-:Y:S05]  /*23880*/  BSYNC B0 ;  /* 0x0000000000007941 */ /* 0x000fea0003800000 */
.L_x_10375:
[----:B------:R0:W-:Y:S01]  /*23890*/  STL [R1+0x48], R14 ;  /* 0x0000480e01007387 */ /* 0x0001e20000100800 */
[----:B------:R-:W-:Y:S05]  /*238a0*/  BRA `(.L_x_10377) ;  /* 0xfffffe3800a87947 */ /* 0x000fea000383ffff */
.L_x_10192:
[----:B------:R-:W-:Y:S01]  /*238b0*/  BSSY B1, `(.L_x_10378) ;  /* 0x0000007000017945 */ /* 0x000fe20003800000 */
[----:B------:R-:W-:Y:S02]  /*238c0*/  IMAD.MOV.U32 R12, RZ, RZ, RZ ;  /* 0x000000ffff0c7224 */ /* 0x000fe400078e00ff */
[----:B------:R-:W-:Y:S02]  /*238d0*/  IMAD.MOV.U32 R11, RZ, RZ, 0x1e1f ;  /* 0x00001e1fff0b7424 */ /* 0x000fe400078e00ff */
[----:B------:R-:W-:-:S07]  /*238e0*/  IMAD.MOV.U32 R15, RZ, RZ, -0x1 ;  /* 0xffffffffff0f7424 */ /* 0x000fce00078e00ff */
[----:B------:R-:W-:Y:S05]  /*238f0*/  WARPSYNC.COLLECTIVE R15, `(.L_x_10379) ;  /* 0x000000000f087348 */ /* 0x000fea0003c00000 */
[----:B------:R0:W1:Y:S02]  /*23900*/  SHFL.IDX P6, R14, R13, R12, R11 ;  /* 0x0000000c0d0e7389 */ /* 0x00006400000c000b */
[----:B01----:R-:W-:Y:S01]  /*23910*/  ENDCOLLECTIVE ;  /* 0x000000000000791b */ /* 0x003fe20003800000 */
.L_x_10379:
[----:B------:R-:W-:Y:S05]  /*23920*/  BSYNC B1 ;  /* 0x0000000000017941 */ /* 0x000fea0003800000 */
.L_x_10378:
[----:B------:R-:W-:Y:S05]  /*23930*/  BRA `(.L_x_10380) ;  /* 0xfffffe4400f87947 */ /* 0x000fea000383ffff */
.L_x_10193:
        /* <DEDUP_REMOVED lines=8> */
.L_x_10382:
[----:B------:R-:W-:Y:S05]  /*239c0*/  BSYNC B1 ;  /* 0x0000000000017941 */ /* 0x000fea0003800000 */
.L_x_10381:
[----:B------:R-:W-:Y:S05]  /*239d0*/  BRA `(.L_x_10383) ;  /* 0xfffffe4400dc7947 */ /* 0x000fea000383ffff */
.L_x_10194:
        /* <DEDUP_REMOVED lines=8> */
.L_x_10385:
[----:B------:R-:W-:Y:S05]  /*23a60*/  BSYNC B1 ;  /* 0x0000000000017941 */ /* 0x000fea0003800000 */
.L_x_10384:
[----:B------:R-:W-:Y:S05]  /*23a70*/  BRA `(.L_x_10386) ;  /* 0xfffffe4400c07947 */ /* 0x000fea000383ffff */
.L_x_10195:
        /* <DEDUP_REMOVED lines=8> */
.L_x_10388:
[----:B------:R-:W-:Y:S05]  /*23b00*/  BSYNC B1 ;  /* 0x0000000000017941 */ /* 0x000fea0003800000 */
.L_x_10387:
[----:B------:R-:W-:Y:S05]  /*23b10*/  BRA `(.L_x_10389) ;  /* 0xfffffe4400a47947 */ /* 0x000fea000383ffff */
.L_x_10197:
[----:B0-----:R0:W1:Y:S02]  /*23b20*/  SYNCS.PHASECHK.TRANS64.TRYWAIT P1, [R16+URZ+0x31c00], R3 ;  /* 0x031c0003100075a7 */ /* 0x001064000802017f */
[----:B-1----:R-:W-:Y:S05]  /*23b30*/  @!P1 NANOSLEEP.SYNCS 0x989680 ;  /* 0x009896800000995d */ /* 0x002fea0003900000 */
[----:B------:R-:W1:Y:S02]  /*23b40*/  @!P1 SYNCS.PHASECHK.TRANS64 P1, [R16+URZ+0x31c00], R3 ;  /* 0x031c0003100095a7 */ /* 0x000e64000802007f */
[----:B-1----:R-:W-:Y:S05]  /*23b50*/  @!P1 BRA `(.L_x_10197) ;  /* 0xfffffffc00f09947 */ /* 0x002fea000383ffff */
[----:B------:R-:W-:Y:S05]  /*23b60*/  BRA `(.L_x_10390) ;  /* 0xfffffe4800207947 */ /* 0x000fea000383ffff */
.L_x_10211:
[----:B------:R-:W-:Y:S01]  /*23b70*/  BSSY B1, `(.L_x_10391) ;  /* 0x0000007000017945 */ /* 0x000fe20003800000 */
[----:B------:R-:W-:Y:S02]  /*23b80*/  IMAD.MOV.U32 R12, RZ, RZ, RZ ;  /* 0x000000ffff0c7224 */ /* 0x000fe400078e00ff */
[----:B------:R-:W-:Y:S02]  /*23b90*/  IMAD.MOV.U32 R11, RZ, RZ, 0x1e1f ;  /* 0x00001e1fff0b7424 */ /* 0x000fe400078e00ff */
[----:B------:R-:W-:-:S07]  /*23ba0*/  IMAD.MOV.U32 R15, RZ, RZ, -0x1 ;  /* 0xffffffffff0f7424 */ /* 0x000fce00078e00ff */
[----:B------:R-:W-:Y:S05]  /*23bb0*/  WARPSYNC.COLLECTIVE R15, `(.L_x_10392) ;  /* 0x000000000f087348 */ /* 0x000fea0003c00000 */
[----:B------:R0:W1:Y:S02]  /*23bc0*/  SHFL.IDX P6, R14, R13, R12, R11 ;  /* 0x0000000c0d0e7389 */ /* 0x00006400000c000b */
[----:B01----:R-:W-:Y:S01]  /*23bd0*/  ENDCOLLECTIVE ;  /* 0x000000000000791b */ /* 0x003fe20003800000 */
.L_x_10392:
[----:B------:R-:W-:Y:S05]  /*23be0*/  BSYNC B1 ;  /* 0x0000000000017941 */ /* 0x000fea0003800000 */
.L_x_10391:
[----:B------:R-:W-:Y:S05]  /*23bf0*/  BRA `(.L_x_10393) ;  /* 0xfffffe6000947947 */ /* 0x000fea000383ffff */
.L_x_10212:
        /* <DEDUP_REMOVED lines=8> */
.L_x_10395:
[----:B------:R-:W-:Y:S05]  /*23c80*/  BSYNC B1 ;  /* 0x0000000000017941 */ /* 0x000fea0003800000 */
.L_x_10394:
[----:B------:R-:W-:Y:S05]  /*23c90*/  BRA `(.L_x_10396) ;  /* 0xfffffe6000787947 */ /* 0x000fea000383ffff */
.L_x_10213:
        /* <DEDUP_REMOVED lines=8> */
.L_x_10398:
[----:B------:R-:W-:Y:S05]  /*23d20*/  BSYNC B1 ;  /* 0x0000000000017941 */ /* 0x000fea0003800000 */
.L_x_10397:
[----:B------:R-:W-:Y:S05]  /*23d30*/  BRA `(.L_x_10399) ;  /* 0xfffffe60005c7947 */ /* 0x000fea000383ffff */
.L_x_10214:
        /* <DEDUP_REMOVED lines=8> */
.L_x_10401:
[----:B------:R-:W-:Y:S05]  /*23dc0*/  BSYNC B1 ;  /* 0x0000000000017941 */ /* 0x000fea0003800000 */
.L_x_10400:
[----:B------:R-:W-:Y:S05]  /*23dd0*/  BRA `(.L_x_10402) ;  /* 0xfffffe6000407947 */ /* 0x000fea000383ffff */
.L_x_10216:
[----:B0-----:R0:W1:Y:S02]  /*23de0*/  SYNCS.PHASECHK.TRANS64.TRYWAIT P1, [R16+URZ+0x31c00], R3 ;  /* 0x031c0003100075a7 */ /* 0x001064000802017f */
[----:B-1----:R-:W-:Y:S05]  /*23df0*/  @!P1 NANOSLEEP.SYNCS 0x989680 ;  /* 0x009896800000995d */ /* 0x002fea0003900000 */
[----:B------:R-:W1:Y:S02]  /*23e00*/  @!P1 SYNCS.PHASECHK.TRANS64 P1, [R16+URZ+0x31c00], R3 ;  /* 0x031c0003100095a7 */ /* 0x000e64000802007f */
[----:B-1----:R-:W-:Y:S05]  /*23e10*/  @!P1 BRA `(.L_x_10216) ;  /* 0xfffffffc00f09947 */ /* 0x002fea000383ffff */
[----:B------:R-:W-:Y:S05]  /*23e20*/  BRA `(.L_x_10403) ;  /* 0xfffffe6000c07947 */ /* 0x000fea000383ffff */
.L_x_10224:
[----:B-1----:R1:W3:Y:S02]  /*23e30*/  SYNCS.PHASECHK.TRANS64.TRYWAIT P1, [R0+URZ+0x31c30], R5 ;  /* 0x031c3005000075a7 */ /* 0x0022e4000802017f */
[----:B---3--:R-:W-:Y:S05]  /*23e40*/  @!P1 NANOSLEEP.SYNCS 0x989680 ;  /* 0x009896800000995d */ /* 0x008fea0003900000 */
[----:B------:R-:W3:Y:S02]  /*23e50*/  @!P1 SYNCS.PHASECHK.TRANS64 P1, [R0+URZ+0x31c30], R5 ;  /* 0x031c3005000095a7 */ /* 0x000ee4000802007f */
[----:B---3--:R-:W-:Y:S05]  /*23e60*/  @!P1 BRA `(.L_x_10224) ;  /* 0xfffffffc00f09947 */ /* 0x008fea000383ffff */
[----:B------:R-:W-:Y:S05]  /*23e70*/  BRA `(.L_x_10223) ;  /* 0xfffffe7800807947 */ /* 0x000fea000383ffff */
.L_x_10230:
[----:B-1----:R1:W2:Y:S02]  /*23e80*/  SYNCS.PHASECHK.TRANS64.TRYWAIT P3, [R20+URZ+0x31c30], R21 ;  /* 0x031c3015140075a7 */ /* 0x0022a4000806017f */
[----:B--2---:R-:W-:Y:S05]  /*23e90*/  @!P3 NANOSLEEP.SYNCS 0x989680 ;  /* 0x009896800000b95d */ /* 0x004fea0003900000 */
[----:B------:R-:W2:Y:S02]  /*23ea0*/  @!P3 SYNCS.PHASECHK.TRANS64 P3, [R20+URZ+0x31c30], R21 ;  /* 0x031c30151400b5a7 */ /* 0x000ea4000806007f */
[----:B--2---:R-:W-:Y:S05]  /*23eb0*/  @!P3 BRA `(.L_x_10230) ;  /* 0xfffffffc00f0b947 */ /* 0x004fea000383ffff */
[----:B------:R-:W-:Y:S05]  /*23ec0*/  BRA `(.L_x_10229) ;  /* 0xfffffec800307947 */ /* 0x000fea000383ffff */
.L_x_10234:
[----:B-1----:R1:W2:Y:S02]  /*23ed0*/  SYNCS.PHASECHK.TRANS64.TRYWAIT P2, [R21+URZ+0x31c50], R20 ;  /* 0x031c5014150075a7 */ /* 0x0022a4000804017f */
[----:B--2---:R-:W-:Y:S05]  /*23ee0*/  @!P2 NANOSLEEP.SYNCS 0x989680 ;  /* 0x009896800000a95d */ /* 0x004fea0003900000 */
[----:B------:R-:W2:Y:S02]  /*23ef0*/  @!P2 SYNCS.PHASECHK.TRANS64 P2, [R21+URZ+0x31c50], R20 ;  /* 0x031c50141500a5a7 */ /* 0x000ea4000804007f */
[----:B--2---:R-:W-:Y:S05]  /*23f00*/  @!P2 BRA `(.L_x_10234) ;  /* 0xfffffffc00f0a947 */ /* 0x004fea000383ffff */
[----:B------:R-:W-:Y:S05]  /*23f10*/  BRA `(.L_x_10231) ;  /* 0xfffffeec00387947 */ /* 0x000fea000383ffff */
.L_x_10241:
[----:B--2---:R2:W3:Y:S02]  /*23f20*/  SYNCS.PHASECHK.TRANS64.TRYWAIT P3, [R20+URZ+0x31c30], R21 ;  /* 0x031c3015140075a7 */ /* 0x0044e4000806017f */
[----:B---3--:R-:W-:Y:S05]  /*23f30*/  @!P3 NANOSLEEP.SYNCS 0x989680 ;  /* 0x009896800000b95d */ /* 0x008fea0003900000 */
[----:B------:R-:W3:Y:S02]  /*23f40*/  @!P3 SYNCS.PHASECHK.TRANS64 P3, [R20+URZ+0x31c30], R21 ;  /* 0x031c30151400b5a7 */ /* 0x000ee4000806007f */
[----:B---3--:R-:W-:Y:S05]  /*23f50*/  @!P3 BRA `(.L_x_10241) ;  /* 0xfffffffc00f0b947 */ /* 0x008fea000383ffff */
[----:B------:R-:W-:Y:S05]  /*23f60*/  BRA `(.L_x_10240) ;  /* 0xffffff2000fc7947 */ /* 0x000fea000383ffff */
.L_x_10245:
[----:B-1----:R1:W2:Y:S02]  /*23f70*/  SYNCS.PHASECHK.TRANS64.TRYWAIT P2, [R20+URZ+0x31c50], R14 ;  /* 0x031c500e140075a7 */ /* 0x0022a4000804017f */
[----:B--2---:R-:W-:Y:S05]  /*23f80*/  @!P2 NANOSLEEP.SYNCS 0x989680 ;  /* 0x009896800000a95d */ /* 0x004fea0003900000 */
[----:B------:R-:W2:Y:S02]  /*23f90*/  @!P2 SYNCS.PHASECHK.TRANS64 P2, [R20+URZ+0x31c50], R14 ;  /* 0x031c500e1400a5a7 */ /* 0x000ea4000804007f */
[----:B--2---:R-:W-:Y:S05]  /*23fa0*/  @!P2 BRA `(.L_x_10245) ;  /* 0xfffffffc00f0a947 */ /* 0x004fea000383ffff */
[----:B------:R-:W-:Y:S05]  /*23fb0*/  BRA `(.L_x_10242) ;  /* 0xffffff4400fc7947 */ /* 0x000fea000383ffff */
.L_x_10250:
[----:B--2---:R2:W3:Y:S02]  /*23fc0*/  SYNCS.PHASECHK.TRANS64.TRYWAIT P0, [R7+URZ+0x31c50], R0 ;  /* 0x031c5000070075a7 */ /* 0x0044e4000800017f */
[----:B---3--:R-:W-:Y:S05]  /*23fd0*/  @!P0 NANOSLEEP.SYNCS 0x989680 ;  /* 0x009896800000895d */ /* 0x008fea0003900000 */
[----:B------:R-:W3:Y:S02]  /*23fe0*/  @!P0 SYNCS.PHASECHK.TRANS64 P0, [R7+URZ+0x31c50], R0 ;  /* 0x031c5000070085a7 */ /* 0x000ee4000800007f */
[----:B---3--:R-:W-:Y:S05]  /*23ff0*/  @!P0 BRA `(.L_x_10250) ;  /* 0xfffffffc00f08947 */ /* 0x008fea000383ffff */
[----:B------:R-:W-:Y:S05]  /*24000*/  BRA `(.L_x_10249) ;  /* 0xffffff74001c7947 */ /* 0x000fea000383ffff */
.L_x_10276:
        /* <DEDUP_REMOVED lines=11> */
.L_x_10405:
[----:B------:R-:W-:Y:S05]  /*240c0*/  BSYNC B1 ;  /* 0x0000000000017941 */ /* 0x000fea0003800000 */
.L_x_10404:
[----:B------:R-:W-:Y:S05]  /*240d0*/  BRA `(.L_x_10406) ;  /* 0xffffffac00847947 */ /* 0x000fea000383ffff */
.L_x_10277:
[----:B------:R-:W-:Y:S01]  /*240e0*/  BSSY B1, `(.L_x_10407) ;  /* 0x0000006000017945 */ /* 0x000fe20003800000 */
[----:B------:R-:W-:-:S07]  /*240f0*/  IMAD.MOV.U32 R15, RZ, RZ, -0x1 ;  /* 0xffffffffff0f7424 */ /* 0x000fce00078e00ff */
[----:B------:R-:W-:Y:S05]  /*24100*/  WARPSYNC.COLLECTIVE R15, `(.L_x_10408) ;  /* 0x000000000f0c7348 */ /* 0x000fea0003c00000 */
[----:B------:R-:W-:Y:S02]  /*24110*/  ELECT P6, UR62, PT ;  /* 0x00000000003e782f */ /* 0x000fe400038c0000 */
[----:B------:R-:W-:Y:S01]  /*24120*/  MOV R14, UR62 ;  /* 0x0000003e000e7c02 */ /* 0x000fe20008000f00 */
[----:B------:R-:W-:Y:S10]  /*24130*/  ENDCOLLECTIVE ;  /* 0x000000000000791b */ /* 0x000ff40003800000 */
.L_x_10408:
[----:B------:R-:W-:Y:S05]  /*24140*/  BSYNC B1 ;  /* 0x0000000000017941 */ /* 0x000fea0003800000 */
.L_x_10407:
[----:B------:R-:W-:Y:S05]  /*24150*/  BRA `(.L_x_10409) ;  /* 0xffffffac00707947 */ /* 0x000fea000383ffff */
.L_x_10279:
[----:B0-----:R0:W1:Y:S02]  /*24160*/  SYNCS.PHASECHK.TRANS64.TRYWAIT P0, [R6+URZ+0x31c20], R5 ;  /* 0x031c2005060075a7 */ /* 0x001064000800017f */
[----:B-1----:R-:W-:Y:S05]  /*24170*/  @!P0 NANOSLEEP.SYNCS 0x989680 ;  /* 0x009896800000895d */ /* 0x002fea0003900000 */
[----:B------:R-:W1:Y:S02]  /*24180*/  @!P0 SYNCS.PHASECHK.TRANS64 P0, [R6+URZ+0x31c20], R5 ;  /* 0x031c2005060085a7 */ /* 0x000e64000800007f */
[----:B-1----:R-:W-:Y:S05]  /*24190*/  @!P0 BRA `(.L_x_10279) ;  /* 0xfffffffc00f08947 */ /* 0x002fea000383ffff */
[----:B------:R-:W-:Y:S05]  /*241a0*/  BRA `(.L_x_10410) ;  /* 0xffffffac008c7947 */ /* 0x000fea000383ffff */
.L_x_10282:
[----:B0-----:R0:W1:Y:S02]  /*241b0*/  SYNCS.PHASECHK.TRANS64.TRYWAIT P0, [R5+URZ+0x31ca0], R10 ;  /* 0x031ca00a050075a7 */ /* 0x001064000800017f */
[----:B-1----:R-:W-:Y:S05]  /*241c0*/  @!P0 NANOSLEEP.SYNCS 0x989680 ;  /* 0x009896800000895d */ /* 0x002fea0003900000 */
[----:B------:R-:W1:Y:S02]  /*241d0*/  @!P0 SYNCS.PHASECHK.TRANS64 P0, [R5+URZ+0x31ca0], R10 ;  /* 0x031ca00a050085a7 */ /* 0x000e64000800007f */
[----:B-1----:R-:W-:Y:S05]  /*241e0*/  @!P0 BRA `(.L_x_10282) ;  /* 0xfffffffc00f08947 */ /* 0x002fea000383ffff */
[----:B------:R-:W-:Y:S05]  /*241f0*/  BRA `(.L_x_10411) ;  /* 0xffffffac00947947 */ /* 0x000fea000383ffff */
.L_x_10284:
[----:B--2---:R2:W3:Y:S02]  /*24200*/  SYNCS.PHASECHK.TRANS64.TRYWAIT P0, [R5+URZ+0x31cc0], R10 ;  /* 0x031cc00a050075a7 */ /* 0x0044e4000800017f */
[----:B---3--:R-:W-:Y:S05]  /*24210*/  @!P0 NANOSLEEP.SYNCS 0x989680 ;  /* 0x009896800000895d */ /* 0x008fea0003900000 */
[----:B------:R-:W3:Y:S02]  /*24220*/  @!P0 SYNCS.PHASECHK.TRANS64 P0, [R5+URZ+0x31cc0], R10 ;  /* 0x031cc00a050085a7 */ /* 0x000ee4000800007f */
[----:B---3--:R-:W-:Y:S05]  /*24230*/  @!P0 BRA `(.L_x_10284) ;  /* 0xfffffffc00f08947 */ /* 0x008fea000383ffff */
[----:B------:R-:W-:Y:S05]  /*24240*/  BRA `(.L_x_10412) ;  /* 0xffffffb000147947 */ /* 0x000fea000383ffff */
.L_x_10288:
[----:B0-----:R0:W1:Y:S02]  /*24250*/  SYNCS.PHASECHK.TRANS64.TRYWAIT P0, [R10+URZ+0x31ca0], R5 ;  /* 0x031ca0050a0075a7 */ /* 0x001064000800017f */
[----:B-1----:R-:W-:Y:S05]  /*24260*/  @!P0 NANOSLEEP.SYNCS 0x989680 ;  /* 0x009896800000895d */ /* 0x002fea0003900000 */
[----:B------:R-:W1:Y:S02]  /*24270*/  @!P0 SYNCS.PHASECHK.TRANS64 P0, [R10+URZ+0x31ca0], R5 ;  /* 0x031ca0050a0085a7 */ /* 0x000e64000800007f */
[----:B-1----:R-:W-:Y:S05]  /*24280*/  @!P0 BRA `(.L_x_10288) ;  /* 0xfffffffc00f08947 */ /* 0x002fea000383ffff */
[----:B------:R-:W-:Y:S05]  /*24290*/  BRA `(.L_x_10413) ;  /* 0xffffffb000bc7947 */ /* 0x000fea000383ffff */
.L_x_10290:
[----:B-1----:R1:W2:Y:S02]  /*242a0*/  SYNCS.PHASECHK.TRANS64.TRYWAIT P1, [R10+URZ+0x31cc0], R5 ;  /* 0x031cc0050a0075a7 */ /* 0x0022a4000802017f */
[----:B--2---:R-:W-:Y:S05]  /*242b0*/  @!P1 NANOSLEEP.SYNCS 0x989680 ;  /* 0x009896800000995d */ /* 0x004fea0003900000 */
[----:B------:R-:W2:Y:S02]  /*242c0*/  @!P1 SYNCS.PHASECHK.TRANS64 P1, [R10+URZ+0x31cc0], R5 ;  /* 0x031cc0050a0095a7 */ /* 0x000ea4000802007f */
[----:B--2---:R-:W-:Y:S05]  /*242d0*/  @!P1 BRA `(.L_x_10290) ;  /* 0xfffffffc00f09947 */ /* 0x004fea000383ffff */
[----:B------:R-:W-:Y:S05]  /*242e0*/  BRA `(.L_x_10414) ;  /* 0xffffffb400387947 */ /* 0x000fea000383ffff */
.L_x_10302:
        /* <DEDUP_REMOVED lines=11> */
.L_x_10416:
[----:B------:R-:W-:Y:S05]  /*243a0*/  BSYNC B0 ;  /* 0x0000000000007941 */ /* 0x000fea0003800000 */
.L_x_10415:
[----:B------:R-:W-:Y:S05]  /*243b0*/  BRA `(.L_x_10417) ;  /* 0xffffffc0000c7947 */ /* 0x000fea000383ffff */
.L_x_10303:
[----:B------:R-:W-:Y:S01]  /*243c0*/  BSSY B0, `(.L_x_10418) ;  /* 0x0000006000007945 */ /* 0x000fe20003800000 */
[----:B------:R-:W-:-:S07]  /*243d0*/  IMAD.MOV.U32 R15, RZ, RZ, -0x1 ;  /* 0xffffffffff0f7424 */ /* 0x000fce00078e00ff */
[----:B------:R-:W-:Y:S05]  /*243e0*/  WARPSYNC.COLLECTIVE R15, `(.L_x_10419) ;  /* 0x000000000f0c7348 */ /* 0x000fea0003c00000 */
[----:B------:R-:W-:Y:S02]  /*243f0*/  ELECT P6, UR62, PT ;  /* 0x00000000003e782f */ /* 0x000fe400038c0000 */
[----:B------:R-:W-:Y:S01]  /*24400*/  MOV R14, UR62 ;  /* 0x0000003e000e7c02 */ /* 0x000fe20008000f00 */
[----:B------:R-:W-:Y:S10]  /*24410*/  ENDCOLLECTIVE ;  /* 0x000000000000791b */ /* 0x000ff40003800000 */
.L_x_10419:
[----:B------:R-:W-:Y:S05]  /*24420*/  BSYNC B0 ;  /* 0x0000000000007941 */ /* 0x000fea0003800000 */
.L_x_10418:
[----:B------:R-:W-:Y:S05]  /*24430*/  BRA `(.L_x_10420) ;  /* 0xffffffbc00fc7947 */ /* 0x000fea000383ffff */
.L_x_10306:
[----:B-1----:R1:W2:Y:S02]  /*24440*/  SYNCS.PHASECHK.TRANS64.TRYWAIT P0, [R5+URZ+0x31c40], R4 ;  /* 0x031c4004050075a7 */ /* 0x0022a4000800017f */
[----:B--2---:R-:W-:Y:S05]  /*24450*/  @!P0 NANOSLEEP.SYNCS 0x989680 ;  /* 0x009896800000895d */ /* 0x004fea0003900000 */
[----:B------:R-:W2:Y:S02]  /*24460*/  @!P0 SYNCS.PHASECHK.TRANS64 P0, [R5+URZ+0x31c40], R4 ;  /* 0x031c4004050085a7 */ /* 0x000ea4000800007f */
[----:B--2---:R-:W-:Y:S05]  /*24470*/  @!P0 BRA `(.L_x_10306) ;  /* 0xfffffffc00f08947 */ /* 0x004fea000383ffff */
[----:B------:R-:W-:Y:S05]  /*24480*/  BRA `(.L_x_10421) ;  /* 0xffffffc000547947 */ /* 0x000fea000383ffff */
.L_x_10309:
[----:B0-----:R0:W1:Y:S02]  /*24490*/  SYNCS.PHASECHK.TRANS64.TRYWAIT P0, [R28+URZ+0x31c20], R5 ;  /* 0x031c20051c0075a7 */ /* 0x001064000800017f */
[----:B-1----:R-:W-:Y:S05]  /*244a0*/  @!P0 NANOSLEEP.SYNCS 0x989680 ;  /* 0x009896800000895d */ /* 0x002fea0003900000 */
[----:B------:R-:W1:Y:S02]  /*244b0*/  @!P0 SYNCS.PHASECHK.TRANS64 P0, [R28+URZ+0x31c20], R5 ;  /* 0x031c20051c0085a7 */ /* 0x000e64000800007f */
[----:B-1----:R-:W-:Y:S05]  /*244c0*/  @!P0 BRA `(.L_x_10309) ;  /* 0xfffffffc00f08947 */ /* 0x002fea000383ffff */
[----:B------:R-:W-:Y:S05]  /*244d0*/  BRA `(.L_x_10422) ;  /* 0xffffffc400847947 */ /* 0x000fea000383ffff */
.L_x_10317:
[----:B-1----:R1:W2:Y:S02]  /*244e0*/  SYNCS.PHASECHK.TRANS64.TRYWAIT P0, [R3+URZ+0x31c40], R2 ;  /* 0x031c4002030075a7 */ /* 0x0022a4000800017f */
[----:B--2---:R-:W-:Y:S05]  /*244f0*/  @!P0 NANOSLEEP.SYNCS 0x989680 ;  /* 0x009896800000895d */ /* 0x004fea0003900000 */
[----:B------:R-:W2:Y:S02]  /*24500*/  @!P0 SYNCS.PHASECHK.TRANS64 P0, [R3+URZ+0x31c40], R2 ;  /* 0x031c4002030085a7 */ /* 0x000ea4000800007f */
[----:B--2---:R-:W-:Y:S05]  /*24510*/  @!P0 BRA `(.L_x_10317) ;  /* 0xfffffffc00f08947 */ /* 0x004fea000383ffff */
[----:B------:R-:W-:Y:S05]  /*24520*/  BRA `(.L_x_10423) ;  /* 0xffffffc800287947 */ /* 0x000fea000383ffff */
.L_x_10319:
[----:B0-----:R0:W1:Y:S02]  /*24530*/  SYNCS.PHASECHK.TRANS64.TRYWAIT P0, [R2+URZ+0x31c60], R3 ;  /* 0x031c6003020075a7 */ /* 0x001064000800017f */
[----:B-1----:R-:W-:Y:S05]  /*24540*/  @!P0 NANOSLEEP.SYNCS 0x989680 ;  /* 0x009896800000895d */ /* 0x002fea0003900000 */
[----:B------:R-:W1:Y:S02]  /*24550*/  @!P0 SYNCS.PHASECHK.TRANS64 P0, [R2+URZ+0x31c60], R3 ;  /* 0x031c6003020085a7 */ /* 0x000e64000800007f */
[----:B-1----:R-:W-:Y:S05]  /*24560*/  @!P0 BRA `(.L_x_10319) ;  /* 0xfffffffc00f08947 */ /* 0x002fea000383ffff */
[----:B------:R-:W-:Y:S05]  /*24570*/  BRA `(.L_x_10424) ;  /* 0xffffffc800b47947 */ /* 0x000fea000383ffff */
.L_x_10325:
[----:B--2---:R2:W3:Y:S02]  /*24580*/  SYNCS.PHASECHK.TRANS64.TRYWAIT P0, [R3+URZ+0x31c40], R2 ;  /* 0x031c4002030075a7 */ /* 0x0044e4000800017f */
[----:B---3--:R-:W-:Y:S05]  /*24590*/  @!P0 NANOSLEEP.SYNCS 0x989680 ;  /* 0x009896800000895d */ /* 0x008fea0003900000 */
[----:B------:R-:W3:Y:S02]  /*245a0*/  @!P0 SYNCS.PHASECHK.TRANS64 P0, [R3+URZ+0x31c40], R2 ;  /* 0x031c4002030085a7 */ /* 0x000ee4000800007f */
[----:B---3--:R-:W-:Y:S05]  /*245b0*/  @!P0 BRA `(.L_x_10325) ;  /* 0xfffffffc00f08947 */ /* 0x008fea000383ffff */
[----:B------:R-:W-:Y:S05]  /*245c0*/  BRA `(.L_x_10425) ;  /* 0xffffffd000007947 */ /* 0x000fea000383ffff */
.L_x_10327:
[----:B0-----:R0:W1:Y:S02]  /*245d0*/  SYNCS.PHASECHK.TRANS64.TRYWAIT P0, [R3+URZ+0x31c60], R24 ;  /* 0x031c6018030075a7 */ /* 0x001064000800017f */
[----:B-1----:R-:W-:Y:S05]  /*245e0*/  @!P0 NANOSLEEP.SYNCS 0x989680 ;  /* 0x009896800000895d */ /* 0x002fea0003900000 */
[----:B------:R-:W1:Y:S02]  /*245f0*/  @!P0 SYNCS.PHASECHK.TRANS64 P0, [R3+URZ+0x31c60], R24 ;  /* 0x031c6018030085a7 */ /* 0x000e64000800007f */
[----:B-1----:R-:W-:Y:S05]  /*24600*/  @!P0 BRA `(.L_x_10327) ;  /* 0xfffffffc00f08947 */ /* 0x002fea000383ffff */
[----:B------:R-:W-:Y:S05]  /*24610*/  BRA `(.L_x_10426) ;  /* 0xffffffd0008c7947 */ /* 0x000fea000383ffff */
.L_x_10333:
[----:B-1----:R1:W2:Y:S02]  /*24620*/  SYNCS.PHASECHK.TRANS64.TRYWAIT P0, [R2+URZ+0x31c40], R3 ;  /* 0x031c4003020075a7 */ /* 0x0022a4000800017f */
[----:B--2---:R-:W-:Y:S05]  /*24630*/  @!P0 NANOSLEEP.SYNCS 0x989680 ;  /* 0x009896800000895d */ /* 0x004fea0003900000 */
[----:B------:R-:W2:Y:S02]  /*24640*/  @!P0 SYNCS.PHASECHK.TRANS64 P0, [R2+URZ+0x31c40], R3 ;  /* 0x031c4003020085a7 */ /* 0x000ea4000800007f */
[----:B--2---:R-:W-:Y:S05]  /*24650*/  @!P0 BRA `(.L_x_10333) ;  /* 0xfffffffc00f08947 */ /* 0x004fea000383ffff */
[----:B------:R-:W-:Y:S05]  /*24660*/  BRA `(.L_x_10427) ;  /* 0xffffffd400b87947 */ /* 0x000fea000383ffff */
.L_x_10335:
[----:B0-----:R0:W1:Y:S02]  /*24670*/  SYNCS.PHASECHK.TRANS64.TRYWAIT P0, [R2+URZ+0x31c60], R11 ;  /* 0x031c600b020075a7 */ /* 0x001064000800017f */
[----:B-1----:R-:W-:Y:S05]  /*24680*/  @!P0 NANOSLEEP.SYNCS 0x989680 ;  /* 0x009896800000895d */ /* 0x002fea0003900000 */
[----:B------:R-:W1:Y:S02]  /*24690*/  @!P0 SYNCS.PHASECHK.TRANS64 P0, [R2+URZ+0x31c60], R11 ;  /* 0x031c600b020085a7 */ /* 0x000e64000800007f */
[----:B-1----:R-:W-:Y:S05]  /*246a0*/  @!P0 BRA `(.L_x_10335) ;  /* 0xfffffffc00f08947 */ /* 0x002fea000383ffff */
[----:B------:R-:W-:Y:S05]  /*246b0*/  BRA `(.L_x_10428) ;  /* 0xffffffd800447947 */ /* 0x000fea000383ffff */
.L_x_10343:
[----:B-1----:R1:W2:Y:S02]  /*246c0*/  SYNCS.PHASECHK.TRANS64.TRYWAIT P0, [R3+URZ+0x31c60], R2 ;  /* 0x031c6002030075a7 */ /* 0x0022a4000800017f */
[----:B--2---:R-:W-:Y:S05]  /*246d0*/  @!P0 NANOSLEEP.SYNCS 0x989680 ;  /* 0x009896800000895d */ /* 0x004fea0003900000 */
[----:B------:R-:W2:Y:S02]  /*246e0*/  @!P0 SYNCS.PHASECHK.TRANS64 P0, [R3+URZ+0x31c60], R2 ;  /* 0x031c6002030085a7 */ /* 0x000ea4000800007f */
[----:B--2---:R-:W-:Y:S05]  /*246f0*/  @!P0 BRA `(.L_x_10343) ;  /* 0xfffffffc00f08947 */ /* 0x004fea000383ffff */
[----:B------:R-:W-:Y:S05]  /*24700*/  BRA `(.L_x_10429) ;  /* 0xffffffdc00507947 */ /* 0x000fea000383ffff */
.L_x_10346:
[----:B------:R-:W-:Y:S01]  /*24710*/  BSSY B0, `(.L_x_10430) ;  /* 0x0000008000007945 */ /* 0x000fe20003800000 */
[----:B------:R-:W-:Y:S02]  /*24720*/  IMAD.MOV.U32 R13, RZ, RZ, R16 ;  /* 0x000000ffff0d7224 */ /* 0x000fe400078e0010 */
[----:B------:R-:W-:Y:S02]  /*24730*/  IMAD.MOV.U32 R12, RZ, RZ, RZ ;  /* 0x000000ffff0c7224 */ /* 0x000fe400078e00ff */
[----:B------:R-:W-:Y:S02]  /*24740*/  IMAD.MOV.U32 R11, RZ, RZ, 0x1f ;  /* 0x0000001fff0b7424 */ /* 0x000fe400078e00ff */
[----:B------:R-:W-:-:S07]  /*24750*/  IMAD.MOV.U32 R15, RZ, RZ, -0x1 ;  /* 0xffffffffff0f7424 */ /* 0x000fce00078e00ff */
[----:B0-----:R-:W-:Y:S05]  /*24760*/  WARPSYNC.COLLECTIVE R15, `(.L_x_10431) ;  /* 0x000000000f087348 */ /* 0x001fea0003c00000 */
[----:B------:R1:W2:Y:S02]  /*24770*/  SHFL.IDX P6, R14, R13, R12, R11 ;  /* 0x0000000c0d0e7389 */ /* 0x0002a400000c000b */
[----:B012---:R-:W-:Y:S01]  /*24780*/  ENDCOLLECTIVE ;  /* 0x000000000000791b */ /* 0x007fe20003800000 */
.L_x_10431:
[----:B------:R-:W-:Y:S05]  /*24790*/  BSYNC B0 ;  /* 0x0000000000007941 */ /* 0x000fea0003800000 */
.L_x_10430:
        /* <DEDUP_REMOVED lines=8> */
.L_x_10432:
[----:B------:R-:W-:Y:S01]  /*24820*/  IMAD.MOV.U32 R5, RZ, RZ, R14 ;  /* 0x000000ffff057224 */ /* 0x000fe200078e000e */
[----:B------:R-:W-:Y:S06]  /*24830*/  BRA `(.L_x_10433) ;  /* 0xffffffdc00d87947 */ /* 0x000fec000383ffff */
.L_x_10349:
        /* <DEDUP_REMOVED lines=8> */
.L_x_10435:
[----:B------:R-:W-:Y:S05]  /*248c0*/  BSYNC B0 ;  /* 0x0000000000007941 */ /* 0x000fea0003800000 */
.L_x_10434:
        /* <DEDUP_REMOVED lines=10> */
.L_x_10436:
        /* <DEDUP_REMOVED lines=8> */
.L_x_10437:
        /* <DEDUP_REMOVED lines=8> */
.L_x_10438:
        /* <DEDUP_REMOVED lines=8> */
.L_x_10439:
        /* <DEDUP_REMOVED lines=8> */
.L_x_10440:
[----:B------:R-:W-:Y:S05]  /*24b70*/  BRA `(.L_x_10441) ;  /* 0xffffffdc00987947 */ /* 0x000fea000383ffff */
.L_x_10354:
        /* <DEDUP_REMOVED lines=8> */
.L_x_10443:
[----:B------:R-:W-:Y:S05]  /*24c00*/  BSYNC B0 ;  /* 0x0000000000007941 */ /* 0x000fea0003800000 */
.L_x_10442:
        /* <DEDUP_REMOVED lines=10> */
.L_x_10444:
        /* <DEDUP_REMOVED lines=8> */
.L_x_10445:
        /* <DEDUP_REMOVED lines=8> */
.L_x_10446:
        /* <DEDUP_REMOVED lines=8> */
.L_x_10447:
        /* <DEDUP_REMOVED lines=8> */
.L_x_10448:
[----:B------:R-:W-:Y:S05]  /*24eb0*/  BRA `(.L_x_10449) ;  /* 0xffffffdc00787947 */ /* 0x000fea000383ffff */
.L_x_10356:
[----:B------:R-:W-:Y:S01]  /*24ec0*/  BSSY B0, `(.L_x_10450) ;  /* 0x0000006000007945 */ /* 0x000fe20003800000 */
[----:B------:R-:W-:Y:S01]  /*24ed0*/  PLOP3.LUT P6, PT, P6, PT, PT, 0x8, 0x0 ;  /* 0x000000000000781c */ /* 0x000fe200037ce170 */
[----:B------:R-:W-:-:S12]  /*24ee0*/  IMAD.MOV.U32 R15, RZ, RZ, -0x1 ;  /* 0xffffffffff0f7424 */ /* 0x000fd800078e00ff */
[----:B01-3--:R-:W-:Y:S05]  /*24ef0*/  WARPSYNC.COLLECTIVE R15, `(.L_x_10451) ;  /* 0x000000000f087348 */ /* 0x00bfea0003c00000 */
[----:B------:R-:W-:Y:S01]  /*24f00*/  VOTE.ANY R14, PT, P6 ;  /* 0x00000000000e7806 */ /* 0x000fe200030e0100 */
[----:B01-3--:R-:W-:Y:S06]  /*24f10*/  ENDCOLLECTIVE ;  /* 0x000000000000791b */ /* 0x00bfec0003800000 */
.L_x_10451:
[----:B------:R-:W-:Y:S05]  /*24f20*/  BSYNC B0 ;  /* 0x0000000000007941 */ /* 0x000fea0003800000 */
.L_x_10450:
        /* <DEDUP_REMOVED lines=9> */
.L_x_10452:
[----:B------:R-:W-:Y:S01]  /*24fc0*/  IMAD.MOV.U32 R17, RZ, RZ, R14 ;  /* 0x000000ffff117224 */ /* 0x000fe200078e000e */
[----:B------:R-:W-:Y:S06]  /*24fd0*/  BRA `(.L_x_10453) ;  /* 0xffffffdc00687947 */ /* 0x000fec000383ffff */
.L_x_10358:
[----:B------:R-:W-:Y:S01]  /*24fe0*/  BSSY B0, `(.L_x_10454) ;  /* 0x0000007000007945 */ /* 0x000fe20003800000 */
[----:B------:R-:W-:Y:S02]  /*24ff0*/  IMAD.MOV.U32 R13, RZ, RZ, R3 ;  /* 0x000000ffff0d7224 */ /* 0x000fe400078e0003 */
[----:B------:R-:W-:Y:S02]  /*25000*/  IMAD.MOV.U32 R11, RZ, RZ, 0x1f ;  /* 0x0000001fff0b7424 */ /* 0x000fe400078e00ff */
[----:B------:R-:W-:-:S07]  /*25010*/  IMAD.MOV.U32 R15, RZ, RZ, -0x1 ;  /* 0xffffffffff0f7424 */ /* 0x000fce00078e00ff */
[----:B01234-:R-:W-:Y:S05]  /*25020*/  WARPSYNC.COLLECTIVE R15, `(.L_x_10455) ;  /* 0x000000000f087348 */ /* 0x01ffea0003c00000 */
[----:B------:R0:W0:Y:S02]  /*25030*/  SHFL.IDX P6, R14, R13, R12, R11 ;  /* 0x0000000c0d0e7389 */ /* 0x00002400000c000b */
[----:B01234-:R-:W-:Y:S01]  /*25040*/  ENDCOLLECTIVE ;  /* 0x000000000000791b */ /* 0x01ffe20003800000 */
.L_x_10455:
[----:B------:R-:W-:Y:S05]  /*25050*/  BSYNC B0 ;  /* 0x0000000000007941 */ /* 0x000fea0003800000 */
.L_x_10454:
[----:B------:R-:W-:Y:S05]  /*25060*/  BRA `(.L_x_10357) ;  /* 0xffffffdc00607947 */ /* 0x000fea000383ffff */
.L_x_10362:
[----:B0-----:R0:W1:Y:S02]  /*25070*/  SYNCS.PHASECHK.TRANS64.TRYWAIT P0, [R9+URZ+0x31c20], R0 ;  /* 0x031c2000090075a7 */ /* 0x001064000800017f */
[----:B-1----:R-:W-:Y:S05]  /*25080*/  @!P0 NANOSLEEP.SYNCS 0x989680 ;  /* 0x009896800000895d */ /* 0x002fea0003900000 */
[----:B------:R-:W1:Y:S02]  /*25090*/  @!P0 SYNCS.PHASECHK.TRANS64 P0, [R9+URZ+0x31c20], R0 ;  /* 0x031c2000090085a7 */ /* 0x000e64000800007f */
[----:B-1----:R-:W-:Y:S05]  /*250a0*/  @!P0 BRA `(.L_x_10362) ;  /* 0xfffffffc00f08947 */ /* 0x002fea000383ffff */
[----:B------:R-:W-:Y:S05]  /*250b0*/  BRA `(.L_x_10456) ;  /* 0xffffffe000d07947 */ /* 0x000fea000383ffff */
.L_x_10363:
        /* <DEDUP_REMOVED lines=11> */
.L_x_10458:
[----:B------:R-:W-:Y:S05]  /*25170*/  BSYNC B0 ;  /* 0x0000000000007941 */ /* 0x000fea0003800000 */
.L_x_10457:
[----:B------:R-:W-:Y:S05]  /*25180*/  BRA `(.L_x_10459) ;  /* 0xffffffe000b87947 */ /* 0x000fea000383ffff */
.L_x_10364:
[----:B------:R-:W-:Y:S01]  /*25190*/  BSSY B0, `(.L_x_10460) ;  /* 0x0000006000007945 */ /* 0x000fe20003800000 */
[----:B------:R-:W-:-:S07]  /*251a0*/  IMAD.MOV.U32 R15, RZ, RZ, -0x1 ;  /* 0xffffffffff0f7424 */ /* 0x000fce00078e00ff */
[----:B0-----:R-:W-:Y:S05]  /*251b0*/  WARPSYNC.COLLECTIVE R15, `(.L_x_10461) ;  /* 0x000000000f0c7348 */ /* 0x001fea0003c00000 */
[----:B------:R-:W-:Y:S02]  /*251c0*/  ELECT P6, UR62, PT ;  /* 0x00000000003e782f */ /* 0x000fe400038c0000 */
[----:B------:R-:W-:Y:S01]  /*251d0*/  MOV R14, UR62 ;  /* 0x0000003e000e7c02 */ /* 0x000fe20008000f00 */
[----:B0-----:R-:W-:Y:S10]  /*251e0*/  ENDCOLLECTIVE ;  /* 0x000000000000791b */ /* 0x001ff40003800000 */
.L_x_10461:
[----:B------:R-:W-:Y:S05]  /*251f0*/  BSYNC B0 ;  /* 0x0000000000007941 */ /* 0x000fea0003800000 */
.L_x_10460:
[----:B------:R-:W-:Y:S05]  /*25200*/  BRA `(.L_x_10462) ;  /* 0xffffffe000ac7947 */ /* 0x000fea000383ffff */
.L_x_10366:
[----:B0-----:R0:W1:Y:S02]  /*25210*/  SYNCS.PHASECHK.TRANS64.TRYWAIT P0, [R7+URZ], R2 ;  /* 0x00000002070075a7 */ /* 0x001064000800017f */
[----:B-1----:R-:W-:Y:S05]  /*25220*/  @!P0 NANOSLEEP.SYNCS 0x989680 ;  /* 0x009896800000895d */ /* 0x002fea0003900000 */
[----:B------:R-:W1:Y:S02]  /*25230*/  @!P0 SYNCS.PHASECHK.TRANS64 P0, [R7+URZ], R2 ;  /* 0x00000002070085a7 */ /* 0x000e64000800007f */
[----:B-1----:R-:W-:Y:S05]  /*25240*/  @!P0 BRA `(.L_x_10366) ;  /* 0xfffffffc00f08947 */ /* 0x002fea000383ffff */
[----:B------:R-:W-:Y:S05]  /*25250*/  BRA `(.L_x_10463) ;  /* 0xffffffe000e07947 */ /* 0x000fea000383ffff */
.L_x_10367:
[----:B-1----:R1:W2:Y:S02]  /*25260*/  SYNCS.PHASECHK.TRANS64.TRYWAIT P0, [R3+URZ], R0 ;  /* 0x00000000030075a7 */ /* 0x0022a4000800017f */
[----:B--2---:R-:W-:Y:S05]  /*25270*/  @!P0 NANOSLEEP.SYNCS 0x989680 ;  /* 0x009896800000895d */ /* 0x004fea0003900000 */
[----:B------:R-:W2:Y:S02]  /*25280*/  @!P0 SYNCS.PHASECHK.TRANS64 P0, [R3+URZ], R0 ;  /* 0x00000000030085a7 */ /* 0x000ea4000800007f */
[----:B--2---:R-:W-:Y:S05]  /*25290*/  @!P0 BRA `(.L_x_10367) ;  /* 0xfffffffc00f08947 */ /* 0x004fea000383ffff */
[----:B------:R-:W-:Y:S05]  /*252a0*/  BRA `(.L_x_10464) ;  /* 0xffffffe000d47947 */ /* 0x000fea000383ffff */
.L_x_10369:
[----:B-1----:R1:W2:Y:S02]  /*252b0*/  SYNCS.PHASECHK.TRANS64.TRYWAIT P0, [R5+URZ], R2 ;  /* 0x00000002050075a7 */ /* 0x0022a4000800017f */
[----:B--2---:R-:W-:Y:S05]  /*252c0*/  @!P0 NANOSLEEP.SYNCS 0x989680 ;  /* 0x009896800000895d */ /* 0x004fea0003900000 */
[----:B------:R-:W2:Y:S02]  /*252d0*/  @!P0 SYNCS.PHASECHK.TRANS64 P0, [R5+URZ], R2 ;  /* 0x00000002050085a7 */ /* 0x000ea4000800007f */
[----:B--2---:R-:W-:Y:S05]  /*252e0*/  @!P0 BRA `(.L_x_10369) ;  /* 0xfffffffc00f08947 */ /* 0x004fea000383ffff */
[----:B------:R-:W-:Y:S05]  /*252f0*/  BRA `(.L_x_10465) ;  /* 0xffffffe000d87947 */ /* 0x000fea000383ffff */
.L_x_10466:
        /* <DEDUP_REMOVED lines=16> */
.L_x_12781:


//--------------------- .text._ZN7cutlass13device_kernelIN5flash11enable_sm90INS1_16FlashAttnFwdSm90INS1_25CollectiveMainloopFwdSm90ILi2EN4cute5tupleIJNS5_1CILi1EEES8_S8_EEENS6_IJNS7_ILi192EEESA_NS7_ILi64EEEEEELi64ENS_10bfloat16_tEfNS_4arch4Sm90ELb0ELb0ELb1ELb0ELb0ELb0ELb0ELb0ELb1ELb0ELb0ELb0EEENS1_21CollectiveEpilogueFwdINS6_IJSA_SB_SA_EEES9_SD_SF_Li384ELb0ELb0ELb0ELb0EEENS1_29StaticPersistentTileSchedulerILb0EEEEEEEEEvNT_6ParamsE --------------------------
	.section	.text._ZN7cutlass13device_kernelIN5flash11enable_sm90INS1_16FlashAttnFwdSm90INS1_25CollectiveMainloopFwdSm90ILi2EN4cute5tupleIJNS5_1CILi1EEES8_S8_EEENS6_IJNS7_ILi192EEESA_NS7_ILi64EEEEEELi64ENS_10bfloat16_tEfNS_4arch4Sm90ELb0ELb0ELb1ELb0ELb0ELb0ELb0ELb0ELb1ELb0ELb0ELb0EEENS1_21CollectiveEpilogueFwdINS6_IJSA_SB_SA_EEES9_SD_SF_Li384ELb0ELb0ELb0ELb0EEENS1_29StaticPersistentTileSchedulerILb0EEEEEEEEEvNT_6ParamsE,"ax",@progbits
	.align	128
.text._ZN7cutlass13device_kernelIN5flash11enable_sm90INS1_16FlashAttnFwdSm90INS1_25CollectiveMainloopFwdSm90ILi2EN4cute5tupleIJNS5_1CILi1EEES8_S8_EEENS6_IJNS7_ILi192EEESA_NS7_ILi64EEEEEELi64ENS_10bfloat16_tEfNS_4arch4Sm90ELb0ELb0ELb1ELb0ELb0ELb0ELb0ELb0ELb1ELb0ELb0ELb0EEENS1_21CollectiveEpilogueFwdINS6_IJSA_SB_SA_EEES9_SD_SF_Li384ELb0ELb0ELb0ELb0EEENS1_29StaticPersistentTileSchedulerILb0EEEEEEEEEvNT_6ParamsE:
        .type           _ZN7cutlass13device_kernelIN5flash11enable_sm90INS1_16FlashAttnFwdSm90INS1_25CollectiveMainloopFwdSm90ILi2EN4cute5tupleIJNS5_1CILi1EEES8_S8_EEENS6_IJNS7_ILi192EEESA_NS7_ILi64EEEEEELi64ENS_10bfloat16_tEfNS_4arch4Sm90ELb0ELb0ELb1ELb0ELb0ELb0ELb0ELb0ELb1ELb0ELb0ELb0EEENS1_21CollectiveEpilogueFwdINS6_IJSA_SB_SA_EEES9_SD_SF_Li384ELb0ELb0ELb0ELb0EEENS1_29StaticPersistentTileSchedulerILb0EEEEEEEEEvNT_6ParamsE,@function
        .size           _ZN7cutlass13device_kernelIN5flash11enable_sm90INS1_16FlashAttnFwdSm90INS1_25CollectiveMainloopFwdSm90ILi2EN4cute5tupleIJNS5_1CILi1EEES8_S8_EEENS6_IJNS7_ILi192EEESA_NS7_ILi64EEEEEELi64ENS_10bfloat16_tEfNS_4arch4Sm90ELb0ELb0ELb1ELb0ELb0ELb0ELb0ELb0ELb1ELb0ELb0ELb0EEENS1_21CollectiveEpilogueFwdINS6_IJSA_SB_SA_EEES9_SD_SF_Li384ELb0ELb0ELb0ELb0EEENS1_29StaticPersistentTileSchedulerILb0EEEEEEEEEvNT_6ParamsE,(.L_x_12782 - _ZN7cutlass13device_kernelIN5flash11enable_sm90INS1_16FlashAttnFwdSm90INS1_25CollectiveMainloopFwdSm90ILi2EN4cute5tupleIJNS5_1CILi1EEES8_S8_EEENS6_IJNS7_ILi192EEESA_NS7_ILi64EEEEEELi64ENS_10bfloat16_tEfNS_4arch4Sm90ELb0ELb0ELb1ELb0ELb0ELb0ELb0ELb0ELb1ELb0ELb0ELb0EEENS1_21CollectiveEpilogueFwdINS6_IJSA_SB_SA_EEES9_SD_SF_Li384ELb0ELb0ELb0ELb0EEENS1_29StaticPersistentTileSchedulerILb0EEEEEEEEEvNT_6ParamsE)
        .other          _ZN7cutlass13device_kernelIN5flash11enable_sm90INS1_16FlashAttnFwdSm90INS1_25CollectiveMainloopFwdSm90ILi2EN4cute5tupleIJNS5_1CILi1EEES8_S8_EEENS6_IJNS7_ILi192EEESA_NS7_ILi64EEEEEELi64ENS_10bfloat16_tEfNS_4arch4Sm90ELb0ELb0ELb1ELb0ELb0ELb0ELb0ELb0ELb1ELb0ELb0ELb0EEENS1_21CollectiveEpilogueFwdINS6_IJSA_SB_SA_EEES9_SD_SF_Li384ELb0ELb0ELb0ELb0EEENS1_29StaticPersistentTileSchedulerILb0EEEEEEEEEvNT_6ParamsE,@"STO_CUDA_ENTRY STV_DEFAULT"
_ZN7cutlass13device_kernelIN5flash11enable_sm90INS1_16FlashAttnFwdSm90INS1_25CollectiveMainloopFwdSm90ILi2EN4cute5tupleIJNS5_1CILi1EEES8_S8_EEENS6_IJNS7_ILi192EEESA_NS7_ILi64EEEEEELi64ENS_10bfloat16_tEfNS_4arch4Sm90ELb0ELb0ELb1ELb0ELb0ELb0ELb0ELb0ELb1ELb0ELb0ELb0EEENS1_21CollectiveEpilogueFwdINS6_IJSA_SB_SA_EEES9_SD_SF_Li384ELb0ELb0ELb0ELb0EEENS1_29StaticPersistentTileSchedulerILb0EEEEEEEEEvNT_6ParamsE:
        /* <DEDUP_REMOVED lines=23> */
.L_x_10468:
[----:B------:R-:W-:Y:S05]  /*0170*/  BSYNC B0 ;  /* 0x0000000000007941 */ /* 0x000fea0003800000 */
.L_x_10467:
        /* <DEDUP_REMOVED lines=36> */
.L_x_10469:
        /* <DEDUP_REMOVED lines=22> */
.L_x_10470:
        /* <DEDUP_REMOVED lines=18> */
.L_x_10471:
        /* <DEDUP_REMOVED lines=22> */
.L_x_10472:
        /* <DEDUP_REMOVED lines=22> */
.L_x_10473:
[----:B---3--:R-:W-:Y:S01]  /*0900*/  ISETP.NE.AND P0, PT, R3, RZ, PT ;  /* 0x000000ff0300720c */ /* 0x008fe20003f05270 */
[----:B------:R-:W-:Y:S01]  /*0910*/  IMAD.MOV.U32 R17, RZ, RZ, 0x1 ;  /* 0x00000001ff117424 */ /* 0x000fe200078e00ff */
[----:B------:R-:W-:Y:S01]  /*0920*/  NOP ;  /* 0x0000000000007918 */ /* 0x000fe20000000000 */
[----:B------:R-:W-:Y:S01]  /*0930*/  ULDC.64 UR38, c[0x0][0x208] ;  /* 0x0000820000267ab9 */ /* 0x000fe20000000a00 */
[----:B------:R-:W-:Y:S02]  /*0940*/  LOP3.LUT R18, R2, 0x7f, RZ, 0xc0, !PT ;  /* 0x0000007f02127812 */ /* 0x000fe400078ec0ff */
[----:B------:R-:W-:Y:S01]  /*0950*/  SEL R17, R17, 0x2, !P0 ;  /* 0x0000000211117807 */ /* 0x000fe20004000000 */
[----:B-12-4-:R-:W-:Y:S06]  /*0960*/  BAR.SYNC.DEFER_BLOCKING 0x0 ;  /* 0x0000000000007b1d */ /* 0x016fec0000010000 */
[----:B------:R-:W-:Y:S05]  /*0970*/  @!P0 BRA `(.L_x_10474) ;  /* 0x0000008800908947 */ /* 0x000fea0003800000 */
.L_x_10475:
[----:B------:R-:W-:-:S08]  /*0980*/  NOP ;  /* 0x0000000000007918 */ /* 0x000fd00000000000 */
[----:B------:R-:W1:Y:S02]  /*0990*/  USETMAXREG.TRY_ALLOC.CTAPOOL UP0, 0xa0 ;  /* 0x000000a0000079c8 */ /* 0x000e640008000600 */
[----:B-1----:R-:W-:-:S13]  /*09a0*/  PLOP3.LUT P0, PT, PT, PT, UP0, 0x80, 0x0 ;  /* 0x000000000000781c */ /* 0x002fda0003f0f008 */
[----:B------:R-:W-:Y:S05]  /*09b0*/  @!P0 BRA `(.L_x_10475) ;  /* 0xfffffffc00f08947 */ /* 0x000fea000383ffff */
[----:B------:R-:W-:Y:S01]  /*09c0*/  LOP3.LUT R0, R2, 0xffffff80, RZ, 0xc0, !PT ;  /* 0xffffff8002007812 */ /* 0x000fe200078ec0ff */
[----:B------:R-:W1:Y:S08]  /*09d0*/  S2UR UR46, SR_CTAID.X ;  /* 0x00000000002e79c3 */ /* 0x000e700000002500 */
[----:B------:R-:W-:Y:S06]  /*09e0*/  BAR.ARV 0x8, 0x1a0 ;  /* 0x0206800000007b1d */ /* 0x000fec0000002000 */
[----:B------:R-:W-:-:S02]  /*09f0*/  ISETP.NE.AND P0, PT, R0, 0x80, PT ;  /* 0x000000800000780c */ /* 0x000fc40003f05270 */
[----:B------:R-:W1:Y:S11]  /*0a00*/  LDC R0, c[0x0][0xda4] ;  /* 0x00036900ff007b82 */ /* 0x000e760000000800 */
[----:B------:R-:W-:Y:S06]  /*0a10*/  @!P0 BAR.ARV 0x9, 0x100 ;  /* 0x0244000000008b1d */ /* 0x000fec0000002000 */
[----:B-1----:R-:W-:-:S13]  /*0a20*/  ISETP.LE.AND P0, PT, R0, UR46, PT ;  /* 0x0000002e00007c0c */ /* 0x002fda000bf03270 */
[----:B------:R-:W-:Y:S05]  /*0a30*/  @P0 EXIT ;  /* 0x000000000000094d */ /* 0x000fea0003800000 */
[----:B------:R-:W-:Y:S01]  /*0a40*/  IADD3 R0, R2, -0x80, RZ ;  /* 0xffffff8002007810 */ /* 0x000fe20007ffe0ff */
[----:B------:R-:W1:Y:S01]  /*0a50*/  S2UR UR4, SR_CgaCtaId ;  /* 0x00000000000479c3 */ /* 0x000e620000008800 */
[----:B------:R-:W-:Y:S01]  /*0a60*/  UMOV UR40, 0x400 ;  /* 0x0000040000287882 */ /* 0x000fe20000000000 */
[----:B------:R-:W-:Y:S01]  /*0a70*/  MOV R19, 0x40 ;  /* 0x0000004000137802 */ /* 0x000fe20000000f00 */
[----:B------:R-:W-:Y:S01]  /*0a80*/  IMAD.MOV.U32 R15, RZ, RZ, -0x2 ;  /* 0xfffffffeff0f7424 */ /* 0x000fe200078e00ff */
[----:B------:R-:W-:Y:S01]  /*0a90*/  SHF.R.S32.HI R3, RZ, 0x1f, R0 ;  /* 0x0000001fff037819 */ /* 0x000fe20000011400 */
[----:B------:R-:W-:Y:S01]  /*0aa0*/  IMAD.MOV.U32 R23, RZ, RZ, RZ ;  /* 0x000000ffff177224 */ /* 0x000fe200078e00ff */
[----:B------:R-:W-:Y:S01]  /*0ab0*/  ULDC.64 UR48, c[0x0][0x198] ;  /* 0x0000660000307ab9 */ /* 0x000fe20000000a00 */
[----:B------:R-:W-:Y:S01]  /*0ac0*/  UMOV UR37, URZ ;  /* 0x0000003f00257c82 */ /* 0x000fe20008000000 */
[CC--:B------:R-:W-:Y:S01]  /*0ad0*/  LEA.HI R5, R3.reuse, R0.reuse, RZ, 0x4 ;  /* 0x0000000003057211 */ /* 0x0c0fe200078f20ff */
[----:B------:R-:W2:Y:S01]  /*0ae0*/  S2UR UR6, SR_SWINHI ;  /* 0x00000000000679c3 */ /* 0x000ea20000002f00 */
[----:B------:R-:W-:Y:S01]  /*0af0*/  LEA.HI R4, R3, R0, RZ, 0x7 ;  /* 0x0000000003047211 */ /* 0x000fe200078f38ff */
[----:B------:R-:W-:Y:S01]  /*0b00*/  UMOV UR36, URZ ;  /* 0x0000003f00247c82 */ /* 0x000fe20008000000 */
[----:B------:R-:W-:-:S02]  /*0b10*/  LOP3.LUT R7, R5, 0xfffffff0, RZ, 0xc0, !PT ;  /* 0xfffffff005077812 */ /* 0x000fc400078ec0ff */
[----:B------:R-:W-:Y:S02]  /*0b20*/  LOP3.LUT R157, R4, 0xffffff80, RZ, 0xc0, !PT ;  /* 0xffffff80049d7812 */ /* 0x000fe400078ec0ff */
[----:B------:R-:W-:Y:S01]  /*0b30*/  SHF.R.S32.HI R8, RZ, 0x4, R5 ;  /* 0x00000004ff087819 */ /* 0x000fe20000011405 */
[C---:B------:R-:W-:Y:S01]  /*0b40*/  IMAD.IADD R7, R0.reuse, 0x1, -R7 ;  /* 0x0000000100077824 */ /* 0x040fe200078e0a07 */
[----:B------:R-:W-:Y:S01]  /*0b50*/  LEA.HI R3, R3, R0, RZ, 0x5 ;  /* 0x0000000003037211 */ /* 0x000fe200078f28ff */
[----:B------:R-:W-:Y:S01]  /*0b60*/  IMAD.IADD R157, R0, 0x1, -R157 ;  /* 0x00000001009d7824 */ /* 0x000fe200078e0a9d */
[----:B------:R-:W-:Y:S02]  /*0b70*/  LEA.HI R5, R5, R8, RZ, 0x1 ;  /* 0x0000000805057211 */ /* 0x000fe400078f08ff */
[----:B------:R-:W-:Y:S02]  /*0b80*/  SHF.R.S32.HI R6, RZ, 0x1f, R7 ;  /* 0x0000001fff067819 */ /* 0x000fe40000011407 */
[----:B------:R-:W-:Y:S01]  /*0b90*/  SHF.R.S32.HI R10, RZ, 0x1f, R157 ;  /* 0x0000001fff0a7819 */ /* 0x000fe2000001149d */
[----:B-1----:R-:W-:Y:S01]  /*0ba0*/  ULEA UR40, UR4, UR40, 0x18 ;  /* 0x0000002804287291 */ /* 0x002fe2000f8ec03f */
[----:B------:R-:W-:-:S02]  /*0bb0*/  LEA.HI R6, R6, R7, RZ, 0x3 ;  /* 0x0000000706067211 */ /* 0x000fc400078f18ff */
[----:B------:R-:W-:Y:S02]  /*0bc0*/  LEA.HI R11, R10, R157, RZ, 0x2 ;  /* 0x0000009d0a0b7211 */ /* 0x000fe400078f10ff */
[----:B------:R-:W-:Y:S02]  /*0bd0*/  LOP3.LUT R0, R6, 0xfffffff8, RZ, 0xc0, !PT ;  /* 0xfffffff806007812 */ /* 0x000fe400078ec0ff */
[--C-:B------:R-:W-:Y:S01]  /*0be0*/  SHF.R.S32.HI R12, RZ, 0x2, R11.reuse ;  /* 0x00000002ff0c7819 */ /* 0x100fe2000001140b */
[----:B------:R-:W-:Y:S01]  /*0bf0*/  UMOV UR4, UR40 ;  /* 0x0000002800047c82 */ /* 0x000fe20008000000 */
[----:B--2---:R-:W-:Y:S01]  /*0c00*/  UMOV UR5, UR6 ;  /* 0x0000000600057c82 */ /* 0x004fe20008000000 */
[----:B------:R-:W-:Y:S01]  /*0c10*/  SHF.R.S32.HI R13, RZ, 0x1f, R11 ;  /* 0x0000001fff0d7819 */ /* 0x000fe2000001140b */
[----:B------:R-:W-:Y:S01]  /*0c20*/  IMAD.IADD R0, R7, 0x1, -R0 ;  /* 0x0000000107007824 */ /* 0x000fe200078e0a00 */
[----:B------:R-:W-:Y:S02]  /*0c30*/  LOP3.LUT R5, R5, 0x1ffffffe, RZ, 0xc0, !PT ;  /* 0x1ffffffe05057812 */ /* 0x000fe400078ec0ff */
[----:B------:R-:W-:-:S02]  /*0c40*/  SHF.R.S32.HI R9, RZ, 0x5, R3 ;  /* 0x00000005ff097819 */ /* 0x000fc40000011403 */
[----:B------:R-:W-:Y:S02]  /*0c50*/  SHF.R.S32.HI R14, RZ, 0x7, R4 ;  /* 0x00000007ff0e7819 */ /* 0x000fe40000011404 */
[----:B------:R-:W-:Y:S01]  /*0c60*/  LEA.HI R13, R13, R12, RZ, 0x3 ;  /* 0x0000000c0d0d7211 */ /* 0x000fe200078f18ff */
[----:B------:R-:W-:Y:S01]  /*0c70*/  IMAD.SHL.U32 R9, R9, 0x400, RZ ;  /* 0x0000040009097824 */ /* 0x000fe200078e00ff */
[----:B------:R-:W-:Y:S02]  /*0c80*/  IADD3 R5, R8, -R5, RZ ;  /* 0x8000000508057210 */ /* 0x000fe40007ffe0ff */
[C---:B------:R-:W-:Y:S01]  /*0c90*/  SHF.L.U32 R3, R0.reuse, 0x6, RZ ;  /* 0x0000000600037819 */ /* 0x040fe200000006ff */
[----:B------:R-:W-:Y:S01]  /*0ca0*/  IMAD R7, R7, 0x40, R9 ;  /* 0x0000004007077824 */ /* 0x000fe200078e0209 */
[----:B------:R-:W-:Y:S01]  /*0cb0*/  R2P PR, R0, 0x6 ;  /* 0x0000000600007804 */ /* 0x000fe20000000000 */
[----:B------:R-:W-:Y:S01]  /*0cc0*/  IMAD.HI R0, R14, 0x55555556, RZ ;  /* 0x555555560e007827 */ /* 0x000fe200078e02ff */
[----:B------:R-:W-:-:S02]  /*0cd0*/  LOP3.LUT R13, R13, 0xfffffff8, RZ, 0xc0, !PT ;  /* 0xfffffff80d0d7812 */ /* 0x000fc400078ec0ff */
[----:B------:R-:W-:Y:S01]  /*0ce0*/  LEA.HI R10, R10, R157, RZ, 0x5 ;  /* 0x0000009d0a0a7211 */ /* 0x000fe200078f28ff */
[----:B------:R-:W-:Y:S01]  /*0cf0*/  IMAD.SHL.U32 R8, R5, 0x8, RZ ;  /* 0x0000000805087824 */ /* 0x000fe200078e00ff */
[----:B------:R-:W-:Y:S01]  /*0d00*/  LOP3.LUT R4, R11, 0x7ffffffc, RZ, 0xc0, !PT ;  /* 0x7ffffffc0b047812 */ /* 0x000fe200078ec0ff */
[----:B------:R-:W-:Y:S01]  /*0d10*/  IMAD.IADD R13, R12, 0x1, -R13 ;  /* 0x000000010c0d7824 */ /* 0x000fe200078e0a0d */
[----:B------:R-:W-:Y:S02]  /*0d20*/  LEA.HI R0, R0, R0, RZ, 0x1 ;  /* 0x0000000000007211 */ /* 0x000fe400078f08ff */
[----:B------:R-:W-:Y:S01]  /*0d30*/  SHF.R.S32.HI R10, RZ, 0x5, R10 ;  /* 0x00000005ff0a7819 */ /* 0x000fe2000001140a */
[----:B------:R-:W-:Y:S01]  /*0d40*/  IMAD.IADD R156, R157, 0x1, -R4 ;  /* 0x000000019d9c7824 */ /* 0x000fe200078e0a04 */
[----:B------:R-:W-:Y:S01]  /*0d50*/  LOP3.LUT R3, R3, 0x1c0, RZ, 0xc0, !PT ;  /* 0x000001c003037812 */ /* 0x000fe200078ec0ff */
[----:B------:R-:W-:Y:S01]  /*0d60*/  IMAD.U32 R4, RZ, RZ, UR4 ;  /* 0x00000004ff047e24 */ /* 0x000fe2000f8e00ff */
[----:B------:R-:W-:Y:S01]  /*0d70*/  IADD3 R7, R8, R7, RZ ;  /* 0x0000000708077210 */ /* 0x000fe20007ffe0ff */
[----:B------:R-:W-:Y:S01]  /*0d80*/  IMAD R0, R0, -0x3, R14 ;  /* 0xfffffffd00007824 */ /* 0x000fe200078e020e */
[----:B------:R-:W-:Y:S01]  /*0d90*/  MOV R5, UR5 ;  /* 0x0000000500057c02 */ /* 0x000fe20008000f00 */
[----:B------:R-:W-:Y:S01]  /*0da0*/  IMAD R13, R10, 0x10, R13 ;  /* 0x000000100a0d7824 */ /* 0x000fe200078e020d */
[----:B------:R-:W-:Y:S01]  /*0db0*/  LOP3.LUT R8, R3, 0x8, R8, 0xf8, !PT ;  /* 0x0000000803087812 */ /* 0x000fe200078ef808 */
[----:B------:R-:W-:Y:S01]  /*0dc0*/  IMAD R156, R156, R15, 0xc0 ;  /* 0x000000c09c9c7424 */ /* 0x000fe200078e020f */
[----:B------:R-:W-:Y:S01]  /*0dd0*/  SHF.R.U32.HI R3, RZ, 0x3, R3 ;  /* 0x00000003ff037819 */ /* 0x000fe20000011603 */
[----:B------:R-:W-:Y:S01]  /*0de0*/  IMAD.WIDE R4, R7, 0x2, R4 ;  /* 0x0000000207047825 */ /* 0x000fe200078e0204 */
[----:B------:R-:W-:-:S02]  /*0df0*/  SHF.L.U32 R6, R6, 0x6, RZ ;  /* 0x0000000606067819 */ /* 0x000fc400000006ff */
[----:B------:R-:W-:Y:S01]  /*0e00*/  LOP3.LUT R3, R8, R3, RZ, 0x3c, !PT ;  /* 0x0000000308037212 */ /* 0x000fe200078e3cff */
[----:B------:R-:W-:Y:S01]  /*0e10*/  IMAD R152, R0, 0x40, R13 ;  /* 0x0000004000987824 */ /* 0x000fe200078e020d */
[----:B------:R-:W-:Y:S01]  /*0e20*/  LOP3.LUT R0, R17, 0x1, RZ, 0xfc, !PT ;  /* 0x0000000111007812 */ /* 0x000fe200078efcff */
[----:B------:R1:W-:Y:S01]  /*0e30*/  STL.64 [R1+0x10], R4 ;  /* 0x0000100401007387 */ /* 0x0003e20000100a00 */
[----:B------:R-:W-:Y:S02]  /*0e40*/  LOP3.LUT R6, R6, 0x7ffffe00, RZ, 0xc0, !PT ;  /* 0x7ffffe0006067812 */ /* 0x000fe400078ec0ff */
[----:B------:R-:W-:Y:S01]  /*0e50*/  SEL R19, R19, 0xffffffc0, !P2 ;  /* 0xffffffc013137807 */ /* 0x000fe20005000000 */
[----:B------:R1:W-:Y:S01]  /*0e60*/  STL [R1], R0 ;  /* 0x0000000001007387 */ /* 0x0003e20000100800 */
[----:B------:R-:W-:-:S04]  /*0e70*/  IADD3 R3, R3, R6, R9 ;  /* 0x0000000603037210 */ /* 0x000fc80007ffe009 */
[----:B------:R-:W-:-:S05]  /*0e80*/  LEA R155, R3, UR40, 0x1 ;  /* 0x00000028039b7c11 */ /* 0x000fca000f8e08ff */
[C---:B------:R-:W-:Y:S02]  /*0e90*/  VIADD R153, R155.reuse, 0x1e800 ;  /* 0x0001e8009b997836 */ /* 0x040fe40000000000 */
[----:B------:R-:W-:-:S03]  /*0ea0*/  VIADD R154, R155, 0x1e820 ;  /* 0x0001e8209b9a7836 */ /* 0x000fc60000000000 */
[C---:B------:R-:W-:Y:S01]  /*0eb0*/  @P1 IADD3 R154, R153.reuse, -0x20, RZ ;  /* 0xffffffe0999a1810 */ /* 0x040fe20007ffe0ff */
[----:B------:R-:W-:-:S03]  /*0ec0*/  IMAD.IADD R153, R153, 0x1, R19 ;  /* 0x0000000199997824 */ /* 0x000fc600078e0213 */
[----:B------:R-:W-:Y:S01]  /*0ed0*/  IADD3 R19, R19, R154, RZ ;  /* 0x0000009a13137210 */ /* 0x000fe20007ffe0ff */
[C---:B------:R-:W-:Y:S02]  /*0ee0*/  VIADD R18, R154.reuse, 0x6000 ;  /* 0x000060009a127836 */ /* 0x040fe40000000000 */
[----:B-1----:R-:W-:-:S07]  /*0ef0*/  VIADD R17, R154, 0xc000 ;  /* 0x0000c0009a117836 */ /* 0x002fce0000000000 */
.L_x_10498:
[C---:B------:R-:W-:Y:S01]  /*0f00*/  VIADD R0, R2.reuse, 0xffffff80 ;  /* 0xffffff8002007836 */ /* 0x040fe20000000000 */
[----:B------:R-:W-:Y:S01]  /*0f10*/  IADD3 R3, R2, -0x80, RZ ;  /* 0xffffff8002037810 */ /* 0x000fe20007ffe0ff */
[----:B------:R-:W1:Y:S01]  /*0f20*/  LDC R121, c[0x0][0x2e0] ;  /* 0x0000b800ff797b82 */ /* 0x000e620000000800 */
[----:B------:R-:W-:Y:S01]  /*0f30*/  ULDC.64 UR6, c[0x0][0x3f8] ;  /* 0x0000fe0000067ab9 */ /* 0x000fe20000000a00 */
[----:B------:R-:W-:Y:S01]  /*0f40*/  ULDC UR4, c[0x0][0xda8] ;  /* 0x00036a0000047ab9 */ /* 0x000fe20000000800 */
[----:B------:R-:W-:Y:S01]  /*0f50*/  SHF.R.S32.HI R0, RZ, 0x1f, R0 ;  /* 0x0000001fff007819 */ /* 0x000fe20000011400 */
[----:B------:R-:W-:Y:S02]  /*0f60*/  UISETP.NE.U32.AND UP0, UPT, UR6, URZ, UPT ;  /* 0x0000003f0600728c */ /* 0x000fe4000bf05070 */
[----:B------:R-:W-:Y:S01]  /*0f70*/  UISETP.NE.AND UP1, UPT, UR4, 0x1, UPT ;  /* 0x000000010400788c */ /* 0x000fe2000bf25270 */
[----:B------:R-:W-:Y:S01]  /*0f80*/  LEA.HI R0, R0, R3, RZ, 0x7 ;  /* 0x0000000300007211 */ /* 0x000fe200078f38ff */
[----:B------:R-:W-:Y:S01]  /*0f90*/  UISETP.NE.AND.EX UP0, UPT, UR7, URZ, UPT, UP0 ;  /* 0x0000003f0700728c */ /* 0x000fe2000bf05300 */
[----:B------:R-:W-:-:S02]  /*0fa0*/  ULDC UR6, c[0x0][0x404] ;  /* 0x0001010000067ab9 */ /* 0x000fc40000000800 */
[----:B------:R-:W-:Y:S01]  /*0fb0*/  SHF.R.S32.HI R0, RZ, 0x7, R0 ;  /* 0x00000007ff007819 */ /* 0x000fe20000011400 */
[----:B------:R-:W-:Y:S02]  /*0fc0*/  USEL UR6, UR6, 0x1, UP0 ;  /* 0x0000000106067887 */ /* 0x000fe40008000000 */
[----:B------:R-:W-:Y:S02]  /*0fd0*/  UIADD3 UR7, UR40, 0x1e800, URZ ;  /* 0x0001e80028077890 */ /* 0x000fe4000fffe03f */
[----:B------:R2:W3:Y:S01]  /*0fe0*/  SHFL.IDX PT, R22, R0, RZ, 0x1f ;  /* 0x00001fff00167589 */ /* 0x0004e200000e0000 */
[----:B------:R-:W-:Y:S01]  /*0ff0*/  ULDC UR4, c[0x0][0xdb4] ;  /* 0x00036d0000047ab9 */ /* 0x000fe20000000800 */
[----:B------:R-:W-:Y:S02]  /*1000*/  ULOP3.LUT UP0, URZ, UR7, 0x3ff, URZ, 0xc0, !UPT ;  /* 0x000003ff073f7892 */ /* 0x000fe4000f80c03f */
[----:B------:R-:W-:Y:S01]  /*1010*/  UISETP.NE.AND UP2, UPT, UR4, 0x1, UPT ;  /* 0x000000010400788c */ /* 0x000fe2000bf45270 */
[----:B------:R-:W-:-:S02]  /*1020*/  UMOV UR41, UR46 ;  /* 0x0000002e00297c82 */ /* 0x000fc40008000000 */
[----:B------:R-:W-:Y:S01]  /*1030*/  @UP1 ULDC UR4, c[0x0][0xdac] ;  /* 0x00036b0000041ab9 */ /* 0x000fe20000000800 */
[----:B-1----:R-:W-:Y:S01]  /*1040*/  IMAD R121, R121, UR6, RZ ;  /* 0x0000000679797c24 */ /* 0x002fe2000f8e02ff */
[----:B------:R-:W-:Y:S01]  /*1050*/  UIMAD.WIDE.U32 UR4, UR46, UR4, URZ ;  /* 0x000000042e0472a5 */ /* 0x000fe2000f8e003f */
[----:B------:R-:W-:Y:S01]  /*1060*/  PLOP3.LUT P0, PT, PT, PT, UP0, 0x80, 0x0 ;  /* 0x000000000000781c */ /* 0x000fe20003f0f008 */
[----:B------:R-:W-:Y:S01]  /*1070*/  @UP1 ULDC UR6, c[0x0][0xdb0] ;  /* 0x00036c0000061ab9 */ /* 0x000fe20000000800 */
[----:B--2---:R-:W-:Y:S01]  /*1080*/  VIADD R0, R121, 0xbf ;  /* 0x000000bf79007836 */ /* 0x004fe20000000000 */
[----:B------:R-:W-:-:S03]  /*1090*/  @UP1 USHF.R.U32.HI UR41, URZ, UR6, UR5 ;  /* 0x000000063f291299 */ /* 0x000fc60008011605 */
[----:B------:R-:W-:Y:S01]  /*10a0*/  IMAD.HI R0, R0, 0x2aaaaaab, RZ ;  /* 0x2aaaaaab00007827 */ /* 0x000fe200078e02ff */
[----:B------:R-:W-:Y:S02]  /*10b0*/  @UP2 ULDC.64 UR6, c[0x0][0xdb8] ;  /* 0x00036e0000062ab9 */ /* 0x000fe40000000a00 */
[----:B------:R-:W-:Y:S02]  /*10c0*/  UIMAD.WIDE.U32 UR4, UR41, UR6, URZ ;  /* 0x00000006290472a5 */ /* 0x000fe4000f8e003f */
[----:B------:R-:W-:Y:S02]  /*10d0*/  UMOV UR44, UR41 ;  /* 0x00000029002c7c82 */ /* 0x000fe40008000000 */
[----:B------:R-:W-:Y:S01]  /*10e0*/  @UP2 USHF.R.U32.HI UR44, URZ, UR7, UR5 ;  /* 0x000000073f2c2299 */ /* 0x000fe20008011605 */
[----:B---3--:R-:W-:-:S05]  /*10f0*/  IMAD.HI R3, R22, 0x55555556, RZ ;  /* 0x5555555616037827 */ /* 0x008fca00078e02ff */
[----:B------:R-:W-:Y:S02]  /*1100*/  LEA.HI R5, R3, R3, RZ, 0x1 ;  /* 0x0000000303057211 */ /* 0x000fe400078f08ff */
[----:B------:R-:W-:-:S03]  /*1110*/  SHF.R.U32.HI R3, RZ, 0x1f, R0 ;  /* 0x0000001fff037819 */ /* 0x000fc60000011600 */
[----:B------:R-:W-:Y:S01]  /*1120*/  IMAD R24, R5, -0x3, R22 ;  /* 0xfffffffd05187824 */ /* 0x000fe200078e0216 */
[----:B------:R-:W-:-:S05]  /*1130*/  LEA.HI.SX32 R0, R0, R3, 0x1b ;  /* 0x0000000300007211 */ /* 0x000fca00078fdaff */
[----:B------:R1:W-:Y:S01]  /*1140*/  STL [R1+0xc], R0 ;  /* 0x00000c0001007387 */ /* 0x0003e20000100800 */
[----:B------:R-:W-:Y:S05]  /*1150*/  @!P0 BRA `(.L_x_10476) ;  /* 0x0000000000408947 */ /* 0x000fea0003800000 */
[----:B-1----:R-:W-:Y:S01]  /*1160*/  MOV R0, 0x0 ;  /* 0x0000000000007802 */ /* 0x002fe20000000f00 */
[----:B------:R-:W-:Y:S01]  /*1170*/  ULDC.64 UR4, c[0x4][0x1b8] ;  /* 0x01006e0000047ab9 */ /* 0x000fe20000000a00 */
[----:B------:R-:W-:Y:S01]  /*1180*/  ULDC.64 UR6, c[0x4][0x48] ;  /* 0x0100120000067ab9 */ /* 0x000fe20000000a00 */
[----:B------:R-:W-:Y:S01]  /*1190*/  MOV R4, UR4 ;  /* 0x0000000400047c02 */ /* 0x000fe20008000f00 */
        /* <DEDUP_REMOVED lines=12> */
.L_x_10476:
[----:B------:R-:W2:Y:S01]  /*1260*/  LDL R20, [R1] ;  /* 0x0000000001147983 */ /* 0x000ea20000100800 */
[----:B-1----:R-:W-:-:S04]  /*1270*/  LOP3.LUT R0, R23, 0x1, RZ, 0xc0, !PT ;  /* 0x0000000117007812 */ /* 0x002fc800078ec0ff */
[----:B------:R-:W-:-:S04]  /*1280*/  SHF.L.U32 R0, R0, 0x1f, RZ ;  /* 0x0000001f00007819 */ /* 0x000fc800000006ff */
[----:B------:R-:W1:Y:S01]  /*1290*/  SYNCS.PHASECHK.TRANS64.TRYWAIT P1, [UR40+0x30800], R0 ;  /* 0x03080000ff0075a7 */ /* 0x000e620008020168 */
[----:B--2---:R-:W-:Y:S01]  /*12a0*/  ISETP.NE.AND P0, PT, R20, 0x3, PT ;  /* 0x000000031400780c */ /* 0x004fe20003f05270 */
[----:B-1----:R-:W-:-:S12]  /*12b0*/  @!P1 BRA `(.L_x_10477) ;  /* 0x000000a400849947 */ /* 0x002fd80003800000 */
.L_x_10554:
[----:B------:R-:W-:Y:S05]  /*12c0*/  @!P0 BRA `(.L_x_10478) ;  /* 0x0000000000048947 */ /* 0x000fea0003800000 */
[----:B------:R-:W-:Y:S01]  /*12d0*/  BPT.TRAP 0x1 ;  /* 0x000000040000795c */ /* 0x000fe20000300000 */
.L_x_10478:
[----:B------:R-:W-:Y:S01]  /*12e0*/  IMAD.U32 R6, RZ, RZ, UR37 ;  /* 0x00000025ff067e24 */ /* 0x000fe2000f8e00ff */
[----:B-1----:R-:W-:-:S04]  /*12f0*/  MOV R3, UR36 ;  /* 0x0000002400037c02 */ /* 0x002fc80008000f00 */
[----:B------:R-:W-:Y:S02]  /*1300*/  LEA R3, R3, UR40, 0x3 ;  /* 0x0000002803037c11 */ /* 0x000fe4000f8e18ff */
[----:B------:R-:W-:-:S04]  /*1310*/  SHF.L.U32 R6, R6, 0x1f, RZ ;  /* 0x0000001f06067819 */ /* 0x000fc800000006ff */
[----:B------:R1:W2:Y:S01]  /*1320*/  SYNCS.PHASECHK.TRANS64.TRYWAIT P2, [R3+URZ+0x30830], R6 ;  /* 0x03083006030075a7 */ /* 0x0002a2000804017f */
[----:B------:R-:W-:Y:S05]  /*1330*/  @!P0 BRA `(.L_x_10479) ;  /* 0x0000000000048947 */ /* 0x000fea0003800000 */
[----:B------:R-:W-:Y:S01]  /*1340*/  BPT.TRAP 0x1 ;  /* 0x000000040000795c */ /* 0x000fe20000300000 */
.L_x_10479:
[----:B------:R-:W-:Y:S02]  /*1350*/  LEA R0, R24, UR40, 0xd ;  /* 0x0000002818007c11 */ /* 0x000fe4000f8e68ff */
[----:B------:R-:W-:-:S03]  /*1360*/  LOP3.LUT P1, RZ, R2, 0x7f, RZ, 0xc0, !PT ;  /* 0x0000007f02ff7812 */ /* 0x000fc6000782c0ff */
[----:B------:R-:W-:-:S05]  /*1370*/  VIADD R4, R0, 0xc400 ;  /* 0x0000c40000047836 */ /* 0x000fca0000000000 */
[----:B------:R-:W-:-:S04]  /*1380*/  SHF.R.U32.HI R4, RZ, 0x4, R4 ;  /* 0x00000004ff047819 */ /* 0x000fc80000011604 */
[----:B------:R-:W-:Y:S01]  /*1390*/  LOP3.LUT R4, R4, 0x3fff, RZ, 0xc0, !PT ;  /* 0x00003fff04047812 */ /* 0x000fe200078ec0ff */
[----:B--2---:R-:W-:Y:S06]  /*13a0*/  @P2 BRA `(.L_x_10480) ;  /* 0x0000000000082947 */ /* 0x004fec0003800000 */
[----:B------:R-:W2:Y:S02]  /*13b0*/  SYNCS.PHASECHK.TRANS64.TRYWAIT P2, [R3+URZ+0x30830], R6 ;  /* 0x03083006030075a7 */ /* 0x000ea4000804017f */
[----:B--2---:R-:W-:Y:S05]  /*13c0*/  @!P2 BRA `(.L_x_10481) ;  /* 0x000000a40058a947 */ /* 0x004fea0003800000 */
.L_x_10480:
[----:B------:R-:W-:Y:S05]  /*13d0*/  WARPSYNC.ALL ;  /* 0x0000000000007948 */ /* 0x000fea0003800000 */
[----:B------:R-:W-:Y:S01]  /*13e0*/  MOV R151, RZ ;  /* 0x000000ff00977202 */ /* 0x000fe20000000f00 */
[----:B------:R-:W-:Y:S01]  /*13f0*/  IMAD.MOV.U32 R9, RZ, RZ, 0x40000040 ;  /* 0x40000040ff097424 */ /* 0x000fe200078e00ff */
[----:B------:R-:W-:Y:S01]  /*1400*/  LOP3.LUT R8, R4, 0x10000, RZ, 0xfc, !PT ;  /* 0x0001000004087812 */ /* 0x000fe200078efcff */
[----:B------:R-:W-:-:S03]  /*1410*/  UIADD3 UR4, UR40, 0x12400, URZ ;  /* 0x0001240028047890 */ /* 0x000fc6000fffe03f */
[C---:B------:R-:W-:Y:S01]  /*1420*/  R2UR UR8, R8.reuse ;  /* 0x00000000080872ca */ /* 0x040fe200000e0000 */
[----:B------:R-:W-:Y:S01]  /*1430*/  WARPGROUP.ARRIVE ;  /* 0x00000000000079c5 */ /* 0x000fe20000000000 */
[----:B------:R-:W-:Y:S01]  /*1440*/  R2UR UR9, R9 ;  /* 0x00000000090972ca */ /* 0x000fe200000e0000 */
[----:B------:R-:W-:Y:S01]  /*1450*/  USHF.R.U32.HI UR4, URZ, 0x4, UR4 ;  /* 0x000000043f047899 */ /* 0x000fe20008011604 */
[----:B------:R-:W-:Y:S01]  /*1460*/  R2UR UR16, R8 ;  /* 0x00000000081072ca */ /* 0x000fe200000e0000 */
[----:B------:R-:W-:Y:S01]  /*1470*/  UMOV UR11, 0x40000040 ;  /* 0x40000040000b7882 */ /* 0x000fe20000000000 */
[----:B------:R-:W-:Y:S01]  /*1480*/  UMOV UR13, 0x40000040 ;  /* 0x40000040000d7882 */ /* 0x000fe20000000000 */
[----:B------:R-:W-:Y:S01]  /*1490*/  ULOP3.LUT UR4, UR4, 0x3fff, URZ, 0xc0, !UPT ;  /* 0x00003fff04047892 */ /* 0x000fe2000f8ec03f */
[C---:B------:R-:W-:Y:S01]  /*14a0*/  VIADD R123, R121.reuse, 0xbf ;  /* 0x000000bf797b7836 */ /* 0x040fe20000000000 */
[----:B------:R-:W-:Y:S01]  /*14b0*/  UMOV UR15, 0x40000040 ;  /* 0x40000040000f7882 */ /* 0x000fe20000000000 */
[----:B------:R-:W-:Y:S01]  /*14c0*/  UMOV UR17, 0x40000040 ;  /* 0x4000004000117882 */ /* 0x000fe20000000000 */
[----:B------:R-:W-:Y:S01]  /*14d0*/  ULOP3.LUT UR4, UR4, 0x10000, URZ, 0xfc, !UPT ;  /* 0x0001000004047892 */ /* 0x000fe2000f8efc3f */
[----:B------:R-:W-:Y:S01]  /*14e0*/  IADD3 R122, R121, 0xbf, RZ ;  /* 0x000000bf797a7810 */ /* 0x000fe20007ffe0ff */
[----:B------:R-:W-:Y:S01]  /*14f0*/  UMOV UR19, 0x40000040 ;  /* 0x4000004000137882 */ /* 0x000fe20000000000 */
[----:B------:R-:W-:Y:S01]  /*1500*/  ULDC UR5, c[0x0][0x9d8] ;  /* 0x0002760000057ab9 */ /* 0x000fe20000000800 */
[----:B------:R-:W-:Y:S01]  /*1510*/  UIMAD UR6, UR36, 0x600, UR4 ;  /* 0x00000600240678a4 */ /* 0x000fe2000f8e0204 */
[----:B------:R-:W-:Y:S01]  /*1520*/  IMAD.HI R123, R123, 0x2aaaaaab, RZ ;  /* 0x2aaaaaab7b7b7827 */ /* 0x000fe200078e02ff */
[----:B------:R-:W-:Y:S01]  /*1530*/  UIADD3 UR12, UR16, 0x4, URZ ;  /* 0x00000004100c7890 */ /* 0x000fe2000fffe03f */
[----:B------:R-:W-:Y:S01]  /*1540*/  P2R R120, PR, RZ, 0x1 ;  /* 0x00000001ff787803 */ /* 0x000fe20000000000 */
[----:B------:R-:W-:Y:S01]  /*1550*/  UIADD3 UR14, UR6, 0x4, URZ ;  /* 0x00000004060e7890 */ /* 0x000fe2000fffe03f */
[----:B------:R-:W-:Y:S01]  /*1560*/  IMAD.HI R122, R122, 0x2aaaaaab, RZ ;  /* 0x2aaaaaab7a7a7827 */ /* 0x000fe200078e02ff */
[----:B------:R-:W-:Y:S01]  /*1570*/  UIADD3 UR18, UR6, 0x6, URZ ;  /* 0x0000000606127890 */ /* 0x000fe2000fffe03f */
[----:B------:R-:W-:Y:S01]  /*1580*/  SHF.R.U32.HI R123, RZ, 0x1f, R123 ;  /* 0x0000001fff7b7819 */ /* 0x000fe2000001167b */
[----:B------:R-:W-:Y:S01]  /*1590*/  UMOV UR10, UR6 ;  /* 0x00000006000a7c82 */ /* 0x000fe20008000000 */
[--C-:B------:R-:W-:Y:S01]  /*15a0*/  IMAD.MOV.U32 R149, RZ, RZ, R151.reuse ;  /* 0x000000ffff957224 */ /* 0x100fe200078e0097 */
[----:B------:R-:W-:Y:S01]  /*15b0*/  HGMMA.64x192x16.F32.BF16 R24, gdesc[UR8], RZ, !UPT, gsb0 ;  /* 0x02e00000081879f0 */ /* 0x000fe2000c0018ff */
[----:B------:R-:W-:Y:S01]  /*15c0*/  UIADD3 UR8, UR16, 0x2, URZ ;  /* 0x0000000210087890 */ /* 0x000fe2000fffe03f */
[----:B------:R-:W-:Y:S01]  /*15d0*/  LEA.HI.SX32 R122, R122, R123, 0x1b ;  /* 0x0000007b7a7a7211 */ /* 0x000fe200078fdaff */
[----:B------:R-:W-:Y:S01]  /*15e0*/  UIADD3 UR10, UR6, 0x2, URZ ;  /* 0x00000002060a7890 */ /* 0x000fe2000fffe03f */
[--C-:B------:R-:W-:Y:S01]  /*15f0*/  IMAD.MOV.U32 R147, RZ, RZ, R151.reuse ;  /* 0x000000ffff937224 */ /* 0x100fe200078e0097 */
[----:B------:R-:W-:Y:S01]  /*1600*/  UMOV UR9, 0x40000040 ;  /* 0x4000004000097882 */ /* 0x000fe20000000000 */
[----:B------:R-:W-:Y:S01]  /*1610*/  UMOV UR11, 0x40000040 ;  /* 0x40000040000b7882 */ /* 0x000fe20000000000 */
[----:B------:R-:W-:Y:S01]  /*1620*/  UIADD3 UR16, UR16, 0x6, URZ ;  /* 0x0000000610107890 */ /* 0x000fe2000fffe03f */
[-C--:B------:R-:W-:Y:S01]  /*1630*/  MOV R145, R151.reuse ;  /* 0x0000009700917202 */ /* 0x080fe20000000f00 */
[----:B------:R-:W-:Y:S01]  /*1640*/  ULDC UR6, c[0x0][0x988] ;  /* 0x0002620000067ab9 */ /* 0x000fe20000000800 */
        /* <DEDUP_REMOVED lines=10> */
[----:B------:R-:W-:Y:S01]  /*16f0*/  IMAD.MOV.U32 R123, RZ, RZ, R151 ;  /* 0x000000ffff7b7224 */ /* 0x000fe200078e0097 */
[----:B------:R-:W-:Y:S02]  /*1700*/  WARPGROUP.DEPBAR.LE gsb0, 0x0 ;  /* 0x00008000000079c5 */ /* 0x000fe40000010000 */
[----:B------:R-:W-:-:S06]  /*1710*/  WARPGROUP.ARRIVE ;  /* 0x00000000000079c5 */ /* 0x000fcc0000000000 */
[----:B------:R-:W-:Y:S03]  /*1720*/  HGMMA.64x192x16.F32.BF16 R24, gdesc[UR8], R24, gsb0 ;  /* 0x02e00000081879f0 */ /* 0x000fe60008001818 */
[----:B------:R-:W-:Y:S02]  /*1730*/  WARPGROUP.DEPBAR.LE gsb0, 0x0 ;  /* 0x00008000000079c5 */ /* 0x000fe40000010000 */
[----:B------:R-:W-:-:S15]  /*1740*/  WARPGROUP.ARRIVE ;  /* 0x00000000000079c5 */ /* 0x000fde0000000000 */
[----:B------:R-:W-:Y:S03]  /*1750*/  HGMMA.64x192x16.F32.BF16 R24, gdesc[UR12], R24, gsb0 ;  /* 0x02e000000c1879f0 */ /* 0x000fe60008001818 */
[----:B------:R-:W-:Y:S02]  /*1760*/  WARPGROUP.DEPBAR.LE gsb0, 0x0 ;  /* 0x00008000000079c5 */ /* 0x000fe40000010000 */
[----:B------:R-:W-:-:S15]  /*1770*/  WARPGROUP.ARRIVE ;  /* 0x00000000000079c5 */ /* 0x000fde0000000000 */
[----:B------:R-:W-:Y:S03]  /*1780*/  HGMMA.64x192x16.F32.BF16 R24, gdesc[UR16], R24, gsb0 ;  /* 0x02e00000101879f0 */ /* 0x000fe60008001818 */
[----:B------:R-:W-:Y:S02]  /*1790*/  WARPGROUP.DEPBAR.LE gsb0, 0x0 ;  /* 0x00008000000079c5 */ /* 0x000fe40000010000 */
[----:B------:R-:W-:Y:S01]  /*17a0*/  FMUL.FTZ R10, R28, UR5 ;  /* 0x000000051c0a7c20 */ /* 0x000fe20008410000 */
[----:B------:R-:W-:Y:S01]  /*17b0*/  FMUL.FTZ R12, R30, UR5 ;  /* 0x000000051e0c7c20 */ /* 0x000fe20008410000 */
[----:B-12---:R-:W-:Y:S01]  /*17c0*/  FMUL.FTZ R6, R26, UR5 ;  /* 0x000000051a067c20 */ /* 0x006fe20008410000 */
        /* <DEDUP_REMOVED lines=11> */
[----:B------:R-:W-:Y:S01]  /*1880*/  IMAD.IADD R80, R156, 0x1, R121 ;  /* 0x000000019c507824 */ /* 0x000fe200078e0279 */
        /* <DEDUP_REMOVED lines=8> */
[----:B------:R-:W3:Y:S01]  /*1910*/  MUFU.TANH R6, R6 ;  /* 0x0000000600067308 */ /* 0x000ee20000002400 */
[----:B------:R-:W-:Y:S01]  /*1920*/  ISETP.GT.AND P3, PT, R80, 0x8, PT ;  /* 0x000000085000780c */ /* 0x000fe20003f64270 */
[----:B------:R-:W-:Y:S01]  /*1930*/  FMUL.FTZ R26, R38, UR5 ;  /* 0x00000005261a7c20 */ /* 0x000fe20008410000 */
[C---:B------:R-:W-:Y:S01]  /*1940*/  ISETP.GT.AND P4, PT, R80.reuse, RZ, PT ;  /* 0x000000ff5000720c */ /* 0x040fe20003f84270 */
[----:B------:R-:W-:Y:S01]  /*1950*/  FMUL.FTZ R33, R45, UR5 ;  /* 0x000000052d217c20 */ /* 0x000fe20008410000 */
[----:B------:R-:W-:Y:S01]  /*1960*/  ISETP.GT.AND P2, PT, R80, 0x1, PT ;  /* 0x000000015000780c */ /* 0x000fe20003f44270 */
[----:B------:R-:W-:Y:S01]  /*1970*/  FMUL.FTZ R45, R57, UR5 ;  /* 0x00000005392d7c20 */ /* 0x000fe20008410000 */
[----:B-1----:R-:W-:Y:S01]  /*1980*/  FSEL R10, R10, -INF , P3 ;  /* 0xff8000000a0a7808 */ /* 0x002fe20001800000 */
[----:B------:R-:W1:Y:S01]  /*1990*/  MUFU.TANH R7, R7 ;  /* 0x0000000700077308 */ /* 0x000e620000002400 */
[----:B--2---:R-:W-:Y:S01]  /*19a0*/  FSEL R12, R12, -INF , P3 ;  /* 0xff8000000c0c7808 */ /* 0x004fe20001800000 */
[----:B------:R-:W-:Y:S01]  /*19b0*/  FMUL.FTZ R57, R69, UR5 ;  /* 0x0000000545397c20 */ /* 0x000fe20008410000 */
[----:B------:R-:W-:Y:S01]  /*19c0*/  ISETP.GT.AND P3, PT, R80, 0x19, PT ;  /* 0x000000195000780c */ /* 0x000fe20003f64270 */
[----:B------:R-:W-:Y:S01]  /*19d0*/  FMUL.FTZ R69, R81, UR5 ;  /* 0x0000000551457c20 */ /* 0x000fe20008410000 */
[----:B------:R-:W-:Y:S01]  /*19e0*/  FMUL.FTZ R35, R47, UR5 ;  /* 0x000000052f237c20 */ /* 0x000fe20008410000 */
[----:B------:R-:W-:Y:S01]  /*19f0*/  FMUL.FTZ R81, R92, UR5 ;  /* 0x000000055c517c20 */ /* 0x000fe20008410000 */
[----:B------:R-:W-:Y:S01]  /*1a00*/  FMUL.FTZ R24, R36, UR5 ;  /* 0x0000000524187c20 */ /* 0x000fe20008410000 */
[----:B------:R-:W2:Y:S01]  /*1a10*/  MUFU.TANH R25, R25 ;  /* 0x0000001900197308 */ /* 0x000ea20000002400 */
[----:B---3--:R-:W-:Y:S01]  /*1a20*/  FSEL R6, R6, -INF , P4 ;  /* 0xff80000006067808 */ /* 0x008fe20002000000 */
[----:B------:R-:W-:Y:S01]  /*1a30*/  FMUL.FTZ R47, R59, UR5 ;  /* 0x000000053b2f7c20 */ /* 0x000fe20008410000 */
[----:B------:R-:W-:Y:S01]  /*1a40*/  FMUL.FTZ R31, R43, UR5 ;  /* 0x000000052b1f7c20 */ /* 0x000fe20008410000 */
[----:B------:R-:W-:Y:S01]  /*1a50*/  FMUL.FTZ R36, R48, UR5 ;  /* 0x0000000530247c20 */ /* 0x000fe20008410000 */
[----:B------:R-:W-:Y:S01]  /*1a60*/  FMUL.FTZ R59, R71, UR5 ;  /* 0x00000005473b7c20 */ /* 0x000fe20008410000 */
[----:B------:R-:W-:Y:S01]  /*1a70*/  ISETP.GT.AND P6, PT, R80, 0x9, PT ;  /* 0x000000095000780c */ /* 0x000fe20003fc4270 */
[----:B------:R-:W-:Y:S01]  /*1a80*/  FMUL.FTZ R30, R42, UR5 ;  /* 0x000000052a1e7c20 */ /* 0x000fe20008410000 */
[----:B------:R-:W3:Y:S01]  /*1a90*/  MUFU.TANH R27, R27 ;  /* 0x0000001b001b7308 */ /* 0x000ee20000002400 */
[----:B-1----:R-:W-:Y:S01]  /*1aa0*/  FSEL R7, R7, -INF , P2 ;  /* 0xff80000007077808 */ /* 0x002fe20001000000 */
[----:B------:R-:W-:Y:S01]  /*1ab0*/  FMUL.FTZ R48, R60, UR5 ;  /* 0x000000053c307c20 */ /* 0x000fe20008410000 */
[----:B------:R-:W-:Y:S01]  /*1ac0*/  FMUL.FTZ R71, R83, UR5 ;  /* 0x0000000553477c20 */ /* 0x000fe20008410000 */
[----:B------:R-:W-:Y:S01]  /*1ad0*/  FMUL.FTZ R60, R72, UR5 ;  /* 0x00000005483c7c20 */ /* 0x000fe20008410000 */
[----:B------:R-:W-:Y:S01]  /*1ae0*/  ISETP.GT.AND P5, PT, R80, 0x10, PT ;  /* 0x000000105000780c */ /* 0x000fe20003fa4270 */
[----:B------:R-:W-:Y:S01]  /*1af0*/  FMUL.FTZ R83, R94, UR5 ;  /* 0x000000055e537c20 */ /* 0x000fe20008410000 */
[----:B------:R-:W-:Y:S01]  /*1b00*/  FMUL.FTZ R72, R84, UR5 ;  /* 0x0000000554487c20 */ /* 0x000fe20008410000 */
[----:B------:R-:W1:Y:S01]  /*1b10*/  MUFU.TANH R13, R13 ;  /* 0x0000000d000d7308 */ /* 0x000e620000002400 */
[----:B--2---:R-:W-:Y:S01]  /*1b20*/  FSEL R92, R25, -INF , P3 ;  /* 0xff800000195c7808 */ /* 0x004fe20001800000 */
[----:B------:R-:W-:Y:S01]  /*1b30*/  FMUL.FTZ R42, R54, UR5 ;  /* 0x00000005362a7c20 */ /* 0x000fe20008410000 */
[----:B------:R-:W-:Y:S01]  /*1b40*/  FMNMX.FTZ R25, R6, R7, !PT ;  /* 0x0000000706197209 */ /* 0x000fe20007810000 */
[----:B------:R-:W-:Y:S01]  /*1b50*/  FMUL.FTZ R34, R46, UR5 ;  /* 0x000000052e227c20 */ /* 0x000fe20008410000 */
[----:B------:R-:W-:Y:S01]  /*1b60*/  FMUL.FTZ R54, R66, UR5 ;  /* 0x0000000542367c20 */ /* 0x000fe20008410000 */
[----:B------:R-:W-:Y:S01]  /*1b70*/  FMUL.FTZ R66, R78, UR5 ;  /* 0x000000054e427c20 */ /* 0x000fe20008410000 */
[----:B------:R-:W-:Y:S01]  /*1b80*/  FMUL.FTZ R78, R90, UR5 ;  /* 0x000000055a4e7c20 */ /* 0x000fe20008410000 */
[----:B------:R-:W2:Y:S01]  /*1b90*/  MUFU.TANH R14, R14 ;  /* 0x0000000e000e7308 */ /* 0x000ea20000002400 */
[----:B---3--:R-:W-:Y:S01]  /*1ba0*/  FSEL R94, R27, -INF , P3 ;  /* 0xff8000001b5e7808 */ /* 0x008fe20001800000 */
[----:B------:R-:W-:Y:S01]  /*1bb0*/  FMUL.FTZ R38, R50, UR5 ;  /* 0x0000000532267c20 */ /* 0x000fe20008410000 */
[----:B------:R-:W-:Y:S01]  /*1bc0*/  FMNMX.FTZ R27, R12, R25, !PT ;  /* 0x000000190c1b7209 */ /* 0x000fe20007810000 */
[----:B------:R-:W-:Y:S01]  /*1bd0*/  FMUL.FTZ R28, R40, UR5 ;  /* 0x00000005281c7c20 */ /* 0x000fe20008410000 */
[----:B------:R-:W-:Y:S01]  /*1be0*/  FMUL.FTZ R50, R62, UR5 ;  /* 0x000000053e327c20 */ /* 0x000fe20008410000 */
[----:B------:R-:W-:Y:S01]  /*1bf0*/  FMUL.FTZ R62, R74, UR5 ;  /* 0x000000054a3e7c20 */ /* 0x000fe20008410000 */
[----:B------:R-:W-:Y:S01]  /*1c00*/  FMUL.FTZ R74, R86, UR5 ;  /* 0x00000005564a7c20 */ /* 0x000fe20008410000 */
[----:B------:R-:W3:Y:S01]  /*1c10*/  MUFU.TANH R20, R20 ;  /* 0x0000001400147308 */ /* 0x000ee20000002400 */
        /* <DEDUP_REMOVED lines=12> */
[----:B------:R-:W-:Y:S01]  /*1ce0*/  FMUL.FTZ R46, R58, UR5 ;  /* 0x000000053a2e7c20 */ /* 0x000fe20008410000 */
[----:B------:R-:W-:Y:S01]  /*1cf0*/  ISETP.GT.AND P3, PT, R80, 0x30, PT ;  /* 0x000000305000780c */ /* 0x000fe20003f64270 */
[----:B------:R-:W-:Y:S01]  /*1d00*/  FMUL.FTZ R41, R53, UR5 ;  /* 0x0000000535297c20 */ /* 0x000fe20008410000 */
[----:B------:R-:W2:Y:S01]  /*1d10*/  MUFU.TANH R5, R5 ;  /* 0x0000000500057308 */ /* 0x000ea20000002400 */
        /* <DEDUP_REMOVED lines=36> */
[----:B------:R-:W-:-:S03]  /*1f60*/  FMNMX.FTZ R29, R90, R29, !PT ;  /* 0x0000001d5a1d7209 */ /* 0x000fc60007810000 */
[----:B------:R-:W1:Y:S01]  /*1f70*/  MUFU.TANH R31, R31 ;  /* 0x0000001f001f7308 */ /* 0x000e620000002400 */
[----:B--2---:R-:W-:-:S04]  /*1f80*/  FSEL R26, R26, -INF , P2 ;  /* 0xff8000001a1a7808 */ /* 0x004fc80001000000 */
[----:B------:R-:W-:-:S03]  /*1f90*/  FMNMX.FTZ R29, R26, R29, !PT ;  /* 0x0000001d1a1d7209 */ /* 0x000fc60007810000 */
[----:B------:R-:W2:Y:S01]  /*1fa0*/  MUFU.TANH R30, R30 ;  /* 0x0000001e001e7308 */ /* 0x000ea20000002400 */
[----:B---3--:R-:W-:Y:S01]  /*1fb0*/  FSEL R86, R11, -INF , P6 ;  /* 0xff8000000b567808 */ /* 0x008fe20003000000 */
[----:B------:R-:W-:Y:S01]  /*1fc0*/  FMUL.FTZ R11, R95, UR5 ;  /* 0x000000055f0b7c20 */ /* 0x000fe20008410000 */
[----:B------:R-:W-:Y:S01]  /*1fd0*/  ISETP.GT.AND P6, PT, R80, 0x20, PT ;  /* 0x000000205000780c */ /* 0x000fe20003fc4270 */
[----:B------:R-:W-:-:S04]  /*1fe0*/  FMUL.FTZ R95, R109, UR5 ;  /* 0x000000056d5f7c20 */ /* 0x000fc80008410000 */
[----:B------:R-:W3:Y:S01]  /*1ff0*/  MUFU.TANH R15, R15 ;  /* 0x0000000f000f7308 */ /* 0x000ee20000002400 */
[----:B-1----:R-:W-:Y:S02]  /*2000*/  FSEL R122, R31, -INF , P5 ;  /* 0xff8000001f7a7808 */ /* 0x002fe40002800000 */
[----:B------:R-:W-:Y:S01]  /*2010*/  FMNMX.FTZ R31, R94, R29, !PT ;  /* 0x0000001d5e1f7209 */ /* 0x000fe20007810000 */
[----:B------:R-:W-:Y:S01]  /*2020*/  FMUL.FTZ R29, R101, UR5 ;  /* 0x00000005651d7c20 */ /* 0x000fe20008410000 */
[----:B------:R-:W-:Y:S01]  /*2030*/  ISETP.GT.AND P5, PT, R80, 0x38, PT ;  /* 0x000000385000780c */ /* 0x000fe20003fa4270 */
[----:B------:R-:W-:Y:S02]  /*2040*/  FMUL.FTZ R101, R117, UR5 ;  /* 0x0000000575657c20 */ /* 0x000fe40008410000 */
[----:B------:R-:W1:Y:S01]  /*2050*/  MUFU.TANH R24, R24 ;  /* 0x0000001800187308 */ /* 0x000e620000002400 */
[----:B--2---:R-:W-:-:S04]  /*2060*/  FSEL R30, R30, -INF , P6 ;  /* 0xff8000001e1e7808 */ /* 0x004fc80003000000 */
[----:B------:R-:W-:-:S03]  /*2070*/  FMNMX.FTZ R31, R30, R31, !PT ;  /* 0x0000001f1e1f7209 */ /* 0x000fc60007810000 */
[----:B------:R-:W2:Y:S01]  /*2080*/  MUFU.TANH R34, R34 ;  /* 0x0000002200227308 */ /* 0x000ea20000002400 */
[----:B---3--:R-:W-:Y:S01]  /*2090*/  FSEL R88, R15, -INF , P4 ;  /* 0xff8000000f587808 */ /* 0x008fe20002000000 */
[----:B------:R-:W-:Y:S01]  /*20a0*/  FMUL.FTZ R15, R97, UR5 ;  /* 0x00000005610f7c20 */ /* 0x000fe20008410000 */
[----:B------:R-:W-:Y:S01]  /*20b0*/  ISETP.GT.AND P4, PT, R80, 0x28, PT ;  /* 0x000000285000780c */ /* 0x000fe20003f84270 */
[----:B------:R-:W-:Y:S01]  /*20c0*/  FMUL.FTZ R97, R113, UR5 ;  /* 0x0000000571617c20 */ /* 0x000fe20008410000 */
[----:B------:R-:W-:-:S03]  /*20d0*/  FMNMX.FTZ R31, R122, R31, !PT ;  /* 0x0000001f7a1f7209 */ /* 0x000fc60007810000 */
[----:B------:R-:W3:Y:S01]  /*20e0*/  MUFU.TANH R33, R33 ;  /* 0x0000002100217308 */ /* 0x000ee20000002400 */
[----:B-1----:R-:W-:Y:S02]  /*20f0*/  FSEL R24, R24, -INF , P2 ;  /* 0xff80000018187808 */ /* 0x002fe40001000000 */
[----:B------:R-:W-:-:S05]  /*2100*/  ISETP.GT.AND P2, PT, R80, 0x29, PT ;  /* 0x000000295000780c */ /* 0x000fca0003f44270 */
[----:B------:R-:W1:Y:S01]  /*2110*/  MUFU.TANH R35, R35 ;  /* 0x0000002300237308 */ /* 0x000e620000002400 */
[----:B--2---:R-:W-:-:S07]  /*2120*/  FSEL R34, R34, -INF , P4 ;  /* 0xff80000022227808 */ /* 0x004fce0002000000 */
[----:B------:R-:W2:Y:S01]  /*2130*/  MUFU.TANH R28, R28 ;  /* 0x0000001c001c7308 */ /* 0x000ea20000002400 */
[----:B---3--:R-:W-:Y:S02]  /*2140*/  FSEL R124, R33, -INF , P2 ;  /* 0xff800000217c7808 */ /* 0x008fe40001000000 */
[----:B------:R-:W-:Y:S01]  /*2150*/  FMNMX.FTZ R33, R34, R31, !PT ;  /* 0x0000001f22217209 */ /* 0x000fe20007810000 */
[----:B------:R-:W-:-:S04]  /*2160*/  FMUL.FTZ R31, R102, UR5 ;  /* 0x00000005661f7c20 */ /* 0x000fc80008410000 */
[----:B------:R-:W3:Y:S01]  /*2170*/  MUFU.TANH R38, R38 ;  /* 0x0000002600267308 */ /* 0x000ee20000002400 */
[----:B-1----:R-:W-:Y:S02]  /*2180*/  FSEL R126, R35, -INF , P2 ;  /* 0xff800000237e7808 */ /* 0x002fe40001000000 */
[----:B------:R-:W-:Y:S02]  /*2190*/  ISETP.GT.AND P2, PT, R80, 0x40, PT ;  /* 0x000000405000780c */ /* 0x000fe40003f44270 */
[----:B------:R-:W-:-:S03]  /*21a0*/  FMNMX.FTZ R33, R126, R33, !PT ;  /* 0x000000217e217209 */ /* 0x000fc60007810000 */
[----:B------:R-:W1:Y:S01]  /*21b0*/  MUFU.TANH R39, R39 ;  /* 0x0000002700277308 */ /* 0x000e620000002400 */
[----:B--2---:R-:W-:Y:S02]  /*21c0*/  FSEL R28, R28, -INF , P6 ;  /* 0xff8000001c1c7808 */ /* 0x004fe40003000000 */
[----:B------:R-:W-:-:S05]  /*21d0*/  ISETP.GT.AND P6, PT, R80, 0x31, PT ;  /* 0x000000315000780c */ /* 0x000fca0003fc4270 */
[----:B------:R-:W2:Y:S01]  /*21e0*/  MUFU.TANH R32, R32 ;  /* 0x0000002000207308 */ /* 0x000ea20000002400 */
[----:B---3--:R-:W-:-:S04]  /*21f0*/  FSEL R38, R38, -INF , P3 ;  /* 0xff80000026267808 */ /* 0x008fc80001800000 */
[----:B------:R-:W-:Y:S01]  /*2200*/  FMNMX.FTZ R35, R38, R33, !PT ;  /* 0x0000002126237209 */ /* 0x000fe20007810000 */
[----:B------:R-:W-:Y:S02]  /*2210*/  FMUL.FTZ R33, R103, UR5 ;  /* 0x0000000567217c20 */ /* 0x000fe40008410000 */
[----:B------:R-:W3:Y:S01]  /*2220*/  MUFU.TANH R42, R42 ;  /* 0x0000002a002a7308 */ /* 0x000ee20000002400 */
[----:B-1----:R-:W-:-:S04]  /*2230*/  FSEL R128, R39, -INF , P6 ;  /* 0xff80000027807808 */ /* 0x002fc80003000000 */
[----:B------:R-:W-:-:S03]  /*2240*/  FMNMX.FTZ R35, R128, R35, !PT ;  /* 0x0000002380237209 */ /* 0x000fc60007810000 */
[----:B------:R-:W1:Y:S01]  /*2250*/  MUFU.TANH R43, R43 ;  /* 0x0000002b002b7308 */ /* 0x000e620000002400 */
[----:B--2---:R-:W-:Y:S02]  /*2260*/  FSEL R32, R32, -INF , P4 ;  /* 0xff80000020207808 */ /* 0x004fe40002000000 */
[----:B------:R-:W-:-:S05]  /*2270*/  ISETP.GT.AND P4, PT, R80, 0x39, PT ;  /* 0x000000395000780c */ /* 0x000fca0003f84270 */
[----:B------:R-:W2:Y:S01]  /*2280*/  MUFU.TANH R36, R36 ;  /* 0x0000002400247308 */ /* 0x000ea20000002400 */
[----:B---3--:R-:W-:-:S04]  /*2290*/  FSEL R42, R42, -INF , P5 ;  /* 0xff8000002a2a7808 */ /* 0x008fc80002800000 */
[----:B------:R-:W-:-:S03]  /*22a0*/  FMNMX.FTZ R35, R42, R35, !PT ;  /* 0x000000232a237209 */ /* 0x000fc60007810000 */
[----:B------:R-:W3:Y:S01]  /*22b0*/  MUFU.TANH R37, R37 ;  /* 0x0000002500257308 */ /* 0x000ee20000002400 */
[----:B-1----:R-:W-:-:S07]  /*22c0*/  FSEL R100, R43, -INF , P4 ;  /* 0xff8000002b647808 */ /* 0x002fce0002000000 */
[----:B------:R-:W1:Y:S01]  /*22d0*/  MUFU.TANH R46, R46 ;  /* 0x0000002e002e7308 */ /* 0x000e620000002400 */
[----:B--2---:R-:W-:Y:S02]  /*22e0*/  FSEL R36, R36, -INF , P3 ;  /* 0xff80000024247808 */ /* 0x004fe40001800000 */
[----:B------:R-:W-:-:S05]  /*22f0*/  ISETP.GT.AND P3, PT, R80, 0x41, PT ;  /* 0x000000415000780c */ /* 0x000fca0003f64270 */
[----:B------:R-:W2:Y:S01]  /*2300*/  MUFU.TANH R47, R47 ;  /* 0x0000002f002f7308 */ /* 0x000ea20000002400 */
[----:B---3--:R-:W-:Y:S02]  /*2310*/  FSEL R130, R37, -INF , P6 ;  /* 0xff80000025827808 */ /* 0x008fe40003000000 */
[----:B------:R-:W-:Y:S01]  /*2320*/  FMNMX.FTZ R37, R100, R35, !PT ;  /* 0x0000002364257209 */ /* 0x000fe20007810000 */
[----:B------:R-:W-:Y:S01]  /*2330*/  FMUL.FTZ R35, R104, UR5 ;  /* 0x0000000568237c20 */ /* 0x000fe20008410000 */
[----:B------:R-:W-:-:S03]  /*2340*/  ISETP.GT.AND P6, PT, R80, 0x48, PT ;  /* 0x000000485000780c */ /* 0x000fc60003fc4270 */
[----:B------:R-:W3:Y:S01]  /*2350*/  MUFU.TANH R40, R40 ;  /* 0x0000002800287308 */ /* 0x000ee20000002400 */
[----:B-1----:R-:W-:-:S04]  /*2360*/  FSEL R46, R46, -INF , P2 ;  /* 0xff8000002e2e7808 */ /* 0x002fc80001000000 */
[----:B------:R-:W-:-:S03]  /*2370*/  FMNMX.FTZ R37, R46, R37, !PT ;  /* 0x000000252e257209 */ /* 0x000fc60007810000 */
[----:B------:R-:W1:Y:S01]  /*2380*/  MUFU.TANH R50, R50 ;  /* 0x0000003200327308 */ /* 0x000e620000002400 */
[----:B--2---:R-:W-:Y:S01]  /*2390*/  FSEL R134, R47, -INF , P3 ;  /* 0xff8000002f867808 */ /* 0x004fe20001800000 */
[----:B------:R-:W-:-:S03]  /*23a0*/  FMUL.FTZ R47, R110, UR5 ;  /* 0x000000056e2f7c20 */ /* 0x000fc60008410000 */
[----:B------:R-:W-:-:S03]  /*23b0*/  FMNMX.FTZ R37, R134, R37, !PT ;  /* 0x0000002586257209 */ /* 0x000fc60007810000 */
[----:B------:R-:W2:Y:S01]  /*23c0*/  MUFU.TANH R41, R41 ;  /* 0x0000002900297308 */ /* 0x000ea20000002400 */
[----:B---3--:R-:W-:Y:S02]  /*23d0*/  FSEL R40, R40, -INF , P5 ;  /* 0xff80000028287808 */ /* 0x008fe40002800000 */
[----:B------:R-:W-:-:S05]  /*23e0*/  ISETP.GT.AND P5, PT, R80, 0x49, PT ;  /* 0x000000495000780c */ /* 0x000fca0003fa4270 */
[----:B------:R-:W3:Y:S01]  /*23f0*/  MUFU.TANH R51, R51 ;  /* 0x0000003300337308 */ /* 0x000ee20000002400 */
[----:B-1----:R-:W-:-:S04]  /*2400*/  FSEL R50, R50, -INF , P6 ;  /* 0xff80000032327808 */ /* 0x002fc80003000000 */
[----:B------:R-:W-:Y:S01]  /*2410*/  FMNMX.FTZ R39, R50, R37, !PT ;  /* 0x0000002532277209 */ /* 0x000fe20007810000 */
[----:B------:R-:W-:Y:S02]  /*2420*/  FMUL.FTZ R37, R105, UR5 ;  /* 0x0000000569257c20 */ /* 0x000fe40008410000 */
[----:B------:R-:W1:Y:S01]  /*2430*/  MUFU.TANH R44, R44 ;  /* 0x0000002c002c7308 */ /* 0x000e620000002400 */
[----:B--2---:R-:W-:Y:S02]  /*2440*/  FSEL R132, R41, -INF , P4 ;  /* 0xff80000029847808 */ /* 0x004fe40002000000 */
[----:B------:R-:W-:-:S05]  /*2450*/  ISETP.GT.AND P4, PT, R80, 0x50, PT ;  /* 0x000000505000780c */ /* 0x000fca0003f84270 */
[----:B------:R-:W2:Y:S01]  /*2460*/  MUFU.TANH R54, R54 ;  /* 0x0000003600367308 */ /* 0x000ea20000002400 */
[----:B---3--:R-:W-:Y:S01]  /*2470*/  FSEL R102, R51, -INF , P5 ;  /* 0xff80000033667808 */ /* 0x008fe20002800000 */
[----:B------:R-:W-:-:S03]  /*2480*/  FMUL.FTZ R51, R108, UR5 ;  /* 0x000000056c337c20 */ /* 0x000fc60008410000 */
[----:B------:R-:W-:-:S03]  /*2490*/  FMNMX.FTZ R39, R102, R39, !PT ;  /* 0x0000002766277209 */ /* 0x000fc60007810000 */
[----:B------:R-:W3:Y:S01]  /*24a0*/  MUFU.TANH R45, R45 ;  /* 0x0000002d002d7308 */ /* 0x000ee20000002400 */
[----:B-1----:R-:W-:Y:S02]  /*24b0*/  FSEL R44, R44, -INF , P2 ;  /* 0xff8000002c2c7808 */ /* 0x002fe40001000000 */
[----:B------:R-:W-:-:S05]  /*24c0*/  ISETP.GT.AND P2, PT, R80, 0x51, PT ;  /* 0x000000515000780c */ /* 0x000fca0003f44270 */
[----:B------:R-:W1:Y:S01]  /*24d0*/  MUFU.TANH R55, R55 ;  /* 0x0000003700377308 */ /* 0x000e620000002400 */
[----:B--2---:R-:W-:-:S04]  /*24e0*/  FSEL R140, R54, -INF , P4 ;  /* 0xff800000368c7808 */ /* 0x004fc80002000000 */
[----:B------:R-:W-:Y:S01]  /*24f0*/  FMNMX.FTZ R41, R140, R39, !PT ;  /* 0x000000278c297209 */ /* 0x000fe20007810000 */
[----:B------:R-:W-:Y:S02]  /*2500*/  FMUL.FTZ R39, R106, UR5 ;  /* 0x000000056a277c20 */ /* 0x000fe40008410000 */
[----:B------:R-:W2:Y:S01]  /*2510*/  MUFU.TANH R48, R48 ;  /* 0x0000003000307308 */ /* 0x000ea20000002400 */
[----:B---3--:R-:W-:Y:S01]  /*2520*/  FSEL R136, R45, -INF , P3 ;  /* 0xff8000002d887808 */ /* 0x008fe20001800000 */
[----:B------:R-:W-:Y:S01]  /*2530*/  FMUL.FTZ R45, R107, UR5 ;  /* 0x000000056b2d7c20 */ /* 0x000fe20008410000 */
[----:B------:R-:W-:-:S05]  /*2540*/  ISETP.GT.AND P3, PT, R80, 0x58, PT ;  /* 0x000000585000780c */ /* 0x000fca0003f64270 */
[----:B------:R-:W3:Y:S01]  /*2550*/  MUFU.TANH R58, R58 ;  /* 0x0000003a003a7308 */ /* 0x000ee20000002400 */
[----:B-1----:R-:W-:Y:S01]  /*2560*/  FSEL R142, R55, -INF , P2 ;  /* 0xff800000378e7808 */ /* 0x002fe20001000000 */
[----:B------:R-:W-:-:S03]  /*2570*/  FMUL.FTZ R55, R118, UR5 ;  /* 0x0000000576377c20 */ /* 0x000fc60008410000 */
        /* <DEDUP_REMOVED lines=8> */
[----:B-1----:R-:W-:Y:S01]  /*2600*/  FSEL R138, R49, -INF , P5 ;  /* 0xff800000318a7808 */ /* 0x002fe20002800000 */
[----:B------:R-:W-:Y:S01]  /*2610*/  FMUL.FTZ R49, R114, UR5 ;  /* 0x0000000572317c20 */ /* 0x000fe20008410000 */
[----:B------:R-:W-:-:S05]  /*2620*/  ISETP.GT.AND P5, PT, R80, 0x60, PT ;  /* 0x000000605000780c */ /* 0x000fca0003fa4270 */
[----:B------:R-:W1:Y:S01]  /*2630*/  MUFU.TANH R62, R62 ;  /* 0x0000003e003e7308 */ /* 0x000e620000002400 */
[----:B--2---:R-:W-:-:S04]  /*2640*/  FSEL R144, R59, -INF , P6 ;  /* 0xff8000003b907808 */ /* 0x004fc80003000000 */
[----:B------:R-:W-:-:S03]  /*2650*/  FMNMX.FTZ R41, R144, R41, !PT ;  /* 0x0000002990297209 */ /* 0x000fc60007810000 */
[----:B------:R-:W2:Y:S01]  /*2660*/  MUFU.TANH R53, R53 ;  /* 0x0000003500357308 */ /* 0x000ea20000002400 */
[----:B---3--:R-:W-:Y:S02]  /*2670*/  FSEL R52, R52, -INF , P4 ;  /* 0xff80000034347808 */ /* 0x008fe40002000000 */
[----:B------:R-:W-:-:S05]  /*2680*/  ISETP.GT.AND P4, PT, R80, 0x61, PT ;  /* 0x000000615000780c */ /* 0x000fca0003f84270 */
        /* <DEDUP_REMOVED lines=10> */
[----:B-1----:R-:W-:Y:S02]  /*2730*/  FSEL R58, R57, -INF , P6 ;  /* 0xff800000393a7808 */ /* 0x002fe40003000000 */
[----:B------:R-:W-:-:S05]  /*2740*/  ISETP.GT.AND P6, PT, R80, 0x70, PT ;  /* 0x000000705000780c */ /* 0x000fca0003fc4270 */
[----:B------:R-:W1:Y:S01]  /*2750*/  MUFU.TANH R61, R61 ;  /* 0x0000003d003d7308 */ /* 0x000e620000002400 */
[----:B--2---:R-:W-:Y:S02]  /*2760*/  FSEL R56, R56, -INF , P3 ;  /* 0xff80000038387808 */ /* 0x004fe40001800000 */
[----:B------:R-:W-:-:S05]  /*2770*/  ISETP.GT.AND P3, PT, R80, 0x69, PT ;  /* 0x000000695000780c */ /* 0x000fca0003f64270 */
[----:B------:R-:W2:Y:S01]  /*2780*/  MUFU.TANH R70, R70 ;  /* 0x0000004600467308 */ /* 0x000ea20000002400 */
[----:B---3--:R-:W-:-:S07]  /*2790*/  FSEL R106, R66, -INF , P2 ;  /* 0xff800000426a7808 */ /* 0x008fce0001000000 */
[----:B------:R-:W3:Y:S01]  /*27a0*/  MUFU.TANH R67, R67 ;  /* 0x0000004300437308 */ /* 0x000ee20000002400 */
[----:B-1----:R-:W-:Y:S02]  /*27b0*/  FSEL R62, R61, -INF , P4 ;  /* 0xff8000003d3e7808 */ /* 0x002fe40002000000 */
[----:B------:R-:W-:-:S05]  /*27c0*/  ISETP.GT.AND P4, PT, R80, 0x78, PT ;  /* 0x000000785000780c */ /* 0x000fca0003f84270 */
[----:B------:R-:W1:Y:S01]  /*27d0*/  MUFU.TANH R60, R60 ;  /* 0x0000003c003c7308 */ /* 0x000e620000002400 */
[----:B--2---:R-:W-:Y:S02]  /*27e0*/  FSEL R41, R70, -INF , P6 ;  /* 0xff80000046297808 */ /* 0x004fe40003000000 */
[----:B------:R-:W-:-:S05]  /*27f0*/  FMNMX.FTZ R70, R106, R43, !PT ;  /* 0x0000002b6a467209 */ /* 0x000fca0007810000 */
[----:B------:R-:W2:Y:S01]  /*2800*/  MUFU.TANH R74, R74 ;  /* 0x0000004a004a7308 */ /* 0x000ea20000002400 */
[----:B---3--:R-:W-:-:S07]  /*2810*/  FSEL R67, R67, -INF , P3 ;  /* 0xff80000043437808 */ /* 0x008fce0001800000 */
[----:B------:R-:W3:Y:S01]  /*2820*/  MUFU.TANH R71, R71 ;  /* 0x0000004700477308 */ /* 0x000ee20000002400 */
[----:B-1----:R-:W-:Y:S02]  /*2830*/  FSEL R60, R60, -INF , P5 ;  /* 0xff8000003c3c7808 */ /* 0x002fe40002800000 */
[----:B------:R-:W-:-:S05]  /*2840*/  ISETP.GT.AND P5, PT, R80, 0x71, PT ;  /* 0x000000715000780c */ /* 0x000fca0003fa4270 */
[----:B------:R-:W1:Y:S01]  /*2850*/  MUFU.TANH R65, R65 ;  /* 0x0000004100417308 */ /* 0x000e620000002400 */
[----:B--2---:R-:W-:Y:S02]  /*2860*/  FSEL R108, R74, -INF , P4 ;  /* 0xff8000004a6c7808 */ /* 0x004fe40002000000 */
[----:B------:R-:W-:-:S04]  /*2870*/  FMNMX.FTZ R74, R67, R70, !PT ;  /* 0x00000046434a7209 */ /* 0x000fc80007810000 */
[----:B------:R-:W-:Y:S01]  /*2880*/  FMNMX.FTZ R74, R41, R74, !PT ;  /* 0x0000004a294a7209 */ /* 0x000fe20007810000 */
        /* <DEDUP_REMOVED lines=10> */
[----:B---3--:R-:W-:Y:S02]  /*2930*/  FSEL R110, R78, -INF , P3 ;  /* 0xff8000004e6e7808 */ /* 0x008fe40001800000 */
[----:B------:R-:W-:-:S05]  /*2940*/  FMNMX.FTZ R78, R108, R43, !PT ;  /* 0x0000002b6c4e7209 */ /* 0x000fca0007810000 */
[----:B------:R-:W3:Y:S01]  /*2950*/  MUFU.TANH R69, R69 ;  /* 0x0000004500457308 */ /* 0x000ee20000002400 */
[----:B-1----:R-:W-:-:S04]  /*2960*/  FSEL R75, R75, -INF , P2 ;  /* 0xff8000004b4b7808 */ /* 0x002fc80001000000 */
[----:B------:R-:W-:-:S03]  /*2970*/  FMNMX.FTZ R43, R75, R78, !PT ;  /* 0x0000004e4b2b7209 */ /* 0x000fc60007810000 */
[----:B------:R-:W1:Y:S01]  /*2980*/  MUFU.TANH R79, R79 ;  /* 0x0000004f004f7308 */ /* 0x000e620000002400 */
[----:B--2---:R-:W-:Y:S02]  /*2990*/  FSEL R150, R68, -INF , P6 ;  /* 0xff80000044967808 */ /* 0x004fe40003000000 */
[----:B------:R-:W-:Y:S02]  /*29a0*/  ISETP.GT.AND P6, PT, R80, 0x81, PT ;  /* 0x000000815000780c */ /* 0x000fe40003fc4270 */
        /* <DEDUP_REMOVED lines=47> */
[----:B---3--:R-:W-:Y:S01]  /*2ca0*/  FSEL R15, R39, -INF , P4 ;  /* 0xff800000270f7808 */ /* 0x008fe20002000000 */
[----:B------:R-:W-:-:S03]  /*2cb0*/  IMAD.U32 R39, RZ, RZ, UR6 ;  /* 0x00000006ff277e24 */ /* 0x000fc6000f8e00ff */
        /* <DEDUP_REMOVED lines=38> */
[----:B-1----:R-:W-:-:S04]  /*2f20*/  FSEL R55, R119, -INF , P2 ;  /* 0xff80000077377808 */ /* 0x002fc80001000000 */
[----:B------:R-:W-:-:S03]  /*2f30*/  FMNMX.FTZ R57, R55, R98, !PT ;  /* 0x0000006237397209 */ /* 0x000fc60007810000 */
[----:B------:R-:W1:Y:S02]  /*2f40*/  MUFU.TANH R97, R97 ;  /* 0x0000006100617308 */ /* 0x000e640000002400 */
[----:B------:R-:W4:Y:S06]  /*2f50*/  SHFL.BFLY PT, R80, R57, 0x2, 0x1f ;  /* 0x0c401f0039507f89 */ /* 0x000f2c00000e0000 */
[----:B------:R-:W-:Y:S08]  /*2f60*/  MUFU.TANH R99, R99 ;  /* 0x0000006300637308 */ /* 0x000ff00000002400 */
[----:B------:R-:W-:Y:S01]  /*2f70*/  MUFU.TANH R101, R101 ;  /* 0x0000006500657308 */ /* 0x000fe20000002400 */
[----:B----4-:R-:W-:-:S05]  /*2f80*/  FMNMX.FTZ R59, R57, R80, !PT ;  /* 0x00000050393b7209 */ /* 0x010fca0007810000 */
[----:B------:R-:W4:Y:S02]  /*2f90*/  SHFL.BFLY PT, R98, R59, 0x1, 0x1f ;  /* 0x0c201f003b627f89 */ /* 0x000f2400000e0000 */
[----:B----4-:R-:W-:Y:S02]  /*2fa0*/  FMNMX.FTZ R98, R59, R98, !PT ;  /* 0x000000623b627209 */ /* 0x010fe40007810000 */
        /* <DEDUP_REMOVED lines=15> */
[----:B--2---:R-:W-:Y:S01]  /*30a0*/  FSEL R128, R95, -INF , P6 ;  /* 0xff8000005f807808 */ /* 0x004fe20003000000 */
[--C-:B------:R-:W-:Y:S01]  /*30b0*/  FFMA.FTZ R116, R134, R39, -R80.reuse ;  /* 0x0000002786747223 */ /* 0x100fe20000010850 */
[----:B------:R-:W-:Y:S01]  /*30c0*/  FMNMX.FTZ R59, R92, R59, !PT ;  /* 0x0000003b5c3b7209 */ /* 0x000fe20007810000 */
[-CC-:B------:R-:W-:Y:S01]  /*30d0*/  FFMA.FTZ R87, R26, R39.reuse, -R80.reuse ;  /* 0x000000271a577223 */ /* 0x180fe20000010850 */
[----:B---3--:R-:W-:Y:S01]  /*30e0*/  FSEL R134, R93, -INF , P5 ;  /* 0xff8000005d867808 */ /* 0x008fe20002800000 */
[--C-:B------:R-:W-:Y:S01]  /*30f0*/  FFMA.FTZ R26, R34, R39, -R80.reuse ;  /* 0x00000027221a7223 */ /* 0x100fe20000010850 */
[----:B------:R-:W-:Y:S01]  /*3100*/  FMNMX.FTZ R59, R28, R59, !PT ;  /* 0x0000003b1c3b7209 */ /* 0x000fe20007810000 */
[-CC-:B------:R-:W-:Y:S01]  /*3110*/  FFMA.FTZ R34, R140, R39.reuse, -R80.reuse ;  /* 0x000000278c227223 */ /* 0x180fe20000010850 */
        /* <DEDUP_REMOVED lines=41> */
[----:B-1----:R-:W-:Y:S01]  /*33b0*/  FADD.FTZ R13, R6, R7 ;  /* 0x00000007060d7221 */ /* 0x002fe20000010000 */
        /* <DEDUP_REMOVED lines=12> */
[----:B------:R-:W-:Y:S01]  /*3480*/  FFMA.FTZ R45, R45, R39, -R80 ;  /* 0x000000272d2d7223 */ /* 0x000fe20000010850 */
[----:B------:R-:W-:Y:S01]  /*3490*/  FMNMX.FTZ R61, R56, R61, !PT ;  /* 0x0000003d383d7209 */ /* 0x000fe20007810000 */
[----:B------:R4:W-:Y:S01]  /*34a0*/  MUFU.EX2 R59, R142 ;  /* 0x0000008e003b7308 */ /* 0x0009e20000000800 */
[----:B------:R-:W-:-:S02]  /*34b0*/  MOV R148, R151 ;  /* 0x0000009700947202 */ /* 0x000fc40000000f00 */
[----:B------:R-:W-:-:S04]  /*34c0*/  FMNMX.FTZ R61, R58, R61, !PT ;  /* 0x0000003d3a3d7209 */ /* 0x000fc80007810000 */
[----:B------:R-:W-:Y:S01]  /*34d0*/  FMNMX.FTZ R61, R60, R61, !PT ;  /* 0x0000003d3c3d7209 */ /* 0x000fe20007810000 */
[----:B------:R-:W-:Y:S01]  /*34e0*/  MUFU.EX2 R90, R90 ;  /* 0x0000005a005a7308 */ /* 0x000fe20000000800 */
[----:B----4-:R-:W-:Y:S02]  /*34f0*/  FSEL R142, R99, -INF , P3 ;  /* 0xff800000638e7808 */ /* 0x010fe40001800000 */
[----:B------:R-:W-:-:S04]  /*3500*/  FMNMX.FTZ R65, R62, R61, !PT ;  /* 0x0000003d3e417209 */ /* 0x000fc80007810000 */
[----:B------:R-:W-:Y:S01]  /*3510*/  FMNMX.FTZ R65, R64, R65, !PT ;  /* 0x0000004140417209 */ /* 0x000fe20007810000 */
[----:B------:R4:W-:Y:S03]  /*3520*/  MUFU.EX2 R61, R144 ;  /* 0x00000090003d7308 */ /* 0x0009e60000000800 */
[----:B------:R-:W-:-:S04]  /*3530*/  FMNMX.FTZ R81, R66, R65, !PT ;  /* 0x0000004142517209 */ /* 0x000fc80007810000 */
[----:B------:R-:W-:Y:S01]  /*3540*/  FMNMX.FTZ R81, R150, R81, !PT ;  /* 0x0000005196517209 */ /* 0x000fe20007810000 */
[----:B------:R-:W-:Y:S01]  /*3550*/  MUFU.EX2 R65, R146 ;  /* 0x0000009200417308 */ /* 0x000fe20000000800 */
[----:B----4-:R-:W-:Y:S02]  /*3560*/  FSEL R144, R101, -INF , P2 ;  /* 0xff80000065907808 */ /* 0x010fe40001000000 */
        /* <DEDUP_REMOVED lines=15> */
[----:B----4-:R-:W-:Y:S02]  /*3660*/  FFMA.FTZ R106, R43, R39, -R80 ;  /* 0x000000272b6a7223 */ /* 0x010fe40000010850 */
[----:B------:R-:W-:-:S04]  /*3670*/  FMNMX.FTZ R50, R29, R46, !PT ;  /* 0x0000002e1d327209 */ /* 0x000fc80007810000 */
[----:B------:R-:W-:Y:S01]  /*3680*/  FMNMX.FTZ R50, R35, R50, !PT ;  /* 0x0000003223327209 */ /* 0x000fe20007810000 */
[----:B------:R4:W-:Y:S03]  /*3690*/  MUFU.EX2 R46, R108 ;  /* 0x0000006c002e7308 */ /* 0x0009e60000000800 */
[----:B------:R-:W-:-:S04]  /*36a0*/  FMNMX.FTZ R50, R37, R50, !PT ;  /* 0x0000003225327209 */ /* 0x000fc80007810000 */
[----:B------:R-:W-:Y:S01]  /*36b0*/  FMNMX.FTZ R67, R27, R50, !PT ;  /* 0x000000321b437209 */ /* 0x000fe20007810000 */
[----:B------:R-:W-:Y:S01]  /*36c0*/  MUFU.EX2 R26, R26 ;  /* 0x0000001a001a7308 */ /* 0x000fe20000000800 */
[-CC-:B----4-:R-:W-:Y:S01]  /*36d0*/  FFMA.FTZ R108, R33, R39.reuse, -R80.reuse ;  /* 0x00000027216c7223 */ /* 0x190fe20000010850 */
[--C-:B------:R-:W-:Y:S01]  /*36e0*/  FFMA.FTZ R33, R15, R39, -R80.reuse ;  /* 0x000000270f217223 */ /* 0x100fe20000010850 */
[----:B------:R-:W-:Y:S01]  /*36f0*/  FMNMX.FTZ R67, R128, R67, !PT ;  /* 0x0000004380437209 */ /* 0x000fe20007810000 */
[----:B------:R-:W-:-:S03]  /*3700*/  FFMA.FTZ R80, R55, R39, -R80 ;  /* 0x0000002737507223 */ /* 0x000fc60000010850 */
[----:B------:R-:W-:Y:S01]  /*3710*/  FMNMX.FTZ R67, R134, R67, !PT ;  /* 0x0000004386437209 */ /* 0x000fe20007810000 */
[----:B------:R-:W-:Y:S03]  /*3720*/  MUFU.EX2 R63, R63 ;  /* 0x0000003f003f7308 */ /* 0x000fe60000000800 */
[----:B------:R-:W-:-:S04]  /*3730*/  FMNMX.FTZ R67, R140, R67, !PT ;  /* 0x000000438c437209 */ /* 0x000fc80007810000 */
[----:B------:R-:W-:Y:S01]  /*3740*/  FMNMX.FTZ R67, R142, R67, !PT ;  /* 0x000000438e437209 */ /* 0x000fe20007810000 */
[----:B------:R-:W-:Y:S03]  /*3750*/  MUFU.EX2 R30, R30 ;  /* 0x0000001e001e7308 */ /* 0x000fe60000000800 */
        /* <DEDUP_REMOVED lines=11> */
[----:B----4-:R-:W-:-:S04]  /*3810*/  FMNMX.FTZ R50, R25, R50, !PT ;  /* 0x0000003219327209 */ /* 0x010fc80007810000 */
[C---:B------:R-:W-:Y:S01]  /*3820*/  FSETP.NEU.FTZ.AND P2, PT, R50.reuse, -INF , PT ;  /* 0xff8000003200780b */ /* 0x040fe20003f5d000 */
[----:B------:R-:W-:Y:S02]  /*3830*/  FMUL.FTZ R25, R50, R39 ;  /* 0x0000002732197220 */ /* 0x000fe40000410000 */
[----:B------:R-:W-:Y:S03]  /*3840*/  MUFU.EX2 R34, R34 ;  /* 0x0000002200227308 */ /* 0x000fe60000000800 */
[----:B------:R-:W-:Y:S02]  /*3850*/  FSEL R25, R25, RZ, P2 ;  /* 0x000000ff19197208 */ /* 0x000fe40001000000 */
[----:B------:R-:W-:-:S03]  /*3860*/  ISETP.GE.AND P2, PT, R121, 0xc1, PT ;  /* 0x000000c17900780c */ /* 0x000fc60003f46270 */
        /* <DEDUP_REMOVED lines=11> */
[-C--:B------:R-:W-:Y:S01]  /*3920*/  FFMA.FTZ R36, R56, R39.reuse, -R25 ;  /* 0x0000002738247223 */ /* 0x080fe20000010819 */
[----:B--2---:R-:W-:Y:S01]  /*3930*/  FADD.FTZ R56, R12, R13 ;  /* 0x0000000d0c387221 */ /* 0x004fe20000010000 */
[-CC-:B------:R-:W-:Y:S01]  /*3940*/  FFMA.FTZ R53, R54, R39.reuse, -R25.reuse ;  /* 0x0000002736357223 */ /* 0x180fe20000010819 */
[-CC-:B------:R-:W-:Y:S01]  /*3950*/  FFMA.FTZ R103, R92, R39.reuse, -R25.reuse ;  /* 0x000000275c677223 */ /* 0x180fe20000010819 */
[----:B------:R-:W-:Y:S01]  /*3960*/  @!P1 IADD3 R5, R3, 0x30840, RZ ;  /* 0x0003084003059810 */ /* 0x000fe20007ffe0ff */
[----:B------:R-:W2:Y:S01]  /*3970*/  MUFU.EX2 R31, R31 ;  /* 0x0000001f001f7308 */ /* 0x000ea20000000800 */
[----:B---3--:R-:W-:Y:S01]  /*3980*/  FADD.FTZ R56, R69, R56 ;  /* 0x0000003845387221 */ /* 0x008fe20000010000 */
[-C--:B------:R-:W-:Y:S01]  /*3990*/  FFMA.FTZ R43, R96, R39.reuse, -R25 ;  /* 0x00000027602b7223 */ /* 0x080fe20000010819 */
[----:B------:R-:W-:Y:S01]  /*39a0*/  @!P1 PRMT R5, RZ, 0x654, R5 ;  /* 0x00000654ff059816 */ /* 0x000fe20000000005 */
[-CC-:B------:R-:W-:Y:S01]  /*39b0*/  FFMA.FTZ R10, R32, R39.reuse, -R25.reuse ;  /* 0x00000027200a7223 */ /* 0x180fe20000010819 */
[----:B-1----:R-:W-:Y:S01]  /*39c0*/  FADD.FTZ R15, R73, R56 ;  /* 0x00000038490f7221 */ /* 0x002fe20000010000 */
[-CC-:B------:R-:W-:Y:S01]  /*39d0*/  FFMA.FTZ R51, R124, R39.reuse, -R25.reuse ;  /* 0x000000277c337223 */ /* 0x180fe20000010819 */
[----:B------:R1:W-:Y:S01]  /*39e0*/  @!P1 SYNCS.ARRIVE.TRANS64.RED.A1T0 RZ, [R5+URZ], RZ ;  /* 0x000000ff05ff99a7 */ /* 0x0003e2000810043f */
[----:B------:R-:W3:Y:S01]  /*39f0*/  MUFU.EX2 R99, R99 ;  /* 0x0000006300637308 */ /* 0x000ee20000000800 */
[-CC-:B------:R-:W-:Y:S01]  /*3a00*/  FFMA.FTZ R93, R58, R39.reuse, -R25.reuse ;  /* 0x000000273a5d7223 */ /* 0x180fe20000010819 */
[-CC-:B------:R-:W-:Y:S01]  /*3a10*/  FFMA.FTZ R55, R130, R39.reuse, -R25.reuse ;  /* 0x0000002782377223 */ /* 0x180fe20000010819 */
[-CC-:B------:R-:W-:Y:S01]  /*3a20*/  FFMA.FTZ R86, R44, R39.reuse, -R25.reuse ;  /* 0x000000272c567223 */ /* 0x180fe20000010819 */
[-CC-:B------:R-:W-:Y:S01]  /*3a30*/  FFMA.FTZ R44, R60, R39.reuse, -R25.reuse ;  /* 0x000000273c2c7223 */ /* 0x180fe20000010819 */
[-CC-:B------:R-:W-:Y:S01]  /*3a40*/  FFMA.FTZ R40, R40, R39.reuse, -R25.reuse ;  /* 0x0000002728287223 */ /* 0x180fe20000010819 */
[-C--:B------:R-:W-:Y:S01]  /*3a50*/  FFMA.FTZ R66, R66, R39.reuse, -R25 ;  /* 0x0000002742427223 */ /* 0x080fe20000010819 */
[----:B-1----:R-:W-:Y:S01]  /*3a60*/  F2FP.BF16.F32.PACK_AB R5, R7, R6 ;  /* 0x000000060705723e */ /* 0x002fe200000010ff */
[----:B------:R-:W1:Y:S01]  /*3a70*/  MUFU.EX2 R146, R146 ;  /* 0x0000009200927308 */ /* 0x000e620000000800 */
[----:B--2---:R-:W-:Y:S01]  /*3a80*/  FADD.FTZ R54, R4, R31 ;  /* 0x0000001f04367221 */ /* 0x004fe20000010000 */
[----:B------:R-:W-:Y:S01]  /*3a90*/  F2FP.BF16.F32.PACK_AB R4, R31, R4 ;  /* 0x000000041f04723e */ /* 0x000fe200000010ff */
[-CC-:B------:R-:W-:Y:S01]  /*3aa0*/  FFMA.FTZ R67, R132, R39.reuse, -R25.reuse ;  /* 0x0000002784437223 */ /* 0x180fe20000010819 */
[-CC-:B------:R-:W-:Y:S01]  /*3ab0*/  FFMA.FTZ R62, R62, R39.reuse, -R25.reuse ;  /* 0x000000273e3e7223 */ /* 0x180fe20000010819 */
[----:B------:R-:W-:Y:S01]  /*3ac0*/  F2FP.BF16.F32.PACK_AB R7, R69, R12 ;  /* 0x0000000c4507723e */ /* 0x000fe200000010ff */
[-CC-:B------:R-:W-:Y:S01]  /*3ad0*/  FFMA.FTZ R95, R136, R39.reuse, -R25.reuse ;  /* 0x00000027885f7223 */ /* 0x180fe20000010819 */
[-C--:B------:R-:W-:Y:S01]  /*3ae0*/  FFMA.FTZ R48, R48, R39.reuse, -R25 ;  /* 0x0000002730307223 */ /* 0x080fe20000010819 */
[----:B------:R-:W2:Y:S01]  /*3af0*/  MUFU.EX2 R14, R14 ;  /* 0x0000000e000e7308 */ /* 0x000ea20000000800 */
[----:B---3--:R-:W-:Y:S01]  /*3b00*/  FADD.FTZ R13, R99, R54 ;  /* 0x00000036630d7221 */ /* 0x008fe20000010000 */
[----:B------:R-:W-:Y:S01]  /*3b10*/  FADD.FTZ R54, R90, R15 ;  /* 0x0000000f5a367221 */ /* 0x000fe20000010000 */
[-CC-:B------:R-:W-:Y:S01]  /*3b20*/  FFMA.FTZ R97, R138, R39.reuse, -R25.reuse ;  /* 0x000000278a617223 */ /* 0x180fe20000010819 */
[-CC-:B------:R-:W-:Y:S01]  /*3b30*/  FFMA.FTZ R32, R52, R39.reuse, -R25.reuse ;  /* 0x0000002734207223 */ /* 0x180fe20000010819 */
[-CC-:B------:R-:W-:Y:S01]  /*3b40*/  FFMA.FTZ R52, R64, R39.reuse, -R25.reuse ;  /* 0x0000002740347223 */ /* 0x180fe20000010819 */
[----:B------:R-:W-:Y:S01]  /*3b50*/  FADD.FTZ R15, R87, R54 ;  /* 0x00000036570f7221 */ /* 0x000fe20000010000 */
[----:B------:R-:W-:Y:S01]  /*3b60*/  FFMA.FTZ R54, R150, R39, -R25 ;  /* 0x0000002796367223 */ /* 0x000fe20000010819 */
[----:B------:R-:W3:Y:S01]  /*3b70*/  MUFU.EX2 R101, R101 ;  /* 0x0000006500657308 */ /* 0x000ee20000000800 */
[----:B-1----:R-:W-:Y:S01]  /*3b80*/  FADD.FTZ R13, R146, R13 ;  /* 0x0000000d920d7221 */ /* 0x002fe20000010000 */
[C---:B------:R-:W-:Y:S01]  /*3b90*/  FADD.FTZ R105, R112.reuse, R15 ;  /* 0x0000000f70697221 */ /* 0x040fe20000010000 */
[----:B------:R-:W-:Y:S01]  /*3ba0*/  F2FP.BF16.F32.PACK_AB R15, R112, R87 ;  /* 0x00000057700f723e */ /* 0x000fe200000010ff */
[-CC-:B------:R-:W-:Y:S01]  /*3bb0*/  FFMA.FTZ R70, R70, R39.reuse, -R25.reuse ;  /* 0x0000002746467223 */ /* 0x180fe20000010819 */
[-C--:B------:R-:W-:Y:S01]  /*3bc0*/  FFMA.FTZ R76, R76, R39.reuse, -R25 ;  /* 0x000000274c4c7223 */ /* 0x080fe20000010819 */
[----:B------:R-:W-:Y:S01]  /*3bd0*/  FADD.FTZ R58, R20, R105 ;  /* 0x00000069143a7221 */ /* 0x000fe20000010000 */
[----:B------:R-:W-:Y:S01]  /*3be0*/  FFMA.FTZ R74, R74, R39, -R25 ;  /* 0x000000274a4a7223 */ /* 0x000fe20000010819 */
[----:B------:R-:W1:Y:S01]  /*3bf0*/  MUFU.EX2 R88, R88 ;  /* 0x0000005800587308 */ /* 0x000e620000000800 */
[----:B--2---:R-:W-:Y:S01]  /*3c00*/  FADD.FTZ R6, R14, R13 ;  /* 0x0000000d0e067221 */ /* 0x004fe20000010000 */
[----:B------:R-:W-:Y:S01]  /*3c10*/  F2FP.BF16.F32.PACK_AB R13, R90, R73 ;  /* 0x000000495a0d723e */ /* 0x000fe200000010ff */
[-CC-:B------:R-:W-:Y:S01]  /*3c20*/  FFMA.FTZ R78, R78, R39.reuse, -R25.reuse ;  /* 0x000000274e4e7223 */ /* 0x180fe20000010819 */
[-CC-:B------:R-:W-:Y:S01]  /*3c30*/  FFMA.FTZ R87, R82, R39.reuse, -R25.reuse ;  /* 0x0000002752577223 */ /* 0x180fe20000010819 */
[-CC-:B------:R-:W-:Y:S01]  /*3c40*/  FFMA.FTZ R114, R114, R39.reuse, -R25.reuse ;  /* 0x0000002772727223 */ /* 0x180fe20000010819 */
[-CC-:B------:R-:W-:Y:S01]  /*3c50*/  FFMA.FTZ R64, R11, R39.reuse, -R25.reuse ;  /* 0x000000270b407223 */ /* 0x180fe20000010819 */
[--C-:B------:R-:W-:Y:S01]  /*3c60*/  FFMA.FTZ R118, R118, R39, -R25.reuse ;  /* 0x0000002776767223 */ /* 0x100fe20000010819 */
[----:B------:R-:W2:Y:S01]  /*3c70*/  MUFU.EX2 R103, R103 ;  /* 0x0000006700677308 */ /* 0x000ea20000000800 */
[----:B---3--:R-:W-:Y:S01]  /*3c80*/  FADD.FTZ R73, R101, R6 ;  /* 0x0000000665497221 */ /* 0x008fe20000010000 */
[----:B------:R-:W-:Y:S01]  /*3c90*/  F2FP.BF16.F32.PACK_AB R6, R146, R99 ;  /* 0x000000639206723e */ /* 0x000fe200000010ff */
        /* <DEDUP_REMOVED lines=11> */
[----:B------:R1:W-:Y:S01]  /*3d50*/  STSM.16.M88.4 [R155+0x1e800], R4 ;  /* 0x01e800049b007844 */ /* 0x0003e20000000200 */
[----:B------:R-:W-:Y:S01]  /*3d60*/  F2FP.BF16.F32.PACK_AB R12, R101, R14 ;  /* 0x0000000e650c723e */ /* 0x000fe200000010ff */
[----:B------:R-:W4:Y:S01]  /*3d70*/  MUFU.EX2 R43, R43 ;  /* 0x0000002b002b7308 */ /* 0x000f220000000800 */
[C---:B--2---:R-:W-:Y:S01]  /*3d80*/  FADD.FTZ R31, R103.reuse, R56 ;  /* 0x00000038671f7221 */ /* 0x044fe20000010000 */
[----:B------:R-:W-:Y:S01]  /*3d90*/  FFMA.FTZ R56, R72, R39, -R25 ;  /* 0x0000002748387223 */ /* 0x000fe20000010819 */
[----:B------:R-:W-:Y:S01]  /*3da0*/  F2FP.BF16.F32.PACK_AB R14, R103, R88 ;  /* 0x00000058670e723e */ /* 0x000fe200000010ff */
[--C-:B------:R-:W-:Y:S01]  /*3db0*/  IMAD.MOV.U32 R150, RZ, RZ, R151.reuse ;  /* 0x000000ffff967224 */ /* 0x100fe200078e0097 */
[-C--:B------:R-:W-:Y:S01]  /*3dc0*/  MOV R136, R151.reuse ;  /* 0x0000009700887202 */ /* 0x080fe20000000f00 */
[----:B------:R-:W-:Y:S01]  /*3dd0*/  IMAD.MOV.U32 R146, RZ, RZ, R151 ;  /* 0x000000ffff927224 */ /* 0x000fe200078e0097 */
[-C--:B------:R-:W-:Y:S01]  /*3de0*/  MOV R130, R151.reuse ;  /* 0x0000009700827202 */ /* 0x080fe20000000f00 */
[----:B------:R-:W2:Y:S01]  /*3df0*/  MUFU.EX2 R10, R10 ;  /* 0x0000000a000a7308 */ /* 0x000ea20000000800 */
[----:B---3--:R-:W-:Y:S01]  /*3e00*/  FADD.FTZ R58, R24, R31 ;  /* 0x0000001f183a7221 */ /* 0x008fe20000010000 */
[----:B------:R3:W-:Y:S01]  /*3e10*/  STSM.16.M88.4 [R154], R12 ;  /* 0x0000000c9a007844 */ /* 0x0007e20000000200 */
[--C-:B------:R-:W-:Y:S01]  /*3e20*/  IMAD.MOV.U32 R138, RZ, RZ, R151.reuse ;  /* 0x000000ffff8a7224 */ /* 0x100fe200078e0097 */
[----:B------:R-:W-:Y:S01]  /*3e30*/  MOV R124, R151 ;  /* 0x00000097007c7202 */ /* 0x000fe20000000f00 */
[----:B------:R-:W-:Y:S01]  /*3e40*/  IMAD.MOV.U32 R132, RZ, RZ, R151 ;  /* 0x000000ffff847224 */ /* 0x000fe200078e0097 */
[----:B-1----:R-:W-:-:S02]  /*3e50*/  F2FP.BF16.F32.PACK_AB R7, R120, R91 ;  /* 0x0000005b7807723e */ /* 0x002fc400000010ff */
[----:B------:R-:W1:Y:S01]  /*3e60*/  MUFU.EX2 R51, R51 ;  /* 0x0000003300337308 */ /* 0x000e620000000800 */
[----:B----4-:R-:W-:Y:S01]  /*3e70*/  FADD.FTZ R31, R43, R58 ;  /* 0x0000003a2b1f7221 */ /* 0x010fe20000010000 */
[----:B------:R-:W-:Y:S01]  /*3e80*/  FFMA.FTZ R58, R35, R39, -R25 ;  /* 0x00000027233a7223 */ /* 0x000fe20000010819 */
[----:B------:R-:W-:Y:S02]  /*3e90*/  F2FP.BF16.F32.PACK_AB R24, R43, R24 ;  /* 0x000000182b18723e */ /* 0x000fe400000010ff */
[----:B------:R-:W-:-:S03]  /*3ea0*/  MOV R121, R151 ;  /* 0x0000009700797202 */ /* 0x000fc60000000f00 */
[----:B------:R-:W4:Y:S01]  /*3eb0*/  MUFU.EX2 R28, R28 ;  /* 0x0000001c001c7308 */ /* 0x000f220000000800 */
[----:B--2---:R-:W-:Y:S01]  /*3ec0*/  FADD.FTZ R60, R10, R31 ;  /* 0x0000001f0a3c7221 */ /* 0x004fe20000010000 */
[----:B------:R-:W-:-:S06]  /*3ed0*/  F2FP.BF16.F32.PACK_AB R31, R100, R85 ;  /* 0x00000055641f723e */ /* 0x000fcc00000010ff */
[----:B------:R-:W2:Y:S08]  /*3ee0*/  MUFU.EX2 R55, R55 ;  /* 0x0000003700377308 */ /* 0x000eb00000000800 */
[----:B------:R-:W5:Y:S08]  /*3ef0*/  MUFU.EX2 R40, R40 ;  /* 0x0000002800287308 */ /* 0x000f700000000800 */
[----:B------:R3:W-:Y:S08]  /*3f00*/  MUFU.EX2 R69, R66 ;  /* 0x0000004200457308 */ /* 0x0007f00000000800 */
[----:B------:R1:W-:Y:S01]  /*3f10*/  MUFU.EX2 R3, R62 ;  /* 0x0000003e00037308 */ /* 0x0003e20000000800 */
[----:B---3--:R-:W-:-:S04]  /*3f20*/  FADD.FTZ R66, R30, R99 ;  /* 0x000000631e427221 */ /* 0x008fc80000010000 */
[----:B------:R-:W-:-:S03]  /*3f30*/  FADD.FTZ R68, R77, R66 ;  /* 0x000000424d447221 */ /* 0x000fc60000010000 */
[----:B------:R-:W3:Y:S01]  /*3f40*/  MUFU.EX2 R67, R67 ;  /* 0x0000004300437308 */ /* 0x000ee20000000800 */
[-CC-:B-1----:R-:W-:Y:S01]  /*3f50*/  FFMA.FTZ R62, R29, R39.reuse, -R25.reuse ;  /* 0x000000271d3e7223 */ /* 0x182fe20000010819 */
[----:B------:R-:W-:Y:S01]  /*3f60*/  FADD.FTZ R29, R51, R60 ;  /* 0x0000003c331d7221 */ /* 0x000fe20000010000 */
[-CC-:B------:R-:W-:Y:S01]  /*3f70*/  FFMA.FTZ R60, R37, R39.reuse, -R25.reuse ;  /* 0x00000027253c7223 */ /* 0x180fe20000010819 */
[----:B------:R-:W-:Y:S02]  /*3f80*/  FFMA.FTZ R37, R27, R39, -R25 ;  /* 0x000000271b257223 */ /* 0x000fe40000010819 */
[----:B----4-:R-:W-:Y:S01]  /*3f90*/  FADD.FTZ R66, R28, R29 ;  /* 0x0000001d1c427221 */ /* 0x010fe20000010000 */
[----:B------:R-:W-:Y:S01]  /*3fa0*/  FADD.FTZ R29, R85, R68 ;  /* 0x00000044551d7221 */ /* 0x000fe20000010000 */
[----:B------:R-:W1:Y:S01]  /*3fb0*/  MUFU.EX2 R86, R86 ;  /* 0x0000005600567308 */ /* 0x000e620000000800 */
[C---:B--2---:R-:W-:Y:S01]  /*3fc0*/  F2FP.BF16.F32.PACK_AB R28, R55.reuse, R28 ;  /* 0x0000001c371c723e */ /* 0x044fe200000010ff */
[----:B------:R-:W-:Y:S01]  /*3fd0*/  FADD.FTZ R27, R55, R66 ;  /* 0x00000042371b7221 */ /* 0x000fe20000010000 */
[----:B------:R-:W-:-:S03]  /*3fe0*/  FADD.FTZ R68, R100, R29 ;  /* 0x0000001d64447221 */ /* 0x000fc60000010000 */
[----:B-----5:R-:W-:Y:S01]  /*3ff0*/  FADD.FTZ R66, R40, R27 ;  /* 0x0000001b28427221 */ /* 0x020fe20000010000 */
[----:B------:R-:W-:Y:S01]  /*4000*/  FADD.FTZ R29, R89, R68 ;  /* 0x00000044591d7221 */ /* 0x000fe20000010000 */
[----:B------:R-:W2:Y:S02]  /*4010*/  MUFU.EX2 R95, R95 ;  /* 0x0000005f005f7308 */ /* 0x000ea40000000800 */
[----:B---3--:R-:W-:Y:S01]  /*4020*/  FADD.FTZ R27, R67, R66 ;  /* 0x00000042431b7221 */ /* 0x008fe20000010000 */
[----:B------:R-:W-:-:S04]  /*4030*/  FADD.FTZ R68, R116, R29 ;  /* 0x0000001d74447221 */ /* 0x000fc80000010000 */
[----:B------:R-:W-:Y:S01]  /*4040*/  FADD.FTZ R25, R91, R68 ;  /* 0x000000445b197221 */ /* 0x000fe20000010000 */
[----:B------:R-:W3:Y:S01]  /*4050*/  MUFU.EX2 R48, R48 ;  /* 0x0000003000307308 */ /* 0x000ee20000000800 */
[----:B-1----:R-:W-:Y:S02]  /*4060*/  FADD.FTZ R66, R86, R27 ;  /* 0x0000001b56427221 */ /* 0x002fe40000010000 */
[----:B------:R-:W-:Y:S01]  /*4070*/  FADD.FTZ R29, R120, R25 ;  /* 0x00000019781d7221 */ /* 0x000fe20000010000 */
[----:B------:R-:W-:Y:S01]  /*4080*/  F2FP.BF16.F32.PACK_AB R25, R57, R20 ;  /* 0x000000143919723e */ /* 0x000fe200000010ff */
[----:B------:R-:W-:-:S03]  /*4090*/  IMAD.MOV.U32 R120, RZ, RZ, R151 ;  /* 0x000000ffff787224 */ /* 0x000fc600078e0097 */
[----:B------:R-:W1:Y:S01]  /*40a0*/  MUFU.EX2 R97, R97 ;  /* 0x0000006100617308 */ /* 0x000e620000000800 */
[----:B--2---:R-:W-:Y:S01]  /*40b0*/  FADD.FTZ R27, R95, R66 ;  /* 0x000000425f1b7221 */ /* 0x004fe20000010000 */
[----:B------:R-:W-:Y:S01]  /*40c0*/  FADD.FTZ R66, R34, R29 ;  /* 0x0000001d22427221 */ /* 0x000fe20000010000 */
[----:B------:R-:W-:Y:S02]  /*40d0*/  F2FP.BF16.F32.PACK_AB R29, R77, R30 ;  /* 0x0000001e4d1d723e */ /* 0x000fe400000010ff */
[----:B------:R-:W-:Y:S01]  /*40e0*/  F2FP.BF16.F32.PACK_AB R30, R67, R40 ;  /* 0x00000028431e723e */ /* 0x000fe200000010ff */
[----:B------:R-:W-:Y:S02]  /*40f0*/  FADD.FTZ R5, R59, R66 ;  /* 0x000000423b057221 */ /* 0x000fe40000010000 */
[----:B------:R-:W2:Y:S01]  /*4100*/  MUFU.EX2 R32, R32 ;  /* 0x0000002000207308 */ /* 0x000ea20000000800 */
[----:B---3--:R-:W-:Y:S01]  /*4110*/  FADD.FTZ R20, R48, R27 ;  /* 0x0000001b30147221 */ /* 0x008fe20000010000 */
[----:B------:R-:W-:Y:S01]  /*4120*/  FADD.FTZ R6, R42, R5 ;  /* 0x000000052a067221 */ /* 0x000fe20000010000 */
[----:B------:R-:W-:-:S02]  /*4130*/  F2FP.BF16.F32.PACK_AB R27, R63, R26 ;  /* 0x0000001a3f1b723e */ /* 0x000fc400000010ff */
[----:B------:R-:W-:Y:S01]  /*4140*/  F2FP.BF16.F32.PACK_AB R26, R51, R10 ;  /* 0x0000000a331a723e */ /* 0x000fe200000010ff */
[----:B------:R-:W-:Y:S01]  /*4150*/  FADD.FTZ R6, R61, R6 ;  /* 0x000000063d067221 */ /* 0x000fe20000010000 */
[----:B------:R-:W-:Y:S01]  /*4160*/  F2FP.BF16.F32.PACK_AB R5, R116, R89 ;  /* 0x000000597405723e */ /* 0x000fe200000010ff */
[----:B------:R-:W3:Y:S01]  /*4170*/  MUFU.EX2 R53, R53 ;  /* 0x0000003500357308 */ /* 0x000ee20000000800 */
[----:B-1----:R-:W-:Y:S01]  /*4180*/  FADD.FTZ R57, R97, R20 ;  /* 0x0000001461397221 */ /* 0x002fe20000010000 */
[----:B------:R-:W-:Y:S01]  /*4190*/  FADD.FTZ R15, R65, R6 ;  /* 0x00000006410f7221 */ /* 0x000fe20000010000 */
[----:B------:R-:W-:Y:S01]  /*41a0*/  F2FP.BF16.F32.PACK_AB R6, R97, R48 ;  /* 0x000000306106723e */ /* 0x000fe200000010ff */
[----:B------:R1:W-:Y:S04]  /*41b0*/  STSM.16.M88.4 [R153], R24 ;  /* 0x0000001899007844 */ /* 0x0003e80000000200 */
[----:B------:R-:W4:Y:S01]  /*41c0*/  MUFU.EX2 R36, R36 ;  /* 0x0000002400247308 */ /* 0x000f220000000800 */
[----:B--2---:R-:W-:Y:S01]  /*41d0*/  FADD.FTZ R4, R32, R57 ;  /* 0x0000003920047221 */ /* 0x004fe20000010000 */
[----:B------:R-:W-:Y:S06]  /*41e0*/  STSM.16.M88.4 [R19], R28 ;  /* 0x0000001c13007844 */ /* 0x000fec0000000200 */
        /* <DEDUP_REMOVED lines=9> */
[----:B------:R-:W-:-:S03]  /*4280*/  F2FP.BF16.F32.PACK_AB R65, R84, R65 ;  /* 0x000000415441723e */ /* 0x000fc600000010ff */
[----:B------:R-:W-:Y:S01]  /*4290*/  FADD.FTZ R15, R81, R4 ;  /* 0x00000004510f7221 */ /* 0x000fe20000010000 */
[----:B------:R-:W-:Y:S02]  /*42a0*/  F2FP.BF16.F32.PACK_AB R4, R95, R86 ;  /* 0x000000565f04723e */ /* 0x000fe400000010ff */
[----:B------:R-:W3:Y:S01]  /*42b0*/  MUFU.EX2 R52, R52 ;  /* 0x0000003400347308 */ /* 0x000ee20000000800 */
[----:B----4-:R-:W-:Y:S02]  /*42c0*/  FADD.FTZ R10, R44, R13 ;  /* 0x0000000d2c0a7221 */ /* 0x010fe40000010000 */
[----:B------:R4:W-:Y:S02]  /*42d0*/  STSM.16.M88.4 [R155+0x24800], R4 ;  /* 0x024800049b007844 */ /* 0x0009e40000000200 */
[----:B------:R-:W-:-:S03]  /*42e0*/  FADD.FTZ R13, R3, R10 ;  /* 0x0000000a030d7221 */ /* 0x000fc60000010000 */
[----:B------:R-:W5:Y:S01]  /*42f0*/  MUFU.EX2 R38, R38 ;  /* 0x0000002600267308 */ /* 0x000f620000000800 */
[C---:B--2---:R-:W-:Y:S01]  /*4300*/  FADD.FTZ R15, R94.reuse, R15 ;  /* 0x0000000f5e0f7221 */ /* 0x044fe20000010000 */
[----:B------:R-:W-:-:S06]  /*4310*/  F2FP.BF16.F32.PACK_AB R67, R94, R81 ;  /* 0x000000515e43723e */ /* 0x000fcc00000010ff */
[----:B------:R-:W2:Y:S01]  /*4320*/  MUFU.EX2 R41, R41 ;  /* 0x0000002900297308 */ /* 0x000ea20000000800 */
[----:B---3--:R-:W-:Y:S01]  /*4330*/  FADD.FTZ R10, R52, R13 ;  /* 0x0000000d340a7221 */ /* 0x008fe20000010000 */
[----:B------:R-:W-:Y:S02]  /*4340*/  F2FP.BF16.F32.PACK_AB R13, R59, R34 ;  /* 0x000000223b0d723e */ /* 0x000fe400000010ff */
[----:B------:R-:W-:-:S04]  /*4350*/  F2FP.BF16.F32.PACK_AB R66, R69, R52 ;  /* 0x000000344542723e */ /* 0x000fc800000010ff */
[----:B------:R-:W3:Y:S01]  /*4360*/  MUFU.EX2 R54, R54 ;  /* 0x0000003600367308 */ /* 0x000ee20000000800 */
[----:B-----5:R-:W-:Y:S01]  /*4370*/  FADD.FTZ R12, R38, R15 ;  /* 0x0000000f260c7221 */ /* 0x020fe20000010000 */
[----:B------:R-:W-:-:S06]  /*4380*/  FADD.FTZ R15, R69, R10 ;  /* 0x0000000a450f7221 */ /* 0x000fcc0000010000 */
[----:B------:R-:W1:Y:S01]  /*4390*/  MUFU.EX2 R73, R73 ;  /* 0x0000004900497308 */ /* 0x000e620000000800 */
[C---:B--2---:R-:W-:Y:S01]  /*43a0*/  FADD.FTZ R43, R41.reuse, R12 ;  /* 0x0000000c292b7221 */ /* 0x044fe20000010000 */
[----:B------:R-:W-:-:S03]  /*43b0*/  F2FP.BF16.F32.PACK_AB R41, R41, R38 ;  /* 0x000000262929723e */ /* 0x000fc600000010ff */
[----:B------:R-:W-:-:S03]  /*43c0*/  FADD.FTZ R12, R46, R43 ;  /* 0x0000002b2e0c7221 */ /* 0x000fc60000010000 */
[----:B------:R-:W2:Y:S01]  /*43d0*/  MUFU.EX2 R71, R71 ;  /* 0x0000004700477308 */ /* 0x000ea20000000800 */
[----:B---3--:R-:W-:Y:S01]  /*43e0*/  FADD.FTZ R10, R54, R15 ;  /* 0x0000000f360a7221 */ /* 0x008fe20000010000 */
[----:B------:R-:W-:-:S06]  /*43f0*/  F2FP.BF16.F32.PACK_AB R15, R61, R42 ;  /* 0x0000002a3d0f723e */ /* 0x000fcc00000010ff */
        /* <DEDUP_REMOVED lines=8> */
[----:B------:R-:W3:Y:S01]  /*4480*/  MUFU.EX2 R102, R102 ;  /* 0x0000006600667308 */ /* 0x000ee20000000800 */
[----:B-1----:R-:W-:Y:S01]  /*4490*/  FADD.FTZ R25, R75, R12 ;  /* 0x0000000c4b197221 */ /* 0x002fe20000010000 */
[----:B------:R-:W-:-:S05]  /*44a0*/  F2FP.BF16.F32.PACK_AB R12, R53, R32 ;  /* 0x00000020350c723e */ /* 0x000fca00000010ff */
[----:B------:R1:W-:Y:S01]  /*44b0*/  STSM.16.M88.4 [R18], R12 ;  /* 0x0000000c12007844 */ /* 0x0003e20000000200 */
[----:B------:R-:W4:Y:S01]  /*44c0*/  MUFU.EX2 R76, R76 ;  /* 0x0000004c004c7308 */ /* 0x000f220000000800 */
[C---:B--2---:R-:W-:Y:S01]  /*44d0*/  FADD.FTZ R7, R11.reuse, R4 ;  /* 0x000000040b077221 */ /* 0x044fe20000010000 */
[----:B------:R-:W-:-:S06]  /*44e0*/  F2FP.BF16.F32.PACK_AB R42, R11, R56 ;  /* 0x000000380b2a723e */ /* 0x000fcc00000010ff */
[----:B------:R-:W-:Y:S01]  /*44f0*/  MUFU.EX2 R79, R79 ;  /* 0x0000004f004f7308 */ /* 0x000fe20000000800 */
[C---:B---3--:R-:W-:Y:S01]  /*4500*/  FADD.FTZ R6, R102.reuse, R25 ;  /* 0x0000001966067221 */ /* 0x048fe20000010000 */
[----:B------:R-:W-:-:S06]  /*4510*/  F2FP.BF16.F32.PACK_AB R77, R102, R75 ;  /* 0x0000004b664d723e */ /* 0x000fcc00000010ff */
[----:B------:R-:W2:Y:S01]  /*4520*/  MUFU.EX2 R35, R74 ;  /* 0x0000004a00237308 */ /* 0x000ea20000000800 */
[----:B----4-:R-:W-:-:S07]  /*4530*/  FADD.FTZ R4, R76, R7 ;  /* 0x000000074c047221 */ /* 0x010fce0000010000 */
[----:B------:R-:W-:Y:S08]  /*4540*/  MUFU.EX2 R106, R106 ;  /* 0x0000006a006a7308 */ /* 0x000ff00000000800 */
[----:B------:R-:W3:Y:S01]  /*4550*/  MUFU.EX2 R78, R78 ;  /* 0x0000004e004e7308 */ /* 0x000ee20000000800 */
[C---:B--2---:R-:W-:Y:S01]  /*4560*/  FADD.FTZ R7, R35.reuse, R4 ;  /* 0x0000000423077221 */ /* 0x044fe20000010000 */
[----:B------:R-:W-:-:S06]  /*4570*/  F2FP.BF16.F32.PACK_AB R76, R35, R76 ;  /* 0x0000004c234c723e */ /* 0x000fcc00000010ff */
[----:B------:R-:W-:Y:S08]  /*4580*/  MUFU.EX2 R21, R21 ;  /* 0x0000001500157308 */ /* 0x000ff00000000800 */
[----:B------:R-:W2:Y:S01]  /*4590*/  MUFU.EX2 R87, R87 ;  /* 0x0000005700577308 */ /* 0x000ea20000000800 */
[----:B---3--:R-:W-:-:S07]  /*45a0*/  FADD.FTZ R4, R78, R7 ;  /* 0x000000074e047221 */ /* 0x008fce0000010000 */
[----:B------:R-:W-:Y:S08]  /*45b0*/  MUFU.EX2 R104, R104 ;  /* 0x0000006800687308 */ /* 0x000ff00000000800 */
[----:B------:R-:W3:Y:S01]  /*45c0*/  MUFU.EX2 R114, R114 ;  /* 0x0000007200727308 */ /* 0x000ee20000000800 */
[C---:B--2---:R-:W-:Y:S01]  /*45d0*/  FADD.FTZ R7, R87.reuse, R4 ;  /* 0x0000000457077221 */ /* 0x044fe20000010000 */
[----:B------:R-:W-:-:S06]  /*45e0*/  F2FP.BF16.F32.PACK_AB R78, R87, R78 ;  /* 0x0000004e574e723e */ /* 0x000fcc00000010ff */
[----:B------:R2:W1:Y:S08]  /*45f0*/  MUFU.EX2 R57, R64 ;  /* 0x0000004000397308 */ /* 0x0004700000000800 */
[----:B------:R-:W4:Y:S01]  /*4600*/  MUFU.EX2 R83, R83 ;  /* 0x0000005300537308 */ /* 0x000f220000000800 */
[----:B--2---:R-:W-:Y:S01]  /*4610*/  F2FP.BF16.F32.PACK_AB R64, R3, R44 ;  /* 0x0000002c0340723e */ /* 0x004fe200000010ff */
[----:B------:R-:W-:Y:S01]  /*4620*/  FADD.FTZ R3, R79, R6 ;  /* 0x000000064f037221 */ /* 0x000fe20000010000 */
[----:B---3--:R-:W-:Y:S01]  /*4630*/  FADD.FTZ R4, R114, R7 ;  /* 0x0000000772047221 */ /* 0x008fe20000010000 */
[----:B------:R-:W-:-:S02]  /*4640*/  F2FP.BF16.F32.PACK_AB R79, R106, R79 ;  /* 0x0000004f6a4f723e */ /* 0x000fc400000010ff */
[----:B------:R-:W-:Y:S01]  /*4650*/  FADD.FTZ R6, R106, R3 ;  /* 0x000000036a067221 */ /* 0x000fe20000010000 */
[----:B------:R2:W-:Y:S01]  /*4660*/  STSM.16.M88.4 [R153+0x6000], R64 ;  /* 0x0060004099007844 */ /* 0x0005e20000000200 */
[----:B------:R-:W3:Y:S01]  /*4670*/  MUFU.EX2 R108, R108 ;  /* 0x0000006c006c7308 */ /* 0x000ee20000000800 */
[----:B-1----:R-:W-:Y:S01]  /*4680*/  FADD.FTZ R13, R57, R4 ;  /* 0x00000004390d7221 */ /* 0x002fe20000010000 */
[----:B------:R-:W-:Y:S01]  /*4690*/  FADD.FTZ R25, R21, R6 ;  /* 0x0000000615197221 */ /* 0x000fe20000010000 */
[----:B------:R-:W-:Y:S01]  /*46a0*/  F2FP.BF16.F32.PACK_AB R12, R57, R114 ;  /* 0x00000072390c723e */ /* 0x000fe200000010ff */
[----:B------:R2:W-:Y:S02]  /*46b0*/  STSM.16.M88.4 [R19+0x6000], R40 ;  /* 0x0060002813007844 */ /* 0x0005e40000000200 */
[----:B------:R-:W-:Y:S02]  /*46c0*/  FADD.FTZ R6, R104, R25 ;  /* 0x0000001968067221 */ /* 0x000fe40000010000 */
[----:B------:R-:W1:Y:S01]  /*46d0*/  MUFU.EX2 R118, R118 ;  /* 0x0000007600767308 */ /* 0x000e620000000800 */
[----:B------:R2:W-:Y:S01]  /*46e0*/  STSM.16.M88.4 [R155+0x2a800], R76 ;  /* 0x02a8004c9b007844 */ /* 0x0005e20000000200 */
[----:B----4-:R-:W-:-:S06]  /*46f0*/  FADD.FTZ R7, R83, R6 ;  /* 0x0000000653077221 */ /* 0x010fcc0000010000 */
[----:B------:R-:W4:Y:S01]  /*4700*/  MUFU.EX2 R33, R33 ;  /* 0x0000002100217308 */ /* 0x000f220000000800 */
[C---:B---3--:R-:W-:Y:S01]  /*4710*/  FADD.FTZ R6, R108.reuse, R7 ;  /* 0x000000076c067221 */ /* 0x048fe20000010000 */
[----:B------:R-:W-:-:S06]  /*4720*/  F2FP.BF16.F32.PACK_AB R15, R108, R83 ;  /* 0x000000536c0f723e */ /* 0x000fcc00000010ff */
[----:B------:R-:W3:Y:S01]  /*4730*/  MUFU.EX2 R51, R62 ;  /* 0x0000003e00337308 */ /* 0x000ee20000000800 */
[----:B-1----:R-:W-:-:S07]  /*4740*/  FADD.FTZ R4, R118, R13 ;  /* 0x0000000d76047221 */ /* 0x002fce0000010000 */
[----:B------:R-:W1:Y:S01]  /*4750*/  MUFU.EX2 R110, R110 ;  /* 0x0000006e006e7308 */ /* 0x000e620000000800 */
[----:B----4-:R-:W-:-:S07]  /*4760*/  FADD.FTZ R13, R33, R6 ;  /* 0x00000006210d7221 */ /* 0x010fce0000010000 */
[----:B------:R-:W4:Y:S01]  /*4770*/  MUFU.EX2 R58, R58 ;  /* 0x0000003a003a7308 */ /* 0x000f220000000800 */
[C---:B---3--:R-:W-:Y:S01]  /*4780*/  FADD.FTZ R11, R51.reuse, R4 ;  /* 0x00000004330b7221 */ /* 0x048fe20000010000 */
[----:B------:R-:W-:-:S06]  /*4790*/  F2FP.BF16.F32.PACK_AB R14, R51, R118 ;  /* 0x00000076330e723e */ /* 0x000fcc00000010ff */
[----:B------:R-:W3:Y:S01]  /*47a0*/  MUFU.EX2 R45, R45 ;  /* 0x0000002d002d7308 */ /* 0x000ee20000000800 */
[----:B-1----:R-:W-:Y:S01]  /*47b0*/  FADD.FTZ R6, R110, R13 ;  /* 0x0000000d6e067221 */ /* 0x002fe20000010000 */
[----:B------:R-:W-:Y:S02]  /*47c0*/  F2FP.BF16.F32.PACK_AB R13, R104, R21 ;  /* 0x00000015680d723e */ /* 0x000fe400000010ff */
[----:B------:R-:W-:-:S03]  /*47d0*/  F2FP.BF16.F32.PACK_AB R33, R110, R33 ;  /* 0x000000216e21723e */ /* 0x000fc600000010ff */
[----:B------:R2:W-:Y:S01]  /*47e0*/  STSM.16.M88.4 [R17], R12 ;  /* 0x0000000c11007844 */ /* 0x0005e20000000200 */
[----:B------:R-:W1:Y:S01]  /*47f0*/  MUFU.EX2 R122, R122 ;  /* 0x0000007a007a7308 */ /* 0x000e620000000800 */
[----:B----4-:R-:W-:-:S07]  /*4800*/  FADD.FTZ R4, R58, R11 ;  /* 0x0000000b3a047221 */ /* 0x010fce0000010000 */
[----:B------:R-:W4:Y:S01]  /*4810*/  MUFU.EX2 R5, R60 ;  /* 0x0000003c00057308 */ /* 0x000f220000000800 */
[----:B---3--:R-:W-:-:S07]  /*4820*/  FADD.FTZ R11, R45, R6 ;  /* 0x000000062d0b7221 */ /* 0x008fce0000010000 */
[----:B------:R-:W3:Y:S01]  /*4830*/  MUFU.EX2 R34, R37 ;  /* 0x0000002500227308 */ /* 0x000ee20000000800 */
[C---:B-1----:R-:W-:Y:S01]  /*4840*/  FADD.FTZ R6, R122.reuse, R11 ;  /* 0x0000000b7a067221 */ /* 0x042fe20000010000 */
[----:B------:R-:W-:Y:S01]  /*4850*/  F2FP.BF16.F32.PACK_AB R35, R122, R45 ;  /* 0x0000002d7a23723e */ /* 0x000fe200000010ff */
[----:B------:R-:W-:-:S05]  /*4860*/  IMAD.MOV.U32 R122, RZ, RZ, R151 ;  /* 0x000000ffff7a7224 */ /* 0x000fca00078e0097 */
[----:B------:R-:W1:Y:S01]  /*4870*/  MUFU.EX2 R47, R47 ;  /* 0x0000002f002f7308 */ /* 0x000e620000000800 */
[C---:B----4-:R-:W-:Y:S01]  /*4880*/  FADD.FTZ R21, R5.reuse, R4 ;  /* 0x0000000405157221 */ /* 0x050fe20000010000 */
[----:B------:R-:W-:-:S06]  /*4890*/  F2FP.BF16.F32.PACK_AB R32, R5, R58 ;  /* 0x0000003a0520723e */ /* 0x000fcc00000010ff */
[----:B------:R4:W5:Y:S01]  /*48a0*/  MUFU.EX2 R3, R128 ;  /* 0x0000008000037308 */ /* 0x0009620000000800 */
[----:B---3--:R-:W-:-:S07]  /*48b0*/  FADD.FTZ R4, R34, R21 ;  /* 0x0000001522047221 */ /* 0x008fce0000010000 */
[----:B------:R-:W3:Y:S01]  /*48c0*/  MUFU.EX2 R126, R126 ;  /* 0x0000007e007e7308 */ /* 0x000ee20000000800 */
[----:B-1----:R-:W-:Y:S01]  /*48d0*/  FADD.FTZ R25, R47, R6 ;  /* 0x000000062f197221 */ /* 0x002fe20000010000 */
[----:B----4-:R-:W-:-:S06]  /*48e0*/  IMAD.MOV.U32 R128, RZ, RZ, R151 ;  /* 0x000000ffff807224 */ /* 0x010fcc00078e0097 */
[----:B------:R1:W4:Y:S01]  /*48f0*/  MUFU.EX2 R24, R134 ;  /* 0x0000008600187308 */ /* 0x0003220000000800 */
[C---:B-----5:R-:W-:Y:S01]  /*4900*/  FADD.FTZ R21, R3.reuse, R4 ;  /* 0x0000000403157221 */ /* 0x060fe20000010000 */
[----:B------:R-:W-:-:S05]  /*4910*/  F2FP.BF16.F32.PACK_AB R34, R3, R34 ;  /* 0x000000220322723e */ /* 0x000fca00000010ff */
[----:B------:R2:W-:Y:S01]  /*4920*/  STSM.16.M88.4 [R153+0xc000], R32 ;  /* 0x00c0002099007844 */ /* 0x0005e20000000200 */
[----:B------:R-:W5:Y:S01]  /*4930*/  MUFU.EX2 R49, R49 ;  /* 0x0000003100317308 */ /* 0x000f620000000800 */
[C---:B---3--:R-:W-:Y:S01]  /*4940*/  FADD.FTZ R6, R126.reuse, R25 ;  /* 0x000000197e067221 */ /* 0x048fe20000010000 */
[----:B------:R-:W-:Y:S01]  /*4950*/  F2FP.BF16.F32.PACK_AB R25, R126, R47 ;  /* 0x0000002f7e19723e */ /* 0x000fe200000010ff */
[--C-:B-1----:R-:W-:Y:S02]  /*4960*/  IMAD.MOV.U32 R134, RZ, RZ, R151.reuse ;  /* 0x000000ffff867224 */ /* 0x102fe400078e0097 */
[----:B------:R-:W-:-:S03]  /*4970*/  IMAD.MOV.U32 R126, RZ, RZ, R151 ;  /* 0x000000ffff7e7224 */ /* 0x000fc600078e0097 */
[----:B------:R-:W1:Y:S01]  /*4980*/  MUFU.EX2 R80, R80 ;  /* 0x0000005000507308 */ /* 0x000e620000000800 */
[----:B----4-:R-:W-:-:S07]  /*4990*/  FADD.FTZ R4, R24, R21 ;  /* 0x0000001518047221 */ /* 0x010fce0000010000 */
[----:B------:R3:W4:Y:S01]  /*49a0*/  MUFU.EX2 R7, R140 ;  /* 0x0000008c00077308 */ /* 0x0007220000000800 */
[----:B-----5:R-:W-:-:S07]  /*49b0*/  FADD.FTZ R5, R49, R6 ;  /* 0x0000000631057221 */ /* 0x020fce0000010000 */
[----:B------:R-:W5:Y:S01]  /*49c0*/  MUFU.EX2 R142, R142 ;  /* 0x0000008e008e7308 */ /* 0x000f620000000800 */
[C---:B-1----:R-:W-:Y:S01]  /*49d0*/  F2FP.BF16.F32.PACK_AB R27, R80.reuse, R49 ;  /* 0x00000031501b723e */ /* 0x042fe200000010ff */
[----:B------:R-:W-:Y:S01]  /*49e0*/  FADD.FTZ R5, R80, R5 ;  /* 0x0000000550057221 */ /* 0x000fe20000010000 */
[----:B---3--:R-:W-:-:S05]  /*49f0*/  IMAD.MOV.U32 R140, RZ, RZ, R151 ;  /* 0x000000ffff8c7224 */ /* 0x008fca00078e0097 */
[----:B------:R1:W3:Y:S01]  /*4a00*/  MUFU.EX2 R11, R144 ;  /* 0x00000090000b7308 */ /* 0x0002e20000000800 */
[C---:B----4-:R-:W-:Y:S01]  /*4a10*/  F2FP.BF16.F32.PACK_AB R24, R7.reuse, R24 ;  /* 0x000000180718723e */ /* 0x050fe200000010ff */
[----:B------:R-:W-:-:S04]  /*4a20*/  FADD.FTZ R3, R7, R4 ;  /* 0x0000000407037221 */ /* 0x000fc80000010000 */
[----:B-----5:R-:W-:Y:S01]  /*4a30*/  FADD.FTZ R6, R142, R3 ;  /* 0x000000038e067221 */ /* 0x020fe20000010000 */
[----:B-1----:R-:W-:Y:S01]  /*4a40*/  IMAD.MOV.U32 R144, RZ, RZ, R151 ;  /* 0x000000ffff907224 */ /* 0x002fe200078e0097 */
[C---:B---3--:R-:W-:Y:S02]  /*4a50*/  F2FP.BF16.F32.PACK_AB R26, R11.reuse, R142 ;  /* 0x0000008e0b1a723e */ /* 0x048fe400000010ff */
[----:B------:R-:W-:Y:S01]  /*4a60*/  FADD.FTZ R6, R11, R6 ;  /* 0x000000060b067221 */ /* 0x000fe20000010000 */
[----:B------:R-:W-:Y:S02]  /*4a70*/  MOV R142, R151 ;  /* 0x00000097008e7202 */ /* 0x000fe40000000f00 */
[----:B------:R2:W-:Y:S01]  /*4a80*/  STSM.16.M88.4 [R19+0xc000], R24 ;  /* 0x00c0001813007844 */ /* 0x0005e20000000200 */
[----:B------:R1:W-:Y:S06]  /*4a90*/  MEMBAR.ALL.CTA ;  /* 0x0000000000007992 */ /* 0x0003ec0000008000 */
[----:B-1----:R-:W1:Y:S02]  /*4aa0*/  FENCE.VIEW.ASYNC.S ;  /* 0x00000000000073c6 */ /* 0x002e640000000000 */
[----:B-1----:R-:W-:Y:S01]  /*4ab0*/  NOP ;  /* 0x0000000000007918 */ /* 0x002fe20000000000 */
[----:B------:R-:W-:Y:S05]  /*4ac0*/  @!P2 BRA `(.L_x_10482) ;  /* 0x0000003400cca947 */ /* 0x000fea0003800000 */
[----:B------:R-:W3:Y:S01]  /*4ad0*/  LDL.LU R107, [R1+0xc] ;  /* 0x00000c00016b7983 */ /* 0x000ee20000300800 */
        /* <DEDUP_REMOVED lines=18> */
[----:B------:R-:W-:Y:S01]  /*4c00*/  UMOV UR7, UR37 ;  /* 0x0000002500077c82 */ /* 0x000fe20008000000 */
[----:B------:R-:W-:Y:S01]  /*4c10*/  UMOV UR6, UR36 ;  /* 0x0000002400067c82 */ /* 0x000fe20008000000 */
[----:B------:R-:W-:Y:S01]  /*4c20*/  ULDC UR5, c[0x0][0x9d8] ;  /* 0x0002760000057ab9 */ /* 0x000fe20000000800 */
[----:B---3--:R-:W-:-:S07]  /*4c30*/  VIADD R3, R107, 0xfffffffe ;  /* 0xfffffffe6b037836 */ /* 0x008fce0000000000 */
.L_x_10491:
[----:B------:R-:W-:Y:S01]  /*4c40*/  UIADD3 UR36, UR6, 0x1, URZ ;  /* 0x0000000106247890 */ /* 0x000fe2000fffe03f */
[----:B------:R-:W-:-:S03]  /*4c50*/  ISETP.NE.AND P3, PT, R22, RZ, PT ;  /* 0x000000ff1600720c */ /* 0x000fc60003f65270 */
[----:B------:R-:W-:-:S04]  /*4c60*/  UISETP.NE.AND UP0, UPT, UR36, 0x2, UPT ;  /* 0x000000022400788c */ /* 0x000fc8000bf05270 */
[----:B------:R-:W-:Y:S02]  /*4c70*/  USEL UR37, URZ, 0x1, UP0 ;  /* 0x000000013f257887 */ /* 0x000fe40008000000 */
[----:B------:R-:W-:Y:S02]  /*4c80*/  USEL UR36, UR36, URZ, UP0 ;  /* 0x0000003f24247287 */ /* 0x000fe40008000000 */
[----:B------:R-:W-:Y:S02]  /*4c90*/  ULOP3.LUT UR37, UR7, UR37, URZ, 0x3c, !UPT ;  /* 0x0000002507257292 */ /* 0x000fe4000f8e3c3f */
[----:B---3--:R-:W-:Y:S10]  /*4ca0*/  @P3 BRA `(.L_x_10483) ;  /* 0x00000000002c3947 */ /* 0x008ff40003800000 */
[----:B------:R-:W-:Y:S05]  /*4cb0*/  @!P0 BRA `(.L_x_10484) ;  /* 0x0000000000048947 */ /* 0x000fea0003800000 */
[----:B------:R-:W-:Y:S01]  /*4cc0*/  BPT.TRAP 0x1 ;  /* 0x000000040000795c */ /* 0x000fe20000300000 */
.L_x_10484:
[----:B------:R-:W-:Y:S01]  /*4cd0*/  ULEA UR10, UR36, UR40, 0x3 ;  /* 0x00000028240a7291 */ /* 0x000fe2000f8e183f */
[----:B------:R-:W-:-:S05]  /*4ce0*/  IMAD.U32 R10, RZ, RZ, UR37 ;  /* 0x00000025ff0a7e24 */ /* 0x000fca000f8e00ff */
[----:B------:R-:W-:-:S04]  /*4cf0*/  SHF.L.U32 R10, R10, 0x1f, RZ ;  /* 0x0000001f0a0a7819 */ /* 0x000fc800000006ff */
[----:B------:R1:W3:Y:S01]  /*4d00*/  SYNCS.PHASECHK.TRANS64.TRYWAIT P2, [UR10+0x30830], R10 ;  /* 0x0308300aff0075a7 */ /* 0x0002e2000804014a */
[----:B------:R-:W-:Y:S05]  /*4d10*/  @!P0 BRA `(.L_x_10485) ;  /* 0x0000000000048947 */ /* 0x000fea0003800000 */
[----:B------:R-:W-:Y:S01]  /*4d20*/  BPT.TRAP 0x1 ;  /* 0x000000040000795c */ /* 0x000fe20000300000 */
.L_x_10485:
[----:B---3--:R-:W-:Y:S05]  /*4d30*/  @P2 BRA `(.L_x_10483) ;  /* 0x0000000000082947 */ /* 0x008fea0003800000 */
[----:B------:R-:W3:Y:S02]  /*4d40*/  SYNCS.PHASECHK.TRANS64.TRYWAIT P2, [UR10+0x30830], R10 ;  /* 0x0308300aff0075a7 */ /* 0x000ee4000804014a */
[----:B---3--:R-:W-:Y:S05]  /*4d50*/  @!P2 BRA `(.L_x_10486) ;  /* 0x0000006c0008a947 */ /* 0x008fea0003800000 */
.L_x_10483:
[----:B-1-3--:R-:W-:Y:S01]  /*4d60*/  IADD3 R10, R16, 0x8, RZ ;  /* 0x00000008100a7810 */ /* 0x00afe20007ffe0ff */
[----:B------:R-:W-:Y:S01]  /*4d70*/  UIMAD UR22, UR36, 0x600, UR4 ;  /* 0x00000600241678a4 */ /* 0x000fe2000f8e0204 */
[----:B------:R-:W-:Y:S01]  /*4d80*/  R2UR UR20, R8 ;  /* 0x00000000081472ca */ /* 0x000fe200000e0000 */
[----:B------:R-:W-:Y:S01]  /*4d90*/  UMOV UR23, 0x40000040 ;  /* 0x4000004000177882 */ /* 0x000fe20000000000 */
[----:B------:R-:W-:Y:S01]  /*4da0*/  R2UR UR21, R9 ;  /* 0x00000000091572ca */ /* 0x000fe200000e0000 */
[----:B------:R1:W-:Y:S01]  /*4db0*/  BAR.SYNC.DEFER_BLOCKING R10, 0x100 ;  /* 0x0004000a0000751d */ /* 0x0003e20000010000 */
[----:B------:R-:W-:Y:S02]  /*4dc0*/  UIADD3 UR10, UR22, 0x2, URZ ;  /* 0x00000002160a7890 */ /* 0x000fe4000fffe03f */
[----:B------:R-:W-:Y:S02]  /*4dd0*/  UIADD3 UR14, UR22, 0x4, URZ ;  /* 0x00000004160e7890 */ /* 0x000fe4000fffe03f */
[----:B------:R-:W-:Y:S01]  /*4de0*/  UIADD3 UR18, UR22, 0x6, URZ ;  /* 0x0000000616127890 */ /* 0x000fe2000fffe03f */
[----:B------:R-:W-:Y:S01]  /*4df0*/  UMOV UR11, 0x40000040 ;  /* 0x40000040000b7882 */ /* 0x000fe20000000000 */
[----:B------:R-:W-:Y:S01]  /*4e00*/  UMOV UR15, 0x40000040 ;  /* 0x40000040000f7882 */ /* 0x000fe20000000000 */
[----:B------:R-:W-:Y:S01]  /*4e10*/  UMOV UR19, 0x40000040 ;  /* 0x4000004000137882 */ /* 0x000fe20000000000 */
[----:B--2---:R-:W-:-:S06]  /*4e20*/  WARPGROUP.ARRIVE ;  /* 0x00000000000079c5 */ /* 0x004fcc0000000000 */
[----:B------:R-:W-:Y:S03]  /*4e30*/  HGMMA.64x192x16.F32.BF16 R24, gdesc[UR20], RZ, !UPT, gsb0 ;  /* 0x02e00000141879f0 */ /* 0x000fe6000c0018ff */
[----:B------:R-:W-:Y:S02]  /*4e40*/  WARPGROUP.DEPBAR.LE gsb0, 0x0 ;  /* 0x00008000000079c5 */ /* 0x000fe40000010000 */
[----:B------:R-:W-:-:S15]  /*4e50*/  WARPGROUP.ARRIVE ;  /* 0x00000000000079c5 */ /* 0x000fde0000000000 */
        /* <DEDUP_REMOVED lines=8> */
[----:B-1----:R-:W-:Y:S05]  /*4ee0*/  @P3 BRA `(.L_x_10487) ;  /* 0x00000000002c3947 */ /* 0x002fea0003800000 */
[----:B------:R-:W-:Y:S05]  /*4ef0*/  @!P0 BRA `(.L_x_10488) ;  /* 0x0000000000048947 */ /* 0x000fea0003800000 */
[----:B------:R-:W-:Y:S01]  /*4f00*/  BPT.TRAP 0x1 ;  /* 0x000000040000795c */ /* 0x000fe20000300000 */
.L_x_10488:
[----:B------:R-:W-:Y:S01]  /*4f10*/  ULEA UR10, UR6, UR40, 0x3 ;  /* 0x00000028060a7291 */ /* 0x000fe2000f8e183f */
[----:B------:R-:W-:-:S05]  /*4f20*/  IMAD.U32 R10, RZ, RZ, UR7 ;  /* 0x00000007ff0a7e24 */ /* 0x000fca000f8e00ff */
[----:B------:R-:W-:-:S04]  /*4f30*/  SHF.L.U32 R10, R10, 0x1f, RZ ;  /* 0x0000001f0a0a7819 */ /* 0x000fc800000006ff */
[----:B------:R1:W2:Y:S01]  /*4f40*/  SYNCS.PHASECHK.TRANS64.TRYWAIT P2, [UR10+0x30850], R10 ;  /* 0x0308500aff0075a7 */ /* 0x0002a2000804014a */
[----:B------:R-:W-:Y:S05]  /*4f50*/  @!P0 BRA `(.L_x_10489) ;  /* 0x0000000000048947 */ /* 0x000fea0003800000 */
[----:B------:R-:W-:Y:S01]  /*4f60*/  BPT.TRAP 0x1 ;  /* 0x000000040000795c */ /* 0x000fe20000300000 */
.L_x_10489:
[----:B--2---:R-:W-:Y:S05]  /*4f70*/  @P2 BRA `(.L_x_10487) ;  /* 0x0000000000082947 */ /* 0x004fea0003800000 */
[----:B------:R-:W2:Y:S02]  /*4f80*/  SYNCS.PHASECHK.TRANS64.TRYWAIT P2, [UR10+0x30850], R10 ;  /* 0x0308500aff0075a7 */ /* 0x000ea4000804014a */
[----:B--2---:R-:W-:Y:S05]  /*4f90*/  @!P2 BRA `(.L_x_10490) ;  /* 0x000000680090a947 */ /* 0x004fea0003800000 */
.L_x_10487:
[----:B------:R-:W-:Y:S01]  /*4fa0*/  R2UR UR10, R0 ;  /* 0x00000000000a72ca */ /* 0x000fe200000e0000 */
[----:B------:R-:W-:Y:S01]  /*4fb0*/  UIADD3 UR7, UR40, 0x400, URZ ;  /* 0x0000040028077890 */ /* 0x000fe2000fffe03f */
[----:B------:R-:W-:Y:S01]  /*4fc0*/  WARPGROUP.ARRIVE ;  /* 0x00000000000079c5 */ /* 0x000fe20000000000 */
[----:B------:R-:W-:Y:S01]  /*4fd0*/  UMOV UR23, 0x40000040 ;  /* 0x4000004000177882 */ /* 0x000fe20000000000 */
[----:B------:R-:W-:Y:S01]  /*4fe0*/  UMOV UR21, 0x40000040 ;  /* 0x4000004000157882 */ /* 0x000fe20000000000 */
[----:B------:R-:W-:Y:S01]  /*4ff0*/  USHF.R.U32.HI UR7, URZ, 0x4, UR7 ;  /* 0x000000043f077899 */ /* 0x000fe20008011607 */
[----:B--2---:R-:W-:Y:S01]  /*5000*/  FMUL.FTZ R11, R24, UR5 ;  /* 0x00000005180b7c20 */ /* 0x004fe20008410000 */
[----:B------:R-:W-:Y:S01]  /*5010*/  FMUL.FTZ R13, R25, UR5 ;  /* 0x00000005190d7c20 */ /* 0x000fe20008410000 */
[----:B------:R-:W-:Y:S01]  /*5020*/  FMUL.FTZ R14, R28, UR5 ;  /* 0x000000051c0e7c20 */ /* 0x000fe20008410000 */
[----:B------:R-:W-:Y:S01]  /*5030*/  ULOP3.LUT UR7, UR7, 0x3fff, URZ, 0xc0, !UPT ;  /* 0x00003fff07077892 */ /* 0x000fe2000f8ec03f */
[----:B------:R-:W-:Y:S01]  /*5040*/  FMUL.FTZ R21, R29, UR5 ;  /* 0x000000051d157c20 */ /* 0x000fe20008410000 */
[----:B------:R-:W-:Y:S01]  /*5050*/  FMUL.FTZ R24, R32, UR5 ;  /* 0x0000000520187c20 */ /* 0x000fe20008410000 */
[----:B------:R-:W2:Y:S01]  /*5060*/  MUFU.TANH R11, R11 ;  /* 0x0000000b000b7308 */ /* 0x000ea20000002400 */
[----:B------:R-:W-:Y:S01]  /*5070*/  UIADD3 UR10, UR10, 0x1e800, URZ ;  /* 0x0001e8000a0a7890 */ /* 0x000fe2000fffe03f */
[----:B------:R-:W-:Y:S01]  /*5080*/  FMUL.FTZ R25, R33, UR5 ;  /* 0x0000000521197c20 */ /* 0x000fe20008410000 */
[----:B------:R-:W-:Y:S01]  /*5090*/  FMUL.FTZ R32, R48, UR5 ;  /* 0x0000000530207c20 */ /* 0x000fe20008410000 */
[----:B------:R-:W-:Y:S01]  /*50a0*/  FMUL.FTZ R48, R64, UR5 ;  /* 0x0000000540307c20 */ /* 0x000fe20008410000 */
[----:B------:R-:W-:Y:S01]  /*50b0*/  USHF.R.U32.HI UR10, URZ, 0x4, UR10 ;  /* 0x000000043f0a7899 */ /* 0x000fe2000801160a */
[----:B-1----:R-:W-:Y:S01]  /*50c0*/  FMUL.FTZ R10, R26, UR5 ;  /* 0x000000051a0a7c20 */ /* 0x002fe20008410000 */
[----:B------:R-:W-:Y:S01]  /*50d0*/  FMUL.FTZ R26, R36, UR5 ;  /* 0x00000005241a7c20 */ /* 0x000fe20008410000 */
[----:B------:R-:W1:Y:S01]  /*50e0*/  MUFU.TANH R13, R13 ;  /* 0x0000000d000d7308 */ /* 0x000e620000002400 */
[----:B------:R-:W-:Y:S01]  /*50f0*/  ULOP3.LUT UR11, UR10, 0x3fff, URZ, 0xc0, !UPT ;  /* 0x00003fff0a0b7892 */ /* 0x000fe2000f8ec03f */
[----:B------:R-:W-:Y:S01]  /*5100*/  FMUL.FTZ R33, R49, UR5 ;  /* 0x0000000531217c20 */ /* 0x000fe20008410000 */
[----:B------:R-:W-:Y:S01]  /*5110*/  UIMAD UR10, UR6, 0x600, UR7 ;  /* 0x00000600060a78a4 */ /* 0x000fe2000f8e0207 */
[----:B------:R-:W-:Y:S01]  /*5120*/  FMUL.FTZ R49, R65, UR5 ;  /* 0x0000000541317c20 */ /* 0x000fe20008410000 */
[----:B------:R-:W-:Y:S01]  /*5130*/  ULOP3.LUT UR7, UR11, 0x10000, URZ, 0xfc, !UPT ;  /* 0x000100000b077892 */ /* 0x000fe2000f8efc3f */
[----:B------:R-:W-:Y:S01]  /*5140*/  FMUL.FTZ R12, R27, UR5 ;  /* 0x000000051b0c7c20 */ /* 0x000fe20008410000 */
[----:B------:R-:W-:Y:S01]  /*5150*/  FMUL.FTZ R27, R37, UR5 ;  /* 0x00000005251b7c20 */ /* 0x000fe20008410000 */
[----:B------:R-:W3:Y:S01]  /*5160*/  MUFU.TANH R14, R14 ;  /* 0x0000000e000e7308 */ /* 0x000ee20000002400 */
[----:B--2---:R-:W-:Y:S01]  /*5170*/  FMNMX.FTZ R64, R11, R4, !PT ;  /* 0x000000040b407209 */ /* 0x004fe20007810000 */
[----:B------:R-:W-:Y:S01]  /*5180*/  UMOV UR22, UR10 ;  /* 0x0000000a00167c82 */ /* 0x000fe20008000000 */
[----:B------:R-:W-:Y:S01]  /*5190*/  FMUL.FTZ R36, R52, UR5 ;  /* 0x0000000534247c20 */ /* 0x000fe20008410000 */
[----:B------:R-:W-:Y:S01]  /*51a0*/  UMOV UR20, UR7 ;  /* 0x0000000700147c82 */ /* 0x000fe20008000000 */
[----:B------:R-:W-:Y:S01]  /*51b0*/  FMUL.FTZ R52, R68, UR5 ;  /* 0x0000000544347c20 */ /* 0x000fe20008410000 */
[----:B------:R-:W-:Y:S01]  /*51c0*/  HGMMA.64x64x16.F32.BF16 R120, gdesc[UR20].tnspB, R120, gsb0 ;  /* 0x40e00000147879f0 */ /* 0x000fe20008001878 */
[----:B------:R-:W-:Y:S01]  /*51d0*/  UIADD3 UR22, UR10, 0x80, URZ ;  /* 0x000000800a167890 */ /* 0x000fe2000fffe03f */
[----:B------:R-:W2:Y:S01]  /*51e0*/  MUFU.TANH R21, R21 ;  /* 0x0000001500157308 */ /* 0x000ea20000002400 */
        /* <DEDUP_REMOVED lines=59> */
[----:B------:R-:W-:-:S04]  /*55a0*/  ISETP.GE.U32.AND P2, PT, R2, 0x180, PT ;  /* 0x000001800200780c */ /* 0x000fc80003f46070 */
[----:B------:R-:W3:Y:S01]  /*55b0*/  MUFU.TANH R31, R31 ;  /* 0x0000001f001f7308 */ /* 0x000ee20000002400 */
[----:B--2---:R-:W-:Y:S01]  /*55c0*/  FMNMX.FTZ R73, R29, R72, !PT ;  /* 0x000000481d497209 */ /* 0x004fe20007810000 */
[----:B------:R-:W-:-:S06]  /*55d0*/  FMUL.FTZ R72, R88, UR5 ;  /* 0x0000000558487c20 */ /* 0x000fcc0008410000 */
[----:B------:R-:W2:Y:S01]  /*55e0*/  MUFU.TANH R32, R32 ;  /* 0x0000002000207308 */ /* 0x000ea20000002400 */
[----:B-1----:R-:W-:Y:S01]  /*55f0*/  FMNMX.FTZ R76, R30, R73, !PT ;  /* 0x000000491e4c7209 */ /* 0x002fe20007810000 */
[----:B------:R-:W-:Y:S02]  /*5600*/  WARPGROUP.DEPBAR.LE gsb0, 0x0 ;  /* 0x00008000000079c5 */ /* 0x000fe40000010000 */
[----:B------:R-:W-:-:S04]  /*5610*/  WARPGROUP.ARRIVE ;  /* 0x00000000000079c5 */ /* 0x000fc80000000000 */
[----:B------:R-:W1:Y:S01]  /*5620*/  MUFU.TANH R33, R33 ;  /* 0x0000002100217308 */ /* 0x000e620000002400 */
[----:B---3--:R-:W-:Y:S01]  /*5630*/  FMNMX.FTZ R73, R31, R76, !PT ;  /* 0x0000004c1f497209 */ /* 0x008fe20007810000 */
[----:B------:R-:W-:Y:S01]  /*5640*/  HGMMA.64x64x16.F32.BF16 R120, gdesc[UR20].tnspB, R120, gsb0 ;  /* 0x40e00000147879f0 */ /* 0x000fe20008001878 */
[----:B------:R-:W-:Y:S02]  /*5650*/  UIADD3 UR22, UR10, 0x100, URZ ;  /* 0x000001000a167890 */ /* 0x000fe4000fffe03f */
[----:B------:R-:W-:Y:S01]  /*5660*/  UIADD3 UR20, UR7, 0x4, URZ ;  /* 0x0000000407147890 */ /* 0x000fe2000fffe03f */
[----:B------:R-:W-:Y:S01]  /*5670*/  UMOV UR23, 0x40000040 ;  /* 0x4000004000177882 */ /* 0x000fe20000000000 */
[----:B------:R-:W-:Y:S01]  /*5680*/  UMOV UR21, 0x40000040 ;  /* 0x4000004000157882 */ /* 0x000fe20000000000 */
[----:B------:R-:W3:Y:S01]  /*5690*/  MUFU.TANH R36, R36 ;  /* 0x0000002400247308 */ /* 0x000ee20000002400 */
[----:B--2---:R-:W-:Y:S01]  /*56a0*/  FMNMX.FTZ R76, R32, R73, !PT ;  /* 0x00000049204c7209 */ /* 0x004fe20007810000 */
[----:B------:R-:W-:-:S06]  /*56b0*/  FMUL.FTZ R73, R89, UR5 ;  /* 0x0000000559497c20 */ /* 0x000fcc0008410000 */
[----:B------:R-:W2:Y:S01]  /*56c0*/  MUFU.TANH R37, R37 ;  /* 0x0000002500257308 */ /* 0x000ea20000002400 */
[----:B-1----:R-:W-:Y:S01]  /*56d0*/  FMNMX.FTZ R77, R33, R76, !PT ;  /* 0x0000004c214d7209 */ /* 0x002fe20007810000 */
[----:B------:R-:W-:-:S06]  /*56e0*/  FMUL.FTZ R76, R92, UR5 ;  /* 0x000000055c4c7c20 */ /* 0x000fcc0008410000 */
        /* <DEDUP_REMOVED lines=8> */
[----:B---3--:R-:W-:Y:S01]  /*5770*/  FMNMX.FTZ R81, R41, R80, !PT ;  /* 0x0000005029517209 */ /* 0x008fe20007810000 */
[----:B------:R-:W-:-:S06]  /*5780*/  FMUL.FTZ R80, R96, UR5 ;  /* 0x0000000560507c20 */ /* 0x000fcc0008410000 */
[----:B------:R-:W3:Y:S01]  /*5790*/  MUFU.TANH R48, R48 ;  /* 0x0000003000307308 */ /* 0x000ee20000002400 */
[----:B--2---:R-:W-:-:S07]  /*57a0*/  FMNMX.FTZ R84, R44, R81, !PT ;  /* 0x000000512c547209 */ /* 0x004fce0007810000 */
[----:B------:R-:W2:Y:S01]  /*57b0*/  MUFU.TANH R49, R49 ;  /* 0x0000003100317308 */ /* 0x000ea20000002400 */
[----:B-1----:R-:W-:-:S07]  /*57c0*/  FMNMX.FTZ R81, R45, R84, !PT ;  /* 0x000000542d517209 */ /* 0x002fce0007810000 */
[----:B------:R-:W1:Y:S01]  /*57d0*/  MUFU.TANH R52, R52 ;  /* 0x0000003400347308 */ /* 0x000e620000002400 */
[----:B---3--:R-:W-:Y:S01]  /*57e0*/  FMNMX.FTZ R84, R48, R81, !PT ;  /* 0x0000005130547209 */ /* 0x008fe20007810000 */
[----:B------:R-:W-:Y:S01]  /*57f0*/  FMUL.FTZ R81, R97, UR5 ;  /* 0x0000000561517c20 */ /* 0x000fe20008410000 */
[----:B------:R-:W-:Y:S02]  /*5800*/  WARPGROUP.DEPBAR.LE gsb0, 0x0 ;  /* 0x00008000000079c5 */ /* 0x000fe40000010000 */
[----:B------:R-:W-:-:S03]  /*5810*/  WARPGROUP.ARRIVE ;  /* 0x00000000000079c5 */ /* 0x000fc60000000000 */
[----:B------:R-:W3:Y:S01]  /*5820*/  MUFU.TANH R53, R53 ;  /* 0x0000003500357308 */ /* 0x000ee20000002400 */
[----:B--2---:R-:W-:Y:S01]  /*5830*/  FMNMX.FTZ R85, R49, R84, !PT ;  /* 0x0000005431557209 */ /* 0x004fe20007810000 */
[----:B------:R-:W-:Y:S01]  /*5840*/  FMUL.FTZ R84, R100, UR5 ;  /* 0x0000000564547c20 */ /* 0x000fe20008410000 */
[----:B------:R-:W-:Y:S01]  /*5850*/  HGMMA.64x64x16.F32.BF16 R120, gdesc[UR20].tnspB, R120, gsb0 ;  /* 0x40e00000147879f0 */ /* 0x000fe20008001878 */
[----:B------:R-:W-:Y:S02]  /*5860*/  UIADD3 UR22, UR10, 0x180, URZ ;  /* 0x000001800a167890 */ /* 0x000fe4000fffe03f */
[----:B------:R-:W-:Y:S02]  /*5870*/  UIADD3 UR20, UR7, 0x6, URZ ;  /* 0x0000000607147890 */ /* 0x000fe4000fffe03f */
[----:B------:R-:W2:Y:S01]  /*5880*/  MUFU.TANH R56, R56 ;  /* 0x0000003800387308 */ /* 0x000ea20000002400 */
[----:B------:R-:W-:Y:S01]  /*5890*/  UMOV UR23, 0x40000040 ;  /* 0x4000004000177882 */ /* 0x000fe20000000000 */
[----:B------:R-:W-:Y:S01]  /*58a0*/  UMOV UR21, 0x40000040 ;  /* 0x4000004000157882 */ /* 0x000fe20000000000 */
[----:B-1----:R-:W-:-:S05]  /*58b0*/  FMNMX.FTZ R88, R52, R85, !PT ;  /* 0x0000005534587209 */ /* 0x002fca0007810000 */
[----:B------:R-:W1:Y:S01]  /*58c0*/  MUFU.TANH R57, R57 ;  /* 0x0000003900397308 */ /* 0x000e620000002400 */
[----:B---3--:R-:W-:-:S07]  /*58d0*/  FMNMX.FTZ R85, R53, R88, !PT ;  /* 0x0000005835557209 */ /* 0x008fce0007810000 */
        /* <DEDUP_REMOVED lines=17> */
[----:B--2---:R-:W-:Y:S01]  /*59f0*/  FMNMX.FTZ R96, R68, R93, !PT ;  /* 0x0000005d44607209 */ /* 0x004fe20007810000 */
[----:B------:R-:W-:Y:S02]  /*5a00*/  WARPGROUP.DEPBAR.LE gsb0, 0x0 ;  /* 0x00008000000079c5 */ /* 0x000fe40000010000 */
[----:B------:R-:W-:-:S04]  /*5a10*/  WARPGROUP.ARRIVE ;  /* 0x00000000000079c5 */ /* 0x000fc80000000000 */
[----:B------:R-:W2:Y:S01]  /*5a20*/  MUFU.TANH R73, R73 ;  /* 0x0000004900497308 */ /* 0x000ea20000002400 */
[----:B-1----:R-:W-:Y:S01]  /*5a30*/  FMNMX.FTZ R93, R69, R96, !PT ;  /* 0x00000060455d7209 */ /* 0x002fe20007810000 */
[----:B------:R-:W-:Y:S01]  /*5a40*/  HGMMA.64x64x16.F32.BF16 R120, gdesc[UR20].tnspB, R120, gsb0 ;  /* 0x40e00000147879f0 */ /* 0x000fe20008001878 */
[----:B------:R-:W-:Y:S02]  /*5a50*/  UIADD3 UR22, UR10, 0x200, URZ ;  /* 0x000002000a167890 */ /* 0x000fe4000fffe03f */
[----:B---3--:R-:W-:Y:S01]  /*5a60*/  FMNMX.FTZ R96, R72, R93, !PT ;  /* 0x0000005d48607209 */ /* 0x008fe20007810000 */
[----:B------:R-:W-:Y:S02]  /*5a70*/  UIADD3 UR20, UR7, 0x600, URZ ;  /* 0x0000060007147890 */ /* 0x000fe4000fffe03f */
[----:B------:R-:W1:Y:S01]  /*5a80*/  MUFU.TANH R76, R76 ;  /* 0x0000004c004c7308 */ /* 0x000e620000002400 */
[----:B------:R-:W-:Y:S01]  /*5a90*/  UMOV UR23, 0x40000040 ;  /* 0x4000004000177882 */ /* 0x000fe20000000000 */
[----:B------:R-:W-:Y:S01]  /*5aa0*/  UMOV UR21, 0x40000040 ;  /* 0x4000004000157882 */ /* 0x000fe20000000000 */
[----:B------:R-:W-:-:S05]  /*5ab0*/  FMUL.FTZ R93, R109, UR5 ;  /* 0x000000056d5d7c20 */ /* 0x000fca0008410000 */
[----:B------:R-:W3:Y:S01]  /*5ac0*/  MUFU.TANH R77, R77 ;  /* 0x0000004d004d7308 */ /* 0x000ee20000002400 */
[----:B--2---:R-:W-:Y:S01]  /*5ad0*/  FMNMX.FTZ R97, R73, R96, !PT ;  /* 0x0000006049617209 */ /* 0x004fe20007810000 */
[----:B------:R-:W-:Y:S01]  /*5ae0*/  FMUL.FTZ R96, R112, UR5 ;  /* 0x0000000570607c20 */ /* 0x000fe20008410000 */
[----:B------:R-:W-:Y:S01]  /*5af0*/  FMUL.FTZ R112, R43, UR5 ;  /* 0x000000052b707c20 */ /* 0x000fe20008410000 */
[----:B------:R-:W-:-:S04]  /*5b00*/  FMUL.FTZ R43, R50, UR5 ;  /* 0x00000005322b7c20 */ /* 0x000fc80008410000 */
[----:B------:R-:W2:Y:S01]  /*5b10*/  MUFU.TANH R80, R80 ;  /* 0x0000005000507308 */ /* 0x000ea20000002400 */
[----:B-1----:R-:W-:-:S07]  /*5b20*/  FMNMX.FTZ R100, R76, R97, !PT ;  /* 0x000000614c647209 */ /* 0x002fce0007810000 */
        /* <DEDUP_REMOVED lines=21> */
[----:B--2---:R-:W-:Y:S01]  /*5c80*/  FMNMX.FTZ R108, R92, R101, !PT ;  /* 0x000000655c6c7209 */ /* 0x004fe20007810000 */
[----:B------:R-:W-:Y:S02]  /*5c90*/  UIADD3 UR20, UR7, 0x602, URZ ;  /* 0x0000060207147890 */ /* 0x000fe4000fffe03f */
[----:B------:R-:W2:Y:S01]  /*5ca0*/  MUFU.TANH R96, R96 ;  /* 0x0000006000607308 */ /* 0x000ea20000002400 */
[----:B------:R-:W-:Y:S01]  /*5cb0*/  UMOV UR23, 0x40000040 ;  /* 0x4000004000177882 */ /* 0x000fe20000000000 */
[----:B------:R-:W-:-:S06]  /*5cc0*/  UMOV UR21, 0x40000040 ;  /* 0x4000004000157882 */ /* 0x000fcc0000000000 */
[----:B------:R-:W3:Y:S01]  /*5cd0*/  MUFU.TANH R97, R97 ;  /* 0x0000006100617308 */ /* 0x000ee20000002400 */
[----:B-1----:R-:W-:-:S07]  /*5ce0*/  FMNMX.FTZ R101, R93, R108, !PT ;  /* 0x0000006c5d657209 */ /* 0x002fce0007810000 */
[----:B------:R-:W1:Y:S01]  /*5cf0*/  MUFU.TANH R100, R100 ;  /* 0x0000006400647308 */ /* 0x000e620000002400 */
[----:B--2---:R-:W-:-:S07]  /*5d00*/  FMNMX.FTZ R108, R96, R101, !PT ;  /* 0x00000065606c7209 */ /* 0x004fce0007810000 */
[----:B------:R-:W2:Y:S01]  /*5d10*/  MUFU.TANH R104, R104 ;  /* 0x0000006800687308 */ /* 0x000ea20000002400 */
[----:B---3--:R-:W-:Y:S01]  /*5d20*/  FMNMX.FTZ R101, R97, R108, !PT ;  /* 0x0000006c61657209 */ /* 0x008fe20007810000 */
[----:B------:R-:W-:-:S06]  /*5d30*/  FMUL.FTZ R108, R39, UR5 ;  /* 0x00000005276c7c20 */ /* 0x000fcc0008410000 */
[----:B------:R-:W-:Y:S01]  /*5d40*/  MUFU.TANH R10, R10 ;  /* 0x0000000a000a7308 */ /* 0x000fe20000002400 */
[----:B-1----:R-:W-:-:S07]  /*5d50*/  FMNMX.FTZ R101, R100, R101, !PT ;  /* 0x0000006564657209 */ /* 0x002fce0007810000 */
[----:B------:R-:W-:Y:S01]  /*5d60*/  MUFU.TANH R12, R12 ;  /* 0x0000000c000c7308 */ /* 0x000fe20000002400 */
[----:B--2---:R-:W-:-:S05]  /*5d70*/  FMNMX.FTZ R116, R104, R101, !PT ;  /* 0x0000006568747209 */ /* 0x004fca0007810000 */
[----:B------:R-:W1:Y:S02]  /*5d80*/  SHFL.BFLY PT, R101, R116, 0x2, 0x1f ;  /* 0x0c401f0074657f89 */ /* 0x000e6400000e0000 */
[----:B------:R-:W-:Y:S08]  /*5d90*/  MUFU.TANH R15, R15 ;  /* 0x0000000f000f7308 */ /* 0x000ff00000002400 */
[----:B------:R-:W-:Y:S08]  /*5da0*/  MUFU.TANH R20, R20 ;  /* 0x0000001400147308 */ /* 0x000ff00000002400 */
[----:B------:R-:W-:Y:S01]  /*5db0*/  MUFU.TANH R34, R34 ;  /* 0x0000002200227308 */ /* 0x000fe20000002400 */
[----:B-1----:R-:W-:Y:S01]  /*5dc0*/  FMNMX.FTZ R39, R116, R101, !PT ;  /* 0x0000006574277209 */ /* 0x002fe20007810000 */
[----:B------:R-:W-:Y:S01]  /*5dd0*/  FMUL.FTZ R101, R47, UR5 ;  /* 0x000000052f657c20 */ /* 0x000fe20008410000 */
[----:B------:R-:W-:-:S02]  /*5de0*/  WARPGROUP.DEPBAR.LE gsb0, 0x0 ;  /* 0x00008000000079c5 */ /* 0x000fc40000010000 */
[----:B------:R-:W-:Y:S01]  /*5df0*/  WARPGROUP.ARRIVE ;  /* 0x00000000000079c5 */ /* 0x000fe20000000000 */
[----:B------:R-:W1:Y:S01]  /*5e00*/  SHFL.BFLY PT, R50, R39, 0x1, 0x1f ;  /* 0x0c201f0027327f89 */ /* 0x000e6200000e0000 */
[----:B------:R-:W-:Y:S01]  /*5e10*/  FMUL.FTZ R47, R51, UR5 ;  /* 0x00000005332f7c20 */ /* 0x000fe20008410000 */
[----:B------:R-:W-:Y:S01]  /*5e20*/  FMUL.FTZ R51, R55, UR5 ;  /* 0x0000000537337c20 */ /* 0x000fe20008410000 */
[----:B------:R-:W-:Y:S01]  /*5e30*/  FMUL.FTZ R55, R59, UR5 ;  /* 0x000000053b377c20 */ /* 0x000fe20008410000 */
[----:B------:R-:W-:Y:S01]  /*5e40*/  FMUL.FTZ R59, R63, UR5 ;  /* 0x000000053f3b7c20 */ /* 0x000fe20008410000 */
[----:B------:R-:W-:Y:S01]  /*5e50*/  HGMMA.64x64x16.F32.BF16 R120, gdesc[UR20].tnspB, R120, gsb0 ;  /* 0x40e00000147879f0 */ /* 0x000fe20008001878 */
[----:B------:R-:W-:Y:S01]  /*5e60*/  UIADD3 UR22, UR10, 0x300, URZ ;  /* 0x000003000a167890 */ /* 0x000fe2000fffe03f */
[----:B------:R2:W-:Y:S01]  /*5e70*/  MUFU.TANH R116, R101 ;  /* 0x0000006500747308 */ /* 0x0005e20000002400 */
[----:B------:R-:W-:Y:S01]  /*5e80*/  UIADD3 UR20, UR7, 0x604, URZ ;  /* 0x0000060407147890 */ /* 0x000fe2000fffe03f */
[----:B------:R-:W-:Y:S01]  /*5e90*/  UMOV UR23, 0x40000040 ;  /* 0x4000004000177882 */ /* 0x000fe20000000000 */
[----:B------:R-:W-:-:S05]  /*5ea0*/  UMOV UR21, 0x40000040 ;  /* 0x4000004000157882 */ /* 0x000fca0000000000 */
[----:B------:R-:W-:Y:S08]  /*5eb0*/  MUFU.TANH R35, R35 ;  /* 0x0000002300237308 */ /* 0x000ff00000002400 */
[----:B------:R-:W-:Y:S01]  /*5ec0*/  MUFU.TANH R38, R38 ;  /* 0x0000002600267308 */ /* 0x000fe20000002400 */
[----:B-1----:R-:W-:Y:S02]  /*5ed0*/  FMNMX.FTZ R50, R39, R50, !PT ;  /* 0x0000003227327209 */ /* 0x002fe40007810000 */
[----:B------:R-:W1:Y:S03]  /*5ee0*/  LDC R39, c[0x0][0x988] ;  /* 0x00026200ff277b82 */ /* 0x000e660000000800 */
[----:B------:R-:W-:-:S02]  /*5ef0*/  FADD.FTZ R4, -R50, R4 ;  /* 0x0000000432047221 */ /* 0x000fc40000010100 */
[----:B------:R-:W-:Y:S08]  /*5f00*/  MUFU.TANH R108, R108 ;  /* 0x0000006c006c7308 */ /* 0x000ff00000002400 */
[----:B------:R-:W-:Y:S08]  /*5f10*/  MUFU.TANH R42, R42 ;  /* 0x0000002a002a7308 */ /* 0x000ff00000002400 */
[----:B------:R-:W-:Y:S01]  /*5f20*/  MUFU.TANH R112, R112 ;  /* 0x0000007000707308 */ /* 0x000fe20000002400 */
[-C--:B-1----:R-:W-:Y:S01]  /*5f30*/  FMUL.FTZ R63, R50, R39.reuse ;  /* 0x00000027323f7220 */ /* 0x082fe20000410000 */
[----:B------:R-:W-:-:S03]  /*5f40*/  FMUL.FTZ R4, R4, R39 ;  /* 0x0000002704047220 */ /* 0x000fc60000410000 */
[-CC-:B------:R-:W-:Y:S01]  /*5f50*/  FFMA.FTZ R11, R11, R39.reuse, -R63.reuse ;  /* 0x000000270b0b7223 */ /* 0x180fe2000001083f */
[-CC-:B------:R-:W-:Y:S01]  /*5f60*/  FFMA.FTZ R13, R13, R39.reuse, -R63.reuse ;  /* 0x000000270d0d7223 */ /* 0x180fe2000001083f */
[-CC-:B--2---:R-:W-:Y:S01]  /*5f70*/  FFMA.FTZ R101, R21, R39.reuse, -R63.reuse ;  /* 0x0000002715657223 */ /* 0x184fe2000001083f */
        /* <DEDUP_REMOVED lines=24> */
[----:B------:R-:W-:-:S02]  /*6100*/  WARPGROUP.DEPBAR.LE gsb0, 0x0 ;  /* 0x00008000000079c5 */ /* 0x000fc40000010000 */
[----:B------:R-:W-:Y:S01]  /*6110*/  WARPGROUP.ARRIVE ;  /* 0x00000000000079c5 */ /* 0x000fe20000000000 */
[----:B-1----:R-:W-:Y:S01]  /*6120*/  FFMA.FTZ R6, R85, R6, R24 ;  /* 0x0000000655067223 */ /* 0x002fe20000010018 */
[-CC-:B------:R-:W-:Y:S01]  /*6130*/  FFMA.FTZ R53, R53, R39.reuse, -R63.reuse ;  /* 0x0000002735357223 */ /* 0x180fe2000001083f */
[-CC-:B------:R-:W-:Y:S01]  /*6140*/  FFMA.FTZ R56, R56, R39.reuse, -R63.reuse ;  /* 0x0000002738387223 */ /* 0x180fe2000001083f */
[-CC-:B------:R-:W-:Y:S01]  /*6150*/  FFMA.FTZ R57, R57, R39.reuse, -R63.reuse ;  /* 0x0000002739397223 */ /* 0x180fe2000001083f */
[-CC-:B------:R-:W-:Y:S01]  /*6160*/  FFMA.FTZ R60, R60, R39.reuse, -R63.reuse ;  /* 0x000000273c3c7223 */ /* 0x180fe2000001083f */
[----:B------:R-:W-:Y:S01]  /*6170*/  HGMMA.64x64x16.F32.BF16 R120, gdesc[UR20].tnspB, R120, gsb0 ;  /* 0x40e00000147879f0 */ /* 0x000fe20008001878 */
[----:B------:R-:W-:Y:S01]  /*6180*/  UIADD3 UR22, UR10, 0x380, URZ ;  /* 0x000003800a167890 */ /* 0x000fe2000fffe03f */
[-CC-:B------:R-:W-:Y:S01]  /*6190*/  FFMA.FTZ R61, R61, R39.reuse, -R63.reuse ;  /* 0x000000273d3d7223 */ /* 0x180fe2000001083f */
[----:B------:R-:W-:Y:S01]  /*61a0*/  UIADD3 UR20, UR7, 0x606, URZ ;  /* 0x0000060607147890 */ /* 0x000fe2000fffe03f */
[C---:B--2---:R-:W-:Y:S01]  /*61b0*/  FADD.FTZ R6, R13.reuse, R6 ;  /* 0x000000060d067221 */ /* 0x044fe20000010000 */
[----:B------:R-:W-:Y:S01]  /*61c0*/  UMOV UR23, 0x40000040 ;  /* 0x4000004000177882 */ /* 0x000fe20000000000 */
[----:B------:R-:W-:Y:S01]  /*61d0*/  UMOV UR21, 0x40000040 ;  /* 0x4000004000157882 */ /* 0x000fe20000000000 */
[----:B------:R-:W-:Y:S01]  /*61e0*/  F2FP.BF16.F32.PACK_AB R4, R13, R24 ;  /* 0x000000180d04723e */ /* 0x000fe200000010ff */
        /* <DEDUP_REMOVED lines=22> */
[----:B-1----:R-:W-:Y:S01]  /*6350*/  FADD.FTZ R67, R13, R6 ;  /* 0x000000060d437221 */ /* 0x002fe20000010000 */
[----:B------:R-:W-:Y:S01]  /*6360*/  MUFU.EX2 R25, R25 ;  /* 0x0000001900197308 */ /* 0x000fe20000000800 */
[----:B------:R-:W-:Y:S01]  /*6370*/  FMUL.FTZ R11, R71, UR5 ;  /* 0x00000005470b7c20 */ /* 0x000fe20008410000 */
[----:B------:R-:W-:Y:S01]  /*6380*/  FMUL.FTZ R14, R75, UR5 ;  /* 0x000000054b0e7c20 */ /* 0x000fe20008410000 */
[C---:B--2---:R-:W-:Y:S01]  /*6390*/  FADD.FTZ R67, R24.reuse, R67 ;  /* 0x0000004318437221 */ /* 0x044fe20000010000 */
[----:B------:R-:W-:-:S04]  /*63a0*/  F2FP.BF16.F32.PACK_AB R6, R24, R13 ;  /* 0x0000000d1806723e */ /* 0x000fc800000010ff */
[----:B------:R1:W2:Y:S08]  /*63b0*/  MUFU.EX2 R24, R21 ;  /* 0x0000001500187308 */ /* 0x0002b00000000800 */
[----:B------:R-:W3:Y:S01]  /*63c0*/  MUFU.TANH R46, R46 ;  /* 0x0000002e002e7308 */ /* 0x000ee20000002400 */
[----:B-1----:R-:W-:-:S04]  /*63d0*/  FMNMX.FTZ R21, R10, R7, !PT ;  /* 0x000000070a157209 */ /* 0x002fc80007810000 */
[----:B------:R-:W-:-:S03]  /*63e0*/  FMNMX.FTZ R21, R12, R21, !PT ;  /* 0x000000150c157209 */ /* 0x000fc60007810000 */
[----:B------:R-:W1:Y:S01]  /*63f0*/  MUFU.TANH R43, R43 ;  /* 0x0000002b002b7308 */ /* 0x000e620000002400 */
[----:B--2---:R-:W-:Y:S01]  /*6400*/  FADD.FTZ R13, R24, R67 ;  /* 0x00000043180d7221 */ /* 0x004fe20000010000 */
[----:B------:R-:W-:Y:S01]  /*6410*/  FMNMX.FTZ R21, R15, R21, !PT ;  /* 0x000000150f157209 */ /* 0x000fe20007810000 */
[----:B------:R-:W-:Y:S01]  /*6420*/  FMUL.FTZ R67, R79, UR5 ;  /* 0x000000054f437c20 */ /* 0x000fe20008410000 */
[C---:B------:R-:W-:Y:S01]  /*6430*/  F2FP.BF16.F32.PACK_AB R24, R25.reuse, R24 ;  /* 0x000000181918723e */ /* 0x040fe200000010ff */
[----:B------:R-:W-:Y:S01]  /*6440*/  FADD.FTZ R13, R25, R13 ;  /* 0x0000000d190d7221 */ /* 0x000fe20000010000 */
[----:B------:R-:W-:Y:S01]  /*6450*/  FMNMX.FTZ R25, R20, R21, !PT ;  /* 0x0000001514197209 */ /* 0x000fe20007810000 */
[----:B------:R-:W-:Y:S01]  /*6460*/  FMUL.FTZ R21, R83, UR5 ;  /* 0x0000000553157c20 */ /* 0x000fe20008410000 */
[----:B------:R-:W2:Y:S02]  /*6470*/  MUFU.TANH R47, R47 ;  /* 0x0000002f002f7308 */ /* 0x000ea40000002400 */
[----:B------:R-:W-:-:S04]  /*6480*/  FMNMX.FTZ R25, R34, R25, !PT ;  /* 0x0000001922197209 */ /* 0x000fc80007810000 */
[----:B------:R-:W-:Y:S02]  /*6490*/  FMNMX.FTZ R25, R35, R25, !PT ;  /* 0x0000001923197209 */ /* 0x000fe40007810000 */
[----:B------:R-:W4:Y:S02]  /*64a0*/  MUFU.TANH R54, R54 ;  /* 0x0000003600367308 */ /* 0x000f240000002400 */
[----:B------:R-:W-:Y:S01]  /*64b0*/  FMNMX.FTZ R25, R38, R25, !PT ;  /* 0x0000001926197209 */ /* 0x000fe20007810000 */
[----:B------:R-:W-:Y:S02]  /*64c0*/  WARPGROUP.DEPBAR.LE gsb0, 0x0 ;  /* 0x00008000000079c5 */ /* 0x000fe40000010000 */
[----:B------:R-:W-:Y:S01]  /*64d0*/  WARPGROUP.ARRIVE ;  /* 0x00000000000079c5 */ /* 0x000fe20000000000 */
[----:B------:R-:W-:Y:S02]  /*64e0*/  FMNMX.FTZ R71, R108, R25, !PT ;  /* 0x000000196c477209 */ /* 0x000fe40007810000 */
[----:B------:R-:W5:Y:S01]  /*64f0*/  MUFU.TANH R51, R51 ;  /* 0x0000003300337308 */ /* 0x000f620000002400 */
[----:B------:R-:W-:Y:S01]  /*6500*/  FMUL.FTZ R25, R87, UR5 ;  /* 0x0000000557197c20 */ /* 0x000fe20008410000 */
[----:B------:R-:W-:Y:S01]  /*6510*/  FMNMX.FTZ R71, R42, R71, !PT ;  /* 0x000000472a477209 */ /* 0x000fe20007810000 */
[----:B------:R-:W-:Y:S01]  /*6520*/  HGMMA.64x64x16.F32.BF16 R120, gdesc[UR20].tnspB, R120, gsb0 ;  /* 0x40e00000147879f0 */ /* 0x000fe20008001878 */
[----:B------:R-:W-:-:S02]  /*6530*/  UIADD3 UR22, UR10, 0x400, URZ ;  /* 0x000004000a167890 */ /* 0x000fc4000fffe03f */
[----:B------:R-:W-:Y:S01]  /*6540*/  UIADD3 UR20, UR7, 0xc00, URZ ;  /* 0x00000c0007147890 */ /* 0x000fe2000fffe03f */
[----:B------:R-:W-:Y:S01]  /*6550*/  FMNMX.FTZ R71, R112, R71, !PT ;  /* 0x0000004770477209 */ /* 0x000fe20007810000 */
[----:B------:R-:W-:Y:S01]  /*6560*/  UMOV UR23, 0x40000040 ;  /* 0x4000004000177882 */ /* 0x000fe20000000000 */
[----:B------:R-:W-:Y:S01]  /*6570*/  UMOV UR21, 0x40000040 ;  /* 0x4000004000157882 */ /* 0x000fe20000000000 */
[----:B------:R-:W5:Y:S01]  /*6580*/  MUFU.TANH R58, R58 ;  /* 0x0000003a003a7308 */ /* 0x000f620000002400 */
[----:B---3--:R-:W-:-:S04]  /*6590*/  FMNMX.FTZ R71, R46, R71, !PT ;  /* 0x000000472e477209 */ /* 0x008fc80007810000 */
[----:B------:R-:W-:Y:S01]  /*65a0*/  FMNMX.FTZ R75, R116, R71, !PT ;  /* 0x00000047744b7209 */ /* 0x000fe20007810000 */
[----:B------:R-:W-:Y:S02]  /*65b0*/  FMUL.FTZ R71, R91, UR5 ;  /* 0x000000055b477c20 */ /* 0x000fe40008410000 */
[----:B------:R-:W3:Y:S01]  /*65c0*/  MUFU.TANH R55, R55 ;  /* 0x0000003700377308 */ /* 0x000ee20000002400 */
[----:B-1----:R-:W-:-:S04]  /*65d0*/  FMNMX.FTZ R75, R43, R75, !PT ;  /* 0x0000004b2b4b7209 */ /* 0x002fc80007810000 */
[----:B--2---:R-:W-:-:S03]  /*65e0*/  FMNMX.FTZ R75, R47, R75, !PT ;  /* 0x0000004b2f4b7209 */ /* 0x004fc60007810000 */
[----:B------:R-:W1:Y:S01]  /*65f0*/  MUFU.TANH R62, R62 ;  /* 0x0000003e003e7308 */ /* 0x000e620000002400 */
[----:B----4-:R-:W-:-:S04]  /*6600*/  FMNMX.FTZ R75, R54, R75, !PT ;  /* 0x0000004b364b7209 */ /* 0x010fc80007810000 */
[----:B-----5:R-:W-:Y:S01]  /*6610*/  FMNMX.FTZ R79, R51, R75, !PT ;  /* 0x0000004b334f7209 */ /* 0x020fe20007810000 */
[----:B------:R-:W-:Y:S02]  /*6620*/  FMUL.FTZ R75, R95, UR5 ;  /* 0x000000055f4b7c20 */ /* 0x000fe40008410000 */
[----:B------:R-:W2:Y:S01]  /*6630*/  MUFU.TANH R59, R59 ;  /* 0x0000003b003b7308 */ /* 0x000ea20000002400 */
[----:B------:R-:W-:-:S04]  /*6640*/  FMNMX.FTZ R79, R58, R79, !PT ;  /* 0x0000004f3a4f7209 */ /* 0x000fc80007810000 */
[----:B---3--:R-:W-:Y:S01]  /*6650*/  FMNMX.FTZ R83, R55, R79, !PT ;  /* 0x0000004f37537209 */ /* 0x008fe20007810000 */
[----:B------:R-:W-:Y:S02]  /*6660*/  FMUL.FTZ R79, R98, UR5 ;  /* 0x00000005624f7c20 */ /* 0x000fe40008410000 */
        /* <DEDUP_REMOVED lines=11> */
[----:B------:R-:W-:Y:S02]  /*6720*/  WARPGROUP.DEPBAR.LE gsb0, 0x0 ;  /* 0x00008000000079c5 */ /* 0x000fe40000010000 */
[----:B------:R-:W-:-:S04]  /*6730*/  WARPGROUP.ARRIVE ;  /* 0x00000000000079c5 */ /* 0x000fc80000000000 */
[----:B------:R-:W2:Y:S01]  /*6740*/  MUFU.TANH R14, R14 ;  /* 0x0000000e000e7308 */ /* 0x000ea20000002400 */
[----:B---3--:R-:W-:Y:S01]  /*6750*/  FMNMX.FTZ R87, R11, R98, !PT ;  /* 0x000000620b577209 */ /* 0x008fe20007810000 */
[----:B------:R-:W-:Y:S01]  /*6760*/  HGMMA.64x64x16.F32.BF16 R120, gdesc[UR20].tnspB, R120, gsb0 ;  /* 0x40e00000147879f0 */ /* 0x000fe20008001878 */
[----:B------:R-:W-:Y:S02]  /*6770*/  UIADD3 UR22, UR10, 0x480, URZ ;  /* 0x000004800a167890 */ /* 0x000fe4000fffe03f */
[----:B------:R-:W-:-:S03]  /*6780*/  UIADD3 UR20, UR7, 0xc02, URZ ;  /* 0x00000c0207147890 */ /* 0x000fc6000fffe03f */
[----:B------:R-:W3:Y:S01]  /*6790*/  MUFU.TANH R78, R78 ;  /* 0x0000004e004e7308 */ /* 0x000ee20000002400 */
[----:B------:R-:W-:Y:S01]  /*67a0*/  UMOV UR23, 0x40000040 ;  /* 0x4000004000177882 */ /* 0x000fe20000000000 */
[----:B------:R-:W-:Y:S01]  /*67b0*/  UMOV UR21, 0x40000040 ;  /* 0x4000004000157882 */ /* 0x000fe20000000000 */
[----:B-1----:R-:W-:Y:S01]  /*67c0*/  FMNMX.FTZ R91, R74, R87, !PT ;  /* 0x000000574a5b7209 */ /* 0x002fe20007810000 */
[----:B------:R-:W-:Y:S01]  /*67d0*/  FMUL.FTZ R87, R103, UR5 ;  /* 0x0000000567577c20 */ /* 0x000fe20008410000 */
[----:B------:R-:W-:-:S03]  /*67e0*/  FMUL.FTZ R103, R119, UR5 ;  /* 0x0000000577677c20 */ /* 0x000fc60008410000 */
        /* <DEDUP_REMOVED lines=17> */
[----:B------:R-:W-:Y:S01]  /*6900*/  FMUL.FTZ R95, R111, UR5 ;  /* 0x000000056f5f7c20 */ /* 0x000fe20008410000 */
[----:B------:R-:W-:Y:S02]  /*6910*/  WARPGROUP.DEPBAR.LE gsb0, 0x0 ;  /* 0x00008000000079c5 */ /* 0x000fe40000010000 */
[----:B------:R-:W-:-:S03]  /*6920*/  WARPGROUP.ARRIVE ;  /* 0x00000000000079c5 */ /* 0x000fc60000000000 */
[----:B------:R-:W3:Y:S01]  /*6930*/  MUFU.TANH R75, R75 ;  /* 0x0000004b004b7308 */ /* 0x000ee20000002400 */
[----:B-1----:R-:W-:Y:S02]  /*6940*/  FMNMX.FTZ R99, R71, R98, !PT ;  /* 0x0000006247637209 */ /* 0x002fe40007810000 */
[----:B------:R-:W-:Y:S01]  /*6950*/  HGMMA.64x64x16.F32.BF16 R120, gdesc[UR20].tnspB, R120, gsb0 ;  /* 0x40e00000147879f0 */ /* 0x000fe20008001878 */
[----:B------:R-:W-:Y:S01]  /*6960*/  UIADD3 UR22, UR10, 0x500, URZ ;  /* 0x000005000a167890 */ /* 0x000fe2000fffe03f */
[----:B--2---:R-:W-:Y:S01]  /*6970*/  FMNMX.FTZ R98, R94, R99, !PT ;  /* 0x000000635e627209 */ /* 0x004fe20007810000 */
[----:B------:R-:W-:Y:S02]  /*6980*/  UIADD3 UR20, UR7, 0xc04, URZ ;  /* 0x00000c0407147890 */ /* 0x000fe4000fffe03f */
[----:B------:R-:W1:Y:S01]  /*6990*/  MUFU.TANH R79, R79 ;  /* 0x0000004f004f7308 */ /* 0x000e620000002400 */
[----:B------:R-:W-:Y:S01]  /*69a0*/  UMOV UR23, 0x40000040 ;  /* 0x4000004000177882 */ /* 0x000fe20000000000 */
[----:B------:R-:W-:Y:S01]  /*69b0*/  UMOV UR21, 0x40000040 ;  /* 0x4000004000157882 */ /* 0x000fe20000000000 */
[----:B------:R-:W-:-:S05]  /*69c0*/  FMUL.FTZ R99, R115, UR5 ;  /* 0x0000000573637c20 */ /* 0x000fca0008410000 */
        /* <DEDUP_REMOVED lines=20> */
[----:B------:R-:W-:Y:S03]  /*6b10*/  HGMMA.64x64x16.F32.BF16 R120, gdesc[UR20].tnspB, R120, gsb0 ;  /* 0x40e00000147879f0 */ /* 0x000fe60008001878 */
[----:B---3--:R-:W-:Y:S01]  /*6b20*/  FMNMX.FTZ R98, R114, R101, !PT ;  /* 0x0000006572627209 */ /* 0x008fe20007810000 */
[----:B------:R-:W-:Y:S02]  /*6b30*/  UIADD3 UR22, UR10, 0x580, URZ ;  /* 0x000005800a167890 */ /* 0x000fe4000fffe03f */
[----:B------:R-:W2:Y:S01]  /*6b40*/  MUFU.TANH R118, R118 ;  /* 0x0000007600767308 */ /* 0x000ea20000002400 */
[----:B------:R-:W-:Y:S01]  /*6b50*/  UIADD3 UR20, UR7, 0xc06, URZ ;  /* 0x00000c0607147890 */ /* 0x000fe2000fffe03f */
[----:B------:R-:W-:Y:S01]  /*6b60*/  UMOV UR23, 0x40000040 ;  /* 0x4000004000177882 */ /* 0x000fe20000000000 */
[----:B------:R-:W-:Y:S01]  /*6b70*/  UMOV UR21, 0x40000040 ;  /* 0x4000004000157882 */ /* 0x000fe20000000000 */
[----:B------:R-:W-:-:S04]  /*6b80*/  UMOV UR7, UR37 ;  /* 0x0000002500077c82 */ /* 0x000fc80008000000 */
[----:B------:R-:W3:Y:S01]  /*6b90*/  MUFU.TANH R103, R103 ;  /* 0x0000006700677308 */ /* 0x000ee20000002400 */
[----:B-1----:R-:W-:-:S07]  /*6ba0*/  FMNMX.FTZ R101, R99, R98, !PT ;  /* 0x0000006263657209 */ /* 0x002fce0007810000 */
[----:B------:R-:W-:Y:S01]  /*6bb0*/  MUFU.EX2 R26, R26 ;  /* 0x0000001a001a7308 */ /* 0x000fe20000000800 */
[----:B--2---:R-:W-:-:S07]  /*6bc0*/  FMNMX.FTZ R98, R118, R101, !PT ;  /* 0x0000006576627209 */ /* 0x004fce0007810000 */
[----:B------:R-:W-:Y:S01]  /*6bd0*/  MUFU.EX2 R27, R27 ;  /* 0x0000001b001b7308 */ /* 0x000fe20000000800 */
[----:B---3--:R-:W-:-:S05]  /*6be0*/  FMNMX.FTZ R107, R103, R98, !PT ;  /* 0x00000062676b7209 */ /* 0x008fca0007810000 */
[----:B------:R-:W1:Y:S02]  /*6bf0*/  SHFL.BFLY PT, R98, R107, 0x2, 0x1f ;  /* 0x0c401f006b627f89 */ /* 0x000e6400000e0000 */
[----:B------:R-:W-:Y:S08]  /*6c00*/  MUFU.EX2 R28, R28 ;  /* 0x0000001c001c7308 */ /* 0x000ff00000000800 */
[----:B------:R-:W-:Y:S08]  /*6c10*/  MUFU.EX2 R29, R29 ;  /* 0x0000001d001d7308 */ /* 0x000ff00000000800 */
[----:B------:R-:W-:Y:S01]  /*6c20*/  MUFU.EX2 R30, R30 ;  /* 0x0000001e001e7308 */ /* 0x000fe20000000800 */
[----:B-1----:R-:W-:-:S07]  /*6c30*/  FMNMX.FTZ R109, R107, R98, !PT ;  /* 0x000000626b6d7209 */ /* 0x002fce0007810000 */
[----:B------:R-:W-:Y:S01]  /*6c40*/  MUFU.EX2 R31, R31 ;  /* 0x0000001f001f7308 */ /* 0x000fe20000000800 */
[----:B------:R-:W1:Y:S07]  /*6c50*/  SHFL.BFLY PT, R98, R109, 0x1, 0x1f ;  /* 0x0c201f006d627f89 */ /* 0x000e6e00000e0000 */
[----:B------:R-:W-:Y:S08]  /*6c60*/  MUFU.EX2 R33, R33 ;  /* 0x0000002100217308 */ /* 0x000ff00000000800 */
[----:B------:R-:W-:Y:S01]  /*6c70*/  MUFU.EX2 R36, R36 ;  /* 0x0000002400247308 */ /* 0x000fe20000000800 */
[----:B------:R-:W-:-:S02]  /*6c80*/  WARPGROUP.DEPBAR.LE gsb0, 0x0 ;  /* 0x00008000000079c5 */ /* 0x000fc40000010000 */
[----:B------:R-:W-:-:S05]  /*6c90*/  WARPGROUP.ARRIVE ;  /* 0x00000000000079c5 */ /* 0x000fca0000000000 */
[----:B------:R-:W-:Y:S01]  /*6ca0*/  MUFU.EX2 R37, R37 ;  /* 0x0000002500257308 */ /* 0x000fe20000000800 */
[----:B------:R-:W-:Y:S01]  /*6cb0*/  HGMMA.64x64x16.F32.BF16 R120, gdesc[UR20].tnspB, R120, gsb0 ;  /* 0x40e00000147879f0 */ /* 0x000fe20008001878 */
[----:B-1----:R-:W-:-:S05]  /*6cc0*/  FMNMX.FTZ R98, R109, R98, !PT ;  /* 0x000000626d627209 */ /* 0x002fca0007810000 */
[CC--:B------:R-:W-:Y:S01]  /*6cd0*/  FMUL.FTZ R101, R98.reuse, R39.reuse ;  /* 0x0000002762657220 */ /* 0x0c0fe20000410000 */
[----:B------:R-:W-:Y:S01]  /*6ce0*/  FADD.FTZ R7, -R98, R7 ;  /* 0x0000000762077221 */ /* 0x000fe20000010100 */
[----:B------:R-:W-:Y:S02]  /*6cf0*/  MUFU.EX2 R40, R40 ;  /* 0x0000002800287308 */ /* 0x000fe40000000800 */
        /* <DEDUP_REMOVED lines=48> */
[----:B------:R-:W-:Y:S01]  /*7000*/  MOV R103, UR36 ;  /* 0x0000002400677c02 */ /* 0x000fe20008000f00 */
[----:B------:R-:W-:Y:S01]  /*7010*/  FMUL.FTZ R70, R7, R39 ;  /* 0x0000002707467220 */ /* 0x000fe20000410000 */
[----:B------:R-:W-:Y:S01]  /*7020*/  VIADD R7, R16, 0x9 ;  /* 0x0000000910077836 */ /* 0x000fe20000000000 */
[----:B------:R-:W-:Y:S01]  /*7030*/  MUFU.EX2 R12, R12 ;  /* 0x0000000c000c7308 */ /* 0x000fe20000000800 */
[----:B------:R-:W-:-:S03]  /*7040*/  @!P1 LEA R103, R103, UR40, 0x3 ;  /* 0x0000002867679c11 */ /* 0x000fc6000f8e18ff */
[----:B------:R-:W-:Y:S02]  /*7050*/  SEL R25, R7, 0x9, !P2 ;  /* 0x0000000907197807 */ /* 0x000fe40005000000 */
[----:B------:R-:W-:Y:S01]  /*7060*/  @!P1 VIADD R103, R103, 0x30840 ;  /* 0x0003084067679836 */ /* 0x000fe20000000000 */
[C---:B------:R-:W-:Y:S01]  /*7070*/  ISETP.GT.AND P2, PT, R3.reuse, RZ, PT ;  /* 0x000000ff0300720c */ /* 0x040fe20003f44270 */
[----:B------:R-:W-:Y:S01]  /*7080*/  MUFU.EX2 R70, R70 ;  /* 0x0000004600467308 */ /* 0x000fe20000000800 */
[----:B------:R-:W-:Y:S02]  /*7090*/  VIADD R3, R3, 0xffffffff ;  /* 0xffffffff03037836 */ /* 0x000fe40000000000 */
[----:B------:R-:W-:Y:S01]  /*70a0*/  @!P1 PRMT R103, RZ, 0x654, R103 ;  /* 0x00000654ff679816 */ /* 0x000fe20000000067 */
[----:B------:R-:W-:-:S04]  /*70b0*/  WARPGROUP.DEPBAR.LE gsb0, 0x0 ;  /* 0x00008000000079c5 */ /* 0x000fc80000010000 */
[----:B------:R-:W1:Y:S01]  /*70c0*/  MUFU.EX2 R7, R10 ;  /* 0x0000000a00077308 */ /* 0x000e620000000800 */
        /* <DEDUP_REMOVED lines=9> */
[----:B---3--:R-:W-:Y:S01]  /*7160*/  IMAD.U32 R103, RZ, RZ, UR6 ;  /* 0x00000006ff677e24 */ /* 0x008fe2000f8e00ff */
[----:B------:R-:W3:Y:S01]  /*7170*/  MUFU.EX2 R20, R20 ;  /* 0x0000001400147308 */ /* 0x000ee20000000800 */
[----:B-1----:R-:W-:Y:S01]  /*7180*/  FFMA.FTZ R5, R70, R5, R7 ;  /* 0x0000000546057223 */ /* 0x002fe20000010007 */
[----:B------:R-:W-:Y:S01]  /*7190*/  UMOV UR6, UR36 ;  /* 0x0000002400067c82 */ /* 0x000fe20008000000 */
[-C--:B------:R-:W-:Y:S01]  /*71a0*/  FMUL.FTZ R132, R132, R85.reuse ;  /* 0x0000005584847220 */ /* 0x080fe20000410000 */
[----:B------:R-:W-:Y:S01]  /*71b0*/  @!P1 LEA R10, R103, UR40, 0x3 ;  /* 0x00000028670a9c11 */ /* 0x000fe2000f8e18ff */
[-C--:B------:R-:W-:Y:S01]  /*71c0*/  FMUL.FTZ R133, R133, R85.reuse ;  /* 0x0000005585857220 */ /* 0x080fe20000410000 */
[-C--:B------:R-:W-:Y:S01]  /*71d0*/  FMUL.FTZ R136, R136, R85.reuse ;  /* 0x0000005588887220 */ /* 0x080fe20000410000 */
[-C--:B------:R-:W-:Y:S01]  /*71e0*/  FMUL.FTZ R137, R137, R85.reuse ;  /* 0x0000005589897220 */ /* 0x080fe20000410000 */
[----:B------:R-:W-:Y:S01]  /*71f0*/  @!P1 IADD3 R10, R10, 0x30860, RZ ;  /* 0x000308600a0a9810 */ /* 0x000fe20007ffe0ff */
[----:B--2---:R-:W1:Y:S01]  /*7200*/  MUFU.EX2 R25, R34 ;  /* 0x0000002200197308 */ /* 0x004e620000000800 */
[-C--:B------:R-:W-:Y:S01]  /*7210*/  FMUL.FTZ R140, R140, R85.reuse ;  /* 0x000000558c8c7220 */ /* 0x080fe20000410000 */
[-C--:B------:R-:W-:Y:S01]  /*7220*/  FMUL.FTZ R141, R141, R85.reuse ;  /* 0x000000558d8d7220 */ /* 0x080fe20000410000 */
[----:B------:R-:W-:Y:S01]  /*7230*/  @!P1 PRMT R10, RZ, 0x654, R10 ;  /* 0x00000654ff0a9816 */ /* 0x000fe2000000000a */
[-C--:B------:R-:W-:Y:S01]  /*7240*/  FMUL.FTZ R144, R144, R85.reuse ;  /* 0x0000005590907220 */ /* 0x080fe20000410000 */
[-C--:B------:R-:W-:Y:S01]  /*7250*/  FMUL.FTZ R145, R145, R85.reuse ;  /* 0x0000005591917220 */ /* 0x080fe20000410000 */
[-C--:B------:R-:W-:Y:S01]  /*7260*/  FMUL.FTZ R148, R148, R85.reuse ;  /* 0x0000005594947220 */ /* 0x080fe20000410000 */
[----:B------:R2:W-:Y:S01]  /*7270*/  @!P1 SYNCS.ARRIVE.TRANS64.RED.A1T0 RZ, [R10+URZ], RZ ;  /* 0x000000ff0aff99a7 */ /* 0x0005e2000810043f */
[----:B------:R-:W-:Y:S01]  /*7280*/  MUFU.EX2 R38, R38 ;  /* 0x0000002600267308 */ /* 0x000fe20000000800 */
[----:B------:R-:W-:Y:S01]  /*7290*/  FMUL.FTZ R149, R149, R85 ;  /* 0x0000005595957220 */ /* 0x000fe20000410000 */
[-C--:B------:R-:W-:Y:S01]  /*72a0*/  FMUL.FTZ R122, R122, R70.reuse ;  /* 0x000000467a7a7220 */ /* 0x080fe20000410000 */
[-C--:B------:R-:W-:Y:S01]  /*72b0*/  FMUL.FTZ R123, R123, R70.reuse ;  /* 0x000000467b7b7220 */ /* 0x080fe20000410000 */
[-C--:B------:R-:W-:Y:S01]  /*72c0*/  FMUL.FTZ R126, R126, R70.reuse ;  /* 0x000000467e7e7220 */ /* 0x080fe20000410000 */
[-C--:B------:R-:W-:Y:S01]  /*72d0*/  FMUL.FTZ R127, R127, R70.reuse ;  /* 0x000000467f7f7220 */ /* 0x080fe20000410000 */
[-C--:B------:R-:W-:Y:S01]  /*72e0*/  FMUL.FTZ R130, R130, R70.reuse ;  /* 0x0000004682827220 */ /* 0x080fe20000410000 */
[C---:B--2---:R-:W-:Y:S01]  /*72f0*/  FADD.FTZ R10, R12.reuse, R5 ;  /* 0x000000050c0a7221 */ /* 0x044fe20000010000 */
[----:B------:R-:W-:Y:S01]  /*7300*/  F2FP.BF16.F32.PACK_AB R5, R12, R7 ;  /* 0x000000070c05723e */ /* 0x000fe200000010ff */
[----:B------:R-:W2:Y:S01]  /*7310*/  MUFU.EX2 R111, R108 ;  /* 0x0000006c006f7308 */ /* 0x000ea20000000800 */
[----:B---3--:R-:W-:Y:S01]  /*7320*/  F2FP.BF16.F32.PACK_AB R7, R20, R15 ;  /* 0x0000000f1407723e */ /* 0x008fe200000010ff */
[----:B------:R-:W-:Y:S01]  /*7330*/  FADD.FTZ R15, R15, R10 ;  /* 0x0000000a0f0f7221 */ /* 0x000fe20000010000 */
[-C--:B------:R-:W-:Y:S01]  /*7340*/  FMUL.FTZ R131, R131, R70.reuse ;  /* 0x0000004683837220 */ /* 0x080fe20000410000 */
[-C--:B------:R-:W-:Y:S01]  /*7350*/  FMUL.FTZ R134, R134, R70.reuse ;  /* 0x0000004686867220 */ /* 0x080fe20000410000 */
[-C--:B------:R-:W-:Y:S01]  /*7360*/  FMUL.FTZ R135, R135, R70.reuse ;  /* 0x0000004687877220 */ /* 0x080fe20000410000 */
[----:B------:R3:W-:Y:S01]  /*7370*/  STSM.16.M88.4 [R155+0x1e800], R4 ;  /* 0x01e800049b007844 */ /* 0x0007e20000000200 */
[----:B------:R-:W-:Y:S01]  /*7380*/  FADD.FTZ R20, R20, R15 ;  /* 0x0000000f14147221 */ /* 0x000fe20000010000 */
[----:B------:R-:W-:Y:S01]  /*7390*/  MUFU.EX2 R112, R112 ;  /* 0x0000007000707308 */ /* 0x000fe20000000800 */
[-C--:B------:R-:W-:Y:S01]  /*73a0*/  FMUL.FTZ R138, R138, R70.reuse ;  /* 0x000000468a8a7220 */ /* 0x080fe20000410000 */
[-C--:B------:R-:W-:Y:S01]  /*73b0*/  FMUL.FTZ R139, R139, R70.reuse ;  /* 0x000000468b8b7220 */ /* 0x080fe20000410000 */
[----:B-1----:R-:W-:Y:S01]  /*73c0*/  FADD.FTZ R15, R25, R20 ;  /* 0x00000014190f7221 */ /* 0x002fe20000010000 */
[-C--:B------:R-:W-:Y:S01]  /*73d0*/  FMUL.FTZ R142, R142, R70.reuse ;  /* 0x000000468e8e7220 */ /* 0x080fe20000410000 */
[-C--:B------:R-:W-:Y:S01]  /*73e0*/  FMUL.FTZ R143, R143, R70.reuse ;  /* 0x000000468f8f7220 */ /* 0x080fe20000410000 */
[-C--:B------:R-:W-:Y:S01]  /*73f0*/  FMUL.FTZ R146, R146, R70.reuse ;  /* 0x0000004692927220 */ /* 0x080fe20000410000 */
[-C--:B------:R-:W-:Y:S01]  /*7400*/  FMUL.FTZ R147, R147, R70.reuse ;  /* 0x0000004693937220 */ /* 0x080fe20000410000 */
[----:B------:R1:W-:Y:S01]  /*7410*/  MUFU.EX2 R34, R11 ;  /* 0x0000000b00227308 */ /* 0x0003e20000000800 */
[-C--:B------:R-:W-:Y:S01]  /*7420*/  FMUL.FTZ R150, R150, R70.reuse ;  /* 0x0000004696967220 */ /* 0x080fe20000410000 */
[----:B------:R-:W-:Y:S01]  /*7430*/  FMUL.FTZ R151, R151, R70 ;  /* 0x0000004697977220 */ /* 0x000fe20000410000 */
[----:B---3--:R-:W-:Y:S01]  /*7440*/  FADD.FTZ R6, R26, R13 ;  /* 0x0000000d1a067221 */ /* 0x008fe20000010000 */
[----:B------:R-:W-:-:S04]  /*7450*/  F2FP.BF16.F32.PACK_AB R26, R27, R26 ;  /* 0x0000001a1b1a723e */ /* 0x000fc800000010ff */
[----:B------:R-:W3:Y:S01]  /*7460*/  MUFU.EX2 R4, R35 ;  /* 0x0000002300047308 */ /* 0x000ee20000000800 */
[----:B-1----:R-:W-:Y:S01]  /*7470*/  FADD.FTZ R11, R27, R6 ;  /* 0x000000061b0b7221 */ /* 0x002fe20000010000 */
[----:B--2---:R-:W-:-:S03]  /*7480*/  F2FP.BF16.F32.PACK_AB R27, R111, R38 ;  /* 0x000000266f1b723e */ /* 0x004fc600000010ff */
[----:B------:R-:W-:-:S03]  /*7490*/  FADD.FTZ R10, R28, R11 ;  /* 0x0000000b1c0a7221 */ /* 0x000fc60000010000 */
[----:B------:R-:W1:Y:S01]  /*74a0*/  MUFU.EX2 R5, R42 ;  /* 0x0000002a00057308 */ /* 0x000e620000000800 */
[----:B------:R-:W-:-:S04]  /*74b0*/  FADD.FTZ R13, R29, R10 ;  /* 0x0000000a1d0d7221 */ /* 0x000fc80000010000 */
[----:B------:R-:W-:-:S03]  /*74c0*/  FADD.FTZ R10, R30, R13 ;  /* 0x0000000d1e0a7221 */ /* 0x000fc60000010000 */
[----:B------:R-:W2:Y:S01]  /*74d0*/  MUFU.EX2 R7, R46 ;  /* 0x0000002e00077308 */ /* 0x000ea20000000800 */
[C---:B---3--:R-:W-:Y:S01]  /*74e0*/  FADD.FTZ R15, R4.reuse, R15 ;  /* 0x0000000f040f7221 */ /* 0x048fe20000010000 */
[----:B------:R-:W-:Y:S01]  /*74f0*/  F2FP.BF16.F32.PACK_AB R25, R4, R25 ;  /* 0x000000190419723e */ /* 0x000fe200000010ff */
[----:B------:R-:W-:Y:S02]  /*7500*/  FADD.FTZ R13, R31, R10 ;  /* 0x0000000a1f0d7221 */ /* 0x000fe40000010000 */
[----:B------:R-:W-:Y:S02]  /*7510*/  FADD.FTZ R4, R38, R15 ;  /* 0x0000000f26047221 */ /* 0x000fe40000010000 */
[----:B------:R-:W-:Y:S01]  /*7520*/  STSM.16.M88.4 [R154], R24 ;  /* 0x000000189a007844 */ /* 0x000fe20000000200 */
[----:B------:R-:W3:Y:S01]  /*7530*/  MUFU.EX2 R12, R32 ;  /* 0x00000020000c7308 */ /* 0x000ee20000000800 */
[----:B------:R-:W-:Y:S01]  /*7540*/  FADD.FTZ R6, R111, R4 ;  /* 0x000000046f067221 */ /* 0x000fe20000010000 */
[----:B------:R-:W-:-:S03]  /*7550*/  F2FP.BF16.F32.PACK_AB R4, R29, R28 ;  /* 0x0000001c1d04723e */ /* 0x000fc600000010ff */
[----:B-1----:R-:W-:Y:S01]  /*7560*/  FADD.FTZ R11, R5, R6 ;  /* 0x00000006050b7221 */ /* 0x002fe20000010000 */
[C---:B------:R-:W-:Y:S02]  /*7570*/  F2FP.BF16.F32.PACK_AB R5, R112.reuse, R5 ;  /* 0x000000057005723e */ /* 0x040fe400000010ff */
[----:B------:R-:W1:Y:S01]  /*7580*/  MUFU.EX2 R116, R116 ;  /* 0x0000007400747308 */ /* 0x000e620000000800 */
[----:B------:R-:W-:-:S04]  /*7590*/  FADD.FTZ R6, R112, R11 ;  /* 0x0000000b70067221 */ /* 0x000fc80000010000 */
[----:B--2---:R-:W-:-:S03]  /*75a0*/  FADD.FTZ R11, R7, R6 ;  /* 0x00000006070b7221 */ /* 0x004fc60000010000 */
[----:B------:R-:W2:Y:S01]  /*75b0*/  MUFU.EX2 R43, R43 ;  /* 0x0000002b002b7308 */ /* 0x000ea20000000800 */
[----:B---3--:R-:W-:Y:S01]  /*75c0*/  FADD.FTZ R10, R12, R13 ;  /* 0x0000000d0c0a7221 */ /* 0x008fe20000010000 */
[----:B------:R-:W-:-:S03]  /*75d0*/  F2FP.BF16.F32.PACK_AB R12, R33, R12 ;  /* 0x0000000c210c723e */ /* 0x000fc600000010ff */
[----:B------:R-:W-:-:S03]  /*75e0*/  FADD.FTZ R13, R33, R10 ;  /* 0x0000000a210d7221 */ /* 0x000fc60000010000 */
[----:B------:R-:W-:Y:S01]  /*75f0*/  MUFU.EX2 R32, R96 ;  /* 0x0000006000207308 */ /* 0x000fe20000000800 */
[C---:B-1----:R-:W-:Y:S01]  /*7600*/  FADD.FTZ R6, R116.reuse, R11 ;  /* 0x0000000b74067221 */ /* 0x042fe20000010000 */
[----:B------:R-:W-:-:S06]  /*7610*/  F2FP.BF16.F32.PACK_AB R7, R116, R7 ;  /* 0x000000077407723e */ /* 0x000fcc00000010ff */
[----:B------:R-:W1:Y:S01]  /*7620*/  MUFU.EX2 R96, R47 ;  /* 0x0000002f00607308 */ /* 0x000e620000000800 */
[----:B--2---:R-:W-:Y:S01]  /*7630*/  FADD.FTZ R11, R43, R6 ;  /* 0x000000062b0b7221 */ /* 0x004fe20000010000 */
[----:B------:R-:W-:-:S04]  /*7640*/  FADD.FTZ R6, R36, R13 ;  /* 0x0000000d24067221 */ /* 0x000fc80000010000 */
[----:B------:R-:W-:Y:S02]  /*7650*/  FADD.FTZ R13, R37, R6 ;  /* 0x00000006250d7221 */ /* 0x000fe40000010000 */
[----:B------:R-:W2:Y:S02]  /*7660*/  MUFU.EX2 R54, R54 ;  /* 0x0000003600367308 */ /* 0x000ea40000000800 */
[----:B------:R-:W-:-:S06]  /*7670*/  FADD.FTZ R10, R40, R13 ;  /* 0x0000000d280a7221 */ /* 0x000fcc0000010000 */
        /* <DEDUP_REMOVED lines=14> */
[----:B------:R-:W-:-:S05]  /*7760*/  F2FP.BF16.F32.PACK_AB R6, R31, R30 ;  /* 0x0000001e1f06723e */ /* 0x000fca00000010ff */
[----:B------:R1:W-:Y:S01]  /*7770*/  STSM.16.M88.4 [R153], R4 ;  /* 0x0000000499007844 */ /* 0x0003e20000000200 */
[----:B------:R-:W-:Y:S01]  /*7780*/  MUFU.EX2 R48, R48 ;  /* 0x0000003000307308 */ /* 0x000fe20000000800 */
[C---:B--2---:R-:W-:Y:S01]  /*7790*/  FADD.FTZ R13, R45.reuse, R10 ;  /* 0x0000000a2d0d7221 */ /* 0x044fe20000010000 */
[----:B------:R-:W-:-:S06]  /*77a0*/  F2FP.BF16.F32.PACK_AB R30, R45, R44 ;  /* 0x0000002c2d1e723e */ /* 0x000fcc00000010ff */
[----:B------:R-:W2:Y:S01]  /*77b0*/  MUFU.EX2 R59, R59 ;  /* 0x0000003b003b7308 */ /* 0x000ea20000000800 */
[----:B---3--:R-:W-:-:S07]  /*77c0*/  FADD.FTZ R10, R62, R11 ;  /* 0x0000000b3e0a7221 */ /* 0x008fce0000010000 */
[----:B------:R-:W1:Y:S08]  /*77d0*/  MUFU.EX2 R49, R49 ;  /* 0x0000003100317308 */ /* 0x000e700000000800 */
[----:B------:R-:W3:Y:S01]  /*77e0*/  MUFU.EX2 R66, R66 ;  /* 0x0000004200427308 */ /* 0x000ee20000000800 */
[C---:B--2---:R-:W-:Y:S01]  /*77f0*/  FADD.FTZ R11, R59.reuse, R10 ;  /* 0x0000000a3b0b7221 */ /* 0x044fe20000010000 */
[----:B------:R-:W-:-:S06]  /*7800*/  F2FP.BF16.F32.PACK_AB R31, R59, R62 ;  /* 0x0000003e3b1f723e */ /* 0x000fcc00000010ff */
[----:B------:R-:W-:Y:S01]  /*7810*/  MUFU.EX2 R52, R52 ;  /* 0x0000003400347308 */ /* 0x000fe20000000800 */
[----:B-1----:R-:W-:-:S07]  /*7820*/  F2FP.BF16.F32.PACK_AB R4, R49, R48 ;  /* 0x000000303104723e */ /* 0x002fce00000010ff */
[----:B------:R-:W1:Y:S01]  /*7830*/  MUFU.EX2 R103, R104 ;  /* 0x0000006800677308 */ /* 0x000e620000000800 */
[----:B---3--:R-:W-:-:S07]  /*7840*/  FADD.FTZ R10, R66, R11 ;  /* 0x0000000b420a7221 */ /* 0x008fce0000010000 */
[----:B------:R-:W-:Y:S08]  /*7850*/  MUFU.EX2 R53, R53 ;  /* 0x0000003500357308 */ /* 0x000ff00000000800 */
[----:B------:R-:W2:Y:S01]  /*7860*/  MUFU.EX2 R107, R107 ;  /* 0x0000006b006b7308 */ /* 0x000ea20000000800 */
[----:B-1----:R-:W-:-:S07]  /*7870*/  FADD.FTZ R20, R103, R10 ;  /* 0x0000000a67147221 */ /* 0x002fce0000010000 */
[----:B------:R-:W1:Y:S08]  /*7880*/  MUFU.EX2 R56, R56 ;  /* 0x0000003800387308 */ /* 0x000e700000000800 */
[----:B------:R3:W-:Y:S01]  /*7890*/  MUFU.EX2 R35, R14 ;  /* 0x0000000e00237308 */ /* 0x0007e20000000800 */
[----:B--2---:R-:W-:-:S04]  /*78a0*/  FADD.FTZ R11, R107, R20 ;  /* 0x000000146b0b7221 */ /* 0x004fc80000010000 */
[----:B------:R-:W-:-:S03]  /*78b0*/  FADD.FTZ R11, R34, R11 ;  /* 0x0000000b220b7221 */ /* 0x000fc60000010000 */
[----:B------:R-:W2:Y:S01]  /*78c0*/  MUFU.EX2 R57, R57 ;  /* 0x0000003900397308 */ /* 0x000ea20000000800 */
[----:B---3--:R-:W-:Y:S01]  /*78d0*/  FADD.FTZ R14, R48, R13 ;  /* 0x0000000d300e7221 */ /* 0x008fe20000010000 */
[----:B------:R-:W-:-:S03]  /*78e0*/  F2FP.BF16.F32.PACK_AB R13, R96, R43 ;  /* 0x0000002b600d723e */ /* 0x000fc600000010ff */
[----:B------:R-:W-:Y:S01]  /*78f0*/  FADD.FTZ R15, R49, R14 ;  /* 0x0000000e310f7221 */ /* 0x000fe20000010000 */
[----:B------:R-:W-:Y:S02]  /*7900*/  F2FP.BF16.F32.PACK_AB R14, R37, R36 ;  /* 0x00000024250e723e */ /* 0x000fe400000010ff */
[----:B------:R-:W3:Y:S01]  /*7910*/  MUFU.EX2 R74, R74 ;  /* 0x0000004a004a7308 */ /* 0x000ee20000000800 */
[----:B------:R-:W-:Y:S01]  /*7920*/  FADD.FTZ R28, R52, R15 ;  /* 0x0000000f341c7221 */ /* 0x000fe20000010000 */
[----:B------:R-:W-:-:S03]  /*7930*/  F2FP.BF16.F32.PACK_AB R15, R51, R54 ;  /* 0x00000036330f723e */ /* 0x000fc600000010ff */
[----:B------:R-:W-:Y:S01]  /*7940*/  FADD.FTZ R29, R53, R28 ;  /* 0x0000001c351d7221 */ /* 0x000fe20000010000 */
[----:B------:R-:W-:Y:S01]  /*7950*/  F2FP.BF16.F32.PACK_AB R28, R41, R40 ;  /* 0x00000028291c723e */ /* 0x000fe200000010ff */
[----:B------:R4:W-:Y:S01]  /*7960*/  STSM.16.M88.4 [R19], R12 ;  /* 0x0000000c13007844 */ /* 0x0009e20000000200 */
[----:B------:R-:W5:Y:S01]  /*7970*/  MUFU.EX2 R60, R60 ;  /* 0x0000003c003c7308 */ /* 0x000f620000000800 */
[----:B-1----:R-:W-:-:S04]  /*7980*/  FADD.FTZ R20, R56, R29 ;  /* 0x0000001d38147221 */ /* 0x002fc80000010000 */
[----:B--2---:R-:W-:-:S03]  /*7990*/  FADD.FTZ R29, R57, R20 ;  /* 0x00000014391d7221 */ /* 0x004fc60000010000 */
[----:B------:R-:W1:Y:S01]  /*79a0*/  MUFU.EX2 R61, R61 ;  /* 0x0000003d003d7308 */ /* 0x000e620000000800 */
[----:B---3--:R-:W-:-:S04]  /*79b0*/  FADD.FTZ R20, R74, R11 ;  /* 0x0000000b4a147221 */ /* 0x008fc80000010000 */
[----:B------:R-:W-:-:S03]  /*79c0*/  FADD.FTZ R11, R35, R20 ;  /* 0x00000014230b7221 */ /* 0x000fc60000010000 */
[----:B------:R-:W2:Y:S01]  /*79d0*/  MUFU.EX2 R78, R78 ;  /* 0x0000004e004e7308 */ /* 0x000ea20000000800 */
[----:B-----5:R-:W-:Y:S01]  /*79e0*/  FADD.FTZ R36, R60, R29 ;  /* 0x0000001d3c247221 */ /* 0x020fe20000010000 */
[----:B------:R-:W-:-:S05]  /*79f0*/  F2FP.BF16.F32.PACK_AB R29, R55, R58 ;  /* 0x0000003a371d723e */ /* 0x000fca00000010ff */
[----:B------:R-:W-:Y:S01]  /*7a00*/  STSM.16.M88.4 [R155+0x24800], R28 ;  /* 0x0248001c9b007844 */ /* 0x000fe20000000200 */
[----:B------:R-:W4:Y:S01]  /*7a10*/  MUFU.EX2 R64, R64 ;  /* 0x0000004000407308 */ /* 0x000f220000000800 */
[----:B-1----:R-:W-:-:S07]  /*7a20*/  FADD.FTZ R5, R61, R36 ;  /* 0x000000243d057221 */ /* 0x002fce0000010000 */
[----:B------:R-:W1:Y:S01]  /*7a30*/  MUFU.EX2 R109, R109 ;  /* 0x0000006d006d7308 */ /* 0x000e620000000800 */
[----:B--2---:R-:W-:-:S07]  /*7a40*/  FADD.FTZ R6, R78, R11 ;  /* 0x0000000b4e067221 */ /* 0x004fce0000010000 */
[----:B------:R-:W2:Y:S01]  /*7a50*/  MUFU.EX2 R65, R65 ;  /* 0x0000004100417308 */ /* 0x000ea20000000800 */
[----:B----4-:R-:W-:Y:S01]  /*7a60*/  FADD.FTZ R12, R64, R5 ;  /* 0x00000005400c7221 */ /* 0x010fe20000010000 */
[----:B------:R-:W-:-:S06]  /*7a70*/  F2FP.BF16.F32.PACK_AB R5, R103, R66 ;  /* 0x000000426705723e */ /* 0x000fcc00000010ff */
[----:B------:R-:W3:Y:S01]  /*7a80*/  MUFU.EX2 R82, R82 ;  /* 0x0000005200527308 */ /* 0x000ee20000000800 */
[----:B-1----:R-:W-:Y:S01]  /*7a90*/  FADD.FTZ R7, R109, R6 ;  /* 0x000000066d077221 */ /* 0x002fe20000010000 */
[----:B------:R-:W-:-:S06]  /*7aa0*/  F2FP.BF16.F32.PACK_AB R6, R53, R52 ;  /* 0x000000343506723e */ /* 0x000fcc00000010ff */
[----:B------:R-:W1:Y:S01]  /*7ab0*/  MUFU.EX2 R68, R68 ;  /* 0x0000004400447308 */ /* 0x000e620000000800 */
[----:B--2---:R-:W-:-:S07]  /*7ac0*/  FADD.FTZ R11, R65, R12 ;  /* 0x0000000c410b7221 */ /* 0x004fce0000010000 */
[----:B------:R-:W2:Y:S01]  /*7ad0*/  MUFU.EX2 R67, R67 ;  /* 0x0000004300437308 */ /* 0x000ea20000000800 */
[----:B---3--:R-:W-:Y:S01]  /*7ae0*/  FADD.FTZ R12, R82, R7 ;  /* 0x00000007520c7221 */ /* 0x008fe20000010000 */
[----:B------:R-:W-:-:S05]  /*7af0*/  F2FP.BF16.F32.PACK_AB R7, R34, R107 ;  /* 0x0000006b2207723e */ /* 0x000fca00000010ff */
[----:B------:R3:W-:Y:S01]  /*7b00*/  STSM.16.M88.4 [R18], R4 ;  /* 0x0000000412007844 */ /* 0x0007e20000000200 */
[----:B------:R-:W4:Y:S01]  /*7b10*/  MUFU.EX2 R69, R69 ;  /* 0x0000004500457308 */ /* 0x000f220000000800 */
[----:B-1----:R-:W-:-:S07]  /*7b20*/  FADD.FTZ R14, R68, R11 ;  /* 0x0000000b440e7221 */ /* 0x002fce0000010000 */
[----:B------:R-:W1:Y:S01]  /*7b30*/  MUFU.EX2 R86, R86 ;  /* 0x0000005600567308 */ /* 0x000e620000000800 */
[----:B--2---:R-:W-:Y:S01]  /*7b40*/  FADD.FTZ R11, R67, R12 ;  /* 0x0000000c430b7221 */ /* 0x004fe20000010000 */
[----:B------:R-:W-:Y:S02]  /*7b50*/  F2FP.BF16.F32.PACK_AB R12, R57, R56 ;  /* 0x00000038390c723e */ /* 0x000fe400000010ff */
[----:B---3--:R-:W-:-:S04]  /*7b60*/  F2FP.BF16.F32.PACK_AB R4, R65, R64 ;  /* 0x000000404104723e */ /* 0x008fc800000010ff */
[----:B------:R-:W2:Y:S01]  /*7b70*/  MUFU.EX2 R72, R72 ;  /* 0x0000004800487308 */ /* 0x000ea20000000800 */
[C---:B----4-:R-:W-:Y:S01]  /*7b80*/  FADD.FTZ R13, R69.reuse, R14 ;  /* 0x0000000e450d7221 */ /* 0x050fe20000010000 */
[----:B------:R-:W-:-:S06]  /*7b90*/  F2FP.BF16.F32.PACK_AB R6, R69, R68 ;  /* 0x000000444506723e */ /* 0x000fcc00000010ff */
[----:B------:R-:W3:Y:S01]  /*7ba0*/  MUFU.EX2 R21, R21 ;  /* 0x0000001500157308 */ /* 0x000ee20000000800 */
[----:B-1----:R-:W-:-:S07]  /*7bb0*/  FADD.FTZ R14, R86, R11 ;  /* 0x0000000b560e7221 */ /* 0x002fce0000010000 */
[----:B------:R-:W1:Y:S01]  /*7bc0*/  MUFU.EX2 R73, R73 ;  /* 0x0000004900497308 */ /* 0x000e620000000800 */
[----:B--2---:R-:W-:Y:S01]  /*7bd0*/  FADD.FTZ R20, R72, R13 ;  /* 0x0000000d48147221 */ /* 0x004fe20000010000 */
[----:B------:R-:W-:-:S06]  /*7be0*/  F2FP.BF16.F32.PACK_AB R13, R35, R74 ;  /* 0x0000004a230d723e */ /* 0x000fcc00000010ff */
[----:B------:R-:W2:Y:S01]  /*7bf0*/  MUFU.EX2 R90, R90 ;  /* 0x0000005a005a7308 */ /* 0x000ea20000000800 */
[----:B---3--:R-:W-:Y:S01]  /*7c00*/  FADD.FTZ R11, R21, R14 ;  /* 0x0000000e150b7221 */ /* 0x008fe20000010000 */
[----:B------:R-:W-:-:S06]  /*7c10*/  F2FP.BF16.F32.PACK_AB R14, R61, R60 ;  /* 0x0000003c3d0e723e */ /* 0x000fcc00000010ff */
[----:B------:R-:W3:Y:S01]  /*7c20*/  MUFU.EX2 R76, R76 ;  /* 0x0000004c004c7308 */ /* 0x000ee20000000800 */
[----:B-1----:R-:W-:-:S07]  /*7c30*/  FADD.FTZ R15, R73, R20 ;  /* 0x00000014490f7221 */ /* 0x002fce0000010000 */
[----:B------:R-:W1:Y:S01]  /*7c40*/  MUFU.EX2 R71, R71 ;  /* 0x0000004700477308 */ /* 0x000e620000000800 */
[----:B--2---:R-:W-:-:S07]  /*7c50*/  FADD.FTZ R20, R90, R11 ;  /* 0x0000000b5a147221 */ /* 0x004fce0000010000 */
[----:B------:R-:W2:Y:S01]  /*7c60*/  MUFU.EX2 R77, R77 ;  /* 0x0000004d004d7308 */ /* 0x000ea20000000800 */
[----:B---3--:R-:W-:Y:S01]  /*7c70*/  FADD.FTZ R24, R76, R15 ;  /* 0x0000000f4c187221 */ /* 0x008fe20000010000 */
[----:B------:R-:W-:-:S05]  /*7c80*/  F2FP.BF16.F32.PACK_AB R15, R109, R78 ;  /* 0x0000004e6d0f723e */ /* 0x000fca00000010ff */
[----:B------:R3:W-:Y:S01]  /*7c90*/  STSM.16.M88.4 [R153+0x6000], R12 ;  /* 0x0060000c99007844 */ /* 0x0007e20000000200 */
[----:B------:R-:W4:Y:S01]  /*7ca0*/  MUFU.EX2 R94, R94 ;  /* 0x0000005e005e7308 */ /* 0x000f220000000800 */
[C---:B-1----:R-:W-:Y:S01]  /*7cb0*/  FADD.FTZ R5, R71.reuse, R20 ;  /* 0x0000001447057221 */ /* 0x042fe20000010000 */
[----:B------:R-:W-:-:S06]  /*7cc0*/  F2FP.BF16.F32.PACK_AB R25, R71, R90 ;  /* 0x0000005a4719723e */ /* 0x000fcc00000010ff */
[----:B------:R-:W1:Y:S01]  /*7cd0*/  MUFU.EX2 R80, R80 ;  /* 0x0000005000507308 */ /* 0x000e620000000800 */
[C---:B--2---:R-:W-:Y:S01]  /*7ce0*/  FADD.FTZ R7, R77.reuse, R24 ;  /* 0x000000184d077221 */ /* 0x044fe20000010000 */
[----:B------:R-:W-:-:S06]  /*7cf0*/  F2FP.BF16.F32.PACK_AB R26, R77, R76 ;  /* 0x0000004c4d1a723e */ /* 0x000fcc00000010ff */
[----:B------:R-:W2:Y:S01]  /*7d00*/  MUFU.EX2 R75, R75 ;  /* 0x0000004b004b7308 */ /* 0x000ea20000000800 */
[----:B----4-:R-:W-:Y:S01]  /*7d10*/  FADD.FTZ R20, R94, R5 ;  /* 0x000000055e147221 */ /* 0x010fe20000010000 */
[----:B------:R-:W-:-:S06]  /*7d20*/  F2FP.BF16.F32.PACK_AB R5, R67, R82 ;  /* 0x000000524305723e */ /* 0x000fcc00000010ff */
[----:B------:R-:W4:Y:S01]  /*7d30*/  MUFU.EX2 R81, R81 ;  /* 0x0000005100517308 */ /* 0x000f220000000800 */
[----:B-1----:R-:W-:Y:S01]  /*7d40*/  FADD.FTZ R24, R80, R7 ;  /* 0x0000000750187221 */ /* 0x002fe20000010000 */
[----:B------:R-:W-:-:S05]  /*7d50*/  F2FP.BF16.F32.PACK_AB R7, R21, R86 ;  /* 0x000000561507723e */ /* 0x000fca00000010ff */
[----:B------:R1:W-:Y:S01]  /*7d60*/  STSM.16.M88.4 [R19+0x6000], R4 ;  /* 0x0060000413007844 */ /* 0x0003e20000000200 */
[----:B------:R-:W5:Y:S01]  /*7d70*/  MUFU.EX2 R79, R79 ;  /* 0x0000004f004f7308 */ /* 0x000f620000000800 */
[C---:B--2---:R-:W-:Y:S01]  /*7d80*/  FADD.FTZ R20, R75.reuse, R20 ;  /* 0x000000144b147221 */ /* 0x044fe20000010000 */
[----:B------:R-:W-:-:S06]  /*7d90*/  F2FP.BF16.F32.PACK_AB R27, R75, R94 ;  /* 0x0000005e4b1b723e */ /* 0x000fcc00000010ff */
[----:B------:R-:W2:Y:S01]  /*7da0*/  MUFU.EX2 R84, R84 ;  /* 0x0000005400547308 */ /* 0x000ea20000000800 */
[----:B----4-:R-:W-:Y:S01]  /*7db0*/  FADD.FTZ R21, R81, R24 ;  /* 0x0000001851157221 */ /* 0x010fe20000010000 */
[----:B------:R-:W-:Y:S02]  /*7dc0*/  F2FP.BF16.F32.PACK_AB R24, R73, R72 ;  /* 0x000000484918723e */ /* 0x000fe400000010ff */
[----:B---3--:R-:W-:-:S03]  /*7dd0*/  F2FP.BF16.F32.PACK_AB R12, R81, R80 ;  /* 0x00000050510c723e */ /* 0x008fc600000010ff */
[----:B------:R3:W-:Y:S01]  /*7de0*/  STSM.16.M88.4 [R155+0x2a800], R24 ;  /* 0x02a800189b007844 */ /* 0x0007e20000000200 */
[----:B------:R-:W4:Y:S01]  /*7df0*/  MUFU.EX2 R10, R83 ;  /* 0x00000053000a7308 */ /* 0x000f220000000800 */
[----:B-----5:R-:W-:-:S07]  /*7e00*/  FADD.FTZ R11, R79, R20 ;  /* 0x000000144f0b7221 */ /* 0x020fce0000010000 */
[----:B------:R-:W5:Y:S01]  /*7e10*/  MUFU.EX2 R105, R105 ;  /* 0x0000006900697308 */ /* 0x000f620000000800 */
[----:B--2---:R-:W-:-:S07]  /*7e20*/  FADD.FTZ R20, R84, R21 ;  /* 0x0000001554147221 */ /* 0x004fce0000010000 */
[----:B------:R-:W2:Y:S01]  /*7e30*/  MUFU.EX2 R102, R102 ;  /* 0x0000006600667308 */ /* 0x000ea20000000800 */
[C---:B----4-:R-:W-:Y:S01]  /*7e40*/  FADD.FTZ R11, R10.reuse, R11 ;  /* 0x0000000b0a0b7221 */ /* 0x050fe20000010000 */
[----:B------:R-:W-:-:S06]  /*7e50*/  F2FP.BF16.F32.PACK_AB R13, R10, R79 ;  /* 0x0000004f0a0d723e */ /* 0x000fcc00000010ff */
[----:B------:R-:W4:Y:S01]  /*7e60*/  MUFU.EX2 R87, R87 ;  /* 0x0000005700577308 */ /* 0x000f220000000800 */
[C---:B-----5:R-:W-:Y:S01]  /*7e70*/  FADD.FTZ R21, R105.reuse, R20 ;  /* 0x0000001469157221 */ /* 0x060fe20000010000 */
[----:B------:R-:W-:-:S06]  /*7e80*/  F2FP.BF16.F32.PACK_AB R14, R105, R84 ;  /* 0x00000054690e723e */ /* 0x000fcc00000010ff */
[----:B------:R-:W5:Y:S01]  /*7e90*/  MUFU.EX2 R88, R88 ;  /* 0x0000005800587308 */ /* 0x000f620000000800 */
[----:B--2---:R-:W-:-:S07]  /*7ea0*/  FADD.FTZ R20, R102, R11 ;  /* 0x0000000b66147221 */ /* 0x004fce0000010000 */
[----:B------:R-:W1:Y:S01]  /*7eb0*/  MUFU.EX2 R106, R106 ;  /* 0x0000006a006a7308 */ /* 0x000e620000000800 */
[C---:B----4-:R-:W-:Y:S01]  /*7ec0*/  FADD.FTZ R11, R87.reuse, R20 ;  /* 0x00000014570b7221 */ /* 0x050fe20000010000 */
[----:B------:R-:W-:-:S05]  /*7ed0*/  F2FP.BF16.F32.PACK_AB R15, R87, R102 ;  /* 0x00000066570f723e */ /* 0x000fca00000010ff */
[----:B------:R3:W-:Y:S01]  /*7ee0*/  STSM.16.M88.4 [R17], R12 ;  /* 0x0000000c11007844 */ /* 0x0007e20000000200 */
[----:B------:R-:W2:Y:S01]  /*7ef0*/  MUFU.EX2 R89, R89 ;  /* 0x0000005900597308 */ /* 0x000ea20000000800 */
[----:B-----5:R-:W-:-:S07]  /*7f00*/  FADD.FTZ R28, R88, R21 ;  /* 0x00000015581c7221 */ /* 0x020fce0000010000 */
[----:B------:R-:W4:Y:S01]  /*7f10*/  MUFU.EX2 R91, R91 ;  /* 0x0000005b005b7308 */ /* 0x000f220000000800 */
[----:B-1----:R-:W-:-:S07]  /*7f20*/  FADD.FTZ R4, R106, R11 ;  /* 0x0000000b6a047221 */ /* 0x002fce0000010000 */
[----:B------:R-:W1:Y:S01]  /*7f30*/  MUFU.EX2 R92, R92 ;  /* 0x0000005c005c7308 */ /* 0x000e620000000800 */
[C---:B--2---:R-:W-:Y:S01]  /*7f40*/  FADD.FTZ R5, R89.reuse, R28 ;  /* 0x0000001c59057221 */ /* 0x044fe20000010000 */
[----:B------:R-:W-:-:S06]  /*7f50*/  F2FP.BF16.F32.PACK_AB R28, R89, R88 ;  /* 0x00000058591c723e */ /* 0x000fcc00000010ff */
        /* <DEDUP_REMOVED lines=9> */
[----:B------:R-:W-:-:S03]  /*7ff0*/  F2FP.BF16.F32.PACK_AB R30, R93, R92 ;  /* 0x0000005c5d1e723e */ /* 0x000fc600000010ff */
[----:B------:R-:W-:-:S03]  /*8000*/  FADD.FTZ R6, R32, R5 ;  /* 0x0000000520067221 */ /* 0x000fc60000010000 */
[----:B------:R-:W4:Y:S01]  /*8010*/  MUFU.EX2 R99, R99 ;  /* 0x0000006300637308 */ /* 0x000f220000000800 */
[C---:B-1----:R-:W-:Y:S01]  /*8020*/  FADD.FTZ R4, R31.reuse, R4 ;  /* 0x000000041f047221 */ /* 0x042fe20000010000 */
[----:B------:R-:W-:-:S05]  /*8030*/  F2FP.BF16.F32.PACK_AB R31, R31, R33 ;  /* 0x000000211f1f723e */ /* 0x000fca00000010ff */
[----:B------:R3:W-:Y:S01]  /*8040*/  STSM.16.M88.4 [R153+0xc000], R28 ;  /* 0x00c0001c99007844 */ /* 0x0007e20000000200 */
[----:B------:R-:W1:Y:S01]  /*8050*/  MUFU.EX2 R97, R97 ;  /* 0x0000006100617308 */ /* 0x000e620000000800 */
[----:B--2---:R-:W-:-:S07]  /*8060*/  FADD.FTZ R4, R35, R4 ;  /* 0x0000000423047221 */ /* 0x004fce0000010000 */
[----:B------:R-:W2:Y:S01]  /*8070*/  MUFU.EX2 R100, R100 ;  /* 0x0000006400647308 */ /* 0x000ea20000000800 */
[C---:B----4-:R-:W-:Y:S01]  /*8080*/  F2FP.BF16.F32.PACK_AB R33, R99.reuse, R35 ;  /* 0x000000236321723e */ /* 0x050fe200000010ff */
[----:B------:R-:W-:-:S06]  /*8090*/  FADD.FTZ R4, R99, R4 ;  /* 0x0000000463047221 */ /* 0x000fcc0000010000 */
[----:B------:R-:W4:Y:S01]  /*80a0*/  MUFU.EX2 R63, R63 ;  /* 0x0000003f003f7308 */ /* 0x000f220000000800 */
[C---:B-1----:R-:W-:Y:S01]  /*80b0*/  F2FP.BF16.F32.PACK_AB R32, R97.reuse, R32 ;  /* 0x000000206120723e */ /* 0x042fe200000010ff */
[----:B------:R-:W-:-:S06]  /*80c0*/  FADD.FTZ R5, R97, R6 ;  /* 0x0000000661057221 */ /* 0x000fcc0000010000 */
[----:B------:R-:W1:Y:S01]  /*80d0*/  MUFU.EX2 R7, R118 ;  /* 0x0000007600077308 */ /* 0x000e620000000800 */
[----:B--2---:R-:W-:-:S07]  /*80e0*/  FADD.FTZ R6, R100, R5 ;  /* 0x0000000564067221 */ /* 0x004fce0000010000 */
[----:B------:R-:W2:Y:S01]  /*80f0*/  MUFU.EX2 R101, R101 ;  /* 0x0000006500657308 */ /* 0x000ea20000000800 */
[C---:B----4-:R-:W-:Y:S01]  /*8100*/  F2FP.BF16.F32.PACK_AB R34, R63.reuse, R100 ;  /* 0x000000643f22723e */ /* 0x050fe200000010ff */
[----:B------:R-:W-:Y:S01]  /*8110*/  FADD.FTZ R6, R63, R6 ;  /* 0x000000063f067221 */ /* 0x000fe20000010000 */
[----:B-1----:R-:W-:Y:S01]  /*8120*/  FADD.FTZ R4, R7, R4 ;  /* 0x0000000407047221 */ /* 0x002fe20000010000 */
[----:B--2---:R-:W-:-:S03]  /*8130*/  F2FP.BF16.F32.PACK_AB R35, R101, R7 ;  /* 0x000000076523723e */ /* 0x004fc600000010ff */
[----:B------:R-:W-:Y:S01]  /*8140*/  FADD.FTZ R5, R101, R4 ;  /* 0x0000000465057221 */ /* 0x000fe20000010000 */
[----:B------:R-:W-:Y:S01]  /*8150*/  IMAD.MOV.U32 R7, RZ, RZ, R98 ;  /* 0x000000ffff077224 */ /* 0x000fe200078e0062 */
[----:B------:R-:W-:Y:S01]  /*8160*/  MOV R4, R50 ;  /* 0x0000003200047202 */ /* 0x000fe20000000f00 */
        /* <DEDUP_REMOVED lines=9> */
.L_x_10482:
[----:B------:R-:W-:Y:S06]  /*8200*/  BAR.ARV 0x8, 0x1a0 ;  /* 0x0206800000007b1d */ /* 0x000fec0000002000 */
[----:B------:R-:W-:Y:S05]  /*8210*/  @!P0 BRA `(.L_x_10492) ;  /* 0x0000000000048947 */ /* 0x000fea0003800000 */
[----:B------:R-:W-:Y:S01]  /*8220*/  BPT.TRAP 0x1 ;  /* 0x000000040000795c */ /* 0x000fe20000300000 */
.L_x_10492:
[----:B------:R-:W-:Y:S01]  /*8230*/  ULEA UR12, UR36, UR40, 0x3 ;  /* 0x00000028240c7291 */ /* 0x000fe2000f8e183f */
[----:B------:R-:W-:-:S05]  /*8240*/  IMAD.U32 R3, RZ, RZ, UR37 ;  /* 0x00000025ff037e24 */ /* 0x000fca000f8e00ff */
[----:B------:R-:W-:-:S04]  /*8250*/  SHF.L.U32 R3, R3, 0x1f, RZ ;  /* 0x0000001f03037819 */ /* 0x000fc800000006ff */
[----:B------:R1:W4:Y:S01]  /*8260*/  SYNCS.PHASECHK.TRANS64.TRYWAIT P2, [UR12+0x30850], R3 ;  /* 0x03085003ff0075a7 */ /* 0x000322000804014c */
[----:B------:R-:W-:Y:S05]  /*8270*/  @!P0 BRA `(.L_x_10493) ;  /* 0x0000000000048947 */ /* 0x000fea0003800000 */
[----:B------:R-:W-:Y:S01]  /*8280*/  BPT.TRAP 0x1 ;  /* 0x000000040000795c */ /* 0x000fe20000300000 */
.L_x_10493:
[----:B----4-:R-:W-:Y:S05]  /*8290*/  @P2 BRA `(.L_x_10494) ;  /* 0x0000000000082947 */ /* 0x010fea0003800000 */
[----:B------:R-:W4:Y:S02]  /*82a0*/  SYNCS.PHASECHK.TRANS64.TRYWAIT P0, [UR12+0x30850], R3 ;  /* 0x03085003ff0075a7 */ /* 0x000f24000800014c */
[----:B----4-:R-:W-:Y:S05]  /*82b0*/  @!P0 BRA `(.L_x_10495) ;  /* 0x0000003400e08947 */ /* 0x010fea0003800000 */
.L_x_10494:
[----:B------:R-:W-:Y:S01]  /*82c0*/  R2UR UR4, R0 ;  /* 0x00000000000472ca */ /* 0x000fe200000e0000 */
[----:B------:R-:W-:Y:S01]  /*82d0*/  UIADD3 UR5, UR40, 0x400, URZ ;  /* 0x0000040028057890 */ /* 0x000fe2000fffe03f */
[----:B------:R-:W5:Y:S01]  /*82e0*/  LDL.64 R20, [R1+0x10] ;  /* 0x0000100001147983 */ /* 0x000f620000100a00 */
[----:B------:R-:W-:Y:S01]  /*82f0*/  WARPGROUP.ARRIVE ;  /* 0x00000000000079c5 */ /* 0x000fe20000000000 */
[----:B------:R-:W-:Y:S01]  /*8300*/  UMOV UR7, 0x40000040 ;  /* 0x4000004000077882 */ /* 0x000fe20000000000 */
[----:B------:R-:W-:Y:S01]  /*8310*/  USHF.R.U32.HI UR5, URZ, 0x4, UR5 ;  /* 0x000000043f057899 */ /* 0x000fe20008011605 */
[----:B----4-:R-:W4:Y:S01]  /*8320*/  SHFL.BFLY PT, R4, R5, 0x2, 0x1f ;  /* 0x0c401f0005047f89 */ /* 0x010f2200000e0000 */
[----:B------:R-:W-:Y:S01]  /*8330*/  UMOV UR11, 0x40000040 ;  /* 0x40000040000b7882 */ /* 0x000fe20000000000 */
[----:B------:R-:W-:Y:S01]  /*8340*/  UMOV UR9, 0x40000040 ;  /* 0x4000004000097882 */ /* 0x000fe20000000000 */
[----:B------:R-:W-:Y:S01]  /*8350*/  ULOP3.LUT UR5, UR5, 0x3fff, URZ, 0xc0, !UPT ;  /* 0x00003fff05057892 */ /* 0x000fe2000f8ec03f */
[----:B-1----:R-:W1:Y:S01]  /*8360*/  SHFL.BFLY PT, R3, R6, 0x2, 0x1f ;  /* 0x0c401f0006037f89 */ /* 0x002e6200000e0000 */
[----:B------:R-:W-:Y:S01]  /*8370*/  UIADD3 UR42, -UR41, URZ, URZ ;  /* 0x0000003f292a7290 */ /* 0x000fe2000fffe13f */
[C---:B------:R-:W-:Y:S01]  /*8380*/  IADD3 R47, R2.reuse, -0x80, RZ ;  /* 0xffffff80022f7810 */ /* 0x040fe20007ffe0ff */
[----:B------:R-:W-:Y:S01]  /*8390*/  UIADD3 UR4, UR4, 0x1e800, URZ ;  /* 0x0001e80004047890 */ /* 0x000fe2000fffe03f */
[----:B------:R-:W-:Y:S01]  /*83a0*/  VIADD R48, R2, 0xffffff80 ;  /* 0xffffff8002307836 */ /* 0x000fe20000000000 */
[----:B------:R-:W-:Y:S01]  /*83b0*/  UIMAD UR6, UR36, 0x600, UR5 ;  /* 0x00000600240678a4 */ /* 0x000fe2000f8e0205 */
[----:B------:R-:W-:Y:S01]  /*83c0*/  SHF.R.S32.HI R47, RZ, 0x1f, R47 ;  /* 0x0000001fff2f7819 */ /* 0x000fe2000001142f */
[----:B------:R-:W-:Y:S01]  /*83d0*/  USHF.R.U32.HI UR4, URZ, 0x4, UR4 ;  /* 0x000000043f047899 */ /* 0x000fe20008011604 */
[----:B------:R-:W-:Y:S01]  /*83e0*/  UMOV UR5, 0x40000040 ;  /* 0x4000004000057882 */ /* 0x000fe20000000000 */
[----:B------:R-:W-:Y:S01]  /*83f0*/  UIADD3 UR10, UR6, 0x80, URZ ;  /* 0x00000080060a7890 */ /* 0x000fe2000fffe03f */
[----:B------:R-:W-:Y:S01]  /*8400*/  LEA.HI R47, R47, R48, RZ, 0x5 ;  /* 0x000000302f2f7211 */ /* 0x000fe200078f28ff */
[----:B------:R-:W-:-:S02]  /*8410*/  ULOP3.LUT UR4, UR4, 0x3fff, URZ, 0xc0, !UPT ;  /* 0x00003fff04047892 */ /* 0x000fc4000f8ec03f */
[----:B------:R-:W-:Y:S01]  /*8420*/  UIADD3 UR43, -UR44, URZ, URZ ;  /* 0x0000003f2c2b7290 */ /* 0x000fe2000fffe13f */
[----:B------:R-:W-:Y:S01]  /*8430*/  SHF.R.S32.HI R47, RZ, 0x5, R47 ;  /* 0x00000005ff2f7819 */ /* 0x000fe2000001142f */
[----:B------:R-:W-:-:S04]  /*8440*/  ULOP3.LUT UR4, UR4, 0x10000, URZ, 0xfc, !UPT ;  /* 0x0001000004047892 */ /* 0x000fc8000f8efc3f */
[----:B------:R-:W-:Y:S01]  /*8450*/  UIADD3 UR8, UR4, 0x2, URZ ;  /* 0x0000000204087890 */ /* 0x000fe2000fffe03f */
[----:B----4-:R-:W-:Y:S01]  /*8460*/  FADD.FTZ R7, R4, R5 ;  /* 0x0000000504077221 */ /* 0x010fe20000010000 */
[----:B-1----:R-:W-:-:S03]  /*8470*/  FADD.FTZ R3, R3, R6 ;  /* 0x0000000603037221 */ /* 0x002fc60000010000 */
[----:B------:R-:W-:Y:S01]  /*8480*/  HGMMA.64x64x16.F32.BF16 R120, gdesc[UR4].tnspB, R120, gsb0 ;  /* 0x40e00000047879f0 */ /* 0x000fe20008001878 */
[----:B------:R-:W-:Y:S01]  /*8490*/  UMOV UR7, 0x40000040 ;  /* 0x4000004000077882 */ /* 0x000fe20000000000 */
[----:B------:R-:W-:Y:S01]  /*84a0*/  UMOV UR5, 0x40000040 ;  /* 0x4000004000057882 */ /* 0x000fe20000000000 */
[----:B--23--:R-:W1:Y:S04]  /*84b0*/  SHFL.BFLY PT, R12, R7, 0x1, 0x1f ;  /* 0x0c201f00070c7f89 */ /* 0x00ce6800000e0000 */
[----:B------:R-:W2:Y:S01]  /*84c0*/  SHFL.BFLY PT, R0, R3, 0x1, 0x1f ;  /* 0x0c201f0003007f89 */ /* 0x000ea200000e0000 */
[----:B-1----:R-:W-:Y:S01]  /*84d0*/  FADD.FTZ R14, R7, R12 ;  /* 0x0000000c070e7221 */ /* 0x002fe20000010000 */
[----:B------:R-:W-:Y:S02]  /*84e0*/  IMAD.U32 R12, RZ, RZ, UR12 ;  /* 0x0000000cff0c7e24 */ /* 0x000fe4000f8e00ff */
[----:B--2---:R-:W-:Y:S01]  /*84f0*/  FADD.FTZ R13, R3, R0 ;  /* 0x00000000030d7221 */ /* 0x004fe20000010000 */
[----:B------:R-:W-:-:S02]  /*8500*/  IMAD.MOV.U32 R0, RZ, RZ, RZ ;  /* 0x000000ffff007224 */ /* 0x000fc400078e00ff */
[----:B------:R-:W-:Y:S02]  /*8510*/  @!P1 VIADD R12, R12, 0x30860 ;  /* 0x000308600c0c9836 */ /* 0x000fe40000000000 */
[----:B------:R-:W-:-:S03]  /*8520*/  FSETP.NE.FTZ.AND P2, PT, R13, RZ, PT ;  /* 0x000000ff0d00720b */ /* 0x000fc60003f55000 */
[----:B------:R-:W-:-:S10]  /*8530*/  @!P1 PRMT R12, RZ, 0x654, R12 ;  /* 0x00000654ff0c9816 */ /* 0x000fd4000000000c */
[----:B------:R-:W-:Y:S01]  /*8540*/  @P2 MUFU.RCP R0, R13 ;  /* 0x0000000d00002308 */ /* 0x000fe20000001000 */
[----:B------:R-:W-:Y:S02]  /*8550*/  WARPGROUP.DEPBAR.LE gsb0, 0x0 ;  /* 0x00008000000079c5 */ /* 0x000fe40000010000 */
[----:B------:R-:W-:-:S06]  /*8560*/  WARPGROUP.ARRIVE ;  /* 0x00000000000079c5 */ /* 0x000fcc0000000000 */
[----:B------:R-:W-:Y:S01]  /*8570*/  HGMMA.64x64x16.F32.BF16 R120, gdesc[UR8].tnspB, R120, gsb0 ;  /* 0x40e00000087879f0 */ /* 0x000fe20008001878 */
[----:B------:R-:W-:Y:S02]  /*8580*/  UIADD3 UR10, UR6, 0x100, URZ ;  /* 0x00000100060a7890 */ /* 0x000fe4000fffe03f */
[----:B------:R-:W-:Y:S01]  /*8590*/  UIADD3 UR8, UR4, 0x4, URZ ;  /* 0x0000000404087890 */ /* 0x000fe2000fffe03f */
[----:B------:R-:W-:Y:S01]  /*85a0*/  UMOV UR11, 0x40000040 ;  /* 0x40000040000b7882 */ /* 0x000fe20000000000 */
[----:B------:R-:W-:Y:S01]  /*85b0*/  UMOV UR9, 0x40000040 ;  /* 0x4000004000097882 */ /* 0x000fe20000000000 */
        /* <DEDUP_REMOVED lines=14> */
[C---:B-----5:R-:W-:Y:S02]  /*86a0*/  IADD3 R9, P4, R20.reuse, 0x20, RZ ;  /* 0x0000002014097810 */ /* 0x060fe40007f9e0ff */
[----:B------:R-:W-:Y:S02]  /*86b0*/  IADD3 R5, P0, R20, 0x60, RZ ;  /* 0x0000006014057810 */ /* 0x000fe40007f1e0ff */
[----:B------:R-:W-:-:S02]  /*86c0*/  LOP3.LUT R8, R9, 0x380, RZ, 0xc0, !PT ;  /* 0x0000038009087812 */ /* 0x000fc400078ec0ff */
[----:B------:R-:W-:Y:S02]  /*86d0*/  LOP3.LUT R4, R5, 0x380, RZ, 0xc0, !PT ;  /* 0x0000038005047812 */ /* 0x000fe400078ec0ff */
[----:B------:R-:W-:Y:S02]  /*86e0*/  SHF.R.U64 R8, R8, 0x3, RZ ;  /* 0x0000000308087819 */ /* 0x000fe400000012ff */
[----:B------:R-:W-:Y:S02]  /*86f0*/  IADD3 R3, P3, R20, 0x40, RZ ;  /* 0x0000004014037810 */ /* 0x000fe40007f7e0ff */
[----:B------:R-:W-:Y:S01]  /*8700*/  LOP3.LUT R8, R8, R9, RZ, 0x3c, !PT ;  /* 0x0000000908087212 */ /* 0x000fe200078e3cff */
[--C-:B------:R-:W-:Y:S01]  /*8710*/  IMAD.X R9, RZ, RZ, R21.reuse, P4 ;  /* 0x000000ffff097224 */ /* 0x100fe200020e0615 */
[----:B------:R-:W-:Y:S01]  /*8720*/  LOP3.LUT R10, R20, 0x380, RZ, 0xc0, !PT ;  /* 0x00000380140a7812 */ /* 0x000fe200078ec0ff */
[----:B------:R-:W-:Y:S01]  /*8730*/  IMAD.X R7, RZ, RZ, R21, P3 ;  /* 0x000000ffff077224 */ /* 0x000fe200018e0615 */
[----:B------:R-:W-:-:S02]  /*8740*/  SHF.R.U64 R4, R4, 0x3, RZ ;  /* 0x0000000304047819 */ /* 0x000fc400000012ff */
[----:B------:R-:W-:Y:S02]  /*8750*/  FSETP.NE.FTZ.AND P4, PT, R14, RZ, PT ;  /* 0x000000ff0e00720b */ /* 0x000fe40003f95000 */
[----:B------:R-:W-:Y:S02]  /*8760*/  LOP3.LUT R6, R3, 0x380, RZ, 0xc0, !PT ;  /* 0x0000038003067812 */ /* 0x000fe400078ec0ff */
[----:B------:R-:W-:Y:S02]  /*8770*/  SHF.R.U64 R10, R10, 0x3, RZ ;  /* 0x000000030a0a7819 */ /* 0x000fe400000012ff */
[----:B------:R-:W-:Y:S02]  /*8780*/  LOP3.LUT R4, R4, R5, RZ, 0x3c, !PT ;  /* 0x0000000504047212 */ /* 0x000fe400078e3cff */
[----:B------:R-:W-:Y:S02]  /*8790*/  IADD3.X R5, RZ, R21, RZ, P0, !PT ;  /* 0x00000015ff057210 */ /* 0x000fe400007fe4ff */
[----:B------:R-:W-:-:S02]  /*87a0*/  SHF.R.U64 R6, R6, 0x3, RZ ;  /* 0x0000000306067819 */ /* 0x000fc400000012ff */
[----:B------:R-:W-:Y:S02]  /*87b0*/  MOV R11, R21 ;  /* 0x00000015000b7202 */ /* 0x000fe40000000f00 */
[----:B------:R-:W-:Y:S02]  /*87c0*/  LOP3.LUT R10, R10, R20, RZ, 0x3c, !PT ;  /* 0x000000140a0a7212 */ /* 0x000fe400078e3cff */
[----:B------:R-:W-:Y:S02]  /*87d0*/  MOV R38, R4 ;  /* 0x0000000400267202 */ /* 0x000fe40000000f00 */
[----:B------:R-:W-:Y:S01]  /*87e0*/  LOP3.LUT R6, R6, R3, RZ, 0x3c, !PT ;  /* 0x0000000306067212 */ /* 0x000fe200078e3cff */
[----:B------:R-:W1:Y:S01]  /*87f0*/  LDC.64 R4, c[0x0][0xb78] ;  /* 0x0002de00ff047b82 */ /* 0x000e620000000a00 */
[----:B------:R-:W-:Y:S01]  /*8800*/  MOV R43, R10 ;  /* 0x0000000a002b7202 */ /* 0x000fe20000000f00 */
[----:B------:R-:W-:Y:S01]  /*8810*/  IMAD.MOV.U32 R10, RZ, RZ, RZ ;  /* 0x000000ffff0a7224 */ /* 0x000fe200078e00ff */
[----:B------:R-:W2:Y:S01]  /*8820*/  @P4 MUFU.LG2 R11, R14 ;  /* 0x0000000e000b4308 */ /* 0x000ea20000000c00 */
[----:B------:R-:W-:Y:S01]  /*8830*/  MOV R40, R6 ;  /* 0x0000000600287202 */ /* 0x000fe20000000f00 */
[----:B------:R-:W-:Y:S01]  /*8840*/  @P2 FMUL.FTZ R7, R39, 0.69314718246459960938 ;  /* 0x3f31721827072820 */ /* 0x000fe20000410000 */
[----:B------:R-:W-:-:S02]  /*8850*/  MOV R42, R8 ;  /* 0x00000008002a7202 */ /* 0x000fc40000000f00 */
[----:B------:R-:W-:Y:S02]  /*8860*/  LOP3.LUT P0, RZ, R157, 0x3, RZ, 0xc0, !PT ;  /* 0x000000039dff7812 */ /* 0x000fe4000780c0ff */
[----:B------:R-:W-:Y:S01]  /*8870*/  MOV R21, 0xff800000 ;  /* 0xff80000000157802 */ /* 0x000fe20000000f00 */
[----:B------:R-:W3:Y:S08]  /*8880*/  @P2 MUFU.LG2 R6, R13 ;  /* 0x0000000d00062308 */ /* 0x000ef00000000c00 */
[----:B------:R4:W5:Y:S01]  /*8890*/  @P4 MUFU.RCP R10, R14 ;  /* 0x0000000e000a4308 */ /* 0x0009620000001000 */
[----:B--2---:R-:W-:Y:S01]  /*88a0*/  @P4 FMUL.FTZ R11, R11, 0.69314718246459960938 ;  /* 0x3f3172180b0b4820 */ /* 0x004fe20000410000 */
[----:B------:R-:W-:-:S02]  /*88b0*/  WARPGROUP.DEPBAR.LE gsb0, 0x0 ;  /* 0x00008000000079c5 */ /* 0x000fc40000010000 */
[----:B------:R-:W-:Y:S01]  /*88c0*/  WARPGROUP.ARRIVE ;  /* 0x00000000000079c5 */ /* 0x000fe20000000000 */
[----:B----4-:R-:W-:Y:S01]  /*88d0*/  @P4 FMUL.FTZ R14, R39, 0.69314718246459960938 ;  /* 0x3f317218270e4820 */ /* 0x010fe20000410000 */
[----:B---3--:R-:W-:-:S04]  /*88e0*/  @P2 FMUL.FTZ R6, R6, 0.69314718246459960938 ;  /* 0x3f31721806062820 */ /* 0x008fc80000410000 */
[----:B------:R-:W-:Y:S01]  /*88f0*/  HGMMA.64x64x16.F32.BF16 R120, gdesc[UR8].tnspB, R120, gsb0 ;  /* 0x40e00000087879f0 */ /* 0x000fe20008001878 */
[----:B------:R-:W-:Y:S01]  /*8900*/  UIADD3 UR10, UR6, 0x280, URZ ;  /* 0x00000280060a7890 */ /* 0x000fe2000fffe03f */
[----:B------:R-:W-:Y:S01]  /*8910*/  @P4 FFMA.FTZ R21, R14, R98, R11 ;  /* 0x000000620e154223 */ /* 0x000fe2000001000b */
        /* <DEDUP_REMOVED lines=42> */
[----:B------:R-:W-:Y:S01]  /*8bc0*/  HGMMA.64x64x16.F32.BF16 R120, gdesc[UR8].tnspB, R120, gsb0 ;  /* 0x40e00000087879f0 */ /* 0x000fe20008001878 */
[----:B------:R-:W-:Y:S02]  /*8bd0*/  ULDC.64 UR8, c[0x0][0xb70] ;  /* 0x0002dc0000087ab9 */ /* 0x000fe40000000a00 */
[----:B------:R-:W-:Y:S02]  /*8be0*/  WARPGROUP.DEPBAR.LE gsb0, 0x0 ;  /* 0x00008000000079c5 */ /* 0x000fe40000010000 */
[----:B------:R-:W-:-:S06]  /*8bf0*/  WARPGROUP.ARRIVE ;  /* 0x00000000000079c5 */ /* 0x000fcc0000000000 */
[----:B------:R-:W-:Y:S01]  /*8c00*/  HGMMA.64x64x16.F32.BF16 R120, gdesc[UR4].tnspB, R120, gsb0 ;  /* 0x40e00000047879f0 */ /* 0x000fe20008001878 */
[----:B------:R-:W-:Y:S01]  /*8c10*/  ULDC UR4, c[0x0][0xda8] ;  /* 0x00036a0000047ab9 */ /* 0x000fe20000000800 */
[----:B------:R-:W-:Y:S01]  /*8c20*/  ULDC UR7, c[0x0][0xa88] ;  /* 0x0002a20000077ab9 */ /* 0x000fe20000000800 */
[----:B------:R-:W-:-:S03]  /*8c30*/  UIMAD UR42, UR4, UR42, UR46 ;  /* 0x0000002a042a72a4 */ /* 0x000fc6000f8e022e */
[----:B------:R-:W-:Y:S01]  /*8c40*/  ULDC UR4, c[0x0][0xdb4] ;  /* 0x00036d0000047ab9 */ /* 0x000fe20000000800 */
[----:B------:R-:W-:Y:S02]  /*8c50*/  UIMAD UR42, UR42, 0xc0, URZ ;  /* 0x000000c02a2a78a4 */ /* 0x000fe4000f8e023f */
[----:B------:R-:W-:-:S04]  /*8c60*/  UIMAD UR43, UR4, UR43, UR41 ;  /* 0x0000002b042b72a4 */ /* 0x000fc8000f8e0229 */
[----:B------:R-:W-:Y:S01]  /*8c70*/  USHF.R.S32.HI UR4, URZ, 0x1f, UR43 ;  /* 0x0000001f3f047899 */ /* 0x000fe2000801142b */
[----:B------:R-:W-:-:S03]  /*8c80*/  VIADD R29, R152, UR42 ;  /* 0x0000002a981d7c36 */ /* 0x000fc60008000000 */
[----:B------:R-:W-:Y:S02]  /*8c90*/  UIMAD UR6, UR4, UR8, URZ ;  /* 0x00000008040672a4 */ /* 0x000fe4000f8e023f */
[----:B------:R-:W-:Y:S01]  /*8ca0*/  UIMAD.WIDE.U32 UR4, UR43, UR8, URZ ;  /* 0x000000082b0472a5 */ /* 0x000fe2000f8e003f */
[----:B------:R-:W-:Y:S01]  /*8cb0*/  IADD3 R3, R29, 0x8, RZ ;  /* 0x000000081d037810 */ /* 0x000fe20007ffe0ff */
[----:B------:R-:W-:Y:S01]  /*8cc0*/  UIMAD UR6, UR43, UR9, UR6 ;  /* 0x000000092b0672a4 */ /* 0x000fe2000f8e0206 */
[----:B------:R-:W-:Y:S02]  /*8cd0*/  SHF.R.S32.HI R45, RZ, 0x1f, R29 ;  /* 0x0000001fff2d7819 */ /* 0x000fe4000001141d */
[----:B------:R-:W-:Y:S01]  /*8ce0*/  ISETP.GE.OR P3, PT, R3, UR7, P0 ;  /* 0x0000000703007c0c */ /* 0x000fe20008766670 */
[----:B------:R-:W-:Y:S01]  /*8cf0*/  IMAD.U32 R8, RZ, RZ, UR4 ;  /* 0x00000004ff087e24 */ /* 0x000fe2000f8e00ff */
[----:B------:R-:W-:Y:S01]  /*8d00*/  USHF.R.S32.HI UR4, URZ, 0x1f, UR44 ;  /* 0x0000001f3f047899 */ /* 0x000fe2000801142c */
[----:B------:R-:W-:Y:S01]  /*8d10*/  MOV R9, UR5 ;  /* 0x0000000500097c02 */ /* 0x000fe20008000f00 */
[----:B------:R-:W-:Y:S01]  /*8d20*/  UIADD3 UR6, UR5, UR6, URZ ;  /* 0x0000000605067290 */ /* 0x000fe2000fffe03f */
[----:B------:R-:W-:-:S02]  /*8d30*/  IMAD.MOV.U32 R3, RZ, RZ, -0x800000 ;  /* 0xff800000ff037424 */ /* 0x000fc400078e00ff */
[----:B------:R-:W-:Y:S01]  /*8d40*/  @P2 FFMA.FTZ R3, R7, R50, R6 ;  /* 0x0000003207032223 */ /* 0x000fe20000010006 */
[----:B------:R-:W-:Y:S01]  /*8d50*/  ISETP.GE.OR P0, PT, R29, UR7, P0 ;  /* 0x000000071d007c0c */ /* 0x000fe20008706670 */
[C---:B-1----:R-:W-:Y:S01]  /*8d60*/  IMAD R14, R4.reuse, UR4, RZ ;  /* 0x00000004040e7c24 */ /* 0x042fe2000f8e02ff */
[----:B------:R-:W-:Y:S01]  /*8d70*/  ULDC.64 UR4, c[0x0][0xb40] ;  /* 0x0002d00000047ab9 */ /* 0x000fe20000000a00 */
[----:B------:R-:W-:Y:S02]  /*8d80*/  IMAD.U32 R9, RZ, RZ, UR6 ;  /* 0x00000006ff097e24 */ /* 0x000fe4000f8e00ff */
[----:B------:R-:W-:Y:S02]  /*8d90*/  IMAD R46, R5, UR44, R14 ;  /* 0x0000002c052e7c24 */ /* 0x000fe4000f8e020e */
[----:B------:R-:W-:Y:S01]  /*8da0*/  IMAD.WIDE.U32 R8, R4, UR44, R8 ;  /* 0x0000002c04087c25 */ /* 0x000fe2000f8e0008 */
        /* <DEDUP_REMOVED lines=18> */
[-C--:B-----5:R-:W-:Y:S01]  /*8ed0*/  FMUL.FTZ R5, R123, R10.reuse ;  /* 0x0000000a7b057220 */ /* 0x0a0fe20000410000 */
[-C--:B------:R-:W-:Y:S01]  /*8ee0*/  FMUL.FTZ R0, R122, R10.reuse ;  /* 0x0000000a7a007220 */ /* 0x080fe20000410000 */
[-C--:B------:R-:W-:Y:S01]  /*8ef0*/  FMUL.FTZ R13, R127, R10.reuse ;  /* 0x0000000a7f0d7220 */ /* 0x080fe20000410000 */
        /* <DEDUP_REMOVED lines=8> */
[----:B------:R-:W-:Y:S01]  /*8f80*/  BAR.SYNC.DEFER_BLOCKING 0x1, 0x180 ;  /* 0x0046000000007b1d */ /* 0x000fe20000010000 */
[----:B------:R-:W-:Y:S01]  /*8f90*/  IADD3 R44, P1, R29, R8, RZ ;  /* 0x000000081d2c7210 */ /* 0x000fe20007f3e0ff */
        /* <DEDUP_REMOVED lines=9> */
[----:B------:R-:W-:-:S02]  /*9030*/  IADD3.X R45, R45, R9, R46, P1, !PT ;  /* 0x000000092d2d7210 */ /* 0x000fc40000ffe42e */
[----:B------:R-:W-:Y:S02]  /*9040*/  F2FP.BF16.F32.PACK_AB R9, R0, R11 ;  /* 0x0000000b0009723e */ /* 0x000fe400000010ff */
[----:B------:R-:W-:Y:S01]  /*9050*/  F2FP.BF16.F32.PACK_AB R11, R12, R13 ;  /* 0x0000000d0c0b723e */ /* 0x000fe200000010ff */
[----:B------:R-:W1:Y:S01]  /*9060*/  SHFL.IDX PT, R0, R47, RZ, 0x1f ;  /* 0x00001fff2f007589 */ /* 0x000e6200000e0000 */
[----:B------:R-:W-:Y:S02]  /*9070*/  F2FP.BF16.F32.PACK_AB R8, R15, R20 ;  /* 0x000000140f08723e */ /* 0x000fe400000010ff */
[----:B------:R-:W-:Y:S02]  /*9080*/  F2FP.BF16.F32.PACK_AB R10, R22, R25 ;  /* 0x00000019160a723e */ /* 0x000fe400000010ff */
[----:B------:R-:W-:Y:S02]  /*9090*/  F2FP.BF16.F32.PACK_AB R13, R14, R29 ;  /* 0x0000001d0e0d723e */ /* 0x000fe400000010ff */
[----:B------:R-:W-:Y:S01]  /*90a0*/  F2FP.BF16.F32.PACK_AB R12, R24, R27 ;  /* 0x0000001b180c723e */ /* 0x000fe200000010ff */
[----:B------:R2:W-:Y:S01]  /*90b0*/  STSM.16.M88.4 [R43], R4 ;  /* 0x000000042b007844 */ /* 0x0005e20000000200 */
[----:B------:R-:W-:-:S02]  /*90c0*/  F2FP.BF16.F32.PACK_AB R14, R26, R31 ;  /* 0x0000001f1a0e723e */ /* 0x000fc400000010ff */
[----:B------:R-:W-:Y:S01]  /*90d0*/  F2FP.BF16.F32.PACK_AB R15, R28, R33 ;  /* 0x000000211c0f723e */ /* 0x000fe200000010ff */
[----:B------:R3:W-:Y:S01]  /*90e0*/  STSM.16.M88.4 [R42], R8 ;  /* 0x000000082a007844 */ /* 0x0007e20000000200 */
[----:B------:R-:W-:Y:S02]  /*90f0*/  F2FP.BF16.F32.PACK_AB R24, R30, R35 ;  /* 0x000000231e18723e */ /* 0x000fe400000010ff */
[----:B------:R-:W-:Y:S01]  /*9100*/  F2FP.BF16.F32.PACK_AB R25, R32, R37 ;  /* 0x000000252019723e */ /* 0x000fe200000010ff */
[----:B------:R3:W-:Y:S01]  /*9110*/  STSM.16.M88.4 [R40], R12 ;  /* 0x0000000c28007844 */ /* 0x0007e20000000200 */
[----:B------:R-:W-:Y:S02]  /*9120*/  F2FP.BF16.F32.PACK_AB R26, R34, R39 ;  /* 0x00000027221a723e */ /* 0x000fe400000010ff */
[----:B------:R-:W-:-:S05]  /*9130*/  F2FP.BF16.F32.PACK_AB R27, R36, R41 ;  /* 0x00000029241b723e */ /* 0x000fca00000010ff */
[----:B------:R3:W-:Y:S01]  /*9140*/  STSM.16.M88.4 [R38], R24 ;  /* 0x0000001826007844 */ /* 0x0007e20000000200 */
[C---:B--2---:R-:W-:Y:S01]  /*9150*/  LEA R4, P1, R44.reuse, UR4, 0x2 ;  /* 0x000000042c047c11 */ /* 0x044fe2000f8210ff */
[----:B------:R-:W-:Y:S01]  /*9160*/  ULDC UR4, c[0x0][0xc] ;  /* 0x0000030000047ab9 */ /* 0x000fe20000000800 */
[----:B------:R-:W-:Y:S01]  /*9170*/  @!PT LDS RZ, [RZ] ;  /* 0x00000000fffff984 */ /* 0x000fe20000000800 */
[----:B------:R-:W-:Y:S01]  /*9180*/  @!PT LDS RZ, [RZ] ;  /* 0x00000000fffff984 */ /* 0x000fe20000000800 */
[----:B------:R-:W-:Y:S01]  /*9190*/  @!PT LDS RZ, [RZ] ;  /* 0x00000000fffff984 */ /* 0x000fe20000000800 */
[----:B------:R2:W-:Y:S06]  /*91a0*/  MEMBAR.ALL.CTA ;  /* 0x0000000000007992 */ /* 0x0005ec0000008000 */
[----:B--2---:R-:W2:Y:S01]  /*91b0*/  FENCE.VIEW.ASYNC.S ;  /* 0x00000000000073c6 */ /* 0x004ea20000000000 */
[----:B------:R-:W-:Y:S01]  /*91c0*/  LEA.HI.X R5, R44, UR5, R45, 0x2, P1 ;  /* 0x000000052c057c11 */ /* 0x000fe200088f142d */
[----:B------:R-:W-:Y:S01]  /*91d0*/  UIADD3 UR46, UR4, UR46, URZ ;  /* 0x0000002e042e7290 */ /* 0x000fe2000fffe03f */
[----:B--2---:R-:W-:Y:S06]  /*91e0*/  BAR.ARV 0x1, 0x1a0 ;  /* 0x0046800000007b1d */ /* 0x004fec0000002000 */
        /* <DEDUP_REMOVED lines=8> */
[----:B------:R-:W-:Y:S01]  /*9270*/  UIADD3 UR4, UP0, UR48, 0x9f0, URZ ;  /* 0x000009f030047890 */ /* 0x000fe2000ff1e03f */
[----:B------:R-:W-:Y:S01]  /*9280*/  UMOV UR41, URZ ;  /* 0x0000003f00297c82 */ /* 0x000fe20008000000 */
[----:B------:R-:W-:Y:S02]  /*9290*/  UMOV UR45, URZ ;  /* 0x0000003f002d7c82 */ /* 0x000fe40008000000 */
[----:B------:R-:W-:Y:S02]  /*92a0*/  UIADD3.X UR5, URZ, UR49, URZ, UP0, !UPT ;  /* 0x000000313f057290 */ /* 0x000fe400087fe43f */
[----:B------:R-:W-:-:S04]  /*92b0*/  UIADD3 UR6, UR40, 0x30820, URZ ;  /* 0x0003082028067890 */ /* 0x000fc8000fffe03f */
[----:B------:R-:W-:-:S03]  /*92c0*/  UPRMT UR6, URZ, 0x654, UR6 ;  /* 0x000006543f067896 */ /* 0x000fc60008000006 */
[----:B------:R1:W-:Y:S01]  /*92d0*/  UTMASTG.5D [UR40], [UR4] ;  /* 0x00000028040073b5 */ /* 0x0003e20008020000 */
[----:B------:R0:W-:Y:S01]  /*92e0*/  UTMACMDFLUSH ;  /* 0x00000000000079b7 */ /* 0x0001e20000000000 */
[----:B------:R-:W-:-:S04]  /*92f0*/  DEPBAR.LE SB0, 0x0 ;  /* 0x000080000000791a */ /* 0x000fc80000000000 */
[----:B-1----:R-:W-:Y:S03]  /*9300*/  SYNCS.ARRIVE.TRANS64.RED.A1T0 RZ, [UR6], RZ ;  /* 0x000000ffffff79a7 */ /* 0x002fe60008100406 */
.L_x_10497:
[----:B------:R-:W-:Y:S05]  /*9310*/  BSYNC B0 ;  /* 0x0000000000007941 */ /* 0x000fea0003800000 */
.L_x_10496:
[----:B------:R-:W1:Y:S01]  /*9320*/  LDC R0, c[0x0][0xda4] ;  /* 0x00036900ff007b82 */ /* 0x000e620000000800 */
        /* <DEDUP_REMOVED lines=9> */
.L_x_10474:
        /* <DEDUP_REMOVED lines=13> */
[----:B------:R-:W-:Y:S01]  /*9490*/  LOP3.LUT R28, R2, 0x1f, RZ, 0xc0, !PT ;  /* 0x0000001f021c7812 */ /* 0x000fe200078ec0ff */
[----:B------:R-:W-:Y:S01]  /*94a0*/  IMAD.U32 R29, RZ, RZ, UR4 ;  /* 0x00000004ff1d7e24 */ /* 0x000fe2000f8e00ff */
[----:B------:R-:W-:Y:S01]  /*94b0*/  MOV R22, RZ ;  /* 0x000000ff00167202 */ /* 0x000fe20000000f00 */
[----:B------:R-:W-:Y:S01]  /*94c0*/  IMAD.MOV.U32 R19, RZ, RZ, 0x1 ;  /* 0x00000001ff137424 */ /* 0x000fe200078e00ff */
[----:B------:R-:W-:Y:S01]  /*94d0*/  ULDC.64 UR40, c[0x0][0x198] ;  /* 0x0000660000287ab9 */ /* 0x000fe20000000a00 */
[----:B------:R-:W-:Y:S01]  /*94e0*/  IMAD.MOV.U32 R27, RZ, RZ, RZ ;  /* 0x000000ffff1b7224 */ /* 0x000fe200078e00ff */
[----:B------:R-:W-:-:S06]  /*94f0*/  ULDC UR36, c[0x0][0xc] ;  /* 0x0000030000247ab9 */ /* 0x000fcc0000000800 */
.L_x_10541:
[----:B-1----:R-:W1:Y:S01]  /*9500*/  LDC R0, c[0x0][0xda8] ;  /* 0x00036a00ff007b82 */ /* 0x002e620000000800 */
[----:B--2---:R-:W2:Y:S01]  /*9510*/  S2R R6, SR_CgaCtaId ;  /* 0x0000000000067919 */ /* 0x004ea20000008800 */
[----:B------:R-:W-:Y:S05]  /*9520*/  YIELD ;  /* 0x0000000000007946 */ /* 0x000fea0003800000 */
[----:B------:R-:W-:Y:S01]  /*9530*/  ULDC.64 UR4, c[0x0][0x3f8] ;  /* 0x0000fe0000047ab9 */ /* 0x000fe20000000a00 */
[----:B------:R-:W3:Y:S01]  /*9540*/  LDC R4, c[0x0][0xdb4] ;  /* 0x00036d00ff047b82 */ /* 0x000ee20000000800 */
[----:B------:R-:W-:Y:S01]  /*9550*/  UISETP.NE.U32.AND UP0, UPT, UR4, URZ, UPT ;  /* 0x0000003f0400728c */ /* 0x000fe2000bf05070 */
[----:B------:R-:W-:-:S02]  /*9560*/  MOV R7, R29 ;  /* 0x0000001d00077202 */ /* 0x000fc40000000f00 */
[----:B------:R-:W-:Y:S01]  /*9570*/  MOV R25, 0x400 ;  /* 0x0000040000197802 */ /* 0x000fe20000000f00 */
[----:B------:R-:W-:Y:S01]  /*9580*/  UISETP.NE.AND.EX UP0, UPT, UR5, URZ, UPT, UP0 ;  /* 0x0000003f0500728c */ /* 0x000fe2000bf05300 */
[----:B------:R-:W-:Y:S02]  /*9590*/  ULDC UR4, c[0x0][0x404] ;  /* 0x0001010000047ab9 */ /* 0x000fe40000000800 */
[----:B------:R-:W4:Y:S01]  /*95a0*/  LDC R26, c[0x0][0x2e0] ;  /* 0x0000b800ff1a7b82 */ /* 0x000f220000000800 */
        /* <DEDUP_REMOVED lines=11> */
[----:B------:R-:W-:Y:S01]  /*9660*/  IMAD.MOV.U32 R24, RZ, RZ, R7 ;  /* 0x000000ffff187224 */ /* 0x000fe200078e0007 */
[----:B------:R1:W-:Y:S01]  /*9670*/  STL [R1+0x8], R7 ;  /* 0x0000080701007387 */ /* 0x0003e20000100800 */
[----:B------:R-:W-:-:S04]  /*9680*/  IMAD.HI R0, R0, 0x2aaaaaab, RZ ;  /* 0x2aaaaaab00007827 */ /* 0x000fc800078e02ff */
[----:B---3--:R-:W-:-:S05]  /*9690*/  @P1 IMAD.HI.U32 R2, R7, R2, RZ ;  /* 0x0000000207021227 */ /* 0x008fca00078e00ff */
[----:B------:R-:W-:Y:S02]  /*96a0*/  @P1 SHF.R.U32.HI R24, RZ, R3, R2 ;  /* 0x00000003ff181219 */ /* 0x000fe40000011602 */
[----:B------:R-:W-:Y:S02]  /*96b0*/  IADD3 R2, R25, 0x12400, RZ ;  /* 0x0001240019027810 */ /* 0x000fe40007ffe0ff */
[----:B------:R-:W-:Y:S01]  /*96c0*/  SHF.R.U32.HI R3, RZ, 0x1f, R0 ;  /* 0x0000001fff037819 */ /* 0x000fe20000011600 */
[----:B------:R-:W-:Y:S01]  /*96d0*/  IMAD.MOV R23, RZ, RZ, -R24 ;  /* 0x000000ffff177224 */ /* 0x000fe200078e0a18 */
[----:B------:R-:W-:Y:S02]  /*96e0*/  LOP3.LUT P0, RZ, R2, 0x3ff, RZ, 0xc0, !PT ;  /* 0x000003ff02ff7812 */ /* 0x000fe4000780c0ff */
[----:B------:R-:W-:Y:S01]  /*96f0*/  LEA.HI.SX32 R2, R0, R3, 0x1b ;  /* 0x0000000300027211 */ /* 0x000fe200078fdaff */
[----:B------:R-:W-:-:S10]  /*9700*/  IMAD R23, R4, R23, R7 ;  /* 0x0000001704177224 */ /* 0x000fd400078e0207 */
        /* <DEDUP_REMOVED lines=17> */
.L_x_10500:
        /* <DEDUP_REMOVED lines=19> */
.L_x_10502:
        /* <DEDUP_REMOVED lines=16> */
.L_x_10501:
[----:B------:R-:W2:Y:S01]  /*9a50*/  LDL.LU R20, [R1+0x8] ;  /* 0x0000080001147983 */ /* 0x000ea20000300800 */
[----:B------:R-:W-:Y:S01]  /*9a60*/  ULDC.64 UR4, c[0x0][0x9f8] ;  /* 0x00027e0000047ab9 */ /* 0x000fe20000000a00 */
[----:B------:R-:W1:Y:S01]  /*9a70*/  LDC R3, c[0x0][0x428] ;  /* 0x00010a00ff037b82 */ /* 0x000e620000000800 */
[----:B------:R-:W-:Y:S01]  /*9a80*/  ISETP.NE.U32.AND P0, PT, RZ, UR4, PT ;  /* 0x00000004ff007c0c */ /* 0x000fe2000bf05070 */
[----:B------:R-:W-:Y:S01]  /*9a90*/  ULDC UR4, c[0x0][0xda8] ;  /* 0x00036a0000047ab9 */ /* 0x000fe20000000800 */
[----:B------:R-:W-:Y:S02]  /*9aa0*/  MOV R0, R24 ;  /* 0x0000001800007202 */ /* 0x000fe40000000f00 */
[----:B------:R-:W-:-:S13]  /*9ab0*/  ISETP.NE.AND.EX P0, PT, RZ, UR5, PT, P0 ;  /* 0x00000005ff007c0c */ /* 0x000fda000bf05300 */
[----:B------:R-:W3:Y:S02]  /*9ac0*/  @P0 LDC.64 R4, c[0x0][0x9f8] ;  /* 0x00027e00ff040b82 */ /* 0x000ee40000000a00 */
[----:B---3--:R-:W-:-:S05]  /*9ad0*/  @P0 IMAD.WIDE R4, R24, 0x4, R4 ;  /* 0x0000000418040825 */ /* 0x008fca00078e0204 */
        /* <DEDUP_REMOVED lines=8> */
[----:B------:R-:W4:Y:S03]  /*9b60*/  @P0 LDC R7, c[0x0][0x430] ;  /* 0x00010c00ff070b82 */ /* 0x000f260000000800 */
[----:B------:R-:W-:-:S03]  /*9b70*/  @!UP1 UIADD3.X UR9, URZ, UR41, URZ, UP0, !UPT ;  /* 0x000000293f099290 */ /* 0x000fc600087fe43f */
[----:B------:R-:W-:Y:S01]  /*9b80*/  VOTEU.ALL UP0, P1 ;  /* 0x00000000003f7886 */ /* 0x000fe20000800000 */
[----:B-1----:R-:W-:-:S05]  /*9b90*/  @P0 IMAD.HI.U32 R6, R23, R6, RZ ;  /* 0x0000000617060227 */ /* 0x002fca00078e00ff */
[----:B----4-:R-:W-:Y:S01]  /*9ba0*/  @P0 SHF.R.U32.HI R3, RZ, R7, R6 ;  /* 0x00000007ff030219 */ /* 0x010fe20000011606 */
[----:B--2---:R-:W-:-:S04]  /*9bb0*/  IMAD.MOV R10, RZ, RZ, -R20 ;  /* 0x000000ffff0a7224 */ /* 0x004fc800078e0a14 */
[----:B------:R-:W-:-:S04]  /*9bc0*/  IMAD R10, R10, UR4, R29 ;  /* 0x000000040a0a7c24 */ /* 0x000fc8000f8e021d */
[----:B---3--:R-:W-:-:S07]  /*9bd0*/  IMAD R10, R10, 0xc0, RZ ;  /* 0x000000c00a0a7824 */ /* 0x008fce00078e02ff */
.L_x_10503:
        /* <DEDUP_REMOVED lines=16> */
.L_x_10557:
[----:B------:R-:W-:Y:S01]  /*9ce0*/  UMOV UR4, 0xffffffff ;  /* 0xffffffff00047882 */ /* 0x000fe20000000000 */
[----:B------:R-:W-:Y:S02]  /*9cf0*/  SHF.R.S32.HI R8, RZ, 0x1f, R0 ;  /* 0x0000001fff087819 */ /* 0x000fe40000011400 */
[----:B------:R-:W-:Y:S01]  /*9d00*/  IADD3 R13, R2, -0x1, RZ ;  /* 0xffffffff020d7810 */ /* 0x000fe20007ffe0ff */
[----:B------:R-:W-:Y:S06]  /*9d10*/  BRA.DIV UR4, `(.L_x_10505) ;  /* 0x0000001e04887947 */ /* 0x000fec000b800000 */
[----:B------:R-:W-:-:S13]  /*9d20*/  ELECT P6, URZ, PT ;  /* 0x00000000003f782f */ /* 0x000fda00038c0000 */
.L_x_10560:
[----:B------:R-:W-:Y:S05]  /*9d30*/  @!P6 BRA `(.L_x_10506) ;  /* 0x0000000000c4e947 */ /* 0x000fea0003800000 */
[----:B------:R1:W-:Y:S01]  /*9d40*/  STL [R1], R13 ;  /* 0x0000000d01007387 */ /* 0x0003e20000100800 */
[----:B------:R-:W-:Y:S01]  /*9d50*/  IMAD.MOV.U32 R9, RZ, RZ, R0 ;  /* 0x000000ffff097224 */ /* 0x000fe200078e0000 */
[----:B------:R-:W-:Y:S06]  /*9d60*/  @!P0 BRA `(.L_x_10507) ;  /* 0x0000000000488947 */ /* 0x000fec0003800000 */
[----:B------:R-:W2:Y:S01]  /*9d70*/  LDC R12, c[0x0][0x41c] ;  /* 0x00010700ff0c7b82 */ /* 0x000ea20000000800 */
[----:B------:R-:W-:Y:S01]  /*9d80*/  IMAD.MOV.U32 R20, RZ, RZ, R13 ;  /* 0x000000ffff147224 */ /* 0x000fe200078e000d */
[----:B------:R-:W-:Y:S01]  /*9d90*/  ULDC.64 UR4, c[0x0][0x408] ;  /* 0x0001020000047ab9 */ /* 0x000fe20000000a00 */
[----:B--2---:R-:W-:-:S13]  /*9da0*/  ISETP.NE.AND P1, PT, R12, 0x1, PT ;  /* 0x000000010c00780c */ /* 0x004fda0003f25270 */
[----:B------:R-:W2:Y:S02]  /*9db0*/  @P1 LDC.64 R6, c[0x0][0x420] ;  /* 0x00010800ff061b82 */ /* 0x000ea40000000a00 */
[----:B--2---:R-:W-:-:S05]  /*9dc0*/  @P1 IMAD.HI.U32 R6, R13, R6, RZ ;  /* 0x000000060d061227 */ /* 0x004fca00078e00ff */
[----:B------:R-:W-:Y:S01]  /*9dd0*/  @P1 SHF.R.U32.HI R20, RZ, R7, R6 ;  /* 0x00000007ff141219 */ /* 0x000fe20000011606 */
[----:B------:R-:W-:-:S03]  /*9de0*/  IMAD R7, R8, UR4, RZ ;  /* 0x0000000408077c24 */ /* 0x000fc6000f8e02ff */
[--C-:B------:R-:W-:Y:S01]  /*9df0*/  SHF.R.S32.HI R21, RZ, 0x1f, R20.reuse ;  /* 0x0000001fff157819 */ /* 0x100fe20000011414 */
[C---:B------:R-:W-:Y:S02]  /*9e00*/  IMAD R7, R0.reuse, UR5, R7 ;  /* 0x0000000500077c24 */ /* 0x040fe4000f8e0207 */
[----:B------:R-:W-:-:S05]  /*9e10*/  IMAD.WIDE.U32 R14, R0, UR4, R20 ;  /* 0x00000004000e7c25 */ /* 0x000fca000f8e0014 */
[----:B------:R-:W-:Y:S02]  /*9e20*/  IADD3 R7, R15, R7, RZ ;  /* 0x000000070f077210 */ /* 0x000fe40007ffe0ff */
[----:B------:R-:W-:Y:S01]  /*9e30*/  LEA R6, P1, R14, R4, 0x2 ;  /* 0x000000040e067211 */ /* 0x000fe200078210ff */
[----:B------:R-:W-:-:S03]  /*9e40*/  IMAD.MOV R11, RZ, RZ, -R20 ;  /* 0x000000ffff0b7224 */ /* 0x000fc600078e0a14 */
[----:B------:R-:W-:-:S05]  /*9e50*/  LEA.HI.X R7, R14, R5, R7, 0x2, P1 ;  /* 0x000000050e077211 */ /* 0x000fca00008f1407 */
[----:B------:R2:W5:Y:S02]  /*9e60*/  LDG.E R9, desc[UR38][R6.64] ;  /* 0x0000002606097981 */ /* 0x000564000c1e1900 */
[----:B--2---:R-:W-:-:S05]  /*9e70*/  IMAD R6, R12, R11, R13 ;  /* 0x0000000b0c067224 */ /* 0x004fca00078e020d */
[----:B------:R2:W-:Y:S02]  /*9e80*/  STL [R1], R6 ;  /* 0x0000000601007387 */ /* 0x0005e40000100800 */
.L_x_10507:
[----:B------:R-:W-:Y:S01]  /*9e90*/  IMAD R7, R22, 0x8, R25 ;  /* 0x0000000816077824 */ /* 0x000fe200078e0219 */
[----:B--2---:R-:W-:Y:S02]  /*9ea0*/  SHF.L.U32 R6, R19, 0x1f, RZ ;  /* 0x0000001f13067819 */ /* 0x004fe400000006ff */
[----:B------:R-:W-:Y:S02]  /*9eb0*/  ISETP.NE.AND P2, PT, R18, RZ, PT ;  /* 0x000000ff1200720c */ /* 0x000fe40003f45270 */
[----:B------:R-:W2:Y:S02]  /*9ec0*/  SYNCS.PHASECHK.TRANS64.TRYWAIT P1, [R7+URZ+0x30840], R6 ;  /* 0x03084006070075a7 */ /* 0x000ea4000802017f */
[----:B--2---:R-:W-:Y:S09]  /*9ed0*/  @!P1 BRA `(.L_x_10508) ;  /* 0x0000001c00389947 */ /* 0x004ff20003800000 */
.L_x_10561:
[----:B------:R-:W-:Y:S05]  /*9ee0*/  @P2 BRA `(.L_x_10509) ;  /* 0x0000000000142947 */ /* 0x000fea0003800000 */
[----:B------:R-:W-:Y:S02]  /*9ef0*/  ISETP.NE.AND P1, PT, R28, RZ, PT ;  /* 0x000000ff1c00720c */ /* 0x000fe40003f25270 */
[----:B--2---:R-:W-:-:S04]  /*9f00*/  MOV R6, 0x6000 ;  /* 0x0000600000067802 */ /* 0x004fc80000000f00 */
[----:B------:R3:W-:Y:S07]  /*9f10*/  SYNCS.ARRIVE.TRANS64 RZ, [R7+URZ+0x30830], R6 ;  /* 0x0308300607ff79a7 */ /* 0x0007ee000800003f */
[----:B------:R-:W-:Y:S05]  /*9f20*/  @!P1 BRA `(.L_x_10509) ;  /* 0x0000000000049947 */ /* 0x000fea0003800000 */
[----:B------:R-:W-:Y:S01]  /*9f30*/  BPT.TRAP 0x1 ;  /* 0x000000040000795c */ /* 0x000fe20000300000 */
.L_x_10509:
[----:B------:R-:W4:Y:S01]  /*9f40*/  LDL R11, [R1] ;  /* 0x00000000010b7983 */ /* 0x000f220000100800 */
[----:B--23--:R-:W-:Y:S01]  /*9f50*/  IMAD R6, R22, 0x6000, R25 ;  /* 0x0000600016067824 */ /* 0x00cfe200078e0219 */
[----:B------:R-:W-:Y:S01]  /*9f60*/  R2UR UR9, R7 ;  /* 0x00000000070972ca */ /* 0x000fe200000e0000 */
[----:B------:R-:W-:Y:S01]  /*9f70*/  UIADD3 UR4, UP0, UR40, 0x370, URZ ;  /* 0x0000037028047890 */ /* 0x000fe2000ff1e03f */
[----:B------:R-:W-:Y:S01]  /*9f80*/  R2UR UR12, R3 ;  /* 0x00000000030c72ca */ /* 0x000fe200000e0000 */
[----:B------:R-:W-:Y:S01]  /*9f90*/  UMOV UR6, 0x0 ;  /* 0x0000000000067882 */ /* 0x000fe20000000000 */
[----:B------:R-:W-:Y:S01]  /*9fa0*/  R2UR UR8, R6 ;  /* 0x00000000060872ca */ /* 0x000fe200000e0000 */
[----:B------:R-:W-:Y:S01]  /*9fb0*/  UIADD3.X UR5, URZ, UR41, URZ, UP0, !UPT ;  /* 0x000000293f057290 */ /* 0x000fe200087fe43f */
[----:B-----5:R-:W-:Y:S01]  /*9fc0*/  R2UR UR13, R9 ;  /* 0x00000000090d72ca */ /* 0x020fe200000e0000 */
[----:B------:R-:W-:Y:S01]  /*9fd0*/  UMOV UR7, 0x14f00000 ;  /* 0x14f0000000077882 */ /* 0x000fe20000000000 */
[----:B------:R-:W-:-:S05]  /*9fe0*/  UMOV UR10, URZ ;  /* 0x0000003f000a7c82 */ /* 0x000fca0008000000 */
[----:B------:R-:W-:-:S04]  /*9ff0*/  UIADD3 UR9, UR9, 0x30830, URZ ;  /* 0x0003083009097890 */ /* 0x000fc8000fffe03f */
[----:B------:R-:W-:Y:S01]  /*a000*/  UIADD3 UR8, UR8, 0x12400, URZ ;  /* 0x0001240008087890 */ /* 0x000fe2000fffe03f */
[----:B----4-:R-:W-:-:S13]  /*a010*/  R2UR UR11, R11 ;  /* 0x000000000b0b72ca */ /* 0x010fda00000e0000 */
[----:B------:R-:W-:-:S09]  /*a020*/  UIMAD UR11, UR11, 0xc0, URZ ;  /* 0x000000c00b0b78a4 */ /* 0x000fd2000f8e023f */
[----:B------:R2:W-:Y:S02]  /*a030*/  UTMALDG.4D [UR8], [UR4], desc[UR6] ;  /* 0x00000608040075b4 */ /* 0x0005e40008019000 */
[----:B--2---:R-:W-:Y:S01]  /*a040*/  NOP ;  /* 0x0000000000007918 */ /* 0x004fe20000000000 */
.L_x_10506:
[----:B------:R-:W-:Y:S05]  /*a050*/  WARPSYNC.ALL ;  /* 0x0000000000007948 */ /* 0x000fea0003800000 */
[----:B------:R-:W-:Y:S01]  /*a060*/  BAR.SYNC.DEFER_BLOCKING 0x8, 0x1a0 ;  /* 0x0206800000007b1d */ /* 0x000fe20000010000 */
[----:B------:R-:W-:Y:S02]  /*a070*/  ELECT P1, URZ, PT ;  /* 0x00000000003f782f */ /* 0x000fe40003820000 */
[----:B------:R-:W-:Y:S01]  /*a080*/  R2UR UR9, R25 ;  /* 0x00000000190972ca */ /* 0x000fe200000e0000 */
[----:B------:R-:W-:-:S10]  /*a090*/  UIADD3 UR4, UP0, UR40, 0x270, URZ ;  /* 0x0000027028047890 */ /* 0x000fd4000ff1e03f */
[----:B------:R-:W-:Y:S02]  /*a0a0*/  @P1 R2UR UR13, R24 ;  /* 0x00000000180d12ca */ /* 0x000fe400000e0000 */
[----:B------:R-:W-:Y:S01]  /*a0b0*/  @P1 R2UR UR12, R23 ;  /* 0x00000000170c12ca */ /* 0x000fe200000e0000 */
[----:B------:R-:W-:Y:S01]  /*a0c0*/  UIADD3.X UR5, URZ, UR41, URZ, UP0, !UPT ;  /* 0x000000293f057290 */ /* 0x000fe200087fe43f */
[----:B------:R-:W-:Y:S01]  /*a0d0*/  @P1 R2UR UR11, R10 ;  /* 0x000000000a0b12ca */ /* 0x000fe200000e0000 */
[----:B------:R-:W-:Y:S01]  /*a0e0*/  UMOV UR6, 0x0 ;  /* 0x0000000000067882 */ /* 0x000fe20000000000 */
[----:B------:R-:W-:Y:S01]  /*a0f0*/  UMOV UR7, 0x12f00000 ;  /* 0x12f0000000077882 */ /* 0x000fe20000000000 */
[----:B------:R-:W-:Y:S01]  /*a100*/  UMOV UR10, URZ ;  /* 0x0000003f000a7c82 */ /* 0x000fe20008000000 */
[----:B------:R-:W-:Y:S01]  /*a110*/  BSSY B0, `(.L_x_10510) ;  /* 0x000000b000007945 */ /* 0x000fe20003800000 */
[----:B------:R-:W-:Y:S01]  /*a120*/  ISETP.GE.AND P2, PT, R26, 0xc1, PT ;  /* 0x000000c11a00780c */ /* 0x000fe20003f46270 */
[----:B------:R-:W-:Y:S01]  /*a130*/  @P1 IMAD.MOV.U32 R6, RZ, RZ, 0x6000 ;  /* 0x00006000ff061424 */ /* 0x000fe200078e00ff */
[----:B------:R-:W-:-:S02]  /*a140*/  UIADD3 UR8, UR9, 0xc400, URZ ;  /* 0x0000c40009087890 */ /* 0x000fc4000fffe03f */
[----:B------:R-:W-:Y:S01]  /*a150*/  UIADD3 UR9, UR9, 0x30800, URZ ;  /* 0x0003080009097890 */ /* 0x000fe2000fffe03f */
[----:B------:R2:W-:Y:S08]  /*a160*/  @P1 SYNCS.ARRIVE.TRANS64 RZ, [R25+URZ+0x30800], R6 ;  /* 0x0308000619ff19a7 */ /* 0x0005f0000800003f */
[----:B------:R3:W-:Y:S01]  /*a170*/  UTMALDG.4D [UR8], [UR4], desc[UR6] ;  /* 0x00000608040075b4 */ /* 0x0007e20008019000 */
[----:B--2---:R-:W-:-:S04]  /*a180*/  LOP3.LUT R6, R27, 0x1, RZ, 0xc, !PT ;  /* 0x000000011b067812 */ /* 0x004fc800078e0cff */
[----:B------:R-:W-:-:S04]  /*a190*/  SHF.L.U32 R6, R6, 0x1f, RZ ;  /* 0x0000001f06067819 */ /* 0x000fc800000006ff */
[----:B------:R-:W2:Y:S02]  /*a1a0*/  SYNCS.PHASECHK.TRANS64.TRYWAIT P1, [R25+URZ+0x30820], R6 ;  /* 0x03082006190075a7 */ /* 0x000ea4000802017f */
[----:B--23--:R-:W-:Y:S05]  /*a1b0*/  @!P1 BRA `(.L_x_10511) ;  /* 0x0000001800949947 */ /* 0x00cfea0003800000 */
.L_x_10562:
[----:B------:R-:W-:Y:S05]  /*a1c0*/  BSYNC B0 ;  /* 0x0000000000007941 */ /* 0x000fea0003800000 */
.L_x_10510:
[----:B------:R-:W-:Y:S05]  /*a1d0*/  @!P2 BRA `(.L_x_10512) ;  /* 0x000000100050a947 */ /* 0x000fea0003800000 */
[----:B------:R-:W-:Y:S01]  /*a1e0*/  IMAD.MOV R15, RZ, RZ, -R2 ;  /* 0x000000ffff0f7224 */ /* 0x000fe200078e0a02 */
[----:B--2---:R-:W-:Y:S01]  /*a1f0*/  MOV R6, 0x1 ;  /* 0x0000000100067802 */ /* 0x004fe20000000f00 */
[----:B------:R-:W-:-:S03]  /*a200*/  VIADD R11, R2, 0xfffffffe ;  /* 0xfffffffe020b7836 */ /* 0x000fc60000000000 */
[----:B------:R-:W-:-:S05]  /*a210*/  VIADDMNMX R15, R15, R6, 0xffffffff, !PT ;  /* 0xffffffff0f0f7446 */ /* 0x000fca0007800106 */
[----:B------:R-:W-:-:S05]  /*a220*/  IMAD.IADD R6, R2, 0x1, R15 ;  /* 0x0000000102067824 */ /* 0x000fca00078e020f */
[----:B------:R-:W-:-:S04]  /*a230*/  LOP3.LUT R6, R6, 0x1, RZ, 0xc0, !PT ;  /* 0x0000000106067812 */ /* 0x000fc800078ec0ff */
[----:B------:R-:W-:-:S13]  /*a240*/  ISETP.NE.U32.AND P1, PT, R6, 0x1, PT ;  /* 0x000000010600780c */ /* 0x000fda0003f25070 */
[----:B------:R-:W-:Y:S05]  /*a250*/  @P1 BRA `(.L_x_10513) ;  /* 0x0000000400601947 */ /* 0x000fea0003800000 */
        /* <DEDUP_REMOVED lines=9> */
[----:B------:R-:W2:Y:S01]  /*a2f0*/  LDC R20, c[0x0][0x41c] ;  /* 0x00010700ff147b82 */ /* 0x000ea20000000800 */
[----:B------:R-:W-:Y:S02]  /*a300*/  ULDC.64 UR4, c[0x0][0x408] ;  /* 0x0001020000047ab9 */ /* 0x000fe40000000a00 */
[----:B------:R-:W-:-:S04]  /*a310*/  IMAD R21, R8, UR4, RZ ;  /* 0x0000000408157c24 */ /* 0x000fc8000f8e02ff */
[----:B------:R-:W-:Y:S01]  /*a320*/  IMAD R21, R0, UR5, R21 ;  /* 0x0000000500157c24 */ /* 0x000fe2000f8e0215 */
[----:B--2---:R-:W-:-:S13]  /*a330*/  ISETP.NE.AND P1, PT, R20, 0x1, PT ;  /* 0x000000011400780c */ /* 0x004fda0003f25270 */
[----:B------:R-:W2:Y:S02]  /*a340*/  @P1 LDC.64 R6, c[0x0][0x420] ;  /* 0x00010800ff061b82 */ /* 0x000ea40000000a00 */
[----:B--2---:R-:W-:-:S04]  /*a350*/  @P1 IMAD.HI.U32 R14, R11, R6, RZ ;  /* 0x000000060b0e1227 */ /* 0x004fc800078e00ff */
[----:B------:R-:W-:Y:S01]  /*a360*/  IMAD.MOV.U32 R6, RZ, RZ, R11 ;  /* 0x000000ffff067224 */ /* 0x000fe200078e000b */
[----:B------:R-:W-:-:S04]  /*a370*/  @P1 SHF.R.U32.HI R6, RZ, R7, R14 ;  /* 0x00000007ff061219 */ /* 0x000fc8000001160e */
[--C-:B------:R-:W-:Y:S02]  /*a380*/  SHF.R.S32.HI R7, RZ, 0x1f, R6.reuse ;  /* 0x0000001fff077819 */ /* 0x100fe40000011406 */
[----:B------:R-:W-:Y:S01]  /*a390*/  IADD3 R14, -R6, RZ, RZ ;  /* 0x000000ff060e7210 */ /* 0x000fe20007ffe1ff */
[----:B------:R-:W-:-:S04]  /*a3a0*/  IMAD.WIDE.U32 R6, R0, UR4, R6 ;  /* 0x0000000400067c25 */ /* 0x000fc8000f8e0006 */
[----:B------:R-:W-:Y:S01]  /*a3b0*/  IMAD.IADD R7, R21, 0x1, R7 ;  /* 0x0000000115077824 */ /* 0x000fe200078e0207 */
[----:B------:R-:W-:Y:S01]  /*a3c0*/  LEA R4, P1, R6, R4, 0x2 ;  /* 0x0000000406047211 */ /* 0x000fe200078210ff */
[----:B------:R-:W-:-:S03]  /*a3d0*/  IMAD R11, R20, R14, R11 ;  /* 0x0000000e140b7224 */ /* 0x000fc600078e020b */
[----:B------:R-:W-:-:S05]  /*a3e0*/  LEA.HI.X R5, R6, R5, R7, 0x2, P1 ;  /* 0x0000000506057211 */ /* 0x000fca00008f1407 */
[----:B------:R2:W5:Y:S04]  /*a3f0*/  LDG.E R6, desc[UR38][R4.64] ;  /* 0x0000002604067981 */ /* 0x000568000c1e1900 */
.L_x_10516:
[----:B--2---:R-:W-:Y:S01]  /*a400*/  IMAD R5, R10, 0x8, R25 ;  /* 0x000000080a057824 */ /* 0x004fe200078e0219 */
[----:B------:R-:W-:Y:S02]  /*a410*/  SHF.L.U32 R4, R12, 0x1f, RZ ;  /* 0x0000001f0c047819 */ /* 0x000fe400000006ff */
[----:B------:R-:W-:Y:S02]  /*a420*/  ISETP.NE.AND P1, PT, R18, RZ, PT ;  /* 0x000000ff1200720c */ /* 0x000fe40003f25270 */
[----:B------:R-:W2:Y:S02]  /*a430*/  SYNCS.PHASECHK.TRANS64.TRYWAIT P2, [R5+URZ+0x30840], R4 ;  /* 0x03084004050075a7 */ /* 0x000ea4000804017f */
[----:B--2---:R-:W-:Y:S09]  /*a440*/  @!P2 BRA `(.L_x_10517) ;  /* 0x000000180004a947 */ /* 0x004ff20003800000 */
.L_x_10563:
[----:B------:R-:W-:Y:S05]  /*a450*/  @P1 BRA `(.L_x_10518) ;  /* 0x0000000000141947 */ /* 0x000fea0003800000 */
[----:B------:R-:W-:Y:S02]  /*a460*/  ISETP.NE.AND P2, PT, R28, RZ, PT ;  /* 0x000000ff1c00720c */ /* 0x000fe40003f45270 */
[----:B--2---:R-:W-:-:S04]  /*a470*/  MOV R4, 0x6000 ;  /* 0x0000600000047802 */ /* 0x004fc80000000f00 */
[----:B------:R3:W-:Y:S07]  /*a480*/  SYNCS.ARRIVE.TRANS64 RZ, [R5+URZ+0x30830], R4 ;  /* 0x0308300405ff79a7 */ /* 0x0007ee000800003f */
[----:B------:R-:W-:Y:S05]  /*a490*/  @!P2 BRA `(.L_x_10518) ;  /* 0x000000000004a947 */ /* 0x000fea0003800000 */
[----:B------:R-:W-:Y:S01]  /*a4a0*/  BPT.TRAP 0x1 ;  /* 0x000000040000795c */ /* 0x000fe20000300000 */
.L_x_10518:
[----:B--23--:R-:W-:Y:S01]  /*a4b0*/  IMAD R4, R10, 0x6000, R25 ;  /* 0x000060000a047824 */ /* 0x00cfe200078e0219 */
[----:B------:R-:W-:Y:S01]  /*a4c0*/  R2UR UR9, R5 ;  /* 0x00000000050972ca */ /* 0x000fe200000e0000 */
[----:B------:R-:W-:Y:S01]  /*a4d0*/  UIADD3 UR4, UP0, UR40, 0x370, URZ ;  /* 0x0000037028047890 */ /* 0x000fe2000ff1e03f */
[----:B------:R-:W-:Y:S01]  /*a4e0*/  R2UR UR11, R11 ;  /* 0x000000000b0b72ca */ /* 0x000fe200000e0000 */
[----:B------:R-:W-:Y:S01]  /*a4f0*/  VIADD R5, R25, 0x30800 ;  /* 0x0003080019057836 */ /* 0x000fe20000000000 */
[----:B------:R-:W-:Y:S01]  /*a500*/  R2UR UR8, R4 ;  /* 0x00000000040872ca */ /* 0x000fe200000e0000 */
[----:B------:R-:W-:Y:S01]  /*a510*/  UIADD3.X UR5, URZ, UR41, URZ, UP0, !UPT ;  /* 0x000000293f057290 */ /* 0x000fe200087fe43f */
[----:B------:R-:W-:Y:S01]  /*a520*/  R2UR UR12, R3 ;  /* 0x00000000030c72ca */ /* 0x000fe200000e0000 */
[----:B------:R-:W-:Y:S01]  /*a530*/  IMAD R4, R22, 0x8, R5 ;  /* 0x0000000816047824 */ /* 0x000fe200078e0205 */
[----:B-----5:R-:W-:Y:S01]  /*a540*/  R2UR UR13, R6 ;  /* 0x00000000060d72ca */ /* 0x020fe200000e0000 */
[----:B------:R-:W-:Y:S01]  /*a550*/  UMOV UR6, 0x0 ;  /* 0x0000000000067882 */ /* 0x000fe20000000000 */
[----:B------:R-:W-:Y:S01]  /*a560*/  SHF.L.U32 R7, R19, 0x1f, RZ ;  /* 0x0000001f13077819 */ /* 0x000fe200000006ff */
[----:B------:R-:W-:Y:S01]  /*a570*/  UMOV UR7, 0x14f00000 ;  /* 0x14f0000000077882 */ /* 0x000fe20000000000 */
[----:B------:R-:W-:Y:S01]  /*a580*/  UMOV UR10, URZ ;  /* 0x0000003f000a7c82 */ /* 0x000fe20008000000 */
[----:B------:R-:W-:-:S02]  /*a590*/  UIADD3 UR9, UR9, 0x30830, URZ ;  /* 0x0003083009097890 */ /* 0x000fc4000fffe03f */
[----:B------:R-:W-:Y:S02]  /*a5a0*/  UIMAD UR11, UR11, 0xc0, URZ ;  /* 0x000000c00b0b78a4 */ /* 0x000fe4000f8e023f */
[----:B------:R-:W-:-:S09]  /*a5b0*/  UIADD3 UR8, UR8, 0x12400, URZ ;  /* 0x0001240008087890 */ /* 0x000fd2000fffe03f */
[----:B------:R2:W-:Y:S01]  /*a5c0*/  UTMALDG.4D [UR8], [UR4], desc[UR6] ;  /* 0x00000608040075b4 */ /* 0x0005e20008019000 */
[----:B------:R-:W3:Y:S02]  /*a5d0*/  SYNCS.PHASECHK.TRANS64.TRYWAIT P2, [R4+URZ+0x60], R7 ;  /* 0x00006007040075a7 */ /* 0x000ee4000804017f */
[----:B--23--:R-:W-:Y:S05]  /*a5e0*/  @!P2 BRA `(.L_x_10519) ;  /* 0x0000001400b0a947 */ /* 0x00cfea0003800000 */
.L_x_10564:
[----:B------:R-:W-:Y:S05]  /*a5f0*/  @P1 BRA `(.L_x_10520) ;  /* 0x0000000000181947 */ /* 0x000fea0003800000 */
[----:B------:R-:W-:Y:S01]  /*a600*/  ISETP.NE.AND P1, PT, R28, RZ, PT ;  /* 0x000000ff1c00720c */ /* 0x000fe20003f25270 */
[----:B------:R-:W-:Y:S01]  /*a610*/  IMAD.MOV.U32 R5, RZ, RZ, 0x6000 ;  /* 0x00006000ff057424 */ /* 0x000fe200078e00ff */
[----:B--2---:R-:W-:-:S04]  /*a620*/  LEA R4, R22, R25, 0x3 ;  /* 0x0000001916047211 */ /* 0x004fc800078e18ff */
[----:B------:R3:W-:Y:S07]  /*a630*/  SYNCS.ARRIVE.TRANS64 RZ, [R4+URZ+0x30850], R5 ;  /* 0x0308500504ff79a7 */ /* 0x0007ee000800003f */
[----:B------:R-:W-:Y:S05]  /*a640*/  @!P1 BRA `(.L_x_10520) ;  /* 0x0000000000049947 */ /* 0x000fea0003800000 */
[----:B------:R-:W-:Y:S01]  /*a650*/  BPT.TRAP 0x1 ;  /* 0x000000040000795c */ /* 0x000fe20000300000 */
.L_x_10520:
[----:B--23--:R-:W2:Y:S01]  /*a660*/  LDL.LU R4, [R1] ;  /* 0x0000000001047983 */ /* 0x00cea20000300800 */
[----:B------:R-:W-:Y:S01]  /*a670*/  IMAD R5, R22, 0x6000, R25 ;  /* 0x0000600016057824 */ /* 0x000fe200078e0219 */
[----:B------:R-:W-:Y:S01]  /*a680*/  R2UR UR13, R9 ;  /* 0x00000000090d72ca */ /* 0x000fe200000e0000 */
[----:B------:R-:W-:Y:S01]  /*a690*/  UIADD3 UR4, UP0, UR40, 0x470, URZ ;  /* 0x0000047028047890 */ /* 0x000fe2000ff1e03f */
[----:B------:R-:W-:Y:S01]  /*a6a0*/  R2UR UR12, R3 ;  /* 0x00000000030c72ca */ /* 0x000fe200000e0000 */
[----:B------:R-:W-:Y:S01]  /*a6b0*/  UMOV UR6, 0x0 ;  /* 0x0000000000067882 */ /* 0x000fe20000000000 */
[----:B------:R-:W-:Y:S01]  /*a6c0*/  R2UR UR8, R5 ;  /* 0x00000000050872ca */ /* 0x000fe200000e0000 */
[----:B------:R-:W-:Y:S01]  /*a6d0*/  UIADD3.X UR5, URZ, UR41, URZ, UP0, !UPT ;  /* 0x000000293f057290 */ /* 0x000fe200087fe43f */
[----:B------:R3:W-:Y:S01]  /*a6e0*/  STL [R1], R11 ;  /* 0x0000000b01007387 */ /* 0x0007e20000100800 */
[----:B------:R-:W-:Y:S01]  /*a6f0*/  UMOV UR7, 0x14f00000 ;  /* 0x14f0000000077882 */ /* 0x000fe20000000000 */
[----:B------:R-:W-:Y:S01]  /*a700*/  UMOV UR10, URZ ;  /* 0x0000003f000a7c82 */ /* 0x000fe20008000000 */
[----:B------:R-:W-:-:S08]  /*a710*/  IMAD.MOV.U32 R9, RZ, RZ, R6 ;  /* 0x000000ffff097224 */ /* 0x000fd000078e0006 */
[----:B------:R-:W-:Y:S01]  /*a720*/  UIADD3 UR8, UR8, 0x400, URZ ;  /* 0x0000040008087890 */ /* 0x000fe2000fffe03f */
[----:B--2---:R-:W-:Y:S02]  /*a730*/  R2UR UR11, R4 ;  /* 0x00000000040b72ca */ /* 0x004fe400000e0000 */
[----:B------:R-:W-:-:S04]  /*a740*/  LEA R4, R22, R25, 0x3 ;  /* 0x0000001916047211 */ /* 0x000fc800078e18ff */
[----:B------:R-:W-:-:S07]  /*a750*/  R2UR UR9, R4 ;  /* 0x00000000040972ca */ /* 0x000fce00000e0000 */
[----:B------:R-:W-:-:S06]  /*a760*/  UIMAD UR11, UR11, 0xc0, URZ ;  /* 0x000000c00b0b78a4 */ /* 0x000fcc000f8e023f */
[----:B------:R-:W-:-:S09]  /*a770*/  UIADD3 UR9, UR9, 0x30850, URZ ;  /* 0x0003085009097890 */ /* 0x000fd2000fffe03f */
[----:B------:R3:W-:Y:S02]  /*a780*/  UTMALDG.4D [UR8], [UR4], desc[UR6] ;  /* 0x00000608040075b4 */ /* 0x0007e40008019000 */
[----:B---3--:R-:W-:Y:S01]  /*a790*/  NOP ;  /* 0x0000000000007918 */ /* 0x008fe20000000000 */
.L_x_10515:
[----:B------:R-:W-:Y:S05]  /*a7a0*/  BSYNC B0 ;  /* 0x0000000000007941 */ /* 0x000fea0003800000 */
.L_x_10514:
[----:B------:R-:W-:Y:S01]  /*a7b0*/  IADD3 R11, R2, -0x3, RZ ;  /* 0xfffffffd020b7810 */ /* 0x000fe20007ffe0ff */
[----:B------:R-:W-:Y:S01]  /*a7c0*/  IMAD.MOV.U32 R22, RZ, RZ, R10 ;  /* 0x000000ffff167224 */ /* 0x000fe200078e000a */
[----:B------:R-:W-:-:S07]  /*a7d0*/  MOV R19, R12 ;  /* 0x0000000c00137202 */ /* 0x000fce0000000f00 */
.L_x_10513:
[----:B------:R-:W-:Y:S01]  /*a7e0*/  IMAD.MOV R2, RZ, RZ, -R15 ;  /* 0x000000ffff027224 */ /* 0x000fe200078e0a0f */
[----:B------:R-:W-:Y:S04]  /*a7f0*/  BSSY B0, `(.L_x_10512) ;  /* 0x00000b2000007945 */ /* 0x000fe80003800000 */
[----:B------:R-:W-:-:S13]  /*a800*/  ISETP.NE.AND P1, PT, R13, R2, PT ;  /* 0x000000020d00720c */ /* 0x000fda0003f25270 */
[----:B------:R-:W-:Y:S05]  /*a810*/  @!P1 BRA `(.L_x_10521) ;  /* 0x0000000800bc9947 */ /* 0x000fea0003800000 */
[----:B------:R-:W-:-:S07]  /*a820*/  MOV R4, R9 ;  /* 0x0000000900047202 */ /* 0x000fce0000000f00 */
.L_x_10536:
        /* <DEDUP_REMOVED lines=9> */
[----:B------:R-:W2:Y:S01]  /*a8c0*/  LDC R12, c[0x0][0x41c] ;  /* 0x00010700ff0c7b82 */ /* 0x000ea20000000800 */
[----:B-1----:R-:W-:Y:S01]  /*a8d0*/  IMAD.MOV.U32 R13, RZ, RZ, R11 ;  /* 0x000000ffff0d7224 */ /* 0x002fe200078e000b */
[----:B------:R-:W-:Y:S02]  /*a8e0*/  ULDC.64 UR4, c[0x0][0x408] ;  /* 0x0001020000047ab9 */ /* 0x000fe40000000a00 */
[----:B------:R-:W-:-:S04]  /*a8f0*/  IMAD R15, R8, UR4, RZ ;  /* 0x00000004080f7c24 */ /* 0x000fc8000f8e02ff */
[----:B------:R-:W-:Y:S01]  /*a900*/  IMAD R15, R0, UR5, R15 ;  /* 0x00000005000f7c24 */ /* 0x000fe2000f8e020f */
[----:B--2---:R-:W-:-:S13]  /*a910*/  ISETP.NE.AND P1, PT, R12, 0x1, PT ;  /* 0x000000010c00780c */ /* 0x004fda0003f25270 */
[----:B------:R-:W1:Y:S02]  /*a920*/  @P1 LDC.64 R4, c[0x0][0x420] ;  /* 0x00010800ff041b82 */ /* 0x000e640000000a00 */
[----:B-1----:R-:W-:-:S05]  /*a930*/  @P1 IMAD.HI.U32 R4, R11, R4, RZ ;  /* 0x000000040b041227 */ /* 0x002fca00078e00ff */
[----:B------:R-:W-:Y:S02]  /*a940*/  @P1 SHF.R.U32.HI R13, RZ, R5, R4 ;  /* 0x00000005ff0d1219 */ /* 0x000fe40000011604 */
[----:B------:R-:W1:Y:S02]  /*a950*/  LDC.64 R4, c[0x0][0x3f8] ;  /* 0x0000fe00ff047b82 */ /* 0x000e640000000a00 */
[----:B------:R-:W-:Y:S02]  /*a960*/  SHF.R.S32.HI R7, RZ, 0x1f, R13 ;  /* 0x0000001fff077819 */ /* 0x000fe4000001140d */
[----:B------:R-:W-:-:S05]  /*a970*/  MOV R6, R13 ;  /* 0x0000000d00067202 */ /* 0x000fca0000000f00 */
[----:B------:R-:W-:-:S04]  /*a980*/  IMAD.WIDE.U32 R6, R0, UR4, R6 ;  /* 0x0000000400067c25 */ /* 0x000fc8000f8e0006 */
[----:B------:R-:W-:Y:S01]  /*a990*/  IMAD.IADD R7, R15, 0x1, R7 ;  /* 0x000000010f077824 */ /* 0x000fe200078e0207 */
[----:B-1----:R-:W-:-:S04]  /*a9a0*/  LEA R4, P1, R6, R4, 0x2 ;  /* 0x0000000406047211 */ /* 0x002fc800078210ff */
[----:B------:R-:W-:-:S05]  /*a9b0*/  LEA.HI.X R5, R6, R5, R7, 0x2, P1 ;  /* 0x0000000506057211 */ /* 0x000fca00008f1407 */
[----:B------:R2:W5:Y:S01]  /*a9c0*/  LDG.E R4, desc[UR38][R4.64] ;  /* 0x0000002604047981 */ /* 0x000562000c1e1900 */
[----:B------:R-:W-:-:S05]  /*a9d0*/  IADD3 R6, -R13, RZ, RZ ;  /* 0x000000ff0d067210 */ /* 0x000fca0007ffe1ff */
[----:B------:R-:W-:-:S07]  /*a9e0*/  IMAD R12, R12, R6, R11 ;  /* 0x000000060c0c7224 */ /* 0x000fce00078e020b */
.L_x_10524:
[----:B------:R-:W-:Y:S01]  /*a9f0*/  IMAD R6, R2, 0x8, R25 ;  /* 0x0000000802067824 */ /* 0x000fe200078e0219 */
[----:B--2---:R-:W-:Y:S02]  /*aa00*/  SHF.L.U32 R5, R10, 0x1f, RZ ;  /* 0x0000001f0a057819 */ /* 0x004fe400000006ff */
[----:B------:R-:W-:Y:S02]  /*aa10*/  ISETP.NE.AND P1, PT, R18, RZ, PT ;  /* 0x000000ff1200720c */ /* 0x000fe40003f25270 */
[----:B------:R-:W2:Y:S02]  /*aa20*/  SYNCS.PHASECHK.TRANS64.TRYWAIT P2, [R6+URZ+0x30840], R5 ;  /* 0x03084005060075a7 */ /* 0x000ea4000804017f */
[----:B--2---:R-:W-:Y:S09]  /*aa30*/  @!P2 BRA `(.L_x_10525) ;  /* 0x0000001000b0a947 */ /* 0x004ff20003800000 */
.L_x_10565:
[----:B------:R-:W-:Y:S05]  /*aa40*/  @P1 BRA `(.L_x_10526) ;  /* 0x0000000000141947 */ /* 0x000fea0003800000 */
[----:B------:R-:W-:Y:S02]  /*aa50*/  ISETP.NE.AND P2, PT, R28, RZ, PT ;  /* 0x000000ff1c00720c */ /* 0x000fe40003f45270 */
[----:B--2---:R-:W-:-:S04]  /*aa60*/  MOV R5, 0x6000 ;  /* 0x0000600000057802 */ /* 0x004fc80000000f00 */
[----:B------:R3:W-:Y:S07]  /*aa70*/  SYNCS.ARRIVE.TRANS64 RZ, [R6+URZ+0x30830], R5 ;  /* 0x0308300506ff79a7 */ /* 0x0007ee000800003f */
[----:B------:R-:W-:Y:S05]  /*aa80*/  @!P2 BRA `(.L_x_10526) ;  /* 0x000000000004a947 */ /* 0x000fea0003800000 */
[----:B------:R-:W-:Y:S01]  /*aa90*/  BPT.TRAP 0x1 ;  /* 0x000000040000795c */ /* 0x000fe20000300000 */
.L_x_10526:
[----:B--23--:R-:W-:Y:S01]  /*aaa0*/  IMAD R5, R2, 0x6000, R25 ;  /* 0x0000600002057824 */ /* 0x00cfe200078e0219 */
[----:B------:R-:W-:Y:S01]  /*aab0*/  R2UR UR9, R6 ;  /* 0x00000000060972ca */ /* 0x000fe200000e0000 */
[----:B------:R-:W-:Y:S01]  /*aac0*/  UIADD3 UR4, UP0, UR40, 0x370, URZ ;  /* 0x0000037028047890 */ /* 0x000fe2000ff1e03f */
[----:B------:R-:W-:Y:S01]  /*aad0*/  R2UR UR11, R12 ;  /* 0x000000000c0b72ca */ /* 0x000fe200000e0000 */
[----:B------:R-:W-:Y:S01]  /*aae0*/  UMOV UR6, 0x0 ;  /* 0x0000000000067882 */ /* 0x000fe20000000000 */
[----:B------:R-:W-:Y:S01]  /*aaf0*/  R2UR UR8, R5 ;  /* 0x00000000050872ca */ /* 0x000fe200000e0000 */
[----:B------:R-:W-:Y:S01]  /*ab00*/  UIADD3.X UR5, URZ, UR41, URZ, UP0, !UPT ;  /* 0x000000293f057290 */ /* 0x000fe200087fe43f */
[----:B------:R-:W-:Y:S01]  /*ab10*/  R2UR UR12, R3 ;  /* 0x00000000030c72ca */ /* 0x000fe200000e0000 */
[----:B------:R-:W-:Y:S01]  /*ab20*/  VIADD R5, R25, 0x30800 ;  /* 0x0003080019057836 */ /* 0x000fe20000000000 */
[----:B-----5:R-:W-:Y:S01]  /*ab30*/  R2UR UR13, R4 ;  /* 0x00000000040d72ca */ /* 0x020fe200000e0000 */
[----:B------:R-:W-:Y:S01]  /*ab40*/  UMOV UR7, 0x14f00000 ;  /* 0x14f0000000077882 */ /* 0x000fe20000000000 */
[----:B------:R-:W-:Y:S01]  /*ab50*/  SHF.L.U32 R19, R19, 0x1f, RZ ;  /* 0x0000001f13137819 */ /* 0x000fe200000006ff */
[----:B------:R-:W-:Y:S01]  /*ab60*/  UMOV UR10, URZ ;  /* 0x0000003f000a7c82 */ /* 0x000fe20008000000 */
[----:B------:R-:W-:Y:S01]  /*ab70*/  LEA R6, R22, R5, 0x3 ;  /* 0x0000000516067211 */ /* 0x000fe200078e18ff */
[----:B------:R-:W-:-:S02]  /*ab80*/  UIADD3 UR9, UR9, 0x30830, URZ ;  /* 0x0003083009097890 */ /* 0x000fc4000fffe03f */
[----:B------:R-:W-:Y:S02]  /*ab90*/  UIMAD UR11, UR11, 0xc0, URZ ;  /* 0x000000c00b0b78a4 */ /* 0x000fe4000f8e023f */
[----:B------:R-:W-:-:S09]  /*aba0*/  UIADD3 UR8, UR8, 0x12400, URZ ;  /* 0x0001240008087890 */ /* 0x000fd2000fffe03f */
[----:B------:R2:W-:Y:S01]  /*abb0*/  UTMALDG.4D [UR8], [UR4], desc[UR6] ;  /* 0x00000608040075b4 */ /* 0x0005e20008019000 */
[----:B------:R-:W3:Y:S02]  /*abc0*/  SYNCS.PHASECHK.TRANS64.TRYWAIT P2, [R6+URZ+0x60], R19 ;  /* 0x00006013060075a7 */ /* 0x000ee4000804017f */
[----:B--23--:R-:W-:Y:S05]  /*abd0*/  @!P2 BRA `(.L_x_10527) ;  /* 0x00000010005ca947 */ /* 0x00cfea0003800000 */
.L_x_10566:
[----:B------:R-:W-:Y:S05]  /*abe0*/  @P1 BRA `(.L_x_10528) ;  /* 0x0000000000141947 */ /* 0x000fea0003800000 */
[----:B------:R-:W-:Y:S01]  /*abf0*/  ISETP.NE.AND P1, PT, R28, RZ, PT ;  /* 0x000000ff1c00720c */ /* 0x000fe20003f25270 */
[----:B------:R-:W-:-:S04]  /*ac00*/  IMAD.MOV.U32 R5, RZ, RZ, 0x6000 ;  /* 0x00006000ff057424 */ /* 0x000fc800078e00ff */
[----:B------:R3:W-:Y:S08]  /*ac10*/  SYNCS.ARRIVE.TRANS64 RZ, [R6+URZ+0x50], R5 ;  /* 0x0000500506ff79a7 */ /* 0x0007f0000800003f */
[----:B------:R-:W-:Y:S05]  /*ac20*/  @!P1 BRA `(.L_x_10528) ;  /* 0x0000000000049947 */ /* 0x000fea0003800000 */
[----:B------:R-:W-:Y:S01]  /*ac30*/  BPT.TRAP 0x1 ;  /* 0x000000040000795c */ /* 0x000fe20000300000 */
.L_x_10528:
[----:B---3--:R-:W3:Y:S01]  /*ac40*/  LDL.LU R5, [R1] ;  /* 0x0000000001057983 */ /* 0x008ee20000300800 */
[----:B------:R-:W-:Y:S01]  /*ac50*/  IMAD R22, R22, 0x6000, R25 ;  /* 0x0000600016167824 */ /* 0x000fe200078e0219 */
[----:B------:R-:W-:Y:S01]  /*ac60*/  R2UR UR9, R6 ;  /* 0x00000000060972ca */ /* 0x000fe200000e0000 */
[----:B------:R-:W-:Y:S01]  /*ac70*/  UIADD3 UR4, UP0, UR40, 0x470, URZ ;  /* 0x0000047028047890 */ /* 0x000fe2000ff1e03f */
[----:B------:R-:W-:Y:S01]  /*ac80*/  R2UR UR13, R9 ;  /* 0x00000000090d72ca */ /* 0x000fe200000e0000 */
[----:B------:R-:W-:Y:S01]  /*ac90*/  UMOV UR6, 0x0 ;  /* 0x0000000000067882 */ /* 0x000fe20000000000 */
[----:B------:R-:W-:Y:S01]  /*aca0*/  R2UR UR8, R22 ;  /* 0x00000000160872ca */ /* 0x000fe200000e0000 */
[----:B------:R-:W-:Y:S01]  /*acb0*/  UIADD3.X UR5, URZ, UR41, URZ, UP0, !UPT ;  /* 0x000000293f057290 */ /* 0x000fe200087fe43f */
[----:B------:R-:W-:Y:S01]  /*acc0*/  R2UR UR12, R3 ;  /* 0x00000000030c72ca */ /* 0x000fe200000e0000 */
[----:B------:R-:W-:Y:S01]  /*acd0*/  UMOV UR7, 0x14f00000 ;  /* 0x14f0000000077882 */ /* 0x000fe20000000000 */
[----:B------:R-:W-:Y:S01]  /*ace0*/  UMOV UR10, URZ ;  /* 0x0000003f000a7c82 */ /* 0x000fe20008000000 */
[----:B------:R4:W-:Y:S01]  /*acf0*/  STL [R1], R12 ;  /* 0x0000000c01007387 */ /* 0x0009e20000100800 */
[----:B------:R-:W-:-:S03]  /*ad00*/  MOV R9, R4 ;  /* 0x0000000400097202 */ /* 0x000fc60000000f00 */
[----:B------:R-:W-:-:S04]  /*ad10*/  UIADD3 UR9, UR9, 0x50, URZ ;  /* 0x0000005009097890 */ /* 0x000fc8000fffe03f */
[----:B------:R-:W-:Y:S01]  /*ad20*/  UIADD3 UR8, UR8, 0x400, URZ ;  /* 0x0000040008087890 */ /* 0x000fe2000fffe03f */
[----:B---3--:R-:W-:-:S13]  /*ad30*/  R2UR UR11, R5 ;  /* 0x00000000050b72ca */ /* 0x008fda00000e0000 */
[----:B------:R-:W-:-:S09]  /*ad40*/  UIMAD UR11, UR11, 0xc0, URZ ;  /* 0x000000c00b0b78a4 */ /* 0x000fd2000f8e023f */
[----:B------:R4:W-:Y:S02]  /*ad50*/  UTMALDG.4D [UR8], [UR4], desc[UR6] ;  /* 0x00000608040075b4 */ /* 0x0009e40008019000 */
[----:B----4-:R-:W-:Y:S01]  /*ad60*/  NOP ;  /* 0x0000000000007918 */ /* 0x010fe20000000000 */
.L_x_10523:
[----:B------:R-:W-:Y:S05]  /*ad70*/  BSYNC B1 ;  /* 0x0000000000017941 */ /* 0x000fea0003800000 */
.L_x_10522:
[----:B------:R-:W-:Y:S01]  /*ad80*/  VIADD R22, R2, 0x1 ;  /* 0x0000000102167836 */ /* 0x000fe20000000000 */
[----:B------:R-:W-:Y:S04]  /*ad90*/  BSSY B1, `(.L_x_10529) ;  /* 0x0000054000017945 */ /* 0x000fe80003800000 */
[----:B------:R-:W-:-:S04]  /*ada0*/  ISETP.NE.AND P1, PT, R22, 0x2, PT ;  /* 0x000000021600780c */ /* 0x000fc80003f25270 */
[----:B--2---:R-:W-:Y:S02]  /*adb0*/  SEL R19, RZ, 0x1, P1 ;  /* 0x00000001ff137807 */ /* 0x004fe40000800000 */
[----:B------:R-:W-:Y:S02]  /*adc0*/  SEL R22, R22, RZ, P1 ;  /* 0x000000ff16167207 */ /* 0x000fe40000800000 */
[----:B------:R-:W-:Y:S01]  /*add0*/  LOP3.LUT R19, R10, R19, RZ, 0x3c, !PT ;  /* 0x000000130a137212 */ /* 0x000fe200078e3cff */
[----:B------:R-:W-:Y:S06]  /*ade0*/  @!P6 BRA `(.L_x_10530) ;  /* 0x000000040038e947 */ /* 0x000fec0003800000 */
[----:B-1----:R-:W-:Y:S01]  /*adf0*/  IADD3 R13, R11, -0x1, RZ ;  /* 0xffffffff0b0d7810 */ /* 0x002fe20007ffe0ff */
        /* <DEDUP_REMOVED lines=20> */
.L_x_10531:
[----:B-1----:R-:W-:Y:S01]  /*af40*/  IMAD R5, R22, 0x8, R25 ;  /* 0x0000000816057824 */ /* 0x002fe200078e0219 */
[----:B------:R-:W-:Y:S02]  /*af50*/  SHF.L.U32 R6, R19, 0x1f, RZ ;  /* 0x0000001f13067819 */ /* 0x000fe400000006ff */
[----:B------:R-:W-:Y:S02]  /*af60*/  ISETP.NE.AND P1, PT, R18, RZ, PT ;  /* 0x000000ff1200720c */ /* 0x000fe40003f25270 */
[----:B------:R-:W1:Y:S02]  /*af70*/  SYNCS.PHASECHK.TRANS64.TRYWAIT P2, [R5+URZ+0x30840], R6 ;  /* 0x03084006050075a7 */ /* 0x000e64000804017f */
[----:B-1----:R-:W-:Y:S09]  /*af80*/  @!P2 BRA `(.L_x_10532) ;  /* 0x0000000c0084a947 */ /* 0x002ff20003800000 */
.L_x_10567:
[----:B------:R-:W-:Y:S05]  /*af90*/  @P1 BRA `(.L_x_10533) ;  /* 0x0000000000141947 */ /* 0x000fea0003800000 */
[----:B------:R-:W-:Y:S02]  /*afa0*/  ISETP.NE.AND P2, PT, R28, RZ, PT ;  /* 0x000000ff1c00720c */ /* 0x000fe40003f45270 */
[----:B-1----:R-:W-:-:S04]  /*afb0*/  MOV R6, 0x6000 ;  /* 0x0000600000067802 */ /* 0x002fc80000000f00 */
[----:B------:R2:W-:Y:S07]  /*afc0*/  SYNCS.ARRIVE.TRANS64 RZ, [R5+URZ+0x30830], R6 ;  /* 0x0308300605ff79a7 */ /* 0x0005ee000800003f */
[----:B------:R-:W-:Y:S05]  /*afd0*/  @!P2 BRA `(.L_x_10533) ;  /* 0x000000000004a947 */ /* 0x000fea0003800000 */
[----:B------:R-:W-:Y:S01]  /*afe0*/  BPT.TRAP 0x1 ;  /* 0x000000040000795c */ /* 0x000fe20000300000 */
.L_x_10533:
[----:B-12---:R-:W-:Y:S01]  /*aff0*/  IMAD R5, R22, 0x6000, R25 ;  /* 0x0000600016057824 */ /* 0x006fe200078e0219 */
[----:B------:R-:W-:Y:S01]  /*b000*/  R2UR UR11, R13 ;  /* 0x000000000d0b72ca */ /* 0x000fe200000e0000 */
[----:B------:R-:W-:Y:S01]  /*b010*/  UIADD3 UR4, UP0, UR40, 0x370, URZ ;  /* 0x0000037028047890 */ /* 0x000fe2000ff1e03f */
[----:B------:R-:W-:Y:S01]  /*b020*/  R2UR UR12, R3 ;  /* 0x00000000030c72ca */ /* 0x000fe200000e0000 */
[----:B------:R-:W-:Y:S01]  /*b030*/  UMOV UR6, 0x0 ;  /* 0x0000000000067882 */ /* 0x000fe20000000000 */
[----:B------:R-:W-:Y:S01]  /*b040*/  R2UR UR8, R5 ;  /* 0x00000000050872ca */ /* 0x000fe200000e0000 */
[----:B------:R-:W-:Y:S01]  /*b050*/  VIADD R5, R25, 0x30800 ;  /* 0x0003080019057836 */ /* 0x000fe20000000000 */
[----:B-----5:R-:W-:Y:S01]  /*b060*/  R2UR UR13, R4 ;  /* 0x00000000040d72ca */ /* 0x020fe200000e0000 */
[----:B------:R-:W-:Y:S01]  /*b070*/  UIADD3.X UR5, URZ, UR41, URZ, UP0, !UPT ;  /* 0x000000293f057290 */ /* 0x000fe200087fe43f */
[----:B------:R-:W-:Y:S01]  /*b080*/  SHF.L.U32 R10, R10, 0x1f, RZ ;  /* 0x0000001f0a0a7819 */ /* 0x000fe200000006ff */
[----:B------:R-:W-:Y:S01]  /*b090*/  UMOV UR7, 0x14f00000 ;  /* 0x14f0000000077882 */ /* 0x000fe20000000000 */
[----:B------:R-:W-:Y:S01]  /*b0a0*/  LEA R6, R22, R5, 0x3 ;  /* 0x0000000516067211 */ /* 0x000fe200078e18ff */
[----:B------:R-:W-:Y:S01]  /*b0b0*/  IMAD R5, R2, 0x8, R5 ;  /* 0x0000000802057824 */ /* 0x000fe200078e0205 */
[----:B------:R-:W-:Y:S01]  /*b0c0*/  UMOV UR10, URZ ;  /* 0x0000003f000a7c82 */ /* 0x000fe20008000000 */
[----:B------:R-:W-:Y:S01]  /*b0d0*/  UIMAD UR11, UR11, 0xc0, URZ ;  /* 0x000000c00b0b78a4 */ /* 0x000fe2000f8e023f */
[----:B------:R-:W-:-:S03]  /*b0e0*/  R2UR UR9, R6 ;  /* 0x00000000060972ca */ /* 0x000fc600000e0000 */
[----:B------:R-:W-:-:S10]  /*b0f0*/  UIADD3 UR8, UR8, 0x12400, URZ ;  /* 0x0001240008087890 */ /* 0x000fd4000fffe03f */
[----:B------:R-:W-:-:S09]  /*b100*/  UIADD3 UR9, UR9, 0x30, URZ ;  /* 0x0000003009097890 */ /* 0x000fd2000fffe03f */
[----:B------:R1:W-:Y:S01]  /*b110*/  UTMALDG.4D [UR8], [UR4], desc[UR6] ;  /* 0x00000608040075b4 */ /* 0x0003e20008019000 */
[----:B------:R-:W2:Y:S02]  /*b120*/  SYNCS.PHASECHK.TRANS64.TRYWAIT P2, [R5+URZ+0x60], R10 ;  /* 0x0000600a050075a7 */ /* 0x000ea4000804017f */
[----:B-12---:R-:W-:Y:S05]  /*b130*/  @!P2 BRA `(.L_x_10534) ;  /* 0x0000000c002ca947 */ /* 0x006fea0003800000 */
.L_x_10568:
[----:B------:R-:W-:Y:S05]  /*b140*/  @P1 BRA `(.L_x_10535) ;  /* 0x0000000000141947 */ /* 0x000fea0003800000 */
[----:B------:R-:W-:Y:S02]  /*b150*/  ISETP.NE.AND P1, PT, R28, RZ, PT ;  /* 0x000000ff1c00720c */ /* 0x000fe40003f25270 */
[----:B------:R-:W-:-:S04]  /*b160*/  MOV R6, 0x6000 ;  /* 0x0000600000067802 */ /* 0x000fc80000000f00 */
[----:B------:R2:W-:Y:S07]  /*b170*/  SYNCS.ARRIVE.TRANS64 RZ, [R5+URZ+0x50], R6 ;  /* 0x0000500605ff79a7 */ /* 0x0005ee000800003f */
[----:B------:R-:W-:Y:S05]  /*b180*/  @!P1 BRA `(.L_x_10535) ;  /* 0x0000000000049947 */ /* 0x000fea0003800000 */
[----:B------:R-:W-:Y:S01]  /*b190*/  BPT.TRAP 0x1 ;  /* 0x000000040000795c */ /* 0x000fe20000300000 */
.L_x_10535:
[----:B--2---:R-:W2:Y:S01]  /*b1a0*/  LDL.LU R6, [R1] ;  /* 0x0000000001067983 */ /* 0x004ea20000300800 */
        /* <DEDUP_REMOVED lines=11> */
[----:B------:R-:W-:-:S03]  /*b260*/  IMAD.MOV.U32 R9, RZ, RZ, R4 ;  /* 0x000000ffff097224 */ /* 0x000fc600078e0004 */
[----:B------:R-:W-:-:S04]  /*b270*/  UIADD3 UR9, UR9, 0x50, URZ ;  /* 0x0000005009097890 */ /* 0x000fc8000fffe03f */
[----:B------:R-:W-:Y:S01]  /*b280*/  UIADD3 UR8, UR8, 0x400, URZ ;  /* 0x0000040008087890 */ /* 0x000fe2000fffe03f */
[----:B--2---:R-:W-:-:S13]  /*b290*/  R2UR UR11, R6 ;  /* 0x00000000060b72ca */ /* 0x004fda00000e0000 */
[----:B------:R-:W-:-:S09]  /*b2a0*/  UIMAD UR11, UR11, 0xc0, URZ ;  /* 0x000000c00b0b78a4 */ /* 0x000fd2000f8e023f */
[----:B------:R3:W-:Y:S02]  /*b2b0*/  UTMALDG.4D [UR8], [UR4], desc[UR6] ;  /* 0x00000608040075b4 */ /* 0x0007e40008019000 */
[----:B---3--:R-:W-:Y:S01]  /*b2c0*/  NOP ;  /* 0x0000000000007918 */ /* 0x008fe20000000000 */
.L_x_10530:
[----:B------:R-:W-:Y:S05]  /*b2d0*/  BSYNC B1 ;  /* 0x0000000000017941 */ /* 0x000fea0003800000 */
.L_x_10529:
[C---:B------:R-:W-:Y:S02]  /*b2e0*/  ISETP.GT.AND P1, PT, R11.reuse, 0x1, PT ;  /* 0x000000010b00780c */ /* 0x040fe40003f24270 */
[----:B------:R-:W-:-:S11]  /*b2f0*/  IADD3 R11, R11, -0x2, RZ ;  /* 0xfffffffe0b0b7810 */ /* 0x000fd60007ffe0ff */
[----:B------:R-:W-:Y:S05]  /*b300*/  @P1 BRA `(.L_x_10536) ;  /* 0xfffffff400481947 */ /* 0x000fea000383ffff */
.L_x_10521:
[----:B------:R-:W-:Y:S05]  /*b310*/  BSYNC B0 ;  /* 0x0000000000007941 */ /* 0x000fea0003800000 */
.L_x_10512:
[----:B------:R-:W-:Y:S04]  /*b320*/  BSSY B0, `(.L_x_10537) ;  /* 0x000001e000007945 */ /* 0x000fe80003800000 */
[----:B------:R-:W-:Y:S05]  /*b330*/  @!P6 BRA `(.L_x_10538) ;  /* 0x000000000070e947 */ /* 0x000fea0003800000 */
[----:B-1----:R-:W-:Y:S01]  /*b340*/  IMAD R5, R22, 0x8, R25 ;  /* 0x0000000816057824 */ /* 0x002fe200078e0219 */
[----:B------:R-:W-:Y:S02]  /*b350*/  SHF.L.U32 R0, R19, 0x1f, RZ ;  /* 0x0000001f13007819 */ /* 0x000fe400000006ff */
[----:B------:R-:W-:Y:S02]  /*b360*/  ISETP.NE.AND P1, PT, R18, RZ, PT ;  /* 0x000000ff1200720c */ /* 0x000fe40003f25270 */
[----:B------:R-:W1:Y:S02]  /*b370*/  SYNCS.PHASECHK.TRANS64.TRYWAIT P0, [R5+URZ+0x30860], R0 ;  /* 0x03086000050075a7 */ /* 0x000e64000800017f */
[----:B-1----:R-:W-:Y:S09]  /*b380*/  @!P0 BRA `(.L_x_10539) ;  /* 0x0000000800ac8947 */ /* 0x002ff20003800000 */
.L_x_10569:
[----:B------:R-:W-:Y:S05]  /*b390*/  @P1 BRA `(.L_x_10540) ;  /* 0x0000000000141947 */ /* 0x000fea0003800000 */
[----:B------:R-:W-:Y:S02]  /*b3a0*/  ISETP.NE.AND P0, PT, R28, RZ, PT ;  /* 0x000000ff1c00720c */ /* 0x000fe40003f05270 */
[----:B-1----:R-:W-:-:S04]  /*b3b0*/  MOV R0, 0x6000 ;  /* 0x0000600000007802 */ /* 0x002fc80000000f00 */
[----:B------:R3:W-:Y:S07]  /*b3c0*/  SYNCS.ARRIVE.TRANS64 RZ, [R5+URZ+0x30850], R0 ;  /* 0x0308500005ff79a7 */ /* 0x0007ee000800003f */
[----:B------:R-:W-:Y:S05]  /*b3d0*/  @!P0 BRA `(.L_x_10540) ;  /* 0x0000000000048947 */ /* 0x000fea0003800000 */
[----:B------:R-:W-:Y:S01]  /*b3e0*/  BPT.TRAP 0x1 ;  /* 0x000000040000795c */ /* 0x000fe20000300000 */
.L_x_10540:
[----:B-1-3--:R-:W3:Y:S01]  /*b3f0*/  LDL R0, [R1] ;  /* 0x0000000001007983 */ /* 0x00aee20000100800 */
[----:B--2---:R-:W-:Y:S01]  /*b400*/  IMAD R25, R22, 0x6000, R25 ;  /* 0x0000600016197824 */ /* 0x004fe200078e0219 */
        /* <DEDUP_REMOVED lines=8> */
[----:B------:R-:W-:-:S05]  /*b490*/  UMOV UR10, URZ ;  /* 0x0000003f000a7c82 */ /* 0x000fca0008000000 */
[----:B------:R-:W-:-:S04]  /*b4a0*/  UIADD3 UR9, UR9, 0x30850, URZ ;  /* 0x0003085009097890 */ /* 0x000fc8000fffe03f */
[----:B------:R-:W-:Y:S01]  /*b4b0*/  UIADD3 UR8, UR8, 0x400, URZ ;  /* 0x0000040008087890 */ /* 0x000fe2000fffe03f */
[----:B---3--:R-:W-:-:S13]  /*b4c0*/  R2UR UR11, R0 ;  /* 0x00000000000b72ca */ /* 0x008fda00000e0000 */
[----:B------:R-:W-:-:S09]  /*b4d0*/  UIMAD UR11, UR11, 0xc0, URZ ;  /* 0x000000c00b0b78a4 */ /* 0x000fd2000f8e023f */
[----:B------:R3:W-:Y:S02]  /*b4e0*/  UTMALDG.4D [UR8], [UR4], desc[UR6] ;  /* 0x00000608040075b4 */ /* 0x0007e40008019000 */
[----:B---3--:R-:W-:Y:S01]  /*b4f0*/  NOP ;  /* 0x0000000000007918 */ /* 0x008fe20000000000 */
.L_x_10538:
[----:B------:R-:W-:Y:S05]  /*b500*/  BSYNC B0 ;  /* 0x0000000000007941 */ /* 0x000fea0003800000 */
.L_x_10537:
        /* <DEDUP_REMOVED lines=11> */
.L_x_10499:
[----:B------:R-:W3:Y:S01]  /*b5c0*/  S2R R3, SR_CgaCtaId ;  /* 0x0000000000037919 */ /* 0x000ee20000008800 */
[----:B------:R-:W-:Y:S01]  /*b5d0*/  MOV R0, 0x400 ;  /* 0x0000040000007802 */ /* 0x000fe20000000f00 */
[----:B------:R-:W-:Y:S01]  /*b5e0*/  BSSY B0, `(.L_x_10542) ;  /* 0x0000005000007945 */ /* 0x000fe20003800000 */
[----:B------:R-:W-:Y:S02]  /*b5f0*/  SHF.L.U32 R27, R27, 0x1f, RZ ;  /* 0x0000001f1b1b7819 */ /* 0x000fe400000006ff */
[----:B---3--:R-:W-:-:S04]  /*b600*/  LEA R8, R3, R0, 0x18 ;  /* 0x0000000003087211 */ /* 0x008fc800078ec0ff */
[----:B------:R-:W3:Y:S02]  /*b610*/  SYNCS.PHASECHK.TRANS64.TRYWAIT P0, [R8+URZ+0x30820], R27 ;  /* 0x0308201b080075a7 */ /* 0x000ee4000800017f */
[----:B---3--:R-:W-:Y:S05]  /*b620*/  @!P0 BRA `(.L_x_10543) ;  /* 0x0000000800188947 */ /* 0x008fea0003800000 */
.L_x_10570:
[----:B------:R-:W-:Y:S05]  /*b630*/  BSYNC B0 ;  /* 0x0000000000007941 */ /* 0x000fea0003800000 */
.L_x_10542:
[----:B------:R-:W-:-:S03]  /*b640*/  UMOV UR4, 0xffffffff ;  /* 0xffffffff00047882 */ /* 0x000fc60000000000 */
[----:B------:R-:W-:Y:S05]  /*b650*/  BRA.DIV UR4, `(.L_x_10544) ;  /* 0x0000000a04207947 */ /* 0x000fea000b800000 */
[----:B------:R4:W1:Y:S02]  /*b660*/  SHFL.IDX PT, R14, R16, RZ, 0x1f ;  /* 0x00001fff100e7589 */ /* 0x00086400000e0000 */
.L_x_10573:
[----:B-1----:R-:W-:Y:S01]  /*b670*/  ISETP.NE.AND P0, PT, R14, RZ, PT ;  /* 0x000000ff0e00720c */ /* 0x002fe20003f05270 */
[----:B------:R-:W-:-:S12]  /*b680*/  BSSY B0, `(.L_x_10545) ;  /* 0x0000023000007945 */ /* 0x000fd80003800000 */
[----:B------:R-:W-:Y:S05]  /*b690*/  @P0 BRA `(.L_x_10546) ;  /* 0x0000000000840947 */ /* 0x000fea0003800000 */
[----:B------:R-:W-:-:S03]  /*b6a0*/  UMOV UR4, 0xffffffff ;  /* 0xffffffff00047882 */ /* 0x000fc60000000000 */
[----:B------:R-:W-:Y:S05]  /*b6b0*/  BRA.DIV UR4, `(.L_x_10547) ;  /* 0x0000000a04307947 */ /* 0x000fea000b800000 */
[----:B------:R-:W-:-:S13]  /*b6c0*/  ELECT P6, URZ, PT ;  /* 0x00000000003f782f */ /* 0x000fda00038c0000 */
.L_x_10576:
[----:B------:R-:W-:Y:S05]  /*b6d0*/  @!P6 BRA `(.L_x_10546) ;  /* 0x000000000074e947 */ /* 0x000fea0003800000 */
[----:B------:R-:W-:-:S04]  /*b6e0*/  LOP3.LUT R17, R17, 0x2, RZ, 0xfc, !PT ;  /* 0x0000000211117812 */ /* 0x000fc800078efcff */
[----:B------:R-:W-:-:S13]  /*b6f0*/  ISETP.NE.AND P2, PT, R17, 0x3, PT ;  /* 0x000000031100780c */ /* 0x000fda0003f45270 */
[----:B------:R-:W-:Y:S05]  /*b700*/  @!P2 BRA `(.L_x_10548) ;  /* 0x000000000004a947 */ /* 0x000fea0003800000 */
[----:B------:R-:W-:Y:S01]  /*b710*/  BPT.TRAP 0x1 ;  /* 0x000000040000795c */ /* 0x000fe20000300000 */
.L_x_10548:
[----:B------:R-:W-:Y:S02]  /*b720*/  IADD3 R3, R8, 0x30840, RZ ;  /* 0x0003084008037810 */ /* 0x000fe40007ffe0ff */
[----:B------:R-:W-:Y:S02]  /*b730*/  SHF.L.U32 R4, R19, 0x1f, RZ ;  /* 0x0000001f13047819 */ /* 0x000fe400000006ff */
[C---:B------:R-:W-:Y:S01]  /*b740*/  IADD3 R0, R22.reuse, 0x1, RZ ;  /* 0x0000000116007810 */ /* 0x040fe20007ffe0ff */
[----:B------:R-:W-:-:S03]  /*b750*/  IMAD R5, R22, 0x8, R3 ;  /* 0x0000000816057824 */ /* 0x000fc600078e0203 */
[C---:B------:R-:W-:Y:S01]  /*b760*/  ISETP.NE.AND P1, PT, R0.reuse, 0x2, PT ;  /* 0x000000020000780c */ /* 0x040fe20003f25270 */
[----:B------:R-:W1:Y:S03]  /*b770*/  SYNCS.PHASECHK.TRANS64.TRYWAIT P0, [R5+URZ], R4 ;  /* 0x00000004050075a7 */ /* 0x000e66000800017f */
[----:B------:R-:W-:Y:S02]  /*b780*/  SEL R2, RZ, 0x1, P1 ;  /* 0x00000001ff027807 */ /* 0x000fe40000800000 */
[----:B--2---:R-:W-:Y:S02]  /*b790*/  SEL R6, R0, RZ, P1 ;  /* 0x000000ff00067207 */ /* 0x004fe40000800000 */
[----:B------:R-:W-:-:S03]  /*b7a0*/  LOP3.LUT R0, R19, R2, RZ, 0x3c, !PT ;  /* 0x0000000213007212 */ /* 0x000fc600078e3cff */
[----:B------:R-:W-:Y:S01]  /*b7b0*/  IMAD R3, R6, 0x8, R3 ;  /* 0x0000000806037824 */ /* 0x000fe200078e0203 */
[----:B------:R-:W-:Y:S01]  /*b7c0*/  SHF.L.U32 R0, R0, 0x1f, RZ ;  /* 0x0000001f00007819 */ /* 0x000fe200000006ff */
[----:B-1----:R-:W-:Y:S06]  /*b7d0*/  @!P0 BRA `(.L_x_10549) ;  /* 0x0000000800088947 */ /* 0x002fec0003800000 */
.L_x_10577:
[----:B------:R-:W2:Y:S02]  /*b7e0*/  SYNCS.PHASECHK.TRANS64.TRYWAIT P0, [R3+URZ], R0 ;  /* 0x00000000030075a7 */ /* 0x000ea4000800017f */
[----:B--2---:R-:W-:Y:S05]  /*b7f0*/  @!P0 BRA `(.L_x_10550) ;  /* 0x0000000800148947 */ /* 0x004fea0003800000 */
.L_x_10578:
[----:B------:R-:W-:Y:S05]  /*b800*/  @!P2 BRA `(.L_x_10551) ;  /* 0x000000000004a947 */ /* 0x000fea0003800000 */
[----:B------:R-:W-:Y:S01]  /*b810*/  BPT.TRAP 0x1 ;  /* 0x000000040000795c */ /* 0x000fe20000300000 */
.L_x_10551:
[----:B--2---:R-:W-:-:S05]  /*b820*/  IADD3 R3, R8, 0x30860, RZ ;  /* 0x0003086008037810 */ /* 0x004fca0007ffe0ff */
[----:B-1----:R-:W-:-:S04]  /*b830*/  IMAD R5, R22, 0x8, R3 ;  /* 0x0000000816057824 */ /* 0x002fc800078e0203 */
[----:B------:R-:W1:Y:S02]  /*b840*/  SYNCS.PHASECHK.TRANS64.TRYWAIT P0, [R5+URZ], R4 ;  /* 0x00000004050075a7 */ /* 0x000e64000800017f */
[----:B-1----:R-:W-:Y:S05]  /*b850*/  @!P0 BRA `(.L_x_10552) ;  /* 0x0000000800108947 */ /* 0x002fea0003800000 */
.L_x_10579:
[----:B------:R-:W-:-:S07]  /*b860*/  LEA R3, R6, R3, 0x3 ;  /* 0x0000000306037211 */ /* 0x000fce00078e18ff */
.L_x_10553:
[----:B--2---:R2:W1:Y:S02]  /*b870*/  SYNCS.PHASECHK.TRANS64.TRYWAIT P0, [R3+URZ], R0 ;  /* 0x00000000030075a7 */ /* 0x004464000800017f */
[----:B-1----:R-:W-:Y:S05]  /*b880*/  @!P0 NANOSLEEP.SYNCS 0x989680 ;  /* 0x009896800000895d */ /* 0x002fea0003900000 */
[----:B------:R-:W1:Y:S02]  /*b890*/  @!P0 SYNCS.PHASECHK.TRANS64 P0, [R3+URZ], R0 ;  /* 0x00000000030085a7 */ /* 0x000e64000800007f */
[----:B-1----:R-:W-:Y:S05]  /*b8a0*/  @!P0 BRA `(.L_x_10553) ;  /* 0xfffffffc00f08947 */ /* 0x002fea000383ffff */
.L_x_10546:
[----:B------:R-:W-:Y:S05]  /*b8b0*/  BSYNC B0 ;  /* 0x0000000000007941 */ /* 0x000fea0003800000 */
.L_x_10545:
[----:B------:R-:W-:Y:S05]  /*b8c0*/  EXIT ;  /* 0x000000000000794d */ /* 0x000fea0003800000 */
.L_x_10477:
[----:B-1----:R-:W-:-:S04]  /*b8d0*/  IMAD.U32 R3, RZ, RZ, UR40 ;  /* 0x00000028ff037e24 */ /* 0x002fc8000f8e00ff */
[----:B------:R1:W2:Y:S03]  /*b8e0*/  SYNCS.PHASECHK.TRANS64.TRYWAIT P1, [R3+URZ+0x30800], R0 ;  /* 0x03080000030075a7 */ /* 0x0002a6000802017f */
[----:B--2---:R-:W-:Y:S05]  /*b8f0*/  @!P1 NANOSLEEP.SYNCS 0x989680 ;  /* 0x009896800000995d */ /* 0x004fea0003900000 */
[----:B------:R-:W2:Y:S02]  /*b900*/  @!P1 SYNCS.PHASECHK.TRANS64 P1, [R3+URZ+0x30800], R0 ;  /* 0x03080000030095a7 */ /* 0x000ea4000802007f */
[----:B--2---:R-:W-:Y:S05]  /*b910*/  @!P1 BRA `(.L_x_10477) ;  /* 0xfffffffc00ec9947 */ /* 0x004fea000383ffff */
[----:B------:R-:W-:Y:S05]  /*b920*/  BRA `(.L_x_10554) ;  /* 0xffffff5800647947 */ /* 0x000fea000383ffff */
.L_x_10481:
[----:B--2---:R2:W3:Y:S02]  /*b930*/  SYNCS.PHASECHK.TRANS64.TRYWAIT P2, [R3+URZ+0x30830], R6 ;  /* 0x03083006030075a7 */ /* 0x0044e4000804017f */
[----:B---3--:R-:W-:Y:S05]  /*b940*/  @!P2 NANOSLEEP.SYNCS 0x989680 ;  /* 0x009896800000a95d */ /* 0x008fea0003900000 */
[----:B------:R-:W3:Y:S02]  /*b950*/  @!P2 SYNCS.PHASECHK.TRANS64 P2, [R3+URZ+0x30830], R6 ;  /* 0x030830060300a5a7 */ /* 0x000ee4000804007f */
[----:B---3--:R-:W-:Y:S05]  /*b960*/  @!P2 BRA `(.L_x_10481) ;  /* 0xfffffffc00f0a947 */ /* 0x008fea000383ffff */
[----:B------:R-:W-:Y:S05]  /*b970*/  BRA `(.L_x_10480) ;  /* 0xffffff5800947947 */ /* 0x000fea000383ffff */
.L_x_10486:
[----:B---3--:R-:W-:-:S04]  /*b980*/  MOV R11, UR10 ;  /* 0x0000000a000b7c02 */ /* 0x008fc80008000f00 */
[----:B------:R3:W4:Y:S03]  /*b990*/  SYNCS.PHASECHK.TRANS64.TRYWAIT P2, [R11+URZ+0x30830], R10 ;  /* 0x0308300a0b0075a7 */ /* 0x000726000804017f */
[----:B----4-:R-:W-:Y:S05]  /*b9a0*/  @!P2 NANOSLEEP.SYNCS 0x989680 ;  /* 0x009896800000a95d */ /* 0x010fea0003900000 */
[----:B------:R-:W4:Y:S02]  /*b9b0*/  @!P2 SYNCS.PHASECHK.TRANS64 P2, [R11+URZ+0x30830], R10 ;  /* 0x0308300a0b00a5a7 */ /* 0x000f24000804007f */
[----:B----4-:R-:W-:Y:S05]  /*b9c0*/  @!P2 BRA `(.L_x_10486) ;  /* 0xfffffffc00eca947 */ /* 0x010fea000383ffff */
[----:B------:R-:W-:Y:S05]  /*b9d0*/  BRA `(.L_x_10483) ;  /* 0xffffff9000e07947 */ /* 0x000fea000383ffff */
.L_x_10490:
[----:B--2---:R-:W-:-:S04]  /*b9e0*/  IMAD.U32 R11, RZ, RZ, UR10 ;  /* 0x0000000aff0b7e24 */ /* 0x004fc8000f8e00ff */
[----:B------:R2:W3:Y:S03]  /*b9f0*/  SYNCS.PHASECHK.TRANS64.TRYWAIT P2, [R11+URZ+0x30850], R10 ;  /* 0x0308500a0b0075a7 */ /* 0x0004e6000804017f */
[----:B---3--:R-:W-:Y:S05]  /*ba00*/  @!P2 NANOSLEEP.SYNCS 0x989680 ;  /* 0x009896800000a95d */ /* 0x008fea0003900000 */
[----:B------:R-:W3:Y:S02]  /*ba10*/  @!P2 SYNCS.PHASECHK.TRANS64 P2, [R11+URZ+0x30850], R10 ;  /* 0x0308500a0b00a5a7 */ /* 0x000ee4000804007f */
[----:B---3--:R-:W-:Y:S05]  /*ba20*/  @!P2 BRA `(.L_x_10490) ;  /* 0xfffffffc00eca947 */ /* 0x008fea000383ffff */
[----:B------:R-:W-:Y:S05]  /*ba30*/  BRA `(.L_x_10487) ;  /* 0xffffff9400587947 */ /* 0x000fea000383ffff */
.L_x_10495:
[----:B----4-:R-:W-:-:S04]  /*ba40*/  MOV R4, UR12 ;  /* 0x0000000c00047c02 */ /* 0x010fc80008000f00 */
[----:B------:R4:W1:Y:S03]  /*ba50*/  SYNCS.PHASECHK.TRANS64.TRYWAIT P0, [R4+URZ+0x30850], R3 ;  /* 0x03085003040075a7 */ /* 0x000866000800017f */
[----:B-1----:R-:W-:Y:S05]  /*ba60*/  @!P0 NANOSLEEP.SYNCS 0x989680 ;  /* 0x009896800000895d */ /* 0x002fea0003900000 */
[----:B------:R-:W1:Y:S02]  /*ba70*/  @!P0 SYNCS.PHASECHK.TRANS64 P0, [R4+URZ+0x30850], R3 ;  /* 0x03085003040085a7 */ /* 0x000e64000800007f */
[----:B-1----:R-:W-:Y:S05]  /*ba80*/  @!P0 BRA `(.L_x_10495) ;  /* 0xfffffffc00ec8947 */ /* 0x002fea000383ffff */
[----:B------:R-:W-:Y:S05]  /*ba90*/  BRA `(.L_x_10494) ;  /* 0xffffffc800087947 */ /* 0x000fea000383ffff */
.L_x_10504:
[----:B------:R-:W-:Y:S01]  /*baa0*/  BSSY B0, `(.L_x_10555) ;  /* 0x0000008000007945 */ /* 0x000fe20003800000 */
[----:B------:R-:W-:Y:S01]  /*bab0*/  IMAD.MOV.U32 R13, RZ, RZ, R16 ;  /* 0x000000ffff0d7224 */ /* 0x000fe200078e0010 */
[----:B------:R-:W-:Y:S01]  /*bac0*/  MOV R12, RZ ;  /* 0x000000ff000c7202 */ /* 0x000fe20000000f00 */
[----:B------:R-:W-:Y:S01]  /*bad0*/  IMAD.MOV.U32 R11, RZ, RZ, 0x1f ;  /* 0x0000001fff0b7424 */ /* 0x000fe200078e00ff */
[----:B------:R-:W-:-:S07]  /*bae0*/  MOV R15, 0xffffffff ;  /* 0xffffffff000f7802 */ /* 0x000fce0000000f00 */
[----:B------:R-:W-:Y:S05]  /*baf0*/  WARPSYNC.COLLECTIVE R15, `(.L_x_10556) ;  /* 0x000000000f087348 */ /* 0x000fea0003c00000 */
[----:B------:R1:W2:Y:S02]  /*bb00*/  SHFL.IDX P6, R14, R13, R12, R11 ;  /* 0x0000000c0d0e7389 */ /* 0x0002a400000c000b */
[----:B-12---:R-:W-:Y:S01]  /*bb10*/  ENDCOLLECTIVE ;  /* 0x000000000000791b */ /* 0x006fe20003800000 */
.L_x_10556:
[----:B------:R-:W-:Y:S05]  /*bb20*/  BSYNC B0 ;  /* 0x0000000000007941 */ /* 0x000fea0003800000 */
.L_x_10555:
[----:B------:R-:W-:Y:S05]  /*bb30*/  BRA `(.L_x_10557) ;  /* 0xffffffe000687947 */ /* 0x000fea000383ffff */
.L_x_10505:
[----:B------:R-:W-:Y:S01]  /*bb40*/  BSSY B0, `(.L_x_10558) ;  /* 0x0000006000007945 */ /* 0x000fe20003800000 */
[----:B------:R-:W-:-:S07]  /*bb50*/  IMAD.MOV.U32 R15, RZ, RZ, -0x1 ;  /* 0xffffffffff0f7424 */ /* 0x000fce00078e00ff */
[----:B------:R-:W-:Y:S05]  /*bb60*/  WARPSYNC.COLLECTIVE R15, `(.L_x_10559) ;  /* 0x000000000f0c7348 */ /* 0x000fea0003c00000 */
[----:B------:R-:W-:Y:S02]  /*bb70*/  ELECT P6, UR62, PT ;  /* 0x00000000003e782f */ /* 0x000fe400038c0000 */
[----:B------:R-:W-:Y:S01]  /*bb80*/  MOV R14, UR62 ;  /* 0x0000003e000e7c02 */ /* 0x000fe20008000f00 */
[----:B------:R-:W-:Y:S10]  /*bb90*/  ENDCOLLECTIVE ;  /* 0x000000000000791b */ /* 0x000ff40003800000 */
.L_x_10559:
[----:B------:R-:W-:Y:S05]  /*bba0*/  BSYNC B0 ;  /* 0x0000000000007941 */ /* 0x000fea0003800000 */
.L_x_10558:
[----:B------:R-:W-:Y:S05]  /*bbb0*/  BRA `(.L_x_10560) ;  /* 0xffffffe0005c7947 */ /* 0x000fea000383ffff */
.L_x_10508:
[----:B--2---:R2:W3:Y:S02]  /*bbc0*/  SYNCS.PHASECHK.TRANS64.TRYWAIT P1, [R7+URZ+0x30840], R6 ;  /* 0x03084006070075a7 */ /* 0x0044e4000802017f */
[----:B---3--:R-:W-:Y:S05]  /*bbd0*/  @!P1 NANOSLEEP.SYNCS 0x989680 ;  /* 0x009896800000995d */ /* 0x008fea0003900000 */
[----:B------:R-:W3:Y:S02]  /*bbe0*/  @!P1 SYNCS.PHASECHK.TRANS64 P1, [R7+URZ+0x30840], R6 ;  /* 0x03084006070095a7 */ /* 0x000ee4000802007f */
[----:B---3--:R-:W-:Y:S05]  /*bbf0*/  @!P1 BRA `(.L_x_10508) ;  /* 0xfffffffc00f09947 */ /* 0x008fea000383ffff */
[----:B------:R-:W-:Y:S05]  /*bc00*/  BRA `(.L_x_10561) ;  /* 0xffffffe000b47947 */ /* 0x000fea000383ffff */
.L_x_10511:
[----:B--2---:R2:W3:Y:S02]  /*bc10*/  SYNCS.PHASECHK.TRANS64.TRYWAIT P1, [R25+URZ+0x30820], R6 ;  /* 0x03082006190075a7 */ /* 0x0044e4000802017f */
[----:B---3--:R-:W-:Y:S05]  /*bc20*/  @!P1 NANOSLEEP.SYNCS 0x989680 ;  /* 0x009896800000995d */ /* 0x008fea0003900000 */
[----:B------:R-:W3:Y:S02]  /*bc30*/  @!P1 SYNCS.PHASECHK.TRANS64 P1, [R25+URZ+0x30820], R6 ;  /* 0x03082006190095a7 */ /* 0x000ee4000802007f */
[----:B---3--:R-:W-:Y:S05]  /*bc40*/  @!P1 BRA `(.L_x_10511) ;  /* 0xfffffffc00f09947 */ /* 0x008fea000383ffff */
[----:B------:R-:W-:Y:S05]  /*bc50*/  BRA `(.L_x_10562) ;  /* 0xffffffe400587947 */ /* 0x000fea000383ffff */
.L_x_10517:
[----:B--2---:R2:W3:Y:S02]  /*bc60*/  SYNCS.PHASECHK.TRANS64.TRYWAIT P2, [R5+URZ+0x30840], R4 ;  /* 0x03084004050075a7 */ /* 0x0044e4000804017f */
[----:B---3--:R-:W-:Y:S05]  /*bc70*/  @!P2 NANOSLEEP.SYNCS 0x989680 ;  /* 0x009896800000a95d */ /* 0x008fea0003900000 */
[----:B------:R-:W3:Y:S02]  /*bc80*/  @!P2 SYNCS.PHASECHK.TRANS64 P2, [R5+URZ+0x30840], R4 ;  /* 0x030840040500a5a7 */ /* 0x000ee4000804007f */
[----:B---3--:R-:W-:Y:S05]  /*bc90*/  @!P2 BRA `(.L_x_10517) ;  /* 0xfffffffc00f0a947 */ /* 0x008fea000383ffff */
[----:B------:R-:W-:Y:S05]  /*bca0*/  BRA `(.L_x_10563) ;  /* 0xffffffe400e87947 */ /* 0x000fea000383ffff */
.L_x_10519:
[----:B--2---:R2:W3:Y:S02]  /*bcb0*/  SYNCS.PHASECHK.TRANS64.TRYWAIT P2, [R4+URZ+0x60], R7 ;  /* 0x00006007040075a7 */ /* 0x0044e4000804017f */
[----:B---3--:R-:W-:Y:S05]  /*bcc0*/  @!P2 NANOSLEEP.SYNCS 0x989680 ;  /* 0x009896800000a95d */ /* 0x008fea0003900000 */
[----:B------:R-:W3:Y:S02]  /*bcd0*/  @!P2 SYNCS.PHASECHK.TRANS64 P2, [R4+URZ+0x60], R7 ;  /* 0x000060070400a5a7 */ /* 0x000ee4000804007f */
[----:B---3--:R-:W-:Y:S05]  /*bce0*/  @!P2 BRA `(.L_x_10519) ;  /* 0xfffffffc00f0a947 */ /* 0x008fea000383ffff */
[----:B------:R-:W-:Y:S05]  /*bcf0*/  BRA `(.L_x_10564) ;  /* 0xffffffe8003c7947 */ /* 0x000fea000383ffff */
.L_x_10525:
[----:B--2---:R2:W3:Y:S02]  /*bd00*/  SYNCS.PHASECHK.TRANS64.TRYWAIT P2, [R6+URZ+0x30840], R5 ;  /* 0x03084005060075a7 */ /* 0x0044e4000804017f */
[----:B---3--:R-:W-:Y:S05]  /*bd10*/  @!P2 NANOSLEEP.SYNCS 0x989680 ;  /* 0x009896800000a95d */ /* 0x008fea0003900000 */
[----:B------:R-:W3:Y:S02]  /*bd20*/  @!P2 SYNCS.PHASECHK.TRANS64 P2, [R6+URZ+0x30840], R5 ;  /* 0x030840050600a5a7 */ /* 0x000ee4000804007f */
[----:B---3--:R-:W-:Y:S05]  /*bd30*/  @!P2 BRA `(.L_x_10525) ;  /* 0xfffffffc00f0a947 */ /* 0x008fea000383ffff */
[----:B------:R-:W-:Y:S05]  /*bd40*/  BRA `(.L_x_10565) ;  /* 0xffffffec003c7947 */ /* 0x000fea000383ffff */
.L_x_10527:
[----:B--2---:R2:W3:Y:S02]  /*bd50*/  SYNCS.PHASECHK.TRANS64.TRYWAIT P2, [R6+URZ+0x60], R19 ;  /* 0x00006013060075a7 */ /* 0x0044e4000804017f */
[----:B---3--:R-:W-:Y:S05]  /*bd60*/  @!P2 NANOSLEEP.SYNCS 0x989680 ;  /* 0x009896800000a95d */ /* 0x008fea0003900000 */
[----:B------:R-:W3:Y:S02]  /*bd70*/  @!P2 SYNCS.PHASECHK.TRANS64 P2, [R6+URZ+0x60], R19 ;  /* 0x000060130600a5a7 */ /* 0x000ee4000804007f */
[----:B---3--:R-:W-:Y:S05]  /*bd80*/  @!P2 BRA `(.L_x_10527) ;  /* 0xfffffffc00f0a947 */ /* 0x008fea000383ffff */
[----:B------:R-:W-:Y:S05]  /*bd90*/  BRA `(.L_x_10566) ;  /* 0xffffffec00907947 */ /* 0x000fea000383ffff */
.L_x_10532:
[----:B-1----:R1:W2:Y:S02]  /*bda0*/  SYNCS.PHASECHK.TRANS64.TRYWAIT P2, [R5+URZ+0x30840], R6 ;  /* 0x03084006050075a7 */ /* 0x0022a4000804017f */
[----:B--2---:R-:W-:Y:S05]  /*bdb0*/  @!P2 NANOSLEEP.SYNCS 0x989680 ;  /* 0x009896800000a95d */ /* 0x004fea0003900000 */
[----:B------:R-:W2:Y:S02]  /*bdc0*/  @!P2 SYNCS.PHASECHK.TRANS64 P2, [R5+URZ+0x30840], R6 ;  /* 0x030840060500a5a7 */ /* 0x000ea4000804007f */
[----:B--2---:R-:W-:Y:S05]  /*bdd0*/  @!P2 BRA `(.L_x_10532) ;  /* 0xfffffffc00f0a947 */ /* 0x004fea000383ffff */
[----:B------:R-:W-:Y:S05]  /*bde0*/  BRA `(.L_x_10567) ;  /* 0xfffffff000687947 */ /* 0x000fea000383ffff */
.L_x_10534:
[----:B-1----:R1:W2:Y:S02]  /*bdf0*/  SYNCS.PHASECHK.TRANS64.TRYWAIT P2, [R5+URZ+0x60], R10 ;  /* 0x0000600a050075a7 */ /* 0x0022a4000804017f */
[----:B--2---:R-:W-:Y:S05]  /*be00*/  @!P2 NANOSLEEP.SYNCS 0x989680 ;  /* 0x009896800000a95d */ /* 0x004fea0003900000 */
[----:B------:R-:W2:Y:S02]  /*be10*/  @!P2 SYNCS.PHASECHK.TRANS64 P2, [R5+URZ+0x60], R10 ;  /* 0x0000600a0500a5a7 */ /* 0x000ea4000804007f */
[----:B--2---:R-:W-:Y:S05]  /*be20*/  @!P2 BRA `(.L_x_10534) ;  /* 0xfffffffc00f0a947 */ /* 0x004fea000383ffff */
[----:B------:R-:W-:Y:S05]  /*be30*/  BRA `(.L_x_10568) ;  /* 0xfffffff000c07947 */ /* 0x000fea000383ffff */
.L_x_10539:
[----:B-1----:R1:W3:Y:S02]  /*be40*/  SYNCS.PHASECHK.TRANS64.TRYWAIT P0, [R5+URZ+0x30860], R0 ;  /* 0x03086000050075a7 */ /* 0x0022e4000800017f */
[----:B---3--:R-:W-:Y:S05]  /*be50*/  @!P0 NANOSLEEP.SYNCS 0x989680 ;  /* 0x009896800000895d */ /* 0x008fea0003900000 */
[----:B------:R-:W3:Y:S02]  /*be60*/  @!P0 SYNCS.PHASECHK.TRANS64 P0, [R5+URZ+0x30860], R0 ;  /* 0x03086000050085a7 */ /* 0x000ee4000800007f */
[----:B---3--:R-:W-:Y:S05]  /*be70*/  @!P0 BRA `(.L_x_10539) ;  /* 0xfffffffc00f08947 */ /* 0x008fea000383ffff */
[----:B------:R-:W-:Y:S05]  /*be80*/  BRA `(.L_x_10569) ;  /* 0xfffffff400407947 */ /* 0x000fea000383ffff */
.L_x_10543:
[----:B---3--:R3:W4:Y:S02]  /*be90*/  SYNCS.PHASECHK.TRANS64.TRYWAIT P0, [R8+URZ+0x30820], R27 ;  /* 0x0308201b080075a7 */ /* 0x008724000800017f */
[----:B----4-:R-:W-:Y:S05]  /*bea0*/  @!P0 NANOSLEEP.SYNCS 0x989680 ;  /* 0x009896800000895d */ /* 0x010fea0003900000 */
[----:B------:R-:W4:Y:S02]  /*beb0*/  @!P0 SYNCS.PHASECHK.TRANS64 P0, [R8+URZ+0x30820], R27 ;  /* 0x0308201b080085a7 */ /* 0x000f24000800007f */
[----:B----4-:R-:W-:Y:S05]  /*bec0*/  @!P0 BRA `(.L_x_10543) ;  /* 0xfffffffc00f08947 */ /* 0x010fea000383ffff */
[----:B------:R-:W-:Y:S05]  /*bed0*/  BRA `(.L_x_10570) ;  /* 0xfffffff400d47947 */ /* 0x000fea000383ffff */
.L_x_10544:
[----:B------:R-:W-:Y:S01]  /*bee0*/  BSSY B0, `(.L_x_10571) ;  /* 0x0000008000007945 */ /* 0x000fe20003800000 */
[----:B-1----:R-:W-:Y:S01]  /*bef0*/  MOV R13, R16 ;  /* 0x00000010000d7202 */ /* 0x002fe20000000f00 */
[----:B------:R-:W-:Y:S01]  /*bf00*/  IMAD.MOV.U32 R12, RZ, RZ, RZ ;  /* 0x000000ffff0c7224 */ /* 0x000fe200078e00ff */
[----:B------:R-:W-:Y:S01]  /*bf10*/  MOV R11, 0x1f ;  /* 0x0000001f000b7802 */ /* 0x000fe20000000f00 */
[----:B------:R-:W-:-:S07]  /*bf20*/  IMAD.MOV.U32 R15, RZ, RZ, -0x1 ;  /* 0xffffffffff0f7424 */ /* 0x000fce00078e00ff */
[----:B--23--:R-:W-:Y:S05]  /*bf30*/  WARPSYNC.COLLECTIVE R15, `(.L_x_10572) ;  /* 0x000000000f087348 */ /* 0x00cfea0003c00000 */
[----:B------:R1:W4:Y:S02]  /*bf40*/  SHFL.IDX P6, R14, R13, R12, R11 ;  /* 0x0000000c0d0e7389 */ /* 0x00032400000c000b */
[----:B-1234-:R-:W-:Y:S01]  /*bf50*/  ENDCOLLECTIVE ;  /* 0x000000000000791b */ /* 0x01efe20003800000 */
.L_x_10572:
[----:B------:R-:W-:Y:S05]  /*bf60*/  BSYNC B0 ;  /* 0x0000000000007941 */ /* 0x000fea0003800000 */
.L_x_10571:
[----:B------:R-:W-:Y:S05]  /*bf70*/  BRA `(.L_x_10573) ;  /* 0xfffffff400bc7947 */ /* 0x000fea000383ffff */
.L_x_10547:
[----:B------:R-:W-:Y:S01]  /*bf80*/  BSSY B1, `(.L_x_10574) ;  /* 0x0000006000017945 */ /* 0x000fe20003800000 */
[----:B------:R-:W-:-:S07]  /*bf90*/  MOV R15, 0xffffffff ;  /* 0xffffffff000f7802 */ /* 0x000fce0000000f00 */
[----:B--234-:R-:W-:Y:S05]  /*bfa0*/  WARPSYNC.COLLECTIVE R15, `(.L_x_10575) ;  /* 0x000000000f0c7348 */ /* 0x01cfea0003c00000 */
[----:B------:R-:W-:Y:S02]  /*bfb0*/  ELECT P6, UR62, PT ;  /* 0x00000000003e782f */ /* 0x000fe400038c0000 */
[----:B------:R-:W-:Y:S01]  /*bfc0*/  MOV R14, UR62 ;  /* 0x0000003e000e7c02 */ /* 0x000fe20008000f00 */
[----:B--234-:R-:W-:Y:S10]  /*bfd0*/  ENDCOLLECTIVE ;  /* 0x000000000000791b */ /* 0x01cff40003800000 */
.L_x_10575:
[----:B------:R-:W-:Y:S05]  /*bfe0*/  BSYNC B1 ;  /* 0x0000000000017941 */ /* 0x000fea0003800000 */
.L_x_10574:
[----:B------:R-:W-:Y:S05]  /*bff0*/  BRA `(.L_x_10576) ;  /* 0xfffffff400b47947 */ /* 0x000fea000383ffff */
.L_x_10549:
[----:B-1----:R1:W2:Y:S02]  /*c000*/  SYNCS.PHASECHK.TRANS64.TRYWAIT P0, [R5+URZ], R4 ;  /* 0x00000004050075a7 */ /* 0x0022a4000800017f */
[----:B--2---:R-:W-:Y:S05]  /*c010*/  @!P0 NANOSLEEP.SYNCS 0x989680 ;  /* 0x009896800000895d */ /* 0x004fea0003900000 */
[----:B------:R-:W2:Y:S02]  /*c020*/  @!P0 SYNCS.PHASECHK.TRANS64 P0, [R5+URZ], R4 ;  /* 0x00000004050085a7 */ /* 0x000ea4000800007f */
[----:B--2---:R-:W-:Y:S05]  /*c030*/  @!P0 BRA `(.L_x_10549) ;  /* 0xfffffffc00f08947 */ /* 0x004fea000383ffff */
[----:B------:R-:W-:Y:S05]  /*c040*/  BRA `(.L_x_10577) ;  /* 0xfffffff400e47947 */ /* 0x000fea000383ffff */
.L_x_10550:
[----:B--2---:R2:W1:Y:S02]  /*c050*/  SYNCS.PHASECHK.TRANS64.TRYWAIT P0, [R3+URZ], R0 ;  /* 0x00000000030075a7 */ /* 0x004464000800017f */
[----:B-1----:R-:W-:Y:S05]  /*c060*/  @!P0 NANOSLEEP.SYNCS 0x989680 ;  /* 0x009896800000895d */ /* 0x002fea0003900000 */
[----:B------:R-:W1:Y:S02]  /*c070*/  @!P0 SYNCS.PHASECHK.TRANS64 P0, [R3+URZ], R0 ;  /* 0x00000000030085a7 */ /* 0x000e64000800007f */
[----:B-1----:R-:W-:Y:S05]  /*c080*/  @!P0 BRA `(.L_x_10550) ;  /* 0xfffffffc00f08947 */ /* 0x002fea000383ffff */
[----:B------:R-:W-:Y:S05]  /*c090*/  BRA `(.L_x_10578) ;  /* 0xfffffff400d87947 */ /* 0x000fea000383ffff */
.L_x_10552:
[----:B-1----:R1:W2:Y:S02]  /*c0a0*/  SYNCS.PHASECHK.TRANS64.TRYWAIT P0, [R5+URZ], R4 ;  /* 0x00000004050075a7 */ /* 0x0022a4000800017f */
[----:B--2---:R-:W-:Y:S05]  /*c0b0*/  @!P0 NANOSLEEP.SYNCS 0x989680 ;  /* 0x009896800000895d */ /* 0x004fea0003900000 */
[----:B------:R-:W2:Y:S02]  /*c0c0*/  @!P0 SYNCS.PHASECHK.TRANS64 P0, [R5+URZ], R4 ;  /* 0x00000004050085a7 */ /* 0x000ea4000800007f */
[----:B--2---:R-:W-:Y:S05]  /*c0d0*/  @!P0 BRA `(.L_x_10552) ;  /* 0xfffffffc00f08947 */ /* 0x004fea000383ffff */
[----:B------:R-:W-:Y:S05]  /*c0e0*/  BRA `(.L_x_10579) ;  /* 0xfffffff400dc7947 */ /* 0x000fea000383ffff */
.L_x_10580:
        /* <DEDUP_REMOVED lines=9> */
.L_x_12782:


//--------------------- .text._ZN7cutlass13device_kernelIN5flash11enable_sm90INS1_16FlashAttnFwdSm90INS1_25CollectiveMainloopFwdSm90ILi2EN4cute5tupleIJNS5_1CILi1EEES8_S8_EEENS6_IJNS7_ILi192EEESA_NS7_ILi64EEEEEELi64ENS_10bfloat16_tEfNS_4arch4Sm90ELb0ELb0ELb1ELb1ELb0ELb0ELb0ELb0ELb1ELb0ELb0ELb0EEENS1_21CollectiveEpilogueFwdINS6_IJSA_SB_SA_EEES9_SD_SF_Li384ELb1ELb0ELb0ELb0EEENS1_36VarlenDynamicPersistentTileSchedulerILi192ELi192ELi384ELi32ELb0ELb0ELb1ELb0ELb1ELb1EEEEEEEEEvNT_6ParamsE --------------------------
	.section	.text._ZN7cutlass13device_kernelIN5flash11enable_sm90INS1_16FlashAttnFwdSm90INS1_25CollectiveMainloopFwdSm90ILi2EN4cute5tupleIJNS5_1CILi1EEES8_S8_EEENS6_IJNS7_ILi192EEESA_NS7_ILi64EEEEEELi64ENS_10bfloat16_tEfNS_4arch4Sm90ELb0ELb0ELb1ELb1ELb0ELb0ELb0ELb0ELb1ELb0ELb0ELb0EEENS1_21CollectiveEpilogueFwdINS6_IJSA_SB_SA_EEES9_SD_SF_Li384ELb1ELb0ELb0ELb0EEENS1_36VarlenDynamicPersistentTileSchedulerILi192ELi192ELi384ELi32ELb0ELb0ELb1ELb0ELb1ELb1EEEEEEEEEvNT_6ParamsE,"ax",@progbits
	.align	128
.text._ZN7cutlass13device_kernelIN5flash11enable_sm90INS1_16FlashAttnFwdSm90INS1_25CollectiveMainloopFwdSm90ILi2EN4cute5tupleIJNS5_1CILi1EEES8_S8_EEENS6_IJNS7_ILi192EEESA_NS7_ILi64EEEEEELi64ENS_10bfloat16_tEfNS_4arch4Sm90ELb0ELb0ELb1ELb1ELb0ELb0ELb0ELb0ELb1ELb0ELb0ELb0EEENS1_21CollectiveEpilogueFwdINS6_IJSA_SB_SA_EEES9_SD_SF_Li384ELb1ELb0ELb0ELb0EEENS1_36VarlenDynamicPersistentTileSchedulerILi192ELi192ELi384ELi32ELb0ELb0ELb1ELb0ELb1ELb1EEEEEEEEEvNT_6ParamsE:
        .type           _ZN7cutlass13device_kernelIN5flash11enable_sm90INS1_16FlashAttnFwdSm90INS1_25CollectiveMainloopFwdSm90ILi2EN4cute5tupleIJNS5_1CILi1EEES8_S8_EEENS6_IJNS7_ILi192EEESA_NS7_ILi64EEEEEELi64ENS_10bfloat16_tEfNS_4arch4Sm90ELb0ELb0ELb1ELb1ELb0ELb0ELb0ELb0ELb1ELb0ELb0ELb0EEENS1_21CollectiveEpilogueFwdINS6_IJSA_SB_SA_EEES9_SD_SF_Li384ELb1ELb0ELb0ELb0EEENS1_36VarlenDynamicPersistentTileSchedulerILi192ELi192ELi384ELi32ELb0ELb0ELb1ELb0ELb1ELb1EEEEEEEEEvNT_6ParamsE,@function
        .size           _ZN7cutlass13device_kernelIN5flash11enable_sm90INS1_16FlashAttnFwdSm90INS1_25CollectiveMainloopFwdSm90ILi2EN4cute5tupleIJNS5_1CILi1EEES8_S8_EEENS6_IJNS7_ILi192EEESA_NS7_ILi64EEEEEELi64ENS_10bfloat16_tEfNS_4arch4Sm90ELb0ELb0ELb1ELb1ELb0ELb0ELb0ELb0ELb1ELb0ELb0ELb0EEENS1_21CollectiveEpilogueFwdINS6_IJSA_SB_SA_EEES9_SD_SF_Li384ELb1ELb0ELb0ELb0EEENS1_36VarlenDynamicPersistentTileSchedulerILi192ELi192ELi384ELi32ELb0ELb0ELb1ELb0ELb1ELb1EEEEEEEEEvNT_6ParamsE,(.L_x_12783 - _ZN7cutlass13device_kernelIN5flash11enable_sm90INS1_16FlashAttnFwdSm90INS1_25CollectiveMainloopFwdSm90ILi2EN4cute5tupleIJNS5_1CILi1EEES8_S8_EEENS6_IJNS7_ILi192EEESA_NS7_ILi64EEEEEELi64ENS_10bfloat16_tEfNS_4arch4Sm90ELb0ELb0ELb1ELb1ELb0ELb0ELb0ELb0ELb1ELb0ELb0ELb0EEENS1_21CollectiveEpilogueFwdINS6_IJSA_SB_SA_EEES9_SD_SF_Li384ELb1ELb0ELb0ELb0EEENS1_36VarlenDynamicPersistentTileSchedulerILi192ELi192ELi384ELi32ELb0ELb0ELb1ELb0ELb1ELb1EEEEEEEEEvNT_6ParamsE)
        .other          _ZN7cutlass13device_kernelIN5flash11enable_sm90INS1_16FlashAttnFwdSm90INS1_25CollectiveMainloopFwdSm90ILi2EN4cute5tupleIJNS5_1CILi1EEES8_S8_EEENS6_IJNS7_ILi192EEESA_NS7_ILi64EEEEEELi64ENS_10bfloat16_tEfNS_4arch4Sm90ELb0ELb0ELb1ELb1ELb0ELb0ELb0ELb0ELb1ELb0ELb0ELb0EEENS1_21CollectiveEpilogueFwdINS6_IJSA_SB_SA_EEES9_SD_SF_Li384ELb1ELb0ELb0ELb0EEENS1_36VarlenDynamicPersistentTileSchedulerILi192ELi192ELi384ELi32ELb0ELb0ELb1ELb0ELb1ELb1EEEEEEEEEvNT_6ParamsE,@"STO_CUDA_ENTRY STV_DEFAULT"
_ZN7cutlass13device_kernelIN5flash11enable_sm90INS1_16FlashAttnFwdSm90INS1_25CollectiveMainloopFwdSm90ILi2EN4cute5tupleIJNS5_1CILi1EEES8_S8_EEENS6_IJNS7_ILi192EEESA_NS7_ILi64EEEEEELi64ENS_10bfloat16_tEfNS_4arch4Sm90ELb0ELb0ELb1ELb1ELb0ELb0ELb0ELb0ELb1ELb0ELb0ELb0EEENS1_21CollectiveEpilogueFwdINS6_IJSA_SB_SA_EEES9_SD_SF_Li384ELb1ELb0ELb0ELb0EEENS1_36VarlenDynamicPersistentTileSchedulerILi192ELi192ELi384ELi32ELb0ELb0ELb1ELb0ELb1ELb1EEEEEEEEEvNT_6ParamsE:
        /* <DEDUP_REMOVED lines=21> */
.L_x_10582:
[----:B------:R-:W-:Y:S05]  /*0150*/  BSYNC B0 ;  /* 0x0000000000007941 */ /* 0x000fea0003800000 */
.L_x_10581:
        /* <DEDUP_REMOVED lines=41> */
.L_x_10583:
        /* <DEDUP_REMOVED lines=22> */
.L_x_10584:
        /* <DEDUP_REMOVED lines=18> */
.L_x_10585:
        /* <DEDUP_REMOVED lines=22> */
.L_x_10586:
        /* <DEDUP_REMOVED lines=22> */
.L_x_10587:
[----:B------:R-:W-:Y:S01]  /*0930*/  PLOP3.LUT P0, PT, PT, PT, UP0, 0x80, 0x0 ;  /* 0x000000000000781c */ /* 0x000fe20003f0f008 */
[----:B------:R-:W-:Y:S01]  /*0940*/  UMOV UR36, 0x1 ;  /* 0x0000000100247882 */ /* 0x000fe20000000000 */
[----:B------:R-:W-:Y:S01]  /*0950*/  NOP ;  /* 0x0000000000007918 */ /* 0x000fe20000000000 */
[----:B------:R-:W-:Y:S01]  /*0960*/  USEL UR36, UR36, 0x2, !UP0 ;  /* 0x0000000224247887 */ /* 0x000fe2000c000000 */
[----:B------:R-:W-:Y:S01]  /*0970*/  ULDC.64 UR46, c[0x0][0x208] ;  /* 0x00008200002e7ab9 */ /* 0x000fe20000000a00 */
[----:B012-4-:R-:W-:Y:S08]  /*0980*/  BAR.SYNC.DEFER_BLOCKING 0x0 ;  /* 0x0000000000007b1d */ /* 0x017ff00000010000 */
[----:B------:R-:W-:Y:S05]  /*0990*/  @!P0 BRA `(.L_x_10588) ;  /* 0x000000a0003c8947 */ /* 0x000fea0003800000 */
.L_x_10589:
        /* <DEDUP_REMOVED lines=21> */
[----:B------:R-:W-:Y:S02]  /*0af0*/  ULOP3.LUT UR45, UR36, 0x1, URZ, 0xfc, !UPT ;  /* 0x00000001242d7892 */ /* 0x000fe4000f8efc3f */
[----:B------:R-:W-:Y:S01]  /*0b00*/  SHF.R.S32.HI R0, RZ, 0x1f, R12 ;  /* 0x0000001fff007819 */ /* 0x000fe2000001140c */
[----:B------:R-:W-:Y:S01]  /*0b10*/  UMOV UR37, URZ ;  /* 0x0000003f00257c82 */ /* 0x000fe20008000000 */
[----:B------:R-:W-:Y:S01]  /*0b20*/  UMOV UR38, URZ ;  /* 0x0000003f00267c82 */ /* 0x000fe20008000000 */
[----:B------:R-:W-:Y:S01]  /*0b30*/  UMOV UR39, URZ ;  /* 0x0000003f00277c82 */ /* 0x000fe20008000000 */
[----:B------:R-:W-:-:S04]  /*0b40*/  LEA.HI R2, R0, R12, RZ, 0x7 ;  /* 0x0000000c00027211 */ /* 0x000fc800078f38ff */
[----:B------:R-:W-:Y:S02]  /*0b50*/  LOP3.LUT R3, R2, 0xffffff80, RZ, 0xc0, !PT ;  /* 0xffffff8002037812 */ /* 0x000fe400078ec0ff */
[----:B------:R-:W-:-:S03]  /*0b60*/  SHF.R.S32.HI R13, RZ, 0x7, R2 ;  /* 0x00000007ff0d7819 */ /* 0x000fc60000011402 */
[----:B------:R-:W-:Y:S01]  /*0b70*/  IMAD.IADD R14, R12, 0x1, -R3 ;  /* 0x000000010c0e7824 */ /* 0x000fe200078e0a03 */
[----:B------:R-:W-:-:S04]  /*0b80*/  LEA.HI R3, R0, R12, RZ, 0x4 ;  /* 0x0000000c00037211 */ /* 0x000fc800078f20ff */
[----:B------:R-:W-:Y:S02]  /*0b90*/  SHF.R.S32.HI R8, RZ, 0x1f, R14 ;  /* 0x0000001fff087819 */ /* 0x000fe4000001140e */
[----:B------:R-:W-:Y:S02]  /*0ba0*/  LOP3.LUT R4, R3, 0xfffffff0, RZ, 0xc0, !PT ;  /* 0xfffffff003047812 */ /* 0x000fe400078ec0ff */
[----:B------:R-:W-:-:S03]  /*0bb0*/  LEA.HI R9, R8, R14, RZ, 0x2 ;  /* 0x0000000e08097211 */ /* 0x000fc600078f10ff */
[----:B------:R-:W-:Y:S01]  /*0bc0*/  IMAD.IADD R4, R12, 0x1, -R4 ;  /* 0x000000010c047824 */ /* 0x000fe200078e0a04 */
[--C-:B------:R-:W-:Y:S02]  /*0bd0*/  SHF.R.S32.HI R7, RZ, 0x2, R9.reuse ;  /* 0x00000002ff077819 */ /* 0x100fe40000011409 */
[----:B------:R-:W-:Y:S02]  /*0be0*/  SHF.R.S32.HI R6, RZ, 0x1f, R9 ;  /* 0x0000001fff067819 */ /* 0x000fe40000011409 */
[----:B------:R-:W-:Y:S02]  /*0bf0*/  SHF.R.S32.HI R5, RZ, 0x1f, R4 ;  /* 0x0000001fff057819 */ /* 0x000fe40000011404 */
[----:B------:R-:W-:Y:S02]  /*0c00*/  LEA.HI R6, R6, R7, RZ, 0x3 ;  /* 0x0000000706067211 */ /* 0x000fe400078f18ff */
[----:B------:R-:W-:Y:S02]  /*0c10*/  LEA.HI R5, R5, R4, RZ, 0x3 ;  /* 0x0000000405057211 */ /* 0x000fe400078f18ff */
[----:B------:R-:W-:-:S02]  /*0c20*/  LOP3.LUT R10, R6, 0xfffffff8, RZ, 0xc0, !PT ;  /* 0xfffffff8060a7812 */ /* 0x000fc400078ec0ff */
[----:B------:R-:W-:Y:S02]  /*0c30*/  SHF.R.S32.HI R6, RZ, 0x4, R3 ;  /* 0x00000004ff067819 */ /* 0x000fe40000011403 */
[----:B------:R-:W-:Y:S02]  /*0c40*/  IADD3 R11, R7, -R10, RZ ;  /* 0x8000000a070b7210 */ /* 0x000fe40007ffe0ff */
[----:B------:R-:W-:Y:S02]  /*0c50*/  LEA.HI R7, R0, R12, RZ, 0x5 ;  /* 0x0000000c00077211 */ /* 0x000fe400078f28ff */
[----:B------:R-:W-:Y:S02]  /*0c60*/  LEA.HI R3, R3, R6, RZ, 0x1 ;  /* 0x0000000603037211 */ /* 0x000fe400078f08ff */
[----:B------:R-:W-:Y:S01]  /*0c70*/  LEA.HI R10, R8, R14, RZ, 0x5 ;  /* 0x0000000e080a7211 */ /* 0x000fe200078f28ff */
[----:B------:R-:W-:Y:S01]  /*0c80*/  IMAD.SHL.U32 R8, R7, 0x20, RZ ;  /* 0x0000002007087824 */ /* 0x000fe200078e00ff */
[----:B------:R-:W-:-:S02]  /*0c90*/  LOP3.LUT R7, R3, 0x1ffffffe, RZ, 0xc0, !PT ;  /* 0x1ffffffe03077812 */ /* 0x000fc400078ec0ff */
[----:B------:R-:W-:Y:S02]  /*0ca0*/  LOP3.LUT R3, R5, 0xfffffff8, RZ, 0xc0, !PT ;  /* 0xfffffff805037812 */ /* 0x000fe400078ec0ff */
[----:B------:R-:W-:Y:S01]  /*0cb0*/  LOP3.LUT R8, R8, 0xfffffc00, RZ, 0xc0, !PT ;  /* 0xfffffc0008087812 */ /* 0x000fe200078ec0ff */
[----:B------:R-:W-:Y:S01]  /*0cc0*/  IMAD.IADD R7, R6, 0x1, -R7 ;  /* 0x0000000106077824 */ /* 0x000fe200078e0a07 */
[----:B------:R-:W-:Y:S01]  /*0cd0*/  SHF.R.S32.HI R10, RZ, 0x5, R10 ;  /* 0x00000005ff0a7819 */ /* 0x000fe2000001140a */
[C---:B------:R-:W-:Y:S01]  /*0ce0*/  IMAD.IADD R3, R4.reuse, 0x1, -R3 ;  /* 0x0000000104037824 */ /* 0x040fe200078e0a03 */
[----:B------:R-:W-:Y:S01]  /*0cf0*/  LOP3.LUT R9, R9, 0x7ffffffc, RZ, 0xc0, !PT ;  /* 0x7ffffffc09097812 */ /* 0x000fe200078ec0ff */
[----:B------:R-:W-:Y:S01]  /*0d00*/  IMAD.HI R6, R13, 0x55555556, RZ ;  /* 0x555555560d067827 */ /* 0x000fe200078e02ff */
[----:B------:R-:W-:Y:S02]  /*0d10*/  SHF.L.U32 R5, R5, 0x6, RZ ;  /* 0x0000000605057819 */ /* 0x000fe400000006ff */
[----:B------:R-:W-:Y:S01]  /*0d20*/  SHF.L.U32 R2, R3, 0x6, RZ ;  /* 0x0000000603027819 */ /* 0x000fe200000006ff */
[----:B------:R-:W-:Y:S01]  /*0d30*/  IMAD R4, R4, 0x40, R8 ;  /* 0x0000004004047824 */ /* 0x000fe200078e0208 */
[----:B------:R-:W-:Y:S01]  /*0d40*/  LEA.HI R6, R6, R6, RZ, 0x1 ;  /* 0x0000000606067211 */ /* 0x000fe200078f08ff */
[----:B------:R-:W-:Y:S01]  /*0d50*/  IMAD.SHL.U32 R7, R7, 0x8, RZ ;  /* 0x0000000807077824 */ /* 0x000fe200078e00ff */
[----:B------:R-:W-:Y:S01]  /*0d60*/  LOP3.LUT R2, R2, 0x1c0, RZ, 0xc0, !PT ;  /* 0x000001c002027812 */ /* 0x000fe200078ec0ff */
[----:B------:R-:W-:Y:S01]  /*0d70*/  IMAD R11, R10, 0x10, R11 ;  /* 0x000000100a0b7824 */ /* 0x000fe200078e020b */
[----:B------:R-:W-:Y:S01]  /*0d80*/  LOP3.LUT R5, R5, 0x7ffffe00, RZ, 0xc0, !PT ;  /* 0x7ffffe0005057812 */ /* 0x000fe200078ec0ff */
[----:B------:R-:W-:Y:S01]  /*0d90*/  IMAD.IADD R4, R7, 0x1, R4 ;  /* 0x0000000107047824 */ /* 0x000fe200078e0204 */
[----:B------:R-:W-:Y:S01]  /*0da0*/  LOP3.LUT R7, R2, 0x8, R7, 0xf8, !PT ;  /* 0x0000000802077812 */ /* 0x000fe200078ef807 */
[----:B------:R-:W-:Y:S01]  /*0db0*/  IMAD.MOV.U32 R10, RZ, RZ, -0x2 ;  /* 0xfffffffeff0a7424 */ /* 0x000fe200078e00ff */
[----:B------:R-:W-:Y:S01]  /*0dc0*/  SHF.R.U32.HI R2, RZ, 0x3, R2 ;  /* 0x00000003ff027819 */ /* 0x000fe20000011602 */
[----:B------:R-:W-:Y:S01]  /*0dd0*/  IMAD.IADD R9, R14, 0x1, -R9 ;  /* 0x000000010e097824 */ /* 0x000fe200078e0a09 */
[----:B------:R0:W-:Y:S01]  /*0de0*/  STL [R1+0x1c], R4 ;  /* 0x00001c0401007387 */ /* 0x0001e20000100800 */
[----:B------:R-:W-:Y:S01]  /*0df0*/  IMAD R6, R6, -0x3, R13 ;  /* 0xfffffffd06067824 */ /* 0x000fe200078e020d */
[----:B------:R-:W-:-:S02]  /*0e00*/  LOP3.LUT R2, R7, R2, RZ, 0x3c, !PT ;  /* 0x0000000207027212 */ /* 0x000fc400078e3cff */
[----:B------:R-:W-:Y:S01]  /*0e10*/  R2P PR, R3, 0x6 ;  /* 0x0000000603007804 */ /* 0x000fe20000000000 */
[----:B------:R-:W-:Y:S01]  /*0e20*/  IMAD R3, R6, 0x40, R11 ;  /* 0x0000004006037824 */ /* 0x000fe200078e020b */
[----:B------:R-:W-:Y:S02]  /*0e30*/  LEA.HI R0, R0, R12, RZ, 0x3 ;  /* 0x0000000c00007211 */ /* 0x000fe400078f18ff */
[----:B------:R-:W-:Y:S01]  /*0e40*/  IADD3 R2, R2, R5, R8 ;  /* 0x0000000502027210 */ /* 0x000fe20007ffe008 */
[----:B0-----:R-:W-:Y:S01]  /*0e50*/  IMAD R4, R9, R10, 0xc0 ;  /* 0x000000c009047424 */ /* 0x001fe200078e020a */
[----:B------:R-:W-:Y:S02]  /*0e60*/  SHF.R.S32.HI R156, RZ, 0x3, R0 ;  /* 0x00000003ff9c7819 */ /* 0x000fe40000011400 */
[----:B------:R-:W-:Y:S02]  /*0e70*/  LEA R2, R2, UR40, 0x1 ;  /* 0x0000002802027c11 */ /* 0x000fe4000f8e08ff */
[----:B------:R-:W-:Y:S01]  /*0e80*/  STL [R1+0x14], R4 ;  /* 0x0000140401007387 */ /* 0x000fe20000100800 */
[----:B------:R-:W-:-:S02]  /*0e90*/  SEL R16, R16, 0xffffffc0, !P2 ;  /* 0xffffffc010107807 */ /* 0x000fc40005000000 */
[C---:B------:R-:W-:Y:S01]  /*0ea0*/  VIADD R17, R2.reuse, 0x1e800 ;  /* 0x0001e80002117836 */ /* 0x040fe20000000000 */
[----:B------:R0:W-:Y:S01]  /*0eb0*/  STL [R1+0x18], R3 ;  /* 0x0000180301007387 */ /* 0x0001e20000100800 */
[----:B------:R-:W-:Y:S02]  /*0ec0*/  IADD3 R155, R2, 0x1e820, RZ ;  /* 0x0001e820029b7810 */ /* 0x000fe40007ffe0ff */
[C---:B------:R-:W-:Y:S02]  /*0ed0*/  @P1 VIADD R155, R17.reuse, 0xffffffe0 ;  /* 0xffffffe0119b1836 */ /* 0x040fe40000000000 */
[----:B------:R-:W-:-:S03]  /*0ee0*/  IMAD.IADD R17, R17, 0x1, R16 ;  /* 0x0000000111117824 */ /* 0x000fc600078e0210 */
[----:B------:R-:W-:Y:S02]  /*0ef0*/  IADD3 R16, R16, R155, RZ ;  /* 0x0000009b10107210 */ /* 0x000fe40007ffe0ff */
[----:B0-----:R-:W-:-:S05]  /*0f00*/  LOP3.LUT R3, R0, 0x1ffffff8, RZ, 0xc0, !PT ;  /* 0x1ffffff800037812 */ /* 0x001fca00078ec0ff */
[----:B------:R-:W-:-:S04]  /*0f10*/  IMAD.IADD R3, R12, 0x1, -R3 ;  /* 0x000000010c037824 */ /* 0x000fc800078e0a03 */
[----:B------:R-:W-:Y:S02]  /*0f20*/  IMAD.SHL.U32 R0, R3, 0x8, RZ ;  /* 0x0000000803007824 */ /* 0x000fe400078e00ff */
[----:B------:R-:W-:-:S03]  /*0f30*/  VIADD R3, R155, 0x6000 ;  /* 0x000060009b037836 */ /* 0x000fc60000000000 */
[----:B------:R0:W-:Y:S04]  /*0f40*/  STL [R1+0x8], R0 ;  /* 0x0000080001007387 */ /* 0x0001e80000100800 */
[----:B------:R1:W-:Y:S01]  /*0f50*/  STL [R1+0x4], R3 ;  /* 0x0000040301007387 */ /* 0x0003e20000100800 */
[----:B0-----:R-:W-:-:S05]  /*0f60*/  VIADD R0, R155, 0xc000 ;  /* 0x0000c0009b007836 */ /* 0x001fca0000000000 */
[----:B------:R1:W-:Y:S02]  /*0f70*/  STL [R1], R0 ;  /* 0x0000000001007387 */ /* 0x0003e40000100800 */
.L_x_10631:
[----:B0--3-5:R-:W0:Y:S01]  /*0f80*/  LDC.64 R4, c[0x0][0xc60] ;  /* 0x00031800ff047b82 */ /* 0x029e220000000a00 */
        /* <DEDUP_REMOVED lines=13> */
[----:B------:R-:W-:Y:S02]  /*1060*/  @UP0 ULEA UR6, UP2, UR41, UR6, 0x2 ;  /* 0x0000000629060291 */ /* 0x000fe4000f84103f */
[----:B------:R-:W-:Y:S02]  /*1070*/  @UP1 ULEA UR8, UP3, UR41, UR8, 0x2 ;  /* 0x0000000829081291 */ /* 0x000fe4000f86103f */
[----:B------:R-:W-:Y:S02]  /*1080*/  @UP0 ULEA.HI.X UR7, UR41, UR7, UR42, 0x2, UP2 ;  /* 0x0000000729070291 */ /* 0x000fe400090f142a */
[----:B------:R-:W-:Y:S01]  /*1090*/  @UP1 ULEA.HI.X UR9, UR41, UR9, UR42, 0x2, UP3 ;  /* 0x0000000929091291 */ /* 0x000fe200098f142a */
[----:B------:R-:W-:Y:S01]  /*10a0*/  IMAD.U32 R4, RZ, RZ, UR6 ;  /* 0x00000006ff047e24 */ /* 0x000fe2000f8e00ff */
[----:B----4-:R-:W-:-:S02]  /*10b0*/  MOV R6, UR8 ;  /* 0x0000000800067c02 */ /* 0x010fc40008000f00 */
[----:B------:R-:W-:Y:S01]  /*10c0*/  IMAD.U32 R5, RZ, RZ, UR7 ;  /* 0x00000007ff057e24 */ /* 0x000fe2000f8e00ff */
[----:B------:R-:W-:Y:S01]  /*10d0*/  ULDC.64 UR6, c[0x0][0x3f8] ;  /* 0x0000fe0000067ab9 */ /* 0x000fe20000000a00 */
[----:B------:R-:W-:-:S03]  /*10e0*/  IMAD.U32 R7, RZ, RZ, UR9 ;  /* 0x00000009ff077e24 */ /* 0x000fc6000f8e00ff */
[----:B------:R-:W2:Y:S04]  /*10f0*/  @P0 LDG.E R4, desc[UR46][R4.64] ;  /* 0x0000002e04040981 */ /* 0x000ea8000c1e1900 */
[----:B------:R-:W3:Y:S01]  /*1100*/  @P1 LDG.E R6, desc[UR46][R6.64] ;  /* 0x0000002e06061981 */ /* 0x000ee2000c1e1900 */
[----:B------:R-:W-:Y:S01]  /*1110*/  UISETP.NE.U32.AND UP0, UPT, UR6, URZ, UPT ;  /* 0x0000003f0600728c */ /* 0x000fe2000bf05070 */
[----:B-1----:R-:W-:Y:S01]  /*1120*/  IMAD.MOV.U32 R0, RZ, RZ, RZ ;  /* 0x000000ffff007224 */ /* 0x002fe200078e00ff */
[----:B------:R-:W-:Y:S01]  /*1130*/  UMOV UR49, URZ ;  /* 0x0000003f00317c82 */ /* 0x000fe20008000000 */
[----:B------:R0:W-:Y:S01]  /*1140*/  STL [R1+0xc], R25 ;  /* 0x00000c1901007387 */ /* 0x0001e20000100800 */
[----:B------:R-:W-:Y:S01]  /*1150*/  UISETP.NE.AND.EX UP0, UPT, UR7, URZ, UPT, UP0 ;  /* 0x0000003f0700728c */ /* 0x000fe2000bf05300 */
[----:B------:R-:W-:Y:S01]  /*1160*/  IMAD.MOV.U32 R3, RZ, RZ, RZ ;  /* 0x000000ffff037224 */ /* 0x000fe200078e00ff */
[----:B------:R-:W-:Y:S01]  /*1170*/  ULDC UR6, c[0x0][0x2e0] ;  /* 0x0000b80000067ab9 */ /* 0x000fe20000000800 */
[----:B------:R-:W-:Y:S01]  /*1180*/  UMOV UR43, UR5 ;  /* 0x00000005002b7c82 */ /* 0x000fe20008000000 */
[----:B------:R-:W-:Y:S01]  /*1190*/  USEL UR4, UR4, 0x1, UP0 ;  /* 0x0000000104047887 */ /* 0x000fe20008000000 */
[----:B------:R-:W-:Y:S01]  /*11a0*/  IMAD.MOV.U32 R151, RZ, RZ, RZ ;  /* 0x000000ffff977224 */ /* 0x000fe200078e00ff */
[----:B------:R-:W-:-:S02]  /*11b0*/  CS2R R20, SRZ ;  /* 0x0000000000147805 */ /* 0x000fc4000001ff00 */
[----:B------:R-:W-:Y:S01]  /*11c0*/  CS2R R22, SRZ ;  /* 0x0000000000167805 */ /* 0x000fe2000001ff00 */
[----:B------:R-:W-:Y:S01]  /*11d0*/  UIMAD UR4, UR4, UR6, URZ ;  /* 0x00000006040472a4 */ /* 0x000fe2000f8e023f */
[----:B------:R-:W-:Y:S02]  /*11e0*/  CS2R R28, SRZ ;  /* 0x00000000001c7805 */ /* 0x000fe4000001ff00 */
[----:B------:R-:W-:Y:S02]  /*11f0*/  CS2R R30, SRZ ;  /* 0x00000000001e7805 */ /* 0x000fe4000001ff00 */
[----:B------:R-:W-:Y:S02]  /*1200*/  CS2R R14, SRZ ;  /* 0x00000000000e7805 */ /* 0x000fe4000001ff00 */
[----:B------:R-:W-:Y:S02]  /*1210*/  MOV R32, RZ ;  /* 0x000000ff00207202 */ /* 0x000fe40000000f00 */
[----:B------:R-:W-:Y:S01]  /*1220*/  CS2R R12, SRZ ;  /* 0x00000000000c7805 */ /* 0x000fe2000001ff00 */
[----:B------:R-:W-:Y:S01]  /*1230*/  IMAD.MOV.U32 R34, RZ, RZ, RZ ;  /* 0x000000ffff227224 */ /* 0x000fe200078e00ff */
[----:B--2---:R-:W-:-:S02]  /*1240*/  @P0 R2UR UR49, R4 ;  /* 0x00000000043102ca */ /* 0x004fc400000e0000 */
[----:B------:R-:W-:Y:S02]  /*1250*/  PLOP3.LUT P0, PT, PT, PT, PT, 0x80, 0x0 ;  /* 0x000000000000781c */ /* 0x000fe40003f0f070 */
[----:B---3--:R-:W-:Y:S01]  /*1260*/  @P1 R2UR UR4, R6 ;  /* 0x00000000060412ca */ /* 0x008fe200000e0000 */
[----:B0-----:R-:W-:-:S14]  /*1270*/  @P1 BRA `(.L_x_10590) ;  /* 0x0000000000341947 */ /* 0x001fdc0003800000 */
        /* <DEDUP_REMOVED lines=13> */
.L_x_10590:
[----:B------:R-:W-:Y:S01]  /*1350*/  UIADD3 UR49, -UR49, UR4, URZ ;  /* 0x0000000431317290 */ /* 0x000fe2000fffe13f */
[----:B------:R-:W-:Y:S01]  /*1360*/  IMAD.MOV.U32 R33, RZ, RZ, RZ ;  /* 0x000000ffff217224 */ /* 0x000fe200078e00ff */
[----:B------:R-:W-:Y:S02]  /*1370*/  MOV R35, RZ ;  /* 0x000000ff00237202 */ /* 0x000fe40000000f00 */
[----:B------:R-:W-:Y:S01]  /*1380*/  CS2R R36, SRZ ;  /* 0x0000000000247805 */ /* 0x000fe2000001ff00 */
[----:B------:R-:W-:Y:S01]  /*1390*/  UISETP.GE.AND UP0, UPT, UR49, 0x1, UPT ;  /* 0x000000013100788c */ /* 0x000fe2000bf06270 */
[----:B------:R-:W-:Y:S01]  /*13a0*/  CS2R R38, SRZ ;  /* 0x0000000000267805 */ /* 0x000fe2000001ff00 */
[----:B------:R-:W-:Y:S01]  /*13b0*/  UIADD3 UR4, UR49, 0xbf, URZ ;  /* 0x000000bf31047890 */ /* 0x000fe2000fffe03f */
[----:B------:R-:W-:Y:S02]  /*13c0*/  CS2R R40, SRZ ;  /* 0x0000000000287805 */ /* 0x000fe4000001ff00 */
[----:B------:R-:W-:-:S02]  /*13d0*/  CS2R R42, SRZ ;  /* 0x00000000002a7805 */ /* 0x000fc4000001ff00 */
[----:B------:R-:W-:Y:S02]  /*13e0*/  CS2R R44, SRZ ;  /* 0x00000000002c7805 */ /* 0x000fe4000001ff00 */
[----:B------:R-:W-:Y:S01]  /*13f0*/  PLOP3.LUT P1, PT, PT, PT, UP0, 0x80, 0x0 ;  /* 0x000000000000781c */ /* 0x000fe20003f2f008 */
[----:B------:R-:W-:Y:S01]  /*1400*/  UIMAD.WIDE UR4, UR4, 0x2aaaaaab, URZ ;  /* 0x2aaaaaab040478a5 */ /* 0x000fe2000f8e023f */
[----:B------:R-:W-:Y:S02]  /*1410*/  CS2R R46, SRZ ;  /* 0x00000000002e7805 */ /* 0x000fe4000001ff00 */
[----:B------:R-:W-:Y:S01]  /*1420*/  CS2R R48, SRZ ;  /* 0x0000000000307805 */ /* 0x000fe2000001ff00 */
[----:B------:R-:W-:Y:S01]  /*1430*/  IMAD.MOV.U32 R50, RZ, RZ, RZ ;  /* 0x000000ffff327224 */ /* 0x000fe200078e00ff */
[----:B------:R-:W-:-:S04]  /*1440*/  USHF.R.U32.HI UR48, URZ, 0x1f, UR5 ;  /* 0x0000001f3f307899 */ /* 0x000fc80008011605 */
[----:B------:R-:W-:-:S03]  /*1450*/  ULEA.HI.SX32 UR48, UR5, UR48, 0x1b ;  /* 0x0000003005307291 */ /* 0x000fc6000f8fda3f */
[----:B------:R-:W-:Y:S09]  /*1460*/  @!P1 BRA `(.L_x_10591) ;  /* 0x0000007c00189947 */ /* 0x000ff20003800000 */
[----:B------:R-:W0:Y:S01]  /*1470*/  S2R R4, SR_TID.X ;  /* 0x0000000000047919 */ /* 0x000e220000002100 */
[----:B------:R-:W-:-:S04]  /*1480*/  UIADD3 UR6, UR40, 0x1e800, URZ ;  /* 0x0001e80028067890 */ /* 0x000fc8000fffe03f */
[----:B------:R-:W-:-:S06]  /*1490*/  ULOP3.LUT UP0, URZ, UR6, 0x3ff, URZ, 0xc0, !UPT ;  /* 0x000003ff063f7892 */ /* 0x000fcc000f80c03f */
[----:B------:R-:W-:Y:S01]  /*14a0*/  PLOP3.LUT P0, PT, PT, PT, UP0, 0x80, 0x0 ;  /* 0x000000000000781c */ /* 0x000fe20003f0f008 */
[----:B0-----:R-:W-:-:S05]  /*14b0*/  VIADD R5, R4, 0xffffff80 ;  /* 0xffffff8004057836 */ /* 0x001fca0000000000 */
[----:B------:R-:W-:-:S04]  /*14c0*/  SHF.R.S32.HI R4, RZ, 0x1f, R5 ;  /* 0x0000001fff047819 */ /* 0x000fc80000011405 */
[----:B------:R-:W-:-:S04]  /*14d0*/  LEA.HI R4, R4, R5, RZ, 0x7 ;  /* 0x0000000504047211 */ /* 0x000fc800078f38ff */
[----:B------:R-:W-:-:S05]  /*14e0*/  SHF.R.S32.HI R4, RZ, 0x7, R4 ;  /* 0x00000007ff047819 */ /* 0x000fca0000011404 */
[----:B------:R-:W0:Y:S02]  /*14f0*/  SHFL.IDX PT, R0, R4, RZ, 0x1f ;  /* 0x00001fff04007589 */ /* 0x000e2400000e0000 */
[----:B0-----:R-:W-:-:S13]  /*1500*/  R2UR UR44, R0 ;  /* 0x00000000002c72ca */ /* 0x001fda00000e0000 */
[----:B------:R-:W-:-:S04]  /*1510*/  UIMAD.WIDE UR4, UR44, 0x55555556, URZ ;  /* 0x555555562c0478a5 */ /* 0x000fc8000f8e023f */
[----:B------:R-:W-:-:S04]  /*1520*/  ULEA.HI UR5, UR5, UR5, URZ, 0x1 ;  /* 0x0000000505057291 */ /* 0x000fc8000f8f083f */
[----:B------:R-:W-:Y:S01]  /*1530*/  UIMAD UR50, UR5, -0x3, UR44 ;  /* 0xfffffffd053278a4 */ /* 0x000fe2000f8e022c */
        /* <DEDUP_REMOVED lines=14> */
[----:B0-----:R-:W-:-:S07]  /*1620*/  IMAD.MOV.U32 R13, RZ, RZ, RZ ;  /* 0x000000ffff0d7224 */ /* 0x001fce00078e00ff */
[----:B------:R-:W-:-:S07]  /*1630*/  LEPC R20, `(.L_x_10592) ;  /* 0x000000001014794e */ /* 0x000fce0000000000 */
[----:B-1----:R-:W-:Y:S05]  /*1640*/  CALL.ABS.NOINC R14 ;  /* 0x000000000e007343 */ /* 0x002fea0003c00000 */
.L_x_10592:
        /* <DEDUP_REMOVED lines=9> */
.L_x_10715:
[----:B------:R-:W-:Y:S05]  /*16e0*/  @!P0 BRA `(.L_x_10594) ;  /* 0x0000000000048947 */ /* 0x000fea0003800000 */
[----:B------:R-:W-:Y:S01]  /*16f0*/  BPT.TRAP 0x1 ;  /* 0x000000040000795c */ /* 0x000fe20000300000 */
.L_x_10594:
[----:B0-----:R-:W-:Y:S01]  /*1700*/  IMAD.U32 R0, RZ, RZ, UR39 ;  /* 0x00000027ff007e24 */ /* 0x001fe2000f8e00ff */
[----:B------:R-:W-:-:S04]  /*1710*/  MOV R3, UR38 ;  /* 0x0000002600037c02 */ /* 0x000fc80008000f00 */
[----:B------:R-:W-:Y:S02]  /*1720*/  LEA R0, R0, UR40, 0x3 ;  /* 0x0000002800007c11 */ /* 0x000fe4000f8e18ff */
[----:B------:R-:W-:-:S04]  /*1730*/  SHF.L.U32 R3, R3, 0x1f, RZ ;  /* 0x0000001f03037819 */ /* 0x000fc800000006ff */
[----:B------:R0:W1:Y:S01]  /*1740*/  SYNCS.PHASECHK.TRANS64.TRYWAIT P2, [R0+URZ+0x30830], R3 ;  /* 0x03083003000075a7 */ /* 0x000062000804017f */
[----:B------:R-:W-:Y:S05]  /*1750*/  @!P0 BRA `(.L_x_10595) ;  /* 0x0000000000048947 */ /* 0x000fea0003800000 */
[----:B------:R-:W-:Y:S01]  /*1760*/  BPT.TRAP 0x1 ;  /* 0x000000040000795c */ /* 0x000fe20000300000 */
.L_x_10595:
[----:B------:R-:W2:Y:S01]  /*1770*/  S2R R4, SR_TID.X ;  /* 0x0000000000047919 */ /* 0x000ea20000002100 */
[----:B------:R-:W-:Y:S01]  /*1780*/  IMAD.MOV.U32 R151, RZ, RZ, RZ ;  /* 0x000000ffff977224 */ /* 0x000fe200078e00ff */
[----:B--2---:R-:W-:Y:S01]  /*1790*/  LOP3.LUT P1, RZ, R4, 0x7f, RZ, 0xc0, !PT ;  /* 0x0000007f04ff7812 */ /* 0x004fe2000782c0ff */
[----:B-1----:R-:W-:-:S12]  /*17a0*/  @P2 BRA `(.L_x_10596) ;  /* 0x0000000000082947 */ /* 0x002fd80003800000 */
[----:B------:R-:W1:Y:S02]  /*17b0*/  SYNCS.PHASECHK.TRANS64.TRYWAIT P2, [R0+URZ+0x30830], R3 ;  /* 0x03083003000075a7 */ /* 0x000e64000804017f */
[----:B-1----:R-:W-:Y:S05]  /*17c0*/  @!P2 BRA `(.L_x_10597) ;  /* 0x000000d00038a947 */ /* 0x002fea0003800000 */
.L_x_10596:
[----:B------:R-:W-:Y:S05]  /*17d0*/  WARPSYNC.ALL ;  /* 0x0000000000007948 */ /* 0x000fea0003800000 */
[----:B------:R-:W-:Y:S01]  /*17e0*/  ULEA UR25, UR50, UR40, 0xd ;  /* 0x0000002832197291 */ /* 0x000fe2000f8e683f */
[----:B------:R-:W2:Y:S01]  /*17f0*/  LDL R121, [R1+0x14] ;  /* 0x0000140001797983 */ /* 0x000ea20000100800 */
[----:B------:R-:W-:Y:S01]  /*1800*/  UIADD3 UR4, UR40, 0x12400, URZ ;  /* 0x0001240028047890 */ /* 0x000fe2000fffe03f */
[----:B------:R-:W-:Y:S01]  /*1810*/  WARPGROUP.ARRIVE ;  /* 0x00000000000079c5 */ /* 0x000fe20000000000 */
[----:B------:R-:W-:Y:S01]  /*1820*/  UIADD3 UR5, UR25, 0xc400, URZ ;  /* 0x0000c40019057890 */ /* 0x000fe2000fffe03f */
[----:B------:R-:W-:Y:S01]  /*1830*/  P2R R120, PR, RZ, 0x1 ;  /* 0x00000001ff787803 */ /* 0x000fe20000000000 */
[----:B------:R-:W-:-:S02]  /*1840*/  USHF.R.U32.HI UR4, URZ, 0x4, UR4 ;  /* 0x000000043f047899 */ /* 0x000fc40008011604 */
[----:B------:R-:W-:Y:S02]  /*1850*/  USHF.R.U32.HI UR5, URZ, 0x4, UR5 ;  /* 0x000000043f057899 */ /* 0x000fe40008011605 */
[----:B------:R-:W-:Y:S02]  /*1860*/  ULOP3.LUT UR4, UR4, 0x3fff, URZ, 0xc0, !UPT ;  /* 0x00003fff04047892 */ /* 0x000fe4000f8ec03f */
[----:B------:R-:W-:Y:S02]  /*1870*/  ULOP3.LUT UR5, UR5, 0x3fff, URZ, 0xc0, !UPT ;  /* 0x00003fff05057892 */ /* 0x000fe4000f8ec03f */
[----:B------:R-:W-:Y:S02]  /*1880*/  ULOP3.LUT UR24, UR4, 0x10000, URZ, 0xfc, !UPT ;  /* 0x0001000004187892 */ /* 0x000fe4000f8efc3f */
[----:B------:R-:W-:Y:S02]  /*1890*/  ULOP3.LUT UR4, UR5, 0x10000, URZ, 0xfc, !UPT ;  /* 0x0001000005047892 */ /* 0x000fe4000f8efc3f */
[----:B------:R-:W-:Y:S01]  /*18a0*/  UIMAD UR6, UR39, 0x600, UR24 ;  /* 0x00000600270678a4 */ /* 0x000fe2000f8e0218 */
[----:B------:R-:W-:Y:S01]  /*18b0*/  UMOV UR5, 0x40000040 ;  /* 0x4000004000057882 */ /* 0x000fe20000000000 */
[----:B------:R-:W-:Y:S01]  /*18c0*/  UMOV UR7, 0x40000040 ;  /* 0x4000004000077882 */ /* 0x000fe20000000000 */
[----:B------:R-:W-:-:S02]  /*18d0*/  UIADD3 UR8, UR4, 0x2, URZ ;  /* 0x0000000204087890 */ /* 0x000fc4000fffe03f */
[----:B------:R-:W-:Y:S01]  /*18e0*/  UIADD3 UR10, UR6, 0x2, URZ ;  /* 0x00000002060a7890 */ /* 0x000fe2000fffe03f */
[----:B------:R-:W-:-:S03]  /*18f0*/  UMOV UR9, 0x40000040 ;  /* 0x4000004000097882 */ /* 0x000fc60000000000 */
[----:B------:R-:W-:Y:S01]  /*1900*/  HGMMA.64x192x16.F32.BF16 R24, gdesc[UR4], RZ, !UPT, gsb0 ;  /* 0x02e00000041879f0 */ /* 0x000fe2000c0018ff */
        /* <DEDUP_REMOVED lines=9> */
[----:B------:R-:W-:Y:S01]  /*19a0*/  ULDC UR6, c[0x0][0x9d8] ;  /* 0x0002760000067ab9 */ /* 0x000fe20000000800 */
[----:B------:R-:W-:Y:S01]  /*19b0*/  ULDC UR26, c[0x0][0x988] ;  /* 0x00026200001a7ab9 */ /* 0x000fe20000000800 */
[----:B------:R-:W-:-:S02]  /*19c0*/  WARPGROUP.DEPBAR.LE gsb0, 0x0 ;  /* 0x00008000000079c5 */ /* 0x000fc40000010000 */
        /* <DEDUP_REMOVED lines=20> */
[----:B--2---:R-:W-:-:S02]  /*1b10*/  VIADD R73, R121, UR49 ;  /* 0x0000003179497c36 */ /* 0x004fc40008000000 */
[----:B------:R-:W-:Y:S01]  /*1b20*/  FMUL.FTZ R5, R26, UR6 ;  /* 0x000000061a057c20 */ /* 0x000fe20008410000 */
[----:B------:R-:W-:Y:S01]  /*1b30*/  FMUL.FTZ R11, R32, UR6 ;  /* 0x00000006200b7c20 */ /* 0x000fe20008410000 */
[----:B------:R-:W1:Y:S01]  /*1b40*/  MUFU.TANH R4, R4 ;  /* 0x0000000400047308 */ /* 0x000e620000002400 */
[----:B------:R-:W-:Y:S02]  /*1b50*/  IMAD.U32 R74, RZ, RZ, UR48 ;  /* 0x00000030ff4a7e24 */ /* 0x000fe4000f8e00ff */
[----:B------:R-:W-:Y:S01]  /*1b60*/  FMUL.FTZ R6, R27, UR6 ;  /* 0x000000061b067c20 */ /* 0x000fe20008410000 */
[----:B------:R-:W-:Y:S01]  /*1b70*/  FMUL.FTZ R12, R33, UR6 ;  /* 0x00000006210c7c20 */ /* 0x000fe20008410000 */
[----:B------:R-:W-:Y:S01]  /*1b80*/  FMUL.FTZ R9, R30, UR6 ;  /* 0x000000061e097c20 */ /* 0x000fe20008410000 */
[----:B------:R-:W-:Y:S01]  /*1b90*/  FMUL.FTZ R10, R31, UR6 ;  /* 0x000000061f0a7c20 */ /* 0x000fe20008410000 */
[----:B------:R-:W-:Y:S01]  /*1ba0*/  FMUL.FTZ R18, R37, UR6 ;  /* 0x0000000625127c20 */ /* 0x000fe20008410000 */
[----:B------:R-:W-:Y:S01]  /*1bb0*/  FMUL.FTZ R25, R44, UR6 ;  /* 0x000000062c197c20 */ /* 0x000fe20008410000 */
[----:B------:R-:W2:Y:S01]  /*1bc0*/  MUFU.TANH R7, R7 ;  /* 0x0000000700077308 */ /* 0x000ea20000002400 */
[----:B------:R-:W-:-:S02]  /*1bd0*/  IMAD R73, R74, -0xc0, R73 ;  /* 0xffffff404a497824 */ /* 0x000fc400078e0249 */
[----:B------:R-:W-:Y:S01]  /*1be0*/  FMUL.FTZ R44, R63, UR6 ;  /* 0x000000063f2c7c20 */ /* 0x000fe20008410000 */
[----:B------:R-:W-:Y:S01]  /*1bf0*/  FMUL.FTZ R63, R82, UR6 ;  /* 0x00000006523f7c20 */ /* 0x000fe20008410000 */
        /* <DEDUP_REMOVED lines=9> */
[----:B------:R-:W-:Y:S01]  /*1c90*/  FMUL.FTZ R19, R38, UR6 ;  /* 0x0000000626137c20 */ /* 0x000fe20008410000 */
[----:B------:R-:W-:Y:S01]  /*1ca0*/  FMUL.FTZ R20, R39, UR6 ;  /* 0x0000000627147c20 */ /* 0x000fe20008410000 */
[----:B------:R-:W-:Y:S01]  /*1cb0*/  FMUL.FTZ R27, R46, UR6 ;  /* 0x000000062e1b7c20 */ /* 0x000fe20008410000 */
[----:B------:R-:W4:Y:S01]  /*1cc0*/  MUFU.TANH R5, R5 ;  /* 0x0000000500057308 */ /* 0x000f220000002400 */
[----:B------:R-:W-:Y:S01]  /*1cd0*/  ISETP.GT.AND P2, PT, R73, 0x8, PT ;  /* 0x000000084900780c */ /* 0x000fe20003f44270 */
[----:B------:R-:W-:Y:S01]  /*1ce0*/  FMUL.FTZ R46, R65, UR6 ;  /* 0x00000006412e7c20 */ /* 0x000fe20008410000 */
[----:B0-----:R-:W-:Y:S01]  /*1cf0*/  FSEL R3, R3, -INF , P4 ;  /* 0xff80000003037808 */ /* 0x001fe20002000000 */
[----:B------:R-:W-:Y:S01]  /*1d00*/  FMUL.FTZ R65, R84, UR6 ;  /* 0x0000000654417c20 */ /* 0x000fe20008410000 */
[----:B------:R-:W-:Y:S01]  /*1d10*/  FMUL.FTZ R23, R42, UR6 ;  /* 0x000000062a177c20 */ /* 0x000fe20008410000 */
[----:B------:R-:W-:Y:S01]  /*1d20*/  FMUL.FTZ R29, R48, UR6 ;  /* 0x00000006301d7c20 */ /* 0x000fe20008410000 */
[----:B------:R-:W-:Y:S01]  /*1d30*/  FMUL.FTZ R24, R43, UR6 ;  /* 0x000000062b187c20 */ /* 0x000fe20008410000 */
[----:B------:R-:W0:Y:S01]  /*1d40*/  MUFU.TANH R11, R11 ;  /* 0x0000000b000b7308 */ /* 0x000e220000002400 */
[----:B-1----:R-:W-:Y:S01]  /*1d50*/  FSEL R4, R4, -INF , P3 ;  /* 0xff80000004047808 */ /* 0x002fe20001800000 */
[----:B------:R-:W-:Y:S01]  /*1d60*/  FMUL.FTZ R30, R49, UR6 ;  /* 0x00000006311e7c20 */ /* 0x000fe20008410000 */
[----:B------:R-:W-:Y:S01]  /*1d70*/  FMUL.FTZ R28, R47, UR6 ;  /* 0x000000062f1c7c20 */ /* 0x000fe20008410000 */
[----:B------:R-:W-:Y:S01]  /*1d80*/  FMUL.FTZ R33, R52, UR6 ;  /* 0x0000000634217c20 */ /* 0x000fe20008410000 */
[----:B------:R-:W-:Y:S01]  /*1d90*/  FMUL.FTZ R32, R51, UR6 ;  /* 0x0000000633207c20 */ /* 0x000fe20008410000 */
[----:B------:R-:W-:Y:S01]  /*1da0*/  FMUL.FTZ R109, R109, UR6 ;  /* 0x000000066d6d7c20 */ /* 0x000fe20008410000 */
[----:B------:R-:W-:Y:S01]  /*1db0*/  FMUL.FTZ R112, R112, UR6 ;  /* 0x0000000670707c20 */ /* 0x000fe20008410000 */
[----:B------:R-:W1:Y:S01]  /*1dc0*/  MUFU.TANH R6, R6 ;  /* 0x0000000600067308 */ /* 0x000e620000002400 */
[----:B------:R-:W-:Y:S01]  /*1dd0*/  ISETP.GT.AND P6, PT, R73, 0x9, PT ;  /* 0x000000094900780c */ /* 0x000fe20003fc4270 */
[----:B------:R-:W-:Y:S01]  /*1de0*/  FMUL.FTZ R47, R66, UR6 ;  /* 0x00000006422f7c20 */ /* 0x000fe20008410000 */
[----:B--2---:R-:W-:Y:S01]  /*1df0*/  FSEL R7, R7, -INF , P2 ;  /* 0xff80000007077808 */ /* 0x004fe20001000000 */
[----:B------:R-:W-:Y:S01]  /*1e00*/  FMUL.FTZ R66, R85, UR6 ;  /* 0x0000000655427c20 */ /* 0x000fe20008410000 */
[----:B------:R-:W-:Y:S01]  /*1e10*/  FMUL.FTZ R113, R113, UR6 ;  /* 0x0000000671717c20 */ /* 0x000fe20008410000 */
[----:B------:R-:W-:Y:S01]  /*1e20*/  FMUL.FTZ R110, R110, UR6 ;  /* 0x000000066e6e7c20 */ /* 0x000fe20008410000 */
[----:B------:R-:W-:Y:S01]  /*1e30*/  FMUL.FTZ R116, R116, UR6 ;  /* 0x0000000674747c20 */ /* 0x000fe20008410000 */
[----:B------:R-:W2:Y:S01]  /*1e40*/  MUFU.TANH R12, R12 ;  /* 0x0000000c000c7308 */ /* 0x000ea20000002400 */
[----:B------:R-:W-:Y:S01]  /*1e50*/  FMNMX.FTZ R82, R3, R4, !PT ;  /* 0x0000000403527209 */ /* 0x000fe20007810000 */
[----:B------:R-:W-:Y:S01]  /*1e60*/  FMUL.FTZ R34, R53, UR6 ;  /* 0x0000000635227c20 */ /* 0x000fe20008410000 */
[----:B------:R-:W-:Y:S01]  /*1e70*/  FMUL.FTZ R117, R117, UR6 ;  /* 0x0000000675757c20 */ /* 0x000fe20008410000 */
[----:B------:R-:W5:Y:S04]  /*1e80*/  LDL R121, [R1+0x4] ;  /* 0x0000040001797983 */ /* 0x000f680000100800 */
[----:B------:R-:W2:Y:S01]  /*1e90*/  MUFU.TANH R9, R9 ;  /* 0x0000000900097308 */ /* 0x000ea20000002400 */
[----:B------:R-:W-:Y:S01]  /*1ea0*/  ISETP.GT.AND P5, PT, R73, 0x10, PT ;  /* 0x000000104900780c */ /* 0x000fe20003fa4270 */
[----:B------:R-:W-:Y:S01]  /*1eb0*/  FMUL.FTZ R31, R50, UR6 ;  /* 0x00000006321f7c20 */ /* 0x000fe20008410000 */
[----:B---3--:R-:W-:Y:S01]  /*1ec0*/  FSEL R8, R8, -INF , P6 ;  /* 0xff80000008087808 */ /* 0x008fe20003000000 */
[----:B------:R-:W-:-:S04]  /*1ed0*/  FMUL.FTZ R37, R56, UR6 ;  /* 0x0000000638257c20 */ /* 0x000fc80008410000 */
[----:B------:R-:W3:Y:S01]  /*1ee0*/  MUFU.TANH R15, R15 ;  /* 0x0000000f000f7308 */ /* 0x000ee20000002400 */
[----:B------:R-:W-:Y:S01]  /*1ef0*/  FMNMX.FTZ R83, R7, R82, !PT ;  /* 0x0000005207537209 */ /* 0x000fe20007810000 */
[----:B------:R-:W-:Y:S01]  /*1f00*/  FMUL.FTZ R38, R57, UR6 ;  /* 0x0000000639267c20 */ /* 0x000fe20008410000 */
[----:B----4-:R-:W-:Y:S01]  /*1f10*/  FSEL R5, R5, -INF , P4 ;  /* 0xff80000005057808 */ /* 0x010fe20002000000 */
[----:B------:R-:W-:-:S04]  /*1f20*/  FMUL.FTZ R48, R67, UR6 ;  /* 0x0000000643307c20 */ /* 0x000fc80008410000 */
[----:B------:R-:W4:Y:S01]  /*1f30*/  MUFU.TANH R10, R10 ;  /* 0x0000000a000a7308 */ /* 0x000f220000002400 */
[----:B------:R-:W-:Y:S01]  /*1f40*/  ISETP.GT.AND P4, PT, R73, 0x11, PT ;  /* 0x000000114900780c */ /* 0x000fe20003f84270 */
[----:B------:R-:W-:Y:S01]  /*1f50*/  FMUL.FTZ R67, R86, UR6 ;  /* 0x0000000656437c20 */ /* 0x000fe20008410000 */
[----:B0-----:R-:W-:Y:S01]  /*1f60*/  FSEL R11, R11, -INF , P5 ;  /* 0xff8000000b0b7808 */ /* 0x001fe20002800000 */
[----:B------:R-:W-:-:S04]  /*1f70*/  FMUL.FTZ R41, R60, UR6 ;  /* 0x000000063c297c20 */ /* 0x000fc80008410000 */
[----:B------:R-:W0:Y:S01]  /*1f80*/  MUFU.TANH R18, R18 ;  /* 0x0000001200127308 */ /* 0x000e220000002400 */
[----:B------:R-:W-:Y:S01]  /*1f90*/  FMNMX.FTZ R82, R8, R83, !PT ;  /* 0x0000005308527209 */ /* 0x000fe20007810000 */
[----:B------:R-:W-:Y:S01]  /*1fa0*/  FMUL.FTZ R42, R61, UR6 ;  /* 0x000000063d2a7c20 */ /* 0x000fe20008410000 */
[----:B-1----:R-:W-:Y:S01]  /*1fb0*/  FSEL R6, R6, -INF , P3 ;  /* 0xff80000006067808 */ /* 0x002fe20001800000 */
[----:B------:R-:W-:Y:S01]  /*1fc0*/  FMUL.FTZ R39, R58, UR6 ;  /* 0x000000063a277c20 */ /* 0x000fe20008410000 */
[----:B------:R-:W-:-:S03]  /*1fd0*/  FMUL.FTZ R40, R59, UR6 ;  /* 0x000000063b287c20 */ /* 0x000fc60008410000 */
[----:B------:R-:W1:Y:S01]  /*1fe0*/  MUFU.TANH R13, R13 ;  /* 0x0000000d000d7308 */ /* 0x000e620000002400 */
[----:B------:R-:W-:Y:S01]  /*1ff0*/  ISETP.GT.AND P3, PT, R73, 0x18, PT ;  /* 0x000000184900780c */ /* 0x000fe20003f64270 */
[----:B------:R-:W-:Y:S01]  /*2000*/  FMUL.FTZ R43, R62, UR6 ;  /* 0x000000063e2b7c20 */ /* 0x000fe20008410000 */
[----:B--2---:R-:W-:Y:S01]  /*2010*/  FSEL R12, R12, -INF , P4 ;  /* 0xff8000000c0c7808 */ /* 0x004fe20002000000 */
[----:B------:R-:W-:-:S04]  /*2020*/  FMUL.FTZ R49, R68, UR6 ;  /* 0x0000000644317c20 */ /* 0x000fc80008410000 */
[----:B------:R-:W2:Y:S01]  /*2030*/  MUFU.TANH R21, R21 ;  /* 0x0000001500157308 */ /* 0x000ea20000002400 */
[----:B------:R-:W-:Y:S01]  /*2040*/  FMNMX.FTZ R83, R11, R82, !PT ;  /* 0x000000520b537209 */ /* 0x000fe20007810000 */
[----:B------:R-:W-:Y:S01]  /*2050*/  FMUL.FTZ R50, R69, UR6 ;  /* 0x0000000645327c20 */ /* 0x000fe20008410000 */
[----:B------:R-:W-:Y:S01]  /*2060*/  FSEL R9, R9, -INF , P2 ;  /* 0xff80000009097808 */ /* 0x000fe20001000000 */
[----:B------:R-:W-:-:S04]  /*2070*/  FMUL.FTZ R53, R72, UR6 ;  /* 0x0000000648357c20 */ /* 0x000fc80008410000 */
        /* <DEDUP_REMOVED lines=19> */
[----:B------:R-:W-:-:S04]  /*21b0*/  FMUL.FTZ R59, R78, UR6 ;  /* 0x000000064e3b7c20 */ /* 0x000fc80008410000 */
        /* <DEDUP_REMOVED lines=8> */
[----:B------:R-:W-:-:S05]  /*2240*/  FSEL R14, R14, -INF , P4 ;  /* 0xff8000000e0e7808 */ /* 0x000fca0002000000 */
[----:B------:R-:W-:Y:S01]  /*2250*/  MUFU.TANH R35, R35 ;  /* 0x0000002300237308 */ /* 0x000fe20000002400 */
[----:B------:R-:W-:-:S07]  /*2260*/  ISETP.GT.AND P4, PT, R73, 0x28, PT ;  /* 0x000000284900780c */ /* 0x000fce0003f84270 */
[----:B------:R-:W-:Y:S01]  /*2270*/  MUFU.TANH R36, R36 ;  /* 0x0000002400247308 */ /* 0x000fe20000002400 */
[----:B---3--:R-:W-:-:S07]  /*2280*/  FSEL R22, R22, -INF , P5 ;  /* 0xff80000016167808 */ /* 0x008fce0002800000 */
[----:B------:R-:W-:Y:S01]  /*2290*/  MUFU.TANH R54, R54 ;  /* 0x0000003600367308 */ /* 0x000fe20000002400 */
[----:B------:R-:W-:-:S07]  /*22a0*/  FMNMX.FTZ R85, R21, R84, !PT ;  /* 0x0000005415557209 */ /* 0x000fce0007810000 */
[----:B------:R-:W-:Y:S08]  /*22b0*/  MUFU.TANH R55, R55 ;  /* 0x0000003700377308 */ /* 0x000ff00000002400 */
[----:B------:R-:W3:Y:S08]  /*22c0*/  MUFU.TANH R23, R23 ;  /* 0x0000001700177308 */ /* 0x000ef00000002400 */
[----:B------:R-:W3:Y:S01]  /*22d0*/  MUFU.TANH R29, R29 ;  /* 0x0000001d001d7308 */ /* 0x000ee20000002400 */
[----:B----4-:R-:W-:Y:S01]  /*22e0*/  FSEL R19, R19, -INF , P3 ;  /* 0xff80000013137808 */ /* 0x010fe20001800000 */
[----:B------:R-:W-:-:S06]  /*22f0*/  FMUL.FTZ R74, R92, UR6 ;  /* 0x000000065c4a7c20 */ /* 0x000fcc0008410000 */
[----:B------:R-:W4:Y:S01]  /*2300*/  MUFU.TANH R24, R24 ;  /* 0x0000001800187308 */ /* 0x000f220000002400 */
[----:B------:R-:W-:Y:S01]  /*2310*/  ISETP.GT.AND P3, PT, R73, 0x29, PT ;  /* 0x000000294900780c */ /* 0x000fe20003f64270 */
[----:B------:R-:W-:Y:S01]  /*2320*/  FMUL.FTZ R68, R87, UR6 ;  /* 0x0000000657447c20 */ /* 0x000fe20008410000 */
[----:B0-----:R-:W-:Y:S01]  /*2330*/  FSEL R25, R25, -INF , P4 ;  /* 0xff80000019197808 */ /* 0x001fe20002000000 */
[----:B------:R-:W-:-:S04]  /*2340*/  FMUL.FTZ R71, R90, UR6 ;  /* 0x000000065a477c20 */ /* 0x000fc80008410000 */
[----:B------:R-:W0:Y:S01]  /*2350*/  MUFU.TANH R30, R30 ;  /* 0x0000001e001e7308 */ /* 0x000e220000002400 */
[----:B------:R-:W-:Y:S02]  /*2360*/  FMNMX.FTZ R84, R22, R85, !PT ;  /* 0x0000005516547209 */ /* 0x000fe40007810000 */
[----:B-1----:R-:W-:-:S05]  /*2370*/  FSEL R20, R20, -INF , P2 ;  /* 0xff80000014147808 */ /* 0x002fca0001000000 */
[----:B------:R-:W1:Y:S01]  /*2380*/  MUFU.TANH R27, R27 ;  /* 0x0000001b001b7308 */ /* 0x000e620000002400 */
[----:B------:R-:W-:Y:S02]  /*2390*/  ISETP.GT.AND P2, PT, R73, 0x30, PT ;  /* 0x000000304900780c */ /* 0x000fe40003f44270 */
[----:B--2---:R-:W-:-:S05]  /*23a0*/  FSEL R26, R26, -INF , P3 ;  /* 0xff8000001a1a7808 */ /* 0x004fca0001800000 */
[----:B------:R-:W2:Y:S01]  /*23b0*/  MUFU.TANH R33, R33 ;  /* 0x0000002100217308 */ /* 0x000ea20000002400 */
[----:B------:R-:W-:Y:S02]  /*23c0*/  FMNMX.FTZ R85, R25, R84, !PT ;  /* 0x0000005419557209 */ /* 0x000fe40007810000 */
[----:B---3--:R-:W-:-:S05]  /*23d0*/  FSEL R23, R23, -INF , P6 ;  /* 0xff80000017177808 */ /* 0x008fca0003000000 */
[----:B------:R-:W3:Y:S01]  /*23e0*/  MUFU.TANH R28, R28 ;  /* 0x0000001c001c7308 */ /* 0x000ee20000002400 */
[----:B------:R-:W-:Y:S02]  /*23f0*/  ISETP.GT.AND P6, PT, R73, 0x31, PT ;  /* 0x000000314900780c */ /* 0x000fe40003fc4270 */
[----:B------:R-:W-:-:S05]  /*2400*/  FSEL R29, R29, -INF , P2 ;  /* 0xff8000001d1d7808 */ /* 0x000fca0001000000 */
[----:B------:R-:W3:Y:S01]  /*2410*/  MUFU.TANH R34, R34 ;  /* 0x0000002200227308 */ /* 0x000ee20000002400 */
[----:B------:R-:W-:Y:S02]  /*2420*/  FMNMX.FTZ R86, R26, R85, !PT ;  /* 0x000000551a567209 */ /* 0x000fe40007810000 */
[----:B----4-:R-:W-:-:S05]  /*2430*/  FSEL R24, R24, -INF , P5 ;  /* 0xff80000018187808 */ /* 0x010fca0002800000 */
[----:B------:R-:W4:Y:S01]  /*2440*/  MUFU.TANH R31, R31 ;  /* 0x0000001f001f7308 */ /* 0x000f220000002400 */
[----:B------:R-:W-:Y:S02]  /*2450*/  ISETP.GT.AND P5, PT, R73, 0x38, PT ;  /* 0x000000384900780c */ /* 0x000fe40003fa4270 */
[----:B0-----:R-:W-:-:S05]  /*2460*/  FSEL R30, R30, -INF , P6 ;  /* 0xff8000001e1e7808 */ /* 0x001fca0003000000 */
        /* <DEDUP_REMOVED lines=11> */
[----:B------:R-:W-:Y:S02]  /*2520*/  FSEL R34, R34, -INF , P4 ;  /* 0xff80000022227808 */ /* 0x000fe40002000000 */
[----:B------:R-:W-:-:S03]  /*2530*/  FMNMX.FTZ R85, R33, R86, !PT ;  /* 0x0000005621557209 */ /* 0x000fc60007810000 */
[----:B------:R-:W3:Y:S01]  /*2540*/  MUFU.TANH R42, R42 ;  /* 0x0000002a002a7308 */ /* 0x000ee20000002400 */
[----:B----4-:R-:W-:Y:S02]  /*2550*/  FSEL R31, R31, -INF , P2 ;  /* 0xff8000001f1f7808 */ /* 0x010fe40001000000 */
[----:B------:R-:W-:Y:S02]  /*2560*/  ISETP.GT.AND P2, PT, R73, 0x41, PT ;  /* 0x000000414900780c */ /* 0x000fe40003f44270 */
[----:B0-----:R-:W-:-:S03]  /*2570*/  FSEL R37, R37, -INF , P3 ;  /* 0xff80000025257808 */ /* 0x001fc60001800000 */
[----:B------:R-:W0:Y:S01]  /*2580*/  MUFU.TANH R39, R39 ;  /* 0x0000002700277308 */ /* 0x000e220000002400 */
[----:B------:R-:W-:Y:S02]  /*2590*/  FMNMX.FTZ R86, R34, R85, !PT ;  /* 0x0000005522567209 */ /* 0x000fe40007810000 */
[----:B-1----:R-:W-:-:S05]  /*25a0*/  FSEL R32, R32, -INF , P6 ;  /* 0xff80000020207808 */ /* 0x002fca0003000000 */
[----:B------:R-:W1:Y:S01]  /*25b0*/  MUFU.TANH R45, R45 ;  /* 0x0000002d002d7308 */ /* 0x000e620000002400 */
[----:B------:R-:W-:Y:S02]  /*25c0*/  ISETP.GT.AND P6, PT, R73, 0x48, PT ;  /* 0x000000484900780c */ /* 0x000fe40003fc4270 */
[----:B--2---:R-:W-:Y:S02]  /*25d0*/  FSEL R38, R38, -INF , P2 ;  /* 0xff80000026267808 */ /* 0x004fe40001000000 */
[----:B------:R-:W-:-:S03]  /*25e0*/  FMNMX.FTZ R85, R37, R86, !PT ;  /* 0x0000005625557209 */ /* 0x000fc60007810000 */
[----:B------:R-:W2:Y:S01]  /*25f0*/  MUFU.TANH R40, R40 ;  /* 0x0000002800287308 */ /* 0x000ea20000002400 */
[----:B------:R-:W-:Y:S02]  /*2600*/  FSEL R35, R35, -INF , P5 ;  /* 0xff80000023237808 */ /* 0x000fe40002800000 */
[----:B------:R-:W-:-:S05]  /*2610*/  ISETP.GT.AND P5, PT, R73, 0x49, PT ;  /* 0x000000494900780c */ /* 0x000fca0003fa4270 */
[----:B------:R-:W4:Y:S01]  /*2620*/  MUFU.TANH R46, R46 ;  /* 0x0000002e002e7308 */ /* 0x000f220000002400 */
[----:B---3--:R-:W-:Y:S02]  /*2630*/  FSEL R41, R41, -INF , P6 ;  /* 0xff80000029297808 */ /* 0x008fe40003000000 */
[----:B------:R-:W-:-:S05]  /*2640*/  FMNMX.FTZ R86, R38, R85, !PT ;  /* 0x0000005526567209 */ /* 0x000fca0007810000 */
[----:B------:R-:W3:Y:S01]  /*2650*/  MUFU.TANH R43, R43 ;  /* 0x0000002b002b7308 */ /* 0x000ee20000002400 */
[----:B------:R-:W-:Y:S02]  /*2660*/  FSEL R36, R36, -INF , P4 ;  /* 0xff80000024247808 */ /* 0x000fe40002000000 */
[----:B------:R-:W-:-:S05]  /*2670*/  ISETP.GT.AND P4, PT, R73, 0x50, PT ;  /* 0x000000504900780c */ /* 0x000fca0003f84270 */
[----:B------:R-:W5:Y:S01]  /*2680*/  MUFU.TANH R49, R49 ;  /* 0x0000003100317308 */ /* 0x000f620000002400 */
[----:B------:R-:W-:Y:S02]  /*2690*/  FSEL R42, R42, -INF , P5 ;  /* 0xff8000002a2a7808 */ /* 0x000fe40002800000 */
[----:B------:R-:W-:-:S05]  /*26a0*/  FMNMX.FTZ R85, R41, R86, !PT ;  /* 0x0000005629557209 */ /* 0x000fca0007810000 */
[----:B------:R-:W5:Y:S01]  /*26b0*/  MUFU.TANH R44, R44 ;  /* 0x0000002c002c7308 */ /* 0x000f620000002400 */
[----:B0-----:R-:W-:Y:S02]  /*26c0*/  FSEL R39, R39, -INF , P3 ;  /* 0xff80000027277808 */ /* 0x001fe40001800000 */
[----:B------:R-:W-:-:S05]  /*26d0*/  ISETP.GT.AND P3, PT, R73, 0x51, PT ;  /* 0x000000514900780c */ /* 0x000fca0003f64270 */
[----:B------:R-:W0:Y:S01]  /*26e0*/  MUFU.TANH R50, R50 ;  /* 0x0000003200327308 */ /* 0x000e220000002400 */
[----:B-1----:R-:W-:Y:S02]  /*26f0*/  FSEL R45, R45, -INF , P4 ;  /* 0xff8000002d2d7808 */ /* 0x002fe40002000000 */
[----:B------:R-:W-:-:S05]  /*2700*/  FMNMX.FTZ R86, R42, R85, !PT ;  /* 0x000000552a567209 */ /* 0x000fca0007810000 */
[----:B------:R-:W1:Y:S01]  /*2710*/  MUFU.TANH R47, R47 ;  /* 0x0000002f002f7308 */ /* 0x000e620000002400 */
[----:B--2---:R-:W-:Y:S02]  /*2720*/  FSEL R40, R40, -INF , P2 ;  /* 0xff80000028287808 */ /* 0x004fe40001000000 */
[----:B------:R-:W-:-:S05]  /*2730*/  ISETP.GT.AND P2, PT, R73, 0x58, PT ;  /* 0x000000584900780c */ /* 0x000fca0003f44270 */
[----:B------:R-:W2:Y:S01]  /*2740*/  MUFU.TANH R53, R53 ;  /* 0x0000003500357308 */ /* 0x000ea20000002400 */
[----:B----4-:R-:W-:Y:S02]  /*2750*/  FSEL R46, R46, -INF , P3 ;  /* 0xff8000002e2e7808 */ /* 0x010fe40001800000 */
[----:B------:R-:W-:-:S05]  /*2760*/  FMNMX.FTZ R85, R45, R86, !PT ;  /* 0x000000562d557209 */ /* 0x000fca0007810000 */
[----:B------:R-:W4:Y:S01]  /*2770*/  MUFU.TANH R48, R48 ;  /* 0x0000003000307308 */ /* 0x000f220000002400 */
[----:B---3--:R-:W-:Y:S02]  /*2780*/  FSEL R43, R43, -INF , P6 ;  /* 0xff8000002b2b7808 */ /* 0x008fe40003000000 */
[----:B------:R-:W-:Y:S02]  /*2790*/  ISETP.GT.AND P6, PT, R73, 0x59, PT ;  /* 0x000000594900780c */ /* 0x000fe40003fc4270 */
[----:B-----5:R-:W-:-:S03]  /*27a0*/  FSEL R49, R49, -INF , P2 ;  /* 0xff80000031317808 */ /* 0x020fc60001000000 */
[----:B------:R-:W3:Y:S01]  /*27b0*/  MUFU.TANH R51, R51 ;  /* 0x0000003300337308 */ /* 0x000ee20000002400 */
[----:B------:R-:W-:Y:S02]  /*27c0*/  FMNMX.FTZ R86, R46, R85, !PT ;  /* 0x000000552e567209 */ /* 0x000fe40007810000 */
[----:B------:R-:W-:-:S05]  /*27d0*/  FSEL R44, R44, -INF , P5 ;  /* 0xff8000002c2c7808 */ /* 0x000fca0002800000 */
[----:B------:R-:W5:Y:S01]  /*27e0*/  MUFU.TANH R57, R57 ;  /* 0x0000003900397308 */ /* 0x000f620000002400 */
[----:B------:R-:W-:Y:S02]  /*27f0*/  ISETP.GT.AND P5, PT, R73, 0x60, PT ;  /* 0x000000604900780c */ /* 0x000fe40003fa4270 */
[----:B0-----:R-:W-:Y:S02]  /*2800*/  FSEL R50, R50, -INF , P6 ;  /* 0xff80000032327808 */ /* 0x001fe40003000000 */
[----:B------:R-:W-:-:S03]  /*2810*/  FMNMX.FTZ R85, R49, R86, !PT ;  /* 0x0000005631557209 */ /* 0x000fc60007810000 */
[----:B------:R-:W0:Y:S01]  /*2820*/  MUFU.TANH R52, R52 ;  /* 0x0000003400347308 */ /* 0x000e220000002400 */
[----:B-1----:R-:W-:Y:S02]  /*2830*/  FSEL R47, R47, -INF , P4 ;  /* 0xff8000002f2f7808 */ /* 0x002fe40002000000 */
[----:B------:R-:W-:-:S05]  /*2840*/  ISETP.GT.AND P4, PT, R73, 0x61, PT ;  /* 0x000000614900780c */ /* 0x000fca0003f84270 */
[----:B------:R-:W1:Y:S01]  /*2850*/  MUFU.TANH R58, R58 ;  /* 0x0000003a003a7308 */ /* 0x000e620000002400 */
[----:B--2---:R-:W-:Y:S02]  /*2860*/  FSEL R53, R53, -INF , P5 ;  /* 0xff80000035357808 */ /* 0x004fe40002800000 */
[----:B------:R-:W-:-:S05]  /*2870*/  FMNMX.FTZ R86, R50, R85, !PT ;  /* 0x0000005532567209 */ /* 0x000fca0007810000 */
[----:B------:R-:W2:Y:S01]  /*2880*/  MUFU.TANH R61, R61 ;  /* 0x0000003d003d7308 */ /* 0x000ea20000002400 */
[----:B----4-:R-:W-:Y:S02]  /*2890*/  FSEL R48, R48, -INF , P3 ;  /* 0xff80000030307808 */ /* 0x010fe40001800000 */
[----:B------:R-:W-:Y:S02]  /*28a0*/  ISETP.GT.AND P3, PT, R73, 0x68, PT ;  /* 0x000000684900780c */ /* 0x000fe40003f64270 */
[----:B------:R-:W-:-:S03]  /*28b0*/  FSEL R54, R54, -INF , P4 ;  /* 0xff80000036367808 */ /* 0x000fc60002000000 */
[----:B------:R-:W4:Y:S01]  /*28c0*/  MUFU.TANH R56, R56 ;  /* 0x0000003800387308 */ /* 0x000f220000002400 */
[----:B------:R-:W-:Y:S02]  /*28d0*/  FMNMX.FTZ R85, R53, R86, !PT ;  /* 0x0000005635557209 */ /* 0x000fe40007810000 */
[----:B---3--:R-:W-:-:S05]  /*28e0*/  FSEL R51, R51, -INF , P2 ;  /* 0xff80000033337808 */ /* 0x008fca0001000000 */
[----:B------:R-:W3:Y:S01]  /*28f0*/  MUFU.TANH R62, R62 ;  /* 0x0000003e003e7308 */ /* 0x000ee20000002400 */
[----:B------:R-:W-:Y:S02]  /*2900*/  ISETP.GT.AND P2, PT, R73, 0x69, PT ;  /* 0x000000694900780c */ /* 0x000fe40003f44270 */
[----:B-----5:R-:W-:Y:S02]  /*2910*/  FSEL R57, R57, -INF , P3 ;  /* 0xff80000039397808 */ /* 0x020fe40001800000 */
[----:B------:R-:W-:-:S03]  /*2920*/  FMNMX.FTZ R86, R54, R85, !PT ;  /* 0x0000005536567209 */ /* 0x000fc60007810000 */
[----:B------:R-:W5:Y:S01]  /*2930*/  MUFU.TANH R59, R59 ;  /* 0x0000003b003b7308 */ /* 0x000f620000002400 */
[----:B0-----:R-:W-:Y:S02]  /*2940*/  FSEL R52, R52, -INF , P6 ;  /* 0xff80000034347808 */ /* 0x001fe40003000000 */
[----:B------:R-:W-:-:S05]  /*2950*/  ISETP.GT.AND P6, PT, R73, 0x70, PT ;  /* 0x000000704900780c */ /* 0x000fca0003fc4270 */
[----:B------:R-:W0:Y:S01]  /*2960*/  MUFU.TANH R65, R65 ;  /* 0x0000004100417308 */ /* 0x000e220000002400 */
[----:B-1----:R-:W-:Y:S02]  /*2970*/  FSEL R58, R58, -INF , P2 ;  /* 0xff8000003a3a7808 */ /* 0x002fe40001000000 */
[----:B------:R-:W-:-:S05]  /*2980*/  FMNMX.FTZ R85, R57, R86, !PT ;  /* 0x0000005639557209 */ /* 0x000fca0007810000 */
[----:B------:R-:W1:Y:S01]  /*2990*/  MUFU.TANH R60, R60 ;  /* 0x0000003c003c7308 */ /* 0x000e620000002400 */
[----:B------:R-:W-:Y:S02]  /*29a0*/  FSEL R55, R55, -INF , P5 ;  /* 0xff80000037377808 */ /* 0x000fe40002800000 */
[----:B------:R-:W-:-:S05]  /*29b0*/  ISETP.GT.AND P5, PT, R73, 0x71, PT ;  /* 0x000000714900780c */ /* 0x000fca0003fa4270 */
[----:B------:R-:W1:Y:S01]  /*29c0*/  MUFU.TANH R66, R66 ;  /* 0x0000004200427308 */ /* 0x000e620000002400 */
[----:B--2---:R-:W-:Y:S02]  /*29d0*/  FSEL R61, R61, -INF , P6 ;  /* 0xff8000003d3d7808 */ /* 0x004fe40003000000 */
[----:B------:R-:W-:-:S05]  /*29e0*/  FMNMX.FTZ R86, R58, R85, !PT ;  /* 0x000000553a567209 */ /* 0x000fca0007810000 */
[----:B------:R-:W2:Y:S01]  /*29f0*/  MUFU.TANH R63, R63 ;  /* 0x0000003f003f7308 */ /* 0x000ea20000002400 */
[----:B----4-:R-:W-:Y:S01]  /*2a00*/  FSEL R56, R56, -INF , P4 ;  /* 0xff80000038387808 */ /* 0x010fe20002000000 */
[----:B------:R-:W-:Y:S01]  /*2a10*/  FMUL.FTZ R75, R93, UR6 ;  /* 0x000000065d4b7c20 */ /* 0x000fe20008410000 */
[----:B------:R-:W-:-:S05]  /*2a20*/  ISETP.GT.AND P4, PT, R73, 0x78, PT ;  /* 0x000000784900780c */ /* 0x000fca0003f84270 */
[----:B------:R-:W4:Y:S01]  /*2a30*/  MUFU.TANH R69, R69 ;  /* 0x0000004500457308 */ /* 0x000f220000002400 */
[----:B---3--:R-:W-:Y:S02]  /*2a40*/  FSEL R62, R62, -INF , P5 ;  /* 0xff8000003e3e7808 */ /* 0x008fe40002800000 */
[----:B------:R-:W-:-:S05]  /*2a50*/  FMNMX.FTZ R85, R61, R86, !PT ;  /* 0x000000563d557209 */ /* 0x000fca0007810000 */
[----:B------:R-:W3:Y:S01]  /*2a60*/  MUFU.TANH R64, R64 ;  /* 0x0000004000407308 */ /* 0x000ee20000002400 */
[----:B-----5:R-:W-:Y:S01]  /*2a70*/  FSEL R59, R59, -INF , P3 ;  /* 0xff8000003b3b7808 */ /* 0x020fe20001800000 */
[----:B------:R-:W-:Y:S01]  /*2a80*/  FMUL.FTZ R78, R96, UR6 ;  /* 0x00000006604e7c20 */ /* 0x000fe20008410000 */
[----:B------:R-:W-:-:S05]  /*2a90*/  ISETP.GT.AND P3, PT, R73, 0x79, PT ;  /* 0x000000794900780c */ /* 0x000fca0003f64270 */
[----:B------:R-:W5:Y:S01]  /*2aa0*/  MUFU.TANH R70, R70 ;  /* 0x0000004600467308 */ /* 0x000f620000002400 */
[----:B0-----:R-:W-:Y:S02]  /*2ab0*/  FSEL R65, R65, -INF , P4 ;  /* 0xff80000041417808 */ /* 0x001fe40002000000 */
[----:B------:R-:W-:-:S05]  /*2ac0*/  FMNMX.FTZ R86, R62, R85, !PT ;  /* 0x000000553e567209 */ /* 0x000fca0007810000 */
[----:B------:R-:W0:Y:S01]  /*2ad0*/  MUFU.TANH R67, R67 ;  /* 0x0000004300437308 */ /* 0x000e220000002400 */
[----:B-1----:R-:W-:Y:S01]  /*2ae0*/  FSEL R60, R60, -INF , P2 ;  /* 0xff8000003c3c7808 */ /* 0x002fe20001000000 */
[----:B------:R-:W-:Y:S01]  /*2af0*/  FMUL.FTZ R72, R91, UR6 ;  /* 0x000000065b487c20 */ /* 0x000fe20008410000 */
[----:B------:R-:W-:-:S05]  /*2b00*/  FMUL.FTZ R79, R97, UR6 ;  /* 0x00000006614f7c20 */ /* 0x000fca0008410000 */
[----:B------:R-:W1:Y:S01]  /*2b10*/  MUFU.TANH R74, R74 ;  /* 0x0000004a004a7308 */ /* 0x000e620000002400 */
[----:B------:R-:W-:Y:S02]  /*2b20*/  ISETP.GT.AND P2, PT, R73, 0x80, PT ;  /* 0x000000804900780c */ /* 0x000fe40003f44270 */
[----:B------:R-:W-:Y:S02]  /*2b30*/  FSEL R66, R66, -INF , P3 ;  /* 0xff80000042427808 */ /* 0x000fe40001800000 */
[----:B------:R-:W-:-:S03]  /*2b40*/  FMNMX.FTZ R85, R65, R86, !PT ;  /* 0x0000005641557209 */ /* 0x000fc60007810000 */
[----:B------:R-:W1:Y:S01]  /*2b50*/  MUFU.TANH R68, R68 ;  /* 0x0000004400447308 */ /* 0x000e620000002400 */
[----:B--2---:R-:W-:Y:S01]  /*2b60*/  FSEL R63, R63, -INF , P6 ;  /* 0xff8000003f3f7808 */ /* 0x004fe20003000000 */
[----:B------:R-:W-:Y:S01]  /*2b70*/  FMUL.FTZ R76, R94, UR6 ;  /* 0x000000065e4c7c20 */ /* 0x000fe20008410000 */
[----:B------:R-:W-:-:S05]  /*2b80*/  ISETP.GT.AND P6, PT, R73, 0x81, PT ;  /* 0x000000814900780c */ /* 0x000fca0003fc4270 */
[----:B------:R-:W2:Y:S01]  /*2b90*/  MUFU.TANH R75, R75 ;  /* 0x0000004b004b7308 */ /* 0x000ea20000002400 */
[----:B----4-:R-:W-:Y:S01]  /*2ba0*/  FSEL R69, R69, -INF , P2 ;  /* 0xff80000045457808 */ /* 0x010fe20001000000 */
[----:B------:R-:W-:Y:S01]  /*2bb0*/  FMUL.FTZ R82, R100, UR6 ;  /* 0x0000000664527c20 */ /* 0x000fe20008410000 */
[----:B------:R-:W-:-:S05]  /*2bc0*/  FMNMX.FTZ R86, R66, R85, !PT ;  /* 0x0000005542567209 */ /* 0x000fca0007810000 */
[----:B------:R-:W4:Y:S01]  /*2bd0*/  MUFU.TANH R71, R71 ;  /* 0x0000004700477308 */ /* 0x000f220000002400 */
[----:B---3--:R-:W-:Y:S01]  /*2be0*/  FSEL R64, R64, -INF , P5 ;  /* 0xff80000040407808 */ /* 0x008fe20002800000 */
[----:B------:R-:W-:-:S06]  /*2bf0*/  FMUL.FTZ R77, R95, UR6 ;  /* 0x000000065f4d7c20 */ /* 0x000fcc0008410000 */
[----:B------:R-:W3:Y:S01]  /*2c00*/  MUFU.TANH R78, R78 ;  /* 0x0000004e004e7308 */ /* 0x000ee20000002400 */
[----:B------:R-:W-:Y:S01]  /*2c10*/  ISETP.GT.AND P5, PT, R73, 0x88, PT ;  /* 0x000000884900780c */ /* 0x000fe20003fa4270 */
[----:B------:R-:W-:Y:S01]  /*2c20*/  FMUL.FTZ R83, R101, UR6 ;  /* 0x0000000665537c20 */ /* 0x000fe20008410000 */
[----:B-----5:R-:W-:Y:S02]  /*2c30*/  FSEL R70, R70, -INF , P6 ;  /* 0xff80000046467808 */ /* 0x020fe40003000000 */
[----:B------:R-:W-:-:S03]  /*2c40*/  FMNMX.FTZ R85, R69, R86, !PT ;  /* 0x0000005645557209 */ /* 0x000fc60007810000 */
[----:B------:R-:W5:Y:S01]  /*2c50*/  MUFU.TANH R72, R72 ;  /* 0x0000004800487308 */ /* 0x000f620000002400 */
[----:B0-----:R-:W-:Y:S01]  /*2c60*/  FSEL R67, R67, -INF , P4 ;  /* 0xff80000043437808 */ /* 0x001fe20002000000 */
[----:B------:R-:W-:-:S06]  /*2c70*/  FMUL.FTZ R80, R98, UR6 ;  /* 0x0000000662507c20 */ /* 0x000fcc0008410000 */
[----:B------:R-:W0:Y:S01]  /*2c80*/  MUFU.TANH R79, R79 ;  /* 0x0000004f004f7308 */ /* 0x000e220000002400 */
[----:B------:R-:W-:Y:S01]  /*2c90*/  ISETP.GT.AND P4, PT, R73, 0x89, PT ;  /* 0x000000894900780c */ /* 0x000fe20003f84270 */
[----:B------:R-:W-:Y:S01]  /*2ca0*/  FMUL.FTZ R90, R104, UR6 ;  /* 0x00000006685a7c20 */ /* 0x000fe20008410000 */
[----:B-1----:R-:W-:Y:S02]  /*2cb0*/  FSEL R74, R74, -INF , P5 ;  /* 0xff8000004a4a7808 */ /* 0x002fe40002800000 */
[----:B------:R-:W-:-:S03]  /*2cc0*/  FMNMX.FTZ R85, R70, R85, !PT ;  /* 0x0000005546557209 */ /* 0x000fc60007810000 */
[----:B------:R-:W1:Y:S01]  /*2cd0*/  MUFU.TANH R76, R76 ;  /* 0x0000004c004c7308 */ /* 0x000e620000002400 */
[----:B------:R-:W-:Y:S01]  /*2ce0*/  FSEL R68, R68, -INF , P3 ;  /* 0xff80000044447808 */ /* 0x000fe20001800000 */
[----:B------:R-:W-:Y:S01]  /*2cf0*/  FMUL.FTZ R81, R99, UR6 ;  /* 0x0000000663517c20 */ /* 0x000fe20008410000 */
[----:B------:R-:W-:-:S05]  /*2d00*/  ISETP.GT.AND P3, PT, R73, 0x90, PT ;  /* 0x000000904900780c */ /* 0x000fca0003f64270 */
[----:B------:R-:W1:Y:S01]  /*2d10*/  MUFU.TANH R82, R82 ;  /* 0x0000005200527308 */ /* 0x000e620000002400 */
[----:B--2---:R-:W-:Y:S01]  /*2d20*/  FSEL R75, R75, -INF , P4 ;  /* 0xff8000004b4b7808 */ /* 0x004fe20002000000 */
[----:B------:R-:W-:Y:S01]  /*2d30*/  FMUL.FTZ R89, R105, UR6 ;  /* 0x0000000669597c20 */ /* 0x000fe20008410000 */
[----:B------:R-:W-:-:S05]  /*2d40*/  FMNMX.FTZ R86, R74, R85, !PT ;  /* 0x000000554a567209 */ /* 0x000fca0007810000 */
[----:B------:R-:W2:Y:S01]  /*2d50*/  MUFU.TANH R77, R77 ;  /* 0x0000004d004d7308 */ /* 0x000ea20000002400 */
[----:B----4-:R-:W-:Y:S01]  /*2d60*/  FSEL R71, R71, -INF , P2 ;  /* 0xff80000047477808 */ /* 0x010fe20001000000 */
[----:B------:R-:W-:Y:S01]  /*2d70*/  FMUL.FTZ R84, R102, UR6 ;  /* 0x0000000666547c20 */ /* 0x000fe20008410000 */
[----:B------:R-:W-:-:S05]  /*2d80*/  ISETP.GT.AND P2, PT, R73, 0x91, PT ;  /* 0x000000914900780c */ /* 0x000fca0003f44270 */
[----:B------:R-:W4:Y:S01]  /*2d90*/  MUFU.TANH R83, R83 ;  /* 0x0000005300537308 */ /* 0x000f220000002400 */
[----:B---3--:R-:W-:Y:S01]  /*2da0*/  FSEL R85, R78, -INF , P3 ;  /* 0xff8000004e557808 */ /* 0x008fe20001800000 */
[----:B------:R-:W-:Y:S01]  /*2db0*/  FMUL.FTZ R91, R103, UR6 ;  /* 0x00000006675b7c20 */ /* 0x000fe20008410000 */
[----:B------:R-:W-:Y:S01]  /*2dc0*/  FMNMX.FTZ R78, R75, R86, !PT ;  /* 0x000000564b4e7209 */ /* 0x000fe20007810000 */
[----:B------:R-:W-:-:S04]  /*2dd0*/  FMUL.FTZ R94, R108, UR6 ;  /* 0x000000066c5e7c20 */ /* 0x000fc80008410000 */
[----:B------:R-:W3:Y:S01]  /*2de0*/  MUFU.TANH R80, R80 ;  /* 0x0000005000507308 */ /* 0x000ee20000002400 */
[----:B-----5:R-:W-:Y:S02]  /*2df0*/  FSEL R72, R72, -INF , P6 ;  /* 0xff80000048487808 */ /* 0x020fe40003000000 */
[----:B0-----:R-:W-:-:S05]  /*2e00*/  FSEL R86, R79, -INF , P2 ;  /* 0xff8000004f567808 */ /* 0x001fca0001000000 */
[----:B------:R-:W0:Y:S01]  /*2e10*/  MUFU.TANH R90, R90 ;  /* 0x0000005a005a7308 */ /* 0x000e220000002400 */
[----:B------:R-:W-:Y:S02]  /*2e20*/  ISETP.GT.AND P6, PT, R73, 0x98, PT ;  /* 0x000000984900780c */ /* 0x000fe40003fc4270 */
[----:B------:R-:W-:-:S05]  /*2e30*/  FMNMX.FTZ R79, R85, R78, !PT ;  /* 0x0000004e554f7209 */ /* 0x000fca0007810000 */
[----:B------:R-:W5:Y:S01]  /*2e40*/  MUFU.TANH R81, R81 ;  /* 0x0000005100517308 */ /* 0x000f620000002400 */
[----:B-1----:R-:W-:Y:S01]  /*2e50*/  FSEL R76, R76, -INF , P5 ;  /* 0xff8000004c4c7808 */ /* 0x002fe20002800000 */
[----:B------:R-:W-:Y:S01]  /*2e60*/  FMUL.FTZ R92, R106, UR6 ;  /* 0x000000066a5c7c20 */ /* 0x000fe20008410000 */
[----:B------:R-:W-:-:S05]  /*2e70*/  ISETP.GT.AND P5, PT, R73, 0x99, PT ;  /* 0x000000994900780c */ /* 0x000fca0003fa4270 */
[----:B------:R-:W1:Y:S01]  /*2e80*/  MUFU.TANH R89, R89 ;  /* 0x0000005900597308 */ /* 0x000e620000002400 */
[----:B------:R-:W-:Y:S02]  /*2e90*/  FSEL R87, R82, -INF , P6 ;  /* 0xff80000052577808 */ /* 0x000fe40003000000 */
[----:B------:R-:W-:-:S05]  /*2ea0*/  FMNMX.FTZ R78, R86, R79, !PT ;  /* 0x0000004f564e7209 */ /* 0x000fca0007810000 */
[----:B------:R-:W1:Y:S01]  /*2eb0*/  MUFU.TANH R84, R84 ;  /* 0x0000005400547308 */ /* 0x000e620000002400 */
[----:B--2---:R-:W-:Y:S01]  /*2ec0*/  FSEL R77, R77, -INF , P4 ;  /* 0xff8000004d4d7808 */ /* 0x004fe20002000000 */
[----:B------:R-:W-:-:S06]  /*2ed0*/  FMUL.FTZ R93, R107, UR6 ;  /* 0x000000066b5d7c20 */ /* 0x000fcc0008410000 */
[----:B------:R-:W2:Y:S01]  /*2ee0*/  MUFU.TANH R91, R91 ;  /* 0x0000005b005b7308 */ /* 0x000ea20000002400 */
[----:B------:R-:W-:Y:S02]  /*2ef0*/  ISETP.GT.AND P4, PT, R73, 0xa0, PT ;  /* 0x000000a04900780c */ /* 0x000fe40003f84270 */
[----:B----4-:R-:W-:-:S05]  /*2f00*/  FSEL R88, R83, -INF , P5 ;  /* 0xff80000053587808 */ /* 0x010fca0002800000 */
[----:B------:R-:W4:Y:S01]  /*2f10*/  MUFU.TANH R94, R94 ;  /* 0x0000005e005e7308 */ /* 0x000f220000002400 */
[----:B------:R-:W-:Y:S02]  /*2f20*/  FMNMX.FTZ R79, R87, R78, !PT ;  /* 0x0000004e574f7209 */ /* 0x000fe40007810000 */
[----:B---3--:R-:W-:-:S05]  /*2f30*/  FSEL R80, R80, -INF , P3 ;  /* 0xff80000050507808 */ /* 0x008fca0001800000 */
[----:B------:R-:W3:Y:S01]  /*2f40*/  MUFU.TANH R98, R109 ;  /* 0x0000006d00627308 */ /* 0x000ee20000002400 */
[----:B------:R-:W-:Y:S02]  /*2f50*/  ISETP.GT.AND P3, PT, R73, 0xa1, PT ;  /* 0x000000a14900780c */ /* 0x000fe40003f64270 */
[----:B0-----:R-:W-:Y:S02]  /*2f60*/  FSEL R90, R90, -INF , P4 ;  /* 0xff8000005a5a7808 */ /* 0x001fe40002000000 */
[----:B------:R-:W-:-:S03]  /*2f70*/  FMNMX.FTZ R79, R88, R79, !PT ;  /* 0x0000004f584f7209 */ /* 0x000fc60007810000 */
[----:B------:R-:W0:Y:S01]  /*2f80*/  MUFU.TANH R92, R92 ;  /* 0x0000005c005c7308 */ /* 0x000e220000002400 */
[----:B-----5:R-:W-:Y:S02]  /*2f90*/  FSEL R81, R81, -INF , P2 ;  /* 0xff80000051517808 */ /* 0x020fe40001000000 */
[----:B------:R-:W-:-:S05]  /*2fa0*/  ISETP.GT.AND P2, PT, R73, 0xa8, PT ;  /* 0x000000a84900780c */ /* 0x000fca0003f44270 */
[----:B------:R-:W5:Y:S01]  /*2fb0*/  MUFU.TANH R112, R112 ;  /* 0x0000007000707308 */ /* 0x000f620000002400 */
[----:B-1----:R-:W-:Y:S02]  /*2fc0*/  FSEL R89, R89, -INF , P3 ;  /* 0xff80000059597808 */ /* 0x002fe40001800000 */
[----:B------:R-:W-:-:S05]  /*2fd0*/  FMNMX.FTZ R82, R90, R79, !PT ;  /* 0x0000004f5a527209 */ /* 0x000fca0007810000 */
[----:B------:R-:W1:Y:S01]  /*2fe0*/  MUFU.TANH R93, R93 ;  /* 0x0000005d005d7308 */ /* 0x000e620000002400 */
[----:B------:R-:W-:Y:S02]  /*2ff0*/  FSEL R84, R84, -INF , P6 ;  /* 0xff80000054547808 */ /* 0x000fe40003000000 */
[----:B--2---:R-:W-:-:S05]  /*3000*/  FSEL R78, R91, -INF , P5 ;  /* 0xff8000005b4e7808 */ /* 0x004fca0002800000 */
[----:B------:R-:W2:Y:S01]  /*3010*/  MUFU.TANH R96, R113 ;  /* 0x0000007100607308 */ /* 0x000ea20000002400 */
[----:B------:R-:W-:Y:S02]  /*3020*/  ISETP.GT.AND P6, PT, R73, 0xa9, PT ;  /* 0x000000a94900780c */ /* 0x000fe40003fc4270 */
[----:B----4-:R-:W-:Y:S02]  /*3030*/  FSEL R91, R94, -INF , P2 ;  /* 0xff8000005e5b7808 */ /* 0x010fe40001000000 */
[----:B------:R-:W-:-:S03]  /*3040*/  FMNMX.FTZ R82, R89, R82, !PT ;  /* 0x0000005259527209 */ /* 0x000fc60007810000 */
[----:B------:R-:W4:Y:S01]  /*3050*/  MUFU.TANH R110, R110 ;  /* 0x0000006e006e7308 */ /* 0x000f220000002400 */
[----:B------:R-:W-:Y:S02]  /*3060*/  ISETP.GT.AND P5, PT, R73, 0xb0, PT ;  /* 0x000000b04900780c */ /* 0x000fe40003fa4270 */
[----:B---3--:R-:W-:-:S05]  /*3070*/  FSEL R98, R98, -INF , P6 ;  /* 0xff80000062627808 */ /* 0x008fca0003000000 */
[----:B------:R-:W3:Y:S01]  /*3080*/  MUFU.TANH R116, R116 ;  /* 0x0000007400747308 */ /* 0x000ee20000002400 */
[----:B------:R-:W-:Y:S02]  /*3090*/  FMNMX.FTZ R79, R91, R82, !PT ;  /* 0x000000525b4f7209 */ /* 0x000fe40007810000 */
[----:B0-----:R-:W-:-:S05]  /*30a0*/  FSEL R83, R92, -INF , P4 ;  /* 0xff8000005c537808 */ /* 0x001fca0002000000 */
[----:B------:R-:W0:Y:S01]  /*30b0*/  MUFU.TANH R100, R117 ;  /* 0x0000007500647308 */ /* 0x000e220000002400 */
[----:B------:R-:W-:Y:S02]  /*30c0*/  ISETP.GT.AND P4, PT, R73, 0xb1, PT ;  /* 0x000000b14900780c */ /* 0x000fe40003f84270 */
[----:B-----5:R-:W-:Y:S02]  /*30d0*/  FSEL R92, R112, -INF , P5 ;  /* 0xff800000705c7808 */ /* 0x020fe40002800000 */
[----:B------:R-:W-:Y:S02]  /*30e0*/  FMNMX.FTZ R79, R98, R79, !PT ;  /* 0x0000004f624f7209 */ /* 0x000fe40007810000 */
[----:B-1----:R-:W-:Y:S02]  /*30f0*/  FSEL R82, R93, -INF , P3 ;  /* 0xff8000005d527808 */ /* 0x002fe40001800000 */
[----:B------:R-:W-:Y:S02]  /*3100*/  ISETP.GT.AND P3, PT, R73, 0xb8, PT ;  /* 0x000000b84900780c */ /* 0x000fe40003f64270 */
[----:B--2---:R-:W-:-:S02]  /*3110*/  FSEL R96, R96, -INF , P4 ;  /* 0xff80000060607808 */ /* 0x004fc40002000000 */
[----:B------:R-:W-:Y:S02]  /*3120*/  FMNMX.FTZ R93, R92, R79, !PT ;  /* 0x0000004f5c5d7209 */ /* 0x000fe40007810000 */
[----:B----4-:R-:W-:Y:S02]  /*3130*/  FSEL R79, R110, -INF , P2 ;  /* 0xff8000006e4f7808 */ /* 0x010fe40001000000 */
[----:B------:R-:W-:Y:S02]  /*3140*/  ISETP.GT.AND P2, PT, R73, 0xb9, PT ;  /* 0x000000b94900780c */ /* 0x000fe40003f44270 */
[----:B---3--:R-:W-:Y:S02]  /*3150*/  FSEL R94, R116, -INF , P3 ;  /* 0xff800000745e7808 */ /* 0x008fe40001800000 */
[----:B------:R-:W-:Y:S02]  /*3160*/  FMNMX.FTZ R93, R96, R93, !PT ;  /* 0x0000005d605d7209 */ /* 0x000fe40007810000 */
[----:B0-----:R-:W-:-:S02]  /*3170*/  FSEL R100, R100, -INF , P2 ;  /* 0xff80000064647808 */ /* 0x001fc40001000000 */
[----:B------:R-:W-:-:S04]  /*3180*/  FMNMX.FTZ R93, R94, R93, !PT ;  /* 0x0000005d5e5d7209 */ /* 0x000fc80007810000 */
[----:B------:R-:W-:-:S05]  /*3190*/  FMNMX.FTZ R95, R100, R93, !PT ;  /* 0x0000005d645f7209 */ /* 0x000fca0007810000 */
[----:B------:R-:W0:Y:S02]  /*31a0*/  SHFL.BFLY PT, R102, R95, 0x2, 0x1f ;  /* 0x0c401f005f667f89 */ /* 0x000e2400000e0000 */
[----:B0-----:R-:W-:-:S05]  /*31b0*/  FMNMX.FTZ R102, R95, R102, !PT ;  /* 0x000000665f667209 */ /* 0x001fca0007810000 */
[----:B------:R-:W0:Y:S02]  /*31c0*/  SHFL.BFLY PT, R93, R102, 0x1, 0x1f ;  /* 0x0c201f00665d7f89 */ /* 0x000e2400000e0000 */
[----:B0-----:R-:W-:-:S04]  /*31d0*/  FMNMX.FTZ R93, R102, R93, !PT ;  /* 0x0000005d665d7209 */ /* 0x001fc80007810000 */
[C---:B------:R-:W-:Y:S01]  /*31e0*/  FSETP.NEU.FTZ.AND P0, PT, R93.reuse, -INF , PT ;  /* 0xff8000005d00780b */ /* 0x040fe20003f1d000 */
[----:B------:R-:W-:-:S05]  /*31f0*/  FMUL.FTZ R73, R93, UR26 ;  /* 0x0000001a5d497c20 */ /* 0x000fca0008410000 */
[----:B------:R-:W-:-:S05]  /*3200*/  FSEL R73, R73, RZ, P0 ;  /* 0x000000ff49497208 */ /* 0x000fca0000000000 */
[--C-:B------:R-:W-:Y:S01]  /*3210*/  FFMA.FTZ R110, R18, UR26, -R73.reuse ;  /* 0x0000001a126e7c23 */ /* 0x100fe20008010849 */
[----:B------:R-:W-:Y:S01]  /*3220*/  FMNMX.FTZ R18, R5, R6, !PT ;  /* 0x0000000605127209 */ /* 0x000fe20007810000 */
[----:B------:R-:W-:-:S03]  /*3230*/  FFMA.FTZ R95, R3, UR26, -R73 ;  /* 0x0000001a035f7c23 */ /* 0x000fc60008010849 */
        /* <DEDUP_REMOVED lines=16> */
[--C-:B------:R-:W-:Y:S01]  /*3340*/  FFMA.FTZ R101, R15, UR26, -R73.reuse ;  /* 0x0000001a0f657c23 */ /* 0x100fe20008010849 */
[--C-:B------:R-:W-:Y:S02]  /*3350*/  FFMA.FTZ R15, R22, UR26, -R73.reuse ;  /* 0x0000001a160f7c23 */ /* 0x100fe40008010849 */
        /* <DEDUP_REMOVED lines=17> */
[----:B------:R-:W-:-:S03]  /*3470*/  FFMA.FTZ R97, R29, UR26, -R73 ;  /* 0x0000001a1d617c23 */ /* 0x000fc60008010849 */
        /* <DEDUP_REMOVED lines=9> */
[--C-:B------:R-:W-:Y:S01]  /*3510*/  FFMA.FTZ R108, R34, UR26, -R73.reuse ;  /* 0x0000001a226c7c23 */ /* 0x100fe20008010849 */
[----:B------:R-:W-:Y:S02]  /*3520*/  FMUL.FTZ R111, R118, UR6 ;  /* 0x00000006766f7c20 */ /* 0x000fe40008410000 */
[----:B------:R-:W-:Y:S01]  /*3530*/  FMNMX.FTZ R34, R78, R29, !PT ;  /* 0x0000001d4e227209 */ /* 0x000fe20007810000 */
[----:B------:R-:W1:Y:S01]  /*3540*/  MUFU.TANH R107, R107 ;  /* 0x0000006b006b7308 */ /* 0x000e620000002400 */
[--C-:B------:R-:W-:Y:S01]  /*3550*/  FFMA.FTZ R99, R33, UR26, -R73.reuse ;  /* 0x0000001a21637c23 */ /* 0x100fe20008010849 */
[----:B------:R-:W-:Y:S01]  /*3560*/  FMUL.FTZ R115, R119, UR6 ;  /* 0x0000000677737c20 */ /* 0x000fe20008410000 */
[----:B------:R-:W-:Y:S01]  /*3570*/  FMNMX.FTZ R33, R83, R34, !PT ;  /* 0x0000002253217209 */ /* 0x000fe20007810000 */
[----:B------:R-:W-:-:S04]  /*3580*/  FFMA.FTZ R114, R42, UR26, -R73 ;  /* 0x0000001a2a727c23 */ /* 0x000fc80008010849 */
[----:B------:R-:W2:Y:S01]  /*3590*/  MUFU.TANH R113, R113 ;  /* 0x0000007100717308 */ /* 0x000ea20000002400 */
[----:B------:R-:W-:Y:S02]  /*35a0*/  FMNMX.FTZ R42, R82, R33, !PT ;  /* 0x00000021522a7209 */ /* 0x000fe40007810000 */
[----:B0-----:R-:W-:-:S05]  /*35b0*/  FSEL R109, R109, -INF , P6 ;  /* 0xff8000006d6d7808 */ /* 0x001fca0003000000 */
[----:B------:R-:W0:Y:S01]  /*35c0*/  MUFU.TANH R111, R111 ;  /* 0x0000006f006f7308 */ /* 0x000e220000002400 */
[----:B------:R-:W-:Y:S02]  /*35d0*/  FMNMX.FTZ R42, R79, R42, !PT ;  /* 0x0000002a4f2a7209 */ /* 0x000fe40007810000 */
[----:B-1----:R-:W-:-:S05]  /*35e0*/  FSEL R107, R107, -INF , P5 ;  /* 0xff8000006b6b7808 */ /* 0x002fca0002800000 */
[----:B------:R-:W1:Y:S01]  /*35f0*/  MUFU.TANH R115, R115 ;  /* 0x0000007300737308 */ /* 0x000e620000002400 */
[----:B------:R-:W-:Y:S02]  /*3600*/  FMNMX.FTZ R42, R109, R42, !PT ;  /* 0x0000002a6d2a7209 */ /* 0x000fe40007810000 */
[----:B--2---:R-:W-:Y:S02]  /*3610*/  FSEL R113, R113, -INF , P4 ;  /* 0xff80000071717808 */ /* 0x004fe40002000000 */
[----:B------:R-:W-:Y:S01]  /*3620*/  FMNMX.FTZ R42, R107, R42, !PT ;  /* 0x0000002a6b2a7209 */ /* 0x000fe20007810000 */
[--C-:B------:R-:W-:Y:S01]  /*3630*/  FFMA.FTZ R103, R37, UR26, -R73.reuse ;  /* 0x0000001a25677c23 */ /* 0x100fe20008010849 */
[--C-:B------:R-:W-:Y:S01]  /*3640*/  FFMA.FTZ R37, R50, UR26, -R73.reuse ;  /* 0x0000001a32257c23 */ /* 0x100fe20008010849 */
[----:B0-----:R-:W-:Y:S02]  /*3650*/  FSEL R111, R111, -INF , P3 ;  /* 0xff8000006f6f7808 */ /* 0x001fe40001800000 */
[----:B------:R-:W-:Y:S01]  /*3660*/  FMNMX.FTZ R50, R113, R42, !PT ;  /* 0x0000002a71327209 */ /* 0x000fe20007810000 */
[----:B------:R-:W-:-:S03]  /*3670*/  FFMA.FTZ R3, R61, UR26, -R73 ;  /* 0x0000001a3d037c23 */ /* 0x000fc60008010849 */
[----:B------:R-:W-:Y:S02]  /*3680*/  FMNMX.FTZ R50, R111, R50, !PT ;  /* 0x000000326f327209 */ /* 0x000fe40007810000 */
[----:B-1----:R-:W-:Y:S01]  /*3690*/  FSEL R115, R115, -INF , P2 ;  /* 0xff80000073737808 */ /* 0x002fe20001000000 */
[----:B------:R-:W-:-:S03]  /*36a0*/  FFMA.FTZ R62, R62, UR26, -R73 ;  /* 0x0000001a3e3e7c23 */ /* 0x000fc60008010849 */
[----:B------:R-:W-:Y:S01]  /*36b0*/  FMNMX.FTZ R61, R115, R50, !PT ;  /* 0x00000032733d7209 */ /* 0x000fe20007810000 */
[----:B------:R0:W-:Y:S04]  /*36c0*/  MUFU.EX2 R26, R62 ;  /* 0x0000003e001a7308 */ /* 0x0001e80000000800 */
[----:B0-----:R-:W0:Y:S01]  /*36d0*/  SHFL.BFLY PT, R62, R61, 0x2, 0x1f ;  /* 0x0c401f003d3e7f89 */ /* 0x001e2200000e0000 */
[--C-:B------:R-:W-:Y:S01]  /*36e0*/  FFMA.FTZ R70, R70, UR26, -R73.reuse ;  /* 0x0000001a46467c23 */ /* 0x100fe20008010849 */
[----:B------:R-:W-:-:S03]  /*36f0*/  FFMA.FTZ R105, R41, UR26, -R73 ;  /* 0x0000001a29697c23 */ /* 0x000fc60008010849 */
[----:B------:R0:W-:Y:S01]  /*3700*/  MUFU.EX2 R42, R70 ;  /* 0x00000046002a7308 */ /* 0x0001e20000000800 */
[--C-:B------:R-:W-:Y:S01]  /*3710*/  FFMA.FTZ R41, R54, UR26, -R73.reuse ;  /* 0x0000001a36297c23 */ /* 0x100fe20008010849 */
[----:B------:R-:W-:Y:S01]  /*3720*/  FFMA.FTZ R54, R75, UR26, -R73 ;  /* 0x0000001a4b367c23 */ /* 0x000fe20008010849 */
[----:B0-----:R-:W-:-:S05]  /*3730*/  FMNMX.FTZ R70, R61, R62, !PT ;  /* 0x0000003e3d467209 */ /* 0x001fca0007810000 */
        /* <DEDUP_REMOVED lines=10> */
[----:B0-----:R-:W-:-:S04]  /*37e0*/  FMNMX.FTZ R102, R70, R75, !PT ;  /* 0x0000004b46667209 */ /* 0x001fc80007810000 */
[C---:B------:R-:W-:Y:S01]  /*37f0*/  FSETP.NEU.FTZ.AND P2, PT, R102.reuse, -INF , PT ;  /* 0xff8000006600780b */ /* 0x040fe20003f5d000 */
[----:B------:R-:W-:-:S05]  /*3800*/  FMUL.FTZ R86, R102, UR26 ;  /* 0x0000001a66567c20 */ /* 0x000fca0008410000 */
[----:B------:R-:W-:Y:S01]  /*3810*/  FSEL R86, R86, RZ, P2 ;  /* 0x000000ff56567208 */ /* 0x000fe20001000000 */
[----:B------:R-:W-:Y:S01]  /*3820*/  MUFU.EX2 R95, R95 ;  /* 0x0000005f005f7308 */ /* 0x000fe20000000800 */
[----:B------:R-:W-:-:S03]  /*3830*/  FFMA.FTZ R8, R8, UR26, -R73 ;  /* 0x0000001a08087c23 */ /* 0x000fc60008010849 */
[--C-:B------:R-:W-:Y:S01]  /*3840*/  FFMA.FTZ R5, R5, UR26, -R86.reuse ;  /* 0x0000001a05057c23 */ /* 0x100fe20008010856 */
[--C-:B------:R-:W-:Y:S01]  /*3850*/  FFMA.FTZ R94, R6, UR26, -R86.reuse ;  /* 0x0000001a065e7c23 */ /* 0x100fe20008010856 */
[--C-:B------:R-:W-:Y:S02]  /*3860*/  FFMA.FTZ R96, R96, UR26, -R73.reuse ;  /* 0x0000001a60607c23 */ /* 0x100fe40008010849 */
[----:B------:R-:W0:Y:S01]  /*3870*/  MUFU.EX2 R4, R4 ;  /* 0x0000000400047308 */ /* 0x000e220000000800 */
[----:B------:R-:W-:Y:S01]  /*3880*/  FFMA.FTZ R9, R9, UR26, -R86 ;  /* 0x0000001a09097c23 */ /* 0x000fe20008010856 */
[----:B------:R-:W-:-:S06]  /*3890*/  FFMA.FTZ R11, R11, UR26, -R73 ;  /* 0x0000001a0b0b7c23 */ /* 0x000fcc0008010849 */
[----:B------:R-:W1:Y:S01]  /*38a0*/  MUFU.EX2 R7, R7 ;  /* 0x0000000700077308 */ /* 0x000e620000000800 */
[--C-:B------:R-:W-:Y:S01]  /*38b0*/  FFMA.FTZ R106, R12, UR26, -R73.reuse ;  /* 0x0000001a0c6a7c23 */ /* 0x100fe20008010849 */
[----:B------:R-:W-:-:S06]  /*38c0*/  FFMA.FTZ R50, R85, UR26, -R73 ;  /* 0x0000001a55327c23 */ /* 0x000fcc0008010849 */
[----:B------:R-:W-:Y:S01]  /*38d0*/  MUFU.EX2 R5, R5 ;  /* 0x0000000500057308 */ /* 0x000fe20000000800 */
[----:B------:R-:W-:-:S07]  /*38e0*/  FFMA.FTZ R85, R13, UR26, -R86 ;  /* 0x0000001a0d557c23 */ /* 0x000fce0008010856 */
[----:B------:R-:W2:Y:S08]  /*38f0*/  MUFU.EX2 R94, R94 ;  /* 0x0000005e005e7308 */ /* 0x000eb00000000800 */
[----:B------:R3:W-:Y:S01]  /*3900*/  MUFU.EX2 R70, R96 ;  /* 0x0000006000467308 */ /* 0x0007e20000000800 */
[----:B------:R-:W-:-:S07]  /*3910*/  FFMA.FTZ R18, R45, UR26, -R73 ;  /* 0x0000001a2d127c23 */ /* 0x000fce0008010849 */
[----:B------:R-:W4:Y:S01]  /*3920*/  MUFU.EX2 R8, R8 ;  /* 0x0000000800087308 */ /* 0x000f220000000800 */
[--C-:B---3--:R-:W-:Y:S01]  /*3930*/  FFMA.FTZ R96, R10, UR26, -R86.reuse ;  /* 0x0000001a0a607c23 */ /* 0x108fe20008010856 */
[----:B------:R-:W-:-:S06]  /*3940*/  FFMA.FTZ R14, R14, UR26, -R86 ;  /* 0x0000001a0e0e7c23 */ /* 0x000fcc0008010856 */
[----:B------:R-:W3:Y:S01]  /*3950*/  MUFU.EX2 R9, R9 ;  /* 0x0000000900097308 */ /* 0x000ee20000000800 */
[--C-:B------:R-:W-:Y:S01]  /*3960*/  FFMA.FTZ R45, R57, UR26, -R73.reuse ;  /* 0x0000001a392d7c23 */ /* 0x100fe20008010849 */
[----:B------:R-:W-:Y:S01]  /*3970*/  FFMA.FTZ R57, R87, UR26, -R73 ;  /* 0x0000001a57397c23 */ /* 0x000fe20008010849 */
[----:B0-----:R-:W-:-:S05]  /*3980*/  FADD.FTZ R10, R95, R4 ;  /* 0x000000045f0a7221 */ /* 0x001fca0000010000 */
[----:B------:R-:W0:Y:S01]  /*3990*/  MUFU.EX2 R11, R11 ;  /* 0x0000000b000b7308 */ /* 0x000e220000000800 */
[----:B------:R-:W-:Y:S01]  /*39a0*/  FFMA.FTZ R12, R21, UR26, -R73 ;  /* 0x0000001a150c7c23 */ /* 0x000fe20008010849 */
[----:B------:R-:W-:-:S06]  /*39b0*/  FFMA.FTZ R87, R19, UR26, -R86 ;  /* 0x0000001a13577c23 */ /* 0x000fcc0008010856 */
[----:B------:R-:W5:Y:S01]  /*39c0*/  MUFU.EX2 R96, R96 ;  /* 0x0000006000607308 */ /* 0x000f620000000800 */
[--C-:B------:R-:W-:Y:S01]  /*39d0*/  FFMA.FTZ R21, R25, UR26, -R73.reuse ;  /* 0x0000001a19157c23 */ /* 0x100fe20008010849 */
[--C-:B------:R-:W-:Y:S01]  /*39e0*/  FFMA.FTZ R19, R27, UR26, -R86.reuse ;  /* 0x0000001a1b137c23 */ /* 0x100fe20008010856 */
[----:B------:R-:W-:Y:S01]  /*39f0*/  FFMA.FTZ R25, R46, UR26, -R73 ;  /* 0x0000001a2e197c23 */ /* 0x000fe20008010849 */
[----:B------:R-:W-:-:S04]  /*3a00*/  FFMA.FTZ R27, R47, UR26, -R86 ;  /* 0x0000001a2f1b7c23 */ /* 0x000fc80008010856 */
[----:B------:R-:W5:Y:S01]  /*3a10*/  MUFU.EX2 R106, R106 ;  /* 0x0000006a006a7308 */ /* 0x000f620000000800 */
[--C-:B------:R-:W-:Y:S01]  /*3a20*/  FFMA.FTZ R46, R58, UR26, -R73.reuse ;  /* 0x0000001a3a2e7c23 */ /* 0x100fe20008010849 */
[----:B-1----:R-:W-:Y:S01]  /*3a30*/  FADD.FTZ R47, R7, R10 ;  /* 0x0000000a072f7221 */ /* 0x002fe20000010000 */
[----:B------:R-:W-:-:S05]  /*3a40*/  FFMA.FTZ R58, R88, UR26, -R73 ;  /* 0x0000001a583a7c23 */ /* 0x000fca0008010849 */
[----:B------:R-:W1:Y:S01]  /*3a50*/  MUFU.EX2 R85, R85 ;  /* 0x0000005500557308 */ /* 0x000e620000000800 */
[----:B--2---:R-:W-:Y:S01]  /*3a60*/  FADD.FTZ R10, R5, R94 ;  /* 0x0000005e050a7221 */ /* 0x004fe20000010000 */
[--C-:B------:R-:W-:Y:S01]  /*3a70*/  FFMA.FTZ R20, R20, UR26, -R86.reuse ;  /* 0x0000001a14147c23 */ /* 0x100fe20008010856 */
[----:B------:R-:W-:Y:S01]  /*3a80*/  FFMA.FTZ R88, R36, UR26, -R86 ;  /* 0x0000001a24587c23 */ /* 0x000fe20008010856 */
[----:B------:R-:W-:-:S04]  /*3a90*/  @!P1 VIADD R6, R0, 0x30840 ;  /* 0x0003084000069836 */ /* 0x000fc80000000000 */
[----:B------:R-:W2:Y:S01]  /*3aa0*/  MUFU.EX2 R101, R101 ;  /* 0x0000006500657308 */ /* 0x000ea20000000800 */
[----:B------:R-:W-:Y:S01]  /*3ab0*/  FFMA.FTZ R36, R48, UR26, -R86 ;  /* 0x0000001a30247c23 */ /* 0x000fe20008010856 */
[----:B----4-:R-:W-:Y:S01]  /*3ac0*/  FADD.FTZ R48, R8, R47 ;  /* 0x0000002f08307221 */ /* 0x010fe20000010000 */
[----:B---3--:R-:W-:-:S05]  /*3ad0*/  FADD.FTZ R47, R9, R10 ;  /* 0x0000000a092f7221 */ /* 0x008fca0000010000 */
[----:B------:R-:W3:Y:S01]  /*3ae0*/  MUFU.EX2 R14, R14 ;  /* 0x0000000e000e7308 */ /* 0x000ee20000000800 */
[--C-:B------:R-:W-:Y:S01]  /*3af0*/  FFMA.FTZ R13, R23, UR26, -R86.reuse ;  /* 0x0000001a170d7c23 */ /* 0x100fe20008010856 */
[--C-:B------:R-:W-:Y:S01]  /*3b00*/  FFMA.FTZ R75, R39, UR26, -R86.reuse ;  /* 0x0000001a274b7c23 */ /* 0x100fe20008010856 */
[----:B------:R-:W-:Y:S01]  /*3b10*/  FFMA.FTZ R39, R55, UR26, -R86 ;  /* 0x0000001a37277c23 */ /* 0x000fe20008010856 */
[----:B------:R-:W-:-:S04]  /*3b20*/  @!P1 PRMT R6, RZ, 0x654, R6 ;  /* 0x00000654ff069816 */ /* 0x000fc80000000006 */
[----:B------:R-:W4:Y:S01]  /*3b30*/  MUFU.EX2 R87, R87 ;  /* 0x0000005700577308 */ /* 0x000f220000000800 */
[----:B0-----:R-:W-:Y:S01]  /*3b40*/  FADD.FTZ R55, R11, R48 ;  /* 0x000000300b377221 */ /* 0x001fe20000010000 */
[----:B-----5:R-:W-:Y:S01]  /*3b50*/  FADD.FTZ R10, R96, R47 ;  /* 0x0000002f600a7221 */ /* 0x020fe20000010000 */
[----:B------:R-:W-:Y:S01]  /*3b60*/  FFMA.FTZ R24, R24, UR26, -R86 ;  /* 0x0000001a18187c23 */ /* 0x000fe20008010856 */
[----:B------:R0:W-:Y:S04]  /*3b70*/  @!P1 SYNCS.ARRIVE.TRANS64.RED.A1T0 RZ, [R6+URZ], RZ ;  /* 0x000000ff06ff99a7 */ /* 0x0001e8000810043f */
[----:B------:R-:W5:Y:S01]  /*3b80*/  MUFU.EX2 R20, R20 ;  /* 0x0000001400147308 */ /* 0x000f620000000800 */
[----:B------:R-:W-:Y:S01]  /*3b90*/  FADD.FTZ R48, R106, R55 ;  /* 0x000000376a307221 */ /* 0x000fe20000010000 */
[----:B0-----:R-:W-:Y:S01]  /*3ba0*/  F2FP.BF16.F32.PACK_AB R6, R8, R7 ;  /* 0x000000070806723e */ /* 0x001fe200000010ff */
[----:B-1----:R-:W-:-:S05]  /*3bb0*/  FADD.FTZ R7, R85, R10 ;  /* 0x0000000a55077221 */ /* 0x002fca0000010000 */
[----:B------:R-:W-:Y:S01]  /*3bc0*/  MUFU.EX2 R13, R13 ;  /* 0x0000000d000d7308 */ /* 0x000fe20000000800 */
[----:B--2---:R-:W-:Y:S01]  /*3bd0*/  FADD.FTZ R55, R101, R48 ;  /* 0x0000003065377221 */ /* 0x004fe20000010000 */
[----:B---3--:R-:W-:Y:S01]  /*3be0*/  FADD.FTZ R48, R14, R7 ;  /* 0x000000070e307221 */ /* 0x008fe20000010000 */
[----:B------:R-:W-:-:S05]  /*3bf0*/  FFMA.FTZ R28, R28, UR26, -R86 ;  /* 0x0000001a1c1c7c23 */ /* 0x000fca0008010856 */
[----:B------:R-:W0:Y:S01]  /*3c00*/  MUFU.EX2 R110, R110 ;  /* 0x0000006e006e7308 */ /* 0x000e220000000800 */
[----:B------:R-:W-:Y:S01]  /*3c10*/  F2FP.BF16.F32.PACK_AB R8, R106, R11 ;  /* 0x0000000b6a08723e */ /* 0x000fe200000010ff */
[----:B----4-:R-:W-:-:S06]  /*3c20*/  FADD.FTZ R11, R87, R48 ;  /* 0x00000030570b7221 */ /* 0x010fcc0000010000 */
[----:B------:R-:W-:Y:S01]  /*3c30*/  MUFU.EX2 R24, R24 ;  /* 0x0000001800187308 */ /* 0x000fe20000000800 */
[--C-:B------:R-:W-:Y:S01]  /*3c40*/  FFMA.FTZ R23, R31, UR26, -R86.reuse ;  /* 0x0000001a1f177c23 */ /* 0x100fe20008010856 */
[----:B------:R-:W-:-:S06]  /*3c50*/  FFMA.FTZ R56, R56, UR26, -R86 ;  /* 0x0000001a38387c23 */ /* 0x000fcc0008010856 */
[----:B------:R-:W1:Y:S01]  /*3c60*/  MUFU.EX2 R12, R12 ;  /* 0x0000000c000c7308 */ /* 0x000e620000000800 */
[----:B------:R-:W-:Y:S02]  /*3c70*/  F2FP.BF16.F32.PACK_AB R7, R96, R9 ;  /* 0x000000096007723e */ /* 0x000fe400000010ff */
[----:B------:R-:W-:-:S05]  /*3c80*/  F2FP.BF16.F32.PACK_AB R9, R14, R85 ;  /* 0x000000550e09723e */ /* 0x000fca00000010ff */
[----:B------:R-:W-:Y:S01]  /*3c90*/  MUFU.EX2 R19, R19 ;  /* 0x0000001300137308 */ /* 0x000fe20000000800 */
[----:B-----5:R-:W-:Y:S01]  /*3ca0*/  FADD.FTZ R14, R20, R11 ;  /* 0x0000000b140e7221 */ /* 0x020fe20000010000 */
[----:B------:R-:W-:Y:S01]  /*3cb0*/  FFMA.FTZ R33, R69, UR26, -R73 ;  /* 0x0000001a45217c23 */ /* 0x000fe20008010849 */
[----:B------:R-:W-:-:S05]  /*3cc0*/  FFMA.FTZ R32, R32, UR26, -R86 ;  /* 0x0000001a20207c23 */ /* 0x000fca0008010856 */
[----:B------:R-:W2:Y:S01]  /*3cd0*/  MUFU.EX2 R15, R15 ;  /* 0x0000000f000f7308 */ /* 0x000ea20000000800 */
[----:B------:R-:W-:Y:S01]  /*3ce0*/  FFMA.FTZ R69, R92, UR26, -R73 ;  /* 0x0000001a5c457c23 */ /* 0x000fe20008010849 */
[--C-:B------:R-:W-:Y:S01]  /*3cf0*/  FFMA.FTZ R92, R44, UR26, -R86.reuse ;  /* 0x0000001a2c5c7c23 */ /* 0x100fe20008010856 */
[----:B------:R-:W-:-:S05]  /*3d00*/  FFMA.FTZ R44, R59, UR26, -R86 ;  /* 0x0000001a3b2c7c23 */ /* 0x000fca0008010856 */
[----:B------:R-:W3:Y:S01]  /*3d10*/  MUFU.EX2 R28, R28 ;  /* 0x0000001c001c7308 */ /* 0x000ee20000000800 */
[----:B------:R-:W-:Y:S01]  /*3d20*/  FFMA.FTZ R35, R35, UR26, -R86 ;  /* 0x0000001a23237c23 */ /* 0x000fe20008010856 */
[----:B0-----:R-:W-:-:S06]  /*3d30*/  FADD.FTZ R59, R110, R55 ;  /* 0x000000376e3b7221 */ /* 0x001fcc0000010000 */
[----:B------:R-:W0:Y:S01]  /*3d40*/  MUFU.EX2 R21, R21 ;  /* 0x0000001500157308 */ /* 0x000e220000000800 */
[----:B------:R-:W-:-:S07]  /*3d50*/  F2FP.BF16.F32.PACK_AB R11, R20, R87 ;  /* 0x00000057140b723e */ /* 0x000fce00000010ff */
[----:B------:R4:W-:Y:S01]  /*3d60*/  MUFU.EX2 R0, R56 ;  /* 0x0000003800007308 */ /* 0x0009e20000000800 */
[----:B-1----:R-:W-:-:S07]  /*3d70*/  FADD.FTZ R20, R12, R59 ;  /* 0x0000003b0c147221 */ /* 0x002fce0000010000 */
[----:B------:R-:W1:Y:S01]  /*3d80*/  MUFU.EX2 R23, R23 ;  /* 0x0000001700177308 */ /* 0x000e620000000800 */
[----:B----4-:R-:W-:Y:S01]  /*3d90*/  FFMA.FTZ R56, R71, UR26, -R86 ;  /* 0x0000001a47387c23 */ /* 0x010fe20008010856 */
[----:B------:R-:W-:-:S06]  /*3da0*/  FADD.FTZ R71, R13, R14 ;  /* 0x0000000e0d477221 */ /* 0x000fcc0000010000 */
[----:B------:R-:W4:Y:S01]  /*3db0*/  MUFU.EX2 R22, R22 ;  /* 0x0000001600167308 */ /* 0x000f220000000800 */
[----:B------:R-:W-:Y:S01]  /*3dc0*/  FADD.FTZ R14, R24, R71 ;  /* 0x00000047180e7221 */ /* 0x000fe20000010000 */
[----:B--2---:R-:W-:-:S06]  /*3dd0*/  FADD.FTZ R20, R15, R20 ;  /* 0x000000140f147221 */ /* 0x004fcc0000010000 */
[----:B------:R-:W2:Y:S01]  /*3de0*/  MUFU.EX2 R32, R32 ;  /* 0x0000002000207308 */ /* 0x000ea20000000800 */
[----:B------:R-:W-:-:S07]  /*3df0*/  FADD.FTZ R71, R19, R14 ;  /* 0x0000000e13477221 */ /* 0x000fce0000010000 */
[----:B------:R-:W5:Y:S01]  /*3e00*/  MUFU.EX2 R97, R97 ;  /* 0x0000006100617308 */ /* 0x000f620000000800 */
[--C-:B------:R-:W-:Y:S01]  /*3e10*/  FFMA.FTZ R47, R63, UR26, -R86.reuse ;  /* 0x0000001a3f2f7c23 */ /* 0x100fe20008010856 */
[----:B------:R-:W-:Y:S01]  /*3e20*/  FFMA.FTZ R61, R90, UR26, -R73 ;  /* 0x0000001a5a3d7c23 */ /* 0x000fe20008010849 */
[----:B------:R-:W-:-:S05]  /*3e30*/  FFMA.FTZ R63, R77, UR26, -R86 ;  /* 0x0000001a4d3f7c23 */ /* 0x000fca0008010856 */
[----:B------:R-:W5:Y:S01]  /*3e40*/  MUFU.EX2 R35, R35 ;  /* 0x0000002300237308 */ /* 0x000f620000000800 */
[----:B---3--:R-:W-:Y:S01]  /*3e50*/  FADD.FTZ R14, R28, R71 ;  /* 0x000000471c0e7221 */ /* 0x008fe20000010000 */
[----:B------:R-:W-:Y:S01]  /*3e60*/  FFMA.FTZ R90, R40, UR26, -R86 ;  /* 0x0000001a285a7c23 */ /* 0x000fe20008010856 */
[----:B0-----:R-:W-:-:S05]  /*3e70*/  FADD.FTZ R77, R21, R20 ;  /* 0x00000014154d7221 */ /* 0x001fca0000010000 */
[----:B------:R-:W0:Y:S01]  /*3e80*/  MUFU.EX2 R104, R104 ;  /* 0x0000006800687308 */ /* 0x000e220000000800 */
[----:B-1----:R-:W-:Y:S01]  /*3e90*/  FADD.FTZ R71, R23, R14 ;  /* 0x0000000e17477221 */ /* 0x002fe20000010000 */
[----:B------:R-:W-:-:S06]  /*3ea0*/  FFMA.FTZ R43, R43, UR26, -R86 ;  /* 0x0000001a2b2b7c23 */ /* 0x000fcc0008010856 */
[----:B------:R-:W1:Y:S01]  /*3eb0*/  MUFU.EX2 R88, R88 ;  /* 0x0000005800587308 */ /* 0x000e620000000800 */
[----:B----4-:R-:W-:-:S07]  /*3ec0*/  FADD.FTZ R20, R22, R77 ;  /* 0x0000004d16147221 */ /* 0x010fce0000010000 */
[----:B------:R-:W3:Y:S01]  /*3ed0*/  MUFU.EX2 R99, R99 ;  /* 0x0000006300637308 */ /* 0x000ee20000000800 */
[----:B--2---:R-:W-:Y:S01]  /*3ee0*/  FADD.FTZ R14, R32, R71 ;  /* 0x00000047200e7221 */ /* 0x004fe20000010000 */
[----:B-----5:R-:W-:-:S06]  /*3ef0*/  FADD.FTZ R77, R97, R20 ;  /* 0x00000014614d7221 */ /* 0x020fcc0000010000 */
[----:B------:R-:W2:Y:S08]  /*3f00*/  MUFU.EX2 R75, R75 ;  /* 0x0000004b004b7308 */ /* 0x000eb00000000800 */
[----:B------:R-:W4:Y:S01]  /*3f10*/  MUFU.EX2 R108, R108 ;  /* 0x0000006c006c7308 */ /* 0x000f220000000800 */
[----:B------:R-:W-:Y:S01]  /*3f20*/  FADD.FTZ R71, R35, R14 ;  /* 0x0000000e23477221 */ /* 0x000fe20000010000 */
[----:B0-----:R-:W-:-:S06]  /*3f30*/  FADD.FTZ R20, R104, R77 ;  /* 0x0000004d68147221 */ /* 0x001fcc0000010000 */
[----:B------:R-:W0:Y:S08]  /*3f40*/  MUFU.EX2 R90, R90 ;  /* 0x0000005a005a7308 */ /* 0x000e300000000800 */
[----:B------:R-:W5:Y:S01]  /*3f50*/  MUFU.EX2 R103, R103 ;  /* 0x0000006700677308 */ /* 0x000f620000000800 */
[----:B-1----:R-:W-:Y:S01]  /*3f60*/  FADD.FTZ R14, R88, R71 ;  /* 0x00000047580e7221 */ /* 0x002fe20000010000 */
[----:B---3--:R-:W-:-:S06]  /*3f70*/  FADD.FTZ R77, R99, R20 ;  /* 0x00000014634d7221 */ /* 0x008fcc0000010000 */
[----:B------:R-:W1:Y:S08]  /*3f80*/  MUFU.EX2 R43, R43 ;  /* 0x0000002b002b7308 */ /* 0x000e700000000800 */
[----:B------:R-:W3:Y:S01]  /*3f90*/  MUFU.EX2 R112, R112 ;  /* 0x0000007000707308 */ /* 0x000ee20000000800 */
[----:B--2---:R-:W-:Y:S01]  /*3fa0*/  FADD.FTZ R71, R75, R14 ;  /* 0x0000000e4b477221 */ /* 0x004fe20000010000 */
[----:B----4-:R-:W-:-:S06]  /*3fb0*/  FADD.FTZ R20, R108, R77 ;  /* 0x0000004d6c147221 */ /* 0x010fcc0000010000 */
[----:B------:R-:W2:Y:S08]  /*3fc0*/  MUFU.EX2 R92, R92 ;  /* 0x0000005c005c7308 */ /* 0x000eb00000000800 */
[----:B------:R-:W4:Y:S01]  /*3fd0*/  MUFU.EX2 R105, R105 ;  /* 0x0000006900697308 */ /* 0x000f220000000800 */
[----:B0-----:R-:W-:Y:S01]  /*3fe0*/  FADD.FTZ R14, R90, R71 ;  /* 0x000000475a0e7221 */ /* 0x001fe20000010000 */
[----:B-----5:R-:W-:Y:S01]  /*3ff0*/  FADD.FTZ R77, R103, R20 ;  /* 0x00000014674d7221 */ /* 0x020fe20000010000 */
[----:B------:R-:W-:-:S02]  /*4000*/  F2FP.BF16.F32.PACK_AB R12, R15, R12 ;  /* 0x0000000c0f0c723e */ /* 0x000fc400000010ff */
[----:B-1----:R-:W-:Y:S01]  /*4010*/  FADD.FTZ R15, R43, R14 ;  /* 0x0000000e2b0f7221 */ /* 0x002fe20000010000 */
[----:B---3--:R-:W-:Y:S01]  /*4020*/  FADD.FTZ R20, R112, R77 ;  /* 0x0000004d70147221 */ /* 0x008fe20000010000 */
[----:B------:R-:W-:Y:S01]  /*4030*/  F2FP.BF16.F32.PACK_AB R4, R4, R95 ;  /* 0x0000005f0404723e */ /* 0x000fe200000010ff */
[----:B------:R-:W-:Y:S01]  /*4040*/  FFMA.FTZ R48, R64, UR26, -R86 ;  /* 0x0000001a40307c23 */ /* 0x000fe20008010856 */
[----:B------:R-:W-:Y:S01]  /*4050*/  F2FP.BF16.F32.PACK_AB R5, R94, R5 ;  /* 0x000000055e05723e */ /* 0x000fe200000010ff */
[----:B--2---:R-:W-:Y:S01]  /*4060*/  FADD.FTZ R64, R92, R15 ;  /* 0x0000000f5c407221 */ /* 0x004fe20000010000 */
[----:B------:R-:W-:Y:S02]  /*4070*/  F2FP.BF16.F32.PACK_AB R10, R110, R101 ;  /* 0x000000656e0a723e */ /* 0x000fe400000010ff */
[----:B------:R-:W-:Y:S02]  /*4080*/  F2FP.BF16.F32.PACK_AB R14, R22, R21 ;  /* 0x00000015160e723e */ /* 0x000fe400000010ff */
[----:B------:R-:W-:Y:S01]  /*4090*/  F2FP.BF16.F32.PACK_AB R13, R24, R13 ;  /* 0x0000000d180d723e */ /* 0x000fe200000010ff */
[----:B----4-:R-:W-:Y:S01]  /*40a0*/  FADD.FTZ R77, R105, R20 ;  /* 0x00000014694d7221 */ /* 0x010fe20000010000 */
[----:B------:R-:W-:-:S02]  /*40b0*/  F2FP.BF16.F32.PACK_AB R15, R28, R19 ;  /* 0x000000131c0f723e */ /* 0x000fc400000010ff */
[----:B------:R-:W-:Y:S02]  /*40c0*/  F2FP.BF16.F32.PACK_AB R21, R32, R23 ;  /* 0x000000172015723e */ /* 0x000fe400000010ff */
[----:B------:R-:W-:Y:S02]  /*40d0*/  F2FP.BF16.F32.PACK_AB R20, R104, R97 ;  /* 0x000000616814723e */ /* 0x000fe400000010ff */
[----:B------:R-:W-:Y:S02]  /*40e0*/  F2FP.BF16.F32.PACK_AB R22, R108, R99 ;  /* 0x000000636c16723e */ /* 0x000fe400000010ff */
[----:B------:R-:W-:Y:S01]  /*40f0*/  F2FP.BF16.F32.PACK_AB R23, R88, R35 ;  /* 0x000000235817723e */ /* 0x000fe200000010ff */
[----:B------:R-:W-:Y:S04]  /*4100*/  STSM.16.M88.4 [R2+0x1e800], R4 ;  /* 0x01e8000402007844 */ /* 0x000fe80000000200 */
[----:B------:R-:W-:Y:S04]  /*4110*/  STSM.16.M88.4 [R155], R8 ;  /* 0x000000089b007844 */ /* 0x000fe80000000200 */
[----:B------:R-:W-:Y:S04]  /*4120*/  STSM.16.M88.4 [R17], R12 ;  /* 0x0000000c11007844 */ /* 0x000fe80000000200 */
[----:B------:R0:W-:Y:S04]  /*4130*/  STSM.16.M88.4 [R16], R20 ;  /* 0x0000001410007844 */ /* 0x0001e80000000200 */
[----:B0-----:R-:W2:Y:S01]  /*4140*/  LDL R20, [R1] ;  /* 0x0000000001147983 */ /* 0x001ea20000100800 */
[----:B------:R-:W0:Y:S01]  /*4150*/  MUFU.EX2 R114, R114 ;  /* 0x0000007200727308 */ /* 0x000e220000000800 */
[----:B------:R-:W-:-:S07]  /*4160*/  FFMA.FTZ R31, R51, UR26, -R86 ;  /* 0x0000001a331f7c23 */ /* 0x000fce0008010856 */
[----:B------:R-:W1:Y:S01]  /*4170*/  MUFU.EX2 R18, R18 ;  /* 0x0000001200127308 */ /* 0x000e620000000800 */
[----:B------:R-:W-:-:S07]  /*4180*/  FFMA.FTZ R40, R52, UR26, -R86 ;  /* 0x0000001a34287c23 */ /* 0x000fce0008010856 */
[----:B------:R-:W3:Y:S08]  /*4190*/  MUFU.EX2 R25, R25 ;  /* 0x0000001900197308 */ /* 0x000ef00000000800 */
[----:B------:R-:W4:Y:S01]  /*41a0*/  MUFU.EX2 R27, R27 ;  /* 0x0000001b001b7308 */ /* 0x000f220000000800 */
[----:B0-----:R-:W-:-:S07]  /*41b0*/  FADD.FTZ R77, R114, R77 ;  /* 0x0000004d724d7221 */ /* 0x001fce0000010000 */
[----:B------:R-:W0:Y:S01]  /*41c0*/  MUFU.EX2 R30, R30 ;  /* 0x0000001e001e7308 */ /* 0x000e220000000800 */
[----:B------:R-:W-:-:S07]  /*41d0*/  FFMA.FTZ R55, R68, UR26, -R86 ;  /* 0x0000001a44377c23 */ /* 0x000fce0008010856 */
[----:B------:R-:W5:Y:S01]  /*41e0*/  MUFU.EX2 R36, R36 ;  /* 0x0000002400247308 */ /* 0x000f620000000800 */
[----:B-1----:R-:W-:-:S07]  /*41f0*/  FADD.FTZ R68, R18, R77 ;  /* 0x0000004d12447221 */ /* 0x002fce0000010000 */
[----:B------:R-:W1:Y:S08]  /*4200*/  MUFU.EX2 R37, R37 ;  /* 0x0000002500257308 */ /* 0x000e700000000800 */
[----:B------:R-:W1:Y:S01]  /*4210*/  MUFU.EX2 R31, R31 ;  /* 0x0000001f001f7308 */ /* 0x000e620000000800 */
[----:B---3--:R-:W-:Y:S01]  /*4220*/  FADD.FTZ R7, R25, R68 ;  /* 0x0000004419077221 */ /* 0x008fe20000010000 */
[----:B----4-:R-:W-:-:S06]  /*4230*/  FADD.FTZ R5, R27, R64 ;  /* 0x000000401b057221 */ /* 0x010fcc0000010000 */
[----:B------:R-:W3:Y:S08]  /*4240*/  MUFU.EX2 R38, R38 ;  /* 0x0000002600267308 */ /* 0x000ef00000000800 */
[----:B------:R-:W4:Y:S01]  /*4250*/  MUFU.EX2 R40, R40 ;  /* 0x0000002800287308 */ /* 0x000f220000000800 */
[----:B0-----:R-:W-:Y:S01]  /*4260*/  FADD.FTZ R10, R30, R7 ;  /* 0x000000071e0a7221 */ /* 0x001fe20000010000 */
[----:B-----5:R-:W-:-:S06]  /*4270*/  FADD.FTZ R8, R36, R5 ;  /* 0x0000000524087221 */ /* 0x020fcc0000010000 */
[----:B------:R-:W0:Y:S01]  /*4280*/  MUFU.EX2 R41, R41 ;  /* 0x0000002900297308 */ /* 0x000e220000000800 */
[----:B------:R-:W-:-:S07]  /*4290*/  FFMA.FTZ R51, R60, UR26, -R86 ;  /* 0x0000001a3c337c23 */ /* 0x000fce0008010856 */
[----:B------:R-:W5:Y:S01]  /*42a0*/  MUFU.EX2 R39, R39 ;  /* 0x0000002700277308 */ /* 0x000f620000000800 */
[----:B-1----:R-:W-:Y:S01]  /*42b0*/  FADD.FTZ R7, R37, R10 ;  /* 0x0000000a25077221 */ /* 0x002fe20000010000 */
[----:B------:R-:W-:-:S06]  /*42c0*/  FADD.FTZ R5, R31, R8 ;  /* 0x000000081f057221 */ /* 0x000fcc0000010000 */
[----:B------:R-:W1:Y:S01]  /*42d0*/  MUFU.EX2 R45, R45 ;  /* 0x0000002d002d7308 */ /* 0x000e620000000800 */
[----:B---3--:R-:W-:Y:S01]  /*42e0*/  FADD.FTZ R10, R38, R7 ;  /* 0x00000007260a7221 */ /* 0x008fe20000010000 */
[----:B----4-:R-:W-:-:S06]  /*42f0*/  FADD.FTZ R8, R40, R5 ;  /* 0x0000000528087221 */ /* 0x010fcc0000010000 */
[----:B------:R-:W3:Y:S01]  /*4300*/  MUFU.EX2 R46, R46 ;  /* 0x0000002e002e7308 */ /* 0x000ee20000000800 */
[----:B------:R-:W-:-:S07]  /*4310*/  FFMA.FTZ R65, R65, UR26, -R73 ;  /* 0x0000001a41417c23 */ /* 0x000fce0008010849 */
[----:B------:R-:W4:Y:S01]  /*4320*/  MUFU.EX2 R44, R44 ;  /* 0x0000002c002c7308 */ /* 0x000f220000000800 */
[----:B0-----:R-:W-:Y:S01]  /*4330*/  FADD.FTZ R10, R41, R10 ;  /* 0x0000000a290a7221 */ /* 0x001fe20000010000 */
[----:B------:R-:W-:-:S06]  /*4340*/  FFMA.FTZ R34, R66, UR26, -R73 ;  /* 0x0000001a42227c23 */ /* 0x000fcc0008010849 */
[----:B------:R-:W0:Y:S01]  /*4350*/  MUFU.EX2 R3, R3 ;  /* 0x0000000300037308 */ /* 0x000e220000000800 */
[----:B-----5:R-:W-:Y:S01]  /*4360*/  FADD.FTZ R9, R39, R8 ;  /* 0x0000000827097221 */ /* 0x020fe20000010000 */
[----:B------:R-:W-:-:S06]  /*4370*/  FFMA.FTZ R52, R67, UR26, -R86 ;  /* 0x0000001a43347c23 */ /* 0x000fcc0008010856 */
[----:B------:R-:W5:Y:S01]  /*4380*/  MUFU.EX2 R51, R51 ;  /* 0x0000003300337308 */ /* 0x000f620000000800 */
[----:B-1----:R-:W-:Y:S01]  /*4390*/  FADD.FTZ R11, R45, R10 ;  /* 0x0000000a2d0b7221 */ /* 0x002fe20000010000 */
[----:B------:R-:W-:-:S06]  /*43a0*/  FADD.FTZ R9, R0, R9 ;  /* 0x0000000900097221 */ /* 0x000fcc0000010000 */
        /* <DEDUP_REMOVED lines=10> */
[----:B------:R-:W-:Y:S01]  /*4450*/  FADD.FTZ R24, R26, R9 ;  /* 0x000000091a187221 */ /* 0x000fe20000010000 */
[----:B-1----:R-:W-:-:S06]  /*4460*/  FADD.FTZ R9, R47, R10 ;  /* 0x0000000a2f097221 */ /* 0x002fcc0000010000 */
[----:B------:R-:W1:Y:S01]  /*4470*/  MUFU.EX2 R33, R33 ;  /* 0x0000002100217308 */ /* 0x000e620000000800 */
[----:B------:R-:W-:-:S07]  /*4480*/  FFMA.FTZ R60, R76, UR26, -R86 ;  /* 0x0000001a4c3c7c23 */ /* 0x000fce0008010856 */
[----:B------:R-:W1:Y:S01]  /*4490*/  MUFU.EX2 R55, R55 ;  /* 0x0000003700377308 */ /* 0x000e620000000800 */
[----:B------:R-:W-:Y:S01]  /*44a0*/  F2FP.BF16.F32.PACK_AB R4, R112, R103 ;  /* 0x000000677004723e */ /* 0x000fe200000010ff */
[----:B---3--:R-:W-:Y:S01]  /*44b0*/  FADD.FTZ R11, R29, R24 ;  /* 0x000000181d0b7221 */ /* 0x008fe20000010000 */
[----:B------:R-:W-:Y:S02]  /*44c0*/  F2FP.BF16.F32.PACK_AB R6, R114, R105 ;  /* 0x000000697206723e */ /* 0x000fe400000010ff */
[----:B------:R-:W-:-:S03]  /*44d0*/  F2FP.BF16.F32.PACK_AB R5, R90, R75 ;  /* 0x0000004b5a05723e */ /* 0x000fc600000010ff */
[----:B------:R-:W3:Y:S01]  /*44e0*/  MUFU.EX2 R56, R56 ;  /* 0x0000003800387308 */ /* 0x000ee20000000800 */
[----:B------:R-:W-:Y:S01]  /*44f0*/  F2FP.BF16.F32.PACK_AB R7, R92, R43 ;  /* 0x0000002b5c07723e */ /* 0x000fe200000010ff */
[----:B----4-:R-:W-:Y:S01]  /*4500*/  FADD.FTZ R9, R48, R9 ;  /* 0x0000000930097221 */ /* 0x010fe20000010000 */
[----:B------:R-:W-:-:S05]  /*4510*/  F2FP.BF16.F32.PACK_AB R8, R25, R18 ;  /* 0x000000121908723e */ /* 0x000fca00000010ff */
[----:B------:R-:W4:Y:S01]  /*4520*/  MUFU.EX2 R49, R49 ;  /* 0x0000003100317308 */ /* 0x000f220000000800 */
[----:B------:R5:W-:Y:S01]  /*4530*/  STSM.16.M88.4 [R2+0x24800], R4 ;  /* 0x0248000402007844 */ /* 0x000be20000000200 */
[----:B0-----:R-:W-:-:S06]  /*4540*/  FADD.FTZ R18, R34, R11 ;  /* 0x0000000b22127221 */ /* 0x001fcc0000010000 */
[----:B------:R-:W0:Y:S01]  /*4550*/  MUFU.EX2 R59, R59 ;  /* 0x0000003b003b7308 */ /* 0x000e220000000800 */
[----:B------:R-:W-:-:S07]  /*4560*/  FFMA.FTZ R67, R80, UR26, -R86 ;  /* 0x0000001a50437c23 */ /* 0x000fce0008010856 */
[----:B------:R-:W0:Y:S01]  /*4570*/  MUFU.EX2 R54, R54 ;  /* 0x0000003600367308 */ /* 0x000e220000000800 */
[----:B-----5:R-:W-:Y:S01]  /*4580*/  FADD.FTZ R4, R52, R9 ;  /* 0x0000000934047221 */ /* 0x020fe20000010000 */
[----:B-1----:R-:W-:-:S06]  /*4590*/  FADD.FTZ R7, R33, R18 ;  /* 0x0000001221077221 */ /* 0x002fcc0000010000 */
[----:B------:R-:W1:Y:S01]  /*45a0*/  MUFU.EX2 R60, R60 ;  /* 0x0000003c003c7308 */ /* 0x000e620000000800 */
[----:B------:R-:W-:Y:S01]  /*45b0*/  FADD.FTZ R5, R55, R4 ;  /* 0x0000000437057221 */ /* 0x000fe20000010000 */
[----:B------:R-:W-:Y:S01]  /*45c0*/  FFMA.FTZ R81, R81, UR26, -R86 ;  /* 0x0000001a51517c23 */ /* 0x000fe20008010856 */
[----:B------:R-:W-:-:S05]  /*45d0*/  FADD.FTZ R4, R42, R7 ;  /* 0x000000072a047221 */ /* 0x000fca0000010000 */
[----:B------:R-:W5:Y:S01]  /*45e0*/  MUFU.EX2 R50, R50 ;  /* 0x0000003200327308 */ /* 0x000f620000000800 */
[----:B------:R-:W-:Y:S01]  /*45f0*/  F2FP.BF16.F32.PACK_AB R13, R0, R39 ;  /* 0x00000027000d723e */ /* 0x000fe200000010ff */
[----:B---3--:R-:W-:-:S06]  /*4600*/  FADD.FTZ R0, R56, R5 ;  /* 0x0000000538007221 */ /* 0x008fcc0000010000 */
[----:B------:R-:W3:Y:S01]  /*4610*/  MUFU.EX2 R63, R63 ;  /* 0x0000003f003f7308 */ /* 0x000ee20000000800 */
[----:B------:R-:W-:Y:S01]  /*4620*/  FFMA.FTZ R84, R84, UR26, -R86 ;  /* 0x0000001a54547c23 */ /* 0x000fe20008010856 */
[----:B----4-:R-:W-:-:S06]  /*4630*/  FADD.FTZ R7, R49, R4 ;  /* 0x0000000431077221 */ /* 0x010fcc0000010000 */
[----:B------:R-:W4:Y:S01]  /*4640*/  MUFU.EX2 R53, R53 ;  /* 0x0000003500357308 */ /* 0x000f220000000800 */
[----:B0-----:R-:W-:-:S07]  /*4650*/  FADD.FTZ R5, R59, R0 ;  /* 0x000000003b057221 */ /* 0x001fce0000010000 */
[----:B------:R-:W0:Y:S01]  /*4660*/  MUFU.EX2 R67, R67 ;  /* 0x0000004300437308 */ /* 0x000e220000000800 */
[----:B------:R-:W-:Y:S01]  /*4670*/  FFMA.FTZ R78, R78, UR26, -R86 ;  /* 0x0000001a4e4e7c23 */ /* 0x000fe20008010856 */
[----:B------:R-:W-:-:S06]  /*4680*/  FADD.FTZ R7, R54, R7 ;  /* 0x0000000736077221 */ /* 0x000fcc0000010000 */
[----:B------:R-:W0:Y:S01]  /*4690*/  MUFU.EX2 R57, R57 ;  /* 0x0000003900397308 */ /* 0x000e220000000800 */
[----:B------:R-:W-:Y:S01]  /*46a0*/  FFMA.FTZ R62, R89, UR26, -R73 ;  /* 0x0000001a593e7c23 */ /* 0x000fe20008010849 */
[----:B-1----:R-:W-:-:S06]  /*46b0*/  FADD.FTZ R4, R60, R5 ;  /* 0x000000053c047221 */ /* 0x002fcc0000010000 */
[----:B------:R-:W1:Y:S01]  /*46c0*/  MUFU.EX2 R68, R81 ;  /* 0x0000005100447308 */ /* 0x000e620000000800 */
[----:B------:R-:W-:Y:S01]  /*46d0*/  FFMA.FTZ R83, R83, UR26, -R86 ;  /* 0x0000001a53537c23 */ /* 0x000fe20008010856 */
[----:B-----5:R-:W-:-:S06]  /*46e0*/  FADD.FTZ R18, R50, R7 ;  /* 0x0000000732127221 */ /* 0x020fcc0000010000 */
[----:B------:R-:W-:Y:S01]  /*46f0*/  MUFU.EX2 R58, R58 ;  /* 0x0000003a003a7308 */ /* 0x000fe20000000800 */
[----:B------:R-:W-:Y:S01]  /*4700*/  FFMA.FTZ R65, R91, UR26, -R73 ;  /* 0x0000001a5b417c23 */ /* 0x000fe20008010849 */
[----:B---3--:R-:W-:-:S06]  /*4710*/  FADD.FTZ R6, R63, R4 ;  /* 0x000000043f067221 */ /* 0x008fcc0000010000 */
[----:B------:R-:W3:Y:S01]  /*4720*/  MUFU.EX2 R84, R84 ;  /* 0x0000005400547308 */ /* 0x000ee20000000800 */
[----:B------:R-:W-:Y:S01]  /*4730*/  FFMA.FTZ R82, R82, UR26, -R86 ;  /* 0x0000001a52527c23 */ /* 0x000fe20008010856 */
[----:B------:R-:W-:Y:S01]  /*4740*/  F2FP.BF16.F32.PACK_AB R32, R26, R3 ;  /* 0x000000031a20723e */ /* 0x000fe200000010ff */
[----:B----4-:R-:W-:-:S05]  /*4750*/  FADD.FTZ R18, R53, R18 ;  /* 0x0000001235127221 */ /* 0x010fca0000010000 */
[----:B------:R-:W-:Y:S01]  /*4760*/  MUFU.EX2 R61, R61 ;  /* 0x0000003d003d7308 */ /* 0x000fe20000000800 */
[----:B------:R-:W-:Y:S01]  /*4770*/  FFMA.FTZ R66, R98, UR26, -R73 ;  /* 0x0000001a62427c23 */ /* 0x000fe20008010849 */
[----:B------:R-:W-:Y:S01]  /*4780*/  F2FP.BF16.F32.PACK_AB R10, R37, R30 ;  /* 0x0000001e250a723e */ /* 0x000fe200000010ff */
[----:B0-----:R-:W-:-:S05]  /*4790*/  FADD.FTZ R3, R67, R6 ;  /* 0x0000000643037221 */ /* 0x001fca0000010000 */
[----:B------:R-:W0:Y:S01]  /*47a0*/  MUFU.EX2 R19, R78 ;  /* 0x0000004e00137308 */ /* 0x000e220000000800 */
[----:B------:R-:W-:Y:S01]  /*47b0*/  F2FP.BF16.F32.PACK_AB R9, R36, R27 ;  /* 0x0000001b2409723e */ /* 0x000fe200000010ff */
[----:B------:R-:W-:Y:S01]  /*47c0*/  FFMA.FTZ R79, R79, UR26, -R86 ;  /* 0x0000001a4f4f7c23 */ /* 0x000fe20008010856 */
[----:B------:R-:W-:Y:S02]  /*47d0*/  F2FP.BF16.F32.PACK_AB R11, R40, R31 ;  /* 0x0000001f280b723e */ /* 0x000fe400000010ff */
[----:B------:R-:W-:-:S03]  /*47e0*/  F2FP.BF16.F32.PACK_AB R12, R41, R38 ;  /* 0x00000026290c723e */ /* 0x000fc600000010ff */
[----:B------:R-:W4:Y:S01]  /*47f0*/  MUFU.EX2 R62, R62 ;  /* 0x0000003e003e7308 */ /* 0x000f220000000800 */
[----:B------:R-:W-:Y:S02]  /*4800*/  F2FP.BF16.F32.PACK_AB R14, R46, R45 ;  /* 0x0000002d2e0e723e */ /* 0x000fe400000010ff */
[----:B------:R-:W-:Y:S01]  /*4810*/  F2FP.BF16.F32.PACK_AB R15, R51, R44 ;  /* 0x0000002c330f723e */ /* 0x000fe200000010ff */
[----:B------:R-:W-:-:S04]  /*4820*/  FADD.FTZ R5, R57, R18 ;  /* 0x0000001239057221 */ /* 0x000fc80000010000 */
[----:B------:R-:W5:Y:S01]  /*4830*/  MUFU.EX2 R83, R83 ;  /* 0x0000005300537308 */ /* 0x000f620000000800 */
[----:B-1----:R-:W-:Y:S01]  /*4840*/  FADD.FTZ R3, R68, R3 ;  /* 0x0000000344037221 */ /* 0x002fe20000010000 */
[----:B------:R3:W-:Y:S01]  /*4850*/  STSM.16.M88.4 [R121], R8 ;  /* 0x0000000879007844 */ /* 0x0007e20000000200 */
[----:B------:R-:W-:-:S05]  /*4860*/  FFMA.FTZ R109, R109, UR26, -R86 ;  /* 0x0000001a6d6d7c23 */ /* 0x000fca0008010856 */
[----:B------:R-:W1:Y:S01]  /*4870*/  MUFU.EX2 R65, R65 ;  /* 0x0000004100417308 */ /* 0x000e620000000800 */
[----:B------:R2:W-:Y:S07]  /*4880*/  STSM.16.M88.4 [R17+0x6000], R12 ;  /* 0x0060000c11007844 */ /* 0x0005ee0000000200 */
[----:B------:R-:W1:Y:S01]  /*4890*/  MUFU.EX2 R82, R82 ;  /* 0x0000005200527308 */ /* 0x000e620000000800 */
[----:B---3--:R-:W-:Y:S01]  /*48a0*/  FADD.FTZ R8, R84, R3 ;  /* 0x0000000354087221 */ /* 0x008fe20000010000 */
[----:B------:R-:W-:-:S06]  /*48b0*/  FFMA.FTZ R107, R107, UR26, -R86 ;  /* 0x0000001a6b6b7c23 */ /* 0x000fcc0008010856 */
[----:B------:R-:W3:Y:S01]  /*48c0*/  MUFU.EX2 R66, R66 ;  /* 0x0000004200427308 */ /* 0x000ee20000000800 */
[----:B--2---:R-:W-:Y:S01]  /*48d0*/  FADD.FTZ R12, R58, R5 ;  /* 0x000000053a0c7221 */ /* 0x004fe20000010000 */
[----:B0-----:R-:W-:-:S06]  /*48e0*/  FADD.FTZ R8, R19, R8 ;  /* 0x0000000813087221 */ /* 0x001fcc0000010000 */
[----:B------:R-:W0:Y:S01]  /*48f0*/  MUFU.EX2 R79, R79 ;  /* 0x0000004f004f7308 */ /* 0x000e220000000800 */
[----:B------:R-:W-:Y:S01]  /*4900*/  FADD.FTZ R3, R61, R12 ;  /* 0x0000000c3d037221 */ /* 0x000fe20000010000 */
[--C-:B------:R-:W-:Y:S01]  /*4910*/  FFMA.FTZ R113, R113, UR26, -R86.reuse ;  /* 0x0000001a71717c23 */ /* 0x100fe20008010856 */
[----:B------:R-:W-:Y:S01]  /*4920*/  FFMA.FTZ R111, R111, UR26, -R86 ;  /* 0x0000001a6f6f7c23 */ /* 0x000fe20008010856 */
[----:B------:R-:W-:-:S04]  /*4930*/  FFMA.FTZ R73, R100, UR26, -R73 ;  /* 0x0000001a64497c23 */ /* 0x000fc80008010849 */
[----:B------:R-:W2:Y:S01]  /*4940*/  MUFU.EX2 R69, R69 ;  /* 0x0000004500457308 */ /* 0x000ea20000000800 */
[----:B------:R-:W-:Y:S01]  /*4950*/  FFMA.FTZ R86, R115, UR26, -R86 ;  /* 0x0000001a73567c23 */ /* 0x000fe20008010856 */
[----:B----4-:R-:W-:Y:S01]  /*4960*/  FADD.FTZ R12, R62, R3 ;  /* 0x000000033e0c7221 */ /* 0x010fe20000010000 */
[----:B-----5:R-:W-:-:S05]  /*4970*/  FADD.FTZ R3, R83, R8 ;  /* 0x0000000853037221 */ /* 0x020fca0000010000 */
[----:B------:R-:W4:Y:S01]  /*4980*/  MUFU.EX2 R0, R109 ;  /* 0x0000006d00007308 */ /* 0x000f220000000800 */
[----:B-1----:R-:W-:Y:S01]  /*4990*/  FADD.FTZ R11, R65, R12 ;  /* 0x0000000c410b7221 */ /* 0x002fe20000010000 */
[----:B------:R-:W-:-:S06]  /*49a0*/  FADD.FTZ R8, R82, R3 ;  /* 0x0000000352087221 */ /* 0x000fcc0000010000 */
[----:B------:R-:W1:Y:S01]  /*49b0*/  MUFU.EX2 R9, R107 ;  /* 0x0000006b00097308 */ /* 0x000e620000000800 */
[----:B---3--:R-:W-:Y:S01]  /*49c0*/  FADD.FTZ R12, R66, R11 ;  /* 0x0000000b420c7221 */ /* 0x008fe20000010000 */
[----:B0-----:R-:W-:-:S06]  /*49d0*/  FADD.FTZ R3, R79, R8 ;  /* 0x000000084f037221 */ /* 0x001fcc0000010000 */
[----:B------:R-:W0:Y:S01]  /*49e0*/  MUFU.EX2 R10, R113 ;  /* 0x00000071000a7308 */ /* 0x000e220000000800 */
[----:B--2---:R-:W-:-:S07]  /*49f0*/  FADD.FTZ R11, R69, R12 ;  /* 0x0000000c450b7221 */ /* 0x004fce0000010000 */
[----:B------:R-:W-:Y:S08]  /*4a00*/  MUFU.EX2 R74, R74 ;  /* 0x0000004a004a7308 */ /* 0x000ff00000000800 */
[----:B------:R-:W2:Y:S08]  /*4a10*/  MUFU.EX2 R73, R73 ;  /* 0x0000004900497308 */ /* 0x000eb00000000800 */
[----:B------:R-:W-:Y:S08]  /*4a20*/  MUFU.EX2 R111, R111 ;  /* 0x0000006f006f7308 */ /* 0x000ff00000000800 */
[----:B------:R-:W3:Y:S01]  /*4a30*/  MUFU.EX2 R86, R86 ;  /* 0x0000005600567308 */ /* 0x000ee20000000800 */
[----:B------:R-:W-:Y:S01]  /*4a40*/  F2FP.BF16.F32.PACK_AB R4, R42, R33 ;  /* 0x000000212a04723e */ /* 0x000fe200000010ff */
[----:B----4-:R-:W-:Y:S01]  /*4a50*/  FADD.FTZ R12, R0, R3 ;  /* 0x00000003000c7221 */ /* 0x010fe20000010000 */
[----:B------:R-:W-:-:S02]  /*4a60*/  F2FP.BF16.F32.PACK_AB R34, R34, R29 ;  /* 0x0000001d2222723e */ /* 0x000fc400000010ff */
[----:B------:R-:W-:Y:S02]  /*4a70*/  F2FP.BF16.F32.PACK_AB R33, R48, R47 ;  /* 0x0000002f3021723e */ /* 0x000fe400000010ff */
[----:B------:R-:W-:Y:S02]  /*4a80*/  F2FP.BF16.F32.PACK_AB R35, R55, R52 ;  /* 0x000000343723723e */ /* 0x000fe400000010ff */
[----:B------:R-:W-:Y:S02]  /*4a90*/  F2FP.BF16.F32.PACK_AB R6, R54, R49 ;  /* 0x000000313606723e */ /* 0x000fe400000010ff */
[----:B------:R-:W-:Y:S02]  /*4aa0*/  F2FP.BF16.F32.PACK_AB R5, R59, R56 ;  /* 0x000000383b05723e */ /* 0x000fe400000010ff */
[----:B------:R-:W-:Y:S01]  /*4ab0*/  F2FP.BF16.F32.PACK_AB R7, R63, R60 ;  /* 0x0000003c3f07723e */ /* 0x000fe200000010ff */
[----:B-1----:R-:W-:Y:S01]  /*4ac0*/  FADD.FTZ R3, R9, R12 ;  /* 0x0000000c09037221 */ /* 0x002fe20000010000 */
[----:B------:R-:W-:Y:S01]  /*4ad0*/  F2FP.BF16.F32.PACK_AB R58, R58, R57 ;  /* 0x000000393a3a723e */ /* 0x000fe200000010ff */
[----:B------:R-:W-:Y:S01]  /*4ae0*/  STSM.16.M88.4 [R16+0x6000], R32 ;  /* 0x0060002010007844 */ /* 0x000fe20000000200 */
[----:B------:R-:W-:-:S02]  /*4af0*/  F2FP.BF16.F32.PACK_AB R57, R68, R67 ;  /* 0x000000434439723e */ /* 0x000fc400000010ff */
[----:B------:R-:W-:Y:S01]  /*4b00*/  F2FP.BF16.F32.PACK_AB R56, R53, R50 ;  /* 0x000000323538723e */ /* 0x000fe200000010ff */
[----:B------:R1:W-:Y:S01]  /*4b10*/  STSM.16.M88.4 [R2+0x2a800], R4 ;  /* 0x02a8000402007844 */ /* 0x0003e20000000200 */
[----:B------:R-:W-:Y:S02]  /*4b20*/  F2FP.BF16.F32.PACK_AB R66, R66, R65 ;  /* 0x000000414242723e */ /* 0x000fe400000010ff */
[----:B------:R-:W-:Y:S02]  /*4b30*/  F2FP.BF16.F32.PACK_AB R59, R19, R84 ;  /* 0x00000054133b723e */ /* 0x000fe400000010ff */
[----:B------:R-:W-:Y:S01]  /*4b40*/  F2FP.BF16.F32.PACK_AB R67, R0, R79 ;  /* 0x0000004f0043723e */ /* 0x000fe200000010ff */
[----:B0-----:R-:W-:Y:S01]  /*4b50*/  FADD.FTZ R0, R10, R3 ;  /* 0x000000030a007221 */ /* 0x001fe20000010000 */
[----:B------:R-:W-:Y:S02]  /*4b60*/  F2FP.BF16.F32.PACK_AB R64, R62, R61 ;  /* 0x0000003d3e40723e */ /* 0x000fe400000010ff */
[----:B------:R-:W-:-:S02]  /*4b70*/  F2FP.BF16.F32.PACK_AB R65, R82, R83 ;  /* 0x000000535241723e */ /* 0x000fc400000010ff */
[----:B------:R-:W-:Y:S02]  /*4b80*/  F2FP.BF16.F32.PACK_AB R9, R10, R9 ;  /* 0x000000090a09723e */ /* 0x000fe400000010ff */
[C---:B------:R-:W-:Y:S02]  /*4b90*/  F2FP.BF16.F32.PACK_AB R8, R70.reuse, R69 ;  /* 0x000000454608723e */ /* 0x040fe400000010ff */
[----:B--2---:R-:W-:Y:S01]  /*4ba0*/  F2FP.BF16.F32.PACK_AB R10, R73, R74 ;  /* 0x0000004a490a723e */ /* 0x004fe200000010ff */
[----:B-1----:R-:W-:Y:S01]  /*4bb0*/  FADD.FTZ R5, R70, R11 ;  /* 0x0000000b46057221 */ /* 0x002fe20000010000 */
[----:B---3--:R-:W-:Y:S01]  /*4bc0*/  F2FP.BF16.F32.PACK_AB R11, R86, R111 ;  /* 0x0000006f560b723e */ /* 0x008fe200000010ff */
[----:B------:R0:W-:Y:S04]  /*4bd0*/  STSM.16.M88.4 [R20], R56 ;  /* 0x0000003814007844 */ /* 0x0001e80000000200 */
[----:B------:R0:W-:Y:S04]  /*4be0*/  STSM.16.M88.4 [R17+0xc000], R64 ;  /* 0x00c0004011007844 */ /* 0x0001e80000000200 */
[----:B------:R0:W-:Y:S01]  /*4bf0*/  STSM.16.M88.4 [R16+0xc000], R8 ;  /* 0x00c0000810007844 */ /* 0x0001e20000000200 */
[----:B------:R1:W-:Y:S06]  /*4c00*/  MEMBAR.ALL.CTA ;  /* 0x0000000000007992 */ /* 0x0003ec0000008000 */
[----:B-1----:R-:W1:Y:S01]  /*4c10*/  FENCE.VIEW.ASYNC.S ;  /* 0x00000000000073c6 */ /* 0x002e620000000000 */
[----:B------:R-:W-:-:S06]  /*4c20*/  UISETP.GE.AND UP0, UPT, UR49, 0xc1, UPT ;  /* 0x000000c13100788c */ /* 0x000fcc000bf06270 */
[----:B------:R-:W-:Y:S01]  /*4c30*/  PLOP3.LUT P2, PT, PT, PT, UP0, 0x80, 0x0 ;  /* 0x000000000000781c */ /* 0x000fe20003f4f008 */
[----:B------:R-:W-:Y:S01]  /*4c40*/  FADD.FTZ R4, R74, R5 ;  /* 0x000000054a047221 */ /* 0x000fe20000010000 */
[----:B------:R-:W-:Y:S01]  /*4c50*/  FADD.FTZ R5, R111, R0 ;  /* 0x000000006f057221 */ /* 0x000fe20000010000 */
[----:B------:R-:W-:Y:S01]  /*4c60*/  ISETP.NE.AND P0, PT, R120, RZ, PT ;  /* 0x000000ff7800720c */ /* 0x000fe20003f05270 */
[----:B------:R-:W-:Y:S02]  /*4c70*/  IMAD.MOV.U32 R149, RZ, RZ, R151 ;  /* 0x000000ffff957224 */ /* 0x000fe400078e0097 */
[----:B------:R-:W-:Y:S01]  /*4c80*/  FADD.FTZ R4, R73, R4 ;  /* 0x0000000449047221 */ /* 0x000fe20000010000 */
[----:B------:R-:W-:Y:S01]  /*4c90*/  FADD.FTZ R5, R86, R5 ;  /* 0x0000000556057221 */ /* 0x000fe20000010000 */
        /* <DEDUP_REMOVED lines=30> */
[----:B-1----:R-:W-:Y:S01]  /*4e80*/  NOP ;  /* 0x0000000000007918 */ /* 0x002fe20000000000 */
[----:B0-----:R-:W-:Y:S05]  /*4e90*/  @!P2 BRA `(.L_x_10598) ;  /* 0x0000003400d8a947 */ /* 0x001fea0003800000 */
        /* <DEDUP_REMOVED lines=20> */
[----:B------:R-:W-:Y:S01]  /*4fe0*/  UMOV UR28, UR39 ;  /* 0x00000027001c7c82 */ /* 0x000fe20008000000 */
[----:B------:R-:W-:Y:S01]  /*4ff0*/  ULDC UR27, c[0x0][0x9d8] ;  /* 0x00027600001b7ab9 */ /* 0x000fe20000000800 */
[----:B------:R-:W-:-:S08]  /*5000*/  ULDC UR26, c[0x0][0x988] ;  /* 0x00026200001a7ab9 */ /* 0x000fd00000000800 */
.L_x_10607:
        /* <DEDUP_REMOVED lines=9> */
.L_x_10600:
[----:B------:R-:W-:Y:S01]  /*50a0*/  ULEA UR6, UR39, UR40, 0x3 ;  /* 0x0000002827067291 */ /* 0x000fe2000f8e183f */
[----:B------:R-:W-:-:S05]  /*50b0*/  IMAD.U32 R6, RZ, RZ, UR38 ;  /* 0x00000026ff067e24 */ /* 0x000fca000f8e00ff */
[----:B------:R-:W-:-:S04]  /*50c0*/  SHF.L.U32 R6, R6, 0x1f, RZ ;  /* 0x0000001f06067819 */ /* 0x000fc800000006ff */
[----:B------:R0:W1:Y:S01]  /*50d0*/  SYNCS.PHASECHK.TRANS64.TRYWAIT P2, [UR6+0x30830], R6 ;  /* 0x03083006ff0075a7 */ /* 0x0000620008040146 */
[----:B------:R-:W-:Y:S05]  /*50e0*/  @!P0 BRA `(.L_x_10601) ;  /* 0x0000000000048947 */ /* 0x000fea0003800000 */
[----:B------:R-:W-:Y:S01]  /*50f0*/  BPT.TRAP 0x1 ;  /* 0x000000040000795c */ /* 0x000fe20000300000 */
.L_x_10601:
[----:B-1----:R-:W-:Y:S05]  /*5100*/  @P2 BRA `(.L_x_10599) ;  /* 0x0000000000082947 */ /* 0x002fea0003800000 */
[----:B------:R-:W1:Y:S02]  /*5110*/  SYNCS.PHASECHK.TRANS64.TRYWAIT P2, [UR6+0x30830], R6 ;  /* 0x03083006ff0075a7 */ /* 0x000e640008040146 */
[----:B-1----:R-:W-:Y:S05]  /*5120*/  @!P2 BRA `(.L_x_10602) ;  /* 0x0000009400f4a947 */ /* 0x002fea0003800000 */
.L_x_10599:
        /* <DEDUP_REMOVED lines=24> */
[----:B0-----:R-:W-:Y:S05]  /*52b0*/  @P3 BRA `(.L_x_10603) ;  /* 0x00000000002c3947 */ /* 0x001fea0003800000 */
[----:B------:R-:W-:Y:S05]  /*52c0*/  @!P0 BRA `(.L_x_10604) ;  /* 0x0000000000048947 */ /* 0x000fea0003800000 */
[----:B------:R-:W-:Y:S01]  /*52d0*/  BPT.TRAP 0x1 ;  /* 0x000000040000795c */ /* 0x000fe20000300000 */
.L_x_10604:
[----:B------:R-:W-:Y:S01]  /*52e0*/  ULEA UR6, UR28, UR40, 0x3 ;  /* 0x000000281c067291 */ /* 0x000fe2000f8e183f */
[----:B------:R-:W-:-:S04]  /*52f0*/  MOV R6, UR20 ;  /* 0x0000001400067c02 */ /* 0x000fc80008000f00 */
[----:B------:R-:W-:-:S04]  /*5300*/  SHF.L.U32 R6, R6, 0x1f, RZ ;  /* 0x0000001f06067819 */ /* 0x000fc800000006ff */
[----:B------:R0:W1:Y:S01]  /*5310*/  SYNCS.PHASECHK.TRANS64.TRYWAIT P2, [UR6+0x30850], R6 ;  /* 0x03085006ff0075a7 */ /* 0x0000620008040146 */
[----:B------:R-:W-:Y:S05]  /*5320*/  @!P0 BRA `(.L_x_10605) ;  /* 0x0000000000048947 */ /* 0x000fea0003800000 */
[----:B------:R-:W-:Y:S01]  /*5330*/  BPT.TRAP 0x1 ;  /* 0x000000040000795c */ /* 0x000fe20000300000 */
.L_x_10605:
[----:B-1----:R-:W-:Y:S05]  /*5340*/  @P2 BRA `(.L_x_10603) ;  /* 0x0000000000082947 */ /* 0x002fea0003800000 */
[----:B------:R-:W1:Y:S02]  /*5350*/  SYNCS.PHASECHK.TRANS64.TRYWAIT P2, [UR6+0x30850], R6 ;  /* 0x03085006ff0075a7 */ /* 0x000e640008040146 */
[----:B-1----:R-:W-:Y:S05]  /*5360*/  @!P2 BRA `(.L_x_10606) ;  /* 0x00000094007ca947 */ /* 0x002fea0003800000 */
.L_x_10603:
[----:B------:R-:W-:Y:S01]  /*5370*/  UIADD3 UR7, UR25, 0x1e800, URZ ;  /* 0x0001e80019077890 */ /* 0x000fe2000fffe03f */
[----:B------:R-:W-:Y:S01]  /*5380*/  WARPGROUP.ARRIVE ;  /* 0x00000000000079c5 */ /* 0x000fe20000000000 */
[----:B------:R-:W-:Y:S01]  /*5390*/  UIADD3 UR6, UR40, 0x400, URZ ;  /* 0x0000040028067890 */ /* 0x000fe2000fffe03f */
[----:B01----:R-:W-:Y:S01]  /*53a0*/  FMUL.FTZ R6, R24, UR27 ;  /* 0x0000001b18067c20 */ /* 0x003fe20008410000 */
[----:B------:R-:W-:Y:S01]  /*53b0*/  USHF.R.U32.HI UR7, URZ, 0x4, UR7 ;  /* 0x000000043f077899 */ /* 0x000fe20008011607 */
[----:B------:R-:W-:Y:S01]  /*53c0*/  FMUL.FTZ R7, R25, UR27 ;  /* 0x0000001b19077c20 */ /* 0x000fe20008410000 */
[----:B------:R-:W-:Y:S01]  /*53d0*/  USHF.R.U32.HI UR6, URZ, 0x4, UR6 ;  /* 0x000000043f067899 */ /* 0x000fe20008011606 */
[----:B------:R-:W-:Y:S01]  /*53e0*/  FMUL.FTZ R10, R28, UR27 ;  /* 0x0000001b1c0a7c20 */ /* 0x000fe20008410000 */
[----:B------:R-:W-:Y:S01]  /*53f0*/  ULOP3.LUT UR10, UR7, 0x3fff, URZ, 0xc0, !UPT ;  /* 0x00003fff070a7892 */ /* 0x000fe2000f8ec03f */
[----:B------:R-:W0:Y:S01]  /*5400*/  MUFU.TANH R6, R6 ;  /* 0x0000000600067308 */ /* 0x000e220000002400 */
[----:B------:R-:W-:Y:S01]  /*5410*/  ULOP3.LUT UR7, UR6, 0x3fff, URZ, 0xc0, !UPT ;  /* 0x00003fff06077892 */ /* 0x000fe2000f8ec03f */
[----:B------:R-:W-:Y:S01]  /*5420*/  FMUL.FTZ R11, R29, UR27 ;  /* 0x0000001b1d0b7c20 */ /* 0x000fe20008410000 */
[----:B------:R-:W-:Y:S01]  /*5430*/  ULOP3.LUT UR6, UR10, 0x10000, URZ, 0xfc, !UPT ;  /* 0x000100000a067892 */ /* 0x000fe2000f8efc3f */
[----:B------:R-:W-:Y:S01]  /*5440*/  FMUL.FTZ R14, R32, UR27 ;  /* 0x0000001b200e7c20 */ /* 0x000fe20008410000 */
[----:B------:R-:W-:Y:S01]  /*5450*/  UIMAD UR7, UR28, 0x600, UR7 ;  /* 0x000006001c0778a4 */ /* 0x000fe2000f8e0207 */
[----:B------:R-:W-:Y:S01]  /*5460*/  FMUL.FTZ R15, R33, UR27 ;  /* 0x0000001b210f7c20 */ /* 0x000fe20008410000 */
[----:B------:R-:W-:Y:S01]  /*5470*/  UMOV UR21, 0x40000040 ;  /* 0x4000004000157882 */ /* 0x000fe20000000000 */
[----:B------:R-:W-:Y:S01]  /*5480*/  UMOV UR23, 0x40000040 ;  /* 0x4000004000177882 */ /* 0x000fe20000000000 */
[----:B------:R-:W1:Y:S01]  /*5490*/  MUFU.TANH R7, R7 ;  /* 0x0000000700077308 */ /* 0x000e620000002400 */
[----:B------:R-:W-:Y:S01]  /*54a0*/  UMOV UR20, UR6 ;  /* 0x0000000600147c82 */ /* 0x000fe20008000000 */
[----:B------:R-:W-:Y:S01]  /*54b0*/  FMUL.FTZ R21, R40, UR27 ;  /* 0x0000001b28157c20 */ /* 0x000fe20008410000 */
[----:B------:R-:W-:Y:S01]  /*54c0*/  UMOV UR22, UR7 ;  /* 0x0000000700167c82 */ /* 0x000fe20008000000 */
[----:B------:R-:W-:Y:S01]  /*54d0*/  FMUL.FTZ R40, R59, UR27 ;  /* 0x0000001b3b287c20 */ /* 0x000fe20008410000 */
[----:B------:R-:W-:Y:S01]  /*54e0*/  HGMMA.64x64x16.F32.BF16 R120, gdesc[UR20].tnspB, R120, gsb0 ;  /* 0x40e00000147879f0 */ /* 0x000fe20008001878 */
[----:B------:R-:W-:Y:S01]  /*54f0*/  UIADD3 UR20, UR6, 0x2, URZ ;  /* 0x0000000206147890 */ /* 0x000fe2000fffe03f */
[----:B------:R-:W-:Y:S01]  /*5500*/  FMUL.FTZ R59, R78, UR27 ;  /* 0x0000001b4e3b7c20 */ /* 0x000fe20008410000 */
[----:B------:R-:W-:Y:S01]  /*5510*/  UIADD3 UR22, UR7, 0x80, URZ ;  /* 0x0000008007167890 */ /* 0x000fe2000fffe03f */
[----:B------:R-:W2:Y:S01]  /*5520*/  MUFU.TANH R10, R10 ;  /* 0x0000000a000a7308 */ /* 0x000ea20000002400 */
[----:B------:R-:W-:Y:S01]  /*5530*/  UMOV UR21, 0x40000040 ;  /* 0x4000004000157882 */ /* 0x000fe20000000000 */
[----:B------:R-:W-:Y:S01]  /*5540*/  UMOV UR23, 0x40000040 ;  /* 0x4000004000177882 */ /* 0x000fe20000000000 */
[----:B0-----:R-:W-:Y:S01]  /*5550*/  FMNMX.FTZ R78, R6, R3, !PT ;  /* 0x00000003064e7209 */ /* 0x001fe20007810000 */
[----:B------:R-:W-:Y:S01]  /*5560*/  FMUL.FTZ R18, R36, UR27 ;  /* 0x0000001b24127c20 */ /* 0x000fe20008410000 */
[----:B------:R-:W-:Y:S01]  /*5570*/  FMUL.FTZ R20, R39, UR27 ;  /* 0x0000001b27147c20 */ /* 0x000fe20008410000 */
[----:B------:R-:W-:Y:S01]  /*5580*/  FMUL.FTZ R39, R58, UR27 ;  /* 0x0000001b3a277c20 */ /* 0x000fe20008410000 */
[----:B------:R-:W-:Y:S01]  /*5590*/  FMUL.FTZ R8, R26, UR27 ;  /* 0x0000001b1a087c20 */ /* 0x000fe20008410000 */
[----:B------:R-:W0:Y:S01]  /*55a0*/  MUFU.TANH R11, R11 ;  /* 0x0000000b000b7308 */ /* 0x000e220000002400 */
[----:B------:R-:W-:Y:S01]  /*55b0*/  FMUL.FTZ R58, R77, UR27 ;  /* 0x0000001b4d3a7c20 */ /* 0x000fe20008410000 */
[----:B-1----:R-:W-:Y:S01]  /*55c0*/  FMNMX.FTZ R77, R7, R78, !PT ;  /* 0x0000004e074d7209 */ /* 0x002fe20007810000 */
        /* <DEDUP_REMOVED lines=61> */
[----:B------:R-:W-:-:S02]  /*59a0*/  WARPGROUP.DEPBAR.LE gsb0, 0x0 ;  /* 0x00008000000079c5 */ /* 0x000fc40000010000 */
[----:B------:R-:W-:Y:S01]  /*59b0*/  WARPGROUP.ARRIVE ;  /* 0x00000000000079c5 */ /* 0x000fe20000000000 */
[----:B------:R-:W2:Y:S01]  /*59c0*/  MUFU.TANH R12, R12 ;  /* 0x0000000c000c7308 */ /* 0x000ea20000002400 */
[----:B0-----:R-:W-:Y:S01]  /*59d0*/  FMNMX.FTZ R81, R9, R82, !PT ;  /* 0x0000005209517209 */ /* 0x001fe20007810000 */
[----:B------:R-:W-:Y:S01]  /*59e0*/  FMUL.FTZ R57, R76, UR27 ;  /* 0x0000001b4c397c20 */ /* 0x000fe20008410000 */
[----:B------:R-:W-:Y:S01]  /*59f0*/  FMUL.FTZ R51, R70, UR27 ;  /* 0x0000001b46337c20 */ /* 0x000fe20008410000 */
[----:B------:R-:W-:Y:S01]  /*5a00*/  FMUL.FTZ R70, R91, UR27 ;  /* 0x0000001b5b467c20 */ /* 0x000fe20008410000 */
[----:B------:R-:W-:Y:S01]  /*5a10*/  HGMMA.64x64x16.F32.BF16 R120, gdesc[UR20].tnspB, R120, gsb0 ;  /* 0x40e00000147879f0 */ /* 0x000fe20008001878 */
[----:B------:R-:W-:Y:S01]  /*5a20*/  UIADD3 UR20, UR6, 0x4, URZ ;  /* 0x0000000406147890 */ /* 0x000fe2000fffe03f */
[----:B-1----:R-:W-:Y:S01]  /*5a30*/  FMNMX.FTZ R83, R21, R84, !PT ;  /* 0x0000005415537209 */ /* 0x002fe20007810000 */
[----:B------:R-:W-:Y:S01]  /*5a40*/  UIADD3 UR22, UR7, 0x100, URZ ;  /* 0x0000010007167890 */ /* 0x000fe2000fffe03f */
[----:B------:R-:W0:Y:S01]  /*5a50*/  MUFU.TANH R22, R22 ;  /* 0x0000001600167308 */ /* 0x000e220000002400 */
[----:B------:R-:W-:Y:S01]  /*5a60*/  UMOV UR21, 0x40000040 ;  /* 0x4000004000157882 */ /* 0x000fe20000000000 */
[----:B------:R-:W-:Y:S01]  /*5a70*/  UMOV UR23, 0x40000040 ;  /* 0x4000004000177882 */ /* 0x000fe20000000000 */
        /* <DEDUP_REMOVED lines=37> */
[----:B------:R-:W-:Y:S01]  /*5cd0*/  FMUL.FTZ R81, R102, UR27 ;  /* 0x0000001b66517c20 */ /* 0x000fe20008410000 */
[----:B------:R-:W-:Y:S01]  /*5ce0*/  HGMMA.64x64x16.F32.BF16 R120, gdesc[UR20].tnspB, R120, gsb0 ;  /* 0x40e00000147879f0 */ /* 0x000fe20008001878 */
[----:B------:R-:W-:Y:S01]  /*5cf0*/  UIADD3 UR20, UR6, 0x6, URZ ;  /* 0x0000000606147890 */ /* 0x000fe2000fffe03f */
        /* <DEDUP_REMOVED lines=22> */
[----:B------:R-:W-:Y:S01]  /*5e60*/  FMUL.FTZ R87, R104, UR27 ;  /* 0x0000001b68577c20 */ /* 0x000fe20008410000 */
[----:B------:R-:W-:Y:S02]  /*5e70*/  WARPGROUP.DEPBAR.LE gsb0, 0x0 ;  /* 0x00008000000079c5 */ /* 0x000fe40000010000 */
[----:B------:R-:W-:-:S03]  /*5e80*/  WARPGROUP.ARRIVE ;  /* 0x00000000000079c5 */ /* 0x000fc60000000000 */
[----:B------:R-:W1:Y:S01]  /*5e90*/  MUFU.TANH R31, R31 ;  /* 0x0000001f001f7308 */ /* 0x000e620000002400 */
[----:B--2---:R-:W-:Y:S02]  /*5ea0*/  FMNMX.FTZ R86, R28, R85, !PT ;  /* 0x000000551c567209 */ /* 0x004fe40007810000 */
[----:B------:R-:W-:Y:S01]  /*5eb0*/  HGMMA.64x64x16.F32.BF16 R120, gdesc[UR20].tnspB, R120, gsb0 ;  /* 0x40e00000147879f0 */ /* 0x000fe20008001878 */
[----:B------:R-:W-:Y:S01]  /*5ec0*/  UIADD3 UR20, UR6, 0x600, URZ ;  /* 0x0000060006147890 */ /* 0x000fe2000fffe03f */
[----:B0-----:R-:W-:Y:S01]  /*5ed0*/  FMNMX.FTZ R89, R41, R88, !PT ;  /* 0x0000005829597209 */ /* 0x001fe20007810000 */
[----:B------:R-:W-:Y:S02]  /*5ee0*/  UIADD3 UR22, UR7, 0x200, URZ ;  /* 0x0000020007167890 */ /* 0x000fe4000fffe03f */
[----:B------:R-:W0:Y:S01]  /*5ef0*/  MUFU.TANH R42, R42 ;  /* 0x0000002a002a7308 */ /* 0x000e220000002400 */
[----:B------:R-:W-:Y:S01]  /*5f00*/  UMOV UR21, 0x40000040 ;  /* 0x4000004000157882 */ /* 0x000fe20000000000 */
[----:B------:R-:W-:Y:S01]  /*5f10*/  UMOV UR23, 0x40000040 ;  /* 0x4000004000177882 */ /* 0x000fe20000000000 */
[----:B------:R-:W-:-:S05]  /*5f20*/  FMUL.FTZ R88, R105, UR27 ;  /* 0x0000001b69587c20 */ /* 0x000fca0008410000 */
        /* <DEDUP_REMOVED lines=16> */
[----:B0-----:R-:W-:Y:S01]  /*6030*/  FMNMX.FTZ R91, R49, R90, !PT ;  /* 0x0000005a315b7209 */ /* 0x001fe20007810000 */
[----:B------:R-:W-:Y:S02]  /*6040*/  WARPGROUP.DEPBAR.LE gsb0, 0x0 ;  /* 0x00008000000079c5 */ /* 0x000fe40000010000 */
[----:B------:R-:W-:-:S04]  /*6050*/  WARPGROUP.ARRIVE ;  /* 0x00000000000079c5 */ /* 0x000fc80000000000 */
[----:B------:R-:W0:Y:S01]  /*6060*/  MUFU.TANH R40, R40 ;  /* 0x0000002800287308 */ /* 0x000e220000002400 */
[----:B--2---:R-:W-:Y:S01]  /*6070*/  FMNMX.FTZ R89, R39, R86, !PT ;  /* 0x0000005627597209 */ /* 0x004fe20007810000 */
[----:B------:R-:W-:Y:S01]  /*6080*/  HGMMA.64x64x16.F32.BF16 R120, gdesc[UR20].tnspB, R120, gsb0 ;  /* 0x40e00000147879f0 */ /* 0x000fe20008001878 */
[----:B------:R-:W-:Y:S01]  /*6090*/  UIADD3 UR20, UR6, 0x602, URZ ;  /* 0x0000060206147890 */ /* 0x000fe2000fffe03f */
[----:B-1----:R-:W-:Y:S01]  /*60a0*/  FMNMX.FTZ R86, R50, R91, !PT ;  /* 0x0000005b32567209 */ /* 0x002fe20007810000 */
[----:B------:R-:W-:-:S03]  /*60b0*/  UIADD3 UR22, UR7, 0x280, URZ ;  /* 0x0000028007167890 */ /* 0x000fc6000fffe03f */
[----:B------:R-:W1:Y:S01]  /*60c0*/  MUFU.TANH R53, R53 ;  /* 0x0000003500357308 */ /* 0x000e620000002400 */
[----:B------:R-:W-:Y:S01]  /*60d0*/  UMOV UR21, 0x40000040 ;  /* 0x4000004000157882 */ /* 0x000fe20000000000 */
[----:B------:R-:W-:-:S06]  /*60e0*/  UMOV UR23, 0x40000040 ;  /* 0x4000004000177882 */ /* 0x000fcc0000000000 */
        /* <DEDUP_REMOVED lines=8> */
[----:B0-----:R-:W-:Y:S01]  /*6170*/  FMNMX.FTZ R92, R54, R91, !PT ;  /* 0x0000005b365c7209 */ /* 0x001fe20007810000 */
[----:B------:R-:W-:Y:S02]  /*6180*/  FMUL.FTZ R91, R108, UR27 ;  /* 0x0000001b6c5b7c20 */ /* 0x000fe40008410000 */
[----:B------:R-:W0:Y:S04]  /*6190*/  S2R R108, SR_TID.X ;  /* 0x00000000006c7919 */ /* 0x000e280000002100 */
[----:B------:R-:W3:Y:S01]  /*61a0*/  MUFU.TANH R47, R47 ;  /* 0x0000002f002f7308 */ /* 0x000ee20000002400 */
[----:B-1----:R-:W-:-:S07]  /*61b0*/  FMNMX.FTZ R90, R44, R89, !PT ;  /* 0x000000592c5a7209 */ /* 0x002fce0007810000 */
[----:B------:R-:W1:Y:S01]  /*61c0*/  MUFU.TANH R58, R58 ;  /* 0x0000003a003a7308 */ /* 0x000e620000002400 */
[----:B--2---:R-:W-:-:S07]  /*61d0*/  FMNMX.FTZ R93, R57, R92, !PT ;  /* 0x0000005c395d7209 */ /* 0x004fce0007810000 */
[----:B------:R-:W2:Y:S01]  /*61e0*/  MUFU.TANH R48, R48 ;  /* 0x0000003000307308 */ /* 0x000ea20000002400 */
[----:B---3--:R-:W-:-:S07]  /*61f0*/  FMNMX.FTZ R89, R47, R90, !PT ;  /* 0x0000005a2f597209 */ /* 0x008fce0007810000 */
[----:B------:R-:W3:Y:S01]  /*6200*/  MUFU.TANH R61, R61 ;  /* 0x0000003d003d7308 */ /* 0x000ee20000002400 */
[----:B-1----:R-:W-:Y:S02]  /*6210*/  FMNMX.FTZ R92, R58, R93, !PT ;  /* 0x0000005d3a5c7209 */ /* 0x002fe40007810000 */
[----:B0-----:R-:W-:Y:S02]  /*6220*/  SHF.R.U32.HI R107, RZ, 0x7, R108 ;  /* 0x00000007ff6b7819 */ /* 0x001fe4000001166c */
[----:B------:R-:W-:Y:S01]  /*6230*/  ISETP.GE.U32.AND P2, PT, R108, 0x180, PT ;  /* 0x000001806c00780c */ /* 0x000fe20003f46070 */
[----:B------:R-:W-:Y:S02]  /*6240*/  WARPGROUP.DEPBAR.LE gsb0, 0x0 ;  /* 0x00008000000079c5 */ /* 0x000fe40000010000 */
[----:B------:R-:W-:Y:S01]  /*6250*/  WARPGROUP.ARRIVE ;  /* 0x00000000000079c5 */ /* 0x000fe20000000000 */
[----:B------:R-:W0:Y:S01]  /*6260*/  MUFU.TANH R51, R51 ;  /* 0x0000003300337308 */ /* 0x000e220000002400 */
[----:B--2---:R-:W-:-:S04]  /*6270*/  FMNMX.FTZ R90, R48, R89, !PT ;  /* 0x00000059305a7209 */ /* 0x004fc80007810000 */
[----:B------:R-:W-:Y:S01]  /*6280*/  HGMMA.64x64x16.F32.BF16 R120, gdesc[UR20].tnspB, R120, gsb0 ;  /* 0x40e00000147879f0 */ /* 0x000fe20008001878 */
[----:B------:R-:W-:Y:S01]  /*6290*/  UIADD3 UR20, UR6, 0x604, URZ ;  /* 0x0000060406147890 */ /* 0x000fe2000fffe03f */
[----:B---3--:R-:W-:Y:S01]  /*62a0*/  FMNMX.FTZ R93, R61, R92, !PT ;  /* 0x0000005c3d5d7209 */ /* 0x008fe20007810000 */
[----:B------:R-:W-:Y:S01]  /*62b0*/  UIADD3 UR22, UR7, 0x300, URZ ;  /* 0x0000030007167890 */ /* 0x000fe2000fffe03f */
[----:B------:R-:W1:Y:S01]  /*62c0*/  MUFU.TANH R62, R62 ;  /* 0x0000003e003e7308 */ /* 0x000e620000002400 */
[----:B------:R-:W-:Y:S01]  /*62d0*/  UMOV UR21, 0x40000040 ;  /* 0x4000004000157882 */ /* 0x000fe20000000000 */
[----:B------:R-:W-:Y:S01]  /*62e0*/  UMOV UR23, 0x40000040 ;  /* 0x4000004000177882 */ /* 0x000fe20000000000 */
[----:B------:R-:W-:-:S05]  /*62f0*/  FMUL.FTZ R92, R109, UR27 ;  /* 0x0000001b6d5c7c20 */ /* 0x000fca0008410000 */
        /* <DEDUP_REMOVED lines=17> */
[----:B------:R-:W-:Y:S02]  /*6410*/  FMUL.FTZ R90, R111, UR27 ;  /* 0x0000001b6f5a7c20 */ /* 0x000fe40008410000 */
[----:B------:R-:W3:Y:S01]  /*6420*/  LDL R111, [R1+0x4] ;  /* 0x00000400016f7983 */ /* 0x000ee20000100800 */
[----:B------:R-:W-:Y:S02]  /*6430*/  WARPGROUP.DEPBAR.LE gsb0, 0x0 ;  /* 0x00008000000079c5 */ /* 0x000fe40000010000 */
[----:B------:R-:W-:Y:S01]  /*6440*/  WARPGROUP.ARRIVE ;  /* 0x00000000000079c5 */ /* 0x000fe20000000000 */
[----:B------:R-:W1:Y:S01]  /*6450*/  MUFU.TANH R60, R60 ;  /* 0x0000003c003c7308 */ /* 0x000e620000002400 */
[----:B--2---:R-:W-:-:S04]  /*6460*/  FMNMX.FTZ R93, R59, R94, !PT ;  /* 0x0000005e3b5d7209 */ /* 0x004fc80007810000 */
[----:B------:R-:W-:Y:S01]  /*6470*/  HGMMA.64x64x16.F32.BF16 R120, gdesc[UR20].tnspB, R120, gsb0 ;  /* 0x40e00000147879f0 */ /* 0x000fe20008001878 */
[----:B------:R-:W-:Y:S01]  /*6480*/  UIADD3 UR20, UR6, 0x606, URZ ;  /* 0x0000060606147890 */ /* 0x000fe2000fffe03f */
[----:B0-----:R-:W-:Y:S01]  /*6490*/  FMNMX.FTZ R94, R72, R95, !PT ;  /* 0x0000005f485e7209 */ /* 0x001fe20007810000 */
[----:B------:R-:W-:Y:S01]  /*64a0*/  UIADD3 UR22, UR7, 0x380, URZ ;  /* 0x0000038007167890 */ /* 0x000fe2000fffe03f */
[----:B------:R-:W0:Y:S01]  /*64b0*/  MUFU.TANH R75, R75 ;  /* 0x0000004b004b7308 */ /* 0x000e220000002400 */
[----:B------:R-:W-:Y:S01]  /*64c0*/  UMOV UR21, 0x40000040 ;  /* 0x4000004000157882 */ /* 0x000fe20000000000 */
[----:B------:R-:W-:-:S06]  /*64d0*/  UMOV UR23, 0x40000040 ;  /* 0x4000004000177882 */ /* 0x000fcc0000000000 */
[----:B------:R-:W2:Y:S01]  /*64e0*/  MUFU.TANH R63, R63 ;  /* 0x0000003f003f7308 */ /* 0x000ea20000002400 */
[----:B-1----:R-:W-:-:S07]  /*64f0*/  FMNMX.FTZ R96, R60, R93, !PT ;  /* 0x0000005d3c607209 */ /* 0x002fce0007810000 */
[----:B------:R-:W1:Y:S01]  /*6500*/  MUFU.TANH R76, R76 ;  /* 0x0000004c004c7308 */ /* 0x000e620000002400 */
[----:B0-----:R-:W-:Y:S01]  /*6510*/  FMNMX.FTZ R95, R75, R94, !PT ;  /* 0x0000005e4b5f7209 */ /* 0x001fe20007810000 */
[----:B------:R-:W-:-:S06]  /*6520*/  FMUL.FTZ R94, R112, UR27 ;  /* 0x0000001b705e7c20 */ /* 0x000fcc0008410000 */
        /* <DEDUP_REMOVED lines=44> */
[----:B------:R-:W-:Y:S01]  /*67f0*/  FMUL.FTZ R96, R115, UR27 ;  /* 0x0000001b73607c20 */ /* 0x000fe20008410000 */
[----:B------:R-:W-:Y:S01]  /*6800*/  HGMMA.64x64x16.F32.BF16 R120, gdesc[UR20].tnspB, R120, gsb0 ;  /* 0x40e00000147879f0 */ /* 0x000fe20008001878 */
[----:B------:R-:W-:Y:S01]  /*6810*/  UIADD3 UR20, UR6, 0xc02, URZ ;  /* 0x00000c0206147890 */ /* 0x000fe2000fffe03f */
[----:B0-----:R-:W-:Y:S01]  /*6820*/  FMNMX.FTZ R103, R92, R103, !PT ;  /* 0x000000675c677209 */ /* 0x001fe20007810000 */
[----:B------:R-:W-:Y:S02]  /*6830*/  UIADD3 UR22, UR7, 0x480, URZ ;  /* 0x0000048007167890 */ /* 0x000fe4000fffe03f */
[----:B------:R-:W0:Y:S01]  /*6840*/  MUFU.TANH R94, R94 ;  /* 0x0000005e005e7308 */ /* 0x000e220000002400 */
[----:B------:R-:W-:Y:S01]  /*6850*/  UMOV UR21, 0x40000040 ;  /* 0x4000004000157882 */ /* 0x000fe20000000000 */
[----:B------:R-:W-:-:S06]  /*6860*/  UMOV UR23, 0x40000040 ;  /* 0x4000004000177882 */ /* 0x000fcc0000000000 */
        /* <DEDUP_REMOVED lines=11> */
[----:B--2---:R-:W-:Y:S01]  /*6920*/  FMNMX.FTZ R102, R99, R98, !PT ;  /* 0x0000006263667209 */ /* 0x004fe20007810000 */
[----:B------:R-:W-:-:S06]  /*6930*/  FMUL.FTZ R98, R118, UR27 ;  /* 0x0000001b76627c20 */ /* 0x000fcc0008410000 */
[----:B------:R-:W2:Y:S01]  /*6940*/  MUFU.TANH R86, R86 ;  /* 0x0000005600567308 */ /* 0x000ea20000002400 */
[----:B-1----:R-:W-:Y:S01]  /*6950*/  FMNMX.FTZ R103, R85, R100, !PT ;  /* 0x0000006455677209 */ /* 0x002fe20007810000 */
[----:B------:R-:W-:-:S06]  /*6960*/  FMUL.FTZ R100, R119, UR27 ;  /* 0x0000001b77647c20 */ /* 0x000fcc0008410000 */
[----:B------:R-:W1:Y:S01]  /*6970*/  MUFU.TANH R89, R89 ;  /* 0x0000005900597308 */ /* 0x000e620000002400 */
[----:B0-----:R-:W-:-:S05]  /*6980*/  FMNMX.FTZ R93, R101, R102, !PT ;  /* 0x00000066655d7209 */ /* 0x001fca0007810000 */
[----:B------:R-:W0:Y:S01]  /*6990*/  SHFL.BFLY PT, R102, R93, 0x2, 0x1f ;  /* 0x0c401f005d667f89 */ /* 0x000e2200000e0000 */
[----:B------:R-:W-:Y:S02]  /*69a0*/  WARPGROUP.DEPBAR.LE gsb0, 0x0 ;  /* 0x00008000000079c5 */ /* 0x000fe40000010000 */
[----:B------:R-:W-:Y:S01]  /*69b0*/  WARPGROUP.ARRIVE ;  /* 0x00000000000079c5 */ /* 0x000fe20000000000 */
[----:B------:R-:W4:Y:S01]  /*69c0*/  MUFU.TANH R90, R90 ;  /* 0x0000005a005a7308 */ /* 0x000f220000002400 */
[----:B--2---:R-:W-:-:S04]  /*69d0*/  FMNMX.FTZ R104, R86, R103, !PT ;  /* 0x0000006756687209 */ /* 0x004fc80007810000 */
[----:B------:R-:W-:Y:S01]  /*69e0*/  HGMMA.64x64x16.F32.BF16 R120, gdesc[UR20].tnspB, R120, gsb0 ;  /* 0x40e00000147879f0 */ /* 0x000fe20008001878 */
[----:B------:R-:W-:Y:S01]  /*69f0*/  UIADD3 UR20, UR6, 0xc04, URZ ;  /* 0x00000c0406147890 */ /* 0x000fe2000fffe03f */
[----:B-1----:R-:W-:Y:S01]  /*6a00*/  FMNMX.FTZ R103, R89, R104, !PT ;  /* 0x0000006859677209 */ /* 0x002fe20007810000 */
[----:B------:R-:W-:Y:S01]  /*6a10*/  UIADD3 UR22, UR7, 0x500, URZ ;  /* 0x0000050007167890 */ /* 0x000fe2000fffe03f */
[----:B------:R-:W1:Y:S01]  /*6a20*/  MUFU.TANH R95, R95 ;  /* 0x0000005f005f7308 */ /* 0x000e620000002400 */
[----:B------:R-:W-:Y:S01]  /*6a30*/  UMOV UR21, 0x40000040 ;  /* 0x4000004000157882 */ /* 0x000fe20000000000 */
[----:B------:R-:W-:-:S06]  /*6a40*/  UMOV UR23, 0x40000040 ;  /* 0x4000004000177882 */ /* 0x000fcc0000000000 */
[----:B------:R-:W2:Y:S01]  /*6a50*/  MUFU.TANH R96, R96 ;  /* 0x0000006000607308 */ /* 0x000ea20000002400 */
[----:B----4-:R-:W-:-:S07]  /*6a60*/  FMNMX.FTZ R104, R90, R103, !PT ;  /* 0x000000675a687209 */ /* 0x010fce0007810000 */
[----:B------:R-:W4:Y:S01]  /*6a70*/  MUFU.TANH R98, R98 ;  /* 0x0000006200627308 */ /* 0x000f220000002400 */
[----:B-1----:R-:W-:-:S07]  /*6a80*/  FMNMX.FTZ R103, R95, R104, !PT ;  /* 0x000000685f677209 */ /* 0x002fce0007810000 */
[----:B------:R-:W1:Y:S01]  /*6a90*/  MUFU.TANH R100, R100 ;  /* 0x0000006400647308 */ /* 0x000e620000002400 */
[----:B--2---:R-:W-:-:S04]  /*6aa0*/  FMNMX.FTZ R103, R96, R103, !PT ;  /* 0x0000006760677209 */ /* 0x004fc80007810000 */
[----:B----4-:R-:W-:Y:S02]  /*6ab0*/  FMNMX.FTZ R105, R98, R103, !PT ;  /* 0x0000006762697209 */ /* 0x010fe40007810000 */
[----:B0-----:R-:W-:Y:S01]  /*6ac0*/  FMNMX.FTZ R103, R93, R102, !PT ;  /* 0x000000665d677209 */ /* 0x001fe20007810000 */
[----:B------:R-:W-:-:S04]  /*6ad0*/  VIADD R93, R107, 0x9 ;  /* 0x000000096b5d7836 */ /* 0x000fc80000000000 */
[----:B------:R-:W-:Y:S01]  /*6ae0*/  SHFL.BFLY PT, R106, R103, 0x1, 0x1f ;  /* 0x0c201f00676a7f89 */ /* 0x000fe200000e0000 */
[----:B-1----:R-:W-:-:S05]  /*6af0*/  FMNMX.FTZ R105, R100, R105, !PT ;  /* 0x0000006964697209 */ /* 0x002fca0007810000 */
[----:B------:R-:W0:Y:S01]  /*6b00*/  SHFL.BFLY PT, R102, R105, 0x2, 0x1f ;  /* 0x0c401f0069667f89 */ /* 0x000e2200000e0000 */
[----:B------:R-:W-:Y:S02]  /*6b10*/  WARPGROUP.DEPBAR.LE gsb0, 0x0 ;  /* 0x00008000000079c5 */ /* 0x000fe40000010000 */
[----:B------:R-:W-:-:S06]  /*6b20*/  WARPGROUP.ARRIVE ;  /* 0x00000000000079c5 */ /* 0x000fcc0000000000 */
[----:B------:R-:W-:Y:S01]  /*6b30*/  HGMMA.64x64x16.F32.BF16 R120, gdesc[UR20].tnspB, R120, gsb0 ;  /* 0x40e00000147879f0 */ /* 0x000fe20008001878 */
[----:B------:R-:W-:Y:S02]  /*6b40*/  UIADD3 UR20, UR6, 0xc06, URZ ;  /* 0x00000c0606147890 */ /* 0x000fe4000fffe03f */
[----:B------:R-:W-:Y:S01]  /*6b50*/  UIADD3 UR22, UR7, 0x580, URZ ;  /* 0x0000058007167890 */ /* 0x000fe2000fffe03f */
[----:B------:R-:W-:Y:S01]  /*6b60*/  UMOV UR21, 0x40000040 ;  /* 0x4000004000157882 */ /* 0x000fe20000000000 */
[----:B------:R-:W-:Y:S01]  /*6b70*/  UMOV UR23, 0x40000040 ;  /* 0x4000004000177882 */ /* 0x000fe20000000000 */
[----:B0-----:R-:W-:Y:S02]  /*6b80*/  FMNMX.FTZ R102, R105, R102, !PT ;  /* 0x0000006669667209 */ /* 0x001fe40007810000 */
[----:B------:R-:W-:Y:S01]  /*6b90*/  SEL R104, R93, 0x9, !P2 ;  /* 0x000000095d687807 */ /* 0x000fe20005000000 */
[----:B------:R-:W-:Y:S02]  /*6ba0*/  WARPGROUP.DEPBAR.LE gsb0, 0x0 ;  /* 0x00008000000079c5 */ /* 0x000fe40000010000 */
[----:B------:R-:W-:-:S06]  /*6bb0*/  WARPGROUP.ARRIVE ;  /* 0x00000000000079c5 */ /* 0x000fcc0000000000 */
[----:B------:R-:W-:Y:S01]  /*6bc0*/  HGMMA.64x64x16.F32.BF16 R120, gdesc[UR20].tnspB, R120, gsb0 ;  /* 0x40e00000147879f0 */ /* 0x000fe20008001878 */
[----:B------:R-:W-:Y:S01]  /*6bd0*/  FMNMX.FTZ R93, R103, R106, !PT ;  /* 0x0000006a675d7209 */ /* 0x000fe20007810000 */
[----:B------:R-:W-:Y:S01]  /*6be0*/  IMAD.U32 R103, RZ, RZ, UR39 ;  /* 0x00000027ff677e24 */ /* 0x000fe2000f8e00ff */
[----:B------:R-:W0:Y:S04]  /*6bf0*/  SHFL.BFLY PT, R105, R102, 0x1, 0x1f ;  /* 0x0c201f0066697f89 */ /* 0x000e2800000e0000 */
[----:B------:R-:W-:Y:S01]  /*6c00*/  @!P1 LEA R103, R103, UR40, 0x3 ;  /* 0x0000002867679c11 */ /* 0x000fe2000f8e18ff */
[----:B------:R-:W-:-:S04]  /*6c10*/  IMAD.U32 R106, RZ, RZ, UR28 ;  /* 0x0000001cff6a7e24 */ /* 0x000fc8000f8e00ff */
[----:B------:R-:W-:Y:S01]  /*6c20*/  @!P1 VIADD R103, R103, 0x30840 ;  /* 0x0003084067679836 */ /* 0x000fe20000000000 */
[----:B------:R-:W-:-:S04]  /*6c30*/  @!P1 LEA R106, R106, UR40, 0x3 ;  /* 0x000000286a6a9c11 */ /* 0x000fc8000f8e18ff */
[----:B------:R-:W-:Y:S01]  /*6c40*/  @!P1 PRMT R103, RZ, 0x654, R103 ;  /* 0x00000654ff679816 */ /* 0x000fe20000000067 */
[----:B------:R-:W-:Y:S01]  /*6c50*/  FADD.FTZ R3, -R93, R3 ;  /* 0x000000035d037221 */ /* 0x000fe20000010100 */
[----:B0-----:R-:W-:-:S05]  /*6c60*/  FMNMX.FTZ R102, R102, R105, !PT ;  /* 0x0000006966667209 */ /* 0x001fca0007810000 */
[----:B------:R-:W-:Y:S01]  /*6c70*/  FMUL.FTZ R105, R102, UR26 ;  /* 0x0000001a66697c20 */ /* 0x000fe20008410000 */
[----:B------:R-:W-:-:S06]  /*6c80*/  FMUL.FTZ R3, R3, UR26 ;  /* 0x0000001a03037c20 */ /* 0x000fcc0008410000 */
[----:B------:R-:W-:Y:S01]  /*6c90*/  MUFU.EX2 R3, R3 ;  /* 0x0000000300037308 */ /* 0x000fe20000000800 */
[----:B------:R-:W-:Y:S02]  /*6ca0*/  WARPGROUP.DEPBAR.LE gsb0, 0x0 ;  /* 0x00008000000079c5 */ /* 0x000fe40000010000 */
[----:B------:R0:W-:Y:S06]  /*6cb0*/  BAR.ARV R104, 0x100 ;  /* 0x000400680000751d */ /* 0x0001ec0000002000 */
[----:B------:R1:W-:Y:S01]  /*6cc0*/  @!P1 SYNCS.ARRIVE.TRANS64.RED.A1T0 RZ, [R103+URZ], RZ ;  /* 0x000000ff67ff99a7 */ /* 0x0003e2000810043f */
[----:B0-----:R-:W-:-:S04]  /*6cd0*/  FMUL.FTZ R104, R93, UR26 ;  /* 0x0000001a5d687c20 */ /* 0x001fc80008410000 */
[----:B-1----:R-:W-:Y:S01]  /*6ce0*/  FFMA.FTZ R103, R7, UR26, -R104 ;  /* 0x0000001a07677c23 */ /* 0x002fe20008010868 */
[----:B------:R-:W-:-:S04]  /*6cf0*/  @!P1 IADD3 R7, R106, 0x30860, RZ ;  /* 0x000308606a079810 */ /* 0x000fc80007ffe0ff */
[----:B------:R-:W-:-:S04]  /*6d00*/  @!P1 PRMT R7, RZ, 0x654, R7 ;  /* 0x00000654ff079816 */ /* 0x000fc80000000007 */
[----:B------:R0:W-:Y:S01]  /*6d10*/  @!P1 SYNCS.ARRIVE.TRANS64.RED.A1T0 RZ, [R7+URZ], RZ ;  /* 0x000000ff07ff99a7 */ /* 0x0001e2000810043f */
[----:B------:R-:W-:Y:S01]  /*6d20*/  FFMA.FTZ R6, R6, UR26, -R104 ;  /* 0x0000001a06067c23 */ /* 0x000fe20008010868 */
[----:B0-----:R-:W-:Y:S01]  /*6d30*/  FADD.FTZ R7, -R102, R0 ;  /* 0x0000000066077221 */ /* 0x001fe20000010100 */
[----:B------:R-:W-:-:S03]  /*6d40*/  FFMA.FTZ R0, R11, UR26, -R104 ;  /* 0x0000001a0b007c23 */ /* 0x000fc60008010868 */
[----:B------:R-:W-:Y:S01]  /*6d50*/  FMUL.FTZ R11, R7, UR26 ;  /* 0x0000001a070b7c20 */ /* 0x000fe20008410000 */
[--C-:B------:R-:W-:Y:S01]  /*6d60*/  FFMA.FTZ R7, R8, UR26, -R105.reuse ;  /* 0x0000001a08077c23 */ /* 0x100fe20008010869 */
[--C-:B------:R-:W-:Y:S01]  /*6d70*/  FFMA.FTZ R8, R9, UR26, -R105.reuse ;  /* 0x0000001a09087c23 */ /* 0x100fe20008010869 */
[--C-:B------:R-:W-:Y:S01]  /*6d80*/  FFMA.FTZ R9, R12, UR26, -R105.reuse ;  /* 0x0000001a0c097c23 */ /* 0x100fe20008010869 */
[--C-:B------:R-:W-:Y:S01]  /*6d90*/  FFMA.FTZ R10, R10, UR26, -R104.reuse ;  /* 0x0000001a0a0a7c23 */ /* 0x100fe20008010868 */
[----:B------:R-:W-:Y:S01]  /*6da0*/  FFMA.FTZ R12, R13, UR26, -R105 ;  /* 0x0000001a0d0c7c23 */ /* 0x000fe20008010869 */
[----:B------:R-:W0:Y:S08]  /*6db0*/  MUFU.EX2 R6, R6 ;  /* 0x0000000600067308 */ /* 0x000e300000000800 */
[----:B------:R-:W-:Y:S08]  /*6dc0*/  MUFU.EX2 R11, R11 ;  /* 0x0000000b000b7308 */ /* 0x000ff00000000800 */
[----:B------:R-:W1:Y:S08]  /*6dd0*/  MUFU.EX2 R7, R7 ;  /* 0x0000000700077308 */ /* 0x000e700000000800 */
[----:B------:R-:W2:Y:S08]  /*6de0*/  MUFU.EX2 R103, R103 ;  /* 0x0000006700677308 */ /* 0x000eb00000000800 */
[----:B------:R-:W4:Y:S08]  /*6df0*/  MUFU.EX2 R8, R8 ;  /* 0x0000000800087308 */ /* 0x000f300000000800 */
[----:B------:R-:W-:Y:S08]  /*6e00*/  MUFU.EX2 R10, R10 ;  /* 0x0000000a000a7308 */ /* 0x000ff00000000800 */
[----:B------:R-:W5:Y:S08]  /*6e10*/  MUFU.EX2 R0, R0 ;  /* 0x0000000000007308 */ /* 0x000f700000000800 */
[----:B------:R-:W-:Y:S08]  /*6e20*/  MUFU.EX2 R9, R9 ;  /* 0x0000000900097308 */ /* 0x000ff00000000800 */
[----:B------:R-:W3:Y:S01]  /*6e30*/  MUFU.EX2 R12, R12 ;  /* 0x0000000c000c7308 */ /* 0x000ee20000000800 */
        /* <DEDUP_REMOVED lines=44> */
[----:B0-----:R-:W-:Y:S01]  /*7100*/  FFMA.FTZ R13, R3, R4, R6 ;  /* 0x00000004030d7223 */ /* 0x001fe20000010006 */
[----:B-1----:R-:W-:Y:S01]  /*7110*/  FFMA.FTZ R104, R11, R5, R7 ;  /* 0x000000050b687223 */ /* 0x002fe20000010007 */
[----:B--2---:R-:W-:-:S02]  /*7120*/  F2FP.BF16.F32.PACK_AB R4, R103, R6 ;  /* 0x000000066704723e */ /* 0x004fc400000010ff */
[----:B----4-:R-:W-:Y:S02]  /*7130*/  F2FP.BF16.F32.PACK_AB R5, R8, R7 ;  /* 0x000000070805723e */ /* 0x010fe400000010ff */
[----:B-----5:R-:W-:Y:S02]  /*7140*/  F2FP.BF16.F32.PACK_AB R6, R0, R10 ;  /* 0x0000000a0006723e */ /* 0x020fe400000010ff */
[----:B---3--:R-:W-:Y:S01]  /*7150*/  F2FP.BF16.F32.PACK_AB R7, R12, R9 ;  /* 0x000000090c07723e */ /* 0x008fe200000010ff */
[----:B------:R-:W0:Y:S04]  /*7160*/  MUFU.EX2 R14, R14 ;  /* 0x0000000e000e7308 */ /* 0x000e280000000800 */
[----:B------:R1:W-:Y:S01]  /*7170*/  STSM.16.M88.4 [R2+0x1e800], R4 ;  /* 0x01e8000402007844 */ /* 0x0003e20000000200 */
[----:B------:R-:W-:-:S03]  /*7180*/  FADD.FTZ R13, R103, R13 ;  /* 0x0000000d670d7221 */ /* 0x000fc60000010000 */
[----:B------:R-:W-:Y:S01]  /*7190*/  MUFU.EX2 R15, R15 ;  /* 0x0000000f000f7308 */ /* 0x000fe20000000800 */
[----:B------:R-:W-:Y:S01]  /*71a0*/  FADD.FTZ R104, R8, R104 ;  /* 0x0000006808687221 */ /* 0x000fe20000010000 */
[--C-:B-1----:R-:W-:Y:S01]  /*71b0*/  FFMA.FTZ R5, R154, UR26, -R105.reuse ;  /* 0x0000001a9a057c23 */ /* 0x102fe20008010869 */
[--C-:B------:R-:W-:Y:S01]  /*71c0*/  FFMA.FTZ R6, R153, UR26, -R105.reuse ;  /* 0x0000001a99067c23 */ /* 0x100fe20008010869 */
[----:B------:R-:W-:-:S04]  /*71d0*/  FFMA.FTZ R7, R152, UR26, -R105 ;  /* 0x0000001a98077c23 */ /* 0x000fc80008010869 */
[----:B------:R-:W1:Y:S01]  /*71e0*/  MUFU.EX2 R5, R5 ;  /* 0x0000000500057308 */ /* 0x000e620000000800 */
[----:B------:R-:W-:Y:S01]  /*71f0*/  FFMA.FTZ R106, R20, UR26, -R105 ;  /* 0x0000001a146a7c23 */ /* 0x000fe20008010869 */
[----:B------:R-:W-:Y:S01]  /*7200*/  FADD.FTZ R13, R10, R13 ;  /* 0x0000000d0a0d7221 */ /* 0x000fe20000010000 */
[----:B------:R-:W-:-:S05]  /*7210*/  FADD.FTZ R9, R9, R104 ;  /* 0x0000006809097221 */ /* 0x000fca0000010000 */
[----:B------:R-:W2:Y:S01]  /*7220*/  MUFU.EX2 R6, R6 ;  /* 0x0000000600067308 */ /* 0x000ea20000000800 */
[----:B------:R-:W-:Y:S01]  /*7230*/  FFMA.FTZ R20, R23, UR26, -R105 ;  /* 0x0000001a17147c23 */ /* 0x000fe20008010869 */
[----:B------:R-:W-:-:S06]  /*7240*/  FADD.FTZ R13, R0, R13 ;  /* 0x0000000d000d7221 */ /* 0x000fcc0000010000 */
[----:B------:R-:W3:Y:S01]  /*7250*/  MUFU.EX2 R18, R18 ;  /* 0x0000001200127308 */ /* 0x000ee20000000800 */
[----:B------:R-:W-:Y:S01]  /*7260*/  FADD.FTZ R12, R12, R9 ;  /* 0x000000090c0c7221 */ /* 0x000fe20000010000 */
[----:B------:R-:W-:-:S06]  /*7270*/  FFMA.FTZ R107, R24, UR26, -R105 ;  /* 0x0000001a186b7c23 */ /* 0x000fcc0008010869 */
[----:B------:R-:W4:Y:S01]  /*7280*/  MUFU.EX2 R7, R7 ;  /* 0x0000000700077308 */ /* 0x000f220000000800 */
[----:B0-----:R-:W-:-:S07]  /*7290*/  FADD.FTZ R4, R14, R13 ;  /* 0x0000000d0e047221 */ /* 0x001fce0000010000 */
[----:B------:R-:W0:Y:S01]  /*72a0*/  MUFU.EX2 R19, R19 ;  /* 0x0000001300137308 */ /* 0x000e220000000800 */
[--C-:B------:R-:W-:Y:S01]  /*72b0*/  FFMA.FTZ R110, R36, UR26, -R105.reuse ;  /* 0x0000001a246e7c23 */ /* 0x100fe20008010869 */
[----:B------:R-:W-:Y:S01]  /*72c0*/  FFMA.FTZ R36, R55, UR26, -R105 ;  /* 0x0000001a37247c23 */ /* 0x000fe20008010869 */
[----:B-1----:R-:W-:-:S05]  /*72d0*/  FADD.FTZ R13, R5, R12 ;  /* 0x0000000c050d7221 */ /* 0x002fca0000010000 */
[----:B------:R-:W1:Y:S01]  /*72e0*/  MUFU.EX2 R106, R106 ;  /* 0x0000006a006a7308 */ /* 0x000e620000000800 */
[----:B------:R-:W-:Y:S01]  /*72f0*/  FFMA.FTZ R23, R27, UR26, -R105 ;  /* 0x0000001a1b177c23 */ /* 0x000fe20008010869 */
[----:B------:R-:W-:-:S06]  /*7300*/  FADD.FTZ R55, R15, R4 ;  /* 0x000000040f377221 */ /* 0x000fcc0000010000 */
[----:B------:R-:W5:Y:S01]  /*7310*/  MUFU.EX2 R21, R21 ;  /* 0x0000001500157308 */ /* 0x000f620000000800 */
[--C-:B------:R-:W-:Y:S01]  /*7320*/  FFMA.FTZ R109, R32, UR26, -R105.reuse ;  /* 0x0000001a206d7c23 */ /* 0x100fe20008010869 */
[--C-:B------:R-:W-:Y:S01]  /*7330*/  FFMA.FTZ R32, R47, UR26, -R105.reuse ;  /* 0x0000001a2f207c23 */ /* 0x100fe20008010869 */
[----:B------:R-:W-:-:S05]  /*7340*/  FFMA.FTZ R47, R56, UR26, -R105 ;  /* 0x0000001a382f7c23 */ /* 0x000fca0008010869 */
[----:B------:R-:W5:Y:S01]  /*7350*/  MUFU.EX2 R20, R20 ;  /* 0x0000001400147308 */ /* 0x000f620000000800 */
[----:B--2---:R-:W-:Y:S01]  /*7360*/  FADD.FTZ R4, R6, R13 ;  /* 0x0000000d06047221 */ /* 0x004fe20000010000 */
[----:B------:R-:W-:Y:S01]  /*7370*/  FFMA.FTZ R108, R28, UR26, -R105 ;  /* 0x0000001a1c6c7c23 */ /* 0x000fe20008010869 */
[----:B---3--:R-:W-:-:S05]  /*7380*/  FADD.FTZ R56, R18, R55 ;  /* 0x0000003712387221 */ /* 0x008fca0000010000 */
[----:B------:R-:W2:Y:S01]  /*7390*/  MUFU.EX2 R22, R22 ;  /* 0x0000001600167308 */ /* 0x000ea20000000800 */
[----:B----4-:R-:W-:Y:S01]  /*73a0*/  FADD.FTZ R13, R7, R4 ;  /* 0x00000004070d7221 */ /* 0x010fe20000010000 */
[----:B------:R-:W-:-:S06]  /*73b0*/  FFMA.FTZ R24, R31, UR26, -R105 ;  /* 0x0000001a1f187c23 */ /* 0x000fcc0008010869 */
[----:B------:R-:W3:Y:S01]  /*73c0*/  MUFU.EX2 R107, R107 ;  /* 0x0000006b006b7308 */ /* 0x000ee20000000800 */
[----:B0-----:R-:W-:-:S07]  /*73d0*/  FADD.FTZ R56, R19, R56 ;  /* 0x0000003813387221 */ /* 0x001fce0000010000 */
[----:B------:R-:W0:Y:S01]  /*73e0*/  MUFU.EX2 R25, R25 ;  /* 0x0000001900197308 */ /* 0x000e220000000800 */
[----:B-1----:R-:W-:Y:S01]  /*73f0*/  FADD.FTZ R13, R106, R13 ;  /* 0x0000000d6a0d7221 */ /* 0x002fe20000010000 */
[----:B-----5:R-:W-:-:S06]  /*7400*/  FADD.FTZ R55, R21, R56 ;  /* 0x0000003815377221 */ /* 0x020fcc0000010000 */
[----:B------:R-:W1:Y:S08]  /*7410*/  MUFU.EX2 R23, R23 ;  /* 0x0000001700177308 */ /* 0x000e700000000800 */
[----:B------:R-:W4:Y:S01]  /*7420*/  MUFU.EX2 R26, R26 ;  /* 0x0000001a001a7308 */ /* 0x000f220000000800 */
[----:B------:R-:W-:Y:S01]  /*7430*/  FADD.FTZ R4, R20, R13 ;  /* 0x0000000d14047221 */ /* 0x000fe20000010000 */
[----:B------:R-:W-:-:S06]  /*7440*/  FFMA.FTZ R27, R35, UR26, -R105 ;  /* 0x0000001a231b7c23 */ /* 0x000fcc0008010869 */
[----:B------:R-:W5:Y:S01]  /*7450*/  MUFU.EX2 R108, R108 ;  /* 0x0000006c006c7308 */ /* 0x000f620000000800 */
[----:B--2---:R-:W-:-:S07]  /*7460*/  FADD.FTZ R56, R22, R55 ;  /* 0x0000003716387221 */ /* 0x004fce0000010000 */
[----:B------:R-:W2:Y:S01]  /*7470*/  MUFU.EX2 R29, R29 ;  /* 0x0000001d001d7308 */ /* 0x000ea20000000800 */
[----:B---3--:R-:W-:Y:S01]  /*7480*/  FADD.FTZ R4, R107, R4 ;  /* 0x000000046b047221 */ /* 0x008fe20000010000 */
[----:B0-----:R-:W-:-:S06]  /*7490*/  FADD.FTZ R13, R25, R56 ;  /* 0x00000038190d7221 */ /* 0x001fcc0000010000 */
[----:B------:R-:W0:Y:S08]  /*74a0*/  MUFU.EX2 R24, R24 ;  /* 0x0000001800187308 */ /* 0x000e300000000800 */
[----:B------:R-:W3:Y:S01]  /*74b0*/  MUFU.EX2 R30, R30 ;  /* 0x0000001e001e7308 */ /* 0x000ee20000000800 */
[----:B-1----:R-:W-:Y:S01]  /*74c0*/  FADD.FTZ R55, R23, R4 ;  /* 0x0000000417377221 */ /* 0x002fe20000010000 */
[----:B------:R-:W-:-:S06]  /*74d0*/  FFMA.FTZ R28, R39, UR26, -R105 ;  /* 0x0000001a271c7c23 */ /* 0x000fcc0008010869 */
[----:B------:R-:W-:Y:S01]  /*74e0*/  MUFU.EX2 R109, R109 ;  /* 0x0000006d006d7308 */ /* 0x000fe20000000800 */
[----:B----4-:R-:W-:-:S07]  /*74f0*/  FADD.FTZ R4, R26, R13 ;  /* 0x0000000d1a047221 */ /* 0x010fce0000010000 */
[----:B------:R-:W1:Y:S01]  /*7500*/  MUFU.EX2 R33, R33 ;  /* 0x0000002100217308 */ /* 0x000e620000000800 */
[----:B-----5:R-:W-:Y:S01]  /*7510*/  FADD.FTZ R55, R108, R55 ;  /* 0x000000376c377221 */ /* 0x020fe20000010000 */
[----:B------:R-:W-:-:S06]  /*7520*/  FFMA.FTZ R39, R40, UR26, -R105 ;  /* 0x0000001a28277c23 */ /* 0x000fcc0008010869 */
[----:B------:R-:W-:Y:S01]  /*7530*/  MUFU.EX2 R27, R27 ;  /* 0x0000001b001b7308 */ /* 0x000fe20000000800 */
[----:B--2---:R-:W-:-:S07]  /*7540*/  FADD.FTZ R13, R29, R4 ;  /* 0x000000041d0d7221 */ /* 0x004fce0000010000 */
[----:B------:R-:W2:Y:S01]  /*7550*/  MUFU.EX2 R34, R34 ;  /* 0x0000002200227308 */ /* 0x000ea20000000800 */
[----:B------:R-:W-:Y:S01]  /*7560*/  FFMA.FTZ R60, R60, UR26, -R105 ;  /* 0x0000001a3c3c7c23 */ /* 0x000fe20008010869 */
[----:B0-----:R-:W-:-:S06]  /*7570*/  FADD.FTZ R4, R24, R55 ;  /* 0x0000003718047221 */ /* 0x001fcc0000010000 */
[----:B------:R-:W0:Y:S01]  /*7580*/  MUFU.EX2 R110, R110 ;  /* 0x0000006e006e7308 */ /* 0x000e220000000800 */
[----:B------:R-:W-:Y:S01]  /*7590*/  FFMA.FTZ R31, R43, UR26, -R105 ;  /* 0x0000001a2b1f7c23 */ /* 0x000fe20008010869 */
[----:B---3--:R-:W-:-:S06]  /*75a0*/  FADD.FTZ R56, R30, R13 ;  /* 0x0000000d1e387221 */ /* 0x008fcc0000010000 */
[----:B------:R-:W3:Y:S01]  /*75b0*/  MUFU.EX2 R37, R37 ;  /* 0x0000002500257308 */ /* 0x000ee20000000800 */
[----:B------:R-:W-:Y:S01]  /*75c0*/  FFMA.FTZ R40, R44, UR26, -R105 ;  /* 0x0000001a2c287c23 */ /* 0x000fe20008010869 */
[----:B-1----:R-:W-:-:S06]  /*75d0*/  FADD.FTZ R13, R33, R56 ;  /* 0x00000038210d7221 */ /* 0x002fcc0000010000 */
[----:B------:R-:W1:Y:S08]  /*75e0*/  MUFU.EX2 R28, R28 ;  /* 0x0000001c001c7308 */ /* 0x000e700000000800 */
[----:B------:R-:W4:Y:S08]  /*75f0*/  MUFU.EX2 R38, R38 ;  /* 0x0000002600267308 */ /* 0x000f300000000800 */
[----:B------:R-:W5:Y:S08]  /*7600*/  MUFU.EX2 R39, R39 ;  /* 0x0000002700277308 */ /* 0x000f700000000800 */
[----:B------:R2:W-:Y:S01]  /*7610*/  MUFU.EX2 R0, R60 ;  /* 0x0000003c00007308 */ /* 0x0005e20000000800 */
[----:B------:R-:W-:-:S07]  /*7620*/  FFMA.FTZ R12, R73, UR26, -R105 ;  /* 0x0000001a490c7c23 */ /* 0x000fce0008010869 */
[----:B------:R-:W5:Y:S01]  /*7630*/  MUFU.EX2 R41, R41 ;  /* 0x0000002900297308 */ /* 0x000f620000000800 */
[----:B--2---:R-:W-:Y:S01]  /*7640*/  FADD.FTZ R60, R109, R4 ;  /* 0x000000046d3c7221 */ /* 0x004fe20000010000 */
[----:B------:R-:W-:Y:S01]  /*7650*/  F2FP.BF16.F32.PACK_AB R4, R15, R14 ;  /* 0x0000000e0f04723e */ /* 0x000fe200000010ff */
[----:B------:R-:W-:Y:S02]  /*7660*/  FADD.FTZ R14, R34, R13 ;  /* 0x0000000d220e7221 */ /* 0x000fe40000010000 */
[----:B------:R-:W-:-:S03]  /*7670*/  FADD.FTZ R15, R27, R60 ;  /* 0x0000003c1b0f7221 */ /* 0x000fc60000010000 */
[----:B------:R-:W2:Y:S01]  /*7680*/  MUFU.EX2 R31, R31 ;  /* 0x0000001f001f7308 */ /* 0x000ea20000000800 */
[----:B0-----:R-:W-:Y:S01]  /*7690*/  FADD.FTZ R15, R110, R15 ;  /* 0x0000000f6e0f7221 */ /* 0x001fe20000010000 */
[----:B------:R-:W-:Y:S01]  /*76a0*/  FFMA.FTZ R43, R48, UR26, -R105 ;  /* 0x0000001a302b7c23 */ /* 0x000fe20008010869 */
[----:B------:R-:W-:-:S05]  /*76b0*/  F2FP.BF16.F32.PACK_AB R5, R6, R5 ;  /* 0x000000050605723e */ /* 0x000fca00000010ff */
[----:B------:R-:W0:Y:S01]  /*76c0*/  MUFU.EX2 R42, R42 ;  /* 0x0000002a002a7308 */ /* 0x000e220000000800 */
[----:B---3--:R-:W-:Y:S01]  /*76d0*/  FADD.FTZ R13, R37, R14 ;  /* 0x0000000e250d7221 */ /* 0x008fe20000010000 */
[----:B------:R-:W-:Y:S01]  /*76e0*/  F2FP.BF16.F32.PACK_AB R6, R19, R18 ;  /* 0x000000121306723e */ /* 0x000fe200000010ff */
[----:B-1----:R-:W-:-:S05]  /*76f0*/  FADD.FTZ R14, R28, R15 ;  /* 0x0000000f1c0e7221 */ /* 0x002fca0000010000 */
[----:B------:R-:W1:Y:S01]  /*7700*/  MUFU.EX2 R40, R40 ;  /* 0x0000002800287308 */ /* 0x000e620000000800 */
[----:B------:R-:W-:-:S07]  /*7710*/  FFMA.FTZ R35, R51, UR26, -R105 ;  /* 0x0000001a33237c23 */ /* 0x000fce0008010869 */
[----:B------:R-:W3:Y:S01]  /*7720*/  MUFU.EX2 R45, R45 ;  /* 0x0000002d002d7308 */ /* 0x000ee20000000800 */
[----:B------:R-:W-:-:S07]  /*7730*/  FFMA.FTZ R44, R52, UR26, -R105 ;  /* 0x0000001a342c7c23 */ /* 0x000fce0008010869 */
[----:B------:R-:W3:Y:S08]  /*7740*/  MUFU.EX2 R32, R32 ;  /* 0x0000002000207308 */ /* 0x000ef00000000800 */
[----:B------:R4:W-:Y:S08]  /*7750*/  MUFU.EX2 R18, R12 ;  /* 0x0000000c00127308 */ /* 0x0009f00000000800 */
[----:B------:R-:W3:Y:S01]  /*7760*/  MUFU.EX2 R46, R46 ;  /* 0x0000002e002e7308 */ /* 0x000ee20000000800 */
[----:B----4-:R-:W-:Y:S01]  /*7770*/  F2FP.BF16.F32.PACK_AB R12, R22, R21 ;  /* 0x00000015160c723e */ /* 0x010fe200000010ff */
[----:B------:R-:W-:Y:S01]  /*7780*/  FADD.FTZ R22, R38, R13 ;  /* 0x0000000d26167221 */ /* 0x000fe20000010000 */
[----:B------:R-:W-:Y:S01]  /*7790*/  F2FP.BF16.F32.PACK_AB R13, R107, R20 ;  /* 0x000000146b0d723e */ /* 0x000fe200000010ff */
[----:B-----5:R-:W-:-:S02]  /*77a0*/  FADD.FTZ R20, R39, R14 ;  /* 0x0000000e27147221 */ /* 0x020fc40000010000 */
[----:B------:R-:W-:Y:S02]  /*77b0*/  FADD.FTZ R21, R41, R22 ;  /* 0x0000001629157221 */ /* 0x000fe40000010000 */
[----:B------:R-:W4:Y:S01]  /*77c0*/  MUFU.EX2 R43, R43 ;  /* 0x0000002b002b7308 */ /* 0x000f220000000800 */
[----:B------:R-:W-:Y:S01]  /*77d0*/  F2FP.BF16.F32.PACK_AB R14, R26, R25 ;  /* 0x000000191a0e723e */ /* 0x000fe200000010ff */
[----:B--2---:R-:W-:Y:S01]  /*77e0*/  FADD.FTZ R25, R31, R20 ;  /* 0x000000141f197221 */ /* 0x004fe20000010000 */
[----:B0-----:R-:W-:-:S05]  /*77f0*/  FADD.FTZ R22, R42, R21 ;  /* 0x000000152a167221 */ /* 0x001fca0000010000 */
[----:B------:R-:W0:Y:S01]  /*7800*/  MUFU.EX2 R49, R49 ;  /* 0x0000003100317308 */ /* 0x000e220000000800 */
[----:B------:R-:W-:Y:S01]  /*7810*/  F2FP.BF16.F32.PACK_AB R15, R108, R23 ;  /* 0x000000176c0f723e */ /* 0x000fe200000010ff */
[----:B-1----:R-:W-:-:S06]  /*7820*/  FADD.FTZ R25, R40, R25 ;  /* 0x0000001928197221 */ /* 0x002fcc0000010000 */
[----:B------:R-:W1:Y:S01]  /*7830*/  MUFU.EX2 R35, R35 ;  /* 0x0000002300237308 */ /* 0x000e620000000800 */
[----:B---3--:R-:W-:-:S07]  /*7840*/  FADD.FTZ R23, R45, R22 ;  /* 0x000000162d177221 */ /* 0x008fce0000010000 */
[----:B------:R-:W2:Y:S01]  /*7850*/  MUFU.EX2 R50, R50 ;  /* 0x0000003200327308 */ /* 0x000ea20000000800 */
[----:B------:R-:W-:Y:S01]  /*7860*/  F2FP.BF16.F32.PACK_AB R21, R109, R24 ;  /* 0x000000186d15723e */ /* 0x000fe200000010ff */
[----:B------:R-:W-:-:S06]  /*7870*/  FADD.FTZ R24, R32, R25 ;  /* 0x0000001920187221 */ /* 0x000fcc0000010000 */
[----:B------:R-:W3:Y:S01]  /*7880*/  MUFU.EX2 R44, R44 ;  /* 0x0000002c002c7308 */ /* 0x000ee20000000800 */
[----:B------:R-:W-:Y:S01]  /*7890*/  FFMA.FTZ R8, R59, UR26, -R105 ;  /* 0x0000001a3b087c23 */ /* 0x000fe20008010869 */
[----:B------:R-:W-:-:S06]  /*78a0*/  FADD.FTZ R26, R46, R23 ;  /* 0x000000172e1a7221 */ /* 0x000fcc0000010000 */
[----:B------:R-:W5:Y:S01]  /*78b0*/  MUFU.EX2 R53, R53 ;  /* 0x0000003500357308 */ /* 0x000f620000000800 */
[----:B----4-:R-:W-:Y:S01]  /*78c0*/  FADD.FTZ R24, R43, R24 ;  /* 0x000000182b187221 */ /* 0x010fe20000010000 */
[----:B0-----:R-:W-:-:S06]  /*78d0*/  FADD.FTZ R25, R49, R26 ;  /* 0x0000001a31197221 */ /* 0x001fcc0000010000 */
[----:B------:R-:W0:Y:S01]  /*78e0*/  MUFU.EX2 R36, R36 ;  /* 0x0000002400247308 */ /* 0x000e220000000800 */
[----:B------:R-:W-:-:S07]  /*78f0*/  F2FP.BF16.F32.PACK_AB R23, R110, R27 ;  /* 0x0000001b6e17723e */ /* 0x000fce00000010ff */
[----:B------:R-:W4:Y:S01]  /*7900*/  MUFU.EX2 R54, R54 ;  /* 0x0000003600367308 */ /* 0x000f220000000800 */
[----:B-1----:R-:W-:Y:S01]  /*7910*/  FADD.FTZ R27, R35, R24 ;  /* 0x00000018231b7221 */ /* 0x002fe20000010000 */
[----:B--2---:R-:W-:-:S06]  /*7920*/  FADD.FTZ R26, R50, R25 ;  /* 0x00000019321a7221 */ /* 0x004fcc0000010000 */
[----:B------:R-:W1:Y:S01]  /*7930*/  MUFU.EX2 R47, R47 ;  /* 0x0000002f002f7308 */ /* 0x000e620000000800 */
[----:B------:R-:W-:-:S07]  /*7940*/  F2FP.BF16.F32.PACK_AB R7, R106, R7 ;  /* 0x000000076a07723e */ /* 0x000fce00000010ff */
[----:B------:R-:W2:Y:S01]  /*7950*/  MUFU.EX2 R57, R57 ;  /* 0x0000003900397308 */ /* 0x000ea20000000800 */
[----:B---3--:R-:W-:Y:S01]  /*7960*/  FADD.FTZ R27, R44, R27 ;  /* 0x0000001b2c1b7221 */ /* 0x008fe20000010000 */
[----:B-----5:R-:W-:-:S06]  /*7970*/  FADD.FTZ R25, R53, R26 ;  /* 0x0000001a35197221 */ /* 0x020fcc0000010000 */
[----:B------:R-:W3:Y:S01]  /*7980*/  MUFU.EX2 R8, R8 ;  /* 0x0000000800087308 */ /* 0x000ee20000000800 */
[----:B------:R5:W-:Y:S07]  /*7990*/  STSM.16.M88.4 [R155], R4 ;  /* 0x000000049b007844 */ /* 0x000bee0000000200 */
[----:B------:R-:W3:Y:S01]  /*79a0*/  MUFU.EX2 R58, R58 ;  /* 0x0000003a003a7308 */ /* 0x000ee20000000800 */
[----:B0-----:R-:W-:Y:S01]  /*79b0*/  FADD.FTZ R26, R36, R27 ;  /* 0x0000001b241a7221 */ /* 0x001fe20000010000 */
[----:B------:R-:W-:-:S06]  /*79c0*/  F2FP.BF16.F32.PACK_AB R20, R30, R29 ;  /* 0x0000001d1e14723e */ /* 0x000fcc00000010ff */
[----:B------:R-:W0:Y:S01]  /*79d0*/  MUFU.EX2 R61, R61 ;  /* 0x0000003d003d7308 */ /* 0x000e220000000800 */
[----:B-----5:R-:W-:Y:S01]  /*79e0*/  F2FP.BF16.F32.PACK_AB R5, R39, R28 ;  /* 0x0000001c2705723e */ /* 0x020fe200000010ff */
[----:B----4-:R-:W-:Y:S01]  /*79f0*/  FADD.FTZ R28, R54, R25 ;  /* 0x00000019361c7221 */ /* 0x010fe20000010000 */
[----:B------:R-:W-:Y:S01]  /*7a00*/  F2FP.BF16.F32.PACK_AB R22, R34, R33 ;  /* 0x000000212216723e */ /* 0x000fe200000010ff */
[----:B------:R1:W-:Y:S04]  /*7a10*/  STSM.16.M88.4 [R17], R12 ;  /* 0x0000000c11007844 */ /* 0x0003e80000000200 */
[----:B------:R-:W4:Y:S01]  /*7a20*/  MUFU.EX2 R62, R62 ;  /* 0x0000003e003e7308 */ /* 0x000f220000000800 */
[----:B------:R3:W-:Y:S07]  /*7a30*/  STSM.16.M88.4 [R16], R20 ;  /* 0x0000001410007844 */ /* 0x0007ee0000000200 */
[----:B------:R-:W5:Y:S01]  /*7a40*/  MUFU.EX2 R65, R65 ;  /* 0x0000004100417308 */ /* 0x000f620000000800 */
[----:B-1----:R-:W-:Y:S01]  /*7a50*/  FADD.FTZ R13, R47, R26 ;  /* 0x0000001a2f0d7221 */ /* 0x002fe20000010000 */
[----:B--2---:R-:W-:-:S06]  /*7a60*/  FADD.FTZ R15, R57, R28 ;  /* 0x0000001c390f7221 */ /* 0x004fcc0000010000 */
[----:B------:R-:W1:Y:S01]  /*7a70*/  MUFU.EX2 R66, R66 ;  /* 0x0000004200427308 */ /* 0x000e620000000800 */
[----:B---3--:R-:W-:Y:S01]  /*7a80*/  FADD.FTZ R21, R8, R13 ;  /* 0x0000000d08157221 */ /* 0x008fe20000010000 */
[----:B------:R-:W-:-:S03]  /*7a90*/  FADD.FTZ R14, R58, R15 ;  /* 0x0000000f3a0e7221 */ /* 0x000fc60000010000 */
[----:B------:R-:W-:Y:S01]  /*7aa0*/  FADD.FTZ R20, R0, R21 ;  /* 0x0000001500147221 */ /* 0x000fe20000010000 */
[----:B0-----:R-:W-:Y:S02]  /*7ab0*/  FADD.FTZ R21, R61, R14 ;  /* 0x0000000e3d157221 */ /* 0x001fe40000010000 */
[----:B------:R-:W0:Y:S02]  /*7ac0*/  MUFU.EX2 R71, R71 ;  /* 0x0000004700477308 */ /* 0x000e240000000800 */
[----:B----4-:R-:W-:-:S04]  /*7ad0*/  FADD.FTZ R22, R62, R21 ;  /* 0x000000153e167221 */ /* 0x010fc80000010000 */
[----:B-----5:R-:W-:-:S04]  /*7ae0*/  FADD.FTZ R27, R65, R22 ;  /* 0x00000016411b7221 */ /* 0x020fc80000010000 */
[----:B-1----:R-:W-:-:S04]  /*7af0*/  FADD.FTZ R28, R66, R27 ;  /* 0x0000001b421c7221 */ /* 0x002fc80000010000 */
[----:B0-----:R-:W-:Y:S02]  /*7b00*/  FADD.FTZ R27, R71, R28 ;  /* 0x0000001c471b7221 */ /* 0x001fe40000010000 */
[----:B------:R-:W2:Y:S01]  /*7b10*/  LDL R28, [R1] ;  /* 0x00000000011c7983 */ /* 0x000ea20000100800 */
[--C-:B------:R-:W-:Y:S01]  /*7b20*/  FFMA.FTZ R9, R63, UR26, -R105.reuse ;  /* 0x0000001a3f097c23 */ /* 0x100fe20008010869 */
[--C-:B------:R-:W-:Y:S01]  /*7b30*/  FFMA.FTZ R10, R64, UR26, -R105.reuse ;  /* 0x0000001a400a7c23 */ /* 0x100fe20008010869 */
[----:B------:R-:W-:-:S04]  /*7b40*/  FFMA.FTZ R48, R67, UR26, -R105 ;  /* 0x0000001a43307c23 */ /* 0x000fc80008010869 */
[----:B------:R-:W0:Y:S01]  /*7b50*/  MUFU.EX2 R9, R9 ;  /* 0x0000000900097308 */ /* 0x000e220000000800 */
[----:B------:R-:W-:-:S07]  /*7b60*/  FFMA.FTZ R51, R68, UR26, -R105 ;  /* 0x0000001a44337c23 */ /* 0x000fce0008010869 */
[----:B------:R-:W1:Y:S01]  /*7b70*/  MUFU.EX2 R10, R10 ;  /* 0x0000000a000a7308 */ /* 0x000e620000000800 */
[--C-:B------:R-:W-:Y:S01]  /*7b80*/  FFMA.FTZ R69, R69, UR26, -R105.reuse ;  /* 0x0000001a45457c23 */ /* 0x100fe20008010869 */
[----:B------:R-:W-:-:S06]  /*7b90*/  FFMA.FTZ R52, R70, UR26, -R105 ;  /* 0x0000001a46347c23 */ /* 0x000fcc0008010869 */
        /* <DEDUP_REMOVED lines=8> */
[----:B------:R-:W-:-:S07]  /*7c20*/  FFMA.FTZ R77, R77, UR26, -R105 ;  /* 0x0000001a4d4d7c23 */ /* 0x000fce0008010869 */
[----:B------:R-:W4:Y:S01]  /*7c30*/  MUFU.EX2 R52, R52 ;  /* 0x0000003400347308 */ /* 0x000f220000000800 */
[----:B0-----:R-:W-:-:S07]  /*7c40*/  FADD.FTZ R26, R51, R26 ;  /* 0x0000001a331a7221 */ /* 0x001fce0000010000 */
[----:B------:R-:W0:Y:S01]  /*7c50*/  MUFU.EX2 R75, R75 ;  /* 0x0000004b004b7308 */ /* 0x000e220000000800 */
[----:B------:R-:W-:Y:S01]  /*7c60*/  FFMA.FTZ R78, R78, UR26, -R105 ;  /* 0x0000001a4e4e7c23 */ /* 0x000fe20008010869 */
[----:B-1----:R-:W-:-:S06]  /*7c70*/  FADD.FTZ R29, R73, R26 ;  /* 0x0000001a491d7221 */ /* 0x002fcc0000010000 */
[----:B------:R-:W1:Y:S01]  /*7c80*/  MUFU.EX2 R76, R76 ;  /* 0x0000004c004c7308 */ /* 0x000e620000000800 */
[----:B------:R-:W-:-:S07]  /*7c90*/  F2FP.BF16.F32.PACK_AB R23, R0, R8 ;  /* 0x000000080017723e */ /* 0x000fce00000010ff */
[----:B------:R-:W5:Y:S01]  /*7ca0*/  MUFU.EX2 R19, R74 ;  /* 0x0000004a00137308 */ /* 0x000f620000000800 */
[----:B------:R-:W-:Y:S01]  /*7cb0*/  FFMA.FTZ R81, R81, UR26, -R105 ;  /* 0x0000001a51517c23 */ /* 0x000fe20008010869 */
[----:B---3--:R-:W-:-:S06]  /*7cc0*/  FADD.FTZ R0, R72, R27 ;  /* 0x0000001b48007221 */ /* 0x008fcc0000010000 */
[----:B------:R-:W3:Y:S01]  /*7cd0*/  MUFU.EX2 R79, R79 ;  /* 0x0000004f004f7308 */ /* 0x000ee20000000800 */
[----:B----4-:R-:W-:-:S07]  /*7ce0*/  FADD.FTZ R29, R52, R29 ;  /* 0x0000001d341d7221 */ /* 0x010fce0000010000 */
[----:B------:R-:W4:Y:S01]  /*7cf0*/  MUFU.EX2 R77, R77 ;  /* 0x0000004d004d7308 */ /* 0x000f220000000800 */
[----:B------:R-:W-:Y:S01]  /*7d00*/  FFMA.FTZ R82, R82, UR26, -R105 ;  /* 0x0000001a52527c23 */ /* 0x000fe20008010869 */
[----:B0-----:R-:W-:-:S06]  /*7d10*/  FADD.FTZ R27, R75, R0 ;  /* 0x000000004b1b7221 */ /* 0x001fcc0000010000 */
[----:B------:R-:W0:Y:S01]  /*7d20*/  MUFU.EX2 R80, R80 ;  /* 0x0000005000507308 */ /* 0x000e220000000800 */
[----:B------:R-:W-:Y:S01]  /*7d30*/  F2FP.BF16.F32.PACK_AB R4, R38, R37 ;  /* 0x000000252604723e */ /* 0x000fe200000010ff */
[----:B------:R-:W-:Y:S01]  /*7d40*/  FADD.FTZ R0, R18, R29 ;  /* 0x0000001d12007221 */ /* 0x000fe20000010000 */
[----:B------:R-:W-:-:S05]  /*7d50*/  F2FP.BF16.F32.PACK_AB R6, R42, R41 ;  /* 0x000000292a06723e */ /* 0x000fca00000010ff */
[----:B------:R-:W0:Y:S01]  /*7d60*/  MUFU.EX2 R78, R78 ;  /* 0x0000004e004e7308 */ /* 0x000e220000000800 */
[----:B------:R-:W-:Y:S01]  /*7d70*/  F2FP.BF16.F32.PACK_AB R7, R40, R31 ;  /* 0x0000001f2807723e */ /* 0x000fe200000010ff */
[----:B------:R-:W-:Y:S01]  /*7d80*/  FFMA.FTZ R85, R85, UR26, -R105 ;  /* 0x0000001a55557c23 */ /* 0x000fe20008010869 */
[----:B------:R-:W-:-:S05]  /*7d90*/  F2FP.BF16.F32.PACK_AB R12, R46, R45 ;  /* 0x0000002d2e0c723e */ /* 0x000fca00000010ff */
[----:B------:R-:W0:Y:S01]  /*7da0*/  MUFU.EX2 R83, R83 ;  /* 0x0000005300537308 */ /* 0x000e220000000800 */
[----:B------:R-:W-:Y:S01]  /*7db0*/  F2FP.BF16.F32.PACK_AB R13, R43, R32 ;  /* 0x000000202b0d723e */ /* 0x000fe200000010ff */
[----:B-1----:R-:W-:Y:S01]  /*7dc0*/  FADD.FTZ R8, R76, R27 ;  /* 0x0000001b4c087221 */ /* 0x002fe20000010000 */
[----:B------:R-:W-:Y:S02]  /*7dd0*/  F2FP.BF16.F32.PACK_AB R14, R50, R49 ;  /* 0x00000031320e723e */ /* 0x000fe400000010ff */
[----:B------:R-:W-:-:S03]  /*7de0*/  F2FP.BF16.F32.PACK_AB R15, R44, R35 ;  /* 0x000000232c0f723e */ /* 0x000fc600000010ff */
[----:B------:R-:W1:Y:S01]  /*7df0*/  MUFU.EX2 R24, R81 ;  /* 0x0000005100187308 */ /* 0x000e620000000800 */
[----:B-----5:R-:W-:Y:S01]  /*7e00*/  FADD.FTZ R0, R19, R0 ;  /* 0x0000000013007221 */ /* 0x020fe20000010000 */
[--C-:B------:R-:W-:Y:S01]  /*7e10*/  FFMA.FTZ R86, R86, UR26, -R105.reuse ;  /* 0x0000001a56567c23 */ /* 0x100fe20008010869 */
[----:B------:R5:W-:Y:S05]  /*7e20*/  STSM.16.M88.4 [R2+0x24800], R4 ;  /* 0x0248000402007844 */ /* 0x000bea0000000200 */
[----:B------:R-:W1:Y:S01]  /*7e30*/  MUFU.EX2 R25, R82 ;  /* 0x0000005200197308 */ /* 0x000e620000000800 */
[----:B------:R4:W-:Y:S01]  /*7e40*/  STSM.16.M88.4 [R111], R12 ;  /* 0x0000000c6f007844 */ /* 0x0009e20000000200 */
[----:B------:R-:W-:-:S06]  /*7e50*/  FFMA.FTZ R89, R89, UR26, -R105 ;  /* 0x0000001a59597c23 */ /* 0x000fcc0008010869 */
[----:B------:R-:W1:Y:S01]  /*7e60*/  MUFU.EX2 R85, R85 ;  /* 0x0000005500557308 */ /* 0x000e620000000800 */
[----:B-----5:R-:W-:Y:S01]  /*7e70*/  F2FP.BF16.F32.PACK_AB R5, R10, R9 ;  /* 0x000000090a05723e */ /* 0x020fe200000010ff */
[----:B---3--:R-:W-:Y:S01]  /*7e80*/  FADD.FTZ R9, R79, R8 ;  /* 0x000000084f097221 */ /* 0x008fe20000010000 */
[----:B----4-:R-:W-:-:S05]  /*7e90*/  FADD.FTZ R13, R77, R0 ;  /* 0x000000004d0d7221 */ /* 0x010fca0000010000 */
[----:B------:R-:W3:Y:S01]  /*7ea0*/  MUFU.EX2 R86, R86 ;  /* 0x0000005600567308 */ /* 0x000ee20000000800 */
[----:B0-----:R-:W-:Y:S01]  /*7eb0*/  FADD.FTZ R0, R80, R9 ;  /* 0x0000000950007221 */ /* 0x001fe20000010000 */
[----:B------:R-:W-:Y:S01]  /*7ec0*/  FADD.FTZ R13, R78, R13 ;  /* 0x0000000d4e0d7221 */ /* 0x000fe20000010000 */
[----:B------:R-:W-:Y:S02]  /*7ed0*/  FFMA.FTZ R90, R90, UR26, -R105 ;  /* 0x0000001a5a5a7c23 */ /* 0x000fe40008010869 */
[----:B------:R-:W-:-:S03]  /*7ee0*/  FADD.FTZ R9, R83, R0 ;  /* 0x0000000053097221 */ /* 0x000fc60000010000 */
[----:B------:R-:W0:Y:S01]  /*7ef0*/  MUFU.EX2 R84, R84 ;  /* 0x0000005400547308 */ /* 0x000e220000000800 */
[----:B-1----:R-:W-:Y:S01]  /*7f00*/  FADD.FTZ R0, R24, R13 ;  /* 0x0000000d18007221 */ /* 0x002fe20000010000 */
[----:B------:R-:W-:-:S06]  /*7f10*/  FFMA.FTZ R95, R95, UR26, -R105 ;  /* 0x0000001a5f5f7c23 */ /* 0x000fcc0008010869 */
[----:B------:R-:W1:Y:S01]  /*7f20*/  MUFU.EX2 R30, R89 ;  /* 0x00000059001e7308 */ /* 0x000e620000000800 */
[----:B------:R-:W-:Y:S01]  /*7f30*/  FADD.FTZ R0, R25, R0 ;  /* 0x0000000019007221 */ /* 0x000fe20000010000 */
[--C-:B------:R-:W-:Y:S01]  /*7f40*/  FFMA.FTZ R96, R96, UR26, -R105.reuse ;  /* 0x0000001a60607c23 */ /* 0x100fe20008010869 */
[----:B------:R-:W-:-:S05]  /*7f50*/  FFMA.FTZ R100, R100, UR26, -R105 ;  /* 0x0000001a64647c23 */ /* 0x000fca0008010869 */
[----:B------:R-:W4:Y:S01]  /*7f60*/  MUFU.EX2 R87, R87 ;  /* 0x0000005700577308 */ /* 0x000f220000000800 */
[----:B------:R-:W-:Y:S01]  /*7f70*/  FFMA.FTZ R98, R98, UR26, -R105 ;  /* 0x0000001a62627c23 */ /* 0x000fe20008010869 */
[----:B------:R-:W-:-:S06]  /*7f80*/  FADD.FTZ R13, R85, R0 ;  /* 0x00000000550d7221 */ /* 0x000fcc0000010000 */
[----:B------:R-:W5:Y:S01]  /*7f90*/  MUFU.EX2 R26, R90 ;  /* 0x0000005a001a7308 */ /* 0x000f620000000800 */
[----:B------:R-:W-:Y:S01]  /*7fa0*/  F2FP.BF16.F32.PACK_AB R74, R76, R75 ;  /* 0x0000004b4c4a723e */ /* 0x000fe200000010ff */
[----:B---3--:R-:W-:Y:S01]  /*7fb0*/  FADD.FTZ R13, R86, R13 ;  /* 0x0000000d560d7221 */ /* 0x008fe20000010000 */
[----:B------:R-:W-:-:S05]  /*7fc0*/  F2FP.BF16.F32.PACK_AB R75, R19, R18 ;  /* 0x00000012134b723e */ /* 0x000fca00000010ff */
[----:B------:R-:W3:Y:S08]  /*7fd0*/  MUFU.EX2 R88, R88 ;  /* 0x0000005800587308 */ /* 0x000ef00000000800 */
[----:B------:R-:W3:Y:S01]  /*7fe0*/  MUFU.EX2 R10, R95 ;  /* 0x0000005f000a7308 */ /* 0x000ee20000000800 */
[----:B0-----:R-:W-:Y:S01]  /*7ff0*/  FADD.FTZ R8, R84, R9 ;  /* 0x0000000954087221 */ /* 0x001fe20000010000 */
[----:B-1----:R-:W-:-:S06]  /*8000*/  FADD.FTZ R13, R30, R13 ;  /* 0x0000000d1e0d7221 */ /* 0x002fcc0000010000 */
[----:B------:R-:W-:Y:S08]  /*8010*/  MUFU.EX2 R91, R91 ;  /* 0x0000005b005b7308 */ /* 0x000ff00000000800 */
[----:B------:R-:W0:Y:S08]  /*8020*/  MUFU.EX2 R92, R92 ;  /* 0x0000005c005c7308 */ /* 0x000e300000000800 */
[----:B------:R-:W1:Y:S01]  /*8030*/  MUFU.EX2 R96, R96 ;  /* 0x0000006000607308 */ /* 0x000e620000000800 */
[----:B----4-:R-:W-:-:S07]  /*8040*/  FADD.FTZ R9, R87, R8 ;  /* 0x0000000857097221 */ /* 0x010fce0000010000 */
[----:B------:R-:W-:Y:S08]  /*8050*/  MUFU.EX2 R94, R94 ;  /* 0x0000005e005e7308 */ /* 0x000ff00000000800 */
[----:B------:R-:W4:Y:S08]  /*8060*/  MUFU.EX2 R97, R97 ;  /* 0x0000006100617308 */ /* 0x000f300000000800 */
[----:B------:R-:W-:Y:S08]  /*8070*/  MUFU.EX2 R99, R99 ;  /* 0x0000006300637308 */ /* 0x000ff00000000800 */
[----:B------:R-:W4:Y:S08]  /*8080*/  MUFU.EX2 R101, R101 ;  /* 0x0000006500657308 */ /* 0x000f300000000800 */
[----:B------:R-:W-:Y:S08]  /*8090*/  MUFU.EX2 R19, R98 ;  /* 0x0000006200137308 */ /* 0x000ff00000000800 */
[----:B------:R-:W2:Y:S01]  /*80a0*/  MUFU.EX2 R100, R100 ;  /* 0x0000006400647308 */ /* 0x000ea20000000800 */
[----:B------:R-:W-:Y:S01]  /*80b0*/  F2FP.BF16.F32.PACK_AB R20, R54, R53 ;  /* 0x000000353614723e */ /* 0x000fe200000010ff */
[----:B-----5:R-:W-:Y:S01]  /*80c0*/  FADD.FTZ R13, R26, R13 ;  /* 0x0000000d1a0d7221 */ /* 0x020fe20000010000 */
[----:B------:R-:W-:-:S02]  /*80d0*/  F2FP.BF16.F32.PACK_AB R21, R47, R36 ;  /* 0x000000242f15723e */ /* 0x000fc400000010ff */
[----:B------:R-:W-:Y:S02]  /*80e0*/  F2FP.BF16.F32.PACK_AB R22, R58, R57 ;  /* 0x000000393a16723e */ /* 0x000fe400000010ff */
[----:B------:R-:W-:Y:S02]  /*80f0*/  F2FP.BF16.F32.PACK_AB R4, R62, R61 ;  /* 0x0000003d3e04723e */ /* 0x000fe400000010ff */
[----:B------:R-:W-:Y:S02]  /*8100*/  F2FP.BF16.F32.PACK_AB R6, R66, R65 ;  /* 0x000000414206723e */ /* 0x000fe400000010ff */
[----:B------:R-:W-:Y:S01]  /*8110*/  F2FP.BF16.F32.PACK_AB R7, R51, R48 ;  /* 0x000000303307723e */ /* 0x000fe200000010ff */
[----:B---3--:R-:W-:Y:S01]  /*8120*/  FADD.FTZ R0, R88, R9 ;  /* 0x0000000958007221 */ /* 0x008fe20000010000 */
[----:B------:R-:W-:Y:S01]  /*8130*/  FADD.FTZ R13, R10, R13 ;  /* 0x0000000d0a0d7221 */ /* 0x000fe20000010000 */
[----:B------:R-:W-:Y:S01]  /*8140*/  STSM.16.M88.4 [R17+0x6000], R20 ;  /* 0x0060001411007844 */ /* 0x000fe20000000200 */
[----:B------:R-:W-:-:S02]  /*8150*/  F2FP.BF16.F32.PACK_AB R72, R72, R71 ;  /* 0x000000474848723e */ /* 0x000fc400000010ff */
[----:B------:R-:W-:Y:S01]  /*8160*/  F2FP.BF16.F32.PACK_AB R73, R52, R73 ;  /* 0x000000493449723e */ /* 0x000fe200000010ff */
[----:B------:R3:W-:Y:S01]  /*8170*/  STSM.16.M88.4 [R16+0x6000], R4 ;  /* 0x0060000410007844 */ /* 0x0007e20000000200 */
[----:B------:R-:W-:Y:S02]  /*8180*/  F2FP.BF16.F32.PACK_AB R82, R84, R83 ;  /* 0x000000535452723e */ /* 0x000fe400000010ff */
[----:B------:R-:W-:Y:S02]  /*8190*/  F2FP.BF16.F32.PACK_AB R80, R80, R79 ;  /* 0x0000004f5050723e */ /* 0x000fe400000010ff */
[----:B------:R-:W-:Y:S02]  /*81a0*/  F2FP.BF16.F32.PACK_AB R81, R78, R77 ;  /* 0x0000004d4e51723e */ /* 0x000fe400000010ff */
[----:B------:R-:W-:Y:S02]  /*81b0*/  F2FP.BF16.F32.PACK_AB R83, R25, R24 ;  /* 0x000000181953723e */ /* 0x000fe400000010ff */
[----:B0-----:R-:W-:-:S02]  /*81c0*/  F2FP.BF16.F32.PACK_AB R90, R92, R91 ;  /* 0x0000005b5c5a723e */ /* 0x001fc400000010ff */
[----:B------:R-:W-:Y:S02]  /*81d0*/  F2FP.BF16.F32.PACK_AB R88, R88, R87 ;  /* 0x000000575858723e */ /* 0x000fe400000010ff */
[----:B------:R-:W-:Y:S01]  /*81e0*/  F2FP.BF16.F32.PACK_AB R89, R86, R85 ;  /* 0x000000555659723e */ /* 0x000fe200000010ff */
[----:B---3--:R-:W-:Y:S01]  /*81f0*/  FADD.FTZ R5, R91, R0 ;  /* 0x000000005b057221 */ /* 0x008fe20000010000 */
[----:B------:R-:W-:Y:S01]  /*8200*/  F2FP.BF16.F32.PACK_AB R91, R26, R30 ;  /* 0x0000001e1a5b723e */ /* 0x000fe200000010ff */
[C---:B-1----:R-:W-:Y:S01]  /*8210*/  FADD.FTZ R4, R96.reuse, R13 ;  /* 0x0000000d60047221 */ /* 0x042fe20000010000 */
[----:B----4-:R-:W-:Y:S02]  /*8220*/  F2FP.BF16.F32.PACK_AB R12, R97, R94 ;  /* 0x0000005e610c723e */ /* 0x010fe400000010ff */
[----:B------:R-:W-:Y:S02]  /*8230*/  F2FP.BF16.F32.PACK_AB R13, R96, R10 ;  /* 0x0000000a600d723e */ /* 0x000fe400000010ff */
[----:B------:R-:W-:-:S02]  /*8240*/  F2FP.BF16.F32.PACK_AB R14, R101, R99 ;  /* 0x00000063650e723e */ /* 0x000fc400000010ff */
[----:B--2---:R-:W-:Y:S01]  /*8250*/  F2FP.BF16.F32.PACK_AB R15, R100, R19 ;  /* 0x00000013640f723e */ /* 0x004fe200000010ff */
[----:B------:R0:W-:Y:S04]  /*8260*/  STSM.16.M88.4 [R2+0x2a800], R72 ;  /* 0x02a8004802007844 */ /* 0x0001e80000000200 */
[----:B------:R0:W-:Y:S04]  /*8270*/  STSM.16.M88.4 [R28], R80 ;  /* 0x000000501c007844 */ /* 0x0001e80000000200 */
[----:B------:R0:W-:Y:S04]  /*8280*/  STSM.16.M88.4 [R17+0xc000], R88 ;  /* 0x00c0005811007844 */ /* 0x0001e80000000200 */
[----:B------:R0:W-:Y:S01]  /*8290*/  STSM.16.M88.4 [R16+0xc000], R12 ;  /* 0x00c0000c10007844 */ /* 0x0001e20000000200 */
[----:B------:R-:W-:Y:S01]  /*82a0*/  @!PT LDS RZ, [RZ] ;  /* 0x00000000fffff984 */ /* 0x000fe20000000800 */
[----:B------:R-:W-:Y:S01]  /*82b0*/  @!PT LDS RZ, [RZ] ;  /* 0x00000000fffff984 */ /* 0x000fe20000000800 */
[----:B------:R-:W-:Y:S01]  /*82c0*/  @!PT LDS RZ, [RZ] ;  /* 0x00000000fffff984 */ /* 0x000fe20000000800 */
[----:B------:R-:W-:Y:S01]  /*82d0*/  @!PT LDS RZ, [RZ] ;  /* 0x00000000fffff984 */ /* 0x000fe20000000800 */
[----:B------:R1:W-:Y:S06]  /*82e0*/  MEMBAR.ALL.CTA ;  /* 0x0000000000007992 */ /* 0x0003ec0000008000 */
[----:B-1----:R-:W1:Y:S01]  /*82f0*/  FENCE.VIEW.ASYNC.S ;  /* 0x00000000000073c6 */ /* 0x002e620000000000 */
[----:B------:R-:W-:Y:S01]  /*8300*/  FADD.FTZ R5, R92, R5 ;  /* 0x000000055c057221 */ /* 0x000fe20000010000 */
[----:B------:R-:W-:-:S03]  /*8310*/  ISETP.LT.AND P2, PT, RZ, UR29, PT ;  /* 0x0000001dff007c0c */ /* 0x000fc6000bf41270 */
[----:B------:R-:W-:Y:S01]  /*8320*/  FADD.FTZ R0, R94, R5 ;  /* 0x000000055e007221 */ /* 0x000fe20000010000 */
[----:B------:R-:W-:-:S03]  /*8330*/  UIADD3 UR6, UR29, -0x1, URZ ;  /* 0xffffffff1d067890 */ /* 0x000fc6000fffe03f */
[----:B------:R-:W-:Y:S01]  /*8340*/  FADD.FTZ R0, R97, R0 ;  /* 0x0000000061007221 */ /* 0x000fe20000010000 */
[----:B------:R-:W-:Y:S01]  /*8350*/  FADD.FTZ R5, R19, R4 ;  /* 0x0000000413057221 */ /* 0x000fe20000010000 */
[----:B------:R-:W-:Y:S02]  /*8360*/  UMOV UR20, UR38 ;  /* 0x0000002600147c82 */ /* 0x000fe40008000000 */
[----:B------:R-:W-:Y:S01]  /*8370*/  FADD.FTZ R0, R99, R0 ;  /* 0x0000000063007221 */ /* 0x000fe20000010000 */
[----:B------:R-:W-:Y:S01]  /*8380*/  UMOV UR29, UR6 ;  /* 0x00000006001d7c82 */ /* 0x000fe20008000000 */
[----:B------:R-:W-:Y:S01]  /*8390*/  UMOV UR28, UR39 ;  /* 0x00000027001c7c82 */ /* 0x000fe20008000000 */
        /* <DEDUP_REMOVED lines=36> */
[----:B-1----:R-:W-:Y:S01]  /*85e0*/  NOP ;  /* 0x0000000000007918 */ /* 0x002fe20000000000 */
[----:B0-----:R-:W-:Y:S05]  /*85f0*/  @P2 BRA `(.L_x_10607) ;  /* 0xffffffc800842947 */ /* 0x001fea000383ffff */
.L_x_10598:
[----:B------:R-:W-:Y:S06]  /*8600*/  BAR.ARV 0x8, 0x1a0 ;  /* 0x0206800000007b1d */ /* 0x000fec0000002000 */
[----:B------:R-:W-:Y:S05]  /*8610*/  @!P0 BRA `(.L_x_10608) ;  /* 0x0000000000048947 */ /* 0x000fea0003800000 */
[----:B------:R-:W-:Y:S01]  /*8620*/  BPT.TRAP 0x1 ;  /* 0x000000040000795c */ /* 0x000fe20000300000 */
.L_x_10608:
[----:B------:R-:W-:Y:S01]  /*8630*/  ULEA UR5, UR39, UR40, 0x3 ;  /* 0x0000002827057291 */ /* 0x000fe2000f8e183f */
[----:B------:R-:W-:-:S05]  /*8640*/  IMAD.U32 R0, RZ, RZ, UR38 ;  /* 0x00000026ff007e24 */ /* 0x000fca000f8e00ff */
[----:B------:R-:W-:-:S04]  /*8650*/  SHF.L.U32 R0, R0, 0x1f, RZ ;  /* 0x0000001f00007819 */ /* 0x000fc800000006ff */
[----:B------:R0:W1:Y:S01]  /*8660*/  SYNCS.PHASECHK.TRANS64.TRYWAIT P2, [UR5+0x30850], R0 ;  /* 0x03085000ff0075a7 */ /* 0x0000620008040145 */
[----:B------:R-:W-:Y:S05]  /*8670*/  @!P0 BRA `(.L_x_10609) ;  /* 0x0000000000048947 */ /* 0x000fea0003800000 */
[----:B------:R-:W-:Y:S01]  /*8680*/  BPT.TRAP 0x1 ;  /* 0x000000040000795c */ /* 0x000fe20000300000 */
.L_x_10609:
[----:B-1----:R-:W-:Y:S05]  /*8690*/  @P2 BRA `(.L_x_10610) ;  /* 0x0000000000082947 */ /* 0x002fea0003800000 */
[----:B------:R-:W1:Y:S02]  /*86a0*/  SYNCS.PHASECHK.TRANS64.TRYWAIT P0, [UR5+0x30850], R0 ;  /* 0x03085000ff0075a7 */ /* 0x000e640008000145 */
[----:B-1----:R-:W-:Y:S05]  /*86b0*/  @!P0 BRA `(.L_x_10611) ;  /* 0x0000006000c08947 */ /* 0x002fea0003800000 */
.L_x_10610:
[----:B------:R-:W-:Y:S01]  /*86c0*/  UIADD3 UR40, UR40, 0x400, URZ ;  /* 0x0000040028287890 */ /* 0x000fe2000fffe03f */
[----:B------:R-:W-:Y:S01]  /*86d0*/  WARPGROUP.ARRIVE ;  /* 0x00000000000079c5 */ /* 0x000fe20000000000 */
[----:B------:R-:W-:Y:S01]  /*86e0*/  UIADD3 UR25, UR25, 0x1e800, URZ ;  /* 0x0001e80019197890 */ /* 0x000fe2000fffe03f */
[----:B01----:R-:W0:Y:S01]  /*86f0*/  SHFL.BFLY PT, R0, R5, 0x2, 0x1f ;  /* 0x0c401f0005007f89 */ /* 0x003e2200000e0000 */
[----:B------:R-:W-:Y:S01]  /*8700*/  USHF.R.U32.HI UR40, URZ, 0x4, UR40 ;  /* 0x000000043f287899 */ /* 0x000fe20008011628 */
[----:B------:R-:W-:Y:S01]  /*8710*/  IMAD.MOV.U32 R21, RZ, RZ, RZ ;  /* 0x000000ffff157224 */ /* 0x000fe200078e00ff */
[----:B------:R-:W-:Y:S01]  /*8720*/  USHF.R.U32.HI UR25, URZ, 0x4, UR25 ;  /* 0x000000043f197899 */ /* 0x000fe20008011619 */
[----:B------:R-:W1:Y:S01]  /*8730*/  SHFL.BFLY PT, R3, R4, 0x2, 0x1f ;  /* 0x0c401f0004037f89 */ /* 0x000e6200000e0000 */
[----:B------:R-:W-:Y:S01]  /*8740*/  ULOP3.LUT UR6, UR40, 0x3fff, URZ, 0xc0, !UPT ;  /* 0x00003fff28067892 */ /* 0x000fe2000f8ec03f */
[----:B------:R-:W-:Y:S01]  /*8750*/  IMAD.U32 R12, RZ, RZ, UR26 ;  /* 0x0000001aff0c7e24 */ /* 0x000fe2000f8e00ff */
[----:B------:R-:W-:-:S02]  /*8760*/  ULOP3.LUT UR4, UR25, 0x3fff, URZ, 0xc0, !UPT ;  /* 0x00003fff19047892 */ /* 0x000fc4000f8ec03f */
[----:B------:R-:W-:Y:S02]  /*8770*/  UIMAD UR6, UR39, 0x600, UR6 ;  /* 0x00000600270678a4 */ /* 0x000fe4000f8e0206 */
[----:B------:R-:W-:Y:S01]  /*8780*/  ULOP3.LUT UR4, UR4, 0x10000, URZ, 0xfc, !UPT ;  /* 0x0001000004047892 */ /* 0x000fe2000f8efc3f */
[----:B------:R-:W-:Y:S01]  /*8790*/  UMOV UR11, 0x40000040 ;  /* 0x40000040000b7882 */ /* 0x000fe20000000000 */
[----:B------:R-:W-:Y:S01]  /*87a0*/  UMOV UR9, 0x40000040 ;  /* 0x4000004000097882 */ /* 0x000fe20000000000 */
[----:B------:R-:W-:Y:S02]  /*87b0*/  UIADD3 UR39, UR39, 0x1, URZ ;  /* 0x0000000127277890 */ /* 0x000fe4000fffe03f */
[----:B------:R-:W-:Y:S02]  /*87c0*/  UMOV UR10, UR6 ;  /* 0x00000006000a7c82 */ /* 0x000fe40008000000 */
[----:B------:R-:W-:Y:S01]  /*87d0*/  UMOV UR8, UR4 ;  /* 0x0000000400087c82 */ /* 0x000fe20008000000 */
[----:B------:R-:W-:Y:S01]  /*87e0*/  UISETP.NE.AND UP0, UPT, UR39, 0x2, UPT ;  /* 0x000000022700788c */ /* 0x000fe2000bf05270 */
[----:B------:R-:W-:Y:S01]  /*87f0*/  HGMMA.64x64x16.F32.BF16 R120, gdesc[UR8].tnspB, R120, gsb0 ;  /* 0x40e00000087879f0 */ /* 0x000fe20008001878 */
[----:B------:R-:W-:-:S02]  /*8800*/  UIADD3 UR10, UR6, 0x80, URZ ;  /* 0x00000080060a7890 */ /* 0x000fc4000fffe03f */
[----:B------:R-:W-:Y:S01]  /*8810*/  UIADD3 UR8, UR4, 0x2, URZ ;  /* 0x0000000204087890 */ /* 0x000fe2000fffe03f */
[----:B0-----:R-:W-:Y:S01]  /*8820*/  FADD.FTZ R6, R0, R5 ;  /* 0x0000000500067221 */ /* 0x001fe20000010000 */
[----:B------:R-:W-:Y:S01]  /*8830*/  UMOV UR11, 0x40000040 ;  /* 0x40000040000b7882 */ /* 0x000fe20000000000 */
[----:B------:R-:W-:Y:S01]  /*8840*/  UMOV UR9, 0x40000040 ;  /* 0x4000004000097882 */ /* 0x000fe20000000000 */
[----:B------:R-:W-:Y:S01]  /*8850*/  UIADD3 UR37, UR37, 0x1, URZ ;  /* 0x0000000125257890 */ /* 0x000fe2000fffe03f */
[----:B-1----:R-:W-:Y:S01]  /*8860*/  FADD.FTZ R3, R3, R4 ;  /* 0x0000000403037221 */ /* 0x002fe20000010000 */
[----:B------:R-:W0:Y:S01]  /*8870*/  SHFL.BFLY PT, R7, R6, 0x1, 0x1f ;  /* 0x0c201f0006077f89 */ /* 0x000e2200000e0000 */
[----:B------:R-:W-:Y:S01]  /*8880*/  IMAD.U32 R4, RZ, RZ, UR26 ;  /* 0x0000001aff047e24 */ /* 0x000fe2000f8e00ff */
[----:B------:R-:W-:Y:S02]  /*8890*/  USEL UR39, UR39, URZ, UP0 ;  /* 0x0000003f27277287 */ /* 0x000fe40008000000 */
[----:B------:R-:W1:Y:S01]  /*88a0*/  SHFL.BFLY PT, R0, R3, 0x1, 0x1f ;  /* 0x0c201f0003007f89 */ /* 0x000e6200000e0000 */
[----:B0-----:R-:W-:Y:S01]  /*88b0*/  FADD.FTZ R10, R6, R7 ;  /* 0x00000007060a7221 */ /* 0x001fe20000010000 */
[----:B------:R-:W-:Y:S01]  /*88c0*/  IMAD.U32 R6, RZ, RZ, UR5 ;  /* 0x00000005ff067e24 */ /* 0x000fe2000f8e00ff */
[----:B------:R-:W-:Y:S01]  /*88d0*/  MOV R7, RZ ;  /* 0x000000ff00077202 */ /* 0x000fe20000000f00 */
[----:B-1----:R-:W-:-:S02]  /*88e0*/  FADD.FTZ R9, R3, R0 ;  /* 0x0000000003097221 */ /* 0x002fc40000010000 */
[----:B------:R-:W-:Y:S01]  /*88f0*/  FSETP.NE.FTZ.AND P2, PT, R10, RZ, PT ;  /* 0x000000ff0a00720b */ /* 0x000fe20003f55000 */
[----:B------:R-:W-:Y:S01]  /*8900*/  @!P1 VIADD R6, R6, 0x30860 ;  /* 0x0003086006069836 */ /* 0x000fe20000000000 */
[----:B------:R-:W-:Y:S01]  /*8910*/  MOV R0, 0xff800000 ;  /* 0xff80000000007802 */ /* 0x000fe20000000f00 */
[----:B------:R-:W-:Y:S01]  /*8920*/  IMAD.MOV.U32 R3, RZ, RZ, -0x800000 ;  /* 0xff800000ff037424 */ /* 0x000fe200078e00ff */
[----:B------:R-:W-:Y:S02]  /*8930*/  FSETP.NE.FTZ.AND P0, PT, R9, RZ, PT ;  /* 0x000000ff0900720b */ /* 0x000fe40003f15000 */
[----:B------:R-:W-:-:S07]  /*8940*/  @!P1 PRMT R6, RZ, 0x654, R6 ;  /* 0x00000654ff069816 */ /* 0x000fce0000000006 */
[----:B------:R-:W0:Y:S01]  /*8950*/  @P2 MUFU.LG2 R8, R10 ;  /* 0x0000000a00082308 */ /* 0x000e220000000c00 */
[----:B------:R-:W-:-:S03]  /*8960*/  @P2 FMUL.FTZ R12, R12, 0.69314718246459960938 ;  /* 0x3f3172180c0c2820 */ /* 0x000fc60000410000 */
[----:B------:R-:W-:-:S04]  /*8970*/  @P0 FMUL.FTZ R4, R4, 0.69314718246459960938 ;  /* 0x3f31721804040820 */ /* 0x000fc80000410000 */
[----:B------:R-:W1:Y:S08]  /*8980*/  @P0 MUFU.LG2 R5, R9 ;  /* 0x0000000900050308 */ /* 0x000e700000000c00 */
[----:B------:R0:W2:Y:S08]  /*8990*/  @P0 MUFU.RCP R21, R9 ;  /* 0x0000000900150308 */ /* 0x0000b00000001000 */
[----:B------:R-:W3:Y:S01]  /*89a0*/  @P2 MUFU.RCP R7, R10 ;  /* 0x0000000a00072308 */ /* 0x000ee20000001000 */
[----:B------:R-:W-:-:S02]  /*89b0*/  WARPGROUP.DEPBAR.LE gsb0, 0x0 ;  /* 0x00008000000079c5 */ /* 0x000fc40000010000 */
[----:B------:R-:W-:Y:S01]  /*89c0*/  WARPGROUP.ARRIVE ;  /* 0x00000000000079c5 */ /* 0x000fe20000000000 */
[----:B0-----:R-:W-:Y:S01]  /*89d0*/  @P2 FMUL.FTZ R9, R8, 0.69314718246459960938 ;  /* 0x3f31721808092820 */ /* 0x001fe20000410000 */
[----:B-1----:R-:W-:-:S03]  /*89e0*/  @P0 FMUL.FTZ R5, R5, 0.69314718246459960938 ;  /* 0x3f31721805050820 */ /* 0x002fc60000410000 */
[----:B------:R-:W-:Y:S01]  /*89f0*/  @P2 FFMA.FTZ R0, R12, R102, R9 ;  /* 0x000000660c002223 */ /* 0x000fe20000010009 */
[----:B------:R-:W-:Y:S01]  /*8a00*/  HGMMA.64x64x16.F32.BF16 R120, gdesc[UR8].tnspB, R120, gsb0 ;  /* 0x40e00000087879f0 */ /* 0x000fe20008001878 */
[----:B------:R-:W-:Y:S01]  /*8a10*/  UIADD3 UR10, UR6, 0x100, URZ ;  /* 0x00000100060a7890 */ /* 0x000fe2000fffe03f */
[----:B------:R-:W-:Y:S01]  /*8a20*/  @P0 FFMA.FTZ R3, R4, R93, R5 ;  /* 0x0000005d04030223 */ /* 0x000fe20000010005 */
[----:B------:R-:W-:Y:S01]  /*8a30*/  UIADD3 UR8, UR4, 0x4, URZ ;  /* 0x0000000404087890 */ /* 0x000fe2000fffe03f */
[----:B------:R-:W-:Y:S01]  /*8a40*/  PLOP3.LUT P0, PT, PT, PT, PT, 0x8, 0x0 ;  /* 0x000000000000781c */ /* 0x000fe20003f0e170 */
        /* <DEDUP_REMOVED lines=65> */
[----:B------:R-:W-:-:S04]  /*8e60*/  USEL UR4, URZ, 0x1, UP0 ;  /* 0x000000013f047887 */ /* 0x000fc80008000000 */
[----:B------:R-:W-:Y:S01]  /*8e70*/  ULOP3.LUT UR38, UR38, UR4, URZ, 0x3c, !UPT ;  /* 0x0000000426267292 */ /* 0x000fe2000f8e3c3f */
[----:B------:R-:W-:Y:S02]  /*8e80*/  WARPGROUP.DEPBAR.LE gsb0, 0x0 ;  /* 0x00008000000079c5 */ /* 0x000fe40000010000 */
[----:B------:R-:W-:-:S06]  /*8e90*/  WARPGROUP.ARRIVE ;  /* 0x00000000000079c5 */ /* 0x000fcc0000000000 */
[----:B------:R-:W-:Y:S03]  /*8ea0*/  HGMMA.64x64x16.F32.BF16 R120, gdesc[UR8].tnspB, R120, gsb0 ;  /* 0x40e00000087879f0 */ /* 0x000fe60008001878 */
        /* <DEDUP_REMOVED lines=34> */
.L_x_10591:
        /* <DEDUP_REMOVED lines=9> */
[----:B------:R-:W2:Y:S01]  /*9160*/  LDL R4, [R1+0x1c] ;  /* 0x00001c0001047983 */ /* 0x000ea20000100800 */
[----:B------:R-:W0:Y:S01]  /*9170*/  S2UR UR4, SR_SWINHI ;  /* 0x00000000000479c3 */ /* 0x000e220000002f00 */
[----:B------:R-:W-:Y:S01]  /*9180*/  USHF.L.U32 UR8, UR41, 0x2, URZ ;  /* 0x0000000229087899 */ /* 0x000fe2000800063f */
[----:B------:R-:W-:Y:S01]  /*9190*/  F2FP.BF16.F32.PACK_AB R12, R12, R33 ;  /* 0x000000210c0c723e */ /* 0x000fe200000010ff */
[----:B------:R-:W-:Y:S01]  /*91a0*/  USHF.L.U64.HI UR9, UR41, 0x2, UR42 ;  /* 0x0000000229097899 */ /* 0x000fe2000801022a */
[----:B------:R-:W-:Y:S02]  /*91b0*/  F2FP.BF16.F32.PACK_AB R13, R13, R34 ;  /* 0x000000220d0d723e */ /* 0x000fe400000010ff */
[----:B------:R-:W-:Y:S02]  /*91c0*/  F2FP.BF16.F32.PACK_AB R14, R14, R31 ;  /* 0x0000001f0e0e723e */ /* 0x000fe400000010ff */
[----:B------:R-:W-:Y:S02]  /*91d0*/  F2FP.BF16.F32.PACK_AB R15, R15, R32 ;  /* 0x000000200f0f723e */ /* 0x000fe400000010ff */
[----:B------:R-:W-:-:S02]  /*91e0*/  F2FP.BF16.F32.PACK_AB R148, R29, R30 ;  /* 0x0000001e1d94723e */ /* 0x000fc400000010ff */
[----:B------:R-:W-:Y:S02]  /*91f0*/  F2FP.BF16.F32.PACK_AB R149, R23, R28 ;  /* 0x0000001c1795723e */ /* 0x000fe400000010ff */
[----:B------:R-:W-:Y:S02]  /*9200*/  F2FP.BF16.F32.PACK_AB R150, R21, R22 ;  /* 0x000000161596723e */ /* 0x000fe400000010ff */
[----:B------:R-:W-:Y:S01]  /*9210*/  F2FP.BF16.F32.PACK_AB R151, R151, R20 ;  /* 0x000000149797723e */ /* 0x000fe200000010ff */
[----:B------:R-:W-:Y:S01]  /*9220*/  UMOV UR6, UR40 ;  /* 0x0000002800067c82 */ /* 0x000fe20008000000 */
[----:B0-----:R-:W-:Y:S01]  /*9230*/  UMOV UR7, UR4 ;  /* 0x0000000400077c82 */ /* 0x001fe20008000000 */
[----:B------:R-:W-:Y:S02]  /*9240*/  IMAD.U32 R18, RZ, RZ, UR6 ;  /* 0x00000006ff127e24 */ /* 0x000fe4000f8e00ff */
[----:B------:R-:W-:Y:S01]  /*9250*/  IMAD.U32 R19, RZ, RZ, UR7 ;  /* 0x00000007ff137e24 */ /* 0x000fe2000f8e00ff */
[----:B------:R-:W-:-:S02]  /*9260*/  ULDC.64 UR6, c[0x0][0xbd8] ;  /* 0x0002f60000067ab9 */ /* 0x000fc40000000a00 */
[----:B------:R-:W-:Y:S02]  /*9270*/  UIADD3 UR4, UP1, UR8, UR6, URZ ;  /* 0x0000000608047290 */ /* 0x000fe4000ff3e03f */
[----:B------:R-:W-:Y:S02]  /*9280*/  UISETP.NE.U32.AND UP0, UPT, UR6, URZ, UPT ;  /* 0x0000003f0600728c */ /* 0x000fe4000bf05070 */
[----:B------:R-:W-:Y:S02]  /*9290*/  UIADD3.X UR6, UR9, UR7, URZ, UP1, !UPT ;  /* 0x0000000709067290 */ /* 0x000fe40008ffe43f */
[----:B------:R-:W-:Y:S01]  /*92a0*/  UISETP.NE.AND.EX UP0, UPT, UR7, URZ, UPT, UP0 ;  /* 0x0000003f0700728c */ /* 0x000fe2000bf05300 */
[----:B------:R-:W0:Y:S01]  /*92b0*/  LDC R24, c[0x0][0xa88] ;  /* 0x0002a200ff187b82 */ /* 0x000e220000000800 */
[----:B------:R-:W-:Y:S02]  /*92c0*/  IMAD.U32 R20, RZ, RZ, UR4 ;  /* 0x00000004ff147e24 */ /* 0x000fe4000f8e00ff */
[----:B------:R-:W-:Y:S01]  /*92d0*/  IMAD.U32 R21, RZ, RZ, UR6 ;  /* 0x00000006ff157e24 */ /* 0x000fe2000f8e00ff */
[----:B------:R-:W-:-:S02]  /*92e0*/  ULDC.64 UR6, c[0x0][0xbe0] ;  /* 0x0002f80000067ab9 */ /* 0x000fc40000000a00 */
[----:B------:R-:W-:-:S04]  /*92f0*/  UISETP.NE.U32.AND UP1, UPT, UR6, URZ, UPT ;  /* 0x0000003f0600728c */ /* 0x000fc8000bf25070 */
[----:B------:R-:W-:-:S11]  /*9300*/  UISETP.NE.AND.EX UP1, UPT, UR7, URZ, UPT, UP1 ;  /* 0x0000003f0700728c */ /* 0x000fd6000bf25310 */
[----:B------:R-:W-:-:S04]  /*9310*/  @UP1 UIADD3 UR6, UP2, UR8, UR6, URZ ;  /* 0x0000000608061290 */ /* 0x000fc8000ff5e03f */
[----:B------:R-:W-:Y:S01]  /*9320*/  @UP1 UIADD3.X UR7, UR9, UR7, URZ, UP2, !UPT ;  /* 0x0000000709071290 */ /* 0x000fe200097fe43f */
[----:B------:R-:W-:Y:S01]  /*9330*/  BAR.SYNC.DEFER_BLOCKING 0x1, 0x180 ;  /* 0x0046000000007b1d */ /* 0x000fe20000010000 */
[----:B--2---:R-:W-:-:S03]  /*9340*/  IMAD.WIDE R4, R4, 0x2, R18 ;  /* 0x0000000204047825 */ /* 0x004fc600078e0212 */
[C---:B------:R-:W-:Y:S02]  /*9350*/  IADD3 R11, P2, R4.reuse, 0x20, RZ ;  /* 0x00000020040b7810 */ /* 0x040fe40007f5e0ff */
[C---:B------:R-:W-:Y:S02]  /*9360*/  IADD3 R51, P0, R4.reuse, 0x60, RZ ;  /* 0x0000006004337810 */ /* 0x040fe40007f1e0ff */
[C---:B------:R-:W-:Y:S02]  /*9370*/  IADD3 R9, P1, R4.reuse, 0x40, RZ ;  /* 0x0000004004097810 */ /* 0x040fe40007f3e0ff */
        /* <DEDUP_REMOVED lines=11> */
[----:B------:R-:W-:Y:S01]  /*9430*/  IMAD.X R11, RZ, RZ, R5, P2 ;  /* 0x000000ffff0b7224 */ /* 0x000fe200010e0605 */
[----:B------:R-:W-:-:S02]  /*9440*/  LOP3.LUT R6, R6, R51, RZ, 0x3c, !PT ;  /* 0x0000003306067212 */ /* 0x000fc400078e3cff */
[----:B------:R-:W-:Y:S02]  /*9450*/  LOP3.LUT R8, R8, R9, RZ, 0x3c, !PT ;  /* 0x0000000908087212 */ /* 0x000fe400078e3cff */
[-C--:B------:R-:W-:Y:S02]  /*9460*/  IADD3.X R9, RZ, R5.reuse, RZ, P1, !PT ;  /* 0x00000005ff097210 */ /* 0x080fe40000ffe4ff */
[----:B------:R-:W-:Y:S02]  /*9470*/  MOV R53, R4 ;  /* 0x0000000400357202 */ /* 0x000fe40000000f00 */
[----:B------:R-:W-:Y:S02]  /*9480*/  MOV R26, R6 ;  /* 0x00000006001a7202 */ /* 0x000fe40000000f00 */
[----:B------:R-:W-:Y:S02]  /*9490*/  MOV R51, R8 ;  /* 0x0000000800337202 */ /* 0x000fe40000000f00 */
[----:B------:R-:W-:-:S02]  /*94a0*/  MOV R52, R10 ;  /* 0x0000000a00347202 */ /* 0x000fc40000000f00 */
[----:B------:R-:W-:Y:S02]  /*94b0*/  F2FP.BF16.F32.PACK_AB R4, R49, R50 ;  /* 0x000000323104723e */ /* 0x000fe400000010ff */
[----:B------:R-:W-:Y:S02]  /*94c0*/  F2FP.BF16.F32.PACK_AB R5, R47, R48 ;  /* 0x000000302f05723e */ /* 0x000fe400000010ff */
[----:B------:R-:W-:Y:S02]  /*94d0*/  F2FP.BF16.F32.PACK_AB R6, R45, R46 ;  /* 0x0000002e2d06723e */ /* 0x000fe400000010ff */
[----:B------:R-:W-:Y:S02]  /*94e0*/  F2FP.BF16.F32.PACK_AB R7, R43, R44 ;  /* 0x0000002c2b07723e */ /* 0x000fe400000010ff */
[----:B------:R-:W-:Y:S02]  /*94f0*/  F2FP.BF16.F32.PACK_AB R8, R41, R42 ;  /* 0x0000002a2908723e */ /* 0x000fe400000010ff */
[----:B------:R-:W-:Y:S01]  /*9500*/  F2FP.BF16.F32.PACK_AB R9, R39, R40 ;  /* 0x000000282709723e */ /* 0x000fe200000010ff */
[----:B------:R1:W-:Y:S01]  /*9510*/  STSM.16.M88.4 [R53], R4 ;  /* 0x0000000435007844 */ /* 0x0003e20000000200 */
[----:B------:R-:W-:-:S02]  /*9520*/  F2FP.BF16.F32.PACK_AB R10, R37, R38 ;  /* 0x00000026250a723e */ /* 0x000fc400000010ff */
[----:B------:R-:W-:Y:S02]  /*9530*/  F2FP.BF16.F32.PACK_AB R11, R35, R36 ;  /* 0x00000024230b723e */ /* 0x000fe400000010ff */
[----:B------:R-:W-:-:S03]  /*9540*/  PLOP3.LUT P0, PT, PT, PT, UP0, 0x80, 0x0 ;  /* 0x000000000000781c */ /* 0x000fc60003f0f008 */
[----:B------:R2:W-:Y:S04]  /*9550*/  STSM.16.M88.4 [R52], R8 ;  /* 0x0000000834007844 */ /* 0x0005e80000000200 */
[----:B------:R2:W-:Y:S04]  /*9560*/  STSM.16.M88.4 [R51], R12 ;  /* 0x0000000c33007844 */ /* 0x0005e80000000200 */
[----:B------:R2:W-:Y:S01]  /*9570*/  STSM.16.M88.4 [R26], R148 ;  /* 0x000000941a007844 */ /* 0x0005e20000000200 */
[----:B------:R-:W-:Y:S01]  /*9580*/  BAR.SYNC.DEFER_BLOCKING 0x1, 0x180 ;  /* 0x0046000000007b1d */ /* 0x000fe20000010000 */
[----:B------:R-:W-:Y:S01]  /*9590*/  PLOP3.LUT P1, PT, PT, PT, UP1, 0x80, 0x0 ;  /* 0x000000000000781c */ /* 0x000fe20003f2f018 */
[----:B-1----:R-:W-:Y:S01]  /*95a0*/  IMAD.U32 R4, RZ, RZ, UR6 ;  /* 0x00000006ff047e24 */ /* 0x002fe2000f8e00ff */
[----:B------:R-:W-:-:S03]  /*95b0*/  MOV R5, UR7 ;  /* 0x0000000700057c02 */ /* 0x000fc60008000f00 */
[----:B------:R-:W3:Y:S01]  /*95c0*/  @P0 LDG.E R22, desc[UR46][R20.64] ;  /* 0x0000002e14160981 */ /* 0x000ee2000c1e1900 */
[----:B------:R-:W-:-:S07]  /*95d0*/  UMOV UR4, URZ ;  /* 0x0000003f00047c82 */ /* 0x000fce0008000000 */
[----:B0-----:R2:W5:Y:S01]  /*95e0*/  @P1 LDG.E R24, desc[UR46][R4.64] ;  /* 0x0000002e04181981 */ /* 0x001562000c1e1900 */
[----:B---3--:R-:W-:Y:S01]  /*95f0*/  @P0 R2UR UR4, R22 ;  /* 0x00000000160402ca */ /* 0x008fe200000e0000 */
[----:B--2---:R-:W-:-:S14]  /*9600*/  @P1 BRA `(.L_x_10614) ;  /* 0x0000000000101947 */ /* 0x004fdc0003800000 */
[----:B------:R-:W-:Y:S05]  /*9610*/  @!P0 BRA `(.L_x_10614) ;  /* 0x00000000000c8947 */ /* 0x000fea0003800000 */
[----:B------:R-:W2:Y:S04]  /*9620*/  LDG.E R5, desc[UR46][R20.64] ;  /* 0x0000002e14057981 */ /* 0x000ea8000c1e1900 */
[----:B-----5:R-:W2:Y:S02]  /*9630*/  LDG.E R24, desc[UR46][R20.64+0x4] ;  /* 0x0000042e14187981 */ /* 0x020ea4000c1e1900 */
[----:B--2---:R-:W-:-:S07]  /*9640*/  IMAD.IADD R24, R24, 0x1, -R5 ;  /* 0x0000000118187824 */ /* 0x004fce00078e0a05 */
.L_x_10614:
[----:B------:R-:W2:Y:S04]  /*9650*/  LDL R5, [R1+0x18] ;  /* 0x0000180001057983 */ /* 0x000ea80000100800 */
[----:B------:R-:W3:Y:S01]  /*9660*/  LDL R32, [R1+0x8] ;  /* 0x0000080001207983 */ /* 0x000ee20000100800 */
[----:B------:R-:W-:Y:S01]  /*9670*/  USHF.R.S32.HI UR11, URZ, 0x1f, UR43 ;  /* 0x0000001f3f0b7899 */ /* 0x000fe2000801142b */
[----:B------:R-:W-:Y:S02]  /*9680*/  ULDC.64 UR12, c[0x0][0xb70] ;  /* 0x0002dc00000c7ab9 */ /* 0x000fe40000000a00 */
[----:B------:R-:W2:Y:S01]  /*9690*/  LDL.LU R26, [R1+0xc] ;  /* 0x00000c00011a7983 */ /* 0x000ea20000300800 */
[----:B------:R-:W-:Y:S02]  /*96a0*/  USHF.R.S32.HI UR9, URZ, 0x1f, UR4 ;  /* 0x0000001f3f097899 */ /* 0x000fe40008011404 */
[----:B------:R-:W-:Y:S01]  /*96b0*/  UIMAD UR10, UR11, UR12, URZ ;  /* 0x0000000c0b0a72a4 */ /* 0x000fe2000f8e023f */
[----:B------:R-:W0:Y:S01]  /*96c0*/  S2R R4, SR_TID.X ;  /* 0x0000000000047919 */ /* 0x000e220000002100 */
[----:B------:R-:W-:Y:S01]  /*96d0*/  UMOV UR8, UR4 ;  /* 0x0000000400087c82 */ /* 0x000fe20008000000 */
[----:B------:R-:W-:-:S02]  /*96e0*/  USEL UR42, UR42, URZ, !UP0 ;  /* 0x0000003f2a2a7287 */ /* 0x000fc4000c000000 */
[----:B------:R-:W-:Y:S02]  /*96f0*/  UIMAD.WIDE.U32 UR6, UR43, UR12, UR8 ;  /* 0x0000000c2b0672a5 */ /* 0x000fe4000f8e0008 */
[----:B------:R-:W-:Y:S02]  /*9700*/  UIMAD UR10, UR43, UR13, UR10 ;  /* 0x0000000d2b0a72a4 */ /* 0x000fe4000f8e020a */
[----:B------:R-:W-:Y:S01]  /*9710*/  USEL UR41, UR41, URZ, !UP0 ;  /* 0x0000003f29297287 */ /* 0x000fe2000c000000 */
[----:B------:R-:W-:Y:S01]  /*9720*/  ULDC.64 UR12, c[0x0][0xb78] ;  /* 0x0002de00000c7ab9 */ /* 0x000fe20000000a00 */
[----:B------:R-:W-:Y:S02]  /*9730*/  UIADD3 UR7, UR7, UR10, URZ ;  /* 0x0000000a07077290 */ /* 0x000fe4000fffe03f */
[----:B------:R-:W-:Y:S02]  /*9740*/  UIMAD UR8, UR42, UR12, URZ ;  /* 0x0000000c2a0872a4 */ /* 0x000fe4000f8e023f */
[----:B------:R-:W-:-:S02]  /*9750*/  UIMAD.WIDE.U32 UR6, UR41, UR12, UR6 ;  /* 0x0000000c290672a5 */ /* 0x000fc4000f8e0006 */
[----:B------:R-:W-:-:S03]  /*9760*/  UIMAD UR8, UR41, UR13, UR8 ;  /* 0x0000000d290872a4 */ /* 0x000fc6000f8e0208 */
[----:B------:R-:W-:-:S03]  /*9770*/  ULDC.64 UR12, c[0x0][0xaa0] ;  /* 0x0002a800000c7ab9 */ /* 0x000fc60000000a00 */
[----:B------:R-:W-:Y:S01]  /*9780*/  MOV R7, UR8 ;  /* 0x0000000800077c02 */ /* 0x000fe20008000f00 */
[----:B0-----:R-:W-:-:S05]  /*9790*/  VIADD R6, R4, 0xffffff80 ;  /* 0xffffff8004067836 */ /* 0x001fca0000000000 */
[----:B------:R-:W-:-:S04]  /*97a0*/  SHF.R.S32.HI R8, RZ, 0x1f, R6 ;  /* 0x0000001fff087819 */ /* 0x000fc80000011406 */
[----:B------:R-:W-:-:S04]  /*97b0*/  LEA.HI R8, R8, R6, RZ, 0x7 ;  /* 0x0000000608087211 */ /* 0x000fc800078f38ff */
[----:B------:R-:W-:-:S05]  /*97c0*/  LOP3.LUT R8, R8, 0xffffff80, RZ, 0xc0, !PT ;  /* 0xffffff8008087812 */ /* 0x000fca00078ec0ff */
[----:B------:R-:W-:-:S05]  /*97d0*/  IMAD.IADD R8, R6, 0x1, -R8 ;  /* 0x0000000106087824 */ /* 0x000fca00078e0a08 */
[----:B------:R-:W-:Y:S02]  /*97e0*/  LOP3.LUT P0, RZ, R8, 0x3, RZ, 0xc0, !PT ;  /* 0x0000000308ff7812 */ /* 0x000fe4000780c0ff */
[----:B------:R-:W-:Y:S02]  /*97f0*/  MOV R33, UR12 ;  /* 0x0000000c00217c02 */ /* 0x000fe40008000f00 */
[----:B------:R-:W-:Y:S01]  /*9800*/  SHF.R.S32.HI R157, RZ, 0x1f, R156 ;  /* 0x0000001fff9d7819 */ /* 0x000fe2000001149c */
[----:B------:R-:W-:Y:S01]  /*9810*/  BSSY B1, `(.L_x_10615) ;  /* 0x0000057000017945 */ /* 0x000fe20003800000 */
[----:B--2---:R-:W-:Y:S02]  /*9820*/  IMAD R9, R26, 0xc0, R5 ;  /* 0x000000c01a097824 */ /* 0x004fe400078e0205 */
[----:B---3--:R-:W-:-:S03]  /*9830*/  IMAD R5, R156, 0x40, R32 ;  /* 0x000000409c057824 */ /* 0x008fc600078e0220 */
[----:B------:R-:W-:Y:S01]  /*9840*/  SHF.R.S32.HI R4, RZ, 0x1f, R9 ;  /* 0x0000001fff047819 */ /* 0x000fe20000011409 */
[----:B------:R-:W-:Y:S01]  /*9850*/  IMAD.WIDE R18, R5, 0x2, R18 ;  /* 0x0000000205127825 */ /* 0x000fe200078e0212 */
[----:B------:R-:W-:-:S03]  /*9860*/  IADD3 R6, P1, R9, UR6, RZ ;  /* 0x0000000609067c10 */ /* 0x000fc6000ff3e0ff */
[C---:B------:R-:W-:Y:S01]  /*9870*/  VIADD R5, R9.reuse, 0x8 ;  /* 0x0000000809057836 */ /* 0x040fe20000000000 */
[----:B------:R-:W-:Y:S01]  /*9880*/  IADD3.X R7, R4, UR7, R7, P1, !PT ;  /* 0x0000000704077c10 */ /* 0x000fe20008ffe407 */
[----:B------:R-:W-:Y:S01]  /*9890*/  ULDC.64 UR6, c[0x0][0xb40] ;  /* 0x0002d00000067ab9 */ /* 0x000fe20000000a00 */
[----:B------:R-:W-:Y:S02]  /*98a0*/  IADD3 R11, P3, R18, 0x3000, RZ ;  /* 0x00003000120b7810 */ /* 0x000fe40007f7e0ff */
[C---:B------:R-:W-:Y:S02]  /*98b0*/  LEA R30, P2, R6.reuse, UR6, 0x2 ;  /* 0x00000006061e7c11 */ /* 0x040fe4000f8410ff */
[-C--:B-----5:R-:W-:Y:S01]  /*98c0*/  ISETP.GE.OR P1, PT, R9, R24.reuse, P0 ;  /* 0x000000180900720c */ /* 0x0a0fe20000726670 */
[----:B------:R-:W-:Y:S01]  /*98d0*/  UIMAD UR6, UR9, UR12, URZ ;  /* 0x0000000c090672a4 */ /* 0x000fe2000f8e023f */
[----:B------:R-:W-:Y:S01]  /*98e0*/  LEA.HI.X R31, R6, UR7, R7, 0x2, P2 ;  /* 0x00000007061f7c11 */ /* 0x000fe200090f1407 */
[----:B------:R-:W-:Y:S01]  /*98f0*/  IMAD.MOV.U32 R28, RZ, RZ, R32 ;  /* 0x000000ffff1c7224 */ /* 0x000fe200078e0020 */
[C---:B------:R-:W-:Y:S01]  /*9900*/  IADD3 R15, P2, R18.reuse, 0x1800, RZ ;  /* 0x00001800120f7810 */ /* 0x040fe20007f5e0ff */
[----:B------:R-:W-:Y:S01]  /*9910*/  IMAD.X R9, RZ, RZ, R19, P3 ;  /* 0x000000ffff097224 */ /* 0x000fe200018e0613 */
[----:B------:R-:W-:Y:S01]  /*9920*/  IADD3 R7, P4, R18, 0x4800, RZ ;  /* 0x0000480012077810 */ /* 0x000fe20007f9e0ff */
[----:B------:R-:W-:Y:S01]  /*9930*/  ULDC.64 UR8, c[0x0][0xae8] ;  /* 0x0002ba0000087ab9 */ /* 0x000fe20000000a00 */
[----:B------:R-:W-:-:S02]  /*9940*/  ISETP.GE.OR P0, PT, R5, R24, P0 ;  /* 0x000000180500720c */ /* 0x000fc40000706670 */
[----:B------:R-:W-:Y:S01]  /*9950*/  SHF.R.S32.HI R29, RZ, 0x1f, R32 ;  /* 0x0000001fff1d7819 */ /* 0x000fe20000011420 */
[----:B------:R-:W-:Y:S01]  /*9960*/  UIMAD UR6, UR4, UR13, UR6 ;  /* 0x0000000d040672a4 */ /* 0x000fe2000f8e0206 */
[----:B------:R-:W-:Y:S01]  /*9970*/  LOP3.LUT R5, R18, 0x380, RZ, 0xc0, !PT ;  /* 0x0000038012057812 */ /* 0x000fe200078ec0ff */
[----:B------:R-:W-:Y:S01]  /*9980*/  IMAD.X R13, RZ, RZ, R19, P2 ;  /* 0x000000ffff0d7224 */ /* 0x000fe200010e0613 */
[----:B------:R-:W-:Y:S01]  /*9990*/  LOP3.LUT R8, R15, 0x380, RZ, 0xc0, !PT ;  /* 0x000003800f087812 */ /* 0x000fe200078ec0ff */
[----:B------:R-:W-:Y:S01]  /*99a0*/  @!P1 STG.E desc[UR46][R30.64], R3 ;  /* 0x000000031e009986 */ /* 0x000fe2000c10192e */
[----:B------:R-:W-:Y:S02]  /*99b0*/  LOP3.LUT R6, R11, 0x380, RZ, 0xc0, !PT ;  /* 0x000003800b067812 */ /* 0x000fe400078ec0ff */
[----:B------:R-:W-:Y:S02]  /*99c0*/  LOP3.LUT R4, R7, 0x380, RZ, 0xc0, !PT ;  /* 0x0000038007047812 */ /* 0x000fe400078ec0ff */
[----:B------:R-:W-:Y:S01]  /*99d0*/  SHF.R.U64 R5, R5, 0x3, RZ ;  /* 0x0000000305057819 */ /* 0x000fe200000012ff */
[----:B------:R0:W-:Y:S01]  /*99e0*/  @!P0 STG.E desc[UR46][R30.64+0x20], R0 ;  /* 0x000020001e008986 */ /* 0x0001e2000c10192e */
[----:B------:R-:W-:-:S02]  /*99f0*/  SHF.R.U64 R8, R8, 0x3, RZ ;  /* 0x0000000308087819 */ /* 0x000fc400000012ff */
[----:B------:R-:W-:Y:S02]  /*9a00*/  SHF.R.U64 R6, R6, 0x3, RZ ;  /* 0x0000000306067819 */ /* 0x000fe400000012ff */
[----:B------:R-:W-:Y:S01]  /*9a10*/  SHF.R.U64 R4, R4, 0x3, RZ ;  /* 0x0000000304047819 */ /* 0x000fe200000012ff */
[----:B------:R-:W-:Y:S01]  /*9a20*/  IMAD.WIDE.U32 R28, R33, UR4, R28 ;  /* 0x00000004211c7c25 */ /* 0x000fe2000f8e001c */
[----:B------:R-:W-:Y:S02]  /*9a30*/  LOP3.LUT R18, R5, R18, RZ, 0x3c, !PT ;  /* 0x0000001205127212 */ /* 0x000fe400078e3cff */
[----:B------:R-:W-:Y:S01]  /*9a40*/  LOP3.LUT R12, R8, R15, RZ, 0x3c, !PT ;  /* 0x0000000f080c7212 */ /* 0x000fe200078e3cff */
[----:B------:R-:W-:Y:S01]  /*9a50*/  IMAD.X R5, RZ, RZ, R19, P4 ;  /* 0x000000ffff057224 */ /* 0x000fe200020e0613 */
[----:B------:R-:W-:Y:S02]  /*9a60*/  LOP3.LUT R8, R6, R11, RZ, 0x3c, !PT ;  /* 0x0000000b06087212 */ /* 0x000fe400078e3cff */
[----:B------:R-:W-:Y:S01]  /*9a70*/  LOP3.LUT R4, R4, R7, RZ, 0x3c, !PT ;  /* 0x0000000704047212 */ /* 0x000fe200078e3cff */
[----:B------:R-:W-:Y:S01]  /*9a80*/  VIADD R29, R29, UR6 ;  /* 0x000000061d1d7c36 */ /* 0x000fe20008000000 */
[----:B------:R-:W-:Y:S01]  /*9a90*/  ULDC.64 UR6, c[0x0][0xae0] ;  /* 0x0002b80000067ab9 */ /* 0x000fe20000000a00 */
[----:B------:R1:W5:Y:S01]  /*9aa0*/  LD.E.128 R20, desc[UR46][R18.64] ;  /* 0x0000002e12147980 */ /* 0x000362000c101d00 */
[----:B------:R-:W-:-:S03]  /*9ab0*/  UIMAD UR4, UR11, UR6, URZ ;  /* 0x000000060b0472a4 */ /* 0x000fc6000f8e023f */
[----:B------:R-:W5:Y:S04]  /*9ac0*/  LD.E.128 R12, desc[UR46][R12.64] ;  /* 0x0000002e0c0c7980 */ /* 0x000f68000c101d00 */
[----:B------:R-:W5:Y:S04]  /*9ad0*/  LD.E.128 R8, desc[UR46][R8.64] ;  /* 0x0000002e08087980 */ /* 0x000f68000c101d00 */
[----:B------:R-:W5:Y:S01]  /*9ae0*/  LD.E.128 R4, desc[UR46][R4.64] ;  /* 0x0000002e04047980 */ /* 0x000f62000c101d00 */
[----:B-1----:R-:W-:Y:S01]  /*9af0*/  IMAD.U32 R19, RZ, RZ, UR6 ;  /* 0x00000006ff137e24 */ /* 0x002fe2000f8e00ff */
[----:B------:R-:W-:Y:S01]  /*9b00*/  UIMAD UR6, UR43, UR7, UR4 ;  /* 0x000000072b0672a4 */ /* 0x000fe2000f8e0204 */
[----:B0-----:R-:W-:Y:S01]  /*9b10*/  IMAD R31, R26, -0xc0, R24 ;  /* 0xffffff401a1f7824 */ /* 0x001fe200078e0218 */
[----:B------:R-:W-:Y:S01]  /*9b20*/  @!PT LDS RZ, [RZ] ;  /* 0x00000000fffff984 */ /* 0x000fe20000000800 */
[----:B------:R-:W-:Y:S01]  /*9b30*/  @!PT LDS RZ, [RZ] ;  /* 0x00000000fffff984 */ /* 0x000fe20000000800 */
[----:B------:R-:W-:Y:S01]  /*9b40*/  @!PT LDS RZ, [RZ] ;  /* 0x00000000fffff984 */ /* 0x000fe20000000800 */
[----:B------:R-:W-:Y:S01]  /*9b50*/  @!PT LDS RZ, [RZ] ;  /* 0x00000000fffff984 */ /* 0x000fe20000000800 */
[----:B------:R0:W-:Y:S06]  /*9b60*/  MEMBAR.ALL.CTA ;  /* 0x0000000000007992 */ /* 0x0001ec0000008000 */
[----:B0-----:R-:W0:Y:S01]  /*9b70*/  FENCE.VIEW.ASYNC.S ;  /* 0x00000000000073c6 */ /* 0x001e220000000000 */
[----:B------:R-:W-:Y:S01]  /*9b80*/  ULDC UR4, c[0x0][0xa8c] ;  /* 0x0002a30000047ab9 */ /* 0x000fe20000000800 */
[----:B------:R-:W-:Y:S01]  /*9b90*/  VIADD R0, R156, 0x30 ;  /* 0x000000309c007836 */ /* 0x000fe20000000000 */
[----:B------:R-:W-:Y:S01]  /*9ba0*/  ISETP.GE.AND P0, PT, R32, UR4, PT ;  /* 0x0000000420007c0c */ /* 0x000fe2000bf06270 */
[C---:B------:R-:W-:Y:S01]  /*9bb0*/  VIADD R24, R156.reuse, 0x90 ;  /* 0x000000909c187836 */ /* 0x040fe20000000000 */
[----:B------:R-:W-:Y:S01]  /*9bc0*/  IADD3 R3, R156, 0x60, RZ ;  /* 0x000000609c037810 */ /* 0x000fe20007ffe0ff */
[----:B------:R-:W-:Y:S01]  /*9bd0*/  IMAD.WIDE.U32 R18, R19, UR43, R28 ;  /* 0x0000002b13127c25 */ /* 0x000fe2000f8e001c */
[-C--:B------:R-:W-:Y:S01]  /*9be0*/  ISETP.GE.OR P3, PT, R0, R31.reuse, P0 ;  /* 0x0000001f0000720c */ /* 0x080fe20000766670 */
[----:B------:R-:W-:Y:S01]  /*9bf0*/  UIADD3 UR4, UR40, 0x30820, URZ ;  /* 0x0003082028047890 */ /* 0x000fe2000fffe03f */
[-C--:B------:R-:W-:Y:S01]  /*9c00*/  ISETP.GE.OR P1, PT, R3, R31.reuse, P0 ;  /* 0x0000001f0300720c */ /* 0x080fe20000726670 */
[----:B------:R-:W-:Y:S01]  /*9c10*/  VIADD R19, R19, UR6 ;  /* 0x0000000613137c36 */ /* 0x000fe20008000000 */
[-C--:B------:R-:W-:Y:S01]  /*9c20*/  ISETP.GE.OR P2, PT, R24, R31.reuse, P0 ;  /* 0x0000001f1800720c */ /* 0x080fe20000746670 */
[----:B------:R-:W-:Y:S01]  /*9c30*/  UIMAD UR6, UR42, UR8, URZ ;  /* 0x000000082a0672a4 */ /* 0x000fe2000f8e023f */
[----:B------:R-:W-:Y:S01]  /*9c40*/  ISETP.GE.OR P0, PT, R156, R31, P0 ;  /* 0x0000001f9c00720c */ /* 0x000fe20000706670 */
[----:B------:R-:W-:Y:S01]  /*9c50*/  UPRMT UR4, URZ, 0x654, UR4 ;  /* 0x000006543f047896 */ /* 0x000fe20008000004 */
[----:B------:R-:W-:Y:S01]  /*9c60*/  IMAD.U32 R33, RZ, RZ, UR8 ;  /* 0x00000008ff217e24 */ /* 0x000fe2000f8e00ff */
[----:B------:R-:W-:Y:S01]  /*9c70*/  UIMAD UR6, UR41, UR9, UR6 ;  /* 0x00000009290672a4 */ /* 0x000fe2000f8e0206 */
[----:B------:R-:W-:-:S04]  /*9c80*/  IMAD.WIDE R30, R26, 0xc0, R156 ;  /* 0x000000c01a1e7825 */ /* 0x000fc800078e029c */
[----:B------:R-:W-:Y:S02]  /*9c90*/  IMAD.WIDE.U32 R32, R33, UR41, R18 ;  /* 0x0000002921207c25 */ /* 0x000fe4000f8e0012 */
[----:B0-----:R-:W-:Y:S02]  /*9ca0*/  SYNCS.ARRIVE.TRANS64.RED.A1T0 RZ, [UR4], RZ ;  /* 0x000000ffffff79a7 */ /* 0x001fe40008100404 */
[----:B------:R-:W-:Y:S01]  /*9cb0*/  VIADD R35, R33, UR6 ;  /* 0x0000000621237c36 */ /* 0x000fe20008000000 */
[----:B------:R-:W-:Y:S06]  /*9cc0*/  @P0 BRA `(.L_x_10616) ;  /* 0x00000000002c0947 */ /* 0x000fec0003800000 */
[----:B------:R-:W-:Y:S01]  /*9cd0*/  ULDC.64 UR6, c[0x0][0xad8] ;  /* 0x0002b60000067ab9 */ /* 0x000fe20000000a00 */
[----:B------:R-:W-:Y:S01]  /*9ce0*/  MOV R18, R32 ;  /* 0x0000002000127202 */ /* 0x000fe20000000f00 */
[----:B------:R-:W-:Y:S02]  /*9cf0*/  IMAD R3, R31, UR6, RZ ;  /* 0x000000061f037c24 */ /* 0x000fe4000f8e02ff */
[----:B------:R-:W-:Y:S02]  /*9d00*/  IMAD.MOV.U32 R19, RZ, RZ, R35 ;  /* 0x000000ffff137224 */ /* 0x000fe400078e0023 */
[C---:B------:R-:W-:Y:S02]  /*9d10*/  IMAD R3, R30.reuse, UR7, R3 ;  /* 0x000000071e037c24 */ /* 0x040fe4000f8e0203 */
[----:B------:R-:W-:Y:S01]  /*9d20*/  IMAD.WIDE.U32 R18, R30, UR6, R18 ;  /* 0x000000061e127c25 */ /* 0x000fe2000f8e0012 */
[----:B------:R-:W-:-:S03]  /*9d30*/  ULDC.64 UR6, c[0x0][0xa80] ;  /* 0x0002a00000067ab9 */ /* 0x000fc60000000a00 */
[----:B------:R-:W-:Y:S01]  /*9d40*/  IMAD.IADD R3, R19, 0x1, R3 ;  /* 0x0000000113037824 */ /* 0x000fe200078e0203 */
[----:B------:R-:W-:-:S04]  /*9d50*/  LEA R28, P0, R18, UR6, 0x1 ;  /* 0x00000006121c7c11 */ /* 0x000fc8000f8008ff */
[----:B------:R-:W-:-:S05]  /*9d60*/  LEA.HI.X R29, R18, UR7, R3, 0x1, P0 ;  /* 0x00000007121d7c11 */ /* 0x000fca00080f0c03 */
[----:B-----5:R0:W-:Y:S04]  /*9d70*/  STG.E.128 desc[UR46][R28.64], R20 ;  /* 0x000000141c007986 */ /* 0x0201e8000c101d2e */
.L_x_10616:
[----:B------:R-:W-:Y:S05]  /*9d80*/  BSYNC B1 ;  /* 0x0000000000017941 */ /* 0x000fea0003800000 */
.L_x_10615:
[----:B------:R-:W-:Y:S04]  /*9d90*/  BSSY B1, `(.L_x_10617) ;  /* 0x000000f000017945 */ /* 0x000fe80003800000 */
[----:B------:R-:W-:Y:S05]  /*9da0*/  @P3 BRA `(.L_x_10618) ;  /* 0x0000000000343947 */ /* 0x000fea0003800000 */
[----:B------:R-:W-:Y:S01]  /*9db0*/  IADD3 R3, P0, R30, 0x30, RZ ;  /* 0x000000301e037810 */ /* 0x000fe20007f1e0ff */
[----:B------:R-:W-:Y:S01]  /*9dc0*/  ULDC.64 UR6, c[0x0][0xad8] ;  /* 0x0002b60000067ab9 */ /* 0x000fe20000000a00 */
[----:B------:R-:W-:Y:S01]  /*9dd0*/  MOV R19, R35 ;  /* 0x0000002300137202 */ /* 0x000fe20000000f00 */
[----:B------:R-:W-:Y:S02]  /*9de0*/  IMAD.MOV.U32 R18, RZ, RZ, R32 ;  /* 0x000000ffff127224 */ /* 0x000fe400078e0020 */
[----:B------:R-:W-:Y:S02]  /*9df0*/  IMAD.X R0, RZ, RZ, R31, P0 ;  /* 0x000000ffff007224 */ /* 0x000fe400000e061f */
[----:B------:R-:W-:-:S04]  /*9e00*/  IMAD.WIDE.U32 R18, R3, UR6, R18 ;  /* 0x0000000603127c25 */ /* 0x000fc8000f8e0012 */
[----:B------:R-:W-:-:S04]  /*9e10*/  IMAD R0, R0, UR6, RZ ;  /* 0x0000000600007c24 */ /* 0x000fc8000f8e02ff */
[----:B------:R-:W-:Y:S01]  /*9e20*/  IMAD R3, R3, UR7, R0 ;  /* 0x0000000703037c24 */ /* 0x000fe2000f8e0200 */
[----:B------:R-:W-:Y:S02]  /*9e30*/  ULDC.64 UR6, c[0x0][0xa80] ;  /* 0x0002a00000067ab9 */ /* 0x000fe40000000a00 */
[----:B0----5:R-:W-:Y:S01]  /*9e40*/  LEA R20, P0, R18, UR6, 0x1 ;  /* 0x0000000612147c11 */ /* 0x021fe2000f8008ff */
[----:B------:R-:W-:-:S05]  /*9e50*/  IMAD.IADD R3, R19, 0x1, R3 ;  /* 0x0000000113037824 */ /* 0x000fca00078e0203 */
[----:B------:R-:W-:-:S05]  /*9e60*/  LEA.HI.X R21, R18, UR7, R3, 0x1, P0 ;  /* 0x0000000712157c11 */ /* 0x000fca00080f0c03 */
[----:B------:R1:W-:Y:S02]  /*9e70*/  STG.E.128 desc[UR46][R20.64], R12 ;  /* 0x0000000c14007986 */ /* 0x0003e4000c101d2e */
.L_x_10618:
[----:B------:R-:W-:Y:S05]  /*9e80*/  BSYNC B1 ;  /* 0x0000000000017941 */ /* 0x000fea0003800000 */
.L_x_10617:
[----:B------:R-:W-:Y:S04]  /*9e90*/  BSSY B1, `(.L_x_10619) ;  /* 0x000000f000017945 */ /* 0x000fe80003800000 */
[----:B------:R-:W-:Y:S05]  /*9ea0*/  @P1 BRA `(.L_x_10620) ;  /* 0x0000000000341947 */ /* 0x000fea0003800000 */
[----:B------:R-:W-:Y:S01]  /*9eb0*/  IADD3 R3, P0, R30, 0x60, RZ ;  /* 0x000000601e037810 */ /* 0x000fe20007f1e0ff */
[----:B------:R-:W-:Y:S01]  /*9ec0*/  ULDC.64 UR6, c[0x0][0xad8] ;  /* 0x0002b60000067ab9 */ /* 0x000fe20000000a00 */
[----:B-1---5:R-:W-:Y:S02]  /*9ed0*/  IMAD.MOV.U32 R12, RZ, RZ, R32 ;  /* 0x000000ffff0c7224 */ /* 0x022fe400078e0020 */
[----:B------:R-:W-:Y:S02]  /*9ee0*/  IMAD.MOV.U32 R13, RZ, RZ, R35 ;  /* 0x000000ffff0d7224 */ /* 0x000fe400078e0023 */
[----:B------:R-:W-:Y:S02]  /*9ef0*/  IMAD.X R0, RZ, RZ, R31, P0 ;  /* 0x000000ffff007224 */ /* 0x000fe400000e061f */
[----:B------:R-:W-:-:S04]  /*9f00*/  IMAD.WIDE.U32 R12, R3, UR6, R12 ;  /* 0x00000006030c7c25 */ /* 0x000fc8000f8e000c */
[----:B------:R-:W-:-:S04]  /*9f10*/  IMAD R0, R0, UR6, RZ ;  /* 0x0000000600007c24 */ /* 0x000fc8000f8e02ff */
[----:B------:R-:W-:Y:S01]  /*9f20*/  IMAD R3, R3, UR7, R0 ;  /* 0x0000000703037c24 */ /* 0x000fe2000f8e0200 */
[----:B------:R-:W-:Y:S02]  /*9f30*/  ULDC.64 UR6, c[0x0][0xa80] ;  /* 0x0002a00000067ab9 */ /* 0x000fe40000000a00 */
[----:B------:R-:W-:Y:S02]  /*9f40*/  LEA R14, P0, R12, UR6, 0x1 ;  /* 0x000000060c0e7c11 */ /* 0x000fe4000f8008ff */
[----:B------:R-:W-:-:S04]  /*9f50*/  IADD3 R3, R13, R3, RZ ;  /* 0x000000030d037210 */ /* 0x000fc80007ffe0ff */
[----:B------:R-:W-:-:S05]  /*9f60*/  LEA.HI.X R15, R12, UR7, R3, 0x1, P0 ;  /* 0x000000070c0f7c11 */ /* 0x000fca00080f0c03 */
[----:B------:R2:W-:Y:S02]  /*9f70*/  STG.E.128 desc[UR46][R14.64], R8 ;  /* 0x000000080e007986 */ /* 0x0005e4000c101d2e */
.L_x_10620:
[----:B------:R-:W-:Y:S05]  /*9f80*/  BSYNC B1 ;  /* 0x0000000000017941 */ /* 0x000fea0003800000 */
.L_x_10619:
[----:B------:R-:W-:Y:S05]  /*9f90*/  @P2 BRA `(.L_x_10621) ;  /* 0x0000000800a82947 */ /* 0x000fea0003800000 */
[----:B------:R-:W-:Y:S01]  /*9fa0*/  IADD3 R3, P0, R30, 0x90, RZ ;  /* 0x000000901e037810 */ /* 0x000fe20007f1e0ff */
[----:B------:R-:W-:Y:S01]  /*9fb0*/  ULDC.64 UR6, c[0x0][0xad8] ;  /* 0x0002b60000067ab9 */ /* 0x000fe20000000a00 */
[----:B--2--5:R-:W-:Y:S02]  /*9fc0*/  IMAD.MOV.U32 R8, RZ, RZ, R32 ;  /* 0x000000ffff087224 */ /* 0x024fe400078e0020 */
[----:B------:R-:W-:Y:S02]  /*9fd0*/  IMAD.MOV.U32 R9, RZ, RZ, R35 ;  /* 0x000000ffff097224 */ /* 0x000fe400078e0023 */
[----:B------:R-:W-:Y:S02]  /*9fe0*/  IMAD.X R30, RZ, RZ, R31, P0 ;  /* 0x000000ffff1e7224 */ /* 0x000fe400000e061f */
[----:B------:R-:W-:-:S04]  /*9ff0*/  IMAD.WIDE.U32 R8, R3, UR6, R8 ;  /* 0x0000000603087c25 */ /* 0x000fc8000f8e0008 */
[----:B------:R-:W-:-:S04]  /*a000*/  IMAD R30, R30, UR6, RZ ;  /* 0x000000061e1e7c24 */ /* 0x000fc8000f8e02ff */
[----:B------:R-:W-:Y:S01]  /*a010*/  IMAD R3, R3, UR7, R30 ;  /* 0x0000000703037c24 */ /* 0x000fe2000f8e021e */
[----:B------:R-:W-:Y:S02]  /*a020*/  ULDC.64 UR6, c[0x0][0xa80] ;  /* 0x0002a00000067ab9 */ /* 0x000fe40000000a00 */
[----:B------:R-:W-:Y:S01]  /*a030*/  LEA R10, P0, R8, UR6, 0x1 ;  /* 0x00000006080a7c11 */ /* 0x000fe2000f8008ff */
[----:B------:R-:W-:-:S05]  /*a040*/  IMAD.IADD R3, R9, 0x1, R3 ;  /* 0x0000000109037824 */ /* 0x000fca00078e0203 */
[----:B------:R-:W-:-:S05]  /*a050*/  LEA.HI.X R11, R8, UR7, R3, 0x1, P0 ;  /* 0x00000007080b7c11 */ /* 0x000fca00080f0c03 */
[----:B------:R3:W-:Y:S01]  /*a060*/  STG.E.128 desc[UR46][R10.64], R4 ;  /* 0x000000040a007986 */ /* 0x0007e2000c101d2e */
[----:B------:R-:W-:Y:S05]  /*a070*/  BRA `(.L_x_10621) ;  /* 0x0000000800707947 */ /* 0x000fea0003800000 */
.L_x_10613:
[----:B------:R-:W-:Y:S01]  /*a080*/  USHF.L.U32 UR8, UR41, 0x2, URZ ;  /* 0x0000000229087899 */ /* 0x000fe2000800063f */
[----:B------:R-:W-:Y:S01]  /*a090*/  ULDC.64 UR6, c[0x0][0xbd8] ;  /* 0x0002f60000067ab9 */ /* 0x000fe20000000a00 */
[----:B------:R-:W-:Y:S01]  /*a0a0*/  USHF.L.U64.HI UR9, UR41, 0x2, UR42 ;  /* 0x0000000229097899 */ /* 0x000fe2000801022a */
[----:B------:R-:W-:Y:S01]  /*a0b0*/  IMAD.MOV.U32 R3, RZ, RZ, RZ ;  /* 0x000000ffff037224 */ /* 0x000fe200078e00ff */
[----:B------:R-:W-:Y:S02]  /*a0c0*/  UIADD3 UR4, UP1, UR8, UR6, URZ ;  /* 0x0000000608047290 */ /* 0x000fe4000ff3e03f */
[----:B------:R-:W-:Y:S01]  /*a0d0*/  UISETP.NE.U32.AND UP0, UPT, UR6, URZ, UPT ;  /* 0x0000003f0600728c */ /* 0x000fe2000bf05070 */
[----:B------:R-:W0:Y:S01]  /*a0e0*/  S2R R6, SR_TID.X ;  /* 0x0000000000067919 */ /* 0x000e220000002100 */
[----:B------:R-:W-:Y:S02]  /*a0f0*/  UIADD3.X UR6, UR9, UR7, URZ, UP1, !UPT ;  /* 0x0000000709067290 */ /* 0x000fe40008ffe43f */
[----:B------:R-:W-:Y:S01]  /*a100*/  UISETP.NE.AND.EX UP0, UPT, UR7, URZ, UPT, UP0 ;  /* 0x0000003f0700728c */ /* 0x000fe2000bf05300 */
[----:B------:R-:W1:Y:S01]  /*a110*/  LDC R0, c[0x0][0xa88] ;  /* 0x0002a200ff007b82 */ /* 0x000e620000000800 */
[----:B------:R-:W-:-:S02]  /*a120*/  MOV R4, UR4 ;  /* 0x0000000400047c02 */ /* 0x000fc40008000f00 */
[----:B------:R-:W-:Y:S01]  /*a130*/  IMAD.U32 R5, RZ, RZ, UR6 ;  /* 0x00000006ff057e24 */ /* 0x000fe2000f8e00ff */
[----:B------:R-:W-:Y:S01]  /*a140*/  ULDC.64 UR6, c[0x0][0xbe0] ;  /* 0x0002f80000067ab9 */ /* 0x000fe20000000a00 */
[----:B------:R-:W-:Y:S01]  /*a150*/  PLOP3.LUT P1, PT, PT, PT, UP0, 0x80, 0x0 ;  /* 0x000000000000781c */ /* 0x000fe20003f2f008 */
[----:B------:R-:W-:-:S04]  /*a160*/  UISETP.NE.U32.AND UP1, UPT, UR6, URZ, UPT ;  /* 0x0000003f0600728c */ /* 0x000fc8000bf25070 */
[----:B------:R-:W-:-:S06]  /*a170*/  UISETP.NE.AND.EX UP1, UPT, UR7, URZ, UPT, UP1 ;  /* 0x0000003f0700728c */ /* 0x000fcc000bf25310 */
[----:B------:R-:W-:Y:S02]  /*a180*/  PLOP3.LUT P2, PT, PT, PT, UP1, 0x80, 0x0 ;  /* 0x000000000000781c */ /* 0x000fe40003f4f018 */
[----:B------:R2:W5:Y:S03]  /*a190*/  @P1 LDG.E R3, desc[UR46][R4.64] ;  /* 0x0000002e04031981 */ /* 0x000566000c1e1900 */
[----:B------:R-:W-:-:S04]  /*a1a0*/  @UP1 UIADD3 UR6, UP2, UR8, UR6, URZ ;  /* 0x0000000608061290 */ /* 0x000fc8000ff5e03f */
[----:B------:R-:W-:Y:S01]  /*a1b0*/  @UP1 UIADD3.X UR7, UR9, UR7, URZ, UP2, !UPT ;  /* 0x0000000709071290 */ /* 0x000fe200097fe43f */
[----:B0-----:R-:W-:Y:S02]  /*a1c0*/  VIADD R8, R6, 0xffffff80 ;  /* 0xffffff8006087836 */ /* 0x001fe40000000000 */
[----:B------:R-:W-:-:S03]  /*a1d0*/  IMAD.U32 R6, RZ, RZ, UR6 ;  /* 0x00000006ff067e24 */ /* 0x000fc6000f8e00ff */
[----:B------:R-:W-:-:S05]  /*a1e0*/  MOV R7, UR7 ;  /* 0x0000000700077c02 */ /* 0x000fca0008000f00 */
[----:B-1----:R2:W5:Y:S01]  /*a1f0*/  @P2 LDG.E R0, desc[UR46][R6.64] ;  /* 0x0000002e06002981 */ /* 0x002562000c1e1900 */
[----:B------:R-:W-:Y:S01]  /*a200*/  ISETP.GT.AND P0, PT, R8, 0xbf, PT ;  /* 0x000000bf0800780c */ /* 0x000fe20003f04270 */
[----:B------:R-:W-:-:S12]  /*a210*/  @P2 BRA `(.L_x_10622) ;  /* 0x0000000000102947 */ /* 0x000fd80003800000 */
[----:B------:R-:W-:Y:S05]  /*a220*/  @!P1 BRA `(.L_x_10622) ;  /* 0x00000000000c9947 */ /* 0x000fea0003800000 */
[----:B--2---:R-:W2:Y:S04]  /*a230*/  LDG.E R7, desc[UR46][R4.64] ;  /* 0x0000002e04077981 */ /* 0x004ea8000c1e1900 */
[----:B-----5:R-:W2:Y:S02]  /*a240*/  LDG.E R0, desc[UR46][R4.64+0x4] ;  /* 0x0000042e04007981 */ /* 0x020ea4000c1e1900 */
[----:B--2---:R-:W-:-:S07]  /*a250*/  IMAD.IADD R0, R0, 0x1, -R7 ;  /* 0x0000000100007824 */ /* 0x004fce00078e0a07 */
.L_x_10622:
[----:B------:R-:W3:Y:S04]  /*a260*/  LDL R11, [R1+0x8] ;  /* 0x00000800010b7983 */ /* 0x000ee80000100800 */
[----:B------:R0:W5:Y:S01]  /*a270*/  LDL R10, [R1+0xc] ;  /* 0x00000c00010a7983 */ /* 0x0001620000100800 */
[----:B------:R-:W-:Y:S01]  /*a280*/  USHF.R.S32.HI UR7, URZ, 0x1f, UR43 ;  /* 0x0000001f3f077899 */ /* 0x000fe2000801142b */
[----:B------:R-:W-:Y:S01]  /*a290*/  BSSY B1, `(.L_x_10623) ;  /* 0x000001e000017945 */ /* 0x000fe20003800000 */
[----:B------:R-:W-:Y:S01]  /*a2a0*/  USEL UR41, UR41, URZ, !UP0 ;  /* 0x0000003f29297287 */ /* 0x000fe2000c000000 */
[----:B-----5:R-:W-:Y:S01]  /*a2b0*/  SHF.R.S32.HI R8, RZ, 0x1f, R3 ;  /* 0x0000001fff087819 */ /* 0x020fe20000011403 */
[----:B------:R-:W-:Y:S01]  /*a2c0*/  USEL UR42, UR42, URZ, !UP0 ;  /* 0x0000003f2a2a7287 */ /* 0x000fe2000c000000 */
[----:B---3--:R-:W-:Y:S01]  /*a2d0*/  SHF.R.S32.HI R9, RZ, 0x1f, R11 ;  /* 0x0000001fff097819 */ /* 0x008fe2000001140b */
[----:B0-----:R-:W-:Y:S10]  /*a2e0*/  @P0 BRA `(.L_x_10624) ;  /* 0x0000000000600947 */ /* 0x001ff40003800000 */
[----:B--2---:R-:W0:Y:S02]  /*a2f0*/  S2R R4, SR_TID.X ;  /* 0x0000000000047919 */ /* 0x004e240000002100 */
        /* <DEDUP_REMOVED lines=23> */
.L_x_10624:
[----:B------:R-:W-:Y:S05]  /*a470*/  BSYNC B1 ;  /* 0x0000000000017941 */ /* 0x000fea0003800000 */
.L_x_10623:
[----:B------:R-:W-:Y:S01]  /*a480*/  ULDC.64 UR8, c[0x0][0xaa0] ;  /* 0x0002a80000087ab9 */ /* 0x000fe20000000a00 */
[----:B--2---:R-:W-:Y:S01]  /*a490*/  IMAD.MOV.U32 R4, RZ, RZ, R11 ;  /* 0x000000ffff047224 */ /* 0x004fe200078e000b */
[----:B------:R-:W-:Y:S01]  /*a4a0*/  ULDC UR6, c[0x0][0xa8c] ;  /* 0x0002a30000067ab9 */ /* 0x000fe20000000800 */
[----:B0-----:R-:W-:Y:S01]  /*a4b0*/  IMAD.MOV.U32 R5, RZ, RZ, R9 ;  /* 0x000000ffff057224 */ /* 0x001fe200078e0009 */
[----:B------:R-:W-:Y:S01]  /*a4c0*/  ISETP.GE.AND P0, PT, R11, UR6, PT ;  /* 0x000000060b007c0c */ /* 0x000fe2000bf06270 */
[----:B------:R-:W-:Y:S01]  /*a4d0*/  IMAD R6, R8, UR8, RZ ;  /* 0x0000000808067c24 */ /* 0x000fe2000f8e02ff */
[----:B------:R-:W-:Y:S01]  /*a4e0*/  SHF.R.S32.HI R9, RZ, 0x1f, R156 ;  /* 0x0000001fff097819 */ /* 0x000fe2000001149c */
[C---:B------:R-:W-:Y:S01]  /*a4f0*/  IMAD.WIDE.U32 R4, R3.reuse, UR8, R4 ;  /* 0x0000000803047c25 */ /* 0x040fe2000f8e0004 */
[----:B------:R-:W-:Y:S03]  /*a500*/  BSSY B1, `(.L_x_10625) ;  /* 0x0000025000017945 */ /* 0x000fe60003800000 */
[----:B------:R-:W-:Y:S01]  /*a510*/  IMAD R3, R3, UR9, R6 ;  /* 0x0000000903037c24 */ /* 0x000fe2000f8e0206 */
[----:B------:R-:W-:Y:S01]  /*a520*/  ULDC.64 UR8, c[0x0][0xae0] ;  /* 0x0002b80000087ab9 */ /* 0x000fe20000000a00 */
[----:B------:R-:W-:Y:S01]  /*a530*/  VIADD R6, R156, 0x30 ;  /* 0x000000309c067836 */ /* 0x000fe20000000000 */
[----:B------:R-:W-:-:S02]  /*a540*/  UIMAD UR4, UR7, UR8, URZ ;  /* 0x00000008070472a4 */ /* 0x000fc4000f8e023f */
[----:B------:R-:W-:Y:S01]  /*a550*/  IMAD.U32 R7, RZ, RZ, UR8 ;  /* 0x00000008ff077e24 */ /* 0x000fe2000f8e00ff */
[----:B------:R-:W-:Y:S01]  /*a560*/  IADD3 R5, R5, R3, RZ ;  /* 0x0000000305057210 */ /* 0x000fe20007ffe0ff */
[----:B------:R-:W-:Y:S01]  /*a570*/  IMAD R3, R10, -0xc0, R0 ;  /* 0xffffff400a037824 */ /* 0x000fe200078e0200 */
[----:B------:R-:W-:Y:S01]  /*a580*/  UIMAD UR4, UR43, UR9, UR4 ;  /* 0x000000092b0472a4 */ /* 0x000fe2000f8e0204 */
[----:B------:R-:W-:Y:S01]  /*a590*/  VIADD R0, R156, 0x60 ;  /* 0x000000609c007836 */ /* 0x000fe20000000000 */
[----:B------:R-:W-:Y:S01]  /*a5a0*/  ULDC.64 UR6, c[0x0][0xae8] ;  /* 0x0002ba0000067ab9 */ /* 0x000fe20000000a00 */
[----:B------:R-:W-:Y:S01]  /*a5b0*/  IMAD.WIDE.U32 R4, R7, UR43, R4 ;  /* 0x0000002b07047c25 */ /* 0x000fe2000f8e0004 */
[-C--:B------:R-:W-:Y:S02]  /*a5c0*/  ISETP.GE.OR P3, PT, R6, R3.reuse, P0 ;  /* 0x000000030600720c */ /* 0x080fe40000766670 */
[----:B------:R-:W-:Y:S01]  /*a5d0*/  ISETP.GE.OR P1, PT, R0, R3, P0 ;  /* 0x000000030000720c */ /* 0x000fe20000726670 */
[----:B------:R-:W-:Y:S01]  /*a5e0*/  VIADD R6, R156, 0x90 ;  /* 0x000000909c067836 */ /* 0x000fe20000000000 */
[----:B------:R-:W-:Y:S01]  /*a5f0*/  IADD3 R5, R5, UR4, RZ ;  /* 0x0000000405057c10 */ /* 0x000fe2000fffe0ff */
[----:B------:R-:W-:-:S02]  /*a600*/  UIMAD UR4, UR42, UR6, URZ ;  /* 0x000000062a0472a4 */ /* 0x000fc4000f8e023f */
[----:B------:R-:W-:Y:S01]  /*a610*/  IMAD.U32 R7, RZ, RZ, UR6 ;  /* 0x00000006ff077e24 */ /* 0x000fe2000f8e00ff */
[-C--:B------:R-:W-:Y:S01]  /*a620*/  ISETP.GE.OR P2, PT, R6, R3.reuse, P0 ;  /* 0x000000030600720c */ /* 0x080fe20000746670 */
[----:B------:R-:W-:Y:S01]  /*a630*/  UIMAD UR4, UR41, UR7, UR4 ;  /* 0x00000007290472a4 */ /* 0x000fe2000f8e0204 */
[----:B------:R-:W-:Y:S01]  /*a640*/  ISETP.GE.OR P0, PT, R156, R3, P0 ;  /* 0x000000039c00720c */ /* 0x000fe20000706670 */
[----:B------:R-:W-:-:S04]  /*a650*/  IMAD.WIDE.U32 R6, R7, UR41, R4 ;  /* 0x0000002907067c25 */ /* 0x000fc8000f8e0004 */
[----:B------:R-:W-:Y:S02]  /*a660*/  IMAD.MOV.U32 R8, RZ, RZ, R156 ;  /* 0x000000ffff087224 */ /* 0x000fe400078e009c */
[----:B------:R-:W-:Y:S02]  /*a670*/  VIADD R11, R7, UR4 ;  /* 0x00000004070b7c36 */ /* 0x000fe40008000000 */
[----:B------:R-:W-:-:S04]  /*a680*/  IMAD.WIDE R8, R10, 0xc0, R8 ;  /* 0x000000c00a087825 */ /* 0x000fc800078e0208 */
[----:B------:R-:W-:Y:S05]  /*a690*/  @P0 BRA `(.L_x_10626) ;  /* 0x00000000002c0947 */ /* 0x000fea0003800000 */
        /* <DEDUP_REMOVED lines=10> */
[----:B------:R0:W-:Y:S04]  /*a740*/  STG.E.128 desc[UR46][R12.64], RZ ;  /* 0x000000ff0c007986 */ /* 0x0001e8000c101d2e */
.L_x_10626:
[----:B------:R-:W-:Y:S05]  /*a750*/  BSYNC B1 ;  /* 0x0000000000017941 */ /* 0x000fea0003800000 */
.L_x_10625:
[----:B------:R-:W-:Y:S04]  /*a760*/  BSSY B1, `(.L_x_10627) ;  /* 0x000000f000017945 */ /* 0x000fe80003800000 */
[----:B------:R-:W-:Y:S05]  /*a770*/  @P3 BRA `(.L_x_10628) ;  /* 0x0000000000343947 */ /* 0x000fea0003800000 */
[----:B------:R-:W-:Y:S01]  /*a780*/  IADD3 R3, P0, R8, 0x30, RZ ;  /* 0x0000003008037810 */ /* 0x000fe20007f1e0ff */
[----:B------:R-:W-:Y:S01]  /*a790*/  ULDC.64 UR6, c[0x0][0xad8] ;  /* 0x0002b60000067ab9 */ /* 0x000fe20000000a00 */
[----:B------:R-:W-:Y:S02]  /*a7a0*/  IMAD.MOV.U32 R4, RZ, RZ, R6 ;  /* 0x000000ffff047224 */ /* 0x000fe400078e0006 */
[----:B------:R-:W-:Y:S02]  /*a7b0*/  IMAD.MOV.U32 R5, RZ, RZ, R11 ;  /* 0x000000ffff057224 */ /* 0x000fe400078e000b */
[----:B------:R-:W-:Y:S02]  /*a7c0*/  IMAD.X R0, RZ, RZ, R9, P0 ;  /* 0x000000ffff007224 */ /* 0x000fe400000e0609 */
[----:B------:R-:W-:-:S04]  /*a7d0*/  IMAD.WIDE.U32 R4, R3, UR6, R4 ;  /* 0x0000000603047c25 */ /* 0x000fc8000f8e0004 */
[----:B------:R-:W-:-:S04]  /*a7e0*/  IMAD R0, R0, UR6, RZ ;  /* 0x0000000600007c24 */ /* 0x000fc8000f8e02ff */
[----:B------:R-:W-:Y:S01]  /*a7f0*/  IMAD R3, R3, UR7, R0 ;  /* 0x0000000703037c24 */ /* 0x000fe2000f8e0200 */
[----:B------:R-:W-:Y:S02]  /*a800*/  ULDC.64 UR6, c[0x0][0xa80] ;  /* 0x0002a00000067ab9 */ /* 0x000fe40000000a00 */
[----:B0-----:R-:W-:Y:S02]  /*a810*/  LEA R12, P0, R4, UR6, 0x1 ;  /* 0x00000006040c7c11 */ /* 0x001fe4000f8008ff */
[----:B------:R-:W-:-:S04]  /*a820*/  IADD3 R3, R5, R3, RZ ;  /* 0x0000000305037210 */ /* 0x000fc80007ffe0ff */
[----:B------:R-:W-:-:S05]  /*a830*/  LEA.HI.X R13, R4, UR7, R3, 0x1, P0 ;  /* 0x00000007040d7c11 */ /* 0x000fca00080f0c03 */
[----:B------:R1:W-:Y:S02]  /*a840*/  STG.E.128 desc[UR46][R12.64], RZ ;  /* 0x000000ff0c007986 */ /* 0x0003e4000c101d2e */
.L_x_10628:
[----:B------:R-:W-:Y:S05]  /*a850*/  BSYNC B1 ;  /* 0x0000000000017941 */ /* 0x000fea0003800000 */
.L_x_10627:
        /* <DEDUP_REMOVED lines=11> */
[----:B01----:R-:W-:Y:S01]  /*a910*/  LEA R12, P0, R4, UR6, 0x1 ;  /* 0x00000006040c7c11 */ /* 0x003fe2000f8008ff */
[----:B------:R-:W-:-:S05]  /*a920*/  IMAD.IADD R3, R5, 0x1, R3 ;  /* 0x0000000105037824 */ /* 0x000fca00078e0203 */
[----:B------:R-:W-:-:S05]  /*a930*/  LEA.HI.X R13, R4, UR7, R3, 0x1, P0 ;  /* 0x00000007040d7c11 */ /* 0x000fca00080f0c03 */
[----:B------:R2:W-:Y:S02]  /*a940*/  STG.E.128 desc[UR46][R12.64], RZ ;  /* 0x000000ff0c007986 */ /* 0x0005e4000c101d2e */
.L_x_10630:
[----:B------:R-:W-:Y:S05]  /*a950*/  BSYNC B1 ;  /* 0x0000000000017941 */ /* 0x000fea0003800000 */
.L_x_10629:
[----:B------:R-:W-:Y:S05]  /*a960*/  @P2 BRA `(.L_x_10621) ;  /* 0x0000000000342947 */ /* 0x000fea0003800000 */
[----:B------:R-:W-:Y:S01]  /*a970*/  IADD3 R3, P0, R8, 0x90, RZ ;  /* 0x0000009008037810 */ /* 0x000fe20007f1e0ff */
[----:B------:R-:W-:Y:S01]  /*a980*/  ULDC.64 UR6, c[0x0][0xad8] ;  /* 0x0002b60000067ab9 */ /* 0x000fe20000000a00 */
[----:B------:R-:W-:Y:S02]  /*a990*/  IMAD.MOV.U32 R4, RZ, RZ, R6 ;  /* 0x000000ffff047224 */ /* 0x000fe400078e0006 */
[----:B------:R-:W-:Y:S01]  /*a9a0*/  IADD3.X R8, RZ, R9, RZ, P0, !PT ;  /* 0x00000009ff087210 */ /* 0x000fe200007fe4ff */
[----:B------:R-:W-:-:S04]  /*a9b0*/  IMAD.MOV.U32 R5, RZ, RZ, R11 ;  /* 0x000000ffff057224 */ /* 0x000fc800078e000b */
[----:B------:R-:W-:Y:S02]  /*a9c0*/  IMAD R8, R8, UR6, RZ ;  /* 0x0000000608087c24 */ /* 0x000fe4000f8e02ff */
[----:B------:R-:W-:-:S04]  /*a9d0*/  IMAD.WIDE.U32 R4, R3, UR6, R4 ;  /* 0x0000000603047c25 */ /* 0x000fc8000f8e0004 */
[----:B------:R-:W-:Y:S01]  /*a9e0*/  IMAD R3, R3, UR7, R8 ;  /* 0x0000000703037c24 */ /* 0x000fe2000f8e0208 */
[----:B------:R-:W-:Y:S02]  /*a9f0*/  ULDC.64 UR6, c[0x0][0xa80] ;  /* 0x0002a00000067ab9 */ /* 0x000fe40000000a00 */
[----:B------:R-:W-:Y:S01]  /*aa00*/  LEA R6, P0, R4, UR6, 0x1 ;  /* 0x0000000604067c11 */ /* 0x000fe2000f8008ff */
[----:B------:R-:W-:-:S05]  /*aa10*/  IMAD.IADD R3, R5, 0x1, R3 ;  /* 0x0000000105037824 */ /* 0x000fca00078e0203 */
[----:B------:R-:W-:-:S05]  /*aa20*/  LEA.HI.X R7, R4, UR7, R3, 0x1, P0 ;  /* 0x0000000704077c11 */ /* 0x000fca00080f0c03 */
[----:B------:R4:W-:Y:S02]  /*aa30*/  STG.E.128 desc[UR46][R6.64], RZ ;  /* 0x000000ff06007986 */ /* 0x0009e4000c101d2e */
.L_x_10621:
[----:B------:R-:W-:Y:S05]  /*aa40*/  BSYNC B0 ;  /* 0x0000000000007941 */ /* 0x000fea0003800000 */
.L_x_10612:
[----:B------:R-:W-:Y:S02]  /*aa50*/  ULDC UR4, c[0x0][0xc14] ;  /* 0x0003050000047ab9 */ /* 0x000fe40000000800 */
[----:B------:R-:W-:-:S13]  /*aa60*/  ISETP.GE.AND P0, PT, R27, UR4, PT ;  /* 0x000000041b007c0c */ /* 0x000fda000bf06270 */
[----:B------:R-:W-:Y:S05]  /*aa70*/  @!P0 BRA `(.L_x_10631) ;  /* 0xffffff6400408947 */ /* 0x000fea000383ffff */
[----:B------:R-:W-:Y:S05]  /*aa80*/  EXIT ;  /* 0x000000000000794d */ /* 0x000fea0003800000 */
.L_x_10588:
        /* <DEDUP_REMOVED lines=19> */
[C---:B------:R-:W-:Y:S02]  /*abc0*/  ISETP.NE.AND P1, PT, R27.reuse, RZ, PT ;  /* 0x000000ff1b00720c */ /* 0x040fe40003f25270 */
[----:B------:R-:W-:Y:S02]  /*abd0*/  ISETP.GE.U32.AND P0, PT, R27, 0x2, PT ;  /* 0x000000021b00780c */ /* 0x000fe40003f06070 */
[----:B------:R-:W-:Y:S02]  /*abe0*/  LOP3.LUT R6, R6, 0xfffffffe, RZ, 0xc0, !PT ;  /* 0xfffffffe06067812 */ /* 0x000fe400078ec0ff */
[----:B------:R-:W-:-:S07]  /*abf0*/  MOV R16, RZ ;  /* 0x000000ff00107202 */ /* 0x000fce0000000f00 */
[----:B------:R-:W-:-:S04]  /*ac00*/  @P1 LOP3.LUT R6, R6, 0x1, RZ, 0xfc, !PT ;  /* 0x0000000106061812 */ /* 0x000fc800078efcff */
[----:B------:R-:W-:-:S04]  /*ac10*/  LOP3.LUT R6, R6, 0xffffffef, RZ, 0xc0, !PT ;  /* 0xffffffef06067812 */ /* 0x000fc800078ec0ff */
[----:B------:R-:W-:-:S04]  /*ac20*/  @P0 LOP3.LUT R6, R6, 0x10, RZ, 0xfc, !PT ;  /* 0x0000001006060812 */ /* 0x000fc800078efcff */
[----:B------:R-:W-:Y:S01]  /*ac30*/  LOP3.LUT R6, R6, 0xfffffff7, RZ, 0xc0, !PT ;  /* 0xfffffff706067812 */ /* 0x000fe200078ec0ff */
[----:B--2---:R-:W0:Y:S02]  /*ac40*/  SHFL.UP PT, R4, R0, 0x1, RZ ;  /* 0x0420000000047989 */ /* 0x004e2400000e00ff */
[----:B0-----:R-:W-:-:S04]  /*ac50*/  SEL R5, R4, RZ, P1 ;  /* 0x000000ff04057207 */ /* 0x001fc80000800000 */
[----:B------:R-:W-:-:S05]  /*ac60*/  IADD3 R5, R0, R5, RZ ;  /* 0x0000000500057210 */ /* 0x000fca0007ffe0ff */
        /* <DEDUP_REMOVED lines=31> */
.L_x_10636:
[----:B------:R-:W-:Y:S01]  /*ae60*/  IADD3 R4, R4, 0x1f, RZ ;  /* 0x0000001f04047810 */ /* 0x000fe20007ffe0ff */
        /* <DEDUP_REMOVED lines=12> */
.L_x_10635:
[----:B------:R-:W-:Y:S05]  /*af30*/  BSYNC B0 ;  /* 0x0000000000007941 */ /* 0x000fea0003800000 */
.L_x_10634:
        /* <DEDUP_REMOVED lines=25> */
.L_x_10632:
[----:B------:R-:W-:-:S05]  /*b0d0*/  IADD3 R11, -R2, R5, RZ ;  /* 0x00000005020b7210 */ /* 0x000fca0007ffe1ff */
        /* <DEDUP_REMOVED lines=14> */
.L_x_10637:
[----:B---3--:R-:W-:Y:S01]  /*b1c0*/  IMAD R16, R16, UR4, R11 ;  /* 0x0000000410107c24 */ /* 0x008fe2000f8e020b */
[----:B------:R-:W-:Y:S01]  /*b1d0*/  IABS R10, R0 ;  /* 0x00000000000a7213 */ /* 0x000fe20000000000 */
[----:B01----:R-:W-:Y:S02]  /*b1e0*/  IMAD.MOV R2, RZ, RZ, -R3 ;  /* 0x000000ffff027224 */ /* 0x003fe400078e0a03 */
[----:B------:R-:W-:Y:S01]  /*b1f0*/  IMAD.IADD R19, R19, 0x1, R4 ;  /* 0x0000000113137824 */ /* 0x000fe200078e0204 */
[----:B------:R-:W-:Y:S01]  /*b200*/  IADD3 R9, -R16, UR6, RZ ;  /* 0x0000000610097c10 */ /* 0x000fe2000fffe1ff */
[----:B--2---:R-:W-:Y:S01]  /*b210*/  IMAD R7, R2, R5, RZ ;  /* 0x0000000502077224 */ /* 0x004fe200078e02ff */
[----:B------:R-:W-:Y:S01]  /*b220*/  MOV R2, RZ ;  /* 0x000000ff00027202 */ /* 0x000fe20000000f00 */
[----:B------:R-:W-:Y:S01]  /*b230*/  IMAD.MOV R10, RZ, RZ, -R10 ;  /* 0x000000ffff0a7224 */ /* 0x000fe200078e0a0a */
[----:B------:R-:W-:-:S03]  /*b240*/  IABS R8, R9 ;  /* 0x0000000900087213 */ /* 0x000fc60000000000 */
        /* <DEDUP_REMOVED lines=19> */
.L_x_10633:
[----:B------:R-:W-:Y:S01]  /*b380*/  MOV R17, RZ ;  /* 0x000000ff00117202 */ /* 0x000fe20000000f00 */
[----:B------:R-:W-:Y:S02]  /*b390*/  IMAD.U32 R16, RZ, RZ, UR6 ;  /* 0x00000006ff107e24 */ /* 0x000fe4000f8e00ff */
[----:B------:R-:W-:-:S07]  /*b3a0*/  IMAD.MOV.U32 R18, RZ, RZ, RZ ;  /* 0x000000ffff127224 */ /* 0x000fce00078e00ff */
.L_x_10638:
        /* <DEDUP_REMOVED lines=12> */
[----:B------:R-:W-:Y:S01]  /*b470*/  MOV R24, 0x1 ;  /* 0x0000000100187802 */ /* 0x000fe20000000f00 */
[----:B------:R-:W-:Y:S01]  /*b480*/  IMAD.MOV.U32 R22, RZ, RZ, RZ ;  /* 0x000000ffff167224 */ /* 0x000fe200078e00ff */
[----:B------:R-:W-:Y:S01]  /*b490*/  ULDC UR37, c[0x0][0xc] ;  /* 0x0000030000257ab9 */ /* 0x000fe20000000800 */
[----:B------:R-:W-:-:S05]  /*b4a0*/  ULDC.64 UR38, c[0x0][0x198] ;  /* 0x0000660000267ab9 */ /* 0x000fca0000000a00 */
.L_x_10702:
[----:B--2---:R-:W2:Y:S02]  /*b4b0*/  LDC.64 R28, c[0x0][0xc60] ;  /* 0x00031800ff1c7b82 */ /* 0x004ea40000000a00 */
[----:B--2---:R-:W-:-:S06]  /*b4c0*/  IMAD.WIDE R28, R19, 0x4, R28 ;  /* 0x00000004131c7825 */ /* 0x004fcc00078e021c */
[----:B------:R-:W2:Y:S01]  /*b4d0*/  LDG.E R28, desc[UR46][R28.64] ;  /* 0x0000002e1c1c7981 */ /* 0x000ea2000c1e1900 */
[----:B------:R-:W-:Y:S05]  /*b4e0*/  YIELD ;  /* 0x0000000000007946 */ /* 0x000fea0003800000 */
[----:B------:R-:W-:Y:S01]  /*b4f0*/  ULDC.64 UR4, c[0x0][0xa28] ;  /* 0x00028a0000047ab9 */ /* 0x000fe20000000a00 */
[----:B------:R-:W-:Y:S01]  /*b500*/  IMAD.MOV.U32 R23, RZ, RZ, RZ ;  /* 0x000000ffff177224 */ /* 0x000fe200078e00ff */
[----:B------:R-:W-:-:S04]  /*b510*/  ISETP.NE.U32.AND P0, PT, RZ, UR4, PT ;  /* 0x00000004ff007c0c */ /* 0x000fc8000bf05070 */
[----:B------:R-:W-:Y:S01]  /*b520*/  ISETP.NE.AND.EX P0, PT, RZ, UR5, PT, P0 ;  /* 0x00000005ff007c0c */ /* 0x000fe2000bf05300 */
[----:B0-----:R-:W-:Y:S01]  /*b530*/  IMAD.MOV.U32 R0, RZ, RZ, RZ ;  /* 0x000000ffff007224 */ /* 0x001fe200078e00ff */
[----:B--2---:R-:W-:-:S11]  /*b540*/  SHF.R.S32.HI R5, RZ, 0x1f, R28 ;  /* 0x0000001fff057819 */ /* 0x004fd6000001141c */
        /* <DEDUP_REMOVED lines=20> */
[----:B------:R-:W-:Y:S02]  /*b690*/  IADD3 R2, P1, R6, UR4, RZ ;  /* 0x0000000406027c10 */ /* 0x000fe4000ff3e0ff */
[----:B--2---:R-:W-:Y:S02]  /*b6a0*/  MOV R6, RZ ;  /* 0x000000ff00067202 */ /* 0x004fe40000000f00 */
        /* <DEDUP_REMOVED lines=18> */
.L_x_10640:
        /* <DEDUP_REMOVED lines=25> */
.L_x_10642:
        /* <DEDUP_REMOVED lines=21> */
[----:B01----:R-:W-:Y:S05]  /*bab0*/  CALL.ABS.NOINC R2 ;  /* 0x0000000002007343 */ /* 0x003fea0003c00000 */
.L_x_10644:
        /* <DEDUP_REMOVED lines=18> */
[----:B-12---:R-:W-:Y:S05]  /*bbe0*/  CALL.ABS.NOINC R2 ;  /* 0x0000000002007343 */ /* 0x006fea0003c00000 */
.L_x_10646:
        /* <DEDUP_REMOVED lines=15> */
[----:B0-----:R-:W-:Y:S05]  /*bce0*/  CALL.ABS.NOINC R2 ;  /* 0x0000000002007343 */ /* 0x001fea0003c00000 */
.L_x_10645:
        /* <DEDUP_REMOVED lines=28> */
.L_x_10647:
        /* <DEDUP_REMOVED lines=17> */
.L_x_10718:
[----:B------:R-:W-:Y:S01]  /*bfc0*/  UMOV UR4, 0xffffffff ;  /* 0xffffffff00047882 */ /* 0x000fe20000000000 */
[----:B------:R-:W-:Y:S01]  /*bfd0*/  SHF.R.S32.HI R8, RZ, 0x1f, R6 ;  /* 0x0000001fff087819 */ /* 0x000fe20000011406 */
[----:B------:R-:W-:Y:S01]  /*bfe0*/  VIADD R10, R29, 0xffffffff ;  /* 0xffffffff1d0a7836 */ /* 0x000fe20000000000 */
[----:B------:R-:W-:Y:S06]  /*bff0*/  BRA.DIV UR4, `(.L_x_10649) ;  /* 0x0000002a04bc7947 */ /* 0x000fec000b800000 */
[----:B------:R-:W-:-:S13]  /*c000*/  ELECT P6, URZ, PT ;  /* 0x00000000003f782f */ /* 0x000fda00038c0000 */
.L_x_10721:
[----:B------:R-:W-:Y:S05]  /*c010*/  @!P6 BRA `(.L_x_10650) ;  /* 0x0000000000d0e947 */ /* 0x000fea0003800000 */
[----:B------:R-:W-:Y:S02]  /*c020*/  ISETP.NE.U32.AND P0, PT, R2, RZ, PT ;  /* 0x000000ff0200720c */ /* 0x000fe40003f05070 */
[----:B------:R-:W-:Y:S02]  /*c030*/  MOV R25, R10 ;  /* 0x0000000a00197202 */ /* 0x000fe40000000f00 */
        /* <DEDUP_REMOVED lines=16> */
[----:B------:R-:W-:Y:S02]  /*c140*/  LEA.HI.X R13, R4, R3, R5, 0x2, P0 ;  /* 0x00000003040d7211 */ /* 0x000fe400000f1405 */
[----:B------:R-:W-:-:S03]  /*c150*/  IADD3 R4, -R7, RZ, RZ ;  /* 0x000000ff07047210 */ /* 0x000fc60007ffe1ff */
[----:B------:R0:W5:Y:S02]  /*c160*/  LDG.E R7, desc[UR46][R12.64] ;  /* 0x0000002e0c077981 */ /* 0x000164000c1e1900 */
[----:B------:R-:W-:-:S07]  /*c170*/  IMAD R25, R25, R4, R10 ;  /* 0x0000000419197224 */ /* 0x000fce00078e020a */
.L_x_10651:
[----:B------:R-:W-:Y:S01]  /*c180*/  IMAD R5, R22, 0x8, R26 ;  /* 0x0000000816057824 */ /* 0x000fe200078e021a */
[----:B------:R-:W-:-:S04]  /*c190*/  SHF.L.U32 R4, R24, 0x1f, RZ ;  /* 0x0000001f18047819 */ /* 0x000fc800000006ff */
[----:B------:R-:W2:Y:S02]  /*c1a0*/  SYNCS.PHASECHK.TRANS64.TRYWAIT P0, [R5+URZ+0x30840], R4 ;  /* 0x03084004050075a7 */ /* 0x000ea4000800017f */
[----:B--2---:R-:W-:Y:S05]  /*c1b0*/  @!P0 BRA `(.L_x_10652) ;  /* 0x00000028006c8947 */ /* 0x004fea0003800000 */
.L_x_10722:
        /* <DEDUP_REMOVED lines=9> */
.L_x_10653:
        /* <DEDUP_REMOVED lines=8> */
[----:B------:R-:W-:Y:S01]  /*c2d0*/  UMOV UR10, URZ ;  /* 0x0000003f000a7c82 */ /* 0x000fe20008000000 */
[----:B------:R-:W-:Y:S02]  /*c2e0*/  R2UR UR12, R0 ;  /* 0x00000000000c72ca */ /* 0x000fe400000e0000 */
[----:B-----5:R-:W-:-:S03]  /*c2f0*/  R2UR UR13, R7 ;  /* 0x00000000070d72ca */ /* 0x020fc600000e0000 */
[----:B------:R-:W-:-:S04]  /*c300*/  UIADD3 UR9, UR9, 0x30830, URZ ;  /* 0x0003083009097890 */ /* 0x000fc8000fffe03f */
[----:B------:R-:W-:Y:S02]  /*c310*/  UIMAD UR11, UR11, 0xc0, UR4 ;  /* 0x000000c00b0b78a4 */ /* 0x000fe4000f8e0204 */
[----:B------:R-:W-:Y:S01]  /*c320*/  UIADD3 UR8, UR8, 0x12400, URZ ;  /* 0x0001240008087890 */ /* 0x000fe2000fffe03f */
[----:B------:R-:W-:-:S08]  /*c330*/  UMOV UR4, 0x0 ;  /* 0x0000000000047882 */ /* 0x000fd00000000000 */
[----:B------:R2:W-:Y:S02]  /*c340*/  UTMALDG.4D [UR8], [UR6], desc[UR4] ;  /* 0x00000408060075b4 */ /* 0x0005e40008019000 */
[----:B--2---:R-:W-:Y:S01]  /*c350*/  NOP ;  /* 0x0000000000007918 */ /* 0x004fe20000000000 */
.L_x_10650:
        /* <DEDUP_REMOVED lines=13> */
[----:B------:R-:W-:Y:S01]  /*c430*/  UIADD3 UR8, UR9, 0xc400, URZ ;  /* 0x0000c40009087890 */ /* 0x000fe2000fffe03f */
[----:B------:R-:W-:Y:S01]  /*c440*/  @P0 IMAD.MOV.U32 R5, RZ, RZ, 0x6000 ;  /* 0x00006000ff050424 */ /* 0x000fe200078e00ff */
[----:B------:R-:W-:Y:S01]  /*c450*/  BAR.SYNC.DEFER_BLOCKING 0x8, 0x1a0 ;  /* 0x0206800000007b1d */ /* 0x000fe20000010000 */
[----:B------:R-:W-:-:S05]  /*c460*/  UIADD3 UR9, UR9, 0x30800, URZ ;  /* 0x0003080009097890 */ /* 0x000fca000fffe03f */
[----:B------:R3:W-:Y:S04]  /*c470*/  @P0 SYNCS.ARRIVE.TRANS64 RZ, [R26+URZ+0x30800], R5 ;  /* 0x030800051aff09a7 */ /* 0x0007e8000800003f */
[----:B------:R4:W-:Y:S01]  /*c480*/  UTMALDG.4D [UR8], [UR4], desc[UR6] ;  /* 0x00000608040075b4 */ /* 0x0009e20008019000 */
[----:B--2---:R-:W-:-:S04]  /*c490*/  IADD3 R11, R11, 0x1, RZ ;  /* 0x000000010b0b7810 */ /* 0x004fc80007ffe0ff */
[----:B------:R-:W-:Y:S01]  /*c4a0*/  LEA.HI R4, R11, R11, RZ, 0x1 ;  /* 0x0000000b0b047211 */ /* 0x000fe200078f08ff */
[----:B------:R4:W-:Y:S03]  /*c4b0*/  STL [R1+0xc], R11 ;  /* 0x00000c0b01007387 */ /* 0x0009e60000100800 */
[----:B------:R-:W-:-:S05]  /*c4c0*/  LOP3.LUT R4, R4, 0xfffffffe, RZ, 0xc0, !PT ;  /* 0xfffffffe04047812 */ /* 0x000fca00078ec0ff */
[----:B------:R-:W-:-:S05]  /*c4d0*/  IMAD.IADD R4, R11, 0x1, -R4 ;  /* 0x000000010b047824 */ /* 0x000fca00078e0a04 */
[----:B---3--:R-:W-:-:S04]  /*c4e0*/  SHF.L.U32 R5, R4, 0x1f, RZ ;  /* 0x0000001f04057819 */ /* 0x008fc800000006ff */
[----:B------:R-:W2:Y:S02]  /*c4f0*/  SYNCS.PHASECHK.TRANS64.TRYWAIT P0, [R26+URZ+0x30820], R5 ;  /* 0x030820051a0075a7 */ /* 0x000ea4000800017f */
[----:B--2-4-:R-:W-:Y:S05]  /*c500*/  @!P0 BRA `(.L_x_10655) ;  /* 0x0000002400ac8947 */ /* 0x014fea0003800000 */
.L_x_10723:
[----:B------:R-:W-:Y:S05]  /*c510*/  BSYNC B0 ;  /* 0x0000000000007941 */ /* 0x000fea0003800000 */
.L_x_10654:
[----:B------:R-:W3:Y:S01]  /*c520*/  LDL.LU R4, [R1+0x8] ;  /* 0x0000080001047983 */ /* 0x000ee20000300800 */
[----:B------:R-:W-:Y:S01]  /*c530*/  BSSY B0, `(.L_x_10656) ;  /* 0x0000129000007945 */ /* 0x000fe20003800000 */
[----:B---3--:R-:W-:-:S13]  /*c540*/  ISETP.GE.AND P0, PT, R4, 0xc1, PT ;  /* 0x000000c10400780c */ /* 0x008fda0003f06270 */
[----:B------:R-:W-:Y:S05]  /*c550*/  @!P0 BRA `(.L_x_10657) ;  /* 0x0000001000988947 */ /* 0x000fea0003800000 */
[----:B------:R-:W-:Y:S01]  /*c560*/  IMAD.MOV R11, RZ, RZ, -R29 ;  /* 0x000000ffff0b7224 */ /* 0x000fe200078e0a1d */
[----:B------:R-:W-:Y:S01]  /*c570*/  BSSY B1, `(.L_x_10658) ;  /* 0x0000066000017945 */ /* 0x000fe20003800000 */
[----:B------:R-:W-:Y:S02]  /*c580*/  IMAD.MOV.U32 R4, RZ, RZ, 0x1 ;  /* 0x00000001ff047424 */ /* 0x000fe400078e00ff */
[----:B------:R-:W-:-:S03]  /*c590*/  VIADD R9, R29, 0xfffffffe ;  /* 0xfffffffe1d097836 */ /* 0x000fc60000000000 */
[----:B------:R-:W-:-:S04]  /*c5a0*/  VIADDMNMX R11, R11, R4, 0xffffffff, !PT ;  /* 0xffffffff0b0b7446 */ /* 0x000fc80007800104 */
[----:B------:R-:W-:-:S04]  /*c5b0*/  IADD3 R4, R29, R11, RZ ;  /* 0x0000000b1d047210 */ /* 0x000fc80007ffe0ff */
        /* <DEDUP_REMOVED lines=15> */
[----:B------:R-:W-:Y:S01]  /*c6b0*/  MOV R14, R9 ;  /* 0x00000009000e7202 */ /* 0x000fe20000000f00 */
        /* <DEDUP_REMOVED lines=16> */
.L_x_10662:
[----:B0-----:R-:W-:Y:S02]  /*c7c0*/  LEA R3, R12, R26, 0x3 ;  /* 0x0000001a0c037211 */ /* 0x001fe400078e18ff */
[----:B------:R-:W-:-:S04]  /*c7d0*/  SHF.L.U32 R2, R13, 0x1f, RZ ;  /* 0x0000001f0d027819 */ /* 0x000fc800000006ff */
[----:B------:R-:W0:Y:S02]  /*c7e0*/  SYNCS.PHASECHK.TRANS64.TRYWAIT P0, [R3+URZ+0x30840], R2 ;  /* 0x03084002030075a7 */ /* 0x000e24000800017f */
[----:B0-----:R-:W-:Y:S05]  /*c7f0*/  @!P0 BRA `(.L_x_10663) ;  /* 0x0000002400048947 */ /* 0x001fea0003800000 */
.L_x_10724:
[----:B--2---:R-:W2:Y:S02]  /*c800*/  S2R R5, SR_TID.X ;  /* 0x0000000000057919 */ /* 0x004ea40000002100 */
        /* <DEDUP_REMOVED lines=8> */
.L_x_10664:
[----:B0-2---:R-:W-:Y:S01]  /*c890*/  IMAD R2, R12, 0x6000, R26 ;  /* 0x000060000c027824 */ /* 0x005fe200078e021a */
        /* <DEDUP_REMOVED lines=8> */
[----:B------:R-:W-:Y:S01]  /*c920*/  R2UR UR12, R0 ;  /* 0x00000000000c72ca */ /* 0x000fe200000e0000 */
[----:B------:R-:W-:Y:S01]  /*c930*/  UMOV UR5, 0x14f00000 ;  /* 0x14f0000000057882 */ /* 0x000fe20000000000 */
[----:B-----5:R-:W-:Y:S01]  /*c940*/  R2UR UR13, R4 ;  /* 0x00000000040d72ca */ /* 0x020fe200000e0000 */
[----:B------:R-:W-:Y:S01]  /*c950*/  UMOV UR10, URZ ;  /* 0x0000003f000a7c82 */ /* 0x000fe20008000000 */
[----:B------:R-:W-:Y:S01]  /*c960*/  SHF.L.U32 R5, R24, 0x1f, RZ ;  /* 0x0000001f18057819 */ /* 0x000fe200000006ff */
[----:B------:R-:W-:-:S04]  /*c970*/  UIADD3 UR9, UR9, 0x30830, URZ ;  /* 0x0003083009097890 */ /* 0x000fc8000fffe03f */
[----:B------:R-:W-:Y:S02]  /*c980*/  UIMAD UR11, UR11, 0xc0, UR4 ;  /* 0x000000c00b0b78a4 */ /* 0x000fe4000f8e0204 */
[----:B------:R-:W-:Y:S01]  /*c990*/  UIADD3 UR8, UR8, 0x12400, URZ ;  /* 0x0001240008087890 */ /* 0x000fe2000fffe03f */
[----:B------:R-:W-:-:S08]  /*c9a0*/  UMOV UR4, 0x0 ;  /* 0x0000000000047882 */ /* 0x000fd00000000000 */
[----:B------:R0:W-:Y:S01]  /*c9b0*/  UTMALDG.4D [UR8], [UR6], desc[UR4] ;  /* 0x00000408060075b4 */ /* 0x0001e20008019000 */
[----:B------:R-:W2:Y:S02]  /*c9c0*/  SYNCS.PHASECHK.TRANS64.TRYWAIT P0, [R2+URZ+0x60], R5 ;  /* 0x00006005020075a7 */ /* 0x000ea4000800017f */
[----:B0-2---:R-:W-:Y:S05]  /*c9d0*/  @!P0 BRA `(.L_x_10665) ;  /* 0x0000002000a08947 */ /* 0x005fea0003800000 */
.L_x_10725:
[----:B------:R-:W-:Y:S05]  /*c9e0*/  @P1 BRA `(.L_x_10666) ;  /* 0x0000000000181947 */ /* 0x000fea0003800000 */
[----:B------:R-:W-:Y:S01]  /*c9f0*/  ISETP.NE.AND P0, PT, R27, RZ, PT ;  /* 0x000000ff1b00720c */ /* 0x000fe20003f05270 */
[----:B------:R-:W-:Y:S01]  /*ca00*/  IMAD.MOV.U32 R3, RZ, RZ, 0x6000 ;  /* 0x00006000ff037424 */ /* 0x000fe200078e00ff */
[----:B0-----:R-:W-:-:S04]  /*ca10*/  LEA R2, R22, R26, 0x3 ;  /* 0x0000001a16027211 */ /* 0x001fc800078e18ff */
[----:B------:R2:W-:Y:S07]  /*ca20*/  SYNCS.ARRIVE.TRANS64 RZ, [R2+URZ+0x30850], R3 ;  /* 0x0308500302ff79a7 */ /* 0x0005ee000800003f */
[----:B------:R-:W-:Y:S05]  /*ca30*/  @!P0 BRA `(.L_x_10666) ;  /* 0x0000000000048947 */ /* 0x000fea0003800000 */
[----:B------:R-:W-:Y:S01]  /*ca40*/  BPT.TRAP 0x1 ;  /* 0x000000040000795c */ /* 0x000fe20000300000 */
.L_x_10666:
[C-C-:B0-2---:R-:W-:Y:S01]  /*ca50*/  IMAD R2, R22.reuse, 0x8, R26.reuse ;  /* 0x0000000816027824 */ /* 0x145fe200078e021a */
[----:B------:R-:W-:Y:S01]  /*ca60*/  R2UR UR11, R25 ;  /* 0x00000000190b72ca */ /* 0x000fe200000e0000 */
        /* <DEDUP_REMOVED lines=9> */
[----:B------:R-:W-:Y:S01]  /*cb00*/  R2UR UR12, R0 ;  /* 0x00000000000c72ca */ /* 0x000fe200000e0000 */
[----:B------:R-:W-:Y:S01]  /*cb10*/  IMAD.MOV.U32 R7, RZ, RZ, R4 ;  /* 0x000000ffff077224 */ /* 0x000fe200078e0004 */
[----:B------:R-:W-:-:S03]  /*cb20*/  MOV R25, R9 ;  /* 0x0000000900197202 */ /* 0x000fc60000000f00 */
[----:B------:R-:W-:Y:S02]  /*cb30*/  UIMAD UR11, UR11, 0xc0, UR4 ;  /* 0x000000c00b0b78a4 */ /* 0x000fe4000f8e0204 */
[----:B------:R-:W-:Y:S02]  /*cb40*/  UIADD3 UR9, UR9, 0x30850, URZ ;  /* 0x0003085009097890 */ /* 0x000fe4000fffe03f */
[----:B------:R-:W-:Y:S01]  /*cb50*/  UIADD3 UR8, UR8, 0x400, URZ ;  /* 0x0000040008087890 */ /* 0x000fe2000fffe03f */
[----:B------:R-:W-:-:S08]  /*cb60*/  UMOV UR4, 0x0 ;  /* 0x0000000000047882 */ /* 0x000fd00000000000 */
[----:B------:R0:W-:Y:S02]  /*cb70*/  UTMALDG.4D [UR8], [UR6], desc[UR4] ;  /* 0x00000408060075b4 */ /* 0x0001e40008019000 */
[----:B0-----:R-:W-:Y:S01]  /*cb80*/  NOP ;  /* 0x0000000000007918 */ /* 0x001fe20000000000 */
.L_x_10661:
[----:B------:R-:W-:Y:S05]  /*cb90*/  BSYNC B2 ;  /* 0x0000000000027941 */ /* 0x000fea0003800000 */
.L_x_10660:
[----:B------:R-:W-:Y:S02]  /*cba0*/  VIADD R9, R29, 0xfffffffd ;  /* 0xfffffffd1d097836 */ /* 0x000fe40000000000 */
[----:B------:R-:W-:Y:S02]  /*cbb0*/  IMAD.MOV.U32 R22, RZ, RZ, R12 ;  /* 0x000000ffff167224 */ /* 0x000fe400078e000c */
[----:B------:R-:W-:-:S07]  /*cbc0*/  IMAD.MOV.U32 R24, RZ, RZ, R13 ;  /* 0x000000ffff187224 */ /* 0x000fce00078e000d */
.L_x_10659:
[----:B------:R-:W-:Y:S05]  /*cbd0*/  BSYNC B1 ;  /* 0x0000000000017941 */ /* 0x000fea0003800000 */
.L_x_10658:
[----:B------:R-:W-:-:S04]  /*cbe0*/  IADD3 R11, -R11, RZ, RZ ;  /* 0x000000ff0b0b7210 */ /* 0x000fc80007ffe1ff */
[----:B------:R-:W-:-:S13]  /*cbf0*/  ISETP.NE.AND P0, PT, R10, R11, PT ;  /* 0x0000000b0a00720c */ /* 0x000fda0003f05270 */
[----:B------:R-:W-:Y:S05]  /*cc00*/  @!P0 BRA `(.L_x_10657) ;  /* 0x0000000800ec8947 */ /* 0x000fea0003800000 */
[----:B------:R-:W-:-:S07]  /*cc10*/  IMAD.MOV.U32 R4, RZ, RZ, R7 ;  /* 0x000000ffff047224 */ /* 0x000fce00078e0007 */
.L_x_10681:
        /* <DEDUP_REMOVED lines=9> */
[----:B0-----:R-:W-:Y:S01]  /*ccb0*/  IMAD.MOV.U32 R12, RZ, RZ, R9 ;  /* 0x000000ffff0c7224 */ /* 0x001fe200078e0009 */
[----:B------:R-:W-:-:S04]  /*ccc0*/  ISETP.NE.U32.AND P0, PT, RZ, UR4, PT ;  /* 0x00000004ff007c0c */ /* 0x000fc8000bf05070 */
[----:B------:R-:W-:-:S13]  /*ccd0*/  ISETP.NE.AND.EX P0, PT, RZ, UR5, PT, P0 ;  /* 0x00000005ff007c0c */ /* 0x000fda000bf05300 */
[----:B------:R-:W-:Y:S05]  /*cce0*/  @!P0 BRA `(.L_x_10669) ;  /* 0x0000000000488947 */ /* 0x000fea0003800000 */
[----:B------:R-:W0:Y:S01]  /*ccf0*/  LDC R12, c[0x0][0x41c] ;  /* 0x00010700ff0c7b82 */ /* 0x000e220000000800 */
[----:B------:R-:W-:Y:S01]  /*cd00*/  MOV R13, R9 ;  /* 0x00000009000d7202 */ /* 0x000fe20000000f00 */
[----:B------:R-:W-:Y:S02]  /*cd10*/  ULDC.64 UR6, c[0x0][0x408] ;  /* 0x0001020000067ab9 */ /* 0x000fe40000000a00 */
[----:B--2---:R-:W-:-:S04]  /*cd20*/  IMAD R5, R8, UR6, RZ ;  /* 0x0000000608057c24 */ /* 0x004fc8000f8e02ff */
        /* <DEDUP_REMOVED lines=14> */
.L_x_10669:
[----:B------:R-:W-:Y:S02]  /*ce10*/  LEA R3, R10, R26, 0x3 ;  /* 0x0000001a0a037211 */ /* 0x000fe400078e18ff */
[----:B------:R-:W-:-:S04]  /*ce20*/  SHF.L.U32 R2, R11, 0x1f, RZ ;  /* 0x0000001f0b027819 */ /* 0x000fc800000006ff */
[----:B------:R-:W3:Y:S02]  /*ce30*/  SYNCS.PHASECHK.TRANS64.TRYWAIT P0, [R3+URZ+0x30840], R2 ;  /* 0x03084002030075a7 */ /* 0x000ee4000800017f */
[----:B---3--:R-:W-:Y:S05]  /*ce40*/  @!P0 BRA `(.L_x_10670) ;  /* 0x0000001c00988947 */ /* 0x008fea0003800000 */
.L_x_10726:
        /* <DEDUP_REMOVED lines=9> */
.L_x_10671:
[----:B0--3--:R-:W-:Y:S01]  /*cee0*/  IMAD R2, R10, 0x6000, R26 ;  /* 0x000060000a027824 */ /* 0x009fe200078e021a */
        /* <DEDUP_REMOVED lines=20> */
.L_x_10727:
[----:B------:R-:W-:Y:S05]  /*d030*/  @P0 BRA `(.L_x_10673) ;  /* 0x0000000000140947 */ /* 0x000fea0003800000 */
[----:B------:R-:W-:Y:S02]  /*d040*/  ISETP.NE.AND P1, PT, R27, RZ, PT ;  /* 0x000000ff1b00720c */ /* 0x000fe40003f25270 */
[----:B------:R-:W-:-:S04]  /*d050*/  MOV R2, 0x6000 ;  /* 0x0000600000027802 */ /* 0x000fc80000000f00 */
[----:B------:R2:W-:Y:S07]  /*d060*/  SYNCS.ARRIVE.TRANS64 RZ, [R3+URZ+0x50], R2 ;  /* 0x0000500203ff79a7 */ /* 0x0005ee000800003f */
[----:B------:R-:W-:Y:S05]  /*d070*/  @!P1 BRA `(.L_x_10673) ;  /* 0x0000000000049947 */ /* 0x000fea0003800000 */
[----:B------:R-:W-:Y:S01]  /*d080*/  BPT.TRAP 0x1 ;  /* 0x000000040000795c */ /* 0x000fe20000300000 */
.L_x_10673:
        /* <DEDUP_REMOVED lines=11> */
[----:B------:R-:W-:Y:S01]  /*d140*/  R2UR UR12, R0 ;  /* 0x00000000000c72ca */ /* 0x000fe200000e0000 */
[----:B------:R-:W-:-:S04]  /*d150*/  IMAD.MOV.U32 R7, RZ, RZ, R4 ;  /* 0x000000ffff077224 */ /* 0x000fc800078e0004 */
[----:B------:R-:W-:Y:S02]  /*d160*/  UIADD3 UR9, UR9, 0x50, URZ ;  /* 0x0000005009097890 */ /* 0x000fe4000fffe03f */
[----:B------:R-:W-:Y:S02]  /*d170*/  UIADD3 UR8, UR8, 0x400, URZ ;  /* 0x0000040008087890 */ /* 0x000fe4000fffe03f */
[----:B------:R-:W-:-:S03]  /*d180*/  UIMAD UR11, UR11, 0xc0, UR4 ;  /* 0x000000c00b0b78a4 */ /* 0x000fc6000f8e0204 */
[----:B------:R-:W-:-:S06]  /*d190*/  UMOV UR4, 0x0 ;  /* 0x0000000000047882 */ /* 0x000fcc0000000000 */
[----:B------:R3:W-:Y:S02]  /*d1a0*/  UTMALDG.4D [UR8], [UR6], desc[UR4] ;  /* 0x00000408060075b4 */ /* 0x0007e40008019000 */
[----:B---3--:R-:W-:Y:S01]  /*d1b0*/  NOP ;  /* 0x0000000000007918 */ /* 0x008fe20000000000 */
.L_x_10668:
[----:B------:R-:W-:Y:S05]  /*d1c0*/  BSYNC B1 ;  /* 0x0000000000017941 */ /* 0x000fea0003800000 */
.L_x_10667:
        /* <DEDUP_REMOVED lines=8> */
[----:B------:R-:W-:Y:S02]  /*d250*/  IADD3 R13, R9, -0x1, RZ ;  /* 0xffffffff090d7810 */ /* 0x000fe40007ffe0ff */
[----:B------:R-:W-:-:S04]  /*d260*/  ISETP.NE.U32.AND P0, PT, RZ, UR4, PT ;  /* 0x00000004ff007c0c */ /* 0x000fc8000bf05070 */
[----:B------:R-:W-:-:S13]  /*d270*/  ISETP.NE.AND.EX P0, PT, RZ, UR5, PT, P0 ;  /* 0x00000005ff007c0c */ /* 0x000fda000bf05300 */
[----:B------:R-:W-:Y:S05]  /*d280*/  @!P0 BRA `(.L_x_10676) ;  /* 0x0000000000488947 */ /* 0x000fea0003800000 */
[----:B------:R-:W0:Y:S01]  /*d290*/  LDC R12, c[0x0][0x41c] ;  /* 0x00010700ff0c7b82 */ /* 0x000e220000000800 */
[----:B------:R-:W-:Y:S01]  /*d2a0*/  IMAD.MOV.U32 R15, RZ, RZ, R13 ;  /* 0x000000ffff0f7224 */ /* 0x000fe200078e000d */
        /* <DEDUP_REMOVED lines=14> */
[----:B------:R-:W-:-:S05]  /*d390*/  IADD3 R2, -R15, RZ, RZ ;  /* 0x000000ff0f027210 */ /* 0x000fca0007ffe1ff */
[----:B------:R-:W-:-:S07]  /*d3a0*/  IMAD R13, R12, R2, R13 ;  /* 0x000000020c0d7224 */ /* 0x000fce00078e020d */
.L_x_10676:
[----:B--2---:R-:W-:Y:S01]  /*d3b0*/  IMAD R2, R22, 0x8, R26 ;  /* 0x0000000816027824 */ /* 0x004fe200078e021a */
[----:B------:R-:W-:-:S04]  /*d3c0*/  SHF.L.U32 R3, R24, 0x1f, RZ ;  /* 0x0000001f18037819 */ /* 0x000fc800000006ff */
[----:B------:R-:W2:Y:S02]  /*d3d0*/  SYNCS.PHASECHK.TRANS64.TRYWAIT P0, [R2+URZ+0x30840], R3 ;  /* 0x03084003020075a7 */ /* 0x000ea4000800017f */
[----:B--2---:R-:W-:Y:S05]  /*d3e0*/  @!P0 BRA `(.L_x_10677) ;  /* 0x0000001800588947 */ /* 0x004fea0003800000 */
.L_x_10728:
        /* <DEDUP_REMOVED lines=9> */
.L_x_10678:
[----:B0-2---:R-:W-:Y:S01]  /*d480*/  IMAD R2, R22, 0x6000, R26 ;  /* 0x0000600016027824 */ /* 0x005fe200078e021a */
[----:B------:R-:W-:Y:S01]  /*d490*/  R2UR UR11, R13 ;  /* 0x000000000d0b72ca */ /* 0x000fe200000e0000 */
[----:B------:R-:W-:Y:S01]  /*d4a0*/  VIADD R3, R26, 0x30800 ;  /* 0x000308001a037836 */ /* 0x000fe20000000000 */
[----:B------:R-:W-:Y:S01]  /*d4b0*/  R2UR UR4, R23 ;  /* 0x00000000170472ca */ /* 0x000fe200000e0000 */
[----:B------:R-:W-:Y:S01]  /*d4c0*/  UIADD3 UR6, UP0, UR38, 0x370, URZ ;  /* 0x0000037026067890 */ /* 0x000fe2000ff1e03f */
[----:B------:R-:W-:Y:S01]  /*d4d0*/  R2UR UR8, R2 ;  /* 0x00000000020872ca */ /* 0x000fe200000e0000 */
[----:B------:R-:W-:Y:S01]  /*d4e0*/  UMOV UR5, 0x14f00000 ;  /* 0x14f0000000057882 */ /* 0x000fe20000000000 */
[----:B------:R-:W-:Y:S01]  /*d4f0*/  LEA R2, R22, R3, 0x3 ;  /* 0x0000000316027211 */ /* 0x000fe200078e18ff */
[----:B------:R-:W-:Y:S01]  /*d500*/  UIADD3.X UR7, URZ, UR39, URZ, UP0, !UPT ;  /* 0x000000273f077290 */ /* 0x000fe200087fe43f */
[----:B------:R-:W-:Y:S01]  /*d510*/  R2UR UR12, R0 ;  /* 0x00000000000c72ca */ /* 0x000fe200000e0000 */
[----:B------:R-:W-:Y:S01]  /*d520*/  UMOV UR10, URZ ;  /* 0x0000003f000a7c82 */ /* 0x000fe20008000000 */
[----:B------:R-:W-:Y:S01]  /*d530*/  R2UR UR9, R2 ;  /* 0x00000000020972ca */ /* 0x000fe200000e0000 */
[----:B------:R-:W-:Y:S01]  /*d540*/  IMAD R2, R10, 0x8, R3 ;  /* 0x000000080a027824 */ /* 0x000fe200078e0203 */
[----:B-----5:R-:W-:-:S02]  /*d550*/  R2UR UR13, R4 ;  /* 0x00000000040d72ca */ /* 0x020fc400000e0000 */
[----:B------:R-:W-:Y:S01]  /*d560*/  SHF.L.U32 R11, R11, 0x1f, RZ ;  /* 0x0000001f0b0b7819 */ /* 0x000fe200000006ff */
[----:B------:R-:W-:Y:S02]  /*d570*/  UIMAD UR11, UR11, 0xc0, UR4 ;  /* 0x000000c00b0b78a4 */ /* 0x000fe4000f8e0204 */
[----:B------:R-:W-:Y:S01]  /*d580*/  UIADD3 UR8, UR8, 0x12400, URZ ;  /* 0x0001240008087890 */ /* 0x000fe2000fffe03f */
[----:B------:R-:W-:-:S05]  /*d590*/  UMOV UR4, 0x0 ;  /* 0x0000000000047882 */ /* 0x000fca0000000000 */
[----:B------:R-:W-:-:S09]  /*d5a0*/  UIADD3 UR9, UR9, 0x30, URZ ;  /* 0x0000003009097890 */ /* 0x000fd2000fffe03f */
[----:B------:R0:W-:Y:S01]  /*d5b0*/  UTMALDG.4D [UR8], [UR6], desc[UR4] ;  /* 0x00000408060075b4 */ /* 0x0001e20008019000 */
[----:B------:R-:W2:Y:S02]  /*d5c0*/  SYNCS.PHASECHK.TRANS64.TRYWAIT P1, [R2+URZ+0x60], R11 ;  /* 0x0000600b020075a7 */ /* 0x000ea4000802017f */
[----:B0-2---:R-:W-:Y:S05]  /*d5d0*/  @!P1 BRA `(.L_x_10679) ;  /* 0x0000001400f09947 */ /* 0x005fea0003800000 */
.L_x_10729:
[----:B------:R-:W-:Y:S05]  /*d5e0*/  @P0 BRA `(.L_x_10680) ;  /* 0x0000000000140947 */ /* 0x000fea0003800000 */
[----:B------:R-:W-:Y:S01]  /*d5f0*/  ISETP.NE.AND P1, PT, R27, RZ, PT ;  /* 0x000000ff1b00720c */ /* 0x000fe20003f25270 */
[----:B------:R-:W-:-:S04]  /*d600*/  IMAD.MOV.U32 R3, RZ, RZ, 0x6000 ;  /* 0x00006000ff037424 */ /* 0x000fc800078e00ff */
[----:B------:R2:W-:Y:S08]  /*d610*/  SYNCS.ARRIVE.TRANS64 RZ, [R2+URZ+0x50], R3 ;  /* 0x0000500302ff79a7 */ /* 0x0005f0000800003f */
[----:B------:R-:W-:Y:S05]  /*d620*/  @!P1 BRA `(.L_x_10680) ;  /* 0x0000000000049947 */ /* 0x000fea0003800000 */
[----:B------:R-:W-:Y:S01]  /*d630*/  BPT.TRAP 0x1 ;  /* 0x000000040000795c */ /* 0x000fe20000300000 */
.L_x_10680:
        /* <DEDUP_REMOVED lines=11> */
[----:B------:R-:W-:-:S02]  /*d6f0*/  R2UR UR12, R0 ;  /* 0x00000000000c72ca */ /* 0x000fc400000e0000 */
[----:B------:R-:W-:-:S03]  /*d700*/  MOV R7, R4 ;  /* 0x0000000400077202 */ /* 0x000fc60000000f00 */
[----:B------:R-:W-:Y:S02]  /*d710*/  UIADD3 UR9, UR9, 0x50, URZ ;  /* 0x0000005009097890 */ /* 0x000fe4000fffe03f */
[----:B------:R-:W-:Y:S02]  /*d720*/  UIADD3 UR8, UR8, 0x400, URZ ;  /* 0x0000040008087890 */ /* 0x000fe4000fffe03f */
[----:B------:R-:W-:-:S03]  /*d730*/  UIMAD UR11, UR11, 0xc0, UR4 ;  /* 0x000000c00b0b78a4 */ /* 0x000fc6000f8e0204 */
[----:B------:R-:W-:-:S06]  /*d740*/  UMOV UR4, 0x0 ;  /* 0x0000000000047882 */ /* 0x000fcc0000000000 */
[----:B------:R3:W-:Y:S02]  /*d750*/  UTMALDG.4D [UR8], [UR6], desc[UR4] ;  /* 0x00000408060075b4 */ /* 0x0007e40008019000 */
[----:B---3--:R-:W-:Y:S01]  /*d760*/  NOP ;  /* 0x0000000000007918 */ /* 0x008fe20000000000 */
.L_x_10675:
[----:B------:R-:W-:Y:S05]  /*d770*/  BSYNC B1 ;  /* 0x0000000000017941 */ /* 0x000fea0003800000 */
.L_x_10674:
[C---:B------:R-:W-:Y:S01]  /*d780*/  ISETP.GT.AND P0, PT, R9.reuse, 0x1, PT ;  /* 0x000000010900780c */ /* 0x040fe20003f04270 */
[----:B0-2---:R-:W-:-:S04]  /*d790*/  VIADD R2, R9, 0xfffffffe ;  /* 0xfffffffe09027836 */ /* 0x005fc80000000000 */
[----:B------:R-:W-:-:S08]  /*d7a0*/  IMAD.MOV.U32 R9, RZ, RZ, R2 ;  /* 0x000000ffff097224 */ /* 0x000fd000078e0002 */
[----:B------:R-:W-:Y:S05]  /*d7b0*/  @P0 BRA `(.L_x_10681) ;  /* 0xfffffff400180947 */ /* 0x000fea000383ffff */
.L_x_10657:
[----:B------:R-:W-:Y:S05]  /*d7c0*/  BSYNC B0 ;  /* 0x0000000000007941 */ /* 0x000fea0003800000 */
.L_x_10656:
[----:B------:R-:W-:Y:S01]  /*d7d0*/  ISETP.NE.AND P0, PT, R27, RZ, PT ;  /* 0x000000ff1b00720c */ /* 0x000fe20003f05270 */
[----:B------:R-:W-:-:S12]  /*d7e0*/  BSSY B0, `(.L_x_10682) ;  /* 0x000000e000007945 */ /* 0x000fd80003800000 */
[----:B------:R-:W-:Y:S05]  /*d7f0*/  @P0 BRA `(.L_x_10683) ;  /* 0x0000000000300947 */ /* 0x000fea0003800000 */
[----:B------:R-:W3:Y:S01]  /*d800*/  S2R R9, SR_LANEID ;  /* 0x0000000000097919 */ /* 0x000ee20000000000 */
[----:B------:R-:W-:Y:S01]  /*d810*/  VOTEU.ANY UR4, UPT, PT ;  /* 0x0000000000047886 */ /* 0x000fe200038e0100 */
[----:B------:R-:W4:Y:S01]  /*d820*/  LDC.64 R2, c[0x0][0xc38] ;  /* 0x00030e00ff027b82 */ /* 0x000f220000000a00 */
[----:B------:R-:W3:Y:S08]  /*d830*/  FLO.U32 R4, UR4 ;  /* 0x0000000400047d00 */ /* 0x000ef000080e0000 */
[----:B--2---:R-:W4:Y:S01]  /*d840*/  POPC R5, UR4 ;  /* 0x0000000400057d09 */ /* 0x004f220008000000 */
[----:B---3--:R-:W-:-:S13]  /*d850*/  ISETP.EQ.U32.AND P0, PT, R4, R9, PT ;  /* 0x000000090400720c */ /* 0x008fda0003f02070 */
[----:B----4-:R-:W2:Y:S01]  /*d860*/  @P0 ATOMG.E.ADD.STRONG.GPU PT, R3, desc[UR46][R2.64], R5 ;  /* 0x00000005020309a8 */ /* 0x010ea200081ee1ee */
[----:B------:R-:W3:Y:S02]  /*d870*/  S2R R6, SR_LTMASK ;  /* 0x0000000000067919 */ /* 0x000ee40000003900 */
[----:B---3--:R-:W-:-:S04]  /*d880*/  LOP3.LUT R6, R6, UR4, RZ, 0xc0, !PT ;  /* 0x0000000406067c12 */ /* 0x008fc8000f8ec0ff */
[----:B------:R-:W3:Y:S01]  /*d890*/  POPC R9, R6 ;  /* 0x0000000600097309 */ /* 0x000ee20000000000 */
[----:B--2---:R-:W3:Y:S02]  /*d8a0*/  SHFL.IDX PT, R4, R3, R4, 0x1f ;  /* 0x00001f0403047589 */ /* 0x004ee400000e0000 */
[----:B---3--:R-:W-:-:S07]  /*d8b0*/  IADD3 R16, R4, UR37, R9 ;  /* 0x0000002504107c10 */ /* 0x008fce000fffe009 */
.L_x_10683:
[----:B------:R-:W-:Y:S05]  /*d8c0*/  BSYNC B0 ;  /* 0x0000000000007941 */ /* 0x000fea0003800000 */
.L_x_10682:
[----:B------:R-:W-:Y:S04]  /*d8d0*/  BSSY B0, `(.L_x_10684) ;  /* 0x0000020000007945 */ /* 0x000fe80003800000 */
[----:B------:R-:W-:Y:S05]  /*d8e0*/  @!P6 BRA `(.L_x_10685) ;  /* 0x000000000078e947 */ /* 0x000fea0003800000 */
[----:B------:R-:W-:Y:S01]  /*d8f0*/  IMAD R3, R22, 0x8, R26 ;  /* 0x0000000816037824 */ /* 0x000fe200078e021a */
[----:B------:R-:W-:-:S04]  /*d900*/  SHF.L.U32 R2, R24, 0x1f, RZ ;  /* 0x0000001f18027819 */ /* 0x000fc800000006ff */
[----:B------:R-:W3:Y:S02]  /*d910*/  SYNCS.PHASECHK.TRANS64.TRYWAIT P0, [R3+URZ+0x30860], R2 ;  /* 0x03086002030075a7 */ /* 0x000ee4000800017f */
[----:B---3--:R-:W-:Y:S05]  /*d920*/  @!P0 BRA `(.L_x_10686) ;  /* 0x0000001400308947 */ /* 0x008fea0003800000 */
.L_x_10730:
[----:B------:R-:W4:Y:S02]  /*d930*/  S2R R4, SR_TID.X ;  /* 0x0000000000047919 */ /* 0x000f240000002100 */
[----:B----4-:R-:W-:-:S04]  /*d940*/  LOP3.LUT R4, R4, 0x7f, RZ, 0xc0, !PT ;  /* 0x0000007f04047812 */ /* 0x010fc800078ec0ff */
[----:B------:R-:W-:-:S13]  /*d950*/  ISETP.NE.AND P0, PT, R4, RZ, PT ;  /* 0x000000ff0400720c */ /* 0x000fda0003f05270 */
[----:B------:R-:W-:Y:S05]  /*d960*/  @P0 BRA `(.L_x_10687) ;  /* 0x0000000000140947 */ /* 0x000fea0003800000 */
[----:B------:R-:W-:Y:S02]  /*d970*/  ISETP.NE.AND P1, PT, R27, RZ, PT ;  /* 0x000000ff1b00720c */ /* 0x000fe40003f25270 */
[----:B---3--:R-:W-:-:S04]  /*d980*/  MOV R2, 0x6000 ;  /* 0x0000600000027802 */ /* 0x008fc80000000f00 */
[----:B------:R4:W-:Y:S07]  /*d990*/  SYNCS.ARRIVE.TRANS64 RZ, [R3+URZ+0x30850], R2 ;  /* 0x0308500203ff79a7 */ /* 0x0009ee000800003f */
[----:B------:R-:W-:Y:S05]  /*d9a0*/  @!P1 BRA `(.L_x_10687) ;  /* 0x0000000000049947 */ /* 0x000fea0003800000 */
[----:B------:R-:W-:Y:S01]  /*d9b0*/  BPT.TRAP 0x1 ;  /* 0x000000040000795c */ /* 0x000fe20000300000 */
.L_x_10687:
        /* <DEDUP_REMOVED lines=10> */
[----:B------:R-:W-:-:S05]  /*da60*/  R2UR UR13, R7 ;  /* 0x00000000070d72ca */ /* 0x000fca00000e0000 */
[----:B------:R-:W-:Y:S02]  /*da70*/  UIMAD UR11, UR11, 0xc0, UR4 ;  /* 0x000000c00b0b78a4 */ /* 0x000fe4000f8e0204 */
[----:B------:R-:W-:Y:S02]  /*da80*/  UIADD3 UR9, UR9, 0x30850, URZ ;  /* 0x0003085009097890 */ /* 0x000fe4000fffe03f */
[----:B------:R-:W-:Y:S01]  /*da90*/  UIADD3 UR8, UR8, 0x400, URZ ;  /* 0x0000040008087890 */ /* 0x000fe2000fffe03f */
[----:B------:R-:W-:-:S08]  /*daa0*/  UMOV UR4, 0x0 ;  /* 0x0000000000047882 */ /* 0x000fd00000000000 */
[----:B------:R2:W-:Y:S02]  /*dab0*/  UTMALDG.4D [UR8], [UR6], desc[UR4] ;  /* 0x00000408060075b4 */ /* 0x0005e40008019000 */
[----:B--2---:R-:W-:Y:S01]  /*dac0*/  NOP ;  /* 0x0000000000007918 */ /* 0x004fe20000000000 */
.L_x_10685:
[----:B------:R-:W-:Y:S05]  /*dad0*/  BSYNC B0 ;  /* 0x0000000000007941 */ /* 0x000fea0003800000 */
.L_x_10684:
[----:B------:R-:W-:-:S05]  /*dae0*/  VIADD R22, R22, 0x1 ;  /* 0x0000000116167836 */ /* 0x000fca0000000000 */
[----:B------:R-:W-:-:S04]  /*daf0*/  ISETP.NE.AND P0, PT, R22, 0x2, PT ;  /* 0x000000021600780c */ /* 0x000fc80003f05270 */
[----:B---34-:R-:W-:Y:S02]  /*db00*/  SEL R3, RZ, 0x1, P0 ;  /* 0x00000001ff037807 */ /* 0x018fe40000000000 */
[----:B------:R-:W-:Y:S02]  /*db10*/  SEL R22, R22, RZ, P0 ;  /* 0x000000ff16167207 */ /* 0x000fe40000000000 */
[----:B------:R-:W-:-:S07]  /*db20*/  LOP3.LUT R24, R24, R3, RZ, 0x3c, !PT ;  /* 0x0000000318187212 */ /* 0x000fce00078e3cff */
.L_x_10643:
[----:B------:R-:W-:Y:S05]  /*db30*/  BSYNC B6 ;  /* 0x0000000000067941 */ /* 0x000fea0003800000 */
.L_x_10641:
[----:B------:R-:W-:-:S03]  /*db40*/  UMOV UR4, 0xffffffff ;  /* 0xffffffff00047882 */ /* 0x000fc60000000000 */
[----:B------:R-:W-:Y:S05]  /*db50*/  BRA.DIV UR4, `(.L_x_10688) ;  /* 0x0000001204b87947 */ /* 0x000fea000b800000 */
[----:B--2---:R2:W3:Y:S04]  /*db60*/  SHFL.IDX PT, R5, R16, RZ, 0x1f ;  /* 0x00001fff10057589 */ /* 0x0044e800000e0000 */
[----:B------:R2:W4:Y:S02]  /*db70*/  SHFL.IDX PT, R0, R16, 0x1, 0x1f ;  /* 0x00201f0010007f89 */ /* 0x00052400000e0000 */
.L_x_10734:
[----:B------:R-:W-:Y:S01]  /*db80*/  ULDC UR4, c[0x0][0xc14] ;  /* 0x0003050000047ab9 */ /* 0x000fe20000000800 */
[C---:B------:R-:W-:Y:S01]  /*db90*/  IMAD.IADD R7, R27.reuse, 0x1, R19 ;  /* 0x000000011b077824 */ /* 0x040fe200078e0213 */
[----:B------:R-:W-:Y:S01]  /*dba0*/  ISETP.NE.AND P0, PT, R27, 0x1f, PT ;  /* 0x0000001f1b00780c */ /* 0x000fe20003f05270 */
[----:B------:R-:W-:Y:S01]  /*dbb0*/  IMAD.U32 R4, RZ, RZ, UR4 ;  /* 0x00000004ff047e24 */ /* 0x000fe2000f8e00ff */
[----:B------:R-:W-:Y:S01]  /*dbc0*/  BSSY B0, `(.L_x_10689) ;  /* 0x0000007000007945 */ /* 0x000fe20003800000 */
[----:B------:R-:W-:-:S03]  /*dbd0*/  MOV R2, RZ ;  /* 0x000000ff00027202 */ /* 0x000fc60000000f00 */
[----:B------:R-:W-:-:S13]  /*dbe0*/  ISETP.GE.OR P0, PT, R7, R4, !P0 ;  /* 0x000000040700720c */ /* 0x000fda0004706670 */
[----:B------:R-:W-:Y:S05]  /*dbf0*/  @P0 BRA `(.L_x_10690) ;  /* 0x00000000000c0947 */ /* 0x000fea0003800000 */
[----:B------:R-:W0:Y:S02]  /*dc00*/  LDC.64 R2, c[0x0][0xc58] ;  /* 0x00031600ff027b82 */ /* 0x000e240000000a00 */
[----:B0-----:R-:W-:-:S06]  /*dc10*/  IMAD.WIDE R2, R7, 0x4, R2 ;  /* 0x0000000407027825 */ /* 0x001fcc00078e0202 */
[----:B------:R0:W5:Y:S02]  /*dc20*/  LDG.E R2, desc[UR46][R2.64] ;  /* 0x0000002e02027981 */ /* 0x000164000c1e1900 */
.L_x_10690:
[----:B------:R-:W-:Y:S05]  /*dc30*/  BSYNC B0 ;  /* 0x0000000000007941 */ /* 0x000fea0003800000 */
.L_x_10689:
        /* <DEDUP_REMOVED lines=22> */
[----:B------:R0:W0:Y:S02]  /*dda0*/  SHFL.IDX PT, R14, R8, 0x1f, 0x1f ;  /* 0x03e01f00080e7f89 */ /* 0x00002400000e0000 */
.L_x_10742:
[----:B------:R-:W-:Y:S02]  /*ddb0*/  ULDC UR4, c[0x0][0xc10] ;  /* 0x0003040000047ab9 */ /* 0x000fe40000000800 */
[----:B------:R-:W-:-:S04]  /*ddc0*/  IMAD.U32 R7, RZ, RZ, UR4 ;  /* 0x00000004ff077e24 */ /* 0x000fc8000f8e00ff */
[----:B0-----:R-:W-:-:S04]  /*ddd0*/  IMAD R3, R14, R7, RZ ;  /* 0x000000070e037224 */ /* 0x001fc800078e02ff */
[----:B----4-:R-:W-:-:S05]  /*dde0*/  IMAD.IADD R6, R0, 0x1, R3 ;  /* 0x0000000100067824 */ /* 0x010fca00078e0203 */
[----:B---3--:R-:W-:-:S13]  /*ddf0*/  ISETP.GT.AND P0, PT, R6, R5, PT ;  /* 0x000000050600720c */ /* 0x008fda0003f04270 */
[----:B------:R-:W-:Y:S05]  /*de00*/  @P0 BRA `(.L_x_10692) ;  /* 0x0000000000ac0947 */ /* 0x000fea0003800000 */
[----:B------:R-:W0:Y:S02]  /*de10*/  LDC R4, c[0x0][0xc14] ;  /* 0x00030500ff047b82 */ /* 0x000e240000000800 */
.L_x_10697:
        /* <DEDUP_REMOVED lines=9> */
[----:B------:R-:W0:Y:S02]  /*deb0*/  LDC.64 R2, c[0x0][0xc58] ;  /* 0x00031600ff027b82 */ /* 0x000e240000000a00 */
[----:B0-----:R-:W-:-:S06]  /*dec0*/  IMAD.WIDE R2, R7, 0x4, R2 ;  /* 0x0000000407027825 */ /* 0x001fcc00078e0202 */
[----:B------:R0:W5:Y:S02]  /*ded0*/  LDG.E R2, desc[UR46][R2.64] ;  /* 0x0000002e02027981 */ /* 0x000164000c1e1900 */
.L_x_10695:
[----:B------:R-:W-:Y:S05]  /*dee0*/  BSYNC B0 ;  /* 0x0000000000007941 */ /* 0x000fea0003800000 */
.L_x_10694:
[----:B------:R-:W-:-:S03]  /*def0*/  UMOV UR4, 0xffffffff ;  /* 0xffffffff00047882 */ /* 0x000fc60000000000 */
[----:B------:R-:W-:Y:S05]  /*df00*/  BRA.DIV UR4, `(.L_x_10696) ;  /* 0x0000001204e87947 */ /* 0x000fea000b800000 */
[----:B-----5:R-:W3:Y:S01]  /*df10*/  SHFL.UP PT, R14, R2, 0x1, RZ ;  /* 0x04200000020e7989 */ /* 0x020ee200000e00ff */
[C---:B------:R-:W-:Y:S02]  /*df20*/  ISETP.NE.AND P0, PT, R27.reuse, RZ, PT ;  /* 0x000000ff1b00720c */ /* 0x040fe40003f05270 */
[C---:B------:R-:W-:Y:S02]  /*df30*/  ISETP.GE.U32.AND P1, PT, R27.reuse, 0x2, PT ;  /* 0x000000021b00780c */ /* 0x040fe40003f26070 */
[----:B---3--:R-:W-:Y:S02]  /*df40*/  SEL R13, R14, RZ, P0 ;  /* 0x000000ff0e0d7207 */ /* 0x008fe40000000000 */
[----:B------:R-:W-:-:S03]  /*df50*/  ISETP.GE.U32.AND P0, PT, R27, 0x4, PT ;  /* 0x000000041b00780c */ /* 0x000fc60003f06070 */
[----:B------:R-:W-:-:S05]  /*df60*/  IMAD.IADD R13, R2, 0x1, R13 ;  /* 0x00000001020d7824 */ /* 0x000fca00078e020d */
[----:B------:R-:W3:Y:S02]  /*df70*/  SHFL.UP PT, R14, R13, 0x2, RZ ;  /* 0x044000000d0e7989 */ /* 0x000ee400000e00ff */
[----:B---3--:R-:W-:Y:S02]  /*df80*/  SEL R0, R14, RZ, P1 ;  /* 0x000000ff0e007207 */ /* 0x008fe40000800000 */
        /* <DEDUP_REMOVED lines=13> */
.L_x_10750:
[----:B------:R-:W-:Y:S02]  /*e060*/  ULDC UR4, c[0x0][0xc10] ;  /* 0x0003040000047ab9 */ /* 0x000fe40000000800 */
[----:B------:R-:W-:-:S05]  /*e070*/  MOV R7, UR4 ;  /* 0x0000000400077c02 */ /* 0x000fca0008000f00 */
[----:B---3--:R-:W-:-:S04]  /*e080*/  IMAD R3, R14, R7, RZ ;  /* 0x000000070e037224 */ /* 0x008fc800078e02ff */
[----:B------:R-:W-:-:S05]  /*e090*/  IMAD.IADD R6, R3, 0x1, R6 ;  /* 0x0000000103067824 */ /* 0x000fca00078e0206 */
[----:B------:R-:W-:-:S13]  /*e0a0*/  ISETP.GT.AND P0, PT, R6, R5, PT ;  /* 0x000000050600720c */ /* 0x000fda0003f04270 */
[----:B------:R-:W-:Y:S05]  /*e0b0*/  @!P0 BRA `(.L_x_10697) ;  /* 0xfffffffc00588947 */ /* 0x000fea000383ffff */
.L_x_10692:
[----:B------:R-:W-:Y:S01]  /*e0c0*/  IMAD.IADD R6, R6, 0x1, -R3 ;  /* 0x0000000106067824 */ /* 0x000fe200078e0a03 */
[----:B------:R-:W-:-:S03]  /*e0d0*/  UMOV UR4, 0xffffffff ;  /* 0xffffffff00047882 */ /* 0x000fc60000000000 */
[----:B------:R-:W-:-:S05]  /*e0e0*/  IMAD R0, R8, R7, R6 ;  /* 0x0000000708007224 */ /* 0x000fca00078e0206 */
[----:B------:R-:W-:Y:S01]  /*e0f0*/  ISETP.GT.AND P6, PT, R0, R5, PT ;  /* 0x000000050000720c */ /* 0x000fe20003fc4270 */
[----:B------:R-:W-:-:S12]  /*e100*/  BRA.DIV UR4, `(.L_x_10698) ;  /* 0x0000001604387947 */ /* 0x000fd8000b800000 */
[----:B------:R-:W-:-:S04]  /*e110*/  VOTE.ANY R3, PT, !P6 ;  /* 0x0000000000037806 */ /* 0x000fc800070e0100 */
[----:B------:R-:W3:Y:S02]  /*e120*/  POPC R0, R3 ;  /* 0x0000000300007309 */ /* 0x000ee40000000000 */
[----:B---3--:R3:W4:Y:S02]  /*e130*/  SHFL.IDX PT, R17, R2, R0, 0x1f ;  /* 0x00001f0002117589 */ /* 0x00872400000e0000 */
.L_x_10754:
[----:B------:R-:W-:Y:S01]  /*e140*/  ISETP.NE.AND P0, PT, R3, RZ, PT ;  /* 0x000000ff0300720c */ /* 0x000fe20003f05270 */
[----:B------:R-:W-:-:S12]  /*e150*/  IMAD.MOV.U32 R14, RZ, RZ, RZ ;  /* 0x000000ffff0e7224 */ /* 0x000fd800078e00ff */
[----:B------:R-:W-:Y:S05]  /*e160*/  @!P0 BRA `(.L_x_10699) ;  /* 0x0000000000108947 */ /* 0x000fea0003800000 */
[----:B------:R-:W-:Y:S01]  /*e170*/  UMOV UR4, 0xffffffff ;  /* 0xffffffff00047882 */ /* 0x000fe20000000000 */
[----:B------:R-:W-:Y:S02]  /*e180*/  IADD3 R12, R0, -0x1, RZ ;  /* 0xffffffff000c7810 */ /* 0x000fe40007ffe0ff */
[----:B------:R-:W-:Y:S05]  /*e190*/  BRA.DIV UR4, `(.L_x_10700) ;  /* 0x00000016045c7947 */ /* 0x000fea000b800000 */
[----:B------:R0:W0:Y:S02]  /*e1a0*/  SHFL.IDX PT, R14, R8, R12, 0x1f ;  /* 0x00001f0c080e7589 */ /* 0x00002400000e0000 */
.L_x_10699:
[----:B0---4-:R-:W-:Y:S01]  /*e1b0*/  IABS R8, R17 ;  /* 0x0000001100087213 */ /* 0x011fe20000000000 */
[----:B--2---:R-:W-:Y:S02]  /*e1c0*/  IMAD R16, R14, R7, R6 ;  /* 0x000000070e107224 */ /* 0x004fe400078e0206 */
[----:B------:R-:W-:Y:S01]  /*e1d0*/  IMAD.IADD R19, R0, 0x1, R19 ;  /* 0x0000000100137824 */ /* 0x000fe200078e0213 */
[----:B------:R-:W0:Y:S02]  /*e1e0*/  I2F.RP R9, R8 ;  /* 0x0000000800097306 */ /* 0x000e240000209400 */
[----:B------:R-:W-:Y:S02]  /*e1f0*/  IADD3 R6, R5, -R16, RZ ;  /* 0x8000001005067210 */ /* 0x000fe40007ffe0ff */
[----:B------:R-:W-:-:S05]  /*e200*/  IABS R5, R17 ;  /* 0x0000001100057213 */ /* 0x000fca0000000000 */
[----:B------:R-:W-:Y:S01]  /*e210*/  IMAD.MOV R5, RZ, RZ, -R5 ;  /* 0x000000ffff057224 */ /* 0x000fe200078e0a05 */
[----:B0-----:R-:W3:Y:S02]  /*e220*/  MUFU.RCP R9, R9 ;  /* 0x0000000900097308 */ /* 0x001ee40000001000 */
[----:B---3--:R-:W-:-:S06]  /*e230*/  VIADD R2, R9, 0xffffffe ;  /* 0x0ffffffe09027836 */ /* 0x008fcc0000000000 */
        /* <DEDUP_REMOVED lines=22> */
.L_x_10693:
[----:B------:R-:W-:Y:S01]  /*e3a0*/  UMOV UR4, URZ ;  /* 0x0000003f00047c82 */ /* 0x000fe20008000000 */
[----:B------:R-:W-:Y:S01]  /*e3b0*/  UMOV UR5, URZ ;  /* 0x0000003f00057c82 */ /* 0x000fe20008000000 */
[----:B------:R-:W-:Y:S01]  /*e3c0*/  ULDC UR6, c[0x0][0xc14] ;  /* 0x0003050000067ab9 */ /* 0x000fe20000000800 */
[----:B--2---:R-:W-:Y:S01]  /*e3d0*/  IMAD.MOV.U32 R16, RZ, RZ, R5 ;  /* 0x000000ffff107224 */ /* 0x004fe200078e0005 */
[----:B------:R-:W-:Y:S01]  /*e3e0*/  MOV R19, UR6 ;  /* 0x0000000600137c02 */ /* 0x000fe20008000f00 */
[----:B------:R-:W-:Y:S02]  /*e3f0*/  IMAD.U32 R17, RZ, RZ, UR4 ;  /* 0x00000004ff117e24 */ /* 0x000fe4000f8e00ff */
[----:B------:R-:W-:-:S07]  /*e400*/  IMAD.U32 R18, RZ, RZ, UR5 ;  /* 0x00000005ff127e24 */ /* 0x000fce000f8e00ff */
.L_x_10701:
        /* <DEDUP_REMOVED lines=10> */
.L_x_10639:
[----:B0-2---:R-:W2:Y:S01]  /*e4b0*/  LDL.LU R0, [R1+0xc] ;  /* 0x00000c0001007983 */ /* 0x005ea20000300800 */
        /* <DEDUP_REMOVED lines=11> */
.L_x_10757:
[----:B------:R-:W-:Y:S05]  /*e570*/  BSYNC B0 ;  /* 0x0000000000007941 */ /* 0x000fea0003800000 */
.L_x_10703:
[----:B------:R-:W-:-:S03]  /*e580*/  UMOV UR4, 0xffffffff ;  /* 0xffffffff00047882 */ /* 0x000fc60000000000 */
[----:B------:R-:W-:Y:S05]  /*e590*/  BRA.DIV UR4, `(.L_x_10705) ;  /* 0x0000001204947947 */ /* 0x000fea000b800000 */
[----:B0-----:R-:W0:Y:S02]  /*e5a0*/  S2R R0, SR_TID.X ;  /* 0x0000000000007919 */ /* 0x001e240000002100 */
[----:B0-----:R-:W-:-:S04]  /*e5b0*/  SHF.R.U32.HI R0, RZ, 0x5, R0 ;  /* 0x00000005ff007819 */ /* 0x001fc80000011600 */
[----:B------:R-:W-:-:S05]  /*e5c0*/  LOP3.LUT R0, R0, 0x3, RZ, 0xc0, !PT ;  /* 0x0000000300007812 */ /* 0x000fca00078ec0ff */
[----:B------:R0:W2:Y:S02]  /*e5d0*/  SHFL.IDX PT, R14, R0, RZ, 0x1f ;  /* 0x00001fff000e7589 */ /* 0x0000a400000e0000 */
.L_x_10760:
[----:B--2---:R-:W-:Y:S01]  /*e5e0*/  ISETP.NE.AND P0, PT, R14, RZ, PT ;  /* 0x000000ff0e00720c */ /* 0x004fe20003f05270 */
[----:B------:R-:W-:-:S12]  /*e5f0*/  BSSY B0, `(.L_x_10706) ;  /* 0x0000024000007945 */ /* 0x000fd80003800000 */
[----:B------:R-:W-:Y:S05]  /*e600*/  @P0 BRA `(.L_x_10707) ;  /* 0x0000000000880947 */ /* 0x000fea0003800000 */
[----:B------:R-:W-:-:S03]  /*e610*/  UMOV UR4, 0xffffffff ;  /* 0xffffffff00047882 */ /* 0x000fc60000000000 */
[----:B------:R-:W-:Y:S05]  /*e620*/  BRA.DIV UR4, `(.L_x_10708) ;  /* 0x0000001204a47947 */ /* 0x000fea000b800000 */
[----:B------:R-:W-:-:S13]  /*e630*/  ELECT P6, URZ, PT ;  /* 0x00000000003f782f */ /* 0x000fda00038c0000 */
.L_x_10763:
[----:B------:R-:W-:Y:S05]  /*e640*/  @!P6 BRA `(.L_x_10707) ;  /* 0x000000000078e947 */ /* 0x000fea0003800000 */
[----:B------:R-:W-:-:S06]  /*e650*/  ULOP3.LUT UR4, UR36, 0x2, URZ, 0xfc, !UPT ;  /* 0x0000000224047892 */ /* 0x000fcc000f8efc3f */
[----:B0-----:R-:W-:-:S05]  /*e660*/  IMAD.U32 R0, RZ, RZ, UR4 ;  /* 0x00000004ff007e24 */ /* 0x001fca000f8e00ff */
[----:B------:R-:W-:-:S13]  /*e670*/  ISETP.NE.AND P2, PT, R0, 0x3, PT ;  /* 0x000000030000780c */ /* 0x000fda0003f45270 */
[----:B------:R-:W-:Y:S05]  /*e680*/  @!P2 BRA `(.L_x_10709) ;  /* 0x000000000004a947 */ /* 0x000fea0003800000 */
[----:B------:R-:W-:Y:S01]  /*e690*/  BPT.TRAP 0x1 ;  /* 0x000000040000795c */ /* 0x000fe20000300000 */
.L_x_10709:
        /* <DEDUP_REMOVED lines=12> */
.L_x_10764:
[----:B------:R-:W2:Y:S02]  /*e760*/  SYNCS.PHASECHK.TRANS64.TRYWAIT P0, [R3+URZ], R0 ;  /* 0x00000000030075a7 */ /* 0x000ea4000800017f */
[----:B--2---:R-:W-:Y:S05]  /*e770*/  @!P0 BRA `(.L_x_10711) ;  /* 0x0000001000848947 */ /* 0x004fea0003800000 */
.L_x_10765:
[----:B------:R-:W-:Y:S05]  /*e780*/  @!P2 BRA `(.L_x_10712) ;  /* 0x000000000004a947 */ /* 0x000fea0003800000 */
[----:B------:R-:W-:Y:S01]  /*e790*/  BPT.TRAP 0x1 ;  /* 0x000000040000795c */ /* 0x000fe20000300000 */
.L_x_10712:
[----:B--2---:R-:W-:-:S05]  /*e7a0*/  IADD3 R3, R9, 0x30860, RZ ;  /* 0x0003086009037810 */ /* 0x004fca0007ffe0ff */
[----:B------:R-:W-:-:S04]  /*e7b0*/  IMAD R5, R22, 0x8, R3 ;  /* 0x0000000816057824 */ /* 0x000fc800078e0203 */
[----:B------:R-:W2:Y:S02]  /*e7c0*/  SYNCS.PHASECHK.TRANS64.TRYWAIT P0, [R5+URZ], R2 ;  /* 0x00000002050075a7 */ /* 0x000ea4000800017f */
[----:B--2---:R-:W-:Y:S05]  /*e7d0*/  @!P0 BRA `(.L_x_10713) ;  /* 0x0000001000808947 */ /* 0x004fea0003800000 */
.L_x_10766:
[----:B------:R-:W-:-:S07]  /*e7e0*/  IMAD R3, R4, 0x8, R3 ;  /* 0x0000000804037824 */ /* 0x000fce00078e0203 */
.L_x_10714:
[----:B---3--:R3:W4:Y:S02]  /*e7f0*/  SYNCS.PHASECHK.TRANS64.TRYWAIT P0, [R3+URZ], R0 ;  /* 0x00000000030075a7 */ /* 0x008724000800017f */
[----:B----4-:R-:W-:Y:S05]  /*e800*/  @!P0 NANOSLEEP.SYNCS 0x989680 ;  /* 0x009896800000895d */ /* 0x010fea0003900000 */
[----:B------:R-:W4:Y:S02]  /*e810*/  @!P0 SYNCS.PHASECHK.TRANS64 P0, [R3+URZ], R0 ;  /* 0x00000000030085a7 */ /* 0x000f24000800007f */
[----:B----4-:R-:W-:Y:S05]  /*e820*/  @!P0 BRA `(.L_x_10714) ;  /* 0xfffffffc00f08947 */ /* 0x010fea000383ffff */
.L_x_10707:
[----:B------:R-:W-:Y:S05]  /*e830*/  BSYNC B0 ;  /* 0x0000000000007941 */ /* 0x000fea0003800000 */
.L_x_10706:
[----:B------:R-:W-:Y:S05]  /*e840*/  EXIT ;  /* 0x000000000000794d */ /* 0x000fea0003800000 */
.L_x_10593:
[----:B0-----:R-:W-:-:S04]  /*e850*/  IMAD.U32 R3, RZ, RZ, UR40 ;  /* 0x00000028ff037e24 */ /* 0x001fc8000f8e00ff */
[----:B------:R0:W1:Y:S03]  /*e860*/  SYNCS.PHASECHK.TRANS64.TRYWAIT P1, [R3+URZ+0x30800], R0 ;  /* 0x03080000030075a7 */ /* 0x000066000802017f */
[----:B-1----:R-:W-:Y:S05]  /*e870*/  @!P1 NANOSLEEP.SYNCS 0x989680 ;  /* 0x009896800000995d */ /* 0x002fea0003900000 */
[----:B------:R-:W1:Y:S02]  /*e880*/  @!P1 SYNCS.PHASECHK.TRANS64 P1, [R3+URZ+0x30800], R0 ;  /* 0x03080000030095a7 */ /* 0x000e64000802007f */
[----:B-1----:R-:W-:Y:S05]  /*e890*/  @!P1 BRA `(.L_x_10593) ;  /* 0xfffffffc00ec9947 */ /* 0x002fea000383ffff */
[----:B------:R-:W-:Y:S05]  /*e8a0*/  BRA `(.L_x_10715) ;  /* 0xffffff2c008c7947 */ /* 0x000fea000383ffff */
.L_x_10597:
[----:B-1----:R1:W2:Y:S02]  /*e8b0*/  SYNCS.PHASECHK.TRANS64.TRYWAIT P2, [R0+URZ+0x30830], R3 ;  /* 0x03083003000075a7 */ /* 0x0022a4000804017f */
[----:B--2---:R-:W-:Y:S05]  /*e8c0*/  @!P2 NANOSLEEP.SYNCS 0x989680 ;  /* 0x009896800000a95d */ /* 0x004fea0003900000 */
[----:B------:R-:W2:Y:S02]  /*e8d0*/  @!P2 SYNCS.PHASECHK.TRANS64 P2, [R0+URZ+0x30830], R3 ;  /* 0x030830030000a5a7 */ /* 0x000ea4000804007f */
[----:B--2---:R-:W-:Y:S05]  /*e8e0*/  @!P2 BRA `(.L_x_10597) ;  /* 0xfffffffc00f0a947 */ /* 0x004fea000383ffff */
[----:B------:R-:W-:Y:S05]  /*e8f0*/  BRA `(.L_x_10596) ;  /* 0xffffff2c00b47947 */ /* 0x000fea000383ffff */
.L_x_10602:
[----:B-1----:R-:W-:-:S04]  /*e900*/  MOV R7, UR6 ;  /* 0x0000000600077c02 */ /* 0x002fc80008000f00 */
[----:B------:R1:W2:Y:S03]  /*e910*/  SYNCS.PHASECHK.TRANS64.TRYWAIT P2, [R7+URZ+0x30830], R6 ;  /* 0x03083006070075a7 */ /* 0x0002a6000804017f */
[----:B--2---:R-:W-:Y:S05]  /*e920*/  @!P2 NANOSLEEP.SYNCS 0x989680 ;  /* 0x009896800000a95d */ /* 0x004fea0003900000 */
[----:B------:R-:W2:Y:S02]  /*e930*/  @!P2 SYNCS.PHASECHK.TRANS64 P2, [R7+URZ+0x30830], R6 ;  /* 0x030830060700a5a7 */ /* 0x000ea4000804007f */
[----:B--2---:R-:W-:Y:S05]  /*e940*/  @!P2 BRA `(.L_x_10602) ;  /* 0xfffffffc00eca947 */ /* 0x004fea000383ffff */
[----:B------:R-:W-:Y:S05]  /*e950*/  BRA `(.L_x_10599) ;  /* 0xffffff6400f47947 */ /* 0x000fea000383ffff */
.L_x_10606:
[----:B-1----:R-:W-:-:S04]  /*e960*/  IMAD.U32 R7, RZ, RZ, UR6 ;  /* 0x00000006ff077e24 */ /* 0x002fc8000f8e00ff */
[----:B------:R1:W2:Y:S03]  /*e970*/  SYNCS.PHASECHK.TRANS64.TRYWAIT P2, [R7+URZ+0x30850], R6 ;  /* 0x03085006070075a7 */ /* 0x0002a6000804017f */
[----:B--2---:R-:W-:Y:S05]  /*e980*/  @!P2 NANOSLEEP.SYNCS 0x989680 ;  /* 0x009896800000a95d */ /* 0x004fea0003900000 */
[----:B------:R-:W2:Y:S02]  /*e990*/  @!P2 SYNCS.PHASECHK.TRANS64 P2, [R7+URZ+0x30850], R6 ;  /* 0x030850060700a5a7 */ /* 0x000ea4000804007f */
[----:B--2---:R-:W-:Y:S05]  /*e9a0*/  @!P2 BRA `(.L_x_10606) ;  /* 0xfffffffc00eca947 */ /* 0x004fea000383ffff */
[----:B------:R-:W-:Y:S05]  /*e9b0*/  BRA `(.L_x_10603) ;  /* 0xffffff68006c7947 */ /* 0x000fea000383ffff */
.L_x_10611:
[----:B-1----:R-:W-:-:S04]  /*e9c0*/  IMAD.U32 R3, RZ, RZ, UR5 ;  /* 0x00000005ff037e24 */ /* 0x002fc8000f8e00ff */
[----:B------:R1:W2:Y:S03]  /*e9d0*/  SYNCS.PHASECHK.TRANS64.TRYWAIT P0, [R3+URZ+0x30850], R0 ;  /* 0x03085000030075a7 */ /* 0x0002a6000800017f */
[----:B--2---:R-:W-:Y:S05]  /*e9e0*/  @!P0 NANOSLEEP.SYNCS 0x989680 ;  /* 0x009896800000895d */ /* 0x004fea0003900000 */
[----:B------:R-:W2:Y:S02]  /*e9f0*/  @!P0 SYNCS.PHASECHK.TRANS64 P0, [R3+URZ+0x30850], R0 ;  /* 0x03085000030085a7 */ /* 0x000ea4000800007f */
[----:B--2---:R-:W-:Y:S05]  /*ea00*/  @!P0 BRA `(.L_x_10611) ;  /* 0xfffffffc00ec8947 */ /* 0x004fea000383ffff */
[----:B------:R-:W-:Y:S05]  /*ea10*/  BRA `(.L_x_10610) ;  /* 0xffffff9c00287947 */ /* 0x000fea000383ffff */
.L_x_10648:
        /* <DEDUP_REMOVED lines=8> */
[----:B-1----:R-:W-:Y:S05]  /*eaa0*/  WARPSYNC.COLLECTIVE R15, `(.L_x_10717) ;  /* 0x000000000f087348 */ /* 0x002fea0003c00000 */
[----:B------:R0:W2:Y:S02]  /*eab0*/  SHFL.IDX P6, R14, R13, R12, R11 ;  /* 0x0000000c0d0e7389 */ /* 0x0000a400000c000b */
[----:B012---:R-:W-:Y:S01]  /*eac0*/  ENDCOLLECTIVE ;  /* 0x000000000000791b */ /* 0x007fe20003800000 */
.L_x_10717:
[----:B------:R-:W-:Y:S05]  /*ead0*/  BSYNC B0 ;  /* 0x0000000000007941 */ /* 0x000fea0003800000 */
.L_x_10716:
[----:B------:R-:W-:Y:S05]  /*eae0*/  BRA `(.L_x_10718) ;  /* 0xffffffd400347947 */ /* 0x000fea000383ffff */
.L_x_10649:
[----:B------:R-:W-:Y:S01]  /*eaf0*/  BSSY B0, `(.L_x_10719) ;  /* 0x0000006000007945 */ /* 0x000fe20003800000 */
[----:B------:R-:W-:-:S07]  /*eb00*/  IMAD.MOV.U32 R15, RZ, RZ, -0x1 ;  /* 0xffffffffff0f7424 */ /* 0x000fce00078e00ff */
[----:B-1----:R-:W-:Y:S05]  /*eb10*/  WARPSYNC.COLLECTIVE R15, `(.L_x_10720) ;  /* 0x000000000f0c7348 */ /* 0x002fea0003c00000 */
[----:B------:R-:W-:Y:S02]  /*eb20*/  ELECT P6, UR62, PT ;  /* 0x00000000003e782f */ /* 0x000fe400038c0000 */
[----:B------:R-:W-:Y:S01]  /*eb30*/  MOV R14, UR62 ;  /* 0x0000003e000e7c02 */ /* 0x000fe20008000f00 */
[----:B-1----:R-:W-:Y:S10]  /*eb40*/  ENDCOLLECTIVE ;  /* 0x000000000000791b */ /* 0x002ff40003800000 */
.L_x_10720:
[----:B------:R-:W-:Y:S05]  /*eb50*/  BSYNC B0 ;  /* 0x0000000000007941 */ /* 0x000fea0003800000 */
.L_x_10719:
[----:B------:R-:W-:Y:S05]  /*eb60*/  BRA `(.L_x_10721) ;  /* 0xffffffd400287947 */ /* 0x000fea000383ffff */
.L_x_10652:
[----:B--2---:R2:W3:Y:S02]  /*eb70*/  SYNCS.PHASECHK.TRANS64.TRYWAIT P0, [R5+URZ+0x30840], R4 ;  /* 0x03084004050075a7 */ /* 0x0044e4000800017f */
[----:B---3--:R-:W-:Y:S05]  /*eb80*/  @!P0 NANOSLEEP.SYNCS 0x989680 ;  /* 0x009896800000895d */ /* 0x008fea0003900000 */
[----:B------:R-:W3:Y:S02]  /*eb90*/  @!P0 SYNCS.PHASECHK.TRANS64 P0, [R5+URZ+0x30840], R4 ;  /* 0x03084004050085a7 */ /* 0x000ee4000800007f */
[----:B---3--:R-:W-:Y:S05]  /*eba0*/  @!P0 BRA `(.L_x_10652) ;  /* 0xfffffffc00f08947 */ /* 0x008fea000383ffff */
[----:B------:R-:W-:Y:S05]  /*ebb0*/  BRA `(.L_x_10722) ;  /* 0xffffffd400807947 */ /* 0x000fea000383ffff */
.L_x_10655:
[----:B--2---:R2:W3:Y:S02]  /*ebc0*/  SYNCS.PHASECHK.TRANS64.TRYWAIT P0, [R26+URZ+0x30820], R5 ;  /* 0x030820051a0075a7 */ /* 0x0044e4000800017f */
[----:B---3--:R-:W-:Y:S05]  /*ebd0*/  @!P0 NANOSLEEP.SYNCS 0x989680 ;  /* 0x009896800000895d */ /* 0x008fea0003900000 */
[----:B------:R-:W3:Y:S02]  /*ebe0*/  @!P0 SYNCS.PHASECHK.TRANS64 P0, [R26+URZ+0x30820], R5 ;  /* 0x030820051a0085a7 */ /* 0x000ee4000800007f */
[----:B---3--:R-:W-:Y:S05]  /*ebf0*/  @!P0 BRA `(.L_x_10655) ;  /* 0xfffffffc00f08947 */ /* 0x008fea000383ffff */
[----:B------:R-:W-:Y:S05]  /*ec00*/  BRA `(.L_x_10723) ;  /* 0xffffffd800407947 */ /* 0x000fea000383ffff */
.L_x_10663:
[----:B0-----:R0:W3:Y:S02]  /*ec10*/  SYNCS.PHASECHK.TRANS64.TRYWAIT P0, [R3+URZ+0x30840], R2 ;  /* 0x03084002030075a7 */ /* 0x0010e4000800017f */
[----:B---3--:R-:W-:Y:S05]  /*ec20*/  @!P0 NANOSLEEP.SYNCS 0x989680 ;  /* 0x009896800000895d */ /* 0x008fea0003900000 */
[----:B------:R-:W3:Y:S02]  /*ec30*/  @!P0 SYNCS.PHASECHK.TRANS64 P0, [R3+URZ+0x30840], R2 ;  /* 0x03084002030085a7 */ /* 0x000ee4000800007f */
[----:B---3--:R-:W-:Y:S05]  /*ec40*/  @!P0 BRA `(.L_x_10663) ;  /* 0xfffffffc00f08947 */ /* 0x008fea000383ffff */
[----:B------:R-:W-:Y:S05]  /*ec50*/  BRA `(.L_x_10724) ;  /* 0xffffffd800e87947 */ /* 0x000fea000383ffff */
.L_x_10665:
[----:B0-----:R0:W2:Y:S02]  /*ec60*/  SYNCS.PHASECHK.TRANS64.TRYWAIT P0, [R2+URZ+0x60], R5 ;  /* 0x00006005020075a7 */ /* 0x0010a4000800017f */
[----:B--2---:R-:W-:Y:S05]  /*ec70*/  @!P0 NANOSLEEP.SYNCS 0x989680 ;  /* 0x009896800000895d */ /* 0x004fea0003900000 */
[----:B------:R-:W2:Y:S02]  /*ec80*/  @!P0 SYNCS.PHASECHK.TRANS64 P0, [R2+URZ+0x60], R5 ;  /* 0x00006005020085a7 */ /* 0x000ea4000800007f */
[----:B--2---:R-:W-:Y:S05]  /*ec90*/  @!P0 BRA `(.L_x_10665) ;  /* 0xfffffffc00f08947 */ /* 0x004fea000383ffff */
[----:B------:R-:W-:Y:S05]  /*eca0*/  BRA `(.L_x_10725) ;  /* 0xffffffdc004c7947 */ /* 0x000fea000383ffff */
.L_x_10670:
[----:B---3--:R3:W4:Y:S02]  /*ecb0*/  SYNCS.PHASECHK.TRANS64.TRYWAIT P0, [R3+URZ+0x30840], R2 ;  /* 0x03084002030075a7 */ /* 0x008724000800017f */
[----:B----4-:R-:W-:Y:S05]  /*ecc0*/  @!P0 NANOSLEEP.SYNCS 0x989680 ;  /* 0x009896800000895d */ /* 0x010fea0003900000 */
[----:B------:R-:W4:Y:S02]  /*ecd0*/  @!P0 SYNCS.PHASECHK.TRANS64 P0, [R3+URZ+0x30840], R2 ;  /* 0x03084002030085a7 */ /* 0x000f24000800007f */
[----:B----4-:R-:W-:Y:S05]  /*ece0*/  @!P0 BRA `(.L_x_10670) ;  /* 0xfffffffc00f08947 */ /* 0x010fea000383ffff */
[----:B------:R-:W-:Y:S05]  /*ecf0*/  BRA `(.L_x_10726) ;  /* 0xffffffe000547947 */ /* 0x000fea000383ffff */
.L_x_10672:
[----:B0-----:R0:W2:Y:S02]  /*ed00*/  SYNCS.PHASECHK.TRANS64.TRYWAIT P1, [R3+URZ+0x60], R24 ;  /* 0x00006018030075a7 */ /* 0x0010a4000802017f */
[----:B--2---:R-:W-:Y:S05]  /*ed10*/  @!P1 NANOSLEEP.SYNCS 0x989680 ;  /* 0x009896800000995d */ /* 0x004fea0003900000 */
[----:B------:R-:W2:Y:S02]  /*ed20*/  @!P1 SYNCS.PHASECHK.TRANS64 P1, [R3+URZ+0x60], R24 ;  /* 0x00006018030095a7 */ /* 0x000ea4000802007f */
[----:B--2---:R-:W-:Y:S05]  /*ed30*/  @!P1 BRA `(.L_x_10672) ;  /* 0xfffffffc00f09947 */ /* 0x004fea000383ffff */
[----:B------:R-:W-:Y:S05]  /*ed40*/  BRA `(.L_x_10727) ;  /* 0xffffffe000b87947 */ /* 0x000fea000383ffff */
.L_x_10677:
[----:B--2---:R2:W3:Y:S02]  /*ed50*/  SYNCS.PHASECHK.TRANS64.TRYWAIT P0, [R2+URZ+0x30840], R3 ;  /* 0x03084003020075a7 */ /* 0x0044e4000800017f */
[----:B---3--:R-:W-:Y:S05]  /*ed60*/  @!P0 NANOSLEEP.SYNCS 0x989680 ;  /* 0x009896800000895d */ /* 0x008fea0003900000 */
[----:B------:R-:W3:Y:S02]  /*ed70*/  @!P0 SYNCS.PHASECHK.TRANS64 P0, [R2+URZ+0x30840], R3 ;  /* 0x03084003020085a7 */ /* 0x000ee4000800007f */
[----:B---3--:R-:W-:Y:S05]  /*ed80*/  @!P0 BRA `(.L_x_10677) ;  /* 0xfffffffc00f08947 */ /* 0x008fea000383ffff */
[----:B------:R-:W-:Y:S05]  /*ed90*/  BRA `(.L_x_10728) ;  /* 0xffffffe400947947 */ /* 0x000fea000383ffff */
.L_x_10679:
[----:B0-----:R0:W2:Y:S02]  /*eda0*/  SYNCS.PHASECHK.TRANS64.TRYWAIT P1, [R2+URZ+0x60], R11 ;  /* 0x0000600b020075a7 */ /* 0x0010a4000802017f */
[----:B--2---:R-:W-:Y:S05]  /*edb0*/  @!P1 NANOSLEEP.SYNCS 0x989680 ;  /* 0x009896800000995d */ /* 0x004fea0003900000 */
[----:B------:R-:W2:Y:S02]  /*edc0*/  @!P1 SYNCS.PHASECHK.TRANS64 P1, [R2+URZ+0x60], R11 ;  /* 0x0000600b020095a7 */ /* 0x000ea4000802007f */
[----:B--2---:R-:W-:Y:S05]  /*edd0*/  @!P1 BRA `(.L_x_10679) ;  /* 0xfffffffc00f09947 */ /* 0x004fea000383ffff */
[----:B------:R-:W-:Y:S05]  /*ede0*/  BRA `(.L_x_10729) ;  /* 0xffffffe400fc7947 */ /* 0x000fea000383ffff */
.L_x_10686:
[----:B---3--:R3:W4:Y:S02]  /*edf0*/  SYNCS.PHASECHK.TRANS64.TRYWAIT P0, [R3+URZ+0x30860], R2 ;  /* 0x03086002030075a7 */ /* 0x008724000800017f */
[----:B----4-:R-:W-:Y:S05]  /*ee00*/  @!P0 NANOSLEEP.SYNCS 0x989680 ;  /* 0x009896800000895d */ /* 0x010fea0003900000 */
[----:B------:R-:W4:Y:S02]  /*ee10*/  @!P0 SYNCS.PHASECHK.TRANS64 P0, [R3+URZ+0x30860], R2 ;  /* 0x03086002030085a7 */ /* 0x000f24000800007f */
[----:B----4-:R-:W-:Y:S05]  /*ee20*/  @!P0 BRA `(.L_x_10686) ;  /* 0xfffffffc00f08947 */ /* 0x010fea000383ffff */
[----:B------:R-:W-:Y:S05]  /*ee30*/  BRA `(.L_x_10730) ;  /* 0xffffffe800bc7947 */ /* 0x000fea000383ffff */
.L_x_10688:
[----:B------:R-:W-:Y:S01]  /*ee40*/  BSSY B0, `(.L_x_10731) ;  /* 0x0000008000007945 */ /* 0x000fe20003800000 */
[----:B0-----:R-:W-:Y:S01]  /*ee50*/  MOV R13, R16 ;  /* 0x00000010000d7202 */ /* 0x001fe20000000f00 */
[----:B------:R-:W-:Y:S02]  /*ee60*/  IMAD.MOV.U32 R12, RZ, RZ, RZ ;  /* 0x000000ffff0c7224 */ /* 0x000fe400078e00ff */
[----:B------:R-:W-:Y:S02]  /*ee70*/  IMAD.MOV.U32 R11, RZ, RZ, 0x1f ;  /* 0x0000001fff0b7424 */ /* 0x000fe400078e00ff */
[----:B------:R-:W-:-:S07]  /*ee80*/  IMAD.MOV.U32 R15, RZ, RZ, -0x1 ;  /* 0xffffffffff0f7424 */ /* 0x000fce00078e00ff */
[----:B-12---:R-:W-:Y:S05]  /*ee90*/  WARPSYNC.COLLECTIVE R15, `(.L_x_10732) ;  /* 0x000000000f087348 */ /* 0x006fea0003c00000 */
[----:B------:R0:W3:Y:S02]  /*eea0*/  SHFL.IDX P6, R14, R13, R12, R11 ;  /* 0x0000000c0d0e7389 */ /* 0x0000e400000c000b */
[----:B0123--:R-:W-:Y:S01]  /*eeb0*/  ENDCOLLECTIVE ;  /* 0x000000000000791b */ /* 0x00ffe20003800000 */
.L_x_10732:
[----:B------:R-:W-:Y:S05]  /*eec0*/  BSYNC B0 ;  /* 0x0000000000007941 */ /* 0x000fea0003800000 */
.L_x_10731:
[----:B------:R-:W-:Y:S01]  /*eed0*/  IMAD.MOV.U32 R13, RZ, RZ, R16 ;  /* 0x000000ffff0d7224 */ /* 0x000fe200078e0010 */
[----:B------:R-:W-:Y:S01]  /*eee0*/  MOV R15, 0xffffffff ;  /* 0xffffffff000f7802 */ /* 0x000fe20000000f00 */
[----:B------:R-:W-:Y:S01]  /*eef0*/  IMAD.MOV.U32 R12, RZ, RZ, 0x1 ;  /* 0x00000001ff0c7424 */ /* 0x000fe200078e00ff */
[----:B------:R-:W-:Y:S01]  /*ef00*/  MOV R5, R14 ;  /* 0x0000000e00057202 */ /* 0x000fe20000000f00 */
[----:B------:R-:W-:-:S07]  /*ef10*/  IMAD.MOV.U32 R11, RZ, RZ, 0x1f ;  /* 0x0000001fff0b7424 */ /* 0x000fce00078e00ff */
[----:B------:R-:W-:Y:S05]  /*ef20*/  WARPSYNC.COLLECTIVE R15, `(.L_x_10733) ;  /* 0x000000000f087348 */ /* 0x000fea0003c00000 */
[----:B------:R0:W1:Y:S02]  /*ef30*/  SHFL.IDX P6, R14, R13, R12, R11 ;  /* 0x0000000c0d0e7389 */ /* 0x00006400000c000b */
[----:B01----:R-:W-:Y:S01]  /*ef40*/  ENDCOLLECTIVE ;  /* 0x000000000000791b */ /* 0x003fe20003800000 */
.L_x_10733:
[----:B------:R-:W-:Y:S01]  /*ef50*/  IMAD.MOV.U32 R0, RZ, RZ, R14 ;  /* 0x000000ffff007224 */ /* 0x000fe200078e000e */
[----:B------:R-:W-:Y:S06]  /*ef60*/  BRA `(.L_x_10734) ;  /* 0xffffffec00047947 */ /* 0x000fec000383ffff */
.L_x_10691:
[----:B------:R-:W-:Y:S01]  /*ef70*/  BSSY B0, `(.L_x_10735) ;  /* 0x0000008000007945 */ /* 0x000fe20003800000 */
[----:B0----5:R-:W-:Y:S01]  /*ef80*/  IMAD.MOV.U32 R13, RZ, RZ, R2 ;  /* 0x000000ffff0d7224 */ /* 0x021fe200078e0002 */
[----:B------:R-:W-:Y:S01]  /*ef90*/  MOV R11, RZ ;  /* 0x000000ff000b7202 */ /* 0x000fe20000000f00 */
[----:B------:R-:W-:Y:S02]  /*efa0*/  IMAD.MOV.U32 R12, RZ, RZ, 0x1 ;  /* 0x00000001ff0c7424 */ /* 0x000fe400078e00ff */
[----:B------:R-:W-:-:S07]  /*efb0*/  IMAD.MOV.U32 R15, RZ, RZ, -0x1 ;  /* 0xffffffffff0f7424 */ /* 0x000fce00078e00ff */
[----:B-1234-:R-:W-:Y:S05]  /*efc0*/  WARPSYNC.COLLECTIVE R15, `(.L_x_10736) ;  /* 0x000000000f087348 */ /* 0x01efea0003c00000 */
[----:B------:R0:W0:Y:S02]  /*efd0*/  SHFL.UP P6, R14, R13, R12, R11 ;  /* 0x0400000c0d0e7389 */ /* 0x00002400000c000b */
[----:B01234-:R-:W-:Y:S01]  /*efe0*/  ENDCOLLECTIVE ;  /* 0x000000000000791b */ /* 0x01ffe20003800000 */
.L_x_10736:
[----:B------:R-:W-:Y:S05]  /*eff0*/  BSYNC B0 ;  /* 0x0000000000007941 */ /* 0x000fea0003800000 */
.L_x_10735:
[C---:B------:R-:W-:Y:S01]  /*f000*/  ISETP.NE.AND P0, PT, R27.reuse, RZ, PT ;  /* 0x000000ff1b00720c */ /* 0x040fe20003f05270 */
        /* <DEDUP_REMOVED lines=9> */
.L_x_10737:
        /* <DEDUP_REMOVED lines=8> */
.L_x_10738:
        /* <DEDUP_REMOVED lines=8> */
.L_x_10739:
        /* <DEDUP_REMOVED lines=8> */
.L_x_10740:
        /* <DEDUP_REMOVED lines=8> */
.L_x_10741:
[----:B------:R-:W-:Y:S05]  /*f2a0*/  BRA `(.L_x_10742) ;  /* 0xffffffe800c07947 */ /* 0x000fea000383ffff */
.L_x_10696:
[----:B------:R-:W-:Y:S01]  /*f2b0*/  BSSY B0, `(.L_x_10743) ;  /* 0x0000008000007945 */ /* 0x000fe20003800000 */
[----:B-----5:R-:W-:Y:S01]  /*f2c0*/  IMAD.MOV.U32 R13, RZ, RZ, R2 ;  /* 0x000000ffff0d7224 */ /* 0x020fe200078e0002 */
[----:B------:R-:W-:Y:S01]  /*f2d0*/  MOV R12, 0x1 ;  /* 0x00000001000c7802 */ /* 0x000fe20000000f00 */
[----:B------:R-:W-:Y:S02]  /*f2e0*/  IMAD.MOV.U32 R11, RZ, RZ, RZ ;  /* 0x000000ffff0b7224 */ /* 0x000fe400078e00ff */
[----:B------:R-:W-:-:S07]  /*f2f0*/  IMAD.MOV.U32 R15, RZ, RZ, -0x1 ;  /* 0xffffffffff0f7424 */ /* 0x000fce00078e00ff */
[----:B012---:R-:W-:Y:S05]  /*f300*/  WARPSYNC.COLLECTIVE R15, `(.L_x_10744) ;  /* 0x000000000f087348 */ /* 0x007fea0003c00000 */
[----:B------:R3:W4:Y:S02]  /*f310*/  SHFL.UP P6, R14, R13, R12, R11 ;  /* 0x0400000c0d0e7389 */ /* 0x00072400000c000b */
[----:B01234-:R-:W-:Y:S01]  /*f320*/  ENDCOLLECTIVE ;  /* 0x000000000000791b */ /* 0x01ffe20003800000 */
.L_x_10744:
[----:B------:R-:W-:Y:S05]  /*f330*/  BSYNC B0 ;  /* 0x0000000000007941 */ /* 0x000fea0003800000 */
.L_x_10743:
[C---:B------:R-:W-:Y:S01]  /*f340*/  ISETP.NE.AND P0, PT, R27.reuse, RZ, PT ;  /* 0x000000ff1b00720c */ /* 0x040fe20003f05270 */
        /* <DEDUP_REMOVED lines=9> */
.L_x_10745:
        /* <DEDUP_REMOVED lines=8> */
.L_x_10746:
        /* <DEDUP_REMOVED lines=8> */
.L_x_10747:
        /* <DEDUP_REMOVED lines=8> */
.L_x_10748:
        /* <DEDUP_REMOVED lines=8> */
.L_x_10749:
[----:B------:R-:W-:Y:S05]  /*f5e0*/  BRA `(.L_x_10750) ;  /* 0xffffffe8009c7947 */ /* 0x000fea000383ffff */
.L_x_10698:
[----:B------:R-:W-:Y:S01]  /*f5f0*/  BSSY B0, `(.L_x_10751) ;  /* 0x0000006000007945 */ /* 0x000fe20003800000 */
[----:B------:R-:W-:Y:S02]  /*f600*/  PLOP3.LUT P6, PT, P6, PT, PT, 0x8, 0x0 ;  /* 0x000000000000781c */ /* 0x000fe400037ce170 */
[----:B------:R-:W-:-:S11]  /*f610*/  MOV R15, 0xffffffff ;  /* 0xffffffff000f7802 */ /* 0x000fd60000000f00 */
[----:B012---:R-:W-:Y:S05]  /*f620*/  WARPSYNC.COLLECTIVE R15, `(.L_x_10752) ;  /* 0x000000000f087348 */ /* 0x007fea0003c00000 */
[----:B------:R-:W-:Y:S01]  /*f630*/  VOTE.ANY R14, PT, P6 ;  /* 0x00000000000e7806 */ /* 0x000fe200030e0100 */
[----:B012---:R-:W-:Y:S06]  /*f640*/  ENDCOLLECTIVE ;  /* 0x000000000000791b */ /* 0x007fec0003800000 */
.L_x_10752:
[----:B------:R-:W-:Y:S05]  /*f650*/  BSYNC B0 ;  /* 0x0000000000007941 */ /* 0x000fea0003800000 */
.L_x_10751:
        /* <DEDUP_REMOVED lines=9> */
.L_x_10753:
[----:B------:R-:W-:Y:S01]  /*f6f0*/  IMAD.MOV.U32 R17, RZ, RZ, R14 ;  /* 0x000000ffff117224 */ /* 0x000fe200078e000e */
[----:B------:R-:W-:Y:S06]  /*f700*/  BRA `(.L_x_10754) ;  /* 0xffffffe8008c7947 */ /* 0x000fec000383ffff */
.L_x_10700:
[----:B------:R-:W-:Y:S01]  /*f710*/  BSSY B0, `(.L_x_10755) ;  /* 0x0000007000007945 */ /* 0x000fe20003800000 */
[----:B------:R-:W-:Y:S01]  /*f720*/  IMAD.MOV.U32 R13, RZ, RZ, R8 ;  /* 0x000000ffff0d7224 */ /* 0x000fe200078e0008 */
[----:B------:R-:W-:Y:S01]  /*f730*/  MOV R11, 0x1f ;  /* 0x0000001f000b7802 */ /* 0x000fe20000000f00 */
[----:B------:R-:W-:-:S07]  /*f740*/  IMAD.MOV.U32 R15, RZ, RZ, -0x1 ;  /* 0xffffffffff0f7424 */ /* 0x000fce00078e00ff */
[----:B01234-:R-:W-:Y:S05]  /*f750*/  WARPSYNC.COLLECTIVE R15, `(.L_x_10756) ;  /* 0x000000000f087348 */ /* 0x01ffea0003c00000 */
[----:B------:R0:W0:Y:S02]  /*f760*/  SHFL.IDX P6, R14, R13, R12, R11 ;  /* 0x0000000c0d0e7389 */ /* 0x00002400000c000b */
[----:B01234-:R-:W-:Y:S01]  /*f770*/  ENDCOLLECTIVE ;  /* 0x000000000000791b */ /* 0x01ffe20003800000 */
.L_x_10756:
[----:B------:R-:W-:Y:S05]  /*f780*/  BSYNC B0 ;  /* 0x0000000000007941 */ /* 0x000fea0003800000 */
.L_x_10755:
[----:B------:R-:W-:Y:S05]  /*f790*/  BRA `(.L_x_10699) ;  /* 0xffffffe800847947 */ /* 0x000fea000383ffff */
.L_x_10704:
[----:B0-----:R0:W2:Y:S02]  /*f7a0*/  SYNCS.PHASECHK.TRANS64.TRYWAIT P0, [R9+URZ+0x30820], R0 ;  /* 0x03082000090075a7 */ /* 0x0010a4000800017f */
[----:B--2---:R-:W-:Y:S05]  /*f7b0*/  @!P0 NANOSLEEP.SYNCS 0x989680 ;  /* 0x009896800000895d */ /* 0x004fea0003900000 */
[----:B------:R-:W2:Y:S02]  /*f7c0*/  @!P0 SYNCS.PHASECHK.TRANS64 P0, [R9+URZ+0x30820], R0 ;  /* 0x03082000090085a7 */ /* 0x000ea4000800007f */
[----:B--2---:R-:W-:Y:S05]  /*f7d0*/  @!P0 BRA `(.L_x_10704) ;  /* 0xfffffffc00f08947 */ /* 0x004fea000383ffff */
[----:B------:R-:W-:Y:S05]  /*f7e0*/  BRA `(.L_x_10757) ;  /* 0xffffffec00607947 */ /* 0x000fea000383ffff */
.L_x_10705:
[----:B------:R-:W2:Y:S01]  /*f7f0*/  S2R R2, SR_TID.X ;  /* 0x0000000000027919 */ /* 0x000ea20000002100 */
[----:B------:R-:W-:Y:S01]  /*f800*/  BSSY B0, `(.L_x_10758) ;  /* 0x000000a000007945 */ /* 0x000fe20003800000 */
[----:B------:R-:W-:Y:S01]  /*f810*/  IMAD.MOV.U32 R12, RZ, RZ, RZ ;  /* 0x000000ffff0c7224 */ /* 0x000fe200078e00ff */
[----:B------:R-:W-:Y:S01]  /*f820*/  MOV R11, 0x1f ;  /* 0x0000001f000b7802 */ /* 0x000fe20000000f00 */
[----:B------:R-:W-:Y:S01]  /*f830*/  IMAD.MOV.U32 R15, RZ, RZ, -0x1 ;  /* 0xffffffffff0f7424 */ /* 0x000fe200078e00ff */
[----:B--2---:R-:W-:-:S04]  /*f840*/  SHF.R.U32.HI R2, RZ, 0x5, R2 ;  /* 0x00000005ff027819 */ /* 0x004fc80000011602 */
[----:B------:R-:W-:-:S05]  /*f850*/  LOP3.LUT R2, R2, 0x3, RZ, 0xc0, !PT ;  /* 0x0000000302027812 */ /* 0x000fca00078ec0ff */
[----:B------:R-:W-:-:S07]  /*f860*/  IMAD.MOV.U32 R13, RZ, RZ, R2 ;  /* 0x000000ffff0d7224 */ /* 0x000fce00078e0002 */
[----:B01----:R-:W-:Y:S05]  /*f870*/  WARPSYNC.COLLECTIVE R15, `(.L_x_10759) ;  /* 0x000000000f087348 */ /* 0x003fea0003c00000 */
[----:B------:R2:W3:Y:S02]  /*f880*/  SHFL.IDX P6, R14, R13, R12, R11 ;  /* 0x0000000c0d0e7389 */ /* 0x0004e400000c000b */
[----:B0123--:R-:W-:Y:S01]  /*f890*/  ENDCOLLECTIVE ;  /* 0x000000000000791b */ /* 0x00ffe20003800000 */
.L_x_10759:
[----:B------:R-:W-:Y:S05]  /*f8a0*/  BSYNC B0 ;  /* 0x0000000000007941 */ /* 0x000fea0003800000 */
.L_x_10758:
[----:B------:R-:W-:Y:S05]  /*f8b0*/  BRA `(.L_x_10760) ;  /* 0xffffffec00487947 */ /* 0x000fea000383ffff */
.L_x_10708:
[----:B------:R-:W-:Y:S01]  /*f8c0*/  BSSY B1, `(.L_x_10761) ;  /* 0x0000006000017945 */ /* 0x000fe20003800000 */
[----:B------:R-:W-:-:S07]  /*f8d0*/  IMAD.MOV.U32 R15, RZ, RZ, -0x1 ;  /* 0xffffffffff0f7424 */ /* 0x000fce00078e00ff */
[----:B01----:R-:W-:Y:S05]  /*f8e0*/  WARPSYNC.COLLECTIVE R15, `(.L_x_10762) ;  /* 0x000000000f0c7348 */ /* 0x003fea0003c00000 */
[----:B------:R-:W-:Y:S02]  /*f8f0*/  ELECT P6, UR62, PT ;  /* 0x00000000003e782f */ /* 0x000fe400038c0000 */
[----:B------:R-:W-:Y:S01]  /*f900*/  MOV R14, UR62 ;  /* 0x0000003e000e7c02 */ /* 0x000fe20008000f00 */
[----:B01----:R-:W-:Y:S10]  /*f910*/  ENDCOLLECTIVE ;  /* 0x000000000000791b */ /* 0x003ff40003800000 */
.L_x_10762:
[----:B------:R-:W-:Y:S05]  /*f920*/  BSYNC B1 ;  /* 0x0000000000017941 */ /* 0x000fea0003800000 */
.L_x_10761:
[----:B------:R-:W-:Y:S05]  /*f930*/  BRA `(.L_x_10763) ;  /* 0xffffffec00407947 */ /* 0x000fea000383ffff */
.L_x_10710:
[----:B0-----:R0:W2:Y:S02]  /*f940*/  SYNCS.PHASECHK.TRANS64.TRYWAIT P0, [R7+URZ], R2 ;  /* 0x00000002070075a7 */ /* 0x0010a4000800017f */
[----:B--2---:R-:W-:Y:S05]  /*f950*/  @!P0 NANOSLEEP.SYNCS 0x989680 ;  /* 0x009896800000895d */ /* 0x004fea0003900000 */
[----:B------:R-:W2:Y:S02]  /*f960*/  @!P0 SYNCS.PHASECHK.TRANS64 P0, [R7+URZ], R2 ;  /* 0x00000002070085a7 */ /* 0x000ea4000800007f */
[----:B--2---:R-:W-:Y:S05]  /*f970*/  @!P0 BRA `(.L_x_10710) ;  /* 0xfffffffc00f08947 */ /* 0x004fea000383ffff */
[----:B------:R-:W-:Y:S05]  /*f980*/  BRA `(.L_x_10764) ;  /* 0xffffffec00747947 */ /* 0x000fea000383ffff */
.L_x_10711:
[----:B--2---:R2:W3:Y:S02]  /*f990*/  SYNCS.PHASECHK.TRANS64.TRYWAIT P0, [R3+URZ], R0 ;  /* 0x00000000030075a7 */ /* 0x0044e4000800017f */
[----:B---3--:R-:W-:Y:S05]  /*f9a0*/  @!P0 NANOSLEEP.SYNCS 0x989680 ;  /* 0x009896800000895d */ /* 0x008fea0003900000 */
[----:B------:R-:W3:Y:S02]  /*f9b0*/  @!P0 SYNCS.PHASECHK.TRANS64 P0, [R3+URZ], R0 ;  /* 0x00000000030085a7 */ /* 0x000ee4000800007f */
[----:B---3--:R-:W-:Y:S05]  /*f9c0*/  @!P0 BRA `(.L_x_10711) ;  /* 0xfffffffc00f08947 */ /* 0x008fea000383ffff */
[----:B------:R-:W-:Y:S05]  /*f9d0*/  BRA `(.L_x_10765) ;  /* 0xffffffec00687947 */ /* 0x000fea000383ffff */
.L_x_10713:
[----:B--2---:R2:W3:Y:S02]  /*f9e0*/  SYNCS.PHASECHK.TRANS64.TRYWAIT P0, [R5+URZ], R2 ;  /* 0x00000002050075a7 */ /* 0x0044e4000800017f */
[----:B---3--:R-:W-:Y:S05]  /*f9f0*/  @!P0 NANOSLEEP.SYNCS 0x989680 ;  /* 0x009896800000895d */ /* 0x008fea0003900000 */
[----:B------:R-:W3:Y:S02]  /*fa00*/  @!P0 SYNCS.PHASECHK.TRANS64 P0, [R5+URZ], R2 ;  /* 0x00000002050085a7 */ /* 0x000ee4000800007f */
[----:B---3--:R-:W-:Y:S05]  /*fa10*/  @!P0 BRA `(.L_x_10713) ;  /* 0xfffffffc00f08947 */ /* 0x008fea000383ffff */
[----:B------:R-:W-:Y:S05]  /*fa20*/  BRA `(.L_x_10766) ;  /* 0xffffffec006c7947 */ /* 0x000fea000383ffff */
.L_x_10767:
        /* <DEDUP_REMOVED lines=13> */
.L_x_12783:


//--------------------- .text._ZN7cutlass13device_kernelIN5flash11enable_sm90INS1_16FlashAttnFwdSm90INS1_25CollectiveMainloopFwdSm90ILi2EN4cute5tupleIJNS5_1CILi1EEES8_S8_EEENS6_IJNS7_ILi192EEESA_NS7_ILi64EEEEEELi64ENS_10bfloat16_tEfNS_4arch4Sm90ELb0ELb0ELb1ELb1ELb0ELb1ELb0ELb0ELb1ELb0ELb0ELb0EEENS1_21CollectiveEpilogueFwdINS6_IJSA_SB_SA_EEES9_SD_SF_Li384ELb1ELb0ELb0ELb0EEENS1_36VarlenDynamicPersistentTileSchedulerILi192ELi192ELi384ELi32ELb0ELb0ELb1ELb0ELb1ELb1EEEEEEEEEvNT_6ParamsE --------------------------
	.section	.text._ZN7cutlass13device_kernelIN5flash11enable_sm90INS1_16FlashAttnFwdSm90INS1_25CollectiveMainloopFwdSm90ILi2EN4cute5tupleIJNS5_1CILi1EEES8_S8_EEENS6_IJNS7_ILi192EEESA_NS7_ILi64EEEEEELi64ENS_10bfloat16_tEfNS_4arch4Sm90ELb0ELb0ELb1ELb1ELb0ELb1ELb0ELb0ELb1ELb0ELb0ELb0EEENS1_21CollectiveEpilogueFwdINS6_IJSA_SB_SA_EEES9_SD_SF_Li384ELb1ELb0ELb0ELb0EEENS1_36VarlenDynamicPersistentTileSchedulerILi192ELi192ELi384ELi32ELb0ELb0ELb1ELb0ELb1ELb1EEEEEEEEEvNT_6ParamsE,"ax",@progbits
	.align	128
.text._ZN7cutlass13device_kernelIN5flash11enable_sm90INS1_16FlashAttnFwdSm90INS1_25CollectiveMainloopFwdSm90ILi2EN4cute5tupleIJNS5_1CILi1EEES8_S8_EEENS6_IJNS7_ILi192EEESA_NS7_ILi64EEEEEELi64ENS_10bfloat16_tEfNS_4arch4Sm90ELb0ELb0ELb1ELb1ELb0ELb1ELb0ELb0ELb1ELb0ELb0ELb0EEENS1_21CollectiveEpilogueFwdINS6_IJSA_SB_SA_EEES9_SD_SF_Li384ELb1ELb0ELb0ELb0EEENS1_36VarlenDynamicPersistentTileSchedulerILi192ELi192ELi384ELi32ELb0ELb0ELb1ELb0ELb1ELb1EEEEEEEEEvNT_6ParamsE:
        .type           _ZN7cutlass13device_kernelIN5flash11enable_sm90INS1_16FlashAttnFwdSm90INS1_25CollectiveMainloopFwdSm90ILi2EN4cute5tupleIJNS5_1CILi1EEES8_S8_EEENS6_IJNS7_ILi192EEESA_NS7_ILi64EEEEEELi64ENS_10bfloat16_tEfNS_4arch4Sm90ELb0ELb0ELb1ELb1ELb0ELb1ELb0ELb0ELb1ELb0ELb0ELb0EEENS1_21CollectiveEpilogueFwdINS6_IJSA_SB_SA_EEES9_SD_SF_Li384ELb1ELb0ELb0ELb0EEENS1_36VarlenDynamicPersistentTileSchedulerILi192ELi192ELi384ELi32ELb0ELb0ELb1ELb0ELb1ELb1EEEEEEEEEvNT_6ParamsE,@function
        .size           _ZN7cutlass13device_kernelIN5flash11enable_sm90INS1_16FlashAttnFwdSm90INS1_25CollectiveMainloopFwdSm90ILi2EN4cute5tupleIJNS5_1CILi1EEES8_S8_EEENS6_IJNS7_ILi192EEESA_NS7_ILi64EEEEEELi64ENS_10bfloat16_tEfNS_4arch4Sm90ELb0ELb0ELb1ELb1ELb0ELb1ELb0ELb0ELb1ELb0ELb0ELb0EEENS1_21CollectiveEpilogueFwdINS6_IJSA_SB_SA_EEES9_SD_SF_Li384ELb1ELb0ELb0ELb0EEENS1_36VarlenDynamicPersistentTileSchedulerILi192ELi192ELi384ELi32ELb0ELb0ELb1ELb0ELb1ELb1EEEEEEEEEvNT_6ParamsE,(.L_x_12784 - _ZN7cutlass13device_kernelIN5flash11enable_sm90INS1_16FlashAttnFwdSm90INS1_25CollectiveMainloopFwdSm90ILi2EN4cute5tupleIJNS5_1CILi1EEES8_S8_EEENS6_IJNS7_ILi192EEESA_NS7_ILi64EEEEEELi64ENS_10bfloat16_tEfNS_4arch4Sm90ELb0ELb0ELb1ELb1ELb0ELb1ELb0ELb0ELb1ELb0ELb0ELb0EEENS1_21CollectiveEpilogueFwdINS6_IJSA_SB_SA_EEES9_SD_SF_Li384ELb1ELb0ELb0ELb0EEENS1_36VarlenDynamicPersistentTileSchedulerILi192ELi192ELi384ELi32ELb0ELb0ELb1ELb0ELb1ELb1EEEEEEEEEvNT_6ParamsE)
        .other          _ZN7cutlass13device_kernelIN5flash11enable_sm90INS1_16FlashAttnFwdSm90INS1_25CollectiveMainloopFwdSm90ILi2EN4cute5tupleIJNS5_1CILi1EEES8_S8_EEENS6_IJNS7_ILi192EEESA_NS7_ILi64EEEEEELi64ENS_10bfloat16_tEfNS_4arch4Sm90ELb0ELb0ELb1ELb1ELb0ELb1ELb0ELb0ELb1ELb0ELb0ELb0EEENS1_21CollectiveEpilogueFwdINS6_IJSA_SB_SA_EEES9_SD_SF_Li384ELb1ELb0ELb0ELb0EEENS1_36VarlenDynamicPersistentTileSchedulerILi192ELi192ELi384ELi32ELb0ELb0ELb1ELb0ELb1ELb1EEEEEEEEEvNT_6ParamsE,@"STO_CUDA_ENTRY STV_DEFAULT"
_ZN7cutlass13device_kernelIN5flash11enable_sm90INS1_16FlashAttnFwdSm90INS1_25CollectiveMainloopFwdSm90ILi2EN4cute5tupleIJNS5_1CILi1EEES8_S8_EEENS6_IJNS7_ILi192EEESA_NS7_ILi64EEEEEELi64ENS_10bfloat16_tEfNS_4arch4Sm90ELb0ELb0ELb1ELb1ELb0ELb1ELb0ELb0ELb1ELb0ELb0ELb0EEENS1_21CollectiveEpilogueFwdINS6_IJSA_SB_SA_EEES9_SD_SF_Li384ELb1ELb0ELb0ELb0EEENS1_36VarlenDynamicPersistentTileSchedulerILi192ELi192ELi384ELi32ELb0ELb0ELb1ELb0ELb1ELb1EEEEEEEEEvNT_6ParamsE:
        /* <DEDUP_REMOVED lines=26> */
.L_x_10769:
[----:B------:R-:W-:Y:S05]  /*01a0*/  BSYNC B0 ;  /* 0x0000000000007941 */ /* 0x000fea0003800000 */
.L_x_10768:
        /* <DEDUP_REMOVED lines=40> */
.L_x_10770:
        /* <DEDUP_REMOVED lines=22> */
.L_x_10771:
        /* <DEDUP_REMOVED lines=18> */
.L_x_10772:
        /* <DEDUP_REMOVED lines=22> */
.L_x_10773:
        /* <DEDUP_REMOVED lines=22> */
.L_x_10774:
        /* <DEDUP_REMOVED lines=9> */
.L_x_10777:
[----:B------:R-:W-:-:S08]  /*0a00*/  NOP ;  /* 0x0000000000007918 */ /* 0x000fd00000000000 */
[----:B------:R-:W0:Y:S02]  /*0a10*/  USETMAXREG.TRY_ALLOC.CTAPOOL UP0, 0xa0 ;  /* 0x000000a0000079c8 */ /* 0x000e240008000600 */
[----:B0-----:R-:W-:-:S13]  /*0a20*/  PLOP3.LUT P0, PT, PT, PT, UP0, 0x80, 0x0 ;  /* 0x000000000000781c */ /* 0x001fda0003f0f008 */
[----:B------:R-:W-:Y:S05]  /*0a30*/  @!P0 BRA `(.L_x_10777) ;  /* 0xfffffffc00f08947 */ /* 0x000fea000383ffff */
[----:B------:R-:W3:Y:S01]  /*0a40*/  LDL.LU R0, [R1] ;  /* 0x0000000001007983 */ /* 0x000ee20000300800 */
[----:B--2---:R-:W0:Y:S01]  /*0a50*/  S2R R2, SR_TID.X ;  /* 0x0000000000027919 */ /* 0x004e220000002100 */
        /* <DEDUP_REMOVED lines=12> */
[----:B---3--:R-:W-:-:S04]  /*0b20*/  LOP3.LUT R0, R0, 0xfffffff7, RZ, 0xc0, !PT ;  /* 0xfffffff700007812 */ /* 0x008fc800078ec0ff */
[----:B------:R-:W-:-:S05]  /*0b30*/  @P0 LOP3.LUT R0, R0, 0x8, RZ, 0xfc, !PT ;  /* 0x0000000800000812 */ /* 0x000fca00078efcff */
[----:B------:R4:W-:Y:S01]  /*0b40*/  STL [R1], R0 ;  /* 0x0000000001007387 */ /* 0x0009e20000100800 */
[----:B0-----:R-:W-:-:S13]  /*0b50*/  ISETP.GE.AND P0, PT, R35, UR4, PT ;  /* 0x0000000423007c0c */ /* 0x001fda000bf06270 */
[----:B----4-:R-:W-:Y:S05]  /*0b60*/  @P0 BRA `(.L_x_10778) ;  /* 0x0000016000480947 */ /* 0x010fea0003800000 */
[----:B------:R-:W2:Y:S01]  /*0b70*/  LDL.LU R13, [R1+0x1c] ;  /* 0x00001c00010d7983 */ /* 0x000ea20000300800 */
[----:B------:R-:W0:Y:S02]  /*0b80*/  S2R R0, SR_TID.X ;  /* 0x0000000000007919 */ /* 0x000e240000002100 */
[----:B0-----:R-:W-:-:S05]  /*0b90*/  VIADD R12, R0, 0xffffff80 ;  /* 0xffffff80000c7836 */ /* 0x001fca0000000000 */
[----:B------:R-:W-:-:S04]  /*0ba0*/  SHF.R.S32.HI R0, RZ, 0x1f, R12 ;  /* 0x0000001fff007819 */ /* 0x000fc8000001140c */
[----:B------:R-:W-:-:S04]  /*0bb0*/  LEA.HI R3, R0, R12, RZ, 0x7 ;  /* 0x0000000c00037211 */ /* 0x000fc800078f38ff */
[----:B------:R-:W-:Y:S02]  /*0bc0*/  LOP3.LUT R6, R3, 0xffffff80, RZ, 0xc0, !PT ;  /* 0xffffff8003067812 */ /* 0x000fe400078ec0ff */
[----:B------:R-:W-:-:S03]  /*0bd0*/  LEA.HI R4, R0, R12, RZ, 0x4 ;  /* 0x0000000c00047211 */ /* 0x000fc600078f20ff */
[----:B------:R-:W-:Y:S01]  /*0be0*/  IMAD.IADD R15, R12, 0x1, -R6 ;  /* 0x000000010c0f7824 */ /* 0x000fe200078e0a06 */
[----:B------:R-:W-:-:S04]  /*0bf0*/  LOP3.LUT R5, R4, 0xfffffff0, RZ, 0xc0, !PT ;  /* 0xfffffff004057812 */ /* 0x000fc800078ec0ff */
[----:B------:R-:W-:Y:S01]  /*0c00*/  SHF.R.S32.HI R9, RZ, 0x1f, R15 ;  /* 0x0000001fff097819 */ /* 0x000fe2000001140f */
[----:B------:R-:W-:Y:S01]  /*0c10*/  IMAD.IADD R5, R12, 0x1, -R5 ;  /* 0x000000010c057824 */ /* 0x000fe200078e0a05 */
[----:B------:R-:W-:Y:S02]  /*0c20*/  SHF.R.S32.HI R7, RZ, 0x4, R4 ;  /* 0x00000004ff077819 */ /* 0x000fe40000011404 */
[----:B------:R-:W-:Y:S02]  /*0c30*/  LEA.HI R8, R9, R15, RZ, 0x2 ;  /* 0x0000000f09087211 */ /* 0x000fe400078f10ff */
[----:B------:R-:W-:Y:S02]  /*0c40*/  SHF.R.S32.HI R6, RZ, 0x1f, R5 ;  /* 0x0000001fff067819 */ /* 0x000fe40000011405 */
[--C-:B------:R-:W-:Y:S02]  /*0c50*/  SHF.R.S32.HI R10, RZ, 0x2, R8.reuse ;  /* 0x00000002ff0a7819 */ /* 0x100fe40000011408 */
[----:B------:R-:W-:-:S02]  /*0c60*/  SHF.R.S32.HI R11, RZ, 0x1f, R8 ;  /* 0x0000001fff0b7819 */ /* 0x000fc40000011408 */
[----:B------:R-:W-:Y:S02]  /*0c70*/  LEA.HI R8, R4, R7, RZ, 0x1 ;  /* 0x0000000704087211 */ /* 0x000fe400078f08ff */
[----:B------:R-:W-:Y:S02]  /*0c80*/  LEA.HI R6, R6, R5, RZ, 0x3 ;  /* 0x0000000506067211 */ /* 0x000fe400078f18ff */
[----:B------:R-:W-:Y:S02]  /*0c90*/  LOP3.LUT R8, R8, 0x1ffffffe, RZ, 0xc0, !PT ;  /* 0x1ffffffe08087812 */ /* 0x000fe400078ec0ff */
[----:B------:R-:W-:Y:S02]  /*0ca0*/  SHF.R.S32.HI R14, RZ, 0x7, R3 ;  /* 0x00000007ff0e7819 */ /* 0x000fe40000011403 */
[----:B------:R-:W-:Y:S02]  /*0cb0*/  LOP3.LUT R4, R6, 0xfffffff8, RZ, 0xc0, !PT ;  /* 0xfffffff806047812 */ /* 0x000fe400078ec0ff */
[----:B------:R-:W-:Y:S01]  /*0cc0*/  LEA.HI R11, R11, R10, RZ, 0x3 ;  /* 0x0000000a0b0b7211 */ /* 0x000fe200078f18ff */
[----:B------:R-:W-:Y:S01]  /*0cd0*/  IMAD.IADD R8, R7, 0x1, -R8 ;  /* 0x0000000107087824 */ /* 0x000fe200078e0a08 */
[----:B------:R-:W-:Y:S01]  /*0ce0*/  LEA.HI R9, R9, R15, RZ, 0x5 ;  /* 0x0000000f09097211 */ /* 0x000fe200078f28ff */
[----:B------:R-:W-:Y:S01]  /*0cf0*/  IMAD.HI R7, R14, 0x55555556, RZ ;  /* 0x555555560e077827 */ /* 0x000fe200078e02ff */
[----:B------:R-:W-:-:S03]  /*0d00*/  LOP3.LUT R11, R11, 0xfffffff8, RZ, 0xc0, !PT ;  /* 0xfffffff80b0b7812 */ /* 0x000fc600078ec0ff */
[----:B------:R-:W-:Y:S01]  /*0d10*/  IMAD.IADD R4, R5, 0x1, -R4 ;  /* 0x0000000105047824 */ /* 0x000fe200078e0a04 */
[----:B------:R-:W-:Y:S02]  /*0d20*/  IADD3 R10, R10, -R11, RZ ;  /* 0x8000000b0a0a7210 */ /* 0x000fe40007ffe0ff */
[----:B------:R-:W-:Y:S01]  /*0d30*/  SHF.R.S32.HI R9, RZ, 0x5, R9 ;  /* 0x00000005ff097819 */ /* 0x000fe20000011409 */
[----:B------:R-:W-:Y:S01]  /*0d40*/  IMAD.SHL.U32 R3, R4, 0x40, RZ ;  /* 0x0000004004037824 */ /* 0x000fe200078e00ff */
[----:B------:R-:W-:Y:S01]  /*0d50*/  LEA.HI R7, R7, R7, RZ, 0x1 ;  /* 0x0000000707077211 */ /* 0x000fe200078f08ff */
[----:B------:R-:W-:Y:S01]  /*0d60*/  IMAD.SHL.U32 R8, R8, 0x8, RZ ;  /* 0x0000000808087824 */ /* 0x000fe200078e00ff */
[----:B------:R-:W-:Y:S01]  /*0d70*/  LEA.HI R5, R0, R12, RZ, 0x5 ;  /* 0x0000000c00057211 */ /* 0x000fe200078f28ff */
[----:B------:R-:W-:Y:S01]  /*0d80*/  IMAD R10, R9, 0x10, R10 ;  /* 0x00000010090a7824 */ /* 0x000fe200078e020a */
[----:B------:R-:W-:Y:S01]  /*0d90*/  LOP3.LUT R3, R3, 0x1c0, RZ, 0xc0, !PT ;  /* 0x000001c003037812 */ /* 0x000fe200078ec0ff */
[----:B------:R-:W-:Y:S01]  /*0da0*/  IMAD R7, R7, -0x3, R14 ;  /* 0xfffffffd07077824 */ /* 0x000fe200078e020e */
[----:B------:R-:W-:-:S02]  /*0db0*/  R2P PR, R4, 0x6 ;  /* 0x0000000604007804 */ /* 0x000fc40000000000 */
[----:B------:R-:W-:Y:S01]  /*0dc0*/  LOP3.LUT R8, R3, 0x8, R8, 0xf8, !PT ;  /* 0x0000000803087812 */ /* 0x000fe200078ef808 */
[----:B------:R-:W-:Y:S01]  /*0dd0*/  IMAD R4, R7, 0x40, R10 ;  /* 0x0000004007047824 */ /* 0x000fe200078e020a */
[----:B------:R-:W-:Y:S01]  /*0de0*/  LEA.HI R0, R0, R12, RZ, 0x2 ;  /* 0x0000000c00007211 */ /* 0x000fe200078f10ff */
[----:B------:R-:W-:Y:S01]  /*0df0*/  IMAD.SHL.U32 R6, R6, 0x40, RZ ;  /* 0x0000004006067824 */ /* 0x000fe200078e00ff */
[----:B------:R-:W-:Y:S02]  /*0e00*/  SHF.R.U32.HI R3, RZ, 0x3, R3 ;  /* 0x00000003ff037819 */ /* 0x000fe40000011603 */
[----:B------:R-:W-:Y:S01]  /*0e10*/  SHF.R.S32.HI R11, RZ, 0x5, R5 ;  /* 0x00000005ff0b7819 */ /* 0x000fe20000011405 */
[----:B------:R2:W-:Y:S01]  /*0e20*/  STL [R1+0x8c], R4 ;  /* 0x00008c0401007387 */ /* 0x0005e20000100800 */
[----:B------:R-:W-:Y:S02]  /*0e30*/  SHF.R.S32.HI R18, RZ, 0x2, R0 ;  /* 0x00000002ff127819 */ /* 0x000fe40000011400 */
[----:B------:R-:W-:Y:S01]  /*0e40*/  LOP3.LUT R8, R8, R3, RZ, 0x3c, !PT ;  /* 0x0000000308087212 */ /* 0x000fe200078e3cff */
[----:B------:R-:W-:Y:S01]  /*0e50*/  IMAD.SHL.U32 R3, R11, 0x400, RZ ;  /* 0x000004000b037824 */ /* 0x000fe200078e00ff */
[----:B------:R-:W-:-:S02]  /*0e60*/  LOP3.LUT R6, R6, 0x7ffffe00, RZ, 0xc0, !PT ;  /* 0x7ffffe0006067812 */ /* 0x000fc400078ec0ff */
[----:B------:R-:W-:Y:S02]  /*0e70*/  IADD3 R7, R18, 0x60, RZ ;  /* 0x0000006012077810 */ /* 0x000fe40007ffe0ff */
[----:B------:R-:W-:Y:S02]  /*0e80*/  IADD3 R3, R8, R6, R3 ;  /* 0x0000000608037210 */ /* 0x000fe40007ffe003 */
[----:B------:R-:W-:Y:S02]  /*0e90*/  SHF.R.S32.HI R6, RZ, 0x1f, R7 ;  /* 0x0000001fff067819 */ /* 0x000fe40000011407 */
[----:B------:R-:W-:Y:S02]  /*0ea0*/  SHF.R.S32.HI R5, RZ, 0x1f, R0 ;  /* 0x0000001fff057819 */ /* 0x000fe40000011400 */
[----:B------:R-:W-:Y:S01]  /*0eb0*/  LEA.HI R6, R6, R7, RZ, 0x3 ;  /* 0x0000000706067211 */ /* 0x000fe200078f18ff */
[----:B------:R-:W-:-:S04]  /*0ec0*/  IMAD R9, R3, 0x2, R2 ;  /* 0x0000000203097824 */ /* 0x000fc800078e0202 */
[----:B------:R-:W-:Y:S01]  /*0ed0*/  IMAD.SHL.U32 R6, R6, 0x40, RZ ;  /* 0x0000004006067824 */ /* 0x000fe200078e00ff */
[----:B------:R-:W-:Y:S01]  /*0ee0*/  LEA.HI R5, R5, R18, RZ, 0x3 ;  /* 0x0000001205057211 */ /* 0x000fe200078f18ff */
[----:B------:R-:W-:-:S03]  /*0ef0*/  IMAD.MOV.U32 R8, RZ, RZ, 0x40 ;  /* 0x00000040ff087424 */ /* 0x000fc600078e00ff */
[----:B------:R-:W-:Y:S02]  /*0f00*/  LOP3.LUT R6, R6, 0xfffffe00, RZ, 0xc0, !PT ;  /* 0xfffffe0006067812 */ /* 0x000fe400078ec0ff */
[----:B------:R-:W-:Y:S02]  /*0f10*/  LOP3.LUT R5, R5, 0xfffffff8, RZ, 0xc0, !PT ;  /* 0xfffffff805057812 */ /* 0x000fe400078ec0ff */
[----:B------:R-:W-:Y:S01]  /*0f20*/  CS2R R22, SRZ ;  /* 0x0000000000167805 */ /* 0x000fe2000001ff00 */
[----:B------:R-:W-:Y:S01]  /*0f30*/  IMAD.MOV.U32 R19, RZ, RZ, RZ ;  /* 0x000000ffff137224 */ /* 0x000fe200078e00ff */
[----:B--2---:R-:W-:-:S05]  /*0f40*/  LOP3.LUT R4, R13, 0x1, RZ, 0xfc, !PT ;  /* 0x000000010d047812 */ /* 0x004fca00078efcff */
[----:B------:R0:W-:Y:S02]  /*0f50*/  STL [R1+0x14], R4 ;  /* 0x0000140401007387 */ /* 0x0001e40000100800 */
[----:B0-----:R-:W-:Y:S01]  /*0f60*/  LOP3.LUT R4, R0, 0xfffffffc, RZ, 0xc0, !PT ;  /* 0xfffffffc00047812 */ /* 0x001fe200078ec0ff */
[----:B------:R-:W-:-:S04]  /*0f70*/  IMAD.SHL.U32 R0, R7, 0x40, RZ ;  /* 0x0000004007007824 */ /* 0x000fc800078e00ff */
[----:B------:R-:W-:Y:S01]  /*0f80*/  IMAD.IADD R4, R12, 0x1, -R4 ;  /* 0x000000010c047824 */ /* 0x000fe200078e0a04 */
[----:B------:R-:W-:-:S03]  /*0f90*/  LOP3.LUT R0, R0, 0x1c0, RZ, 0xc0, !PT ;  /* 0x000001c000007812 */ /* 0x000fc600078ec0ff */
[----:B------:R-:W-:Y:S01]  /*0fa0*/  IMAD.SHL.U32 R16, R4, 0x8, RZ ;  /* 0x0000000804107824 */ /* 0x000fe200078e00ff */
[----:B------:R-:W-:Y:S02]  /*0fb0*/  SHF.R.S32.HI R7, RZ, 0x1f, R18 ;  /* 0x0000001fff077819 */ /* 0x000fe40000011412 */
[----:B------:R-:W-:Y:S02]  /*0fc0*/  SHF.R.U32.HI R7, RZ, 0x3, R0 ;  /* 0x00000003ff077819 */ /* 0x000fe40000011600 */
[----:B------:R-:W-:Y:S01]  /*0fd0*/  LOP3.LUT R3, R0, 0x38, R16, 0xf8, !PT ;  /* 0x0000003800037812 */ /* 0x000fe200078ef810 */
[----:B------:R-:W-:Y:S01]  /*0fe0*/  STL [R1+0x80], RZ ;  /* 0x000080ff01007387 */ /* 0x000fe20000100800 */
[C---:B------:R-:W-:Y:S02]  /*0ff0*/  VIADD R0, R9.reuse, 0x1e800 ;  /* 0x0001e80009007836 */ /* 0x040fe40000000000 */
[----:B------:R-:W-:Y:S01]  /*1000*/  LOP3.LUT R7, R6, R3, R7, 0xf6, !PT ;  /* 0x0000000306077212 */ /* 0x000fe200078ef607 */
[----:B------:R-:W-:Y:S01]  /*1010*/  STL [R1+0x28], RZ ;  /* 0x000028ff01007387 */ /* 0x000fe20000100800 */
[----:B------:R-:W-:Y:S01]  /*1020*/  SEL R3, R8, 0xffffffc0, !P2 ;  /* 0xffffffc008037807 */ /* 0x000fe20005000000 */
[----:B------:R-:W-:-:S02]  /*1030*/  VIADD R4, R9, 0x1e820 ;  /* 0x0001e82009047836 */ /* 0x000fc40000000000 */
[----:B------:R-:W-:Y:S01]  /*1040*/  STL [R1+0x2c], R9 ;  /* 0x00002c0901007387 */ /* 0x000fe20000100800 */
[----:B------:R-:W-:-:S03]  /*1050*/  @P1 VIADD R4, R0, 0xffffffe0 ;  /* 0xffffffe000041836 */ /* 0x000fc60000000000 */
[----:B------:R0:W-:Y:S01]  /*1060*/  STL [R1+0x68], R6 ;  /* 0x0000680601007387 */ /* 0x0001e20000100800 */
[----:B------:R-:W-:Y:S01]  /*1070*/  IMAD.IADD R0, R0, 0x1, R3 ;  /* 0x0000000100007824 */ /* 0x000fe200078e0203 */
[----:B0-----:R-:W-:Y:S01]  /*1080*/  IADD3 R6, R18, -R5, RZ ;  /* 0x8000000512067210 */ /* 0x001fe20007ffe0ff */
[----:B------:R-:W-:-:S04]  /*1090*/  IMAD R5, R7, 0x2, R2 ;  /* 0x0000000207057824 */ /* 0x000fc800078e0202 */
[----:B------:R-:W-:Y:S04]  /*10a0*/  STL [R1+0x58], R6 ;  /* 0x0000580601007387 */ /* 0x000fe80000100800 */
[----:B------:R-:W-:Y:S04]  /*10b0*/  STL [R1+0x6c], R4 ;  /* 0x00006c0401007387 */ /* 0x000fe80000100800 */
[----:B------:R0:W-:Y:S04]  /*10c0*/  STL [R1+0x88], R5 ;  /* 0x0000880501007387 */ /* 0x0001e80000100800 */
[----:B------:R1:W-:Y:S01]  /*10d0*/  STL [R1+0x34], R0 ;  /* 0x0000340001007387 */ /* 0x0003e20000100800 */
[----:B0-----:R-:W-:-:S02]  /*10e0*/  IMAD.IADD R5, R3, 0x1, R4 ;  /* 0x0000000103057824 */ /* 0x001fc400078e0204 */
[C---:B------:R-:W-:Y:S02]  /*10f0*/  VIADD R3, R4.reuse, 0x6000 ;  /* 0x0000600004037836 */ /* 0x040fe40000000000 */
[----:B-1----:R-:W-:Y:S01]  /*1100*/  VIADD R0, R4, 0xc000 ;  /* 0x0000c00004007836 */ /* 0x002fe20000000000 */
[----:B------:R0:W-:Y:S04]  /*1110*/  STL [R1+0x30], R5 ;  /* 0x0000300501007387 */ /* 0x0001e80000100800 */
[----:B------:R0:W-:Y:S04]  /*1120*/  STL [R1+0x70], R0 ;  /* 0x0000700001007387 */ /* 0x0001e80000100800 */
[----:B------:R0:W-:Y:S02]  /*1130*/  STL [R1+0x74], R3 ;  /* 0x0000740301007387 */ /* 0x0001e40000100800 */
.L_x_10912:
[----:B0----5:R-:W0:Y:S02]  /*1140*/  LDC.64 R4, c[0x0][0xc60] ;  /* 0x00031800ff047b82 */ /* 0x021e240000000a00 */
[----:B0-----:R-:W-:-:S05]  /*1150*/  IMAD.WIDE R4, R35, 0x4, R4 ;  /* 0x0000000423047825 */ /* 0x001fca00078e0204 */
[----:B-12---:R-:W2:Y:S01]  /*1160*/  LDG.E R10, desc[UR56][R4.64] ;  /* 0x00000038040a7981 */ /* 0x006ea2000c1e1900 */
        /* <DEDUP_REMOVED lines=12> */
[C---:B---34-:R-:W-:Y:S01]  /*1230*/  @P1 LEA R6, P2, R10.reuse, UR4, 0x2 ;  /* 0x000000040a061c11 */ /* 0x058fe2000f8410ff */
[----:B------:R0:W-:Y:S01]  /*1240*/  STL [R1+0x78], R10 ;  /* 0x0000780a01007387 */ /* 0x0001e20000100800 */
[C-C-:B------:R-:W-:Y:S02]  /*1250*/  SHF.L.U64.HI R31, R10.reuse, 0x2, R0.reuse ;  /* 0x000000020a1f7819 */ /* 0x140fe40000010200 */
[----:B------:R-:W-:Y:S02]  /*1260*/  @P1 LEA.HI.X R7, R10, UR5, R0, 0x2, P2 ;  /* 0x000000050a071c11 */ /* 0x000fe400090f1400 */
[----:B------:R-:W-:Y:S01]  /*1270*/  ISETP.NE.U32.AND P2, PT, RZ, UR8, PT ;  /* 0x00000008ff007c0c */ /* 0x000fe2000bf45070 */
[----:B------:R-:W-:Y:S01]  /*1280*/  ULDC UR4, c[0x0][0x288] ;  /* 0x0000a20000047ab9 */ /* 0x000fe20000000800 */
[----:B------:R-:W-:Y:S01]  /*1290*/  IADD3 R8, P3, R30, UR6, RZ ;  /* 0x000000061e087c10 */ /* 0x000fe2000ff7e0ff */
[----:B------:R0:W5:Y:S01]  /*12a0*/  @P1 LDG.E R3, desc[UR56][R6.64] ;  /* 0x0000003806031981 */ /* 0x000162000c1e1900 */
[----:B------:R-:W-:-:S02]  /*12b0*/  ISETP.NE.AND.EX P2, PT, RZ, UR9, PT, P2 ;  /* 0x00000009ff007c0c */ /* 0x000fc4000bf45320 */
[----:B------:R-:W-:Y:S01]  /*12c0*/  MOV R25, UR4 ;  /* 0x0000000400197c02 */ /* 0x000fe20008000f00 */
[----:B------:R-:W-:Y:S01]  /*12d0*/  ULDC.64 UR4, c[0x0][0x3f8] ;  /* 0x0000fe0000047ab9 */ /* 0x000fe20000000a00 */
[----:B------:R-:W-:-:S05]  /*12e0*/  IADD3.X R9, R31, UR7, RZ, P3, !PT ;  /* 0x000000071f097c10 */ /* 0x000fca0009ffe4ff */
[----:B------:R0:W5:Y:S04]  /*12f0*/  @P0 LDG.E R37, desc[UR56][R8.64] ;  /* 0x0000003808250981 */ /* 0x000168000c1e1900 */
        /* <DEDUP_REMOVED lines=23> */
.L_x_10779:
        /* <DEDUP_REMOVED lines=10> */
.L_x_10780:
[----:B------:R-:W-:Y:S05]  /*1510*/  @!P0 BRA `(.L_x_10781) ;  /* 0x00000000000c8947 */ /* 0x000fea0003800000 */
[----:B------:R-:W2:Y:S04]  /*1520*/  LDG.E R5, desc[UR56][R8.64] ;  /* 0x0000003808057981 */ /* 0x000ea8000c1e1900 */
[----:B------:R-:W2:Y:S02]  /*1530*/  LDG.E R32, desc[UR56][R8.64+0x4] ;  /* 0x0000043808207981 */ /* 0x000ea4000c1e1900 */
[----:B--2---:R-:W-:-:S07]  /*1540*/  IMAD.IADD R32, R32, 0x1, -R5 ;  /* 0x0000000120207824 */ /* 0x004fce00078e0a05 */
.L_x_10781:
        /* <DEDUP_REMOVED lines=17> */
[----:B--2---:R-:W-:-:S05]  /*1660*/  @P0 IMAD.IADD R29, R9, 0x1, -R0 ;  /* 0x00000001091d0824 */ /* 0x004fca00078e0a00 */
[----:B------:R-:W-:-:S05]  /*1670*/  IADD3 R120, R8, R29, RZ ;  /* 0x0000001d08787210 */ /* 0x000fca0007ffe0ff */
        /* <DEDUP_REMOVED lines=36> */
[----:B-1---5:R-:W-:Y:S05]  /*18c0*/  CALL.ABS.NOINC R14 ;  /* 0x000000000e007343 */ /* 0x022fea0003c00000 */
.L_x_10784:
[----:B------:R-:W-:Y:S05]  /*18d0*/  BSYNC B6 ;  /* 0x0000000000067941 */ /* 0x000fea0003800000 */
.L_x_10783:
        /* <DEDUP_REMOVED lines=20> */
.L_x_10786:
[----:B------:R-:W-:Y:S05]  /*1a20*/  BSYNC B6 ;  /* 0x0000000000067941 */ /* 0x000fea0003800000 */
.L_x_10785:
[----:B------:R-:W-:Y:S01]  /*1a30*/  IADD3 R49, R37, R32, RZ ;  /* 0x0000002025317210 */ /* 0x000fe20007ffe0ff */
[----:B------:R-:W-:Y:S01]  /*1a40*/  ULDC.64 UR4, c[0x0][0x9f8] ;  /* 0x00027e0000047ab9 */ /* 0x000fe20000000a00 */
[----:B------:R-:W2:Y:S01]  /*1a50*/  LDL R32, [R1+0x58] ;  /* 0x0000580001207983 */ /* 0x000ea20000100800 */
[----:B------:R-:W-:Y:S01]  /*1a60*/  ISETP.NE.U32.AND P0, PT, RZ, UR4, PT ;  /* 0x00000004ff007c0c */ /* 0x000fe2000bf05070 */
[----:B------:R-:W0:Y:S01]  /*1a70*/  LDC R0, c[0x0][0x428] ;  /* 0x00010a00ff007b82 */ /* 0x000e220000000800 */
[----:B------:R-:W-:Y:S01]  /*1a80*/  ULDC.64 UR6, c[0x0][0xa08] ;  /* 0x0002820000067ab9 */ /* 0x000fe20000000a00 */
[----:B------:R-:W3:Y:S01]  /*1a90*/  LDL.LU R44, [R1] ;  /* 0x00000000012c7983 */ /* 0x000ee20000300800 */
[----:B------:R-:W-:Y:S01]  /*1aa0*/  ISETP.NE.AND.EX P0, PT, RZ, UR5, PT, P0 ;  /* 0x00000005ff007c0c */ /* 0x000fe2000bf05300 */
[----:B------:R-:W1:Y:S04]  /*1ab0*/  S2R R21, SR_TID.X ;  /* 0x0000000000157919 */ /* 0x000e680000002100 */
[----:B------:R-:W4:Y:S08]  /*1ac0*/  LDC.64 R12, c[0x0][0x3d8] ;  /* 0x0000f600ff0c7b82 */ /* 0x000f300000000a00 */
[----:B------:R-:W-:Y:S01]  /*1ad0*/  @P0 IADD3 R4, P1, R30, UR4, RZ ;  /* 0x000000041e040c10 */ /* 0x000fe2000ff3e0ff */
[----:B------:R-:W4:Y:S03]  /*1ae0*/  LDC R75, c[0x0][0x3d4] ;  /* 0x0000f500ff4b7b82 */ /* 0x000f260000000800 */
[----:B------:R-:W-:Y:S01]  /*1af0*/  @P0 IADD3.X R5, R31, UR5, RZ, P1, !PT ;  /* 0x000000051f050c10 */ /* 0x000fe20008ffe4ff */
[----:B------:R-:W-:-:S04]  /*1b00*/  ULDC.64 UR4, c[0x0][0x2f8] ;  /* 0x0000be0000047ab9 */ /* 0x000fc80000000a00 */
[----:B------:R4:W3:Y:S01]  /*1b10*/  @P0 LDG.E R35, desc[UR56][R4.64] ;  /* 0x0000003804230981 */ /* 0x0008e2000c1e1900 */
[----:B0-----:R-:W-:Y:S01]  /*1b20*/  ISETP.NE.AND P0, PT, R0, 0x1, PT ;  /* 0x000000010000780c */ /* 0x001fe20003f05270 */
[----:B------:R-:W0:Y:S01]  /*1b30*/  LDC.64 R30, c[0x0][0x2f0] ;  /* 0x0000bc00ff1e7b82 */ /* 0x000e220000000a00 */
[----:B------:R-:W-:Y:S02]  /*1b40*/  SHF.R.S32.HI R3, RZ, 0x1f, R49 ;  /* 0x0000001fff037819 */ /* 0x000fe40000011431 */
[----:B------:R-:W-:Y:S02]  /*1b50*/  SHF.R.S32.HI R17, RZ, 0x1f, R16 ;  /* 0x0000001fff117819 */ /* 0x000fe40000011410 */
[----:B-1----:R-:W-:-:S07]  /*1b60*/  SHF.R.U32.HI R40, RZ, 0x7, R21 ;  /* 0x00000007ff287819 */ /* 0x002fce0000011615 */
[----:B------:R-:W1:Y:S01]  /*1b70*/  @P0 LDC R7, c[0x0][0x42c] ;  /* 0x00010b00ff070b82 */ /* 0x000e620000000800 */
[----:B------:R-:W-:-:S07]  /*1b80*/  VIADD R38, R21, 0xffffff80 ;  /* 0xffffff8015267836 */ /* 0x000fce0000000000 */
[----:B------:R-:W1:Y:S01]  /*1b90*/  @P0 LDC R9, c[0x0][0x430] ;  /* 0x00010c00ff090b82 */ /* 0x000e620000000800 */
[-C--:B0-----:R-:W-:Y:S02]  /*1ba0*/  IMAD R6, R3, R30.reuse, RZ ;  /* 0x0000001e03067224 */ /* 0x081fe400078e02ff */
[----:B----4-:R-:W-:-:S04]  /*1bb0*/  IMAD.WIDE.U32 R4, R49, R30, RZ ;  /* 0x0000001e31047225 */ /* 0x010fc800078e00ff */
        /* <DEDUP_REMOVED lines=10> */
[----:B------:R-:W-:Y:S01]  /*1c60*/  ISETP.NE.AND P6, PT, R40, 0x1, PT ;  /* 0x000000012800780c */ /* 0x000fe20003fc5270 */
[----:B------:R-:W-:Y:S02]  /*1c70*/  ULDC.64 UR4, c[0x0][0x300] ;  /* 0x0000c00000047ab9 */ /* 0x000fe40000000a00 */
[----:B------:R-:W-:Y:S02]  /*1c80*/  IMAD.IADD R5, R5, 0x1, R7 ;  /* 0x0000000105057824 */ /* 0x000fe400078e0207 */
[----:B------:R-:W0:Y:S01]  /*1c90*/  LDC.64 R6, c[0x0][0x3e8] ;  /* 0x0000fa00ff067b82 */ /* 0x000e220000000a00 */
[C---:B--2---:R-:W-:Y:S01]  /*1ca0*/  IMAD.SHL.U32 R80, R32.reuse, 0x40, RZ ;  /* 0x0000004020507824 */ /* 0x044fe200078e00ff */
[----:B------:R-:W-:Y:S02]  /*1cb0*/  LOP3.LUT P1, RZ, R32, 0x4, RZ, 0xc0, !PT ;  /* 0x0000000420ff7812 */ /* 0x000fe4000782c0ff */
[----:B------:R-:W2:Y:S01]  /*1cc0*/  LDL R32, [R1+0x68] ;  /* 0x0000680001207983 */ /* 0x000ea20000100800 */
[----:B------:R-:W-:-:S02]  /*1cd0*/  SHF.R.S32.HI R36, RZ, 0x1f, R18 ;  /* 0x0000001fff247819 */ /* 0x000fc40000011412 */
[----:B------:R-:W-:-:S04]  /*1ce0*/  SHF.R.S32.HI R14, RZ, 0x1f, R38 ;  /* 0x0000001fff0e7819 */ /* 0x000fc80000011426 */
[----:B------:R-:W-:Y:S02]  /*1cf0*/  LEA.HI R14, R14, R38, RZ, 0x2 ;  /* 0x000000260e0e7211 */ /* 0x000fe400078f10ff */
[----:B---3--:R-:W-:Y:S02]  /*1d00*/  SHF.R.S32.HI R0, RZ, 0x1f, R35 ;  /* 0x0000001fff007819 */ /* 0x008fe40000011423 */
[----:B------:R-:W-:Y:S02]  /*1d10*/  SEL R35, R35, RZ, !P0 ;  /* 0x000000ff23237207 */ /* 0x000fe40004000000 */
[----:B------:R-:W-:-:S05]  /*1d20*/  SEL R10, R0, RZ, !P0 ;  /* 0x000000ff000a7207 */ /* 0x000fca0004000000 */
[----:B------:R-:W-:Y:S02]  /*1d30*/  IMAD R0, R10, UR4, RZ ;  /* 0x000000040a007c24 */ /* 0x000fe4000f8e02ff */
[----:B------:R-:W-:-:S04]  /*1d40*/  IMAD.WIDE.U32 R62, R35, UR4, R4 ;  /* 0x00000004233e7c25 */ /* 0x000fc8000f8e0004 */
[----:B------:R-:W-:Y:S02]  /*1d50*/  IMAD R83, R35, UR5, R0 ;  /* 0x0000000523537c24 */ /* 0x000fe4000f8e0200 */
[-C--:B------:R-:W-:Y:S02]  /*1d60*/  IMAD R0, R36, R30.reuse, RZ ;  /* 0x0000001e24007224 */ /* 0x080fe400078e02ff */
[C---:B------:R-:W-:Y:S01]  /*1d70*/  IMAD.WIDE.U32 R4, R18.reuse, R30, R16 ;  /* 0x0000001e12047225 */ /* 0x040fe200078e0010 */
[----:B------:R-:W-:Y:S05]  /*1d80*/  @!P6 WARPSYNC.ALL ;  /* 0x000000000000e948 */ /* 0x000fea0003800000 */
[----:B------:R-:W-:Y:S01]  /*1d90*/  IMAD R0, R18, R31, R0 ;  /* 0x0000001f12007224 */ /* 0x000fe200078e0200 */
[----:B------:R-:W-:Y:S01]  /*1da0*/  ULDC.64 UR4, c[0x0][0x320] ;  /* 0x0000c80000047ab9 */ /* 0x000fe20000000a00 */
[----:B------:R-:W-:Y:S01]  /*1db0*/  IMAD.IADD R83, R63, 0x1, R83 ;  /* 0x000000013f537824 */ /* 0x000fe200078e0253 */
[----:B------:R-:W-:Y:S01]  /*1dc0*/  IADD3 R82, P0, R62, R4, RZ ;  /* 0x000000043e527210 */ /* 0x000fe20007f1e0ff */
[----:B------:R-:W-:Y:S01]  /*1dd0*/  IMAD R9, R9, UR4, RZ ;  /* 0x0000000409097c24 */ /* 0x000fe2000f8e02ff */
[----:B------:R-:W-:-:S02]  /*1de0*/  LOP3.LUT R14, R14, 0xfffffffc, RZ, 0xc0, !PT ;  /* 0xfffffffc0e0e7812 */ /* 0x000fc400078ec0ff */
[----:B------:R-:W-:Y:S01]  /*1df0*/  IADD3.X R81, R83, R5, R0, P0, !PT ;  /* 0x0000000553517210 */ /* 0x000fe200007fe400 */
[----:B------:R-:W-:Y:S02]  /*1e00*/  IMAD R0, R36, R12, RZ ;  /* 0x0000000c24007224 */ /* 0x000fe400078e02ff */
[C---:B------:R-:W-:Y:S02]  /*1e10*/  IMAD R11, R34.reuse, UR5, R9 ;  /* 0x00000005220b7c24 */ /* 0x040fe4000f8e0209 */
[----:B------:R-:W-:Y:S01]  /*1e20*/  IMAD.WIDE.U32 R8, R34, UR4, R16 ;  /* 0x0000000422087c25 */ /* 0x000fe2000f8e0010 */
[----:B------:R-:W-:Y:S01]  /*1e30*/  ULDC.64 UR4, c[0x0][0x328] ;  /* 0x0000ca0000047ab9 */ /* 0x000fe20000000a00 */
[----:B------:R-:W-:Y:S02]  /*1e40*/  ISETP.GE.AND P0, PT, R16, R75, PT ;  /* 0x0000004b1000720c */ /* 0x000fe40003f06270 */
[----:B------:R-:W-:Y:S02]  /*1e50*/  IMAD.IADD R14, R38, 0x1, -R14 ;  /* 0x00000001260e7824 */ /* 0x000fe400078e0a0e */
[----:B------:R-:W-:-:S02]  /*1e60*/  IMAD R39, R18, R13, R0 ;  /* 0x0000000d12277224 */ /* 0x000fc400078e0200 */
[----:B0-----:R-:W-:Y:S02]  /*1e70*/  IMAD R0, R36, R6, RZ ;  /* 0x0000000624007224 */ /* 0x001fe400078e02ff */
[----:B------:R-:W-:Y:S02]  /*1e80*/  IMAD.IADD R9, R9, 0x1, R11 ;  /* 0x0000000109097824 */ /* 0x000fe400078e020b */
[----:B------:R-:W-:Y:S02]  /*1e90*/  IMAD R4, R10, UR4, RZ ;  /* 0x000000040a047c24 */ /* 0x000fe4000f8e02ff */
[----:B------:R-:W-:Y:S01]  /*1ea0*/  IMAD.SHL.U32 R60, R14, 0x4, RZ ;  /* 0x000000040e3c7824 */ /* 0x000fe200078e00ff */
[----:B------:R-:W-:Y:S01]  /*1eb0*/  SEL R37, R75, RZ, P0 ;  /* 0x000000ff4b257207 */ /* 0x000fe20000000000 */
[----:B------:R-:W-:-:S04]  /*1ec0*/  IMAD.WIDE.U32 R10, R18, R12, R16 ;  /* 0x0000000c120a7225 */ /* 0x000fc800078e0010 */
[----:B------:R-:W-:Y:S01]  /*1ed0*/  IMAD.WIDE.U32 R14, R18, R6, R16 ;  /* 0x00000006120e7225 */ /* 0x000fe200078e0010 */
[----:B------:R-:W-:-:S03]  /*1ee0*/  SHF.R.S32.HI R61, RZ, 0x1f, R60 ;  /* 0x0000001fff3d7819 */ /* 0x000fc6000001143c */
[----:B------:R-:W-:Y:S01]  /*1ef0*/  IMAD R41, R18, R7, R0 ;  /* 0x0000000712297224 */ /* 0x000fe200078e0200 */
[----:B------:R-:W-:Y:S01]  /*1f00*/  IADD3 R21, R39, R11, RZ ;  /* 0x0000000b27157210 */ /* 0x000fe20007ffe0ff */
[----:B------:R-:W-:Y:S02]  /*1f10*/  IMAD.IADD R37, R16, 0x1, R37 ;  /* 0x0000000110257824 */ /* 0x000fe400078e0225 */
[----:B------:R-:W-:Y:S01]  /*1f20*/  IMAD.IADD R11, R41, 0x1, R15 ;  /* 0x00000001290b7824 */ /* 0x000fe200078e020f */
[----:B-----5:R-:W-:Y:S01]  /*1f30*/  SHF.R.S32.HI R15, RZ, 0x1f, R24 ;  /* 0x0000001fff0f7819 */ /* 0x020fe20000011418 */
[----:B------:R-:W-:Y:S02]  /*1f40*/  IMAD R45, R35, UR5, R4 ;  /* 0x00000005232d7c24 */ /* 0x000fe4000f8e0204 */
[----:B------:R-:W-:Y:S01]  /*1f50*/  IMAD.WIDE.U32 R4, R18, R12, R60 ;  /* 0x0000000c12047225 */ /* 0x000fe200078e003c */
[----:B------:R-:W-:-:S03]  /*1f60*/  SHF.R.S32.HI R0, RZ, 0x1f, R37 ;  /* 0x0000001fff007819 */ /* 0x000fc60000011425 */
[----:B------:R-:W-:Y:S01]  /*1f70*/  IMAD.WIDE.U32 R34, R35, UR4, R8 ;  /* 0x0000000423227c25 */ /* 0x000fe2000f8e0008 */
[----:B------:R-:W-:Y:S01]  /*1f80*/  LOP3.LUT R44, R44, 0xfffffffb, RZ, 0xc0, !PT ;  /* 0xfffffffb2c2c7812 */ /* 0x000fe200078ec0ff */
[----:B------:R-:W-:Y:S02]  /*1f90*/  ULDC UR4, c[0x0][0x2e4] ;  /* 0x0000b90000047ab9 */ /* 0x000fe40000000800 */
[----:B------:R-:W-:Y:S02]  /*1fa0*/  IMAD.MOV.U32 R20, RZ, RZ, R10 ;  /* 0x000000ffff147224 */ /* 0x000fe400078e000a */
[----:B------:R-:W-:-:S04]  /*1fb0*/  IMAD.WIDE.U32 R8, R18, R6, R60 ;  /* 0x0000000612087225 */ /* 0x000fc800078e003c */
[----:B------:R-:W-:Y:S02]  /*1fc0*/  IMAD.MOV.U32 R10, RZ, RZ, R14 ;  /* 0x000000ffff0a7224 */ /* 0x000fe400078e000e */
[----:B------:R-:W-:Y:S02]  /*1fd0*/  IMAD R14, R15, R12, RZ ;  /* 0x0000000c0f0e7224 */ /* 0x000fe400078e02ff */
[----:B------:R-:W-:Y:S01]  /*1fe0*/  IMAD.IADD R5, R5, 0x1, R39 ;  /* 0x0000000105057824 */ /* 0x000fe200078e0227 */
[----:B------:R-:W-:Y:S01]  /*1ff0*/  LEA.HI R37, R0, R37, RZ, 0x3 ;  /* 0x0000002500257211 */ /* 0x000fe200078f18ff */
[----:B------:R-:W-:Y:S01]  /*2000*/  IMAD.IADD R9, R9, 0x1, R41 ;  /* 0x0000000109097824 */ /* 0x000fe200078e0229 */
[----:B------:R-:W-:Y:S01]  /*2010*/  @P1 LOP3.LUT R44, R44, 0x4, RZ, 0xfc, !PT ;  /* 0x000000042c2c1812 */ /* 0x000fe200078efcff */
[----:B------:R-:W-:Y:S02]  /*2020*/  IMAD R41, R24, R13, R14 ;  /* 0x0000000d18297224 */ /* 0x000fe400078e020e */
[----:B------:R-:W-:-:S02]  /*2030*/  IMAD R0, R15, R6, RZ ;  /* 0x000000060f007224 */ /* 0x000fc400078e02ff */
[----:B------:R-:W-:Y:S01]  /*2040*/  IMAD.WIDE.U32 R14, R24, R12, R4 ;  /* 0x0000000c180e7225 */ /* 0x000fe200078e0004 */
[----:B------:R-:W-:-:S05]  /*2050*/  IADD3 R4, P1, R18, R49, RZ ;  /* 0x0000003112047210 */ /* 0x000fca0007f3e0ff */
[----:B------:R-:W-:Y:S01]  /*2060*/  IMAD.X R5, R36, 0x1, R3, P1 ;  /* 0x0000000124057824 */ /* 0x000fe200008e0603 */
[----:B------:R-:W-:-:S04]  /*2070*/  SHF.R.S32.HI R36, RZ, 0x1f, R38 ;  /* 0x0000001fff247819 */ /* 0x000fc80000011426 */
[----:B------:R-:W-:Y:S01]  /*2080*/  LEA.HI R36, R36, R38, RZ, 0x5 ;  /* 0x0000002624247211 */ /* 0x000fe200078f28ff */
[----:B------:R-:W-:-:S04]  /*2090*/  VIADD R38, R18, 0x60 ;  /* 0x0000006012267836 */ /* 0x000fc80000000000 */
[----:B------:R-:W-:Y:S01]  /*20a0*/  IMAD.SHL.U32 R38, R38, 0x40, RZ ;  /* 0x0000004026267824 */ /* 0x000fe200078e00ff */
[----:B------:R-:W-:-:S04]  /*20b0*/  LOP3.LUT R80, R80, 0x1c0, RZ, 0xc0, !PT ;  /* 0x000001c050507812 */ /* 0x000fc800078ec0ff */
[----:B------:R-:W-:Y:S01]  /*20c0*/  LOP3.LUT R38, R38, 0x1c0, RZ, 0xc0, !PT ;  /* 0x000001c026267812 */ /* 0x000fe200078ec0ff */
[----:B------:R-:W-:-:S03]  /*20d0*/  IMAD R43, R24, R7, R0 ;  /* 0x00000007182b7224 */ /* 0x000fc600078e0200 */
[----:B------:R-:W-:Y:S01]  /*20e0*/  LOP3.LUT R3, R38, 0x38, R37, 0xf8, !PT ;  /* 0x0000003826037812 */ /* 0x000fe200078ef825 */
[----:B------:R-:W-:Y:S01]  /*20f0*/  VIADD R38, R18, 0x60 ;  /* 0x0000006012267836 */ /* 0x000fe20000000000 */
[----:B------:R0:W-:Y:S01]  /*2100*/  STL [R1], R44 ;  /* 0x0000002c01007387 */ /* 0x0001e20000100800 */
[----:B------:R-:W-:Y:S02]  /*2110*/  SHF.R.U32.HI R77, RZ, 0x3, R80 ;  /* 0x00000003ff4d7819 */ /* 0x000fe40000011650 */
[----:B------:R-:W-:Y:S01]  /*2120*/  LOP3.LUT R0, R80, 0x18, R16, 0xf8, !PT ;  /* 0x0000001850007812 */ /* 0x000fe200078ef810 */
[----:B------:R-:W-:Y:S01]  /*2130*/  IMAD.SHL.U32 R38, R38, 0x40, RZ ;  /* 0x0000004026267824 */ /* 0x000fe200078e00ff */
[----:B------:R-:W-:Y:S02]  /*2140*/  SHF.R.S32.HI R36, RZ, 0x5, R36 ;  /* 0x00000005ff247819 */ /* 0x000fe40000011424 */
[----:B------:R-:W-:Y:S02]  /*2150*/  LOP3.LUT R0, R0, R77, RZ, 0x3c, !PT ;  /* 0x0000004d00007212 */ /* 0x000fe400078e3cff */
[----:B------:R-:W-:-:S02]  /*2160*/  LOP3.LUT R38, R38, 0x1c0, RZ, 0xc0, !PT ;  /* 0x000001c026267812 */ /* 0x000fc400078ec0ff */
[----:B------:R-:W-:Y:S02]  /*2170*/  LEA R71, R36, R0, 0x9 ;  /* 0x0000000024477211 */ /* 0x000fe400078e48ff */
[----:B------:R-:W-:Y:S02]  /*2180*/  LOP3.LUT R0, R80, 0x38, R37, 0xf8, !PT ;  /* 0x0000003850007812 */ /* 0x000fe400078ef825 */
[----:B------:R-:W-:Y:S01]  /*2190*/  SHF.R.U32.HI R38, RZ, 0x3, R38 ;  /* 0x00000003ff267819 */ /* 0x000fe20000011626 */
[----:B------:R-:W-:Y:S01]  /*21a0*/  IMAD R39, R31, 0xc0, RZ ;  /* 0x000000c01f277824 */ /* 0x000fe200078e02ff */
[----:B------:R-:W-:Y:S01]  /*21b0*/  LOP3.LUT R0, R0, R77, RZ, 0x3c, !PT ;  /* 0x0000004d00007212 */ /* 0x000fe200078e3cff */
[----:B------:R-:W-:Y:S01]  /*21c0*/  IMAD R73, R13, 0xc0, RZ ;  /* 0x000000c00d497824 */ /* 0x000fe200078e02ff */
[----:B------:R-:W-:Y:S01]  /*21d0*/  LOP3.LUT R3, R3, R38, RZ, 0x3c, !PT ;  /* 0x0000002603037212 */ /* 0x000fe200078e3cff */
[----:B------:R-:W-:Y:S01]  /*21e0*/  IMAD.WIDE.U32 R20, R24, R12, R20 ;  /* 0x0000000c18147225 */ /* 0x000fe200078e0014 */
[----:B------:R-:W-:-:S02]  /*21f0*/  IADD3 R42, R18, 0x60, RZ ;  /* 0x00000060122a7810 */ /* 0x000fc40007ffe0ff */
[----:B------:R-:W-:Y:S01]  /*2200*/  LOP3.LUT R67, R37, 0xfffffff8, RZ, 0xc0, !PT ;  /* 0xfffffff825437812 */ /* 0x000fe200078ec0ff */
[----:B------:R-:W-:Y:S02]  /*2210*/  IMAD R47, R7, 0xc0, RZ ;  /* 0x000000c0072f7824 */ /* 0x000fe400078e02ff */
[----:B------:R-:W-:-:S04]  /*2220*/  IMAD.WIDE.U32 R10, R24, R6, R10 ;  /* 0x00000006180a7225 */ /* 0x000fc800078e000a */
[----:B------:R-:W-:-:S04]  /*2230*/  IMAD.WIDE.U32 R8, R24, R6, R8 ;  /* 0x0000000618087225 */ /* 0x000fc800078e0008 */
[----:B------:R-:W-:Y:S02]  /*2240*/  VIADD R79, R16, 0x20 ;  /* 0x00000020104f7836 */ /* 0x000fe40000000000 */
[----:B------:R-:W-:-:S04]  /*2250*/  IMAD.WIDE.U32 R30, R30, 0xc0, RZ ;  /* 0x000000c01e1e7825 */ /* 0x000fc800078e00ff */
[----:B------:R-:W-:-:S04]  /*2260*/  IMAD.WIDE.U32 R12, R12, 0xc0, RZ ;  /* 0x000000c00c0c7825 */ /* 0x000fc800078e00ff */
[----:B------:R-:W-:Y:S01]  /*2270*/  IMAD.WIDE.U32 R6, R6, 0xc0, RZ ;  /* 0x000000c006067825 */ /* 0x000fe200078e00ff */
[----:B------:R-:W-:Y:S02]  /*2280*/  SHF.R.S32.HI R78, RZ, 0x1f, R42 ;  /* 0x0000001fff4e7819 */ /* 0x000fe4000001142a */
[----:B------:R-:W-:Y:S01]  /*2290*/  SHF.R.S32.HI R68, RZ, 0x3, R37 ;  /* 0x00000003ff447819 */ /* 0x000fe20000011425 */
[----:B------:R-:W-:Y:S01]  /*22a0*/  IMAD R65, R36, 0x200, R0 ;  /* 0x0000020024417824 */ /* 0x000fe200078e0200 */
[----:B------:R-:W-:Y:S01]  /*22b0*/  ISETP.GE.AND P1, PT, R16, UR4, PT ;  /* 0x0000000410007c0c */ /* 0x000fe2000bf26270 */
[----:B------:R-:W-:Y:S01]  /*22c0*/  VIADD R76, R40, 0x8 ;  /* 0x00000008284c7836 */ /* 0x000fe20000000000 */
[----:B------:R-:W-:Y:S01]  /*22d0*/  ISETP.GE.AND P2, PT, R79, UR4, PT ;  /* 0x000000044f007c0c */ /* 0x000fe2000bf46270 */
[----:B------:R-:W-:Y:S01]  /*22e0*/  IMAD.SHL.U32 R75, R75, 0x2, RZ ;  /* 0x000000024b4b7824 */ /* 0x000fe200078e00ff */
[----:B------:R-:W-:Y:S01]  /*22f0*/  SHF.R.S32.HI R66, RZ, 0x1f, R67 ;  /* 0x0000001fff427819 */ /* 0x000fe20000011443 */
[----:B------:R-:W-:-:S02]  /*2300*/  IMAD.IADD R74, R31, 0x1, R39 ;  /* 0x000000011f4a7824 */ /* 0x000fc400078e0227 */
[----:B------:R-:W-:Y:S02]  /*2310*/  IMAD.IADD R73, R13, 0x1, R73 ;  /* 0x000000010d497824 */ /* 0x000fe400078e0249 */
[----:B------:R-:W-:Y:S02]  /*2320*/  IMAD.IADD R72, R7, 0x1, R47 ;  /* 0x0000000107487824 */ /* 0x000fe400078e022f */
[----:B------:R-:W-:Y:S02]  /*2330*/  IMAD.IADD R70, R41, 0x1, R21 ;  /* 0x0000000129467824 */ /* 0x000fe400078e0215 */
[----:B------:R-:W-:Y:S02]  /*2340*/  IMAD.IADD R69, R43, 0x1, R11 ;  /* 0x000000012b457824 */ /* 0x000fe400078e020b */
[----:B------:R-:W-:Y:S01]  /*2350*/  IMAD.IADD R0, R35, 0x1, R45 ;  /* 0x0000000123007824 */ /* 0x000fe200078e022d */
[----:B--2---:R-:W-:Y:S01]  /*2360*/  IADD3 R64, R32, R3, RZ ;  /* 0x0000000320407210 */ /* 0x004fe20007ffe0ff */
[----:B------:R-:W-:-:S02]  /*2370*/  IMAD.IADD R32, R15, 0x1, R41 ;  /* 0x000000010f207824 */ /* 0x000fc400078e0229 */
[----:B------:R-:W-:Y:S01]  /*2380*/  IMAD.IADD R3, R9, 0x1, R43 ;  /* 0x0000000109037824 */ /* 0x000fe200078e022b */
[----:B0-----:R-:W-:Y:S06]  /*2390*/  @!P6 BAR.SYNC.DEFER_BLOCKING 0x9, 0x100 ;  /* 0x024400000000eb1d */ /* 0x001fec0000010000 */
.L_x_10836:
[----:B------:R-:W2:Y:S01]  /*23a0*/  LDL R48, [R1+0x58] ;  /* 0x0000580001307983 */ /* 0x000ea20000100800 */
[----:B------:R-:W0:Y:S03]  /*23b0*/  LDC.64 R86, c[0x0][0x2d8] ;  /* 0x0000b600ff567b82 */ /* 0x000e260000000a00 */
[----:B------:R-:W3:Y:S01]  /*23c0*/  LDL.LU R43, [R1] ;  /* 0x00000000012b7983 */ /* 0x000ee20000300800 */
[----:B------:R-:W-:Y:S01]  /*23d0*/  VIADD R41, R27, 0xffffffff ;  /* 0xffffffff1b297836 */ /* 0x000fe20000000000 */
[----:B------:R-:W-:Y:S05]  /*23e0*/  YIELD ;  /* 0x0000000000007946 */ /* 0x000fea0003800000 */
[----:B------:R-:W-:Y:S01]  /*23f0*/  SHF.R.S32.HI R42, RZ, 0x1f, R41 ;  /* 0x0000001fff2a7819 */ /* 0x000fe20000011429 */
[-C--:B------:R-:W-:Y:S01]  /*2400*/  IMAD R27, R74, R41.reuse, RZ ;  /* 0x000000294a1b7224 */ /* 0x080fe200078e02ff */
[----:B------:R-:W1:Y:S01]  /*2410*/  LDC.64 R92, c[0x0][0x2f0] ;  /* 0x0000bc00ff5c7b82 */ /* 0x000e620000000a00 */
[----:B------:R-:W-:Y:S01]  /*2420*/  IMAD.WIDE.U32 R38, R30, R41, RZ ;  /* 0x000000291e267225 */ /* 0x000fe200078e00ff */
[----:B------:R-:W-:Y:S03]  /*2430*/  BSSY B0, `(.L_x_10787) ;  /* 0x00002ff000007945 */ /* 0x000fe60003800000 */
[----:B------:R-:W-:-:S02]  /*2440*/  IMAD R27, R42, R30, R27 ;  /* 0x0000001e2a1b7224 */ /* 0x000fc400078e021b */
[----:B------:R-:W-:Y:S01]  /*2450*/  IMAD.MOV.U32 R90, RZ, RZ, R38 ;  /* 0x000000ffff5a7224 */ /* 0x000fe200078e0026 */
[----:B------:R-:W-:Y:S01]  /*2460*/  IADD3 R38, P4, R82, R38, RZ ;  /* 0x0000002652267210 */ /* 0x000fe20007f9e0ff */
[----:B------:R-:W-:Y:S01]  /*2470*/  IMAD.IADD R91, R39, 0x1, R27 ;  /* 0x00000001275b7824 */ /* 0x000fe200078e021b */
[----:B------:R-:W4:Y:S01]  /*2480*/  LDC R94, c[0x0][0x3d4] ;  /* 0x0000f500ff5e7b82 */ /* 0x000f220000000800 */
[----:B------:R-:W-:Y:S02]  /*2490*/  IMAD R89, R19, 0x3000, R71 ;  /* 0x0000300013597824 */ /* 0x000fe400078e0247 */
[----:B------:R-:W-:Y:S01]  /*24a0*/  IMAD.X R39, R91, 0x1, R81, P4 ;  /* 0x000000015b277824 */ /* 0x000fe200020e0651 */
[C---:B0-----:R-:W-:Y:S02]  /*24b0*/  LEA R46, P4, R38.reuse, R86, 0x1 ;  /* 0x00000056262e7211 */ /* 0x041fe400078808ff */
[----:B------:R-:W-:Y:S02]  /*24c0*/  IADD3 R85, R89, 0x20, RZ ;  /* 0x0000002059557810 */ /* 0x000fe40007ffe0ff */
[----:B------:R-:W-:-:S02]  /*24d0*/  LEA.HI.X R47, R38, R87, R39, 0x1, P4 ;  /* 0x00000057262f7211 */ /* 0x000fc400020f0c27 */
[----:B------:R-:W-:Y:S01]  /*24e0*/  ISETP.GT.AND P4, PT, R41, R28, PT ;  /* 0x0000001c2900720c */ /* 0x000fe20003f84270 */
[----:B-1----:R-:W-:-:S04]  /*24f0*/  IMAD.WIDE.U32 R36, R92, 0x60, R90 ;  /* 0x000000605c247825 */ /* 0x002fc800078e005a */
[----:B------:R-:W-:Y:S01]  /*2500*/  IMAD R40, R93, 0x60, RZ ;  /* 0x000000605d287824 */ /* 0x000fe200078e02ff */
[----:B------:R-:W-:-:S04]  /*2510*/  IADD3 R27, P3, R82, R36, RZ ;  /* 0x00000024521b7210 */ /* 0x000fc80007f7e0ff */
[----:B------:R-:W-:Y:S02]  /*2520*/  IADD3.X R36, R81, R37, R40, P3, !PT ;  /* 0x0000002551247210 */ /* 0x000fe40001ffe428 */
[----:B------:R-:W-:-:S04]  /*2530*/  LEA R44, P3, R27, R86, 0x1 ;  /* 0x000000561b2c7211 */ /* 0x000fc800078608ff */
[----:B------:R-:W-:Y:S01]  /*2540*/  LEA.HI.X R45, R27, R87, R36, 0x1, P3 ;  /* 0x000000571b2d7211 */ /* 0x000fe200018f0c24 */
[----:B------:R-:W-:Y:S01]  /*2550*/  IMAD.MOV.U32 R27, RZ, RZ, R41 ;  /* 0x000000ffff1b7224 */ /* 0x000fe200078e0029 */
[----:B----4-:R-:W-:Y:S02]  /*2560*/  ISETP.GE.AND P3, PT, R94, 0x1, PT ;  /* 0x000000015e00780c */ /* 0x010fe40003f66270 */
[----:B--2---:R-:W-:Y:S02]  /*2570*/  LOP3.LUT P5, RZ, R48, 0x4, RZ, 0xc0, !PT ;  /* 0x0000000430ff7812 */ /* 0x004fe400078ac0ff */
[----:B---3--:R-:W-:-:S04]  /*2580*/  LOP3.LUT R43, R43, 0xfffffffd, RZ, 0xc0, !PT ;  /* 0xfffffffd2b2b7812 */ /* 0x008fc800078ec0ff */
[----:B------:R-:W-:-:S05]  /*2590*/  @P4 LOP3.LUT R43, R43, 0x2, RZ, 0xfc, !PT ;  /* 0x000000022b2b4812 */ /* 0x000fca00078efcff */
[----:B------:R0:W-:Y:S02]  /*25a0*/  STL [R1], R43 ;  /* 0x0000002b01007387 */ /* 0x0001e40000100800 */
[C---:B------:R-:W-:Y:S02]  /*25b0*/  @P5 VIADD R85, R89.reuse, 0xffffffe0 ;  /* 0xffffffe059555836 */ /* 0x040fe40000000000 */
[--C-:B------:R-:W-:Y:S02]  /*25c0*/  IMAD R89, R89, 0x2, R26.reuse ;  /* 0x0000000259597824 */ /* 0x100fe400078e021a */
[----:B------:R-:W-:Y:S01]  /*25d0*/  IMAD R85, R85, 0x2, R26 ;  /* 0x0000000255557824 */ /* 0x000fe200078e021a */
[----:B------:R-:W-:Y:S06]  /*25e0*/  @!P3 BRA `(.L_x_10788) ;  /* 0x0000002c0020b947 */ /* 0x000fec0003800000 */
        /* <DEDUP_REMOVED lines=20> */
[----:B0-----:R-:W-:Y:S02]  /*2730*/  CS2R R42, SRZ ;  /* 0x00000000002a7805 */ /* 0x001fe4000001ff00 */
        /* <DEDUP_REMOVED lines=8> */
[----:B------:R-:W-:-:S04]  /*27c0*/  IADD3 R39, P3, R8, R52, RZ ;  /* 0x0000003408277210 */ /* 0x000fc80007f7e0ff */
[----:B------:R-:W-:Y:S02]  /*27d0*/  IADD3.X R56, R84, R3, RZ, P3, !PT ;  /* 0x0000000354387210 */ /* 0x000fe40001ffe4ff */
        /* <DEDUP_REMOVED lines=14> */
.L_x_10791:
[----:B------:R-:W-:Y:S05]  /*28c0*/  BSYNC B1 ;  /* 0x0000000000017941 */ /* 0x000fea0003800000 */
.L_x_10790:
[----:B0-----:R-:W-:Y:S01]  /*28d0*/  VIADD R36, R18, 0x60 ;  /* 0x0000006012247836 */ /* 0x001fe20000000000 */
[----:B------:R-:W-:Y:S01]  /*28e0*/  BSSY B1, `(.L_x_10792) ;  /* 0x0000022000017945 */ /* 0x000fe20003800000 */
[----:B-----5:R-:W-:Y:S02]  /*28f0*/  IMAD.MOV.U32 R92, RZ, RZ, R56 ;  /* 0x000000ffff5c7224 */ /* 0x020fe400078e0038 */
[----:B------:R-:W-:Y:S01]  /*2900*/  IMAD.MOV.U32 R93, RZ, RZ, R57 ;  /* 0x000000ffff5d7224 */ /* 0x000fe200078e0039 */
[----:B------:R-:W-:-:S13]  /*2910*/  ISETP.GE.AND P5, PT, R36, R88, PT ;  /* 0x000000582400720c */ /* 0x000fda0003fa6270 */
[----:B------:R-:W-:Y:S05]  /*2920*/  @P5 BRA `(.L_x_10793) ;  /* 0x0000000000745947 */ /* 0x000fea0003800000 */
[----:B------:R-:W0:Y:S01]  /*2930*/  LDC.64 R36, c[0x0][0x3d8] ;  /* 0x0000f600ff247b82 */ /* 0x000e220000000a00 */
        /* <DEDUP_REMOVED lines=28> */
.L_x_10793:
[----:B------:R-:W-:Y:S05]  /*2b00*/  BSYNC B1 ;  /* 0x0000000000017941 */ /* 0x000fea0003800000 */
.L_x_10792:
[----:B------:R-:W2:Y:S01]  /*2b10*/  LDL R84, [R1+0x14] ;  /* 0x0000140001547983 */ /* 0x000ea20000100800 */
[----:B0-----:R-:W-:Y:S01]  /*2b20*/  IMAD.MOV.U32 R37, RZ, RZ, R87 ;  /* 0x000000ffff257224 */ /* 0x001fe200078e0057 */
[----:B------:R-:W-:Y:S01]  /*2b30*/  MOV R36, R86 ;  /* 0x0000005600247202 */ /* 0x000fe20000000f00 */
        /* <DEDUP_REMOVED lines=14> */
[----:B------:R-:W-:Y:S02]  /*2c20*/  MOV R38, R48 ;  /* 0x0000003000267202 */ /* 0x000fe40000000f00 */
        /* <DEDUP_REMOVED lines=12> */
[----:B------:R-:W-:Y:S02]  /*2cf0*/  PRMT R97, R39, 0x7610, R97 ;  /* 0x0000761027617816 */ /* 0x000fe40000000061 */
[----:B--2---:R-:W-:-:S13]  /*2d00*/  ISETP.NE.AND P3, PT, R84, 0x3, PT ;  /* 0x000000035400780c */ /* 0x004fda0003f65270 */
[----:B------:R-:W-:Y:S05]  /*2d10*/  @!P3 BRA `(.L_x_10794) ;  /* 0x000000000004b947 */ /* 0x000fea0003800000 */
[----:B------:R-:W-:Y:S01]  /*2d20*/  BPT.TRAP 0x1 ;  /* 0x000000040000795c */ /* 0x000fe20000300000 */
.L_x_10794:
[----:B------:R-:W-:Y:S01]  /*2d30*/  IMAD R84, R19, 0x8, R2 ;  /* 0x0000000813547824 */ /* 0x000fe200078e0202 */
[----:B------:R-:W-:Y:S01]  /*2d40*/  SHF.L.U32 R96, R23, 0x1f, RZ ;  /* 0x0000001f17607819 */ /* 0x000fe200000006ff */
[----:B------:R-:W-:Y:S03]  /*2d50*/  BSSY B1, `(.L_x_10795) ;  /* 0x0000003000017945 */ /* 0x000fe60003800000 */
[----:B------:R-:W0:Y:S02]  /*2d60*/  SYNCS.PHASECHK.TRANS64.TRYWAIT P6, [R84+URZ+0x30890], R96 ;  /* 0x03089060540075a7 */ /* 0x000e2400080c017f */
[----:B0-----:R-:W-:Y:S05]  /*2d70*/  @!P6 BRA `(.L_x_10796) ;  /* 0x0000013c00cce947 */ /* 0x001fea0003800000 */
.L_x_11013:
[----:B------:R-:W-:Y:S05]  /*2d80*/  BSYNC B1 ;  /* 0x0000000000017941 */ /* 0x000fea0003800000 */
.L_x_10795:
[----:B------:R-:W-:Y:S04]  /*2d90*/  BSSY B1, `(.L_x_10797) ;  /* 0x000006d000017945 */ /* 0x000fe80003800000 */
[----:B------:R-:W-:Y:S05]  /*2da0*/  @P4 BRA `(.L_x_10798) ;  /* 0x0000000400ac4947 */ /* 0x000fea0003800000 */
[----:B------:R-:W-:Y:S04]  /*2db0*/  BSSY B2, `(.L_x_10799) ;  /* 0x0000035000027945 */ /* 0x000fe80003800000 */
[----:B------:R-:W-:Y:S05]  /*2dc0*/  @P1 BRA `(.L_x_10800) ;  /* 0x0000000000cc1947 */ /* 0x000fea0003800000 */
[----:B------:R1:W2:Y:S01]  /*2dd0*/  LDS.128 R36, [R89+0x12000] ;  /* 0x0120000059247984 */ /* 0x0002a20000000c00 */
[----:B------:R-:W-:Y:S01]  /*2de0*/  ISETP.GE.AND P4, PT, R60, R94, PT ;  /* 0x0000005e3c00720c */ /* 0x000fe20003f86270 */
[----:B------:R-:W-:-:S12]  /*2df0*/  BSSY B3, `(.L_x_10801) ;  /* 0x000002f000037945 */ /* 0x000fd80003800000 */
[----:B-1----:R-:W-:Y:S05]  /*2e00*/  @P4 BRA `(.L_x_10802) ;  /* 0x0000000000b44947 */ /* 0x002fea0003800000 */
[----:B------:R-:W-:Y:S02]  /*2e10*/  SHF.R.U64 R105, R90, 0x10, R91 ;  /* 0x000000105a697819 */ /* 0x000fe4000000125b */
[----:B------:R-:W-:Y:S02]  /*2e20*/  SHF.R.U64 R102, R86, 0x10, R87 ;  /* 0x0000001056667819 */ /* 0x000fe40000001257 */
[----:B------:R-:W-:Y:S02]  /*2e30*/  PRMT R105, R103, 0x5410, R105 ;  /* 0x0000541067697816 */ /* 0x000fe40000000069 */
[----:B------:R-:W-:Y:S02]  /*2e40*/  PRMT R102, R52, 0x5432, R102 ;  /* 0x0000543234667816 */ /* 0x000fe40000000066 */
[----:B------:R-:W-:Y:S01]  /*2e50*/  SHF.R.U32.HI R104, RZ, 0x10, R87 ;  /* 0x00000010ff687819 */ /* 0x000fe20000011657 */
[----:B--2---:R-:W-:Y:S01]  /*2e60*/  IMAD.U32 R87, R38, 0x10000, RZ ;  /* 0x0001000026577824 */ /* 0x004fe200078e00ff */
[----:B------:R-:W-:-:S02]  /*2e70*/  SHF.R.U32.HI R108, RZ, 0x10, R91 ;  /* 0x00000010ff6c7819 */ /* 0x000fc4000001165b */
[----:B------:R-:W-:Y:S02]  /*2e80*/  LOP3.LUT R90, R37, 0xffff0000, RZ, 0xc0, !PT ;  /* 0xffff0000255a7812 */ /* 0x000fe400078ec0ff */
[C---:B------:R-:W-:Y:S01]  /*2e90*/  LOP3.LUT R107, R105.reuse, 0xffff0000, RZ, 0xc0, !PT ;  /* 0xffff0000696b7812 */ /* 0x040fe200078ec0ff */
[----:B------:R-:W-:Y:S01]  /*2ea0*/  IMAD.U32 R105, R105, 0x10000, RZ ;  /* 0x0001000069697824 */ /* 0x000fe200078e00ff */
[C---:B------:R-:W-:Y:S01]  /*2eb0*/  LOP3.LUT R103, R102.reuse, 0xffff0000, RZ, 0xc0, !PT ;  /* 0xffff000066677812 */ /* 0x040fe200078ec0ff */
[----:B------:R-:W-:Y:S01]  /*2ec0*/  IMAD.U32 R102, R102, 0x10000, RZ ;  /* 0x0001000066667824 */ /* 0x000fe200078e00ff */
[----:B------:R-:W-:Y:S01]  /*2ed0*/  PRMT R104, R53, 0x5432, R104 ;  /* 0x0000543235687816 */ /* 0x000fe20000000068 */
[----:B------:R-:W-:Y:S01]  /*2ee0*/  FMUL.FTZ R112, R90, R107 ;  /* 0x0000006b5a707220 */ /* 0x000fe20000410000 */
[----:B------:R-:W-:Y:S01]  /*2ef0*/  PRMT R108, R54, 0x5432, R108 ;  /* 0x00005432366c7816 */ /* 0x000fe2000000006c */
[----:B------:R-:W-:Y:S01]  /*2f00*/  FMUL.FTZ R90, R90, R103 ;  /* 0x000000675a5a7220 */ /* 0x000fe20000410000 */
[----:B------:R-:W-:Y:S01]  /*2f10*/  LOP3.LUT R91, R38, 0xffff0000, RZ, 0xc0, !PT ;  /* 0xffff0000265b7812 */ /* 0x000fe200078ec0ff */
[----:B------:R-:W-:Y:S01]  /*2f20*/  IMAD.U32 R106, R104, 0x10000, RZ ;  /* 0x00010000686a7824 */ /* 0x000fe200078e00ff */
[C---:B------:R-:W-:Y:S01]  /*2f30*/  LOP3.LUT R86, R39.reuse, 0xffff0000, RZ, 0xc0, !PT ;  /* 0xffff000027567812 */ /* 0x040fe200078ec0ff */
[----:B------:R-:W-:Y:S01]  /*2f40*/  IMAD.U32 R110, R108, 0x10000, RZ ;  /* 0x000100006c6e7824 */ /* 0x000fe200078e00ff */
[----:B------:R-:W-:Y:S01]  /*2f50*/  SHF.L.U32 R38, R39, 0x10, RZ ;  /* 0x0000001027267819 */ /* 0x000fe200000006ff */
[----:B------:R-:W-:-:S02]  /*2f60*/  IMAD.U32 R39, R37, 0x10000, RZ ;  /* 0x0001000025277824 */ /* 0x000fc400078e00ff */
[----:B------:R-:W-:Y:S01]  /*2f70*/  FMUL.FTZ R114, R91, R110 ;  /* 0x0000006e5b727220 */ /* 0x000fe20000410000 */
[----:B------:R-:W-:Y:S02]  /*2f80*/  IMAD.U32 R37, R36, 0x10000, RZ ;  /* 0x0001000024257824 */ /* 0x000fe400078e00ff */
[C---:B------:R-:W-:Y:S01]  /*2f90*/  FFMA.FTZ R107, R39.reuse, R107, R90 ;  /* 0x0000006b276b7223 */ /* 0x040fe2000001005a */
[----:B------:R-:W-:Y:S01]  /*2fa0*/  FFMA.FTZ R112, R39, R103, -R112 ;  /* 0x0000006727707223 */ /* 0x000fe20000010870 */
[-C--:B------:R-:W-:Y:S01]  /*2fb0*/  FMUL.FTZ R90, R91, R106.reuse ;  /* 0x0000006a5b5a7220 */ /* 0x080fe20000410000 */
[----:B------:R-:W-:Y:S01]  /*2fc0*/  LOP3.LUT R91, R108, 0xffff0000, RZ, 0xc0, !PT ;  /* 0xffff00006c5b7812 */ /* 0x000fe200078ec0ff */
[C---:B------:R-:W-:Y:S01]  /*2fd0*/  FFMA.FTZ R114, R87.reuse, R106, -R114 ;  /* 0x0000006a57727223 */ /* 0x040fe20000010872 */
[----:B------:R-:W-:Y:S01]  /*2fe0*/  LOP3.LUT R39, R104, 0xffff0000, RZ, 0xc0, !PT ;  /* 0xffff000068277812 */ /* 0x000fe200078ec0ff */
[----:B------:R-:W-:Y:S01]  /*2ff0*/  FFMA.FTZ R87, R87, R110, R90 ;  /* 0x0000006e57577223 */ /* 0x000fe2000001005a */
[----:B------:R-:W-:Y:S01]  /*3000*/  LOP3.LUT R36, R36, 0xffff0000, RZ, 0xc0, !PT ;  /* 0xffff000024247812 */ /* 0x000fe200078ec0ff */
[C---:B------:R-:W-:Y:S01]  /*3010*/  FMUL.FTZ R103, R86.reuse, R91 ;  /* 0x0000005b56677220 */ /* 0x040fe20000410000 */
[----:B------:R-:W-:Y:S01]  /*3020*/  F2FP.BF16.F32.PACK_AB R107, R107, R112 ;  /* 0x000000706b6b723e */ /* 0x000fe200000010ff */
[----:B------:R-:W-:-:S02]  /*3030*/  FMUL.FTZ R90, R86, R39 ;  /* 0x00000027565a7220 */ /* 0x000fc40000410000 */
        /* <DEDUP_REMOVED lines=9> */
[----:B------:R-:W-:-:S07]  /*30d0*/  IMAD.MOV.U32 R37, RZ, RZ, R107 ;  /* 0x000000ffff257224 */ /* 0x000fce00078e006b */
.L_x_10802:
[----:B------:R-:W-:Y:S05]  /*30e0*/  BSYNC B3 ;  /* 0x0000000000037941 */ /* 0x000fea0003800000 */
.L_x_10801:
[----:B--2---:R1:W-:Y:S02]  /*30f0*/  STG.E.128 desc[UR56][R46.64], R36 ;  /* 0x000000242e007986 */ /* 0x0043e4000c101d38 */
.L_x_10800:
[----:B------:R-:W-:Y:S05]  /*3100*/  BSYNC B2 ;  /* 0x0000000000027941 */ /* 0x000fea0003800000 */
.L_x_10799:
[----:B------:R-:W-:Y:S05]  /*3110*/  @P2 BRA `(.L_x_10798) ;  /* 0x0000000000d02947 */ /* 0x000fea0003800000 */
[----:B-1----:R1:W2:Y:S01]  /*3120*/  LDS.128 R36, [R85+0x12000] ;  /* 0x0120000055247984 */ /* 0x0022a20000000c00 */
[----:B------:R-:W-:Y:S01]  /*3130*/  IADD3 R87, R60, 0x10, RZ ;  /* 0x000000103c577810 */ /* 0x000fe20007ffe0ff */
[----:B------:R-:W-:Y:S03]  /*3140*/  BSSY B2, `(.L_x_10803) ;  /* 0x0000030000027945 */ /* 0x000fe60003800000 */
        /* <DEDUP_REMOVED lines=21> */
[----:B------:R-:W-:Y:S01]  /*32a0*/  FMUL.FTZ R102, R56, R90 ;  /* 0x0000005a38667220 */ /* 0x000fe20000410000 */
[----:B------:R-:W-:Y:S02]  /*32b0*/  IMAD.U32 R37, R36, 0x10000, RZ ;  /* 0x0001000024257824 */ /* 0x000fe400078e00ff */
[-C--:B------:R-:W-:Y:S01]  /*32c0*/  FMUL.FTZ R103, R56, R86.reuse ;  /* 0x0000005638677220 */ /* 0x080fe20000410000 */
[----:B------:R-:W-:Y:S01]  /*32d0*/  LOP3.LUT R36, R36, 0xffff0000, RZ, 0xc0, !PT ;  /* 0xffff000024247812 */ /* 0x000fe200078ec0ff */
[----:B------:R-:W-:Y:S01]  /*32e0*/  FMUL.FTZ R56, R58, R91 ;  /* 0x0000005b3a387220 */ /* 0x000fe20000410000 */
[----:B------:R-:W-:Y:S01]  /*32f0*/  LOP3.LUT R98, R98, 0xffff0000, RZ, 0xc0, !PT ;  /* 0xffff000062627812 */ /* 0x000fe200078ec0ff */
[-C--:B------:R-:W-:Y:S01]  /*3300*/  FMUL.FTZ R58, R58, R87.reuse ;  /* 0x000000573a3a7220 */ /* 0x080fe20000410000 */
[----:B------:R-:W-:Y:S01]  /*3310*/  LOP3.LUT R100, R100, 0xffff0000, RZ, 0xc0, !PT ;  /* 0xffff000064647812 */ /* 0x000fe200078ec0ff */
[----:B------:R-:W-:Y:S01]  /*3320*/  FFMA.FTZ R102, R39, R86, -R102 ;  /* 0x0000005627667223 */ /* 0x000fe20000010866 */
[----:B------:R-:W-:Y:S01]  /*3330*/  SHF.L.U32 R101, R101, 0x10, RZ ;  /* 0x0000001065657819 */ /* 0x000fe200000006ff */
[----:B------:R-:W-:Y:S01]  /*3340*/  FFMA.FTZ R103, R39, R90, R103 ;  /* 0x0000005a27677223 */ /* 0x000fe20000010067 */
[----:B------:R-:W-:Y:S01]  /*3350*/  FFMA.FTZ R87, R57, R87, -R56 ;  /* 0x0000005739577223 */ /* 0x000fe20000010838 */
        /* <DEDUP_REMOVED lines=13> */
[----:B------:R-:W-:-:S07]  /*3430*/  F2FP.BF16.F32.PACK_AB R38, R58, R87 ;  /* 0x000000573a26723e */ /* 0x000fce00000010ff */
.L_x_10804:
[----:B------:R-:W-:Y:S05]  /*3440*/  BSYNC B2 ;  /* 0x0000000000027941 */ /* 0x000fea0003800000 */
.L_x_10803:
[----:B--2---:R2:W-:Y:S02]  /*3450*/  STG.E.128 desc[UR56][R46.64+0x40], R36 ;  /* 0x000040242e007986 */ /* 0x0045e4000c101d38 */
.L_x_10798:
[----:B------:R-:W-:Y:S05]  /*3460*/  BSYNC B1 ;  /* 0x0000000000017941 */ /* 0x000fea0003800000 */
.L_x_10797:
[----:B------:R-:W-:Y:S05]  /*3470*/  @P5 BRA `(.L_x_10805) ;  /* 0x0000001c00e85947 */ /* 0x000fea0003800000 */
[----:B------:R-:W-:Y:S04]  /*3480*/  BSSY B1, `(.L_x_10806) ;  /* 0x0000036000017945 */ /* 0x000fe80003800000 */
[----:B------:R-:W-:Y:S05]  /*3490*/  @P1 BRA `(.L_x_10807) ;  /* 0x0000000000d01947 */ /* 0x000fea0003800000 */
[----:B-12---:R1:W2:Y:S01]  /*34a0*/  LDS.128 R36, [R89+0x15000] ;  /* 0x0150000059247984 */ /* 0x0062a20000000c00 */
        /* <DEDUP_REMOVED lines=18> */
[C---:B------:R-:W-:Y:S01]  /*35d0*/  LOP3.LUT R50, R92.reuse, 0xffff0000, RZ, 0xc0, !PT ;  /* 0xffff00005c327812 */ /* 0x040fe200078ec0ff */
[----:B------:R-:W-:Y:S01]  /*35e0*/  IMAD.U32 R92, R92, 0x10000, RZ ;  /* 0x000100005c5c7824 */ /* 0x000fe200078e00ff */
[----:B------:R-:W-:Y:S01]  /*35f0*/  LOP3.LUT R47, R38, 0xffff0000, RZ, 0xc0, !PT ;  /* 0xffff0000262f7812 */ /* 0x000fe200078ec0ff */
[----:B------:R-:W-:-:S02]  /*3600*/  IMAD.U32 R38, R37, 0x10000, RZ ;  /* 0x0001000025267824 */ /* 0x000fc400078e00ff */
[C---:B------:R-:W-:Y:S01]  /*3610*/  FMUL.FTZ R59, R39.reuse, R56 ;  /* 0x00000038273b7220 */ /* 0x040fe20000410000 */
[C---:B------:R-:W-:Y:S02]  /*3620*/  IMAD.U32 R37, R36.reuse, 0x10000, RZ ;  /* 0x0001000024257824 */ /* 0x040fe400078e00ff */
[-C--:B------:R-:W-:Y:S01]  /*3630*/  FMUL.FTZ R39, R39, R50.reuse ;  /* 0x0000003227277220 */ /* 0x080fe20000410000 */
[----:B------:R-:W-:Y:S01]  /*3640*/  LOP3.LUT R36, R36, 0xffff0000, RZ, 0xc0, !PT ;  /* 0xffff000024247812 */ /* 0x000fe200078ec0ff */
[----:B------:R-:W-:Y:S01]  /*3650*/  FMUL.FTZ R87, R47, R57 ;  /* 0x000000392f577220 */ /* 0x000fe20000410000 */
[----:B------:R-:W-:Y:S01]  /*3660*/  SHF.L.U32 R95, R95, 0x10, RZ ;  /* 0x000000105f5f7819 */ /* 0x000fe200000006ff */
[-C--:B------:R-:W-:Y:S01]  /*3670*/  FMUL.FTZ R47, R47, R51.reuse ;  /* 0x000000332f2f7220 */ /* 0x080fe20000410000 */
[----:B------:R-:W-:Y:S01]  /*3680*/  LOP3.LUT R97, R97, 0xffff0000, RZ, 0xc0, !PT ;  /* 0xffff000061617812 */ /* 0x000fe200078ec0ff */
[C---:B------:R-:W-:Y:S01]  /*3690*/  FFMA.FTZ R59, R38.reuse, R50, -R59 ;  /* 0x00000032263b7223 */ /* 0x040fe2000001083b */
[----:B------:R-:W-:Y:S01]  /*36a0*/  LOP3.LUT R93, R93, 0xffff0000, RZ, 0xc0, !PT ;  /* 0xffff00005d5d7812 */ /* 0x000fe200078ec0ff */
[----:B------:R-:W-:Y:S01]  /*36b0*/  FFMA.FTZ R56, R38, R56, R39 ;  /* 0x0000003826387223 */ /* 0x000fe20000010027 */
[----:B------:R-:W-:Y:S01]  /*36c0*/  FFMA.FTZ R87, R46, R51, -R87 ;  /* 0x000000332e577223 */ /* 0x000fe20000010857 */
[----:B------:R-:W-:Y:S01]  /*36d0*/  FMUL.FTZ R38, R36, R95 ;  /* 0x0000005f24267220 */ /* 0x000fe20000410000 */
[----:B------:R-:W-:Y:S01]  /*36e0*/  FFMA.FTZ R46, R46, R57, R47 ;  /* 0x000000392e2e7223 */ /* 0x000fe2000001002f */
        /* <DEDUP_REMOVED lines=13> */
.L_x_10809:
[----:B------:R-:W-:Y:S05]  /*37c0*/  BSYNC B2 ;  /* 0x0000000000027941 */ /* 0x000fea0003800000 */
.L_x_10808:
[----:B--2---:R3:W-:Y:S02]  /*37d0*/  STG.E.128 desc[UR56][R44.64], R36 ;  /* 0x000000242c007986 */ /* 0x0047e4000c101d38 */
.L_x_10807:
[----:B------:R-:W-:Y:S05]  /*37e0*/  BSYNC B1 ;  /* 0x0000000000017941 */ /* 0x000fea0003800000 */
.L_x_10806:
[----:B------:R-:W-:Y:S05]  /*37f0*/  @P2 BRA `(.L_x_10805) ;  /* 0x0000001c00082947 */ /* 0x000fea0003800000 */
[----:B-123--:R1:W2:Y:S01]  /*3800*/  LDS.128 R36, [R85+0x15000] ;  /* 0x0150000055247984 */ /* 0x00e2a20000000c00 */
        /* <DEDUP_REMOVED lines=19> */
[----:B------:R-:W-:Y:S02]  /*3940*/  LOP3.LUT R39, R37, 0xffff0000, RZ, 0xc0, !PT ;  /* 0xffff000025277812 */ /* 0x000fe400078ec0ff */
        /* <DEDUP_REMOVED lines=8> */
[C---:B------:R-:W-:Y:S01]  /*39d0*/  SHF.L.U32 R37, R36.reuse, 0x10, RZ ;  /* 0x0000001024257819 */ /* 0x040fe200000006ff */
        /* <DEDUP_REMOVED lines=21> */
.L_x_10811:
[----:B------:R-:W-:Y:S05]  /*3b30*/  BSYNC B1 ;  /* 0x0000000000017941 */ /* 0x000fea0003800000 */
.L_x_10810:
[----:B--2---:R1:W-:Y:S01]  /*3b40*/  STG.E.128 desc[UR56][R44.64+0x40], R36 ;  /* 0x000040242c007986 */ /* 0x0043e2000c101d38 */
[----:B------:R-:W-:Y:S05]  /*3b50*/  BRA `(.L_x_10805) ;  /* 0x0000001800307947 */ /* 0x000fea0003800000 */
.L_x_10789:
[C---:B------:R-:W-:Y:S02]  /*3b60*/  ISETP.GE.AND P3, PT, R18.reuse, R88, PT ;  /* 0x000000581200720c */ /* 0x040fe40003f66270 */
[----:B0-----:R-:W-:Y:S02]  /*3b70*/  CS2R R42, SRZ ;  /* 0x00000000002a7805 */ /* 0x001fe4000001ff00 */
[----:B------:R-:W-:Y:S01]  /*3b80*/  CS2R R40, SRZ ;  /* 0x0000000000287805 */ /* 0x000fe2000001ff00 */
[----:B------:R-:W-:Y:S01]  /*3b90*/  VIADD R48, R18, 0x60 ;  /* 0x0000006012307836 */ /* 0x000fe20000000000 */
[----:B------:R-:W-:-:S13]  /*3ba0*/  ISETP.GE.OR P3, PT, R16, R94, P3 ;  /* 0x0000005e1000720c */ /* 0x000fda0001f66670 */
[----:B------:R-:W0:Y:S01]  /*3bb0*/  @!P3 LDC.64 R44, c[0x0][0x3c8] ;  /* 0x0000f200ff2cbb82 */ /* 0x000e220000000a00 */
[----:B------:R-:W-:-:S05]  /*3bc0*/  @!P3 IADD3 R38, P4, R20, R54, RZ ;  /* 0x000000361426b210 */ /* 0x000fca0007f9e0ff */
[----:B------:R-:W-:Y:S01]  /*3bd0*/  @!P3 IMAD.X R39, R95, 0x1, R70, P4 ;  /* 0x000000015f27b824 */ /* 0x000fe200020e0646 */
[----:B------:R-:W-:Y:S01]  /*3be0*/  @!P3 IADD3 R36, P4, R10, R52, RZ ;  /* 0x000000340a24b210 */ /* 0x000fe20007f9e0ff */
[----:B------:R-:W1:Y:S03]  /*3bf0*/  @!P3 LDC.64 R46, c[0x0][0x3e0] ;  /* 0x0000f800ff2ebb82 */ /* 0x000e660000000a00 */
[----:B------:R-:W-:Y:S02]  /*3c00*/  @!P3 IADD3.X R37, R84, R69, RZ, P4, !PT ;  /* 0x000000455425b210 */ /* 0x000fe400027fe4ff */
[----:B0-----:R-:W-:-:S04]  /*3c10*/  @!P3 LEA R44, P4, R38, R44, 0x1 ;  /* 0x0000002c262cb211 */ /* 0x001fc800078808ff */
[----:B------:R-:W-:Y:S02]  /*3c20*/  @!P3 LEA.HI.X R45, R38, R45, R39, 0x1, P4 ;  /* 0x0000002d262db211 */ /* 0x000fe400020f0c27 */
[----:B------:R-:W-:Y:S02]  /*3c30*/  CS2R R38, SRZ ;  /* 0x0000000000267805 */ /* 0x000fe4000001ff00 */
[----:B-1----:R-:W-:-:S04]  /*3c40*/  @!P3 LEA R46, P4, R36, R46, 0x1 ;  /* 0x0000002e242eb211 */ /* 0x002fc800078808ff */
[----:B------:R-:W-:Y:S02]  /*3c50*/  @!P3 LEA.HI.X R47, R36, R47, R37, 0x1, P4 ;  /* 0x0000002f242fb211 */ /* 0x000fe400020f0c25 */
[----:B------:R-:W-:-:S03]  /*3c60*/  CS2R R36, SRZ ;  /* 0x0000000000247805 */ /* 0x000fc6000001ff00 */
[----:B------:R0:W5:Y:S04]  /*3c70*/  @!P3 LDG.E.128 R40, desc[UR56][R46.64] ;  /* 0x000000382e28b981 */ /* 0x000168000c1e1d00 */
[----:B------:R1:W5:Y:S01]  /*3c80*/  @!P3 LDG.E.128 R36, desc[UR56][R44.64] ;  /* 0x000000382c24b981 */ /* 0x000362000c1e1d00 */
[----:B------:R-:W-:-:S04]  /*3c90*/  ISETP.GE.AND P3, PT, R48, R88, PT ;  /* 0x000000583000720c */ /* 0x000fc80003f66270 */
[CC--:B------:R-:W-:Y:S01]  /*3ca0*/  ISETP.GE.OR P3, PT, R16.reuse, R94.reuse, P3 ;  /* 0x0000005e1000720c */ /* 0x0c0fe20001f66670 */
[----:B------:R-:W-:Y:S01]  /*3cb0*/  BSSY B1, `(.L_x_10812) ;  /* 0x000001b000017945 */ /* 0x000fe20003800000 */
[----:B0-----:R-:W-:Y:S02]  /*3cc0*/  CS2R R46, SRZ ;  /* 0x00000000002e7805 */ /* 0x001fe4000001ff00 */
[----:B------:R-:W-:Y:S02]  /*3cd0*/  CS2R R50, SRZ ;  /* 0x0000000000327805 */ /* 0x000fe4000001ff00 */
[----:B------:R-:W-:Y:S02]  /*3ce0*/  CS2R R48, SRZ ;  /* 0x0000000000307805 */ /* 0x000fe4000001ff00 */
[----:B-1----:R-:W-:Y:S02]  /*3cf0*/  CS2R R44, SRZ ;  /* 0x00000000002c7805 */ /* 0x002fe4000001ff00 */
[----:B------:R-:W-:-:S03]  /*3d00*/  ISETP.GE.AND P4, PT, R16, R94, PT ;  /* 0x0000005e1000720c */ /* 0x000fc60003f86270 */
[----:B------:R-:W-:Y:S10]  /*3d10*/  @P3 BRA `(.L_x_10813) ;  /* 0x0000000000503947 */ /* 0x000ff40003800000 */
[----:B------:R-:W0:Y:S01]  /*3d20*/  LDC.64 R44, c[0x0][0x3d8] ;  /* 0x0000f600ff2c7b82 */ /* 0x000e220000000a00 */
[----:B------:R-:W-:Y:S01]  /*3d30*/  IMAD.MOV.U32 R55, RZ, RZ, R95 ;  /* 0x000000ffff377224 */ /* 0x000fe200078e005f */
[----:B------:R-:W-:Y:S01]  /*3d40*/  ULDC.64 UR4, c[0x0][0x3c8] ;  /* 0x0000f20000047ab9 */ /* 0x000fe20000000a00 */
[----:B------:R-:W-:Y:S02]  /*3d50*/  IMAD.MOV.U32 R53, RZ, RZ, R84 ;  /* 0x000000ffff357224 */ /* 0x000fe400078e0054 */
        /* <DEDUP_REMOVED lines=14> */
[----:B------:R-:W5:Y:S04]  /*3e40*/  LDG.E.128 R44, desc[UR56][R44.64] ;  /* 0x000000382c2c7981 */ /* 0x000f68000c1e1d00 */
[----:B------:R-:W5:Y:S03]  /*3e50*/  LDG.E.128 R48, desc[UR56][R48.64] ;  /* 0x0000003830307981 */ /* 0x000f66000c1e1d00 */
.L_x_10813:
[----:B------:R-:W-:Y:S05]  /*3e60*/  BSYNC B1 ;  /* 0x0000000000017941 */ /* 0x000fea0003800000 */
.L_x_10812:
[----:B------:R-:W2:Y:S01]  /*3e70*/  LDL R56, [R1+0x14] ;  /* 0x0000140001387983 */ /* 0x000ea20000100800 */
[----:B-----5:R-:W-:Y:S02]  /*3e80*/  IMAD.MOV.U32 R53, RZ, RZ, R47 ;  /* 0x000000ffff357224 */ /* 0x020fe400078e002f */
        /* <DEDUP_REMOVED lines=26> */
[----:B------:R-:W-:Y:S02]  /*4030*/  MOV R52, R42 ;  /* 0x0000002a00347202 */ /* 0x000fe40000000f00 */
[----:B------:R-:W-:Y:S02]  /*4040*/  PRMT R108, R108, 0x5410, R53 ;  /* 0x000054106c6c7816 */ /* 0x000fe40000000035 */
[----:B------:R-:W-:Y:S02]  /*4050*/  PRMT R107, R107, 0x5410, R52 ;  /* 0x000054106b6b7816 */ /* 0x000fe40000000034 */
[----:B------:R-:W-:Y:S02]  /*4060*/  PRMT R119, R54, 0x7610, R119 ;  /* 0x0000761036777816 */ /* 0x000fe40000000077 */
[----:B------:R-:W-:Y:S02]  /*4070*/  PRMT R123, R55, 0x7610, R123 ;  /* 0x00007610377b7816 */ /* 0x000fe4000000007b */
[----:B--2---:R-:W-:-:S13]  /*4080*/  ISETP.NE.AND P3, PT, R56, 0x3, PT ;  /* 0x000000033800780c */ /* 0x004fda0003f65270 */
[----:B------:R-:W-:Y:S05]  /*4090*/  @!P3 BRA `(.L_x_10814) ;  /* 0x000000000004b947 */ /* 0x000fea0003800000 */
[----:B------:R-:W-:Y:S01]  /*40a0*/  BPT.TRAP 0x1 ;  /* 0x000000040000795c */ /* 0x000fe20000300000 */
.L_x_10814:
[----:B------:R-:W-:Y:S01]  /*40b0*/  IMAD R84, R19, 0x8, R2 ;  /* 0x0000000813547824 */ /* 0x000fe200078e0202 */
[----:B------:R-:W-:Y:S01]  /*40c0*/  SHF.L.U32 R96, R23, 0x1f, RZ ;  /* 0x0000001f17607819 */ /* 0x000fe200000006ff */
[----:B------:R-:W0:Y:S01]  /*40d0*/  LDC R98, c[0x0][0x2e4] ;  /* 0x0000b900ff627b82 */ /* 0x000e220000000800 */
[----:B------:R-:W-:Y:S02]  /*40e0*/  BSSY B1, `(.L_x_10815) ;  /* 0x0000004000017945 */ /* 0x000fe40003800000 */
[----:B------:R-:W1:Y:S01]  /*40f0*/  SYNCS.PHASECHK.TRANS64.TRYWAIT P5, [R84+URZ+0x30890], R96 ;  /* 0x03089060540075a7 */ /* 0x000e6200080a017f */
[----:B0-----:R-:W-:Y:S01]  /*4100*/  IMAD.IADD R100, R98, 0x1, -R75 ;  /* 0x0000000162647824 */ /* 0x001fe200078e0a4b */
[----:B-1----:R-:W-:Y:S06]  /*4110*/  @!P5 BRA `(.L_x_10816) ;  /* 0x0000012800f8d947 */ /* 0x002fec0003800000 */
.L_x_11014:
[----:B------:R-:W-:Y:S05]  /*4120*/  BSYNC B1 ;  /* 0x0000000000017941 */ /* 0x000fea0003800000 */
.L_x_10815:
[----:B------:R-:W-:Y:S01]  /*4130*/  ISETP.GE.OR P5, PT, R18, R88, P1 ;  /* 0x000000581200720c */ /* 0x000fe20000fa6670 */
[----:B------:R-:W-:-:S12]  /*4140*/  BSSY B1, `(.L_x_10817) ;  /* 0x0000088000017945 */ /* 0x000fd80003800000 */
[----:B------:R-:W-:Y:S05]  /*4150*/  @P5 BRA `(.L_x_10818) ;  /* 0x0000000800185947 */ /* 0x000fea0003800000 */
[----:B------:R-:W1:Y:S01]  /*4160*/  S2R R54, SR_TID.X ;  /* 0x0000000000367919 */ /* 0x000e620000002100 */
[----:B------:R-:W-:Y:S01]  /*4170*/  SHF.R.S32.HI R52, RZ, 0x1f, R18 ;  /* 0x0000001fff347819 */ /* 0x000fe20000011412 */
[-C--:B------:R-:W-:Y:S01]  /*4180*/  IMAD.WIDE.U32 R94, R18, R92.reuse, R90 ;  /* 0x0000005c125e7225 */ /* 0x080fe200078e005a */
[----:B------:R-:W-:Y:S03]  /*4190*/  BSSY B2, `(.L_x_10819) ;  /* 0x0000076000027945 */ /* 0x000fe60003800000 */
[----:B------:R-:W-:Y:S01]  /*41a0*/  IMAD R52, R52, R92, RZ ;  /* 0x0000005c34347224 */ /* 0x000fe200078e02ff */
[----:B------:R-:W-:-:S03]  /*41b0*/  IADD3 R97, P5, P6, R62, R94, R67 ;  /* 0x0000005e3e617210 */ /* 0x000fc60007ebe043 */
[----:B------:R-:W-:Y:S01]  /*41c0*/  IMAD R53, R18, R93, R52 ;  /* 0x0000005d12357224 */ /* 0x000fe200078e0234 */
[----:B------:R-:W-:-:S03]  /*41d0*/  SEL R52, R75, R100, !P0 ;  /* 0x000000644b347207 */ /* 0x000fc60004000000 */
[----:B------:R-:W-:Y:S01]  /*41e0*/  IMAD.IADD R104, R53, 0x1, R95 ;  /* 0x0000000135687824 */ /* 0x000fe200078e025f */
[----:B------:R-:W-:-:S04]  /*41f0*/  SHF.R.S32.HI R53, RZ, 0x1f, R52 ;  /* 0x0000001fff357819 */ /* 0x000fc80000011434 */
[----:B------:R-:W-:Y:S02]  /*4200*/  LEA.HI R53, R53, R52, RZ, 0x4 ;  /* 0x0000003435357211 */ /* 0x000fe400078f20ff */
[----:B------:R-:W-:Y:S02]  /*4210*/  IADD3.X R102, R83, R104, R66, P5, P6 ;  /* 0x0000006853667210 */ /* 0x000fe40002fec442 */
[----:B------:R-:W-:-:S04]  /*4220*/  LEA.HI.SX32 R53, R53, R68, 0x1c ;  /* 0x0000004435357211 */ /* 0x000fc800078fe2ff */
[----:B------:R-:W-:Y:S01]  /*4230*/  SHF.L.U32 R99, R53, 0x3, RZ ;  /* 0x0000000335637819 */ /* 0x000fe200000006ff */
[----:B------:R-:W-:-:S03]  /*4240*/  IMAD R53, R19, 0x3000, R65 ;  /* 0x0000300013357824 */ /* 0x000fc600078e0241 */
[----:B------:R-:W-:Y:S01]  /*4250*/  LOP3.LUT R52, R80, 0x38, R99, 0xf8, !PT ;  /* 0x0000003850347812 */ /* 0x000fe200078ef863 */
[----:B-1----:R-:W-:Y:S02]  /*4260*/  VIADD R55, R54, 0xffffff80 ;  /* 0xffffff8036377836 */ /* 0x002fe40000000000 */
[----:B------:R-:W-:Y:S01]  /*4270*/  IMAD R53, R53, 0x2, R2 ;  /* 0x0000000235357824 */ /* 0x000fe200078e0202 */
[----:B------:R-:W-:Y:S02]  /*4280*/  LOP3.LUT R52, R52, R77, RZ, 0x3c, !PT ;  /* 0x0000004d34347212 */ /* 0x000fe400078e3cff */
[----:B------:R-:W-:-:S04]  /*4290*/  SHF.R.S32.HI R54, RZ, 0x1f, R55 ;  /* 0x0000001fff367819 */ /* 0x000fc80000011437 */
[----:B------:R-:W-:-:S04]  /*42a0*/  LEA.HI R54, R54, R55, RZ, 0x5 ;  /* 0x0000003736367211 */ /* 0x000fc800078f28ff */
[----:B------:R-:W-:-:S05]  /*42b0*/  SHF.R.S32.HI R54, RZ, 0x5, R54 ;  /* 0x00000005ff367819 */ /* 0x000fca0000011436 */
[----:B------:R-:W-:-:S04]  /*42c0*/  IMAD R52, R54, 0x200, R52 ;  /* 0x0000020036347824 */ /* 0x000fc800078e0234 */
[----:B------:R-:W-:-:S04]  /*42d0*/  IMAD R55, R19, 0x3000, R52 ;  /* 0x0000300013377824 */ /* 0x000fc800078e0234 */
[----:B------:R-:W-:Y:S02]  /*42e0*/  IMAD R56, R55, 0x2, R2 ;  /* 0x0000000237387824 */ /* 0x000fe400078e0202 */
[----:B------:R-:W1:Y:S04]  /*42f0*/  LDS.128 R52, [R53+0x12400] ;  /* 0x0124000035347984 */ /* 0x000e680000000c00 */
[----:B------:R-:W2:Y:S01]  /*4300*/  LDS.128 R56, [R56+0x12400] ;  /* 0x0124000038387984 */ /* 0x000ea20000000c00 */
[----:B------:R-:W-:Y:S05]  /*4310*/  @P4 BRA `(.L_x_10820) ;  /* 0x0000000400744947 */ /* 0x000fea0003800000 */
[--C-:B------:R-:W-:Y:S01]  /*4320*/  SHF.R.U64 R38, R38, 0x10, R39.reuse ;  /* 0x0000001026267819 */ /* 0x100fe20000001227 */
[----:B--2---:R-:W-:Y:S01]  /*4330*/  IMAD.U32 R105, R57, 0x10000, RZ ;  /* 0x0001000039697824 */ /* 0x004fe200078e00ff */
[----:B------:R-:W-:Y:S01]  /*4340*/  SHF.R.U32.HI R101, RZ, 0x10, R39 ;  /* 0x00000010ff657819 */ /* 0x000fe20000011627 */
[----:B-1----:R-:W-:Y:S01]  /*4350*/  IMAD.U32 R103, R53, 0x10000, RZ ;  /* 0x0001000035677824 */ /* 0x002fe200078e00ff */
[----:B------:R-:W-:Y:S01]  /*4360*/  SHF.R.U64 R36, R36, 0x10, R37 ;  /* 0x0000001024247819 */ /* 0x000fe20000001225 */
[----:B------:R-:W-:Y:S01]  /*4370*/  IMAD.U32 R118, R59, 0x10000, RZ ;  /* 0x000100003b767824 */ /* 0x000fe200078e00ff */
[----:B------:R-:W-:Y:S01]  /*4380*/  SHF.R.U64 R39, R40, 0x10, R41 ;  /* 0x0000001028277819 */ /* 0x000fe20000001229 */
        /* <DEDUP_REMOVED lines=10> */
[----:B------:R-:W-:Y:S01]  /*4430*/  FMUL.FTZ R121, R105, R124 ;  /* 0x0000007c69797220 */ /* 0x000fe20000410000 */
[----:B------:R-:W-:Y:S01]  /*4440*/  LOP3.LUT R106, R57, 0xffff0000, RZ, 0xc0, !PT ;  /* 0xffff0000396a7812 */ /* 0x000fe200078ec0ff */
[----:B------:R-:W-:Y:S01]  /*4450*/  FMUL.FTZ R126, R105, R122 ;  /* 0x0000007a697e7220 */ /* 0x000fe20000410000 */
[----:B------:R-:W-:Y:S01]  /*4460*/  PRMT R39, R119, 0x5410, R39 ;  /* 0x0000541077277816 */ /* 0x000fe20000000027 */
[----:B------:R-:W-:Y:S01]  /*4470*/  IMAD.U32 R57, R56, 0x10000, RZ ;  /* 0x0001000038397824 */ /* 0x000fe200078e00ff */
[----:B------:R-:W-:Y:S01]  /*4480*/  LOP3.LUT R105, R123, 0xffff0000, RZ, 0xc0, !PT ;  /* 0xffff00007b697812 */ /* 0x000fe200078ec0ff */
[C---:B------:R-:W-:Y:S01]  /*4490*/  FFMA.FTZ R41, R103.reuse, R124, -R126 ;  /* 0x0000007c67297223 */ /* 0x040fe2000001087e */
[----:B------:R-:W-:Y:S01]  /*44a0*/  PRMT R119, R108, 0x5432, R42 ;  /* 0x000054326c777816 */ /* 0x000fe2000000002a */
[----:B------:R-:W-:Y:S01]  /*44b0*/  FFMA.FTZ R103, R103, R122, R121 ;  /* 0x0000007a67677223 */ /* 0x000fe20000010079 */
[----:B------:R-:W-:Y:S01]  /*44c0*/  LOP3.LUT R43, R53, 0xffff0000, RZ, 0xc0, !PT ;  /* 0xffff0000352b7812 */ /* 0x000fe200078ec0ff */
[----:B------:R-:W-:Y:S01]  /*44d0*/  FMUL.FTZ R42, R106, R105 ;  /* 0x000000696a2a7220 */ /* 0x000fe20000410000 */
[----:B------:R-:W-:Y:S01]  /*44e0*/  LOP3.LUT R37, R37, 0xffff0000, RZ, 0xc0, !PT ;  /* 0xffff000025257812 */ /* 0x000fe200078ec0ff */
[----:B------:R-:W-:Y:S01]  /*44f0*/  IMAD.U32 R121, R119, 0x10000, RZ ;  /* 0x0001000077797824 */ /* 0x000fe200078e00ff */
[----:B------:R-:W-:Y:S01]  /*4500*/  SHF.L.U32 R116, R55, 0x10, RZ ;  /* 0x0000001037747819 */ /* 0x000fe200000006ff */
[----:B------:R-:W-:Y:S01]  /*4510*/  IMAD.U32 R123, R101, 0x10000, RZ ;  /* 0x00010000657b7824 */ /* 0x000fe200078e00ff */
[----:B------:R-:W-:Y:S01]  /*4520*/  PRMT R36, R110, 0x5432, R36 ;  /* 0x000054326e247816 */ /* 0x000fe20000000024 */
[-C--:B------:R-:W-:Y:S01]  /*4530*/  FMUL.FTZ R106, R106, R37.reuse ;  /* 0x000000256a6a7220 */ /* 0x080fe20000410000 */
[C---:B------:R-:W-:Y:S01]  /*4540*/  FFMA.FTZ R42, R43.reuse, R37, -R42 ;  /* 0x000000252b2a7223 */ /* 0x040fe2000001082a */
[C---:B------:R-:W-:Y:S01]  /*4550*/  FMUL.FTZ R37, R118.reuse, R121 ;  /* 0x0000007976257220 */ /* 0x040fe20000410000 */
[----:B------:R-:W-:Y:S01]  /*4560*/  FMUL.FTZ R124, R118, R123 ;  /* 0x0000007b767c7220 */ /* 0x000fe20000410000 */
[----:B------:R-:W-:Y:S01]  /*4570*/  SHF.L.U32 R126, R36, 0x10, RZ ;  /* 0x00000010247e7819 */ /* 0x000fe200000006ff */
[----:B------:R-:W-:Y:S01]  /*4580*/  FFMA.FTZ R106, R43, R105, R106 ;  /* 0x000000692b6a7223 */ /* 0x000fe2000001006a */
[C---:B------:R-:W-:Y:S01]  /*4590*/  FFMA.FTZ R37, R116.reuse, R123, -R37 ;  /* 0x0000007b74257223 */ /* 0x040fe20000010825 */
[----:B------:R-:W-:Y:S01]  /*45a0*/  FFMA.FTZ R116, R116, R121, R124 ;  /* 0x0000007974747223 */ /* 0x000fe2000001007c */
        /* <DEDUP_REMOVED lines=8> */
[----:B------:R-:W-:Y:S01]  /*4630*/  FFMA.FTZ R36, R53, R126, -R36 ;  /* 0x0000007e35247223 */ /* 0x000fe20000010824 */
[----:B------:R-:W-:Y:S01]  /*4640*/  LOP3.LUT R118, R101, 0xffff0000, RZ, 0xc0, !PT ;  /* 0xffff000065767812 */ /* 0x000fe200078ec0ff */
[----:B------:R-:W-:Y:S01]  /*4650*/  FFMA.FTZ R53, R53, R124, R57 ;  /* 0x0000007c35357223 */ /* 0x000fe20000010039 */
[----:B------:R-:W-:Y:S01]  /*4660*/  LOP3.LUT R56, R56, 0xffff0000, RZ, 0xc0, !PT ;  /* 0xffff000038387812 */ /* 0x000fe200078ec0ff */
[----:B------:R-:W-:Y:S01]  /*4670*/  FMUL.FTZ R128, R59, R122 ;  /* 0x0000007a3b807220 */ /* 0x000fe20000410000 */
[----:B------:R-:W-:Y:S01]  /*4680*/  LOP3.LUT R39, R39, 0xffff0000, RZ, 0xc0, !PT ;  /* 0xffff000027277812 */ /* 0x000fe200078ec0ff */
[----:B------:R-:W-:Y:S01]  /*4690*/  IMAD.U32 R57, R40, 0x10000, RZ ;  /* 0x0001000028397824 */ /* 0x000fe200078e00ff */
[----:B------:R-:W-:Y:S01]  /*46a0*/  PRMT R38, R109, 0x5432, R38 ;  /* 0x000054326d267816 */ /* 0x000fe20000000026 */
[-C--:B------:R-:W-:Y:S01]  /*46b0*/  FMUL.FTZ R130, R59, R118.reuse ;  /* 0x000000763b827220 */ /* 0x080fe20000410000 */
[----:B------:R-:W-:Y:S01]  /*46c0*/  LOP3.LUT R55, R55, 0xffff0000, RZ, 0xc0, !PT ;  /* 0xffff000037377812 */ /* 0x000fe200078ec0ff */
[----:B------:R-:W-:Y:S01]  /*46d0*/  FMUL.FTZ R59, R56, R39 ;  /* 0x00000027383b7220 */ /* 0x000fe20000410000 */
[----:B------:R-:W-:Y:S01]  /*46e0*/  LOP3.LUT R117, R54, 0xffff0000, RZ, 0xc0, !PT ;  /* 0xffff000036757812 */ /* 0x000fe200078ec0ff */
[C---:B------:R-:W-:Y:S01]  /*46f0*/  IMAD.U32 R54, R58.reuse, 0x10000, RZ ;  /* 0x000100003a367824 */ /* 0x040fe200078e00ff */
[----:B------:R-:W-:Y:S01]  /*4700*/  LOP3.LUT R58, R58, 0xffff0000, RZ, 0xc0, !PT ;  /* 0xffff00003a3a7812 */ /* 0x000fe200078ec0ff */
[----:B------:R-:W-:Y:S01]  /*4710*/  FMUL.FTZ R101, R56, R43 ;  /* 0x0000002b38657220 */ /* 0x000fe20000410000 */
[----:B------:R-:W-:Y:S01]  /*4720*/  LOP3.LUT R40, R40, 0xffff0000, RZ, 0xc0, !PT ;  /* 0xffff000028287812 */ /* 0x000fe200078ec0ff */
[----:B------:R-:W-:Y:S01]  /*4730*/  IMAD.U32 R56, R38, 0x10000, RZ ;  /* 0x0001000026387824 */ /* 0x000fe200078e00ff */
[----:B------:R-:W-:Y:S01]  /*4740*/  LOP3.LUT R52, R52, 0xffff0000, RZ, 0xc0, !PT ;  /* 0xffff000034347812 */ /* 0x000fe200078ec0ff */
[C---:B------:R-:W-:Y:S01]  /*4750*/  FFMA.FTZ R118, R55.reuse, R118, -R128 ;  /* 0x0000007637767223 */ /* 0x040fe20000010880 */
[----:B------:R-:W-:Y:S01]  /*4760*/  LOP3.LUT R38, R38, 0xffff0000, RZ, 0xc0, !PT ;  /* 0xffff000026267812 */ /* 0x000fe200078ec0ff */
[----:B------:R-:W-:Y:S01]  /*4770*/  FFMA.FTZ R55, R55, R122, R130 ;  /* 0x0000007a37377223 */ /* 0x000fe20000010082 */
[----:B------:R-:W-:Y:S01]  /*4780*/  FMUL.FTZ R122, R54, R57 ;  /* 0x00000039367a7220 */ /* 0x000fe20000410000 */
[----:B------:R-:W-:Y:S01]  /*4790*/  FMUL.FTZ R124, R58, R40 ;  /* 0x000000283a7c7220 */ /* 0x000fe20000410000 */
[C---:B------:R-:W-:Y:S01]  /*47a0*/  FFMA.FTZ R43, R52.reuse, R43, -R59 ;  /* 0x0000002b342b7223 */ /* 0x040fe2000001083b */
[----:B------:R-:W-:Y:S01]  /*47b0*/  FFMA.FTZ R52, R52, R39, R101 ;  /* 0x0000002734347223 */ /* 0x000fe20000010065 */
[----:B------:R-:W-:Y:S01]  /*47c0*/  FMUL.FTZ R59, R58, R38 ;  /* 0x000000263a3b7220 */ /* 0x000fe20000410000 */
[-C--:B------:R-:W-:Y:S01]  /*47d0*/  FMUL.FTZ R54, R54, R56.reuse ;  /* 0x0000003836367220 */ /* 0x080fe20000410000 */
[----:B------:R-:W-:Y:S01]  /*47e0*/  FFMA.FTZ R122, R115, R56, -R122 ;  /* 0x00000038737a7223 */ /* 0x000fe2000001087a */
        /* <DEDUP_REMOVED lines=15> */
[----:B------:R-:W-:-:S07]  /*48e0*/  MOV R59, R116 ;  /* 0x00000074003b7202 */ /* 0x000fce0000000f00 */
.L_x_10820:
[----:B------:R-:W-:Y:S05]  /*48f0*/  BSYNC B2 ;  /* 0x0000000000027941 */ /* 0x000fea0003800000 */
.L_x_10819:
[----:B------:R-:W-:Y:S02]  /*4900*/  ISETP.GE.AND P5, PT, R99, R98, PT ;  /* 0x000000626300720c */ /* 0x000fe40003fa6270 */
[----:B------:R-:W-:-:S11]  /*4910*/  P2R R37, PR, RZ, 0x1 ;  /* 0x00000001ff257803 */ /* 0x000fd60000000000 */
[--C-:B------:R-:W-:Y:S02]  /*4920*/  @!P5 SHF.R.S32.HI R36, RZ, 0x1f, R99.reuse ;  /* 0x0000001fff24d819 */ /* 0x100fe40000011463 */
[----:B------:R-:W-:-:S04]  /*4930*/  @!P5 IADD3 R94, P0, P6, R62, R94, R99 ;  /* 0x0000005e3e5ed210 */ /* 0x000fc80007e1e063 */
[----:B------:R-:W-:Y:S02]  /*4940*/  @!P5 IADD3.X R104, R83, R104, R36, P0, P6 ;  /* 0x000000685368d210 */ /* 0x000fe400007ec424 */
[-C--:B------:R-:W-:Y:S02]  /*4950*/  LEA R36, P6, R97, R86.reuse, 0x1 ;  /* 0x0000005661247211 */ /* 0x080fe400078c08ff */
[----:B------:R-:W-:Y:S02]  /*4960*/  ISETP.NE.AND P0, PT, R37, RZ, PT ;  /* 0x000000ff2500720c */ /* 0x000fe40003f05270 */
[----:B------:R-:W-:Y:S02]  /*4970*/  LEA.HI.X R37, R97, R87, R102, 0x1, P6 ;  /* 0x0000005761257211 */ /* 0x000fe400030f0c66 */
[----:B------:R-:W-:-:S03]  /*4980*/  @!P5 LEA R38, P6, R94, R86, 0x1 ;  /* 0x000000565e26d211 */ /* 0x000fc600078c08ff */
[----:B-1----:R1:W-:Y:S01]  /*4990*/  STG.E.128 desc[UR56][R36.64], R52 ;  /* 0x0000003424007986 */ /* 0x0023e2000c101d38 */
[----:B------:R-:W-:-:S05]  /*49a0*/  @!P5 LEA.HI.X R39, R94, R87, R104, 0x1, P6 ;  /* 0x000000575e27d211 */ /* 0x000fca00030f0c68 */
[----:B--2---:R1:W-:Y:S04]  /*49b0*/  @!P5 STG.E.128 desc[UR56][R38.64], R56 ;  /* 0x000000382600d986 */ /* 0x0043e8000c101d38 */
.L_x_10818:
[----:B------:R-:W-:Y:S05]  /*49c0*/  BSYNC B1 ;  /* 0x0000000000017941 */ /* 0x000fea0003800000 */
.L_x_10817:
[----:B-1----:R-:W-:Y:S02]  /*49d0*/  VIADD R37, R18, 0x60 ;  /* 0x0000006012257836 */ /* 0x002fe40000000000 */
[-C--:B------:R-:W-:Y:S02]  /*49e0*/  IMAD R36, R78, R92.reuse, RZ ;  /* 0x0000005c4e247224 */ /* 0x080fe400078e02ff */
[C---:B------:R-:W-:Y:S01]  /*49f0*/  IMAD.WIDE.U32 R90, R37.reuse, R92, R90 ;  /* 0x0000005c255a7225 */ /* 0x040fe200078e005a */
[----:B------:R-:W-:-:S03]  /*4a00*/  ISETP.GE.OR P5, PT, R37, R88, P1 ;  /* 0x000000582500720c */ /* 0x000fc60000fa6670 */
[----:B------:R-:W-:-:S10]  /*4a10*/  IMAD R93, R37, R93, R36 ;  /* 0x0000005d255d7224 */ /* 0x000fd400078e0224 */
[----:B------:R-:W-:Y:S05]  /*4a20*/  @P5 BRA `(.L_x_10805) ;  /* 0x00000008007c5947 */ /* 0x000fea0003800000 */
[----:B------:R-:W2:Y:S01]  /*4a30*/  LDL R38, [R1+0x68] ;  /* 0x0000680001267983 */ /* 0x000ea20000100800 */
[----:B------:R-:W-:Y:S01]  /*4a40*/  IMAD.IADD R54, R91, 0x1, R93 ;  /* 0x000000015b367824 */ /* 0x000fe200078e025d */
[----:B------:R-:W-:Y:S01]  /*4a50*/  IADD3 R36, P5, P6, R62, R90, R67 ;  /* 0x0000005a3e247210 */ /* 0x000fe20007ebe043 */
[C---:B------:R-:W-:Y:S01]  /*4a60*/  VIADD R39, R18.reuse, 0x60 ;  /* 0x0000006012277836 */ /* 0x040fe20000000000 */
[----:B------:R-:W-:Y:S01]  /*4a70*/  SEL R100, R75, R100, !P0 ;  /* 0x000000644b647207 */ /* 0x000fe20004000000 */
[----:B------:R-:W-:Y:S01]  /*4a80*/  VIADD R40, R18, 0x60 ;  /* 0x0000006012287836 */ /* 0x000fe20000000000 */
[----:B------:R-:W-:Y:S01]  /*4a90*/  IADD3.X R37, R83, R54, R66, P5, P6 ;  /* 0x0000003653257210 */ /* 0x000fe20002fec442 */
[----:B------:R-:W-:Y:S01]  /*4aa0*/  IMAD.SHL.U32 R39, R39, 0x40, RZ ;  /* 0x0000004027277824 */ /* 0x000fe200078e00ff */
[----:B------:R-:W-:Y:S01]  /*4ab0*/  LEA R52, P5, R36, R86, 0x1 ;  /* 0x0000005624347211 */ /* 0x000fe200078a08ff */
[----:B------:R-:W-:Y:S01]  /*4ac0*/  IMAD.SHL.U32 R40, R40, 0x40, RZ ;  /* 0x0000004028287824 */ /* 0x000fe200078e00ff */
[----:B------:R-:W-:Y:S02]  /*4ad0*/  BSSY B1, `(.L_x_10821) ;  /* 0x000006f000017945 */ /* 0x000fe40003800000 */
[----:B------:R-:W-:-:S02]  /*4ae0*/  LEA.HI.X R53, R36, R87, R37, 0x1, P5 ;  /* 0x0000005724357211 */ /* 0x000fc400028f0c25 */
[----:B------:R-:W-:Y:S02]  /*4af0*/  SHF.R.S32.HI R37, RZ, 0x1f, R100 ;  /* 0x0000001fff257819 */ /* 0x000fe40000011464 */
[----:B------:R-:W-:Y:S02]  /*4b00*/  LOP3.LUT R39, R39, 0x1c0, RZ, 0xc0, !PT ;  /* 0x000001c027277812 */ /* 0x000fe400078ec0ff */
[----:B------:R-:W-:Y:S02]  /*4b10*/  LEA.HI R37, R37, R100, RZ, 0x4 ;  /* 0x0000006425257211 */ /* 0x000fe400078f20ff */
[----:B------:R-:W-:Y:S02]  /*4b20*/  LOP3.LUT R40, R40, 0x1c0, RZ, 0xc0, !PT ;  /* 0x000001c028287812 */ /* 0x000fe400078ec0ff */
[----:B------:R-:W-:Y:S02]  /*4b30*/  LEA.HI.SX32 R37, R37, R68, 0x1c ;  /* 0x0000004425257211 */ /* 0x000fe400078fe2ff */
[----:B------:R-:W-:-:S03]  /*4b40*/  SHF.R.U32.HI R39, RZ, 0x3, R39 ;  /* 0x00000003ff277819 */ /* 0x000fc60000011627 */
[----:B------:R-:W-:Y:S02]  /*4b50*/  IMAD.SHL.U32 R55, R37, 0x8, RZ ;  /* 0x0000000825377824 */ /* 0x000fe400078e00ff */
[----:B------:R-:W-:-:S03]  /*4b60*/  IMAD R37, R19, 0x3000, R64 ;  /* 0x0000300013257824 */ /* 0x000fc600078e0240 */
[----:B------:R-:W-:Y:S01]  /*4b70*/  LOP3.LUT R36, R40, 0x38, R55, 0xf8, !PT ;  /* 0x0000003828247812 */ /* 0x000fe200078ef837 */
[----:B------:R-:W-:-:S03]  /*4b80*/  IMAD R37, R37, 0x2, R2 ;  /* 0x0000000225257824 */ /* 0x000fc600078e0202 */
[----:B------:R-:W-:-:S04]  /*4b90*/  LOP3.LUT R36, R36, R39, RZ, 0x3c, !PT ;  /* 0x0000002724247212 */ /* 0x000fc800078e3cff */
[----:B--2---:R-:W-:-:S05]  /*4ba0*/  IADD3 R36, R38, R36, RZ ;  /* 0x0000002426247210 */ /* 0x004fca0007ffe0ff */
[----:B------:R-:W-:-:S04]  /*4bb0*/  IMAD R39, R19, 0x3000, R36 ;  /* 0x0000300013277824 */ /* 0x000fc800078e0224 */
[----:B------:R-:W-:Y:S02]  /*4bc0*/  IMAD R40, R39, 0x2, R2 ;  /* 0x0000000227287824 */ /* 0x000fe400078e0202 */
        /* <DEDUP_REMOVED lines=8> */
[----:B------:R-:W-:Y:S01]  /*4c50*/  SHF.R.U32.HI R93, RZ, 0x10, R51 ;  /* 0x00000010ff5d7819 */ /* 0x000fe20000011633 */
[----:B------:R-:W-:Y:S01]  /*4c60*/  IMAD.U32 R57, R114, 0x10000, RZ ;  /* 0x0001000072397824 */ /* 0x000fe200078e00ff */
[----:B------:R-:W-:-:S02]  /*4c70*/  SHF.R.U32.HI R59, RZ, 0x10, R47 ;  /* 0x00000010ff3b7819 */ /* 0x000fc4000001162f */
[----:B------:R-:W-:Y:S02]  /*4c80*/  SHF.R.U64 R92, R48, 0x10, R49 ;  /* 0x00000010305c7819 */ /* 0x000fe40000001231 */
[----:B------:R-:W-:Y:S01]  /*4c90*/  SHF.R.U64 R58, R50, 0x10, R51 ;  /* 0x00000010323a7819 */ /* 0x000fe20000001233 */
[C---:B------:R-:W-:Y:S01]  /*4ca0*/  IMAD.U32 R51, R43.reuse, 0x10000, RZ ;  /* 0x000100002b337824 */ /* 0x040fe200078e00ff */
[----:B------:R-:W-:Y:S01]  /*4cb0*/  LOP3.LUT R49, R43, 0xffff0000, RZ, 0xc0, !PT ;  /* 0xffff00002b317812 */ /* 0x000fe200078ec0ff */
[----:B------:R-:W-:Y:S01]  /*4cc0*/  IMAD.U32 R43, R110, 0x10000, RZ ;  /* 0x000100006e2b7824 */ /* 0x000fe200078e00ff */
[----:B------:R-:W-:Y:S01]  /*4cd0*/  PRMT R112, R112, 0x5410, R93 ;  /* 0x0000541070707816 */ /* 0x000fe2000000005d */
[----:B-1----:R-:W-:Y:S01]  /*4ce0*/  IMAD.U32 R50, R39, 0x10000, RZ ;  /* 0x0001000027327824 */ /* 0x002fe200078e00ff */
[----:B------:R-:W-:Y:S01]  /*4cf0*/  SHF.R.U64 R94, R46, 0x10, R47 ;  /* 0x000000102e5e7819 */ /* 0x000fe2000000122f */
[----:B------:R-:W-:Y:S01]  /*4d00*/  IMAD.U32 R46, R37, 0x10000, RZ ;  /* 0x00010000252e7824 */ /* 0x000fe200078e00ff */
[----:B------:R-:W-:Y:S01]  /*4d10*/  PRMT R108, R108, 0x5410, R59 ;  /* 0x000054106c6c7816 */ /* 0x000fe2000000003b */
[C---:B------:R-:W-:Y:S01]  /*4d20*/  FMUL.FTZ R59, R56.reuse, R57 ;  /* 0x00000039383b7220 */ /* 0x040fe20000410000 */
[----:B------:R-:W-:Y:S01]  /*4d30*/  PRMT R111, R111, 0x5410, R58 ;  /* 0x000054106f6f7816 */ /* 0x000fe2000000003a */
[-C--:B------:R-:W-:Y:S01]  /*4d40*/  FMUL.FTZ R93, R56, R43.reuse ;  /* 0x0000002b385d7220 */ /* 0x080fe20000410000 */
[----:B------:R-:W-:Y:S01]  /*4d50*/  IMAD.U32 R58, R112, 0x10000, RZ ;  /* 0x00010000703a7824 */ /* 0x000fe200078e00ff */
[----:B------:R-:W-:Y:S01]  /*4d60*/  SHF.R.U64 R100, R44, 0x10, R45 ;  /* 0x000000102c647819 */ /* 0x000fe2000000122d */
[----:B------:R-:W-:Y:S01]  /*4d70*/  FFMA.FTZ R43, R46, R43, -R59 ;  /* 0x0000002b2e2b7223 */ /* 0x000fe2000001083b */
[----:B------:R-:W-:Y:S01]  /*4d80*/  IMAD.U32 R56, R108, 0x10000, RZ ;  /* 0x000100006c387824 */ /* 0x000fe200078e00ff */
[----:B------:R-:W-:Y:S01]  /*4d90*/  LOP3.LUT R48, R41, 0xffff0000, RZ, 0xc0, !PT ;  /* 0xffff000029307812 */ /* 0x000fe200078ec0ff */
[----:B------:R-:W-:Y:S01]  /*4da0*/  FFMA.FTZ R46, R46, R57, R93 ;  /* 0x000000392e2e7223 */ /* 0x000fe2000001005d */
[----:B------:R-:W-:Y:S01]  /*4db0*/  LOP3.LUT R114, R114, 0xffff0000, RZ, 0xc0, !PT ;  /* 0xffff000072727812 */ /* 0x000fe200078ec0ff */
[----:B------:R-:W-:Y:S01]  /*4dc0*/  FMUL.FTZ R57, R51, R58 ;  /* 0x0000003a33397220 */ /* 0x000fe20000410000 */
[----:B------:R-:W-:Y:S01]  /*4dd0*/  PRMT R113, R113, 0x5410, R92 ;  /* 0x0000541071717816 */ /* 0x000fe2000000005c */
[----:B------:R-:W-:Y:S01]  /*4de0*/  FMUL.FTZ R59, R51, R56 ;  /* 0x00000038333b7220 */ /* 0x000fe20000410000 */
[----:B------:R-:W-:Y:S01]  /*4df0*/  PRMT R109, R109, 0x5410, R100 ;  /* 0x000054106d6d7816 */ /* 0x000fe20000000064 */
[----:B------:R-:W-:Y:S01]  /*4e00*/  FMUL.FTZ R92, R48, R114 ;  /* 0x00000072305c7220 */ /* 0x000fe20000410000 */
[----:B------:R-:W-:Y:S01]  /*4e10*/  LOP3.LUT R110, R110, 0xffff0000, RZ, 0xc0, !PT ;  /* 0xffff00006e6e7812 */ /* 0x000fe200078ec0ff */
[----:B------:R-:W-:Y:S01]  /*4e20*/  FFMA.FTZ R51, R50, R56, -R57 ;  /* 0x0000003832337223 */ /* 0x000fe20000010839 */
[----:B------:R-:W-:Y:S01]  /*4e30*/  LOP3.LUT R47, R37, 0xffff0000, RZ, 0xc0, !PT ;  /* 0xffff0000252f7812 */ /* 0x000fe200078ec0ff */
[----:B------:R-:W-:Y:S01]  /*4e40*/  IMAD.U32 R41, R40, 0x10000, RZ ;  /* 0x0001000028297824 */ /* 0x000fe200078e00ff */
[----:B------:R-:W-:Y:S01]  /*4e50*/  LOP3.LUT R112, R112, 0xffff0000, RZ, 0xc0, !PT ;  /* 0xffff000070707812 */ /* 0x000fe200078ec0ff */
[----:B------:R-:W-:Y:S01]  /*4e60*/  FFMA.FTZ R59, R50, R58, R59 ;  /* 0x0000003a323b7223 */ /* 0x000fe2000001003b */
[----:B------:R-:W-:Y:S01]  /*4e70*/  LOP3.LUT R108, R108, 0xffff0000, RZ, 0xc0, !PT ;  /* 0xffff00006c6c7812 */ /* 0x000fe200078ec0ff */
[----:B------:R-:W-:Y:S01]  /*4e80*/  IMAD.U32 R50, R109, 0x10000, RZ ;  /* 0x000100006d327824 */ /* 0x000fe200078e00ff */
[----:B------:R-:W-:Y:S01]  /*4e90*/  SHF.L.U32 R56, R113, 0x10, RZ ;  /* 0x0000001071387819 */ /* 0x000fe200000006ff */
[----:B------:R-:W-:Y:S01]  /*4ea0*/  FMUL.FTZ R58, R49, R112 ;  /* 0x00000070313a7220 */ /* 0x000fe20000410000 */
[----:B------:R-:W-:Y:S01]  /*4eb0*/  PRMT R107, R107, 0x5410, R94 ;  /* 0x000054106b6b7816 */ /* 0x000fe2000000005e */
[-C--:B------:R-:W-:Y:S01]  /*4ec0*/  FMUL.FTZ R94, R48, R110.reuse ;  /* 0x0000006e305e7220 */ /* 0x080fe20000410000 */
[----:B------:R-:W-:Y:S01]  /*4ed0*/  FFMA.FTZ R48, R47, R110, -R92 ;  /* 0x0000006e2f307223 */ /* 0x000fe2000001085c */
[----:B------:R-:W-:Y:S01]  /*4ee0*/  FMUL.FTZ R92, R49, R108 ;  /* 0x0000006c315c7220 */ /* 0x000fe20000410000 */
[----:B------:R-:W-:Y:S01]  /*4ef0*/  IMAD.U32 R44, R36, 0x10000, RZ ;  /* 0x00010000242c7824 */ /* 0x000fe200078e00ff */
[----:B------:R-:W-:Y:S01]  /*4f00*/  LOP3.LUT R45, R39, 0xffff0000, RZ, 0xc0, !PT ;  /* 0xffff0000272d7812 */ /* 0x000fe200078ec0ff */
[C---:B------:R-:W-:Y:S01]  /*4f10*/  FMUL.FTZ R49, R41.reuse, R56 ;  /* 0x0000003829317220 */ /* 0x040fe20000410000 */
[----:B------:R-:W-:Y:S01]  /*4f20*/  LOP3.LUT R40, R40, 0xffff0000, RZ, 0xc0, !PT ;  /* 0xffff000028287812 */ /* 0x000fe200078ec0ff */
[-C--:B------:R-:W-:Y:S01]  /*4f30*/  FMUL.FTZ R41, R41, R50.reuse ;  /* 0x0000003229297220 */ /* 0x080fe20000410000 */
[----:B------:R-:W-:Y:S01]  /*4f40*/  LOP3.LUT R113, R113, 0xffff0000, RZ, 0xc0, !PT ;  /* 0xffff000071717812 */ /* 0x000fe200078ec0ff */
[----:B------:R-:W-:Y:S01]  /*4f50*/  FFMA.FTZ R49, R44, R50, -R49 ;  /* 0x000000322c317223 */ /* 0x000fe20000010831 */
[----:B------:R-:W-:Y:S01]  /*4f60*/  LOP3.LUT R109, R109, 0xffff0000, RZ, 0xc0, !PT ;  /* 0xffff00006d6d7812 */ /* 0x000fe200078ec0ff */
[C---:B------:R-:W-:Y:S01]  /*4f70*/  FFMA.FTZ R58, R45.reuse, R108, -R58 ;  /* 0x0000006c2d3a7223 */ /* 0x040fe2000001083a */
[C---:B------:R-:W-:Y:S01]  /*4f80*/  SHF.L.U32 R37, R38.reuse, 0x10, RZ ;  /* 0x0000001026257819 */ /* 0x040fe200000006ff */
[----:B------:R-:W-:Y:S01]  /*4f90*/  FFMA.FTZ R92, R45, R112, R92 ;  /* 0x000000702d5c7223 */ /* 0x000fe2000001005c */
[----:B------:R-:W-:Y:S01]  /*4fa0*/  LOP3.LUT R39, R38, 0xffff0000, RZ, 0xc0, !PT ;  /* 0xffff000026277812 */ /* 0x000fe200078ec0ff */
[----:B------:R-:W-:Y:S01]  /*4fb0*/  FFMA.FTZ R44, R44, R56, R41 ;  /* 0x000000382c2c7223 */ /* 0x000fe20000010029 */
[----:B------:R-:W-:Y:S01]  /*4fc0*/  LOP3.LUT R36, R36, 0xffff0000, RZ, 0xc0, !PT ;  /* 0xffff000024247812 */ /* 0x000fe200078ec0ff */
        /* <DEDUP_REMOVED lines=31> */
.L_x_10822:
[----:B------:R-:W-:Y:S05]  /*51c0*/  BSYNC B1 ;  /* 0x0000000000017941 */ /* 0x000fea0003800000 */
.L_x_10821:
[----:B-1----:R3:W-:Y:S01]  /*51d0*/  STG.E.128 desc[UR56][R52.64], R36 ;  /* 0x0000002434007986 */ /* 0x0027e2000c101d38 */
[----:B------:R-:W-:-:S13]  /*51e0*/  ISETP.GE.AND P4, PT, R55, R98, PT ;  /* 0x000000623700720c */ /* 0x000fda0003f86270 */
[----:B------:R-:W-:Y:S05]  /*51f0*/  @P4 BRA `(.L_x_10805) ;  /* 0x0000000000884947 */ /* 0x000fea0003800000 */
[--C-:B---3--:R-:W-:Y:S02]  /*5200*/  SHF.R.S32.HI R36, RZ, 0x1f, R55.reuse ;  /* 0x0000001fff247819 */ /* 0x108fe40000011437 */
[----:B------:R-:W-:-:S04]  /*5210*/  IADD3 R55, P4, P5, R62, R90, R55 ;  /* 0x0000005a3e377210 */ /* 0x000fc80007d9e037 */
[----:B------:R-:W-:Y:S02]  /*5220*/  IADD3.X R54, R83, R54, R36, P4, P5 ;  /* 0x0000003653367210 */ /* 0x000fe400027ea424 */
[----:B------:R-:W-:-:S04]  /*5230*/  LEA R86, P4, R55, R86, 0x1 ;  /* 0x0000005637567211 */ /* 0x000fc800078808ff */
[----:B------:R-:W-:-:S05]  /*5240*/  LEA.HI.X R87, R55, R87, R54, 0x1, P4 ;  /* 0x0000005737577211 */ /* 0x000fca00020f0c36 */
[----:B--2---:R4:W-:Y:S01]  /*5250*/  STG.E.128 desc[UR56][R86.64], R40 ;  /* 0x0000002856007986 */ /* 0x0049e2000c101d38 */
[----:B------:R-:W-:Y:S05]  /*5260*/  BRA `(.L_x_10805) ;  /* 0x00000000006c7947 */ /* 0x000fea0003800000 */
.L_x_10788:
[----:B------:R-:W2:Y:S02]  /*5270*/  LDL R36, [R1+0x14] ;  /* 0x0000140001247983 */ /* 0x000ea40000100800 */
[----:B--2---:R-:W-:-:S13]  /*5280*/  ISETP.NE.AND P3, PT, R36, 0x3, PT ;  /* 0x000000032400780c */ /* 0x004fda0003f65270 */
[----:B------:R-:W-:Y:S05]  /*5290*/  @!P3 BRA `(.L_x_10823) ;  /* 0x000000000004b947 */ /* 0x000fea0003800000 */
[----:B------:R-:W-:Y:S01]  /*52a0*/  BPT.TRAP 0x1 ;  /* 0x000000040000795c */ /* 0x000fe20000300000 */
.L_x_10823:
[----:B------:R-:W-:Y:S01]  /*52b0*/  IMAD R84, R19, 0x8, R2 ;  /* 0x0000000813547824 */ /* 0x000fe200078e0202 */
[----:B------:R-:W-:Y:S01]  /*52c0*/  SHF.L.U32 R96, R23, 0x1f, RZ ;  /* 0x0000001f17607819 */ /* 0x000fe200000006ff */
[----:B------:R-:W-:Y:S01]  /*52d0*/  IMAD R88, R27, -0xc0, R29 ;  /* 0xffffff401b587824 */ /* 0x000fe200078e021d */
[----:B------:R-:W-:Y:S02]  /*52e0*/  BSSY B1, `(.L_x_10824) ;  /* 0x0000004000017945 */ /* 0x000fe40003800000 */
[----:B------:R-:W1:Y:S02]  /*52f0*/  SYNCS.PHASECHK.TRANS64.TRYWAIT P4, [R84+URZ+0x30890], R96 ;  /* 0x03089060540075a7 */ /* 0x000e64000808017f */
[----:B------:R-:W-:Y:S01]  /*5300*/  VIMNMX R88, R88, 0xc0, PT ;  /* 0x000000c058587848 */ /* 0x000fe20003fe0100 */
[----:B-1----:R-:W-:Y:S06]  /*5310*/  @!P4 BRA `(.L_x_10825) ;  /* 0x00000118008cc947 */ /* 0x002fec0003800000 */
.L_x_11015:
[----:B------:R-:W-:Y:S05]  /*5320*/  BSYNC B1 ;  /* 0x0000000000017941 */ /* 0x000fea0003800000 */
.L_x_10824:
[----:B------:R-:W-:Y:S01]  /*5330*/  ISETP.GE.AND P4, PT, R18, R88, PT ;  /* 0x000000581200720c */ /* 0x000fe20003f86270 */
[----:B------:R-:W-:-:S12]  /*5340*/  BSSY B1, `(.L_x_10826) ;  /* 0x0000006000017945 */ /* 0x000fd80003800000 */
[----:B------:R-:W-:Y:S05]  /*5350*/  @P4 BRA `(.L_x_10827) ;  /* 0x0000000000104947 */ /* 0x000fea0003800000 */
[----:B------:R-:W2:Y:S04]  /*5360*/  @!P1 LDS.128 R36, [R89+0x12000] ;  /* 0x0120000059249984 */ /* 0x000ea80000000c00 */
[----:B0-----:R-:W0:Y:S04]  /*5370*/  @!P2 LDS.128 R40, [R85+0x12000] ;  /* 0x012000005528a984 */ /* 0x001e280000000c00 */
[----:B--2---:R2:W-:Y:S04]  /*5380*/  @!P1 STG.E.128 desc[UR56][R46.64], R36 ;  /* 0x000000242e009986 */ /* 0x0045e8000c101d38 */
[----:B0-----:R2:W-:Y:S02]  /*5390*/  @!P2 STG.E.128 desc[UR56][R46.64+0x40], R40 ;  /* 0x000040282e00a986 */ /* 0x0015e4000c101d38 */
.L_x_10827:
[----:B------:R-:W-:Y:S05]  /*53a0*/  BSYNC B1 ;  /* 0x0000000000017941 */ /* 0x000fea0003800000 */
.L_x_10826:
[----:B--2---:R-:W-:-:S04]  /*53b0*/  IADD3 R36, R18, 0x60, RZ ;  /* 0x0000006012247810 */ /* 0x004fc80007ffe0ff */
[----:B------:R-:W-:-:S13]  /*53c0*/  ISETP.GE.AND P4, PT, R36, R88, PT ;  /* 0x000000582400720c */ /* 0x000fda0003f86270 */
[----:B------:R-:W-:Y:S05]  /*53d0*/  @P4 BRA `(.L_x_10805) ;  /* 0x0000000000104947 */ /* 0x000fea0003800000 */
[----:B------:R-:W2:Y:S04]  /*53e0*/  @!P1 LDS.128 R36, [R89+0x15000] ;  /* 0x0150000059249984 */ /* 0x000ea80000000c00 */
[----:B0-----:R-:W0:Y:S04]  /*53f0*/  @!P2 LDS.128 R40, [R85+0x15000] ;  /* 0x015000005528a984 */ /* 0x001e280000000c00 */
[----:B--2---:R2:W-:Y:S04]  /*5400*/  @!P1 STG.E.128 desc[UR56][R44.64], R36 ;  /* 0x000000242c009986 */ /* 0x0045e8000c101d38 */
[----:B0-----:R2:W-:Y:S02]  /*5410*/  @!P2 STG.E.128 desc[UR56][R44.64+0x40], R40 ;  /* 0x000040282c00a986 */ /* 0x0015e4000c101d38 */
.L_x_10805:
[----:B------:R-:W-:Y:S05]  /*5420*/  BSYNC B0 ;  /* 0x0000000000007941 */ /* 0x000fea0003800000 */
.L_x_10787:
[----:B-123--:R-:W1:Y:S01]  /*5430*/  S2R R36, SR_TID.X ;  /* 0x0000000000247919 */ /* 0x00ee620000002100 */
        /* <DEDUP_REMOVED lines=16> */
.L_x_10829:
[----:B------:R-:W-:Y:S05]  /*5540*/  BSYNC B0 ;  /* 0x0000000000007941 */ /* 0x000fea0003800000 */
.L_x_10828:
[----:B------:R-:W2:Y:S01]  /*5550*/  SYNCS.PHASECHK.TRANS64.TRYWAIT P3, [R84+URZ+0x308b0], R96 ;  /* 0x0308b060540075a7 */ /* 0x000ea2000806017f */
[----:B------:R-:W-:Y:S01]  /*5560*/  ULDC UR58, c[0x0][0x2e4] ;  /* 0x0000b900003a7ab9 */ /* 0x000fe20000000800 */
[----:B------:R-:W-:Y:S01]  /*5570*/  ULDC.64 UR38, c[0x0][0x318] ;  /* 0x0000c60000267ab9 */ /* 0x000fe20000000a00 */
[----:B------:R-:W-:Y:S01]  /*5580*/  ULDC.64 UR36, c[0x0][0x308] ;  /* 0x0000c20000247ab9 */ /* 0x000fe20000000a00 */
[----:B------:R-:W-:Y:S01]  /*5590*/  BSSY B0, `(.L_x_10830) ;  /* 0x0000003000007945 */ /* 0x000fe20003800000 */
[----:B----4-:R-:W-:-:S03]  /*55a0*/  IMAD.WIDE R40, R27, 0xc0, R4 ;  /* 0x000000c01b287825 */ /* 0x010fc600078e0204 */
[----:B--2---:R-:W-:Y:S05]  /*55b0*/  @!P3 BRA `(.L_x_10831) ;  /* 0x0000011400f8b947 */ /* 0x004fea0003800000 */
.L_x_11016:
[----:B------:R-:W-:Y:S05]  /*55c0*/  BSYNC B0 ;  /* 0x0000000000007941 */ /* 0x000fea0003800000 */
.L_x_10830:
[----:B------:R-:W-:Y:S01]  /*55d0*/  ISETP.GE.AND P3, PT, R18, R88, PT ;  /* 0x000000581200720c */ /* 0x000fe20003f66270 */
[----:B------:R-:W-:-:S12]  /*55e0*/  BSSY B0, `(.L_x_10832) ;  /* 0x0000010000007945 */ /* 0x000fd80003800000 */
        /* <DEDUP_REMOVED lines=8> */
[----:B0-----:R-:W-:Y:S02]  /*5670*/  LEA.HI.X R43, R36, UR37, R37, 0x1, P3 ;  /* 0x00000025242b7c11 */ /* 0x001fe400098f0c25 */
[----:B------:R-:W-:-:S13]  /*5680*/  ISETP.GE.AND P3, PT, R16, UR58, PT ;  /* 0x0000003a10007c0c */ /* 0x000fda000bf66270 */
[----:B------:R-:W0:Y:S04]  /*5690*/  @!P3 LDS.128 R36, [R89] ;  /* 0x000000005924b984 */ /* 0x000e280000000c00 */
[----:B0-----:R-:W-:Y:S01]  /*56a0*/  @!P3 STG.E.128 desc[UR56][R42.64], R36 ;  /* 0x000000242a00b986 */ /* 0x001fe2000c101d38 */
[----:B------:R-:W-:-:S13]  /*56b0*/  ISETP.GE.AND P3, PT, R79, UR58, PT ;  /* 0x0000003a4f007c0c */ /* 0x000fda000bf66270 */
[----:B------:R-:W0:Y:S04]  /*56c0*/  @!P3 LDS.128 R36, [R85] ;  /* 0x000000005524b984 */ /* 0x000e280000000c00 */
[----:B0-----:R3:W-:Y:S02]  /*56d0*/  @!P3 STG.E.128 desc[UR56][R42.64+0x40], R36 ;  /* 0x000040242a00b986 */ /* 0x0017e4000c101d38 */
.L_x_10833:
[----:B------:R-:W-:Y:S05]  /*56e0*/  BSYNC B0 ;  /* 0x0000000000007941 */ /* 0x000fea0003800000 */
.L_x_10832:
[----:B-1-3--:R-:W-:Y:S01]  /*56f0*/  VIADD R36, R18, 0x60 ;  /* 0x0000006012247836 */ /* 0x00afe20000000000 */
[----:B------:R-:W-:Y:S04]  /*5700*/  BSSY B0, `(.L_x_10834) ;  /* 0x0000013000007945 */ /* 0x000fe80003800000 */
[----:B------:R-:W-:-:S13]  /*5710*/  ISETP.GE.AND P3, PT, R36, R88, PT ;  /* 0x000000582400720c */ /* 0x000fda0003f66270 */
[----:B------:R-:W-:Y:S05]  /*5720*/  @P3 BRA `(.L_x_10835) ;  /* 0x0000000000403947 */ /* 0x000fea0003800000 */
[----:B------:R-:W-:Y:S01]  /*5730*/  IADD3 R39, P3, R40, 0x60, RZ ;  /* 0x0000006028277810 */ /* 0x000fe20007f7e0ff */
[----:B------:R-:W-:Y:S01]  /*5740*/  IMAD.MOV.U32 R36, RZ, RZ, R34 ;  /* 0x000000ffff247224 */ /* 0x000fe200078e0022 */
[----:B------:R-:W-:-:S03]  /*5750*/  MOV R37, R0 ;  /* 0x0000000000257202 */ /* 0x000fc60000000f00 */
        /* <DEDUP_REMOVED lines=13> */
.L_x_10835:
[----:B------:R-:W-:Y:S05]  /*5830*/  BSYNC B0 ;  /* 0x0000000000007941 */ /* 0x000fea0003800000 */
.L_x_10834:
[----:B-1----:R-:W3:Y:S01]  /*5840*/  LDL R36, [R1] ;  /* 0x0000000001247983 */ /* 0x002ee20000100800 */
[----:B------:R-:W-:Y:S02]  /*5850*/  VIADD R19, R19, 0x1 ;  /* 0x0000000113137836 */ /* 0x000fe40000000000 */
[----:B0-2---:R-:W-:Y:S01]  /*5860*/  @!P4 VIADD R84, R84, 0x308c0 ;  /* 0x000308c05454c836 */ /* 0x005fe20000000000 */
        /* <DEDUP_REMOVED lines=11> */
[----:B---3--:R-:W-:Y:S02]  /*5920*/  LOP3.LUT P5, RZ, R36, 0x2, RZ, 0xc0, !PT ;  /* 0x0000000224ff7812 */ /* 0x008fe400078ac0ff */
        /* <DEDUP_REMOVED lines=8> */
.L_x_10782:
[----:B------:R-:W-:Y:S01]  /*59b0*/  ISETP.GE.AND P2, PT, R120, 0x1, PT ;  /* 0x000000017800780c */ /* 0x000fe20003f46270 */
[----:B------:R-:W-:Y:S01]  /*59c0*/  IMAD.MOV.U32 R21, RZ, RZ, RZ ;  /* 0x000000ffff157224 */ /* 0x000fe200078e00ff */
[----:B------:R-:W-:Y:S01]  /*59d0*/  PLOP3.LUT P1, PT, PT, PT, PT, 0x80, 0x0 ;  /* 0x000000000000781c */ /* 0x000fe20003f2f070 */
[----:B------:R-:W-:Y:S01]  /*59e0*/  IMAD.MOV.U32 R3, RZ, RZ, RZ ;  /* 0x000000ffff037224 */ /* 0x000fe200078e00ff */
[----:B------:R-:W-:Y:S01]  /*59f0*/  CS2R R44, SRZ ;  /* 0x00000000002c7805 */ /* 0x000fe2000001ff00 */
[----:B------:R-:W-:Y:S01]  /*5a00*/  IMAD.MOV.U32 R151, RZ, RZ, RZ ;  /* 0x000000ffff977224 */ /* 0x000fe200078e00ff */
[----:B------:R-:W-:Y:S01]  /*5a10*/  CS2R R28, SRZ ;  /* 0x00000000001c7805 */ /* 0x000fe2000001ff00 */
[----:B------:R-:W-:Y:S01]  /*5a20*/  IMAD.MOV.U32 R27, RZ, RZ, RZ ;  /* 0x000000ffff1b7224 */ /* 0x000fe200078e00ff */
        /* <DEDUP_REMOVED lines=9> */
[----:B------:R-:W-:Y:S02]  /*5ac0*/  MOV R54, RZ ;  /* 0x000000ff00367202 */ /* 0x000fe40000000f00 */
[----:B------:R-:W-:Y:S01]  /*5ad0*/  CS2R R14, SRZ ;  /* 0x00000000000e7805 */ /* 0x000fe2000001ff00 */
[----:B------:R-:W-:Y:S02]  /*5ae0*/  IMAD.MOV.U32 R56, RZ, RZ, RZ ;  /* 0x000000ffff387224 */ /* 0x000fe400078e00ff */
[----:B------:R-:W-:Y:S02]  /*5af0*/  IMAD.MOV.U32 R13, RZ, RZ, RZ ;  /* 0x000000ffff0d7224 */ /* 0x000fe400078e00ff */
[----:B------:R-:W-:Y:S01]  /*5b00*/  IMAD.MOV.U32 R58, RZ, RZ, RZ ;  /* 0x000000ffff3a7224 */ /* 0x000fe200078e00ff */
[----:B------:R-:W-:Y:S06]  /*5b10*/  @P0 BRA `(.L_x_10837) ;  /* 0x00000000000c0947 */ /* 0x000fec0003800000 */
[----:B------:R-:W0:Y:S01]  /*5b20*/  FENCE.VIEW.ASYNC.G ;  /* 0x00000000000073c6 */ /* 0x000e220000000100 */
[----:B------:R-:W-:Y:S05]  /*5b30*/  WARPSYNC.ALL ;  /* 0x0000000000007948 */ /* 0x000fea0003800000 */
[----:B0-----:R-:W-:Y:S06]  /*5b40*/  BAR.ARV 0xc, 0x1a0 ;  /* 0x0306800000007b1d */ /* 0x001fec0000002000 */
.L_x_10837:
        /* <DEDUP_REMOVED lines=12> */
.L_x_11019:
[----:B------:R-:W1:Y:S01]  /*5c10*/  LDL R4, [R1+0x60] ;  /* 0x0000600001047983 */ /* 0x000e620000100800 */
[----:B------:R-:W-:Y:S01]  /*5c20*/  VIADD R3, R2, 0x1e800 ;  /* 0x0001e80002037836 */ /* 0x000fe20000000000 */
[----:B------:R-:W-:Y:S04]  /*5c30*/  BSSY B6, `(.L_x_10840) ;  /* 0x0000016000067945 */ /* 0x000fe80003800000 */
[----:B------:R-:W-:Y:S01]  /*5c40*/  LOP3.LUT P0, RZ, R3, 0x3ff, RZ, 0xc0, !PT ;  /* 0x000003ff03ff7812 */ /* 0x000fe2000780c0ff */
[----:B-1----:R-:W-:-:S05]  /*5c50*/  IMAD.HI R0, R4, 0x55555556, RZ ;  /* 0x5555555604007827 */ /* 0x002fca00078e02ff */
[----:B------:R-:W-:-:S05]  /*5c60*/  LEA.HI R35, R0, R0, RZ, 0x1 ;  /* 0x0000000000237211 */ /* 0x000fca00078f08ff */
[----:B------:R-:W-:Y:S02]  /*5c70*/  IMAD R35, R35, -0x3, R4 ;  /* 0xfffffffd23237824 */ /* 0x000fe400078e0204 */
[----:B------:R-:W-:Y:S05]  /*5c80*/  @!P0 BRA `(.L_x_10841) ;  /* 0x0000000000408947 */ /* 0x000fea0003800000 */
[----:B------:R-:W-:Y:S01]  /*5c90*/  MOV R0, 0x0 ;  /* 0x0000000000007802 */ /* 0x000fe20000000f00 */
[----:B------:R-:W-:Y:S01]  /*5ca0*/  ULDC.64 UR4, c[0x4][0x1b8] ;  /* 0x01006e0000047ab9 */ /* 0x000fe20000000a00 */
[----:B------:R-:W-:Y:S01]  /*5cb0*/  ULDC.64 UR6, c[0x4][0x1c0] ;  /* 0x0100700000067ab9 */ /* 0x000fe20000000a00 */
[----:B------:R-:W-:Y:S01]  /*5cc0*/  MOV R4, UR4 ;  /* 0x0000000400047c02 */ /* 0x000fe20008000f00 */
[----:B0-----:R0:W1:Y:S01]  /*5cd0*/  LDC.64 R14, c[0x4][R0] ;  /* 0x01000000000e7b82 */ /* 0x0010620000000a00 */
[----:B------:R-:W-:Y:S01]  /*5ce0*/  IMAD.U32 R5, RZ, RZ, UR5 ;  /* 0x00000005ff057e24 */ /* 0x000fe2000f8e00ff */
        /* <DEDUP_REMOVED lines=9> */
[----:B-1---5:R-:W-:Y:S05]  /*5d80*/  CALL.ABS.NOINC R14 ;  /* 0x000000000e007343 */ /* 0x022fea0003c00000 */
.L_x_10841:
[----:B------:R-:W-:Y:S05]  /*5d90*/  BSYNC B6 ;  /* 0x0000000000067941 */ /* 0x000fea0003800000 */
.L_x_10840:
        /* <DEDUP_REMOVED lines=13> */
.L_x_10845:
[----:B--2---:R2:W3:Y:S02]  /*5e70*/  SYNCS.PHASECHK.TRANS64.TRYWAIT P0, [R2+URZ+0x30800], R3 ;  /* 0x03080003020075a7 */ /* 0x0044e4000800017f */
[----:B---3--:R-:W-:Y:S05]  /*5e80*/  @!P0 NANOSLEEP.SYNCS 0x989680 ;  /* 0x009896800000895d */ /* 0x008fea0003900000 */
[----:B------:R-:W3:Y:S02]  /*5e90*/  @!P0 SYNCS.PHASECHK.TRANS64 P0, [R2+URZ+0x30800], R3 ;  /* 0x03080003020085a7 */ /* 0x000ee4000800007f */
[----:B---3--:R-:W-:Y:S05]  /*5ea0*/  @!P0 BRA `(.L_x_10845) ;  /* 0xfffffffc00f08947 */ /* 0x008fea000383ffff */
.L_x_10844:
[----:B------:R-:W-:Y:S05]  /*5eb0*/  BSYNC B0 ;  /* 0x0000000000007941 */ /* 0x000fea0003800000 */
.L_x_10843:
[----:B------:R-:W-:Y:S05]  /*5ec0*/  BRA `(.L_x_10846) ;  /* 0x0000002400007947 */ /* 0x000fea0003800000 */
.L_x_10842:
[----:B------:R-:W1:Y:S01]  /*5ed0*/  S2R R0, SR_TID.X ;  /* 0x0000000000007919 */ /* 0x000e620000002100 */
[----:B------:R-:W-:Y:S01]  /*5ee0*/  VIADD R4, R2, 0xc400 ;  /* 0x0000c40002047836 */ /* 0x000fe20000000000 */
[----:B------:R-:W-:Y:S01]  /*5ef0*/  ULDC.64 UR4, c[0x0][0x3d8] ;  /* 0x0000f60000047ab9 */ /* 0x000fe20000000a00 */
[----:B------:R-:W-:Y:S01]  /*5f00*/  ULDC.64 UR6, c[0x0][0x3e8] ;  /* 0x0000fa0000067ab9 */ /* 0x000fe20000000a00 */
[----:B------:R-:W-:Y:S01]  /*5f10*/  SHF.R.S32.HI R10, RZ, 0x1f, R16 ;  /* 0x0000001fff0a7819 */ /* 0x000fe20000011410 */
[----:B------:R-:W-:Y:S01]  /*5f20*/  BSSY B6, `(.L_x_10847) ;  /* 0x0000039000067945 */ /* 0x000fe20003800000 */
[----:B------:R-:W-:Y:S01]  /*5f30*/  LOP3.LUT P0, RZ, R4, 0x3ff, RZ, 0xc0, !PT ;  /* 0x000003ff04ff7812 */ /* 0x000fe2000780c0ff */
[----:B-1----:R-:W-:Y:S01]  /*5f40*/  VIADD R44, R0, 0xffffff80 ;  /* 0xffffff80002c7836 */ /* 0x002fe20000000000 */
[----:B-----5:R-:W-:-:S04]  /*5f50*/  SHF.R.S32.HI R0, RZ, 0x1f, R24 ;  /* 0x0000001fff007819 */ /* 0x020fc80000011418 */
[----:B------:R-:W-:Y:S01]  /*5f60*/  SHF.R.S32.HI R3, RZ, 0x1f, R44 ;  /* 0x0000001fff037819 */ /* 0x000fe2000001142c */
[----:B------:R-:W-:-:S03]  /*5f70*/  IMAD R7, R0, UR6, RZ ;  /* 0x0000000600077c24 */ /* 0x000fc6000f8e02ff */
[----:B------:R-:W-:Y:S01]  /*5f80*/  LEA.HI R4, R3, R44, RZ, 0x2 ;  /* 0x0000002c03047211 */ /* 0x000fe200078f10ff */
[----:B------:R-:W-:Y:S02]  /*5f90*/  IMAD R3, R0, UR4, RZ ;  /* 0x0000000400037c24 */ /* 0x000fe4000f8e02ff */
[----:B------:R-:W-:Y:S01]  /*5fa0*/  IMAD R31, R24, UR7, R7 ;  /* 0x00000007181f7c24 */ /* 0x000fe2000f8e0207 */
[----:B------:R-:W-:Y:S01]  /*5fb0*/  LOP3.LUT R0, R4, 0xfffffffc, RZ, 0xc0, !PT ;  /* 0xfffffffc04007812 */ /* 0x000fe200078ec0ff */
[----:B------:R-:W-:-:S04]  /*5fc0*/  IMAD.WIDE.U32 R4, R24, UR4, RZ ;  /* 0x0000000418047c25 */ /* 0x000fc8000f8e00ff */
[----:B------:R-:W-:Y:S02]  /*5fd0*/  IMAD.IADD R0, R44, 0x1, -R0 ;  /* 0x000000012c007824 */ /* 0x000fe400078e0a00 */
[C---:B------:R-:W-:Y:S01]  /*5fe0*/  IMAD R3, R24.reuse, UR5, R3 ;  /* 0x0000000518037c24 */ /* 0x040fe2000f8e0203 */
[----:B------:R-:W-:Y:S01]  /*5ff0*/  ULDC.64 UR4, c[0x0][0x3c8] ;  /* 0x0000f20000047ab9 */ /* 0x000fe20000000a00 */
[----:B------:R-:W-:Y:S01]  /*6000*/  IMAD.WIDE.U32 R6, R24, UR6, RZ ;  /* 0x0000000618067c25 */ /* 0x000fe2000f8e00ff */
[----:B------:R-:W-:Y:S01]  /*6010*/  LEA R28, P1, R4, UR4, 0x1 ;  /* 0x00000004041c7c11 */ /* 0x000fe2000f8208ff */
[----:B------:R-:W-:Y:S02]  /*6020*/  ULDC.64 UR6, c[0x0][0x3e0] ;  /* 0x0000f80000067ab9 */ /* 0x000fe40000000a00 */
[----:B------:R-:W-:Y:S01]  /*6030*/  IMAD.SHL.U32 R26, R0, 0x4, RZ ;  /* 0x00000004001a7824 */ /* 0x000fe200078e00ff */
[C---:B------:R-:W-:Y:S01]  /*6040*/  IADD3 R0, P4, R16.reuse, R6, RZ ;  /* 0x0000000610007210 */ /* 0x040fe20007f9e0ff */
[----:B------:R-:W-:Y:S01]  /*6050*/  IMAD.IADD R11, R3, 0x1, R5 ;  /* 0x00000001030b7824 */ /* 0x000fe200078e0205 */
[-C--:B------:R-:W-:Y:S01]  /*6060*/  IADD3 R5, P2, R16, R4.reuse, RZ ;  /* 0x0000000410057210 */ /* 0x080fe20007f5e0ff */
[----:B------:R-:W-:Y:S01]  /*6070*/  IMAD.IADD R31, R31, 0x1, R7 ;  /* 0x000000011f1f7824 */ /* 0x000fe200078e0207 */
[----:B------:R-:W-:-:S02]  /*6080*/  IADD3 R9, P3, R26, R4, RZ ;  /* 0x000000041a097210 */ /* 0x000fc40007f7e0ff */
[----:B------:R-:W-:Y:S01]  /*6090*/  SHF.R.S32.HI R8, RZ, 0x1f, R26 ;  /* 0x0000001fff087819 */ /* 0x000fe2000001141a */
[----:B------:R-:W-:Y:S01]  /*60a0*/  IMAD.X R3, R10, 0x1, R31, P4 ;  /* 0x000000010a037824 */ /* 0x000fe200020e061f */
[----:B------:R-:W-:Y:S02]  /*60b0*/  IADD3 R7, P5, R26, R6, RZ ;  /* 0x000000061a077210 */ /* 0x000fe40007fbe0ff */
[--C-:B------:R-:W-:Y:S02]  /*60c0*/  LEA.HI.X R29, R4, UR5, R11.reuse, 0x1, P1 ;  /* 0x00000005041d7c11 */ /* 0x100fe400088f0c0b */
[----:B------:R-:W-:Y:S01]  /*60d0*/  IADD3.X R4, R10, R11, RZ, P2, !PT ;  /* 0x0000000b0a047210 */ /* 0x000fe200017fe4ff */
[----:B------:R-:W-:Y:S01]  /*60e0*/  IMAD.X R10, R8, 0x1, R11, P3 ;  /* 0x00000001080a7824 */ /* 0x000fe200018e060b */
[----:B------:R-:W-:Y:S01]  /*60f0*/  LEA R30, P1, R6, UR6, 0x1 ;  /* 0x00000006061e7c11 */ /* 0x000fe2000f8208ff */
[----:B------:R-:W-:Y:S01]  /*6100*/  IMAD.X R8, R8, 0x1, R31, P5 ;  /* 0x0000000108087824 */ /* 0x000fe200028e061f */
[----:B------:R-:W-:-:S02]  /*6110*/  LEA R42, P2, R5, UR4, 0x1 ;  /* 0x00000004052a7c11 */ /* 0x000fc4000f8408ff */
[----:B------:R-:W-:Y:S02]  /*6120*/  LEA R38, P3, R9, UR4, 0x1 ;  /* 0x0000000409267c11 */ /* 0x000fe4000f8608ff */
[----:B------:R-:W-:Y:S02]  /*6130*/  LEA R36, P4, R7, UR6, 0x1 ;  /* 0x0000000607247c11 */ /* 0x000fe4000f8808ff */
[----:B------:R-:W-:Y:S02]  /*6140*/  LEA R40, P5, R0, UR6, 0x1 ;  /* 0x0000000600287c11 */ /* 0x000fe4000f8a08ff */
[----:B------:R-:W-:Y:S02]  /*6150*/  LEA.HI.X R39, R9, UR5, R10, 0x1, P3 ;  /* 0x0000000509277c11 */ /* 0x000fe400098f0c0a */
        /* <DEDUP_REMOVED lines=21> */
.L_x_10848:
[----:B------:R-:W-:Y:S05]  /*62b0*/  BSYNC B6 ;  /* 0x0000000000067941 */ /* 0x000fea0003800000 */
.L_x_10847:
[----:B------:R-:W-:Y:S01]  /*62c0*/  ULDC.U8 UR4, c[0x0][0x3f0] ;  /* 0x0000fc0000047ab9 */ /* 0x000fe20000000000 */
[----:B------:R-:W-:Y:S01]  /*62d0*/  BSSY B0, `(.L_x_10849) ;  /* 0x00001f7000007945 */ /* 0x000fe20003800000 */
[----:B------:R-:W-:-:S13]  /*62e0*/  ISETP.NE.AND P0, PT, RZ, UR4, PT ;  /* 0x00000004ff007c0c */ /* 0x000fda000bf05270 */
[----:B------:R-:W-:Y:S05]  /*62f0*/  @!P0 BRA `(.L_x_10850) ;  /* 0x0000000c00f88947 */ /* 0x000fea0003800000 */
[----:B------:R-:W2:Y:S01]  /*6300*/  LDL R34, [R1+0x58] ;  /* 0x0000580001227983 */ /* 0x000ea20000100800 */
[----:B------:R-:W-:Y:S01]  /*6310*/  IMAD R21, R33, -0xc0, R25 ;  /* 0xffffff4021157824 */ /* 0x000fe200078e0219 */
[----:B------:R-:W-:Y:S01]  /*6320*/  BSSY B1, `(.L_x_10851) ;  /* 0x0000019000017945 */ /* 0x000fe20003800000 */
[----:B------:R-:W-:Y:S02]  /*6330*/  CS2R R6, SRZ ;  /* 0x0000000000067805 */ /* 0x000fe4000001ff00 */
[----:B------:R-:W-:Y:S02]  /*6340*/  CS2R R4, SRZ ;  /* 0x0000000000047805 */ /* 0x000fe4000001ff00 */
[----:B------:R-:W-:Y:S02]  /*6350*/  CS2R R8, SRZ ;  /* 0x0000000000087805 */ /* 0x000fe4000001ff00 */
[----:B------:R-:W-:Y:S02]  /*6360*/  VIMNMX R21, R21, 0xc0, PT ;  /* 0x000000c015157848 */ /* 0x000fe40003fe0100 */
[----:B------:R-:W-:-:S02]  /*6370*/  CS2R R24, SRZ ;  /* 0x0000000000187805 */ /* 0x000fc4000001ff00 */
[----:B------:R-:W-:Y:S01]  /*6380*/  ISETP.GE.AND P0, PT, R18, R21, PT ;  /* 0x000000151200720c */ /* 0x000fe20003f06270 */
[----:B--2---:R-:W-:-:S05]  /*6390*/  IMAD.SHL.U32 R0, R34, 0x40, RZ ;  /* 0x0000004022007824 */ /* 0x004fca00078e00ff */
[----:B------:R-:W-:-:S04]  /*63a0*/  LOP3.LUT R3, R0, 0x1c0, RZ, 0xc0, !PT ;  /* 0x000001c000037812 */ /* 0x000fc800078ec0ff */
[----:B------:R-:W-:Y:S02]  /*63b0*/  LOP3.LUT R0, R3, 0x18, R16, 0xf8, !PT ;  /* 0x0000001803007812 */ /* 0x000fe400078ef810 */
[----:B------:R-:W-:-:S04]  /*63c0*/  SHF.R.U32.HI R3, RZ, 0x3, R3 ;  /* 0x00000003ff037819 */ /* 0x000fc80000011603 */
[----:B------:R-:W-:Y:S01]  /*63d0*/  LOP3.LUT R3, R0, R3, RZ, 0x3c, !PT ;  /* 0x0000000300037212 */ /* 0x000fe200078e3cff */
[----:B------:R-:W-:Y:S06]  /*63e0*/  @P0 BRA `(.L_x_10852) ;  /* 0x0000000000300947 */ /* 0x000fec0003800000 */
[C---:B------:R-:W-:Y:S01]  /*63f0*/  VIADD R0, R26.reuse, 0x10 ;  /* 0x000000101a007836 */ /* 0x040fe20000000000 */
[----:B------:R-:W-:Y:S01]  /*6400*/  ULDC UR4, c[0x0][0x3d4] ;  /* 0x0000f50000047ab9 */ /* 0x000fe20000000800 */
[----:B------:R-:W-:Y:S02]  /*6410*/  CS2R R8, SRZ ;  /* 0x0000000000087805 */ /* 0x000fe4000001ff00 */
[----:B------:R-:W-:Y:S02]  /*6420*/  ISETP.GE.AND P1, PT, R26, UR4, PT ;  /* 0x000000041a007c0c */ /* 0x000fe4000bf26270 */
[----:B------:R-:W-:Y:S02]  /*6430*/  CS2R R24, SRZ ;  /* 0x0000000000187805 */ /* 0x000fe4000001ff00 */
[----:B------:R-:W-:Y:S02]  /*6440*/  ISETP.GE.AND P2, PT, R0, UR4, PT ;  /* 0x0000000400007c0c */ /* 0x000fe4000bf46270 */
[----:B------:R-:W-:-:S02]  /*6450*/  CS2R R6, SRZ ;  /* 0x0000000000067805 */ /* 0x000fc4000001ff00 */
[----:B------:R-:W-:-:S05]  /*6460*/  CS2R R4, SRZ ;  /* 0x0000000000047805 */ /* 0x000fca000001ff00 */
[----:B------:R1:W5:Y:S04]  /*6470*/  @!P1 LDG.E.64 R8, desc[UR56][R38.64] ;  /* 0x0000003826089981 */ /* 0x000368000c1e1b00 */
[----:B------:R1:W5:Y:S04]  /*6480*/  @!P2 LDG.E.64 R24, desc[UR56][R38.64+0x20] ;  /* 0x000020382618a981 */ /* 0x000368000c1e1b00 */
[----:B------:R1:W5:Y:S04]  /*6490*/  @!P1 LDG.E.64 R6, desc[UR56][R36.64] ;  /* 0x0000003824069981 */ /* 0x000368000c1e1b00 */
[----:B------:R1:W5:Y:S02]  /*64a0*/  @!P2 LDG.E.64 R4, desc[UR56][R36.64+0x20] ;  /* 0x000020382404a981 */ /* 0x000364000c1e1b00 */
.L_x_10852:
[----:B------:R-:W-:Y:S05]  /*64b0*/  BSYNC B1 ;  /* 0x0000000000017941 */ /* 0x000fea0003800000 */
.L_x_10851:
[----:B------:R-:W2:Y:S01]  /*64c0*/  LDL R10, [R1+0x80] ;  /* 0x00008000010a7983 */ /* 0x000ea20000100800 */
[----:B------:R-:W-:Y:S01]  /*64d0*/  UMOV UR4, 0xffffffff ;  /* 0xffffffff00047882 */ /* 0x000fe20000000000 */
[----:B-----5:R-:W-:Y:S01]  /*64e0*/  IMAD.MOV.U32 R20, RZ, RZ, R8 ;  /* 0x000000ffff147224 */ /* 0x020fe200078e0008 */
[----:B------:R-:W-:Y:S02]  /*64f0*/  MOV R27, R9 ;  /* 0x00000009001b7202 */ /* 0x000fe40000000f00 */
[--C-:B------:R-:W-:Y:S02]  /*6500*/  SHF.R.U64 R32, R8, 0x10, R9.reuse ;  /* 0x0000001008207819 */ /* 0x100fe40000001209 */
[----:B------:R-:W-:Y:S02]  /*6510*/  SHF.R.U32.HI R33, RZ, 0x10, R9 ;  /* 0x00000010ff217819 */ /* 0x000fe40000011609 */
[----:B--2---:R-:W-:Y:S01]  /*6520*/  LEA.HI R0, R10, R10, RZ, 0x1 ;  /* 0x0000000a0a007211 */ /* 0x004fe200078f08ff */
[----:B------:R-:W-:Y:S06]  /*6530*/  BRA.DIV UR4, `(.L_x_10853) ;  /* 0x0000010a046c7947 */ /* 0x000fec000b800000 */
.L_x_11022:
[----:B------:R-:W-:Y:S01]  /*6540*/  UMOV UR4, 0xffffffff ;  /* 0xffffffff00047882 */ /* 0x000fe20000000000 */
[----:B------:R-:W-:Y:S02]  /*6550*/  LOP3.LUT R0, R0, 0xfffffffe, RZ, 0xc0, !PT ;  /* 0xfffffffe00007812 */ /* 0x000fe400078ec0ff */
[----:B------:R-:W-:Y:S05]  /*6560*/  BRA.DIV UR4, `(.L_x_10854) ;  /* 0x0000010a04887947 */ /* 0x000fea000b800000 */
.L_x_11025:
[----:B------:R-:W-:Y:S01]  /*6570*/  UMOV UR4, 0xffffffff ;  /* 0xffffffff00047882 */ /* 0x000fe20000000000 */
[----:B------:R-:W-:Y:S02]  /*6580*/  IMAD.IADD R0, R10, 0x1, -R0 ;  /* 0x000000010a007824 */ /* 0x000fe400078e0a00 */
[----:B------:R-:W-:Y:S05]  /*6590*/  BRA.DIV UR4, `(.L_x_10855) ;  /* 0x0000010a04a47947 */ /* 0x000fea000b800000 */
.L_x_11028:
[----:B------:R-:W-:Y:S01]  /*65a0*/  UMOV UR4, 0xffffffff ;  /* 0xffffffff00047882 */ /* 0x000fe20000000000 */
[----:B------:R-:W-:Y:S02]  /*65b0*/  SHF.L.U32 R9, R0, 0x1f, RZ ;  /* 0x0000001f00097819 */ /* 0x000fe400000006ff */
[----:B------:R-:W-:Y:S05]  /*65c0*/  BRA.DIV UR4, `(.L_x_10856) ;  /* 0x0000010a04c07947 */ /* 0x000fea000b800000 */
.L_x_11031:
[----:B------:R-:W2:Y:S01]  /*65d0*/  SYNCS.PHASECHK.TRANS64.TRYWAIT P1, [R2+URZ+0x30800], R9 ;  /* 0x03080009020075a7 */ /* 0x000ea2000802017f */
[----:B------:R-:W-:Y:S01]  /*65e0*/  SHF.R.S32.HI R0, RZ, 0x1f, R44 ;  /* 0x0000001fff007819 */ /* 0x000fe2000001142c */
[----:B------:R-:W-:Y:S01]  /*65f0*/  IMAD.MOV.U32 R8, RZ, RZ, R24 ;  /* 0x000000ffff087224 */ /* 0x000fe200078e0018 */
[----:B------:R-:W-:Y:S01]  /*6600*/  LOP3.LUT P2, RZ, R34, 0x4, RZ, 0xc0, !PT ;  /* 0x0000000422ff7812 */ /* 0x000fe2000784c0ff */
[--C-:B------:R-:W-:Y:S01]  /*6610*/  IMAD.MOV.U32 R15, RZ, RZ, R25.reuse ;  /* 0x000000ffff0f7224 */ /* 0x100fe200078e0019 */
[----:B------:R-:W-:Y:S01]  /*6620*/  LEA.HI R0, R0, R44, RZ, 0x5 ;  /* 0x0000002c00007211 */ /* 0x000fe200078f28ff */
[----:B-1----:R-:W-:Y:S01]  /*6630*/  IMAD.MOV.U32 R36, RZ, RZ, R6 ;  /* 0x000000ffff247224 */ /* 0x002fe200078e0006 */
[----:B------:R-:W-:Y:S01]  /*6640*/  SHF.R.U64 R24, R24, 0x10, R25 ;  /* 0x0000001018187819 */ /* 0x000fe20000001219 */
[----:B------:R-:W-:Y:S01]  /*6650*/  IMAD.MOV.U32 R12, RZ, RZ, R7 ;  /* 0x000000ffff0c7224 */ /* 0x000fe200078e0007 */
[----:B------:R-:W-:Y:S01]  /*6660*/  SHF.R.S32.HI R0, RZ, 0x5, R0 ;  /* 0x00000005ff007819 */ /* 0x000fe20000011400 */
[----:B------:R-:W-:Y:S01]  /*6670*/  IMAD.MOV.U32 R11, RZ, RZ, R5 ;  /* 0x000000ffff0b7224 */ /* 0x000fe200078e0005 */
[----:B------:R-:W-:Y:S01]  /*6680*/  SHF.R.U64 R28, R6, 0x10, R7 ;  /* 0x00000010061c7819 */ /* 0x000fe20000001207 */
[----:B------:R-:W-:Y:S01]  /*6690*/  BSSY B1, `(.L_x_10857) ;  /* 0x0000014000017945 */ /* 0x000fe20003800000 */
[----:B------:R-:W-:Y:S01]  /*66a0*/  SHF.R.U64 R29, R4, 0x10, R5 ;  /* 0x00000010041d7819 */ /* 0x000fe20000001205 */
[----:B------:R-:W-:Y:S01]  /*66b0*/  IMAD R3, R0, 0x200, R3 ;  /* 0x0000020000037824 */ /* 0x000fe200078e0203 */
[----:B------:R-:W-:-:S02]  /*66c0*/  SHF.R.U32.HI R25, RZ, 0x10, R25 ;  /* 0x00000010ff197819 */ /* 0x000fc40000011619 */
[----:B------:R-:W-:Y:S01]  /*66d0*/  SHF.R.U32.HI R7, RZ, 0x10, R7 ;  /* 0x00000010ff077819 */ /* 0x000fe20000011607 */
[----:B------:R-:W-:Y:S01]  /*66e0*/  IMAD R3, R3, 0x2, R2 ;  /* 0x0000000203037824 */ /* 0x000fe200078e0202 */
[----:B------:R-:W-:Y:S02]  /*66f0*/  MOV R10, R4 ;  /* 0x00000004000a7202 */ /* 0x000fe40000000f00 */
[----:B------:R-:W-:Y:S01]  /*6700*/  SHF.R.U32.HI R5, RZ, 0x10, R5 ;  /* 0x00000010ff057819 */ /* 0x000fe20000011605 */
[C---:B------:R-:W-:Y:S01]  /*6710*/  VIADD R6, R3.reuse, 0xc400 ;  /* 0x0000c40003067836 */ /* 0x040fe20000000000 */
[----:B0-----:R-:W-:Y:S01]  /*6720*/  PRMT R14, R20, 0x5410, R32 ;  /* 0x00005410140e7816 */ /* 0x001fe20000000020 */
[----:B------:R-:W-:Y:S01]  /*6730*/  VIADD R0, R3, 0xc440 ;  /* 0x0000c44003007836 */ /* 0x000fe20000000000 */
[----:B------:R-:W-:Y:S01]  /*6740*/  PRMT R13, R27, 0x5410, R33 ;  /* 0x000054101b0d7816 */ /* 0x000fe20000000021 */
[----:B------:R-:W-:Y:S01]  /*6750*/  @P2 VIADD R0, R6, 0xffffffc0 ;  /* 0xffffffc006002836 */ /* 0x000fe20000000000 */
[----:B------:R-:W-:-:S02]  /*6760*/  PRMT R4, R15, 0x5410, R25 ;  /* 0x000054100f047816 */ /* 0x000fc40000000019 */
[----:B------:R-:W-:Y:S02]  /*6770*/  PRMT R8, R8, 0x5410, R24 ;  /* 0x0000541008087816 */ /* 0x000fe40000000018 */
[----:B------:R-:W-:Y:S02]  /*6780*/  PRMT R36, R36, 0x5410, R28 ;  /* 0x0000541024247816 */ /* 0x000fe4000000001c */
[----:B------:R-:W-:Y:S02]  /*6790*/  PRMT R12, R12, 0x5410, R7 ;  /* 0x000054100c0c7816 */ /* 0x000fe40000000007 */
[----:B------:R-:W-:Y:S02]  /*67a0*/  PRMT R10, R10, 0x5410, R29 ;  /* 0x000054100a0a7816 */ /* 0x000fe4000000001d */
[----:B------:R-:W-:Y:S01]  /*67b0*/  PRMT R11, R11, 0x5410, R5 ;  /* 0x000054100b0b7816 */ /* 0x000fe20000000005 */
[----:B--2---:R-:W-:Y:S06]  /*67c0*/  @!P1 BRA `(.L_x_10858) ;  /* 0x0000010800689947 */ /* 0x004fec0003800000 */
.L_x_11032:
[----:B------:R-:W-:Y:S05]  /*67d0*/  BSYNC B1 ;  /* 0x0000000000017941 */ /* 0x000fea0003800000 */
.L_x_10857:
[----:B------:R-:W-:Y:S01]  /*67e0*/  BSSY B1, `(.L_x_10859) ;  /* 0x0000057000017945 */ /* 0x000fe20003800000 */
[----:B0-----:R-:W-:-:S03]  /*67f0*/  IMAD.MOV.U32 R9, RZ, RZ, R4 ;  /* 0x000000ffff097224 */ /* 0x001fc600078e0004 */
[----:B------:R-:W-:Y:S05]  /*6800*/  @P0 BRA `(.L_x_10860) ;  /* 0x0000000400500947 */ /* 0x000fea0003800000 */
[----:B------:R-:W0:Y:S01]  /*6810*/  LDC R5, c[0x0][0x3d4] ;  /* 0x0000f500ff057b82 */ /* 0x000e220000000800 */
[C---:B------:R-:W-:Y:S01]  /*6820*/  VIADD R4, R26.reuse, 0x10 ;  /* 0x000000101a047836 */ /* 0x040fe20000000000 */
[----:B------:R-:W-:Y:S01]  /*6830*/  BSSY B2, `(.L_x_10861) ;  /* 0x000002a000027945 */ /* 0x000fe20003800000 */
[----:B0-----:R-:W-:-:S03]  /*6840*/  ISETP.GE.AND P0, PT, R26, R5, PT ;  /* 0x000000051a00720c */ /* 0x001fc60003f06270 */
[----:B------:R-:W-:-:S10]  /*6850*/  ISETP.GE.AND P1, PT, R4, R5, PT ;  /* 0x000000050400720c */ /* 0x000fd40003f26270 */
[----:B------:R-:W-:Y:S05]  /*6860*/  @P0 BRA `(.L_x_10862) ;  /* 0x0000000000980947 */ /* 0x000fea0003800000 */
[----:B------:R-:W0:Y:S01]  /*6870*/  LDS.128 R4, [R3+0xc400] ;  /* 0x00c4000003047984 */ /* 0x000e220000000c00 */
        /* <DEDUP_REMOVED lines=37> */
.L_x_10862:
[----:B------:R-:W-:Y:S05]  /*6ad0*/  BSYNC B2 ;  /* 0x0000000000027941 */ /* 0x000fea0003800000 */
.L_x_10861:
        /* <DEDUP_REMOVED lines=39> */
.L_x_10860:
[----:B------:R-:W-:Y:S05]  /*6d50*/  BSYNC B1 ;  /* 0x0000000000017941 */ /* 0x000fea0003800000 */
.L_x_10859:
[----:B01----:R-:W-:-:S05]  /*6d60*/  VIADD R4, R18, 0x60 ;  /* 0x0000006012047836 */ /* 0x003fca0000000000 */
[----:B------:R-:W-:-:S13]  /*6d70*/  ISETP.GE.AND P0, PT, R4, R21, PT ;  /* 0x000000150400720c */ /* 0x000fda0003f06270 */
[----:B------:R-:W-:Y:S05]  /*6d80*/  @P0 BRA `(.L_x_10863) ;  /* 0x00000014002c0947 */ /* 0x000fea0003800000 */
[----:B------:R-:W0:Y:S01]  /*6d90*/  LDC R5, c[0x0][0x3d4] ;  /* 0x0000f500ff057b82 */ /* 0x000e220000000800 */
[C---:B------:R-:W-:Y:S01]  /*6da0*/  IADD3 R4, R26.reuse, 0x10, RZ ;  /* 0x000000101a047810 */ /* 0x040fe20007ffe0ff */
[----:B------:R-:W-:Y:S01]  /*6db0*/  BSSY B1, `(.L_x_10864) ;  /* 0x000002a000017945 */ /* 0x000fe20003800000 */
[-C--:B0-----:R-:W-:Y:S02]  /*6dc0*/  ISETP.GE.AND P0, PT, R26, R5.reuse, PT ;  /* 0x000000051a00720c */ /* 0x081fe40003f06270 */
[----:B------:R-:W-:-:S11]  /*6dd0*/  ISETP.GE.AND P1, PT, R4, R5, PT ;  /* 0x000000050400720c */ /* 0x000fd60003f26270 */
[----:B------:R-:W-:Y:S05]  /*6de0*/  @P0 BRA `(.L_x_10865) ;  /* 0x0000000000980947 */ /* 0x000fea0003800000 */
[----:B------:R-:W0:Y:S01]  /*6df0*/  LDS.128 R4, [R3+0xf400] ;  /* 0x00f4000003047984 */ /* 0x000e220000000c00 */
        /* <DEDUP_REMOVED lines=18> */
[----:B------:R-:W-:Y:S01]  /*6f20*/  LOP3.LUT R7, R7, 0xffff0000, RZ, 0xc0, !PT ;  /* 0xffff000007077812 */ /* 0x000fe200078ec0ff */
[-C--:B------:R-:W-:Y:S01]  /*6f30*/  FFMA.FTZ R5, R28, R20.reuse, -R25 ;  /* 0x000000141c057223 */ /* 0x080fe20000010819 */
[C---:B------:R-:W-:Y:S01]  /*6f40*/  SHF.L.U32 R26, R13.reuse, 0x10, RZ ;  /* 0x000000100d1a7819 */ /* 0x040fe200000006ff */
[----:B------:R-:W-:Y:S01]  /*6f50*/  IMAD.U32 R28, R12, 0x10000, RZ ;  /* 0x000100000c1c7824 */ /* 0x000fe200078e00ff */
[----:B------:R-:W-:Y:S01]  /*6f60*/  LOP3.LUT R29, R13, 0xffff0000, RZ, 0xc0, !PT ;  /* 0xffff00000d1d7812 */ /* 0x000fe200078ec0ff */
[-C--:B------:R-:W-:Y:S01]  /*6f70*/  FMUL.FTZ R12, R31, R7.reuse ;  /* 0x000000071f0c7220 */ /* 0x080fe20000410000 */
[----:B------:R-:W-:Y:S01]  /*6f80*/  FFMA.FTZ R20, R36, R20, R27 ;  /* 0x0000001424147223 */ /* 0x000fe2000001001b */
[-C--:B------:R-:W-:Y:S01]  /*6f90*/  FMUL.FTZ R13, R28, R6.reuse ;  /* 0x000000061c0d7220 */ /* 0x080fe20000410000 */
[C---:B------:R-:W-:Y:S01]  /*6fa0*/  FMUL.FTZ R25, R26.reuse, R6 ;  /* 0x000000061a197220 */ /* 0x040fe20000410000 */
        /* <DEDUP_REMOVED lines=10> */
.L_x_10865:
[----:B------:R-:W-:Y:S05]  /*7050*/  BSYNC B1 ;  /* 0x0000000000017941 */ /* 0x000fea0003800000 */
.L_x_10864:
[----:B------:R-:W-:Y:S05]  /*7060*/  @P1 BRA `(.L_x_10863) ;  /* 0x0000001000741947 */ /* 0x000fea0003800000 */
[----:B0-----:R-:W0:Y:S01]  /*7070*/  LDS.128 R4, [R0+0x3000] ;  /* 0x0030000000047984 */ /* 0x001e220000000c00 */
        /* <DEDUP_REMOVED lines=20> */
[----:B------:R-:W-:Y:S01]  /*71c0*/  SHF.L.U32 R14, R9, 0x10, RZ ;  /* 0x00000010090e7819 */ /* 0x000fe200000006ff */
[----:B------:R-:W-:Y:S01]  /*71d0*/  IMAD.U32 R24, R11, 0x10000, RZ ;  /* 0x000100000b187824 */ /* 0x000fe200078e00ff */
[----:B------:R-:W-:Y:S01]  /*71e0*/  LOP3.LUT R20, R9, 0xffff0000, RZ, 0xc0, !PT ;  /* 0xffff000009147812 */ /* 0x000fe200078ec0ff */
        /* <DEDUP_REMOVED lines=15> */
.L_x_10850:
[----:B------:R-:W1:Y:S01]  /*72e0*/  LDC R3, c[0x0][0x3d4] ;  /* 0x0000f500ff037b82 */ /* 0x000e620000000800 */
[----:B------:R-:W-:Y:S01]  /*72f0*/  IMAD R25, R33, -0xc0, R25 ;  /* 0xffffff4021197824 */ /* 0x000fe200078e0219 */
[----:B------:R-:W2:Y:S01]  /*7300*/  LDL R8, [R1+0x80] ;  /* 0x0000800001087983 */ /* 0x000ea20000100800 */
[----:B------:R-:W-:Y:S02]  /*7310*/  CS2R R4, SRZ ;  /* 0x0000000000047805 */ /* 0x000fe4000001ff00 */
[----:B------:R-:W-:Y:S02]  /*7320*/  CS2R R6, SRZ ;  /* 0x0000000000067805 */ /* 0x000fe4000001ff00 */
[----:B------:R-:W-:Y:S02]  /*7330*/  CS2R R26, SRZ ;  /* 0x00000000001a7805 */ /* 0x000fe4000001ff00 */
[----:B------:R-:W-:Y:S02]  /*7340*/  VIMNMX R21, R25, 0xc0, PT ;  /* 0x000000c019157848 */ /* 0x000fe40003fe0100 */
[----:B------:R-:W-:-:S02]  /*7350*/  CS2R R24, SRZ ;  /* 0x0000000000187805 */ /* 0x000fc4000001ff00 */
[----:B-1----:R-:W-:-:S04]  /*7360*/  ISETP.GE.AND P0, PT, R16, R3, PT ;  /* 0x000000031000720c */ /* 0x002fc80003f06270 */
[----:B------:R-:W-:-:S13]  /*7370*/  ISETP.GE.OR P1, PT, R18, R21, P0 ;  /* 0x000000151200720c */ /* 0x000fda0000726670 */
[----:B------:R1:W5:Y:S04]  /*7380*/  @!P1 LDG.E.128 R4, desc[UR56][R42.64] ;  /* 0x000000382a049981 */ /* 0x000368000c1e1d00 */
[----:B------:R1:W5:Y:S01]  /*7390*/  @!P1 LDG.E.128 R24, desc[UR56][R40.64] ;  /* 0x0000003828189981 */ /* 0x000362000c1e1d00 */
[----:B------:R-:W-:Y:S01]  /*73a0*/  UMOV UR4, 0xffffffff ;  /* 0xffffffff00047882 */ /* 0x000fe20000000000 */
[----:B--2---:R-:W-:Y:S02]  /*73b0*/  LEA.HI R0, R8, R8, RZ, 0x1 ;  /* 0x0000000808007211 */ /* 0x004fe400078f08ff */
[----:B-1----:R-:W-:Y:S05]  /*73c0*/  BRA.DIV UR4, `(.L_x_10866) ;  /* 0x000000fe047c7947 */ /* 0x002fea000b800000 */
.L_x_11035:
[----:B------:R-:W-:Y:S01]  /*73d0*/  UMOV UR4, 0xffffffff ;  /* 0xffffffff00047882 */ /* 0x000fe20000000000 */
[----:B------:R-:W-:Y:S02]  /*73e0*/  LOP3.LUT R0, R0, 0xfffffffe, RZ, 0xc0, !PT ;  /* 0xfffffffe00007812 */ /* 0x000fe400078ec0ff */
[----:B------:R-:W-:Y:S05]  /*73f0*/  BRA.DIV UR4, `(.L_x_10867) ;  /* 0x000000fe04987947 */ /* 0x000fea000b800000 */
.L_x_11038:
[----:B------:R-:W-:Y:S01]  /*7400*/  UMOV UR4, 0xffffffff ;  /* 0xffffffff00047882 */ /* 0x000fe20000000000 */
[----:B------:R-:W-:Y:S02]  /*7410*/  IMAD.IADD R0, R8, 0x1, -R0 ;  /* 0x0000000108007824 */ /* 0x000fe400078e0a00 */
[----:B------:R-:W-:Y:S05]  /*7420*/  BRA.DIV UR4, `(.L_x_10868) ;  /* 0x000000fe04b47947 */ /* 0x000fea000b800000 */
.L_x_11041:
[----:B------:R-:W-:Y:S01]  /*7430*/  UMOV UR4, 0xffffffff ;  /* 0xffffffff00047882 */ /* 0x000fe20000000000 */
[----:B------:R-:W-:Y:S02]  /*7440*/  SHF.L.U32 R9, R0, 0x1f, RZ ;  /* 0x0000001f00097819 */ /* 0x000fe400000006ff */
[----:B------:R-:W-:Y:S05]  /*7450*/  BRA.DIV UR4, `(.L_x_10869) ;  /* 0x000000fe04d07947 */ /* 0x000fea000b800000 */
.L_x_11044:
[----:B------:R-:W1:Y:S01]  /*7460*/  SYNCS.PHASECHK.TRANS64.TRYWAIT P1, [R2+URZ+0x30800], R9 ;  /* 0x03080009020075a7 */ /* 0x000e62000802017f */
[C---:B------:R-:W-:Y:S01]  /*7470*/  VIADD R0, R18.reuse, 0x60 ;  /* 0x0000006012007836 */ /* 0x040fe20000000000 */
[-C--:B------:R-:W-:Y:S01]  /*7480*/  ISETP.GE.OR P2, PT, R18, R21.reuse, P0 ;  /* 0x000000151200720c */ /* 0x080fe20000746670 */
[----:B-----5:R-:W-:Y:S01]  /*7490*/  IMAD.MOV.U32 R20, RZ, RZ, R4 ;  /* 0x000000ffff147224 */ /* 0x020fe200078e0004 */
[--C-:B------:R-:W-:Y:S01]  /*74a0*/  SHF.R.U64 R4, R4, 0x10, R5.reuse ;  /* 0x0000001004047819 */ /* 0x100fe20000001205 */
[----:B------:R-:W-:Y:S01]  /*74b0*/  IMAD.MOV.U32 R12, RZ, RZ, R6 ;  /* 0x000000ffff0c7224 */ /* 0x000fe200078e0006 */
[----:B------:R-:W-:Y:S01]  /*74c0*/  ISETP.GE.OR P0, PT, R0, R21, P0 ;  /* 0x000000150000720c */ /* 0x000fe20000706670 */
[--C-:B------:R-:W-:Y:S01]  /*74d0*/  IMAD.MOV.U32 R0, RZ, RZ, R5.reuse ;  /* 0x000000ffff007224 */ /* 0x100fe200078e0005 */
[----:B------:R-:W-:Y:S01]  /*74e0*/  SHF.R.U32.HI R5, RZ, 0x10, R5 ;  /* 0x00000010ff057819 */ /* 0x000fe20000011605 */
[--C-:B------:R-:W-:Y:S01]  /*74f0*/  IMAD.MOV.U32 R21, RZ, RZ, R7.reuse ;  /* 0x000000ffff157224 */ /* 0x100fe200078e0007 */
[--C-:B------:R-:W-:Y:S01]  /*7500*/  SHF.R.U64 R6, R6, 0x10, R7.reuse ;  /* 0x0000001006067819 */ /* 0x100fe20000001207 */
[----:B------:R-:W-:Y:S01]  /*7510*/  IMAD.MOV.U32 R13, RZ, RZ, R24 ;  /* 0x000000ffff0d7224 */ /* 0x000fe200078e0018 */
[----:B------:R-:W-:Y:S01]  /*7520*/  SHF.R.U32.HI R7, RZ, 0x10, R7 ;  /* 0x00000010ff077819 */ /* 0x000fe20000011607 */
[----:B------:R-:W-:Y:S01]  /*7530*/  IMAD.MOV.U32 R15, RZ, RZ, R26 ;  /* 0x000000ffff0f7224 */ /* 0x000fe200078e001a */
[----:B------:R-:W-:Y:S01]  /*7540*/  PRMT R20, R20, 0x5410, R4 ;  /* 0x0000541014147816 */ /* 0x000fe20000000004 */
[----:B------:R-:W-:Y:S01]  /*7550*/  BSSY B1, `(.L_x_10870) ;  /* 0x0000010000017945 */ /* 0x000fe20003800000 */
[----:B------:R-:W-:Y:S01]  /*7560*/  PRMT R4, R4, 0x5410, R5 ;  /* 0x0000541004047816 */ /* 0x000fe20000000005 */
[----:B------:R-:W-:Y:S01]  /*7570*/  IMAD.MOV.U32 R5, RZ, RZ, R27 ;  /* 0x000000ffff057224 */ /* 0x000fe200078e001b */
[----:B------:R-:W-:-:S02]  /*7580*/  PRMT R12, R12, 0x5410, R6 ;  /* 0x000054100c0c7816 */ /* 0x000fc40000000006 */
[----:B------:R-:W-:Y:S02]  /*7590*/  PRMT R21, R21, 0x5410, R7 ;  /* 0x0000541015157816 */ /* 0x000fe40000000007 */
[----:B0-----:R-:W-:Y:S02]  /*75a0*/  MOV R14, R25 ;  /* 0x00000019000e7202 */ /* 0x001fe40000000f00 */
        /* <DEDUP_REMOVED lines=8> */
[----:B------:R-:W-:Y:S01]  /*7630*/  PRMT R5, R5, 0x5410, R10 ;  /* 0x0000541005057816 */ /* 0x000fe2000000000a */
[----:B-1----:R-:W-:Y:S06]  /*7640*/  @!P1 BRA `(.L_x_10871) ;  /* 0x000000fc007c9947 */ /* 0x002fec0003800000 */
.L_x_11045:
[----:B------:R-:W-:Y:S05]  /*7650*/  BSYNC B1 ;  /* 0x0000000000017941 */ /* 0x000fea0003800000 */
.L_x_10870:
[----:B------:R-:W-:Y:S01]  /*7660*/  BSSY B1, `(.L_x_10872) ;  /* 0x0000062000017945 */ /* 0x000fe20003800000 */
[C---:B------:R-:W-:Y:S02]  /*7670*/  PRMT R24, R0.reuse, 0x7610, R4 ;  /* 0x0000761000187816 */ /* 0x040fe40000000004 */
[----:B------:R-:W-:Y:S01]  /*7680*/  PRMT R0, R0, 0x7632, R5 ;  /* 0x0000763200007816 */ /* 0x000fe20000000005 */
[----:B------:R-:W-:Y:S06]  /*7690*/  @P2 BRA `(.L_x_10873) ;  /* 0x0000000400782947 */ /* 0x000fec0003800000 */
[----:B------:R-:W2:Y:S01]  /*76a0*/  LDL R7, [R1+0x58] ;  /* 0x0000580001077983 */ /* 0x000ea20000100800 */
[----:B------:R-:W-:Y:S01]  /*76b0*/  IMAD.IADD R5, R16, 0x1, R3 ;  /* 0x0000000110057824 */ /* 0x000fe200078e0203 */
[C---:B------:R-:W-:Y:S01]  /*76c0*/  SHF.L.U32 R36, R13.reuse, 0x10, RZ ;  /* 0x000000100d247819 */ /* 0x040fe200000006ff */
[----:B------:R-:W-:Y:S01]  /*76d0*/  IMAD.U32 R34, R20, 0x10000, RZ ;  /* 0x0001000014227824 */ /* 0x000fe200078e00ff */
[----:B------:R-:W1:Y:S01]  /*76e0*/  S2R R6, SR_TID.X ;  /* 0x0000000000067919 */ /* 0x000e620000002100 */
[----:B------:R-:W-:Y:S01]  /*76f0*/  LOP3.LUT R33, R13, 0xffff0000, RZ, 0xc0, !PT ;  /* 0xffff00000d217812 */ /* 0x000fe200078ec0ff */
[----:B-1----:R-:W-:-:S05]  /*7700*/  VIADD R10, R6, 0xffffff80 ;  /* 0xffffff80060a7836 */ /* 0x002fca0000000000 */
[----:B------:R-:W-:-:S04]  /*7710*/  SHF.R.S32.HI R8, RZ, 0x1f, R10 ;  /* 0x0000001fff087819 */ /* 0x000fc8000001140a */
[----:B------:R-:W-:-:S04]  /*7720*/  LEA.HI R8, R8, R10, RZ, 0x5 ;  /* 0x0000000a08087211 */ /* 0x000fc800078f28ff */
[----:B------:R-:W-:Y:S01]  /*7730*/  SHF.R.S32.HI R8, RZ, 0x5, R8 ;  /* 0x00000005ff087819 */ /* 0x000fe20000011408 */
[----:B--2---:R-:W-:-:S05]  /*7740*/  IMAD.SHL.U32 R4, R7, 0x40, RZ ;  /* 0x0000004007047824 */ /* 0x004fca00078e00ff */
[----:B------:R-:W-:-:S04]  /*7750*/  LOP3.LUT R6, R4, 0x1c0, RZ, 0xc0, !PT ;  /* 0x000001c004067812 */ /* 0x000fc800078ec0ff */
[C---:B------:R-:W-:Y:S02]  /*7760*/  LOP3.LUT R4, R6.reuse, 0x38, R16, 0xf8, !PT ;  /* 0x0000003806047812 */ /* 0x040fe400078ef810 */
[----:B------:R-:W-:Y:S02]  /*7770*/  SHF.R.U32.HI R7, RZ, 0x3, R6 ;  /* 0x00000003ff077819 */ /* 0x000fe40000011606 */
[----:B------:R-:W-:Y:S02]  /*7780*/  LOP3.LUT R6, R6, 0x38, R5, 0xf8, !PT ;  /* 0x0000003806067812 */ /* 0x000fe400078ef805 */
[-C--:B------:R-:W-:Y:S02]  /*7790*/  LOP3.LUT R4, R4, R7.reuse, RZ, 0x3c, !PT ;  /* 0x0000000704047212 */ /* 0x080fe400078e3cff */
[----:B------:R-:W-:-:S03]  /*77a0*/  LOP3.LUT R6, R6, R7, RZ, 0x3c, !PT ;  /* 0x0000000706067212 */ /* 0x000fc600078e3cff */
[C---:B------:R-:W-:Y:S01]  /*77b0*/  IMAD R5, R8.reuse, 0x200, R4 ;  /* 0x0000020008057824 */ /* 0x040fe200078e0204 */
[----:B0-----:R-:W-:-:S03]  /*77c0*/  LEA R9, R8, R6, 0x9 ;  /* 0x0000000608097211 */ /* 0x001fc600078e48ff */
[--C-:B------:R-:W-:Y:S02]  /*77d0*/  IMAD R42, R5, 0x2, R2.reuse ;  /* 0x00000002052a7824 */ /* 0x100fe400078e0202 */
[----:B------:R-:W-:-:S03]  /*77e0*/  IMAD R44, R9, 0x2, R2 ;  /* 0x00000002092c7824 */ /* 0x000fc600078e0202 */
[----:B------:R-:W0:Y:S04]  /*77f0*/  LDS.128 R4, [R42+0xc400] ;  /* 0x00c400002a047984 */ /* 0x000e280000000c00 */
[----:B------:R-:W1:Y:S01]  /*7800*/  LDS.128 R8, [R44+0xc400] ;  /* 0x00c400002c087984 */ /* 0x000e620000000c00 */
        /* <DEDUP_REMOVED lines=12> */
[----:B------:R-:W-:Y:S01]  /*78d0*/  FFMA.FTZ R39, R25, R34, -R38 ;  /* 0x0000002219277223 */ /* 0x000fe20000010826 */
[----:B------:R-:W-:-:S02]  /*78e0*/  IMAD.U32 R38, R15, 0x10000, RZ ;  /* 0x000100000f267824 */ /* 0x000fc400078e00ff */
[----:B------:R-:W-:Y:S01]  /*78f0*/  FFMA.FTZ R40, R25, R36, R40 ;  /* 0x0000002419287223 */ /* 0x000fe20000010028 */
[----:B------:R-:W-:Y:S02]  /*7900*/  IMAD.U32 R34, R12, 0x10000, RZ ;  /* 0x000100000c227824 */ /* 0x000fe400078e00ff */
[-C--:B------:R-:W-:Y:S01]  /*7910*/  FMUL.FTZ R25, R8, R29.reuse ;  /* 0x0000001d08197220 */ /* 0x080fe20000410000 */
[----:B------:R-:W-:Y:S01]  /*7920*/  FFMA.FTZ R36, R4, R29, -R37 ;  /* 0x0000001d04247223 */ /* 0x000fe20000010825 */
[----:B------:R-:W-:Y:S01]  /*7930*/  FMUL.FTZ R8, R31, R38 ;  /* 0x000000261f087220 */ /* 0x000fe20000410000 */
[----:B------:R-:W-:Y:S01]  /*7940*/  LOP3.LUT R37, R15, 0xffff0000, RZ, 0xc0, !PT ;  /* 0xffff00000f257812 */ /* 0x000fe200078ec0ff */
[-C--:B------:R-:W-:Y:S01]  /*7950*/  FMUL.FTZ R31, R31, R34.reuse ;  /* 0x000000221f1f7220 */ /* 0x080fe20000410000 */
[----:B------:R-:W-:Y:S01]  /*7960*/  LOP3.LUT R29, R12, 0xffff0000, RZ, 0xc0, !PT ;  /* 0xffff00000c1d7812 */ /* 0x000fe200078ec0ff */
[----:B------:R-:W-:Y:S01]  /*7970*/  FFMA.FTZ R34, R27, R34, -R8 ;  /* 0x000000221b227223 */ /* 0x000fe20000010808 */
[----:B------:R-:W-:-:S02]  /*7980*/  IMAD.U32 R30, R9, 0x10000, RZ ;  /* 0x00010000091e7824 */ /* 0x000fc400078e00ff */
[----:B------:R-:W-:Y:S01]  /*7990*/  FFMA.FTZ R38, R27, R38, R31 ;  /* 0x000000261b267223 */ /* 0x000fe2000001001f */
[----:B------:R-:W-:Y:S01]  /*79a0*/  FMUL.FTZ R27, R10, R37 ;  /* 0x000000250a1b7220 */ /* 0x000fe20000410000 */
[----:B------:R-:W-:Y:S02]  /*79b0*/  IMAD.U32 R31, R14, 0x10000, RZ ;  /* 0x000100000e1f7824 */ /* 0x000fe400078e00ff */
[----:B------:R-:W-:Y:S01]  /*79c0*/  FFMA.FTZ R33, R4, R33, R25 ;  /* 0x0000002104217223 */ /* 0x000fe20000010019 */
[-C--:B------:R-:W-:Y:S01]  /*79d0*/  FMUL.FTZ R45, R10, R29.reuse ;  /* 0x0000001d0a2d7220 */ /* 0x080fe20000410000 */
[----:B------:R-:W-:Y:S01]  /*79e0*/  FFMA.FTZ R43, R6, R29, -R27 ;  /* 0x0000001d062b7223 */ /* 0x000fe2000001081b */
[----:B------:R-:W-:Y:S01]  /*79f0*/  IMAD.U32 R26, R5, 0x10000, RZ ;  /* 0x00010000051a7824 */ /* 0x000fe200078e00ff */
[----:B------:R-:W-:Y:S01]  /*7a00*/  SHF.L.U32 R29, R0, 0x10, RZ ;  /* 0x00000010001d7819 */ /* 0x000fe200000006ff */
[----:B------:R-:W-:Y:S02]  /*7a10*/  IMAD.U32 R25, R24, 0x10000, RZ ;  /* 0x0001000018197824 */ /* 0x000fe400078e00ff */
[----:B------:R-:W-:Y:S01]  /*7a20*/  FMUL.FTZ R41, R30, R31 ;  /* 0x0000001f1e297220 */ /* 0x000fe20000410000 */
[----:B------:R-:W-:-:S02]  /*7a30*/  IMAD.U32 R32, R11, 0x10000, RZ ;  /* 0x000100000b207824 */ /* 0x000fc400078e00ff */
[----:B------:R-:W-:Y:S01]  /*7a40*/  FFMA.FTZ R45, R6, R37, R45 ;  /* 0x00000025062d7223 */ /* 0x000fe2000001002d */
[----:B------:R-:W-:Y:S02]  /*7a50*/  IMAD.U32 R27, R21, 0x10000, RZ ;  /* 0x00010000151b7824 */ /* 0x000fe400078e00ff */
[-C--:B------:R-:W-:Y:S01]  /*7a60*/  FMUL.FTZ R30, R30, R25.reuse ;  /* 0x000000191e1e7220 */ /* 0x080fe20000410000 */
[----:B------:R-:W-:Y:S01]  /*7a70*/  FFMA.FTZ R41, R26, R25, -R41 ;  /* 0x000000191a297223 */ /* 0x000fe20000010829 */
[----:B------:R-:W-:Y:S01]  /*7a80*/  IMAD.U32 R28, R7, 0x10000, RZ ;  /* 0x00010000071c7824 */ /* 0x000fe200078e00ff */
[----:B------:R-:W-:Y:S01]  /*7a90*/  LOP3.LUT R9, R9, 0xffff0000, RZ, 0xc0, !PT ;  /* 0xffff000009097812 */ /* 0x000fe200078ec0ff */
[C---:B------:R-:W-:Y:S01]  /*7aa0*/  FMUL.FTZ R37, R32.reuse, R29 ;  /* 0x0000001d20257220 */ /* 0x040fe20000410000 */
[----:B------:R-:W-:Y:S01]  /*7ab0*/  LOP3.LUT R11, R11, 0xffff0000, RZ, 0xc0, !PT ;  /* 0xffff00000b0b7812 */ /* 0x000fe200078ec0ff */
[----:B------:R-:W-:Y:S01]  /*7ac0*/  FMUL.FTZ R25, R32, R27 ;  /* 0x0000001b20197220 */ /* 0x000fe20000410000 */
[----:B------:R-:W-:Y:S01]  /*7ad0*/  LOP3.LUT R8, R14, 0xffff0000, RZ, 0xc0, !PT ;  /* 0xffff00000e087812 */ /* 0x000fe200078ec0ff */
[----:B------:R-:W-:Y:S01]  /*7ae0*/  FFMA.FTZ R30, R26, R31, R30 ;  /* 0x0000001f1a1e7223 */ /* 0x000fe2000001001e */
[----:B------:R-:W-:Y:S01]  /*7af0*/  LOP3.LUT R10, R0, 0xffff0000, RZ, 0xc0, !PT ;  /* 0xffff0000000a7812 */ /* 0x000fe200078ec0ff */
[----:B------:R-:W-:Y:S01]  /*7b00*/  FFMA.FTZ R37, R28, R27, -R37 ;  /* 0x0000001b1c257223 */ /* 0x000fe20000010825 */
[----:B------:R-:W-:Y:S01]  /*7b10*/  LOP3.LUT R4, R24, 0xffff0000, RZ, 0xc0, !PT ;  /* 0xffff000018047812 */ /* 0x000fe200078ec0ff */
[----:B------:R-:W-:Y:S01]  /*7b20*/  FFMA.FTZ R25, R28, R29, R25 ;  /* 0x0000001d1c197223 */ /* 0x000fe20000010019 */
[----:B------:R-:W-:Y:S01]  /*7b30*/  LOP3.LUT R6, R21, 0xffff0000, RZ, 0xc0, !PT ;  /* 0xffff000015067812 */ /* 0x000fe200078ec0ff */
[----:B------:R-:W-:Y:S01]  /*7b40*/  FMUL.FTZ R26, R9, R8 ;  /* 0x00000008091a7220 */ /* 0x000fe20000410000 */
[----:B------:R-:W-:Y:S01]  /*7b50*/  LOP3.LUT R5, R5, 0xffff0000, RZ, 0xc0, !PT ;  /* 0xffff000005057812 */ /* 0x000fe200078ec0ff */
[----:B------:R-:W-:Y:S01]  /*7b60*/  FMUL.FTZ R28, R11, R10 ;  /* 0x0000000a0b1c7220 */ /* 0x000fe20000410000 */
[----:B------:R-:W-:Y:S01]  /*7b70*/  LOP3.LUT R7, R7, 0xffff0000, RZ, 0xc0, !PT ;  /* 0xffff000007077812 */ /* 0x000fe200078ec0ff */
[----:B------:R-:W-:Y:S01]  /*7b80*/  FMUL.FTZ R9, R9, R4 ;  /* 0x0000000409097220 */ /* 0x000fe20000410000 */
[----:B------:R-:W-:Y:S01]  /*7b90*/  FMUL.FTZ R11, R11, R6 ;  /* 0x000000060b0b7220 */ /* 0x000fe20000410000 */
[----:B------:R-:W-:Y:S01]  /*7ba0*/  FFMA.FTZ R26, R5, R4, -R26 ;  /* 0x00000004051a7223 */ /* 0x000fe2000001081a */
[----:B------:R-:W-:Y:S01]  /*7bb0*/  F2FP.BF16.F32.PACK_AB R4, R36, R39 ;  /* 0x000000272404723e */ /* 0x000fe200000010ff */
[----:B------:R-:W-:Y:S01]  /*7bc0*/  FFMA.FTZ R28, R7, R6, -R28 ;  /* 0x00000006071c7223 */ /* 0x000fe2000001081c */
[----:B------:R-:W-:Y:S01]  /*7bd0*/  FFMA.FTZ R9, R5, R8, R9 ;  /* 0x0000000805097223 */ /* 0x000fe20000010009 */
        /* <DEDUP_REMOVED lines=10> */
.L_x_10873:
[----:B------:R-:W-:Y:S05]  /*7c80*/  BSYNC B1 ;  /* 0x0000000000017941 */ /* 0x000fea0003800000 */
.L_x_10872:
[----:B------:R-:W-:Y:S05]  /*7c90*/  @P0 BRA `(.L_x_10863) ;  /* 0x0000000400680947 */ /* 0x000fea0003800000 */
[----:B-1----:R-:W2:Y:S01]  /*7ca0*/  LDL R4, [R1+0x68] ;  /* 0x0000680001047983 */ /* 0x002ea20000100800 */
[C---:B------:R-:W-:Y:S02]  /*7cb0*/  VIADD R5, R18.reuse, 0x60 ;  /* 0x0000006012057836 */ /* 0x040fe40000000000 */
[----:B------:R-:W-:Y:S01]  /*7cc0*/  VIADD R6, R18, 0x60 ;  /* 0x0000006012067836 */ /* 0x000fe20000000000 */
[----:B------:R-:W3:Y:S01]  /*7cd0*/  LDL R44, [R1+0x88] ;  /* 0x00008800012c7983 */ /* 0x000ee20000100800 */
[----:B------:R-:W-:Y:S02]  /*7ce0*/  IMAD.SHL.U32 R5, R5, 0x40, RZ ;  /* 0x0000004005057824 */ /* 0x000fe400078e00ff */
[----:B------:R-:W-:Y:S02]  /*7cf0*/  IMAD.SHL.U32 R6, R6, 0x40, RZ ;  /* 0x0000004006067824 */ /* 0x000fe400078e00ff */
[----:B------:R-:W-:Y:S01]  /*7d00*/  IMAD.IADD R3, R16, 0x1, R3 ;  /* 0x0000000110037824 */ /* 0x000fe200078e0203 */
[----:B------:R-:W-:-:S02]  /*7d10*/  LOP3.LUT R5, R5, 0x1c0, RZ, 0xc0, !PT ;  /* 0x000001c005057812 */ /* 0x000fc400078ec0ff */
[----:B------:R-:W-:Y:S02]  /*7d20*/  LOP3.LUT R6, R6, 0x1c0, RZ, 0xc0, !PT ;  /* 0x000001c006067812 */ /* 0x000fe400078ec0ff */
[----:B------:R-:W-:Y:S02]  /*7d30*/  SHF.R.U32.HI R5, RZ, 0x3, R5 ;  /* 0x00000003ff057819 */ /* 0x000fe40000011605 */
[----:B------:R-:W-:-:S04]  /*7d40*/  LOP3.LUT R3, R6, 0x38, R3, 0xf8, !PT ;  /* 0x0000003806037812 */ /* 0x000fc800078ef803 */
[----:B------:R-:W-:Y:S01]  /*7d50*/  LOP3.LUT R3, R3, R5, RZ, 0x3c, !PT ;  /* 0x0000000503037212 */ /* 0x000fe200078e3cff */
[C---:B------:R-:W-:Y:S01]  /*7d60*/  IMAD.U32 R37, R13.reuse, 0x10000, RZ ;  /* 0x000100000d257824 */ /* 0x040fe200078e00ff */
[----:B------:R-:W-:Y:S01]  /*7d70*/  SHF.L.U32 R33, R20, 0x10, RZ ;  /* 0x0000001014217819 */ /* 0x000fe200000006ff */
[----:B------:R-:W-:Y:S01]  /*7d80*/  IMAD.U32 R42, R14, 0x10000, RZ ;  /* 0x000100000e2a7824 */ /* 0x000fe200078e00ff */
[----:B------:R-:W-:Y:S01]  /*7d90*/  LOP3.LUT R40, R13, 0xffff0000, RZ, 0xc0, !PT ;  /* 0xffff00000d287812 */ /* 0x000fe200078ec0ff */
[----:B------:R-:W-:Y:S01]  /*7da0*/  IMAD.U32 R38, R24, 0x10000, RZ ;  /* 0x0001000018267824 */ /* 0x000fe200078e00ff */
[----:B------:R-:W-:Y:S01]  /*7db0*/  LOP3.LUT R20, R20, 0xffff0000, RZ, 0xc0, !PT ;  /* 0xffff000014147812 */ /* 0x000fe200078ec0ff */
[----:B------:R-:W-:Y:S01]  /*7dc0*/  IMAD.U32 R39, R15, 0x10000, RZ ;  /* 0x000100000f277824 */ /* 0x000fe200078e00ff */
[----:B------:R-:W-:Y:S02]  /*7dd0*/  LOP3.LUT R41, R14, 0xffff0000, RZ, 0xc0, !PT ;  /* 0xffff00000e297812 */ /* 0x000fe400078ec0ff */
[----:B------:R-:W-:Y:S01]  /*7de0*/  LOP3.LUT R43, R0, 0xffff0000, RZ, 0xc0, !PT ;  /* 0xffff0000002b7812 */ /* 0x000fe200078ec0ff */
[----:B--2---:R-:W-:-:S02]  /*7df0*/  IMAD.IADD R3, R4, 0x1, R3 ;  /* 0x0000000104037824 */ /* 0x004fc400078e0203 */
[----:B---3--:R-:W1:Y:S03]  /*7e00*/  LDS.128 R4, [R44+0xc400] ;  /* 0x00c400002c047984 */ /* 0x008e660000000c00 */
[----:B------:R-:W-:-:S05]  /*7e10*/  LEA R3, R3, R2, 0x1 ;  /* 0x0000000203037211 */ /* 0x000fca00078e08ff */
[----:B0-----:R-:W0:Y:S01]  /*7e20*/  LDS.128 R8, [R3+0xc400] ;  /* 0x00c4000003087984 */ /* 0x001e220000000c00 */
[----:B-1----:R-:W-:Y:S02]  /*7e30*/  IMAD.U32 R25, R4, 0x10000, RZ ;  /* 0x0001000004197824 */ /* 0x002fe400078e00ff */
[C---:B0-----:R-:W-:Y:S01]  /*7e40*/  IMAD.U32 R29, R8.reuse, 0x10000, RZ ;  /* 0x00010000081d7824 */ /* 0x041fe200078e00ff */
[----:B------:R-:W-:Y:S01]  /*7e50*/  LOP3.LUT R8, R8, 0xffff0000, RZ, 0xc0, !PT ;  /* 0xffff000008087812 */ /* 0x000fe200078ec0ff */
[----:B------:R-:W-:Y:S02]  /*7e60*/  IMAD.U32 R30, R9, 0x10000, RZ ;  /* 0x00010000091e7824 */ /* 0x000fe400078e00ff */
[-C--:B------:R-:W-:Y:S01]  /*7e70*/  FMUL.FTZ R34, R37, R29.reuse ;  /* 0x0000001d25227220 */ /* 0x080fe20000410000 */
[----:B------:R-:W-:Y:S01]  /*7e80*/  FMUL.FTZ R36, R33, R29 ;  /* 0x0000001d21247220 */ /* 0x000fe20000410000 */
[----:B------:R-:W-:Y:S01]  /*7e90*/  LOP3.LUT R4, R4, 0xffff0000, RZ, 0xc0, !PT ;  /* 0xffff000004047812 */ /* 0x000fe200078ec0ff */
[----:B------:R-:W-:-:S02]  /*7ea0*/  IMAD.U32 R26, R5, 0x10000, RZ ;  /* 0x00010000051a7824 */ /* 0x000fc400078e00ff */
[-C--:B------:R-:W-:Y:S01]  /*7eb0*/  FFMA.FTZ R34, R33, R25.reuse, -R34 ;  /* 0x0000001921227223 */ /* 0x080fe20000010822 */
[----:B------:R-:W-:Y:S01]  /*7ec0*/  FMUL.FTZ R13, R40, R8 ;  /* 0x00000008280d7220 */ /* 0x000fe20000410000 */
[----:B------:R-:W-:Y:S01]  /*7ed0*/  FFMA.FTZ R36, R37, R25, R36 ;  /* 0x0000001925247223 */ /* 0x000fe20000010024 */
[-C--:B------:R-:W-:Y:S01]  /*7ee0*/  FMUL.FTZ R29, R42, R30.reuse ;  /* 0x0000001e2a1d7220 */ /* 0x080fe20000410000 */
[----:B------:R-:W-:Y:S01]  /*7ef0*/  FMUL.FTZ R33, R38, R30 ;  /* 0x0000001e26217220 */ /* 0x000fe20000410000 */
[----:B------:R-:W-:Y:S01]  /*7f00*/  FMUL.FTZ R25, R20, R8 ;  /* 0x0000000814197220 */ /* 0x000fe20000410000 */
[----:B------:R-:W-:Y:S02]  /*7f10*/  IMAD.U32 R31, R10, 0x10000, RZ ;  /* 0x000100000a1f7824 */ /* 0x000fe400078e00ff */
[----:B------:R-:W-:Y:S01]  /*7f20*/  FFMA.FTZ R13, R20, R4, -R13 ;  /* 0x00000004140d7223 */ /* 0x000fe2000001080d */
[----:B------:R-:W-:Y:S02]  /*7f30*/  IMAD.U32 R37, R12, 0x10000, RZ ;  /* 0x000100000c257824 */ /* 0x000fe400078e00ff */
[-C--:B------:R-:W-:Y:S01]  /*7f40*/  FFMA.FTZ R29, R38, R26.reuse, -R29 ;  /* 0x0000001a261d7223 */ /* 0x080fe2000001081d */
[----:B------:R-:W-:Y:S01]  /*7f50*/  FFMA.FTZ R33, R42, R26, R33 ;  /* 0x0000001a2a217223 */ /* 0x000fe20000010021 */
[----:B------:R-:W-:Y:S01]  /*7f60*/  LOP3.LUT R10, R10, 0xffff0000, RZ, 0xc0, !PT ;  /* 0xffff00000a0a7812 */ /* 0x000fe200078ec0ff */
[----:B------:R-:W-:Y:S01]  /*7f70*/  FFMA.FTZ R25, R40, R4, R25 ;  /* 0x0000000428197223 */ /* 0x000fe20000010019 */
[----:B------:R-:W-:Y:S01]  /*7f80*/  LOP3.LUT R20, R12, 0xffff0000, RZ, 0xc0, !PT ;  /* 0xffff00000c147812 */ /* 0x000fe200078ec0ff */
[----:B------:R-:W-:Y:S01]  /*7f90*/  IMAD.U32 R27, R6, 0x10000, RZ ;  /* 0x00010000061b7824 */ /* 0x000fe200078e00ff */
[----:B------:R-:W-:Y:S01]  /*7fa0*/  LOP3.LUT R26, R15, 0xffff0000, RZ, 0xc0, !PT ;  /* 0xffff00000f1a7812 */ /* 0x000fe200078ec0ff */
[-C--:B------:R-:W-:Y:S01]  /*7fb0*/  FMUL.FTZ R4, R39, R31.reuse ;  /* 0x0000001f27047220 */ /* 0x080fe20000410000 */
[----:B------:R-:W-:Y:S01]  /*7fc0*/  FMUL.FTZ R12, R37, R31 ;  /* 0x0000001f250c7220 */ /* 0x000fe20000410000 */
[----:B------:R-:W-:-:S02]  /*7fd0*/  IMAD.U32 R32, R11, 0x10000, RZ ;  /* 0x000100000b207824 */ /* 0x000fc400078e00ff */
[----:B------:R-:W-:Y:S01]  /*7fe0*/  IMAD.U32 R30, R0, 0x10000, RZ ;  /* 0x00010000001e7824 */ /* 0x000fe200078e00ff */
[----:B------:R-:W-:Y:S01]  /*7ff0*/  LOP3.LUT R6, R6, 0xffff0000, RZ, 0xc0, !PT ;  /* 0xffff000006067812 */ /* 0x000fe200078ec0ff */
[-C--:B------:R-:W-:Y:S01]  /*8000*/  FFMA.FTZ R8, R37, R27.reuse, -R4 ;  /* 0x0000001b25087223 */ /* 0x080fe20000010804 */
[-C--:B------:R-:W-:Y:S01]  /*8010*/  FMUL.FTZ R15, R26, R10.reuse ;  /* 0x0000000a1a0f7220 */ /* 0x080fe20000410000 */
[----:B------:R-:W-:Y:S01]  /*8020*/  FMUL.FTZ R31, R20, R10 ;  /* 0x0000000a141f7220 */ /* 0x000fe20000410000 */
[----:B------:R-:W-:Y:S01]  /*8030*/  LOP3.LUT R9, R9, 0xffff0000, RZ, 0xc0, !PT ;  /* 0xffff000009097812 */ /* 0x000fe200078ec0ff */
[----:B------:R-:W-:Y:S01]  /*8040*/  FFMA.FTZ R10, R39, R27, R12 ;  /* 0x0000001b270a7223 */ /* 0x000fe2000001000c */
[----:B------:R-:W-:Y:S01]  /*8050*/  LOP3.LUT R11, R11, 0xffff0000, RZ, 0xc0, !PT ;  /* 0xffff00000b0b7812 */ /* 0x000fe200078ec0ff */
[----:B------:R-:W-:Y:S01]  /*8060*/  IMAD.U32 R28, R7, 0x10000, RZ ;  /* 0x00010000071c7824 */ /* 0x000fe200078e00ff */
[----:B------:R-:W-:Y:S01]  /*8070*/  SHF.L.U32 R4, R21, 0x10, RZ ;  /* 0x0000001015047819 */ /* 0x000fe200000006ff */
[----:B------:R-:W-:Y:S01]  /*8080*/  FMUL.FTZ R27, R30, R32 ;  /* 0x000000201e1b7220 */ /* 0x000fe20000410000 */
[----:B------:R-:W-:-:S02]  /*8090*/  LOP3.LUT R39, R24, 0xffff0000, RZ, 0xc0, !PT ;  /* 0xffff000018277812 */ /* 0x000fc400078ec0ff */
[----:B------:R-:W-:Y:S01]  /*80a0*/  LOP3.LUT R21, R21, 0xffff0000, RZ, 0xc0, !PT ;  /* 0xffff000015157812 */ /* 0x000fe200078ec0ff */
[-C--:B------:R-:W-:Y:S01]  /*80b0*/  FFMA.FTZ R15, R20, R6.reuse, -R15 ;  /* 0x00000006140f7223 */ /* 0x080fe2000001080f */
[----:B------:R-:W-:Y:S01]  /*80c0*/  LOP3.LUT R5, R5, 0xffff0000, RZ, 0xc0, !PT ;  /* 0xffff000005057812 */ /* 0x000fe200078ec0ff */
[----:B------:R-:W-:Y:S01]  /*80d0*/  FFMA.FTZ R31, R26, R6, R31 ;  /* 0x000000061a1f7223 */ /* 0x000fe2000001001f */
[----:B------:R-:W-:Y:S01]  /*80e0*/  LOP3.LUT R7, R7, 0xffff0000, RZ, 0xc0, !PT ;  /* 0xffff000007077812 */ /* 0x000fe200078ec0ff */
[C---:B------:R-:W-:Y:S01]  /*80f0*/  FMUL.FTZ R37, R4.reuse, R32 ;  /* 0x0000002004257220 */ /* 0x040fe20000410000 */
[-C--:B------:R-:W-:Y:S01]  /*8100*/  FFMA.FTZ R27, R4, R28.reuse, -R27 ;  /* 0x0000001c041b7223 */ /* 0x080fe2000001081b */
        /* <DEDUP_REMOVED lines=17> */
[----:B------:R2:W-:Y:S04]  /*8220*/  STS.128 [R44+0xc400], R4 ;  /* 0x00c400042c007388 */ /* 0x0005e80000000c00 */
[----:B------:R2:W-:Y:S02]  /*8230*/  STS.128 [R3+0xc400], R8 ;  /* 0x00c4000803007388 */ /* 0x0005e40000000c00 */
.L_x_10863:
[----:B------:R-:W-:Y:S05]  /*8240*/  BSYNC B0 ;  /* 0x0000000000007941 */ /* 0x000fea0003800000 */
.L_x_10849:
[----:B------:R-:W-:Y:S01]  /*8250*/  @!PT LDS RZ, [RZ] ;  /* 0x00000000fffff984 */ /* 0x000fe20000000800 */
[----:B------:R-:W-:Y:S01]  /*8260*/  @!PT LDS RZ, [RZ] ;  /* 0x00000000fffff984 */ /* 0x000fe20000000800 */
[----:B------:R-:W-:Y:S01]  /*8270*/  @!PT LDS RZ, [RZ] ;  /* 0x00000000fffff984 */ /* 0x000fe20000000800 */
[----:B------:R-:W-:Y:S01]  /*8280*/  @!PT LDS RZ, [RZ] ;  /* 0x00000000fffff984 */ /* 0x000fe20000000800 */
[----:B------:R3:W-:Y:S06]  /*8290*/  MEMBAR.ALL.CTA ;  /* 0x0000000000007992 */ /* 0x0007ec0000008000 */
[----:B---3--:R-:W3:Y:S01]  /*82a0*/  FENCE.VIEW.ASYNC.S ;  /* 0x00000000000073c6 */ /* 0x008ee20000000000 */
[----:B------:R-:W-:Y:S05]  /*82b0*/  WARPSYNC.ALL ;  /* 0x0000000000007948 */ /* 0x000fea0003800000 */
[----:B---3--:R-:W-:Y:S06]  /*82c0*/  BAR.SYNC.DEFER_BLOCKING 0xd, 0x180 ;  /* 0x0346000000007b1d */ /* 0x008fec0000010000 */
.L_x_10846:
[----:B-1----:R-:W3:Y:S02]  /*82d0*/  LDL R0, [R1+0x14] ;  /* 0x0000140001007983 */ /* 0x002ee40000100800 */
[----:B---3--:R-:W-:-:S13]  /*82e0*/  ISETP.NE.AND P0, PT, R0, 0x3, PT ;  /* 0x000000030000780c */ /* 0x008fda0003f05270 */
[----:B------:R-:W-:Y:S05]  /*82f0*/  @!P0 BRA `(.L_x_10874) ;  /* 0x0000000000048947 */ /* 0x000fea0003800000 */
[----:B------:R-:W-:Y:S01]  /*8300*/  BPT.TRAP 0x1 ;  /* 0x000000040000795c */ /* 0x000fe20000300000 */
.L_x_10874:
[----:B0-2---:R-:W2:Y:S01]  /*8310*/  LDL R3, [R1+0x28] ;  /* 0x0000280001037983 */ /* 0x005ea20000100800 */
[----:B------:R-:W-:Y:S01]  /*8320*/  IMAD R0, R22, 0x8, R2 ;  /* 0x0000000816007824 */ /* 0x000fe200078e0202 */
[----:B--2---:R-:W-:-:S04]  /*8330*/  SHF.L.U32 R5, R3, 0x1f, RZ ;  /* 0x0000001f03057819 */ /* 0x004fc800000006ff */
[----:B------:R0:W1:Y:S01]  /*8340*/  SYNCS.PHASECHK.TRANS64.TRYWAIT P1, [R0+URZ+0x30830], R5 ;  /* 0x03083005000075a7 */ /* 0x000062000802017f */
[----:B------:R-:W-:Y:S05]  /*8350*/  @!P0 BRA `(.L_x_10875) ;  /* 0x0000000000048947 */ /* 0x000fea0003800000 */
[----:B------:R-:W-:Y:S01]  /*8360*/  BPT.TRAP 0x1 ;  /* 0x000000040000795c */ /* 0x000fe20000300000 */
.L_x_10875:
[----:B------:R-:W-:Y:S02]  /*8370*/  VIADD R3, R2, 0x12400 ;  /* 0x0001240002037836 */ /* 0x000fe40000000000 */
[----:B------:R-:W-:-:S03]  /*8380*/  IMAD R4, R35, 0x2000, R2 ;  /* 0x0000200023047824 */ /* 0x000fc600078e0202 */
[----:B------:R-:W-:Y:S02]  /*8390*/  SHF.R.U32.HI R3, RZ, 0x4, R3 ;  /* 0x00000004ff037819 */ /* 0x000fe40000011603 */
[----:B------:R2:W-:Y:S02]  /*83a0*/  STL [R1+0x5c], R4 ;  /* 0x00005c0401007387 */ /* 0x0005e40000100800 */
[----:B------:R-:W-:-:S04]  /*83b0*/  LOP3.LUT R3, R3, 0x3fff, RZ, 0xc0, !PT ;  /* 0x00003fff03037812 */ /* 0x000fc800078ec0ff */
[----:B------:R-:W-:Y:S01]  /*83c0*/  LOP3.LUT R3, R3, 0x10000, RZ, 0xfc, !PT ;  /* 0x0001000003037812 */ /* 0x000fe200078efcff */
[----:B--2---:R-:W-:-:S04]  /*83d0*/  VIADD R4, R4, 0xc400 ;  /* 0x0000c40004047836 */ /* 0x004fc80000000000 */
[----:B------:R2:W-:Y:S01]  /*83e0*/  STL [R1+0x64], R3 ;  /* 0x0000640301007387 */ /* 0x0005e20000100800 */
[----:B------:R-:W-:-:S04]  /*83f0*/  SHF.R.U32.HI R4, RZ, 0x4, R4 ;  /* 0x00000004ff047819 */ /* 0x000fc80000011604 */
[----:B------:R-:W-:Y:S01]  /*8400*/  LOP3.LUT R4, R4, 0x3fff, RZ, 0xc0, !PT ;  /* 0x00003fff04047812 */ /* 0x000fe200078ec0ff */
[----:B-1----:R-:W-:Y:S06]  /*8410*/  @P1 BRA `(.L_x_10876) ;  /* 0x0000000000081947 */ /* 0x002fec0003800000 */
[----:B------:R-:W1:Y:S02]  /*8420*/  SYNCS.PHASECHK.TRANS64.TRYWAIT P1, [R0+URZ+0x30830], R5 ;  /* 0x03083005000075a7 */ /* 0x000e64000802017f */
[----:B-1----:R-:W-:Y:S05]  /*8430*/  @!P1 BRA `(.L_x_10877) ;  /* 0x000000f000149947 */ /* 0x002fea0003800000 */
.L_x_10876:
[----:B--2---:R-:W2:Y:S01]  /*8440*/  LDL R3, [R1+0x64] ;  /* 0x0000640001037983 */ /* 0x004ea20000100800 */
[----:B------:R-:W-:Y:S01]  /*8450*/  LOP3.LUT R8, R4, 0x10000, RZ, 0xfc, !PT ;  /* 0x0001000004087812 */ /* 0x000fe200078efcff */
[----:B01----:R-:W-:Y:S01]  /*8460*/  IMAD.MOV.U32 R5, RZ, RZ, 0x40000040 ;  /* 0x40000040ff057424 */ /* 0x003fe200078e00ff */
[----:B------:R-:W-:Y:S05]  /*8470*/  WARPSYNC.ALL ;  /* 0x0000000000007948 */ /* 0x000fea0003800000 */
[----:B------:R-:W-:Y:S01]  /*8480*/  IMAD.MOV.U32 R9, RZ, RZ, 0x40000040 ;  /* 0x40000040ff097424 */ /* 0x000fe200078e00ff */
[----:B------:R-:W-:Y:S01]  /*8490*/  R2UR UR7, R5 ;  /* 0x00000000050772ca */ /* 0x000fe200000e0000 */
[----:B-----5:R-:W-:Y:S01]  /*84a0*/  WARPGROUP.ARRIVE ;  /* 0x00000000000079c5 */ /* 0x020fe20000000000 */
[C---:B------:R-:W-:Y:S01]  /*84b0*/  R2UR UR4, R8.reuse ;  /* 0x00000000080472ca */ /* 0x040fe200000e0000 */
[----:B------:R-:W-:Y:S01]  /*84c0*/  IMAD.MOV.U32 R7, RZ, RZ, 0x40000040 ;  /* 0x40000040ff077424 */ /* 0x000fe200078e00ff */
[----:B------:R-:W-:Y:S01]  /*84d0*/  R2UR UR5, R9 ;  /* 0x00000000090572ca */ /* 0x000fe200000e0000 */
[----:B------:R-:W-:Y:S01]  /*84e0*/  IMAD.MOV.U32 R13, RZ, RZ, 0x40000040 ;  /* 0x40000040ff0d7424 */ /* 0x000fe200078e00ff */
[C---:B------:R-:W-:Y:S01]  /*84f0*/  IADD3 R12, R8.reuse, 0x2, RZ ;  /* 0x00000002080c7810 */ /* 0x040fe20007ffe0ff */
[----:B------:R-:W-:Y:S01]  /*8500*/  VIADD R10, R8, 0x4 ;  /* 0x00000004080a7836 */ /* 0x000fe20000000000 */
[----:B------:R-:W-:Y:S01]  /*8510*/  STL.64 [R1+0x38], R8 ;  /* 0x0000380801007387 */ /* 0x000fe20000100a00 */
[----:B------:R-:W-:-:S02]  /*8520*/  IMAD.MOV.U32 R11, RZ, RZ, 0x40000040 ;  /* 0x40000040ff0b7424 */ /* 0x000fc400078e00ff */
[----:B------:R-:W-:Y:S01]  /*8530*/  IMAD.MOV.U32 R5, RZ, RZ, 0x40000040 ;  /* 0x40000040ff057424 */ /* 0x000fe200078e00ff */
[----:B------:R0:W-:Y:S04]  /*8540*/  STL.64 [R1+0x50], R12 ;  /* 0x0000500c01007387 */ /* 0x0001e80000100a00 */
[----:B------:R-:W-:Y:S01]  /*8550*/  STL.64 [R1+0x48], R10 ;  /* 0x0000480a01007387 */ /* 0x000fe20000100a00 */
[----:B------:R-:W1:Y:S02]  /*8560*/  S2R R128, SR_TID.X ;  /* 0x0000000000807919 */ /* 0x000e640000002100 */
[----:B-1----:R-:W-:Y:S01]  /*8570*/  LOP3.LUT R128, R128, 0x7f, RZ, 0xc0, !PT ;  /* 0x0000007f80807812 */ /* 0x002fe200078ec0ff */
[----:B--2---:R-:W-:-:S04]  /*8580*/  IMAD R4, R22, 0x600, R3 ;  /* 0x0000060016047824 */ /* 0x004fc800078e0203 */
[C---:B------:R-:W-:Y:S01]  /*8590*/  VIADD R6, R4.reuse, 0x2 ;  /* 0x0000000204067836 */ /* 0x040fe20000000000 */
[----:B------:R-:W-:-:S13]  /*85a0*/  R2UR UR6, R4 ;  /* 0x00000000040672ca */ /* 0x000fda00000e0000 */
[----:B------:R-:W-:Y:S01]  /*85b0*/  HGMMA.64x192x16.F32.BF16 R24, gdesc[UR4], RZ, !UPT, gsb0 ;  /* 0x02e00000041879f0 */ /* 0x000fe2000c0018ff */
[----:B------:R-:W-:Y:S01]  /*85c0*/  R2UR UR6, R6 ;  /* 0x00000000060672ca */ /* 0x000fe200000e0000 */
[----:B------:R-:W-:Y:S01]  /*85d0*/  VIADD R6, R4, 0x4 ;  /* 0x0000000404067836 */ /* 0x000fe20000000000 */
[----:B------:R-:W-:Y:S01]  /*85e0*/  R2UR UR7, R7 ;  /* 0x00000000070772ca */ /* 0x000fe200000e0000 */
[----:B------:R-:W-:Y:S01]  /*85f0*/  IMAD.MOV.U32 R7, RZ, RZ, 0x40000040 ;  /* 0x40000040ff077424 */ /* 0x000fe200078e00ff */
[----:B------:R-:W-:Y:S01]  /*8600*/  R2UR UR4, R12 ;  /* 0x000000000c0472ca */ /* 0x000fe200000e0000 */
[----:B------:R-:W-:Y:S01]  /*8610*/  VIADD R4, R4, 0x6 ;  /* 0x0000000604047836 */ /* 0x000fe20000000000 */
[----:B------:R-:W-:Y:S01]  /*8620*/  R2UR UR5, R13 ;  /* 0x000000000d0572ca */ /* 0x000fe200000e0000 */
[----:B------:R-:W-:Y:S02]  /*8630*/  WARPGROUP.DEPBAR.LE gsb0, 0x0 ;  /* 0x00008000000079c5 */ /* 0x000fe40000010000 */
[----:B------:R-:W-:-:S10]  /*8640*/  WARPGROUP.ARRIVE ;  /* 0x00000000000079c5 */ /* 0x000fd40000000000 */
[----:B------:R-:W-:Y:S01]  /*8650*/  HGMMA.64x192x16.F32.BF16 R24, gdesc[UR4], R24, gsb0 ;  /* 0x02e00000041879f0 */ /* 0x000fe20008001818 */
[----:B------:R-:W-:Y:S02]  /*8660*/  R2UR UR6, R6 ;  /* 0x00000000060672ca */ /* 0x000fe400000e0000 */
[----:B------:R-:W-:Y:S01]  /*8670*/  R2UR UR7, R7 ;  /* 0x00000000070772ca */ /* 0x000fe200000e0000 */
[----:B------:R-:W-:Y:S01]  /*8680*/  IMAD.MOV.U32 R7, RZ, RZ, 0x40000040 ;  /* 0x40000040ff077424 */ /* 0x000fe200078e00ff */
[----:B------:R-:W-:Y:S02]  /*8690*/  R2UR UR4, R10 ;  /* 0x000000000a0472ca */ /* 0x000fe400000e0000 */
[----:B------:R-:W-:Y:S02]  /*86a0*/  R2UR UR5, R11 ;  /* 0x000000000b0572ca */ /* 0x000fe400000e0000 */
[----:B------:R-:W-:-:S05]  /*86b0*/  IADD3 R6, R8, 0x6, RZ ;  /* 0x0000000608067810 */ /* 0x000fca0007ffe0ff */
[----:B------:R1:W-:Y:S01]  /*86c0*/  STL.64 [R1+0x40], R6 ;  /* 0x0000400601007387 */ /* 0x0003e20000100a00 */
[----:B------:R-:W-:Y:S02]  /*86d0*/  WARPGROUP.DEPBAR.LE gsb0, 0x0 ;  /* 0x00008000000079c5 */ /* 0x000fe40000010000 */
[----:B------:R-:W-:-:S06]  /*86e0*/  WARPGROUP.ARRIVE ;  /* 0x00000000000079c5 */ /* 0x000fcc0000000000 */
[----:B------:R-:W-:Y:S01]  /*86f0*/  HGMMA.64x192x16.F32.BF16 R24, gdesc[UR4], R24, gsb0 ;  /* 0x02e00000041879f0 */ /* 0x000fe20008001818 */
[----:B------:R-:W-:Y:S02]  /*8700*/  R2UR UR6, R4 ;  /* 0x00000000040672ca */ /* 0x000fe400000e0000 */
[----:B------:R-:W-:Y:S01]  /*8710*/  R2UR UR7, R5 ;  /* 0x00000000050772ca */ /* 0x000fe200000e0000 */
[----:B------:R-:W2:Y:S01]  /*8720*/  S2R R4, SR_TID.X ;  /* 0x0000000000047919 */ /* 0x000ea20000002100 */
[----:B------:R-:W-:Y:S02]  /*8730*/  R2UR UR4, R6 ;  /* 0x00000000060472ca */ /* 0x000fe400000e0000 */
[----:B------:R-:W-:Y:S01]  /*8740*/  R2UR UR5, R7 ;  /* 0x00000000070572ca */ /* 0x000fe200000e0000 */
[----:B--2---:R-:W-:-:S05]  /*8750*/  VIADD R127, R4, 0xffffff80 ;  /* 0xffffff80047f7836 */ /* 0x004fca0000000000 */
[----:B------:R-:W-:-:S04]  /*8760*/  SHF.R.S32.HI R21, RZ, 0x1f, R127 ;  /* 0x0000001fff157819 */ /* 0x000fc8000001147f */
[----:B------:R-:W-:-:S04]  /*8770*/  LEA.HI R21, R21, R127, RZ, 0x7 ;  /* 0x0000007f15157211 */ /* 0x000fc800078f38ff */
[----:B------:R-:W-:-:S05]  /*8780*/  LOP3.LUT R21, R21, 0xffffff80, RZ, 0xc0, !PT ;  /* 0xffffff8015157812 */ /* 0x000fca00078ec0ff */
[----:B------:R-:W-:-:S05]  /*8790*/  IMAD.IADD R21, R127, 0x1, -R21 ;  /* 0x000000017f157824 */ /* 0x000fca00078e0a15 */
[----:B------:R-:W-:-:S04]  /*87a0*/  SHF.R.S32.HI R4, RZ, 0x1f, R21 ;  /* 0x0000001fff047819 */ /* 0x000fc80000011415 */
[----:B------:R-:W-:-:S04]  /*87b0*/  LEA.HI R4, R4, R21, RZ, 0x2 ;  /* 0x0000001504047211 */ /* 0x000fc800078f10ff */
[----:B------:R-:W-:-:S05]  /*87c0*/  LOP3.LUT R4, R4, 0x7ffffffc, RZ, 0xc0, !PT ;  /* 0x7ffffffc04047812 */ /* 0x000fca00078ec0ff */
[----:B------:R-:W-:Y:S02]  /*87d0*/  IMAD.IADD R4, R21, 0x1, -R4 ;  /* 0x0000000115047824 */ /* 0x000fe400078e0a04 */
[----:B------:R-:W-:-:S04]  /*87e0*/  IMAD.MOV.U32 R21, RZ, RZ, -0x2 ;  /* 0xfffffffeff157424 */ /* 0x000fc800078e00ff */
[----:B------:R-:W-:-:S04]  /*87f0*/  IMAD R21, R4, R21, 0xc0 ;  /* 0x000000c004157424 */ /* 0x000fc800078e0215 */
[----:B------:R-:W-:-:S04]  /*8800*/  IMAD.IADD R21, R21, 0x1, R120 ;  /* 0x0000000115157824 */ /* 0x000fc800078e0278 */
[----:B------:R-:W-:-:S05]  /*8810*/  IMAD R4, R152, -0xc0, R21 ;  /* 0xffffff4098047824 */ /* 0x000fca00078e0215 */
[C---:B------:R-:W-:Y:S02]  /*8820*/  ISETP.GT.AND P4, PT, R4.reuse, 0x1, PT ;  /* 0x000000010400780c */ /* 0x040fe40003f84270 */
[C---:B------:R-:W-:Y:S02]  /*8830*/  ISETP.GT.AND P3, PT, R4.reuse, RZ, PT ;  /* 0x000000ff0400720c */ /* 0x040fe40003f64270 */
[C---:B------:R-:W-:Y:S02]  /*8840*/  ISETP.GT.AND P5, PT, R4.reuse, 0x8, PT ;  /* 0x000000080400780c */ /* 0x040fe40003fa4270 */
[C---:B------:R-:W-:Y:S02]  /*8850*/  ISETP.GT.AND P1, PT, R4.reuse, 0x9, PT ;  /* 0x000000090400780c */ /* 0x040fe40003f24270 */
[----:B------:R-:W-:Y:S01]  /*8860*/  ISETP.GT.AND P2, PT, R4, 0x10, PT ;  /* 0x000000100400780c */ /* 0x000fe20003f44270 */
[----:B------:R-:W-:Y:S02]  /*8870*/  WARPGROUP.DEPBAR.LE gsb0, 0x0 ;  /* 0x00008000000079c5 */ /* 0x000fe40000010000 */
[----:B------:R-:W-:-:S06]  /*8880*/  WARPGROUP.ARRIVE ;  /* 0x00000000000079c5 */ /* 0x000fcc0000000000 */
[----:B------:R-:W-:Y:S01]  /*8890*/  HGMMA.64x192x16.F32.BF16 R24, gdesc[UR4], R24, gsb0 ;  /* 0x02e00000041879f0 */ /* 0x000fe20008001818 */
[----:B------:R-:W-:Y:S01]  /*88a0*/  ULDC UR4, c[0x0][0x9d8] ;  /* 0x0002760000047ab9 */ /* 0x000fe20000000800 */
[----:B------:R-:W-:Y:S01]  /*88b0*/  ULDC UR5, c[0x0][0x988] ;  /* 0x0002620000057ab9 */ /* 0x000fe20000000800 */
[----:B------:R-:W-:Y:S02]  /*88c0*/  WARPGROUP.DEPBAR.LE gsb0, 0x0 ;  /* 0x00008000000079c5 */ /* 0x000fe40000010000 */
[----:B------:R-:W-:Y:S01]  /*88d0*/  FMUL.FTZ R125, R25, UR4 ;  /* 0x00000004197d7c20 */ /* 0x000fe20008410000 */
[----:B0-----:R-:W-:Y:S01]  /*88e0*/  FMUL.FTZ R13, R27, UR4 ;  /* 0x000000041b0d7c20 */ /* 0x001fe20008410000 */
[----:B------:R-:W-:Y:S01]  /*88f0*/  FMUL.FTZ R126, R24, UR4 ;  /* 0x00000004187e7c20 */ /* 0x000fe20008410000 */
[----:B------:R-:W-:Y:S01]  /*8900*/  FMUL.FTZ R3, R36, UR4 ;  /* 0x0000000424037c20 */ /* 0x000fe20008410000 */
[----:B------:R-:W-:Y:S01]  /*8910*/  FMUL.FTZ R124, R28, UR4 ;  /* 0x000000041c7c7c20 */ /* 0x000fe20008410000 */
[----:B------:R-:W-:Y:S01]  /*8920*/  FMUL.FTZ R122, R29, UR4 ;  /* 0x000000041d7a7c20 */ /* 0x000fe20008410000 */
[----:B------:R-:W0:Y:S01]  /*8930*/  MUFU.TANH R125, R125 ;  /* 0x0000007d007d7308 */ /* 0x000e220000002400 */
[----:B------:R-:W-:Y:S01]  /*8940*/  FMUL.FTZ R15, R31, UR4 ;  /* 0x000000041f0f7c20 */ /* 0x000fe20008410000 */
[----:B------:R-:W-:Y:S01]  /*8950*/  FMUL.FTZ R12, R26, UR4 ;  /* 0x000000041a0c7c20 */ /* 0x000fe20008410000 */
[----:B-1----:R-:W-:Y:S01]  /*8960*/  FMUL.FTZ R6, R40, UR4 ;  /* 0x0000000428067c20 */ /* 0x002fe20008410000 */
        /* <DEDUP_REMOVED lines=13> */
[----:B0-----:R-:W-:Y:S01]  /*8a40*/  FSEL R125, R125, -INF , P4 ;  /* 0xff8000007d7d7808 */ /* 0x001fe20002000000 */
[----:B------:R-:W-:Y:S01]  /*8a50*/  FMUL.FTZ R9, R41, UR4 ;  /* 0x0000000429097c20 */ /* 0x000fe20008410000 */
[----:B------:R-:W-:Y:S01]  /*8a60*/  FMUL.FTZ R75, R82, UR4 ;  /* 0x00000004524b7c20 */ /* 0x000fe20008410000 */
[----:B------:R-:W-:Y:S01]  /*8a70*/  FMUL.FTZ R82, R94, UR4 ;  /* 0x000000045e527c20 */ /* 0x000fe20008410000 */
[----:B------:R-:W-:Y:S01]  /*8a80*/  FMUL.FTZ R27, R39, UR4 ;  /* 0x00000004271b7c20 */ /* 0x000fe20008410000 */
[----:B------:R-:W-:Y:S01]  /*8a90*/  FMUL.FTZ R26, R38, UR4 ;  /* 0x00000004261a7c20 */ /* 0x000fe20008410000 */
[----:B------:R-:W-:Y:S01]  /*8aa0*/  FMUL.FTZ R8, R44, UR4 ;  /* 0x000000042c087c20 */ /* 0x000fe20008410000 */
[----:B------:R-:W0:Y:S01]  /*8ab0*/  MUFU.TANH R3, R3 ;  /* 0x0000000300037308 */ /* 0x000e220000002400 */
        /* <DEDUP_REMOVED lines=18> */
[----:B------:R-:W-:Y:S01]  /*8be0*/  FMNMX.FTZ R3, R126, R125, !PT ;  /* 0x0000007d7e037209 */ /* 0x000fe20007810000 */
        /* <DEDUP_REMOVED lines=49> */
[----:B------:R-:W-:Y:S01]  /*8f00*/  FMNMX.FTZ R6, R123, R6, !PT ;  /* 0x000000067b067209 */ /* 0x000fe20007810000 */
        /* <DEDUP_REMOVED lines=17> */
[----:B------:R-:W2:Y:S01]  /*9020*/  LDL R117, [R1+0x6c] ;  /* 0x00006c0001757983 */ /* 0x000ea20000100800 */
[----:B------:R-:W3:Y:S01]  /*9030*/  MUFU.TANH R25, R25 ;  /* 0x0000001900197308 */ /* 0x000ee20000002400 */
[----:B0-----:R-:W-:Y:S01]  /*9040*/  FSEL R93, R7, -INF , P5 ;  /* 0xff800000075d7808 */ /* 0x001fe20002800000 */
[----:B------:R-:W-:Y:S01]  /*9050*/  FMUL.FTZ R7, R105, UR4 ;  /* 0x0000000469077c20 */ /* 0x000fe20008410000 */
[----:B------:R-:W4:Y:S01]  /*9060*/  LDL R115, [R1+0x34] ;  /* 0x0000340001737983 */ /* 0x000f220000100800 */
[----:B------:R-:W-:Y:S01]  /*9070*/  FMUL.FTZ R105, R118, UR4 ;  /* 0x0000000476697c20 */ /* 0x000fe20008410000 */
[----:B------:R-:W-:-:S03]  /*9080*/  FMNMX.FTZ R3, R93, R6, !PT ;  /* 0x000000065d037209 */ /* 0x000fc60007810000 */
[----:B------:R-:W0:Y:S01]  /*9090*/  MUFU.TANH R9, R9 ;  /* 0x0000000900097308 */ /* 0x000e220000002400 */
[----:B-1----:R-:W-:Y:S02]  /*90a0*/  FSEL R24, R24, -INF , P2 ;  /* 0xff80000018187808 */ /* 0x002fe40001000000 */
[----:B------:R-:W-:Y:S02]  /*90b0*/  ISETP.GT.AND P2, PT, R4, 0x21, PT ;  /* 0x000000210400780c */ /* 0x000fe40003f44270 */
[----:B------:R-:W-:-:S03]  /*90c0*/  FMNMX.FTZ R6, R94, R3, !PT ;  /* 0x000000035e067209 */ /* 0x000fc60007810000 */
[----:B------:R-:W1:Y:S01]  /*90d0*/  MUFU.TANH R27, R27 ;  /* 0x0000001b001b7308 */ /* 0x000e620000002400 */
[----:B---3--:R-:W-:Y:S02]  /*90e0*/  FSEL R25, R25, -INF , P3 ;  /* 0xff80000019197808 */ /* 0x008fe40001800000 */
[----:B------:R-:W-:-:S05]  /*90f0*/  ISETP.GT.AND P3, PT, R4, 0x28, PT ;  /* 0x000000280400780c */ /* 0x000fca0003f64270 */
[----:B------:R-:W3:Y:S01]  /*9100*/  MUFU.TANH R26, R26 ;  /* 0x0000001a001a7308 */ /* 0x000ee20000002400 */
[----:B0-----:R-:W-:-:S04]  /*9110*/  FSEL R91, R9, -INF , P2 ;  /* 0xff800000095b7808 */ /* 0x001fc80001000000 */
[----:B------:R-:W-:-:S03]  /*9120*/  FMNMX.FTZ R3, R91, R6, !PT ;  /* 0x000000065b037209 */ /* 0x000fc60007810000 */
[----:B------:R-:W0:Y:S01]  /*9130*/  MUFU.TANH R8, R8 ;  /* 0x0000000800087308 */ /* 0x000e220000002400 */
[----:B-1----:R-:W-:Y:S02]  /*9140*/  FSEL R27, R27, -INF , P5 ;  /* 0xff8000001b1b7808 */ /* 0x002fe40002800000 */
[----:B------:R-:W-:-:S05]  /*9150*/  ISETP.GT.AND P5, PT, R4, 0x30, PT ;  /* 0x000000300400780c */ /* 0x000fca0003fa4270 */
[----:B------:R-:W1:Y:S01]  /*9160*/  MUFU.TANH R5, R5 ;  /* 0x0000000500057308 */ /* 0x000e620000002400 */
[----:B---3--:R-:W-:Y:S02]  /*9170*/  FSEL R26, R26, -INF , P4 ;  /* 0xff8000001a1a7808 */ /* 0x008fe40002000000 */
[----:B------:R-:W-:-:S05]  /*9180*/  ISETP.GT.AND P4, PT, R4, 0x29, PT ;  /* 0x000000290400780c */ /* 0x000fca0003f84270 */
[----:B------:R-:W3:Y:S01]  /*9190*/  MUFU.TANH R11, R11 ;  /* 0x0000000b000b7308 */ /* 0x000ee20000002400 */
[----:B0-----:R-:W-:Y:S01]  /*91a0*/  FSEL R92, R8, -INF , P3 ;  /* 0xff800000085c7808 */ /* 0x001fe20001800000 */
[----:B------:R-:W-:Y:S01]  /*91b0*/  FMUL.FTZ R8, R108, UR4 ;  /* 0x000000046c087c20 */ /* 0x000fe20008410000 */
[----:B------:R-:W-:-:S05]  /*91c0*/  FMUL.FTZ R108, R111, UR4 ;  /* 0x000000046f6c7c20 */ /* 0x000fca0008410000 */
[----:B------:R-:W0:Y:S01]  /*91d0*/  MUFU.TANH R28, R28 ;  /* 0x0000001c001c7308 */ /* 0x000e220000002400 */
[----:B-1----:R-:W-:Y:S02]  /*91e0*/  FSEL R49, R5, -INF , P5 ;  /* 0xff80000005317808 */ /* 0x002fe40002800000 */
[----:B------:R-:W-:Y:S01]  /*91f0*/  FMNMX.FTZ R5, R92, R3, !PT ;  /* 0x000000035c057209 */ /* 0x000fe20007810000 */
[----:B------:R-:W-:-:S04]  /*9200*/  FMUL.FTZ R3, R101, UR4 ;  /* 0x0000000465037c20 */ /* 0x000fc80008410000 */
[----:B------:R-:W1:Y:S01]  /*9210*/  MUFU.TANH R10, R10 ;  /* 0x0000000a000a7308 */ /* 0x000e620000002400 */
[----:B---3--:R-:W-:-:S04]  /*9220*/  FSEL R76, R11, -INF , P4 ;  /* 0xff8000000b4c7808 */ /* 0x008fc80002000000 */
[----:B------:R-:W-:-:S03]  /*9230*/  FMNMX.FTZ R6, R76, R5, !PT ;  /* 0x000000054c067209 */ /* 0x000fc60007810000 */
[----:B------:R-:W3:Y:S01]  /*9240*/  MUFU.TANH R29, R29 ;  /* 0x0000001d001d7308 */ /* 0x000ee20000002400 */
[----:B0-----:R-:W-:Y:S02]  /*9250*/  FSEL R28, R28, -INF , P1 ;  /* 0xff8000001c1c7808 */ /* 0x001fe40000800000 */
[----:B------:R-:W-:-:S05]  /*9260*/  ISETP.GT.AND P1, PT, R4, 0x31, PT ;  /* 0x000000310400780c */ /* 0x000fca0003f24270 */
        /* <DEDUP_REMOVED lines=8> */
[----:B0-----:R-:W-:Y:S01]  /*92f0*/  FSEL R72, R32, -INF , P1 ;  /* 0xff80000020487808 */ /* 0x001fe20000800000 */
[----:B------:R-:W-:-:S03]  /*9300*/  FMUL.FTZ R32, R100, UR4 ;  /* 0x0000000464207c20 */ /* 0x000fc60008410000 */
[----:B------:R-:W-:-:S03]  /*9310*/  FMNMX.FTZ R6, R72, R5, !PT ;  /* 0x0000000548067209 */ /* 0x000fc60007810000 */
[----:B------:R-:W0:Y:S01]  /*9320*/  MUFU.TANH R31, R31 ;  /* 0x0000001f001f7308 */ /* 0x000e220000002400 */
[----:B-1----:R-:W-:Y:S02]  /*9330*/  FSEL R30, R30, -INF , P3 ;  /* 0xff8000001e1e7808 */ /* 0x002fe40001800000 */
[----:B------:R-:W-:-:S05]  /*9340*/  ISETP.GT.AND P3, PT, R4, 0x39, PT ;  /* 0x000000390400780c */ /* 0x000fca0003f64270 */
[----:B------:R-:W1:Y:S01]  /*9350*/  MUFU.TANH R36, R36 ;  /* 0x0000002400247308 */ /* 0x000e620000002400 */
[----:B---3--:R-:W-:-:S04]  /*9360*/  FSEL R73, R20, -INF , P2 ;  /* 0xff80000014497808 */ /* 0x008fc80001000000 */
[----:B------:R-:W-:-:S03]  /*9370*/  FMNMX.FTZ R5, R73, R6, !PT ;  /* 0x0000000649057209 */ /* 0x000fc60007810000 */
[----:B------:R-:W3:Y:S01]  /*9380*/  MUFU.TANH R35, R35 ;  /* 0x0000002300237308 */ /* 0x000ee20000002400 */
[----:B0-----:R-:W-:Y:S02]  /*9390*/  FSEL R31, R31, -INF , P4 ;  /* 0xff8000001f1f7808 */ /* 0x001fe40002000000 */
[----:B------:R-:W-:-:S05]  /*93a0*/  ISETP.GT.AND P4, PT, R4, 0x40, PT ;  /* 0x000000400400780c */ /* 0x000fca0003f84270 */
[----:B------:R-:W0:Y:S01]  /*93b0*/  MUFU.TANH R48, R48 ;  /* 0x0000003000307308 */ /* 0x000e220000002400 */
[----:B-1----:R-:W-:-:S04]  /*93c0*/  FSEL R68, R36, -INF , P3 ;  /* 0xff80000024447808 */ /* 0x002fc80001800000 */
[----:B------:R-:W-:-:S03]  /*93d0*/  FMNMX.FTZ R6, R68, R5, !PT ;  /* 0x0000000544067209 */ /* 0x000fc60007810000 */
        /* <DEDUP_REMOVED lines=10> */
[----:B---3--:R-:W-:Y:S02]  /*9480*/  FSEL R50, R50, -INF , P2 ;  /* 0xff80000032327808 */ /* 0x008fe40001000000 */
[----:B------:R-:W-:-:S05]  /*9490*/  ISETP.GT.AND P2, PT, R4, 0x49, PT ;  /* 0x000000490400780c */ /* 0x000fca0003f44270 */
[----:B------:R-:W3:Y:S01]  /*94a0*/  MUFU.TANH R60, R60 ;  /* 0x0000003c003c7308 */ /* 0x000ee20000002400 */
[----:B0-----:R-:W-:Y:S01]  /*94b0*/  FSEL R65, R37, -INF , P1 ;  /* 0xff80000025417808 */ /* 0x001fe20000800000 */
[----:B------:R-:W-:Y:S01]  /*94c0*/  FMUL.FTZ R37, R104, UR4 ;  /* 0x0000000468257c20 */ /* 0x000fe20008410000 */
[----:B------:R-:W-:Y:S02]  /*94d0*/  FMUL.FTZ R104, R119, UR4 ;  /* 0x0000000477687c20 */ /* 0x000fe40008410000 */
        /* <DEDUP_REMOVED lines=30> */
[----:B------:R-:W-:Y:S01]  /*96c0*/  FMNMX.FTZ R6, R46, R5, !PT ;  /* 0x000000052e067209 */ /* 0x000fe20007810000 */
[----:B------:R-:W-:Y:S01]  /*96d0*/  FMUL.FTZ R5, R107, UR4 ;  /* 0x000000046b057c20 */ /* 0x000fe20008410000 */
[----:B------:R-:W-:Y:S01]  /*96e0*/  FMUL.FTZ R107, R114, UR4 ;  /* 0x00000004726b7c20 */ /* 0x000fe20008410000 */
        /* <DEDUP_REMOVED lines=29> */
[----:B------:R-:W-:Y:S01]  /*98c0*/  FMNMX.FTZ R9, R43, R6, !PT ;  /* 0x000000062b097209 */ /* 0x000fe20007810000 */
[----:B------:R-:W-:Y:S02]  /*98d0*/  FMUL.FTZ R6, R110, UR4 ;  /* 0x000000046e067c20 */ /* 0x000fe40008410000 */
        /* <DEDUP_REMOVED lines=30> */
[----:B------:R-:W-:Y:S01]  /*9ac0*/  FMNMX.FTZ R11, R35, R10, !PT ;  /* 0x0000000a230b7209 */ /* 0x000fe20007810000 */
[----:B------:R-:W-:Y:S02]  /*9ad0*/  FMUL.FTZ R10, R112, UR4 ;  /* 0x00000004700a7c20 */ /* 0x000fe40008410000 */
        /* <DEDUP_REMOVED lines=27> */
[----:B0-----:R-:W-:Y:S01]  /*9c90*/  FSEL R82, R82, -INF , P2 ;  /* 0xff80000052527808 */ /* 0x001fe20001000000 */
[----:B------:R-:W2:Y:S01]  /*9ca0*/  LDL R116, [R1+0x2c] ;  /* 0x00002c0001747983 */ /* 0x000ea20000100800 */
        /* <DEDUP_REMOVED lines=53> */
[----:B0-----:R-:W-:-:S04]  /*a000*/  FSEL R20, R95, -INF , P5 ;  /* 0xff8000005f147808 */ /* 0x001fc80002800000 */
[----:B------:R-:W-:-:S03]  /*a010*/  FMNMX.FTZ R97, R20, R5, !PT ;  /* 0x0000000514617209 */ /* 0x000fc60007810000 */
[----:B------:R-:W0:Y:S01]  /*a020*/  MUFU.TANH R106, R106 ;  /* 0x0000006a006a7308 */ /* 0x000e220000002400 */
[----:B-1----:R-:W-:Y:S01]  /*a030*/  FSEL R108, R108, -INF , P1 ;  /* 0xff8000006c6c7808 */ /* 0x002fe20000800000 */
[----:B------:R-:W1:Y:S06]  /*a040*/  SHFL.BFLY PT, R6, R97, 0x2, 0x1f ;  /* 0x0c401f0061067f89 */ /* 0x000e6c00000e0000 */
[----:B------:R-:W4:Y:S01]  /*a050*/  MUFU.TANH R105, R105 ;  /* 0x0000006900697308 */ /* 0x000f220000002400 */
[----:B---3--:R-:W-:-:S07]  /*a060*/  FSEL R107, R107, -INF , P2 ;  /* 0xff8000006b6b7808 */ /* 0x008fce0001000000 */
[----:B------:R-:W3:Y:S01]  /*a070*/  MUFU.TANH R104, R104 ;  /* 0x0000006800687308 */ /* 0x000ee20000002400 */
[----:B0-----:R-:W-:Y:S02]  /*a080*/  FSEL R106, R106, -INF , P3 ;  /* 0xff8000006a6a7808 */ /* 0x001fe40001800000 */
[----:B----4-:R-:W-:Y:S02]  /*a090*/  FSEL R105, R105, -INF , P4 ;  /* 0xff80000069697808 */ /* 0x010fe40002000000 */
[----:B-1----:R-:W-:Y:S02]  /*a0a0*/  FMNMX.FTZ R98, R97, R6, !PT ;  /* 0x0000000661627209 */ /* 0x002fe40007810000 */
[----:B------:R-:W-:-:S03]  /*a0b0*/  MOV R6, UR5 ;  /* 0x0000000500067c02 */ /* 0x000fc60008000f00 */
[----:B------:R-:W0:Y:S01]  /*a0c0*/  SHFL.BFLY PT, R5, R98, 0x1, 0x1f ;  /* 0x0c201f0062057f89 */ /* 0x000e2200000e0000 */
[----:B---3--:R-:W-:Y:S02]  /*a0d0*/  FSEL R104, R104, -INF , P5 ;  /* 0xff80000068687808 */ /* 0x008fe40002800000 */
[----:B0-----:R-:W-:-:S04]  /*a0e0*/  FMNMX.FTZ R5, R98, R5, !PT ;  /* 0x0000000562057209 */ /* 0x001fc80007810000 */
[C---:B------:R-:W-:Y:S01]  /*a0f0*/  FSETP.NEU.FTZ.AND P6, PT, R5.reuse, -INF , PT ;  /* 0xff8000000500780b */ /* 0x040fe20003fdd000 */
[----:B------:R-:W-:-:S05]  /*a100*/  FMUL.FTZ R95, R5, R6 ;  /* 0x00000006055f7220 */ /* 0x000fca0000410000 */
[----:B------:R-:W-:-:S05]  /*a110*/  FSEL R95, R95, RZ, P6 ;  /* 0x000000ff5f5f7208 */ /* 0x000fca0003000000 */
[-CC-:B------:R-:W-:Y:S01]  /*a120*/  FFMA.FTZ R97, R93, R6.reuse, -R95.reuse ;  /* 0x000000065d617223 */ /* 0x180fe2000001085f */
[-CC-:B------:R-:W-:Y:S01]  /*a130*/  FFMA.FTZ R93, R94, R6.reuse, -R95.reuse ;  /* 0x000000065e5d7223 */ /* 0x180fe2000001085f */
[-CC-:B------:R-:W-:Y:S01]  /*a140*/  FFMA.FTZ R94, R91, R6.reuse, -R95.reuse ;  /* 0x000000065b5e7223 */ /* 0x180fe2000001085f */
        /* <DEDUP_REMOVED lines=18> */
[--C-:B0-----:R-:W-:Y:S01]  /*a270*/  FFMA.FTZ R111, R65, R6, -R95.reuse ;  /* 0x00000006416f7223 */ /* 0x101fe2000001085f */
        /* <DEDUP_REMOVED lines=10> */
[----:B------:R-:W-:-:S02]  /*a320*/  FFMA.FTZ R11, R11, R6, -R95 ;  /* 0x000000060b0b7223 */ /* 0x000fc4000001085f */
[----:B------:R-:W-:Y:S02]  /*a330*/  FMNMX.FTZ R110, R28, R109, !PT ;  /* 0x0000006d1c6e7209 */ /* 0x000fe40007810000 */
[----:B------:R-:W-:Y:S01]  /*a340*/  MUFU.EX2 R102, R102 ;  /* 0x0000006600667308 */ /* 0x000fe20000000800 */
[--C-:B0-----:R-:W-:Y:S01]  /*a350*/  FFMA.FTZ R112, R60, R6, -R95.reuse ;  /* 0x000000063c707223 */ /* 0x101fe2000001085f */
[----:B------:R-:W-:Y:S01]  /*a360*/  FMNMX.FTZ R69, R29, R110, !PT ;  /* 0x0000006e1d457209 */ /* 0x000fe20007810000 */
[----:B------:R-:W-:-:S03]  /*a370*/  FFMA.FTZ R110, R64, R6, -R95 ;  /* 0x00000006406e7223 */ /* 0x000fc6000001085f */
[----:B------:R-:W-:Y:S02]  /*a380*/  FMNMX.FTZ R64, R30, R69, !PT ;  /* 0x000000451e407209 */ /* 0x000fe40007810000 */
[----:B------:R-:W-:Y:S02]  /*a390*/  MUFU.EX2 R69, R110 ;  /* 0x0000006e00457308 */ /* 0x000fe40000000800 */
[----:B------:R-:W-:-:S04]  /*a3a0*/  FMNMX.FTZ R64, R31, R64, !PT ;  /* 0x000000401f407209 */ /* 0x000fc80007810000 */
[----:B------:R-:W-:Y:S02]  /*a3b0*/  FMNMX.FTZ R65, R49, R64, !PT ;  /* 0x0000004031417209 */ /* 0x000fe40007810000 */
[----:B------:R0:W-:Y:S02]  /*a3c0*/  MUFU.EX2 R64, R111 ;  /* 0x0000006f00407308 */ /* 0x0001e40000000800 */
[----:B------:R-:W-:-:S04]  /*a3d0*/  FMNMX.FTZ R65, R48, R65, !PT ;  /* 0x0000004130417209 */ /* 0x000fc80007810000 */
[----:B------:R-:W-:Y:S02]  /*a3e0*/  FMNMX.FTZ R60, R50, R65, !PT ;  /* 0x00000041323c7209 */ /* 0x000fe40007810000 */
[----:B------:R1:W-:Y:S01]  /*a3f0*/  MUFU.EX2 R65, R112 ;  /* 0x0000007000417308 */ /* 0x0003e20000000800 */
[--C-:B0-----:R-:W-:Y:S01]  /*a400*/  FFMA.FTZ R111, R44, R6, -R95.reuse ;  /* 0x000000062c6f7223 */ /* 0x101fe2000001085f */
[----:B------:R-:W-:Y:S01]  /*a410*/  FMNMX.FTZ R109, R51, R60, !PT ;  /* 0x0000003c336d7209 */ /* 0x000fe20007810000 */
[----:B------:R-:W-:-:S03]  /*a420*/  FFMA.FTZ R60, R61, R6, -R95 ;  /* 0x000000063d3c7223 */ /* 0x000fc6000001085f */
[----:B------:R-:W-:Y:S02]  /*a430*/  FMNMX.FTZ R110, R52, R109, !PT ;  /* 0x0000006d346e7209 */ /* 0x000fe40007810000 */
[----:B------:R-:W0:Y:S01]  /*a440*/  MUFU.EX2 R103, R103 ;  /* 0x0000006700677308 */ /* 0x000e220000000800 */
[----:B-1----:R-:W-:Y:S01]  /*a450*/  FFMA.FTZ R112, R45, R6, -R95 ;  /* 0x000000062d707223 */ /* 0x002fe2000001085f */
[----:B------:R-:W-:-:S04]  /*a460*/  FMNMX.FTZ R61, R53, R110, !PT ;  /* 0x0000006e353d7209 */ /* 0x000fc80007810000 */
[----:B------:R-:W-:Y:S02]  /*a470*/  FMNMX.FTZ R56, R54, R61, !PT ;  /* 0x0000003d36387209 */ /* 0x000fe40007810000 */
[----:B------:R-:W-:Y:S02]  /*a480*/  MUFU.EX2 R61, R113 ;  /* 0x00000071003d7308 */ /* 0x000fe40000000800 */
[----:B------:R-:W-:Y:S01]  /*a490*/  FMNMX.FTZ R109, R55, R56, !PT ;  /* 0x00000038376d7209 */ /* 0x000fe20007810000 */
[-CC-:B------:R-:W-:Y:S01]  /*a4a0*/  FFMA.FTZ R56, R57, R6.reuse, -R95.reuse ;  /* 0x0000000639387223 */ /* 0x180fe2000001085f */
[-CC-:B------:R-:W-:Y:S01]  /*a4b0*/  FFMA.FTZ R57, R46, R6.reuse, -R95.reuse ;  /* 0x000000062e397223 */ /* 0x180fe2000001085f */
[----:B------:R-:W-:Y:S01]  /*a4c0*/  FFMA.FTZ R46, R47, R6, -R95 ;  /* 0x000000062f2e7223 */ /* 0x000fe2000001085f */
        /* <DEDUP_REMOVED lines=14> */
[-CC-:B-1----:R-:W-:Y:S01]  /*a5b0*/  FFMA.FTZ R111, R40, R6.reuse, -R95.reuse ;  /* 0x00000006286f7223 */ /* 0x182fe2000001085f */
[----:B------:R-:W-:Y:S01]  /*a5c0*/  FMNMX.FTZ R110, R74, R45, !PT ;  /* 0x0000002d4a6e7209 */ /* 0x000fe20007810000 */
[-CC-:B------:R-:W-:Y:S01]  /*a5d0*/  FFMA.FTZ R45, R42, R6.reuse, -R95.reuse ;  /* 0x000000062a2d7223 */ /* 0x180fe2000001085f */
[--C-:B------:R-:W-:Y:S02]  /*a5e0*/  FFMA.FTZ R42, R43, R6, -R95.reuse ;  /* 0x000000062b2a7223 */ /* 0x100fe4000001085f */
[----:B------:R-:W-:Y:S02]  /*a5f0*/  FMNMX.FTZ R109, R79, R110, !PT ;  /* 0x0000006e4f6d7209 */ /* 0x000fe40007810000 */
[----:B------:R-:W-:Y:S01]  /*a600*/  MUFU.EX2 R99, R99 ;  /* 0x0000006300637308 */ /* 0x000fe20000000800 */
[----:B---3--:R-:W-:Y:S01]  /*a610*/  FFMA.FTZ R112, R38, R6, -R95 ;  /* 0x0000000626707223 */ /* 0x008fe2000001085f */
[----:B------:R-:W-:-:S04]  /*a620*/  FMNMX.FTZ R109, R78, R109, !PT ;  /* 0x0000006d4e6d7209 */ /* 0x000fc80007810000 */
[----:B------:R-:W-:Y:S02]  /*a630*/  FMNMX.FTZ R110, R80, R109, !PT ;  /* 0x0000006d506e7209 */ /* 0x000fe40007810000 */
[----:B------:R-:W-:Y:S02]  /*a640*/  MUFU.EX2 R96, R96 ;  /* 0x0000006000607308 */ /* 0x000fe40000000800 */
[----:B------:R-:W-:-:S04]  /*a650*/  FMNMX.FTZ R43, R81, R110, !PT ;  /* 0x0000006e512b7209 */ /* 0x000fc80007810000 */
[----:B------:R-:W-:Y:S02]  /*a660*/  FMNMX.FTZ R40, R82, R43, !PT ;  /* 0x0000002b52287209 */ /* 0x000fe40007810000 */
[----:B------:R1:W-:Y:S02]  /*a670*/  MUFU.EX2 R43, R111 ;  /* 0x0000006f002b7308 */ /* 0x0003e40000000800 */
[----:B------:R-:W-:Y:S01]  /*a680*/  FMNMX.FTZ R109, R83, R40, !PT ;  /* 0x00000028536d7209 */ /* 0x000fe20007810000 */
[----:B------:R-:W-:-:S03]  /*a690*/  FFMA.FTZ R40, R41, R6, -R95 ;  /* 0x0000000629287223 */ /* 0x000fc6000001085f */
[----:B------:R-:W-:Y:S02]  /*a6a0*/  FMNMX.FTZ R110, R84, R109, !PT ;  /* 0x0000006d546e7209 */ /* 0x000fe40007810000 */
[----:B------:R-:W-:Y:S01]  /*a6b0*/  MUFU.EX2 R97, R97 ;  /* 0x0000006100617308 */ /* 0x000fe20000000800 */
[----:B-1----:R-:W-:Y:S01]  /*a6c0*/  FFMA.FTZ R111, R35, R6, -R95 ;  /* 0x00000006236f7223 */ /* 0x002fe2000001085f */
[----:B------:R-:W-:-:S04]  /*a6d0*/  FMNMX.FTZ R41, R85, R110, !PT ;  /* 0x0000006e55297209 */ /* 0x000fc80007810000 */
[----:B------:R-:W-:Y:S02]  /*a6e0*/  FMNMX.FTZ R38, R86, R41, !PT ;  /* 0x0000002956267209 */ /* 0x000fe40007810000 */
[----:B------:R1:W-:Y:S02]  /*a6f0*/  MUFU.EX2 R41, R112 ;  /* 0x0000007000297308 */ /* 0x0003e40000000800 */
[----:B------:R-:W-:Y:S01]  /*a700*/  FMNMX.FTZ R109, R87, R38, !PT ;  /* 0x00000026576d7209 */ /* 0x000fe20007810000 */
[----:B------:R-:W-:-:S03]  /*a710*/  FFMA.FTZ R38, R39, R6, -R95 ;  /* 0x0000000627267223 */ /* 0x000fc6000001085f */
[----:B------:R-:W-:Y:S02]  /*a720*/  FMNMX.FTZ R110, R88, R109, !PT ;  /* 0x0000006d586e7209 */ /* 0x000fe40007810000 */
[----:B------:R-:W-:Y:S01]  /*a730*/  MUFU.EX2 R93, R93 ;  /* 0x0000005d005d7308 */ /* 0x000fe20000000800 */
[--C-:B-1----:R-:W-:Y:S01]  /*a740*/  FFMA.FTZ R112, R33, R6, -R95.reuse ;  /* 0x0000000621707223 */ /* 0x102fe2000001085f */
[----:B------:R-:W-:Y:S01]  /*a750*/  FMNMX.FTZ R39, R89, R110, !PT ;  /* 0x0000006e59277209 */ /* 0x000fe20007810000 */
[-CC-:B------:R-:W-:Y:S01]  /*a760*/  FFMA.FTZ R33, R34, R6.reuse, -R95.reuse ;  /* 0x0000000622217223 */ /* 0x180fe2000001085f */
[-CC-:B------:R-:W-:Y:S01]  /*a770*/  FFMA.FTZ R34, R21, R6.reuse, -R95.reuse ;  /* 0x0000000615227223 */ /* 0x180fe2000001085f */
[-CC-:B------:R-:W-:Y:S01]  /*a780*/  FFMA.FTZ R21, R32, R6.reuse, -R95.reuse ;  /* 0x0000000620157223 */ /* 0x180fe2000001085f */
[----:B------:R-:W-:Y:S01]  /*a790*/  FMNMX.FTZ R35, R90, R39, !PT ;  /* 0x000000275a237209 */ /* 0x000fe20007810000 */
[-CC-:B------:R-:W-:Y:S01]  /*a7a0*/  FFMA.FTZ R32, R3, R6.reuse, -R95.reuse ;  /* 0x0000000603207223 */ /* 0x180fe2000001085f */
[-CC-:B------:R-:W-:Y:S01]  /*a7b0*/  FFMA.FTZ R3, R37, R6.reuse, -R95.reuse ;  /* 0x0000000625037223 */ /* 0x180fe2000001085f */
[----:B------:R1:W-:Y:S01]  /*a7c0*/  MUFU.EX2 R39, R111 ;  /* 0x0000006f00277308 */ /* 0x0003e20000000800 */
[----:B------:R-:W-:Y:S01]  /*a7d0*/  FMNMX.FTZ R110, R108, R35, !PT ;  /* 0x000000236c6e7209 */ /* 0x000fe20007810000 */
[----:B------:R-:W-:-:S03]  /*a7e0*/  FFMA.FTZ R35, R36, R6, -R95 ;  /* 0x0000000624237223 */ /* 0x000fc6000001085f */
[----:B------:R-:W-:-:S03]  /*a7f0*/  FMNMX.FTZ R109, R107, R110, !PT ;  /* 0x0000006e6b6d7209 */ /* 0x000fc60007810000 */
[----:B------:R-:W-:Y:S01]  /*a800*/  MUFU.EX2 R94, R94 ;  /* 0x0000005e005e7308 */ /* 0x000fe20000000800 */
[----:B------:R-:W-:Y:S01]  /*a810*/  FMNMX.FTZ R36, R106, R109, !PT ;  /* 0x0000006d6a247209 */ /* 0x000fe20007810000 */
[-CC-:B-1----:R-:W-:Y:S01]  /*a820*/  FFMA.FTZ R111, R4, R6.reuse, -R95.reuse ;  /* 0x00000006046f7223 */ /* 0x182fe2000001085f */
[----:B------:R-:W-:Y:S02]  /*a830*/  FFMA.FTZ R4, R20, R6, -R95 ;  /* 0x0000000614047223 */ /* 0x000fe4000001085f */
[----:B------:R-:W-:-:S03]  /*a840*/  FMNMX.FTZ R109, R105, R36, !PT ;  /* 0x00000024696d7209 */ /* 0x000fc60007810000 */
[----:B------:R1:W-:Y:S01]  /*a850*/  MUFU.EX2 R20, R111 ;  /* 0x0000006f00147308 */ /* 0x0003e20000000800 */
[----:B------:R-:W-:-:S05]  /*a860*/  FMNMX.FTZ R109, R104, R109, !PT ;  /* 0x0000006d686d7209 */ /* 0x000fca0007810000 */
[----:B------:R-:W3:Y:S02]  /*a870*/  SHFL.BFLY PT, R110, R109, 0x2, 0x1f ;  /* 0x0c401f006d6e7f89 */ /* 0x000ee400000e0000 */
[----:B------:R4:W-:Y:S08]  /*a880*/  MUFU.EX2 R36, R112 ;  /* 0x0000007000247308 */ /* 0x0009f00000000800 */
[----:B------:R-:W-:Y:S08]  /*a890*/  MUFU.EX2 R91, R91 ;  /* 0x0000005b005b7308 */ /* 0x000ff00000000800 */
[----:B------:R-:W-:Y:S01]  /*a8a0*/  MUFU.EX2 R92, R92 ;  /* 0x0000005c005c7308 */ /* 0x000fe20000000800 */
        /* <DEDUP_REMOVED lines=19> */
[-CC-:B-1----:R-:W-:Y:S01]  /*a9e0*/  FFMA.FTZ R111, R26, R6.reuse, -R113.reuse ;  /* 0x000000061a6f7223 */ /* 0x182fe20000010871 */
[----:B------:R-:W-:Y:S01]  /*a9f0*/  MUFU.EX2 R95, R95 ;  /* 0x0000005f005f7308 */ /* 0x000fe20000000800 */
[-CC-:B------:R-:W-:Y:S01]  /*aa00*/  FFMA.FTZ R63, R63, R6.reuse, -R113.reuse ;  /* 0x000000063f3f7223 */ /* 0x180fe20000010871 */
[-CC-:B------:R-:W-:Y:S01]  /*aa10*/  FFMA.FTZ R27, R27, R6.reuse, -R113.reuse ;  /* 0x000000061b1b7223 */ /* 0x180fe20000010871 */
[-CC-:B----4-:R-:W-:Y:S01]  /*aa20*/  FFMA.FTZ R112, R28, R6.reuse, -R113.reuse ;  /* 0x000000061c707223 */ /* 0x190fe20000010871 */
[-CC-:B------:R-:W-:Y:S01]  /*aa30*/  FFMA.FTZ R29, R29, R6.reuse, -R113.reuse ;  /* 0x000000061d1d7223 */ /* 0x180fe20000010871 */
[-CC-:B------:R-:W-:Y:S01]  /*aa40*/  FFMA.FTZ R114, R30, R6.reuse, -R113.reuse ;  /* 0x000000061e727223 */ /* 0x180fe20000010871 */
[-CC-:B------:R-:W-:Y:S01]  /*aa50*/  FFMA.FTZ R31, R31, R6.reuse, -R113.reuse ;  /* 0x000000061f1f7223 */ /* 0x180fe20000010871 */
[----:B------:R-:W-:Y:S01]  /*aa60*/  FFMA.FTZ R49, R49, R6, -R113 ;  /* 0x0000000631317223 */ /* 0x000fe20000010871 */
[----:B------:R-:W1:Y:S01]  /*aa70*/  MUFU.EX2 R13, R13 ;  /* 0x0000000d000d7308 */ /* 0x000e620000000800 */
[----:B------:R-:W-:-:S02]  /*aa80*/  @!P1 VIADD R0, R0, 0x30840 ;  /* 0x0003084000009836 */ /* 0x000fc40000000000 */
[-CC-:B------:R-:W-:Y:S01]  /*aa90*/  FFMA.FTZ R48, R48, R6.reuse, -R113.reuse ;  /* 0x0000000630307223 */ /* 0x180fe20000010871 */
[-CC-:B------:R-:W-:Y:S01]  /*aaa0*/  FFMA.FTZ R50, R50, R6.reuse, -R113.reuse ;  /* 0x0000000632327223 */ /* 0x180fe20000010871 */
[-CC-:B------:R-:W-:Y:S01]  /*aab0*/  FFMA.FTZ R51, R51, R6.reuse, -R113.reuse ;  /* 0x0000000633337223 */ /* 0x180fe20000010871 */
[-CC-:B------:R-:W-:Y:S01]  /*aac0*/  FFMA.FTZ R52, R52, R6.reuse, -R113.reuse ;  /* 0x0000000634347223 */ /* 0x180fe20000010871 */
[-CC-:B------:R-:W-:Y:S01]  /*aad0*/  FFMA.FTZ R53, R53, R6.reuse, -R113.reuse ;  /* 0x0000000635357223 */ /* 0x180fe20000010871 */
[-CC-:B------:R-:W-:Y:S01]  /*aae0*/  FFMA.FTZ R74, R74, R6.reuse, -R113.reuse ;  /* 0x000000064a4a7223 */ /* 0x180fe20000010871 */
[----:B------:R-:W3:Y:S01]  /*aaf0*/  MUFU.EX2 R109, R109 ;  /* 0x0000006d006d7308 */ /* 0x000ee20000000800 */
[----:B------:R-:W-:Y:S01]  /*ab00*/  @!P1 PRMT R12, RZ, 0x654, R0 ;  /* 0x00000654ff0c9816 */ /* 0x000fe20000000000 */
[-CC-:B------:R-:W-:Y:S01]  /*ab10*/  FFMA.FTZ R14, R79, R6.reuse, -R113.reuse ;  /* 0x000000064f0e7223 */ /* 0x180fe20000010871 */
[-CC-:B------:R-:W-:Y:S01]  /*ab20*/  FFMA.FTZ R54, R54, R6.reuse, -R113.reuse ;  /* 0x0000000636367223 */ /* 0x180fe20000010871 */
[----:B------:R-:W-:-:S04]  /*ab30*/  FFMA.FTZ R55, R55, R6, -R113 ;  /* 0x0000000637377223 */ /* 0x000fc80000010871 */
[----:B------:R-:W4:Y:S01]  /*ab40*/  MUFU.EX2 R15, R15 ;  /* 0x0000000f000f7308 */ /* 0x000f220000000800 */
[----:B0-----:R-:W-:Y:S01]  /*ab50*/  FADD.FTZ R79, R102, R103 ;  /* 0x00000067664f7221 */ /* 0x001fe20000010000 */
[----:B-1----:R-:W-:Y:S01]  /*ab60*/  FADD.FTZ R26, R95, R13 ;  /* 0x0000000d5f1a7221 */ /* 0x002fe20000010000 */
[----:B------:R0:W-:Y:S05]  /*ab70*/  @!P1 SYNCS.ARRIVE.TRANS64.RED.A1T0 RZ, [R12+URZ], RZ ;  /* 0x000000ff0cff99a7 */ /* 0x0001ea000810043f */
[----:B------:R-:W1:Y:S01]  /*ab80*/  MUFU.EX2 R110, R110 ;  /* 0x0000006e006e7308 */ /* 0x000e620000000800 */
[----:B------:R-:W-:Y:S01]  /*ab90*/  FADD.FTZ R28, R100, R79 ;  /* 0x0000004f641c7221 */ /* 0x000fe20000010000 */
[----:B0-----:R-:W-:-:S06]  /*aba0*/  FFMA.FTZ R12, R66, R6, -R113 ;  /* 0x00000006420c7223 */ /* 0x001fcc0000010871 */
[----:B------:R-:W0:Y:S01]  /*abb0*/  MUFU.EX2 R25, R25 ;  /* 0x0000001900197308 */ /* 0x000e220000000800 */
[-CC-:B------:R-:W-:Y:S01]  /*abc0*/  FFMA.FTZ R66, R67, R6.reuse, -R113.reuse ;  /* 0x0000000643427223 */ /* 0x180fe20000010871 */
[----:B---3--:R-:W-:Y:S01]  /*abd0*/  FADD.FTZ R26, R109, R26 ;  /* 0x0000001a6d1a7221 */ /* 0x008fe20000010000 */
[-CC-:B------:R-:W-:Y:S01]  /*abe0*/  FFMA.FTZ R67, R80, R6.reuse, -R113.reuse ;  /* 0x0000000650437223 */ /* 0x180fe20000010871 */
[----:B------:R-:W-:-:S04]  /*abf0*/  FFMA.FTZ R80, R81, R6, -R113 ;  /* 0x0000000651507223 */ /* 0x000fc80000010871 */
[----:B------:R-:W3:Y:S01]  /*ac00*/  MUFU.EX2 R111, R111 ;  /* 0x0000006f006f7308 */ /* 0x000ee20000000800 */
[----:B------:R-:W-:-:S07]  /*ac10*/  FADD.FTZ R81, R101, R28 ;  /* 0x0000001c65517221 */ /* 0x000fce0000010000 */
[----:B------:R-:W-:Y:S08]  /*ac20*/  MUFU.EX2 R0, R63 ;  /* 0x0000003f00007308 */ /* 0x000ff00000000800 */
[----:B------:R2:W-:Y:S08]  /*ac30*/  MUFU.EX2 R63, R12 ;  /* 0x0000000c003f7308 */ /* 0x0005f00000000800 */
[----:B------:R-:W3:Y:S01]  /*ac40*/  MUFU.EX2 R27, R27 ;  /* 0x0000001b001b7308 */ /* 0x000ee20000000800 */
[----:B--2---:R-:W-:Y:S01]  /*ac50*/  F2FP.BF16.F32.PACK_AB R12, R103, R102 ;  /* 0x00000066670c723e */ /* 0x004fe200000010ff */
[----:B----4-:R-:W-:Y:S01]  /*ac60*/  FADD.FTZ R103, R15, R26 ;  /* 0x0000001a0f677221 */ /* 0x010fe20000010000 */
[----:B------:R-:W-:-:S03]  /*ac70*/  FADD.FTZ R26, R98, R81 ;  /* 0x00000051621a7221 */ /* 0x000fc60000010000 */
[----:B-1----:R-:W-:Y:S02]  /*ac80*/  FADD.FTZ R28, R110, R103 ;  /* 0x000000676e1c7221 */ /* 0x002fe40000010000 */
[----:B------:R-:W1:Y:S01]  /*ac90*/  MUFU.EX2 R112, R112 ;  /* 0x0000007000707308 */ /* 0x000e620000000800 */
[----:B------:R-:W-:Y:S01]  /*aca0*/  FADD.FTZ R81, R99, R26 ;  /* 0x0000001a63517221 */ /* 0x000fe20000010000 */
[----:B0-----:R-:W-:-:S06]  /*acb0*/  FADD.FTZ R28, R25, R28 ;  /* 0x0000001c191c7221 */ /* 0x001fcc0000010000 */
[----:B------:R-:W0:Y:S01]  /*acc0*/  MUFU.EX2 R29, R29 ;  /* 0x0000001d001d7308 */ /* 0x000e220000000800 */
[----:B------:R-:W-:Y:S01]  /*acd0*/  FADD.FTZ R26, R96, R81 ;  /* 0x00000051601a7221 */ /* 0x000fe20000010000 */
[----:B---3--:R-:W-:-:S06]  /*ace0*/  FADD.FTZ R28, R111, R28 ;  /* 0x0000001c6f1c7221 */ /* 0x008fcc0000010000 */
[----:B------:R-:W2:Y:S01]  /*acf0*/  MUFU.EX2 R114, R114 ;  /* 0x0000007200727308 */ /* 0x000ea20000000800 */
[----:B------:R-:W-:Y:S01]  /*ad00*/  FADD.FTZ R26, R97, R26 ;  /* 0x0000001a611a7221 */ /* 0x000fe20000010000 */
[----:B------:R-:W-:-:S06]  /*ad10*/  FADD.FTZ R81, R27, R28 ;  /* 0x0000001c1b517221 */ /* 0x000fcc0000010000 */
[----:B------:R-:W3:Y:S01]  /*ad20*/  MUFU.EX2 R31, R31 ;  /* 0x0000001f001f7308 */ /* 0x000ee20000000800 */
[----:B------:R-:W-:Y:S01]  /*ad30*/  FADD.FTZ R103, R93, R26 ;  /* 0x0000001a5d677221 */ /* 0x000fe20000010000 */
[----:B-1----:R-:W-:-:S06]  /*ad40*/  FADD.FTZ R26, R112, R81 ;  /* 0x00000051701a7221 */ /* 0x002fcc0000010000 */
[----:B------:R-:W1:Y:S01]  /*ad50*/  MUFU.EX2 R49, R49 ;  /* 0x0000003100317308 */ /* 0x000e620000000800 */
[----:B0-----:R-:W-:Y:S01]  /*ad60*/  FADD.FTZ R81, R29, R26 ;  /* 0x0000001a1d517221 */ /* 0x001fe20000010000 */
[----:B------:R-:W-:-:S06]  /*ad70*/  FADD.FTZ R28, R94, R103 ;  /* 0x000000675e1c7221 */ /* 0x000fcc0000010000 */
[----:B------:R-:W0:Y:S01]  /*ad80*/  MUFU.EX2 R48, R48 ;  /* 0x0000003000307308 */ /* 0x000e220000000800 */
[----:B--2---:R-:W-:Y:S01]  /*ad90*/  FADD.FTZ R26, R114, R81 ;  /* 0x00000051721a7221 */ /* 0x004fe20000010000 */
[----:B------:R-:W-:-:S06]  /*ada0*/  FADD.FTZ R103, R91, R28 ;  /* 0x0000001c5b677221 */ /* 0x000fcc0000010000 */
[----:B------:R-:W2:Y:S01]  /*adb0*/  MUFU.EX2 R50, R50 ;  /* 0x0000003200327308 */ /* 0x000ea20000000800 */
[----:B---3--:R-:W-:Y:S01]  /*adc0*/  FADD.FTZ R26, R31, R26 ;  /* 0x0000001a1f1a7221 */ /* 0x008fe20000010000 */
[----:B------:R-:W-:Y:S01]  /*add0*/  FADD.FTZ R103, R92, R103 ;  /* 0x000000675c677221 */ /* 0x000fe20000010000 */
[----:B------:R-:W-:-:S05]  /*ade0*/  FFMA.FTZ R24, R78, R6, -R113 ;  /* 0x000000064e187223 */ /* 0x000fca0000010871 */
[----:B------:R-:W3:Y:S01]  /*adf0*/  MUFU.EX2 R51, R51 ;  /* 0x0000003300337308 */ /* 0x000ee20000000800 */
[----:B-1----:R-:W-:Y:S01]  /*ae00*/  FADD.FTZ R81, R49, R26 ;  /* 0x0000001a31517221 */ /* 0x002fe20000010000 */
[----:B------:R-:W-:-:S06]  /*ae10*/  FADD.FTZ R28, R76, R103 ;  /* 0x000000674c1c7221 */ /* 0x000fcc0000010000 */
[----:B------:R-:W1:Y:S01]  /*ae20*/  MUFU.EX2 R52, R52 ;  /* 0x0000003400347308 */ /* 0x000e620000000800 */
[----:B0-----:R-:W-:Y:S01]  /*ae30*/  FADD.FTZ R81, R48, R81 ;  /* 0x0000005130517221 */ /* 0x001fe20000010000 */
[----:B------:R-:W-:-:S06]  /*ae40*/  F2FP.BF16.F32.PACK_AB R30, R92, R91 ;  /* 0x0000005b5c1e723e */ /* 0x000fcc00000010ff */
[----:B------:R-:W0:Y:S01]  /*ae50*/  MUFU.EX2 R53, R53 ;  /* 0x0000003500357308 */ /* 0x000e220000000800 */
[----:B--2---:R-:W-:Y:S01]  /*ae60*/  FADD.FTZ R92, R50, R81 ;  /* 0x00000051325c7221 */ /* 0x004fe20000010000 */
[----:B------:R-:W-:-:S06]  /*ae70*/  FFMA.FTZ R58, R58, R6, -R113 ;  /* 0x000000063a3a7223 */ /* 0x000fcc0000010871 */
[----:B------:R-:W-:Y:S08]  /*ae80*/  MUFU.EX2 R78, R74 ;  /* 0x0000004a004e7308 */ /* 0x000ff00000000800 */
[----:B------:R2:W-:Y:S01]  /*ae90*/  MUFU.EX2 R74, R24 ;  /* 0x00000018004a7308 */ /* 0x0005e20000000800 */
[----:B---3--:R-:W-:Y:S01]  /*aea0*/  FADD.FTZ R91, R51, R92 ;  /* 0x0000005c335b7221 */ /* 0x008fe20000010000 */
[----:B------:R-:W-:-:S06]  /*aeb0*/  FFMA.FTZ R59, R59, R6, -R113 ;  /* 0x000000063b3b7223 */ /* 0x000fcc0000010871 */
[----:B------:R-:W3:Y:S01]  /*aec0*/  MUFU.EX2 R54, R54 ;  /* 0x0000003600367308 */ /* 0x000ee20000000800 */
[----:B--2---:R-:W-:Y:S01]  /*aed0*/  F2FP.BF16.F32.PACK_AB R24, R99, R98 ;  /* 0x000000626318723e */ /* 0x004fe200000010ff */
[----:B------:R-:W-:Y:S01]  /*aee0*/  FADD.FTZ R99, R77, R28 ;  /* 0x0000001c4d637221 */ /* 0x000fe20000010000 */
[----:B------:R-:W-:Y:S02]  /*aef0*/  F2FP.BF16.F32.PACK_AB R28, R94, R93 ;  /* 0x0000005d5e1c723e */ /* 0x000fe400000010ff */
[----:B------:R-:W2:Y:S01]  /*af00*/  LDL R93, [R1+0x30] ;  /* 0x00003000015d7983 */ /* 0x000ea20000100800 */
[----:B------:R-:W-:Y:S02]  /*af10*/  FADD.FTZ R94, R72, R99 ;  /* 0x00000063485e7221 */ /* 0x000fe40000010000 */
[----:B------:R-:W4:Y:S02]  /*af20*/  MUFU.EX2 R55, R55 ;  /* 0x0000003700377308 */ /* 0x000f240000000800 */
[----:B------:R-:W-:Y:S01]  /*af30*/  FADD.FTZ R81, R73, R94 ;  /* 0x0000005e49517221 */ /* 0x000fe20000010000 */
[----:B-1----:R-:W-:-:S05]  /*af40*/  FADD.FTZ R94, R52, R91 ;  /* 0x0000005b345e7221 */ /* 0x002fca0000010000 */
[----:B------:R-:W1:Y:S01]  /*af50*/  MUFU.EX2 R58, R58 ;  /* 0x0000003a003a7308 */ /* 0x000e620000000800 */
[----:B------:R-:W-:Y:S01]  /*af60*/  F2FP.BF16.F32.PACK_AB R13, R13, R95 ;  /* 0x0000005f0d0d723e */ /* 0x000fe200000010ff */
[----:B0-----:R-:W-:Y:S01]  /*af70*/  FADD.FTZ R91, R53, R94 ;  /* 0x0000005e355b7221 */ /* 0x001fe20000010000 */
[-CC-:B------:R-:W-:Y:S01]  /*af80*/  FFMA.FTZ R62, R62, R6.reuse, -R113.reuse ;  /* 0x000000063e3e7223 */ /* 0x180fe20000010871 */
[----:B------:R-:W2:Y:S01]  /*af90*/  LDL R95, [R1+0x74] ;  /* 0x00007400015f7983 */ /* 0x000ea20000100800 */
[----:B------:R-:W-:-:S03]  /*afa0*/  FFMA.FTZ R71, R71, R6, -R113 ;  /* 0x0000000647477223 */ /* 0x000fc60000010871 */
[----:B------:R-:W0:Y:S01]  /*afb0*/  MUFU.EX2 R59, R59 ;  /* 0x0000003b003b7308 */ /* 0x000e220000000800 */
[----:B---3--:R-:W-:Y:S01]  /*afc0*/  FADD.FTZ R94, R54, R91 ;  /* 0x0000005b365e7221 */ /* 0x008fe20000010000 */
[----:B------:R-:W-:Y:S01]  /*afd0*/  FADD.FTZ R92, R68, R81 ;  /* 0x00000051445c7221 */ /* 0x000fe20000010000 */
[----:B------:R-:W-:Y:S02]  /*afe0*/  F2FP.BF16.F32.PACK_AB R15, R15, R109 ;  /* 0x0000006d0f0f723e */ /* 0x000fe400000010ff */
[----:B----4-:R-:W-:-:S03]  /*aff0*/  FADD.FTZ R91, R55, R94 ;  /* 0x0000005e375b7221 */ /* 0x010fc60000010000 */
[----:B------:R-:W3:Y:S01]  /*b000*/  MUFU.EX2 R62, R62 ;  /* 0x0000003e003e7308 */ /* 0x000ee20000000800 */
[----:B------:R-:W-:Y:S01]  /*b010*/  FADD.FTZ R81, R69, R92 ;  /* 0x0000005c45517221 */ /* 0x000fe20000010000 */
[----:B-1----:R-:W-:-:S06]  /*b020*/  FADD.FTZ R94, R58, R91 ;  /* 0x0000005b3a5e7221 */ /* 0x002fcc0000010000 */
[----:B------:R-:W-:Y:S01]  /*b030*/  MUFU.EX2 R79, R71 ;  /* 0x00000047004f7308 */ /* 0x000fe20000000800 */
[----:B------:R-:W-:-:S07]  /*b040*/  FFMA.FTZ R70, R70, R6, -R113 ;  /* 0x0000000646467223 */ /* 0x000fce0000010871 */
[----:B------:R1:W-:Y:S01]  /*b050*/  MUFU.EX2 R71, R14 ;  /* 0x0000000e00477308 */ /* 0x0003e20000000800 */
[----:B------:R-:W-:Y:S01]  /*b060*/  FADD.FTZ R92, R64, R81 ;  /* 0x00000051405c7221 */ /* 0x000fe20000010000 */
[----:B------:R-:W-:-:S06]  /*b070*/  F2FP.BF16.F32.PACK_AB R26, R97, R96 ;  /* 0x00000060611a723e */ /* 0x000fcc00000010ff */
[----:B------:R-:W-:Y:S01]  /*b080*/  MUFU.EX2 R46, R46 ;  /* 0x0000002e002e7308 */ /* 0x000fe20000000800 */
[----:B-1----:R-:W-:Y:S02]  /*b090*/  F2FP.BF16.F32.PACK_AB R14, R101, R100 ;  /* 0x00000064650e723e */ /* 0x002fe400000010ff */
[----:B------:R-:W-:-:S03]  /*b0a0*/  F2FP.BF16.F32.PACK_AB R25, R25, R110 ;  /* 0x0000006e1919723e */ /* 0x000fc600000010ff */
[----:B------:R1:W-:Y:S01]  /*b0b0*/  STSM.16.M88.4 [R116+0x1e800], R12 ;  /* 0x01e8000c74007844 */ /* 0x0003e20000000200 */
[----:B------:R-:W-:Y:S01]  /*b0c0*/  F2FP.BF16.F32.PACK_AB R27, R27, R111 ;  /* 0x0000006f1b1b723e */ /* 0x000fe200000010ff */
[----:B------:R-:W4:Y:S01]  /*b0d0*/  MUFU.EX2 R66, R66 ;  /* 0x0000004200427308 */ /* 0x000f220000000800 */
[----:B------:R-:W-:Y:S02]  /*b0e0*/  F2FP.BF16.F32.PACK_AB R29, R29, R112 ;  /* 0x000000701d1d723e */ /* 0x000fe400000010ff */
[----:B------:R-:W-:Y:S01]  /*b0f0*/  F2FP.BF16.F32.PACK_AB R31, R31, R114 ;  /* 0x000000721f1f723e */ /* 0x000fe200000010ff */
[----:B------:R-:W-:Y:S01]  /*b100*/  FADD.FTZ R81, R65, R92 ;  /* 0x0000005c41517221 */ /* 0x000fe20000010000 */
[----:B------:R-:W-:Y:S03]  /*b110*/  STSM.16.M88.4 [R117], R24 ;  /* 0x0000001875007844 */ /* 0x000fe60000000200 */
[----:B------:R-:W4:Y:S01]  /*b120*/  MUFU.EX2 R70, R70 ;  /* 0x0000004600467308 */ /* 0x000f220000000800 */
[----:B-1----:R-:W-:Y:S01]  /*b130*/  F2FP.BF16.F32.PACK_AB R14, R73, R72 ;  /* 0x00000048490e723e */ /* 0x002fe200000010ff */
[----:B0-----:R-:W-:Y:S01]  /*b140*/  FADD.FTZ R73, R59, R94 ;  /* 0x0000005e3b497221 */ /* 0x001fe20000010000 */
[----:B------:R-:W-:Y:S01]  /*b150*/  FFMA.FTZ R75, R75, R6, -R113 ;  /* 0x000000064b4b7223 */ /* 0x000fe20000010871 */
[----:B------:R0:W-:Y:S04]  /*b160*/  STSM.16.M88.4 [R115], R28 ;  /* 0x0000001c73007844 */ /* 0x0001e80000000200 */
[----:B------:R-:W-:Y:S01]  /*b170*/  MUFU.EX2 R45, R45 ;  /* 0x0000002d002d7308 */ /* 0x000fe20000000800 */
[----:B------:R-:W-:Y:S01]  /*b180*/  FADD.FTZ R73, R0, R73 ;  /* 0x0000004900497221 */ /* 0x000fe20000010000 */
[----:B------:R-:W-:-:S06]  /*b190*/  FADD.FTZ R92, R60, R81 ;  /* 0x000000513c5c7221 */ /* 0x000fcc0000010000 */
[----:B------:R-:W1:Y:S01]  /*b1a0*/  MUFU.EX2 R75, R75 ;  /* 0x0000004b004b7308 */ /* 0x000e620000000800 */
[C---:B0-----:R-:W-:Y:S01]  /*b1b0*/  F2FP.BF16.F32.PACK_AB R28, R61.reuse, R60 ;  /* 0x0000003c3d1c723e */ /* 0x041fe200000010ff */
[----:B---3--:R-:W-:Y:S01]  /*b1c0*/  FADD.FTZ R60, R62, R73 ;  /* 0x000000493e3c7221 */ /* 0x008fe20000010000 */
[----:B------:R-:W-:-:S05]  /*b1d0*/  FADD.FTZ R81, R61, R92 ;  /* 0x0000005c3d517221 */ /* 0x000fca0000010000 */
[----:B------:R-:W0:Y:S01]  /*b1e0*/  MUFU.EX2 R42, R42 ;  /* 0x0000002a002a7308 */ /* 0x000e220000000800 */
[----:B------:R-:W-:Y:S01]  /*b1f0*/  FADD.FTZ R25, R63, R60 ;  /* 0x0000003c3f197221 */ /* 0x000fe20000010000 */
[----:B------:R-:W-:-:S03]  /*b200*/  FADD.FTZ R72, R56, R81 ;  /* 0x0000005138487221 */ /* 0x000fc60000010000 */
[----:B----4-:R-:W-:Y:S01]  /*b210*/  FADD.FTZ R29, R66, R25 ;  /* 0x00000019421d7221 */ /* 0x010fe20000010000 */
[----:B------:R-:W-:Y:S02]  /*b220*/  F2FP.BF16.F32.PACK_AB R15, R51, R50 ;  /* 0x00000032330f723e */ /* 0x000fe400000010ff */
[----:B------:R-:W3:Y:S01]  /*b230*/  MUFU.EX2 R40, R40 ;  /* 0x0000002800287308 */ /* 0x000ee20000000800 */
[----:B------:R-:W-:Y:S01]  /*b240*/  FADD.FTZ R50, R70, R29 ;  /* 0x0000001d46327221 */ /* 0x000fe20000010000 */
[----:B------:R-:W-:Y:S01]  /*b250*/  FADD.FTZ R13, R57, R72 ;  /* 0x00000048390d7221 */ /* 0x000fe20000010000 */
[----:B------:R-:W-:Y:S02]  /*b260*/  F2FP.BF16.F32.PACK_AB R26, R65, R64 ;  /* 0x00000040411a723e */ /* 0x000fe400000010ff */
[----:B------:R-:W-:Y:S01]  /*b270*/  FADD.FTZ R50, R79, R50 ;  /* 0x000000324f327221 */ /* 0x000fe20000010000 */
[----:B------:R-:W-:Y:S01]  /*b280*/  FADD.FTZ R64, R46, R13 ;  /* 0x0000000d2e407221 */ /* 0x000fe20000010000 */
[----:B------:R-:W-:Y:S01]  /*b290*/  F2FP.BF16.F32.PACK_AB R13, R48, R49 ;  /* 0x00000031300d723e */ /* 0x000fe200000010ff */
[----:B------:R-:W4:Y:S01]  /*b2a0*/  MUFU.EX2 R38, R38 ;  /* 0x0000002600267308 */ /* 0x000f220000000800 */
[----:B-1----:R-:W-:-:S02]  /*b2b0*/  FADD.FTZ R49, R75, R50 ;  /* 0x000000324b317221 */ /* 0x002fc40000010000 */
[----:B------:R-:W4:Y:S01]  /*b2c0*/  LDL R50, [R1+0x70] ;  /* 0x0000700001327983 */ /* 0x000f220000100800 */
[----:B------:R-:W-:-:S04]  /*b2d0*/  FADD.FTZ R27, R47, R64 ;  /* 0x000000402f1b7221 */ /* 0x000fc80000010000 */
[----:B------:R-:W-:Y:S01]  /*b2e0*/  FADD.FTZ R48, R44, R27 ;  /* 0x0000001b2c307221 */ /* 0x000fe20000010000 */
[----:B------:R-:W-:Y:S03]  /*b2f0*/  MUFU.EX2 R35, R35 ;  /* 0x0000002300237308 */ /* 0x000fe60000000800 */
[----:B------:R-:W-:Y:S01]  /*b300*/  FADD.FTZ R31, R45, R48 ;  /* 0x000000302d1f7221 */ /* 0x000fe20000010000 */
[----:B------:R-:W-:-:S03]  /*b310*/  FFMA.FTZ R82, R82, R6, -R113 ;  /* 0x0000000652527223 */ /* 0x000fc60000010871 */
[----:B0-----:R-:W-:Y:S01]  /*b320*/  FADD.FTZ R48, R42, R31 ;  /* 0x0000001f2a307221 */ /* 0x001fe20000010000 */
[----:B------:R-:W0:Y:S01]  /*b330*/  MUFU.EX2 R67, R67 ;  /* 0x0000004300437308 */ /* 0x000e220000000800 */
[----:B------:R-:W-:Y:S01]  /*b340*/  F2FP.BF16.F32.PACK_AB R31, R62, R0 ;  /* 0x000000003e1f723e */ /* 0x000fe200000010ff */
[----:B------:R-:W-:Y:S01]  /*b350*/  FADD.FTZ R0, R78, R49 ;  /* 0x000000314e007221 */ /* 0x000fe20000010000 */
[----:B------:R-:W-:Y:S01]  /*b360*/  FADD.FTZ R51, R43, R48 ;  /* 0x000000302b337221 */ /* 0x000fe20000010000 */
[----:B------:R-:W-:-:S04]  /*b370*/  FFMA.FTZ R83, R83, R6, -R113 ;  /* 0x0000000653537223 */ /* 0x000fc80000010871 */
[----:B------:R-:W1:Y:S01]  /*b380*/  MUFU.EX2 R80, R80 ;  /* 0x0000005000507308 */ /* 0x000e620000000800 */
[----:B---3--:R-:W-:Y:S01]  /*b390*/  FADD.FTZ R48, R40, R51 ;  /* 0x0000003328307221 */ /* 0x008fe20000010000 */
[----:B------:R-:W-:Y:S01]  /*b3a0*/  F2FP.BF16.F32.PACK_AB R12, R77, R76 ;  /* 0x0000004c4d0c723e */ /* 0x000fe200000010ff */
[----:B------:R-:W-:Y:S01]  /*b3b0*/  FADD.FTZ R49, R71, R0 ;  /* 0x0000000047317221 */ /* 0x000fe20000010000 */
[----:B------:R-:W-:-:S04]  /*b3c0*/  FFMA.FTZ R84, R84, R6, -R113 ;  /* 0x0000000654547223 */ /* 0x000fc80000010871 */
[----:B------:R-:W3:Y:S01]  /*b3d0*/  MUFU.EX2 R82, R82 ;  /* 0x0000005200527308 */ /* 0x000ee20000000800 */
[----:B------:R-:W-:Y:S01]  /*b3e0*/  FADD.FTZ R51, R41, R48 ;  /* 0x0000003029337221 */ /* 0x000fe20000010000 */
[----:B------:R-:W-:Y:S01]  /*b3f0*/  FADD.FTZ R0, R74, R49 ;  /* 0x000000314a007221 */ /* 0x000fe20000010000 */
[----:B------:R-:W-:Y:S01]  /*b400*/  FFMA.FTZ R85, R85, R6, -R113 ;  /* 0x0000000655557223 */ /* 0x000fe20000010871 */
[----:B------:R-:W-:-:S04]  /*b410*/  F2FP.BF16.F32.PACK_AB R24, R69, R68 ;  /* 0x000000444518723e */ /* 0x000fc800000010ff */
[----:B------:R-:W3:Y:S01]  /*b420*/  MUFU.EX2 R83, R83 ;  /* 0x0000005300537308 */ /* 0x000ee20000000800 */
[----:B------:R-:W-:Y:S02]  /*b430*/  F2FP.BF16.F32.PACK_AB R25, R53, R52 ;  /* 0x000000343519723e */ /* 0x000fe400000010ff */
[----:B------:R-:W-:Y:S01]  /*b440*/  F2FP.BF16.F32.PACK_AB R27, R55, R54 ;  /* 0x00000036371b723e */ /* 0x000fe200000010ff */
[----:B------:R-:W-:-:S04]  /*b450*/  FFMA.FTZ R86, R86, R6, -R113 ;  /* 0x0000000656567223 */ /* 0x000fc80000010871 */
[----:B------:R-:W3:Y:S01]  /*b460*/  MUFU.EX2 R33, R33 ;  /* 0x0000002100217308 */ /* 0x000ee20000000800 */
[----:B------:R-:W-:Y:S01]  /*b470*/  FFMA.FTZ R87, R87, R6, -R113 ;  /* 0x0000000657577223 */ /* 0x000fe20000010871 */
[----:B------:R-:W-:-:S06]  /*b480*/  F2FP.BF16.F32.PACK_AB R30, R57, R56 ;  /* 0x00000038391e723e */ /* 0x000fcc00000010ff */
[----:B------:R-:W3:Y:S01]  /*b490*/  MUFU.EX2 R84, R84 ;  /* 0x0000005400547308 */ /* 0x000ee20000000800 */
[----:B------:R-:W-:-:S07]  /*b4a0*/  F2FP.BF16.F32.PACK_AB R29, R59, R58 ;  /* 0x0000003a3b1d723e */ /* 0x000fce00000010ff */
[----:B------:R-:W3:Y:S01]  /*b4b0*/  MUFU.EX2 R34, R34 ;  /* 0x0000002200227308 */ /* 0x000ee20000000800 */
[----:B------:R-:W-:-:S07]  /*b4c0*/  FFMA.FTZ R88, R88, R6, -R113 ;  /* 0x0000000658587223 */ /* 0x000fce0000010871 */
[----:B------:R-:W3:Y:S01]  /*b4d0*/  MUFU.EX2 R85, R85 ;  /* 0x0000005500557308 */ /* 0x000ee20000000800 */
[----:B------:R-:W-:-:S07]  /*b4e0*/  FFMA.FTZ R89, R89, R6, -R113 ;  /* 0x0000000659597223 */ /* 0x000fce0000010871 */
[----:B------:R-:W-:Y:S08]  /*b4f0*/  MUFU.EX2 R21, R21 ;  /* 0x0000001500157308 */ /* 0x000ff00000000800 */
[----:B------:R-:W3:Y:S01]  /*b500*/  MUFU.EX2 R86, R86 ;  /* 0x0000005600567308 */ /* 0x000ee20000000800 */
[----:B------:R-:W-:-:S07]  /*b510*/  FFMA.FTZ R90, R90, R6, -R113 ;  /* 0x000000065a5a7223 */ /* 0x000fce0000010871 */
[----:B------:R-:W-:Y:S08]  /*b520*/  MUFU.EX2 R32, R32 ;  /* 0x0000002000207308 */ /* 0x000ff00000000800 */
[----:B------:R-:W3:Y:S08]  /*b530*/  MUFU.EX2 R87, R87 ;  /* 0x0000005700577308 */ /* 0x000ef00000000800 */
[----:B------:R-:W-:Y:S08]  /*b540*/  MUFU.EX2 R3, R3 ;  /* 0x0000000300037308 */ /* 0x000ff00000000800 */
[----:B------:R-:W3:Y:S01]  /*b550*/  MUFU.EX2 R88, R88 ;  /* 0x0000005800587308 */ /* 0x000ee20000000800 */
[----:B------:R-:W-:-:S07]  /*b560*/  FFMA.FTZ R108, R108, R6, -R113 ;  /* 0x000000066c6c7223 */ /* 0x000fce0000010871 */
[----:B------:R-:W-:Y:S01]  /*b570*/  MUFU.EX2 R7, R7 ;  /* 0x0000000700077308 */ /* 0x000fe20000000800 */
[----:B------:R-:W-:-:S07]  /*b580*/  FFMA.FTZ R107, R107, R6, -R113 ;  /* 0x000000066b6b7223 */ /* 0x000fce0000010871 */
[----:B------:R-:W3:Y:S01]  /*b590*/  MUFU.EX2 R89, R89 ;  /* 0x0000005900597308 */ /* 0x000ee20000000800 */
[----:B------:R-:W-:-:S07]  /*b5a0*/  FFMA.FTZ R106, R106, R6, -R113 ;  /* 0x000000066a6a7223 */ /* 0x000fce0000010871 */
[----:B------:R-:W3:Y:S01]  /*b5b0*/  MUFU.EX2 R8, R8 ;  /* 0x0000000800087308 */ /* 0x000ee20000000800 */
[-CC-:B------:R-:W-:Y:S01]  /*b5c0*/  FFMA.FTZ R105, R105, R6.reuse, -R113.reuse ;  /* 0x0000000669697223 */ /* 0x180fe20000010871 */
[----:B------:R-:W-:-:S06]  /*b5d0*/  FFMA.FTZ R104, R104, R6, -R113 ;  /* 0x0000000668687223 */ /* 0x000fcc0000010871 */
[----:B------:R-:W3:Y:S08]  /*b5e0*/  MUFU.EX2 R90, R90 ;  /* 0x0000005a005a7308 */ /* 0x000ef00000000800 */
[----:B------:R-:W3:Y:S08]  /*b5f0*/  MUFU.EX2 R9, R9 ;  /* 0x0000000900097308 */ /* 0x000ef00000000800 */
[----:B------:R-:W-:Y:S08]  /*b600*/  MUFU.EX2 R10, R10 ;  /* 0x0000000a000a7308 */ /* 0x000ff00000000800 */
[----:B------:R-:W-:Y:S08]  /*b610*/  MUFU.EX2 R11, R11 ;  /* 0x0000000b000b7308 */ /* 0x000ff00000000800 */
[----:B------:R-:W-:Y:S01]  /*b620*/  MUFU.EX2 R4, R4 ;  /* 0x0000000400047308 */ /* 0x000fe20000000800 */
[----:B--2---:R2:W-:Y:S04]  /*b630*/  STSM.16.M88.4 [R93], R12 ;  /* 0x0000000c5d007844 */ /* 0x0045e80000000200 */
[----:B------:R1:W-:Y:S01]  /*b640*/  STSM.16.M88.4 [R116+0x24800], R24 ;  /* 0x0248001874007844 */ /* 0x0003e20000000200 */
[----:B--2---:R-:W-:Y:S01]  /*b650*/  F2FP.BF16.F32.PACK_AB R14, R45, R44 ;  /* 0x0000002c2d0e723e */ /* 0x004fe200000010ff */
[----:B----4-:R-:W-:Y:S01]  /*b660*/  FADD.FTZ R44, R38, R51 ;  /* 0x00000033262c7221 */ /* 0x010fe20000010000 */
[----:B0-----:R-:W-:-:S03]  /*b670*/  FADD.FTZ R15, R67, R0 ;  /* 0x00000000430f7221 */ /* 0x001fc60000010000 */
[----:B------:R-:W-:Y:S01]  /*b680*/  FADD.FTZ R44, R39, R44 ;  /* 0x0000002c272c7221 */ /* 0x000fe20000010000 */
[----:B-1----:R-:W-:-:S03]  /*b690*/  FADD.FTZ R25, R80, R15 ;  /* 0x0000000f50197221 */ /* 0x002fc60000010000 */
[----:B------:R-:W-:Y:S01]  /*b6a0*/  FADD.FTZ R27, R35, R44 ;  /* 0x0000002c231b7221 */ /* 0x000fe20000010000 */
[----:B---3--:R-:W-:Y:S01]  /*b6b0*/  FADD.FTZ R0, R82, R25 ;  /* 0x0000001952007221 */ /* 0x008fe20000010000 */
[----:B------:R0:W-:Y:S01]  /*b6c0*/  STSM.16.M88.4 [R95], R28 ;  /* 0x0000001c5f007844 */ /* 0x0001e20000000200 */
[----:B------:R-:W-:Y:S02]  /*b6d0*/  F2FP.BF16.F32.PACK_AB R26, R41, R40 ;  /* 0x00000028291a723e */ /* 0x000fe400000010ff */
[----:B------:R-:W-:Y:S02]  /*b6e0*/  F2FP.BF16.F32.PACK_AB R12, R47, R46 ;  /* 0x0000002e2f0c723e */ /* 0x000fe400000010ff */
[----:B------:R-:W-:Y:S02]  /*b6f0*/  F2FP.BF16.F32.PACK_AB R13, R66, R63 ;  /* 0x0000003f420d723e */ /* 0x000fe400000010ff */
[----:B------:R-:W-:Y:S01]  /*b700*/  F2FP.BF16.F32.PACK_AB R15, R79, R70 ;  /* 0x000000464f0f723e */ /* 0x000fe200000010ff */
[----:B0-----:R-:W-:Y:S01]  /*b710*/  FADD.FTZ R28, R36, R27 ;  /* 0x0000001b241c7221 */ /* 0x001fe20000010000 */
[----:B------:R-:W-:-:S03]  /*b720*/  FADD.FTZ R29, R83, R0 ;  /* 0x00000000531d7221 */ /* 0x000fc60000010000 */
[----:B------:R-:W-:Y:S01]  /*b730*/  FADD.FTZ R41, R33, R28 ;  /* 0x0000001c21297221 */ /* 0x000fe20000010000 */
[----:B------:R-:W-:Y:S01]  /*b740*/  FADD.FTZ R0, R84, R29 ;  /* 0x0000001d54007221 */ /* 0x000fe20000010000 */
[----:B------:R0:W-:Y:S02]  /*b750*/  STSM.16.M88.4 [R115+0x6000], R12 ;  /* 0x0060000c73007844 */ /* 0x0001e40000000200 */
[----:B------:R-:W-:Y:S01]  /*b760*/  FADD.FTZ R28, R34, R41 ;  /* 0x00000029221c7221 */ /* 0x000fe20000010000 */
[----:B------:R-:W-:Y:S01]  /*b770*/  FADD.FTZ R29, R85, R0 ;  /* 0x00000000551d7221 */ /* 0x000fe20000010000 */
[----:B------:R-:W1:Y:S03]  /*b780*/  MUFU.EX2 R31, R108 ;  /* 0x0000006c001f7308 */ /* 0x000e660000000800 */
[----:B------:R-:W-:Y:S01]  /*b790*/  FADD.FTZ R0, R86, R29 ;  /* 0x0000001d56007221 */ /* 0x000fe20000010000 */
[----:B------:R-:W-:-:S02]  /*b7a0*/  F2FP.BF16.F32.PACK_AB R24, R43, R42 ;  /* 0x0000002a2b18723e */ /* 0x000fc400000010ff */
[----:B------:R-:W-:Y:S02]  /*b7b0*/  F2FP.BF16.F32.PACK_AB R25, R78, R75 ;  /* 0x0000004b4e19723e */ /* 0x000fe400000010ff */
[----:B0-----:R-:W-:Y:S01]  /*b7c0*/  F2FP.BF16.F32.PACK_AB R12, R39, R38 ;  /* 0x00000026270c723e */ /* 0x001fe200000010ff */
[----:B------:R-:W-:Y:S01]  /*b7d0*/  FADD.FTZ R39, R21, R28 ;  /* 0x0000001c15277221 */ /* 0x000fe20000010000 */
[----:B------:R-:W-:Y:S01]  /*b7e0*/  F2FP.BF16.F32.PACK_AB R27, R74, R71 ;  /* 0x000000474a1b723e */ /* 0x000fe200000010ff */
[----:B------:R-:W-:Y:S02]  /*b7f0*/  FADD.FTZ R15, R87, R0 ;  /* 0x00000000570f7221 */ /* 0x000fe40000010000 */
[----:B------:R-:W-:Y:S01]  /*b800*/  FADD.FTZ R28, R32, R39 ;  /* 0x00000027201c7221 */ /* 0x000fe20000010000 */
[----:B------:R-:W0:Y:S01]  /*b810*/  MUFU.EX2 R107, R107 ;  /* 0x0000006b006b7308 */ /* 0x000e220000000800 */
[----:B------:R-:W-:Y:S02]  /*b820*/  FADD.FTZ R0, R88, R15 ;  /* 0x0000000f58007221 */ /* 0x000fe40000010000 */
[----:B------:R-:W-:Y:S01]  /*b830*/  FADD.FTZ R28, R3, R28 ;  /* 0x0000001c031c7221 */ /* 0x000fe20000010000 */
[----:B------:R2:W-:Y:S01]  /*b840*/  STSM.16.M88.4 [R93+0x6000], R24 ;  /* 0x006000185d007844 */ /* 0x0005e20000000200 */
[----:B------:R-:W-:-:S03]  /*b850*/  FADD.FTZ R29, R89, R0 ;  /* 0x00000000591d7221 */ /* 0x000fc60000010000 */
[----:B------:R-:W3:Y:S08]  /*b860*/  MUFU.EX2 R106, R106 ;  /* 0x0000006a006a7308 */ /* 0x000ef00000000800 */
[----:B------:R-:W-:Y:S01]  /*b870*/  MUFU.EX2 R105, R105 ;  /* 0x0000006900697308 */ /* 0x000fe20000000800 */
[----:B--2---:R-:W-:Y:S01]  /*b880*/  F2FP.BF16.F32.PACK_AB R26, R32, R21 ;  /* 0x00000015201a723e */ /* 0x004fe200000010ff */
[----:B------:R-:W-:-:S06]  /*b890*/  FADD.FTZ R21, R7, R28 ;  /* 0x0000001c07157221 */ /* 0x000fcc0000010000 */
[----:B------:R-:W2:Y:S01]  /*b8a0*/  MUFU.EX2 R104, R104 ;  /* 0x0000006800687308 */ /* 0x000ea20000000800 */
[----:B------:R-:W-:Y:S01]  /*b8b0*/  FADD.FTZ R0, R8, R21 ;  /* 0x0000001508007221 */ /* 0x000fe20000010000 */
[----:B------:R-:W-:-:S03]  /*b8c0*/  FADD.FTZ R28, R90, R29 ;  /* 0x0000001d5a1c7221 */ /* 0x000fc60000010000 */
[----:B------:R-:W-:Y:S01]  /*b8d0*/  FADD.FTZ R21, R9, R0 ;  /* 0x0000000009157221 */ /* 0x000fe20000010000 */
[----:B-1----:R-:W-:Y:S01]  /*b8e0*/  FADD.FTZ R0, R31, R28 ;  /* 0x0000001c1f007221 */ /* 0x002fe20000010000 */
[----:B------:R-:W-:Y:S02]  /*b8f0*/  F2FP.BF16.F32.PACK_AB R28, R7, R3 ;  /* 0x00000003071c723e */ /* 0x000fe400000010ff */
[----:B------:R-:W-:Y:S01]  /*b900*/  FADD.FTZ R32, R10, R21 ;  /* 0x000000150a207221 */ /* 0x000fe20000010000 */
[----:B0-----:R-:W-:Y:S01]  /*b910*/  FADD.FTZ R3, R107, R0 ;  /* 0x000000006b037221 */ /* 0x001fe20000010000 */
[----:B------:R-:W-:Y:S02]  /*b920*/  F2FP.BF16.F32.PACK_AB R14, R36, R35 ;  /* 0x00000023240e723e */ /* 0x000fe400000010ff */
[----:B------:R-:W-:Y:S02]  /*b930*/  F2FP.BF16.F32.PACK_AB R13, R80, R67 ;  /* 0x00000043500d723e */ /* 0x000fe400000010ff */
[----:B------:R-:W-:Y:S01]  /*b940*/  F2FP.BF16.F32.PACK_AB R15, R83, R82 ;  /* 0x00000052530f723e */ /* 0x000fe200000010ff */
[----:B------:R-:W-:Y:S01]  /*b950*/  FADD.FTZ R7, R11, R32 ;  /* 0x000000200b077221 */ /* 0x000fe20000010000 */
[----:B------:R-:W-:-:S02]  /*b960*/  F2FP.BF16.F32.PACK_AB R24, R34, R33 ;  /* 0x000000212218723e */ /* 0x000fc400000010ff */
[----:B------:R-:W-:Y:S02]  /*b970*/  F2FP.BF16.F32.PACK_AB R25, R85, R84 ;  /* 0x000000545519723e */ /* 0x000fe400000010ff */
[----:B------:R-:W-:Y:S02]  /*b980*/  F2FP.BF16.F32.PACK_AB R27, R87, R86 ;  /* 0x00000056571b723e */ /* 0x000fe400000010ff */
[----:B------:R-:W-:Y:S01]  /*b990*/  F2FP.BF16.F32.PACK_AB R30, R9, R8 ;  /* 0x00000008091e723e */ /* 0x000fe200000010ff */
[----:B---3--:R-:W-:Y:S01]  /*b9a0*/  FADD.FTZ R0, R106, R3 ;  /* 0x000000036a007221 */ /* 0x008fe20000010000 */
[----:B------:R-:W-:Y:S02]  /*b9b0*/  F2FP.BF16.F32.PACK_AB R8, R11, R10 ;  /* 0x0000000a0b08723e */ /* 0x000fe400000010ff */
[----:B------:R-:W-:Y:S02]  /*b9c0*/  F2FP.BF16.F32.PACK_AB R29, R89, R88 ;  /* 0x00000058591d723e */ /* 0x000fe400000010ff */
[----:B------:R-:W-:-:S02]  /*b9d0*/  F2FP.BF16.F32.PACK_AB R31, R31, R90 ;  /* 0x0000005a1f1f723e */ /* 0x000fc400000010ff */
[----:B------:R-:W-:Y:S02]  /*b9e0*/  F2FP.BF16.F32.PACK_AB R9, R106, R107 ;  /* 0x0000006b6a09723e */ /* 0x000fe400000010ff */
[----:B------:R-:W-:Y:S02]  /*b9f0*/  F2FP.BF16.F32.PACK_AB R10, R4, R20 ;  /* 0x00000014040a723e */ /* 0x000fe400000010ff */
[----:B--2---:R-:W-:Y:S01]  /*ba00*/  F2FP.BF16.F32.PACK_AB R11, R104, R105 ;  /* 0x00000069680b723e */ /* 0x004fe200000010ff */
[----:B------:R0:W-:Y:S01]  /*ba10*/  STSM.16.M88.4 [R116+0x2a800], R12 ;  /* 0x02a8000c74007844 */ /* 0x0001e20000000200 */
[----:B------:R-:W-:-:S03]  /*ba20*/  FADD.FTZ R105, R105, R0 ;  /* 0x0000000069697221 */ /* 0x000fc60000010000 */
[----:B------:R0:W-:Y:S04]  /*ba30*/  STSM.16.M88.4 [R50], R24 ;  /* 0x0000001832007844 */ /* 0x0001e80000000200 */
[----:B------:R0:W-:Y:S01]  /*ba40*/  STSM.16.M88.4 [R115+0xc000], R28 ;  /* 0x00c0001c73007844 */ /* 0x0001e20000000200 */
[----:B------:R-:W-:-:S03]  /*ba50*/  FADD.FTZ R0, R104, R105 ;  /* 0x0000006968007221 */ /* 0x000fc60000010000 */
[----:B------:R0:W-:Y:S01]  /*ba60*/  STSM.16.M88.4 [R93+0xc000], R8 ;  /* 0x00c000085d007844 */ /* 0x0001e20000000200 */
[----:B------:R1:W-:Y:S06]  /*ba70*/  MEMBAR.ALL.CTA ;  /* 0x0000000000007992 */ /* 0x0003ec0000008000 */
[----:B-1----:R-:W1:Y:S04]  /*ba80*/  FENCE.VIEW.ASYNC.S ;  /* 0x00000000000073c6 */ /* 0x002e680000000000 */
[----:B------:R0:W-:Y:S01]  /*ba90*/  STL [R1+0x24], R0 ;  /* 0x0000240001007387 */ /* 0x0001e20000100800 */
[----:B------:R-:W-:Y:S01]  /*baa0*/  ISETP.GE.AND P2, PT, R120, 0xc1, PT ;  /* 0x000000c17800780c */ /* 0x000fe20003f46270 */
[----:B------:R-:W-:-:S02]  /*bab0*/  IMAD.MOV.U32 R151, RZ, RZ, RZ ;  /* 0x000000ffff977224 */ /* 0x000fc400078e00ff */
[----:B------:R-:W-:Y:S02]  /*bac0*/  FADD.FTZ R7, R20, R7 ;  /* 0x0000000714077221 */ /* 0x000fe40000010000 */
[----:B------:R-:W-:Y:S02]  /*bad0*/  IMAD.MOV.U32 R150, RZ, RZ, R151 ;  /* 0x000000ffff967224 */ /* 0x000fe400078e0097 */
[----:B------:R-:W-:Y:S01]  /*bae0*/  FADD.FTZ R4, R4, R7 ;  /* 0x0000000704047221 */ /* 0x000fe20000010000 */
        /* <DEDUP_REMOVED lines=30> */
[----:B-1----:R-:W-:Y:S01]  /*bcd0*/  NOP ;  /* 0x0000000000007918 */ /* 0x002fe20000000000 */
[----:B0-----:R-:W-:Y:S05]  /*bce0*/  @!P2 BRA `(.L_x_10878) ;  /* 0x0000003c0088a947 */ /* 0x001fea0003800000 */
[----:B------:R-:W-:Y:S02]  /*bcf0*/  VIADD R0, R152, 0xfffffffe ;  /* 0xfffffffe98007836 */ /* 0x000fe40000000000 */
[----:B------:R-:W-:Y:S02]  /*bd00*/  IMAD.MOV.U32 R3, RZ, RZ, R37 ;  /* 0x000000ffff037224 */ /* 0x000fe400078e0025 */
[----:B------:R-:W-:Y:S01]  /*bd10*/  IMAD.MOV.U32 R7, RZ, RZ, R5 ;  /* 0x000000ffff077224 */ /* 0x000fe200078e0005 */
[----:B------:R0:W-:Y:S04]  /*bd20*/  STL [R1+0x20], R0 ;  /* 0x0000200001007387 */ /* 0x0001e80000100800 */
[----:B------:R1:W5:Y:S01]  /*bd30*/  LDL.LU R8, [R1+0x28] ;  /* 0x0000280001087983 */ /* 0x0003620000300800 */
[----:B------:R-:W-:-:S02]  /*bd40*/  CS2R R150, SRZ ;  /* 0x0000000000967805 */ /* 0x000fc4000001ff00 */
[----:B------:R-:W-:Y:S02]  /*bd50*/  CS2R R148, SRZ ;  /* 0x0000000000947805 */ /* 0x000fe4000001ff00 */
[----:B------:R-:W-:Y:S02]  /*bd60*/  CS2R R146, SRZ ;  /* 0x0000000000927805 */ /* 0x000fe4000001ff00 */
[----:B------:R-:W-:Y:S02]  /*bd70*/  CS2R R144, SRZ ;  /* 0x0000000000907805 */ /* 0x000fe4000001ff00 */
[----:B------:R-:W-:Y:S01]  /*bd80*/  CS2R R142, SRZ ;  /* 0x00000000008e7805 */ /* 0x000fe2000001ff00 */
[----:B0-----:R-:W-:Y:S01]  /*bd90*/  IMAD.MOV.U32 R0, RZ, RZ, R22 ;  /* 0x000000ffff007224 */ /* 0x001fe200078e0016 */
        /* <DEDUP_REMOVED lines=10> */
[----:B-1----:R-:W-:-:S07]  /*be40*/  CS2R R120, SRZ ;  /* 0x0000000000787805 */ /* 0x002fce000001ff00 */
.L_x_10888:
        /* <DEDUP_REMOVED lines=12> */
.L_x_10880:
[----:B------:R-:W-:Y:S01]  /*bf10*/  IMAD R5, R22, 0x8, R2 ;  /* 0x0000000816057824 */ /* 0x000fe200078e0202 */
[----:B0-----:R-:W-:-:S04]  /*bf20*/  SHF.L.U32 R6, R6, 0x1f, RZ ;  /* 0x0000001f06067819 */ /* 0x001fc800000006ff */
[----:B------:R0:W1:Y:S01]  /*bf30*/  SYNCS.PHASECHK.TRANS64.TRYWAIT P3, [R5+URZ+0x30830], R6 ;  /* 0x03083006050075a7 */ /* 0x000062000806017f */
[----:B------:R-:W-:Y:S05]  /*bf40*/  @!P0 BRA `(.L_x_10881) ;  /* 0x0000000000048947 */ /* 0x000fea0003800000 */
[----:B------:R-:W-:Y:S01]  /*bf50*/  BPT.TRAP 0x1 ;  /* 0x000000040000795c */ /* 0x000fe20000300000 */
.L_x_10881:
[----:B------:R-:W-:Y:S04]  /*bf60*/  BSSY B0, `(.L_x_10879) ;  /* 0x0000004000007945 */ /* 0x000fe80003800000 */
[----:B-1----:R-:W-:Y:S05]  /*bf70*/  @P3 BRA `(.L_x_10882) ;  /* 0x0000000000083947 */ /* 0x002fea0003800000 */
[----:B------:R-:W1:Y:S02]  /*bf80*/  SYNCS.PHASECHK.TRANS64.TRYWAIT P3, [R5+URZ+0x30830], R6 ;  /* 0x03083006050075a7 */ /* 0x000e64000806017f */
[----:B-1----:R-:W-:Y:S05]  /*bf90*/  @!P3 BRA `(.L_x_10883) ;  /* 0x000000b40050b947 */ /* 0x002fea0003800000 */
.L_x_10882:
[----:B------:R-:W-:Y:S05]  /*bfa0*/  BSYNC B0 ;  /* 0x0000000000007941 */ /* 0x000fea0003800000 */
.L_x_10879:
[----:B01----:R-:W2:Y:S04]  /*bfb0*/  LDL R6, [R1+0x64] ;  /* 0x0000640001067983 */ /* 0x003ea80000100800 */
[----:B------:R-:W3:Y:S04]  /*bfc0*/  LDL.64 R20, [R1+0x38] ;  /* 0x0000380001147983 */ /* 0x000ee80000100a00 */
[----:B------:R-:W4:Y:S01]  /*bfd0*/  LDL.64 R154, [R1+0x50] ;  /* 0x00005000019a7983 */ /* 0x000f220000100a00 */
[----:B------:R-:W0:Y:S01]  /*bfe0*/  S2R R5, SR_TID.X ;  /* 0x0000000000057919 */ /* 0x000e220000002100 */
[----:B------:R-:W-:Y:S05]  /*bff0*/  WARPSYNC.ALL ;  /* 0x0000000000007948 */ /* 0x000fea0003800000 */
[----:B------:R-:W5:Y:S01]  /*c000*/  LDL.64 R152, [R1+0x48] ;  /* 0x0000480001987983 */ /* 0x000f620000100a00 */
[----:B------:R-:W-:Y:S01]  /*c010*/  IMAD.MOV.U32 R11, RZ, RZ, 0x40000040 ;  /* 0x40000040ff0b7424 */ /* 0x000fe200078e00ff */
[----:B0-----:R-:W-:-:S04]  /*c020*/  SHF.R.U32.HI R5, RZ, 0x7, R5 ;  /* 0x00000007ff057819 */ /* 0x001fc80000011605 */
[----:B------:R-:W-:-:S05]  /*c030*/  IADD3 R5, R5, 0x8, RZ ;  /* 0x0000000805057810 */ /* 0x000fca0007ffe0ff */
[----:B------:R0:W-:Y:S01]  /*c040*/  BAR.SYNC.DEFER_BLOCKING R5, 0x100 ;  /* 0x000400050000751d */ /* 0x0001e20000010000 */
[----:B------:R-:W-:-:S05]  /*c050*/  R2UR UR7, R11 ;  /* 0x000000000b0772ca */ /* 0x000fca00000e0000 */
[----:B------:R-:W-:Y:S01]  /*c060*/  WARPGROUP.ARRIVE ;  /* 0x00000000000079c5 */ /* 0x000fe20000000000 */
[----:B------:R-:W-:-:S05]  /*c070*/  IMAD.MOV.U32 R13, RZ, RZ, 0x40000040 ;  /* 0x40000040ff0d7424 */ /* 0x000fca00078e00ff */
[----:B------:R-:W-:Y:S01]  /*c080*/  R2UR UR11, R13 ;  /* 0x000000000d0b72ca */ /* 0x000fe200000e0000 */
[----:B--2---:R-:W-:Y:S01]  /*c090*/  IMAD R10, R22, 0x600, R6 ;  /* 0x00000600160a7824 */ /* 0x004fe200078e0206 */
[----:B---3--:R-:W-:Y:S02]  /*c0a0*/  R2UR UR4, R20 ;  /* 0x00000000140472ca */ /* 0x008fe400000e0000 */
[----:B------:R-:W-:Y:S02]  /*c0b0*/  R2UR UR5, R21 ;  /* 0x00000000150572ca */ /* 0x000fe400000e0000 */
[----:B------:R-:W-:Y:S01]  /*c0c0*/  R2UR UR6, R10 ;  /* 0x000000000a0672ca */ /* 0x000fe200000e0000 */
[----:B------:R-:W2:-:S12]  /*c0d0*/  LDL.64 R20, [R1+0x40] ;  /* 0x0000400001147983 */ /* 0x000e980000100a00 */
[----:B------:R-:W-:Y:S01]  /*c0e0*/  HGMMA.64x192x16.F32.BF16 R24, gdesc[UR4], RZ, !UPT, gsb0 ;  /* 0x02e00000041879f0 */ /* 0x000fe2000c0018ff */
[----:B------:R-:W-:Y:S01]  /*c0f0*/  VIADD R12, R10, 0x2 ;  /* 0x000000020a0c7836 */ /* 0x000fe20000000000 */
[----:B----4-:R-:W-:Y:S02]  /*c100*/  R2UR UR8, R154 ;  /* 0x000000009a0872ca */ /* 0x010fe400000e0000 */
[----:B------:R-:W-:Y:S02]  /*c110*/  R2UR UR9, R155 ;  /* 0x000000009b0972ca */ /* 0x000fe400000e0000 */
[----:B------:R-:W-:Y:S01]  /*c120*/  R2UR UR10, R12 ;  /* 0x000000000c0a72ca */ /* 0x000fe200000e0000 */
[----:B------:R-:W-:Y:S02]  /*c130*/  VIADD R14, R10, 0x4 ;  /* 0x000000040a0e7836 */ /* 0x000fe40000000000 */
[----:B------:R-:W-:Y:S01]  /*c140*/  IMAD.MOV.U32 R15, RZ, RZ, 0x40000040 ;  /* 0x40000040ff0f7424 */ /* 0x000fe200078e00ff */
[----:B-----5:R-:W-:-:S02]  /*c150*/  R2UR UR12, R152 ;  /* 0x00000000980c72ca */ /* 0x020fc400000e0000 */
[----:B------:R-:W-:Y:S02]  /*c160*/  R2UR UR14, R14 ;  /* 0x000000000e0e72ca */ /* 0x000fe400000e0000 */
[----:B------:R-:W-:Y:S02]  /*c170*/  R2UR UR15, R15 ;  /* 0x000000000f0f72ca */ /* 0x000fe400000e0000 */
[----:B------:R-:W-:Y:S01]  /*c180*/  R2UR UR13, R153 ;  /* 0x00000000990d72ca */ /* 0x000fe200000e0000 */
[----:B------:R-:W-:Y:S02]  /*c190*/  WARPGROUP.DEPBAR.LE gsb0, 0x0 ;  /* 0x00008000000079c5 */ /* 0x000fe40000010000 */
[----:B------:R-:W-:-:S06]  /*c1a0*/  WARPGROUP.ARRIVE ;  /* 0x00000000000079c5 */ /* 0x000fcc0000000000 */
[----:B------:R-:W-:Y:S01]  /*c1b0*/  HGMMA.64x192x16.F32.BF16 R24, gdesc[UR8], R24, gsb0 ;  /* 0x02e00000081879f0 */ /* 0x000fe20008001818 */
[----:B------:R-:W-:Y:S01]  /*c1c0*/  VIADD R10, R10, 0x6 ;  /* 0x000000060a0a7836 */ /* 0x000fe20000000000 */
[----:B------:R-:W-:-:S04]  /*c1d0*/  R2UR UR19, R11 ;  /* 0x000000000b1372ca */ /* 0x000fc800000e0000 */
[----:B------:R-:W-:Y:S01]  /*c1e0*/  R2UR UR18, R10 ;  /* 0x000000000a1272ca */ /* 0x000fe200000e0000 */
[----:B------:R-:W-:Y:S02]  /*c1f0*/  WARPGROUP.DEPBAR.LE gsb0, 0x0 ;  /* 0x00008000000079c5 */ /* 0x000fe40000010000 */
[----:B------:R-:W-:-:S11]  /*c200*/  WARPGROUP.ARRIVE ;  /* 0x00000000000079c5 */ /* 0x000fd60000000000 */
[----:B------:R-:W-:Y:S01]  /*c210*/  HGMMA.64x192x16.F32.BF16 R24, gdesc[UR12], R24, gsb0 ;  /* 0x02e000000c1879f0 */ /* 0x000fe20008001818 */
[----:B--2---:R-:W-:Y:S02]  /*c220*/  R2UR UR16, R20 ;  /* 0x00000000141072ca */ /* 0x004fe400000e0000 */
[----:B------:R-:W-:Y:S01]  /*c230*/  R2UR UR17, R21 ;  /* 0x00000000151172ca */ /* 0x000fe200000e0000 */
[----:B------:R-:W-:Y:S02]  /*c240*/  WARPGROUP.DEPBAR.LE gsb0, 0x0 ;  /* 0x00008000000079c5 */ /* 0x000fe40000010000 */
[----:B------:R-:W-:-:S14]  /*c250*/  WARPGROUP.ARRIVE ;  /* 0x00000000000079c5 */ /* 0x000fdc0000000000 */
[----:B------:R-:W-:Y:S03]  /*c260*/  HGMMA.64x192x16.F32.BF16 R24, gdesc[UR16], R24, gsb0 ;  /* 0x02e00000101879f0 */ /* 0x000fe60008001818 */
[----:B------:R-:W-:Y:S02]  /*c270*/  WARPGROUP.DEPBAR.LE gsb0, 0x0 ;  /* 0x00008000000079c5 */ /* 0x000fe40000010000 */
[----:B0-----:R-:W-:Y:S05]  /*c280*/  @P2 BRA `(.L_x_10884) ;  /* 0x0000000000282947 */ /* 0x001fea0003800000 */
[----:B------:R-:W-:Y:S05]  /*c290*/  @!P0 BRA `(.L_x_10885) ;  /* 0x0000000000048947 */ /* 0x000fea0003800000 */
[----:B------:R-:W-:Y:S01]  /*c2a0*/  BPT.TRAP 0x1 ;  /* 0x000000040000795c */ /* 0x000fe20000300000 */
.L_x_10885:
[----:B------:R-:W-:Y:S01]  /*c2b0*/  SHF.L.U32 R5, R8, 0x1f, RZ ;  /* 0x0000001f08057819 */ /* 0x000fe200000006ff */
[----:B------:R-:W-:-:S04]  /*c2c0*/  IMAD R6, R0, 0x8, R2 ;  /* 0x0000000800067824 */ /* 0x000fc800078e0202 */
[----:B------:R0:W1:Y:S01]  /*c2d0*/  SYNCS.PHASECHK.TRANS64.TRYWAIT P2, [R6+URZ+0x30850], R5 ;  /* 0x03085005060075a7 */ /* 0x000062000804017f */
[----:B------:R-:W-:Y:S05]  /*c2e0*/  @!P0 BRA `(.L_x_10886) ;  /* 0x0000000000048947 */ /* 0x000fea0003800000 */
[----:B------:R-:W-:Y:S01]  /*c2f0*/  BPT.TRAP 0x1 ;  /* 0x000000040000795c */ /* 0x000fe20000300000 */
.L_x_10886:
[----:B-1----:R-:W-:Y:S05]  /*c300*/  @P2 BRA `(.L_x_10884) ;  /* 0x0000000000082947 */ /* 0x002fea0003800000 */
[----:B------:R-:W1:Y:S02]  /*c310*/  SYNCS.PHASECHK.TRANS64.TRYWAIT P2, [R6+URZ+0x30850], R5 ;  /* 0x03085005060075a7 */ /* 0x000e64000804017f */
[----:B-1----:R-:W-:Y:S05]  /*c320*/  @!P2 BRA `(.L_x_10887) ;  /* 0x000000b00080a947 */ /* 0x002fea0003800000 */
.L_x_10884:
[----:B------:R-:W-:Y:S05]  /*c330*/  WARPSYNC.ALL ;  /* 0x0000000000007948 */ /* 0x000fea0003800000 */
[----:B------:R-:W-:Y:S01]  /*c340*/  ULDC UR4, c[0x0][0x9d8] ;  /* 0x0002760000047ab9 */ /* 0x000fe20000000800 */
[----:B------:R-:W-:Y:S01]  /*c350*/  ULDC UR5, c[0x0][0x988] ;  /* 0x0002620000057ab9 */ /* 0x000fe20000000800 */
[----:B------:R-:W-:Y:S01]  /*c360*/  FMUL.FTZ R27, R27, UR4 ;  /* 0x000000041b1b7c20 */ /* 0x000fe20008410000 */
[----:B------:R-:W-:Y:S01]  /*c370*/  FMUL.FTZ R24, R24, UR4 ;  /* 0x0000000418187c20 */ /* 0x000fe20008410000 */
[----:B------:R-:W-:Y:S01]  /*c380*/  FMUL.FTZ R25, R25, UR4 ;  /* 0x0000000419197c20 */ /* 0x000fe20008410000 */
[----:B------:R-:W-:Y:S01]  /*c390*/  FMUL.FTZ R28, R28, UR4 ;  /* 0x000000041c1c7c20 */ /* 0x000fe20008410000 */
[----:B01----:R-:W0:Y:S01]  /*c3a0*/  MUFU.TANH R5, R27 ;  /* 0x0000001b00057308 */ /* 0x003e220000002400 */
        /* <DEDUP_REMOVED lines=15> */
[----:B------:R2:W3:Y:S01]  /*c4a0*/  MUFU.TANH R14, R25 ;  /* 0x00000019000e7308 */ /* 0x0004e20000002400 */
[----:B0-----:R-:W-:-:S02]  /*c4b0*/  IMAD.MOV.U32 R44, RZ, RZ, R5 ;  /* 0x000000ffff2c7224 */ /* 0x001fc400078e0005 */
        /* <DEDUP_REMOVED lines=8> */
[----:B--2---:R-:W-:Y:S01]  /*c540*/  FMUL.FTZ R25, R68, UR4 ;  /* 0x0000000444197c20 */ /* 0x004fe20008410000 */
[----:B------:R-:W-:Y:S01]  /*c550*/  FMUL.FTZ R45, R101, UR4 ;  /* 0x00000004652d7c20 */ /* 0x000fe20008410000 */
[----:B------:R-:W-:Y:S01]  /*c560*/  FMUL.FTZ R101, R108, UR4 ;  /* 0x000000046c657c20 */ /* 0x000fe20008410000 */
[----:B------:R-:W-:Y:S01]  /*c570*/  FMUL.FTZ R108, R112, UR4 ;  /* 0x00000004706c7c20 */ /* 0x000fe20008410000 */
[----:B------:R-:W-:Y:S01]  /*c580*/  FMUL.FTZ R112, R116, UR4 ;  /* 0x0000000474707c20 */ /* 0x000fe20008410000 */
[----:B------:R-:W-:Y:S01]  /*c590*/  FMUL.FTZ R47, R47, UR4 ;  /* 0x000000042f2f7c20 */ /* 0x000fe20008410000 */
[----:B------:R1:W2:Y:S01]  /*c5a0*/  MUFU.TANH R28, R29 ;  /* 0x0000001d001c7308 */ /* 0x0002a20000002400 */
        /* <DEDUP_REMOVED lines=8> */
[----:B0-----:R-:W-:Y:S01]  /*c630*/  MOV R37, R8 ;  /* 0x0000000800257202 */ /* 0x001fe20000000f00 */
[----:B------:R-:W-:Y:S01]  /*c640*/  FMUL.FTZ R8, R48, UR4 ;  /* 0x0000000430087c20 */ /* 0x000fe20008410000 */
[----:B-1----:R-:W-:Y:S01]  /*c650*/  FMUL.FTZ R29, R80, UR4 ;  /* 0x00000004501d7c20 */ /* 0x002fe20008410000 */
[----:B------:R-:W-:Y:S01]  /*c660*/  FMUL.FTZ R48, R104, UR4 ;  /* 0x0000000468307c20 */ /* 0x000fe20008410000 */
[----:B------:R-:W-:Y:S01]  /*c670*/  FMNMX.FTZ R5, R37, R5, !PT ;  /* 0x0000000525057209 */ /* 0x000fe20007810000 */
        /* <DEDUP_REMOVED lines=30> */
[----:B------:R2:W3:Y:S01]  /*c860*/  MUFU.TANH R15, R30 ;  /* 0x0000001e000f7308 */ /* 0x0004e20000002400 */
[----:B0-----:R-:W-:Y:S02]  /*c870*/  IMAD.MOV.U32 R41, RZ, RZ, R13 ;  /* 0x000000ffff297224 */ /* 0x001fe400078e000d */
[----:B------:R-:W-:-:S05]  /*c880*/  FMUL.FTZ R13, R57, UR4 ;  /* 0x00000004390d7c20 */ /* 0x000fca0008410000 */
[----:B------:R-:W0:Y:S01]  /*c890*/  MUFU.TANH R8, R8 ;  /* 0x0000000800087308 */ /* 0x000e220000002400 */
[----:B-1----:R-:W-:Y:S01]  /*c8a0*/  FMNMX.FTZ R5, R152, R5, !PT ;  /* 0x0000000598057209 */ /* 0x002fe20007810000 */
[----:B--2---:R-:W-:-:S06]  /*c8b0*/  FMUL.FTZ R30, R72, UR4 ;  /* 0x00000004481e7c20 */ /* 0x004fcc0008410000 */
[----:B------:R1:W2:Y:S01]  /*c8c0*/  MUFU.TANH R20, R31 ;  /* 0x0000001f00147308 */ /* 0x0002a20000002400 */
[----:B---3--:R-:W-:Y:S02]  /*c8d0*/  IMAD.MOV.U32 R40, RZ, RZ, R15 ;  /* 0x000000ffff287224 */ /* 0x008fe400078e000f */
[----:B------:R-:W-:-:S05]  /*c8e0*/  FMUL.FTZ R15, R60, UR4 ;  /* 0x000000043c0f7c20 */ /* 0x000fca0008410000 */
[----:B------:R-:W3:Y:S01]  /*c8f0*/  MUFU.TANH R9, R9 ;  /* 0x0000000900097308 */ /* 0x000ee20000002400 */
[----:B0-----:R-:W-:Y:S01]  /*c900*/  FMNMX.FTZ R5, R8, R5, !PT ;  /* 0x0000000508057209 */ /* 0x001fe20007810000 */
[----:B-1----:R-:W-:-:S06]  /*c910*/  FMUL.FTZ R31, R76, UR4 ;  /* 0x000000044c1f7c20 */ /* 0x002fcc0008410000 */
[----:B------:R0:W1:Y:S01]  /*c920*/  MUFU.TANH R21, R34 ;  /* 0x0000002200157308 */ /* 0x0000620000002400 */
[----:B--2---:R-:W-:Y:S02]  /*c930*/  IMAD.MOV.U32 R33, RZ, RZ, R20 ;  /* 0x000000ffff217224 */ /* 0x004fe400078e0014 */
[----:B------:R-:W-:Y:S01]  /*c940*/  FMUL.FTZ R20, R61, UR4 ;  /* 0x000000043d147c20 */ /* 0x000fe20008410000 */
[----:B------:R-:W-:Y:S02]  /*c950*/  IMAD.MOV.U32 R61, RZ, RZ, R40 ;  /* 0x000000ffff3d7224 */ /* 0x000fe400078e0028 */
[----:B------:R-:W-:Y:S01]  /*c960*/  FMUL.FTZ R40, R96, UR4 ;  /* 0x0000000460287c20 */ /* 0x000fe20008410000 */
[----:B------:R-:W-:Y:S02]  /*c970*/  IMAD.MOV.U32 R80, RZ, RZ, R33 ;  /* 0x000000ffff507224 */ /* 0x000fe400078e0021 */
[----:B------:R-:W-:Y:S01]  /*c980*/  FMUL.FTZ R33, R81, UR4 ;  /* 0x0000000451217c20 */ /* 0x000fe20008410000 */
[----:B------:R-:W-:Y:S01]  /*c990*/  MOV R81, R44 ;  /* 0x0000002c00517202 */ /* 0x000fe20000000f00 */
[----:B------:R-:W2:Y:S01]  /*c9a0*/  MUFU.TANH R10, R10 ;  /* 0x0000000a000a7308 */ /* 0x000ea20000002400 */
[----:B---3--:R-:W-:Y:S01]  /*c9b0*/  FMNMX.FTZ R5, R9, R5, !PT ;  /* 0x0000000509057209 */ /* 0x008fe20007810000 */
[----:B0-----:R-:W-:Y:S01]  /*c9c0*/  FMUL.FTZ R34, R77, UR4 ;  /* 0x000000044d227c20 */ /* 0x001fe20008410000 */
[----:B------:R-:W-:Y:S01]  /*c9d0*/  FMUL.FTZ R44, R100, UR4 ;  /* 0x00000004642c7c20 */ /* 0x000fe20008410000 */
[----:B------:R-:W-:-:S04]  /*c9e0*/  IMAD.MOV.U32 R116, RZ, RZ, R81 ;  /* 0x000000ffff747224 */ /* 0x000fc800078e0051 */
[----:B------:R1:W0:Y:S08]  /*c9f0*/  MUFU.TANH R24, R38 ;  /* 0x0000002600187308 */ /* 0x0002300000002400 */
[----:B------:R-:W3:Y:S01]  /*ca00*/  MUFU.TANH R11, R11 ;  /* 0x0000000b000b7308 */ /* 0x000ee20000002400 */
[----:B-1----:R-:W-:Y:S01]  /*ca10*/  IMAD.MOV.U32 R38, RZ, RZ, R21 ;  /* 0x000000ffff267224 */ /* 0x002fe200078e0015 */
[----:B--2---:R-:W-:Y:S01]  /*ca20*/  FMNMX.FTZ R5, R10, R5, !PT ;  /* 0x000000050a057209 */ /* 0x004fe20007810000 */
[----:B------:R-:W-:Y:S01]  /*ca30*/  FMUL.FTZ R21, R64, UR4 ;  /* 0x0000000440157c20 */ /* 0x000fe20008410000 */
[----:B------:R-:W-:-:S02]  /*ca40*/  IMAD.MOV.U32 R64, RZ, RZ, R41 ;  /* 0x000000ffff407224 */ /* 0x000fc400078e0029 */
[----:B------:R-:W-:Y:S02]  /*ca50*/  FMUL.FTZ R41, R97, UR4 ;  /* 0x0000000461297c20 */ /* 0x000fe40008410000 */
[----:B------:R-:W1:Y:S01]  /*ca60*/  MUFU.TANH R12, R12 ;  /* 0x0000000c000c7308 */ /* 0x000e620000002400 */
[----:B0-----:R-:W-:Y:S02]  /*ca70*/  IMAD.MOV.U32 R56, RZ, RZ, R24 ;  /* 0x000000ffff387224 */ /* 0x001fe400078e0018 */
[----:B------:R-:W-:Y:S01]  /*ca80*/  FMUL.FTZ R24, R65, UR4 ;  /* 0x0000000441187c20 */ /* 0x000fe20008410000 */
[----:B------:R-:W-:Y:S02]  /*ca90*/  IMAD.MOV.U32 R65, RZ, RZ, R38 ;  /* 0x000000ffff417224 */ /* 0x000fe400078e0026 */
[----:B------:R-:W-:Y:S01]  /*caa0*/  FMUL.FTZ R38, R93, UR4 ;  /* 0x000000045d267c20 */ /* 0x000fe20008410000 */
[----:B------:R-:W-:Y:S02]  /*cab0*/  IMAD.MOV.U32 R93, RZ, RZ, R6 ;  /* 0x000000ffff5d7224 */ /* 0x000fe400078e0006 */
[----:B------:R-:W-:Y:S01]  /*cac0*/  IMAD.MOV.U32 R86, RZ, RZ, R64 ;  /* 0x000000ffff567224 */ /* 0x000fe200078e0040 */
        /* <DEDUP_REMOVED lines=14> */
[----:B------:R2:W3:Y:S01]  /*cbb0*/  MUFU.TANH R26, R35 ;  /* 0x00000023001a7308 */ /* 0x0004e20000002400 */
[----:B-1----:R-:W-:-:S07]  /*cbc0*/  FMNMX.FTZ R5, R25, R5, !PT ;  /* 0x0000000519057209 */ /* 0x002fce0007810000 */
[----:B------:R-:W1:Y:S01]  /*cbd0*/  MUFU.TANH R30, R30 ;  /* 0x0000001e001e7308 */ /* 0x000e620000002400 */
[----:B--2---:R-:W-:Y:S01]  /*cbe0*/  FMUL.FTZ R35, R73, UR4 ;  /* 0x0000000449237c20 */ /* 0x004fe20008410000 */
[----:B0-----:R-:W-:-:S06]  /*cbf0*/  FMNMX.FTZ R5, R36, R5, !PT ;  /* 0x0000000524057209 */ /* 0x001fcc0007810000 */
[----:B------:R-:W0:Y:S01]  /*cc00*/  MUFU.TANH R35, R35 ;  /* 0x0000002300237308 */ /* 0x000e220000002400 */
[----:B---3--:R-:W-:Y:S02]  /*cc10*/  IMAD.MOV.U32 R76, RZ, RZ, R26 ;  /* 0x000000ffff4c7224 */ /* 0x008fe400078e001a */
[----:B------:R-:W-:Y:S01]  /*cc20*/  FMUL.FTZ R26, R84, UR4 ;  /* 0x00000004541a7c20 */ /* 0x000fe20008410000 */
[----:B------:R-:W-:Y:S02]  /*cc30*/  IMAD.MOV.U32 R84, RZ, RZ, R32 ;  /* 0x000000ffff547224 */ /* 0x000fe400078e0020 */
[----:B------:R-:W-:Y:S01]  /*cc40*/  FMUL.FTZ R32, R85, UR4 ;  /* 0x0000000455207c20 */ /* 0x000fe20008410000 */
[----:B------:R-:W-:Y:S02]  /*cc50*/  IMAD.MOV.U32 R85, RZ, RZ, R27 ;  /* 0x000000ffff557224 */ /* 0x000fe400078e001b */
[----:B------:R-:W-:Y:S01]  /*cc60*/  FMUL.FTZ R27, R88, UR4 ;  /* 0x00000004581b7c20 */ /* 0x000fe20008410000 */
[----:B------:R-:W-:Y:S01]  /*cc70*/  IMAD.MOV.U32 R88, RZ, RZ, R28 ;  /* 0x000000ffff587224 */ /* 0x000fe200078e001c */
[----:B------:R-:W2:Y:S01]  /*cc80*/  MUFU.TANH R31, R31 ;  /* 0x0000001f001f7308 */ /* 0x000ea20000002400 */
[----:B-1----:R-:W-:Y:S01]  /*cc90*/  FMNMX.FTZ R5, R30, R5, !PT ;  /* 0x000000051e057209 */ /* 0x002fe20007810000 */
[----:B------:R-:W-:Y:S01]  /*cca0*/  FMUL.FTZ R28, R89, UR4 ;  /* 0x00000004591c7c20 */ /* 0x000fe20008410000 */
[----:B------:R-:W-:Y:S01]  /*ccb0*/  MOV R89, R37 ;  /* 0x0000002500597202 */ /* 0x000fe20000000f00 */
[----:B------:R-:W-:Y:S01]  /*ccc0*/  FMUL.FTZ R37, R92, UR4 ;  /* 0x000000045c257c20 */ /* 0x000fe20008410000 */
[----:B------:R-:W-:-:S02]  /*ccd0*/  IMAD.MOV.U32 R92, RZ, RZ, R14 ;  /* 0x000000ffff5c7224 */ /* 0x000fc400078e000e */
[----:B------:R-:W-:Y:S01]  /*cce0*/  FMUL.FTZ R14, R105, UR4 ;  /* 0x00000004690e7c20 */ /* 0x000fe20008410000 */
        /* <DEDUP_REMOVED lines=45> */
[----:B--2---:R-:W-:-:S05]  /*cfc0*/  FMNMX.FTZ R5, R113, R5, !PT ;  /* 0x0000000571057209 */ /* 0x004fca0007810000 */
[----:B------:R-:W0:Y:S02]  /*cfd0*/  SHFL.BFLY PT, R6, R5, 0x2, 0x1f ;  /* 0x0c401f0005067f89 */ /* 0x000e2400000e0000 */
[----:B------:R-:W-:Y:S08]  /*cfe0*/  MUFU.TANH R68, R46 ;  /* 0x0000002e00447308 */ /* 0x000ff00000002400 */
[----:B------:R-:W1:Y:S08]  /*cff0*/  MUFU.TANH R69, R39 ;  /* 0x0000002700457308 */ /* 0x000e700000002400 */
[----:B------:R-:W2:Y:S01]  /*d000*/  MUFU.TANH R57, R42 ;  /* 0x0000002a00397308 */ /* 0x000ea20000002400 */
[----:B0-----:R-:W-:-:S07]  /*d010*/  FMNMX.FTZ R5, R5, R6, !PT ;  /* 0x0000000605057209 */ /* 0x001fce0007810000 */
[----:B------:R0:W-:Y:S01]  /*d020*/  MUFU.TANH R77, R51 ;  /* 0x00000033004d7308 */ /* 0x0001e20000002400 */
[----:B------:R-:W3:Y:S07]  /*d030*/  SHFL.BFLY PT, R6, R5, 0x1, 0x1f ;  /* 0x0c201f0005067f89 */ /* 0x000eee00000e0000 */
[----:B------:R4:W-:Y:S01]  /*d040*/  MUFU.TANH R73, R50 ;  /* 0x0000003200497308 */ /* 0x0009e20000002400 */
[----:B0-----:R-:W-:-:S07]  /*d050*/  FMUL.FTZ R51, R62, UR4 ;  /* 0x000000043e337c20 */ /* 0x001fce0008410000 */
[----:B------:R-:W-:Y:S01]  /*d060*/  MUFU.TANH R54, R54 ;  /* 0x0000003600367308 */ /* 0x000fe20000002400 */
[----:B----4-:R-:W-:Y:S01]  /*d070*/  FMUL.FTZ R50, R59, UR4 ;  /* 0x000000043b327c20 */ /* 0x010fe20008410000 */
[----:B------:R-:W-:Y:S01]  /*d080*/  FMUL.FTZ R59, R78, UR4 ;  /* 0x000000044e3b7c20 */ /* 0x000fe20008410000 */
[----:B------:R-:W-:-:S05]  /*d090*/  FMUL.FTZ R78, R107, UR4 ;  /* 0x000000046b4e7c20 */ /* 0x000fca0008410000 */
[----:B------:R-:W-:Y:S01]  /*d0a0*/  MUFU.TANH R117, R117 ;  /* 0x0000007500757308 */ /* 0x000fe20000002400 */
[----:B---3--:R-:W-:Y:S01]  /*d0b0*/  FMNMX.FTZ R5, R5, R6, !PT ;  /* 0x0000000605057209 */ /* 0x008fe20007810000 */
[----:B------:R-:W-:-:S04]  /*d0c0*/  IMAD.U32 R6, RZ, RZ, UR5 ;  /* 0x00000005ff067e24 */ /* 0x000fc8000f8e00ff */
[C---:B------:R-:W-:Y:S01]  /*d0d0*/  FADD.FTZ R7, -R5.reuse, R7 ;  /* 0x0000000705077221 */ /* 0x040fe20000010100 */
[-C--:B------:R-:W-:Y:S01]  /*d0e0*/  FMUL.FTZ R47, R5, R6.reuse ;  /* 0x00000006052f7220 */ /* 0x080fe20000410000 */
[----:B------:R-:W-:Y:S02]  /*d0f0*/  MUFU.TANH R49, R49 ;  /* 0x0000003100317308 */ /* 0x000fe40000002400 */
        /* <DEDUP_REMOVED lines=12> */
[----:B------:R-:W-:-:S02]  /*d1c0*/  IMAD.MOV.U32 R27, RZ, RZ, R116 ;  /* 0x000000ffff1b7224 */ /* 0x000fc400078e0074 */
[-CC-:B------:R-:W-:Y:S01]  /*d1d0*/  FFMA.FTZ R62, R85, R6.reuse, -R47.reuse ;  /* 0x00000006553e7223 */ /* 0x180fe2000001082f */
[----:B------:R0:W3:Y:S01]  /*d1e0*/  MUFU.EX2 R24, R43 ;  /* 0x0000002b00187308 */ /* 0x0000e20000000800 */
[-CC-:B------:R-:W-:Y:S01]  /*d1f0*/  FFMA.FTZ R85, R21, R6.reuse, -R47.reuse ;  /* 0x0000000615557223 */ /* 0x180fe2000001082f */
[-CC-:B------:R-:W-:Y:S01]  /*d200*/  FFMA.FTZ R21, R38, R6.reuse, -R47.reuse ;  /* 0x0000000626157223 */ /* 0x180fe2000001082f */
[----:B------:R-:W-:Y:S02]  /*d210*/  IMAD.MOV.U32 R38, RZ, RZ, R76 ;  /* 0x000000ffff267224 */ /* 0x000fe400078e004c */
[-CC-:B------:R-:W-:Y:S01]  /*d220*/  FFMA.FTZ R97, R10, R6.reuse, -R47.reuse ;  /* 0x000000060a617223 */ /* 0x180fe2000001082f */
[-C--:B------:R-:W-:Y:S01]  /*d230*/  FFMA.FTZ R10, R40, R6.reuse, -R47 ;  /* 0x00000006280a7223 */ /* 0x080fe2000001082f */
[----:B-1----:R-:W-:Y:S02]  /*d240*/  IMAD.MOV.U32 R40, RZ, RZ, R69 ;  /* 0x000000ffff287224 */ /* 0x002fe400078e0045 */
[-CC-:B------:R-:W-:Y:S01]  /*d250*/  FFMA.FTZ R88, R20, R6.reuse, -R47.reuse ;  /* 0x0000000614587223 */ /* 0x180fe2000001082f */
[----:B------:R-:W1:Y:S01]  /*d260*/  MUFU.EX2 R46, R46 ;  /* 0x0000002e002e7308 */ /* 0x000e620000000800 */
[----:B------:R-:W-:Y:S01]  /*d270*/  FFMA.FTZ R20, R41, R6, -R47 ;  /* 0x0000000629147223 */ /* 0x000fe2000001082f */
[----:B--2---:R-:W-:-:S02]  /*d280*/  IMAD.MOV.U32 R41, RZ, RZ, R57 ;  /* 0x000000ffff297224 */ /* 0x004fc400078e0039 */
[-CC-:B------:R-:W-:Y:S01]  /*d290*/  FFMA.FTZ R96, R11, R6.reuse, -R47.reuse ;  /* 0x000000060b607223 */ /* 0x180fe2000001082f */
[----:B0-----:R-:W-:Y:S02]  /*d2a0*/  IMAD.MOV.U32 R43, RZ, RZ, R68 ;  /* 0x000000ffff2b7224 */ /* 0x001fe400078e0044 */
[----:B------:R-:W-:Y:S01]  /*d2b0*/  FMUL.FTZ R68, R87, UR4 ;  /* 0x0000000457447c20 */ /* 0x000fe20008410000 */
[--C-:B------:R-:W-:Y:S01]  /*d2c0*/  FFMA.FTZ R11, R44, R6, -R47.reuse ;  /* 0x000000062c0b7223 */ /* 0x100fe2000001082f */
[----:B------:R-:W2:Y:S01]  /*d2d0*/  LDL R87, [R1+0x5c] ;  /* 0x00005c0001577983 */ /* 0x000ea20000100800 */
[----:B------:R0:W4:Y:S01]  /*d2e0*/  MUFU.EX2 R26, R39 ;  /* 0x00000027001a7308 */ /* 0x0001220000000800 */
[----:B---3--:R-:W-:Y:S01]  /*d2f0*/  FFMA.FTZ R4, R7, R4, R24 ;  /* 0x0000000407047223 */ /* 0x008fe20000010018 */
[----:B------:R-:W-:Y:S02]  /*d300*/  IMAD.MOV.U32 R44, RZ, RZ, R72 ;  /* 0x000000ffff2c7224 */ /* 0x000fe400078e0048 */
[-CC-:B------:R-:W-:Y:S01]  /*d310*/  FFMA.FTZ R89, R15, R6.reuse, -R47.reuse ;  /* 0x000000060f597223 */ /* 0x180fe2000001082f */
[----:B------:R-:W-:Y:S01]  /*d320*/  FFMA.FTZ R15, R45, R6, -R47 ;  /* 0x000000062d0f7223 */ /* 0x000fe2000001082f */
[----:B------:R-:W-:-:S02]  /*d330*/  IMAD.MOV.U32 R45, RZ, RZ, R73 ;  /* 0x000000ffff2d7224 */ /* 0x000fc400078e0049 */
[-CC-:B------:R-:W-:Y:S01]  /*d340*/  FFMA.FTZ R105, R8, R6.reuse, -R47.reuse ;  /* 0x0000000608697223 */ /* 0x180fe2000001082f */
[--C-:B------:R-:W-:Y:S01]  /*d350*/  FFMA.FTZ R93, R12, R6, -R47.reuse ;  /* 0x000000060c5d7223 */ /* 0x100fe2000001082f */
[----:B------:R-:W3:Y:S01]  /*d360*/  MUFU.EX2 R42, R42 ;  /* 0x0000002a002a7308 */ /* 0x000ee20000000800 */
[C---:B-1----:R-:W-:Y:S01]  /*d370*/  FADD.FTZ R4, R46.reuse, R4 ;  /* 0x000000042e047221 */ /* 0x042fe20000010000 */
[----:B0-----:R-:W-:Y:S01]  /*d380*/  IMAD.MOV.U32 R39, RZ, RZ, R56 ;  /* 0x000000ffff277224 */ /* 0x001fe200078e0038 */
[----:B------:R-:W-:Y:S01]  /*d390*/  F2FP.BF16.F32.PACK_AB R24, R46, R24 ;  /* 0x000000182e18723e */ /* 0x000fe200000010ff */
[-CC-:B------:R-:W-:Y:S01]  /*d3a0*/  FFMA.FTZ R157, R157, R6.reuse, -R47.reuse ;  /* 0x000000069d9d7223 */ /* 0x180fe2000001082f */
[----:B------:R-:W-:Y:S01]  /*d3b0*/  MOV R46, R77 ;  /* 0x0000004d002e7202 */ /* 0x000fe20000000f00 */
[-CC-:B------:R-:W-:Y:S01]  /*d3c0*/  FFMA.FTZ R156, R156, R6.reuse, -R47.reuse ;  /* 0x000000069c9c7223 */ /* 0x180fe2000001082f */
[-CC-:B------:R-:W-:Y:S01]  /*d3d0*/  FFMA.FTZ R155, R155, R6.reuse, -R47.reuse ;  /* 0x000000069b9b7223 */ /* 0x180fe2000001082f */
[-CC-:B------:R-:W-:Y:S01]  /*d3e0*/  FFMA.FTZ R154, R154, R6.reuse, -R47.reuse ;  /* 0x000000069a9a7223 */ /* 0x180fe2000001082f */
[----:B----4-:R-:W-:Y:S01]  /*d3f0*/  FADD.FTZ R4, R26, R4 ;  /* 0x000000041a047221 */ /* 0x010fe20000010000 */
[-CC-:B------:R-:W-:Y:S01]  /*d400*/  FFMA.FTZ R153, R153, R6.reuse, -R47.reuse ;  /* 0x0000000699997223 */ /* 0x180fe2000001082f */
[-CC-:B------:R-:W-:Y:S01]  /*d410*/  FFMA.FTZ R152, R152, R6.reuse, -R47.reuse ;  /* 0x0000000698987223 */ /* 0x180fe2000001082f */
[-CC-:B------:R-:W-:Y:S01]  /*d420*/  FFMA.FTZ R81, R25, R6.reuse, -R47.reuse ;  /* 0x0000000619517223 */ /* 0x180fe2000001082f */
[-CC-:B------:R-:W-:Y:S01]  /*d430*/  FFMA.FTZ R36, R36, R6.reuse, -R47.reuse ;  /* 0x0000000624247223 */ /* 0x180fe2000001082f */
[-CC-:B------:R-:W-:Y:S01]  /*d440*/  FFMA.FTZ R30, R30, R6.reuse, -R47.reuse ;  /* 0x000000061e1e7223 */ /* 0x180fe2000001082f */
[-CC-:B------:R-:W-:Y:S01]  /*d450*/  FFMA.FTZ R35, R35, R6.reuse, -R47.reuse ;  /* 0x0000000623237223 */ /* 0x180fe2000001082f */
[--C-:B------:R-:W-:Y:S01]  /*d460*/  FFMA.FTZ R31, R31, R6, -R47.reuse ;  /* 0x000000061f1f7223 */ /* 0x100fe2000001082f */
[C---:B---3--:R-:W-:Y:S01]  /*d470*/  FADD.FTZ R66, R42.reuse, R4 ;  /* 0x000000042a427221 */ /* 0x048fe20000010000 */
[----:B------:R-:W-:Y:S01]  /*d480*/  F2FP.BF16.F32.PACK_AB R26, R42, R26 ;  /* 0x0000001a2a1a723e */ /* 0x000fe200000010ff */
[-CC-:B------:R-:W-:Y:S01]  /*d490*/  FFMA.FTZ R34, R34, R6.reuse, -R47.reuse ;  /* 0x0000000622227223 */ /* 0x180fe2000001082f */
[----:B------:R-:W-:Y:S01]  /*d4a0*/  FMNMX.FTZ R4, R64, R3, !PT ;  /* 0x0000000340047209 */ /* 0x000fe20007810000 */
[----:B------:R-:W-:Y:S01]  /*d4b0*/  FFMA.FTZ R29, R29, R6, -R47 ;  /* 0x000000061d1d7223 */ /* 0x000fe2000001082f */
[----:B------:R-:W-:Y:S01]  /*d4c0*/  MOV R42, R60 ;  /* 0x0000003c002a7202 */ /* 0x000fe20000000f00 */
[----:B------:R-:W-:Y:S01]  /*d4d0*/  FMUL.FTZ R60, R79, UR4 ;  /* 0x000000044f3c7c20 */ /* 0x000fe20008410000 */
[----:B------:R-:W-:Y:S01]  /*d4e0*/  IMAD.MOV.U32 R79, RZ, RZ, R61 ;  /* 0x000000ffff4f7224 */ /* 0x000fe200078e003d */
        /* <DEDUP_REMOVED lines=17> */
[----:B------:R-:W0:Y:S01]  /*d600*/  MUFU.TANH R50, R50 ;  /* 0x0000003200327308 */ /* 0x000e220000002400 */
[----:B------:R-:W-:-:S02]  /*d610*/  IMAD.MOV.U32 R47, RZ, RZ, R54 ;  /* 0x000000ffff2f7224 */ /* 0x000fc400078e0036 */
[----:B------:R-:W-:Y:S01]  /*d620*/  FMUL.FTZ R54, R67, UR4 ;  /* 0x0000000443367c20 */ /* 0x000fe20008410000 */
[----:B------:R-:W-:Y:S01]  /*d630*/  FMNMX.FTZ R4, R39, R4, !PT ;  /* 0x0000000427047209 */ /* 0x000fe20007810000 */
[----:B------:R-:W-:Y:S02]  /*d640*/  IMAD.MOV.U32 R48, RZ, RZ, R55 ;  /* 0x000000ffff307224 */ /* 0x000fe400078e0037 */
[----:B------:R-:W-:Y:S01]  /*d650*/  FMUL.FTZ R55, R70, UR4 ;  /* 0x0000000446377c20 */ /* 0x000fe20008410000 */
[----:B------:R-:W-:Y:S01]  /*d660*/  FMUL.FTZ R56, R71, UR4 ;  /* 0x0000000447387c20 */ /* 0x000fe20008410000 */
[----:B------:R-:W-:Y:S01]  /*d670*/  FMNMX.FTZ R4, R40, R4, !PT ;  /* 0x0000000428047209 */ /* 0x000fe20007810000 */
[----:B------:R-:W1:Y:S01]  /*d680*/  MUFU.TANH R51, R51 ;  /* 0x0000003300337308 */ /* 0x000e620000002400 */
[----:B------:R-:W-:Y:S01]  /*d690*/  FMUL.FTZ R57, R74, UR4 ;  /* 0x000000044a397c20 */ /* 0x000fe20008410000 */
[----:B------:R-:W-:Y:S01]  /*d6a0*/  FMUL.FTZ R61, R82, UR4 ;  /* 0x00000004523d7c20 */ /* 0x000fe20008410000 */
[----:B------:R-:W-:Y:S01]  /*d6b0*/  FMNMX.FTZ R4, R41, R4, !PT ;  /* 0x0000000429047209 */ /* 0x000fe20007810000 */
[----:B------:R-:W-:-:S02]  /*d6c0*/  IMAD.MOV.U32 R82, RZ, RZ, R62 ;  /* 0x000000ffff527224 */ /* 0x000fc400078e003e */
[----:B------:R-:W-:Y:S01]  /*d6d0*/  FMUL.FTZ R62, R83, UR4 ;  /* 0x00000004533e7c20 */ /* 0x000fe20008410000 */
[----:B------:R-:W-:Y:S01]  /*d6e0*/  FMUL.FTZ R69, R90, UR4 ;  /* 0x000000045a457c20 */ /* 0x000fe20008410000 */
[----:B------:R-:W-:Y:S01]  /*d6f0*/  FMNMX.FTZ R4, R42, R4, !PT ;  /* 0x000000042a047209 */ /* 0x000fe20007810000 */
[----:B------:R-:W3:Y:S01]  /*d700*/  MUFU.TANH R52, R52 ;  /* 0x0000003400347308 */ /* 0x000ee20000002400 */
[----:B------:R-:W-:Y:S01]  /*d710*/  FMUL.FTZ R70, R91, UR4 ;  /* 0x000000045b467c20 */ /* 0x000fe20008410000 */
[----:B------:R-:W-:Y:S01]  /*d720*/  FMUL.FTZ R71, R94, UR4 ;  /* 0x000000045e477c20 */ /* 0x000fe20008410000 */
[----:B------:R-:W-:Y:S01]  /*d730*/  FMNMX.FTZ R4, R43, R4, !PT ;  /* 0x000000042b047209 */ /* 0x000fe20007810000 */
[----:B------:R-:W-:Y:S01]  /*d740*/  FMUL.FTZ R72, R95, UR4 ;  /* 0x000000045f487c20 */ /* 0x000fe20008410000 */
[----:B------:R-:W-:Y:S01]  /*d750*/  FMUL.FTZ R73, R98, UR4 ;  /* 0x0000000462497c20 */ /* 0x000fe20008410000 */
[----:B------:R-:W-:Y:S01]  /*d760*/  FMUL.FTZ R74, R99, UR4 ;  /* 0x00000004634a7c20 */ /* 0x000fe20008410000 */
[----:B------:R-:W-:Y:S01]  /*d770*/  FMNMX.FTZ R4, R44, R4, !PT ;  /* 0x000000042c047209 */ /* 0x000fe20007810000 */
[----:B------:R-:W4:Y:S01]  /*d780*/  MUFU.TANH R53, R53 ;  /* 0x0000003500357308 */ /* 0x000f220000002400 */
        /* <DEDUP_REMOVED lines=8> */
[----:B------:R-:W-:-:S02]  /*d810*/  IMAD.MOV.U32 R83, RZ, RZ, R65 ;  /* 0x000000ffff537224 */ /* 0x000fc400078e0041 */
[----:B------:R-:W-:-:S04]  /*d820*/  FMNMX.FTZ R4, R47, R4, !PT ;  /* 0x000000042f047209 */ /* 0x000fc80007810000 */
[----:B------:R-:W-:Y:S01]  /*d830*/  FMNMX.FTZ R4, R117, R4, !PT ;  /* 0x0000000475047209 */ /* 0x000fe20007810000 */
[----:B------:R-:W4:Y:S03]  /*d840*/  MUFU.TANH R55, R55 ;  /* 0x0000003700377308 */ /* 0x000f260000002400 */
[----:B------:R-:W-:-:S04]  /*d850*/  FMNMX.FTZ R4, R49, R4, !PT ;  /* 0x0000000431047209 */ /* 0x000fc80007810000 */
[----:B0-----:R-:W-:Y:S01]  /*d860*/  FMNMX.FTZ R4, R50, R4, !PT ;  /* 0x0000000432047209 */ /* 0x001fe20007810000 */
[----:B------:R-:W0:Y:S03]  /*d870*/  MUFU.TANH R56, R56 ;  /* 0x0000003800387308 */ /* 0x000e260000002400 */
[----:B-1----:R-:W-:-:S04]  /*d880*/  FMNMX.FTZ R4, R51, R4, !PT ;  /* 0x0000000433047209 */ /* 0x002fc80007810000 */
[----:B---3--:R-:W-:Y:S01]  /*d890*/  FMNMX.FTZ R4, R52, R4, !PT ;  /* 0x0000000434047209 */ /* 0x008fe20007810000 */
[----:B------:R-:W1:Y:S03]  /*d8a0*/  MUFU.TANH R57, R57 ;  /* 0x0000003900397308 */ /* 0x000e660000002400 */
[----:B----4-:R-:W-:-:S04]  /*d8b0*/  FMNMX.FTZ R4, R53, R4, !PT ;  /* 0x0000000435047209 */ /* 0x010fc80007810000 */
[----:B------:R-:W-:Y:S01]  /*d8c0*/  FMNMX.FTZ R4, R54, R4, !PT ;  /* 0x0000000436047209 */ /* 0x000fe20007810000 */
[----:B------:R-:W3:Y:S03]  /*d8d0*/  MUFU.TANH R58, R58 ;  /* 0x0000003a003a7308 */ /* 0x000ee60000002400 */
[----:B------:R-:W-:-:S04]  /*d8e0*/  FMNMX.FTZ R4, R55, R4, !PT ;  /* 0x0000000437047209 */ /* 0x000fc80007810000 */
[----:B0-----:R-:W-:Y:S01]  /*d8f0*/  FMNMX.FTZ R4, R56, R4, !PT ;  /* 0x0000000438047209 */ /* 0x001fe20007810000 */
[----:B------:R-:W0:Y:S03]  /*d900*/  MUFU.TANH R59, R59 ;  /* 0x0000003b003b7308 */ /* 0x000e260000002400 */
[----:B-1----:R-:W-:-:S05]  /*d910*/  FMNMX.FTZ R4, R57, R4, !PT ;  /* 0x0000000439047209 */ /* 0x002fca0007810000 */
        /* <DEDUP_REMOVED lines=41> */
[----:B-1----:R-:W-:-:S04]  /*dbb0*/  FMNMX.FTZ R4, R115, R4, !PT ;  /* 0x0000000473047209 */ /* 0x002fc80007810000 */
[----:B---3--:R-:W-:-:S04]  /*dbc0*/  FMNMX.FTZ R4, R64, R4, !PT ;  /* 0x0000000440047209 */ /* 0x008fc80007810000 */
[----:B0-----:R-:W-:-:S05]  /*dbd0*/  FMNMX.FTZ R4, R114, R4, !PT ;  /* 0x0000000472047209 */ /* 0x001fca0007810000 */
[----:B------:R-:W0:Y:S02]  /*dbe0*/  SHFL.BFLY PT, R25, R4, 0x2, 0x1f ;  /* 0x0c401f0004197f89 */ /* 0x000e2400000e0000 */
[----:B0-----:R-:W-:-:S05]  /*dbf0*/  FMNMX.FTZ R25, R4, R25, !PT ;  /* 0x0000001904197209 */ /* 0x001fca0007810000 */
[----:B------:R-:W0:Y:S02]  /*dc00*/  SHFL.BFLY PT, R37, R25, 0x1, 0x1f ;  /* 0x0c201f0019257f89 */ /* 0x000e2400000e0000 */
[----:B0-----:R-:W-:-:S05]  /*dc10*/  FMNMX.FTZ R37, R25, R37, !PT ;  /* 0x0000002519257209 */ /* 0x001fca0007810000 */
[----:B------:R-:W-:-:S04]  /*dc20*/  FMUL.FTZ R65, R37, R6 ;  /* 0x0000000625417220 */ /* 0x000fc80000410000 */
[-CC-:B------:R-:W-:Y:S01]  /*dc30*/  FFMA.FTZ R4, R83, R6.reuse, -R65.reuse ;  /* 0x0000000653047223 */ /* 0x180fe20000010841 */
[----:B------:R-:W-:Y:S02]  /*dc40*/  IMAD.MOV.U32 R83, RZ, RZ, R48 ;  /* 0x000000ffff537224 */ /* 0x000fe400078e0030 */
[-CC-:B------:R-:W-:Y:S01]  /*dc50*/  FFMA.FTZ R48, R117, R6.reuse, -R65.reuse ;  /* 0x0000000675307223 */ /* 0x180fe20000010841 */
[-CC-:B------:R-:W-:Y:S01]  /*dc60*/  FFMA.FTZ R117, R64, R6.reuse, -R65.reuse ;  /* 0x0000000640757223 */ /* 0x180fe20000010841 */
[----:B------:R-:W-:Y:S01]  /*dc70*/  IADD3 R64, R2, 0x400, RZ ;  /* 0x0000040002407810 */ /* 0x000fe20007ffe0ff */
[-CC-:B------:R-:W-:Y:S01]  /*dc80*/  FFMA.FTZ R25, R86, R6.reuse, -R65.reuse ;  /* 0x0000000656197223 */ /* 0x180fe20000010841 */
[----:B------:R-:W-:Y:S02]  /*dc90*/  IMAD.MOV.U32 R86, RZ, RZ, R82 ;  /* 0x000000ffff567224 */ /* 0x000fe400078e0052 */
[----:B------:R-:W-:Y:S01]  /*dca0*/  FFMA.FTZ R27, R27, R6, -R65 ;  /* 0x000000061b1b7223 */ /* 0x000fe20000010841 */
[----:B------:R-:W-:Y:S01]  /*dcb0*/  SHF.R.U32.HI R64, RZ, 0x4, R64 ;  /* 0x00000004ff407819 */ /* 0x000fe20000011640 */
[----:B------:R-:W-:-:S02]  /*dcc0*/  IMAD.MOV.U32 R82, RZ, RZ, R66 ;  /* 0x000000ffff527224 */ /* 0x000fc400078e0042 */
[-CC-:B------:R-:W-:Y:S01]  /*dcd0*/  FFMA.FTZ R79, R79, R6.reuse, -R65.reuse ;  /* 0x000000064f4f7223 */ /* 0x180fe20000010841 */
[-CC-:B------:R-:W-:Y:S01]  /*dce0*/  FFMA.FTZ R80, R80, R6.reuse, -R65.reuse ;  /* 0x0000000650507223 */ /* 0x180fe20000010841 */
[----:B------:R-:W-:Y:S01]  /*dcf0*/  LOP3.LUT R64, R64, 0x3fff, RZ, 0xc0, !PT ;  /* 0x00003fff40407812 */ /* 0x000fe200078ec0ff */
[-CC-:B------:R-:W-:Y:S01]  /*dd00*/  FFMA.FTZ R38, R38, R6.reuse, -R65.reuse ;  /* 0x0000000626267223 */ /* 0x180fe20000010841 */
[-CC-:B------:R-:W-:Y:S01]  /*dd10*/  FFMA.FTZ R39, R39, R6.reuse, -R65.reuse ;  /* 0x0000000627277223 */ /* 0x180fe20000010841 */
[-CC-:B------:R-:W-:Y:S01]  /*dd20*/  FFMA.FTZ R40, R40, R6.reuse, -R65.reuse ;  /* 0x0000000628287223 */ /* 0x180fe20000010841 */
[-CC-:B------:R-:W-:Y:S01]  /*dd30*/  FFMA.FTZ R41, R41, R6.reuse, -R65.reuse ;  /* 0x0000000629297223 */ /* 0x180fe20000010841 */
[----:B------:R-:W-:Y:S02]  /*dd40*/  IMAD R64, R0, 0x600, R64 ;  /* 0x0000060000407824 */ /* 0x000fe400078e0240 */
[-CC-:B------:R-:W-:Y:S01]  /*dd50*/  FFMA.FTZ R42, R42, R6.reuse, -R65.reuse ;  /* 0x000000062a2a7223 */ /* 0x180fe20000010841 */
[-CC-:B------:R-:W-:Y:S01]  /*dd60*/  FFMA.FTZ R43, R43, R6.reuse, -R65.reuse ;  /* 0x000000062b2b7223 */ /* 0x180fe20000010841 */
[----:B------:R-:W-:Y:S01]  /*dd70*/  FFMA.FTZ R44, R44, R6, -R65 ;  /* 0x000000062c2c7223 */ /* 0x000fe20000010841 */
[----:B------:R-:W-:-:S02]  /*dd80*/  VIADD R66, R64, 0x80 ;  /* 0x0000008040427836 */ /* 0x000fc40000000000 */
[-CC-:B------:R-:W-:Y:S01]  /*dd90*/  FFMA.FTZ R45, R45, R6.reuse, -R65.reuse ;  /* 0x000000062d2d7223 */ /* 0x180fe20000010841 */
[-CC-:B------:R-:W-:Y:S01]  /*dda0*/  FFMA.FTZ R46, R46, R6.reuse, -R65.reuse ;  /* 0x000000062e2e7223 */ /* 0x180fe20000010841 */
[----:B------:R-:W-:Y:S01]  /*ddb0*/  FFMA.FTZ R47, R47, R6, -R65 ;  /* 0x000000062f2f7223 */ /* 0x000fe20000010841 */
        /* <DEDUP_REMOVED lines=8> */
[----:B------:R-:W-:Y:S02]  /*de40*/  R2UR UR26, R66 ;  /* 0x00000000421a72ca */ /* 0x000fe400000e0000 */
[----:B------:R-:W-:-:S04]  /*de50*/  IADD3 R66, R64, 0x300, RZ ;  /* 0x0000030040427810 */ /* 0x000fc80007ffe0ff */
        /* <DEDUP_REMOVED lines=11> */
[----:B--2---:R-:W-:Y:S02]  /*df10*/  VIADD R64, R87, 0x1e800 ;  /* 0x0001e80057407836 */ /* 0x004fe40000000000 */
[-CC-:B------:R-:W-:Y:S01]  /*df20*/  FFMA.FTZ R49, R49, R6.reuse, -R65.reuse ;  /* 0x0000000631317223 */ /* 0x180fe20000010841 */
[-CC-:B------:R-:W-:Y:S01]  /*df30*/  FFMA.FTZ R50, R50, R6.reuse, -R65.reuse ;  /* 0x0000000632327223 */ /* 0x180fe20000010841 */
[-CC-:B------:R-:W-:Y:S01]  /*df40*/  FFMA.FTZ R51, R51, R6.reuse, -R65.reuse ;  /* 0x0000000633337223 */ /* 0x180fe20000010841 */
[-CC-:B------:R-:W-:Y:S01]  /*df50*/  FFMA.FTZ R52, R52, R6.reuse, -R65.reuse ;  /* 0x0000000634347223 */ /* 0x180fe20000010841 */
[----:B------:R-:W-:Y:S01]  /*df60*/  SHF.R.U32.HI R64, RZ, 0x4, R64 ;  /* 0x00000004ff407819 */ /* 0x000fe20000011640 */
[-CC-:B------:R-:W-:Y:S01]  /*df70*/  FFMA.FTZ R53, R53, R6.reuse, -R65.reuse ;  /* 0x0000000635357223 */ /* 0x180fe20000010841 */
[-CC-:B------:R-:W-:Y:S01]  /*df80*/  FFMA.FTZ R54, R54, R6.reuse, -R65.reuse ;  /* 0x0000000636367223 */ /* 0x180fe20000010841 */
[-CC-:B------:R-:W-:Y:S01]  /*df90*/  FFMA.FTZ R55, R55, R6.reuse, -R65.reuse ;  /* 0x0000000637377223 */ /* 0x180fe20000010841 */
[----:B------:R-:W-:Y:S01]  /*dfa0*/  LOP3.LUT R64, R64, 0x3fff, RZ, 0xc0, !PT ;  /* 0x00003fff40407812 */ /* 0x000fe200078ec0ff */
        /* <DEDUP_REMOVED lines=24> */
[----:B------:R-:W-:Y:S01]  /*e130*/  IMAD.MOV.U32 R65, RZ, RZ, 0x40000040 ;  /* 0x40000040ff417424 */ /* 0x000fe200078e00ff */
[----:B------:R-:W-:Y:S01]  /*e140*/  LOP3.LUT R64, R64, 0x10000, RZ, 0xfc, !PT ;  /* 0x0001000040407812 */ /* 0x000fe200078efcff */
[----:B------:R-:W-:Y:S01]  /*e150*/  WARPGROUP.ARRIVE ;  /* 0x00000000000079c5 */ /* 0x000fe20000000000 */
[----:B------:R-:W-:Y:S01]  /*e160*/  IMAD.MOV.U32 R67, RZ, RZ, 0x40000040 ;  /* 0x40000040ff437424 */ /* 0x000fe200078e00ff */
[----:B------:R-:W-:Y:S01]  /*e170*/  R2UR UR50, R66 ;  /* 0x00000000423272ca */ /* 0x000fe200000e0000 */
[----:B------:R-:W2:Y:S01]  /*e180*/  LDL.LU R87, [R1+0x24] ;  /* 0x0000240001577983 */ /* 0x000ea20000300800 */
[----:B------:R-:W-:-:S02]  /*e190*/  R2UR UR7, R65 ;  /* 0x00000000410772ca */ /* 0x000fc400000e0000 */
[C---:B------:R-:W-:Y:S02]  /*e1a0*/  R2UR UR4, R64.reuse ;  /* 0x00000000400472ca */ /* 0x040fe400000e0000 */
[----:B------:R-:W-:Y:S01]  /*e1b0*/  R2UR UR5, R65 ;  /* 0x00000000410572ca */ /* 0x000fe200000e0000 */
[----:B------:R-:W-:Y:S01]  /*e1c0*/  VIADD R66, R64, 0x2 ;  /* 0x0000000240427836 */ /* 0x000fe20000000000 */
[C---:B------:R-:W-:Y:S01]  /*e1d0*/  R2UR UR11, R67.reuse ;  /* 0x00000000430b72ca */ /* 0x040fe200000e0000 */
[----:B------:R-:W3:Y:S10]  /*e1e0*/  LDL R118, [R1+0x2c] ;  /* 0x00002c0001767983 */ /* 0x000ef40000100800 */
[----:B------:R-:W-:Y:S01]  /*e1f0*/  HGMMA.64x64x16.F32.BF16 R120, gdesc[UR4].tnspB, R120, gsb0 ;  /* 0x40e00000047879f0 */ /* 0x000fe20008001878 */
[----:B------:R-:W-:-:S02]  /*e200*/  R2UR UR15, R67 ;  /* 0x00000000430f72ca */ /* 0x000fc400000e0000 */
[C---:B------:R-:W-:Y:S02]  /*e210*/  R2UR UR19, R67.reuse ;  /* 0x00000000431372ca */ /* 0x040fe400000e0000 */
[C---:B------:R-:W-:Y:S02]  /*e220*/  R2UR UR23, R67.reuse ;  /* 0x00000000431772ca */ /* 0x040fe400000e0000 */
[C---:B------:R-:W-:Y:S02]  /*e230*/  R2UR UR27, R67.reuse ;  /* 0x00000000431b72ca */ /* 0x040fe400000e0000 */
[C---:B------:R-:W-:Y:S02]  /*e240*/  R2UR UR31, R67.reuse ;  /* 0x00000000431f72ca */ /* 0x040fe400000e0000 */
[C---:B------:R-:W-:Y:S02]  /*e250*/  R2UR UR35, R67.reuse ;  /* 0x00000000432372ca */ /* 0x040fe400000e0000 */
[----:B------:R-:W-:-:S02]  /*e260*/  R2UR UR43, R67 ;  /* 0x00000000432b72ca */ /* 0x000fc400000e0000 */
[C---:B------:R-:W-:Y:S02]  /*e270*/  R2UR UR47, R67.reuse ;  /* 0x00000000432f72ca */ /* 0x040fe400000e0000 */
[----:B------:R-:W-:Y:S02]  /*e280*/  R2UR UR51, R67 ;  /* 0x00000000433372ca */ /* 0x000fe400000e0000 */
[----:B------:R-:W-:Y:S02]  /*e290*/  MOV R67, 0x40000040 ;  /* 0x4000004000437802 */ /* 0x000fe40000000f00 */
[----:B------:R-:W-:Y:S02]  /*e2a0*/  R2UR UR8, R66 ;  /* 0x00000000420872ca */ /* 0x000fe400000e0000 */
[----:B------:R-:W-:Y:S01]  /*e2b0*/  R2UR UR9, R67 ;  /* 0x00000000430972ca */ /* 0x000fe200000e0000 */
[----:B------:R-:W-:Y:S02]  /*e2c0*/  WARPGROUP.DEPBAR.LE gsb0, 0x0 ;  /* 0x00008000000079c5 */ /* 0x000fe40000010000 */
[----:B------:R-:W-:-:S10]  /*e2d0*/  WARPGROUP.ARRIVE ;  /* 0x00000000000079c5 */ /* 0x000fd40000000000 */
[----:B------:R-:W-:Y:S01]  /*e2e0*/  HGMMA.64x64x16.F32.BF16 R120, gdesc[UR8].tnspB, R120, gsb0 ;  /* 0x40e00000087879f0 */ /* 0x000fe20008001878 */
[----:B------:R-:W-:Y:S02]  /*e2f0*/  VIADD R66, R64, 0x4 ;  /* 0x0000000440427836 */ /* 0x000fe40000000000 */
[----:B------:R-:W-:-:S03]  /*e300*/  IMAD.MOV.U32 R67, RZ, RZ, 0x40000040 ;  /* 0x40000040ff437424 */ /* 0x000fc600078e00ff */
        /* <DEDUP_REMOVED lines=19> */
[----:B------:R-:W-:Y:S01]  /*e440*/  VIADD R66, R64, 0x602 ;  /* 0x0000060240427836 */ /* 0x000fe20000000000 */
[----:B------:R-:W-:-:S04]  /*e450*/  MOV R67, 0x40000040 ;  /* 0x4000004000437802 */ /* 0x000fc80000000f00 */
        /* <DEDUP_REMOVED lines=40> */
[----:B------:R-:W-:Y:S01]  /*e6e0*/  R2UR UR55, R65 ;  /* 0x00000000413772ca */ /* 0x000fe200000e0000 */
[----:B------:R-:W-:Y:S02]  /*e6f0*/  VIADD R64, R64, 0xc06 ;  /* 0x00000c0640407836 */ /* 0x000fe40000000000 */
[----:B------:R-:W-:-:S03]  /*e700*/  IMAD.MOV.U32 R65, RZ, RZ, 0x40000040 ;  /* 0x40000040ff417424 */ /* 0x000fc600078e00ff */
[----:B------:R-:W-:Y:S02]  /*e710*/  R2UR UR52, R64 ;  /* 0x00000000403472ca */ /* 0x000fe400000e0000 */
[----:B------:R-:W-:Y:S01]  /*e720*/  R2UR UR53, R65 ;  /* 0x00000000413572ca */ /* 0x000fe200000e0000 */
[----:B------:R-:W0:Y:S01]  /*e730*/  S2R R91, SR_TID.X ;  /* 0x00000000005b7919 */ /* 0x000e220000002100 */
[----:B------:R-:W-:-:S04]  /*e740*/  FADD.FTZ R3, -R37, R3 ;  /* 0x0000000325037221 */ /* 0x000fc80000010100 */
[----:B------:R-:W-:Y:S01]  /*e750*/  FMUL.FTZ R3, R3, R6 ;  /* 0x0000000603037220 */ /* 0x000fe20000410000 */
[----:B------:R-:W-:Y:S02]  /*e760*/  WARPGROUP.DEPBAR.LE gsb0, 0x0 ;  /* 0x00008000000079c5 */ /* 0x000fe40000010000 */
[----:B------:R-:W-:-:S06]  /*e770*/  WARPGROUP.ARRIVE ;  /* 0x00000000000079c5 */ /* 0x000fcc0000000000 */
[----:B------:R-:W-:Y:S01]  /*e780*/  HGMMA.64x64x16.F32.BF16 R120, gdesc[UR52].tnspB, R120, gsb0 ;  /* 0x40e00000347879f0 */ /* 0x000fe20008001878 */
[----:B------:R-:W-:Y:S01]  /*e790*/  MUFU.EX2 R3, R3 ;  /* 0x0000000300037308 */ /* 0x000fe20000000800 */
[----:B0-----:R-:W-:-:S07]  /*e7a0*/  SHF.R.U32.HI R90, RZ, 0x7, R91 ;  /* 0x00000007ff5a7819 */ /* 0x001fce000001165b */
[----:B------:R-:W2:Y:S01]  /*e7b0*/  MUFU.EX2 R25, R25 ;  /* 0x0000001900197308 */ /* 0x000ea20000000800 */
[----:B------:R-:W-:-:S07]  /*e7c0*/  VIADD R65, R90, 0x9 ;  /* 0x000000095a417836 */ /* 0x000fce0000000000 */
[----:B------:R-:W0:Y:S01]  /*e7d0*/  MUFU.EX2 R64, R27 ;  /* 0x0000001b00407308 */ /* 0x000e220000000800 */
[----:B------:R-:W-:-:S04]  /*e7e0*/  ISETP.GE.U32.AND P2, PT, R91, 0x180, PT ;  /* 0x000001805b00780c */ /* 0x000fc80003f46070 */
[----:B------:R-:W-:Y:S01]  /*e7f0*/  SEL R65, R65, 0x9, !P2 ;  /* 0x0000000941417807 */ /* 0x000fe20005000000 */
[----:B--2---:R-:W-:Y:S02]  /*e800*/  FFMA.FTZ R66, R3, R87, R25 ;  /* 0x0000005703427223 */ /* 0x004fe40000010019 */
[----:B------:R-:W1:Y:S08]  /*e810*/  MUFU.EX2 R27, R79 ;  /* 0x0000004f001b7308 */ /* 0x000e700000000800 */
[----:B------:R-:W2:Y:S01]  /*e820*/  MUFU.EX2 R80, R80 ;  /* 0x0000005000507308 */ /* 0x000ea20000000800 */
[----:B------:R-:W-:-:S07]  /*e830*/  @!P1 IMAD R0, R0, 0x8, R2 ;  /* 0x0000000800009824 */ /* 0x000fce00078e0202 */
[----:B------:R-:W4:Y:S01]  /*e840*/  MUFU.EX2 R79, R86 ;  /* 0x00000056004f7308 */ /* 0x000f220000000800 */
[----:B------:R-:W-:Y:S01]  /*e850*/  @!P1 IADD3 R0, R0, 0x30860, RZ ;  /* 0x0003086000009810 */ /* 0x000fe20007ffe0ff */
[----:B------:R-:W-:Y:S01]  /*e860*/  IMAD.MOV.U32 R94, RZ, RZ, R82 ;  /* 0x000000ffff5e7224 */ /* 0x000fe200078e0052 */
[----:B0-----:R-:W-:-:S05]  /*e870*/  F2FP.BF16.F32.PACK_AB R25, R64, R25 ;  /* 0x000000194019723e */ /* 0x001fca00000010ff */
[----:B------:R-:W0:Y:S01]  /*e880*/  MUFU.EX2 R67, R83 ;  /* 0x0000005300437308 */ /* 0x000e220000000800 */
[----:B------:R-:W-:-:S07]  /*e890*/  @!P1 PRMT R0, RZ, 0x654, R0 ;  /* 0x00000654ff009816 */ /* 0x000fce0000000000 */
[----:B------:R-:W-:Y:S01]  /*e8a0*/  MUFU.EX2 R4, R4 ;  /* 0x0000000400047308 */ /* 0x000fe20000000800 */
[----:B------:R-:W-:Y:S02]  /*e8b0*/  WARPGROUP.DEPBAR.LE gsb0, 0x0 ;  /* 0x00008000000079c5 */ /* 0x000fe40000010000 */
[----:B------:R3:W-:Y:S06]  /*e8c0*/  BAR.ARV R65, 0x100 ;  /* 0x000400410000751d */ /* 0x0007ec0000002000 */
[----:B---3--:R-:W-:Y:S01]  /*e8d0*/  FADD.FTZ R65, R64, R66 ;  /* 0x0000004240417221 */ /* 0x008fe20000010000 */
[----:B------:R-:W-:-:S04]  /*e8e0*/  @!P1 IMAD R66, R22, 0x8, R2 ;  /* 0x0000000816429824 */ /* 0x000fc800078e0202 */
[----:B------:R-:W-:-:S05]  /*e8f0*/  @!P1 VIADD R66, R66, 0x30840 ;  /* 0x0003084042429836 */ /* 0x000fca0000000000 */
[----:B------:R-:W-:Y:S01]  /*e900*/  @!P1 PRMT R66, RZ, 0x654, R66 ;  /* 0x00000654ff429816 */ /* 0x000fe20000000042 */
[----:B-1----:R-:W-:Y:S01]  /*e910*/  FADD.FTZ R64, R27, R65 ;  /* 0x000000411b407221 */ /* 0x002fe20000010000 */
[----:B------:R-:W-:Y:S02]  /*e920*/  MUFU.EX2 R82, R9 ;  /* 0x0000000900527308 */ /* 0x000fe40000000800 */
[----:B------:R1:W-:Y:S01]  /*e930*/  @!P1 SYNCS.ARRIVE.TRANS64.RED.A1T0 RZ, [R66+URZ], RZ ;  /* 0x000000ff42ff99a7 */ /* 0x0003e2000810043f */
[----:B--2---:R-:W-:-:S05]  /*e940*/  F2FP.BF16.F32.PACK_AB R27, R80, R27 ;  /* 0x0000001b501b723e */ /* 0x004fca00000010ff */
[----:B------:R2:W-:Y:S01]  /*e950*/  MUFU.EX2 R9, R38 ;  /* 0x0000002600097308 */ /* 0x0005e20000000800 */
[----:B------:R3:W-:Y:S07]  /*e960*/  @!P1 SYNCS.ARRIVE.TRANS64.RED.A1T0 RZ, [R0+URZ], RZ ;  /* 0x000000ff00ff99a7 */ /* 0x0007ee000810043f */
[----:B-1----:R-:W1:Y:S01]  /*e970*/  MUFU.EX2 R66, R157 ;  /* 0x0000009d00427308 */ /* 0x002e620000000800 */
[----:B------:R4:W-:Y:S07]  /*e980*/  STSM.16.M88.4 [R118+0x1e800], R24 ;  /* 0x01e8001876007844 */ /* 0x0009ee0000000200 */
[----:B------:R-:W3:Y:S01]  /*e990*/  MUFU.EX2 R65, R156 ;  /* 0x0000009c00417308 */ /* 0x000ee20000000800 */
[----:B------:R-:W-:Y:S01]  /*e9a0*/  FADD.FTZ R64, R80, R64 ;  /* 0x0000004050407221 */ /* 0x000fe20000010000 */
[----:B--2---:R-:W2:Y:S06]  /*e9b0*/  LDL R38, [R1+0x30] ;  /* 0x0000300001267983 */ /* 0x004eac0000100800 */
[----:B------:R-:W-:Y:S08]  /*e9c0*/  MUFU.EX2 R90, R11 ;  /* 0x0000000b005a7308 */ /* 0x000ff00000000800 */
[----:B------:R0:W3:Y:S08]  /*e9d0*/  MUFU.EX2 R11, R39 ;  /* 0x00000027000b7308 */ /* 0x0000f00000000800 */
[----:B----4-:R-:W4:Y:S01]  /*e9e0*/  MUFU.EX2 R27, R155 ;  /* 0x0000009b001b7308 */ /* 0x010f220000000800 */
[----:B0-----:R-:W2:Y:S07]  /*e9f0*/  LDL R39, [R1+0x34] ;  /* 0x0000340001277983 */ /* 0x001eae0000100800 */
[----:B------:R0:W-:Y:S02]  /*ea00*/  MUFU.EX2 R98, R8 ;  /* 0x0000000800627308 */ /* 0x0001e40000000800 */
[----:B0-----:R-:W-:-:S06]  /*ea10*/  FADD.FTZ R8, R79, R94 ;  /* 0x0000005e4f087221 */ /* 0x001fcc0000010000 */
[----:B------:R-:W0:Y:S08]  /*ea20*/  MUFU.EX2 R40, R40 ;  /* 0x0000002800287308 */ /* 0x000e300000000800 */
[----:B------:R-:W0:Y:S08]  /*ea30*/  MUFU.EX2 R26, R154 ;  /* 0x0000009a001a7308 */ /* 0x000e300000000800 */
[----:B------:R1:W-:Y:S08]  /*ea40*/  MUFU.EX2 R87, R10 ;  /* 0x0000000a00577308 */ /* 0x0003f00000000800 */
[----:B------:R3:W-:Y:S01]  /*ea50*/  MUFU.EX2 R86, R12 ;  /* 0x0000000c00567308 */ /* 0x0007e20000000800 */
[----:B-1----:R-:W-:-:S04]  /*ea60*/  FADD.FTZ R10, R67, R8 ;  /* 0x00000008430a7221 */ /* 0x002fc80000010000 */
[----:B------:R-:W-:-:S03]  /*ea70*/  FADD.FTZ R10, R66, R10 ;  /* 0x0000000a420a7221 */ /* 0x000fc60000010000 */
[----:B------:R-:W1:Y:S01]  /*ea80*/  MUFU.EX2 R25, R153 ;  /* 0x0000009900197308 */ /* 0x000e620000000800 */
[----:B---3--:R-:W-:-:S04]  /*ea90*/  FADD.FTZ R12, R4, R64 ;  /* 0x00000040040c7221 */ /* 0x008fc80000010000 */
[C---:B------:R-:W-:Y:S01]  /*eaa0*/  FADD.FTZ R12, R9.reuse, R12 ;  /* 0x0000000c090c7221 */ /* 0x040fe20000010000 */
[----:B------:R-:W-:Y:S01]  /*eab0*/  F2FP.BF16.F32.PACK_AB R9, R9, R4 ;  /* 0x000000040909723e */ /* 0x000fe200000010ff */
[----:B------:R-:W-:Y:S01]  /*eac0*/  FADD.FTZ R4, R65, R10 ;  /* 0x0000000a41047221 */ /* 0x000fe20000010000 */
[----:B------:R-:W3:Y:S08]  /*ead0*/  MUFU.EX2 R24, R152 ;  /* 0x0000009800187308 */ /* 0x000ef00000000800 */
[----:B------:R-:W3:Y:S08]  /*eae0*/  MUFU.EX2 R0, R105 ;  /* 0x0000006900007308 */ /* 0x000ef00000000800 */
[----:B------:R4:W-:Y:S02]  /*eaf0*/  MUFU.EX2 R105, R14 ;  /* 0x0000000e00697308 */ /* 0x0009e40000000800 */
[----:B----4-:R-:W-:Y:S01]  /*eb00*/  FADD.FTZ R14, R11, R12 ;  /* 0x0000000c0b0e7221 */ /* 0x010fe20000010000 */
[----:B------:R-:W-:-:S05]  /*eb10*/  FADD.FTZ R12, R27, R4 ;  /* 0x000000041b0c7221 */ /* 0x000fca0000010000 */
[----:B------:R-:W4:Y:S01]  /*eb20*/  MUFU.EX2 R100, R100 ;  /* 0x0000006400647308 */ /* 0x000f220000000800 */
[----:B0-----:R-:W-:Y:S01]  /*eb30*/  FADD.FTZ R4, R40, R14 ;  /* 0x0000000e28047221 */ /* 0x001fe20000010000 */
[----:B------:R-:W-:-:S04]  /*eb40*/  FADD.FTZ R14, R26, R12 ;  /* 0x0000000c1a0e7221 */ /* 0x000fc80000010000 */
[----:B-1----:R-:W-:Y:S02]  /*eb50*/  FADD.FTZ R14, R25, R14 ;  /* 0x0000000e190e7221 */ /* 0x002fe40000010000 */
[----:B------:R-:W0:Y:S02]  /*eb60*/  MUFU.EX2 R97, R97 ;  /* 0x0000006100617308 */ /* 0x000e240000000800 */
[----:B---3--:R-:W-:-:S06]  /*eb70*/  FADD.FTZ R14, R24, R14 ;  /* 0x0000000e180e7221 */ /* 0x008fcc0000010000 */
[----:B------:R-:W1:Y:S01]  /*eb80*/  MUFU.EX2 R96, R96 ;  /* 0x0000006000607308 */ /* 0x000e620000000800 */
[----:B------:R-:W-:-:S07]  /*eb90*/  FADD.FTZ R14, R0, R14 ;  /* 0x0000000e000e7221 */ /* 0x000fce0000010000 */
[----:B------:R-:W3:Y:S01]  /*eba0*/  MUFU.EX2 R93, R93 ;  /* 0x0000005d005d7308 */ /* 0x000ee20000000800 */
[----:B----4-:R-:W-:-:S07]  /*ebb0*/  FADD.FTZ R14, R100, R14 ;  /* 0x0000000e640e7221 */ /* 0x010fce0000010000 */
[----:B------:R-:W4:Y:S01]  /*ebc0*/  MUFU.EX2 R92, R92 ;  /* 0x0000005c005c7308 */ /* 0x000f220000000800 */
[----:B0-----:R-:W-:-:S07]  /*ebd0*/  FADD.FTZ R14, R97, R14 ;  /* 0x0000000e610e7221 */ /* 0x001fce0000010000 */
[----:B------:R-:W0:Y:S01]  /*ebe0*/  MUFU.EX2 R89, R89 ;  /* 0x0000005900597308 */ /* 0x000e220000000800 */
[----:B-1----:R-:W-:-:S07]  /*ebf0*/  FADD.FTZ R14, R96, R14 ;  /* 0x0000000e600e7221 */ /* 0x002fce0000010000 */
[----:B------:R-:W1:Y:S01]  /*ec00*/  MUFU.EX2 R88, R88 ;  /* 0x0000005800587308 */ /* 0x000e620000000800 */
[----:B---3--:R-:W-:-:S04]  /*ec10*/  FADD.FTZ R14, R93, R14 ;  /* 0x0000000e5d0e7221 */ /* 0x008fc80000010000 */
[----:B----4-:R-:W-:-:S03]  /*ec20*/  FADD.FTZ R14, R92, R14 ;  /* 0x0000000e5c0e7221 */ /* 0x010fc60000010000 */
[----:B------:R-:W-:Y:S01]  /*ec30*/  MUFU.EX2 R83, R13 ;  /* 0x0000000d00537308 */ /* 0x000fe20000000800 */
[----:B0-----:R-:W-:-:S07]  /*ec40*/  FADD.FTZ R14, R89, R14 ;  /* 0x0000000e590e7221 */ /* 0x001fce0000010000 */
[----:B------:R0:W3:Y:S01]  /*ec50*/  MUFU.EX2 R13, R41 ;  /* 0x00000029000d7308 */ /* 0x0000e20000000800 */
[----:B------:R-:W-:Y:S01]  /*ec60*/  F2FP.BF16.F32.PACK_AB R12, R26, R27 ;  /* 0x0000001b1a0c723e */ /* 0x000fe200000010ff */
[----:B0-----:R-:W4:Y:S01]  /*ec70*/  LDL R41, [R1+0x6c] ;  /* 0x00006c0001297983 */ /* 0x001f220000100800 */
[----:B-1----:R-:W-:Y:S01]  /*ec80*/  FADD.FTZ R26, R88, R14 ;  /* 0x0000000e581a7221 */ /* 0x002fe20000010000 */
[----:B------:R-:W-:Y:S02]  /*ec90*/  F2FP.BF16.F32.PACK_AB R14, R24, R25 ;  /* 0x00000019180e723e */ /* 0x000fe400000010ff */
[----:B------:R-:W2:Y:S02]  /*eca0*/  LDL R24, [R1+0x74] ;  /* 0x0000740001187983 */ /* 0x000ea40000100800 */
[----:B------:R-:W0:Y:S08]  /*ecb0*/  MUFU.EX2 R42, R42 ;  /* 0x0000002a002a7308 */ /* 0x000e300000000800 */
[----:B------:R-:W-:Y:S08]  /*ecc0*/  MUFU.EX2 R91, R15 ;  /* 0x0000000f005b7308 */ /* 0x000ff00000000800 */
[----:B------:R-:W1:Y:S01]  /*ecd0*/  MUFU.EX2 R15, R43 ;  /* 0x0000002b000f7308 */ /* 0x000e620000000800 */
[----:B---3--:R-:W-:-:S07]  /*ece0*/  FADD.FTZ R4, R13, R4 ;  /* 0x000000040d047221 */ /* 0x008fce0000010000 */
[----:B------:R-:W3:Y:S01]  /*ecf0*/  MUFU.EX2 R44, R44 ;  /* 0x0000002c002c7308 */ /* 0x000ee20000000800 */
[----:B0-----:R-:W-:-:S07]  /*ed00*/  FADD.FTZ R4, R42, R4 ;  /* 0x000000042a047221 */ /* 0x001fce0000010000 */
[----:B------:R-:W0:Y:S01]  /*ed10*/  MUFU.EX2 R45, R45 ;  /* 0x0000002d002d7308 */ /* 0x000e220000000800 */
[----:B-1----:R-:W-:-:S07]  /*ed20*/  FADD.FTZ R4, R15, R4 ;  /* 0x000000040f047221 */ /* 0x002fce0000010000 */
        /* <DEDUP_REMOVED lines=8> */
[----:B------:R-:W3:Y:S08]  /*edb0*/  MUFU.EX2 R50, R50 ;  /* 0x0000003200327308 */ /* 0x000ef00000000800 */
[----:B------:R-:W3:Y:S01]  /*edc0*/  MUFU.EX2 R85, R85 ;  /* 0x0000005500557308 */ /* 0x000ee20000000800 */
[----:B0-----:R-:W-:-:S07]  /*edd0*/  FADD.FTZ R4, R48, R4 ;  /* 0x0000000430047221 */ /* 0x001fce0000010000 */
[----:B------:R-:W0:Y:S08]  /*ede0*/  MUFU.EX2 R51, R51 ;  /* 0x0000003300337308 */ /* 0x000e300000000800 */
[----:B------:R-:W0:Y:S01]  /*edf0*/  MUFU.EX2 R84, R84 ;  /* 0x0000005400547308 */ /* 0x000e220000000800 */
[----:B-1----:R-:W-:-:S07]  /*ee00*/  FADD.FTZ R4, R49, R4 ;  /* 0x0000000431047221 */ /* 0x002fce0000010000 */
[----:B------:R-:W1:Y:S08]  /*ee10*/  MUFU.EX2 R52, R52 ;  /* 0x0000003400347308 */ /* 0x000e700000000800 */
[----:B------:R-:W1:Y:S01]  /*ee20*/  MUFU.EX2 R81, R81 ;  /* 0x0000005100517308 */ /* 0x000e620000000800 */
[----:B---3--:R-:W-:Y:S01]  /*ee30*/  FADD.FTZ R4, R50, R4 ;  /* 0x0000000432047221 */ /* 0x008fe20000010000 */
[----:B------:R-:W-:-:S06]  /*ee40*/  FADD.FTZ R26, R85, R26 ;  /* 0x0000001a551a7221 */ /* 0x000fcc0000010000 */
[----:B------:R-:W3:Y:S08]  /*ee50*/  MUFU.EX2 R53, R53 ;  /* 0x0000003500357308 */ /* 0x000ef00000000800 */
[----:B------:R-:W3:Y:S01]  /*ee60*/  MUFU.EX2 R36, R36 ;  /* 0x0000002400247308 */ /* 0x000ee20000000800 */
        /* <DEDUP_REMOVED lines=22> */
[----:B------:R-:W-:Y:S08]  /*efd0*/  MUFU.EX2 R33, R33 ;  /* 0x0000002100217308 */ /* 0x000ff00000000800 */
[----:B------:R-:W3:Y:S01]  /*efe0*/  MUFU.EX2 R59, R59 ;  /* 0x0000003b003b7308 */ /* 0x000ee20000000800 */
[----:B0-----:R-:W-:Y:S01]  /*eff0*/  FADD.FTZ R25, R57, R4 ;  /* 0x0000000439197221 */ /* 0x001fe20000010000 */
[----:B------:R-:W-:-:S06]  /*f000*/  FADD.FTZ R4, R34, R27 ;  /* 0x0000001b22047221 */ /* 0x000fcc0000010000 */
[----:B------:R-:W0:Y:S01]  /*f010*/  MUFU.EX2 R60, R60 ;  /* 0x0000003c003c7308 */ /* 0x000e220000000800 */
[----:B------:R-:W-:Y:S02]  /*f020*/  F2FP.BF16.F32.PACK_AB R8, R67, R79 ;  /* 0x0000004f4308723e */ /* 0x000fe400000010ff */
[----:B------:R-:W-:Y:S02]  /*f030*/  F2FP.BF16.F32.PACK_AB R10, R65, R66 ;  /* 0x00000042410a723e */ /* 0x000fe400000010ff */
[----:B------:R-:W-:Y:S01]  /*f040*/  F2FP.BF16.F32.PACK_AB R11, R40, R11 ;  /* 0x0000000b280b723e */ /* 0x000fe200000010ff */
[----:B-1----:R-:W-:Y:S01]  /*f050*/  FADD.FTZ R4, R29, R4 ;  /* 0x000000041d047221 */ /* 0x002fe20000010000 */
[----:B------:R-:W-:Y:S01]  /*f060*/  F2FP.BF16.F32.PACK_AB R100, R100, R0 ;  /* 0x000000006464723e */ /* 0x000fe200000010ff */
[----:B------:R-:W-:Y:S01]  /*f070*/  FADD.FTZ R0, R58, R25 ;  /* 0x000000193a007221 */ /* 0x000fe20000010000 */
[----:B------:R-:W3:Y:S01]  /*f080*/  LDL R26, [R1+0x70] ;  /* 0x00007000011a7983 */ /* 0x000ee20000100800 */
[----:B------:R-:W-:-:S02]  /*f090*/  F2FP.BF16.F32.PACK_AB R13, R42, R13 ;  /* 0x0000000d2a0d723e */ /* 0x000fc400000010ff */
[----:B------:R-:W-:Y:S01]  /*f0a0*/  F2FP.BF16.F32.PACK_AB R15, R44, R15 ;  /* 0x0000000f2c0f723e */ /* 0x000fe200000010ff */
[----:B------:R1:W-:Y:S01]  /*f0b0*/  MUFU.EX2 R106, R101 ;  /* 0x00000065006a7308 */ /* 0x0003e20000000800 */
[----:B------:R-:W-:Y:S02]  /*f0c0*/  F2FP.BF16.F32.PACK_AB R102, R96, R97 ;  /* 0x000000616066723e */ /* 0x000fe400000010ff */
[----:B------:R-:W-:Y:S02]  /*f0d0*/  F2FP.BF16.F32.PACK_AB R103, R48, R47 ;  /* 0x0000002f3067723e */ /* 0x000fe400000010ff */
[----:B------:R-:W-:Y:S02]  /*f0e0*/  F2FP.BF16.F32.PACK_AB R92, R92, R93 ;  /* 0x0000005d5c5c723e */ /* 0x000fe400000010ff */
[----:B------:R-:W-:Y:S02]  /*f0f0*/  F2FP.BF16.F32.PACK_AB R93, R50, R49 ;  /* 0x00000031325d723e */ /* 0x000fe400000010ff */
[----:B-1----:R-:W-:-:S02]  /*f100*/  F2FP.BF16.F32.PACK_AB R101, R46, R45 ;  /* 0x0000002d2e65723e */ /* 0x002fc400000010ff */
[----:B------:R-:W-:Y:S02]  /*f110*/  F2FP.BF16.F32.PACK_AB R94, R88, R89 ;  /* 0x00000059585e723e */ /* 0x000fe400000010ff */
[----:B------:R-:W-:Y:S01]  /*f120*/  F2FP.BF16.F32.PACK_AB R95, R52, R51 ;  /* 0x00000033345f723e */ /* 0x000fe200000010ff */
[----:B----4-:R3:W-:Y:S04]  /*f130*/  STSM.16.M88.4 [R41], R8 ;  /* 0x0000000829007844 */ /* 0x0107e80000000200 */
[----:B--2---:R1:W-:Y:S04]  /*f140*/  STSM.16.M88.4 [R39], R12 ;  /* 0x0000000c27007844 */ /* 0x0043e80000000200 */
[----:B------:R-:W-:Y:S01]  /*f150*/  STSM.16.M88.4 [R38], R100 ;  /* 0x0000006426007844 */ /* 0x000fe20000000200 */
[----:B---3--:R-:W-:Y:S01]  /*f160*/  FADD.FTZ R9, R59, R0 ;  /* 0x000000003b097221 */ /* 0x008fe20000010000 */
[----:B------:R-:W-:Y:S01]  /*f170*/  FADD.FTZ R11, R33, R4 ;  /* 0x00000004210b7221 */ /* 0x000fe20000010000 */
[----:B------:R-:W-:-:S02]  /*f180*/  F2FP.BF16.F32.PACK_AB R8, R84, R85 ;  /* 0x000000555408723e */ /* 0x000fc400000010ff */
[----:B0-----:R-:W-:Y:S01]  /*f190*/  FADD.FTZ R0, R60, R9 ;  /* 0x000000093c007221 */ /* 0x001fe20000010000 */
[----:B-1----:R-:W-:Y:S01]  /*f1a0*/  FADD.FTZ R15, R82, R11 ;  /* 0x0000000b520f7221 */ /* 0x002fe20000010000 */
[----:B------:R-:W-:Y:S02]  /*f1b0*/  F2FP.BF16.F32.PACK_AB R9, R54, R53 ;  /* 0x000000353609723e */ /* 0x000fe400000010ff */
[----:B------:R-:W-:Y:S02]  /*f1c0*/  F2FP.BF16.F32.PACK_AB R10, R36, R81 ;  /* 0x00000051240a723e */ /* 0x000fe400000010ff */
[----:B------:R-:W-:Y:S01]  /*f1d0*/  F2FP.BF16.F32.PACK_AB R11, R56, R55 ;  /* 0x00000037380b723e */ /* 0x000fe200000010ff */
[----:B------:R-:W-:Y:S04]  /*f1e0*/  STSM.16.M88.4 [R118+0x24800], R92 ;  /* 0x0248005c76007844 */ /* 0x000fe80000000200 */
[----:B------:R0:W-:Y:S04]  /*f1f0*/  STSM.16.M88.4 [R24], R8 ;  /* 0x0000000818007844 */ /* 0x0001e80000000200 */
[----:B0-----:R-:W2:Y:S01]  /*f200*/  LDL.LU R24, [R1+0x20] ;  /* 0x0000200001187983 */ /* 0x001ea20000300800 */
[----:B------:R-:W0:Y:S08]  /*f210*/  MUFU.EX2 R61, R61 ;  /* 0x0000003d003d7308 */ /* 0x000e300000000800 */
[----:B------:R-:W1:Y:S08]  /*f220*/  MUFU.EX2 R62, R62 ;  /* 0x0000003e003e7308 */ /* 0x000e700000000800 */
[----:B------:R-:W3:Y:S08]  /*f230*/  MUFU.EX2 R32, R32 ;  /* 0x0000002000207308 */ /* 0x000ef00000000800 */
[----:B------:R-:W4:Y:S01]  /*f240*/  MUFU.EX2 R63, R63 ;  /* 0x0000003f003f7308 */ /* 0x000f220000000800 */
[----:B0-----:R-:W-:-:S07]  /*f250*/  FADD.FTZ R13, R61, R0 ;  /* 0x000000003d0d7221 */ /* 0x001fce0000010000 */
[----:B------:R-:W0:Y:S01]  /*f260*/  MUFU.EX2 R68, R68 ;  /* 0x0000004400447308 */ /* 0x000e220000000800 */
[----:B-1----:R-:W-:-:S07]  /*f270*/  FADD.FTZ R0, R62, R13 ;  /* 0x0000000d3e007221 */ /* 0x002fce0000010000 */
[----:B------:R-:W1:Y:S08]  /*f280*/  MUFU.EX2 R28, R28 ;  /* 0x0000001c001c7308 */ /* 0x000e700000000800 */
[----:B------:R-:W1:Y:S01]  /*f290*/  MUFU.EX2 R69, R69 ;  /* 0x0000004500457308 */ /* 0x000e620000000800 */
[----:B---3--:R-:W-:Y:S01]  /*f2a0*/  FADD.FTZ R4, R32, R15 ;  /* 0x0000000f20047221 */ /* 0x008fe20000010000 */
[----:B----4-:R-:W-:-:S06]  /*f2b0*/  FADD.FTZ R13, R63, R0 ;  /* 0x000000003f0d7221 */ /* 0x010fcc0000010000 */
[----:B------:R-:W3:Y:S01]  /*f2c0*/  MUFU.EX2 R70, R70 ;  /* 0x0000004600467308 */ /* 0x000ee20000000800 */
[----:B------:R-:W-:Y:S01]  /*f2d0*/  FADD.FTZ R15, R83, R4 ;  /* 0x00000004530f7221 */ /* 0x000fe20000010000 */
[----:B0-----:R-:W-:-:S06]  /*f2e0*/  FADD.FTZ R0, R68, R13 ;  /* 0x0000000d44007221 */ /* 0x001fcc0000010000 */
[----:B------:R-:W0:Y:S08]  /*f2f0*/  MUFU.EX2 R21, R21 ;  /* 0x0000001500157308 */ /* 0x000e300000000800 */
[----:B------:R-:W4:Y:S01]  /*f300*/  MUFU.EX2 R71, R71 ;  /* 0x0000004700477308 */ /* 0x000f220000000800 */
[----:B-1----:R-:W-:Y:S01]  /*f310*/  FADD.FTZ R15, R28, R15 ;  /* 0x0000000f1c0f7221 */ /* 0x002fe20000010000 */
[----:B------:R-:W-:-:S06]  /*f320*/  FADD.FTZ R25, R69, R0 ;  /* 0x0000000045197221 */ /* 0x000fcc0000010000 */
[----:B------:R-:W1:Y:S01]  /*f330*/  MUFU.EX2 R72, R72 ;  /* 0x0000004800487308 */ /* 0x000e620000000800 */
[----:B------:R-:W-:Y:S01]  /*f340*/  FADD.FTZ R4, R86, R15 ;  /* 0x0000000f56047221 */ /* 0x000fe20000010000 */
[----:B---3--:R-:W-:-:S06]  /*f350*/  FADD.FTZ R0, R70, R25 ;  /* 0x0000001946007221 */ /* 0x008fcc0000010000 */
[----:B------:R-:W3:Y:S08]  /*f360*/  MUFU.EX2 R20, R20 ;  /* 0x0000001400147308 */ /* 0x000ef00000000800 */
[----:B------:R-:W3:Y:S01]  /*f370*/  MUFU.EX2 R73, R73 ;  /* 0x0000004900497308 */ /* 0x000ee20000000800 */
[----:B0-----:R-:W-:Y:S01]  /*f380*/  FADD.FTZ R4, R21, R4 ;  /* 0x0000000415047221 */ /* 0x001fe20000010000 */
[----:B----4-:R-:W-:-:S06]  /*f390*/  FADD.FTZ R11, R71, R0 ;  /* 0x00000000470b7221 */ /* 0x010fcc0000010000 */
[----:B------:R-:W0:Y:S01]  /*f3a0*/  MUFU.EX2 R74, R74 ;  /* 0x0000004a004a7308 */ /* 0x000e220000000800 */
[----:B------:R-:W-:Y:S01]  /*f3b0*/  FADD.FTZ R25, R87, R4 ;  /* 0x0000000457197221 */ /* 0x000fe20000010000 */
[----:B-1----:R-:W-:-:S06]  /*f3c0*/  FADD.FTZ R0, R72, R11 ;  /* 0x0000000b48007221 */ /* 0x002fcc0000010000 */
[----:B------:R-:W1:Y:S01]  /*f3d0*/  MUFU.EX2 R75, R75 ;  /* 0x0000004b004b7308 */ /* 0x000e620000000800 */
[----:B---3--:R-:W-:Y:S01]  /*f3e0*/  FADD.FTZ R27, R20, R25 ;  /* 0x00000019141b7221 */ /* 0x008fe20000010000 */
[----:B------:R-:W-:-:S06]  /*f3f0*/  FADD.FTZ R25, R73, R0 ;  /* 0x0000000049197221 */ /* 0x000fcc0000010000 */
[----:B------:R-:W3:Y:S01]  /*f400*/  MUFU.EX2 R76, R76 ;  /* 0x0000004c004c7308 */ /* 0x000ee20000000800 */
[----:B------:R-:W-:Y:S01]  /*f410*/  FADD.FTZ R4, R90, R27 ;  /* 0x0000001b5a047221 */ /* 0x000fe20000010000 */
[----:B0-----:R-:W-:-:S06]  /*f420*/  FADD.FTZ R0, R74, R25 ;  /* 0x000000194a007221 */ /* 0x001fcc0000010000 */
[----:B------:R-:W0:Y:S01]  /*f430*/  MUFU.EX2 R77, R77 ;  /* 0x0000004d004d7308 */ /* 0x000e220000000800 */
[----:B------:R-:W-:Y:S01]  /*f440*/  FADD.FTZ R27, R91, R4 ;  /* 0x000000045b1b7221 */ /* 0x000fe20000010000 */
[----:B------:R-:W-:Y:S01]  /*f450*/  F2FP.BF16.F32.PACK_AB R12, R35, R30 ;  /* 0x0000001e230c723e */ /* 0x000fe200000010ff */
[----:B-1----:R-:W-:-:S05]  /*f460*/  FADD.FTZ R25, R75, R0 ;  /* 0x000000004b197221 */ /* 0x002fca0000010000 */
[----:B------:R-:W1:Y:S01]  /*f470*/  MUFU.EX2 R78, R78 ;  /* 0x0000004e004e7308 */ /* 0x000e620000000800 */
[----:B------:R-:W-:Y:S02]  /*f480*/  F2FP.BF16.F32.PACK_AB R13, R58, R57 ;  /* 0x000000393a0d723e */ /* 0x000fe400000010ff */
[----:B------:R-:W-:Y:S02]  /*f490*/  F2FP.BF16.F32.PACK_AB R14, R34, R31 ;  /* 0x0000001f220e723e */ /* 0x000fe400000010ff */
[----:B------:R-:W-:-:S03]  /*f4a0*/  F2FP.BF16.F32.PACK_AB R15, R60, R59 ;  /* 0x0000003b3c0f723e */ /* 0x000fc600000010ff */
[----:B------:R-:W4:Y:S01]  /*f4b0*/  MUFU.EX2 R107, R104 ;  /* 0x00000068006b7308 */ /* 0x000f220000000800 */
[----:B------:R-:W-:Y:S02]  /*f4c0*/  F2FP.BF16.F32.PACK_AB R8, R33, R29 ;  /* 0x0000001d2108723e */ /* 0x000fe400000010ff */
[----:B------:R-:W-:Y:S02]  /*f4d0*/  F2FP.BF16.F32.PACK_AB R9, R62, R61 ;  /* 0x0000003d3e09723e */ /* 0x000fe400000010ff */
[----:B------:R-:W-:-:S03]  /*f4e0*/  F2FP.BF16.F32.PACK_AB R10, R32, R82 ;  /* 0x00000052200a723e */ /* 0x000fc600000010ff */
[----:B------:R-:W4:Y:S01]  /*f4f0*/  MUFU.EX2 R110, R110 ;  /* 0x0000006e006e7308 */ /* 0x000f220000000800 */
[----:B------:R-:W-:Y:S01]  /*f500*/  F2FP.BF16.F32.PACK_AB R11, R68, R63 ;  /* 0x0000003f440b723e */ /* 0x000fe200000010ff */
[----:B------:R-:W-:Y:S01]  /*f510*/  FADD.FTZ R4, R98, R27 ;  /* 0x0000001b62047221 */ /* 0x000fe20000010000 */
[----:B---3--:R-:W-:Y:S01]  /*f520*/  FADD.FTZ R0, R76, R25 ;  /* 0x000000194c007221 */ /* 0x008fe20000010000 */
[----:B------:R-:W-:Y:S04]  /*f530*/  STSM.16.M88.4 [R39+0x6000], R12 ;  /* 0x0060000c27007844 */ /* 0x000fe80000000200 */
[----:B------:R-:W3:Y:S01]  /*f540*/  MUFU.EX2 R108, R108 ;  /* 0x0000006c006c7308 */ /* 0x000ee20000000800 */
[----:B------:R0:W-:Y:S07]  /*f550*/  STSM.16.M88.4 [R38+0x6000], R8 ;  /* 0x0060000826007844 */ /* 0x0001ee0000000200 */
[----:B------:R-:W3:Y:S08]  /*f560*/  MUFU.EX2 R111, R111 ;  /* 0x0000006f006f7308 */ /* 0x000ef00000000800 */
[----:B------:R-:W3:Y:S01]  /*f570*/  MUFU.EX2 R116, R116 ;  /* 0x0000007400747308 */ /* 0x000ee20000000800 */
[----:B0-----:R-:W-:Y:S01]  /*f580*/  FADD.FTZ R11, R105, R4 ;  /* 0x00000004690b7221 */ /* 0x001fe20000010000 */
[----:B------:R-:W-:-:S03]  /*f590*/  FADD.FTZ R9, R77, R0 ;  /* 0x000000004d097221 */ /* 0x000fc60000010000 */
[----:B------:R-:W-:-:S03]  /*f5a0*/  FADD.FTZ R0, R106, R11 ;  /* 0x0000000b6a007221 */ /* 0x000fc60000010000 */
[----:B------:R-:W0:Y:S01]  /*f5b0*/  MUFU.EX2 R109, R109 ;  /* 0x0000006d006d7308 */ /* 0x000e220000000800 */
[----:B-1----:R-:W-:Y:S01]  /*f5c0*/  FADD.FTZ R9, R78, R9 ;  /* 0x000000094e097221 */ /* 0x002fe20000010000 */
[----:B----4-:R-:W-:-:S06]  /*f5d0*/  FADD.FTZ R11, R107, R0 ;  /* 0x000000006b0b7221 */ /* 0x010fcc0000010000 */
[----:B------:R-:W-:Y:S01]  /*f5e0*/  MUFU.EX2 R99, R112 ;  /* 0x0000007000637308 */ /* 0x000fe20000000800 */
[----:B------:R-:W-:-:S07]  /*f5f0*/  FADD.FTZ R0, R110, R9 ;  /* 0x000000096e007221 */ /* 0x000fce0000010000 */
[----:B------:R-:W-:Y:S08]  /*f600*/  MUFU.EX2 R104, R113 ;  /* 0x0000007100687308 */ /* 0x000ff00000000800 */
[----:B------:R-:W1:Y:S08]  /*f610*/  MUFU.EX2 R115, R115 ;  /* 0x0000007300737308 */ /* 0x000e700000000800 */
[----:B------:R-:W-:Y:S08]  /*f620*/  MUFU.EX2 R117, R117 ;  /* 0x0000007500757308 */ /* 0x000ff00000000800 */
[----:B------:R-:W4:Y:S01]  /*f630*/  MUFU.EX2 R114, R114 ;  /* 0x0000007200727308 */ /* 0x000f220000000800 */
[----:B---3--:R-:W-:Y:S01]  /*f640*/  FADD.FTZ R4, R108, R11 ;  /* 0x0000000b6c047221 */ /* 0x008fe20000010000 */
[----:B------:R-:W-:Y:S01]  /*f650*/  FADD.FTZ R11, R111, R0 ;  /* 0x000000006f0b7221 */ /* 0x000fe20000010000 */
[----:B------:R-:W-:-:S02]  /*f660*/  F2FP.BF16.F32.PACK_AB R28, R28, R83 ;  /* 0x000000531c1c723e */ /* 0x000fc400000010ff */
[----:B------:R-:W-:Y:S01]  /*f670*/  F2FP.BF16.F32.PACK_AB R29, R70, R69 ;  /* 0x00000045461d723e */ /* 0x000fe200000010ff */
[----:B------:R-:W-:Y:S01]  /*f680*/  FADD.FTZ R0, R116, R11 ;  /* 0x0000000b74007221 */ /* 0x000fe20000010000 */
[----:B------:R-:W-:Y:S02]  /*f690*/  F2FP.BF16.F32.PACK_AB R30, R21, R86 ;  /* 0x00000056151e723e */ /* 0x000fe400000010ff */
[----:B------:R-:W-:Y:S02]  /*f6a0*/  F2FP.BF16.F32.PACK_AB R31, R72, R71 ;  /* 0x00000047481f723e */ /* 0x000fe400000010ff */
[----:B------:R-:W-:Y:S01]  /*f6b0*/  F2FP.BF16.F32.PACK_AB R90, R91, R90 ;  /* 0x0000005a5b5a723e */ /* 0x000fe200000010ff */
[----:B0-----:R-:W-:Y:S01]  /*f6c0*/  FADD.FTZ R4, R109, R4 ;  /* 0x000000046d047221 */ /* 0x001fe20000010000 */
        /* <DEDUP_REMOVED lines=8> */
[C---:B-1----:R-:W-:Y:S02]  /*f750*/  F2FP.BF16.F32.PACK_AB R109, R115.reuse, R116 ;  /* 0x00000074736d723e */ /* 0x042fe400000010ff */
[----:B------:R-:W-:Y:S02]  /*f760*/  F2FP.BF16.F32.PACK_AB R110, R104, R99 ;  /* 0x00000063686e723e */ /* 0x000fe400000010ff */
[----:B----4-:R-:W-:Y:S01]  /*f770*/  F2FP.BF16.F32.PACK_AB R111, R114, R117 ;  /* 0x00000075726f723e */ /* 0x010fe200000010ff */
[----:B------:R-:W-:Y:S04]  /*f780*/  STSM.16.M88.4 [R118+0x2a800], R28 ;  /* 0x02a8001c76007844 */ /* 0x000fe80000000200 */
[----:B------:R-:W-:Y:S04]  /*f790*/  STSM.16.M88.4 [R26], R88 ;  /* 0x000000581a007844 */ /* 0x000fe80000000200 */
[----:B------:R-:W-:Y:S04]  /*f7a0*/  STSM.16.M88.4 [R39+0xc000], R8 ;  /* 0x00c0000827007844 */ /* 0x000fe80000000200 */
[----:B------:R-:W-:Y:S01]  /*f7b0*/  STSM.16.M88.4 [R38+0xc000], R108 ;  /* 0x00c0006c26007844 */ /* 0x000fe20000000200 */
[----:B------:R-:W-:Y:S01]  /*f7c0*/  @!PT LDS RZ, [RZ] ;  /* 0x00000000fffff984 */ /* 0x000fe20000000800 */
[----:B------:R-:W-:Y:S01]  /*f7d0*/  @!PT LDS RZ, [RZ] ;  /* 0x00000000fffff984 */ /* 0x000fe20000000800 */
[----:B------:R-:W-:Y:S01]  /*f7e0*/  @!PT LDS RZ, [RZ] ;  /* 0x00000000fffff984 */ /* 0x000fe20000000800 */
[----:B------:R-:W-:Y:S01]  /*f7f0*/  @!PT LDS RZ, [RZ] ;  /* 0x00000000fffff984 */ /* 0x000fe20000000800 */
[----:B------:R0:W-:Y:S06]  /*f800*/  MEMBAR.ALL.CTA ;  /* 0x0000000000007992 */ /* 0x0001ec0000008000 */
[----:B0-----:R-:W0:Y:S01]  /*f810*/  FENCE.VIEW.ASYNC.S ;  /* 0x00000000000073c6 */ /* 0x001e220000000000 */
[----:B------:R-:W-:-:S04]  /*f820*/  FADD.FTZ R0, R115, R0 ;  /* 0x0000000073007221 */ /* 0x000fc80000010000 */
[----:B------:R-:W-:-:S04]  /*f830*/  FADD.FTZ R0, R117, R0 ;  /* 0x0000000075007221 */ /* 0x000fc80000010000 */
[----:B------:R-:W-:Y:S01]  /*f840*/  FADD.FTZ R0, R114, R0 ;  /* 0x0000000072007221 */ /* 0x000fe20000010000 */
[----:B------:R-:W-:-:S04]  /*f850*/  FADD.FTZ R13, R99, R4 ;  /* 0x00000004630d7221 */ /* 0x000fc80000010000 */
[----:B------:R1:W-:Y:S01]  /*f860*/  STL [R1+0x24], R0 ;  /* 0x0000240001007387 */ /* 0x0003e20000100800 */
[C---:B--2---:R-:W-:Y:S01]  /*f870*/  ISETP.GT.AND P2, PT, R24.reuse, RZ, PT ;  /* 0x000000ff1800720c */ /* 0x044fe20003f44270 */
[----:B-1----:R-:W-:Y:S02]  /*f880*/  VIADD R0, R24, 0xffffffff ;  /* 0xffffffff18007836 */ /* 0x002fe40000000000 */
        /* <DEDUP_REMOVED lines=33> */
[----:B------:R2:W-:Y:S01]  /*faa0*/  STL [R1+0x20], R0 ;  /* 0x0000200001007387 */ /* 0x0005e20000100800 */
[----:B------:R-:W-:Y:S01]  /*fab0*/  FADD.FTZ R4, R104, R13 ;  /* 0x0000000d68047221 */ /* 0x000fe20000010000 */
[----:B------:R-:W-:-:S02]  /*fac0*/  IMAD.MOV.U32 R3, RZ, RZ, R37 ;  /* 0x000000ffff037224 */ /* 0x000fc400078e0025 */
[----:B------:R-:W-:Y:S02]  /*fad0*/  IMAD.MOV.U32 R7, RZ, RZ, R5 ;  /* 0x000000ffff077224 */ /* 0x000fe400078e0005 */
[----:B--2---:R-:W-:Y:S01]  /*fae0*/  IMAD.MOV.U32 R0, RZ, RZ, R22 ;  /* 0x000000ffff007224 */ /* 0x004fe200078e0016 */
[----:B0-----:R-:W-:Y:S01]  /*faf0*/  NOP ;  /* 0x0000000000007918 */ /* 0x001fe20000000000 */
[----:B-1----:R-:W-:Y:S05]  /*fb00*/  @P2 BRA `(.L_x_10888) ;  /* 0xffffffc000d02947 */ /* 0x002fea000383ffff */
.L_x_10878:
[----:B------:R-:W-:Y:S05]  /*fb10*/  WARPSYNC.ALL ;  /* 0x0000000000007948 */ /* 0x000fea0003800000 */
[----:B------:R-:W-:Y:S06]  /*fb20*/  BAR.ARV 0x8, 0x1a0 ;  /* 0x0206800000007b1d */ /* 0x000fec0000002000 */
[----:B------:R-:W-:Y:S05]  /*fb30*/  @!P0 BRA `(.L_x_10889) ;  /* 0x0000000000048947 */ /* 0x000fea0003800000 */
[----:B------:R-:W-:Y:S01]  /*fb40*/  BPT.TRAP 0x1 ;  /* 0x000000040000795c */ /* 0x000fe20000300000 */
.L_x_10889:
[----:B------:R-:W2:Y:S01]  /*fb50*/  LDL R0, [R1+0x28] ;  /* 0x0000280001007983 */ /* 0x000ea20000100800 */
[----:B------:R-:W-:Y:S01]  /*fb60*/  IMAD R11, R22, 0x8, R2 ;  /* 0x00000008160b7824 */ /* 0x000fe200078e0202 */
[----:B--2---:R-:W-:-:S04]  /*fb70*/  SHF.L.U32 R0, R0, 0x1f, RZ ;  /* 0x0000001f00007819 */ /* 0x004fc800000006ff */
[----:B------:R0:W1:Y:S01]  /*fb80*/  SYNCS.PHASECHK.TRANS64.TRYWAIT P2, [R11+URZ+0x30850], R0 ;  /* 0x030850000b0075a7 */ /* 0x000062000804017f */
[----:B------:R-:W-:Y:S05]  /*fb90*/  @!P0 BRA `(.L_x_10890) ;  /* 0x0000000000048947 */ /* 0x000fea0003800000 */
[----:B------:R-:W-:Y:S01]  /*fba0*/  BPT.TRAP 0x1 ;  /* 0x000000040000795c */ /* 0x000fe20000300000 */
.L_x_10890:
[----:B------:R-:W2:Y:S01]  /*fbb0*/  LDL.LU R3, [R1+0x5c] ;  /* 0x00005c0001037983 */ /* 0x000ea20000300800 */
[----:B------:R-:W-:-:S05]  /*fbc0*/  VIADD R2, R2, 0x400 ;  /* 0x0000040002027836 */ /* 0x000fca0000000000 */
[----:B------:R-:W-:-:S04]  /*fbd0*/  SHF.R.U32.HI R2, RZ, 0x4, R2 ;  /* 0x00000004ff027819 */ /* 0x000fc80000011602 */
[----:B------:R-:W-:Y:S02]  /*fbe0*/  LOP3.LUT R9, R2, 0x3fff, RZ, 0xc0, !PT ;  /* 0x00003fff02097812 */ /* 0x000fe400078ec0ff */
[----:B--2---:R-:W-:-:S04]  /*fbf0*/  IADD3 R3, R3, 0x1e800, RZ ;  /* 0x0001e80003037810 */ /* 0x004fc80007ffe0ff */
[----:B------:R-:W-:-:S04]  /*fc00*/  SHF.R.U32.HI R3, RZ, 0x4, R3 ;  /* 0x00000004ff037819 */ /* 0x000fc80000011603 */
[----:B------:R-:W-:Y:S01]  /*fc10*/  LOP3.LUT R3, R3, 0x3fff, RZ, 0xc0, !PT ;  /* 0x00003fff03037812 */ /* 0x000fe200078ec0ff */
[----:B-1----:R-:W-:Y:S06]  /*fc20*/  @P2 BRA `(.L_x_10891) ;  /* 0x0000000000082947 */ /* 0x002fec0003800000 */
[----:B------:R-:W1:Y:S02]  /*fc30*/  SYNCS.PHASECHK.TRANS64.TRYWAIT P0, [R11+URZ+0x30850], R0 ;  /* 0x030850000b0075a7 */ /* 0x000e64000800017f */
[----:B-1----:R-:W-:Y:S05]  /*fc40*/  @!P0 BRA `(.L_x_10892) ;  /* 0x00000078004c8947 */ /* 0x002fea0003800000 */
.L_x_10891:
[----:B------:R-:W-:Y:S01]  /*fc50*/  LOP3.LUT R2, R3, 0x10000, RZ, 0xfc, !PT ;  /* 0x0001000003027812 */ /* 0x000fe200078efcff */
[----:B-----5:R-:W-:Y:S01]  /*fc60*/  IMAD R8, R22, 0x600, R9 ;  /* 0x0000060016087824 */ /* 0x020fe200078e0209 */
[----:B------:R-:W0:Y:S01]  /*fc70*/  LDL.LU R10, [R1+0x24] ;  /* 0x00002400010a7983 */ /* 0x000e220000300800 */
[----:B------:R-:W-:Y:S02]  /*fc80*/  IMAD.MOV.U32 R3, RZ, RZ, 0x40000040 ;  /* 0x40000040ff037424 */ /* 0x000fe400078e00ff */
[----:B------:R-:W-:Y:S01]  /*fc90*/  IMAD.MOV.U32 R9, RZ, RZ, 0x40000040 ;  /* 0x40000040ff097424 */ /* 0x000fe200078e00ff */
[----:B------:R-:W-:Y:S05]  /*fca0*/  WARPSYNC.ALL ;  /* 0x0000000000007948 */ /* 0x000fea0003800000 */
[C---:B------:R-:W-:Y:S01]  /*fcb0*/  R2UR UR4, R2.reuse ;  /* 0x00000000020472ca */ /* 0x040fe200000e0000 */
[----:B------:R-:W-:Y:S01]  /*fcc0*/  VIADD R14, R2, 0x2 ;  /* 0x00000002020e7836 */ /* 0x000fe20000000000 */
[----:B------:R-:W-:Y:S01]  /*fcd0*/  R2UR UR5, R3 ;  /* 0x00000000030572ca */ /* 0x000fe200000e0000 */
[C---:B------:R-:W-:Y:S01]  /*fce0*/  VIADD R12, R8.reuse, 0x80 ;  /* 0x00000080080c7836 */ /* 0x040fe20000000000 */
[----:B------:R-:W-:Y:S01]  /*fcf0*/  R2UR UR6, R8 ;  /* 0x00000000080672ca */ /* 0x000fe200000e0000 */
[----:B------:R-:W-:Y:S01]  /*fd00*/  IMAD.MOV.U32 R15, RZ, RZ, 0x40000040 ;  /* 0x40000040ff0f7424 */ /* 0x000fe200078e00ff */
[----:B------:R-:W-:Y:S01]  /*fd10*/  R2UR UR7, R9 ;  /* 0x00000000090772ca */ /* 0x000fe200000e0000 */
[----:B------:R-:W-:Y:S01]  /*fd20*/  WARPGROUP.ARRIVE ;  /* 0x00000000000079c5 */ /* 0x000fe20000000000 */
[----:B------:R-:W-:Y:S01]  /*fd30*/  IMAD.MOV.U32 R13, RZ, RZ, 0x40000040 ;  /* 0x40000040ff0d7424 */ /* 0x000fe200078e00ff */
[----:B------:R-:W2:Y:S01]  /*fd40*/  LDL.LU R20, [R1+0x28] ;  /* 0x0000280001147983 */ /* 0x000ea20000300800 */
[----:B------:R-:W-:Y:S01]  /*fd50*/  IMAD.MOV.U32 R28, RZ, RZ, RZ ;  /* 0x000000ffff1c7224 */ /* 0x000fe200078e00ff */
[----:B------:R-:W-:Y:S01]  /*fd60*/  IADD3 R22, R22, 0x1, RZ ;  /* 0x0000000116167810 */ /* 0x000fe20007ffe0ff */
[----:B------:R-:W-:Y:S01]  /*fd70*/  IMAD.MOV.U32 R3, RZ, RZ, 0x40000040 ;  /* 0x40000040ff037424 */ /* 0x000fe200078e00ff */
[----:B------:R-:W3:Y:S01]  /*fd80*/  SHFL.BFLY PT, R7, R4, 0x2, 0x1f ;  /* 0x0c401f0004077f89 */ /* 0x000ee200000e0000 */
[----:B------:R-:W-:Y:S01]  /*fd90*/  IMAD.MOV.U32 R9, RZ, RZ, 0x40000040 ;  /* 0x40000040ff097424 */ /* 0x000fe200078e00ff */
[----:B------:R-:W-:-:S04]  /*fda0*/  ISETP.NE.AND P0, PT, R22, 0x2, PT ;  /* 0x000000021600780c */ /* 0x000fc80003f05270 */
[----:B------:R-:W-:Y:S01]  /*fdb0*/  HGMMA.64x64x16.F32.BF16 R120, gdesc[UR4].tnspB, R120, gsb0 ;  /* 0x40e00000047879f0 */ /* 0x000fe20008001878 */
[----:B------:R-:W-:Y:S02]  /*fdc0*/  R2UR UR4, R14 ;  /* 0x000000000e0472ca */ /* 0x000fe400000e0000 */
[----:B------:R-:W-:Y:S01]  /*fdd0*/  R2UR UR5, R15 ;  /* 0x000000000f0572ca */ /* 0x000fe200000e0000 */
[----:B------:R-:W-:Y:S01]  /*fde0*/  IMAD.MOV.U32 R15, RZ, RZ, 0x40000040 ;  /* 0x40000040ff0f7424 */ /* 0x000fe200078e00ff */
[----:B------:R-:W-:Y:S01]  /*fdf0*/  R2UR UR6, R12 ;  /* 0x000000000c0672ca */ /* 0x000fe200000e0000 */
[----:B------:R-:W-:Y:S01]  /*fe00*/  VIADD R12, R8, 0x100 ;  /* 0x00000100080c7836 */ /* 0x000fe20000000000 */
[----:B------:R-:W-:Y:S01]  /*fe10*/  R2UR UR7, R13 ;  /* 0x000000000d0772ca */ /* 0x000fe200000e0000 */
[----:B------:R-:W-:Y:S01]  /*fe20*/  IMAD.MOV.U32 R13, RZ, RZ, 0x40000040 ;  /* 0x40000040ff0d7424 */ /* 0x000fe200078e00ff */
[----:B------:R-:W-:Y:S01]  /*fe30*/  IADD3 R14, R2, 0x4, RZ ;  /* 0x00000004020e7810 */ /* 0x000fe20007ffe0ff */
[----:B---3--:R-:W-:Y:S01]  /*fe40*/  FADD.FTZ R7, R7, R4 ;  /* 0x0000000407077221 */ /* 0x008fe20000010000 */
[----:B------:R-:W-:-:S02]  /*fe50*/  WARPGROUP.DEPBAR.LE gsb0, 0x0 ;  /* 0x00008000000079c5 */ /* 0x000fc40000010000 */
[----:B------:R-:W-:-:S07]  /*fe60*/  WARPGROUP.ARRIVE ;  /* 0x00000000000079c5 */ /* 0x000fce0000000000 */
[----:B------:R-:W-:Y:S01]  /*fe70*/  HGMMA.64x64x16.F32.BF16 R120, gdesc[UR4].tnspB, R120, gsb0 ;  /* 0x40e00000047879f0 */ /* 0x000fe20008001878 */
        /* <DEDUP_REMOVED lines=8> */
[----:B------:R-:W-:Y:S02]  /*ff00*/  WARPGROUP.DEPBAR.LE gsb0, 0x0 ;  /* 0x00008000000079c5 */ /* 0x000fe40000010000 */
[----:B------:R-:W-:-:S09]  /*ff10*/  WARPGROUP.ARRIVE ;  /* 0x00000000000079c5 */ /* 0x000fd20000000000 */
        /* <DEDUP_REMOVED lines=9> */
[----:B------:R-:W-:-:S02]  /*ffb0*/  WARPGROUP.DEPBAR.LE gsb0, 0x0 ;  /* 0x00008000000079c5 */ /* 0x000fc40000010000 */
[----:B------:R-:W-:-:S08]  /*ffc0*/  WARPGROUP.ARRIVE ;  /* 0x00000000000079c5 */ /* 0x000fd00000000000 */
        /* <DEDUP_REMOVED lines=9> */
[----:B01----:R-:W0:Y:S01]  /*10060*/  SHFL.BFLY PT, R0, R10, 0x2, 0x1f ;  /* 0x0c401f000a007f89 */ /* 0x003e2200000e0000 */
[----:B------:R-:W-:-:S02]  /*10070*/  WARPGROUP.DEPBAR.LE gsb0, 0x0 ;  /* 0x00008000000079c5 */ /* 0x000fc40000010000 */
[----:B------:R-:W-:-:S08]  /*10080*/  WARPGROUP.ARRIVE ;  /* 0x00000000000079c5 */ /* 0x000fd00000000000 */
        /* <DEDUP_REMOVED lines=52> */
[C---:B------:R-:W-:Y:S01]  /*103d0*/  IADD3 R14, R2.reuse, 0xc04, RZ ;  /* 0x00000c04020e7810 */ /* 0x040fe20007ffe0ff */
[----:B------:R-:W-:-:S02]  /*103e0*/  VIADD R2, R2, 0xc06 ;  /* 0x00000c0602027836 */ /* 0x000fc40000000000 */
[----:B------:R-:W-:Y:S01]  /*103f0*/  VIADD R8, R8, 0x580 ;  /* 0x0000058008087836 */ /* 0x000fe20000000000 */
[----:B------:R-:W-:Y:S02]  /*10400*/  WARPGROUP.DEPBAR.LE gsb0, 0x0 ;  /* 0x00008000000079c5 */ /* 0x000fe40000010000 */
[----:B------:R-:W-:-:S06]  /*10410*/  WARPGROUP.ARRIVE ;  /* 0x00000000000079c5 */ /* 0x000fcc0000000000 */
[----:B------:R-:W-:Y:S01]  /*10420*/  HGMMA.64x64x16.F32.BF16 R120, gdesc[UR4].tnspB, R120, gsb0 ;  /* 0x40e00000047879f0 */ /* 0x000fe20008001878 */
[----:B------:R-:W-:Y:S02]  /*10430*/  R2UR UR4, R14 ;  /* 0x000000000e0472ca */ /* 0x000fe400000e0000 */
[----:B------:R-:W-:Y:S02]  /*10440*/  R2UR UR5, R15 ;  /* 0x000000000f0572ca */ /* 0x000fe400000e0000 */
[----:B------:R-:W-:Y:S02]  /*10450*/  R2UR UR6, R12 ;  /* 0x000000000c0672ca */ /* 0x000fe400000e0000 */
[----:B------:R-:W-:Y:S01]  /*10460*/  R2UR UR7, R13 ;  /* 0x000000000d0772ca */ /* 0x000fe200000e0000 */
[----:B------:R-:W-:Y:S02]  /*10470*/  WARPGROUP.DEPBAR.LE gsb0, 0x0 ;  /* 0x00008000000079c5 */ /* 0x000fe40000010000 */
[----:B------:R-:W-:-:S10]  /*10480*/  WARPGROUP.ARRIVE ;  /* 0x00000000000079c5 */ /* 0x000fd40000000000 */
[----:B------:R-:W-:Y:S01]  /*10490*/  HGMMA.64x64x16.F32.BF16 R120, gdesc[UR4].tnspB, R120, gsb0 ;  /* 0x40e00000047879f0 */ /* 0x000fe20008001878 */
[----:B------:R-:W-:Y:S01]  /*104a0*/  R2UR UR4, R2 ;  /* 0x00000000020472ca */ /* 0x000fe200000e0000 */
[----:B0-----:R-:W-:Y:S01]  /*104b0*/  FADD.FTZ R2, R0, R10 ;  /* 0x0000000a00027221 */ /* 0x001fe20000010000 */
[----:B------:R-:W-:Y:S01]  /*104c0*/  R2UR UR5, R3 ;  /* 0x00000000030572ca */ /* 0x000fe200000e0000 */
[----:B------:R-:W0:Y:S01]  /*104d0*/  SHFL.BFLY PT, R0, R7, 0x1, 0x1f ;  /* 0x0c201f0007007f89 */ /* 0x000e2200000e0000 */
[----:B------:R-:W-:Y:S02]  /*104e0*/  R2UR UR6, R8 ;  /* 0x00000000080672ca */ /* 0x000fe400000e0000 */
[----:B------:R-:W-:Y:S01]  /*104f0*/  R2UR UR7, R9 ;  /* 0x00000000090772ca */ /* 0x000fe200000e0000 */
[----:B------:R-:W1:Y:S01]  /*10500*/  SHFL.BFLY PT, R3, R2, 0x1, 0x1f ;  /* 0x0c201f0002037f89 */ /* 0x000e6200000e0000 */
[----:B0-----:R-:W-:Y:S01]  /*10510*/  FADD.FTZ R10, R7, R0 ;  /* 0x00000000070a7221 */ /* 0x001fe20000010000 */
[----:B------:R-:W-:Y:S01]  /*10520*/  SEL R0, RZ, 0x1, P0 ;  /* 0x00000001ff007807 */ /* 0x000fe20000000000 */
[----:B-1----:R-:W-:-:S03]  /*10530*/  FADD.FTZ R13, R2, R3 ;  /* 0x00000003020d7221 */ /* 0x002fc60000010000 */
[----:B------:R-:W-:Y:S02]  /*10540*/  FSETP.NE.FTZ.AND P2, PT, R10, RZ, PT ;  /* 0x000000ff0a00720b */ /* 0x000fe40003f55000 */
[----:B--2---:R-:W-:Y:S02]  /*10550*/  LOP3.LUT R20, R20, R0, RZ, 0x3c, !PT ;  /* 0x0000000014147212 */ /* 0x004fe400078e3cff */
[----:B------:R-:W-:-:S09]  /*10560*/  FSETP.NE.FTZ.AND P3, PT, R13, RZ, PT ;  /* 0x000000ff0d00720b */ /* 0x000fd20003f75000 */
[----:B------:R-:W-:Y:S08]  /*10570*/  @P2 MUFU.LG2 R4, R10 ;  /* 0x0000000a00042308 */ /* 0x000ff00000000c00 */
[----:B------:R0:W-:Y:S01]  /*10580*/  @P2 MUFU.RCP R28, R10 ;  /* 0x0000000a001c2308 */ /* 0x0001e20000001000 */
[----:B------:R-:W-:Y:S02]  /*10590*/  WARPGROUP.DEPBAR.LE gsb0, 0x0 ;  /* 0x00008000000079c5 */ /* 0x000fe40000010000 */
[----:B0-----:R-:W2:Y:S01]  /*105a0*/  LDL.LU R10, [R1+0x80] ;  /* 0x00008000010a7983 */ /* 0x001ea20000300800 */
[----:B------:R-:W-:-:S04]  /*105b0*/  WARPGROUP.ARRIVE ;  /* 0x00000000000079c5 */ /* 0x000fc80000000000 */
[----:B------:R-:W0:Y:S02]  /*105c0*/  @P3 MUFU.LG2 R8, R13 ;  /* 0x0000000d00083308 */ /* 0x000e240000000c00 */
[----:B------:R-:W-:Y:S01]  /*105d0*/  HGMMA.64x64x16.F32.BF16 R120, gdesc[UR4].tnspB, R120, gsb0 ;  /* 0x40e00000047879f0 */ /* 0x000fe20008001878 */
[----:B------:R-:W-:Y:S01]  /*105e0*/  IMAD.MOV.U32 R2, RZ, RZ, RZ ;  /* 0x000000ffff027224 */ /* 0x000fe200078e00ff */
[----:B------:R1:W-:Y:S05]  /*105f0*/  STL [R1+0x28], R20 ;  /* 0x0000281401007387 */ /* 0x0003ea0000100800 */
[----:B------:R-:W3:Y:S01]  /*10600*/  @P3 MUFU.RCP R2, R13 ;  /* 0x0000000d00023308 */ /* 0x000ee20000001000 */
[----:B------:R-:W-:-:S02]  /*10610*/  @!P1 VIADD R9, R11, 0x30860 ;  /* 0x000308600b099836 */ /* 0x000fc40000000000 */
[C---:B------:R-:W-:Y:S01]  /*10620*/  @P3 FMUL.FTZ R11, R6.reuse, 0.69314718246459960938 ;  /* 0x3f317218060b3820 */ /* 0x040fe20000410000 */
[----:B------:R-:W-:Y:S01]  /*10630*/  @P2 FMUL.FTZ R0, R6, 0.69314718246459960938 ;  /* 0x3f31721806002820 */ /* 0x000fe20000410000 */
[----:B0-----:R-:W-:Y:S01]  /*10640*/  @P3 FMUL.FTZ R8, R8, 0.69314718246459960938 ;  /* 0x3f31721808083820 */ /* 0x001fe20000410000 */
[----:B------:R-:W-:Y:S01]  /*10650*/  @!P1 PRMT R9, RZ, 0x654, R9 ;  /* 0x00000654ff099816 */ /* 0x000fe20000000009 */
[----:B------:R-:W-:Y:S01]  /*10660*/  @P2 FMUL.FTZ R7, R4, 0.69314718246459960938 ;  /* 0x3f31721804072820 */ /* 0x000fe20000410000 */
[----:B------:R-:W-:Y:S02]  /*10670*/  IMAD.MOV.U32 R21, RZ, RZ, -0x800000 ;  /* 0xff800000ff157424 */ /* 0x000fe400078e00ff */
[----:B------:R-:W-:Y:S01]  /*10680*/  @P3 FFMA.FTZ R21, R11, R37, R8 ;  /* 0x000000250b153223 */ /* 0x000fe20000010008 */
[----:B------:R-:W-:Y:S02]  /*10690*/  IMAD.MOV.U32 R3, RZ, RZ, -0x800000 ;  /* 0xff800000ff037424 */ /* 0x000fe400078e00ff */
[----:B------:R-:W-:Y:S01]  /*106a0*/  @P2 FFMA.FTZ R3, R0, R5, R7 ;  /* 0x0000000500032223 */ /* 0x000fe20000010007 */
[----:B------:R-:W-:Y:S01]  /*106b0*/  SEL R22, R22, RZ, P0 ;  /* 0x000000ff16167207 */ /* 0x000fe20000000000 */
[----:B------:R-:W-:-:S02]  /*106c0*/  WARPGROUP.DEPBAR.LE gsb0, 0x0 ;  /* 0x00008000000079c5 */ /* 0x000fc40000010000 */
        /* <DEDUP_REMOVED lines=36> */
.L_x_10838:
[----:B------:R-:W2:Y:S01]  /*10910*/  LDL R63, [R1+0x78] ;  /* 0x00007800013f7983 */ /* 0x000ea20000100800 */
[----:B------:R-:W-:Y:S05]  /*10920*/  WARPSYNC.ALL ;  /* 0x0000000000007948 */ /* 0x000fea0003800000 */
[----:B------:R-:W0:Y:S01]  /*10930*/  S2R R5, SR_TID.X ;  /* 0x0000000000057919 */ /* 0x000e220000002100 */
[----:B------:R-:W3:Y:S01]  /*10940*/  S2UR UR5, SR_CgaCtaId ;  /* 0x00000000000579c3 */ /* 0x000ee20000008800 */
[----:B------:R-:W-:Y:S01]  /*10950*/  UMOV UR4, 0x400 ;  /* 0x0000040000047882 */ /* 0x000fe20000000000 */
[----:B------:R-:W-:Y:S01]  /*10960*/  BSSY B0, `(.L_x_10893) ;  /* 0x0000194000007945 */ /* 0x000fe20003800000 */
[----:B---3--:R-:W-:-:S06]  /*10970*/  ULEA UR4, UR5, UR4, 0x18 ;  /* 0x0000000405047291 */ /* 0x008fcc000f8ec03f */
[----:B------:R-:W-:Y:S01]  /*10980*/  IMAD.U32 R2, RZ, RZ, UR4 ;  /* 0x00000004ff027e24 */ /* 0x000fe2000f8e00ff */
[----:B------:R-:W-:Y:S01]  /*10990*/  BAR.SYNC.DEFER_BLOCKING 0x5, 0x1a0 ;  /* 0x0146800000007b1d */ /* 0x000fe20000010000 */
[----:B0-----:R-:W-:-:S04]  /*109a0*/  IADD3 R64, R5, -0x80, RZ ;  /* 0xffffff8005407810 */ /* 0x001fc80007ffe0ff */
[----:B------:R-:W-:-:S04]  /*109b0*/  SHF.R.S32.HI R4, RZ, 0x1f, R64 ;  /* 0x0000001fff047819 */ /* 0x000fc80000011440 */
[----:B-1----:R-:W-:-:S04]  /*109c0*/  LEA.HI R20, R4, R64, RZ, 0x3 ;  /* 0x0000004004147211 */ /* 0x002fc800078f18ff */
[----:B------:R-:W-:Y:S02]  /*109d0*/  LOP3.LUT R0, R20, 0x1ffffff8, RZ, 0xc0, !PT ;  /* 0x1ffffff814007812 */ /* 0x000fe400078ec0ff */
[----:B------:R-:W-:-:S03]  /*109e0*/  SHF.R.S32.HI R20, RZ, 0x3, R20 ;  /* 0x00000003ff147819 */ /* 0x000fc60000011414 */
[----:B------:R-:W-:-:S04]  /*109f0*/  IMAD.IADD R0, R64, 0x1, -R0 ;  /* 0x0000000140007824 */ /* 0x000fc800078e0a00 */
[----:B------:R-:W-:Y:S01]  /*10a00*/  IMAD.SHL.U32 R0, R0, 0x8, RZ ;  /* 0x0000000800007824 */ /* 0x000fe200078e00ff */
[----:B------:R0:W1:Y:S01]  /*10a10*/  LDS.128 R32, [R2+0x308d0] ;  /* 0x0308d00002207984 */ /* 0x0000620000000c00 */
[----:B------:R-:W-:Y:S06]  /*10a20*/  BAR.ARV 0x4, 0x1a0 ;  /* 0x0106800000007b1d */ /* 0x000fec0000002000 */
[----:B--2---:R-:W-:Y:S01]  /*10a30*/  SHF.R.S32.HI R26, RZ, 0x1f, R63 ;  /* 0x0000001fff1a7819 */ /* 0x004fe2000001143f */
[----:B------:R-:W-:-:S03]  /*10a40*/  IMAD.SHL.U32 R62, R63, 0x4, RZ ;  /* 0x000000043f3e7824 */ /* 0x000fc600078e00ff */
[----:B------:R-:W-:Y:S01]  /*10a50*/  SHF.L.U64.HI R60, R63, 0x2, R26 ;  /* 0x000000023f3c7819 */ /* 0x000fe2000001021a */
[----:B01----:R-:W-:Y:S06]  /*10a60*/  @P1 BRA `(.L_x_10894) ;  /* 0x0000000c00d41947 */ /* 0x003fec0003800000 */
[----:B------:R-:W-:Y:S01]  /*10a70*/  VIADD R6, R5, 0xffffff80 ;  /* 0xffffff8005067836 */ /* 0x000fe20000000000 */
[----:B------:R-:W-:Y:S01]  /*10a80*/  LEA.HI R4, R4, R64, RZ, 0x4 ;  /* 0x0000004004047211 */ /* 0x000fe200078f20ff */
[----:B------:R-:W0:Y:S03]  /*10a90*/  S2R R5, SR_SWINHI ;  /* 0x0000000000057919 */ /* 0x000e260000002f00 */
[----:B------:R-:W-:Y:S01]  /*10aa0*/  SHF.R.S32.HI R8, RZ, 0x1f, R6 ;  /* 0x0000001fff087819 */ /* 0x000fe20000011406 */
[----:B------:R-:W2:Y:S01]  /*10ab0*/  LDL R65, [R1+0x7c] ;  /* 0x00007c0001417983 */ /* 0x000ea20000100800 */
[----:B------:R-:W-:Y:S02]  /*10ac0*/  SHF.R.S32.HI R7, RZ, 0x4, R4 ;  /* 0x00000004ff077819 */ /* 0x000fe40000011404 */
[----:B------:R-:W-:Y:S02]  /*10ad0*/  LEA.HI R8, R8, R6, RZ, 0x5 ;  /* 0x0000000608087211 */ /* 0x000fe400078f28ff */
[----:B------:R-:W-:-:S02]  /*10ae0*/  LEA.HI R6, R4, R7, RZ, 0x1 ;  /* 0x0000000704067211 */ /* 0x000fc400078f08ff */
[----:B------:R-:W-:Y:S02]  /*10af0*/  SHF.R.S32.HI R8, RZ, 0x5, R8 ;  /* 0x00000005ff087819 */ /* 0x000fe40000011408 */
[----:B------:R-:W-:Y:S02]  /*10b00*/  LOP3.LUT R4, R4, 0xfffffff0, RZ, 0xc0, !PT ;  /* 0xfffffff004047812 */ /* 0x000fe400078ec0ff */
[----:B------:R-:W-:Y:S01]  /*10b10*/  LOP3.LUT R6, R6, 0x1ffffffe, RZ, 0xc0, !PT ;  /* 0x1ffffffe06067812 */ /* 0x000fe200078ec0ff */
[----:B------:R-:W-:Y:S02]  /*10b20*/  IMAD.SHL.U32 R9, R8, 0x400, RZ ;  /* 0x0000040008097824 */ /* 0x000fe400078e00ff */
[----:B------:R-:W-:Y:S02]  /*10b30*/  IMAD.IADD R4, R64, 0x1, -R4 ;  /* 0x0000000140047824 */ /* 0x000fe400078e0a04 */
[----:B------:R-:W-:-:S03]  /*10b40*/  IMAD.IADD R6, R7, 0x1, -R6 ;  /* 0x0000000107067824 */ /* 0x000fc600078e0a06 */
[----:B------:R-:W-:Y:S01]  /*10b50*/  LEA R9, R4, R9, 0x6 ;  /* 0x0000000904097211 */ /* 0x000fe200078e30ff */
[----:B------:R-:W-:Y:S01]  /*10b60*/  IMAD.SHL.U32 R6, R6, 0x8, RZ ;  /* 0x0000000806067824 */ /* 0x000fe200078e00ff */
[----:B------:R-:W-:Y:S05]  /*10b70*/  WARPSYNC.ALL ;  /* 0x0000000000007948 */ /* 0x000fea0003800000 */
[----:B------:R-:W-:Y:S01]  /*10b80*/  IMAD.IADD R9, R6, 0x1, R9 ;  /* 0x0000000106097824 */ /* 0x000fe200078e0209 */
[----:B------:R-:W-:Y:S01]  /*10b90*/  F2FP.BF16.F32.PACK_AB R12, R12, R55 ;  /* 0x000000370c0c723e */ /* 0x000fe200000010ff */
[----:B------:R-:W-:Y:S01]  /*10ba0*/  ULDC.64 UR4, c[0x0][0xbd8] ;  /* 0x0002f60000047ab9 */ /* 0x000fe20000000a00 */
[----:B-----5:R-:W-:-:S02]  /*10bb0*/  MOV R24, R2 ;  /* 0x0000000200187202 */ /* 0x020fc40000000f00 */
[----:B0-----:R-:W-:-:S03]  /*10bc0*/  MOV R25, R5 ;  /* 0x0000000500197202 */ /* 0x001fc60000000f00 */
[----:B------:R-:W-:Y:S01]  /*10bd0*/  IMAD.WIDE R10, R9, 0x2, R24 ;  /* 0x00000002090a7825 */ /* 0x000fe200078e0218 */
[----:B------:R-:W-:Y:S02]  /*10be0*/  BAR.SYNC.DEFER_BLOCKING 0x1, 0x180 ;  /* 0x0046000000007b1d */ /* 0x000fe40000010000 */
[C---:B------:R-:W-:Y:S02]  /*10bf0*/  IADD3 R57, P2, R10.reuse, 0x20, RZ ;  /* 0x000000200a397810 */ /* 0x040fe40007f5e0ff */
[C---:B------:R-:W-:Y:S02]  /*10c00*/  LOP3.LUT R9, R10.reuse, 0x380, RZ, 0xc0, !PT ;  /* 0x000003800a097812 */ /* 0x040fe400078ec0ff */
[C---:B------:R-:W-:Y:S02]  /*10c10*/  IADD3 R61, P0, R10.reuse, 0x60, RZ ;  /* 0x000000600a3d7810 */ /* 0x040fe40007f1e0ff */
[----:B------:R-:W-:Y:S02]  /*10c20*/  IADD3 R59, P1, R10, 0x40, RZ ;  /* 0x000000400a3b7810 */ /* 0x000fe40007f3e0ff */
[----:B------:R-:W-:-:S02]  /*10c30*/  LOP3.LUT R4, R57, 0x380, RZ, 0xc0, !PT ;  /* 0x0000038039047812 */ /* 0x000fc400078ec0ff */
[----:B------:R-:W-:Y:S02]  /*10c40*/  SHF.R.U64 R9, R9, 0x3, RZ ;  /* 0x0000000309097819 */ /* 0x000fe400000012ff */
[----:B------:R-:W-:Y:S02]  /*10c50*/  LOP3.LUT R6, R59, 0x380, RZ, 0xc0, !PT ;  /* 0x000003803b067812 */ /* 0x000fe400078ec0ff */
[----:B------:R-:W-:Y:S02]  /*10c60*/  LOP3.LUT R32, R61, 0x380, RZ, 0xc0, !PT ;  /* 0x000003803d207812 */ /* 0x000fe400078ec0ff */
[----:B------:R-:W-:Y:S02]  /*10c70*/  SHF.R.U64 R4, R4, 0x3, RZ ;  /* 0x0000000304047819 */ /* 0x000fe400000012ff */
[----:B------:R-:W-:Y:S02]  /*10c80*/  LOP3.LUT R10, R9, R10, RZ, 0x3c, !PT ;  /* 0x0000000a090a7212 */ /* 0x000fe400078e3cff */
[----:B------:R-:W-:-:S02]  /*10c90*/  SHF.R.U64 R6, R6, 0x3, RZ ;  /* 0x0000000306067819 */ /* 0x000fc400000012ff */
[----:B------:R-:W-:Y:S01]  /*10ca0*/  SHF.R.U64 R32, R32, 0x3, RZ ;  /* 0x0000000320207819 */ /* 0x000fe200000012ff */
[--C-:B------:R-:W-:Y:S01]  /*10cb0*/  IMAD.X R5, RZ, RZ, R11.reuse, P0 ;  /* 0x000000ffff057224 */ /* 0x100fe200000e060b */
[----:B------:R-:W-:Y:S01]  /*10cc0*/  LOP3.LUT R8, R4, R57, RZ, 0x3c, !PT ;  /* 0x0000003904087212 */ /* 0x000fe200078e3cff */
[--C-:B------:R-:W-:Y:S01]  /*10cd0*/  IMAD.X R7, RZ, RZ, R11.reuse, P1 ;  /* 0x000000ffff077224 */ /* 0x100fe200008e060b */
[----:B------:R-:W-:Y:S01]  /*10ce0*/  LOP3.LUT R6, R6, R59, RZ, 0x3c, !PT ;  /* 0x0000003b06067212 */ /* 0x000fe200078e3cff */
[----:B------:R-:W-:Y:S01]  /*10cf0*/  IMAD.X R9, RZ, RZ, R11, P2 ;  /* 0x000000ffff097224 */ /* 0x000fe200010e060b */
[----:B------:R-:W-:Y:S02]  /*10d00*/  LOP3.LUT R4, R32, R61, RZ, 0x3c, !PT ;  /* 0x0000003d20047212 */ /* 0x000fe400078e3cff */
[----:B------:R-:W-:Y:S02]  /*10d10*/  MOV R10, R10 ;  /* 0x0000000a000a7202 */ /* 0x000fe40000000f00 */
[----:B------:R-:W-:-:S02]  /*10d20*/  F2FP.BF16.F32.PACK_AB R13, R13, R58 ;  /* 0x0000003a0d0d723e */ /* 0x000fc400000010ff */
[----:B------:R-:W-:Y:S02]  /*10d30*/  F2FP.BF16.F32.PACK_AB R14, R14, R53 ;  /* 0x000000350e0e723e */ /* 0x000fe400000010ff */
[----:B------:R-:W-:Y:S02]  /*10d40*/  F2FP.BF16.F32.PACK_AB R15, R15, R56 ;  /* 0x000000380f0f723e */ /* 0x000fe400000010ff */
[----:B------:R-:W-:Y:S02]  /*10d50*/  MOV R55, R6 ;  /* 0x0000000600377202 */ /* 0x000fe40000000f00 */
[----:B------:R-:W-:Y:S01]  /*10d60*/  MOV R53, R4 ;  /* 0x0000000400357202 */ /* 0x000fe20000000f00 */
[----:B------:R0:W-:Y:S01]  /*10d70*/  STSM.16.M88.4 [R10], R12 ;  /* 0x0000000c0a007844 */ /* 0x0001e20000000200 */
        /* <DEDUP_REMOVED lines=8> */
[----:B0-----:R-:W-:Y:S02]  /*10e00*/  F2FP.BF16.F32.PACK_AB R10, R39, R30 ;  /* 0x0000001e270a723e */ /* 0x001fe400000010ff */
[----:B------:R-:W-:Y:S02]  /*10e10*/  F2FP.BF16.F32.PACK_AB R12, R40, R29 ;  /* 0x0000001d280c723e */ /* 0x000fe400000010ff */
[----:B------:R-:W-:Y:S02]  /*10e20*/  F2FP.BF16.F32.PACK_AB R13, R43, R46 ;  /* 0x0000002e2b0d723e */ /* 0x000fe400000010ff */
[----:B------:R-:W-:Y:S02]  /*10e30*/  F2FP.BF16.F32.PACK_AB R14, R28, R27 ;  /* 0x0000001b1c0e723e */ /* 0x000fe400000010ff */
[----:B------:R-:W-:Y:S02]  /*10e40*/  F2FP.BF16.F32.PACK_AB R15, R151, R44 ;  /* 0x0000002c970f723e */ /* 0x000fe400000010ff */
[----:B------:R-:W-:-:S02]  /*10e50*/  ISETP.NE.U32.AND P0, PT, RZ, UR4, PT ;  /* 0x00000004ff007c0c */ /* 0x000fc4000bf05070 */
        /* <DEDUP_REMOVED lines=13> */
[----:B0-----:R-:W-:Y:S01]  /*10f30*/  IMAD.U32 R32, RZ, RZ, UR4 ;  /* 0x00000004ff207e24 */ /* 0x001fe2000f8e00ff */
[----:B------:R-:W-:Y:S01]  /*10f40*/  @P1 IADD3.X R29, R60, UR5, RZ, P2, !PT ;  /* 0x000000053c1d1c10 */ /* 0x000fe200097fe4ff */
[----:B------:R-:W3:Y:S04]  /*10f50*/  @P0 LDG.E R37, desc[UR56][R30.64] ;  /* 0x000000381e250981 */ /* 0x000ee8000c1e1900 */
[----:B------:R1:W5:Y:S01]  /*10f60*/  @P1 LDG.E R32, desc[UR56][R28.64] ;  /* 0x000000381c201981 */ /* 0x000362000c1e1900 */
[----:B--2---:R-:W-:-:S02]  /*10f70*/  SHF.R.S32.HI R38, RZ, 0x1f, R65 ;  /* 0x0000001fff267819 */ /* 0x004fc40000011441 */
[----:B---3--:R-:W-:Y:S01]  /*10f80*/  SHF.R.S32.HI R36, RZ, 0x1f, R37 ;  /* 0x0000001fff247819 */ /* 0x008fe20000011425 */
[----:B-1----:R-:W-:Y:S06]  /*10f90*/  @P1 BRA `(.L_x_10895) ;  /* 0x0000000000101947 */ /* 0x002fec0003800000 */
[----:B------:R-:W-:Y:S05]  /*10fa0*/  @!P0 BRA `(.L_x_10895) ;  /* 0x00000000000c8947 */ /* 0x000fea0003800000 */
[----:B------:R-:W2:Y:S04]  /*10fb0*/  LDG.E R5, desc[UR56][R30.64] ;  /* 0x000000381e057981 */ /* 0x000ea8000c1e1900 */
[----:B-----5:R-:W2:Y:S02]  /*10fc0*/  LDG.E R32, desc[UR56][R30.64+0x4] ;  /* 0x000004381e207981 */ /* 0x020ea4000c1e1900 */
[----:B--2---:R-:W-:-:S07]  /*10fd0*/  IADD3 R32, -R5, R32, RZ ;  /* 0x0000002005207210 */ /* 0x004fce0007ffe1ff */
.L_x_10895:
[----:B------:R-:W2:Y:S01]  /*10fe0*/  LDL R9, [R1+0x8c] ;  /* 0x00008c0001097983 */ /* 0x000ea20000100800 */
[----:B------:R-:W-:-:S03]  /*10ff0*/  ULDC.64 UR4, c[0x0][0xb70] ;  /* 0x0002dc0000047ab9 */ /* 0x000fc60000000a00 */
[----:B------:R-:W2:Y:S01]  /*11000*/  LDL.LU R41, [R1+0x84] ;  /* 0x0000840001297983 */ /* 0x000ea20000300800 */
[----:B------:R-:W-:Y:S01]  /*11010*/  IMAD R6, R38, UR4, RZ ;  /* 0x0000000426067c24 */ /* 0x000fe2000f8e02ff */
[----:B------:R-:W-:Y:S01]  /*11020*/  SEL R40, R26, RZ, !P0 ;  /* 0x000000ff1a287207 */ /* 0x000fe20004000000 */
[----:B------:R-:W-:Y:S01]  /*11030*/  IMAD.MOV.U32 R4, RZ, RZ, R37 ;  /* 0x000000ffff047224 */ /* 0x000fe200078e0025 */
[----:B------:R-:W0:Y:S01]  /*11040*/  S2R R8, SR_TID.X ;  /* 0x0000000000087919 */ /* 0x000e220000002100 */
[----:B------:R-:W-:Y:S01]  /*11050*/  IMAD.MOV.U32 R5, RZ, RZ, R36 ;  /* 0x000000ffff057224 */ /* 0x000fe200078e0024 */
[----:B------:R-:W-:Y:S01]  /*11060*/  SEL R39, R63, RZ, !P0 ;  /* 0x000000ff3f277207 */ /* 0x000fe20004000000 */
[C---:B------:R-:W-:Y:S02]  /*11070*/  IMAD R7, R65.reuse, UR5, R6 ;  /* 0x0000000541077c24 */ /* 0x040fe4000f8e0206 */
[----:B------:R-:W-:Y:S01]  /*11080*/  IMAD.WIDE.U32 R4, R65, UR4, R4 ;  /* 0x0000000441047c25 */ /* 0x000fe2000f8e0004 */
[----:B------:R-:W-:-:S03]  /*11090*/  ULDC.64 UR4, c[0x0][0xb78] ;  /* 0x0002de0000047ab9 */ /* 0x000fc60000000a00 */
[----:B------:R-:W-:Y:S02]  /*110a0*/  IMAD.IADD R5, R5, 0x1, R7 ;  /* 0x0000000105057824 */ /* 0x000fe400078e0207 */
[----:B------:R-:W-:Y:S02]  /*110b0*/  IMAD R6, R40, UR4, RZ ;  /* 0x0000000428067c24 */ /* 0x000fe4000f8e02ff */
[----:B------:R-:W-:-:S04]  /*110c0*/  IMAD.WIDE.U32 R4, R39, UR4, R4 ;  /* 0x0000000427047c25 */ /* 0x000fc8000f8e0004 */
[----:B------:R-:W-:Y:S01]  /*110d0*/  IMAD R6, R39, UR5, R6 ;  /* 0x0000000527067c24 */ /* 0x000fe2000f8e0206 */
[----:B------:R-:W-:Y:S01]  /*110e0*/  ULDC.64 UR4, c[0x0][0xb40] ;  /* 0x0002d00000047ab9 */ /* 0x000fe20000000a00 */
[----:B------:R-:W-:-:S04]  /*110f0*/  IMAD R7, R20, 0x40, R0 ;  /* 0x0000004014077824 */ /* 0x000fc800078e0200 */
[----:B------:R-:W-:-:S03]  /*11100*/  IMAD.WIDE R24, R7, 0x2, R24 ;  /* 0x0000000207187825 */ /* 0x000fc600078e0218 */
[----:B------:R-:W-:-:S05]  /*11110*/  IADD3 R7, P4, R24, 0x4800, RZ ;  /* 0x0000480018077810 */ /* 0x000fca0007f9e0ff */
[----:B------:R-:W-:Y:S01]  /*11120*/  IMAD.X R27, RZ, RZ, R25, P4 ;  /* 0x000000ffff1b7224 */ /* 0x000fe200020e0619 */
[--C-:B------:R-:W-:Y:S01]  /*11130*/  SHF.R.S32.HI R29, RZ, 0x1f, R0.reuse ;  /* 0x0000001fff1d7819 */ /* 0x100fe20000011400 */
[----:B------:R-:W-:Y:S01]  /*11140*/  IMAD.MOV.U32 R28, RZ, RZ, R0 ;  /* 0x000000ffff1c7224 */ /* 0x000fe200078e0000 */
[----:B------:R-:W-:Y:S01]  /*11150*/  BSSY B1, `(.L_x_10896) ;  /* 0x0000057000017945 */ /* 0x000fe20003800000 */
[----:B--2---:R-:W-:Y:S02]  /*11160*/  IMAD R11, R41, 0xc0, R9 ;  /* 0x000000c0290b7824 */ /* 0x004fe400078e0209 */
[----:B0-----:R-:W-:-:S03]  /*11170*/  VIADD R9, R8, 0xffffff80 ;  /* 0xffffff8008097836 */ /* 0x001fc60000000000 */
[----:B------:R-:W-:Y:S02]  /*11180*/  IADD3 R4, P1, R11, R4, RZ ;  /* 0x000000040b047210 */ /* 0x000fe40007f3e0ff */
[----:B------:R-:W-:Y:S02]  /*11190*/  SHF.R.S32.HI R8, RZ, 0x1f, R9 ;  /* 0x0000001fff087819 */ /* 0x000fe40000011409 */
[----:B------:R-:W-:Y:S02]  /*111a0*/  LEA R30, P2, R4, UR4, 0x2 ;  /* 0x00000004041e7c11 */ /* 0x000fe4000f8410ff */
[----:B------:R-:W-:-:S04]  /*111b0*/  LEA.HI R8, R8, R9, RZ, 0x7 ;  /* 0x0000000908087211 */ /* 0x000fc800078f38ff */
[----:B------:R-:W-:-:S05]  /*111c0*/  LOP3.LUT R8, R8, 0xffffff80, RZ, 0xc0, !PT ;  /* 0xffffff8008087812 */ /* 0x000fca00078ec0ff */
[----:B------:R-:W-:Y:S01]  /*111d0*/  IMAD.IADD R8, R9, 0x1, -R8 ;  /* 0x0000000109087824 */ /* 0x000fe200078e0a08 */
[----:B------:R-:W-:-:S04]  /*111e0*/  SHF.R.S32.HI R9, RZ, 0x1f, R11 ;  /* 0x0000001fff097819 */ /* 0x000fc8000001140b */
[----:B------:R-:W-:Y:S02]  /*111f0*/  LOP3.LUT P0, RZ, R8, 0x3, RZ, 0xc0, !PT ;  /* 0x0000000308ff7812 */ /* 0x000fe4000780c0ff */
[----:B------:R-:W-:Y:S01]  /*11200*/  IADD3.X R9, R9, R5, R6, P1, !PT ;  /* 0x0000000509097210 */ /* 0x000fe20000ffe406 */
[C---:B------:R-:W-:Y:S01]  /*11210*/  VIADD R5, R11.reuse, 0x8 ;  /* 0x000000080b057836 */ /* 0x040fe20000000000 */
[----:B-----5:R-:W-:Y:S02]  /*11220*/  ISETP.GE.OR P1, PT, R11, R32, P0 ;  /* 0x000000200b00720c */ /* 0x020fe40000726670 */
[----:B------:R-:W-:Y:S01]  /*11230*/  LEA.HI.X R31, R4, UR5, R9, 0x2, P2 ;  /* 0x00000005041f7c11 */ /* 0x000fe200090f1409 */
[----:B------:R-:W-:Y:S01]  /*11240*/  ULDC.64 UR4, c[0x0][0xaa0] ;  /* 0x0002a80000047ab9 */ /* 0x000fe20000000a00 */
[C---:B------:R-:W-:Y:S02]  /*11250*/  IADD3 R15, P2, R24.reuse, 0x1800, RZ ;  /* 0x00001800180f7810 */ /* 0x040fe40007f5e0ff */
[----:B------:R-:W-:-:S02]  /*11260*/  IADD3 R11, P3, R24, 0x3000, RZ ;  /* 0x00003000180b7810 */ /* 0x000fc40007f7e0ff */
[----:B------:R-:W-:Y:S02]  /*11270*/  ISETP.GE.OR P0, PT, R5, R32, P0 ;  /* 0x000000200500720c */ /* 0x000fe40000706670 */
[----:B------:R-:W-:Y:S01]  /*11280*/  LOP3.LUT R5, R24, 0x380, RZ, 0xc0, !PT ;  /* 0x0000038018057812 */ /* 0x000fe200078ec0ff */
[----:B------:R-:W-:Y:S01]  /*11290*/  IMAD.X R13, RZ, RZ, R25, P3 ;  /* 0x000000ffff0d7224 */ /* 0x000fe200018e0619 */
[----:B------:R-:W-:Y:S01]  /*112a0*/  LOP3.LUT R8, R15, 0x380, RZ, 0xc0, !PT ;  /* 0x000003800f087812 */ /* 0x000fe200078ec0ff */
[----:B------:R-:W-:Y:S01]  /*112b0*/  @!P1 STG.E desc[UR56][R30.64], R3 ;  /* 0x000000031e009986 */ /* 0x000fe2000c101938 */
[----:B------:R-:W-:Y:S02]  /*112c0*/  LOP3.LUT R10, R11, 0x380, RZ, 0xc0, !PT ;  /* 0x000003800b0a7812 */ /* 0x000fe400078ec0ff */
[----:B------:R-:W-:Y:S02]  /*112d0*/  LOP3.LUT R6, R7, 0x380, RZ, 0xc0, !PT ;  /* 0x0000038007067812 */ /* 0x000fe400078ec0ff */
[----:B------:R-:W-:-:S02]  /*112e0*/  SHF.R.U64 R5, R5, 0x3, RZ ;  /* 0x0000000305057819 */ /* 0x000fc400000012ff */
[----:B------:R-:W-:Y:S01]  /*112f0*/  SHF.R.U64 R8, R8, 0x3, RZ ;  /* 0x0000000308087819 */ /* 0x000fe200000012ff */
[----:B------:R0:W-:Y:S01]  /*11300*/  @!P0 STG.E desc[UR56][R30.64+0x20], R21 ;  /* 0x000020151e008986 */ /* 0x0001e2000c101938 */
[----:B------:R-:W-:Y:S02]  /*11310*/  SHF.R.U64 R10, R10, 0x3, RZ ;  /* 0x000000030a0a7819 */ /* 0x000fe400000012ff */
[----:B------:R-:W-:Y:S02]  /*11320*/  SHF.R.U64 R6, R6, 0x3, RZ ;  /* 0x0000000306067819 */ /* 0x000fe400000012ff */
[----:B------:R-:W-:Y:S01]  /*11330*/  LOP3.LUT R4, R5, R24, RZ, 0x3c, !PT ;  /* 0x0000001805047212 */ /* 0x000fe200078e3cff */
[----:B------:R-:W-:Y:S01]  /*11340*/  IMAD.MOV.U32 R5, RZ, RZ, R25 ;  /* 0x000000ffff057224 */ /* 0x000fe200078e0019 */
[----:B------:R-:W-:Y:S02]  /*11350*/  IADD3.X R9, RZ, R25, RZ, P2, !PT ;  /* 0x00000019ff097210 */ /* 0x000fe400017fe4ff */
[----:B------:R-:W-:-:S02]  /*11360*/  LOP3.LUT R8, R8, R15, RZ, 0x3c, !PT ;  /* 0x0000000f08087212 */ /* 0x000fc400078e3cff */
[----:B------:R-:W-:Y:S02]  /*11370*/  LOP3.LUT R12, R10, R11, RZ, 0x3c, !PT ;  /* 0x0000000b0a0c7212 */ /* 0x000fe400078e3cff */
[----:B------:R-:W-:Y:S02]  /*11380*/  LOP3.LUT R26, R6, R7, RZ, 0x3c, !PT ;  /* 0x00000007061a7212 */ /* 0x000fe400078e3cff */
[----:B------:R-:W5:Y:S01]  /*11390*/  LD.E.128 R4, desc[UR56][R4.64] ;  /* 0x0000003804047980 */ /* 0x000f62000c101d00 */
[----:B------:R-:W-:-:S03]  /*113a0*/  IMAD R36, R36, UR4, RZ ;  /* 0x0000000424247c24 */ /* 0x000fc6000f8e02ff */
[----:B------:R-:W5:Y:S01]  /*113b0*/  LD.E.128 R8, desc[UR56][R8.64] ;  /* 0x0000003808087980 */ /* 0x000f62000c101d00 */
[----:B------:R-:W-:Y:S01]  /*113c0*/  IMAD.WIDE.U32 R28, R37, UR4, R28 ;  /* 0x00000004251c7c25 */ /* 0x000fe2000f8e001c */
[----:B------:R-:W-:Y:S02]  /*113d0*/  ULDC UR4, c[0x0][0xa8c] ;  /* 0x0002a30000047ab9 */ /* 0x000fe40000000800 */
[----:B------:R-:W5:Y:S04]  /*113e0*/  LD.E.128 R12, desc[UR56][R12.64] ;  /* 0x000000380c0c7980 */ /* 0x000f68000c101d00 */
[----:B------:R-:W5:Y:S01]  /*113f0*/  LD.E.128 R24, desc[UR56][R26.64] ;  /* 0x000000381a187980 */ /* 0x000f62000c101d00 */
[----:B------:R-:W-:Y:S01]  /*11400*/  ISETP.GE.AND P0, PT, R0, UR4, PT ;  /* 0x0000000400007c0c */ /* 0x000fe2000bf06270 */
[C---:B------:R-:W-:Y:S01]  /*11410*/  VIADD R0, R20.reuse, 0x30 ;  /* 0x0000003014007836 */ /* 0x040fe20000000000 */
[----:B0-----:R-:W-:Y:S01]  /*11420*/  IADD3 R21, R20, 0x90, RZ ;  /* 0x0000009014157810 */ /* 0x001fe20007ffe0ff */
[----:B------:R-:W-:Y:S01]  /*11430*/  @!PT LDS RZ, [RZ] ;  /* 0x00000000fffff984 */ /* 0x000fe20000000800 */
[----:B------:R-:W-:Y:S01]  /*11440*/  @!PT LDS RZ, [RZ] ;  /* 0x00000000fffff984 */ /* 0x000fe20000000800 */
[----:B------:R-:W-:Y:S01]  /*11450*/  @!PT LDS RZ, [RZ] ;  /* 0x00000000fffff984 */ /* 0x000fe20000000800 */
[----:B------:R-:W-:Y:S01]  /*11460*/  @!PT LDS RZ, [RZ] ;  /* 0x00000000fffff984 */ /* 0x000fe20000000800 */
[----:B------:R0:W-:Y:S06]  /*11470*/  MEMBAR.ALL.CTA ;  /* 0x0000000000007992 */ /* 0x0001ec0000008000 */
[----:B0-----:R-:W0:Y:S01]  /*11480*/  FENCE.VIEW.ASYNC.S ;  /* 0x00000000000073c6 */ /* 0x001e220000000000 */
[----:B------:R-:W-:-:S02]  /*11490*/  IMAD R32, R41, -0xc0, R32 ;  /* 0xffffff4029207824 */ /* 0x000fc400078e0220 */
[----:B------:R-:W-:Y:S02]  /*114a0*/  VIADD R3, R20, 0x60 ;  /* 0x0000006014037836 */ /* 0x000fe40000000000 */
[----:B------:R-:W-:Y:S01]  /*114b0*/  IMAD R37, R37, UR5, R36 ;  /* 0x0000000525257c24 */ /* 0x000fe2000f8e0224 */
[----:B------:R-:W-:Y:S01]  /*114c0*/  ULDC.64 UR4, c[0x0][0xae0] ;  /* 0x0002b80000047ab9 */ /* 0x000fe20000000a00 */
[-C--:B------:R-:W-:Y:S01]  /*114d0*/  ISETP.GE.OR P3, PT, R0, R32.reuse, P0 ;  /* 0x000000200000720c */ /* 0x080fe20000766670 */
[----:B------:R-:W-:Y:S01]  /*114e0*/  IMAD R30, R38, UR4, RZ ;  /* 0x00000004261e7c24 */ /* 0x000fe2000f8e02ff */
[-C--:B------:R-:W-:Y:S01]  /*114f0*/  ISETP.GE.OR P1, PT, R3, R32.reuse, P0 ;  /* 0x000000200300720c */ /* 0x080fe20000726670 */
[----:B------:R-:W-:Y:S01]  /*11500*/  IMAD.IADD R29, R29, 0x1, R37 ;  /* 0x000000011d1d7824 */ /* 0x000fe200078e0225 */
[-C--:B------:R-:W-:Y:S01]  /*11510*/  ISETP.GE.OR P2, PT, R21, R32.reuse, P0 ;  /* 0x000000201500720c */ /* 0x080fe20000746670 */
[C---:B------:R-:W-:Y:S01]  /*11520*/  IMAD R31, R65.reuse, UR5, R30 ;  /* 0x00000005411f7c24 */ /* 0x040fe2000f8e021e */
[----:B------:R-:W-:Y:S01]  /*11530*/  ISETP.GE.OR P0, PT, R20, R32, P0 ;  /* 0x000000201400720c */ /* 0x000fe20000706670 */
[----:B------:R-:W-:Y:S01]  /*11540*/  IMAD.WIDE.U32 R28, R65, UR4, R28 ;  /* 0x00000004411c7c25 */ /* 0x000fe2000f8e001c */
[----:B------:R-:W-:Y:S01]  /*11550*/  ULDC.64 UR4, c[0x0][0xae8] ;  /* 0x0002ba0000047ab9 */ /* 0x000fe20000000a00 */
[----:B------:R-:W-:-:S02]  /*11560*/  SHF.R.S32.HI R21, RZ, 0x1f, R20 ;  /* 0x0000001fff157819 */ /* 0x000fc40000011414 */
[----:B------:R-:W-:Y:S02]  /*11570*/  VIADD R0, R2, 0x30820 ;  /* 0x0003082002007836 */ /* 0x000fe40000000000 */
[----:B------:R-:W-:Y:S02]  /*11580*/  IMAD.IADD R29, R29, 0x1, R31 ;  /* 0x000000011d1d7824 */ /* 0x000fe400078e021f */
[----:B------:R-:W-:Y:S01]  /*11590*/  IMAD R3, R40, UR4, RZ ;  /* 0x0000000428037c24 */ /* 0x000fe2000f8e02ff */
[----:B------:R-:W-:Y:S01]  /*115a0*/  PRMT R0, RZ, 0x654, R0 ;  /* 0x00000654ff007816 */ /* 0x000fe20000000000 */
[----:B------:R-:W-:-:S03]  /*115b0*/  IMAD.WIDE.U32 R36, R39, UR4, R28 ;  /* 0x0000000427247c25 */ /* 0x000fc6000f8e001c */
[----:B0-----:R0:W-:Y:S01]  /*115c0*/  SYNCS.ARRIVE.TRANS64.RED.A1T0 RZ, [R0+URZ], RZ ;  /* 0x000000ff00ff79a7 */ /* 0x0011e2000810043f */
[----:B------:R-:W-:Y:S02]  /*115d0*/  IMAD R3, R39, UR5, R3 ;  /* 0x0000000527037c24 */ /* 0x000fe4000f8e0203 */
[----:B------:R-:W-:-:S04]  /*115e0*/  IMAD.WIDE R30, R41, 0xc0, R20 ;  /* 0x000000c0291e7825 */ /* 0x000fc800078e0214 */
[----:B------:R-:W-:Y:S01]  /*115f0*/  IMAD.IADD R39, R37, 0x1, R3 ;  /* 0x0000000125277824 */ /* 0x000fe200078e0203 */
[----:B0-----:R-:W-:Y:S06]  /*11600*/  @P0 BRA `(.L_x_10897) ;  /* 0x00000000002c0947 */ /* 0x001fec0003800000 */
[----:B------:R-:W-:Y:S01]  /*11610*/  ULDC.64 UR4, c[0x0][0xad8] ;  /* 0x0002b60000047ab9 */ /* 0x000fe20000000a00 */
[----:B------:R-:W-:Y:S02]  /*11620*/  IMAD.MOV.U32 R20, RZ, RZ, R36 ;  /* 0x000000ffff147224 */ /* 0x000fe400078e0024 */
        /* <DEDUP_REMOVED lines=9> */
.L_x_10897:
[----:B------:R-:W-:Y:S05]  /*116c0*/  BSYNC B1 ;  /* 0x0000000000017941 */ /* 0x000fea0003800000 */
.L_x_10896:
[----:B------:R-:W-:Y:S04]  /*116d0*/  BSSY B1, `(.L_x_10898) ;  /* 0x000000f000017945 */ /* 0x000fe80003800000 */
[----:B------:R-:W-:Y:S05]  /*116e0*/  @P3 BRA `(.L_x_10899) ;  /* 0x0000000000343947 */ /* 0x000fea0003800000 */
[----:B------:R-:W-:Y:S01]  /*116f0*/  IADD3 R3, P0, R30, 0x30, RZ ;  /* 0x000000301e037810 */ /* 0x000fe20007f1e0ff */
[----:B------:R-:W-:Y:S01]  /*11700*/  ULDC.64 UR4, c[0x0][0xad8] ;  /* 0x0002b60000047ab9 */ /* 0x000fe20000000a00 */
[----:B0----5:R-:W-:Y:S01]  /*11710*/  MOV R4, R36 ;  /* 0x0000002400047202 */ /* 0x021fe20000000f00 */
        /* <DEDUP_REMOVED lines=9> */
[----:B------:R1:W-:Y:S02]  /*117b0*/  STG.E.128 desc[UR56][R6.64], R8 ;  /* 0x0000000806007986 */ /* 0x0003e4000c101d38 */
.L_x_10899:
[----:B------:R-:W-:Y:S05]  /*117c0*/  BSYNC B1 ;  /* 0x0000000000017941 */ /* 0x000fea0003800000 */
.L_x_10898:
[----:B------:R-:W-:Y:S04]  /*117d0*/  BSSY B1, `(.L_x_10900) ;  /* 0x000000f000017945 */ /* 0x000fe80003800000 */
[----:B------:R-:W-:Y:S05]  /*117e0*/  @P1 BRA `(.L_x_10901) ;  /* 0x0000000000341947 */ /* 0x000fea0003800000 */
[----:B------:R-:W-:Y:S01]  /*117f0*/  IADD3 R3, P0, R30, 0x60, RZ ;  /* 0x000000601e037810 */ /* 0x000fe20007f1e0ff */
[----:B------:R-:W-:Y:S01]  /*11800*/  ULDC.64 UR4, c[0x0][0xad8] ;  /* 0x0002b60000047ab9 */ /* 0x000fe20000000a00 */
[----:B0----5:R-:W-:Y:S02]  /*11810*/  IMAD.MOV.U32 R4, RZ, RZ, R36 ;  /* 0x000000ffff047224 */ /* 0x021fe400078e0024 */
[----:B------:R-:W-:Y:S02]  /*11820*/  IMAD.MOV.U32 R5, RZ, RZ, R39 ;  /* 0x000000ffff057224 */ /* 0x000fe400078e0027 */
[----:B------:R-:W-:Y:S02]  /*11830*/  IMAD.X R0, RZ, RZ, R31, P0 ;  /* 0x000000ffff007224 */ /* 0x000fe400000e061f */
[----:B------:R-:W-:-:S04]  /*11840*/  IMAD.WIDE.U32 R4, R3, UR4, R4 ;  /* 0x0000000403047c25 */ /* 0x000fc8000f8e0004 */
[----:B------:R-:W-:-:S04]  /*11850*/  IMAD R0, R0, UR4, RZ ;  /* 0x0000000400007c24 */ /* 0x000fc8000f8e02ff */
[----:B------:R-:W-:Y:S01]  /*11860*/  IMAD R3, R3, UR5, R0 ;  /* 0x0000000503037c24 */ /* 0x000fe2000f8e0200 */
[----:B------:R-:W-:Y:S02]  /*11870*/  ULDC.64 UR4, c[0x0][0xa80] ;  /* 0x0002a00000047ab9 */ /* 0x000fe40000000a00 */
[----:B-1----:R-:W-:Y:S01]  /*11880*/  LEA R6, P0, R4, UR4, 0x1 ;  /* 0x0000000404067c11 */ /* 0x002fe2000f8008ff */
[----:B------:R-:W-:-:S05]  /*11890*/  IMAD.IADD R3, R5, 0x1, R3 ;  /* 0x0000000105037824 */ /* 0x000fca00078e0203 */
[----:B------:R-:W-:-:S05]  /*118a0*/  LEA.HI.X R7, R4, UR5, R3, 0x1, P0 ;  /* 0x0000000504077c11 */ /* 0x000fca00080f0c03 */
[----:B------:R2:W-:Y:S02]  /*118b0*/  STG.E.128 desc[UR56][R6.64], R12 ;  /* 0x0000000c06007986 */ /* 0x0005e4000c101d38 */
.L_x_10901:
[----:B------:R-:W-:Y:S05]  /*118c0*/  BSYNC B1 ;  /* 0x0000000000017941 */ /* 0x000fea0003800000 */
.L_x_10900:
        /* <DEDUP_REMOVED lines=10> */
[----:B-12---:R-:W-:Y:S01]  /*11970*/  LEA R6, P0, R4, UR4, 0x1 ;  /* 0x0000000404067c11 */ /* 0x006fe2000f8008ff */
[----:B------:R-:W-:-:S05]  /*11980*/  IMAD.IADD R3, R5, 0x1, R3 ;  /* 0x0000000105037824 */ /* 0x000fca00078e0203 */
[----:B------:R-:W-:-:S05]  /*11990*/  LEA.HI.X R7, R4, UR5, R3, 0x1, P0 ;  /* 0x0000000504077c11 */ /* 0x000fca00080f0c03 */
[----:B------:R4:W-:Y:S01]  /*119a0*/  STG.E.128 desc[UR56][R6.64], R24 ;  /* 0x0000001806007986 */ /* 0x0009e2000c101d38 */
[----:B------:R-:W-:Y:S05]  /*119b0*/  BRA `(.L_x_10902) ;  /* 0x0000000800387947 */ /* 0x000fea0003800000 */
.L_x_10894:
        /* <DEDUP_REMOVED lines=18> */
[----:B0-----:R-:W2:Y:S04]  /*11ae0*/  LDG.E R6, desc[UR56][R4.64] ;  /* 0x0000003804067981 */ /* 0x001ea8000c1e1900 */
[----:B-----5:R-:W2:Y:S02]  /*11af0*/  LDG.E R3, desc[UR56][R4.64+0x4] ;  /* 0x0000043804037981 */ /* 0x020ea4000c1e1900 */
[----:B--2---:R-:W-:-:S07]  /*11b00*/  IMAD.IADD R3, R3, 0x1, -R6 ;  /* 0x0000000103037824 */ /* 0x004fce00078e0a06 */
.L_x_10903:
        /* <DEDUP_REMOVED lines=8> */
[----:B-1----:R-:W-:Y:S06]  /*11b90*/  @P2 BRA `(.L_x_10905) ;  /* 0x0000000000582947 */ /* 0x002fec0003800000 */
[----:B0-----:R-:W0:Y:S02]  /*11ba0*/  S2R R4, SR_TID.X ;  /* 0x0000000000047919 */ /* 0x001e240000002100 */
[----:B0-----:R-:W-:-:S04]  /*11bb0*/  IMAD R4, R12, 0xc0, R4 ;  /* 0x000000c00c047824 */ /* 0x001fc800078e0204 */
[----:B------:R-:W-:-:S05]  /*11bc0*/  VIADD R6, R4, 0xffffff80 ;  /* 0xffffff8004067836 */ /* 0x000fca0000000000 */
[----:B------:R-:W-:-:S13]  /*11bd0*/  ISETP.GE.AND P0, PT, R6, R3, PT ;  /* 0x000000030600720c */ /* 0x000fda0003f06270 */
[----:B------:R-:W-:Y:S05]  /*11be0*/  @P0 BRA `(.L_x_10905) ;  /* 0x0000000000440947 */ /* 0x000fea0003800000 */
[----:B------:R-:W-:Y:S01]  /*11bf0*/  IADD3 R4, P0, R6, R9, RZ ;  /* 0x0000000906047210 */ /* 0x000fe20007f1e0ff */
        /* <DEDUP_REMOVED lines=10> */
[----:B------:R-:W-:-:S04]  /*11ca0*/  ULDC.64 UR4, c[0x0][0xb40] ;  /* 0x0002d00000047ab9 */ /* 0x000fc80000000a00 */
[----:B------:R-:W-:Y:S02]  /*11cb0*/  IADD3 R5, R5, R7, RZ ;  /* 0x0000000705057210 */ /* 0x000fe40007ffe0ff */
[----:B------:R-:W-:-:S04]  /*11cc0*/  LEA R6, P0, R4, UR4, 0x2 ;  /* 0x0000000404067c11 */ /* 0x000fc8000f8010ff */
[----:B------:R-:W-:Y:S01]  /*11cd0*/  LEA.HI.X R7, R4, UR5, R5, 0x2, P0 ;  /* 0x0000000504077c11 */ /* 0x000fe200080f1405 */
[----:B------:R-:W-:-:S05]  /*11ce0*/  IMAD.MOV.U32 R5, RZ, RZ, -0x800000 ;  /* 0xff800000ff057424 */ /* 0x000fca00078e00ff */
[----:B------:R1:W-:Y:S03]  /*11cf0*/  STG.E desc[UR56][R6.64], R5 ;  /* 0x0000000506007986 */ /* 0x0003e6000c101938 */
.L_x_10905:
[----:B------:R-:W-:Y:S05]  /*11d00*/  BSYNC B1 ;  /* 0x0000000000017941 */ /* 0x000fea0003800000 */
.L_x_10904:
[----:B------:R-:W-:Y:S01]  /*11d10*/  ULDC.64 UR4, c[0x0][0xaa0] ;  /* 0x0002a80000047ab9 */ /* 0x000fe20000000a00 */
[----:B0-----:R-:W-:Y:S01]  /*11d20*/  IMAD.MOV.U32 R4, RZ, RZ, R0 ;  /* 0x000000ffff047224 */ /* 0x001fe200078e0000 */
[----:B------:R-:W-:Y:S01]  /*11d30*/  ULDC.64 UR6, c[0x0][0xae0] ;  /* 0x0002b80000067ab9 */ /* 0x000fe20000000a00 */
[----:B-1----:R-:W-:Y:S01]  /*11d40*/  IMAD.MOV.U32 R5, RZ, RZ, R13 ;  /* 0x000000ffff057224 */ /* 0x002fe200078e000d */
[----:B------:R-:W-:Y:S01]  /*11d50*/  SHF.R.S32.HI R21, RZ, 0x1f, R20 ;  /* 0x0000001fff157819 */ /* 0x000fe20000011414 */
[----:B------:R-:W-:Y:S01]  /*11d60*/  IMAD R6, R8, UR4, RZ ;  /* 0x0000000408067c24 */ /* 0x000fe2000f8e02ff */
[----:B------:R-:W-:Y:S01]  /*11d70*/  BSSY B1, `(.L_x_10906) ;  /* 0x0000024000017945 */ /* 0x000fe20003800000 */
[C---:B------:R-:W-:Y:S01]  /*11d80*/  IMAD.WIDE.U32 R4, R9.reuse, UR4, R4 ;  /* 0x0000000409047c25 */ /* 0x040fe2000f8e0004 */
[----:B------:R-:W-:Y:S02]  /*11d90*/  ULDC UR4, c[0x0][0xa8c] ;  /* 0x0002a30000047ab9 */ /* 0x000fe40000000800 */
[----:B------:R-:W-:Y:S01]  /*11da0*/  ISETP.GE.AND P0, PT, R0, UR4, PT ;  /* 0x0000000400007c0c */ /* 0x000fe2000bf06270 */
[----:B------:R-:W-:Y:S01]  /*11db0*/  IMAD R9, R9, UR5, R6 ;  /* 0x0000000509097c24 */ /* 0x000fe2000f8e0206 */
[----:B------:R-:W-:Y:S01]  /*11dc0*/  ULDC.64 UR4, c[0x0][0xae8] ;  /* 0x0002ba0000047ab9 */ /* 0x000fe20000000a00 */
[----:B------:R-:W-:-:S02]  /*11dd0*/  VIADD R6, R20, 0x30 ;  /* 0x0000003014067836 */ /* 0x000fc40000000000 */
[----:B------:R-:W-:Y:S02]  /*11de0*/  IMAD R7, R12, -0xc0, R3 ;  /* 0xffffff400c077824 */ /* 0x000fe400078e0203 */
[----:B------:R-:W-:Y:S02]  /*11df0*/  IMAD R0, R10, UR6, RZ ;  /* 0x000000060a007c24 */ /* 0x000fe4000f8e02ff */
[----:B------:R-:W-:Y:S01]  /*11e00*/  IMAD.IADD R5, R5, 0x1, R9 ;  /* 0x0000000105057824 */ /* 0x000fe200078e0209 */
[----:B------:R-:W-:Y:S01]  /*11e10*/  ISETP.GE.OR P3, PT, R6, R7, P0 ;  /* 0x000000070600720c */ /* 0x000fe20000766670 */
[----:B------:R-:W-:Y:S02]  /*11e20*/  IMAD R3, R14, UR7, R0 ;  /* 0x000000070e037c24 */ /* 0x000fe4000f8e0200 */
[C---:B------:R-:W-:Y:S02]  /*11e30*/  VIADD R0, R20.reuse, 0x60 ;  /* 0x0000006014007836 */ /* 0x040fe40000000000 */
[----:B------:R-:W-:-:S02]  /*11e40*/  VIADD R6, R20, 0x90 ;  /* 0x0000009014067836 */ /* 0x000fc40000000000 */
[----:B------:R-:W-:Y:S01]  /*11e50*/  IMAD.WIDE.U32 R4, R14, UR6, R4 ;  /* 0x000000060e047c25 */ /* 0x000fe2000f8e0004 */
[-C--:B------:R-:W-:Y:S02]  /*11e60*/  ISETP.GE.OR P1, PT, R0, R7.reuse, P0 ;  /* 0x000000070000720c */ /* 0x080fe40000726670 */
[-C--:B------:R-:W-:Y:S01]  /*11e70*/  ISETP.GE.OR P2, PT, R6, R7.reuse, P0 ;  /* 0x000000070600720c */ /* 0x080fe20000746670 */
[----:B------:R-:W-:Y:S01]  /*11e80*/  IMAD R0, R26, UR4, RZ ;  /* 0x000000041a007c24 */ /* 0x000fe2000f8e02ff */
[----:B------:R-:W-:Y:S01]  /*11e90*/  ISETP.GE.OR P0, PT, R20, R7, P0 ;  /* 0x000000071400720c */ /* 0x000fe20000706670 */
[----:B------:R-:W-:Y:S01]  /*11ea0*/  IMAD.WIDE R20, R12, 0xc0, R20 ;  /* 0x000000c00c147825 */ /* 0x000fe200078e0214 */
[----:B------:R-:W-:-:S03]  /*11eb0*/  IADD3 R5, R5, R3, RZ ;  /* 0x0000000305057210 */ /* 0x000fc60007ffe0ff */
[C---:B------:R-:W-:Y:S02]  /*11ec0*/  IMAD R3, R11.reuse, UR5, R0 ;  /* 0x000000050b037c24 */ /* 0x040fe4000f8e0200 */
[----:B------:R-:W-:-:S04]  /*11ed0*/  IMAD.WIDE.U32 R6, R11, UR4, R4 ;  /* 0x000000040b067c25 */ /* 0x000fc8000f8e0004 */
[----:B------:R-:W-:Y:S02]  /*11ee0*/  IMAD.IADD R9, R7, 0x1, R3 ;  /* 0x0000000107097824 */ /* 0x000fe400078e0203 */
[----:B------:R-:W-:Y:S05]  /*11ef0*/  @P0 BRA `(.L_x_10907) ;  /* 0x00000000002c0947 */ /* 0x000fea0003800000 */
        /* <DEDUP_REMOVED lines=11> */
.L_x_10907:
[----:B------:R-:W-:Y:S05]  /*11fb0*/  BSYNC B1 ;  /* 0x0000000000017941 */ /* 0x000fea0003800000 */
.L_x_10906:
        /* <DEDUP_REMOVED lines=15> */
.L_x_10909:
[----:B------:R-:W-:Y:S05]  /*120b0*/  BSYNC B1 ;  /* 0x0000000000017941 */ /* 0x000fea0003800000 */
.L_x_10908:
        /* <DEDUP_REMOVED lines=15> */
.L_x_10911:
[----:B------:R-:W-:Y:S05]  /*121b0*/  BSYNC B1 ;  /* 0x0000000000017941 */ /* 0x000fea0003800000 */
.L_x_10910:
        /* <DEDUP_REMOVED lines=13> */
[----:B------:R3:W-:Y:S02]  /*12290*/  STG.E.128 desc[UR56][R6.64], RZ ;  /* 0x000000ff06007986 */ /* 0x0007e4000c101d38 */
.L_x_10902:
[----:B------:R-:W-:Y:S05]  /*122a0*/  BSYNC B0 ;  /* 0x0000000000007941 */ /* 0x000fea0003800000 */
.L_x_10893:
[----:B------:R-:W-:Y:S02]  /*122b0*/  ULDC UR4, c[0x0][0xc14] ;  /* 0x0003050000047ab9 */ /* 0x000fe40000000800 */
[----:B------:R-:W-:-:S13]  /*122c0*/  ISETP.GE.AND P0, PT, R35, UR4, PT ;  /* 0x0000000423007c0c */ /* 0x000fda000bf06270 */
[----:B------:R-:W-:Y:S05]  /*122d0*/  @!P0 BRA `(.L_x_10912) ;  /* 0xfffffeec00988947 */ /* 0x000fea000383ffff */
[----:B------:R-:W-:Y:S05]  /*122e0*/  BRA `(.L_x_10778) ;  /* 0x0000004800687947 */ /* 0x000fea0003800000 */
.L_x_10776:
[----:B------:R-:W-:-:S08]  /*122f0*/  NOP ;  /* 0x0000000000007918 */ /* 0x000fd00000000000 */
[----:B--2---:R-:W0:-:S00]  /*12300*/  USETMAXREG.DEALLOC.CTAPOOL 0x20 ;  /* 0x00000020000079c8 */ /* 0x004e0000080e0500 */
        /* <DEDUP_REMOVED lines=53> */
[----:B------:R-:W-:Y:S01]  /*12660*/  IMAD.MOV.U32 R2, RZ, RZ, R5 ;  /* 0x000000ffff027224 */ /* 0x000fe200078e0005 */
[----:B------:R-:W-:-:S11]  /*12670*/  MOV R4, RZ ;  /* 0x000000ff00047202 */ /* 0x000fd60000000f00 */
[----:B--2---:R-:W-:Y:S05]  /*12680*/  @P0 BRA `(.L_x_10913) ;  /* 0x0000000000b00947 */ /* 0x004fea0003800000 */
[----:B------:R-:W-:Y:S01]  /*12690*/  IMAD.MOV.U32 R5, RZ, RZ, R2 ;  /* 0x000000ffff057224 */ /* 0x000fe200078e0002 */
[----:B------:R-:W-:Y:S01]  /*126a0*/  ULDC UR5, c[0x0][0xc14] ;  /* 0x0003050000057ab9 */ /* 0x000fe20000000800 */
[----:B------:R-:W-:Y:S01]  /*126b0*/  IMAD.MOV.U32 R4, RZ, RZ, RZ ;  /* 0x000000ffff047224 */ /* 0x000fe200078e00ff */
[----:B------:R-:W-:Y:S01]  /*126c0*/  ULDC UR7, c[0x0][0xc14] ;  /* 0x0003050000077ab9 */ /* 0x000fe20000000800 */
[----:B------:R-:W-:-:S05]  /*126d0*/  ULDC UR4, c[0x0][0xc10] ;  /* 0x0003040000047ab9 */ /* 0x000fca0000000800 */
.L_x_10917:
        /* <DEDUP_REMOVED lines=13> */
.L_x_10916:
[----:B------:R-:W-:Y:S05]  /*127b0*/  BSYNC B0 ;  /* 0x0000000000007941 */ /* 0x000fea0003800000 */
.L_x_10915:
[----:B0----5:R-:W0:Y:S01]  /*127c0*/  SHFL.UP PT, R2, R0, 0x1, RZ ;  /* 0x0420000000027989 */ /* 0x021e2200000e00ff */
[C---:B------:R-:W-:Y:S02]  /*127d0*/  ISETP.NE.AND P0, PT, R29.reuse, RZ, PT ;  /* 0x000000ff1d00720c */ /* 0x040fe40003f05270 */
[C---:B------:R-:W-:Y:S02]  /*127e0*/  ISETP.GE.U32.AND P1, PT, R29.reuse, 0x2, PT ;  /* 0x000000021d00780c */ /* 0x040fe40003f26070 */
        /* <DEDUP_REMOVED lines=22> */
.L_x_10913:
        /* <DEDUP_REMOVED lines=15> */
.L_x_10918:
        /* <DEDUP_REMOVED lines=28> */
.L_x_10914:
[----:B------:R-:W-:Y:S02]  /*12c00*/  IMAD.MOV.U32 R17, RZ, RZ, RZ ;  /* 0x000000ffff117224 */ /* 0x000fe400078e00ff */
[----:B------:R-:W-:Y:S02]  /*12c10*/  IMAD.U32 R16, RZ, RZ, UR6 ;  /* 0x00000006ff107e24 */ /* 0x000fe4000f8e00ff */
[----:B------:R-:W-:-:S07]  /*12c20*/  IMAD.MOV.U32 R18, RZ, RZ, RZ ;  /* 0x000000ffff127224 */ /* 0x000fce00078e00ff */
.L_x_10919:
[----:B------:R-:W-:Y:S01]  /*12c30*/  ISETP.NE.AND P0, PT, R29, RZ, PT ;  /* 0x000000ff1d00720c */ /* 0x000fe20003f05270 */
[----:B------:R0:W-:Y:S01]  /*12c40*/  STL [R1+0x10], RZ ;  /* 0x000010ff01007387 */ /* 0x0001e20000100800 */
[----:B------:R-:W-:Y:S01]  /*12c50*/  MOV R24, 0x1 ;  /* 0x0000000100187802 */ /* 0x000fe20000000f00 */
[----:B------:R-:W-:-:S10]  /*12c60*/  IMAD.MOV.U32 R22, RZ, RZ, RZ ;  /* 0x000000ffff167224 */ /* 0x000fd400078e00ff */
        /* <DEDUP_REMOVED lines=9> */
[----:B------:R-:W-:Y:S01]  /*12d00*/  ULDC.64 UR38, c[0x0][0x198] ;  /* 0x0000660000267ab9 */ /* 0x000fe20000000a00 */
[----:B------:R-:W-:Y:S01]  /*12d10*/  IMAD.MOV.U32 R22, RZ, RZ, RZ ;  /* 0x000000ffff167224 */ /* 0x000fe200078e00ff */
[----:B------:R-:W-:Y:S01]  /*12d20*/  ULDC UR36, c[0x0][0xc] ;  /* 0x0000030000247ab9 */ /* 0x000fe20000000800 */
[----:B------:R-:W-:Y:S02]  /*12d30*/  IMAD.MOV.U32 R27, RZ, RZ, 0x1 ;  /* 0x00000001ff1b7424 */ /* 0x000fe400078e00ff */
[----:B------:R-:W-:-:S07]  /*12d40*/  IMAD.MOV.U32 R26, RZ, RZ, RZ ;  /* 0x000000ffff1a7224 */ /* 0x000fce00078e00ff */
.L_x_11002:
[----:B--2---:R-:W2:Y:S02]  /*12d50*/  LDC.64 R2, c[0x0][0xc60] ;  /* 0x00031800ff027b82 */ /* 0x004ea40000000a00 */
[----:B--2---:R-:W-:-:S05]  /*12d60*/  IMAD.WIDE R2, R19, 0x4, R2 ;  /* 0x0000000413027825 */ /* 0x004fca00078e0202 */
[----:B------:R-:W0:Y:S01]  /*12d70*/  LDG.E R9, desc[UR56][R2.64] ;  /* 0x0000003802097981 */ /* 0x000e22000c1e1900 */
[----:B------:R-:W-:Y:S05]  /*12d80*/  YIELD ;  /* 0x0000000000007946 */ /* 0x000fea0003800000 */
[----:B------:R-:W-:Y:S01]  /*12d90*/  ULDC.64 UR4, c[0x0][0xa28] ;  /* 0x00028a0000047ab9 */ /* 0x000fe20000000a00 */
[----:B------:R-:W-:Y:S01]  /*12da0*/  IMAD.MOV.U32 R6, RZ, RZ, RZ ;  /* 0x000000ffff067224 */ /* 0x000fe200078e00ff */
[----:B------:R-:W-:Y:S01]  /*12db0*/  ISETP.NE.U32.AND P1, PT, RZ, UR4, PT ;  /* 0x00000004ff007c0c */ /* 0x000fe2000bf25070 */
[----:B------:R-:W-:Y:S01]  /*12dc0*/  IMAD.MOV.U32 R23, RZ, RZ, RZ ;  /* 0x000000ffff177224 */ /* 0x000fe200078e00ff */
[----:B------:R-:W-:-:S02]  /*12dd0*/  ULDC.64 UR6, c[0x0][0xa10] ;  /* 0x0002840000067ab9 */ /* 0x000fc40000000a00 */
[----:B------:R-:W-:Y:S02]  /*12de0*/  ISETP.NE.AND.EX P1, PT, RZ, UR5, PT, P1 ;  /* 0x00000005ff007c0c */ /* 0x000fe4000bf25310 */
[----:B0-----:R-:W-:Y:S01]  /*12df0*/  SHF.R.S32.HI R0, RZ, 0x1f, R9 ;  /* 0x0000001fff007819 */ /* 0x001fe20000011409 */
        /* <DEDUP_REMOVED lines=12> */
[----:B------:R-:W-:Y:S02]  /*12ec0*/  ISETP.NE.AND.EX P1, PT, RZ, UR5, PT, P1 ;  /* 0x00000005ff007c0c */ /* 0x000fe4000bf25310 */
[C---:B0-----:R-:W-:Y:S02]  /*12ed0*/  SHF.L.U32 R4, R9.reuse, 0x2, RZ ;  /* 0x0000000209047819 */ /* 0x041fe400000006ff */
[----:B------:R-:W-:-:S03]  /*12ee0*/  SHF.L.U64.HI R0, R9, 0x2, R0 ;  /* 0x0000000209007819 */ /* 0x000fc60000010200 */
[----:B------:R-:W-:Y:S01]  /*12ef0*/  STL [R1+0x8], R4 ;  /* 0x0000080401007387 */ /* 0x000fe20000100800 */
[----:B------:R-:W-:-:S03]  /*12f00*/  IMAD.MOV.U32 R8, RZ, RZ, RZ ;  /* 0x000000ffff087224 */ /* 0x000fc600078e00ff */
[----:B--2---:R0:W-:Y:S02]  /*12f10*/  STL [R1+0x18], R6 ;  /* 0x0000180601007387 */ /* 0x0041e40000100800 */
        /* <DEDUP_REMOVED lines=23> */
[----:B--2---:R-:W-:Y:S01]  /*13090*/  IMAD.U32 R0, RZ, RZ, UR4 ;  /* 0x00000004ff007e24 */ /* 0x004fe2000f8e00ff */
[----:B0-----:R-:W-:Y:S11]  /*130a0*/  @P1 BRA `(.L_x_10921) ;  /* 0x0000000000101947 */ /* 0x001ff60003800000 */
[----:B------:R-:W-:Y:S05]  /*130b0*/  @!P2 BRA `(.L_x_10921) ;  /* 0x00000000000ca947 */ /* 0x000fea0003800000 */
[----:B------:R-:W2:Y:S04]  /*130c0*/  LDG.E R7, desc[UR56][R2.64] ;  /* 0x0000003802077981 */ /* 0x000ea8000c1e1900 */
[----:B-----5:R-:W2:Y:S02]  /*130d0*/  LDG.E R10, desc[UR56][R2.64+0x4] ;  /* 0x00000438020a7981 */ /* 0x020ea4000c1e1900 */
[----:B--2---:R-:W-:-:S07]  /*130e0*/  IMAD.IADD R10, R10, 0x1, -R7 ;  /* 0x000000010a0a7824 */ /* 0x004fce00078e0a07 */
.L_x_10921:
[----:B------:R-:W2:Y:S04]  /*130f0*/  @P0 LDG.E R3, desc[UR56][R4.64] ;  /* 0x0000003804030981 */ /* 0x000ea8000c1e1900 */
[----:B------:R-:W2:Y:S02]  /*13100*/  @P0 LDG.E R2, desc[UR56][R4.64+0x4] ;  /* 0x0000043804020981 */ /* 0x000ea4000c1e1900 */
[----:B--2---:R-:W-:Y:S02]  /*13110*/  @P0 IMAD.IADD R0, R2, 0x1, -R3 ;  /* 0x0000000102000824 */ /* 0x004fe400078e0a03 */
[----:B-----5:R-:W-:-:S04]  /*13120*/  IMAD.IADD R3, R10, 0x1, -R23 ;  /* 0x000000010a037824 */ /* 0x020fc800078e0a17 */
[----:B------:R-:W-:-:S05]  /*13130*/  IMAD.IADD R6, R3, 0x1, R0 ;  /* 0x0000000103067824 */ /* 0x000fca00078e0200 */
[----:B------:R-:W-:Y:S01]  /*13140*/  IADD3 R2, R6, 0xbf, RZ ;  /* 0x000000bf06027810 */ /* 0x000fe20007ffe0ff */
[----:B------:R0:W-:Y:S04]  /*13150*/  STL [R1+0x14], R6 ;  /* 0x0000140601007387 */ /* 0x0001e80000100800 */
        /* <DEDUP_REMOVED lines=9> */
[----:B------:R-:W-:-:S05]  /*131f0*/  IMAD.WIDE.U32 R2, R2, -0x55555555, RZ ;  /* 0xaaaaaaab02027825 */ /* 0x000fca00078e00ff */
        /* <DEDUP_REMOVED lines=17> */
[----:B------:R-:W2:Y:S01]  /*13310*/  @P1 LDC R7, c[0x0][0x430] ;  /* 0x00010c00ff071b82 */ /* 0x000ea20000000800 */
[----:B0-----:R-:W-:-:S04]  /*13320*/  @P1 IMAD.HI.U32 R4, R18, R5, RZ ;  /* 0x0000000512041227 */ /* 0x001fc800078e00ff */
[----:B------:R-:W-:Y:S01]  /*13330*/  IMAD.MOV.U32 R5, RZ, RZ, R18 ;  /* 0x000000ffff057224 */ /* 0x000fe200078e0012 */
[----:B--2---:R-:W-:Y:S02]  /*13340*/  @P1 SHF.R.U32.HI R5, RZ, R7, R4 ;  /* 0x00000007ff051219 */ /* 0x004fe40000011604 */
[----:B------:R-:W-:Y:S01]  /*13350*/  SEL R4, R9, RZ, !P0 ;  /* 0x000000ff09047207 */ /* 0x000fe20004000000 */
[----:B------:R-:W-:Y:S06]  /*13360*/  BRA.DIV UR4, `(.L_x_10924) ;  /* 0x0000004204987947 */ /* 0x000fec000b800000 */
.L_x_11048:
[----:B------:R-:W-:-:S03]  /*13370*/  UMOV UR4, 0xffffffff ;  /* 0xffffffff00047882 */ /* 0x000fc60000000000 */
[----:B------:R-:W-:Y:S05]  /*13380*/  BRA.DIV UR4, `(.L_x_10925) ;  /* 0x0000004204c47947 */ /* 0x000fea000b800000 */
[----:B------:R-:W-:-:S13]  /*13390*/  ELECT P6, URZ, PT ;  /* 0x00000000003f782f */ /* 0x000fda00038c0000 */
.L_x_11051:
[----:B------:R-:W2:Y:S01]  /*133a0*/  LDL R6, [R1+0x10] ;  /* 0x0000100001067983 */ /* 0x000ea20000100800 */
[----:B------:R-:W-:Y:S01]  /*133b0*/  BSSY B1, `(.L_x_10926) ;  /* 0x000000b000017945 */ /* 0x000fe20003800000 */
[----:B------:R-:W0:Y:S01]  /*133c0*/  S2R R9, SR_CgaCtaId ;  /* 0x0000000000097919 */ /* 0x000e220000008800 */
[----:B--2---:R-:W-:-:S05]  /*133d0*/  VIADD R7, R6, 0x1 ;  /* 0x0000000106077836 */ /* 0x004fca0000000000 */
[----:B------:R-:W-:-:S04]  /*133e0*/  LEA.HI R6, R7, R7, RZ, 0x1 ;  /* 0x0000000707067211 */ /* 0x000fc800078f08ff */
[----:B------:R-:W-:-:S04]  /*133f0*/  LOP3.LUT R6, R6, 0xfffffffe, RZ, 0xc0, !PT ;  /* 0xfffffffe06067812 */ /* 0x000fc800078ec0ff */
[----:B------:R-:W-:Y:S02]  /*13400*/  IADD3 R7, R7, -R6, RZ ;  /* 0x8000000607077210 */ /* 0x000fe40007ffe0ff */
[----:B------:R-:W-:Y:S02]  /*13410*/  MOV R6, 0x400 ;  /* 0x0000040000067802 */ /* 0x000fe40000000f00 */
[----:B------:R-:W-:Y:S02]  /*13420*/  SHF.L.U32 R7, R7, 0x1f, RZ ;  /* 0x0000001f07077819 */ /* 0x000fe400000006ff */
[----:B0-----:R-:W-:-:S04]  /*13430*/  LEA R6, R9, R6, 0x18 ;  /* 0x0000000609067211 */ /* 0x001fc800078ec0ff */
[----:B------:R-:W0:Y:S02]  /*13440*/  SYNCS.PHASECHK.TRANS64.TRYWAIT P0, [R6+URZ+0x30820], R7 ;  /* 0x03082007060075a7 */ /* 0x000e24000800017f */
[----:B0-----:R-:W-:Y:S05]  /*13450*/  @!P0 BRA `(.L_x_10927) ;  /* 0x0000004000b08947 */ /* 0x001fea0003800000 */
.L_x_11052:
[----:B------:R-:W-:Y:S05]  /*13460*/  BSYNC B1 ;  /* 0x0000000000017941 */ /* 0x000fea0003800000 */
.L_x_10926:
[----:B------:R-:W-:Y:S04]  /*13470*/  BSSY B1, `(.L_x_10928) ;  /* 0x0000035000017945 */ /* 0x000fe80003800000 */
[----:B------:R-:W-:Y:S05]  /*13480*/  @!P6 BRA `(.L_x_10929) ;  /* 0x0000000000cce947 */ /* 0x000fea0003800000 */
[----:B0-----:R-:W-:Y:S01]  /*13490*/  IMAD R7, R26, 0x8, R6 ;  /* 0x000000081a077824 */ /* 0x001fe200078e0206 */
[----:B------:R-:W-:-:S04]  /*134a0*/  SHF.L.U32 R8, R27, 0x1f, RZ ;  /* 0x0000001f1b087819 */ /* 0x000fc800000006ff */
[----:B------:R-:W0:Y:S02]  /*134b0*/  SYNCS.PHASECHK.TRANS64.TRYWAIT P0, [R7+URZ+0x308a0], R8 ;  /* 0x0308a008070075a7 */ /* 0x000e24000800017f */
[----:B0-----:R-:W-:Y:S05]  /*134c0*/  @!P0 BRA `(.L_x_10930) ;  /* 0x0000004000a88947 */ /* 0x001fea0003800000 */
.L_x_11053:
[----:B------:R-:W2:Y:S02]  /*134d0*/  S2R R9, SR_TID.X ;  /* 0x0000000000097919 */ /* 0x000ea40000002100 */
[----:B--2---:R-:W-:-:S04]  /*134e0*/  LOP3.LUT R9, R9, 0x7f, RZ, 0xc0, !PT ;  /* 0x0000007f09097812 */ /* 0x004fc800078ec0ff */
[----:B------:R-:W-:-:S13]  /*134f0*/  ISETP.NE.AND P1, PT, R9, RZ, PT ;  /* 0x000000ff0900720c */ /* 0x000fda0003f25270 */
[----:B------:R-:W-:Y:S05]  /*13500*/  @P1 BRA `(.L_x_10931) ;  /* 0x0000000000141947 */ /* 0x000fea0003800000 */
[----:B------:R-:W-:Y:S01]  /*13510*/  ISETP.NE.AND P0, PT, R29, RZ, PT ;  /* 0x000000ff1d00720c */ /* 0x000fe20003f05270 */
[----:B------:R-:W-:-:S04]  /*13520*/  IMAD.MOV.U32 R9, RZ, RZ, 0x6000 ;  /* 0x00006000ff097424 */ /* 0x000fc800078e00ff */
[----:B------:R2:W-:Y:S08]  /*13530*/  SYNCS.ARRIVE.TRANS64 RZ, [R7+URZ+0x30890], R9 ;  /* 0x0308900907ff79a7 */ /* 0x0005f0000800003f */
[----:B------:R-:W-:Y:S05]  /*13540*/  @!P0 BRA `(.L_x_10931) ;  /* 0x0000000000048947 */ /* 0x000fea0003800000 */
[----:B------:R-:W-:Y:S01]  /*13550*/  BPT.TRAP 0x1 ;  /* 0x000000040000795c */ /* 0x000fe20000300000 */
.L_x_10931:
[----:B--2---:R-:W-:Y:S01]  /*13560*/  IMAD R9, R26, 0x6000, R6 ;  /* 0x000060001a097824 */ /* 0x004fe200078e0206 */
[----:B------:R-:W-:Y:S01]  /*13570*/  R2UR UR9, R7 ;  /* 0x00000000070972ca */ /* 0x000fe200000e0000 */
[----:B-----5:R-:W-:Y:S01]  /*13580*/  IMAD R10, R2, 0xc0, R3 ;  /* 0x000000c0020a7824 */ /* 0x020fe200078e0203 */
[----:B------:R-:W-:Y:S01]  /*13590*/  R2UR UR12, R5 ;  /* 0x00000000050c72ca */ /* 0x000fe200000e0000 */
[----:B------:R-:W-:Y:S01]  /*135a0*/  UIADD3 UR4, UP0, UR38, 0x570, URZ ;  /* 0x0000057026047890 */ /* 0x000fe2000ff1e03f */
[----:B------:R-:W-:Y:S01]  /*135b0*/  R2UR UR8, R9 ;  /* 0x00000000090872ca */ /* 0x000fe200000e0000 */
[----:B------:R-:W-:Y:S01]  /*135c0*/  VIADD R10, R10, 0xffffff40 ;  /* 0xffffff400a0a7836 */ /* 0x000fe20000000000 */
[----:B------:R-:W-:Y:S01]  /*135d0*/  R2UR UR13, R4 ;  /* 0x00000000040d72ca */ /* 0x000fe200000e0000 */
[----:B------:R-:W-:Y:S01]  /*135e0*/  UIADD3.X UR5, URZ, UR39, URZ, UP0, !UPT ;  /* 0x000000273f057290 */ /* 0x000fe200087fe43f */
[----:B------:R-:W-:Y:S02]  /*135f0*/  UMOV UR6, 0x0 ;  /* 0x0000000000067882 */ /* 0x000fe40000000000 */
[----:B------:R-:W-:Y:S01]  /*13600*/  R2UR UR11, R10 ;  /* 0x000000000a0b72ca */ /* 0x000fe200000e0000 */
[----:B------:R-:W-:Y:S01]  /*13610*/  UMOV UR7, 0x12f00000 ;  /* 0x12f0000000077882 */ /* 0x000fe20000000000 */
[----:B------:R-:W-:Y:S01]  /*13620*/  UMOV UR10, URZ ;  /* 0x0000003f000a7c82 */ /* 0x000fe20008000000 */
[----:B------:R-:W-:-:S04]  /*13630*/  UIADD3 UR9, UR9, 0x30890, URZ ;  /* 0x0003089009097890 */ /* 0x000fc8000fffe03f */
[----:B------:R-:W-:-:S09]  /*13640*/  UIADD3 UR8, UR8, 0x12400, URZ ;  /* 0x0001240008087890 */ /* 0x000fd2000fffe03f */
[----:B------:R2:W-:Y:S01]  /*13650*/  UTMALDG.4D [UR8], [UR4], desc[UR6] ;  /* 0x00000608040075b4 */ /* 0x0005e20008019000 */
[----:B------:R-:W3:Y:S02]  /*13660*/  SYNCS.PHASECHK.TRANS64.TRYWAIT P0, [R7+URZ+0x308c0], R8 ;  /* 0x0308c008070075a7 */ /* 0x000ee4000800017f */
[----:B--23--:R-:W-:Y:S05]  /*13670*/  @!P0 BRA `(.L_x_10932) ;  /* 0x0000004000508947 */ /* 0x00cfea0003800000 */
.L_x_11054:
[----:B------:R-:W-:Y:S05]  /*13680*/  @P1 BRA `(.L_x_10933) ;  /* 0x0000000000141947 */ /* 0x000fea0003800000 */
[----:B------:R-:W-:Y:S01]  /*13690*/  ISETP.NE.AND P0, PT, R29, RZ, PT ;  /* 0x000000ff1d00720c */ /* 0x000fe20003f05270 */
[----:B0-2---:R-:W-:-:S04]  /*136a0*/  IMAD.MOV.U32 R8, RZ, RZ, 0x6000 ;  /* 0x00006000ff087424 */ /* 0x005fc800078e00ff */
[----:B------:R3:W-:Y:S08]  /*136b0*/  SYNCS.ARRIVE.TRANS64 RZ, [R7+URZ+0x308b0], R8 ;  /* 0x0308b00807ff79a7 */ /* 0x0007f0000800003f */
[----:B------:R-:W-:Y:S05]  /*136c0*/  @!P0 BRA `(.L_x_10933) ;  /* 0x0000000000048947 */ /* 0x000fea0003800000 */
[----:B------:R-:W-:Y:S01]  /*136d0*/  BPT.TRAP 0x1 ;  /* 0x000000040000795c */ /* 0x000fe20000300000 */
.L_x_10933:
        /* <DEDUP_REMOVED lines=8> */
[----:B------:R-:W-:Y:S01]  /*13760*/  R2UR UR13, R4 ;  /* 0x00000000040d72ca */ /* 0x000fe200000e0000 */
[----:B------:R-:W-:-:S04]  /*13770*/  UMOV UR10, URZ ;  /* 0x0000003f000a7c82 */ /* 0x000fc80008000000 */
[----:B------:R-:W-:Y:S02]  /*13780*/  UIADD3 UR8, UR8, 0x400, URZ ;  /* 0x0000040008087890 */ /* 0x000fe4000fffe03f */
[----:B------:R-:W-:-:S09]  /*13790*/  UIADD3 UR9, UR9, 0x308b0, URZ ;  /* 0x000308b009097890 */ /* 0x000fd2000fffe03f */
[----:B------:R4:W-:Y:S02]  /*137a0*/  UTMALDG.4D [UR8], [UR4], desc[UR6] ;  /* 0x00000608040075b4 */ /* 0x0009e40008019000 */
[----:B----4-:R-:W-:Y:S01]  /*137b0*/  NOP ;  /* 0x0000000000007918 */ /* 0x010fe20000000000 */
.L_x_10929:
[----:B------:R-:W-:Y:S05]  /*137c0*/  BSYNC B1 ;  /* 0x0000000000017941 */ /* 0x000fea0003800000 */
.L_x_10928:
[----:B------:R-:W-:Y:S01]  /*137d0*/  VIADD R26, R26, 0x1 ;  /* 0x000000011a1a7836 */ /* 0x000fe20000000000 */
[----:B------:R-:W-:Y:S01]  /*137e0*/  PLOP3.LUT P2, PT, PT, PT, PT, 0x8, 0x0 ;  /* 0x000000000000781c */ /* 0x000fe20003f4e170 */
[----:B------:R-:W-:-:S03]  /*137f0*/  VIADD R2, R2, 0xfffffffe ;  /* 0xfffffffe02027836 */ /* 0x000fc60000000000 */
[----:B------:R-:W-:-:S04]  /*13800*/  ISETP.NE.AND P0, PT, R26, 0x2, PT ;  /* 0x000000021a00780c */ /* 0x000fc80003f05270 */
[----:B------:R-:W-:Y:S02]  /*13810*/  SEL R26, R26, RZ, P0 ;  /* 0x000000ff1a1a7207 */ /* 0x000fe40000000000 */
[----:B0-23--:R-:W-:Y:S02]  /*13820*/  SEL R8, RZ, 0x1, P0 ;  /* 0x00000001ff087807 */ /* 0x00dfe40000000000 */
[----:B------:R-:W-:Y:S02]  /*13830*/  ISETP.GE.AND P0, PT, R2, R0, PT ;  /* 0x000000000200720c */ /* 0x000fe40003f06270 */
[----:B------:R-:W-:-:S11]  /*13840*/  LOP3.LUT R27, R27, R8, RZ, 0x3c, !PT ;  /* 0x000000081b1b7212 */ /* 0x000fd600078e3cff */
[----:B------:R-:W-:Y:S05]  /*13850*/  @!P0 BRA `(.L_x_10923) ;  /* 0x0000000000f88947 */ /* 0x000fea0003800000 */
.L_x_10940:
[----:B------:R-:W-:Y:S05]  /*13860*/  YIELD ;  /* 0x0000000000007946 */ /* 0x000fea0003800000 */
[----:B------:R-:W-:Y:S04]  /*13870*/  BSSY B1, `(.L_x_10934) ;  /* 0x0000034000017945 */ /* 0x000fe80003800000 */
[----:B0-23--:R-:W-:Y:S05]  /*13880*/  @!P6 BRA `(.L_x_10935) ;  /* 0x0000000000c8e947 */ /* 0x00dfea0003800000 */
[----:B------:R-:W-:Y:S01]  /*13890*/  IMAD R7, R26, 0x8, R6 ;  /* 0x000000081a077824 */ /* 0x000fe200078e0206 */
[----:B------:R-:W-:-:S04]  /*138a0*/  SHF.L.U32 R10, R27, 0x1f, RZ ;  /* 0x0000001f1b0a7819 */ /* 0x000fc800000006ff */
[----:B------:R-:W0:Y:S02]  /*138b0*/  SYNCS.PHASECHK.TRANS64.TRYWAIT P0, [R7+URZ+0x308a0], R10 ;  /* 0x0308a00a070075a7 */ /* 0x000e24000800017f */
[----:B0-----:R-:W-:Y:S05]  /*138c0*/  @!P0 BRA `(.L_x_10936) ;  /* 0x0000003c00d08947 */ /* 0x001fea0003800000 */
.L_x_11055:
[----:B------:R-:W2:Y:S02]  /*138d0*/  S2R R8, SR_TID.X ;  /* 0x0000000000087919 */ /* 0x000ea40000002100 */
[----:B--2---:R-:W-:-:S04]  /*138e0*/  LOP3.LUT R8, R8, 0x7f, RZ, 0xc0, !PT ;  /* 0x0000007f08087812 */ /* 0x004fc800078ec0ff */
[----:B------:R-:W-:-:S13]  /*138f0*/  ISETP.NE.AND P0, PT, R8, RZ, PT ;  /* 0x000000ff0800720c */ /* 0x000fda0003f05270 */
[----:B------:R-:W-:Y:S05]  /*13900*/  @P0 BRA `(.L_x_10937) ;  /* 0x0000000000140947 */ /* 0x000fea0003800000 */
[----:B------:R-:W-:Y:S02]  /*13910*/  ISETP.NE.AND P1, PT, R29, RZ, PT ;  /* 0x000000ff1d00720c */ /* 0x000fe40003f25270 */
[----:B------:R-:W-:-:S04]  /*13920*/  MOV R8, 0x6000 ;  /* 0x0000600000087802 */ /* 0x000fc80000000f00 */
[----:B------:R2:W-:Y:S07]  /*13930*/  SYNCS.ARRIVE.TRANS64 RZ, [R7+URZ+0x30890], R8 ;  /* 0x0308900807ff79a7 */ /* 0x0005ee000800003f */
[----:B------:R-:W-:Y:S05]  /*13940*/  @!P1 BRA `(.L_x_10937) ;  /* 0x0000000000049947 */ /* 0x000fea0003800000 */
[----:B------:R-:W-:Y:S01]  /*13950*/  BPT.TRAP 0x1 ;  /* 0x000000040000795c */ /* 0x000fe20000300000 */
.L_x_10937:
[----:B--2---:R-:W-:Y:S01]  /*13960*/  IMAD R8, R26, 0x6000, R6 ;  /* 0x000060001a087824 */ /* 0x004fe200078e0206 */
[----:B------:R-:W-:Y:S01]  /*13970*/  R2UR UR9, R7 ;  /* 0x00000000070972ca */ /* 0x000fe200000e0000 */
[----:B-----5:R-:W-:Y:S01]  /*13980*/  IMAD R9, R2, 0xc0, R3 ;  /* 0x000000c002097824 */ /* 0x020fe200078e0203 */
        /* <DEDUP_REMOVED lines=8> */
[----:B------:R-:W-:-:S03]  /*13a10*/  UMOV UR10, URZ ;  /* 0x0000003f000a7c82 */ /* 0x000fc60008000000 */
[----:B------:R-:W-:-:S04]  /*13a20*/  UIADD3 UR9, UR9, 0x30890, URZ ;  /* 0x0003089009097890 */ /* 0x000fc8000fffe03f */
[----:B------:R-:W-:-:S09]  /*13a30*/  UIADD3 UR8, UR8, 0x12400, URZ ;  /* 0x0001240008087890 */ /* 0x000fd2000fffe03f */
[----:B------:R2:W-:Y:S01]  /*13a40*/  UTMALDG.4D [UR8], [UR4], desc[UR6] ;  /* 0x00000608040075b4 */ /* 0x0005e20008019000 */
[----:B------:R-:W3:Y:S02]  /*13a50*/  SYNCS.PHASECHK.TRANS64.TRYWAIT P1, [R7+URZ+0x308c0], R10 ;  /* 0x0308c00a070075a7 */ /* 0x000ee4000802017f */
[----:B--23--:R-:W-:Y:S05]  /*13a60*/  @!P1 BRA `(.L_x_10938) ;  /* 0x0000003c007c9947 */ /* 0x00cfea0003800000 */
.L_x_11056:
[----:B------:R-:W-:Y:S05]  /*13a70*/  @P0 BRA `(.L_x_10939) ;  /* 0x0000000000140947 */ /* 0x000fea0003800000 */
[----:B------:R-:W-:Y:S01]  /*13a80*/  ISETP.NE.AND P1, PT, R29, RZ, PT ;  /* 0x000000ff1d00720c */ /* 0x000fe20003f25270 */
[----:B0-2---:R-:W-:-:S04]  /*13a90*/  IMAD.MOV.U32 R10, RZ, RZ, 0x6000 ;  /* 0x00006000ff0a7424 */ /* 0x005fc800078e00ff */
[----:B------:R3:W-:Y:S08]  /*13aa0*/  SYNCS.ARRIVE.TRANS64 RZ, [R7+URZ+0x308b0], R10 ;  /* 0x0308b00a07ff79a7 */ /* 0x0007f0000800003f */
[----:B------:R-:W-:Y:S05]  /*13ab0*/  @!P1 BRA `(.L_x_10939) ;  /* 0x0000000000049947 */ /* 0x000fea0003800000 */
[----:B------:R-:W-:Y:S01]  /*13ac0*/  BPT.TRAP 0x1 ;  /* 0x000000040000795c */ /* 0x000fe20000300000 */
.L_x_10939:
        /* <DEDUP_REMOVED lines=14> */
.L_x_10935:
[----:B------:R-:W-:Y:S05]  /*13bb0*/  BSYNC B1 ;  /* 0x0000000000017941 */ /* 0x000fea0003800000 */
.L_x_10934:
[----:B------:R-:W-:-:S05]  /*13bc0*/  VIADD R26, R26, 0x1 ;  /* 0x000000011a1a7836 */ /* 0x000fca0000000000 */
[----:B------:R-:W-:-:S04]  /*13bd0*/  ISETP.NE.AND P0, PT, R26, 0x2, PT ;  /* 0x000000021a00780c */ /* 0x000fc80003f05270 */
[----:B------:R-:W-:Y:S02]  /*13be0*/  SEL R8, RZ, 0x1, P0 ;  /* 0x00000001ff087807 */ /* 0x000fe40000000000 */
[----:B------:R-:W-:Y:S02]  /*13bf0*/  SEL R26, R26, RZ, P0 ;  /* 0x000000ff1a1a7207 */ /* 0x000fe40000000000 */
[C---:B------:R-:W-:Y:S01]  /*13c00*/  ISETP.GT.AND P0, PT, R2.reuse, R0, PT ;  /* 0x000000000200720c */ /* 0x040fe20003f04270 */
[----:B------:R-:W-:Y:S01]  /*13c10*/  VIADD R2, R2, 0xffffffff ;  /* 0xffffffff02027836 */ /* 0x000fe20000000000 */
[----:B------:R-:W-:-:S11]  /*13c20*/  LOP3.LUT R27, R27, R8, RZ, 0x3c, !PT ;  /* 0x000000081b1b7212 */ /* 0x000fd600078e3cff */
[----:B------:R-:W-:Y:S05]  /*13c30*/  @P0 BRA `(.L_x_10940) ;  /* 0xfffffffc00080947 */ /* 0x000fea000383ffff */
.L_x_10923:
[----:B------:R-:W-:Y:S05]  /*13c40*/  BSYNC B0 ;  /* 0x0000000000007941 */ /* 0x000fea0003800000 */
.L_x_10922:
[----:B0-23--:R-:W2:Y:S01]  /*13c50*/  LDL R7, [R1+0x14] ;  /* 0x0000140001077983 */ /* 0x00dea20000100800 */
        /* <DEDUP_REMOVED lines=9> */
[----:B-----5:R-:W2:Y:S01]  /*13cf0*/  LDC.64 R2, c[0x0][0xc38] ;  /* 0x00030e00ff027b82 */ /* 0x020ea20000000a00 */
        /* <DEDUP_REMOVED lines=10> */
.L_x_10942:
[----:B-----5:R-:W0:Y:S01]  /*13da0*/  S2R R3, SR_CgaCtaId ;  /* 0x0000000000037919 */ /* 0x020e220000008800 */
        /* <DEDUP_REMOVED lines=21> */
.L_x_10944:
        /* <DEDUP_REMOVED lines=19> */
.L_x_10946:
        /* <DEDUP_REMOVED lines=16> */
.L_x_10945:
        /* <DEDUP_REMOVED lines=23> */
[----:B------:R-:W3:Y:S01]  /*142a0*/  @P0 LDC R4, c[0x0][0x430] ;  /* 0x00010c00ff040b82 */ /* 0x000ee20000000800 */
[----:B0-----:R-:W-:-:S05]  /*142b0*/  @P0 IMAD.HI.U32 R5, R18, R5, RZ ;  /* 0x0000000512050227 */ /* 0x001fca00078e00ff */
[----:B---3--:R-:W-:Y:S02]  /*142c0*/  @P0 SHF.R.U32.HI R0, RZ, R4, R5 ;  /* 0x00000004ff000219 */ /* 0x008fe40000011605 */
[----:B------:R-:W-:-:S04]  /*142d0*/  ISETP.NE.U32.AND P0, PT, RZ, UR4, PT ;  /* 0x00000004ff007c0c */ /* 0x000fc8000bf05070 */
[----:B------:R-:W-:-:S04]  /*142e0*/  ISETP.NE.AND.EX P0, PT, RZ, UR5, PT, P0 ;  /* 0x00000005ff007c0c */ /* 0x000fc8000bf05300 */
[----:B--2---:R-:W-:-:S09]  /*142f0*/  SEL R8, R21, RZ, !P0 ;  /* 0x000000ff15087207 */ /* 0x004fd20004000000 */
.L_x_10947:
        /* <DEDUP_REMOVED lines=17> */
.L_x_11059:
[----:B------:R-:W2:Y:S01]  /*14410*/  LDL R4, [R1+0x4] ;  /* 0x0000040001047983 */ /* 0x000ea20000100800 */
[----:B------:R-:W-:Y:S01]  /*14420*/  UMOV UR4, 0xffffffff ;  /* 0xffffffff00047882 */ /* 0x000fe20000000000 */
[----:B------:R-:W-:Y:S01]  /*14430*/  SHF.R.S32.HI R11, RZ, 0x1f, R6 ;  /* 0x0000001fff0b7819 */ /* 0x000fe20000011406 */
[----:B--2---:R-:W-:Y:S01]  /*14440*/  VIADD R9, R4, 0xffffffff ;  /* 0xffffffff04097836 */ /* 0x004fe20000000000 */
[----:B------:R-:W-:Y:S06]  /*14450*/  BRA.DIV UR4, `(.L_x_10949) ;  /* 0x0000003604487947 */ /* 0x000fec000b800000 */
[----:B------:R-:W-:-:S13]  /*14460*/  ELECT P6, URZ, PT ;  /* 0x00000000003f782f */ /* 0x000fda00038c0000 */
.L_x_11062:
        /* <DEDUP_REMOVED lines=22> */
.L_x_10951:
[----:B------:R-:W-:Y:S02]  /*145d0*/  LEA R5, R22, R28, 0x3 ;  /* 0x0000001c16057211 */ /* 0x000fe400078e18ff */
[----:B------:R-:W-:-:S04]  /*145e0*/  SHF.L.U32 R4, R24, 0x1f, RZ ;  /* 0x0000001f18047819 */ /* 0x000fc800000006ff */
[----:B------:R-:W2:Y:S02]  /*145f0*/  SYNCS.PHASECHK.TRANS64.TRYWAIT P0, [R5+URZ+0x30840], R4 ;  /* 0x03084004050075a7 */ /* 0x000ea4000800017f */
[----:B--2---:R-:W-:Y:S05]  /*14600*/  @!P0 BRA `(.L_x_10952) ;  /* 0x0000003000fc8947 */ /* 0x004fea0003800000 */
.L_x_11063:
        /* <DEDUP_REMOVED lines=9> */
.L_x_10953:
        /* <DEDUP_REMOVED lines=17> */
.L_x_10950:
        /* <DEDUP_REMOVED lines=19> */
[----:B--2---:R-:W-:-:S05]  /*148e0*/  VIADD R10, R10, 0x1 ;  /* 0x000000010a0a7836 */ /* 0x004fca0000000000 */
[----:B------:R-:W-:Y:S01]  /*148f0*/  LEA.HI R4, R10, R10, RZ, 0x1 ;  /* 0x0000000a0a047211 */ /* 0x000fe200078f08ff */
[----:B------:R4:W-:Y:S03]  /*14900*/  STL [R1+0x10], R10 ;  /* 0x0000100a01007387 */ /* 0x0009e60000100800 */
[----:B------:R-:W-:-:S05]  /*14910*/  LOP3.LUT R4, R4, 0xfffffffe, RZ, 0xc0, !PT ;  /* 0xfffffffe04047812 */ /* 0x000fca00078ec0ff */
[----:B------:R-:W-:-:S05]  /*14920*/  IMAD.IADD R4, R10, 0x1, -R4 ;  /* 0x000000010a047824 */ /* 0x000fca00078e0a04 */
[----:B---3--:R-:W-:-:S04]  /*14930*/  SHF.L.U32 R5, R4, 0x1f, RZ ;  /* 0x0000001f04057819 */ /* 0x008fc800000006ff */
[----:B------:R-:W2:Y:S02]  /*14940*/  SYNCS.PHASECHK.TRANS64.TRYWAIT P0, [R28+URZ+0x30820], R5 ;  /* 0x030820051c0075a7 */ /* 0x000ea4000800017f */
[----:B--2-4-:R-:W-:Y:S05]  /*14950*/  @!P0 BRA `(.L_x_10955) ;  /* 0x00000030003c8947 */ /* 0x014fea0003800000 */
.L_x_11064:
[----:B------:R-:W-:Y:S05]  /*14960*/  BSYNC B0 ;  /* 0x0000000000007941 */ /* 0x000fea0003800000 */
.L_x_10954:
[----:B------:R-:W3:Y:S01]  /*14970*/  LDL.LU R4, [R1+0x14] ;  /* 0x0000140001047983 */ /* 0x000ee20000300800 */
[----:B------:R-:W-:Y:S01]  /*14980*/  BSSY B0, `(.L_x_10956) ;  /* 0x000012b000007945 */ /* 0x000fe20003800000 */
[----:B---3--:R-:W-:-:S13]  /*14990*/  ISETP.GE.AND P0, PT, R4, 0xc1, PT ;  /* 0x000000c10400780c */ /* 0x008fda0003f06270 */
[----:B------:R-:W-:Y:S05]  /*149a0*/  @!P0 BRA `(.L_x_10957) ;  /* 0x0000001000a08947 */ /* 0x000fea0003800000 */
[----:B------:R-:W0:Y:S01]  /*149b0*/  LDL R8, [R1+0x4] ;  /* 0x0000040001087983 */ /* 0x000e220000100800 */
[----:B------:R-:W-:Y:S01]  /*149c0*/  IMAD.MOV.U32 R4, RZ, RZ, 0x1 ;  /* 0x00000001ff047424 */ /* 0x000fe200078e00ff */
[----:B------:R-:W-:Y:S01]  /*149d0*/  BSSY B1, `(.L_x_10958) ;  /* 0x0000067000017945 */ /* 0x000fe20003800000 */
[----:B0-----:R-:W-:-:S05]  /*149e0*/  IMAD.MOV R13, RZ, RZ, -R8 ;  /* 0x000000ffff0d7224 */ /* 0x001fca00078e0a08 */
[----:B------:R-:W-:-:S05]  /*149f0*/  VIADDMNMX R13, R13, R4, 0xffffffff, !PT ;  /* 0xffffffff0d0d7446 */ /* 0x000fca0007800104 */
[C---:B------:R-:W-:Y:S01]  /*14a00*/  IMAD.IADD R4, R8.reuse, 0x1, R13 ;  /* 0x0000000108047824 */ /* 0x040fe200078e020d */
[----:B------:R-:W-:-:S04]  /*14a10*/  IADD3 R8, R8, -0x2, RZ ;  /* 0xfffffffe08087810 */ /* 0x000fc80007ffe0ff */
[----:B------:R-:W-:-:S04]  /*14a20*/  LOP3.LUT R4, R4, 0x1, RZ, 0xc0, !PT ;  /* 0x0000000104047812 */ /* 0x000fc800078ec0ff */
[----:B------:R-:W-:-:S13]  /*14a30*/  ISETP.NE.U32.AND P0, PT, R4, 0x1, PT ;  /* 0x000000010400780c */ /* 0x000fda0003f05070 */
[----:B------:R-:W-:Y:S05]  /*14a40*/  @P0 BRA `(.L_x_10959) ;  /* 0x00000004007c0947 */ /* 0x000fea0003800000 */
[----:B------:R-:W-:Y:S01]  /*14a50*/  VIADD R10, R22, 0x1 ;  /* 0x00000001160a7836 */ /* 0x000fe20000000000 */
[----:B------:R-:W-:Y:S04]  /*14a60*/  BSSY B2, `(.L_x_10960) ;  /* 0x0000059000027945 */ /* 0x000fe80003800000 */
[----:B------:R-:W-:-:S04]  /*14a70*/  ISETP.NE.AND P0, PT, R10, 0x2, PT ;  /* 0x000000020a00780c */ /* 0x000fc80003f05270 */
[----:B--2---:R-:W-:Y:S02]  /*14a80*/  SEL R5, RZ, 0x1, P0 ;  /* 0x00000001ff057807 */ /* 0x004fe40000000000 */
        /* <DEDUP_REMOVED lines=25> */
.L_x_10962:
[----:B0-----:R-:W-:Y:S01]  /*14c20*/  IMAD R3, R10, 0x8, R28 ;  /* 0x000000080a037824 */ /* 0x001fe200078e021c */
[----:B------:R-:W-:-:S04]  /*14c30*/  SHF.L.U32 R2, R14, 0x1f, RZ ;  /* 0x0000001f0e027819 */ /* 0x000fc800000006ff */
[----:B------:R-:W0:Y:S02]  /*14c40*/  SYNCS.PHASECHK.TRANS64.TRYWAIT P0, [R3+URZ+0x30840], R2 ;  /* 0x03084002030075a7 */ /* 0x000e24000800017f */
[----:B0-----:R-:W-:Y:S05]  /*14c50*/  @!P0 BRA `(.L_x_10963) ;  /* 0x0000002c00908947 */ /* 0x001fea0003800000 */
.L_x_11065:
[----:B------:R-:W2:Y:S02]  /*14c60*/  S2R R5, SR_TID.X ;  /* 0x0000000000057919 */ /* 0x000ea40000002100 */
[----:B--2---:R-:W-:-:S04]  /*14c70*/  LOP3.LUT R5, R5, 0x7f, RZ, 0xc0, !PT ;  /* 0x0000007f05057812 */ /* 0x004fc800078ec0ff */
[----:B------:R-:W-:-:S13]  /*14c80*/  ISETP.NE.AND P1, PT, R5, RZ, PT ;  /* 0x000000ff0500720c */ /* 0x000fda0003f25270 */
[----:B------:R-:W-:Y:S05]  /*14c90*/  @P1 BRA `(.L_x_10964) ;  /* 0x0000000000141947 */ /* 0x000fea0003800000 */
[----:B------:R-:W-:Y:S02]  /*14ca0*/  ISETP.NE.AND P0, PT, R29, RZ, PT ;  /* 0x000000ff1d00720c */ /* 0x000fe40003f05270 */
[----:B0-----:R-:W-:-:S04]  /*14cb0*/  MOV R2, 0x6000 ;  /* 0x0000600000027802 */ /* 0x001fc80000000f00 */
[----:B------:R2:W-:Y:S07]  /*14cc0*/  SYNCS.ARRIVE.TRANS64 RZ, [R3+URZ+0x30830], R2 ;  /* 0x0308300203ff79a7 */ /* 0x0005ee000800003f */
[----:B------:R-:W-:Y:S05]  /*14cd0*/  @!P0 BRA `(.L_x_10964) ;  /* 0x0000000000048947 */ /* 0x000fea0003800000 */
[----:B------:R-:W-:Y:S01]  /*14ce0*/  BPT.TRAP 0x1 ;  /* 0x000000040000795c */ /* 0x000fe20000300000 */
.L_x_10964:
        /* <DEDUP_REMOVED lines=21> */
.L_x_11066:
[----:B------:R-:W-:Y:S05]  /*14e40*/  @P1 BRA `(.L_x_10966) ;  /* 0x0000000000181947 */ /* 0x000fea0003800000 */
[----:B------:R-:W-:Y:S01]  /*14e50*/  ISETP.NE.AND P0, PT, R29, RZ, PT ;  /* 0x000000ff1d00720c */ /* 0x000fe20003f05270 */
[----:B0-----:R-:W-:Y:S02]  /*14e60*/  IMAD R2, R22, 0x8, R28 ;  /* 0x0000000816027824 */ /* 0x001fe400078e021c */
[----:B------:R-:W-:-:S04]  /*14e70*/  IMAD.MOV.U32 R3, RZ, RZ, 0x6000 ;  /* 0x00006000ff037424 */ /* 0x000fc800078e00ff */
[----:B------:R2:W-:Y:S06]  /*14e80*/  SYNCS.ARRIVE.TRANS64 RZ, [R2+URZ+0x30850], R3 ;  /* 0x0308500302ff79a7 */ /* 0x0005ec000800003f */
[----:B------:R-:W-:Y:S05]  /*14e90*/  @!P0 BRA `(.L_x_10966) ;  /* 0x0000000000048947 */ /* 0x000fea0003800000 */
[----:B------:R-:W-:Y:S01]  /*14ea0*/  BPT.TRAP 0x1 ;  /* 0x000000040000795c */ /* 0x000fe20000300000 */
.L_x_10966:
        /* <DEDUP_REMOVED lines=12> */
[----:B------:R-:W-:-:S02]  /*14f70*/  IMAD.MOV.U32 R7, RZ, RZ, R4 ;  /* 0x000000ffff077224 */ /* 0x000fc400078e0004 */
[----:B------:R-:W-:Y:S02]  /*14f80*/  IMAD.MOV.U32 R25, RZ, RZ, R8 ;  /* 0x000000ffff197224 */ /* 0x000fe400078e0008 */
[----:B------:R-:W-:Y:S02]  /*14f90*/  UIMAD UR11, UR11, 0xc0, UR4 ;  /* 0x000000c00b0b78a4 */ /* 0x000fe4000f8e0204 */
[----:B------:R-:W-:Y:S02]  /*14fa0*/  UIADD3 UR9, UR9, 0x30850, URZ ;  /* 0x0003085009097890 */ /* 0x000fe4000fffe03f */
[----:B------:R-:W-:Y:S01]  /*14fb0*/  UIADD3 UR8, UR8, 0x400, URZ ;  /* 0x0000040008087890 */ /* 0x000fe2000fffe03f */
[----:B------:R-:W-:-:S08]  /*14fc0*/  UMOV UR4, 0x0 ;  /* 0x0000000000047882 */ /* 0x000fd00000000000 */
[----:B------:R0:W-:Y:S02]  /*14fd0*/  UTMALDG.4D [UR8], [UR6], desc[UR4] ;  /* 0x00000408060075b4 */ /* 0x0001e40008019000 */
[----:B0-----:R-:W-:Y:S01]  /*14fe0*/  NOP ;  /* 0x0000000000007918 */ /* 0x001fe20000000000 */
.L_x_10961:
[----:B------:R-:W-:Y:S05]  /*14ff0*/  BSYNC B2 ;  /* 0x0000000000027941 */ /* 0x000fea0003800000 */
.L_x_10960:
[----:B------:R-:W2:Y:S01]  /*15000*/  LDL.LU R2, [R1+0x4] ;  /* 0x0000040001027983 */ /* 0x000ea20000300800 */
[----:B------:R-:W-:Y:S02]  /*15010*/  IMAD.MOV.U32 R22, RZ, RZ, R10 ;  /* 0x000000ffff167224 */ /* 0x000fe400078e000a */
[----:B------:R-:W-:Y:S01]  /*15020*/  IMAD.MOV.U32 R24, RZ, RZ, R14 ;  /* 0x000000ffff187224 */ /* 0x000fe200078e000e */
[----:B--2---:R-:W-:-:S07]  /*15030*/  IADD3 R8, R2, -0x3, RZ ;  /* 0xfffffffd02087810 */ /* 0x004fce0007ffe0ff */
.L_x_10959:
[----:B------:R-:W-:Y:S05]  /*15040*/  BSYNC B1 ;  /* 0x0000000000017941 */ /* 0x000fea0003800000 */
.L_x_10958:
[----:B------:R-:W-:-:S05]  /*15050*/  IMAD.MOV R2, RZ, RZ, -R13 ;  /* 0x000000ffff027224 */ /* 0x000fca00078e0a0d */
[----:B------:R-:W-:-:S13]  /*15060*/  ISETP.NE.AND P0, PT, R9, R2, PT ;  /* 0x000000020900720c */ /* 0x000fda0003f05270 */
[----:B------:R-:W-:Y:S05]  /*15070*/  @!P0 BRA `(.L_x_10957) ;  /* 0x0000000800ec8947 */ /* 0x000fea0003800000 */
[----:B------:R-:W-:-:S07]  /*15080*/  IMAD.MOV.U32 R4, RZ, RZ, R7 ;  /* 0x000000ffff047224 */ /* 0x000fce00078e0007 */
.L_x_10981:
        /* <DEDUP_REMOVED lines=27> */
[----:B------:R-:W-:Y:S01]  /*15240*/  LEA.HI.X R5, R2, UR5, R3, 0x2, P0 ;  /* 0x0000000502057c11 */ /* 0x000fe200080f1403 */
[----:B------:R-:W-:-:S04]  /*15250*/  IMAD.MOV R3, RZ, RZ, -R13 ;  /* 0x000000ffff037224 */ /* 0x000fc800078e0a0d */
[----:B------:R0:W5:Y:S01]  /*15260*/  LDG.E R4, desc[UR56][R4.64] ;  /* 0x0000003804047981 */ /* 0x000162000c1e1900 */
[----:B------:R-:W-:-:S07]  /*15270*/  IMAD R12, R12, R3, R8 ;  /* 0x000000030c0c7224 */ /* 0x000fce00078e0208 */
.L_x_10969:
[----:B------:R-:W-:Y:S01]  /*15280*/  IMAD R3, R9, 0x8, R28 ;  /* 0x0000000809037824 */ /* 0x000fe200078e021c */
[----:B------:R-:W-:-:S04]  /*15290*/  SHF.L.U32 R2, R10, 0x1f, RZ ;  /* 0x0000001f0a027819 */ /* 0x000fc800000006ff */
[----:B------:R-:W3:Y:S02]  /*152a0*/  SYNCS.PHASECHK.TRANS64.TRYWAIT P0, [R3+URZ+0x30840], R2 ;  /* 0x03084002030075a7 */ /* 0x000ee4000800017f */
[----:B---3--:R-:W-:Y:S05]  /*152b0*/  @!P0 BRA `(.L_x_10970) ;  /* 0x0000002800208947 */ /* 0x008fea0003800000 */
.L_x_11067:
        /* <DEDUP_REMOVED lines=9> */
.L_x_10971:
        /* <DEDUP_REMOVED lines=21> */
.L_x_11068:
[----:B------:R-:W-:Y:S05]  /*154a0*/  @P0 BRA `(.L_x_10973) ;  /* 0x0000000000140947 */ /* 0x000fea0003800000 */
[----:B------:R-:W-:Y:S01]  /*154b0*/  ISETP.NE.AND P1, PT, R29, RZ, PT ;  /* 0x000000ff1d00720c */ /* 0x000fe20003f25270 */
[----:B------:R-:W-:-:S04]  /*154c0*/  IMAD.MOV.U32 R2, RZ, RZ, 0x6000 ;  /* 0x00006000ff027424 */ /* 0x000fc800078e00ff */
[----:B------:R2:W-:Y:S08]  /*154d0*/  SYNCS.ARRIVE.TRANS64 RZ, [R3+URZ+0x50], R2 ;  /* 0x0000500203ff79a7 */ /* 0x0005f0000800003f */
[----:B------:R-:W-:Y:S05]  /*154e0*/  @!P1 BRA `(.L_x_10973) ;  /* 0x0000000000049947 */ /* 0x000fea0003800000 */
[----:B------:R-:W-:Y:S01]  /*154f0*/  BPT.TRAP 0x1 ;  /* 0x000000040000795c */ /* 0x000fe20000300000 */
.L_x_10973:
        /* <DEDUP_REMOVED lines=19> */
.L_x_10968:
[----:B------:R-:W-:Y:S05]  /*15630*/  BSYNC B1 ;  /* 0x0000000000017941 */ /* 0x000fea0003800000 */
.L_x_10967:
        /* <DEDUP_REMOVED lines=30> */
.L_x_10976:
[----:B------:R-:W-:Y:S02]  /*15820*/  LEA R2, R22, R28, 0x3 ;  /* 0x0000001c16027211 */ /* 0x000fe400078e18ff */
[----:B------:R-:W-:-:S04]  /*15830*/  SHF.L.U32 R3, R24, 0x1f, RZ ;  /* 0x0000001f18037819 */ /* 0x000fc800000006ff */
[----:B------:R-:W2:Y:S02]  /*15840*/  SYNCS.PHASECHK.TRANS64.TRYWAIT P0, [R2+URZ+0x30840], R3 ;  /* 0x03084003020075a7 */ /* 0x000ea4000800017f */
[----:B--2---:R-:W-:Y:S05]  /*15850*/  @!P0 BRA `(.L_x_10977) ;  /* 0x0000002000e08947 */ /* 0x004fea0003800000 */
.L_x_11069:
        /* <DEDUP_REMOVED lines=9> */
.L_x_10978:
[----:B0-2---:R-:W-:Y:S01]  /*158f0*/  IMAD R2, R22, 0x6000, R28 ;  /* 0x0000600016027824 */ /* 0x005fe200078e021c */
[----:B------:R-:W-:Y:S01]  /*15900*/  R2UR UR11, R13 ;  /* 0x000000000d0b72ca */ /* 0x000fe200000e0000 */
[----:B------:R-:W-:Y:S01]  /*15910*/  UIADD3 UR6, UP0, UR38, 0x370, URZ ;  /* 0x0000037026067890 */ /* 0x000fe2000ff1e03f */
[----:B------:R-:W-:Y:S01]  /*15920*/  R2UR UR4, R23 ;  /* 0x00000000170472ca */ /* 0x000fe200000e0000 */
[----:B------:R-:W-:Y:S01]  /*15930*/  UMOV UR5, 0x14f00000 ;  /* 0x14f0000000057882 */ /* 0x000fe20000000000 */
[----:B------:R-:W-:Y:S01]  /*15940*/  R2UR UR8, R2 ;  /* 0x00000000020872ca */ /* 0x000fe200000e0000 */
[----:B------:R-:W-:Y:S01]  /*15950*/  VIADD R2, R28, 0x30800 ;  /* 0x000308001c027836 */ /* 0x000fe20000000000 */
[----:B------:R-:W-:Y:S01]  /*15960*/  R2UR UR12, R0 ;  /* 0x00000000000c72ca */ /* 0x000fe200000e0000 */
[----:B------:R-:W-:Y:S01]  /*15970*/  UIADD3.X UR7, URZ, UR39, URZ, UP0, !UPT ;  /* 0x000000273f077290 */ /* 0x000fe200087fe43f */
[----:B-----5:R-:W-:Y:S01]  /*15980*/  R2UR UR13, R4 ;  /* 0x00000000040d72ca */ /* 0x020fe200000e0000 */
[--C-:B------:R-:W-:Y:S01]  /*15990*/  IMAD R3, R22, 0x8, R2.reuse ;  /* 0x0000000816037824 */ /* 0x100fe200078e0202 */
[----:B------:R-:W-:Y:S01]  /*159a0*/  UMOV UR10, URZ ;  /* 0x0000003f000a7c82 */ /* 0x000fe20008000000 */
[----:B------:R-:W-:-:S03]  /*159b0*/  IMAD R2, R9, 0x8, R2 ;  /* 0x0000000809027824 */ /* 0x000fc600078e0202 */
[----:B------:R-:W-:Y:S01]  /*159c0*/  R2UR UR9, R3 ;  /* 0x00000000030972ca */ /* 0x000fe200000e0000 */
[----:B------:R-:W-:Y:S01]  /*159d0*/  UIMAD UR11, UR11, 0xc0, UR4 ;  /* 0x000000c00b0b78a4 */ /* 0x000fe2000f8e0204 */
[----:B------:R-:W-:Y:S01]  /*159e0*/  SHF.L.U32 R3, R10, 0x1f, RZ ;  /* 0x0000001f0a037819 */ /* 0x000fe200000006ff */
[----:B------:R-:W-:Y:S01]  /*159f0*/  UIADD3 UR8, UR8, 0x12400, URZ ;  /* 0x0001240008087890 */ /* 0x000fe2000fffe03f */
[----:B------:R-:W-:-:S09]  /*15a00*/  UMOV UR4, 0x0 ;  /* 0x0000000000047882 */ /* 0x000fd20000000000 */
[----:B------:R-:W-:-:S09]  /*15a10*/  UIADD3 UR9, UR9, 0x30, URZ ;  /* 0x0000003009097890 */ /* 0x000fd2000fffe03f */
[----:B------:R0:W-:Y:S01]  /*15a20*/  UTMALDG.4D [UR8], [UR6], desc[UR4] ;  /* 0x00000408060075b4 */ /* 0x0001e20008019000 */
[----:B------:R-:W2:Y:S02]  /*15a30*/  SYNCS.PHASECHK.TRANS64.TRYWAIT P1, [R2+URZ+0x60], R3 ;  /* 0x00006003020075a7 */ /* 0x000ea4000802017f */
[----:B0-2---:R-:W-:Y:S05]  /*15a40*/  @!P1 BRA `(.L_x_10979) ;  /* 0x0000002000789947 */ /* 0x005fea0003800000 */
.L_x_11070:
[----:B------:R-:W-:Y:S05]  /*15a50*/  @P0 BRA `(.L_x_10980) ;  /* 0x0000000000140947 */ /* 0x000fea0003800000 */
[----:B------:R-:W-:Y:S01]  /*15a60*/  ISETP.NE.AND P1, PT, R29, RZ, PT ;  /* 0x000000ff1d00720c */ /* 0x000fe20003f25270 */
[----:B0-----:R-:W-:-:S04]  /*15a70*/  IMAD.MOV.U32 R3, RZ, RZ, 0x6000 ;  /* 0x00006000ff037424 */ /* 0x001fc800078e00ff */
[----:B------:R2:W-:Y:S08]  /*15a80*/  SYNCS.ARRIVE.TRANS64 RZ, [R2+URZ+0x50], R3 ;  /* 0x0000500302ff79a7 */ /* 0x0005f0000800003f */
[----:B------:R-:W-:Y:S05]  /*15a90*/  @!P1 BRA `(.L_x_10980) ;  /* 0x0000000000049947 */ /* 0x000fea0003800000 */
[----:B------:R-:W-:Y:S01]  /*15aa0*/  BPT.TRAP 0x1 ;  /* 0x000000040000795c */ /* 0x000fe20000300000 */
.L_x_10980:
        /* <DEDUP_REMOVED lines=19> */
.L_x_10975:
[----:B------:R-:W-:Y:S05]  /*15be0*/  BSYNC B1 ;  /* 0x0000000000017941 */ /* 0x000fea0003800000 */
.L_x_10974:
[C---:B------:R-:W-:Y:S02]  /*15bf0*/  ISETP.GT.AND P0, PT, R8.reuse, 0x1, PT ;  /* 0x000000010800780c */ /* 0x040fe40003f04270 */
[----:B0-2---:R-:W-:-:S05]  /*15c00*/  IADD3 R2, R8, -0x2, RZ ;  /* 0xfffffffe08027810 */ /* 0x005fca0007ffe0ff */
[----:B------:R-:W-:-:S06]  /*15c10*/  IMAD.MOV.U32 R8, RZ, RZ, R2 ;  /* 0x000000ffff087224 */ /* 0x000fcc00078e0002 */
[----:B------:R-:W-:Y:S05]  /*15c20*/  @P0 BRA `(.L_x_10981) ;  /* 0xfffffff400180947 */ /* 0x000fea000383ffff */
.L_x_10957:
[----:B------:R-:W-:Y:S05]  /*15c30*/  BSYNC B0 ;  /* 0x0000000000007941 */ /* 0x000fea0003800000 */
.L_x_10956:
        /* <DEDUP_REMOVED lines=15> */
.L_x_10983:
[----:B------:R-:W-:Y:S05]  /*15d30*/  BSYNC B0 ;  /* 0x0000000000007941 */ /* 0x000fea0003800000 */
.L_x_10982:
[----:B------:R-:W-:Y:S04]  /*15d40*/  BSSY B0, `(.L_x_10984) ;  /* 0x0000020000007945 */ /* 0x000fe80003800000 */
[----:B------:R-:W-:Y:S05]  /*15d50*/  @!P6 BRA `(.L_x_10985) ;  /* 0x000000000078e947 */ /* 0x000fea0003800000 */
[----:B------:R-:W-:Y:S01]  /*15d60*/  IMAD R3, R22, 0x8, R28 ;  /* 0x0000000816037824 */ /* 0x000fe200078e021c */
[----:B------:R-:W-:-:S04]  /*15d70*/  SHF.L.U32 R2, R24, 0x1f, RZ ;  /* 0x0000001f18027819 */ /* 0x000fc800000006ff */
[----:B------:R-:W3:Y:S02]  /*15d80*/  SYNCS.PHASECHK.TRANS64.TRYWAIT P0, [R3+URZ+0x30860], R2 ;  /* 0x03086002030075a7 */ /* 0x000ee4000800017f */
[----:B---3--:R-:W-:Y:S05]  /*15d90*/  @!P0 BRA `(.L_x_10986) ;  /* 0x0000001c00b88947 */ /* 0x008fea0003800000 */
.L_x_11071:
[----:B------:R-:W4:Y:S02]  /*15da0*/  S2R R4, SR_TID.X ;  /* 0x0000000000047919 */ /* 0x000f240000002100 */
[----:B----4-:R-:W-:-:S04]  /*15db0*/  LOP3.LUT R4, R4, 0x7f, RZ, 0xc0, !PT ;  /* 0x0000007f04047812 */ /* 0x010fc800078ec0ff */
[----:B------:R-:W-:-:S13]  /*15dc0*/  ISETP.NE.AND P0, PT, R4, RZ, PT ;  /* 0x000000ff0400720c */ /* 0x000fda0003f05270 */
[----:B------:R-:W-:Y:S05]  /*15dd0*/  @P0 BRA `(.L_x_10987) ;  /* 0x0000000000140947 */ /* 0x000fea0003800000 */
[----:B------:R-:W-:Y:S01]  /*15de0*/  ISETP.NE.AND P1, PT, R29, RZ, PT ;  /* 0x000000ff1d00720c */ /* 0x000fe20003f25270 */
[----:B---3--:R-:W-:-:S04]  /*15df0*/  IMAD.MOV.U32 R2, RZ, RZ, 0x6000 ;  /* 0x00006000ff027424 */ /* 0x008fc800078e00ff */
[----:B------:R4:W-:Y:S08]  /*15e00*/  SYNCS.ARRIVE.TRANS64 RZ, [R3+URZ+0x30850], R2 ;  /* 0x0308500203ff79a7 */ /* 0x0009f0000800003f */
[----:B------:R-:W-:Y:S05]  /*15e10*/  @!P1 BRA `(.L_x_10987) ;  /* 0x0000000000049947 */ /* 0x000fea0003800000 */
[----:B------:R-:W-:Y:S01]  /*15e20*/  BPT.TRAP 0x1 ;  /* 0x000000040000795c */ /* 0x000fe20000300000 */
.L_x_10987:
        /* <DEDUP_REMOVED lines=17> */
.L_x_10985:
[----:B------:R-:W-:Y:S05]  /*15f40*/  BSYNC B0 ;  /* 0x0000000000007941 */ /* 0x000fea0003800000 */
.L_x_10984:
[----:B------:R-:W-:-:S05]  /*15f50*/  VIADD R22, R22, 0x1 ;  /* 0x0000000116167836 */ /* 0x000fca0000000000 */
[----:B------:R-:W-:-:S04]  /*15f60*/  ISETP.NE.AND P0, PT, R22, 0x2, PT ;  /* 0x000000021600780c */ /* 0x000fc80003f05270 */
[----:B---34-:R-:W-:Y:S02]  /*15f70*/  SEL R3, RZ, 0x1, P0 ;  /* 0x00000001ff037807 */ /* 0x018fe40000000000 */
[----:B------:R-:W-:Y:S02]  /*15f80*/  SEL R22, R22, RZ, P0 ;  /* 0x000000ff16167207 */ /* 0x000fe40000000000 */
[----:B------:R-:W-:-:S07]  /*15f90*/  LOP3.LUT R24, R24, R3, RZ, 0x3c, !PT ;  /* 0x0000000318187212 */ /* 0x000fce00078e3cff */
.L_x_10943:
[----:B------:R-:W-:Y:S05]  /*15fa0*/  BSYNC B6 ;  /* 0x0000000000067941 */ /* 0x000fea0003800000 */
.L_x_10941:
[----:B------:R-:W-:-:S03]  /*15fb0*/  UMOV UR4, 0xffffffff ;  /* 0xffffffff00047882 */ /* 0x000fc60000000000 */
[----:B------:R-:W-:Y:S05]  /*15fc0*/  BRA.DIV UR4, `(.L_x_10988) ;  /* 0x0000001e04407947 */ /* 0x000fea000b800000 */
[----:B--2---:R2:W3:Y:S04]  /*15fd0*/  SHFL.IDX PT, R5, R16, RZ, 0x1f ;  /* 0x00001fff10057589 */ /* 0x0044e800000e0000 */
[----:B------:R2:W4:Y:S02]  /*15fe0*/  SHFL.IDX PT, R4, R16, 0x1, 0x1f ;  /* 0x00201f0010047f89 */ /* 0x00052400000e0000 */
.L_x_11075:
        /* <DEDUP_REMOVED lines=8> */
[----:B-----5:R-:W0:Y:S02]  /*16070*/  LDC.64 R2, c[0x0][0xc58] ;  /* 0x00031600ff027b82 */ /* 0x020e240000000a00 */
[----:B0-----:R-:W-:-:S06]  /*16080*/  IMAD.WIDE R2, R7, 0x4, R2 ;  /* 0x0000000407027825 */ /* 0x001fcc00078e0202 */
[----:B------:R0:W5:Y:S02]  /*16090*/  LDG.E R2, desc[UR56][R2.64] ;  /* 0x0000003802027981 */ /* 0x000164000c1e1900 */
.L_x_10990:
[----:B------:R-:W-:Y:S05]  /*160a0*/  BSYNC B0 ;  /* 0x0000000000007941 */ /* 0x000fea0003800000 */
.L_x_10989:
[----:B------:R-:W-:-:S03]  /*160b0*/  UMOV UR4, 0xffffffff ;  /* 0xffffffff00047882 */ /* 0x000fc60000000000 */
[----:B------:R-:W-:Y:S05]  /*160c0*/  BRA.DIV UR4, `(.L_x_10991) ;  /* 0x0000001e044c7947 */ /* 0x000fea000b800000 */
[----:B-----5:R-:W0:Y:S01]  /*160d0*/  SHFL.UP PT, R14, R2, 0x1, RZ ;  /* 0x04200000020e7989 */ /* 0x020e2200000e00ff */
        /* <DEDUP_REMOVED lines=20> */
.L_x_11083:
[----:B------:R-:W-:Y:S02]  /*16220*/  ULDC UR4, c[0x0][0xc10] ;  /* 0x0003040000047ab9 */ /* 0x000fe40000000800 */
[----:B--2---:R-:W-:-:S04]  /*16230*/  IMAD.U32 R16, RZ, RZ, UR4 ;  /* 0x00000004ff107e24 */ /* 0x004fc8000f8e00ff */
[----:B0-----:R-:W-:-:S04]  /*16240*/  IMAD R7, R14, R16, RZ ;  /* 0x000000100e077224 */ /* 0x001fc800078e02ff */
[----:B----4-:R-:W-:-:S05]  /*16250*/  IMAD.IADD R4, R4, 0x1, R7 ;  /* 0x0000000104047824 */ /* 0x010fca00078e0207 */
[----:B---3--:R-:W-:-:S13]  /*16260*/  ISETP.GT.AND P0, PT, R4, R5, PT ;  /* 0x000000050400720c */ /* 0x008fda0003f04270 */
[----:B------:R-:W-:Y:S05]  /*16270*/  @P0 BRA `(.L_x_10992) ;  /* 0x0000000000ac0947 */ /* 0x000fea0003800000 */
[----:B------:R-:W0:Y:S02]  /*16280*/  LDC R0, c[0x0][0xc14] ;  /* 0x00030500ff007b82 */ /* 0x000e240000000800 */
.L_x_10997:
[----:B------:R-:W-:-:S05]  /*16290*/  VIADD R19, R19, 0x1f ;  /* 0x0000001f13137836 */ /* 0x000fca0000000000 */
[----:B0-----:R-:W-:-:S13]  /*162a0*/  ISETP.GE.AND P0, PT, R19, R0, PT ;  /* 0x000000001300720c */ /* 0x001fda0003f06270 */
[----:B------:R-:W-:Y:S05]  /*162b0*/  @P0 BRA `(.L_x_10993) ;  /* 0x0000000400540947 */ /* 0x000fea0003800000 */
[C---:B------:R-:W-:Y:S01]  /*162c0*/  ISETP.NE.AND P1, PT, R29.reuse, 0x1f, PT ;  /* 0x0000001f1d00780c */ /* 0x040fe20003f25270 */
[----:B------:R-:W-:Y:S01]  /*162d0*/  BSSY B0, `(.L_x_10994) ;  /* 0x0000008000007945 */ /* 0x000fe20003800000 */
[----:B------:R-:W-:Y:S01]  /*162e0*/  IADD3 R7, R29, R19, RZ ;  /* 0x000000131d077210 */ /* 0x000fe20007ffe0ff */
[----:B------:R-:W-:-:S03]  /*162f0*/  IMAD.MOV.U32 R2, RZ, RZ, RZ ;  /* 0x000000ffff027224 */ /* 0x000fc600078e00ff */
[----:B------:R-:W-:-:S13]  /*16300*/  ISETP.GE.OR P0, PT, R7, R0, !P1 ;  /* 0x000000000700720c */ /* 0x000fda0004f06670 */
[----:B------:R-:W-:Y:S05]  /*16310*/  @P0 BRA `(.L_x_10995) ;  /* 0x00000000000c0947 */ /* 0x000fea0003800000 */
[----:B------:R-:W0:Y:S02]  /*16320*/  LDC.64 R2, c[0x0][0xc58] ;  /* 0x00031600ff027b82 */ /* 0x000e240000000a00 */
[----:B0-----:R-:W-:-:S06]  /*16330*/  IMAD.WIDE R2, R7, 0x4, R2 ;  /* 0x0000000407027825 */ /* 0x001fcc00078e0202 */
[----:B------:R0:W5:Y:S02]  /*16340*/  LDG.E R2, desc[UR56][R2.64] ;  /* 0x0000003802027981 */ /* 0x000164000c1e1900 */
.L_x_10995:
[----:B------:R-:W-:Y:S05]  /*16350*/  BSYNC B0 ;  /* 0x0000000000007941 */ /* 0x000fea0003800000 */
.L_x_10994:
        /* <DEDUP_REMOVED lines=23> */
.L_x_11091:
[----:B------:R-:W-:Y:S02]  /*164d0*/  ULDC UR4, c[0x0][0xc10] ;  /* 0x0003040000047ab9 */ /* 0x000fe40000000800 */
[----:B------:R-:W-:-:S04]  /*164e0*/  IMAD.U32 R16, RZ, RZ, UR4 ;  /* 0x00000004ff107e24 */ /* 0x000fc8000f8e00ff */
[----:B--2---:R-:W-:-:S05]  /*164f0*/  IMAD R7, R14, R16, RZ ;  /* 0x000000100e077224 */ /* 0x004fca00078e02ff */
[----:B------:R-:W-:-:S04]  /*16500*/  IADD3 R4, R7, R4, RZ ;  /* 0x0000000407047210 */ /* 0x000fc80007ffe0ff */
[----:B------:R-:W-:-:S13]  /*16510*/  ISETP.GT.AND P0, PT, R4, R5, PT ;  /* 0x000000050400720c */ /* 0x000fda0003f04270 */
[----:B------:R-:W-:Y:S05]  /*16520*/  @!P0 BRA `(.L_x_10997) ;  /* 0xfffffffc00588947 */ /* 0x000fea000383ffff */
.L_x_10992:
        /* <DEDUP_REMOVED lines=8> */
.L_x_11095:
[----:B------:R-:W-:Y:S01]  /*165b0*/  ISETP.NE.AND P0, PT, R6, RZ, PT ;  /* 0x000000ff0600720c */ /* 0x000fe20003f05270 */
[----:B------:R-:W-:-:S12]  /*165c0*/  IMAD.MOV.U32 R14, RZ, RZ, RZ ;  /* 0x000000ffff0e7224 */ /* 0x000fd800078e00ff */
[----:B------:R-:W-:Y:S05]  /*165d0*/  @!P0 BRA `(.L_x_10999) ;  /* 0x0000000000108947 */ /* 0x000fea0003800000 */
[----:B------:R-:W-:Y:S01]  /*165e0*/  UMOV UR4, 0xffffffff ;  /* 0xffffffff00047882 */ /* 0x000fe20000000000 */
[----:B------:R-:W-:Y:S02]  /*165f0*/  VIADD R12, R4, 0xffffffff ;  /* 0xffffffff040c7836 */ /* 0x000fe40000000000 */
[----:B------:R-:W-:Y:S05]  /*16600*/  BRA.DIV UR4, `(.L_x_11000) ;  /* 0x0000001e04e47947 */ /* 0x000fea000b800000 */
[----:B------:R4:W0:Y:S02]  /*16610*/  SHFL.IDX PT, R14, R3, R12, 0x1f ;  /* 0x00001f0c030e7589 */ /* 0x00082400000e0000 */
.L_x_10999:
[-C--:B---3--:R-:W-:Y:S01]  /*16620*/  IABS R6, R17.reuse ;  /* 0x0000001100067213 */ /* 0x088fe20000000000 */
[----:B0-----:R-:W-:Y:S02]  /*16630*/  IMAD R16, R14, R16, R7 ;  /* 0x000000100e107224 */ /* 0x001fe400078e0207 */
[----:B------:R-:W-:Y:S01]  /*16640*/  IMAD.IADD R19, R4, 0x1, R19 ;  /* 0x0000000104137824 */ /* 0x000fe200078e0213 */
[----:B------:R-:W0:Y:S01]  /*16650*/  I2F.RP R8, R6 ;  /* 0x0000000600087306 */ /* 0x000e220000209400 */
[----:B------:R-:W-:Y:S01]  /*16660*/  IMAD.IADD R10, R5, 0x1, -R16 ;  /* 0x00000001050a7824 */ /* 0x000fe200078e0a10 */
[----:B------:R-:W-:-:S04]  /*16670*/  IABS R5, R17 ;  /* 0x0000001100057213 */ /* 0x000fc80000000000 */
[----:B------:R-:W-:Y:S02]  /*16680*/  IADD3 R5, RZ, -R5, RZ ;  /* 0x80000005ff057210 */ /* 0x000fe40007ffe0ff */
[----:B0-----:R-:W2:Y:S02]  /*16690*/  MUFU.RCP R8, R8 ;  /* 0x0000000800087308 */ /* 0x001ea40000001000 */
[----:B--2---:R-:W-:-:S06]  /*166a0*/  VIADD R2, R8, 0xffffffe ;  /* 0x0ffffffe08027836 */ /* 0x004fcc0000000000 */
[----:B----4-:R0:W2:Y:S02]  /*166b0*/  F2I.FTZ.U32.TRUNC.NTZ R3, R2 ;  /* 0x0000000200037305 */ /* 0x0100a4000021f000 */
        /* <DEDUP_REMOVED lines=21> */
.L_x_10993:
[----:B------:R-:W-:Y:S01]  /*16810*/  UMOV UR4, URZ ;  /* 0x0000003f00047c82 */ /* 0x000fe20008000000 */
[----:B------:R-:W-:Y:S01]  /*16820*/  UMOV UR5, URZ ;  /* 0x0000003f00057c82 */ /* 0x000fe20008000000 */
[----:B------:R-:W-:Y:S01]  /*16830*/  ULDC UR6, c[0x0][0xc14] ;  /* 0x0003050000067ab9 */ /* 0x000fe20000000800 */
[----:B------:R-:W-:Y:S01]  /*16840*/  MOV R16, R5 ;  /* 0x0000000500107202 */ /* 0x000fe20000000f00 */
[----:B------:R-:W-:Y:S02]  /*16850*/  IMAD.U32 R17, RZ, RZ, UR4 ;  /* 0x00000004ff117e24 */ /* 0x000fe4000f8e00ff */
[----:B------:R-:W-:Y:S02]  /*16860*/  IMAD.U32 R18, RZ, RZ, UR5 ;  /* 0x00000005ff127e24 */ /* 0x000fe4000f8e00ff */
[----:B------:R-:W-:-:S07]  /*16870*/  IMAD.U32 R19, RZ, RZ, UR6 ;  /* 0x00000006ff137e24 */ /* 0x000fce000f8e00ff */
.L_x_11001:
        /* <DEDUP_REMOVED lines=10> */
.L_x_10920:
        /* <DEDUP_REMOVED lines=12> */
.L_x_11098:
[----:B------:R-:W-:Y:S05]  /*169e0*/  BSYNC B0 ;  /* 0x0000000000007941 */ /* 0x000fea0003800000 */
.L_x_11003:
[----:B------:R-:W-:-:S03]  /*169f0*/  UMOV UR4, 0xffffffff ;  /* 0xffffffff00047882 */ /* 0x000fc60000000000 */
[----:B------:R-:W-:Y:S05]  /*16a00*/  BRA.DIV UR4, `(.L_x_11005) ;  /* 0x0000001e041c7947 */ /* 0x000fea000b800000 */
[----:B0-----:R-:W0:Y:S02]  /*16a10*/  S2R R0, SR_TID.X ;  /* 0x0000000000007919 */ /* 0x001e240000002100 */
[----:B0-----:R-:W-:-:S04]  /*16a20*/  SHF.R.U32.HI R0, RZ, 0x5, R0 ;  /* 0x00000005ff007819 */ /* 0x001fc80000011600 */
[----:B------:R-:W-:-:S05]  /*16a30*/  LOP3.LUT R0, R0, 0x3, RZ, 0xc0, !PT ;  /* 0x0000000300007812 */ /* 0x000fca00078ec0ff */
[----:B------:R0:W2:Y:S02]  /*16a40*/  SHFL.IDX PT, R14, R0, RZ, 0x1f ;  /* 0x00001fff000e7589 */ /* 0x0000a400000e0000 */
.L_x_11101:
[----:B--2---:R-:W-:-:S13]  /*16a50*/  ISETP.NE.AND P0, PT, R14, RZ, PT ;  /* 0x000000ff0e00720c */ /* 0x004fda0003f05270 */
[----:B------:R-:W-:Y:S05]  /*16a60*/  @P0 BRA `(.L_x_10778) ;  /* 0x0000000000880947 */ /* 0x000fea0003800000 */
[----:B------:R-:W-:-:S03]  /*16a70*/  UMOV UR4, 0xffffffff ;  /* 0xffffffff00047882 */ /* 0x000fc60000000000 */
[----:B------:R-:W-:Y:S05]  /*16a80*/  BRA.DIV UR4, `(.L_x_11006) ;  /* 0x0000001e04307947 */ /* 0x000fea000b800000 */
[----:B------:R-:W-:-:S13]  /*16a90*/  ELECT P6, URZ, PT ;  /* 0x00000000003f782f */ /* 0x000fda00038c0000 */
.L_x_11104:
[----:B------:R-:W-:Y:S05]  /*16aa0*/  @!P6 BRA `(.L_x_10778) ;  /* 0x000000000078e947 */ /* 0x000fea0003800000 */
[----:B0-----:R-:W2:Y:S02]  /*16ab0*/  LDL.LU R0, [R1+0x1c] ;  /* 0x00001c0001007983 */ /* 0x001ea40000300800 */
[----:B--2---:R-:W-:-:S04]  /*16ac0*/  LOP3.LUT R0, R0, 0x2, RZ, 0xfc, !PT ;  /* 0x0000000200007812 */ /* 0x004fc800078efcff */
[----:B------:R-:W-:-:S13]  /*16ad0*/  ISETP.NE.AND P2, PT, R0, 0x3, PT ;  /* 0x000000030000780c */ /* 0x000fda0003f45270 */
[----:B------:R-:W-:Y:S05]  /*16ae0*/  @!P2 BRA `(.L_x_11007) ;  /* 0x000000000004a947 */ /* 0x000fea0003800000 */
[----:B------:R-:W-:Y:S01]  /*16af0*/  BPT.TRAP 0x1 ;  /* 0x000000040000795c */ /* 0x000fe20000300000 */
.L_x_11007:
[----:B------:R-:W-:Y:S01]  /*16b00*/  VIADD R3, R9, 0x30840 ;  /* 0x0003084009037836 */ /* 0x000fe20000000000 */
[----:B------:R-:W-:Y:S02]  /*16b10*/  SHF.L.U32 R2, R24, 0x1f, RZ ;  /* 0x0000001f18027819 */ /* 0x000fe400000006ff */
[C---:B------:R-:W-:Y:S01]  /*16b20*/  IADD3 R0, R22.reuse, 0x1, RZ ;  /* 0x0000000116007810 */ /* 0x040fe20007ffe0ff */
        /* <DEDUP_REMOVED lines=9> */
.L_x_11105:
[----:B------:R-:W2:Y:S02]  /*16bc0*/  SYNCS.PHASECHK.TRANS64.TRYWAIT P0, [R3+URZ], R0 ;  /* 0x00000000030075a7 */ /* 0x000ea4000800017f */
[----:B--2---:R-:W-:Y:S05]  /*16bd0*/  @!P0 BRA `(.L_x_11009) ;  /* 0x0000001c00108947 */ /* 0x004fea0003800000 */
.L_x_11106:
[----:B------:R-:W-:Y:S05]  /*16be0*/  @!P2 BRA `(.L_x_11010) ;  /* 0x000000000004a947 */ /* 0x000fea0003800000 */
[----:B------:R-:W-:Y:S01]  /*16bf0*/  BPT.TRAP 0x1 ;  /* 0x000000040000795c */ /* 0x000fe20000300000 */
.L_x_11010:
[----:B--2---:R-:W-:-:S04]  /*16c00*/  VIADD R3, R9, 0x30860 ;  /* 0x0003086009037836 */ /* 0x004fc80000000000 */
[----:B------:R-:W-:-:S04]  /*16c10*/  IMAD R5, R22, 0x8, R3 ;  /* 0x0000000816057824 */ /* 0x000fc800078e0203 */
[----:B------:R-:W2:Y:S02]  /*16c20*/  SYNCS.PHASECHK.TRANS64.TRYWAIT P0, [R5+URZ], R2 ;  /* 0x00000002050075a7 */ /* 0x000ea4000800017f */
[----:B--2---:R-:W-:Y:S05]  /*16c30*/  @!P0 BRA `(.L_x_11011) ;  /* 0x0000001c000c8947 */ /* 0x004fea0003800000 */
.L_x_11107:
[----:B------:R-:W-:-:S07]  /*16c40*/  IMAD R3, R4, 0x8, R3 ;  /* 0x0000000804037824 */ /* 0x000fce00078e0203 */
.L_x_11012:
[----:B---3--:R3:W4:Y:S02]  /*16c50*/  SYNCS.PHASECHK.TRANS64.TRYWAIT P0, [R3+URZ], R0 ;  /* 0x00000000030075a7 */ /* 0x008724000800017f */
[----:B----4-:R-:W-:Y:S05]  /*16c60*/  @!P0 NANOSLEEP.SYNCS 0x989680 ;  /* 0x009896800000895d */ /* 0x010fea0003900000 */
[----:B------:R-:W4:Y:S02]  /*16c70*/  @!P0 SYNCS.PHASECHK.TRANS64 P0, [R3+URZ], R0 ;  /* 0x00000000030085a7 */ /* 0x000f24000800007f */
[----:B----4-:R-:W-:Y:S05]  /*16c80*/  @!P0 BRA `(.L_x_11012) ;  /* 0xfffffffc00f08947 */ /* 0x010fea000383ffff */
.L_x_10778:
[----:B------:R-:W-:Y:S05]  /*16c90*/  BSYNC B7 ;  /* 0x0000000000077941 */ /* 0x000fea0003800000 */
.L_x_10775:
[----:B------:R-:W-:Y:S05]  /*16ca0*/  EXIT ;  /* 0x000000000000794d */ /* 0x000fea0003800000 */
.L_x_10796:
[----:B0-----:R0:W1:Y:S02]  /*16cb0*/  SYNCS.PHASECHK.TRANS64.TRYWAIT P6, [R84+URZ+0x30890], R96 ;  /* 0x03089060540075a7 */ /* 0x00106400080c017f */
[----:B-1----:R-:W-:Y:S05]  /*16cc0*/  @!P6 NANOSLEEP.SYNCS 0x989680 ;  /* 0x009896800000e95d */ /* 0x002fea0003900000 */
[----:B------:R-:W1:Y:S02]  /*16cd0*/  @!P6 SYNCS.PHASECHK.TRANS64 P6, [R84+URZ+0x30890], R96 ;  /* 0x030890605400e5a7 */ /* 0x000e6400080c007f */
[----:B-1----:R-:W-:Y:S05]  /*16ce0*/  @!P6 BRA `(.L_x_10796) ;  /* 0xfffffffc00f0e947 */ /* 0x002fea000383ffff */
[----:B------:R-:W-:Y:S05]  /*16cf0*/  BRA `(.L_x_11013) ;  /* 0xfffffec000207947 */ /* 0x000fea000383ffff */
.L_x_10816:
[----:B0-----:R0:W1:Y:S02]  /*16d00*/  SYNCS.PHASECHK.TRANS64.TRYWAIT P5, [R84+URZ+0x30890], R96 ;  /* 0x03089060540075a7 */ /* 0x00106400080a017f */
[----:B-1----:R-:W-:Y:S05]  /*16d10*/  @!P5 NANOSLEEP.SYNCS 0x989680 ;  /* 0x009896800000d95d */ /* 0x002fea0003900000 */
[----:B------:R-:W1:Y:S02]  /*16d20*/  @!P5 SYNCS.PHASECHK.TRANS64 P5, [R84+URZ+0x30890], R96 ;  /* 0x030890605400d5a7 */ /* 0x000e6400080a007f */
[----:B-1----:R-:W-:Y:S05]  /*16d30*/  @!P5 BRA `(.L_x_10816) ;  /* 0xfffffffc00f0d947 */ /* 0x002fea000383ffff */
[----:B------:R-:W-:Y:S05]  /*16d40*/  BRA `(.L_x_11014) ;  /* 0xfffffed000f47947 */ /* 0x000fea000383ffff */
.L_x_10825:
[----:B-1----:R1:W2:Y:S02]  /*16d50*/  SYNCS.PHASECHK.TRANS64.TRYWAIT P4, [R84+URZ+0x30890], R96 ;  /* 0x03089060540075a7 */ /* 0x0022a4000808017f */
[----:B--2---:R-:W-:Y:S05]  /*16d60*/  @!P4 NANOSLEEP.SYNCS 0x989680 ;  /* 0x009896800000c95d */ /* 0x004fea0003900000 */
[----:B------:R-:W2:Y:S02]  /*16d70*/  @!P4 SYNCS.PHASECHK.TRANS64 P4, [R84+URZ+0x30890], R96 ;  /* 0x030890605400c5a7 */ /* 0x000ea4000808007f */
[----:B--2---:R-:W-:Y:S05]  /*16d80*/  @!P4 BRA `(.L_x_10825) ;  /* 0xfffffffc00f0c947 */ /* 0x004fea000383ffff */
[----:B------:R-:W-:Y:S05]  /*16d90*/  BRA `(.L_x_11015) ;  /* 0xfffffee400607947 */ /* 0x000fea000383ffff */
.L_x_10831:
[----:B--2---:R2:W3:Y:S02]  /*16da0*/  SYNCS.PHASECHK.TRANS64.TRYWAIT P3, [R84+URZ+0x308b0], R96 ;  /* 0x0308b060540075a7 */ /* 0x0044e4000806017f */
[----:B---3--:R-:W-:Y:S05]  /*16db0*/  @!P3 NANOSLEEP.SYNCS 0x989680 ;  /* 0x009896800000b95d */ /* 0x008fea0003900000 */
[----:B------:R-:W3:Y:S02]  /*16dc0*/  @!P3 SYNCS.PHASECHK.TRANS64 P3, [R84+URZ+0x308b0], R96 ;  /* 0x0308b0605400b5a7 */ /* 0x000ee4000806007f */
[----:B---3--:R-:W-:Y:S05]  /*16dd0*/  @!P3 BRA `(.L_x_10831) ;  /* 0xfffffffc00f0b947 */ /* 0x008fea000383ffff */
[----:B------:R-:W-:Y:S05]  /*16de0*/  BRA `(.L_x_11016) ;  /* 0xfffffee400f47947 */ /* 0x000fea000383ffff */
.L_x_10839:
[----:B------:R-:W0:Y:S01]  /*16df0*/  S2R R0, SR_TID.X ;  /* 0x0000000000007919 */ /* 0x000e220000002100 */
[----:B------:R-:W-:Y:S01]  /*16e00*/  BSSY B0, `(.L_x_11017) ;  /* 0x000000c000007945 */ /* 0x000fe20003800000 */
[----:B------:R-:W-:Y:S01]  /*16e10*/  IMAD.MOV.U32 R12, RZ, RZ, RZ ;  /* 0x000000ffff0c7224 */ /* 0x000fe200078e00ff */
[----:B------:R-:W-:Y:S01]  /*16e20*/  MOV R11, 0x1f ;  /* 0x0000001f000b7802 */ /* 0x000fe20000000f00 */
        /* <DEDUP_REMOVED lines=9> */
.L_x_11018:
[----:B------:R-:W-:Y:S05]  /*16ec0*/  BSYNC B0 ;  /* 0x0000000000007941 */ /* 0x000fea0003800000 */
.L_x_11017:
[----:B------:R0:W-:Y:S01]  /*16ed0*/  STL [R1+0x60], R14 ;  /* 0x0000600e01007387 */ /* 0x0001e20000100800 */
[----:B------:R-:W-:Y:S05]  /*16ee0*/  BRA `(.L_x_11019) ;  /* 0xfffffeec00487947 */ /* 0x000fea000383ffff */
.L_x_10853:
        /* <DEDUP_REMOVED lines=8> */
.L_x_11021:
[----:B------:R-:W-:Y:S05]  /*16f70*/  BSYNC B1 ;  /* 0x0000000000017941 */ /* 0x000fea0003800000 */
.L_x_11020:
[----:B------:R-:W-:Y:S05]  /*16f80*/  BRA `(.L_x_11022) ;  /* 0xfffffef4006c7947 */ /* 0x000fea000383ffff */
.L_x_10854:
[----:B------:R-:W-:Y:S01]  /*16f90*/  BSSY B1, `(.L_x_11023) ;  /* 0x0000008000017945 */ /* 0x000fe20003800000 */
[----:B------:R-:W-:Y:S01]  /*16fa0*/  IMAD.MOV.U32 R13, RZ, RZ, R28 ;  /* 0x000000ffff0d7224 */ /* 0x000fe200078e001c */
[----:B------:R-:W-:Y:S01]  /*16fb0*/  MOV R11, 0x1c1f ;  /* 0x00001c1f000b7802 */ /* 0x000fe20000000f00 */
[----:B------:R-:W-:Y:S02]  /*16fc0*/  IMAD.MOV.U32 R12, RZ, RZ, RZ ;  /* 0x000000ffff0c7224 */ /* 0x000fe400078e00ff */
[----:B------:R-:W-:-:S07]  /*16fd0*/  IMAD.MOV.U32 R15, RZ, RZ, -0x1 ;  /* 0xffffffffff0f7424 */ /* 0x000fce00078e00ff */
[----:B01----:R-:W-:Y:S05]  /*16fe0*/  WARPSYNC.COLLECTIVE R15, `(.L_x_11024) ;  /* 0x000000000f087348 */ /* 0x003fea0003c00000 */
[----:B0-----:R0:W2:Y:S02]  /*16ff0*/  SHFL.IDX P6, R14, R13, R12, R11 ;  /* 0x0000000c0d0e7389 */ /* 0x0010a400000c000b */
[----:B012---:R-:W-:Y:S01]  /*17000*/  ENDCOLLECTIVE ;  /* 0x000000000000791b */ /* 0x007fe20003800000 */
.L_x_11024:
[----:B------:R-:W-:Y:S05]  /*17010*/  BSYNC B1 ;  /* 0x0000000000017941 */ /* 0x000fea0003800000 */
.L_x_11023:
[----:B------:R-:W-:Y:S05]  /*17020*/  BRA `(.L_x_11025) ;  /* 0xfffffef400507947 */ /* 0x000fea000383ffff */
.L_x_10855:
        /* <DEDUP_REMOVED lines=8> */
.L_x_11027:
[----:B------:R-:W-:Y:S05]  /*170b0*/  BSYNC B1 ;  /* 0x0000000000017941 */ /* 0x000fea0003800000 */
.L_x_11026:
[----:B------:R-:W-:Y:S05]  /*170c0*/  BRA `(.L_x_11028) ;  /* 0xfffffef400347947 */ /* 0x000fea000383ffff */
.L_x_10856:
        /* <DEDUP_REMOVED lines=8> */
.L_x_11030:
[----:B------:R-:W-:Y:S05]  /*17150*/  BSYNC B1 ;  /* 0x0000000000017941 */ /* 0x000fea0003800000 */
.L_x_11029:
[----:B------:R-:W-:Y:S05]  /*17160*/  BRA `(.L_x_11031) ;  /* 0xfffffef400187947 */ /* 0x000fea000383ffff */
.L_x_10858:
[----:B0-----:R0:W1:Y:S02]  /*17170*/  SYNCS.PHASECHK.TRANS64.TRYWAIT P1, [R2+URZ+0x30800], R9 ;  /* 0x03080009020075a7 */ /* 0x001064000802017f */
[----:B-1----:R-:W-:Y:S05]  /*17180*/  @!P1 NANOSLEEP.SYNCS 0x989680 ;  /* 0x009896800000995d */ /* 0x002fea0003900000 */
[----:B------:R-:W1:Y:S02]  /*17190*/  @!P1 SYNCS.PHASECHK.TRANS64 P1, [R2+URZ+0x30800], R9 ;  /* 0x03080009020095a7 */ /* 0x000e64000802007f */
[----:B-1----:R-:W-:Y:S05]  /*171a0*/  @!P1 BRA `(.L_x_10858) ;  /* 0xfffffffc00f09947 */ /* 0x002fea000383ffff */
[----:B------:R-:W-:Y:S05]  /*171b0*/  BRA `(.L_x_11032) ;  /* 0xfffffef400847947 */ /* 0x000fea000383ffff */
.L_x_10866:
[----:B------:R-:W-:Y:S01]  /*171c0*/  BSSY B1, `(.L_x_11033) ;  /* 0x0000008000017945 */ /* 0x000fe20003800000 */
[----:B------:R-:W-:Y:S02]  /*171d0*/  IMAD.MOV.U32 R13, RZ, RZ, R29 ;  /* 0x000000ffff0d7224 */ /* 0x000fe400078e001d */
[----:B------:R-:W-:Y:S02]  /*171e0*/  IMAD.MOV.U32 R12, RZ, RZ, RZ ;  /* 0x000000ffff0c7224 */ /* 0x000fe400078e00ff */
[----:B------:R-:W-:Y:S02]  /*171f0*/  IMAD.MOV.U32 R11, RZ, RZ, 0x1c1f ;  /* 0x00001c1fff0b7424 */ /* 0x000fe400078e00ff */
[----:B------:R-:W-:-:S07]  /*17200*/  IMAD.MOV.U32 R15, RZ, RZ, -0x1 ;  /* 0xffffffffff0f7424 */ /* 0x000fce00078e00ff */
[----:B0----5:R-:W-:Y:S05]  /*17210*/  WARPSYNC.COLLECTIVE R15, `(.L_x_11034) ;  /* 0x000000000f087348 */ /* 0x021fea0003c00000 */
[----:B0-----:R0:W1:Y:S02]  /*17220*/  SHFL.IDX P6, R14, R13, R12, R11 ;  /* 0x0000000c0d0e7389 */ /* 0x00106400000c000b */
[----:B01---5:R-:W-:Y:S01]  /*17230*/  ENDCOLLECTIVE ;  /* 0x000000000000791b */ /* 0x023fe20003800000 */
.L_x_11034:
[----:B------:R-:W-:Y:S05]  /*17240*/  BSYNC B1 ;  /* 0x0000000000017941 */ /* 0x000fea0003800000 */
.L_x_11033:
[----:B------:R-:W-:Y:S05]  /*17250*/  BRA `(.L_x_11035) ;  /* 0xffffff00005c7947 */ /* 0x000fea000383ffff */
.L_x_10867:
[----:B------:R-:W-:Y:S01]  /*17260*/  BSSY B1, `(.L_x_11036) ;  /* 0x0000008000017945 */ /* 0x000fe20003800000 */
[----:B------:R-:W-:Y:S01]  /*17270*/  IMAD.MOV.U32 R13, RZ, RZ, R28 ;  /* 0x000000ffff0d7224 */ /* 0x000fe200078e001c */
[----:B------:R-:W-:Y:S01]  /*17280*/  MOV R11, 0x1c1f ;  /* 0x00001c1f000b7802 */ /* 0x000fe20000000f00 */
[----:B------:R-:W-:Y:S02]  /*17290*/  IMAD.MOV.U32 R12, RZ, RZ, RZ ;  /* 0x000000ffff0c7224 */ /* 0x000fe400078e00ff */
[----:B------:R-:W-:-:S07]  /*172a0*/  IMAD.MOV.U32 R15, RZ, RZ, -0x1 ;  /* 0xffffffffff0f7424 */ /* 0x000fce00078e00ff */
[----:B0----5:R-:W-:Y:S05]  /*172b0*/  WARPSYNC.COLLECTIVE R15, `(.L_x_11037) ;  /* 0x000000000f087348 */ /* 0x021fea0003c00000 */
[----:B0-----:R0:W1:Y:S02]  /*172c0*/  SHFL.IDX P6, R14, R13, R12, R11 ;  /* 0x0000000c0d0e7389 */ /* 0x00106400000c000b */
[----:B01---5:R-:W-:Y:S01]  /*172d0*/  ENDCOLLECTIVE ;  /* 0x000000000000791b */ /* 0x023fe20003800000 */
.L_x_11037:
[----:B------:R-:W-:Y:S05]  /*172e0*/  BSYNC B1 ;  /* 0x0000000000017941 */ /* 0x000fea0003800000 */
.L_x_11036:
[----:B------:R-:W-:Y:S05]  /*172f0*/  BRA `(.L_x_11038) ;  /* 0xffffff0000407947 */ /* 0x000fea000383ffff */
.L_x_10868:
        /* <DEDUP_REMOVED lines=8> */
.L_x_11040:
[----:B------:R-:W-:Y:S05]  /*17380*/  BSYNC B1 ;  /* 0x0000000000017941 */ /* 0x000fea0003800000 */
.L_x_11039:
[----:B------:R-:W-:Y:S05]  /*17390*/  BRA `(.L_x_11041) ;  /* 0xffffff0000247947 */ /* 0x000fea000383ffff */
.L_x_10869:
        /* <DEDUP_REMOVED lines=8> */
.L_x_11043:
[----:B------:R-:W-:Y:S05]  /*17420*/  BSYNC B1 ;  /* 0x0000000000017941 */ /* 0x000fea0003800000 */
.L_x_11042:
[----:B------:R-:W-:Y:S05]  /*17430*/  BRA `(.L_x_11044) ;  /* 0xffffff0000087947 */ /* 0x000fea000383ffff */
.L_x_10871:
[----:B0-----:R0:W1:Y:S02]  /*17440*/  SYNCS.PHASECHK.TRANS64.TRYWAIT P1, [R2+URZ+0x30800], R9 ;  /* 0x03080009020075a7 */ /* 0x001064000802017f */
[----:B-1----:R-:W-:Y:S05]  /*17450*/  @!P1 NANOSLEEP.SYNCS 0x989680 ;  /* 0x009896800000995d */ /* 0x002fea0003900000 */
[----:B------:R-:W1:Y:S02]  /*17460*/  @!P1 SYNCS.PHASECHK.TRANS64 P1, [R2+URZ+0x30800], R9 ;  /* 0x03080009020095a7 */ /* 0x000e64000802007f */
[----:B-1----:R-:W-:Y:S05]  /*17470*/  @!P1 BRA `(.L_x_10871) ;  /* 0xfffffffc00f09947 */ /* 0x002fea000383ffff */
[----:B------:R-:W-:Y:S05]  /*17480*/  BRA `(.L_x_11045) ;  /* 0xffffff0000707947 */ /* 0x000fea000383ffff */
.L_x_10877:
[----:B-1----:R1:W3:Y:S02]  /*17490*/  SYNCS.PHASECHK.TRANS64.TRYWAIT P1, [R0+URZ+0x30830], R5 ;  /* 0x03083005000075a7 */ /* 0x0022e4000802017f */
[----:B---3--:R-:W-:Y:S05]  /*174a0*/  @!P1 NANOSLEEP.SYNCS 0x989680 ;  /* 0x009896800000995d */ /* 0x008fea0003900000 */
[----:B------:R-:W3:Y:S02]  /*174b0*/  @!P1 SYNCS.PHASECHK.TRANS64 P1, [R0+URZ+0x30830], R5 ;  /* 0x03083005000095a7 */ /* 0x000ee4000802007f */
[----:B---3--:R-:W-:Y:S05]  /*174c0*/  @!P1 BRA `(.L_x_10877) ;  /* 0xfffffffc00f09947 */ /* 0x008fea000383ffff */
[----:B------:R-:W-:Y:S05]  /*174d0*/  BRA `(.L_x_10876) ;  /* 0xffffff0c00d87947 */ /* 0x000fea000383ffff */
.L_x_10883:
[----:B-1----:R1:W2:Y:S02]  /*174e0*/  SYNCS.PHASECHK.TRANS64.TRYWAIT P3, [R5+URZ+0x30830], R6 ;  /* 0x03083006050075a7 */ /* 0x0022a4000806017f */
[----:B--2---:R-:W-:Y:S05]  /*174f0*/  @!P3 NANOSLEEP.SYNCS 0x989680 ;  /* 0x009896800000b95d */ /* 0x004fea0003900000 */
[----:B------:R-:W2:Y:S02]  /*17500*/  @!P3 SYNCS.PHASECHK.TRANS64 P3, [R5+URZ+0x30830], R6 ;  /* 0x030830060500b5a7 */ /* 0x000ea4000806007f */
[----:B--2---:R-:W-:Y:S05]  /*17510*/  @!P3 BRA `(.L_x_10883) ;  /* 0xfffffffc00f0b947 */ /* 0x004fea000383ffff */
[----:B------:R-:W-:Y:S05]  /*17520*/  BRA `(.L_x_10882) ;  /* 0xffffff48009c7947 */ /* 0x000fea000383ffff */
.L_x_10887:
[----:B-1----:R1:W2:Y:S02]  /*17530*/  SYNCS.PHASECHK.TRANS64.TRYWAIT P2, [R6+URZ+0x30850], R5 ;  /* 0x03085005060075a7 */ /* 0x0022a4000804017f */
[----:B--2---:R-:W-:Y:S05]  /*17540*/  @!P2 NANOSLEEP.SYNCS 0x989680 ;  /* 0x009896800000a95d */ /* 0x004fea0003900000 */
[----:B------:R-:W2:Y:S02]  /*17550*/  @!P2 SYNCS.PHASECHK.TRANS64 P2, [R6+URZ+0x30850], R5 ;  /* 0x030850050600a5a7 */ /* 0x000ea4000804007f */
[----:B--2---:R-:W-:Y:S05]  /*17560*/  @!P2 BRA `(.L_x_10887) ;  /* 0xfffffffc00f0a947 */ /* 0x004fea000383ffff */
[----:B------:R-:W-:Y:S05]  /*17570*/  BRA `(.L_x_10884) ;  /* 0xffffff4c006c7947 */ /* 0x000fea000383ffff */
.L_x_10892:
[----:B-1----:R1:W2:Y:S02]  /*17580*/  SYNCS.PHASECHK.TRANS64.TRYWAIT P0, [R11+URZ+0x30850], R0 ;  /* 0x030850000b0075a7 */ /* 0x0022a4000800017f */
[----:B--2---:R-:W-:Y:S05]  /*17590*/  @!P0 NANOSLEEP.SYNCS 0x989680 ;  /* 0x009896800000895d */ /* 0x004fea0003900000 */
[----:B------:R-:W2:Y:S02]  /*175a0*/  @!P0 SYNCS.PHASECHK.TRANS64 P0, [R11+URZ+0x30850], R0 ;  /* 0x030850000b0085a7 */ /* 0x000ea4000800007f */
[----:B--2---:R-:W-:Y:S05]  /*175b0*/  @!P0 BRA `(.L_x_10892) ;  /* 0xfffffffc00f08947 */ /* 0x004fea000383ffff */
[----:B------:R-:W-:Y:S05]  /*175c0*/  BRA `(.L_x_10891) ;  /* 0xffffff8400a07947 */ /* 0x000fea000383ffff */
.L_x_10924:
        /* <DEDUP_REMOVED lines=8> */
[----:B-1---5:R-:W-:Y:S05]  /*17650*/  WARPSYNC.COLLECTIVE R15, `(.L_x_11047) ;  /* 0x000000000f087348 */ /* 0x022fea0003c00000 */
[----:B------:R0:W2:Y:S02]  /*17660*/  SHFL.IDX P6, R14, R13, R12, R11 ;  /* 0x0000000c0d0e7389 */ /* 0x0000a400000c000b */
[----:B012--5:R-:W-:Y:S01]  /*17670*/  ENDCOLLECTIVE ;  /* 0x000000000000791b */ /* 0x027fe20003800000 */
.L_x_11047:
[----:B------:R-:W-:Y:S05]  /*17680*/  BSYNC B1 ;  /* 0x0000000000017941 */ /* 0x000fea0003800000 */
.L_x_11046:
[----:B------:R-:W-:Y:S05]  /*17690*/  BRA `(.L_x_11048) ;  /* 0xffffffbc00347947 */ /* 0x000fea000383ffff */
.L_x_10925:
[----:B------:R-:W-:Y:S01]  /*176a0*/  BSSY B1, `(.L_x_11049) ;  /* 0x0000006000017945 */ /* 0x000fe20003800000 */
[----:B------:R-:W-:-:S07]  /*176b0*/  IMAD.MOV.U32 R15, RZ, RZ, -0x1 ;  /* 0xffffffffff0f7424 */ /* 0x000fce00078e00ff */
[----:B-1---5:R-:W-:Y:S05]  /*176c0*/  WARPSYNC.COLLECTIVE R15, `(.L_x_11050) ;  /* 0x000000000f0c7348 */ /* 0x022fea0003c00000 */
[----:B------:R-:W-:Y:S02]  /*176d0*/  ELECT P6, UR62, PT ;  /* 0x00000000003e782f */ /* 0x000fe400038c0000 */
[----:B------:R-:W-:Y:S01]  /*176e0*/  MOV R14, UR62 ;  /* 0x0000003e000e7c02 */ /* 0x000fe20008000f00 */
[----:B-1---5:R-:W-:Y:S10]  /*176f0*/  ENDCOLLECTIVE ;  /* 0x000000000000791b */ /* 0x022ff40003800000 */
.L_x_11050:
[----:B------:R-:W-:Y:S05]  /*17700*/  BSYNC B1 ;  /* 0x0000000000017941 */ /* 0x000fea0003800000 */
.L_x_11049:
[----:B------:R-:W-:Y:S05]  /*17710*/  BRA `(.L_x_11051) ;  /* 0xffffffbc00207947 */ /* 0x000fea000383ffff */
.L_x_10927:
[----:B0-----:R0:W2:Y:S02]  /*17720*/  SYNCS.PHASECHK.TRANS64.TRYWAIT P0, [R6+URZ+0x30820], R7 ;  /* 0x03082007060075a7 */ /* 0x0010a4000800017f */
[----:B--2---:R-:W-:Y:S05]  /*17730*/  @!P0 NANOSLEEP.SYNCS 0x989680 ;  /* 0x009896800000895d */ /* 0x004fea0003900000 */
[----:B------:R-:W2:Y:S02]  /*17740*/  @!P0 SYNCS.PHASECHK.TRANS64 P0, [R6+URZ+0x30820], R7 ;  /* 0x03082007060085a7 */ /* 0x000ea4000800007f */
[----:B--2---:R-:W-:Y:S05]  /*17750*/  @!P0 BRA `(.L_x_10927) ;  /* 0xfffffffc00f08947 */ /* 0x004fea000383ffff */
[----:B------:R-:W-:Y:S05]  /*17760*/  BRA `(.L_x_11052) ;  /* 0xffffffbc003c7947 */ /* 0x000fea000383ffff */
.L_x_10930:
[----:B0-----:R0:W2:Y:S02]  /*17770*/  SYNCS.PHASECHK.TRANS64.TRYWAIT P0, [R7+URZ+0x308a0], R8 ;  /* 0x0308a008070075a7 */ /* 0x0010a4000800017f */
[----:B--2---:R-:W-:Y:S05]  /*17780*/  @!P0 NANOSLEEP.SYNCS 0x989680 ;  /* 0x009896800000895d */ /* 0x004fea0003900000 */
[----:B------:R-:W2:Y:S02]  /*17790*/  @!P0 SYNCS.PHASECHK.TRANS64 P0, [R7+URZ+0x308a0], R8 ;  /* 0x0308a008070085a7 */ /* 0x000ea4000800007f */
[----:B--2---:R-:W-:Y:S05]  /*177a0*/  @!P0 BRA `(.L_x_10930) ;  /* 0xfffffffc00f08947 */ /* 0x004fea000383ffff */
[----:B------:R-:W-:Y:S05]  /*177b0*/  BRA `(.L_x_11053) ;  /* 0xffffffbc00447947 */ /* 0x000fea000383ffff */
.L_x_10932:
[----:B--2---:R2:W3:Y:S02]  /*177c0*/  SYNCS.PHASECHK.TRANS64.TRYWAIT P0, [R7+URZ+0x308c0], R8 ;  /* 0x0308c008070075a7 */ /* 0x0044e4000800017f */
[----:B---3--:R-:W-:Y:S05]  /*177d0*/  @!P0 NANOSLEEP.SYNCS 0x989680 ;  /* 0x009896800000895d */ /* 0x008fea0003900000 */
[----:B------:R-:W3:Y:S02]  /*177e0*/  @!P0 SYNCS.PHASECHK.TRANS64 P0, [R7+URZ+0x308c0], R8 ;  /* 0x0308c008070085a7 */ /* 0x000ee4000800007f */
[----:B---3--:R-:W-:Y:S05]  /*177f0*/  @!P0 BRA `(.L_x_10932) ;  /* 0xfffffffc00f08947 */ /* 0x008fea000383ffff */
[----:B------:R-:W-:Y:S05]  /*17800*/  BRA `(.L_x_11054) ;  /* 0xffffffbc009c7947 */ /* 0x000fea000383ffff */
.L_x_10936:
[----:B0-----:R0:W2:Y:S02]  /*17810*/  SYNCS.PHASECHK.TRANS64.TRYWAIT P0, [R7+URZ+0x308a0], R10 ;  /* 0x0308a00a070075a7 */ /* 0x0010a4000800017f */
[----:B--2---:R-:W-:Y:S05]  /*17820*/  @!P0 NANOSLEEP.SYNCS 0x989680 ;  /* 0x009896800000895d */ /* 0x004fea0003900000 */
[----:B------:R-:W2:Y:S02]  /*17830*/  @!P0 SYNCS.PHASECHK.TRANS64 P0, [R7+URZ+0x308a0], R10 ;  /* 0x0308a00a070085a7 */ /* 0x000ea4000800007f */
[----:B--2---:R-:W-:Y:S05]  /*17840*/  @!P0 BRA `(.L_x_10936) ;  /* 0xfffffffc00f08947 */ /* 0x004fea000383ffff */
[----:B------:R-:W-:Y:S05]  /*17850*/  BRA `(.L_x_11055) ;  /* 0xffffffc0001c7947 */ /* 0x000fea000383ffff */
.L_x_10938:
[----:B--2---:R2:W3:Y:S02]  /*17860*/  SYNCS.PHASECHK.TRANS64.TRYWAIT P1, [R7+URZ+0x308c0], R10 ;  /* 0x0308c00a070075a7 */ /* 0x0044e4000802017f */
[----:B---3--:R-:W-:Y:S05]  /*17870*/  @!P1 NANOSLEEP.SYNCS 0x989680 ;  /* 0x009896800000995d */ /* 0x008fea0003900000 */
[----:B------:R-:W3:Y:S02]  /*17880*/  @!P1 SYNCS.PHASECHK.TRANS64 P1, [R7+URZ+0x308c0], R10 ;  /* 0x0308c00a070095a7 */ /* 0x000ee4000802007f */
[----:B---3--:R-:W-:Y:S05]  /*17890*/  @!P1 BRA `(.L_x_10938) ;  /* 0xfffffffc00f09947 */ /* 0x008fea000383ffff */
[----:B------:R-:W-:Y:S05]  /*178a0*/  BRA `(.L_x_11056) ;  /* 0xffffffc000707947 */ /* 0x000fea000383ffff */
.L_x_10948:
        /* <DEDUP_REMOVED lines=11> */
.L_x_11058:
[----:B------:R-:W-:Y:S05]  /*17960*/  BSYNC B0 ;  /* 0x0000000000007941 */ /* 0x000fea0003800000 */
.L_x_11057:
[----:B------:R-:W-:Y:S05]  /*17970*/  BRA `(.L_x_11059) ;  /* 0xffffffc800a47947 */ /* 0x000fea000383ffff */
.L_x_10949:
[----:B------:R-:W-:Y:S01]  /*17980*/  BSSY B0, `(.L_x_11060) ;  /* 0x0000006000007945 */ /* 0x000fe20003800000 */
[----:B------:R-:W-:-:S07]  /*17990*/  IMAD.MOV.U32 R15, RZ, RZ, -0x1 ;  /* 0xffffffffff0f7424 */ /* 0x000fce00078e00ff */
[----:B-1----:R-:W-:Y:S05]  /*179a0*/  WARPSYNC.COLLECTIVE R15, `(.L_x_11061) ;  /* 0x000000000f0c7348 */ /* 0x002fea0003c00000 */
[----:B------:R-:W-:Y:S02]  /*179b0*/  ELECT P6, UR62, PT ;  /* 0x00000000003e782f */ /* 0x000fe400038c0000 */
[----:B------:R-:W-:Y:S01]  /*179c0*/  MOV R14, UR62 ;  /* 0x0000003e000e7c02 */ /* 0x000fe20008000f00 */
[----:B-1----:R-:W-:Y:S10]  /*179d0*/  ENDCOLLECTIVE ;  /* 0x000000000000791b */ /* 0x002ff40003800000 */
.L_x_11061:
[----:B------:R-:W-:Y:S05]  /*179e0*/  BSYNC B0 ;  /* 0x0000000000007941 */ /* 0x000fea0003800000 */
.L_x_11060:
[----:B------:R-:W-:Y:S05]  /*179f0*/  BRA `(.L_x_11062) ;  /* 0xffffffc8009c7947 */ /* 0x000fea000383ffff */
.L_x_10952:
[----:B--2---:R2:W3:Y:S02]  /*17a00*/  SYNCS.PHASECHK.TRANS64.TRYWAIT P0, [R5+URZ+0x30840], R4 ;  /* 0x03084004050075a7 */ /* 0x0044e4000800017f */
[----:B---3--:R-:W-:Y:S05]  /*17a10*/  @!P0 NANOSLEEP.SYNCS 0x989680 ;  /* 0x009896800000895d */ /* 0x008fea0003900000 */
[----:B------:R-:W3:Y:S02]  /*17a20*/  @!P0 SYNCS.PHASECHK.TRANS64 P0, [R5+URZ+0x30840], R4 ;  /* 0x03084004050085a7 */ /* 0x000ee4000800007f */
[----:B---3--:R-:W-:Y:S05]  /*17a30*/  @!P0 BRA `(.L_x_10952) ;  /* 0xfffffffc00f08947 */ /* 0x008fea000383ffff */
[----:B------:R-:W-:Y:S05]  /*17a40*/  BRA `(.L_x_11063) ;  /* 0xffffffc800f07947 */ /* 0x000fea000383ffff */
.L_x_10955:
[----:B--2---:R2:W3:Y:S02]  /*17a50*/  SYNCS.PHASECHK.TRANS64.TRYWAIT P0, [R28+URZ+0x30820], R5 ;  /* 0x030820051c0075a7 */ /* 0x0044e4000800017f */
[----:B---3--:R-:W-:Y:S05]  /*17a60*/  @!P0 NANOSLEEP.SYNCS 0x989680 ;  /* 0x009896800000895d */ /* 0x008fea0003900000 */
[----:B------:R-:W3:Y:S02]  /*17a70*/  @!P0 SYNCS.PHASECHK.TRANS64 P0, [R28+URZ+0x30820], R5 ;  /* 0x030820051c0085a7 */ /* 0x000ee4000800007f */
[----:B---3--:R-:W-:Y:S05]  /*17a80*/  @!P0 BRA `(.L_x_10955) ;  /* 0xfffffffc00f08947 */ /* 0x008fea000383ffff */
[----:B------:R-:W-:Y:S05]  /*17a90*/  BRA `(.L_x_11064) ;  /* 0xffffffcc00b07947 */ /* 0x000fea000383ffff */
.L_x_10963:
[----:B0-----:R0:W2:Y:S02]  /*17aa0*/  SYNCS.PHASECHK.TRANS64.TRYWAIT P0, [R3+URZ+0x30840], R2 ;  /* 0x03084002030075a7 */ /* 0x0010a4000800017f */
[----:B--2---:R-:W-:Y:S05]  /*17ab0*/  @!P0 NANOSLEEP.SYNCS 0x989680 ;  /* 0x009896800000895d */ /* 0x004fea0003900000 */
[----:B------:R-:W2:Y:S02]  /*17ac0*/  @!P0 SYNCS.PHASECHK.TRANS64 P0, [R3+URZ+0x30840], R2 ;  /* 0x03084002030085a7 */ /* 0x000ea4000800007f */
[----:B--2---:R-:W-:Y:S05]  /*17ad0*/  @!P0 BRA `(.L_x_10963) ;  /* 0xfffffffc00f08947 */ /* 0x004fea000383ffff */
[----:B------:R-:W-:Y:S05]  /*17ae0*/  BRA `(.L_x_11065) ;  /* 0xffffffd0005c7947 */ /* 0x000fea000383ffff */
.L_x_10965:
[----:B0-----:R0:W2:Y:S02]  /*17af0*/  SYNCS.PHASECHK.TRANS64.TRYWAIT P0, [R2+URZ+0x60], R5 ;  /* 0x00006005020075a7 */ /* 0x0010a4000800017f */
[----:B--2---:R-:W-:Y:S05]  /*17b00*/  @!P0 NANOSLEEP.SYNCS 0x989680 ;  /* 0x009896800000895d */ /* 0x004fea0003900000 */
[----:B------:R-:W2:Y:S02]  /*17b10*/  @!P0 SYNCS.PHASECHK.TRANS64 P0, [R2+URZ+0x60], R5 ;  /* 0x00006005020085a7 */ /* 0x000ea4000800007f */
[----:B--2---:R-:W-:Y:S05]  /*17b20*/  @!P0 BRA `(.L_x_10965) ;  /* 0xfffffffc00f08947 */ /* 0x004fea000383ffff */
[----:B------:R-:W-:Y:S05]  /*17b30*/  BRA `(.L_x_11066) ;  /* 0xffffffd000c07947 */ /* 0x000fea000383ffff */
.L_x_10970:
[----:B---3--:R3:W4:Y:S02]  /*17b40*/  SYNCS.PHASECHK.TRANS64.TRYWAIT P0, [R3+URZ+0x30840], R2 ;  /* 0x03084002030075a7 */ /* 0x008724000800017f */
[----:B----4-:R-:W-:Y:S05]  /*17b50*/  @!P0 NANOSLEEP.SYNCS 0x989680 ;  /* 0x009896800000895d */ /* 0x010fea0003900000 */
[----:B------:R-:W4:Y:S02]  /*17b60*/  @!P0 SYNCS.PHASECHK.TRANS64 P0, [R3+URZ+0x30840], R2 ;  /* 0x03084002030085a7 */ /* 0x000f24000800007f */
[----:B----4-:R-:W-:Y:S05]  /*17b70*/  @!P0 BRA `(.L_x_10970) ;  /* 0xfffffffc00f08947 */ /* 0x010fea000383ffff */
[----:B------:R-:W-:Y:S05]  /*17b80*/  BRA `(.L_x_11067) ;  /* 0xffffffd400cc7947 */ /* 0x000fea000383ffff */
.L_x_10972:
[----:B0-----:R0:W2:Y:S02]  /*17b90*/  SYNCS.PHASECHK.TRANS64.TRYWAIT P1, [R3+URZ+0x60], R24 ;  /* 0x00006018030075a7 */ /* 0x0010a4000802017f */
[----:B--2---:R-:W-:Y:S05]  /*17ba0*/  @!P1 NANOSLEEP.SYNCS 0x989680 ;  /* 0x009896800000995d */ /* 0x004fea0003900000 */
[----:B------:R-:W2:Y:S02]  /*17bb0*/  @!P1 SYNCS.PHASECHK.TRANS64 P1, [R3+URZ+0x60], R24 ;  /* 0x00006018030095a7 */ /* 0x000ea4000802007f */
[----:B--2---:R-:W-:Y:S05]  /*17bc0*/  @!P1 BRA `(.L_x_10972) ;  /* 0xfffffffc00f09947 */ /* 0x004fea000383ffff */
[----:B------:R-:W-:Y:S05]  /*17bd0*/  BRA `(.L_x_11068) ;  /* 0xffffffd800307947 */ /* 0x000fea000383ffff */
.L_x_10977:
[----:B--2---:R2:W3:Y:S02]  /*17be0*/  SYNCS.PHASECHK.TRANS64.TRYWAIT P0, [R2+URZ+0x30840], R3 ;  /* 0x03084003020075a7 */ /* 0x0044e4000800017f */
[----:B---3--:R-:W-:Y:S05]  /*17bf0*/  @!P0 NANOSLEEP.SYNCS 0x989680 ;  /* 0x009896800000895d */ /* 0x008fea0003900000 */
[----:B------:R-:W3:Y:S02]  /*17c00*/  @!P0 SYNCS.PHASECHK.TRANS64 P0, [R2+URZ+0x30840], R3 ;  /* 0x03084003020085a7 */ /* 0x000ee4000800007f */
[----:B---3--:R-:W-:Y:S05]  /*17c10*/  @!P0 BRA `(.L_x_10977) ;  /* 0xfffffffc00f08947 */ /* 0x008fea000383ffff */
[----:B------:R-:W-:Y:S05]  /*17c20*/  BRA `(.L_x_11069) ;  /* 0xffffffdc000c7947 */ /* 0x000fea000383ffff */
.L_x_10979:
[----:B0-----:R0:W2:Y:S02]  /*17c30*/  SYNCS.PHASECHK.TRANS64.TRYWAIT P1, [R2+URZ+0x60], R3 ;  /* 0x00006003020075a7 */ /* 0x0010a4000802017f */
[----:B--2---:R-:W-:Y:S05]  /*17c40*/  @!P1 NANOSLEEP.SYNCS 0x989680 ;  /* 0x009896800000995d */ /* 0x004fea0003900000 */
[----:B------:R-:W2:Y:S02]  /*17c50*/  @!P1 SYNCS.PHASECHK.TRANS64 P1, [R2+URZ+0x60], R3 ;  /* 0x00006003020095a7 */ /* 0x000ea4000802007f */
[----:B--2---:R-:W-:Y:S05]  /*17c60*/  @!P1 BRA `(.L_x_10979) ;  /* 0xfffffffc00f09947 */ /* 0x004fea000383ffff */
[----:B------:R-:W-:Y:S05]  /*17c70*/  BRA `(.L_x_11070) ;  /* 0xffffffdc00747947 */ /* 0x000fea000383ffff */
.L_x_10986:
[----:B---3--:R3:W4:Y:S02]  /*17c80*/  SYNCS.PHASECHK.TRANS64.TRYWAIT P0, [R3+URZ+0x30860], R2 ;  /* 0x03086002030075a7 */ /* 0x008724000800017f */
[----:B----4-:R-:W-:Y:S05]  /*17c90*/  @!P0 NANOSLEEP.SYNCS 0x989680 ;  /* 0x009896800000895d */ /* 0x010fea0003900000 */
[----:B------:R-:W4:Y:S02]  /*17ca0*/  @!P0 SYNCS.PHASECHK.TRANS64 P0, [R3+URZ+0x30860], R2 ;  /* 0x03086002030085a7 */ /* 0x000f24000800007f */
[----:B----4-:R-:W-:Y:S05]  /*17cb0*/  @!P0 BRA `(.L_x_10986) ;  /* 0xfffffffc00f08947 */ /* 0x010fea000383ffff */
[----:B------:R-:W-:Y:S05]  /*17cc0*/  BRA `(.L_x_11071) ;  /* 0xffffffe000347947 */ /* 0x000fea000383ffff */
.L_x_10988:
[----:B------:R-:W-:Y:S01]  /*17cd0*/  BSSY B0, `(.L_x_11072) ;  /* 0x0000008000007945 */ /* 0x000fe20003800000 */
[----:B0-----:R-:W-:Y:S02]  /*17ce0*/  IMAD.MOV.U32 R13, RZ, RZ, R16 ;  /* 0x000000ffff0d7224 */ /* 0x001fe400078e0010 */
[----:B------:R-:W-:Y:S02]  /*17cf0*/  IMAD.MOV.U32 R12, RZ, RZ, RZ ;  /* 0x000000ffff0c7224 */ /* 0x000fe400078e00ff */
[----:B------:R-:W-:Y:S02]  /*17d00*/  IMAD.MOV.U32 R11, RZ, RZ, 0x1f ;  /* 0x0000001fff0b7424 */ /* 0x000fe400078e00ff */
[----:B------:R-:W-:-:S07]  /*17d10*/  IMAD.MOV.U32 R15, RZ, RZ, -0x1 ;  /* 0xffffffffff0f7424 */ /* 0x000fce00078e00ff */
[----:B-12--5:R-:W-:Y:S05]  /*17d20*/  WARPSYNC.COLLECTIVE R15, `(.L_x_11073) ;  /* 0x000000000f087348 */ /* 0x026fea0003c00000 */
[----:B------:R0:W3:Y:S02]  /*17d30*/  SHFL.IDX P6, R14, R13, R12, R11 ;  /* 0x0000000c0d0e7389 */ /* 0x0000e400000c000b */
[----:B0123-5:R-:W-:Y:S01]  /*17d40*/  ENDCOLLECTIVE ;  /* 0x000000000000791b */ /* 0x02ffe20003800000 */
.L_x_11073:
[----:B------:R-:W-:Y:S05]  /*17d50*/  BSYNC B0 ;  /* 0x0000000000007941 */ /* 0x000fea0003800000 */
.L_x_11072:
        /* <DEDUP_REMOVED lines=8> */
.L_x_11074:
[----:B------:R-:W-:Y:S01]  /*17de0*/  IMAD.MOV.U32 R4, RZ, RZ, R14 ;  /* 0x000000ffff047224 */ /* 0x000fe200078e000e */
[----:B------:R-:W-:Y:S06]  /*17df0*/  BRA `(.L_x_11075) ;  /* 0xffffffe0007c7947 */ /* 0x000fec000383ffff */
.L_x_10991:
        /* <DEDUP_REMOVED lines=8> */
.L_x_11077:
[----:B------:R-:W-:Y:S05]  /*17e80*/  BSYNC B0 ;  /* 0x0000000000007941 */ /* 0x000fea0003800000 */
.L_x_11076:
        /* <DEDUP_REMOVED lines=10> */
.L_x_11078:
        /* <DEDUP_REMOVED lines=8> */
.L_x_11079:
        /* <DEDUP_REMOVED lines=8> */
.L_x_11080:
        /* <DEDUP_REMOVED lines=8> */
.L_x_11081:
        /* <DEDUP_REMOVED lines=8> */
.L_x_11082:
[----:B------:R-:W-:Y:S05]  /*18130*/  BRA `(.L_x_11083) ;  /* 0xffffffe000387947 */ /* 0x000fea000383ffff */
.L_x_10996:
        /* <DEDUP_REMOVED lines=8> */
.L_x_11085:
[----:B------:R-:W-:Y:S05]  /*181c0*/  BSYNC B0 ;  /* 0x0000000000007941 */ /* 0x000fea0003800000 */
.L_x_11084:
        /* <DEDUP_REMOVED lines=10> */
.L_x_11086:
        /* <DEDUP_REMOVED lines=8> */
.L_x_11087:
        /* <DEDUP_REMOVED lines=8> */
.L_x_11088:
        /* <DEDUP_REMOVED lines=8> */
.L_x_11089:
        /* <DEDUP_REMOVED lines=8> */
.L_x_11090:
[----:B------:R-:W-:Y:S05]  /*18470*/  BRA `(.L_x_11091) ;  /* 0xffffffe000147947 */ /* 0x000fea000383ffff */
.L_x_10998:
[----:B------:R-:W-:Y:S01]  /*18480*/  BSSY B0, `(.L_x_11092) ;  /* 0x0000006000007945 */ /* 0x000fe20003800000 */
[----:B------:R-:W-:Y:S02]  /*18490*/  PLOP3.LUT P6, PT, P6, PT, PT, 0x8, 0x0 ;  /* 0x000000000000781c */ /* 0x000fe400037ce170 */
[----:B------:R-:W-:-:S11]  /*184a0*/  MOV R15, 0xffffffff ;  /* 0xffffffff000f7802 */ /* 0x000fd60000000f00 */
[----:B01----:R-:W-:Y:S05]  /*184b0*/  WARPSYNC.COLLECTIVE R15, `(.L_x_11093) ;  /* 0x000000000f087348 */ /* 0x003fea0003c00000 */
[----:B------:R-:W-:Y:S01]  /*184c0*/  VOTE.ANY R14, PT, P6 ;  /* 0x00000000000e7806 */ /* 0x000fe200030e0100 */
[----:B01----:R-:W-:Y:S06]  /*184d0*/  ENDCOLLECTIVE ;  /* 0x000000000000791b */ /* 0x003fec0003800000 */
.L_x_11093:
[----:B------:R-:W-:Y:S05]  /*184e0*/  BSYNC B0 ;  /* 0x0000000000007941 */ /* 0x000fea0003800000 */
.L_x_11092:
        /* <DEDUP_REMOVED lines=9> */
.L_x_11094:
[----:B------:R-:W-:Y:S01]  /*18580*/  IMAD.MOV.U32 R17, RZ, RZ, R14 ;  /* 0x000000ffff117224 */ /* 0x000fe200078e000e */
[----:B------:R-:W-:Y:S06]  /*18590*/  BRA `(.L_x_11095) ;  /* 0xffffffe000047947 */ /* 0x000fec000383ffff */
.L_x_11000:
[----:B------:R-:W-:Y:S01]  /*185a0*/  BSSY B0, `(.L_x_11096) ;  /* 0x0000007000007945 */ /* 0x000fe20003800000 */
[----:B------:R-:W-:Y:S01]  /*185b0*/  IMAD.MOV.U32 R13, RZ, RZ, R3 ;  /* 0x000000ffff0d7224 */ /* 0x000fe200078e0003 */
[----:B------:R-:W-:Y:S01]  /*185c0*/  MOV R11, 0x1f ;  /* 0x0000001f000b7802 */ /* 0x000fe20000000f00 */
[----:B------:R-:W-:-:S07]  /*185d0*/  IMAD.MOV.U32 R15, RZ, RZ, -0x1 ;  /* 0xffffffffff0f7424 */ /* 0x000fce00078e00ff */
[----:B0123--:R-:W-:Y:S05]  /*185e0*/  WARPSYNC.COLLECTIVE R15, `(.L_x_11097) ;  /* 0x000000000f087348 */ /* 0x00ffea0003c00000 */
[----:B------:R4:W0:Y:S02]  /*185f0*/  SHFL.IDX P6, R14, R13, R12, R11 ;  /* 0x0000000c0d0e7389 */ /* 0x00082400000c000b */
[----:B01234-:R-:W-:Y:S01]  /*18600*/  ENDCOLLECTIVE ;  /* 0x000000000000791b */ /* 0x01ffe20003800000 */
.L_x_11097:
[----:B------:R-:W-:Y:S05]  /*18610*/  BSYNC B0 ;  /* 0x0000000000007941 */ /* 0x000fea0003800000 */
.L_x_11096:
[----:B------:R-:W-:Y:S05]  /*18620*/  BRA `(.L_x_10999) ;  /* 0xffffffdc00fc7947 */ /* 0x000fea000383ffff */
.L_x_11004:
[----:B0-----:R0:W2:Y:S02]  /*18630*/  SYNCS.PHASECHK.TRANS64.TRYWAIT P0, [R9+URZ+0x30820], R0 ;  /* 0x03082000090075a7 */ /* 0x0010a4000800017f */
[----:B--2---:R-:W-:Y:S05]  /*18640*/  @!P0 NANOSLEEP.SYNCS 0x989680 ;  /* 0x009896800000895d */ /* 0x004fea0003900000 */
[----:B------:R-:W2:Y:S02]  /*18650*/  @!P0 SYNCS.PHASECHK.TRANS64 P0, [R9+URZ+0x30820], R0 ;  /* 0x03082000090085a7 */ /* 0x000ea4000800007f */
[----:B--2---:R-:W-:Y:S05]  /*18660*/  @!P0 BRA `(.L_x_11004) ;  /* 0xfffffffc00f08947 */ /* 0x004fea000383ffff */
[----:B------:R-:W-:Y:S05]  /*18670*/  BRA `(.L_x_11098) ;  /* 0xffffffe000d87947 */ /* 0x000fea000383ffff */
.L_x_11005:
        /* <DEDUP_REMOVED lines=11> */
.L_x_11100:
[----:B------:R-:W-:Y:S05]  /*18730*/  BSYNC B0 ;  /* 0x0000000000007941 */ /* 0x000fea0003800000 */
.L_x_11099:
[----:B------:R-:W-:Y:S05]  /*18740*/  BRA `(.L_x_11101) ;  /* 0xffffffe000c07947 */ /* 0x000fea000383ffff */
.L_x_11006:
[----:B------:R-:W-:Y:S01]  /*18750*/  BSSY B0, `(.L_x_11102) ;  /* 0x0000006000007945 */ /* 0x000fe20003800000 */
[----:B------:R-:W-:-:S07]  /*18760*/  IMAD.MOV.U32 R15, RZ, RZ, -0x1 ;  /* 0xffffffffff0f7424 */ /* 0x000fce00078e00ff */
[----:B01----:R-:W-:Y:S05]  /*18770*/  WARPSYNC.COLLECTIVE R15, `(.L_x_11103) ;  /* 0x000000000f0c7348 */ /* 0x003fea0003c00000 */
[----:B------:R-:W-:Y:S02]  /*18780*/  ELECT P6, UR62, PT ;  /* 0x00000000003e782f */ /* 0x000fe400038c0000 */
[----:B------:R-:W-:Y:S01]  /*18790*/  MOV R14, UR62 ;  /* 0x0000003e000e7c02 */ /* 0x000fe20008000f00 */
[----:B01----:R-:W-:Y:S10]  /*187a0*/  ENDCOLLECTIVE ;  /* 0x000000000000791b */ /* 0x003ff40003800000 */
.L_x_11103:
[----:B------:R-:W-:Y:S05]  /*187b0*/  BSYNC B0 ;  /* 0x0000000000007941 */ /* 0x000fea0003800000 */
.L_x_11102:
[----:B------:R-:W-:Y:S05]  /*187c0*/  BRA `(.L_x_11104) ;  /* 0xffffffe000b47947 */ /* 0x000fea000383ffff */
.L_x_11008:
[----:B0-----:R0:W2:Y:S02]  /*187d0*/  SYNCS.PHASECHK.TRANS64.TRYWAIT P0, [R7+URZ], R2 ;  /* 0x00000002070075a7 */ /* 0x0010a4000800017f */
[----:B--2---:R-:W-:Y:S05]  /*187e0*/  @!P0 NANOSLEEP.SYNCS 0x989680 ;  /* 0x009896800000895d */ /* 0x004fea0003900000 */
[----:B------:R-:W2:Y:S02]  /*187f0*/  @!P0 SYNCS.PHASECHK.TRANS64 P0, [R7+URZ], R2 ;  /* 0x00000002070085a7 */ /* 0x000ea4000800007f */
[----:B--2---:R-:W-:Y:S05]  /*18800*/  @!P0 BRA `(.L_x_11008) ;  /* 0xfffffffc00f08947 */ /* 0x004fea000383ffff */
[----:B------:R-:W-:Y:S05]  /*18810*/  BRA `(.L_x_11105) ;  /* 0xffffffe000e87947 */ /* 0x000fea000383ffff */
.L_x_11009:
[----:B--2---:R2:W3:Y:S02]  /*18820*/  SYNCS.PHASECHK.TRANS64.TRYWAIT P0, [R3+URZ], R0 ;  /* 0x00000000030075a7 */ /* 0x0044e4000800017f */
[----:B---3--:R-:W-:Y:S05]  /*18830*/  @!P0 NANOSLEEP.SYNCS 0x989680 ;  /* 0x009896800000895d */ /* 0x008fea0003900000 */
[----:B------:R-:W3:Y:S02]  /*18840*/  @!P0 SYNCS.PHASECHK.TRANS64 P0, [R3+URZ], R0 ;  /* 0x00000000030085a7 */ /* 0x000ee4000800007f */
[----:B---3--:R-:W-:Y:S05]  /*18850*/  @!P0 BRA `(.L_x_11009) ;  /* 0xfffffffc00f08947 */ /* 0x008fea000383ffff */
[----:B------:R-:W-:Y:S05]  /*18860*/  BRA `(.L_x_11106) ;  /* 0xffffffe000dc7947 */ /* 0x000fea000383ffff */
.L_x_11011:
[----:B--2---:R2:W3:Y:S02]  /*18870*/  SYNCS.PHASECHK.TRANS64.TRYWAIT P0, [R5+URZ], R2 ;  /* 0x00000002050075a7 */ /* 0x0044e4000800017f */
[----:B---3--:R-:W-:Y:S05]  /*18880*/  @!P0 NANOSLEEP.SYNCS 0x989680 ;  /* 0x009896800000895d */ /* 0x008fea0003900000 */
[----:B------:R-:W3:Y:S02]  /*18890*/  @!P0 SYNCS.PHASECHK.TRANS64 P0, [R5+URZ], R2 ;  /* 0x00000002050085a7 */ /* 0x000ee4000800007f */
[----:B---3--:R-:W-:Y:S05]  /*188a0*/  @!P0 BRA `(.L_x_11011) ;  /* 0xfffffffc00f08947 */ /* 0x008fea000383ffff */
[----:B------:R-:W-:Y:S05]  /*188b0*/  BRA `(.L_x_11107) ;  /* 0xffffffe000e07947 */ /* 0x000fea000383ffff */
.L_x_11108:
        /* <DEDUP_REMOVED lines=12> */
.L_x_12784:


//--------------------- .text._ZN7cutlass13device_kernelIN5flash11enable_sm90INS1_16FlashAttnFwdSm90INS1_25CollectiveMainloopFwdSm90ILi2EN4cute5tupleIJNS5_1CILi1EEES8_S8_EEENS6_IJNS7_ILi192EEENS7_ILi128EEENS7_ILi64EEEEEELi64ENS_10bfloat16_tEfNS_4arch4Sm90ELb0ELb1ELb1ELb0ELb0ELb0ELb0ELb1ELb1ELb0ELb0ELb0EEENS1_21CollectiveEpilogueFwdINS6_IJSA_SC_SB_EEES9_SE_SG_Li384ELb0ELb0ELb0ELb0EEENS1_30DynamicPersistentTileSchedulerILi384ELi32ELb0ELb0ELb1EEEEEEEEEvNT_6ParamsE --------------------------
	.section	.text._ZN7cutlass13device_kernelIN5flash11enable_sm90INS1_16FlashAttnFwdSm90INS1_25CollectiveMainloopFwdSm90ILi2EN4cute5tupleIJNS5_1CILi1EEES8_S8_EEENS6_IJNS7_ILi192EEENS7_ILi128EEENS7_ILi64EEEEEELi64ENS_10bfloat16_tEfNS_4arch4Sm90ELb0ELb1ELb1ELb0ELb0ELb0ELb0ELb1ELb1ELb0ELb0ELb0EEENS1_21CollectiveEpilogueFwdINS6_IJSA_SC_SB_EEES9_SE_SG_Li384ELb0ELb0ELb0ELb0EEENS1_30DynamicPersistentTileSchedulerILi384ELi32ELb0ELb0ELb1EEEEEEEEEvNT_6ParamsE,"ax",@progbits
	.align	128
.text._ZN7cutlass13device_kernelIN5flash11enable_sm90INS1_16FlashAttnFwdSm90INS1_25CollectiveMainloopFwdSm90ILi2EN4cute5tupleIJNS5_1CILi1EEES8_S8_EEENS6_IJNS7_ILi192EEENS7_ILi128EEENS7_ILi64EEEEEELi64ENS_10bfloat16_tEfNS_4arch4Sm90ELb0ELb1ELb1ELb0ELb0ELb0ELb0ELb1ELb1ELb0ELb0ELb0EEENS1_21CollectiveEpilogueFwdINS6_IJSA_SC_SB_EEES9_SE_SG_Li384ELb0ELb0ELb0ELb0EEENS1_30DynamicPersistentTileSchedulerILi384ELi32ELb0ELb0ELb1EEEEEEEEEvNT_6ParamsE:
        .type           _ZN7cutlass13device_kernelIN5flash11enable_sm90INS1_16FlashAttnFwdSm90INS1_25CollectiveMainloopFwdSm90ILi2EN4cute5tupleIJNS5_1CILi1EEES8_S8_EEENS6_IJNS7_ILi192EEENS7_ILi128EEENS7_ILi64EEEEEELi64ENS_10bfloat16_tEfNS_4arch4Sm90ELb0ELb1ELb1ELb0ELb0ELb0ELb0ELb1ELb1ELb0ELb0ELb0EEENS1_21CollectiveEpilogueFwdINS6_IJSA_SC_SB_EEES9_SE_SG_Li384ELb0ELb0ELb0ELb0EEENS1_30DynamicPersistentTileSchedulerILi384ELi32ELb0ELb0ELb1EEEEEEEEEvNT_6ParamsE,@function
        .size           _ZN7cutlass13device_kernelIN5flash11enable_sm90INS1_16FlashAttnFwdSm90INS1_25CollectiveMainloopFwdSm90ILi2EN4cute5tupleIJNS5_1CILi1EEES8_S8_EEENS6_IJNS7_ILi192EEENS7_ILi128EEENS7_ILi64EEEEEELi64ENS_10bfloat16_tEfNS_4arch4Sm90ELb0ELb1ELb1ELb0ELb0ELb0ELb0ELb1ELb1ELb0ELb0ELb0EEENS1_21CollectiveEpilogueFwdINS6_IJSA_SC_SB_EEES9_SE_SG_Li384ELb0ELb0ELb0ELb0EEENS1_30DynamicPersistentTileSchedulerILi384ELi32ELb0ELb0ELb1EEEEEEEEEvNT_6ParamsE,(.L_x_12785 - _ZN7cutlass13device_kernelIN5flash11enable_sm90INS1_16FlashAttnFwdSm90INS1_25CollectiveMainloopFwdSm90ILi2EN4cute5tupleIJNS5_1CILi1EEES8_S8_EEENS6_IJNS7_ILi192EEENS7_ILi128EEENS7_ILi64EEEEEELi64ENS_10bfloat16_tEfNS_4arch4Sm90ELb0ELb1ELb1ELb0ELb0ELb0ELb0ELb1ELb1ELb0ELb0ELb0EEENS1_21CollectiveEpilogueFwdINS6_IJSA_SC_SB_EEES9_SE_SG_Li384ELb0ELb0ELb0ELb0EEENS1_30DynamicPersistentTileSchedulerILi384ELi32ELb0ELb0ELb1EEEEEEEEEvNT_6ParamsE)
        .other          _ZN7cutlass13device_kernelIN5flash11enable_sm90INS1_16FlashAttnFwdSm90INS1_25CollectiveMainloopFwdSm90ILi2EN4cute5tupleIJNS5_1CILi1EEES8_S8_EEENS6_IJNS7_ILi192EEENS7_ILi128EEENS7_ILi64EEEEEELi64ENS_10bfloat16_tEfNS_4arch4Sm90ELb0ELb1ELb1ELb0ELb0ELb0ELb0ELb1ELb1ELb0ELb0ELb0EEENS1_21CollectiveEpilogueFwdINS6_IJSA_SC_SB_EEES9_SE_SG_Li384ELb0ELb0ELb0ELb0EEENS1_30DynamicPersistentTileSchedulerILi384ELi32ELb0ELb0ELb1EEEEEEEEEvNT_6ParamsE,@"STO_CUDA_ENTRY STV_DEFAULT"
_ZN7cutlass13device_kernelIN5flash11enable_sm90INS1_16FlashAttnFwdSm90INS1_25CollectiveMainloopFwdSm90ILi2EN4cute5tupleIJNS5_1CILi1EEES8_S8_EEENS6_IJNS7_ILi192EEENS7_ILi128EEENS7_ILi64EEEEEELi64ENS_10bfloat16_tEfNS_4arch4Sm90ELb0ELb1ELb1ELb0ELb0ELb0ELb0ELb1ELb1ELb0ELb0ELb0EEENS1_21CollectiveEpilogueFwdINS6_IJSA_SC_SB_EEES9_SE_SG_Li384ELb0ELb0ELb0ELb0EEENS1_30DynamicPersistentTileSchedulerILi384ELi32ELb0ELb0ELb1EEEEEEEEEvNT_6ParamsE:
        /* <DEDUP_REMOVED lines=23> */
.L_x_11110:
[----:B------:R-:W-:Y:S05]  /*0170*/  BSYNC B0 ;  /* 0x0000000000007941 */ /* 0x000fea0003800000 */
.L_x_11109:
        /* <DEDUP_REMOVED lines=37> */
.L_x_11111:
        /* <DEDUP_REMOVED lines=22> */
.L_x_11112:
        /* <DEDUP_REMOVED lines=18> */
.L_x_11113:
        /* <DEDUP_REMOVED lines=22> */
.L_x_11114:
        /* <DEDUP_REMOVED lines=22> */
.L_x_11115:
        /* <DEDUP_REMOVED lines=8> */
.L_x_11117:
        /* <DEDUP_REMOVED lines=16> */
[----:B------:R-:W-:Y:S02]  /*0a90*/  ULOP3.LUT UR46, UR38, 0x1, URZ, 0xfc, !UPT ;  /* 0x00000001262e7892 */ /* 0x000fe4000f8efc3f */
[----:B------:R-:W-:Y:S01]  /*0aa0*/  SHF.R.S32.HI R3, RZ, 0x1f, R0 ;  /* 0x0000001fff037819 */ /* 0x000fe20000011400 */
[----:B------:R-:W-:Y:S01]  /*0ab0*/  UMOV UR36, URZ ;  /* 0x0000003f00247c82 */ /* 0x000fe20008000000 */
[----:B------:R-:W-:Y:S01]  /*0ac0*/  UMOV UR37, URZ ;  /* 0x0000003f00257c82 */ /* 0x000fe20008000000 */
[----:B------:R-:W-:Y:S01]  /*0ad0*/  UMOV UR39, URZ ;  /* 0x0000003f00277c82 */ /* 0x000fe20008000000 */
[----:B------:R-:W-:Y:S01]  /*0ae0*/  LEA.HI R4, R3, R0, RZ, 0x7 ;  /* 0x0000000003047211 */ /* 0x000fe200078f38ff */
[----:B------:R-:W2:Y:S03]  /*0af0*/  S2UR UR6, SR_SWINHI ;  /* 0x00000000000679c3 */ /* 0x000ea60000002f00 */
[----:B------:R-:W-:-:S02]  /*0b00*/  LOP3.LUT R5, R4, 0xffffff80, RZ, 0xc0, !PT ;  /* 0xffffff8004057812 */ /* 0x000fc400078ec0ff */
[----:B------:R-:W-:-:S03]  /*0b10*/  SHF.R.S32.HI R4, RZ, 0x7, R4 ;  /* 0x00000007ff047819 */ /* 0x000fc60000011404 */
[----:B------:R-:W-:Y:S01]  /*0b20*/  IMAD.IADD R17, R0, 0x1, -R5 ;  /* 0x0000000100117824 */ /* 0x000fe200078e0a05 */
[CC--:B------:R-:W-:Y:S02]  /*0b30*/  LEA.HI R5, R3.reuse, R0.reuse, RZ, 0x4 ;  /* 0x0000000003057211 */ /* 0x0c0fe400078f20ff */
[----:B------:R-:W-:Y:S02]  /*0b40*/  LEA.HI R3, R3, R0, RZ, 0x5 ;  /* 0x0000000003037211 */ /* 0x000fe400078f28ff */
[----:B------:R-:W-:Y:S02]  /*0b50*/  SHF.R.S32.HI R8, RZ, 0x1f, R17 ;  /* 0x0000001fff087819 */ /* 0x000fe40000011411 */
[C---:B------:R-:W-:Y:S01]  /*0b60*/  LOP3.LUT R7, R5.reuse, 0x3fffff0, RZ, 0xc0, !PT ;  /* 0x03fffff005077812 */ /* 0x040fe200078ec0ff */
[----:B-1----:R-:W-:Y:S01]  /*0b70*/  ULEA UR40, UR4, UR40, 0x18 ;  /* 0x0000002804287291 */ /* 0x002fe2000f8ec03f */
[----:B------:R-:W-:Y:S02]  /*0b80*/  SHF.R.S32.HI R6, RZ, 0x4, R5 ;  /* 0x00000004ff067819 */ /* 0x000fe40000011405 */
[----:B------:R-:W-:Y:S01]  /*0b90*/  LEA.HI R9, R8, R17, RZ, 0x2 ;  /* 0x0000001108097211 */ /* 0x000fe200078f10ff */
[----:B------:R-:W-:Y:S01]  /*0ba0*/  IMAD.IADD R7, R0, 0x1, -R7 ;  /* 0x0000000100077824 */ /* 0x000fe200078e0a07 */
[----:B------:R-:W-:-:S02]  /*0bb0*/  LEA.HI R5, R5, R6, RZ, 0x1 ;  /* 0x0000000605057211 */ /* 0x000fc400078f08ff */
[----:B------:R-:W-:Y:S01]  /*0bc0*/  SHF.R.S32.HI R0, RZ, 0x5, R3 ;  /* 0x00000005ff007819 */ /* 0x000fe20000011403 */
[----:B------:R-:W-:Y:S01]  /*0bd0*/  UMOV UR4, UR40 ;  /* 0x0000002800047c82 */ /* 0x000fe20008000000 */
[----:B--2---:R-:W-:Y:S01]  /*0be0*/  UMOV UR5, UR6 ;  /* 0x0000000600057c82 */ /* 0x004fe20008000000 */
[--C-:B------:R-:W-:Y:S01]  /*0bf0*/  SHF.R.S32.HI R3, RZ, 0x2, R9.reuse ;  /* 0x00000002ff037819 */ /* 0x100fe20000011409 */
[----:B------:R-:W-:Y:S01]  /*0c00*/  IMAD.U32 R22, RZ, RZ, UR4 ;  /* 0x00000004ff167e24 */ /* 0x000fe2000f8e00ff */
[----:B------:R-:W-:Y:S01]  /*0c10*/  SHF.R.S32.HI R10, RZ, 0x1f, R9 ;  /* 0x0000001fff0a7819 */ /* 0x000fe20000011409 */
[----:B------:R-:W-:Y:S01]  /*0c20*/  IMAD R12, R0, 0x10, R7 ;  /* 0x00000010000c7824 */ /* 0x000fe200078e0207 */
[----:B------:R-:W-:Y:S01]  /*0c30*/  LOP3.LUT R5, R5, 0x1ffffffe, RZ, 0xc0, !PT ;  /* 0x1ffffffe05057812 */ /* 0x000fe200078ec0ff */
[----:B------:R-:W-:Y:S01]  /*0c40*/  IMAD.HI R0, R4, 0x55555556, RZ ;  /* 0x5555555604007827 */ /* 0x000fe200078e02ff */
[----:B------:R-:W-:Y:S01]  /*0c50*/  LEA.HI R10, R10, R3, RZ, 0x3 ;  /* 0x000000030a0a7211 */ /* 0x000fe200078f18ff */
[----:B------:R-:W-:Y:S01]  /*0c60*/  UMOV UR4, UR7 ;  /* 0x0000000700047c82 */ /* 0x000fe20008000000 */
[----:B------:R-:W-:Y:S01]  /*0c70*/  LEA.HI R8, R8, R17, RZ, 0x5 ;  /* 0x0000001108087211 */ /* 0x000fe200078f28ff */
[----:B------:R-:W-:Y:S01]  /*0c80*/  IMAD.IADD R5, R6, 0x1, -R5 ;  /* 0x0000000106057824 */ /* 0x000fe200078e0a05 */
[----:B------:R-:W-:Y:S01]  /*0c90*/  LOP3.LUT R10, R10, 0xfffffff8, RZ, 0xc0, !PT ;  /* 0xfffffff80a0a7812 */ /* 0x000fe200078ec0ff */
[----:B------:R-:W-:Y:S01]  /*0ca0*/  IMAD.U32 R23, RZ, RZ, UR5 ;  /* 0x00000005ff177e24 */ /* 0x000fe2000f8e00ff */
[----:B------:R-:W-:Y:S01]  /*0cb0*/  SHF.R.S32.HI R8, RZ, 0x5, R8 ;  /* 0x00000005ff087819 */ /* 0x000fe20000011408 */
[----:B------:R-:W-:Y:S01]  /*0cc0*/  IMAD R12, R12, 0x8, R5 ;  /* 0x000000080c0c7824 */ /* 0x000fe200078e0205 */
[----:B------:R-:W-:Y:S01]  /*0cd0*/  LEA.HI R5, R0, R0, RZ, 0x1 ;  /* 0x0000000000057211 */ /* 0x000fe200078f08ff */
[----:B------:R-:W-:Y:S01]  /*0ce0*/  IMAD.IADD R7, R3, 0x1, -R10 ;  /* 0x0000000103077824 */ /* 0x000fe200078e0a0a */
[----:B------:R-:W-:Y:S01]  /*0cf0*/  LOP3.LUT R0, R9, 0x7ffffffc, RZ, 0xc0, !PT ;  /* 0x7ffffffc09007812 */ /* 0x000fe200078ec0ff */
[----:B------:R-:W-:-:S02]  /*0d00*/  IMAD.SHL.U32 R3, R12, 0x8, RZ ;  /* 0x000000080c037824 */ /* 0x000fc400078e00ff */
[----:B------:R-:W-:Y:S02]  /*0d10*/  IMAD R5, R5, -0x3, R4 ;  /* 0xfffffffd05057824 */ /* 0x000fe400078e0204 */
[----:B------:R-:W-:Y:S02]  /*0d20*/  IMAD R8, R8, 0x10, R7 ;  /* 0x0000001008087824 */ /* 0x000fe400078e0207 */
[----:B------:R-:W-:Y:S02]  /*0d30*/  IMAD.IADD R17, R17, 0x1, -R0 ;  /* 0x0000000111117824 */ /* 0x000fe400078e0a00 */
[----:B------:R-:W-:-:S04]  /*0d40*/  IMAD.WIDE R22, R3, 0x2, R22 ;  /* 0x0000000203167825 */ /* 0x000fc800078e0216 */
[----:B------:R-:W-:-:S07]  /*0d50*/  IMAD R18, R5, 0x40, R8 ;  /* 0x0000004005127824 */ /* 0x000fce00078e0208 */
.L_x_11210:
        /* <DEDUP_REMOVED lines=20> */
.L_x_11118:
[----:B------:R-:W-:Y:S01]  /*0ea0*/  ULDC UR6, c[0x0][0xdc4] ;  /* 0x0003710000067ab9 */ /* 0x000fe20000000800 */
[----:B------:R-:W-:Y:S01]  /*0eb0*/  UMOV UR48, UR7 ;  /* 0x0000000700307c82 */ /* 0x000fe20008000000 */
[----:B------:R-:W-:-:S11]  /*0ec0*/  UISETP.NE.AND UP0, UPT, UR6, 0x1, UPT ;  /* 0x000000010600788c */ /* 0x000fd6000bf05270 */
[----:B------:R-:W-:Y:S02]  /*0ed0*/  @UP0 ULDC.64 UR10, c[0x0][0xdc8] ;  /* 0x00037200000a0ab9 */ /* 0x000fe40000000a00 */
[----:B------:R-:W-:-:S04]  /*0ee0*/  UIMAD.WIDE.U32 UR4, UR7, UR10, URZ ;  /* 0x0000000a070472a5 */ /* 0x000fc8000f8e003f */
[----:B------:R-:W-:-:S04]  /*0ef0*/  @UP0 USHF.R.U32.HI UR48, URZ, UR11, UR5 ;  /* 0x0000000b3f300299 */ /* 0x000fc80008011605 */
[----:B------:R-:W-:-:S12]  /*0f00*/  UIMAD UR4, UR48, UR6, URZ ;  /* 0x00000006300472a4 */ /* 0x000fd8000f8e023f */
.L_x_11119:
        /* <DEDUP_REMOVED lines=41> */
.L_x_11121:
[----:B------:R-:W-:-:S11]  /*11a0*/  UISETP.NE.AND UP0, UPT, UR5, 0x1, UPT ;  /* 0x000000010500788c */ /* 0x000fd6000bf05270 */
[----:B------:R-:W-:Y:S02]  /*11b0*/  @UP0 ULDC.64 UR12, c[0x0][0x9e8] ;  /* 0x00027a00000c0ab9 */ /* 0x000fe40000000a00 */
[----:B------:R-:W-:-:S04]  /*11c0*/  UIMAD.WIDE.U32 UR6, UR4, UR12, URZ ;  /* 0x0000000c040672a5 */ /* 0x000fc8000f8e003f */
[----:B------:R-:W-:-:S12]  /*11d0*/  @UP0 USHF.R.U32.HI UR4, URZ, UR13, UR7 ;  /* 0x0000000d3f040299 */ /* 0x000fd80008011607 */
.L_x_11122:
[----:B------:R-:W-:-:S06]  /*11e0*/  UIMAD UR4, UR4, UR5, UR5 ;  /* 0x00000005040472a4 */ /* 0x000fcc000f8e0205 */
[----:B------:R-:W-:-:S07]  /*11f0*/  VIMNMX R0, R0, UR4, PT ;  /* 0x0000000400007c48 */ /* 0x000fce000bfe0100 */
.L_x_11120:
        /* <DEDUP_REMOVED lines=25> */
.L_x_11124:
[----:B------:R-:W-:-:S11]  /*1390*/  UISETP.NE.AND UP0, UPT, UR5, 0x1, UPT ;  /* 0x000000010500788c */ /* 0x000fd6000bf05270 */
[----:B------:R-:W-:Y:S02]  /*13a0*/  @UP0 ULDC.64 UR10, c[0x0][0x9e8] ;  /* 0x00027a00000a0ab9 */ /* 0x000fe40000000a00 */
[----:B------:R-:W-:-:S04]  /*13b0*/  UIMAD.WIDE.U32 UR6, UR4, UR10, URZ ;  /* 0x0000000a040672a5 */ /* 0x000fc8000f8e003f */
[----:B------:R-:W-:-:S12]  /*13c0*/  @UP0 USHF.R.U32.HI UR4, URZ, UR11, UR7 ;  /* 0x0000000b3f040299 */ /* 0x000fd80008011607 */
.L_x_11125:
[----:B------:R-:W-:-:S04]  /*13d0*/  UIMAD UR4, UR4, UR5, URZ ;  /* 0x00000005040472a4 */ /* 0x000fc8000f8e023f */
[----:B------:R-:W-:-:S04]  /*13e0*/  UISETP.LT.AND UP0, UPT, UR8, UR4, UPT ;  /* 0x000000040800728c */ /* 0x000fc8000bf01270 */
[----:B------:R-:W-:-:S12]  /*13f0*/  USEL UR8, UR8, UR4, !UP0 ;  /* 0x0000000408087287 */ /* 0x000fd8000c000000 */
.L_x_11123:
        /* <DEDUP_REMOVED lines=20> */
[----:B------:R-:W-:Y:S01]  /*1540*/  CS2R R6, SRZ ;  /* 0x0000000000067805 */ /* 0x000fe2000001ff00 */
[----:B------:R-:W-:Y:S01]  /*1550*/  IMAD.MOV.U32 R94, RZ, RZ, RZ ;  /* 0x000000ffff5e7224 */ /* 0x000fe200078e00ff */
[----:B------:R-:W-:Y:S01]  /*1560*/  ISETP.GT.AND P1, PT, R88, UR45, PT ;  /* 0x0000002d58007c0c */ /* 0x000fe2000bf24270 */
[----:B------:R-:W-:Y:S01]  /*1570*/  IMAD.MOV.U32 R9, RZ, RZ, RZ ;  /* 0x000000ffff097224 */ /* 0x000fe200078e00ff */
[----:B------:R-:W-:Y:S01]  /*1580*/  CS2R R90, SRZ ;  /* 0x00000000005a7805 */ /* 0x000fe2000001ff00 */
[----:B------:R-:W-:Y:S02]  /*1590*/  IMAD.MOV.U32 R89, RZ, RZ, RZ ;  /* 0x000000ffff597224 */ /* 0x000fe400078e00ff */
[----:B------:R-:W-:-:S08]  /*15a0*/  IMAD.MOV.U32 R0, RZ, RZ, RZ ;  /* 0x000000ffff007224 */ /* 0x000fd000078e00ff */
[----:B------:R-:W-:Y:S05]  /*15b0*/  @!P1 BRA `(.L_x_11126) ;  /* 0x000000d400009947 */ /* 0x000fea0003800000 */
[----:B------:R-:W-:-:S05]  /*15c0*/  VIADD R0, R2, 0xffffff80 ;  /* 0xffffff8002007836 */ /* 0x000fca0000000000 */
[----:B------:R-:W-:-:S04]  /*15d0*/  SHF.R.S32.HI R3, RZ, 0x1f, R0 ;  /* 0x0000001fff037819 */ /* 0x000fc80000011400 */
[----:B------:R-:W-:-:S04]  /*15e0*/  LEA.HI R3, R3, R0, RZ, 0x7 ;  /* 0x0000000003037211 */ /* 0x000fc800078f38ff */
[----:B------:R-:W-:-:S06]  /*15f0*/  SHF.R.S32.HI R3, RZ, 0x7, R3 ;  /* 0x00000007ff037819 */ /* 0x000fcc0000011403 */
[----:B------:R-:W1:Y:S02]  /*1600*/  SHFL.IDX PT, R3, R3, RZ, 0x1f ;  /* 0x00001fff03037589 */ /* 0x000e6400000e0000 */
[----:B-1----:R-:W-:-:S13]  /*1610*/  R2UR UR41, R3 ;  /* 0x00000000032972ca */ /* 0x002fda00000e0000 */
[----:B------:R-:W-:Y:S02]  /*1620*/  UIMAD.WIDE UR4, UR41, 0x55555556, URZ ;  /* 0x55555556290478a5 */ /* 0x000fe4000f8e023f */
[----:B------:R-:W-:Y:S02]  /*1630*/  UIADD3 UR4, UR40, 0x8400, URZ ;  /* 0x0000840028047890 */ /* 0x000fe4000fffe03f */
[----:B------:R-:W-:Y:S02]  /*1640*/  ULEA.HI UR5, UR5, UR5, URZ, 0x1 ;  /* 0x0000000505057291 */ /* 0x000fe4000f8f083f */
[----:B------:R-:W-:Y:S02]  /*1650*/  ULOP3.LUT UP0, URZ, UR4, 0x3ff, URZ, 0xc0, !UPT ;  /* 0x000003ff043f7892 */ /* 0x000fe4000f80c03f */
[----:B------:R-:W-:-:S04]  /*1660*/  UIMAD UR5, UR5, -0x3, UR41 ;  /* 0xfffffffd050578a4 */ /* 0x000fc8000f8e0229 */
[----:B------:R-:W-:Y:S01]  /*1670*/  PLOP3.LUT P0, PT, PT, PT, UP0, 0x80, 0x0 ;  /* 0x000000000000781c */ /* 0x000fe20003f0f008 */
[----:B------:R-:W-:-:S04]  /*1680*/  ULEA UR5, UR5, UR4, 0xd ;  /* 0x0000000405057291 */ /* 0x000fc8000f8e683f */
[----:B------:R-:W-:-:S04]  /*1690*/  USHF.R.U32.HI UR5, URZ, 0x4, UR5 ;  /* 0x000000043f057899 */ /* 0x000fc80008011605 */
        /* <DEDUP_REMOVED lines=18> */
.L_x_11127:
        /* <DEDUP_REMOVED lines=9> */
.L_x_11275:
[----:B------:R-:W-:Y:S05]  /*1850*/  @!P0 BRA `(.L_x_11129) ;  /* 0x0000000000048947 */ /* 0x000fea0003800000 */
[----:B------:R-:W-:Y:S01]  /*1860*/  BPT.TRAP 0x1 ;  /* 0x000000040000795c */ /* 0x000fe20000300000 */
.L_x_11129:
[----:B-1----:R-:W-:Y:S02]  /*1870*/  IMAD.U32 R3, RZ, RZ, UR39 ;  /* 0x00000027ff037e24 */ /* 0x002fe4000f8e00ff */
[----:B------:R-:W-:-:S03]  /*1880*/  IMAD.U32 R0, RZ, RZ, UR37 ;  /* 0x00000025ff007e24 */ /* 0x000fc6000f8e00ff */
[----:B------:R-:W-:Y:S02]  /*1890*/  LEA R3, R3, UR40, 0x3 ;  /* 0x0000002803037c11 */ /* 0x000fe4000f8e18ff */
[----:B------:R-:W-:-:S04]  /*18a0*/  SHF.L.U32 R0, R0, 0x1f, RZ ;  /* 0x0000001f00007819 */ /* 0x000fc800000006ff */
[----:B------:R1:W2:Y:S01]  /*18b0*/  SYNCS.PHASECHK.TRANS64.TRYWAIT P2, [R3+URZ+0x16830], R0 ;  /* 0x01683000030075a7 */ /* 0x0002a2000804017f */
[----:B------:R-:W-:Y:S05]  /*18c0*/  @!P0 BRA `(.L_x_11130) ;  /* 0x0000000000048947 */ /* 0x000fea0003800000 */
[----:B------:R-:W-:Y:S01]  /*18d0*/  BPT.TRAP 0x1 ;  /* 0x000000040000795c */ /* 0x000fe20000300000 */
.L_x_11130:
[----:B------:R-:W-:Y:S01]  /*18e0*/  LOP3.LUT P1, RZ, R2, 0x7f, RZ, 0xc0, !PT ;  /* 0x0000007f02ff7812 */ /* 0x000fe2000782c0ff */
[----:B--2---:R-:W-:-:S12]  /*18f0*/  @P2 BRA `(.L_x_11131) ;  /* 0x0000000000082947 */ /* 0x004fd80003800000 */
[----:B------:R-:W2:Y:S02]  /*1900*/  SYNCS.PHASECHK.TRANS64.TRYWAIT P2, [R3+URZ+0x16830], R0 ;  /* 0x01683000030075a7 */ /* 0x000ea4000804017f */
[----:B--2---:R-:W-:Y:S05]  /*1910*/  @!P2 BRA `(.L_x_11132) ;  /* 0x0000010c0014a947 */ /* 0x004fea0003800000 */
.L_x_11131:
[----:B------:R-:W-:Y:S05]  /*1920*/  WARPSYNC.ALL ;  /* 0x0000000000007948 */ /* 0x000fea0003800000 */
[----:B------:R-:W-:Y:S01]  /*1930*/  UIADD3 UR4, UR40, 0xe400, URZ ;  /* 0x0000e40028047890 */ /* 0x000fe2000fffe03f */
[----:B------:R-:W-:Y:S01]  /*1940*/  WARPGROUP.ARRIVE ;  /* 0x00000000000079c5 */ /* 0x000fe20000000000 */
[----:B------:R-:W-:Y:S01]  /*1950*/  ULOP3.LUT UR16, UR52, 0x10000, URZ, 0xfc, !UPT ;  /* 0x0001000034107892 */ /* 0x000fe2000f8efc3f */
[----:B------:R-:W3:Y:S01]  /*1960*/  LDC R6, c[0x0][0x2e0] ;  /* 0x0000b800ff067b82 */ /* 0x000ee20000000800 */
[----:B------:R-:W-:Y:S01]  /*1970*/  USHF.R.U32.HI UR4, URZ, 0x4, UR4 ;  /* 0x000000043f047899 */ /* 0x000fe20008011604 */
[----:B-12---:R-:W-:Y:S01]  /*1980*/  @!P1 VIADD R3, R3, 0x16840 ;  /* 0x0001684003039836 */ /* 0x006fe20000000000 */
[----:B------:R-:W-:Y:S01]  /*1990*/  UMOV UR17, 0x40000040 ;  /* 0x4000004000117882 */ /* 0x000fe20000000000 */
[----:B------:R-:W-:Y:S01]  /*19a0*/  UMOV UR19, 0x40000040 ;  /* 0x4000004000137882 */ /* 0x000fe20000000000 */
[----:B------:R-:W-:Y:S01]  /*19b0*/  ULOP3.LUT UR4, UR4, 0x3fff, URZ, 0xc0, !UPT ;  /* 0x00003fff04047892 */ /* 0x000fe2000f8ec03f */
[----:B------:R-:W-:Y:S01]  /*19c0*/  UMOV UR5, 0x40000040 ;  /* 0x4000004000057882 */ /* 0x000fe20000000000 */
[----:B------:R-:W-:-:S02]  /*19d0*/  UMOV UR7, 0x40000040 ;  /* 0x4000004000077882 */ /* 0x000fc40000000000 */
[----:B------:R-:W-:Y:S01]  /*19e0*/  ULOP3.LUT UR20, UR4, 0x10000, URZ, 0xfc, !UPT ;  /* 0x0001000004147892 */ /* 0x000fe2000f8efc3f */
[----:B------:R-:W1:Y:S01]  /*19f0*/  LDC R5, c[0x0][0x288] ;  /* 0x0000a200ff057b82 */ /* 0x000e620000000800 */
[----:B------:R-:W-:Y:S01]  /*1a00*/  UIADD3 UR4, UR16, 0x2, URZ ;  /* 0x0000000210047890 */ /* 0x000fe2000fffe03f */
[----:B------:R-:W-:Y:S01]  /*1a10*/  @!P1 PRMT R3, RZ, 0x654, R3 ;  /* 0x00000654ff039816 */ /* 0x000fe20000000003 */
[----:B------:R-:W-:Y:S02]  /*1a20*/  ULEA UR18, UR39, UR20, 0xa ;  /* 0x0000001427127291 */ /* 0x000fe4000f8e503f */
[----:B------:R-:W-:Y:S02]  /*1a30*/  UIADD3 UR8, UR16, 0x4, URZ ;  /* 0x0000000410087890 */ /* 0x000fe4000fffe03f */
[----:B------:R-:W-:Y:S02]  /*1a40*/  UIADD3 UR6, UR18, 0x2, URZ ;  /* 0x0000000212067890 */ /* 0x000fe4000fffe03f */
[----:B------:R-:W-:Y:S01]  /*1a50*/  UIADD3 UR10, UR18, 0x4, URZ ;  /* 0x00000004120a7890 */ /* 0x000fe2000fffe03f */
[----:B------:R-:W-:-:S02]  /*1a60*/  UMOV UR9, 0x40000040 ;  /* 0x4000004000097882 */ /* 0x000fc40000000000 */
[----:B------:R-:W-:Y:S01]  /*1a70*/  HGMMA.64x128x16.F32.BF16 R24, gdesc[UR16], RZ, !UPT, gsb0 ;  /* 0x01e00000101879f0 */ /* 0x000fe2000c0018ff */
[----:B------:R-:W-:Y:S01]  /*1a80*/  UMOV UR11, 0x40000040 ;  /* 0x40000040000b7882 */ /* 0x000fe20000000000 */
[----:B------:R-:W-:Y:S02]  /*1a90*/  UIADD3 UR12, UR16, 0x6, URZ ;  /* 0x00000006100c7890 */ /* 0x000fe4000fffe03f */
[----:B------:R-:W-:Y:S01]  /*1aa0*/  UIADD3 UR14, UR18, 0x6, URZ ;  /* 0x00000006120e7890 */ /* 0x000fe2000fffe03f */
[----:B------:R-:W-:Y:S01]  /*1ab0*/  UMOV UR13, 0x40000040 ;  /* 0x40000040000d7882 */ /* 0x000fe20000000000 */
[----:B------:R-:W-:Y:S01]  /*1ac0*/  UMOV UR15, 0x40000040 ;  /* 0x40000040000f7882 */ /* 0x000fe20000000000 */
[----:B------:R-:W-:Y:S02]  /*1ad0*/  WARPGROUP.DEPBAR.LE gsb0, 0x0 ;  /* 0x00008000000079c5 */ /* 0x000fe40000010000 */
[----:B------:R-:W-:-:S06]  /*1ae0*/  WARPGROUP.ARRIVE ;  /* 0x00000000000079c5 */ /* 0x000fcc0000000000 */
[----:B------:R-:W-:Y:S01]  /*1af0*/  HGMMA.64x128x16.F32.BF16 R24, gdesc[UR4], R24, gsb0 ;  /* 0x01e00000041879f0 */ /* 0x000fe20008001818 */
        /* <DEDUP_REMOVED lines=12> */
[----:B------:R-:W-:Y:S01]  /*1bc0*/  FMUL.FTZ R21, R25, UR10 ;  /* 0x0000000a19157c20 */ /* 0x000fe20008410000 */
[----:B------:R-:W-:Y:S01]  /*1bd0*/  FMUL.FTZ R25, R28, UR10 ;  /* 0x0000000a1c197c20 */ /* 0x000fe20008410000 */
        /* <DEDUP_REMOVED lines=68> */
[C---:B------:R-:W-:Y:S01]  /*2020*/  IMAD R78, R17.reuse, -0x2, R60 ;  /* 0xfffffffe114e7824 */ /* 0x040fe200078e023c */
[----:B------:R-:W-:Y:S01]  /*2030*/  LEA R79, R88, 0xffffff80, 0x7 ;  /* 0xffffff80584f7811 */ /* 0x000fe200078e38ff */
[----:B------:R-:W-:-:S04]  /*2040*/  IMAD R62, R17, -0x2, R62 ;  /* 0xfffffffe113e7824 */ /* 0x000fc800078e023e */
[----:B------:R-:W3:Y:S01]  /*2050*/  MUFU.TANH R21, R21 ;  /* 0x0000001500157308 */ /* 0x000ee20000002400 */
[----:B--2---:R-:W-:Y:S02]  /*2060*/  VIADD R3, R18, UR42 ;  /* 0x0000002a12037c36 */ /* 0x004fe40008000000 */
[C---:B------:R-:W-:Y:S02]  /*2070*/  VIADD R87, R62.reuse, UR6 ;  /* 0x000000063e577c36 */ /* 0x040fe40008000000 */
[----:B------:R-:W-:-:S03]  /*2080*/  VIADD R82, R62, UR21 ;  /* 0x000000153e527c36 */ /* 0x000fc60008000000 */
[----:B------:R-:W2:Y:S01]  /*2090*/  MUFU.TANH R4, R4 ;  /* 0x0000000400047308 */ /* 0x000ea20000002400 */
[----:B------:R-:W-:Y:S01]  /*20a0*/  VIADDMNMX R67, R3, R87, R78, PT ;  /* 0x0000005703437246 */ /* 0x000fe2000380014e */
[----:B------:R-:W-:-:S06]  /*20b0*/  IMAD.IADD R70, R82, 0x1, R3 ;  /* 0x0000000152467824 */ /* 0x000fcc00078e0203 */
        /* <DEDUP_REMOVED lines=42> */
[----:B------:R1:W1:Y:S08]  /*2360*/  MUFU.TANH R95, R69 ;  /* 0x00000045005f7308 */ /* 0x0002700000002400 */
[----:B------:R-:W1:Y:S08]  /*2370*/  MUFU.TANH R49, R49 ;  /* 0x0000003100317308 */ /* 0x000e700000002400 */
[----:B------:R-:W1:Y:S08]  /*2380*/  MUFU.TANH R50, R50 ;  /* 0x0000003200327308 */ /* 0x000e700000002400 */
[----:B------:R1:W1:Y:S08]  /*2390*/  MUFU.TANH R96, R72 ;  /* 0x0000004800607308 */ /* 0x0002700000002400 */
[----:B------:R1:W1:Y:S08]  /*23a0*/  MUFU.TANH R97, R73 ;  /* 0x0000004900617308 */ /* 0x0002700000002400 */
[----:B------:R-:W1:Y:S08]  /*23b0*/  MUFU.TANH R52, R52 ;  /* 0x0000003400347308 */ /* 0x000e700000002400 */
[----:B------:R-:W1:Y:S08]  /*23c0*/  MUFU.TANH R54, R54 ;  /* 0x0000003600367308 */ /* 0x000e700000002400 */
[----:B------:R1:W1:Y:S08]  /*23d0*/  MUFU.TANH R98, R76 ;  /* 0x0000004c00627308 */ /* 0x0002700000002400 */
        /* <DEDUP_REMOVED lines=25> */
.L_x_11135:
[----:B------:R-:W-:-:S06]  /*2570*/  UISETP.NE.AND UP1, UPT, UR7, 0x1, UPT ;  /* 0x000000010700788c */ /* 0x000fcc000bf25270 */
[----:B------:R-:W-:-:S05]  /*2580*/  PLOP3.LUT P2, PT, PT, PT, UP1, 0x80, 0x0 ;  /* 0x000000000000781c */ /* 0x000fca0003f4f018 */
[----:B------:R-:W-:-:S08]  /*2590*/  @UP1 ULDC.64 UR10, c[0x0][0x9e8] ;  /* 0x00027a00000a1ab9 */ /* 0x000fd00000000a00 */
[----:B------:R-:W-:-:S05]  /*25a0*/  @P2 IMAD.HI.U32 R61, R60, UR10, RZ ;  /* 0x0000000a3c3d2c27 */ /* 0x000fca000f8e00ff */
[----:B------:R-:W-:-:S07]  /*25b0*/  @P2 SHF.R.U32.HI R60, RZ, UR11, R61 ;  /* 0x0000000bff3c2c19 */ /* 0x000fce000801163d */
.L_x_11136:
[----:B------:R-:W-:Y:S05]  /*25c0*/  BSYNC B0 ;  /* 0x0000000000007941 */ /* 0x000fea0003800000 */
.L_x_11134:
[----:B------:R-:W-:-:S04]  /*25d0*/  IMAD R60, R60, UR7, -R79 ;  /* 0x000000073c3c7c24 */ /* 0x000fc8000f8e0a4f */
[----:B------:R-:W-:-:S05]  /*25e0*/  IMAD R60, R17, -0x2, R60 ;  /* 0xfffffffe113c7824 */ /* 0x000fca00078e023c */
[----:B------:R-:W-:Y:S02]  /*25f0*/  VIMNMX R70, R70, R60, !PT ;  /* 0x0000003c46467248 */ /* 0x000fe40007fe0100 */
[----:B------:R-:W-:-:S07]  /*2600*/  VIADDMNMX R67, R60, UR7, R67, PT ;  /* 0x000000073c437c46 */ /* 0x000fce000b800143 */
.L_x_11133:
        /* <DEDUP_REMOVED lines=203> */
.L_x_11139:
[----:B------:R-:W-:-:S06]  /*32c0*/  UISETP.NE.AND UP1, UPT, UR7, 0x1, UPT ;  /* 0x000000010700788c */ /* 0x000fcc000bf25270 */
[----:B------:R-:W-:-:S05]  /*32d0*/  PLOP3.LUT P6, PT, PT, PT, UP1, 0x80, 0x0 ;  /* 0x000000000000781c */ /* 0x000fca0003fcf018 */
[----:B------:R-:W-:-:S08]  /*32e0*/  @UP1 ULDC.64 UR10, c[0x0][0x9e8] ;  /* 0x00027a00000a1ab9 */ /* 0x000fd00000000a00 */
[----:B------:R-:W-:Y:S01]  /*32f0*/  @P6 IMAD.HI.U32 R35, R78, UR10, RZ ;  /* 0x0000000a4e236c27 */ /* 0x000fe2000f8e00ff */
[----:B------:R-:W-:-:S13]  /*3300*/  PLOP3.LUT P6, PT, PT, PT, UP1, 0x80, 0x0 ;  /* 0x000000000000781c */ /* 0x000fda0003fcf018 */
[----:B------:R-:W-:-:S07]  /*3310*/  @P6 SHF.R.U32.HI R78, RZ, UR11, R35 ;  /* 0x0000000bff4e6c19 */ /* 0x000fce0008011623 */
.L_x_11140:
[----:B------:R-:W-:Y:S05]  /*3320*/  BSYNC B0 ;  /* 0x0000000000007941 */ /* 0x000fea0003800000 */
.L_x_11138:
[----:B------:R-:W-:-:S04]  /*3330*/  IMAD R78, R78, UR7, -R79 ;  /* 0x000000074e4e7c24 */ /* 0x000fc8000f8e0a4f */
[----:B------:R-:W-:-:S05]  /*3340*/  IMAD R78, R17, -0x2, R78 ;  /* 0xfffffffe114e7824 */ /* 0x000fca00078e024e */
[----:B------:R-:W-:Y:S02]  /*3350*/  VIMNMX R70, R70, R78, !PT ;  /* 0x0000004e46467248 */ /* 0x000fe40007fe0100 */
[----:B------:R-:W-:-:S07]  /*3360*/  VIADDMNMX R67, R78, UR7, R67, PT ;  /* 0x000000074e437c46 */ /* 0x000fce000b800143 */
.L_x_11137:
[----:B------:R-:W-:Y:S01]  /*3370*/  ISETP.GT.AND P2, PT, R70, 0x1, !P2 ;  /* 0x000000014600780c */ /* 0x000fe20005744270 */
[----:B------:R-:W-:Y:S01]  /*3380*/  ULDC UR22, c[0x0][0x988] ;  /* 0x0002620000167ab9 */ /* 0x000fe20000000800 */
[----:B------:R-:W-:Y:S01]  /*3390*/  LOP3.LUT P6, RZ, R19, 0x8, RZ, 0xc0, !PT ;  /* 0x0000000813ff7812 */ /* 0x000fe200078cc0ff */
[----:B------:R-:W-:Y:S01]  /*33a0*/  IMAD R6, R6, UR47, -R5 ;  /* 0x0000002f06067c24 */ /* 0x000fe2000f8e0a05 */
        /* <DEDUP_REMOVED lines=36> */
[C---:B------:R-:W-:Y:S02]  /*35f0*/  LOP3.LUT P2, RZ, R19.reuse, 0x800000, RZ, 0xc0, !PT ;  /* 0x0080000013ff7812 */ /* 0x040fe4000784c0ff */
[----:B------:R-:W-:Y:S02]  /*3600*/  LOP3.LUT P6, RZ, R19, 0x8000, RZ, 0xc0, !PT ;  /* 0x0000800013ff7812 */ /* 0x000fe400078cc0ff */
        /* <DEDUP_REMOVED lines=54> */
[----:B------:R-:W-:Y:S01]  /*3970*/  ISETP.GT.AND P2, PT, R70, 0x39, !P6 ;  /* 0x000000394600780c */ /* 0x000fe20007744270 */
[----:B------:R-:W1:Y:S01]  /*3980*/  SHFL.BFLY PT, R77, R10, 0x2, 0x1f ;  /* 0x0c401f000a4d7f89 */ /* 0x000e6200000e0000 */
[----:B------:R-:W-:-:S02]  /*3990*/  LOP3.LUT P6, RZ, R19, 0x10, RZ, 0xc0, !PT ;  /* 0x0000001013ff7812 */ /* 0x000fc400078cc0ff */
[----:B------:R-:W-:Y:S02]  /*39a0*/  ISETP.LT.OR P2, PT, R67, 0x3a, P2 ;  /* 0x0000003a4300780c */ /* 0x000fe40001741670 */
[----:B------:R-:W-:Y:S02]  /*39b0*/  R2UR UR10, R6 ;  /* 0x00000000060a72ca */ /* 0x000fe400000e0000 */
[----:B------:R-:W-:Y:S02]  /*39c0*/  FSEL R32, R32, -INF , !P2 ;  /* 0xff80000020207808 */ /* 0x000fe40005000000 */
[----:B------:R-:W-:-:S04]  /*39d0*/  LOP3.LUT P2, RZ, R19, 0x4000, RZ, 0xc0, !PT ;  /* 0x0000400013ff7812 */ /* 0x000fc8000784c0ff */
[----:B------:R-:W-:-:S04]  /*39e0*/  ISETP.GT.AND P2, PT, R70, 0x40, !P2 ;  /* 0x000000404600780c */ /* 0x000fc80005744270 */
[----:B------:R-:W-:Y:S01]  /*39f0*/  ISETP.LT.OR P2, PT, R67, 0x41, P2 ;  /* 0x000000414300780c */ /* 0x000fe20001741670 */
[----:B------:R-:W-:-:S03]  /*3a00*/  UIADD3 UR10, UR42, UR10, URZ ;  /* 0x0000000a2a0a7290 */ /* 0x000fc6000fffe03f */
[----:B------:R-:W-:Y:S01]  /*3a10*/  FSEL R34, R34, -INF , !P2 ;  /* 0xff80000022227808 */ /* 0x000fe20005000000 */
[----:B------:R-:W-:Y:S01]  /*3a20*/  UIADD3 UR6, UR10, UR6, URZ ;  /* 0x000000060a067290 */ /* 0x000fe2000fffe03f */
        /* <DEDUP_REMOVED lines=56> */
[----:B------:R-:W-:Y:S01]  /*3db0*/  MUFU.EX2 R148, R148 ;  /* 0x0000009400947308 */ /* 0x000fe20000000800 */
[----:B------:R-:W-:Y:S01]  /*3dc0*/  FMNMX.FTZ R10, R4, R37, !PT ;  /* 0x00000025040a7209 */ /* 0x000fe20007810000 */
[--C-:B------:R-:W-:Y:S01]  /*3dd0*/  FFMA.FTZ R73, R76, UR22, -R78.reuse ;  /* 0x000000164c497c23 */ /* 0x100fe2000801084e */
[----:B------:R-:W-:Y:S01]  /*3de0*/  ISETP.GT.AND P2, PT, R70, 0x69, !P2 ;  /* 0x000000694600780c */ /* 0x000fe20005744270 */
[--C-:B------:R-:W-:Y:S01]  /*3df0*/  FFMA.FTZ R120, R29, UR22, -R78.reuse ;  /* 0x000000161d787c23 */ /* 0x100fe2000801084e */
[----:B------:R-:W-:Y:S01]  /*3e00*/  FMNMX.FTZ R10, R9, R10, !PT ;  /* 0x0000000a090a7209 */ /* 0x000fe20007810000 */
[--C-:B------:R-:W-:Y:S01]  /*3e10*/  FFMA.FTZ R144, R75, UR22, -R78.reuse ;  /* 0x000000164b907c23 */ /* 0x100fe2000801084e */
[----:B------:R-:W-:Y:S01]  /*3e20*/  ISETP.LT.OR P2, PT, R67, 0x6a, P2 ;  /* 0x0000006a4300780c */ /* 0x000fe20001741670 */
[----:B------:R-:W1:Y:S01]  /*3e30*/  MUFU.EX2 R71, R71 ;  /* 0x0000004700477308 */ /* 0x000e620000000800 */
        /* <DEDUP_REMOVED lines=9> */
[----:B------:R-:W2:Y:S01]  /*3ed0*/  MUFU.EX2 R150, R150 ;  /* 0x0000009600967308 */ /* 0x000ea20000000800 */
[----:B------:R-:W-:Y:S01]  /*3ee0*/  FSEL R60, R51, -INF , !P5 ;  /* 0xff800000333c7808 */ /* 0x000fe20006800000 */
[--C-:B------:R-:W-:Y:S01]  /*3ef0*/  FFMA.FTZ R146, R72, UR22, -R78.reuse ;  /* 0x0000001648927c23 */ /* 0x100fe2000801084e */
[----:B------:R-:W-:Y:S01]  /*3f00*/  FMNMX.FTZ R10, R12, R77, !PT ;  /* 0x0000004d0c0a7209 */ /* 0x000fe20007810000 */
[--C-:B------:R-:W-:Y:S01]  /*3f10*/  FFMA.FTZ R69, R69, UR22, -R78.reuse ;  /* 0x0000001645457c23 */ /* 0x100fe2000801084e */
[----:B------:R-:W-:Y:S01]  /*3f20*/  ISETP.LT.OR P6, PT, R67, 0x7a, P6 ;  /* 0x0000007a4300780c */ /* 0x000fe200037c1670 */
[--C-:B------:R-:W-:Y:S01]  /*3f30*/  FFMA.FTZ R140, R68, UR22, -R78.reuse ;  /* 0x00000016448c7c23 */ /* 0x100fe2000801084e */
[----:B------:R-:W-:Y:S01]  /*3f40*/  FMNMX.FTZ R77, R13, R10, !PT ;  /* 0x0000000a0d4d7209 */ /* 0x000fe20007810000 */
[----:B------:R-:W3:Y:S01]  /*3f50*/  MUFU.EX2 R73, R73 ;  /* 0x0000004900497308 */ /* 0x000ee20000000800 */
[----:B------:R-:W-:Y:S01]  /*3f60*/  FSEL R55, R55, -INF , !P6 ;  /* 0xff80000037377808 */ /* 0x000fe20007000000 */
[--C-:B------:R-:W-:Y:S01]  /*3f70*/  FFMA.FTZ R64, R64, UR22, -R78.reuse ;  /* 0x0000001640407c23 */ /* 0x100fe2000801084e */
[----:B------:R-:W-:Y:S01]  /*3f80*/  FMNMX.FTZ R10, R14, R77, !PT ;  /* 0x0000004d0e0a7209 */ /* 0x000fe20007810000 */
[--C-:B------:R-:W-:Y:S01]  /*3f90*/  FFMA.FTZ R128, R57, UR22, -R78.reuse ;  /* 0x0000001639807c23 */ /* 0x100fe2000801084e */
[--C-:B------:R-:W-:Y:S01]  /*3fa0*/  FFMA.FTZ R142, R66, UR22, -R78.reuse ;  /* 0x00000016428e7c23 */ /* 0x100fe2000801084e */
[--C-:B------:R-:W-:Y:S01]  /*3fb0*/  FFMA.FTZ R57, R44, UR22, -R78.reuse ;  /* 0x000000162c397c23 */ /* 0x100fe2000801084e */
[----:B------:R-:W-:Y:S01]  /*3fc0*/  FMNMX.FTZ R77, R15, R10, !PT ;  /* 0x0000000a0f4d7209 */ /* 0x000fe20007810000 */
[----:B------:R-:W4:Y:S01]  /*3fd0*/  MUFU.EX2 R144, R144 ;  /* 0x0000009000907308 */ /* 0x000f220000000800 */
[--C-:B------:R-:W-:Y:S01]  /*3fe0*/  FFMA.FTZ R62, R62, UR22, -R78.reuse ;  /* 0x000000163e3e7c23 */ /* 0x100fe2000801084e */
[--C-:B------:R-:W-:Y:S01]  /*3ff0*/  FFMA.FTZ R136, R65, UR22, -R78.reuse ;  /* 0x0000001641887c23 */ /* 0x100fe2000801084e */
[----:B------:R-:W-:Y:S01]  /*4000*/  FMNMX.FTZ R77, R20, R77, !PT ;  /* 0x0000004d144d7209 */ /* 0x000fe20007810000 */
[--C-:B------:R-:W-:Y:S01]  /*4010*/  FFMA.FTZ R130, R48, UR22, -R78.reuse ;  /* 0x0000001630827c23 */ /* 0x100fe2000801084e */
[--C-:B------:R-:W-:Y:S01]  /*4020*/  FFMA.FTZ R65, R89, UR22, -R78.reuse ;  /* 0x0000001659417c23 */ /* 0x100fe2000801084e */
[--C-:B------:R-:W-:Y:S01]  /*4030*/  FFMA.FTZ R138, R90, UR22, -R78.reuse ;  /* 0x000000165a8a7c23 */ /* 0x100fe2000801084e */
[----:B------:R-:W-:Y:S01]  /*4040*/  FMNMX.FTZ R77, R24, R77, !PT ;  /* 0x0000004d184d7209 */ /* 0x000fe20007810000 */
[----:B------:R-:W5:Y:S01]  /*4050*/  MUFU.EX2 R75, R75 ;  /* 0x0000004b004b7308 */ /* 0x000f620000000800 */
        /* <DEDUP_REMOVED lines=9> */
[----:B------:R-:W-:Y:S01]  /*40f0*/  FFMA.FTZ R27, R27, UR22, -R78 ;  /* 0x000000161b1b7c23 */ /* 0x000fe2000801084e */
[----:B------:R-:W-:-:S04]  /*4100*/  FMNMX.FTZ R79, R30, R79, !PT ;  /* 0x0000004f1e4f7209 */ /* 0x000fc80007810000 */
[----:B------:R-:W-:Y:S01]  /*4110*/  FMNMX.FTZ R79, R32, R79, !PT ;  /* 0x0000004f204f7209 */ /* 0x000fe20007810000 */
[----:B------:R-:W5:Y:S03]  /*4120*/  MUFU.EX2 R69, R69 ;  /* 0x0000004500457308 */ /* 0x000f660000000800 */
        /* <DEDUP_REMOVED lines=21> */
[----:B------:R-:W-:Y:S01]  /*4280*/  FMNMX.FTZ R10, R60, R51, !PT ;  /* 0x000000333c0a7209 */ /* 0x000fe20007810000 */
[--C-:B------:R-:W-:Y:S01]  /*4290*/  FFMA.FTZ R51, R53, UR22, -R78.reuse ;  /* 0x0000001635337c23 */ /* 0x100fe2000801084e */
[----:B------:R-:W-:Y:S02]  /*42a0*/  FFMA.FTZ R53, R59, UR22, -R78 ;  /* 0x000000163b357c23 */ /* 0x000fe4000801084e */
        /* <DEDUP_REMOVED lines=15> */
[----:B------:R-:W-:Y:S03]  /*43a0*/  MUFU.EX2 R57, R57 ;  /* 0x0000003900397308 */ /* 0x000fe60000000800 */
[----:B------:R-:W-:Y:S02]  /*43b0*/  FSEL R25, R29, RZ, P2 ;  /* 0x000000ff1d197208 */ /* 0x000fe40001000000 */
[----:B------:R-:W-:-:S03]  /*43c0*/  PLOP3.LUT P2, PT, PT, PT, UP0, 0x40, 0x0 ;  /* 0x000000000000781c */ /* 0x000fc60003f4e808 */
[----:B------:R-:W-:Y:S01]  /*43d0*/  FFMA.FTZ R145, R7, UR22, -R25 ;  /* 0x0000001607917c23 */ /* 0x000fe20008010819 */
[----:B------:R-:W-:Y:S01]  /*43e0*/  FADD.FTZ R7, R148, R71 ;  /* 0x0000004794077221 */ /* 0x000fe20000010000 */
[--C-:B------:R-:W-:Y:S01]  /*43f0*/  FFMA.FTZ R143, R20, UR22, -R25.reuse ;  /* 0x00000016148f7c23 */ /* 0x100fe20008010819 */
[--C-:B------:R-:W-:Y:S01]  /*4400*/  FFMA.FTZ R20, R24, UR22, -R25.reuse ;  /* 0x0000001618147c23 */ /* 0x100fe20008010819 */
[----:B------:R-:W-:Y:S01]  /*4410*/  FFMA.FTZ R24, R28, UR22, -R25 ;  /* 0x000000161c187c23 */ /* 0x000fe20008010819 */
[----:B--2---:R-:W-:Y:S01]  /*4420*/  FADD.FTZ R28, R150, R7 ;  /* 0x00000007961c7221 */ /* 0x004fe20000010000 */
[--C-:B------:R-:W-:Y:S01]  /*4430*/  FFMA.FTZ R149, R4, UR22, -R25.reuse ;  /* 0x0000001604957c23 */ /* 0x100fe20008010819 */
[--C-:B------:R-:W-:Y:S01]  /*4440*/  FFMA.FTZ R4, R37, UR22, -R25.reuse ;  /* 0x0000001625047c23 */ /* 0x100fe20008010819 */
[--C-:B------:R-:W-:Y:S01]  /*4450*/  FFMA.FTZ R151, R9, UR22, -R25.reuse ;  /* 0x0000001609977c23 */ /* 0x100fe20008010819 */
[----:B---3--:R-:W-:Y:S01]  /*4460*/  FADD.FTZ R7, R73, R28 ;  /* 0x0000001c49077221 */ /* 0x008fe20000010000 */
[--C-:B------:R-:W-:Y:S01]  /*4470*/  FFMA.FTZ R44, R35, UR22, -R25.reuse ;  /* 0x00000016232c7c23 */ /* 0x100fe20008010819 */
[----:B------:R-:W-:Y:S01]  /*4480*/  FFMA.FTZ R139, R30, UR22, -R25 ;  /* 0x000000161e8b7c23 */ /* 0x000fe20008010819 */
[----:B------:R-:W-:Y:S01]  /*4490*/  MUFU.EX2 R149, R149 ;  /* 0x0000009500957308 */ /* 0x000fe20000000800 */
[----:B----4-:R-:W-:Y:S01]  /*44a0*/  FADD.FTZ R28, R144, R7 ;  /* 0x00000007901c7221 */ /* 0x010fe20000010000 */
[--C-:B------:R-:W-:Y:S01]  /*44b0*/  FFMA.FTZ R48, R11, UR22, -R25.reuse ;  /* 0x000000160b307c23 */ /* 0x100fe20008010819 */
[--C-:B------:R-:W-:Y:S01]  /*44c0*/  FFMA.FTZ R147, R12, UR22, -R25.reuse ;  /* 0x000000160c937c23 */ /* 0x100fe20008010819 */
[--C-:B------:R-:W-:Y:S01]  /*44d0*/  FFMA.FTZ R137, R26, UR22, -R25.reuse ;  /* 0x000000161a897c23 */ /* 0x100fe20008010819 */
[----:B-----5:R-:W-:Y:S01]  /*44e0*/  FADD.FTZ R7, R75, R28 ;  /* 0x0000001c4b077221 */ /* 0x020fe20000010000 */
[--C-:B------:R-:W-:Y:S01]  /*44f0*/  FFMA.FTZ R26, R32, UR22, -R25.reuse ;  /* 0x00000016201a7c23 */ /* 0x100fe20008010819 */
[----:B------:R-:W-:Y:S01]  /*4500*/  FFMA.FTZ R12, R13, UR22, -R25 ;  /* 0x000000160d0c7c23 */ /* 0x000fe20008010819 */
[----:B------:R-:W1:Y:S01]  /*4510*/  MUFU.EX2 R4, R4 ;  /* 0x0000000400047308 */ /* 0x000e620000000800 */
[----:B------:R-:W-:Y:S01]  /*4520*/  FADD.FTZ R30, R146, R7 ;  /* 0x00000007921e7221 */ /* 0x000fe20000010000 */
[--C-:B------:R-:W-:Y:S01]  /*4530*/  FFMA.FTZ R141, R14, UR22, -R25.reuse ;  /* 0x000000160e8d7c23 */ /* 0x100fe20008010819 */
[--C-:B------:R-:W-:Y:S01]  /*4540*/  FFMA.FTZ R133, R34, UR22, -R25.reuse ;  /* 0x0000001622857c23 */ /* 0x100fe20008010819 */
[--C-:B------:R-:W-:Y:S01]  /*4550*/  FFMA.FTZ R14, R15, UR22, -R25.reuse ;  /* 0x000000160f0e7c23 */ /* 0x100fe20008010819 */
[----:B------:R-:W-:Y:S01]  /*4560*/  FADD.FTZ R7, R69, R30 ;  /* 0x0000001e45077221 */ /* 0x000fe20000010000 */
[--C-:B------:R-:W-:Y:S01]  /*4570*/  FFMA.FTZ R28, R36, UR22, -R25.reuse ;  /* 0x00000016241c7c23 */ /* 0x100fe20008010819 */
[----:B------:R-:W-:Y:S01]  /*4580*/  FFMA.FTZ R135, R38, UR22, -R25 ;  /* 0x0000001626877c23 */ /* 0x000fe20008010819 */
[----:B------:R-:W2:Y:S01]  /*4590*/  MUFU.EX2 R151, R151 ;  /* 0x0000009700977308 */ /* 0x000ea20000000800 */
        /* <DEDUP_REMOVED lines=8> */
[----:B-1----:R-:W-:Y:S01]  /*4620*/  FADD.FTZ R32, R149, R4 ;  /* 0x0000000495207221 */ /* 0x002fe20000010000 */
[----:B------:R-:W-:Y:S01]  /*4630*/  FADD.FTZ R34, R142, R9 ;  /* 0x000000098e227221 */ /* 0x000fe20000010000 */
[--C-:B------:R-:W-:Y:S01]  /*4640*/  FFMA.FTZ R54, R54, UR22, -R25.reuse ;  /* 0x0000001636367c23 */ /* 0x100fe20008010819 */
[--C-:B------:R-:W-:Y:S01]  /*4650*/  FFMA.FTZ R56, R56, UR22, -R25.reuse ;  /* 0x0000001638387c23 */ /* 0x100fe20008010819 */
[--C-:B------:R-:W-:Y:S01]  /*4660*/  FFMA.FTZ R43, R43, UR22, -R25.reuse ;  /* 0x000000162b2b7c23 */ /* 0x100fe20008010819 */
[----:B------:R-:W-:Y:S01]  /*4670*/  FADD.FTZ R9, R79, R34 ;  /* 0x000000224f097221 */ /* 0x000fe20000010000 */
[--C-:B------:R-:W-:Y:S01]  /*4680*/  FFMA.FTZ R46, R46, UR22, -R25.reuse ;  /* 0x000000162e2e7c23 */ /* 0x100fe20008010819 */
[----:B------:R-:W1:Y:S01]  /*4690*/  MUFU.EX2 R145, R145 ;  /* 0x0000009100917308 */ /* 0x000e620000000800 */
[----:B--2---:R-:W-:Y:S01]  /*46a0*/  FADD.FTZ R7, R151, R32 ;  /* 0x0000002097077221 */ /* 0x004fe20000010000 */
[--C-:B------:R-:W-:Y:S01]  /*46b0*/  FFMA.FTZ R61, R61, UR22, -R25.reuse ;  /* 0x000000163d3d7c23 */ /* 0x100fe20008010819 */
[----:B------:R-:W-:Y:S01]  /*46c0*/  FFMA.FTZ R60, R60, UR22, -R25 ;  /* 0x000000163c3c7c23 */ /* 0x000fe20008010819 */
[----:B------:R-:W-:-:S02]  /*46d0*/  F2FP.BF16.F32.PACK_AB R149, R4, R149 ;  /* 0x000000950495723e */ /* 0x000fc400000010ff */
[----:B------:R-:W-:Y:S02]  /*46e0*/  F2FP.BF16.F32.PACK_AB R148, R71, R148 ;  /* 0x000000944794723e */ /* 0x000fe400000010ff */
[----:B------:R-:W2:Y:S01]  /*46f0*/  MUFU.EX2 R48, R48 ;  /* 0x0000003000307308 */ /* 0x000ea20000000800 */
[----:B---3--:R-:W-:Y:S01]  /*4700*/  FADD.FTZ R32, R44, R7 ;  /* 0x000000072c207221 */ /* 0x008fe20000010000 */
[----:B------:R-:W-:Y:S02]  /*4710*/  F2FP.BF16.F32.PACK_AB R150, R73, R150 ;  /* 0x000000964996723e */ /* 0x000fe400000010ff */
[----:B------:R-:W-:Y:S02]  /*4720*/  F2FP.BF16.F32.PACK_AB R144, R75, R144 ;  /* 0x000000904b90723e */ /* 0x000fe400000010ff */
[----:B------:R-:W-:Y:S02]  /*4730*/  F2FP.BF16.F32.PACK_AB R146, R69, R146 ;  /* 0x000000924592723e */ /* 0x000fe400000010ff */
[----:B------:R-:W3:Y:S01]  /*4740*/  MUFU.EX2 R147, R147 ;  /* 0x0000009300937308 */ /* 0x000ee20000000800 */
[----:B-1----:R-:W-:Y:S01]  /*4750*/  FADD.FTZ R7, R145, R32 ;  /* 0x0000002091077221 */ /* 0x002fe20000010000 */
[----:B------:R-:W-:Y:S01]  /*4760*/  FADD.FTZ R32, R136, R9 ;  /* 0x0000000988207221 */ /* 0x000fe20000010000 */
[----:B------:R-:W-:-:S02]  /*4770*/  F2FP.BF16.F32.PACK_AB R140, R77, R140 ;  /* 0x0000008c4d8c723e */ /* 0x000fc400000010ff */
[----:B------:R-:W-:Y:S01]  /*4780*/  F2FP.BF16.F32.PACK_AB R142, R79, R142 ;  /* 0x0000008e4f8e723e */ /* 0x000fe200000010ff */
[----:B------:R-:W-:Y:S01]  /*4790*/  FADD.FTZ R9, R65, R32 ;  /* 0x0000002041097221 */ /* 0x000fe20000010000 */
[----:B------:R-:W-:Y:S01]  /*47a0*/  FFMA.FTZ R32, R45, UR22, -R25 ;  /* 0x000000162d207c23 */ /* 0x000fe20008010819 */
[----:B------:R-:W1:Y:S01]  /*47b0*/  MUFU.EX2 R12, R12 ;  /* 0x0000000c000c7308 */ /* 0x000e620000000800 */
[----:B--2---:R-:W-:Y:S01]  /*47c0*/  FADD.FTZ R34, R48, R7 ;  /* 0x0000000730227221 */ /* 0x004fe20000010000 */
[----:B------:R-:W-:Y:S01]  /*47d0*/  FADD.FTZ R36, R138, R9 ;  /* 0x000000098a247221 */ /* 0x000fe20000010000 */
[----:B------:R-:W-:Y:S01]  /*47e0*/  FFMA.FTZ R25, R55, UR22, -R25 ;  /* 0x0000001637197c23 */ /* 0x000fe20008010819 */
[----:B------:R-:W-:Y:S02]  /*47f0*/  F2FP.BF16.F32.PACK_AB R136, R65, R136 ;  /* 0x000000884188723e */ /* 0x000fe400000010ff */
[----:B------:R-:W-:Y:S02]  /*4800*/  F2FP.BF16.F32.PACK_AB R138, R63, R138 ;  /* 0x0000008a3f8a723e */ /* 0x000fe400000010ff */
[----:B------:R-:W2:Y:S01]  /*4810*/  MUFU.EX2 R141, R141 ;  /* 0x0000008d008d7308 */ /* 0x000ea20000000800 */
[----:B---3--:R-:W-:Y:S01]  /*4820*/  FADD.FTZ R7, R147, R34 ;  /* 0x0000002293077221 */ /* 0x008fe20000010000 */
[----:B------:R-:W-:-:S02]  /*4830*/  F2FP.BF16.F32.PACK_AB R151, R44, R151 ;  /* 0x000000972c97723e */ /* 0x000fc400000010ff */
[----:B------:R-:W-:-:S04]  /*4840*/  F2FP.BF16.F32.PACK_AB R145, R48, R145 ;  /* 0x000000913091723e */ /* 0x000fc800000010ff */
[----:B------:R-:W3:Y:S01]  /*4850*/  MUFU.EX2 R14, R14 ;  /* 0x0000000e000e7308 */ /* 0x000ee20000000800 */
[C---:B-1----:R-:W-:Y:S01]  /*4860*/  FADD.FTZ R34, R12.reuse, R7 ;  /* 0x000000070c227221 */ /* 0x042fe20000010000 */
[----:B------:R-:W-:Y:S01]  /*4870*/  FADD.FTZ R7, R63, R36 ;  /* 0x000000243f077221 */ /* 0x000fe20000010000 */
[----:B------:R-:W-:-:S03]  /*4880*/  F2FP.BF16.F32.PACK_AB R147, R12, R147 ;  /* 0x000000930c93723e */ /* 0x000fc600000010ff */
[----:B------:R-:W-:Y:S01]  /*4890*/  FADD.FTZ R36, R132, R7 ;  /* 0x0000000784247221 */ /* 0x000fe20000010000 */
[----:B------:R-:W-:Y:S01]  /*48a0*/  F2FP.BF16.F32.PACK_AB R132, R47, R132 ;  /* 0x000000842f84723e */ /* 0x000fe200000010ff */
[----:B------:R-:W1:Y:S01]  /*48b0*/  MUFU.EX2 R143, R143 ;  /* 0x0000008f008f7308 */ /* 0x000e620000000800 */
[----:B--2---:R-:W-:Y:S01]  /*48c0*/  FADD.FTZ R5, R141, R34 ;  /* 0x000000228d057221 */ /* 0x004fe20000010000 */
[----:B------:R-:W-:-:S04]  /*48d0*/  FADD.FTZ R7, R47, R36 ;  /* 0x000000242f077221 */ /* 0x000fc80000010000 */
[----:B------:R-:W-:Y:S01]  /*48e0*/  FADD.FTZ R36, R134, R7 ;  /* 0x0000000786247221 */ /* 0x000fe20000010000 */
[C---:B------:R-:W-:Y:S01]  /*48f0*/  F2FP.BF16.F32.PACK_AB R134, R51.reuse, R134 ;  /* 0x000000863386723e */ /* 0x040fe200000010ff */
[----:B------:R-:W2:Y:S01]  /*4900*/  MUFU.EX2 R20, R20 ;  /* 0x0000001400147308 */ /* 0x000ea20000000800 */
[C---:B---3--:R-:W-:Y:S01]  /*4910*/  FADD.FTZ R34, R14.reuse, R5 ;  /* 0x000000050e227221 */ /* 0x048fe20000010000 */
[----:B------:R-:W-:Y:S01]  /*4920*/  FADD.FTZ R7, R51, R36 ;  /* 0x0000002433077221 */ /* 0x000fe20000010000 */
[----:B------:R-:W-:-:S03]  /*4930*/  F2FP.BF16.F32.PACK_AB R141, R14, R141 ;  /* 0x0000008d0e8d723e */ /* 0x000fc600000010ff */
[----:B------:R-:W-:Y:S01]  /*4940*/  FADD.FTZ R36, R128, R7 ;  /* 0x0000000780247221 */ /* 0x000fe20000010000 */
[----:B------:R-:W-:Y:S01]  /*4950*/  F2FP.BF16.F32.PACK_AB R128, R53, R128 ;  /* 0x000000803580723e */ /* 0x000fe200000010ff */
[----:B------:R-:W3:Y:S01]  /*4960*/  MUFU.EX2 R137, R137 ;  /* 0x0000008900897308 */ /* 0x000ee20000000800 */
[----:B-1----:R-:W-:Y:S01]  /*4970*/  FADD.FTZ R5, R143, R34 ;  /* 0x000000228f057221 */ /* 0x002fe20000010000 */
[----:B------:R-:W-:-:S04]  /*4980*/  FADD.FTZ R7, R53, R36 ;  /* 0x0000002435077221 */ /* 0x000fc80000010000 */
[----:B------:R-:W-:Y:S01]  /*4990*/  FADD.FTZ R36, R130, R7 ;  /* 0x0000000782247221 */ /* 0x000fe20000010000 */
[C---:B------:R-:W-:Y:S01]  /*49a0*/  F2FP.BF16.F32.PACK_AB R130, R57.reuse, R130 ;  /* 0x000000823982723e */ /* 0x040fe200000010ff */
[----:B------:R-:W1:Y:S01]  /*49b0*/  MUFU.EX2 R24, R24 ;  /* 0x0000001800187308 */ /* 0x000e620000000800 */
[C---:B--2---:R-:W-:Y:S01]  /*49c0*/  FADD.FTZ R34, R20.reuse, R5 ;  /* 0x0000000514227221 */ /* 0x044fe20000010000 */
[----:B------:R-:W-:Y:S01]  /*49d0*/  FADD.FTZ R7, R57, R36 ;  /* 0x0000002439077221 */ /* 0x000fe20000010000 */
[----:B------:R-:W-:-:S05]  /*49e0*/  F2FP.BF16.F32.PACK_AB R143, R20, R143 ;  /* 0x0000008f148f723e */ /* 0x000fca00000010ff */
        /* <DEDUP_REMOVED lines=65> */
[----:B--2---:R-:W-:Y:S01]  /*4e00*/  FADD.FTZ R4, R60, R7 ;  /* 0x000000073c047221 */ /* 0x004fe20000010000 */
[----:B------:R-:W-:-:S03]  /*4e10*/  VIADD R7, R88, 0xfffffffe ;  /* 0xfffffffe58077836 */ /* 0x000fc60000000000 */
[C---:B---3--:R-:W-:Y:S01]  /*4e20*/  FADD.FTZ R4, R25.reuse, R4 ;  /* 0x0000000419047221 */ /* 0x048fe20000010000 */
        /* <DEDUP_REMOVED lines=12> */
.L_x_11142:
[----:B------:R-:W-:-:S11]  /*4ef0*/  UISETP.NE.AND UP1, UPT, UR7, 0x1, UPT ;  /* 0x000000010700788c */ /* 0x000fd6000bf25270 */
[----:B------:R-:W-:Y:S02]  /*4f00*/  @UP1 ULDC.64 UR18, c[0x0][0x9e8] ;  /* 0x00027a0000121ab9 */ /* 0x000fe40000000a00 */
[----:B------:R-:W-:-:S04]  /*4f10*/  UIMAD.WIDE.U32 UR10, UR14, UR18, URZ ;  /* 0x000000120e0a72a5 */ /* 0x000fc8000f8e003f */
[----:B------:R-:W-:-:S12]  /*4f20*/  @UP1 USHF.R.U32.HI UR14, URZ, UR19, UR11 ;  /* 0x000000133f0e1299 */ /* 0x000fd8000801160b */
.L_x_11143:
[----:B------:R-:W-:-:S04]  /*4f30*/  UIMAD UR7, UR14, UR7, UR7 ;  /* 0x000000070e0772a4 */ /* 0x000fc8000f8e0207 */
[----:B------:R-:W-:-:S04]  /*4f40*/  UISETP.LT.AND UP1, UPT, UR6, UR7, UPT ;  /* 0x000000070600728c */ /* 0x000fc8000bf21270 */
[----:B------:R-:W-:-:S12]  /*4f50*/  USEL UR6, UR6, UR7, UP1 ;  /* 0x0000000706067287 */ /* 0x000fd80008800000 */
.L_x_11141:
        /* <DEDUP_REMOVED lines=21> */
[----:B------:R-:W-:-:S13]  /*50b0*/  ISETP.GE.AND P2, PT, R7, UR29, PT ;  /* 0x0000001d07007c0c */ /* 0x000fda000bf46270 */
[----:B------:R-:W-:Y:S05]  /*50c0*/  @!P2 BRA `(.L_x_11144) ;  /* 0x000000340050a947 */ /* 0x000fea0003800000 */
[----:B------:R-:W-:Y:S01]  /*50d0*/  IMAD.IADD R9, R3, 0x1, R6 ;  /* 0x0000000103097824 */ /* 0x000fe200078e0206 */
[----:B------:R-:W-:Y:S01]  /*50e0*/  ULDC UR23, c[0x0][0x9e4] ;  /* 0x0002790000177ab9 */ /* 0x000fe20000000800 */
[----:B------:R-:W-:Y:S01]  /*50f0*/  IMAD.MOV.U32 R119, RZ, RZ, RZ ;  /* 0x000000ffff777224 */ /* 0x000fe200078e00ff */
[----:B------:R-:W-:Y:S01]  /*5100*/  ULDC UR25, c[0x0][0x288] ;  /* 0x0000a20000197ab9 */ /* 0x000fe20000000800 */
[----:B------:R-:W-:Y:S01]  /*5110*/  ULDC UR22, c[0x0][0x988] ;  /* 0x0002620000167ab9 */ /* 0x000fe20000000800 */
[----:B------:R-:W-:Y:S01]  /*5120*/  ULDC UR26, c[0x0][0x9d8] ;  /* 0x00027600001a7ab9 */ /* 0x000fe20000000800 */
[----:B------:R-:W-:-:S05]  /*5130*/  ULDC UR24, c[0x0][0x9e0] ;  /* 0x0002780000187ab9 */ /* 0x000fca0000000800 */
.L_x_11161:
        /* <DEDUP_REMOVED lines=9> */
.L_x_11146:
[----:B------:R-:W-:Y:S01]  /*51d0*/  ULEA UR6, UR28, UR40, 0x3 ;  /* 0x000000281c067291 */ /* 0x000fe2000f8e183f */
[----:B------:R-:W-:-:S05]  /*51e0*/  IMAD.U32 R11, RZ, RZ, UR27 ;  /* 0x0000001bff0b7e24 */ /* 0x000fca000f8e00ff */
[----:B------:R-:W-:-:S04]  /*51f0*/  SHF.L.U32 R11, R11, 0x1f, RZ ;  /* 0x0000001f0b0b7819 */ /* 0x000fc800000006ff */
[----:B------:R1:W2:Y:S01]  /*5200*/  SYNCS.PHASECHK.TRANS64.TRYWAIT P2, [UR6+0x16830], R11 ;  /* 0x0168300bff0075a7 */ /* 0x0002a20008040146 */
[----:B------:R-:W-:Y:S05]  /*5210*/  @!P0 BRA `(.L_x_11147) ;  /* 0x0000000000048947 */ /* 0x000fea0003800000 */
[----:B------:R-:W-:Y:S01]  /*5220*/  BPT.TRAP 0x1 ;  /* 0x000000040000795c */ /* 0x000fe20000300000 */
.L_x_11147:
[----:B--2---:R-:W-:Y:S05]  /*5230*/  @P2 BRA `(.L_x_11145) ;  /* 0x0000000000082947 */ /* 0x004fea0003800000 */
[----:B------:R-:W2:Y:S02]  /*5240*/  SYNCS.PHASECHK.TRANS64.TRYWAIT P2, [UR6+0x16830], R11 ;  /* 0x0168300bff0075a7 */ /* 0x000ea40008040146 */
[----:B--2---:R-:W-:Y:S05]  /*5250*/  @!P2 BRA `(.L_x_11148) ;  /* 0x000000d000d8a947 */ /* 0x004fea0003800000 */
.L_x_11145:
        /* <DEDUP_REMOVED lines=25> */
.L_x_11150:
[----:B------:R-:W-:Y:S01]  /*53f0*/  ULEA UR6, UR39, UR40, 0x3 ;  /* 0x0000002827067291 */ /* 0x000fe2000f8e183f */
[----:B------:R-:W-:-:S05]  /*5400*/  IMAD.U32 R11, RZ, RZ, UR37 ;  /* 0x00000025ff0b7e24 */ /* 0x000fca000f8e00ff */
[----:B------:R-:W-:-:S04]  /*5410*/  SHF.L.U32 R11, R11, 0x1f, RZ ;  /* 0x0000001f0b0b7819 */ /* 0x000fc800000006ff */
[----:B------:R1:W2:Y:S01]  /*5420*/  SYNCS.PHASECHK.TRANS64.TRYWAIT P2, [UR6+0x16850], R11 ;  /* 0x0168500bff0075a7 */ /* 0x0002a20008040146 */
[----:B------:R-:W-:Y:S05]  /*5430*/  @!P0 BRA `(.L_x_11151) ;  /* 0x0000000000048947 */ /* 0x000fea0003800000 */
[----:B------:R-:W-:Y:S01]  /*5440*/  BPT.TRAP 0x1 ;  /* 0x000000040000795c */ /* 0x000fe20000300000 */
.L_x_11151:
[----:B--2---:R-:W-:Y:S05]  /*5450*/  @P2 BRA `(.L_x_11149) ;  /* 0x0000000000082947 */ /* 0x004fea0003800000 */
[----:B------:R-:W2:Y:S02]  /*5460*/  SYNCS.PHASECHK.TRANS64.TRYWAIT P2, [UR6+0x16850], R11 ;  /* 0x0168500bff0075a7 */ /* 0x000ea40008040146 */
[----:B--2---:R-:W-:Y:S05]  /*5470*/  @!P2 BRA `(.L_x_11152) ;  /* 0x000000d00068a947 */ /* 0x004fea0003800000 */
.L_x_11149:
        /* <DEDUP_REMOVED lines=13> */
[----:B------:R-:W3:Y:S01]  /*5550*/  LDC R78, c[0x0][0x2e0] ;  /* 0x0000b800ff4e7b82 */ /* 0x000ee20000000800 */
[----:B--2---:R-:W-:Y:S01]  /*5560*/  FMUL.FTZ R12, R25, UR26 ;  /* 0x0000001a190c7c20 */ /* 0x004fe20008410000 */
[----:B------:R-:W-:Y:S01]  /*5570*/  FMUL.FTZ R25, R32, UR26 ;  /* 0x0000001a20197c20 */ /* 0x000fe20008410000 */
[----:B------:R-:W-:Y:S01]  /*5580*/  FMUL.FTZ R32, R37, UR26 ;  /* 0x0000001a25207c20 */ /* 0x000fe20008410000 */
[----:B------:R-:W-:Y:S01]  /*5590*/  FMUL.FTZ R37, R46, UR26 ;  /* 0x0000001a2e257c20 */ /* 0x000fe20008410000 */
[----:B------:R-:W-:Y:S01]  /*55a0*/  FMUL.FTZ R46, R49, UR26 ;  /* 0x0000001a312e7c20 */ /* 0x000fe20008410000 */
[----:B------:R-:W-:Y:S01]  /*55b0*/  UMOV UR6, UR10 ;  /* 0x0000000a00067c82 */ /* 0x000fe20008000000 */
[----:B------:R-:W-:Y:S01]  /*55c0*/  FMUL.FTZ R49, R59, UR26 ;  /* 0x0000001a3b317c20 */ /* 0x000fe20008410000 */
[----:B------:R-:W-:Y:S01]  /*55d0*/  HGMMA.64x64x16.F32.BF16 R88, R148, gdesc[UR4].tnspB, R88, gsb0 ;  /* 0x40e0000494587df0 */ /* 0x000fe20008001858 */
[----:B------:R-:W-:Y:S01]  /*55e0*/  UIADD3 UR6, UR10, 0x80, URZ ;  /* 0x000000800a067890 */ /* 0x000fe2000fffe03f */
[----:B------:R-:W-:Y:S01]  /*55f0*/  FMUL.FTZ R59, R71, UR26 ;  /* 0x0000001a473b7c20 */ /* 0x000fe20008410000 */
[----:B------:R-:W-:Y:S01]  /*5600*/  UMOV UR7, 0x40000040 ;  /* 0x4000004000077882 */ /* 0x000fe20000000000 */
        /* <DEDUP_REMOVED lines=29> */
[----:B------:R-:W-:Y:S02]  /*57e0*/  VIADD R38, R16, 0x9 ;  /* 0x0000000910267836 */ /* 0x000fe40000000000 */
[----:B------:R-:W-:Y:S01]  /*57f0*/  FMUL.FTZ R53, R63, UR26 ;  /* 0x0000001a3f357c20 */ /* 0x000fe20008410000 */
[----:B------:R-:W-:Y:S01]  /*5800*/  FMUL.FTZ R70, R73, UR26 ;  /* 0x0000001a49467c20 */ /* 0x000fe20008410000 */
[----:B------:R-:W-:Y:S01]  /*5810*/  ISETP.GE.U32.AND P2, PT, R2, 0x180, PT ;  /* 0x000001800200780c */ /* 0x000fe20003f46070 */
[----:B------:R-:W-:Y:S01]  /*5820*/  FMUL.FTZ R73, R76, UR26 ;  /* 0x0000001a4c497c20 */ /* 0x000fe20008410000 */
[----:B------:R-:W-:Y:S01]  /*5830*/  FMUL.FTZ R63, R79, UR26 ;  /* 0x0000001a4f3f7c20 */ /* 0x000fe20008410000 */
[----:B---3--:R-:W-:Y:S02]  /*5840*/  IMAD R78, R78, UR47, R67 ;  /* 0x0000002f4e4e7c24 */ /* 0x008fe4000f8e0243 */
        /* <DEDUP_REMOVED lines=12> */
[----:B------:R-:W-:-:S02]  /*5910*/  @!P1 VIADD R39, R39, 0x16840 ;  /* 0x0001684027279836 */ /* 0x000fc40000000000 */
[----:B------:R-:W-:Y:S02]  /*5920*/  IMAD R78, R17, -0x2, R78 ;  /* 0xfffffffe114e7824 */ /* 0x000fe400078e024e */
[----:B------:R-:W2:Y:S01]  /*5930*/  MUFU.TANH R12, R12 ;  /* 0x0000000c000c7308 */ /* 0x000ea20000002400 */
[----:B------:R-:W-:Y:S01]  /*5940*/  @!P1 PRMT R39, RZ, 0x654, R39 ;  /* 0x00000654ff279816 */ /* 0x000fe20000000027 */
[----:B------:R-:W-:-:S04]  /*5950*/  VIADD R81, R78, UR24 ;  /* 0x000000184e517c36 */ /* 0x000fc80008000000 */
[----:B------:R-:W-:Y:S02]  /*5960*/  IMAD.IADD R85, R3, 0x1, R81 ;  /* 0x0000000103557824 */ /* 0x000fe400078e0251 */
[----:B------:R-:W3:Y:S08]  /*5970*/  MUFU.TANH R13, R13 ;  /* 0x0000000d000d7308 */ /* 0x000ef00000002400 */
[----:B------:R-:W4:Y:S01]  /*5980*/  MUFU.TANH R14, R14 ;  /* 0x0000000e000e7308 */ /* 0x000f220000002400 */
[----:B------:R-:W-:-:S02]  /*5990*/  WARPGROUP.DEPBAR.LE gsb0, 0x0 ;  /* 0x00008000000079c5 */ /* 0x000fc40000010000 */
[----:B------:R-:W-:-:S05]  /*59a0*/  WARPGROUP.ARRIVE ;  /* 0x00000000000079c5 */ /* 0x000fca0000000000 */
[----:B------:R-:W1:Y:S01]  /*59b0*/  MUFU.TANH R15, R15 ;  /* 0x0000000f000f7308 */ /* 0x000e620000002400 */
[----:B------:R-:W-:Y:S01]  /*59c0*/  HGMMA.64x64x16.F32.BF16 R88, R144, gdesc[UR4].tnspB, R88, gsb0 ;  /* 0x40e0000490587df0 */ /* 0x000fe20008001858 */
        /* <DEDUP_REMOVED lines=60> */
[----:B------:R5:W1:Y:S01]  /*5d90*/  MUFU.TANH R132, R44 ;  /* 0x0000002c00847308 */ /* 0x000a620000002400 */
[----:B------:R-:W-:Y:S01]  /*5da0*/  HGMMA.64x64x16.F32.BF16 R88, R128, gdesc[UR4].tnspB, R88, gsb0 ;  /* 0x40e0000480587df0 */ /* 0x000fe20008001858 */
[----:B------:R-:W-:Y:S01]  /*5db0*/  UIADD3 UR6, UR10, 0x300, URZ ;  /* 0x000003000a067890 */ /* 0x000fe2000fffe03f */
[----:B------:R-:W-:Y:S01]  /*5dc0*/  UMOV UR7, 0x40000040 ;  /* 0x4000004000077882 */ /* 0x000fe20000000000 */
[----:B-----5:R-:W-:Y:S01]  /*5dd0*/  FMUL.FTZ R44, R55, UR26 ;  /* 0x0000001a372c7c20 */ /* 0x020fe20008410000 */
[----:B------:R-:W-:Y:S01]  /*5de0*/  FMUL.FTZ R55, R66, UR26 ;  /* 0x0000001a42377c20 */ /* 0x000fe20008410000 */
[----:B------:R-:W-:Y:S02]  /*5df0*/  FMUL.FTZ R66, R86, UR26 ;  /* 0x0000001a56427c20 */ /* 0x000fe40008410000 */
        /* <DEDUP_REMOVED lines=23> */
[----:B------:R-:W-:-:S04]  /*5f70*/  VIADD R83, R78, UR21 ;  /* 0x000000154e537c36 */ /* 0x000fc80008000000 */
[----:B------:R-:W-:-:S03]  /*5f80*/  IMAD.IADD R86, R3, 0x1, R83 ;  /* 0x0000000103567824 */ /* 0x000fc600078e0253 */
        /* <DEDUP_REMOVED lines=11> */
[----:B------:R-:W-:Y:S03]  /*6040*/  HGMMA.64x64x16.F32.BF16 R88, R120, gdesc[UR4].tnspB, R88, gsb0 ;  /* 0x40e0000478587df0 */ /* 0x000fe60008001858 */
        /* <DEDUP_REMOVED lines=15> */
.L_x_11155:
[----:B------:R-:W-:-:S05]  /*6140*/  IMAD.U32 R80, RZ, RZ, UR23 ;  /* 0x00000017ff507e24 */ /* 0x000fca000f8e00ff */
[----:B------:R-:W-:-:S13]  /*6150*/  ISETP.NE.AND P2, PT, R80, 0x1, PT ;  /* 0x000000015000780c */ /* 0x000fda0003f45270 */
[----:B-1----:R-:W1:Y:S01]  /*6160*/  @P2 LDC.64 R38, c[0x0][0x9e8] ;  /* 0x00027a00ff262b82 */ /* 0x002e620000000a00 */
[----:B------:R-:W-:-:S04]  /*6170*/  @P2 IMAD.IADD R87, R3, 0x1, R6 ;  /* 0x0000000103572824 */ /* 0x000fc800078e0206 */
[----:B-1----:R-:W-:-:S04]  /*6180*/  @P2 IMAD.HI.U32 R78, R87, R38, RZ ;  /* 0x00000026574e2227 */ /* 0x002fc800078e00ff */
[----:B------:R-:W-:Y:S01]  /*6190*/  IMAD.MOV.U32 R38, RZ, RZ, R9 ;  /* 0x000000ffff267224 */ /* 0x000fe200078e0009 */
[----:B------:R-:W-:-:S07]  /*61a0*/  @P2 SHF.R.U32.HI R38, RZ, R39, R78 ;  /* 0x00000027ff262219 */ /* 0x000fce000001164e */
.L_x_11156:
[----:B------:R-:W-:Y:S05]  /*61b0*/  BSYNC B0 ;  /* 0x0000000000007941 */ /* 0x000fea0003800000 */
.L_x_11154:
[----:B------:R-:W-:-:S04]  /*61c0*/  IMAD R38, R38, R80, -R77 ;  /* 0x0000005026267224 */ /* 0x000fc800078e0a4d */
[----:B------:R-:W-:-:S05]  /*61d0*/  IMAD R38, R17, -0x2, R38 ;  /* 0xfffffffe11267824 */ /* 0x000fca00078e0226 */
[----:B------:R-:W-:Y:S02]  /*61e0*/  VIADDMNMX R85, R38, R80, R85, PT ;  /* 0x0000005026557246 */ /* 0x000fe40003800155 */
[----:B------:R-:W-:-:S07]  /*61f0*/  VIMNMX R86, R86, R38, !PT ;  /* 0x0000002656567248 */ /* 0x000fce0007fe0100 */
.L_x_11153:
[----:B------:R-:W-:-:S04]  /*6200*/  ISETP.GT.AND P2, PT, R7, -0x1, PT ;  /* 0xffffffff0700780c */ /* 0x000fc80003f44270 */
[C---:B------:R-:W-:Y:S02]  /*6210*/  ISETP.GT.AND P5, PT, R86.reuse, RZ, P2 ;  /* 0x000000ff5600720c */ /* 0x040fe400017a4270 */
[C---:B------:R-:W-:Y:S02]  /*6220*/  ISETP.GT.AND P4, PT, R86.reuse, 0x1, P2 ;  /* 0x000000015600780c */ /* 0x040fe40001784270 */
[----:B------:R-:W-:Y:S02]  /*6230*/  ISETP.LT.OR P5, PT, R85, 0x1, P5 ;  /* 0x000000015500780c */ /* 0x000fe40002fa1670 */
[C---:B------:R-:W-:Y:S02]  /*6240*/  ISETP.GT.AND P3, PT, R86.reuse, 0x9, P2 ;  /* 0x000000095600780c */ /* 0x040fe40001764270 */
[----:B-1----:R-:W-:Y:S02]  /*6250*/  FSEL R84, R11, -INF , !P5 ;  /* 0xff8000000b547808 */ /* 0x002fe40006800000 */
[----:B------:R-:W-:-:S02]  /*6260*/  ISETP.GT.AND P5, PT, R86, 0x10, P2 ;  /* 0x000000105600780c */ /* 0x000fc400017a4270 */
[C---:B------:R-:W-:Y:S02]  /*6270*/  ISETP.LT.OR P4, PT, R85.reuse, 0x2, P4 ;  /* 0x000000025500780c */ /* 0x040fe40002781670 */
[C---:B------:R-:W-:Y:S02]  /*6280*/  ISETP.LT.OR P3, PT, R85.reuse, 0xa, P3 ;  /* 0x0000000a5500780c */ /* 0x040fe40001f61670 */
[----:B------:R-:W-:Y:S02]  /*6290*/  ISETP.LT.OR P5, PT, R85, 0x11, P5 ;  /* 0x000000115500780c */ /* 0x000fe40002fa1670 */
[----:B------:R-:W-:Y:S02]  /*62a0*/  ISETP.GT.AND P6, PT, R86, 0x8, P2 ;  /* 0x000000085600780c */ /* 0x000fe400017c4270 */
[----:B------:R-:W-:Y:S02]  /*62b0*/  FSEL R82, R12, -INF , !P4 ;  /* 0xff8000000c527808 */ /* 0x000fe40006000000 */
[----:B------:R-:W-:-:S02]  /*62c0*/  ISETP.GT.AND P4, PT, R86, 0x11, P2 ;  /* 0x000000115600780c */ /* 0x000fc40001784270 */
[----:B------:R-:W-:Y:S02]  /*62d0*/  FSEL R78, R20, -INF , !P3 ;  /* 0xff800000144e7808 */ /* 0x000fe40005800000 */
        /* <DEDUP_REMOVED lines=44> */
[C---:B------:R-:W-:Y:S02]  /*65a0*/  ISETP.GT.AND P6, PT, R86.reuse, 0x48, P2 ;  /* 0x000000485600780c */ /* 0x040fe400017c4270 */
        /* <DEDUP_REMOVED lines=16> */
[----:B------:R-:W-:Y:S01]  /*66b0*/  FSEL R15, R71, -INF , !P5 ;  /* 0xff800000470f7808 */ /* 0x000fe20006800000 */
[----:B------:R-:W-:Y:S01]  /*66c0*/  IMAD.IADD R71, R0, 0x1, R83 ;  /* 0x0000000100477824 */ /* 0x000fe200078e0253 */
        /* <DEDUP_REMOVED lines=8> */
[----:B------:R-:W-:-:S02]  /*6750*/  FSEL R70, R72, -INF , !P3 ;  /* 0xff80000048467808 */ /* 0x000fc40005800000 */
[----:B------:R-:W-:Y:S02]  /*6760*/  FSEL R72, R74, -INF , !P5 ;  /* 0xff8000004a487808 */ /* 0x000fe40006800000 */
[----:B------:R-:W-:Y:S02]  /*6770*/  PLOP3.LUT P5, PT, PT, PT, UP0, 0x40, 0x0 ;  /* 0x000000000000781c */ /* 0x000fe40003fae808 */
[----:B------:R-:W-:Y:S02]  /*6780*/  ISETP.LT.OR P6, PT, R85, 0x69, P6 ;  /* 0x000000695500780c */ /* 0x000fe400037c1670 */
[----:B------:R-:W-:Y:S02]  /*6790*/  ISETP.GT.AND P4, PT, R86, 0x71, P2 ;  /* 0x000000715600780c */ /* 0x000fe40001784270 */
[----:B------:R-:W-:Y:S01]  /*67a0*/  FSEL R69, R73, -INF , !P6 ;  /* 0xff80000049457808 */ /* 0x000fe20007000000 */
[----:B------:R-:W-:Y:S01]  /*67b0*/  IMAD.IADD R73, R0, 0x1, R81 ;  /* 0x0000000100497824 */ /* 0x000fe200078e0251 */
[----:B------:R-:W-:-:S02]  /*67c0*/  ISETP.GT.AND P6, PT, R86, 0x78, P2 ;  /* 0x000000785600780c */ /* 0x000fc400017c4270 */
[----:B------:R-:W-:Y:S02]  /*67d0*/  ISETP.GT.AND P3, PT, R86, 0x79, P2 ;  /* 0x000000795600780c */ /* 0x000fe40001764270 */
[C---:B------:R-:W-:Y:S02]  /*67e0*/  ISETP.LT.OR P6, PT, R85.reuse, 0x79, P6 ;  /* 0x000000795500780c */ /* 0x040fe400037c1670 */
[C---:B------:R-:W-:Y:S02]  /*67f0*/  ISETP.LT.OR P4, PT, R85.reuse, 0x72, P4 ;  /* 0x000000725500780c */ /* 0x040fe40002781670 */
[----:B------:R-:W-:Y:S02]  /*6800*/  ISETP.LT.OR P3, PT, R85, 0x7a, P3 ;  /* 0x0000007a5500780c */ /* 0x000fe40001f61670 */
[----:B------:R-:W-:Y:S02]  /*6810*/  FSEL R74, R75, -INF , !P6 ;  /* 0xff8000004b4a7808 */ /* 0x000fe40007000000 */
[----:B------:R-:W-:-:S02]  /*6820*/  FSEL R76, R76, -INF , !P4 ;  /* 0xff8000004c4c7808 */ /* 0x000fc40006000000 */
        /* <DEDUP_REMOVED lines=14> */
.L_x_11159:
[----:B------:R-:W-:-:S05]  /*6910*/  IMAD.U32 R86, RZ, RZ, UR23 ;  /* 0x00000017ff567e24 */ /* 0x000fca000f8e00ff */
[----:B------:R-:W-:-:S13]  /*6920*/  ISETP.NE.AND P3, PT, R86, 0x1, PT ;  /* 0x000000015600780c */ /* 0x000fda0003f65270 */
[----:B------:R-:W1:Y:S02]  /*6930*/  @P3 LDC.64 R38, c[0x0][0x9e8] ;  /* 0x00027a00ff263b82 */ /* 0x000e640000000a00 */
[----:B-1----:R-:W-:-:S05]  /*6940*/  @P3 IMAD.HI.U32 R38, R11, R38, RZ ;  /* 0x000000260b263227 */ /* 0x002fca00078e00ff */
[----:B------:R-:W-:-:S07]  /*6950*/  @P3 SHF.R.U32.HI R11, RZ, R39, R38 ;  /* 0x00000027ff0b3219 */ /* 0x000fce0000011626 */
.L_x_11160:
[----:B------:R-:W-:Y:S05]  /*6960*/  BSYNC B0 ;  /* 0x0000000000007941 */ /* 0x000fea0003800000 */
.L_x_11158:
[----:B------:R-:W-:-:S04]  /*6970*/  IMAD R38, R11, R86, -R77 ;  /* 0x000000560b267224 */ /* 0x000fc800078e0a4d */
[----:B------:R-:W-:-:S05]  /*6980*/  IMAD R38, R17, -0x2, R38 ;  /* 0xfffffffe11267824 */ /* 0x000fca00078e0226 */
[----:B------:R-:W-:Y:S02]  /*6990*/  VIADDMNMX R73, R38, R86, R73, PT ;  /* 0x0000005626497246 */ /* 0x000fe40003800149 */
[----:B------:R-:W-:-:S07]  /*69a0*/  VIMNMX R71, R71, R38, !PT ;  /* 0x0000002647477248 */ /* 0x000fce0007fe0100 */
.L_x_11157:
        /* <DEDUP_REMOVED lines=65> */
[----:B------:R-:W-:Y:S01]  /*6dc0*/  FSEL R37, R37, -INF , !P4 ;  /* 0xff80000025257808 */ /* 0x000fe20006000000 */
[----:B------:R-:W1:Y:S01]  /*6dd0*/  SHFL.BFLY PT, R11, R38, 0x2, 0x1f ;  /* 0x0c401f00260b7f89 */ /* 0x000e6200000e0000 */
        /* <DEDUP_REMOVED lines=21> */
[----:B------:R-:W-:Y:S01]  /*6f30*/  FMUL.FTZ R77, R11, UR22 ;  /* 0x000000160b4d7c20 */ /* 0x000fe20008410000 */
[----:B------:R-:W-:-:S02]  /*6f40*/  FSEL R63, R63, -INF , !P4 ;  /* 0xff8000003f3f7808 */ /* 0x000fc40006000000 */
[----:B------:R-:W-:Y:S02]  /*6f50*/  ISETP.GT.AND P4, PT, R71, 0x78, P2 ;  /* 0x000000784700780c */ /* 0x000fe40001784270 */
[----:B------:R-:W-:Y:S02]  /*6f60*/  FSEL R39, R77, RZ, P6 ;  /* 0x000000ff4d277208 */ /* 0x000fe40003000000 */
[----:B------:R-:W-:Y:S02]  /*6f70*/  ISETP.LT.OR P4, PT, R73, 0x79, P4 ;  /* 0x000000794900780c */ /* 0x000fe40002781670 */
[----:B------:R-:W-:Y:S01]  /*6f80*/  FSEL R83, R11, RZ, P6 ;  /* 0x000000ff0b537208 */ /* 0x000fe20003000000 */
[--C-:B------:R-:W-:Y:S01]  /*6f90*/  FFMA.FTZ R144, R25, UR22, -R39.reuse ;  /* 0x0000001619907c23 */ /* 0x100fe20008010827 */
[----:B------:R-:W-:Y:S01]  /*6fa0*/  FSEL R25, R13, -INF , !P5 ;  /* 0xff8000000d197808 */ /* 0x000fe20006800000 */
[--C-:B------:R-:W-:Y:S01]  /*6fb0*/  FFMA.FTZ R38, R26, UR22, -R39.reuse ;  /* 0x000000161a267c23 */ /* 0x100fe20008010827 */
[--C-:B------:R-:W-:Y:S01]  /*6fc0*/  FFMA.FTZ R146, R31, UR22, -R39.reuse ;  /* 0x000000161f927c23 */ /* 0x100fe20008010827 */
        /* <DEDUP_REMOVED lines=8> */
[----:B------:R-:W-:Y:S01]  /*7050*/  FADD.FTZ R83, -R83, R8 ;  /* 0x0000000853537221 */ /* 0x000fe20000010100 */
        /* <DEDUP_REMOVED lines=28> */
[----:B------:R-:W-:Y:S01]  /*7220*/  FMNMX.FTZ R26, R34, R35, !PT ;  /* 0x00000023221a7209 */ /* 0x000fe20007810000 */
[--C-:B------:R-:W-:Y:S01]  /*7230*/  FFMA.FTZ R134, R129, UR22, -R39.reuse ;  /* 0x0000001681867c23 */ /* 0x100fe20008010827 */
[----:B------:R-:W-:Y:S01]  /*7240*/  ISETP.GT.AND P5, PT, R71, 0x41, P2 ;  /* 0x000000414700780c */ /* 0x000fe200017a4270 */
[----:B------:R2:W-:Y:S01]  /*7250*/  MUFU.EX2 R35, R36 ;  /* 0x0000002400237308 */ /* 0x0005e20000000800 */
[----:B------:R-:W-:Y:S01]  /*7260*/  FMNMX.FTZ R81, R37, R26, !PT ;  /* 0x0000001a25517209 */ /* 0x000fe20007810000 */
[--C-:B------:R-:W-:Y:S01]  /*7270*/  FFMA.FTZ R15, R20, UR22, -R39.reuse ;  /* 0x00000016140f7c23 */ /* 0x100fe20008010827 */
[C---:B------:R-:W-:Y:S01]  /*7280*/  ISETP.LT.OR P3, PT, R73.reuse, 0x41, P3 ;  /* 0x000000414900780c */ /* 0x040fe20001f61670 */
[--C-:B------:R-:W-:Y:S01]  /*7290*/  FFMA.FTZ R69, R70, UR22, -R39.reuse ;  /* 0x0000001646457c23 */ /* 0x100fe20008010827 */
[----:B------:R-:W-:Y:S01]  /*72a0*/  FMNMX.FTZ R26, R40, R81, !PT ;  /* 0x00000051281a7209 */ /* 0x000fe20007810000 */
[--C-:B------:R-:W-:Y:S01]  /*72b0*/  FFMA.FTZ R120, R72, UR22, -R39.reuse ;  /* 0x0000001648787c23 */ /* 0x100fe20008010827 */
[----:B------:R-:W-:Y:S01]  /*72c0*/  ISETP.LT.OR P5, PT, R73, 0x42, P5 ;  /* 0x000000424900780c */ /* 0x000fe20002fa1670 */
[--C-:B------:R-:W-:Y:S01]  /*72d0*/  FFMA.FTZ R122, R74, UR22, -R39.reuse ;  /* 0x000000164a7a7c23 */ /* 0x100fe20008010827 */
[----:B------:R-:W-:Y:S01]  /*72e0*/  FMNMX.FTZ R81, R41, R26, !PT ;  /* 0x0000001a29517209 */ /* 0x000fe20007810000 */
[----:B------:R-:W-:Y:S01]  /*72f0*/  FFMA.FTZ R75, R75, UR22, -R39 ;  /* 0x000000164b4b7c23 */ /* 0x000fe20008010827 */
[----:B------:R-:W-:Y:S01]  /*7300*/  FSEL R48, R48, -INF , !P3 ;  /* 0xff80000030307808 */ /* 0x000fe20005800000 */
[----:B------:R-:W-:Y:S01]  /*7310*/  MUFU.EX2 R148, R148 ;  /* 0x0000009400947308 */ /* 0x000fe20000000800 */
[----:B------:R-:W-:-:S02]  /*7320*/  FMNMX.FTZ R26, R42, R81, !PT ;  /* 0x000000512a1a7209 */ /* 0x000fc40007810000 */
[----:B------:R-:W-:Y:S02]  /*7330*/  ISETP.GT.AND P3, PT, R71, 0x49, P2 ;  /* 0x000000494700780c */ /* 0x000fe40001764270 */
        /* <DEDUP_REMOVED lines=10> */
[----:B------:R-:W-:Y:S02]  /*73e0*/  ISETP.LT.OR P5, PT, R73, 0x51, P5 ;  /* 0x000000514900780c */ /* 0x000fe40002fa1670 */
[----:B------:R-:W-:Y:S01]  /*73f0*/  FMNMX.FTZ R26, R52, R81, !PT ;  /* 0x00000051341a7209 */ /* 0x000fe20007810000 */
[----:B------:R-:W-:Y:S01]  /*7400*/  MUFU.EX2 R79, R79 ;  /* 0x0000004f004f7308 */ /* 0x000fe20000000800 */
[----:B------:R-:W-:-:S02]  /*7410*/  ISETP.GT.AND P3, PT, R71, 0x58, P2 ;  /* 0x000000584700780c */ /* 0x000fc40001764270 */
[----:B------:R-:W-:Y:S02]  /*7420*/  FSEL R55, R55, -INF , !P5 ;  /* 0xff80000037377808 */ /* 0x000fe40006800000 */
[----:B------:R-:W-:Y:S02]  /*7430*/  FMNMX.FTZ R26, R53, R26, !PT ;  /* 0x0000001a351a7209 */ /* 0x000fe40007810000 */
[----:B------:R-:W-:Y:S01]  /*7440*/  ISETP.GT.AND P5, PT, R71, 0x59, P2 ;  /* 0x000000594700780c */ /* 0x000fe200017a4270 */
[----:B------:R-:W-:Y:S01]  /*7450*/  MUFU.EX2 R144, R144 ;  /* 0x0000009000907308 */ /* 0x000fe20000000800 */
[----:B------:R-:W-:Y:S02]  /*7460*/  ISETP.LT.OR P3, PT, R73, 0x59, P3 ;  /* 0x000000594900780c */ /* 0x000fe40001f61670 */
[----:B------:R-:W-:Y:S02]  /*7470*/  FMNMX.FTZ R51, R55, R26, !PT ;  /* 0x0000001a37337209 */ /* 0x000fe40007810000 */
[----:B------:R-:W-:-:S02]  /*7480*/  ISETP.LT.OR P5, PT, R73, 0x5a, P5 ;  /* 0x0000005a4900780c */ /* 0x000fc40002fa1670 */
[----:B------:R-:W-:Y:S01]  /*7490*/  FSEL R58, R58, -INF , !P3 ;  /* 0xff8000003a3a7808 */ /* 0x000fe20005800000 */
[----:B------:R-:W-:Y:S01]  /*74a0*/  MUFU.EX2 R13, R38 ;  /* 0x00000026000d7308 */ /* 0x000fe20000000800 */
[----:B------:R-:W-:Y:S02]  /*74b0*/  FMNMX.FTZ R81, R56, R51, !PT ;  /* 0x0000003338517209 */ /* 0x000fe40007810000 */
[----:B------:R-:W-:Y:S02]  /*74c0*/  ISETP.GT.AND P3, PT, R71, 0x61, P2 ;  /* 0x000000614700780c */ /* 0x000fe40001764270 */
[----:B------:R-:W-:Y:S02]  /*74d0*/  FSEL R59, R59, -INF , !P5 ;  /* 0xff8000003b3b7808 */ /* 0x000fe40006800000 */
[----:B------:R-:W-:Y:S01]  /*74e0*/  FMNMX.FTZ R26, R58, R81, !PT ;  /* 0x000000513a1a7209 */ /* 0x000fe20007810000 */
[----:B------:R-:W-:Y:S01]  /*74f0*/  MUFU.EX2 R146, R146 ;  /* 0x0000009200927308 */ /* 0x000fe20000000800 */
[----:B------:R-:W-:-:S02]  /*7500*/  ISETP.GT.AND P5, PT, R71, 0x68, P2 ;  /* 0x000000684700780c */ /* 0x000fc400017a4270 */
[----:B------:R-:W-:Y:S02]  /*7510*/  ISETP.LT.OR P3, PT, R73, 0x62, P3 ;  /* 0x000000624900780c */ /* 0x000fe40001f61670 */
[----:B------:R-:W-:Y:S02]  /*7520*/  FMNMX.FTZ R81, R59, R26, !PT ;  /* 0x0000001a3b517209 */ /* 0x000fe40007810000 */
[----:B------:R-:W-:Y:S01]  /*7530*/  FSEL R61, R61, -INF , !P3 ;  /* 0xff8000003d3d7808 */ /* 0x000fe20005800000 */
[----:B------:R-:W-:Y:S01]  /*7540*/  MUFU.EX2 R140, R140 ;  /* 0x0000008c008c7308 */ /* 0x000fe20000000800 */
[----:B------:R-:W-:Y:S02]  /*7550*/  ISETP.LT.OR P5, PT, R73, 0x69, P5 ;  /* 0x000000694900780c */ /* 0x000fe40002fa1670 */
[----:B------:R-:W-:Y:S02]  /*7560*/  FMNMX.FTZ R26, R60, R81, !PT ;  /* 0x000000513c1a7209 */ /* 0x000fe40007810000 */
[----:B------:R-:W-:-:S02]  /*7570*/  ISETP.GT.AND P3, PT, R71, 0x70, P2 ;  /* 0x000000704700780c */ /* 0x000fc40001764270 */
[----:B------:R-:W-:Y:S01]  /*7580*/  FSEL R62, R62, -INF , !P5 ;  /* 0xff8000003e3e7808 */ /* 0x000fe20006800000 */
[----:B------:R-:W-:Y:S01]  /*7590*/  MUFU.EX2 R142, R142 ;  /* 0x0000008e008e7308 */ /* 0x000fe20000000800 */
[----:B------:R-:W-:Y:S02]  /*75a0*/  FMNMX.FTZ R81, R61, R26, !PT ;  /* 0x0000001a3d517209 */ /* 0x000fe40007810000 */
[----:B------:R-:W-:Y:S02]  /*75b0*/  ISETP.GT.AND P5, PT, R71, 0x71, P2 ;  /* 0x000000714700780c */ /* 0x000fe400017a4270 */
[----:B------:R-:W-:Y:S02]  /*75c0*/  ISETP.LT.OR P3, PT, R73, 0x71, P3 ;  /* 0x000000714900780c */ /* 0x000fe40001f61670 */
[----:B------:R-:W-:Y:S01]  /*75d0*/  FMNMX.FTZ R26, R62, R81, !PT ;  /* 0x000000513e1a7209 */ /* 0x000fe20007810000 */
[----:B------:R-:W-:Y:S01]  /*75e0*/  MUFU.EX2 R45, R45 ;  /* 0x0000002d002d7308 */ /* 0x000fe20000000800 */
[----:B------:R-:W-:-:S02]  /*75f0*/  ISETP.GT.AND P2, PT, R71, 0x79, P2 ;  /* 0x000000794700780c */ /* 0x000fc40001744270 */
[----:B------:R-:W-:Y:S02]  /*7600*/  ISETP.LT.OR P5, PT, R73, 0x72, P5 ;  /* 0x000000724900780c */ /* 0x000fe40002fa1670 */
[----:B------:R-:W-:Y:S02]  /*7610*/  FSEL R64, R64, -INF , !P3 ;  /* 0xff80000040407808 */ /* 0x000fe40005800000 */
[----:B------:R-:W-:Y:S01]  /*7620*/  FMNMX.FTZ R71, R63, R26, !PT ;  /* 0x0000001a3f477209 */ /* 0x000fe20007810000 */
[----:B------:R-:W-:Y:S01]  /*7630*/  MUFU.EX2 R136, R136 ;  /* 0x0000008800887308 */ /* 0x000fe20000000800 */
[----:B------:R-:W-:Y:S01]  /*7640*/  FSEL R26, R65, -INF , !P5 ;  /* 0xff800000411a7808 */ /* 0x000fe20006800000 */
[--C-:B------:R-:W-:Y:S01]  /*7650*/  FFMA.FTZ R65, R128, UR22, -R39.reuse ;  /* 0x0000001680417c23 */ /* 0x100fe20008010827 */
[----:B------:R-:W-:Y:S01]  /*7660*/  FMNMX.FTZ R71, R64, R71, !PT ;  /* 0x0000004740477209 */ /* 0x000fe20007810000 */
[----:B------:R-:W-:Y:S01]  /*7670*/  FFMA.FTZ R128, R131, UR22, -R39 ;  /* 0x0000001683807c23 */ /* 0x000fe20008010827 */
[----:B------:R-:W-:-:S02]  /*7680*/  ISETP.LT.OR P2, PT, R73, 0x7a, P2 ;  /* 0x0000007a4900780c */ /* 0x000fc40001741670 */
[----:B------:R-:W-:Y:S01]  /*7690*/  FSEL R66, R66, -INF , !P4 ;  /* 0xff80000042427808 */ /* 0x000fe20006000000 */
[----:B------:R-:W-:Y:S01]  /*76a0*/  MUFU.EX2 R47, R47 ;  /* 0x0000002f002f7308 */ /* 0x000fe20000000800 */
[----:B------:R-:W-:Y:S02]  /*76b0*/  FMNMX.FTZ R71, R26, R71, !PT ;  /* 0x000000471a477209 */ /* 0x000fe40007810000 */
[----:B-1----:R-:W-:Y:S01]  /*76c0*/  FSEL R32, R67, -INF , !P2 ;  /* 0xff80000043207808 */ /* 0x002fe20005000000 */
[--C-:B------:R-:W-:Y:S01]  /*76d0*/  FFMA.FTZ R67, R130, UR22, -R39.reuse ;  /* 0x0000001682437c23 */ /* 0x100fe20008010827 */
[----:B------:R-:W-:Y:S01]  /*76e0*/  FMNMX.FTZ R71, R66, R71, !PT ;  /* 0x0000004742477209 */ /* 0x000fe20007810000 */
[--C-:B------:R-:W-:Y:S02]  /*76f0*/  FFMA.FTZ R130, R68, UR22, -R39.reuse ;  /* 0x0000001644827c23 */ /* 0x100fe40008010827 */
[----:B------:R-:W-:Y:S01]  /*7700*/  MUFU.EX2 R138, R138 ;  /* 0x0000008a008a7308 */ /* 0x000fe20000000800 */
[----:B--2---:R-:W-:Y:S01]  /*7710*/  FMNMX.FTZ R36, R32, R71, !PT ;  /* 0x0000004720247209 */ /* 0x004fe20007810000 */
[----:B------:R-:W-:-:S04]  /*7720*/  FFMA.FTZ R71, R12, UR22, -R39 ;  /* 0x000000160c477c23 */ /* 0x000fc80008010827 */
[----:B------:R-:W1:Y:S02]  /*7730*/  SHFL.BFLY PT, R73, R36, 0x2, 0x1f ;  /* 0x0c401f0024497f89 */ /* 0x000e6400000e0000 */
[----:B------:R-:W-:Y:S08]  /*7740*/  MUFU.EX2 R51, R50 ;  /* 0x0000003200337308 */ /* 0x000ff00000000800 */
[----:B------:R-:W-:Y:S08]  /*7750*/  MUFU.EX2 R132, R132 ;  /* 0x0000008400847308 */ /* 0x000ff00000000800 */
[----:B------:R-:W-:Y:S01]  /*7760*/  MUFU.EX2 R57, R57 ;  /* 0x0000003900397308 */ /* 0x000fe20000000800 */
[----:B-1----:R-:W-:Y:S01]  /*7770*/  FMNMX.FTZ R12, R36, R73, !PT ;  /* 0x00000049240c7209 */ /* 0x002fe20007810000 */
[----:B------:R-:W-:Y:S01]  /*7780*/  FFMA.FTZ R73, R76, UR22, -R39 ;  /* 0x000000164c497c23 */ /* 0x000fe20008010827 */
[----:B------:R-:W-:-:S05]  /*7790*/  FMUL.FTZ R39, R83, UR22 ;  /* 0x0000001653277c20 */ /* 0x000fca0008410000 */
[----:B------:R-:W-:Y:S01]  /*77a0*/  MUFU.EX2 R134, R134 ;  /* 0x0000008600867308 */ /* 0x000fe20000000800 */
[----:B------:R-:W1:Y:S07]  /*77b0*/  SHFL.BFLY PT, R81, R12, 0x1, 0x1f ;  /* 0x0c201f000c517f89 */ /* 0x000e6e00000e0000 */
[----:B------:R-:W2:Y:S08]  /*77c0*/  MUFU.EX2 R39, R39 ;  /* 0x0000002700277308 */ /* 0x000eb00000000800 */
[----:B------:R-:W-:Y:S08]  /*77d0*/  MUFU.EX2 R65, R65 ;  /* 0x0000004100417308 */ /* 0x000ff00000000800 */
[----:B------:R-:W-:Y:S01]  /*77e0*/  MUFU.EX2 R128, R128 ;  /* 0x0000008000807308 */ /* 0x000fe20000000800 */
[----:B--2---:R-:W-:Y:S01]  /*77f0*/  FFMA.FTZ R36, R39, R5, R148 ;  /* 0x0000000527247223 */ /* 0x004fe20000010094 */
[----:B-1----:R-:W-:Y:S01]  /*7800*/  FMNMX.FTZ R12, R12, R81, !PT ;  /* 0x000000510c0c7209 */ /* 0x002fe20007810000 */
[-C--:B------:R-:W-:Y:S01]  /*7810*/  FMUL.FTZ R88, R88, R39.reuse ;  /* 0x0000002758587220 */ /* 0x080fe20000410000 */
[C---:B------:R-:W-:Y:S01]  /*7820*/  F2FP.BF16.F32.PACK_AB R148, R77.reuse, R148 ;  /* 0x000000944d94723e */ /* 0x040fe200000010ff */
[----:B------:R-:W-:Y:S01]  /*7830*/  FADD.FTZ R5, R77, R36 ;  /* 0x000000244d057221 */ /* 0x000fe20000010000 */
[C---:B------:R-:W-:Y:S01]  /*7840*/  FSETP.NEU.FTZ.AND P2, PT, R12.reuse, -INF , PT ;  /* 0xff8000000c00780b */ /* 0x040fe20003f5d000 */
[----:B------:R-:W-:Y:S01]  /*7850*/  FMUL.FTZ R81, R12, UR22 ;  /* 0x000000160c517c20 */ /* 0x000fe20008410000 */
[----:B------:R-:W-:Y:S01]  /*7860*/  MUFU.EX2 R67, R67 ;  /* 0x0000004300437308 */ /* 0x000fe20000000800 */
[----:B------:R-:W-:Y:S01]  /*7870*/  FADD.FTZ R36, R150, R5 ;  /* 0x0000000596247221 */ /* 0x000fe20000010000 */
[----:B------:R-:W-:Y:S01]  /*7880*/  FSEL R5, R12, RZ, P2 ;  /* 0x000000ff0c057208 */ /* 0x000fe20001000000 */
[-C--:B------:R-:W-:Y:S01]  /*7890*/  FMUL.FTZ R89, R89, R39.reuse ;  /* 0x0000002759597220 */ /* 0x080fe20000410000 */
[----:B------:R-:W-:Y:S01]  /*78a0*/  FSEL R81, R81, RZ, P2 ;  /* 0x000000ff51517208 */ /* 0x000fe20001000000 */
[-C--:B------:R-:W-:Y:S01]  /*78b0*/  FMUL.FTZ R92, R92, R39.reuse ;  /* 0x000000275c5c7220 */ /* 0x080fe20000410000 */
[----:B------:R-:W-:Y:S01]  /*78c0*/  ISETP.GT.AND P2, PT, R7, UR29, PT ;  /* 0x0000001d07007c0c */ /* 0x000fe2000bf44270 */
[----:B------:R-:W-:Y:S01]  /*78d0*/  FADD.FTZ R5, -R5, R10 ;  /* 0x0000000a05057221 */ /* 0x000fe20000010100 */
[----:B------:R-:W-:Y:S01]  /*78e0*/  MUFU.EX2 R130, R130 ;  /* 0x0000008200827308 */ /* 0x000fe20000000800 */
[--C-:B------:R-:W-:Y:S01]  /*78f0*/  FFMA.FTZ R151, R21, UR22, -R81.reuse ;  /* 0x0000001615977c23 */ /* 0x100fe20008010851 */
[----:B------:R-:W-:Y:S01]  /*7900*/  FADD.FTZ R21, R79, R36 ;  /* 0x000000244f157221 */ /* 0x000fe20000010000 */
[--C-:B------:R-:W-:Y:S01]  /*7910*/  FFMA.FTZ R8, R25, UR22, -R81.reuse ;  /* 0x0000001619087c23 */ /* 0x100fe20008010851 */
[----:B------:R-:W-:Y:S01]  /*7920*/  FMUL.FTZ R5, R5, UR22 ;  /* 0x0000001605057c20 */ /* 0x000fe20008410000 */
[----:B------:R-:W-:Y:S01]  /*7930*/  FFMA.FTZ R149, R14, UR22, -R81 ;  /* 0x000000160e957c23 */ /* 0x000fe20008010851 */
[----:B------:R-:W-:Y:S01]  /*7940*/  FADD.FTZ R36, R144, R21 ;  /* 0x0000001590247221 */ /* 0x000fe20000010000 */
        /* <DEDUP_REMOVED lines=17> */
[----:B------:R1:W2:Y:S01]  /*7a60*/  MUFU.EX2 R21, R5 ;  /* 0x0000000500157308 */ /* 0x0002a20000000800 */
[--C-:B------:R-:W-:Y:S01]  /*7a70*/  FFMA.FTZ R137, R41, UR22, -R81.reuse ;  /* 0x0000001629897c23 */ /* 0x100fe20008010851 */
[----:B------:R-:W-:Y:S01]  /*7a80*/  FADD.FTZ R25, R35, R36 ;  /* 0x0000002423197221 */ /* 0x000fe20000010000 */
[--C-:B------:R-:W-:Y:S01]  /*7a90*/  FFMA.FTZ R139, R43, UR22, -R81.reuse ;  /* 0x000000162b8b7c23 */ /* 0x100fe20008010851 */
[--C-:B------:R-:W-:Y:S01]  /*7aa0*/  FFMA.FTZ R133, R48, UR22, -R81.reuse ;  /* 0x0000001630857c23 */ /* 0x100fe20008010851 */
[----:B------:R-:W-:Y:S01]  /*7ab0*/  FFMA.FTZ R36, R49, UR22, -R81 ;  /* 0x0000001631247c23 */ /* 0x000fe20008010851 */
[----:B------:R-:W-:Y:S01]  /*7ac0*/  FADD.FTZ R38, R142, R25 ;  /* 0x000000198e267221 */ /* 0x000fe20000010000 */
[--C-:B------:R-:W-:Y:S01]  /*7ad0*/  FFMA.FTZ R135, R52, UR22, -R81.reuse ;  /* 0x0000001634877c23 */ /* 0x100fe20008010851 */
[----:B------:R-:W3:Y:S01]  /*7ae0*/  MUFU.EX2 R149, R149 ;  /* 0x0000009500957308 */ /* 0x000ee20000000800 */
[----:B------:R-:W-:Y:S01]  /*7af0*/  F2FP.BF16.F32.PACK_AB R144, R13, R144 ;  /* 0x000000900d90723e */ /* 0x000fe200000010ff */
[----:B-1----:R-:W-:Y:S01]  /*7b00*/  FADD.FTZ R5, R45, R38 ;  /* 0x000000262d057221 */ /* 0x002fe20000010000 */
[--C-:B------:R-:W-:Y:S01]  /*7b10*/  FFMA.FTZ R129, R55, UR22, -R81.reuse ;  /* 0x0000001637817c23 */ /* 0x100fe20008010851 */
[--C-:B------:R-:W-:Y:S01]  /*7b20*/  FFMA.FTZ R131, R58, UR22, -R81.reuse ;  /* 0x000000163a837c23 */ /* 0x100fe20008010851 */
[----:B------:R-:W-:Y:S01]  /*7b30*/  FFMA.FTZ R125, R60, UR22, -R81 ;  /* 0x000000163c7d7c23 */ /* 0x000fe20008010851 */
[----:B------:R-:W-:Y:S01]  /*7b40*/  FADD.FTZ R42, R136, R5 ;  /* 0x00000005882a7221 */ /* 0x000fe20000010000 */
[--C-:B------:R-:W-:Y:S01]  /*7b50*/  FFMA.FTZ R61, R61, UR22, -R81.reuse ;  /* 0x000000163d3d7c23 */ /* 0x100fe20008010851 */
[----:B------:R-:W1:Y:S01]  /*7b60*/  MUFU.EX2 R14, R14 ;  /* 0x0000000e000e7308 */ /* 0x000e620000000800 */
[----:B--2---:R-:W-:Y:S01]  /*7b70*/  FFMA.FTZ R38, R21, R4, R8 ;  /* 0x0000000415267223 */ /* 0x004fe20000010008 */
[----:B------:R-:W-:Y:S01]  /*7b80*/  FADD.FTZ R25, R47, R42 ;  /* 0x0000002a2f197221 */ /* 0x000fe20000010000 */
[--C-:B------:R-:W-:Y:S01]  /*7b90*/  FFMA.FTZ R4, R53, UR22, -R81.reuse ;  /* 0x0000001635047c23 */ /* 0x100fe20008010851 */
[--C-:B------:R-:W-:Y:S01]  /*7ba0*/  FFMA.FTZ R62, R62, UR22, -R81.reuse ;  /* 0x000000163e3e7c23 */ /* 0x100fe20008010851 */
[--C-:B------:R-:W-:Y:S01]  /*7bb0*/  FFMA.FTZ R63, R63, UR22, -R81.reuse ;  /* 0x000000163f3f7c23 */ /* 0x100fe20008010851 */
[--C-:B------:R-:W-:Y:S01]  /*7bc0*/  FFMA.FTZ R64, R64, UR22, -R81.reuse ;  /* 0x0000001640407c23 */ /* 0x100fe20008010851 */
[--C-:B------:R-:W-:Y:S01]  /*7bd0*/  FFMA.FTZ R26, R26, UR22, -R81.reuse ;  /* 0x000000161a1a7c23 */ /* 0x100fe20008010851 */
[----:B------:R-:W2:Y:S01]  /*7be0*/  MUFU.EX2 R145, R145 ;  /* 0x0000009100917308 */ /* 0x000ea20000000800 */
[----:B---3--:R-:W-:Y:S01]  /*7bf0*/  FADD.FTZ R40, R149, R38 ;  /* 0x0000002695287221 */ /* 0x008fe20000010000 */
[--C-:B------:R-:W-:Y:S01]  /*7c00*/  FFMA.FTZ R38, R56, UR22, -R81.reuse ;  /* 0x0000001638267c23 */ /* 0x100fe20008010851 */
[--C-:B------:R-:W-:Y:S01]  /*7c10*/  FFMA.FTZ R66, R66, UR22, -R81.reuse ;  /* 0x0000001642427c23 */ /* 0x100fe20008010851 */
[----:B------:R-:W-:Y:S01]  /*7c20*/  FFMA.FTZ R32, R32, UR22, -R81 ;  /* 0x0000001620207c23 */ /* 0x000fe20008010851 */
[----:B------:R-:W-:Y:S01]  /*7c30*/  FADD.FTZ R5, R151, R40 ;  /* 0x0000002897057221 */ /* 0x000fe20000010000 */
[----:B------:R-:W-:Y:S01]  /*7c40*/  FADD.FTZ R40, R138, R25 ;  /* 0x000000198a287221 */ /* 0x000fe20000010000 */
[----:B------:R-:W-:Y:S01]  /*7c50*/  IMAD.U32 R27, RZ, RZ, UR39 ;  /* 0x00000027ff1b7e24 */ /* 0x000fe2000f8e00ff */
[----:B------:R-:W3:Y:S01]  /*7c60*/  MUFU.EX2 R20, R20 ;  /* 0x0000001400147308 */ /* 0x000ee20000000800 */
[----:B-1----:R-:W-:Y:S01]  /*7c70*/  FADD.FTZ R42, R14, R5 ;  /* 0x000000050e2a7221 */ /* 0x002fe20000010000 */
[----:B------:R-:W-:Y:S01]  /*7c80*/  FADD.FTZ R25, R51, R40 ;  /* 0x0000002833197221 */ /* 0x000fe20000010000 */
[----:B------:R-:W-:Y:S01]  /*7c90*/  FFMA.FTZ R40, R59, UR22, -R81 ;  /* 0x000000163b287c23 */ /* 0x000fe20008010851 */
[----:B------:R-:W-:Y:S01]  /*7ca0*/  @!P1 LEA R27, R27, UR40, 0x3 ;  /* 0x000000281b1b9c11 */ /* 0x000fe2000f8e18ff */
[----:B------:R-:W-:Y:S01]  /*7cb0*/  UMOV UR39, UR28 ;  /* 0x0000001c00277c82 */ /* 0x000fe20008000000 */
[----:B------:R-:W-:Y:S01]  /*7cc0*/  F2FP.BF16.F32.PACK_AB R149, R149, R8 ;  /* 0x000000089595723e */ /* 0x000fe200000010ff */
[-C--:B------:R-:W-:Y:S01]  /*7cd0*/  FMUL.FTZ R93, R93, R39.reuse ;  /* 0x000000275d5d7220 */ /* 0x080fe20000410000 */
[----:B------:R-:W1:Y:S01]  /*7ce0*/  MUFU.EX2 R147, R147 ;  /* 0x0000009300937308 */ /* 0x000e620000000800 */
[----:B--2---:R-:W-:Y:S01]  /*7cf0*/  FADD.FTZ R5, R145, R42 ;  /* 0x0000002a91057221 */ /* 0x004fe20000010000 */
[----:B------:R-:W-:Y:S01]  /*7d00*/  @!P1 VIADD R27, R27, 0x16860 ;  /* 0x000168601b1b9836 */ /* 0x000fe20000000000 */
[----:B------:R-:W-:Y:S01]  /*7d10*/  F2FP.BF16.F32.PACK_AB R150, R79, R150 ;  /* 0x000000964f96723e */ /* 0x000fe200000010ff */
[-C--:B------:R-:W-:Y:S01]  /*7d20*/  FMUL.FTZ R96, R96, R39.reuse ;  /* 0x0000002760607220 */ /* 0x080fe20000410000 */
[----:B------:R-:W-:Y:S01]  /*7d30*/  F2FP.BF16.F32.PACK_AB R146, R31, R146 ;  /* 0x000000921f92723e */ /* 0x000fe200000010ff */
[-C--:B------:R-:W-:Y:S01]  /*7d40*/  FMUL.FTZ R97, R97, R39.reuse ;  /* 0x0000002761617220 */ /* 0x080fe20000410000 */
[----:B------:R-:W-:Y:S01]  /*7d50*/  @!P1 PRMT R27, RZ, 0x654, R27 ;  /* 0x00000654ff1b9816 */ /* 0x000fe2000000001b */
[----:B------:R-:W2:Y:S01]  /*7d60*/  MUFU.EX2 R24, R24 ;  /* 0x0000001800187308 */ /* 0x000ea20000000800 */
[----:B---3--:R-:W-:Y:S01]  /*7d70*/  FADD.FTZ R42, R20, R5 ;  /* 0x00000005142a7221 */ /* 0x008fe20000010000 */
[----:B------:R-:W-:Y:S01]  /*7d80*/  F2FP.BF16.F32.PACK_AB R140, R35, R140 ;  /* 0x0000008c238c723e */ /* 0x000fe200000010ff */
[----:B------:R3:W-:Y:S01]  /*7d90*/  @!P1 SYNCS.ARRIVE.TRANS64.RED.A1T0 RZ, [R27+URZ], RZ ;  /* 0x000000ff1bff99a7 */ /* 0x0007e2000810043f */
[----:B------:R-:W-:Y:S01]  /*7da0*/  F2FP.BF16.F32.PACK_AB R142, R45, R142 ;  /* 0x0000008e2d8e723e */ /* 0x000fe200000010ff */
[-C--:B------:R-:W-:Y:S01]  /*7db0*/  FMUL.FTZ R100, R100, R39.reuse ;  /* 0x0000002764647220 */ /* 0x080fe20000410000 */
[----:B------:R-:W-:Y:S01]  /*7dc0*/  F2FP.BF16.F32.PACK_AB R136, R47, R136 ;  /* 0x000000882f88723e */ /* 0x000fe200000010ff */
[-C--:B------:R-:W-:Y:S01]  /*7dd0*/  FMUL.FTZ R101, R101, R39.reuse ;  /* 0x0000002765657220 */ /* 0x080fe20000410000 */
[----:B------:R-:W4:Y:S01]  /*7de0*/  MUFU.EX2 R141, R141 ;  /* 0x0000008d008d7308 */ /* 0x000f220000000800 */
[----:B-1----:R-:W-:Y:S01]  /*7df0*/  FADD.FTZ R5, R147, R42 ;  /* 0x0000002a93057221 */ /* 0x002fe20000010000 */
        /* <DEDUP_REMOVED lines=10> */
[----:B------:R-:W-:Y:S01]  /*7ea0*/  FMUL.FTZ R117, R117, R39 ;  /* 0x0000002775757220 */ /* 0x000fe20000410000 */
[----:B------:R-:W-:Y:S01]  /*7eb0*/  F2FP.BF16.F32.PACK_AB R151, R14, R151 ;  /* 0x000000970e97723e */ /* 0x000fe200000010ff */
[----:B------:R-:W-:Y:S01]  /*7ec0*/  VIADD R7, R7, 0xffffffff ;  /* 0xffffffff07077836 */ /* 0x000fe20000000000 */
[----:B------:R-:W-:Y:S01]  /*7ed0*/  F2FP.BF16.F32.PACK_AB R145, R20, R145 ;  /* 0x000000911491723e */ /* 0x000fe200000010ff */
[----:B------:R2:W-:Y:S01]  /*7ee0*/  MUFU.EX2 R10, R44 ;  /* 0x0000002c000a7308 */ /* 0x0005e20000000800 */
[----:B----4-:R-:W-:Y:S01]  /*7ef0*/  FADD.FTZ R5, R141, R42 ;  /* 0x0000002a8d057221 */ /* 0x010fe20000010000 */
[----:B------:R-:W-:Y:S01]  /*7f00*/  F2FP.BF16.F32.PACK_AB R147, R24, R147 ;  /* 0x000000931893723e */ /* 0x000fe200000010ff */
[-C--:B------:R-:W-:Y:S01]  /*7f10*/  FMUL.FTZ R90, R90, R21.reuse ;  /* 0x000000155a5a7220 */ /* 0x080fe20000410000 */
[-C--:B------:R-:W-:Y:S01]  /*7f20*/  FMUL.FTZ R91, R91, R21.reuse ;  /* 0x000000155b5b7220 */ /* 0x080fe20000410000 */
[-C--:B------:R-:W-:Y:S01]  /*7f30*/  FMUL.FTZ R94, R94, R21.reuse ;  /* 0x000000155e5e7220 */ /* 0x080fe20000410000 */
[-C--:B------:R-:W-:Y:S01]  /*7f40*/  FMUL.FTZ R95, R95, R21.reuse ;  /* 0x000000155f5f7220 */ /* 0x080fe20000410000 */
[-C--:B------:R-:W-:Y:S01]  /*7f50*/  FMUL.FTZ R98, R98, R21.reuse ;  /* 0x0000001562627220 */ /* 0x080fe20000410000 */
[----:B------:R-:W4:Y:S01]  /*7f60*/  MUFU.EX2 R143, R143 ;  /* 0x0000008f008f7308 */ /* 0x000f220000000800 */
[----:B--2---:R-:W-:Y:S01]  /*7f70*/  FADD.FTZ R44, R132, R25 ;  /* 0x00000019842c7221 */ /* 0x004fe20000010000 */
[C---:B-1----:R-:W-:Y:S01]  /*7f80*/  FADD.FTZ R42, R28.reuse, R5 ;  /* 0x000000051c2a7221 */ /* 0x042fe20000010000 */
[----:B------:R-:W-:Y:S01]  /*7f90*/  F2FP.BF16.F32.PACK_AB R132, R57, R132 ;  /* 0x000000843984723e */ /* 0x000fe200000010ff */
[----:B------:R-:W-:Y:S01]  /*7fa0*/  FMUL.FTZ R99, R99, R21 ;  /* 0x0000001563637220 */ /* 0x000fe20000410000 */
[----:B------:R-:W-:Y:S01]  /*7fb0*/  FADD.FTZ R25, R57, R44 ;  /* 0x0000002c39197221 */ /* 0x000fe20000010000 */
[----:B------:R-:W-:Y:S01]  /*7fc0*/  F2FP.BF16.F32.PACK_AB R141, R28, R141 ;  /* 0x0000008d1c8d723e */ /* 0x000fe200000010ff */
[-C--:B------:R-:W-:Y:S01]  /*7fd0*/  FMUL.FTZ R102, R102, R21.reuse ;  /* 0x0000001566667220 */ /* 0x080fe20000410000 */
[----:B------:R-:W1:Y:S01]  /*7fe0*/  MUFU.EX2 R30, R30 ;  /* 0x0000001e001e7308 */ /* 0x000e620000000800 */
[----:B------:R-:W-:Y:S01]  /*7ff0*/  FADD.FTZ R44, R134, R25 ;  /* 0x00000019862c7221 */ /* 0x000fe20000010000 */
[----:B------:R-:W-:Y:S01]  /*8000*/  F2FP.BF16.F32.PACK_AB R134, R65, R134 ;  /* 0x000000864186723e */ /* 0x000fe200000010ff */
[-C--:B------:R-:W-:Y:S01]  /*8010*/  FMUL.FTZ R103, R103, R21.reuse ;  /* 0x0000001567677220 */ /* 0x080fe20000410000 */
[-C--:B------:R-:W-:Y:S01]  /*8020*/  FMUL.FTZ R106, R106, R21.reuse ;  /* 0x000000156a6a7220 */ /* 0x080fe20000410000 */
[----:B------:R-:W-:Y:S01]  /*8030*/  FADD.FTZ R25, R65, R44 ;  /* 0x0000002c41197221 */ /* 0x000fe20000010000 */
[-C--:B------:R-:W-:Y:S01]  /*8040*/  FMUL.FTZ R107, R107, R21.reuse ;  /* 0x000000156b6b7220 */ /* 0x080fe20000410000 */
[-C--:B------:R-:W-:Y:S01]  /*8050*/  FMUL.FTZ R110, R110, R21.reuse ;  /* 0x000000156e6e7220 */ /* 0x080fe20000410000 */
[----:B------:R-:W2:Y:S01]  /*8060*/  MUFU.EX2 R137, R137 ;  /* 0x0000008900897308 */ /* 0x000ea20000000800 */
[----:B------:R-:W-:Y:S01]  /*8070*/  FADD.FTZ R44, R128, R25 ;  /* 0x00000019802c7221 */ /* 0x000fe20000010000 */
[----:B----4-:R-:W-:Y:S01]  /*8080*/  FADD.FTZ R5, R143, R42 ;  /* 0x0000002a8f057221 */ /* 0x010fe20000010000 */
[----:B------:R-:W-:Y:S01]  /*8090*/  F2FP.BF16.F32.PACK_AB R128, R67, R128 ;  /* 0x000000804380723e */ /* 0x000fe200000010ff */
[-C--:B------:R-:W-:Y:S01]  /*80a0*/  FMUL.FTZ R111, R111, R21.reuse ;  /* 0x000000156f6f7220 */ /* 0x080fe20000410000 */
[----:B------:R-:W-:Y:S01]  /*80b0*/  FADD.FTZ R25, R67, R44 ;  /* 0x0000002c43197221 */ /* 0x000fe20000010000 */
[-C--:B------:R-:W-:Y:S01]  /*80c0*/  FMUL.FTZ R114, R114, R21.reuse ;  /* 0x0000001572727220 */ /* 0x080fe20000410000 */
[----:B------:R-:W-:Y:S01]  /*80d0*/  FMUL.FTZ R115, R115, R21 ;  /* 0x0000001573737220 */ /* 0x000fe20000410000 */
[----:B------:R-:W4:Y:S01]  /*80e0*/  MUFU.EX2 R71, R71 ;  /* 0x0000004700477308 */ /* 0x000f220000000800 */
[----:B-1----:R-:W-:Y:S01]  /*80f0*/  FADD.FTZ R42, R30, R5 ;  /* 0x000000051e2a7221 */ /* 0x002fe20000010000 */
[----:B------:R-:W-:Y:S01]  /*8100*/  FADD.FTZ R44, R130, R25 ;  /* 0x00000019822c7221 */ /* 0x000fe20000010000 */
[----:B------:R-:W-:Y:S01]  /*8110*/  F2FP.BF16.F32.PACK_AB R143, R30, R143 ;  /* 0x0000008f1e8f723e */ /* 0x000fe200000010ff */
[-C--:B------:R-:W-:Y:S01]  /*8120*/  FMUL.FTZ R118, R118, R21.reuse ;  /* 0x0000001576767220 */ /* 0x080fe20000410000 */
[----:B------:R-:W-:Y:S01]  /*8130*/  FMUL.FTZ R119, R119, R21 ;  /* 0x0000001577777220 */ /* 0x000fe20000410000 */
[----:B------:R-:W-:-:S02]  /*8140*/  IMAD.MOV.U32 R8, RZ, RZ, R11 ;  /* 0x000000ffff087224 */ /* 0x000fc400078e000b */
        /* <DEDUP_REMOVED lines=11> */
[----:B----4-:R-:W-:Y:S01]  /*8200*/  FADD.FTZ R5, R139, R42 ;  /* 0x0000002a8b057221 */ /* 0x010fe20000010000 */
[----:B------:R-:W-:-:S03]  /*8210*/  F2FP.BF16.F32.PACK_AB R139, R10, R139 ;  /* 0x0000008b0a8b723e */ /* 0x000fc600000010ff */
[----:B------:R-:W-:Y:S01]  /*8220*/  FADD.FTZ R42, R10, R5 ;  /* 0x000000050a2a7221 */ /* 0x000fe20000010000 */
[----:B------:R-:W-:Y:S02]  /*8230*/  IMAD.MOV.U32 R10, RZ, RZ, R12 ;  /* 0x000000ffff0a7224 */ /* 0x000fe400078e000c */
        /* <DEDUP_REMOVED lines=51> */
[----:B----4-:R-:W-:Y:S01]  /*8570*/  FADD.FTZ R42, R123, R42 ;  /* 0x0000002a7b2a7221 */ /* 0x010fe20000010000 */
[C---:B-1----:R-:W-:Y:S01]  /*8580*/  FADD.FTZ R5, R75.reuse, R44 ;  /* 0x0000002c4b057221 */ /* 0x042fe20000010000 */
[----:B------:R-:W-:Y:S02]  /*8590*/  F2FP.BF16.F32.PACK_AB R122, R75, R122 ;  /* 0x0000007a4b7a723e */ /* 0x000fe400000010ff */
[C---:B--2---:R-:W-:Y:S01]  /*85a0*/  FADD.FTZ R4, R32.reuse, R42 ;  /* 0x0000002a20047221 */ /* 0x044fe20000010000 */
[----:B------:R-:W-:Y:S01]  /*85b0*/  F2FP.BF16.F32.PACK_AB R123, R32, R123 ;  /* 0x0000007b207b723e */ /* 0x000fe200000010ff */
[----:B---3--:R-:W-:Y:S06]  /*85c0*/  @P2 BRA `(.L_x_11161) ;  /* 0xffffffc800dc2947 */ /* 0x008fec000383ffff */
[----:B------:R-:W-:Y:S01]  /*85d0*/  IMAD.MOV.U32 R10, RZ, RZ, R12 ;  /* 0x000000ffff0a7224 */ /* 0x000fe200078e000c */
[----:B------:R-:W-:Y:S01]  /*85e0*/  UMOV UR39, UR28 ;  /* 0x0000001c00277c82 */ /* 0x000fe20008000000 */
[----:B------:R-:W-:Y:S01]  /*85f0*/  IMAD.MOV.U32 R8, RZ, RZ, R11 ;  /* 0x000000ffff087224 */ /* 0x000fe200078e000b */
[----:B------:R-:W-:-:S06]  /*8600*/  UMOV UR37, UR27 ;  /* 0x0000001b00257c82 */ /* 0x000fcc0008000000 */
.L_x_11144:
        /* <DEDUP_REMOVED lines=16> */
.L_x_11163:
[----:B------:R-:W-:-:S11]  /*8710*/  UISETP.NE.AND UP0, UPT, UR11, 0x1, UPT ;  /* 0x000000010b00788c */ /* 0x000fd6000bf05270 */
[----:B------:R-:W-:Y:S02]  /*8720*/  @UP0 ULDC.64 UR14, c[0x0][0x9e8] ;  /* 0x00027a00000e0ab9 */ /* 0x000fe40000000a00 */
[----:B------:R-:W-:-:S04]  /*8730*/  UIMAD.WIDE.U32 UR6, UR49, UR14, URZ ;  /* 0x0000000e310672a5 */ /* 0x000fc8000f8e003f */
[----:B------:R-:W-:-:S12]  /*8740*/  @UP0 USHF.R.U32.HI UR49, URZ, UR15, UR7 ;  /* 0x0000000f3f310299 */ /* 0x000fd80008011607 */
.L_x_11164:
[----:B------:R-:W-:-:S04]  /*8750*/  UIMAD UR49, UR49, UR11, URZ ;  /* 0x0000000b313172a4 */ /* 0x000fc8000f8e023f */
[----:B------:R-:W-:-:S04]  /*8760*/  UISETP.LT.AND UP0, UPT, UR10, UR49, UPT ;  /* 0x000000310a00728c */ /* 0x000fc8000bf01270 */
[----:B------:R-:W-:-:S12]  /*8770*/  USEL UR10, UR10, UR49, !UP0 ;  /* 0x000000310a0a7287 */ /* 0x000fd8000c000000 */
.L_x_11162:
        /* <DEDUP_REMOVED lines=14> */
.L_x_11174:
        /* <DEDUP_REMOVED lines=9> */
.L_x_11167:
[----:B------:R-:W-:Y:S01]  /*88f0*/  ULEA UR6, UR39, UR40, 0x3 ;  /* 0x0000002827067291 */ /* 0x000fe2000f8e183f */
[----:B------:R-:W-:-:S05]  /*8900*/  IMAD.U32 R8, RZ, RZ, UR37 ;  /* 0x00000025ff087e24 */ /* 0x000fca000f8e00ff */
[----:B------:R-:W-:-:S04]  /*8910*/  SHF.L.U32 R8, R8, 0x1f, RZ ;  /* 0x0000001f08087819 */ /* 0x000fc800000006ff */
[----:B------:R1:W2:Y:S01]  /*8920*/  SYNCS.PHASECHK.TRANS64.TRYWAIT P2, [UR6+0x16830], R8 ;  /* 0x01683008ff0075a7 */ /* 0x0002a20008040146 */
[----:B------:R-:W-:Y:S05]  /*8930*/  @!P0 BRA `(.L_x_11168) ;  /* 0x0000000000048947 */ /* 0x000fea0003800000 */
[----:B------:R-:W-:Y:S01]  /*8940*/  BPT.TRAP 0x1 ;  /* 0x000000040000795c */ /* 0x000fe20000300000 */
.L_x_11168:
[----:B--2---:R-:W-:Y:S05]  /*8950*/  @P2 BRA `(.L_x_11166) ;  /* 0x0000000000082947 */ /* 0x004fea0003800000 */
[----:B------:R-:W2:Y:S02]  /*8960*/  SYNCS.PHASECHK.TRANS64.TRYWAIT P2, [UR6+0x16830], R8 ;  /* 0x01683008ff0075a7 */ /* 0x000ea40008040146 */
[----:B--2---:R-:W-:Y:S05]  /*8970*/  @!P2 BRA `(.L_x_11169) ;  /* 0x0000009c0040a947 */ /* 0x004fea0003800000 */
.L_x_11166:
        /* <DEDUP_REMOVED lines=25> */
.L_x_11171:
[----:B------:R-:W-:Y:S01]  /*8b10*/  ULEA UR6, UR25, UR40, 0x3 ;  /* 0x0000002819067291 */ /* 0x000fe2000f8e183f */
[----:B------:R-:W-:-:S05]  /*8b20*/  IMAD.U32 R8, RZ, RZ, UR26 ;  /* 0x0000001aff087e24 */ /* 0x000fca000f8e00ff */
[----:B------:R-:W-:-:S04]  /*8b30*/  SHF.L.U32 R8, R8, 0x1f, RZ ;  /* 0x0000001f08087819 */ /* 0x000fc800000006ff */
[----:B------:R1:W2:Y:S01]  /*8b40*/  SYNCS.PHASECHK.TRANS64.TRYWAIT P2, [UR6+0x16850], R8 ;  /* 0x01685008ff0075a7 */ /* 0x0002a20008040146 */
[----:B------:R-:W-:Y:S05]  /*8b50*/  @!P0 BRA `(.L_x_11172) ;  /* 0x0000000000048947 */ /* 0x000fea0003800000 */
[----:B------:R-:W-:Y:S01]  /*8b60*/  BPT.TRAP 0x1 ;  /* 0x000000040000795c */ /* 0x000fe20000300000 */
.L_x_11172:
[----:B--2---:R-:W-:Y:S05]  /*8b70*/  @P2 BRA `(.L_x_11170) ;  /* 0x0000000000082947 */ /* 0x004fea0003800000 */
[----:B------:R-:W2:Y:S02]  /*8b80*/  SYNCS.PHASECHK.TRANS64.TRYWAIT P2, [UR6+0x16850], R8 ;  /* 0x01685008ff0075a7 */ /* 0x000ea40008040146 */
[----:B--2---:R-:W-:Y:S05]  /*8b90*/  @!P2 BRA `(.L_x_11173) ;  /* 0x0000009800d0a947 */ /* 0x004fea0003800000 */
.L_x_11170:
[----:B------:R-:W-:Y:S01]  /*8ba0*/  UIADD3 UR6, UR40, 0x400, URZ ;  /* 0x0000040028067890 */ /* 0x000fe2000fffe03f */
[----:B------:R-:W-:Y:S01]  /*8bb0*/  WARPGROUP.ARRIVE ;  /* 0x00000000000079c5 */ /* 0x000fe20000000000 */
[----:B------:R-:W-:Y:S01]  /*8bc0*/  UMOV UR7, 0x40000040 ;  /* 0x4000004000077882 */ /* 0x000fe20000000000 */
[----:B------:R-:W-:Y:S01]  /*8bd0*/  FMUL.FTZ R10, R24, UR23 ;  /* 0x00000017180a7c20 */ /* 0x000fe20008410000 */
[----:B------:R-:W-:Y:S01]  /*8be0*/  USHF.R.U32.HI UR6, URZ, 0x4, UR6 ;  /* 0x000000043f067899 */ /* 0x000fe20008011606 */
[----:B--2---:R-:W-:Y:S01]  /*8bf0*/  FMUL.FTZ R13, R25, UR23 ;  /* 0x00000017190d7c20 */ /* 0x004fe20008410000 */
[----:B------:R-:W-:Y:S01]  /*8c00*/  FMUL.FTZ R15, R28, UR23 ;  /* 0x000000171c0f7c20 */ /* 0x000fe20008410000 */
[----:B------:R-:W-:Y:S01]  /*8c10*/  FMUL.FTZ R21, R29, UR23 ;  /* 0x000000171d157c20 */ /* 0x000fe20008410000 */
[----:B------:R-:W-:Y:S01]  /*8c20*/  ULOP3.LUT UR6, UR6, 0x3fff, URZ, 0xc0, !UPT ;  /* 0x00003fff06067892 */ /* 0x000fe2000f8ec03f */
[----:B------:R-:W1:Y:S01]  /*8c30*/  MUFU.TANH R10, R10 ;  /* 0x0000000a000a7308 */ /* 0x000e620000002400 */
[----:B------:R-:W-:Y:S01]  /*8c40*/  FMUL.FTZ R25, R32, UR23 ;  /* 0x0000001720197c20 */ /* 0x000fe20008410000 */
[----:B------:R-:W-:Y:S01]  /*8c50*/  FMUL.FTZ R12, R26, UR23 ;  /* 0x000000171a0c7c20 */ /* 0x000fe20008410000 */
[----:B------:R-:W-:Y:S01]  /*8c60*/  ULEA UR10, UR25, UR6, 0xa ;  /* 0x00000006190a7291 */ /* 0x000fe2000f8e503f */
[----:B------:R-:W-:Y:S01]  /*8c70*/  FMUL.FTZ R26, R33, UR23 ;  /* 0x00000017211a7c20 */ /* 0x000fe20008410000 */
[----:B------:R-:W-:Y:S01]  /*8c80*/  FMUL.FTZ R29, R36, UR23 ;  /* 0x00000017241d7c20 */ /* 0x000fe20008410000 */
[----:B------:R-:W-:Y:S01]  /*8c90*/  FMUL.FTZ R24, R31, UR23 ;  /* 0x000000171f187c20 */ /* 0x000fe20008410000 */
[----:B------:R-:W-:Y:S01]  /*8ca0*/  FMUL.FTZ R31, R37, UR23 ;  /* 0x00000017251f7c20 */ /* 0x000fe20008410000 */
[----:B------:R-:W2:Y:S01]  /*8cb0*/  MUFU.TANH R13, R13 ;  /* 0x0000000d000d7308 */ /* 0x000ea20000002400 */
[----:B------:R-:W-:Y:S01]  /*8cc0*/  FMUL.FTZ R33, R40, UR23 ;  /* 0x0000001728217c20 */ /* 0x000fe20008410000 */
[----:B------:R-:W-:Y:S01]  /*8cd0*/  UMOV UR6, UR10 ;  /* 0x0000000a00067c82 */ /* 0x000fe20008000000 */
[----:B------:R-:W-:Y:S01]  /*8ce0*/  FMUL.FTZ R14, R27, UR23 ;  /* 0x000000171b0e7c20 */ /* 0x000fe20008410000 */
[----:B------:R-:W-:Y:S01]  /*8cf0*/  HGMMA.64x64x16.F32.BF16 R88, R148, gdesc[UR4].tnspB, R88, gsb0 ;  /* 0x40e0000494587df0 */ /* 0x000fe20008001858 */
[----:B------:R-:W-:Y:S01]  /*8d00*/  UIADD3 UR6, UR10, 0x80, URZ ;  /* 0x000000800a067890 */ /* 0x000fe2000fffe03f */
[----:B------:R-:W-:Y:S01]  /*8d10*/  FMUL.FTZ R27, R34, UR23 ;  /* 0x00000017221b7c20 */ /* 0x000fe20008410000 */
[----:B------:R-:W-:Y:S01]  /*8d20*/  UMOV UR7, 0x40000040 ;  /* 0x4000004000077882 */ /* 0x000fe20000000000 */
        /* <DEDUP_REMOVED lines=60> */
[----:B------:R-:W-:Y:S01]  /*90f0*/  ISETP.GE.U32.AND P2, PT, R2, 0x180, PT ;  /* 0x000001800200780c */ /* 0x000fe20003f46070 */
[----:B------:R-:W-:-:S03]  /*9100*/  UMOV UR26, UR37 ;  /* 0x00000025001a7c82 */ /* 0x000fc60008000000 */
[----:B------:R-:W2:Y:S01]  /*9110*/  MUFU.TANH R37, R37 ;  /* 0x0000002500257308 */ /* 0x000ea20000002400 */
[----:B---3--:R-:W-:-:S07]  /*9120*/  FMNMX.FTZ R61, R33, R8, !PT ;  /* 0x00000008213d7209 */ /* 0x008fce0007810000 */
[----:B------:R-:W3:Y:S01]  /*9130*/  MUFU.TANH R39, R39 ;  /* 0x0000002700277308 */ /* 0x000ee20000002400 */
[----:B-1----:R-:W-:Y:S01]  /*9140*/  FMNMX.FTZ R8, R34, R61, !PT ;  /* 0x0000003d22087209 */ /* 0x002fe20007810000 */
[----:B------:R-:W-:Y:S02]  /*9150*/  WARPGROUP.DEPBAR.LE gsb0, 0x0 ;  /* 0x00008000000079c5 */ /* 0x000fe40000010000 */
[----:B------:R-:W-:Y:S01]  /*9160*/  WARPGROUP.ARRIVE ;  /* 0x00000000000079c5 */ /* 0x000fe20000000000 */
[----:B------:R-:W-:-:S03]  /*9170*/  FMUL.FTZ R61, R73, UR23 ;  /* 0x00000017493d7c20 */ /* 0x000fc60008410000 */
[----:B------:R-:W1:Y:S01]  /*9180*/  MUFU.TANH R41, R41 ;  /* 0x0000002900297308 */ /* 0x000e620000002400 */
[----:B--2---:R-:W-:Y:S01]  /*9190*/  FMNMX.FTZ R8, R37, R8, !PT ;  /* 0x0000000825087209 */ /* 0x004fe20007810000 */
[----:B------:R-:W-:Y:S01]  /*91a0*/  HGMMA.64x64x16.F32.BF16 R88, R144, gdesc[UR4].tnspB, R88, gsb0 ;  /* 0x40e0000490587df0 */ /* 0x000fe20008001858 */
[----:B------:R-:W-:Y:S01]  /*91b0*/  UIADD3 UR6, UR10, 0x100, URZ ;  /* 0x000001000a067890 */ /* 0x000fe2000fffe03f */
[----:B------:R-:W-:-:S04]  /*91c0*/  UMOV UR7, 0x40000040 ;  /* 0x4000004000077882 */ /* 0x000fc80000000000 */
        /* <DEDUP_REMOVED lines=24> */
[----:B------:R-:W-:Y:S01]  /*9350*/  HGMMA.64x64x16.F32.BF16 R88, R140, gdesc[UR4].tnspB, R88, gsb0 ;  /* 0x40e000048c587df0 */ /* 0x000fe20008001858 */
[----:B------:R-:W-:Y:S02]  /*9360*/  UIADD3 UR6, UR10, 0x180, URZ ;  /* 0x000001800a067890 */ /* 0x000fe4000fffe03f */
[----:B-1----:R-:W-:Y:S01]  /*9370*/  FMNMX.FTZ R69, R57, R8, !PT ;  /* 0x0000000839457209 */ /* 0x002fe20007810000 */
[----:B------:R-:W-:Y:S02]  /*9380*/  UMOV UR7, 0x40000040 ;  /* 0x4000004000077882 */ /* 0x000fe40000000000 */
[----:B------:R-:W1:Y:S08]  /*9390*/  MUFU.TANH R59, R59 ;  /* 0x0000003b003b7308 */ /* 0x000e700000002400 */
        /* <DEDUP_REMOVED lines=18> */
[----:B---3--:R-:W-:Y:S01]  /*94c0*/  FMNMX.FTZ R73, R69, R8, !PT ;  /* 0x0000000845497209 */ /* 0x008fe20007810000 */
[----:B------:R-:W-:Y:S02]  /*94d0*/  WARPGROUP.DEPBAR.LE gsb0, 0x0 ;  /* 0x00008000000079c5 */ /* 0x000fe40000010000 */
[----:B------:R-:W-:-:S04]  /*94e0*/  WARPGROUP.ARRIVE ;  /* 0x00000000000079c5 */ /* 0x000fc80000000000 */
[----:B------:R-:W3:Y:S01]  /*94f0*/  MUFU.TANH R14, R14 ;  /* 0x0000000e000e7308 */ /* 0x000ee20000002400 */
[----:B--2---:R-:W-:Y:S01]  /*9500*/  FMNMX.FTZ R8, R72, R73, !PT ;  /* 0x0000004948087209 */ /* 0x004fe20007810000 */
[----:B------:R-:W-:Y:S01]  /*9510*/  HGMMA.64x64x16.F32.BF16 R88, R136, gdesc[UR4].tnspB, R88, gsb0 ;  /* 0x40e0000488587df0 */ /* 0x000fe20008001858 */
[----:B------:R-:W-:Y:S01]  /*9520*/  UIADD3 UR6, UR10, 0x200, URZ ;  /* 0x000002000a067890 */ /* 0x000fe2000fffe03f */
[----:B------:R-:W-:Y:S01]  /*9530*/  FMUL.FTZ R73, R74, UR23 ;  /* 0x000000174a497c20 */ /* 0x000fe20008410000 */
[----:B------:R-:W-:Y:S01]  /*9540*/  UMOV UR7, 0x40000040 ;  /* 0x4000004000077882 */ /* 0x000fe20000000000 */
[----:B------:R-:W2:Y:S02]  /*9550*/  SHFL.BFLY PT, R77, R8, 0x2, 0x1f ;  /* 0x0c401f00084d7f89 */ /* 0x000ea400000e0000 */
[----:B------:R-:W4:Y:S08]  /*9560*/  MUFU.TANH R20, R20 ;  /* 0x0000001400147308 */ /* 0x000f300000002400 */
[----:B------:R-:W5:Y:S08]  /*9570*/  MUFU.TANH R24, R24 ;  /* 0x0000001800187308 */ /* 0x000f700000002400 */
[----:B------:R-:W5:Y:S01]  /*9580*/  MUFU.TANH R27, R27 ;  /* 0x0000001b001b7308 */ /* 0x000f620000002400 */
[----:B--2---:R-:W-:Y:S01]  /*9590*/  FMNMX.FTZ R74, R8, R77, !PT ;  /* 0x0000004d084a7209 */ /* 0x004fe20007810000 */
[----:B------:R-:W-:-:S06]  /*95a0*/  FMUL.FTZ R77, R79, UR23 ;  /* 0x000000174f4d7c20 */ /* 0x000fcc0008410000 */
[----:B------:R-:W2:Y:S01]  /*95b0*/  MUFU.TANH R28, R28 ;  /* 0x0000001c001c7308 */ /* 0x000ea20000002400 */
[----:B------:R-:W-:Y:S01]  /*95c0*/  FMUL.FTZ R79, R83, UR23 ;  /* 0x00000017534f7c20 */ /* 0x000fe20008410000 */
[----:B------:R-:W1:Y:S06]  /*95d0*/  SHFL.BFLY PT, R85, R74, 0x1, 0x1f ;  /* 0x0c201f004a557f89 */ /* 0x000e6c00000e0000 */
[----:B------:R-:W2:Y:S08]  /*95e0*/  MUFU.TANH R30, R30 ;  /* 0x0000001e001e7308 */ /* 0x000eb00000002400 */
[----:B------:R-:W2:Y:S08]  /*95f0*/  MUFU.TANH R32, R32 ;  /* 0x0000002000207308 */ /* 0x000eb00000002400 */
[----:B------:R-:W2:Y:S01]  /*9600*/  MUFU.TANH R35, R35 ;  /* 0x0000002300237308 */ /* 0x000ea20000002400 */
[----:B-1----:R-:W-:-:S05]  /*9610*/  FMNMX.FTZ R8, R74, R85, !PT ;  /* 0x000000554a087209 */ /* 0x002fca0007810000 */
[C---:B------:R-:W-:Y:S01]  /*9620*/  FMUL.FTZ R82, R8.reuse, UR22 ;  /* 0x0000001608527c20 */ /* 0x040fe20008410000 */
[----:B------:R-:W-:Y:S01]  /*9630*/  FADD.FTZ R11, -R8, R11 ;  /* 0x0000000b080b7221 */ /* 0x000fe20000010100 */
[----:B------:R-:W1:Y:S02]  /*9640*/  MUFU.TANH R36, R36 ;  /* 0x0000002400247308 */ /* 0x000e640000002400 */
[--C-:B------:R-:W-:Y:S01]  /*9650*/  FFMA.FTZ R148, R13, UR22, -R82.reuse ;  /* 0x000000160d947c23 */ /* 0x100fe20008010852 */
[----:B------:R-:W-:Y:S01]  /*9660*/  FMNMX.FTZ R13, R12, R9, !PT ;  /* 0x000000090c0d7209 */ /* 0x000fe20007810000 */
[--C-:B------:R-:W-:Y:S01]  /*9670*/  FFMA.FTZ R150, R15, UR22, -R82.reuse ;  /* 0x000000160f967c23 */ /* 0x100fe20008010852 */
[--C-:B------:R-:W-:Y:S01]  /*9680*/  FFMA.FTZ R15, R21, UR22, -R82.reuse ;  /* 0x00000016150f7c23 */ /* 0x100fe20008010852 */
[----:B------:R-:W-:Y:S01]  /*9690*/  FMUL.FTZ R74, R11, UR22 ;  /* 0x000000160b4a7c20 */ /* 0x000fe20008410000 */
[----:B---3--:R-:W-:Y:S01]  /*96a0*/  FMNMX.FTZ R13, R14, R13, !PT ;  /* 0x0000000d0e0d7209 */ /* 0x008fe20007810000 */
[--C-:B------:R-:W-:Y:S01]  /*96b0*/  FFMA.FTZ R11, R10, UR22, -R82.reuse ;  /* 0x000000160a0b7c23 */ /* 0x100fe20008010852 */
[----:B------:R-:W3:Y:S01]  /*96c0*/  MUFU.TANH R38, R38 ;  /* 0x0000002600267308 */ /* 0x000ee20000002400 */
[--C-:B------:R-:W-:Y:S01]  /*96d0*/  FFMA.FTZ R144, R25, UR22, -R82.reuse ;  /* 0x0000001619907c23 */ /* 0x100fe20008010852 */
[----:B----4-:R-:W-:Y:S01]  /*96e0*/  FMNMX.FTZ R21, R20, R13, !PT ;  /* 0x0000000d14157209 */ /* 0x010fe20007810000 */
[--C-:B------:R-:W-:Y:S01]  /*96f0*/  FFMA.FTZ R25, R31, UR22, -R82.reuse ;  /* 0x000000161f197c23 */ /* 0x100fe20008010852 */
[----:B------:R-:W-:Y:S01]  /*9700*/  FFMA.FTZ R140, R33, UR22, -R82 ;  /* 0x00000016218c7c23 */ /* 0x000fe20008010852 */
[----:B------:R-:W-:-:S02]  /*9710*/  WARPGROUP.DEPBAR.LE gsb0, 0x0 ;  /* 0x00008000000079c5 */ /* 0x000fc40000010000 */
[----:B------:R-:W-:Y:S01]  /*9720*/  WARPGROUP.ARRIVE ;  /* 0x00000000000079c5 */ /* 0x000fe20000000000 */
[----:B-----5:R-:W-:Y:S01]  /*9730*/  FMNMX.FTZ R10, R24, R21, !PT ;  /* 0x00000015180a7209 */ /* 0x020fe20007810000 */
[----:B------:R-:W4:Y:S01]  /*9740*/  MUFU.TANH R40, R40 ;  /* 0x0000002800287308 */ /* 0x000f220000002400 */
[--C-:B------:R-:W-:Y:S01]  /*9750*/  FFMA.FTZ R26, R26, UR22, -R82.reuse ;  /* 0x000000161a1a7c23 */ /* 0x100fe20008010852 */
[--C-:B------:R-:W-:Y:S01]  /*9760*/  FFMA.FTZ R136, R41, UR22, -R82.reuse ;  /* 0x0000001629887c23 */ /* 0x100fe20008010852 */
[----:B------:R-:W-:Y:S01]  /*9770*/  FMNMX.FTZ R21, R27, R10, !PT ;  /* 0x0000000a1b157209 */ /* 0x000fe20007810000 */
[----:B------:R-:W-:Y:S01]  /*9780*/  HGMMA.64x64x16.F32.BF16 R88, R132, gdesc[UR4].tnspB, R88, gsb0 ;  /* 0x40e0000484587df0 */ /* 0x000fe20008001858 */
[----:B------:R-:W-:Y:S01]  /*9790*/  UIADD3 UR6, UR10, 0x280, URZ ;  /* 0x000002800a067890 */ /* 0x000fe2000fffe03f */
[--C-:B------:R-:W-:Y:S01]  /*97a0*/  FFMA.FTZ R41, R57, UR22, -R82.reuse ;  /* 0x0000001639297c23 */ /* 0x100fe20008010852 */
[----:B------:R-:W-:Y:S01]  /*97b0*/  UMOV UR7, 0x40000040 ;  /* 0x4000004000077882 */ /* 0x000fe20000000000 */
[----:B--2---:R-:W-:Y:S01]  /*97c0*/  FMNMX.FTZ R21, R28, R21, !PT ;  /* 0x000000151c157209 */ /* 0x004fe20007810000 */
[----:B------:R-:W2:Y:S01]  /*97d0*/  MUFU.TANH R42, R42 ;  /* 0x0000002a002a7308 */ /* 0x000ea20000002400 */
[--C-:B------:R-:W-:Y:S01]  /*97e0*/  FFMA.FTZ R146, R29, UR22, -R82.reuse ;  /* 0x000000161d927c23 */ /* 0x100fe20008010852 */
[--C-:B------:R-:W-:Y:S01]  /*97f0*/  FFMA.FTZ R29, R34, UR22, -R82.reuse ;  /* 0x00000016221d7c23 */ /* 0x100fe20008010852 */
[----:B------:R-:W-:Y:S01]  /*9800*/  FMNMX.FTZ R21, R30, R21, !PT ;  /* 0x000000151e157209 */ /* 0x000fe20007810000 */
[--C-:B------:R-:W-:Y:S01]  /*9810*/  FFMA.FTZ R142, R37, UR22, -R82.reuse ;  /* 0x00000016258e7c23 */ /* 0x100fe20008010852 */
[--C-:B------:R-:W-:Y:S01]  /*9820*/  FFMA.FTZ R138, R45, UR22, -R82.reuse ;  /* 0x000000162d8a7c23 */ /* 0x100fe20008010852 */
[--C-:B------:R-:W-:Y:S01]  /*9830*/  FFMA.FTZ R37, R46, UR22, -R82.reuse ;  /* 0x000000162e257c23 */ /* 0x100fe20008010852 */
[----:B------:R-:W-:Y:S01]  /*9840*/  FMNMX.FTZ R10, R32, R21, !PT ;  /* 0x00000015200a7209 */ /* 0x000fe20007810000 */
[----:B------:R-:W5:Y:S01]  /*9850*/  MUFU.TANH R44, R44 ;  /* 0x0000002c002c7308 */ /* 0x000f620000002400 */
[--C-:B------:R-:W-:Y:S01]  /*9860*/  FFMA.FTZ R50, R50, UR22, -R82.reuse ;  /* 0x0000001632327c23 */ /* 0x100fe20008010852 */
[--C-:B------:R-:W-:Y:S01]  /*9870*/  FFMA.FTZ R54, R54, UR22, -R82.reuse ;  /* 0x0000001636367c23 */ /* 0x100fe20008010852 */
[----:B------:R-:W-:Y:S01]  /*9880*/  FMNMX.FTZ R21, R35, R10, !PT ;  /* 0x0000000a23157209 */ /* 0x000fe20007810000 */
[--C-:B------:R-:W-:Y:S01]  /*9890*/  FFMA.FTZ R34, R58, UR22, -R82.reuse ;  /* 0x000000163a227c23 */ /* 0x100fe20008010852 */
[--C-:B------:R-:W-:Y:S01]  /*98a0*/  FFMA.FTZ R45, R60, UR22, -R82.reuse ;  /* 0x000000163c2d7c23 */ /* 0x100fe20008010852 */
[--C-:B------:R-:W-:Y:S01]  /*98b0*/  FFMA.FTZ R46, R61, UR22, -R82.reuse ;  /* 0x000000163d2e7c23 */ /* 0x100fe20008010852 */
[----:B-1----:R-:W-:Y:S01]  /*98c0*/  FMNMX.FTZ R21, R36, R21, !PT ;  /* 0x0000001524157209 */ /* 0x002fe20007810000 */
[----:B------:R-:W1:Y:S01]  /*98d0*/  MUFU.TANH R47, R47 ;  /* 0x0000002f002f7308 */ /* 0x000e620000002400 */
[--C-:B------:R-:W-:Y:S01]  /*98e0*/  FFMA.FTZ R69, R69, UR22, -R82.reuse ;  /* 0x0000001645457c23 */ /* 0x100fe20008010852 */
[----:B------:R-:W-:Y:S01]  /*98f0*/  FFMA.FTZ R72, R72, UR22, -R82 ;  /* 0x0000001648487c23 */ /* 0x000fe20008010852 */
[----:B---3--:R-:W-:-:S04]  /*9900*/  FMNMX.FTZ R21, R38, R21, !PT ;  /* 0x0000001526157209 */ /* 0x008fc80007810000 */
[----:B----4-:R-:W-:Y:S01]  /*9910*/  FMNMX.FTZ R21, R40, R21, !PT ;  /* 0x0000001528157209 */ /* 0x010fe20007810000 */
[----:B------:R-:W3:Y:S03]  /*9920*/  MUFU.TANH R48, R48 ;  /* 0x0000003000307308 */ /* 0x000ee60000002400 */
[----:B--2---:R-:W-:-:S04]  /*9930*/  FMNMX.FTZ R21, R42, R21, !PT ;  /* 0x000000152a157209 */ /* 0x004fc80007810000 */
[----:B-----5:R-:W-:Y:S01]  /*9940*/  FMNMX.FTZ R10, R44, R21, !PT ;  /* 0x000000152c0a7209 */ /* 0x020fe20007810000 */
[----:B------:R-:W2:Y:S01]  /*9950*/  MUFU.TANH R51, R51 ;  /* 0x0000003300337308 */ /* 0x000ea20000002400 */
[----:B------:R-:W-:Y:S02]  /*9960*/  FFMA.FTZ R21, R39, UR22, -R82 ;  /* 0x0000001627157c23 */ /* 0x000fe40008010852 */
[----:B-1----:R-:W-:-:S05]  /*9970*/  FMNMX.FTZ R31, R47, R10, !PT ;  /* 0x0000000a2f1f7209 */ /* 0x002fca0007810000 */
[----:B------:R-:W1:Y:S01]  /*9980*/  MUFU.TANH R52, R52 ;  /* 0x0000003400347308 */ /* 0x000e620000002400 */
[----:B---3--:R-:W-:-:S07]  /*9990*/  FMNMX.FTZ R10, R48, R31, !PT ;  /* 0x0000001f300a7209 */ /* 0x008fce0007810000 */
[----:B------:R-:W3:Y:S01]  /*99a0*/  MUFU.TANH R55, R55 ;  /* 0x0000003700377308 */ /* 0x000ee20000002400 */
[----:B--2---:R-:W-:-:S07]  /*99b0*/  FMNMX.FTZ R31, R51, R10, !PT ;  /* 0x0000000a331f7209 */ /* 0x004fce0007810000 */
[----:B------:R-:W2:Y:S01]  /*99c0*/  MUFU.TANH R63, R63 ;  /* 0x0000003f003f7308 */ /* 0x000ea20000002400 */
[----:B-1----:R-:W-:Y:S01]  /*99d0*/  FMNMX.FTZ R10, R52, R31, !PT ;  /* 0x0000001f340a7209 */ /* 0x002fe20007810000 */
[--C-:B------:R-:W-:Y:S01]  /*99e0*/  FFMA.FTZ R31, R43, UR22, -R82.reuse ;  /* 0x000000162b1f7c23 */ /* 0x100fe20008010852 */
[----:B------:R-:W-:-:S05]  /*99f0*/  FFMA.FTZ R43, R59, UR22, -R82 ;  /* 0x000000163b2b7c23 */ /* 0x000fca0008010852 */
[----:B------:R-:W1:Y:S01]  /*9a00*/  MUFU.TANH R66, R66 ;  /* 0x0000004200427308 */ /* 0x000e620000002400 */
[----:B---3--:R-:W-:-:S07]  /*9a10*/  FMNMX.FTZ R10, R55, R10, !PT ;  /* 0x0000000a370a7209 */ /* 0x008fce0007810000 */
[----:B------:R-:W3:Y:S01]  /*9a20*/  MUFU.TANH R67, R67 ;  /* 0x0000004300437308 */ /* 0x000ee20000002400 */
[----:B------:R-:W-:Y:S02]  /*9a30*/  WARPGROUP.DEPBAR.LE gsb0, 0x0 ;  /* 0x00008000000079c5 */ /* 0x000fe40000010000 */
[----:B------:R-:W-:Y:S01]  /*9a40*/  WARPGROUP.ARRIVE ;  /* 0x00000000000079c5 */ /* 0x000fe20000000000 */
[----:B--2---:R-:W-:Y:S01]  /*9a50*/  FMNMX.FTZ R33, R63, R10, !PT ;  /* 0x0000000a3f217209 */ /* 0x004fe20007810000 */
[--C-:B------:R-:W-:Y:S01]  /*9a60*/  FFMA.FTZ R132, R49, UR22, -R82.reuse ;  /* 0x0000001631847c23 */ /* 0x100fe20008010852 */
[--C-:B------:R-:W-:Y:S01]  /*9a70*/  FFMA.FTZ R134, R53, UR22, -R82.reuse ;  /* 0x0000001635867c23 */ /* 0x100fe20008010852 */
[----:B------:R-:W-:Y:S01]  /*9a80*/  FFMA.FTZ R53, R65, UR22, -R82 ;  /* 0x0000001641357c23 */ /* 0x000fe20008010852 */
[----:B------:R-:W2:Y:S01]  /*9a90*/  MUFU.TANH R70, R70 ;  /* 0x0000004600467308 */ /* 0x000ea20000002400 */
[----:B------:R-:W-:Y:S01]  /*9aa0*/  HGMMA.64x64x16.F32.BF16 R88, R128, gdesc[UR4].tnspB, R88, gsb0 ;  /* 0x40e0000480587df0 */ /* 0x000fe20008001858 */
[----:B------:R-:W-:Y:S01]  /*9ab0*/  UIADD3 UR6, UR10, 0x300, URZ ;  /* 0x000003000a067890 */ /* 0x000fe2000fffe03f */
[----:B-1----:R-:W-:Y:S01]  /*9ac0*/  FMNMX.FTZ R10, R66, R33, !PT ;  /* 0x00000021420a7209 */ /* 0x002fe20007810000 */
[----:B------:R-:W-:-:S04]  /*9ad0*/  UMOV UR7, 0x40000040 ;  /* 0x4000004000077882 */ /* 0x000fc80000000000 */
        /* <DEDUP_REMOVED lines=18> */
[----:B------:R-:W-:Y:S02]  /*9c00*/  WARPGROUP.DEPBAR.LE gsb0, 0x0 ;  /* 0x00008000000079c5 */ /* 0x000fe40000010000 */
[----:B------:R-:W-:Y:S01]  /*9c10*/  WARPGROUP.ARRIVE ;  /* 0x00000000000079c5 */ /* 0x000fe20000000000 */
[----:B---3--:R-:W-:-:S03]  /*9c20*/  FMNMX.FTZ R10, R80, R39, !PT ;  /* 0x00000027500a7209 */ /* 0x008fc60007810000 */
[----:B------:R1:W-:Y:S02]  /*9c30*/  MUFU.EX2 R13, R26 ;  /* 0x0000001a000d7308 */ /* 0x0003e40000000800 */
[----:B------:R-:W-:Y:S01]  /*9c40*/  HGMMA.64x64x16.F32.BF16 R88, R124, gdesc[UR4].tnspB, R88, gsb0 ;  /* 0x40e000047c587df0 */ /* 0x000fe20008001858 */
[----:B------:R-:W-:Y:S01]  /*9c50*/  UIADD3 UR6, UR10, 0x380, URZ ;  /* 0x000003800a067890 */ /* 0x000fe2000fffe03f */
[----:B--2---:R-:W-:Y:S01]  /*9c60*/  FMNMX.FTZ R10, R81, R10, !PT ;  /* 0x0000000a510a7209 */ /* 0x004fe20007810000 */
[----:B------:R-:W-:-:S03]  /*9c70*/  UMOV UR7, 0x40000040 ;  /* 0x4000004000077882 */ /* 0x000fc60000000000 */
[----:B------:R-:W-:Y:S01]  /*9c80*/  MUFU.EX2 R74, R74 ;  /* 0x0000004a004a7308 */ /* 0x000fe20000000800 */
[--C-:B-1----:R-:W-:Y:S01]  /*9c90*/  FFMA.FTZ R26, R56, UR22, -R82.reuse ;  /* 0x00000016381a7c23 */ /* 0x102fe20008010852 */
[----:B------:R-:W1:Y:S06]  /*9ca0*/  SHFL.BFLY PT, R49, R10, 0x2, 0x1f ;  /* 0x0c401f000a317f89 */ /* 0x000e6c00000e0000 */
[----:B------:R-:W2:Y:S08]  /*9cb0*/  MUFU.EX2 R11, R11 ;  /* 0x0000000b000b7308 */ /* 0x000eb00000000800 */
[----:B------:R-:W3:Y:S08]  /*9cc0*/  MUFU.EX2 R148, R148 ;  /* 0x0000009400947308 */ /* 0x000ef00000000800 */
[----:B------:R-:W4:Y:S01]  /*9cd0*/  MUFU.EX2 R150, R150 ;  /* 0x0000009600967308 */ /* 0x000f220000000800 */
[----:B--2---:R-:W-:Y:S01]  /*9ce0*/  FFMA.FTZ R5, R74, R5, R11 ;  /* 0x000000054a057223 */ /* 0x004fe2000001000b */
[----:B-1----:R-:W-:Y:S01]  /*9cf0*/  FMNMX.FTZ R56, R10, R49, !PT ;  /* 0x000000310a387209 */ /* 0x002fe20007810000 */
[----:B------:R-:W-:-:S04]  /*9d00*/  FFMA.FTZ R49, R62, UR22, -R82 ;  /* 0x000000163e317c23 */ /* 0x000fc80008010852 */
[----:B------:R-:W1:Y:S01]  /*9d10*/  SHFL.BFLY PT, R57, R56, 0x1, 0x1f ;  /* 0x0c201f0038397f89 */ /* 0x000e6200000e0000 */
[----:B------:R-:W-:Y:S01]  /*9d20*/  MUFU.EX2 R15, R15 ;  /* 0x0000000f000f7308 */ /* 0x000fe20000000800 */
[C---:B---3--:R-:W-:Y:S01]  /*9d30*/  FADD.FTZ R5, R148.reuse, R5 ;  /* 0x0000000594057221 */ /* 0x048fe20000010000 */
[----:B------:R-:W-:-:S06]  /*9d40*/  F2FP.BF16.F32.PACK_AB R148, R148, R11 ;  /* 0x0000000b9494723e */ /* 0x000fcc00000010ff */
[----:B------:R-:W-:Y:S08]  /*9d50*/  MUFU.EX2 R144, R144 ;  /* 0x0000009000907308 */ /* 0x000ff00000000800 */
[----:B------:R-:W-:Y:S01]  /*9d60*/  MUFU.EX2 R146, R146 ;  /* 0x0000009200927308 */ /* 0x000fe20000000800 */
[----:B-1----:R-:W-:-:S07]  /*9d70*/  FMNMX.FTZ R10, R56, R57, !PT ;  /* 0x00000039380a7209 */ /* 0x002fce0007810000 */
[----:B------:R-:W-:Y:S01]  /*9d80*/  MUFU.EX2 R25, R25 ;  /* 0x0000001900197308 */ /* 0x000fe20000000800 */
[C---:B------:R-:W-:Y:S01]  /*9d90*/  FMUL.FTZ R59, R10.reuse, UR22 ;  /* 0x000000160a3b7c20 */ /* 0x040fe20008410000 */
[----:B------:R-:W-:-:S03]  /*9da0*/  FADD.FTZ R57, -R10, R9 ;  /* 0x000000090a397221 */ /* 0x000fc60000010100 */
[--C-:B------:R-:W-:Y:S01]  /*9db0*/  FFMA.FTZ R145, R27, UR22, -R59.reuse ;  /* 0x000000161b917c23 */ /* 0x100fe2000801083b */
[----:B------:R-:W-:Y:S02]  /*9dc0*/  IMAD.U32 R27, RZ, RZ, UR39 ;  /* 0x00000027ff1b7e24 */ /* 0x000fe4000f8e00ff */
[----:B------:R-:W-:Y:S01]  /*9dd0*/  FMUL.FTZ R57, R57, UR22 ;  /* 0x0000001639397c20 */ /* 0x000fe20008410000 */
[--C-:B------:R-:W-:Y:S01]  /*9de0*/  FFMA.FTZ R12, R12, UR22, -R59.reuse ;  /* 0x000000160c0c7c23 */ /* 0x100fe2000801083b */
[--C-:B------:R-:W-:Y:S01]  /*9df0*/  FFMA.FTZ R149, R14, UR22, -R59.reuse ;  /* 0x000000160e957c23 */ /* 0x100fe2000801083b */
[----:B------:R-:W-:Y:S01]  /*9e00*/  FFMA.FTZ R141, R35, UR22, -R59 ;  /* 0x00000016238d7c23 */ /* 0x000fe2000801083b */
[----:B------:R-:W-:Y:S01]  /*9e10*/  @!P1 LEA R27, R27, UR40, 0x3 ;  /* 0x000000281b1b9c11 */ /* 0x000fe2000f8e18ff */
[----:B------:R-:W-:Y:S01]  /*9e20*/  VIADD R35, R16, 0x9 ;  /* 0x0000000910237836 */ /* 0x000fe20000000000 */
[----:B------:R-:W-:Y:S01]  /*9e30*/  MUFU.EX2 R57, R57 ;  /* 0x0000003900397308 */ /* 0x000fe20000000800 */
[----:B------:R-:W-:-:S02]  /*9e40*/  WARPGROUP.DEPBAR.LE gsb0, 0x0 ;  /* 0x00008000000079c5 */ /* 0x000fc40000010000 */
[----:B------:R-:W-:Y:S01]  /*9e50*/  WARPGROUP.ARRIVE ;  /* 0x00000000000079c5 */ /* 0x000fe20000000000 */
[--C-:B------:R-:W-:Y:S01]  /*9e60*/  FFMA.FTZ R151, R20, UR22, -R59.reuse ;  /* 0x0000001614977c23 */ /* 0x100fe2000801083b */
[----:B------:R-:W-:Y:S01]  /*9e70*/  @!P1 VIADD R27, R27, 0x16840 ;  /* 0x000168401b1b9836 */ /* 0x000fe20000000000 */
[----:B------:R-:W-:Y:S01]  /*9e80*/  SEL R35, R35, 0x9, !P2 ;  /* 0x0000000923237807 */ /* 0x000fe20005000000 */
[----:B------:R-:W-:Y:S01]  /*9e90*/  FFMA.FTZ R14, R24, UR22, -R59 ;  /* 0x00000016180e7c23 */ /* 0x000fe2000801083b */
[----:B------:R-:W1:Y:S01]  /*9ea0*/  MUFU.EX2 R12, R12 ;  /* 0x0000000c000c7308 */ /* 0x000e620000000800 */
[----:B------:R-:W-:Y:S01]  /*9eb0*/  HGMMA.64x64x16.F32.BF16 R88, R120, gdesc[UR4].tnspB, R88, gsb0 ;  /* 0x40e0000478587df0 */ /* 0x000fe20008001858 */
[----:B------:R-:W-:Y:S01]  /*9ec0*/  @!P1 PRMT R27, RZ, 0x654, R27 ;  /* 0x00000654ff1b9816 */ /* 0x000fe2000000001b */
[--C-:B------:R-:W-:Y:S01]  /*9ed0*/  FFMA.FTZ R20, R28, UR22, -R59.reuse ;  /* 0x000000161c147c23 */ /* 0x100fe2000801083b */
[--C-:B------:R-:W-:Y:S01]  /*9ee0*/  FFMA.FTZ R147, R30, UR22, -R59.reuse ;  /* 0x000000161e937c23 */ /* 0x100fe2000801083b */
[--C-:B------:R-:W-:Y:S01]  /*9ef0*/  FFMA.FTZ R30, R40, UR22, -R59.reuse ;  /* 0x00000016281e7c23 */ /* 0x100fe2000801083b */
[--C-:B------:R-:W-:Y:S01]  /*9f00*/  FFMA.FTZ R24, R32, UR22, -R59.reuse ;  /* 0x0000001620187c23 */ /* 0x100fe2000801083b */
[----:B------:R-:W-:Y:S01]  /*9f10*/  FFMA.FTZ R137, R42, UR22, -R59 ;  /* 0x000000162a897c23 */ /* 0x000fe2000801083b */
[----:B------:R-:W2:Y:S01]  /*9f20*/  MUFU.EX2 R149, R149 ;  /* 0x0000009500957308 */ /* 0x000ea20000000800 */
[----:B----4-:R-:W-:Y:S01]  /*9f30*/  FADD.FTZ R42, R150, R5 ;  /* 0x00000005962a7221 */ /* 0x010fe20000010000 */
        /* <DEDUP_REMOVED lines=8> */
[--C-:B------:R-:W-:Y:S01]  /*9fc0*/  FFMA.FTZ R38, R52, UR22, -R59.reuse ;  /* 0x0000001634267c23 */ /* 0x100fe2000801083b */
[--C-:B------:R-:W-:Y:S01]  /*9fd0*/  FFMA.FTZ R135, R55, UR22, -R59.reuse ;  /* 0x0000001637877c23 */ /* 0x100fe2000801083b */
[--C-:B------:R-:W-:Y:S01]  /*9fe0*/  FFMA.FTZ R129, R66, UR22, -R59.reuse ;  /* 0x0000001642817c23 */ /* 0x100fe2000801083b */
[--C-:B------:R-:W-:Y:S01]  /*9ff0*/  FFMA.FTZ R131, R70, UR22, -R59.reuse ;  /* 0x0000001646837c23 */ /* 0x100fe2000801083b */
[--C-:B------:R-:W-:Y:S01]  /*a000*/  FFMA.FTZ R125, R73, UR22, -R59.reuse ;  /* 0x00000016497d7c23 */ /* 0x100fe2000801083b */
[--C-:B------:R-:W-:Y:S01]  /*a010*/  FFMA.FTZ R75, R75, UR22, -R59.reuse ;  /* 0x000000164b4b7c23 */ /* 0x100fe2000801083b */
[----:B------:R-:W1:Y:S01]  /*a020*/  MUFU.EX2 R14, R14 ;  /* 0x0000000e000e7308 */ /* 0x000e620000000800 */
[----:B--2---:R-:W-:Y:S01]  /*a030*/  FADD.FTZ R40, R149, R4 ;  /* 0x0000000495287221 */ /* 0x004fe20000010000 */
[--C-:B------:R-:W-:Y:S01]  /*a040*/  FFMA.FTZ R4, R63, UR22, -R59.reuse ;  /* 0x000000163f047c23 */ /* 0x100fe2000801083b */
[----:B------:R-:W-:Y:S01]  /*a050*/  F2FP.BF16.F32.PACK_AB R149, R149, R12 ;  /* 0x0000000c9595723e */ /* 0x000fe200000010ff */
[--C-:B------:R-:W-:Y:S01]  /*a060*/  FFMA.FTZ R76, R76, UR22, -R59.reuse ;  /* 0x000000164c4c7c23 */ /* 0x100fe2000801083b */
[--C-:B------:R-:W-:Y:S01]  /*a070*/  FFMA.FTZ R77, R77, UR22, -R59.reuse ;  /* 0x000000164d4d7c23 */ /* 0x100fe2000801083b */
[--C-:B------:R-:W-:Y:S01]  /*a080*/  FFMA.FTZ R78, R78, UR22, -R59.reuse ;  /* 0x000000164e4e7c23 */ /* 0x100fe2000801083b */
[--C-:B------:R-:W-:Y:S01]  /*a090*/  FFMA.FTZ R79, R79, UR22, -R59.reuse ;  /* 0x000000164f4f7c23 */ /* 0x100fe2000801083b */
[----:B------:R-:W2:Y:S01]  /*a0a0*/  MUFU.EX2 R145, R145 ;  /* 0x0000009100917308 */ /* 0x000ea20000000800 */
[----:B---3--:R-:W-:Y:S01]  /*a0b0*/  FADD.FTZ R5, R151, R40 ;  /* 0x0000002897057221 */ /* 0x008fe20000010000 */
[----:B------:R-:W-:Y:S01]  /*a0c0*/  FFMA.FTZ R80, R80, UR22, -R59 ;  /* 0x0000001650507c23 */ /* 0x000fe2000801083b */
[C---:B------:R-:W-:Y:S01]  /*a0d0*/  ISETP.GT.AND P2, PT, R7.reuse, UR24, PT ;  /* 0x0000001807007c0c */ /* 0x040fe2000bf44270 */
[----:B------:R-:W-:Y:S01]  /*a0e0*/  VIADD R7, R7, 0xffffffff ;  /* 0xffffffff07077836 */ /* 0x000fe20000000000 */
[----:B------:R-:W-:-:S03]  /*a0f0*/  F2FP.BF16.F32.PACK_AB R150, R15, R150 ;  /* 0x000000960f96723e */ /* 0x000fc600000010ff */
[----:B------:R-:W3:Y:S01]  /*a100*/  MUFU.EX2 R20, R20 ;  /* 0x0000001400147308 */ /* 0x000ee20000000800 */
[C---:B-1----:R-:W-:Y:S01]  /*a110*/  FADD.FTZ R40, R14.reuse, R5 ;  /* 0x000000050e287221 */ /* 0x042fe20000010000 */
[----:B------:R-:W-:-:S06]  /*a120*/  F2FP.BF16.F32.PACK_AB R151, R14, R151 ;  /* 0x000000970e97723e */ /* 0x000fcc00000010ff */
[----:B------:R-:W1:Y:S01]  /*a130*/  MUFU.EX2 R147, R147 ;  /* 0x0000009300937308 */ /* 0x000e620000000800 */
[----:B--2---:R-:W-:Y:S01]  /*a140*/  FADD.FTZ R5, R145, R40 ;  /* 0x0000002891057221 */ /* 0x004fe20000010000 */
[----:B------:R-:W-:-:S06]  /*a150*/  FFMA.FTZ R40, R67, UR22, -R59 ;  /* 0x0000001643287c23 */ /* 0x000fcc000801083b */
[----:B------:R-:W2:Y:S01]  /*a160*/  MUFU.EX2 R24, R24 ;  /* 0x0000001800187308 */ /* 0x000ea20000000800 */
[C---:B---3--:R-:W-:Y:S01]  /*a170*/  FADD.FTZ R44, R20.reuse, R5 ;  /* 0x00000005142c7221 */ /* 0x048fe20000010000 */
[----:B------:R-:W-:-:S06]  /*a180*/  F2FP.BF16.F32.PACK_AB R145, R20, R145 ;  /* 0x000000911491723e */ /* 0x000fcc00000010ff */
[----:B------:R-:W-:Y:S01]  /*a190*/  MUFU.EX2 R140, R140 ;  /* 0x0000008c008c7308 */ /* 0x000fe20000000800 */
[----:B-1----:R-:W-:-:S07]  /*a1a0*/  FADD.FTZ R5, R147, R44 ;  /* 0x0000002c93057221 */ /* 0x002fce0000010000 */
[----:B------:R-:W1:Y:S01]  /*a1b0*/  MUFU.EX2 R141, R141 ;  /* 0x0000008d008d7308 */ /* 0x000e620000000800 */
[C---:B--2---:R-:W-:Y:S01]  /*a1c0*/  FADD.FTZ R44, R24.reuse, R5 ;  /* 0x00000005182c7221 */ /* 0x044fe20000010000 */
[----:B------:R-:W-:Y:S01]  /*a1d0*/  F2FP.BF16.F32.PACK_AB R147, R24, R147 ;  /* 0x000000931893723e */ /* 0x000fe200000010ff */
[----:B------:R-:W-:Y:S02]  /*a1e0*/  WARPGROUP.DEPBAR.LE gsb0, 0x0 ;  /* 0x00008000000079c5 */ /* 0x000fe40000010000 */
[----:B------:R2:W-:Y:S06]  /*a1f0*/  BAR.ARV R35, 0x100 ;  /* 0x000400230000751d */ /* 0x0005ec0000002000 */
[----:B------:R3:W-:Y:S01]  /*a200*/  @!P1 SYNCS.ARRIVE.TRANS64.RED.A1T0 RZ, [R27+URZ], RZ ;  /* 0x000000ff1bff99a7 */ /* 0x0007e2000810043f */
[----:B------:R-:W-:Y:S01]  /*a210*/  MUFU.EX2 R29, R29 ;  /* 0x0000001d001d7308 */ /* 0x000fe20000000800 */
[----:B-1----:R-:W-:Y:S01]  /*a220*/  FADD.FTZ R5, R141, R44 ;  /* 0x0000002c8d057221 */ /* 0x002fe20000010000 */
[-C--:B------:R-:W-:Y:S01]  /*a230*/  FMUL.FTZ R88, R88, R74.reuse ;  /* 0x0000004a58587220 */ /* 0x080fe20000410000 */
[-C--:B------:R-:W-:Y:S01]  /*a240*/  FMUL.FTZ R89, R89, R74.reuse ;  /* 0x0000004a59597220 */ /* 0x080fe20000410000 */
[-C--:B------:R-:W-:Y:S01]  /*a250*/  FMUL.FTZ R92, R92, R74.reuse ;  /* 0x0000004a5c5c7220 */ /* 0x080fe20000410000 */
[-C--:B------:R-:W-:Y:S01]  /*a260*/  FMUL.FTZ R93, R93, R74.reuse ;  /* 0x0000004a5d5d7220 */ /* 0x080fe20000410000 */
[-C--:B------:R-:W-:Y:S01]  /*a270*/  FMUL.FTZ R96, R96, R74.reuse ;  /* 0x0000004a60607220 */ /* 0x080fe20000410000 */
[----:B---3--:R-:W-:Y:S01]  /*a280*/  IMAD.U32 R27, RZ, RZ, UR25 ;  /* 0x00000019ff1b7e24 */ /* 0x008fe2000f8e00ff */
[----:B------:R-:W1:Y:S01]  /*a290*/  MUFU.EX2 R28, R28 ;  /* 0x0000001c001c7308 */ /* 0x000e620000000800 */
[----:B------:R-:W-:Y:S01]  /*a2a0*/  UMOV UR25, UR39 ;  /* 0x0000002700197c82 */ /* 0x000fe20008000000 */
[-C--:B------:R-:W-:Y:S01]  /*a2b0*/  FMUL.FTZ R97, R97, R74.reuse ;  /* 0x0000004a61617220 */ /* 0x080fe20000410000 */
[-C--:B------:R-:W-:Y:S01]  /*a2c0*/  FMUL.FTZ R100, R100, R74.reuse ;  /* 0x0000004a64647220 */ /* 0x080fe20000410000 */
[----:B------:R-:W-:Y:S01]  /*a2d0*/  @!P1 LEA R27, R27, UR40, 0x3 ;  /* 0x000000281b1b9c11 */ /* 0x000fe2000f8e18ff */
[-C--:B------:R-:W-:Y:S01]  /*a2e0*/  FMUL.FTZ R101, R101, R74.reuse ;  /* 0x0000004a65657220 */ /* 0x080fe20000410000 */
[-C--:B------:R-:W-:Y:S01]  /*a2f0*/  FMUL.FTZ R104, R104, R74.reuse ;  /* 0x0000004a68687220 */ /* 0x080fe20000410000 */
[----:B------:R-:W-:Y:S01]  /*a300*/  FMUL.FTZ R105, R105, R74 ;  /* 0x0000004a69697220 */ /* 0x000fe20000410000 */
[----:B------:R-:W-:Y:S01]  /*a310*/  MUFU.EX2 R142, R142 ;  /* 0x0000008e008e7308 */ /* 0x000fe20000000800 */
[----:B------:R-:W-:-:S02]  /*a320*/  @!P1 VIADD R27, R27, 0x16860 ;  /* 0x000168601b1b9836 */ /* 0x000fc40000000000 */
[-C--:B------:R-:W-:Y:S01]  /*a330*/  FMUL.FTZ R108, R108, R74.reuse ;  /* 0x0000004a6c6c7220 */ /* 0x080fe20000410000 */
[-C--:B------:R-:W-:Y:S01]  /*a340*/  FMUL.FTZ R109, R109, R74.reuse ;  /* 0x0000004a6d6d7220 */ /* 0x080fe20000410000 */
[-C--:B------:R-:W-:Y:S01]  /*a350*/  FMUL.FTZ R112, R112, R74.reuse ;  /* 0x0000004a70707220 */ /* 0x080fe20000410000 */
[----:B------:R-:W-:Y:S01]  /*a360*/  FMUL.FTZ R113, R113, R74 ;  /* 0x0000004a71717220 */ /* 0x000fe20000410000 */
[----:B--2---:R-:W-:Y:S01]  /*a370*/  @!P1 PRMT R35, RZ, 0x654, R27 ;  /* 0x00000654ff239816 */ /* 0x004fe2000000001b */
[----:B------:R-:W-:Y:S01]  /*a380*/  FADD.FTZ R27, R15, R42 ;  /* 0x0000002a0f1b7221 */ /* 0x000fe20000010000 */
[----:B------:R-:W2:Y:S01]  /*a390*/  MUFU.EX2 R143, R143 ;  /* 0x0000008f008f7308 */ /* 0x000ea20000000800 */
[----:B-1----:R-:W-:Y:S01]  /*a3a0*/  FADD.FTZ R44, R28, R5 ;  /* 0x000000051c2c7221 */ /* 0x002fe20000010000 */
[----:B------:R1:W-:Y:S01]  /*a3b0*/  @!P1 SYNCS.ARRIVE.TRANS64.RED.A1T0 RZ, [R35+URZ], RZ ;  /* 0x000000ff23ff99a7 */ /* 0x0003e2000810043f */
[----:B------:R-:W-:Y:S01]  /*a3c0*/  FADD.FTZ R42, R144, R27 ;  /* 0x0000001b902a7221 */ /* 0x000fe20000010000 */
[C---:B------:R-:W-:Y:S01]  /*a3d0*/  F2FP.BF16.F32.PACK_AB R144, R13.reuse, R144 ;  /* 0x000000900d90723e */ /* 0x040fe200000010ff */
[----:B------:R-:W-:Y:S01]  /*a3e0*/  FMUL.FTZ R116, R116, R74 ;  /* 0x0000004a74747220 */ /* 0x000fe20000410000 */
[----:B------:R-:W-:Y:S01]  /*a3f0*/  F2FP.BF16.F32.PACK_AB R141, R28, R141 ;  /* 0x0000008d1c8d723e */ /* 0x000fe200000010ff */
[----:B------:R-:W-:Y:S01]  /*a400*/  FADD.FTZ R27, R13, R42 ;  /* 0x0000002a0d1b7221 */ /* 0x000fe20000010000 */
[----:B------:R-:W3:Y:S01]  /*a410*/  MUFU.EX2 R21, R21 ;  /* 0x0000001500157308 */ /* 0x000ee20000000800 */
[--C-:B------:R-:W-:Y:S01]  /*a420*/  FFMA.FTZ R42, R71, UR22, -R59.reuse ;  /* 0x00000016472a7c23 */ /* 0x100fe2000801083b */
[----:B------:R-:W-:Y:S01]  /*a430*/  FFMA.FTZ R59, R81, UR22, -R59 ;  /* 0x00000016513b7c23 */ /* 0x000fe2000801083b */
[----:B------:R-:W-:Y:S01]  /*a440*/  FADD.FTZ R48, R146, R27 ;  /* 0x0000001b92307221 */ /* 0x000fe20000010000 */
[----:B------:R-:W-:Y:S01]  /*a450*/  F2FP.BF16.F32.PACK_AB R146, R25, R146 ;  /* 0x000000921992723e */ /* 0x000fe200000010ff */
[----:B------:R-:W-:Y:S01]  /*a460*/  FMUL.FTZ R117, R117, R74 ;  /* 0x0000004a75757220 */ /* 0x000fe20000410000 */
[-C--:B------:R-:W-:Y:S01]  /*a470*/  FMUL.FTZ R90, R90, R57.reuse ;  /* 0x000000395a5a7220 */ /* 0x080fe20000410000 */
[----:B------:R-:W-:Y:S01]  /*a480*/  FADD.FTZ R27, R25, R48 ;  /* 0x00000030191b7221 */ /* 0x000fe20000010000 */
[----:B------:R-:W4:Y:S01]  /*a490*/  MUFU.EX2 R30, R30 ;  /* 0x0000001e001e7308 */ /* 0x000f220000000800 */
[----:B--2---:R-:W-:Y:S01]  /*a4a0*/  FADD.FTZ R5, R143, R44 ;  /* 0x0000002c8f057221 */ /* 0x004fe20000010000 */
[-C--:B------:R-:W-:Y:S01]  /*a4b0*/  FMUL.FTZ R91, R91, R57.reuse ;  /* 0x000000395b5b7220 */ /* 0x080fe20000410000 */
[----:B------:R-:W-:Y:S01]  /*a4c0*/  FADD.FTZ R48, R140, R27 ;  /* 0x0000001b8c307221 */ /* 0x000fe20000010000 */
[----:B------:R-:W-:Y:S01]  /*a4d0*/  F2FP.BF16.F32.PACK_AB R140, R29, R140 ;  /* 0x0000008c1d8c723e */ /* 0x000fe200000010ff */
[-C--:B------:R-:W-:Y:S01]  /*a4e0*/  FMUL.FTZ R94, R94, R57.reuse ;  /* 0x000000395e5e7220 */ /* 0x080fe20000410000 */
[-C--:B------:R-:W-:Y:S01]  /*a4f0*/  FMUL.FTZ R95, R95, R57.reuse ;  /* 0x000000395f5f7220 */ /* 0x080fe20000410000 */
[----:B------:R-:W-:Y:S01]  /*a500*/  FADD.FTZ R27, R29, R48 ;  /* 0x000000301d1b7221 */ /* 0x000fe20000010000 */
[----:B------:R-:W2:Y:S01]  /*a510*/  MUFU.EX2 R136, R136 ;  /* 0x0000008800887308 */ /* 0x000ea20000000800 */
[-C--:B------:R-:W-:Y:S01]  /*a520*/  FMUL.FTZ R98, R98, R57.reuse ;  /* 0x0000003962627220 */ /* 0x080fe20000410000 */
[-C--:B------:R-:W-:Y:S01]  /*a530*/  FMUL.FTZ R99, R99, R57.reuse ;  /* 0x0000003963637220 */ /* 0x080fe20000410000 */
[----:B------:R-:W-:Y:S01]  /*a540*/  FADD.FTZ R48, R142, R27 ;  /* 0x0000001b8e307221 */ /* 0x000fe20000010000 */
[----:B---3--:R-:W-:Y:S01]  /*a550*/  F2FP.BF16.F32.PACK_AB R142, R21, R142 ;  /* 0x0000008e158e723e */ /* 0x008fe200000010ff */
[-C--:B------:R-:W-:Y:S01]  /*a560*/  FMUL.FTZ R102, R102, R57.reuse ;  /* 0x0000003966667220 */ /* 0x080fe20000410000 */
[----:B------:R-:W-:Y:S01]  /*a570*/  FMUL.FTZ R103, R103, R57 ;  /* 0x0000003967677220 */ /* 0x000fe20000410000 */
[----:B------:R-:W-:Y:S01]  /*a580*/  FADD.FTZ R27, R21, R48 ;  /* 0x00000030151b7221 */ /* 0x000fe20000010000 */
        /* <DEDUP_REMOVED lines=10> */
[-C--:B------:R-:W-:Y:S01]  /*a630*/  FMUL.FTZ R115, R115, R57.reuse ;  /* 0x0000003973737220 */ /* 0x080fe20000410000 */
[-C--:B------:R-:W-:Y:S01]  /*a640*/  FMUL.FTZ R118, R118, R57.reuse ;  /* 0x0000003976767220 */ /* 0x080fe20000410000 */
[----:B------:R-:W-:-:S04]  /*a650*/  FMUL.FTZ R119, R119, R57 ;  /* 0x0000003977777220 */ /* 0x000fc80000410000 */
        /* <DEDUP_REMOVED lines=17> */
[----:B------:R-:W-:-:S06]  /*a770*/  F2FP.BF16.F32.PACK_AB R139, R36, R139 ;  /* 0x0000008b248b723e */ /* 0x000fcc00000010ff */
[----:B------:R3:W5:Y:S01]  /*a780*/  MUFU.EX2 R33, R50 ;  /* 0x0000003200217308 */ /* 0x0007620000000800 */
[----:B----4-:R-:W-:-:S07]  /*a790*/  FADD.FTZ R20, R132, R11 ;  /* 0x0000000b84147221 */ /* 0x010fce0000010000 */
[----:B------:R-:W4:Y:S01]  /*a7a0*/  MUFU.EX2 R38, R38 ;  /* 0x0000002600267308 */ /* 0x000f220000000800 */
[----:B--2---:R-:W-:Y:S01]  /*a7b0*/  FADD.FTZ R5, R133, R14 ;  /* 0x0000000e85057221 */ /* 0x004fe20000010000 */
[----:B---3--:R-:W-:-:S06]  /*a7c0*/  FFMA.FTZ R50, R64, UR22, -R82 ;  /* 0x0000001640327c23 */ /* 0x008fcc0008010852 */
[----:B------:R-:W2:Y:S01]  /*a7d0*/  MUFU.EX2 R134, R134 ;  /* 0x0000008600867308 */ /* 0x000ea20000000800 */
[C---:B-----5:R-:W-:Y:S01]  /*a7e0*/  FADD.FTZ R11, R33.reuse, R20 ;  /* 0x00000014210b7221 */ /* 0x060fe20000010000 */
[----:B------:R-:W-:-:S06]  /*a7f0*/  F2FP.BF16.F32.PACK_AB R132, R33, R132 ;  /* 0x000000842184723e */ /* 0x000fcc00000010ff */
[----:B------:R-:W3:Y:S01]  /*a800*/  MUFU.EX2 R135, R135 ;  /* 0x0000008700877308 */ /* 0x000ee20000000800 */
[C---:B----4-:R-:W-:Y:S01]  /*a810*/  FADD.FTZ R14, R38.reuse, R5 ;  /* 0x00000005260e7221 */ /* 0x050fe20000010000 */
[----:B------:R-:W-:-:S06]  /*a820*/  F2FP.BF16.F32.PACK_AB R133, R38, R133 ;  /* 0x000000852685723e */ /* 0x000fcc00000010ff */
[----:B------:R4:W5:Y:S01]  /*a830*/  MUFU.EX2 R39, R54 ;  /* 0x0000003600277308 */ /* 0x0009620000000800 */
[----:B--2---:R-:W-:-:S07]  /*a840*/  FADD.FTZ R20, R134, R11 ;  /* 0x0000000b86147221 */ /* 0x004fce0000010000 */
[----:B------:R-:W2:Y:S01]  /*a850*/  MUFU.EX2 R4, R4 ;  /* 0x0000000400047308 */ /* 0x000ea20000000800 */
[----:B---3--:R-:W-:Y:S01]  /*a860*/  FADD.FTZ R5, R135, R14 ;  /* 0x0000000e87057221 */ /* 0x008fe20000010000 */
[----:B----4-:R-:W-:-:S06]  /*a870*/  FFMA.FTZ R54, R68, UR22, -R82 ;  /* 0x0000001644367c23 */ /* 0x010fcc0008010852 */
[----:B------:R-:W3:Y:S01]  /*a880*/  MUFU.EX2 R26, R26 ;  /* 0x0000001a001a7308 */ /* 0x000ee20000000800 */
[C---:B-----5:R-:W-:Y:S01]  /*a890*/  FADD.FTZ R11, R39.reuse, R20 ;  /* 0x00000014270b7221 */ /* 0x060fe20000010000 */
        /* <DEDUP_REMOVED lines=14> */
[----:B------:R-:W3:Y:S01]  /*a980*/  MUFU.EX2 R43, R43 ;  /* 0x0000002b002b7308 */ /* 0x000ee20000000800 */
[----:B----4-:R-:W-:-:S07]  /*a990*/  FADD.FTZ R20, R34, R11 ;  /* 0x0000000b22147221 */ /* 0x010fce0000010000 */
[----:B------:R-:W4:Y:S01]  /*a9a0*/  MUFU.EX2 R42, R42 ;  /* 0x0000002a002a7308 */ /* 0x000f220000000800 */
[----:B--2---:R-:W-:-:S07]  /*a9b0*/  FADD.FTZ R5, R131, R14 ;  /* 0x0000000e83057221 */ /* 0x004fce0000010000 */
[----:B------:R-:W2:Y:S01]  /*a9c0*/  MUFU.EX2 R45, R45 ;  /* 0x0000002d002d7308 */ /* 0x000ea20000000800 */
[C---:B---3--:R-:W-:Y:S01]  /*a9d0*/  FADD.FTZ R20, R43.reuse, R20 ;  /* 0x000000142b147221 */ /* 0x048fe20000010000 */
[----:B------:R-:W-:-:S06]  /*a9e0*/  F2FP.BF16.F32.PACK_AB R130, R43, R34 ;  /* 0x000000222b82723e */ /* 0x000fcc00000010ff */
        /* <DEDUP_REMOVED lines=36> */
[----:B---3--:R-:W-:Y:S01]  /*ac30*/  FADD.FTZ R11, R80, R11 ;  /* 0x0000000b500b7221 */ /* 0x008fe20000010000 */
[C---:B----4-:R-:W-:Y:S01]  /*ac40*/  FADD.FTZ R5, R9.reuse, R4 ;  /* 0x0000000409057221 */ /* 0x050fe20000010000 */
[----:B------:R-:W-:Y:S01]  /*ac50*/  F2FP.BF16.F32.PACK_AB R122, R9, R56 ;  /* 0x00000038097a723e */ /* 0x000fe200000010ff */
[----:B------:R-:W-:Y:S02]  /*ac60*/  IMAD.MOV.U32 R9, RZ, RZ, R10 ;  /* 0x000000ffff097224 */ /* 0x000fe400078e000a */
[C---:B--2---:R-:W-:Y:S01]  /*ac70*/  FADD.FTZ R4, R59.reuse, R11 ;  /* 0x0000000b3b047221 */ /* 0x044fe20000010000 */
[----:B------:R-:W-:Y:S01]  /*ac80*/  F2FP.BF16.F32.PACK_AB R123, R59, R80 ;  /* 0x000000503b7b723e */ /* 0x000fe200000010ff */
[----:B------:R-:W-:Y:S01]  /*ac90*/  IMAD.MOV.U32 R11, RZ, RZ, R8 ;  /* 0x000000ffff0b7224 */ /* 0x000fe200078e0008 */
[----:B-1----:R-:W-:Y:S06]  /*aca0*/  @P2 BRA `(.L_x_11174) ;  /* 0xffffffd800ec2947 */ /* 0x002fec000383ffff */
.L_x_11165:
        /* <DEDUP_REMOVED lines=12> */
.L_x_11192:
        /* <DEDUP_REMOVED lines=9> */
.L_x_11177:
[----:B------:R-:W-:Y:S01]  /*ae00*/  ULEA UR6, UR39, UR40, 0x3 ;  /* 0x0000002827067291 */ /* 0x000fe2000f8e183f */
[----:B------:R-:W-:-:S05]  /*ae10*/  IMAD.U32 R8, RZ, RZ, UR37 ;  /* 0x00000025ff087e24 */ /* 0x000fca000f8e00ff */
[----:B------:R-:W-:-:S04]  /*ae20*/  SHF.L.U32 R8, R8, 0x1f, RZ ;  /* 0x0000001f08087819 */ /* 0x000fc800000006ff */
[----:B------:R1:W2:Y:S01]  /*ae30*/  SYNCS.PHASECHK.TRANS64.TRYWAIT P2, [UR6+0x16830], R8 ;  /* 0x01683008ff0075a7 */ /* 0x0002a20008040146 */
[----:B------:R-:W-:Y:S05]  /*ae40*/  @!P0 BRA `(.L_x_11178) ;  /* 0x0000000000048947 */ /* 0x000fea0003800000 */
[----:B------:R-:W-:Y:S01]  /*ae50*/  BPT.TRAP 0x1 ;  /* 0x000000040000795c */ /* 0x000fe20000300000 */
.L_x_11178:
[----:B--2---:R-:W-:Y:S05]  /*ae60*/  @P2 BRA `(.L_x_11176) ;  /* 0x0000000000082947 */ /* 0x004fea0003800000 */
[----:B------:R-:W2:Y:S02]  /*ae70*/  SYNCS.PHASECHK.TRANS64.TRYWAIT P2, [UR6+0x16830], R8 ;  /* 0x01683008ff0075a7 */ /* 0x000ea40008040146 */
[----:B--2---:R-:W-:Y:S05]  /*ae80*/  @!P2 BRA `(.L_x_11179) ;  /* 0x00000078002ca947 */ /* 0x004fea0003800000 */
.L_x_11176:
        /* <DEDUP_REMOVED lines=25> */
.L_x_11181:
[----:B------:R-:W-:Y:S01]  /*b020*/  ULEA UR6, UR27, UR40, 0x3 ;  /* 0x000000281b067291 */ /* 0x000fe2000f8e183f */
[----:B------:R-:W-:-:S05]  /*b030*/  IMAD.U32 R8, RZ, RZ, UR28 ;  /* 0x0000001cff087e24 */ /* 0x000fca000f8e00ff */
[----:B------:R-:W-:-:S04]  /*b040*/  SHF.L.U32 R8, R8, 0x1f, RZ ;  /* 0x0000001f08087819 */ /* 0x000fc800000006ff */
[----:B------:R1:W2:Y:S01]  /*b050*/  SYNCS.PHASECHK.TRANS64.TRYWAIT P2, [UR6+0x16850], R8 ;  /* 0x01685008ff0075a7 */ /* 0x0002a20008040146 */
[----:B------:R-:W-:Y:S05]  /*b060*/  @!P0 BRA `(.L_x_11182) ;  /* 0x0000000000048947 */ /* 0x000fea0003800000 */
[----:B------:R-:W-:Y:S01]  /*b070*/  BPT.TRAP 0x1 ;  /* 0x000000040000795c */ /* 0x000fe20000300000 */
.L_x_11182:
[----:B--2---:R-:W-:Y:S05]  /*b080*/  @P2 BRA `(.L_x_11180) ;  /* 0x0000000000082947 */ /* 0x004fea0003800000 */
[----:B------:R-:W2:Y:S02]  /*b090*/  SYNCS.PHASECHK.TRANS64.TRYWAIT P2, [UR6+0x16850], R8 ;  /* 0x01685008ff0075a7 */ /* 0x000ea40008040146 */
[----:B--2---:R-:W-:Y:S05]  /*b0a0*/  @!P2 BRA `(.L_x_11183) ;  /* 0x0000007400bca947 */ /* 0x004fea0003800000 */
.L_x_11180:
[----:B------:R-:W-:Y:S01]  /*b0b0*/  UIADD3 UR6, UR40, 0x400, URZ ;  /* 0x0000040028067890 */ /* 0x000fe2000fffe03f */
[----:B------:R-:W-:Y:S01]  /*b0c0*/  WARPGROUP.ARRIVE ;  /* 0x00000000000079c5 */ /* 0x000fe20000000000 */
[----:B------:R-:W-:Y:S01]  /*b0d0*/  UMOV UR7, 0x40000040 ;  /* 0x4000004000077882 */ /* 0x000fe20000000000 */
[----:B------:R-:W-:Y:S01]  /*b0e0*/  FMUL.FTZ R44, R44, UR26 ;  /* 0x0000001a2c2c7c20 */ /* 0x000fe20008410000 */
[----:B------:R-:W-:Y:S01]  /*b0f0*/  USHF.R.U32.HI UR6, URZ, 0x4, UR6 ;  /* 0x000000043f067899 */ /* 0x000fe20008011606 */
[----:B------:R-:W-:Y:S01]  /*b100*/  FMUL.FTZ R20, R30, UR26 ;  /* 0x0000001a1e147c20 */ /* 0x000fe20008410000 */
[----:B------:R-:W-:Y:S01]  /*b110*/  FMUL.FTZ R30, R39, UR26 ;  /* 0x0000001a271e7c20 */ /* 0x000fe20008410000 */
[----:B-12---:R-:W-:Y:S01]  /*b120*/  FMUL.FTZ R8, R24, UR26 ;  /* 0x0000001a18087c20 */ /* 0x006fe20008410000 */
[----:B------:R-:W-:Y:S01]  /*b130*/  ULOP3.LUT UR6, UR6, 0x3fff, URZ, 0xc0, !UPT ;  /* 0x00003fff06067892 */ /* 0x000fe2000f8ec03f */
[----:B------:R-:W-:Y:S02]  /*b140*/  VIADD R39, R16, 0x9 ;  /* 0x0000000910277836 */ /* 0x000fe40000000000 */
[----:B------:R-:W-:Y:S01]  /*b150*/  FMUL.FTZ R24, R31, UR26 ;  /* 0x0000001a1f187c20 */ /* 0x000fe20008410000 */
[----:B------:R-:W-:Y:S01]  /*b160*/  ISETP.GE.U32.AND P2, PT, R2, 0x180, PT ;  /* 0x000001800200780c */ /* 0x000fe20003f46070 */
        /* <DEDUP_REMOVED lines=8> */
[----:B------:R-:W-:Y:S01]  /*b1f0*/  SEL R39, R39, 0x9, !P2 ;  /* 0x0000000927277807 */ /* 0x000fe20005000000 */
        /* <DEDUP_REMOVED lines=110> */
[----:B------:R-:W-:Y:S01]  /*b8e0*/  FMUL.FTZ R133, R64, UR26 ;  /* 0x0000001a40857c20 */ /* 0x000fe20008410000 */
[----:B------:R-:W-:Y:S01]  /*b8f0*/  FMUL.FTZ R64, R83, UR26 ;  /* 0x0000001a53407c20 */ /* 0x000fe20008410000 */
[----:B------:R-:W-:Y:S01]  /*b900*/  HGMMA.64x64x16.F32.BF16 R88, R128, gdesc[UR4].tnspB, R88, gsb0 ;  /* 0x40e0000480587df0 */ /* 0x000fe20008001858 */
[----:B------:R-:W-:Y:S01]  /*b910*/  UIADD3 UR6, UR10, 0x300, URZ ;  /* 0x000003000a067890 */ /* 0x000fe2000fffe03f */
[----:B------:R-:W-:Y:S01]  /*b920*/  UMOV UR7, 0x40000040 ;  /* 0x4000004000077882 */ /* 0x000fe20000000000 */
[----:B-----5:R-:W-:Y:S01]  /*b930*/  FMUL.FTZ R44, R55, UR26 ;  /* 0x0000001a372c7c20 */ /* 0x020fe20008410000 */
[----:B------:R-:W-:Y:S01]  /*b940*/  FMUL.FTZ R55, R66, UR26 ;  /* 0x0000001a42377c20 */ /* 0x000fe20008410000 */
[----:B------:R-:W-:Y:S01]  /*b950*/  IMAD.U32 R66, RZ, RZ, UR39 ;  /* 0x00000027ff427e24 */ /* 0x000fe2000f8e00ff */
[----:B------:R-:W1:Y:S04]  /*b960*/  MUFU.TANH R133, R133 ;  /* 0x0000008500857308 */ /* 0x000e680000002400 */
[----:B------:R-:W-:-:S04]  /*b970*/  @!P1 LEA R66, R66, UR40, 0x3 ;  /* 0x0000002842429c11 */ /* 0x000fc8000f8e18ff */
[----:B------:R-:W1:Y:S01]  /*b980*/  MUFU.TANH R44, R44 ;  /* 0x0000002c002c7308 */ /* 0x000e620000002400 */
[----:B------:R-:W-:-:S05]  /*b990*/  @!P1 VIADD R66, R66, 0x16840 ;  /* 0x0001684042429836 */ /* 0x000fca0000000000 */
[----:B------:R-:W-:Y:S02]  /*b9a0*/  @!P1 PRMT R66, RZ, 0x654, R66 ;  /* 0x00000654ff429816 */ /* 0x000fe40000000042 */
[----:B------:R-:W1:Y:S08]  /*b9b0*/  MUFU.TANH R55, R55 ;  /* 0x0000003700377308 */ /* 0x000e700000002400 */
[----:B------:R-:W1:Y:S01]  /*b9c0*/  MUFU.TANH R64, R64 ;  /* 0x0000004000407308 */ /* 0x000e620000002400 */
[----:B------:R-:W-:-:S02]  /*b9d0*/  WARPGROUP.DEPBAR.LE gsb0, 0x0 ;  /* 0x00008000000079c5 */ /* 0x000fc40000010000 */
[----:B------:R-:W-:Y:S01]  /*b9e0*/  WARPGROUP.ARRIVE ;  /* 0x00000000000079c5 */ /* 0x000fe20000000000 */
[----:B------:R-:W-:Y:S01]  /*b9f0*/  FMUL.FTZ R130, R60, UR26 ;  /* 0x0000001a3c827c20 */ /* 0x000fe20008410000 */
[----:B------:R-:W-:Y:S01]  /*ba00*/  FMUL.FTZ R60, R75, UR26 ;  /* 0x0000001a4b3c7c20 */ /* 0x000fe20008410000 */
[----:B------:R-:W-:Y:S01]  /*ba10*/  FMUL.FTZ R128, R57, UR26 ;  /* 0x0000001a39807c20 */ /* 0x000fe20008410000 */
[----:B------:R-:W5:Y:S01]  /*ba20*/  LDC R75, c[0x0][0x2e0] ;  /* 0x0000b800ff4b7b82 */ /* 0x000f620000000800 */
[----:B------:R-:W-:Y:S01]  /*ba30*/  FMUL.FTZ R57, R70, UR26 ;  /* 0x0000001a46397c20 */ /* 0x000fe20008410000 */
[----:B------:R-:W-:Y:S01]  /*ba40*/  HGMMA.64x64x16.F32.BF16 R88, R124, gdesc[UR4].tnspB, R88, gsb0 ;  /* 0x40e000047c587df0 */ /* 0x000fe20008001858 */
[----:B------:R-:W-:Y:S01]  /*ba50*/  UIADD3 UR6, UR10, 0x380, URZ ;  /* 0x000003800a067890 */ /* 0x000fe2000fffe03f */
[----:B------:R-:W-:Y:S01]  /*ba60*/  FMUL.FTZ R70, R72, UR26 ;  /* 0x0000001a48467c20 */ /* 0x000fe20008410000 */
[----:B------:R-:W-:Y:S01]  /*ba70*/  UMOV UR7, 0x40000040 ;  /* 0x4000004000077882 */ /* 0x000fe20000000000 */
[----:B------:R-:W-:Y:S01]  /*ba80*/  FMUL.FTZ R72, R76, UR26 ;  /* 0x0000001a4c487c20 */ /* 0x000fe20008410000 */
[----:B------:R-:W-:-:S02]  /*ba90*/  IMAD.SHL.U32 R76, R7, 0x80, RZ ;  /* 0x00000080074c7824 */ /* 0x000fc400078e00ff */
[----:B------:R-:W-:Y:S01]  /*baa0*/  FMUL.FTZ R129, R61, UR26 ;  /* 0x0000001a3d817c20 */ /* 0x000fe20008410000 */
[----:B------:R-:W-:Y:S01]  /*bab0*/  FMUL.FTZ R131, R65, UR26 ;  /* 0x0000001a41837c20 */ /* 0x000fe20008410000 */
[----:B------:R-:W-:Y:S01]  /*bac0*/  FMUL.FTZ R61, R78, UR26 ;  /* 0x0000001a4e3d7c20 */ /* 0x000fe20008410000 */
[----:B------:R-:W-:Y:S01]  /*bad0*/  FMUL.FTZ R78, R84, UR26 ;  /* 0x0000001a544e7c20 */ /* 0x000fe20008410000 */
[----:B------:R-:W-:Y:S01]  /*bae0*/  IADD3 R38, -R76, 0x1, RZ ;  /* 0x000000014c267810 */ /* 0x000fe20007ffe1ff */
[----:B------:R-:W-:Y:S01]  /*baf0*/  FMUL.FTZ R65, R86, UR26 ;  /* 0x0000001a56417c20 */ /* 0x000fe20008410000 */
[----:B------:R-:W1:Y:S08]  /*bb00*/  MUFU.TANH R128, R128 ;  /* 0x0000008000807308 */ /* 0x000e700000002400 */
[----:B------:R-:W1:Y:S01]  /*bb10*/  MUFU.TANH R130, R130 ;  /* 0x0000008200827308 */ /* 0x000e620000002400 */
[----:B-----5:R-:W-:-:S04]  /*bb20*/  IMAD R38, R75, UR47, R38 ;  /* 0x0000002f4b267c24 */ /* 0x020fc8000f8e0226 */
[----:B------:R-:W-:-:S03]  /*bb30*/  VIADD R38, R38, -UR25 ;  /* 0x8000001926267c36 */ /* 0x000fc60008000000 */
[----:B------:R-:W1:Y:S01]  /*bb40*/  MUFU.TANH R129, R129 ;  /* 0x0000008100817308 */ /* 0x000e620000002400 */
[----:B------:R-:W-:-:S04]  /*bb50*/  IMAD R38, R17, -0x2, R38 ;  /* 0xfffffffe11267824 */ /* 0x000fc800078e0226 */
[----:B------:R-:W-:-:S03]  /*bb60*/  VIADD R84, R38, UR24 ;  /* 0x0000001826547c36 */ /* 0x000fc60008000000 */
[----:B------:R-:W1:Y:S01]  /*bb70*/  MUFU.TANH R131, R131 ;  /* 0x0000008300837308 */ /* 0x000e620000002400 */
[----:B------:R-:W-:Y:S02]  /*bb80*/  VIADD R82, R38, UR21 ;  /* 0x0000001526527c36 */ /* 0x000fe40008000000 */
[C---:B------:R-:W-:Y:S02]  /*bb90*/  IMAD.IADD R85, R3.reuse, 0x1, R84 ;  /* 0x0000000103557824 */ /* 0x040fe400078e0254 */
[----:B------:R-:W-:-:S03]  /*bba0*/  IMAD.IADD R86, R3, 0x1, R82 ;  /* 0x0000000103567824 */ /* 0x000fc600078e0252 */
        /* <DEDUP_REMOVED lines=8> */
[----:B------:R-:W-:Y:S07]  /*bc30*/  HGMMA.64x64x16.F32.BF16 R88, R120, gdesc[UR4].tnspB, R88, gsb0 ;  /* 0x40e0000478587df0 */ /* 0x000fee0008001858 */
[----:B------:R-:W1:Y:S01]  /*bc40*/  MUFU.TANH R65, R65 ;  /* 0x0000004100417308 */ /* 0x000e620000002400 */
[----:B------:R-:W-:Y:S02]  /*bc50*/  WARPGROUP.DEPBAR.LE gsb0, 0x0 ;  /* 0x00008000000079c5 */ /* 0x000fe40000010000 */
[----:B------:R1:W-:Y:S06]  /*bc60*/  BAR.ARV R39, 0x100 ;  /* 0x000400270000751d */ /* 0x0003ec0000002000 */
[----:B------:R5:W-:Y:S02]  /*bc70*/  @!P1 SYNCS.ARRIVE.TRANS64.RED.A1T0 RZ, [R66+URZ], RZ ;  /* 0x000000ff42ff99a7 */ /* 0x000be4000810043f */
[----:B-----5:R-:W-:-:S06]  /*bc80*/  FMUL.FTZ R66, R87, UR26 ;  /* 0x0000001a57427c20 */ /* 0x020fcc0008410000 */
        /* <DEDUP_REMOVED lines=13> */
.L_x_11186:
[----:B------:R-:W-:-:S05]  /*bd60*/  IMAD.U32 R77, RZ, RZ, UR23 ;  /* 0x00000017ff4d7e24 */ /* 0x000fca000f8e00ff */
[----:B------:R-:W-:-:S13]  /*bd70*/  ISETP.NE.AND P2, PT, R77, 0x1, PT ;  /* 0x000000014d00780c */ /* 0x000fda0003f45270 */
[----:B-1----:R-:W1:Y:S01]  /*bd80*/  @P2 LDC.64 R38, c[0x0][0x9e8] ;  /* 0x00027a00ff262b82 */ /* 0x002e620000000a00 */
[----:B------:R-:W-:-:S04]  /*bd90*/  @P2 IMAD.IADD R75, R3, 0x1, R6 ;  /* 0x00000001034b2824 */ /* 0x000fc800078e0206 */
[----:B-1----:R-:W-:-:S04]  /*bda0*/  @P2 IMAD.HI.U32 R38, R75, R38, RZ ;  /* 0x000000264b262227 */ /* 0x002fc800078e00ff */
[----:B------:R-:W-:Y:S01]  /*bdb0*/  IMAD.MOV.U32 R75, RZ, RZ, R9 ;  /* 0x000000ffff4b7224 */ /* 0x000fe200078e0009 */
[----:B------:R-:W-:-:S07]  /*bdc0*/  @P2 SHF.R.U32.HI R75, RZ, R39, R38 ;  /* 0x00000027ff4b2219 */ /* 0x000fce0000011626 */
.L_x_11187:
[----:B------:R-:W-:Y:S05]  /*bdd0*/  BSYNC B0 ;  /* 0x0000000000007941 */ /* 0x000fea0003800000 */
.L_x_11185:
[----:B------:R-:W-:-:S04]  /*bde0*/  IMAD R38, R75, R77, -R76 ;  /* 0x0000004d4b267224 */ /* 0x000fc800078e0a4c */
[----:B------:R-:W-:-:S05]  /*bdf0*/  IMAD R38, R17, -0x2, R38 ;  /* 0xfffffffe11267824 */ /* 0x000fca00078e0226 */
[----:B------:R-:W-:Y:S02]  /*be00*/  VIADDMNMX R85, R38, R77, R85, PT ;  /* 0x0000004d26557246 */ /* 0x000fe40003800155 */
[----:B------:R-:W-:-:S07]  /*be10*/  VIMNMX R86, R86, R38, !PT ;  /* 0x0000002656567248 */ /* 0x000fce0007fe0100 */
.L_x_11184:
        /* <DEDUP_REMOVED lines=77> */
[----:B------:R-:W-:Y:S01]  /*c2f0*/  FSEL R15, R70, -INF , !P4 ;  /* 0xff800000460f7808 */ /* 0x000fe20006000000 */
[----:B------:R-:W-:Y:S01]  /*c300*/  IMAD.IADD R70, R0, 0x1, R84 ;  /* 0x0000000100467824 */ /* 0x000fe200078e0254 */
        /* <DEDUP_REMOVED lines=33> */
.L_x_11190:
[----:B------:R-:W-:-:S05]  /*c520*/  IMAD.U32 R87, RZ, RZ, UR23 ;  /* 0x00000017ff577e24 */ /* 0x000fca000f8e00ff */
[----:B------:R-:W-:-:S13]  /*c530*/  ISETP.NE.AND P3, PT, R87, 0x1, PT ;  /* 0x000000015700780c */ /* 0x000fda0003f65270 */
[----:B------:R-:W1:Y:S02]  /*c540*/  @P3 LDC.64 R38, c[0x0][0x9e8] ;  /* 0x00027a00ff263b82 */ /* 0x000e640000000a00 */
[----:B-1----:R-:W-:-:S05]  /*c550*/  @P3 IMAD.HI.U32 R38, R85, R38, RZ ;  /* 0x0000002655263227 */ /* 0x002fca00078e00ff */
[----:B------:R-:W-:-:S07]  /*c560*/  @P3 SHF.R.U32.HI R85, RZ, R39, R38 ;  /* 0x00000027ff553219 */ /* 0x000fce0000011626 */
.L_x_11191:
[----:B------:R-:W-:Y:S05]  /*c570*/  BSYNC B0 ;  /* 0x0000000000007941 */ /* 0x000fea0003800000 */
.L_x_11189:
[----:B------:R-:W-:-:S04]  /*c580*/  IMAD R76, R85, R87, -R76 ;  /* 0x00000057554c7224 */ /* 0x000fc800078e0a4c */
[----:B------:R-:W-:-:S05]  /*c590*/  IMAD R76, R17, -0x2, R76 ;  /* 0xfffffffe114c7824 */ /* 0x000fca00078e024c */
[----:B------:R-:W-:Y:S02]  /*c5a0*/  VIADDMNMX R70, R76, R87, R70, PT ;  /* 0x000000574c467246 */ /* 0x000fe40003800146 */
[----:B------:R-:W-:-:S07]  /*c5b0*/  VIMNMX R71, R71, R76, !PT ;  /* 0x0000004c47477248 */ /* 0x000fce0007fe0100 */
.L_x_11188:
        /* <DEDUP_REMOVED lines=26> */
[----:B------:R-:W-:Y:S02]  /*c760*/  ISETP.LT.OR P6, PT, R70, 0x9, P6 ;  /* 0x000000094600780c */ /* 0x000fe400037c1670 */
        /* <DEDUP_REMOVED lines=13> */
[----:B------:R-:W-:Y:S02]  /*c840*/  ISETP.GT.AND P3, PT, R71, RZ, P2 ;  /* 0x000000ff4700720c */ /* 0x000fe40001764270 */
        /* <DEDUP_REMOVED lines=74> */
[----:B------:R-:W-:Y:S01]  /*ccf0*/  ISETP.LT.OR P3, PT, R70, 0x39, P3 ;  /* 0x000000394600780c */ /* 0x000fe20001f61670 */
[----:B------:R1:W-:Y:S01]  /*cd00*/  MUFU.EX2 R33, R36 ;  /* 0x0000002400217308 */ /* 0x0003e20000000800 */
[----:B------:R-:W-:Y:S01]  /*cd10*/  FSEL R42, R42, -INF , !P4 ;  /* 0xff8000002a2a7808 */ /* 0x000fe20006000000 */
[--C-:B------:R-:W-:Y:S01]  /*cd20*/  FFMA.FTZ R129, R129, UR22, -R38.reuse ;  /* 0x0000001681817c23 */ /* 0x100fe20008010826 */
[----:B------:R-:W-:Y:S01]  /*cd30*/  FMNMX.FTZ R35, R75, R10, !PT ;  /* 0x0000000a4b237209 */ /* 0x000fe20007810000 */
[--C-:B------:R-:W-:Y:S01]  /*cd40*/  FFMA.FTZ R13, R13, UR22, -R38.reuse ;  /* 0x000000160d0d7c23 */ /* 0x100fe20008010826 */
[----:B------:R-:W-:Y:S01]  /*cd50*/  ISETP.GT.AND P4, PT, R71, 0x39, P2 ;  /* 0x000000394700780c */ /* 0x000fe20001784270 */
[--C-:B------:R-:W-:Y:S01]  /*cd60*/  FFMA.FTZ R21, R68, UR22, -R38.reuse ;  /* 0x0000001644157c23 */ /* 0x100fe20008010826 */
[----:B------:R-:W-:Y:S01]  /*cd70*/  FSEL R43, R43, -INF , !P3 ;  /* 0xff8000002b2b7808 */ /* 0x000fe20005800000 */
[----:B------:R-:W-:Y:S01]  /*cd80*/  MUFU.EX2 R150, R150 ;  /* 0x0000009600967308 */ /* 0x000fe20000000800 */
[----:B------:R-:W-:Y:S01]  /*cd90*/  FMNMX.FTZ R10, R40, R35, !PT ;  /* 0x00000023280a7209 */ /* 0x000fe20007810000 */
[--C-:B-1----:R-:W-:Y:S01]  /*cda0*/  FFMA.FTZ R36, R45, UR22, -R38.reuse ;  /* 0x000000162d247c23 */ /* 0x102fe20008010826 */
[----:B------:R-:W-:Y:S01]  /*cdb0*/  ISETP.GT.AND P3, PT, R71, 0x40, P2 ;  /* 0x000000404700780c */ /* 0x000fe20001764270 */
[--C-:B------:R-:W-:Y:S01]  /*cdc0*/  FFMA.FTZ R120, R69, UR22, -R38.reuse ;  /* 0x0000001645787c23 */ /* 0x100fe20008010826 */
[----:B------:R-:W-:Y:S01]  /*cdd0*/  ISETP.LT.OR P4, PT, R70, 0x3a, P4 ;  /* 0x0000003a4600780c */ /* 0x000fe20002781670 */
[--C-:B------:R-:W-:Y:S01]  /*cde0*/  FFMA.FTZ R25, R74, UR22, -R38.reuse ;  /* 0x000000164a197c23 */ /* 0x100fe20008010826 */
[----:B------:R-:W-:Y:S01]  /*cdf0*/  FMNMX.FTZ R35, R41, R10, !PT ;  /* 0x0000000a29237209 */ /* 0x000fe20007810000 */
[----:B------:R-:W-:Y:S01]  /*ce00*/  MUFU.EX2 R37, R76 ;  /* 0x0000004c00257308 */ /* 0x000fe20000000800 */
[----:B------:R-:W-:Y:S01]  /*ce10*/  ISETP.LT.OR P3, PT, R70, 0x41, P3 ;  /* 0x000000414600780c */ /* 0x000fe20001f61670 */
[--C-:B------:R-:W-:Y:S01]  /*ce20*/  FFMA.FTZ R122, R72, UR22, -R38.reuse ;  /* 0x00000016487a7c23 */ /* 0x100fe20008010826 */
[----:B------:R-:W-:Y:S01]  /*ce30*/  FSEL R44, R44, -INF , !P4 ;  /* 0xff8000002c2c7808 */ /* 0x000fe20006000000 */
[----:B------:R-:W-:Y:S01]  /*ce40*/  FFMA.FTZ R73, R73, UR22, -R38 ;  /* 0x0000001649497c23 */ /* 0x000fe20008010826 */
[----:B------:R-:W-:-:S02]  /*ce50*/  ISETP.GT.AND P4, PT, R71, 0x41, P2 ;  /* 0x000000414700780c */ /* 0x000fc40001784270 */
[----:B------:R-:W-:Y:S01]  /*ce60*/  FMNMX.FTZ R10, R42, R35, !PT ;  /* 0x000000232a0a7209 */ /* 0x000fe20007810000 */
[----:B------:R-:W-:Y:S01]  /*ce70*/  MUFU.EX2 R144, R144 ;  /* 0x0000009000907308 */ /* 0x000fe20000000800 */
[----:B------:R-:W-:Y:S02]  /*ce80*/  FSEL R48, R48, -INF , !P3 ;  /* 0xff80000030307808 */ /* 0x000fe40005800000 */
[----:B------:R-:W-:Y:S02]  /*ce90*/  ISETP.GT.AND P3, PT, R71, 0x48, P2 ;  /* 0x000000484700780c */ /* 0x000fe40001764270 */
[C---:B------:R-:W-:Y:S02]  /*cea0*/  ISETP.LT.OR P4, PT, R70.reuse, 0x42, P4 ;  /* 0x000000424600780c */ /* 0x040fe40002781670 */
[----:B------:R-:W-:Y:S01]  /*ceb0*/  FMNMX.FTZ R45, R43, R10, !PT ;  /* 0x0000000a2b2d7209 */ /* 0x000fe20007810000 */
[----:B------:R1:W-:Y:S01]  /*cec0*/  MUFU.EX2 R35, R36 ;  /* 0x0000002400237308 */ /* 0x0003e20000000800 */
[----:B------:R-:W-:-:S02]  /*ced0*/  ISETP.LT.OR P3, PT, R70, 0x49, P3 ;  /* 0x000000494600780c */ /* 0x000fc40001f61670 */
[----:B------:R-:W-:Y:S02]  /*cee0*/  FSEL R49, R49, -INF , !P4 ;  /* 0xff80000031317808 */ /* 0x000fe40006000000 */
[C---:B------:R-:W-:Y:S02]  /*cef0*/  ISETP.GT.AND P4, PT, R71.reuse, 0x49, P2 ;  /* 0x000000494700780c */ /* 0x040fe40001784270 */
[----:B------:R-:W-:Y:S01]  /*cf00*/  FMNMX.FTZ R45, R44, R45, !PT ;  /* 0x0000002d2c2d7209 */ /* 0x000fe20007810000 */
[----:B------:R-:W-:Y:S01]  /*cf10*/  MUFU.EX2 R27, R27 ;  /* 0x0000001b001b7308 */ /* 0x000fe20000000800 */
[----:B------:R-:W-:Y:S02]  /*cf20*/  FSEL R52, R52, -INF , !P3 ;  /* 0xff80000034347808 */ /* 0x000fe40005800000 */
[----:B------:R-:W-:Y:S02]  /*cf30*/  ISETP.GT.AND P3, PT, R71, 0x50, P2 ;  /* 0x000000504700780c */ /* 0x000fe40001764270 */
[----:B------:R-:W-:-:S02]  /*cf40*/  ISETP.LT.OR P4, PT, R70, 0x4a, P4 ;  /* 0x0000004a4600780c */ /* 0x000fc40002781670 */
[----:B------:R-:W-:Y:S01]  /*cf50*/  FMNMX.FTZ R10, R48, R45, !PT ;  /* 0x0000002d300a7209 */ /* 0x000fe20007810000 */
[----:B------:R-:W-:Y:S01]  /*cf60*/  FFMA.FTZ R45, R46, UR22, -R38 ;  /* 0x000000162e2d7c23 */ /* 0x000fe20008010826 */
[----:B------:R-:W-:Y:S01]  /*cf70*/  ISETP.LT.OR P3, PT, R70, 0x51, P3 ;  /* 0x000000514600780c */ /* 0x000fe20001f61670 */
[----:B------:R-:W-:Y:S01]  /*cf80*/  MUFU.EX2 R146, R146 ;  /* 0x0000009200927308 */ /* 0x000fe20000000800 */
[----:B------:R-:W-:Y:S02]  /*cf90*/  FSEL R54, R54, -INF , !P4 ;  /* 0xff80000036367808 */ /* 0x000fe40006000000 */
[----:B------:R-:W-:Y:S02]  /*cfa0*/  ISETP.GT.AND P4, PT, R71, 0x51, P2 ;  /* 0x000000514700780c */ /* 0x000fe40001784270 */
[----:B------:R-:W-:Y:S02]  /*cfb0*/  FMNMX.FTZ R47, R49, R10, !PT ;  /* 0x0000000a312f7209 */ /* 0x000fe40007810000 */
[----:B------:R-:W-:Y:S01]  /*cfc0*/  FSEL R55, R55, -INF , !P3 ;  /* 0xff80000037377808 */ /* 0x000fe20005800000 */
[----:B------:R-:W-:Y:S01]  /*cfd0*/  MUFU.EX2 R31, R31 ;  /* 0x0000001f001f7308 */ /* 0x000fe20000000800 */
[----:B------:R-:W-:-:S02]  /*cfe0*/  ISETP.GT.AND P3, PT, R71, 0x58, P2 ;  /* 0x000000584700780c */ /* 0x000fc40001764270 */
[----:B------:R-:W-:Y:S02]  /*cff0*/  ISETP.LT.OR P4, PT, R70, 0x52, P4 ;  /* 0x000000524600780c */ /* 0x000fe40002781670 */
[----:B------:R-:W-:Y:S02]  /*d000*/  FMNMX.FTZ R47, R52, R47, !PT ;  /* 0x0000002f342f7209 */ /* 0x000fe40007810000 */
[----:B------:R-:W-:Y:S01]  /*d010*/  ISETP.LT.OR P3, PT, R70, 0x59, P3 ;  /* 0x000000594600780c */ /* 0x000fe20001f61670 */
[----:B------:R-:W-:Y:S01]  /*d020*/  MUFU.EX2 R140, R140 ;  /* 0x0000008c008c7308 */ /* 0x000fe20000000800 */
[----:B------:R-:W-:Y:S02]  /*d030*/  FSEL R56, R56, -INF , !P4 ;  /* 0xff80000038387808 */ /* 0x000fe40006000000 */
        /* <DEDUP_REMOVED lines=9> */
[----:B------:R-:W-:-:S02]  /*d0d0*/  ISETP.LT.OR P3, PT, R70, 0x61, P3 ;  /* 0x000000614600780c */ /* 0x000fc40001f61670 */
[----:B------:R-:W-:Y:S02]  /*d0e0*/  FSEL R58, R58, -INF , !P4 ;  /* 0xff8000003a3a7808 */ /* 0x000fe40006000000 */
[----:B------:R-:W-:Y:S02]  /*d0f0*/  ISETP.GT.AND P4, PT, R71, 0x61, P2 ;  /* 0x000000614700780c */ /* 0x000fe40001784270 */
[----:B------:R-:W-:Y:S01]  /*d100*/  FMNMX.FTZ R51, R57, R10, !PT ;  /* 0x0000000a39337209 */ /* 0x000fe20007810000 */
[----:B------:R-:W-:Y:S01]  /*d110*/  MUFU.EX2 R47, R50 ;  /* 0x00000032002f7308 */ /* 0x000fe20000000800 */
[----:B------:R-:W-:Y:S02]  /*d120*/  FSEL R59, R59, -INF , !P3 ;  /* 0xff8000003b3b7808 */ /* 0x000fe40005800000 */
[----:B------:R-:W-:Y:S02]  /*d130*/  ISETP.GT.AND P3, PT, R71, 0x68, P2 ;  /* 0x000000684700780c */ /* 0x000fe40001764270 */
[----:B------:R-:W-:-:S02]  /*d140*/  ISETP.LT.OR P4, PT, R70, 0x62, P4 ;  /* 0x000000624600780c */ /* 0x000fc40002781670 */
[----:B------:R-:W-:Y:S01]  /*d150*/  FMNMX.FTZ R10, R58, R51, !PT ;  /* 0x000000333a0a7209 */ /* 0x000fe20007810000 */
[----:B------:R-:W-:Y:S01]  /*d160*/  MUFU.EX2 R45, R45 ;  /* 0x0000002d002d7308 */ /* 0x000fe20000000800 */
[----:B------:R-:W-:Y:S02]  /*d170*/  ISETP.LT.OR P3, PT, R70, 0x69, P3 ;  /* 0x000000694600780c */ /* 0x000fe40001f61670 */
[----:B------:R-:W-:Y:S02]  /*d180*/  FSEL R60, R60, -INF , !P4 ;  /* 0xff8000003c3c7808 */ /* 0x000fe40006000000 */
[----:B------:R-:W-:Y:S02]  /*d190*/  ISETP.GT.AND P4, PT, R71, 0x69, P2 ;  /* 0x000000694700780c */ /* 0x000fe40001784270 */
[----:B------:R-:W-:Y:S01]  /*d1a0*/  FMNMX.FTZ R51, R59, R10, !PT ;  /* 0x0000000a3b337209 */ /* 0x000fe20007810000 */
[----:B------:R-:W-:Y:S01]  /*d1b0*/  MUFU.EX2 R138, R138 ;  /* 0x0000008a008a7308 */ /* 0x000fe20000000800 */
[----:B------:R-:W-:-:S02]  /*d1c0*/  FSEL R61, R61, -INF , !P3 ;  /* 0xff8000003d3d7808 */ /* 0x000fc40005800000 */
[C---:B------:R-:W-:Y:S02]  /*d1d0*/  ISETP.GT.AND P3, PT, R71.reuse, 0x70, P2 ;  /* 0x000000704700780c */ /* 0x040fe40001764270 */
[----:B------:R-:W-:Y:S02]  /*d1e0*/  ISETP.LT.OR P4, PT, R70, 0x6a, P4 ;  /* 0x0000006a4600780c */ /* 0x000fe40002781670 */
[----:B------:R-:W-:Y:S01]  /*d1f0*/  FMNMX.FTZ R10, R60, R51, !PT ;  /* 0x000000333c0a7209 */ /* 0x000fe20007810000 */
[----:B------:R-:W-:Y:S01]  /*d200*/  MUFU.EX2 R132, R132 ;  /* 0x0000008400847308 */ /* 0x000fe20000000800 */
[----:B------:R-:W-:Y:S02]  /*d210*/  ISETP.LT.OR P3, PT, R70, 0x71, P3 ;  /* 0x000000714600780c */ /* 0x000fe40001f61670 */
[----:B------:R-:W-:Y:S02]  /*d220*/  FSEL R62, R62, -INF , !P4 ;  /* 0xff8000003e3e7808 */ /* 0x000fe40006000000 */
[----:B------:R-:W-:-:S02]  /*d230*/  ISETP.GT.AND P4, PT, R71, 0x71, P2 ;  /* 0x000000714700780c */ /* 0x000fc40001784270 */
[----:B------:R-:W-:Y:S01]  /*d240*/  FMNMX.FTZ R53, R61, R10, !PT ;  /* 0x0000000a3d357209 */ /* 0x000fe20007810000 */
[----:B------:R2:W-:Y:S01]  /*d250*/  MUFU.EX2 R51, R128 ;  /* 0x0000008000337308 */ /* 0x0005e20000000800 */
[----:B-1----:R-:W-:Y:S02]  /*d260*/  FSEL R36, R63, -INF , !P3 ;  /* 0xff8000003f247808 */ /* 0x002fe40005800000 */
[C---:B------:R-:W-:Y:S02]  /*d270*/  ISETP.GT.AND P3, PT, R71.reuse, 0x78, P2 ;  /* 0x000000784700780c */ /* 0x040fe40001764270 */
[----:B------:R-:W-:Y:S02]  /*d280*/  ISETP.LT.OR P4, PT, R70, 0x72, P4 ;  /* 0x000000724600780c */ /* 0x000fe40002781670 */
[----:B------:R-:W-:Y:S01]  /*d290*/  FMNMX.FTZ R53, R62, R53, !PT ;  /* 0x000000353e357209 */ /* 0x000fe20007810000 */
[----:B------:R-:W-:Y:S01]  /*d2a0*/  MUFU.EX2 R134, R134 ;  /* 0x0000008600867308 */ /* 0x000fe20000000800 */
[----:B------:R-:W-:Y:S01]  /*d2b0*/  ISETP.GT.AND P2, PT, R71, 0x79, P2 ;  /* 0x000000794700780c */ /* 0x000fe20001744270 */
[----:B--2---:R-:W-:Y:S01]  /*d2c0*/  FFMA.FTZ R128, R133, UR22, -R38 ;  /* 0x0000001685807c23 */ /* 0x004fe20008010826 */
[----:B------:R-:W-:-:S02]  /*d2d0*/  ISETP.LT.OR P3, PT, R70, 0x79, P3 ;  /* 0x000000794600780c */ /* 0x000fc40001f61670 */
[----:B------:R-:W-:Y:S02]  /*d2e0*/  FSEL R64, R64, -INF , !P4 ;  /* 0xff80000040407808 */ /* 0x000fe40006000000 */
        /* <DEDUP_REMOVED lines=9> */
[----:B------:R-:W-:Y:S01]  /*d380*/  FMNMX.FTZ R10, R66, R63, !PT ;  /* 0x0000003f420a7209 */ /* 0x000fe20007810000 */
[----:B------:R-:W-:Y:S02]  /*d390*/  FFMA.FTZ R63, R131, UR22, -R38 ;  /* 0x00000016833f7c23 */ /* 0x000fe40008010826 */
        /* <DEDUP_REMOVED lines=28> */
[----:B-1----:R-:W-:-:S05]  /*d560*/  FMNMX.FTZ R10, R65, R10, !PT ;  /* 0x0000000a410a7209 */ /* 0x002fca0007810000 */
[----:B------:R-:W-:Y:S01]  /*d570*/  MUFU.EX2 R21, R21 ;  /* 0x0000001500157308 */ /* 0x000fe20000000800 */
[C---:B------:R-:W-:Y:S01]  /*d580*/  FSETP.NEU.FTZ.AND P2, PT, R10.reuse, -INF , PT ;  /* 0xff8000000a00780b */ /* 0x040fe20003f5d000 */
[----:B------:R-:W-:-:S05]  /*d590*/  FMUL.FTZ R67, R10, UR22 ;  /* 0x000000160a437c20 */ /* 0x000fca0008410000 */
[----:B------:R-:W-:Y:S01]  /*d5a0*/  FSEL R67, R67, RZ, P2 ;  /* 0x000000ff43437208 */ /* 0x000fe20001000000 */
[----:B------:R-:W-:Y:S04]  /*d5b0*/  MUFU.EX2 R120, R120 ;  /* 0x0000007800787308 */ /* 0x000fe80000000800 */
[--C-:B------:R-:W-:Y:S01]  /*d5c0*/  FFMA.FTZ R141, R32, UR22, -R67.reuse ;  /* 0x00000016208d7c23 */ /* 0x100fe20008010843 */
[----:B------:R-:W-:Y:S01]  /*d5d0*/  FFMA.FTZ R32, R11, R5, R148 ;  /* 0x000000050b207223 */ /* 0x000fe20000010094 */
[--C-:B------:R-:W-:Y:S01]  /*d5e0*/  FFMA.FTZ R147, R29, UR22, -R67.reuse ;  /* 0x000000161d937c23 */ /* 0x100fe20008010843 */
[--C-:B------:R-:W-:Y:S01]  /*d5f0*/  FFMA.FTZ R38, R77, UR22, -R67.reuse ;  /* 0x000000164d267c23 */ /* 0x100fe20008010843 */
[--C-:B------:R-:W-:Y:S01]  /*d600*/  FFMA.FTZ R149, R14, UR22, -R67.reuse ;  /* 0x000000160e957c23 */ /* 0x100fe20008010843 */
[----:B------:R-:W-:Y:S01]  /*d610*/  FADD.FTZ R5, R39, R32 ;  /* 0x0000002027057221 */ /* 0x000fe20000010000 */
[--C-:B------:R-:W-:Y:S01]  /*d620*/  FFMA.FTZ R151, R20, UR22, -R67.reuse ;  /* 0x0000001614977c23 */ /* 0x100fe20008010843 */
[--C-:B------:R-:W-:Y:S01]  /*d630*/  FFMA.FTZ R20, R28, UR22, -R67.reuse ;  /* 0x000000161c147c23 */ /* 0x100fe20008010843 */
[----:B------:R-:W-:Y:S01]  /*d640*/  FFMA.FTZ R137, R41, UR22, -R67 ;  /* 0x0000001629897c23 */ /* 0x000fe20008010843 */
[----:B------:R-:W-:Y:S01]  /*d650*/  FADD.FTZ R32, R150, R5 ;  /* 0x0000000596207221 */ /* 0x000fe20000010000 */
[----:B------:R-:W-:Y:S01]  /*d660*/  FSEL R5, R10, RZ, P2 ;  /* 0x000000ff0a057208 */ /* 0x000fe20001000000 */
[----:B------:R-:W-:Y:S01]  /*d670*/  MUFU.EX2 R38, R38 ;  /* 0x0000002600267308 */ /* 0x000fe20000000800 */
[----:B------:R-:W-:Y:S01]  /*d680*/  FFMA.FTZ R28, R40, UR22, -R67 ;  /* 0x00000016281c7c23 */ /* 0x000fe20008010843 */
[----:B------:R-:W-:Y:S01]  /*d690*/  FADD.FTZ R29, R37, R32 ;  /* 0x00000020251d7221 */ /* 0x000fe20000010000 */
[----:B------:R-:W-:-:S02]  /*d6a0*/  IMAD.U32 R40, RZ, RZ, UR27 ;  /* 0x0000001bff287e24 */ /* 0x000fc4000f8e00ff */
[----:B------:R-:W-:Y:S01]  /*d6b0*/  FADD.FTZ R5, -R5, R12 ;  /* 0x0000000c05057221 */ /* 0x000fe20000010100 */
[----:B------:R-:W-:Y:S01]  /*d6c0*/  FFMA.FTZ R14, R24, UR22, -R67 ;  /* 0x00000016180e7c23 */ /* 0x000fe20008010843 */
[----:B------:R-:W-:Y:S01]  /*d6d0*/  FADD.FTZ R32, R144, R29 ;  /* 0x0000001d90207221 */ /* 0x000fe20000010000 */
[--C-:B------:R-:W-:Y:S01]  /*d6e0*/  FFMA.FTZ R145, R26, UR22, -R67.reuse ;  /* 0x000000161a917c23 */ /* 0x100fe20008010843 */
[----:B------:R-:W-:Y:S01]  /*d6f0*/  FMUL.FTZ R5, R5, UR22 ;  /* 0x0000001605057c20 */ /* 0x000fe20008410000 */
[----:B------:R-:W-:Y:S01]  /*d700*/  MUFU.EX2 R149, R149 ;  /* 0x0000009500957308 */ /* 0x000fe20000000800 */
[----:B------:R-:W-:Y:S01]  /*d710*/  FADD.FTZ R29, R27, R32 ;  /* 0x000000201b1d7221 */ /* 0x000fe20000010000 */
[----:B------:R-:W-:Y:S01]  /*d720*/  @!P1 LEA R40, R40, UR40, 0x3 ;  /* 0x0000002828289c11 */ /* 0x000fe2000f8e18ff */
[--C-:B------:R-:W-:Y:S01]  /*d730*/  FFMA.FTZ R26, R34, UR22, -R67.reuse ;  /* 0x00000016221a7c23 */ /* 0x100fe20008010843 */
[----:B------:R-:W-:Y:S01]  /*d740*/  FFMA.FTZ R24, R30, UR22, -R67 ;  /* 0x000000161e187c23 */ /* 0x000fe20008010843 */
[----:B------:R-:W-:Y:S01]  /*d750*/  FADD.FTZ R32, R146, R29 ;  /* 0x0000001d92207221 */ /* 0x000fe20000010000 */
[--C-:B------:R-:W-:Y:S01]  /*d760*/  FFMA.FTZ R30, R42, UR22, -R67.reuse ;  /* 0x000000162a1e7c23 */ /* 0x100fe20008010843 */
[----:B------:R-:W-:Y:S01]  /*d770*/  @!P1 VIADD R40, R40, 0x16860 ;  /* 0x0001686028289836 */ /* 0x000fe20000000000 */
[----:B------:R1:W2:Y:S01]  /*d780*/  MUFU.EX2 R29, R5 ;  /* 0x00000005001d7308 */ /* 0x0002a20000000800 */
[----:B------:R-:W-:Y:S01]  /*d790*/  FADD.FTZ R41, R31, R32 ;  /* 0x000000201f297221 */ /* 0x000fe20000010000 */
[--C-:B------:R-:W-:Y:S01]  /*d7a0*/  FFMA.FTZ R143, R75, UR22, -R67.reuse ;  /* 0x000000164b8f7c23 */ /* 0x100fe20008010843 */
[----:B------:R-:W-:Y:S01]  /*d7b0*/  FFMA.FTZ R44, R44, UR22, -R67 ;  /* 0x000000162c2c7c23 */ /* 0x000fe20008010843 */
[----:B------:R-:W-:Y:S01]  /*d7c0*/  @!P1 PRMT R40, RZ, 0x654, R40 ;  /* 0x00000654ff289816 */ /* 0x000fe20000000028 */
[----:B------:R-:W-:Y:S01]  /*d7d0*/  FADD.FTZ R32, R140, R41 ;  /* 0x000000298c207221 */ /* 0x000fe20000010000 */
[--C-:B------:R-:W-:Y:S01]  /*d7e0*/  FFMA.FTZ R139, R43, UR22, -R67.reuse ;  /* 0x000000162b8b7c23 */ /* 0x100fe20008010843 */
[--C-:B------:R-:W-:Y:S01]  /*d7f0*/  FFMA.FTZ R133, R48, UR22, -R67.reuse ;  /* 0x0000001630857c23 */ /* 0x100fe20008010843 */
[----:B------:R-:W3:Y:S01]  /*d800*/  MUFU.EX2 R151, R151 ;  /* 0x0000009700977308 */ /* 0x000ee20000000800 */
[----:B------:R-:W-:Y:S01]  /*d810*/  FADD.FTZ R41, R33, R32 ;  /* 0x0000002021297221 */ /* 0x000fe20000010000 */
[----:B------:R4:W-:Y:S01]  /*d820*/  @!P1 SYNCS.ARRIVE.TRANS64.RED.A1T0 RZ, [R40+URZ], RZ ;  /* 0x000000ff28ff99a7 */ /* 0x0009e2000810043f */
[--C-:B------:R-:W-:Y:S01]  /*d830*/  FFMA.FTZ R32, R49, UR22, -R67.reuse ;  /* 0x0000001631207c23 */ /* 0x100fe20008010843 */
[----:B------:R-:W-:Y:S01]  /*d840*/  FFMA.FTZ R135, R52, UR22, -R67 ;  /* 0x0000001634877c23 */ /* 0x000fe20008010843 */
[----:B------:R-:W-:Y:S01]  /*d850*/  FADD.FTZ R34, R142, R41 ;  /* 0x000000298e227221 */ /* 0x000fe20000010000 */
[----:B------:R-:W-:Y:S01]  /*d860*/  F2FP.BF16.F32.PACK_AB R144, R27, R144 ;  /* 0x000000901b90723e */ /* 0x000fe200000010ff */
[--C-:B------:R-:W-:Y:S01]  /*d870*/  FFMA.FTZ R129, R55, UR22, -R67.reuse ;  /* 0x0000001637817c23 */ /* 0x100fe20008010843 */
[----:B------:R-:W5:Y:S01]  /*d880*/  MUFU.EX2 R14, R14 ;  /* 0x0000000e000e7308 */ /* 0x000f620000000800 */
[----:B-1----:R-:W-:Y:S01]  /*d890*/  FADD.FTZ R5, R35, R34 ;  /* 0x0000002223057221 */ /* 0x002fe20000010000 */
[----:B--2---:R-:W-:Y:S01]  /*d8a0*/  FFMA.FTZ R34, R29, R4, R38 ;  /* 0x000000041d227223 */ /* 0x004fe20000010026 */
[--C-:B------:R-:W-:Y:S01]  /*d8b0*/  FFMA.FTZ R4, R54, UR22, -R67.reuse ;  /* 0x0000001636047c23 */ /* 0x100fe20008010843 */
[----:B------:R-:W-:Y:S01]  /*d8c0*/  FFMA.FTZ R131, R57, UR22, -R67 ;  /* 0x0000001639837c23 */ /* 0x000fe20008010843 */
[----:B------:R-:W-:Y:S01]  /*d8d0*/  FADD.FTZ R42, R136, R5 ;  /* 0x00000005882a7221 */ /* 0x000fe20000010000 */
[----:B----4-:R-:W-:Y:S01]  /*d8e0*/  FADD.FTZ R40, R149, R34 ;  /* 0x0000002295287221 */ /* 0x010fe20000010000 */
[--C-:B------:R-:W-:Y:S01]  /*d8f0*/  FFMA.FTZ R34, R56, UR22, -R67.reuse ;  /* 0x0000001638227c23 */ /* 0x100fe20008010843 */
[----:B------:R-:W1:Y:S01]  /*d900*/  MUFU.EX2 R145, R145 ;  /* 0x0000009100917308 */ /* 0x000e620000000800 */
[----:B------:R-:W-:Y:S01]  /*d910*/  FADD.FTZ R41, R45, R42 ;  /* 0x0000002a2d297221 */ /* 0x000fe20000010000 */
[----:B---3--:R-:W-:Y:S01]  /*d920*/  FADD.FTZ R5, R151, R40 ;  /* 0x0000002897057221 */ /* 0x008fe20000010000 */
[--C-:B------:R-:W-:Y:S01]  /*d930*/  FFMA.FTZ R125, R59, UR22, -R67.reuse ;  /* 0x000000163b7d7c23 */ /* 0x100fe20008010843 */
[----:B------:R-:W-:Y:S01]  /*d940*/  FFMA.FTZ R60, R60, UR22, -R67 ;  /* 0x000000163c3c7c23 */ /* 0x000fe20008010843 */
[----:B------:R-:W-:Y:S01]  /*d950*/  FADD.FTZ R40, R138, R41 ;  /* 0x000000298a287221 */ /* 0x000fe20000010000 */
[--C-:B------:R-:W-:Y:S01]  /*d960*/  FFMA.FTZ R61, R61, UR22, -R67.reuse ;  /* 0x000000163d3d7c23 */ /* 0x100fe20008010843 */
[----:B------:R-:W-:Y:S01]  /*d970*/  FFMA.FTZ R62, R62, UR22, -R67 ;  /* 0x000000163e3e7c23 */ /* 0x000fe20008010843 */
[----:B------:R-:W2:Y:S01]  /*d980*/  MUFU.EX2 R20, R20 ;  /* 0x0000001400147308 */ /* 0x000ea20000000800 */
[----:B-----5:R-:W-:Y:S01]  /*d990*/  FADD.FTZ R42, R14, R5 ;  /* 0x000000050e2a7221 */ /* 0x020fe20000010000 */
[----:B------:R-:W-:Y:S01]  /*d9a0*/  FADD.FTZ R41, R47, R40 ;  /* 0x000000282f297221 */ /* 0x000fe20000010000 */
[--C-:B------:R-:W-:Y:S01]  /*d9b0*/  FFMA.FTZ R40, R58, UR22, -R67.reuse ;  /* 0x000000163a287c23 */ /* 0x100fe20008010843 */
[--C-:B------:R-:W-:Y:S01]  /*d9c0*/  FFMA.FTZ R36, R36, UR22, -R67.reuse ;  /* 0x0000001624247c23 */ /* 0x100fe20008010843 */
[--C-:B------:R-:W-:Y:S01]  /*d9d0*/  FFMA.FTZ R64, R64, UR22, -R67.reuse ;  /* 0x0000001640407c23 */ /* 0x100fe20008010843 */
[--C-:B------:R-:W-:Y:S01]  /*d9e0*/  FFMA.FTZ R46, R46, UR22, -R67.reuse ;  /* 0x000000162e2e7c23 */ /* 0x100fe20008010843 */
[----:B------:R-:W-:Y:S01]  /*d9f0*/  FFMA.FTZ R66, R66, UR22, -R67 ;  /* 0x0000001642427c23 */ /* 0x000fe20008010843 */
[----:B------:R-:W3:Y:S01]  /*da00*/  MUFU.EX2 R147, R147 ;  /* 0x0000009300937308 */ /* 0x000ee20000000800 */
[----:B-1----:R-:W-:Y:S01]  /*da10*/  FADD.FTZ R5, R145, R42 ;  /* 0x0000002a91057221 */ /* 0x002fe20000010000 */
[----:B------:R-:W-:Y:S01]  /*da20*/  ISETP.GT.AND P2, PT, R7, UR45, PT ;  /* 0x0000002d07007c0c */ /* 0x000fe2000bf44270 */
[----:B------:R-:W-:Y:S01]  /*da30*/  UMOV UR27, UR39 ;  /* 0x00000027001b7c82 */ /* 0x000fe20008000000 */
[----:B------:R-:W-:Y:S01]  /*da40*/  F2FP.BF16.F32.PACK_AB R148, R39, R148 ;  /* 0x000000942794723e */ /* 0x000fe200000010ff */
[----:B------:R-:W-:Y:S01]  /*da50*/  VIADD R7, R7, 0xffffffff ;  /* 0xffffffff07077836 */ /* 0x000fe20000000000 */
        /* <DEDUP_REMOVED lines=16> */
[----:B------:R-:W-:Y:S01]  /*db60*/  F2FP.BF16.F32.PACK_AB R149, R149, R38 ;  /* 0x000000269595723e */ /* 0x000fe200000010ff */
[----:B------:R-:W-:Y:S01]  /*db70*/  FMUL.FTZ R102, R102, R29 ;  /* 0x0000001d66667220 */ /* 0x000fe20000410000 */
[----:B------:R-:W3:Y:S01]  /*db80*/  MUFU.EX2 R26, R26 ;  /* 0x0000001a001a7308 */ /* 0x000ee20000000800 */
[----:B-1----:R-:W-:Y:S01]  /*db90*/  FADD.FTZ R42, R24, R5 ;  /* 0x00000005182a7221 */ /* 0x002fe20000010000 */
[----:B------:R-:W-:Y:S01]  /*dba0*/  F2FP.BF16.F32.PACK_AB R151, R14, R151 ;  /* 0x000000970e97723e */ /* 0x000fe200000010ff */
[----:B------:R-:W-:Y:S01]  /*dbb0*/  FMUL.FTZ R103, R103, R29 ;  /* 0x0000001d67677220 */ /* 0x000fe20000410000 */
[----:B------:R-:W-:Y:S01]  /*dbc0*/  F2FP.BF16.F32.PACK_AB R145, R20, R145 ;  /* 0x000000911491723e */ /* 0x000fe200000010ff */
[----:B------:R-:W-:Y:S01]  /*dbd0*/  FMUL.FTZ R106, R106, R29 ;  /* 0x0000001d6a6a7220 */ /* 0x000fe20000410000 */
[----:B------:R-:W-:Y:S01]  /*dbe0*/  F2FP.BF16.F32.PACK_AB R147, R24, R147 ;  /* 0x000000931893723e */ /* 0x000fe200000010ff */
[-C--:B------:R-:W-:Y:S01]  /*dbf0*/  FMUL.FTZ R107, R107, R29.reuse ;  /* 0x0000001d6b6b7220 */ /* 0x080fe20000410000 */
[----:B------:R1:W-:Y:S01]  /*dc00*/  MUFU.EX2 R12, R44 ;  /* 0x0000002c000c7308 */ /* 0x0003e20000000800 */
        /* <DEDUP_REMOVED lines=8> */
[----:B-1----:R-:W-:Y:S01]  /*dc90*/  FADD.FTZ R44, R132, R41 ;  /* 0x00000029842c7221 */ /* 0x002fe20000010000 */
[----:B---3--:R-:W-:Y:S01]  /*dca0*/  FADD.FTZ R42, R26, R5 ;  /* 0x000000051a2a7221 */ /* 0x008fe20000010000 */
[----:B------:R-:W-:Y:S01]  /*dcb0*/  F2FP.BF16.F32.PACK_AB R132, R51, R132 ;  /* 0x000000843384723e */ /* 0x000fe200000010ff */
[----:B------:R-:W-:-:S02]  /*dcc0*/  IMAD.MOV.U32 R11, RZ, RZ, R8 ;  /* 0x000000ffff0b7224 */ /* 0x000fc400078e0008 */
[----:B------:R-:W-:Y:S01]  /*dcd0*/  FADD.FTZ R41, R51, R44 ;  /* 0x0000002c33297221 */ /* 0x000fe20000010000 */
[----:B------:R-:W-:Y:S01]  /*dce0*/  F2FP.BF16.F32.PACK_AB R141, R26, R141 ;  /* 0x0000008d1a8d723e */ /* 0x000fe200000010ff */
[----:B------:R-:W1:Y:S02]  /*dcf0*/  MUFU.EX2 R28, R28 ;  /* 0x0000001c001c7308 */ /* 0x000e640000000800 */
[----:B------:R-:W-:Y:S01]  /*dd00*/  FADD.FTZ R44, R134, R41 ;  /* 0x00000029862c7221 */ /* 0x000fe20000010000 */
[----:B------:R-:W-:-:S03]  /*dd10*/  F2FP.BF16.F32.PACK_AB R134, R53, R134 ;  /* 0x000000863586723e */ /* 0x000fc600000010ff */
[----:B------:R-:W-:Y:S02]  /*dd20*/  FADD.FTZ R41, R53, R44 ;  /* 0x0000002c35297221 */ /* 0x000fe40000010000 */
[----:B------:R-:W3:Y:S02]  /*dd30*/  MUFU.EX2 R137, R137 ;  /* 0x0000008900897308 */ /* 0x000ee40000000800 */
[----:B------:R-:W-:Y:S01]  /*dd40*/  FADD.FTZ R44, R128, R41 ;  /* 0x00000029802c7221 */ /* 0x000fe20000010000 */
[----:B--2---:R-:W-:Y:S01]  /*dd50*/  FADD.FTZ R5, R143, R42 ;  /* 0x0000002a8f057221 */ /* 0x004fe20000010000 */
[C---:B------:R-:W-:Y:S02]  /*dd60*/  F2FP.BF16.F32.PACK_AB R128, R63.reuse, R128 ;  /* 0x000000803f80723e */ /* 0x040fe400000010ff */
[----:B------:R-:W-:Y:S02]  /*dd70*/  FADD.FTZ R41, R63, R44 ;  /* 0x0000002c3f297221 */ /* 0x000fe40000010000 */
[----:B------:R-:W2:Y:S01]  /*dd80*/  MUFU.EX2 R30, R30 ;  /* 0x0000001e001e7308 */ /* 0x000ea20000000800 */
[----:B-1----:R-:W-:Y:S01]  /*dd90*/  FADD.FTZ R42, R28, R5 ;  /* 0x000000051c2a7221 */ /* 0x002fe20000010000 */
[----:B------:R-:W-:Y:S01]  /*dda0*/  FADD.FTZ R44, R130, R41 ;  /* 0x00000029822c7221 */ /* 0x000fe20000010000 */
[----:B------:R-:W-:-:S02]  /*ddb0*/  F2FP.BF16.F32.PACK_AB R130, R13, R130 ;  /* 0x000000820d82723e */ /* 0x000fc400000010ff */
[----:B------:R-:W-:Y:S01]  /*ddc0*/  F2FP.BF16.F32.PACK_AB R143, R28, R143 ;  /* 0x0000008f1c8f723e */ /* 0x000fe200000010ff */
[----:B------:R-:W-:Y:S02]  /*ddd0*/  FADD.FTZ R27, R13, R44 ;  /* 0x0000002c0d1b7221 */ /* 0x000fe40000010000 */
        /* <DEDUP_REMOVED lines=8> */
[C---:B------:R-:W-:Y:S02]  /*de60*/  F2FP.BF16.F32.PACK_AB R126, R21.reuse, R126 ;  /* 0x0000007e157e723e */ /* 0x040fe400000010ff */
[----:B------:R-:W-:Y:S01]  /*de70*/  F2FP.BF16.F32.PACK_AB R137, R30, R137 ;  /* 0x000000891e89723e */ /* 0x000fe200000010ff */
[----:B------:R-:W-:Y:S02]  /*de80*/  FADD.FTZ R27, R21, R44 ;  /* 0x0000002c151b7221 */ /* 0x000fe40000010000 */
[----:B------:R-:W2:Y:S01]  /*de90*/  MUFU.EX2 R32, R32 ;  /* 0x0000002000207308 */ /* 0x000ea20000000800 */
[----:B-1----:R-:W-:Y:S01]  /*dea0*/  FADD.FTZ R5, R139, R42 ;  /* 0x0000002a8b057221 */ /* 0x002fe20000010000 */
[----:B------:R-:W-:Y:S01]  /*deb0*/  FADD.FTZ R44, R120, R27 ;  /* 0x0000001b782c7221 */ /* 0x000fe20000010000 */
[----:B------:R-:W-:-:S02]  /*dec0*/  F2FP.BF16.F32.PACK_AB R139, R12, R139 ;  /* 0x0000008b0c8b723e */ /* 0x000fc400000010ff */
[----:B------:R-:W-:Y:S01]  /*ded0*/  FADD.FTZ R42, R12, R5 ;  /* 0x000000050c2a7221 */ /* 0x000fe20000010000 */
[----:B------:R-:W-:Y:S02]  /*dee0*/  IMAD.MOV.U32 R12, RZ, RZ, R10 ;  /* 0x000000ffff0c7224 */ /* 0x000fe400078e000a */
        /* <DEDUP_REMOVED lines=41> */
[----:B--2---:R-:W-:Y:S01]  /*e180*/  FADD.FTZ R42, R123, R42 ;  /* 0x0000002a7b2a7221 */ /* 0x004fe20000010000 */
[C---:B-1----:R-:W-:Y:S01]  /*e190*/  FADD.FTZ R5, R65.reuse, R44 ;  /* 0x0000002c41057221 */ /* 0x042fe20000010000 */
[----:B------:R-:W-:Y:S02]  /*e1a0*/  F2FP.BF16.F32.PACK_AB R122, R65, R122 ;  /* 0x0000007a417a723e */ /* 0x000fe400000010ff */
[C---:B---3--:R-:W-:Y:S01]  /*e1b0*/  FADD.FTZ R4, R66.reuse, R42 ;  /* 0x0000002a42047221 */ /* 0x048fe20000010000 */
[----:B------:R-:W-:Y:S01]  /*e1c0*/  F2FP.BF16.F32.PACK_AB R123, R66, R123 ;  /* 0x0000007b427b723e */ /* 0x000fe200000010ff */
[----:B------:R-:W-:Y:S06]  /*e1d0*/  @P2 BRA `(.L_x_11192) ;  /* 0xffffffc800e42947 */ /* 0x000fec000383ffff */
.L_x_11175:
[----:B------:R-:W-:Y:S06]  /*e1e0*/  BAR.ARV 0x8, 0x1a0 ;  /* 0x0206800000007b1d */ /* 0x000fec0000002000 */
[----:B------:R-:W-:Y:S05]  /*e1f0*/  @!P0 BRA `(.L_x_11193) ;  /* 0x0000000000048947 */ /* 0x000fea0003800000 */
[----:B------:R-:W-:Y:S01]  /*e200*/  BPT.TRAP 0x1 ;  /* 0x000000040000795c */ /* 0x000fe20000300000 */
.L_x_11193:
[----:B------:R-:W-:Y:S01]  /*e210*/  ULEA UR5, UR39, UR40, 0x3 ;  /* 0x0000002827057291 */ /* 0x000fe2000f8e183f */
[----:B------:R-:W-:-:S05]  /*e220*/  IMAD.U32 R0, RZ, RZ, UR37 ;  /* 0x00000025ff007e24 */ /* 0x000fca000f8e00ff */
[----:B------:R-:W-:-:S04]  /*e230*/  SHF.L.U32 R0, R0, 0x1f, RZ ;  /* 0x0000001f00007819 */ /* 0x000fc800000006ff */
[----:B------:R1:W2:Y:S01]  /*e240*/  SYNCS.PHASECHK.TRANS64.TRYWAIT P2, [UR5+0x16850], R0 ;  /* 0x01685000ff0075a7 */ /* 0x0002a20008040145 */
[----:B------:R-:W-:Y:S05]  /*e250*/  @!P0 BRA `(.L_x_11194) ;  /* 0x0000000000048947 */ /* 0x000fea0003800000 */
[----:B------:R-:W-:Y:S01]  /*e260*/  BPT.TRAP 0x1 ;  /* 0x000000040000795c */ /* 0x000fe20000300000 */
.L_x_11194:
[----:B--2---:R-:W-:Y:S05]  /*e270*/  @P2 BRA `(.L_x_11195) ;  /* 0x0000000000082947 */ /* 0x004fea0003800000 */
[----:B------:R-:W2:Y:S02]  /*e280*/  SYNCS.PHASECHK.TRANS64.TRYWAIT P0, [UR5+0x16850], R0 ;  /* 0x01685000ff0075a7 */ /* 0x000ea40008000145 */
[----:B--2---:R-:W-:Y:S05]  /*e290*/  @!P0 BRA `(.L_x_11196) ;  /* 0x0000004400588947 */ /* 0x004fea0003800000 */
.L_x_11195:
[----:B------:R-:W-:Y:S01]  /*e2a0*/  UIADD3 UR40, UR40, 0x400, URZ ;  /* 0x0000040028287890 */ /* 0x000fe2000fffe03f */
[----:B------:R-:W-:Y:S01]  /*e2b0*/  WARPGROUP.ARRIVE ;  /* 0x00000000000079c5 */ /* 0x000fe20000000000 */
[----:B------:R-:W-:Y:S01]  /*e2c0*/  UMOV UR7, 0x40000040 ;  /* 0x4000004000077882 */ /* 0x000fe20000000000 */
[----:B-12---:R-:W1:Y:S01]  /*e2d0*/  SHFL.BFLY PT, R0, R5, 0x2, 0x1f ;  /* 0x0c401f0005007f89 */ /* 0x006e6200000e0000 */
[----:B------:R-:W-:Y:S01]  /*e2e0*/  USHF.R.U32.HI UR40, URZ, 0x4, UR40 ;  /* 0x000000043f287899 */ /* 0x000fe20008011628 */
[----:B------:R-:W-:Y:S01]  /*e2f0*/  IMAD.MOV.U32 R15, RZ, RZ, -0x800000 ;  /* 0xff800000ff0f7424 */ /* 0x000fe200078e00ff */
[----:B------:R-:W-:Y:S01]  /*e300*/  UIADD3 UR36, UR36, 0x1, URZ ;  /* 0x0000000124247890 */ /* 0x000fe2000fffe03f */
[----:B------:R-:W2:Y:S01]  /*e310*/  SHFL.BFLY PT, R3, R4, 0x2, 0x1f ;  /* 0x0c401f0004037f89 */ /* 0x000ea200000e0000 */
[----:B------:R-:W-:Y:S01]  /*e320*/  ULOP3.LUT UR4, UR40, 0x3fff, URZ, 0xc0, !UPT ;  /* 0x00003fff28047892 */ /* 0x000fe2000f8ec03f */
[----:B------:R-:W-:-:S03]  /*e330*/  IMAD.MOV.U32 R11, RZ, RZ, RZ ;  /* 0x000000ffff0b7224 */ /* 0x000fc600078e00ff */
[----:B------:R-:W-:Y:S02]  /*e340*/  ULEA UR4, UR39, UR4, 0xa ;  /* 0x0000000427047291 */ /* 0x000fe4000f8e503f */
[----:B------:R-:W-:-:S04]  /*e350*/  UIADD3 UR39, UR39, 0x1, URZ ;  /* 0x0000000127277890 */ /* 0x000fc8000fffe03f */
[----:B------:R-:W-:Y:S01]  /*e360*/  UISETP.NE.AND UP0, UPT, UR39, 0x2, UPT ;  /* 0x000000022700788c */ /* 0x000fe2000bf05270 */
[----:B------:R-:W-:Y:S02]  /*e370*/  UMOV UR6, UR4 ;  /* 0x0000000400067c82 */ /* 0x000fe40008000000 */
[----:B------:R-:W-:Y:S01]  /*e380*/  HGMMA.64x64x16.F32.BF16 R88, R148, gdesc[UR4].tnspB, R88, gsb0 ;  /* 0x40e0000494587df0 */ /* 0x000fe20008001858 */
[----:B------:R-:W-:Y:S01]  /*e390*/  UIADD3 UR6, UR4, 0x80, URZ ;  /* 0x0000008004067890 */ /* 0x000fe2000fffe03f */
[----:B------:R-:W-:Y:S01]  /*e3a0*/  UMOV UR7, 0x40000040 ;  /* 0x4000004000077882 */ /* 0x000fe20000000000 */
[----:B------:R-:W-:Y:S01]  /*e3b0*/  USEL UR39, UR39, URZ, UP0 ;  /* 0x0000003f27277287 */ /* 0x000fe20008000000 */
[----:B-1----:R-:W-:Y:S01]  /*e3c0*/  FADD.FTZ R0, R0, R5 ;  /* 0x0000000500007221 */ /* 0x002fe20000010000 */
[----:B------:R-:W-:Y:S02]  /*e3d0*/  IMAD.U32 R5, RZ, RZ, UR22 ;  /* 0x00000016ff057e24 */ /* 0x000fe4000f8e00ff */
[----:B--2---:R-:W-:Y:S01]  /*e3e0*/  FADD.FTZ R6, R3, R4 ;  /* 0x0000000403067221 */ /* 0x004fe20000010000 */
[----:B------:R-:W-:Y:S01]  /*e3f0*/  IMAD.MOV.U32 R4, RZ, RZ, RZ ;  /* 0x000000ffff047224 */ /* 0x000fe200078e00ff */
[----:B------:R-:W1:Y:S04]  /*e400*/  SHFL.BFLY PT, R3, R0, 0x1, 0x1f ;  /* 0x0c201f0000037f89 */ /* 0x000e6800000e0000 */
[----:B------:R-:W2:Y:S01]  /*e410*/  SHFL.BFLY PT, R7, R6, 0x1, 0x1f ;  /* 0x0c201f0006077f89 */ /* 0x000ea200000e0000 */
[----:B-1----:R-:W-:Y:S01]  /*e420*/  FADD.FTZ R12, R0, R3 ;  /* 0x00000003000c7221 */ /* 0x002fe20000010000 */
[----:B------:R-:W-:-:S02]  /*e430*/  IMAD.U32 R0, RZ, RZ, UR22 ;  /* 0x00000016ff007e24 */ /* 0x000fc4000f8e00ff */
[----:B------:R-:W-:Y:S02]  /*e440*/  IMAD.MOV.U32 R3, RZ, RZ, -0x800000 ;  /* 0xff800000ff037424 */ /* 0x000fe400078e00ff */
[----:B--2---:R-:W-:Y:S01]  /*e450*/  FADD.FTZ R13, R6, R7 ;  /* 0x00000007060d7221 */ /* 0x004fe20000010000 */
[----:B------:R-:W-:Y:S01]  /*e460*/  FSETP.NE.FTZ.AND P0, PT, R12, RZ, PT ;  /* 0x000000ff0c00720b */ /* 0x000fe20003f15000 */
[----:B------:R-:W-:-:S03]  /*e470*/  IMAD.U32 R6, RZ, RZ, UR5 ;  /* 0x00000005ff067e24 */ /* 0x000fc6000f8e00ff */
[----:B------:R-:W-:Y:S01]  /*e480*/  FSETP.NE.FTZ.AND P2, PT, R13, RZ, PT ;  /* 0x000000ff0d00720b */ /* 0x000fe20003f55000 */
[----:B------:R-:W-:-:S08]  /*e490*/  @!P1 VIADD R6, R6, 0x16860 ;  /* 0x0001686006069836 */ /* 0x000fd00000000000 */
[----:B------:R-:W1:Y:S01]  /*e4a0*/  @P0 MUFU.LG2 R7, R12 ;  /* 0x0000000c00070308 */ /* 0x000e620000000c00 */
[----:B------:R-:W-:-:S07]  /*e4b0*/  @P0 FMUL.FTZ R5, R5, 0.69314718246459960938 ;  /* 0x3f31721805050820 */ /* 0x000fce0000410000 */
[----:B------:R2:W-:Y:S08]  /*e4c0*/  @P0 MUFU.RCP R4, R12 ;  /* 0x0000000c00040308 */ /* 0x0005f00000001000 */
[----:B------:R-:W3:Y:S01]  /*e4d0*/  @P2 MUFU.LG2 R9, R13 ;  /* 0x0000000d00092308 */ /* 0x000ee20000000c00 */
[----:B--2---:R-:W-:Y:S01]  /*e4e0*/  @P2 FMUL.FTZ R12, R0, 0.69314718246459960938 ;  /* 0x3f317218000c2820 */ /* 0x004fe20000410000 */
[----:B-1----:R-:W-:-:S04]  /*e4f0*/  @P0 FMUL.FTZ R0, R7, 0.69314718246459960938 ;  /* 0x3f31721807000820 */ /* 0x002fc80000410000 */
[----:B------:R-:W-:Y:S01]  /*e500*/  @P0 FFMA.FTZ R15, R5, R8, R0 ;  /* 0x00000008050f0223 */ /* 0x000fe20000010000 */
[----:B------:R-:W-:Y:S01]  /*e510*/  @!P1 PRMT R5, RZ, 0x654, R6 ;  /* 0x00000654ff059816 */ /* 0x000fe20000000006 */
[----:B------:R-:W1:Y:S01]  /*e520*/  @P2 MUFU.RCP R11, R13 ;  /* 0x0000000d000b2308 */ /* 0x000e620000001000 */
[----:B------:R-:W-:Y:S02]  /*e530*/  WARPGROUP.DEPBAR.LE gsb0, 0x0 ;  /* 0x00008000000079c5 */ /* 0x000fe40000010000 */
[----:B------:R-:W-:Y:S01]  /*e540*/  WARPGROUP.ARRIVE ;  /* 0x00000000000079c5 */ /* 0x000fe20000000000 */
[----:B------:R-:W-:-:S05]  /*e550*/  PLOP3.LUT P0, PT, PT, PT, PT, 0x8, 0x0 ;  /* 0x000000000000781c */ /* 0x000fca0003f0e170 */
[----:B------:R-:W-:Y:S01]  /*e560*/  HGMMA.64x64x16.F32.BF16 R88, R144, gdesc[UR4].tnspB, R88, gsb0 ;  /* 0x40e0000490587df0 */ /* 0x000fe20008001858 */
[----:B------:R-:W-:Y:S01]  /*e570*/  UIADD3 UR6, UR4, 0x100, URZ ;  /* 0x0000010004067890 */ /* 0x000fe2000fffe03f */
[----:B---3--:R-:W-:Y:S01]  /*e580*/  @P2 FMUL.FTZ R9, R9, 0.69314718246459960938 ;  /* 0x3f31721809092820 */ /* 0x008fe20000410000 */
[----:B------:R-:W-:-:S03]  /*e590*/  UMOV UR7, 0x40000040 ;  /* 0x4000004000077882 */ /* 0x000fc60000000000 */
[----:B------:R-:W-:Y:S01]  /*e5a0*/  @P2 FFMA.FTZ R3, R12, R10, R9 ;  /* 0x0000000a0c032223 */ /* 0x000fe20000010009 */
[----:B------:R-:W-:Y:S02]  /*e5b0*/  WARPGROUP.DEPBAR.LE gsb0, 0x0 ;  /* 0x00008000000079c5 */ /* 0x000fe40000010000 */
[----:B------:R-:W-:-:S06]  /*e5c0*/  WARPGROUP.ARRIVE ;  /* 0x00000000000079c5 */ /* 0x000fcc0000000000 */
[----:B------:R-:W-:Y:S01]  /*e5d0*/  HGMMA.64x64x16.F32.BF16 R88, R140, gdesc[UR4].tnspB, R88, gsb0 ;  /* 0x40e000048c587df0 */ /* 0x000fe20008001858 */
[----:B------:R-:W-:Y:S01]  /*e5e0*/  UIADD3 UR6, UR4, 0x180, URZ ;  /* 0x0000018004067890 */ /* 0x000fe2000fffe03f */
[----:B------:R-:W-:Y:S01]  /*e5f0*/  UMOV UR7, 0x40000040 ;  /* 0x4000004000077882 */ /* 0x000fe20000000000 */
        /* <DEDUP_REMOVED lines=15> */
[----:B------:R-:W-:Y:S01]  /*e6f0*/  UIADD3 UR4, UR4, 0x380, URZ ;  /* 0x0000038004047890 */ /* 0x000fe2000fffe03f */
[----:B------:R-:W-:Y:S02]  /*e700*/  WARPGROUP.DEPBAR.LE gsb0, 0x0 ;  /* 0x00008000000079c5 */ /* 0x000fe40000010000 */
[----:B------:R-:W-:-:S06]  /*e710*/  WARPGROUP.ARRIVE ;  /* 0x00000000000079c5 */ /* 0x000fcc0000000000 */
[----:B------:R-:W-:Y:S01]  /*e720*/  HGMMA.64x64x16.F32.BF16 R88, R124, gdesc[UR4].tnspB, R88, gsb0 ;  /* 0x40e000047c587df0 */ /* 0x000fe20008001858 */
[----:B------:R-:W-:Y:S01]  /*e730*/  UMOV UR6, UR4 ;  /* 0x0000000400067c82 */ /* 0x000fe20008000000 */
[----:B------:R-:W-:Y:S01]  /*e740*/  UMOV UR7, 0x40000040 ;  /* 0x4000004000077882 */ /* 0x000fe20000000000 */
[----:B------:R-:W-:-:S04]  /*e750*/  USEL UR4, URZ, 0x1, UP0 ;  /* 0x000000013f047887 */ /* 0x000fc80008000000 */
[----:B------:R-:W-:Y:S01]  /*e760*/  ULOP3.LUT UR37, UR37, UR4, URZ, 0x3c, !UPT ;  /* 0x0000000425257292 */ /* 0x000fe2000f8e3c3f */
[----:B------:R-:W-:Y:S02]  /*e770*/  WARPGROUP.DEPBAR.LE gsb0, 0x0 ;  /* 0x00008000000079c5 */ /* 0x000fe40000010000 */
[----:B------:R-:W-:-:S06]  /*e780*/  WARPGROUP.ARRIVE ;  /* 0x00000000000079c5 */ /* 0x000fcc0000000000 */
[----:B------:R-:W-:Y:S03]  /*e790*/  HGMMA.64x64x16.F32.BF16 R88, R120, gdesc[UR4].tnspB, R88, gsb0 ;  /* 0x40e0000478587df0 */ /* 0x000fe60008001858 */
        /* <DEDUP_REMOVED lines=34> */
.L_x_11126:
        /* <DEDUP_REMOVED lines=9> */
[----:B------:R-:W-:Y:S01]  /*ea50*/  SHF.R.S32.HI R11, RZ, 0x1f, R8 ;  /* 0x0000001fff0b7819 */ /* 0x000fe20000011408 */
[----:B------:R-:W-:Y:S01]  /*ea60*/  BAR.SYNC.DEFER_BLOCKING 0x1, 0x180 ;  /* 0x0046000000007b1d */ /* 0x000fe20000010000 */
[----:B------:R-:W-:Y:S01]  /*ea70*/  IADD3 R13, P3, R22, 0x20, RZ ;  /* 0x00000020160d7810 */ /* 0x000fe20007f7e0ff */
[----:B------:R-:W-:Y:S01]  /*ea80*/  USHF.R.S32.HI UR5, URZ, 0x1f, UR43 ;  /* 0x0000001f3f057899 */ /* 0x000fe2000801142b */
[-C--:B------:R-:W-:Y:S01]  /*ea90*/  LEA.HI R4, R11, R8.reuse, RZ, 0x7 ;  /* 0x000000080b047211 */ /* 0x080fe200078f38ff */
[----:B------:R-:W-:Y:S01]  /*eaa0*/  VIADD R25, R18, UR42 ;  /* 0x0000002a12197c36 */ /* 0x000fe20008000000 */
[----:B------:R-:W-:Y:S01]  /*eab0*/  LOP3.LUT R12, R13, 0x380, RZ, 0xc0, !PT ;  /* 0x000003800d0c7812 */ /* 0x000fe200078ec0ff */
[----:B------:R-:W-:Y:S01]  /*eac0*/  ULDC.64 UR8, c[0x0][0xb70] ;  /* 0x0002dc0000087ab9 */ /* 0x000fe20000000a00 */
[----:B------:R-:W-:Y:S01]  /*ead0*/  LOP3.LUT R21, R4, 0xffffff80, RZ, 0xc0, !PT ;  /* 0xffffff8004157812 */ /* 0x000fe200078ec0ff */
[----:B------:R-:W-:Y:S01]  /*eae0*/  UIMAD UR5, UR5, UR8, URZ ;  /* 0x00000008050572a4 */ /* 0x000fe2000f8e023f */
[----:B------:R-:W-:Y:S01]  /*eaf0*/  SHF.R.U64 R12, R12, 0x3, RZ ;  /* 0x000000030c0c7819 */ /* 0x000fe200000012ff */
[----:B------:R-:W-:Y:S01]  /*eb00*/  UIMAD.WIDE.U32 UR6, UR43, UR8, URZ ;  /* 0x000000082b0672a5 */ /* 0x000fe2000f8e003f */
[----:B------:R-:W-:Y:S01]  /*eb10*/  LEA.HI R24, R11, R8, RZ, 0x5 ;  /* 0x000000080b187211 */ /* 0x000fe200078f28ff */
[----:B------:R-:W-:Y:S01]  /*eb20*/  IMAD.IADD R21, R8, 0x1, -R21 ;  /* 0x0000000108157824 */ /* 0x000fe200078e0a15 */
[C---:B------:R-:W-:Y:S01]  /*eb30*/  LOP3.LUT R5, R22.reuse, 0x380, RZ, 0xc0, !PT ;  /* 0x0000038016057812 */ /* 0x040fe200078ec0ff */
[----:B------:R-:W-:Y:S01]  /*eb40*/  UIMAD UR5, UR43, UR9, UR5 ;  /* 0x000000092b0572a4 */ /* 0x000fe2000f8e0205 */
[----:B------:R-:W-:Y:S01]  /*eb50*/  IADD3 R11, P2, R22, 0x40, RZ ;  /* 0x00000040160b7810 */ /* 0x000fe20007f5e0ff */
[----:B------:R-:W-:Y:S01]  /*eb60*/  USHF.R.S32.HI UR8, URZ, 0x1f, UR44 ;  /* 0x0000001f3f087899 */ /* 0x000fe2000801142c */
[----:B------:R-:W-:Y:S01]  /*eb70*/  LOP3.LUT P0, RZ, R21, 0x3, RZ, 0xc0, !PT ;  /* 0x0000000315ff7812 */ /* 0x000fe2000780c0ff */
[----:B------:R-:W-:Y:S01]  /*eb80*/  UIADD3 UR5, UR7, UR5, URZ ;  /* 0x0000000507057290 */ /* 0x000fe2000fffe03f */
[----:B------:R-:W1:Y:S01]  /*eb90*/  LDC.64 R20, c[0x0][0xb78] ;  /* 0x0002de00ff147b82 */ /* 0x000e620000000a00 */
[----:B------:R-:W-:-:S02]  /*eba0*/  LOP3.LUT R12, R12, R13, RZ, 0x3c, !PT ;  /* 0x0000000d0c0c7212 */ /* 0x000fc400078e3cff */
[----:B------:R-:W-:Y:S02]  /*ebb0*/  IADD3 R13, P1, R22, 0x60, RZ ;  /* 0x00000060160d7810 */ /* 0x000fe40007f3e0ff */
[----:B------:R-:W-:Y:S02]  /*ebc0*/  SHF.R.U64 R5, R5, 0x3, RZ ;  /* 0x0000000305057819 */ /* 0x000fe400000012ff */
[----:B------:R-:W-:Y:S02]  /*ebd0*/  LOP3.LUT R10, R11, 0x380, RZ, 0xc0, !PT ;  /* 0x000003800b0a7812 */ /* 0x000fe400078ec0ff */
[----:B------:R-:W-:Y:S02]  /*ebe0*/  LOP3.LUT R8, R13, 0x380, RZ, 0xc0, !PT ;  /* 0x000003800d087812 */ /* 0x000fe400078ec0ff */
[----:B------:R-:W-:Y:S01]  /*ebf0*/  LOP3.LUT R4, R5, R22, RZ, 0x3c, !PT ;  /* 0x0000001605047212 */ /* 0x000fe200078e3cff */
[----:B------:R-:W-:Y:S01]  /*ec00*/  IMAD.MOV.U32 R5, RZ, RZ, R23 ;  /* 0x000000ffff057224 */ /* 0x000fe200078e0017 */
[----:B------:R-:W-:-:S02]  /*ec10*/  SHF.R.U64 R10, R10, 0x3, RZ ;  /* 0x000000030a0a7819 */ /* 0x000fc400000012ff */
[----:B------:R-:W-:Y:S02]  /*ec20*/  SHF.R.U64 R8, R8, 0x3, RZ ;  /* 0x0000000308087819 */ /* 0x000fe400000012ff */
[----:B------:R-:W-:Y:S01]  /*ec30*/  LOP3.LUT R10, R10, R11, RZ, 0x3c, !PT ;  /* 0x0000000b0a0a7212 */ /* 0x000fe200078e3cff */
[--C-:B------:R-:W-:Y:S01]  /*ec40*/  IMAD.X R11, RZ, RZ, R23.reuse, P2 ;  /* 0x000000ffff0b7224 */ /* 0x100fe200010e0617 */
[----:B------:R-:W-:Y:S01]  /*ec50*/  F2FP.BF16.F32.PACK_AB R6, R6, R9 ;  /* 0x000000090606723e */ /* 0x000fe200000010ff */
[----:B------:R-:W-:Y:S01]  /*ec60*/  IMAD.X R9, RZ, RZ, R23, P1 ;  /* 0x000000ffff097224 */ /* 0x000fe200008e0617 */
[----:B------:R-:W-:Y:S02]  /*ec70*/  MOV R14, R4 ;  /* 0x00000004000e7202 */ /* 0x000fe40000000f00 */
[----:B------:R-:W-:Y:S01]  /*ec80*/  F2FP.BF16.F32.PACK_AB R4, R89, R0 ;  /* 0x000000005904723e */ /* 0x000fe200000010ff */
[----:B-1----:R-:W-:Y:S01]  /*ec90*/  IMAD R0, R20, UR8, RZ ;  /* 0x0000000814007c24 */ /* 0x002fe2000f8e02ff */
[----:B------:R-:W-:-:S02]  /*eca0*/  F2FP.BF16.F32.PACK_AB R5, R91, R90 ;  /* 0x0000005a5b05723e */ /* 0x000fc400000010ff */
[----:B------:R-:W-:Y:S01]  /*ecb0*/  F2FP.BF16.F32.PACK_AB R7, R7, R94 ;  /* 0x0000005e0707723e */ /* 0x000fe200000010ff */
[----:B------:R-:W-:Y:S01]  /*ecc0*/  IMAD R0, R21, UR44, R0 ;  /* 0x0000002c15007c24 */ /* 0x000fe2000f8e0200 */
[----:B------:R-:W-:Y:S01]  /*ecd0*/  LOP3.LUT R8, R8, R13, RZ, 0x3c, !PT ;  /* 0x0000000d08087212 */ /* 0x000fe200078e3cff */
[----:B------:R-:W-:Y:S01]  /*ece0*/  IMAD.X R13, RZ, RZ, R23, P3 ;  /* 0x000000ffff0d7224 */ /* 0x000fe200018e0617 */
[----:B------:R-:W-:Y:S01]  /*ecf0*/  MOV R11, R10 ;  /* 0x0000000a000b7202 */ /* 0x000fe20000000f00 */
[----:B------:R1:W-:Y:S01]  /*ed00*/  STSM.16.M88.4 [R14], R4 ;  /* 0x000000040e007844 */ /* 0x0003e20000000200 */
[----:B------:R-:W-:Y:S01]  /*ed10*/  MOV R10, R8 ;  /* 0x00000008000a7202 */ /* 0x000fe20000000f00 */
[----:B------:R-:W-:Y:S01]  /*ed20*/  IMAD.U32 R9, RZ, RZ, UR7 ;  /* 0x00000007ff097e24 */ /* 0x000fe2000f8e00ff */
[----:B------:R-:W-:Y:S01]  /*ed30*/  F2FP.BF16.F32.PACK_AB R104, R105, R104 ;  /* 0x000000686968723e */ /* 0x000fe200000010ff */
[----:B------:R-:W-:Y:S01]  /*ed40*/  IMAD.U32 R8, RZ, RZ, UR6 ;  /* 0x00000006ff087e24 */ /* 0x000fe2000f8e00ff */
[----:B------:R-:W-:Y:S01]  /*ed50*/  MOV R12, R12 ;  /* 0x0000000c000c7202 */ /* 0x000fe20000000f00 */
[----:B------:R-:W-:Y:S01]  /*ed60*/  IMAD.U32 R9, RZ, RZ, UR5 ;  /* 0x00000005ff097e24 */ /* 0x000fe2000f8e00ff */
[----:B------:R-:W-:Y:S01]  /*ed70*/  F2FP.BF16.F32.PACK_AB R105, R107, R106 ;  /* 0x0000006a6b69723e */ /* 0x000fe200000010ff */
[----:B------:R-:W-:Y:S01]  /*ed80*/  VIADD R13, R25, 0x8 ;  /* 0x00000008190d7836 */ /* 0x000fe20000000000 */
[----:B------:R-:W-:Y:S01]  /*ed90*/  F2FP.BF16.F32.PACK_AB R112, R113, R112 ;  /* 0x000000707170723e */ /* 0x000fe200000010ff */
[----:B------:R-:W-:Y:S01]  /*eda0*/  IMAD.WIDE.U32 R8, R20, UR44, R8 ;  /* 0x0000002c14087c25 */ /* 0x000fe2000f8e0008 */
[----:B------:R-:W-:Y:S01]  /*edb0*/  F2FP.BF16.F32.PACK_AB R106, R109, R108 ;  /* 0x0000006c6d6a723e */ /* 0x000fe200000010ff */
[----:B------:R-:W-:Y:S01]  /*edc0*/  ULDC UR5, c[0x0][0xa88] ;  /* 0x0002a20000057ab9 */ /* 0x000fe20000000800 */
[----:B------:R-:W-:Y:S01]  /*edd0*/  F2FP.BF16.F32.PACK_AB R107, R111, R110 ;  /* 0x0000006e6f6b723e */ /* 0x000fe200000010ff */
[----:B------:R-:W-:Y:S01]  /*ede0*/  ULDC.64 UR6, c[0x0][0xb40] ;  /* 0x0002d00000067ab9 */ /* 0x000fe20000000a00 */
[----:B------:R-:W-:-:S02]  /*edf0*/  F2FP.BF16.F32.PACK_AB R113, R115, R114 ;  /* 0x000000727371723e */ /* 0x000fc400000010ff */
[----:B-1----:R-:W-:Y:S02]  /*ee00*/  F2FP.BF16.F32.PACK_AB R4, R97, R96 ;  /* 0x000000606104723e */ /* 0x002fe400000010ff */
[----:B------:R-:W-:Y:S02]  /*ee10*/  F2FP.BF16.F32.PACK_AB R5, R99, R98 ;  /* 0x000000626305723e */ /* 0x000fe400000010ff */
[----:B------:R-:W-:Y:S02]  /*ee20*/  F2FP.BF16.F32.PACK_AB R6, R101, R100 ;  /* 0x000000646506723e */ /* 0x000fe400000010ff */
[----:B------:R-:W-:Y:S02]  /*ee30*/  F2FP.BF16.F32.PACK_AB R7, R103, R102 ;  /* 0x000000666707723e */ /* 0x000fe400000010ff */
[----:B------:R-:W-:Y:S02]  /*ee40*/  F2FP.BF16.F32.PACK_AB R114, R117, R116 ;  /* 0x000000747572723e */ /* 0x000fe400000010ff */
[----:B------:R-:W-:Y:S01]  /*ee50*/  F2FP.BF16.F32.PACK_AB R115, R119, R118 ;  /* 0x000000767773723e */ /* 0x000fe200000010ff */
[----:B------:R1:W-:Y:S01]  /*ee60*/  STSM.16.M88.4 [R12], R4 ;  /* 0x000000040c007844 */ /* 0x0003e20000000200 */
[----:B------:R-:W-:-:S02]  /*ee70*/  ISETP.GE.OR P1, PT, R13, UR5, P0 ;  /* 0x000000050d007c0c */ /* 0x000fc40008726670 */
[----:B------:R-:W-:Y:S01]  /*ee80*/  SHF.R.S32.HI R13, RZ, 0x1f, R25 ;  /* 0x0000001fff0d7819 */ /* 0x000fe20000011419 */
[----:B------:R-:W-:Y:S01]  /*ee90*/  STSM.16.M88.4 [R11], R104 ;  /* 0x000000680b007844 */ /* 0x000fe20000000200 */
[----:B------:R-:W-:Y:S02]  /*eea0*/  SHF.R.S32.HI R24, RZ, 0x5, R24 ;  /* 0x00000005ff187819 */ /* 0x000fe40000011418 */
[C---:B------:R-:W-:Y:S01]  /*eeb0*/  ISETP.GE.OR P0, PT, R25.reuse, UR5, P0 ;  /* 0x0000000519007c0c */ /* 0x040fe20008706670 */
        /* <DEDUP_REMOVED lines=8> */
[----:B-1----:R-:W-:-:S04]  /*ef40*/  IADD3 R5, P2, R25, R8, RZ ;  /* 0x0000000819057210 */ /* 0x002fc80007f5e0ff */
[----:B------:R-:W-:Y:S02]  /*ef50*/  IADD3.X R8, R13, R9, R0, P2, !PT ;  /* 0x000000090d087210 */ /* 0x000fe400017fe400 */
[----:B------:R-:W1:Y:S01]  /*ef60*/  SHFL.IDX PT, R0, R24, RZ, 0x1f ;  /* 0x00001fff18007589 */ /* 0x000e6200000e0000 */
[----:B------:R-:W-:-:S04]  /*ef70*/  LEA R4, P2, R5, UR6, 0x2 ;  /* 0x0000000605047c11 */ /* 0x000fc8000f8410ff */
        /* <DEDUP_REMOVED lines=11> */
[----:B------:R-:W-:Y:S01]  /*f030*/  UIADD3 UR6, UP0, UR6, 0x9f0, URZ ;  /* 0x000009f006067890 */ /* 0x000fe2000ff1e03f */
[----:B------:R-:W-:Y:S01]  /*f040*/  UMOV UR45, URZ ;  /* 0x0000003f002d7c82 */ /* 0x000fe20008000000 */
[----:B------:R-:W-:Y:S02]  /*f050*/  UIADD3 UR5, UR40, 0x16820, URZ ;  /* 0x0001682028057890 */ /* 0x000fe4000fffe03f */
[----:B------:R-:W-:Y:S02]  /*f060*/  UIADD3.X UR7, URZ, UR7, URZ, UP0, !UPT ;  /* 0x000000073f077290 */ /* 0x000fe400087fe43f */
[----:B------:R-:W-:-:S07]  /*f070*/  UPRMT UR5, URZ, 0x654, UR5 ;  /* 0x000006543f057896 */ /* 0x000fce0008000005 */
[----:B------:R1:W-:Y:S01]  /*f080*/  UTMASTG.5D [UR40], [UR6] ;  /* 0x00000028060073b5 */ /* 0x0003e20008020000 */
[----:B------:R0:W-:Y:S01]  /*f090*/  UTMACMDFLUSH ;  /* 0x00000000000079b7 */ /* 0x0001e20000000000 */
[----:B------:R-:W-:-:S04]  /*f0a0*/  DEPBAR.LE SB0, 0x0 ;  /* 0x000080000000791a */ /* 0x000fc80000000000 */
[----:B-1----:R-:W-:Y:S01]  /*f0b0*/  SYNCS.ARRIVE.TRANS64.RED.A1T0 RZ, [UR5], RZ ;  /* 0x000000ffffff79a7 */ /* 0x002fe20008100405 */
.L_x_11200:
[----:B------:R-:W-:Y:S05]  /*f0c0*/  BSYNC B0 ;  /* 0x0000000000007941 */ /* 0x000fea0003800000 */
.L_x_11199:
[----:B------:R-:W-:Y:S05]  /*f0d0*/  BRA `(.L_x_11198) ;  /* 0x0000000400e47947 */ /* 0x000fea0003800000 */
.L_x_11197:
        /* <DEDUP_REMOVED lines=10> */
[----:B------:R-:W3:Y:S02]  /*f180*/  LDC.64 R24, c[0x0][0xa88] ;  /* 0x0002a200ff187b82 */ /* 0x000ee40000000a00 */
[----:B------:R-:W-:-:S05]  /*f190*/  IMAD.SHL.U32 R8, R3, 0x8, RZ ;  /* 0x0000000803087824 */ /* 0x000fca00078e00ff */
[----:B------:R-:W-:Y:S01]  /*f1a0*/  SHF.R.S32.HI R9, RZ, 0x1f, R8 ;  /* 0x0000001fff097819 */ /* 0x000fe20000011408 */
        /* <DEDUP_REMOVED lines=24> */
.L_x_11202:
[----:B------:R-:W-:Y:S05]  /*f330*/  BSYNC B0 ;  /* 0x0000000000007941 */ /* 0x000fea0003800000 */
.L_x_11201:
[----:B------:R-:W-:Y:S01]  /*f340*/  ULOP3.LUT UR48, URZ, UR48, URZ, 0x33, !UPT ;  /* 0x000000303f307292 */ /* 0x000fe2000f8e333f */
[----:B-1----:R-:W-:Y:S01]  /*f350*/  IMAD R3, R13, UR43, R10 ;  /* 0x0000002b0d037c24 */ /* 0x002fe2000f8e020a */
[----:B------:R-:W-:Y:S01]  /*f360*/  SHF.R.S32.HI R4, RZ, 0x3, R26 ;  /* 0x00000003ff047819 */ /* 0x000fe2000001141a */
[----:B------:R-:W-:Y:S01]  /*f370*/  IMAD.WIDE.U32 R6, R12, UR43, R8 ;  /* 0x0000002b0c067c25 */ /* 0x000fe2000f8e0008 */
[----:B---3--:R-:W-:Y:S01]  /*f380*/  ISETP.GE.AND P0, PT, R8, R25, PT ;  /* 0x000000190800720c */ /* 0x008fe20003f06270 */
[----:B------:R-:W-:Y:S02]  /*f390*/  BSSY B0, `(.L_x_11203) ;  /* 0x000001d000007945 */ /* 0x000fe40003800000 */
[----:B--2---:R-:W-:Y:S02]  /*f3a0*/  VIADD R11, R11, UR48 ;  /* 0x000000300b0b7c36 */ /* 0x004fe40008000000 */
[----:B------:R-:W-:Y:S02]  /*f3b0*/  IMAD.IADD R7, R7, 0x1, R3 ;  /* 0x0000000107077824 */ /* 0x000fe400078e0203 */
[----:B------:R-:W-:-:S02]  /*f3c0*/  IMAD R8, R11, -0xc0, R24 ;  /* 0xffffff400b087824 */ /* 0x000fc400078e0218 */
[C---:B------:R-:W-:Y:S02]  /*f3d0*/  VIADD R0, R4.reuse, 0x30 ;  /* 0x0000003004007836 */ /* 0x040fe40000000000 */
[C---:B------:R-:W-:Y:S02]  /*f3e0*/  VIADD R3, R4.reuse, 0x60 ;  /* 0x0000006004037836 */ /* 0x040fe40000000000 */
[----:B------:R-:W-:Y:S01]  /*f3f0*/  VIADD R5, R4, 0x90 ;  /* 0x0000009004057836 */ /* 0x000fe20000000000 */
[-C--:B------:R-:W-:Y:S01]  /*f400*/  ISETP.GE.OR P3, PT, R0, R8.reuse, P0 ;  /* 0x000000080000720c */ /* 0x080fe20000766670 */
[----:B----4-:R-:W-:Y:S01]  /*f410*/  IMAD R0, R14, UR6, RZ ;  /* 0x000000060e007c24 */ /* 0x010fe2000f8e02ff */
[-C--:B------:R-:W-:Y:S02]  /*f420*/  ISETP.GE.OR P1, PT, R3, R8.reuse, P0 ;  /* 0x000000080300720c */ /* 0x080fe40000726670 */
[-C--:B------:R-:W-:Y:S01]  /*f430*/  ISETP.GE.OR P2, PT, R5, R8.reuse, P0 ;  /* 0x000000080500720c */ /* 0x080fe20000746670 */
[----:B------:R-:W-:Y:S01]  /*f440*/  IMAD R3, R15, UR44, R0 ;  /* 0x0000002c0f037c24 */ /* 0x000fe2000f8e0200 */
[----:B------:R-:W-:Y:S01]  /*f450*/  ISETP.GE.OR P0, PT, R4, R8, P0 ;  /* 0x000000080400720c */ /* 0x000fe20000706670 */
[----:B------:R-:W-:Y:S01]  /*f460*/  IMAD.WIDE.U32 R8, R14, UR44, R6 ;  /* 0x0000002c0e087c25 */ /* 0x000fe2000f8e0006 */
[----:B------:R-:W-:-:S03]  /*f470*/  SHF.R.S32.HI R5, RZ, 0x1f, R4 ;  /* 0x0000001fff057819 */ /* 0x000fc60000011404 */
[----:B------:R-:W-:-:S04]  /*f480*/  IMAD.WIDE R6, R11, 0xc0, R4 ;  /* 0x000000c00b067825 */ /* 0x000fc800078e0204 */
[----:B------:R-:W-:-:S04]  /*f490*/  IMAD.IADD R11, R9, 0x1, R3 ;  /* 0x00000001090b7824 */ /* 0x000fc800078e0203 */
        /* <DEDUP_REMOVED lines=12> */
.L_x_11204:
[----:B------:R-:W-:Y:S05]  /*f560*/  BSYNC B0 ;  /* 0x0000000000007941 */ /* 0x000fea0003800000 */
.L_x_11203:
        /* <DEDUP_REMOVED lines=14> */
[----:B------:R2:W-:Y:S02]  /*f650*/  STG.E.128 desc[UR50][R12.64], RZ ;  /* 0x000000ff0c007986 */ /* 0x0005e4000c101d32 */
.L_x_11206:
[----:B------:R-:W-:Y:S05]  /*f660*/  BSYNC B0 ;  /* 0x0000000000007941 */ /* 0x000fea0003800000 */
.L_x_11205:
        /* <DEDUP_REMOVED lines=14> */
[----:B------:R3:W-:Y:S02]  /*f750*/  STG.E.128 desc[UR50][R12.64], RZ ;  /* 0x000000ff0c007986 */ /* 0x0007e4000c101d32 */
.L_x_11208:
[----:B------:R-:W-:Y:S05]  /*f760*/  BSYNC B0 ;  /* 0x0000000000007941 */ /* 0x000fea0003800000 */
.L_x_11207:
        /* <DEDUP_REMOVED lines=14> */
[----:B------:R4:W-:Y:S02]  /*f850*/  STG.E.128 desc[UR50][R6.64], RZ ;  /* 0x000000ff06007986 */ /* 0x0009e4000c101d32 */
.L_x_11209:
[----:B------:R-:W-:Y:S05]  /*f860*/  BSYNC B0 ;  /* 0x0000000000007941 */ /* 0x000fea0003800000 */
.L_x_11198:
[----:B------:R-:W5:Y:S02]  /*f870*/  LDC R0, c[0x0][0xda8] ;  /* 0x00036a00ff007b82 */ /* 0x000f640000000800 */
[----:B-----5:R-:W-:-:S13]  /*f880*/  ISETP.LE.AND P0, PT, R0, UR4, PT ;  /* 0x0000000400007c0c */ /* 0x020fda000bf03270 */
[----:B------:R-:W-:Y:S05]  /*f890*/  @!P0 BRA `(.L_x_11210) ;  /* 0xffffff1400308947 */ /* 0x000fea000383ffff */
[----:B------:R-:W-:Y:S05]  /*f8a0*/  EXIT ;  /* 0x000000000000794d */ /* 0x000fea0003800000 */
.L_x_11116:
        /* <DEDUP_REMOVED lines=20> */
.L_x_11265:
        /* <DEDUP_REMOVED lines=21> */
.L_x_11212:
[----:B------:R-:W-:Y:S01]  /*fb40*/  ULDC UR9, c[0x0][0xdc4] ;  /* 0x0003710000097ab9 */ /* 0x000fe20000000800 */
[----:B------:R-:W-:Y:S01]  /*fb50*/  UMOV UR7, UR8 ;  /* 0x0000000800077c82 */ /* 0x000fe20008000000 */
[----:B------:R-:W-:-:S11]  /*fb60*/  UISETP.NE.AND UP0, UPT, UR9, 0x1, UPT ;  /* 0x000000010900788c */ /* 0x000fd6000bf05270 */
[----:B------:R-:W-:Y:S02]  /*fb70*/  @UP0 ULDC.64 UR10, c[0x0][0xdc8] ;  /* 0x00037200000a0ab9 */ /* 0x000fe40000000a00 */
[----:B------:R-:W-:-:S04]  /*fb80*/  UIMAD.WIDE.U32 UR4, UR8, UR10, URZ ;  /* 0x0000000a080472a5 */ /* 0x000fc8000f8e003f */
[----:B------:R-:W-:-:S04]  /*fb90*/  @UP0 USHF.R.U32.HI UR7, URZ, UR11, UR5 ;  /* 0x0000000b3f070299 */ /* 0x000fc80008011605 */
[----:B------:R-:W-:-:S12]  /*fba0*/  UIMAD UR4, UR7, UR9, URZ ;  /* 0x00000009070472a4 */ /* 0x000fd8000f8e023f */
.L_x_11213:
        /* <DEDUP_REMOVED lines=40> */
.L_x_11215:
[----:B------:R-:W-:-:S11]  /*fe30*/  UISETP.NE.AND UP0, UPT, UR5, 0x1, UPT ;  /* 0x000000010500788c */ /* 0x000fd6000bf05270 */
[----:B------:R-:W-:Y:S02]  /*fe40*/  @UP0 ULDC.64 UR14, c[0x0][0x9e8] ;  /* 0x00027a00000e0ab9 */ /* 0x000fe40000000a00 */
[----:B------:R-:W-:-:S04]  /*fe50*/  UIMAD.WIDE.U32 UR6, UR8, UR14, URZ ;  /* 0x0000000e080672a5 */ /* 0x000fc8000f8e003f */
[----:B------:R-:W-:-:S12]  /*fe60*/  @UP0 USHF.R.U32.HI UR8, URZ, UR15, UR7 ;  /* 0x0000000f3f080299 */ /* 0x000fd80008011607 */
.L_x_11216:
[----:B------:R-:W-:-:S04]  /*fe70*/  UIMAD UR8, UR8, UR5, UR5 ;  /* 0x00000005080872a4 */ /* 0x000fc8000f8e0205 */
[----:B------:R-:W-:-:S04]  /*fe80*/  UISETP.LT.AND UP0, UPT, UR4, UR8, UPT ;  /* 0x000000080400728c */ /* 0x000fc8000bf01270 */
[----:B------:R-:W-:-:S12]  /*fe90*/  USEL UR4, UR4, UR8, UP0 ;  /* 0x0000000804047287 */ /* 0x000fd80008000000 */
.L_x_11214:
        /* <DEDUP_REMOVED lines=25> */
.L_x_11218:
[----:B------:R-:W-:-:S11]  /*10030*/  UISETP.NE.AND UP0, UPT, UR5, 0x1, UPT ;  /* 0x000000010500788c */ /* 0x000fd6000bf05270 */
[----:B------:R-:W-:Y:S02]  /*10040*/  @UP0 ULDC.64 UR10, c[0x0][0x9e8] ;  /* 0x00027a00000a0ab9 */ /* 0x000fe40000000a00 */
[----:B------:R-:W-:-:S04]  /*10050*/  UIMAD.WIDE.U32 UR6, UR4, UR10, URZ ;  /* 0x0000000a040672a5 */ /* 0x000fc8000f8e003f */
[----:B------:R-:W-:-:S12]  /*10060*/  @UP0 USHF.R.U32.HI UR4, URZ, UR11, UR7 ;  /* 0x0000000b3f040299 */ /* 0x000fd80008011607 */
.L_x_11219:
[----:B------:R-:W-:-:S04]  /*10070*/  UIMAD UR4, UR4, UR5, URZ ;  /* 0x00000005040472a4 */ /* 0x000fc8000f8e023f */
[----:B------:R-:W-:-:S04]  /*10080*/  UISETP.LT.AND UP0, UPT, UR8, UR4, UPT ;  /* 0x000000040800728c */ /* 0x000fc8000bf01270 */
[----:B------:R-:W-:-:S12]  /*10090*/  USEL UR8, UR8, UR4, !UP0 ;  /* 0x0000000408087287 */ /* 0x000fd8000c000000 */
.L_x_11217:
        /* <DEDUP_REMOVED lines=25> */
.L_x_11221:
        /* <DEDUP_REMOVED lines=23> */
.L_x_11223:
        /* <DEDUP_REMOVED lines=20> */
.L_x_11225:
        /* <DEDUP_REMOVED lines=15> */
.L_x_11224:
        /* <DEDUP_REMOVED lines=12> */
[----:B------:R-:W-:-:S04]  /*10690*/  IMAD.U32 R7, RZ, RZ, UR45 ;  /* 0x0000002dff077e24 */ /* 0x000fc8000f8e00ff */
[----:B------:R-:W-:-:S06]  /*106a0*/  VIADD R7, R7, 0xffffffff ;  /* 0xffffffff07077836 */ /* 0x000fcc0000000000 */
[----:B------:R-:W-:-:S05]  /*106b0*/  VOTEU.ALL UP1, P1 ;  /* 0x00000000003f7886 */ /* 0x000fca0000820000 */
[----:B------:R-:W-:Y:S01]  /*106c0*/  @!UP1 UIADD3 UR4, UP0, UR48, 0x270, URZ ;  /* 0x0000027030049890 */ /* 0x000fe2000ff1e03f */
[----:B-1----:R-:W-:Y:S02]  /*106d0*/  ISETP.NE.AND P2, PT, R2, 0x1, PT ;  /* 0x000000010200780c */ /* 0x002fe40003f45270 */
[----:B------:R-:W1:Y:S01]  /*106e0*/  LDC.64 R2, c[0x0][0x3f8] ;  /* 0x0000fe00ff027b82 */ /* 0x000e620000000a00 */
[----:B------:R-:W-:-:S09]  /*106f0*/  @!UP1 UIADD3.X UR5, URZ, UR49, URZ, UP0, !UPT ;  /* 0x000000313f059290 */ /* 0x000fd200087fe43f */
[----:B------:R4:W-:Y:S01]  /*10700*/  @!UP1 UTMAPF.L2.4D [UR40], [UR4] ;  /* 0x00000028040095b8 */ /* 0x0009e20008018000 */
[----:B------:R-:W2:Y:S08]  /*10710*/  @P2 LDC R6, c[0x0][0x42c] ;  /* 0x00010b00ff062b82 */ /* 0x000eb00000000800 */
[----:B------:R-:W5:Y:S01]  /*10720*/  @P2 LDC R9, c[0x0][0x430] ;  /* 0x00010c00ff092b82 */ /* 0x000f620000000800 */
[----:B-1----:R-:W-:-:S04]  /*10730*/  ISETP.NE.U32.AND P0, PT, R2, RZ, PT ;  /* 0x000000ff0200720c */ /* 0x002fc80003f05070 */
[----:B------:R-:W-:Y:S01]  /*10740*/  ISETP.NE.AND.EX P0, PT, R3, RZ, PT, P0 ;  /* 0x000000ff0300720c */ /* 0x000fe20003f05300 */
[----:B--2---:R-:W-:-:S04]  /*10750*/  @P2 IMAD.HI.U32 R4, R6, UR42, RZ ;  /* 0x0000002a06042c27 */ /* 0x004fc8000f8e00ff */
[----:B------:R-:W-:Y:S01]  /*10760*/  IMAD.U32 R6, RZ, RZ, UR42 ;  /* 0x0000002aff067e24 */ /* 0x000fe2000f8e00ff */
[----:B-----5:R-:W-:Y:S02]  /*10770*/  @P2 SHF.R.U32.HI R6, RZ, R9, R4 ;  /* 0x00000009ff062219 */ /* 0x020fe40000011604 */
[----:B---3--:R-:W-:Y:S01]  /*10780*/  SEL R9, R0, RZ, !P0 ;  /* 0x000000ff00097207 */ /* 0x008fe20004000000 */
[----:B----4-:R-:W-:Y:S06]  /*10790*/  BRA.DIV UR6, `(.L_x_11226) ;  /* 0x0000002206307947 */ /* 0x010fec000b800000 */
.L_x_11277:
[----:B------:R-:W-:Y:S01]  /*107a0*/  UMOV UR4, 0xffffffff ;  /* 0xffffffff00047882 */ /* 0x000fe20000000000 */
[----:B------:R-:W-:Y:S02]  /*107b0*/  SHF.R.S32.HI R8, RZ, 0x1f, R0 ;  /* 0x0000001fff087819 */ /* 0x000fe40000011400 */
[----:B------:R-:W-:Y:S05]  /*107c0*/  BRA.DIV UR4, `(.L_x_11227) ;  /* 0x0000002204447947 */ /* 0x000fea000b800000 */
[----:B------:R-:W-:-:S13]  /*107d0*/  ELECT P6, URZ, PT ;  /* 0x00000000003f782f */ /* 0x000fda00038c0000 */
.L_x_11280:
        /* <DEDUP_REMOVED lines=23> */
.L_x_11229:
[----:B------:R-:W2:Y:S01]  /*10950*/  SYNCS.PHASECHK.TRANS64.TRYWAIT P2, [R13+URZ+0x16840], R12 ;  /* 0x0168400c0d0075a7 */ /* 0x000ea2000804017f */
[----:B------:R-:W-:Y:S01]  /*10960*/  ISETP.NE.AND P3, PT, R17, RZ, PT ;  /* 0x000000ff1100720c */ /* 0x000fe20003f65270 */
[----:B--2---:R-:W-:-:S12]  /*10970*/  @!P2 BRA `(.L_x_11230) ;  /* 0x0000001c00f8a947 */ /* 0x004fd80003800000 */
.L_x_11281:
[----:B------:R-:W-:Y:S05]  /*10980*/  @P3 BRA `(.L_x_11231) ;  /* 0x0000000000143947 */ /* 0x000fea0003800000 */
[----:B------:R-:W-:Y:S01]  /*10990*/  ISETP.NE.AND P2, PT, R23, RZ, PT ;  /* 0x000000ff1700720c */ /* 0x000fe20003f45270 */
[----:B-1----:R-:W-:-:S04]  /*109a0*/  IMAD.MOV.U32 R4, RZ, RZ, 0x4000 ;  /* 0x00004000ff047424 */ /* 0x002fc800078e00ff */
[----:B------:R3:W-:Y:S08]  /*109b0*/  SYNCS.ARRIVE.TRANS64 RZ, [R13+URZ+0x16830], R4 ;  /* 0x016830040dff79a7 */ /* 0x0007f0000800003f */
[----:B------:R-:W-:Y:S05]  /*109c0*/  @!P2 BRA `(.L_x_11231) ;  /* 0x000000000004a947 */ /* 0x000fea0003800000 */
[----:B------:R-:W-:Y:S01]  /*109d0*/  BPT.TRAP 0x1 ;  /* 0x000000040000795c */ /* 0x000fe20000300000 */
.L_x_11231:
        /* <DEDUP_REMOVED lines=8> */
[----:B-----5:R-:W-:Y:S01]  /*10a60*/  R2UR UR13, R9 ;  /* 0x00000000090d72ca */ /* 0x020fe200000e0000 */
[----:B------:R-:W-:-:S04]  /*10a70*/  UMOV UR10, URZ ;  /* 0x0000003f000a7c82 */ /* 0x000fc80008000000 */
[----:B------:R-:W-:Y:S02]  /*10a80*/  ULEA UR8, UR8, UR39, 0xe ;  /* 0x0000002708087291 */ /* 0x000fe4000f8e703f */
[----:B------:R-:W-:Y:S02]  /*10a90*/  USHF.L.U32 UR11, UR11, 0x7, URZ ;  /* 0x000000070b0b7899 */ /* 0x000fe4000800063f */
[----:B------:R-:W-:Y:S02]  /*10aa0*/  UIADD3 UR9, UR9, 0x16830, URZ ;  /* 0x0001683009097890 */ /* 0x000fe4000fffe03f */
[----:B------:R-:W-:-:S09]  /*10ab0*/  UIADD3 UR8, UR8, 0xe400, URZ ;  /* 0x0000e40008087890 */ /* 0x000fd2000fffe03f */
[----:B------:R4:W-:Y:S02]  /*10ac0*/  UTMALDG.4D [UR8], [UR4], desc[UR6] ;  /* 0x00000608040075b4 */ /* 0x0009e40008019000 */
[----:B----4-:R-:W-:Y:S01]  /*10ad0*/  NOP ;  /* 0x0000000000007918 */ /* 0x010fe20000000000 */
.L_x_11228:
        /* <DEDUP_REMOVED lines=11> */
[----:B------:R-:W-:Y:S01]  /*10b90*/  UIADD3.X UR7, URZ, UR49, URZ, UP0, !UPT ;  /* 0x000000313f077290 */ /* 0x000fe200087fe43f */
[----:B------:R-:W-:Y:S01]  /*10ba0*/  UMOV UR11, UR41 ;  /* 0x00000029000b7c82 */ /* 0x000fe20008000000 */
[----:B------:R-:W-:Y:S01]  /*10bb0*/  UMOV UR12, UR42 ;  /* 0x0000002a000c7c82 */ /* 0x000fe20008000000 */
[----:B------:R-:W-:Y:S01]  /*10bc0*/  UMOV UR13, UR43 ;  /* 0x0000002b000d7c82 */ /* 0x000fe20008000000 */
[----:B------:R-:W-:Y:S01]  /*10bd0*/  UMOV UR5, 0x12f00000 ;  /* 0x12f0000000057882 */ /* 0x000fe20000000000 */
[----:B------:R-:W-:Y:S01]  /*10be0*/  UMOV UR10, URZ ;  /* 0x0000003f000a7c82 */ /* 0x000fe20008000000 */
[----:B------:R1:W-:Y:S02]  /*10bf0*/  @P2 SYNCS.ARRIVE.TRANS64 RZ, [UR39+0x16800], R4 ;  /* 0x01680004ffff29a7 */ /* 0x0003e40008000027 */
[----:B-1----:R-:W-:Y:S01]  /*10c00*/  IMAD.U32 R4, RZ, RZ, UR4 ;  /* 0x00000004ff047e24 */ /* 0x002fe2000f8e00ff */
[----:B------:R-:W-:-:S02]  /*10c10*/  UMOV UR4, 0x0 ;  /* 0x0000000000047882 */ /* 0x000fc40000000000 */
[----:B------:R1:W-:Y:S02]  /*10c20*/  UTMALDG.4D [UR8], [UR6], desc[UR4] ;  /* 0x00000408060075b4 */ /* 0x0003e40008019000 */
[----:B------:R-:W-:-:S04]  /*10c30*/  SHF.L.U32 R4, R4, 0x1f, RZ ;  /* 0x0000001f04047819 */ /* 0x000fc800000006ff */
[----:B------:R-:W3:Y:S02]  /*10c40*/  SYNCS.PHASECHK.TRANS64.TRYWAIT P2, [UR39+0x16820], R4 ;  /* 0x01682004ff0075a7 */ /* 0x000ee40008040167 */
[----:B-1-3--:R-:W-:Y:S05]  /*10c50*/  @!P2 BRA `(.L_x_11232) ;  /* 0x0000001c0054a947 */ /* 0x00afea0003800000 */
.L_x_11282:
        /* <DEDUP_REMOVED lines=40> */
.L_x_11237:
[----:B-1----:R-:W-:Y:S02]  /*10ee0*/  LEA R3, R12, UR39, 0x3 ;  /* 0x000000270c037c11 */ /* 0x002fe4000f8e18ff */
[----:B------:R-:W-:Y:S02]  /*10ef0*/  SHF.L.U32 R2, R13, 0x1f, RZ ;  /* 0x0000001f0d027819 */ /* 0x000fe400000006ff */
[----:B------:R-:W-:Y:S02]  /*10f00*/  ISETP.NE.AND P2, PT, R17, RZ, PT ;  /* 0x000000ff1100720c */ /* 0x000fe40003f45270 */
[----:B------:R-:W1:Y:S02]  /*10f10*/  SYNCS.PHASECHK.TRANS64.TRYWAIT P3, [R3+URZ+0x16840], R2 ;  /* 0x01684002030075a7 */ /* 0x000e64000806017f */
[----:B-1----:R-:W-:Y:S09]  /*10f20*/  @!P3 BRA `(.L_x_11238) ;  /* 0x0000001800b8b947 */ /* 0x002ff20003800000 */
.L_x_11283:
[----:B------:R-:W-:Y:S05]  /*10f30*/  @P2 BRA `(.L_x_11239) ;  /* 0x0000000000142947 */ /* 0x000fea0003800000 */
[----:B------:R-:W-:Y:S01]  /*10f40*/  ISETP.NE.AND P3, PT, R23, RZ, PT ;  /* 0x000000ff1700720c */ /* 0x000fe20003f65270 */
[----:B-1----:R-:W-:-:S04]  /*10f50*/  IMAD.MOV.U32 R2, RZ, RZ, 0x4000 ;  /* 0x00004000ff027424 */ /* 0x002fc800078e00ff */
[----:B------:R2:W-:Y:S08]  /*10f60*/  SYNCS.ARRIVE.TRANS64 RZ, [R3+URZ+0x16830], R2 ;  /* 0x0168300203ff79a7 */ /* 0x0005f0000800003f */
[----:B------:R-:W-:Y:S05]  /*10f70*/  @!P3 BRA `(.L_x_11239) ;  /* 0x000000000004b947 */ /* 0x000fea0003800000 */
[----:B------:R-:W-:Y:S01]  /*10f80*/  BPT.TRAP 0x1 ;  /* 0x000000040000795c */ /* 0x000fe20000300000 */
.L_x_11239:
[----:B------:R-:W-:Y:S01]  /*10f90*/  R2UR UR8, R12 ;  /* 0x000000000c0872ca */ /* 0x000fe200000e0000 */
[----:B------:R-:W-:Y:S01]  /*10fa0*/  UIADD3 UR6, UP0, UR48, 0x370, URZ ;  /* 0x0000037030067890 */ /* 0x000fe2000ff1e03f */
[----:B------:R-:W-:Y:S01]  /*10fb0*/  R2UR UR9, R3 ;  /* 0x00000000030972ca */ /* 0x000fe200000e0000 */
[----:B------:R-:W-:Y:S01]  /*10fc0*/  UIADD3 UR4, UR39, 0x16800, URZ ;  /* 0x0001680027047890 */ /* 0x000fe2000fffe03f */
[----:B------:R-:W-:Y:S01]  /*10fd0*/  R2UR UR11, R11 ;  /* 0x000000000b0b72ca */ /* 0x000fe200000e0000 */
[----:B------:R-:W-:Y:S01]  /*10fe0*/  UIADD3.X UR7, URZ, UR49, URZ, UP0, !UPT ;  /* 0x000000313f077290 */ /* 0x000fe200087fe43f */
[----:B------:R-:W-:Y:S01]  /*10ff0*/  R2UR UR12, R6 ;  /* 0x00000000060c72ca */ /* 0x000fe200000e0000 */
[----:B------:R-:W-:Y:S01]  /*11000*/  UMOV UR14, 0x0 ;  /* 0x00000000000e7882 */ /* 0x000fe20000000000 */
[----:B-----5:R-:W-:Y:S01]  /*11010*/  R2UR UR13, R4 ;  /* 0x00000000040d72ca */ /* 0x020fe200000e0000 */
[----:B------:R-:W-:Y:S01]  /*11020*/  UMOV UR15, 0x14f00000 ;  /* 0x14f00000000f7882 */ /* 0x000fe20000000000 */
[----:B-12---:R-:W-:Y:S01]  /*11030*/  SHF.L.U32 R3, R18, 0x1f, RZ ;  /* 0x0000001f12037819 */ /* 0x006fe200000006ff */
[----:B------:R-:W-:Y:S01]  /*11040*/  UMOV UR10, URZ ;  /* 0x0000003f000a7c82 */ /* 0x000fe20008000000 */
[----:B------:R-:W-:Y:S01]  /*11050*/  LEA R2, R19, UR4, 0x3 ;  /* 0x0000000413027c11 */ /* 0x000fe2000f8e18ff */
[----:B------:R-:W-:-:S02]  /*11060*/  ULEA UR8, UR8, UR39, 0xe ;  /* 0x0000002708087291 */ /* 0x000fc4000f8e703f */
[----:B------:R-:W-:Y:S02]  /*11070*/  UIADD3 UR9, UR9, 0x16830, URZ ;  /* 0x0001683009097890 */ /* 0x000fe4000fffe03f */
[----:B------:R-:W-:Y:S02]  /*11080*/  USHF.L.U32 UR11, UR11, 0x7, URZ ;  /* 0x000000070b0b7899 */ /* 0x000fe4000800063f */
[----:B------:R-:W-:-:S09]  /*11090*/  UIADD3 UR8, UR8, 0xe400, URZ ;  /* 0x0000e40008087890 */ /* 0x000fd2000fffe03f */
[----:B------:R1:W-:Y:S01]  /*110a0*/  UTMALDG.4D [UR8], [UR6], desc[UR14] ;  /* 0x00000e08060075b4 */ /* 0x0003e20008019000 */
[----:B------:R-:W2:Y:S02]  /*110b0*/  SYNCS.PHASECHK.TRANS64.TRYWAIT P3, [R2+URZ+0x60], R3 ;  /* 0x00006003020075a7 */ /* 0x000ea4000806017f */
[----:B-12---:R-:W-:Y:S05]  /*110c0*/  @!P3 BRA `(.L_x_11240) ;  /* 0x000000180064b947 */ /* 0x006fea0003800000 */
.L_x_11284:
[----:B------:R-:W-:Y:S05]  /*110d0*/  @P2 BRA `(.L_x_11241) ;  /* 0x0000000000182947 */ /* 0x000fea0003800000 */
[----:B------:R-:W-:Y:S01]  /*110e0*/  ISETP.NE.AND P2, PT, R23, RZ, PT ;  /* 0x000000ff1700720c */ /* 0x000fe20003f45270 */
[----:B-1----:R-:W-:Y:S01]  /*110f0*/  IMAD.MOV.U32 R3, RZ, RZ, 0x4000 ;  /* 0x00004000ff037424 */ /* 0x002fe200078e00ff */
[----:B------:R-:W-:-:S04]  /*11100*/  LEA R2, R19, UR39, 0x3 ;  /* 0x0000002713027c11 */ /* 0x000fc8000f8e18ff */
[----:B------:R2:W-:Y:S07]  /*11110*/  SYNCS.ARRIVE.TRANS64 RZ, [R2+URZ+0x16850], R3 ;  /* 0x0168500302ff79a7 */ /* 0x0005ee000800003f */
[----:B------:R-:W-:Y:S05]  /*11120*/  @!P2 BRA `(.L_x_11241) ;  /* 0x000000000004a947 */ /* 0x000fea0003800000 */
[----:B------:R-:W-:Y:S01]  /*11130*/  BPT.TRAP 0x1 ;  /* 0x000000040000795c */ /* 0x000fe20000300000 */
.L_x_11241:
        /* <DEDUP_REMOVED lines=9> */
[----:B------:R-:W-:Y:S02]  /*111d0*/  IMAD.MOV.U32 R9, RZ, RZ, R4 ;  /* 0x000000ffff097224 */ /* 0x000fe400078e0004 */
[----:B------:R-:W-:-:S02]  /*111e0*/  IMAD.MOV.U32 R7, RZ, RZ, R11 ;  /* 0x000000ffff077224 */ /* 0x000fc400078e000b */
[----:B------:R-:W-:Y:S02]  /*111f0*/  ULEA UR8, UR9, UR39, 0xe ;  /* 0x0000002709087291 */ /* 0x000fe4000f8e703f */
[----:B------:R-:W-:Y:S02]  /*11200*/  ULEA UR9, UR9, UR39, 0x3 ;  /* 0x0000002709097291 */ /* 0x000fe4000f8e183f */
[----:B------:R-:W-:Y:S02]  /*11210*/  USHF.L.U32 UR11, UR11, 0x7, URZ ;  /* 0x000000070b0b7899 */ /* 0x000fe4000800063f */
[----:B------:R-:W-:Y:S02]  /*11220*/  UIADD3 UR8, UR8, 0x400, URZ ;  /* 0x0000040008087890 */ /* 0x000fe4000fffe03f */
[----:B------:R-:W-:-:S09]  /*11230*/  UIADD3 UR9, UR9, 0x16850, URZ ;  /* 0x0001685009097890 */ /* 0x000fd2000fffe03f */
[----:B------:R3:W-:Y:S02]  /*11240*/  UTMALDG.4D [UR8], [UR4], desc[UR6] ;  /* 0x00000608040075b4 */ /* 0x0007e40008019000 */
[----:B---3--:R-:W-:Y:S01]  /*11250*/  NOP ;  /* 0x0000000000007918 */ /* 0x008fe20000000000 */
.L_x_11236:
[----:B------:R-:W-:Y:S05]  /*11260*/  BSYNC B0 ;  /* 0x0000000000007941 */ /* 0x000fea0003800000 */
.L_x_11235:
[----:B------:R-:W-:Y:S01]  /*11270*/  UIADD3 UR4, UR45, -0x3, URZ ;  /* 0xfffffffd2d047890 */ /* 0x000fe2000fffe03f */
[----:B------:R-:W-:Y:S02]  /*11280*/  IMAD.MOV.U32 R19, RZ, RZ, R12 ;  /* 0x000000ffff137224 */ /* 0x000fe400078e000c */
[----:B------:R-:W-:-:S03]  /*11290*/  IMAD.MOV.U32 R18, RZ, RZ, R13 ;  /* 0x000000ffff127224 */ /* 0x000fc600078e000d */
[----:B------:R-:W-:-:S07]  /*112a0*/  IMAD.U32 R11, RZ, RZ, UR4 ;  /* 0x00000004ff0b7e24 */ /* 0x000fce000f8e00ff */
.L_x_11234:
[----:B------:R-:W-:Y:S01]  /*112b0*/  ULOP3.LUT UR4, URZ, UR45, URZ, 0x33, !UPT ;  /* 0x0000002d3f047292 */ /* 0x000fe2000f8e333f */
[----:B------:R-:W-:Y:S01]  /*112c0*/  VIADD R10, R10, 0xfffffffe ;  /* 0xfffffffe0a0a7836 */ /* 0x000fe20000000000 */
[----:B------:R-:W-:Y:S04]  /*112d0*/  BSSY B0, `(.L_x_11233) ;  /* 0x00000af000007945 */ /* 0x000fe80003800000 */
[----:B------:R-:W-:-:S13]  /*112e0*/  ISETP.NE.AND P2, PT, R10, UR4, PT ;  /* 0x000000040a007c0c */ /* 0x000fda000bf45270 */
[----:B------:R-:W-:Y:S05]  /*112f0*/  @!P2 BRA `(.L_x_11242) ;  /* 0x0000000800b0a947 */ /* 0x000fea0003800000 */
[----:B-12---:R-:W-:-:S07]  /*11300*/  IMAD.MOV.U32 R2, RZ, RZ, R9 ;  /* 0x000000ffff027224 */ /* 0x006fce00078e0009 */
.L_x_11257:
        /* <DEDUP_REMOVED lines=28> */
.L_x_11245:
[----:B------:R-:W-:Y:S02]  /*114d0*/  LEA R4, R10, UR39, 0x3 ;  /* 0x000000270a047c11 */ /* 0x000fe4000f8e18ff */
[----:B-1----:R-:W-:Y:S02]  /*114e0*/  SHF.L.U32 R3, R12, 0x1f, RZ ;  /* 0x0000001f0c037819 */ /* 0x002fe400000006ff */
[----:B------:R-:W-:Y:S02]  /*114f0*/  ISETP.NE.AND P2, PT, R17, RZ, PT ;  /* 0x000000ff1100720c */ /* 0x000fe40003f45270 */
[----:B------:R-:W1:Y:S02]  /*11500*/  SYNCS.PHASECHK.TRANS64.TRYWAIT P3, [R4+URZ+0x16840], R3 ;  /* 0x01684003040075a7 */ /* 0x000e64000806017f */
[----:B-1----:R-:W-:Y:S09]  /*11510*/  @!P3 BRA `(.L_x_11246) ;  /* 0x000000140064b947 */ /* 0x002ff20003800000 */
.L_x_11285:
[----:B------:R-:W-:Y:S05]  /*11520*/  @P2 BRA `(.L_x_11247) ;  /* 0x0000000000142947 */ /* 0x000fea0003800000 */
[----:B------:R-:W-:Y:S01]  /*11530*/  ISETP.NE.AND P3, PT, R23, RZ, PT ;  /* 0x000000ff1700720c */ /* 0x000fe20003f65270 */
[----:B-1----:R-:W-:-:S04]  /*11540*/  IMAD.MOV.U32 R3, RZ, RZ, 0x4000 ;  /* 0x00004000ff037424 */ /* 0x002fc800078e00ff */
[----:B------:R2:W-:Y:S08]  /*11550*/  SYNCS.ARRIVE.TRANS64 RZ, [R4+URZ+0x16830], R3 ;  /* 0x0168300304ff79a7 */ /* 0x0005f0000800003f */
[----:B------:R-:W-:Y:S05]  /*11560*/  @!P3 BRA `(.L_x_11247) ;  /* 0x000000000004b947 */ /* 0x000fea0003800000 */
[----:B------:R-:W-:Y:S01]  /*11570*/  BPT.TRAP 0x1 ;  /* 0x000000040000795c */ /* 0x000fe20000300000 */
.L_x_11247:
        /* <DEDUP_REMOVED lines=10> */
[----:B------:R-:W-:Y:S01]  /*11620*/  SHF.L.U32 R18, R18, 0x1f, RZ ;  /* 0x0000001f12127819 */ /* 0x000fe200000006ff */
[----:B------:R-:W-:Y:S01]  /*11630*/  UMOV UR10, URZ ;  /* 0x0000003f000a7c82 */ /* 0x000fe20008000000 */
[----:B-12---:R-:W-:Y:S01]  /*11640*/  LEA R3, R19, UR4, 0x3 ;  /* 0x0000000413037c11 */ /* 0x006fe2000f8e18ff */
[----:B------:R-:W-:-:S02]  /*11650*/  ULEA UR8, UR8, UR39, 0xe ;  /* 0x0000002708087291 */ /* 0x000fc4000f8e703f */
[----:B------:R-:W-:Y:S02]  /*11660*/  UIADD3 UR9, UR9, 0x16830, URZ ;  /* 0x0001683009097890 */ /* 0x000fe4000fffe03f */
[----:B------:R-:W-:Y:S02]  /*11670*/  USHF.L.U32 UR11, UR11, 0x7, URZ ;  /* 0x000000070b0b7899 */ /* 0x000fe4000800063f */
[----:B------:R-:W-:-:S09]  /*11680*/  UIADD3 UR8, UR8, 0xe400, URZ ;  /* 0x0000e40008087890 */ /* 0x000fd2000fffe03f */
[----:B------:R1:W-:Y:S01]  /*11690*/  UTMALDG.4D [UR8], [UR6], desc[UR14] ;  /* 0x00000e08060075b4 */ /* 0x0003e20008019000 */
[----:B------:R-:W2:Y:S02]  /*116a0*/  SYNCS.PHASECHK.TRANS64.TRYWAIT P3, [R3+URZ+0x60], R18 ;  /* 0x00006012030075a7 */ /* 0x000ea4000806017f */
[----:B-12---:R-:W-:Y:S05]  /*116b0*/  @!P3 BRA `(.L_x_11248) ;  /* 0x000000140010b947 */ /* 0x006fea0003800000 */
.L_x_11286:
[----:B------:R-:W-:Y:S05]  /*116c0*/  @P2 BRA `(.L_x_11249) ;  /* 0x0000000000142947 */ /* 0x000fea0003800000 */
[----:B------:R-:W-:Y:S01]  /*116d0*/  ISETP.NE.AND P2, PT, R23, RZ, PT ;  /* 0x000000ff1700720c */ /* 0x000fe20003f45270 */
[----:B------:R-:W-:-:S04]  /*116e0*/  IMAD.MOV.U32 R4, RZ, RZ, 0x4000 ;  /* 0x00004000ff047424 */ /* 0x000fc800078e00ff */
[----:B------:R2:W-:Y:S08]  /*116f0*/  SYNCS.ARRIVE.TRANS64 RZ, [R3+URZ+0x50], R4 ;  /* 0x0000500403ff79a7 */ /* 0x0005f0000800003f */
[----:B------:R-:W-:Y:S05]  /*11700*/  @!P2 BRA `(.L_x_11249) ;  /* 0x000000000004a947 */ /* 0x000fea0003800000 */
[----:B------:R-:W-:Y:S01]  /*11710*/  BPT.TRAP 0x1 ;  /* 0x000000040000795c */ /* 0x000fe20000300000 */
.L_x_11249:
        /* <DEDUP_REMOVED lines=9> */
[----:B------:R-:W-:Y:S01]  /*117b0*/  UMOV UR10, URZ ;  /* 0x0000003f000a7c82 */ /* 0x000fe20008000000 */
[----:B------:R-:W-:-:S02]  /*117c0*/  IMAD.MOV.U32 R7, RZ, RZ, R14 ;  /* 0x000000ffff077224 */ /* 0x000fc400078e000e */
[----:B------:R-:W-:Y:S01]  /*117d0*/  IMAD.MOV.U32 R9, RZ, RZ, R2 ;  /* 0x000000ffff097224 */ /* 0x000fe200078e0002 */
[----:B------:R-:W-:Y:S02]  /*117e0*/  ULEA UR8, UR8, UR39, 0xe ;  /* 0x0000002708087291 */ /* 0x000fe4000f8e703f */
[----:B------:R-:W-:Y:S02]  /*117f0*/  USHF.L.U32 UR11, UR11, 0x7, URZ ;  /* 0x000000070b0b7899 */ /* 0x000fe4000800063f */
[----:B------:R-:W-:Y:S02]  /*11800*/  UIADD3 UR9, UR9, 0x50, URZ ;  /* 0x0000005009097890 */ /* 0x000fe4000fffe03f */
[----:B------:R-:W-:-:S09]  /*11810*/  UIADD3 UR8, UR8, 0x400, URZ ;  /* 0x0000040008087890 */ /* 0x000fd2000fffe03f */
[----:B------:R3:W-:Y:S02]  /*11820*/  UTMALDG.4D [UR8], [UR4], desc[UR6] ;  /* 0x00000608040075b4 */ /* 0x0007e40008019000 */
[----:B---3--:R-:W-:Y:S01]  /*11830*/  NOP ;  /* 0x0000000000007918 */ /* 0x008fe20000000000 */
.L_x_11244:
[----:B------:R-:W-:Y:S05]  /*11840*/  BSYNC B1 ;  /* 0x0000000000017941 */ /* 0x000fea0003800000 */
.L_x_11243:
        /* <DEDUP_REMOVED lines=28> */
.L_x_11252:
[----:B-1----:R-:W-:Y:S02]  /*11a10*/  LEA R3, R19, UR39, 0x3 ;  /* 0x0000002713037c11 */ /* 0x002fe4000f8e18ff */
[----:B------:R-:W-:Y:S02]  /*11a20*/  SHF.L.U32 R4, R18, 0x1f, RZ ;  /* 0x0000001f12047819 */ /* 0x000fe400000006ff */
[----:B------:R-:W-:Y:S02]  /*11a30*/  ISETP.NE.AND P2, PT, R17, RZ, PT ;  /* 0x000000ff1100720c */ /* 0x000fe40003f45270 */
[----:B------:R-:W1:Y:S02]  /*11a40*/  SYNCS.PHASECHK.TRANS64.TRYWAIT P3, [R3+URZ+0x16840], R4 ;  /* 0x01684004030075a7 */ /* 0x000e64000806017f */
[----:B-1----:R-:W-:Y:S09]  /*11a50*/  @!P3 BRA `(.L_x_11253) ;  /* 0x00000010003cb947 */ /* 0x002ff20003800000 */
.L_x_11287:
[----:B------:R-:W-:Y:S05]  /*11a60*/  @P2 BRA `(.L_x_11254) ;  /* 0x0000000000142947 */ /* 0x000fea0003800000 */
[----:B------:R-:W-:Y:S01]  /*11a70*/  ISETP.NE.AND P3, PT, R23, RZ, PT ;  /* 0x000000ff1700720c */ /* 0x000fe20003f65270 */
[----:B-1----:R-:W-:-:S04]  /*11a80*/  IMAD.MOV.U32 R4, RZ, RZ, 0x4000 ;  /* 0x00004000ff047424 */ /* 0x002fc800078e00ff */
[----:B------:R2:W-:Y:S08]  /*11a90*/  SYNCS.ARRIVE.TRANS64 RZ, [R3+URZ+0x16830], R4 ;  /* 0x0168300403ff79a7 */ /* 0x0005f0000800003f */
[----:B------:R-:W-:Y:S05]  /*11aa0*/  @!P3 BRA `(.L_x_11254) ;  /* 0x000000000004b947 */ /* 0x000fea0003800000 */
[----:B------:R-:W-:Y:S01]  /*11ab0*/  BPT.TRAP 0x1 ;  /* 0x000000040000795c */ /* 0x000fe20000300000 */
.L_x_11254:
[----:B------:R-:W-:Y:S01]  /*11ac0*/  R2UR UR9, R19 ;  /* 0x00000000130972ca */ /* 0x000fe200000e0000 */
[----:B------:R-:W-:Y:S01]  /*11ad0*/  UIADD3 UR4, UR39, 0x16800, URZ ;  /* 0x0001680027047890 */ /* 0x000fe2000fffe03f */
[----:B------:R-:W-:Y:S01]  /*11ae0*/  R2UR UR11, R14 ;  /* 0x000000000e0b72ca */ /* 0x000fe200000e0000 */
[----:B------:R-:W-:Y:S01]  /*11af0*/  UIADD3 UR6, UP0, UR48, 0x370, URZ ;  /* 0x0000037030067890 */ /* 0x000fe2000ff1e03f */
[----:B------:R-:W-:Y:S01]  /*11b00*/  R2UR UR12, R6 ;  /* 0x00000000060c72ca */ /* 0x000fe200000e0000 */
[----:B------:R-:W-:Y:S01]  /*11b10*/  UMOV UR14, 0x0 ;  /* 0x00000000000e7882 */ /* 0x000fe20000000000 */
[----:B-----5:R-:W-:Y:S01]  /*11b20*/  R2UR UR13, R2 ;  /* 0x00000000020d72ca */ /* 0x020fe200000e0000 */
[----:B------:R-:W-:Y:S01]  /*11b30*/  UIADD3.X UR7, URZ, UR49, URZ, UP0, !UPT ;  /* 0x000000313f077290 */ /* 0x000fe200087fe43f */
[----:B------:R-:W-:Y:S01]  /*11b40*/  SHF.L.U32 R12, R12, 0x1f, RZ ;  /* 0x0000001f0c0c7819 */ /* 0x000fe200000006ff */
[----:B------:R-:W-:Y:S01]  /*11b50*/  UMOV UR15, 0x14f00000 ;  /* 0x14f00000000f7882 */ /* 0x000fe20000000000 */
[----:B-12---:R-:W-:Y:S01]  /*11b60*/  LEA R3, R10, UR4, 0x3 ;  /* 0x000000040a037c11 */ /* 0x006fe2000f8e18ff */
[----:B------:R-:W-:-:S02]  /*11b70*/  UMOV UR10, URZ ;  /* 0x0000003f000a7c82 */ /* 0x000fc40008000000 */
[----:B------:R-:W-:Y:S02]  /*11b80*/  ULEA UR8, UR9, UR39, 0xe ;  /* 0x0000002709087291 */ /* 0x000fe4000f8e703f */
[----:B------:R-:W-:Y:S02]  /*11b90*/  ULEA UR9, UR9, UR4, 0x3 ;  /* 0x0000000409097291 */ /* 0x000fe4000f8e183f */
[----:B------:R-:W-:Y:S02]  /*11ba0*/  USHF.L.U32 UR11, UR11, 0x7, URZ ;  /* 0x000000070b0b7899 */ /* 0x000fe4000800063f */
[----:B------:R-:W-:Y:S02]  /*11bb0*/  UIADD3 UR8, UR8, 0xe400, URZ ;  /* 0x0000e40008087890 */ /* 0x000fe4000fffe03f */
[----:B------:R-:W-:-:S09]  /*11bc0*/  UIADD3 UR9, UR9, 0x30, URZ ;  /* 0x0000003009097890 */ /* 0x000fd2000fffe03f */
[----:B------:R1:W-:Y:S01]  /*11bd0*/  UTMALDG.4D [UR8], [UR6], desc[UR14] ;  /* 0x00000e08060075b4 */ /* 0x0003e20008019000 */
[----:B------:R-:W2:Y:S02]  /*11be0*/  SYNCS.PHASECHK.TRANS64.TRYWAIT P3, [R3+URZ+0x60], R12 ;  /* 0x0000600c030075a7 */ /* 0x000ea4000806017f */
[----:B-12---:R-:W-:Y:S05]  /*11bf0*/  @!P3 BRA `(.L_x_11255) ;  /* 0x0000000c00e8b947 */ /* 0x006fea0003800000 */
.L_x_11288:
[----:B------:R-:W-:Y:S05]  /*11c00*/  @P2 BRA `(.L_x_11256) ;  /* 0x0000000000142947 */ /* 0x000fea0003800000 */
[----:B------:R-:W-:Y:S01]  /*11c10*/  ISETP.NE.AND P2, PT, R23, RZ, PT ;  /* 0x000000ff1700720c */ /* 0x000fe20003f45270 */
[----:B------:R-:W-:-:S04]  /*11c20*/  IMAD.MOV.U32 R4, RZ, RZ, 0x4000 ;  /* 0x00004000ff047424 */ /* 0x000fc800078e00ff */
[----:B------:R2:W-:Y:S08]  /*11c30*/  SYNCS.ARRIVE.TRANS64 RZ, [R3+URZ+0x50], R4 ;  /* 0x0000500403ff79a7 */ /* 0x0005f0000800003f */
[----:B------:R-:W-:Y:S05]  /*11c40*/  @!P2 BRA `(.L_x_11256) ;  /* 0x000000000004a947 */ /* 0x000fea0003800000 */
[----:B------:R-:W-:Y:S01]  /*11c50*/  BPT.TRAP 0x1 ;  /* 0x000000040000795c */ /* 0x000fe20000300000 */
.L_x_11256:
        /* <DEDUP_REMOVED lines=18> */
.L_x_11251:
[----:B------:R-:W-:Y:S05]  /*11d80*/  BSYNC B1 ;  /* 0x0000000000017941 */ /* 0x000fea0003800000 */
.L_x_11250:
[----:B------:R-:W-:Y:S01]  /*11d90*/  ISETP.GT.AND P2, PT, R13, UR44, PT ;  /* 0x0000002c0d007c0c */ /* 0x000fe2000bf44270 */
[----:B------:R-:W-:-:S12]  /*11da0*/  VIADD R11, R11, 0xfffffffe ;  /* 0xfffffffe0b0b7836 */ /* 0x000fd80000000000 */
[----:B------:R-:W-:Y:S05]  /*11db0*/  @P2 BRA `(.L_x_11257) ;  /* 0xfffffff400542947 */ /* 0x000fea000383ffff */
.L_x_11242:
[----:B------:R-:W-:Y:S05]  /*11dc0*/  BSYNC B0 ;  /* 0x0000000000007941 */ /* 0x000fea0003800000 */
.L_x_11233:
        /* <DEDUP_REMOVED lines=14> */
.L_x_11259:
[----:B------:R-:W-:Y:S05]  /*11eb0*/  BSYNC B0 ;  /* 0x0000000000007941 */ /* 0x000fea0003800000 */
.L_x_11258:
[----:B------:R-:W-:Y:S04]  /*11ec0*/  BSSY B0, `(.L_x_11260) ;  /* 0x000001d000007945 */ /* 0x000fe80003800000 */
[----:B------:R-:W-:Y:S05]  /*11ed0*/  @!P6 BRA `(.L_x_11261) ;  /* 0x00000000006ce947 */ /* 0x000fea0003800000 */
[----:B-12---:R-:W-:Y:S02]  /*11ee0*/  LEA R3, R19, UR39, 0x3 ;  /* 0x0000002713037c11 */ /* 0x006fe4000f8e18ff */
[----:B------:R-:W-:Y:S02]  /*11ef0*/  SHF.L.U32 R0, R18, 0x1f, RZ ;  /* 0x0000001f12007819 */ /* 0x000fe400000006ff */
[----:B------:R-:W-:Y:S02]  /*11f00*/  ISETP.NE.AND P1, PT, R17, RZ, PT ;  /* 0x000000ff1100720c */ /* 0x000fe40003f25270 */
[----:B------:R-:W1:Y:S02]  /*11f10*/  SYNCS.PHASECHK.TRANS64.TRYWAIT P0, [R3+URZ+0x16860], R0 ;  /* 0x01686000030075a7 */ /* 0x000e64000800017f */
[----:B-1----:R-:W-:Y:S09]  /*11f20*/  @!P0 BRA `(.L_x_11262) ;  /* 0x0000000c00308947 */ /* 0x002ff20003800000 */
.L_x_11289:
[----:B------:R-:W-:Y:S05]  /*11f30*/  @P1 BRA `(.L_x_11263) ;  /* 0x0000000000141947 */ /* 0x000fea0003800000 */
[----:B------:R-:W-:Y:S01]  /*11f40*/  ISETP.NE.AND P0, PT, R23, RZ, PT ;  /* 0x000000ff1700720c */ /* 0x000fe20003f05270 */
[----:B-1----:R-:W-:-:S04]  /*11f50*/  IMAD.MOV.U32 R0, RZ, RZ, 0x4000 ;  /* 0x00004000ff007424 */ /* 0x002fc800078e00ff */
[----:B------:R2:W-:Y:S08]  /*11f60*/  SYNCS.ARRIVE.TRANS64 RZ, [R3+URZ+0x16850], R0 ;  /* 0x0168500003ff79a7 */ /* 0x0005f0000800003f */
[----:B------:R-:W-:Y:S05]  /*11f70*/  @!P0 BRA `(.L_x_11263) ;  /* 0x0000000000048947 */ /* 0x000fea0003800000 */
[----:B------:R-:W-:Y:S01]  /*11f80*/  BPT.TRAP 0x1 ;  /* 0x000000040000795c */ /* 0x000fe20000300000 */
.L_x_11263:
        /* <DEDUP_REMOVED lines=10> */
[----:B------:R-:W-:Y:S02]  /*12030*/  ULEA UR8, UR8, UR39, 0xe ;  /* 0x0000002708087291 */ /* 0x000fe4000f8e703f */
[----:B------:R-:W-:Y:S02]  /*12040*/  USHF.L.U32 UR11, UR11, 0x7, URZ ;  /* 0x000000070b0b7899 */ /* 0x000fe4000800063f */
[----:B------:R-:W-:Y:S02]  /*12050*/  UIADD3 UR9, UR9, 0x16850, URZ ;  /* 0x0001685009097890 */ /* 0x000fe4000fffe03f */
[----:B------:R-:W-:-:S09]  /*12060*/  UIADD3 UR8, UR8, 0x400, URZ ;  /* 0x0000040008087890 */ /* 0x000fd2000fffe03f */
[----:B------:R3:W-:Y:S02]  /*12070*/  UTMALDG.4D [UR8], [UR4], desc[UR6] ;  /* 0x00000608040075b4 */ /* 0x0007e40008019000 */
[----:B---3--:R-:W-:Y:S01]  /*12080*/  NOP ;  /* 0x0000000000007918 */ /* 0x008fe20000000000 */
.L_x_11261:
[----:B------:R-:W-:Y:S05]  /*12090*/  BSYNC B0 ;  /* 0x0000000000007941 */ /* 0x000fea0003800000 */
.L_x_11260:
[----:B------:R-:W-:Y:S02]  /*120a0*/  VIADD R19, R19, 0x1 ;  /* 0x0000000113137836 */ /* 0x000fe40000000000 */
[----:B--2---:R-:W-:-:S03]  /*120b0*/  IMAD.MOV.U32 R13, RZ, RZ, R22 ;  /* 0x000000ffff0d7224 */ /* 0x004fc600078e0016 */
[----:B------:R-:W-:-:S04]  /*120c0*/  ISETP.NE.AND P0, PT, R19, 0x2, PT ;  /* 0x000000021300780c */ /* 0x000fc80003f05270 */
[----:B-1----:R-:W-:Y:S02]  /*120d0*/  SEL R3, RZ, 0x1, P0 ;  /* 0x00000001ff037807 */ /* 0x002fe40000000000 */
[----:B------:R-:W-:Y:S02]  /*120e0*/  SEL R19, R19, RZ, P0 ;  /* 0x000000ff13137207 */ /* 0x000fe40000000000 */
[----:B------:R-:W-:-:S07]  /*120f0*/  LOP3.LUT R18, R18, R3, RZ, 0x3c, !PT ;  /* 0x0000000312127212 */ /* 0x000fce00078e3cff */
.L_x_11222:
[----:B------:R-:W-:Y:S05]  /*12100*/  BSYNC B6 ;  /* 0x0000000000067941 */ /* 0x000fea0003800000 */
.L_x_11220:
[----:B------:R-:W-:-:S03]  /*12110*/  UMOV UR4, 0xffffffff ;  /* 0xffffffff00047882 */ /* 0x000fc60000000000 */
[----:B------:R-:W-:Y:S05]  /*12120*/  BRA.DIV UR4, `(.L_x_11264) ;  /* 0x0000000a04c47947 */ /* 0x000fea000b800000 */
[----:B------:R1:W2:Y:S02]  /*12130*/  SHFL.IDX PT, R14, R13, RZ, 0x1f ;  /* 0x00001fff0d0e7589 */ /* 0x0002a400000e0000 */
.L_x_11292:
        /* <DEDUP_REMOVED lines=12> */
.L_x_11211:
        /* <DEDUP_REMOVED lines=11> */
.L_x_11293:
        /* <DEDUP_REMOVED lines=11> */
.L_x_11269:
        /* <DEDUP_REMOVED lines=12> */
.L_x_11294:
[----:B------:R-:W3:Y:S02]  /*12420*/  SYNCS.PHASECHK.TRANS64.TRYWAIT P0, [R3+URZ], R2 ;  /* 0x00000002030075a7 */ /* 0x000ee4000800017f */
[----:B---3--:R-:W-:Y:S05]  /*12430*/  @!P0 BRA `(.L_x_11271) ;  /* 0x00000008004c8947 */ /* 0x008fea0003800000 */
.L_x_11295:
[----:B------:R-:W-:Y:S05]  /*12440*/  @!P2 BRA `(.L_x_11272) ;  /* 0x000000000004a947 */ /* 0x000fea0003800000 */
[----:B------:R-:W-:Y:S01]  /*12450*/  BPT.TRAP 0x1 ;  /* 0x000000040000795c */ /* 0x000fe20000300000 */
.L_x_11272:
[----:B------:R-:W-:-:S04]  /*12460*/  VIADD R0, R9, 0x16860 ;  /* 0x0001686009007836 */ /* 0x000fc80000000000 */
[----:B------:R-:W-:-:S04]  /*12470*/  IMAD R19, R19, 0x8, R0 ;  /* 0x0000000813137824 */ /* 0x000fc800078e0200 */
[----:B------:R-:W4:Y:S02]  /*12480*/  SYNCS.PHASECHK.TRANS64.TRYWAIT P0, [R19+URZ], R4 ;  /* 0x00000004130075a7 */ /* 0x000f24000800017f */
[----:B----4-:R-:W-:Y:S05]  /*12490*/  @!P0 BRA `(.L_x_11273) ;  /* 0x0000000800488947 */ /* 0x010fea0003800000 */
.L_x_11296:
[----:B------:R-:W-:-:S07]  /*124a0*/  IMAD R7, R7, 0x8, R0 ;  /* 0x0000000807077824 */ /* 0x000fce00078e0200 */
.L_x_11274:
[----:B------:R1:W1:Y:S02]  /*124b0*/  SYNCS.PHASECHK.TRANS64.TRYWAIT P0, [R7+URZ], R2 ;  /* 0x00000002070075a7 */ /* 0x000264000800017f */
[----:B-1----:R-:W-:Y:S05]  /*124c0*/  @!P0 NANOSLEEP.SYNCS 0x989680 ;  /* 0x009896800000895d */ /* 0x002fea0003900000 */
[----:B------:R-:W1:Y:S02]  /*124d0*/  @!P0 SYNCS.PHASECHK.TRANS64 P0, [R7+URZ], R2 ;  /* 0x00000002070085a7 */ /* 0x000e64000800007f */
[----:B-1----:R-:W-:Y:S05]  /*124e0*/  @!P0 BRA `(.L_x_11274) ;  /* 0xfffffffc00f08947 */ /* 0x002fea000383ffff */
.L_x_11268:
[----:B------:R-:W-:Y:S05]  /*124f0*/  BSYNC B0 ;  /* 0x0000000000007941 */ /* 0x000fea0003800000 */
.L_x_11267:
[----:B------:R-:W-:Y:S05]  /*12500*/  EXIT ;  /* 0x000000000000794d */ /* 0x000fea0003800000 */
.L_x_11128:
[----:B-1----:R-:W-:-:S04]  /*12510*/  IMAD.U32 R3, RZ, RZ, UR40 ;  /* 0x00000028ff037e24 */ /* 0x002fc8000f8e00ff */
[----:B------:R1:W2:Y:S03]  /*12520*/  SYNCS.PHASECHK.TRANS64.TRYWAIT P1, [R3+URZ+0x16800], R0 ;  /* 0x01680000030075a7 */ /* 0x0002a6000802017f */
[----:B--2---:R-:W-:Y:S05]  /*12530*/  @!P1 NANOSLEEP.SYNCS 0x989680 ;  /* 0x009896800000995d */ /* 0x004fea0003900000 */
[----:B------:R-:W2:Y:S02]  /*12540*/  @!P1 SYNCS.PHASECHK.TRANS64 P1, [R3+URZ+0x16800], R0 ;  /* 0x01680000030095a7 */ /* 0x000ea4000802007f */
[----:B--2---:R-:W-:Y:S05]  /*12550*/  @!P1 BRA `(.L_x_11128) ;  /* 0xfffffffc00ec9947 */ /* 0x004fea000383ffff */
[----:B------:R-:W-:Y:S05]  /*12560*/  BRA `(.L_x_11275) ;  /* 0xfffffef000b87947 */ /* 0x000fea000383ffff */
.L_x_11132:
[----:B--2---:R2:W3:Y:S02]  /*12570*/  SYNCS.PHASECHK.TRANS64.TRYWAIT P2, [R3+URZ+0x16830], R0 ;  /* 0x01683000030075a7 */ /* 0x0044e4000804017f */
[----:B---3--:R-:W-:Y:S05]  /*12580*/  @!P2 NANOSLEEP.SYNCS 0x989680 ;  /* 0x009896800000a95d */ /* 0x008fea0003900000 */
[----:B------:R-:W3:Y:S02]  /*12590*/  @!P2 SYNCS.PHASECHK.TRANS64 P2, [R3+URZ+0x16830], R0 ;  /* 0x016830000300a5a7 */ /* 0x000ee4000804007f */
[----:B---3--:R-:W-:Y:S05]  /*125a0*/  @!P2 BRA `(.L_x_11132) ;  /* 0xfffffffc00f0a947 */ /* 0x008fea000383ffff */
[----:B------:R-:W-:Y:S05]  /*125b0*/  BRA `(.L_x_11131) ;  /* 0xfffffef000d87947 */ /* 0x000fea000383ffff */
.L_x_11148:
[----:B--2---:R-:W-:-:S04]  /*125c0*/  IMAD.U32 R12, RZ, RZ, UR6 ;  /* 0x00000006ff0c7e24 */ /* 0x004fc8000f8e00ff */
[----:B------:R2:W3:Y:S03]  /*125d0*/  SYNCS.PHASECHK.TRANS64.TRYWAIT P2, [R12+URZ+0x16830], R11 ;  /* 0x0168300b0c0075a7 */ /* 0x0004e6000804017f */
[----:B---3--:R-:W-:Y:S05]  /*125e0*/  @!P2 NANOSLEEP.SYNCS 0x989680 ;  /* 0x009896800000a95d */ /* 0x008fea0003900000 */
[----:B------:R-:W3:Y:S02]  /*125f0*/  @!P2 SYNCS.PHASECHK.TRANS64 P2, [R12+URZ+0x16830], R11 ;  /* 0x0168300b0c00a5a7 */ /* 0x000ee4000804007f */
[----:B---3--:R-:W-:Y:S05]  /*12600*/  @!P2 BRA `(.L_x_11148) ;  /* 0xfffffffc00eca947 */ /* 0x008fea000383ffff */
[----:B------:R-:W-:Y:S05]  /*12610*/  BRA `(.L_x_11145) ;  /* 0xffffff2c00107947 */ /* 0x000fea000383ffff */
.L_x_11152:
[----:B--2---:R-:W-:-:S04]  /*12620*/  IMAD.U32 R12, RZ, RZ, UR6 ;  /* 0x00000006ff0c7e24 */ /* 0x004fc8000f8e00ff */
[----:B------:R2:W3:Y:S03]  /*12630*/  SYNCS.PHASECHK.TRANS64.TRYWAIT P2, [R12+URZ+0x16850], R11 ;  /* 0x0168500b0c0075a7 */ /* 0x0004e6000804017f */
[----:B---3--:R-:W-:Y:S05]  /*12640*/  @!P2 NANOSLEEP.SYNCS 0x989680 ;  /* 0x009896800000a95d */ /* 0x008fea0003900000 */
[----:B------:R-:W3:Y:S02]  /*12650*/  @!P2 SYNCS.PHASECHK.TRANS64 P2, [R12+URZ+0x16850], R11 ;  /* 0x0168500b0c00a5a7 */ /* 0x000ee4000804007f */
[----:B---3--:R-:W-:Y:S05]  /*12660*/  @!P2 BRA `(.L_x_11152) ;  /* 0xfffffffc00eca947 */ /* 0x008fea000383ffff */
[----:B------:R-:W-:Y:S05]  /*12670*/  BRA `(.L_x_11149) ;  /* 0xffffff2c00807947 */ /* 0x000fea000383ffff */
.L_x_11169:
[----:B--2---:R-:W-:-:S04]  /*12680*/  IMAD.U32 R13, RZ, RZ, UR6 ;  /* 0x00000006ff0d7e24 */ /* 0x004fc8000f8e00ff */
[----:B------:R2:W3:Y:S03]  /*12690*/  SYNCS.PHASECHK.TRANS64.TRYWAIT P2, [R13+URZ+0x16830], R8 ;  /* 0x016830080d0075a7 */ /* 0x0004e6000804017f */
[----:B---3--:R-:W-:Y:S05]  /*126a0*/  @!P2 NANOSLEEP.SYNCS 0x989680 ;  /* 0x009896800000a95d */ /* 0x008fea0003900000 */
[----:B------:R-:W3:Y:S02]  /*126b0*/  @!P2 SYNCS.PHASECHK.TRANS64 P2, [R13+URZ+0x16830], R8 ;  /* 0x016830080d00a5a7 */ /* 0x000ee4000804007f */
[----:B---3--:R-:W-:Y:S05]  /*126c0*/  @!P2 BRA `(.L_x_11169) ;  /* 0xfffffffc00eca947 */ /* 0x008fea000383ffff */
[----:B------:R-:W-:Y:S05]  /*126d0*/  BRA `(.L_x_11166) ;  /* 0xffffff6000a87947 */ /* 0x000fea000383ffff */
.L_x_11173:
[----:B--2---:R-:W-:-:S04]  /*126e0*/  IMAD.U32 R13, RZ, RZ, UR6 ;  /* 0x00000006ff0d7e24 */ /* 0x004fc8000f8e00ff */
[----:B------:R2:W3:Y:S03]  /*126f0*/  SYNCS.PHASECHK.TRANS64.TRYWAIT P2, [R13+URZ+0x16850], R8 ;  /* 0x016850080d0075a7 */ /* 0x0004e6000804017f */
[----:B---3--:R-:W-:Y:S05]  /*12700*/  @!P2 NANOSLEEP.SYNCS 0x989680 ;  /* 0x009896800000a95d */ /* 0x008fea0003900000 */
[----:B------:R-:W3:Y:S02]  /*12710*/  @!P2 SYNCS.PHASECHK.TRANS64 P2, [R13+URZ+0x16850], R8 ;  /* 0x016850080d00a5a7 */ /* 0x000ee4000804007f */
[----:B---3--:R-:W-:Y:S05]  /*12720*/  @!P2 BRA `(.L_x_11173) ;  /* 0xfffffffc00eca947 */ /* 0x008fea000383ffff */
[----:B------:R-:W-:Y:S05]  /*12730*/  BRA `(.L_x_11170) ;  /* 0xffffff6400187947 */ /* 0x000fea000383ffff */
.L_x_11179:
[----:B--2---:R-:W-:-:S04]  /*12740*/  IMAD.U32 R13, RZ, RZ, UR6 ;  /* 0x00000006ff0d7e24 */ /* 0x004fc8000f8e00ff */
[----:B------:R2:W3:Y:S03]  /*12750*/  SYNCS.PHASECHK.TRANS64.TRYWAIT P2, [R13+URZ+0x16830], R8 ;  /* 0x016830080d0075a7 */ /* 0x0004e6000804017f */
[----:B---3--:R-:W-:Y:S05]  /*12760*/  @!P2 NANOSLEEP.SYNCS 0x989680 ;  /* 0x009896800000a95d */ /* 0x008fea0003900000 */
[----:B------:R-:W3:Y:S02]  /*12770*/  @!P2 SYNCS.PHASECHK.TRANS64 P2, [R13+URZ+0x16830], R8 ;  /* 0x016830080d00a5a7 */ /* 0x000ee4000804007f */
[----:B---3--:R-:W-:Y:S05]  /*12780*/  @!P2 BRA `(.L_x_11179) ;  /* 0xfffffffc00eca947 */ /* 0x008fea000383ffff */
[----:B------:R-:W-:Y:S05]  /*12790*/  BRA `(.L_x_11176) ;  /* 0xffffff8400bc7947 */ /* 0x000fea000383ffff */
.L_x_11183:
[----:B--2---:R-:W-:-:S04]  /*127a0*/  IMAD.U32 R13, RZ, RZ, UR6 ;  /* 0x00000006ff0d7e24 */ /* 0x004fc8000f8e00ff */
[----:B------:R2:W3:Y:S03]  /*127b0*/  SYNCS.PHASECHK.TRANS64.TRYWAIT P2, [R13+URZ+0x16850], R8 ;  /* 0x016850080d0075a7 */ /* 0x0004e6000804017f */
[----:B---3--:R-:W-:Y:S05]  /*127c0*/  @!P2 NANOSLEEP.SYNCS 0x989680 ;  /* 0x009896800000a95d */ /* 0x008fea0003900000 */
[----:B------:R-:W3:Y:S02]  /*127d0*/  @!P2 SYNCS.PHASECHK.TRANS64 P2, [R13+URZ+0x16850], R8 ;  /* 0x016850080d00a5a7 */ /* 0x000ee4000804007f */
[----:B---3--:R-:W-:Y:S05]  /*127e0*/  @!P2 BRA `(.L_x_11183) ;  /* 0xfffffffc00eca947 */ /* 0x008fea000383ffff */
[----:B------:R-:W-:Y:S05]  /*127f0*/  BRA `(.L_x_11180) ;  /* 0xffffff88002c7947 */ /* 0x000fea000383ffff */
.L_x_11196:
[----:B--2---:R-:W-:-:S04]  /*12800*/  IMAD.U32 R3, RZ, RZ, UR5 ;  /* 0x00000005ff037e24 */ /* 0x004fc8000f8e00ff */
[----:B------:R2:W3:Y:S03]  /*12810*/  SYNCS.PHASECHK.TRANS64.TRYWAIT P0, [R3+URZ+0x16850], R0 ;  /* 0x01685000030075a7 */ /* 0x0004e6000800017f */
[----:B---3--:R-:W-:Y:S05]  /*12820*/  @!P0 NANOSLEEP.SYNCS 0x989680 ;  /* 0x009896800000895d */ /* 0x008fea0003900000 */
[----:B------:R-:W3:Y:S02]  /*12830*/  @!P0 SYNCS.PHASECHK.TRANS64 P0, [R3+URZ+0x16850], R0 ;  /* 0x01685000030085a7 */ /* 0x000ee4000800007f */
[----:B---3--:R-:W-:Y:S05]  /*12840*/  @!P0 BRA `(.L_x_11196) ;  /* 0xfffffffc00ec8947 */ /* 0x008fea000383ffff */
[----:B------:R-:W-:Y:S05]  /*12850*/  BRA `(.L_x_11195) ;  /* 0xffffffb800907947 */ /* 0x000fea000383ffff */
.L_x_11226:
[----:B------:R-:W-:Y:S02]  /*12860*/  IMAD.MOV.U32 R13, RZ, RZ, R16 ;  /* 0x000000ffff0d7224 */ /* 0x000fe400078e0010 */
[----:B------:R-:W-:Y:S02]  /*12870*/  IMAD.MOV.U32 R12, RZ, RZ, RZ ;  /* 0x000000ffff0c7224 */ /* 0x000fe400078e00ff */
[----:B------:R-:W-:Y:S02]  /*12880*/  IMAD.MOV.U32 R11, RZ, RZ, 0x1f ;  /* 0x0000001fff0b7424 */ /* 0x000fe400078e00ff */
[----:B------:R-:W-:-:S07]  /*12890*/  IMAD.MOV.U32 R15, RZ, RZ, -0x1 ;  /* 0xffffffffff0f7424 */ /* 0x000fce00078e00ff */
[----:B------:R-:W-:Y:S05]  /*128a0*/  WARPSYNC.COLLECTIVE R15, `(.L_x_11276) ;  /* 0x000000000f087348 */ /* 0x000fea0003c00000 */
[----:B------:R1:W2:Y:S02]  /*128b0*/  SHFL.IDX P6, R14, R13, R12, R11 ;  /* 0x0000000c0d0e7389 */ /* 0x0002a400000c000b */
[----:B-12---:R-:W-:Y:S01]  /*128c0*/  ENDCOLLECTIVE ;  /* 0x000000000000791b */ /* 0x006fe20003800000 */
.L_x_11276:
[----:B------:R-:W-:Y:S05]  /*128d0*/  BRA `(.L_x_11277) ;  /* 0xffffffdc00b07947 */ /* 0x000fea000383ffff */
.L_x_11227:
[----:B------:R-:W-:Y:S01]  /*128e0*/  BSSY B0, `(.L_x_11278) ;  /* 0x0000006000007945 */ /* 0x000fe20003800000 */
[----:B------:R-:W-:-:S07]  /*128f0*/  IMAD.MOV.U32 R15, RZ, RZ, -0x1 ;  /* 0xffffffffff0f7424 */ /* 0x000fce00078e00ff */
[----:B------:R-:W-:Y:S05]  /*12900*/  WARPSYNC.COLLECTIVE R15, `(.L_x_11279) ;  /* 0x000000000f0c7348 */ /* 0x000fea0003c00000 */
[----:B------:R-:W-:Y:S02]  /*12910*/  ELECT P6, UR62, PT ;  /* 0x00000000003e782f */ /* 0x000fe400038c0000 */
[----:B------:R-:W-:Y:S01]  /*12920*/  MOV R14, UR62 ;  /* 0x0000003e000e7c02 */ /* 0x000fe20008000f00 */
[----:B------:R-:W-:Y:S10]  /*12930*/  ENDCOLLECTIVE ;  /* 0x000000000000791b */ /* 0x000ff40003800000 */
.L_x_11279:
[----:B------:R-:W-:Y:S05]  /*12940*/  BSYNC B0 ;  /* 0x0000000000007941 */ /* 0x000fea0003800000 */
.L_x_11278:
[----:B------:R-:W-:Y:S05]  /*12950*/  BRA `(.L_x_11280) ;  /* 0xffffffdc00a07947 */ /* 0x000fea000383ffff */
.L_x_11230:
[----:B--2---:R2:W3:Y:S02]  /*12960*/  SYNCS.PHASECHK.TRANS64.TRYWAIT P2, [R13+URZ+0x16840], R12 ;  /* 0x0168400c0d0075a7 */ /* 0x0044e4000804017f */
[----:B---3--:R-:W-:Y:S05]  /*12970*/  @!P2 NANOSLEEP.SYNCS 0x989680 ;  /* 0x009896800000a95d */ /* 0x008fea0003900000 */
[----:B------:R-:W3:Y:S02]  /*12980*/  @!P2 SYNCS.PHASECHK.TRANS64 P2, [R13+URZ+0x16840], R12 ;  /* 0x0168400c0d00a5a7 */ /* 0x000ee4000804007f */
[----:B---3--:R-:W-:Y:S05]  /*12990*/  @!P2 BRA `(.L_x_11230) ;  /* 0xfffffffc00f0a947 */ /* 0x008fea000383ffff */
[----:B------:R-:W-:Y:S05]  /*129a0*/  BRA `(.L_x_11281) ;  /* 0xffffffdc00f47947 */ /* 0x000fea000383ffff */
.L_x_11232:
[----:B-1----:R-:W-:-:S04]  /*129b0*/  IMAD.U32 R5, RZ, RZ, UR39 ;  /* 0x00000027ff057e24 */ /* 0x002fc8000f8e00ff */
[----:B------:R1:W3:Y:S03]  /*129c0*/  SYNCS.PHASECHK.TRANS64.TRYWAIT P2, [R5+URZ+0x16820], R4 ;  /* 0x01682004050075a7 */ /* 0x0002e6000804017f */
[----:B---3--:R-:W-:Y:S05]  /*129d0*/  @!P2 NANOSLEEP.SYNCS 0x989680 ;  /* 0x009896800000a95d */ /* 0x008fea0003900000 */
[----:B------:R-:W3:Y:S02]  /*129e0*/  @!P2 SYNCS.PHASECHK.TRANS64 P2, [R5+URZ+0x16820], R4 ;  /* 0x016820040500a5a7 */ /* 0x000ee4000804007f */
[----:B---3--:R-:W-:Y:S05]  /*129f0*/  @!P2 BRA `(.L_x_11232) ;  /* 0xfffffffc00eca947 */ /* 0x008fea000383ffff */
[----:B------:R-:W-:Y:S05]  /*12a00*/  BRA `(.L_x_11282) ;  /* 0xffffffe000947947 */ /* 0x000fea000383ffff */
.L_x_11238:
[----:B-1----:R1:W2:Y:S02]  /*12a10*/  SYNCS.PHASECHK.TRANS64.TRYWAIT P3, [R3+URZ+0x16840], R2 ;  /* 0x01684002030075a7 */ /* 0x0022a4000806017f */
[----:B--2---:R-:W-:Y:S05]  /*12a20*/  @!P3 NANOSLEEP.SYNCS 0x989680 ;  /* 0x009896800000b95d */ /* 0x004fea0003900000 */
[----:B------:R-:W2:Y:S02]  /*12a30*/  @!P3 SYNCS.PHASECHK.TRANS64 P3, [R3+URZ+0x16840], R2 ;  /* 0x016840020300b5a7 */ /* 0x000ea4000806007f */
[----:B--2---:R-:W-:Y:S05]  /*12a40*/  @!P3 BRA `(.L_x_11238) ;  /* 0xfffffffc00f0b947 */ /* 0x004fea000383ffff */
[----:B------:R-:W-:Y:S05]  /*12a50*/  BRA `(.L_x_11283) ;  /* 0xffffffe400347947 */ /* 0x000fea000383ffff */
.L_x_11240:
[----:B-1----:R1:W2:Y:S02]  /*12a60*/  SYNCS.PHASECHK.TRANS64.TRYWAIT P3, [R2+URZ+0x60], R3 ;  /* 0x00006003020075a7 */ /* 0x0022a4000806017f */
[----:B--2---:R-:W-:Y:S05]  /*12a70*/  @!P3 NANOSLEEP.SYNCS 0x989680 ;  /* 0x009896800000b95d */ /* 0x004fea0003900000 */
[----:B------:R-:W2:Y:S02]  /*12a80*/  @!P3 SYNCS.PHASECHK.TRANS64 P3, [R2+URZ+0x60], R3 ;  /* 0x000060030200b5a7 */ /* 0x000ea4000806007f */
[----:B--2---:R-:W-:Y:S05]  /*12a90*/  @!P3 BRA `(.L_x_11240) ;  /* 0xfffffffc00f0b947 */ /* 0x004fea000383ffff */
[----:B------:R-:W-:Y:S05]  /*12aa0*/  BRA `(.L_x_11284) ;  /* 0xffffffe400887947 */ /* 0x000fea000383ffff */
.L_x_11246:
[----:B-1----:R1:W2:Y:S02]  /*12ab0*/  SYNCS.PHASECHK.TRANS64.TRYWAIT P3, [R4+URZ+0x16840], R3 ;  /* 0x01684003040075a7 */ /* 0x0022a4000806017f */
[----:B--2---:R-:W-:Y:S05]  /*12ac0*/  @!P3 NANOSLEEP.SYNCS 0x989680 ;  /* 0x009896800000b95d */ /* 0x004fea0003900000 */
[----:B------:R-:W2:Y:S02]  /*12ad0*/  @!P3 SYNCS.PHASECHK.TRANS64 P3, [R4+URZ+0x16840], R3 ;  /* 0x016840030400b5a7 */ /* 0x000ea4000806007f */
[----:B--2---:R-:W-:Y:S05]  /*12ae0*/  @!P3 BRA `(.L_x_11246) ;  /* 0xfffffffc00f0b947 */ /* 0x004fea000383ffff */
[----:B------:R-:W-:Y:S05]  /*12af0*/  BRA `(.L_x_11285) ;  /* 0xffffffe800887947 */ /* 0x000fea000383ffff */
.L_x_11248:
[----:B-1----:R1:W2:Y:S02]  /*12b00*/  SYNCS.PHASECHK.TRANS64.TRYWAIT P3, [R3+URZ+0x60], R18 ;  /* 0x00006012030075a7 */ /* 0x0022a4000806017f */
[----:B--2---:R-:W-:Y:S05]  /*12b10*/  @!P3 NANOSLEEP.SYNCS 0x989680 ;  /* 0x009896800000b95d */ /* 0x004fea0003900000 */
[----:B------:R-:W2:Y:S02]  /*12b20*/  @!P3 SYNCS.PHASECHK.TRANS64 P3, [R3+URZ+0x60], R18 ;  /* 0x000060120300b5a7 */ /* 0x000ea4000806007f */
[----:B--2---:R-:W-:Y:S05]  /*12b30*/  @!P3 BRA `(.L_x_11248) ;  /* 0xfffffffc00f0b947 */ /* 0x004fea000383ffff */
[----:B------:R-:W-:Y:S05]  /*12b40*/  BRA `(.L_x_11286) ;  /* 0xffffffe800dc7947 */ /* 0x000fea000383ffff */
.L_x_11253:
[----:B-1----:R1:W2:Y:S02]  /*12b50*/  SYNCS.PHASECHK.TRANS64.TRYWAIT P3, [R3+URZ+0x16840], R4 ;  /* 0x01684004030075a7 */ /* 0x0022a4000806017f */
[----:B--2---:R-:W-:Y:S05]  /*12b60*/  @!P3 NANOSLEEP.SYNCS 0x989680 ;  /* 0x009896800000b95d */ /* 0x004fea0003900000 */
[----:B------:R-:W2:Y:S02]  /*12b70*/  @!P3 SYNCS.PHASECHK.TRANS64 P3, [R3+URZ+0x16840], R4 ;  /* 0x016840040300b5a7 */ /* 0x000ea4000806007f */
[----:B--2---:R-:W-:Y:S05]  /*12b80*/  @!P3 BRA `(.L_x_11253) ;  /* 0xfffffffc00f0b947 */ /* 0x004fea000383ffff */
[----:B------:R-:W-:Y:S05]  /*12b90*/  BRA `(.L_x_11287) ;  /* 0xffffffec00b07947 */ /* 0x000fea000383ffff */
.L_x_11255:
[----:B-1----:R1:W2:Y:S02]  /*12ba0*/  SYNCS.PHASECHK.TRANS64.TRYWAIT P3, [R3+URZ+0x60], R12 ;  /* 0x0000600c030075a7 */ /* 0x0022a4000806017f */
[----:B--2---:R-:W-:Y:S05]  /*12bb0*/  @!P3 NANOSLEEP.SYNCS 0x989680 ;  /* 0x009896800000b95d */ /* 0x004fea0003900000 */
[----:B------:R-:W2:Y:S02]  /*12bc0*/  @!P3 SYNCS.PHASECHK.TRANS64 P3, [R3+URZ+0x60], R12 ;  /* 0x0000600c0300b5a7 */ /* 0x000ea4000806007f */
[----:B--2---:R-:W-:Y:S05]  /*12bd0*/  @!P3 BRA `(.L_x_11255) ;  /* 0xfffffffc00f0b947 */ /* 0x004fea000383ffff */
[----:B------:R-:W-:Y:S05]  /*12be0*/  BRA `(.L_x_11288) ;  /* 0xfffffff000047947 */ /* 0x000fea000383ffff */
.L_x_11262:
[----:B-1----:R1:W2:Y:S02]  /*12bf0*/  SYNCS.PHASECHK.TRANS64.TRYWAIT P0, [R3+URZ+0x16860], R0 ;  /* 0x01686000030075a7 */ /* 0x0022a4000800017f */
[----:B--2---:R-:W-:Y:S05]  /*12c00*/  @!P0 NANOSLEEP.SYNCS 0x989680 ;  /* 0x009896800000895d */ /* 0x004fea0003900000 */
[----:B------:R-:W2:Y:S02]  /*12c10*/  @!P0 SYNCS.PHASECHK.TRANS64 P0, [R3+URZ+0x16860], R0 ;  /* 0x01686000030085a7 */ /* 0x000ea4000800007f */
[----:B--2---:R-:W-:Y:S05]  /*12c20*/  @!P0 BRA `(.L_x_11262) ;  /* 0xfffffffc00f08947 */ /* 0x004fea000383ffff */
[----:B------:R-:W-:Y:S05]  /*12c30*/  BRA `(.L_x_11289) ;  /* 0xfffffff000bc7947 */ /* 0x000fea000383ffff */
.L_x_11264:
[----:B------:R-:W-:Y:S01]  /*12c40*/  BSSY B0, `(.L_x_11290) ;  /* 0x0000007000007945 */ /* 0x000fe20003800000 */
[----:B------:R-:W-:Y:S02]  /*12c50*/  IMAD.MOV.U32 R12, RZ, RZ, RZ ;  /* 0x000000ffff0c7224 */ /* 0x000fe400078e00ff */
[----:B------:R-:W-:Y:S02]  /*12c60*/  IMAD.MOV.U32 R11, RZ, RZ, 0x1f ;  /* 0x0000001fff0b7424 */ /* 0x000fe400078e00ff */
[----:B------:R-:W-:-:S07]  /*12c70*/  IMAD.MOV.U32 R15, RZ, RZ, -0x1 ;  /* 0xffffffffff0f7424 */ /* 0x000fce00078e00ff */
[----:B------:R-:W-:Y:S05]  /*12c80*/  WARPSYNC.COLLECTIVE R15, `(.L_x_11291) ;  /* 0x000000000f087348 */ /* 0x000fea0003c00000 */
[----:B------:R1:W2:Y:S02]  /*12c90*/  SHFL.IDX P6, R14, R13, R12, R11 ;  /* 0x0000000c0d0e7389 */ /* 0x0002a400000c000b */
[----:B-12---:R-:W-:Y:S01]  /*12ca0*/  ENDCOLLECTIVE ;  /* 0x000000000000791b */ /* 0x006fe20003800000 */
.L_x_11291:
[----:B------:R-:W-:Y:S05]  /*12cb0*/  BSYNC B0 ;  /* 0x0000000000007941 */ /* 0x000fea0003800000 */
.L_x_11290:
[----:B------:R-:W-:Y:S05]  /*12cc0*/  BRA `(.L_x_11292) ;  /* 0xfffffff4001c7947 */ /* 0x000fea000383ffff */
.L_x_11266:
[----:B--2---:R2:W3:Y:S02]  /*12cd0*/  SYNCS.PHASECHK.TRANS64.TRYWAIT P0, [R9+URZ+0x16820], R0 ;  /* 0x01682000090075a7 */ /* 0x0044e4000800017f */
[----:B---3--:R-:W-:Y:S05]  /*12ce0*/  @!P0 NANOSLEEP.SYNCS 0x989680 ;  /* 0x009896800000895d */ /* 0x008fea0003900000 */
[----:B------:R-:W3:Y:S02]  /*12cf0*/  @!P0 SYNCS.PHASECHK.TRANS64 P0, [R9+URZ+0x16820], R0 ;  /* 0x01682000090085a7 */ /* 0x000ee4000800007f */
[----:B---3--:R-:W-:Y:S05]  /*12d00*/  @!P0 BRA `(.L_x_11266) ;  /* 0xfffffffc00f08947 */ /* 0x008fea000383ffff */
[----:B------:R-:W-:Y:S05]  /*12d10*/  BRA `(.L_x_11293) ;  /* 0xfffffff400647947 */ /* 0x000fea000383ffff */
.L_x_11270:
[----:B--2---:R2:W3:Y:S02]  /*12d20*/  SYNCS.PHASECHK.TRANS64.TRYWAIT P0, [R5+URZ], R4 ;  /* 0x00000004050075a7 */ /* 0x0044e4000800017f */
[----:B---3--:R-:W-:Y:S05]  /*12d30*/  @!P0 NANOSLEEP.SYNCS 0x989680 ;  /* 0x009896800000895d */ /* 0x008fea0003900000 */
[----:B------:R-:W3:Y:S02]  /*12d40*/  @!P0 SYNCS.PHASECHK.TRANS64 P0, [R5+URZ], R4 ;  /* 0x00000004050085a7 */ /* 0x000ee4000800007f */
[----:B---3--:R-:W-:Y:S05]  /*12d50*/  @!P0 BRA `(.L_x_11270) ;  /* 0xfffffffc00f08947 */ /* 0x008fea000383ffff */
[----:B------:R-:W-:Y:S05]  /*12d60*/  BRA `(.L_x_11294) ;  /* 0xfffffff400ac7947 */ /* 0x000fea000383ffff */
.L_x_11271:
[----:B---3--:R3:W4:Y:S02]  /*12d70*/  SYNCS.PHASECHK.TRANS64.TRYWAIT P0, [R3+URZ], R2 ;  /* 0x00000002030075a7 */ /* 0x008724000800017f */
[----:B----4-:R-:W-:Y:S05]  /*12d80*/  @!P0 NANOSLEEP.SYNCS 0x989680 ;  /* 0x009896800000895d */ /* 0x010fea0003900000 */
[----:B------:R-:W4:Y:S02]  /*12d90*/  @!P0 SYNCS.PHASECHK.TRANS64 P0, [R3+URZ], R2 ;  /* 0x00000002030085a7 */ /* 0x000f24000800007f */
[----:B----4-:R-:W-:Y:S05]  /*12da0*/  @!P0 BRA `(.L_x_11271) ;  /* 0xfffffffc00f08947 */ /* 0x010fea000383ffff */
[----:B------:R-:W-:Y:S05]  /*12db0*/  BRA `(.L_x_11295) ;  /* 0xfffffff400a07947 */ /* 0x000fea000383ffff */
.L_x_11273:
[----:B----4-:R4:W1:Y:S02]  /*12dc0*/  SYNCS.PHASECHK.TRANS64.TRYWAIT P0, [R19+URZ], R4 ;  /* 0x00000004130075a7 */ /* 0x010864000800017f */
[----:B-1----:R-:W-:Y:S05]  /*12dd0*/  @!P0 NANOSLEEP.SYNCS 0x989680 ;  /* 0x009896800000895d */ /* 0x002fea0003900000 */
[----:B------:R-:W1:Y:S02]  /*12de0*/  @!P0 SYNCS.PHASECHK.TRANS64 P0, [R19+URZ], R4 ;  /* 0x00000004130085a7 */ /* 0x000e64000800007f */
[----:B-1----:R-:W-:Y:S05]  /*12df0*/  @!P0 BRA `(.L_x_11273) ;  /* 0xfffffffc00f08947 */ /* 0x002fea000383ffff */
[----:B------:R-:W-:Y:S05]  /*12e00*/  BRA `(.L_x_11296) ;  /* 0xfffffff400a47947 */ /* 0x000fea000383ffff */
.L_x_11297:
        /* <DEDUP_REMOVED lines=15> */
.L_x_12785:


//--------------------- .text._ZN7cutlass13device_kernelIN5flash11enable_sm90INS1_16FlashAttnFwdSm90INS1_25CollectiveMainloopFwdSm90ILi2EN4cute5tupleIJNS5_1CILi1EEES8_S8_EEENS6_IJNS7_ILi192EEENS7_ILi128EEENS7_ILi64EEEEEELi64ENS_10bfloat16_tEfNS_4arch4Sm90ELb0ELb1ELb1ELb1ELb0ELb0ELb0ELb1ELb1ELb0ELb0ELb0EEENS1_21CollectiveEpilogueFwdINS6_IJSA_SC_SB_EEES9_SE_SG_Li384ELb1ELb0ELb0ELb0EEENS1_36VarlenDynamicPersistentTileSchedulerILi192ELi128ELi384ELi32ELb0ELb0ELb1ELb1ELb0ELb1EEEEEEEEEvNT_6ParamsE --------------------------
	.section	.text._ZN7cutlass13device_kernelIN5flash11enable_sm90INS1_16FlashAttnFwdSm90INS1_25CollectiveMainloopFwdSm90ILi2EN4cute5tupleIJNS5_1CILi1EEES8_S8_EEENS6_IJNS7_ILi192EEENS7_ILi128EEENS7_ILi64EEEEEELi64ENS_10bfloat16_tEfNS_4arch4Sm90ELb0ELb1ELb1ELb1ELb0ELb0ELb0ELb1ELb1ELb0ELb0ELb0EEENS1_21CollectiveEpilogueFwdINS6_IJSA_SC_SB_EEES9_SE_SG_Li384ELb1ELb0ELb0ELb0EEENS1_36VarlenDynamicPersistentTileSchedulerILi192ELi128ELi384ELi32ELb0ELb0ELb1ELb1ELb0ELb1EEEEEEEEEvNT_6ParamsE,"ax",@progbits
	.align	128
.text._ZN7cutlass13device_kernelIN5flash11enable_sm90INS1_16FlashAttnFwdSm90INS1_25CollectiveMainloopFwdSm90ILi2EN4cute5tupleIJNS5_1CILi1EEES8_S8_EEENS6_IJNS7_ILi192EEENS7_ILi128EEENS7_ILi64EEEEEELi64ENS_10bfloat16_tEfNS_4arch4Sm90ELb0ELb1ELb1ELb1ELb0ELb0ELb0ELb1ELb1ELb0ELb0ELb0EEENS1_21CollectiveEpilogueFwdINS6_IJSA_SC_SB_EEES9_SE_SG_Li384ELb1ELb0ELb0ELb0EEENS1_36VarlenDynamicPersistentTileSchedulerILi192ELi128ELi384ELi32ELb0ELb0ELb1ELb1ELb0ELb1EEEEEEEEEvNT_6ParamsE:
        .type           _ZN7cutlass13device_kernelIN5flash11enable_sm90INS1_16FlashAttnFwdSm90INS1_25CollectiveMainloopFwdSm90ILi2EN4cute5tupleIJNS5_1CILi1EEES8_S8_EEENS6_IJNS7_ILi192EEENS7_ILi128EEENS7_ILi64EEEEEELi64ENS_10bfloat16_tEfNS_4arch4Sm90ELb0ELb1ELb1ELb1ELb0ELb0ELb0ELb1ELb1ELb0ELb0ELb0EEENS1_21CollectiveEpilogueFwdINS6_IJSA_SC_SB_EEES9_SE_SG_Li384ELb1ELb0ELb0ELb0EEENS1_36VarlenDynamicPersistentTileSchedulerILi192ELi128ELi384ELi32ELb0ELb0ELb1ELb1ELb0ELb1EEEEEEEEEvNT_6ParamsE,@function
        .size           _ZN7cutlass13device_kernelIN5flash11enable_sm90INS1_16FlashAttnFwdSm90INS1_25CollectiveMainloopFwdSm90ILi2EN4cute5tupleIJNS5_1CILi1EEES8_S8_EEENS6_IJNS7_ILi192EEENS7_ILi128EEENS7_ILi64EEEEEELi64ENS_10bfloat16_tEfNS_4arch4Sm90ELb0ELb1ELb1ELb1ELb0ELb0ELb0ELb1ELb1ELb0ELb0ELb0EEENS1_21CollectiveEpilogueFwdINS6_IJSA_SC_SB_EEES9_SE_SG_Li384ELb1ELb0ELb0ELb0EEENS1_36VarlenDynamicPersistentTileSchedulerILi192ELi128ELi384ELi32ELb0ELb0ELb1ELb1ELb0ELb1EEEEEEEEEvNT_6ParamsE,(.L_x_12786 - _ZN7cutlass13device_kernelIN5flash11enable_sm90INS1_16FlashAttnFwdSm90INS1_25CollectiveMainloopFwdSm90ILi2EN4cute5tupleIJNS5_1CILi1EEES8_S8_EEENS6_IJNS7_ILi192EEENS7_ILi128EEENS7_ILi64EEEEEELi64ENS_10bfloat16_tEfNS_4arch4Sm90ELb0ELb1ELb1ELb1ELb0ELb0ELb0ELb1ELb1ELb0ELb0ELb0EEENS1_21CollectiveEpilogueFwdINS6_IJSA_SC_SB_EEES9_SE_SG_Li384ELb1ELb0ELb0ELb0EEENS1_36VarlenDynamicPersistentTileSchedulerILi192ELi128ELi384ELi32ELb0ELb0ELb1ELb1ELb0ELb1EEEEEEEEEvNT_6ParamsE)
        .other          _ZN7cutlass13device_kernelIN5flash11enable_sm90INS1_16FlashAttnFwdSm90INS1_25CollectiveMainloopFwdSm90ILi2EN4cute5tupleIJNS5_1CILi1EEES8_S8_EEENS6_IJNS7_ILi192EEENS7_ILi128EEENS7_ILi64EEEEEELi64ENS_10bfloat16_tEfNS_4arch4Sm90ELb0ELb1ELb1ELb1ELb0ELb0ELb0ELb1ELb1ELb0ELb0ELb0EEENS1_21CollectiveEpilogueFwdINS6_IJSA_SC_SB_EEES9_SE_SG_Li384ELb1ELb0ELb0ELb0EEENS1_36VarlenDynamicPersistentTileSchedulerILi192ELi128ELi384ELi32ELb0ELb0ELb1ELb1ELb0ELb1EEEEEEEEEvNT_6ParamsE,@"STO_CUDA_ENTRY STV_DEFAULT"
_ZN7cutlass13device_kernelIN5flash11enable_sm90INS1_16FlashAttnFwdSm90INS1_25CollectiveMainloopFwdSm90ILi2EN4cute5tupleIJNS5_1CILi1EEES8_S8_EEENS6_IJNS7_ILi192EEENS7_ILi128EEENS7_ILi64EEEEEELi64ENS_10bfloat16_tEfNS_4arch4Sm90ELb0ELb1ELb1ELb1ELb0ELb0ELb0ELb1ELb1ELb0ELb0ELb0EEENS1_21CollectiveEpilogueFwdINS6_IJSA_SC_SB_EEES9_SE_SG_Li384ELb1ELb0ELb0ELb0EEENS1_36VarlenDynamicPersistentTileSchedulerILi192ELi128ELi384ELi32ELb0ELb0ELb1ELb1ELb0ELb1EEEEEEEEEvNT_6ParamsE:
        /* <DEDUP_REMOVED lines=21> */
.L_x_11299:
[----:B------:R-:W-:Y:S05]  /*0150*/  BSYNC B0 ;  /* 0x0000000000007941 */ /* 0x000fea0003800000 */
.L_x_11298:
        /* <DEDUP_REMOVED lines=41> */
.L_x_11300:
        /* <DEDUP_REMOVED lines=22> */
.L_x_11301:
        /* <DEDUP_REMOVED lines=18> */
.L_x_11302:
        /* <DEDUP_REMOVED lines=22> */
.L_x_11303:
        /* <DEDUP_REMOVED lines=22> */
.L_x_11304:
[----:B------:R-:W-:Y:S01]  /*0930*/  PLOP3.LUT P0, PT, PT, PT, UP0, 0x80, 0x0 ;  /* 0x000000000000781c */ /* 0x000fe20003f0f008 */
[----:B------:R-:W-:Y:S01]  /*0940*/  UMOV UR36, 0x1 ;  /* 0x0000000100247882 */ /* 0x000fe20000000000 */
[----:B------:R-:W-:Y:S01]  /*0950*/  NOP ;  /* 0x0000000000007918 */ /* 0x000fe20000000000 */
[----:B------:R-:W-:Y:S01]  /*0960*/  USEL UR36, UR36, 0x2, !UP0 ;  /* 0x0000000224247887 */ /* 0x000fe2000c000000 */
[----:B------:R-:W-:Y:S01]  /*0970*/  ULDC.64 UR46, c[0x0][0x208] ;  /* 0x00008200002e7ab9 */ /* 0x000fe20000000a00 */
[----:B012-4-:R-:W-:Y:S08]  /*0980*/  BAR.SYNC.DEFER_BLOCKING 0x0 ;  /* 0x0000000000007b1d */ /* 0x017ff00000010000 */
[----:B------:R-:W-:Y:S05]  /*0990*/  @!P0 BRA `(.L_x_11305) ;  /* 0x000000f800fc8947 */ /* 0x000fea0003800000 */
.L_x_11306:
        /* <DEDUP_REMOVED lines=29> */
[----:B------:R-:W-:Y:S01]  /*0b70*/  SHF.R.S32.HI R13, RZ, 0x7, R2 ;  /* 0x00000007ff0d7819 */ /* 0x000fe20000011402 */
[----:B------:R-:W-:Y:S02]  /*0b80*/  IMAD.SHL.U32 R5, R4, 0x20, RZ ;  /* 0x0000002004057824 */ /* 0x000fe400078e00ff */
[----:B------:R-:W-:Y:S01]  /*0b90*/  IMAD.IADD R11, R12, 0x1, -R3 ;  /* 0x000000010c0b7824 */ /* 0x000fe200078e0a03 */
[----:B------:R-:W-:Y:S02]  /*0ba0*/  LEA.HI R3, R0, R12, RZ, 0x4 ;  /* 0x0000000c00037211 */ /* 0x000fe400078f20ff */
[----:B------:R-:W-:Y:S02]  /*0bb0*/  LOP3.LUT R5, R5, 0xfffffc00, RZ, 0xc0, !PT ;  /* 0xfffffc0005057812 */ /* 0x000fe400078ec0ff */
[----:B------:R-:W-:-:S02]  /*0bc0*/  SHF.R.S32.HI R7, RZ, 0x1f, R11 ;  /* 0x0000001fff077819 */ /* 0x000fc4000001140b */
[----:B------:R-:W-:Y:S02]  /*0bd0*/  SHF.R.S32.HI R4, RZ, 0x4, R3 ;  /* 0x00000004ff047819 */ /* 0x000fe40000011403 */
[----:B------:R-:W-:Y:S02]  /*0be0*/  LEA.HI R8, R7, R11, RZ, 0x2 ;  /* 0x0000000b07087211 */ /* 0x000fe400078f10ff */
[C---:B------:R-:W-:Y:S02]  /*0bf0*/  LOP3.LUT R2, R3.reuse, 0x3fffff0, RZ, 0xc0, !PT ;  /* 0x03fffff003027812 */ /* 0x040fe400078ec0ff */
[--C-:B------:R-:W-:Y:S02]  /*0c00*/  SHF.R.S32.HI R9, RZ, 0x2, R8.reuse ;  /* 0x00000002ff097819 */ /* 0x100fe40000011408 */
[----:B------:R-:W-:Y:S01]  /*0c10*/  SHF.R.S32.HI R6, RZ, 0x1f, R8 ;  /* 0x0000001fff067819 */ /* 0x000fe20000011408 */
[----:B------:R-:W-:Y:S01]  /*0c20*/  IMAD.IADD R2, R12, 0x1, -R2 ;  /* 0x000000010c027824 */ /* 0x000fe200078e0a02 */
[----:B------:R-:W-:-:S02]  /*0c30*/  LEA.HI R3, R3, R4, RZ, 0x1 ;  /* 0x0000000403037211 */ /* 0x000fc400078f08ff */
[----:B------:R-:W-:Y:S01]  /*0c40*/  LEA.HI R10, R6, R9, RZ, 0x3 ;  /* 0x00000009060a7211 */ /* 0x000fe200078f18ff */
[----:B------:R-:W-:Y:S01]  /*0c50*/  IMAD.HI R6, R13, 0x55555556, RZ ;  /* 0x555555560d067827 */ /* 0x000fe200078e02ff */
[----:B------:R-:W-:Y:S02]  /*0c60*/  LEA.HI R7, R7, R11, RZ, 0x5 ;  /* 0x0000000b07077211 */ /* 0x000fe400078f28ff */
[----:B------:R-:W-:Y:S01]  /*0c70*/  LOP3.LUT R10, R10, 0xfffffff8, RZ, 0xc0, !PT ;  /* 0xfffffff80a0a7812 */ /* 0x000fe200078ec0ff */
[----:B------:R-:W-:Y:S01]  /*0c80*/  IMAD R2, R2, 0x40, R5 ;  /* 0x0000004002027824 */ /* 0x000fe200078e0205 */
[----:B------:R-:W-:Y:S02]  /*0c90*/  LOP3.LUT R3, R3, 0x1ffffffe, RZ, 0xc0, !PT ;  /* 0x1ffffffe03037812 */ /* 0x000fe400078ec0ff */
[----:B------:R-:W-:Y:S01]  /*0ca0*/  LEA.HI R6, R6, R6, RZ, 0x1 ;  /* 0x0000000606067211 */ /* 0x000fe200078f08ff */
[----:B------:R-:W-:Y:S01]  /*0cb0*/  IMAD.IADD R10, R9, 0x1, -R10 ;  /* 0x00000001090a7824 */ /* 0x000fe200078e0a0a */
[----:B------:R-:W-:Y:S01]  /*0cc0*/  SHF.R.S32.HI R7, RZ, 0x5, R7 ;  /* 0x00000005ff077819 */ /* 0x000fe20000011407 */
[----:B------:R-:W-:Y:S01]  /*0cd0*/  IMAD.IADD R3, R4, 0x1, -R3 ;  /* 0x0000000104037824 */ /* 0x000fe200078e0a03 */
[----:B------:R-:W-:Y:S01]  /*0ce0*/  LEA.HI R0, R0, R12, RZ, 0x3 ;  /* 0x0000000c00007211 */ /* 0x000fe200078f18ff */
[----:B------:R-:W-:Y:S01]  /*0cf0*/  IMAD R6, R6, -0x3, R13 ;  /* 0xfffffffd06067824 */ /* 0x000fe200078e020d */
[----:B------:R-:W-:Y:S01]  /*0d00*/  LOP3.LUT R16, R8, 0x7ffffffc, RZ, 0xc0, !PT ;  /* 0x7ffffffc08107812 */ /* 0x000fe200078ec0ff */
[----:B------:R-:W-:Y:S01]  /*0d10*/  IMAD R7, R7, 0x10, R10 ;  /* 0x0000001007077824 */ /* 0x000fe200078e020a */
[----:B------:R-:W-:Y:S01]  /*0d20*/  SHF.R.S32.HI R156, RZ, 0x3, R0 ;  /* 0x00000003ff9c7819 */ /* 0x000fe20000011400 */
[----:B------:R-:W-:Y:S01]  /*0d30*/  IMAD R4, R3, 0x8, R2 ;  /* 0x0000000803047824 */ /* 0x000fe200078e0202 */
[----:B------:R-:W-:Y:S01]  /*0d40*/  LOP3.LUT R2, R0, 0x1ffffff8, RZ, 0xc0, !PT ;  /* 0x1ffffff800027812 */ /* 0x000fe200078ec0ff */
[----:B------:R-:W-:-:S02]  /*0d50*/  IMAD R3, R6, 0x40, R7 ;  /* 0x0000004006037824 */ /* 0x000fc400078e0207 */
[----:B------:R-:W-:Y:S01]  /*0d60*/  IMAD.IADD R16, R11, 0x1, -R16 ;  /* 0x000000010b107824 */ /* 0x000fe200078e0a10 */
[----:B------:R0:W-:Y:S01]  /*0d70*/  STL [R1+0x8], R4 ;  /* 0x0000080401007387 */ /* 0x0001e20000100800 */
[----:B------:R-:W-:-:S03]  /*0d80*/  IMAD.IADD R2, R12, 0x1, -R2 ;  /* 0x000000010c027824 */ /* 0x000fc600078e0a02 */
[----:B------:R0:W-:Y:S01]  /*0d90*/  STL [R1+0x4], R3 ;  /* 0x0000040301007387 */ /* 0x0001e20000100800 */
[----:B------:R-:W-:-:S07]  /*0da0*/  IMAD.SHL.U32 R19, R2, 0x8, RZ ;  /* 0x0000000802137824 */ /* 0x000fce00078e00ff */
.L_x_11406:
[----:B------:R-:W-:Y:S01]  /*0db0*/  ULDC.64 UR8, c[0x0][0xa28] ;  /* 0x00028a0000087ab9 */ /* 0x000fe20000000a00 */
[----:B-1----:R-:W1:Y:S01]  /*0dc0*/  LDC R18, c[0x0][0x288] ;  /* 0x0000a200ff127b82 */ /* 0x002e620000000800 */
[----:B------:R-:W-:Y:S01]  /*0dd0*/  UISETP.NE.U32.AND UP0, UPT, UR8, URZ, UPT ;  /* 0x0000003f0800728c */ /* 0x000fe2000bf05070 */
[----:B----45:R-:W-:-:S03]  /*0de0*/  IMAD.MOV.U32 R6, RZ, RZ, RZ ;  /* 0x000000ffff067224 */ /* 0x030fc600078e00ff */
[----:B------:R-:W-:-:S03]  /*0df0*/  UISETP.NE.AND.EX UP0, UPT, UR9, URZ, UPT, UP0 ;  /* 0x0000003f0900728c */ /* 0x000fc6000bf05300 */
[----:B------:R-:W-:Y:S01]  /*0e00*/  ULDC.64 UR8, c[0x0][0xa18] ;  /* 0x0002860000087ab9 */ /* 0x000fe20000000a00 */
[----:B0-23--:R-:W2:Y:S01]  /*0e10*/  LDC.64 R8, c[0x0][0x3f8] ;  /* 0x0000fe00ff087b82 */ /* 0x00dea20000000a00 */
[----:B------:R-:W-:Y:S01]  /*0e20*/  UISETP.NE.U32.AND UP1, UPT, UR8, URZ, UPT ;  /* 0x0000003f0800728c */ /* 0x000fe2000bf25070 */
[----:B------:R-:W-:-:S03]  /*0e30*/  PLOP3.LUT P0, PT, PT, PT, UP0, 0x80, 0x0 ;  /* 0x000000000000781c */ /* 0x000fc60003f0f008 */
[----:B------:R-:W-:-:S03]  /*0e40*/  UISETP.NE.AND.EX UP1, UPT, UR9, URZ, UPT, UP1 ;  /* 0x0000003f0900728c */ /* 0x000fc6000bf25310 */
[----:B------:R-:W-:Y:S01]  /*0e50*/  @UP0 ULDC.64 UR8, c[0x0][0xa28] ;  /* 0x00028a0000080ab9 */ /* 0x000fe20000000a00 */
[----:B------:R-:W3:Y:S01]  /*0e60*/  LDC R0, c[0x0][0x404] ;  /* 0x00010100ff007b82 */ /* 0x000ee20000000800 */
[----:B------:R-:W-:Y:S01]  /*0e70*/  @UP0 UIMAD.WIDE UR8, UR5, 0x4, UR8 ;  /* 0x00000004050808a5 */ /* 0x000fe2000f8e0208 */
[----:B------:R-:W-:-:S05]  /*0e80*/  PLOP3.LUT P2, PT, PT, PT, UP1, 0x80, 0x0 ;  /* 0x000000000000781c */ /* 0x000fca0003f4f018 */
[----:B------:R-:W-:Y:S01]  /*0e90*/  @UP1 ULDC.64 UR10, c[0x0][0xa18] ;  /* 0x00028600000a1ab9 */ /* 0x000fe20000000a00 */
[----:B------:R-:W-:Y:S01]  /*0ea0*/  IMAD.U32 R2, RZ, RZ, UR8 ;  /* 0x00000008ff027e24 */ /* 0x000fe2000f8e00ff */
[----:B------:R-:W4:Y:S01]  /*0eb0*/  LDC R17, c[0x0][0x2e0] ;  /* 0x0000b800ff117b82 */ /* 0x000f220000000800 */
[----:B0-----:R-:W-:Y:S01]  /*0ec0*/  IMAD.U32 R3, RZ, RZ, UR9 ;  /* 0x00000009ff037e24 */ /* 0x001fe2000f8e00ff */
[----:B------:R-:W-:-:S04]  /*0ed0*/  @UP1 UIMAD.WIDE UR8, UR5, 0x4, UR10 ;  /* 0x00000004050818a5 */ /* 0x000fc8000f8e020a */
[----:B------:R0:W5:Y:S02]  /*0ee0*/  @P0 LDG.E R6, desc[UR46][R2.64] ;  /* 0x0000002e02060981 */ /* 0x000164000c1e1900 */
[----:B------:R-:W-:Y:S02]  /*0ef0*/  IMAD.U32 R4, RZ, RZ, UR8 ;  /* 0x00000008ff047e24 */ /* 0x000fe4000f8e00ff */
[----:B------:R-:W-:Y:S01]  /*0f00*/  IMAD.U32 R5, RZ, RZ, UR9 ;  /* 0x00000009ff057e24 */ /* 0x000fe2000f8e00ff */
[----:B------:R-:W-:-:S04]  /*0f10*/  ULDC.64 UR8, c[0x0][0xa20] ;  /* 0x0002880000087ab9 */ /* 0x000fc80000000a00 */
[----:B-1----:R0:W5:Y:S01]  /*0f20*/  @P2 LDG.E R18, desc[UR46][R4.64] ;  /* 0x0000002e04122981 */ /* 0x002162000c1e1900 */
[----:B--2---:R-:W-:Y:S01]  /*0f30*/  ISETP.NE.U32.AND P0, PT, R8, RZ, PT ;  /* 0x000000ff0800720c */ /* 0x004fe20003f05070 */
[----:B------:R-:W-:Y:S01]  /*0f40*/  UMOV UR41, UR6 ;  /* 0x0000000600297c82 */ /* 0x000fe20008000000 */
[----:B------:R-:W-:Y:S02]  /*0f50*/  ISETP.NE.U32.AND P1, PT, RZ, UR8, PT ;  /* 0x00000008ff007c0c */ /* 0x000fe4000bf25070 */
[----:B------:R-:W-:Y:S02]  /*0f60*/  ISETP.NE.AND.EX P0, PT, R9, RZ, PT, P0 ;  /* 0x000000ff0900720c */ /* 0x000fe40003f05300 */
[----:B------:R-:W-:Y:S02]  /*0f70*/  ISETP.NE.AND.EX P1, PT, RZ, UR9, PT, P1 ;  /* 0x00000009ff007c0c */ /* 0x000fe4000bf25310 */
[----:B---3--:R-:W-:Y:S01]  /*0f80*/  SEL R0, R0, 0x1, P0 ;  /* 0x0000000100007807 */ /* 0x008fe20000000000 */
[----:B0-----:R-:W-:Y:S10]  /*0f90*/  @P2 BRA `(.L_x_11307) ;  /* 0x00000000002c2947 */ /* 0x001ff40003800000 */
        /* <DEDUP_REMOVED lines=11> */
.L_x_11307:
[----:B------:R-:W-:Y:S01]  /*1050*/  UMOV UR42, UR5 ;  /* 0x00000005002a7c82 */ /* 0x000fe20008000000 */
[----:B----4-:R-:W-:Y:S02]  /*1060*/  IMAD R17, R0, R17, RZ ;  /* 0x0000001100117224 */ /* 0x010fe400078e02ff */
        /* <DEDUP_REMOVED lines=8> */
.L_x_11308:
        /* <DEDUP_REMOVED lines=11> */
.L_x_11309:
        /* <DEDUP_REMOVED lines=18> */
.L_x_11311:
[----:B------:R-:W-:-:S13]  /*12c0*/  ISETP.NE.AND P0, PT, R9, 0x1, PT ;  /* 0x000000010900780c */ /* 0x000fda0003f05270 */
[----:B------:R-:W0:Y:S02]  /*12d0*/  @P0 LDC.64 R4, c[0x0][0x9e8] ;  /* 0x00027a00ff040b82 */ /* 0x000e240000000a00 */
[----:B0-----:R-:W-:-:S05]  /*12e0*/  @P0 IMAD.HI.U32 R4, R2, R4, RZ ;  /* 0x0000000402040227 */ /* 0x001fca00078e00ff */
[----:B------:R-:W-:-:S07]  /*12f0*/  @P0 SHF.R.U32.HI R2, RZ, R5, R4 ;  /* 0x00000005ff020219 */ /* 0x000fce0000011604 */
.L_x_11312:
[----:B------:R-:W-:-:S05]  /*1300*/  IMAD R3, R2, R9, R9 ;  /* 0x0000000902037224 */ /* 0x000fca00078e0209 */
[----:B------:R-:W-:-:S07]  /*1310*/  VIMNMX R0, R0, R3, PT ;  /* 0x0000000300007248 */ /* 0x000fce0003fe0100 */
.L_x_11310:
        /* <DEDUP_REMOVED lines=24> */
.L_x_11314:
[----:B------:R-:W-:-:S13]  /*14a0*/  ISETP.NE.AND P0, PT, R9, 0x1, PT ;  /* 0x000000010900780c */ /* 0x000fda0003f05270 */
[----:B------:R-:W0:Y:S02]  /*14b0*/  @P0 LDC.64 R2, c[0x0][0x9e8] ;  /* 0x00027a00ff020b82 */ /* 0x000e240000000a00 */
[----:B0-----:R-:W-:-:S05]  /*14c0*/  @P0 IMAD.HI.U32 R0, R4, R2, RZ ;  /* 0x0000000204000227 */ /* 0x001fca00078e00ff */
[----:B------:R-:W-:-:S07]  /*14d0*/  @P0 SHF.R.U32.HI R4, RZ, R3, R0 ;  /* 0x00000003ff040219 */ /* 0x000fce0000011600 */
.L_x_11315:
[----:B------:R-:W-:-:S05]  /*14e0*/  IMAD R4, R4, R9, RZ ;  /* 0x0000000904047224 */ /* 0x000fca00078e02ff */
[----:B------:R-:W-:-:S13]  /*14f0*/  R2UR UR5, R4 ;  /* 0x00000000040572ca */ /* 0x000fda00000e0000 */
[----:B------:R-:W-:-:S04]  /*1500*/  UISETP.LT.AND UP0, UPT, UR4, UR5, UPT ;  /* 0x000000050400728c */ /* 0x000fc8000bf01270 */
[----:B------:R-:W-:-:S12]  /*1510*/  USEL UR4, UR4, UR5, !UP0 ;  /* 0x0000000504047287 */ /* 0x000fd8000c000000 */
.L_x_11313:
        /* <DEDUP_REMOVED lines=10> */
[----:B------:R-:W-:Y:S01]  /*15c0*/  CS2R R14, SRZ ;  /* 0x00000000000e7805 */ /* 0x000fe2000001ff00 */
[----:B------:R-:W-:Y:S01]  /*15d0*/  IMAD.MOV.U32 R110, RZ, RZ, RZ ;  /* 0x000000ffff6e7224 */ /* 0x000fe200078e00ff */
[----:B------:R-:W-:Y:S01]  /*15e0*/  UISETP.LT.AND UP0, UPT, URZ, UR5, UPT ;  /* 0x000000053f00728c */ /* 0x000fe2000bf01270 */
[----:B------:R-:W-:Y:S02]  /*15f0*/  CS2R R24, SRZ ;  /* 0x0000000000187805 */ /* 0x000fe4000001ff00 */
[----:B------:R-:W-:Y:S01]  /*1600*/  CS2R R12, SRZ ;  /* 0x00000000000c7805 */ /* 0x000fe2000001ff00 */
[----:B------:R-:W-:Y:S01]  /*1610*/  IMAD.MOV.U32 R106, RZ, RZ, RZ ;  /* 0x000000ffff6a7224 */ /* 0x000fe200078e00ff */
[----:B------:R-:W-:Y:S01]  /*1620*/  USEL UR43, URZ, UR5, !UP0 ;  /* 0x000000053f2b7287 */ /* 0x000fe2000c000000 */
[----:B------:R-:W-:Y:S01]  /*1630*/  IMAD.MOV.U32 R27, RZ, RZ, RZ ;  /* 0x000000ffff1b7224 */ /* 0x000fe200078e00ff */
[----:B------:R-:W-:Y:S02]  /*1640*/  CS2R R102, SRZ ;  /* 0x0000000000667805 */ /* 0x000fe4000001ff00 */
[----:B------:R-:W-:-:S02]  /*1650*/  CS2R R100, SRZ ;  /* 0x0000000000647805 */ /* 0x000fc4000001ff00 */
[----:B------:R-:W-:Y:S02]  /*1660*/  CS2R R98, SRZ ;  /* 0x0000000000627805 */ /* 0x000fe4000001ff00 */
[----:B------:R-:W-:Y:S02]  /*1670*/  CS2R R96, SRZ ;  /* 0x0000000000607805 */ /* 0x000fe4000001ff00 */
[----:B------:R-:W-:Y:S02]  /*1680*/  ISETP.GT.AND P1, PT, R88, UR43, PT ;  /* 0x0000002b58007c0c */ /* 0x000fe4000bf24270 */
[----:B------:R-:W-:Y:S02]  /*1690*/  CS2R R94, SRZ ;  /* 0x00000000005e7805 */ /* 0x000fe4000001ff00 */
[----:B------:R-:W-:Y:S02]  /*16a0*/  CS2R R92, SRZ ;  /* 0x00000000005c7805 */ /* 0x000fe4000001ff00 */
[----:B------:R-:W-:Y:S01]  /*16b0*/  CS2R R90, SRZ ;  /* 0x00000000005a7805 */ /* 0x000fe2000001ff00 */
[----:B------:R-:W-:-:S06]  /*16c0*/  IMAD.MOV.U32 R89, RZ, RZ, RZ ;  /* 0x000000ffff597224 */ /* 0x000fcc00078e00ff */
[----:B------:R-:W-:Y:S05]  /*16d0*/  @!P1 BRA `(.L_x_11316) ;  /* 0x000000d400549947 */ /* 0x000fea0003800000 */
[----:B------:R-:W0:Y:S01]  /*16e0*/  S2R R3, SR_TID.X ;  /* 0x0000000000037919 */ /* 0x000e220000002100 */
[----:B------:R-:W1:Y:S01]  /*16f0*/  S2UR UR6, SR_CgaCtaId ;  /* 0x00000000000679c3 */ /* 0x000e620000008800 */
[----:B------:R-:W-:Y:S02]  /*1700*/  UMOV UR45, 0x400 ;  /* 0x00000400002d7882 */ /* 0x000fe40000000000 */
[----:B-1----:R-:W-:Y:S01]  /*1710*/  ULEA UR45, UR6, UR45, 0x18 ;  /* 0x0000002d062d7291 */ /* 0x002fe2000f8ec03f */
[----:B0-----:R-:W-:-:S05]  /*1720*/  VIADD R4, R3, 0xffffff80 ;  /* 0xffffff8003047836 */ /* 0x001fca0000000000 */
[----:B------:R-:W-:-:S04]  /*1730*/  SHF.R.S32.HI R3, RZ, 0x1f, R4 ;  /* 0x0000001fff037819 */ /* 0x000fc80000011404 */
[----:B------:R-:W-:-:S04]  /*1740*/  LEA.HI R3, R3, R4, RZ, 0x7 ;  /* 0x0000000403037211 */ /* 0x000fc800078f38ff */
[----:B------:R-:W-:-:S05]  /*1750*/  SHF.R.S32.HI R3, RZ, 0x7, R3 ;  /* 0x00000007ff037819 */ /* 0x000fca0000011403 */
[----:B------:R-:W0:Y:S02]  /*1760*/  SHFL.IDX PT, R0, R3, RZ, 0x1f ;  /* 0x00001fff03007589 */ /* 0x000e2400000e0000 */
[----:B0-----:R-:W-:-:S13]  /*1770*/  R2UR UR44, R0 ;  /* 0x00000000002c72ca */ /* 0x001fda00000e0000 */
        /* <DEDUP_REMOVED lines=26> */
.L_x_11317:
        /* <DEDUP_REMOVED lines=9> */
.L_x_11500:
[----:B------:R-:W-:Y:S05]  /*19b0*/  @!P0 BRA `(.L_x_11319) ;  /* 0x0000000000048947 */ /* 0x000fea0003800000 */
[----:B------:R-:W-:Y:S01]  /*19c0*/  BPT.TRAP 0x1 ;  /* 0x000000040000795c */ /* 0x000fe20000300000 */
.L_x_11319:
[----:B------:R-:W-:Y:S02]  /*19d0*/  IMAD.U32 R4, RZ, RZ, UR39 ;  /* 0x00000027ff047e24 */ /* 0x000fe4000f8e00ff */
[----:B0-----:R-:W-:-:S03]  /*19e0*/  IMAD.U32 R3, RZ, RZ, UR38 ;  /* 0x00000026ff037e24 */ /* 0x001fc6000f8e00ff */
[----:B------:R-:W-:Y:S02]  /*19f0*/  LEA R4, R4, UR45, 0x3 ;  /* 0x0000002d04047c11 */ /* 0x000fe4000f8e18ff */
[----:B------:R-:W-:-:S04]  /*1a00*/  SHF.L.U32 R3, R3, 0x1f, RZ ;  /* 0x0000001f03037819 */ /* 0x000fc800000006ff */
[----:B------:R0:W1:Y:S01]  /*1a10*/  SYNCS.PHASECHK.TRANS64.TRYWAIT P2, [R4+URZ+0x16830], R3 ;  /* 0x01683003040075a7 */ /* 0x000062000804017f */
[----:B------:R-:W-:Y:S05]  /*1a20*/  @!P0 BRA `(.L_x_11320) ;  /* 0x0000000000048947 */ /* 0x000fea0003800000 */
[----:B------:R-:W-:Y:S01]  /*1a30*/  BPT.TRAP 0x1 ;  /* 0x000000040000795c */ /* 0x000fe20000300000 */
.L_x_11320:
[----:B------:R-:W2:Y:S02]  /*1a40*/  S2R R0, SR_TID.X ;  /* 0x0000000000007919 */ /* 0x000ea40000002100 */
[----:B--2---:R-:W-:Y:S01]  /*1a50*/  LOP3.LUT P1, RZ, R0, 0x7f, RZ, 0xc0, !PT ;  /* 0x0000007f00ff7812 */ /* 0x004fe2000782c0ff */
[----:B-1----:R-:W-:-:S12]  /*1a60*/  @P2 BRA `(.L_x_11321) ;  /* 0x0000000000082947 */ /* 0x002fd80003800000 */
[----:B------:R-:W1:Y:S02]  /*1a70*/  SYNCS.PHASECHK.TRANS64.TRYWAIT P2, [R4+URZ+0x16830], R3 ;  /* 0x01683003040075a7 */ /* 0x000e64000804017f */
[----:B-1----:R-:W-:Y:S05]  /*1a80*/  @!P2 BRA `(.L_x_11322) ;  /* 0x000001300044a947 */ /* 0x002fea0003800000 */
.L_x_11321:
[----:B------:R-:W-:Y:S05]  /*1a90*/  WARPSYNC.ALL ;  /* 0x0000000000007948 */ /* 0x000fea0003800000 */
[----:B------:R-:W-:Y:S01]  /*1aa0*/  UIADD3 UR4, UR45, 0xe400, URZ ;  /* 0x0000e4002d047890 */ /* 0x000fe2000fffe03f */
[----:B------:R-:W2:Y:S01]  /*1ab0*/  LDL R98, [R1+0x4] ;  /* 0x0000040001627983 */ /* 0x000ea20000100800 */
[----:B------:R-:W-:Y:S01]  /*1ac0*/  ULOP3.LUT UR16, UR48, 0x10000, URZ, 0xfc, !UPT ;  /* 0x0001000030107892 */ /* 0x000fe2000f8efc3f */
[----:B------:R-:W-:Y:S01]  /*1ad0*/  WARPGROUP.ARRIVE ;  /* 0x00000000000079c5 */ /* 0x000fe20000000000 */
[----:B------:R-:W-:Y:S01]  /*1ae0*/  USHF.R.U32.HI UR4, URZ, 0x4, UR4 ;  /* 0x000000043f047899 */ /* 0x000fe20008011604 */
[----:B------:R-:W-:Y:S01]  /*1af0*/  IMAD.MOV.U32 R21, RZ, RZ, -0x80 ;  /* 0xffffff80ff157424 */ /* 0x000fe200078e00ff */
[----:B------:R-:W-:Y:S01]  /*1b00*/  UMOV UR17, 0x40000040 ;  /* 0x4000004000117882 */ /* 0x000fe20000000000 */
[----:B------:R-:W-:Y:S01]  /*1b10*/  UMOV UR19, 0x40000040 ;  /* 0x4000004000137882 */ /* 0x000fe20000000000 */
[----:B------:R-:W-:Y:S01]  /*1b20*/  ULOP3.LUT UR4, UR4, 0x3fff, URZ, 0xc0, !UPT ;  /* 0x00003fff04047892 */ /* 0x000fe2000f8ec03f */
[----:B01----:R-:W-:Y:S01]  /*1b30*/  @!P1 VIADD R4, R4, 0x16840 ;  /* 0x0001684004049836 */ /* 0x003fe20000000000 */
[----:B------:R-:W-:Y:S01]  /*1b40*/  UMOV UR5, 0x40000040 ;  /* 0x4000004000057882 */ /* 0x000fe20000000000 */
[----:B------:R-:W-:Y:S01]  /*1b50*/  UMOV UR7, 0x40000040 ;  /* 0x4000004000077882 */ /* 0x000fe20000000000 */
[----:B------:R-:W-:-:S02]  /*1b60*/  ULOP3.LUT UR20, UR4, 0x10000, URZ, 0xfc, !UPT ;  /* 0x0001000004147892 */ /* 0x000fc4000f8efc3f */
[----:B------:R-:W-:Y:S01]  /*1b70*/  UIADD3 UR4, UR16, 0x2, URZ ;  /* 0x0000000210047890 */ /* 0x000fe2000fffe03f */
[----:B------:R-:W-:Y:S01]  /*1b80*/  @!P1 PRMT R4, RZ, 0x654, R4 ;  /* 0x00000654ff049816 */ /* 0x000fe20000000004 */
[----:B------:R-:W-:Y:S02]  /*1b90*/  ULEA UR18, UR39, UR20, 0xa ;  /* 0x0000001427127291 */ /* 0x000fe4000f8e503f */
[----:B------:R-:W-:Y:S02]  /*1ba0*/  UIADD3 UR8, UR16, 0x4, URZ ;  /* 0x0000000410087890 */ /* 0x000fe4000fffe03f */
[----:B------:R-:W-:Y:S02]  /*1bb0*/  UIADD3 UR6, UR18, 0x2, URZ ;  /* 0x0000000212067890 */ /* 0x000fe4000fffe03f */
[----:B------:R-:W-:Y:S01]  /*1bc0*/  UIADD3 UR10, UR18, 0x4, URZ ;  /* 0x00000004120a7890 */ /* 0x000fe2000fffe03f */
[----:B------:R-:W-:Y:S02]  /*1bd0*/  UMOV UR9, 0x40000040 ;  /* 0x4000004000097882 */ /* 0x000fe40000000000 */
[----:B------:R-:W-:Y:S01]  /*1be0*/  HGMMA.64x128x16.F32.BF16 R24, gdesc[UR16], RZ, !UPT, gsb0 ;  /* 0x01e00000101879f0 */ /* 0x000fe2000c0018ff */
        /* <DEDUP_REMOVED lines=88> */
[----:B------:R-:W-:Y:S01]  /*2170*/  FMUL.FTZ R73, R73, UR10 ;  /* 0x0000000a49497c20 */ /* 0x000fe20008410000 */
[----:B------:R-:W-:Y:S01]  /*2180*/  IMAD R75, R16, -0x2, R57 ;  /* 0xfffffffe104b7824 */ /* 0x000fe200078e0239 */
[----:B------:R-:W-:Y:S01]  /*2190*/  LEA R78, R88, 0xffffff80, 0x7 ;  /* 0xffffff80584e7811 */ /* 0x000fe200078e38ff */
[----:B------:R-:W-:-:S03]  /*21a0*/  IMAD R59, R16, -0x2, R59 ;  /* 0xfffffffe103b7824 */ /* 0x000fc600078e023b */
[----:B------:R-:W1:Y:S01]  /*21b0*/  MUFU.TANH R5, R5 ;  /* 0x0000000500057308 */ /* 0x000e620000002400 */
[----:B--2---:R-:W-:Y:S02]  /*21c0*/  IMAD R4, R153, 0xc0, R98 ;  /* 0x000000c099047824 */ /* 0x004fe400078e0262 */
[C---:B------:R-:W-:Y:S02]  /*21d0*/  VIADD R82, R59.reuse, UR6 ;  /* 0x000000063b527c36 */ /* 0x040fe40008000000 */
[----:B------:R-:W-:-:S03]  /*21e0*/  VIADD R79, R59, UR21 ;  /* 0x000000153b4f7c36 */ /* 0x000fc60008000000 */
[----:B------:R-:W2:Y:S01]  /*21f0*/  MUFU.TANH R0, R0 ;  /* 0x0000000000007308 */ /* 0x000ea20000002400 */
[----:B------:R-:W-:-:S07]  /*2200*/  VIADDMNMX R70, R4, R82, R75, PT ;  /* 0x0000005204467246 */ /* 0x000fce000380014b */
        /* <DEDUP_REMOVED lines=61> */
[----:B-----5:R-:W-:Y:S01]  /*25e0*/  IMAD.IADD R73, R79, 0x1, R4 ;  /* 0x000000014f497824 */ /* 0x020fe200078e0204 */
        /* <DEDUP_REMOVED lines=13> */
.L_x_11325:
[----:B------:R-:W-:-:S06]  /*26c0*/  UISETP.NE.AND UP1, UPT, UR7, 0x1, UPT ;  /* 0x000000010700788c */ /* 0x000fcc000bf25270 */
[----:B------:R-:W-:-:S05]  /*26d0*/  PLOP3.LUT P2, PT, PT, PT, UP1, 0x80, 0x0 ;  /* 0x000000000000781c */ /* 0x000fca0003f4f018 */
[----:B------:R-:W-:-:S08]  /*26e0*/  @UP1 ULDC.64 UR10, c[0x0][0x9e8] ;  /* 0x00027a00000a1ab9 */ /* 0x000fd00000000a00 */
[----:B------:R-:W-:-:S05]  /*26f0*/  @P2 IMAD.HI.U32 R58, R57, UR10, RZ ;  /* 0x0000000a393a2c27 */ /* 0x000fca000f8e00ff */
[----:B------:R-:W-:-:S07]  /*2700*/  @P2 SHF.R.U32.HI R57, RZ, UR11, R58 ;  /* 0x0000000bff392c19 */ /* 0x000fce000801163a */
.L_x_11326:
[----:B------:R-:W-:Y:S05]  /*2710*/  BSYNC B0 ;  /* 0x0000000000007941 */ /* 0x000fea0003800000 */
.L_x_11324:
[----:B------:R-:W-:-:S04]  /*2720*/  IMAD R57, R57, UR7, -R78 ;  /* 0x0000000739397c24 */ /* 0x000fc8000f8e0a4e */
[----:B------:R-:W-:-:S05]  /*2730*/  IMAD R57, R16, -0x2, R57 ;  /* 0xfffffffe10397824 */ /* 0x000fca00078e0239 */
[----:B------:R-:W-:Y:S02]  /*2740*/  VIMNMX R73, R73, R57, !PT ;  /* 0x0000003949497248 */ /* 0x000fe40007fe0100 */
[----:B------:R-:W-:-:S07]  /*2750*/  VIADDMNMX R70, R57, UR7, R70, PT ;  /* 0x0000000739467c46 */ /* 0x000fce000b800146 */
.L_x_11323:
        /* <DEDUP_REMOVED lines=180> */
[----:B------:R-:W-:Y:S01]  /*32a0*/  ISETP.GE.AND P6, PT, R74, 0x7a, PT ;  /* 0x0000007a4a00780c */ /* 0x000fe20003fc6270 */
[----:B------:R-:W-:-:S12]  /*32b0*/  IMAD.IADD R74, R79, 0x1, R5 ;  /* 0x000000014f4a7824 */ /* 0x000fd800078e0205 */
[----:B------:R-:W-:Y:S02]  /*32c0*/  @P6 LOP3.LUT R22, R22, 0x8000000, RZ, 0xfc, !PT ;  /* 0x0800000016166812 */ /* 0x000fe400078efcff */
[----:B------:R-:W-:-:S04]  /*32d0*/  ISETP.GT.AND P6, PT, R73, 0x79, !P6 ;  /* 0x000000794900780c */ /* 0x000fc800077c4270 */
[----:B------:R-:W-:Y:S02]  /*32e0*/  ISETP.LT.OR P6, PT, R70, 0x7a, P6 ;  /* 0x0000007a4600780c */ /* 0x000fe400037c1670 */
[----:B------:R-:W-:Y:S02]  /*32f0*/  VIADDMNMX R70, R5, R82, R75, PT ;  /* 0x0000005205467246 */ /* 0x000fe4000380014b */
        /* <DEDUP_REMOVED lines=17> */
.L_x_11329:
[----:B------:R-:W-:-:S06]  /*3410*/  UISETP.NE.AND UP1, UPT, UR7, 0x1, UPT ;  /* 0x000000010700788c */ /* 0x000fcc000bf25270 */
[----:B------:R-:W-:-:S05]  /*3420*/  PLOP3.LUT P6, PT, PT, PT, UP1, 0x80, 0x0 ;  /* 0x000000000000781c */ /* 0x000fca0003fcf018 */
[----:B------:R-:W-:-:S08]  /*3430*/  @UP1 ULDC.64 UR10, c[0x0][0x9e8] ;  /* 0x00027a00000a1ab9 */ /* 0x000fd00000000a00 */
[----:B------:R-:W-:Y:S01]  /*3440*/  @P6 IMAD.HI.U32 R40, R73, UR10, RZ ;  /* 0x0000000a49286c27 */ /* 0x000fe2000f8e00ff */
[----:B------:R-:W-:-:S13]  /*3450*/  PLOP3.LUT P6, PT, PT, PT, UP1, 0x80, 0x0 ;  /* 0x000000000000781c */ /* 0x000fda0003fcf018 */
[----:B------:R-:W-:-:S07]  /*3460*/  @P6 SHF.R.U32.HI R73, RZ, UR11, R40 ;  /* 0x0000000bff496c19 */ /* 0x000fce0008011628 */
.L_x_11330:
[----:B------:R-:W-:Y:S05]  /*3470*/  BSYNC B0 ;  /* 0x0000000000007941 */ /* 0x000fea0003800000 */
.L_x_11328:
[----:B------:R-:W-:-:S04]  /*3480*/  IMAD R73, R73, UR7, -R78 ;  /* 0x0000000749497c24 */ /* 0x000fc8000f8e0a4e */
[----:B------:R-:W-:-:S05]  /*3490*/  IMAD R73, R16, -0x2, R73 ;  /* 0xfffffffe10497824 */ /* 0x000fca00078e0249 */
[----:B------:R-:W-:Y:S02]  /*34a0*/  VIMNMX R74, R74, R73, !PT ;  /* 0x000000494a4a7248 */ /* 0x000fe40007fe0100 */
[----:B------:R-:W-:-:S07]  /*34b0*/  VIADDMNMX R70, R73, UR7, R70, PT ;  /* 0x0000000749467c46 */ /* 0x000fce000b800146 */
.L_x_11327:
[----:B------:R-:W-:Y:S01]  /*34c0*/  ISETP.GT.AND P2, PT, R74, 0x1, !P2 ;  /* 0x000000014a00780c */ /* 0x000fe20005744270 */
[----:B------:R-:W-:Y:S01]  /*34d0*/  ULDC UR10, c[0x0][0x988] ;  /* 0x00026200000a7ab9 */ /* 0x000fe20000000800 */
[----:B------:R-:W-:Y:S02]  /*34e0*/  LOP3.LUT P6, RZ, R22, 0x8, RZ, 0xc0, !PT ;  /* 0x0000000816ff7812 */ /* 0x000fe400078cc0ff */
[----:B------:R-:W-:Y:S02]  /*34f0*/  ISETP.LT.OR P2, PT, R70, 0x2, P2 ;  /* 0x000000024600780c */ /* 0x000fe40001741670 */
[----:B------:R-:W-:Y:S02]  /*3500*/  ISETP.GT.AND P3, PT, R74, 0x70, !P3 ;  /* 0x000000704a00780c */ /* 0x000fe40005f64270 */
[----:B------:R-:W-:Y:S02]  /*3510*/  FSEL R3, R3, -INF , !P2 ;  /* 0xff80000003037808 */ /* 0x000fe40005000000 */
[----:B------:R-:W-:-:S02]  /*3520*/  LOP3.LUT P2, RZ, R22, 0x2, RZ, 0xc0, !PT ;  /* 0x0000000216ff7812 */ /* 0x000fc4000784c0ff */
[C---:B------:R-:W-:Y:S02]  /*3530*/  ISETP.GT.AND P4, PT, R74.reuse, 0x71, !P4 ;  /* 0x000000714a00780c */ /* 0x040fe40006784270 */
[----:B------:R-:W-:Y:S02]  /*3540*/  ISETP.GT.AND P2, PT, R74, 0x8, !P2 ;  /* 0x000000084a00780c */ /* 0x000fe40005744270 */
[C---:B------:R-:W-:Y:S02]  /*3550*/  ISETP.LT.OR P3, PT, R70.reuse, 0x71, P3 ;  /* 0x000000714600780c */ /* 0x040fe40001f61670 */
[----:B------:R-:W-:Y:S02]  /*3560*/  ISETP.LT.OR P2, PT, R70, 0x9, P2 ;  /* 0x000000094600780c */ /* 0x000fe40001741670 */
[----:B------:R-:W-:Y:S02]  /*3570*/  ISETP.GT.AND P5, PT, R74, 0x78, !P5 ;  /* 0x000000784a00780c */ /* 0x000fe40006fa4270 */
        /* <DEDUP_REMOVED lines=84> */
[----:B------:R-:W0:Y:S01]  /*3ac0*/  SHFL.BFLY PT, R7, R6, 0x2, 0x1f ;  /* 0x0c401f0006077f89 */ /* 0x000e2200000e0000 */
[----:B------:R-:W-:-:S02]  /*3ad0*/  LOP3.LUT P6, RZ, R22, 0x10, RZ, 0xc0, !PT ;  /* 0x0000001016ff7812 */ /* 0x000fc400078cc0ff */
[----:B------:R-:W-:Y:S02]  /*3ae0*/  ISETP.LT.OR P2, PT, R70, 0x3a, P2 ;  /* 0x0000003a4600780c */ /* 0x000fe40001741670 */
[----:B------:R-:W-:Y:S02]  /*3af0*/  FSEL R26, R26, -INF , !P5 ;  /* 0xff8000001a1a7808 */ /* 0x000fe40006800000 */
        /* <DEDUP_REMOVED lines=67> */
[----:B------:R-:W-:Y:S01]  /*3f30*/  MUFU.EX2 R148, R148 ;  /* 0x0000009400947308 */ /* 0x000fe20000000800 */
[----:B------:R-:W-:Y:S01]  /*3f40*/  ISETP.LT.OR P2, PT, R70, 0x6a, P2 ;  /* 0x0000006a4600780c */ /* 0x000fe20001741670 */
[--C-:B------:R-:W-:Y:S01]  /*3f50*/  FFMA.FTZ R73, R90, UR10, -R75.reuse ;  /* 0x0000000a5a497c23 */ /* 0x100fe2000801084b */
[----:B------:R-:W-:Y:S01]  /*3f60*/  FMNMX.FTZ R6, R42, R77, !PT ;  /* 0x0000004d2a067209 */ /* 0x000fe20007810000 */
[--C-:B------:R-:W-:Y:S01]  /*3f70*/  FFMA.FTZ R81, R32, UR10, -R75.reuse ;  /* 0x0000000a20517c23 */ /* 0x100fe2000801084b */
[----:B------:R-:W-:Y:S01]  /*3f80*/  FSEL R12, R12, -INF , !P2 ;  /* 0xff8000000c0c7808 */ /* 0x000fe20005000000 */
[--C-:B------:R-:W-:Y:S01]  /*3f90*/  FFMA.FTZ R144, R72, UR10, -R75.reuse ;  /* 0x0000000a48907c23 */ /* 0x100fe2000801084b */
[----:B------:R-:W-:Y:S01]  /*3fa0*/  FMNMX.FTZ R77, R9, R6, !PT ;  /* 0x00000006094d7209 */ /* 0x000fe20007810000 */
[----:B------:R-:W0:Y:S01]  /*3fb0*/  MUFU.EX2 R71, R71 ;  /* 0x0000004700477308 */ /* 0x000e220000000800 */
[----:B------:R-:W-:Y:S01]  /*3fc0*/  FSEL R58, R15, -INF , !P4 ;  /* 0xff8000000f3a7808 */ /* 0x000fe20006000000 */
[--C-:B------:R-:W-:Y:S01]  /*3fd0*/  FFMA.FTZ R69, R69, UR10, -R75.reuse ;  /* 0x0000000a45457c23 */ /* 0x100fe2000801084b */
[----:B------:R-:W-:Y:S01]  /*3fe0*/  FMNMX.FTZ R6, R8, R77, !PT ;  /* 0x0000004d08067209 */ /* 0x000fe20007810000 */
[--C-:B------:R-:W-:Y:S01]  /*3ff0*/  FFMA.FTZ R146, R68, UR10, -R75.reuse ;  /* 0x0000000a44927c23 */ /* 0x100fe2000801084b */
[----:B------:R-:W-:Y:S01]  /*4000*/  ISETP.LT.OR P6, PT, R70, 0x7a, P6 ;  /* 0x0000007a4600780c */ /* 0x000fe200037c1670 */
        /* <DEDUP_REMOVED lines=10> */
[----:B------:R-:W2:Y:S01]  /*40b0*/  MUFU.EX2 R73, R73 ;  /* 0x0000004900497308 */ /* 0x000ea20000000800 */
        /* <DEDUP_REMOVED lines=8> */
[--C-:B------:R-:W-:Y:S01]  /*4140*/  FFMA.FTZ R59, R59, UR10, -R75.reuse ;  /* 0x0000000a3b3b7c23 */ /* 0x100fe2000801084b */
        /* <DEDUP_REMOVED lines=8> */
[----:B------:R-:W-:Y:S01]  /*41d0*/  FFMA.FTZ R55, R55, UR10, -R75 ;  /* 0x0000000a37377c23 */ /* 0x000fe2000801084b */
[----:B------:R-:W-:-:S04]  /*41e0*/  FMNMX.FTZ R6, R27, R6, !PT ;  /* 0x000000061b067209 */ /* 0x000fc80007810000 */
[----:B------:R-:W-:Y:S01]  /*41f0*/  FMNMX.FTZ R77, R29, R6, !PT ;  /* 0x000000061d4d7209 */ /* 0x000fe20007810000 */
[----:B------:R5:W-:Y:S03]  /*4200*/  MUFU.EX2 R67, R60 ;  /* 0x0000003c00437308 */ /* 0x000be60000000800 */
[----:B------:R-:W-:-:S04]  /*4210*/  FMNMX.FTZ R6, R30, R77, !PT ;  /* 0x0000004d1e067209 */ /* 0x000fc80007810000 */
[----:B------:R-:W-:Y:S01]  /*4220*/  FMNMX.FTZ R6, R33, R6, !PT ;  /* 0x0000000621067209 */ /* 0x000fe20007810000 */
[----:B------:R-:W4:Y:S01]  /*4230*/  MUFU.EX2 R146, R146 ;  /* 0x0000009200927308 */ /* 0x000f220000000800 */
[----:B-----5:R-:W-:Y:S01]  /*4240*/  FSEL R60, R21, -INF , !P6 ;  /* 0xff800000153c7808 */ /* 0x020fe20007000000 */
        /* <DEDUP_REMOVED lines=23> */
[----:B------:R-:W0:Y:S01]  /*43c0*/  SHFL.BFLY PT, R6, R77, 0x2, 0x1f ;  /* 0x0c401f004d067f89 */ /* 0x000e2200000e0000 */
[----:B------:R-:W-:Y:S08]  /*43d0*/  MUFU.EX2 R59, R59 ;  /* 0x0000003b003b7308 */ /* 0x000ff00000000800 */
[----:B------:R-:W-:Y:S08]  /*43e0*/  MUFU.EX2 R132, R132 ;  /* 0x0000008400847308 */ /* 0x000ff00000000800 */
[----:B------:R-:W-:Y:S01]  /*43f0*/  MUFU.EX2 R15, R15 ;  /* 0x0000000f000f7308 */ /* 0x000fe20000000800 */
[----:B0-----:R-:W-:-:S07]  /*4400*/  FMNMX.FTZ R46, R77, R6, !PT ;  /* 0x000000064d2e7209 */ /* 0x001fce0007810000 */
[----:B------:R-:W-:Y:S01]  /*4410*/  MUFU.EX2 R134, R134 ;  /* 0x0000008600867308 */ /* 0x000fe20000000800 */
[----:B------:R-:W-:Y:S01]  /*4420*/  FFMA.FTZ R77, R44, UR10, -R75 ;  /* 0x0000000a2c4d7c23 */ /* 0x000fe2000801084b */
[----:B------:R-:W0:Y:S06]  /*4430*/  SHFL.BFLY PT, R83, R46, 0x1, 0x1f ;  /* 0x0c201f002e537f89 */ /* 0x000e2c00000e0000 */
[----:B------:R-:W-:Y:S08]  /*4440*/  MUFU.EX2 R21, R21 ;  /* 0x0000001500157308 */ /* 0x000ff00000000800 */
[----:B------:R-:W-:Y:S08]  /*4450*/  MUFU.EX2 R128, R128 ;  /* 0x0000008000807308 */ /* 0x000ff00000000800 */
[----:B------:R-:W-:Y:S01]  /*4460*/  MUFU.EX2 R57, R57 ;  /* 0x0000003900397308 */ /* 0x000fe20000000800 */
[----:B0-----:R-:W-:-:S04]  /*4470*/  FMNMX.FTZ R6, R46, R83, !PT ;  /* 0x000000532e067209 */ /* 0x001fc80007810000 */
[C---:B------:R-:W-:Y:S01]  /*4480*/  FSETP.NEU.FTZ.AND P2, PT, R6.reuse, -INF , PT ;  /* 0xff8000000600780b */ /* 0x040fe20003f5d000 */
[----:B------:R-:W-:Y:S02]  /*4490*/  FMUL.FTZ R32, R6, UR10 ;  /* 0x0000000a06207c20 */ /* 0x000fe40008410000 */
[----:B------:R-:W-:Y:S03]  /*44a0*/  MUFU.EX2 R130, R130 ;  /* 0x0000008200827308 */ /* 0x000fe60000000800 */
[----:B------:R-:W-:Y:S02]  /*44b0*/  FSEL R32, R32, RZ, P2 ;  /* 0x000000ff20207208 */ /* 0x000fe40001000000 */
[----:B------:R-:W-:-:S03]  /*44c0*/  PLOP3.LUT P2, PT, PT, PT, UP0, 0x40, 0x0 ;  /* 0x000000000000781c */ /* 0x000fc60003f4e808 */
[----:B------:R-:W-:Y:S01]  /*44d0*/  MUFU.EX2 R55, R55 ;  /* 0x0000003700377308 */ /* 0x000fe20000000800 */
[--C-:B------:R-:W-:Y:S01]  /*44e0*/  FFMA.FTZ R149, R0, UR10, -R32.reuse ;  /* 0x0000000a00957c23 */ /* 0x100fe20008010820 */
[--C-:B------:R-:W-:Y:S01]  /*44f0*/  FFMA.FTZ R0, R3, UR10, -R32.reuse ;  /* 0x0000000a03007c23 */ /* 0x100fe20008010820 */
[----:B------:R-:W-:Y:S01]  /*4500*/  FADD.FTZ R3, R148, R71 ;  /* 0x0000004794037221 */ /* 0x000fe20000010000 */
[--C-:B------:R-:W-:Y:S01]  /*4510*/  FFMA.FTZ R151, R40, UR10, -R32.reuse ;  /* 0x0000000a28977c23 */ /* 0x100fe20008010820 */
[--C-:B------:R-:W-:Y:S01]  /*4520*/  FFMA.FTZ R2, R42, UR10, -R32.reuse ;  /* 0x0000000a2a027c23 */ /* 0x100fe20008010820 */
[--C-:B------:R-:W-:Y:S01]  /*4530*/  FFMA.FTZ R145, R9, UR10, -R32.reuse ;  /* 0x0000000a09917c23 */ /* 0x100fe20008010820 */
[----:B-1----:R-:W-:Y:S01]  /*4540*/  FADD.FTZ R34, R150, R3 ;  /* 0x0000000396227221 */ /* 0x002fe20000010000 */
[----:B------:R-:W-:Y:S01]  /*4550*/  MUFU.EX2 R149, R149 ;  /* 0x0000009500957308 */ /* 0x000fe20000000800 */
[--C-:B------:R-:W-:Y:S01]  /*4560*/  FFMA.FTZ R8, R8, UR10, -R32.reuse ;  /* 0x0000000a08087c23 */ /* 0x100fe20008010820 */
[----:B------:R-:W-:Y:S01]  /*4570*/  FFMA.FTZ R147, R11, UR10, -R32 ;  /* 0x0000000a0b937c23 */ /* 0x000fe20008010820 */
[----:B--2---:R-:W-:Y:S01]  /*4580*/  FADD.FTZ R3, R73, R34 ;  /* 0x0000002249037221 */ /* 0x004fe20000010000 */
[--C-:B------:R-:W-:Y:S01]  /*4590*/  FFMA.FTZ R10, R10, UR10, -R32.reuse ;  /* 0x0000000a0a0a7c23 */ /* 0x100fe20008010820 */
[--C-:B------:R-:W-:Y:S01]  /*45a0*/  FFMA.FTZ R141, R14, UR10, -R32.reuse ;  /* 0x0000000a0e8d7c23 */ /* 0x100fe20008010820 */
[--C-:B------:R-:W-:Y:S01]  /*45b0*/  FFMA.FTZ R14, R13, UR10, -R32.reuse ;  /* 0x0000000a0d0e7c23 */ /* 0x100fe20008010820 */
[----:B---3--:R-:W-:Y:S01]  /*45c0*/  FADD.FTZ R34, R144, R3 ;  /* 0x0000000390227221 */ /* 0x008fe20000010000 */
[----:B------:R-:W0:Y:S01]  /*45d0*/  MUFU.EX2 R0, R0 ;  /* 0x0000000000007308 */ /* 0x000e220000000800 */
[--C-:B------:R-:W-:Y:S01]  /*45e0*/  FFMA.FTZ R143, R25, UR10, -R32.reuse ;  /* 0x0000000a198f7c23 */ /* 0x100fe20008010820 */
[----:B------:R-:W-:Y:S01]  /*45f0*/  FFMA.FTZ R24, R24, UR10, -R32 ;  /* 0x0000000a18187c23 */ /* 0x000fe20008010820 */
[----:B----4-:R-:W-:Y:S01]  /*4600*/  FADD.FTZ R3, R69, R34 ;  /* 0x0000002245037221 */ /* 0x010fe20000010000 */
[--C-:B------:R-:W-:Y:S01]  /*4610*/  FFMA.FTZ R137, R28, UR10, -R32.reuse ;  /* 0x0000000a1c897c23 */ /* 0x100fe20008010820 */
[--C-:B------:R-:W-:Y:S01]  /*4620*/  FFMA.FTZ R28, R27, UR10, -R32.reuse ;  /* 0x0000000a1b1c7c23 */ /* 0x100fe20008010820 */
[--C-:B------:R-:W-:Y:S01]  /*4630*/  FFMA.FTZ R139, R29, UR10, -R32.reuse ;  /* 0x0000000a1d8b7c23 */ /* 0x100fe20008010820 */
[----:B------:R-:W-:Y:S01]  /*4640*/  FADD.FTZ R36, R146, R3 ;  /* 0x0000000392247221 */ /* 0x000fe20000010000 */
[----:B------:R-:W1:Y:S01]  /*4650*/  MUFU.EX2 R151, R151 ;  /* 0x0000009700977308 */ /* 0x000e620000000800 */
[--C-:B------:R-:W-:Y:S01]  /*4660*/  FFMA.FTZ R30, R30, UR10, -R32.reuse ;  /* 0x0000000a1e1e7c23 */ /* 0x100fe20008010820 */
[----:B------:R-:W-:Y:S01]  /*4670*/  FFMA.FTZ R133, R33, UR10, -R32 ;  /* 0x0000000a21857c23 */ /* 0x000fe20008010820 */
[----:B-----5:R-:W-:Y:S01]  /*4680*/  FADD.FTZ R3, R63, R36 ;  /* 0x000000243f037221 */ /* 0x020fe20000010000 */
[--C-:B------:R-:W-:Y:S01]  /*4690*/  FFMA.FTZ R34, R35, UR10, -R32.reuse ;  /* 0x0000000a23227c23 */ /* 0x100fe20008010820 */
[--C-:B------:R-:W-:Y:S01]  /*46a0*/  FFMA.FTZ R135, R37, UR10, -R32.reuse ;  /* 0x0000000a25877c23 */ /* 0x100fe20008010820 */
[----:B------:R-:W-:Y:S01]  /*46b0*/  FFMA.FTZ R129, R41, UR10, -R32 ;  /* 0x0000000a29817c23 */ /* 0x000fe20008010820 */
[----:B------:R-:W-:Y:S01]  /*46c0*/  FADD.FTZ R36, R140, R3 ;  /* 0x000000038c247221 */ /* 0x000fe20000010000 */
[----:B------:R-:W2:Y:S01]  /*46d0*/  MUFU.EX2 R2, R2 ;  /* 0x0000000200027308 */ /* 0x000ea20000000800 */
[----:B0-----:R-:W-:Y:S01]  /*46e0*/  FADD.FTZ R38, R149, R0 ;  /* 0x0000000095267221 */ /* 0x001fe20000010000 */
[----:B------:R-:W-:Y:S01]  /*46f0*/  FFMA.FTZ R131, R45, UR10, -R32 ;  /* 0x0000000a2d837c23 */ /* 0x000fe20008010820 */
[----:B------:R-:W-:Y:S01]  /*4700*/  FADD.FTZ R9, R67, R36 ;  /* 0x0000002443097221 */ /* 0x000fe20000010000 */
[--C-:B------:R-:W-:Y:S01]  /*4710*/  FFMA.FTZ R36, R39, UR10, -R32.reuse ;  /* 0x0000000a27247c23 */ /* 0x100fe20008010820 */
[--C-:B------:R-:W-:Y:S01]  /*4720*/  FFMA.FTZ R47, R47, UR10, -R32.reuse ;  /* 0x0000000a2f2f7c23 */ /* 0x100fe20008010820 */
[----:B------:R-:W-:Y:S01]  /*4730*/  FFMA.FTZ R49, R49, UR10, -R32 ;  /* 0x0000000a31317c23 */ /* 0x000fe20008010820 */
[----:B------:R-:W-:Y:S01]  /*4740*/  FADD.FTZ R40, R142, R9 ;  /* 0x000000098e287221 */ /* 0x000fe20000010000 */
[----:B------:R-:W0:Y:S01]  /*4750*/  MUFU.EX2 R145, R145 ;  /* 0x0000009100917308 */ /* 0x000e220000000800 */
[----:B-1----:R-:W-:Y:S01]  /*4760*/  FADD.FTZ R3, R151, R38 ;  /* 0x0000002697037221 */ /* 0x002fe20000010000 */
[----:B------:R-:W-:Y:S01]  /*4770*/  FFMA.FTZ R51, R51, UR10, -R32 ;  /* 0x0000000a33337c23 */ /* 0x000fe20008010820 */
[----:B------:R-:W-:Y:S01]  /*4780*/  FADD.FTZ R9, R61, R40 ;  /* 0x000000283d097221 */ /* 0x000fe20000010000 */
[--C-:B------:R-:W-:Y:S01]  /*4790*/  FFMA.FTZ R53, R53, UR10, -R32.reuse ;  /* 0x0000000a35357c23 */ /* 0x100fe20008010820 */
[----:B------:R-:W-:Y:S01]  /*47a0*/  FFMA.FTZ R58, R58, UR10, -R32 ;  /* 0x0000000a3a3a7c23 */ /* 0x000fe20008010820 */
[----:B------:R-:W-:-:S02]  /*47b0*/  F2FP.BF16.F32.PACK_AB R149, R0, R149 ;  /* 0x000000950095723e */ /* 0x000fc400000010ff */
[----:B------:R-:W1:Y:S01]  /*47c0*/  MUFU.EX2 R8, R8 ;  /* 0x0000000800087308 */ /* 0x000e620000000800 */
[C---:B--2---:R-:W-:Y:S01]  /*47d0*/  FADD.FTZ R38, R2.reuse, R3 ;  /* 0x0000000302267221 */ /* 0x044fe20000010000 */
[----:B------:R-:W-:Y:S02]  /*47e0*/  F2FP.BF16.F32.PACK_AB R151, R2, R151 ;  /* 0x000000970297723e */ /* 0x000fe400000010ff */
[----:B------:R-:W-:Y:S02]  /*47f0*/  F2FP.BF16.F32.PACK_AB R148, R71, R148 ;  /* 0x000000944794723e */ /* 0x000fe400000010ff */
[----:B------:R-:W-:Y:S02]  /*4800*/  F2FP.BF16.F32.PACK_AB R150, R73, R150 ;  /* 0x000000964996723e */ /* 0x000fe400000010ff */
[----:B------:R-:W2:Y:S01]  /*4810*/  MUFU.EX2 R147, R147 ;  /* 0x0000009300937308 */ /* 0x000ea20000000800 */
[----:B0-----:R-:W-:Y:S01]  /*4820*/  FADD.FTZ R3, R145, R38 ;  /* 0x0000002691037221 */ /* 0x001fe20000010000 */
[----:B------:R-:W-:Y:S01]  /*4830*/  FADD.FTZ R38, R136, R9 ;  /* 0x0000000988267221 */ /* 0x000fe20000010000 */
[----:B------:R-:W-:-:S02]  /*4840*/  F2FP.BF16.F32.PACK_AB R144, R69, R144 ;  /* 0x000000904590723e */ /* 0x000fc400000010ff */
[----:B------:R-:W-:Y:S01]  /*4850*/  F2FP.BF16.F32.PACK_AB R146, R63, R146 ;  /* 0x000000923f92723e */ /* 0x000fe200000010ff */
[----:B------:R-:W-:Y:S01]  /*4860*/  FADD.FTZ R9, R65, R38 ;  /* 0x0000002641097221 */ /* 0x000fe20000010000 */
[----:B------:R-:W-:Y:S01]  /*4870*/  FFMA.FTZ R38, R43, UR10, -R32 ;  /* 0x0000000a2b267c23 */ /* 0x000fe20008010820 */
        /* <DEDUP_REMOVED lines=15> */
[C---:B0-----:R-:W-:Y:S01]  /*4970*/  FADD.FTZ R40, R10.reuse, R3 ;  /* 0x000000030a287221 */ /* 0x041fe20000010000 */
[----:B------:R-:W-:-:S06]  /*4980*/  F2FP.BF16.F32.PACK_AB R147, R10, R147 ;  /* 0x000000930a93723e */ /* 0x000fcc00000010ff */
[----:B------:R-:W0:Y:S01]  /*4990*/  MUFU.EX2 R143, R143 ;  /* 0x0000008f008f7308 */ /* 0x000e220000000800 */
[----:B-1----:R-:W-:-:S07]  /*49a0*/  FADD.FTZ R3, R141, R40 ;  /* 0x000000288d037221 */ /* 0x002fce0000010000 */
[----:B------:R-:W1:Y:S01]  /*49b0*/  MUFU.EX2 R24, R24 ;  /* 0x0000001800187308 */ /* 0x000e620000000800 */
[----:B--2---:R-:W-:Y:S01]  /*49c0*/  FADD.FTZ R40, R14, R3 ;  /* 0x000000030e287221 */ /* 0x004fe20000010000 */
[----:B------:R-:W-:Y:S01]  /*49d0*/  FFMA.FTZ R3, R12, UR10, -R32 ;  /* 0x0000000a0c037c23 */ /* 0x000fe20008010820 */
[----:B------:R-:W-:-:S05]  /*49e0*/  F2FP.BF16.F32.PACK_AB R141, R14, R141 ;  /* 0x0000008d0e8d723e */ /* 0x000fca00000010ff */
[----:B------:R-:W2:Y:S01]  /*49f0*/  MUFU.EX2 R137, R137 ;  /* 0x0000008900897308 */ /* 0x000ea20000000800 */
[----:B0-----:R-:W-:Y:S01]  /*4a00*/  FADD.FTZ R11, R143, R40 ;  /* 0x000000288f0b7221 */ /* 0x001fe20000010000 */
[----:B------:R-:W-:Y:S01]  /*4a10*/  FADD.FTZ R40, R134, R9 ;  /* 0x0000000986287221 */ /* 0x000fe20000010000 */
[----:B------:R-:W-:Y:S01]  /*4a20*/  FFMA.FTZ R9, R20, UR10, -R32 ;  /* 0x0000000a14097c23 */ /* 0x000fe20008010820 */
[C---:B------:R-:W-:Y:S02]  /*4a30*/  F2FP.BF16.F32.PACK_AB R134, R21.reuse, R134 ;  /* 0x000000861586723e */ /* 0x040fe400000010ff */
[----:B------:R-:W-:Y:S02]  /*4a40*/  FADD.FTZ R25, R21, R40 ;  /* 0x0000002815197221 */ /* 0x000fe40000010000 */
[----:B------:R-:W0:Y:S01]  /*4a50*/  MUFU.EX2 R28, R28 ;  /* 0x0000001c001c7308 */ /* 0x000e220000000800 */
[----:B-1----:R-:W-:Y:S01]  /*4a60*/  FADD.FTZ R20, R24, R11 ;  /* 0x0000000b18147221 */ /* 0x002fe20000010000 */
[--C-:B------:R-:W-:Y:S01]  /*4a70*/  FFMA.FTZ R11, R26, UR10, -R32.reuse ;  /* 0x0000000a1a0b7c23 */ /* 0x100fe20008010820 */
[----:B------:R-:W-:Y:S01]  /*4a80*/  FADD.FTZ R26, R128, R25 ;  /* 0x00000019801a7221 */ /* 0x000fe20000010000 */
[----:B------:R-:W-:Y:S01]  /*4a90*/  FFMA.FTZ R32, R60, UR10, -R32 ;  /* 0x0000000a3c207c23 */ /* 0x000fe20008010820 */
[----:B------:R-:W-:-:S02]  /*4aa0*/  F2FP.BF16.F32.PACK_AB R128, R57, R128 ;  /* 0x000000803980723e */ /* 0x000fc400000010ff */
[----:B------:R-:W-:Y:S01]  /*4ab0*/  FADD.FTZ R25, R57, R26 ;  /* 0x0000001a39197221 */ /* 0x000fe20000010000 */
[----:B------:R-:W1:Y:S01]  /*4ac0*/  MUFU.EX2 R139, R139 ;  /* 0x0000008b008b7308 */ /* 0x000e620000000800 */
[----:B--2---:R-:W-:Y:S01]  /*4ad0*/  FADD.FTZ R13, R137, R20 ;  /* 0x00000014890d7221 */ /* 0x004fe20000010000 */
[----:B------:R-:W-:Y:S01]  /*4ae0*/  F2FP.BF16.F32.PACK_AB R143, R24, R143 ;  /* 0x0000008f188f723e */ /* 0x000fe200000010ff */
[----:B------:R-:W-:Y:S01]  /*4af0*/  FADD.FTZ R40, R130, R25 ;  /* 0x0000001982287221 */ /* 0x000fe20000010000 */
[----:B------:R-:W-:-:S03]  /*4b00*/  F2FP.BF16.F32.PACK_AB R130, R55, R130 ;  /* 0x000000823782723e */ /* 0x000fc600000010ff */
[----:B------:R-:W-:Y:S01]  /*4b10*/  FADD.FTZ R25, R55, R40 ;  /* 0x0000002837197221 */ /* 0x000fe20000010000 */
        /* <DEDUP_REMOVED lines=33> */
[----:B------:R-:W0:Y:S01]  /*4d30*/  MUFU.EX2 R81, R81 ;  /* 0x0000005100517308 */ /* 0x000e220000000800 */
[----:B-1----:R-:W-:-:S07]  /*4d40*/  FADD.FTZ R42, R120, R15 ;  /* 0x0000000f782a7221 */ /* 0x002fce0000010000 */
[----:B------:R-:W-:Y:S08]  /*4d50*/  MUFU.EX2 R12, R47 ;  /* 0x0000002f000c7308 */ /* 0x000ff00000000800 */
[----:B------:R-:W1:Y:S01]  /*4d60*/  MUFU.EX2 R122, R122 ;  /* 0x0000007a007a7308 */ /* 0x000e620000000800 */
[C---:B0-----:R-:W-:Y:S01]  /*4d70*/  FADD.FTZ R13, R81.reuse, R42 ;  /* 0x0000002a510d7221 */ /* 0x041fe20000010000 */
[----:B------:R-:W-:-:S06]  /*4d80*/  F2FP.BF16.F32.PACK_AB R120, R81, R120 ;  /* 0x000000785178723e */ /* 0x000fcc00000010ff */
[----:B------:R-:W-:Y:S08]  /*4d90*/  MUFU.EX2 R49, R49 ;  /* 0x0000003100317308 */ /* 0x000ff00000000800 */
[----:B------:R-:W0:Y:S01]  /*4da0*/  MUFU.EX2 R31, R31 ;  /* 0x0000001f001f7308 */ /* 0x000e220000000800 */
[----:B-1----:R-:W-:-:S07]  /*4db0*/  FADD.FTZ R42, R122, R13 ;  /* 0x0000000d7a2a7221 */ /* 0x002fce0000010000 */
[----:B------:R-:W1:Y:S08]  /*4dc0*/  MUFU.EX2 R20, R51 ;  /* 0x0000003300147308 */ /* 0x000e700000000800 */
[----:B------:R-:W-:Y:S01]  /*4dd0*/  MUFU.EX2 R53, R53 ;  /* 0x0000003500357308 */ /* 0x000fe20000000800 */
[----:B0-----:R-:W-:-:S07]  /*4de0*/  F2FP.BF16.F32.PACK_AB R122, R31, R122 ;  /* 0x0000007a1f7a723e */ /* 0x001fce00000010ff */
[----:B------:R0:W2:Y:S01]  /*4df0*/  MUFU.EX2 R26, R3 ;  /* 0x00000003001a7308 */ /* 0x0000a20000000800 */
[----:B-1----:R-:W-:-:S07]  /*4e00*/  F2FP.BF16.F32.PACK_AB R125, R20, R49 ;  /* 0x00000031147d723e */ /* 0x002fce00000010ff */
[----:B------:R-:W1:Y:S01]  /*4e10*/  MUFU.EX2 R9, R9 ;  /* 0x0000000900097308 */ /* 0x000e620000000800 */
[----:B0-----:R-:W-:Y:S01]  /*4e20*/  FADD.FTZ R3, R131, R40 ;  /* 0x0000002883037221 */ /* 0x001fe20000010000 */
[----:B------:R-:W-:-:S03]  /*4e30*/  F2FP.BF16.F32.PACK_AB R131, R12, R131 ;  /* 0x000000830c83723e */ /* 0x000fc600000010ff */
[----:B------:R-:W-:Y:S01]  /*4e40*/  FADD.FTZ R40, R12, R3 ;  /* 0x000000030c287221 */ /* 0x000fe20000010000 */
[----:B------:R-:W-:Y:S01]  /*4e50*/  FADD.FTZ R3, R31, R42 ;  /* 0x0000002a1f037221 */ /* 0x000fe20000010000 */
[----:B------:R-:W-:Y:S01]  /*4e60*/  IMAD.IADD R42, R17, 0x1, -R18 ;  /* 0x00000001112a7824 */ /* 0x000fe200078e0a12 */
[----:B------:R-:W0:Y:S01]  /*4e70*/  MUFU.EX2 R58, R58 ;  /* 0x0000003a003a7308 */ /* 0x000e220000000800 */
[----:B------:R-:W-:Y:S01]  /*4e80*/  FADD.FTZ R13, R49, R40 ;  /* 0x00000028310d7221 */ /* 0x000fe20000010000 */
[----:B--2---:R-:W-:Y:S01]  /*4e90*/  F2FP.BF16.F32.PACK_AB R127, R26, R53 ;  /* 0x000000351a7f723e */ /* 0x004fe200000010ff */
[----:B------:R-:W-:Y:S02]  /*4ea0*/  IMAD R42, R153, 0xc0, R42 ;  /* 0x000000c0992a7824 */ /* 0x000fe400078e022a */
[----:B------:R-:W-:-:S03]  /*4eb0*/  FADD.FTZ R0, R20, R13 ;  /* 0x0000000d14007221 */ /* 0x000fc60000010000 */
[----:B------:R-:W2:Y:S01]  /*4ec0*/  MUFU.EX2 R11, R11 ;  /* 0x0000000b000b7308 */ /* 0x000ea20000000800 */
[----:B------:R-:W-:Y:S01]  /*4ed0*/  FADD.FTZ R13, R53, R0 ;  /* 0x00000000350d7221 */ /* 0x000fe20000010000 */
[----:B------:R-:W-:-:S03]  /*4ee0*/  R2UR UR14, R42 ;  /* 0x000000002a0e72ca */ /* 0x000fc600000e0000 */
[----:B------:R-:W-:-:S03]  /*4ef0*/  FADD.FTZ R0, R26, R13 ;  /* 0x0000000d1a007221 */ /* 0x000fc60000010000 */
[----:B------:R-:W3:Y:S01]  /*4f00*/  MUFU.EX2 R32, R32 ;  /* 0x0000002000207308 */ /* 0x000ee20000000800 */
[----:B-1----:R-:W-:Y:S01]  /*4f10*/  FADD.FTZ R13, R9, R0 ;  /* 0x00000000090d7221 */ /* 0x002fe20000010000 */
[----:B0-----:R-:W-:-:S03]  /*4f20*/  F2FP.BF16.F32.PACK_AB R121, R58, R9 ;  /* 0x000000093a79723e */ /* 0x001fc600000010ff */
[----:B------:R-:W-:Y:S02]  /*4f30*/  FADD.FTZ R0, R58, R13 ;  /* 0x0000000d3a007221 */ /* 0x000fe40000010000 */
[----:B------:R-:W-:Y:S02]  /*4f40*/  UIADD3 UR6, UR14, UR6, URZ ;  /* 0x000000060e067290 */ /* 0x000fe4000fffe03f */
[----:B--2---:R-:W-:Y:S01]  /*4f50*/  FADD.FTZ R13, R11, R0 ;  /* 0x000000000b0d7221 */ /* 0x004fe20000010000 */
[----:B------:R-:W-:-:S03]  /*4f60*/  VIADD R0, R88, 0xfffffffe ;  /* 0xfffffffe58007836 */ /* 0x000fc60000000000 */
        /* <DEDUP_REMOVED lines=14> */
.L_x_11332:
[----:B------:R-:W-:-:S11]  /*5050*/  UISETP.NE.AND UP1, UPT, UR7, 0x1, UPT ;  /* 0x000000010700788c */ /* 0x000fd6000bf25270 */
[----:B------:R-:W-:Y:S02]  /*5060*/  @UP1 ULDC.64 UR18, c[0x0][0x9e8] ;  /* 0x00027a0000121ab9 */ /* 0x000fe40000000a00 */
[----:B------:R-:W-:-:S04]  /*5070*/  UIMAD.WIDE.U32 UR14, UR11, UR18, URZ ;  /* 0x000000120b0e72a5 */ /* 0x000fc8000f8e003f */
[----:B------:R-:W-:-:S12]  /*5080*/  @UP1 USHF.R.U32.HI UR11, URZ, UR19, UR15 ;  /* 0x000000133f0b1299 */ /* 0x000fd8000801160f */
.L_x_11333:
[----:B------:R-:W-:-:S04]  /*5090*/  UIMAD UR7, UR11, UR7, UR7 ;  /* 0x000000070b0772a4 */ /* 0x000fc8000f8e0207 */
[----:B------:R-:W-:-:S04]  /*50a0*/  UISETP.LT.AND UP1, UPT, UR6, UR7, UPT ;  /* 0x000000070600728c */ /* 0x000fc8000bf21270 */
[----:B------:R-:W-:-:S12]  /*50b0*/  USEL UR6, UR6, UR7, UP1 ;  /* 0x0000000706067287 */ /* 0x000fd80008800000 */
.L_x_11331:
        /* <DEDUP_REMOVED lines=23> */
[----:B------:R-:W-:Y:S01]  /*5230*/  IADD3 R15, R4, R17, -R18 ;  /* 0x00000011040f7210 */ /* 0x000fe20007ffe812 */
        /* <DEDUP_REMOVED lines=8> */
.L_x_11351:
        /* <DEDUP_REMOVED lines=9> */
.L_x_11336:
[----:B------:R-:W-:Y:S01]  /*5350*/  ULEA UR6, UR27, UR45, 0x3 ;  /* 0x0000002d1b067291 */ /* 0x000fe2000f8e183f */
[----:B------:R-:W-:-:S05]  /*5360*/  IMAD.U32 R8, RZ, RZ, UR26 ;  /* 0x0000001aff087e24 */ /* 0x000fca000f8e00ff */
[----:B------:R-:W-:-:S04]  /*5370*/  SHF.L.U32 R8, R8, 0x1f, RZ ;  /* 0x0000001f08087819 */ /* 0x000fc800000006ff */
[----:B------:R0:W1:Y:S01]  /*5380*/  SYNCS.PHASECHK.TRANS64.TRYWAIT P2, [UR6+0x16830], R8 ;  /* 0x01683008ff0075a7 */ /* 0x0000620008040146 */
[----:B------:R-:W-:Y:S05]  /*5390*/  @!P0 BRA `(.L_x_11337) ;  /* 0x0000000000048947 */ /* 0x000fea0003800000 */
[----:B------:R-:W-:Y:S01]  /*53a0*/  BPT.TRAP 0x1 ;  /* 0x000000040000795c */ /* 0x000fe20000300000 */
.L_x_11337:
[----:B-1----:R-:W-:Y:S05]  /*53b0*/  @P2 BRA `(.L_x_11335) ;  /* 0x0000000000082947 */ /* 0x002fea0003800000 */
[----:B------:R-:W1:Y:S02]  /*53c0*/  SYNCS.PHASECHK.TRANS64.TRYWAIT P2, [UR6+0x16830], R8 ;  /* 0x01683008ff0075a7 */ /* 0x000e640008040146 */
[----:B-1----:R-:W-:Y:S05]  /*53d0*/  @!P2 BRA `(.L_x_11338) ;  /* 0x000000f80004a947 */ /* 0x002fea0003800000 */
.L_x_11335:
[----:B------:R-:W2:Y:S01]  /*53e0*/  S2R R10, SR_TID.X ;  /* 0x00000000000a7919 */ /* 0x000ea20000002100 */
        /* <DEDUP_REMOVED lines=8> */
[----:B--2---:R-:W-:-:S05]  /*5470*/  SHF.R.U32.HI R10, RZ, 0x7, R10 ;  /* 0x00000007ff0a7819 */ /* 0x004fca000001160a */
[----:B01----:R-:W-:-:S05]  /*5480*/  VIADD R8, R10, 0x8 ;  /* 0x000000080a087836 */ /* 0x003fca0000000000 */
        /* <DEDUP_REMOVED lines=16> */
.L_x_11340:
[----:B------:R-:W-:Y:S01]  /*5590*/  ULEA UR6, UR39, UR45, 0x3 ;  /* 0x0000002d27067291 */ /* 0x000fe2000f8e183f */
[----:B------:R-:W-:-:S05]  /*55a0*/  IMAD.U32 R8, RZ, RZ, UR38 ;  /* 0x00000026ff087e24 */ /* 0x000fca000f8e00ff */
[----:B------:R-:W-:-:S04]  /*55b0*/  SHF.L.U32 R8, R8, 0x1f, RZ ;  /* 0x0000001f08087819 */ /* 0x000fc800000006ff */
[----:B------:R0:W1:Y:S01]  /*55c0*/  SYNCS.PHASECHK.TRANS64.TRYWAIT P2, [UR6+0x16850], R8 ;  /* 0x01685008ff0075a7 */ /* 0x0000620008040146 */
[----:B------:R-:W-:Y:S05]  /*55d0*/  @!P0 BRA `(.L_x_11341) ;  /* 0x0000000000048947 */ /* 0x000fea0003800000 */
[----:B------:R-:W-:Y:S01]  /*55e0*/  BPT.TRAP 0x1 ;  /* 0x000000040000795c */ /* 0x000fe20000300000 */
.L_x_11341:
[----:B-1----:R-:W-:Y:S05]  /*55f0*/  @P2 BRA `(.L_x_11339) ;  /* 0x0000000000082947 */ /* 0x002fea0003800000 */
[----:B------:R-:W1:Y:S02]  /*5600*/  SYNCS.PHASECHK.TRANS64.TRYWAIT P2, [UR6+0x16850], R8 ;  /* 0x01685008ff0075a7 */ /* 0x000e640008040146 */
[----:B-1----:R-:W-:Y:S05]  /*5610*/  @!P2 BRA `(.L_x_11342) ;  /* 0x000000f4008ca947 */ /* 0x002fea0003800000 */
.L_x_11339:
        /* <DEDUP_REMOVED lines=9> */
[----:B01----:R-:W-:Y:S01]  /*56b0*/  FMUL.FTZ R8, R24, UR23 ;  /* 0x0000001718087c20 */ /* 0x003fe20008410000 */
        /* <DEDUP_REMOVED lines=56> */
[----:B------:R-:W-:Y:S02]  /*5a40*/  IMAD.SHL.U32 R82, R0, 0x80, RZ ;  /* 0x0000008000527824 */ /* 0x000fe400078e00ff */
        /* <DEDUP_REMOVED lines=9> */
[----:B------:R-:W-:Y:S01]  /*5ae0*/  FMUL.FTZ R83, R84, UR23 ;  /* 0x0000001754537c20 */ /* 0x000fe20008410000 */
[----:B------:R-:W-:Y:S01]  /*5af0*/  FMUL.FTZ R84, R85, UR23 ;  /* 0x0000001755547c20 */ /* 0x000fe20008410000 */
[----:B------:R-:W-:Y:S01]  /*5b00*/  FMUL.FTZ R79, R86, UR23 ;  /* 0x00000017564f7c20 */ /* 0x000fe20008410000 */
[----:B------:R-:W-:Y:S01]  /*5b10*/  FMUL.FTZ R81, R87, UR23 ;  /* 0x0000001757517c20 */ /* 0x000fe20008410000 */
[----:B------:R-:W-:Y:S01]  /*5b20*/  @!P1 LEA R39, R39, UR45, 0x3 ;  /* 0x0000002d27279c11 */ /* 0x000fe2000f8e18ff */
[----:B------:R-:W0:Y:S01]  /*5b30*/  MUFU.TANH R8, R8 ;  /* 0x0000000800087308 */ /* 0x000e220000002400 */
[----:B------:R-:W-:-:S02]  /*5b40*/  IADD3 R85, R17, 0x1, -R82 ;  /* 0x0000000111557810 */ /* 0x000fc40007ffe852 */
[----:B------:R-:W-:Y:S01]  /*5b50*/  SEL R38, R38, 0x9, !P2 ;  /* 0x0000000926267807 */ /* 0x000fe20005000000 */
[----:B------:R-:W-:Y:S01]  /*5b60*/  @!P1 VIADD R39, R39, 0x16840 ;  /* 0x0001684027279836 */ /* 0x000fe20000000000 */
[----:B------:R-:W-:Y:S01]  /*5b70*/  PLOP3.LUT P2, PT, PT, PT, UP0, 0x40, 0x0 ;  /* 0x000000000000781c */ /* 0x000fe20003f4e808 */
[----:B------:R-:W-:Y:S02]  /*5b80*/  IMAD.IADD R85, R85, 0x1, -R18 ;  /* 0x0000000155557824 */ /* 0x000fe400078e0a12 */
[----:B------:R-:W1:Y:S01]  /*5b90*/  MUFU.TANH R10, R10 ;  /* 0x0000000a000a7308 */ /* 0x000e620000002400 */
[----:B------:R-:W-:Y:S01]  /*5ba0*/  @!P1 PRMT R39, RZ, 0x654, R39 ;  /* 0x00000654ff279816 */ /* 0x000fe20000000027 */
[----:B------:R-:W-:-:S04]  /*5bb0*/  IMAD R85, R16, -0x2, R85 ;  /* 0xfffffffe10557824 */ /* 0x000fc800078e0255 */
[----:B------:R-:W-:Y:S02]  /*5bc0*/  VIADD R87, R85, UR21 ;  /* 0x0000001555577c36 */ /* 0x000fe40008000000 */
[----:B------:R-:W2:Y:S01]  /*5bd0*/  MUFU.TANH R12, R12 ;  /* 0x0000000c000c7308 */ /* 0x000ea20000002400 */
[----:B------:R-:W-:Y:S02]  /*5be0*/  WARPGROUP.DEPBAR.LE gsb0, 0x0 ;  /* 0x00008000000079c5 */ /* 0x000fe40000010000 */
[----:B------:R-:W-:-:S05]  /*5bf0*/  WARPGROUP.ARRIVE ;  /* 0x00000000000079c5 */ /* 0x000fca0000000000 */
[----:B------:R-:W3:Y:S01]  /*5c00*/  MUFU.TANH R14, R14 ;  /* 0x0000000e000e7308 */ /* 0x000ee20000002400 */
[----:B------:R-:W-:Y:S01]  /*5c10*/  HGMMA.64x64x16.F32.BF16 R88, R144, gdesc[UR4].tnspB, R88, gsb0 ;  /* 0x40e0000490587df0 */ /* 0x000fe20008001858 */
[----:B------:R-:W-:Y:S01]  /*5c20*/  UIADD3 UR6, UR10, 0x100, URZ ;  /* 0x000001000a067890 */ /* 0x000fe2000fffe03f */
[----:B------:R-:W-:-:S05]  /*5c30*/  UMOV UR7, 0x40000040 ;  /* 0x4000004000077882 */ /* 0x000fca0000000000 */
        /* <DEDUP_REMOVED lines=12> */
[----:B------:R-:W-:Y:S01]  /*5d00*/  HGMMA.64x64x16.F32.BF16 R88, R140, gdesc[UR4].tnspB, R88, gsb0 ;  /* 0x40e000048c587df0 */ /* 0x000fe20008001858 */
        /* <DEDUP_REMOVED lines=74> */
[----:B------:R-:W-:Y:S03]  /*61b0*/  HGMMA.64x64x16.F32.BF16 R88, R120, gdesc[UR4].tnspB, R88, gsb0 ;  /* 0x40e0000478587df0 */ /* 0x000fe60008001858 */
[----:B------:R-:W-:Y:S02]  /*61c0*/  WARPGROUP.DEPBAR.LE gsb0, 0x0 ;  /* 0x00008000000079c5 */ /* 0x000fe40000010000 */
[----:B------:R0:W-:Y:S06]  /*61d0*/  BAR.ARV R38, 0x100 ;  /* 0x000400260000751d */ /* 0x0001ec0000002000 */
[----:B------:R-:W-:Y:S01]  /*61e0*/  VIADD R120, R85, UR22 ;  /* 0x0000001655787c36 */ /* 0x000fe20008000000 */
[----:B------:R0:W-:Y:S01]  /*61f0*/  @!P1 SYNCS.ARRIVE.TRANS64.RED.A1T0 RZ, [R39+URZ], RZ ;  /* 0x000000ff27ff99a7 */ /* 0x0001e2000810043f */
[----:B------:R-:W-:-:S02]  /*6200*/  IMAD.IADD R85, R4, 0x1, R87 ;  /* 0x0000000104557824 */ /* 0x000fc400078e0257 */
[----:B------:R-:W-:Y:S01]  /*6210*/  IMAD.IADD R86, R4, 0x1, R120 ;  /* 0x0000000104567824 */ /* 0x000fe200078e0278 */
[----:B-1234-:R-:W-:Y:S06]  /*6220*/  @P2 BRA `(.L_x_11343) ;  /* 0x0000000000582947 */ /* 0x01efec0003800000 */
[----:B------:R-:W-:Y:S01]  /*6230*/  ISETP.GT.AND P2, PT, R15, -0x1, PT ;  /* 0xffffffff0f00780c */ /* 0x000fe20003f44270 */
[----:B------:R-:W-:-:S12]  /*6240*/  BSSY B0, `(.L_x_11344) ;  /* 0x0000010000007945 */ /* 0x000fd80003800000 */
[----:B------:R-:W-:Y:S05]  /*6250*/  @P2 BRA `(.L_x_11345) ;  /* 0x0000000000202947 */ /* 0x000fea0003800000 */
[----:B------:R-:W-:-:S05]  /*6260*/  IMAD.U32 R123, RZ, RZ, UR25 ;  /* 0x00000019ff7b7e24 */ /* 0x000fca000f8e00ff */
[----:B------:R-:W-:-:S13]  /*6270*/  ISETP.NE.AND P2, PT, R123, 0x1, PT ;  /* 0x000000017b00780c */ /* 0x000fda0003f45270 */
[----:B0-----:R-:W0:Y:S02]  /*6280*/  @P2 LDC.64 R38, c[0x0][0x9e8] ;  /* 0x00027a00ff262b82 */ /* 0x001e240000000a00 */
[----:B0-----:R-:W-:-:S04]  /*6290*/  @P2 IMAD.HI.U32 R122, R11, R38, RZ ;  /* 0x000000260b7a2227 */ /* 0x001fc800078e00ff */
[----:B------:R-:W-:Y:S01]  /*62a0*/  IMAD.MOV.U32 R38, RZ, RZ, R11 ;  /* 0x000000ffff267224 */ /* 0x000fe200078e000b */
[----:B------:R-:W-:-:S04]  /*62b0*/  @P2 SHF.R.U32.HI R38, RZ, R39, R122 ;  /* 0x00000027ff262219 */ /* 0x000fc8000001167a */
[----:B------:R-:W-:Y:S01]  /*62c0*/  LOP3.LUT R121, RZ, R38, RZ, 0x33, !PT ;  /* 0x00000026ff797212 */ /* 0x000fe200078e33ff */
[----:B------:R-:W-:Y:S06]  /*62d0*/  BRA `(.L_x_11346) ;  /* 0x0000000000187947 */ /* 0x000fec0003800000 */
.L_x_11345:
[----:B------:R-:W-:Y:S02]  /*62e0*/  IMAD.U32 R123, RZ, RZ, UR25 ;  /* 0x00000019ff7b7e24 */ /* 0x000fe4000f8e00ff */
[----:B------:R-:W-:-:S03]  /*62f0*/  IMAD.MOV.U32 R121, RZ, RZ, R15 ;  /* 0x000000ffff797224 */ /* 0x000fc600078e000f */
[----:B------:R-:W-:-:S13]  /*6300*/  ISETP.NE.AND P2, PT, R123, 0x1, PT ;  /* 0x000000017b00780c */ /* 0x000fda0003f45270 */
[----:B0-----:R-:W0:Y:S02]  /*6310*/  @P2 LDC.64 R38, c[0x0][0x9e8] ;  /* 0x00027a00ff262b82 */ /* 0x001e240000000a00 */
[----:B0-----:R-:W-:-:S05]  /*6320*/  @P2 IMAD.HI.U32 R38, R15, R38, RZ ;  /* 0x000000260f262227 */ /* 0x001fca00078e00ff */
[----:B------:R-:W-:-:S07]  /*6330*/  @P2 SHF.R.U32.HI R121, RZ, R39, R38 ;  /* 0x00000027ff792219 */ /* 0x000fce0000011626 */
.L_x_11346:
[----:B------:R-:W-:Y:S05]  /*6340*/  BSYNC B0 ;  /* 0x0000000000007941 */ /* 0x000fea0003800000 */
.L_x_11344:
[----:B------:R-:W-:-:S04]  /*6350*/  IMAD R39, R121, R123, -R82 ;  /* 0x0000007b79277224 */ /* 0x000fc800078e0a52 */
[----:B------:R-:W-:-:S05]  /*6360*/  IMAD R39, R16, -0x2, R39 ;  /* 0xfffffffe10277824 */ /* 0x000fca00078e0227 */
[----:B------:R-:W-:Y:S02]  /*6370*/  VIADDMNMX R86, R39, R123, R86, PT ;  /* 0x0000007b27567246 */ /* 0x000fe40003800156 */
[----:B------:R-:W-:-:S07]  /*6380*/  VIMNMX R85, R85, R39, !PT ;  /* 0x0000002755557248 */ /* 0x000fce0007fe0100 */
.L_x_11343:
[----:B------:R-:W-:Y:S01]  /*6390*/  ISETP.GT.AND P2, PT, R0, -0x1, PT ;  /* 0xffffffff0000780c */ /* 0x000fe20003f44270 */
[C---:B------:R-:W-:Y:S02]  /*63a0*/  IMAD.IADD R120, R5.reuse, 0x1, R120 ;  /* 0x0000000105787824 */ /* 0x040fe400078e0278 */
[----:B------:R-:W-:Y:S01]  /*63b0*/  IMAD.IADD R87, R5, 0x1, R87 ;  /* 0x0000000105577824 */ /* 0x000fe200078e0257 */
[C---:B------:R-:W-:Y:S02]  /*63c0*/  ISETP.GT.AND P5, PT, R85.reuse, RZ, P2 ;  /* 0x000000ff5500720c */ /* 0x040fe400017a4270 */
[C---:B------:R-:W-:Y:S02]  /*63d0*/  ISETP.GT.AND P4, PT, R85.reuse, 0x1, P2 ;  /* 0x000000015500780c */ /* 0x040fe40001784270 */
[----:B------:R-:W-:Y:S02]  /*63e0*/  ISETP.LT.OR P5, PT, R86, 0x1, P5 ;  /* 0x000000015600780c */ /* 0x000fe40002fa1670 */
[----:B------:R-:W-:-:S02]  /*63f0*/  ISETP.GT.AND P6, PT, R85, 0x8, P2 ;  /* 0x000000085500780c */ /* 0x000fc400017c4270 */
[----:B0-----:R-:W-:Y:S02]  /*6400*/  FSEL R8, R8, -INF , !P5 ;  /* 0xff80000008087808 */ /* 0x001fe40006800000 */
        /* <DEDUP_REMOVED lines=104> */
.L_x_11349:
[----:B------:R-:W-:Y:S02]  /*6a90*/  IMAD.U32 R121, RZ, RZ, UR25 ;  /* 0x00000019ff797e24 */ /* 0x000fe4000f8e00ff */
[----:B------:R-:W-:-:S03]  /*6aa0*/  IMAD.MOV.U32 R85, RZ, RZ, R13 ;  /* 0x000000ffff557224 */ /* 0x000fc600078e000d */
[----:B------:R-:W-:-:S13]  /*6ab0*/  ISETP.NE.AND P3, PT, R121, 0x1, PT ;  /* 0x000000017900780c */ /* 0x000fda0003f65270 */
[----:B------:R-:W0:Y:S02]  /*6ac0*/  @P3 LDC.64 R20, c[0x0][0x9e8] ;  /* 0x00027a00ff143b82 */ /* 0x000e240000000a00 */
[----:B0-----:R-:W-:-:S05]  /*6ad0*/  @P3 IMAD.HI.U32 R20, R13, R20, RZ ;  /* 0x000000140d143227 */ /* 0x001fca00078e00ff */
[----:B------:R-:W-:-:S07]  /*6ae0*/  @P3 SHF.R.U32.HI R85, RZ, R21, R20 ;  /* 0x00000015ff553219 */ /* 0x000fce0000011614 */
.L_x_11350:
[----:B------:R-:W-:Y:S05]  /*6af0*/  BSYNC B0 ;  /* 0x0000000000007941 */ /* 0x000fea0003800000 */
.L_x_11348:
[----:B------:R-:W-:-:S04]  /*6b00*/  IMAD R21, R85, R121, -R82 ;  /* 0x0000007955157224 */ /* 0x000fc800078e0a52 */
[----:B------:R-:W-:-:S05]  /*6b10*/  IMAD R21, R16, -0x2, R21 ;  /* 0xfffffffe10157824 */ /* 0x000fca00078e0215 */
[----:B------:R-:W-:Y:S02]  /*6b20*/  VIADDMNMX R120, R21, R121, R120, PT ;  /* 0x0000007915787246 */ /* 0x000fe40003800178 */
[----:B------:R-:W-:-:S07]  /*6b30*/  VIMNMX R87, R87, R21, !PT ;  /* 0x0000001557577248 */ /* 0x000fce0007fe0100 */
.L_x_11347:
[----:B------:R-:W-:Y:S01]  /*6b40*/  FMNMX.FTZ R21, R8, R7, !PT ;  /* 0x0000000708157209 */ /* 0x000fe20007810000 */
[----:B------:R-:W-:Y:S01]  /*6b50*/  UMOV UR10, UR24 ;  /* 0x00000018000a7c82 */ /* 0x000fe20008000000 */
[----:B------:R-:W-:Y:S01]  /*6b60*/  ISETP.GT.AND P5, PT, R87, 0x8, P2 ;  /* 0x000000085700780c */ /* 0x000fe200017a4270 */
[----:B------:R-:W-:Y:S01]  /*6b70*/  UMOV UR38, UR26 ;  /* 0x0000001a00267c82 */ /* 0x000fe20008000000 */
        /* <DEDUP_REMOVED lines=61> */
[----:B------:R-:W-:-:S03]  /*6f50*/  ISETP.GT.AND P4, PT, R87, 0x48, P2 ;  /* 0x000000485700780c */ /* 0x000fc60001784270 */
[----:B------:R-:W0:Y:S01]  /*6f60*/  SHFL.BFLY PT, R20, R21, 0x2, 0x1f ;  /* 0x0c401f0015147f89 */ /* 0x000e2200000e0000 */
[----:B------:R-:W-:-:S04]  /*6f70*/  ISETP.LT.OR P4, PT, R120, 0x49, P4 ;  /* 0x000000497800780c */ /* 0x000fc80002781670 */
[----:B------:R-:W-:Y:S02]  /*6f80*/  FSEL R56, R56, -INF , !P4 ;  /* 0xff80000038387808 */ /* 0x000fe40006000000 */
[----:B------:R-:W-:-:S04]  /*6f90*/  ISETP.GT.AND P4, PT, R87, 0x51, P2 ;  /* 0x000000515700780c */ /* 0x000fc80001784270 */
[----:B------:R-:W-:-:S04]  /*6fa0*/  ISETP.LT.OR P4, PT, R120, 0x52, P4 ;  /* 0x000000527800780c */ /* 0x000fc80002781670 */
[----:B------:R-:W-:Y:S02]  /*6fb0*/  FSEL R61, R61, -INF , !P4 ;  /* 0xff8000003d3d7808 */ /* 0x000fe40006000000 */
[----:B------:R-:W-:-:S04]  /*6fc0*/  ISETP.GT.AND P4, PT, R87, 0x60, P2 ;  /* 0x000000605700780c */ /* 0x000fc80001784270 */
[----:B------:R-:W-:Y:S02]  /*6fd0*/  ISETP.LT.OR P4, PT, R120, 0x61, P4 ;  /* 0x000000617800780c */ /* 0x000fe40002781670 */
[----:B0-----:R-:W-:Y:S02]  /*6fe0*/  FMNMX.FTZ R82, R21, R20, !PT ;  /* 0x0000001415527209 */ /* 0x001fe40007810000 */
[----:B------:R-:W-:Y:S02]  /*6ff0*/  FSEL R68, R68, -INF , !P4 ;  /* 0xff80000044447808 */ /* 0x000fe40006000000 */
[----:B------:R-:W-:Y:S01]  /*7000*/  ISETP.GT.AND P4, PT, R87, 0x69, P2 ;  /* 0x000000695700780c */ /* 0x000fe20001784270 */
[----:B------:R-:W0:Y:S03]  /*7010*/  SHFL.BFLY PT, R85, R82, 0x1, 0x1f ;  /* 0x0c201f0052557f89 */ /* 0x000e2600000e0000 */
[----:B------:R-:W-:-:S04]  /*7020*/  ISETP.LT.OR P4, PT, R120, 0x6a, P4 ;  /* 0x0000006a7800780c */ /* 0x000fc80002781670 */
[----:B------:R-:W-:Y:S02]  /*7030*/  FSEL R73, R73, -INF , !P4 ;  /* 0xff80000049497808 */ /* 0x000fe40006000000 */
[----:B------:R-:W-:-:S04]  /*7040*/  ISETP.GT.AND P4, PT, R87, 0x78, P2 ;  /* 0x000000785700780c */ /* 0x000fc80001784270 */
[----:B------:R-:W-:Y:S02]  /*7050*/  ISETP.LT.OR P4, PT, R120, 0x79, P4 ;  /* 0x000000797800780c */ /* 0x000fe40002781670 */
[----:B0-----:R-:W-:-:S04]  /*7060*/  FMNMX.FTZ R20, R82, R85, !PT ;  /* 0x0000005552147209 */ /* 0x001fc80007810000 */
[C---:B------:R-:W-:Y:S01]  /*7070*/  FSETP.NEU.FTZ.AND P6, PT, R20.reuse, -INF , PT ;  /* 0xff8000001400780b */ /* 0x040fe20003fdd000 */
[----:B------:R-:W-:-:S05]  /*7080*/  FMUL.FTZ R85, R20, UR10 ;  /* 0x0000000a14557c20 */ /* 0x000fca0008410000 */
[----:B------:R-:W-:-:S05]  /*7090*/  FSEL R21, R85, RZ, P6 ;  /* 0x000000ff55157208 */ /* 0x000fca0003000000 */
        /* <DEDUP_REMOVED lines=9> */
[----:B------:R0:W-:Y:S01]  /*7130*/  MUFU.EX2 R29, R10 ;  /* 0x0000000a001d7308 */ /* 0x0001e20000000800 */
[----:B------:R-:W-:Y:S01]  /*7140*/  FSEL R26, R79, -INF , !P4 ;  /* 0xff8000004f1a7808 */ /* 0x000fe20006000000 */
[--C-:B------:R-:W-:Y:S01]  /*7150*/  FFMA.FTZ R140, R34, UR10, -R21.reuse ;  /* 0x0000000a228c7c23 */ /* 0x100fe20008010815 */
[----:B------:R-:W-:Y:S01]  /*7160*/  FSEL R36, R36, -INF , !P5 ;  /* 0xff80000024247808 */ /* 0x000fe20006800000 */
[--C-:B------:R-:W-:Y:S01]  /*7170*/  FFMA.FTZ R27, R27, UR10, -R21.reuse ;  /* 0x0000000a1b1b7c23 */ /* 0x100fe20008010815 */
[----:B------:R-:W-:Y:S01]  /*7180*/  ISETP.GT.AND P5, PT, R87, RZ, P2 ;  /* 0x000000ff5700720c */ /* 0x000fe200017a4270 */
[--C-:B------:R-:W-:Y:S01]  /*7190*/  FFMA.FTZ R122, R83, UR10, -R21.reuse ;  /* 0x0000000a537a7c23 */ /* 0x100fe20008010815 */
[----:B------:R-:W-:Y:S01]  /*71a0*/  FSEL R34, R20, RZ, P6 ;  /* 0x000000ff14227208 */ /* 0x000fe20003000000 */
[----:B------:R-:W-:Y:S01]  /*71b0*/  MUFU.EX2 R148, R148 ;  /* 0x0000009400947308 */ /* 0x000fe20000000800 */
[----:B------:R-:W-:Y:S01]  /*71c0*/  ISETP.LT.OR P5, PT, R120, 0x1, P5 ;  /* 0x000000017800780c */ /* 0x000fe20002fa1670 */
[----:B------:R-:W-:Y:S01]  /*71d0*/  FFMA.FTZ R31, R31, UR10, -R21 ;  /* 0x0000000a1f1f7c23 */ /* 0x000fe20008010815 */
[----:B0-----:R-:W-:Y:S01]  /*71e0*/  FSEL R10, R37, -INF , !P3 ;  /* 0xff800000250a7808 */ /* 0x001fe20005800000 */
[----:B------:R-:W-:Y:S01]  /*71f0*/  FADD.FTZ R34, -R34, R7 ;  /* 0x0000000722227221 */ /* 0x000fe20000010100 */
[----:B------:R-:W-:Y:S01]  /*7200*/  FSEL R39, R12, -INF , !P5 ;  /* 0xff8000000c277808 */ /* 0x000fe20006800000 */
[--C-:B------:R-:W-:Y:S01]  /*7210*/  FFMA.FTZ R35, R35, UR10, -R21.reuse ;  /* 0x0000000a23237c23 */ /* 0x100fe20008010815 */
[----:B------:R-:W-:Y:S01]  /*7220*/  ISETP.GT.AND P3, PT, R87, 0x29, P2 ;  /* 0x000000295700780c */ /* 0x000fe20001764270 */
[----:B------:R-:W-:Y:S01]  /*7230*/  FMUL.FTZ R7, R34, UR10 ;  /* 0x0000000a22077c20 */ /* 0x000fe20008410000 */
[----:B------:R-:W-:Y:S01]  /*7240*/  FMNMX.FTZ R85, R39, R6, !PT ;  /* 0x0000000627557209 */ /* 0x000fe20007810000 */
[----:B------:R-:W-:Y:S01]  /*7250*/  MUFU.EX2 R150, R150 ;  /* 0x0000009600967308 */ /* 0x000fe20000000800 */
[----:B------:R-:W-:Y:S01]  /*7260*/  ISETP.LT.OR P5, PT, R120, 0x2a, P3 ;  /* 0x0000002a7800780c */ /* 0x000fe20001fa1670 */
[--C-:B------:R-:W-:Y:S01]  /*7270*/  FFMA.FTZ R142, R40, UR10, -R21.reuse ;  /* 0x0000000a288e7c23 */ /* 0x100fe20008010815 */
[----:B------:R-:W-:Y:S01]  /*7280*/  FMNMX.FTZ R85, R14, R85, !PT ;  /* 0x000000550e557209 */ /* 0x000fe20007810000 */
[--C-:B------:R-:W-:Y:S01]  /*7290*/  FFMA.FTZ R41, R41, UR10, -R21.reuse ;  /* 0x0000000a29297c23 */ /* 0x100fe20008010815 */
[----:B------:R-:W-:Y:S01]  /*72a0*/  ISETP.GT.AND P3, PT, R87, 0x31, P2 ;  /* 0x000000315700780c */ /* 0x000fe20001764270 */
[--C-:B------:R-:W-:Y:S01]  /*72b0*/  FFMA.FTZ R136, R44, UR10, -R21.reuse ;  /* 0x0000000a2c887c23 */ /* 0x100fe20008010815 */
[----:B------:R-:W-:Y:S01]  /*72c0*/  FMNMX.FTZ R12, R24, R85, !PT ;  /* 0x00000055180c7209 */ /* 0x000fe20007810000 */
[----:B------:R-:W0:Y:S01]  /*72d0*/  MUFU.EX2 R7, R7 ;  /* 0x0000000700077308 */ /* 0x000e220000000800 */
[----:B------:R-:W-:Y:S01]  /*72e0*/  FSEL R43, R43, -INF , !P5 ;  /* 0xff8000002b2b7808 */ /* 0x000fe20006800000 */
[--C-:B------:R-:W-:Y:S01]  /*72f0*/  FFMA.FTZ R45, R45, UR10, -R21.reuse ;  /* 0x0000000a2d2d7c23 */ /* 0x100fe20008010815 */
[----:B------:R-:W-:Y:S01]  /*7300*/  FMNMX.FTZ R85, R25, R12, !PT ;  /* 0x0000000c19557209 */ /* 0x000fe20007810000 */
[--C-:B------:R-:W-:Y:S01]  /*7310*/  FFMA.FTZ R138, R50, UR10, -R21.reuse ;  /* 0x0000000a328a7c23 */ /* 0x100fe20008010815 */
[----:B------:R-:W-:Y:S01]  /*7320*/  ISETP.GT.AND P5, PT, R87, 0x38, P2 ;  /* 0x000000385700780c */ /* 0x000fe200017a4270 */
[--C-:B------:R-:W-:Y:S01]  /*7330*/  FFMA.FTZ R51, R51, UR10, -R21.reuse ;  /* 0x0000000a33337c23 */ /* 0x100fe20008010815 */
[----:B------:R-:W-:Y:S01]  /*7340*/  FMNMX.FTZ R85, R28, R85, !PT ;  /* 0x000000551c557209 */ /* 0x000fe20007810000 */
[----:B------:R1:W2:Y:S01]  /*7350*/  MUFU.EX2 R37, R38 ;  /* 0x0000002600257308 */ /* 0x0002a20000000800 */
[----:B------:R-:W-:Y:S01]  /*7360*/  ISETP.LT.OR P3, PT, R120, 0x32, P3 ;  /* 0x000000327800780c */ /* 0x000fe20001f61670 */
[--C-:B------:R-:W-:Y:S01]  /*7370*/  FFMA.FTZ R132, R54, UR10, -R21.reuse ;  /* 0x0000000a36847c23 */ /* 0x100fe20008010815 */
[----:B------:R-:W-:Y:S01]  /*7380*/  FMNMX.FTZ R85, R8, R85, !PT ;  /* 0x0000005508557209 */ /* 0x000fe20007810000 */
[--C-:B------:R-:W-:Y:S01]  /*7390*/  FFMA.FTZ R55, R55, UR10, -R21.reuse ;  /* 0x0000000a37377c23 */ /* 0x100fe20008010815 */
[----:B------:R-:W-:Y:S01]  /*73a0*/  FSEL R47, R47, -INF , !P3 ;  /* 0xff8000002f2f7808 */ /* 0x000fe20005800000 */
[----:B------:R-:W-:Y:S01]  /*73b0*/  FFMA.FTZ R134, R58, UR10, -R21 ;  /* 0x0000000a3a867c23 */ /* 0x000fe20008010815 */
[----:B------:R-:W-:Y:S01]  /*73c0*/  FMNMX.FTZ R12, R32, R85, !PT ;  /* 0x00000055200c7209 */ /* 0x000fe20007810000 */
[----:B------:R-:W3:Y:S01]  /*73d0*/  MUFU.EX2 R144, R144 ;  /* 0x0000009000907308 */ /* 0x000ee20000000800 */
[----:B------:R-:W-:Y:S01]  /*73e0*/  ISETP.LT.OR P5, PT, R120, 0x39, P5 ;  /* 0x000000397800780c */ /* 0x000fe20002fa1670 */
[----:B0-----:R-:W-:Y:S01]  /*73f0*/  FFMA.FTZ R34, R7, R3, R148 ;  /* 0x0000000307227223 */ /* 0x001fe20000010094 */
[----:B------:R-:W-:Y:S01]  /*7400*/  FMNMX.FTZ R85, R33, R12, !PT ;  /* 0x0000000c21557209 */ /* 0x000fe20007810000 */
[----:B-1----:R-:W-:Y:S01]  /*7410*/  IMAD.U32 R38, RZ, RZ, UR39 ;  /* 0x00000027ff267e24 */ /* 0x002fe2000f8e00ff */
[----:B------:R-:W-:Y:S01]  /*7420*/  ISETP.GT.AND P3, PT, R87, 0x40, P2 ;  /* 0x000000405700780c */ /* 0x000fe20001764270 */
[----:B------:R-:W-:Y:S01]  /*7430*/  FADD.FTZ R3, R29, R34 ;  /* 0x000000221d037221 */ /* 0x000fe20000010000 */
[----:B------:R-:W-:Y:S01]  /*7440*/  FMNMX.FTZ R85, R36, R85, !PT ;  /* 0x0000005524557209 */ /* 0x000fe20007810000 */
[----:B------:R-:W0:Y:S01]  /*7450*/  MUFU.EX2 R27, R27 ;  /* 0x0000001b001b7308 */ /* 0x000e220000000800 */
[----:B------:R-:W-:Y:S01]  /*7460*/  FSEL R48, R48, -INF , !P5 ;  /* 0xff80000030307808 */ /* 0x000fe20006800000 */
[----:B------:R-:W-:Y:S01]  /*7470*/  FADD.FTZ R34, R150, R3 ;  /* 0x0000000396227221 */ /* 0x000fe20000010000 */
[----:B------:R-:W-:Y:S01]  /*7480*/  FMNMX.FTZ R85, R10, R85, !PT ;  /* 0x000000550a557209 */ /* 0x000fe20007810000 */
[--C-:B------:R-:W-:Y:S01]  /*7490*/  FFMA.FTZ R59, R59, UR10, -R21.reuse ;  /* 0x0000000a3b3b7c23 */ /* 0x100fe20008010815 */
[----:B------:R-:W-:Y:S01]  /*74a0*/  ISETP.GT.AND P5, PT, R87, 0x41, P2 ;  /* 0x000000415700780c */ /* 0x000fe200017a4270 */
[--C-:B------:R-:W-:Y:S01]  /*74b0*/  FFMA.FTZ R128, R62, UR10, -R21.reuse ;  /* 0x0000000a3e807c23 */ /* 0x100fe20008010815 */
[----:B------:R-:W-:Y:S01]  /*74c0*/  FMNMX.FTZ R12, R42, R85, !PT ;  /* 0x000000552a0c7209 */ /* 0x000fe20007810000 */
[----:B------:R-:W1:Y:S01]  /*74d0*/  MUFU.EX2 R146, R146 ;  /* 0x0000009200927308 */ /* 0x000e620000000800 */
[----:B------:R-:W-:Y:S01]  /*74e0*/  ISETP.LT.OR P3, PT, R120, 0x41, P3 ;  /* 0x000000417800780c */ /* 0x000fe20001f61670 */
[--C-:B------:R-:W-:Y:S01]  /*74f0*/  FFMA.FTZ R63, R63, UR10, -R21.reuse ;  /* 0x0000000a3f3f7c23 */ /* 0x100fe20008010815 */
[----:B------:R-:W-:Y:S01]  /*7500*/  FMNMX.FTZ R85, R43, R12, !PT ;  /* 0x0000000c2b557209 */ /* 0x000fe20007810000 */
[--C-:B------:R-:W-:Y:S01]  /*7510*/  FFMA.FTZ R130, R66, UR10, -R21.reuse ;  /* 0x0000000a42827c23 */ /* 0x100fe20008010815 */
[----:B------:R-:W-:Y:S01]  /*7520*/  ISETP.LT.OR P5, PT, R120, 0x42, P5 ;  /* 0x000000427800780c */ /* 0x000fe20002fa1670 */
[--C-:B------:R-:W-:Y:S01]  /*7530*/  FFMA.FTZ R67, R67, UR10, -R21.reuse ;  /* 0x0000000a43437c23 */ /* 0x100fe20008010815 */
[----:B------:R-:W-:Y:S01]  /*7540*/  FMNMX.FTZ R12, R46, R85, !PT ;  /* 0x000000552e0c7209 */ /* 0x000fe20007810000 */
[----:B------:R-:W4:Y:S01]  /*7550*/  MUFU.EX2 R31, R31 ;  /* 0x0000001f001f7308 */ /* 0x000f220000000800 */
[----:B------:R-:W-:Y:S01]  /*7560*/  FSEL R52, R52, -INF , !P3 ;  /* 0xff80000034347808 */ /* 0x000fe20005800000 */
[--C-:B------:R-:W-:Y:S01]  /*7570*/  FFMA.FTZ R124, R70, UR10, -R21.reuse ;  /* 0x0000000a467c7c23 */ /* 0x100fe20008010815 */
[----:B------:R-:W-:Y:S01]  /*7580*/  FMNMX.FTZ R85, R47, R12, !PT ;  /* 0x0000000c2f557209 */ /* 0x000fe20007810000 */
[--C-:B------:R-:W-:Y:S01]  /*7590*/  FFMA.FTZ R71, R71, UR10, -R21.reuse ;  /* 0x0000000a47477c23 */ /* 0x100fe20008010815 */
[----:B------:R-:W-:Y:S01]  /*75a0*/  ISETP.GT.AND P3, PT, R87, 0x49, P2 ;  /* 0x000000495700780c */ /* 0x000fe20001764270 */
[--C-:B------:R-:W-:Y:S01]  /*75b0*/  FFMA.FTZ R126, R74, UR10, -R21.reuse ;  /* 0x0000000a4a7e7c23 */ /* 0x100fe20008010815 */
[----:B------:R-:W-:Y:S01]  /*75c0*/  FMNMX.FTZ R12, R48, R85, !PT ;  /* 0x00000055300c7209 */ /* 0x000fe20007810000 */
[----:B------:R-:W5:Y:S01]  /*75d0*/  MUFU.EX2 R140, R140 ;  /* 0x0000008c008c7308 */ /* 0x000f620000000800 */
[----:B------:R-:W-:Y:S01]  /*75e0*/  FSEL R53, R53, -INF , !P5 ;  /* 0xff80000035357808 */ /* 0x000fe20006800000 */
[----:B------:R-:W-:Y:S01]  /*75f0*/  FFMA.FTZ R75, R75, UR10, -R21 ;  /* 0x0000000a4b4b7c23 */ /* 0x000fe20008010815 */
[----:B------:R-:W-:Y:S01]  /*7600*/  FMNMX.FTZ R85, R49, R12, !PT ;  /* 0x0000000c31557209 */ /* 0x000fe20007810000 */
[----:B------:R-:W-:Y:S01]  /*7610*/  UMOV UR39, UR27 ;  /* 0x0000001b00277c82 */ /* 0x000fe20008000000 */
[----:B------:R-:W-:Y:S01]  /*7620*/  ISETP.GT.AND P5, PT, R87, 0x50, P2 ;  /* 0x000000505700780c */ /* 0x000fe200017a4270 */
[----:B------:R-:W-:Y:S01]  /*7630*/  FMUL.FTZ R88, R88, R7 ;  /* 0x0000000758587220 */ /* 0x000fe20000410000 */
[----:B------:R-:W-:Y:S01]  /*7640*/  FMNMX.FTZ R12, R52, R85, !PT ;  /* 0x00000055340c7209 */ /* 0x000fe20007810000 */
[----:B------:R-:W5:Y:S01]  /*7650*/  MUFU.EX2 R35, R35 ;  /* 0x0000002300237308 */ /* 0x000f620000000800 */
[----:B------:R-:W-:Y:S01]  /*7660*/  ISETP.LT.OR P3, PT, R120, 0x4a, P3 ;  /* 0x0000004a7800780c */ /* 0x000fe20001f61670 */
[-C--:B------:R-:W-:Y:S01]  /*7670*/  FMUL.FTZ R89, R89, R7.reuse ;  /* 0x0000000759597220 */ /* 0x080fe20000410000 */
[----:B------:R-:W-:Y:S01]  /*7680*/  FMNMX.FTZ R85, R53, R12, !PT ;  /* 0x0000000c35557209 */ /* 0x000fe20007810000 */
[-C--:B------:R-:W-:Y:S01]  /*7690*/  FMUL.FTZ R92, R92, R7.reuse ;  /* 0x000000075c5c7220 */ /* 0x080fe20000410000 */
[----:B------:R-:W-:Y:S01]  /*76a0*/  FSEL R57, R57, -INF , !P3 ;  /* 0xff80000039397808 */ /* 0x000fe20005800000 */
[----:B------:R-:W-:Y:S01]  /*76b0*/  FMUL.FTZ R93, R93, R7 ;  /* 0x000000075d5d7220 */ /* 0x000fe20000410000 */
[----:B------:R-:W-:Y:S01]  /*76c0*/  ISETP.LT.OR P5, PT, R120, 0x51, P5 ;  /* 0x000000517800780c */ /* 0x000fe20002fa1670 */
[----:B------:R-:W5:Y:S01]  /*76d0*/  MUFU.EX2 R142, R142 ;  /* 0x0000008e008e7308 */ /* 0x000f620000000800 */
[----:B------:R-:W-:Y:S01]  /*76e0*/  FMNMX.FTZ R12, R56, R85, !PT ;  /* 0x00000055380c7209 */ /* 0x000fe20007810000 */
[-C--:B------:R-:W-:Y:S01]  /*76f0*/  FMUL.FTZ R96, R96, R7.reuse ;  /* 0x0000000760607220 */ /* 0x080fe20000410000 */
[----:B------:R-:W-:Y:S01]  /*7700*/  ISETP.GT.AND P3, PT, R87, 0x58, P2 ;  /* 0x000000585700780c */ /* 0x000fe20001764270 */
[-C--:B------:R-:W-:Y:S01]  /*7710*/  FMUL.FTZ R97, R97, R7.reuse ;  /* 0x0000000761617220 */ /* 0x080fe20000410000 */
[----:B------:R-:W-:Y:S01]  /*7720*/  FSEL R60, R60, -INF , !P5 ;  /* 0xff8000003c3c7808 */ /* 0x000fe20006800000 */
[-C--:B------:R-:W-:Y:S01]  /*7730*/  FMUL.FTZ R100, R100, R7.reuse ;  /* 0x0000000764647220 */ /* 0x080fe20000410000 */
[----:B------:R-:W-:Y:S01]  /*7740*/  FMNMX.FTZ R85, R57, R12, !PT ;  /* 0x0000000c39557209 */ /* 0x000fe20007810000 */
[----:B------:R-:W5:Y:S01]  /*7750*/  MUFU.EX2 R41, R41 ;  /* 0x0000002900297308 */ /* 0x000f620000000800 */
[----:B------:R-:W-:Y:S01]  /*7760*/  ISETP.GT.AND P5, PT, R87, 0x59, P2 ;  /* 0x000000595700780c */ /* 0x000fe200017a4270 */
[-C--:B------:R-:W-:Y:S01]  /*7770*/  FMUL.FTZ R101, R101, R7.reuse ;  /* 0x0000000765657220 */ /* 0x080fe20000410000 */
[----:B------:R-:W-:Y:S01]  /*7780*/  ISETP.LT.OR P3, PT, R120, 0x59, P3 ;  /* 0x000000597800780c */ /* 0x000fe20001f61670 */
[----:B------:R-:W-:Y:S01]  /*7790*/  FMUL.FTZ R104, R104, R7 ;  /* 0x0000000768687220 */ /* 0x000fe20000410000 */
[----:B------:R-:W-:Y:S01]  /*77a0*/  FMNMX.FTZ R12, R60, R85, !PT ;  /* 0x000000553c0c7209 */ /* 0x000fe20007810000 */
[-C--:B------:R-:W-:Y:S01]  /*77b0*/  FMUL.FTZ R105, R105, R7.reuse ;  /* 0x0000000769697220 */ /* 0x080fe20000410000 */
[----:B------:R-:W-:Y:S01]  /*77c0*/  ISETP.LT.OR P5, PT, R120, 0x5a, P5 ;  /* 0x0000005a7800780c */ /* 0x000fe20002fa1670 */
[----:B------:R-:W5:Y:S01]  /*77d0*/  MUFU.EX2 R136, R136 ;  /* 0x0000008800887308 */ /* 0x000f620000000800 */
[----:B------:R-:W-:Y:S01]  /*77e0*/  FSEL R64, R64, -INF , !P3 ;  /* 0xff80000040407808 */ /* 0x000fe20005800000 */
[-C--:B------:R-:W-:Y:S01]  /*77f0*/  FMUL.FTZ R108, R108, R7.reuse ;  /* 0x000000076c6c7220 */ /* 0x080fe20000410000 */
[----:B------:R-:W-:Y:S01]  /*7800*/  FMNMX.FTZ R85, R61, R12, !PT ;  /* 0x0000000c3d557209 */ /* 0x000fe20007810000 */
[-C--:B------:R-:W-:Y:S01]  /*7810*/  FMUL.FTZ R109, R109, R7.reuse ;  /* 0x000000076d6d7220 */ /* 0x080fe20000410000 */
[----:B------:R-:W-:Y:S01]  /*7820*/  ISETP.GT.AND P3, PT, R87, 0x61, P2 ;  /* 0x000000615700780c */ /* 0x000fe20001764270 */
[----:B------:R-:W-:Y:S01]  /*7830*/  FMUL.FTZ R112, R112, R7 ;  /* 0x0000000770707220 */ /* 0x000fe20000410000 */
[----:B------:R-:W-:Y:S01]  /*7840*/  FSEL R65, R65, -INF , !P5 ;  /* 0xff80000041417808 */ /* 0x000fe20006800000 */
[----:B------:R-:W-:Y:S01]  /*7850*/  MUFU.EX2 R45, R45 ;  /* 0x0000002d002d7308 */ /* 0x000fe20000000800 */
[----:B------:R-:W-:Y:S01]  /*7860*/  FMNMX.FTZ R12, R64, R85, !PT ;  /* 0x00000055400c7209 */ /* 0x000fe20007810000 */
[-C--:B------:R-:W-:Y:S01]  /*7870*/  FMUL.FTZ R113, R113, R7.reuse ;  /* 0x0000000771717220 */ /* 0x080fe20000410000 */
[----:B------:R-:W-:Y:S01]  /*7880*/  ISETP.GT.AND P5, PT, R87, 0x68, P2 ;  /* 0x000000685700780c */ /* 0x000fe200017a4270 */
[-C--:B------:R-:W-:Y:S01]  /*7890*/  FMUL.FTZ R116, R116, R7.reuse ;  /* 0x0000000774747220 */ /* 0x080fe20000410000 */
[C---:B------:R-:W-:Y:S01]  /*78a0*/  ISETP.LT.OR P3, PT, R120.reuse, 0x62, P3 ;  /* 0x000000627800780c */ /* 0x040fe20001f61670 */
[----:B------:R-:W-:Y:S01]  /*78b0*/  FMUL.FTZ R117, R117, R7 ;  /* 0x0000000775757220 */ /* 0x000fe20000410000 */
[----:B------:R-:W-:Y:S01]  /*78c0*/  FMNMX.FTZ R85, R65, R12, !PT ;  /* 0x0000000c41557209 */ /* 0x000fe20007810000 */
[----:B------:R-:W-:Y:S01]  /*78d0*/  MUFU.EX2 R138, R138 ;  /* 0x0000008a008a7308 */ /* 0x000fe20000000800 */
[----:B------:R-:W-:Y:S01]  /*78e0*/  FSEL R69, R69, -INF , !P3 ;  /* 0xff80000045457808 */ /* 0x000fe20005800000 */
[----:B------:R-:W-:Y:S01]  /*78f0*/  IMAD.MOV.U32 R7, RZ, RZ, R20 ;  /* 0x000000ffff077224 */ /* 0x000fe200078e0014 */
[----:B------:R-:W-:-:S02]  /*7900*/  ISETP.LT.OR P5, PT, R120, 0x69, P5 ;  /* 0x000000697800780c */ /* 0x000fc40002fa1670 */
[----:B------:R-:W-:Y:S02]  /*7910*/  FMNMX.FTZ R12, R68, R85, !PT ;  /* 0x00000055440c7209 */ /* 0x000fe40007810000 */
        /* <DEDUP_REMOVED lines=15> */
[----:B------:R-:W-:Y:S01]  /*7a10*/  ISETP.LT.OR P2, PT, R120, 0x7a, P2 ;  /* 0x0000007a7800780c */ /* 0x000fe20001741670 */
[----:B------:R-:W-:Y:S01]  /*7a20*/  MUFU.EX2 R134, R134 ;  /* 0x0000008600867308 */ /* 0x000fe20000000800 */
[----:B------:R-:W-:Y:S01]  /*7a30*/  FMNMX.FTZ R85, R78, R85, !PT ;  /* 0x000000554e557209 */ /* 0x000fe20007810000 */
[----:B------:R-:W-:Y:S01]  /*7a40*/  FFMA.FTZ R120, R76, UR10, -R21 ;  /* 0x0000000a4c787c23 */ /* 0x000fe20008010815 */
[----:B------:R-:W-:Y:S02]  /*7a50*/  FSEL R81, R81, -INF , !P2 ;  /* 0xff80000051517808 */ /* 0x000fe40005000000 */
[----:B------:R-:W-:Y:S02]  /*7a60*/  FMNMX.FTZ R12, R26, R85, !PT ;  /* 0x000000551a0c7209 */ /* 0x000fe40007810000 */
[----:B------:R-:W-:Y:S01]  /*7a70*/  @!P1 LEA R38, R38, UR45, 0x3 ;  /* 0x0000002d26269c11 */ /* 0x000fe2000f8e18ff */
[----:B------:R-:W-:Y:S01]  /*7a80*/  MUFU.EX2 R59, R59 ;  /* 0x0000003b003b7308 */ /* 0x000fe20000000800 */
[----:B------:R-:W-:-:S02]  /*7a90*/  FMNMX.FTZ R12, R81, R12, !PT ;  /* 0x0000000c510c7209 */ /* 0x000fc40007810000 */
[----:B------:R-:W-:Y:S01]  /*7aa0*/  F2FP.BF16.F32.PACK_AB R148, R29, R148 ;  /* 0x000000941d94723e */ /* 0x000fe200000010ff */
[----:B------:R-:W-:Y:S01]  /*7ab0*/  @!P1 VIADD R38, R38, 0x16860 ;  /* 0x0001686026269836 */ /* 0x000fe20000000000 */
[----:B--2---:R-:W-:Y:S01]  /*7ac0*/  F2FP.BF16.F32.PACK_AB R150, R37, R150 ;  /* 0x000000962596723e */ /* 0x004fe200000010ff */
[----:B------:R-:W2:Y:S02]  /*7ad0*/  SHFL.BFLY PT, R79, R12, 0x2, 0x1f ;  /* 0x0c401f000c4f7f89 */ /* 0x000ea400000e0000 */
[----:B------:R-:W-:Y:S01]  /*7ae0*/  MUFU.EX2 R128, R128 ;  /* 0x0000008000807308 */ /* 0x000fe20000000800 */
[----:B------:R-:W-:-:S04]  /*7af0*/  @!P1 PRMT R38, RZ, 0x654, R38 ;  /* 0x00000654ff269816 */ /* 0x000fc80000000026 */
[----:B------:R5:W-:Y:S03]  /*7b00*/  @!P1 SYNCS.ARRIVE.TRANS64.RED.A1T0 RZ, [R38+URZ], RZ ;  /* 0x000000ff26ff99a7 */ /* 0x000be6000810043f */
[----:B------:R-:W-:Y:S08]  /*7b10*/  MUFU.EX2 R63, R63 ;  /* 0x0000003f003f7308 */ /* 0x000ff00000000800 */
[----:B------:R-:W-:Y:S01]  /*7b20*/  MUFU.EX2 R130, R130 ;  /* 0x0000008200827308 */ /* 0x000fe20000000800 */
[----:B--2---:R-:W-:Y:S01]  /*7b30*/  FMNMX.FTZ R30, R12, R79, !PT ;  /* 0x0000004f0c1e7209 */ /* 0x004fe20007810000 */
[----:B------:R-:W-:-:S06]  /*7b40*/  FFMA.FTZ R79, R80, UR10, -R21 ;  /* 0x0000000a504f7c23 */ /* 0x000fcc0008010815 */
[----:B------:R-:W-:Y:S01]  /*7b50*/  MUFU.EX2 R67, R67 ;  /* 0x0000004300437308 */ /* 0x000fe20000000800 */
[----:B------:R-:W-:Y:S01]  /*7b60*/  FFMA.FTZ R21, R84, UR10, -R21 ;  /* 0x0000000a54157c23 */ /* 0x000fe20008010815 */
[----:B------:R-:W2:Y:S06]  /*7b70*/  SHFL.BFLY PT, R85, R30, 0x1, 0x1f ;  /* 0x0c201f001e557f89 */ /* 0x000eac00000e0000 */
[----:B------:R-:W-:Y:S08]  /*7b80*/  MUFU.EX2 R124, R124 ;  /* 0x0000007c007c7308 */ /* 0x000ff00000000800 */
[----:B------:R-:W-:Y:S08]  /*7b90*/  MUFU.EX2 R71, R71 ;  /* 0x0000004700477308 */ /* 0x000ff00000000800 */
[----:B------:R-:W-:Y:S01]  /*7ba0*/  MUFU.EX2 R126, R126 ;  /* 0x0000007e007e7308 */ /* 0x000fe20000000800 */
[----:B--2---:R-:W-:-:S04]  /*7bb0*/  FMNMX.FTZ R12, R30, R85, !PT ;  /* 0x000000551e0c7209 */ /* 0x004fc80007810000 */
[C---:B------:R-:W-:Y:S01]  /*7bc0*/  FSETP.NEU.FTZ.AND P2, PT, R12.reuse, -INF , PT ;  /* 0xff8000000c00780b */ /* 0x040fe20003f5d000 */
[C---:B------:R-:W-:Y:S02]  /*7bd0*/  FMUL.FTZ R83, R12.reuse, UR10 ;  /* 0x0000000a0c537c20 */ /* 0x040fe40008410000 */
[----:B------:R-:W-:Y:S01]  /*7be0*/  MUFU.EX2 R75, R75 ;  /* 0x0000004b004b7308 */ /* 0x000fe20000000800 */
[----:B------:R-:W-:Y:S02]  /*7bf0*/  FSEL R3, R12, RZ, P2 ;  /* 0x000000ff0c037208 */ /* 0x000fe40001000000 */
[----:B------:R-:W-:Y:S02]  /*7c00*/  FSEL R83, R83, RZ, P2 ;  /* 0x000000ff53537208 */ /* 0x000fe40001000000 */
[----:B------:R-:W-:Y:S01]  /*7c10*/  ISETP.GT.AND P2, PT, R0, UR28, PT ;  /* 0x0000001c00007c0c */ /* 0x000fe2000bf44270 */
[----:B------:R-:W-:Y:S02]  /*7c20*/  FADD.FTZ R3, -R3, R6 ;  /* 0x0000000603037221 */ /* 0x000fe40000010100 */
[----:B------:R-:W-:Y:S01]  /*7c30*/  MUFU.EX2 R120, R120 ;  /* 0x0000007800787308 */ /* 0x000fe20000000800 */
[--C-:B------:R-:W-:Y:S01]  /*7c40*/  FFMA.FTZ R149, R14, UR10, -R83.reuse ;  /* 0x0000000a0e957c23 */ /* 0x100fe20008010853 */
[--C-:B------:R-:W-:Y:S01]  /*7c50*/  FFMA.FTZ R14, R25, UR10, -R83.reuse ;  /* 0x0000000a190e7c23 */ /* 0x100fe20008010853 */
[----:B------:R-:W-:Y:S01]  /*7c60*/  FADD.FTZ R25, R37, R34 ;  /* 0x0000002225197221 */ /* 0x000fe20000010000 */
[--C-:B------:R-:W-:Y:S01]  /*7c70*/  FFMA.FTZ R30, R39, UR10, -R83.reuse ;  /* 0x0000000a271e7c23 */ /* 0x100fe20008010853 */
[----:B------:R-:W-:Y:S01]  /*7c80*/  FMUL.FTZ R3, R3, UR10 ;  /* 0x0000000a03037c20 */ /* 0x000fe20008410000 */
[----:B------:R-:W-:Y:S01]  /*7c90*/  FFMA.FTZ R151, R24, UR10, -R83 ;  /* 0x0000000a18977c23 */ /* 0x000fe20008010853 */
[----:B---3--:R-:W-:Y:S01]  /*7ca0*/  FADD.FTZ R34, R144, R25 ;  /* 0x0000001990227221 */ /* 0x008fe20000010000 */
[--C-:B------:R-:W-:Y:S01]  /*7cb0*/  FFMA.FTZ R24, R33, UR10, -R83.reuse ;  /* 0x0000000a21187c23 */ /* 0x100fe20008010853 */
[----:B------:R-:W-:Y:S01]  /*7cc0*/  MUFU.EX2 R149, R149 ;  /* 0x0000009500957308 */ /* 0x000fe20000000800 */
[--C-:B------:R-:W-:Y:S01]  /*7cd0*/  FFMA.FTZ R145, R28, UR10, -R83.reuse ;  /* 0x0000000a1c917c23 */ /* 0x100fe20008010853 */
[----:B0-----:R-:W-:Y:S01]  /*7ce0*/  FADD.FTZ R25, R27, R34 ;  /* 0x000000221b197221 */ /* 0x001fe20000010000 */
[--C-:B------:R-:W-:Y:S01]  /*7cf0*/  FFMA.FTZ R141, R36, UR10, -R83.reuse ;  /* 0x0000000a248d7c23 */ /* 0x100fe20008010853 */
[--C-:B------:R-:W-:Y:S01]  /*7d00*/  FFMA.FTZ R8, R8, UR10, -R83.reuse ;  /* 0x0000000a08087c23 */ /* 0x100fe20008010853 */
[----:B------:R-:W-:Y:S01]  /*7d10*/  FFMA.FTZ R147, R32, UR10, -R83 ;  /* 0x0000000a20937c23 */ /* 0x000fe20008010853 */
[----:B-1----:R-:W-:Y:S01]  /*7d20*/  FADD.FTZ R34, R146, R25 ;  /* 0x0000001992227221 */ /* 0x002fe20000010000 */
[--C-:B------:R-:W-:Y:S01]  /*7d30*/  FFMA.FTZ R10, R10, UR10, -R83.reuse ;  /* 0x0000000a0a0a7c23 */ /* 0x100fe20008010853 */
[----:B------:R-:W-:Y:S01]  /*7d40*/  MUFU.EX2 R30, R30 ;  /* 0x0000001e001e7308 */ /* 0x000fe20000000800 */
[--C-:B------:R-:W-:Y:S01]  /*7d50*/  FFMA.FTZ R143, R42, UR10, -R83.reuse ;  /* 0x0000000a2a8f7c23 */ /* 0x100fe20008010853 */
[----:B----4-:R-:W-:Y:S01]  /*7d60*/  FADD.FTZ R33, R31, R34 ;  /* 0x000000221f217221 */ /* 0x010fe20000010000 */
[--C-:B------:R-:W-:Y:S01]  /*7d70*/  FFMA.FTZ R28, R43, UR10, -R83.reuse ;  /* 0x0000000a2b1c7c23 */ /* 0x100fe20008010853 */
[--C-:B------:R-:W-:Y:S01]  /*7d80*/  FFMA.FTZ R137, R46, UR10, -R83.reuse ;  /* 0x0000000a2e897c23 */ /* 0x100fe20008010853 */
[----:B------:R-:W-:Y:S01]  /*7d90*/  FFMA.FTZ R32, R47, UR10, -R83 ;  /* 0x0000000a2f207c23 */ /* 0x000fe20008010853 */
[----:B-----5:R-:W-:Y:S01]  /*7da0*/  FADD.FTZ R34, R140, R33 ;  /* 0x000000218c227221 */ /* 0x020fe20000010000 */
[--C-:B------:R-:W-:Y:S01]  /*7db0*/  FFMA.FTZ R139, R48, UR10, -R83.reuse ;  /* 0x0000000a308b7c23 */ /* 0x100fe20008010853 */
[----:B------:R0:W1:Y:S01]  /*7dc0*/  MUFU.EX2 R25, R3 ;  /* 0x0000000300197308 */ /* 0x0000620000000800 */
[--C-:B------:R-:W-:Y:S01]  /*7dd0*/  FFMA.FTZ R49, R49, UR10, -R83.reuse ;  /* 0x0000000a31317c23 */ /* 0x100fe20008010853 */
[----:B------:R-:W-:Y:S01]  /*7de0*/  FADD.FTZ R33, R35, R34 ;  /* 0x0000002223217221 */ /* 0x000fe20000010000 */
[--C-:B------:R-:W-:Y:S01]  /*7df0*/  FFMA.FTZ R133, R52, UR10, -R83.reuse ;  /* 0x0000000a34857c23 */ /* 0x100fe20008010853 */
[----:B------:R-:W-:Y:S01]  /*7e00*/  FFMA.FTZ R34, R53, UR10, -R83 ;  /* 0x0000000a35227c23 */ /* 0x000fe20008010853 */
[----:B------:R-:W-:Y:S01]  /*7e10*/  F2FP.BF16.F32.PACK_AB R144, R27, R144 ;  /* 0x000000901b90723e */ /* 0x000fe200000010ff */
[----:B------:R-:W-:Y:S01]  /*7e20*/  FADD.FTZ R36, R142, R33 ;  /* 0x000000218e247221 */ /* 0x000fe20000010000 */
[--C-:B------:R-:W-:Y:S01]  /*7e30*/  FFMA.FTZ R135, R56, UR10, -R83.reuse ;  /* 0x0000000a38877c23 */ /* 0x100fe20008010853 */
[----:B------:R-:W2:Y:S01]  /*7e40*/  MUFU.EX2 R151, R151 ;  /* 0x0000009700977308 */ /* 0x000ea20000000800 */
[--C-:B------:R-:W-:Y:S01]  /*7e50*/  FFMA.FTZ R129, R60, UR10, -R83.reuse ;  /* 0x0000000a3c817c23 */ /* 0x100fe20008010853 */
[----:B0-----:R-:W-:Y:S01]  /*7e60*/  FADD.FTZ R3, R41, R36 ;  /* 0x0000002429037221 */ /* 0x001fe20000010000 */
[--C-:B------:R-:W-:Y:S01]  /*7e70*/  FFMA.FTZ R131, R64, UR10, -R83.reuse ;  /* 0x0000000a40837c23 */ /* 0x100fe20008010853 */
[--C-:B------:R-:W-:Y:S01]  /*7e80*/  FFMA.FTZ R68, R68, UR10, -R83.reuse ;  /* 0x0000000a44447c23 */ /* 0x100fe20008010853 */
[----:B------:R-:W-:Y:S01]  /*7e90*/  FFMA.FTZ R69, R69, UR10, -R83 ;  /* 0x0000000a45457c23 */ /* 0x000fe20008010853 */
[----:B------:R-:W-:Y:S01]  /*7ea0*/  FADD.FTZ R40, R136, R3 ;  /* 0x0000000388287221 */ /* 0x000fe20000010000 */
[--C-:B------:R-:W-:Y:S01]  /*7eb0*/  FFMA.FTZ R72, R72, UR10, -R83.reuse ;  /* 0x0000000a48487c23 */ /* 0x100fe20008010853 */
[----:B------:R-:W0:Y:S01]  /*7ec0*/  MUFU.EX2 R14, R14 ;  /* 0x0000000e000e7308 */ /* 0x000e220000000800 */
[----:B-1----:R-:W-:Y:S01]  /*7ed0*/  FFMA.FTZ R36, R25, R2, R30 ;  /* 0x0000000219247223 */ /* 0x002fe2000001001e */
[----:B------:R-:W-:Y:S01]  /*7ee0*/  FADD.FTZ R33, R45, R40 ;  /* 0x000000282d217221 */ /* 0x000fe20000010000 */
        /* <DEDUP_REMOVED lines=8> */
[--C-:B------:R-:W-:Y:S01]  /*7f70*/  FFMA.FTZ R78, R78, UR10, -R83.reuse ;  /* 0x0000000a4e4e7c23 */ /* 0x100fe20008010853 */
[--C-:B------:R-:W-:Y:S01]  /*7f80*/  FFMA.FTZ R26, R26, UR10, -R83.reuse ;  /* 0x0000000a1a1a7c23 */ /* 0x100fe20008010853 */
[--C-:B------:R-:W-:Y:S01]  /*7f90*/  FFMA.FTZ R81, R81, UR10, -R83.reuse ;  /* 0x0000000a51517c23 */ /* 0x100fe20008010853 */
[----:B------:R-:W-:Y:S01]  /*7fa0*/  FADD.FTZ R33, R51, R38 ;  /* 0x0000002633217221 */ /* 0x000fe20000010000 */
[----:B------:R-:W-:Y:S01]  /*7fb0*/  FFMA.FTZ R38, R65, UR10, -R83 ;  /* 0x0000000a41267c23 */ /* 0x000fe20008010853 */
[----:B------:R-:W2:Y:S01]  /*7fc0*/  MUFU.EX2 R8, R8 ;  /* 0x0000000800087308 */ /* 0x000ea20000000800 */
[----:B0-----:R-:W-:Y:S01]  /*7fd0*/  FADD.FTZ R40, R14, R3 ;  /* 0x000000030e287221 */ /* 0x001fe20000010000 */
[----:B------:R-:W-:Y:S01]  /*7fe0*/  FADD.FTZ R42, R132, R33 ;  /* 0x00000021842a7221 */ /* 0x000fe20000010000 */
[----:B------:R-:W-:Y:S01]  /*7ff0*/  F2FP.BF16.F32.PACK_AB R146, R31, R146 ;  /* 0x000000921f92723e */ /* 0x000fe200000010ff */
[----:B------:R-:W-:Y:S01]  /*8000*/  VIADD R0, R0, 0xffffffff ;  /* 0xffffffff00007836 */ /* 0x000fe20000000000 */
[----:B------:R-:W-:Y:S01]  /*8010*/  F2FP.BF16.F32.PACK_AB R140, R35, R140 ;  /* 0x0000008c238c723e */ /* 0x000fe200000010ff */
[----:B------:R-:W-:Y:S01]  /*8020*/  FADD.FTZ R33, R55, R42 ;  /* 0x0000002a37217221 */ /* 0x000fe20000010000 */
[----:B------:R-:W-:Y:S01]  /*8030*/  F2FP.BF16.F32.PACK_AB R142, R41, R142 ;  /* 0x0000008e298e723e */ /* 0x000fe200000010ff */
[----:B------:R-:W0:Y:S01]  /*8040*/  MUFU.EX2 R147, R147 ;  /* 0x0000009300937308 */ /* 0x000e220000000800 */
[----:B-1----:R-:W-:Y:S01]  /*8050*/  FADD.FTZ R3, R145, R40 ;  /* 0x0000002891037221 */ /* 0x002fe20000010000 */
[----:B------:R-:W-:Y:S01]  /*8060*/  FADD.FTZ R42, R134, R33 ;  /* 0x00000021862a7221 */ /* 0x000fe20000010000 */
[----:B------:R-:W-:Y:S01]  /*8070*/  F2FP.BF16.F32.PACK_AB R136, R45, R136 ;  /* 0x000000882d88723e */ /* 0x000fe200000010ff */
[-C--:B------:R-:W-:Y:S01]  /*8080*/  FMUL.FTZ R90, R90, R25.reuse ;  /* 0x000000195a5a7220 */ /* 0x080fe20000410000 */
[----:B------:R-:W-:Y:S01]  /*8090*/  F2FP.BF16.F32.PACK_AB R138, R51, R138 ;  /* 0x0000008a338a723e */ /* 0x000fe200000010ff */
[----:B------:R-:W-:Y:S01]  /*80a0*/  FADD.FTZ R33, R59, R42 ;  /* 0x0000002a3b217221 */ /* 0x000fe20000010000 */
[----:B------:R-:W-:Y:S01]  /*80b0*/  F2FP.BF16.F32.PACK_AB R132, R55, R132 ;  /* 0x000000843784723e */ /* 0x000fe200000010ff */
[----:B------:R-:W1:Y:S01]  /*80c0*/  MUFU.EX2 R24, R24 ;  /* 0x0000001800187308 */ /* 0x000e620000000800 */
[----:B--2---:R-:W-:Y:S01]  /*80d0*/  FADD.FTZ R40, R8, R3 ;  /* 0x0000000308287221 */ /* 0x004fe20000010000 */
[----:B------:R-:W-:Y:S01]  /*80e0*/  FADD.FTZ R42, R128, R33 ;  /* 0x00000021802a7221 */ /* 0x000fe20000010000 */
[----:B------:R-:W-:Y:S01]  /*80f0*/  F2FP.BF16.F32.PACK_AB R134, R59, R134 ;  /* 0x000000863b86723e */ /* 0x000fe200000010ff */
[-C--:B------:R-:W-:Y:S01]  /*8100*/  FMUL.FTZ R91, R91, R25.reuse ;  /* 0x000000195b5b7220 */ /* 0x080fe20000410000 */
[C---:B------:R-:W-:Y:S01]  /*8110*/  F2FP.BF16.F32.PACK_AB R128, R63.reuse, R128 ;  /* 0x000000803f80723e */ /* 0x040fe200000010ff */
[----:B------:R-:W-:Y:S01]  /*8120*/  FADD.FTZ R33, R63, R42 ;  /* 0x0000002a3f217221 */ /* 0x000fe20000010000 */
[----:B------:R-:W-:Y:S01]  /*8130*/  F2FP.BF16.F32.PACK_AB R149, R149, R30 ;  /* 0x0000001e9595723e */ /* 0x000fe200000010ff */
[----:B------:R-:W2:Y:S01]  /*8140*/  MUFU.EX2 R141, R141 ;  /* 0x0000008d008d7308 */ /* 0x000ea20000000800 */
[----:B0-----:R-:W-:Y:S01]  /*8150*/  FADD.FTZ R3, R147, R40 ;  /* 0x0000002893037221 */ /* 0x001fe20000010000 */
[----:B------:R-:W-:Y:S01]  /*8160*/  FADD.FTZ R42, R130, R33 ;  /* 0x00000021822a7221 */ /* 0x000fe20000010000 */
[C---:B------:R-:W-:Y:S01]  /*8170*/  F2FP.BF16.F32.PACK_AB R130, R67.reuse, R130 ;  /* 0x000000824382723e */ /* 0x040fe200000010ff */
[----:B------:R-:W-:Y:S01]  /*8180*/  FMUL.FTZ R94, R94, R25 ;  /* 0x000000195e5e7220 */ /* 0x000fe20000410000 */
[----:B------:R-:W-:Y:S01]  /*8190*/  F2FP.BF16.F32.PACK_AB R151, R14, R151 ;  /* 0x000000970e97723e */ /* 0x000fe200000010ff */
[----:B------:R-:W-:Y:S01]  /*81a0*/  FADD.FTZ R27, R67, R42 ;  /* 0x0000002a431b7221 */ /* 0x000fe20000010000 */
[----:B------:R-:W-:Y:S01]  /*81b0*/  F2FP.BF16.F32.PACK_AB R145, R8, R145 ;  /* 0x000000910891723e */ /* 0x000fe200000010ff */
[----:B------:R-:W0:Y:S01]  /*81c0*/  MUFU.EX2 R10, R10 ;  /* 0x0000000a000a7308 */ /* 0x000e220000000800 */
[----:B-1----:R-:W-:Y:S01]  /*81d0*/  FADD.FTZ R40, R24, R3 ;  /* 0x0000000318287221 */ /* 0x002fe20000010000 */
[----:B------:R-:W-:Y:S01]  /*81e0*/  FADD.FTZ R42, R124, R27 ;  /* 0x0000001b7c2a7221 */ /* 0x000fe20000010000 */
[----:B------:R-:W-:Y:S01]  /*81f0*/  F2FP.BF16.F32.PACK_AB R124, R71, R124 ;  /* 0x0000007c477c723e */ /* 0x000fe200000010ff */
[----:B------:R-:W-:Y:S01]  /*8200*/  FMUL.FTZ R95, R95, R25 ;  /* 0x000000195f5f7220 */ /* 0x000fe20000410000 */
[----:B------:R-:W-:Y:S01]  /*8210*/  F2FP.BF16.F32.PACK_AB R147, R24, R147 ;  /* 0x000000931893723e */ /* 0x000fe200000010ff */
[----:B------:R-:W-:Y:S01]  /*8220*/  FADD.FTZ R27, R71, R42 ;  /* 0x0000002a471b7221 */ /* 0x000fe20000010000 */
[-C--:B------:R-:W-:Y:S01]  /*8230*/  FMUL.FTZ R98, R98, R25.reuse ;  /* 0x0000001962627220 */ /* 0x080fe20000410000 */
[----:B------:R-:W1:Y:S01]  /*8240*/  MUFU.EX2 R143, R143 ;  /* 0x0000008f008f7308 */ /* 0x000e620000000800 */
[----:B--2---:R-:W-:Y:S01]  /*8250*/  FADD.FTZ R3, R141, R40 ;  /* 0x000000288d037221 */ /* 0x004fe20000010000 */
[----:B------:R-:W-:Y:S01]  /*8260*/  FADD.FTZ R42, R126, R27 ;  /* 0x0000001b7e2a7221 */ /* 0x000fe20000010000 */
[----:B------:R-:W-:Y:S01]  /*8270*/  F2FP.BF16.F32.PACK_AB R126, R75, R126 ;  /* 0x0000007e4b7e723e */ /* 0x000fe200000010ff */
[-C--:B------:R-:W-:Y:S01]  /*8280*/  FMUL.FTZ R99, R99, R25.reuse ;  /* 0x0000001963637220 */ /* 0x080fe20000410000 */
[-C--:B------:R-:W-:Y:S01]  /*8290*/  FMUL.FTZ R102, R102, R25.reuse ;  /* 0x0000001966667220 */ /* 0x080fe20000410000 */
[----:B------:R-:W-:Y:S01]  /*82a0*/  FADD.FTZ R27, R75, R42 ;  /* 0x0000002a4b1b7221 */ /* 0x000fe20000010000 */
[----:B------:R-:W-:Y:S01]  /*82b0*/  FMUL.FTZ R103, R103, R25 ;  /* 0x0000001967677220 */ /* 0x000fe20000410000 */
[----:B------:R-:W2:Y:S01]  /*82c0*/  MUFU.EX2 R28, R28 ;  /* 0x0000001c001c7308 */ /* 0x000ea20000000800 */
[----:B0-----:R-:W-:Y:S01]  /*82d0*/  FADD.FTZ R40, R10, R3 ;  /* 0x000000030a287221 */ /* 0x001fe20000010000 */
[----:B------:R-:W-:Y:S01]  /*82e0*/  FADD.FTZ R42, R120, R27 ;  /* 0x0000001b782a7221 */ /* 0x000fe20000010000 */
[----:B------:R-:W-:Y:S01]  /*82f0*/  F2FP.BF16.F32.PACK_AB R141, R10, R141 ;  /* 0x0000008d0a8d723e */ /* 0x000fe200000010ff */
        /* <DEDUP_REMOVED lines=9> */
[----:B------:R-:W-:-:S03]  /*8390*/  FMUL.FTZ R119, R119, R25 ;  /* 0x0000001977777220 */ /* 0x000fc60000410000 */
        /* <DEDUP_REMOVED lines=12> */
[----:B------:R-:W-:Y:S01]  /*8460*/  F2FP.BF16.F32.PACK_AB R139, R6, R139 ;  /* 0x0000008b068b723e */ /* 0x000fe200000010ff */
[----:B------:R-:W-:-:S05]  /*8470*/  IMAD.MOV.U32 R6, RZ, RZ, R12 ;  /* 0x000000ffff067224 */ /* 0x000fca00078e000c */
        /* <DEDUP_REMOVED lines=42> */
[----:B------:R-:W-:-:S03]  /*8720*/  F2FP.BF16.F32.PACK_AB R121, R78, R77 ;  /* 0x0000004d4e79723e */ /* 0x000fc600000010ff */
[----:B0-----:R-:W-:-:S04]  /*8730*/  FADD.FTZ R40, R123, R40 ;  /* 0x000000287b287221 */ /* 0x001fc80000010000 */
[C---:B-1----:R-:W-:Y:S01]  /*8740*/  FADD.FTZ R2, R81.reuse, R40 ;  /* 0x0000002851027221 */ /* 0x042fe20000010000 */
[----:B------:R-:W-:Y:S01]  /*8750*/  F2FP.BF16.F32.PACK_AB R123, R81, R123 ;  /* 0x0000007b517b723e */ /* 0x000fe200000010ff */
[----:B------:R-:W-:Y:S06]  /*8760*/  @P2 BRA `(.L_x_11351) ;  /* 0xffffffc800d42947 */ /* 0x000fec000383ffff */
[----:B------:R-:W-:Y:S01]  /*8770*/  IMAD.MOV.U32 R6, RZ, RZ, R12 ;  /* 0x000000ffff067224 */ /* 0x000fe200078e000c */
[----:B------:R-:W-:Y:S01]  /*8780*/  UMOV UR39, UR27 ;  /* 0x0000001b00277c82 */ /* 0x000fe20008000000 */
[----:B------:R-:W-:Y:S01]  /*8790*/  IMAD.MOV.U32 R7, RZ, RZ, R20 ;  /* 0x000000ffff077224 */ /* 0x000fe200078e0014 */
[----:B------:R-:W-:-:S06]  /*87a0*/  UMOV UR38, UR26 ;  /* 0x0000001a00267c82 */ /* 0x000fcc0008000000 */
.L_x_11334:
        /* <DEDUP_REMOVED lines=19> */
.L_x_11353:
[----:B------:R-:W-:-:S11]  /*88e0*/  UISETP.NE.AND UP0, UPT, UR15, 0x1, UPT ;  /* 0x000000010f00788c */ /* 0x000fd6000bf05270 */
[----:B------:R-:W-:Y:S02]  /*88f0*/  @UP0 ULDC.64 UR18, c[0x0][0x9e8] ;  /* 0x00027a0000120ab9 */ /* 0x000fe40000000a00 */
[----:B------:R-:W-:-:S04]  /*8900*/  UIMAD.WIDE.U32 UR6, UR11, UR18, URZ ;  /* 0x000000120b0672a5 */ /* 0x000fc8000f8e003f */
[----:B------:R-:W-:-:S12]  /*8910*/  @UP0 USHF.R.U32.HI UR11, URZ, UR19, UR7 ;  /* 0x000000133f0b0299 */ /* 0x000fd80008011607 */
.L_x_11354:
[----:B------:R-:W-:-:S04]  /*8920*/  UIMAD UR11, UR11, UR15, URZ ;  /* 0x0000000f0b0b72a4 */ /* 0x000fc8000f8e023f */
[----:B------:R-:W-:-:S04]  /*8930*/  UISETP.LT.AND UP0, UPT, UR14, UR11, UPT ;  /* 0x0000000b0e00728c */ /* 0x000fc8000bf01270 */
[----:B------:R-:W-:-:S12]  /*8940*/  USEL UR14, UR14, UR11, !UP0 ;  /* 0x0000000b0e0e7287 */ /* 0x000fd8000c000000 */
.L_x_11352:
        /* <DEDUP_REMOVED lines=14> */
.L_x_11364:
        /* <DEDUP_REMOVED lines=9> */
.L_x_11357:
[----:B------:R-:W-:Y:S01]  /*8ac0*/  ULEA UR6, UR39, UR45, 0x3 ;  /* 0x0000002d27067291 */ /* 0x000fe2000f8e183f */
[----:B------:R-:W-:-:S05]  /*8ad0*/  IMAD.U32 R6, RZ, RZ, UR38 ;  /* 0x00000026ff067e24 */ /* 0x000fca000f8e00ff */
[----:B------:R-:W-:-:S04]  /*8ae0*/  SHF.L.U32 R6, R6, 0x1f, RZ ;  /* 0x0000001f06067819 */ /* 0x000fc800000006ff */
[----:B------:R0:W1:Y:S01]  /*8af0*/  SYNCS.PHASECHK.TRANS64.TRYWAIT P2, [UR6+0x16830], R6 ;  /* 0x01683006ff0075a7 */ /* 0x0000620008040146 */
[----:B------:R-:W-:Y:S05]  /*8b00*/  @!P0 BRA `(.L_x_11358) ;  /* 0x0000000000048947 */ /* 0x000fea0003800000 */
[----:B------:R-:W-:Y:S01]  /*8b10*/  BPT.TRAP 0x1 ;  /* 0x000000040000795c */ /* 0x000fe20000300000 */
.L_x_11358:
[----:B-1----:R-:W-:Y:S05]  /*8b20*/  @P2 BRA `(.L_x_11356) ;  /* 0x0000000000082947 */ /* 0x002fea0003800000 */
[----:B------:R-:W1:Y:S02]  /*8b30*/  SYNCS.PHASECHK.TRANS64.TRYWAIT P2, [UR6+0x16830], R6 ;  /* 0x01683006ff0075a7 */ /* 0x000e640008040146 */
[----:B-1----:R-:W-:Y:S05]  /*8b40*/  @!P2 BRA `(.L_x_11359) ;  /* 0x000000c00058a947 */ /* 0x002fea0003800000 */
.L_x_11356:
        /* <DEDUP_REMOVED lines=27> */
.L_x_11361:
[----:B------:R-:W-:Y:S01]  /*8d00*/  ULEA UR6, UR22, UR45, 0x3 ;  /* 0x0000002d16067291 */ /* 0x000fe2000f8e183f */
[----:B------:R-:W-:-:S05]  /*8d10*/  IMAD.U32 R6, RZ, RZ, UR26 ;  /* 0x0000001aff067e24 */ /* 0x000fca000f8e00ff */
[----:B------:R-:W-:-:S04]  /*8d20*/  SHF.L.U32 R6, R6, 0x1f, RZ ;  /* 0x0000001f06067819 */ /* 0x000fc800000006ff */
[----:B------:R0:W1:Y:S01]  /*8d30*/  SYNCS.PHASECHK.TRANS64.TRYWAIT P2, [UR6+0x16850], R6 ;  /* 0x01685006ff0075a7 */ /* 0x0000620008040146 */
[----:B------:R-:W-:Y:S05]  /*8d40*/  @!P0 BRA `(.L_x_11362) ;  /* 0x0000000000048947 */ /* 0x000fea0003800000 */
[----:B------:R-:W-:Y:S01]  /*8d50*/  BPT.TRAP 0x1 ;  /* 0x000000040000795c */ /* 0x000fe20000300000 */
.L_x_11362:
[----:B-1----:R-:W-:Y:S05]  /*8d60*/  @P2 BRA `(.L_x_11360) ;  /* 0x0000000000082947 */ /* 0x002fea0003800000 */
[----:B------:R-:W1:Y:S02]  /*8d70*/  SYNCS.PHASECHK.TRANS64.TRYWAIT P2, [UR6+0x16850], R6 ;  /* 0x01685006ff0075a7 */ /* 0x000e640008040146 */
[----:B-1----:R-:W-:Y:S05]  /*8d80*/  @!P2 BRA `(.L_x_11363) ;  /* 0x000000bc00e0a947 */ /* 0x002fea0003800000 */
.L_x_11360:
        /* <DEDUP_REMOVED lines=9> */
[----:B------:R-:W0:Y:S01]  /*8e20*/  MUFU.TANH R11, R11 ;  /* 0x0000000b000b7308 */ /* 0x000e220000002400 */
[----:B------:R-:W-:Y:S01]  /*8e30*/  FMUL.FTZ R21, R32, UR24 ;  /* 0x0000001820157c20 */ /* 0x000fe20008410000 */
[----:B------:R-:W-:Y:S01]  /*8e40*/  FMUL.FTZ R24, R33, UR24 ;  /* 0x0000001821187c20 */ /* 0x000fe20008410000 */
[----:B------:R-:W-:Y:S01]  /*8e50*/  ULEA UR11, UR22, UR6, 0xa ;  /* 0x00000006160b7291 */ /* 0x000fe2000f8e503f */
[----:B------:R-:W-:Y:S01]  /*8e60*/  FMUL.FTZ R12, R27, UR24 ;  /* 0x000000181b0c7c20 */ /* 0x000fe20008410000 */
[----:B------:R-:W-:Y:S01]  /*8e70*/  FMUL.FTZ R27, R36, UR24 ;  /* 0x00000018241b7c20 */ /* 0x000fe20008410000 */
[----:B------:R-:W-:Y:S01]  /*8e80*/  FMUL.FTZ R29, R37, UR24 ;  /* 0x00000018251d7c20 */ /* 0x000fe20008410000 */
[----:B------:R-:W-:Y:S01]  /*8e90*/  FMUL.FTZ R37, R45, UR24 ;  /* 0x000000182d257c20 */ /* 0x000fe20008410000 */
[----:B------:R-:W1:Y:S01]  /*8ea0*/  MUFU.TANH R6, R6 ;  /* 0x0000000600067308 */ /* 0x000e620000002400 */
[----:B------:R-:W-:Y:S01]  /*8eb0*/  FMUL.FTZ R45, R54, UR24 ;  /* 0x00000018362d7c20 */ /* 0x000fe20008410000 */
[----:B------:R-:W-:Y:S01]  /*8ec0*/  UMOV UR6, UR11 ;  /* 0x0000000b00067c82 */ /* 0x000fe20008000000 */
[----:B------:R-:W-:Y:S01]  /*8ed0*/  FMUL.FTZ R28, R38, UR24 ;  /* 0x00000018261c7c20 */ /* 0x000fe20008410000 */
[----:B------:R-:W-:Y:S01]  /*8ee0*/  HGMMA.64x64x16.F32.BF16 R88, R148, gdesc[UR4].tnspB, R88, gsb0 ;  /* 0x40e0000494587df0 */ /* 0x000fe20008001858 */
[----:B------:R-:W-:Y:S01]  /*8ef0*/  UIADD3 UR6, UR11, 0x80, URZ ;  /* 0x000000800b067890 */ /* 0x000fe2000fffe03f */
[----:B------:R-:W-:Y:S01]  /*8f00*/  FMUL.FTZ R38, R47, UR24 ;  /* 0x000000182f267c20 */ /* 0x000fe20008410000 */
[----:B------:R-:W-:Y:S01]  /*8f10*/  UMOV UR7, 0x40000040 ;  /* 0x4000004000077882 */ /* 0x000fe20000000000 */
        /* <DEDUP_REMOVED lines=61> */
[----:B------:R-:W1:Y:S01]  /*92f0*/  S2R R153, SR_TID.X ;  /* 0x0000000000997919 */ /* 0x000e620000002100 */
[----:B------:R-:W-:-:S02]  /*9300*/  UMOV UR26, UR38 ;  /* 0x00000026001a7c82 */ /* 0x000fc40008000000 */
        /* <DEDUP_REMOVED lines=8> */
[----:B------:R-:W-:Y:S01]  /*9390*/  HGMMA.64x64x16.F32.BF16 R88, R144, gdesc[UR4].tnspB, R88, gsb0 ;  /* 0x40e0000490587df0 */ /* 0x000fe20008001858 */
[----:B------:R-:W-:Y:S01]  /*93a0*/  UIADD3 UR6, UR11, 0x100, URZ ;  /* 0x000001000b067890 */ /* 0x000fe2000fffe03f */
[----:B------:R-:W-:Y:S01]  /*93b0*/  FMUL.FTZ R58, R72, UR24 ;  /* 0x00000018483a7c20 */ /* 0x000fe20008410000 */
[----:B------:R-:W-:-:S03]  /*93c0*/  UMOV UR7, 0x40000040 ;  /* 0x4000004000077882 */ /* 0x000fc60000000000 */
[----:B------:R-:W3:Y:S01]  /*93d0*/  MUFU.TANH R41, R41 ;  /* 0x0000002900297308 */ /* 0x000ee20000002400 */
[----:B--2---:R-:W-:Y:S02]  /*93e0*/  FMNMX.FTZ R60, R37, R60, !PT ;  /* 0x0000003c253c7209 */ /* 0x004fe40007810000 */
[----:B-1----:R-:W-:Y:S02]  /*93f0*/  SHF.R.U32.HI R152, RZ, 0x7, R153 ;  /* 0x00000007ff987819 */ /* 0x002fe40000011699 */
[----:B------:R-:W-:-:S03]  /*9400*/  ISETP.GE.U32.AND P2, PT, R153, 0x180, PT ;  /* 0x000001809900780c */ /* 0x000fc60003f46070 */
[----:B------:R-:W1:Y:S01]  /*9410*/  MUFU.TANH R43, R43 ;  /* 0x0000002b002b7308 */ /* 0x000e620000002400 */
[----:B0-----:R-:W-:-:S07]  /*9420*/  FMNMX.FTZ R60, R39, R60, !PT ;  /* 0x0000003c273c7209 */ /* 0x001fce0007810000 */
[----:B------:R-:W0:Y:S01]  /*9430*/  MUFU.TANH R44, R44 ;  /* 0x0000002c002c7308 */ /* 0x000e220000002400 */
[----:B---3--:R-:W-:-:S07]  /*9440*/  FMNMX.FTZ R60, R41, R60, !PT ;  /* 0x0000003c293c7209 */ /* 0x008fce0007810000 */
        /* <DEDUP_REMOVED lines=11> */
[----:B------:R-:W-:-:S06]  /*9500*/  FMUL.FTZ R62, R80, UR24 ;  /* 0x00000018503e7c20 */ /* 0x000fcc0008410000 */
[----:B------:R-:W0:Y:S01]  /*9510*/  MUFU.TANH R55, R55 ;  /* 0x0000003700377308 */ /* 0x000e220000002400 */
[----:B--2---:R-:W-:Y:S01]  /*9520*/  FMNMX.FTZ R7, R52, R7, !PT ;  /* 0x0000000734077209 */ /* 0x004fe20007810000 */
[----:B------:R-:W-:Y:S02]  /*9530*/  WARPGROUP.DEPBAR.LE gsb0, 0x0 ;  /* 0x00008000000079c5 */ /* 0x000fe40000010000 */
[----:B------:R-:W-:-:S04]  /*9540*/  WARPGROUP.ARRIVE ;  /* 0x00000000000079c5 */ /* 0x000fc80000000000 */
[----:B------:R-:W2:Y:S01]  /*9550*/  MUFU.TANH R56, R56 ;  /* 0x0000003800387308 */ /* 0x000ea20000002400 */
[----:B-1----:R-:W-:Y:S01]  /*9560*/  FMNMX.FTZ R68, R54, R7, !PT ;  /* 0x0000000736447209 */ /* 0x002fe20007810000 */
[----:B------:R-:W-:Y:S01]  /*9570*/  HGMMA.64x64x16.F32.BF16 R88, R140, gdesc[UR4].tnspB, R88, gsb0 ;  /* 0x40e000048c587df0 */ /* 0x000fe20008001858 */
[----:B------:R-:W-:Y:S02]  /*9580*/  UIADD3 UR6, UR11, 0x180, URZ ;  /* 0x000001800b067890 */ /* 0x000fe4000fffe03f */
[----:B0-----:R-:W-:Y:S01]  /*9590*/  FMNMX.FTZ R7, R55, R68, !PT ;  /* 0x0000004437077209 */ /* 0x001fe20007810000 */
[----:B------:R-:W-:Y:S02]  /*95a0*/  UMOV UR7, 0x40000040 ;  /* 0x4000004000077882 */ /* 0x000fe40000000000 */
[----:B------:R-:W0:Y:S08]  /*95b0*/  MUFU.TANH R57, R57 ;  /* 0x0000003900397308 */ /* 0x000e300000002400 */
        /* <DEDUP_REMOVED lines=25> */
[----:B------:R-:W-:Y:S01]  /*9750*/  HGMMA.64x64x16.F32.BF16 R88, R136, gdesc[UR4].tnspB, R88, gsb0 ;  /* 0x40e0000488587df0 */ /* 0x000fe20008001858 */
[----:B------:R-:W-:Y:S01]  /*9760*/  UIADD3 UR6, UR11, 0x200, URZ ;  /* 0x000002000b067890 */ /* 0x000fe2000fffe03f */
[----:B------:R-:W-:-:S02]  /*9770*/  UMOV UR7, 0x40000040 ;  /* 0x4000004000077882 */ /* 0x000fc40000000000 */
[----:B------:R-:W2:Y:S02]  /*9780*/  SHFL.BFLY PT, R76, R7, 0x2, 0x1f ;  /* 0x0c401f00074c7f89 */ /* 0x000ea400000e0000 */
[----:B------:R-:W3:Y:S08]  /*9790*/  MUFU.TANH R14, R14 ;  /* 0x0000000e000e7308 */ /* 0x000ef00000002400 */
[----:B------:R-:W4:Y:S08]  /*97a0*/  MUFU.TANH R20, R20 ;  /* 0x0000001400147308 */ /* 0x000f300000002400 */
[----:B------:R-:W5:Y:S01]  /*97b0*/  MUFU.TANH R25, R25 ;  /* 0x0000001900197308 */ /* 0x000f620000002400 */
[----:B--2---:R-:W-:Y:S01]  /*97c0*/  FMNMX.FTZ R80, R7, R76, !PT ;  /* 0x0000004c07507209 */ /* 0x004fe20007810000 */
[----:B------:R-:W-:-:S06]  /*97d0*/  FMUL.FTZ R76, R83, UR24 ;  /* 0x00000018534c7c20 */ /* 0x000fcc0008410000 */
[----:B------:R-:W2:Y:S01]  /*97e0*/  MUFU.TANH R26, R26 ;  /* 0x0000001a001a7308 */ /* 0x000ea20000002400 */
[----:B------:R-:W0:Y:S07]  /*97f0*/  SHFL.BFLY PT, R7, R80, 0x1, 0x1f ;  /* 0x0c201f0050077f89 */ /* 0x000e2e00000e0000 */
[----:B------:R-:W2:Y:S08]  /*9800*/  MUFU.TANH R28, R28 ;  /* 0x0000001c001c7308 */ /* 0x000eb00000002400 */
[----:B------:R-:W2:Y:S08]  /*9810*/  MUFU.TANH R30, R30 ;  /* 0x0000001e001e7308 */ /* 0x000eb00000002400 */
[----:B------:R-:W2:Y:S01]  /*9820*/  MUFU.TANH R33, R33 ;  /* 0x0000002100217308 */ /* 0x000ea20000002400 */
[----:B0-----:R-:W-:-:S05]  /*9830*/  FMNMX.FTZ R7, R80, R7, !PT ;  /* 0x0000000750077209 */ /* 0x001fca0007810000 */
[C---:B------:R-:W-:Y:S02]  /*9840*/  FMUL.FTZ R80, R7.reuse, UR10 ;  /* 0x0000000a07507c20 */ /* 0x040fe40008410000 */
[----:B------:R-:W0:Y:S01]  /*9850*/  MUFU.TANH R34, R34 ;  /* 0x0000002200227308 */ /* 0x000e220000002400 */
[----:B------:R-:W-:Y:S01]  /*9860*/  FADD.FTZ R8, -R7, R8 ;  /* 0x0000000807087221 */ /* 0x000fe20000010100 */
        /* <DEDUP_REMOVED lines=8> */
[--C-:B------:R-:W-:Y:S01]  /*98f0*/  FFMA.FTZ R24, R24, UR10, -R80.reuse ;  /* 0x0000000a18187c23 */ /* 0x100fe20008010850 */
[----:B---3--:R-:W-:Y:S01]  /*9900*/  FMNMX.FTZ R21, R14, R13, !PT ;  /* 0x0000000d0e157209 */ /* 0x008fe20007810000 */
[--C-:B------:R-:W-:Y:S01]  /*9910*/  FFMA.FTZ R146, R27, UR10, -R80.reuse ;  /* 0x0000000a1b927c23 */ /* 0x100fe20008010850 */
[----:B------:R-:W-:Y:S01]  /*9920*/  FFMA.FTZ R27, R29, UR10, -R80 ;  /* 0x0000000a1d1b7c23 */ /* 0x000fe20008010850 */
[----:B------:R-:W-:-:S02]  /*9930*/  WARPGROUP.DEPBAR.LE gsb0, 0x0 ;  /* 0x00008000000079c5 */ /* 0x000fc40000010000 */
[----:B------:R-:W-:Y:S01]  /*9940*/  WARPGROUP.ARRIVE ;  /* 0x00000000000079c5 */ /* 0x000fe20000000000 */
[----:B----4-:R-:W-:Y:S01]  /*9950*/  FMNMX.FTZ R6, R20, R21, !PT ;  /* 0x0000001514067209 */ /* 0x010fe20007810000 */
[----:B------:R-:W3:Y:S01]  /*9960*/  MUFU.TANH R38, R38 ;  /* 0x0000002600267308 */ /* 0x000ee20000002400 */
[--C-:B------:R-:W-:Y:S01]  /*9970*/  FFMA.FTZ R136, R39, UR10, -R80.reuse ;  /* 0x0000000a27887c23 */ /* 0x100fe20008010850 */
[--C-:B------:R-:W-:Y:S01]  /*9980*/  FFMA.FTZ R138, R43, UR10, -R80.reuse ;  /* 0x0000000a2b8a7c23 */ /* 0x100fe20008010850 */
[----:B-----5:R-:W-:Y:S01]  /*9990*/  FMNMX.FTZ R21, R25, R6, !PT ;  /* 0x0000000619157209 */ /* 0x020fe20007810000 */
        /* <DEDUP_REMOVED lines=9> */
[----:B------:R-:W-:Y:S01]  /*9a30*/  FMUL.FTZ R8, R8, UR10 ;  /* 0x0000000a08087c20 */ /* 0x000fe20008410000 */
[--C-:B------:R-:W-:Y:S01]  /*9a40*/  FFMA.FTZ R11, R11, UR10, -R80.reuse ;  /* 0x0000000a0b0b7c23 */ /* 0x100fe20008010850 */
[--C-:B------:R-:W-:Y:S01]  /*9a50*/  FFMA.FTZ R15, R15, UR10, -R80.reuse ;  /* 0x0000000a0f0f7c23 */ /* 0x100fe20008010850 */
[----:B------:R-:W-:Y:S01]  /*9a60*/  FMNMX.FTZ R6, R30, R21, !PT ;  /* 0x000000151e067209 */ /* 0x000fe20007810000 */
[----:B------:R-:W4:Y:S01]  /*9a70*/  MUFU.TANH R42, R42 ;  /* 0x0000002a002a7308 */ /* 0x000f220000002400 */
[--C-:B------:R-:W-:Y:S01]  /*9a80*/  FFMA.FTZ R65, R65, UR10, -R80.reuse ;  /* 0x0000000a41417c23 */ /* 0x100fe20008010850 */
[----:B------:R-:W-:Y:S01]  /*9a90*/  FFMA.FTZ R68, R68, UR10, -R80 ;  /* 0x0000000a44447c23 */ /* 0x000fe20008010850 */
[----:B------:R-:W-:-:S04]  /*9aa0*/  FMNMX.FTZ R21, R33, R6, !PT ;  /* 0x0000000621157209 */ /* 0x000fc80007810000 */
[----:B0-----:R-:W-:Y:S01]  /*9ab0*/  FMNMX.FTZ R21, R34, R21, !PT ;  /* 0x0000001522157209 */ /* 0x001fe20007810000 */
[----:B------:R-:W0:Y:S03]  /*9ac0*/  MUFU.TANH R45, R45 ;  /* 0x0000002d002d7308 */ /* 0x000e260000002400 */
[----:B-1----:R-:W-:-:S04]  /*9ad0*/  FMNMX.FTZ R21, R36, R21, !PT ;  /* 0x0000001524157209 */ /* 0x002fc80007810000 */
[----:B---3--:R-:W-:Y:S01]  /*9ae0*/  FMNMX.FTZ R21, R38, R21, !PT ;  /* 0x0000001526157209 */ /* 0x008fe20007810000 */
[----:B------:R-:W1:Y:S03]  /*9af0*/  MUFU.TANH R46, R46 ;  /* 0x0000002e002e7308 */ /* 0x000e660000002400 */
[----:B--2---:R-:W-:-:S04]  /*9b00*/  FMNMX.FTZ R21, R40, R21, !PT ;  /* 0x0000001528157209 */ /* 0x004fc80007810000 */
[----:B----4-:R-:W-:Y:S01]  /*9b10*/  FMNMX.FTZ R6, R42, R21, !PT ;  /* 0x000000152a067209 */ /* 0x010fe20007810000 */
[----:B------:R-:W2:Y:S01]  /*9b20*/  MUFU.TANH R49, R49 ;  /* 0x0000003100317308 */ /* 0x000ea20000002400 */
[--C-:B------:R-:W-:Y:S01]  /*9b30*/  FFMA.FTZ R21, R37, UR10, -R80.reuse ;  /* 0x0000000a25157c23 */ /* 0x100fe20008010850 */
[--C-:B------:R-:W-:Y:S01]  /*9b40*/  FFMA.FTZ R37, R44, UR10, -R80.reuse ;  /* 0x0000000a2c257c23 */ /* 0x100fe20008010850 */
[----:B0-----:R-:W-:Y:S01]  /*9b50*/  FMNMX.FTZ R31, R45, R6, !PT ;  /* 0x000000062d1f7209 */ /* 0x001fe20007810000 */
[----:B------:R-:W-:-:S04]  /*9b60*/  FFMA.FTZ R44, R58, UR10, -R80 ;  /* 0x0000000a3a2c7c23 */ /* 0x000fc80008010850 */
[----:B------:R-:W0:Y:S01]  /*9b70*/  MUFU.TANH R50, R50 ;  /* 0x0000003200327308 */ /* 0x000e220000002400 */
[----:B-1----:R-:W-:-:S07]  /*9b80*/  FMNMX.FTZ R6, R46, R31, !PT ;  /* 0x0000001f2e067209 */ /* 0x002fce0007810000 */
[----:B------:R-:W1:Y:S01]  /*9b90*/  MUFU.TANH R53, R53 ;  /* 0x0000003500357308 */ /* 0x000e620000002400 */
[----:B--2---:R-:W-:-:S07]  /*9ba0*/  FMNMX.FTZ R31, R49, R6, !PT ;  /* 0x00000006311f7209 */ /* 0x004fce0007810000 */
[----:B------:R-:W2:Y:S01]  /*9bb0*/  MUFU.TANH R63, R63 ;  /* 0x0000003f003f7308 */ /* 0x000ea20000002400 */
[----:B0-----:R-:W-:Y:S01]  /*9bc0*/  FMNMX.FTZ R6, R50, R31, !PT ;  /* 0x0000001f32067209 */ /* 0x001fe20007810000 */
[----:B------:R-:W-:-:S06]  /*9bd0*/  FFMA.FTZ R31, R41, UR10, -R80 ;  /* 0x0000000a291f7c23 */ /* 0x000fcc0008010850 */
[----:B------:R-:W0:Y:S01]  /*9be0*/  MUFU.TANH R66, R66 ;  /* 0x0000004200427308 */ /* 0x000e220000002400 */
[----:B-1----:R-:W-:-:S07]  /*9bf0*/  FMNMX.FTZ R6, R53, R6, !PT ;  /* 0x0000000635067209 */ /* 0x002fce0007810000 */
[----:B------:R-:W1:Y:S01]  /*9c00*/  MUFU.TANH R67, R67 ;  /* 0x0000004300437308 */ /* 0x000e620000002400 */
        /* <DEDUP_REMOVED lines=9> */
[----:B0-----:R-:W-:Y:S01]  /*9ca0*/  FMNMX.FTZ R6, R66, R35, !PT ;  /* 0x0000002342067209 */ /* 0x001fe20007810000 */
[----:B------:R-:W-:-:S04]  /*9cb0*/  UMOV UR7, 0x40000040 ;  /* 0x4000004000077882 */ /* 0x000fc80000000000 */
        /* <DEDUP_REMOVED lines=10> */
[--C-:B------:R-:W-:Y:S01]  /*9d60*/  FFMA.FTZ R35, R48, UR10, -R80.reuse ;  /* 0x0000000a30237c23 */ /* 0x100fe20008010850 */
[----:B------:R-:W-:-:S05]  /*9d70*/  FFMA.FTZ R48, R60, UR10, -R80 ;  /* 0x0000000a3c307c23 */ /* 0x000fca0008010850 */
        /* <DEDUP_REMOVED lines=8> */
[--C-:B------:R-:W-:Y:S01]  /*9e00*/  FFMA.FTZ R39, R52, UR10, -R80.reuse ;  /* 0x0000000a34277c23 */ /* 0x100fe20008010850 */
[--C-:B------:R-:W-:Y:S01]  /*9e10*/  FFMA.FTZ R52, R62, UR10, -R80.reuse ;  /* 0x0000000a3e347c23 */ /* 0x100fe20008010850 */
[----:B------:R-:W-:Y:S02]  /*9e20*/  WARPGROUP.DEPBAR.LE gsb0, 0x0 ;  /* 0x00008000000079c5 */ /* 0x000fe40000010000 */
[----:B------:R-:W-:Y:S01]  /*9e30*/  WARPGROUP.ARRIVE ;  /* 0x00000000000079c5 */ /* 0x000fe20000000000 */
[----:B-1----:R-:W-:Y:S01]  /*9e40*/  FMNMX.FTZ R41, R77, R6, !PT ;  /* 0x000000064d297209 */ /* 0x002fe20007810000 */
[----:B------:R0:W-:Y:S04]  /*9e50*/  MUFU.EX2 R13, R24 ;  /* 0x00000018000d7308 */ /* 0x0001e80000000800 */
[----:B------:R-:W-:Y:S01]  /*9e60*/  HGMMA.64x64x16.F32.BF16 R88, R124, gdesc[UR4].tnspB, R88, gsb0 ;  /* 0x40e000047c587df0 */ /* 0x000fe20008001858 */
[----:B------:R-:W-:Y:S01]  /*9e70*/  UIADD3 UR6, UR11, 0x380, URZ ;  /* 0x000003800b067890 */ /* 0x000fe2000fffe03f */
[----:B--2---:R-:W-:Y:S01]  /*9e80*/  FMNMX.FTZ R6, R78, R41, !PT ;  /* 0x000000294e067209 */ /* 0x004fe20007810000 */
[----:B------:R-:W-:Y:S01]  /*9e90*/  UMOV UR7, 0x40000040 ;  /* 0x4000004000077882 */ /* 0x000fe20000000000 */
[----:B------:R-:W-:Y:S01]  /*9ea0*/  MUFU.EX2 R8, R8 ;  /* 0x0000000800087308 */ /* 0x000fe20000000800 */
[--C-:B0-----:R-:W-:Y:S01]  /*9eb0*/  FFMA.FTZ R24, R54, UR10, -R80.reuse ;  /* 0x0000000a36187c23 */ /* 0x101fe20008010850 */
[--C-:B------:R-:W-:Y:S01]  /*9ec0*/  FFMA.FTZ R41, R55, UR10, -R80.reuse ;  /* 0x0000000a37297c23 */ /* 0x100fe20008010850 */
[----:B------:R-:W0:Y:S01]  /*9ed0*/  SHFL.BFLY PT, R47, R6, 0x2, 0x1f ;  /* 0x0c401f00062f7f89 */ /* 0x000e2200000e0000 */
[----:B------:R-:W-:-:S04]  /*9ee0*/  FFMA.FTZ R55, R64, UR10, -R80 ;  /* 0x0000000a40377c23 */ /* 0x000fc80008010850 */
[----:B------:R-:W1:Y:S08]  /*9ef0*/  MUFU.EX2 R11, R11 ;  /* 0x0000000b000b7308 */ /* 0x000e700000000800 */
[----:B------:R-:W2:Y:S08]  /*9f00*/  MUFU.EX2 R148, R148 ;  /* 0x0000009400947308 */ /* 0x000eb00000000800 */
[----:B------:R-:W3:Y:S01]  /*9f10*/  MUFU.EX2 R150, R150 ;  /* 0x0000009600967308 */ /* 0x000ee20000000800 */
[----:B-1----:R-:W-:Y:S01]  /*9f20*/  FFMA.FTZ R3, R8, R3, R11 ;  /* 0x0000000308037223 */ /* 0x002fe2000001000b */
[----:B0-----:R-:W-:Y:S01]  /*9f30*/  FMNMX.FTZ R54, R6, R47, !PT ;  /* 0x0000002f06367209 */ /* 0x001fe20007810000 */
[----:B------:R-:W-:-:S04]  /*9f40*/  FFMA.FTZ R47, R59, UR10, -R80 ;  /* 0x0000000a3b2f7c23 */ /* 0x000fc80008010850 */
[----:B------:R-:W0:Y:S01]  /*9f50*/  SHFL.BFLY PT, R57, R54, 0x1, 0x1f ;  /* 0x0c201f0036397f89 */ /* 0x000e2200000e0000 */
[----:B------:R-:W-:Y:S01]  /*9f60*/  MUFU.EX2 R15, R15 ;  /* 0x0000000f000f7308 */ /* 0x000fe20000000800 */
[C---:B--2---:R-:W-:Y:S01]  /*9f70*/  FADD.FTZ R3, R148.reuse, R3 ;  /* 0x0000000394037221 */ /* 0x044fe20000010000 */
[----:B------:R-:W-:-:S06]  /*9f80*/  F2FP.BF16.F32.PACK_AB R148, R148, R11 ;  /* 0x0000000b9494723e */ /* 0x000fcc00000010ff */
[----:B------:R-:W-:Y:S08]  /*9f90*/  MUFU.EX2 R144, R144 ;  /* 0x0000009000907308 */ /* 0x000ff00000000800 */
[----:B------:R-:W-:Y:S01]  /*9fa0*/  MUFU.EX2 R146, R146 ;  /* 0x0000009200927308 */ /* 0x000fe20000000800 */
[----:B0-----:R-:W-:-:S07]  /*9fb0*/  FMNMX.FTZ R6, R54, R57, !PT ;  /* 0x0000003936067209 */ /* 0x001fce0007810000 */
[----:B------:R-:W-:Y:S01]  /*9fc0*/  MUFU.EX2 R27, R27 ;  /* 0x0000001b001b7308 */ /* 0x000fe20000000800 */
[C---:B------:R-:W-:Y:S01]  /*9fd0*/  FMUL.FTZ R59, R6.reuse, UR10 ;  /* 0x0000000a063b7c20 */ /* 0x040fe20008410000 */
[----:B------:R-:W-:-:S03]  /*9fe0*/  FADD.FTZ R56, -R6, R9 ;  /* 0x0000000906387221 */ /* 0x000fc60000010100 */
[--C-:B------:R-:W-:Y:S01]  /*9ff0*/  FFMA.FTZ R145, R25, UR10, -R59.reuse ;  /* 0x0000000a19917c23 */ /* 0x100fe2000801083b */
[----:B------:R-:W-:Y:S02]  /*a000*/  IMAD.U32 R25, RZ, RZ, UR39 ;  /* 0x00000027ff197e24 */ /* 0x000fe4000f8e00ff */
[--C-:B------:R-:W-:Y:S01]  /*a010*/  FFMA.FTZ R10, R10, UR10, -R59.reuse ;  /* 0x0000000a0a0a7c23 */ /* 0x100fe2000801083b */
[----:B------:R-:W-:Y:S01]  /*a020*/  FMUL.FTZ R56, R56, UR10 ;  /* 0x0000000a38387c20 */ /* 0x000fe20008410000 */
[--C-:B------:R-:W-:Y:S01]  /*a030*/  FFMA.FTZ R149, R12, UR10, -R59.reuse ;  /* 0x0000000a0c957c23 */ /* 0x100fe2000801083b */
[----:B------:R-:W-:Y:S01]  /*a040*/  FFMA.FTZ R141, R33, UR10, -R59 ;  /* 0x0000000a218d7c23 */ /* 0x000fe2000801083b */
[----:B------:R-:W-:Y:S01]  /*a050*/  @!P1 LEA R25, R25, UR45, 0x3 ;  /* 0x0000002d19199c11 */ /* 0x000fe2000f8e18ff */
[----:B------:R0:W-:Y:S01]  /*a060*/  MUFU.EX2 R57, R56 ;  /* 0x0000003800397308 */ /* 0x0001e20000000800 */
[----:B------:R-:W-:Y:S01]  /*a070*/  VIADD R33, R152, 0x9 ;  /* 0x0000000998217836 */ /* 0x000fe20000000000 */
[----:B------:R-:W-:-:S02]  /*a080*/  WARPGROUP.DEPBAR.LE gsb0, 0x0 ;  /* 0x00008000000079c5 */ /* 0x000fc40000010000 */
[----:B------:R-:W-:Y:S01]  /*a090*/  WARPGROUP.ARRIVE ;  /* 0x00000000000079c5 */ /* 0x000fe20000000000 */
[--C-:B------:R-:W-:Y:S01]  /*a0a0*/  FFMA.FTZ R151, R14, UR10, -R59.reuse ;  /* 0x0000000a0e977c23 */ /* 0x100fe2000801083b */
[----:B------:R-:W-:Y:S01]  /*a0b0*/  @!P1 VIADD R25, R25, 0x16840 ;  /* 0x0001684019199836 */ /* 0x000fe20000000000 */
[----:B------:R-:W-:Y:S01]  /*a0c0*/  SEL R33, R33, 0x9, !P2 ;  /* 0x0000000921217807 */ /* 0x000fe20005000000 */
[----:B------:R-:W1:Y:S01]  /*a0d0*/  MUFU.EX2 R10, R10 ;  /* 0x0000000a000a7308 */ /* 0x000e620000000800 */
[----:B------:R-:W-:Y:S01]  /*a0e0*/  FFMA.FTZ R12, R20, UR10, -R59 ;  /* 0x0000000a140c7c23 */ /* 0x000fe2000801083b */
[----:B------:R-:W-:Y:S01]  /*a0f0*/  HGMMA.64x64x16.F32.BF16 R88, R120, gdesc[UR4].tnspB, R88, gsb0 ;  /* 0x40e0000478587df0 */ /* 0x000fe20008001858 */
[----:B------:R-:W-:Y:S01]  /*a100*/  @!P1 PRMT R25, RZ, 0x654, R25 ;  /* 0x00000654ff199816 */ /* 0x000fe20000000019 */
[--C-:B0-----:R-:W-:Y:S01]  /*a110*/  FFMA.FTZ R56, R26, UR10, -R59.reuse ;  /* 0x0000000a1a387c23 */ /* 0x101fe2000801083b */
[--C-:B------:R-:W-:Y:S01]  /*a120*/  FFMA.FTZ R147, R28, UR10, -R59.reuse ;  /* 0x0000000a1c937c23 */ /* 0x100fe2000801083b */
[--C-:B------:R-:W-:Y:S01]  /*a130*/  FFMA.FTZ R143, R36, UR10, -R59.reuse ;  /* 0x0000000a248f7c23 */ /* 0x100fe2000801083b */
[--C-:B------:R-:W-:Y:S01]  /*a140*/  FFMA.FTZ R30, R30, UR10, -R59.reuse ;  /* 0x0000000a1e1e7c23 */ /* 0x100fe2000801083b */
[----:B------:R-:W0:Y:S01]  /*a150*/  MUFU.EX2 R149, R149 ;  /* 0x0000009500957308 */ /* 0x000e220000000800 */
[----:B------:R-:W-:Y:S01]  /*a160*/  FFMA.FTZ R20, R38, UR10, -R59 ;  /* 0x0000000a26147c23 */ /* 0x000fe2000801083b */
[----:B---3--:R-:W-:Y:S01]  /*a170*/  FADD.FTZ R38, R150, R3 ;  /* 0x0000000396267221 */ /* 0x008fe20000010000 */
[--C-:B------:R-:W-:Y:S01]  /*a180*/  FFMA.FTZ R14, R34, UR10, -R59.reuse ;  /* 0x0000000a220e7c23 */ /* 0x100fe2000801083b */
[--C-:B------:R-:W-:Y:S01]  /*a190*/  FFMA.FTZ R137, R40, UR10, -R59.reuse ;  /* 0x0000000a28897c23 */ /* 0x100fe2000801083b */
[--C-:B------:R-:W-:Y:S01]  /*a1a0*/  FFMA.FTZ R28, R42, UR10, -R59.reuse ;  /* 0x0000000a2a1c7c23 */ /* 0x100fe2000801083b */
[--C-:B------:R-:W-:Y:S01]  /*a1b0*/  FFMA.FTZ R139, R45, UR10, -R59.reuse ;  /* 0x0000000a2d8b7c23 */ /* 0x100fe2000801083b */
[--C-:B------:R-:W-:Y:S01]  /*a1c0*/  FFMA.FTZ R26, R46, UR10, -R59.reuse ;  /* 0x0000000a2e1a7c23 */ /* 0x100fe2000801083b */
[----:B------:R-:W2:Y:S01]  /*a1d0*/  MUFU.EX2 R151, R151 ;  /* 0x0000009700977308 */ /* 0x000ea20000000800 */
        /* <DEDUP_REMOVED lines=8> */
[----:B0-----:R-:W-:Y:S01]  /*a260*/  FADD.FTZ R36, R149, R2 ;  /* 0x0000000295247221 */ /* 0x001fe20000010000 */
[--C-:B------:R-:W-:Y:S01]  /*a270*/  FFMA.FTZ R2, R63, UR10, -R59.reuse ;  /* 0x0000000a3f027c23 */ /* 0x100fe2000801083b */
[----:B------:R-:W-:Y:S01]  /*a280*/  F2FP.BF16.F32.PACK_AB R149, R149, R10 ;  /* 0x0000000a9595723e */ /* 0x000fe200000010ff */
[--C-:B------:R-:W-:Y:S01]  /*a290*/  FFMA.FTZ R72, R72, UR10, -R59.reuse ;  /* 0x0000000a48487c23 */ /* 0x100fe2000801083b */
[--C-:B------:R-:W-:Y:S01]  /*a2a0*/  FFMA.FTZ R127, R73, UR10, -R59.reuse ;  /* 0x0000000a497f7c23 */ /* 0x100fe2000801083b */
[--C-:B------:R-:W-:Y:S01]  /*a2b0*/  FFMA.FTZ R74, R74, UR10, -R59.reuse ;  /* 0x0000000a4a4a7c23 */ /* 0x100fe2000801083b */
[--C-:B------:R-:W-:Y:S01]  /*a2c0*/  FFMA.FTZ R75, R75, UR10, -R59.reuse ;  /* 0x0000000a4b4b7c23 */ /* 0x100fe2000801083b */
[----:B------:R-:W0:Y:S01]  /*a2d0*/  MUFU.EX2 R145, R145 ;  /* 0x0000009100917308 */ /* 0x000e220000000800 */
[----:B--2---:R-:W-:Y:S01]  /*a2e0*/  FADD.FTZ R3, R151, R36 ;  /* 0x0000002497037221 */ /* 0x004fe20000010000 */
[--C-:B------:R-:W-:Y:S01]  /*a2f0*/  FFMA.FTZ R76, R76, UR10, -R59.reuse ;  /* 0x0000000a4c4c7c23 */ /* 0x100fe2000801083b */
[----:B------:R-:W-:Y:S01]  /*a300*/  FFMA.FTZ R77, R77, UR10, -R59 ;  /* 0x0000000a4d4d7c23 */ /* 0x000fe2000801083b */
[C---:B------:R-:W-:Y:S01]  /*a310*/  ISETP.GT.AND P2, PT, R0.reuse, UR23, PT ;  /* 0x0000001700007c0c */ /* 0x040fe2000bf44270 */
[----:B------:R-:W-:Y:S01]  /*a320*/  VIADD R0, R0, 0xffffffff ;  /* 0xffffffff00007836 */ /* 0x000fe20000000000 */
[----:B------:R-:W-:-:S02]  /*a330*/  F2FP.BF16.F32.PACK_AB R150, R15, R150 ;  /* 0x000000960f96723e */ /* 0x000fc400000010ff */
[----:B------:R-:W2:Y:S01]  /*a340*/  MUFU.EX2 R56, R56 ;  /* 0x0000003800387308 */ /* 0x000ea20000000800 */
[C---:B-1----:R-:W-:Y:S01]  /*a350*/  FADD.FTZ R36, R12.reuse, R3 ;  /* 0x000000030c247221 */ /* 0x042fe20000010000 */
[----:B------:R-:W-:-:S06]  /*a360*/  F2FP.BF16.F32.PACK_AB R151, R12, R151 ;  /* 0x000000970c97723e */ /* 0x000fcc00000010ff */
[----:B------:R-:W1:Y:S01]  /*a370*/  MUFU.EX2 R147, R147 ;  /* 0x0000009300937308 */ /* 0x000e620000000800 */
[----:B0-----:R-:W-:Y:S01]  /*a380*/  FADD.FTZ R3, R145, R36 ;  /* 0x0000002491037221 */ /* 0x001fe20000010000 */
[----:B------:R-:W-:-:S06]  /*a390*/  FFMA.FTZ R36, R67, UR10, -R59 ;  /* 0x0000000a43247c23 */ /* 0x000fcc000801083b */
[----:B------:R-:W0:Y:S01]  /*a3a0*/  MUFU.EX2 R30, R30 ;  /* 0x0000001e001e7308 */ /* 0x000e220000000800 */
[C---:B--2---:R-:W-:Y:S01]  /*a3b0*/  FADD.FTZ R40, R56.reuse, R3 ;  /* 0x0000000338287221 */ /* 0x044fe20000010000 */
[----:B------:R-:W-:-:S06]  /*a3c0*/  F2FP.BF16.F32.PACK_AB R145, R56, R145 ;  /* 0x000000913891723e */ /* 0x000fcc00000010ff */
[----:B------:R-:W-:Y:S01]  /*a3d0*/  MUFU.EX2 R140, R140 ;  /* 0x0000008c008c7308 */ /* 0x000fe20000000800 */
[----:B-1----:R-:W-:-:S07]  /*a3e0*/  FADD.FTZ R3, R147, R40 ;  /* 0x0000002893037221 */ /* 0x002fce0000010000 */
[----:B------:R-:W1:Y:S01]  /*a3f0*/  MUFU.EX2 R141, R141 ;  /* 0x0000008d008d7308 */ /* 0x000e620000000800 */
[C---:B0-----:R-:W-:Y:S01]  /*a400*/  FADD.FTZ R40, R30.reuse, R3 ;  /* 0x000000031e287221 */ /* 0x041fe20000010000 */
        /* <DEDUP_REMOVED lines=11> */
[----:B--2---:R-:W-:Y:S01]  /*a4c0*/  IMAD.U32 R25, RZ, RZ, UR22 ;  /* 0x00000016ff197e24 */ /* 0x004fe2000f8e00ff */
        /* <DEDUP_REMOVED lines=13> */
[-C--:B------:R-:W-:Y:S01]  /*a5a0*/  FMUL.FTZ R113, R113, R8.reuse ;  /* 0x0000000871717220 */ /* 0x080fe20000410000 */
[----:B0-----:R-:W-:Y:S01]  /*a5b0*/  @!P1 PRMT R33, RZ, 0x654, R25 ;  /* 0x00000654ff219816 */ /* 0x001fe20000000019 */
[----:B------:R-:W-:Y:S01]  /*a5c0*/  FADD.FTZ R25, R15, R38 ;  /* 0x000000260f197221 */ /* 0x000fe20000010000 */
[----:B------:R-:W0:Y:S01]  /*a5d0*/  MUFU.EX2 R143, R143 ;  /* 0x0000008f008f7308 */ /* 0x000e220000000800 */
[C---:B-1----:R-:W-:Y:S01]  /*a5e0*/  FADD.FTZ R40, R14.reuse, R3 ;  /* 0x000000030e287221 */ /* 0x042fe20000010000 */
[----:B------:R-:W-:Y:S01]  /*a5f0*/  F2FP.BF16.F32.PACK_AB R141, R14, R141 ;  /* 0x0000008d0e8d723e */ /* 0x000fe200000010ff */
[----:B------:R-:W-:Y:S01]  /*a600*/  FADD.FTZ R38, R144, R25 ;  /* 0x0000001990267221 */ /* 0x000fe20000010000 */
[----:B------:R1:W-:Y:S01]  /*a610*/  @!P1 SYNCS.ARRIVE.TRANS64.RED.A1T0 RZ, [R33+URZ], RZ ;  /* 0x000000ff21ff99a7 */ /* 0x0003e2000810043f */
[-C--:B------:R-:W-:Y:S01]  /*a620*/  FMUL.FTZ R116, R116, R8.reuse ;  /* 0x0000000874747220 */ /* 0x080fe20000410000 */
[----:B------:R-:W-:Y:S01]  /*a630*/  FMUL.FTZ R117, R117, R8 ;  /* 0x0000000875757220 */ /* 0x000fe20000410000 */
[C---:B------:R-:W-:Y:S01]  /*a640*/  FADD.FTZ R25, R13.reuse, R38 ;  /* 0x000000260d197221 */ /* 0x040fe20000010000 */
[----:B------:R-:W2:Y:S01]  /*a650*/  MUFU.EX2 R21, R21 ;  /* 0x0000001500157308 */ /* 0x000ea20000000800 */
[--C-:B------:R-:W-:Y:S01]  /*a660*/  FFMA.FTZ R38, R70, UR10, -R59.reuse ;  /* 0x0000000a46267c23 */ /* 0x100fe2000801083b */
[----:B------:R-:W-:Y:S01]  /*a670*/  FFMA.FTZ R59, R78, UR10, -R59 ;  /* 0x0000000a4e3b7c23 */ /* 0x000fe2000801083b */
[----:B------:R-:W-:Y:S01]  /*a680*/  FADD.FTZ R42, R146, R25 ;  /* 0x00000019922a7221 */ /* 0x000fe20000010000 */
[----:B------:R-:W-:Y:S01]  /*a690*/  F2FP.BF16.F32.PACK_AB R144, R13, R144 ;  /* 0x000000900d90723e */ /* 0x000fe200000010ff */
[-C--:B------:R-:W-:Y:S01]  /*a6a0*/  FMUL.FTZ R90, R90, R57.reuse ;  /* 0x000000395a5a7220 */ /* 0x080fe20000410000 */
[C---:B------:R-:W-:Y:S01]  /*a6b0*/  F2FP.BF16.F32.PACK_AB R146, R27.reuse, R146 ;  /* 0x000000921b92723e */ /* 0x040fe200000010ff */
[----:B------:R-:W-:Y:S01]  /*a6c0*/  FADD.FTZ R25, R27, R42 ;  /* 0x0000002a1b197221 */ /* 0x000fe20000010000 */
[----:B------:R-:W3:Y:S01]  /*a6d0*/  MUFU.EX2 R20, R20 ;  /* 0x0000001400147308 */ /* 0x000ee20000000800 */
[----:B0-----:R-:W-:Y:S01]  /*a6e0*/  FADD.FTZ R3, R143, R40 ;  /* 0x000000288f037221 */ /* 0x001fe20000010000 */
[-C--:B------:R-:W-:Y:S01]  /*a6f0*/  FMUL.FTZ R91, R91, R57.reuse ;  /* 0x000000395b5b7220 */ /* 0x080fe20000410000 */
[----:B------:R-:W-:Y:S01]  /*a700*/  FADD.FTZ R42, R140, R25 ;  /* 0x000000198c2a7221 */ /* 0x000fe20000010000 */
[----:B------:R-:W-:Y:S01]  /*a710*/  F2FP.BF16.F32.PACK_AB R140, R29, R140 ;  /* 0x0000008c1d8c723e */ /* 0x000fe200000010ff */
[-C--:B------:R-:W-:Y:S01]  /*a720*/  FMUL.FTZ R94, R94, R57.reuse ;  /* 0x000000395e5e7220 */ /* 0x080fe20000410000 */
[-C--:B------:R-:W-:Y:S01]  /*a730*/  FMUL.FTZ R95, R95, R57.reuse ;  /* 0x000000395f5f7220 */ /* 0x080fe20000410000 */
[----:B------:R-:W-:Y:S01]  /*a740*/  FADD.FTZ R25, R29, R42 ;  /* 0x0000002a1d197221 */ /* 0x000fe20000010000 */
[----:B------:R-:W0:Y:S01]  /*a750*/  MUFU.EX2 R136, R136 ;  /* 0x0000008800887308 */ /* 0x000e220000000800 */
[-C--:B------:R-:W-:Y:S01]  /*a760*/  FMUL.FTZ R98, R98, R57.reuse ;  /* 0x0000003962627220 */ /* 0x080fe20000410000 */
[-C--:B------:R-:W-:Y:S01]  /*a770*/  FMUL.FTZ R99, R99, R57.reuse ;  /* 0x0000003963637220 */ /* 0x080fe20000410000 */
[----:B------:R-:W-:Y:S01]  /*a780*/  FADD.FTZ R42, R142, R25 ;  /* 0x000000198e2a7221 */ /* 0x000fe20000010000 */
[----:B--2---:R-:W-:Y:S01]  /*a790*/  F2FP.BF16.F32.PACK_AB R142, R21, R142 ;  /* 0x0000008e158e723e */ /* 0x004fe200000010ff */
[-C--:B------:R-:W-:Y:S01]  /*a7a0*/  FMUL.FTZ R102, R102, R57.reuse ;  /* 0x0000003966667220 */ /* 0x080fe20000410000 */
[----:B------:R-:W-:Y:S01]  /*a7b0*/  FMUL.FTZ R103, R103, R57 ;  /* 0x0000003967677220 */ /* 0x000fe20000410000 */
[----:B------:R-:W-:Y:S01]  /*a7c0*/  FADD.FTZ R25, R21, R42 ;  /* 0x0000002a15197221 */ /* 0x000fe20000010000 */
        /* <DEDUP_REMOVED lines=9> */
[----:B0-----:R-:W-:Y:S01]  /*a860*/  FADD.FTZ R42, R136, R25 ;  /* 0x00000019882a7221 */ /* 0x001fe20000010000 */
[-C--:B------:R-:W-:Y:S01]  /*a870*/  FMUL.FTZ R115, R115, R57.reuse ;  /* 0x0000003973737220 */ /* 0x080fe20000410000 */
[-C--:B------:R-:W-:Y:S01]  /*a880*/  FMUL.FTZ R118, R118, R57.reuse ;  /* 0x0000003976767220 */ /* 0x080fe20000410000 */
[----:B------:R-:W-:Y:S01]  /*a890*/  FMUL.FTZ R119, R119, R57 ;  /* 0x0000003977777220 */ /* 0x000fe20000410000 */
[----:B------:R-:W-:-:S03]  /*a8a0*/  IMAD.MOV.U32 R8, RZ, RZ, R7 ;  /* 0x000000ffff087224 */ /* 0x000fc600078e0007 */
        /* <DEDUP_REMOVED lines=91> */
[----:B--2---:R-:W-:Y:S01]  /*ae60*/  FADD.FTZ R2, R77, R2 ;  /* 0x000000024d027221 */ /* 0x004fe20000010000 */
[C---:B---3--:R-:W-:Y:S01]  /*ae70*/  FADD.FTZ R3, R9.reuse, R10 ;  /* 0x0000000a09037221 */ /* 0x048fe20000010000 */
[----:B------:R-:W-:Y:S01]  /*ae80*/  F2FP.BF16.F32.PACK_AB R122, R9, R54 ;  /* 0x00000036097a723e */ /* 0x000fe200000010ff */
[----:B------:R-:W-:Y:S02]  /*ae90*/  IMAD.MOV.U32 R9, RZ, RZ, R6 ;  /* 0x000000ffff097224 */ /* 0x000fe400078e0006 */
[C---:B0-----:R-:W-:Y:S01]  /*aea0*/  FADD.FTZ R2, R59.reuse, R2 ;  /* 0x000000023b027221 */ /* 0x041fe20000010000 */
[----:B------:R-:W-:Y:S01]  /*aeb0*/  F2FP.BF16.F32.PACK_AB R123, R59, R77 ;  /* 0x0000004d3b7b723e */ /* 0x000fe200000010ff */
[----:B-1----:R-:W-:Y:S06]  /*aec0*/  @P2 BRA `(.L_x_11364) ;  /* 0xffffffd800d82947 */ /* 0x002fec000383ffff */
.L_x_11355:
[----:B------:R-:W-:-:S13]  /*aed0*/  ISETP.GE.AND P2, PT, R0, UR43, PT ;  /* 0x0000002b00007c0c */ /* 0x000fda000bf46270 */
[----:B------:R-:W-:Y:S05]  /*aee0*/  @!P2 BRA `(.L_x_11365) ;  /* 0x000000340058a947 */ /* 0x000fea0003800000 */
[----:B------:R-:W-:Y:S01]  /*aef0*/  IMAD.IADD R13, R17, 0x1, -R18 ;  /* 0x00000001110d7824 */ /* 0x000fe200078e0a12 */
        /* <DEDUP_REMOVED lines=12> */
.L_x_11382:
        /* <DEDUP_REMOVED lines=9> */
.L_x_11367:
[----:B------:R-:W-:Y:S01]  /*b050*/  ULEA UR6, UR39, UR45, 0x3 ;  /* 0x0000002d27067291 */ /* 0x000fe2000f8e183f */
[----:B------:R-:W-:-:S05]  /*b060*/  IMAD.U32 R6, RZ, RZ, UR38 ;  /* 0x00000026ff067e24 */ /* 0x000fca000f8e00ff */
[----:B------:R-:W-:-:S04]  /*b070*/  SHF.L.U32 R6, R6, 0x1f, RZ ;  /* 0x0000001f06067819 */ /* 0x000fc800000006ff */
[----:B------:R0:W1:Y:S01]  /*b080*/  SYNCS.PHASECHK.TRANS64.TRYWAIT P2, [UR6+0x16830], R6 ;  /* 0x01683006ff0075a7 */ /* 0x0000620008040146 */
[----:B------:R-:W-:Y:S05]  /*b090*/  @!P0 BRA `(.L_x_11368) ;  /* 0x0000000000048947 */ /* 0x000fea0003800000 */
[----:B------:R-:W-:Y:S01]  /*b0a0*/  BPT.TRAP 0x1 ;  /* 0x000000040000795c */ /* 0x000fe20000300000 */
.L_x_11368:
[----:B-1----:R-:W-:Y:S05]  /*b0b0*/  @P2 BRA `(.L_x_11366) ;  /* 0x0000000000082947 */ /* 0x002fea0003800000 */
[----:B------:R-:W1:Y:S02]  /*b0c0*/  SYNCS.PHASECHK.TRANS64.TRYWAIT P2, [UR6+0x16830], R6 ;  /* 0x01683006ff0075a7 */ /* 0x000e640008040146 */
[----:B-1----:R-:W-:Y:S05]  /*b0d0*/  @!P2 BRA `(.L_x_11369) ;  /* 0x0000009c0024a947 */ /* 0x002fea0003800000 */
.L_x_11366:
        /* <DEDUP_REMOVED lines=27> */
.L_x_11371:
[----:B------:R-:W-:Y:S01]  /*b290*/  ULEA UR6, UR26, UR45, 0x3 ;  /* 0x0000002d1a067291 */ /* 0x000fe2000f8e183f */
[----:B------:R-:W-:-:S05]  /*b2a0*/  IMAD.U32 R6, RZ, RZ, UR27 ;  /* 0x0000001bff067e24 */ /* 0x000fca000f8e00ff */
[----:B------:R-:W-:-:S04]  /*b2b0*/  SHF.L.U32 R6, R6, 0x1f, RZ ;  /* 0x0000001f06067819 */ /* 0x000fc800000006ff */
[----:B------:R0:W1:Y:S01]  /*b2c0*/  SYNCS.PHASECHK.TRANS64.TRYWAIT P2, [UR6+0x16850], R6 ;  /* 0x01685006ff0075a7 */ /* 0x0000620008040146 */
[----:B------:R-:W-:Y:S05]  /*b2d0*/  @!P0 BRA `(.L_x_11372) ;  /* 0x0000000000048947 */ /* 0x000fea0003800000 */
[----:B------:R-:W-:Y:S01]  /*b2e0*/  BPT.TRAP 0x1 ;  /* 0x000000040000795c */ /* 0x000fe20000300000 */
.L_x_11372:
[----:B-1----:R-:W-:Y:S05]  /*b2f0*/  @P2 BRA `(.L_x_11370) ;  /* 0x0000000000082947 */ /* 0x002fea0003800000 */
[----:B------:R-:W1:Y:S02]  /*b300*/  SYNCS.PHASECHK.TRANS64.TRYWAIT P2, [UR6+0x16850], R6 ;  /* 0x01685006ff0075a7 */ /* 0x000e640008040146 */
[----:B-1----:R-:W-:Y:S05]  /*b310*/  @!P2 BRA `(.L_x_11373) ;  /* 0x0000009800aca947 */ /* 0x002fea0003800000 */
.L_x_11370:
        /* <DEDUP_REMOVED lines=15> */
[----:B------:R-:W-:-:S02]  /*b410*/  IMAD.U32 R39, RZ, RZ, UR39 ;  /* 0x00000027ff277e24 */ /* 0x000fc4000f8e00ff */
        /* <DEDUP_REMOVED lines=11> */
[----:B-1----:R-:W-:Y:S01]  /*b4d0*/  FMUL.FTZ R7, R25, UR24 ;  /* 0x0000001819077c20 */ /* 0x002fe20008410000 */
[----:B------:R-:W-:Y:S01]  /*b4e0*/  FMUL.FTZ R37, R43, UR24 ;  /* 0x000000182b257c20 */ /* 0x000fe20008410000 */
[----:B------:R-:W-:Y:S01]  /*b4f0*/  FMUL.FTZ R61, R67, UR24 ;  /* 0x00000018433d7c20 */ /* 0x000fe20008410000 */
[----:B------:R-:W-:Y:S01]  /*b500*/  @!P1 LEA R39, R39, UR45, 0x3 ;  /* 0x0000002d27279c11 */ /* 0x000fe2000f8e18ff */
[----:B------:R-:W-:Y:S01]  /*b510*/  FMUL.FTZ R14, R27, UR24 ;  /* 0x000000181b0e7c20 */ /* 0x000fe20008410000 */
[----:B------:R-:W-:Y:S01]  /*b520*/  FMUL.FTZ R25, R31, UR24 ;  /* 0x000000181f197c20 */ /* 0x000fe20008410000 */
[----:B------:R-:W-:Y:S01]  /*b530*/  FMUL.FTZ R43, R47, UR24 ;  /* 0x000000182f2b7c20 */ /* 0x000fe20008410000 */
[----:B------:R-:W-:Y:S01]  /*b540*/  FMUL.FTZ R67, R74, UR24 ;  /* 0x000000184a437c20 */ /* 0x000fe20008410000 */
[----:B--2---:R-:W-:Y:S01]  /*b550*/  SHF.R.U32.HI R152, RZ, 0x7, R153 ;  /* 0x00000007ff987819 */ /* 0x004fe20000011699 */
[----:B0-----:R-:W-:Y:S01]  /*b560*/  FMUL.FTZ R6, R24, UR24 ;  /* 0x0000001818067c20 */ /* 0x001fe20008410000 */
        /* <DEDUP_REMOVED lines=47> */
[----:B------:R-:W0:Y:S04]  /*b860*/  MUFU.TANH R6, R6 ;  /* 0x0000000600067308 */ /* 0x000e280000002400 */
[----:B------:R-:W-:-:S04]  /*b870*/  IMAD.IADD R39, R39, 0x1, -R18 ;  /* 0x0000000127277824 */ /* 0x000fc800078e0a12 */
[----:B------:R-:W1:Y:S01]  /*b880*/  MUFU.TANH R7, R7 ;  /* 0x0000000700077308 */ /* 0x000e620000002400 */
[----:B------:R-:W-:Y:S01]  /*b890*/  IMAD R39, R16, -0x2, R39 ;  /* 0xfffffffe10277824 */ /* 0x000fe200078e0227 */
[----:B------:R-:W-:Y:S02]  /*b8a0*/  WARPGROUP.DEPBAR.LE gsb0, 0x0 ;  /* 0x00008000000079c5 */ /* 0x000fe40000010000 */
[----:B------:R-:W-:-:S04]  /*b8b0*/  WARPGROUP.ARRIVE ;  /* 0x00000000000079c5 */ /* 0x000fc80000000000 */
[----:B------:R-:W2:Y:S02]  /*b8c0*/  MUFU.TANH R12, R12 ;  /* 0x0000000c000c7308 */ /* 0x000ea40000002400 */
[----:B------:R-:W-:Y:S01]  /*b8d0*/  HGMMA.64x64x16.F32.BF16 R88, R144, gdesc[UR4].tnspB, R88, gsb0 ;  /* 0x40e0000490587df0 */ /* 0x000fe20008001858 */
[----:B------:R-:W-:Y:S01]  /*b8e0*/  UIADD3 UR6, UR10, 0x100, URZ ;  /* 0x000001000a067890 */ /* 0x000fe2000fffe03f */
[----:B------:R-:W-:-:S04]  /*b8f0*/  UMOV UR7, 0x40000040 ;  /* 0x4000004000077882 */ /* 0x000fc80000000000 */
        /* <DEDUP_REMOVED lines=109> */
.L_x_11376:
[----:B------:R-:W-:Y:S02]  /*bfd0*/  IMAD.U32 R123, RZ, RZ, UR23 ;  /* 0x00000017ff7b7e24 */ /* 0x000fe4000f8e00ff */
[----:B------:R-:W-:-:S03]  /*bfe0*/  IMAD.MOV.U32 R121, RZ, RZ, R15 ;  /* 0x000000ffff797224 */ /* 0x000fc600078e000f */
[----:B------:R-:W-:-:S13]  /*bff0*/  ISETP.NE.AND P2, PT, R123, 0x1, PT ;  /* 0x000000017b00780c */ /* 0x000fda0003f45270 */
[----:B0-----:R-:W0:Y:S02]  /*c000*/  @P2 LDC.64 R38, c[0x0][0x9e8] ;  /* 0x00027a00ff262b82 */ /* 0x001e240000000a00 */
[----:B0-----:R-:W-:-:S05]  /*c010*/  @P2 IMAD.HI.U32 R38, R15, R38, RZ ;  /* 0x000000260f262227 */ /* 0x001fca00078e00ff */
[----:B------:R-:W-:-:S07]  /*c020*/  @P2 SHF.R.U32.HI R121, RZ, R39, R38 ;  /* 0x00000027ff792219 */ /* 0x000fce0000011626 */
.L_x_11377:
[----:B------:R-:W-:Y:S05]  /*c030*/  BSYNC B0 ;  /* 0x0000000000007941 */ /* 0x000fea0003800000 */
.L_x_11375:
[----:B------:R-:W-:-:S04]  /*c040*/  IMAD R39, R121, R123, -R82 ;  /* 0x0000007b79277224 */ /* 0x000fc800078e0a52 */
[----:B------:R-:W-:-:S05]  /*c050*/  IMAD R39, R16, -0x2, R39 ;  /* 0xfffffffe10277824 */ /* 0x000fca00078e0227 */
[----:B------:R-:W-:Y:S02]  /*c060*/  VIADDMNMX R86, R39, R123, R86, PT ;  /* 0x0000007b27567246 */ /* 0x000fe40003800156 */
[----:B------:R-:W-:-:S07]  /*c070*/  VIMNMX R85, R85, R39, !PT ;  /* 0x0000002755557248 */ /* 0x000fce0007fe0100 */
.L_x_11374:
        /* <DEDUP_REMOVED lines=111> */
.L_x_11380:
[----:B------:R-:W-:Y:S02]  /*c770*/  IMAD.U32 R121, RZ, RZ, UR23 ;  /* 0x00000017ff797e24 */ /* 0x000fe4000f8e00ff */
[----:B------:R-:W-:-:S03]  /*c780*/  IMAD.MOV.U32 R85, RZ, RZ, R13 ;  /* 0x000000ffff557224 */ /* 0x000fc600078e000d */
[----:B------:R-:W-:-:S13]  /*c790*/  ISETP.NE.AND P3, PT, R121, 0x1, PT ;  /* 0x000000017900780c */ /* 0x000fda0003f65270 */
[----:B------:R-:W0:Y:S02]  /*c7a0*/  @P3 LDC.64 R6, c[0x0][0x9e8] ;  /* 0x00027a00ff063b82 */ /* 0x000e240000000a00 */
[----:B0-----:R-:W-:-:S05]  /*c7b0*/  @P3 IMAD.HI.U32 R6, R13, R6, RZ ;  /* 0x000000060d063227 */ /* 0x001fca00078e00ff */
[----:B------:R-:W-:-:S07]  /*c7c0*/  @P3 SHF.R.U32.HI R85, RZ, R7, R6 ;  /* 0x00000007ff553219 */ /* 0x000fce0000011606 */
.L_x_11381:
[----:B------:R-:W-:Y:S05]  /*c7d0*/  BSYNC B0 ;  /* 0x0000000000007941 */ /* 0x000fea0003800000 */
.L_x_11379:
[----:B------:R-:W-:-:S04]  /*c7e0*/  IMAD R7, R85, R121, -R82 ;  /* 0x0000007955077224 */ /* 0x000fc800078e0a52 */
[----:B------:R-:W-:-:S05]  /*c7f0*/  IMAD R7, R16, -0x2, R7 ;  /* 0xfffffffe10077824 */ /* 0x000fca00078e0207 */
[----:B------:R-:W-:Y:S02]  /*c800*/  VIADDMNMX R120, R7, R121, R120, PT ;  /* 0x0000007907787246 */ /* 0x000fe40003800178 */
[----:B------:R-:W-:-:S07]  /*c810*/  VIMNMX R87, R87, R7, !PT ;  /* 0x0000000757577248 */ /* 0x000fce0007fe0100 */
.L_x_11378:
[----:B------:R-:W-:Y:S01]  /*c820*/  FMNMX.FTZ R7, R39, R8, !PT ;  /* 0x0000000827077209 */ /* 0x000fe20007810000 */
[----:B------:R-:W-:Y:S01]  /*c830*/  UMOV UR10, UR22 ;  /* 0x00000016000a7c82 */ /* 0x000fe20008000000 */
[C---:B------:R-:W-:Y:S01]  /*c840*/  ISETP.GT.AND P3, PT, R87.reuse, 0x9, P2 ;  /* 0x000000095700780c */ /* 0x040fe20001764270 */
[----:B------:R-:W-:Y:S01]  /*c850*/  UMOV UR27, UR38 ;  /* 0x00000026001b7c82 */ /* 0x000fe20008000000 */
        /* <DEDUP_REMOVED lines=83> */
[--C-:B------:R-:W-:Y:S01]  /*cd90*/  FFMA.FTZ R21, R21, UR10, -R85.reuse ;  /* 0x0000000a15157c23 */ /* 0x100fe20008010855 */
[--C-:B------:R-:W-:Y:S01]  /*cda0*/  FFMA.FTZ R46, R46, UR10, -R85.reuse ;  /* 0x0000000a2e2e7c23 */ /* 0x100fe20008010855 */
[----:B------:R-:W-:Y:S01]  /*cdb0*/  FADD.FTZ R83, -R83, R8 ;  /* 0x0000000853537221 */ /* 0x000fe20000010100 */
[----:B------:R-:W-:Y:S01]  /*cdc0*/  FSEL R39, R12, -INF , !P3 ;  /* 0xff8000000c277808 */ /* 0x000fe20005800000 */
[--C-:B------:R-:W-:Y:S01]  /*cdd0*/  FFMA.FTZ R136, R44, UR10, -R85.reuse ;  /* 0x0000000a2c887c23 */ /* 0x100fe20008010855 */
[----:B------:R-:W-:Y:S01]  /*cde0*/  FSEL R12, R43, -INF , !P4 ;  /* 0xff8000002b0c7808 */ /* 0x000fe20006000000 */
[--C-:B------:R-:W-:Y:S01]  /*cdf0*/  FFMA.FTZ R43, R28, UR10, -R85.reuse ;  /* 0x0000000a1c2b7c23 */ /* 0x100fe20008010855 */
[----:B------:R-:W-:Y:S01]  /*ce00*/  FMNMX.FTZ R121, R39, R10, !PT ;  /* 0x0000000a27797209 */ /* 0x000fe20007810000 */
[----:B------:R-:W-:Y:S01]  /*ce10*/  FMUL.FTZ R83, R83, UR10 ;  /* 0x0000000a53537c20 */ /* 0x000fe20008410000 */
[----:B------:R-:W-:Y:S01]  /*ce20*/  ISETP.GT.AND P4, PT, R87, 0x31, P2 ;  /* 0x000000315700780c */ /* 0x000fe20001784270 */
[----:B------:R-:W-:Y:S01]  /*ce30*/  MUFU.EX2 R150, R150 ;  /* 0x0000009600967308 */ /* 0x000fe20000000800 */
[----:B------:R-:W-:Y:S01]  /*ce40*/  FMNMX.FTZ R121, R14, R121, !PT ;  /* 0x000000790e797209 */ /* 0x000fe20007810000 */
[--C-:B------:R-:W-:Y:S01]  /*ce50*/  FFMA.FTZ R138, R50, UR10, -R85.reuse ;  /* 0x0000000a328a7c23 */ /* 0x100fe20008010855 */
[----:B------:R-:W-:Y:S01]  /*ce60*/  ISETP.LT.OR P4, PT, R120, 0x32, P4 ;  /* 0x000000327800780c */ /* 0x000fe20002781670 */
[--C-:B------:R-:W-:Y:S01]  /*ce70*/  FFMA.FTZ R51, R51, UR10, -R85.reuse ;  /* 0x0000000a33337c23 */ /* 0x100fe20008010855 */
[----:B0-----:R-:W-:Y:S01]  /*ce80*/  FMNMX.FTZ R6, R24, R121, !PT ;  /* 0x0000007918067209 */ /* 0x001fe20007810000 */
[--C-:B------:R-:W-:Y:S01]  /*ce90*/  FFMA.FTZ R132, R54, UR10, -R85.reuse ;  /* 0x0000000a36847c23 */ /* 0x100fe20008010855 */
[----:B------:R-:W-:Y:S01]  /*cea0*/  ISETP.GT.AND P3, PT, R87, 0x30, P2 ;  /* 0x000000305700780c */ /* 0x000fe20001764270 */
[----:B------:R-:W0:Y:S01]  /*ceb0*/  MUFU.EX2 R83, R83 ;  /* 0x0000005300537308 */ /* 0x000e220000000800 */
[----:B------:R-:W-:Y:S01]  /*cec0*/  FMNMX.FTZ R6, R25, R6, !PT ;  /* 0x0000000619067209 */ /* 0x000fe20007810000 */
[--C-:B------:R-:W-:Y:S01]  /*ced0*/  FFMA.FTZ R134, R58, UR10, -R85.reuse ;  /* 0x0000000a3a867c23 */ /* 0x100fe20008010855 */
[----:B------:R-:W-:Y:S01]  /*cee0*/  FSEL R20, R47, -INF , !P4 ;  /* 0xff8000002f147808 */ /* 0x000fe20006000000 */
[--C-:B------:R-:W-:Y:S01]  /*cef0*/  FFMA.FTZ R47, R32, UR10, -R85.reuse ;  /* 0x0000000a202f7c23 */ /* 0x100fe20008010855 */
[----:B------:R-:W-:Y:S01]  /*cf00*/  FMNMX.FTZ R6, R27, R6, !PT ;  /* 0x000000061b067209 */ /* 0x000fe20007810000 */
[--C-:B------:R-:W-:Y:S01]  /*cf10*/  FFMA.FTZ R60, R60, UR10, -R85.reuse ;  /* 0x0000000a3c3c7c23 */ /* 0x100fe20008010855 */
[----:B------:R-:W-:Y:S01]  /*cf20*/  ISETP.GT.AND P4, PT, R87, 0x39, P2 ;  /* 0x000000395700780c */ /* 0x000fe20001784270 */
[----:B------:R-:W1:Y:S01]  /*cf30*/  MUFU.EX2 R21, R21 ;  /* 0x0000001500157308 */ /* 0x000e620000000800 */
[----:B------:R-:W-:Y:S01]  /*cf40*/  FMNMX.FTZ R6, R29, R6, !PT ;  /* 0x000000061d067209 */ /* 0x000fe20007810000 */
[--C-:B------:R-:W-:Y:S01]  /*cf50*/  FFMA.FTZ R128, R62, UR10, -R85.reuse ;  /* 0x0000000a3e807c23 */ /* 0x100fe20008010855 */
[----:B------:R-:W-:Y:S01]  /*cf60*/  ISETP.LT.OR P3, PT, R120, 0x31, P3 ;  /* 0x000000317800780c */ /* 0x000fe20001f61670 */
[--C-:B------:R-:W-:Y:S01]  /*cf70*/  FFMA.FTZ R63, R63, UR10, -R85.reuse ;  /* 0x0000000a3f3f7c23 */ /* 0x100fe20008010855 */
[----:B------:R-:W-:Y:S01]  /*cf80*/  FMNMX.FTZ R121, R31, R6, !PT ;  /* 0x000000061f797209 */ /* 0x000fe20007810000 */
[--C-:B------:R-:W-:Y:S01]  /*cf90*/  FFMA.FTZ R130, R66, UR10, -R85.reuse ;  /* 0x0000000a42827c23 */ /* 0x100fe20008010855 */
[----:B------:R-:W-:Y:S01]  /*cfa0*/  ISETP.LT.OR P4, PT, R120, 0x3a, P4 ;  /* 0x0000003a7800780c */ /* 0x000fe20002781670 */
[----:B------:R-:W2:Y:S01]  /*cfb0*/  MUFU.EX2 R144, R144 ;  /* 0x0000009000907308 */ /* 0x000ea20000000800 */
[----:B------:R-:W-:Y:S01]  /*cfc0*/  FMNMX.FTZ R6, R38, R121, !PT ;  /* 0x0000007926067209 */ /* 0x000fe20007810000 */
[--C-:B------:R-:W-:Y:S01]  /*cfd0*/  FFMA.FTZ R124, R70, UR10, -R85.reuse ;  /* 0x0000000a467c7c23 */ /* 0x100fe20008010855 */
[----:B------:R-:W-:Y:S01]  /*cfe0*/  FSEL R45, R45, -INF , !P3 ;  /* 0xff8000002d2d7808 */ /* 0x000fe20005800000 */
[--C-:B------:R-:W-:Y:S01]  /*cff0*/  FFMA.FTZ R126, R74, UR10, -R85.reuse ;  /* 0x0000000a4a7e7c23 */ /* 0x100fe20008010855 */
[----:B------:R-:W-:Y:S01]  /*d000*/  ISETP.GT.AND P3, PT, R87, 0x38, P2 ;  /* 0x000000385700780c */ /* 0x000fe20001764270 */
[--C-:B------:R-:W-:Y:S01]  /*d010*/  FFMA.FTZ R75, R75, UR10, -R85.reuse ;  /* 0x0000000a4b4b7c23 */ /* 0x100fe20008010855 */
[----:B------:R-:W-:Y:S01]  /*d020*/  FSEL R26, R49, -INF , !P4 ;  /* 0xff800000311a7808 */ /* 0x000fe20006000000 */
[----:B------:R-:W-:Y:S01]  /*d030*/  FFMA.FTZ R49, R36, UR10, -R85 ;  /* 0x0000000a24317c23 */ /* 0x000fe20008010855 */
[----:B------:R-:W-:Y:S01]  /*d040*/  ISETP.GT.AND P4, PT, R87, 0x41, P2 ;  /* 0x000000415700780c */ /* 0x000fe20001784270 */
[----:B------:R-:W3:Y:S01]  /*d050*/  MUFU.EX2 R43, R43 ;  /* 0x0000002b002b7308 */ /* 0x000ee20000000800 */
[----:B------:R-:W-:Y:S01]  /*d060*/  FMNMX.FTZ R6, R35, R6, !PT ;  /* 0x0000000623067209 */ /* 0x000fe20007810000 */
[-C--:B0-----:R-:W-:Y:S01]  /*d070*/  FMUL.FTZ R88, R88, R83.reuse ;  /* 0x0000005358587220 */ /* 0x081fe20000410000 */
[C---:B------:R-:W-:Y:S01]  /*d080*/  ISETP.LT.OR P3, PT, R120.reuse, 0x39, P3 ;  /* 0x000000397800780c */ /* 0x040fe20001f61670 */
[-C--:B------:R-:W-:Y:S01]  /*d090*/  FMUL.FTZ R89, R89, R83.reuse ;  /* 0x0000005359597220 */ /* 0x080fe20000410000 */
[----:B------:R-:W-:Y:S01]  /*d0a0*/  ISETP.LT.OR P4, PT, R120, 0x42, P4 ;  /* 0x000000427800780c */ /* 0x000fe20002781670 */
[-C--:B------:R-:W-:Y:S01]  /*d0b0*/  FMUL.FTZ R92, R92, R83.reuse ;  /* 0x000000535c5c7220 */ /* 0x080fe20000410000 */
[----:B------:R-:W-:Y:S01]  /*d0c0*/  FMNMX.FTZ R6, R37, R6, !PT ;  /* 0x0000000625067209 */ /* 0x000fe20007810000 */
[----:B------:R-:W0:Y:S01]  /*d0d0*/  MUFU.EX2 R146, R146 ;  /* 0x0000009200927308 */ /* 0x000e220000000800 */
[----:B------:R-:W-:Y:S01]  /*d0e0*/  FSEL R48, R48, -INF , !P3 ;  /* 0xff80000030307808 */ /* 0x000fe20005800000 */
[-C--:B------:R-:W-:Y:S01]  /*d0f0*/  FMUL.FTZ R93, R93, R83.reuse ;  /* 0x000000535d5d7220 */ /* 0x080fe20000410000 */
[----:B------:R-:W-:Y:S01]  /*d100*/  ISETP.GT.AND P3, PT, R87, 0x40, P2 ;  /* 0x000000405700780c */ /* 0x000fe20001764270 */
[-C--:B------:R-:W-:Y:S01]  /*d110*/  FMUL.FTZ R96, R96, R83.reuse ;  /* 0x0000005360607220 */ /* 0x080fe20000410000 */
[----:B------:R-:W-:Y:S01]  /*d120*/  FSEL R28, R53, -INF , !P4 ;  /* 0xff800000351c7808 */ /* 0x000fe20006000000 */
[-C--:B------:R-:W-:Y:S01]  /*d130*/  FMUL.FTZ R97, R97, R83.reuse ;  /* 0x0000005361617220 */ /* 0x080fe20000410000 */
[----:B------:R-:W-:Y:S01]  /*d140*/  FMNMX.FTZ R53, R41, R6, !PT ;  /* 0x0000000629357209 */ /* 0x000fe20007810000 */
[----:B------:R-:W4:Y:S01]  /*d150*/  MUFU.EX2 R47, R47 ;  /* 0x0000002f002f7308 */ /* 0x000f220000000800 */
[----:B------:R-:W-:Y:S01]  /*d160*/  ISETP.LT.OR P3, PT, R120, 0x41, P3 ;  /* 0x000000417800780c */ /* 0x000fe20001f61670 */
[-C--:B------:R-:W-:Y:S01]  /*d170*/  FMUL.FTZ R100, R100, R83.reuse ;  /* 0x0000005364647220 */ /* 0x080fe20000410000 */
[----:B------:R-:W-:Y:S01]  /*d180*/  ISETP.GT.AND P4, PT, R87, 0x49, P2 ;  /* 0x000000495700780c */ /* 0x000fe20001784270 */
[----:B------:R-:W-:Y:S01]  /*d190*/  FMUL.FTZ R101, R101, R83 ;  /* 0x0000005365657220 */ /* 0x000fe20000410000 */
[----:B------:R-:W-:Y:S01]  /*d1a0*/  FMNMX.FTZ R6, R12, R53, !PT ;  /* 0x000000350c067209 */ /* 0x000fe20007810000 */
[-C--:B------:R-:W-:Y:S01]  /*d1b0*/  FMUL.FTZ R104, R104, R83.reuse ;  /* 0x0000005368687220 */ /* 0x080fe20000410000 */
[----:B------:R-:W-:Y:S01]  /*d1c0*/  FSEL R52, R52, -INF , !P3 ;  /* 0xff80000034347808 */ /* 0x000fe20005800000 */
[----:B------:R-:W5:Y:S01]  /*d1d0*/  MUFU.EX2 R140, R140 ;  /* 0x0000008c008c7308 */ /* 0x000f620000000800 */
[----:B------:R-:W-:Y:S01]  /*d1e0*/  ISETP.LT.OR P4, PT, R120, 0x4a, P4 ;  /* 0x0000004a7800780c */ /* 0x000fe20002781670 */
[-C--:B------:R-:W-:Y:S01]  /*d1f0*/  FMUL.FTZ R105, R105, R83.reuse ;  /* 0x0000005369697220 */ /* 0x080fe20000410000 */
[----:B------:R-:W-:Y:S01]  /*d200*/  ISETP.GT.AND P3, PT, R87, 0x48, P2 ;  /* 0x000000485700780c */ /* 0x000fe20001764270 */
[-C--:B------:R-:W-:Y:S01]  /*d210*/  FMUL.FTZ R108, R108, R83.reuse ;  /* 0x000000536c6c7220 */ /* 0x080fe20000410000 */
[----:B------:R-:W-:Y:S01]  /*d220*/  FMNMX.FTZ R53, R45, R6, !PT ;  /* 0x000000062d357209 */ /* 0x000fe20007810000 */
[-C--:B------:R-:W-:Y:S01]  /*d230*/  FMUL.FTZ R109, R109, R83.reuse ;  /* 0x000000536d6d7220 */ /* 0x080fe20000410000 */
[----:B------:R-:W-:Y:S01]  /*d240*/  FSEL R30, R57, -INF , !P4 ;  /* 0xff800000391e7808 */ /* 0x000fe20006000000 */
[----:B------:R-:W5:Y:S01]  /*d250*/  MUFU.EX2 R49, R49 ;  /* 0x0000003100317308 */ /* 0x000f620000000800 */
[----:B------:R-:W-:Y:S01]  /*d260*/  ISETP.LT.OR P3, PT, R120, 0x49, P3 ;  /* 0x000000497800780c */ /* 0x000fe20001f61670 */
[----:B------:R-:W-:Y:S01]  /*d270*/  FMUL.FTZ R112, R112, R83 ;  /* 0x0000005370707220 */ /* 0x000fe20000410000 */
[----:B------:R-:W-:Y:S01]  /*d280*/  FMNMX.FTZ R57, R20, R53, !PT ;  /* 0x0000003514397209 */ /* 0x000fe20007810000 */
[-C--:B------:R-:W-:Y:S01]  /*d290*/  FMUL.FTZ R113, R113, R83.reuse ;  /* 0x0000005371717220 */ /* 0x080fe20000410000 */
[----:B------:R-:W-:Y:S01]  /*d2a0*/  FSEL R55, R55, -INF , !P3 ;  /* 0xff80000037377808 */ /* 0x000fe20005800000 */
[----:B------:R-:W-:Y:S01]  /*d2b0*/  FMUL.FTZ R116, R116, R83 ;  /* 0x0000005374747220 */ /* 0x000fe20000410000 */
[----:B------:R-:W-:Y:S01]  /*d2c0*/  FMNMX.FTZ R57, R48, R57, !PT ;  /* 0x0000003930397209 */ /* 0x000fe20007810000 */
[----:B------:R-:W-:Y:S01]  /*d2d0*/  MUFU.EX2 R53, R42 ;  /* 0x0000002a00357308 */ /* 0x000fe20000000800 */
[----:B------:R-:W-:Y:S01]  /*d2e0*/  ISETP.GT.AND P3, PT, R87, 0x50, P2 ;  /* 0x000000505700780c */ /* 0x000fe20001764270 */
[----:B------:R-:W-:Y:S01]  /*d2f0*/  FMUL.FTZ R117, R117, R83 ;  /* 0x0000005375757220 */ /* 0x000fe20000410000 */
[----:B------:R-:W-:-:S02]  /*d300*/  FMNMX.FTZ R57, R26, R57, !PT ;  /* 0x000000391a397209 */ /* 0x000fc40007810000 */
[----:B------:R-:W-:Y:S02]  /*d310*/  ISETP.LT.OR P3, PT, R120, 0x51, P3 ;  /* 0x000000517800780c */ /* 0x000fe40001f61670 */
[----:B------:R-:W-:Y:S01]  /*d320*/  FMNMX.FTZ R57, R52, R57, !PT ;  /* 0x0000003934397209 */ /* 0x000fe20007810000 */
[----:B------:R-:W-:Y:S01]  /*d330*/  MUFU.EX2 R142, R142 ;  /* 0x0000008e008e7308 */ /* 0x000fe20000000800 */
[----:B------:R-:W-:Y:S02]  /*d340*/  FSEL R59, R59, -INF , !P3 ;  /* 0xff8000003b3b7808 */ /* 0x000fe40005800000 */
[C---:B------:R-:W-:Y:S02]  /*d350*/  ISETP.GT.AND P3, PT, R87.reuse, 0x58, P2 ;  /* 0x000000585700780c */ /* 0x040fe40001764270 */
[----:B------:R-:W-:Y:S02]  /*d360*/  ISETP.GT.AND P4, PT, R87, 0x51, P2 ;  /* 0x000000515700780c */ /* 0x000fe40001784270 */
[----:B------:R-:W-:Y:S01]  /*d370*/  FMNMX.FTZ R6, R28, R57, !PT ;  /* 0x000000391c067209 */ /* 0x000fe20007810000 */
[----:B------:R-:W-:Y:S01]  /*d380*/  MUFU.EX2 R136, R136 ;  /* 0x0000008800887308 */ /* 0x000fe20000000800 */
[----:B------:R-:W-:-:S02]  /*d390*/  ISETP.LT.OR P3, PT, R120, 0x59, P3 ;  /* 0x000000597800780c */ /* 0x000fc40001f61670 */
[----:B------:R-:W-:Y:S02]  /*d3a0*/  ISETP.LT.OR P4, PT, R120, 0x52, P4 ;  /* 0x000000527800780c */ /* 0x000fe40002781670 */
[----:B------:R-:W-:Y:S02]  /*d3b0*/  FMNMX.FTZ R121, R55, R6, !PT ;  /* 0x0000000637797209 */ /* 0x000fe40007810000 */
[----:B------:R-:W-:Y:S01]  /*d3c0*/  FSEL R64, R64, -INF , !P3 ;  /* 0xff80000040407808 */ /* 0x000fe20005800000 */
[----:B------:R1:W-:Y:S01]  /*d3d0*/  MUFU.EX2 R57, R46 ;  /* 0x0000002e00397308 */ /* 0x0003e20000000800 */
[----:B------:R-:W-:Y:S02]  /*d3e0*/  ISETP.GT.AND P3, PT, R87, 0x60, P2 ;  /* 0x000000605700780c */ /* 0x000fe40001764270 */
[----:B------:R-:W-:Y:S02]  /*d3f0*/  FSEL R61, R61, -INF , !P4 ;  /* 0xff8000003d3d7808 */ /* 0x000fe40006000000 */
[----:B------:R-:W-:-:S02]  /*d400*/  FMNMX.FTZ R6, R30, R121, !PT ;  /* 0x000000791e067209 */ /* 0x000fc40007810000 */
[----:B------:R-:W-:Y:S01]  /*d410*/  ISETP.GT.AND P4, PT, R87, 0x59, P2 ;  /* 0x000000595700780c */ /* 0x000fe20001784270 */
[----:B------:R-:W-:Y:S01]  /*d420*/  MUFU.EX2 R138, R138 ;  /* 0x0000008a008a7308 */ /* 0x000fe20000000800 */
[C---:B------:R-:W-:Y:S01]  /*d430*/  ISETP.LT.OR P3, PT, R120.reuse, 0x61, P3 ;  /* 0x000000617800780c */ /* 0x040fe20001f61670 */
[----:B-1----:R-:W-:Y:S01]  /*d440*/  FFMA.FTZ R46, R83, R3, R148 ;  /* 0x00000003532e7223 */ /* 0x002fe20000010094 */
[----:B------:R-:W-:Y:S02]  /*d450*/  FMNMX.FTZ R6, R59, R6, !PT ;  /* 0x000000063b067209 */ /* 0x000fe40007810000 */
[----:B------:R-:W-:Y:S01]  /*d460*/  ISETP.LT.OR P4, PT, R120, 0x5a, P4 ;  /* 0x0000005a7800780c */ /* 0x000fe20002781670 */
[----:B------:R-:W-:Y:S01]  /*d470*/  FADD.FTZ R3, R33, R46 ;  /* 0x0000002e21037221 */ /* 0x000fe20000010000 */
[----:B------:R-:W-:Y:S01]  /*d480*/  FSEL R32, R67, -INF , !P3 ;  /* 0xff80000043207808 */ /* 0x000fe20005800000 */
[----:B------:R-:W-:Y:S01]  /*d490*/  MUFU.EX2 R51, R51 ;  /* 0x0000003300337308 */ /* 0x000fe20000000800 */
[----:B------:R-:W-:Y:S01]  /*d4a0*/  FMNMX.FTZ R67, R61, R6, !PT ;  /* 0x000000063d437209 */ /* 0x000fe20007810000 */
[----:B------:R-:W-:Y:S01]  /*d4b0*/  FADD.FTZ R46, R150, R3 ;  /* 0x00000003962e7221 */ /* 0x000fe20000010000 */
[----:B------:R-:W-:-:S02]  /*d4c0*/  FSEL R65, R65, -INF , !P4 ;  /* 0xff80000041417808 */ /* 0x000fc40006000000 */
[C---:B------:R-:W-:Y:S02]  /*d4d0*/  ISETP.GT.AND P4, PT, R87.reuse, 0x61, P2 ;  /* 0x000000615700780c */ /* 0x040fe40001784270 */
[----:B------:R-:W-:Y:S01]  /*d4e0*/  FMNMX.FTZ R6, R64, R67, !PT ;  /* 0x0000004340067209 */ /* 0x000fe20007810000 */
[----:B------:R-:W-:Y:S01]  /*d4f0*/  MUFU.EX2 R132, R132 ;  /* 0x0000008400847308 */ /* 0x000fe20000000800 */
[----:B------:R-:W-:Y:S02]  /*d500*/  ISETP.GT.AND P3, PT, R87, 0x68, P2 ;  /* 0x000000685700780c */ /* 0x000fe40001764270 */
[C---:B------:R-:W-:Y:S02]  /*d510*/  ISETP.LT.OR P4, PT, R120.reuse, 0x62, P4 ;  /* 0x000000627800780c */ /* 0x040fe40002781670 */
[----:B------:R-:W-:Y:S02]  /*d520*/  FMNMX.FTZ R67, R65, R6, !PT ;  /* 0x0000000641437209 */ /* 0x000fe40007810000 */
[----:B------:R-:W-:Y:S01]  /*d530*/  ISETP.LT.OR P3, PT, R120, 0x69, P3 ;  /* 0x000000697800780c */ /* 0x000fe20001f61670 */
[----:B------:R-:W-:Y:S01]  /*d540*/  MUFU.EX2 R134, R134 ;  /* 0x0000008600867308 */ /* 0x000fe20000000800 */
[----:B------:R-:W-:-:S02]  /*d550*/  FSEL R69, R69, -INF , !P4 ;  /* 0xff80000045457808 */ /* 0x000fc40006000000 */
[----:B------:R-:W-:Y:S02]  /*d560*/  ISETP.GT.AND P4, PT, R87, 0x69, P2 ;  /* 0x000000695700780c */ /* 0x000fe40001784270 */
[----:B------:R-:W-:Y:S01]  /*d570*/  FMNMX.FTZ R6, R32, R67, !PT ;  /* 0x0000004320067209 */ /* 0x000fe20007810000 */
[----:B------:R-:W-:Y:S01]  /*d580*/  FFMA.FTZ R67, R56, UR10, -R85 ;  /* 0x0000000a38437c23 */ /* 0x000fe20008010855 */
[----:B------:R-:W-:Y:S01]  /*d590*/  FSEL R71, R71, -INF , !P3 ;  /* 0xff80000047477808 */ /* 0x000fe20005800000 */
[----:B------:R-:W-:Y:S01]  /*d5a0*/  MUFU.EX2 R128, R128 ;  /* 0x0000008000807308 */ /* 0x000fe20000000800 */
[----:B------:R-:W-:Y:S02]  /*d5b0*/  ISETP.GT.AND P3, PT, R87, 0x70, P2 ;  /* 0x000000705700780c */ /* 0x000fe40001764270 */
[----:B------:R-:W-:Y:S02]  /*d5c0*/  ISETP.LT.OR P4, PT, R120, 0x6a, P4 ;  /* 0x0000006a7800780c */ /* 0x000fe40002781670 */
[----:B------:R-:W-:-:S02]  /*d5d0*/  FMNMX.FTZ R6, R69, R6, !PT ;  /* 0x0000000645067209 */ /* 0x000fc40007810000 */
        /* <DEDUP_REMOVED lines=8> */
[C---:B------:R-:W-:Y:S02]  /*d660*/  ISETP.LT.OR P4, PT, R120.reuse, 0x72, P4 ;  /* 0x000000727800780c */ /* 0x040fe40002781670 */
[----:B------:R-:W-:Y:S02]  /*d670*/  FMNMX.FTZ R77, R73, R6, !PT ;  /* 0x00000006494d7209 */ /* 0x000fe40007810000 */
[----:B------:R-:W-:Y:S01]  /*d680*/  ISETP.LT.OR P3, PT, R120, 0x79, P3 ;  /* 0x000000797800780c */ /* 0x000fe20001f61670 */
[----:B------:R-:W-:Y:S01]  /*d690*/  MUFU.EX2 R130, R130 ;  /* 0x0000008200827308 */ /* 0x000fe20000000800 */
[----:B------:R-:W-:Y:S02]  /*d6a0*/  ISETP.GT.AND P2, PT, R87, 0x79, P2 ;  /* 0x000000795700780c */ /* 0x000fe40001744270 */
[----:B------:R-:W-:Y:S02]  /*d6b0*/  FSEL R78, R78, -INF , !P4 ;  /* 0xff8000004e4e7808 */ /* 0x000fe40006000000 */
[----:B------:R-:W-:-:S02]  /*d6c0*/  FMNMX.FTZ R77, R34, R77, !PT ;  /* 0x0000004d224d7209 */ /* 0x000fc40007810000 */
[----:B------:R-:W-:Y:S01]  /*d6d0*/  FSEL R36, R79, -INF , !P3 ;  /* 0xff8000004f247808 */ /* 0x000fe20005800000 */
[----:B------:R-:W-:Y:S01]  /*d6e0*/  MUFU.EX2 R124, R124 ;  /* 0x0000007c007c7308 */ /* 0x000fe20000000800 */
[----:B------:R-:W-:Y:S01]  /*d6f0*/  ISETP.LT.OR P2, PT, R120, 0x7a, P2 ;  /* 0x0000007a7800780c */ /* 0x000fe20001741670 */
[--C-:B------:R-:W-:Y:S01]  /*d700*/  FFMA.FTZ R120, R76, UR10, -R85.reuse ;  /* 0x0000000a4c787c23 */ /* 0x100fe20008010855 */
[----:B------:R-:W-:Y:S02]  /*d710*/  FMNMX.FTZ R79, R78, R77, !PT ;  /* 0x0000004d4e4f7209 */ /* 0x000fe40007810000 */
[----:B------:R-:W-:Y:S01]  /*d720*/  FSEL R40, R81, -INF , !P2 ;  /* 0xff80000051287808 */ /* 0x000fe20005000000 */
[----:B------:R-:W-:Y:S01]  /*d730*/  FFMA.FTZ R81, R72, UR10, -R85 ;  /* 0x0000000a48517c23 */ /* 0x000fe20008010855 */
[----:B------:R-:W-:Y:S01]  /*d740*/  FMNMX.FTZ R79, R36, R79, !PT ;  /* 0x0000004f244f7209 */ /* 0x000fe20007810000 */
[----:B------:R-:W-:Y:S01]  /*d750*/  MUFU.EX2 R77, R60 ;  /* 0x0000003c004d7308 */ /* 0x000fe20000000800 */
[----:B------:R-:W-:-:S02]  /*d760*/  F2FP.BF16.F32.PACK_AB R150, R21, R150 ;  /* 0x000000961596723e */ /* 0x000fc400000010ff */
[----:B------:R-:W-:Y:S01]  /*d770*/  FMNMX.FTZ R6, R40, R79, !PT ;  /* 0x0000004f28067209 */ /* 0x000fe20007810000 */
[----:B------:R-:W-:Y:S01]  /*d780*/  FFMA.FTZ R79, R68, UR10, -R85 ;  /* 0x0000000a444f7c23 */ /* 0x000fe20008010855 */
[----:B------:R-:W-:-:S03]  /*d790*/  F2FP.BF16.F32.PACK_AB R148, R33, R148 ;  /* 0x000000942194723e */ /* 0x000fc600000010ff */
[----:B------:R-:W1:Y:S01]  /*d7a0*/  SHFL.BFLY PT, R87, R6, 0x2, 0x1f ;  /* 0x0c401f0006577f89 */ /* 0x000e6200000e0000 */
[----:B------:R-:W-:Y:S08]  /*d7b0*/  MUFU.EX2 R81, R81 ;  /* 0x0000005100517308 */ /* 0x000ff00000000800 */
[----:B------:R-:W-:Y:S08]  /*d7c0*/  MUFU.EX2 R79, R79 ;  /* 0x0000004f004f7308 */ /* 0x000ff00000000800 */
[----:B------:R-:W-:Y:S01]  /*d7d0*/  MUFU.EX2 R126, R126 ;  /* 0x0000007e007e7308 */ /* 0x000fe20000000800 */
[----:B-1----:R-:W-:-:S07]  /*d7e0*/  FMNMX.FTZ R42, R6, R87, !PT ;  /* 0x00000057062a7209 */ /* 0x002fce0007810000 */
[----:B------:R-:W-:Y:S01]  /*d7f0*/  MUFU.EX2 R75, R75 ;  /* 0x0000004b004b7308 */ /* 0x000fe20000000800 */
[--C-:B------:R-:W-:Y:S01]  /*d800*/  FFMA.FTZ R87, R80, UR10, -R85.reuse ;  /* 0x0000000a50577c23 */ /* 0x100fe20008010855 */
[----:B------:R-:W-:Y:S01]  /*d810*/  FFMA.FTZ R85, R84, UR10, -R85 ;  /* 0x0000000a54557c23 */ /* 0x000fe20008010855 */
[----:B------:R-:W1:Y:S05]  /*d820*/  SHFL.BFLY PT, R121, R42, 0x1, 0x1f ;  /* 0x0c201f002a797f89 */ /* 0x000e6a00000e0000 */
[----:B------:R-:W-:Y:S08]  /*d830*/  MUFU.EX2 R120, R120 ;  /* 0x0000007800787308 */ /* 0x000ff00000000800 */
[----:B------:R-:W-:Y:S08]  /*d840*/  MUFU.EX2 R87, R87 ;  /* 0x0000005700577308 */ /* 0x000ff00000000800 */
[----:B------:R-:W-:Y:S01]  /*d850*/  MUFU.EX2 R122, R122 ;  /* 0x0000007a007a7308 */ /* 0x000fe20000000800 */
[----:B-1----:R-:W-:-:S04]  /*d860*/  FMNMX.FTZ R6, R42, R121, !PT ;  /* 0x000000792a067209 */ /* 0x002fc80007810000 */
[C---:B------:R-:W-:Y:S01]  /*d870*/  FSETP.NEU.FTZ.AND P2, PT, R6.reuse, -INF , PT ;  /* 0xff8000000600780b */ /* 0x040fe20003f5d000 */
[C---:B------:R-:W-:Y:S02]  /*d880*/  FMUL.FTZ R44, R6.reuse, UR10 ;  /* 0x0000000a062c7c20 */ /* 0x040fe40008410000 */
[----:B------:R-:W-:Y:S01]  /*d890*/  MUFU.EX2 R85, R85 ;  /* 0x0000005500557308 */ /* 0x000fe20000000800 */
[----:B------:R-:W-:Y:S02]  /*d8a0*/  FSEL R3, R6, RZ, P2 ;  /* 0x000000ff06037208 */ /* 0x000fe40001000000 */
[----:B------:R-:W-:Y:S02]  /*d8b0*/  FSEL R44, R44, RZ, P2 ;  /* 0x000000ff2c2c7208 */ /* 0x000fe40001000000 */
[C---:B------:R-:W-:Y:S01]  /*d8c0*/  ISETP.GT.AND P2, PT, R0.reuse, UR43, PT ;  /* 0x0000002b00007c0c */ /* 0x040fe2000bf44270 */
[----:B------:R-:W-:Y:S01]  /*d8d0*/  FADD.FTZ R3, -R3, R10 ;  /* 0x0000000a03037221 */ /* 0x000fe20000010100 */
[----:B------:R-:W-:-:S02]  /*d8e0*/  VIADD R0, R0, 0xffffffff ;  /* 0xffffffff00007836 */ /* 0x000fc40000000000 */
[--C-:B------:R-:W-:Y:S01]  /*d8f0*/  FFMA.FTZ R149, R14, UR10, -R44.reuse ;  /* 0x0000000a0e957c23 */ /* 0x100fe2000801082c */
[----:B------:R-:W-:Y:S01]  /*d900*/  FFMA.FTZ R14, R25, UR10, -R44 ;  /* 0x0000000a190e7c23 */ /* 0x000fe2000801082c */
[----:B------:R-:W-:Y:S01]  /*d910*/  FADD.FTZ R25, R21, R46 ;  /* 0x0000002e15197221 */ /* 0x000fe20000010000 */
[--C-:B------:R-:W-:Y:S01]  /*d920*/  FFMA.FTZ R8, R39, UR10, -R44.reuse ;  /* 0x0000000a27087c23 */ /* 0x100fe2000801082c */
[----:B------:R-:W-:Y:S01]  /*d930*/  FMUL.FTZ R3, R3, UR10 ;  /* 0x0000000a03037c20 */ /* 0x000fe20008410000 */
[--C-:B------:R-:W-:Y:S01]  /*d940*/  FFMA.FTZ R145, R27, UR10, -R44.reuse ;  /* 0x0000000a1b917c23 */ /* 0x100fe2000801082c */
[----:B--2---:R-:W-:Y:S01]  /*d950*/  FADD.FTZ R46, R144, R25 ;  /* 0x00000019902e7221 */ /* 0x004fe20000010000 */
[--C-:B------:R-:W-:Y:S01]  /*d960*/  FFMA.FTZ R151, R24, UR10, -R44.reuse ;  /* 0x0000000a18977c23 */ /* 0x100fe2000801082c */
[----:B------:R-:W-:Y:S01]  /*d970*/  MUFU.EX2 R149, R149 ;  /* 0x0000009500957308 */ /* 0x000fe20000000800 */
[----:B------:R-:W-:Y:S01]  /*d980*/  FFMA.FTZ R26, R26, UR10, -R44 ;  /* 0x0000000a1a1a7c23 */ /* 0x000fe2000801082c */
[----:B---3--:R-:W-:Y:S01]  /*d990*/  FADD.FTZ R25, R43, R46 ;  /* 0x0000002e2b197221 */ /* 0x008fe20000010000 */
[--C-:B------:R-:W-:Y:S01]  /*d9a0*/  FFMA.FTZ R24, R29, UR10, -R44.reuse ;  /* 0x0000000a1d187c23 */ /* 0x100fe2000801082c */
[--C-:B------:R-:W-:Y:S01]  /*d9b0*/  FFMA.FTZ R147, R31, UR10, -R44.reuse ;  /* 0x0000000a1f937c23 */ /* 0x100fe2000801082c */
[--C-:B------:R-:W-:Y:S01]  /*d9c0*/  FFMA.FTZ R38, R38, UR10, -R44.reuse ;  /* 0x0000000a26267c23 */ /* 0x100fe2000801082c */
[----:B0-----:R-:W-:Y:S01]  /*d9d0*/  FADD.FTZ R46, R146, R25 ;  /* 0x00000019922e7221 */ /* 0x001fe20000010000 */
[--C-:B------:R-:W-:Y:S01]  /*d9e0*/  FFMA.FTZ R141, R35, UR10, -R44.reuse ;  /* 0x0000000a238d7c23 */ /* 0x100fe2000801082c */
[----:B------:R-:W-:Y:S01]  /*d9f0*/  MUFU.EX2 R8, R8 ;  /* 0x0000000800087308 */ /* 0x000fe20000000800 */
[----:B------:R-:W-:Y:S01]  /*da00*/  FFMA.FTZ R42, R37, UR10, -R44 ;  /* 0x0000000a252a7c23 */ /* 0x000fe2000801082c */
[----:B----4-:R-:W-:Y:S01]  /*da10*/  FADD.FTZ R27, R47, R46 ;  /* 0x0000002e2f1b7221 */ /* 0x010fe20000010000 */
[--C-:B------:R-:W-:Y:S01]  /*da20*/  FFMA.FTZ R143, R41, UR10, -R44.reuse ;  /* 0x0000000a298f7c23 */ /* 0x100fe2000801082c */
[--C-:B------:R-:W-:Y:S01]  /*da30*/  FFMA.FTZ R12, R12, UR10, -R44.reuse ;  /* 0x0000000a0c0c7c23 */ /* 0x100fe2000801082c */
[--C-:B------:R-:W-:Y:S01]  /*da40*/  FFMA.FTZ R139, R48, UR10, -R44.reuse ;  /* 0x0000000a308b7c23 */ /* 0x100fe2000801082c */
[----:B-----5:R-:W-:Y:S01]  /*da50*/  FADD.FTZ R46, R140, R27 ;  /* 0x0000001b8c2e7221 */ /* 0x020fe20000010000 */
[--C-:B------:R-:W-:Y:S01]  /*da60*/  FFMA.FTZ R137, R45, UR10, -R44.reuse ;  /* 0x0000000a2d897c23 */ /* 0x100fe2000801082c */
[----:B------:R-:W0:Y:S01]  /*da70*/  MUFU.EX2 R25, R3 ;  /* 0x0000000300197308 */ /* 0x000e220000000800 */
[----:B------:R-:W-:Y:S01]  /*da80*/  FFMA.FTZ R20, R20, UR10, -R44 ;  /* 0x0000000a14147c23 */ /* 0x000fe2000801082c */
[----:B------:R-:W-:Y:S01]  /*da90*/  FADD.FTZ R27, R49, R46 ;  /* 0x0000002e311b7221 */ /* 0x000fe20000010000 */
        /* <DEDUP_REMOVED lines=13> */
[----:B------:R2:W-:Y:S01]  /*db70*/  MUFU.EX2 R10, R26 ;  /* 0x0000001a000a7308 */ /* 0x0005e20000000800 */
[----:B------:R-:W-:Y:S01]  /*db80*/  IMAD.U32 R29, RZ, RZ, UR26 ;  /* 0x0000001aff1d7e24 */ /* 0x000fe2000f8e00ff */
[----:B------:R-:W-:Y:S01]  /*db90*/  UMOV UR26, UR39 ;  /* 0x00000027001a7c82 */ /* 0x000fe20008000000 */
[----:B------:R-:W-:Y:S01]  /*dba0*/  F2FP.BF16.F32.PACK_AB R144, R43, R144 ;  /* 0x000000902b90723e */ /* 0x000fe200000010ff */
[-C--:B0-----:R-:W-:Y:S01]  /*dbb0*/  FMUL.FTZ R90, R90, R25.reuse ;  /* 0x000000195a5a7220 */ /* 0x081fe20000410000 */
[----:B------:R-:W-:Y:S01]  /*dbc0*/  F2FP.BF16.F32.PACK_AB R146, R47, R146 ;  /* 0x000000922f92723e */ /* 0x000fe200000010ff */
[-C--:B------:R-:W-:Y:S01]  /*dbd0*/  FMUL.FTZ R91, R91, R25.reuse ;  /* 0x000000195b5b7220 */ /* 0x080fe20000410000 */
[----:B------:R-:W-:Y:S01]  /*dbe0*/  @!P1 LEA R29, R29, UR45, 0x3 ;  /* 0x0000002d1d1d9c11 */ /* 0x000fe2000f8e18ff */
[----:B------:R-:W0:Y:S01]  /*dbf0*/  MUFU.EX2 R14, R14 ;  /* 0x0000000e000e7308 */ /* 0x000e220000000800 */
[----:B--2---:R-:W-:Y:S01]  /*dc00*/  FFMA.FTZ R26, R28, UR10, -R44 ;  /* 0x0000000a1c1a7c23 */ /* 0x004fe2000801082c */
[----:B------:R-:W-:Y:S01]  /*dc10*/  FADD.FTZ R28, R142, R27 ;  /* 0x0000001b8e1c7221 */ /* 0x000fe20000010000 */
[----:B------:R-:W-:Y:S01]  /*dc20*/  F2FP.BF16.F32.PACK_AB R140, R49, R140 ;  /* 0x0000008c318c723e */ /* 0x000fe200000010ff */
[----:B------:R-:W-:Y:S01]  /*dc30*/  @!P1 VIADD R29, R29, 0x16860 ;  /* 0x000168601d1d9836 */ /* 0x000fe20000000000 */
[C---:B------:R-:W-:Y:S01]  /*dc40*/  F2FP.BF16.F32.PACK_AB R142, R53.reuse, R142 ;  /* 0x0000008e358e723e */ /* 0x040fe200000010ff */
[----:B------:R-:W-:Y:S01]  /*dc50*/  FADD.FTZ R3, R53, R28 ;  /* 0x0000001c35037221 */ /* 0x000fe20000010000 */
[----:B------:R-:W-:Y:S01]  /*dc60*/  FFMA.FTZ R28, R25, R2, R8 ;  /* 0x00000002191c7223 */ /* 0x000fe20000010008 */
[----:B------:R-:W2:Y:S01]  /*dc70*/  MUFU.EX2 R145, R145 ;  /* 0x0000009100917308 */ /* 0x000ea20000000800 */
[----:B------:R-:W-:Y:S01]  /*dc80*/  FFMA.FTZ R2, R30, UR10, -R44 ;  /* 0x0000000a1e027c23 */ /* 0x000fe2000801082c */
[----:B------:R-:W-:Y:S01]  /*dc90*/  FADD.FTZ R46, R136, R3 ;  /* 0x00000003882e7221 */ /* 0x000fe20000010000 */
[----:B------:R-:W-:Y:S01]  /*dca0*/  FADD.FTZ R30, R149, R28 ;  /* 0x0000001c951e7221 */ /* 0x000fe20000010000 */
[----:B------:R-:W-:Y:S01]  /*dcb0*/  FFMA.FTZ R28, R61, UR10, -R44 ;  /* 0x0000000a3d1c7c23 */ /* 0x000fe2000801082c */
[----:B------:R-:W-:Y:S01]  /*dcc0*/  @!P1 PRMT R29, RZ, 0x654, R29 ;  /* 0x00000654ff1d9816 */ /* 0x000fe2000000001d */
[----:B------:R-:W-:Y:S01]  /*dcd0*/  FADD.FTZ R27, R57, R46 ;  /* 0x0000002e391b7221 */ /* 0x000fe20000010000 */
[----:B-1----:R-:W-:Y:S01]  /*dce0*/  FADD.FTZ R3, R151, R30 ;  /* 0x0000001e97037221 */ /* 0x002fe20000010000 */
[----:B------:R-:W1:Y:S01]  /*dcf0*/  MUFU.EX2 R24, R24 ;  /* 0x0000001800187308 */ /* 0x000e620000000800 */
[----:B------:R3:W-:Y:S01]  /*dd00*/  @!P1 SYNCS.ARRIVE.TRANS64.RED.A1T0 RZ, [R29+URZ], RZ ;  /* 0x000000ff1dff99a7 */ /* 0x0007e2000810043f */
[----:B------:R-:W-:Y:S01]  /*dd10*/  FADD.FTZ R30, R138, R27 ;  /* 0x0000001b8a1e7221 */ /* 0x000fe20000010000 */
[----:B0-----:R-:W-:Y:S01]  /*dd20*/  FADD.FTZ R46, R14, R3 ;  /* 0x000000030e2e7221 */ /* 0x001fe20000010000 */
[----:B------:R-:W-:Y:S01]  /*dd30*/  F2FP.BF16.F32.PACK_AB R149, R149, R8 ;  /* 0x000000089595723e */ /* 0x000fe200000010ff */
[-C--:B------:R-:W-:Y:S01]  /*dd40*/  FMUL.FTZ R94, R94, R25.reuse ;  /* 0x000000195e5e7220 */ /* 0x080fe20000410000 */
[----:B------:R-:W-:Y:S01]  /*dd50*/  FADD.FTZ R27, R51, R30 ;  /* 0x0000001e331b7221 */ /* 0x000fe20000010000 */
[----:B------:R-:W-:Y:S01]  /*dd60*/  FFMA.FTZ R30, R65, UR10, -R44 ;  /* 0x0000000a411e7c23 */ /* 0x000fe2000801082c */
[----:B------:R-:W0:Y:S01]  /*dd70*/  MUFU.EX2 R147, R147 ;  /* 0x0000009300937308 */ /* 0x000e220000000800 */
[----:B--2---:R-:W-:Y:S01]  /*dd80*/  FADD.FTZ R3, R145, R46 ;  /* 0x0000002e91037221 */ /* 0x004fe20000010000 */
[----:B------:R-:W-:Y:S01]  /*dd90*/  FADD.FTZ R48, R132, R27 ;  /* 0x0000001b84307221 */ /* 0x000fe20000010000 */
[----:B------:R-:W-:Y:S01]  /*dda0*/  F2FP.BF16.F32.PACK_AB R136, R57, R136 ;  /* 0x000000883988723e */ /* 0x000fe200000010ff */
[-C--:B------:R-:W-:Y:S01]  /*ddb0*/  FMUL.FTZ R95, R95, R25.reuse ;  /* 0x000000195f5f7220 */ /* 0x080fe20000410000 */
[----:B------:R-:W-:Y:S01]  /*ddc0*/  F2FP.BF16.F32.PACK_AB R138, R51, R138 ;  /* 0x0000008a338a723e */ /* 0x000fe200000010ff */
[C---:B------:R-:W-:Y:S01]  /*ddd0*/  FADD.FTZ R27, R67.reuse, R48 ;  /* 0x00000030431b7221 */ /* 0x040fe20000010000 */
[----:B------:R-:W-:Y:S01]  /*dde0*/  F2FP.BF16.F32.PACK_AB R132, R67, R132 ;  /* 0x000000844384723e */ /* 0x000fe200000010ff */
[----:B------:R-:W2:Y:S01]  /*ddf0*/  MUFU.EX2 R38, R38 ;  /* 0x0000002600267308 */ /* 0x000ea20000000800 */
[----:B-1----:R-:W-:Y:S01]  /*de00*/  FADD.FTZ R46, R24, R3 ;  /* 0x00000003182e7221 */ /* 0x002fe20000010000 */
[----:B------:R-:W-:Y:S01]  /*de10*/  FADD.FTZ R48, R134, R27 ;  /* 0x0000001b86307221 */ /* 0x000fe20000010000 */
[C---:B------:R-:W-:Y:S01]  /*de20*/  F2FP.BF16.F32.PACK_AB R134, R77.reuse, R134 ;  /* 0x000000864d86723e */ /* 0x040fe200000010ff */
[----:B------:R-:W-:Y:S01]  /*de30*/  FMUL.FTZ R98, R98, R25 ;  /* 0x0000001962627220 */ /* 0x000fe20000410000 */
[----:B------:R-:W-:Y:S01]  /*de40*/  F2FP.BF16.F32.PACK_AB R151, R14, R151 ;  /* 0x000000970e97723e */ /* 0x000fe200000010ff */
[----:B------:R-:W-:Y:S01]  /*de50*/  FADD.FTZ R27, R77, R48 ;  /* 0x000000304d1b7221 */ /* 0x000fe20000010000 */
[----:B------:R-:W-:Y:S01]  /*de60*/  F2FP.BF16.F32.PACK_AB R145, R24, R145 ;  /* 0x000000911891723e */ /* 0x000fe200000010ff */
        /* <DEDUP_REMOVED lines=15> */
[----:B------:R-:W-:Y:S01]  /*df60*/  FMUL.FTZ R119, R119, R25 ;  /* 0x0000001977777220 */ /* 0x000fe20000410000 */
[----:B------:R-:W2:Y:S01]  /*df70*/  MUFU.EX2 R143, R143 ;  /* 0x0000008f008f7308 */ /* 0x000ea20000000800 */
[----:B-1----:R-:W-:Y:S01]  /*df80*/  FADD.FTZ R3, R141, R46 ;  /* 0x0000002e8d037221 */ /* 0x002fe20000010000 */
[----:B------:R-:W-:Y:S01]  /*df90*/  FADD.FTZ R46, R128, R27 ;  /* 0x0000001b802e7221 */ /* 0x000fe20000010000 */
[----:B------:R-:W-:Y:S01]  /*dfa0*/  F2FP.BF16.F32.PACK_AB R128, R63, R128 ;  /* 0x000000803f80723e */ /* 0x000fe200000010ff */
[----:B------:R-:W-:-:S02]  /*dfb0*/  IMAD.MOV.U32 R8, RZ, RZ, R7 ;  /* 0x000000ffff087224 */ /* 0x000fc400078e0007 */
[----:B------:R-:W-:Y:S02]  /*dfc0*/  FADD.FTZ R27, R63, R46 ;  /* 0x0000002e3f1b7221 */ /* 0x000fe40000010000 */
[----:B------:R-:W1:Y:S01]  /*dfd0*/  MUFU.EX2 R12, R12 ;  /* 0x0000000c000c7308 */ /* 0x000e620000000800 */
[----:B0-----:R-:W-:Y:S01]  /*dfe0*/  FADD.FTZ R44, R42, R3 ;  /* 0x000000032a2c7221 */ /* 0x001fe20000010000 */
[----:B------:R-:W-:Y:S01]  /*dff0*/  FADD.FTZ R46, R130, R27 ;  /* 0x0000001b822e7221 */ /* 0x000fe20000010000 */
[C---:B------:R-:W-:Y:S02]  /*e000*/  F2FP.BF16.F32.PACK_AB R130, R79.reuse, R130 ;  /* 0x000000824f82723e */ /* 0x040fe400000010ff */
[----:B------:R-:W-:Y:S01]  /*e010*/  F2FP.BF16.F32.PACK_AB R141, R42, R141 ;  /* 0x0000008d2a8d723e */ /* 0x000fe200000010ff */
[----:B------:R-:W-:Y:S02]  /*e020*/  FADD.FTZ R21, R79, R46 ;  /* 0x0000002e4f157221 */ /* 0x000fe40000010000 */
[----:B------:R-:W0:Y:S01]  /*e030*/  MUFU.EX2 R137, R137 ;  /* 0x0000008900897308 */ /* 0x000e220000000800 */
[----:B--2---:R-:W-:Y:S01]  /*e040*/  FADD.FTZ R3, R143, R44 ;  /* 0x0000002c8f037221 */ /* 0x004fe20000010000 */
[----:B------:R-:W-:Y:S01]  /*e050*/  FADD.FTZ R46, R124, R21 ;  /* 0x000000157c2e7221 */ /* 0x000fe20000010000 */
[----:B------:R-:W-:-:S03]  /*e060*/  F2FP.BF16.F32.PACK_AB R124, R81, R124 ;  /* 0x0000007c517c723e */ /* 0x000fc600000010ff */
[----:B------:R-:W-:Y:S02]  /*e070*/  FADD.FTZ R21, R81, R46 ;  /* 0x0000002e51157221 */ /* 0x000fe40000010000 */
[----:B------:R-:W2:Y:S01]  /*e080*/  MUFU.EX2 R20, R20 ;  /* 0x0000001400147308 */ /* 0x000ea20000000800 */
[----:B-1----:R-:W-:Y:S01]  /*e090*/  FADD.FTZ R44, R12, R3 ;  /* 0x000000030c2c7221 */ /* 0x002fe20000010000 */
[----:B------:R-:W-:Y:S01]  /*e0a0*/  FADD.FTZ R46, R126, R21 ;  /* 0x000000157e2e7221 */ /* 0x000fe20000010000 */
[C---:B------:R-:W-:Y:S02]  /*e0b0*/  F2FP.BF16.F32.PACK_AB R126, R75.reuse, R126 ;  /* 0x0000007e4b7e723e */ /* 0x040fe400000010ff */
[----:B------:R-:W-:Y:S01]  /*e0c0*/  F2FP.BF16.F32.PACK_AB R143, R12, R143 ;  /* 0x0000008f0c8f723e */ /* 0x000fe200000010ff */
[----:B------:R-:W-:Y:S02]  /*e0d0*/  FADD.FTZ R21, R75, R46 ;  /* 0x0000002e4b157221 */ /* 0x000fe40000010000 */
[----:B------:R-:W1:Y:S01]  /*e0e0*/  MUFU.EX2 R139, R139 ;  /* 0x0000008b008b7308 */ /* 0x000e620000000800 */
[----:B0-----:R-:W-:Y:S01]  /*e0f0*/  FADD.FTZ R3, R137, R44 ;  /* 0x0000002c89037221 */ /* 0x001fe20000010000 */
[----:B------:R-:W-:Y:S01]  /*e100*/  FADD.FTZ R46, R120, R21 ;  /* 0x00000015782e7221 */ /* 0x000fe20000010000 */
[----:B------:R-:W-:-:S03]  /*e110*/  F2FP.BF16.F32.PACK_AB R120, R87, R120 ;  /* 0x000000785778723e */ /* 0x000fc600000010ff */
[----:B------:R-:W-:Y:S02]  /*e120*/  FADD.FTZ R21, R87, R46 ;  /* 0x0000002e57157221 */ /* 0x000fe40000010000 */
[----:B------:R-:W0:Y:S01]  /*e130*/  MUFU.EX2 R133, R133 ;  /* 0x0000008500857308 */ /* 0x000e220000000800 */
[----:B--2---:R-:W-:Y:S01]  /*e140*/  FADD.FTZ R44, R20, R3 ;  /* 0x00000003142c7221 */ /* 0x004fe20000010000 */
[----:B------:R-:W-:Y:S01]  /*e150*/  FADD.FTZ R46, R122, R21 ;  /* 0x000000157a2e7221 */ /* 0x000fe20000010000 */
[----:B------:R-:W-:Y:S02]  /*e160*/  F2FP.BF16.F32.PACK_AB R122, R85, R122 ;  /* 0x0000007a557a723e */ /* 0x000fe400000010ff */
[----:B------:R-:W-:-:S03]  /*e170*/  F2FP.BF16.F32.PACK_AB R137, R20, R137 ;  /* 0x000000891489723e */ /* 0x000fc600000010ff */
[----:B------:R-:W2:Y:S01]  /*e180*/  MUFU.EX2 R26, R26 ;  /* 0x0000001a001a7308 */ /* 0x000ea20000000800 */
[----:B-1----:R-:W-:Y:S01]  /*e190*/  FADD.FTZ R3, R139, R44 ;  /* 0x0000002c8b037221 */ /* 0x002fe20000010000 */
[----:B------:R-:W-:-:S03]  /*e1a0*/  F2FP.BF16.F32.PACK_AB R139, R10, R139 ;  /* 0x0000008b0a8b723e */ /* 0x000fc600000010ff */
[----:B------:R-:W-:Y:S01]  /*e1b0*/  FADD.FTZ R44, R10, R3 ;  /* 0x000000030a2c7221 */ /* 0x000fe20000010000 */
[----:B------:R-:W-:Y:S02]  /*e1c0*/  IMAD.MOV.U32 R10, RZ, RZ, R6 ;  /* 0x000000ffff0a7224 */ /* 0x000fe400078e0006 */
        /* <DEDUP_REMOVED lines=9> */
[----:B------:R-:W-:Y:S01]  /*e260*/  F2FP.BF16.F32.PACK_AB R135, R2, R135 ;  /* 0x000000870287723e */ /* 0x000fe200000010ff */
[----:B------:R-:W-:-:S05]  /*e270*/  FADD.FTZ R3, R85, R46 ;  /* 0x0000002e55037221 */ /* 0x000fca0000010000 */
[----:B------:R-:W0:Y:S01]  /*e280*/  MUFU.EX2 R131, R131 ;  /* 0x0000008300837308 */ /* 0x000e220000000800 */
[----:B--2---:R-:W-:-:S07]  /*e290*/  FADD.FTZ R21, R129, R44 ;  /* 0x0000002c81157221 */ /* 0x004fce0000010000 */
[----:B------:R-:W2:Y:S01]  /*e2a0*/  MUFU.EX2 R30, R30 ;  /* 0x0000001e001e7308 */ /* 0x000ea20000000800 */
[C---:B-1----:R-:W-:Y:S01]  /*e2b0*/  FADD.FTZ R44, R28.reuse, R21 ;  /* 0x000000151c2c7221 */ /* 0x042fe20000010000 */
[----:B------:R-:W-:-:S06]  /*e2c0*/  F2FP.BF16.F32.PACK_AB R129, R28, R129 ;  /* 0x000000811c81723e */ /* 0x000fcc00000010ff */
[----:B------:R-:W-:Y:S01]  /*e2d0*/  MUFU.EX2 R32, R32 ;  /* 0x0000002000207308 */ /* 0x000fe20000000800 */
[----:B0-----:R-:W-:-:S07]  /*e2e0*/  FADD.FTZ R21, R131, R44 ;  /* 0x0000002c83157221 */ /* 0x001fce0000010000 */
[----:B------:R-:W0:Y:S01]  /*e2f0*/  MUFU.EX2 R69, R69 ;  /* 0x0000004500457308 */ /* 0x000e220000000800 */
[C---:B--2---:R-:W-:Y:S01]  /*e300*/  FADD.FTZ R21, R30.reuse, R21 ;  /* 0x000000151e157221 */ /* 0x044fe20000010000 */
[----:B------:R-:W-:-:S06]  /*e310*/  F2FP.BF16.F32.PACK_AB R131, R30, R131 ;  /* 0x000000831e83723e */ /* 0x000fcc00000010ff */
[----:B------:R-:W-:Y:S08]  /*e320*/  MUFU.EX2 R71, R71 ;  /* 0x0000004700477308 */ /* 0x000ff00000000800 */
[----:B------:R-:W1:Y:S01]  /*e330*/  MUFU.EX2 R73, R73 ;  /* 0x0000004900497308 */ /* 0x000e620000000800 */
[----:B0-----:R-:W-:-:S07]  /*e340*/  F2FP.BF16.F32.PACK_AB R125, R69, R32 ;  /* 0x00000020457d723e */ /* 0x001fce00000010ff */
[----:B------:R0:W2:Y:S08]  /*e350*/  MUFU.EX2 R121, R34 ;  /* 0x0000002200797308 */ /* 0x0000b00000000800 */
[----:B------:R-:W4:Y:S01]  /*e360*/  MUFU.EX2 R78, R78 ;  /* 0x0000004e004e7308 */ /* 0x000f220000000800 */
[----:B0-----:R-:W-:Y:S01]  /*e370*/  FADD.FTZ R34, R32, R21 ;  /* 0x0000001520227221 */ /* 0x001fe20000010000 */
[----:B-1----:R-:W-:-:S03]  /*e380*/  F2FP.BF16.F32.PACK_AB R127, R73, R71 ;  /* 0x00000047497f723e */ /* 0x002fc600000010ff */
[----:B------:R-:W-:-:S03]  /*e390*/  FADD.FTZ R34, R69, R34 ;  /* 0x0000002245227221 */ /* 0x000fc60000010000 */
[----:B------:R-:W0:Y:S01]  /*e3a0*/  MUFU.EX2 R123, R36 ;  /* 0x00000024007b7308 */ /* 0x000e220000000800 */
[----:B------:R-:W-:-:S04]  /*e3b0*/  FADD.FTZ R34, R71, R34 ;  /* 0x0000002247227221 */ /* 0x000fc80000010000 */
[----:B------:R-:W-:-:S03]  /*e3c0*/  FADD.FTZ R34, R73, R34 ;  /* 0x0000002249227221 */ /* 0x000fc60000010000 */
[----:B------:R-:W1:Y:S01]  /*e3d0*/  MUFU.EX2 R40, R40 ;  /* 0x0000002800287308 */ /* 0x000e620000000800 */
[----:B--2---:R-:W-:Y:S01]  /*e3e0*/  FADD.FTZ R34, R121, R34 ;  /* 0x0000002279227221 */ /* 0x004fe20000010000 */
[----:B----4-:R-:W-:-:S03]  /*e3f0*/  F2FP.BF16.F32.PACK_AB R121, R78, R121 ;  /* 0x000000794e79723e */ /* 0x010fc600000010ff */
[----:B------:R-:W-:-:S04]  /*e400*/  FADD.FTZ R34, R78, R34 ;  /* 0x000000224e227221 */ /* 0x000fc80000010000 */
[----:B0-----:R-:W-:-:S04]  /*e410*/  FADD.FTZ R34, R123, R34 ;  /* 0x000000227b227221 */ /* 0x001fc80000010000 */
[C---:B-1----:R-:W-:Y:S01]  /*e420*/  FADD.FTZ R2, R40.reuse, R34 ;  /* 0x0000002228027221 */ /* 0x042fe20000010000 */
[----:B------:R-:W-:Y:S01]  /*e430*/  F2FP.BF16.F32.PACK_AB R123, R40, R123 ;  /* 0x0000007b287b723e */ /* 0x000fe200000010ff */
[----:B---3--:R-:W-:Y:S06]  /*e440*/  @P2 BRA `(.L_x_11382) ;  /* 0xffffffc800dc2947 */ /* 0x008fec000383ffff */
.L_x_11365:
[----:B------:R-:W-:Y:S06]  /*e450*/  BAR.ARV 0x8, 0x1a0 ;  /* 0x0206800000007b1d */ /* 0x000fec0000002000 */
[----:B------:R-:W-:Y:S05]  /*e460*/  @!P0 BRA `(.L_x_11383) ;  /* 0x0000000000048947 */ /* 0x000fea0003800000 */
[----:B------:R-:W-:Y:S01]  /*e470*/  BPT.TRAP 0x1 ;  /* 0x000000040000795c */ /* 0x000fe20000300000 */
.L_x_11383:
[----:B------:R-:W-:Y:S01]  /*e480*/  ULEA UR5, UR39, UR45, 0x3 ;  /* 0x0000002d27057291 */ /* 0x000fe2000f8e183f */
[----:B------:R-:W-:-:S05]  /*e490*/  IMAD.U32 R0, RZ, RZ, UR38 ;  /* 0x00000026ff007e24 */ /* 0x000fca000f8e00ff */
[----:B------:R-:W-:-:S04]  /*e4a0*/  SHF.L.U32 R0, R0, 0x1f, RZ ;  /* 0x0000001f00007819 */ /* 0x000fc800000006ff */
[----:B------:R0:W1:Y:S01]  /*e4b0*/  SYNCS.PHASECHK.TRANS64.TRYWAIT P2, [UR5+0x16850], R0 ;  /* 0x01685000ff0075a7 */ /* 0x0000620008040145 */
[----:B------:R-:W-:Y:S05]  /*e4c0*/  @!P0 BRA `(.L_x_11384) ;  /* 0x0000000000048947 */ /* 0x000fea0003800000 */
[----:B------:R-:W-:Y:S01]  /*e4d0*/  BPT.TRAP 0x1 ;  /* 0x000000040000795c */ /* 0x000fe20000300000 */
.L_x_11384:
[----:B-1----:R-:W-:Y:S05]  /*e4e0*/  @P2 BRA `(.L_x_11385) ;  /* 0x0000000000082947 */ /* 0x002fea0003800000 */
[----:B------:R-:W1:Y:S02]  /*e4f0*/  SYNCS.PHASECHK.TRANS64.TRYWAIT P0, [UR5+0x16850], R0 ;  /* 0x01685000ff0075a7 */ /* 0x000e640008000145 */
[----:B-1----:R-:W-:Y:S05]  /*e500*/  @!P0 BRA `(.L_x_11386) ;  /* 0x0000006800488947 */ /* 0x002fea0003800000 */
.L_x_11385:
        /* <DEDUP_REMOVED lines=8> */
[----:B------:R-:W-:Y:S01]  /*e590*/  ULOP3.LUT UR4, UR45, 0x3fff, URZ, 0xc0, !UPT ;  /* 0x00003fff2d047892 */ /* 0x000fe2000f8ec03f */
[----:B------:R-:W-:Y:S02]  /*e5a0*/  IMAD.MOV.U32 R8, RZ, RZ, RZ ;  /* 0x000000ffff087224 */ /* 0x000fe400078e00ff */
[----:B------:R-:W-:Y:S01]  /*e5b0*/  IMAD.U32 R12, RZ, RZ, UR10 ;  /* 0x0000000aff0c7e24 */ /* 0x000fe2000f8e00ff */
[----:B------:R-:W-:-:S02]  /*e5c0*/  ULEA UR4, UR39, UR4, 0xa ;  /* 0x0000000427047291 */ /* 0x000fc4000f8e503f */
[----:B------:R-:W-:-:S04]  /*e5d0*/  UIADD3 UR39, UR39, 0x1, URZ ;  /* 0x0000000127277890 */ /* 0x000fc8000fffe03f */
[----:B------:R-:W-:Y:S01]  /*e5e0*/  UISETP.NE.AND UP0, UPT, UR39, 0x2, UPT ;  /* 0x000000022700788c */ /* 0x000fe2000bf05270 */
[----:B------:R-:W-:Y:S02]  /*e5f0*/  UMOV UR6, UR4 ;  /* 0x0000000400067c82 */ /* 0x000fe40008000000 */
[----:B------:R-:W-:Y:S01]  /*e600*/  HGMMA.64x64x16.F32.BF16 R88, R148, gdesc[UR4].tnspB, R88, gsb0 ;  /* 0x40e0000494587df0 */ /* 0x000fe20008001858 */
[----:B------:R-:W-:Y:S01]  /*e610*/  UIADD3 UR6, UR4, 0x80, URZ ;  /* 0x0000008004067890 */ /* 0x000fe2000fffe03f */
[----:B------:R-:W-:Y:S01]  /*e620*/  UMOV UR7, 0x40000040 ;  /* 0x4000004000077882 */ /* 0x000fe20000000000 */
[----:B------:R-:W-:Y:S01]  /*e630*/  USEL UR39, UR39, URZ, UP0 ;  /* 0x0000003f27277287 */ /* 0x000fe20008000000 */
[----:B0-----:R-:W-:Y:S01]  /*e640*/  FADD.FTZ R0, R0, R3 ;  /* 0x0000000300007221 */ /* 0x001fe20000010000 */
[----:B------:R-:W-:Y:S02]  /*e650*/  IMAD.MOV.U32 R3, RZ, RZ, RZ ;  /* 0x000000ffff037224 */ /* 0x000fe400078e00ff */
[----:B-1----:R-:W-:Y:S01]  /*e660*/  FADD.FTZ R4, R5, R2 ;  /* 0x0000000205047221 */ /* 0x002fe20000010000 */
[----:B------:R-:W-:Y:S01]  /*e670*/  IMAD.MOV.U32 R2, RZ, RZ, -0x800000 ;  /* 0xff800000ff027424 */ /* 0x000fe200078e00ff */
[----:B------:R-:W0:Y:S04]  /*e680*/  SHFL.BFLY PT, R5, R0, 0x1, 0x1f ;  /* 0x0c201f0000057f89 */ /* 0x000e2800000e0000 */
[----:B------:R-:W1:Y:S01]  /*e690*/  SHFL.BFLY PT, R9, R4, 0x1, 0x1f ;  /* 0x0c201f0004097f89 */ /* 0x000e6200000e0000 */
[----:B0-----:R-:W-:Y:S01]  /*e6a0*/  FADD.FTZ R10, R0, R5 ;  /* 0x00000005000a7221 */ /* 0x001fe20000010000 */
[----:B------:R-:W-:-:S02]  /*e6b0*/  IMAD.MOV.U32 R0, RZ, RZ, -0x800000 ;  /* 0xff800000ff007424 */ /* 0x000fc400078e00ff */
[----:B-1----:R-:W-:Y:S02]  /*e6c0*/  FADD.FTZ R11, R4, R9 ;  /* 0x00000009040b7221 */ /* 0x002fe40000010000 */
[----:B------:R-:W-:Y:S01]  /*e6d0*/  FSETP.NE.FTZ.AND P0, PT, R10, RZ, PT ;  /* 0x000000ff0a00720b */ /* 0x000fe20003f15000 */
[----:B------:R-:W-:Y:S02]  /*e6e0*/  IMAD.U32 R4, RZ, RZ, UR10 ;  /* 0x0000000aff047e24 */ /* 0x000fe4000f8e00ff */
[----:B------:R-:W-:-:S10]  /*e6f0*/  FSETP.NE.FTZ.AND P2, PT, R11, RZ, PT ;  /* 0x000000ff0b00720b */ /* 0x000fd40003f55000 */
[----:B------:R-:W-:Y:S01]  /*e700*/  @P0 MUFU.RCP R3, R10 ;  /* 0x0000000a00030308 */ /* 0x000fe20000001000 */
[----:B------:R-:W-:Y:S02]  /*e710*/  @P0 FMUL.FTZ R4, R4, 0.69314718246459960938 ;  /* 0x3f31721804040820 */ /* 0x000fe40000410000 */
[----:B------:R-:W-:-:S05]  /*e720*/  @P2 FMUL.FTZ R12, R12, 0.69314718246459960938 ;  /* 0x3f3172180c0c2820 */ /* 0x000fca0000410000 */
[----:B------:R0:W1:Y:S08]  /*e730*/  @P0 MUFU.LG2 R5, R10 ;  /* 0x0000000a00050308 */ /* 0x0000700000000c00 */
[----:B------:R-:W2:Y:S01]  /*e740*/  @P2 MUFU.LG2 R9, R11 ;  /* 0x0000000b00092308 */ /* 0x000ea20000000c00 */
[----:B0-----:R-:W-:-:S05]  /*e750*/  @!P1 VIADD R10, R13, 0x16860 ;  /* 0x000168600d0a9836 */ /* 0x001fca0000000000 */
[----:B------:R-:W-:Y:S02]  /*e760*/  @!P1 PRMT R10, RZ, 0x654, R10 ;  /* 0x00000654ff0a9816 */ /* 0x000fe4000000000a */
[----:B------:R-:W0:Y:S01]  /*e770*/  @P2 MUFU.RCP R8, R11 ;  /* 0x0000000b00082308 */ /* 0x000e220000001000 */
[----:B------:R-:W-:Y:S02]  /*e780*/  WARPGROUP.DEPBAR.LE gsb0, 0x0 ;  /* 0x00008000000079c5 */ /* 0x000fe40000010000 */
[----:B------:R-:W-:Y:S01]  /*e790*/  WARPGROUP.ARRIVE ;  /* 0x00000000000079c5 */ /* 0x000fe20000000000 */
[----:B-1----:R-:W-:-:S04]  /*e7a0*/  @P0 FMUL.FTZ R5, R5, 0.69314718246459960938 ;  /* 0x3f31721805050820 */ /* 0x002fc80000410000 */
[----:B------:R-:W-:Y:S01]  /*e7b0*/  @P0 FFMA.FTZ R2, R4, R7, R5 ;  /* 0x0000000704020223 */ /* 0x000fe20000010005 */
[----:B------:R-:W-:Y:S01]  /*e7c0*/  HGMMA.64x64x16.F32.BF16 R88, R144, gdesc[UR4].tnspB, R88, gsb0 ;  /* 0x40e0000490587df0 */ /* 0x000fe20008001858 */
[----:B------:R-:W-:Y:S01]  /*e7d0*/  UIADD3 UR6, UR4, 0x100, URZ ;  /* 0x0000010004067890 */ /* 0x000fe2000fffe03f */
[----:B--2---:R-:W-:Y:S01]  /*e7e0*/  @P2 FMUL.FTZ R9, R9, 0.69314718246459960938 ;  /* 0x3f31721809092820 */ /* 0x004fe20000410000 */
[----:B------:R-:W-:Y:S01]  /*e7f0*/  UMOV UR7, 0x40000040 ;  /* 0x4000004000077882 */ /* 0x000fe20000000000 */
[----:B------:R-:W-:Y:S02]  /*e800*/  PLOP3.LUT P0, PT, PT, PT, PT, 0x8, 0x0 ;  /* 0x000000000000781c */ /* 0x000fe40003f0e170 */
        /* <DEDUP_REMOVED lines=66> */
.L_x_11316:
        /* <DEDUP_REMOVED lines=10> */
[----:B------:R-:W2:Y:S01]  /*ecd0*/  LDL R5, [R1+0x8] ;  /* 0x0000080001057983 */ /* 0x000ea20000100800 */
[----:B------:R-:W-:Y:S01]  /*ece0*/  ULDC.64 UR8, c[0x0][0xbd8] ;  /* 0x0002f60000087ab9 */ /* 0x000fe20000000a00 */
[----:B------:R-:W-:Y:S01]  /*ecf0*/  F2FP.BF16.F32.PACK_AB R112, R113, R112 ;  /* 0x000000707170723e */ /* 0x000fe200000010ff */
[----:B------:R-:W-:Y:S01]  /*ed00*/  UISETP.NE.U32.AND UP0, UPT, UR8, URZ, UPT ;  /* 0x0000003f0800728c */ /* 0x000fe2000bf05070 */
[----:B------:R-:W0:Y:S01]  /*ed10*/  S2R R4, SR_SWINHI ;  /* 0x0000000000047919 */ /* 0x000e220000002f00 */
[----:B------:R-:W-:Y:S02]  /*ed20*/  F2FP.BF16.F32.PACK_AB R12, R12, R27 ;  /* 0x0000001b0c0c723e */ /* 0x000fe400000010ff */
[----:B------:R-:W-:Y:S01]  /*ed30*/  UISETP.NE.AND.EX UP0, UPT, UR9, URZ, UPT, UP0 ;  /* 0x0000003f0900728c */ /* 0x000fe2000bf05300 */
[----:B------:R-:W-:Y:S02]  /*ed40*/  F2FP.BF16.F32.PACK_AB R13, R13, R106 ;  /* 0x0000006a0d0d723e */ /* 0x000fe400000010ff */
[----:B------:R-:W-:Y:S01]  /*ed50*/  ULDC.64 UR8, c[0x0][0xbd8] ;  /* 0x0002f60000087ab9 */ /* 0x000fe20000000a00 */
[----:B------:R-:W-:Y:S01]  /*ed60*/  F2FP.BF16.F32.PACK_AB R14, R14, R25 ;  /* 0x000000190e0e723e */ /* 0x000fe200000010ff */
[----:B------:R-:W-:Y:S01]  /*ed70*/  UIMAD.WIDE UR8, UR42, 0x4, UR8 ;  /* 0x000000042a0878a5 */ /* 0x000fe2000f8e0208 */
[----:B------:R-:W-:-:S02]  /*ed80*/  F2FP.BF16.F32.PACK_AB R15, R15, R110 ;  /* 0x0000006e0f0f723e */ /* 0x000fc400000010ff */
[----:B------:R-:W-:Y:S02]  /*ed90*/  F2FP.BF16.F32.PACK_AB R113, R115, R114 ;  /* 0x000000727371723e */ /* 0x000fe400000010ff */
[----:B------:R-:W-:Y:S01]  /*eda0*/  F2FP.BF16.F32.PACK_AB R114, R117, R116 ;  /* 0x000000747572723e */ /* 0x000fe200000010ff */
[----:B------:R-:W-:Y:S01]  /*edb0*/  IMAD.U32 R25, RZ, RZ, UR9 ;  /* 0x00000009ff197e24 */ /* 0x000fe2000f8e00ff */
[----:B------:R-:W-:Y:S02]  /*edc0*/  F2FP.BF16.F32.PACK_AB R115, R119, R118 ;  /* 0x000000767773723e */ /* 0x000fe400000010ff */
[----:B------:R-:W-:Y:S02]  /*edd0*/  MOV R20, R3 ;  /* 0x0000000300147202 */ /* 0x000fe40000000f00 */
[----:B0-----:R-:W-:Y:S01]  /*ede0*/  MOV R21, R4 ;  /* 0x0000000400157202 */ /* 0x001fe20000000f00 */
[----:B------:R-:W0:Y:S08]  /*edf0*/  LDC R18, c[0x0][0xa88] ;  /* 0x0002a200ff127b82 */ /* 0x000e300000000800 */
        /* <DEDUP_REMOVED lines=20> */
[----:B------:R-:W-:Y:S02]  /*ef40*/  MOV R28, R8 ;  /* 0x00000008001c7202 */ /* 0x000fe40000000f00 */
[----:B------:R-:W-:Y:S02]  /*ef50*/  MOV R29, R10 ;  /* 0x0000000a001d7202 */ /* 0x000fe40000000f00 */
[----:B------:R-:W-:Y:S02]  /*ef60*/  MOV R30, R4 ;  /* 0x00000004001e7202 */ /* 0x000fe40000000f00 */
[----:B------:R-:W-:Y:S02]  /*ef70*/  MOV R26, R6 ;  /* 0x00000006001a7202 */ /* 0x000fe40000000f00 */
[----:B------:R-:W-:Y:S01]  /*ef80*/  F2FP.BF16.F32.PACK_AB R8, R89, R24 ;  /* 0x000000185908723e */ /* 0x000fe200000010ff */
[----:B------:R-:W-:Y:S01]  /*ef90*/  IMAD.U32 R24, RZ, RZ, UR8 ;  /* 0x00000008ff187e24 */ /* 0x000fe2000f8e00ff */
[----:B------:R-:W-:Y:S01]  /*efa0*/  F2FP.BF16.F32.PACK_AB R9, R91, R90 ;  /* 0x0000005a5b09723e */ /* 0x000fe200000010ff */
[----:B------:R-:W-:Y:S01]  /*efb0*/  ULDC.64 UR8, c[0x0][0xbe0] ;  /* 0x0002f80000087ab9 */ /* 0x000fe20000000a00 */
[----:B------:R-:W-:-:S02]  /*efc0*/  F2FP.BF16.F32.PACK_AB R10, R93, R92 ;  /* 0x0000005c5d0a723e */ /* 0x000fc400000010ff */
[----:B------:R-:W-:Y:S02]  /*efd0*/  F2FP.BF16.F32.PACK_AB R11, R95, R94 ;  /* 0x0000005e5f0b723e */ /* 0x000fe400000010ff */
[----:B------:R-:W-:Y:S02]  /*efe0*/  F2FP.BF16.F32.PACK_AB R4, R97, R96 ;  /* 0x000000606104723e */ /* 0x000fe400000010ff */
[----:B------:R-:W-:Y:S01]  /*eff0*/  F2FP.BF16.F32.PACK_AB R5, R99, R98 ;  /* 0x000000626305723e */ /* 0x000fe200000010ff */
[----:B------:R-:W-:Y:S01]  /*f000*/  STSM.16.M88.4 [R30], R8 ;  /* 0x000000081e007844 */ /* 0x000fe20000000200 */
[----:B------:R-:W-:Y:S02]  /*f010*/  F2FP.BF16.F32.PACK_AB R6, R101, R100 ;  /* 0x000000646506723e */ /* 0x000fe400000010ff */
[----:B------:R-:W-:Y:S02]  /*f020*/  F2FP.BF16.F32.PACK_AB R7, R103, R102 ;  /* 0x000000666707723e */ /* 0x000fe400000010ff */
[----:B------:R-:W-:-:S03]  /*f030*/  PLOP3.LUT P0, PT, PT, PT, UP0, 0x80, 0x0 ;  /* 0x000000000000781c */ /* 0x000fc60003f0f008 */
[----:B------:R1:W-:Y:S04]  /*f040*/  STSM.16.M88.4 [R29], R4 ;  /* 0x000000041d007844 */ /* 0x0003e80000000200 */
        /* <DEDUP_REMOVED lines=11> */
[----:B------:R-:W-:-:S03]  /*f100*/  UMOV UR4, URZ ;  /* 0x0000003f00047c82 */ /* 0x000fc60008000000 */
[----:B0-----:R2:W5:Y:S01]  /*f110*/  @P1 LDG.E R18, desc[UR46][R4.64] ;  /* 0x0000002e04121981 */ /* 0x001562000c1e1900 */
[----:B---3--:R-:W-:Y:S01]  /*f120*/  @P0 R2UR UR4, R17 ;  /* 0x00000000110402ca */ /* 0x008fe200000e0000 */
[----:B--2---:R-:W-:-:S14]  /*f130*/  @P1 BRA `(.L_x_11389) ;  /* 0x0000000000101947 */ /* 0x004fdc0003800000 */
[----:B------:R-:W-:Y:S05]  /*f140*/  @!P0 BRA `(.L_x_11389) ;  /* 0x00000000000c8947 */ /* 0x000fea0003800000 */
[----:B------:R-:W2:Y:S04]  /*f150*/  LDG.E R5, desc[UR46][R24.64] ;  /* 0x0000002e18057981 */ /* 0x000ea8000c1e1900 */
[----:B-----5:R-:W2:Y:S02]  /*f160*/  LDG.E R18, desc[UR46][R24.64+0x4] ;  /* 0x0000042e18127981 */ /* 0x020ea4000c1e1900 */
[----:B--2---:R-:W-:-:S07]  /*f170*/  IMAD.IADD R18, R18, 0x1, -R5 ;  /* 0x0000000112127824 */ /* 0x004fce00078e0a05 */
.L_x_11389:
[----:B------:R-:W2:Y:S01]  /*f180*/  LDL R5, [R1+0x4] ;  /* 0x0000040001057983 */ /* 0x000ea20000100800 */
[----:B------:R-:W-:Y:S01]  /*f190*/  USHF.R.S32.HI UR13, URZ, 0x1f, UR41 ;  /* 0x0000001f3f0d7899 */ /* 0x000fe20008011429 */
[----:B------:R-:W-:Y:S01]  /*f1a0*/  ULDC.64 UR14, c[0x0][0xb70] ;  /* 0x0002dc00000e7ab9 */ /* 0x000fe20000000a00 */
[----:B------:R-:W0:Y:S01]  /*f1b0*/  S2R R4, SR_TID.X ;  /* 0x0000000000047919 */ /* 0x000e220000002100 */
[----:B------:R-:W-:Y:S02]  /*f1c0*/  USHF.R.S32.HI UR7, URZ, 0x1f, UR42 ;  /* 0x0000001f3f077899 */ /* 0x000fe4000801142a */
[----:B------:R-:W-:Y:S02]  /*f1d0*/  USHF.R.S32.HI UR11, URZ, 0x1f, UR4 ;  /* 0x0000001f3f0b7899 */ /* 0x000fe40008011404 */
[----:B------:R-:W-:Y:S01]  /*f1e0*/  UIMAD UR12, UR13, UR14, URZ ;  /* 0x0000000e0d0c72a4 */ /* 0x000fe2000f8e023f */
        /* <DEDUP_REMOVED lines=9> */
[----:B------:R-:W-:-:S06]  /*f280*/  UIMAD UR7, UR10, UR15, UR7 ;  /* 0x0000000f0a0772a4 */ /* 0x000fcc000f8e0207 */
[----:B------:R-:W-:Y:S02]  /*f290*/  IMAD.U32 R7, RZ, RZ, UR7 ;  /* 0x00000007ff077e24 */ /* 0x000fe4000f8e00ff */
[----:B0-----:R-:W-:-:S05]  /*f2a0*/  VIADD R6, R4, 0xffffff80 ;  /* 0xffffff8004067836 */ /* 0x001fca0000000000 */
[----:B------:R-:W-:-:S04]  /*f2b0*/  SHF.R.S32.HI R8, RZ, 0x1f, R6 ;  /* 0x0000001fff087819 */ /* 0x000fc80000011406 */
[----:B------:R-:W-:-:S04]  /*f2c0*/  LEA.HI R8, R8, R6, RZ, 0x7 ;  /* 0x0000000608087211 */ /* 0x000fc800078f38ff */
[----:B------:R-:W-:-:S05]  /*f2d0*/  LOP3.LUT R8, R8, 0xffffff80, RZ, 0xc0, !PT ;  /* 0xffffff8008087812 */ /* 0x000fca00078ec0ff */
[----:B------:R-:W-:-:S05]  /*f2e0*/  IMAD.IADD R8, R6, 0x1, -R8 ;  /* 0x0000000106087824 */ /* 0x000fca00078e0a08 */
[----:B------:R-:W-:Y:S01]  /*f2f0*/  LOP3.LUT P0, RZ, R8, 0x3, RZ, 0xc0, !PT ;  /* 0x0000000308ff7812 */ /* 0x000fe2000780c0ff */
[--C-:B------:R-:W-:Y:S01]  /*f300*/  IMAD.MOV.U32 R28, RZ, RZ, R19.reuse ;  /* 0x000000ffff1c7224 */ /* 0x100fe200078e0013 */
[----:B------:R-:W-:Y:S01]  /*f310*/  SHF.R.S32.HI R29, RZ, 0x1f, R19 ;  /* 0x0000001fff1d7819 */ /* 0x000fe20000011413 */
[----:B------:R-:W-:Y:S01]  /*f320*/  VIADD R3, R3, 0x16820 ;  /* 0x0001682003037836 */ /* 0x000fe20000000000 */
[----:B------:R-:W-:-:S04]  /*f330*/  SHF.R.S32.HI R157, RZ, 0x1f, R156 ;  /* 0x0000001fff9d7819 */ /* 0x000fc8000001149c */
[----:B------:R-:W-:Y:S01]  /*f340*/  PRMT R3, RZ, 0x654, R3 ;  /* 0x00000654ff037816 */ /* 0x000fe20000000003 */
[----:B------:R-:W-:Y:S01]  /*f350*/  BSSY B1, `(.L_x_11390) ;  /* 0x0000055000017945 */ /* 0x000fe20003800000 */
[----:B--2---:R-:W-:Y:S02]  /*f360*/  IMAD R9, R23, 0xc0, R5 ;  /* 0x000000c017097824 */ /* 0x004fe400078e0205 */
[----:B------:R-:W-:-:S03]  /*f370*/  IMAD R5, R156, 0x40, R19 ;  /* 0x000000409c057824 */ /* 0x000fc600078e0213 */
        /* <DEDUP_REMOVED lines=8> */
[----:B-----5:R-:W-:Y:S01]  /*f400*/  ISETP.GE.OR P1, PT, R9, R18, P0 ;  /* 0x000000120900720c */ /* 0x020fe20000726670 */
[----:B------:R-:W-:Y:S01]  /*f410*/  IMAD.X R9, RZ, RZ, R21, P3 ;  /* 0x000000ffff097224 */ /* 0x000fe200018e0615 */
[----:B------:R-:W-:Y:S01]  /*f420*/  LEA.HI.X R31, R6, UR9, R7, 0x2, P2 ;  /* 0x00000009061f7c11 */ /* 0x000fe200090f1407 */
[----:B------:R-:W-:Y:S01]  /*f430*/  ULDC.64 UR8, c[0x0][0xaa0] ;  /* 0x0002a80000087ab9 */ /* 0x000fe20000000a00 */
[----:B------:R-:W-:-:S02]  /*f440*/  IADD3 R15, P2, R20, 0x1800, RZ ;  /* 0x00001800140f7810 */ /* 0x000fc40007f5e0ff */
[C---:B------:R-:W-:Y:S02]  /*f450*/  IADD3 R7, P4, R20.reuse, 0x4800, RZ ;  /* 0x0000480014077810 */ /* 0x040fe40007f9e0ff */
[----:B------:R-:W-:Y:S01]  /*f460*/  ISETP.GE.OR P0, PT, R5, R18, P0 ;  /* 0x000000120500720c */ /* 0x000fe20000706670 */
[----:B------:R-:W-:Y:S01]  /*f470*/  IMAD.X R13, RZ, RZ, R21, P2 ;  /* 0x000000ffff0d7224 */ /* 0x000fe200010e0615 */
[----:B------:R-:W-:Y:S02]  /*f480*/  LOP3.LUT R5, R20, 0x380, RZ, 0xc0, !PT ;  /* 0x0000038014057812 */ /* 0x000fe400078ec0ff */
[----:B------:R-:W-:Y:S01]  /*f490*/  LOP3.LUT R8, R15, 0x380, RZ, 0xc0, !PT ;  /* 0x000003800f087812 */ /* 0x000fe200078ec0ff */
[----:B------:R-:W-:Y:S01]  /*f4a0*/  @!P1 STG.E desc[UR46][R30.64], R2 ;  /* 0x000000021e009986 */ /* 0x000fe2000c10192e */
[----:B------:R-:W-:Y:S02]  /*f4b0*/  LOP3.LUT R6, R11, 0x380, RZ, 0xc0, !PT ;  /* 0x000003800b067812 */ /* 0x000fe400078ec0ff */
[----:B------:R-:W-:-:S02]  /*f4c0*/  LOP3.LUT R4, R7, 0x380, RZ, 0xc0, !PT ;  /* 0x0000038007047812 */ /* 0x000fc400078ec0ff */
[----:B------:R-:W-:Y:S02]  /*f4d0*/  SHF.R.U64 R5, R5, 0x3, RZ ;  /* 0x0000000305057819 */ /* 0x000fe400000012ff */
[----:B------:R-:W-:Y:S01]  /*f4e0*/  SHF.R.U64 R8, R8, 0x3, RZ ;  /* 0x0000000308087819 */ /* 0x000fe200000012ff */
[----:B------:R-:W-:Y:S01]  /*f4f0*/  IMAD.U32 R17, RZ, RZ, UR8 ;  /* 0x00000008ff117e24 */ /* 0x000fe2000f8e00ff */
[----:B------:R-:W-:Y:S01]  /*f500*/  SHF.R.U64 R6, R6, 0x3, RZ ;  /* 0x0000000306067819 */ /* 0x000fe200000012ff */
[----:B------:R-:W-:Y:S01]  /*f510*/  UIMAD UR7, UR11, UR8, URZ ;  /* 0x000000080b0772a4 */ /* 0x000fe2000f8e023f */
[----:B------:R-:W-:Y:S01]  /*f520*/  SHF.R.U64 R4, R4, 0x3, RZ ;  /* 0x0000000304047819 */ /* 0x000fe200000012ff */
[----:B------:R0:W-:Y:S01]  /*f530*/  @!P0 STG.E desc[UR46][R30.64+0x20], R0 ;  /* 0x000020001e008986 */ /* 0x0001e2000c10192e */
[----:B------:R-:W-:Y:S01]  /*f540*/  LOP3.LUT R20, R5, R20, RZ, 0x3c, !PT ;  /* 0x0000001405147212 */ /* 0x000fe200078e3cff */
[----:B------:R-:W-:Y:S01]  /*f550*/  IMAD.X R5, RZ, RZ, R21, P4 ;  /* 0x000000ffff057224 */ /* 0x000fe200020e0615 */
[----:B------:R-:W-:-:S02]  /*f560*/  LOP3.LUT R12, R8, R15, RZ, 0x3c, !PT ;  /* 0x0000000f080c7212 */ /* 0x000fc400078e3cff */
[----:B------:R-:W-:Y:S01]  /*f570*/  LOP3.LUT R8, R6, R11, RZ, 0x3c, !PT ;  /* 0x0000000b06087212 */ /* 0x000fe200078e3cff */
[----:B------:R-:W-:Y:S01]  /*f580*/  IMAD.WIDE.U32 R28, R17, UR4, R28 ;  /* 0x00000004111c7c25 */ /* 0x000fe2000f8e001c */
[----:B------:R-:W-:Y:S01]  /*f590*/  LOP3.LUT R4, R4, R7, RZ, 0x3c, !PT ;  /* 0x0000000704047212 */ /* 0x000fe200078e3cff */
[----:B------:R-:W-:Y:S01]  /*f5a0*/  UIMAD UR7, UR4, UR9, UR7 ;  /* 0x00000009040772a4 */ /* 0x000fe2000f8e0207 */
[----:B------:R1:W5:Y:S01]  /*f5b0*/  LD.E.128 R24, desc[UR46][R20.64] ;  /* 0x0000002e14187980 */ /* 0x000362000c101d00 */
[----:B------:R-:W-:Y:S01]  /*f5c0*/  IMAD R17, R23, -0xc0, R18 ;  /* 0xffffff4017117824 */ /* 0x000fe200078e0212 */
[----:B------:R-:W-:Y:S01]  /*f5d0*/  ULDC UR4, c[0x0][0xa8c] ;  /* 0x0002a30000047ab9 */ /* 0x000fe20000000800 */
[----:B0-----:R-:W-:Y:S01]  /*f5e0*/  VIADD R0, R156, 0x30 ;  /* 0x000000309c007836 */ /* 0x001fe20000000000 */
[----:B------:R-:W5:Y:S01]  /*f5f0*/  LD.E.128 R12, desc[UR46][R12.64] ;  /* 0x0000002e0c0c7980 */ /* 0x000f62000c101d00 */
[----:B------:R-:W-:Y:S01]  /*f600*/  ISETP.GE.AND P0, PT, R19, UR4, PT ;  /* 0x0000000413007c0c */ /* 0x000fe2000bf06270 */
[----:B------:R-:W-:-:S02]  /*f610*/  ULDC.64 UR8, c[0x0][0xae0] ;  /* 0x0002b80000087ab9 */ /* 0x000fc40000000a00 */
[----:B------:R-:W5:Y:S04]  /*f620*/  LD.E.128 R8, desc[UR46][R8.64] ;  /* 0x0000002e08087980 */ /* 0x000f68000c101d00 */
[----:B------:R-:W5:Y:S01]  /*f630*/  LD.E.128 R4, desc[UR46][R4.64] ;  /* 0x0000002e04047980 */ /* 0x000f62000c101d00 */
[----:B------:R-:W-:Y:S01]  /*f640*/  UIMAD UR4, UR13, UR8, URZ ;  /* 0x000000080d0472a4 */ /* 0x000fe2000f8e023f */
[----:B------:R-:W-:Y:S01]  /*f650*/  VIADD R29, R29, UR7 ;  /* 0x000000071d1d7c36 */ /* 0x000fe20008000000 */
[----:B------:R-:W-:Y:S01]  /*f660*/  ISETP.GE.OR P3, PT, R0, R17, P0 ;  /* 0x000000110000720c */ /* 0x000fe20000766670 */
[----:B------:R-:W-:Y:S01]  /*f670*/  @!PT LDS RZ, [RZ] ;  /* 0x00000000fffff984 */ /* 0x000fe20000000800 */
[----:B------:R-:W-:Y:S01]  /*f680*/  @!PT LDS RZ, [RZ] ;  /* 0x00000000fffff984 */ /* 0x000fe20000000800 */
[----:B------:R-:W-:Y:S01]  /*f690*/  @!PT LDS RZ, [RZ] ;  /* 0x00000000fffff984 */ /* 0x000fe20000000800 */
[----:B------:R-:W-:Y:S01]  /*f6a0*/  @!PT LDS RZ, [RZ] ;  /* 0x00000000fffff984 */ /* 0x000fe20000000800 */
[----:B------:R0:W-:Y:S06]  /*f6b0*/  MEMBAR.ALL.CTA ;  /* 0x0000000000007992 */ /* 0x0001ec0000008000 */
[----:B0-----:R-:W0:Y:S01]  /*f6c0*/  FENCE.VIEW.ASYNC.S ;  /* 0x00000000000073c6 */ /* 0x001e220000000000 */
[----:B-1----:R-:W-:Y:S01]  /*f6d0*/  IMAD.U32 R21, RZ, RZ, UR8 ;  /* 0x00000008ff157e24 */ /* 0x002fe2000f8e00ff */
[----:B------:R-:W-:Y:S01]  /*f6e0*/  UIMAD UR4, UR41, UR9, UR4 ;  /* 0x00000009290472a4 */ /* 0x000fe2000f8e0204 */
[----:B------:R-:W-:-:S02]  /*f6f0*/  VIADD R0, R156, 0x60 ;  /* 0x000000609c007836 */ /* 0x000fc40000000000 */
[----:B------:R-:W-:Y:S01]  /*f700*/  VIADD R2, R156, 0x90 ;  /* 0x000000909c027836 */ /* 0x000fe20000000000 */
[----:B------:R-:W-:Y:S01]  /*f710*/  ULDC.64 UR8, c[0x0][0xae8] ;  /* 0x0002ba0000087ab9 */ /* 0x000fe20000000a00 */
[----:B------:R-:W-:Y:S01]  /*f720*/  IMAD.WIDE.U32 R20, R21, UR41, R28 ;  /* 0x0000002915147c25 */ /* 0x000fe2000f8e001c */
[-C--:B------:R-:W-:Y:S02]  /*f730*/  ISETP.GE.OR P1, PT, R0, R17.reuse, P0 ;  /* 0x000000110000720c */ /* 0x080fe40000726670 */
[-C--:B------:R-:W-:Y:S01]  /*f740*/  ISETP.GE.OR P2, PT, R2, R17.reuse, P0 ;  /* 0x000000110200720c */ /* 0x080fe20000746670 */
[----:B------:R-:W-:Y:S01]  /*f750*/  VIADD R21, R21, UR4 ;  /* 0x0000000415157c36 */ /* 0x000fe20008000000 */
[----:B------:R-:W-:Y:S01]  /*f760*/  ISETP.GE.OR P0, PT, R156, R17, P0 ;  /* 0x000000119c00720c */ /* 0x000fe20000706670 */
[----:B------:R-:W-:Y:S02]  /*f770*/  UIMAD UR4, UR16, UR8, URZ ;  /* 0x00000008100472a4 */ /* 0x000fe4000f8e023f */
[----:B------:R-:W-:-:S02]  /*f780*/  IMAD.U32 R31, RZ, RZ, UR8 ;  /* 0x00000008ff1f7e24 */ /* 0x000fc4000f8e00ff */
[----:B------:R-:W-:Y:S01]  /*f790*/  IMAD.WIDE R28, R23, 0xc0, R156 ;  /* 0x000000c0171c7825 */ /* 0x000fe200078e029c */
[----:B------:R-:W-:-:S03]  /*f7a0*/  UIMAD UR4, UR10, UR9, UR4 ;  /* 0x000000090a0472a4 */ /* 0x000fc6000f8e0204 */
[----:B------:R-:W-:Y:S01]  /*f7b0*/  IMAD.WIDE.U32 R30, R31, UR10, R20 ;  /* 0x0000000a1f1e7c25 */ /* 0x000fe2000f8e0014 */
[----:B0-----:R0:W-:Y:S03]  /*f7c0*/  SYNCS.ARRIVE.TRANS64.RED.A1T0 RZ, [R3+URZ], RZ ;  /* 0x000000ff03ff79a7 */ /* 0x0011e6000810043f */
[----:B------:R-:W-:Y:S01]  /*f7d0*/  VIADD R23, R31, UR4 ;  /* 0x000000041f177c36 */ /* 0x000fe20008000000 */
[----:B------:R-:W-:Y:S06]  /*f7e0*/  @P0 BRA `(.L_x_11391) ;  /* 0x00000000002c0947 */ /* 0x000fec0003800000 */
[----:B------:R-:W-:Y:S01]  /*f7f0*/  ULDC.64 UR8, c[0x0][0xad8] ;  /* 0x0002b60000087ab9 */ /* 0x000fe20000000a00 */
[----:B------:R-:W-:Y:S02]  /*f800*/  IMAD.MOV.U32 R2, RZ, RZ, R30 ;  /* 0x000000ffff027224 */ /* 0x000fe400078e001e */
[----:B------:R-:W-:Y:S02]  /*f810*/  IMAD R17, R29, UR8, RZ ;  /* 0x000000081d117c24 */ /* 0x000fe4000f8e02ff */
[----:B0-----:R-:W-:Y:S02]  /*f820*/  IMAD.MOV.U32 R3, RZ, RZ, R23 ;  /* 0x000000ffff037224 */ /* 0x001fe400078e0017 */
[C---:B------:R-:W-:Y:S02]  /*f830*/  IMAD R17, R28.reuse, UR9, R17 ;  /* 0x000000091c117c24 */ /* 0x040fe4000f8e0211 */
[----:B------:R-:W-:Y:S01]  /*f840*/  IMAD.WIDE.U32 R2, R28, UR8, R2 ;  /* 0x000000081c027c25 */ /* 0x000fe2000f8e0002 */
[----:B------:R-:W-:-:S03]  /*f850*/  ULDC.64 UR8, c[0x0][0xa80] ;  /* 0x0002a00000087ab9 */ /* 0x000fc60000000a00 */
[----:B------:R-:W-:Y:S01]  /*f860*/  IMAD.IADD R3, R3, 0x1, R17 ;  /* 0x0000000103037824 */ /* 0x000fe200078e0211 */
[----:B------:R-:W-:-:S04]  /*f870*/  LEA R20, P0, R2, UR8, 0x1 ;  /* 0x0000000802147c11 */ /* 0x000fc8000f8008ff */
[----:B------:R-:W-:-:S05]  /*f880*/  LEA.HI.X R21, R2, UR9, R3, 0x1, P0 ;  /* 0x0000000902157c11 */ /* 0x000fca00080f0c03 */
[----:B-----5:R1:W-:Y:S04]  /*f890*/  STG.E.128 desc[UR46][R20.64], R24 ;  /* 0x0000001814007986 */ /* 0x0203e8000c101d2e */
.L_x_11391:
[----:B------:R-:W-:Y:S05]  /*f8a0*/  BSYNC B1 ;  /* 0x0000000000017941 */ /* 0x000fea0003800000 */
.L_x_11390:
[----:B------:R-:W-:Y:S04]  /*f8b0*/  BSSY B1, `(.L_x_11392) ;  /* 0x000000f000017945 */ /* 0x000fe80003800000 */
[----:B------:R-:W-:Y:S05]  /*f8c0*/  @P3 BRA `(.L_x_11393) ;  /* 0x0000000000343947 */ /* 0x000fea0003800000 */
[----:B------:R-:W-:Y:S01]  /*f8d0*/  IADD3 R17, P0, R28, 0x30, RZ ;  /* 0x000000301c117810 */ /* 0x000fe20007f1e0ff */
[----:B------:R-:W-:Y:S01]  /*f8e0*/  ULDC.64 UR8, c[0x0][0xad8] ;  /* 0x0002b60000087ab9 */ /* 0x000fe20000000a00 */
[----:B------:R-:W-:Y:S02]  /*f8f0*/  IMAD.MOV.U32 R2, RZ, RZ, R30 ;  /* 0x000000ffff027224 */ /* 0x000fe400078e001e */
[----:B0-----:R-:W-:Y:S02]  /*f900*/  IMAD.MOV.U32 R3, RZ, RZ, R23 ;  /* 0x000000ffff037224 */ /* 0x001fe400078e0017 */
        /* <DEDUP_REMOVED lines=8> */
[----:B-----5:R2:W-:Y:S02]  /*f990*/  STG.E.128 desc[UR46][R20.64], R12 ;  /* 0x0000000c14007986 */ /* 0x0205e4000c101d2e */
.L_x_11393:
[----:B------:R-:W-:Y:S05]  /*f9a0*/  BSYNC B1 ;  /* 0x0000000000017941 */ /* 0x000fea0003800000 */
.L_x_11392:
[----:B------:R-:W-:Y:S04]  /*f9b0*/  BSSY B1, `(.L_x_11394) ;  /* 0x000000f000017945 */ /* 0x000fe80003800000 */
[----:B------:R-:W-:Y:S05]  /*f9c0*/  @P1 BRA `(.L_x_11395) ;  /* 0x0000000000341947 */ /* 0x000fea0003800000 */
[----:B--2--5:R-:W-:Y:S01]  /*f9d0*/  IADD3 R13, P0, R28, 0x60, RZ ;  /* 0x000000601c0d7810 */ /* 0x024fe20007f1e0ff */
        /* <DEDUP_REMOVED lines=12> */
.L_x_11395:
[----:B------:R-:W-:Y:S05]  /*faa0*/  BSYNC B1 ;  /* 0x0000000000017941 */ /* 0x000fea0003800000 */
.L_x_11394:
[----:B------:R-:W-:Y:S05]  /*fab0*/  @P2 BRA `(.L_x_11396) ;  /* 0x00000008009c2947 */ /* 0x000fea0003800000 */
[----:B---3-5:R-:W-:Y:S01]  /*fac0*/  IADD3 R9, P0, R28, 0x90, RZ ;  /* 0x000000901c097810 */ /* 0x028fe20007f1e0ff */
        /* <DEDUP_REMOVED lines=13> */
.L_x_11388:
[----:B------:R-:W-:Y:S01]  /*fba0*/  ULDC.64 UR8, c[0x0][0xbd8] ;  /* 0x0002f60000087ab9 */ /* 0x000fe20000000a00 */
[----:B------:R-:W-:Y:S01]  /*fbb0*/  IMAD.MOV.U32 R7, RZ, RZ, RZ ;  /* 0x000000ffff077224 */ /* 0x000fe200078e00ff */
[----:B------:R-:W-:Y:S01]  /*fbc0*/  UISETP.NE.U32.AND UP0, UPT, UR8, URZ, UPT ;  /* 0x0000003f0800728c */ /* 0x000fe2000bf05070 */
[----:B------:R-:W0:Y:S03]  /*fbd0*/  S2R R4, SR_TID.X ;  /* 0x0000000000047919 */ /* 0x000e260000002100 */
[----:B------:R-:W-:-:S03]  /*fbe0*/  UISETP.NE.AND.EX UP0, UPT, UR9, URZ, UPT, UP0 ;  /* 0x0000003f0900728c */ /* 0x000fc6000bf05300 */
[----:B------:R-:W-:Y:S02]  /*fbf0*/  ULDC.64 UR8, c[0x0][0xbd8] ;  /* 0x0002f60000087ab9 */ /* 0x000fe40000000a00 */
[----:B------:R-:W-:Y:S01]  /*fc00*/  UIMAD.WIDE UR8, UR42, 0x4, UR8 ;  /* 0x000000042a0878a5 */ /* 0x000fe2000f8e0208 */
[----:B------:R-:W1:Y:S01]  /*fc10*/  LDC R0, c[0x0][0xa88] ;  /* 0x0002a200ff007b82 */ /* 0x000e620000000800 */
[----:B------:R-:W-:-:S04]  /*fc20*/  PLOP3.LUT P1, PT, PT, PT, UP0, 0x80, 0x0 ;  /* 0x000000000000781c */ /* 0x000fc80003f2f008 */
[----:B------:R-:W-:Y:S02]  /*fc30*/  IMAD.U32 R2, RZ, RZ, UR8 ;  /* 0x00000008ff027e24 */ /* 0x000fe4000f8e00ff */
[----:B------:R-:W-:Y:S01]  /*fc40*/  IMAD.U32 R3, RZ, RZ, UR9 ;  /* 0x00000009ff037e24 */ /* 0x000fe2000f8e00ff */
[----:B------:R-:W-:Y:S02]  /*fc50*/  ULDC.64 UR8, c[0x0][0xbe0] ;  /* 0x0002f80000087ab9 */ /* 0x000fe40000000a00 */
[----:B------:R-:W-:-:S04]  /*fc60*/  UISETP.NE.U32.AND UP1, UPT, UR8, URZ, UPT ;  /* 0x0000003f0800728c */ /* 0x000fc8000bf25070 */
[----:B------:R-:W-:Y:S01]  /*fc70*/  UISETP.NE.AND.EX UP1, UPT, UR9, URZ, UPT, UP1 ;  /* 0x0000003f0900728c */ /* 0x000fe2000bf25310 */
[----:B------:R2:W5:Y:S05]  /*fc80*/  @P1 LDG.E R7, desc[UR46][R2.64] ;  /* 0x0000002e02071981 */ /* 0x00056a000c1e1900 */
[----:B------:R-:W-:Y:S01]  /*fc90*/  PLOP3.LUT P2, PT, PT, PT, UP1, 0x80, 0x0 ;  /* 0x000000000000781c */ /* 0x000fe20003f4f018 */
[----:B0-----:R-:W-:-:S04]  /*fca0*/  VIADD R6, R4, 0xffffff80 ;  /* 0xffffff8004067836 */ /* 0x001fc80000000000 */
[----:B------:R-:W-:Y:S02]  /*fcb0*/  @UP1 ULDC.64 UR8, c[0x0][0xbe0] ;  /* 0x0002f80000081ab9 */ /* 0x000fe40000000a00 */
[----:B------:R-:W-:-:S06]  /*fcc0*/  @UP1 UIMAD.WIDE UR8, UR42, 0x4, UR8 ;  /* 0x000000042a0818a5 */ /* 0x000fcc000f8e0208 */
[----:B------:R-:W-:Y:S02]  /*fcd0*/  IMAD.U32 R4, RZ, RZ, UR8 ;  /* 0x00000008ff047e24 */ /* 0x000fe4000f8e00ff */
[----:B------:R-:W-:-:S05]  /*fce0*/  IMAD.U32 R5, RZ, RZ, UR9 ;  /* 0x00000009ff057e24 */ /* 0x000fca000f8e00ff */
[----:B-1----:R2:W5:Y:S01]  /*fcf0*/  @P2 LDG.E R0, desc[UR46][R4.64] ;  /* 0x0000002e04002981 */ /* 0x002562000c1e1900 */
[----:B------:R-:W-:Y:S01]  /*fd00*/  USHF.R.S32.HI UR8, URZ, 0x1f, UR41 ;  /* 0x0000001f3f087899 */ /* 0x000fe20008011429 */
[----:B------:R-:W-:Y:S01]  /*fd10*/  ISETP.GT.AND P0, PT, R6, 0xbf, PT ;  /* 0x000000bf0600780c */ /* 0x000fe20003f04270 */
[----:B------:R-:W-:-:S12]  /*fd20*/  @P2 BRA `(.L_x_11397) ;  /* 0x0000000000102947 */ /* 0x000fd80003800000 */
[----:B------:R-:W-:Y:S05]  /*fd30*/  @!P1 BRA `(.L_x_11397) ;  /* 0x00000000000c9947 */ /* 0x000fea0003800000 */
[----:B--2---:R-:W2:Y:S04]  /*fd40*/  LDG.E R5, desc[UR46][R2.64] ;  /* 0x0000002e02057981 */ /* 0x004ea8000c1e1900 */
[----:B-----5:R-:W2:Y:S02]  /*fd50*/  LDG.E R0, desc[UR46][R2.64+0x4] ;  /* 0x0000042e02007981 */ /* 0x020ea4000c1e1900 */
[----:B--2---:R-:W-:-:S07]  /*fd60*/  IMAD.IADD R0, R0, 0x1, -R5 ;  /* 0x0000000100007824 */ /* 0x004fce00078e0a05 */
.L_x_11397:
[----:B------:R-:W-:Y:S01]  /*fd70*/  USHF.R.S32.HI UR4, URZ, 0x1f, UR42 ;  /* 0x0000001f3f047899 */ /* 0x000fe2000801142a */
[----:B------:R-:W-:Y:S01]  /*fd80*/  BSSY B1, `(.L_x_11398) ;  /* 0x000001e000017945 */ /* 0x000fe20003800000 */
[----:B------:R-:W-:Y:S01]  /*fd90*/  USEL UR10, UR42, URZ, !UP0 ;  /* 0x0000003f2a0a7287 */ /* 0x000fe2000c000000 */
[----:B------:R-:W-:Y:S01]  /*fda0*/  SHF.R.S32.HI R8, RZ, 0x1f, R19 ;  /* 0x0000001fff087819 */ /* 0x000fe20000011413 */
[----:B------:R-:W-:Y:S01]  /*fdb0*/  USEL UR9, UR4, URZ, !UP0 ;  /* 0x0000003f04097287 */ /* 0x000fe2000c000000 */
[----:B-----5:R-:W-:Y:S01]  /*fdc0*/  SHF.R.S32.HI R6, RZ, 0x1f, R7 ;  /* 0x0000001fff067819 */ /* 0x020fe20000011407 */
[----:B------:R-:W-:Y:S10]  /*fdd0*/  @P0 BRA `(.L_x_11399) ;  /* 0x0000000000600947 */ /* 0x000ff40003800000 */
        /* <DEDUP_REMOVED lines=24> */
.L_x_11399:
[----:B------:R-:W-:Y:S05]  /*ff60*/  BSYNC B1 ;  /* 0x0000000000017941 */ /* 0x000fea0003800000 */
.L_x_11398:
[----:B------:R-:W-:Y:S01]  /*ff70*/  ULDC.64 UR12, c[0x0][0xaa0] ;  /* 0x0002a800000c7ab9 */ /* 0x000fe20000000a00 */
[----:B--2---:R-:W-:Y:S01]  /*ff80*/  IMAD.MOV.U32 R2, RZ, RZ, R19 ;  /* 0x000000ffff027224 */ /* 0x004fe200078e0013 */
[----:B------:R-:W-:Y:S01]  /*ff90*/  ULDC UR7, c[0x0][0xa8c] ;  /* 0x0002a30000077ab9 */ /* 0x000fe20000000800 */
[----:B0-----:R-:W-:Y:S01]  /*ffa0*/  IMAD.MOV.U32 R3, RZ, RZ, R8 ;  /* 0x000000ffff037224 */ /* 0x001fe200078e0008 */
[----:B------:R-:W-:Y:S01]  /*ffb0*/  ISETP.GE.AND P0, PT, R19, UR7, PT ;  /* 0x0000000713007c0c */ /* 0x000fe2000bf06270 */
[----:B------:R-:W-:Y:S01]  /*ffc0*/  IMAD R4, R6, UR12, RZ ;  /* 0x0000000c06047c24 */ /* 0x000fe2000f8e02ff */
[----:B------:R-:W-:Y:S01]  /*ffd0*/  BSSY B1, `(.L_x_11400) ;  /* 0x0000027000017945 */ /* 0x000fe20003800000 */
[----:B------:R-:W-:-:S04]  /*ffe0*/  IMAD.WIDE.U32 R2, R7, UR12, R2 ;  /* 0x0000000c07027c25 */ /* 0x000fc8000f8e0002 */
[----:B------:R-:W-:Y:S01]  /*fff0*/  IMAD R7, R7, UR13, R4 ;  /* 0x0000000d07077c24 */ /* 0x000fe2000f8e0204 */
[----:B------:R-:W-:Y:S01]  /*10000*/  ULDC.64 UR12, c[0x0][0xae0] ;  /* 0x0002b800000c7ab9 */ /* 0x000fe20000000a00 */
[----:B------:R-:W-:Y:S01]  /*10010*/  VIADD R4, R156, 0x30 ;  /* 0x000000309c047836 */ /* 0x000fe20000000000 */
[----:B------:R-:W-:Y:S01]  /*10020*/  UIMAD UR4, UR8, UR12, URZ ;  /* 0x0000000c080472a4 */ /* 0x000fe2000f8e023f */
[----:B------:R-:W-:Y:S02]  /*10030*/  IMAD R5, R23, -0xc0, R0 ;  /* 0xffffff4017057824 */ /* 0x000fe400078e0200 */
[----:B------:R-:W-:Y:S01]  /*10040*/  IMAD.IADD R3, R3, 0x1, R7 ;  /* 0x0000000103037824 */ /* 0x000fe200078e0207 */
[----:B------:R-:W-:Y:S01]  /*10050*/  UIMAD UR4, UR41, UR13, UR4 ;  /* 0x0000000d290472a4 */ /* 0x000fe2000f8e0204 */
[----:B------:R-:W-:Y:S01]  /*10060*/  IMAD.U32 R7, RZ, RZ, UR12 ;  /* 0x0000000cff077e24 */ /* 0x000fe2000f8e00ff */
[----:B------:R-:W-:Y:S01]  /*10070*/  ISETP.GE.OR P3, PT, R4, R5, P0 ;  /* 0x000000050400720c */ /* 0x000fe20000766670 */
[C---:B------:R-:W-:Y:S01]  /*10080*/  VIADD R0, R156.reuse, 0x60 ;  /* 0x000000609c007836 */ /* 0x040fe20000000000 */
[----:B------:R-:W-:Y:S01]  /*10090*/  ULDC.64 UR12, c[0x0][0xae8] ;  /* 0x0002ba00000c7ab9 */ /* 0x000fe20000000a00 */
[----:B------:R-:W-:-:S02]  /*100a0*/  VIADD R4, R156, 0x90 ;  /* 0x000000909c047836 */ /* 0x000fc40000000000 */
[----:B------:R-:W-:Y:S01]  /*100b0*/  IMAD.WIDE.U32 R2, R7, UR41, R2 ;  /* 0x0000002907027c25 */ /* 0x000fe2000f8e0002 */
[-C--:B------:R-:W-:Y:S02]  /*100c0*/  ISETP.GE.OR P1, PT, R0, R5.reuse, P0 ;  /* 0x000000050000720c */ /* 0x080fe40000726670 */
[-C--:B------:R-:W-:Y:S01]  /*100d0*/  ISETP.GE.OR P2, PT, R4, R5.reuse, P0 ;  /* 0x000000050400720c */ /* 0x080fe20000746670 */
[----:B------:R-:W-:Y:S01]  /*100e0*/  VIADD R3, R3, UR4 ;  /* 0x0000000403037c36 */ /* 0x000fe20008000000 */
[----:B------:R-:W-:Y:S01]  /*100f0*/  ISETP.GE.OR P0, PT, R156, R5, P0 ;  /* 0x000000059c00720c */ /* 0x000fe20000706670 */
[----:B------:R-:W-:Y:S02]  /*10100*/  UIMAD UR4, UR9, UR12, URZ ;  /* 0x0000000c090472a4 */ /* 0x000fe4000f8e023f */
[----:B------:R-:W-:Y:S01]  /*10110*/  IMAD.U32 R9, RZ, RZ, UR12 ;  /* 0x0000000cff097e24 */ /* 0x000fe2000f8e00ff */
[--C-:B------:R-:W-:Y:S01]  /*10120*/  SHF.R.S32.HI R7, RZ, 0x1f, R156.reuse ;  /* 0x0000001fff077819 */ /* 0x100fe2000001149c */
[----:B------:R-:W-:Y:S01]  /*10130*/  IMAD.MOV.U32 R6, RZ, RZ, R156 ;  /* 0x000000ffff067224 */ /* 0x000fe200078e009c */
[----:B------:R-:W-:-:S02]  /*10140*/  UIMAD UR4, UR10, UR13, UR4 ;  /* 0x0000000d0a0472a4 */ /* 0x000fc4000f8e0204 */
[----:B------:R-:W-:-:S04]  /*10150*/  IMAD.WIDE.U32 R4, R9, UR10, R2 ;  /* 0x0000000a09047c25 */ /* 0x000fc8000f8e0002 */
[----:B------:R-:W-:-:S04]  /*10160*/  IMAD.WIDE R6, R23, 0xc0, R6 ;  /* 0x000000c017067825 */ /* 0x000fc800078e0206 */
[----:B------:R-:W-:Y:S01]  /*10170*/  VIADD R11, R5, UR4 ;  /* 0x00000004050b7c36 */ /* 0x000fe20008000000 */
[----:B------:R-:W-:Y:S06]  /*10180*/  @P0 BRA `(.L_x_11401) ;  /* 0x00000000002c0947 */ /* 0x000fec0003800000 */
        /* <DEDUP_REMOVED lines=11> */
.L_x_11401:
[----:B------:R-:W-:Y:S05]  /*10240*/  BSYNC B1 ;  /* 0x0000000000017941 */ /* 0x000fea0003800000 */
.L_x_11400:
[----:B------:R-:W-:Y:S04]  /*10250*/  BSSY B1, `(.L_x_11402) ;  /* 0x000000f000017945 */ /* 0x000fe80003800000 */
[----:B------:R-:W-:Y:S05]  /*10260*/  @P3 BRA `(.L_x_11403) ;  /* 0x0000000000343947 */ /* 0x000fea0003800000 */
[----:B0-----:R-:W-:Y:S01]  /*10270*/  IADD3 R9, P0, R6, 0x30, RZ ;  /* 0x0000003006097810 */ /* 0x001fe20007f1e0ff */
        /* <DEDUP_REMOVED lines=12> */
.L_x_11403:
[----:B------:R-:W-:Y:S05]  /*10340*/  BSYNC B1 ;  /* 0x0000000000017941 */ /* 0x000fea0003800000 */
.L_x_11402:
[----:B------:R-:W-:Y:S04]  /*10350*/  BSSY B1, `(.L_x_11404) ;  /* 0x000000f000017945 */ /* 0x000fe80003800000 */
[----:B------:R-:W-:Y:S05]  /*10360*/  @P1 BRA `(.L_x_11405) ;  /* 0x0000000000341947 */ /* 0x000fea0003800000 */
[----:B01----:R-:W-:Y:S01]  /*10370*/  IADD3 R9, P0, R6, 0x60, RZ ;  /* 0x0000006006097810 */ /* 0x003fe20007f1e0ff */
        /* <DEDUP_REMOVED lines=12> */
.L_x_11405:
[----:B------:R-:W-:Y:S05]  /*10440*/  BSYNC B1 ;  /* 0x0000000000017941 */ /* 0x000fea0003800000 */
.L_x_11404:
        /* <DEDUP_REMOVED lines=14> */
.L_x_11396:
[----:B------:R-:W-:Y:S05]  /*10530*/  BSYNC B0 ;  /* 0x0000000000007941 */ /* 0x000fea0003800000 */
.L_x_11387:
[----:B------:R-:W-:Y:S02]  /*10540*/  ULDC UR4, c[0x0][0xc14] ;  /* 0x0003050000047ab9 */ /* 0x000fe40000000800 */
[----:B------:R-:W-:-:S06]  /*10550*/  UISETP.GE.AND UP0, UPT, UR5, UR4, UPT ;  /* 0x000000040500728c */ /* 0x000fcc000bf06270 */
[----:B------:R-:W-:-:S13]  /*10560*/  PLOP3.LUT P0, PT, PT, PT, UP0, 0x80, 0x0 ;  /* 0x000000000000781c */ /* 0x000fda0003f0f008 */
[----:B------:R-:W-:Y:S05]  /*10570*/  @!P0 BRA `(.L_x_11406) ;  /* 0xffffff08000c8947 */ /* 0x000fea000383ffff */
[----:B------:R-:W-:Y:S05]  /*10580*/  EXIT ;  /* 0x000000000000794d */ /* 0x000fea0003800000 */
.L_x_11305:
        /* <DEDUP_REMOVED lines=61> */
.L_x_11411:
        /* <DEDUP_REMOVED lines=13> */
.L_x_11410:
[----:B------:R-:W-:Y:S05]  /*10a30*/  BSYNC B0 ;  /* 0x0000000000007941 */ /* 0x000fea0003800000 */
.L_x_11409:
        /* <DEDUP_REMOVED lines=26> */
.L_x_11407:
        /* <DEDUP_REMOVED lines=20> */
.L_x_11412:
        /* <DEDUP_REMOVED lines=59> */
.L_x_11408:
[----:B------:R-:W-:Y:S02]  /*110d0*/  IMAD.MOV.U32 R17, RZ, RZ, RZ ;  /* 0x000000ffff117224 */ /* 0x000fe400078e00ff */
[----:B------:R-:W-:Y:S02]  /*110e0*/  IMAD.U32 R16, RZ, RZ, UR6 ;  /* 0x00000006ff107e24 */ /* 0x000fe4000f8e00ff */
[----:B------:R-:W-:-:S07]  /*110f0*/  IMAD.MOV.U32 R18, RZ, RZ, RZ ;  /* 0x000000ffff127224 */ /* 0x000fce00078e00ff */
.L_x_11413:
        /* <DEDUP_REMOVED lines=16> */
.L_x_11487:
        /* <DEDUP_REMOVED lines=40> */
.L_x_11415:
        /* <DEDUP_REMOVED lines=13> */
.L_x_11416:
[----:B------:R-:W-:Y:S05]  /*11550*/  @!P0 BRA `(.L_x_11417) ;  /* 0x00000000000c8947 */ /* 0x000fea0003800000 */
[----:B------:R-:W2:Y:S04]  /*11560*/  LDG.E R4, desc[UR46][R2.64] ;  /* 0x0000002e02047981 */ /* 0x000ea8000c1e1900 */
[----:B------:R-:W2:Y:S02]  /*11570*/  LDG.E R7, desc[UR46][R2.64+0x4] ;  /* 0x0000042e02077981 */ /* 0x000ea4000c1e1900 */
[----:B--2---:R-:W-:-:S07]  /*11580*/  IMAD.IADD R7, R7, 0x1, -R4 ;  /* 0x0000000107077824 */ /* 0x004fce00078e0a04 */
.L_x_11417:
        /* <DEDUP_REMOVED lines=19> */
.L_x_11420:
[----:B------:R-:W-:-:S13]  /*116c0*/  ISETP.NE.AND P1, PT, R3, 0x1, PT ;  /* 0x000000010300780c */ /* 0x000fda0003f25270 */
[----:B------:R-:W0:Y:S02]  /*116d0*/  @P1 LDC.64 R4, c[0x0][0x9e8] ;  /* 0x00027a00ff041b82 */ /* 0x000e240000000a00 */
[----:B0-----:R-:W-:-:S05]  /*116e0*/  @P1 IMAD.HI.U32 R4, R7, R4, RZ ;  /* 0x0000000407041227 */ /* 0x001fca00078e00ff */
[----:B------:R-:W-:-:S07]  /*116f0*/  @P1 SHF.R.U32.HI R7, RZ, R5, R4 ;  /* 0x00000005ff071219 */ /* 0x000fce0000011604 */
.L_x_11421:
[----:B------:R-:W-:Y:S05]  /*11700*/  BSYNC B0 ;  /* 0x0000000000007941 */ /* 0x000fea0003800000 */
.L_x_11419:
[----:B------:R-:W-:-:S05]  /*11710*/  IMAD R7, R7, R3, R3 ;  /* 0x0000000307077224 */ /* 0x000fca00078e0203 */
[----:B------:R-:W-:-:S07]  /*11720*/  VIMNMX R2, R2, R7, PT ;  /* 0x0000000702027248 */ /* 0x000fce0003fe0100 */
.L_x_11418:
        /* <DEDUP_REMOVED lines=24> */
.L_x_11424:
[----:B------:R-:W-:-:S13]  /*118b0*/  ISETP.NE.AND P0, PT, R3, 0x1, PT ;  /* 0x000000010300780c */ /* 0x000fda0003f05270 */
[----:B------:R-:W0:Y:S02]  /*118c0*/  @P0 LDC.64 R4, c[0x0][0x9e8] ;  /* 0x00027a00ff040b82 */ /* 0x000e240000000a00 */
[----:B0-----:R-:W-:-:S05]  /*118d0*/  @P0 IMAD.HI.U32 R4, R7, R4, RZ ;  /* 0x0000000407040227 */ /* 0x001fca00078e00ff */
[----:B------:R-:W-:-:S07]  /*118e0*/  @P0 SHF.R.U32.HI R7, RZ, R5, R4 ;  /* 0x00000005ff070219 */ /* 0x000fce0000011604 */
.L_x_11425:
[----:B------:R-:W-:Y:S05]  /*118f0*/  BSYNC B0 ;  /* 0x0000000000007941 */ /* 0x000fea0003800000 */
.L_x_11423:
[----:B------:R-:W-:-:S05]  /*11900*/  IMAD R3, R7, R3, RZ ;  /* 0x0000000307037224 */ /* 0x000fca00078e02ff */
[----:B------:R-:W-:-:S07]  /*11910*/  VIMNMX R0, R0, R3, !PT ;  /* 0x0000000300007248 */ /* 0x000fce0007fe0100 */
.L_x_11422:
        /* <DEDUP_REMOVED lines=22> */
.L_x_11427:
        /* <DEDUP_REMOVED lines=22> */
.L_x_11429:
        /* <DEDUP_REMOVED lines=19> */
.L_x_11431:
        /* <DEDUP_REMOVED lines=16> */
.L_x_11430:
        /* <DEDUP_REMOVED lines=26> */
.L_x_11432:
        /* <DEDUP_REMOVED lines=18> */
.L_x_11503:
[----:B------:R-:W-:Y:S01]  /*120d0*/  UMOV UR4, 0xffffffff ;  /* 0xffffffff00047882 */ /* 0x000fe20000000000 */
[----:B------:R-:W-:Y:S02]  /*120e0*/  SHF.R.S32.HI R9, RZ, 0x1f, R6 ;  /* 0x0000001fff097819 */ /* 0x000fe40000011406 */
[----:B------:R-:W-:Y:S05]  /*120f0*/  BRA.DIV UR4, `(.L_x_11434) ;  /* 0x0000002e04987947 */ /* 0x000fea000b800000 */
[----:B------:R-:W-:-:S13]  /*12100*/  ELECT P6, URZ, PT ;  /* 0x00000000003f782f */ /* 0x000fda00038c0000 */
.L_x_11506:
        /* <DEDUP_REMOVED lines=22> */
.L_x_11436:
[----:B------:R-:W-:Y:S01]  /*12270*/  IMAD R5, R22, 0x8, R25 ;  /* 0x0000000816057824 */ /* 0x000fe200078e0219 */
[----:B------:R-:W-:-:S04]  /*12280*/  SHF.L.U32 R4, R24, 0x1f, RZ ;  /* 0x0000001f18047819 */ /* 0x000fc800000006ff */
[----:B------:R-:W1:Y:S02]  /*12290*/  SYNCS.PHASECHK.TRANS64.TRYWAIT P0, [R5+URZ+0x16840], R4 ;  /* 0x01684004050075a7 */ /* 0x000e64000800017f */
[----:B-1----:R-:W-:Y:S05]  /*122a0*/  @!P0 BRA `(.L_x_11437) ;  /* 0x0000002c004c8947 */ /* 0x002fea0003800000 */
.L_x_11507:
        /* <DEDUP_REMOVED lines=9> */
.L_x_11438:
[----:B-12---:R-:W-:Y:S01]  /*12340*/  IMAD R4, R22, 0x4000, R25 ;  /* 0x0000400016047824 */ /* 0x006fe200078e0219 */
        /* <DEDUP_REMOVED lines=11> */
[----:B------:R-:W-:Y:S02]  /*12400*/  ULEA UR11, UR11, UR4, 0x7 ;  /* 0x000000040b0b7291 */ /* 0x000fe4000f8e383f */
[----:B------:R-:W-:Y:S01]  /*12410*/  UIADD3 UR8, UR8, 0xe400, URZ ;  /* 0x0000e40008087890 */ /* 0x000fe2000fffe03f */
[----:B------:R-:W-:-:S08]  /*12420*/  UMOV UR4, 0x0 ;  /* 0x0000000000047882 */ /* 0x000fd00000000000 */
[----:B------:R1:W-:Y:S02]  /*12430*/  UTMALDG.4D [UR8], [UR6], desc[UR4] ;  /* 0x00000408060075b4 */ /* 0x0003e40008019000 */
[----:B-1----:R-:W-:Y:S01]  /*12440*/  NOP ;  /* 0x0000000000007918 */ /* 0x002fe20000000000 */
.L_x_11435:
[----:B------:R-:W-:Y:S05]  /*12450*/  WARPSYNC.ALL ;  /* 0x0000000000007948 */ /* 0x000fea0003800000 */
[----:B------:R-:W-:Y:S01]  /*12460*/  BAR.SYNC.DEFER_BLOCKING 0x8, 0x1a0 ;  /* 0x0206800000007b1d */ /* 0x000fe20000010000 */
[----:B------:R-:W-:Y:S02]  /*12470*/  ELECT P0, URZ, PT ;  /* 0x00000000003f782f */ /* 0x000fe40003800000 */
[----:B------:R-:W-:Y:S01]  /*12480*/  R2UR UR9, R25 ;  /* 0x00000000190972ca */ /* 0x000fe200000e0000 */
[----:B------:R-:W-:Y:S01]  /*12490*/  VIADD R29, R29, 0x1 ;  /* 0x000000011d1d7836 */ /* 0x000fe20000000000 */
[----:B------:R-:W-:-:S09]  /*124a0*/  UIADD3 UR4, UP0, UR38, 0x270, URZ ;  /* 0x0000027026047890 */ /* 0x000fd2000ff1e03f */
[----:B------:R-:W-:Y:S01]  /*124b0*/  @P0 R2UR UR13, R10 ;  /* 0x000000000a0d02ca */ /* 0x000fe200000e0000 */
[----:B------:R-:W-:Y:S01]  /*124c0*/  UMOV UR6, 0x0 ;  /* 0x0000000000067882 */ /* 0x000fe20000000000 */
[----:B------:R-:W-:Y:S01]  /*124d0*/  @P0 R2UR UR12, R18 ;  /* 0x00000000120c02ca */ /* 0x000fe200000e0000 */
[----:B------:R-:W-:Y:S01]  /*124e0*/  UIADD3.X UR5, URZ, UR39, URZ, UP0, !UPT ;  /* 0x000000273f057290 */ /* 0x000fe200087fe43f */
[----:B------:R-:W-:Y:S01]  /*124f0*/  @P0 R2UR UR11, R17 ;  /* 0x00000000110b02ca */ /* 0x000fe200000e0000 */
[----:B------:R-:W-:Y:S01]  /*12500*/  UMOV UR7, 0x12f00000 ;  /* 0x12f0000000077882 */ /* 0x000fe20000000000 */
[----:B------:R-:W-:Y:S01]  /*12510*/  UMOV UR10, URZ ;  /* 0x0000003f000a7c82 */ /* 0x000fe20008000000 */
[----:B------:R-:W-:Y:S01]  /*12520*/  BSSY B0, `(.L_x_11439) ;  /* 0x000000c000007945 */ /* 0x000fe20003800000 */
[----:B------:R-:W-:Y:S01]  /*12530*/  @P0 IMAD.MOV.U32 R4, RZ, RZ, 0x6000 ;  /* 0x00006000ff040424 */ /* 0x000fe200078e00ff */
[----:B------:R-:W-:Y:S02]  /*12540*/  UIADD3 UR8, UR9, 0x8400, URZ ;  /* 0x0000840009087890 */ /* 0x000fe4000fffe03f */
[----:B------:R-:W-:Y:S01]  /*12550*/  UIADD3 UR9, UR9, 0x16800, URZ ;  /* 0x0001680009097890 */ /* 0x000fe2000fffe03f */
[----:B------:R1:W-:Y:S08]  /*12560*/  @P0 SYNCS.ARRIVE.TRANS64 RZ, [R25+URZ+0x16800], R4 ;  /* 0x0168000419ff09a7 */ /* 0x0003f0000800003f */
[----:B------:R2:W-:Y:S01]  /*12570*/  UTMALDG.4D [UR8], [UR4], desc[UR6] ;  /* 0x00000608040075b4 */ /* 0x0005e20008019000 */
[----:B-1----:R-:W-:-:S04]  /*12580*/  LEA.HI R4, R29, R29, RZ, 0x1 ;  /* 0x0000001d1d047211 */ /* 0x002fc800078f08ff */
[----:B------:R-:W-:-:S05]  /*12590*/  LOP3.LUT R4, R4, 0xfffffffe, RZ, 0xc0, !PT ;  /* 0xfffffffe04047812 */ /* 0x000fca00078ec0ff */
[----:B------:R-:W-:-:S05]  /*125a0*/  IMAD.IADD R4, R29, 0x1, -R4 ;  /* 0x000000011d047824 */ /* 0x000fca00078e0a04 */
[----:B------:R-:W-:-:S04]  /*125b0*/  SHF.L.U32 R4, R4, 0x1f, RZ ;  /* 0x0000001f04047819 */ /* 0x000fc800000006ff */
[----:B------:R-:W1:Y:S02]  /*125c0*/  SYNCS.PHASECHK.TRANS64.TRYWAIT P0, [R25+URZ+0x16820], R4 ;  /* 0x01682004190075a7 */ /* 0x000e64000800017f */
[----:B-12---:R-:W-:Y:S05]  /*125d0*/  @!P0 BRA `(.L_x_11440) ;  /* 0x0000002800948947 */ /* 0x006fea0003800000 */
.L_x_11508:
[----:B------:R-:W-:Y:S05]  /*125e0*/  BSYNC B0 ;  /* 0x0000000000007941 */ /* 0x000fea0003800000 */
.L_x_11439:
        /* <DEDUP_REMOVED lines=41> */
.L_x_11447:
[----:B0-----:R-:W-:Y:S01]  /*12880*/  IMAD R3, R12, 0x8, R25 ;  /* 0x000000080c037824 */ /* 0x001fe200078e0219 */
[----:B------:R-:W-:-:S04]  /*12890*/  SHF.L.U32 R2, R13, 0x1f, RZ ;  /* 0x0000001f0d027819 */ /* 0x000fc800000006ff */
[----:B------:R-:W0:Y:S02]  /*128a0*/  SYNCS.PHASECHK.TRANS64.TRYWAIT P0, [R3+URZ+0x16840], R2 ;  /* 0x01684002030075a7 */ /* 0x000e24000800017f */
[----:B0-----:R-:W-:Y:S05]  /*128b0*/  @!P0 BRA `(.L_x_11448) ;  /* 0x0000002400f08947 */ /* 0x001fea0003800000 */
.L_x_11509:
        /* <DEDUP_REMOVED lines=9> */
.L_x_11449:
[----:B01----:R-:W-:Y:S01]  /*12950*/  IMAD R2, R12, 0x4000, R25 ;  /* 0x000040000c027824 */ /* 0x003fe200078e0219 */
        /* <DEDUP_REMOVED lines=14> */
[----:B------:R-:W-:Y:S02]  /*12a40*/  ULEA UR11, UR11, UR4, 0x7 ;  /* 0x000000040b0b7291 */ /* 0x000fe4000f8e383f */
[----:B------:R-:W-:Y:S01]  /*12a50*/  UIADD3 UR8, UR8, 0xe400, URZ ;  /* 0x0000e40008087890 */ /* 0x000fe2000fffe03f */
[----:B------:R-:W-:-:S08]  /*12a60*/  UMOV UR4, 0x0 ;  /* 0x0000000000047882 */ /* 0x000fd00000000000 */
[----:B------:R0:W-:Y:S01]  /*12a70*/  UTMALDG.4D [UR8], [UR6], desc[UR4] ;  /* 0x00000408060075b4 */ /* 0x0001e20008019000 */
[----:B------:R-:W1:Y:S02]  /*12a80*/  SYNCS.PHASECHK.TRANS64.TRYWAIT P0, [R2+URZ+0x60], R5 ;  /* 0x00006005020075a7 */ /* 0x000e64000800017f */
[----:B01----:R-:W-:Y:S05]  /*12a90*/  @!P0 BRA `(.L_x_11450) ;  /* 0x00000024008c8947 */ /* 0x003fea0003800000 */
.L_x_11510:
[----:B------:R-:W-:Y:S05]  /*12aa0*/  @P1 BRA `(.L_x_11451) ;  /* 0x0000000000181947 */ /* 0x000fea0003800000 */
[----:B------:R-:W-:Y:S01]  /*12ab0*/  ISETP.NE.AND P0, PT, R27, RZ, PT ;  /* 0x000000ff1b00720c */ /* 0x000fe20003f05270 */
[----:B0-----:R-:W-:Y:S02]  /*12ac0*/  IMAD R2, R22, 0x8, R25 ;  /* 0x0000000816027824 */ /* 0x001fe400078e0219 */
[----:B------:R-:W-:-:S04]  /*12ad0*/  IMAD.MOV.U32 R3, RZ, RZ, 0x4000 ;  /* 0x00004000ff037424 */ /* 0x000fc800078e00ff */
[----:B------:R1:W-:Y:S06]  /*12ae0*/  SYNCS.ARRIVE.TRANS64 RZ, [R2+URZ+0x16850], R3 ;  /* 0x0168500302ff79a7 */ /* 0x0003ec000800003f */
[----:B------:R-:W-:Y:S05]  /*12af0*/  @!P0 BRA `(.L_x_11451) ;  /* 0x0000000000048947 */ /* 0x000fea0003800000 */
[----:B------:R-:W-:Y:S01]  /*12b00*/  BPT.TRAP 0x1 ;  /* 0x000000040000795c */ /* 0x000fe20000300000 */
.L_x_11451:
[C-C-:B01----:R-:W-:Y:S01]  /*12b10*/  IMAD R2, R22.reuse, 0x8, R25.reuse ;  /* 0x0000000816027824 */ /* 0x143fe200078e0219 */
        /* <DEDUP_REMOVED lines=13> */
[----:B------:R-:W-:Y:S02]  /*12bf0*/  ULEA UR11, UR11, UR4, 0x7 ;  /* 0x000000040b0b7291 */ /* 0x000fe4000f8e383f */
[----:B------:R-:W-:Y:S02]  /*12c00*/  UIADD3 UR9, UR9, 0x16850, URZ ;  /* 0x0001685009097890 */ /* 0x000fe4000fffe03f */
[----:B------:R-:W-:Y:S01]  /*12c10*/  UIADD3 UR8, UR8, 0x400, URZ ;  /* 0x0000040008087890 */ /* 0x000fe2000fffe03f */
[----:B------:R-:W-:-:S08]  /*12c20*/  UMOV UR4, 0x0 ;  /* 0x0000000000047882 */ /* 0x000fd00000000000 */
[----:B------:R0:W-:Y:S02]  /*12c30*/  UTMALDG.4D [UR8], [UR6], desc[UR4] ;  /* 0x00000408060075b4 */ /* 0x0001e40008019000 */
[----:B0-----:R-:W-:Y:S01]  /*12c40*/  NOP ;  /* 0x0000000000007918 */ /* 0x001fe20000000000 */
.L_x_11446:
[----:B------:R-:W-:Y:S05]  /*12c50*/  BSYNC B2 ;  /* 0x0000000000027941 */ /* 0x000fea0003800000 */
.L_x_11445:
[----:B------:R-:W-:Y:S02]  /*12c60*/  IMAD.MOV.U32 R22, RZ, RZ, R12 ;  /* 0x000000ffff167224 */ /* 0x000fe400078e000c */
[----:B------:R-:W-:Y:S02]  /*12c70*/  IMAD.MOV.U32 R24, RZ, RZ, R13 ;  /* 0x000000ffff187224 */ /* 0x000fe400078e000d */
[----:B------:R-:W-:-:S07]  /*12c80*/  VIADD R10, R28, 0xfffffffd ;  /* 0xfffffffd1c0a7836 */ /* 0x000fce0000000000 */
.L_x_11444:
[----:B------:R-:W-:Y:S05]  /*12c90*/  BSYNC B1 ;  /* 0x0000000000017941 */ /* 0x000fea0003800000 */
.L_x_11443:
[----:B------:R-:W-:Y:S01]  /*12ca0*/  VIADD R11, R11, 0xfffffffe ;  /* 0xfffffffe0b0b7836 */ /* 0x000fe20000000000 */
[----:B------:R-:W-:-:S04]  /*12cb0*/  LOP3.LUT R28, RZ, R28, RZ, 0x33, !PT ;  /* 0x0000001cff1c7212 */ /* 0x000fc800078e33ff */
[----:B------:R-:W-:-:S13]  /*12cc0*/  ISETP.NE.AND P0, PT, R11, R28, PT ;  /* 0x0000001c0b00720c */ /* 0x000fda0003f05270 */
[----:B------:R-:W-:Y:S05]  /*12cd0*/  @!P0 BRA `(.L_x_11442) ;  /* 0x0000000800ec8947 */ /* 0x000fea0003800000 */
[----:B------:R-:W-:-:S07]  /*12ce0*/  IMAD.MOV.U32 R4, RZ, RZ, R8 ;  /* 0x000000ffff047224 */ /* 0x000fce00078e0008 */
.L_x_11466:
        /* <DEDUP_REMOVED lines=31> */
.L_x_11454:
[----:B------:R-:W-:Y:S01]  /*12ee0*/  IMAD R3, R11, 0x8, R25 ;  /* 0x000000080b037824 */ /* 0x000fe200078e0219 */
[----:B------:R-:W-:-:S04]  /*12ef0*/  SHF.L.U32 R2, R12, 0x1f, RZ ;  /* 0x0000001f0c027819 */ /* 0x000fc800000006ff */
[----:B------:R-:W1:Y:S02]  /*12f00*/  SYNCS.PHASECHK.TRANS64.TRYWAIT P0, [R3+URZ+0x16840], R2 ;  /* 0x01684002030075a7 */ /* 0x000e64000800017f */
[----:B-1----:R-:W-:Y:S05]  /*12f10*/  @!P0 BRA `(.L_x_11455) ;  /* 0x0000002000808947 */ /* 0x002fea0003800000 */
.L_x_11511:
        /* <DEDUP_REMOVED lines=9> */
.L_x_11456:
        /* <DEDUP_REMOVED lines=21> */
.L_x_11512:
[----:B------:R-:W-:Y:S05]  /*13100*/  @P0 BRA `(.L_x_11458) ;  /* 0x0000000000140947 */ /* 0x000fea0003800000 */
[----:B------:R-:W-:Y:S01]  /*13110*/  ISETP.NE.AND P1, PT, R27, RZ, PT ;  /* 0x000000ff1b00720c */ /* 0x000fe20003f25270 */
[----:B------:R-:W-:-:S04]  /*13120*/  IMAD.MOV.U32 R2, RZ, RZ, 0x4000 ;  /* 0x00004000ff027424 */ /* 0x000fc800078e00ff */
[----:B------:R1:W-:Y:S08]  /*13130*/  SYNCS.ARRIVE.TRANS64 RZ, [R3+URZ+0x50], R2 ;  /* 0x0000500203ff79a7 */ /* 0x0003f0000800003f */
[----:B------:R-:W-:Y:S05]  /*13140*/  @!P1 BRA `(.L_x_11458) ;  /* 0x0000000000049947 */ /* 0x000fea0003800000 */
[----:B------:R-:W-:Y:S01]  /*13150*/  BPT.TRAP 0x1 ;  /* 0x000000040000795c */ /* 0x000fe20000300000 */
.L_x_11458:
        /* <DEDUP_REMOVED lines=15> */
[----:B------:R-:W-:-:S03]  /*13250*/  ULEA UR11, UR11, UR4, 0x7 ;  /* 0x000000040b0b7291 */ /* 0x000fc6000f8e383f */
[----:B------:R-:W-:-:S06]  /*13260*/  UMOV UR4, 0x0 ;  /* 0x0000000000047882 */ /* 0x000fcc0000000000 */
[----:B------:R2:W-:Y:S02]  /*13270*/  UTMALDG.4D [UR8], [UR6], desc[UR4] ;  /* 0x00000408060075b4 */ /* 0x0005e40008019000 */
[----:B--2---:R-:W-:Y:S01]  /*13280*/  NOP ;  /* 0x0000000000007918 */ /* 0x004fe20000000000 */
.L_x_11453:
[----:B------:R-:W-:Y:S05]  /*13290*/  BSYNC B1 ;  /* 0x0000000000017941 */ /* 0x000fea0003800000 */
.L_x_11452:
        /* <DEDUP_REMOVED lines=31> */
.L_x_11461:
[----:B------:R-:W-:Y:S01]  /*13490*/  IMAD R2, R22, 0x8, R25 ;  /* 0x0000000816027824 */ /* 0x000fe200078e0219 */
[----:B------:R-:W-:-:S04]  /*134a0*/  SHF.L.U32 R3, R24, 0x1f, RZ ;  /* 0x0000001f18037819 */ /* 0x000fc800000006ff */
[----:B------:R-:W1:Y:S02]  /*134b0*/  SYNCS.PHASECHK.TRANS64.TRYWAIT P0, [R2+URZ+0x16840], R3 ;  /* 0x01684003020075a7 */ /* 0x000e64000800017f */
[----:B-1----:R-:W-:Y:S05]  /*134c0*/  @!P0 BRA `(.L_x_11462) ;  /* 0x0000001c003c8947 */ /* 0x002fea0003800000 */
.L_x_11513:
        /* <DEDUP_REMOVED lines=9> */
.L_x_11463:
[----:B01----:R-:W-:Y:S01]  /*13560*/  IMAD R2, R22, 0x4000, R25 ;  /* 0x0000400016027824 */ /* 0x003fe200078e0219 */
        /* <DEDUP_REMOVED lines=13> */
[----:B------:R-:W-:Y:S01]  /*13640*/  ULEA UR11, UR11, UR4, 0x7 ;  /* 0x000000040b0b7291 */ /* 0x000fe2000f8e383f */
[----:B------:R-:W-:Y:S01]  /*13650*/  SHF.L.U32 R3, R12, 0x1f, RZ ;  /* 0x0000001f0c037819 */ /* 0x000fe200000006ff */
[----:B------:R-:W-:Y:S01]  /*13660*/  UIADD3 UR8, UR8, 0xe400, URZ ;  /* 0x0000e40008087890 */ /* 0x000fe2000fffe03f */
[----:B------:R-:W-:-:S09]  /*13670*/  UMOV UR4, 0x0 ;  /* 0x0000000000047882 */ /* 0x000fd20000000000 */
[----:B------:R-:W-:-:S09]  /*13680*/  UIADD3 UR9, UR9, 0x30, URZ ;  /* 0x0000003009097890 */ /* 0x000fd2000fffe03f */
[----:B------:R0:W-:Y:S01]  /*13690*/  UTMALDG.4D [UR8], [UR6], desc[UR4] ;  /* 0x00000408060075b4 */ /* 0x0001e20008019000 */
[----:B------:R-:W1:Y:S02]  /*136a0*/  SYNCS.PHASECHK.TRANS64.TRYWAIT P1, [R2+URZ+0x60], R3 ;  /* 0x00006003020075a7 */ /* 0x000e64000802017f */
[----:B01----:R-:W-:Y:S05]  /*136b0*/  @!P1 BRA `(.L_x_11464) ;  /* 0x0000001800d49947 */ /* 0x003fea0003800000 */
.L_x_11514:
[----:B------:R-:W-:Y:S05]  /*136c0*/  @P0 BRA `(.L_x_11465) ;  /* 0x0000000000140947 */ /* 0x000fea0003800000 */
[----:B------:R-:W-:Y:S01]  /*136d0*/  ISETP.NE.AND P1, PT, R27, RZ, PT ;  /* 0x000000ff1b00720c */ /* 0x000fe20003f25270 */
[----:B0-----:R-:W-:-:S04]  /*136e0*/  IMAD.MOV.U32 R3, RZ, RZ, 0x4000 ;  /* 0x00004000ff037424 */ /* 0x001fc800078e00ff */
[----:B------:R1:W-:Y:S08]  /*136f0*/  SYNCS.ARRIVE.TRANS64 RZ, [R2+URZ+0x50], R3 ;  /* 0x0000500302ff79a7 */ /* 0x0003f0000800003f */
[----:B------:R-:W-:Y:S05]  /*13700*/  @!P1 BRA `(.L_x_11465) ;  /* 0x0000000000049947 */ /* 0x000fea0003800000 */
[----:B------:R-:W-:Y:S01]  /*13710*/  BPT.TRAP 0x1 ;  /* 0x000000040000795c */ /* 0x000fe20000300000 */
.L_x_11465:
        /* <DEDUP_REMOVED lines=19> */
.L_x_11460:
[----:B------:R-:W-:Y:S05]  /*13850*/  BSYNC B1 ;  /* 0x0000000000017941 */ /* 0x000fea0003800000 */
.L_x_11459:
[----:B------:R-:W-:Y:S01]  /*13860*/  ISETP.GT.AND P0, PT, R13, R26, PT ;  /* 0x0000001a0d00720c */ /* 0x000fe20003f04270 */
[----:B------:R-:W-:-:S12]  /*13870*/  VIADD R10, R10, 0xfffffffe ;  /* 0xfffffffe0a0a7836 */ /* 0x000fd80000000000 */
[----:B------:R-:W-:Y:S05]  /*13880*/  @P0 BRA `(.L_x_11466) ;  /* 0xfffffff400180947 */ /* 0x000fea000383ffff */
.L_x_11442:
[----:B------:R-:W-:Y:S05]  /*13890*/  BSYNC B0 ;  /* 0x0000000000007941 */ /* 0x000fea0003800000 */
.L_x_11441:
        /* <DEDUP_REMOVED lines=15> */
.L_x_11468:
[----:B------:R-:W-:Y:S05]  /*13990*/  BSYNC B0 ;  /* 0x0000000000007941 */ /* 0x000fea0003800000 */
.L_x_11467:
[----:B------:R-:W-:Y:S04]  /*139a0*/  BSSY B0, `(.L_x_11469) ;  /* 0x0000020000007945 */ /* 0x000fe80003800000 */
[----:B------:R-:W-:Y:S05]  /*139b0*/  @!P6 BRA `(.L_x_11470) ;  /* 0x000000000078e947 */ /* 0x000fea0003800000 */
[----:B01----:R-:W-:Y:S01]  /*139c0*/  IMAD R3, R22, 0x8, R25 ;  /* 0x0000000816037824 */ /* 0x003fe200078e0219 */
[----:B------:R-:W-:-:S04]  /*139d0*/  SHF.L.U32 R2, R24, 0x1f, RZ ;  /* 0x0000001f18027819 */ /* 0x000fc800000006ff */
[----:B------:R-:W0:Y:S02]  /*139e0*/  SYNCS.PHASECHK.TRANS64.TRYWAIT P0, [R3+URZ+0x16860], R2 ;  /* 0x01686002030075a7 */ /* 0x000e24000800017f */
[----:B0-----:R-:W-:Y:S05]  /*139f0*/  @!P0 BRA `(.L_x_11471) ;  /* 0x0000001800188947 */ /* 0x001fea0003800000 */
.L_x_11515:
        /* <DEDUP_REMOVED lines=9> */
.L_x_11472:
        /* <DEDUP_REMOVED lines=11> */
[----:B------:R-:W-:Y:S02]  /*13b40*/  ULEA UR11, UR11, UR4, 0x7 ;  /* 0x000000040b0b7291 */ /* 0x000fe4000f8e383f */
[----:B------:R-:W-:Y:S02]  /*13b50*/  UIADD3 UR9, UR9, 0x16850, URZ ;  /* 0x0001685009097890 */ /* 0x000fe4000fffe03f */
[----:B------:R-:W-:Y:S01]  /*13b60*/  UIADD3 UR8, UR8, 0x400, URZ ;  /* 0x0000040008087890 */ /* 0x000fe2000fffe03f */
[----:B------:R-:W-:-:S08]  /*13b70*/  UMOV UR4, 0x0 ;  /* 0x0000000000047882 */ /* 0x000fd00000000000 */
[----:B------:R2:W-:Y:S02]  /*13b80*/  UTMALDG.4D [UR8], [UR6], desc[UR4] ;  /* 0x00000408060075b4 */ /* 0x0005e40008019000 */
[----:B--2---:R-:W-:Y:S01]  /*13b90*/  NOP ;  /* 0x0000000000007918 */ /* 0x004fe20000000000 */
.L_x_11470:
[----:B------:R-:W-:Y:S05]  /*13ba0*/  BSYNC B0 ;  /* 0x0000000000007941 */ /* 0x000fea0003800000 */
.L_x_11469:
[----:B------:R-:W-:-:S05]  /*13bb0*/  VIADD R22, R22, 0x1 ;  /* 0x0000000116167836 */ /* 0x000fca0000000000 */
[----:B------:R-:W-:-:S04]  /*13bc0*/  ISETP.NE.AND P0, PT, R22, 0x2, PT ;  /* 0x000000021600780c */ /* 0x000fc80003f05270 */
[----:B01----:R-:W-:Y:S02]  /*13bd0*/  SEL R3, RZ, 0x1, P0 ;  /* 0x00000001ff037807 */ /* 0x003fe40000000000 */
[----:B------:R-:W-:Y:S02]  /*13be0*/  SEL R22, R22, RZ, P0 ;  /* 0x000000ff16167207 */ /* 0x000fe40000000000 */
[----:B------:R-:W-:-:S07]  /*13bf0*/  LOP3.LUT R24, R24, R3, RZ, 0x3c, !PT ;  /* 0x0000000318187212 */ /* 0x000fce00078e3cff */
.L_x_11428:
[----:B------:R-:W-:Y:S05]  /*13c00*/  BSYNC B6 ;  /* 0x0000000000067941 */ /* 0x000fea0003800000 */
.L_x_11426:
[----:B------:R-:W-:-:S03]  /*13c10*/  UMOV UR4, 0xffffffff ;  /* 0xffffffff00047882 */ /* 0x000fc60000000000 */
[----:B------:R-:W-:Y:S05]  /*13c20*/  BRA.DIV UR4, `(.L_x_11473) ;  /* 0x0000001604a07947 */ /* 0x000fea000b800000 */
[----:B------:R0:W1:Y:S04]  /*13c30*/  SHFL.IDX PT, R5, R16, RZ, 0x1f ;  /* 0x00001fff10057589 */ /* 0x00006800000e0000 */
[----:B------:R0:W2:Y:S02]  /*13c40*/  SHFL.IDX PT, R4, R16, 0x1, 0x1f ;  /* 0x00201f0010047f89 */ /* 0x0000a400000e0000 */
.L_x_11519:
        /* <DEDUP_REMOVED lines=11> */
.L_x_11475:
[----:B------:R-:W-:Y:S05]  /*13d00*/  BSYNC B0 ;  /* 0x0000000000007941 */ /* 0x000fea0003800000 */
.L_x_11474:
        /* <DEDUP_REMOVED lines=23> */
.L_x_11527:
[----:B------:R-:W-:Y:S02]  /*13e80*/  ULDC UR4, c[0x0][0xc10] ;  /* 0x0003040000047ab9 */ /* 0x000fe40000000800 */
[----:B------:R-:W-:-:S04]  /*13e90*/  IMAD.U32 R6, RZ, RZ, UR4 ;  /* 0x00000004ff067e24 */ /* 0x000fc8000f8e00ff */
[----:B----4-:R-:W-:-:S04]  /*13ea0*/  IMAD R7, R14, R6, RZ ;  /* 0x000000060e077224 */ /* 0x010fc800078e02ff */
[----:B--2---:R-:W-:-:S05]  /*13eb0*/  IMAD.IADD R4, R4, 0x1, R7 ;  /* 0x0000000104047824 */ /* 0x004fca00078e0207 */
[----:B-1----:R-:W-:-:S13]  /*13ec0*/  ISETP.GT.AND P0, PT, R4, R5, PT ;  /* 0x000000050400720c */ /* 0x002fda0003f04270 */
[----:B------:R-:W-:Y:S05]  /*13ed0*/  @P0 BRA `(.L_x_11477) ;  /* 0x0000000000ac0947 */ /* 0x000fea0003800000 */
[----:B------:R-:W1:Y:S02]  /*13ee0*/  LDC R0, c[0x0][0xc14] ;  /* 0x00030500ff007b82 */ /* 0x000e640000000800 */
.L_x_11482:
        /* <DEDUP_REMOVED lines=12> */
.L_x_11480:
[----:B------:R-:W-:Y:S05]  /*13fb0*/  BSYNC B0 ;  /* 0x0000000000007941 */ /* 0x000fea0003800000 */
.L_x_11479:
        /* <DEDUP_REMOVED lines=23> */
.L_x_11535:
[----:B------:R-:W-:Y:S02]  /*14130*/  ULDC UR4, c[0x0][0xc10] ;  /* 0x0003040000047ab9 */ /* 0x000fe40000000800 */
[----:B------:R-:W-:-:S04]  /*14140*/  IMAD.U32 R6, RZ, RZ, UR4 ;  /* 0x00000004ff067e24 */ /* 0x000fc8000f8e00ff */
[----:B--2---:R-:W-:-:S04]  /*14150*/  IMAD R7, R14, R6, RZ ;  /* 0x000000060e077224 */ /* 0x004fc800078e02ff */
[----:B------:R-:W-:-:S05]  /*14160*/  IMAD.IADD R4, R7, 0x1, R4 ;  /* 0x0000000107047824 */ /* 0x000fca00078e0204 */
[----:B------:R-:W-:-:S13]  /*14170*/  ISETP.GT.AND P0, PT, R4, R5, PT ;  /* 0x000000050400720c */ /* 0x000fda0003f04270 */
[----:B------:R-:W-:Y:S05]  /*14180*/  @!P0 BRA `(.L_x_11482) ;  /* 0xfffffffc00588947 */ /* 0x000fea000383ffff */
.L_x_11477:
        /* <DEDUP_REMOVED lines=8> */
.L_x_11539:
[----:B------:R-:W-:Y:S01]  /*14210*/  ISETP.NE.AND P0, PT, R3, RZ, PT ;  /* 0x000000ff0300720c */ /* 0x000fe20003f05270 */
[----:B------:R-:W-:-:S12]  /*14220*/  IMAD.MOV.U32 R14, RZ, RZ, RZ ;  /* 0x000000ffff0e7224 */ /* 0x000fd800078e00ff */
[----:B------:R-:W-:Y:S05]  /*14230*/  @!P0 BRA `(.L_x_11484) ;  /* 0x0000000000108947 */ /* 0x000fea0003800000 */
[----:B------:R-:W-:Y:S01]  /*14240*/  UMOV UR4, 0xffffffff ;  /* 0xffffffff00047882 */ /* 0x000fe20000000000 */
[----:B------:R-:W-:Y:S02]  /*14250*/  VIADD R12, R4, 0xffffffff ;  /* 0xffffffff040c7836 */ /* 0x000fe40000000000 */
[----:B------:R-:W-:Y:S05]  /*14260*/  BRA.DIV UR4, `(.L_x_11485) ;  /* 0x0000001a04447947 */ /* 0x000fea000b800000 */
[----:B------:R0:W0:Y:S02]  /*14270*/  SHFL.IDX PT, R14, R8, R12, 0x1f ;  /* 0x00001f0c080e7589 */ /* 0x00002400000e0000 */
.L_x_11484:
        /* <DEDUP_REMOVED lines=66> */
.L_x_11478:
[----:B------:R-:W-:Y:S01]  /*146a0*/  UMOV UR4, URZ ;  /* 0x0000003f00047c82 */ /* 0x000fe20008000000 */
[----:B------:R-:W-:Y:S01]  /*146b0*/  UMOV UR5, URZ ;  /* 0x0000003f00057c82 */ /* 0x000fe20008000000 */
[----:B------:R-:W-:Y:S01]  /*146c0*/  ULDC UR6, c[0x0][0xc14] ;  /* 0x0003050000067ab9 */ /* 0x000fe20000000800 */
[----:B0-----:R-:W-:Y:S02]  /*146d0*/  IMAD.MOV.U32 R16, RZ, RZ, R5 ;  /* 0x000000ffff107224 */ /* 0x001fe400078e0005 */
[----:B------:R-:W-:Y:S02]  /*146e0*/  IMAD.U32 R17, RZ, RZ, UR4 ;  /* 0x00000004ff117e24 */ /* 0x000fe4000f8e00ff */
[----:B------:R-:W-:Y:S02]  /*146f0*/  IMAD.U32 R18, RZ, RZ, UR5 ;  /* 0x00000005ff127e24 */ /* 0x000fe4000f8e00ff */
[----:B------:R-:W-:-:S07]  /*14700*/  IMAD.U32 R19, RZ, RZ, UR6 ;  /* 0x00000006ff137e24 */ /* 0x000fce000f8e00ff */
.L_x_11486:
        /* <DEDUP_REMOVED lines=10> */
.L_x_11414:
        /* <DEDUP_REMOVED lines=11> */
.L_x_11542:
[----:B------:R-:W-:Y:S05]  /*14860*/  BSYNC B0 ;  /* 0x0000000000007941 */ /* 0x000fea0003800000 */
.L_x_11488:
[----:B------:R-:W-:-:S03]  /*14870*/  UMOV UR4, 0xffffffff ;  /* 0xffffffff00047882 */ /* 0x000fc60000000000 */
[----:B------:R-:W-:Y:S05]  /*14880*/  BRA.DIV UR4, `(.L_x_11490) ;  /* 0x0000001204f47947 */ /* 0x000fea000b800000 */
[----:B0-----:R-:W0:Y:S02]  /*14890*/  S2R R0, SR_TID.X ;  /* 0x0000000000007919 */ /* 0x001e240000002100 */
[----:B0-----:R-:W-:-:S04]  /*148a0*/  SHF.R.U32.HI R0, RZ, 0x5, R0 ;  /* 0x00000005ff007819 */ /* 0x001fc80000011600 */
[----:B------:R-:W-:-:S05]  /*148b0*/  LOP3.LUT R0, R0, 0x3, RZ, 0xc0, !PT ;  /* 0x0000000300007812 */ /* 0x000fca00078ec0ff */
[----:B------:R0:W1:Y:S02]  /*148c0*/  SHFL.IDX PT, R14, R0, RZ, 0x1f ;  /* 0x00001fff000e7589 */ /* 0x00006400000e0000 */
.L_x_11545:
[----:B-1----:R-:W-:Y:S01]  /*148d0*/  ISETP.NE.AND P0, PT, R14, RZ, PT ;  /* 0x000000ff0e00720c */ /* 0x002fe20003f05270 */
[----:B------:R-:W-:-:S12]  /*148e0*/  BSSY B0, `(.L_x_11491) ;  /* 0x0000024000007945 */ /* 0x000fd80003800000 */
[----:B------:R-:W-:Y:S05]  /*148f0*/  @P0 BRA `(.L_x_11492) ;  /* 0x0000000000880947 */ /* 0x000fea0003800000 */
[----:B------:R-:W-:-:S03]  /*14900*/  UMOV UR4, 0xffffffff ;  /* 0xffffffff00047882 */ /* 0x000fc60000000000 */
[----:B------:R-:W-:Y:S05]  /*14910*/  BRA.DIV UR4, `(.L_x_11493) ;  /* 0x0000001604047947 */ /* 0x000fea000b800000 */
[----:B------:R-:W-:-:S13]  /*14920*/  ELECT P6, URZ, PT ;  /* 0x00000000003f782f */ /* 0x000fda00038c0000 */
.L_x_11548:
[----:B------:R-:W-:Y:S05]  /*14930*/  @!P6 BRA `(.L_x_11492) ;  /* 0x000000000078e947 */ /* 0x000fea0003800000 */
[----:B------:R-:W-:-:S06]  /*14940*/  ULOP3.LUT UR4, UR36, 0x2, URZ, 0xfc, !UPT ;  /* 0x0000000224047892 */ /* 0x000fcc000f8efc3f */
[----:B0-----:R-:W-:-:S05]  /*14950*/  IMAD.U32 R0, RZ, RZ, UR4 ;  /* 0x00000004ff007e24 */ /* 0x001fca000f8e00ff */
[----:B------:R-:W-:-:S13]  /*14960*/  ISETP.NE.AND P2, PT, R0, 0x3, PT ;  /* 0x000000030000780c */ /* 0x000fda0003f45270 */
[----:B------:R-:W-:Y:S05]  /*14970*/  @!P2 BRA `(.L_x_11494) ;  /* 0x000000000004a947 */ /* 0x000fea0003800000 */
[----:B------:R-:W-:Y:S01]  /*14980*/  BPT.TRAP 0x1 ;  /* 0x000000040000795c */ /* 0x000fe20000300000 */
.L_x_11494:
        /* <DEDUP_REMOVED lines=12> */
.L_x_11549:
[----:B------:R-:W1:Y:S02]  /*14a50*/  SYNCS.PHASECHK.TRANS64.TRYWAIT P0, [R3+URZ], R0 ;  /* 0x00000000030075a7 */ /* 0x000e64000800017f */
[----:B-1----:R-:W-:Y:S05]  /*14a60*/  @!P0 BRA `(.L_x_11496) ;  /* 0x0000001000e48947 */ /* 0x002fea0003800000 */
.L_x_11550:
[----:B------:R-:W-:Y:S05]  /*14a70*/  @!P2 BRA `(.L_x_11497) ;  /* 0x000000000004a947 */ /* 0x000fea0003800000 */
[----:B------:R-:W-:Y:S01]  /*14a80*/  BPT.TRAP 0x1 ;  /* 0x000000040000795c */ /* 0x000fe20000300000 */
.L_x_11497:
[----:B-1----:R-:W-:-:S04]  /*14a90*/  VIADD R3, R9, 0x16860 ;  /* 0x0001686009037836 */ /* 0x002fc80000000000 */
[----:B------:R-:W-:-:S04]  /*14aa0*/  IMAD R5, R22, 0x8, R3 ;  /* 0x0000000816057824 */ /* 0x000fc800078e0203 */
[----:B------:R-:W1:Y:S02]  /*14ab0*/  SYNCS.PHASECHK.TRANS64.TRYWAIT P0, [R5+URZ], R2 ;  /* 0x00000002050075a7 */ /* 0x000e64000800017f */
[----:B-1----:R-:W-:Y:S05]  /*14ac0*/  @!P0 BRA `(.L_x_11498) ;  /* 0x0000001000e08947 */ /* 0x002fea0003800000 */
.L_x_11551:
[----:B------:R-:W-:-:S07]  /*14ad0*/  IMAD R3, R4, 0x8, R3 ;  /* 0x0000000804037824 */ /* 0x000fce00078e0203 */
.L_x_11499:
[----:B--2---:R2:W4:Y:S02]  /*14ae0*/  SYNCS.PHASECHK.TRANS64.TRYWAIT P0, [R3+URZ], R0 ;  /* 0x00000000030075a7 */ /* 0x004524000800017f */
[----:B----4-:R-:W-:Y:S05]  /*14af0*/  @!P0 NANOSLEEP.SYNCS 0x989680 ;  /* 0x009896800000895d */ /* 0x010fea0003900000 */
[----:B------:R-:W4:Y:S02]  /*14b00*/  @!P0 SYNCS.PHASECHK.TRANS64 P0, [R3+URZ], R0 ;  /* 0x00000000030085a7 */ /* 0x000f24000800007f */
[----:B----4-:R-:W-:Y:S05]  /*14b10*/  @!P0 BRA `(.L_x_11499) ;  /* 0xfffffffc00f08947 */ /* 0x010fea000383ffff */
.L_x_11492:
[----:B------:R-:W-:Y:S05]  /*14b20*/  BSYNC B0 ;  /* 0x0000000000007941 */ /* 0x000fea0003800000 */
.L_x_11491:
[----:B------:R-:W-:Y:S05]  /*14b30*/  EXIT ;  /* 0x000000000000794d */ /* 0x000fea0003800000 */
.L_x_11318:
[----:B0-----:R-:W-:-:S04]  /*14b40*/  IMAD.U32 R3, RZ, RZ, UR45 ;  /* 0x0000002dff037e24 */ /* 0x001fc8000f8e00ff */
[----:B------:R0:W1:Y:S03]  /*14b50*/  SYNCS.PHASECHK.TRANS64.TRYWAIT P1, [R3+URZ+0x16800], R0 ;  /* 0x01680000030075a7 */ /* 0x000066000802017f */
[----:B-1----:R-:W-:Y:S05]  /*14b60*/  @!P1 NANOSLEEP.SYNCS 0x989680 ;  /* 0x009896800000995d */ /* 0x002fea0003900000 */
[----:B------:R-:W1:Y:S02]  /*14b70*/  @!P1 SYNCS.PHASECHK.TRANS64 P1, [R3+URZ+0x16800], R0 ;  /* 0x01680000030095a7 */ /* 0x000e64000802007f */
[----:B-1----:R-:W-:Y:S05]  /*14b80*/  @!P1 BRA `(.L_x_11318) ;  /* 0xfffffffc00ec9947 */ /* 0x002fea000383ffff */
[----:B------:R-:W-:Y:S05]  /*14b90*/  BRA `(.L_x_11500) ;  /* 0xfffffecc00847947 */ /* 0x000fea000383ffff */
.L_x_11322:
[----:B-1----:R1:W2:Y:S02]  /*14ba0*/  SYNCS.PHASECHK.TRANS64.TRYWAIT P2, [R4+URZ+0x16830], R3 ;  /* 0x01683003040075a7 */ /* 0x0022a4000804017f */
[----:B--2---:R-:W-:Y:S05]  /*14bb0*/  @!P2 NANOSLEEP.SYNCS 0x989680 ;  /* 0x009896800000a95d */ /* 0x004fea0003900000 */
[----:B------:R-:W2:Y:S02]  /*14bc0*/  @!P2 SYNCS.PHASECHK.TRANS64 P2, [R4+URZ+0x16830], R3 ;  /* 0x016830030400a5a7 */ /* 0x000ea4000804007f */
[----:B--2---:R-:W-:Y:S05]  /*14bd0*/  @!P2 BRA `(.L_x_11322) ;  /* 0xfffffffc00f0a947 */ /* 0x004fea000383ffff */
[----:B------:R-:W-:Y:S05]  /*14be0*/  BRA `(.L_x_11321) ;  /* 0xfffffecc00a87947 */ /* 0x000fea000383ffff */
.L_x_11338:
[----:B-1----:R-:W-:-:S04]  /*14bf0*/  IMAD.U32 R21, RZ, RZ, UR6 ;  /* 0x00000006ff157e24 */ /* 0x002fc8000f8e00ff */
[----:B------:R1:W2:Y:S03]  /*14c00*/  SYNCS.PHASECHK.TRANS64.TRYWAIT P2, [R21+URZ+0x16830], R8 ;  /* 0x01683008150075a7 */ /* 0x0002a6000804017f */
[----:B--2---:R-:W-:Y:S05]  /*14c10*/  @!P2 NANOSLEEP.SYNCS 0x989680 ;  /* 0x009896800000a95d */ /* 0x004fea0003900000 */
[----:B------:R-:W2:Y:S02]  /*14c20*/  @!P2 SYNCS.PHASECHK.TRANS64 P2, [R21+URZ+0x16830], R8 ;  /* 0x016830081500a5a7 */ /* 0x000ea4000804007f */
[----:B--2---:R-:W-:Y:S05]  /*14c30*/  @!P2 BRA `(.L_x_11338) ;  /* 0xfffffffc00eca947 */ /* 0x004fea000383ffff */
[----:B------:R-:W-:Y:S05]  /*14c40*/  BRA `(.L_x_11335) ;  /* 0xffffff0400e47947 */ /* 0x000fea000383ffff */
.L_x_11342:
[----:B-1----:R-:W-:-:S04]  /*14c50*/  IMAD.U32 R21, RZ, RZ, UR6 ;  /* 0x00000006ff157e24 */ /* 0x002fc8000f8e00ff */
[----:B------:R1:W2:Y:S03]  /*14c60*/  SYNCS.PHASECHK.TRANS64.TRYWAIT P2, [R21+URZ+0x16850], R8 ;  /* 0x01685008150075a7 */ /* 0x0002a6000804017f */
[----:B--2---:R-:W-:Y:S05]  /*14c70*/  @!P2 NANOSLEEP.SYNCS 0x989680 ;  /* 0x009896800000a95d */ /* 0x004fea0003900000 */
[----:B------:R-:W2:Y:S02]  /*14c80*/  @!P2 SYNCS.PHASECHK.TRANS64 P2, [R21+URZ+0x16850], R8 ;  /* 0x016850081500a5a7 */ /* 0x000ea4000804007f */
[----:B--2---:R-:W-:Y:S05]  /*14c90*/  @!P2 BRA `(.L_x_11342) ;  /* 0xfffffffc00eca947 */ /* 0x004fea000383ffff */
[----:B------:R-:W-:Y:S05]  /*14ca0*/  BRA `(.L_x_11339) ;  /* 0xffffff08005c7947 */ /* 0x000fea000383ffff */
.L_x_11359:
[----:B-1----:R-:W-:-:S04]  /*14cb0*/  IMAD.U32 R7, RZ, RZ, UR6 ;  /* 0x00000006ff077e24 */ /* 0x002fc8000f8e00ff */
[----:B------:R1:W2:Y:S03]  /*14cc0*/  SYNCS.PHASECHK.TRANS64.TRYWAIT P2, [R7+URZ+0x16830], R6 ;  /* 0x01683006070075a7 */ /* 0x0002a6000804017f */
[----:B--2---:R-:W-:Y:S05]  /*14cd0*/  @!P2 NANOSLEEP.SYNCS 0x989680 ;  /* 0x009896800000a95d */ /* 0x004fea0003900000 */
[----:B------:R-:W2:Y:S02]  /*14ce0*/  @!P2 SYNCS.PHASECHK.TRANS64 P2, [R7+URZ+0x16830], R6 ;  /* 0x016830060700a5a7 */ /* 0x000ea4000804007f */
[----:B--2---:R-:W-:Y:S05]  /*14cf0*/  @!P2 BRA `(.L_x_11359) ;  /* 0xfffffffc00eca947 */ /* 0x004fea000383ffff */
[----:B------:R-:W-:Y:S05]  /*14d00*/  BRA `(.L_x_11356) ;  /* 0xffffff3c00907947 */ /* 0x000fea000383ffff */
.L_x_11363:
[----:B-1----:R-:W-:-:S04]  /*14d10*/  IMAD.U32 R7, RZ, RZ, UR6 ;  /* 0x00000006ff077e24 */ /* 0x002fc8000f8e00ff */
[----:B------:R1:W2:Y:S03]  /*14d20*/  SYNCS.PHASECHK.TRANS64.TRYWAIT P2, [R7+URZ+0x16850], R6 ;  /* 0x01685006070075a7 */ /* 0x0002a6000804017f */
[----:B--2---:R-:W-:Y:S05]  /*14d30*/  @!P2 NANOSLEEP.SYNCS 0x989680 ;  /* 0x009896800000a95d */ /* 0x004fea0003900000 */
[----:B------:R-:W2:Y:S02]  /*14d40*/  @!P2 SYNCS.PHASECHK.TRANS64 P2, [R7+URZ+0x16850], R6 ;  /* 0x016850060700a5a7 */ /* 0x000ea4000804007f */
[----:B--2---:R-:W-:Y:S05]  /*14d50*/  @!P2 BRA `(.L_x_11363) ;  /* 0xfffffffc00eca947 */ /* 0x004fea000383ffff */
[----:B------:R-:W-:Y:S05]  /*14d60*/  BRA `(.L_x_11360) ;  /* 0xffffff4000087947 */ /* 0x000fea000383ffff */
.L_x_11369:
[----:B-1----:R-:W-:-:S04]  /*14d70*/  IMAD.U32 R7, RZ, RZ, UR6 ;  /* 0x00000006ff077e24 */ /* 0x002fc8000f8e00ff */
[----:B------:R1:W2:Y:S03]  /*14d80*/  SYNCS.PHASECHK.TRANS64.TRYWAIT P2, [R7+URZ+0x16830], R6 ;  /* 0x01683006070075a7 */ /* 0x0002a6000804017f */
[----:B--2---:R-:W-:Y:S05]  /*14d90*/  @!P2 NANOSLEEP.SYNCS 0x989680 ;  /* 0x009896800000a95d */ /* 0x004fea0003900000 */
[----:B------:R-:W2:Y:S02]  /*14da0*/  @!P2 SYNCS.PHASECHK.TRANS64 P2, [R7+URZ+0x16830], R6 ;  /* 0x016830060700a5a7 */ /* 0x000ea4000804007f */
[----:B--2---:R-:W-:Y:S05]  /*14db0*/  @!P2 BRA `(.L_x_11369) ;  /* 0xfffffffc00eca947 */ /* 0x004fea000383ffff */
[----:B------:R-:W-:Y:S05]  /*14dc0*/  BRA `(.L_x_11366) ;  /* 0xffffff6000c47947 */ /* 0x000fea000383ffff */
.L_x_11373:
[----:B-1----:R-:W-:-:S04]  /*14dd0*/  IMAD.U32 R7, RZ, RZ, UR6 ;  /* 0x00000006ff077e24 */ /* 0x002fc8000f8e00ff */
[----:B------:R1:W2:Y:S03]  /*14de0*/  SYNCS.PHASECHK.TRANS64.TRYWAIT P2, [R7+URZ+0x16850], R6 ;  /* 0x01685006070075a7 */ /* 0x0002a6000804017f */
[----:B--2---:R-:W-:Y:S05]  /*14df0*/  @!P2 NANOSLEEP.SYNCS 0x989680 ;  /* 0x009896800000a95d */ /* 0x004fea0003900000 */
[----:B------:R-:W2:Y:S02]  /*14e00*/  @!P2 SYNCS.PHASECHK.TRANS64 P2, [R7+URZ+0x16850], R6 ;  /* 0x016850060700a5a7 */ /* 0x000ea4000804007f */
[----:B--2---:R-:W-:Y:S05]  /*14e10*/  @!P2 BRA `(.L_x_11373) ;  /* 0xfffffffc00eca947 */ /* 0x004fea000383ffff */
[----:B------:R-:W-:Y:S05]  /*14e20*/  BRA `(.L_x_11370) ;  /* 0xffffff64003c7947 */ /* 0x000fea000383ffff */
.L_x_11386:
[----:B-1----:R-:W-:-:S04]  /*14e30*/  IMAD.U32 R5, RZ, RZ, UR5 ;  /* 0x00000005ff057e24 */ /* 0x002fc8000f8e00ff */
[----:B------:R1:W2:Y:S03]  /*14e40*/  SYNCS.PHASECHK.TRANS64.TRYWAIT P0, [R5+URZ+0x16850], R0 ;  /* 0x01685000050075a7 */ /* 0x0002a6000800017f */
[----:B--2---:R-:W-:Y:S05]  /*14e50*/  @!P0 NANOSLEEP.SYNCS 0x989680 ;  /* 0x009896800000895d */ /* 0x004fea0003900000 */
[----:B------:R-:W2:Y:S02]  /*14e60*/  @!P0 SYNCS.PHASECHK.TRANS64 P0, [R5+URZ+0x16850], R0 ;  /* 0x01685000050085a7 */ /* 0x000ea4000800007f */
[----:B--2---:R-:W-:Y:S05]  /*14e70*/  @!P0 BRA `(.L_x_11386) ;  /* 0xfffffffc00ec8947 */ /* 0x004fea000383ffff */
[----:B------:R-:W-:Y:S05]  /*14e80*/  BRA `(.L_x_11385) ;  /* 0xffffff9400a07947 */ /* 0x000fea000383ffff */
.L_x_11433:
        /* <DEDUP_REMOVED lines=11> */
.L_x_11502:
[----:B------:R-:W-:Y:S05]  /*14f40*/  BSYNC B0 ;  /* 0x0000000000007941 */ /* 0x000fea0003800000 */
.L_x_11501:
[----:B------:R-:W-:Y:S05]  /*14f50*/  BRA `(.L_x_11503) ;  /* 0xffffffd0005c7947 */ /* 0x000fea000383ffff */
.L_x_11434:
[----:B------:R-:W-:Y:S01]  /*14f60*/  BSSY B0, `(.L_x_11504) ;  /* 0x0000006000007945 */ /* 0x000fe20003800000 */
[----:B------:R-:W-:-:S07]  /*14f70*/  IMAD.MOV.U32 R15, RZ, RZ, -0x1 ;  /* 0xffffffffff0f7424 */ /* 0x000fce00078e00ff */
[----:B------:R-:W-:Y:S05]  /*14f80*/  WARPSYNC.COLLECTIVE R15, `(.L_x_11505) ;  /* 0x000000000f0c7348 */ /* 0x000fea0003c00000 */
[----:B------:R-:W-:Y:S02]  /*14f90*/  ELECT P6, UR62, PT ;  /* 0x00000000003e782f */ /* 0x000fe400038c0000 */
[----:B------:R-:W-:Y:S01]  /*14fa0*/  MOV R14, UR62 ;  /* 0x0000003e000e7c02 */ /* 0x000fe20008000f00 */
[----:B------:R-:W-:Y:S10]  /*14fb0*/  ENDCOLLECTIVE ;  /* 0x000000000000791b */ /* 0x000ff40003800000 */
.L_x_11505:
[----:B------:R-:W-:Y:S05]  /*14fc0*/  BSYNC B0 ;  /* 0x0000000000007941 */ /* 0x000fea0003800000 */
.L_x_11504:
[----:B------:R-:W-:Y:S05]  /*14fd0*/  BRA `(.L_x_11506) ;  /* 0xffffffd0004c7947 */ /* 0x000fea000383ffff */
.L_x_11437:
[----:B-1----:R1:W2:Y:S02]  /*14fe0*/  SYNCS.PHASECHK.TRANS64.TRYWAIT P0, [R5+URZ+0x16840], R4 ;  /* 0x01684004050075a7 */ /* 0x0022a4000800017f */
[----:B--2---:R-:W-:Y:S05]  /*14ff0*/  @!P0 NANOSLEEP.SYNCS 0x989680 ;  /* 0x009896800000895d */ /* 0x004fea0003900000 */
[----:B------:R-:W2:Y:S02]  /*15000*/  @!P0 SYNCS.PHASECHK.TRANS64 P0, [R5+URZ+0x16840], R4 ;  /* 0x01684004050085a7 */ /* 0x000ea4000800007f */
[----:B--2---:R-:W-:Y:S05]  /*15010*/  @!P0 BRA `(.L_x_11437) ;  /* 0xfffffffc00f08947 */ /* 0x004fea000383ffff */
[----:B------:R-:W-:Y:S05]  /*15020*/  BRA `(.L_x_11507) ;  /* 0xffffffd000a07947 */ /* 0x000fea000383ffff */
.L_x_11440:
[----:B-1----:R1:W2:Y:S02]  /*15030*/  SYNCS.PHASECHK.TRANS64.TRYWAIT P0, [R25+URZ+0x16820], R4 ;  /* 0x01682004190075a7 */ /* 0x0022a4000800017f */
[----:B--2---:R-:W-:Y:S05]  /*15040*/  @!P0 NANOSLEEP.SYNCS 0x989680 ;  /* 0x009896800000895d */ /* 0x004fea0003900000 */
[----:B------:R-:W2:Y:S02]  /*15050*/  @!P0 SYNCS.PHASECHK.TRANS64 P0, [R25+URZ+0x16820], R4 ;  /* 0x01682004190085a7 */ /* 0x000ea4000800007f */
[----:B--2---:R-:W-:Y:S05]  /*15060*/  @!P0 BRA `(.L_x_11440) ;  /* 0xfffffffc00f08947 */ /* 0x004fea000383ffff */
[----:B------:R-:W-:Y:S05]  /*15070*/  BRA `(.L_x_11508) ;  /* 0xffffffd400587947 */ /* 0x000fea000383ffff */
.L_x_11448:
[----:B0-----:R0:W1:Y:S02]  /*15080*/  SYNCS.PHASECHK.TRANS64.TRYWAIT P0, [R3+URZ+0x16840], R2 ;  /* 0x01684002030075a7 */ /* 0x001064000800017f */
[----:B-1----:R-:W-:Y:S05]  /*15090*/  @!P0 NANOSLEEP.SYNCS 0x989680 ;  /* 0x009896800000895d */ /* 0x002fea0003900000 */
[----:B------:R-:W1:Y:S02]  /*150a0*/  @!P0 SYNCS.PHASECHK.TRANS64 P0, [R3+URZ+0x16840], R2 ;  /* 0x01684002030085a7 */ /* 0x000e64000800007f */
[----:B-1----:R-:W-:Y:S05]  /*150b0*/  @!P0 BRA `(.L_x_11448) ;  /* 0xfffffffc00f08947 */ /* 0x002fea000383ffff */
[----:B------:R-:W-:Y:S05]  /*150c0*/  BRA `(.L_x_11509) ;  /* 0xffffffd400fc7947 */ /* 0x000fea000383ffff */
.L_x_11450:
[----:B0-----:R0:W1:Y:S02]  /*150d0*/  SYNCS.PHASECHK.TRANS64.TRYWAIT P0, [R2+URZ+0x60], R5 ;  /* 0x00006005020075a7 */ /* 0x001064000800017f */
[----:B-1----:R-:W-:Y:S05]  /*150e0*/  @!P0 NANOSLEEP.SYNCS 0x989680 ;  /* 0x009896800000895d */ /* 0x002fea0003900000 */
[----:B------:R-:W1:Y:S02]  /*150f0*/  @!P0 SYNCS.PHASECHK.TRANS64 P0, [R2+URZ+0x60], R5 ;  /* 0x00006005020085a7 */ /* 0x000e64000800007f */
[----:B-1----:R-:W-:Y:S05]  /*15100*/  @!P0 BRA `(.L_x_11450) ;  /* 0xfffffffc00f08947 */ /* 0x002fea000383ffff */
[----:B------:R-:W-:Y:S05]  /*15110*/  BRA `(.L_x_11510) ;  /* 0xffffffd800607947 */ /* 0x000fea000383ffff */
.L_x_11455:
[----:B-1----:R1:W2:Y:S02]  /*15120*/  SYNCS.PHASECHK.TRANS64.TRYWAIT P0, [R3+URZ+0x16840], R2 ;  /* 0x01684002030075a7 */ /* 0x0022a4000800017f */
[----:B--2---:R-:W-:Y:S05]  /*15130*/  @!P0 NANOSLEEP.SYNCS 0x989680 ;  /* 0x009896800000895d */ /* 0x004fea0003900000 */
[----:B------:R-:W2:Y:S02]  /*15140*/  @!P0 SYNCS.PHASECHK.TRANS64 P0, [R3+URZ+0x16840], R2 ;  /* 0x01684002030085a7 */ /* 0x000ea4000800007f */
[----:B--2---:R-:W-:Y:S05]  /*15150*/  @!P0 BRA `(.L_x_11455) ;  /* 0xfffffffc00f08947 */ /* 0x004fea000383ffff */
[----:B------:R-:W-:Y:S05]  /*15160*/  BRA `(.L_x_11511) ;  /* 0xffffffdc006c7947 */ /* 0x000fea000383ffff */
.L_x_11457:
[----:B0-----:R0:W1:Y:S02]  /*15170*/  SYNCS.PHASECHK.TRANS64.TRYWAIT P1, [R3+URZ+0x60], R24 ;  /* 0x00006018030075a7 */ /* 0x001064000802017f */
[----:B-1----:R-:W-:Y:S05]  /*15180*/  @!P1 NANOSLEEP.SYNCS 0x989680 ;  /* 0x009896800000995d */ /* 0x002fea0003900000 */
[----:B------:R-:W1:Y:S02]  /*15190*/  @!P1 SYNCS.PHASECHK.TRANS64 P1, [R3+URZ+0x60], R24 ;  /* 0x00006018030095a7 */ /* 0x000e64000802007f */
[----:B-1----:R-:W-:Y:S05]  /*151a0*/  @!P1 BRA `(.L_x_11457) ;  /* 0xfffffffc00f09947 */ /* 0x002fea000383ffff */
[----:B------:R-:W-:Y:S05]  /*151b0*/  BRA `(.L_x_11512) ;  /* 0xffffffdc00d07947 */ /* 0x000fea000383ffff */
.L_x_11462:
[----:B-1----:R1:W2:Y:S02]  /*151c0*/  SYNCS.PHASECHK.TRANS64.TRYWAIT P0, [R2+URZ+0x16840], R3 ;  /* 0x01684003020075a7 */ /* 0x0022a4000800017f */
[----:B--2---:R-:W-:Y:S05]  /*151d0*/  @!P0 NANOSLEEP.SYNCS 0x989680 ;  /* 0x009896800000895d */ /* 0x004fea0003900000 */
[----:B------:R-:W2:Y:S02]  /*151e0*/  @!P0 SYNCS.PHASECHK.TRANS64 P0, [R2+URZ+0x16840], R3 ;  /* 0x01684003020085a7 */ /* 0x000ea4000800007f */
[----:B--2---:R-:W-:Y:S05]  /*151f0*/  @!P0 BRA `(.L_x_11462) ;  /* 0xfffffffc00f08947 */ /* 0x004fea000383ffff */
[----:B------:R-:W-:Y:S05]  /*15200*/  BRA `(.L_x_11513) ;  /* 0xffffffe000b07947 */ /* 0x000fea000383ffff */
.L_x_11464:
[----:B0-----:R0:W1:Y:S02]  /*15210*/  SYNCS.PHASECHK.TRANS64.TRYWAIT P1, [R2+URZ+0x60], R3 ;  /* 0x00006003020075a7 */ /* 0x001064000802017f */
[----:B-1----:R-:W-:Y:S05]  /*15220*/  @!P1 NANOSLEEP.SYNCS 0x989680 ;  /* 0x009896800000995d */ /* 0x002fea0003900000 */
[----:B------:R-:W1:Y:S02]  /*15230*/  @!P1 SYNCS.PHASECHK.TRANS64 P1, [R2+URZ+0x60], R3 ;  /* 0x00006003020095a7 */ /* 0x000e64000802007f */
[----:B-1----:R-:W-:Y:S05]  /*15240*/  @!P1 BRA `(.L_x_11464) ;  /* 0xfffffffc00f09947 */ /* 0x002fea000383ffff */
[----:B------:R-:W-:Y:S05]  /*15250*/  BRA `(.L_x_11514) ;  /* 0xffffffe400187947 */ /* 0x000fea000383ffff */
.L_x_11471:
[----:B0-----:R0:W1:Y:S02]  /*15260*/  SYNCS.PHASECHK.TRANS64.TRYWAIT P0, [R3+URZ+0x16860], R2 ;  /* 0x01686002030075a7 */ /* 0x001064000800017f */
[----:B-1----:R-:W-:Y:S05]  /*15270*/  @!P0 NANOSLEEP.SYNCS 0x989680 ;  /* 0x009896800000895d */ /* 0x002fea0003900000 */
[----:B------:R-:W1:Y:S02]  /*15280*/  @!P0 SYNCS.PHASECHK.TRANS64 P0, [R3+URZ+0x16860], R2 ;  /* 0x01686002030085a7 */ /* 0x000e64000800007f */
[----:B-1----:R-:W-:Y:S05]  /*15290*/  @!P0 BRA `(.L_x_11471) ;  /* 0xfffffffc00f08947 */ /* 0x002fea000383ffff */
[----:B------:R-:W-:Y:S05]  /*152a0*/  BRA `(.L_x_11515) ;  /* 0xffffffe400d47947 */ /* 0x000fea000383ffff */
.L_x_11473:
        /* <DEDUP_REMOVED lines=8> */
.L_x_11517:
[----:B------:R-:W-:Y:S05]  /*15330*/  BSYNC B0 ;  /* 0x0000000000007941 */ /* 0x000fea0003800000 */
.L_x_11516:
        /* <DEDUP_REMOVED lines=8> */
.L_x_11518:
[----:B------:R-:W-:Y:S01]  /*153c0*/  IMAD.MOV.U32 R4, RZ, RZ, R14 ;  /* 0x000000ffff047224 */ /* 0x000fe200078e000e */
[----:B------:R-:W-:Y:S06]  /*153d0*/  BRA `(.L_x_11519) ;  /* 0xffffffe8001c7947 */ /* 0x000fec000383ffff */
.L_x_11476:
        /* <DEDUP_REMOVED lines=8> */
.L_x_11521:
[----:B------:R-:W-:Y:S05]  /*15460*/  BSYNC B0 ;  /* 0x0000000000007941 */ /* 0x000fea0003800000 */
.L_x_11520:
        /* <DEDUP_REMOVED lines=10> */
.L_x_11522:
        /* <DEDUP_REMOVED lines=8> */
.L_x_11523:
        /* <DEDUP_REMOVED lines=8> */
.L_x_11524:
        /* <DEDUP_REMOVED lines=8> */
.L_x_11525:
        /* <DEDUP_REMOVED lines=8> */
.L_x_11526:
[----:B------:R-:W-:Y:S05]  /*15710*/  BRA `(.L_x_11527) ;  /* 0xffffffe400d87947 */ /* 0x000fea000383ffff */
.L_x_11481:
        /* <DEDUP_REMOVED lines=8> */
.L_x_11529:
[----:B------:R-:W-:Y:S05]  /*157a0*/  BSYNC B0 ;  /* 0x0000000000007941 */ /* 0x000fea0003800000 */
.L_x_11528:
        /* <DEDUP_REMOVED lines=10> */
.L_x_11530:
        /* <DEDUP_REMOVED lines=8> */
.L_x_11531:
        /* <DEDUP_REMOVED lines=8> */
.L_x_11532:
        /* <DEDUP_REMOVED lines=8> */
.L_x_11533:
        /* <DEDUP_REMOVED lines=8> */
.L_x_11534:
[----:B------:R-:W-:Y:S05]  /*15a50*/  BRA `(.L_x_11535) ;  /* 0xffffffe400b47947 */ /* 0x000fea000383ffff */
.L_x_11483:
[----:B------:R-:W-:Y:S01]  /*15a60*/  BSSY B0, `(.L_x_11536) ;  /* 0x0000006000007945 */ /* 0x000fe20003800000 */
[----:B------:R-:W-:Y:S01]  /*15a70*/  PLOP3.LUT P6, PT, P6, PT, PT, 0x8, 0x0 ;  /* 0x000000000000781c */ /* 0x000fe200037ce170 */
[----:B------:R-:W-:-:S12]  /*15a80*/  IMAD.MOV.U32 R15, RZ, RZ, -0x1 ;  /* 0xffffffffff0f7424 */ /* 0x000fd800078e00ff */
[----:B01-3--:R-:W-:Y:S05]  /*15a90*/  WARPSYNC.COLLECTIVE R15, `(.L_x_11537) ;  /* 0x000000000f087348 */ /* 0x00bfea0003c00000 */
[----:B------:R-:W-:Y:S01]  /*15aa0*/  VOTE.ANY R14, PT, P6 ;  /* 0x00000000000e7806 */ /* 0x000fe200030e0100 */
[----:B01-3--:R-:W-:Y:S06]  /*15ab0*/  ENDCOLLECTIVE ;  /* 0x000000000000791b */ /* 0x00bfec0003800000 */
.L_x_11537:
[----:B------:R-:W-:Y:S05]  /*15ac0*/  BSYNC B0 ;  /* 0x0000000000007941 */ /* 0x000fea0003800000 */
.L_x_11536:
        /* <DEDUP_REMOVED lines=9> */
.L_x_11538:
[----:B------:R-:W-:Y:S01]  /*15b60*/  IMAD.MOV.U32 R17, RZ, RZ, R14 ;  /* 0x000000ffff117224 */ /* 0x000fe200078e000e */
[----:B------:R-:W-:Y:S06]  /*15b70*/  BRA `(.L_x_11539) ;  /* 0xffffffe400a47947 */ /* 0x000fec000383ffff */
.L_x_11485:
[----:B------:R-:W-:Y:S01]  /*15b80*/  BSSY B0, `(.L_x_11540) ;  /* 0x0000007000007945 */ /* 0x000fe20003800000 */
[----:B------:R-:W-:Y:S02]  /*15b90*/  IMAD.MOV.U32 R13, RZ, RZ, R8 ;  /* 0x000000ffff0d7224 */ /* 0x000fe400078e0008 */
[----:B------:R-:W-:Y:S02]  /*15ba0*/  IMAD.MOV.U32 R11, RZ, RZ, 0x1f ;  /* 0x0000001fff0b7424 */ /* 0x000fe400078e00ff */
[----:B------:R-:W-:-:S07]  /*15bb0*/  IMAD.MOV.U32 R15, RZ, RZ, -0x1 ;  /* 0xffffffffff0f7424 */ /* 0x000fce00078e00ff */
[----:B01234-:R-:W-:Y:S05]  /*15bc0*/  WARPSYNC.COLLECTIVE R15, `(.L_x_11541) ;  /* 0x000000000f087348 */ /* 0x01ffea0003c00000 */
[----:B------:R0:W0:Y:S02]  /*15bd0*/  SHFL.IDX P6, R14, R13, R12, R11 ;  /* 0x0000000c0d0e7389 */ /* 0x00002400000c000b */
[----:B01234-:R-:W-:Y:S01]  /*15be0*/  ENDCOLLECTIVE ;  /* 0x000000000000791b */ /* 0x01ffe20003800000 */
.L_x_11541:
[----:B------:R-:W-:Y:S05]  /*15bf0*/  BSYNC B0 ;  /* 0x0000000000007941 */ /* 0x000fea0003800000 */
.L_x_11540:
[----:B------:R-:W-:Y:S05]  /*15c00*/  BRA `(.L_x_11484) ;  /* 0xffffffe4009c7947 */ /* 0x000fea000383ffff */
.L_x_11489:
[----:B0-----:R0:W1:Y:S02]  /*15c10*/  SYNCS.PHASECHK.TRANS64.TRYWAIT P0, [R9+URZ+0x16820], R0 ;  /* 0x01682000090075a7 */ /* 0x001064000800017f */
[----:B-1----:R-:W-:Y:S05]  /*15c20*/  @!P0 NANOSLEEP.SYNCS 0x989680 ;  /* 0x009896800000895d */ /* 0x002fea0003900000 */
[----:B------:R-:W1:Y:S02]  /*15c30*/  @!P0 SYNCS.PHASECHK.TRANS64 P0, [R9+URZ+0x16820], R0 ;  /* 0x01682000090085a7 */ /* 0x000e64000800007f */
[----:B-1----:R-:W-:Y:S05]  /*15c40*/  @!P0 BRA `(.L_x_11489) ;  /* 0xfffffffc00f08947 */ /* 0x002fea000383ffff */
[----:B------:R-:W-:Y:S05]  /*15c50*/  BRA `(.L_x_11542) ;  /* 0xffffffec00007947 */ /* 0x000fea000383ffff */
.L_x_11490:
        /* <DEDUP_REMOVED lines=11> */
.L_x_11544:
[----:B------:R-:W-:Y:S05]  /*15d10*/  BSYNC B0 ;  /* 0x0000000000007941 */ /* 0x000fea0003800000 */
.L_x_11543:
[----:B------:R-:W-:Y:S05]  /*15d20*/  BRA `(.L_x_11545) ;  /* 0xffffffe800e87947 */ /* 0x000fea000383ffff */
.L_x_11493:
[----:B------:R-:W-:Y:S01]  /*15d30*/  BSSY B1, `(.L_x_11546) ;  /* 0x0000006000017945 */ /* 0x000fe20003800000 */
[----:B------:R-:W-:-:S07]  /*15d40*/  IMAD.MOV.U32 R15, RZ, RZ, -0x1 ;  /* 0xffffffffff0f7424 */ /* 0x000fce00078e00ff */
[----:B0--3--:R-:W-:Y:S05]  /*15d50*/  WARPSYNC.COLLECTIVE R15, `(.L_x_11547) ;  /* 0x000000000f0c7348 */ /* 0x009fea0003c00000 */
[----:B------:R-:W-:Y:S02]  /*15d60*/  ELECT P6, UR62, PT ;  /* 0x00000000003e782f */ /* 0x000fe400038c0000 */
[----:B------:R-:W-:Y:S01]  /*15d70*/  MOV R14, UR62 ;  /* 0x0000003e000e7c02 */ /* 0x000fe20008000f00 */
[----:B0--3--:R-:W-:Y:S10]  /*15d80*/  ENDCOLLECTIVE ;  /* 0x000000000000791b */ /* 0x009ff40003800000 */
.L_x_11547:
[----:B------:R-:W-:Y:S05]  /*15d90*/  BSYNC B1 ;  /* 0x0000000000017941 */ /* 0x000fea0003800000 */
.L_x_11546:
[----:B------:R-:W-:Y:S05]  /*15da0*/  BRA `(.L_x_11548) ;  /* 0xffffffe800e07947 */ /* 0x000fea000383ffff */
.L_x_11495:
[----:B0-----:R0:W1:Y:S02]  /*15db0*/  SYNCS.PHASECHK.TRANS64.TRYWAIT P0, [R7+URZ], R2 ;  /* 0x00000002070075a7 */ /* 0x001064000800017f */
[----:B-1----:R-:W-:Y:S05]  /*15dc0*/  @!P0 NANOSLEEP.SYNCS 0x989680 ;  /* 0x009896800000895d */ /* 0x002fea0003900000 */
[----:B------:R-:W1:Y:S02]  /*15dd0*/  @!P0 SYNCS.PHASECHK.TRANS64 P0, [R7+URZ], R2 ;  /* 0x00000002070085a7 */ /* 0x000e64000800007f */
[----:B-1----:R-:W-:Y:S05]  /*15de0*/  @!P0 BRA `(.L_x_11495) ;  /* 0xfffffffc00f08947 */ /* 0x002fea000383ffff */
[----:B------:R-:W-:Y:S05]  /*15df0*/  BRA `(.L_x_11549) ;  /* 0xffffffec00147947 */ /* 0x000fea000383ffff */
.L_x_11496:
[----:B-1----:R1:W2:Y:S02]  /*15e00*/  SYNCS.PHASECHK.TRANS64.TRYWAIT P0, [R3+URZ], R0 ;  /* 0x00000000030075a7 */ /* 0x0022a4000800017f */
[----:B--2---:R-:W-:Y:S05]  /*15e10*/  @!P0 NANOSLEEP.SYNCS 0x989680 ;  /* 0x009896800000895d */ /* 0x004fea0003900000 */
[----:B------:R-:W2:Y:S02]  /*15e20*/  @!P0 SYNCS.PHASECHK.TRANS64 P0, [R3+URZ], R0 ;  /* 0x00000000030085a7 */ /* 0x000ea4000800007f */
[----:B--2---:R-:W-:Y:S05]  /*15e30*/  @!P0 BRA `(.L_x_11496) ;  /* 0xfffffffc00f08947 */ /* 0x004fea000383ffff */
[----:B------:R-:W-:Y:S05]  /*15e40*/  BRA `(.L_x_11550) ;  /* 0xffffffec00087947 */ /* 0x000fea000383ffff */
.L_x_11498:
[----:B-1----:R1:W2:Y:S02]  /*15e50*/  SYNCS.PHASECHK.TRANS64.TRYWAIT P0, [R5+URZ], R2 ;  /* 0x00000002050075a7 */ /* 0x0022a4000800017f */
[----:B--2---:R-:W-:Y:S05]  /*15e60*/  @!P0 NANOSLEEP.SYNCS 0x989680 ;  /* 0x009896800000895d */ /* 0x004fea0003900000 */
[----:B------:R-:W2:Y:S02]  /*15e70*/  @!P0 SYNCS.PHASECHK.TRANS64 P0, [R5+URZ], R2 ;  /* 0x00000002050085a7 */ /* 0x000ea4000800007f */
[----:B--2---:R-:W-:Y:S05]  /*15e80*/  @!P0 BRA `(.L_x_11498) ;  /* 0xfffffffc00f08947 */ /* 0x004fea000383ffff */
[----:B------:R-:W-:Y:S05]  /*15e90*/  BRA `(.L_x_11551) ;  /* 0xffffffec000c7947 */ /* 0x000fea000383ffff */
.L_x_11552:
        /* <DEDUP_REMOVED lines=14> */
.L_x_12786:


//--------------------- .text._ZN7cutlass13device_kernelIN5flash11enable_sm90INS1_16FlashAttnFwdSm90INS1_25CollectiveMainloopFwdSm90ILi2EN4cute5tupleIJNS5_1CILi1EEES8_S8_EEENS6_IJNS7_ILi192EEENS7_ILi128EEENS7_ILi64EEEEEELi64ENS_10bfloat16_tEfNS_4arch4Sm90ELb0ELb1ELb1ELb1ELb0ELb1ELb0ELb1ELb1ELb0ELb0ELb0EEENS1_21CollectiveEpilogueFwdINS6_IJSA_SC_SB_EEES9_SE_SG_Li384ELb1ELb0ELb0ELb0EEENS1_36VarlenDynamicPersistentTileSchedulerILi192ELi128ELi384ELi32ELb0ELb0ELb1ELb1ELb0ELb1EEEEEEEEEvNT_6ParamsE --------------------------
	.section	.text._ZN7cutlass13device_kernelIN5flash11enable_sm90INS1_16FlashAttnFwdSm90INS1_25CollectiveMainloopFwdSm90ILi2EN4cute5tupleIJNS5_1CILi1EEES8_S8_EEENS6_IJNS7_ILi192EEENS7_ILi128EEENS7_ILi64EEEEEELi64ENS_10bfloat16_tEfNS_4arch4Sm90ELb0ELb1ELb1ELb1ELb0ELb1ELb0ELb1ELb1ELb0ELb0ELb0EEENS1_21CollectiveEpilogueFwdINS6_IJSA_SC_SB_EEES9_SE_SG_Li384ELb1ELb0ELb0ELb0EEENS1_36VarlenDynamicPersistentTileSchedulerILi192ELi128ELi384ELi32ELb0ELb0ELb1ELb1ELb0ELb1EEEEEEEEEvNT_6ParamsE,"ax",@progbits
	.align	128
.text._ZN7cutlass13device_kernelIN5flash11enable_sm90INS1_16FlashAttnFwdSm90INS1_25CollectiveMainloopFwdSm90ILi2EN4cute5tupleIJNS5_1CILi1EEES8_S8_EEENS6_IJNS7_ILi192EEENS7_ILi128EEENS7_ILi64EEEEEELi64ENS_10bfloat16_tEfNS_4arch4Sm90ELb0ELb1ELb1ELb1ELb0ELb1ELb0ELb1ELb1ELb0ELb0ELb0EEENS1_21CollectiveEpilogueFwdINS6_IJSA_SC_SB_EEES9_SE_SG_Li384ELb1ELb0ELb0ELb0EEENS1_36VarlenDynamicPersistentTileSchedulerILi192ELi128ELi384ELi32ELb0ELb0ELb1ELb1ELb0ELb1EEEEEEEEEvNT_6ParamsE:
        .type           _ZN7cutlass13device_kernelIN5flash11enable_sm90INS1_16FlashAttnFwdSm90INS1_25CollectiveMainloopFwdSm90ILi2EN4cute5tupleIJNS5_1CILi1EEES8_S8_EEENS6_IJNS7_ILi192EEENS7_ILi128EEENS7_ILi64EEEEEELi64ENS_10bfloat16_tEfNS_4arch4Sm90ELb0ELb1ELb1ELb1ELb0ELb1ELb0ELb1ELb1ELb0ELb0ELb0EEENS1_21CollectiveEpilogueFwdINS6_IJSA_SC_SB_EEES9_SE_SG_Li384ELb1ELb0ELb0ELb0EEENS1_36VarlenDynamicPersistentTileSchedulerILi192ELi128ELi384ELi32ELb0ELb0ELb1ELb1ELb0ELb1EEEEEEEEEvNT_6ParamsE,@function
        .size           _ZN7cutlass13device_kernelIN5flash11enable_sm90INS1_16FlashAttnFwdSm90INS1_25CollectiveMainloopFwdSm90ILi2EN4cute5tupleIJNS5_1CILi1EEES8_S8_EEENS6_IJNS7_ILi192EEENS7_ILi128EEENS7_ILi64EEEEEELi64ENS_10bfloat16_tEfNS_4arch4Sm90ELb0ELb1ELb1ELb1ELb0ELb1ELb0ELb1ELb1ELb0ELb0ELb0EEENS1_21CollectiveEpilogueFwdINS6_IJSA_SC_SB_EEES9_SE_SG_Li384ELb1ELb0ELb0ELb0EEENS1_36VarlenDynamicPersistentTileSchedulerILi192ELi128ELi384ELi32ELb0ELb0ELb1ELb1ELb0ELb1EEEEEEEEEvNT_6ParamsE,(.L_x_12787 - _ZN7cutlass13device_kernelIN5flash11enable_sm90INS1_16FlashAttnFwdSm90INS1_25CollectiveMainloopFwdSm90ILi2EN4cute5tupleIJNS5_1CILi1EEES8_S8_EEENS6_IJNS7_ILi192EEENS7_ILi128EEENS7_ILi64EEEEEELi64ENS_10bfloat16_tEfNS_4arch4Sm90ELb0ELb1ELb1ELb1ELb0ELb1ELb0ELb1ELb1ELb0ELb0ELb0EEENS1_21CollectiveEpilogueFwdINS6_IJSA_SC_SB_EEES9_SE_SG_Li384ELb1ELb0ELb0ELb0EEENS1_36VarlenDynamicPersistentTileSchedulerILi192ELi128ELi384ELi32ELb0ELb0ELb1ELb1ELb0ELb1EEEEEEEEEvNT_6ParamsE)
        .other          _ZN7cutlass13device_kernelIN5flash11enable_sm90INS1_16FlashAttnFwdSm90INS1_25CollectiveMainloopFwdSm90ILi2EN4cute5tupleIJNS5_1CILi1EEES8_S8_EEENS6_IJNS7_ILi192EEENS7_ILi128EEENS7_ILi64EEEEEELi64ENS_10bfloat16_tEfNS_4arch4Sm90ELb0ELb1ELb1ELb1ELb0ELb1ELb0ELb1ELb1ELb0ELb0ELb0EEENS1_21CollectiveEpilogueFwdINS6_IJSA_SC_SB_EEES9_SE_SG_Li384ELb1ELb0ELb0ELb0EEENS1_36VarlenDynamicPersistentTileSchedulerILi192ELi128ELi384ELi32ELb0ELb0ELb1ELb1ELb0ELb1EEEEEEEEEvNT_6ParamsE,@"STO_CUDA_ENTRY STV_DEFAULT"
_ZN7cutlass13device_kernelIN5flash11enable_sm90INS1_16FlashAttnFwdSm90INS1_25CollectiveMainloopFwdSm90ILi2EN4cute5tupleIJNS5_1CILi1EEES8_S8_EEENS6_IJNS7_ILi192EEENS7_ILi128EEENS7_ILi64EEEEEELi64ENS_10bfloat16_tEfNS_4arch4Sm90ELb0ELb1ELb1ELb1ELb0ELb1ELb0ELb1ELb1ELb0ELb0ELb0EEENS1_21CollectiveEpilogueFwdINS6_IJSA_SC_SB_EEES9_SE_SG_Li384ELb1ELb0ELb0ELb0EEENS1_36VarlenDynamicPersistentTileSchedulerILi192ELi128ELi384ELi32ELb0ELb0ELb1ELb1ELb0ELb1EEEEEEEEEvNT_6ParamsE:
        /* <DEDUP_REMOVED lines=27> */
.L_x_11554:
[----:B------:R-:W-:Y:S05]  /*01b0*/  BSYNC B0 ;  /* 0x0000000000007941 */ /* 0x000fea0003800000 */
.L_x_11553:
        /* <DEDUP_REMOVED lines=41> */
.L_x_11555:
        /* <DEDUP_REMOVED lines=22> */
.L_x_11556:
        /* <DEDUP_REMOVED lines=18> */
.L_x_11557:
        /* <DEDUP_REMOVED lines=22> */
.L_x_11558:
        /* <DEDUP_REMOVED lines=22> */
.L_x_11559:
        /* <DEDUP_REMOVED lines=8> */
.L_x_11562:
[----:B------:R-:W-:-:S08]  /*0a10*/  NOP ;  /* 0x0000000000007918 */ /* 0x000fd00000000000 */
[----:B------:R-:W0:Y:S02]  /*0a20*/  USETMAXREG.TRY_ALLOC.CTAPOOL UP0, 0xa0 ;  /* 0x000000a0000079c8 */ /* 0x000e240008000600 */
[----:B0-----:R-:W-:-:S13]  /*0a30*/  PLOP3.LUT P0, PT, PT, PT, UP0, 0x80, 0x0 ;  /* 0x000000000000781c */ /* 0x001fda0003f0f008 */
[----:B------:R-:W-:Y:S05]  /*0a40*/  @!P0 BRA `(.L_x_11562) ;  /* 0xfffffffc00f08947 */ /* 0x000fea000383ffff */
[----:B------:R-:W0:Y:S01]  /*0a50*/  S2R R0, SR_TID.X ;  /* 0x0000000000007919 */ /* 0x000e220000002100 */
[----:B------:R-:W1:Y:S01]  /*0a60*/  S2UR UR5, SR_CgaCtaId ;  /* 0x00000000000579c3 */ /* 0x000e620000008800 */
[----:B------:R-:W-:Y:S01]  /*0a70*/  UMOV UR4, 0x400 ;  /* 0x0000040000047882 */ /* 0x000fe20000000000 */
[----:B------:R-:W-:-:S06]  /*0a80*/  LOP3.LUT R22, R22, 0xefffffff, RZ, 0xc0, !PT ;  /* 0xefffffff16167812 */ /* 0x000fcc00078ec0ff */
[----:B------:R-:W-:Y:S06]  /*0a90*/  BAR.ARV 0x8, 0x1a0 ;  /* 0x0206800000007b1d */ /* 0x000fec0000002000 */
[----:B-1----:R-:W-:-:S06]  /*0aa0*/  ULEA UR4, UR5, UR4, 0x18 ;  /* 0x0000000405047291 */ /* 0x002fcc000f8ec03f */
[----:B------:R-:W-:Y:S01]  /*0ab0*/  IMAD.U32 R2, RZ, RZ, UR4 ;  /* 0x00000004ff027e24 */ /* 0x000fe2000f8e00ff */
[----:B0-----:R-:W-:Y:S01]  /*0ac0*/  SHF.R.U32.HI R0, RZ, 0x7, R0 ;  /* 0x00000007ff007819 */ /* 0x001fe20000011600 */
[----:B------:R-:W-:-:S03]  /*0ad0*/  ULDC UR4, c[0x0][0xc14] ;  /* 0x0003050000047ab9 */ /* 0x000fc60000000800 */
[----:B------:R-:W-:-:S13]  /*0ae0*/  ISETP.NE.AND P0, PT, R0, 0x1, PT ;  /* 0x000000010000780c */ /* 0x000fda0003f05270 */
[----:B------:R-:W-:Y:S01]  /*0af0*/  @P0 LOP3.LUT R22, R22, 0x10000000, RZ, 0xfc, !PT ;  /* 0x1000000016160812 */ /* 0x000fe200078efcff */
[----:B------:R-:W-:Y:S08]  /*0b00*/  @!P0 BAR.ARV 0x9, 0x100 ;  /* 0x0244000000008b1d */ /* 0x000ff00000002000 */
[----:B------:R-:W-:Y:S06]  /*0b10*/  BAR.SYNC.DEFER_BLOCKING 0x5, 0x1a0 ;  /* 0x0146800000007b1d */ /* 0x000fec0000010000 */
[----:B------:R-:W0:Y:S02]  /*0b20*/  LDS.128 R8, [R2+0x168d0] ;  /* 0x0168d00002087984 */ /* 0x000e240000000c00 */
[----:B------:R-:W-:Y:S06]  /*0b30*/  BAR.ARV 0x4, 0x1a0 ;  /* 0x0106800000007b1d */ /* 0x000fec0000002000 */
[----:B0-----:R-:W-:-:S13]  /*0b40*/  ISETP.GE.AND P0, PT, R11, UR4, PT ;  /* 0x000000040b007c0c */ /* 0x001fda000bf06270 */
[----:B------:R-:W-:Y:S05]  /*0b50*/  @P0 BRA `(.L_x_11563) ;  /* 0x000001d400780947 */ /* 0x000fea0003800000 */
[----:B------:R-:W0:Y:S01]  /*0b60*/  S2R R0, SR_TID.X ;  /* 0x0000000000007919 */ /* 0x000e220000002100 */
[----:B------:R-:W-:Y:S01]  /*0b70*/  CS2R R18, SRZ ;  /* 0x0000000000127805 */ /* 0x000fe2000001ff00 */
[----:B------:R-:W-:Y:S01]  /*0b80*/  IMAD.MOV.U32 R16, RZ, RZ, RZ ;  /* 0x000000ffff107224 */ /* 0x000fe200078e00ff */
[----:B------:R-:W-:Y:S01]  /*0b90*/  ULOP3.LUT UR37, UR36, 0x1, URZ, 0xfc, !UPT ;  /* 0x0000000124257892 */ /* 0x000fe2000f8efc3f */
[----:B0-----:R-:W-:-:S05]  /*0ba0*/  VIADD R0, R0, 0xffffff80 ;  /* 0xffffff8000007836 */ /* 0x001fca0000000000 */
[----:B------:R-:W-:-:S04]  /*0bb0*/  SHF.R.S32.HI R3, RZ, 0x1f, R0 ;  /* 0x0000001fff037819 */ /* 0x000fc80000011400 */
[CC--:B------:R-:W-:Y:S02]  /*0bc0*/  LEA.HI R5, R3.reuse, R0.reuse, RZ, 0x2 ;  /* 0x0000000003057211 */ /* 0x0c0fe400078f10ff */
[----:B------:R-:W-:Y:S02]  /*0bd0*/  LEA.HI R4, R3, R0, RZ, 0x7 ;  /* 0x0000000003047211 */ /* 0x000fe400078f38ff */
[----:B------:R-:W-:Y:S02]  /*0be0*/  SHF.R.S32.HI R17, RZ, 0x2, R5 ;  /* 0x00000002ff117819 */ /* 0x000fe40000011405 */
[----:B------:R-:W-:Y:S02]  /*0bf0*/  LOP3.LUT R5, R5, 0xfffffffc, RZ, 0xc0, !PT ;  /* 0xfffffffc05057812 */ /* 0x000fe400078ec0ff */
[----:B------:R-:W-:Y:S01]  /*0c00*/  LOP3.LUT R7, R4, 0xffffff80, RZ, 0xc0, !PT ;  /* 0xffffff8004077812 */ /* 0x000fe200078ec0ff */
[----:B------:R-:W-:Y:S02]  /*0c10*/  VIADD R12, R17, 0x60 ;  /* 0x00000060110c7836 */ /* 0x000fe40000000000 */
[----:B------:R-:W-:-:S02]  /*0c20*/  IMAD.IADD R13, R0, 0x1, -R5 ;  /* 0x00000001000d7824 */ /* 0x000fc400078e0a05 */
[----:B------:R-:W-:Y:S01]  /*0c30*/  IMAD.SHL.U32 R5, R12, 0x40, RZ ;  /* 0x000000400c057824 */ /* 0x000fe200078e00ff */
[----:B------:R-:W-:Y:S01]  /*0c40*/  SHF.R.S32.HI R8, RZ, 0x1f, R12 ;  /* 0x0000001fff087819 */ /* 0x000fe2000001140c */
[----:B------:R-:W-:Y:S01]  /*0c50*/  IMAD.SHL.U32 R4, R13, 0x8, RZ ;  /* 0x000000080d047824 */ /* 0x000fe200078e00ff */
[----:B------:R0:W-:Y:S01]  /*0c60*/  STL [R1+0x3c], R13 ;  /* 0x00003c0d01007387 */ /* 0x0001e20000100800 */
[----:B------:R-:W-:Y:S01]  /*0c70*/  IMAD.IADD R7, R0, 0x1, -R7 ;  /* 0x0000000100077824 */ /* 0x000fe200078e0a07 */
[----:B------:R-:W-:Y:S02]  /*0c80*/  LEA.HI R8, R8, R12, RZ, 0x3 ;  /* 0x0000000c08087211 */ /* 0x000fe400078f18ff */
[----:B------:R-:W-:Y:S02]  /*0c90*/  LOP3.LUT R5, R5, 0x1c0, RZ, 0xc0, !PT ;  /* 0x000001c005057812 */ /* 0x000fe400078ec0ff */
[----:B------:R-:W-:Y:S01]  /*0ca0*/  LEA.HI R0, R3, R0, RZ, 0x5 ;  /* 0x0000000003007211 */ /* 0x000fe200078f28ff */
[----:B------:R-:W-:Y:S01]  /*0cb0*/  IMAD.SHL.U32 R8, R8, 0x40, RZ ;  /* 0x0000004008087824 */ /* 0x000fe200078e00ff */
[----:B------:R-:W-:-:S02]  /*0cc0*/  LOP3.LUT R4, R5, 0x38, R4, 0xf8, !PT ;  /* 0x0000003805047812 */ /* 0x000fc400078ef804 */
[----:B------:R-:W-:Y:S02]  /*0cd0*/  SHF.R.U32.HI R5, RZ, 0x3, R5 ;  /* 0x00000003ff057819 */ /* 0x000fe40000011605 */
[----:B------:R-:W-:Y:S02]  /*0ce0*/  LOP3.LUT R12, R8, 0xfffffe00, RZ, 0xc0, !PT ;  /* 0xfffffe00080c7812 */ /* 0x000fe400078ec0ff */
[----:B------:R-:W-:Y:S02]  /*0cf0*/  SHF.R.S32.HI R3, RZ, 0x5, R0 ;  /* 0x00000005ff037819 */ /* 0x000fe40000011400 */
[----:B------:R-:W-:Y:S01]  /*0d00*/  LOP3.LUT R5, R12, R4, R5, 0xf6, !PT ;  /* 0x000000040c057212 */ /* 0x000fe200078ef605 */
[----:B------:R0:W-:Y:S01]  /*0d10*/  STL [R1+0x28], R12 ;  /* 0x0000280c01007387 */ /* 0x0001e20000100800 */
[----:B------:R-:W-:-:S03]  /*0d20*/  SHF.R.S32.HI R6, RZ, 0x1f, R7 ;  /* 0x0000001fff067819 */ /* 0x000fc60000011407 */
[----:B------:R0:W-:Y:S01]  /*0d30*/  STL [R1+0x14], R9 ;  /* 0x0000140901007387 */ /* 0x0001e20000100800 */
[----:B------:R-:W-:Y:S01]  /*0d40*/  IMAD R0, R5, 0x2, R2 ;  /* 0x0000000205007824 */ /* 0x000fe200078e0202 */
[----:B------:R-:W-:Y:S02]  /*0d50*/  LEA.HI R6, R6, R7, RZ, 0x2 ;  /* 0x0000000706067211 */ /* 0x000fe400078f10ff */
[----:B------:R0:W-:Y:S02]  /*0d60*/  STL [R1+0x18], R10 ;  /* 0x0000180a01007387 */ /* 0x0001e40000100800 */
[----:B------:R-:W-:Y:S02]  /*0d70*/  LOP3.LUT R6, R6, 0x7ffffffc, RZ, 0xc0, !PT ;  /* 0x7ffffffc06067812 */ /* 0x000fe400078ec0ff */
[----:B------:R0:W-:Y:S03]  /*0d80*/  STL [R1+0x1c], R11 ;  /* 0x00001c0b01007387 */ /* 0x0001e60000100800 */
[----:B------:R-:W-:Y:S01]  /*0d90*/  IMAD.IADD R155, R7, 0x1, -R6 ;  /* 0x00000001079b7824 */ /* 0x000fe200078e0a06 */
[----:B------:R0:W-:Y:S04]  /*0da0*/  STL [R1+0x34], RZ ;  /* 0x000034ff01007387 */ /* 0x0001e80000100800 */
[----:B------:R0:W-:Y:S04]  /*0db0*/  STL [R1], RZ ;  /* 0x000000ff01007387 */ /* 0x0001e80000100800 */
[----:B------:R0:W-:Y:S02]  /*0dc0*/  STL [R1+0x40], R0 ;  /* 0x0000400001007387 */ /* 0x0001e40000100800 */
.L_x_11777:
[----:B------:R-:W2:Y:S01]  /*0dd0*/  LDL R34, [R1+0x1c] ;  /* 0x00001c0001227983 */ /* 0x000ea20000100800 */
[----:B------:R-:W-:Y:S05]  /*0de0*/  YIELD ;  /* 0x0000000000007946 */ /* 0x000fea0003800000 */
[----:B------:R-:W-:Y:S01]  /*0df0*/  ULDC.64 UR4, c[0x0][0xa28] ;  /* 0x00028a0000047ab9 */ /* 0x000fe20000000a00 */
[----:B-1-345:R-:W2:Y:S01]  /*0e00*/  LDC.64 R6, c[0x0][0xa08] ;  /* 0x00028200ff067b82 */ /* 0x03aea20000000a00 */
        /* <DEDUP_REMOVED lines=43> */
.L_x_11564:
        /* <DEDUP_REMOVED lines=13> */
.L_x_11565:
[----:B------:R-:W-:Y:S05]  /*1190*/  @!P0 BRA `(.L_x_11566) ;  /* 0x00000000000c8947 */ /* 0x000fea0003800000 */
[----:B-1----:R-:W3:Y:S04]  /*11a0*/  LDG.E R4, desc[UR38][R10.64] ;  /* 0x000000260a047981 */ /* 0x002ee8000c1e1900 */
[----:B------:R-:W3:Y:S02]  /*11b0*/  LDG.E R31, desc[UR38][R10.64+0x4] ;  /* 0x000004260a1f7981 */ /* 0x000ee4000c1e1900 */
[----:B---3--:R-:W-:-:S07]  /*11c0*/  IMAD.IADD R31, R31, 0x1, -R4 ;  /* 0x000000011f1f7824 */ /* 0x008fce00078e0a04 */
.L_x_11566:
        /* <DEDUP_REMOVED lines=40> */
.L_x_11569:
[----:B------:R-:W-:-:S13]  /*1450*/  ISETP.NE.AND P0, PT, R11, 0x1, PT ;  /* 0x000000010b00780c */ /* 0x000fda0003f05270 */
[----:B------:R-:W1:Y:S02]  /*1460*/  @P0 LDC.64 R4, c[0x0][0x9e8] ;  /* 0x00027a00ff040b82 */ /* 0x000e640000000a00 */
[----:B-1----:R-:W-:-:S05]  /*1470*/  @P0 IMAD.HI.U32 R4, R3, R4, RZ ;  /* 0x0000000403040227 */ /* 0x002fca00078e00ff */
[----:B------:R-:W-:-:S07]  /*1480*/  @P0 SHF.R.U32.HI R3, RZ, R5, R4 ;  /* 0x00000005ff030219 */ /* 0x000fce0000011604 */
.L_x_11570:
[----:B------:R-:W-:Y:S05]  /*1490*/  BSYNC B0 ;  /* 0x0000000000007941 */ /* 0x000fea0003800000 */
.L_x_11568:
[----:B------:R-:W-:-:S05]  /*14a0*/  IMAD R3, R3, R11, R11 ;  /* 0x0000000b03037224 */ /* 0x000fca00078e020b */
[----:B------:R-:W-:-:S07]  /*14b0*/  VIMNMX R0, R0, R3, PT ;  /* 0x0000000300007248 */ /* 0x000fce0003fe0100 */
.L_x_11567:
        /* <DEDUP_REMOVED lines=15> */
.L_x_11573:
[----:B------:R-:W-:Y:S01]  /*15b0*/  ISETP.NE.AND P0, PT, R11, 0x1, PT ;  /* 0x000000010b00780c */ /* 0x000fe20003f05270 */
[----:B------:R-:W-:-:S12]  /*15c0*/  IMAD.MOV.U32 R4, RZ, RZ, R27 ;  /* 0x000000ffff047224 */ /* 0x000fd800078e001b */
[----:B------:R-:W1:Y:S02]  /*15d0*/  @P0 LDC.64 R6, c[0x0][0x9e8] ;  /* 0x00027a00ff060b82 */ /* 0x000e640000000a00 */
[----:B-1----:R-:W-:-:S05]  /*15e0*/  @P0 IMAD.HI.U32 R6, R27, R6, RZ ;  /* 0x000000061b060227 */ /* 0x002fca00078e00ff */
[----:B------:R-:W-:-:S07]  /*15f0*/  @P0 SHF.R.U32.HI R4, RZ, R7, R6 ;  /* 0x00000007ff040219 */ /* 0x000fce0000011606 */
.L_x_11574:
[----:B------:R-:W-:Y:S05]  /*1600*/  BSYNC B0 ;  /* 0x0000000000007941 */ /* 0x000fea0003800000 */
.L_x_11572:
[----:B------:R-:W-:-:S05]  /*1610*/  IMAD R4, R4, R11, RZ ;  /* 0x0000000b04047224 */ /* 0x000fca00078e02ff */
[----:B------:R-:W-:-:S07]  /*1620*/  VIMNMX R3, R3, R4, !PT ;  /* 0x0000000403037248 */ /* 0x000fce0007fe0100 */
.L_x_11571:
        /* <DEDUP_REMOVED lines=43> */
.L_x_11577:
[----:B------:R-:W-:Y:S05]  /*18e0*/  BSYNC B6 ;  /* 0x0000000000067941 */ /* 0x000fea0003800000 */
.L_x_11576:
        /* <DEDUP_REMOVED lines=20> */
.L_x_11579:
[----:B------:R-:W-:Y:S05]  /*1a30*/  BSYNC B6 ;  /* 0x0000000000067941 */ /* 0x000fea0003800000 */
.L_x_11578:
[----:B------:R-:W-:Y:S01]  /*1a40*/  ULDC.64 UR4, c[0x0][0x9f8] ;  /* 0x00027e0000047ab9 */ /* 0x000fe20000000a00 */
[----:B------:R-:W-:Y:S01]  /*1a50*/  IMAD.MOV.U32 R3, RZ, RZ, R34 ;  /* 0x000000ffff037224 */ /* 0x000fe200078e0022 */
[----:B------:R-:W-:Y:S01]  /*1a60*/  ISETP.NE.U32.AND P0, PT, RZ, UR4, PT ;  /* 0x00000004ff007c0c */ /* 0x000fe2000bf05070 */
[----:B------:R-:W3:Y:S01]  /*1a70*/  LDL R20, [R1+0x3c] ;  /* 0x00003c0001147983 */ /* 0x000ee20000100800 */
[----:B------:R-:W1:Y:S08]  /*1a80*/  LDC R0, c[0x0][0x428] ;  /* 0x00010a00ff007b82 */ /* 0x000e700000000800 */
[----:B------:R-:W4:Y:S01]  /*1a90*/  LDC.64 R4, c[0x0][0x2f0] ;  /* 0x0000bc00ff047b82 */ /* 0x000f220000000a00 */
[----:B------:R-:W-:Y:S01]  /*1aa0*/  ISETP.NE.AND.EX P0, PT, RZ, UR5, PT, P0 ;  /* 0x00000005ff007c0c */ /* 0x000fe2000bf05300 */
[----:B------:R-:W0:Y:S01]  /*1ab0*/  S2R R21, SR_TID.X ;  /* 0x0000000000157919 */ /* 0x000e220000002100 */
[----:B--2---:R-:W-:Y:S01]  /*1ac0*/  IMAD.MOV.U32 R13, RZ, RZ, R33 ;  /* 0x000000ffff0d7224 */ /* 0x004fe200078e0021 */
[----:B------:R-:W-:Y:S01]  /*1ad0*/  ULDC.64 UR6, c[0x0][0xa08] ;  /* 0x0002820000067ab9 */ /* 0x000fe20000000a00 */
[----:B------:R-:W-:Y:S01]  /*1ae0*/  ULDC.64 UR4, c[0x0][0x2f8] ;  /* 0x0000be0000047ab9 */ /* 0x000fe20000000a00 */
[----:B------:R-:W-:-:S02]  /*1af0*/  SHF.R.S32.HI R84, RZ, 0x1f, R17 ;  /* 0x0000001fff547819 */ /* 0x000fc40000011411 */
[----:B------:R-:W2:Y:S08]  /*1b00*/  LDC R71, c[0x0][0x3d4] ;  /* 0x0000f500ff477b82 */ /* 0x000eb00000000800 */
[----:B------:R-:W0:Y:S02]  /*1b10*/  @P0 LDC.64 R6, c[0x0][0x9f8] ;  /* 0x00027e00ff060b82 */ /* 0x000e240000000a00 */
[----:B0-----:R-:W-:-:S05]  /*1b20*/  @P0 IMAD.WIDE R6, R34, 0x4, R6 ;  /* 0x0000000422060825 */ /* 0x001fca00078e0206 */
[----:B------:R4:W2:Y:S01]  /*1b30*/  @P0 LDG.E R3, desc[UR38][R6.64] ;  /* 0x0000002606030981 */ /* 0x0008a2000c1e1900 */
[----:B------:R-:W-:Y:S01]  /*1b40*/  SHF.R.U32.HI R38, RZ, 0x7, R21 ;  /* 0x00000007ff267819 */ /* 0x000fe20000011615 */
[----:B------:R-:W-:Y:S01]  /*1b50*/  IMAD.IADD R34, R32, 0x1, R31 ;  /* 0x0000000120227824 */ /* 0x000fe200078e021f */
[----:B-1----:R-:W-:Y:S01]  /*1b60*/  ISETP.NE.AND P0, PT, R0, 0x1, PT ;  /* 0x000000010000780c */ /* 0x002fe20003f05270 */
[----:B------:R-:W-:Y:S01]  /*1b70*/  VIADD R14, R21, 0xffffff80 ;  /* 0xffffff80150e7836 */ /* 0x000fe20000000000 */
[C---:B------:R-:W-:Y:S01]  /*1b80*/  ISETP.NE.AND P6, PT, R38.reuse, 0x1, PT ;  /* 0x000000012600780c */ /* 0x040fe20003fc5270 */
[----:B------:R-:W-:Y:S01]  /*1b90*/  VIADD R74, R38, 0x8 ;  /* 0x00000008264a7836 */ /* 0x000fe20000000000 */
[----:B------:R-:W-:Y:S01]  /*1ba0*/  SHF.R.S32.HI R37, RZ, 0x1f, R34 ;  /* 0x0000001fff257819 */ /* 0x000fe20000011422 */
[----:B------:R-:W2:Y:S01]  /*1bb0*/  LDL R38, [R1+0x28] ;  /* 0x0000280001267983 */ /* 0x000ea20000100800 */
[----:B------:R-:W-:Y:S01]  /*1bc0*/  SHF.R.S32.HI R21, RZ, 0x1f, R14 ;  /* 0x0000001fff157819 */ /* 0x000fe2000001140e */
[----:B----4-:R-:W-:Y:S01]  /*1bd0*/  IMAD.WIDE.U32 R6, R34, R4, RZ ;  /* 0x0000000422067225 */ /* 0x010fe200078e00ff */
[----:B------:R-:W-:-:S02]  /*1be0*/  SHF.L.U64.HI R80, R4, 0x7, R5 ;  /* 0x0000000704507819 */ /* 0x000fc40000010205 */
[----:B------:R-:W-:Y:S01]  /*1bf0*/  LEA.HI R36, R21, R14, RZ, 0x2 ;  /* 0x0000000e15247211 */ /* 0x000fe200078f10ff */
[----:B------:R-:W-:Y:S02]  /*1c00*/  IMAD R8, R37, R4, RZ ;  /* 0x0000000425087224 */ /* 0x000fe400078e02ff */
[----:B------:R-:W0:Y:S01]  /*1c10*/  @P0 LDC R0, c[0x0][0x42c] ;  /* 0x00010b00ff000b82 */ /* 0x000e220000000800 */
[----:B------:R-:W-:Y:S01]  /*1c20*/  IMAD.SHL.U32 R79, R4, 0x80, RZ ;  /* 0x00000080044f7824 */ /* 0x000fe200078e00ff */
[----:B------:R-:W-:Y:S01]  /*1c30*/  SHF.R.S32.HI R36, RZ, 0x1f, R36 ;  /* 0x0000001fff247819 */ /* 0x000fe20000011424 */
[----:B------:R-:W-:-:S03]  /*1c40*/  VIADD R39, R17, 0x60 ;  /* 0x0000006011277836 */ /* 0x000fc60000000000 */
[----:B------:R-:W-:Y:S01]  /*1c50*/  LEA.HI R36, R36, R17, RZ, 0x3 ;  /* 0x0000001124247211 */ /* 0x000fe200078f18ff */
[----:B------:R-:W-:Y:S01]  /*1c60*/  IMAD.SHL.U32 R73, R39, 0x40, RZ ;  /* 0x0000004027497824 */ /* 0x000fe200078e00ff */
[----:B------:R-:W1:Y:S01]  /*1c70*/  @P0 LDC R9, c[0x0][0x430] ;  /* 0x00010c00ff090b82 */ /* 0x000e620000000800 */
[----:B0-----:R-:W-:-:S05]  /*1c80*/  @P0 IMAD.HI.U32 R0, R33, R0, RZ ;  /* 0x0000000021000227 */ /* 0x001fca00078e00ff */
[----:B-1----:R-:W-:Y:S01]  /*1c90*/  @P0 SHF.R.U32.HI R13, RZ, R9, R0 ;  /* 0x00000009ff0d0219 */ /* 0x002fe20000011600 */
        /* <DEDUP_REMOVED lines=9> */
[----:B------:R-:W-:Y:S02]  /*1d30*/  IMAD.IADD R7, R7, 0x1, R9 ;  /* 0x0000000107077824 */ /* 0x000fe400078e0209 */
[----:B------:R-:W0:Y:S01]  /*1d40*/  LDC.64 R8, c[0x0][0x3d8] ;  /* 0x0000f600ff087b82 */ /* 0x000e220000000a00 */
[----:B------:R-:W-:-:S05]  /*1d50*/  LOP3.LUT R36, R36, 0xfffffff8, RZ, 0xc0, !PT ;  /* 0xfffffff824247812 */ /* 0x000fca00078ec0ff */
[----:B------:R-:W-:-:S04]  /*1d60*/  IMAD.IADD R85, R17, 0x1, -R36 ;  /* 0x0000000111557824 */ /* 0x000fc800078e0a24 */
[----:B------:R-:W-:Y:S01]  /*1d70*/  IMAD.SHL.U32 R66, R85, 0x40, RZ ;  /* 0x0000004055427824 */ /* 0x000fe200078e00ff */
[----:B------:R-:W-:-:S04]  /*1d80*/  LOP3.LUT R73, R73, 0x1c0, RZ, 0xc0, !PT ;  /* 0x000001c049497812 */ /* 0x000fc800078ec0ff */
[----:B------:R-:W-:Y:S02]  /*1d90*/  LOP3.LUT R66, R66, 0x1c0, RZ, 0xc0, !PT ;  /* 0x000001c042427812 */ /* 0x000fe400078ec0ff */
[----:B------:R-:W-:Y:S02]  /*1da0*/  SHF.R.U32.HI R70, RZ, 0x3, R73 ;  /* 0x00000003ff467819 */ /* 0x000fe40000011649 */
[----:B------:R-:W-:Y:S02]  /*1db0*/  LOP3.LUT R22, R22, 0xfffffffb, RZ, 0xc0, !PT ;  /* 0xfffffffb16167812 */ /* 0x000fe400078ec0ff */
[C---:B0-----:R-:W-:Y:S01]  /*1dc0*/  SHF.L.U64.HI R78, R8.reuse, 0x7, R9 ;  /* 0x00000007084e7819 */ /* 0x041fe20000010209 */
[----:B------:R-:W-:Y:S02]  /*1dd0*/  IMAD.SHL.U32 R77, R8, 0x80, RZ ;  /* 0x00000080084d7824 */ /* 0x000fe400078e00ff */
[C---:B---3--:R-:W-:Y:S02]  /*1de0*/  IMAD.SHL.U32 R64, R20.reuse, 0x8, RZ ;  /* 0x0000000814407824 */ /* 0x048fe400078e00ff */
[----:B------:R-:W-:-:S03]  /*1df0*/  IMAD.SHL.U32 R60, R20, 0x4, RZ ;  /* 0x00000004143c7824 */ /* 0x000fc600078e00ff */
[----:B------:R-:W-:Y:S02]  /*1e00*/  SHF.R.S32.HI R65, RZ, 0x1f, R64 ;  /* 0x0000001fff417819 */ /* 0x000fe40000011440 */
[----:B------:R-:W-:Y:S01]  /*1e10*/  SHF.R.S32.HI R61, RZ, 0x1f, R60 ;  /* 0x0000001fff3d7819 */ /* 0x000fe2000001143c */
[----:B------:R-:W-:Y:S01]  /*1e20*/  IMAD.WIDE.U32 R10, R17, R4, R64 ;  /* 0x00000004110a7225 */ /* 0x000fe200078e0040 */
[----:B--2---:R-:W-:Y:S02]  /*1e30*/  SEL R59, R3, RZ, !P0 ;  /* 0x000000ff033b7207 */ /* 0x004fe40004000000 */
[----:B------:R-:W-:-:S03]  /*1e40*/  SHF.R.S32.HI R0, RZ, 0x1f, R3 ;  /* 0x0000001fff007819 */ /* 0x000fc60000011403 */
[----:B------:R-:W-:Y:S01]  /*1e50*/  IMAD.WIDE.U32 R62, R59, UR4, R6 ;  /* 0x000000043b3e7c25 */ /* 0x000fe2000f8e0006 */
[----:B------:R-:W-:Y:S01]  /*1e60*/  SEL R15, R0, RZ, !P0 ;  /* 0x000000ff000f7207 */ /* 0x000fe20004000000 */
[----:B------:R-:W0:Y:S01]  /*1e70*/  LDC.64 R6, c[0x0][0x3e8] ;  /* 0x0000fa00ff067b82 */ /* 0x000e220000000a00 */
[----:B------:R-:W-:-:S03]  /*1e80*/  IADD3 R82, P0, R62, R10, RZ ;  /* 0x0000000a3e527210 */ /* 0x000fc60007f1e0ff */
[----:B------:R-:W-:-:S04]  /*1e90*/  IMAD R0, R15, UR4, RZ ;  /* 0x000000040f007c24 */ /* 0x000fc8000f8e02ff */
[----:B------:R-:W-:Y:S01]  /*1ea0*/  IMAD R83, R59, UR5, R0 ;  /* 0x000000053b537c24 */ /* 0x000fe2000f8e0200 */
[----:B------:R-:W-:Y:S05]  /*1eb0*/  @!P6 WARPSYNC.ALL ;  /* 0x000000000000e948 */ /* 0x000fea0003800000 */
[----:B------:R-:W-:Y:S01]  /*1ec0*/  ULDC.64 UR4, c[0x0][0x320] ;  /* 0x0000c80000047ab9 */ /* 0x000fe20000000a00 */
[----:B------:R-:W-:Y:S02]  /*1ed0*/  IMAD R0, R84, R4, RZ ;  /* 0x0000000454007224 */ /* 0x000fe400078e02ff */
[----:B------:R-:W-:Y:S02]  /*1ee0*/  IMAD R12, R12, UR4, RZ ;  /* 0x000000040c0c7c24 */ /* 0x000fe4000f8e02ff */
[----:B------:R-:W-:-:S02]  /*1ef0*/  IMAD R0, R17, R5, R0 ;  /* 0x0000000511007224 */ /* 0x000fc400078e0200 */
[C---:B------:R-:W-:Y:S02]  /*1f00*/  IMAD R3, R13.reuse, UR5, R12 ;  /* 0x000000050d037c24 */ /* 0x040fe4000f8e020c */
[----:B------:R-:W-:Y:S01]  /*1f10*/  IMAD.WIDE.U32 R12, R13, UR4, R64 ;  /* 0x000000040d0c7c25 */ /* 0x000fe2000f8e0040 */
[----:B------:R-:W-:Y:S01]  /*1f20*/  ULDC.64 UR4, c[0x0][0x328] ;  /* 0x0000ca0000047ab9 */ /* 0x000fe20000000a00 */
[----:B0-----:R-:W-:Y:S02]  /*1f30*/  SHF.L.U64.HI R76, R6, 0x7, R7 ;  /* 0x00000007064c7819 */ /* 0x001fe40000010207 */
[----:B------:R-:W-:Y:S02]  /*1f40*/  IMAD.IADD R13, R13, 0x1, R3 ;  /* 0x000000010d0d7824 */ /* 0x000fe400078e0203 */
[----:B------:R-:W-:Y:S02]  /*1f50*/  IMAD R3, R15, UR4, RZ ;  /* 0x000000040f037c24 */ /* 0x000fe4000f8e02ff */
[----:B------:R-:W-:-:S02]  /*1f60*/  IMAD R14, R84, R6, RZ ;  /* 0x00000006540e7224 */ /* 0x000fc400078e02ff */
[----:B------:R-:W-:Y:S02]  /*1f70*/  IMAD.IADD R83, R63, 0x1, R83 ;  /* 0x000000013f537824 */ /* 0x000fe400078e0253 */
[C---:B------:R-:W-:Y:S02]  /*1f80*/  IMAD R35, R59.reuse, UR5, R3 ;  /* 0x000000053b237c24 */ /* 0x040fe4000f8e0203 */
[----:B------:R-:W-:Y:S01]  /*1f90*/  IMAD.WIDE.U32 R58, R59, UR4, R12 ;  /* 0x000000043b3a7c25 */ /* 0x000fe2000f8e000c */
[----:B------:R-:W-:Y:S01]  /*1fa0*/  IADD3.X R81, R83, R11, R0, P0, !PT ;  /* 0x0000000b53517210 */ /* 0x000fe200007fe400 */
[----:B------:R-:W-:Y:S01]  /*1fb0*/  ULDC UR4, c[0x0][0x2e4] ;  /* 0x0000b90000047ab9 */ /* 0x000fe20000000800 */
[----:B------:R-:W-:Y:S01]  /*1fc0*/  ISETP.GE.AND P0, PT, R64, R71, PT ;  /* 0x000000474000720c */ /* 0x000fe20003f06270 */
[C---:B------:R-:W-:Y:S02]  /*1fd0*/  IMAD R33, R17.reuse, R7, R14 ;  /* 0x0000000711217224 */ /* 0x040fe400078e020e */
[----:B------:R-:W-:Y:S01]  /*1fe0*/  IMAD.WIDE.U32 R12, R17, R6, R60 ;  /* 0x00000006110c7225 */ /* 0x000fe200078e003c */
[----:B------:R-:W-:-:S03]  /*1ff0*/  SEL R3, R71, RZ, P0 ;  /* 0x000000ff47037207 */ /* 0x000fc60000000000 */
[----:B------:R-:W-:-:S04]  /*2000*/  IMAD.WIDE.U32 R20, R17, R6, R64 ;  /* 0x0000000611147225 */ /* 0x000fc800078e0040 */
[-C--:B------:R-:W-:Y:S02]  /*2010*/  IMAD R0, R84, R8.reuse, RZ ;  /* 0x0000000854007224 */ /* 0x080fe400078e02ff */
[----:B------:R-:W-:Y:S02]  /*2020*/  IMAD.IADD R13, R13, 0x1, R33 ;  /* 0x000000010d0d7824 */ /* 0x000fe400078e0221 */
[----:B------:R-:W-:Y:S01]  /*2030*/  IMAD.IADD R33, R33, 0x1, R21 ;  /* 0x0000000121217824 */ /* 0x000fe200078e0215 */
[----:B-----5:R-:W-:Y:S01]  /*2040*/  SHF.R.S32.HI R21, RZ, 0x1f, R23 ;  /* 0x0000001fff157819 */ /* 0x020fe20000011417 */
[C---:B------:R-:W-:Y:S02]  /*2050*/  IMAD R31, R17.reuse, R9, R0 ;  /* 0x00000009111f7224 */ /* 0x040fe400078e0200 */
[----:B------:R-:W-:-:S04]  /*2060*/  IMAD.WIDE.U32 R14, R17, R8, R64 ;  /* 0x00000008110e7225 */ /* 0x000fc800078e0040 */
[----:B------:R-:W-:-:S04]  /*2070*/  IMAD.WIDE.U32 R10, R17, R8, R60 ;  /* 0x00000008110a7225 */ /* 0x000fc800078e003c */
[----:B------:R-:W-:Y:S02]  /*2080*/  IMAD.MOV.U32 R32, RZ, RZ, R20 ;  /* 0x000000ffff207224 */ /* 0x000fe400078e0014 */
[----:B------:R-:W-:Y:S02]  /*2090*/  IMAD R20, R21, R8, RZ ;  /* 0x0000000815147224 */ /* 0x000fe400078e02ff */
[----:B------:R-:W-:Y:S02]  /*20a0*/  IMAD.IADD R15, R31, 0x1, R15 ;  /* 0x000000011f0f7824 */ /* 0x000fe400078e020f */
[----:B------:R-:W-:Y:S02]  /*20b0*/  IMAD.IADD R11, R11, 0x1, R31 ;  /* 0x000000010b0b7824 */ /* 0x000fe400078e021f */
[----:B------:R-:W-:Y:S02]  /*20c0*/  IMAD R31, R23, R9, R20 ;  /* 0x00000009171f7224 */ /* 0x000fe400078e0214 */
[----:B------:R-:W-:-:S02]  /*20d0*/  IMAD R4, R21, R6, RZ ;  /* 0x0000000615047224 */ /* 0x000fc400078e02ff */
[----:B------:R-:W-:-:S04]  /*20e0*/  IMAD.WIDE.U32 R20, R23, R8, R14 ;  /* 0x0000000817147225 */ /* 0x000fc800078e000e */
[----:B------:R-:W-:-:S04]  /*20f0*/  IMAD.WIDE.U32 R14, R23, R6, R12 ;  /* 0x00000006170e7225 */ /* 0x000fc800078e000c */
[----:B------:R-:W-:-:S04]  /*2100*/  IMAD.WIDE.U32 R12, R23, R6, R32 ;  /* 0x00000006170c7225 */ /* 0x000fc800078e0020 */
[----:B------:R-:W-:Y:S02]  /*2110*/  IMAD.SHL.U32 R75, R6, 0x80, RZ ;  /* 0x00000080064b7824 */ /* 0x000fe400078e00ff */
[----:B------:R-:W0:Y:S01]  /*2120*/  S2R R6, SR_TID.X ;  /* 0x0000000000067919 */ /* 0x000e220000002100 */
[----:B------:R-:W-:Y:S02]  /*2130*/  IMAD.IADD R3, R64, 0x1, R3 ;  /* 0x0000000140037824 */ /* 0x000fe400078e0203 */
[----:B------:R-:W-:Y:S01]  /*2140*/  IMAD.WIDE.U32 R56, R23, R8, R10 ;  /* 0x0000000817387225 */ /* 0x000fe200078e000a */
[----:B------:R-:W-:Y:S02]  /*2150*/  IADD3 R10, P1, R17, R34, RZ ;  /* 0x00000022110a7210 */ /* 0x000fe40007f3e0ff */
[----:B------:R-:W-:Y:S01]  /*2160*/  SHF.R.S32.HI R0, RZ, 0x1f, R3 ;  /* 0x0000001fff007819 */ /* 0x000fe20000011403 */
[----:B------:R-:W-:Y:S02]  /*2170*/  IMAD R5, R23, R7, R4 ;  /* 0x0000000717057224 */ /* 0x000fe400078e0204 */
[----:B------:R-:W-:Y:S01]  /*2180*/  IMAD.X R11, R84, 0x1, R37, P1 ;  /* 0x00000001540b7824 */ /* 0x000fe200008e0625 */
[----:B------:R-:W-:-:S02]  /*2190*/  LEA.HI R0, R0, R3, RZ, 0x3 ;  /* 0x0000000300007211 */ /* 0x000fc400078f18ff */
[----:B------:R-:W-:Y:S02]  /*21a0*/  LOP3.LUT P1, RZ, R85, 0x4, RZ, 0xc0, !PT ;  /* 0x0000000455ff7812 */ /* 0x000fe4000782c0ff */
[--C-:B------:R-:W-:Y:S02]  /*21b0*/  SHF.R.S32.HI R69, RZ, 0x3, R0.reuse ;  /* 0x00000003ff457819 */ /* 0x100fe40000011400 */
[----:B------:R-:W-:Y:S02]  /*21c0*/  LOP3.LUT R68, R0, 0xfffffff8, RZ, 0xc0, !PT ;  /* 0xfffffff800447812 */ /* 0x000fe400078ec0ff */
[----:B------:R-:W-:Y:S02]  /*21d0*/  LOP3.LUT R3, R73, 0x38, R0, 0xf8, !PT ;  /* 0x0000003849037812 */ /* 0x000fe400078ef800 */
[----:B------:R-:W-:Y:S02]  /*21e0*/  SHF.R.U32.HI R7, RZ, 0x3, R66 ;  /* 0x00000003ff077819 */ /* 0x000fe40000011642 */
[----:B------:R-:W-:Y:S01]  /*21f0*/  LOP3.LUT R0, R66, 0x38, R0, 0xf8, !PT ;  /* 0x0000003842007812 */ /* 0x000fe200078ef800 */
[----:B0-----:R-:W-:-:S02]  /*2200*/  VIADD R32, R6, 0xffffff80 ;  /* 0xffffff8006207836 */ /* 0x001fc40000000000 */
[----:B------:R-:W-:-:S03]  /*2210*/  VIADD R33, R6, 0xffffff80 ;  /* 0xffffff8006217836 */ /* 0x000fc60000000000 */
[----:B------:R-:W-:Y:S02]  /*2220*/  SHF.R.S32.HI R32, RZ, 0x1f, R32 ;  /* 0x0000001fff207819 */ /* 0x000fe40000011420 */
[----:B------:R-:W-:Y:S02]  /*2230*/  LOP3.LUT R4, R66, 0x18, R64, 0xf8, !PT ;  /* 0x0000001842047812 */ /* 0x000fe400078ef840 */
[----:B------:R-:W-:Y:S02]  /*2240*/  LEA.HI R32, R32, R33, RZ, 0x5 ;  /* 0x0000002120207211 */ /* 0x000fe400078f28ff */
[----:B------:R-:W-:Y:S01]  /*2250*/  LOP3.LUT R3, R3, R70, RZ, 0x3c, !PT ;  /* 0x0000004603037212 */ /* 0x000fe200078e3cff */
[----:B------:R-:W-:Y:S01]  /*2260*/  VIADD R72, R64, 0x20 ;  /* 0x0000002040487836 */ /* 0x000fe20000000000 */
[----:B------:R-:W-:Y:S02]  /*2270*/  SHF.R.S32.HI R32, RZ, 0x5, R32 ;  /* 0x00000005ff207819 */ /* 0x000fe40000011420 */
[----:B------:R-:W-:-:S02]  /*2280*/  LOP3.LUT R0, R0, R7, RZ, 0x3c, !PT ;  /* 0x0000000700007212 */ /* 0x000fc400078e3cff */
[----:B------:R-:W-:Y:S01]  /*2290*/  LOP3.LUT R4, R4, R7, RZ, 0x3c, !PT ;  /* 0x0000000704047212 */ /* 0x000fe200078e3cff */
[----:B------:R-:W-:Y:S02]  /*22a0*/  IMAD.IADD R9, R15, 0x1, R5 ;  /* 0x000000010f097824 */ /* 0x000fe400078e0205 */
[----:B------:R-:W-:Y:S01]  /*22b0*/  IMAD.IADD R8, R5, 0x1, R13 ;  /* 0x0000000105087824 */ /* 0x000fe200078e020d */
[----:B------:R-:W-:Y:S01]  /*22c0*/  @P1 LOP3.LUT R22, R22, 0x4, RZ, 0xfc, !PT ;  /* 0x0000000416161812 */ /* 0x000fe200078efcff */
[----:B------:R-:W-:Y:S01]  /*22d0*/  IMAD.IADD R5, R38, 0x1, R3 ;  /* 0x0000000126057824 */ /* 0x000fe200078e0203 */
[----:B------:R-:W-:Y:S01]  /*22e0*/  @!P6 BAR.SYNC.DEFER_BLOCKING 0x9, 0x100 ;  /* 0x024400000000eb1d */ /* 0x000fe20000010000 */
[----:B------:R-:W-:Y:S01]  /*22f0*/  IMAD.IADD R67, R57, 0x1, R31 ;  /* 0x0000000139437824 */ /* 0x000fe200078e021f */
[----:B------:R-:W-:Y:S01]  /*2300*/  ISETP.GE.AND P1, PT, R64, UR4, PT ;  /* 0x0000000440007c0c */ /* 0x000fe2000bf26270 */
[----:B------:R-:W-:Y:S01]  /*2310*/  IMAD R3, R32, 0x200, R0 ;  /* 0x0000020020037824 */ /* 0x000fe200078e0200 */
[----:B------:R-:W-:Y:S01]  /*2320*/  ISETP.GE.AND P2, PT, R72, UR4, PT ;  /* 0x0000000448007c0c */ /* 0x000fe2000bf46270 */
[----:B------:R-:W-:Y:S01]  /*2330*/  IMAD.SHL.U32 R71, R71, 0x2, RZ ;  /* 0x0000000247477824 */ /* 0x000fe200078e00ff */
[----:B------:R-:W-:Y:S01]  /*2340*/  SHF.R.S32.HI R6, RZ, 0x1f, R68 ;  /* 0x0000001fff067819 */ /* 0x000fe20000011444 */
[----:B------:R-:W-:-:S02]  /*2350*/  IMAD.IADD R31, R31, 0x1, R21 ;  /* 0x000000011f1f7824 */ /* 0x000fc400078e0215 */
[----:B------:R-:W-:Y:S02]  /*2360*/  IMAD R4, R32, 0x200, R4 ;  /* 0x0000020020047824 */ /* 0x000fe400078e0204 */
[----:B------:R-:W-:-:S07]  /*2370*/  IMAD.IADD R0, R59, 0x1, R35 ;  /* 0x000000013b007824 */ /* 0x000fce00078e0223 */
.L_x_11629:
[----:B0-----:R-:W0:Y:S01]  /*2380*/  LDC.64 R94, c[0x0][0x2f0] ;  /* 0x0000bc00ff5e7b82 */ /* 0x001e220000000a00 */
[----:B------:R-:W-:Y:S01]  /*2390*/  VIADD R37, R25, 0xffffffff ;  /* 0xffffffff19257836 */ /* 0x000fe20000000000 */
[----:B------:R-:W-:Y:S01]  /*23a0*/  LOP3.LUT P5, RZ, R85, 0x4, RZ, 0xc0, !PT ;  /* 0x0000000455ff7812 */ /* 0x000fe200078ac0ff */
[----:B------:R-:W-:Y:S05]  /*23b0*/  YIELD ;  /* 0x0000000000007946 */ /* 0x000fea0003800000 */
[----:B------:R-:W1:Y:S01]  /*23c0*/  LDC.64 R88, c[0x0][0x2d8] ;  /* 0x0000b600ff587b82 */ /* 0x000e620000000a00 */
[----:B------:R-:W-:Y:S01]  /*23d0*/  SHF.R.S32.HI R97, RZ, 0x1f, R37 ;  /* 0x0000001fff617819 */ /* 0x000fe20000011425 */
[-C--:B------:R-:W-:Y:S01]  /*23e0*/  IMAD R32, R80, R37.reuse, RZ ;  /* 0x0000002550207224 */ /* 0x080fe200078e02ff */
[----:B------:R-:W-:Y:S01]  /*23f0*/  LOP3.LUT R22, R22, 0xfffffffd, RZ, 0xc0, !PT ;  /* 0xfffffffd16167812 */ /* 0x000fe200078ec0ff */
[----:B------:R-:W-:Y:S01]  /*2400*/  IMAD.WIDE.U32 R92, R79, R37, RZ ;  /* 0x000000254f5c7225 */ /* 0x000fe200078e00ff */
[----:B------:R-:W-:Y:S03]  /*2410*/  BSSY B0, `(.L_x_11580) ;  /* 0x00002f4000007945 */ /* 0x000fe60003800000 */
[----:B------:R-:W2:Y:S01]  /*2420*/  LDC R96, c[0x0][0x3d4] ;  /* 0x0000f500ff607b82 */ /* 0x000ea20000000800 */
[----:B------:R-:W-:Y:S01]  /*2430*/  IMAD R25, R97, R79, R32 ;  /* 0x0000004f61197224 */ /* 0x000fe200078e0220 */
[----:B------:R-:W-:-:S03]  /*2440*/  IADD3 R34, P3, R82, R92, RZ ;  /* 0x0000005c52227210 */ /* 0x000fc60007f7e0ff */
[----:B------:R-:W-:Y:S02]  /*2450*/  IMAD.IADD R93, R93, 0x1, R25 ;  /* 0x000000015d5d7824 */ /* 0x000fe400078e0219 */
[----:B0-----:R-:W-:Y:S02]  /*2460*/  IMAD R25, R95, 0x60, RZ ;  /* 0x000000605f197824 */ /* 0x001fe400078e02ff */
[----:B------:R-:W-:-:S04]  /*2470*/  IMAD.WIDE.U32 R32, R94, 0x60, R92 ;  /* 0x000000605e207825 */ /* 0x000fc800078e005c */
[----:B------:R-:W-:Y:S01]  /*2480*/  IMAD.X R35, R93, 0x1, R81, P3 ;  /* 0x000000015d237824 */ /* 0x000fe200018e0651 */
[----:B------:R-:W-:Y:S02]  /*2490*/  IADD3 R32, P4, R82, R32, RZ ;  /* 0x0000002052207210 */ /* 0x000fe40007f9e0ff */
[-C--:B-1----:R-:W-:Y:S02]  /*24a0*/  LEA R42, P3, R34, R88.reuse, 0x1 ;  /* 0x00000058222a7211 */ /* 0x082fe400078608ff */
[----:B------:R-:W-:Y:S01]  /*24b0*/  IADD3.X R33, R81, R33, R25, P4, !PT ;  /* 0x0000002151217210 */ /* 0x000fe200027fe419 */
[----:B------:R-:W-:Y:S01]  /*24c0*/  IMAD R25, R18, 0x2000, R4 ;  /* 0x0000200012197824 */ /* 0x000fe200078e0204 */
[----:B------:R-:W-:Y:S02]  /*24d0*/  LEA R40, P4, R32, R88, 0x1 ;  /* 0x0000005820287211 */ /* 0x000fe400078808ff */
[-C--:B------:R-:W-:Y:S01]  /*24e0*/  LEA.HI.X R43, R34, R89.reuse, R35, 0x1, P3 ;  /* 0x00000059222b7211 */ /* 0x080fe200018f0c23 */
[C---:B------:R-:W-:Y:S01]  /*24f0*/  VIADD R87, R25.reuse, 0x20 ;  /* 0x0000002019577836 */ /* 0x040fe20000000000 */
[----:B--2---:R-:W-:Y:S01]  /*2500*/  ISETP.GE.AND P3, PT, R96, 0x1, PT ;  /* 0x000000016000780c */ /* 0x004fe20003f66270 */
[C---:B------:R-:W-:Y:S01]  /*2510*/  @P5 VIADD R87, R25.reuse, 0xffffffe0 ;  /* 0xffffffe019575836 */ /* 0x040fe20000000000 */
[----:B------:R-:W-:Y:S01]  /*2520*/  LEA.HI.X R41, R32, R89, R33, 0x1, P4 ;  /* 0x0000005920297211 */ /* 0x000fe200020f0c21 */
[----:B------:R-:W-:Y:S01]  /*2530*/  IMAD R90, R25, 0x2, R24 ;  /* 0x00000002195a7824 */ /* 0x000fe200078e0218 */
[----:B------:R-:W-:Y:S01]  /*2540*/  ISETP.GT.AND P4, PT, R37, R26, PT ;  /* 0x0000001a2500720c */ /* 0x000fe20003f84270 */
[----:B------:R-:W-:-:S02]  /*2550*/  IMAD.MOV.U32 R25, RZ, RZ, R37 ;  /* 0x000000ffff197224 */ /* 0x000fc400078e0025 */
[----:B------:R-:W-:-:S10]  /*2560*/  IMAD R87, R87, 0x2, R24 ;  /* 0x0000000257577824 */ /* 0x000fd400078e0218 */
[----:B------:R-:W-:Y:S01]  /*2570*/  @P4 LOP3.LUT R22, R22, 0x2, RZ, 0xfc, !PT ;  /* 0x0000000216164812 */ /* 0x000fe200078efcff */
[----:B------:R-:W-:Y:S06]  /*2580*/  @!P3 BRA `(.L_x_11581) ;  /* 0x0000002c0000b947 */ /* 0x000fec0003800000 */
[----:B------:R-:W-:Y:S01]  /*2590*/  ULDC.U8 UR4, c[0x0][0x3f0] ;  /* 0x0000fc0000047ab9 */ /* 0x000fe20000000000 */
[-C--:B------:R-:W-:Y:S01]  /*25a0*/  IMAD R32, R78, R37.reuse, RZ ;  /* 0x000000254e207224 */ /* 0x080fe200078e02ff */
[----:B------:R-:W-:Y:S01]  /*25b0*/  ISETP.NE.AND P3, PT, RZ, UR4, PT ;  /* 0x00000004ff007c0c */ /* 0x000fe2000bf65270 */
[----:B------:R-:W-:Y:S02]  /*25c0*/  IMAD R34, R76, R37, RZ ;  /* 0x000000254c227224 */ /* 0x000fe400078e02ff */
        /* <DEDUP_REMOVED lines=41> */
.L_x_11584:
[----:B------:R-:W-:Y:S05]  /*2860*/  BSYNC B1 ;  /* 0x0000000000017941 */ /* 0x000fea0003800000 */
.L_x_11583:
        /* <DEDUP_REMOVED lines=35> */
.L_x_11586:
[----:B------:R-:W-:Y:S05]  /*2aa0*/  BSYNC B1 ;  /* 0x0000000000017941 */ /* 0x000fea0003800000 */
.L_x_11585:
[----:B0-----:R-:W-:Y:S01]  /*2ab0*/  IMAD.MOV.U32 R32, RZ, RZ, R88 ;  /* 0x000000ffff207224 */ /* 0x001fe200078e0058 */
        /* <DEDUP_REMOVED lines=27> */
[----:B------:R-:W-:Y:S02]  /*2c70*/  PRMT R50, R32, 0x7610, R50 ;  /* 0x0000761020327816 */ /* 0x000fe40000000032 */
[----:B------:R-:W-:-:S02]  /*2c80*/  PRMT R51, R33, 0x7610, R51 ;  /* 0x0000761021337816 */ /* 0x000fc40000000033 */
[----:B------:R-:W-:Y:S02]  /*2c90*/  PRMT R97, R34, 0x7610, R97 ;  /* 0x0000761022617816 */ /* 0x000fe40000000061 */
[----:B------:R-:W-:Y:S01]  /*2ca0*/  PRMT R99, R35, 0x7610, R99 ;  /* 0x0000761023637816 */ /* 0x000fe20000000063 */
[----:B------:R-:W-:Y:S06]  /*2cb0*/  @!P3 BRA `(.L_x_11587) ;  /* 0x000000000004b947 */ /* 0x000fec0003800000 */
[----:B------:R-:W-:Y:S01]  /*2cc0*/  BPT.TRAP 0x1 ;  /* 0x000000040000795c */ /* 0x000fe20000300000 */
.L_x_11587:
[----:B------:R-:W2:Y:S01]  /*2cd0*/  LDL R32, [R1] ;  /* 0x0000000001207983 */ /* 0x000ea20000100800 */
[----:B------:R-:W-:Y:S01]  /*2ce0*/  IMAD R86, R18, 0x8, R2 ;  /* 0x0000000812567824 */ /* 0x000fe200078e0202 */
[----:B------:R-:W-:Y:S01]  /*2cf0*/  BSSY B1, `(.L_x_11588) ;  /* 0x0000004000017945 */ /* 0x000fe20003800000 */
[----:B--2---:R-:W-:-:S04]  /*2d00*/  SHF.L.U32 R98, R32, 0x1f, RZ ;  /* 0x0000001f20627819 */ /* 0x004fc800000006ff */
[----:B------:R-:W0:Y:S02]  /*2d10*/  SYNCS.PHASECHK.TRANS64.TRYWAIT P6, [R86+URZ+0x16890], R98 ;  /* 0x01689062560075a7 */ /* 0x000e2400080c017f */
[----:B0-----:R-:W-:Y:S05]  /*2d20*/  @!P6 BRA `(.L_x_11589) ;  /* 0x000001b4000ce947 */ /* 0x001fea0003800000 */
.L_x_11896:
[----:B------:R-:W-:Y:S05]  /*2d30*/  BSYNC B1 ;  /* 0x0000000000017941 */ /* 0x000fea0003800000 */
.L_x_11588:
        /* <DEDUP_REMOVED lines=39> */
[-C--:B------:R-:W-:Y:S01]  /*2fb0*/  FMUL.FTZ R93, R93, R106.reuse ;  /* 0x0000006a5d5d7220 */ /* 0x080fe20000410000 */
        /* <DEDUP_REMOVED lines=14> */
.L_x_11595:
[----:B------:R-:W-:Y:S05]  /*30a0*/  BSYNC B3 ;  /* 0x0000000000037941 */ /* 0x000fea0003800000 */
.L_x_11594:
[----:B--2---:R1:W-:Y:S02]  /*30b0*/  STG.E.128 desc[UR38][R42.64], R32 ;  /* 0x000000202a007986 */ /* 0x0043e4000c101d26 */
.L_x_11593:
[----:B------:R-:W-:Y:S05]  /*30c0*/  BSYNC B2 ;  /* 0x0000000000027941 */ /* 0x000fea0003800000 */
.L_x_11592:
[----:B------:R-:W-:Y:S05]  /*30d0*/  @P2 BRA `(.L_x_11591) ;  /* 0x0000000000d42947 */ /* 0x000fea0003800000 */
[----:B-1----:R1:W2:Y:S01]  /*30e0*/  LDS.128 R32, [R87+0xe000] ;  /* 0x00e0000057207984 */ /* 0x0022a20000000c00 */
        /* <DEDUP_REMOVED lines=50> */
.L_x_11597:
[----:B------:R-:W-:Y:S05]  /*3410*/  BSYNC B2 ;  /* 0x0000000000027941 */ /* 0x000fea0003800000 */
.L_x_11596:
[----:B--2---:R2:W-:Y:S02]  /*3420*/  STG.E.128 desc[UR38][R42.64+0x40], R32 ;  /* 0x000040202a007986 */ /* 0x0045e4000c101d26 */
.L_x_11591:
[----:B------:R-:W-:Y:S05]  /*3430*/  BSYNC B1 ;  /* 0x0000000000017941 */ /* 0x000fea0003800000 */
.L_x_11590:
        /* <DEDUP_REMOVED lines=31> */
[-C--:B------:R-:W-:Y:S01]  /*3630*/  FMUL.FTZ R43, R43, R47.reuse ;  /* 0x0000002f2b2b7220 */ /* 0x080fe20000410000 */
        /* <DEDUP_REMOVED lines=21> */
.L_x_11602:
[----:B------:R-:W-:Y:S05]  /*3790*/  BSYNC B2 ;  /* 0x0000000000027941 */ /* 0x000fea0003800000 */
.L_x_11601:
[----:B--2---:R3:W-:Y:S02]  /*37a0*/  STG.E.128 desc[UR38][R40.64], R32 ;  /* 0x0000002028007986 */ /* 0x0047e4000c101d26 */
.L_x_11600:
[----:B------:R-:W-:Y:S05]  /*37b0*/  BSYNC B1 ;  /* 0x0000000000017941 */ /* 0x000fea0003800000 */
.L_x_11599:
        /* <DEDUP_REMOVED lines=52> */
.L_x_11604:
[----:B------:R-:W-:Y:S05]  /*3b00*/  BSYNC B1 ;  /* 0x0000000000017941 */ /* 0x000fea0003800000 */
.L_x_11603:
[----:B--2---:R4:W-:Y:S01]  /*3b10*/  STG.E.128 desc[UR38][R40.64+0x40], R32 ;  /* 0x0000402028007986 */ /* 0x0049e2000c101d26 */
[----:B------:R-:W-:Y:S05]  /*3b20*/  BRA `(.L_x_11598) ;  /* 0x0000001800087947 */ /* 0x000fea0003800000 */
.L_x_11582:
[C---:B------:R-:W-:Y:S02]  /*3b30*/  ISETP.GE.AND P3, PT, R17.reuse, R91, PT ;  /* 0x0000005b1100720c */ /* 0x040fe40003f66270 */
[----:B------:R-:W-:Y:S02]  /*3b40*/  CS2R R38, SRZ ;  /* 0x0000000000267805 */ /* 0x000fe4000001ff00 */
[----:B------:R-:W-:Y:S01]  /*3b50*/  CS2R R36, SRZ ;  /* 0x0000000000247805 */ /* 0x000fe2000001ff00 */
[----:B------:R-:W-:Y:S01]  /*3b60*/  VIADD R44, R17, 0x60 ;  /* 0x00000060112c7836 */ /* 0x000fe20000000000 */
[----:B------:R-:W-:-:S13]  /*3b70*/  ISETP.GE.OR P3, PT, R64, R96, P3 ;  /* 0x000000604000720c */ /* 0x000fda0001f66670 */
[----:B------:R-:W0:Y:S01]  /*3b80*/  @!P3 LDC.64 R40, c[0x0][0x3c8] ;  /* 0x0000f200ff28bb82 */ /* 0x000e220000000a00 */
[----:B------:R-:W-:-:S05]  /*3b90*/  @!P3 IADD3 R34, P4, R20, R50, RZ ;  /* 0x000000321422b210 */ /* 0x000fca0007f9e0ff */
[----:B------:R-:W-:Y:S01]  /*3ba0*/  @!P3 IMAD.X R35, R86, 0x1, R31, P4 ;  /* 0x000000015623b824 */ /* 0x000fe200020e061f */
[----:B------:R-:W-:Y:S01]  /*3bb0*/  @!P3 IADD3 R32, P4, R12, R48, RZ ;  /* 0x000000300c20b210 */ /* 0x000fe20007f9e0ff */
[----:B------:R-:W1:Y:S04]  /*3bc0*/  @!P3 LDC.64 R42, c[0x0][0x3e0] ;  /* 0x0000f800ff2abb82 */ /* 0x000e680000000a00 */
[----:B------:R-:W-:Y:S01]  /*3bd0*/  @!P3 IMAD.X R33, R97, 0x1, R8, P4 ;  /* 0x000000016121b824 */ /* 0x000fe200020e0608 */
        /* <DEDUP_REMOVED lines=37> */
.L_x_11606:
[----:B------:R-:W-:Y:S05]  /*3e30*/  BSYNC B1 ;  /* 0x0000000000017941 */ /* 0x000fea0003800000 */
.L_x_11605:
        /* <DEDUP_REMOVED lines=36> */
.L_x_11607:
[----:B------:R-:W2:Y:S01]  /*4080*/  LDL R48, [R1] ;  /* 0x0000000001307983 */ /* 0x000ea20000100800 */
[----:B------:R-:W-:Y:S01]  /*4090*/  IMAD R86, R18, 0x8, R2 ;  /* 0x0000000812567824 */ /* 0x000fe200078e0202 */
[----:B------:R-:W0:Y:S01]  /*40a0*/  LDC R100, c[0x0][0x2e4] ;  /* 0x0000b900ff647b82 */ /* 0x000e220000000800 */
[----:B------:R-:W-:Y:S01]  /*40b0*/  BSSY B1, `(.L_x_11608) ;  /* 0x0000005000017945 */ /* 0x000fe20003800000 */
[----:B0-----:R-:W-:Y:S01]  /*40c0*/  IMAD.IADD R102, R100, 0x1, -R71 ;  /* 0x0000000164667824 */ /* 0x001fe200078e0a47 */
[----:B--2---:R-:W-:-:S04]  /*40d0*/  SHF.L.U32 R98, R48, 0x1f, RZ ;  /* 0x0000001f30627819 */ /* 0x004fc800000006ff */
[----:B------:R-:W0:Y:S02]  /*40e0*/  SYNCS.PHASECHK.TRANS64.TRYWAIT P5, [R86+URZ+0x16890], R98 ;  /* 0x01689062560075a7 */ /* 0x000e2400080a017f */
[----:B0-----:R-:W-:Y:S05]  /*40f0*/  @!P5 BRA `(.L_x_11609) ;  /* 0x000001a0002cd947 */ /* 0x001fea0003800000 */
.L_x_11897:
[----:B------:R-:W-:Y:S05]  /*4100*/  BSYNC B1 ;  /* 0x0000000000017941 */ /* 0x000fea0003800000 */
.L_x_11608:
[----:B------:R-:W-:Y:S01]  /*4110*/  ISETP.GE.OR P5, PT, R17, R91, P1 ;  /* 0x0000005b1100720c */ /* 0x000fe20000fa6670 */
[----:B------:R-:W-:-:S12]  /*4120*/  BSSY B1, `(.L_x_11610) ;  /* 0x0000085000017945 */ /* 0x000fd80003800000 */
[----:B------:R-:W-:Y:S05]  /*4130*/  @P5 BRA `(.L_x_11611) ;  /* 0x00000008000c5947 */ /* 0x000fea0003800000 */
[----:B------:R-:W1:Y:S01]  /*4140*/  S2R R50, SR_TID.X ;  /* 0x0000000000327919 */ /* 0x000e620000002100 */
[-C--:B------:R-:W-:Y:S01]  /*4150*/  IMAD R48, R84, R94.reuse, RZ ;  /* 0x0000005e54307224 */ /* 0x080fe200078e02ff */
[----:B------:R-:W-:Y:S01]  /*4160*/  BSSY B2, `(.L_x_11612) ;  /* 0x0000074000027945 */ /* 0x000fe20003800000 */
[----:B------:R-:W-:-:S04]  /*4170*/  IMAD.WIDE.U32 R96, R17, R94, R92 ;  /* 0x0000005e11607225 */ /* 0x000fc800078e005c */
[----:B------:R-:W-:Y:S01]  /*4180*/  IMAD R49, R17, R95, R48 ;  /* 0x0000005f11317224 */ /* 0x000fe200078e0230 */
[----:B------:R-:W-:Y:S02]  /*4190*/  SEL R48, R71, R102, !P0 ;  /* 0x0000006647307207 */ /* 0x000fe40004000000 */
[----:B------:R-:W-:Y:S01]  /*41a0*/  IADD3 R99, P5, P6, R62, R96, R68 ;  /* 0x000000603e637210 */ /* 0x000fe20007ebe044 */
[----:B------:R-:W-:Y:S01]  /*41b0*/  IMAD.IADD R106, R49, 0x1, R97 ;  /* 0x00000001316a7824 */ /* 0x000fe200078e0261 */
[----:B------:R-:W-:-:S04]  /*41c0*/  SHF.R.S32.HI R49, RZ, 0x1f, R48 ;  /* 0x0000001fff317819 */ /* 0x000fc80000011430 */
[----:B------:R-:W-:Y:S01]  /*41d0*/  LEA.HI R48, R49, R48, RZ, 0x4 ;  /* 0x0000003031307211 */ /* 0x000fe200078f20ff */
[----:B------:R-:W-:Y:S01]  /*41e0*/  IMAD R49, R18, 0x2000, R3 ;  /* 0x0000200012317824 */ /* 0x000fe200078e0203 */
[----:B------:R-:W-:Y:S02]  /*41f0*/  IADD3.X R104, R83, R106, R6, P5, P6 ;  /* 0x0000006a53687210 */ /* 0x000fe40002fec406 */
[----:B------:R-:W-:Y:S01]  /*4200*/  LEA.HI.SX32 R48, R48, R69, 0x1c ;  /* 0x0000004530307211 */ /* 0x000fe200078fe2ff */
[----:B------:R-:W-:-:S04]  /*4210*/  IMAD R49, R49, 0x2, R2 ;  /* 0x0000000231317824 */ /* 0x000fc800078e0202 */
[----:B------:R-:W-:-:S05]  /*4220*/  IMAD.SHL.U32 R101, R48, 0x8, RZ ;  /* 0x0000000830657824 */ /* 0x000fca00078e00ff */
[----:B------:R-:W-:Y:S01]  /*4230*/  LOP3.LUT R48, R66, 0x38, R101, 0xf8, !PT ;  /* 0x0000003842307812 */ /* 0x000fe200078ef865 */
[C---:B-1----:R-:W-:Y:S02]  /*4240*/  VIADD R51, R50.reuse, 0xffffff80 ;  /* 0xffffff8032337836 */ /* 0x042fe40000000000 */
[----:B------:R-:W-:Y:S01]  /*4250*/  VIADD R50, R50, 0xffffff80 ;  /* 0xffffff8032327836 */ /* 0x000fe20000000000 */
[----:B------:R-:W-:-:S04]  /*4260*/  LOP3.LUT R48, R48, R7, RZ, 0x3c, !PT ;  /* 0x0000000730307212 */ /* 0x000fc800078e3cff */
        /* <DEDUP_REMOVED lines=9> */
[----:B------:R-:W-:Y:S01]  /*4300*/  SHF.R.U32.HI R123, RZ, 0x10, R37 ;  /* 0x00000010ff7b7819 */ /* 0x000fe20000011625 */
[----:B--2---:R-:W-:Y:S01]  /*4310*/  IMAD.U32 R120, R53, 0x10000, RZ ;  /* 0x0001000035787824 */ /* 0x004fe200078e00ff */
[--C-:B------:R-:W-:Y:S01]  /*4320*/  SHF.R.U32.HI R114, RZ, 0x10, R33.reuse ;  /* 0x00000010ff727819 */ /* 0x100fe20000011621 */
[----:B------:R-:W-:Y:S01]  /*4330*/  IMAD.U32 R119, R55, 0x10000, RZ ;  /* 0x0001000037777824 */ /* 0x000fe200078e00ff */
[----:B------:R-:W-:Y:S01]  /*4340*/  SHF.R.U64 R113, R32, 0x10, R33 ;  /* 0x0000001020717819 */ /* 0x000fe20000001221 */
[----:B------:R-:W-:Y:S01]  /*4350*/  IMAD.U32 R33, R52, 0x10000, RZ ;  /* 0x0001000034217824 */ /* 0x000fe200078e00ff */
[----:B------:R-:W-:Y:S01]  /*4360*/  PRMT R123, R126, 0x5410, R123 ;  /* 0x000054107e7b7816 */ /* 0x000fe2000000007b */
[----:B-1----:R-:W-:Y:S01]  /*4370*/  IMAD.U32 R32, R48, 0x10000, RZ ;  /* 0x0001000030207824 */ /* 0x002fe200078e00ff */
[----:B------:R-:W-:Y:S01]  /*4380*/  SHF.R.U64 R116, R36, 0x10, R37 ;  /* 0x0000001024747819 */ /* 0x000fe20000001225 */
[----:B------:R-:W-:Y:S01]  /*4390*/  IMAD.U32 R36, R50, 0x10000, RZ ;  /* 0x0001000032247824 */ /* 0x000fe200078e00ff */
[----:B------:R-:W-:Y:S01]  /*43a0*/  SHF.R.U64 R37, R38, 0x10, R39 ;  /* 0x0000001026257819 */ /* 0x000fe20000001227 */
[----:B------:R-:W-:Y:S01]  /*43b0*/  IMAD.U32 R38, R49, 0x10000, RZ ;  /* 0x0001000031267824 */ /* 0x000fe200078e00ff */
[----:B------:R-:W-:-:S02]  /*43c0*/  PRMT R114, R107, 0x5432, R114 ;  /* 0x000054326b727816 */ /* 0x000fc40000000072 */
[----:B------:R-:W-:Y:S01]  /*43d0*/  SHF.R.U32.HI R118, RZ, 0x10, R39 ;  /* 0x00000010ff767819 */ /* 0x000fe20000011627 */
[----:B------:R-:W-:Y:S01]  /*43e0*/  IMAD.U32 R39, R51, 0x10000, RZ ;  /* 0x0001000033277824 */ /* 0x000fe200078e00ff */
[--C-:B------:R-:W-:Y:S02]  /*43f0*/  SHF.R.U64 R115, R34, 0x10, R35.reuse ;  /* 0x0000001022737819 */ /* 0x100fe40000001223 */
[----:B------:R-:W-:Y:S02]  /*4400*/  SHF.R.U32.HI R117, RZ, 0x10, R35 ;  /* 0x00000010ff757819 */ /* 0x000fe40000011623 */
[----:B------:R-:W-:Y:S01]  /*4410*/  PRMT R113, R125, 0x5410, R113 ;  /* 0x000054107d717816 */ /* 0x000fe20000000071 */
[----:B------:R-:W-:Y:S01]  /*4420*/  IMAD.U32 R125, R123, 0x10000, RZ ;  /* 0x000100007b7d7824 */ /* 0x000fe200078e00ff */
[----:B------:R-:W-:Y:S02]  /*4430*/  LOP3.LUT R35, R51, 0xffff0000, RZ, 0xc0, !PT ;  /* 0xffff000033237812 */ /* 0x000fe400078ec0ff */
[----:B------:R-:W-:Y:S01]  /*4440*/  LOP3.LUT R51, R55, 0xffff0000, RZ, 0xc0, !PT ;  /* 0xffff000037337812 */ /* 0x000fe200078ec0ff */
[----:B------:R-:W-:Y:S01]  /*4450*/  IMAD.U32 R55, R114, 0x10000, RZ ;  /* 0x0001000072377824 */ /* 0x000fe200078e00ff */
[----:B------:R-:W-:Y:S01]  /*4460*/  PRMT R37, R121, 0x5410, R37 ;  /* 0x0000541079257816 */ /* 0x000fe20000000025 */
[C---:B------:R-:W-:Y:S01]  /*4470*/  FMUL.FTZ R127, R120.reuse, R125 ;  /* 0x0000007d787f7220 */ /* 0x040fe20000410000 */
[----:B------:R-:W-:Y:S01]  /*4480*/  PRMT R121, R103, 0x5432, R118 ;  /* 0x0000543267797816 */ /* 0x000fe20000000076 */
[-C--:B------:R-:W-:Y:S01]  /*4490*/  FMUL.FTZ R129, R120, R55.reuse ;  /* 0x0000003778817220 */ /* 0x080fe20000410000 */
[----:B------:R-:W-:Y:S01]  /*44a0*/  LOP3.LUT R53, R53, 0xffff0000, RZ, 0xc0, !PT ;  /* 0xffff000035357812 */ /* 0x000fe200078ec0ff */
[----:B------:R-:W-:Y:S01]  /*44b0*/  FFMA.FTZ R55, R38, R55, -R127 ;  /* 0x0000003726377223 */ /* 0x000fe2000001087f */
[----:B------:R-:W-:Y:S01]  /*44c0*/  PRMT R117, R122, 0x5410, R117 ;  /* 0x000054107a757816 */ /* 0x000fe20000000075 */
[----:B------:R-:W-:Y:S01]  /*44d0*/  IMAD.U32 R120, R121, 0x10000, RZ ;  /* 0x0001000079787824 */ /* 0x000fe200078e00ff */
[----:B------:R-:W-:Y:S01]  /*44e0*/  LOP3.LUT R123, R123, 0xffff0000, RZ, 0xc0, !PT ;  /* 0xffff00007b7b7812 */ /* 0x000fe200078ec0ff */
[----:B------:R-:W-:Y:S01]  /*44f0*/  FFMA.FTZ R38, R38, R125, R129 ;  /* 0x0000007d26267223 */ /* 0x000fe20000010081 */
[----:B------:R-:W-:Y:S01]  /*4500*/  LOP3.LUT R114, R114, 0xffff0000, RZ, 0xc0, !PT ;  /* 0xffff000072727812 */ /* 0x000fe200078ec0ff */
[----:B------:R-:W-:Y:S01]  /*4510*/  IMAD.U32 R118, R117, 0x10000, RZ ;  /* 0x0001000075767824 */ /* 0x000fe200078e00ff */
[----:B------:R-:W-:Y:S01]  /*4520*/  LOP3.LUT R34, R49, 0xffff0000, RZ, 0xc0, !PT ;  /* 0xffff000031227812 */ /* 0x000fe200078ec0ff */
[CC--:B------:R-:W-:Y:S01]  /*4530*/  FMUL.FTZ R127, R53.reuse, R123.reuse ;  /* 0x0000007b357f7220 */ /* 0x0c0fe20000410000 */
[----:B------:R-:W-:Y:S01]  /*4540*/  PRMT R115, R124, 0x5410, R115 ;  /* 0x000054107c737816 */ /* 0x000fe20000000073 */
[----:B------:R-:W-:Y:S01]  /*4550*/  FMUL.FTZ R53, R53, R114 ;  /* 0x0000007235357220 */ /* 0x000fe20000410000 */
[----:B------:R-:W-:Y:S01]  /*4560*/  FMUL.FTZ R124, R119, R120 ;  /* 0x00000078777c7220 */ /* 0x000fe20000410000 */
[----:B------:R-:W-:Y:S01]  /*4570*/  PRMT R116, R105, 0x5432, R116 ;  /* 0x0000543269747816 */ /* 0x000fe20000000074 */
[----:B------:R-:W-:Y:S01]  /*4580*/  FMUL.FTZ R119, R119, R118 ;  /* 0x0000007677777220 */ /* 0x000fe20000410000 */
[C---:B------:R-:W-:Y:S01]  /*4590*/  FFMA.FTZ R114, R34.reuse, R114, -R127 ;  /* 0x0000007222727223 */ /* 0x040fe2000001087f */
[----:B------:R-:W-:Y:S01]  /*45a0*/  FFMA.FTZ R53, R34, R123, R53 ;  /* 0x0000007b22357223 */ /* 0x000fe20000010035 */
        /* <DEDUP_REMOVED lines=8> */
[C---:B------:R-:W-:Y:S01]  /*4630*/  FMUL.FTZ R120, R51.reuse, R122 ;  /* 0x0000007a33787220 */ /* 0x040fe20000410000 */
[-C--:B------:R-:W-:Y:S01]  /*4640*/  FMUL.FTZ R124, R51, R118.reuse ;  /* 0x00000076337c7220 */ /* 0x080fe20000410000 */
[----:B------:R-:W-:Y:S01]  /*4650*/  LOP3.LUT R113, R113, 0xffff0000, RZ, 0xc0, !PT ;  /* 0xffff000071717812 */ /* 0x000fe200078ec0ff */
[C---:B------:R-:W-:Y:S01]  /*4660*/  FMUL.FTZ R123, R33.reuse, R119 ;  /* 0x00000077217b7220 */ /* 0x040fe20000410000 */
[----:B------:R-:W-:Y:S01]  /*4670*/  LOP3.LUT R48, R48, 0xffff0000, RZ, 0xc0, !PT ;  /* 0xffff000030307812 */ /* 0x000fe200078ec0ff */
[----:B------:R-:W-:Y:S01]  /*4680*/  FMUL.FTZ R116, R33, R117 ;  /* 0x0000007521747220 */ /* 0x000fe20000410000 */
[C---:B------:R-:W-:Y:S01]  /*4690*/  FMUL.FTZ R33, R52.reuse, R121 ;  /* 0x0000007934217220 */ /* 0x040fe20000410000 */
[C---:B------:R-:W-:Y:S01]  /*46a0*/  FFMA.FTZ R51, R35.reuse, R118, -R120 ;  /* 0x0000007623337223 */ /* 0x040fe20000010878 */
[----:B------:R-:W-:Y:S01]  /*46b0*/  FFMA.FTZ R124, R35, R122, R124 ;  /* 0x0000007a237c7223 */ /* 0x000fe2000001007c */
[-C--:B------:R-:W-:Y:S01]  /*46c0*/  FMUL.FTZ R35, R52, R113.reuse ;  /* 0x0000007134237220 */ /* 0x080fe20000410000 */
        /* <DEDUP_REMOVED lines=11> */
[-C--:B------:R-:W-:Y:S01]  /*4780*/  FMUL.FTZ R48, R49, R32.reuse ;  /* 0x0000002031307220 */ /* 0x080fe20000410000 */
[----:B------:R-:W-:Y:S01]  /*4790*/  LOP3.LUT R50, R50, 0xffff0000, RZ, 0xc0, !PT ;  /* 0xffff000032327812 */ /* 0x000fe200078ec0ff */
[C---:B------:R-:W-:Y:S01]  /*47a0*/  FMUL.FTZ R49, R54.reuse, R37 ;  /* 0x0000002536317220 */ /* 0x040fe20000410000 */
[----:B------:R-:W-:Y:S01]  /*47b0*/  FMUL.FTZ R54, R54, R115 ;  /* 0x0000007336367220 */ /* 0x000fe20000410000 */
[C---:B------:R-:W-:Y:S01]  /*47c0*/  FFMA.FTZ R48, R36.reuse, R33, R48 ;  /* 0x0000002124307223 */ /* 0x040fe20000010030 */
[----:B------:R-:W-:Y:S01]  /*47d0*/  FFMA.FTZ R113, R36, R32, -R113 ;  /* 0x0000002024717223 */ /* 0x000fe20000010871 */
[----:B------:R-:W-:Y:S01]  /*47e0*/  F2FP.BF16.F32.PACK_AB R52, R52, R123 ;  /* 0x0000007b3434723e */ /* 0x000fe200000010ff */
[C---:B------:R-:W-:Y:S01]  /*47f0*/  FFMA.FTZ R37, R50.reuse, R37, R54 ;  /* 0x0000002532257223 */ /* 0x040fe20000010036 */
[----:B------:R-:W-:Y:S01]  /*4800*/  FFMA.FTZ R32, R50, R115, -R49 ;  /* 0x0000007332207223 */ /* 0x000fe20000010831 */
        /* <DEDUP_REMOVED lines=8> */
[----:B------:R-:W-:-:S07]  /*4890*/  F2FP.BF16.F32.PACK_AB R50, R32, R113 ;  /* 0x000000712032723e */ /* 0x000fce00000010ff */
.L_x_11613:
[----:B------:R-:W-:Y:S05]  /*48a0*/  BSYNC B2 ;  /* 0x0000000000027941 */ /* 0x000fea0003800000 */
.L_x_11612:
        /* <DEDUP_REMOVED lines=12> */
.L_x_11611:
[----:B------:R-:W-:Y:S05]  /*4970*/  BSYNC B1 ;  /* 0x0000000000017941 */ /* 0x000fea0003800000 */
.L_x_11610:
[----:B-1----:R-:W-:-:S04]  /*4980*/  VIADD R34, R17, 0x60 ;  /* 0x0000006011227836 */ /* 0x002fc80000000000 */
[C---:B------:R-:W-:Y:S01]  /*4990*/  IMAD.WIDE.U32 R92, R34.reuse, R94, R92 ;  /* 0x0000005e225c7225 */ /* 0x040fe200078e005c */
[----:B------:R-:W-:Y:S02]  /*49a0*/  ISETP.GE.OR P5, PT, R34, R91, P1 ;  /* 0x0000005b2200720c */ /* 0x000fe40000fa6670 */
[----:B------:R-:W-:-:S05]  /*49b0*/  SHF.R.S32.HI R33, RZ, 0x1f, R34 ;  /* 0x0000001fff217819 */ /* 0x000fca0000011422 */
[----:B------:R-:W-:-:S04]  /*49c0*/  IMAD R32, R33, R94, RZ ;  /* 0x0000005e21207224 */ /* 0x000fc800078e02ff */
[----:B------:R-:W-:Y:S02]  /*49d0*/  IMAD R95, R34, R95, R32 ;  /* 0x0000005f225f7224 */ /* 0x000fe400078e0220 */
[----:B------:R-:W-:Y:S05]  /*49e0*/  @P5 BRA `(.L_x_11598) ;  /* 0x0000000800585947 */ /* 0x000fea0003800000 */
[----:B------:R-:W2:Y:S01]  /*49f0*/  LDL R34, [R1+0x28] ;  /* 0x0000280001227983 */ /* 0x000ea20000100800 */
[----:B------:R-:W-:Y:S01]  /*4a00*/  IMAD.IADD R50, R93, 0x1, R95 ;  /* 0x000000015d327824 */ /* 0x000fe200078e025f */
[----:B------:R-:W-:Y:S01]  /*4a10*/  IADD3 R32, P5, P6, R62, R92, R68 ;  /* 0x0000005c3e207210 */ /* 0x000fe20007ebe044 */
[----:B------:R-:W-:Y:S01]  /*4a20*/  BSSY B1, `(.L_x_11614) ;  /* 0x000006c000017945 */ /* 0x000fe20003800000 */
[----:B------:R-:W-:Y:S02]  /*4a30*/  SEL R102, R71, R102, !P0 ;  /* 0x0000006647667207 */ /* 0x000fe40004000000 */
[----:B------:R-:W-:Y:S02]  /*4a40*/  IADD3.X R33, R83, R50, R6, P5, P6 ;  /* 0x0000003253217210 */ /* 0x000fe40002fec406 */
[----:B------:R-:W-:-:S04]  /*4a50*/  LEA R48, P5, R32, R88, 0x1 ;  /* 0x0000005820307211 */ /* 0x000fc800078a08ff */
[----:B------:R-:W-:Y:S02]  /*4a60*/  LEA.HI.X R49, R32, R89, R33, 0x1, P5 ;  /* 0x0000005920317211 */ /* 0x000fe400028f0c21 */
[----:B------:R-:W-:-:S04]  /*4a70*/  SHF.R.S32.HI R33, RZ, 0x1f, R102 ;  /* 0x0000001fff217819 */ /* 0x000fc80000011466 */
[----:B------:R-:W-:-:S04]  /*4a80*/  LEA.HI R102, R33, R102, RZ, 0x4 ;  /* 0x0000006621667211 */ /* 0x000fc800078f20ff */
[----:B------:R-:W-:-:S05]  /*4a90*/  LEA.HI.SX32 R51, R102, R69, 0x1c ;  /* 0x0000004566337211 */ /* 0x000fca00078fe2ff */
[----:B------:R-:W-:-:S05]  /*4aa0*/  IMAD.SHL.U32 R51, R51, 0x8, RZ ;  /* 0x0000000833337824 */ /* 0x000fca00078e00ff */
[----:B------:R-:W-:-:S04]  /*4ab0*/  LOP3.LUT R33, R73, 0x38, R51, 0xf8, !PT ;  /* 0x0000003849217812 */ /* 0x000fc800078ef833 */
[----:B------:R-:W-:-:S05]  /*4ac0*/  LOP3.LUT R33, R33, R70, RZ, 0x3c, !PT ;  /* 0x0000004621217212 */ /* 0x000fca00078e3cff */
[----:B--2---:R-:W-:Y:S02]  /*4ad0*/  IMAD.IADD R35, R34, 0x1, R33 ;  /* 0x0000000122237824 */ /* 0x004fe400078e0221 */
        /* <DEDUP_REMOVED lines=15> */
[----:B------:R-:W-:Y:S01]  /*4bd0*/  SHF.R.U64 R94, R44, 0x10, R45 ;  /* 0x000000102c5e7819 */ /* 0x000fe2000000122d */
[----:B-1----:R-:W-:Y:S01]  /*4be0*/  IMAD.U32 R45, R35, 0x10000, RZ ;  /* 0x00010000232d7824 */ /* 0x002fe200078e00ff */
[----:B------:R-:W-:Y:S01]  /*4bf0*/  LOP3.LUT R47, R37, 0xffff0000, RZ, 0xc0, !PT ;  /* 0xffff0000252f7812 */ /* 0x000fe200078ec0ff */
[----:B------:R-:W-:Y:S01]  /*4c00*/  IMAD.U32 R37, R108, 0x10000, RZ ;  /* 0x000100006c257824 */ /* 0x000fe200078e00ff */
[----:B------:R-:W-:Y:S01]  /*4c10*/  LOP3.LUT R53, R39, 0xffff0000, RZ, 0xc0, !PT ;  /* 0xffff000027357812 */ /* 0x000fe200078ec0ff */
[----:B------:R-:W-:Y:S01]  /*4c20*/  IMAD.U32 R39, R112, 0x10000, RZ ;  /* 0x0001000070277824 */ /* 0x000fe200078e00ff */
[--C-:B------:R-:W-:Y:S02]  /*4c30*/  SHF.R.U32.HI R96, RZ, 0x10, R43.reuse ;  /* 0x00000010ff607819 */ /* 0x100fe4000001162b */
[----:B------:R-:W-:Y:S01]  /*4c40*/  SHF.R.U64 R102, R42, 0x10, R43 ;  /* 0x000000102a667819 */ /* 0x000fe2000000122b */
[----:B------:R-:W-:Y:S01]  /*4c50*/  IMAD.U32 R43, R33, 0x10000, RZ ;  /* 0x00010000212b7824 */ /* 0x000fe200078e00ff */
[----:B------:R-:W-:Y:S01]  /*4c60*/  PRMT R111, R111, 0x5410, R94 ;  /* 0x000054106f6f7816 */ /* 0x000fe2000000005e */
[C---:B------:R-:W-:Y:S01]  /*4c70*/  FMUL.FTZ R94, R46.reuse, R37 ;  /* 0x000000252e5e7220 */ /* 0x040fe20000410000 */
[----:B------:R-:W-:Y:S01]  /*4c80*/  PRMT R109, R109, 0x5410, R54 ;  /* 0x000054106d6d7816 */ /* 0x000fe20000000036 */
[-C--:B------:R-:W-:Y:S01]  /*4c90*/  FMUL.FTZ R54, R46, R39.reuse ;  /* 0x000000272e367220 */ /* 0x080fe20000410000 */
[----:B------:R-:W-:Y:S01]  /*4ca0*/  LOP3.LUT R112, R112, 0xffff0000, RZ, 0xc0, !PT ;  /* 0xffff000070707812 */ /* 0x000fe200078ec0ff */
[----:B------:R-:W-:Y:S01]  /*4cb0*/  FFMA.FTZ R39, R43, R39, R94 ;  /* 0x000000272b277223 */ /* 0x000fe2000001005e */
[----:B------:R-:W-:Y:S01]  /*4cc0*/  PRMT R105, R105, 0x5410, R96 ;  /* 0x0000541069697816 */ /* 0x000fe20000000060 */
[----:B------:R-:W-:Y:S01]  /*4cd0*/  FFMA.FTZ R37, R43, R37, -R54 ;  /* 0x000000252b257223 */ /* 0x000fe20000010836 */
[----:B------:R-:W-:Y:S01]  /*4ce0*/  PRMT R110, R110, 0x5410, R55 ;  /* 0x000054106e6e7816 */ /* 0x000fe20000000037 */
[----:B------:R-:W-:Y:S01]  /*4cf0*/  FMUL.FTZ R55, R47, R112 ;  /* 0x000000702f377220 */ /* 0x000fe20000410000 */
[----:B------:R-:W-:Y:S01]  /*4d00*/  LOP3.LUT R108, R108, 0xffff0000, RZ, 0xc0, !PT ;  /* 0xffff00006c6c7812 */ /* 0x000fe200078ec0ff */
[----:B------:R-:W-:Y:S01]  /*4d10*/  IMAD.U32 R43, R105, 0x10000, RZ ;  /* 0x00010000692b7824 */ /* 0x000fe200078e00ff */
[----:B------:R-:W-:Y:S01]  /*4d20*/  LOP3.LUT R44, R33, 0xffff0000, RZ, 0xc0, !PT ;  /* 0xffff0000212c7812 */ /* 0x000fe200078ec0ff */
[----:B------:R-:W-:Y:S01]  /*4d30*/  IMAD.U32 R46, R110, 0x10000, RZ ;  /* 0x000100006e2e7824 */ /* 0x000fe200078e00ff */
[----:B------:R-:W-:Y:S01]  /*4d40*/  SHF.R.U64 R104, R40, 0x10, R41 ;  /* 0x0000001028687819 */ /* 0x000fe20000001229 */
[-C--:B------:R-:W-:Y:S01]  /*4d50*/  FMUL.FTZ R47, R47, R108.reuse ;  /* 0x0000006c2f2f7220 */ /* 0x080fe20000410000 */
[----:B------:R-:W-:Y:S01]  /*4d60*/  LOP3.LUT R110, R110, 0xffff0000, RZ, 0xc0, !PT ;  /* 0xffff00006e6e7812 */ /* 0x000fe200078ec0ff */
[----:B------:R-:W-:Y:S01]  /*4d70*/  FFMA.FTZ R108, R44, R108, -R55 ;  /* 0x0000006c2c6c7223 */ /* 0x000fe20000010837 */
[C---:B------:R-:W-:Y:S01]  /*4d80*/  FMUL.FTZ R54, R52.reuse, R46 ;  /* 0x0000002e34367220 */ /* 0x040fe20000410000 */
[-C--:B------:R-:W-:Y:S01]  /*4d90*/  FMUL.FTZ R55, R52, R43.reuse ;  /* 0x0000002b34377220 */ /* 0x080fe20000410000 */
[----:B------:R-:W-:Y:S01]  /*4da0*/  PRMT R107, R107, 0x5410, R104 ;  /* 0x000054106b6b7816 */ /* 0x000fe20000000068 */
[----:B------:R-:W-:Y:S01]  /*4db0*/  FFMA.FTZ R112, R44, R112, R47 ;  /* 0x000000702c707223 */ /* 0x000fe2000001002f */
[----:B------:R-:W-:Y:S01]  /*4dc0*/  LOP3.LUT R105, R105, 0xffff0000, RZ, 0xc0, !PT ;  /* 0xffff000069697812 */ /* 0x000fe200078ec0ff */
[----:B------:R-:W-:Y:S01]  /*4dd0*/  FFMA.FTZ R54, R45, R43, -R54 ;  /* 0x0000002b2d367223 */ /* 0x000fe20000010836 */
[----:B------:R-:W-:Y:S01]  /*4de0*/  LOP3.LUT R42, R35, 0xffff0000, RZ, 0xc0, !PT ;  /* 0xffff0000232a7812 */ /* 0x000fe200078ec0ff */
[----:B------:R-:W-:Y:S01]  /*4df0*/  FFMA.FTZ R55, R45, R46, R55 ;  /* 0x0000002e2d377223 */ /* 0x000fe20000010037 */
[----:B------:R-:W-:Y:S01]  /*4e00*/  FMUL.FTZ R45, R53, R110 ;  /* 0x0000006e352d7220 */ /* 0x000fe20000410000 */
[----:B------:R-:W-:-:S02]  /*4e10*/  IMAD.U32 R41, R36, 0x10000, RZ ;  /* 0x0001000024297824 */ /* 0x000fc400078e00ff */
[-C--:B------:R-:W-:Y:S01]  /*4e20*/  FMUL.FTZ R53, R53, R105.reuse ;  /* 0x0000006935357220 */ /* 0x080fe20000410000 */
[----:B------:R-:W-:Y:S02]  /*4e30*/  IMAD.U32 R44, R111, 0x10000, RZ ;  /* 0x000100006f2c7824 */ /* 0x000fe400078e00ff */
[----:B------:R-:W-:Y:S01]  /*4e40*/  FFMA.FTZ R105, R42, R105, -R45 ;  /* 0x000000692a697223 */ /* 0x000fe2000001082d */
[----:B------:R-:W-:Y:S01]  /*4e50*/  IMAD.U32 R43, R107, 0x10000, RZ ;  /* 0x000100006b2b7824 */ /* 0x000fe200078e00ff */
[----:B------:R-:W-:Y:S01]  /*4e60*/  LOP3.LUT R36, R36, 0xffff0000, RZ, 0xc0, !PT ;  /* 0xffff000024247812 */ /* 0x000fe200078ec0ff */
[-C--:B------:R-:W-:Y:S01]  /*4e70*/  FMUL.FTZ R45, R41, R44.reuse ;  /* 0x0000002c292d7220 */ /* 0x080fe20000410000 */
[----:B------:R-:W-:Y:S01]  /*4e80*/  LOP3.LUT R111, R111, 0xffff0000, RZ, 0xc0, !PT ;  /* 0xffff00006f6f7812 */ /* 0x000fe200078ec0ff */
[----:B------:R-:W-:Y:S01]  /*4e90*/  IMAD.U32 R40, R32, 0x10000, RZ ;  /* 0x0001000020287824 */ /* 0x000fe200078e00ff */
[----:B------:R-:W-:Y:S01]  /*4ea0*/  LOP3.LUT R107, R107, 0xffff0000, RZ, 0xc0, !PT ;  /* 0xffff00006b6b7812 */ /* 0x000fe200078ec0ff */
[----:B------:R-:W-:Y:S01]  /*4eb0*/  FMUL.FTZ R41, R41, R43 ;  /* 0x0000002b29297220 */ /* 0x000fe20000410000 */
        /* <DEDUP_REMOVED lines=13> */
[----:B------:R-:W-:Y:S01]  /*4f90*/  FFMA.FTZ R110, R42, R110, R53 ;  /* 0x0000006e2a6e7223 */ /* 0x000fe20000010035 */
        /* <DEDUP_REMOVED lines=20> */
.L_x_11615:
[----:B------:R-:W-:Y:S05]  /*50e0*/  BSYNC B1 ;  /* 0x0000000000017941 */ /* 0x000fea0003800000 */
.L_x_11614:
        /* <DEDUP_REMOVED lines=10> */
.L_x_11581:
[----:B------:R-:W-:-:S06]  /*5190*/  UISETP.NE.AND UP0, UPT, UR37, 0x3, UPT ;  /* 0x000000032500788c */ /* 0x000fcc000bf05270 */
[----:B------:R-:W-:-:S13]  /*51a0*/  PLOP3.LUT P3, PT, PT, PT, UP0, 0x80, 0x0 ;  /* 0x000000000000781c */ /* 0x000fda0003f6f008 */
[----:B------:R-:W-:Y:S05]  /*51b0*/  @!P3 BRA `(.L_x_11616) ;  /* 0x000000000004b947 */ /* 0x000fea0003800000 */
[----:B------:R-:W-:Y:S01]  /*51c0*/  BPT.TRAP 0x1 ;  /* 0x000000040000795c */ /* 0x000fe20000300000 */
.L_x_11616:
[----:B------:R-:W2:Y:S01]  /*51d0*/  LDL R32, [R1] ;  /* 0x0000000001207983 */ /* 0x000ea20000100800 */
[----:B------:R-:W-:Y:S01]  /*51e0*/  IMAD R86, R18, 0x8, R2 ;  /* 0x0000000812567824 */ /* 0x000fe200078e0202 */
[----:B------:R-:W-:Y:S01]  /*51f0*/  BSSY B1, `(.L_x_11617) ;  /* 0x0000006000017945 */ /* 0x000fe20003800000 */
[----:B------:R-:W-:-:S05]  /*5200*/  IMAD R91, R25, -0x80, R30 ;  /* 0xffffff80195b7824 */ /* 0x000fca00078e021e */
[----:B------:R-:W-:Y:S02]  /*5210*/  VIMNMX R91, R91, 0x80, PT ;  /* 0x000000805b5b7848 */ /* 0x000fe40003fe0100 */
[----:B--2---:R-:W-:-:S04]  /*5220*/  SHF.L.U32 R98, R32, 0x1f, RZ ;  /* 0x0000001f20627819 */ /* 0x004fc800000006ff */
[----:B------:R-:W0:Y:S02]  /*5230*/  SYNCS.PHASECHK.TRANS64.TRYWAIT P4, [R86+URZ+0x16890], R98 ;  /* 0x01689062560075a7 */ /* 0x000e24000808017f */
[----:B0-----:R-:W-:Y:S05]  /*5240*/  @!P4 BRA `(.L_x_11618) ;  /* 0x0000018c00ecc947 */ /* 0x001fea0003800000 */
.L_x_11898:
[----:B------:R-:W-:Y:S05]  /*5250*/  BSYNC B1 ;  /* 0x0000000000017941 */ /* 0x000fea0003800000 */
.L_x_11617:
[----:B------:R-:W-:Y:S01]  /*5260*/  ISETP.GE.AND P4, PT, R17, R91, PT ;  /* 0x0000005b1100720c */ /* 0x000fe20003f86270 */
[----:B------:R-:W-:-:S12]  /*5270*/  BSSY B1, `(.L_x_11619) ;  /* 0x0000006000017945 */ /* 0x000fd80003800000 */
[----:B------:R-:W-:Y:S05]  /*5280*/  @P4 BRA `(.L_x_11620) ;  /* 0x0000000000104947 */ /* 0x000fea0003800000 */
[----:B------:R-:W1:Y:S04]  /*5290*/  @!P1 LDS.128 R32, [R90+0xe000] ;  /* 0x00e000005a209984 */ /* 0x000e680000000c00 */
[----:B------:R-:W2:Y:S04]  /*52a0*/  @!P2 LDS.128 R36, [R87+0xe000] ;  /* 0x00e000005724a984 */ /* 0x000ea80000000c00 */
[----:B-1----:R1:W-:Y:S04]  /*52b0*/  @!P1 STG.E.128 desc[UR38][R42.64], R32 ;  /* 0x000000202a009986 */ /* 0x0023e8000c101d26 */
[----:B--2---:R1:W-:Y:S02]  /*52c0*/  @!P2 STG.E.128 desc[UR38][R42.64+0x40], R36 ;  /* 0x000040242a00a986 */ /* 0x0043e4000c101d26 */
.L_x_11620:
[----:B------:R-:W-:Y:S05]  /*52d0*/  BSYNC B1 ;  /* 0x0000000000017941 */ /* 0x000fea0003800000 */
.L_x_11619:
[----:B-1----:R-:W-:-:S05]  /*52e0*/  VIADD R32, R17, 0x60 ;  /* 0x0000006011207836 */ /* 0x002fca0000000000 */
[----:B------:R-:W-:-:S13]  /*52f0*/  ISETP.GE.AND P4, PT, R32, R91, PT ;  /* 0x0000005b2000720c */ /* 0x000fda0003f86270 */
[----:B------:R-:W-:Y:S05]  /*5300*/  @P4 BRA `(.L_x_11598) ;  /* 0x0000000000104947 */ /* 0x000fea0003800000 */
[----:B------:R-:W1:Y:S04]  /*5310*/  @!P1 LDS.128 R32, [R90+0x11000] ;  /* 0x011000005a209984 */ /* 0x000e680000000c00 */
[----:B------:R-:W2:Y:S04]  /*5320*/  @!P2 LDS.128 R36, [R87+0x11000] ;  /* 0x011000005724a984 */ /* 0x000ea80000000c00 */
[----:B-1----:R1:W-:Y:S04]  /*5330*/  @!P1 STG.E.128 desc[UR38][R40.64], R32 ;  /* 0x0000002028009986 */ /* 0x0023e8000c101d26 */
[----:B--2---:R1:W-:Y:S02]  /*5340*/  @!P2 STG.E.128 desc[UR38][R40.64+0x40], R36 ;  /* 0x000040242800a986 */ /* 0x0043e4000c101d26 */
.L_x_11598:
[----:B------:R-:W-:Y:S05]  /*5350*/  BSYNC B0 ;  /* 0x0000000000007941 */ /* 0x000fea0003800000 */
.L_x_11580:
        /* <DEDUP_REMOVED lines=17> */
.L_x_11622:
[----:B------:R-:W-:Y:S05]  /*5470*/  BSYNC B0 ;  /* 0x0000000000007941 */ /* 0x000fea0003800000 */
.L_x_11621:
[----:B------:R-:W2:Y:S01]  /*5480*/  SYNCS.PHASECHK.TRANS64.TRYWAIT P3, [R86+URZ+0x168b0], R98 ;  /* 0x0168b062560075a7 */ /* 0x000ea2000806017f */
[----:B------:R-:W-:Y:S01]  /*5490*/  ULDC UR40, c[0x0][0x2e4] ;  /* 0x0000b90000287ab9 */ /* 0x000fe20000000800 */
[----:B------:R-:W-:Y:S01]  /*54a0*/  ULDC.64 UR44, c[0x0][0x318] ;  /* 0x0000c600002c7ab9 */ /* 0x000fe20000000a00 */
[----:B------:R-:W-:Y:S01]  /*54b0*/  ULDC.64 UR42, c[0x0][0x308] ;  /* 0x0000c200002a7ab9 */ /* 0x000fe20000000a00 */
[----:B------:R-:W-:Y:S01]  /*54c0*/  BSSY B0, `(.L_x_11623) ;  /* 0x0000003000007945 */ /* 0x000fe20003800000 */
[----:B------:R-:W-:-:S03]  /*54d0*/  IMAD.WIDE R36, R25, 0x80, R10 ;  /* 0x0000008019247825 */ /* 0x000fc600078e020a */
[----:B--2---:R-:W-:Y:S05]  /*54e0*/  @!P3 BRA `(.L_x_11624) ;  /* 0x0000018c0058b947 */ /* 0x004fea0003800000 */
.L_x_11899:
[----:B------:R-:W-:Y:S05]  /*54f0*/  BSYNC B0 ;  /* 0x0000000000007941 */ /* 0x000fea0003800000 */
.L_x_11623:
        /* <DEDUP_REMOVED lines=12> */
[----:B------:R-:W1:Y:S04]  /*55c0*/  @!P3 LDS.128 R32, [R90] ;  /* 0x000000005a20b984 */ /* 0x000e680000000c00 */
[----:B-1----:R-:W-:Y:S01]  /*55d0*/  @!P3 STG.E.128 desc[UR38][R38.64], R32 ;  /* 0x000000202600b986 */ /* 0x002fe2000c101d26 */
[----:B------:R-:W-:-:S13]  /*55e0*/  ISETP.GE.AND P3, PT, R72, UR40, PT ;  /* 0x0000002848007c0c */ /* 0x000fda000bf66270 */
[----:B------:R-:W1:Y:S04]  /*55f0*/  @!P3 LDS.128 R32, [R87] ;  /* 0x000000005720b984 */ /* 0x000e680000000c00 */
[----:B-1----:R3:W-:Y:S02]  /*5600*/  @!P3 STG.E.128 desc[UR38][R38.64+0x40], R32 ;  /* 0x000040202600b986 */ /* 0x0027e4000c101d26 */
.L_x_11626:
[----:B------:R-:W-:Y:S05]  /*5610*/  BSYNC B0 ;  /* 0x0000000000007941 */ /* 0x000fea0003800000 */
.L_x_11625:
[----:B-1-3--:R-:W-:Y:S01]  /*5620*/  VIADD R32, R17, 0x60 ;  /* 0x0000006011207836 */ /* 0x00afe20000000000 */
[----:B------:R-:W-:Y:S04]  /*5630*/  BSSY B0, `(.L_x_11627) ;  /* 0x0000013000007945 */ /* 0x000fe80003800000 */
[----:B------:R-:W-:-:S13]  /*5640*/  ISETP.GE.AND P3, PT, R32, R91, PT ;  /* 0x0000005b2000720c */ /* 0x000fda0003f66270 */
[----:B------:R-:W-:Y:S05]  /*5650*/  @P3 BRA `(.L_x_11628) ;  /* 0x0000000000403947 */ /* 0x000fea0003800000 */
[----:B------:R-:W-:Y:S01]  /*5660*/  IADD3 R35, P3, R36, 0x60, RZ ;  /* 0x0000006024237810 */ /* 0x000fe20007f7e0ff */
        /* <DEDUP_REMOVED lines=15> */
.L_x_11628:
[----:B------:R-:W-:Y:S05]  /*5760*/  BSYNC B0 ;  /* 0x0000000000007941 */ /* 0x000fea0003800000 */
.L_x_11627:
[----:B-1----:R-:W3:Y:S01]  /*5770*/  LDL.LU R33, [R1] ;  /* 0x0000000001217983 */ /* 0x002ee20000300800 */
[----:B------:R-:W-:Y:S01]  /*5780*/  VIADD R18, R18, 0x1 ;  /* 0x0000000112127836 */ /* 0x000fe20000000000 */
[----:B------:R-:W-:Y:S01]  /*5790*/  LOP3.LUT P5, RZ, R22, 0x2, RZ, 0xc0, !PT ;  /* 0x0000000216ff7812 */ /* 0x000fe200078ac0ff */
        /* <DEDUP_REMOVED lines=10> */
[----:B------:R-:W-:Y:S02]  /*5840*/  SEL R32, RZ, 0x1, P3 ;  /* 0x00000001ff207807 */ /* 0x000fe40001800000 */
[----:B------:R-:W-:Y:S01]  /*5850*/  SEL R18, R18, RZ, P3 ;  /* 0x000000ff12127207 */ /* 0x000fe20001800000 */
[----:B------:R0:W-:Y:S01]  /*5860*/  @!P4 SYNCS.ARRIVE.TRANS64.RED.A1T0 RZ, [R86+URZ], RZ ;  /* 0x000000ff56ffc9a7 */ /* 0x0001e2000810043f */
[----:B---3--:R-:W-:-:S05]  /*5870*/  LOP3.LUT R33, R33, R32, RZ, 0x3c, !PT ;  /* 0x0000002021217212 */ /* 0x008fca00078e3cff */
[----:B------:R0:W-:Y:S01]  /*5880*/  STL [R1], R33 ;  /* 0x0000002101007387 */ /* 0x0001e20000100800 */
[----:B------:R-:W-:Y:S05]  /*5890*/  @P5 BRA `(.L_x_11629) ;  /* 0xffffffc800b85947 */ /* 0x000fea000383ffff */
[----:B0-----:R-:W0:Y:S01]  /*58a0*/  S2R R33, SR_TID.X ;  /* 0x0000000000217919 */ /* 0x001e220000002100 */
[----:B------:R-:W-:Y:S02]  /*58b0*/  PLOP3.LUT P0, PT, PT, PT, PT, 0x8, 0x0 ;  /* 0x000000000000781c */ /* 0x000fe40003f0e170 */
[----:B0-----:R-:W-:-:S04]  /*58c0*/  SHF.R.U32.HI R33, RZ, 0x7, R33 ;  /* 0x00000007ff217819 */ /* 0x001fc80000011621 */
[----:B------:R-:W-:-:S13]  /*58d0*/  ISETP.NE.AND P5, PT, R33, 0x1, PT ;  /* 0x000000012100780c */ /* 0x000fda0003fa5270 */
[----:B------:R-:W-:Y:S06]  /*58e0*/  @!P5 BAR.ARV 0x9, 0x100 ;  /* 0x024400000000db1d */ /* 0x000fec0000002000 */
.L_x_11575:
[----:B------:R-:W1:Y:S02]  /*58f0*/  LDC.64 R4, c[0x0][0x9e0] ;  /* 0x00027800ff047b82 */ /* 0x000e640000000a00 */
[----:B-1----:R-:W-:Y:S01]  /*5900*/  ISETP.GE.AND P1, PT, R5, 0x1, PT ;  /* 0x000000010500780c */ /* 0x002fe20003f26270 */
[----:B------:R-:W-:-:S12]  /*5910*/  @P0 BRA `(.L_x_11630) ;  /* 0x00000000000c0947 */ /* 0x000fd80003800000 */
[----:B------:R-:W1:Y:S01]  /*5920*/  FENCE.VIEW.ASYNC.G ;  /* 0x00000000000073c6 */ /* 0x000e620000000100 */
[----:B------:R-:W-:Y:S05]  /*5930*/  WARPSYNC.ALL ;  /* 0x0000000000007948 */ /* 0x000fea0003800000 */
[----:B-1----:R-:W-:Y:S06]  /*5940*/  BAR.ARV 0xc, 0x1a0 ;  /* 0x0306800000007b1d */ /* 0x002fec0000002000 */
.L_x_11630:
        /* <DEDUP_REMOVED lines=13> */
.L_x_11633:
[----:B------:R-:W-:-:S13]  /*5a20*/  ISETP.NE.AND P0, PT, R5, 0x1, PT ;  /* 0x000000010500780c */ /* 0x000fda0003f05270 */
[----:B------:R-:W1:Y:S02]  /*5a30*/  @P0 LDC.64 R6, c[0x0][0x9e8] ;  /* 0x00027a00ff060b82 */ /* 0x000e640000000a00 */
[----:B-1----:R-:W-:-:S05]  /*5a40*/  @P0 IMAD.HI.U32 R4, R3, R6, RZ ;  /* 0x0000000603040227 */ /* 0x002fca00078e00ff */
[----:B------:R-:W-:-:S07]  /*5a50*/  @P0 SHF.R.U32.HI R3, RZ, R7, R4 ;  /* 0x00000007ff030219 */ /* 0x000fce0000011604 */
.L_x_11634:
[----:B------:R-:W-:Y:S05]  /*5a60*/  BSYNC B0 ;  /* 0x0000000000007941 */ /* 0x000fea0003800000 */
.L_x_11632:
[----:B------:R-:W-:-:S05]  /*5a70*/  IMAD R3, R3, R5, R5 ;  /* 0x0000000503037224 */ /* 0x000fca00078e0205 */
[----:B------:R-:W-:-:S07]  /*5a80*/  VIMNMX R0, R0, R3, PT ;  /* 0x0000000300007248 */ /* 0x000fce0003fe0100 */
.L_x_11631:
        /* <DEDUP_REMOVED lines=18> */
.L_x_11637:
[----:B------:R-:W-:-:S13]  /*5bb0*/  ISETP.NE.AND P0, PT, R5, 0x1, PT ;  /* 0x000000010500780c */ /* 0x000fda0003f05270 */
[----:B------:R-:W1:Y:S02]  /*5bc0*/  @P0 LDC.64 R6, c[0x0][0x9e8] ;  /* 0x00027a00ff060b82 */ /* 0x000e640000000a00 */
[----:B-1----:R-:W-:-:S05]  /*5bd0*/  @P0 IMAD.HI.U32 R6, R27, R6, RZ ;  /* 0x000000061b060227 */ /* 0x002fca00078e00ff */
[----:B------:R-:W-:-:S07]  /*5be0*/  @P0 SHF.R.U32.HI R27, RZ, R7, R6 ;  /* 0x00000007ff1b0219 */ /* 0x000fce0000011606 */
.L_x_11638:
[----:B------:R-:W-:Y:S05]  /*5bf0*/  BSYNC B0 ;  /* 0x0000000000007941 */ /* 0x000fea0003800000 */
.L_x_11636:
[----:B------:R-:W-:-:S05]  /*5c00*/  IMAD R27, R27, R5, RZ ;  /* 0x000000051b1b7224 */ /* 0x000fca00078e02ff */
[----:B------:R-:W-:-:S07]  /*5c10*/  VIMNMX R0, R0, R27, !PT ;  /* 0x0000001b00007248 */ /* 0x000fce0007fe0100 */
.L_x_11635:
[----:B------:R-:W-:Y:S01]  /*5c20*/  SHF.R.S32.HI R5, RZ, 0x1f, R0 ;  /* 0x0000001fff057819 */ /* 0x000fe20000011400 */
[----:B------:R-:W-:Y:S01]  /*5c30*/  IMAD.MOV.U32 R3, RZ, RZ, RZ ;  /* 0x000000ffff037224 */ /* 0x000fe200078e00ff */
[----:B------:R-:W-:Y:S01]  /*5c40*/  PLOP3.LUT P0, PT, PT, PT, PT, 0x80, 0x0 ;  /* 0x000000000000781c */ /* 0x000fe20003f0f070 */
[----:B------:R-:W-:Y:S01]  /*5c50*/  IMAD.MOV.U32 R21, RZ, RZ, RZ ;  /* 0x000000ffff157224 */ /* 0x000fe200078e00ff */
[----:B------:R-:W-:Y:S02]  /*5c60*/  LEA.HI R5, R5, R0, RZ, 0x7 ;  /* 0x0000000005057211 */ /* 0x000fe400078f38ff */
[----:B------:R-:W-:Y:S01]  /*5c70*/  CS2R R26, SRZ ;  /* 0x00000000001a7805 */ /* 0x000fe2000001ff00 */
[----:B------:R-:W-:Y:S01]  /*5c80*/  IMAD.MOV.U32 R118, RZ, RZ, RZ ;  /* 0x000000ffff767224 */ /* 0x000fe200078e00ff */
[----:B------:R-:W-:Y:S02]  /*5c90*/  CS2R R24, SRZ ;  /* 0x0000000000187805 */ /* 0x000fe4000001ff00 */
[----:B------:R-:W-:Y:S01]  /*5ca0*/  SHF.R.S32.HI R5, RZ, 0x7, R5 ;  /* 0x00000007ff057819 */ /* 0x000fe20000011405 */
[----:B------:R-:W-:Y:S01]  /*5cb0*/  IMAD.MOV.U32 R31, RZ, RZ, RZ ;  /* 0x000000ffff1f7224 */ /* 0x000fe200078e00ff */
[----:B------:R-:W-:Y:S01]  /*5cc0*/  CS2R R110, SRZ ;  /* 0x00000000006e7805 */ /* 0x000fe2000001ff00 */
[----:B------:R-:W-:Y:S01]  /*5cd0*/  IMAD.MOV.U32 R114, RZ, RZ, RZ ;  /* 0x000000ffff727224 */ /* 0x000fe200078e00ff */
[----:B------:R-:W-:Y:S01]  /*5ce0*/  VIMNMX R4, RZ, R5, !PT ;  /* 0x00000005ff047248 */ /* 0x000fe20007fe0100 */
[----:B--2---:R-:W-:Y:S01]  /*5cf0*/  IMAD.MOV.U32 R33, RZ, RZ, RZ ;  /* 0x000000ffff217224 */ /* 0x004fe200078e00ff */
[----:B------:R-:W-:-:S02]  /*5d00*/  CS2R R108, SRZ ;  /* 0x00000000006c7805 */ /* 0x000fc4000001ff00 */
[----:B------:R-:W-:Y:S02]  /*5d10*/  CS2R R106, SRZ ;  /* 0x00000000006a7805 */ /* 0x000fe4000001ff00 */
[----:B------:R-:W-:Y:S01]  /*5d20*/  ISETP.GT.AND P1, PT, R88, R4, PT ;  /* 0x000000045800720c */ /* 0x000fe20003f24270 */
[----:B------:R1:W-:Y:S01]  /*5d30*/  STL [R1+0x18], R4 ;  /* 0x0000180401007387 */ /* 0x0003e20000100800 */
        /* <DEDUP_REMOVED lines=10> */
[----:B-1----:R-:W-:Y:S06]  /*5de0*/  @!P1 BRA `(.L_x_11639) ;  /* 0x0000011000e89947 */ /* 0x002fec0003800000 */
        /* <DEDUP_REMOVED lines=9> */
.L_x_11902:
[----:B------:R-:W1:Y:S01]  /*5e80*/  LDL R3, [R1+0x10] ;  /* 0x0000100001037983 */ /* 0x000e620000100800 */
[----:B------:R-:W-:Y:S01]  /*5e90*/  LOP3.LUT R22, R22, 0xfffffffe, RZ, 0xc0, !PT ;  /* 0xfffffffe16167812 */ /* 0x000fe200078ec0ff */
        /* <DEDUP_REMOVED lines=9> */
[----:B------:R-:W-:Y:S01]  /*5f30*/  @P0 LOP3.LUT R22, R22, 0x1, RZ, 0xfc, !PT ;  /* 0x0000000116160812 */ /* 0x000fe200078efcff */
        /* <DEDUP_REMOVED lines=17> */
.L_x_11642:
[----:B------:R-:W-:Y:S05]  /*6050*/  BSYNC B6 ;  /* 0x0000000000067941 */ /* 0x000fea0003800000 */
.L_x_11641:
        /* <DEDUP_REMOVED lines=13> */
.L_x_11646:
[----:B--2---:R2:W3:Y:S02]  /*6130*/  SYNCS.PHASECHK.TRANS64.TRYWAIT P0, [R2+URZ+0x16800], R3 ;  /* 0x01680003020075a7 */ /* 0x0044e4000800017f */
[----:B---3--:R-:W-:Y:S05]  /*6140*/  @!P0 NANOSLEEP.SYNCS 0x989680 ;  /* 0x009896800000895d */ /* 0x008fea0003900000 */
[----:B------:R-:W3:Y:S02]  /*6150*/  @!P0 SYNCS.PHASECHK.TRANS64 P0, [R2+URZ+0x16800], R3 ;  /* 0x01680003020085a7 */ /* 0x000ee4000800007f */
[----:B---3--:R-:W-:Y:S05]  /*6160*/  @!P0 BRA `(.L_x_11646) ;  /* 0xfffffffc00f08947 */ /* 0x008fea000383ffff */
.L_x_11645:
[----:B------:R-:W-:Y:S05]  /*6170*/  BSYNC B0 ;  /* 0x0000000000007941 */ /* 0x000fea0003800000 */
.L_x_11644:
[----:B------:R-:W-:Y:S05]  /*6180*/  BRA `(.L_x_11647) ;  /* 0x0000003000b47947 */ /* 0x000fea0003800000 */
.L_x_11643:
[----:B------:R-:W2:Y:S01]  /*6190*/  LDL R38, [R1+0x3c] ;  /* 0x00003c0001267983 */ /* 0x000ea20000100800 */
[----:B-----5:R-:W-:Y:S01]  /*61a0*/  SHF.R.S32.HI R0, RZ, 0x1f, R23 ;  /* 0x0000001fff007819 */ /* 0x020fe20000011417 */
[----:B------:R-:W-:Y:S01]  /*61b0*/  ULDC.64 UR4, c[0x0][0x3d8] ;  /* 0x0000f60000047ab9 */ /* 0x000fe20000000a00 */
[----:B------:R-:W-:Y:S01]  /*61c0*/  SHF.R.S32.HI R10, RZ, 0x1f, R17 ;  /* 0x0000001fff0a7819 */ /* 0x000fe20000011411 */
[----:B------:R-:W-:Y:S01]  /*61d0*/  ULDC.64 UR6, c[0x0][0x3e8] ;  /* 0x0000fa0000067ab9 */ /* 0x000fe20000000a00 */
[----:B------:R-:W-:Y:S01]  /*61e0*/  LOP3.LUT P4, RZ, R22, 0x1, RZ, 0xc0, !PT ;  /* 0x0000000116ff7812 */ /* 0x000fe2000788c0ff */
[----:B------:R-:W-:Y:S01]  /*61f0*/  IMAD R4, R0, UR4, RZ ;  /* 0x0000000400047c24 */ /* 0x000fe2000f8e02ff */
[----:B------:R-:W-:Y:S01]  /*6200*/  BSSY B6, `(.L_x_11648) ;  /* 0x000002d000067945 */ /* 0x000fe20003800000 */
[----:B------:R-:W-:Y:S02]  /*6210*/  IMAD R6, R10, UR4, RZ ;  /* 0x000000040a067c24 */ /* 0x000fe4000f8e02ff */
[----:B------:R-:W-:-:S02]  /*6220*/  IMAD R0, R0, UR6, RZ ;  /* 0x0000000600007c24 */ /* 0x000fc4000f8e02ff */
[----:B------:R-:W-:Y:S02]  /*6230*/  IMAD R10, R10, UR6, RZ ;  /* 0x000000060a0a7c24 */ /* 0x000fe4000f8e02ff */
[----:B------:R-:W-:Y:S02]  /*6240*/  IMAD R51, R23, UR5, R4 ;  /* 0x0000000517337c24 */ /* 0x000fe4000f8e0204 */
[----:B------:R-:W-:Y:S02]  /*6250*/  IMAD R37, R17, UR5, R6 ;  /* 0x0000000511257c24 */ /* 0x000fe4000f8e0206 */
[----:B------:R-:W-:-:S04]  /*6260*/  IMAD.WIDE.U32 R48, R23, UR4, RZ ;  /* 0x0000000417307c25 */ /* 0x000fc8000f8e00ff */
[C---:B------:R-:W-:Y:S02]  /*6270*/  IMAD R3, R23.reuse, UR7, R0 ;  /* 0x0000000717037c24 */ /* 0x040fe4000f8e0200 */
[----:B------:R-:W-:-:S04]  /*6280*/  IMAD.WIDE.U32 R46, R23, UR6, RZ ;  /* 0x00000006172e7c25 */ /* 0x000fc8000f8e00ff */
[----:B------:R-:W-:Y:S02]  /*6290*/  IMAD R43, R17, UR7, R10 ;  /* 0x00000007112b7c24 */ /* 0x000fe4000f8e020a */
[----:B------:R-:W-:Y:S02]  /*62a0*/  IMAD.IADD R51, R51, 0x1, R49 ;  /* 0x0000000133337824 */ /* 0x000fe400078e0231 */
[----:B------:R-:W-:Y:S02]  /*62b0*/  IMAD.IADD R23, R3, 0x1, R47 ;  /* 0x0000000103177824 */ /* 0x000fe400078e022f */
[C---:B--2---:R-:W-:Y:S02]  /*62c0*/  IMAD.SHL.U32 R28, R38.reuse, 0x4, RZ ;  /* 0x00000004261c7824 */ /* 0x044fe400078e00ff */
[----:B------:R-:W-:-:S03]  /*62d0*/  IMAD.SHL.U32 R26, R38, 0x8, RZ ;  /* 0x00000008261a7824 */ /* 0x000fc600078e00ff */
[----:B------:R-:W-:Y:S02]  /*62e0*/  SHF.R.S32.HI R29, RZ, 0x1f, R28 ;  /* 0x0000001fff1d7819 */ /* 0x000fe4000001141c */
[----:B------:R-:W-:Y:S01]  /*62f0*/  SHF.R.S32.HI R27, RZ, 0x1f, R26 ;  /* 0x0000001fff1b7819 */ /* 0x000fe2000001141a */
[----:B------:R-:W-:-:S04]  /*6300*/  IMAD.WIDE.U32 R4, R17, UR4, R28 ;  /* 0x0000000411047c25 */ /* 0x000fc8000f8e001c */
[----:B------:R-:W-:Y:S01]  /*6310*/  IMAD.WIDE.U32 R6, R17, UR6, R28 ;  /* 0x0000000611067c25 */ /* 0x000fe2000f8e001c */
[----:B------:R-:W-:-:S03]  /*6320*/  IADD3 R34, P0, R4, R48, RZ ;  /* 0x0000003004227210 */ /* 0x000fc60007f1e0ff */
[----:B------:R-:W-:Y:S01]  /*6330*/  IMAD.WIDE.U32 R8, R17, UR4, R26 ;  /* 0x0000000411087c25 */ /* 0x000fe2000f8e001a */
[----:B------:R-:W-:Y:S02]  /*6340*/  IADD3 R32, P1, R6, R46, RZ ;  /* 0x0000002e06207210 */ /* 0x000fe40007f3e0ff */
[----:B------:R-:W-:Y:S01]  /*6350*/  IADD3.X R35, R51, R5, R37, P0, !PT ;  /* 0x0000000533237210 */ /* 0x000fe200007fe425 */
[----:B------:R-:W-:Y:S01]  /*6360*/  IMAD.WIDE.U32 R10, R17, UR6, R26 ;  /* 0x00000006110a7c25 */ /* 0x000fe2000f8e001a */
[----:B------:R-:W-:Y:S02]  /*6370*/  IADD3 R31, P2, R8, R48, RZ ;  /* 0x00000030081f7210 */ /* 0x000fe40007f5e0ff */
[----:B------:R-:W-:Y:S02]  /*6380*/  IADD3.X R33, R23, R7, R43, P1, !PT ;  /* 0x0000000717217210 */ /* 0x000fe40000ffe42b */
[----:B------:R-:W-:Y:S02]  /*6390*/  IADD3 R39, P3, R10, R46, RZ ;  /* 0x0000002e0a277210 */ /* 0x000fe40007f7e0ff */
[----:B------:R-:W-:-:S02]  /*63a0*/  IADD3.X R37, R51, R37, R9, P2, !PT ;  /* 0x0000002533257210 */ /* 0x000fc400017fe409 */
[----:B------:R-:W-:Y:S01]  /*63b0*/  IADD3.X R43, R23, R43, R11, P3, !PT ;  /* 0x0000002b172b7210 */ /* 0x000fe20001ffe40b */
[----:B------:R-:W-:Y:S08]  /*63c0*/  @!P4 BRA `(.L_x_11649) ;  /* 0x000000000040c947 */ /* 0x000ff00003800000 */
        /* <DEDUP_REMOVED lines=16> */
.L_x_11649:
[----:B------:R-:W-:Y:S05]  /*64d0*/  BSYNC B6 ;  /* 0x0000000000067941 */ /* 0x000fea0003800000 */
.L_x_11648:
[----:B------:R-:W2:Y:S01]  /*64e0*/  LDL R36, [R1+0x14] ;  /* 0x0000140001247983 */ /* 0x000ea20000100800 */
[----:B------:R-:W1:Y:S03]  /*64f0*/  LDC.64 R4, c[0x0][0x3d8] ;  /* 0x0000f600ff047b82 */ /* 0x000e660000000a00 */
[----:B------:R-:W3:Y:S05]  /*6500*/  LDL R40, [R1+0x24] ;  /* 0x0000240001287983 */ /* 0x000eea0000100800 */
[----:B------:R-:W4:Y:S01]  /*6510*/  LDC.64 R6, c[0x0][0x3e8] ;  /* 0x0000fa00ff067b82 */ /* 0x000f220000000a00 */
[----:B------:R-:W-:Y:S01]  /*6520*/  LEA.HI R30, R30, R45, RZ, 0x2 ;  /* 0x0000002d1e1e7211 */ /* 0x000fe200078f10ff */
[----:B------:R-:W-:-:S02]  /*6530*/  ULDC.U8 UR4, c[0x0][0x3f0] ;  /* 0x0000fc0000047ab9 */ /* 0x000fc40000000000 */
[----:B------:R-:W-:Y:S02]  /*6540*/  ISETP.NE.AND P0, PT, RZ, UR4, PT ;  /* 0x00000004ff007c0c */ /* 0x000fe4000bf05270 */
[----:B------:R-:W-:-:S04]  /*6550*/  SHF.R.S32.HI R30, RZ, 0x1f, R30 ;  /* 0x0000001fff1e7819 */ /* 0x000fc8000001141e */
[----:B------:R-:W-:Y:S01]  /*6560*/  LEA.HI R30, R30, R17, RZ, 0x3 ;  /* 0x000000111e1e7211 */ /* 0x000fe200078f18ff */
[----:B------:R-:W-:Y:S01]  /*6570*/  BSSY B0, `(.L_x_11650) ;  /* 0x00002e6000007945 */ /* 0x000fe20003800000 */
[----:B--2---:R-:W-:Y:S01]  /*6580*/  SHF.R.S32.HI R3, RZ, 0x1f, R36 ;  /* 0x0000001fff037819 */ /* 0x004fe20000011424 */
[----:B-1----:R-:W-:-:S04]  /*6590*/  IMAD.WIDE.U32 R20, R36, R4, RZ ;  /* 0x0000000424147225 */ /* 0x002fc800078e00ff */
[C---:B------:R-:W-:Y:S02]  /*65a0*/  IMAD R0, R3.reuse, R4, RZ ;  /* 0x0000000403007224 */ /* 0x040fe400078e02ff */
[-C--:B----4-:R-:W-:Y:S02]  /*65b0*/  IMAD R10, R3, R6.reuse, RZ ;  /* 0x00000006030a7224 */ /* 0x090fe400078e02ff */
[----:B------:R-:W-:-:S04]  /*65c0*/  IMAD.WIDE.U32 R8, R36, R6, RZ ;  /* 0x0000000624087225 */ /* 0x000fc800078e00ff */
[C---:B------:R-:W-:Y:S02]  /*65d0*/  IMAD R3, R36.reuse, R5, R0 ;  /* 0x0000000524037224 */ /* 0x040fe400078e0200 */
[----:B------:R-:W-:Y:S02]  /*65e0*/  IMAD R11, R36, R7, R10 ;  /* 0x00000007240b7224 */ /* 0x000fe400078e020a */
[----:B------:R-:W-:Y:S02]  /*65f0*/  IMAD.IADD R3, R21, 0x1, R3 ;  /* 0x0000000115037824 */ /* 0x000fe400078e0203 */
[----:B------:R-:W-:Y:S01]  /*6600*/  IMAD.IADD R41, R9, 0x1, R11 ;  /* 0x0000000109297824 */ /* 0x000fe200078e020b */
[----:B------:R-:W-:Y:S01]  /*6610*/  LOP3.LUT R10, R30, 0xfffffff8, RZ, 0xc0, !PT ;  /* 0xfffffff81e0a7812 */ /* 0x000fe200078ec0ff */
[----:B---3--:R-:W-:Y:S02]  /*6620*/  IMAD R0, R36, -0xc0, R40 ;  /* 0xffffff4024007824 */ /* 0x008fe400078e0228 */
[----:B0-----:R-:W-:-:S04]  /*6630*/  IMAD.WIDE.U32 R14, R20, 0xc0, RZ ;  /* 0x000000c0140e7825 */ /* 0x001fc800078e00ff */
[----:B------:R-:W-:-:S04]  /*6640*/  IMAD.WIDE.U32 R12, R8, 0xc0, RZ ;  /* 0x000000c0080c7825 */ /* 0x000fc800078e00ff */
[----:B------:R-:W-:Y:S02]  /*6650*/  IMAD R11, R3, 0xc0, RZ ;  /* 0x000000c0030b7824 */ /* 0x000fe400078e02ff */
[----:B------:R-:W-:Y:S01]  /*6660*/  IMAD R41, R41, 0xc0, RZ ;  /* 0x000000c029297824 */ /* 0x000fe200078e02ff */
[----:B------:R-:W-:Y:S01]  /*6670*/  VIMNMX R54, R0, 0xc0, PT ;  /* 0x000000c000367848 */ /* 0x000fe20003fe0100 */
[----:B------:R-:W-:Y:S02]  /*6680*/  IMAD.IADD R10, R17, 0x1, -R10 ;  /* 0x00000001110a7824 */ /* 0x000fe400078e0a0a */
[----:B------:R-:W-:Y:S02]  /*6690*/  IMAD.IADD R55, R15, 0x1, R11 ;  /* 0x000000010f377824 */ /* 0x000fe400078e020b */
[----:B------:R-:W-:Y:S01]  /*66a0*/  IMAD.IADD R57, R13, 0x1, R41 ;  /* 0x000000010d397824 */ /* 0x000fe200078e0229 */
[----:B------:R-:W-:Y:S06]  /*66b0*/  @!P0 BRA `(.L_x_11651) ;  /* 0x0000001400d48947 */ /* 0x000fec0003800000 */
[----:B------:R-:W0:Y:S01]  /*66c0*/  LDC R0, c[0x0][0x428] ;  /* 0x00010a00ff007b82 */ /* 0x000e220000000800 */
[C---:B------:R-:W-:Y:S01]  /*66d0*/  ISETP.GE.AND P0, PT, R17.reuse, R54, PT ;  /* 0x000000361100720c */ /* 0x040fe20003f06270 */
[----:B------:R-:W-:Y:S01]  /*66e0*/  BSSY B1, `(.L_x_11652) ;  /* 0x0000029000017945 */ /* 0x000fe20003800000 */
[----:B------:R-:W-:Y:S01]  /*66f0*/  IMAD.MOV.U32 R50, RZ, RZ, R48 ;  /* 0x000000ffff327224 */ /* 0x000fe200078e0030 */
[----:B------:R-:W-:Y:S01]  /*6700*/  CS2R R42, SRZ ;  /* 0x00000000002a7805 */ /* 0x000fe2000001ff00 */
[----:B------:R-:W-:Y:S01]  /*6710*/  IMAD.MOV.U32 R48, RZ, RZ, R46 ;  /* 0x000000ffff307224 */ /* 0x000fe200078e002e */
[----:B------:R-:W-:Y:S01]  /*6720*/  CS2R R46, SRZ ;  /* 0x00000000002e7805 */ /* 0x000fe2000001ff00 */
[----:B------:R-:W-:Y:S01]  /*6730*/  IMAD.MOV.U32 R49, RZ, RZ, R23 ;  /* 0x000000ffff317224 */ /* 0x000fe200078e0017 */
[----:B0-----:R-:W-:Y:S01]  /*6740*/  ISETP.NE.AND P2, PT, R0, 0x1, PT ;  /* 0x000000010000780c */ /* 0x001fe20003f45270 */
[----:B------:R-:W-:Y:S02]  /*6750*/  IMAD R0, R36, 0xc0, R17 ;  /* 0x000000c024007824 */ /* 0x000fe400078e0211 */
[----:B------:R-:W-:-:S02]  /*6760*/  VIADD R36, R17, 0x60 ;  /* 0x0000006011247836 */ /* 0x000fc40000000000 */
[----:B------:R-:W-:Y:S01]  /*6770*/  IMAD R3, R38, 0x60, R0 ;  /* 0x0000006026037824 */ /* 0x000fe200078e0200 */
[----:B------:R-:W-:Y:S02]  /*6780*/  CS2R R38, SRZ ;  /* 0x0000000000267805 */ /* 0x000fe4000001ff00 */
[----:B------:R-:W-:Y:S02]  /*6790*/  ISETP.GE.AND P1, PT, R36, R54, PT ;  /* 0x000000362400720c */ /* 0x000fe40003f26270 */
[----:B------:R-:W-:-:S03]  /*67a0*/  CS2R R36, SRZ ;  /* 0x0000000000247805 */ /* 0x000fc6000001ff00 */
[----:B------:R-:W0:Y:S08]  /*67b0*/  @P2 LDC R30, c[0x0][0x42c] ;  /* 0x00010b00ff1e2b82 */ /* 0x000e300000000800 */
[----:B------:R-:W1:Y:S01]  /*67c0*/  @P2 LDC R31, c[0x0][0x430] ;  /* 0x00010c00ff1f2b82 */ /* 0x000e620000000800 */
[----:B0-----:R-:W-:-:S05]  /*67d0*/  @P2 IMAD.HI.U32 R0, R3, R30, RZ ;  /* 0x0000001e03002227 */ /* 0x001fca00078e00ff */
[----:B-1----:R-:W-:Y:S02]  /*67e0*/  @P2 SHF.R.U32.HI R3, RZ, R31, R0 ;  /* 0x0000001fff032219 */ /* 0x002fe40000011600 */
[----:B------:R-:W-:Y:S01]  /*67f0*/  CS2R R30, SRZ ;  /* 0x00000000001e7805 */ /* 0x000fe2000001ff00 */
[----:B------:R-:W-:Y:S06]  /*6800*/  @P0 BRA `(.L_x_11653) ;  /* 0x0000000000580947 */ /* 0x000fec0003800000 */
[----:B------:R-:W-:Y:S01]  /*6810*/  VIADD R0, R28, 0x10 ;  /* 0x000000101c007836 */ /* 0x000fe20000000000 */
[----:B------:R-:W-:Y:S01]  /*6820*/  ULDC UR4, c[0x0][0x3d4] ;  /* 0x0000f50000047ab9 */ /* 0x000fe20000000800 */
[----:B------:R-:W-:Y:S01]  /*6830*/  IMAD.WIDE.U32 R20, R20, 0xc0, R34 ;  /* 0x000000c014147825 */ /* 0x000fe200078e0022 */
[----:B------:R-:W-:Y:S01]  /*6840*/  ISETP.GE.AND P4, PT, R28, UR4, PT ;  /* 0x000000041c007c0c */ /* 0x000fe2000bf86270 */
[----:B------:R-:W-:Y:S01]  /*6850*/  ULDC.64 UR6, c[0x0][0x3c8] ;  /* 0x0000f20000067ab9 */ /* 0x000fe20000000a00 */
[----:B------:R-:W-:Y:S01]  /*6860*/  ISETP.GE.AND P5, PT, R0, UR4, PT ;  /* 0x0000000400007c0c */ /* 0x000fe2000bfa6270 */
[----:B------:R-:W-:Y:S01]  /*6870*/  IMAD.WIDE.U32 R8, R8, 0xc0, R32 ;  /* 0x000000c008087825 */ /* 0x000fe200078e0020 */
[----:B------:R-:W-:Y:S01]  /*6880*/  ULDC.64 UR8, c[0x0][0x3e0] ;  /* 0x0000f80000087ab9 */ /* 0x000fe20000000a00 */
[----:B------:R-:W-:Y:S02]  /*6890*/  LEA R40, P2, R20, UR6, 0x1 ;  /* 0x0000000614287c11 */ /* 0x000fe4000f8408ff */
[----:B------:R-:W-:Y:S01]  /*68a0*/  CS2R R46, SRZ ;  /* 0x00000000002e7805 */ /* 0x000fe2000001ff00 */
[----:B------:R-:W-:Y:S01]  /*68b0*/  IMAD.IADD R11, R11, 0x1, R21 ;  /* 0x000000010b0b7824 */ /* 0x000fe200078e0215 */
[----:B------:R-:W-:Y:S01]  /*68c0*/  LEA R52, P3, R8, UR8, 0x1 ;  /* 0x0000000808347c11 */ /* 0x000fe2000f8608ff */
[----:B------:R-:W-:Y:S01]  /*68d0*/  IMAD.IADD R9, R41, 0x1, R9 ;  /* 0x0000000129097824 */ /* 0x000fe200078e0209 */
[----:B------:R-:W-:-:S02]  /*68e0*/  CS2R R38, SRZ ;  /* 0x0000000000267805 */ /* 0x000fc4000001ff00 */
[----:B------:R-:W-:Y:S02]  /*68f0*/  CS2R R42, SRZ ;  /* 0x00000000002a7805 */ /* 0x000fe4000001ff00 */
[----:B------:R-:W-:Y:S02]  /*6900*/  CS2R R36, SRZ ;  /* 0x0000000000247805 */ /* 0x000fe4000001ff00 */
[----:B------:R-:W-:Y:S02]  /*6910*/  LEA.HI.X R41, R20, UR7, R11, 0x1, P2 ;  /* 0x0000000714297c11 */ /* 0x000fe400090f0c0b */
[----:B------:R-:W-:-:S03]  /*6920*/  LEA.HI.X R53, R8, UR9, R9, 0x1, P3 ;  /* 0x0000000908357c11 */ /* 0x000fc600098f0c09 */
[----:B------:R0:W5:Y:S04]  /*6930*/  @!P4 LDG.E.64 R46, desc[UR38][R40.64] ;  /* 0x00000026282ec981 */ /* 0x000168000c1e1b00 */
[----:B------:R0:W5:Y:S04]  /*6940*/  @!P5 LDG.E.64 R38, desc[UR38][R40.64+0x20] ;  /* 0x000020262826d981 */ /* 0x000168000c1e1b00 */
[----:B------:R0:W5:Y:S04]  /*6950*/  @!P4 LDG.E.64 R42, desc[UR38][R52.64] ;  /* 0x00000026342ac981 */ /* 0x000168000c1e1b00 */
[----:B------:R0:W5:Y:S02]  /*6960*/  @!P5 LDG.E.64 R36, desc[UR38][R52.64+0x20] ;  /* 0x000020263424d981 */ /* 0x000164000c1e1b00 */
.L_x_11653:
[----:B------:R-:W-:Y:S05]  /*6970*/  BSYNC B1 ;  /* 0x0000000000017941 */ /* 0x000fea0003800000 */
.L_x_11652:
[----:B------:R-:W-:Y:S01]  /*6980*/  BSSY B1, `(.L_x_11654) ;  /* 0x0000023000017945 */ /* 0x000fe20003800000 */
[----:B------:R-:W-:Y:S02]  /*6990*/  CS2R R20, SRZ ;  /* 0x0000000000147805 */ /* 0x000fe4000001ff00 */
[----:B0-----:R-:W-:Y:S02]  /*69a0*/  CS2R R40, SRZ ;  /* 0x0000000000287805 */ /* 0x001fe4000001ff00 */
[----:B------:R-:W-:Y:S02]  /*69b0*/  SHF.R.S32.HI R11, RZ, 0x1f, R3 ;  /* 0x0000001fff0b7819 */ /* 0x000fe40000011403 */
[----:B------:R-:W-:Y:S01]  /*69c0*/  CS2R R8, SRZ ;  /* 0x0000000000087805 */ /* 0x000fe2000001ff00 */
[----:B------:R-:W-:Y:S06]  /*69d0*/  @P1 BRA `(.L_x_11655) ;  /* 0x0000000000741947 */ /* 0x000fec0003800000 */
[----:B------:R-:W-:Y:S01]  /*69e0*/  IMAD.MOV.U32 R8, RZ, RZ, R14 ;  /* 0x000000ffff087224 */ /* 0x000fe200078e000e */
[----:B------:R-:W-:Y:S01]  /*69f0*/  ULDC UR4, c[0x0][0x3d4] ;  /* 0x0000f50000047ab9 */ /* 0x000fe20000000800 */
[----:B------:R-:W-:Y:S01]  /*6a00*/  IMAD.MOV.U32 R9, RZ, RZ, R55 ;  /* 0x000000ffff097224 */ /* 0x000fe200078e0037 */
[----:B------:R-:W-:Y:S01]  /*6a10*/  ULDC.64 UR6, c[0x0][0x3c8] ;  /* 0x0000f20000067ab9 */ /* 0x000fe20000000a00 */
[----:B------:R-:W-:Y:S01]  /*6a20*/  IMAD.MOV.U32 R13, RZ, RZ, R57 ;  /* 0x000000ffff0d7224 */ /* 0x000fe200078e0039 */
[----:B------:R-:W-:Y:S01]  /*6a30*/  ISETP.GE.AND P5, PT, R28, UR4, PT ;  /* 0x000000041c007c0c */ /* 0x000fe2000bfa6270 */
[----:B------:R-:W-:Y:S01]  /*6a40*/  IMAD.WIDE.U32 R8, R4, 0x60, R8 ;  /* 0x0000006004087825 */ /* 0x000fe200078e0008 */
[----:B------:R-:W-:Y:S02]  /*6a50*/  CS2R R40, SRZ ;  /* 0x0000000000287805 */ /* 0x000fe4000001ff00 */
[----:B------:R-:W-:Y:S01]  /*6a60*/  CS2R R30, SRZ ;  /* 0x00000000001e7805 */ /* 0x000fe2000001ff00 */
[----:B------:R-:W-:Y:S01]  /*6a70*/  IMAD.WIDE.U32 R12, R6, 0x60, R12 ;  /* 0x00000060060c7825 */ /* 0x000fe200078e000c */
[----:B------:R-:W-:-:S03]  /*6a80*/  IADD3 R8, P3, R34, R8, RZ ;  /* 0x0000000822087210 */ /* 0x000fc60007f7e0ff */
[----:B------:R-:W-:Y:S01]  /*6a90*/  VIADD R14, R28, 0x10 ;  /* 0x000000101c0e7836 */ /* 0x000fe20000000000 */
[----:B------:R-:W-:Y:S01]  /*6aa0*/  IADD3 R0, P4, R32, R12, RZ ;  /* 0x0000000c20007210 */ /* 0x000fe20007f9e0ff */
[----:B------:R-:W-:Y:S02]  /*6ab0*/  IMAD R15, R5, 0x60, RZ ;  /* 0x00000060050f7824 */ /* 0x000fe400078e02ff */
[----:B------:R-:W-:Y:S01]  /*6ac0*/  IMAD R21, R7, 0x60, RZ ;  /* 0x0000006007157824 */ /* 0x000fe200078e02ff */
[----:B------:R-:W-:Y:S01]  /*6ad0*/  ISETP.GE.AND P2, PT, R14, UR4, PT ;  /* 0x000000040e007c0c */ /* 0x000fe2000bf46270 */
[----:B------:R-:W-:Y:S01]  /*6ae0*/  ULDC.64 UR4, c[0x0][0x3e0] ;  /* 0x0000f80000047ab9 */ /* 0x000fe20000000a00 */
[----:B------:R-:W-:Y:S02]  /*6af0*/  IADD3.X R9, R35, R15, R9, P3, !PT ;  /* 0x0000000f23097210 */ /* 0x000fe40001ffe409 */
[----:B------:R-:W-:Y:S02]  /*6b00*/  LEA R12, P3, R8, UR6, 0x1 ;  /* 0x00000006080c7c11 */ /* 0x000fe4000f8608ff */
[----:B------:R-:W-:-:S02]  /*6b10*/  IADD3.X R33, R33, R21, R13, P4, !PT ;  /* 0x0000001521217210 */ /* 0x000fc400027fe40d */
[----:B------:R-:W-:Y:S02]  /*6b20*/  CS2R R20, SRZ ;  /* 0x0000000000147805 */ /* 0x000fe4000001ff00 */
[----:B------:R-:W-:Y:S02]  /*6b30*/  LEA R14, P4, R0, UR4, 0x1 ;  /* 0x00000004000e7c11 */ /* 0x000fe4000f8808ff */
[----:B------:R-:W-:Y:S02]  /*6b40*/  LEA.HI.X R13, R8, UR7, R9, 0x1, P3 ;  /* 0x00000007080d7c11 */ /* 0x000fe400098f0c09 */
[----:B------:R-:W-:Y:S02]  /*6b50*/  CS2R R8, SRZ ;  /* 0x0000000000087805 */ /* 0x000fe4000001ff00 */
[----:B------:R-:W-:Y:S01]  /*6b60*/  LEA.HI.X R15, R0, UR5, R33, 0x1, P4 ;  /* 0x00000005000f7c11 */ /* 0x000fe2000a0f0c21 */
[----:B------:R0:W5:Y:S04]  /*6b70*/  @!P5 LDG.E.64 R40, desc[UR38][R12.64] ;  /* 0x000000260c28d981 */ /* 0x000168000c1e1b00 */
[----:B------:R0:W5:Y:S04]  /*6b80*/  @!P2 LDG.E.64 R8, desc[UR38][R12.64+0x20] ;  /* 0x000020260c08a981 */ /* 0x000168000c1e1b00 */
[----:B------:R0:W5:Y:S04]  /*6b90*/  @!P5 LDG.E.64 R30, desc[UR38][R14.64] ;  /* 0x000000260e1ed981 */ /* 0x000168000c1e1b00 */
[----:B------:R0:W5:Y:S02]  /*6ba0*/  @!P2 LDG.E.64 R20, desc[UR38][R14.64+0x20] ;  /* 0x000020260e14a981 */ /* 0x000164000c1e1b00 */
.L_x_11655:
[----:B------:R-:W-:Y:S05]  /*6bb0*/  BSYNC B1 ;  /* 0x0000000000017941 */ /* 0x000fea0003800000 */
.L_x_11654:
[----:B------:R-:W2:Y:S01]  /*6bc0*/  LDL R23, [R1+0x34] ;  /* 0x0000340001177983 */ /* 0x000ea20000100800 */
[-C--:B------:R-:W-:Y:S01]  /*6bd0*/  IMAD.WIDE.U32 R50, R3, R4.reuse, R50 ;  /* 0x0000000403327225 */ /* 0x080fe200078e0032 */
[C---:B------:R-:W-:Y:S01]  /*6be0*/  LOP3.LUT P2, RZ, R10.reuse, 0x4, RZ, 0xc0, !PT ;  /* 0x000000040aff7812 */ /* 0x040fe2000784c0ff */
[----:B------:R-:W-:Y:S01]  /*6bf0*/  ULDC.64 UR4, c[0x0][0x3c8] ;  /* 0x0000f20000047ab9 */ /* 0x000fe20000000a00 */
[----:B------:R-:W-:Y:S01]  /*6c00*/  ULDC.64 UR6, c[0x0][0x3e0] ;  /* 0x0000f80000067ab9 */ /* 0x000fe20000000a00 */
[C---:B------:R-:W-:Y:S02]  /*6c10*/  IMAD R4, R11.reuse, R4, RZ ;  /* 0x000000040b047224 */ /* 0x040fe400078e02ff */
[-C--:B------:R-:W-:Y:S02]  /*6c20*/  IMAD R0, R11, R6.reuse, RZ ;  /* 0x000000060b007224 */ /* 0x080fe400078e02ff */
[----:B------:R-:W-:Y:S02]  /*6c30*/  IMAD.SHL.U32 R10, R10, 0x40, RZ ;  /* 0x000000400a0a7824 */ /* 0x000fe400078e00ff */
[----:B------:R-:W-:-:S03]  /*6c40*/  IMAD.WIDE.U32 R48, R3, R6, R48 ;  /* 0x0000000603307225 */ /* 0x000fc600078e0030 */
[----:B------:R-:W-:Y:S01]  /*6c50*/  LOP3.LUT R11, R10, 0x1c0, RZ, 0xc0, !PT ;  /* 0x000001c00a0b7812 */ /* 0x000fe200078ec0ff */
[C---:B------:R-:W-:Y:S01]  /*6c60*/  IMAD R5, R3.reuse, R5, R4 ;  /* 0x0000000503057224 */ /* 0x040fe200078e0204 */
[----:B------:R-:W-:Y:S01]  /*6c70*/  LEA R4, P3, R50, UR4, 0x1 ;  /* 0x0000000432047c11 */ /* 0x000fe2000f8608ff */
[----:B------:R-:W-:Y:S01]  /*6c80*/  IMAD R3, R3, R7, R0 ;  /* 0x0000000703037224 */ /* 0x000fe200078e0200 */
[----:B------:R-:W-:Y:S01]  /*6c90*/  LEA R0, P4, R48, UR6, 0x1 ;  /* 0x0000000630007c11 */ /* 0x000fe2000f8808ff */
[----:B------:R-:W-:Y:S01]  /*6ca0*/  IMAD.IADD R5, R51, 0x1, R5 ;  /* 0x0000000133057824 */ /* 0x000fe200078e0205 */
[----:B------:R-:W-:Y:S01]  /*6cb0*/  LOP3.LUT R26, R11, 0x18, R26, 0xf8, !PT ;  /* 0x000000180b1a7812 */ /* 0x000fe200078ef81a */
[----:B------:R-:W-:Y:S01]  /*6cc0*/  IMAD.IADD R3, R49, 0x1, R3 ;  /* 0x0000000131037824 */ /* 0x000fe200078e0203 */
[----:B------:R-:W-:Y:S01]  /*6cd0*/  UMOV UR4, 0xffffffff ;  /* 0xffffffff00047882 */ /* 0x000fe20000000000 */
[----:B------:R-:W-:Y:S02]  /*6ce0*/  SHF.R.U32.HI R11, RZ, 0x3, R11 ;  /* 0x00000003ff0b7819 */ /* 0x000fe4000001160b */
[----:B------:R-:W-:-:S02]  /*6cf0*/  LEA.HI.X R5, R50, UR5, R5, 0x1, P3 ;  /* 0x0000000532057c11 */ /* 0x000fc400098f0c05 */
[----:B------:R-:W-:Y:S02]  /*6d00*/  LEA.HI.X R3, R48, UR7, R3, 0x1, P4 ;  /* 0x0000000730037c11 */ /* 0x000fe4000a0f0c03 */
[----:B------:R-:W-:Y:S02]  /*6d10*/  LOP3.LUT R26, R26, R11, RZ, 0x3c, !PT ;  /* 0x0000000b1a1a7212 */ /* 0x000fe400078e3cff */
[----:B--2---:R-:W-:Y:S01]  /*6d20*/  LEA.HI R6, R23, R23, RZ, 0x1 ;  /* 0x0000001717067211 */ /* 0x004fe200078f08ff */
[----:B------:R-:W-:Y:S06]  /*6d30*/  BRA.DIV UR4, `(.L_x_11656) ;  /* 0x0000017604847947 */ /* 0x000fec000b800000 */
.L_x_11905:
[----:B------:R-:W-:-:S03]  /*6d40*/  UMOV UR4, 0xffffffff ;  /* 0xffffffff00047882 */ /* 0x000fc60000000000 */
[----:B------:R-:W-:Y:S05]  /*6d50*/  BRA.DIV UR4, `(.L_x_11657) ;  /* 0x0000017604a47947 */ /* 0x000fea000b800000 */
.L_x_11908:
[----:B------:R-:W-:-:S03]  /*6d60*/  UMOV UR4, 0xffffffff ;  /* 0xffffffff00047882 */ /* 0x000fc60000000000 */
[----:B------:R-:W-:Y:S05]  /*6d70*/  BRA.DIV UR4, `(.L_x_11658) ;  /* 0x0000017604c47947 */ /* 0x000fea000b800000 */
.L_x_11911:
[----:B------:R-:W-:-:S03]  /*6d80*/  UMOV UR4, 0xffffffff ;  /* 0xffffffff00047882 */ /* 0x000fc60000000000 */
[----:B------:R-:W-:Y:S05]  /*6d90*/  BRA.DIV UR4, `(.L_x_11659) ;  /* 0x0000017604e47947 */ /* 0x000fea000b800000 */
.L_x_11914:
[----:B------:R-:W-:-:S03]  /*6da0*/  UMOV UR4, 0xffffffff ;  /* 0xffffffff00047882 */ /* 0x000fc60000000000 */
[----:B------:R-:W-:Y:S05]  /*6db0*/  BRA.DIV UR4, `(.L_x_11660) ;  /* 0x0000017a04047947 */ /* 0x000fea000b800000 */
.L_x_11917:
[----:B------:R-:W-:Y:S01]  /*6dc0*/  UMOV UR4, 0xffffffff ;  /* 0xffffffff00047882 */ /* 0x000fe20000000000 */
[----:B------:R-:W-:Y:S02]  /*6dd0*/  LOP3.LUT R6, R6, 0xfffffffe, RZ, 0xc0, !PT ;  /* 0xfffffffe06067812 */ /* 0x000fe400078ec0ff */
[----:B------:R-:W-:Y:S05]  /*6de0*/  BRA.DIV UR4, `(.L_x_11661) ;  /* 0x0000017a04207947 */ /* 0x000fea000b800000 */
.L_x_11920:
[----:B------:R-:W-:Y:S01]  /*6df0*/  UMOV UR4, 0xffffffff ;  /* 0xffffffff00047882 */ /* 0x000fe20000000000 */
[----:B------:R-:W-:Y:S02]  /*6e00*/  IMAD.IADD R5, R23, 0x1, -R6 ;  /* 0x0000000117057824 */ /* 0x000fe400078e0a06 */
[----:B------:R-:W-:Y:S05]  /*6e10*/  BRA.DIV UR4, `(.L_x_11662) ;  /* 0x0000017a043c7947 */ /* 0x000fea000b800000 */
.L_x_11923:
[----:B------:R-:W-:Y:S01]  /*6e20*/  UMOV UR4, 0xffffffff ;  /* 0xffffffff00047882 */ /* 0x000fe20000000000 */
[----:B------:R-:W-:Y:S02]  /*6e30*/  SHF.L.U32 R5, R5, 0x1f, RZ ;  /* 0x0000001f05057819 */ /* 0x000fe400000006ff */
[----:B------:R-:W-:Y:S05]  /*6e40*/  BRA.DIV UR4, `(.L_x_11663) ;  /* 0x0000017a04587947 */ /* 0x000fea000b800000 */
.L_x_11926:
[----:B------:R-:W1:Y:S01]  /*6e50*/  S2R R7, SR_TID.X ;  /* 0x0000000000077919 */ /* 0x000e620000002100 */
        /* <DEDUP_REMOVED lines=16> */
[----:B------:R-:W-:-:S02]  /*6f60*/  IMAD.MOV.U32 R27, RZ, RZ, R41 ;  /* 0x000000ffff1b7224 */ /* 0x000fc400078e0029 */
[C---:B-1----:R-:W-:Y:S02]  /*6f70*/  VIADD R13, R7.reuse, 0xffffff80 ;  /* 0xffffff80070d7836 */ /* 0x042fe40000000000 */
[----:B------:R-:W-:-:S05]  /*6f80*/  VIADD R7, R7, 0xffffff80 ;  /* 0xffffff8007077836 */ /* 0x000fca0000000000 */
[----:B------:R-:W-:-:S04]  /*6f90*/  SHF.R.S32.HI R7, RZ, 0x1f, R7 ;  /* 0x0000001fff077819 */ /* 0x000fc80000011407 */
[----:B------:R-:W-:Y:S01]  /*6fa0*/  LEA.HI R7, R7, R13, RZ, 0x5 ;  /* 0x0000000d07077211 */ /* 0x000fe200078f28ff */
[----:B------:R-:W-:-:S03]  /*6fb0*/  IMAD.MOV.U32 R13, RZ, RZ, R31 ;  /* 0x000000ffff0d7224 */ /* 0x000fc600078e001f */
[----:B------:R-:W-:Y:S02]  /*6fc0*/  SHF.R.S32.HI R7, RZ, 0x5, R7 ;  /* 0x00000005ff077819 */ /* 0x000fe40000011407 */
[----:B------:R-:W-:Y:S01]  /*6fd0*/  PRMT R13, R13, 0x5410, R6 ;  /* 0x000054100d0d7816 */ /* 0x000fe20000000006 */
[----:B------:R-:W-:Y:S02]  /*6fe0*/  IMAD.MOV.U32 R6, RZ, RZ, R21 ;  /* 0x000000ffff067224 */ /* 0x000fe400078e0015 */
[--C-:B------:R-:W-:Y:S01]  /*6ff0*/  IMAD R3, R7, 0x200, R26.reuse ;  /* 0x0000020007037824 */ /* 0x100fe200078e021a */
[----:B------:R-:W-:Y:S01]  /*7000*/  PRMT R26, R0, 0x7610, R26 ;  /* 0x00007610001a7816 */ /* 0x000fe2000000001a */
[----:B------:R-:W-:Y:S01]  /*7010*/  IMAD.MOV.U32 R7, RZ, RZ, R30 ;  /* 0x000000ffff077224 */ /* 0x000fe200078e001e */
[----:B------:R-:W-:Y:S01]  /*7020*/  PRMT R11, R6, 0x7610, R11 ;  /* 0x00007610060b7816 */ /* 0x000fe2000000000b */
[----:B------:R-:W-:Y:S01]  /*7030*/  IMAD R3, R3, 0x2, R2 ;  /* 0x0000000203037824 */ /* 0x000fe200078e0202 */
[----:B------:R-:W-:Y:S01]  /*7040*/  PRMT R15, R13, 0x7610, R15 ;  /* 0x000076100d0f7816 */ /* 0x000fe2000000000f */
[----:B------:R-:W-:Y:S01]  /*7050*/  IMAD.MOV.U32 R6, RZ, RZ, R9 ;  /* 0x000000ffff067224 */ /* 0x000fe200078e0009 */
[----:B------:R-:W-:Y:S01]  /*7060*/  PRMT R14, R7, 0x7610, R14 ;  /* 0x00007610070e7816 */ /* 0x000fe2000000000e */
[----:B------:R-:W-:-:S02]  /*7070*/  VIADD R4, R3, 0x8400 ;  /* 0x0000840003047836 */ /* 0x000fc40000000000 */
[----:B------:R-:W-:Y:S01]  /*7080*/  VIADD R0, R3, 0x8440 ;  /* 0x0000844003007836 */ /* 0x000fe20000000000 */
[----:B------:R-:W-:Y:S01]  /*7090*/  PRMT R14, R14, 0x5410, R27 ;  /* 0x000054100e0e7816 */ /* 0x000fe2000000001b */
[----:B------:R-:W-:Y:S02]  /*70a0*/  @P2 VIADD R0, R4, 0xffffffc0 ;  /* 0xffffffc004002836 */ /* 0x000fe40000000000 */
[----:B------:R-:W-:Y:S02]  /*70b0*/  IMAD.MOV.U32 R4, RZ, RZ, R20 ;  /* 0x000000ffff047224 */ /* 0x000fe400078e0014 */
[----:B------:R-:W-:-:S03]  /*70c0*/  IMAD.MOV.U32 R7, RZ, RZ, R40 ;  /* 0x000000ffff077224 */ /* 0x000fc600078e0028 */
[----:B------:R-:W-:Y:S01]  /*70d0*/  PRMT R10, R4, 0x7610, R10 ;  /* 0x00007610040a7816 */ /* 0x000fe2000000000a */
[----:B------:R-:W-:Y:S01]  /*70e0*/  IMAD.MOV.U32 R4, RZ, RZ, R8 ;  /* 0x000000ffff047224 */ /* 0x000fe200078e0008 */
[----:B------:R-:W-:Y:S01]  /*70f0*/  PRMT R51, R7, 0x7610, R51 ;  /* 0x0000761007337816 */ /* 0x000fe20000000033 */
[----:B--2---:R-:W-:Y:S06]  /*7100*/  @!P3 BRA `(.L_x_11665) ;  /* 0x0000017400d0b947 */ /* 0x004fec0003800000 */
.L_x_11927:
[----:B------:R-:W-:Y:S05]  /*7110*/  BSYNC B1 ;  /* 0x0000000000017941 */ /* 0x000fea0003800000 */
.L_x_11664:
[----:B------:R-:W-:Y:S01]  /*7120*/  BSSY B1, `(.L_x_11666) ;  /* 0x0000068000017945 */ /* 0x000fe20003800000 */
[----:B------:R-:W-:Y:S02]  /*7130*/  PRMT R12, R4, 0x7610, R12 ;  /* 0x00007610040c7816 */ /* 0x000fe4000000000c */
[----:B------:R-:W-:Y:S01]  /*7140*/  PRMT R13, R6, 0x7610, R13 ;  /* 0x00007610060d7816 */ /* 0x000fe2000000000d */
[----:B------:R-:W-:Y:S06]  /*7150*/  @P0 BRA `(.L_x_11667) ;  /* 0x0000000400900947 */ /* 0x000fec0003800000 */
[----:B0-----:R-:W0:Y:S01]  /*7160*/  LDC R5, c[0x0][0x3d4] ;  /* 0x0000f500ff057b82 */ /* 0x001e220000000800 */
[C---:B------:R-:W-:Y:S01]  /*7170*/  VIADD R4, R28.reuse, 0x10 ;  /* 0x000000101c047836 */ /* 0x040fe20000000000 */
[----:B------:R-:W-:Y:S01]  /*7180*/  BSSY B2, `(.L_x_11668) ;  /* 0x0000032000027945 */ /* 0x000fe20003800000 */
[----:B0-----:R-:W-:-:S03]  /*7190*/  ISETP.GE.AND P0, PT, R28, R5, PT ;  /* 0x000000051c00720c */ /* 0x001fc60003f06270 */
[----:B------:R-:W-:-:S10]  /*71a0*/  ISETP.GE.AND P2, PT, R4, R5, PT ;  /* 0x000000050400720c */ /* 0x000fd40003f46270 */
[----:B------:R-:W-:Y:S05]  /*71b0*/  @P0 BRA `(.L_x_11669) ;  /* 0x0000000000b80947 */ /* 0x000fea0003800000 */
[----:B------:R-:W0:Y:S01]  /*71c0*/  LDS.128 R4, [R3+0x8400] ;  /* 0x0084000003047984 */ /* 0x000e220000000c00 */
[--C-:B------:R-:W-:Y:S02]  /*71d0*/  SHF.R.U64 R42, R42, 0x10, R43.reuse ;  /* 0x000000102a2a7819 */ /* 0x100fe4000000122b */
[----:B------:R-:W-:Y:S02]  /*71e0*/  SHF.R.U32.HI R43, RZ, 0x10, R43 ;  /* 0x00000010ff2b7819 */ /* 0x000fe4000001162b */
[--C-:B------:R-:W-:Y:S02]  /*71f0*/  SHF.R.U32.HI R34, RZ, 0x10, R47.reuse ;  /* 0x00000010ff227819 */ /* 0x100fe4000001162f */
[----:B------:R-:W-:Y:S02]  /*7200*/  SHF.R.U64 R33, R46, 0x10, R47 ;  /* 0x000000102e217819 */ /* 0x000fe4000000122f */
[----:B------:R-:W-:Y:S02]  /*7210*/  PRMT R43, R23, 0x5410, R43 ;  /* 0x00005410172b7816 */ /* 0x000fe4000000002b */
[----:B------:R-:W-:-:S02]  /*7220*/  PRMT R34, R12, 0x5432, R34 ;  /* 0x000054320c227816 */ /* 0x000fc40000000022 */
[----:B------:R-:W-:Y:S01]  /*7230*/  PRMT R33, R26, 0x5410, R33 ;  /* 0x000054101a217816 */ /* 0x000fe20000000021 */
[C---:B------:R-:W-:Y:S01]  /*7240*/  IMAD.U32 R46, R43.reuse, 0x10000, RZ ;  /* 0x000100002b2e7824 */ /* 0x040fe200078e00ff */
[----:B------:R-:W-:Y:S01]  /*7250*/  LOP3.LUT R43, R43, 0xffff0000, RZ, 0xc0, !PT ;  /* 0xffff00002b2b7812 */ /* 0x000fe200078ec0ff */
[----:B------:R-:W-:Y:S01]  /*7260*/  IMAD.U32 R35, R34, 0x10000, RZ ;  /* 0x0001000022237824 */ /* 0x000fe200078e00ff */
[----:B------:R-:W-:Y:S02]  /*7270*/  PRMT R42, R10, 0x5432, R42 ;  /* 0x000054320a2a7816 */ /* 0x000fe4000000002a */
        /* <DEDUP_REMOVED lines=11> */
[----:B------:R-:W-:Y:S02]  /*7330*/  IMAD.U32 R7, R5, 0x10000, RZ ;  /* 0x0001000005077824 */ /* 0x000fe400078e00ff */
[-C--:B------:R-:W-:Y:S01]  /*7340*/  FFMA.FTZ R46, R27, R34.reuse, -R26 ;  /* 0x000000221b2e7223 */ /* 0x080fe2000001081a */
        /* <DEDUP_REMOVED lines=21> */
.L_x_11669:
[----:B------:R-:W-:Y:S05]  /*74a0*/  BSYNC B2 ;  /* 0x0000000000027941 */ /* 0x000fea0003800000 */
.L_x_11668:
[----:B------:R-:W-:Y:S05]  /*74b0*/  @P2 BRA `(.L_x_11667) ;  /* 0x0000000000b82947 */ /* 0x000fea0003800000 */
[----:B0-----:R-:W0:Y:S01]  /*74c0*/  LDS.128 R4, [R0] ;  /* 0x0000000000047984 */ /* 0x001e220000000c00 */
[--C-:B------:R-:W-:Y:S02]  /*74d0*/  SHF.R.U64 R36, R36, 0x10, R37.reuse ;  /* 0x0000001024247819 */ /* 0x100fe40000001225 */
[----:B------:R-:W-:Y:S02]  /*74e0*/  SHF.R.U32.HI R37, RZ, 0x10, R37 ;  /* 0x00000010ff257819 */ /* 0x000fe40000011625 */
[----:B------:R-:W-:Y:S02]  /*74f0*/  SHF.R.U32.HI R34, RZ, 0x10, R39 ;  /* 0x00000010ff227819 */ /* 0x000fe40000011627 */
[----:B------:R-:W-:Y:S02]  /*7500*/  PRMT R37, R49, 0x5410, R37 ;  /* 0x0000541031257816 */ /* 0x000fe40000000025 */
[----:B------:R-:W-:Y:S02]  /*7510*/  PRMT R34, R13, 0x5432, R34 ;  /* 0x000054320d227816 */ /* 0x000fe40000000022 */
[----:B------:R-:W-:Y:S01]  /*7520*/  SHF.R.U64 R33, R38, 0x10, R39 ;  /* 0x0000001026217819 */ /* 0x000fe20000001227 */
[C---:B------:R-:W-:Y:S01]  /*7530*/  IMAD.U32 R38, R37.reuse, 0x10000, RZ ;  /* 0x0001000025267824 */ /* 0x040fe200078e00ff */
[----:B------:R-:W-:Y:S01]  /*7540*/  LOP3.LUT R37, R37, 0xffff0000, RZ, 0xc0, !PT ;  /* 0xffff000025257812 */ /* 0x000fe200078ec0ff */
[----:B------:R-:W-:Y:S01]  /*7550*/  IMAD.U32 R35, R34, 0x10000, RZ ;  /* 0x0001000022237824 */ /* 0x000fe200078e00ff */
[----:B------:R-:W-:-:S02]  /*7560*/  PRMT R36, R11, 0x5432, R36 ;  /* 0x000054320b247816 */ /* 0x000fc40000000024 */
        /* <DEDUP_REMOVED lines=35> */
.L_x_11667:
[----:B------:R-:W-:Y:S05]  /*77a0*/  BSYNC B1 ;  /* 0x0000000000017941 */ /* 0x000fea0003800000 */
.L_x_11666:
[----:B------:R-:W-:Y:S05]  /*77b0*/  @P1 BRA `(.L_x_11670) ;  /* 0x0000001c00041947 */ /* 0x000fea0003800000 */
[----:B01----:R-:W0:Y:S01]  /*77c0*/  LDC R5, c[0x0][0x3d4] ;  /* 0x0000f500ff057b82 */ /* 0x003e220000000800 */
[C---:B------:R-:W-:Y:S01]  /*77d0*/  VIADD R4, R28.reuse, 0x10 ;  /* 0x000000101c047836 */ /* 0x040fe20000000000 */
[----:B------:R-:W-:Y:S01]  /*77e0*/  BSSY B1, `(.L_x_11671) ;  /* 0x0000032000017945 */ /* 0x000fe20003800000 */
[----:B0-----:R-:W-:-:S03]  /*77f0*/  ISETP.GE.AND P0, PT, R28, R5, PT ;  /* 0x000000051c00720c */ /* 0x001fc60003f06270 */
[----:B------:R-:W-:-:S10]  /*7800*/  ISETP.GE.AND P1, PT, R4, R5, PT ;  /* 0x000000050400720c */ /* 0x000fd40003f26270 */
[----:B------:R-:W-:Y:S05]  /*7810*/  @P0 BRA `(.L_x_11672) ;  /* 0x0000000000b80947 */ /* 0x000fea0003800000 */
[----:B------:R-:W0:Y:S01]  /*7820*/  LDS.128 R4, [R3+0xb400] ;  /* 0x00b4000003047984 */ /* 0x000e220000000c00 */
[----:B------:R-:W-:Y:S02]  /*7830*/  SHF.R.U32.HI R26, RZ, 0x10, R31 ;  /* 0x00000010ff1a7819 */ /* 0x000fe4000001161f */
[----:B------:R-:W-:Y:S02]  /*7840*/  SHF.R.U32.HI R28, RZ, 0x10, R41 ;  /* 0x00000010ff1c7819 */ /* 0x000fe40000011629 */
[----:B------:R-:W-:Y:S02]  /*7850*/  SHF.R.U64 R23, R30, 0x10, R31 ;  /* 0x000000101e177819 */ /* 0x000fe4000000121f */
[----:B------:R-:W-:Y:S02]  /*7860*/  PRMT R31, R15, 0x5410, R26 ;  /* 0x000054100f1f7816 */ /* 0x000fe4000000001a */
[----:B------:R-:W-:Y:S02]  /*7870*/  PRMT R28, R14, 0x5432, R28 ;  /* 0x000054320e1c7816 */ /* 0x000fe4000000001c */
[----:B------:R-:W-:Y:S01]  /*7880*/  SHF.R.U64 R27, R40, 0x10, R41 ;  /* 0x00000010281b7819 */ /* 0x000fe20000001229 */
[C---:B------:R-:W-:Y:S01]  /*7890*/  IMAD.U32 R32, R31.reuse, 0x10000, RZ ;  /* 0x000100001f207824 */ /* 0x040fe200078e00ff */
[----:B------:R-:W-:Y:S01]  /*78a0*/  PRMT R30, R14, 0x5410, R23 ;  /* 0x000054100e1e7816 */ /* 0x000fe20000000017 */
        /* <DEDUP_REMOVED lines=10> */
[----:B------:R-:W-:-:S02]  /*7950*/  IMAD.U32 R6, R4, 0x10000, RZ ;  /* 0x0001000004067824 */ /* 0x000fc400078e00ff */
[----:B------:R-:W-:Y:S01]  /*7960*/  FMUL.FTZ R34, R26, R31 ;  /* 0x0000001f1a227220 */ /* 0x000fe20000410000 */
[C---:B------:R-:W-:Y:S01]  /*7970*/  FFMA.FTZ R33, R14.reuse, R29, -R33 ;  /* 0x0000001d0e217223 */ /* 0x040fe20000010821 */
[C---:B------:R-:W-:Y:S02]  /*7980*/  IMAD.U32 R7, R5.reuse, 0x10000, RZ ;  /* 0x0001000005077824 */ /* 0x040fe400078e00ff */
        /* <DEDUP_REMOVED lines=23> */
.L_x_11672:
[----:B------:R-:W-:Y:S05]  /*7b00*/  BSYNC B1 ;  /* 0x0000000000017941 */ /* 0x000fea0003800000 */
.L_x_11671:
[----:B------:R-:W-:Y:S05]  /*7b10*/  @P1 BRA `(.L_x_11670) ;  /* 0x00000018002c1947 */ /* 0x000fea0003800000 */
[----:B0-----:R-:W0:Y:S01]  /*7b20*/  LDS.128 R4, [R0+0x3000] ;  /* 0x0030000000047984 */ /* 0x001e220000000c00 */
        /* <DEDUP_REMOVED lines=18> */
[----:B------:R-:W-:Y:S02]  /*7c50*/  IMAD.U32 R6, R5, 0x10000, RZ ;  /* 0x0001000005067824 */ /* 0x000fe400078e00ff */
[C---:B------:R-:W-:Y:S01]  /*7c60*/  FMUL.FTZ R23, R7.reuse, R15 ;  /* 0x0000000f07177220 */ /* 0x040fe20000410000 */
[C---:B------:R-:W-:Y:S01]  /*7c70*/  FFMA.FTZ R21, R8.reuse, R11, -R21 ;  /* 0x0000000b08157223 */ /* 0x040fe20000010815 */
[----:B------:R-:W-:Y:S01]  /*7c80*/  FFMA.FTZ R20, R8, R20, R9 ;  /* 0x0000001408147223 */ /* 0x000fe20000010009 */
[-C--:B------:R-:W-:Y:S01]  /*7c90*/  FMUL.FTZ R9, R7, R13.reuse ;  /* 0x0000000d07097220 */ /* 0x080fe20000410000 */
[----:B------:R-:W-:Y:S01]  /*7ca0*/  IMAD.U32 R8, R14, 0x10000, RZ ;  /* 0x000100000e087824 */ /* 0x000fe200078e00ff */
        /* <DEDUP_REMOVED lines=22> */
.L_x_11651:
[----:B------:R-:W2:Y:S01]  /*7e10*/  LDL R59, [R1+0x14] ;  /* 0x00001400013b7983 */ /* 0x000ea20000100800 */
[----:B------:R-:W0:Y:S03]  /*7e20*/  LDC R21, c[0x0][0x3d4] ;  /* 0x0000f500ff157b82 */ /* 0x000e260000000800 */
[----:B------:R-:W3:Y:S04]  /*7e30*/  LDL R50, [R1+0x3c] ;  /* 0x00003c0001327983 */ /* 0x000ee80000100800 */
[----:B------:R-:W4:Y:S01]  /*7e40*/  LDL R58, [R1+0x34] ;  /* 0x00003400013a7983 */ /* 0x000f220000100800 */
[C---:B------:R-:W-:Y:S01]  /*7e50*/  VIADD R56, R17.reuse, 0x60 ;  /* 0x0000006011387836 */ /* 0x040fe20000000000 */
[----:B------:R-:W-:Y:S01]  /*7e60*/  ISETP.GE.AND P1, PT, R17, R54, PT ;  /* 0x000000361100720c */ /* 0x000fe20003f26270 */
[----:B------:R-:W-:Y:S01]  /*7e70*/  ULDC.64 UR4, c[0x0][0x3c8] ;  /* 0x0000f20000047ab9 */ /* 0x000fe20000000a00 */
[----:B------:R-:W-:-:S02]  /*7e80*/  ULDC.64 UR6, c[0x0][0x3e0] ;  /* 0x0000f80000067ab9 */ /* 0x000fc40000000a00 */
[----:B------:R-:W-:-:S04]  /*7e90*/  ISETP.GE.AND P0, PT, R56, R54, PT ;  /* 0x000000363800720c */ /* 0x000fc80003f06270 */
[CC--:B0-----:R-:W-:Y:S02]  /*7ea0*/  ISETP.GE.OR P0, PT, R26.reuse, R21.reuse, P0 ;  /* 0x000000151a00720c */ /* 0x0c1fe40000706670 */
[----:B------:R-:W-:-:S11]  /*7eb0*/  ISETP.GE.OR P1, PT, R26, R21, P1 ;  /* 0x000000151a00720c */ /* 0x000fd60000f26670 */
[----:B------:R-:W0:Y:S01]  /*7ec0*/  @!P0 LDC.64 R52, c[0x0][0x3e0] ;  /* 0x0000f800ff348b82 */ /* 0x000e220000000a00 */
[----:B------:R-:W-:Y:S01]  /*7ed0*/  @!P0 IMAD.MOV.U32 R15, RZ, RZ, R55 ;  /* 0x000000ffff0f8224 */ /* 0x000fe200078e0037 */
[----:B------:R-:W-:Y:S01]  /*7ee0*/  @!P1 IADD3 R3, P3, R31, R14, RZ ;  /* 0x0000000e1f039210 */ /* 0x000fe20007f7e0ff */
[----:B------:R-:W-:Y:S01]  /*7ef0*/  @!P0 IMAD.MOV.U32 R8, RZ, RZ, R12 ;  /* 0x000000ffff088224 */ /* 0x000fe200078e000c */
[----:B------:R-:W-:Y:S01]  /*7f00*/  @!P1 IADD3 R32, P2, R39, R12, RZ ;  /* 0x0000000c27209210 */ /* 0x000fe20007f5e0ff */
[----:B------:R-:W-:Y:S02]  /*7f10*/  @!P0 IMAD.MOV.U32 R9, RZ, RZ, R57 ;  /* 0x000000ffff098224 */ /* 0x000fe400078e0039 */
[----:B------:R-:W-:Y:S01]  /*7f20*/  @!P0 IMAD.WIDE.U32 R12, R4, 0x60, R14 ;  /* 0x00000060040c8825 */ /* 0x000fe200078e000e */
[----:B------:R-:W1:Y:S03]  /*7f30*/  @!P0 LDC.64 R34, c[0x0][0x3c8] ;  /* 0x0000f200ff228b82 */ /* 0x000e660000000a00 */
[----:B------:R-:W-:Y:S01]  /*7f40*/  @!P0 IMAD.WIDE.U32 R14, R6, 0x60, R8 ;  /* 0x00000060060e8825 */ /* 0x000fe200078e0008 */
[----:B------:R-:W-:-:S02]  /*7f50*/  @!P0 IADD3 R11, P4, R31, R12, RZ ;  /* 0x0000000c1f0b8210 */ /* 0x000fc40007f9e0ff */
[----:B------:R-:W-:Y:S02]  /*7f60*/  CS2R R40, SRZ ;  /* 0x0000000000287805 */ /* 0x000fe4000001ff00 */
[----:B------:R-:W-:Y:S01]  /*7f70*/  CS2R R30, SRZ ;  /* 0x00000000001e7805 */ /* 0x000fe2000001ff00 */
[----:B------:R-:W-:Y:S01]  /*7f80*/  @!P1 IMAD.X R20, R55, 0x1, R37, P3 ;  /* 0x0000000137149824 */ /* 0x000fe200018e0625 */
[----:B------:R-:W-:Y:S01]  /*7f90*/  @!P1 LEA R8, P3, R3, UR4, 0x1 ;  /* 0x0000000403089c11 */ /* 0x000fe2000f8608ff */
[----:B------:R-:W-:Y:S01]  /*7fa0*/  @!P0 IMAD R28, R5, 0x60, RZ ;  /* 0x00000060051c8824 */ /* 0x000fe200078e02ff */
[----:B------:R-:W-:Y:S01]  /*7fb0*/  @!P0 IADD3 R0, P5, R39, R14, RZ ;  /* 0x0000000e27008210 */ /* 0x000fe20007fbe0ff */
[----:B------:R-:W-:Y:S01]  /*7fc0*/  @!P0 IMAD R12, R7, 0x60, RZ ;  /* 0x00000060070c8824 */ /* 0x000fe200078e02ff */
[----:B------:R-:W-:Y:S02]  /*7fd0*/  @!P1 LEA.HI.X R9, R3, UR5, R20, 0x1, P3 ;  /* 0x0000000503099c11 */ /* 0x000fe400098f0c14 */
[----:B------:R-:W-:Y:S01]  /*7fe0*/  @!P0 IADD3.X R20, R37, R28, R13, P4, !PT ;  /* 0x0000001c25148210 */ /* 0x000fe200027fe40d */
[----:B------:R-:W-:Y:S01]  /*7ff0*/  @!P1 IMAD.X R13, R57, 0x1, R43, P2 ;  /* 0x00000001390d9824 */ /* 0x000fe200010e062b */
[----:B------:R-:W-:-:S02]  /*8000*/  @!P0 IADD3.X R3, R43, R12, R15, P5, !PT ;  /* 0x0000000c2b038210 */ /* 0x000fc40002ffe40f */
[----:B------:R-:W-:Y:S02]  /*8010*/  CS2R R36, SRZ ;  /* 0x0000000000247805 */ /* 0x000fe4000001ff00 */
[C---:B0-----:R-:W-:Y:S02]  /*8020*/  @!P0 LEA R52, P4, R0.reuse, R52, 0x1 ;  /* 0x0000003400348211 */ /* 0x041fe400078808ff */
[----:B------:R-:W-:Y:S02]  /*8030*/  CS2R R38, SRZ ;  /* 0x0000000000267805 */ /* 0x000fe4000001ff00 */
[----:B------:R-:W-:Y:S02]  /*8040*/  CS2R R42, SRZ ;  /* 0x00000000002a7805 */ /* 0x000fe4000001ff00 */
[----:B------:R-:W-:Y:S02]  /*8050*/  CS2R R28, SRZ ;  /* 0x00000000001c7805 */ /* 0x000fe4000001ff00 */
[----:B------:R-:W-:-:S02]  /*8060*/  @!P0 LEA.HI.X R53, R0, R53, R3, 0x1, P4 ;  /* 0x0000003500358211 */ /* 0x000fc400020f0c03 */
[----:B------:R-:W0:Y:S01]  /*8070*/  LDC R0, c[0x0][0x428] ;  /* 0x00010a00ff007b82 */ /* 0x000e220000000800 */
[C---:B-1----:R-:W-:Y:S02]  /*8080*/  @!P0 LEA R14, P3, R11.reuse, R34, 0x1 ;  /* 0x000000220b0e8211 */ /* 0x042fe400078608ff */
[----:B------:R-:W5:Y:S01]  /*8090*/  @!P0 LDG.E.128 R40, desc[UR38][R52.64] ;  /* 0x0000002634288981 */ /* 0x000f62000c1e1d00 */
[C---:B------:R-:W-:Y:S02]  /*80a0*/  @!P1 LEA R12, P2, R32.reuse, UR6, 0x1 ;  /* 0x00000006200c9c11 */ /* 0x040fe4000f8408ff */
[----:B------:R-:W-:Y:S01]  /*80b0*/  @!P0 LEA.HI.X R15, R11, R35, R20, 0x1, P3 ;  /* 0x000000230b0f8211 */ /* 0x000fe200018f0c14 */
[----:B------:R1:W5:Y:S01]  /*80c0*/  @!P1 LDG.E.128 R28, desc[UR38][R8.64] ;  /* 0x00000026081c9981 */ /* 0x000362000c1e1d00 */
[----:B------:R-:W-:-:S03]  /*80d0*/  @!P1 LEA.HI.X R13, R32, UR7, R13, 0x1, P2 ;  /* 0x00000007200d9c11 */ /* 0x000fc600090f0c0d */
[----:B------:R-:W5:Y:S01]  /*80e0*/  @!P0 LDG.E.128 R36, desc[UR38][R14.64] ;  /* 0x000000260e248981 */ /* 0x000f62000c1e1d00 */
[----:B0-----:R-:W-:-:S13]  /*80f0*/  ISETP.NE.AND P0, PT, R0, 0x1, PT ;  /* 0x000000010000780c */ /* 0x001fda0003f05270 */
[----:B------:R-:W0:Y:S08]  /*8100*/  @P0 LDC R0, c[0x0][0x42c] ;  /* 0x00010b00ff000b82 */ /* 0x000e300000000800 */
[----:B-1----:R-:W1:Y:S01]  /*8110*/  @P0 LDC R9, c[0x0][0x430] ;  /* 0x00010c00ff090b82 */ /* 0x002e620000000800 */
[----:B------:R-:W-:Y:S02]  /*8120*/  CS2R R32, SRZ ;  /* 0x0000000000207805 */ /* 0x000fe4000001ff00 */
[----:B------:R-:W-:-:S06]  /*8130*/  CS2R R34, SRZ ;  /* 0x0000000000227805 */ /* 0x000fcc000001ff00 */
[----:B------:R0:W5:Y:S02]  /*8140*/  @!P1 LDG.E.128 R32, desc[UR38][R12.64] ;  /* 0x000000260c209981 */ /* 0x000164000c1e1d00 */
[----:B0-----:R-:W-:Y:S02]  /*8150*/  IMAD.MOV.U32 R12, RZ, RZ, R46 ;  /* 0x000000ffff0c7224 */ /* 0x001fe400078e002e */
[----:B------:R-:W-:Y:S02]  /*8160*/  IMAD.MOV.U32 R13, RZ, RZ, R23 ;  /* 0x000000ffff0d7224 */ /* 0x000fe400078e0017 */
[----:B--2---:R-:W-:-:S04]  /*8170*/  IMAD R3, R59, 0xc0, R17 ;  /* 0x000000c03b037824 */ /* 0x004fc800078e0211 */
[----:B---3--:R-:W-:-:S04]  /*8180*/  IMAD R3, R50, 0x60, R3 ;  /* 0x0000006032037824 */ /* 0x008fc800078e0203 */
[----:B------:R-:W-:-:S05]  /*8190*/  @P0 IMAD.HI.U32 R0, R3, R0, RZ ;  /* 0x0000000003000227 */ /* 0x000fca00078e00ff */
[----:B-1----:R-:W-:-:S04]  /*81a0*/  @P0 SHF.R.U32.HI R3, RZ, R9, R0 ;  /* 0x00000009ff030219 */ /* 0x002fc80000011600 */
[----:B------:R-:W-:Y:S01]  /*81b0*/  SHF.R.S32.HI R9, RZ, 0x1f, R3 ;  /* 0x0000001fff097819 */ /* 0x000fe20000011403 */
[----:B------:R-:W-:-:S04]  /*81c0*/  IMAD.MOV.U32 R50, RZ, RZ, R48 ;  /* 0x000000ffff327224 */ /* 0x000fc800078e0030 */
[C---:B------:R-:W-:Y:S02]  /*81d0*/  IMAD R0, R9.reuse, R4, RZ ;  /* 0x0000000409007224 */ /* 0x040fe400078e02ff */
[----:B------:R-:W-:Y:S02]  /*81e0*/  IMAD R14, R9, R6, RZ ;  /* 0x00000006090e7224 */ /* 0x000fe400078e02ff */
[----:B------:R-:W-:-:S04]  /*81f0*/  IMAD.WIDE.U32 R8, R3, R4, R50 ;  /* 0x0000000403087225 */ /* 0x000fc800078e0032 */
[----:B------:R-:W-:-:S04]  /*8200*/  IMAD.WIDE.U32 R12, R3, R6, R12 ;  /* 0x00000006030c7225 */ /* 0x000fc800078e000c */
[C---:B------:R-:W-:Y:S02]  /*8210*/  IMAD R5, R3.reuse, R5, R0 ;  /* 0x0000000503057224 */ /* 0x040fe400078e0200 */
[----:B------:R-:W-:Y:S01]  /*8220*/  IMAD R3, R3, R7, R14 ;  /* 0x0000000703037224 */ /* 0x000fe200078e020e */
[----:B------:R-:W-:Y:S01]  /*8230*/  LEA R4, P0, R8, UR4, 0x1 ;  /* 0x0000000408047c11 */ /* 0x000fe2000f8008ff */
[----:B------:R-:W-:Y:S01]  /*8240*/  IMAD.IADD R5, R9, 0x1, R5 ;  /* 0x0000000109057824 */ /* 0x000fe200078e0205 */
[----:B------:R-:W-:Y:S01]  /*8250*/  LEA R0, P1, R12, UR6, 0x1 ;  /* 0x000000060c007c11 */ /* 0x000fe2000f8208ff */
[----:B------:R-:W-:Y:S01]  /*8260*/  IMAD.IADD R3, R13, 0x1, R3 ;  /* 0x000000010d037824 */ /* 0x000fe200078e0203 */
[----:B------:R-:W-:Y:S02]  /*8270*/  UMOV UR4, 0xffffffff ;  /* 0xffffffff00047882 */ /* 0x000fe40000000000 */
[----:B------:R-:W-:Y:S02]  /*8280*/  LEA.HI.X R5, R8, UR5, R5, 0x1, P0 ;  /* 0x0000000508057c11 */ /* 0x000fe400080f0c05 */
[----:B------:R-:W-:-:S02]  /*8290*/  LEA.HI.X R3, R12, UR7, R3, 0x1, P1 ;  /* 0x000000070c037c11 */ /* 0x000fc400088f0c03 */
[----:B----4-:R-:W-:Y:S01]  /*82a0*/  LEA.HI R6, R58, R58, RZ, 0x1 ;  /* 0x0000003a3a067211 */ /* 0x010fe200078f08ff */
[----:B------:R-:W-:Y:S06]  /*82b0*/  BRA.DIV UR4, `(.L_x_11673) ;  /* 0x0000016604787947 */ /* 0x000fec000b800000 */
.L_x_11930:
[----:B------:R-:W-:-:S03]  /*82c0*/  UMOV UR4, 0xffffffff ;  /* 0xffffffff00047882 */ /* 0x000fc60000000000 */
[----:B------:R-:W-:Y:S05]  /*82d0*/  BRA.DIV UR4, `(.L_x_11674) ;  /* 0x0000016604987947 */ /* 0x000fea000b800000 */
.L_x_11933:
[----:B------:R-:W-:-:S03]  /*82e0*/  UMOV UR4, 0xffffffff ;  /* 0xffffffff00047882 */ /* 0x000fc60000000000 */
[----:B------:R-:W-:Y:S05]  /*82f0*/  BRA.DIV UR4, `(.L_x_11675) ;  /* 0x0000016604b87947 */ /* 0x000fea000b800000 */
.L_x_11936:
[----:B------:R-:W-:-:S03]  /*8300*/  UMOV UR4, 0xffffffff ;  /* 0xffffffff00047882 */ /* 0x000fc60000000000 */
[----:B------:R-:W-:Y:S05]  /*8310*/  BRA.DIV UR4, `(.L_x_11676) ;  /* 0x0000016604d87947 */ /* 0x000fea000b800000 */
.L_x_11939:
[----:B------:R-:W-:-:S03]  /*8320*/  UMOV UR4, 0xffffffff ;  /* 0xffffffff00047882 */ /* 0x000fc60000000000 */
[----:B------:R-:W-:Y:S05]  /*8330*/  BRA.DIV UR4, `(.L_x_11677) ;  /* 0x0000016604f87947 */ /* 0x000fea000b800000 */
.L_x_11942:
[----:B------:R-:W-:Y:S01]  /*8340*/  UMOV UR4, 0xffffffff ;  /* 0xffffffff00047882 */ /* 0x000fe20000000000 */
[----:B------:R-:W-:Y:S02]  /*8350*/  LOP3.LUT R6, R6, 0xfffffffe, RZ, 0xc0, !PT ;  /* 0xfffffffe06067812 */ /* 0x000fe400078ec0ff */
[----:B------:R-:W-:Y:S05]  /*8360*/  BRA.DIV UR4, `(.L_x_11678) ;  /* 0x0000016a04147947 */ /* 0x000fea000b800000 */
.L_x_11945:
[----:B------:R-:W-:Y:S01]  /*8370*/  UMOV UR4, 0xffffffff ;  /* 0xffffffff00047882 */ /* 0x000fe20000000000 */
[----:B------:R-:W-:Y:S02]  /*8380*/  IMAD.IADD R5, R58, 0x1, -R6 ;  /* 0x000000013a057824 */ /* 0x000fe400078e0a06 */
[----:B------:R-:W-:Y:S05]  /*8390*/  BRA.DIV UR4, `(.L_x_11679) ;  /* 0x0000016a04307947 */ /* 0x000fea000b800000 */
.L_x_11948:
[----:B------:R-:W-:Y:S01]  /*83a0*/  UMOV UR4, 0xffffffff ;  /* 0xffffffff00047882 */ /* 0x000fe20000000000 */
[----:B------:R-:W-:Y:S02]  /*83b0*/  SHF.L.U32 R5, R5, 0x1f, RZ ;  /* 0x0000001f05057819 */ /* 0x000fe400000006ff */
[----:B------:R-:W-:Y:S05]  /*83c0*/  BRA.DIV UR4, `(.L_x_11680) ;  /* 0x0000016a044c7947 */ /* 0x000fea000b800000 */
.L_x_11951:
[----:B------:R-:W0:Y:S01]  /*83d0*/  SYNCS.PHASECHK.TRANS64.TRYWAIT P1, [R2+URZ+0x16800], R5 ;  /* 0x01680005020075a7 */ /* 0x000e22000802017f */
[----:B-----5:R-:W-:Y:S01]  /*83e0*/  IMAD.MOV.U32 R0, RZ, RZ, R28 ;  /* 0x000000ffff007224 */ /* 0x020fe200078e001c */
        /* <DEDUP_REMOVED lines=12> */
[C---:B------:R-:W-:Y:S01]  /*84b0*/  PRMT R49, R0.reuse, 0x7610, R49 ;  /* 0x0000761000317816 */ /* 0x040fe20000000031 */
        /* <DEDUP_REMOVED lines=11> */
[-C--:B------:R-:W-:Y:S01]  /*8570*/  ISETP.GE.OR P2, PT, R17, R54.reuse, P0 ;  /* 0x000000361100720c */ /* 0x080fe20000746670 */
[----:B------:R-:W-:Y:S01]  /*8580*/  IMAD.MOV.U32 R6, RZ, RZ, R41 ;  /* 0x000000ffff067224 */ /* 0x000fe200078e0029 */
[----:B------:R-:W-:Y:S01]  /*8590*/  ISETP.GE.OR P0, PT, R56, R54, P0 ;  /* 0x000000363800720c */ /* 0x000fe20000706670 */
[----:B------:R-:W-:Y:S01]  /*85a0*/  IMAD.MOV.U32 R15, RZ, RZ, R42 ;  /* 0x000000ffff0f7224 */ /* 0x000fe200078e002a */
[----:B------:R-:W-:Y:S01]  /*85b0*/  PRMT R13, R7, 0x7610, R13 ;  /* 0x00007610070d7816 */ /* 0x000fe2000000000d */
[----:B------:R-:W-:Y:S01]  /*85c0*/  IMAD.MOV.U32 R20, RZ, RZ, R43 ;  /* 0x000000ffff147224 */ /* 0x000fe200078e002b */
[----:B------:R-:W-:-:S02]  /*85d0*/  PRMT R12, R8, 0x7610, R12 ;  /* 0x00007610080c7816 */ /* 0x000fc4000000000c */
[----:B------:R-:W-:Y:S02]  /*85e0*/  PRMT R3, R4, 0x7610, R3 ;  /* 0x0000761004037816 */ /* 0x000fe40000000003 */
[----:B------:R-:W-:Y:S01]  /*85f0*/  PRMT R0, R6, 0x7610, R0 ;  /* 0x0000761006007816 */ /* 0x000fe20000000000 */
[----:B0-----:R-:W-:Y:S06]  /*8600*/  @!P1 BRA `(.L_x_11682) ;  /* 0x0000016400e49947 */ /* 0x001fec0003800000 */
.L_x_11952:
[----:B------:R-:W-:Y:S05]  /*8610*/  BSYNC B1 ;  /* 0x0000000000017941 */ /* 0x000fea0003800000 */
.L_x_11681:
[----:B------:R-:W-:Y:S04]  /*8620*/  BSSY B1, `(.L_x_11683) ;  /* 0x0000070000017945 */ /* 0x000fe80003800000 */
[----:B------:R-:W-:Y:S05]  /*8630*/  @P2 BRA `(.L_x_11684) ;  /* 0x0000000400b82947 */ /* 0x000fea0003800000 */
[----:B------:R-:W1:Y:S01]  /*8640*/  S2R R6, SR_TID.X ;  /* 0x0000000000067919 */ /* 0x000e620000002100 */
[----:B------:R-:W-:Y:S01]  /*8650*/  IMAD.SHL.U32 R10, R10, 0x40, RZ ;  /* 0x000000400a0a7824 */ /* 0x000fe200078e00ff */
[----:B------:R-:W-:Y:S01]  /*8660*/  SHF.R.U64 R53, R32, 0x10, R33 ;  /* 0x0000001020357819 */ /* 0x000fe20000001221 */
[----:B0-----:R-:W-:Y:S01]  /*8670*/  IMAD.IADD R5, R26, 0x1, R21 ;  /* 0x000000011a057824 */ /* 0x001fe200078e0215 */
[----:B------:R-:W-:Y:S02]  /*8680*/  SHF.R.U64 R48, R28, 0x10, R29 ;  /* 0x000000101c307819 */ /* 0x000fe4000000121d */
[----:B------:R-:W-:Y:S02]  /*8690*/  LOP3.LUT R10, R10, 0x1c0, RZ, 0xc0, !PT ;  /* 0x000001c00a0a7812 */ /* 0x000fe400078ec0ff */
[----:B------:R-:W-:Y:S02]  /*86a0*/  SHF.R.U32.HI R57, RZ, 0x10, R35 ;  /* 0x00000010ff397819 */ /* 0x000fe40000011623 */
[----:B------:R-:W-:-:S02]  /*86b0*/  SHF.R.U32.HI R7, RZ, 0x3, R10 ;  /* 0x00000003ff077819 */ /* 0x000fc4000001160a */
[----:B------:R-:W-:Y:S02]  /*86c0*/  LOP3.LUT R4, R10, 0x38, R26, 0xf8, !PT ;  /* 0x000000380a047812 */ /* 0x000fe400078ef81a */
[----:B------:R-:W-:Y:S02]  /*86d0*/  PRMT R53, R49, 0x5410, R53 ;  /* 0x0000541031357816 */ /* 0x000fe40000000035 */
[----:B------:R-:W-:Y:S02]  /*86e0*/  LOP3.LUT R4, R4, R7, RZ, 0x3c, !PT ;  /* 0x0000000704047212 */ /* 0x000fe400078e3cff */
[----:B------:R-:W-:Y:S02]  /*86f0*/  PRMT R48, R12, 0x5432, R48 ;  /* 0x000054320c307816 */ /* 0x000fe40000000030 */
[----:B------:R-:W-:Y:S01]  /*8700*/  PRMT R57, R55, 0x5410, R57 ;  /* 0x0000541037397816 */ /* 0x000fe20000000039 */
[----:B------:R-:W-:Y:S01]  /*8710*/  IMAD.U32 R55, R53, 0x10000, RZ ;  /* 0x0001000035377824 */ /* 0x000fe200078e00ff */
[----:B------:R-:W-:Y:S01]  /*8720*/  SHF.R.U32.HI R54, RZ, 0x10, R33 ;  /* 0x00000010ff367819 */ /* 0x000fe20000011621 */
[----:B------:R-:W-:Y:S01]  /*8730*/  IMAD.U32 R49, R48, 0x10000, RZ ;  /* 0x0001000030317824 */ /* 0x000fe200078e00ff */
[----:B------:R-:W-:-:S02]  /*8740*/  SHF.R.U32.HI R50, RZ, 0x10, R29 ;  /* 0x00000010ff327819 */ /* 0x000fc4000001161d */
[----:B------:R-:W-:Y:S02]  /*8750*/  PRMT R54, R0, 0x5432, R54 ;  /* 0x0000543200367816 */ /* 0x000fe40000000036 */
[----:B------:R-:W-:Y:S02]  /*8760*/  PRMT R50, R13, 0x5432, R50 ;  /* 0x000054320d327816 */ /* 0x000fe40000000032 */
[----:B------:R-:W-:Y:S01]  /*8770*/  LOP3.LUT R53, R53, 0xffff0000, RZ, 0xc0, !PT ;  /* 0xffff000035357812 */ /* 0x000fe200078ec0ff */
[C---:B-1----:R-:W-:Y:S01]  /*8780*/  VIADD R8, R6.reuse, 0xffffff80 ;  /* 0xffffff8006087836 */ /* 0x042fe20000000000 */
[----:B------:R-:W-:Y:S01]  /*8790*/  SHF.R.U32.HI R52, RZ, 0x10, R31 ;  /* 0x00000010ff347819 */ /* 0x000fe2000001161f */
[----:B------:R-:W-:Y:S01]  /*87a0*/  VIADD R9, R6, 0xffffff80 ;  /* 0xffffff8006097836 */ /* 0x000fe20000000000 */
[----:B------:R-:W-:Y:S02]  /*87b0*/  LOP3.LUT R6, R10, 0x38, R5, 0xf8, !PT ;  /* 0x000000380a067812 */ /* 0x000fe400078ef805 */
[----:B------:R-:W-:-:S02]  /*87c0*/  SHF.R.S32.HI R8, RZ, 0x1f, R8 ;  /* 0x0000001fff087819 */ /* 0x000fc40000011408 */
[----:B------:R-:W-:Y:S02]  /*87d0*/  LOP3.LUT R6, R6, R7, RZ, 0x3c, !PT ;  /* 0x0000000706067212 */ /* 0x000fe400078e3cff */
[----:B------:R-:W-:Y:S02]  /*87e0*/  LEA.HI R8, R8, R9, RZ, 0x5 ;  /* 0x0000000908087211 */ /* 0x000fe400078f28ff */
[----:B------:R-:W-:Y:S02]  /*87f0*/  SHF.R.U64 R51, R30, 0x10, R31 ;  /* 0x000000101e337819 */ /* 0x000fe4000000121f */
[----:B------:R-:W-:Y:S02]  /*8800*/  SHF.R.S32.HI R8, RZ, 0x5, R8 ;  /* 0x00000005ff087819 */ /* 0x000fe40000011408 */
[----:B------:R-:W-:Y:S02]  /*8810*/  SHF.R.U64 R56, R34, 0x10, R35 ;  /* 0x0000001022387819 */ /* 0x000fe40000001223 */
[----:B------:R-:W-:Y:S01]  /*8820*/  PRMT R52, R14, 0x5432, R52 ;  /* 0x000054320e347816 */ /* 0x000fe20000000034 */
[----:B------:R-:W-:Y:S01]  /*8830*/  IMAD R47, R8, 0x200, R6 ;  /* 0x00000200082f7824 */ /* 0x000fe200078e0206 */
[----:B------:R-:W-:Y:S01]  /*8840*/  PRMT R51, R58, 0x5410, R51 ;  /* 0x000054103a337816 */ /* 0x000fe20000000033 */
[----:B------:R-:W-:Y:S01]  /*8850*/  IMAD R5, R8, 0x200, R4 ;  /* 0x0000020008057824 */ /* 0x000fe200078e0204 */
[----:B------:R-:W-:Y:S01]  /*8860*/  PRMT R56, R3, 0x5432, R56 ;  /* 0x0000543203387816 */ /* 0x000fe20000000038 */
[----:B------:R-:W-:-:S02]  /*8870*/  IMAD R47, R47, 0x2, R2 ;  /* 0x000000022f2f7824 */ /* 0x000fc400078e0202 */
[----:B------:R-:W-:-:S03]  /*8880*/  IMAD R46, R5, 0x2, R2 ;  /* 0x00000002052e7824 */ /* 0x000fc600078e0202 */
[----:B------:R-:W0:Y:S04]  /*8890*/  LDS.128 R8, [R47+0x8400] ;  /* 0x008400002f087984 */ /* 0x000e280000000c00 */
[----:B------:R-:W1:Y:S01]  /*88a0*/  LDS.128 R4, [R46+0x8400] ;  /* 0x008400002e047984 */ /* 0x000e620000000c00 */
[C---:B0-----:R-:W-:Y:S01]  /*88b0*/  IMAD.U32 R32, R8.reuse, 0x10000, RZ ;  /* 0x0001000008207824 */ /* 0x041fe200078e00ff */
[----:B------:R-:W-:Y:S01]  /*88c0*/  LOP3.LUT R8, R8, 0xffff0000, RZ, 0xc0, !PT ;  /* 0xffff000008087812 */ /* 0x000fe200078ec0ff */
[C---:B------:R-:W-:Y:S01]  /*88d0*/  IMAD.U32 R33, R9.reuse, 0x10000, RZ ;  /* 0x0001000009217824 */ /* 0x040fe200078e00ff */
[----:B------:R-:W-:Y:S01]  /*88e0*/  LOP3.LUT R9, R9, 0xffff0000, RZ, 0xc0, !PT ;  /* 0xffff000009097812 */ /* 0x000fe200078ec0ff */
[----:B-1----:R-:W-:Y:S02]  /*88f0*/  IMAD.U32 R28, R4, 0x10000, RZ ;  /* 0x00010000041c7824 */ /* 0x002fe400078e00ff */
[C---:B------:R-:W-:Y:S01]  /*8900*/  FMUL.FTZ R59, R32.reuse, R55 ;  /* 0x00000037203b7220 */ /* 0x040fe20000410000 */
[-C--:B------:R-:W-:Y:S01]  /*8910*/  FMUL.FTZ R61, R32, R49.reuse ;  /* 0x00000031203d7220 */ /* 0x080fe20000410000 */
[----:B------:R-:W-:Y:S01]  /*8920*/  IMAD.U32 R32, R54, 0x10000, RZ ;  /* 0x0001000036207824 */ /* 0x000fe200078e00ff */
[----:B------:R-:W-:Y:S01]  /*8930*/  LOP3.LUT R4, R4, 0xffff0000, RZ, 0xc0, !PT ;  /* 0xffff000004047812 */ /* 0x000fe200078ec0ff */
[----:B------:R-:W-:Y:S01]  /*8940*/  FFMA.FTZ R59, R28, R49, -R59 ;  /* 0x000000311c3b7223 */ /* 0x000fe2000001083b */
[----:B------:R-:W-:Y:S01]  /*8950*/  LOP3.LUT R49, R48, 0xffff0000, RZ, 0xc0, !PT ;  /* 0xffff000030317812 */ /* 0x000fe200078ec0ff */
[----:B------:R-:W-:Y:S01]  /*8960*/  FFMA.FTZ R61, R28, R55, R61 ;  /* 0x000000371c3d7223 */ /* 0x000fe2000001003d */
[----:B------:R-:W-:-:S02]  /*8970*/  IMAD.U32 R29, R5, 0x10000, RZ ;  /* 0x00010000051d7824 */ /* 0x000fc400078e00ff */
        /* <DEDUP_REMOVED lines=10> */
[----:B------:R-:W-:-:S02]  /*8a20*/  IMAD.U32 R31, R7, 0x10000, RZ ;  /* 0x00010000071f7824 */ /* 0x000fc400078e00ff */
[----:B------:R-:W-:Y:S01]  /*8a30*/  FMUL.FTZ R28, R35, R8 ;  /* 0x00000008231c7220 */ /* 0x000fe20000410000 */
[----:B------:R-:W-:Y:S01]  /*8a40*/  IMAD.U32 R4, R52, 0x10000, RZ ;  /* 0x0001000034047824 */ /* 0x000fe200078e00ff */
[----:B------:R-:W-:Y:S01]  /*8a50*/  LOP3.LUT R50, R50, 0xffff0000, RZ, 0xc0, !PT ;  /* 0xffff000032327812 */ /* 0x000fe200078ec0ff */
[----:B------:R-:W-:Y:S01]  /*8a60*/  FFMA.FTZ R32, R29, R32, R33 ;  /* 0x000000201d207223 */ /* 0x000fe20000010021 */
[----:B------:R-:W-:Y:S01]  /*8a70*/  LOP3.LUT R54, R54, 0xffff0000, RZ, 0xc0, !PT ;  /* 0xffff000036367812 */ /* 0x000fe200078ec0ff */
[-C--:B------:R-:W-:Y:S01]  /*8a80*/  FMUL.FTZ R62, R35, R4.reuse ;  /* 0x00000004233e7220 */ /* 0x080fe20000410000 */
[----:B------:R-:W-:Y:S01]  /*8a90*/  LOP3.LUT R5, R5, 0xffff0000, RZ, 0xc0, !PT ;  /* 0xffff000005057812 */ /* 0x000fe200078ec0ff */
[----:B------:R-:W-:Y:S01]  /*8aa0*/  FFMA.FTZ R53, R31, R4, -R28 ;  /* 0x000000041f357223 */ /* 0x000fe2000001081c */
[C---:B------:R-:W-:Y:S01]  /*8ab0*/  FMUL.FTZ R35, R9.reuse, R50 ;  /* 0x0000003209237220 */ /* 0x040fe20000410000 */
[----:B------:R-:W-:Y:S01]  /*8ac0*/  FMUL.FTZ R4, R9, R54 ;  /* 0x0000003609047220 */ /* 0x000fe20000410000 */
[----:B------:R-:W-:-:S02]  /*8ad0*/  IMAD.U32 R34, R10, 0x10000, RZ ;  /* 0x000100000a227824 */ /* 0x000fc400078e00ff */
[----:B------:R-:W-:Y:S01]  /*8ae0*/  FFMA.FTZ R62, R31, R8, R62 ;  /* 0x000000081f3e7223 */ /* 0x000fe2000001003e */
[----:B------:R-:W-:Y:S02]  /*8af0*/  IMAD.U32 R33, R56, 0x10000, RZ ;  /* 0x0001000038217824 */ /* 0x000fe400078e00ff */
[----:B------:R-:W-:Y:S01]  /*8b00*/  FFMA.FTZ R9, R5, R50, -R4 ;  /* 0x0000003205097223 */ /* 0x000fe20000010804 */
[----:B------:R-:W-:Y:S02]  /*8b10*/  IMAD.U32 R29, R51, 0x10000, RZ ;  /* 0x00010000331d7824 */ /* 0x000fe400078e00ff */
[----:B------:R-:W-:Y:S01]  /*8b20*/  FFMA.FTZ R35, R5, R54, R35 ;  /* 0x0000003605237223 */ /* 0x000fe20000010023 */
[----:B------:R-:W-:Y:S01]  /*8b30*/  IMAD.U32 R30, R6, 0x10000, RZ ;  /* 0x00010000061e7824 */ /* 0x000fe200078e00ff */
        /* <DEDUP_REMOVED lines=30> */
.L_x_11684:
[----:B------:R-:W-:Y:S05]  /*8d20*/  BSYNC B1 ;  /* 0x0000000000017941 */ /* 0x000fea0003800000 */
.L_x_11683:
[----:B------:R-:W-:Y:S02]  /*8d30*/  PRMT R0, R0, 0x5410, R15 ;  /* 0x0000541000007816 */ /* 0x000fe4000000000f */
[----:B------:R-:W-:Y:S01]  /*8d40*/  PRMT R3, R3, 0x5410, R20 ;  /* 0x0000541003037816 */ /* 0x000fe20000000014 */
[----:B------:R-:W-:Y:S06]  /*8d50*/  @P0 BRA `(.L_x_11670) ;  /* 0x00000004009c0947 */ /* 0x000fec0003800000 */
[----:B-1----:R-:W2:Y:S01]  /*8d60*/  LDL R6, [R1+0x28] ;  /* 0x0000280001067983 */ /* 0x002ea20000100800 */
[----:B------:R-:W-:-:S03]  /*8d70*/  VIADD R4, R17, 0x60 ;  /* 0x0000006011047836 */ /* 0x000fc60000000000 */
[----:B------:R-:W3:Y:S01]  /*8d80*/  LDL R46, [R1+0x40] ;  /* 0x00004000012e7983 */ /* 0x000ee20000100800 */
[----:B0-----:R-:W-:Y:S02]  /*8d90*/  IMAD.SHL.U32 R5, R4, 0x40, RZ ;  /* 0x0000004004057824 */ /* 0x001fe400078e00ff */
[----:B------:R-:W-:-:S03]  /*8da0*/  IMAD.IADD R4, R26, 0x1, R21 ;  /* 0x000000011a047824 */ /* 0x000fc600078e0215 */
[----:B------:R-:W-:-:S04]  /*8db0*/  LOP3.LUT R5, R5, 0x1c0, RZ, 0xc0, !PT ;  /* 0x000001c005057812 */ /* 0x000fc800078ec0ff */
[----:B------:R-:W-:Y:S02]  /*8dc0*/  LOP3.LUT R4, R5, 0x38, R4, 0xf8, !PT ;  /* 0x0000003805047812 */ /* 0x000fe400078ef804 */
[----:B------:R-:W-:-:S04]  /*8dd0*/  SHF.R.U32.HI R5, RZ, 0x3, R5 ;  /* 0x00000003ff057819 */ /* 0x000fc80000011605 */
[----:B------:R-:W-:Y:S02]  /*8de0*/  LOP3.LUT R4, R4, R5, RZ, 0x3c, !PT ;  /* 0x0000000504047212 */ /* 0x000fe400078e3cff */
[----:B------:R-:W-:Y:S02]  /*8df0*/  SHF.R.U64 R20, R40, 0x10, R41 ;  /* 0x0000001028147819 */ /* 0x000fe40000001229 */
[--C-:B------:R-:W-:Y:S02]  /*8e00*/  SHF.R.U64 R26, R36, 0x10, R37.reuse ;  /* 0x00000010241a7819 */ /* 0x100fe40000001225 */
[----:B------:R-:W-:Y:S02]  /*8e10*/  SHF.R.U32.HI R37, RZ, 0x10, R37 ;  /* 0x00000010ff257819 */ /* 0x000fe40000011625 */
[----:B------:R-:W-:Y:S02]  /*8e20*/  PRMT R31, R3, 0x5410, R20 ;  /* 0x00005410031f7816 */ /* 0x000fe40000000014 */
[----:B------:R-:W-:-:S02]  /*8e30*/  SHF.R.U32.HI R41, RZ, 0x10, R41 ;  /* 0x00000010ff297819 */ /* 0x000fc40000011629 */
[----:B------:R-:W-:Y:S01]  /*8e40*/  SHF.R.U64 R34, R42, 0x10, R43 ;  /* 0x000000102a227819 */ /* 0x000fe2000000122b */
[----:B------:R-:W-:Y:S01]  /*8e50*/  IMAD.U32 R33, R31, 0x10000, RZ ;  /* 0x000100001f217824 */ /* 0x000fe200078e00ff */
[----:B------:R-:W-:Y:S02]  /*8e60*/  PRMT R26, R23, 0x5410, R26 ;  /* 0x00005410171a7816 */ /* 0x000fe4000000001a */
[----:B------:R-:W-:Y:S02]  /*8e70*/  PRMT R28, R14, 0x5410, R37 ;  /* 0x000054100e1c7816 */ /* 0x000fe40000000025 */
[----:B------:R-:W-:Y:S02]  /*8e80*/  SHF.R.U32.HI R36, RZ, 0x10, R43 ;  /* 0x00000010ff247819 */ /* 0x000fe4000001162b */
[--C-:B------:R-:W-:Y:S01]  /*8e90*/  SHF.R.U64 R30, R38, 0x10, R39.reuse ;  /* 0x00000010261e7819 */ /* 0x100fe20000001227 */
[----:B------:R-:W-:Y:S01]  /*8ea0*/  IMAD.U32 R27, R26, 0x10000, RZ ;  /* 0x000100001a1b7824 */ /* 0x000fe200078e00ff */
[----:B------:R-:W-:-:S02]  /*8eb0*/  SHF.R.U32.HI R39, RZ, 0x10, R39 ;  /* 0x00000010ff277819 */ /* 0x000fc40000011627 */
[C---:B------:R-:W-:Y:S02]  /*8ec0*/  PRMT R32, R0.reuse, 0x5410, R41 ;  /* 0x0000541000207816 */ /* 0x040fe40000000029 */
        /* <DEDUP_REMOVED lines=8> */
[----:B--2---:R-:W-:-:S04]  /*8f50*/  IMAD.IADD R9, R6, 0x1, R4 ;  /* 0x0000000106097824 */ /* 0x004fc800078e0204 */
[----:B------:R-:W-:Y:S01]  /*8f60*/  IMAD R15, R9, 0x2, R2 ;  /* 0x00000002090f7824 */ /* 0x000fe200078e0202 */
[----:B---3--:R-:W0:Y:S04]  /*8f70*/  LDS.128 R4, [R46+0x8400] ;  /* 0x008400002e047984 */ /* 0x008e280000000c00 */
[----:B------:R-:W1:Y:S01]  /*8f80*/  LDS.128 R8, [R15+0x8400] ;  /* 0x008400000f087984 */ /* 0x000e620000000c00 */
[----:B0-----:R-:W-:Y:S02]  /*8f90*/  IMAD.U32 R0, R4, 0x10000, RZ ;  /* 0x0001000004007824 */ /* 0x001fe400078e00ff */
[----:B-1----:R-:W-:-:S04]  /*8fa0*/  IMAD.U32 R14, R8, 0x10000, RZ ;  /* 0x00010000080e7824 */ /* 0x002fc800078e00ff */
[C---:B------:R-:W-:Y:S01]  /*8fb0*/  FMUL.FTZ R37, R14.reuse, R33 ;  /* 0x000000210e257220 */ /* 0x040fe20000410000 */
[-C--:B------:R-:W-:Y:S01]  /*8fc0*/  FMUL.FTZ R39, R14, R27.reuse ;  /* 0x0000001b0e277220 */ /* 0x080fe20000410000 */
[----:B------:R-:W-:Y:S02]  /*8fd0*/  IMAD.U32 R20, R9, 0x10000, RZ ;  /* 0x0001000009147824 */ /* 0x000fe400078e00ff */
[----:B------:R-:W-:Y:S01]  /*8fe0*/  FFMA.FTZ R37, R0, R27, -R37 ;  /* 0x0000001b00257223 */ /* 0x000fe20000010825 */
[----:B------:R-:W-:Y:S02]  /*8ff0*/  IMAD.U32 R27, R28, 0x10000, RZ ;  /* 0x000100001c1b7824 */ /* 0x000fe400078e00ff */
[----:B------:R-:W-:Y:S02]  /*9000*/  IMAD.U32 R23, R11, 0x10000, RZ ;  /* 0x000100000b177824 */ /* 0x000fe400078e00ff */
[----:B------:R-:W-:Y:S02]  /*9010*/  IMAD.U32 R14, R36, 0x10000, RZ ;  /* 0x00010000240e7824 */ /* 0x000fe400078e00ff */
[----:B------:R-:W-:Y:S01]  /*9020*/  FFMA.FTZ R39, R0, R33, R39 ;  /* 0x0000002100277223 */ /* 0x000fe20000010027 */
[----:B------:R-:W-:Y:S01]  /*9030*/  FMUL.FTZ R41, R20, R35 ;  /* 0x0000002314297220 */ /* 0x000fe20000410000 */
[----:B------:R-:W-:-:S02]  /*9040*/  IMAD.U32 R0, R30, 0x10000, RZ ;  /* 0x000100001e007824 */ /* 0x000fc400078e00ff */
[----:B------:R-:W-:Y:S01]  /*9050*/  FMUL.FTZ R33, R20, R27 ;  /* 0x0000001b14217220 */ /* 0x000fe20000410000 */
[----:B------:R-:W-:Y:S01]  /*9060*/  IMAD.U32 R13, R7, 0x10000, RZ ;  /* 0x00010000070d7824 */ /* 0x000fe200078e00ff */
[----:B------:R-:W-:Y:S01]  /*9070*/  LOP3.LUT R8, R8, 0xffff0000, RZ, 0xc0, !PT ;  /* 0xffff000008087812 */ /* 0x000fe200078ec0ff */
[----:B------:R-:W-:Y:S01]  /*9080*/  FMUL.FTZ R20, R23, R14 ;  /* 0x0000000e17147220 */ /* 0x000fe20000410000 */
[----:B------:R-:W-:Y:S01]  /*9090*/  IMAD.U32 R12, R5, 0x10000, RZ ;  /* 0x00010000050c7824 */ /* 0x000fe200078e00ff */
[----:B------:R-:W-:Y:S01]  /*90a0*/  LOP3.LUT R9, R9, 0xffff0000, RZ, 0xc0, !PT ;  /* 0xffff000009097812 */ /* 0x000fe200078ec0ff */
[-C--:B------:R-:W-:Y:S01]  /*90b0*/  FMUL.FTZ R23, R23, R0.reuse ;  /* 0x0000000017177220 */ /* 0x080fe20000410000 */
[----:B------:R-:W-:Y:S01]  /*90c0*/  LOP3.LUT R3, R4, 0xffff0000, RZ, 0xc0, !PT ;  /* 0xffff000004037812 */ /* 0x000fe200078ec0ff */
[C---:B------:R-:W-:Y:S01]  /*90d0*/  FFMA.FTZ R20, R13.reuse, R0, -R20 ;  /* 0x000000000d147223 */ /* 0x040fe20000010814 */
[----:B------:R-:W-:Y:S01]  /*90e0*/  LOP3.LUT R28, R28, 0xffff0000, RZ, 0xc0, !PT ;  /* 0xffff00001c1c7812 */ /* 0x000fe200078ec0ff */
[----:B------:R-:W-:Y:S01]  /*90f0*/  FMUL.FTZ R0, R8, R31 ;  /* 0x0000001f08007220 */ /* 0x000fe20000410000 */
[C---:B------:R-:W-:Y:S01]  /*9100*/  FFMA.FTZ R41, R12.reuse, R27, -R41 ;  /* 0x0000001b0c297223 */ /* 0x040fe20000010829 */
[----:B------:R-:W-:Y:S01]  /*9110*/  FFMA.FTZ R33, R12, R35, R33 ;  /* 0x000000230c217223 */ /* 0x000fe20000010021 */
[----:B------:R-:W-:Y:S01]  /*9120*/  FFMA.FTZ R23, R13, R14, R23 ;  /* 0x0000000e0d177223 */ /* 0x000fe20000010017 */
[----:B------:R-:W-:Y:S01]  /*9130*/  LOP3.LUT R4, R5, 0xffff0000, RZ, 0xc0, !PT ;  /* 0xffff000005047812 */ /* 0x000fe200078ec0ff */
[----:B------:R-:W-:Y:S01]  /*9140*/  FMUL.FTZ R12, R8, R26 ;  /* 0x0000001a080c7220 */ /* 0x000fe20000410000 */
[----:B------:R-:W-:Y:S01]  /*9150*/  FMUL.FTZ R13, R9, R32 ;  /* 0x00000020090d7220 */ /* 0x000fe20000410000 */
[----:B------:R-:W-:-:S02]  /*9160*/  IMAD.U32 R21, R10, 0x10000, RZ ;  /* 0x000100000a157824 */ /* 0x000fc400078e00ff */
[----:B------:R-:W-:Y:S01]  /*9170*/  FFMA.FTZ R26, R3, R26, -R0 ;  /* 0x0000001a031a7223 */ /* 0x000fe20000010800 */
[----:B------:R-:W-:Y:S02]  /*9180*/  IMAD.U32 R8, R34, 0x10000, RZ ;  /* 0x0001000022087824 */ /* 0x000fe400078e00ff */
[----:B------:R-:W-:Y:S01]  /*9190*/  FMUL.FTZ R9, R9, R28 ;  /* 0x0000001c09097220 */ /* 0x000fe20000410000 */
[----:B------:R-:W-:Y:S02]  /*91a0*/  IMAD.U32 R0, R29, 0x10000, RZ ;  /* 0x000100001d007824 */ /* 0x000fe400078e00ff */
[----:B------:R-:W-:Y:S01]  /*91b0*/  FFMA.FTZ R12, R3, R31, R12 ;  /* 0x0000001f030c7223 */ /* 0x000fe2000001000c */
[----:B------:R-:W-:Y:S02]  /*91c0*/  IMAD.U32 R5, R6, 0x10000, RZ ;  /* 0x0001000006057824 */ /* 0x000fe400078e00ff */
[C---:B------:R-:W-:Y:S01]  /*91d0*/  FMUL.FTZ R14, R21.reuse, R8 ;  /* 0x00000008150e7220 */ /* 0x040fe20000410000 */
[C---:B------:R-:W-:Y:S01]  /*91e0*/  FFMA.FTZ R28, R4.reuse, R28, -R13 ;  /* 0x0000001c041c7223 */ /* 0x040fe2000001080d */
[----:B------:R-:W-:Y:S01]  /*91f0*/  FFMA.FTZ R32, R4, R32, R9 ;  /* 0x0000002004207223 */ /* 0x000fe20000010009 */
[----:B------:R-:W-:Y:S01]  /*9200*/  LOP3.LUT R10, R10, 0xffff0000, RZ, 0xc0, !PT ;  /* 0xffff00000a0a7812 */ /* 0x000fe200078ec0ff */
[----:B------:R-:W-:Y:S01]  /*9210*/  FMUL.FTZ R4, R21, R0 ;  /* 0x0000000015047220 */ /* 0x000fe20000410000 */
[----:B------:R-:W-:-:S02]  /*9220*/  LOP3.LUT R11, R11, 0xffff0000, RZ, 0xc0, !PT ;  /* 0xffff00000b0b7812 */ /* 0x000fc400078ec0ff */
[----:B------:R-:W-:Y:S02]  /*9230*/  LOP3.LUT R3, R34, 0xffff0000, RZ, 0xc0, !PT ;  /* 0xffff000022037812 */ /* 0x000fe400078ec0ff */
[----:B------:R-:W-:Y:S02]  /*9240*/  LOP3.LUT R36, R36, 0xffff0000, RZ, 0xc0, !PT ;  /* 0xffff000024247812 */ /* 0x000fe400078ec0ff */
[----:B------:R-:W-:Y:S02]  /*9250*/  LOP3.LUT R29, R29, 0xffff0000, RZ, 0xc0, !PT ;  /* 0xffff00001d1d7812 */ /* 0x000fe400078ec0ff */
[----:B------:R-:W-:Y:S01]  /*9260*/  LOP3.LUT R30, R30, 0xffff0000, RZ, 0xc0, !PT ;  /* 0xffff00001e1e7812 */ /* 0x000fe200078ec0ff */
[C---:B------:R-:W-:Y:S01]  /*9270*/  FFMA.FTZ R14, R5.reuse, R0, -R14 ;  /* 0x00000000050e7223 */ /* 0x040fe2000001080e */
[----:B------:R-:W-:Y:S01]  /*9280*/  LOP3.LUT R6, R6, 0xffff0000, RZ, 0xc0, !PT ;  /* 0xffff000006067812 */ /* 0x000fe200078ec0ff */
        /* <DEDUP_REMOVED lines=20> */
.L_x_11670:
[----:B------:R-:W-:Y:S05]  /*93d0*/  BSYNC B0 ;  /* 0x0000000000007941 */ /* 0x000fea0003800000 */
.L_x_11650:
[----:B------:R-:W-:Y:S01]  /*93e0*/  @!PT LDS RZ, [RZ] ;  /* 0x00000000fffff984 */ /* 0x000fe20000000800 */
[----:B------:R-:W-:Y:S01]  /*93f0*/  @!PT LDS RZ, [RZ] ;  /* 0x00000000fffff984 */ /* 0x000fe20000000800 */
[----:B------:R-:W-:Y:S01]  /*9400*/  @!PT LDS RZ, [RZ] ;  /* 0x00000000fffff984 */ /* 0x000fe20000000800 */
[----:B------:R-:W-:Y:S01]  /*9410*/  @!PT LDS RZ, [RZ] ;  /* 0x00000000fffff984 */ /* 0x000fe20000000800 */
[----:B------:R4:W-:Y:S06]  /*9420*/  MEMBAR.ALL.CTA ;  /* 0x0000000000007992 */ /* 0x0009ec0000008000 */
[----:B----4-:R-:W4:Y:S01]  /*9430*/  FENCE.VIEW.ASYNC.S ;  /* 0x00000000000073c6 */ /* 0x010f220000000000 */
[----:B------:R-:W-:Y:S05]  /*9440*/  WARPSYNC.ALL ;  /* 0x0000000000007948 */ /* 0x000fea0003800000 */
[----:B----4-:R-:W-:Y:S06]  /*9450*/  BAR.SYNC.DEFER_BLOCKING 0xd, 0x180 ;  /* 0x0346000000007b1d */ /* 0x010fec0000010000 */
.L_x_11647:
[----:B-12---:R-:W-:-:S05]  /*9460*/  IMAD.U32 R0, RZ, RZ, UR37 ;  /* 0x00000025ff007e24 */ /* 0x006fca000f8e00ff */
[----:B------:R-:W-:-:S13]  /*9470*/  ISETP.NE.AND P0, PT, R0, 0x3, PT ;  /* 0x000000030000780c */ /* 0x000fda0003f05270 */
[----:B------:R-:W-:Y:S05]  /*9480*/  @!P0 BRA `(.L_x_11685) ;  /* 0x0000000000048947 */ /* 0x000fea0003800000 */
[----:B------:R-:W-:Y:S01]  /*9490*/  BPT.TRAP 0x1 ;  /* 0x000000040000795c */ /* 0x000fe20000300000 */
.L_x_11685:
[----:B------:R-:W-:Y:S01]  /*94a0*/  IMAD R89, R16, 0x8, R2 ;  /* 0x0000000810597824 */ /* 0x000fe200078e0202 */
[----:B------:R-:W-:-:S04]  /*94b0*/  SHF.L.U32 R0, R19, 0x1f, RZ ;  /* 0x0000001f13007819 */ /* 0x000fc800000006ff */
[----:B------:R1:W2:Y:S01]  /*94c0*/  SYNCS.PHASECHK.TRANS64.TRYWAIT P2, [R89+URZ+0x16830], R0 ;  /* 0x01683000590075a7 */ /* 0x0002a2000804017f */
[----:B------:R-:W-:Y:S05]  /*94d0*/  @!P0 BRA `(.L_x_11686) ;  /* 0x0000000000048947 */ /* 0x000fea0003800000 */
[----:B------:R-:W-:Y:S01]  /*94e0*/  BPT.TRAP 0x1 ;  /* 0x000000040000795c */ /* 0x000fe20000300000 */
.L_x_11686:
[----:B0--3--:R-:W0:Y:S01]  /*94f0*/  S2R R7, SR_TID.X ;  /* 0x0000000000077919 */ /* 0x009e220000002100 */
        /* <DEDUP_REMOVED lines=9> */
[----:B------:R-:W-:-:S05]  /*9590*/  IMAD.HI R3, R24, 0x55555556, RZ ;  /* 0x5555555618037827 */ /* 0x000fca00078e02ff */
[----:B------:R-:W-:Y:S02]  /*95a0*/  LEA.HI R3, R3, R3, RZ, 0x1 ;  /* 0x0000000303037211 */ /* 0x000fe400078f08ff */
[----:B0-----:R-:W-:Y:S02]  /*95b0*/  LOP3.LUT R8, R7, 0x7f, RZ, 0xc0, !PT ;  /* 0x0000007f07087812 */ /* 0x001fe400078ec0ff */
[----:B------:R-:W-:Y:S01]  /*95c0*/  LOP3.LUT R7, R6, 0xfffffff8, RZ, 0xc0, !PT ;  /* 0xfffffff806077812 */ /* 0x000fe200078ec0ff */
[----:B------:R-:W-:Y:S01]  /*95d0*/  IMAD R3, R3, -0x3, R24 ;  /* 0xfffffffd03037824 */ /* 0x000fe200078e0218 */
[----:B------:R-:W-:-:S03]  /*95e0*/  ISETP.NE.AND P1, PT, R8, RZ, PT ;  /* 0x000000ff0800720c */ /* 0x000fc60003f25270 */
[----:B------:R-:W-:-:S04]  /*95f0*/  IMAD.IADD R4, R4, 0x1, -R7 ;  /* 0x0000000104047824 */ /* 0x000fc800078e0a07 */
[----:B------:R-:W-:Y:S01]  /*9600*/  IMAD R4, R5, 0x10, R4 ;  /* 0x0000001005047824 */ /* 0x000fe200078e0204 */
[----:B--2---:R-:W-:Y:S06]  /*9610*/  @P2 BRA `(.L_x_11687) ;  /* 0x0000000000082947 */ /* 0x004fec0003800000 */
[----:B------:R-:W0:Y:S02]  /*9620*/  SYNCS.PHASECHK.TRANS64.TRYWAIT P2, [R89+URZ+0x16830], R0 ;  /* 0x01683000590075a7 */ /* 0x000e24000804017f */
[----:B0-----:R-:W-:Y:S05]  /*9630*/  @!P2 BRA `(.L_x_11688) ;  /* 0x0000015400eca947 */ /* 0x001fea0003800000 */
.L_x_11687:
[----:B------:R-:W-:Y:S05]  /*9640*/  WARPSYNC.ALL ;  /* 0x0000000000007948 */ /* 0x000fea0003800000 */
[----:B------:R-:W-:Y:S02]  /*9650*/  IMAD R156, R3, 0x40, R4 ;  /* 0x00000040039c7824 */ /* 0x000fe400078e0204 */
[----:B01----:R-:W-:Y:S01]  /*9660*/  VIADD R0, R2, 0xe400 ;  /* 0x0000e40002007836 */ /* 0x003fe20000000000 */
[----:B------:R-:W-:-:S04]  /*9670*/  LOP3.LUT R6, R25, 0x10000, RZ, 0xfc, !PT ;  /* 0x0001000019067812 */ /* 0x000fc800078efcff */
[----:B------:R-:W-:-:S04]  /*9680*/  SHF.R.U32.HI R0, RZ, 0x4, R0 ;  /* 0x00000004ff007819 */ /* 0x000fc80000011600 */
[----:B------:R-:W-:-:S04]  /*9690*/  LOP3.LUT R0, R0, 0x3fff, RZ, 0xc0, !PT ;  /* 0x00003fff00007812 */ /* 0x000fc800078ec0ff */
[----:B------:R-:W-:Y:S01]  /*96a0*/  LOP3.LUT R3, R0, 0x10000, RZ, 0xfc, !PT ;  /* 0x0001000000037812 */ /* 0x000fe200078efcff */
[----:B------:R-:W-:Y:S02]  /*96b0*/  IMAD.MOV.U32 R7, RZ, RZ, 0x40000040 ;  /* 0x40000040ff077424 */ /* 0x000fe400078e00ff */
[----:B------:R-:W-:Y:S02]  /*96c0*/  IMAD.MOV.U32 R5, RZ, RZ, 0x40000040 ;  /* 0x40000040ff057424 */ /* 0x000fe400078e00ff */
[----:B------:R-:W-:Y:S01]  /*96d0*/  IMAD R4, R16, 0x400, R3 ;  /* 0x0000040010047824 */ /* 0x000fe200078e0203 */
[C---:B------:R-:W-:Y:S01]  /*96e0*/  R2UR UR4, R6.reuse ;  /* 0x00000000060472ca */ /* 0x040fe200000e0000 */
[----:B------:R-:W-:Y:S01]  /*96f0*/  WARPGROUP.ARRIVE ;  /* 0x00000000000079c5 */ /* 0x000fe20000000000 */
[----:B------:R-:W-:Y:S01]  /*9700*/  R2UR UR5, R7 ;  /* 0x00000000070572ca */ /* 0x000fe200000e0000 */
[----:B------:R-:W-:Y:S01]  /*9710*/  VIADD R12, R6, 0x2 ;  /* 0x00000002060c7836 */ /* 0x000fe20000000000 */
[C---:B------:R-:W-:Y:S01]  /*9720*/  R2UR UR6, R4.reuse ;  /* 0x00000000040672ca */ /* 0x040fe200000e0000 */
[----:B------:R-:W-:Y:S01]  /*9730*/  IMAD.MOV.U32 R13, RZ, RZ, 0x40000040 ;  /* 0x40000040ff0d7424 */ /* 0x000fe200078e00ff */
[----:B------:R-:W-:Y:S01]  /*9740*/  R2UR UR7, R5 ;  /* 0x00000000050772ca */ /* 0x000fe200000e0000 */
[----:B------:R-:W-:Y:S01]  /*9750*/  IMAD.MOV.U32 R9, RZ, RZ, 0x40000040 ;  /* 0x40000040ff097424 */ /* 0x000fe200078e00ff */
[----:B------:R0:W-:Y:S01]  /*9760*/  STL [R1+0xc], R3 ;  /* 0x00000c0301007387 */ /* 0x0001e20000100800 */
[----:B------:R-:W-:-:S03]  /*9770*/  VIADD R8, R4, 0x2 ;  /* 0x0000000204087836 */ /* 0x000fc60000000000 */
[----:B------:R-:W2:Y:S04]  /*9780*/  LDL R110, [R1+0x20] ;  /* 0x00002000016e7983 */ /* 0x000ea80000100800 */
[----:B------:R-:W3:Y:S03]  /*9790*/  LDL R111, [R1+0x24] ;  /* 0x00002400016f7983 */ /* 0x000ee60000100800 */
[----:B------:R-:W-:Y:S01]  /*97a0*/  HGMMA.64x128x16.F32.BF16 R24, gdesc[UR4], RZ, !UPT, gsb0 ;  /* 0x01e00000041879f0 */ /* 0x000fe2000c0018ff */
[----:B------:R-:W-:Y:S01]  /*97b0*/  R2UR UR4, R12 ;  /* 0x000000000c0472ca */ /* 0x000fe200000e0000 */
[----:B------:R-:W4:Y:S01]  /*97c0*/  LDL R109, [R1+0x14] ;  /* 0x00001400016d7983 */ /* 0x000f220000100800 */
[----:B------:R-:W-:-:S02]  /*97d0*/  R2UR UR5, R13 ;  /* 0x000000000d0572ca */ /* 0x000fc400000e0000 */
[----:B------:R-:W-:Y:S02]  /*97e0*/  R2UR UR6, R8 ;  /* 0x00000000080672ca */ /* 0x000fe400000e0000 */
[----:B------:R-:W-:Y:S01]  /*97f0*/  R2UR UR7, R9 ;  /* 0x00000000090772ca */ /* 0x000fe200000e0000 */
[----:B------:R-:W-:Y:S02]  /*9800*/  VIADD R10, R6, 0x4 ;  /* 0x00000004060a7836 */ /* 0x000fe40000000000 */
[----:B------:R-:W-:Y:S02]  /*9810*/  VIADD R8, R4, 0x4 ;  /* 0x0000000404087836 */ /* 0x000fe40000000000 */
[----:B------:R-:W-:Y:S02]  /*9820*/  IMAD.MOV.U32 R11, RZ, RZ, 0x40000040 ;  /* 0x40000040ff0b7424 */ /* 0x000fe400078e00ff */
[----:B------:R-:W-:Y:S01]  /*9830*/  IMAD.MOV.U32 R9, RZ, RZ, 0x40000040 ;  /* 0x40000040ff097424 */ /* 0x000fe200078e00ff */
[----:B------:R-:W-:-:S02]  /*9840*/  WARPGROUP.DEPBAR.LE gsb0, 0x0 ;  /* 0x00008000000079c5 */ /* 0x000fc40000010000 */
        /* <DEDUP_REMOVED lines=8> */
[----:B------:R-:W-:Y:S02]  /*98d0*/  IMAD.MOV.U32 R9, RZ, RZ, 0x40000040 ;  /* 0x40000040ff097424 */ /* 0x000fe400078e00ff */
[----:B------:R-:W-:Y:S01]  /*98e0*/  IMAD.MOV.U32 R5, RZ, RZ, 0x40000040 ;  /* 0x40000040ff057424 */ /* 0x000fe200078e00ff */
[----:B------:R-:W-:Y:S02]  /*98f0*/  WARPGROUP.DEPBAR.LE gsb0, 0x0 ;  /* 0x00008000000079c5 */ /* 0x000fe40000010000 */
[----:B------:R-:W-:-:S06]  /*9900*/  WARPGROUP.ARRIVE ;  /* 0x00000000000079c5 */ /* 0x000fcc0000000000 */
[----:B------:R-:W-:Y:S01]  /*9910*/  HGMMA.64x128x16.F32.BF16 R24, gdesc[UR4], R24, gsb0 ;  /* 0x01e00000041879f0 */ /* 0x000fe20008001818 */
[----:B------:R-:W-:Y:S02]  /*9920*/  R2UR UR4, R8 ;  /* 0x00000000080472ca */ /* 0x000fe400000e0000 */
[----:B------:R-:W-:Y:S02]  /*9930*/  R2UR UR5, R9 ;  /* 0x00000000090572ca */ /* 0x000fe400000e0000 */
[----:B------:R-:W-:Y:S02]  /*9940*/  R2UR UR6, R4 ;  /* 0x00000000040672ca */ /* 0x000fe400000e0000 */
[----:B------:R-:W-:Y:S01]  /*9950*/  R2UR UR7, R5 ;  /* 0x00000000050772ca */ /* 0x000fe200000e0000 */
[----:B------:R-:W-:Y:S02]  /*9960*/  WARPGROUP.DEPBAR.LE gsb0, 0x0 ;  /* 0x00008000000079c5 */ /* 0x000fe40000010000 */
[----:B------:R-:W-:-:S10]  /*9970*/  WARPGROUP.ARRIVE ;  /* 0x00000000000079c5 */ /* 0x000fd40000000000 */
[----:B------:R-:W-:Y:S01]  /*9980*/  HGMMA.64x128x16.F32.BF16 R24, gdesc[UR4], R24, gsb0 ;  /* 0x01e00000041879f0 */ /* 0x000fe20008001818 */
[----:B------:R-:W-:Y:S01]  /*9990*/  ULDC.64 UR4, c[0x0][0x9d8] ;  /* 0x0002760000047ab9 */ /* 0x000fe20000000a00 */
[----:B------:R-:W-:Y:S02]  /*99a0*/  ULDC.64 UR6, c[0x0][0x9e0] ;  /* 0x0002780000067ab9 */ /* 0x000fe40000000a00 */
[----:B------:R-:W-:Y:S01]  /*99b0*/  UISETP.GE.AND UP0, UPT, UR7, 0x1, UPT ;  /* 0x000000010700788c */ /* 0x000fe2000bf06270 */
[----:B------:R-:W-:-:S05]  /*99c0*/  @!P1 VIADD R89, R89, 0x16840 ;  /* 0x0001684059599836 */ /* 0x000fca0000000000 */
[----:B------:R-:W-:Y:S01]  /*99d0*/  PLOP3.LUT P2, PT, PT, PT, UP0, 0x40, 0x0 ;  /* 0x000000000000781c */ /* 0x000fe20003f4e808 */
[----:B------:R-:W-:Y:S01]  /*99e0*/  ULOP3.LUT UR30, URZ, UR5, URZ, 0x33, !UPT ;  /* 0x000000053f1e7292 */ /* 0x000fe2000f8e333f */
[----:B------:R-:W-:Y:S01]  /*99f0*/  @!P1 PRMT R89, RZ, 0x654, R89 ;  /* 0x00000654ff599816 */ /* 0x000fe20000000059 */
[----:B----4-:R-:W-:Y:S01]  /*9a00*/  IMAD R156, R109, 0xc0, R156 ;  /* 0x000000c06d9c7824 */ /* 0x010fe200078e029c */
[----:B------:R-:W-:Y:S02]  /*9a10*/  WARPGROUP.DEPBAR.LE gsb0, 0x0 ;  /* 0x00008000000079c5 */ /* 0x000fe40000010000 */
[----:B------:R-:W-:Y:S01]  /*9a20*/  FMUL.FTZ R96, R37, UR4 ;  /* 0x0000000425607c20 */ /* 0x000fe20008410000 */
[----:B------:R-:W-:Y:S02]  /*9a30*/  IMAD.MOV.U32 R37, RZ, RZ, -0x80 ;  /* 0xffffff80ff257424 */ /* 0x000fe400078e00ff */
[----:B------:R-:W-:Y:S01]  /*9a40*/  FMUL.FTZ R99, R44, UR4 ;  /* 0x000000042c637c20 */ /* 0x000fe20008410000 */
[----:B------:R-:W-:Y:S01]  /*9a50*/  FMUL.FTZ R44, R74, UR4 ;  /* 0x000000044a2c7c20 */ /* 0x000fe20008410000 */
[----:B0-----:R-:W-:Y:S01]  /*9a60*/  FMUL.FTZ R3, R24, UR4 ;  /* 0x0000000418037c20 */ /* 0x001fe20008410000 */
        /* <DEDUP_REMOVED lines=29> */
[----:B--2---:R-:W-:-:S02]  /*9c40*/  IMAD.IADD R48, R110, 0x1, R80 ;  /* 0x000000016e307824 */ /* 0x004fc400078e0250 */
        /* <DEDUP_REMOVED lines=32> */
[----:B---3--:R-:W-:Y:S01]  /*9e50*/  IADD3 R50, -R111, 0x1, R48 ;  /* 0x000000016f327810 */ /* 0x008fe20007ffe130 */
[----:B------:R-:W0:Y:S01]  /*9e60*/  MUFU.TANH R3, R3 ;  /* 0x0000000300037308 */ /* 0x000e220000002400 */
[----:B------:R1:W-:Y:S03]  /*9e70*/  @!P1 SYNCS.ARRIVE.TRANS64.RED.A1T0 RZ, [R89+URZ], RZ ;  /* 0x000000ff59ff99a7 */ /* 0x0003e6000810043f */
[----:B------:R-:W-:-:S04]  /*9e80*/  IMAD R50, R155, -0x2, R50 ;  /* 0xfffffffe9b327824 */ /* 0x000fc800078e0232 */
[----:B------:R-:W2:Y:S01]  /*9e90*/  MUFU.TANH R90, R90 ;  /* 0x0000005a005a7308 */ /* 0x000ea20000002400 */
[----:B------:R-:W-:-:S07]  /*9ea0*/  IMAD R81, R155, -0x2, R48 ;  /* 0xfffffffe9b517824 */ /* 0x000fce00078e0230 */
[----:B------:R-:W3:Y:S01]  /*9eb0*/  MUFU.TANH R0, R0 ;  /* 0x0000000000007308 */ /* 0x000ee20000002400 */
[----:B------:R-:W-:-:S07]  /*9ec0*/  VIADD R82, R50, UR6 ;  /* 0x0000000632527c36 */ /* 0x000fce0008000000 */
        /* <DEDUP_REMOVED lines=78> */
.L_x_11691:
[----:B------:R-:W-:-:S06]  /*a3b0*/  UISETP.NE.AND UP1, UPT, UR7, 0x1, UPT ;  /* 0x000000010700788c */ /* 0x000fcc000bf25270 */
[----:B------:R-:W-:-:S05]  /*a3c0*/  PLOP3.LUT P2, PT, PT, PT, UP1, 0x80, 0x0 ;  /* 0x000000000000781c */ /* 0x000fca0003f4f018 */
[----:B------:R-:W-:-:S08]  /*a3d0*/  @UP1 ULDC.64 UR4, c[0x0][0x9e8] ;  /* 0x00027a0000041ab9 */ /* 0x000fd00000000a00 */
[----:B------:R-:W-:-:S05]  /*a3e0*/  @P2 IMAD.HI.U32 R49, R48, UR4, RZ ;  /* 0x0000000430312c27 */ /* 0x000fca000f8e00ff */
[----:B------:R-:W-:-:S07]  /*a3f0*/  @P2 SHF.R.U32.HI R48, RZ, UR5, R49 ;  /* 0x00000005ff302c19 */ /* 0x000fce0008011631 */
.L_x_11692:
[----:B------:R-:W-:Y:S05]  /*a400*/  BSYNC B0 ;  /* 0x0000000000007941 */ /* 0x000fea0003800000 */
.L_x_11690:
[----:B------:R-:W-:-:S04]  /*a410*/  IMAD R48, R48, UR7, -R79 ;  /* 0x0000000730307c24 */ /* 0x000fc8000f8e0a4f */
[----:B------:R-:W-:-:S05]  /*a420*/  IMAD R48, R155, -0x2, R48 ;  /* 0xfffffffe9b307824 */ /* 0x000fca00078e0230 */
[----:B------:R-:W-:Y:S02]  /*a430*/  VIMNMX R78, R78, R48, !PT ;  /* 0x000000304e4e7248 */ /* 0x000fe40007fe0100 */
[----:B------:R-:W-:-:S07]  /*a440*/  VIADDMNMX R77, R48, UR7, R77, PT ;  /* 0x00000007304d7c46 */ /* 0x000fce000b80014d */
.L_x_11689:
[----:B------:R-:W-:Y:S01]  /*a450*/  ISETP.GE.AND P3, PT, R80, 0x9, PT ;  /* 0x000000095000780c */ /* 0x000fe20003f66270 */
[----:B------:R-:W-:Y:S01]  /*a460*/  VIADD R157, R156, 0x8 ;  /* 0x000000089c9d7836 */ /* 0x000fe20000000000 */
[----:B------:R-:W-:Y:S02]  /*a470*/  ISETP.GE.AND P2, PT, R80, 0x2, PT ;  /* 0x000000025000780c */ /* 0x000fe40003f46270 */
[----:B------:R-:W-:Y:S02]  /*a480*/  LOP3.LUT R22, R22, 0xfffffffd, RZ, 0xc0, !PT ;  /* 0xfffffffd16167812 */ /* 0x000fe400078ec0ff */
[----:B------:R-:W-:Y:S02]  /*a490*/  ISETP.GT.AND P4, PT, R78, 0x1, !P2 ;  /* 0x000000014e00780c */ /* 0x000fe40005784270 */
[----:B------:R-:W-:Y:S02]  /*a4a0*/  ISETP.GE.AND P5, PT, R80, 0xa, PT ;  /* 0x0000000a5000780c */ /* 0x000fe40003fa6270 */
[----:B------:R-:W-:-:S03]  /*a4b0*/  ISETP.LT.OR P4, PT, R77, 0x2, P4 ;  /* 0x000000024d00780c */ /* 0x000fc60002781670 */
[----:B------:R-:W-:Y:S02]  /*a4c0*/  @P3 LOP3.LUT R22, R22, 0x2, RZ, 0xfc, !PT ;  /* 0x0000000216163812 */ /* 0x000fe400078efcff */
[----:B------:R-:W-:Y:S02]  /*a4d0*/  ISETP.GT.AND P3, PT, R78, 0x8, !P3 ;  /* 0x000000084e00780c */ /* 0x000fe40005f64270 */
[----:B------:R-:W-:Y:S02]  /*a4e0*/  FSEL R90, R90, -INF , !P4 ;  /* 0xff8000005a5a7808 */ /* 0x000fe40006000000 */
[----:B------:R-:W-:Y:S02]  /*a4f0*/  ISETP.LT.OR P3, PT, R77, 0x9, P3 ;  /* 0x000000094d00780c */ /* 0x000fe40001f61670 */
[----:B------:R-:W-:Y:S02]  /*a500*/  ISETP.GE.AND P4, PT, R80, 0x11, PT ;  /* 0x000000115000780c */ /* 0x000fe40003f86270 */
[----:B------:R-:W-:-:S02]  /*a510*/  LOP3.LUT R22, R22, 0xfffffffb, RZ, 0xc0, !PT ;  /* 0xfffffffb16167812 */ /* 0x000fc400078ec0ff */
[----:B0-----:R-:W-:Y:S02]  /*a520*/  FSEL R49, R92, -INF , !P3 ;  /* 0xff8000005c317808 */ /* 0x001fe40005800000 */
[----:B------:R-:W-:Y:S02]  /*a530*/  ISETP.GT.AND P3, PT, R78, 0x9, !P5 ;  /* 0x000000094e00780c */ /* 0x000fe40006f64270 */
[----:B------:R-:W-:Y:S02]  /*a540*/  @P5 LOP3.LUT R22, R22, 0x4, RZ, 0xfc, !PT ;  /* 0x0000000416165812 */ /* 0x000fe400078efcff */
[----:B------:R-:W-:Y:S02]  /*a550*/  ISETP.LT.OR P3, PT, R77, 0xa, P3 ;  /* 0x0000000a4d00780c */ /* 0x000fe40001f61670 */
[----:B------:R-:W-:Y:S02]  /*a560*/  LOP3.LUT R22, R22, 0xfffffff7, RZ, 0xc0, !PT ;  /* 0xfffffff716167812 */ /* 0x000fe400078ec0ff */
[----:B------:R-:W-:-:S02]  /*a570*/  FSEL R63, R91, -INF , !P3 ;  /* 0xff8000005b3f7808 */ /* 0x000fc40005800000 */
[----:B------:R-:W-:Y:S02]  /*a580*/  @P4 LOP3.LUT R22, R22, 0x8, RZ, 0xfc, !PT ;  /* 0x0000000816164812 */ /* 0x000fe400078efcff */
[----:B------:R-:W-:Y:S02]  /*a590*/  ISETP.GT.AND P3, PT, R78, 0x10, !P4 ;  /* 0x000000104e00780c */ /* 0x000fe40006764270 */
[----:B------:R-:W-:Y:S02]  /*a5a0*/  ISETP.GE.AND P4, PT, R80, 0x12, PT ;  /* 0x000000125000780c */ /* 0x000fe40003f86270 */
[----:B------:R-:W-:Y:S02]  /*a5b0*/  ISETP.LT.OR P3, PT, R77, 0x11, P3 ;  /* 0x000000114d00780c */ /* 0x000fe40001f61670 */
[----:B------:R-:W-:Y:S02]  /*a5c0*/  LOP3.LUT R22, R22, 0xfbffffff, RZ, 0xc0, !PT ;  /* 0xfbffffff16167812 */ /* 0x000fe400078ec0ff */
[----:B------:R-:W-:-:S02]  /*a5d0*/  FSEL R62, R94, -INF , !P3 ;  /* 0xff8000005e3e7808 */ /* 0x000fc40005800000 */
        /* <DEDUP_REMOVED lines=156> */
[----:B------:R-:W-:Y:S01]  /*afa0*/  VIADDMNMX R80, R157, R82, R81, PT ;  /* 0x000000529d507246 */ /* 0x000fe20003800151 */
[----:B------:R-:W-:-:S10]  /*afb0*/  IMAD.IADD R82, R83, 0x1, R157 ;  /* 0x0000000153527824 */ /* 0x000fd400078e029d */
        /* <DEDUP_REMOVED lines=20> */
.L_x_11695:
[----:B------:R-:W-:-:S06]  /*b100*/  UISETP.NE.AND UP1, UPT, UR7, 0x1, UPT ;  /* 0x000000010700788c */ /* 0x000fcc000bf25270 */
[----:B------:R-:W-:-:S05]  /*b110*/  PLOP3.LUT P6, PT, PT, PT, UP1, 0x80, 0x0 ;  /* 0x000000000000781c */ /* 0x000fca0003fcf018 */
[----:B------:R-:W-:-:S08]  /*b120*/  @UP1 ULDC.64 UR4, c[0x0][0x9e8] ;  /* 0x00027a0000041ab9 */ /* 0x000fd00000000a00 */
[----:B------:R-:W-:Y:S01]  /*b130*/  @P6 IMAD.HI.U32 R78, R77, UR4, RZ ;  /* 0x000000044d4e6c27 */ /* 0x000fe2000f8e00ff */
[----:B------:R-:W-:-:S13]  /*b140*/  PLOP3.LUT P6, PT, PT, PT, UP1, 0x80, 0x0 ;  /* 0x000000000000781c */ /* 0x000fda0003fcf018 */
[----:B------:R-:W-:-:S07]  /*b150*/  @P6 SHF.R.U32.HI R77, RZ, UR5, R78 ;  /* 0x00000005ff4d6c19 */ /* 0x000fce000801164e */
.L_x_11696:
[----:B------:R-:W-:Y:S05]  /*b160*/  BSYNC B0 ;  /* 0x0000000000007941 */ /* 0x000fea0003800000 */
.L_x_11694:
[----:B------:R-:W-:-:S04]  /*b170*/  IMAD R78, R77, UR7, -R79 ;  /* 0x000000074d4e7c24 */ /* 0x000fc8000f8e0a4f */
[----:B------:R-:W-:-:S05]  /*b180*/  IMAD R77, R155, -0x2, R78 ;  /* 0xfffffffe9b4d7824 */ /* 0x000fca00078e024e */
[----:B------:R-:W-:Y:S02]  /*b190*/  VIMNMX R82, R82, R77, !PT ;  /* 0x0000004d52527248 */ /* 0x000fe40007fe0100 */
[----:B------:R-:W-:-:S07]  /*b1a0*/  VIADDMNMX R80, R77, UR7, R80, PT ;  /* 0x000000074d507c46 */ /* 0x000fce000b800150 */
.L_x_11693:
        /* <DEDUP_REMOVED lines=20> */
[----:B------:R-:W-:Y:S02]  /*b2f0*/  LOP3.LUT P2, RZ, R22, 0x8, RZ, 0xc0, !PT ;  /* 0x0000000816ff7812 */ /* 0x000fe4000784c0ff */
[----:B------:R-:W-:Y:S02]  /*b300*/  FMNMX.FTZ R14, R84, R90, !PT ;  /* 0x0000005a540e7209 */ /* 0x000fe40007810000 */
[----:B------:R-:W-:Y:S02]  /*b310*/  ISETP.GT.AND P2, PT, R82, 0x10, !P2 ;  /* 0x000000105200780c */ /* 0x000fe40005744270 */
[----:B------:R-:W-:Y:S02]  /*b320*/  FMNMX.FTZ R14, R49, R14, !PT ;  /* 0x0000000e310e7209 */ /* 0x000fe40007810000 */
[----:B------:R-:W-:-:S02]  /*b330*/  ISETP.LT.OR P2, PT, R80, 0x11, P2 ;  /* 0x000000115000780c */ /* 0x000fc40001741670 */
[----:B------:R-:W-:Y:S02]  /*b340*/  FSEL R34, R34, -INF , !P5 ;  /* 0xff80000022227808 */ /* 0x000fe40006800000 */
        /* <DEDUP_REMOVED lines=16> */
[----:B------:R-:W-:-:S02]  /*b450*/  LOP3.LUT P6, RZ, R22, 0x8000, RZ, 0xc0, !PT ;  /* 0x0000800016ff7812 */ /* 0x000fc400078cc0ff */
        /* <DEDUP_REMOVED lines=54> */
[----:B------:R-:W-:-:S03]  /*b7c0*/  ISETP.GT.AND P2, PT, R82, 0x39, !P2 ;  /* 0x000000395200780c */ /* 0x000fc60005744270 */
[----:B------:R-:W0:Y:S01]  /*b7d0*/  SHFL.BFLY PT, R14, R15, 0x2, 0x1f ;  /* 0x0c401f000f0e7f89 */ /* 0x000e2200000e0000 */
[----:B------:R-:W-:-:S04]  /*b7e0*/  ISETP.LT.OR P2, PT, R80, 0x3a, P2 ;  /* 0x0000003a5000780c */ /* 0x000fc80001741670 */
[----:B------:R-:W-:Y:S02]  /*b7f0*/  FSEL R33, R33, -INF , !P2 ;  /* 0xff80000021217808 */ /* 0x000fe40005000000 */
[----:B------:R-:W-:Y:S02]  /*b800*/  ISETP.GT.AND P2, PT, R82, 0x40, !P6 ;  /* 0x000000405200780c */ /* 0x000fe40007744270 */
[----:B------:R-:W-:Y:S02]  /*b810*/  LOP3.LUT P6, RZ, R22, 0x10, RZ, 0xc0, !PT ;  /* 0x0000001016ff7812 */ /* 0x000fe400078cc0ff */
        /* <DEDUP_REMOVED lines=102> */
[----:B------:R-:W-:Y:S01]  /*be80*/  FFMA.FTZ R3, R3, UR41, -R85 ;  /* 0x0000002903037c23 */ /* 0x000fe20008010855 */
        /* <DEDUP_REMOVED lines=27> */
[----:B------:R-:W-:Y:S01]  /*c040*/  FMNMX.FTZ R15, R28, R15, !PT ;  /* 0x0000000f1c0f7209 */ /* 0x000fe20007810000 */
[--C-:B------:R-:W-:Y:S01]  /*c050*/  FFMA.FTZ R29, R53, UR41, -R85.reuse ;  /* 0x00000029351d7c23 */ /* 0x100fe20008010855 */
[--C-:B------:R-:W-:Y:S01]  /*c060*/  FFMA.FTZ R53, R67, UR41, -R85.reuse ;  /* 0x0000002943357c23 */ /* 0x100fe20008010855 */
[----:B------:R-:W-:Y:S01]  /*c070*/  FFMA.FTZ R67, R76, UR41, -R85 ;  /* 0x000000294c437c23 */ /* 0x000fe20008010855 */
        /* <DEDUP_REMOVED lines=20> */
[----:B------:R-:W-:-:S03]  /*c1c0*/  PLOP3.LUT P2, PT, PT, PT, UP0, 0x40, 0x0 ;  /* 0x000000000000781c */ /* 0x000fc60003f4e808 */
[----:B------:R-:W-:Y:S01]  /*c1d0*/  FFMA.FTZ R151, R5, UR41, -R71 ;  /* 0x0000002905977c23 */ /* 0x000fe20008010847 */
[----:B------:R-:W-:Y:S01]  /*c1e0*/  FADD.FTZ R5, R148, R79 ;  /* 0x0000004f94057221 */ /* 0x000fe20000010000 */
[--C-:B------:R-:W-:Y:S01]  /*c1f0*/  FFMA.FTZ R149, R83, UR41, -R71.reuse ;  /* 0x0000002953957c23 */ /* 0x100fe20008010847 */
[--C-:B------:R-:W-:Y:S01]  /*c200*/  FFMA.FTZ R50, R4, UR41, -R71.reuse ;  /* 0x0000002904327c23 */ /* 0x100fe20008010847 */
[----:B------:R-:W-:Y:S01]  /*c210*/  FFMA.FTZ R52, R77, UR41, -R71 ;  /* 0x000000294d347c23 */ /* 0x000fe20008010847 */
[----:B------:R-:W-:Y:S01]  /*c220*/  FADD.FTZ R4, R150, R5 ;  /* 0x0000000596047221 */ /* 0x000fe20000010000 */
[----:B------:R-:W-:Y:S01]  /*c230*/  MUFU.EX2 R151, R151 ;  /* 0x0000009700977308 */ /* 0x000fe20000000800 */
[--C-:B------:R-:W-:Y:S01]  /*c240*/  FFMA.FTZ R145, R78, UR41, -R71.reuse ;  /* 0x000000294e917c23 */ /* 0x100fe20008010847 */
[--C-:B------:R-:W-:Y:S01]  /*c250*/  FFMA.FTZ R20, R20, UR41, -R71.reuse ;  /* 0x0000002914147c23 */ /* 0x100fe20008010847 */
[----:B-1----:R-:W-:Y:S01]  /*c260*/  FADD.FTZ R5, R49, R4 ;  /* 0x0000000431057221 */ /* 0x002fe20000010000 */
[--C-:B------:R-:W-:Y:S01]  /*c270*/  FFMA.FTZ R147, R21, UR41, -R71.reuse ;  /* 0x0000002915937c23 */ /* 0x100fe20008010847 */
[--C-:B------:R-:W-:Y:S01]  /*c280*/  FFMA.FTZ R54, R23, UR41, -R71.reuse ;  /* 0x0000002917367c23 */ /* 0x100fe20008010847 */
[----:B------:R-:W-:Y:S01]  /*c290*/  FFMA.FTZ R141, R24, UR41, -R71 ;  /* 0x00000029188d7c23 */ /* 0x000fe20008010847 */
[----:B--2---:R-:W-:Y:S01]  /*c2a0*/  FADD.FTZ R4, R144, R5 ;  /* 0x0000000590047221 */ /* 0x004fe20000010000 */
[----:B------:R-:W-:Y:S01]  /*c2b0*/  MUFU.EX2 R149, R149 ;  /* 0x0000009500957308 */ /* 0x000fe20000000800 */
[--C-:B------:R-:W-:Y:S01]  /*c2c0*/  FFMA.FTZ R24, R25, UR41, -R71.reuse ;  /* 0x0000002919187c23 */ /* 0x100fe20008010847 */
[--C-:B------:R-:W-:Y:S01]  /*c2d0*/  FFMA.FTZ R143, R26, UR41, -R71.reuse ;  /* 0x000000291a8f7c23 */ /* 0x100fe20008010847 */
[----:B---3--:R-:W-:Y:S01]  /*c2e0*/  FADD.FTZ R5, R63, R4 ;  /* 0x000000043f057221 */ /* 0x008fe20000010000 */
[--C-:B------:R-:W-:Y:S01]  /*c2f0*/  FFMA.FTZ R26, R27, UR41, -R71.reuse ;  /* 0x000000291b1a7c23 */ /* 0x100fe20008010847 */
[--C-:B------:R-:W-:Y:S01]  /*c300*/  FFMA.FTZ R137, R30, UR41, -R71.reuse ;  /* 0x000000291e897c23 */ /* 0x100fe20008010847 */
[----:B------:R-:W-:Y:S01]  /*c310*/  FFMA.FTZ R30, R31, UR41, -R71 ;  /* 0x000000291f1e7c23 */ /* 0x000fe20008010847 */
[----:B----4-:R-:W-:Y:S01]  /*c320*/  FADD.FTZ R4, R146, R5 ;  /* 0x0000000592047221 */ /* 0x010fe20000010000 */
[----:B------:R-:W0:Y:S01]  /*c330*/  MUFU.EX2 R50, R50 ;  /* 0x0000003200327308 */ /* 0x000e220000000800 */
[--C-:B------:R-:W-:Y:S01]  /*c340*/  FFMA.FTZ R139, R32, UR41, -R71.reuse ;  /* 0x00000029208b7c23 */ /* 0x100fe20008010847 */
[--C-:B------:R-:W-:Y:S01]  /*c350*/  FFMA.FTZ R32, R33, UR41, -R71.reuse ;  /* 0x0000002921207c23 */ /* 0x100fe20008010847 */
[----:B-----5:R-:W-:Y:S01]  /*c360*/  FADD.FTZ R5, R51, R4 ;  /* 0x0000000433057221 */ /* 0x020fe20000010000 */
[--C-:B------:R-:W-:Y:S01]  /*c370*/  FFMA.FTZ R133, R35, UR41, -R71.reuse ;  /* 0x0000002923857c23 */ /* 0x100fe20008010847 */
[--C-:B------:R-:W-:Y:S01]  /*c380*/  FFMA.FTZ R36, R36, UR41, -R71.reuse ;  /* 0x0000002924247c23 */ /* 0x100fe20008010847 */
[----:B------:R-:W-:Y:S01]  /*c390*/  FFMA.FTZ R125, R44, UR41, -R71 ;  /* 0x000000292c7d7c23 */ /* 0x000fe20008010847 */
[----:B------:R-:W-:Y:S01]  /*c3a0*/  FADD.FTZ R56, R140, R5 ;  /* 0x000000058c387221 */ /* 0x000fe20000010000 */
[----:B------:R-:W1:Y:S01]  /*c3b0*/  MUFU.EX2 R52, R52 ;  /* 0x0000003400347308 */ /* 0x000e620000000800 */
[--C-:B------:R-:W-:Y:S01]  /*c3c0*/  FFMA.FTZ R135, R38, UR41, -R71.reuse ;  /* 0x0000002926877c23 */ /* 0x100fe20008010847 */
[--C-:B------:R-:W-:Y:S01]  /*c3d0*/  FFMA.FTZ R38, R39, UR41, -R71.reuse ;  /* 0x0000002927267c23 */ /* 0x100fe20008010847 */
[----:B------:R-:W-:Y:S01]  /*c3e0*/  FADD.FTZ R21, R61, R56 ;  /* 0x000000383d157221 */ /* 0x000fe20000010000 */
[--C-:B------:R-:W-:Y:S01]  /*c3f0*/  FFMA.FTZ R129, R40, UR41, -R71.reuse ;  /* 0x0000002928817c23 */ /* 0x100fe20008010847 */
[--C-:B------:R-:W-:Y:S01]  /*c400*/  FFMA.FTZ R40, R41, UR41, -R71.reuse ;  /* 0x0000002929287c23 */ /* 0x100fe20008010847 */
[----:B------:R-:W-:Y:S01]  /*c410*/  FFMA.FTZ R131, R42, UR41, -R71 ;  /* 0x000000292a837c23 */ /* 0x000fe20008010847 */
[----:B------:R-:W-:Y:S01]  /*c420*/  FADD.FTZ R56, R142, R21 ;  /* 0x000000158e387221 */ /* 0x000fe20000010000 */
[----:B------:R-:W2:Y:S01]  /*c430*/  MUFU.EX2 R145, R145 ;  /* 0x0000009100917308 */ /* 0x000ea20000000800 */
[----:B0-----:R-:W-:Y:S01]  /*c440*/  FADD.FTZ R4, R149, R50 ;  /* 0x0000003295047221 */ /* 0x001fe20000010000 */
[--C-:B------:R-:W-:Y:S01]  /*c450*/  FFMA.FTZ R42, R43, UR41, -R71.reuse ;  /* 0x000000292b2a7c23 */ /* 0x100fe20008010847 */
[----:B------:R-:W-:Y:S01]  /*c460*/  FADD.FTZ R21, R59, R56 ;  /* 0x000000383b157221 */ /* 0x000fe20000010000 */
[--C-:B------:R-:W-:Y:S01]  /*c470*/  FFMA.FTZ R45, R45, UR41, -R71.reuse ;  /* 0x000000292d2d7c23 */ /* 0x100fe20008010847 */
[----:B------:R-:W-:Y:S01]  /*c480*/  FADD.FTZ R5, R151, R4 ;  /* 0x0000000497057221 */ /* 0x000fe20000010000 */
[----:B------:R-:W-:Y:S01]  /*c490*/  FFMA.FTZ R46, R46, UR41, -R71 ;  /* 0x000000292e2e7c23 */ /* 0x000fe20008010847 */
[----:B------:R-:W-:Y:S01]  /*c4a0*/  FADD.FTZ R56, R136, R21 ;  /* 0x0000001588387221 */ /* 0x000fe20000010000 */
[----:B------:R-:W0:Y:S01]  /*c4b0*/  MUFU.EX2 R20, R20 ;  /* 0x0000001400147308 */ /* 0x000e220000000800 */
[----:B-1----:R-:W-:Y:S01]  /*c4c0*/  FADD.FTZ R4, R52, R5 ;  /* 0x0000000534047221 */ /* 0x002fe20000010000 */
[--C-:B------:R-:W-:Y:S01]  /*c4d0*/  FFMA.FTZ R47, R47, UR41, -R71.reuse ;  /* 0x000000292f2f7c23 */ /* 0x100fe20008010847 */
[----:B------:R-:W-:Y:S01]  /*c4e0*/  FADD.FTZ R21, R81, R56 ;  /* 0x0000003851157221 */ /* 0x000fe20000010000 */
[--C-:B------:R-:W-:Y:S01]  /*c4f0*/  FFMA.FTZ R28, R28, UR41, -R71.reuse ;  /* 0x000000291c1c7c23 */ /* 0x100fe20008010847 */
[--C-:B------:R-:W-:Y:S01]  /*c500*/  FFMA.FTZ R34, R34, UR41, -R71.reuse ;  /* 0x0000002922227c23 */ /* 0x100fe20008010847 */
[----:B------:R-:W-:Y:S01]  /*c510*/  FFMA.FTZ R48, R48, UR41, -R71 ;  /* 0x0000002930307c23 */ /* 0x000fe20008010847 */
[----:B------:R-:W-:Y:S01]  /*c520*/  FADD.FTZ R56, R138, R21 ;  /* 0x000000158a387221 */ /* 0x000fe20000010000 */
[----:B------:R-:W1:Y:S01]  /*c530*/  MUFU.EX2 R147, R147 ;  /* 0x0000009300937308 */ /* 0x000e620000000800 */
[----:B--2---:R-:W-:Y:S01]  /*c540*/  FADD.FTZ R5, R145, R4 ;  /* 0x0000000491057221 */ /* 0x004fe20000010000 */
[----:B------:R-:W-:Y:S01]  /*c550*/  F2FP.BF16.F32.PACK_AB R148, R79, R148 ;  /* 0x000000944f94723e */ /* 0x000fe200000010ff */
[----:B------:R-:W-:Y:S01]  /*c560*/  FADD.FTZ R21, R55, R56 ;  /* 0x0000003837157221 */ /* 0x000fe20000010000 */
[----:B------:R-:W-:-:S02]  /*c570*/  F2FP.BF16.F32.PACK_AB R150, R49, R150 ;  /* 0x000000963196723e */ /* 0x000fc400000010ff */
[----:B------:R-:W-:Y:S01]  /*c580*/  F2FP.BF16.F32.PACK_AB R144, R63, R144 ;  /* 0x000000903f90723e */ /* 0x000fe200000010ff */
[----:B------:R-:W-:Y:S01]  /*c590*/  FADD.FTZ R56, R132, R21 ;  /* 0x0000001584387221 */ /* 0x000fe20000010000 */
[----:B------:R-:W2:Y:S01]  /*c5a0*/  MUFU.EX2 R54, R54 ;  /* 0x0000003600367308 */ /* 0x000ea20000000800 */
[C---:B0-----:R-:W-:Y:S01]  /*c5b0*/  FADD.FTZ R4, R20.reuse, R5 ;  /* 0x0000000514047221 */ /* 0x041fe20000010000 */
[----:B------:R-:W-:Y:S01]  /*c5c0*/  F2FP.BF16.F32.PACK_AB R145, R20, R145 ;  /* 0x000000911491723e */ /* 0x000fe200000010ff */
[----:B------:R-:W-:Y:S01]  /*c5d0*/  FADD.FTZ R21, R29, R56 ;  /* 0x000000381d157221 */ /* 0x000fe20000010000 */
[----:B------:R-:W-:Y:S02]  /*c5e0*/  F2FP.BF16.F32.PACK_AB R146, R51, R146 ;  /* 0x000000923392723e */ /* 0x000fe400000010ff */
[----:B------:R-:W-:Y:S01]  /*c5f0*/  F2FP.BF16.F32.PACK_AB R140, R61, R140 ;  /* 0x0000008c3d8c723e */ /* 0x000fe200000010ff */
[----:B------:R-:W-:Y:S01]  /*c600*/  FADD.FTZ R44, R134, R21 ;  /* 0x00000015862c7221 */ /* 0x000fe20000010000 */
[----:B------:R-:W0:Y:S01]  /*c610*/  MUFU.EX2 R141, R141 ;  /* 0x0000008d008d7308 */ /* 0x000e220000000800 */
[----:B-1----:R-:W-:Y:S01]  /*c620*/  FADD.FTZ R5, R147, R4 ;  /* 0x0000000493057221 */ /* 0x002fe20000010000 */
[----:B------:R-:W-:Y:S01]  /*c630*/  F2FP.BF16.F32.PACK_AB R142, R59, R142 ;  /* 0x0000008e3b8e723e */ /* 0x000fe200000010ff */
[----:B------:R-:W-:Y:S01]  /*c640*/  FADD.FTZ R23, R37, R44 ;  /* 0x0000002c25177221 */ /* 0x000fe20000010000 */
        /* <DEDUP_REMOVED lines=10> */
[----:B------:R-:W-:-:S04]  /*c6f0*/  F2FP.BF16.F32.PACK_AB R147, R54, R147 ;  /* 0x000000933693723e */ /* 0x000fc800000010ff */
[----:B------:R-:W0:Y:S01]  /*c700*/  MUFU.EX2 R26, R26 ;  /* 0x0000001a001a7308 */ /* 0x000e220000000800 */
[C---:B-1----:R-:W-:Y:S01]  /*c710*/  FADD.FTZ R4, R24.reuse, R5 ;  /* 0x0000000518047221 */ /* 0x042fe20000010000 */
[----:B------:R-:W-:-:S06]  /*c720*/  F2FP.BF16.F32.PACK_AB R141, R24, R141 ;  /* 0x0000008d188d723e */ /* 0x000fcc00000010ff */
[----:B------:R-:W1:Y:S01]  /*c730*/  MUFU.EX2 R137, R137 ;  /* 0x0000008900897308 */ /* 0x000e620000000800 */
[----:B--2---:R-:W-:-:S07]  /*c740*/  FADD.FTZ R5, R143, R4 ;  /* 0x000000048f057221 */ /* 0x004fce0000010000 */
[----:B------:R-:W2:Y:S01]  /*c750*/  MUFU.EX2 R30, R30 ;  /* 0x0000001e001e7308 */ /* 0x000ea20000000800 */
[----:B0-----:R-:W-:Y:S01]  /*c760*/  FADD.FTZ R4, R26, R5 ;  /* 0x000000051a047221 */ /* 0x001fe20000010000 */
[----:B------:R-:W-:Y:S01]  /*c770*/  FFMA.FTZ R5, R0, UR41, -R71 ;  /* 0x0000002900057c23 */ /* 0x000fe20008010847 */
[----:B------:R-:W-:-:S05]  /*c780*/  F2FP.BF16.F32.PACK_AB R143, R26, R143 ;  /* 0x0000008f1a8f723e */ /* 0x000fca00000010ff */
        /* <DEDUP_REMOVED lines=8> */
[C---:B------:R-:W-:Y:S02]  /*c810*/  F2FP.BF16.F32.PACK_AB R130, R57.reuse, R130 ;  /* 0x000000823982723e */ /* 0x040fe400000010ff */
[----:B------:R-:W-:Y:S01]  /*c820*/  F2FP.BF16.F32.PACK_AB R137, R30, R137 ;  /* 0x000000891e89723e */ /* 0x000fe200000010ff */
[----:B------:R-:W-:Y:S02]  /*c830*/  FADD.FTZ R23, R57, R44 ;  /* 0x0000002c39177221 */ /* 0x000fe40000010000 */
        /* <DEDUP_REMOVED lines=49> */
[----:B------:R-:W-:-:S04]  /*cb50*/  IMAD.IADD R21, R110, 0x1, -R111 ;  /* 0x000000016e157824 */ /* 0x000fc800078e0a6f */
[----:B------:R-:W-:Y:S02]  /*cb60*/  IMAD R23, R109, 0xc0, R21 ;  /* 0x000000c06d177824 */ /* 0x000fe400078e0215 */
        /* <DEDUP_REMOVED lines=11> */
[----:B------:R-:W-:Y:S02]  /*cc20*/  VIADD R5, R23, UR6 ;  /* 0x0000000617057c36 */ /* 0x000fe40008000000 */
[----:B0-----:R-:W-:-:S04]  /*cc30*/  FADD.FTZ R0, R34, R3 ;  /* 0x0000000322007221 */ /* 0x001fc80000010000 */
[C---:B-1----:R-:W-:Y:S01]  /*cc40*/  FADD.FTZ R3, R123.reuse, R0 ;  /* 0x000000007b037221 */ /* 0x042fe20000010000 */
[----:B------:R-:W-:Y:S01]  /*cc50*/  F2FP.BF16.F32.PACK_AB R123, R123, R34 ;  /* 0x000000227b7b723e */ /* 0x000fe200000010ff */
[----:B------:R-:W-:Y:S01]  /*cc60*/  VIADD R0, R88, 0xfffffffe ;  /* 0xfffffffe58007836 */ /* 0x000fe20000000000 */
[----:B------:R-:W-:Y:S06]  /*cc70*/  @P2 BRA `(.L_x_11697) ;  /* 0x0000000000542947 */ /* 0x000fec0003800000 */
        /* <DEDUP_REMOVED lines=12> */
.L_x_11699:
[----:B------:R-:W-:-:S06]  /*cd40*/  UISETP.NE.AND UP1, UPT, UR7, 0x1, UPT ;  /* 0x000000010700788c */ /* 0x000fcc000bf25270 */
[----:B------:R-:W-:-:S05]  /*cd50*/  PLOP3.LUT P2, PT, PT, PT, UP1, 0x80, 0x0 ;  /* 0x000000000000781c */ /* 0x000fca0003f4f018 */
[----:B------:R-:W-:-:S08]  /*cd60*/  @UP1 ULDC.64 UR4, c[0x0][0x9e8] ;  /* 0x00027a0000041ab9 */ /* 0x000fd00000000a00 */
[----:B------:R-:W-:-:S05]  /*cd70*/  @P2 IMAD.HI.U32 R23, R20, UR4, RZ ;  /* 0x0000000414172c27 */ /* 0x000fca000f8e00ff */
[----:B------:R-:W-:-:S07]  /*cd80*/  @P2 SHF.R.U32.HI R20, RZ, UR5, R23 ;  /* 0x00000005ff142c19 */ /* 0x000fce0008011617 */
.L_x_11700:
[----:B------:R-:W-:Y:S05]  /*cd90*/  BSYNC B0 ;  /* 0x0000000000007941 */ /* 0x000fea0003800000 */
.L_x_11698:
[----:B------:R-:W-:-:S04]  /*cda0*/  IMAD.U32 R23, RZ, RZ, UR7 ;  /* 0x00000007ff177e24 */ /* 0x000fc8000f8e00ff */
[----:B------:R-:W-:-:S05]  /*cdb0*/  IMAD R20, R20, UR7, R23 ;  /* 0x0000000714147c24 */ /* 0x000fca000f8e0217 */
[----:B------:R-:W-:-:S07]  /*cdc0*/  VIMNMX R5, R5, R20, PT ;  /* 0x0000001405057248 */ /* 0x000fce0003fe0100 */
.L_x_11697:
        /* <DEDUP_REMOVED lines=38> */
[----:B------:R-:W-:Y:S01]  /*d030*/  LOP3.LUT R154, RZ, R23, RZ, 0x33, !PT ;  /* 0x00000017ff9a7212 */ /* 0x000fe200078e33ff */
[----:B------:R0:W-:Y:S06]  /*d040*/  STL [R1+0x4], R20 ;  /* 0x0000041401007387 */ /* 0x0001ec0000100800 */
.L_x_11719:
[----:B------:R-:W2:Y:S01]  /*d050*/  LDL R21, [R1+0x10] ;  /* 0x0000100001157983 */ /* 0x000ea20000100800 */
[----:B------:R-:W-:Y:S01]  /*d060*/  VIADD R152, R16, 0x1 ;  /* 0x0000000110987836 */ /* 0x000fe20000000000 */
[----:B------:R-:W-:Y:S05]  /*d070*/  YIELD ;  /* 0x0000000000007946 */ /* 0x000fea0003800000 */
[----:B------:R-:W-:-:S04]  /*d080*/  ISETP.NE.AND P3, PT, R152, 0x2, PT ;  /* 0x000000029800780c */ /* 0x000fc80003f65270 */
[----:B0-----:R-:W-:Y:S02]  /*d090*/  SEL R20, RZ, 0x1, P3 ;  /* 0x00000001ff147807 */ /* 0x001fe40001800000 */
[----:B------:R-:W-:Y:S02]  /*d0a0*/  SEL R152, R152, RZ, P3 ;  /* 0x000000ff98987207 */ /* 0x000fe40001800000 */
[----:B------:R-:W-:Y:S02]  /*d0b0*/  LOP3.LUT R153, R19, R20, RZ, 0x3c, !PT ;  /* 0x0000001413997212 */ /* 0x000fe400078e3cff */
[----:B--2---:R-:W-:-:S13]  /*d0c0*/  ISETP.NE.AND P2, PT, R21, RZ, PT ;  /* 0x000000ff1500720c */ /* 0x004fda0003f45270 */
[----:B------:R-:W-:Y:S05]  /*d0d0*/  @P2 BRA `(.L_x_11702) ;  /* 0x0000000000302947 */ /* 0x000fea0003800000 */
[----:B------:R-:W-:Y:S05]  /*d0e0*/  @!P0 BRA `(.L_x_11703) ;  /* 0x0000000000048947 */ /* 0x000fea0003800000 */
[----:B------:R-:W-:Y:S01]  /*d0f0*/  BPT.TRAP 0x1 ;  /* 0x000000040000795c */ /* 0x000fe20000300000 */
.L_x_11703:
[----:B------:R-:W-:Y:S01]  /*d100*/  IMAD R21, R152, 0x8, R2 ;  /* 0x0000000898157824 */ /* 0x000fe200078e0202 */
[----:B------:R-:W-:-:S04]  /*d110*/  SHF.L.U32 R20, R153, 0x1f, RZ ;  /* 0x0000001f99147819 */ /* 0x000fc800000006ff */
[----:B------:R0:W1:Y:S01]  /*d120*/  SYNCS.PHASECHK.TRANS64.TRYWAIT P3, [R21+URZ+0x16830], R20 ;  /* 0x01683014150075a7 */ /* 0x000062000806017f */
[----:B------:R-:W-:Y:S05]  /*d130*/  @!P0 BRA `(.L_x_11704) ;  /* 0x0000000000048947 */ /* 0x000fea0003800000 */
[----:B------:R-:W-:Y:S01]  /*d140*/  BPT.TRAP 0x1 ;  /* 0x000000040000795c */ /* 0x000fe20000300000 */
.L_x_11704:
[----:B------:R-:W-:Y:S04]  /*d150*/  BSSY B0, `(.L_x_11702) ;  /* 0x0000004000007945 */ /* 0x000fe80003800000 */
[----:B-1----:R-:W-:Y:S05]  /*d160*/  @P3 BRA `(.L_x_11705) ;  /* 0x0000000000083947 */ /* 0x002fea0003800000 */
[----:B------:R-:W1:Y:S02]  /*d170*/  SYNCS.PHASECHK.TRANS64.TRYWAIT P3, [R21+URZ+0x16830], R20 ;  /* 0x01683014150075a7 */ /* 0x000e64000806017f */
[----:B-1----:R-:W-:Y:S05]  /*d180*/  @!P3 BRA `(.L_x_11706) ;  /* 0x0000011c002cb947 */ /* 0x002fea0003800000 */
.L_x_11705:
[----:B------:R-:W-:Y:S05]  /*d190*/  BSYNC B0 ;  /* 0x0000000000007941 */ /* 0x000fea0003800000 */
.L_x_11702:
[----:B01----:R-:W2:Y:S01]  /*d1a0*/  LDL R21, [R1+0xc] ;  /* 0x00000c0001157983 */ /* 0x003ea20000100800 */
[----:B------:R-:W0:Y:S01]  /*d1b0*/  S2R R20, SR_TID.X ;  /* 0x0000000000147919 */ /* 0x000e220000002100 */
[----:B------:R-:W-:Y:S05]  /*d1c0*/  WARPSYNC.ALL ;  /* 0x0000000000007948 */ /* 0x000fea0003800000 */
[----:B------:R-:W-:Y:S01]  /*d1d0*/  IMAD.MOV.U32 R27, RZ, RZ, 0x40000040 ;  /* 0x40000040ff1b7424 */ /* 0x000fe200078e00ff */
[----:B0-----:R-:W-:Y:S01]  /*d1e0*/  SHF.R.U32.HI R20, RZ, 0x7, R20 ;  /* 0x00000007ff147819 */ /* 0x001fe20000011614 */
[----:B------:R-:W-:Y:S01]  /*d1f0*/  IMAD.MOV.U32 R25, RZ, RZ, 0x40000040 ;  /* 0x40000040ff197424 */ /* 0x000fe200078e00ff */
[----:B------:R-:W-:-:S02]  /*d200*/  R2UR UR8, R6 ;  /* 0x00000000060872ca */ /* 0x000fc400000e0000 */
[----:B------:R-:W-:Y:S02]  /*d210*/  R2UR UR9, R7 ;  /* 0x00000000070972ca */ /* 0x000fe400000e0000 */
[----:B------:R-:W-:Y:S02]  /*d220*/  R2UR UR11, R27 ;  /* 0x000000001b0b72ca */ /* 0x000fe400000e0000 */
[----:B------:R-:W-:Y:S02]  /*d230*/  R2UR UR15, R25 ;  /* 0x00000000190f72ca */ /* 0x000fe400000e0000 */
[----:B------:R-:W-:Y:S02]  /*d240*/  R2UR UR23, R27 ;  /* 0x000000001b1772ca */ /* 0x000fe400000e0000 */
[----:B------:R-:W-:Y:S02]  /*d250*/  R2UR UR12, R12 ;  /* 0x000000000c0c72ca */ /* 0x000fe400000e0000 */
[----:B------:R-:W-:Y:S01]  /*d260*/  R2UR UR13, R13 ;  /* 0x000000000d0d72ca */ /* 0x000fe200000e0000 */
[----:B--2---:R-:W-:-:S02]  /*d270*/  IMAD R26, R152, 0x400, R21 ;  /* 0x00000400981a7824 */ /* 0x004fc400078e0215 */
[----:B------:R-:W-:-:S05]  /*d280*/  VIADD R21, R20, 0x8 ;  /* 0x0000000814157836 */ /* 0x000fca0000000000 */
[----:B------:R0:W-:Y:S01]  /*d290*/  BAR.SYNC.DEFER_BLOCKING R21, 0x100 ;  /* 0x000400150000751d */ /* 0x0001e20000010000 */
[C---:B------:R-:W-:Y:S01]  /*d2a0*/  R2UR UR10, R26.reuse ;  /* 0x000000001a0a72ca */ /* 0x040fe200000e0000 */
[C---:B------:R-:W-:Y:S02]  /*d2b0*/  VIADD R24, R26.reuse, 0x2 ;  /* 0x000000021a187836 */ /* 0x040fe40000000000 */
[C---:B------:R-:W-:Y:S02]  /*d2c0*/  VIADD R20, R26.reuse, 0x4 ;  /* 0x000000041a147836 */ /* 0x040fe40000000000 */
[----:B------:R-:W-:Y:S01]  /*d2d0*/  VIADD R26, R26, 0x6 ;  /* 0x000000061a1a7836 */ /* 0x000fe20000000000 */
[----:B------:R-:W-:-:S04]  /*d2e0*/  R2UR UR14, R24 ;  /* 0x00000000180e72ca */ /* 0x000fc800000e0000 */
[----:B------:R-:W-:Y:S02]  /*d2f0*/  R2UR UR22, R26 ;  /* 0x000000001a1672ca */ /* 0x000fe400000e0000 */
[----:B------:R-:W-:-:S06]  /*d300*/  WARPGROUP.ARRIVE ;  /* 0x00000000000079c5 */ /* 0x000fcc0000000000 */
[----:B------:R-:W-:Y:S01]  /*d310*/  HGMMA.64x128x16.F32.BF16 R24, gdesc[UR8], RZ, !UPT, gsb0 ;  /* 0x01e00000081879f0 */ /* 0x000fe2000c0018ff */
[----:B0-----:R-:W-:Y:S01]  /*d320*/  IMAD.MOV.U32 R21, RZ, RZ, 0x40000040 ;  /* 0x40000040ff157424 */ /* 0x001fe200078e00ff */
[----:B------:R-:W-:Y:S02]  /*d330*/  R2UR UR18, R20 ;  /* 0x00000000141272ca */ /* 0x000fe400000e0000 */
[----:B------:R-:W-:Y:S02]  /*d340*/  R2UR UR16, R10 ;  /* 0x000000000a1072ca */ /* 0x000fe400000e0000 */
        /* <DEDUP_REMOVED lines=17> */
.L_x_11708:
[----:B------:R-:W-:Y:S01]  /*d460*/  SHF.L.U32 R19, R19, 0x1f, RZ ;  /* 0x0000001f13137819 */ /* 0x000fe200000006ff */
[----:B------:R-:W-:-:S04]  /*d470*/  IMAD R20, R16, 0x8, R2 ;  /* 0x0000000810147824 */ /* 0x000fc800078e0202 */
[----:B------:R0:W1:Y:S01]  /*d480*/  SYNCS.PHASECHK.TRANS64.TRYWAIT P2, [R20+URZ+0x16850], R19 ;  /* 0x01685013140075a7 */ /* 0x000062000804017f */
[----:B------:R-:W-:Y:S05]  /*d490*/  @!P0 BRA `(.L_x_11709) ;  /* 0x0000000000048947 */ /* 0x000fea0003800000 */
[----:B------:R-:W-:Y:S01]  /*d4a0*/  BPT.TRAP 0x1 ;  /* 0x000000040000795c */ /* 0x000fe20000300000 */
.L_x_11709:
[----:B-1----:R-:W-:Y:S05]  /*d4b0*/  @P2 BRA `(.L_x_11707) ;  /* 0x0000000000082947 */ /* 0x002fea0003800000 */
[----:B------:R-:W1:Y:S02]  /*d4c0*/  SYNCS.PHASECHK.TRANS64.TRYWAIT P2, [R20+URZ+0x16850], R19 ;  /* 0x01685013140075a7 */ /* 0x000e64000804017f */
[----:B-1----:R-:W-:Y:S05]  /*d4d0*/  @!P2 BRA `(.L_x_11710) ;  /* 0x00000118006ca947 */ /* 0x002fea0003800000 */
.L_x_11707:
[----:B01----:R-:W-:Y:S01]  /*d4e0*/  VIADD R19, R2, 0x400 ;  /* 0x0000040002137836 */ /* 0x003fe20000000000 */
[----:B------:R-:W-:Y:S05]  /*d4f0*/  WARPSYNC.ALL ;  /* 0x0000000000007948 */ /* 0x000fea0003800000 */
[----:B------:R-:W-:Y:S01]  /*d500*/  SHF.R.U32.HI R19, RZ, 0x4, R19 ;  /* 0x00000004ff137819 */ /* 0x000fe20000011613 */
[----:B------:R-:W-:Y:S01]  /*d510*/  IMAD.MOV.U32 R21, RZ, RZ, 0x40000040 ;  /* 0x40000040ff157424 */ /* 0x000fe200078e00ff */
[----:B------:R-:W-:Y:S02]  /*d520*/  WARPGROUP.ARRIVE ;  /* 0x00000000000079c5 */ /* 0x000fe40000000000 */
[----:B------:R-:W-:-:S02]  /*d530*/  LOP3.LUT R19, R19, 0x3fff, RZ, 0xc0, !PT ;  /* 0x00003fff13137812 */ /* 0x000fc400078ec0ff */
[----:B------:R-:W-:-:S03]  /*d540*/  R2UR UR11, R21 ;  /* 0x00000000150b72ca */ /* 0x000fc600000e0000 */
[----:B------:R-:W-:-:S05]  /*d550*/  IMAD R20, R16, 0x400, R19 ;  /* 0x0000040010147824 */ /* 0x000fca00078e0213 */
[----:B------:R-:W-:-:S13]  /*d560*/  R2UR UR10, R20 ;  /* 0x00000000140a72ca */ /* 0x000fda00000e0000 */
[----:B------:R-:W-:Y:S03]  /*d570*/  HGMMA.64x64x16.F32.BF16 R88, R148, gdesc[UR8].tnspB, R88, gsb0 ;  /* 0x40e0000894587df0 */ /* 0x000fe60008001858 */
[----:B------:R-:W-:Y:S02]  /*d580*/  WARPGROUP.DEPBAR.LE gsb0, 0x0 ;  /* 0x00008000000079c5 */ /* 0x000fe40000010000 */
[----:B------:R-:W-:Y:S02]  /*d590*/  VIADD R148, R20, 0x80 ;  /* 0x0000008014947836 */ /* 0x000fe40000000000 */
[----:B------:R-:W-:Y:S01]  /*d5a0*/  FMUL.FTZ R19, R24, UR29 ;  /* 0x0000001d18137c20 */ /* 0x000fe20008410000 */
[----:B------:R-:W-:Y:S02]  /*d5b0*/  IMAD.MOV.U32 R149, RZ, RZ, 0x40000040 ;  /* 0x40000040ff957424 */ /* 0x000fe400078e00ff */
[----:B------:R-:W-:Y:S01]  /*d5c0*/  FMUL.FTZ R21, R25, UR29 ;  /* 0x0000001d19157c20 */ /* 0x000fe20008410000 */
[----:B------:R-:W2:Y:S01]  /*d5d0*/  LDL R150, [R1+0x20] ;  /* 0x0000200001967983 */ /* 0x000ea20000100800 */
[----:B------:R-:W-:-:S02]  /*d5e0*/  R2UR UR10, R148 ;  /* 0x00000000940a72ca */ /* 0x000fc400000e0000 */
[----:B------:R-:W-:Y:S01]  /*d5f0*/  R2UR UR11, R149 ;  /* 0x00000000950b72ca */ /* 0x000fe200000e0000 */
[----:B------:R-:W-:Y:S01]  /*d600*/  WARPGROUP.ARRIVE ;  /* 0x00000000000079c5 */ /* 0x000fe20000000000 */
[----:B------:R-:W3:Y:S01]  /*d610*/  LDL R151, [R1+0x24] ;  /* 0x0000240001977983 */ /* 0x000ee20000100800 */
[----:B------:R-:W-:Y:S02]  /*d620*/  VIADD R24, R20, 0x200 ;  /* 0x0000020014187836 */ /* 0x000fe40000000000 */
[----:B------:R-:W-:Y:S01]  /*d630*/  FMUL.FTZ R26, R26, UR29 ;  /* 0x0000001d1a1a7c20 */ /* 0x000fe20008410000 */
[----:B------:R-:W-:Y:S01]  /*d640*/  IMAD.MOV.U32 R25, RZ, RZ, 0x40000040 ;  /* 0x40000040ff197424 */ /* 0x000fe200078e00ff */
[----:B------:R-:W0:Y:S01]  /*d650*/  S2R R148, SR_TID.X ;  /* 0x0000000000947919 */ /* 0x000e220000002100 */
[----:B------:R-:W-:Y:S01]  /*d660*/  FMUL.FTZ R27, R27, UR29 ;  /* 0x0000001d1b1b7c20 */ /* 0x000fe20008410000 */
[----:B------:R-:W-:Y:S01]  /*d670*/  FMUL.FTZ R28, R28, UR29 ;  /* 0x0000001d1c1c7c20 */ /* 0x000fe20008410000 */
[----:B------:R-:W-:Y:S01]  /*d680*/  FMUL.FTZ R29, R29, UR29 ;  /* 0x0000001d1d1d7c20 */ /* 0x000fe20008410000 */
[----:B------:R-:W-:Y:S01]  /*d690*/  FMUL.FTZ R30, R30, UR29 ;  /* 0x0000001d1e1e7c20 */ /* 0x000fe20008410000 */
[----:B------:R-:W-:Y:S01]  /*d6a0*/  FMUL.FTZ R31, R31, UR29 ;  /* 0x0000001d1f1f7c20 */ /* 0x000fe20008410000 */
[----:B------:R-:W-:Y:S01]  /*d6b0*/  FMUL.FTZ R32, R32, UR29 ;  /* 0x0000001d20207c20 */ /* 0x000fe20008410000 */
[----:B------:R-:W-:Y:S01]  /*d6c0*/  HGMMA.64x64x16.F32.BF16 R88, R144, gdesc[UR8].tnspB, R88, gsb0 ;  /* 0x40e0000890587df0 */ /* 0x000fe20008001858 */
        /* <DEDUP_REMOVED lines=49> */
[----:B------:R-:W4:Y:S08]  /*d9e0*/  MUFU.TANH R26, R26 ;  /* 0x0000001a001a7308 */ /* 0x000f300000002400 */
[----:B------:R-:W0:Y:S01]  /*d9f0*/  MUFU.TANH R27, R27 ;  /* 0x0000001b001b7308 */ /* 0x000e220000002400 */
[----:B------:R-:W-:-:S02]  /*da00*/  WARPGROUP.DEPBAR.LE gsb0, 0x0 ;  /* 0x00008000000079c5 */ /* 0x000fc40000010000 */
[----:B------:R-:W-:Y:S01]  /*da10*/  VIADD R144, R20, 0x100 ;  /* 0x0000010014907836 */ /* 0x000fe20000000000 */
[----:B------:R-:W-:Y:S01]  /*da20*/  WARPGROUP.ARRIVE ;  /* 0x00000000000079c5 */ /* 0x000fe20000000000 */
[----:B------:R-:W-:-:S03]  /*da30*/  IMAD.MOV.U32 R145, RZ, RZ, 0x40000040 ;  /* 0x40000040ff917424 */ /* 0x000fc600078e00ff */
[----:B------:R-:W0:Y:S01]  /*da40*/  MUFU.TANH R28, R28 ;  /* 0x0000001c001c7308 */ /* 0x000e220000002400 */
[----:B------:R-:W-:Y:S02]  /*da50*/  R2UR UR10, R144 ;  /* 0x00000000900a72ca */ /* 0x000fe400000e0000 */
[----:B------:R-:W-:-:S05]  /*da60*/  R2UR UR11, R145 ;  /* 0x00000000910b72ca */ /* 0x000fca00000e0000 */
[----:B------:R-:W0:Y:S08]  /*da70*/  MUFU.TANH R29, R29 ;  /* 0x0000001d001d7308 */ /* 0x000e300000002400 */
[----:B------:R-:W0:Y:S01]  /*da80*/  MUFU.TANH R30, R30 ;  /* 0x0000001e001e7308 */ /* 0x000e220000002400 */
[----:B------:R-:W-:Y:S07]  /*da90*/  HGMMA.64x64x16.F32.BF16 R88, R140, gdesc[UR8].tnspB, R88, gsb0 ;  /* 0x40e000088c587df0 */ /* 0x000fee0008001858 */
        /* <DEDUP_REMOVED lines=18> */
[----:B------:R-:W-:Y:S01]  /*dbc0*/  HGMMA.64x64x16.F32.BF16 R88, R136, gdesc[UR8].tnspB, R88, gsb0 ;  /* 0x40e0000888587df0 */ /* 0x000fe20008001858 */
        /* <DEDUP_REMOVED lines=55> */
[----:B------:R-:W-:-:S03]  /*df40*/  @!P1 IMAD R25, R152, 0x8, R2 ;  /* 0x0000000898199824 */ /* 0x000fc600078e0202 */
[----:B------:R-:W0:Y:S01]  /*df50*/  MUFU.TANH R74, R74 ;  /* 0x0000004a004a7308 */ /* 0x000e220000002400 */
[----:B------:R-:W-:Y:S01]  /*df60*/  SEL R24, R24, 0x9, !P2 ;  /* 0x0000000918187807 */ /* 0x000fe20005000000 */
[----:B------:R-:W-:Y:S01]  /*df70*/  @!P1 VIADD R25, R25, 0x16840 ;  /* 0x0001684019199836 */ /* 0x000fe20000000000 */
[----:B------:R-:W-:-:S05]  /*df80*/  PLOP3.LUT P2, PT, PT, PT, UP0, 0x40, 0x0 ;  /* 0x000000000000781c */ /* 0x000fca0003f4e808 */
[----:B------:R-:W0:Y:S01]  /*df90*/  MUFU.TANH R75, R75 ;  /* 0x0000004b004b7308 */ /* 0x000e220000002400 */
[----:B------:R-:W-:-:S07]  /*dfa0*/  @!P1 PRMT R25, RZ, 0x654, R25 ;  /* 0x00000654ff199816 */ /* 0x000fce0000000019 */
[----:B------:R-:W0:Y:S08]  /*dfb0*/  MUFU.TANH R76, R76 ;  /* 0x0000004c004c7308 */ /* 0x000e300000002400 */
        /* <DEDUP_REMOVED lines=11> */
[----:B------:R0:W0:Y:S08]  /*e070*/  MUFU.TANH R20, R124 ;  /* 0x0000007c00147308 */ /* 0x0000300000002400 */
        /* <DEDUP_REMOVED lines=8> */
[----:B------:R-:W-:Y:S02]  /*e100*/  IMAD.SHL.U32 R84, R0, 0x80, RZ ;  /* 0x0000008000547824 */ /* 0x000fe400078e00ff */
[----:B------:R-:W-:Y:S01]  /*e110*/  FMUL.FTZ R121, R85, UR29 ;  /* 0x0000001d55797c20 */ /* 0x000fe20008410000 */
[----:B------:R-:W-:Y:S01]  /*e120*/  FMUL.FTZ R85, R87, UR29 ;  /* 0x0000001d57557c20 */ /* 0x000fe20008410000 */
[----:B------:R0:W-:Y:S06]  /*e130*/  BAR.ARV R24, 0x100 ;  /* 0x000400180000751d */ /* 0x0001ec0000002000 */
[----:B--2---:R-:W-:Y:S01]  /*e140*/  IADD3 R86, R150, 0x1, -R84 ;  /* 0x0000000196567810 */ /* 0x004fe20007ffe854 */
[----:B------:R-:W2:Y:S01]  /*e150*/  MUFU.TANH R120, R120 ;  /* 0x0000007800787308 */ /* 0x000ea20000002400 */
[----:B------:R0:W-:Y:S03]  /*e160*/  @!P1 SYNCS.ARRIVE.TRANS64.RED.A1T0 RZ, [R25+URZ], RZ ;  /* 0x000000ff19ff99a7 */ /* 0x0001e6000810043f */
[----:B---3--:R-:W-:-:S04]  /*e170*/  IMAD.IADD R86, R86, 0x1, -R151 ;  /* 0x0000000156567824 */ /* 0x008fc800078e0a97 */
[----:B------:R-:W3:Y:S01]  /*e180*/  MUFU.TANH R121, R121 ;  /* 0x0000007900797308 */ /* 0x000ee20000002400 */
[----:B------:R-:W-:-:S04]  /*e190*/  IMAD R86, R155, -0x2, R86 ;  /* 0xfffffffe9b567824 */ /* 0x000fc800078e0256 */
[C---:B------:R-:W-:Y:S02]  /*e1a0*/  VIADD R123, R86.reuse, UR28 ;  /* 0x0000001c567b7c36 */ /* 0x040fe40008000000 */
[----:B------:R-:W-:Y:S01]  /*e1b0*/  VIADD R122, R86, UR30 ;  /* 0x0000001e567a7c36 */ /* 0x000fe20008000000 */
[----:B------:R-:W0:Y:S01]  /*e1c0*/  MUFU.TANH R85, R85 ;  /* 0x0000005500557308 */ /* 0x000e220000002400 */
[C---:B------:R-:W-:Y:S02]  /*e1d0*/  IMAD.IADD R87, R156.reuse, 0x1, R123 ;  /* 0x000000019c577824 */ /* 0x040fe400078e027b */
[----:B------:R-:W-:Y:S01]  /*e1e0*/  IMAD.IADD R86, R156, 0x1, R122 ;  /* 0x000000019c567824 */ /* 0x000fe200078e027a */
[----:B-12-4-:R-:W-:Y:S06]  /*e1f0*/  @P2 BRA `(.L_x_11711) ;  /* 0x00000000005c2947 */ /* 0x016fec0003800000 */
[----:B------:R-:W-:Y:S01]  /*e200*/  ISETP.GT.AND P2, PT, R5, -0x1, PT ;  /* 0xffffffff0500780c */ /* 0x000fe20003f44270 */
[----:B------:R-:W-:-:S12]  /*e210*/  BSSY B0, `(.L_x_11712) ;  /* 0x0000011000007945 */ /* 0x000fd80003800000 */
[----:B------:R-:W-:Y:S05]  /*e220*/  @P2 BRA `(.L_x_11713) ;  /* 0x0000000000242947 */ /* 0x000fea0003800000 */
[----:B------:R-:W2:Y:S01]  /*e230*/  LDL R151, [R1+0x4] ;  /* 0x0000040001977983 */ /* 0x000ea20000100800 */
[----:B0-----:R-:W-:-:S05]  /*e240*/  IMAD.U32 R124, RZ, RZ, UR24 ;  /* 0x00000018ff7c7e24 */ /* 0x001fca000f8e00ff */
[----:B------:R-:W-:-:S13]  /*e250*/  ISETP.NE.AND P2, PT, R124, 0x1, PT ;  /* 0x000000017c00780c */ /* 0x000fda0003f45270 */
[----:B------:R-:W2:Y:S02]  /*e260*/  @P2 LDC.64 R24, c[0x0][0x9e8] ;  /* 0x00027a00ff182b82 */ /* 0x000ea40000000a00 */
[----:B--2---:R-:W-:-:S04]  /*e270*/  @P2 IMAD.HI.U32 R126, R151, R24, RZ ;  /* 0x00000018977e2227 */ /* 0x004fc800078e00ff */
[----:B------:R-:W-:Y:S01]  /*e280*/  IMAD.MOV.U32 R24, RZ, RZ, R151 ;  /* 0x000000ffff187224 */ /* 0x000fe200078e0097 */
[----:B------:R-:W-:-:S04]  /*e290*/  @P2 SHF.R.U32.HI R24, RZ, R25, R126 ;  /* 0x00000019ff182219 */ /* 0x000fc8000001167e */
[----:B------:R-:W-:Y:S01]  /*e2a0*/  LOP3.LUT R125, RZ, R24, RZ, 0x33, !PT ;  /* 0x00000018ff7d7212 */ /* 0x000fe200078e33ff */
[----:B------:R-:W-:Y:S06]  /*e2b0*/  BRA `(.L_x_11714) ;  /* 0x0000000000187947 */ /* 0x000fec0003800000 */
.L_x_11713:
[----:B0-----:R-:W-:Y:S02]  /*e2c0*/  IMAD.U32 R124, RZ, RZ, UR24 ;  /* 0x00000018ff7c7e24 */ /* 0x001fe4000f8e00ff */
[----:B------:R-:W-:-:S03]  /*e2d0*/  IMAD.MOV.U32 R125, RZ, RZ, R5 ;  /* 0x000000ffff7d7224 */ /* 0x000fc600078e0005 */
[----:B------:R-:W-:-:S13]  /*e2e0*/  ISETP.NE.AND P2, PT, R124, 0x1, PT ;  /* 0x000000017c00780c */ /* 0x000fda0003f45270 */
[----:B------:R-:W0:Y:S02]  /*e2f0*/  @P2 LDC.64 R24, c[0x0][0x9e8] ;  /* 0x00027a00ff182b82 */ /* 0x000e240000000a00 */
[----:B0-----:R-:W-:-:S05]  /*e300*/  @P2 IMAD.HI.U32 R24, R5, R24, RZ ;  /* 0x0000001805182227 */ /* 0x001fca00078e00ff */
[----:B------:R-:W-:-:S07]  /*e310*/  @P2 SHF.R.U32.HI R125, RZ, R25, R24 ;  /* 0x00000019ff7d2219 */ /* 0x000fce0000011618 */
.L_x_11714:
[----:B------:R-:W-:Y:S05]  /*e320*/  BSYNC B0 ;  /* 0x0000000000007941 */ /* 0x000fea0003800000 */
.L_x_11712:
[----:B------:R-:W-:-:S04]  /*e330*/  IMAD R24, R125, R124, -R84 ;  /* 0x0000007c7d187224 */ /* 0x000fc800078e0a54 */
[----:B------:R-:W-:-:S05]  /*e340*/  IMAD R25, R155, -0x2, R24 ;  /* 0xfffffffe9b197824 */ /* 0x000fca00078e0218 */
[----:B------:R-:W-:Y:S02]  /*e350*/  VIADDMNMX R87, R25, R124, R87, PT ;  /* 0x0000007c19577246 */ /* 0x000fe40003800157 */
[----:B------:R-:W-:-:S07]  /*e360*/  VIMNMX R86, R86, R25, !PT ;  /* 0x0000001956567248 */ /* 0x000fce0007fe0100 */
.L_x_11711:
[----:B------:R-:W-:Y:S01]  /*e370*/  ISETP.GT.AND P2, PT, R0, -0x1, PT ;  /* 0xffffffff0000780c */ /* 0x000fe20003f44270 */
[C---:B------:R-:W-:Y:S02]  /*e380*/  IMAD.IADD R123, R157.reuse, 0x1, R123 ;  /* 0x000000019d7b7824 */ /* 0x040fe400078e027b */
[----:B------:R-:W-:Y:S01]  /*e390*/  IMAD.IADD R122, R157, 0x1, R122 ;  /* 0x000000019d7a7824 */ /* 0x000fe200078e027a */
[C---:B------:R-:W-:Y:S02]  /*e3a0*/  ISETP.GT.AND P5, PT, R86.reuse, 0x8, P2 ;  /* 0x000000085600780c */ /* 0x040fe400017a4270 */
[C---:B------:R-:W-:Y:S02]  /*e3b0*/  ISETP.GT.AND P4, PT, R86.reuse, RZ, P2 ;  /* 0x000000ff5600720c */ /* 0x040fe40001784270 */
        /* <DEDUP_REMOVED lines=9> */
[C---:B------:R-:W-:Y:S02]  /*e450*/  ISETP.GT.AND P4, PT, R86.reuse, 0x9, P2 ;  /* 0x000000095600780c */ /* 0x040fe40001784270 */
[C---:B------:R-:W-:Y:S02]  /*e460*/  ISETP.GT.AND P3, PT, R86.reuse, 0x10, P2 ;  /* 0x000000105600780c */ /* 0x040fe40001764270 */
        /* <DEDUP_REMOVED lines=83> */
[----:B---3--:R-:W-:Y:S01]  /*e9a0*/  FSEL R121, R121, -INF , !P3 ;  /* 0xff80000079797808 */ /* 0x008fe20005800000 */
[----:B------:R-:W-:Y:S08]  /*e9b0*/  @P5 BRA `(.L_x_11715) ;  /* 0x0000000000585947 */ /* 0x000ff00003800000 */
        /* <DEDUP_REMOVED lines=11> */
.L_x_11717:
[----:B------:R-:W-:Y:S02]  /*ea70*/  IMAD.U32 R124, RZ, RZ, UR24 ;  /* 0x00000018ff7c7e24 */ /* 0x000fe4000f8e00ff */
[----:B------:R-:W-:-:S03]  /*ea80*/  IMAD.MOV.U32 R87, RZ, RZ, R23 ;  /* 0x000000ffff577224 */ /* 0x000fc600078e0017 */
[----:B------:R-:W-:-:S13]  /*ea90*/  ISETP.NE.AND P3, PT, R124, 0x1, PT ;  /* 0x000000017c00780c */ /* 0x000fda0003f65270 */
[----:B------:R-:W0:Y:S02]  /*eaa0*/  @P3 LDC.64 R24, c[0x0][0x9e8] ;  /* 0x00027a00ff183b82 */ /* 0x000e240000000a00 */
[----:B0-----:R-:W-:-:S05]  /*eab0*/  @P3 IMAD.HI.U32 R24, R23, R24, RZ ;  /* 0x0000001817183227 */ /* 0x001fca00078e00ff */
[----:B------:R-:W-:-:S07]  /*eac0*/  @P3 SHF.R.U32.HI R87, RZ, R25, R24 ;  /* 0x00000019ff573219 */ /* 0x000fce0000011618 */
.L_x_11718:
[----:B------:R-:W-:Y:S05]  /*ead0*/  BSYNC B0 ;  /* 0x0000000000007941 */ /* 0x000fea0003800000 */
.L_x_11716:
[----:B------:R-:W-:-:S04]  /*eae0*/  IMAD R84, R87, R124, -R84 ;  /* 0x0000007c57547224 */ /* 0x000fc800078e0a54 */
[----:B------:R-:W-:-:S05]  /*eaf0*/  IMAD R84, R155, -0x2, R84 ;  /* 0xfffffffe9b547824 */ /* 0x000fca00078e0254 */
[----:B------:R-:W-:Y:S02]  /*eb00*/  VIADDMNMX R123, R84, R124, R123, PT ;  /* 0x0000007c547b7246 */ /* 0x000fe4000380017b */
[----:B------:R-:W-:-:S07]  /*eb10*/  VIMNMX R122, R122, R84, !PT ;  /* 0x000000547a7a7248 */ /* 0x000fce0007fe0100 */
.L_x_11715:
[----:B------:R-:W-:Y:S01]  /*eb20*/  FMNMX.FTZ R24, R19, R14, !PT ;  /* 0x0000000e13187209 */ /* 0x000fe20007810000 */
[----:B------:R-:W2:Y:S01]  /*eb30*/  LDL R86, [R1+0x8] ;  /* 0x0000080001567983 */ /* 0x000ea20000100800 */
[----:B------:R-:W-:Y:S01]  /*eb40*/  ISETP.GT.AND P5, PT, R122, 0x9, P2 ;  /* 0x000000097a00780c */ /* 0x000fe200017a4270 */
[----:B------:R-:W-:Y:S01]  /*eb50*/  UMOV UR41, UR7 ;  /* 0x0000000700297c82 */ /* 0x000fe20008000000 */
[----:B------:R-:W-:Y:S01]  /*eb60*/  FMNMX.FTZ R25, R21, R24, !PT ;  /* 0x0000001815197209 */ /* 0x000fe20007810000 */
[----:B------:R-:W-:Y:S01]  /*eb70*/  @!P1 IMAD R16, R16, 0x8, R2 ;  /* 0x0000000810109824 */ /* 0x000fe200078e0202 */
[----:B------:R-:W-:Y:S02]  /*eb80*/  ISETP.LT.OR P5, PT, R123, 0xa, P5 ;  /* 0x0000000a7b00780c */ /* 0x000fe40002fa1670 */
[----:B------:R-:W-:Y:S01]  /*eb90*/  FMNMX.FTZ R24, R28, R25, !PT ;  /* 0x000000191c187209 */ /* 0x000fe20007810000 */
[----:B------:R-:W-:Y:S01]  /*eba0*/  @!P1 VIADD R16, R16, 0x16860 ;  /* 0x0001686010109836 */ /* 0x000fe20000000000 */
        /* <DEDUP_REMOVED lines=59> */
[----:B------:R-:W-:Y:S01]  /*ef60*/  ISETP.GT.AND P5, PT, R122, 0x59, P2 ;  /* 0x000000597a00780c */ /* 0x000fe200017a4270 */
[----:B------:R-:W0:Y:S01]  /*ef70*/  SHFL.BFLY PT, R24, R25, 0x2, 0x1f ;  /* 0x0c401f0019187f89 */ /* 0x000e2200000e0000 */
[----:B------:R-:W-:-:S02]  /*ef80*/  FSEL R46, R46, -INF , !P3 ;  /* 0xff8000002e2e7808 */ /* 0x000fc40005800000 */
[C---:B------:R-:W-:Y:S02]  /*ef90*/  ISETP.GT.AND P3, PT, R122.reuse, 0x31, P2 ;  /* 0x000000317a00780c */ /* 0x040fe40001764270 */
[C---:B------:R-:W-:Y:S02]  /*efa0*/  ISETP.LT.OR P5, PT, R123.reuse, 0x5a, P5 ;  /* 0x0000005a7b00780c */ /* 0x040fe40002fa1670 */
[----:B------:R-:W-:Y:S02]  /*efb0*/  ISETP.LT.OR P3, PT, R123, 0x32, P3 ;  /* 0x000000327b00780c */ /* 0x000fe40001f61670 */
[----:B------:R-:W-:Y:S02]  /*efc0*/  FSEL R71, R71, -INF , !P5 ;  /* 0xff80000047477808 */ /* 0x000fe40006800000 */
[----:B------:R-:W-:Y:S02]  /*efd0*/  ISETP.GT.AND P5, PT, R122, 0x61, P2 ;  /* 0x000000617a00780c */ /* 0x000fe400017a4270 */
[----:B------:R-:W-:-:S02]  /*efe0*/  FSEL R51, R51, -INF , !P3 ;  /* 0xff80000033337808 */ /* 0x000fc40005800000 */
[C---:B------:R-:W-:Y:S02]  /*eff0*/  ISETP.GT.AND P3, PT, R122.reuse, 0x40, P2 ;  /* 0x000000407a00780c */ /* 0x040fe40001764270 */
[C---:B------:R-:W-:Y:S02]  /*f000*/  ISETP.LT.OR P5, PT, R123.reuse, 0x62, P5 ;  /* 0x000000627b00780c */ /* 0x040fe40002fa1670 */
[----:B------:R-:W-:Y:S02]  /*f010*/  ISETP.LT.OR P3, PT, R123, 0x41, P3 ;  /* 0x000000417b00780c */ /* 0x000fe40001f61670 */
[----:B------:R-:W-:Y:S02]  /*f020*/  FSEL R75, R75, -INF , !P5 ;  /* 0xff8000004b4b7808 */ /* 0x000fe40006800000 */
[----:B------:R-:W-:Y:S02]  /*f030*/  ISETP.GT.AND P5, PT, R122, 0x69, P2 ;  /* 0x000000697a00780c */ /* 0x000fe400017a4270 */
[----:B0-----:R-:W-:-:S02]  /*f040*/  FMNMX.FTZ R84, R25, R24, !PT ;  /* 0x0000001819547209 */ /* 0x001fc40007810000 */
[----:B------:R-:W-:Y:S02]  /*f050*/  FSEL R58, R58, -INF , !P3 ;  /* 0xff8000003a3a7808 */ /* 0x000fe40005800000 */
[----:B------:R-:W-:Y:S01]  /*f060*/  ISETP.GT.AND P3, PT, R122, 0x49, P2 ;  /* 0x000000497a00780c */ /* 0x000fe20001764270 */
[----:B------:R-:W0:Y:S01]  /*f070*/  SHFL.BFLY PT, R87, R84, 0x1, 0x1f ;  /* 0x0c201f0054577f89 */ /* 0x000e2200000e0000 */
[C---:B------:R-:W-:Y:S02]  /*f080*/  ISETP.LT.OR P5, PT, R123.reuse, 0x6a, P5 ;  /* 0x0000006a7b00780c */ /* 0x040fe40002fa1670 */
[----:B------:R-:W-:Y:S02]  /*f090*/  ISETP.LT.OR P3, PT, R123, 0x4a, P3 ;  /* 0x0000004a7b00780c */ /* 0x000fe40001f61670 */
[----:B------:R-:W-:Y:S02]  /*f0a0*/  FSEL R78, R78, -INF , !P5 ;  /* 0xff8000004e4e7808 */ /* 0x000fe40006800000 */
[----:B------:R-:W-:-:S02]  /*f0b0*/  ISETP.GT.AND P5, PT, R122, RZ, P2 ;  /* 0x000000ff7a00720c */ /* 0x000fc400017a4270 */
[----:B------:R-:W-:Y:S02]  /*f0c0*/  FSEL R63, R63, -INF , !P3 ;  /* 0xff8000003f3f7808 */ /* 0x000fe40005800000 */
[C---:B------:R-:W-:Y:S02]  /*f0d0*/  ISETP.LT.OR P5, PT, R123.reuse, 0x1, P5 ;  /* 0x000000017b00780c */ /* 0x040fe40002fa1670 */
[----:B------:R-:W-:Y:S02]  /*f0e0*/  ISETP.GT.AND P4, PT, R122, 0x8, P2 ;  /* 0x000000087a00780c */ /* 0x000fe40001784270 */
[----:B------:R-:W-:Y:S02]  /*f0f0*/  FSEL R26, R26, -INF , !P5 ;  /* 0xff8000001a1a7808 */ /* 0x000fe40006800000 */
[----:B------:R-:W-:Y:S02]  /*f100*/  ISETP.LT.OR P4, PT, R123, 0x9, P4 ;  /* 0x000000097b00780c */ /* 0x000fe40002781670 */
[----:B------:R-:W-:-:S02]  /*f110*/  ISETP.GT.AND P5, PT, R122, 0x78, P2 ;  /* 0x000000787a00780c */ /* 0x000fc400017a4270 */
[----:B------:R-:W-:Y:S02]  /*f120*/  FSEL R30, R30, -INF , !P4 ;  /* 0xff8000001e1e7808 */ /* 0x000fe40006000000 */
[----:B------:R-:W-:Y:S02]  /*f130*/  ISETP.GT.AND P4, PT, R122, 0x11, P2 ;  /* 0x000000117a00780c */ /* 0x000fe40001784270 */
[----:B0-----:R-:W-:Y:S02]  /*f140*/  FMNMX.FTZ R24, R84, R87, !PT ;  /* 0x0000005754187209 */ /* 0x001fe40007810000 */
[----:B------:R-:W-:Y:S02]  /*f150*/  ISETP.LT.OR P4, PT, R123, 0x12, P4 ;  /* 0x000000127b00780c */ /* 0x000fe40002781670 */
[C---:B------:R-:W-:Y:S01]  /*f160*/  FSETP.NEU.FTZ.AND P3, PT, R24.reuse, -INF , PT ;  /* 0xff8000001800780b */ /* 0x040fe20003f7d000 */
[----:B------:R-:W-:Y:S01]  /*f170*/  FMUL.FTZ R84, R24, UR41 ;  /* 0x0000002918547c20 */ /* 0x000fe20008410000 */
[----:B------:R-:W-:-:S02]  /*f180*/  FSEL R35, R35, -INF , !P4 ;  /* 0xff80000023237808 */ /* 0x000fc40006000000 */
[----:B------:R-:W-:Y:S02]  /*f190*/  ISETP.GT.AND P4, PT, R122, 0x20, P2 ;  /* 0x000000207a00780c */ /* 0x000fe40001784270 */
[----:B------:R-:W-:Y:S02]  /*f1a0*/  FSEL R84, R84, RZ, P3 ;  /* 0x000000ff54547208 */ /* 0x000fe40001800000 */
[C---:B------:R-:W-:Y:S02]  /*f1b0*/  ISETP.LT.OR P4, PT, R123.reuse, 0x21, P4 ;  /* 0x000000217b00780c */ /* 0x040fe40002781670 */
        /* <DEDUP_REMOVED lines=69> */
[----:B------:R-:W-:Y:S01]  /*f610*/  FFMA.FTZ R53, R80, UR41, -R84 ;  /* 0x0000002950357c23 */ /* 0x000fe20008010854 */
        /* <DEDUP_REMOVED lines=15> */
[----:B------:R-:W-:Y:S01]  /*f710*/  FMNMX.FTZ R25, R71, R40, !PT ;  /* 0x0000002847197209 */ /* 0x000fe20007810000 */
[----:B------:R-:W-:Y:S01]  /*f720*/  FFMA.FTZ R40, R57, UR41, -R84 ;  /* 0x0000002939287c23 */ /* 0x000fe20008010854 */
[----:B------:R-:W-:Y:S01]  /*f730*/  ISETP.LT.OR P4, PT, R123, 0x71, P4 ;  /* 0x000000717b00780c */ /* 0x000fe20002781670 */
[----:B------:R-:W-:Y:S01]  /*f740*/  MUFU.EX2 R142, R142 ;  /* 0x0000008e008e7308 */ /* 0x000fe20000000800 */
        /* <DEDUP_REMOVED lines=8> */
[----:B------:R-:W-:Y:S01]  /*f7d0*/  ISETP.GT.AND P2, PT, R122, 0x79, P2 ;  /* 0x000000797a00780c */ /* 0x000fe20001744270 */
[----:B------:R-:W-:Y:S01]  /*f7e0*/  MUFU.EX2 R136, R136 ;  /* 0x0000008800887308 */ /* 0x000fe20000000800 */
[----:B------:R-:W-:Y:S01]  /*f7f0*/  FSEL R82, R82, -INF , !P4 ;  /* 0xff80000052527808 */ /* 0x000fe20006000000 */
[----:B------:R-:W-:Y:S01]  /*f800*/  FFMA.FTZ R122, R120, UR41, -R84 ;  /* 0x00000029787a7c23 */ /* 0x000fe20008010854 */
[----:B------:R-:W-:Y:S02]  /*f810*/  FMNMX.FTZ R25, R81, R44, !PT ;  /* 0x0000002c51197209 */ /* 0x000fe40007810000 */
[----:B------:R-:W-:Y:S02]  /*f820*/  ISETP.LT.OR P2, PT, R123, 0x7a, P2 ;  /* 0x0000007a7b00780c */ /* 0x000fe40001741670 */
[----:B------:R-:W-:Y:S01]  /*f830*/  FSEL R83, R83, -INF , !P5 ;  /* 0xff80000053537808 */ /* 0x000fe20006800000 */
[----:B------:R-:W-:Y:S01]  /*f840*/  MUFU.EX2 R36, R36 ;  /* 0x0000002400247308 */ /* 0x000fe20000000800 */
[----:B------:R-:W-:-:S02]  /*f850*/  FMNMX.FTZ R44, R82, R25, !PT ;  /* 0x00000019522c7209 */ /* 0x000fc40007810000 */
[----:B------:R-:W-:Y:S02]  /*f860*/  FSEL R85, R85, -INF , !P2 ;  /* 0xff80000055557808 */ /* 0x000fe40005000000 */
[----:B------:R-:W-:Y:S02]  /*f870*/  FMNMX.FTZ R44, R83, R44, !PT ;  /* 0x0000002c532c7209 */ /* 0x000fe40007810000 */
[----:B------:R-:W-:Y:S01]  /*f880*/  FSEL R57, R24, RZ, P3 ;  /* 0x000000ff18397208 */ /* 0x000fe20001800000 */
[----:B------:R-:W-:Y:S01]  /*f890*/  MUFU.EX2 R138, R138 ;  /* 0x0000008a008a7308 */ /* 0x000fe20000000800 */
[----:B------:R-:W-:Y:S01]  /*f8a0*/  FMNMX.FTZ R25, R85, R44, !PT ;  /* 0x0000002c55197209 */ /* 0x000fe20007810000 */
[--C-:B------:R-:W-:Y:S01]  /*f8b0*/  FFMA.FTZ R44, R65, UR41, -R84.reuse ;  /* 0x00000029412c7c23 */ /* 0x100fe20008010854 */
[----:B------:R-:W-:Y:S01]  /*f8c0*/  FFMA.FTZ R84, R121, UR41, -R84 ;  /* 0x0000002979547c23 */ /* 0x000fe20008010854 */
[----:B------:R-:W-:Y:S02]  /*f8d0*/  FADD.FTZ R57, -R57, R14 ;  /* 0x0000000e39397221 */ /* 0x000fe40000010100 */
[----:B------:R-:W0:Y:S02]  /*f8e0*/  SHFL.BFLY PT, R56, R25, 0x2, 0x1f ;  /* 0x0c401f0019387f89 */ /* 0x000e2400000e0000 */
[----:B------:R-:W-:Y:S01]  /*f8f0*/  FMUL.FTZ R14, R57, UR41 ;  /* 0x00000029390e7c20 */ /* 0x000fe20008410000 */
[----:B------:R-:W-:Y:S08]  /*f900*/  MUFU.EX2 R37, R37 ;  /* 0x0000002500257308 */ /* 0x000ff00000000800 */
[----:B------:R-:W1:Y:S08]  /*f910*/  MUFU.EX2 R14, R14 ;  /* 0x0000000e000e7308 */ /* 0x000e700000000800 */
[----:B------:R-:W-:Y:S01]  /*f920*/  MUFU.EX2 R132, R132 ;  /* 0x0000008400847308 */ /* 0x000fe20000000800 */
[----:B0-----:R-:W-:-:S07]  /*f930*/  FMNMX.FTZ R56, R25, R56, !PT ;  /* 0x0000003819387209 */ /* 0x001fce0007810000 */
[----:B------:R-:W-:Y:S01]  /*f940*/  MUFU.EX2 R40, R40 ;  /* 0x0000002800287308 */ /* 0x000fe20000000800 */
[----:B-1----:R-:W-:Y:S01]  /*f950*/  FFMA.FTZ R4, R14, R4, R148 ;  /* 0x000000040e047223 */ /* 0x002fe20000010094 */
[----:B------:R-:W0:Y:S01]  /*f960*/  SHFL.BFLY PT, R25, R56, 0x1, 0x1f ;  /* 0x0c201f0038197f89 */ /* 0x000e2200000e0000 */
[----:B------:R-:W-:Y:S01]  /*f970*/  F2FP.BF16.F32.PACK_AB R148, R19, R148 ;  /* 0x000000941394723e */ /* 0x000fe200000010ff */
        /* <DEDUP_REMOVED lines=18> */
[----:B------:R-:W-:-:S02]  /*faa0*/  IMAD.MOV.U32 R14, RZ, RZ, R24 ;  /* 0x000000ffff0e7224 */ /* 0x000fc400078e0018 */
        /* <DEDUP_REMOVED lines=19> */
[----:B------:R-:W-:Y:S01]  /*fbe0*/  FADD.FTZ R43, R21, R4 ;  /* 0x00000004152b7221 */ /* 0x000fe20000010000 */
[----:B------:R-:W-:Y:S01]  /*fbf0*/  FSEL R4, R25, RZ, P2 ;  /* 0x000000ff19047208 */ /* 0x000fe20001000000 */
[--C-:B------:R-:W-:Y:S01]  /*fc00*/  FFMA.FTZ R35, R47, UR41, -R57.reuse ;  /* 0x000000292f237c23 */ /* 0x100fe20008010839 */
[----:B------:R-:W-:Y:S01]  /*fc10*/  FFMA.FTZ R147, R38, UR41, -R57 ;  /* 0x0000002926937c23 */ /* 0x000fe20008010839 */
[----:B------:R-:W-:Y:S01]  /*fc20*/  FADD.FTZ R43, R144, R43 ;  /* 0x0000002b902b7221 */ /* 0x000fe20000010000 */
[----:B------:R-:W-:Y:S01]  /*fc30*/  MUFU.EX2 R26, R26 ;  /* 0x0000001a001a7308 */ /* 0x000fe20000000800 */
[----:B------:R-:W-:Y:S01]  /*fc40*/  FADD.FTZ R4, -R4, R15 ;  /* 0x0000000f04047221 */ /* 0x000fe20000010100 */
[----:B------:R-:W-:Y:S01]  /*fc50*/  FFMA.FTZ R143, R46, UR41, -R57 ;  /* 0x000000292e8f7c23 */ /* 0x000fe20008010839 */
[----:B------:R-:W-:Y:S01]  /*fc60*/  FADD.FTZ R43, R28, R43 ;  /* 0x0000002b1c2b7221 */ /* 0x000fe20000010000 */
[----:B------:R-:W-:Y:S01]  /*fc70*/  @!P1 PRMT R46, RZ, 0x654, R16 ;  /* 0x00000654ff2e9816 */ /* 0x000fe20000000010 */
[----:B------:R-:W-:Y:S01]  /*fc80*/  FMUL.FTZ R4, R4, UR41 ;  /* 0x0000002904047c20 */ /* 0x000fe20008410000 */
[----:B------:R-:W-:Y:S01]  /*fc90*/  FFMA.FTZ R137, R50, UR41, -R57 ;  /* 0x0000002932897c23 */ /* 0x000fe20008010839 */
[----:B------:R-:W-:Y:S01]  /*fca0*/  FADD.FTZ R42, R146, R43 ;  /* 0x0000002b922a7221 */ /* 0x000fe20000010000 */
[----:B------:R-:W-:Y:S01]  /*fcb0*/  MUFU.EX2 R151, R151 ;  /* 0x0000009700977308 */ /* 0x000fe20000000800 */
[----:B------:R0:W-:Y:S01]  /*fcc0*/  @!P1 SYNCS.ARRIVE.TRANS64.RED.A1T0 RZ, [R46+URZ], RZ ;  /* 0x000000ff2eff99a7 */ /* 0x0001e2000810043f */
[--C-:B------:R-:W-:Y:S01]  /*fcd0*/  FFMA.FTZ R38, R51, UR41, -R57.reuse ;  /* 0x0000002933267c23 */ /* 0x100fe20008010839 */
[----:B------:R-:W-:Y:S01]  /*fce0*/  FADD.FTZ R43, R29, R42 ;  /* 0x0000002a1d2b7221 */ /* 0x000fe20000010000 */
[--C-:B------:R-:W-:Y:S01]  /*fcf0*/  FFMA.FTZ R139, R54, UR41, -R57.reuse ;  /* 0x00000029368b7c23 */ /* 0x100fe20008010839 */
[--C-:B------:R-:W-:Y:S01]  /*fd00*/  FFMA.FTZ R39, R55, UR41, -R57.reuse ;  /* 0x0000002937277c23 */ /* 0x100fe20008010839 */
[----:B------:R-:W-:Y:S01]  /*fd10*/  FFMA.FTZ R133, R58, UR41, -R57 ;  /* 0x000000293a857c23 */ /* 0x000fe20008010839 */
[----:B------:R-:W-:Y:S01]  /*fd20*/  FADD.FTZ R43, R140, R43 ;  /* 0x0000002b8c2b7221 */ /* 0x000fe20000010000 */
[----:B------:R-:W1:Y:S01]  /*fd30*/  MUFU.EX2 R15, R4 ;  /* 0x00000004000f7308 */ /* 0x000e620000000800 */
[----:B------:R-:W-:Y:S01]  /*fd40*/  FFMA.FTZ R16, R59, UR41, -R57 ;  /* 0x000000293b107c23 */ /* 0x000fe20008010839 */
[----:B------:R-:W-:Y:S01]  /*fd50*/  F2FP.BF16.F32.PACK_AB R150, R21, R150 ;  /* 0x000000961596723e */ /* 0x000fe200000010ff */
[----:B------:R-:W-:Y:S01]  /*fd60*/  FADD.FTZ R43, R32, R43 ;  /* 0x0000002b202b7221 */ /* 0x000fe20000010000 */
[--C-:B------:R-:W-:Y:S01]  /*fd70*/  FFMA.FTZ R135, R62, UR41, -R57.reuse ;  /* 0x000000293e877c23 */ /* 0x100fe20008010839 */
[----:B------:R-:W-:Y:S01]  /*fd80*/  F2FP.BF16.F32.PACK_AB R144, R28, R144 ;  /* 0x000000901c90723e */ /* 0x000fe200000010ff */
[----:B------:R-:W-:Y:S01]  /*fd90*/  FFMA.FTZ R129, R66, UR41, -R57 ;  /* 0x0000002942817c23 */ /* 0x000fe20008010839 */
[----:B------:R-:W-:Y:S01]  /*fda0*/  FADD.FTZ R42, R142, R43 ;  /* 0x0000002b8e2a7221 */ /* 0x000fe20000010000 */
[----:B------:R-:W3:Y:S01]  /*fdb0*/  MUFU.EX2 R27, R27 ;  /* 0x0000001b001b7308 */ /* 0x000ee20000000800 */
[----:B------:R-:W-:Y:S01]  /*fdc0*/  F2FP.BF16.F32.PACK_AB R140, R32, R140 ;  /* 0x0000008c208c723e */ /* 0x000fe200000010ff */
[--C-:B------:R-:W-:Y:S01]  /*fdd0*/  FFMA.FTZ R67, R67, UR41, -R57.reuse ;  /* 0x0000002943437c23 */ /* 0x100fe20008010839 */
[----:B------:R-:W-:Y:S01]  /*fde0*/  FADD.FTZ R47, R33, R42 ;  /* 0x0000002a212f7221 */ /* 0x000fe20000010000 */
[----:B------:R-:W-:Y:S01]  /*fdf0*/  F2FP.BF16.F32.PACK_AB R146, R29, R146 ;  /* 0x000000921d92723e */ /* 0x000fe200000010ff */
[--C-:B------:R-:W-:Y:S01]  /*fe00*/  FFMA.FTZ R131, R70, UR41, -R57.reuse ;  /* 0x0000002946837c23 */ /* 0x100fe20008010839 */
[----:B------:R-:W-:Y:S01]  /*fe10*/  FFMA.FTZ R71, R71, UR41, -R57 ;  /* 0x0000002947477c23 */ /* 0x000fe20008010839 */
[----:B------:R-:W-:Y:S01]  /*fe20*/  FADD.FTZ R47, R136, R47 ;  /* 0x0000002f882f7221 */ /* 0x000fe20000010000 */
[----:B------:R-:W4:Y:S01]  /*fe30*/  MUFU.EX2 R145, R145 ;  /* 0x0000009100917308 */ /* 0x000f220000000800 */
[----:B-1----:R-:W-:Y:S01]  /*fe40*/  FFMA.FTZ R43, R15, R3, R149 ;  /* 0x000000030f2b7223 */ /* 0x002fe20000010095 */
[----:B------:R-:W-:Y:S01]  /*fe50*/  FFMA.FTZ R3, R63, UR41, -R57 ;  /* 0x000000293f037c23 */ /* 0x000fe20008010839 */
[C---:B------:R-:W-:Y:S01]  /*fe60*/  FADD.FTZ R47, R36.reuse, R47 ;  /* 0x0000002f242f7221 */ /* 0x040fe20000010000 */
[----:B------:R-:W-:Y:S01]  /*fe70*/  F2FP.BF16.F32.PACK_AB R136, R36, R136 ;  /* 0x000000882488723e */ /* 0x000fe200000010ff */
[----:B------:R-:W-:Y:S01]  /*fe80*/  FADD.FTZ R4, R26, R43 ;  /* 0x0000002b1a047221 */ /* 0x000fe20000010000 */
[----:B------:R-:W-:Y:S01]  /*fe90*/  FFMA.FTZ R125, R74, UR41, -R57 ;  /* 0x000000294a7d7c23 */ /* 0x000fe20008010839 */
[----:B------:R-:W-:Y:S01]  /*fea0*/  FADD.FTZ R42, R138, R47 ;  /* 0x0000002f8a2a7221 */ /* 0x000fe20000010000 */
[----:B------:R-:W1:Y:S01]  /*feb0*/  MUFU.EX2 R30, R30 ;  /* 0x0000001e001e7308 */ /* 0x000e620000000800 */
[----:B------:R-:W-:Y:S01]  /*fec0*/  FADD.FTZ R4, R151, R4 ;  /* 0x0000000497047221 */ /* 0x000fe20000010000 */
[--C-:B------:R-:W-:Y:S01]  /*fed0*/  FFMA.FTZ R75, R75, UR41, -R57.reuse ;  /* 0x000000294b4b7c23 */ /* 0x100fe20008010839 */
[----:B------:R-:W-:Y:S01]  /*fee0*/  FADD.FTZ R47, R37, R42 ;  /* 0x0000002a252f7221 */ /* 0x000fe20000010000 */
[--C-:B------:R-:W-:Y:S01]  /*fef0*/  FFMA.FTZ R78, R78, UR41, -R57.reuse ;  /* 0x000000294e4e7c23 */ /* 0x100fe20008010839 */
[----:B---3--:R-:W-:Y:S01]  /*ff00*/  FADD.FTZ R4, R27, R4 ;  /* 0x000000041b047221 */ /* 0x008fe20000010000 */
[----:B------:R-:W-:Y:S01]  /*ff10*/  FFMA.FTZ R81, R81, UR41, -R57 ;  /* 0x0000002951517c23 */ /* 0x000fe20008010839 */
[----:B------:R-:W-:Y:S01]  /*ff20*/  FADD.FTZ R47, R132, R47 ;  /* 0x0000002f842f7221 */ /* 0x000fe20000010000 */
[----:B------:R-:W3:Y:S01]  /*ff30*/  MUFU.EX2 R147, R147 ;  /* 0x0000009300937308 */ /* 0x000ee20000000800 */
[----:B----4-:R-:W-:Y:S01]  /*ff40*/  FADD.FTZ R43, R145, R4 ;  /* 0x00000004912b7221 */ /* 0x010fe20000010000 */
[----:B------:R-:W-:Y:S01]  /*ff50*/  FFMA.FTZ R4, R20, UR41, -R57 ;  /* 0x0000002914047c23 */ /* 0x000fe20008010839 */
[----:B------:R-:W-:Y:S01]  /*ff60*/  FADD.FTZ R47, R40, R47 ;  /* 0x0000002f282f7221 */ /* 0x000fe20000010000 */
[--C-:B------:R-:W-:Y:S01]  /*ff70*/  FFMA.FTZ R82, R82, UR41, -R57.reuse ;  /* 0x0000002952527c23 */ /* 0x100fe20008010839 */
[--C-:B------:R-:W-:Y:S01]  /*ff80*/  FFMA.FTZ R83, R83, UR41, -R57.reuse ;  /* 0x0000002953537c23 */ /* 0x100fe20008010839 */
[----:B------:R-:W-:Y:S01]  /*ff90*/  FFMA.FTZ R57, R85, UR41, -R57 ;  /* 0x0000002955397c23 */ /* 0x000fe20008010839 */
[----:B0-----:R-:W-:Y:S01]  /*ffa0*/  FADD.FTZ R46, R134, R47 ;  /* 0x0000002f862e7221 */ /* 0x001fe20000010000 */
[----:B------:R-:W0:Y:S01]  /*ffb0*/  MUFU.EX2 R31, R31 ;  /* 0x0000001f001f7308 */ /* 0x000e220000000800 */
[----:B-1----:R-:W-:Y:S01]  /*ffc0*/  FADD.FTZ R42, R30, R43 ;  /* 0x0000002b1e2a7221 */ /* 0x002fe20000010000 */
[----:B------:R-:W-:Y:S01]  /*ffd0*/  F2FP.BF16.F32.PACK_AB R132, R40, R132 ;  /* 0x000000842884723e */ /* 0x000fe200000010ff */
[----:B------:R-:W-:Y:S01]  /*ffe0*/  FADD.FTZ R47, R41, R46 ;  /* 0x0000002e292f7221 */ /* 0x000fe20000010000 */
[----:B--2---:R-:W-:Y:S01]  /*fff0*/  ISETP.GT.AND P2, PT, R0, R86, PT ;  /* 0x000000560000720c */ /* 0x004fe20003f44270 */
[-C--:B------:R-:W-:Y:S01]  /*10000*/  FMUL.FTZ R90, R90, R15.reuse ;  /* 0x0000000f5a5a7220 */ /* 0x080fe20000410000 */
[-C--:B------:R-:W-:Y:S01]  /*10010*/  FMUL.FTZ R91, R91, R15.reuse ;  /* 0x0000000f5b5b7220 */ /* 0x080fe20000410000 */
[----:B------:R-:W-:Y:S01]  /*10020*/  FADD.FTZ R47, R128, R47 ;  /* 0x0000002f802f7221 */ /* 0x000fe20000010000 */
[----:B------:R-:W1:Y:S01]  /*10030*/  MUFU.EX2 R141, R141 ;  /* 0x0000008d008d7308 */ /* 0x000e620000000800 */
[----:B---3--:R-:W-:Y:S01]  /*10040*/  FADD.FTZ R42, R147, R42 ;  /* 0x0000002a932a7221 */ /* 0x008fe20000010000 */
[-C--:B------:R-:W-:Y:S01]  /*10050*/  FMUL.FTZ R94, R94, R15.reuse ;  /* 0x0000000f5e5e7220 */ /* 0x080fe20000410000 */
[----:B------:R-:W-:Y:S01]  /*10060*/  FADD.FTZ R47, R44, R47 ;  /* 0x0000002f2c2f7221 */ /* 0x000fe20000010000 */
[-C--:B------:R-:W-:Y:S01]  /*10070*/  FMUL.FTZ R95, R95, R15.reuse ;  /* 0x0000000f5f5f7220 */ /* 0x080fe20000410000 */
[-C--:B------:R-:W-:Y:S01]  /*10080*/  FMUL.FTZ R98, R98, R15.reuse ;  /* 0x0000000f62627220 */ /* 0x080fe20000410000 */
[-C--:B------:R-:W-:Y:S01]  /*10090*/  FMUL.FTZ R99, R99, R15.reuse ;  /* 0x0000000f63637220 */ /* 0x080fe20000410000 */
[----:B------:R-:W-:Y:S01]  /*100a0*/  FADD.FTZ R46, R130, R47 ;  /* 0x0000002f822e7221 */ /* 0x000fe20000010000 */
        /* <DEDUP_REMOVED lines=13> */
[----:B------:R-:W-:Y:S01]  /*10180*/  FMUL.FTZ R119, R119, R15 ;  /* 0x0000000f77777220 */ /* 0x000fe20000410000 */
[----:B------:R-:W-:Y:S01]  /*10190*/  F2FP.BF16.F32.PACK_AB R142, R33, R142 ;  /* 0x0000008e218e723e */ /* 0x000fe200000010ff */
[----:B------:R-:W-:Y:S01]  /*101a0*/  VIADD R0, R0, 0xffffffff ;  /* 0xffffffff00007836 */ /* 0x000fe20000000000 */
[----:B------:R-:W1:Y:S01]  /*101b0*/  MUFU.EX2 R35, R35 ;  /* 0x0000002300237308 */ /* 0x000e620000000800 */
[----:B--2---:R-:W-:Y:S01]  /*101c0*/  FADD.FTZ R42, R34, R43 ;  /* 0x0000002b222a7221 */ /* 0x004fe20000010000 */
[----:B------:R-:W-:Y:S01]  /*101d0*/  F2FP.BF16.F32.PACK_AB R138, R37, R138 ;  /* 0x0000008a258a723e */ /* 0x000fe200000010ff */
[----:B------:R-:W-:Y:S01]  /*101e0*/  IMAD.MOV.U32 R15, RZ, RZ, R25 ;  /* 0x000000ffff0f7224 */ /* 0x000fe200078e0019 */
[----:B------:R-:W-:-:S02]  /*101f0*/  F2FP.BF16.F32.PACK_AB R134, R41, R134 ;  /* 0x000000862986723e */ /* 0x000fc400000010ff */
[----:B------:R-:W-:Y:S02]  /*10200*/  F2FP.BF16.F32.PACK_AB R128, R44, R128 ;  /* 0x000000802c80723e */ /* 0x000fe400000010ff */
[----:B------:R-:W2:Y:S01]  /*10210*/  MUFU.EX2 R45, R45 ;  /* 0x0000002d002d7308 */ /* 0x000ea20000000800 */
[----:B0-----:R-:W-:Y:S01]  /*10220*/  FADD.FTZ R42, R143, R42 ;  /* 0x0000002a8f2a7221 */ /* 0x001fe20000010000 */
[----:B------:R-:W-:Y:S02]  /*10230*/  F2FP.BF16.F32.PACK_AB R149, R26, R149 ;  /* 0x000000951a95723e */ /* 0x000fe400000010ff */
[----:B------:R-:W-:Y:S02]  /*10240*/  F2FP.BF16.F32.PACK_AB R151, R27, R151 ;  /* 0x000000971b97723e */ /* 0x000fe400000010ff */
[----:B------:R-:W-:Y:S02]  /*10250*/  F2FP.BF16.F32.PACK_AB R145, R30, R145 ;  /* 0x000000911e91723e */ /* 0x000fe400000010ff */
[----:B------:R-:W0:Y:S01]  /*10260*/  MUFU.EX2 R137, R137 ;  /* 0x0000008900897308 */ /* 0x000e220000000800 */
[----:B-1----:R-:W-:Y:S01]  /*10270*/  FADD.FTZ R42, R35, R42 ;  /* 0x0000002a232a7221 */ /* 0x002fe20000010000 */
[----:B------:R-:W-:-:S02]  /*10280*/  F2FP.BF16.F32.PACK_AB R147, R31, R147 ;  /* 0x000000931f93723e */ /* 0x000fc400000010ff */
[----:B------:R-:W-:Y:S02]  /*10290*/  F2FP.BF16.F32.PACK_AB R141, R34, R141 ;  /* 0x0000008d228d723e */ /* 0x000fe400000010ff */
[----:B------:R-:W-:Y:S02]  /*102a0*/  F2FP.BF16.F32.PACK_AB R143, R35, R143 ;  /* 0x0000008f238f723e */ /* 0x000fe400000010ff */
        /* <DEDUP_REMOVED lines=29> */
[----:B------:R-:W-:Y:S01]  /*10480*/  F2FP.BF16.F32.PACK_AB R133, R16, R133 ;  /* 0x000000851085723e */ /* 0x000fe200000010ff */
[----:B------:R-:W-:-:S05]  /*10490*/  IMAD.MOV.U32 R16, RZ, RZ, R152 ;  /* 0x000000ffff107224 */ /* 0x000fca00078e0098 */
        /* <DEDUP_REMOVED lines=11> */
[----:B0-----:R-:W-:-:S07]  /*10550*/  F2FP.BF16.F32.PACK_AB R122, R56, R122 ;  /* 0x0000007a387a723e */ /* 0x001fce00000010ff */
[----:B------:R-:W0:Y:S08]  /*10560*/  MUFU.EX2 R131, R131 ;  /* 0x0000008300837308 */ /* 0x000e300000000800 */
[----:B------:R-:W3:Y:S08]  /*10570*/  MUFU.EX2 R19, R71 ;  /* 0x0000004700137308 */ /* 0x000ef00000000800 */
[----:B------:R4:W-:Y:S08]  /*10580*/  MUFU.EX2 R127, R4 ;  /* 0x00000004007f7308 */ /* 0x0009f00000000800 */
[----:B------:R-:W5:Y:S01]  /*10590*/  MUFU.EX2 R125, R125 ;  /* 0x0000007d007d7308 */ /* 0x000f620000000800 */
[----:B----4-:R-:W-:Y:S01]  /*105a0*/  FADD.FTZ R4, R56, R21 ;  /* 0x0000001538047221 */ /* 0x010fe20000010000 */
[----:B-1----:R-:W-:Y:S01]  /*105b0*/  FADD.FTZ R21, R129, R32 ;  /* 0x0000002081157221 */ /* 0x002fe20000010000 */
[----:B--2---:R-:W-:-:S03]  /*105c0*/  F2FP.BF16.F32.PACK_AB R129, R20, R129 ;  /* 0x000000811481723e */ /* 0x004fc600000010ff */
[----:B------:R-:W-:Y:S02]  /*105d0*/  FADD.FTZ R32, R20, R21 ;  /* 0x0000001514207221 */ /* 0x000fe40000010000 */
[----:B------:R-:W1:Y:S02]  /*105e0*/  MUFU.EX2 R28, R75 ;  /* 0x0000004b001c7308 */ /* 0x000e640000000800 */
[----:B0-----:R-:W-:Y:S01]  /*105f0*/  FADD.FTZ R32, R131, R32 ;  /* 0x0000002083207221 */ /* 0x001fe20000010000 */
[----:B---3--:R-:W-:-:S03]  /*10600*/  F2FP.BF16.F32.PACK_AB R131, R19, R131 ;  /* 0x000000831383723e */ /* 0x008fc600000010ff */
[----:B------:R-:W-:Y:S01]  /*10610*/  FADD.FTZ R32, R19, R32 ;  /* 0x0000002013207221 */ /* 0x000fe20000010000 */
[----:B------:R-:W-:Y:S01]  /*10620*/  IMAD.MOV.U32 R19, RZ, RZ, R153 ;  /* 0x000000ffff137224 */ /* 0x000fe200078e0099 */
[----:B------:R-:W0:Y:S02]  /*10630*/  MUFU.EX2 R78, R78 ;  /* 0x0000004e004e7308 */ /* 0x000e240000000800 */
[----:B-----5:R-:W-:-:S06]  /*10640*/  FADD.FTZ R21, R125, R32 ;  /* 0x000000207d157221 */ /* 0x020fcc0000010000 */
[----:B------:R-:W2:Y:S01]  /*10650*/  MUFU.EX2 R36, R81 ;  /* 0x0000005100247308 */ /* 0x000ea20000000800 */
[C---:B-1----:R-:W-:Y:S01]  /*10660*/  FADD.FTZ R32, R28.reuse, R21 ;  /* 0x000000151c207221 */ /* 0x042fe20000010000 */
[----:B------:R-:W-:-:S03]  /*10670*/  F2FP.BF16.F32.PACK_AB R125, R28, R125 ;  /* 0x0000007d1c7d723e */ /* 0x000fc600000010ff */
[----:B------:R-:W-:-:S03]  /*10680*/  FADD.FTZ R21, R127, R32 ;  /* 0x000000207f157221 */ /* 0x000fc60000010000 */
[----:B------:R-:W1:Y:S01]  /*10690*/  MUFU.EX2 R82, R82 ;  /* 0x0000005200527308 */ /* 0x000e620000000800 */
[C---:B0-----:R-:W-:Y:S01]  /*106a0*/  FADD.FTZ R21, R78.reuse, R21 ;  /* 0x000000154e157221 */ /* 0x041fe20000010000 */
[----:B------:R-:W-:-:S06]  /*106b0*/  F2FP.BF16.F32.PACK_AB R127, R78, R127 ;  /* 0x0000007f4e7f723e */ /* 0x000fcc00000010ff */
[----:B------:R-:W0:Y:S01]  /*106c0*/  MUFU.EX2 R40, R83 ;  /* 0x0000005300287308 */ /* 0x000e220000000800 */
[----:B--2---:R-:W-:-:S07]  /*106d0*/  FADD.FTZ R21, R36, R21 ;  /* 0x0000001524157221 */ /* 0x004fce0000010000 */
[----:B------:R-:W2:Y:S01]  /*106e0*/  MUFU.EX2 R57, R57 ;  /* 0x0000003900397308 */ /* 0x000ea20000000800 */
[C---:B-1----:R-:W-:Y:S01]  /*106f0*/  FADD.FTZ R21, R82.reuse, R21 ;  /* 0x0000001552157221 */ /* 0x042fe20000010000 */
[----:B------:R-:W-:-:S03]  /*10700*/  F2FP.BF16.F32.PACK_AB R121, R82, R36 ;  /* 0x000000245279723e */ /* 0x000fc600000010ff */
[----:B0-----:R-:W-:-:S04]  /*10710*/  FADD.FTZ R21, R40, R21 ;  /* 0x0000001528157221 */ /* 0x001fc80000010000 */
[C---:B--2---:R-:W-:Y:S01]  /*10720*/  FADD.FTZ R3, R57.reuse, R21 ;  /* 0x0000001539037221 */ /* 0x044fe20000010000 */
[----:B------:R-:W-:Y:S01]  /*10730*/  F2FP.BF16.F32.PACK_AB R123, R57, R40 ;  /* 0x00000028397b723e */ /* 0x000fe200000010ff */
[----:B------:R-:W-:Y:S06]  /*10740*/  @P2 BRA `(.L_x_11719) ;  /* 0xffffffc800402947 */ /* 0x000fec000383ffff */
[----:B------:R-:W-:Y:S02]  /*10750*/  IMAD.MOV.U32 R15, RZ, RZ, R25 ;  /* 0x000000ffff0f7224 */ /* 0x000fe400078e0019 */
[----:B------:R-:W-:Y:S02]  /*10760*/  IMAD.MOV.U32 R14, RZ, RZ, R24 ;  /* 0x000000ffff0e7224 */ /* 0x000fe400078e0018 */
[----:B------:R-:W-:Y:S02]  /*10770*/  IMAD.MOV.U32 R16, RZ, RZ, R152 ;  /* 0x000000ffff107224 */ /* 0x000fe400078e0098 */
[----:B------:R-:W-:-:S07]  /*10780*/  IMAD.MOV.U32 R19, RZ, RZ, R153 ;  /* 0x000000ffff137224 */ /* 0x000fce00078e0099 */
.L_x_11701:
        /* <DEDUP_REMOVED lines=20> */
.L_x_11722:
[----:B------:R-:W-:-:S13]  /*108d0*/  ISETP.NE.AND P2, PT, R26, 0x1, PT ;  /* 0x000000011a00780c */ /* 0x000fda0003f45270 */
[----:B------:R-:W0:Y:S02]  /*108e0*/  @P2 LDC.64 R24, c[0x0][0x9e8] ;  /* 0x00027a00ff182b82 */ /* 0x000e240000000a00 */
[----:B0-----:R-:W-:-:S05]  /*108f0*/  @P2 IMAD.HI.U32 R24, R5, R24, RZ ;  /* 0x0000001805182227 */ /* 0x001fca00078e00ff */
[----:B------:R-:W-:-:S07]  /*10900*/  @P2 SHF.R.U32.HI R5, RZ, R25, R24 ;  /* 0x00000019ff052219 */ /* 0x000fce0000011618 */
.L_x_11723:
[----:B------:R-:W-:Y:S05]  /*10910*/  BSYNC B0 ;  /* 0x0000000000007941 */ /* 0x000fea0003800000 */
.L_x_11721:
[----:B------:R-:W-:-:S05]  /*10920*/  IMAD R5, R5, R26, RZ ;  /* 0x0000001a05057224 */ /* 0x000fca00078e02ff */
[----:B------:R-:W-:-:S07]  /*10930*/  VIMNMX R20, R20, R5, !PT ;  /* 0x0000000514147248 */ /* 0x000fce0007fe0100 */
.L_x_11720:
[----:B------:R-:W2:Y:S01]  /*10940*/  LDL R21, [R1+0x18] ;  /* 0x0000180001157983 */ /* 0x000ea20000100800 */
[----:B------:R-:W-:-:S05]  /*10950*/  VIADD R20, R20, 0x7f ;  /* 0x0000007f14147836 */ /* 0x000fca0000000000 */
[----:B------:R-:W-:-:S04]  /*10960*/  SHF.R.S32.HI R5, RZ, 0x1f, R20 ;  /* 0x0000001fff057819 */ /* 0x000fc80000011414 */
[----:B------:R-:W-:-:S04]  /*10970*/  LEA.HI R5, R5, R20, RZ, 0x7 ;  /* 0x0000001405057211 */ /* 0x000fc800078f38ff */
[----:B------:R-:W-:-:S04]  /*10980*/  SHF.R.S32.HI R5, RZ, 0x7, R5 ;  /* 0x00000007ff057819 */ /* 0x000fc80000011405 */
[----:B--2---:R-:W-:-:S04]  /*10990*/  VIMNMX R21, R21, R5, !PT ;  /* 0x0000000515157248 */ /* 0x004fc80007fe0100 */
[----:B------:R-:W-:Y:S01]  /*109a0*/  ISETP.GE.AND P2, PT, R0, R21, PT ;  /* 0x000000150000720c */ /* 0x000fe20003f46270 */
[----:B------:R0:W-:-:S12]  /*109b0*/  STL [R1+0x4], R21 ;  /* 0x0000041501007387 */ /* 0x0001d80000100800 */
[----:B0-----:R-:W-:Y:S05]  /*109c0*/  @!P2 BRA `(.L_x_11724) ;  /* 0x0000002400c0a947 */ /* 0x001fea0003800000 */
[----:B------:R-:W-:Y:S02]  /*109d0*/  IMAD.MOV.U32 R23, RZ, RZ, R15 ;  /* 0x000000ffff177224 */ /* 0x000fe400078e000f */
[----:B------:R-:W-:Y:S02]  /*109e0*/  IMAD.MOV.U32 R5, RZ, RZ, R14 ;  /* 0x000000ffff057224 */ /* 0x000fe400078e000e */
[----:B------:R-:W-:Y:S02]  /*109f0*/  IMAD.MOV.U32 R20, RZ, RZ, R19 ;  /* 0x000000ffff147224 */ /* 0x000fe400078e0013 */
[----:B------:R-:W-:-:S07]  /*10a00*/  IMAD.MOV.U32 R152, RZ, RZ, R16 ;  /* 0x000000ffff987224 */ /* 0x000fce00078e0010 */
.L_x_11734:
        /* <DEDUP_REMOVED lines=11> */
.L_x_11726:
[----:B------:R-:W-:Y:S01]  /*10ac0*/  IMAD R14, R16, 0x8, R2 ;  /* 0x00000008100e7824 */ /* 0x000fe200078e0202 */
[----:B------:R-:W-:-:S04]  /*10ad0*/  SHF.L.U32 R15, R19, 0x1f, RZ ;  /* 0x0000001f130f7819 */ /* 0x000fc800000006ff */
[----:B------:R0:W1:Y:S01]  /*10ae0*/  SYNCS.PHASECHK.TRANS64.TRYWAIT P3, [R14+URZ+0x16830], R15 ;  /* 0x0168300f0e0075a7 */ /* 0x000062000806017f */
[----:B------:R-:W-:Y:S05]  /*10af0*/  @!P0 BRA `(.L_x_11727) ;  /* 0x0000000000048947 */ /* 0x000fea0003800000 */
[----:B------:R-:W-:Y:S01]  /*10b00*/  BPT.TRAP 0x1 ;  /* 0x000000040000795c */ /* 0x000fe20000300000 */
.L_x_11727:
[----:B------:R-:W-:Y:S04]  /*10b10*/  BSSY B0, `(.L_x_11725) ;  /* 0x0000004000007945 */ /* 0x000fe80003800000 */
[----:B-1----:R-:W-:Y:S05]  /*10b20*/  @P3 BRA `(.L_x_11728) ;  /* 0x0000000000083947 */ /* 0x002fea0003800000 */
[----:B------:R-:W1:Y:S02]  /*10b30*/  SYNCS.PHASECHK.TRANS64.TRYWAIT P3, [R14+URZ+0x16830], R15 ;  /* 0x0168300f0e0075a7 */ /* 0x000e64000806017f */
[----:B-1----:R-:W-:Y:S05]  /*10b40*/  @!P3 BRA `(.L_x_11729) ;  /* 0x000000e000e4b947 */ /* 0x002fea0003800000 */
.L_x_11728:
[----:B------:R-:W-:Y:S05]  /*10b50*/  BSYNC B0 ;  /* 0x0000000000007941 */ /* 0x000fea0003800000 */
.L_x_11725:
[----:B01----:R-:W2:Y:S01]  /*10b60*/  LDL R14, [R1+0xc] ;  /* 0x00000c00010e7983 */ /* 0x003ea20000100800 */
[----:B------:R-:W0:Y:S01]  /*10b70*/  S2R R21, SR_TID.X ;  /* 0x0000000000157919 */ /* 0x000e220000002100 */
[----:B------:R-:W-:Y:S05]  /*10b80*/  WARPSYNC.ALL ;  /* 0x0000000000007948 */ /* 0x000fea0003800000 */
[----:B------:R-:W-:Y:S01]  /*10b90*/  IMAD.MOV.U32 R15, RZ, RZ, 0x40000040 ;  /* 0x40000040ff0f7424 */ /* 0x000fe200078e00ff */
[----:B0-----:R-:W-:-:S05]  /*10ba0*/  SHF.R.U32.HI R21, RZ, 0x7, R21 ;  /* 0x00000007ff157819 */ /* 0x001fca0000011615 */
[----:B------:R-:W-:Y:S01]  /*10bb0*/  VIADD R21, R21, 0x8 ;  /* 0x0000000815157836 */ /* 0x000fe20000000000 */
[----:B------:R-:W-:Y:S01]  /*10bc0*/  R2UR UR8, R6 ;  /* 0x00000000060872ca */ /* 0x000fe200000e0000 */
[----:B------:R-:W-:Y:S01]  /*10bd0*/  IMAD.MOV.U32 R25, RZ, RZ, 0x40000040 ;  /* 0x40000040ff197424 */ /* 0x000fe200078e00ff */
[----:B------:R-:W-:Y:S01]  /*10be0*/  R2UR UR9, R7 ;  /* 0x00000000070972ca */ /* 0x000fe200000e0000 */
[----:B------:R-:W-:Y:S01]  /*10bf0*/  IMAD.MOV.U32 R27, RZ, RZ, 0x40000040 ;  /* 0x40000040ff1b7424 */ /* 0x000fe200078e00ff */
[----:B------:R-:W-:Y:S02]  /*10c00*/  R2UR UR11, R15 ;  /* 0x000000000f0b72ca */ /* 0x000fe400000e0000 */
[----:B------:R-:W-:Y:S02]  /*10c10*/  R2UR UR15, R25 ;  /* 0x00000000190f72ca */ /* 0x000fe400000e0000 */
[----:B------:R-:W-:Y:S02]  /*10c20*/  R2UR UR19, R27 ;  /* 0x000000001b1372ca */ /* 0x000fe400000e0000 */
[----:B------:R-:W-:-:S02]  /*10c30*/  R2UR UR12, R12 ;  /* 0x000000000c0c72ca */ /* 0x000fc400000e0000 */
[----:B------:R-:W-:Y:S01]  /*10c40*/  R2UR UR13, R13 ;  /* 0x000000000d0d72ca */ /* 0x000fe200000e0000 */
[----:B------:R0:W-:Y:S01]  /*10c50*/  BAR.SYNC.DEFER_BLOCKING R21, 0x100 ;  /* 0x000400150000751d */ /* 0x0001e20000010000 */
[----:B------:R-:W-:Y:S02]  /*10c60*/  R2UR UR16, R10 ;  /* 0x000000000a1072ca */ /* 0x000fe400000e0000 */
[----:B------:R-:W-:Y:S01]  /*10c70*/  R2UR UR17, R11 ;  /* 0x000000000b1172ca */ /* 0x000fe200000e0000 */
[----:B--2---:R-:W-:-:S04]  /*10c80*/  IMAD R14, R16, 0x400, R14 ;  /* 0x00000400100e7824 */ /* 0x004fc800078e020e */
[C---:B------:R-:W-:Y:S01]  /*10c90*/  VIADD R24, R14.reuse, 0x2 ;  /* 0x000000020e187836 */ /* 0x040fe20000000000 */
[C---:B------:R-:W-:Y:S01]  /*10ca0*/  R2UR UR10, R14.reuse ;  /* 0x000000000e0a72ca */ /* 0x040fe200000e0000 */
[----:B------:R-:W-:-:S03]  /*10cb0*/  VIADD R26, R14, 0x4 ;  /* 0x000000040e1a7836 */ /* 0x000fc60000000000 */
[----:B------:R-:W-:Y:S02]  /*10cc0*/  R2UR UR14, R24 ;  /* 0x00000000180e72ca */ /* 0x000fe400000e0000 */
[----:B------:R-:W-:Y:S02]  /*10cd0*/  R2UR UR18, R26 ;  /* 0x000000001a1272ca */ /* 0x000fe400000e0000 */
[----:B------:R-:W-:-:S06]  /*10ce0*/  WARPGROUP.ARRIVE ;  /* 0x00000000000079c5 */ /* 0x000fcc0000000000 */
[----:B------:R-:W-:Y:S03]  /*10cf0*/  HGMMA.64x128x16.F32.BF16 R24, gdesc[UR8], RZ, !UPT, gsb0 ;  /* 0x01e00000081879f0 */ /* 0x000fe6000c0018ff */
[----:B------:R-:W-:Y:S02]  /*10d00*/  WARPGROUP.DEPBAR.LE gsb0, 0x0 ;  /* 0x00008000000079c5 */ /* 0x000fe40000010000 */
[----:B------:R-:W-:-:S07]  /*10d10*/  WARPGROUP.ARRIVE ;  /* 0x00000000000079c5 */ /* 0x000fce0000000000 */
        /* <DEDUP_REMOVED lines=16> */
.L_x_11731:
[----:B------:R-:W-:Y:S01]  /*10e20*/  SHF.L.U32 R14, R20, 0x1f, RZ ;  /* 0x0000001f140e7819 */ /* 0x000fe200000006ff */
[----:B------:R-:W-:-:S04]  /*10e30*/  IMAD R15, R152, 0x8, R2 ;  /* 0x00000008980f7824 */ /* 0x000fc800078e0202 */
[----:B------:R0:W1:Y:S01]  /*10e40*/  SYNCS.PHASECHK.TRANS64.TRYWAIT P2, [R15+URZ+0x16850], R14 ;  /* 0x0168500e0f0075a7 */ /* 0x000062000804017f */
[----:B------:R-:W-:Y:S05]  /*10e50*/  @!P0 BRA `(.L_x_11732) ;  /* 0x0000000000048947 */ /* 0x000fea0003800000 */
[----:B------:R-:W-:Y:S01]  /*10e60*/  BPT.TRAP 0x1 ;  /* 0x000000040000795c */ /* 0x000fe20000300000 */
.L_x_11732:
[----:B-1----:R-:W-:Y:S05]  /*10e70*/  @P2 BRA `(.L_x_11730) ;  /* 0x0000000000082947 */ /* 0x002fea0003800000 */
[----:B------:R-:W1:Y:S02]  /*10e80*/  SYNCS.PHASECHK.TRANS64.TRYWAIT P2, [R15+URZ+0x16850], R14 ;  /* 0x0168500e0f0075a7 */ /* 0x000e64000804017f */
[----:B-1----:R-:W-:Y:S05]  /*10e90*/  @!P2 BRA `(.L_x_11733) ;  /* 0x000000e00024a947 */ /* 0x002fea0003800000 */
.L_x_11730:
[----:B01----:R-:W-:Y:S01]  /*10ea0*/  VIADD R14, R2, 0x400 ;  /* 0x00000400020e7836 */ /* 0x003fe20000000000 */
[----:B------:R-:W-:Y:S05]  /*10eb0*/  WARPSYNC.ALL ;  /* 0x0000000000007948 */ /* 0x000fea0003800000 */
[----:B------:R-:W-:-:S04]  /*10ec0*/  SHF.R.U32.HI R14, RZ, 0x4, R14 ;  /* 0x00000004ff0e7819 */ /* 0x000fc8000001160e */
        /* <DEDUP_REMOVED lines=21> */
[----:B------:R-:W-:Y:S01]  /*11020*/  HGMMA.64x64x16.F32.BF16 R88, R148, gdesc[UR8].tnspB, R88, gsb0 ;  /* 0x40e0000894587df0 */ /* 0x000fe20008001858 */
        /* <DEDUP_REMOVED lines=11> */
[----:B------:R-:W-:Y:S01]  /*110e0*/  UMOV UR41, UR6 ;  /* 0x0000000600297c82 */ /* 0x000fe20008000000 */
[----:B------:R-:W-:Y:S01]  /*110f0*/  MUFU.TANH R26, R26 ;  /* 0x0000001a001a7308 */ /* 0x000fe20000002400 */
[----:B------:R-:W-:Y:S01]  /*11100*/  FMUL.FTZ R73, R79, UR27 ;  /* 0x0000001b4f497c20 */ /* 0x000fe20008410000 */
[----:B------:R-:W-:Y:S01]  /*11110*/  FMUL.FTZ R63, R63, UR27 ;  /* 0x0000001b3f3f7c20 */ /* 0x000fe20008410000 */
[----:B------:R-:W-:Y:S01]  /*11120*/  FMUL.FTZ R66, R66, UR27 ;  /* 0x0000001b42427c20 */ /* 0x000fe20008410000 */
[----:B------:R-:W-:Y:S01]  /*11130*/  FMUL.FTZ R67, R67, UR27 ;  /* 0x0000001b43437c20 */ /* 0x000fe20008410000 */
[----:B------:R-:W0:Y:S03]  /*11140*/  S2R R81, SR_TID.X ;  /* 0x0000000000517919 */ /* 0x000e260000002100 */
[----:B------:R-:W-:Y:S08]  /*11150*/  MUFU.TANH R27, R27 ;  /* 0x0000001b001b7308 */ /* 0x000ff00000002400 */
[----:B------:R-:W-:Y:S08]  /*11160*/  MUFU.TANH R29, R29 ;  /* 0x0000001d001d7308 */ /* 0x000ff00000002400 */
[----:B------:R-:W-:Y:S08]  /*11170*/  MUFU.TANH R42, R42 ;  /* 0x0000002a002a7308 */ /* 0x000ff00000002400 */
[----:B------:R-:W-:Y:S01]  /*11180*/  MUFU.TANH R43, R43 ;  /* 0x0000002b002b7308 */ /* 0x000fe20000002400 */
[----:B0-----:R-:W-:-:S07]  /*11190*/  ISETP.GE.U32.AND P2, PT, R81, 0x180, PT ;  /* 0x000001805100780c */ /* 0x001fce0003f46070 */
        /* <DEDUP_REMOVED lines=23> */
[----:B------:R-:W-:Y:S01]  /*11310*/  SHF.R.U32.HI R80, RZ, 0x7, R81 ;  /* 0x00000007ff507819 */ /* 0x000fe20000011651 */
        /* <DEDUP_REMOVED lines=18> */
[----:B------:R-:W-:Y:S01]  /*11440*/  FMUL.FTZ R15, R24, UR27 ;  /* 0x0000001b180f7c20 */ /* 0x000fe20008410000 */
[----:B------:R-:W-:Y:S01]  /*11450*/  FMUL.FTZ R24, R28, UR27 ;  /* 0x0000001b1c187c20 */ /* 0x000fe20008410000 */
[----:B------:R-:W-:Y:S01]  /*11460*/  R2UR UR10, R14 ;  /* 0x000000000e0a72ca */ /* 0x000fe200000e0000 */
        /* <DEDUP_REMOVED lines=15> */
[----:B------:R-:W-:-:S03]  /*11560*/  FMUL.FTZ R75, R83, UR27 ;  /* 0x0000001b534b7c20 */ /* 0x000fc60008410000 */
[----:B------:R-:W1:Y:S08]  /*11570*/  MUFU.TANH R24, R24 ;  /* 0x0000001800187308 */ /* 0x000e700000002400 */
[----:B------:R-:W2:Y:S01]  /*11580*/  MUFU.TANH R28, R28 ;  /* 0x0000001c001c7308 */ /* 0x000ea20000002400 */
[----:B0-----:R-:W-:-:S04]  /*11590*/  FMNMX.FTZ R14, R15, R5, !PT ;  /* 0x000000050f0e7209 */ /* 0x001fc80007810000 */
[----:B------:R-:W-:-:S03]  /*115a0*/  FMNMX.FTZ R14, R21, R14, !PT ;  /* 0x0000000e150e7209 */ /* 0x000fc60007810000 */
[----:B------:R-:W0:Y:S01]  /*115b0*/  MUFU.TANH R36, R36 ;  /* 0x0000002400247308 */ /* 0x000e220000002400 */
[----:B-1----:R-:W-:-:S04]  /*115c0*/  FMNMX.FTZ R14, R24, R14, !PT ;  /* 0x0000000e180e7209 */ /* 0x002fc80007810000 */
[----:B------:R-:W-:-:S03]  /*115d0*/  FMNMX.FTZ R14, R25, R14, !PT ;  /* 0x0000000e190e7209 */ /* 0x000fc60007810000 */
[----:B------:R-:W-:Y:S01]  /*115e0*/  MUFU.TANH R46, R46 ;  /* 0x0000002e002e7308 */ /* 0x000fe20000002400 */
[----:B------:R-:W-:-:S04]  /*115f0*/  FMNMX.FTZ R14, R26, R14, !PT ;  /* 0x0000000e1a0e7209 */ /* 0x000fc80007810000 */
[----:B------:R-:W-:-:S03]  /*11600*/  FMNMX.FTZ R14, R27, R14, !PT ;  /* 0x0000000e1b0e7209 */ /* 0x000fc60007810000 */
[----:B------:R-:W-:Y:S01]  /*11610*/  MUFU.TANH R54, R54 ;  /* 0x0000003600367308 */ /* 0x000fe20000002400 */
[----:B--2---:R-:W-:-:S04]  /*11620*/  FMNMX.FTZ R14, R28, R14, !PT ;  /* 0x0000000e1c0e7209 */ /* 0x004fc80007810000 */
[----:B------:R-:W-:-:S03]  /*11630*/  FMNMX.FTZ R14, R29, R14, !PT ;  /* 0x0000000e1d0e7209 */ /* 0x000fc60007810000 */
[----:B------:R-:W-:Y:S01]  /*11640*/  MUFU.TANH R55, R55 ;  /* 0x0000003700377308 */ /* 0x000fe20000002400 */
[----:B------:R-:W-:-:S04]  /*11650*/  FMNMX.FTZ R14, R30, R14, !PT ;  /* 0x0000000e1e0e7209 */ /* 0x000fc80007810000 */
[----:B------:R-:W-:-:S03]  /*11660*/  FMNMX.FTZ R14, R31, R14, !PT ;  /* 0x0000000e1f0e7209 */ /* 0x000fc60007810000 */
[----:B------:R-:W-:Y:S01]  /*11670*/  MUFU.TANH R56, R56 ;  /* 0x0000003800387308 */ /* 0x000fe20000002400 */
[----:B------:R-:W-:-:S04]  /*11680*/  FMNMX.FTZ R14, R34, R14, !PT ;  /* 0x0000000e220e7209 */ /* 0x000fc80007810000 */
[----:B0-----:R-:W-:Y:S01]  /*11690*/  FMNMX.FTZ R14, R36, R14, !PT ;  /* 0x0000000e240e7209 */ /* 0x001fe20007810000 */
        /* <DEDUP_REMOVED lines=10> */
[----:B------:R-:W-:-:S06]  /*11740*/  WARPGROUP.ARRIVE ;  /* 0x00000000000079c5 */ /* 0x000fcc0000000000 */
[----:B------:R-:W1:Y:S01]  /*11750*/  MUFU.TANH R48, R48 ;  /* 0x0000003000307308 */ /* 0x000e620000002400 */
[----:B------:R-:W-:Y:S07]  /*11760*/  HGMMA.64x64x16.F32.BF16 R88, R136, gdesc[UR8].tnspB, R88, gsb0 ;  /* 0x40e0000888587df0 */ /* 0x000fee0008001858 */
[----:B------:R-:W2:Y:S01]  /*11770*/  MUFU.TANH R50, R50 ;  /* 0x0000003200327308 */ /* 0x000ea20000002400 */
[----:B0-----:R-:W-:-:S04]  /*11780*/  FMNMX.FTZ R14, R38, R14, !PT ;  /* 0x0000000e260e7209 */ /* 0x001fc80007810000 */
[----:B------:R-:W-:-:S03]  /*11790*/  FMNMX.FTZ R14, R40, R14, !PT ;  /* 0x0000000e280e7209 */ /* 0x000fc60007810000 */
[----:B------:R-:W0:Y:S01]  /*117a0*/  MUFU.TANH R57, R57 ;  /* 0x0000003900397308 */ /* 0x000e220000002400 */
[----:B------:R-:W-:-:S04]  /*117b0*/  FMNMX.FTZ R14, R42, R14, !PT ;  /* 0x0000000e2a0e7209 */ /* 0x000fc80007810000 */
[----:B------:R-:W-:-:S03]  /*117c0*/  FMNMX.FTZ R14, R43, R14, !PT ;  /* 0x0000000e2b0e7209 */ /* 0x000fc60007810000 */
[----:B------:R-:W3:Y:S01]  /*117d0*/  MUFU.TANH R60, R60 ;  /* 0x0000003c003c7308 */ /* 0x000ee20000002400 */
[----:B------:R-:W-:-:S04]  /*117e0*/  FMNMX.FTZ R14, R46, R14, !PT ;  /* 0x0000000e2e0e7209 */ /* 0x000fc80007810000 */
[----:B-1----:R-:W-:-:S03]  /*117f0*/  FMNMX.FTZ R14, R48, R14, !PT ;  /* 0x0000000e300e7209 */ /* 0x002fc60007810000 */
[----:B------:R-:W1:Y:S01]  /*11800*/  MUFU.TANH R65, R65 ;  /* 0x0000004100417308 */ /* 0x000e620000002400 */
[----:B--2---:R-:W-:-:S04]  /*11810*/  FMNMX.FTZ R14, R50, R14, !PT ;  /* 0x0000000e320e7209 */ /* 0x004fc80007810000 */
[----:B------:R-:W-:-:S03]  /*11820*/  FMNMX.FTZ R14, R51, R14, !PT ;  /* 0x0000000e330e7209 */ /* 0x000fc60007810000 */
[----:B------:R-:W2:Y:S01]  /*11830*/  MUFU.TANH R147, R147 ;  /* 0x0000009300937308 */ /* 0x000ea20000002400 */
[----:B------:R-:W-:-:S04]  /*11840*/  FMNMX.FTZ R14, R53, R14, !PT ;  /* 0x0000000e350e7209 */ /* 0x000fc80007810000 */
[----:B------:R-:W-:-:S03]  /*11850*/  FMNMX.FTZ R14, R54, R14, !PT ;  /* 0x0000000e360e7209 */ /* 0x000fc60007810000 */
[----:B------:R-:W4:Y:S01]  /*11860*/  MUFU.TANH R145, R145 ;  /* 0x0000009100917308 */ /* 0x000f220000002400 */
[----:B------:R-:W-:-:S04]  /*11870*/  FMNMX.FTZ R14, R55, R14, !PT ;  /* 0x0000000e370e7209 */ /* 0x000fc80007810000 */
[----:B------:R-:W-:-:S03]  /*11880*/  FMNMX.FTZ R14, R56, R14, !PT ;  /* 0x0000000e380e7209 */ /* 0x000fc60007810000 */
[----:B------:R-:W5:Y:S01]  /*11890*/  MUFU.TANH R143, R143 ;  /* 0x0000008f008f7308 */ /* 0x000f620000002400 */
[----:B0-----:R-:W-:-:S04]  /*118a0*/  FMNMX.FTZ R14, R57, R14, !PT ;  /* 0x0000000e390e7209 */ /* 0x001fc80007810000 */
[----:B------:R-:W-:-:S03]  /*118b0*/  FMNMX.FTZ R14, R58, R14, !PT ;  /* 0x0000000e3a0e7209 */ /* 0x000fc60007810000 */
[----:B------:R-:W0:Y:S01]  /*118c0*/  MUFU.TANH R141, R141 ;  /* 0x0000008d008d7308 */ /* 0x000e220000002400 */
[----:B------:R-:W-:-:S04]  /*118d0*/  FMNMX.FTZ R14, R59, R14, !PT ;  /* 0x0000000e3b0e7209 */ /* 0x000fc80007810000 */
[----:B---3--:R-:W-:-:S03]  /*118e0*/  FMNMX.FTZ R14, R60, R14, !PT ;  /* 0x0000000e3c0e7209 */ /* 0x008fc60007810000 */
[----:B------:R-:W3:Y:S01]  /*118f0*/  MUFU.TANH R32, R32 ;  /* 0x0000002000207308 */ /* 0x000ee20000002400 */
[----:B------:R-:W-:-:S04]  /*11900*/  FMNMX.FTZ R14, R61, R14, !PT ;  /* 0x0000000e3d0e7209 */ /* 0x000fc80007810000 */
[----:B------:R-:W-:Y:S01]  /*11910*/  FMNMX.FTZ R14, R62, R14, !PT ;  /* 0x0000000e3e0e7209 */ /* 0x000fe20007810000 */
[----:B------:R-:W-:-:S03]  /*11920*/  WARPGROUP.DEPBAR.LE gsb0, 0x0 ;  /* 0x00008000000079c5 */ /* 0x000fc60000010000 */
[----:B-1----:R-:W-:Y:S01]  /*11930*/  FMNMX.FTZ R14, R65, R14, !PT ;  /* 0x0000000e410e7209 */ /* 0x002fe20007810000 */
[----:B------:R-:W1:Y:S01]  /*11940*/  MUFU.TANH R33, R33 ;  /* 0x0000002100217308 */ /* 0x000e620000002400 */
[----:B------:R-:W-:Y:S02]  /*11950*/  WARPGROUP.ARRIVE ;  /* 0x00000000000079c5 */ /* 0x000fe40000000000 */
[----:B------:R-:W-:-:S05]  /*11960*/  FMNMX.FTZ R14, R64, R14, !PT ;  /* 0x0000000e400e7209 */ /* 0x000fca0007810000 */
[----:B------:R-:W2:Y:S01]  /*11970*/  SHFL.BFLY PT, R72, R14, 0x2, 0x1f ;  /* 0x0c401f000e487f89 */ /* 0x000ea200000e0000 */
[----:B------:R-:W1:Y:S08]  /*11980*/  MUFU.TANH R35, R35 ;  /* 0x0000002300237308 */ /* 0x000e700000002400 */
[----:B------:R-:W1:Y:S08]  /*11990*/  MUFU.TANH R37, R37 ;  /* 0x0000002500257308 */ /* 0x000e700000002400 */
[----:B------:R-:W1:Y:S01]  /*119a0*/  MUFU.TANH R39, R39 ;  /* 0x0000002700277308 */ /* 0x000e620000002400 */
[----:B--2---:R-:W-:-:S07]  /*119b0*/  FMNMX.FTZ R14, R14, R72, !PT ;  /* 0x000000480e0e7209 */ /* 0x004fce0007810000 */
[----:B------:R-:W2:Y:S01]  /*119c0*/  MUFU.TANH R41, R41 ;  /* 0x0000002900297308 */ /* 0x000ea20000002400 */
[----:B------:R-:W-:Y:S01]  /*119d0*/  FMUL.FTZ R72, R78, UR27 ;  /* 0x0000001b4e487c20 */ /* 0x000fe20008410000 */
[----:B------:R-:W4:Y:S06]  /*119e0*/  SHFL.BFLY PT, R77, R14, 0x1, 0x1f ;  /* 0x0c201f000e4d7f89 */ /* 0x000f2c00000e0000 */
[----:B------:R-:W2:Y:S08]  /*119f0*/  MUFU.TANH R44, R44 ;  /* 0x0000002c002c7308 */ /* 0x000eb00000002400 */
[----:B------:R-:W2:Y:S08]  /*11a00*/  MUFU.TANH R45, R45 ;  /* 0x0000002d002d7308 */ /* 0x000eb00000002400 */
[----:B------:R-:W2:Y:S01]  /*11a10*/  MUFU.TANH R47, R47 ;  /* 0x0000002f002f7308 */ /* 0x000ea20000002400 */
[----:B----4-:R-:W-:Y:S01]  /*11a20*/  FMNMX.FTZ R14, R14, R77, !PT ;  /* 0x0000004d0e0e7209 */ /* 0x010fe20007810000 */
[----:B------:R-:W-:-:S06]  /*11a30*/  FMUL.FTZ R77, R87, UR27 ;  /* 0x0000001b574d7c20 */ /* 0x000fcc0008410000 */
[----:B------:R-:W4:Y:S01]  /*11a40*/  MUFU.TANH R49, R49 ;  /* 0x0000003100317308 */ /* 0x000f220000002400 */
[C---:B------:R-:W-:Y:S01]  /*11a50*/  FMUL.FTZ R79, R14.reuse, UR41 ;  /* 0x000000290e4f7c20 */ /* 0x040fe20008410000 */
[----:B------:R-:W-:-:S03]  /*11a60*/  FADD.FTZ R5, -R14, R5 ;  /* 0x000000050e057221 */ /* 0x000fc60000010100 */
[--C-:B------:R-:W-:Y:S01]  /*11a70*/  FFMA.FTZ R148, R15, UR41, -R79.reuse ;  /* 0x000000290f947c23 */ /* 0x100fe2000801084f */
[----:B------:R-:W-:Y:S01]  /*11a80*/  FMNMX.FTZ R15, R154, R23, !PT ;  /* 0x000000179a0f7209 */ /* 0x000fe20007810000 */
[--C-:B------:R-:W-:Y:S01]  /*11a90*/  FFMA.FTZ R150, R24, UR41, -R79.reuse ;  /* 0x0000002918967c23 */ /* 0x100fe2000801084f */
[----:B------:R-:W4:Y:S01]  /*11aa0*/  MUFU.TANH R52, R52 ;  /* 0x0000003400347308 */ /* 0x000f220000002400 */
[--C-:B------:R-:W-:Y:S01]  /*11ab0*/  FFMA.FTZ R78, R25, UR41, -R79.reuse ;  /* 0x00000029194e7c23 */ /* 0x100fe2000801084f */
[----:B------:R-:W-:Y:S01]  /*11ac0*/  FMNMX.FTZ R15, R153, R15, !PT ;  /* 0x0000000f990f7209 */ /* 0x000fe20007810000 */
[----:B------:R-:W-:Y:S02]  /*11ad0*/  VIADD R24, R20, 0x200 ;  /* 0x0000020014187836 */ /* 0x000fe40000000000 */
[--C-:B------:R-:W-:Y:S01]  /*11ae0*/  FFMA.FTZ R144, R26, UR41, -R79.reuse ;  /* 0x000000291a907c23 */ /* 0x100fe2000801084f */
[----:B------:R-:W-:Y:S01]  /*11af0*/  IMAD.MOV.U32 R25, RZ, RZ, 0x40000040 ;  /* 0x40000040ff197424 */ /* 0x000fe200078e00ff */
[----:B------:R-:W-:Y:S01]  /*11b00*/  FMNMX.FTZ R15, R151, R15, !PT ;  /* 0x0000000f970f7209 */ /* 0x000fe20007810000 */
[--C-:B------:R-:W-:Y:S01]  /*11b10*/  FFMA.FTZ R26, R27, UR41, -R79.reuse ;  /* 0x000000291b1a7c23 */ /* 0x100fe2000801084f */
[----:B------:R-:W4:Y:S01]  /*11b20*/  MUFU.TANH R63, R63 ;  /* 0x0000003f003f7308 */ /* 0x000f220000002400 */
[----:B------:R-:W-:Y:S01]  /*11b30*/  R2UR UR10, R24 ;  /* 0x00000000180a72ca */ /* 0x000fe200000e0000 */
[--C-:B------:R-:W-:Y:S01]  /*11b40*/  FFMA.FTZ R27, R36, UR41, -R79.reuse ;  /* 0x00000029241b7c23 */ /* 0x100fe2000801084f */
[----:B------:R-:W-:Y:S01]  /*11b50*/  FMNMX.FTZ R15, R149, R15, !PT ;  /* 0x0000000f950f7209 */ /* 0x000fe20007810000 */
[--C-:B------:R-:W-:Y:S01]  /*11b60*/  FFMA.FTZ R36, R48, UR41, -R79.reuse ;  /* 0x0000002930247c23 */ /* 0x100fe2000801084f */
[----:B------:R-:W-:Y:S01]  /*11b70*/  R2UR UR11, R25 ;  /* 0x00000000190b72ca */ /* 0x000fe200000e0000 */
[----:B------:R-:W-:Y:S01]  /*11b80*/  IMAD.MOV.U32 R25, RZ, RZ, 0x40000040 ;  /* 0x40000040ff197424 */ /* 0x000fe200078e00ff */
[----:B------:R-:W-:Y:S01]  /*11b90*/  FMNMX.FTZ R15, R147, R15, !PT ;  /* 0x0000000f930f7209 */ /* 0x000fe20007810000 */
[----:B------:R-:W4:Y:S01]  /*11ba0*/  MUFU.TANH R66, R66 ;  /* 0x0000004200427308 */ /* 0x000f220000002400 */
[--C-:B------:R-:W-:Y:S01]  /*11bb0*/  FFMA.FTZ R146, R28, UR41, -R79.reuse ;  /* 0x000000291c927c23 */ /* 0x100fe2000801084f */
[--C-:B------:R-:W-:Y:S01]  /*11bc0*/  FFMA.FTZ R28, R29, UR41, -R79.reuse ;  /* 0x000000291d1c7c23 */ /* 0x100fe2000801084f */
[----:B------:R-:W-:Y:S01]  /*11bd0*/  FMNMX.FTZ R15, R145, R15, !PT ;  /* 0x0000000f910f7209 */ /* 0x000fe20007810000 */
[--C-:B------:R-:W-:Y:S01]  /*11be0*/  FFMA.FTZ R29, R31, UR41, -R79.reuse ;  /* 0x000000291f1d7c23 */ /* 0x100fe2000801084f */
[--C-:B------:R-:W-:Y:S01]  /*11bf0*/  FFMA.FTZ R31, R43, UR41, -R79.reuse ;  /* 0x000000292b1f7c23 */ /* 0x100fe2000801084f */
[--C-:B------:R-:W-:Y:S01]  /*11c00*/  FFMA.FTZ R43, R56, UR41, -R79.reuse ;  /* 0x00000029382b7c23 */ /* 0x100fe2000801084f */
[----:B-----5:R-:W-:Y:S01]  /*11c10*/  FMNMX.FTZ R15, R143, R15, !PT ;  /* 0x0000000f8f0f7209 */ /* 0x020fe20007810000 */
[----:B------:R-:W5:Y:S01]  /*11c20*/  MUFU.TANH R67, R67 ;  /* 0x0000004300437308 */ /* 0x000f620000002400 */
[----:B------:R-:W-:Y:S01]  /*11c30*/  FMUL.FTZ R5, R5, UR41 ;  /* 0x0000002905057c20 */ /* 0x000fe20008410000 */
[----:B------:R-:W-:Y:S01]  /*11c40*/  HGMMA.64x64x16.F32.BF16 R88, R132, gdesc[UR8].tnspB, R88, gsb0 ;  /* 0x40e0000884587df0 */ /* 0x000fe20008001858 */
[----:B0-----:R-:W-:Y:S01]  /*11c50*/  FMNMX.FTZ R15, R141, R15, !PT ;  /* 0x0000000f8d0f7209 */ /* 0x001fe20007810000 */
[--C-:B------:R-:W-:Y:S01]  /*11c60*/  FFMA.FTZ R21, R21, UR41, -R79.reuse ;  /* 0x0000002915157c23 */ /* 0x100fe2000801084f */
[----:B------:R-:W-:Y:S01]  /*11c70*/  R2UR UR11, R25 ;  /* 0x00000000190b72ca */ /* 0x000fe200000e0000 */
[----:B------:R-:W-:Y:S01]  /*11c80*/  IMAD.MOV.U32 R25, RZ, RZ, 0x40000040 ;  /* 0x40000040ff197424 */ /* 0x000fe200078e00ff */
[----:B---3--:R-:W-:Y:S01]  /*11c90*/  FMNMX.FTZ R15, R32, R15, !PT ;  /* 0x0000000f200f7209 */ /* 0x008fe20007810000 */
[----:B------:R-:W0:Y:S01]  /*11ca0*/  MUFU.TANH R68, R68 ;  /* 0x0000004400447308 */ /* 0x000e220000002400 */
[--C-:B------:R-:W-:Y:S01]  /*11cb0*/  FFMA.FTZ R142, R34, UR41, -R79.reuse ;  /* 0x00000029228e7c23 */ /* 0x100fe2000801084f */
[--C-:B------:R-:W-:Y:S01]  /*11cc0*/  FFMA.FTZ R140, R30, UR41, -R79.reuse ;  /* 0x000000291e8c7c23 */ /* 0x100fe2000801084f */
[----:B-1----:R-:W-:Y:S01]  /*11cd0*/  FMNMX.FTZ R15, R33, R15, !PT ;  /* 0x0000000f210f7209 */ /* 0x002fe20007810000 */
[--C-:B------:R-:W-:Y:S01]  /*11ce0*/  FFMA.FTZ R34, R53, UR41, -R79.reuse ;  /* 0x0000002935227c23 */ /* 0x100fe2000801084f */
[--C-:B------:R-:W-:Y:S01]  /*11cf0*/  FFMA.FTZ R30, R40, UR41, -R79.reuse ;  /* 0x00000029281e7c23 */ /* 0x100fe2000801084f */
[--C-:B------:R-:W-:Y:S01]  /*11d00*/  FFMA.FTZ R53, R61, UR41, -R79.reuse ;  /* 0x000000293d357c23 */ /* 0x100fe2000801084f */
[----:B------:R-:W-:Y:S01]  /*11d10*/  FMNMX.FTZ R15, R35, R15, !PT ;  /* 0x0000000f230f7209 */ /* 0x000fe20007810000 */
[----:B------:R-:W1:Y:S01]  /*11d20*/  MUFU.TANH R69, R69 ;  /* 0x0000004500457308 */ /* 0x000e620000002400 */
[--C-:B------:R-:W-:Y:S01]  /*11d30*/  FFMA.FTZ R40, R54, UR41, -R79.reuse ;  /* 0x0000002936287c23 */ /* 0x100fe2000801084f */
[--C-:B------:R-:W-:Y:S01]  /*11d40*/  FFMA.FTZ R136, R38, UR41, -R79.reuse ;  /* 0x0000002926887c23 */ /* 0x100fe2000801084f */
[----:B------:R-:W-:Y:S01]  /*11d50*/  FMNMX.FTZ R15, R37, R15, !PT ;  /* 0x0000000f250f7209 */ /* 0x000fe20007810000 */
[--C-:B------:R-:W-:Y:S01]  /*11d60*/  FFMA.FTZ R54, R62, UR41, -R79.reuse ;  /* 0x000000293e367c23 */ /* 0x100fe2000801084f */
[--C-:B------:R-:W-:Y:S01]  /*11d70*/  FFMA.FTZ R38, R51, UR41, -R79.reuse ;  /* 0x0000002933267c23 */ /* 0x100fe2000801084f */
[--C-:B------:R-:W-:Y:S01]  /*11d80*/  FFMA.FTZ R51, R60, UR41, -R79.reuse ;  /* 0x000000293c337c23 */ /* 0x100fe2000801084f */
[----:B------:R-:W-:Y:S01]  /*11d90*/  FMNMX.FTZ R15, R39, R15, !PT ;  /* 0x0000000f270f7209 */ /* 0x000fe20007810000 */
[----:B------:R-:W3:Y:S01]  /*11da0*/  MUFU.TANH R70, R70 ;  /* 0x0000004600467308 */ /* 0x000ee20000002400 */
[--C-:B------:R-:W-:Y:S01]  /*11db0*/  FFMA.FTZ R64, R64, UR41, -R79.reuse ;  /* 0x0000002940407c23 */ /* 0x100fe2000801084f */
[--C-:B------:R-:W-:Y:S01]  /*11dc0*/  FFMA.FTZ R138, R42, UR41, -R79.reuse ;  /* 0x000000292a8a7c23 */ /* 0x100fe2000801084f */
[----:B--2---:R-:W-:Y:S01]  /*11dd0*/  FMNMX.FTZ R15, R41, R15, !PT ;  /* 0x0000000f290f7209 */ /* 0x004fe20007810000 */
[--C-:B------:R-:W-:Y:S01]  /*11de0*/  FFMA.FTZ R42, R55, UR41, -R79.reuse ;  /* 0x00000029372a7c23 */ /* 0x100fe2000801084f */
[----:B------:R-:W-:-:S02]  /*11df0*/  FFMA.FTZ R55, R65, UR41, -R79 ;  /* 0x0000002941377c23 */ /* 0x000fc4000801084f */
[----:B------:R-:W-:Y:S01]  /*11e00*/  FMNMX.FTZ R15, R44, R15, !PT ;  /* 0x0000000f2c0f7209 */ /* 0x000fe20007810000 */
[----:B------:R-:W2:Y:S03]  /*11e10*/  MUFU.TANH R71, R71 ;  /* 0x0000004700477308 */ /* 0x000ea60000002400 */
[----:B------:R-:W-:-:S04]  /*11e20*/  FMNMX.FTZ R15, R45, R15, !PT ;  /* 0x0000000f2d0f7209 */ /* 0x000fc80007810000 */
[----:B------:R-:W-:Y:S01]  /*11e30*/  FMNMX.FTZ R15, R47, R15, !PT ;  /* 0x0000000f2f0f7209 */ /* 0x000fe20007810000 */
[----:B------:R-:W2:Y:S03]  /*11e40*/  MUFU.TANH R72, R72 ;  /* 0x0000004800487308 */ /* 0x000ea60000002400 */
[----:B----4-:R-:W-:-:S04]  /*11e50*/  FMNMX.FTZ R15, R49, R15, !PT ;  /* 0x0000000f310f7209 */ /* 0x010fc80007810000 */
[----:B------:R-:W-:Y:S01]  /*11e60*/  FMNMX.FTZ R15, R52, R15, !PT ;  /* 0x0000000f340f7209 */ /* 0x000fe20007810000 */
[----:B------:R-:W4:Y:S03]  /*11e70*/  MUFU.TANH R73, R73 ;  /* 0x0000004900497308 */ /* 0x000f260000002400 */
[----:B------:R-:W-:-:S04]  /*11e80*/  FMNMX.FTZ R15, R63, R15, !PT ;  /* 0x0000000f3f0f7209 */ /* 0x000fc80007810000 */
[----:B------:R-:W-:Y:S01]  /*11e90*/  FMNMX.FTZ R15, R66, R15, !PT ;  /* 0x0000000f420f7209 */ /* 0x000fe20007810000 */
[----:B------:R-:W4:Y:S03]  /*11ea0*/  MUFU.TANH R74, R74 ;  /* 0x0000004a004a7308 */ /* 0x000f260000002400 */
[----:B-----5:R-:W-:-:S04]  /*11eb0*/  FMNMX.FTZ R15, R67, R15, !PT ;  /* 0x0000000f430f7209 */ /* 0x020fc80007810000 */
[----:B0-----:R-:W-:Y:S01]  /*11ec0*/  FMNMX.FTZ R15, R68, R15, !PT ;  /* 0x0000000f440f7209 */ /* 0x001fe20007810000 */
[----:B------:R-:W0:Y:S03]  /*11ed0*/  MUFU.TANH R75, R75 ;  /* 0x0000004b004b7308 */ /* 0x000e260000002400 */
[----:B-1----:R-:W-:-:S04]  /*11ee0*/  FMNMX.FTZ R15, R69, R15, !PT ;  /* 0x0000000f450f7209 */ /* 0x002fc80007810000 */
[----:B---3--:R-:W-:Y:S01]  /*11ef0*/  FMNMX.FTZ R24, R70, R15, !PT ;  /* 0x0000000f46187209 */ /* 0x008fe20007810000 */
[----:B------:R-:W1:Y:S03]  /*11f00*/  MUFU.TANH R76, R76 ;  /* 0x0000004c004c7308 */ /* 0x000e660000002400 */
[----:B--2---:R-:W-:-:S04]  /*11f10*/  FMNMX.FTZ R15, R71, R24, !PT ;  /* 0x00000018470f7209 */ /* 0x004fc80007810000 */
[----:B------:R-:W-:Y:S01]  /*11f20*/  FMNMX.FTZ R24, R72, R15, !PT ;  /* 0x0000000f48187209 */ /* 0x000fe20007810000 */
[----:B------:R-:W2:Y:S01]  /*11f30*/  MUFU.TANH R77, R77 ;  /* 0x0000004d004d7308 */ /* 0x000ea20000002400 */
[----:B------:R-:W-:Y:S02]  /*11f40*/  WARPGROUP.DEPBAR.LE gsb0, 0x0 ;  /* 0x00008000000079c5 */ /* 0x000fe40000010000 */
[----:B----4-:R-:W-:Y:S01]  /*11f50*/  FMNMX.FTZ R15, R73, R24, !PT ;  /* 0x00000018490f7209 */ /* 0x010fe20007810000 */
[----:B------:R-:W-:Y:S01]  /*11f60*/  WARPGROUP.ARRIVE ;  /* 0x00000000000079c5 */ /* 0x000fe20000000000 */
[--C-:B------:R-:W-:Y:S01]  /*11f70*/  FFMA.FTZ R132, R46, UR41, -R79.reuse ;  /* 0x000000292e847c23 */ /* 0x100fe2000801084f */
[--C-:B------:R-:W-:Y:S01]  /*11f80*/  FFMA.FTZ R46, R57, UR41, -R79.reuse ;  /* 0x00000029392e7c23 */ /* 0x100fe2000801084f */
[----:B------:R-:W-:Y:S01]  /*11f90*/  FMNMX.FTZ R24, R74, R15, !PT ;  /* 0x0000000f4a187209 */ /* 0x000fe20007810000 */
[--C-:B------:R-:W-:Y:S01]  /*11fa0*/  FFMA.FTZ R134, R50, UR41, -R79.reuse ;  /* 0x0000002932867c23 */ /* 0x100fe2000801084f */
[----:B------:R-:W-:Y:S01]  /*11fb0*/  FFMA.FTZ R50, R59, UR41, -R79 ;  /* 0x000000293b327c23 */ /* 0x000fe2000801084f */
[----:B------:R-:W-:Y:S01]  /*11fc0*/  MUFU.EX2 R5, R5 ;  /* 0x0000000500057308 */ /* 0x000fe20000000800 */
[----:B0-----:R-:W-:-:S04]  /*11fd0*/  FMNMX.FTZ R15, R75, R24, !PT ;  /* 0x000000184b0f7209 */ /* 0x001fc80007810000 */
[----:B-1----:R-:W-:-:S03]  /*11fe0*/  FMNMX.FTZ R24, R76, R15, !PT ;  /* 0x0000000f4c187209 */ /* 0x002fc60007810000 */
[----:B------:R-:W0:Y:S01]  /*11ff0*/  MUFU.EX2 R148, R148 ;  /* 0x0000009400947308 */ /* 0x000e220000000800 */
[----:B--2---:R-:W-:Y:S01]  /*12000*/  FMNMX.FTZ R15, R77, R24, !PT ;  /* 0x000000184d0f7209 */ /* 0x004fe20007810000 */
[----:B------:R-:W-:-:S04]  /*12010*/  VIADD R24, R20, 0x280 ;  /* 0x0000028014187836 */ /* 0x000fc80000000000 */
[----:B------:R-:W1:Y:S01]  /*12020*/  SHFL.BFLY PT, R48, R15, 0x2, 0x1f ;  /* 0x0c401f000f307f89 */ /* 0x000e6200000e0000 */
[----:B------:R-:W-:Y:S01]  /*12030*/  R2UR UR10, R24 ;  /* 0x00000000180a72ca */ /* 0x000fe200000e0000 */
[----:B------:R-:W-:Y:S08]  /*12040*/  MUFU.EX2 R21, R21 ;  /* 0x0000001500157308 */ /* 0x000ff00000000800 */
[----:B------:R-:W-:Y:S04]  /*12050*/  MUFU.EX2 R150, R150 ;  /* 0x0000009600967308 */ /* 0x000fe80000000800 */
[----:B------:R-:W-:Y:S01]  /*12060*/  HGMMA.64x64x16.F32.BF16 R88, R128, gdesc[UR8].tnspB, R88, gsb0 ;  /* 0x40e0000880587df0 */ /* 0x000fe20008001858 */
[----:B------:R-:W-:Y:S01]  /*12070*/  R2UR UR11, R25 ;  /* 0x00000000190b72ca */ /* 0x000fe200000e0000 */
[----:B------:R-:W-:-:S02]  /*12080*/  IMAD.MOV.U32 R25, RZ, RZ, 0x40000040 ;  /* 0x40000040ff197424 */ /* 0x000fc400078e00ff */
[----:B------:R-:W-:Y:S01]  /*12090*/  MUFU.EX2 R78, R78 ;  /* 0x0000004e004e7308 */ /* 0x000fe20000000800 */
[----:B-1----:R-:W-:Y:S01]  /*120a0*/  FMNMX.FTZ R15, R15, R48, !PT ;  /* 0x000000300f0f7209 */ /* 0x002fe20007810000 */
[----:B------:R-:W-:-:S06]  /*120b0*/  FFMA.FTZ R48, R58, UR41, -R79 ;  /* 0x000000293a307c23 */ /* 0x000fcc000801084f */
[----:B------:R-:W-:Y:S01]  /*120c0*/  MUFU.EX2 R144, R144 ;  /* 0x0000009000907308 */ /* 0x000fe20000000800 */
[----:B------:R-:W1:Y:S01]  /*120d0*/  SHFL.BFLY PT, R24, R15, 0x1, 0x1f ;  /* 0x0c201f000f187f89 */ /* 0x000e6200000e0000 */
[----:B0-----:R-:W-:-:S06]  /*120e0*/  FFMA.FTZ R4, R5, R4, R148 ;  /* 0x0000000405047223 */ /* 0x001fcc0000010094 */
        /* <DEDUP_REMOVED lines=9> */
[----:B------:R-:W2:Y:S01]  /*12180*/  LDL R39, [R1+0x4] ;  /* 0x0000040001277983 */ /* 0x000ea20000100800 */
[----:B------:R-:W-:Y:S02]  /*12190*/  VIADD R24, R20, 0x300 ;  /* 0x0000030014187836 */ /* 0x000fe40000000000 */
[--C-:B------:R-:W-:Y:S01]  /*121a0*/  FFMA.FTZ R57, R154, UR41, -R58.reuse ;  /* 0x000000299a397c23 */ /* 0x100fe2000801083a */
[--C-:B------:R-:W-:Y:S01]  /*121b0*/  FFMA.FTZ R59, R153, UR41, -R58.reuse ;  /* 0x00000029993b7c23 */ /* 0x100fe2000801083a */
[----:B------:R-:W-:Y:S01]  /*121c0*/  FFMA.FTZ R151, R151, UR41, -R58 ;  /* 0x0000002997977c23 */ /* 0x000fe2000801083a */
[----:B------:R-:W-:Y:S01]  /*121d0*/  MUFU.EX2 R56, R56 ;  /* 0x0000003800387308 */ /* 0x000fe20000000800 */
[----:B------:R-:W-:Y:S01]  /*121e0*/  R2UR UR10, R24 ;  /* 0x00000000180a72ca */ /* 0x000fe200000e0000 */
[----:B------:R-:W-:-:S02]  /*121f0*/  VIADD R24, R20, 0x380 ;  /* 0x0000038014187836 */ /* 0x000fc40000000000 */
        /* <DEDUP_REMOVED lines=11> */
[----:B------:R-:W-:Y:S01]  /*122b0*/  MUFU.EX2 R29, R29 ;  /* 0x0000001d001d7308 */ /* 0x000fe20000000800 */
[----:B------:R-:W-:Y:S02]  /*122c0*/  WARPGROUP.DEPBAR.LE gsb0, 0x0 ;  /* 0x00008000000079c5 */ /* 0x000fe40000010000 */
[----:B------:R-:W-:-:S05]  /*122d0*/  WARPGROUP.ARRIVE ;  /* 0x00000000000079c5 */ /* 0x000fca0000000000 */
[----:B------:R-:W1:Y:S01]  /*122e0*/  MUFU.EX2 R59, R59 ;  /* 0x0000003b003b7308 */ /* 0x000e620000000800 */
[--C-:B------:R-:W-:Y:S01]  /*122f0*/  FFMA.FTZ R135, R52, UR41, -R58.reuse ;  /* 0x0000002934877c23 */ /* 0x100fe2000801083a */
[----:B------:R-:W-:-:S06]  /*12300*/  FFMA.FTZ R133, R47, UR41, -R58 ;  /* 0x000000292f857c23 */ /* 0x000fcc000801083a */
[----:B------:R-:W3:Y:S01]  /*12310*/  MUFU.EX2 R151, R151 ;  /* 0x0000009700977308 */ /* 0x000ee20000000800 */
[----:B------:R-:W-:Y:S01]  /*12320*/  HGMMA.64x64x16.F32.BF16 R88, R124, gdesc[UR8].tnspB, R88, gsb0 ;  /* 0x40e000087c587df0 */ /* 0x000fe20008001858 */
[----:B------:R-:W-:Y:S01]  /*12330*/  R2UR UR10, R24 ;  /* 0x00000000180a72ca */ /* 0x000fe200000e0000 */
[----:B------:R-:W-:Y:S01]  /*12340*/  @!P1 IMAD R24, R16, 0x8, R2 ;  /* 0x0000000810189824 */ /* 0x000fe200078e0202 */
[----:B------:R-:W-:Y:S01]  /*12350*/  R2UR UR11, R25 ;  /* 0x00000000190b72ca */ /* 0x000fe200000e0000 */
[----:B------:R-:W-:Y:S02]  /*12360*/  VIADD R25, R80, 0x9 ;  /* 0x0000000950197836 */ /* 0x000fe40000000000 */
[--C-:B------:R-:W-:Y:S01]  /*12370*/  FFMA.FTZ R20, R45, UR41, -R58.reuse ;  /* 0x000000292d147c23 */ /* 0x100fe2000801083a */
[----:B------:R-:W-:Y:S01]  /*12380*/  @!P1 VIADD R24, R24, 0x16840 ;  /* 0x0001684018189836 */ /* 0x000fe20000000000 */
[----:B------:R-:W4:Y:S01]  /*12390*/  MUFU.EX2 R61, R61 ;  /* 0x0000003d003d7308 */ /* 0x000f220000000800 */
[----:B0-----:R-:W-:Y:S01]  /*123a0*/  FFMA.FTZ R44, R56, R3, R57 ;  /* 0x00000003382c7223 */ /* 0x001fe20000010039 */
[----:B------:R-:W-:Y:S01]  /*123b0*/  SEL R37, R25, 0x9, !P2 ;  /* 0x0000000919257807 */ /* 0x000fe20005000000 */
[----:B------:R-:W-:-:S05]  /*123c0*/  FFMA.FTZ R35, R41, UR41, -R58 ;  /* 0x0000002929237c23 */ /* 0x000fca000801083a */
[----:B------:R-:W0:Y:S08]  /*123d0*/  MUFU.EX2 R60, R60 ;  /* 0x0000003c003c7308 */ /* 0x000e300000000800 */
        /* <DEDUP_REMOVED lines=8> */
[----:B------:R-:W-:Y:S01]  /*12460*/  WARPGROUP.ARRIVE ;  /* 0x00000000000079c5 */ /* 0x000fe20000000000 */
[----:B------:R-:W-:Y:S01]  /*12470*/  @!P1 PRMT R25, RZ, 0x654, R24 ;  /* 0x00000654ff199816 */ /* 0x000fe20000000018 */
[----:B------:R-:W-:Y:S01]  /*12480*/  FADD.FTZ R3, R21, R4 ;  /* 0x0000000415037221 */ /* 0x000fe20000010000 */
[----:B-1----:R-:W-:Y:S02]  /*12490*/  FADD.FTZ R44, R59, R44 ;  /* 0x0000002c3b2c7221 */ /* 0x002fe40000010000 */
[----:B------:R-:W1:Y:S01]  /*124a0*/  MUFU.EX2 R27, R27 ;  /* 0x0000001b001b7308 */ /* 0x000e620000000800 */
[----:B------:R-:W-:Y:S01]  /*124b0*/  HGMMA.64x64x16.F32.BF16 R88, R120, gdesc[UR8].tnspB, R88, gsb0 ;  /* 0x40e0000878587df0 */ /* 0x000fe20008001858 */
[----:B---3--:R-:W-:-:S06]  /*124c0*/  FADD.FTZ R44, R151, R44 ;  /* 0x0000002c972c7221 */ /* 0x008fcc0000010000 */
[----:B------:R-:W3:Y:S08]  /*124d0*/  MUFU.EX2 R33, R33 ;  /* 0x0000002100217308 */ /* 0x000ef00000000800 */
[----:B------:R-:W3:Y:S08]  /*124e0*/  MUFU.EX2 R136, R136 ;  /* 0x0000008800887308 */ /* 0x000ef00000000800 */
[----:B------:R1:W-:Y:S08]  /*124f0*/  MUFU.EX2 R23, R64 ;  /* 0x0000004000177308 */ /* 0x0003f00000000800 */
[----:B------:R-:W3:Y:S08]  /*12500*/  MUFU.EX2 R137, R137 ;  /* 0x0000008900897308 */ /* 0x000ef00000000800 */
[----:B------:R-:W3:Y:S08]  /*12510*/  MUFU.EX2 R30, R30 ;  /* 0x0000001e001e7308 */ /* 0x000ef00000000800 */
[----:B------:R-:W3:Y:S08]  /*12520*/  MUFU.EX2 R35, R35 ;  /* 0x0000002300237308 */ /* 0x000ef00000000800 */
[----:B------:R-:W3:Y:S08]  /*12530*/  MUFU.EX2 R138, R138 ;  /* 0x0000008a008a7308 */ /* 0x000ef00000000800 */
[----:B------:R-:W3:Y:S01]  /*12540*/  MUFU.EX2 R139, R139 ;  /* 0x0000008b008b7308 */ /* 0x000ee20000000800 */
[----:B------:R-:W-:-:S07]  /*12550*/  FFMA.FTZ R49, R49, UR41, -R58 ;  /* 0x0000002931317c23 */ /* 0x000fce000801083a */
[----:B------:R-:W3:Y:S01]  /*12560*/  MUFU.EX2 R31, R31 ;  /* 0x0000001f001f7308 */ /* 0x000ee20000000800 */
[----:B------:R-:W-:Y:S02]  /*12570*/  WARPGROUP.DEPBAR.LE gsb0, 0x0 ;  /* 0x00008000000079c5 */ /* 0x000fe40000010000 */
[----:B------:R4:W-:Y:S06]  /*12580*/  BAR.ARV R37, 0x100 ;  /* 0x000400250000751d */ /* 0x0009ec0000002000 */
[----:B------:R0:W-:Y:S01]  /*12590*/  @!P1 SYNCS.ARRIVE.TRANS64.RED.A1T0 RZ, [R25+URZ], RZ ;  /* 0x000000ff19ff99a7 */ /* 0x0001e2000810043f */
[----:B------:R-:W3:Y:S01]  /*125a0*/  MUFU.EX2 R20, R20 ;  /* 0x0000001400147308 */ /* 0x000ee20000000800 */
[----:B0-----:R-:W-:-:S07]  /*125b0*/  @!P1 IMAD R25, R152, 0x8, R2 ;  /* 0x0000000898199824 */ /* 0x001fce00078e0202 */
[----:B------:R-:W0:Y:S01]  /*125c0*/  MUFU.EX2 R132, R132 ;  /* 0x0000008400847308 */ /* 0x000e220000000800 */
[----:B------:R-:W-:Y:S02]  /*125d0*/  @!P1 VIADD R4, R25, 0x16860 ;  /* 0x0001686019049836 */ /* 0x000fe40000000000 */
[----:B------:R-:W-:Y:S01]  /*125e0*/  FADD.FTZ R25, R150, R3 ;  /* 0x0000000396197221 */ /* 0x000fe20000010000 */
[----:B----4-:R-:W-:-:S03]  /*125f0*/  FADD.FTZ R37, R61, R44 ;  /* 0x0000002c3d257221 */ /* 0x010fc60000010000 */
[----:B------:R-:W-:Y:S01]  /*12600*/  FADD.FTZ R25, R78, R25 ;  /* 0x000000194e197221 */ /* 0x000fe20000010000 */
[----:B------:R-:W-:Y:S01]  /*12610*/  FADD.FTZ R44, R60, R37 ;  /* 0x000000253c2c7221 */ /* 0x000fe20000010000 */
[----:B------:R-:W4:Y:S02]  /*12620*/  MUFU.EX2 R133, R133 ;  /* 0x0000008500857308 */ /* 0x000f240000000800 */
[----:B------:R-:W-:Y:S01]  /*12630*/  FADD.FTZ R25, R144, R25 ;  /* 0x0000001990197221 */ /* 0x000fe20000010000 */
[----:B-----5:R-:W-:-:S03]  /*12640*/  FADD.FTZ R52, R145, R44 ;  /* 0x0000002c91347221 */ /* 0x020fc60000010000 */
[----:B------:R-:W-:Y:S01]  /*12650*/  FADD.FTZ R25, R26, R25 ;  /* 0x000000191a197221 */ /* 0x000fe20000010000 */
[----:B------:R-:W-:Y:S01]  /*12660*/  FADD.FTZ R37, R147, R52 ;  /* 0x0000003493257221 */ /* 0x000fe20000010000 */
[----:B------:R-:W5:Y:S02]  /*12670*/  MUFU.EX2 R36, R36 ;  /* 0x0000002400247308 */ /* 0x000f640000000800 */
[----:B------:R-:W-:Y:S01]  /*12680*/  FADD.FTZ R25, R146, R25 ;  /* 0x0000001992197221 */ /* 0x000fe20000010000 */
[----:B------:R-:W-:-:S03]  /*12690*/  FADD.FTZ R52, R62, R37 ;  /* 0x000000253e347221 */ /* 0x000fc60000010000 */
[----:B------:R-:W-:Y:S02]  /*126a0*/  FADD.FTZ R25, R28, R25 ;  /* 0x000000191c197221 */ /* 0x000fe40000010000 */
[----:B------:R-:W-:Y:S02]  /*126b0*/  MUFU.EX2 R134, R134 ;  /* 0x0000008600867308 */ /* 0x000fe40000000800 */
[----:B-1----:R-:W-:Y:S01]  /*126c0*/  FADD.FTZ R64, R140, R25 ;  /* 0x000000198c407221 */ /* 0x002fe20000010000 */
[----:B------:R-:W-:-:S03]  /*126d0*/  FADD.FTZ R25, R141, R52 ;  /* 0x000000348d197221 */ /* 0x000fc60000010000 */
[----:B------:R-:W-:Y:S01]  /*126e0*/  FADD.FTZ R37, R29, R64 ;  /* 0x000000401d257221 */ /* 0x000fe20000010000 */
[----:B------:R-:W-:Y:S01]  /*126f0*/  FADD.FTZ R52, R32, R25 ;  /* 0x0000001920347221 */ /* 0x000fe20000010000 */
[----:B------:R-:W-:Y:S02]  /*12700*/  MUFU.EX2 R38, R38 ;  /* 0x0000002600267308 */ /* 0x000fe40000000800 */
[----:B------:R-:W-:Y:S01]  /*12710*/  FADD.FTZ R64, R142, R37 ;  /* 0x000000258e407221 */ /* 0x000fe20000010000 */
[----:B------:R-:W-:-:S03]  /*12720*/  FADD.FTZ R52, R143, R52 ;  /* 0x000000348f347221 */ /* 0x000fc60000010000 */
[----:B------:R-:W-:Y:S01]  /*12730*/  FADD.FTZ R25, R27, R64 ;  /* 0x000000401b197221 */ /* 0x000fe20000010000 */
[----:B---3--:R-:W-:Y:S01]  /*12740*/  FADD.FTZ R52, R33, R52 ;  /* 0x0000003421347221 */ /* 0x008fe20000010000 */
[----:B------:R-:W-:Y:S02]  /*12750*/  MUFU.EX2 R34, R34 ;  /* 0x0000002200227308 */ /* 0x000fe40000000800 */
[----:B------:R-:W-:Y:S01]  /*12760*/  FADD.FTZ R25, R136, R25 ;  /* 0x0000001988197221 */ /* 0x000fe20000010000 */
[----:B------:R-:W-:Y:S01]  /*12770*/  FADD.FTZ R52, R137, R52 ;  /* 0x0000003489347221 */ /* 0x000fe20000010000 */
[----:B------:R-:W-:Y:S02]  /*12780*/  FFMA.FTZ R3, R63, UR41, -R58 ;  /* 0x000000293f037c23 */ /* 0x000fe4000801083a */
[----:B------:R-:W-:Y:S01]  /*12790*/  FADD.FTZ R25, R30, R25 ;  /* 0x000000191e197221 */ /* 0x000fe20000010000 */
[----:B------:R-:W-:Y:S01]  /*127a0*/  FADD.FTZ R52, R35, R52 ;  /* 0x0000003423347221 */ /* 0x000fe20000010000 */
[----:B------:R-:W1:Y:S01]  /*127b0*/  MUFU.EX2 R24, R49 ;  /* 0x0000003100187308 */ /* 0x000e620000000800 */
[----:B------:R-:W-:Y:S01]  /*127c0*/  F2FP.BF16.F32.PACK_AB R148, R21, R148 ;  /* 0x000000941594723e */ /* 0x000fe200000010ff */
[----:B------:R-:W-:Y:S01]  /*127d0*/  FADD.FTZ R64, R138, R25 ;  /* 0x000000198a407221 */ /* 0x000fe20000010000 */
[----:B------:R-:W-:Y:S01]  /*127e0*/  @!P1 PRMT R4, RZ, 0x654, R4 ;  /* 0x00000654ff049816 */ /* 0x000fe20000000004 */
[----:B------:R-:W-:Y:S01]  /*127f0*/  FADD.FTZ R21, R139, R52 ;  /* 0x000000348b157221 */ /* 0x000fe20000010000 */
[----:B------:R-:W-:-:S03]  /*12800*/  FFMA.FTZ R129, R66, UR41, -R58 ;  /* 0x0000002942817c23 */ /* 0x000fc6000801083a */
[----:B------:R-:W3:Y:S01]  /*12810*/  MUFU.EX2 R135, R135 ;  /* 0x0000008700877308 */ /* 0x000ee20000000800 */
[----:B------:R-:W-:Y:S01]  /*12820*/  FADD.FTZ R25, R31, R64 ;  /* 0x000000401f197221 */ /* 0x000fe20000010000 */
[----:B------:R0:W-:Y:S01]  /*12830*/  @!P1 SYNCS.ARRIVE.TRANS64.RED.A1T0 RZ, [R4+URZ], RZ ;  /* 0x000000ff04ff99a7 */ /* 0x0001e2000810043f */
[----:B------:R-:W-:-:S05]  /*12840*/  FADD.FTZ R52, R20, R21 ;  /* 0x0000001514347221 */ /* 0x000fca0000010000 */
[----:B------:R-:W2:Y:S01]  /*12850*/  MUFU.EX2 R3, R3 ;  /* 0x0000000300037308 */ /* 0x000ea20000000800 */
[----:B0-----:R-:W-:Y:S01]  /*12860*/  FFMA.FTZ R4, R67, UR41, -R58 ;  /* 0x0000002943047c23 */ /* 0x001fe2000801083a */
[----:B------:R-:W-:Y:S01]  /*12870*/  FADD.FTZ R25, R132, R25 ;  /* 0x0000001984197221 */ /* 0x000fe20000010000 */
[----:B----4-:R-:W-:Y:S01]  /*12880*/  FADD.FTZ R21, R133, R52 ;  /* 0x0000003485157221 */ /* 0x010fe20000010000 */
[----:B------:R-:W-:-:S04]  /*12890*/  FFMA.FTZ R131, R68, UR41, -R58 ;  /* 0x0000002944837c23 */ /* 0x000fc8000801083a */
[----:B------:R-:W0:Y:S01]  /*128a0*/  MUFU.EX2 R129, R129 ;  /* 0x0000008100817308 */ /* 0x000e220000000800 */
[----:B------:R-:W-:Y:S01]  /*128b0*/  F2FP.BF16.F32.PACK_AB R146, R28, R146 ;  /* 0x000000921c92723e */ /* 0x000fe200000010ff */
[----:B-----5:R-:W-:Y:S01]  /*128c0*/  FADD.FTZ R25, R36, R25 ;  /* 0x0000001924197221 */ /* 0x020fe20000010000 */
[----:B-1----:R-:W-:Y:S01]  /*128d0*/  FADD.FTZ R28, R24, R21 ;  /* 0x00000015181c7221 */ /* 0x002fe20000010000 */
[----:B------:R-:W-:-:S04]  /*128e0*/  FFMA.FTZ R44, R69, UR41, -R58 ;  /* 0x00000029452c7c23 */ /* 0x000fc8000801083a */
[----:B------:R-:W1:Y:S01]  /*128f0*/  MUFU.EX2 R40, R40 ;  /* 0x0000002800287308 */ /* 0x000e620000000800 */
[----:B------:R-:W-:Y:S01]  /*12900*/  FADD.FTZ R25, R134, R25 ;  /* 0x0000001986197221 */ /* 0x000fe20000010000 */
[----:B---3--:R-:W-:-:S06]  /*12910*/  FADD.FTZ R28, R135, R28 ;  /* 0x0000001c871c7221 */ /* 0x008fcc0000010000 */
[----:B------:R-:W3:Y:S01]  /*12920*/  MUFU.EX2 R4, R4 ;  /* 0x0000000400047308 */ /* 0x000ee20000000800 */
[----:B------:R-:W-:Y:S01]  /*12930*/  FFMA.FTZ R125, R70, UR41, -R58 ;  /* 0x00000029467d7c23 */ /* 0x000fe2000801083a */
[----:B------:R-:W-:-:S06]  /*12940*/  FADD.FTZ R25, R38, R25 ;  /* 0x0000001926197221 */ /* 0x000fcc0000010000 */
[----:B------:R-:W4:Y:S01]  /*12950*/  MUFU.EX2 R42, R42 ;  /* 0x0000002a002a7308 */ /* 0x000f220000000800 */
[----:B--2---:R-:W-:-:S07]  /*12960*/  FADD.FTZ R28, R3, R28 ;  /* 0x0000001c031c7221 */ /* 0x004fce0000010000 */
[----:B------:R-:W2:Y:S01]  /*12970*/  MUFU.EX2 R131, R131 ;  /* 0x0000008300837308 */ /* 0x000ea20000000800 */
[----:B------:R-:W-:Y:S01]  /*12980*/  FFMA.FTZ R71, R71, UR41, -R58 ;  /* 0x0000002947477c23 */ /* 0x000fe2000801083a */
[----:B------:R-:W-:-:S06]  /*12990*/  FADD.FTZ R25, R34, R25 ;  /* 0x0000001922197221 */ /* 0x000fcc0000010000 */
[----:B------:R-:W5:Y:S01]  /*129a0*/  MUFU.EX2 R43, R43 ;  /* 0x0000002b002b7308 */ /* 0x000f620000000800 */
[----:B0-----:R-:W-:Y:S01]  /*129b0*/  FADD.FTZ R21, R129, R28 ;  /* 0x0000001c81157221 */ /* 0x001fe20000010000 */
[----:B------:R-:W-:-:S06]  /*129c0*/  FFMA.FTZ R72, R72, UR41, -R58 ;  /* 0x0000002948487c23 */ /* 0x000fcc000801083a */
[----:B------:R-:W0:Y:S01]  /*129d0*/  MUFU.EX2 R44, R44 ;  /* 0x0000002c002c7308 */ /* 0x000e220000000800 */
[----:B------:R-:W-:Y:S01]  /*129e0*/  F2FP.BF16.F32.PACK_AB R144, R26, R144 ;  /* 0x000000901a90723e */ /* 0x000fe200000010ff */
[----:B-1----:R-:W-:-:S06]  /*129f0*/  FADD.FTZ R25, R40, R25 ;  /* 0x0000001928197221 */ /* 0x002fcc0000010000 */
[----:B------:R-:W1:Y:S01]  /*12a00*/  MUFU.EX2 R46, R46 ;  /* 0x0000002e002e7308 */ /* 0x000e620000000800 */
[----:B---3--:R-:W-:Y:S01]  /*12a10*/  FADD.FTZ R28, R4, R21 ;  /* 0x00000015041c7221 */ /* 0x008fe20000010000 */
[----:B------:R-:W-:-:S06]  /*12a20*/  FFMA.FTZ R73, R73, UR41, -R58 ;  /* 0x0000002949497c23 */ /* 0x000fcc000801083a */
[----:B------:R-:W3:Y:S01]  /*12a30*/  MUFU.EX2 R125, R125 ;  /* 0x0000007d007d7308 */ /* 0x000ee20000000800 */
[----:B------:R-:W-:Y:S01]  /*12a40*/  F2FP.BF16.F32.PACK_AB R136, R30, R136 ;  /* 0x000000881e88723e */ /* 0x000fe200000010ff */
[----:B----4-:R-:W-:-:S06]  /*12a50*/  FADD.FTZ R30, R42, R25 ;  /* 0x000000192a1e7221 */ /* 0x010fcc0000010000 */
[----:B------:R-:W4:Y:S01]  /*12a60*/  MUFU.EX2 R48, R48 ;  /* 0x0000003000307308 */ /* 0x000f220000000800 */
[----:B--2---:R-:W-:Y:S01]  /*12a70*/  FADD.FTZ R21, R131, R28 ;  /* 0x0000001c83157221 */ /* 0x004fe20000010000 */
[----:B------:R-:W-:-:S06]  /*12a80*/  FFMA.FTZ R74, R74, UR41, -R58 ;  /* 0x000000294a4a7c23 */ /* 0x000fcc000801083a */
[----:B------:R-:W2:Y:S01]  /*12a90*/  MUFU.EX2 R26, R71 ;  /* 0x00000047001a7308 */ /* 0x000ea20000000800 */
[----:B------:R-:W-:Y:S01]  /*12aa0*/  F2FP.BF16.F32.PACK_AB R139, R20, R139 ;  /* 0x0000008b148b723e */ /* 0x000fe200000010ff */
[----:B-----5:R-:W-:-:S06]  /*12ab0*/  FADD.FTZ R25, R43, R30 ;  /* 0x0000001e2b197221 */ /* 0x020fcc0000010000 */
[----:B------:R-:W5:Y:S01]  /*12ac0*/  MUFU.EX2 R50, R50 ;  /* 0x0000003200327308 */ /* 0x000f620000000800 */
[----:B0-----:R-:W-:Y:S01]  /*12ad0*/  FADD.FTZ R20, R44, R21 ;  /* 0x000000152c147221 */ /* 0x001fe20000010000 */
[----:B------:R-:W-:-:S06]  /*12ae0*/  FFMA.FTZ R75, R75, UR41, -R58 ;  /* 0x000000294b4b7c23 */ /* 0x000fcc000801083a */
[----:B------:R-:W0:Y:S01]  /*12af0*/  MUFU.EX2 R72, R72 ;  /* 0x0000004800487308 */ /* 0x000e220000000800 */
[----:B-1----:R-:W-:Y:S01]  /*12b00*/  FADD.FTZ R25, R46, R25 ;  /* 0x000000192e197221 */ /* 0x002fe20000010000 */
[----:B---3--:R-:W-:-:S06]  /*12b10*/  FADD.FTZ R21, R125, R20 ;  /* 0x000000147d157221 */ /* 0x008fcc0000010000 */
[----:B------:R-:W1:Y:S01]  /*12b20*/  MUFU.EX2 R51, R51 ;  /* 0x0000003300337308 */ /* 0x000e620000000800 */
[----:B------:R-:W-:-:S07]  /*12b30*/  FFMA.FTZ R76, R76, UR41, -R58 ;  /* 0x000000294c4c7c23 */ /* 0x000fce000801083a */
[----:B------:R-:W3:Y:S01]  /*12b40*/  MUFU.EX2 R73, R73 ;  /* 0x0000004900497308 */ /* 0x000ee20000000800 */
[----:B----4-:R-:W-:Y:S01]  /*12b50*/  FADD.FTZ R25, R48, R25 ;  /* 0x0000001930197221 */ /* 0x010fe20000010000 */
[----:B--2---:R-:W-:-:S06]  /*12b60*/  FADD.FTZ R21, R26, R21 ;  /* 0x000000151a157221 */ /* 0x004fcc0000010000 */
[----:B------:R-:W2:Y:S01]  /*12b70*/  MUFU.EX2 R53, R53 ;  /* 0x0000003500357308 */ /* 0x000ea20000000800 */
[----:B------:R-:W-:-:S07]  /*12b80*/  FFMA.FTZ R58, R77, UR41, -R58 ;  /* 0x000000294d3a7c23 */ /* 0x000fce000801083a */
[----:B------:R-:W4:Y:S01]  /*12b90*/  MUFU.EX2 R74, R74 ;  /* 0x0000004a004a7308 */ /* 0x000f220000000800 */
[----:B-----5:R-:W-:Y:S01]  /*12ba0*/  FADD.FTZ R20, R50, R25 ;  /* 0x0000001932147221 */ /* 0x020fe20000010000 */
[----:B------:R-:W-:-:S06]  /*12bb0*/  F2FP.BF16.F32.PACK_AB R129, R4, R129 ;  /* 0x000000810481723e */ /* 0x000fcc00000010ff */
[----:B------:R-:W5:Y:S01]  /*12bc0*/  MUFU.EX2 R54, R54 ;  /* 0x0000003600367308 */ /* 0x000f620000000800 */
[----:B0-----:R-:W-:-:S07]  /*12bd0*/  FADD.FTZ R4, R72, R21 ;  /* 0x0000001548047221 */ /* 0x001fce0000010000 */
[----:B------:R-:W0:Y:S01]  /*12be0*/  MUFU.EX2 R75, R75 ;  /* 0x0000004b004b7308 */ /* 0x000e220000000800 */
[----:B------:R-:W-:Y:S01]  /*12bf0*/  F2FP.BF16.F32.PACK_AB R135, R3, R135 ;  /* 0x000000870387723e */ /* 0x000fe200000010ff */
[----:B-1----:R-:W-:-:S06]  /*12c00*/  FADD.FTZ R20, R51, R20 ;  /* 0x0000001433147221 */ /* 0x002fcc0000010000 */
[----:B------:R-:W1:Y:S01]  /*12c10*/  MUFU.EX2 R55, R55 ;  /* 0x0000003700377308 */ /* 0x000e620000000800 */
[----:B---3--:R-:W-:Y:S01]  /*12c20*/  FADD.FTZ R3, R73, R4 ;  /* 0x0000000449037221 */ /* 0x008fe20000010000 */
[----:B------:R-:W-:-:S06]  /*12c30*/  ISETP.GT.AND P2, PT, R0, R39, PT ;  /* 0x000000270000720c */ /* 0x000fcc0003f44270 */
[----:B------:R-:W3:Y:S01]  /*12c40*/  MUFU.EX2 R76, R76 ;  /* 0x0000004c004c7308 */ /* 0x000ee20000000800 */
[----:B--2---:R-:W-:Y:S01]  /*12c50*/  FADD.FTZ R21, R53, R20 ;  /* 0x0000001435157221 */ /* 0x004fe20000010000 */
[----:B----4-:R-:W-:-:S06]  /*12c60*/  FADD.FTZ R3, R74, R3 ;  /* 0x000000034a037221 */ /* 0x010fcc0000010000 */
[----:B------:R-:W2:Y:S01]  /*12c70*/  MUFU.EX2 R58, R58 ;  /* 0x0000003a003a7308 */ /* 0x000ea20000000800 */
[----:B-----5:R-:W-:Y:S01]  /*12c80*/  FADD.FTZ R4, R54, R21 ;  /* 0x0000001536047221 */ /* 0x020fe20000010000 */
[----:B0-----:R-:W-:-:S03]  /*12c90*/  FADD.FTZ R3, R75, R3 ;  /* 0x000000034b037221 */ /* 0x001fc60000010000 */
[----:B-1----:R-:W-:Y:S01]  /*12ca0*/  FADD.FTZ R4, R55, R4 ;  /* 0x0000000437047221 */ /* 0x002fe20000010000 */
[C---:B------:R-:W-:Y:S01]  /*12cb0*/  F2FP.BF16.F32.PACK_AB R122, R23.reuse, R55 ;  /* 0x00000037177a723e */ /* 0x040fe200000010ff */
[----:B---3--:R-:W-:Y:S02]  /*12cc0*/  FADD.FTZ R3, R76, R3 ;  /* 0x000000034c037221 */ /* 0x008fe40000010000 */
        /* <DEDUP_REMOVED lines=18> */
[----:B--2---:R-:W-:Y:S01]  /*12df0*/  FADD.FTZ R3, R58, R3 ;  /* 0x000000033a037221 */ /* 0x004fe20000010000 */
[----:B------:R-:W-:Y:S01]  /*12e00*/  F2FP.BF16.F32.PACK_AB R149, R59, R57 ;  /* 0x000000393b95723e */ /* 0x000fe200000010ff */
[----:B------:R-:W-:Y:S01]  /*12e10*/  VIADD R0, R0, 0xffffffff ;  /* 0xffffffff00007836 */ /* 0x000fe20000000000 */
        /* <DEDUP_REMOVED lines=41> */
[----:B------:R-:W-:Y:S01]  /*130b0*/  F2FP.BF16.F32.PACK_AB R123, R58, R76 ;  /* 0x0000004c3a7b723e */ /* 0x000fe200000010ff */
[----:B------:R-:W-:Y:S06]  /*130c0*/  @P2 BRA `(.L_x_11734) ;  /* 0xffffffd800502947 */ /* 0x000fec000383ffff */
.L_x_11724:
        /* <DEDUP_REMOVED lines=13> */
[----:B------:R-:W-:-:S05]  /*131a0*/  LOP3.LUT R14, RZ, R153, RZ, 0x33, !PT ;  /* 0x00000099ff0e7212 */ /* 0x000fca00078e33ff */
[----:B------:R0:W-:Y:S04]  /*131b0*/  STL [R1+0x4], R14 ;  /* 0x0000040e01007387 */ /* 0x0001e80000100800 */
[----:B------:R0:W-:Y:S02]  /*131c0*/  STL [R1+0x8], R15 ;  /* 0x0000080f01007387 */ /* 0x0001e40000100800 */
.L_x_11753:
[----:B0-----:R-:W2:Y:S01]  /*131d0*/  LDL R14, [R1+0x10] ;  /* 0x00001000010e7983 */ /* 0x001ea20000100800 */
        /* <DEDUP_REMOVED lines=10> */
.L_x_11737:
[----:B------:R-:W-:Y:S01]  /*13280*/  IMAD R14, R16, 0x8, R2 ;  /* 0x00000008100e7824 */ /* 0x000fe200078e0202 */
[----:B------:R-:W-:-:S04]  /*13290*/  SHF.L.U32 R15, R19, 0x1f, RZ ;  /* 0x0000001f130f7819 */ /* 0x000fc800000006ff */
[----:B------:R0:W1:Y:S01]  /*132a0*/  SYNCS.PHASECHK.TRANS64.TRYWAIT P3, [R14+URZ+0x16830], R15 ;  /* 0x0168300f0e0075a7 */ /* 0x000062000806017f */
[----:B------:R-:W-:Y:S05]  /*132b0*/  @!P0 BRA `(.L_x_11738) ;  /* 0x0000000000048947 */ /* 0x000fea0003800000 */
[----:B------:R-:W-:Y:S01]  /*132c0*/  BPT.TRAP 0x1 ;  /* 0x000000040000795c */ /* 0x000fe20000300000 */
.L_x_11738:
[----:B------:R-:W-:Y:S04]  /*132d0*/  BSSY B0, `(.L_x_11736) ;  /* 0x0000004000007945 */ /* 0x000fe80003800000 */
[----:B-1----:R-:W-:Y:S05]  /*132e0*/  @P3 BRA `(.L_x_11739) ;  /* 0x0000000000083947 */ /* 0x002fea0003800000 */
[----:B------:R-:W1:Y:S02]  /*132f0*/  SYNCS.PHASECHK.TRANS64.TRYWAIT P3, [R14+URZ+0x16830], R15 ;  /* 0x0168300f0e0075a7 */ /* 0x000e64000806017f */
[----:B-1----:R-:W-:Y:S05]  /*13300*/  @!P3 BRA `(.L_x_11740) ;  /* 0x000000bc001cb947 */ /* 0x002fea0003800000 */
.L_x_11739:
[----:B------:R-:W-:Y:S05]  /*13310*/  BSYNC B0 ;  /* 0x0000000000007941 */ /* 0x000fea0003800000 */
.L_x_11736:
[----:B------:R-:W2:Y:S01]  /*13320*/  LDL R21, [R1+0xc] ;  /* 0x00000c0001157983 */ /* 0x000ea20000100800 */
[----:B01----:R-:W0:Y:S01]  /*13330*/  S2R R14, SR_TID.X ;  /* 0x00000000000e7919 */ /* 0x003e220000002100 */
        /* <DEDUP_REMOVED lines=8> */
[----:B------:R-:W-:Y:S01]  /*133c0*/  R2UR UR23, R27 ;  /* 0x000000001b1772ca */ /* 0x000fe200000e0000 */
[----:B------:R-:W-:Y:S01]  /*133d0*/  IMAD.MOV.U32 R15, RZ, RZ, 0x40000040 ;  /* 0x40000040ff0f7424 */ /* 0x000fe200078e00ff */
[----:B------:R-:W-:Y:S02]  /*133e0*/  R2UR UR12, R12 ;  /* 0x000000000c0c72ca */ /* 0x000fe400000e0000 */
[----:B------:R-:W-:-:S02]  /*133f0*/  R2UR UR13, R13 ;  /* 0x000000000d0d72ca */ /* 0x000fc400000e0000 */
[----:B------:R-:W-:Y:S01]  /*13400*/  R2UR UR15, R15 ;  /* 0x000000000f0f72ca */ /* 0x000fe200000e0000 */
[----:B--2---:R-:W-:Y:S02]  /*13410*/  IMAD R26, R16, 0x400, R21 ;  /* 0x00000400101a7824 */ /* 0x004fe400078e0215 */
[----:B------:R-:W-:Y:S02]  /*13420*/  VIADD R21, R14, 0x8 ;  /* 0x000000080e157836 */ /* 0x000fe40000000000 */
[C---:B------:R-:W-:Y:S01]  /*13430*/  VIADD R14, R26.reuse, 0x2 ;  /* 0x000000021a0e7836 */ /* 0x040fe20000000000 */
[C---:B------:R-:W-:Y:S01]  /*13440*/  R2UR UR10, R26.reuse ;  /* 0x000000001a0a72ca */ /* 0x040fe200000e0000 */
[C---:B------:R-:W-:Y:S02]  /*13450*/  VIADD R24, R26.reuse, 0x4 ;  /* 0x000000041a187836 */ /* 0x040fe40000000000 */
[----:B------:R-:W-:-:S03]  /*13460*/  VIADD R26, R26, 0x6 ;  /* 0x000000061a1a7836 */ /* 0x000fc60000000000 */
[----:B------:R-:W-:Y:S02]  /*13470*/  R2UR UR18, R24 ;  /* 0x00000000181272ca */ /* 0x000fe400000e0000 */
[----:B------:R-:W-:Y:S01]  /*13480*/  R2UR UR22, R26 ;  /* 0x000000001a1672ca */ /* 0x000fe200000e0000 */
[----:B------:R0:W-:Y:S06]  /*13490*/  BAR.SYNC.DEFER_BLOCKING R21, 0x100 ;  /* 0x000400150000751d */ /* 0x0001ec0000010000 */
[----:B------:R-:W-:-:S06]  /*134a0*/  WARPGROUP.ARRIVE ;  /* 0x00000000000079c5 */ /* 0x000fcc0000000000 */
[----:B------:R-:W-:Y:S01]  /*134b0*/  HGMMA.64x128x16.F32.BF16 R24, gdesc[UR8], RZ, !UPT, gsb0 ;  /* 0x01e00000081879f0 */ /* 0x000fe2000c0018ff */
        /* <DEDUP_REMOVED lines=18> */
.L_x_11742:
[----:B------:R-:W-:Y:S01]  /*135e0*/  SHF.L.U32 R14, R20, 0x1f, RZ ;  /* 0x0000001f140e7819 */ /* 0x000fe200000006ff */
[----:B------:R-:W-:-:S04]  /*135f0*/  IMAD R15, R154, 0x8, R2 ;  /* 0x000000089a0f7824 */ /* 0x000fc800078e0202 */
[----:B------:R0:W1:Y:S01]  /*13600*/  SYNCS.PHASECHK.TRANS64.TRYWAIT P2, [R15+URZ+0x16850], R14 ;  /* 0x0168500e0f0075a7 */ /* 0x000062000804017f */
[----:B------:R-:W-:Y:S05]  /*13610*/  @!P0 BRA `(.L_x_11743) ;  /* 0x0000000000048947 */ /* 0x000fea0003800000 */
[----:B------:R-:W-:Y:S01]  /*13620*/  BPT.TRAP 0x1 ;  /* 0x000000040000795c */ /* 0x000fe20000300000 */
.L_x_11743:
[----:B-1----:R-:W-:Y:S05]  /*13630*/  @P2 BRA `(.L_x_11741) ;  /* 0x0000000000082947 */ /* 0x002fea0003800000 */
[----:B------:R-:W1:Y:S02]  /*13640*/  SYNCS.PHASECHK.TRANS64.TRYWAIT P2, [R15+URZ+0x16850], R14 ;  /* 0x0168500e0f0075a7 */ /* 0x000e64000804017f */
[----:B-1----:R-:W-:Y:S05]  /*13650*/  @!P2 BRA `(.L_x_11744) ;  /* 0x000000b8005ca947 */ /* 0x002fea0003800000 */
.L_x_11741:
        /* <DEDUP_REMOVED lines=9> */
[----:B------:R-:W-:Y:S01]  /*136f0*/  HGMMA.64x64x16.F32.BF16 R88, R148, gdesc[UR8].tnspB, R88, gsb0 ;  /* 0x40e0000894587df0 */ /* 0x000fe20008001858 */
        /* <DEDUP_REMOVED lines=8> */
[----:B------:R-:W2:Y:S04]  /*13780*/  LDL R148, [R1+0x20] ;  /* 0x0000200001947983 */ /* 0x000ea80000100800 */
[----:B------:R-:W3:Y:S02]  /*13790*/  LDL R151, [R1+0x24] ;  /* 0x0000240001977983 */ /* 0x000ee40000100800 */
[----:B------:R-:W-:Y:S01]  /*137a0*/  HGMMA.64x64x16.F32.BF16 R88, R144, gdesc[UR8].tnspB, R88, gsb0 ;  /* 0x40e0000890587df0 */ /* 0x000fe20008001858 */
        /* <DEDUP_REMOVED lines=29> */
[----:B------:R-:W0:Y:S01]  /*13980*/  S2R R149, SR_TID.X ;  /* 0x0000000000957919 */ /* 0x000e220000002100 */
        /* <DEDUP_REMOVED lines=27> */
[----:B------:R-:W-:-:S02]  /*13b40*/  @!P1 IMAD R83, R16, 0x8, R2 ;  /* 0x0000000810539824 */ /* 0x000fc400078e0202 */
[----:B------:R-:W-:Y:S01]  /*13b50*/  FMUL.FTZ R25, R25, UR26 ;  /* 0x0000001a19197c20 */ /* 0x000fe20008410000 */
[----:B------:R-:W-:Y:S01]  /*13b60*/  FMUL.FTZ R53, R53, UR26 ;  /* 0x0000001a35357c20 */ /* 0x000fe20008410000 */
[----:B------:R-:W-:Y:S01]  /*13b70*/  FMUL.FTZ R61, R61, UR26 ;  /* 0x0000001a3d3d7c20 */ /* 0x000fe20008410000 */
[----:B0-----:R-:W-:Y:S01]  /*13b80*/  SHF.R.U32.HI R150, RZ, 0x7, R149 ;  /* 0x00000007ff967819 */ /* 0x001fe20000011695 */
[----:B------:R-:W-:Y:S01]  /*13b90*/  FMUL.FTZ R65, R65, UR26 ;  /* 0x0000001a41417c20 */ /* 0x000fe20008410000 */
[----:B------:R-:W-:Y:S01]  /*13ba0*/  FMUL.FTZ R73, R73, UR26 ;  /* 0x0000001a49497c20 */ /* 0x000fe20008410000 */
[----:B------:R-:W-:Y:S01]  /*13bb0*/  FMUL.FTZ R77, R77, UR26 ;  /* 0x0000001a4d4d7c20 */ /* 0x000fe20008410000 */
[----:B------:R-:W-:Y:S01]  /*13bc0*/  FMUL.FTZ R85, R85, UR26 ;  /* 0x0000001a55557c20 */ /* 0x000fe20008410000 */
[----:B------:R-:W-:Y:S01]  /*13bd0*/  ISETP.GE.U32.AND P2, PT, R149, 0x180, PT ;  /* 0x000001809500780c */ /* 0x000fe20003f46070 */
[----:B------:R-:W0:Y:S08]  /*13be0*/  MUFU.TANH R15, R15 ;  /* 0x0000000f000f7308 */ /* 0x000e300000002400 */
[----:B------:R-:W1:Y:S01]  /*13bf0*/  MUFU.TANH R25, R25 ;  /* 0x0000001900197308 */ /* 0x000e620000002400 */
[----:B------:R-:W-:-:S02]  /*13c00*/  WARPGROUP.DEPBAR.LE gsb0, 0x0 ;  /* 0x00008000000079c5 */ /* 0x000fc40000010000 */
[----:B------:R-:W-:-:S05]  /*13c10*/  WARPGROUP.ARRIVE ;  /* 0x00000000000079c5 */ /* 0x000fca0000000000 */
[----:B------:R-:W4:Y:S01]  /*13c20*/  MUFU.TANH R24, R24 ;  /* 0x0000001800187308 */ /* 0x000f220000002400 */
        /* <DEDUP_REMOVED lines=56> */
[----:B------:R-:W-:Y:S02]  /*13fb0*/  IMAD.MOV.U32 R21, RZ, RZ, 0x40000040 ;  /* 0x40000040ff157424 */ /* 0x000fe400078e00ff */
[----:B------:R-:W-:Y:S01]  /*13fc0*/  FMUL.FTZ R14, R80, UR26 ;  /* 0x0000001a500e7c20 */ /* 0x000fe20008410000 */
[----:B------:R-:W-:Y:S01]  /*13fd0*/  FMUL.FTZ R80, R82, UR26 ;  /* 0x0000001a52507c20 */ /* 0x000fe20008410000 */
[----:B------:R-:W-:Y:S01]  /*13fe0*/  IMAD.SHL.U32 R82, R0, 0x80, RZ ;  /* 0x0000008000527824 */ /* 0x000fe200078e00ff */
        /* <DEDUP_REMOVED lines=13> */
[----:B------:R-:W-:Y:S02]  /*140c0*/  R2UR UR10, R20 ;  /* 0x00000000140a72ca */ /* 0x000fe400000e0000 */
[----:B------:R-:W-:Y:S01]  /*140d0*/  R2UR UR11, R21 ;  /* 0x00000000150b72ca */ /* 0x000fe200000e0000 */
[----:B------:R-:W-:Y:S01]  /*140e0*/  VIADD R21, R150, 0x9 ;  /* 0x0000000996157836 */ /* 0x000fe20000000000 */
[----:B--2---:R-:W-:Y:S02]  /*140f0*/  IADD3 R20, R148, 0x1, -R82 ;  /* 0x0000000194147810 */ /* 0x004fe40007ffe852 */
[----:B------:R-:W2:Y:S02]  /*14100*/  MUFU.TANH R67, R67 ;  /* 0x0000004300437308 */ /* 0x000ea40000002400 */
[----:B------:R-:W-:Y:S01]  /*14110*/  SEL R21, R21, 0x9, !P2 ;  /* 0x0000000915157807 */ /* 0x000fe20005000000 */
[----:B---3--:R-:W-:-:S05]  /*14120*/  IMAD.IADD R20, R20, 0x1, -R151 ;  /* 0x0000000114147824 */ /* 0x008fca00078e0a97 */
[----:B------:R-:W3:Y:S01]  /*14130*/  MUFU.TANH R68, R68 ;  /* 0x0000004400447308 */ /* 0x000ee20000002400 */
[----:B------:R-:W-:-:S07]  /*14140*/  IMAD R20, R155, -0x2, R20 ;  /* 0xfffffffe9b147824 */ /* 0x000fce00078e0214 */
        /* <DEDUP_REMOVED lines=21> */
[----:B------:R-:W-:Y:S02]  /*142a0*/  @!P1 VIADD R86, R83, 0x16840 ;  /* 0x0001684053569836 */ /* 0x000fe40000000000 */
[----:B------:R-:W-:Y:S01]  /*142b0*/  FMUL.FTZ R83, R87, UR26 ;  /* 0x0000001a57537c20 */ /* 0x000fe20008410000 */
[C---:B------:R-:W-:Y:S01]  /*142c0*/  VIADD R122, R20.reuse, UR25 ;  /* 0x00000019147a7c36 */ /* 0x040fe20008000000 */
[----:B------:R-:W0:Y:S01]  /*142d0*/  MUFU.TANH R120, R120 ;  /* 0x0000007800787308 */ /* 0x000e220000002400 */
[----:B------:R-:W-:Y:S01]  /*142e0*/  @!P1 PRMT R86, RZ, 0x654, R86 ;  /* 0x00000654ff569816 */ /* 0x000fe20000000056 */
[----:B------:R0:W-:Y:S06]  /*142f0*/  BAR.ARV R21, 0x100 ;  /* 0x000400150000751d */ /* 0x0001ec0000002000 */
[----:B------:R-:W0:Y:S01]  /*14300*/  MUFU.TANH R84, R84 ;  /* 0x0000005400547308 */ /* 0x000e220000002400 */
[----:B------:R-:W-:Y:S01]  /*14310*/  VIADD R121, R20, UR30 ;  /* 0x0000001e14797c36 */ /* 0x000fe20008000000 */
[----:B------:R5:W-:Y:S01]  /*14320*/  @!P1 SYNCS.ARRIVE.TRANS64.RED.A1T0 RZ, [R86+URZ], RZ ;  /* 0x000000ff56ff99a7 */ /* 0x000be2000810043f */
[----:B------:R-:W-:-:S05]  /*14330*/  IMAD.IADD R87, R156, 0x1, R122 ;  /* 0x000000019c577824 */ /* 0x000fca00078e027a */
[----:B------:R-:W0:Y:S01]  /*14340*/  MUFU.TANH R83, R83 ;  /* 0x0000005300537308 */ /* 0x000e220000002400 */
[----:B-----5:R-:W-:Y:S01]  /*14350*/  IMAD.IADD R86, R156, 0x1, R121 ;  /* 0x000000019c567824 */ /* 0x020fe200078e0279 */
[----:B-1234-:R-:W-:Y:S06]  /*14360*/  @!P5 BRA `(.L_x_11745) ;  /* 0x00000000005cd947 */ /* 0x01efec0003800000 */
[----:B------:R-:W-:Y:S01]  /*14370*/  ISETP.GT.AND P2, PT, R152, -0x1, PT ;  /* 0xffffffff9800780c */ /* 0x000fe20003f44270 */
[----:B------:R-:W-:-:S12]  /*14380*/  BSSY B0, `(.L_x_11746) ;  /* 0x0000011000007945 */ /* 0x000fd80003800000 */
[----:B------:R-:W-:Y:S05]  /*14390*/  @P2 BRA `(.L_x_11747) ;  /* 0x0000000000242947 */ /* 0x000fea0003800000 */
[----:B------:R-:W2:Y:S01]  /*143a0*/  LDL R123, [R1+0x8] ;  /* 0x00000800017b7983 */ /* 0x000ea20000100800 */
[----:B------:R-:W-:-:S05]  /*143b0*/  IMAD.U32 R125, RZ, RZ, UR4 ;  /* 0x00000004ff7d7e24 */ /* 0x000fca000f8e00ff */
[----:B------:R-:W-:-:S13]  /*143c0*/  ISETP.NE.AND P2, PT, R125, 0x1, PT ;  /* 0x000000017d00780c */ /* 0x000fda0003f45270 */
[----:B0-----:R-:W2:Y:S02]  /*143d0*/  @P2 LDC.64 R20, c[0x0][0x9e8] ;  /* 0x00027a00ff142b82 */ /* 0x001ea40000000a00 */
[----:B--2---:R-:W-:-:S04]  /*143e0*/  @P2 IMAD.HI.U32 R124, R123, R20, RZ ;  /* 0x000000147b7c2227 */ /* 0x004fc800078e00ff */
[----:B------:R-:W-:Y:S01]  /*143f0*/  IMAD.MOV.U32 R20, RZ, RZ, R123 ;  /* 0x000000ffff147224 */ /* 0x000fe200078e007b */
[----:B------:R-:W-:-:S04]  /*14400*/  @P2 SHF.R.U32.HI R20, RZ, R21, R124 ;  /* 0x00000015ff142219 */ /* 0x000fc8000001167c */
[----:B------:R-:W-:Y:S01]  /*14410*/  LOP3.LUT R123, RZ, R20, RZ, 0x33, !PT ;  /* 0x00000014ff7b7212 */ /* 0x000fe200078e33ff */
[----:B------:R-:W-:Y:S06]  /*14420*/  BRA `(.L_x_11748) ;  /* 0x0000000000187947 */ /* 0x000fec0003800000 */
.L_x_11747:
[----:B------:R-:W-:Y:S02]  /*14430*/  IMAD.U32 R125, RZ, RZ, UR4 ;  /* 0x00000004ff7d7e24 */ /* 0x000fe4000f8e00ff */
[----:B------:R-:W-:-:S03]  /*14440*/  IMAD.MOV.U32 R123, RZ, RZ, R152 ;  /* 0x000000ffff7b7224 */ /* 0x000fc600078e0098 */
[----:B------:R-:W-:-:S13]  /*14450*/  ISETP.NE.AND P2, PT, R125, 0x1, PT ;  /* 0x000000017d00780c */ /* 0x000fda0003f45270 */
[----:B0-----:R-:W0:Y:S02]  /*14460*/  @P2 LDC.64 R20, c[0x0][0x9e8] ;  /* 0x00027a00ff142b82 */ /* 0x001e240000000a00 */
[----:B0-----:R-:W-:-:S05]  /*14470*/  @P2 IMAD.HI.U32 R20, R152, R20, RZ ;  /* 0x0000001498142227 */ /* 0x001fca00078e00ff */
[----:B------:R-:W-:-:S07]  /*14480*/  @P2 SHF.R.U32.HI R123, RZ, R21, R20 ;  /* 0x00000015ff7b2219 */ /* 0x000fce0000011614 */
.L_x_11748:
[----:B------:R-:W-:Y:S05]  /*14490*/  BSYNC B0 ;  /* 0x0000000000007941 */ /* 0x000fea0003800000 */
.L_x_11746:
[----:B------:R-:W-:-:S04]  /*144a0*/  IMAD R20, R123, R125, -R82 ;  /* 0x0000007d7b147224 */ /* 0x000fc800078e0a52 */
[----:B------:R-:W-:-:S05]  /*144b0*/  IMAD R20, R155, -0x2, R20 ;  /* 0xfffffffe9b147824 */ /* 0x000fca00078e0214 */
[----:B------:R-:W-:Y:S02]  /*144c0*/  VIADDMNMX R87, R20, R125, R87, PT ;  /* 0x0000007d14577246 */ /* 0x000fe40003800157 */
[----:B------:R-:W-:-:S07]  /*144d0*/  VIMNMX R86, R86, R20, !PT ;  /* 0x0000001456567248 */ /* 0x000fce0007fe0100 */
.L_x_11745:
        /* <DEDUP_REMOVED lines=103> */
[----:B------:R-:W2:Y:S01]  /*14b50*/  LDL R124, [R1+0x4] ;  /* 0x00000400017c7983 */ /* 0x000ea20000100800 */
[----:B------:R-:W-:-:S05]  /*14b60*/  IMAD.U32 R123, RZ, RZ, UR4 ;  /* 0x00000004ff7b7e24 */ /* 0x000fca000f8e00ff */
[----:B------:R-:W-:-:S13]  /*14b70*/  ISETP.NE.AND P3, PT, R123, 0x1, PT ;  /* 0x000000017b00780c */ /* 0x000fda0003f65270 */
[----:B------:R-:W2:Y:S02]  /*14b80*/  @P3 LDC.64 R14, c[0x0][0x9e8] ;  /* 0x00027a00ff0e3b82 */ /* 0x000ea40000000a00 */
[----:B--2---:R-:W-:-:S04]  /*14b90*/  @P3 IMAD.HI.U32 R86, R124, R14, RZ ;  /* 0x0000000e7c563227 */ /* 0x004fc800078e00ff */
[----:B------:R-:W-:Y:S01]  /*14ba0*/  IMAD.MOV.U32 R14, RZ, RZ, R124 ;  /* 0x000000ffff0e7224 */ /* 0x000fe200078e007c */
[----:B------:R-:W-:-:S04]  /*14bb0*/  @P3 SHF.R.U32.HI R14, RZ, R15, R86 ;  /* 0x0000000fff0e3219 */ /* 0x000fc80000011656 */
[----:B------:R-:W-:Y:S01]  /*14bc0*/  LOP3.LUT R87, RZ, R14, RZ, 0x33, !PT ;  /* 0x0000000eff577212 */ /* 0x000fe200078e33ff */
[----:B------:R-:W-:Y:S06]  /*14bd0*/  BRA `(.L_x_11752) ;  /* 0x0000000000187947 */ /* 0x000fec0003800000 */
.L_x_11751:
[----:B------:R-:W-:Y:S02]  /*14be0*/  IMAD.U32 R123, RZ, RZ, UR4 ;  /* 0x00000004ff7b7e24 */ /* 0x000fe4000f8e00ff */
[----:B------:R-:W-:-:S03]  /*14bf0*/  IMAD.MOV.U32 R87, RZ, RZ, R153 ;  /* 0x000000ffff577224 */ /* 0x000fc600078e0099 */
[----:B------:R-:W-:-:S13]  /*14c00*/  ISETP.NE.AND P3, PT, R123, 0x1, PT ;  /* 0x000000017b00780c */ /* 0x000fda0003f65270 */
[----:B------:R-:W0:Y:S02]  /*14c10*/  @P3 LDC.64 R14, c[0x0][0x9e8] ;  /* 0x00027a00ff0e3b82 */ /* 0x000e240000000a00 */
[----:B0-----:R-:W-:-:S05]  /*14c20*/  @P3 IMAD.HI.U32 R14, R153, R14, RZ ;  /* 0x0000000e990e3227 */ /* 0x001fca00078e00ff */
[----:B------:R-:W-:-:S07]  /*14c30*/  @P3 SHF.R.U32.HI R87, RZ, R15, R14 ;  /* 0x0000000fff573219 */ /* 0x000fce000001160e */
.L_x_11752:
[----:B------:R-:W-:Y:S05]  /*14c40*/  BSYNC B0 ;  /* 0x0000000000007941 */ /* 0x000fea0003800000 */
.L_x_11750:
[----:B------:R-:W-:-:S04]  /*14c50*/  IMAD R82, R87, R123, -R82 ;  /* 0x0000007b57527224 */ /* 0x000fc800078e0a52 */
[----:B------:R-:W-:-:S05]  /*14c60*/  IMAD R82, R155, -0x2, R82 ;  /* 0xfffffffe9b527824 */ /* 0x000fca00078e0252 */
[----:B------:R-:W-:Y:S02]  /*14c70*/  VIADDMNMX R122, R82, R123, R122, PT ;  /* 0x0000007b527a7246 */ /* 0x000fe4000380017a */
[----:B------:R-:W-:-:S07]  /*14c80*/  VIMNMX R121, R121, R82, !PT ;  /* 0x0000005279797248 */ /* 0x000fce0007fe0100 */
.L_x_11749:
[----:B------:R-:W-:Y:S01]  /*14c90*/  FMNMX.FTZ R14, R20, R23, !PT ;  /* 0x00000017140e7209 */ /* 0x000fe20007810000 */
[----:B------:R-:W2:Y:S01]  /*14ca0*/  LDL R86, [R1+0x18] ;  /* 0x0000180001567983 */ /* 0x000ea20000100800 */
        /* <DEDUP_REMOVED lines=77> */
[----:B------:R-:W-:Y:S02]  /*15180*/  ISETP.LT.OR P4, PT, R122, 0x42, P4 ;  /* 0x000000427a00780c */ /* 0x000fe40002781670 */
[----:B0-----:R-:W-:-:S02]  /*15190*/  FMNMX.FTZ R14, R14, R15, !PT ;  /* 0x0000000f0e0e7209 */ /* 0x001fc40007810000 */
[----:B------:R-:W-:Y:S02]  /*151a0*/  ISETP.LT.OR P3, PT, R122, 0x32, P3 ;  /* 0x000000327a00780c */ /* 0x000fe40001f61670 */
[----:B------:R-:W-:Y:S01]  /*151b0*/  FSEL R58, R58, -INF , !P4 ;  /* 0xff8000003a3a7808 */ /* 0x000fe20006000000 */
[----:B------:R-:W0:Y:S01]  /*151c0*/  SHFL.BFLY PT, R15, R14, 0x1, 0x1f ;  /* 0x0c201f000e0f7f89 */ /* 0x000e2200000e0000 */
[C---:B------:R-:W-:Y:S02]  /*151d0*/  ISETP.GT.AND P4, PT, R121.reuse, 0x48, P2 ;  /* 0x000000487900780c */ /* 0x040fe40001784270 */
[----:B------:R-:W-:Y:S02]  /*151e0*/  FSEL R50, R50, -INF , !P3 ;  /* 0xff80000032327808 */ /* 0x000fe40005800000 */
[----:B------:R-:W-:Y:S02]  /*151f0*/  ISETP.GT.AND P3, PT, R121, 0x39, P2 ;  /* 0x000000397900780c */ /* 0x000fe40001764270 */
[----:B------:R-:W-:-:S02]  /*15200*/  ISETP.LT.OR P4, PT, R122, 0x49, P4 ;  /* 0x000000497a00780c */ /* 0x000fc40002781670 */
[----:B------:R-:W-:Y:S02]  /*15210*/  ISETP.LT.OR P3, PT, R122, 0x3a, P3 ;  /* 0x0000003a7a00780c */ /* 0x000fe40001f61670 */
[----:B------:R-:W-:Y:S02]  /*15220*/  FSEL R60, R60, -INF , !P4 ;  /* 0xff8000003c3c7808 */ /* 0x000fe40006000000 */
[----:B------:R-:W-:Y:S02]  /*15230*/  ISETP.GT.AND P4, PT, R121, RZ, P2 ;  /* 0x000000ff7900720c */ /* 0x000fe40001784270 */
[----:B------:R-:W-:Y:S02]  /*15240*/  FSEL R54, R54, -INF , !P3 ;  /* 0xff80000036367808 */ /* 0x000fe40005800000 */
[----:B------:R-:W-:-:S04]  /*15250*/  ISETP.LT.OR P4, PT, R122, 0x1, P4 ;  /* 0x000000017a00780c */ /* 0x000fc80002781670 */
[----:B------:R-:W-:Y:S02]  /*15260*/  FSEL R24, R24, -INF , !P4 ;  /* 0xff80000018187808 */ /* 0x000fe40006000000 */
[----:B------:R-:W-:Y:S02]  /*15270*/  ISETP.GT.AND P4, PT, R121, 0x49, P2 ;  /* 0x000000497900780c */ /* 0x000fe40001784270 */
[----:B0-----:R-:W-:Y:S02]  /*15280*/  FMNMX.FTZ R14, R14, R15, !PT ;  /* 0x0000000f0e0e7209 */ /* 0x001fe40007810000 */
[----:B------:R-:W-:Y:S02]  /*15290*/  FMNMX.FTZ R15, R24, R5, !PT ;  /* 0x00000005180f7209 */ /* 0x000fe40007810000 */
[C---:B------:R-:W-:Y:S01]  /*152a0*/  FSETP.NEU.FTZ.AND P3, PT, R14.reuse, -INF , PT ;  /* 0xff8000000e00780b */ /* 0x040fe20003f7d000 */
[----:B------:R-:W-:Y:S01]  /*152b0*/  FMUL.FTZ R82, R14, UR41 ;  /* 0x000000290e527c20 */ /* 0x000fe20008410000 */
[----:B------:R-:W-:-:S04]  /*152c0*/  ISETP.LT.OR P4, PT, R122, 0x4a, P4 ;  /* 0x0000004a7a00780c */ /* 0x000fc80002781670 */
[----:B------:R-:W-:Y:S02]  /*152d0*/  FSEL R82, R82, RZ, P3 ;  /* 0x000000ff52527208 */ /* 0x000fe40001800000 */
[----:B------:R-:W-:Y:S02]  /*152e0*/  FSEL R62, R62, -INF , !P4 ;  /* 0xff8000003e3e7808 */ /* 0x000fe40006000000 */
[----:B------:R-:W-:Y:S01]  /*152f0*/  ISETP.GT.AND P4, PT, R121, 0x50, P2 ;  /* 0x000000507900780c */ /* 0x000fe20001784270 */
[--C-:B------:R-:W-:Y:S01]  /*15300*/  FFMA.FTZ R148, R20, UR41, -R82.reuse ;  /* 0x0000002914947c23 */ /* 0x100fe20008010852 */
[--C-:B------:R-:W-:Y:S01]  /*15310*/  FFMA.FTZ R20, R25, UR41, -R82.reuse ;  /* 0x0000002919147c23 */ /* 0x100fe20008010852 */
[--C-:B------:R-:W-:Y:S01]  /*15320*/  FFMA.FTZ R25, R28, UR41, -R82.reuse ;  /* 0x000000291c197c23 */ /* 0x100fe20008010852 */
[----:B------:R-:W-:Y:S01]  /*15330*/  FMNMX.FTZ R28, R26, R15, !PT ;  /* 0x0000000f1a1c7209 */ /* 0x000fe20007810000 */
[--C-:B------:R-:W-:Y:S01]  /*15340*/  FFMA.FTZ R150, R27, UR41, -R82.reuse ;  /* 0x000000291b967c23 */ /* 0x100fe20008010852 */
        /* <DEDUP_REMOVED lines=16> */
[----:B------:R-:W-:Y:S01]  /*15450*/  MUFU.EX2 R148, R148 ;  /* 0x0000009400947308 */ /* 0x000fe20000000800 */
[----:B------:R-:W-:Y:S01]  /*15460*/  FSEL R66, R66, -INF , !P4 ;  /* 0xff80000042427808 */ /* 0x000fe20006000000 */
[--C-:B------:R-:W-:Y:S01]  /*15470*/  FFMA.FTZ R132, R55, UR41, -R82.reuse ;  /* 0x0000002937847c23 */ /* 0x100fe20008010852 */
[----:B------:R-:W-:Y:S01]  /*15480*/  FMNMX.FTZ R15, R37, R32, !PT ;  /* 0x00000020250f7209 */ /* 0x000fe20007810000 */
[--C-:B------:R-:W-:Y:S01]  /*15490*/  FFMA.FTZ R142, R43, UR41, -R82.reuse ;  /* 0x000000292b8e7c23 */ /* 0x100fe20008010852 */
[----:B------:R-:W-:Y:S01]  /*154a0*/  ISETP.GT.AND P4, PT, R121, 0x58, P2 ;  /* 0x000000587900780c */ /* 0x000fe20001784270 */
        /* <DEDUP_REMOVED lines=10> */
[----:B------:R-:W-:Y:S01]  /*15550*/  MUFU.EX2 R150, R150 ;  /* 0x0000009600967308 */ /* 0x000fe20000000800 */
        /* <DEDUP_REMOVED lines=21> */
[----:B------:R-:W-:Y:S01]  /*156b0*/  FFMA.FTZ R51, R79, UR41, -R82 ;  /* 0x000000294f337c23 */ /* 0x000fe20008010852 */
[----:B------:R-:W-:Y:S01]  /*156c0*/  FMNMX.FTZ R36, R54, R15, !PT ;  /* 0x0000000f36247209 */ /* 0x000fe20007810000 */
[----:B------:R-:W-:Y:S01]  /*156d0*/  MUFU.EX2 R27, R27 ;  /* 0x0000001b001b7308 */ /* 0x000fe20000000800 */
[----:B------:R-:W-:-:S02]  /*156e0*/  ISETP.GT.AND P4, PT, R121, 0x61, P2 ;  /* 0x000000617900780c */ /* 0x000fc40001784270 */
[----:B------:R-:W-:Y:S01]  /*156f0*/  FMNMX.FTZ R15, R57, R36, !PT ;  /* 0x00000024390f7209 */ /* 0x000fe20007810000 */
[----:B------:R-:W-:Y:S01]  /*15700*/  FFMA.FTZ R36, R53, UR41, -R82 ;  /* 0x0000002935247c23 */ /* 0x000fe20008010852 */
[----:B------:R-:W-:Y:S02]  /*15710*/  ISETP.LT.OR P4, PT, R122, 0x62, P4 ;  /* 0x000000627a00780c */ /* 0x000fe40002781670 */
[----:B------:R-:W-:Y:S01]  /*15720*/  FMNMX.FTZ R15, R58, R15, !PT ;  /* 0x0000000f3a0f7209 */ /* 0x000fe20007810000 */
[----:B------:R-:W-:Y:S01]  /*15730*/  MUFU.EX2 R146, R146 ;  /* 0x0000009200927308 */ /* 0x000fe20000000800 */
[----:B------:R-:W-:Y:S02]  /*15740*/  FSEL R74, R74, -INF , !P4 ;  /* 0xff8000004a4a7808 */ /* 0x000fe40006000000 */
        /* <DEDUP_REMOVED lines=14> */
[----:B------:R-:W-:Y:S02]  /*15830*/  ISETP.GT.AND P4, PT, R121, 0x70, P2 ;  /* 0x000000707900780c */ /* 0x000fe40001784270 */
[----:B------:R-:W-:Y:S02]  /*15840*/  FMNMX.FTZ R15, R70, R15, !PT ;  /* 0x0000000f460f7209 */ /* 0x000fe40007810000 */
[----:B------:R-:W-:-:S02]  /*15850*/  ISETP.LT.OR P4, PT, R122, 0x71, P4 ;  /* 0x000000717a00780c */ /* 0x000fc40002781670 */
[----:B------:R-:W-:Y:S01]  /*15860*/  FMNMX.FTZ R15, R72, R15, !PT ;  /* 0x0000000f480f7209 */ /* 0x000fe20007810000 */
[----:B------:R-:W-:Y:S01]  /*15870*/  MUFU.EX2 R142, R142 ;  /* 0x0000008e008e7308 */ /* 0x000fe20000000800 */
[----:B------:R-:W-:Y:S02]  /*15880*/  FSEL R80, R80, -INF , !P4 ;  /* 0xff80000050507808 */ /* 0x000fe40006000000 */
[----:B------:R-:W-:Y:S02]  /*15890*/  ISETP.GT.AND P4, PT, R121, 0x71, P2 ;  /* 0x000000717900780c */ /* 0x000fe40001784270 */
[----:B------:R-:W-:Y:S02]  /*158a0*/  FMNMX.FTZ R15, R74, R15, !PT ;  /* 0x0000000f4a0f7209 */ /* 0x000fe40007810000 */
[----:B------:R-:W-:Y:S01]  /*158b0*/  ISETP.LT.OR P4, PT, R122, 0x72, P4 ;  /* 0x000000727a00780c */ /* 0x000fe20002781670 */
[----:B------:R-:W-:Y:S01]  /*158c0*/  MUFU.EX2 R32, R32 ;  /* 0x0000002000207308 */ /* 0x000fe20000000800 */
[----:B------:R-:W-:-:S02]  /*158d0*/  FMNMX.FTZ R15, R76, R15, !PT ;  /* 0x0000000f4c0f7209 */ /* 0x000fc40007810000 */
[----:B------:R-:W-:Y:S02]  /*158e0*/  FSEL R81, R81, -INF , !P4 ;  /* 0xff80000051517808 */ /* 0x000fe40006000000 */
[C---:B------:R-:W-:Y:S02]  /*158f0*/  ISETP.GT.AND P4, PT, R121.reuse, 0x78, P2 ;  /* 0x000000787900780c */ /* 0x040fe40001784270 */
[----:B------:R-:W-:Y:S01]  /*15900*/  FMNMX.FTZ R15, R78, R15, !PT ;  /* 0x0000000f4e0f7209 */ /* 0x000fe20007810000 */
[----:B------:R-:W-:Y:S01]  /*15910*/  MUFU.EX2 R136, R136 ;  /* 0x0000008800887308 */ /* 0x000fe20000000800 */
[----:B------:R-:W-:Y:S02]  /*15920*/  ISETP.GT.AND P2, PT, R121, 0x79, P2 ;  /* 0x000000797900780c */ /* 0x000fe40001744270 */
[----:B------:R-:W-:Y:S02]  /*15930*/  ISETP.LT.OR P4, PT, R122, 0x79, P4 ;  /* 0x000000797a00780c */ /* 0x000fe40002781670 */
[----:B------:R-:W-:-:S02]  /*15940*/  FMNMX.FTZ R40, R80, R15, !PT ;  /* 0x0000000f50287209 */ /* 0x000fc40007810000 */
[----:B------:R-:W-:Y:S01]  /*15950*/  ISETP.LT.OR P2, PT, R122, 0x7a, P2 ;  /* 0x0000007a7a00780c */ /* 0x000fe20001741670 */
[----:B------:R-:W-:Y:S01]  /*15960*/  MUFU.EX2 R35, R35 ;  /* 0x0000002300237308 */ /* 0x000fe20000000800 */
[----:B------:R-:W-:Y:S01]  /*15970*/  FSEL R84, R84, -INF , !P4 ;  /* 0xff80000054547808 */ /* 0x000fe20006000000 */
[--C-:B------:R-:W-:Y:S01]  /*15980*/  FFMA.FTZ R122, R120, UR41, -R82.reuse ;  /* 0x00000029787a7c23 */ /* 0x100fe20008010852 */
[----:B------:R-:W-:Y:S02]  /*15990*/  FMNMX.FTZ R15, R81, R40, !PT ;  /* 0x00000028510f7209 */ /* 0x000fe40007810000 */
[----:B------:R-:W-:Y:S02]  /*159a0*/  FSEL R83, R83, -INF , !P2 ;  /* 0xff80000053537808 */ /* 0x000fe40005000000 */
[----:B------:R-:W-:Y:S01]  /*159b0*/  FMNMX.FTZ R44, R84, R15, !PT ;  /* 0x0000000f542c7209 */ /* 0x000fe20007810000 */
[----:B------:R-:W-:Y:S03]  /*159c0*/  MUFU.EX2 R138, R138 ;  /* 0x0000008a008a7308 */ /* 0x000fe60000000800 */
[----:B------:R-:W-:Y:S01]  /*159d0*/  FMNMX.FTZ R15, R83, R44, !PT ;  /* 0x0000002c530f7209 */ /* 0x000fe20007810000 */
[----:B------:R-:W-:Y:S01]  /*159e0*/  FFMA.FTZ R44, R68, UR41, -R82 ;  /* 0x00000029442c7c23 */ /* 0x000fe20008010852 */
[----:B------:R-:W-:-:S03]  /*159f0*/  FSEL R68, R14, RZ, P3 ;  /* 0x000000ff0e447208 */ /* 0x000fc60001800000 */
[----:B------:R-:W0:Y:S01]  /*15a00*/  SHFL.BFLY PT, R48, R15, 0x2, 0x1f ;  /* 0x0c401f000f307f89 */ /* 0x000e2200000e0000 */
[----:B------:R-:W-:Y:S01]  /*15a10*/  MUFU.EX2 R36, R36 ;  /* 0x0000002400247308 */ /* 0x000fe20000000800 */
[----:B------:R-:W-:-:S04]  /*15a20*/  FADD.FTZ R68, -R68, R23 ;  /* 0x0000001744447221 */ /* 0x000fc80000010100 */
[----:B------:R-:W-:-:S03]  /*15a30*/  FMUL.FTZ R23, R68, UR41 ;  /* 0x0000002944177c20 */ /* 0x000fc60008410000 */
[----:B------:R-:W-:Y:S08]  /*15a40*/  MUFU.EX2 R132, R132 ;  /* 0x0000008400847308 */ /* 0x000ff00000000800 */
[----:B------:R-:W1:Y:S01]  /*15a50*/  MUFU.EX2 R23, R23 ;  /* 0x0000001700177308 */ /* 0x000e620000000800 */
[----:B0-----:R-:W-:-:S07]  /*15a60*/  FMNMX.FTZ R53, R15, R48, !PT ;  /* 0x000000300f357209 */ /* 0x001fce0007810000 */
[----:B------:R-:W-:Y:S01]  /*15a70*/  MUFU.EX2 R39, R39 ;  /* 0x0000002700277308 */ /* 0x000fe20000000800 */
[--C-:B------:R-:W-:Y:S01]  /*15a80*/  FFMA.FTZ R48, R77, UR41, -R82.reuse ;  /* 0x000000294d307c23 */ /* 0x100fe20008010852 */
[----:B------:R-:W-:Y:S01]  /*15a90*/  FFMA.FTZ R82, R85, UR41, -R82 ;  /* 0x0000002955527c23 */ /* 0x000fe20008010852 */
[----:B------:R-:W0:Y:S05]  /*15aa0*/  SHFL.BFLY PT, R56, R53, 0x1, 0x1f ;  /* 0x0c201f0035387f89 */ /* 0x000e2a00000e0000 */
[----:B------:R-:W-:Y:S01]  /*15ab0*/  MUFU.EX2 R134, R134 ;  /* 0x0000008600867308 */ /* 0x000fe20000000800 */
[-C--:B-1----:R-:W-:Y:S01]  /*15ac0*/  FMUL.FTZ R88, R88, R23.reuse ;  /* 0x0000001758587220 */ /* 0x082fe20000410000 */
        /* <DEDUP_REMOVED lines=17> */
[----:B0-----:R-:W-:-:S04]  /*15be0*/  FMNMX.FTZ R15, R53, R56, !PT ;  /* 0x00000038350f7209 */ /* 0x001fc80007810000 */
[C---:B------:R-:W-:Y:S01]  /*15bf0*/  FSETP.NEU.FTZ.AND P2, PT, R15.reuse, -INF , PT ;  /* 0xff8000000f00780b */ /* 0x040fe20003f5d000 */
[----:B------:R-:W-:Y:S01]  /*15c00*/  FMUL.FTZ R55, R15, UR41 ;  /* 0x000000290f377c20 */ /* 0x000fe20008410000 */
[----:B------:R-:W-:Y:S04]  /*15c10*/  MUFU.EX2 R43, R43 ;  /* 0x0000002b002b7308 */ /* 0x000fe80000000800 */
[----:B------:R-:W-:-:S04]  /*15c20*/  FSEL R55, R55, RZ, P2 ;  /* 0x000000ff37377208 */ /* 0x000fc80001000000 */
[----:B------:R-:W-:Y:S01]  /*15c30*/  MUFU.EX2 R130, R130 ;  /* 0x0000008200827308 */ /* 0x000fe20000000800 */
[--C-:B------:R-:W-:Y:S01]  /*15c40*/  FFMA.FTZ R141, R41, UR41, -R55.reuse ;  /* 0x00000029298d7c23 */ /* 0x100fe20008010837 */
[----:B------:R-:W-:Y:S01]  /*15c50*/  FFMA.FTZ R41, R23, R4, R148 ;  /* 0x0000000417297223 */ /* 0x000fe20000010094 */
[--C-:B------:R-:W-:Y:S01]  /*15c60*/  FFMA.FTZ R145, R33, UR41, -R55.reuse ;  /* 0x0000002921917c23 */ /* 0x100fe20008010837 */
[--C-:B------:R-:W-:Y:S01]  /*15c70*/  FFMA.FTZ R33, R42, UR41, -R55.reuse ;  /* 0x000000292a217c23 */ /* 0x100fe20008010837 */
        /* <DEDUP_REMOVED lines=16> */
[--C-:B------:R-:W-:Y:S01]  /*15d80*/  FFMA.FTZ R30, R38, UR41, -R55.reuse ;  /* 0x00000029261e7c23 */ /* 0x100fe20008010837 */
[----:B------:R-:W-:Y:S01]  /*15d90*/  FADD.FTZ R5, R27, R42 ;  /* 0x0000002a1b057221 */ /* 0x000fe20000010000 */
[--C-:B------:R-:W-:Y:S01]  /*15da0*/  FFMA.FTZ R34, R46, UR41, -R55.reuse ;  /* 0x000000292e227c23 */ /* 0x100fe20008010837 */
[----:B------:R-:W-:Y:S01]  /*15db0*/  FMUL.FTZ R4, R4, UR41 ;  /* 0x0000002904047c20 */ /* 0x000fe20008410000 */
[----:B------:R-:W-:Y:S01]  /*15dc0*/  FFMA.FTZ R37, R50, UR41, -R55 ;  /* 0x0000002932257c23 */ /* 0x000fe20008010837 */
[----:B------:R-:W-:Y:S01]  /*15dd0*/  FADD.FTZ R41, R146, R5 ;  /* 0x0000000592297221 */ /* 0x000fe20000010000 */
[----:B------:R-:W-:Y:S01]  /*15de0*/  MUFU.EX2 R151, R151 ;  /* 0x0000009700977308 */ /* 0x000fe20000000800 */
[--C-:B------:R-:W-:Y:S01]  /*15df0*/  FFMA.FTZ R139, R52, UR41, -R55.reuse ;  /* 0x00000029348b7c23 */ /* 0x100fe20008010837 */
[----:B------:R-:W-:Y:S01]  /*15e00*/  FFMA.FTZ R38, R54, UR41, -R55 ;  /* 0x0000002936267c23 */ /* 0x000fe20008010837 */
[----:B------:R-:W-:Y:S01]  /*15e10*/  FADD.FTZ R41, R28, R41 ;  /* 0x000000291c297221 */ /* 0x000fe20000010000 */
[----:B------:R-:W-:Y:S01]  /*15e20*/  F2FP.BF16.F32.PACK_AB R150, R25, R150 ;  /* 0x000000961996723e */ /* 0x000fe200000010ff */
[--C-:B------:R-:W-:Y:S01]  /*15e30*/  FFMA.FTZ R133, R57, UR41, -R55.reuse ;  /* 0x0000002939857c23 */ /* 0x100fe20008010837 */
[----:B------:R-:W-:Y:S01]  /*15e40*/  FFMA.FTZ R135, R60, UR41, -R55 ;  /* 0x000000293c877c23 */ /* 0x000fe20008010837 */
[----:B------:R-:W-:Y:S01]  /*15e50*/  FADD.FTZ R42, R140, R41 ;  /* 0x000000298c2a7221 */ /* 0x000fe20000010000 */
[----:B------:R-:W0:Y:S01]  /*15e60*/  MUFU.EX2 R5, R4 ;  /* 0x0000000400057308 */ /* 0x000e220000000800 */
[----:B------:R-:W-:Y:S01]  /*15e70*/  @!P1 IMAD R41, R154, 0x8, R2 ;  /* 0x000000089a299824 */ /* 0x000fe200078e0202 */
[----:B------:R-:W-:Y:S01]  /*15e80*/  F2FP.BF16.F32.PACK_AB R146, R28, R146 ;  /* 0x000000921c92723e */ /* 0x000fe200000010ff */
[----:B------:R-:W-:Y:S01]  /*15e90*/  FADD.FTZ R45, R31, R42 ;  /* 0x0000002a1f2d7221 */ /* 0x000fe20000010000 */
[----:B------:R-:W-:Y:S01]  /*15ea0*/  FFMA.FTZ R129, R64, UR41, -R55 ;  /* 0x0000002940817c23 */ /* 0x000fe20008010837 */
[----:B------:R-:W-:-:S02]  /*15eb0*/  @!P1 VIADD R42, R41, 0x16860 ;  /* 0x00016860292a9836 */ /* 0x000fc40000000000 */
[----:B------:R-:W-:Y:S01]  /*15ec0*/  FFMA.FTZ R41, R58, UR41, -R55 ;  /* 0x000000293a297c23 */ /* 0x000fe20008010837 */
[----:B------:R-:W-:Y:S01]  /*15ed0*/  FADD.FTZ R45, R142, R45 ;  /* 0x0000002d8e2d7221 */ /* 0x000fe20000010000 */
[----:B------:R-:W1:Y:S01]  /*15ee0*/  MUFU.EX2 R26, R26 ;  /* 0x0000001a001a7308 */ /* 0x000e620000000800 */
[----:B------:R-:W-:Y:S01]  /*15ef0*/  F2FP.BF16.F32.PACK_AB R144, R27, R144 ;  /* 0x000000901b90723e */ /* 0x000fe200000010ff */
[----:B------:R-:W-:Y:S01]  /*15f00*/  FFMA.FTZ R131, R69, UR41, -R55 ;  /* 0x0000002945837c23 */ /* 0x000fe20008010837 */
[----:B------:R-:W-:Y:S01]  /*15f10*/  FADD.FTZ R49, R32, R45 ;  /* 0x0000002d20317221 */ /* 0x000fe20000010000 */
[----:B------:R-:W-:Y:S01]  /*15f20*/  @!P1 PRMT R42, RZ, 0x654, R42 ;  /* 0x00000654ff2a9816 */ /* 0x000fe2000000002a */
[--C-:B------:R-:W-:Y:S01]  /*15f30*/  FFMA.FTZ R70, R70, UR41, -R55.reuse ;  /* 0x0000002946467c23 */ /* 0x100fe20008010837 */
[----:B------:R-:W-:Y:S01]  /*15f40*/  FFMA.FTZ R125, R72, UR41, -R55 ;  /* 0x00000029487d7c23 */ /* 0x000fe20008010837 */
[----:B------:R-:W-:Y:S01]  /*15f50*/  F2FP.BF16.F32.PACK_AB R148, R20, R148 ;  /* 0x000000941494723e */ /* 0x000fe200000010ff */
[----:B------:R-:W3:Y:S01]  /*15f60*/  MUFU.EX2 R145, R145 ;  /* 0x0000009100917308 */ /* 0x000ee20000000800 */
[----:B0-----:R-:W-:Y:S01]  /*15f70*/  FFMA.FTZ R45, R5, R3, R149 ;  /* 0x00000003052d7223 */ /* 0x001fe20000010095 */
[----:B------:R0:W-:Y:S01]  /*15f80*/  @!P1 SYNCS.ARRIVE.TRANS64.RED.A1T0 RZ, [R42+URZ], RZ ;  /* 0x000000ff2aff99a7 */ /* 0x0001e2000810043f */
[--C-:B------:R-:W-:Y:S01]  /*15f90*/  FFMA.FTZ R3, R62, UR41, -R55.reuse ;  /* 0x000000293e037c23 */ /* 0x100fe20008010837 */
[----:B------:R-:W-:Y:S01]  /*15fa0*/  FFMA.FTZ R74, R74, UR41, -R55 ;  /* 0x000000294a4a7c23 */ /* 0x000fe20008010837 */
[----:B------:R-:W-:Y:S01]  /*15fb0*/  FADD.FTZ R4, R24, R45 ;  /* 0x0000002d18047221 */ /* 0x000fe20000010000 */
[--C-:B------:R-:W-:Y:S01]  /*15fc0*/  FFMA.FTZ R76, R76, UR41, -R55.reuse ;  /* 0x000000294c4c7c23 */ /* 0x100fe20008010837 */
[----:B------:R-:W-:Y:S01]  /*15fd0*/  FFMA.FTZ R78, R78, UR41, -R55 ;  /* 0x000000294e4e7c23 */ /* 0x000fe20008010837 */
[----:B------:R-:W4:Y:S01]  /*15fe0*/  MUFU.EX2 R29, R29 ;  /* 0x0000001d001d7308 */ /* 0x000f220000000800 */
[----:B------:R-:W-:Y:S01]  /*15ff0*/  FADD.FTZ R45, R151, R4 ;  /* 0x00000004972d7221 */ /* 0x000fe20000010000 */
[----:B0-----:R-:W-:Y:S01]  /*16000*/  FADD.FTZ R42, R136, R49 ;  /* 0x00000031882a7221 */ /* 0x001fe20000010000 */
[--C-:B------:R-:W-:Y:S01]  /*16010*/  FFMA.FTZ R80, R80, UR41, -R55.reuse ;  /* 0x0000002950507c23 */ /* 0x100fe20008010837 */
[----:B------:R-:W-:Y:S01]  /*16020*/  FFMA.FTZ R81, R81, UR41, -R55 ;  /* 0x0000002951517c23 */ /* 0x000fe20008010837 */
[----:B-1----:R-:W-:Y:S01]  /*16030*/  FADD.FTZ R4, R26, R45 ;  /* 0x0000002d1a047221 */ /* 0x002fe20000010000 */
[----:B------:R-:W-:Y:S01]  /*16040*/  FADD.FTZ R49, R35, R42 ;  /* 0x0000002a23317221 */ /* 0x000fe20000010000 */
[----:B------:R-:W-:Y:S01]  /*16050*/  FFMA.FTZ R42, R66, UR41, -R55 ;  /* 0x00000029422a7c23 */ /* 0x000fe20008010837 */
[----:B------:R-:W0:Y:S01]  /*16060*/  MUFU.EX2 R147, R147 ;  /* 0x0000009300937308 */ /* 0x000e220000000800 */
[----:B---3--:R-:W-:Y:S01]  /*16070*/  FADD.FTZ R4, R145, R4 ;  /* 0x0000000491047221 */ /* 0x008fe20000010000 */
[----:B------:R-:W-:Y:S01]  /*16080*/  FADD.FTZ R49, R138, R49 ;  /* 0x000000318a317221 */ /* 0x000fe20000010000 */
[--C-:B------:R-:W-:Y:S01]  /*16090*/  FFMA.FTZ R84, R84, UR41, -R55.reuse ;  /* 0x0000002954547c23 */ /* 0x100fe20008010837 */
[----:B------:R-:W-:Y:S01]  /*160a0*/  FFMA.FTZ R55, R83, UR41, -R55 ;  /* 0x0000002953377c23 */ /* 0x000fe20008010837 */
[----:B------:R-:W-:Y:S01]  /*160b0*/  F2FP.BF16.F32.PACK_AB R149, R24, R149 ;  /* 0x000000951895723e */ /* 0x000fe200000010ff */
[----:B------:R-:W-:Y:S01]  /*160c0*/  FADD.FTZ R49, R36, R49 ;  /* 0x0000003124317221 */ /* 0x000fe20000010000 */
[----:B--2---:R-:W-:Y:S01]  /*160d0*/  ISETP.GT.AND P2, PT, R0, R86, PT ;  /* 0x000000560000720c */ /* 0x004fe20003f44270 */
[----:B------:R-:W1:Y:S01]  /*160e0*/  MUFU.EX2 R30, R30 ;  /* 0x0000001e001e7308 */ /* 0x000e620000000800 */
[----:B----4-:R-:W-:Y:S01]  /*160f0*/  FADD.FTZ R4, R29, R4 ;  /* 0x000000041d047221 */ /* 0x010fe20000010000 */
        /* <DEDUP_REMOVED lines=20> */
[----:B------:R-:W-:Y:S01]  /*16240*/  FADD.FTZ R45, R43, R46 ;  /* 0x0000002e2b2d7221 */ /* 0x000fe20000010000 */
[-C--:B------:R-:W-:Y:S01]  /*16250*/  FMUL.FTZ R110, R110, R5.reuse ;  /* 0x000000056e6e7220 */ /* 0x080fe20000410000 */
[----:B------:R-:W1:Y:S01]  /*16260*/  MUFU.EX2 R143, R143 ;  /* 0x0000008f008f7308 */ /* 0x000e620000000800 */
[----:B--2---:R-:W-:Y:S01]  /*16270*/  FADD.FTZ R4, R141, R4 ;  /* 0x000000048d047221 */ /* 0x004fe20000010000 */
[----:B------:R-:W-:Y:S01]  /*16280*/  FADD.FTZ R45, R130, R45 ;  /* 0x0000002d822d7221 */ /* 0x000fe20000010000 */
[-C--:B------:R-:W-:Y:S01]  /*16290*/  FMUL.FTZ R111, R111, R5.reuse ;  /* 0x000000056f6f7220 */ /* 0x080fe20000410000 */
[-C--:B------:R-:W-:Y:S01]  /*162a0*/  FMUL.FTZ R114, R114, R5.reuse ;  /* 0x0000000572727220 */ /* 0x080fe20000410000 */
[-C--:B------:R-:W-:Y:S01]  /*162b0*/  FMUL.FTZ R115, R115, R5.reuse ;  /* 0x0000000573737220 */ /* 0x080fe20000410000 */
[-C--:B------:R-:W-:Y:S01]  /*162c0*/  FMUL.FTZ R118, R118, R5.reuse ;  /* 0x0000000576767220 */ /* 0x080fe20000410000 */
[----:B------:R-:W-:Y:S01]  /*162d0*/  FMUL.FTZ R119, R119, R5 ;  /* 0x0000000577777220 */ /* 0x000fe20000410000 */
[----:B------:R-:W2:Y:S01]  /*162e0*/  MUFU.EX2 R34, R34 ;  /* 0x0000002200227308 */ /* 0x000ea20000000800 */
[----:B0-----:R-:W-:Y:S01]  /*162f0*/  FADD.FTZ R4, R33, R4 ;  /* 0x0000000421047221 */ /* 0x001fe20000010000 */
[----:B------:R-:W-:Y:S01]  /*16300*/  F2FP.BF16.F32.PACK_AB R140, R31, R140 ;  /* 0x0000008c1f8c723e */ /* 0x000fe200000010ff */
[----:B------:R-:W-:Y:S01]  /*16310*/  VIADD R0, R0, 0xffffffff ;  /* 0xffffffff00007836 */ /* 0x000fe20000000000 */
[----:B------:R-:W-:Y:S01]  /*16320*/  F2FP.BF16.F32.PACK_AB R136, R35, R136 ;  /* 0x000000882388723e */ /* 0x000fe200000010ff */
[----:B------:R-:W-:Y:S01]  /*16330*/  IMAD.MOV.U32 R154, RZ, RZ, R16 ;  /* 0x000000ffff9a7224 */ /* 0x000fe200078e0010 */
        /* <DEDUP_REMOVED lines=88> */
.L_x_11735:
[----:B------:R-:W-:Y:S05]  /*168c0*/  WARPSYNC.ALL ;  /* 0x0000000000007948 */ /* 0x000fea0003800000 */
[----:B------:R-:W-:Y:S06]  /*168d0*/  BAR.ARV 0x8, 0x1a0 ;  /* 0x0206800000007b1d */ /* 0x000fec0000002000 */
[----:B------:R-:W-:Y:S05]  /*168e0*/  @!P0 BRA `(.L_x_11754) ;  /* 0x0000000000048947 */ /* 0x000fea0003800000 */
[----:B------:R-:W-:Y:S01]  /*168f0*/  BPT.TRAP 0x1 ;  /* 0x000000040000795c */ /* 0x000fe20000300000 */
.L_x_11754:
[----:B------:R-:W-:Y:S01]  /*16900*/  IMAD R9, R16, 0x8, R2 ;  /* 0x0000000810097824 */ /* 0x000fe200078e0202 */
[----:B------:R-:W-:-:S04]  /*16910*/  SHF.L.U32 R0, R19, 0x1f, RZ ;  /* 0x0000001f13007819 */ /* 0x000fc800000006ff */
[----:B------:R0:W1:Y:S01]  /*16920*/  SYNCS.PHASECHK.TRANS64.TRYWAIT P2, [R9+URZ+0x16850], R0 ;  /* 0x01685000090075a7 */ /* 0x000062000804017f */
[----:B------:R-:W-:Y:S05]  /*16930*/  @!P0 BRA `(.L_x_11755) ;  /* 0x0000000000048947 */ /* 0x000fea0003800000 */
[----:B------:R-:W-:Y:S01]  /*16940*/  BPT.TRAP 0x1 ;  /* 0x000000040000795c */ /* 0x000fe20000300000 */
.L_x_11755:
[----:B------:R-:W-:-:S05]  /*16950*/  VIADD R2, R2, 0x400 ;  /* 0x0000040002027836 */ /* 0x000fca0000000000 */
[----:B------:R-:W-:-:S04]  /*16960*/  SHF.R.U32.HI R2, RZ, 0x4, R2 ;  /* 0x00000004ff027819 */ /* 0x000fc80000011602 */
[----:B------:R-:W-:Y:S01]  /*16970*/  LOP3.LUT R7, R2, 0x3fff, RZ, 0xc0, !PT ;  /* 0x00003fff02077812 */ /* 0x000fe200078ec0ff */
[----:B-1----:R-:W-:Y:S06]  /*16980*/  @P2 BRA `(.L_x_11756) ;  /* 0x0000000000082947 */ /* 0x002fec0003800000 */
[----:B------:R-:W1:Y:S02]  /*16990*/  SYNCS.PHASECHK.TRANS64.TRYWAIT P0, [R9+URZ+0x16850], R0 ;  /* 0x01685000090075a7 */ /* 0x000e64000800017f */
[----:B-1----:R-:W-:Y:S05]  /*169a0*/  @!P0 BRA `(.L_x_11757) ;  /* 0x00000084009c8947 */ /* 0x002fea0003800000 */
.L_x_11756:
[----:B------:R-:W-:Y:S01]  /*169b0*/  IMAD R6, R16, 0x400, R7 ;  /* 0x0000040010067824 */ /* 0x000fe200078e0207 */
[----:B------:R-:W2:Y:S01]  /*169c0*/  LDL.LU R8, [R1+0x34] ;  /* 0x0000340001087983 */ /* 0x000ea20000300800 */
[----:B------:R-:W-:Y:S01]  /*169d0*/  IMAD.MOV.U32 R7, RZ, RZ, 0x40000040 ;  /* 0x40000040ff077424 */ /* 0x000fe200078e00ff */
[----:B------:R-:W-:Y:S05]  /*169e0*/  WARPSYNC.ALL ;  /* 0x0000000000007948 */ /* 0x000fea0003800000 */
[C---:B------:R-:W-:Y:S01]  /*169f0*/  R2UR UR6, R6.reuse ;  /* 0x00000000060672ca */ /* 0x040fe200000e0000 */
[----:B------:R-:W-:Y:S01]  /*16a00*/  WARPGROUP.ARRIVE ;  /* 0x00000000000079c5 */ /* 0x000fe20000000000 */
[----:B------:R-:W-:Y:S01]  /*16a10*/  R2UR UR7, R7 ;  /* 0x00000000070772ca */ /* 0x000fe200000e0000 */
[----:B------:R-:W-:Y:S01]  /*16a20*/  VIADD R10, R6, 0x80 ;  /* 0x00000080060a7836 */ /* 0x000fe20000000000 */
[----:B------:R-:W3:Y:S01]  /*16a30*/  SHFL.BFLY PT, R5, R4, 0x2, 0x1f ;  /* 0x0c401f0004057f89 */ /* 0x000ee200000e0000 */
[----:B------:R-:W-:Y:S01]  /*16a40*/  IMAD.MOV.U32 R11, RZ, RZ, 0x40000040 ;  /* 0x40000040ff0b7424 */ /* 0x000fe200078e00ff */
[----:B------:R-:W-:Y:S01]  /*16a50*/  CS2R R26, SRZ ;  /* 0x00000000001a7805 */ /* 0x000fe2000001ff00 */
[----:B------:R-:W-:Y:S01]  /*16a60*/  IMAD.MOV.U32 R7, RZ, RZ, 0x40000040 ;  /* 0x40000040ff077424 */ /* 0x000fe200078e00ff */
[----:B01----:R-:W0:Y:S01]  /*16a70*/  SHFL.BFLY PT, R0, R3, 0x2, 0x1f ;  /* 0x0c401f0003007f89 */ /* 0x003e2200000e0000 */
[----:B------:R-:W-:-:S02]  /*16a80*/  VIADD R16, R16, 0x1 ;  /* 0x0000000110107836 */ /* 0x000fc40000000000 */
[----:B------:R-:W-:-:S03]  /*16a90*/  IMAD.MOV.U32 R21, RZ, RZ, -0x800000 ;  /* 0xff800000ff157424 */ /* 0x000fc600078e00ff */
[----:B------:R-:W-:Y:S01]  /*16aa0*/  ISETP.NE.AND P2, PT, R16, 0x2, PT ;  /* 0x000000021000780c */ /* 0x000fe20003f45270 */
[----:B------:R-:W-:Y:S01]  /*16ab0*/  HGMMA.64x64x16.F32.BF16 R88, R148, gdesc[UR4].tnspB, R88, gsb0 ;  /* 0x40e0000494587df0 */ /* 0x000fe20008001858 */
[----:B------:R-:W-:Y:S01]  /*16ac0*/  R2UR UR6, R10 ;  /* 0x000000000a0672ca */ /* 0x000fe200000e0000 */
[----:B------:R-:W-:Y:S01]  /*16ad0*/  VIADD R10, R6, 0x100 ;  /* 0x00000100060a7836 */ /* 0x000fe20000000000 */
[----:B------:R-:W-:Y:S01]  /*16ae0*/  R2UR UR7, R11 ;  /* 0x000000000b0772ca */ /* 0x000fe200000e0000 */
[----:B------:R-:W-:Y:S01]  /*16af0*/  IMAD.MOV.U32 R11, RZ, RZ, 0x40000040 ;  /* 0x40000040ff0b7424 */ /* 0x000fe200078e00ff */
[----:B------:R-:W-:Y:S01]  /*16b00*/  SEL R16, R16, RZ, P2 ;  /* 0x000000ff10107207 */ /* 0x000fe20001000000 */
[----:B---3--:R-:W-:Y:S01]  /*16b10*/  FADD.FTZ R5, R5, R4 ;  /* 0x0000000405057221 */ /* 0x008fe20000010000 */
[----:B0-----:R-:W-:Y:S01]  /*16b20*/  FADD.FTZ R2, R0, R3 ;  /* 0x0000000300027221 */ /* 0x001fe20000010000 */
[----:B------:R-:W-:-:S03]  /*16b30*/  IMAD.MOV.U32 R3, RZ, RZ, -0x800000 ;  /* 0xff800000ff037424 */ /* 0x000fc600078e00ff */
[----:B------:R-:W0:Y:S01]  /*16b40*/  SHFL.BFLY PT, R0, R5, 0x1, 0x1f ;  /* 0x0c201f0005007f89 */ /* 0x000e2200000e0000 */
[----:B------:R-:W-:Y:S02]  /*16b50*/  WARPGROUP.DEPBAR.LE gsb0, 0x0 ;  /* 0x00008000000079c5 */ /* 0x000fe40000010000 */
[----:B------:R-:W-:-:S06]  /*16b60*/  WARPGROUP.ARRIVE ;  /* 0x00000000000079c5 */ /* 0x000fcc0000000000 */
[----:B------:R-:W-:Y:S01]  /*16b70*/  HGMMA.64x64x16.F32.BF16 R88, R144, gdesc[UR4].tnspB, R88, gsb0 ;  /* 0x40e0000490587df0 */ /* 0x000fe20008001858 */
[----:B------:R-:W-:Y:S01]  /*16b80*/  R2UR UR6, R10 ;  /* 0x000000000a0672ca */ /* 0x000fe200000e0000 */
[----:B------:R-:W-:Y:S01]  /*16b90*/  VIADD R10, R6, 0x180 ;  /* 0x00000180060a7836 */ /* 0x000fe20000000000 */
[----:B------:R-:W-:Y:S01]  /*16ba0*/  R2UR UR7, R11 ;  /* 0x000000000b0772ca */ /* 0x000fe200000e0000 */
[----:B------:R-:W-:Y:S01]  /*16bb0*/  IMAD.MOV.U32 R11, RZ, RZ, 0x40000040 ;  /* 0x40000040ff0b7424 */ /* 0x000fe200078e00ff */
[----:B------:R-:W-:Y:S02]  /*16bc0*/  WARPGROUP.DEPBAR.LE gsb0, 0x0 ;  /* 0x00008000000079c5 */ /* 0x000fe40000010000 */
[----:B------:R-:W-:-:S09]  /*16bd0*/  WARPGROUP.ARRIVE ;  /* 0x00000000000079c5 */ /* 0x000fd20000000000 */
        /* <DEDUP_REMOVED lines=11> */
[----:B------:R-:W-:Y:S02]  /*16c90*/  IMAD.MOV.U32 R11, RZ, RZ, 0x40000040 ;  /* 0x40000040ff0b7424 */ /* 0x000fe400078e00ff */
[----:B--2---:R-:W-:-:S05]  /*16ca0*/  VIADD R8, R8, 0x1 ;  /* 0x0000000108087836 */ /* 0x004fca0000000000 */
[----:B------:R-:W-:Y:S01]  /*16cb0*/  STL [R1+0x34], R8 ;  /* 0x0000340801007387 */ /* 0x000fe20000100800 */
[----:B------:R-:W-:Y:S02]  /*16cc0*/  WARPGROUP.DEPBAR.LE gsb0, 0x0 ;  /* 0x00008000000079c5 */ /* 0x000fe40000010000 */
[----:B------:R-:W-:-:S06]  /*16cd0*/  WARPGROUP.ARRIVE ;  /* 0x00000000000079c5 */ /* 0x000fcc0000000000 */
[----:B------:R-:W-:Y:S01]  /*16ce0*/  HGMMA.64x64x16.F32.BF16 R88, R132, gdesc[UR4].tnspB, R88, gsb0 ;  /* 0x40e0000484587df0 */ /* 0x000fe20008001858 */
[----:B------:R-:W-:Y:S01]  /*16cf0*/  R2UR UR6, R10 ;  /* 0x000000000a0672ca */ /* 0x000fe200000e0000 */
[C---:B------:R-:W-:Y:S01]  /*16d00*/  VIADD R10, R6.reuse, 0x300 ;  /* 0x00000300060a7836 */ /* 0x040fe20000000000 */
[----:B------:R-:W-:Y:S01]  /*16d10*/  R2UR UR7, R11 ;  /* 0x000000000b0772ca */ /* 0x000fe200000e0000 */
[----:B------:R-:W-:Y:S02]  /*16d20*/  IMAD.MOV.U32 R11, RZ, RZ, 0x40000040 ;  /* 0x40000040ff0b7424 */ /* 0x000fe400078e00ff */
[----:B------:R-:W-:Y:S01]  /*16d30*/  VIADD R6, R6, 0x380 ;  /* 0x0000038006067836 */ /* 0x000fe20000000000 */
[----:B------:R-:W-:Y:S02]  /*16d40*/  WARPGROUP.DEPBAR.LE gsb0, 0x0 ;  /* 0x00008000000079c5 */ /* 0x000fe40000010000 */
[----:B------:R-:W-:-:S07]  /*16d50*/  WARPGROUP.ARRIVE ;  /* 0x00000000000079c5 */ /* 0x000fce0000000000 */
[----:B------:R-:W-:Y:S01]  /*16d60*/  HGMMA.64x64x16.F32.BF16 R88, R128, gdesc[UR4].tnspB, R88, gsb0 ;  /* 0x40e0000480587df0 */ /* 0x000fe20008001858 */
[----:B------:R-:W-:Y:S02]  /*16d70*/  R2UR UR6, R10 ;  /* 0x000000000a0672ca */ /* 0x000fe400000e0000 */
[----:B------:R-:W-:Y:S01]  /*16d80*/  R2UR UR7, R11 ;  /* 0x000000000b0772ca */ /* 0x000fe200000e0000 */
[----:B------:R-:W-:Y:S02]  /*16d90*/  WARPGROUP.DEPBAR.LE gsb0, 0x0 ;  /* 0x00008000000079c5 */ /* 0x000fe40000010000 */
[----:B------:R-:W-:-:S10]  /*16da0*/  WARPGROUP.ARRIVE ;  /* 0x00000000000079c5 */ /* 0x000fd40000000000 */
[----:B------:R-:W-:Y:S01]  /*16db0*/  HGMMA.64x64x16.F32.BF16 R88, R124, gdesc[UR4].tnspB, R88, gsb0 ;  /* 0x40e000047c587df0 */ /* 0x000fe20008001858 */
[----:B------:R-:W-:Y:S01]  /*16dc0*/  R2UR UR6, R6 ;  /* 0x00000000060672ca */ /* 0x000fe200000e0000 */
[----:B0-----:R-:W-:Y:S01]  /*16dd0*/  FADD.FTZ R6, R5, R0 ;  /* 0x0000000005067221 */ /* 0x001fe20000010000 */
[----:B------:R-:W-:Y:S01]  /*16de0*/  R2UR UR7, R7 ;  /* 0x00000000070772ca */ /* 0x000fe200000e0000 */
[----:B------:R-:W-:Y:S01]  /*16df0*/  IMAD.U32 R5, RZ, RZ, UR41 ;  /* 0x00000029ff057e24 */ /* 0x000fe2000f8e00ff */
[----:B------:R-:W0:Y:S02]  /*16e00*/  SHFL.BFLY PT, R7, R2, 0x1, 0x1f ;  /* 0x0c201f0002077f89 */ /* 0x000e2400000e0000 */
[----:B------:R-:W-:-:S13]  /*16e10*/  FSETP.NE.FTZ.AND P0, PT, R6, RZ, PT ;  /* 0x000000ff0600720b */ /* 0x000fda0003f15000 */
[----:B------:R-:W1:Y:S01]  /*16e20*/  @P0 MUFU.LG2 R0, R6 ;  /* 0x0000000600000308 */ /* 0x000e620000000c00 */
[----:B------:R-:W-:-:S07]  /*16e30*/  @P0 FMUL.FTZ R5, R5, 0.69314718246459960938 ;  /* 0x3f31721805050820 */ /* 0x000fce0000410000 */
[----:B------:R-:W-:Y:S01]  /*16e40*/  @P0 MUFU.RCP R26, R6 ;  /* 0x00000006001a0308 */ /* 0x000fe20000001000 */
[----:B0-----:R-:W-:Y:S01]  /*16e50*/  FADD.FTZ R7, R2, R7 ;  /* 0x0000000702077221 */ /* 0x001fe20000010000 */
[----:B------:R-:W-:-:S04]  /*16e60*/  SEL R2, RZ, 0x1, P2 ;  /* 0x00000001ff027807 */ /* 0x000fc80001000000 */
[----:B------:R-:W-:Y:S02]  /*16e70*/  FSETP.NE.FTZ.AND P3, PT, R7, RZ, PT ;  /* 0x000000ff0700720b */ /* 0x000fe40003f75000 */
[----:B------:R-:W-:Y:S01]  /*16e80*/  LOP3.LUT R19, R19, R2, RZ, 0x3c, !PT ;  /* 0x0000000213137212 */ /* 0x000fe200078e3cff */
[----:B------:R-:W-:Y:S02]  /*16e90*/  @!P1 VIADD R2, R9, 0x16860 ;  /* 0x0001686009029836 */ /* 0x000fe40000000000 */
[----:B-1----:R-:W-:Y:S01]  /*16ea0*/  @P0 FMUL.FTZ R0, R0, 0.69314718246459960938 ;  /* 0x3f31721800000820 */ /* 0x002fe20000410000 */
[----:B------:R-:W-:Y:S02]  /*16eb0*/  IMAD.U32 R9, RZ, RZ, UR41 ;  /* 0x00000029ff097e24 */ /* 0x000fe4000f8e00ff */
[----:B------:R-:W-:Y:S01]  /*16ec0*/  @!P1 PRMT R2, RZ, 0x654, R2 ;  /* 0x00000654ff029816 */ /* 0x000fe20000000002 */
[----:B------:R-:W-:Y:S01]  /*16ed0*/  @P0 FFMA.FTZ R21, R5, R14, R0 ;  /* 0x0000000e05150223 */ /* 0x000fe20000010000 */
[----:B------:R-:W-:-:S03]  /*16ee0*/  PLOP3.LUT P0, PT, PT, PT, PT, 0x8, 0x0 ;  /* 0x000000000000781c */ /* 0x000fc60003f0e170 */
[----:B------:R-:W0:Y:S01]  /*16ef0*/  @P3 MUFU.LG2 R4, R7 ;  /* 0x0000000700043308 */ /* 0x000e220000000c00 */
[----:B------:R-:W-:-:S07]  /*16f00*/  @P3 FMUL.FTZ R9, R9, 0.69314718246459960938 ;  /* 0x3f31721809093820 */ /* 0x000fce0000410000 */
[----:B------:R-:W1:Y:S01]  /*16f10*/  @P3 MUFU.RCP R27, R7 ;  /* 0x00000007001b3308 */ /* 0x000e620000001000 */
[----:B0-----:R-:W-:-:S04]  /*16f20*/  @P3 FMUL.FTZ R4, R4, 0.69314718246459960938 ;  /* 0x3f31721804043820 */ /* 0x001fc80000410000 */
[----:B------:R-:W-:Y:S01]  /*16f30*/  @P3 FFMA.FTZ R3, R9, R15, R4 ;  /* 0x0000000f09033223 */ /* 0x000fe20000010004 */
        /* <DEDUP_REMOVED lines=36> */
[----:B--2---:R-:W-:-:S07]  /*17180*/  FMUL.FTZ R27, R119, R27 ;  /* 0x0000001b771b7220 */ /* 0x004fce0000410000 */
.L_x_11639:
[----:B------:R-:W-:Y:S05]  /*17190*/  WARPSYNC.ALL ;  /* 0x0000000000007948 */ /* 0x000fea0003800000 */
[----:B------:R-:W1:Y:S08]  /*171a0*/  S2UR UR5, SR_CgaCtaId ;  /* 0x00000000000579c3 */ /* 0x000e700000008800 */
[----:B------:R-:W-:Y:S06]  /*171b0*/  BAR.SYNC.DEFER_BLOCKING 0x5, 0x1a0 ;  /* 0x0146800000007b1d */ /* 0x000fec0000010000 */
[----:B------:R-:W-:Y:S01]  /*171c0*/  UMOV UR4, 0x400 ;  /* 0x0000040000047882 */ /* 0x000fe20000000000 */
[----:B------:R-:W-:Y:S01]  /*171d0*/  BSSY B0, `(.L_x_11758) ;  /* 0x00001a1000007945 */ /* 0x000fe20003800000 */
[----:B------:R-:W2:Y:S01]  /*171e0*/  S2R R39, SR_TID.X ;  /* 0x0000000000277919 */ /* 0x000ea20000002100 */
[----:B-1----:R-:W-:-:S06]  /*171f0*/  ULEA UR4, UR5, UR4, 0x18 ;  /* 0x0000000405047291 */ /* 0x002fcc000f8ec03f */
[----:B------:R-:W-:-:S05]  /*17200*/  IMAD.U32 R2, RZ, RZ, UR4 ;  /* 0x00000004ff027e24 */ /* 0x000fca000f8e00ff */
[----:B------:R-:W1:Y:S01]  /*17210*/  LDS.128 R8, [R2+0x168d0] ;  /* 0x0168d00002087984 */ /* 0x000e620000000c00 */
[----:B--2---:R-:W-:-:S05]  /*17220*/  VIADD R36, R39, 0xffffff80 ;  /* 0xffffff8027247836 */ /* 0x004fca0000000000 */
[----:B------:R-:W-:-:S04]  /*17230*/  SHF.R.S32.HI R37, RZ, 0x1f, R36 ;  /* 0x0000001fff257819 */ /* 0x000fc80000011424 */
[----:B------:R-:W-:-:S04]  /*17240*/  LEA.HI R20, R37, R36, RZ, 0x3 ;  /* 0x0000002425147211 */ /* 0x000fc800078f18ff */
[----:B------:R-:W-:Y:S02]  /*17250*/  LOP3.LUT R5, R20, 0x1ffffff8, RZ, 0xc0, !PT ;  /* 0x1ffffff814057812 */ /* 0x000fe400078ec0ff */
[----:B------:R-:W-:-:S03]  /*17260*/  SHF.R.S32.HI R20, RZ, 0x3, R20 ;  /* 0x00000003ff147819 */ /* 0x000fc60000011414 */
[----:B------:R-:W-:-:S04]  /*17270*/  IMAD.IADD R0, R36, 0x1, -R5 ;  /* 0x0000000124007824 */ /* 0x000fc800078e0a05 */
[----:B------:R-:W-:Y:S01]  /*17280*/  IMAD.SHL.U32 R0, R0, 0x8, RZ ;  /* 0x0000000800007824 */ /* 0x000fe200078e00ff */
[----:B-1----:R1:W-:Y:S04]  /*17290*/  STL.64 [R1+0x10], R8 ;  /* 0x0000100801007387 */ /* 0x0023e80000100a00 */
[----:B------:R1:W-:Y:S01]  /*172a0*/  STL.64 [R1+0x18], R10 ;  /* 0x0000180a01007387 */ /* 0x0003e20000100a00 */
[----:B------:R-:W-:Y:S06]  /*172b0*/  BAR.ARV 0x4, 0x1a0 ;  /* 0x0106800000007b1d */ /* 0x000fec0000002000 */
[----:B------:R-:W-:Y:S05]  /*172c0*/  @P0 BRA `(.L_x_11759) ;  /* 0x0000001000080947 */ /* 0x000fea0003800000 */
[----:B------:R-:W2:Y:S01]  /*172d0*/  LDL R41, [R1+0x30] ;  /* 0x0000300001297983 */ /* 0x000ea20000100800 */
[----:B------:R-:W-:Y:S01]  /*172e0*/  LEA.HI R4, R37, R36, RZ, 0x4 ;  /* 0x0000002425047211 */ /* 0x000fe200078f20ff */
[----:B-1----:R-:W1:Y:S03]  /*172f0*/  S2R R8, SR_TID.X ;  /* 0x0000000000087919 */ /* 0x002e660000002100 */
[----:B------:R-:W-:Y:S02]  /*17300*/  SHF.R.S32.HI R11, RZ, 0x4, R4 ;  /* 0x00000004ff0b7819 */ /* 0x000fe40000011404 */
[C---:B------:R-:W-:Y:S01]  /*17310*/  LOP3.LUT R9, R4.reuse, 0x3fffff0, RZ, 0xc0, !PT ;  /* 0x03fffff004097812 */ /* 0x040fe200078ec0ff */
[----:B------:R-:W3:Y:S01]  /*17320*/  S2R R5, SR_SWINHI ;  /* 0x0000000000057919 */ /* 0x000ee20000002f00 */
[----:B------:R-:W-:-:S03]  /*17330*/  LEA.HI R4, R4, R11, RZ, 0x1 ;  /* 0x0000000b04047211 */ /* 0x000fc600078f08ff */
[----:B------:R-:W-:Y:S01]  /*17340*/  IMAD.IADD R9, R36, 0x1, -R9 ;  /* 0x0000000124097824 */ /* 0x000fe200078e0a09 */
[----:B------:R-:W-:Y:S01]  /*17350*/  LOP3.LUT R4, R4, 0x1ffffffe, RZ, 0xc0, !PT ;  /* 0x1ffffffe04047812 */ /* 0x000fe200078ec0ff */
[C---:B-1----:R-:W-:Y:S02]  /*17360*/  VIADD R10, R8.reuse, 0xffffff80 ;  /* 0xffffff80080a7836 */ /* 0x042fe40000000000 */
[----:B------:R-:W-:-:S05]  /*17370*/  VIADD R8, R8, 0xffffff80 ;  /* 0xffffff8008087836 */ /* 0x000fca0000000000 */
[----:B------:R-:W-:-:S04]  /*17380*/  SHF.R.S32.HI R8, RZ, 0x1f, R8 ;  /* 0x0000001fff087819 */ /* 0x000fc80000011408 */
[----:B------:R-:W-:-:S04]  /*17390*/  LEA.HI R8, R8, R10, RZ, 0x5 ;  /* 0x0000000a08087211 */ /* 0x000fc800078f28ff */
[----:B------:R-:W-:Y:S01]  /*173a0*/  SHF.R.S32.HI R8, RZ, 0x5, R8 ;  /* 0x00000005ff087819 */ /* 0x000fe20000011408 */
[----:B------:R-:W-:-:S04]  /*173b0*/  IMAD.IADD R4, R11, 0x1, -R4 ;  /* 0x000000010b047824 */ /* 0x000fc800078e0a04 */
[----:B------:R-:W-:Y:S01]  /*173c0*/  IMAD R9, R8, 0x10, R9 ;  /* 0x0000001008097824 */ /* 0x000fe200078e0209 */
[----:B------:R-:W-:Y:S02]  /*173d0*/  MOV R12, R2 ;  /* 0x00000002000c7202 */ /* 0x000fe40000000f00 */
[----:B---3--:R-:W-:Y:S01]  /*173e0*/  MOV R13, R5 ;  /* 0x00000005000d7202 */ /* 0x008fe20000000f00 */
[----:B------:R-:W-:-:S04]  /*173f0*/  IMAD R4, R9, 0x8, R4 ;  /* 0x0000000809047824 */ /* 0x000fc800078e0204 */
[----:B------:R-:W-:-:S04]  /*17400*/  IMAD.SHL.U32 R5, R4, 0x8, RZ ;  /* 0x0000000804057824 */ /* 0x000fc800078e00ff */
[----:B------:R-:W-:-:S03]  /*17410*/  IMAD.WIDE R4, R5, 0x2, R12 ;  /* 0x0000000205047825 */ /* 0x000fc600078e020c */
[C---:B------:R-:W-:Y:S02]  /*17420*/  LOP3.LUT R9, R4.reuse, 0x380, RZ, 0xc0, !PT ;  /* 0x0000038004097812 */ /* 0x040fe400078ec0ff */
[C---:B------:R-:W-:Y:S02]  /*17430*/  IADD3 R11, P1, R4.reuse, 0x40, RZ ;  /* 0x00000040040b7810 */ /* 0x040fe40007f3e0ff */
[C---:B-----5:R-:W-:Y:S02]  /*17440*/  IADD3 R23, P0, R4.reuse, 0x60, RZ ;  /* 0x0000006004177810 */ /* 0x060fe40007f1e0ff */
[----:B------:R-:W-:Y:S01]  /*17450*/  SHF.R.U64 R9, R9, 0x3, RZ ;  /* 0x0000000309097819 */ /* 0x000fe200000012ff */
[----:B------:R-:W-:Y:S05]  /*17460*/  WARPSYNC.ALL ;  /* 0x0000000000007948 */ /* 0x000fea0003800000 */
[----:B------:R-:W-:Y:S01]  /*17470*/  IADD3 R15, P2, R4, 0x20, RZ ;  /* 0x00000020040f7810 */ /* 0x000fe20007f5e0ff */
[----:B------:R-:W-:Y:S01]  /*17480*/  ULDC.64 UR4, c[0x0][0xbd8] ;  /* 0x0002f60000047ab9 */ /* 0x000fe20000000a00 */
[----:B------:R-:W-:-:S02]  /*17490*/  LOP3.LUT R10, R11, 0x380, RZ, 0xc0, !PT ;  /* 0x000003800b0a7812 */ /* 0x000fc400078ec0ff */
[----:B------:R-:W-:Y:S01]  /*174a0*/  LOP3.LUT R4, R9, R4, RZ, 0x3c, !PT ;  /* 0x0000000409047212 */ /* 0x000fe200078e3cff */
[--C-:B------:R-:W-:Y:S01]  /*174b0*/  IMAD.X R9, RZ, RZ, R5.reuse, P0 ;  /* 0x000000ffff097224 */ /* 0x100fe200000e0605 */
[----:B------:R-:W-:Y:S02]  /*174c0*/  ISETP.NE.U32.AND P0, PT, RZ, UR4, PT ;  /* 0x00000004ff007c0c */ /* 0x000fe4000bf05070 */
[----:B------:R-:W-:Y:S02]  /*174d0*/  SHF.R.U64 R10, R10, 0x3, RZ ;  /* 0x000000030a0a7819 */ /* 0x000fe400000012ff */
[----:B------:R-:W-:Y:S01]  /*174e0*/  ISETP.NE.AND.EX P0, PT, RZ, UR5, PT, P0 ;  /* 0x00000005ff007c0c */ /* 0x000fe2000bf05300 */
[----:B------:R-:W-:Y:S01]  /*174f0*/  ULDC.64 UR4, c[0x0][0xbe0] ;  /* 0x0002f80000047ab9 */ /* 0x000fe20000000a00 */
[----:B------:R-:W-:Y:S01]  /*17500*/  LOP3.LUT R10, R10, R11, RZ, 0x3c, !PT ;  /* 0x0000000b0a0a7212 */ /* 0x000fe200078e3cff */
[----:B------:R-:W-:Y:S01]  /*17510*/  IMAD.X R11, RZ, RZ, R5, P1 ;  /* 0x000000ffff0b7224 */ /* 0x000fe200008e0605 */
[----:B0-----:R-:W-:-:S02]  /*17520*/  LOP3.LUT R14, R15, 0x380, RZ, 0xc0, !PT ;  /* 0x000003800f0e7812 */ /* 0x001fc400078ec0ff */
[----:B------:R-:W-:Y:S02]  /*17530*/  ISETP.NE.U32.AND P1, PT, RZ, UR4, PT ;  /* 0x00000004ff007c0c */ /* 0x000fe4000bf25070 */
[----:B------:R-:W-:Y:S02]  /*17540*/  LOP3.LUT R8, R23, 0x380, RZ, 0xc0, !PT ;  /* 0x0000038017087812 */ /* 0x000fe400078ec0ff */
[----:B------:R-:W-:Y:S02]  /*17550*/  SHF.R.U64 R14, R14, 0x3, RZ ;  /* 0x000000030e0e7819 */ /* 0x000fe400000012ff */
[----:B------:R-:W-:Y:S02]  /*17560*/  ISETP.NE.AND.EX P1, PT, RZ, UR5, PT, P1 ;  /* 0x00000005ff007c0c */ /* 0x000fe4000bf25310 */
[----:B------:R-:W-:Y:S02]  /*17570*/  SHF.R.U64 R8, R8, 0x3, RZ ;  /* 0x0000000308087819 */ /* 0x000fe400000012ff */
[----:B------:R-:W-:Y:S01]  /*17580*/  LOP3.LUT R14, R14, R15, RZ, 0x3c, !PT ;  /* 0x0000000f0e0e7212 */ /* 0x000fe200078e3cff */
[----:B------:R-:W-:Y:S01]  /*17590*/  IMAD.X R15, RZ, RZ, R5, P2 ;  /* 0x000000ffff0f7224 */ /* 0x000fe200010e0605 */
[----:B------:R-:W-:-:S02]  /*175a0*/  MOV R34, R4 ;  /* 0x0000000400227202 */ /* 0x000fc40000000f00 */
[----:B------:R-:W-:Y:S02]  /*175b0*/  LOP3.LUT R8, R8, R23, RZ, 0x3c, !PT ;  /* 0x0000001708087212 */ /* 0x000fe400078e3cff */
[----:B------:R-:W-:Y:S02]  /*175c0*/  F2FP.BF16.F32.PACK_AB R4, R89, R28 ;  /* 0x0000001c5904723e */ /* 0x000fe400000010ff */
[----:B------:R-:W-:Y:S02]  /*175d0*/  F2FP.BF16.F32.PACK_AB R5, R91, R90 ;  /* 0x0000005a5b05723e */ /* 0x000fe400000010ff */
[----:B------:R-:W-:Y:S02]  /*175e0*/  F2FP.BF16.F32.PACK_AB R6, R6, R29 ;  /* 0x0000001d0606723e */ /* 0x000fe400000010ff */
[----:B------:R-:W-:Y:S01]  /*175f0*/  F2FP.BF16.F32.PACK_AB R7, R7, R94 ;  /* 0x0000005e0707723e */ /* 0x000fe200000010ff */
[----:B------:R-:W-:Y:S01]  /*17600*/  BAR.SYNC.DEFER_BLOCKING 0x1, 0x180 ;  /* 0x0046000000007b1d */ /* 0x000fe20000010000 */
[----:B------:R-:W-:-:S02]  /*17610*/  MOV R23, R8 ;  /* 0x0000000800177202 */ /* 0x000fc40000000f00 */
[----:B------:R-:W-:Y:S02]  /*17620*/  MOV R30, R10 ;  /* 0x0000000a001e7202 */ /* 0x000fe40000000f00 */
[----:B------:R-:W-:-:S03]  /*17630*/  MOV R32, R14 ;  /* 0x0000000e00207202 */ /* 0x000fc60000000f00 */
[----:B------:R-:W2:Y:S01]  /*17640*/  LDC.64 R28, c[0x0][0xbd8] ;  /* 0x0002f600ff1c7b82 */ /* 0x000ea20000000a00 */
[----:B------:R-:W-:Y:S02]  /*17650*/  F2FP.BF16.F32.PACK_AB R8, R97, R96 ;  /* 0x000000606108723e */ /* 0x000fe400000010ff */
[----:B------:R-:W-:Y:S02]  /*17660*/  F2FP.BF16.F32.PACK_AB R9, R99, R98 ;  /* 0x000000626309723e */ /* 0x000fe400000010ff */
[----:B------:R-:W-:Y:S02]  /*17670*/  F2FP.BF16.F32.PACK_AB R10, R101, R100 ;  /* 0x00000064650a723e */ /* 0x000fe400000010ff */
[----:B------:R-:W-:Y:S01]  /*17680*/  F2FP.BF16.F32.PACK_AB R11, R103, R102 ;  /* 0x00000066670b723e */ /* 0x000fe200000010ff */
[----:B------:R-:W0:Y:S01]  /*17690*/  @P1 LDC.64 R14, c[0x0][0xbe0] ;  /* 0x0002f800ff0e1b82 */ /* 0x000e220000000a00 */
[----:B------:R-:W-:Y:S02]  /*176a0*/  F2FP.BF16.F32.PACK_AB R24, R24, R33 ;  /* 0x000000211818723e */ /* 0x000fe400000010ff */
[----:B------:R-:W-:-:S02]  /*176b0*/  F2FP.BF16.F32.PACK_AB R25, R25, R114 ;  /* 0x000000721919723e */ /* 0x000fc400000010ff */
[----:B------:R-:W-:Y:S02]  /*176c0*/  F2FP.BF16.F32.PACK_AB R26, R26, R31 ;  /* 0x0000001f1a1a723e */ /* 0x000fe400000010ff */
[----:B------:R-:W-:Y:S01]  /*176d0*/  F2FP.BF16.F32.PACK_AB R27, R27, R118 ;  /* 0x000000761b1b723e */ /* 0x000fe200000010ff */
[----:B------:R1:W-:Y:S01]  /*176e0*/  STSM.16.M88.4 [R34], R4 ;  /* 0x0000000422007844 */ /* 0x0003e20000000200 */
[----:B------:R-:W-:-:S03]  /*176f0*/  LEA.HI R37, R37, R36, RZ, 0x7 ;  /* 0x0000002425257211 */ /* 0x000fc600078f38ff */
[----:B------:R-:W-:Y:S01]  /*17700*/  STSM.16.M88.4 [R32], R8 ;  /* 0x0000000820007844 */ /* 0x000fe20000000200 */
[----:B------:R-:W-:Y:S02]  /*17710*/  LOP3.LUT R31, R37, 0xffffff80, RZ, 0xc0, !PT ;  /* 0xffffff80251f7812 */ /* 0x000fe400078ec0ff */
[----:B-1----:R-:W-:Y:S02]  /*17720*/  F2FP.BF16.F32.PACK_AB R4, R105, R104 ;  /* 0x000000686904723e */ /* 0x002fe400000010ff */
[----:B------:R-:W-:Y:S02]  /*17730*/  F2FP.BF16.F32.PACK_AB R5, R107, R106 ;  /* 0x0000006a6b05723e */ /* 0x000fe400000010ff */
[----:B------:R-:W-:Y:S02]  /*17740*/  F2FP.BF16.F32.PACK_AB R6, R109, R108 ;  /* 0x0000006c6d06723e */ /* 0x000fe400000010ff */
[----:B------:R-:W-:-:S05]  /*17750*/  F2FP.BF16.F32.PACK_AB R7, R111, R110 ;  /* 0x0000006e6f07723e */ /* 0x000fca00000010ff */
[----:B------:R1:W-:Y:S04]  /*17760*/  STSM.16.M88.4 [R30], R4 ;  /* 0x000000041e007844 */ /* 0x0003e80000000200 */
[----:B------:R3:W-:Y:S01]  /*17770*/  STSM.16.M88.4 [R23], R24 ;  /* 0x0000001817007844 */ /* 0x0007e20000000200 */
[----:B------:R-:W-:Y:S01]  /*17780*/  IMAD.IADD R31, R36, 0x1, -R31 ;  /* 0x00000001241f7824 */ /* 0x000fe200078e0a1f */
[----:B------:R-:W-:Y:S01]  /*17790*/  ULDC UR4, c[0x0][0xa88] ;  /* 0x0002a20000047ab9 */ /* 0x000fe20000000800 */
[----:B------:R-:W-:-:S03]  /*177a0*/  IMAD.MOV.U32 R35, RZ, RZ, RZ ;  /* 0x000000ffff237224 */ /* 0x000fc600078e00ff */
[----:B-1----:R-:W-:-:S04]  /*177b0*/  SHF.R.S32.HI R6, RZ, 0x1f, R31 ;  /* 0x0000001fff067819 */ /* 0x002fc8000001141f */
[----:B------:R-:W-:Y:S01]  /*177c0*/  LEA.HI R4, R6, R31, RZ, 0x2 ;  /* 0x0000001f06047211 */ /* 0x000fe200078f10ff */
[----:B---3--:R-:W-:-:S03]  /*177d0*/  IMAD.U32 R23, RZ, RZ, UR4 ;  /* 0x00000004ff177e24 */ /* 0x008fc6000f8e00ff */
[--C-:B------:R-:W-:Y:S02]  /*177e0*/  SHF.R.S32.HI R7, RZ, 0x2, R4.reuse ;  /* 0x00000002ff077819 */ /* 0x100fe40000011404 */
[----:B------:R-:W-:Y:S01]  /*177f0*/  SHF.R.S32.HI R8, RZ, 0x1f, R4 ;  /* 0x0000001fff087819 */ /* 0x000fe20000011404 */
[C---:B--2---:R-:W-:Y:S01]  /*17800*/  IMAD.WIDE R28, R41.reuse, 0x4, R28 ;  /* 0x00000004291c7825 */ /* 0x044fe200078e021c */
[----:B------:R-:W-:Y:S03]  /*17810*/  BAR.SYNC.DEFER_BLOCKING 0x1, 0x180 ;  /* 0x0046000000007b1d */ /* 0x000fe60000010000 */
[----:B0-----:R-:W-:-:S03]  /*17820*/  @P1 IMAD.WIDE R4, R41, 0x4, R14 ;  /* 0x0000000429041825 */ /* 0x001fc600078e020e */
[----:B------:R0:W5:Y:S04]  /*17830*/  @P0 LDG.E R35, desc[UR38][R28.64] ;  /* 0x000000261c230981 */ /* 0x000168000c1e1900 */
[----:B------:R0:W5:Y:S01]  /*17840*/  @P1 LDG.E R23, desc[UR38][R4.64] ;  /* 0x0000002604171981 */ /* 0x000162000c1e1900 */
[----:B------:R-:W-:Y:S02]  /*17850*/  SHF.R.S32.HI R37, RZ, 0x7, R37 ;  /* 0x00000007ff257819 */ /* 0x000fe40000011425 */
[----:B------:R-:W-:Y:S01]  /*17860*/  LEA.HI R8, R8, R7, RZ, 0x3 ;  /* 0x0000000708087211 */ /* 0x000fe200078f18ff */
[----:B------:R-:W-:Y:S06]  /*17870*/  @P1 BRA `(.L_x_11760) ;  /* 0x0000000000101947 */ /* 0x000fec0003800000 */
[----:B------:R-:W-:Y:S05]  /*17880*/  @!P0 BRA `(.L_x_11760) ;  /* 0x00000000000c8947 */ /* 0x000fea0003800000 */
[----:B0-----:R-:W2:Y:S04]  /*17890*/  LDG.E R4, desc[UR38][R28.64] ;  /* 0x000000261c047981 */ /* 0x001ea8000c1e1900 */
[----:B-----5:R-:W2:Y:S02]  /*178a0*/  LDG.E R23, desc[UR38][R28.64+0x4] ;  /* 0x000004261c177981 */ /* 0x020ea4000c1e1900 */
[----:B--2---:R-:W-:-:S07]  /*178b0*/  IMAD.IADD R23, R23, 0x1, -R4 ;  /* 0x0000000117177824 */ /* 0x004fce00078e0a04 */
.L_x_11760:
[----:B------:R-:W2:Y:S01]  /*178c0*/  LDL.LU R40, [R1+0x2c] ;  /* 0x00002c0001287983 */ /* 0x000ea20000300800 */
[----:B0-----:R-:W-:Y:S01]  /*178d0*/  IMAD.HI R5, R37, 0x55555556, RZ ;  /* 0x5555555625057827 */ /* 0x001fe200078e02ff */
[----:B------:R-:W-:Y:S01]  /*178e0*/  LOP3.LUT R4, R8, 0xfffffff8, RZ, 0xc0, !PT ;  /* 0xfffffff808047812 */ /* 0x000fe200078ec0ff */
[----:B------:R-:W-:Y:S01]  /*178f0*/  ULDC.64 UR4, c[0x0][0xb70] ;  /* 0x0002dc0000047ab9 */ /* 0x000fe20000000a00 */
[----:B------:R-:W3:Y:S01]  /*17900*/  LDL.LU R39, [R1+0x38] ;  /* 0x0000380001277983 */ /* 0x000ee20000300800 */
[----:B------:R-:W-:Y:S01]  /*17910*/  LEA.HI R8, R6, R31, RZ, 0x5 ;  /* 0x0000001f06087211 */ /* 0x000fe200078f28ff */
[--C-:B-----5:R-:W-:Y:S01]  /*17920*/  IMAD.MOV.U32 R28, RZ, RZ, R35.reuse ;  /* 0x000000ffff1c7224 */ /* 0x120fe200078e0023 */
[----:B------:R-:W-:Y:S01]  /*17930*/  LEA.HI R6, R5, R5, RZ, 0x1 ;  /* 0x0000000505067211 */ /* 0x000fe200078f08ff */
[----:B------:R-:W-:Y:S01]  /*17940*/  IMAD.IADD R9, R7, 0x1, -R4 ;  /* 0x0000000107097824 */ /* 0x000fe200078e0a04 */
[----:B------:R-:W-:Y:S02]  /*17950*/  SHF.R.S32.HI R8, RZ, 0x5, R8 ;  /* 0x00000005ff087819 */ /* 0x000fe40000011408 */
[----:B------:R-:W-:Y:S01]  /*17960*/  SHF.R.S32.HI R29, RZ, 0x1f, R35 ;  /* 0x0000001fff1d7819 */ /* 0x000fe20000011423 */
[----:B------:R-:W-:Y:S01]  /*17970*/  IMAD R37, R6, -0x3, R37 ;  /* 0xfffffffd06257824 */ /* 0x000fe200078e0225 */
[----:B------:R-:W-:Y:S01]  /*17980*/  SHF.R.S32.HI R6, RZ, 0x1f, R41 ;  /* 0x0000001fff067819 */ /* 0x000fe20000011429 */
[----:B------:R-:W-:-:S03]  /*17990*/  IMAD R8, R8, 0x10, R9 ;  /* 0x0000001008087824 */ /* 0x000fc600078e0209 */
[----:B------:R-:W-:Y:S01]  /*179a0*/  SEL R38, R6, RZ, !P0 ;  /* 0x000000ff06267207 */ /* 0x000fe20004000000 */
[----:B------:R-:W-:Y:S01]  /*179b0*/  IMAD R8, R37, 0x40, R8 ;  /* 0x0000004025087824 */ /* 0x000fe200078e0208 */
[----:B------:R-:W-:Y:S02]  /*179c0*/  SEL R37, R41, RZ, !P0 ;  /* 0x000000ff29257207 */ /* 0x000fe40004000000 */
[----:B------:R-:W-:Y:S01]  /*179d0*/  LOP3.LUT P0, RZ, R31, 0x3, RZ, 0xc0, !PT ;  /* 0x000000031fff7812 */ /* 0x000fe2000780c0ff */
[--C-:B------:R-:W-:Y:S01]  /*179e0*/  IMAD.MOV.U32 R30, RZ, RZ, R0.reuse ;  /* 0x000000ffff1e7224 */ /* 0x100fe200078e0000 */
[----:B------:R-:W-:Y:S01]  /*179f0*/  SHF.R.S32.HI R31, RZ, 0x1f, R0 ;  /* 0x0000001fff1f7819 */ /* 0x000fe20000011400 */
[----:B------:R-:W-:Y:S01]  /*17a00*/  BSSY B1, `(.L_x_11761) ;  /* 0x000005f000017945 */ /* 0x000fe20003800000 */
[----:B--2---:R-:W-:Y:S01]  /*17a10*/  SHF.R.S32.HI R36, RZ, 0x1f, R40 ;  /* 0x0000001fff247819 */ /* 0x004fe20000011428 */
[----:B---3--:R-:W-:-:S04]  /*17a20*/  IMAD R10, R39, 0xc0, R8 ;  /* 0x000000c0270a7824 */ /* 0x008fc800078e0208 */
[----:B------:R-:W-:Y:S01]  /*17a30*/  IMAD R4, R36, UR4, RZ ;  /* 0x0000000424047c24 */ /* 0x000fe2000f8e02ff */
[----:B------:R-:W-:-:S03]  /*17a40*/  SHF.R.S32.HI R9, RZ, 0x1f, R10 ;  /* 0x0000001fff097819 */ /* 0x000fc6000001140a */
[C---:B------:R-:W-:Y:S02]  /*17a50*/  IMAD R7, R40.reuse, UR5, R4 ;  /* 0x0000000528077c24 */ /* 0x040fe4000f8e0204 */
[----:B------:R-:W-:Y:S01]  /*17a60*/  IMAD.WIDE.U32 R4, R40, UR4, R28 ;  /* 0x0000000428047c25 */ /* 0x000fe2000f8e001c */
[----:B------:R-:W-:-:S03]  /*17a70*/  ULDC.64 UR4, c[0x0][0xb78] ;  /* 0x0002de0000047ab9 */ /* 0x000fc60000000a00 */
[----:B------:R-:W-:Y:S02]  /*17a80*/  IMAD.IADD R5, R5, 0x1, R7 ;  /* 0x0000000105057824 */ /* 0x000fe400078e0207 */
[----:B------:R-:W-:Y:S02]  /*17a90*/  IMAD R6, R38, UR4, RZ ;  /* 0x0000000426067c24 */ /* 0x000fe4000f8e02ff */
[----:B------:R-:W-:-:S04]  /*17aa0*/  IMAD.WIDE.U32 R4, R37, UR4, R4 ;  /* 0x0000000425047c25 */ /* 0x000fc8000f8e0004 */
[----:B------:R-:W-:Y:S01]  /*17ab0*/  IMAD R8, R37, UR5, R6 ;  /* 0x0000000525087c24 */ /* 0x000fe2000f8e0206 */
[----:B------:R-:W-:Y:S01]  /*17ac0*/  IADD3 R6, P1, R10, R4, RZ ;  /* 0x000000040a067210 */ /* 0x000fe20007f3e0ff */
[----:B------:R-:W-:Y:S01]  /*17ad0*/  IMAD R7, R20, 0x40, R0 ;  /* 0x0000004014077824 */ /* 0x000fe200078e0200 */
[----:B------:R-:W-:Y:S01]  /*17ae0*/  ULDC.64 UR4, c[0x0][0xb40] ;  /* 0x0002d00000047ab9 */ /* 0x000fe20000000a00 */
[----:B------:R-:W-:Y:S01]  /*17af0*/  VIADD R4, R10, 0x8 ;  /* 0x000000080a047836 */ /* 0x000fe20000000000 */
[----:B------:R-:W-:Y:S01]  /*17b00*/  IADD3.X R9, R9, R5, R8, P1, !PT ;  /* 0x0000000509097210 */ /* 0x000fe20000ffe408 */
[----:B------:R-:W-:Y:S01]  /*17b10*/  IMAD.WIDE R12, R7, 0x2, R12 ;  /* 0x00000002070c7825 */ /* 0x000fe200078e020c */
[----:B------:R-:W-:Y:S02]  /*17b20*/  LEA R32, P2, R6, UR4, 0x2 ;  /* 0x0000000406207c11 */ /* 0x000fe4000f8410ff */
[----:B------:R-:W-:Y:S02]  /*17b30*/  ISETP.GE.OR P1, PT, R10, R23, P0 ;  /* 0x000000170a00720c */ /* 0x000fe40000726670 */
[----:B------:R-:W-:Y:S01]  /*17b40*/  LEA.HI.X R33, R6, UR5, R9, 0x2, P2 ;  /* 0x0000000506217c11 */ /* 0x000fe200090f1409 */
[----:B------:R-:W-:Y:S01]  /*17b50*/  ULDC.64 UR4, c[0x0][0xaa0] ;  /* 0x0002a80000047ab9 */ /* 0x000fe20000000a00 */
[----:B------:R-:W-:-:S02]  /*17b60*/  IADD3 R27, P2, R12, 0x1800, RZ ;  /* 0x000018000c1b7810 */ /* 0x000fc40007f5e0ff */
[C---:B------:R-:W-:Y:S02]  /*17b70*/  IADD3 R11, P3, R12.reuse, 0x3000, RZ ;  /* 0x000030000c0b7810 */ /* 0x040fe40007f7e0ff */
[----:B------:R-:W-:Y:S01]  /*17b80*/  IADD3 R7, P4, R12, 0x4800, RZ ;  /* 0x000048000c077810 */ /* 0x000fe20007f9e0ff */
[--C-:B------:R-:W-:Y:S01]  /*17b90*/  IMAD.X R5, RZ, RZ, R13.reuse, P2 ;  /* 0x000000ffff057224 */ /* 0x100fe200010e060d */
[----:B------:R-:W-:Y:S01]  /*17ba0*/  ISETP.GE.OR P0, PT, R4, R23, P0 ;  /* 0x000000170400720c */ /* 0x000fe20000706670 */
[--C-:B------:R-:W-:Y:S01]  /*17bb0*/  IMAD.X R9, RZ, RZ, R13.reuse, P3 ;  /* 0x000000ffff097224 */ /* 0x100fe200018e060d */
[----:B------:R-:W-:Y:S01]  /*17bc0*/  LOP3.LUT R25, R12, 0x380, RZ, 0xc0, !PT ;  /* 0x000003800c197812 */ /* 0x000fe200078ec0ff */
[----:B------:R-:W-:Y:S01]  /*17bd0*/  IMAD.X R15, RZ, RZ, R13, P4 ;  /* 0x000000ffff0f7224 */ /* 0x000fe200020e060d */
[----:B------:R-:W-:Y:S01]  /*17be0*/  LOP3.LUT R4, R27, 0x380, RZ, 0xc0, !PT ;  /* 0x000003801b047812 */ /* 0x000fe200078ec0ff */
[----:B------:R-:W-:Y:S01]  /*17bf0*/  @!P1 STG.E desc[UR38][R32.64], R21 ;  /* 0x0000001520009986 */ /* 0x000fe2000c101926 */
[----:B------:R-:W-:-:S02]  /*17c00*/  LOP3.LUT R8, R11, 0x380, RZ, 0xc0, !PT ;  /* 0x000003800b087812 */ /* 0x000fc400078ec0ff */
[----:B------:R-:W-:Y:S02]  /*17c10*/  LOP3.LUT R6, R7, 0x380, RZ, 0xc0, !PT ;  /* 0x0000038007067812 */ /* 0x000fe400078ec0ff */
[----:B------:R-:W-:Y:S02]  /*17c20*/  SHF.R.U64 R25, R25, 0x3, RZ ;  /* 0x0000000319197819 */ /* 0x000fe400000012ff */
[----:B------:R-:W-:Y:S01]  /*17c30*/  SHF.R.U64 R4, R4, 0x3, RZ ;  /* 0x0000000304047819 */ /* 0x000fe200000012ff */
[----:B------:R0:W-:Y:S01]  /*17c40*/  @!P0 STG.E desc[UR38][R32.64+0x20], R3 ;  /* 0x0000200320008986 */ /* 0x0001e2000c101926 */
[----:B------:R-:W-:Y:S02]  /*17c50*/  SHF.R.U64 R8, R8, 0x3, RZ ;  /* 0x0000000308087819 */ /* 0x000fe400000012ff */
[----:B------:R-:W-:Y:S02]  /*17c60*/  SHF.R.U64 R6, R6, 0x3, RZ ;  /* 0x0000000306067819 */ /* 0x000fe400000012ff */
[----:B------:R-:W-:Y:S01]  /*17c70*/  LOP3.LUT R24, R25, R12, RZ, 0x3c, !PT ;  /* 0x0000000c19187212 */ /* 0x000fe200078e3cff */
[----:B------:R-:W-:Y:S01]  /*17c80*/  IMAD.MOV.U32 R25, RZ, RZ, R13 ;  /* 0x000000ffff197224 */ /* 0x000fe200078e000d */
[----:B------:R-:W-:-:S02]  /*17c90*/  LOP3.LUT R4, R4, R27, RZ, 0x3c, !PT ;  /* 0x0000001b04047212 */ /* 0x000fc400078e3cff */
[----:B------:R-:W-:Y:S02]  /*17ca0*/  LOP3.LUT R8, R8, R11, RZ, 0x3c, !PT ;  /* 0x0000000b08087212 */ /* 0x000fe400078e3cff */
[----:B------:R-:W-:Y:S01]  /*17cb0*/  LOP3.LUT R14, R6, R7, RZ, 0x3c, !PT ;  /* 0x00000007060e7212 */ /* 0x000fe200078e3cff */
        /* <DEDUP_REMOVED lines=8> */
[----:B------:R-:W-:Y:S01]  /*17d40*/  VIADD R0, R20, 0x30 ;  /* 0x0000003014007836 */ /* 0x000fe20000000000 */
[----:B------:R-:W-:Y:S01]  /*17d50*/  @!PT LDS RZ, [RZ] ;  /* 0x00000000fffff984 */ /* 0x000fe20000000800 */
[----:B------:R-:W-:Y:S01]  /*17d60*/  @!PT LDS RZ, [RZ] ;  /* 0x00000000fffff984 */ /* 0x000fe20000000800 */
[----:B------:R-:W-:Y:S01]  /*17d70*/  @!PT LDS RZ, [RZ] ;  /* 0x00000000fffff984 */ /* 0x000fe20000000800 */
[----:B------:R-:W-:Y:S01]  /*17d80*/  @!PT LDS RZ, [RZ] ;  /* 0x00000000fffff984 */ /* 0x000fe20000000800 */
[----:B------:R1:W-:Y:S06]  /*17d90*/  MEMBAR.ALL.CTA ;  /* 0x0000000000007992 */ /* 0x0003ec0000008000 */
[----:B-1----:R-:W1:Y:S01]  /*17da0*/  FENCE.VIEW.ASYNC.S ;  /* 0x00000000000073c6 */ /* 0x002e620000000000 */
[----:B------:R-:W-:-:S02]  /*17db0*/  IMAD R31, R39, -0xc0, R23 ;  /* 0xffffff40271f7824 */ /* 0x000fc400078e0217 */
[C---:B0-----:R-:W-:Y:S02]  /*17dc0*/  VIADD R3, R20.reuse, 0x60 ;  /* 0x0000006014037836 */ /* 0x041fe40000000000 */
[----:B------:R-:W-:Y:S01]  /*17dd0*/  VIADD R21, R20, 0x90 ;  /* 0x0000009014157836 */ /* 0x000fe20000000000 */
[-C--:B------:R-:W-:Y:S01]  /*17de0*/  ISETP.GE.OR P3, PT, R0, R31.reuse, P0 ;  /* 0x0000001f0000720c */ /* 0x080fe20000766670 */
[----:B------:R-:W-:Y:S01]  /*17df0*/  IMAD R35, R35, UR5, R34 ;  /* 0x0000000523237c24 */ /* 0x000fe2000f8e0222 */
[----:B------:R-:W-:Y:S01]  /*17e00*/  ULDC.64 UR4, c[0x0][0xae0] ;  /* 0x0002b80000047ab9 */ /* 0x000fe20000000a00 */
[-C--:B------:R-:W-:Y:S01]  /*17e10*/  ISETP.GE.OR P1, PT, R3, R31.reuse, P0 ;  /* 0x0000001f0300720c */ /* 0x080fe20000726670 */
[----:B------:R-:W-:Y:S01]  /*17e20*/  IMAD R30, R36, UR4, RZ ;  /* 0x00000004241e7c24 */ /* 0x000fe2000f8e02ff */
[-C--:B------:R-:W-:Y:S01]  /*17e30*/  ISETP.GE.OR P2, PT, R21, R31.reuse, P0 ;  /* 0x0000001f1500720c */ /* 0x080fe20000746670 */
[----:B------:R-:W-:Y:S01]  /*17e40*/  IMAD.IADD R29, R29, 0x1, R35 ;  /* 0x000000011d1d7824 */ /* 0x000fe200078e0223 */
[----:B------:R-:W-:Y:S01]  /*17e50*/  ISETP.GE.OR P0, PT, R20, R31, P0 ;  /* 0x0000001f1400720c */ /* 0x000fe20000706670 */
[C---:B------:R-:W-:Y:S01]  /*17e60*/  IMAD R23, R40.reuse, UR5, R30 ;  /* 0x0000000528177c24 */ /* 0x040fe2000f8e021e */
[----:B------:R-:W-:Y:S01]  /*17e70*/  SHF.R.S32.HI R21, RZ, 0x1f, R20 ;  /* 0x0000001fff157819 */ /* 0x000fe20000011414 */
[----:B------:R-:W-:Y:S01]  /*17e80*/  IMAD.WIDE.U32 R28, R40, UR4, R28 ;  /* 0x00000004281c7c25 */ /* 0x000fe2000f8e001c */
[----:B------:R-:W-:-:S03]  /*17e90*/  ULDC.64 UR4, c[0x0][0xae8] ;  /* 0x0002ba0000047ab9 */ /* 0x000fc60000000a00 */
[----:B------:R-:W-:Y:S02]  /*17ea0*/  VIADD R0, R2, 0x16820 ;  /* 0x0001682002007836 */ /* 0x000fe40000000000 */
[----:B------:R-:W-:Y:S02]  /*17eb0*/  IMAD.IADD R29, R29, 0x1, R23 ;  /* 0x000000011d1d7824 */ /* 0x000fe400078e0217 */
[----:B------:R-:W-:Y:S01]  /*17ec0*/  IMAD R3, R38, UR4, RZ ;  /* 0x0000000426037c24 */ /* 0x000fe2000f8e02ff */
[----:B------:R-:W-:Y:S01]  /*17ed0*/  PRMT R0, RZ, 0x654, R0 ;  /* 0x00000654ff007816 */ /* 0x000fe20000000000 */
[----:B------:R-:W-:-:S03]  /*17ee0*/  IMAD.WIDE.U32 R32, R37, UR4, R28 ;  /* 0x0000000425207c25 */ /* 0x000fc6000f8e001c */
[----:B-1----:R0:W-:Y:S01]  /*17ef0*/  SYNCS.ARRIVE.TRANS64.RED.A1T0 RZ, [R0+URZ], RZ ;  /* 0x000000ff00ff79a7 */ /* 0x0021e2000810043f */
        /* <DEDUP_REMOVED lines=15> */
.L_x_11762:
[----:B------:R-:W-:Y:S05]  /*17ff0*/  BSYNC B1 ;  /* 0x0000000000017941 */ /* 0x000fea0003800000 */
.L_x_11761:
        /* <DEDUP_REMOVED lines=15> */
.L_x_11764:
[----:B------:R-:W-:Y:S05]  /*180f0*/  BSYNC B1 ;  /* 0x0000000000017941 */ /* 0x000fea0003800000 */
.L_x_11763:
        /* <DEDUP_REMOVED lines=15> */
.L_x_11766:
[----:B------:R-:W-:Y:S05]  /*181f0*/  BSYNC B1 ;  /* 0x0000000000017941 */ /* 0x000fea0003800000 */
.L_x_11765:
        /* <DEDUP_REMOVED lines=10> */
[----:B--2---:R-:W-:Y:S01]  /*182a0*/  LEA R6, P0, R4, UR4, 0x1 ;  /* 0x0000000404067c11 */ /* 0x004fe2000f8008ff */
[----:B------:R-:W-:-:S05]  /*182b0*/  IMAD.IADD R3, R5, 0x1, R3 ;  /* 0x0000000105037824 */ /* 0x000fca00078e0203 */
[----:B------:R-:W-:-:S05]  /*182c0*/  LEA.HI.X R7, R4, UR5, R3, 0x1, P0 ;  /* 0x0000000504077c11 */ /* 0x000fca00080f0c03 */
[----:B------:R3:W-:Y:S01]  /*182d0*/  STG.E.128 desc[UR38][R6.64], R12 ;  /* 0x0000000c06007986 */ /* 0x0007e2000c101d26 */
[----:B------:R-:W-:Y:S05]  /*182e0*/  BRA `(.L_x_11767) ;  /* 0x00000008003c7947 */ /* 0x000fea0003800000 */
.L_x_11759:
[----:B-1----:R-:W2:Y:S01]  /*182f0*/  LDL R8, [R1+0x30] ;  /* 0x0000300001087983 */ /* 0x002ea20000100800 */
        /* <DEDUP_REMOVED lines=8> */
[----:B------:R-:W1:Y:S01]  /*18380*/  @P1 LDC.64 R6, c[0x0][0xbe0] ;  /* 0x0002f800ff061b82 */ /* 0x000e620000000a00 */
[----:B------:R-:W-:Y:S02]  /*18390*/  ULDC UR4, c[0x0][0xa88] ;  /* 0x0002a20000047ab9 */ /* 0x000fe40000000800 */
[----:B------:R-:W-:Y:S02]  /*183a0*/  IMAD.U32 R3, RZ, RZ, UR4 ;  /* 0x00000004ff037e24 */ /* 0x000fe4000f8e00ff */
[----:B--2---:R-:W-:-:S04]  /*183b0*/  IMAD.WIDE R4, R8, 0x4, R4 ;  /* 0x0000000408047825 */ /* 0x004fc800078e0204 */
[----:B-1----:R-:W-:Y:S01]  /*183c0*/  @P1 IMAD.WIDE R6, R8, 0x4, R6 ;  /* 0x0000000408061825 */ /* 0x002fe200078e0206 */
[----:B------:R1:W5:Y:S04]  /*183d0*/  @P0 LDG.E R9, desc[UR38][R4.64] ;  /* 0x0000002604090981 */ /* 0x000368000c1e1900 */
[----:B------:R1:W5:Y:S01]  /*183e0*/  @P1 LDG.E R3, desc[UR38][R6.64] ;  /* 0x0000002606031981 */ /* 0x000362000c1e1900 */
[----:B------:R-:W-:Y:S01]  /*183f0*/  ISETP.GT.AND P2, PT, R36, 0xbf, PT ;  /* 0x000000bf2400780c */ /* 0x000fe20003f44270 */
[----:B------:R-:W-:-:S12]  /*18400*/  @P1 BRA `(.L_x_11768) ;  /* 0x0000000000101947 */ /* 0x000fd80003800000 */
[----:B------:R-:W-:Y:S05]  /*18410*/  @!P0 BRA `(.L_x_11768) ;  /* 0x00000000000c8947 */ /* 0x000fea0003800000 */
[----:B-1----:R-:W2:Y:S04]  /*18420*/  LDG.E R6, desc[UR38][R4.64] ;  /* 0x0000002604067981 */ /* 0x002ea8000c1e1900 */
[----:B-----5:R-:W2:Y:S02]  /*18430*/  LDG.E R3, desc[UR38][R4.64+0x4] ;  /* 0x0000042604037981 */ /* 0x020ea4000c1e1900 */
[----:B--2---:R-:W-:-:S07]  /*18440*/  IMAD.IADD R3, R3, 0x1, -R6 ;  /* 0x0000000103037824 */ /* 0x004fce00078e0a06 */
.L_x_11768:
[----:B------:R-:W2:Y:S04]  /*18450*/  LDL R15, [R1+0x2c] ;  /* 0x00002c00010f7983 */ /* 0x000ea80000100800 */
[----:B0-----:R0:W5:Y:S01]  /*18460*/  LDL R14, [R1+0x38] ;  /* 0x00003800010e7983 */ /* 0x0011620000100800 */
[----:B-1----:R-:W-:Y:S01]  /*18470*/  SHF.R.S32.HI R4, RZ, 0x1f, R8 ;  /* 0x0000001fff047819 */ /* 0x002fe20000011408 */
[----:B------:R-:W-:Y:S01]  /*18480*/  BSSY B1, `(.L_x_11769) ;  /* 0x000001c000017945 */ /* 0x000fe20003800000 */
[----:B------:R-:W-:Y:S02]  /*18490*/  SEL R11, R8, RZ, !P0 ;  /* 0x000000ff080b7207 */ /* 0x000fe40004000000 */
[----:B------:R-:W-:Y:S02]  /*184a0*/  SHF.R.S32.HI R13, RZ, 0x1f, R0 ;  /* 0x0000001fff0d7819 */ /* 0x000fe40000011400 */
[----:B------:R-:W-:-:S02]  /*184b0*/  SEL R12, R4, RZ, !P0 ;  /* 0x000000ff040c7207 */ /* 0x000fc40004000000 */
[----:B-----5:R-:W-:Y:S02]  /*184c0*/  SHF.R.S32.HI R8, RZ, 0x1f, R9 ;  /* 0x0000001fff087819 */ /* 0x020fe40000011409 */
[----:B--2---:R-:W-:Y:S01]  /*184d0*/  SHF.R.S32.HI R10, RZ, 0x1f, R15 ;  /* 0x0000001fff0a7819 */ /* 0x004fe2000001140f */
[----:B0-----:R-:W-:Y:S06]  /*184e0*/  @P2 BRA `(.L_x_11770) ;  /* 0x0000000000542947 */ /* 0x001fec0003800000 */
[----:B------:R-:W-:-:S04]  /*184f0*/  IMAD R4, R14, 0xc0, R39 ;  /* 0x000000c00e047824 */ /* 0x000fc800078e0227 */
        /* <DEDUP_REMOVED lines=20> */
.L_x_11770:
[----:B------:R-:W-:Y:S05]  /*18640*/  BSYNC B1 ;  /* 0x0000000000017941 */ /* 0x000fea0003800000 */
.L_x_11769:
[----:B------:R-:W-:Y:S01]  /*18650*/  ULDC.64 UR4, c[0x0][0xaa0] ;  /* 0x0002a80000047ab9 */ /* 0x000fe20000000a00 */
[----:B------:R-:W-:Y:S01]  /*18660*/  IMAD.MOV.U32 R4, RZ, RZ, R0 ;  /* 0x000000ffff047224 */ /* 0x000fe200078e0000 */
[----:B------:R-:W-:Y:S01]  /*18670*/  ULDC.64 UR6, c[0x0][0xae0] ;  /* 0x0002b80000067ab9 */ /* 0x000fe20000000a00 */
[----:B0-----:R-:W-:Y:S01]  /*18680*/  IMAD.MOV.U32 R5, RZ, RZ, R13 ;  /* 0x000000ffff057224 */ /* 0x001fe200078e000d */
        /* <DEDUP_REMOVED lines=19> */
[----:B------:R-:W-:Y:S01]  /*187c0*/  IMAD.IADD R5, R5, 0x1, R3 ;  /* 0x0000000105057824 */ /* 0x000fe200078e0203 */
[----:B------:R-:W-:Y:S01]  /*187d0*/  ISETP.GE.OR P0, PT, R20, R7, P0 ;  /* 0x000000071400720c */ /* 0x000fe20000706670 */
[----:B------:R-:W-:Y:S02]  /*187e0*/  IMAD R0, R12, UR4, RZ ;  /* 0x000000040c007c24 */ /* 0x000fe4000f8e02ff */
[----:B------:R-:W-:-:S04]  /*187f0*/  IMAD.WIDE.U32 R6, R11, UR4, R4 ;  /* 0x000000040b067c25 */ /* 0x000fc8000f8e0004 */
[----:B------:R-:W-:Y:S02]  /*18800*/  IMAD R3, R11, UR5, R0 ;  /* 0x000000050b037c24 */ /* 0x000fe4000f8e0200 */
[----:B------:R-:W-:-:S04]  /*18810*/  IMAD.WIDE R20, R14, 0xc0, R20 ;  /* 0x000000c00e147825 */ /* 0x000fc800078e0214 */
[----:B------:R-:W-:Y:S01]  /*18820*/  IMAD.IADD R9, R7, 0x1, R3 ;  /* 0x0000000107097824 */ /* 0x000fe200078e0203 */
        /* <DEDUP_REMOVED lines=12> */
.L_x_11772:
[----:B------:R-:W-:Y:S05]  /*188f0*/  BSYNC B1 ;  /* 0x0000000000017941 */ /* 0x000fea0003800000 */
.L_x_11771:
        /* <DEDUP_REMOVED lines=11> */
[----:B0-----:R-:W-:Y:S01]  /*189b0*/  LEA R10, P0, R4, UR4, 0x1 ;  /* 0x00000004040a7c11 */ /* 0x001fe2000f8008ff */
[----:B------:R-:W-:-:S05]  /*189c0*/  IMAD.IADD R3, R5, 0x1, R3 ;  /* 0x0000000105037824 */ /* 0x000fca00078e0203 */
[----:B------:R-:W-:-:S05]  /*189d0*/  LEA.HI.X R11, R4, UR5, R3, 0x1, P0 ;  /* 0x00000005040b7c11 */ /* 0x000fca00080f0c03 */
[----:B------:R1:W-:Y:S02]  /*189e0*/  STG.E.128 desc[UR38][R10.64], RZ ;  /* 0x000000ff0a007986 */ /* 0x0003e4000c101d26 */
.L_x_11774:
[----:B------:R-:W-:Y:S05]  /*189f0*/  BSYNC B1 ;  /* 0x0000000000017941 */ /* 0x000fea0003800000 */
.L_x_11773:
        /* <DEDUP_REMOVED lines=15> */
.L_x_11776:
[----:B------:R-:W-:Y:S05]  /*18af0*/  BSYNC B1 ;  /* 0x0000000000017941 */ /* 0x000fea0003800000 */
.L_x_11775:
        /* <DEDUP_REMOVED lines=14> */
.L_x_11767:
[----:B------:R-:W-:Y:S05]  /*18be0*/  BSYNC B0 ;  /* 0x0000000000007941 */ /* 0x000fea0003800000 */
.L_x_11758:
[----:B------:R-:W2:Y:S01]  /*18bf0*/  LDL R0, [R1+0x1c] ;  /* 0x00001c0001007983 */ /* 0x000ea20000100800 */
[----:B------:R-:W-:Y:S02]  /*18c00*/  ULDC UR4, c[0x0][0xc14] ;  /* 0x0003050000047ab9 */ /* 0x000fe40000000800 */
[----:B--2---:R-:W-:-:S13]  /*18c10*/  ISETP.GE.AND P0, PT, R0, UR4, PT ;  /* 0x0000000400007c0c */ /* 0x004fda000bf06270 */
[----:B------:R-:W-:Y:S05]  /*18c20*/  @!P0 BRA `(.L_x_11777) ;  /* 0xfffffe8000688947 */ /* 0x000fea000383ffff */
[----:B------:R-:W-:Y:S05]  /*18c30*/  BRA `(.L_x_11563) ;  /* 0x0000005400407947 */ /* 0x000fea0003800000 */
.L_x_11561:
[----:B------:R-:W-:-:S08]  /*18c40*/  NOP ;  /* 0x0000000000007918 */ /* 0x000fd00000000000 */
[----:B------:R-:W0:-:S00]  /*18c50*/  USETMAXREG.DEALLOC.CTAPOOL 0x20 ;  /* 0x00000020000079c8 */ /* 0x000e0000080e0500 */
[----:B0-----:R-:W-:-:S06]  /*18c60*/  LOP3.LUT R0, R0, 0x3, RZ, 0xc0, !PT ;  /* 0x0000000300007812 */ /* 0x001fcc00078ec0ff */
[----:B------:R-:W0:Y:S02]  /*18c70*/  SHFL.IDX PT, R0, R0, RZ, 0x1f ;  /* 0x00001fff00007589 */ /* 0x000e2400000e0000 */
[----:B0-----:R-:W-:-:S13]  /*18c80*/  ISETP.NE.AND P0, PT, R0, RZ, PT ;  /* 0x000000ff0000720c */ /* 0x001fda0003f05270 */
[----:B------:R-:W-:Y:S05]  /*18c90*/  @P0 BRA `(.L_x_11563) ;  /* 0x0000005400280947 */ /* 0x000fea0003800000 */
        /* <DEDUP_REMOVED lines=55> */
.L_x_11782:
        /* <DEDUP_REMOVED lines=14> */
.L_x_11781:
[----:B------:R-:W-:Y:S05]  /*190f0*/  BSYNC B0 ;  /* 0x0000000000007941 */ /* 0x000fea0003800000 */
.L_x_11780:
        /* <DEDUP_REMOVED lines=26> */
.L_x_11778:
        /* <DEDUP_REMOVED lines=20> */
.L_x_11783:
        /* <DEDUP_REMOVED lines=59> */
.L_x_11779:
[----:B------:R-:W-:Y:S02]  /*19790*/  IMAD.MOV.U32 R17, RZ, RZ, RZ ;  /* 0x000000ffff117224 */ /* 0x000fe400078e00ff */
[----:B------:R-:W-:Y:S02]  /*197a0*/  IMAD.U32 R16, RZ, RZ, UR6 ;  /* 0x00000006ff107e24 */ /* 0x000fe4000f8e00ff */
[----:B------:R-:W-:-:S07]  /*197b0*/  IMAD.MOV.U32 R18, RZ, RZ, RZ ;  /* 0x000000ffff127224 */ /* 0x000fce00078e00ff */
.L_x_11784:
        /* <DEDUP_REMOVED lines=16> */
[----:B------:R-:W-:Y:S02]  /*198c0*/  IMAD.MOV.U32 R22, RZ, RZ, RZ ;  /* 0x000000ffff167224 */ /* 0x000fe400078e00ff */
[----:B------:R-:W-:-:S07]  /*198d0*/  IMAD.MOV.U32 R24, RZ, RZ, 0x1 ;  /* 0x00000001ff187424 */ /* 0x000fce00078e00ff */
.L_x_11885:
[----:B------:R-:W-:Y:S05]  /*198e0*/  YIELD ;  /* 0x0000000000007946 */ /* 0x000fea0003800000 */
[----:B------:R-:W-:Y:S01]  /*198f0*/  ULDC.64 UR4, c[0x0][0xa28] ;  /* 0x00028a0000047ab9 */ /* 0x000fe20000000a00 */
[----:B------:R-:W-:Y:S01]  /*19900*/  IMAD.MOV.U32 R8, RZ, RZ, RZ ;  /* 0x000000ffff087224 */ /* 0x000fe200078e00ff */
[----:B------:R-:W-:Y:S01]  /*19910*/  ISETP.NE.U32.AND P0, PT, RZ, UR4, PT ;  /* 0x00000004ff007c0c */ /* 0x000fe2000bf05070 */
[----:B0-----:R-:W-:Y:S01]  /*19920*/  IMAD.MOV.U32 R0, RZ, RZ, RZ ;  /* 0x000000ffff007224 */ /* 0x001fe200078e00ff */
[----:B------:R-:W-:Y:S01]  /*19930*/  ULDC.64 UR8, c[0x0][0xa08] ;  /* 0x0002820000087ab9 */ /* 0x000fe20000000a00 */
[----:B------:R-:W-:Y:S01]  /*19940*/  ULDC.64 UR10, c[0x0][0xa10] ;  /* 0x00028400000a7ab9 */ /* 0x000fe20000000a00 */
[----:B------:R-:W-:Y:S01]  /*19950*/  ISETP.NE.AND.EX P0, PT, RZ, UR5, PT, P0 ;  /* 0x00000005ff007c0c */ /* 0x000fe2000bf05300 */
[----:B------:R-:W-:-:S12]  /*19960*/  ULDC.64 UR4, c[0x0][0xa00] ;  /* 0x0002800000047ab9 */ /* 0x000fd80000000a00 */
[----:B--2---:R-:W0:Y:S01]  /*19970*/  @P0 LDC.64 R2, c[0x0][0xa28] ;  /* 0x00028a00ff020b82 */ /* 0x004e220000000a00 */
        /* <DEDUP_REMOVED lines=8> */
[----:B------:R-:W2:Y:S01]  /*19a00*/  @P0 LDC.64 R4, c[0x0][0xa18] ;  /* 0x00028600ff040b82 */ /* 0x000ea20000000a00 */
[----:B0-----:R-:W-:-:S05]  /*19a10*/  IMAD.WIDE R2, R19, 0x4, R2 ;  /* 0x0000000413027825 */ /* 0x001fca00078e0202 */
[----:B------:R-:W3:Y:S01]  /*19a20*/  @P2 LDG.E R0, desc[UR38][R2.64] ;  /* 0x0000002602002981 */ /* 0x000ee2000c1e1900 */
[----:B------:R-:W-:Y:S02]  /*19a30*/  ULDC UR4, c[0x0][0x288] ;  /* 0x0000a20000047ab9 */ /* 0x000fe40000000800 */
[----:B------:R-:W-:Y:S01]  /*19a40*/  IMAD.U32 R7, RZ, RZ, UR4 ;  /* 0x00000004ff077e24 */ /* 0x000fe2000f8e00ff */
[----:B------:R-:W-:Y:S01]  /*19a50*/  ULDC.64 UR4, c[0x0][0x3f8] ;  /* 0x0000fe0000047ab9 */ /* 0x000fe20000000a00 */
[----:B--2---:R-:W-:-:S05]  /*19a60*/  @P0 IMAD.WIDE R4, R19, 0x4, R4 ;  /* 0x0000000413040825 */ /* 0x004fca00078e0204 */
        /* <DEDUP_REMOVED lines=14> */
[----:B---3--:R0:W-:Y:S01]  /*19b50*/  STL [R1+0x8], R0 ;  /* 0x0000080001007387 */ /* 0x0081e20000100800 */
[----:B------:R-:W-:Y:S06]  /*19b60*/  @P0 BRA `(.L_x_11786) ;  /* 0x0000000000100947 */ /* 0x000fec0003800000 */
[----:B------:R-:W-:Y:S05]  /*19b70*/  @!P2 BRA `(.L_x_11786) ;  /* 0x00000000000ca947 */ /* 0x000fea0003800000 */
[----:B0-----:R-:W2:Y:S04]  /*19b80*/  LDG.E R0, desc[UR38][R2.64] ;  /* 0x0000002602007981 */ /* 0x001ea8000c1e1900 */
[----:B-----5:R-:W2:Y:S02]  /*19b90*/  LDG.E R7, desc[UR38][R2.64+0x4] ;  /* 0x0000042602077981 */ /* 0x020ea4000c1e1900 */
[----:B--2---:R-:W-:-:S07]  /*19ba0*/  IMAD.IADD R7, R7, 0x1, -R0 ;  /* 0x0000000107077824 */ /* 0x004fce00078e0a00 */
.L_x_11786:
[----:B0-----:R-:W0:Y:S01]  /*19bb0*/  LDC.64 R4, c[0x0][0xa08] ;  /* 0x00028200ff047b82 */ /* 0x001e220000000a00 */
[----:B------:R-:W-:Y:S01]  /*19bc0*/  IMAD.MOV.U32 R23, RZ, RZ, RZ ;  /* 0x000000ffff177224 */ /* 0x000fe200078e00ff */
[----:B------:R-:W-:-:S06]  /*19bd0*/  ULDC.64 UR4, c[0x0][0xa20] ;  /* 0x0002880000047ab9 */ /* 0x000fcc0000000a00 */
[----:B------:R-:W2:Y:S01]  /*19be0*/  LDC.64 R2, c[0x0][0xa10] ;  /* 0x00028400ff027b82 */ /* 0x000ea20000000a00 */
[----:B------:R-:W-:Y:S02]  /*19bf0*/  IMAD.MOV.U32 R0, RZ, RZ, RZ ;  /* 0x000000ffff007224 */ /* 0x000fe400078e00ff */
[----:B0-----:R-:W-:-:S05]  /*19c00*/  IMAD.WIDE R4, R19, 0x4, R4 ;  /* 0x0000000413047825 */ /* 0x001fca00078e0204 */
[----:B------:R-:W3:Y:S01]  /*19c10*/  @P3 LDG.E R23, desc[UR38][R4.64] ;  /* 0x0000002604173981 */ /* 0x000ee2000c1e1900 */
[----:B--2---:R-:W-:-:S05]  /*19c20*/  IMAD.WIDE R2, R19, 0x4, R2 ;  /* 0x0000000413027825 */ /* 0x004fca00078e0202 */
[----:B------:R0:W5:Y:S01]  /*19c30*/  @P1 LDG.E R0, desc[UR38][R2.64] ;  /* 0x0000002602001981 */ /* 0x000162000c1e1900 */
[----:B------:R-:W-:-:S04]  /*19c40*/  ISETP.NE.U32.AND P0, PT, RZ, UR4, PT ;  /* 0x00000004ff007c0c */ /* 0x000fc8000bf05070 */
[----:B------:R-:W-:Y:S01]  /*19c50*/  ISETP.NE.AND.EX P0, PT, RZ, UR5, PT, P0 ;  /* 0x00000005ff007c0c */ /* 0x000fe2000bf05300 */
[----:B---3-5:R-:W-:-:S12]  /*19c60*/  IMAD.IADD R23, R23, 0x1, R8 ;  /* 0x0000000117177824 */ /* 0x028fd800078e0208 */
[----:B0-----:R-:W-:Y:S05]  /*19c70*/  @!P0 BRA `(.L_x_11787) ;  /* 0x0000000000108947 */ /* 0x001fea0003800000 */
[----:B------:R-:W0:Y:S02]  /*19c80*/  LDC.64 R4, c[0x0][0xa20] ;  /* 0x00028800ff047b82 */ /* 0x000e240000000a00 */
[----:B0-----:R-:W-:-:S05]  /*19c90*/  IMAD.WIDE R4, R19, 0x4, R4 ;  /* 0x0000000413047825 */ /* 0x001fca00078e0204 */
[----:B------:R0:W5:Y:S01]  /*19ca0*/  LDG.E R9, desc[UR38][R4.64] ;  /* 0x0000002604097981 */ /* 0x000162000c1e1900 */
[----:B------:R-:W-:Y:S05]  /*19cb0*/  BRA `(.L_x_11788) ;  /* 0x0000000000107947 */ /* 0x000fea0003800000 */
.L_x_11787:
[----:B------:R-:W-:Y:S05]  /*19cc0*/  @!P3 BRA `(.L_x_11788) ;  /* 0x00000000000cb947 */ /* 0x000fea0003800000 */
[----:B------:R-:W2:Y:S04]  /*19cd0*/  LDG.E R10, desc[UR38][R4.64] ;  /* 0x00000026040a7981 */ /* 0x000ea8000c1e1900 */
[----:B------:R-:W2:Y:S02]  /*19ce0*/  LDG.E R9, desc[UR38][R4.64+0x4] ;  /* 0x0000042604097981 */ /* 0x000ea4000c1e1900 */
[----:B--2---:R-:W-:-:S07]  /*19cf0*/  IMAD.IADD R9, R9, 0x1, -R10 ;  /* 0x0000000109097824 */ /* 0x004fce00078e0a0a */
.L_x_11788:
        /* <DEDUP_REMOVED lines=27> */
.L_x_11791:
[----:B------:R-:W-:-:S13]  /*19eb0*/  ISETP.NE.AND P0, PT, R5, 0x1, PT ;  /* 0x000000010500780c */ /* 0x000fda0003f05270 */
[----:B------:R-:W0:Y:S02]  /*19ec0*/  @P0 LDC.64 R8, c[0x0][0x9e8] ;  /* 0x00027a00ff080b82 */ /* 0x000e240000000a00 */
[----:B0-----:R-:W-:-:S05]  /*19ed0*/  @P0 IMAD.HI.U32 R8, R4, R8, RZ ;  /* 0x0000000804080227 */ /* 0x001fca00078e00ff */
[----:B------:R-:W-:-:S07]  /*19ee0*/  @P0 SHF.R.U32.HI R4, RZ, R9, R8 ;  /* 0x00000009ff040219 */ /* 0x000fce0000011608 */
.L_x_11792:
[----:B------:R-:W-:Y:S05]  /*19ef0*/  BSYNC B0 ;  /* 0x0000000000007941 */ /* 0x000fea0003800000 */
.L_x_11790:
[----:B------:R-:W-:-:S05]  /*19f00*/  IMAD R4, R4, R5, R5 ;  /* 0x0000000504047224 */ /* 0x000fca00078e0205 */
[----:B------:R-:W-:-:S07]  /*19f10*/  VIMNMX R11, R11, R4, PT ;  /* 0x000000040b0b7248 */ /* 0x000fce0003fe0100 */
.L_x_11789:
        /* <DEDUP_REMOVED lines=15> */
.L_x_11795:
[----:B------:R-:W-:-:S13]  /*1a010*/  ISETP.NE.AND P0, PT, R5, 0x1, PT ;  /* 0x000000010500780c */ /* 0x000fda0003f05270 */
[----:B------:R-:W0:Y:S02]  /*1a020*/  @P0 LDC.64 R8, c[0x0][0x9e8] ;  /* 0x00027a00ff080b82 */ /* 0x000e240000000a00 */
[----:B0-----:R-:W-:-:S04]  /*1a030*/  @P0 IMAD.HI.U32 R12, R4, R8, RZ ;  /* 0x00000008040c0227 */ /* 0x001fc800078e00ff */
[----:B------:R-:W-:Y:S01]  /*1a040*/  IMAD.MOV.U32 R8, RZ, RZ, R4 ;  /* 0x000000ffff087224 */ /* 0x000fe200078e0004 */
[----:B------:R-:W-:-:S07]  /*1a050*/  @P0 SHF.R.U32.HI R8, RZ, R9, R12 ;  /* 0x00000009ff080219 */ /* 0x000fce000001160c */
.L_x_11796:
[----:B------:R-:W-:Y:S05]  /*1a060*/  BSYNC B0 ;  /* 0x0000000000007941 */ /* 0x000fea0003800000 */
.L_x_11794:
[----:B------:R-:W-:-:S05]  /*1a070*/  IMAD R8, R8, R5, RZ ;  /* 0x0000000508087224 */ /* 0x000fca00078e02ff */
[----:B------:R-:W-:-:S07]  /*1a080*/  VIMNMX R7, R7, R8, !PT ;  /* 0x0000000807077248 */ /* 0x000fce0007fe0100 */
.L_x_11793:
        /* <DEDUP_REMOVED lines=8> */
[----:B------:R-:W-:Y:S02]  /*1a110*/  SHF.R.S32.HI R8, RZ, 0x7, R8 ;  /* 0x00000007ff087819 */ /* 0x000fe40000011408 */
[----:B------:R-:W-:Y:S02]  /*1a120*/  VIMNMX R5, RZ, R12, !PT ;  /* 0x0000000cff057248 */ /* 0x000fe40007fe0100 */
[----:B------:R-:W-:-:S03]  /*1a130*/  VIMNMX R7, R3, R8, PT ;  /* 0x0000000803077248 */ /* 0x000fc60003fe0100 */
[--C-:B------:R-:W-:Y:S02]  /*1a140*/  IMAD R5, R5, 0x80, -R10.reuse ;  /* 0x0000008005057824 */ /* 0x100fe400078e0a0a */
[----:B------:R-:W-:-:S03]  /*1a150*/  IMAD R7, R7, 0x80, -R10 ;  /* 0x0000008007077824 */ /* 0x000fc600078e0a0a */
[----:B------:R-:W-:Y:S02]  /*1a160*/  VIMNMX R5, RZ, R5, !PT ;  /* 0x00000005ff057248 */ /* 0x000fe40007fe0100 */
[----:B------:R-:W-:-:S04]  /*1a170*/  VIMNMX R6, R7, R6, PT ;  /* 0x0000000607067248 */ /* 0x000fc80003fe0100 */
[----:B------:R-:W-:-:S13]  /*1a180*/  ISETP.GT.AND P0, PT, R6, R5, PT ;  /* 0x000000050600720c */ /* 0x000fda0003f04270 */
[----:B------:R-:W-:Y:S01]  /*1a190*/  @P0 VIADD R7, R6, 0x7f ;  /* 0x0000007f06070836 */ /* 0x000fe20000000000 */
[----:B------:R-:W-:-:S04]  /*1a1a0*/  SHF.R.U32.HI R6, RZ, 0x7, R5 ;  /* 0x00000007ff067819 */ /* 0x000fc80000011605 */
        /* <DEDUP_REMOVED lines=8> */
[----:B------:R-:W-:Y:S02]  /*1a230*/  SEL R10, R19, RZ, !P1 ;  /* 0x000000ff130a7207 */ /* 0x000fe40004800000 */
[----:B0-----:R-:W-:-:S13]  /*1a240*/  ISETP.NE.AND P0, PT, R5, 0x1, PT ;  /* 0x000000010500780c */ /* 0x001fda0003f05270 */
[----:B------:R-:W0:Y:S08]  /*1a250*/  @P0 LDC R5, c[0x0][0x42c] ;  /* 0x00010b00ff050b82 */ /* 0x000e300000000800 */
[----:B------:R-:W2:Y:S01]  /*1a260*/  @P0 LDC R9, c[0x0][0x430] ;  /* 0x00010c00ff090b82 */ /* 0x000ea20000000800 */
[----:B0-----:R-:W-:-:S04]  /*1a270*/  @P0 IMAD.HI.U32 R8, R18, R5, RZ ;  /* 0x0000000512080227 */ /* 0x001fc800078e00ff */
[----:B------:R-:W-:Y:S01]  /*1a280*/  IMAD.MOV.U32 R5, RZ, RZ, R18 ;  /* 0x000000ffff057224 */ /* 0x000fe200078e0012 */
[----:B--2---:R-:W-:Y:S01]  /*1a290*/  @P0 SHF.R.U32.HI R5, RZ, R9, R8 ;  /* 0x00000009ff050219 */ /* 0x004fe20000011608 */
[----:B------:R-:W-:Y:S06]  /*1a2a0*/  BRA.DIV UR4, `(.L_x_11799) ;  /* 0x0000004e04707947 */ /* 0x000fec000b800000 */
.L_x_11955:
[----:B------:R-:W-:-:S03]  /*1a2b0*/  UMOV UR4, 0xffffffff ;  /* 0xffffffff00047882 */ /* 0x000fc60000000000 */
[----:B------:R-:W-:Y:S05]  /*1a2c0*/  BRA.DIV UR4, `(.L_x_11800) ;  /* 0x0000004e04987947 */ /* 0x000fea000b800000 */
[----:B------:R-:W-:-:S13]  /*1a2d0*/  ELECT P6, URZ, PT ;  /* 0x00000000003f782f */ /* 0x000fda00038c0000 */
.L_x_11958:
        /* <DEDUP_REMOVED lines=12> */
.L_x_11959:
[----:B------:R-:W-:Y:S05]  /*1a3a0*/  BSYNC B1 ;  /* 0x0000000000017941 */ /* 0x000fea0003800000 */
.L_x_11801:
[----:B------:R-:W-:Y:S04]  /*1a3b0*/  BSSY B1, `(.L_x_11803) ;  /* 0x0000037000017945 */ /* 0x000fe80003800000 */
[----:B------:R-:W-:Y:S05]  /*1a3c0*/  @!P6 BRA `(.L_x_11804) ;  /* 0x0000000000d4e947 */ /* 0x000fea0003800000 */
[----:B0-----:R-:W-:Y:S01]  /*1a3d0*/  IMAD R9, R25, 0x8, R8 ;  /* 0x0000000819097824 */ /* 0x001fe200078e0208 */
[----:B------:R-:W-:-:S04]  /*1a3e0*/  SHF.L.U32 R12, R26, 0x1f, RZ ;  /* 0x0000001f1a0c7819 */ /* 0x000fc800000006ff */
[----:B------:R-:W0:Y:S02]  /*1a3f0*/  SYNCS.PHASECHK.TRANS64.TRYWAIT P0, [R9+URZ+0x168a0], R12 ;  /* 0x0168a00c090075a7 */ /* 0x000e24000800017f */
[----:B0-----:R-:W-:Y:S05]  /*1a400*/  @!P0 BRA `(.L_x_11805) ;  /* 0x0000004c007c8947 */ /* 0x001fea0003800000 */
.L_x_11960:
        /* <DEDUP_REMOVED lines=9> */
.L_x_11806:
[----:B------:R-:W-:Y:S01]  /*1a4a0*/  IMAD R11, R25, 0x4000, R8 ;  /* 0x00004000190b7824 */ /* 0x000fe200078e0208 */
[----:B------:R-:W-:Y:S01]  /*1a4b0*/  R2UR UR9, R9 ;  /* 0x00000000090972ca */ /* 0x000fe200000e0000 */
[----:B------:R-:W-:Y:S01]  /*1a4c0*/  UIADD3 UR4, UP0, UR40, 0x570, URZ ;  /* 0x0000057028047890 */ /* 0x000fe2000ff1e03f */
[----:B------:R-:W-:Y:S01]  /*1a4d0*/  R2UR UR12, R5 ;  /* 0x00000000050c72ca */ /* 0x000fe200000e0000 */
[----:B------:R-:W-:Y:S01]  /*1a4e0*/  UMOV UR6, 0x0 ;  /* 0x0000000000067882 */ /* 0x000fe20000000000 */
[----:B------:R-:W-:Y:S01]  /*1a4f0*/  R2UR UR8, R11 ;  /* 0x000000000b0872ca */ /* 0x000fe200000e0000 */
[----:B------:R-:W-:Y:S01]  /*1a500*/  IMAD R11, R7, 0x80, R0 ;  /* 0x00000080070b7824 */ /* 0x000fe200078e0200 */
[----:B------:R-:W-:Y:S01]  /*1a510*/  R2UR UR13, R10 ;  /* 0x000000000a0d72ca */ /* 0x000fe200000e0000 */
[----:B------:R-:W-:Y:S02]  /*1a520*/  UIADD3.X UR5, URZ, UR41, URZ, UP0, !UPT ;  /* 0x000000293f057290 */ /* 0x000fe400087fe43f */
[----:B------:R-:W-:Y:S01]  /*1a530*/  VIADD R11, R11, 0xffffff80 ;  /* 0xffffff800b0b7836 */ /* 0x000fe20000000000 */
[----:B------:R-:W-:Y:S01]  /*1a540*/  UMOV UR7, 0x12f00000 ;  /* 0x12f0000000077882 */ /* 0x000fe20000000000 */
[----:B------:R-:W-:-:S02]  /*1a550*/  UMOV UR10, URZ ;  /* 0x0000003f000a7c82 */ /* 0x000fc40008000000 */
[----:B------:R-:W-:Y:S01]  /*1a560*/  UIADD3 UR9, UR9, 0x16890, URZ ;  /* 0x0001689009097890 */ /* 0x000fe2000fffe03f */
[----:B------:R-:W-:-:S03]  /*1a570*/  R2UR UR11, R11 ;  /* 0x000000000b0b72ca */ /* 0x000fc600000e0000 */
[----:B------:R-:W-:-:S10]  /*1a580*/  UIADD3 UR8, UR8, 0xe400, URZ ;  /* 0x0000e40008087890 */ /* 0x000fd4000fffe03f */
[----:B------:R3:W-:Y:S01]  /*1a590*/  UTMALDG.4D [UR8], [UR4], desc[UR6] ;  /* 0x00000608040075b4 */ /* 0x0007e20008019000 */
[----:B------:R-:W4:Y:S02]  /*1a5a0*/  SYNCS.PHASECHK.TRANS64.TRYWAIT P0, [R9+URZ+0x168c0], R12 ;  /* 0x0168c00c090075a7 */ /* 0x000f24000800017f */
[----:B---34-:R-:W-:Y:S05]  /*1a5b0*/  @!P0 BRA `(.L_x_11807) ;  /* 0x0000004c00248947 */ /* 0x018fea0003800000 */
.L_x_11961:
[----:B------:R-:W-:Y:S01]  /*1a5c0*/  IMAD.SHL.U32 R13, R25, 0x2000, RZ ;  /* 0x00002000190d7824 */ /* 0x000fe200078e00ff */
[----:B------:R-:W-:Y:S06]  /*1a5d0*/  @P1 BRA `(.L_x_11808) ;  /* 0x0000000000141947 */ /* 0x000fec0003800000 */
[----:B------:R-:W-:Y:S01]  /*1a5e0*/  ISETP.NE.AND P0, PT, R28, RZ, PT ;  /* 0x000000ff1c00720c */ /* 0x000fe20003f05270 */
[----:B0--3--:R-:W-:-:S04]  /*1a5f0*/  IMAD.MOV.U32 R12, RZ, RZ, 0x4000 ;  /* 0x00004000ff0c7424 */ /* 0x009fc800078e00ff */
[----:B------:R4:W-:Y:S08]  /*1a600*/  SYNCS.ARRIVE.TRANS64 RZ, [R9+URZ+0x168b0], R12 ;  /* 0x0168b00c09ff79a7 */ /* 0x0009f0000800003f */
[----:B------:R-:W-:Y:S05]  /*1a610*/  @!P0 BRA `(.L_x_11808) ;  /* 0x0000000000048947 */ /* 0x000fea0003800000 */
[----:B------:R-:W-:Y:S01]  /*1a620*/  BPT.TRAP 0x1 ;  /* 0x000000040000795c */ /* 0x000fe20000300000 */
.L_x_11808:
        /* <DEDUP_REMOVED lines=11> */
[----:B------:R-:W-:-:S04]  /*1a6e0*/  UIADD3 UR9, UR9, 0x168b0, URZ ;  /* 0x000168b009097890 */ /* 0x000fc8000fffe03f */
[----:B------:R-:W-:-:S09]  /*1a6f0*/  UIADD3 UR8, UR8, 0x400, URZ ;  /* 0x0000040008087890 */ /* 0x000fd2000fffe03f */
[----:B------:R0:W-:Y:S02]  /*1a700*/  UTMALDG.4D [UR8], [UR4], desc[UR6] ;  /* 0x00000608040075b4 */ /* 0x0001e40008019000 */
[----:B0-----:R-:W-:Y:S01]  /*1a710*/  NOP ;  /* 0x0000000000007918 */ /* 0x001fe20000000000 */
.L_x_11804:
[----:B------:R-:W-:Y:S05]  /*1a720*/  BSYNC B1 ;  /* 0x0000000000017941 */ /* 0x000fea0003800000 */
.L_x_11803:
[----:B------:R-:W-:Y:S01]  /*1a730*/  VIADD R25, R25, 0x1 ;  /* 0x0000000119197836 */ /* 0x000fe20000000000 */
[----:B------:R-:W-:Y:S01]  /*1a740*/  PLOP3.LUT P2, PT, PT, PT, PT, 0x8, 0x0 ;  /* 0x000000000000781c */ /* 0x000fe20003f4e170 */
[----:B------:R-:W-:-:S03]  /*1a750*/  VIADD R7, R7, 0xfffffffe ;  /* 0xfffffffe07077836 */ /* 0x000fc60000000000 */
[----:B------:R-:W-:-:S04]  /*1a760*/  ISETP.NE.AND P0, PT, R25, 0x2, PT ;  /* 0x000000021900780c */ /* 0x000fc80003f05270 */
[----:B------:R-:W-:Y:S02]  /*1a770*/  SEL R25, R25, RZ, P0 ;  /* 0x000000ff19197207 */ /* 0x000fe40000000000 */
[----:B0-234-:R-:W-:Y:S02]  /*1a780*/  SEL R9, RZ, 0x1, P0 ;  /* 0x00000001ff097807 */ /* 0x01dfe40000000000 */
[----:B------:R-:W-:Y:S02]  /*1a790*/  ISETP.GE.AND P0, PT, R7, R6, PT ;  /* 0x000000060700720c */ /* 0x000fe40003f06270 */
[----:B------:R-:W-:-:S11]  /*1a7a0*/  LOP3.LUT R26, R26, R9, RZ, 0x3c, !PT ;  /* 0x000000091a1a7212 */ /* 0x000fd600078e3cff */
[----:B------:R-:W-:Y:S05]  /*1a7b0*/  @!P0 BRA `(.L_x_11798) ;  /* 0x0000000000fc8947 */ /* 0x000fea0003800000 */
.L_x_11815:
[----:B------:R-:W-:Y:S05]  /*1a7c0*/  YIELD ;  /* 0x0000000000007946 */ /* 0x000fea0003800000 */
[----:B------:R-:W-:Y:S04]  /*1a7d0*/  BSSY B1, `(.L_x_11809) ;  /* 0x0000034000017945 */ /* 0x000fe80003800000 */
[----:B------:R-:W-:Y:S05]  /*1a7e0*/  @!P6 BRA `(.L_x_11810) ;  /* 0x0000000000c8e947 */ /* 0x000fea0003800000 */
[----:B------:R-:W-:Y:S01]  /*1a7f0*/  IMAD R12, R25, 0x8, R8 ;  /* 0x00000008190c7824 */ /* 0x000fe200078e0208 */
[----:B------:R-:W-:-:S04]  /*1a800*/  SHF.L.U32 R9, R26, 0x1f, RZ ;  /* 0x0000001f1a097819 */ /* 0x000fc800000006ff */
[----:B------:R-:W0:Y:S02]  /*1a810*/  SYNCS.PHASECHK.TRANS64.TRYWAIT P0, [R12+URZ+0x168a0], R9 ;  /* 0x0168a0090c0075a7 */ /* 0x000e24000800017f */
[----:B0-----:R-:W-:Y:S05]  /*1a820*/  @!P0 BRA `(.L_x_11811) ;  /* 0x00000048009c8947 */ /* 0x001fea0003800000 */
.L_x_11962:
        /* <DEDUP_REMOVED lines=9> */
.L_x_11812:
[----:B--2---:R-:W-:Y:S01]  /*1a8c0*/  IMAD R11, R25, 0x4000, R8 ;  /* 0x00004000190b7824 */ /* 0x004fe200078e0208 */
        /* <DEDUP_REMOVED lines=16> */
.L_x_11963:
[----:B------:R-:W-:Y:S05]  /*1a9d0*/  @P0 BRA `(.L_x_11814) ;  /* 0x0000000000140947 */ /* 0x000fea0003800000 */
[----:B------:R-:W-:Y:S01]  /*1a9e0*/  ISETP.NE.AND P1, PT, R28, RZ, PT ;  /* 0x000000ff1c00720c */ /* 0x000fe20003f25270 */
[----:B0-2---:R-:W-:-:S04]  /*1a9f0*/  IMAD.MOV.U32 R9, RZ, RZ, 0x4000 ;  /* 0x00004000ff097424 */ /* 0x005fc800078e00ff */
[----:B------:R3:W-:Y:S08]  /*1aa00*/  SYNCS.ARRIVE.TRANS64 RZ, [R12+URZ+0x168b0], R9 ;  /* 0x0168b0090cff79a7 */ /* 0x0007f0000800003f */
[----:B------:R-:W-:Y:S05]  /*1aa10*/  @!P1 BRA `(.L_x_11814) ;  /* 0x0000000000049947 */ /* 0x000fea0003800000 */
[----:B------:R-:W-:Y:S01]  /*1aa20*/  BPT.TRAP 0x1 ;  /* 0x000000040000795c */ /* 0x000fe20000300000 */
.L_x_11814:
        /* <DEDUP_REMOVED lines=14> */
.L_x_11810:
[----:B------:R-:W-:Y:S05]  /*1ab10*/  BSYNC B1 ;  /* 0x0000000000017941 */ /* 0x000fea0003800000 */
.L_x_11809:
[----:B------:R-:W-:-:S05]  /*1ab20*/  VIADD R25, R25, 0x1 ;  /* 0x0000000119197836 */ /* 0x000fca0000000000 */
[----:B------:R-:W-:-:S04]  /*1ab30*/  ISETP.NE.AND P0, PT, R25, 0x2, PT ;  /* 0x000000021900780c */ /* 0x000fc80003f05270 */
[----:B0-23--:R-:W-:Y:S02]  /*1ab40*/  SEL R9, RZ, 0x1, P0 ;  /* 0x00000001ff097807 */ /* 0x00dfe40000000000 */
[----:B------:R-:W-:Y:S02]  /*1ab50*/  SEL R25, R25, RZ, P0 ;  /* 0x000000ff19197207 */ /* 0x000fe40000000000 */
[C---:B------:R-:W-:Y:S02]  /*1ab60*/  ISETP.GT.AND P0, PT, R7.reuse, R6, PT ;  /* 0x000000060700720c */ /* 0x040fe40003f04270 */
[----:B------:R-:W-:Y:S01]  /*1ab70*/  LOP3.LUT R26, R26, R9, RZ, 0x3c, !PT ;  /* 0x000000091a1a7212 */ /* 0x000fe200078e3cff */
[----:B------:R-:W-:-:S04]  /*1ab80*/  VIADD R9, R7, 0xffffffff ;  /* 0xffffffff07097836 */ /* 0x000fc80000000000 */
[----:B------:R-:W-:-:S06]  /*1ab90*/  IMAD.MOV.U32 R7, RZ, RZ, R9 ;  /* 0x000000ffff077224 */ /* 0x000fcc00078e0009 */
[----:B------:R-:W-:Y:S05]  /*1aba0*/  @P0 BRA `(.L_x_11815) ;  /* 0xfffffffc00040947 */ /* 0x000fea000383ffff */
.L_x_11798:
[----:B------:R-:W-:Y:S05]  /*1abb0*/  BSYNC B0 ;  /* 0x0000000000007941 */ /* 0x000fea0003800000 */
.L_x_11797:
        /* <DEDUP_REMOVED lines=17> */
.L_x_11818:
[----:B------:R-:W-:-:S13]  /*1acd0*/  ISETP.NE.AND P1, PT, R7, 0x1, PT ;  /* 0x000000010700780c */ /* 0x000fda0003f25270 */
[----:B------:R-:W0:Y:S02]  /*1ace0*/  @P1 LDC.64 R8, c[0x0][0x9e8] ;  /* 0x00027a00ff081b82 */ /* 0x000e240000000a00 */
[----:B0-----:R-:W-:-:S05]  /*1acf0*/  @P1 IMAD.HI.U32 R8, R0, R8, RZ ;  /* 0x0000000800081227 */ /* 0x001fca00078e00ff */
[----:B------:R-:W-:-:S07]  /*1ad00*/  @P1 SHF.R.U32.HI R0, RZ, R9, R8 ;  /* 0x00000009ff001219 */ /* 0x000fce0000011608 */
.L_x_11819:
[----:B------:R-:W-:Y:S05]  /*1ad10*/  BSYNC B0 ;  /* 0x0000000000007941 */ /* 0x000fea0003800000 */
.L_x_11817:
[----:B------:R-:W-:-:S05]  /*1ad20*/  IMAD R5, R0, R7, R7 ;  /* 0x0000000700057224 */ /* 0x000fca00078e0207 */
[----:B------:R-:W-:-:S07]  /*1ad30*/  VIMNMX R6, R6, R5, PT ;  /* 0x0000000506067248 */ /* 0x000fce0003fe0100 */
.L_x_11816:
[----:B------:R-:W-:Y:S01]  /*1ad40*/  VIADD R6, R6, 0x7f ;  /* 0x0000007f06067836 */ /* 0x000fe20000000000 */
[----:B------:R-:W-:-:S04]  /*1ad50*/  ULDC UR4, c[0x0][0x9dc] ;  /* 0x0002770000047ab9 */ /* 0x000fc80000000800 */
[----:B------:R-:W-:-:S04]  /*1ad60*/  SHF.R.S32.HI R5, RZ, 0x1f, R6 ;  /* 0x0000001fff057819 */ /* 0x000fc80000011406 */
[----:B------:R-:W-:-:S04]  /*1ad70*/  LEA.HI R5, R5, R6, RZ, 0x7 ;  /* 0x0000000605057211 */ /* 0x000fc800078f38ff */
[----:B------:R-:W-:-:S04]  /*1ad80*/  SHF.R.S32.HI R0, RZ, 0x7, R5 ;  /* 0x00000007ff007819 */ /* 0x000fc80000011405 */
[----:B------:R-:W-:Y:S01]  /*1ad90*/  VIMNMX R8, R3, R0, PT ;  /* 0x0000000003087248 */ /* 0x000fe20003fe0100 */
[----:B------:R-:W-:-:S04]  /*1ada0*/  VIADD R0, R4, -UR4 ;  /* 0x8000000404007c36 */ /* 0x000fc80008000000 */
[----:B------:R0:W-:Y:S01]  /*1adb0*/  STL [R1], R8 ;  /* 0x0000000801007387 */ /* 0x0001e20000100800 */
        /* <DEDUP_REMOVED lines=11> */
.L_x_11822:
[----:B------:R-:W-:-:S13]  /*1ae70*/  ISETP.NE.AND P0, PT, R7, 0x1, PT ;  /* 0x000000010700780c */ /* 0x000fda0003f05270 */
[----:B------:R-:W2:Y:S02]  /*1ae80*/  @P0 LDC.64 R2, c[0x0][0x9e8] ;  /* 0x00027a00ff020b82 */ /* 0x000ea40000000a00 */
[----:B--2---:R-:W-:-:S05]  /*1ae90*/  @P0 IMAD.HI.U32 R2, R4, R2, RZ ;  /* 0x0000000204020227 */ /* 0x004fca00078e00ff */
[----:B------:R-:W-:-:S07]  /*1aea0*/  @P0 SHF.R.U32.HI R4, RZ, R3, R2 ;  /* 0x00000003ff040219 */ /* 0x000fce0000011602 */
.L_x_11823:
[----:B------:R-:W-:Y:S05]  /*1aeb0*/  BSYNC B0 ;  /* 0x0000000000007941 */ /* 0x000fea0003800000 */
.L_x_11821:
[----:B------:R-:W-:-:S05]  /*1aec0*/  IMAD R7, R4, R7, RZ ;  /* 0x0000000704077224 */ /* 0x000fca00078e02ff */
[----:B------:R-:W-:-:S07]  /*1aed0*/  VIMNMX R0, R0, R7, !PT ;  /* 0x0000000700007248 */ /* 0x000fce0007fe0100 */
.L_x_11820:
        /* <DEDUP_REMOVED lines=22> */
.L_x_11825:
[----:B------:R-:W2:Y:S01]  /*1b040*/  S2R R0, SR_CgaCtaId ;  /* 0x0000000000007919 */ /* 0x000ea20000008800 */
[----:B------:R-:W-:-:S04]  /*1b050*/  MOV R27, 0x400 ;  /* 0x00000400001b7802 */ /* 0x000fc80000000f00 */
[----:B--2---:R-:W-:-:S05]  /*1b060*/  LEA R27, R0, R27, 0x18 ;  /* 0x0000001b001b7211 */ /* 0x004fca00078ec0ff */
        /* <DEDUP_REMOVED lines=8> */
[----:B------:R-:W2:Y:S01]  /*1b0f0*/  LDC.64 R2, c[0x4][R2] ;  /* 0x0100000002027b82 */ /* 0x000ea20000000a00 */
[----:B------:R-:W-:Y:S02]  /*1b100*/  IMAD.U32 R5, RZ, RZ, UR7 ;  /* 0x00000007ff057e24 */ /* 0x000fe4000f8e00ff */
[----:B------:R-:W-:Y:S02]  /*1b110*/  IMAD.U32 R6, RZ, RZ, UR8 ;  /* 0x00000008ff067e24 */ /* 0x000fe4000f8e00ff */
[----:B------:R-:W-:-:S02]  /*1b120*/  IMAD.U32 R7, RZ, RZ, UR9 ;  /* 0x00000009ff077e24 */ /* 0x000fc4000f8e00ff */
[----:B------:R-:W-:Y:S02]  /*1b130*/  IMAD.U32 R10, RZ, RZ, UR4 ;  /* 0x00000004ff0a7e24 */ /* 0x000fe4000f8e00ff */
[----:B------:R-:W-:Y:S02]  /*1b140*/  IMAD.U32 R11, RZ, RZ, UR5 ;  /* 0x00000005ff0b7e24 */ /* 0x000fe4000f8e00ff */
[----:B0-----:R-:W-:Y:S02]  /*1b150*/  IMAD.MOV.U32 R8, RZ, RZ, 0x70 ;  /* 0x00000070ff087424 */ /* 0x001fe400078e00ff */
[----:B------:R-:W-:Y:S02]  /*1b160*/  IMAD.MOV.U32 R12, RZ, RZ, 0x1 ;  /* 0x00000001ff0c7424 */ /* 0x000fe400078e00ff */
[----:B------:R-:W-:-:S07]  /*1b170*/  IMAD.MOV.U32 R13, RZ, RZ, RZ ;  /* 0x000000ffff0d7224 */ /* 0x000fce00078e00ff */
[----:B------:R-:W-:-:S07]  /*1b180*/  LEPC R20, `(.L_x_11827) ;  /* 0x000000001014794e */ /* 0x000fce0000000000 */
[----:B-12---:R-:W-:Y:S05]  /*1b190*/  CALL.ABS.NOINC R2 ;  /* 0x0000000002007343 */ /* 0x006fea0003c00000 */
.L_x_11827:
[----:B------:R-:W-:-:S05]  /*1b1a0*/  VIADD R0, R27, 0x400 ;  /* 0x000004001b007836 */ /* 0x000fca0000000000 */
        /* <DEDUP_REMOVED lines=9> */
[----:B------:R-:W-:Y:S02]  /*1b240*/  IMAD.U32 R6, RZ, RZ, UR8 ;  /* 0x00000008ff067e24 */ /* 0x000fe4000f8e00ff */
[----:B------:R-:W-:-:S02]  /*1b250*/  IMAD.U32 R7, RZ, RZ, UR9 ;  /* 0x00000009ff077e24 */ /* 0x000fc4000f8e00ff */
[----:B------:R-:W-:Y:S02]  /*1b260*/  IMAD.U32 R10, RZ, RZ, UR4 ;  /* 0x00000004ff0a7e24 */ /* 0x000fe4000f8e00ff */
[----:B------:R-:W-:Y:S02]  /*1b270*/  IMAD.U32 R11, RZ, RZ, UR5 ;  /* 0x00000005ff0b7e24 */ /* 0x000fe4000f8e00ff */
[----:B0-----:R-:W-:Y:S02]  /*1b280*/  IMAD.MOV.U32 R8, RZ, RZ, 0x70 ;  /* 0x00000070ff087424 */ /* 0x001fe400078e00ff */
[----:B------:R-:W-:Y:S02]  /*1b290*/  IMAD.MOV.U32 R12, RZ, RZ, 0x1 ;  /* 0x00000001ff0c7424 */ /* 0x000fe400078e00ff */
[----:B--2---:R-:W-:-:S07]  /*1b2a0*/  IMAD.MOV.U32 R13, RZ, RZ, RZ ;  /* 0x000000ffff0d7224 */ /* 0x004fce00078e00ff */
[----:B------:R-:W-:-:S07]  /*1b2b0*/  LEPC R20, `(.L_x_11829) ;  /* 0x000000001014794e */ /* 0x000fce0000000000 */
[----:B-1-3--:R-:W-:Y:S05]  /*1b2c0*/  CALL.ABS.NOINC R2 ;  /* 0x0000000002007343 */ /* 0x00afea0003c00000 */
.L_x_11829:
        /* <DEDUP_REMOVED lines=16> */
.L_x_11828:
[----:B------:R-:W2:Y:S01]  /*1b3d0*/  LDL.LU R20, [R1+0x8] ;  /* 0x0000080001147983 */ /* 0x000ea20000300800 */
[----:B------:R-:W-:Y:S01]  /*1b3e0*/  ULDC.64 UR4, c[0x0][0x9f8] ;  /* 0x00027e0000047ab9 */ /* 0x000fe20000000a00 */
[----:B------:R-:W3:Y:S01]  /*1b3f0*/  LDC R0, c[0x0][0x428] ;  /* 0x00010a00ff007b82 */ /* 0x000ee20000000800 */
[----:B------:R-:W-:Y:S01]  /*1b400*/  ISETP.NE.U32.AND P0, PT, RZ, UR4, PT ;  /* 0x00000004ff007c0c */ /* 0x000fe2000bf05070 */
[----:B------:R-:W-:-:S03]  /*1b410*/  IMAD.MOV.U32 R6, RZ, RZ, R19 ;  /* 0x000000ffff067224 */ /* 0x000fc600078e0013 */
[----:B------:R-:W-:Y:S01]  /*1b420*/  ISETP.NE.AND.EX P0, PT, RZ, UR5, PT, P0 ;  /* 0x00000005ff007c0c */ /* 0x000fe2000bf05300 */
[----:B------:R-:W-:-:S12]  /*1b430*/  ULDC.64 UR4, c[0x0][0xa00] ;  /* 0x0002800000047ab9 */ /* 0x000fd80000000a00 */
[----:B------:R-:W4:Y:S02]  /*1b440*/  @P0 LDC.64 R2, c[0x0][0x9f8] ;  /* 0x00027e00ff020b82 */ /* 0x000f240000000a00 */
[----:B----4-:R-:W-:-:S05]  /*1b450*/  @P0 IMAD.WIDE R2, R19, 0x4, R2 ;  /* 0x0000000413020825 */ /* 0x010fca00078e0202 */
[----:B------:R4:W5:Y:S01]  /*1b460*/  @P0 LDG.E R6, desc[UR38][R2.64] ;  /* 0x0000002602060981 */ /* 0x000962000c1e1900 */
[----:B---3--:R-:W-:Y:S01]  /*1b470*/  ISETP.NE.AND P0, PT, R0, 0x1, PT ;  /* 0x000000010000780c */ /* 0x008fe20003f05270 */
[----:B------:R-:W-:Y:S01]  /*1b480*/  IMAD.MOV.U32 R0, RZ, RZ, R18 ;  /* 0x000000ffff007224 */ /* 0x000fe200078e0012 */
[----:B------:R-:W-:-:S04]  /*1b490*/  ISETP.NE.AND P6, PT, R28, RZ, PT ;  /* 0x000000ff1c00720c */ /* 0x000fc80003fc5270 */
[----:B------:R-:W-:-:S07]  /*1b4a0*/  PLOP3.LUT P1, PT, P6, PT, PT, 0x8, 0x0 ;  /* 0x000000000000781c */ /* 0x000fce000372e170 */
[----:B------:R-:W3:Y:S02]  /*1b4b0*/  @P0 LDC R5, c[0x0][0x42c] ;  /* 0x00010b00ff050b82 */ /* 0x000ee40000000800 */
[----:B------:R-:W-:-:S05]  /*1b4c0*/  VOTEU.ALL UP1, P6 ;  /* 0x00000000003f7886 */ /* 0x000fca0003020000 */
[----:B------:R-:W-:Y:S01]  /*1b4d0*/  @!UP1 UIADD3 UR8, UP0, UR40, 0x270, URZ ;  /* 0x0000027028089890 */ /* 0x000fe2000ff1e03f */
[----:B------:R-:W0:Y:S03]  /*1b4e0*/  @P0 LDC R4, c[0x0][0x430] ;  /* 0x00010c00ff040b82 */ /* 0x000e260000000800 */
[----:B------:R-:W-:-:S03]  /*1b4f0*/  @!UP1 UIADD3.X UR9, URZ, UR41, URZ, UP0, !UPT ;  /* 0x000000293f099290 */ /* 0x000fc600087fe43f */
[----:B------:R-:W-:Y:S01]  /*1b500*/  VOTEU.ALL UP0, P6 ;  /* 0x00000000003f7886 */ /* 0x000fe20003000000 */
[----:B---3--:R-:W-:-:S05]  /*1b510*/  @P0 IMAD.HI.U32 R5, R18, R5, RZ ;  /* 0x0000000512050227 */ /* 0x008fca00078e00ff */
[----:B0-----:R-:W-:Y:S02]  /*1b520*/  @P0 SHF.R.U32.HI R0, RZ, R4, R5 ;  /* 0x00000004ff000219 */ /* 0x001fe40000011605 */
[----:B------:R-:W-:-:S04]  /*1b530*/  ISETP.NE.U32.AND P0, PT, RZ, UR4, PT ;  /* 0x00000004ff007c0c */ /* 0x000fc8000bf05070 */
[----:B------:R-:W-:-:S04]  /*1b540*/  ISETP.NE.AND.EX P0, PT, RZ, UR5, PT, P0 ;  /* 0x00000005ff007c0c */ /* 0x000fc8000bf05300 */
[----:B------:R-:W-:Y:S01]  /*1b550*/  SEL R9, R19, RZ, !P0 ;  /* 0x000000ff13097207 */ /* 0x000fe20004000000 */
[----:B--2-4-:R-:W-:-:S08]  /*1b560*/  IMAD R17, R17, 0xc0, R20 ;  /* 0x000000c011117824 */ /* 0x014fd000078e0214 */
.L_x_11830:
        /* <DEDUP_REMOVED lines=19> */
.L_x_11966:
[----:B------:R-:W-:Y:S01]  /*1b6a0*/  UMOV UR4, 0xffffffff ;  /* 0xffffffff00047882 */ /* 0x000fe20000000000 */
[----:B------:R-:W-:Y:S02]  /*1b6b0*/  SHF.R.S32.HI R12, RZ, 0x1f, R6 ;  /* 0x0000001fff0c7819 */ /* 0x000fe40000011406 */
[----:B------:R-:W-:Y:S05]  /*1b6c0*/  BRA.DIV UR4, `(.L_x_11832) ;  /* 0x0000003e04507947 */ /* 0x000fea000b800000 */
[----:B------:R-:W-:-:S13]  /*1b6d0*/  ELECT P6, URZ, PT ;  /* 0x00000000003f782f */ /* 0x000fda00038c0000 */
.L_x_11969:
        /* <DEDUP_REMOVED lines=21> */
.L_x_11834:
[----:B------:R-:W-:Y:S01]  /*1b830*/  IMAD R5, R22, 0x8, R27 ;  /* 0x0000000816057824 */ /* 0x000fe200078e021b */
[----:B------:R-:W-:-:S04]  /*1b840*/  SHF.L.U32 R4, R24, 0x1f, RZ ;  /* 0x0000001f18047819 */ /* 0x000fc800000006ff */
[----:B------:R-:W2:Y:S02]  /*1b850*/  SYNCS.PHASECHK.TRANS64.TRYWAIT P0, [R5+URZ+0x16840], R4 ;  /* 0x01684004050075a7 */ /* 0x000ea4000800017f */
[----:B--2---:R-:W-:Y:S05]  /*1b860*/  @!P0 BRA `(.L_x_11835) ;  /* 0x0000003c00088947 */ /* 0x004fea0003800000 */
.L_x_11970:
        /* <DEDUP_REMOVED lines=9> */
.L_x_11836:
[----:B0-2---:R-:W-:Y:S01]  /*1b900*/  IMAD R4, R22, 0x4000, R27 ;  /* 0x0000400016047824 */ /* 0x005fe200078e021b */
        /* <DEDUP_REMOVED lines=15> */
[----:B0-----:R-:W-:Y:S01]  /*1ba00*/  NOP ;  /* 0x0000000000007918 */ /* 0x001fe20000000000 */
.L_x_11833:
[----:B------:R-:W2:Y:S01]  /*1ba10*/  LDL.LU R5, [R1+0x4] ;  /* 0x0000040001057983 */ /* 0x000ea20000300800 */
[----:B------:R-:W-:Y:S05]  /*1ba20*/  WARPSYNC.ALL ;  /* 0x0000000000007948 */ /* 0x000fea0003800000 */
[----:B------:R-:W-:Y:S02]  /*1ba30*/  ELECT P0, URZ, PT ;  /* 0x00000000003f782f */ /* 0x000fe40003800000 */
[----:B------:R-:W-:Y:S01]  /*1ba40*/  R2UR UR9, R27 ;  /* 0x000000001b0972ca */ /* 0x000fe200000e0000 */
[----:B------:R-:W-:-:S10]  /*1ba50*/  UIADD3 UR4, UP0, UR40, 0x270, URZ ;  /* 0x0000027028047890 */ /* 0x000fd4000ff1e03f */
        /* <DEDUP_REMOVED lines=9> */
[----:B------:R-:W-:Y:S01]  /*1baf0*/  BAR.SYNC.DEFER_BLOCKING 0x8, 0x1a0 ;  /* 0x0206800000007b1d */ /* 0x000fe20000010000 */
[----:B------:R-:W-:-:S02]  /*1bb00*/  UIADD3 UR8, UR9, 0x8400, URZ ;  /* 0x0000840009087890 */ /* 0x000fc4000fffe03f */
[----:B------:R-:W-:-:S03]  /*1bb10*/  UIADD3 UR9, UR9, 0x16800, URZ ;  /* 0x0001680009097890 */ /* 0x000fc6000fffe03f */
[----:B------:R0:W-:Y:S06]  /*1bb20*/  @P0 SYNCS.ARRIVE.TRANS64 RZ, [R27+URZ+0x16800], R4 ;  /* 0x016800041bff09a7 */ /* 0x0001ec000800003f */
        /* <DEDUP_REMOVED lines=9> */
.L_x_11971:
[----:B------:R-:W-:Y:S05]  /*1bbc0*/  BSYNC B0 ;  /* 0x0000000000007941 */ /* 0x000fea0003800000 */
.L_x_11837:
[----:B------:R-:W2:Y:S01]  /*1bbd0*/  LDL R5, [R1] ;  /* 0x0000000001057983 */ /* 0x000ea20000100800 */
        /* <DEDUP_REMOVED lines=41> */
.L_x_11845:
[----:B0-----:R-:W-:Y:S01]  /*1be70*/  IMAD R3, R10, 0x8, R27 ;  /* 0x000000080a037824 */ /* 0x001fe200078e021b */
[----:B------:R-:W-:-:S04]  /*1be80*/  SHF.L.U32 R2, R14, 0x1f, RZ ;  /* 0x0000001f0e027819 */ /* 0x000fc800000006ff */
[----:B------:R-:W0:Y:S02]  /*1be90*/  SYNCS.PHASECHK.TRANS64.TRYWAIT P0, [R3+URZ+0x16840], R2 ;  /* 0x01684002030075a7 */ /* 0x000e24000800017f */
[----:B0-----:R-:W-:Y:S05]  /*1bea0*/  @!P0 BRA `(.L_x_11846) ;  /* 0x0000003400a08947 */ /* 0x001fea0003800000 */
.L_x_11972:
        /* <DEDUP_REMOVED lines=9> */
.L_x_11847:
        /* <DEDUP_REMOVED lines=19> */
[----:B------:R-:W2:Y:S02]  /*1c070*/  SYNCS.PHASECHK.TRANS64.TRYWAIT P0, [R2+URZ+0x60], R5 ;  /* 0x00006005020075a7 */ /* 0x000ea4000800017f */
[----:B0-2---:R-:W-:Y:S05]  /*1c080*/  @!P0 BRA `(.L_x_11848) ;  /* 0x00000034003c8947 */ /* 0x005fea0003800000 */
.L_x_11973:
[----:B------:R-:W-:Y:S05]  /*1c090*/  @P1 BRA `(.L_x_11849) ;  /* 0x0000000000181947 */ /* 0x000fea0003800000 */
[----:B------:R-:W-:Y:S01]  /*1c0a0*/  ISETP.NE.AND P0, PT, R28, RZ, PT ;  /* 0x000000ff1c00720c */ /* 0x000fe20003f05270 */
[----:B0-----:R-:W-:Y:S02]  /*1c0b0*/  IMAD R2, R22, 0x8, R27 ;  /* 0x0000000816027824 */ /* 0x001fe400078e021b */
[----:B------:R-:W-:-:S04]  /*1c0c0*/  IMAD.MOV.U32 R3, RZ, RZ, 0x4000 ;  /* 0x00004000ff037424 */ /* 0x000fc800078e00ff */
[----:B------:R2:W-:Y:S06]  /*1c0d0*/  SYNCS.ARRIVE.TRANS64 RZ, [R2+URZ+0x16850], R3 ;  /* 0x0168500302ff79a7 */ /* 0x0005ec000800003f */
[----:B------:R-:W-:Y:S05]  /*1c0e0*/  @!P0 BRA `(.L_x_11849) ;  /* 0x0000000000048947 */ /* 0x000fea0003800000 */
[----:B------:R-:W-:Y:S01]  /*1c0f0*/  BPT.TRAP 0x1 ;  /* 0x000000040000795c */ /* 0x000fe20000300000 */
.L_x_11849:
        /* <DEDUP_REMOVED lines=20> */
.L_x_11844:
[----:B------:R-:W-:Y:S05]  /*1c240*/  BSYNC B2 ;  /* 0x0000000000027941 */ /* 0x000fea0003800000 */
.L_x_11843:
[----:B------:R-:W2:Y:S01]  /*1c250*/  LDL R2, [R1] ;  /* 0x0000000001027983 */ /* 0x000ea20000100800 */
[----:B------:R-:W-:Y:S02]  /*1c260*/  IMAD.MOV.U32 R22, RZ, RZ, R10 ;  /* 0x000000ffff167224 */ /* 0x000fe400078e000a */
[----:B------:R-:W-:Y:S02]  /*1c270*/  IMAD.MOV.U32 R24, RZ, RZ, R14 ;  /* 0x000000ffff187224 */ /* 0x000fe400078e000e */
[----:B--2---:R-:W-:-:S07]  /*1c280*/  VIADD R9, R2, 0xfffffffd ;  /* 0xfffffffd02097836 */ /* 0x004fce0000000000 */
.L_x_11842:
[----:B------:R-:W-:Y:S05]  /*1c290*/  BSYNC B1 ;  /* 0x0000000000017941 */ /* 0x000fea0003800000 */
.L_x_11841:
[----:B------:R-:W2:Y:S01]  /*1c2a0*/  LDL.LU R2, [R1] ;  /* 0x0000000001027983 */ /* 0x000ea20000300800 */
[----:B------:R-:W-:Y:S01]  /*1c2b0*/  VIADD R13, R13, 0xfffffffe ;  /* 0xfffffffe0d0d7836 */ /* 0x000fe20000000000 */
[----:B--2---:R-:W-:-:S04]  /*1c2c0*/  LOP3.LUT R2, RZ, R2, RZ, 0x33, !PT ;  /* 0x00000002ff027212 */ /* 0x004fc800078e33ff */
[----:B------:R-:W-:-:S13]  /*1c2d0*/  ISETP.NE.AND P0, PT, R13, R2, PT ;  /* 0x000000020d00720c */ /* 0x000fda0003f05270 */
[----:B------:R-:W-:Y:S05]  /*1c2e0*/  @!P0 BRA `(.L_x_11840) ;  /* 0x0000000800ec8947 */ /* 0x000fea0003800000 */
[----:B------:R-:W-:-:S07]  /*1c2f0*/  IMAD.MOV.U32 R4, RZ, RZ, R8 ;  /* 0x000000ffff047224 */ /* 0x000fce00078e0008 */
.L_x_11864:
[----:B------:R-:W-:Y:S01]  /*1c300*/  VIADD R10, R22, 0x1 ;  /* 0x00000001160a7836 */ /* 0x000fe20000000000 */
[----:B------:R-:W-:Y:S05]  /*1c310*/  YIELD ;  /* 0x0000000000007946 */ /* 0x000fea0003800000 */
[----:B------:R-:W-:Y:S01]  /*1c320*/  ISETP.NE.AND P0, PT, R10, 0x2, PT ;  /* 0x000000020a00780c */ /* 0x000fe20003f05270 */
[----:B------:R-:W-:Y:S03]  /*1c330*/  BSSY B1, `(.L_x_11850) ;  /* 0x0000057000017945 */ /* 0x000fe60003800000 */
[----:B0-----:R-:W-:-:S02]  /*1c340*/  SEL R11, RZ, 0x1, P0 ;  /* 0x00000001ff0b7807 */ /* 0x001fc40000000000 */
[----:B------:R-:W-:Y:S02]  /*1c350*/  SEL R10, R10, RZ, P0 ;  /* 0x000000ff0a0a7207 */ /* 0x000fe40000000000 */
[----:B------:R-:W-:Y:S01]  /*1c360*/  LOP3.LUT R11, R24, R11, RZ, 0x3c, !PT ;  /* 0x0000000b180b7212 */ /* 0x000fe200078e3cff */
[----:B--2---:R-:W-:Y:S06]  /*1c370*/  @!P6 BRA `(.L_x_11851) ;  /* 0x000000040048e947 */ /* 0x004fec0003800000 */
        /* <DEDUP_REMOVED lines=23> */
.L_x_11852:
[----:B------:R-:W-:Y:S01]  /*1c4f0*/  IMAD R3, R10, 0x8, R27 ;  /* 0x000000080a037824 */ /* 0x000fe200078e021b */
[----:B------:R-:W-:-:S04]  /*1c500*/  SHF.L.U32 R2, R11, 0x1f, RZ ;  /* 0x0000001f0b027819 */ /* 0x000fc800000006ff */
[----:B------:R-:W2:Y:S02]  /*1c510*/  SYNCS.PHASECHK.TRANS64.TRYWAIT P0, [R3+URZ+0x16840], R2 ;  /* 0x01684002030075a7 */ /* 0x000ea4000800017f */
[----:B--2---:R-:W-:Y:S05]  /*1c520*/  @!P0 BRA `(.L_x_11853) ;  /* 0x0000003000288947 */ /* 0x004fea0003800000 */
.L_x_11974:
        /* <DEDUP_REMOVED lines=9> */
.L_x_11854:
        /* <DEDUP_REMOVED lines=21> */
.L_x_11975:
[----:B------:R-:W-:Y:S05]  /*1c710*/  @P0 BRA `(.L_x_11856) ;  /* 0x0000000000140947 */ /* 0x000fea0003800000 */
[----:B------:R-:W-:Y:S01]  /*1c720*/  ISETP.NE.AND P1, PT, R28, RZ, PT ;  /* 0x000000ff1c00720c */ /* 0x000fe20003f25270 */
[----:B------:R-:W-:-:S04]  /*1c730*/  IMAD.MOV.U32 R2, RZ, RZ, 0x4000 ;  /* 0x00004000ff027424 */ /* 0x000fc800078e00ff */
[----:B------:R2:W-:Y:S08]  /*1c740*/  SYNCS.ARRIVE.TRANS64 RZ, [R3+URZ+0x50], R2 ;  /* 0x0000500203ff79a7 */ /* 0x0005f0000800003f */
[----:B------:R-:W-:Y:S05]  /*1c750*/  @!P1 BRA `(.L_x_11856) ;  /* 0x0000000000049947 */ /* 0x000fea0003800000 */
[----:B------:R-:W-:Y:S01]  /*1c760*/  BPT.TRAP 0x1 ;  /* 0x000000040000795c */ /* 0x000fe20000300000 */
.L_x_11856:
        /* <DEDUP_REMOVED lines=18> */
[----:B---3--:R-:W-:Y:S01]  /*1c890*/  NOP ;  /* 0x0000000000007918 */ /* 0x008fe20000000000 */
.L_x_11851:
[----:B------:R-:W-:Y:S05]  /*1c8a0*/  BSYNC B1 ;  /* 0x0000000000017941 */ /* 0x000fea0003800000 */
.L_x_11850:
        /* <DEDUP_REMOVED lines=31> */
.L_x_11859:
[----:B--2---:R-:W-:Y:S01]  /*1caa0*/  IMAD R2, R22, 0x8, R27 ;  /* 0x0000000816027824 */ /* 0x004fe200078e021b */
[----:B------:R-:W-:-:S04]  /*1cab0*/  SHF.L.U32 R3, R24, 0x1f, RZ ;  /* 0x0000001f18037819 */ /* 0x000fc800000006ff */
[----:B------:R-:W2:Y:S02]  /*1cac0*/  SYNCS.PHASECHK.TRANS64.TRYWAIT P0, [R2+URZ+0x16840], R3 ;  /* 0x01684003020075a7 */ /* 0x000ea4000800017f */
[----:B--2---:R-:W-:Y:S05]  /*1cad0*/  @!P0 BRA `(.L_x_11860) ;  /* 0x0000002800e48947 */ /* 0x004fea0003800000 */
.L_x_11976:
        /* <DEDUP_REMOVED lines=9> */
.L_x_11861:
[----:B0-2---:R-:W-:Y:S01]  /*1cb70*/  VIADD R3, R27, 0x16800 ;  /* 0x000168001b037836 */ /* 0x005fe20000000000 */
[----:B------:R-:W-:Y:S01]  /*1cb80*/  R2UR UR11, R14 ;  /* 0x000000000e0b72ca */ /* 0x000fe200000e0000 */
[----:B------:R-:W-:Y:S01]  /*1cb90*/  UIADD3 UR6, UP0, UR40, 0x370, URZ ;  /* 0x0000037028067890 */ /* 0x000fe2000ff1e03f */
[----:B------:R-:W-:Y:S01]  /*1cba0*/  R2UR UR4, R23 ;  /* 0x00000000170472ca */ /* 0x000fe200000e0000 */
[----:B------:R-:W-:Y:S01]  /*1cbb0*/  IMAD R2, R22, 0x8, R3 ;  /* 0x0000000816027824 */ /* 0x000fe200078e0203 */
[----:B------:R-:W-:Y:S01]  /*1cbc0*/  R2UR UR12, R0 ;  /* 0x00000000000c72ca */ /* 0x000fe200000e0000 */
[----:B------:R-:W-:Y:S01]  /*1cbd0*/  UIADD3.X UR7, URZ, UR41, URZ, UP0, !UPT ;  /* 0x000000293f077290 */ /* 0x000fe200087fe43f */
[----:B-----5:R-:W-:Y:S01]  /*1cbe0*/  R2UR UR13, R4 ;  /* 0x00000000040d72ca */ /* 0x020fe200000e0000 */
[----:B------:R-:W-:Y:S01]  /*1cbf0*/  UMOV UR5, 0x14f00000 ;  /* 0x14f0000000057882 */ /* 0x000fe20000000000 */
[----:B------:R-:W-:Y:S01]  /*1cc00*/  R2UR UR9, R2 ;  /* 0x00000000020972ca */ /* 0x000fe200000e0000 */
[----:B------:R-:W-:Y:S01]  /*1cc10*/  IMAD R2, R22, 0x4000, R27 ;  /* 0x0000400016027824 */ /* 0x000fe200078e021b */
[----:B------:R-:W-:Y:S01]  /*1cc20*/  SHF.L.U32 R11, R11, 0x1f, RZ ;  /* 0x0000001f0b0b7819 */ /* 0x000fe200000006ff */
[----:B------:R-:W-:-:S03]  /*1cc30*/  UMOV UR10, URZ ;  /* 0x0000003f000a7c82 */ /* 0x000fc60008000000 */
[----:B------:R-:W-:Y:S01]  /*1cc40*/  R2UR UR8, R2 ;  /* 0x00000000020872ca */ /* 0x000fe200000e0000 */
[----:B------:R-:W-:Y:S01]  /*1cc50*/  ULEA UR11, UR11, UR4, 0x7 ;  /* 0x000000040b0b7291 */ /* 0x000fe2000f8e383f */
[----:B------:R-:W-:Y:S02]  /*1cc60*/  IMAD R2, R10, 0x8, R3 ;  /* 0x000000080a027824 */ /* 0x000fe400078e0203 */
[----:B------:R-:W-:-:S03]  /*1cc70*/  UMOV UR4, 0x0 ;  /* 0x0000000000047882 */ /* 0x000fc60000000000 */
[----:B------:R-:W-:-:S06]  /*1cc80*/  UIADD3 UR9, UR9, 0x30, URZ ;  /* 0x0000003009097890 */ /* 0x000fcc000fffe03f */
[----:B------:R-:W-:-:S09]  /*1cc90*/  UIADD3 UR8, UR8, 0xe400, URZ ;  /* 0x0000e40008087890 */ /* 0x000fd2000fffe03f */
[----:B------:R0:W-:Y:S01]  /*1cca0*/  UTMALDG.4D [UR8], [UR6], desc[UR4] ;  /* 0x00000408060075b4 */ /* 0x0001e20008019000 */
[----:B------:R-:W2:Y:S02]  /*1ccb0*/  SYNCS.PHASECHK.TRANS64.TRYWAIT P1, [R2+URZ+0x60], R11 ;  /* 0x0000600b020075a7 */ /* 0x000ea4000802017f */
[----:B0-2---:R-:W-:Y:S05]  /*1ccc0*/  @!P1 BRA `(.L_x_11862) ;  /* 0x00000028007c9947 */ /* 0x005fea0003800000 */
.L_x_11977:
[----:B------:R-:W-:Y:S05]  /*1ccd0*/  @P0 BRA `(.L_x_11863) ;  /* 0x0000000000140947 */ /* 0x000fea0003800000 */
[----:B------:R-:W-:Y:S01]  /*1cce0*/  ISETP.NE.AND P1, PT, R28, RZ, PT ;  /* 0x000000ff1c00720c */ /* 0x000fe20003f25270 */
[----:B------:R-:W-:-:S04]  /*1ccf0*/  IMAD.MOV.U32 R3, RZ, RZ, 0x4000 ;  /* 0x00004000ff037424 */ /* 0x000fc800078e00ff */
[----:B------:R2:W-:Y:S08]  /*1cd00*/  SYNCS.ARRIVE.TRANS64 RZ, [R2+URZ+0x50], R3 ;  /* 0x0000500302ff79a7 */ /* 0x0005f0000800003f */
[----:B------:R-:W-:Y:S05]  /*1cd10*/  @!P1 BRA `(.L_x_11863) ;  /* 0x0000000000049947 */ /* 0x000fea0003800000 */
[----:B------:R-:W-:Y:S01]  /*1cd20*/  BPT.TRAP 0x1 ;  /* 0x000000040000795c */ /* 0x000fe20000300000 */
.L_x_11863:
        /* <DEDUP_REMOVED lines=19> */
.L_x_11858:
[----:B------:R-:W-:Y:S05]  /*1ce60*/  BSYNC B1 ;  /* 0x0000000000017941 */ /* 0x000fea0003800000 */
.L_x_11857:
[----:B------:R-:W-:Y:S01]  /*1ce70*/  ISETP.GT.AND P0, PT, R13, R29, PT ;  /* 0x0000001d0d00720c */ /* 0x000fe20003f04270 */
[----:B------:R-:W-:-:S12]  /*1ce80*/  VIADD R9, R9, 0xfffffffe ;  /* 0xfffffffe09097836 */ /* 0x000fd80000000000 */
[----:B------:R-:W-:Y:S05]  /*1ce90*/  @P0 BRA `(.L_x_11864) ;  /* 0xfffffff400180947 */ /* 0x000fea000383ffff */
.L_x_11840:
[----:B------:R-:W-:Y:S05]  /*1cea0*/  BSYNC B0 ;  /* 0x0000000000007941 */ /* 0x000fea0003800000 */
.L_x_11839:
[----:B------:R-:W-:Y:S01]  /*1ceb0*/  ISETP.NE.AND P0, PT, R28, RZ, PT ;  /* 0x000000ff1c00720c */ /* 0x000fe20003f05270 */
[----:B------:R-:W-:-:S12]  /*1cec0*/  BSSY B0, `(.L_x_11865) ;  /* 0x000000e000007945 */ /* 0x000fd80003800000 */
[----:B------:R-:W-:Y:S05]  /*1ced0*/  @P0 BRA `(.L_x_11866) ;  /* 0x0000000000300947 */ /* 0x000fea0003800000 */
[----:B------:R-:W3:Y:S01]  /*1cee0*/  S2R R9, SR_LANEID ;  /* 0x0000000000097919 */ /* 0x000ee20000000000 */
[----:B------:R-:W-:Y:S01]  /*1cef0*/  VOTEU.ANY UR4, UPT, PT ;  /* 0x0000000000047886 */ /* 0x000fe200038e0100 */
[----:B0-2---:R-:W0:Y:S01]  /*1cf00*/  LDC.64 R2, c[0x0][0xc38] ;  /* 0x00030e00ff027b82 */ /* 0x005e220000000a00 */
[----:B------:R-:W3:Y:S08]  /*1cf10*/  FLO.U32 R4, UR4 ;  /* 0x0000000400047d00 */ /* 0x000ef000080e0000 */
[----:B------:R-:W0:Y:S01]  /*1cf20*/  POPC R5, UR4 ;  /* 0x0000000400057d09 */ /* 0x000e220008000000 */
[----:B---3--:R-:W-:-:S13]  /*1cf30*/  ISETP.EQ.U32.AND P0, PT, R4, R9, PT ;  /* 0x000000090400720c */ /* 0x008fda0003f02070 */
[----:B0-----:R-:W2:Y:S01]  /*1cf40*/  @P0 ATOMG.E.ADD.STRONG.GPU PT, R3, desc[UR38][R2.64], R5 ;  /* 0x00000005020309a8 */ /* 0x001ea200081ee1e6 */
[----:B------:R-:W0:Y:S02]  /*1cf50*/  S2R R6, SR_LTMASK ;  /* 0x0000000000067919 */ /* 0x000e240000003900 */
[----:B0-----:R-:W-:-:S04]  /*1cf60*/  LOP3.LUT R6, R6, UR4, RZ, 0xc0, !PT ;  /* 0x0000000406067c12 */ /* 0x001fc8000f8ec0ff */
[----:B------:R-:W0:Y:S01]  /*1cf70*/  POPC R9, R6 ;  /* 0x0000000600097309 */ /* 0x000e220000000000 */
[----:B--2---:R-:W0:Y:S02]  /*1cf80*/  SHFL.IDX PT, R4, R3, R4, 0x1f ;  /* 0x00001f0403047589 */ /* 0x004e2400000e0000 */
[----:B0-----:R-:W-:-:S07]  /*1cf90*/  IADD3 R16, R4, UR37, R9 ;  /* 0x0000002504107c10 */ /* 0x001fce000fffe009 */
.L_x_11866:
[----:B------:R-:W-:Y:S05]  /*1cfa0*/  BSYNC B0 ;  /* 0x0000000000007941 */ /* 0x000fea0003800000 */
.L_x_11865:
[----:B------:R-:W-:Y:S04]  /*1cfb0*/  BSSY B0, `(.L_x_11867) ;  /* 0x0000020000007945 */ /* 0x000fe80003800000 */
[----:B------:R-:W-:Y:S05]  /*1cfc0*/  @!P6 BRA `(.L_x_11868) ;  /* 0x000000000078e947 */ /* 0x000fea0003800000 */
[----:B--2---:R-:W-:Y:S01]  /*1cfd0*/  IMAD R3, R22, 0x8, R27 ;  /* 0x0000000816037824 */ /* 0x004fe200078e021b */
[----:B0-----:R-:W-:-:S04]  /*1cfe0*/  SHF.L.U32 R2, R24, 0x1f, RZ ;  /* 0x0000001f18027819 */ /* 0x001fc800000006ff */
[----:B------:R-:W0:Y:S02]  /*1cff0*/  SYNCS.PHASECHK.TRANS64.TRYWAIT P0, [R3+URZ+0x16860], R2 ;  /* 0x01686002030075a7 */ /* 0x000e24000800017f */
[----:B0-----:R-:W-:Y:S05]  /*1d000*/  @!P0 BRA `(.L_x_11869) ;  /* 0x0000002400c08947 */ /* 0x001fea0003800000 */
.L_x_11978:
        /* <DEDUP_REMOVED lines=9> */
.L_x_11870:
        /* <DEDUP_REMOVED lines=16> */
[----:B---3--:R-:W-:Y:S01]  /*1d1a0*/  NOP ;  /* 0x0000000000007918 */ /* 0x008fe20000000000 */
.L_x_11868:
[----:B------:R-:W-:Y:S05]  /*1d1b0*/  BSYNC B0 ;  /* 0x0000000000007941 */ /* 0x000fea0003800000 */
.L_x_11867:
[----:B------:R-:W-:-:S05]  /*1d1c0*/  VIADD R22, R22, 0x1 ;  /* 0x0000000116167836 */ /* 0x000fca0000000000 */
[----:B------:R-:W-:-:S04]  /*1d1d0*/  ISETP.NE.AND P0, PT, R22, 0x2, PT ;  /* 0x000000021600780c */ /* 0x000fc80003f05270 */
[----:B0-2---:R-:W-:Y:S02]  /*1d1e0*/  SEL R3, RZ, 0x1, P0 ;  /* 0x00000001ff037807 */ /* 0x005fe40000000000 */
[----:B------:R-:W-:Y:S02]  /*1d1f0*/  SEL R22, R22, RZ, P0 ;  /* 0x000000ff16167207 */ /* 0x000fe40000000000 */
[----:B------:R-:W-:-:S07]  /*1d200*/  LOP3.LUT R24, R24, R3, RZ, 0x3c, !PT ;  /* 0x0000000318187212 */ /* 0x000fce00078e3cff */
.L_x_11826:
[----:B------:R-:W-:Y:S05]  /*1d210*/  BSYNC B6 ;  /* 0x0000000000067941 */ /* 0x000fea0003800000 */
.L_x_11824:
[----:B------:R-:W-:-:S03]  /*1d220*/  UMOV UR4, 0xffffffff ;  /* 0xffffffff00047882 */ /* 0x000fc60000000000 */
[----:B------:R-:W-:Y:S05]  /*1d230*/  BRA.DIV UR4, `(.L_x_11871) ;  /* 0x0000002604487947 */ /* 0x000fea000b800000 */
[----:B------:R2:W3:Y:S04]  /*1d240*/  SHFL.IDX PT, R4, R16, RZ, 0x1f ;  /* 0x00001fff10047589 */ /* 0x0004e800000e0000 */
[----:B------:R2:W4:Y:S02]  /*1d250*/  SHFL.IDX PT, R5, R16, 0x1, 0x1f ;  /* 0x00201f0010057f89 */ /* 0x00052400000e0000 */
.L_x_11982:
        /* <DEDUP_REMOVED lines=8> */
[----:B------:R-:W0:Y:S02]  /*1d2e0*/  LDC.64 R2, c[0x0][0xc58] ;  /* 0x00031600ff027b82 */ /* 0x000e240000000a00 */
[----:B0-----:R-:W-:-:S06]  /*1d2f0*/  IMAD.WIDE R2, R7, 0x4, R2 ;  /* 0x0000000407027825 */ /* 0x001fcc00078e0202 */
[----:B------:R0:W5:Y:S02]  /*1d300*/  LDG.E R2, desc[UR38][R2.64] ;  /* 0x0000002602027981 */ /* 0x000164000c1e1900 */
.L_x_11873:
[----:B------:R-:W-:Y:S05]  /*1d310*/  BSYNC B0 ;  /* 0x0000000000007941 */ /* 0x000fea0003800000 */
.L_x_11872:
        /* <DEDUP_REMOVED lines=23> */
.L_x_11990:
[----:B------:R-:W-:Y:S02]  /*1d490*/  ULDC UR4, c[0x0][0xc10] ;  /* 0x0003040000047ab9 */ /* 0x000fe40000000800 */
[----:B------:R-:W-:-:S04]  /*1d4a0*/  IMAD.U32 R7, RZ, RZ, UR4 ;  /* 0x00000004ff077e24 */ /* 0x000fc8000f8e00ff */
[----:B0-----:R-:W-:-:S04]  /*1d4b0*/  IMAD R14, R14, R7, RZ ;  /* 0x000000070e0e7224 */ /* 0x001fc800078e02ff */
[----:B----4-:R-:W-:-:S05]  /*1d4c0*/  IMAD.IADD R5, R5, 0x1, R14 ;  /* 0x0000000105057824 */ /* 0x010fca00078e020e */
[----:B---3--:R-:W-:-:S13]  /*1d4d0*/  ISETP.GT.AND P0, PT, R5, R4, PT ;  /* 0x000000040500720c */ /* 0x008fda0003f04270 */
[----:B------:R-:W-:Y:S05]  /*1d4e0*/  @P0 BRA `(.L_x_11875) ;  /* 0x0000000000ac0947 */ /* 0x000fea0003800000 */
[----:B------:R-:W0:Y:S02]  /*1d4f0*/  LDC R0, c[0x0][0xc14] ;  /* 0x00030500ff007b82 */ /* 0x000e240000000800 */
.L_x_11880:
        /* <DEDUP_REMOVED lines=12> */
.L_x_11878:
[----:B------:R-:W-:Y:S05]  /*1d5c0*/  BSYNC B0 ;  /* 0x0000000000007941 */ /* 0x000fea0003800000 */
.L_x_11877:
        /* <DEDUP_REMOVED lines=23> */
.L_x_11998:
[----:B------:R-:W-:Y:S02]  /*1d740*/  ULDC UR4, c[0x0][0xc10] ;  /* 0x0003040000047ab9 */ /* 0x000fe40000000800 */
[----:B------:R-:W-:-:S04]  /*1d750*/  IMAD.U32 R7, RZ, RZ, UR4 ;  /* 0x00000004ff077e24 */ /* 0x000fc8000f8e00ff */
[----:B---3--:R-:W-:-:S04]  /*1d760*/  IMAD R14, R14, R7, RZ ;  /* 0x000000070e0e7224 */ /* 0x008fc800078e02ff */
[----:B------:R-:W-:-:S05]  /*1d770*/  IMAD.IADD R5, R14, 0x1, R5 ;  /* 0x000000010e057824 */ /* 0x000fca00078e0205 */
[----:B------:R-:W-:-:S13]  /*1d780*/  ISETP.GT.AND P0, PT, R5, R4, PT ;  /* 0x000000040500720c */ /* 0x000fda0003f04270 */
[----:B------:R-:W-:Y:S05]  /*1d790*/  @!P0 BRA `(.L_x_11880) ;  /* 0xfffffffc00588947 */ /* 0x000fea000383ffff */
.L_x_11875:
[----:B--2---:R-:W-:Y:S01]  /*1d7a0*/  IMAD.IADD R16, R5, 0x1, -R14 ;  /* 0x0000000105107824 */ /* 0x004fe200078e0a0e */
[----:B------:R-:W-:-:S03]  /*1d7b0*/  UMOV UR4, 0xffffffff ;  /* 0xffffffff00047882 */ /* 0x000fc60000000000 */
[----:B------:R-:W-:-:S05]  /*1d7c0*/  IMAD R3, R8, R7, R16 ;  /* 0x0000000708037224 */ /* 0x000fca00078e0210 */
[----:B------:R-:W-:Y:S01]  /*1d7d0*/  ISETP.GT.AND P6, PT, R3, R4, PT ;  /* 0x000000040300720c */ /* 0x000fe20003fc4270 */
[----:B------:R-:W-:-:S12]  /*1d7e0*/  BRA.DIV UR4, `(.L_x_11881) ;  /* 0x0000002604c87947 */ /* 0x000fd8000b800000 */
[----:B------:R-:W-:-:S04]  /*1d7f0*/  VOTE.ANY R3, PT, !P6 ;  /* 0x0000000000037806 */ /* 0x000fc800070e0100 */
[----:B------:R-:W2:Y:S02]  /*1d800*/  POPC R5, R3 ;  /* 0x0000000300057309 */ /* 0x000ea40000000000 */
[----:B--2---:R2:W3:Y:S02]  /*1d810*/  SHFL.IDX PT, R17, R2, R5, 0x1f ;  /* 0x00001f0502117589 */ /* 0x0044e400000e0000 */
.L_x_12002:
[----:B------:R-:W-:Y:S01]  /*1d820*/  ISETP.NE.AND P0, PT, R3, RZ, PT ;  /* 0x000000ff0300720c */ /* 0x000fe20003f05270 */
[----:B------:R-:W-:-:S12]  /*1d830*/  IMAD.MOV.U32 R14, RZ, RZ, RZ ;  /* 0x000000ffff0e7224 */ /* 0x000fd800078e00ff */
[----:B------:R-:W-:Y:S05]  /*1d840*/  @!P0 BRA `(.L_x_11882) ;  /* 0x0000000000108947 */ /* 0x000fea0003800000 */
[----:B------:R-:W-:Y:S01]  /*1d850*/  UMOV UR4, 0xffffffff ;  /* 0xffffffff00047882 */ /* 0x000fe20000000000 */
[----:B------:R-:W-:Y:S02]  /*1d860*/  VIADD R12, R5, 0xffffffff ;  /* 0xffffffff050c7836 */ /* 0x000fe40000000000 */
[----:B------:R-:W-:Y:S05]  /*1d870*/  BRA.DIV UR4, `(.L_x_11883) ;  /* 0x0000002604ec7947 */ /* 0x000fea000b800000 */
[----:B------:R4:W0:Y:S02]  /*1d880*/  SHFL.IDX PT, R14, R8, R12, 0x1f ;  /* 0x00001f0c080e7589 */ /* 0x00082400000e0000 */
.L_x_11882:
[----:B--2---:R-:W2:Y:S01]  /*1d890*/  LDC.64 R2, c[0x0][0xc68] ;  /* 0x00031a00ff027b82 */ /* 0x004ea20000000a00 */
[----:B------:R-:W-:-:S04]  /*1d8a0*/  IMAD.IADD R19, R5, 0x1, R19 ;  /* 0x0000000105137824 */ /* 0x000fc800078e0213 */
        /* <DEDUP_REMOVED lines=65> */
.L_x_11876:
[----:B------:R-:W-:Y:S01]  /*1dcc0*/  UMOV UR4, URZ ;  /* 0x0000003f00047c82 */ /* 0x000fe20008000000 */
[----:B------:R-:W-:Y:S01]  /*1dcd0*/  UMOV UR5, URZ ;  /* 0x0000003f00057c82 */ /* 0x000fe20008000000 */
[----:B------:R-:W-:Y:S01]  /*1dce0*/  ULDC UR6, c[0x0][0xc14] ;  /* 0x0003050000067ab9 */ /* 0x000fe20000000800 */
[----:B--2---:R-:W-:Y:S02]  /*1dcf0*/  IMAD.MOV.U32 R16, RZ, RZ, R4 ;  /* 0x000000ffff107224 */ /* 0x004fe400078e0004 */
[----:B------:R-:W-:Y:S02]  /*1dd00*/  IMAD.U32 R17, RZ, RZ, UR4 ;  /* 0x00000004ff117e24 */ /* 0x000fe4000f8e00ff */
[----:B------:R-:W-:Y:S02]  /*1dd10*/  IMAD.U32 R18, RZ, RZ, UR5 ;  /* 0x00000005ff127e24 */ /* 0x000fe4000f8e00ff */
[----:B------:R-:W-:-:S07]  /*1dd20*/  IMAD.U32 R19, RZ, RZ, UR6 ;  /* 0x00000006ff137e24 */ /* 0x000fce000f8e00ff */
.L_x_11884:
        /* <DEDUP_REMOVED lines=10> */
.L_x_11785:
        /* <DEDUP_REMOVED lines=12> */
.L_x_12005:
[----:B------:R-:W-:Y:S05]  /*1de90*/  BSYNC B0 ;  /* 0x0000000000007941 */ /* 0x000fea0003800000 */
.L_x_11886:
[----:B------:R-:W-:-:S03]  /*1dea0*/  UMOV UR4, 0xffffffff ;  /* 0xffffffff00047882 */ /* 0x000fc60000000000 */
[----:B------:R-:W-:Y:S05]  /*1deb0*/  BRA.DIV UR4, `(.L_x_11888) ;  /* 0x0000002204947947 */ /* 0x000fea000b800000 */
[----:B0-----:R-:W0:Y:S02]  /*1dec0*/  S2R R0, SR_TID.X ;  /* 0x0000000000007919 */ /* 0x001e240000002100 */
[----:B0-----:R-:W-:-:S04]  /*1ded0*/  SHF.R.U32.HI R0, RZ, 0x5, R0 ;  /* 0x00000005ff007819 */ /* 0x001fc80000011600 */
[----:B------:R-:W-:-:S05]  /*1dee0*/  LOP3.LUT R0, R0, 0x3, RZ, 0xc0, !PT ;  /* 0x0000000300007812 */ /* 0x000fca00078ec0ff */
[----:B------:R0:W2:Y:S02]  /*1def0*/  SHFL.IDX PT, R14, R0, RZ, 0x1f ;  /* 0x00001fff000e7589 */ /* 0x0000a400000e0000 */
.L_x_12008:
[----:B--2---:R-:W-:-:S13]  /*1df00*/  ISETP.NE.AND P0, PT, R14, RZ, PT ;  /* 0x000000ff0e00720c */ /* 0x004fda0003f05270 */
[----:B------:R-:W-:Y:S05]  /*1df10*/  @P0 BRA `(.L_x_11563) ;  /* 0x0000000000880947 */ /* 0x000fea0003800000 */
[----:B------:R-:W-:-:S03]  /*1df20*/  UMOV UR4, 0xffffffff ;  /* 0xffffffff00047882 */ /* 0x000fc60000000000 */
[----:B------:R-:W-:Y:S05]  /*1df30*/  BRA.DIV UR4, `(.L_x_11889) ;  /* 0x0000002204a87947 */ /* 0x000fea000b800000 */
[----:B------:R-:W-:-:S13]  /*1df40*/  ELECT P6, URZ, PT ;  /* 0x00000000003f782f */ /* 0x000fda00038c0000 */
.L_x_12011:
[----:B------:R-:W-:Y:S05]  /*1df50*/  @!P6 BRA `(.L_x_11563) ;  /* 0x000000000078e947 */ /* 0x000fea0003800000 */
[----:B------:R-:W-:-:S06]  /*1df60*/  ULOP3.LUT UR4, UR36, 0x2, URZ, 0xfc, !UPT ;  /* 0x0000000224047892 */ /* 0x000fcc000f8efc3f */
[----:B0-----:R-:W-:-:S05]  /*1df70*/  IMAD.U32 R0, RZ, RZ, UR4 ;  /* 0x00000004ff007e24 */ /* 0x001fca000f8e00ff */
[----:B------:R-:W-:-:S13]  /*1df80*/  ISETP.NE.AND P2, PT, R0, 0x3, PT ;  /* 0x000000030000780c */ /* 0x000fda0003f45270 */
[----:B------:R-:W-:Y:S05]  /*1df90*/  @!P2 BRA `(.L_x_11890) ;  /* 0x000000000004a947 */ /* 0x000fea0003800000 */
[----:B------:R-:W-:Y:S01]  /*1dfa0*/  BPT.TRAP 0x1 ;  /* 0x000000040000795c */ /* 0x000fe20000300000 */
.L_x_11890:
        /* <DEDUP_REMOVED lines=12> */
.L_x_12012:
[----:B------:R-:W2:Y:S02]  /*1e070*/  SYNCS.PHASECHK.TRANS64.TRYWAIT P0, [R3+URZ], R0 ;  /* 0x00000000030075a7 */ /* 0x000ea4000800017f */
[----:B--2---:R-:W-:Y:S05]  /*1e080*/  @!P0 BRA `(.L_x_11892) ;  /* 0x0000002000888947 */ /* 0x004fea0003800000 */
.L_x_12013:
[----:B------:R-:W-:Y:S05]  /*1e090*/  @!P2 BRA `(.L_x_11893) ;  /* 0x000000000004a947 */ /* 0x000fea0003800000 */
[----:B------:R-:W-:Y:S01]  /*1e0a0*/  BPT.TRAP 0x1 ;  /* 0x000000040000795c */ /* 0x000fe20000300000 */
.L_x_11893:
[----:B--2---:R-:W-:-:S04]  /*1e0b0*/  VIADD R3, R9, 0x16860 ;  /* 0x0001686009037836 */ /* 0x004fc80000000000 */
[----:B------:R-:W-:-:S04]  /*1e0c0*/  IMAD R5, R22, 0x8, R3 ;  /* 0x0000000816057824 */ /* 0x000fc800078e0203 */
[----:B------:R-:W2:Y:S02]  /*1e0d0*/  SYNCS.PHASECHK.TRANS64.TRYWAIT P0, [R5+URZ], R2 ;  /* 0x00000002050075a7 */ /* 0x000ea4000800017f */
[----:B--2---:R-:W-:Y:S05]  /*1e0e0*/  @!P0 BRA `(.L_x_11894) ;  /* 0x0000002000848947 */ /* 0x004fea0003800000 */
.L_x_12014:
[----:B------:R-:W-:-:S07]  /*1e0f0*/  IMAD R3, R4, 0x8, R3 ;  /* 0x0000000804037824 */ /* 0x000fce00078e0203 */
.L_x_11895:
[----:B---3--:R3:W4:Y:S02]  /*1e100*/  SYNCS.PHASECHK.TRANS64.TRYWAIT P0, [R3+URZ], R0 ;  /* 0x00000000030075a7 */ /* 0x008724000800017f */
[----:B----4-:R-:W-:Y:S05]  /*1e110*/  @!P0 NANOSLEEP.SYNCS 0x989680 ;  /* 0x009896800000895d */ /* 0x010fea0003900000 */
[----:B------:R-:W4:Y:S02]  /*1e120*/  @!P0 SYNCS.PHASECHK.TRANS64 P0, [R3+URZ], R0 ;  /* 0x00000000030085a7 */ /* 0x000f24000800007f */
[----:B----4-:R-:W-:Y:S05]  /*1e130*/  @!P0 BRA `(.L_x_11895) ;  /* 0xfffffffc00f08947 */ /* 0x010fea000383ffff */
.L_x_11563:
[----:B------:R-:W-:Y:S05]  /*1e140*/  BSYNC B7 ;  /* 0x0000000000077941 */ /* 0x000fea0003800000 */
.L_x_11560:
[----:B------:R-:W-:Y:S05]  /*1e150*/  EXIT ;  /* 0x000000000000794d */ /* 0x000fea0003800000 */
.L_x_11589:
[----:B0-----:R0:W1:Y:S02]  /*1e160*/  SYNCS.PHASECHK.TRANS64.TRYWAIT P6, [R86+URZ+0x16890], R98 ;  /* 0x01689062560075a7 */ /* 0x00106400080c017f */
[----:B-1----:R-:W-:Y:S05]  /*1e170*/  @!P6 NANOSLEEP.SYNCS 0x989680 ;  /* 0x009896800000e95d */ /* 0x002fea0003900000 */
[----:B------:R-:W1:Y:S02]  /*1e180*/  @!P6 SYNCS.PHASECHK.TRANS64 P6, [R86+URZ+0x16890], R98 ;  /* 0x016890625600e5a7 */ /* 0x000e6400080c007f */
[----:B-1----:R-:W-:Y:S05]  /*1e190*/  @!P6 BRA `(.L_x_11589) ;  /* 0xfffffffc00f0e947 */ /* 0x002fea000383ffff */
[----:B------:R-:W-:Y:S05]  /*1e1a0*/  BRA `(.L_x_11896) ;  /* 0xfffffe4800e07947 */ /* 0x000fea000383ffff */
.L_x_11609:
[----:B0-----:R0:W1:Y:S02]  /*1e1b0*/  SYNCS.PHASECHK.TRANS64.TRYWAIT P5, [R86+URZ+0x16890], R98 ;  /* 0x01689062560075a7 */ /* 0x00106400080a017f */
[----:B-1----:R-:W-:Y:S05]  /*1e1c0*/  @!P5 NANOSLEEP.SYNCS 0x989680 ;  /* 0x009896800000d95d */ /* 0x002fea0003900000 */
[----:B------:R-:W1:Y:S02]  /*1e1d0*/  @!P5 SYNCS.PHASECHK.TRANS64 P5, [R86+URZ+0x16890], R98 ;  /* 0x016890625600d5a7 */ /* 0x000e6400080a007f */
[----:B-1----:R-:W-:Y:S05]  /*1e1e0*/  @!P5 BRA `(.L_x_11609) ;  /* 0xfffffffc00f0d947 */ /* 0x002fea000383ffff */
[----:B------:R-:W-:Y:S05]  /*1e1f0*/  BRA `(.L_x_11897) ;  /* 0xfffffe5c00c07947 */ /* 0x000fea000383ffff */
.L_x_11618:
[----:B0-----:R0:W1:Y:S02]  /*1e200*/  SYNCS.PHASECHK.TRANS64.TRYWAIT P4, [R86+URZ+0x16890], R98 ;  /* 0x01689062560075a7 */ /* 0x001064000808017f */
[----:B-1----:R-:W-:Y:S05]  /*1e210*/  @!P4 NANOSLEEP.SYNCS 0x989680 ;  /* 0x009896800000c95d */ /* 0x002fea0003900000 */
[----:B------:R-:W1:Y:S02]  /*1e220*/  @!P4 SYNCS.PHASECHK.TRANS64 P4, [R86+URZ+0x16890], R98 ;  /* 0x016890625600c5a7 */ /* 0x000e64000808007f */
[----:B-1----:R-:W-:Y:S05]  /*1e230*/  @!P4 BRA `(.L_x_11618) ;  /* 0xfffffffc00f0c947 */ /* 0x002fea000383ffff */
[----:B------:R-:W-:Y:S05]  /*1e240*/  BRA `(.L_x_11898) ;  /* 0xfffffe7000007947 */ /* 0x000fea000383ffff */
.L_x_11624:
[----:B--2---:R2:W3:Y:S02]  /*1e250*/  SYNCS.PHASECHK.TRANS64.TRYWAIT P3, [R86+URZ+0x168b0], R98 ;  /* 0x0168b062560075a7 */ /* 0x0044e4000806017f */
[----:B---3--:R-:W-:Y:S05]  /*1e260*/  @!P3 NANOSLEEP.SYNCS 0x989680 ;  /* 0x009896800000b95d */ /* 0x008fea0003900000 */
[----:B------:R-:W3:Y:S02]  /*1e270*/  @!P3 SYNCS.PHASECHK.TRANS64 P3, [R86+URZ+0x168b0], R98 ;  /* 0x0168b0625600b5a7 */ /* 0x000ee4000806007f */
[----:B---3--:R-:W-:Y:S05]  /*1e280*/  @!P3 BRA `(.L_x_11624) ;  /* 0xfffffffc00f0b947 */ /* 0x008fea000383ffff */
[----:B------:R-:W-:Y:S05]  /*1e290*/  BRA `(.L_x_11899) ;  /* 0xfffffe7000947947 */ /* 0x000fea000383ffff */
.L_x_11640:
        /* <DEDUP_REMOVED lines=8> */
.L_x_11901:
[----:B------:R-:W-:Y:S05]  /*1e320*/  BSYNC B0 ;  /* 0x0000000000007941 */ /* 0x000fea0003800000 */
.L_x_11900:
[----:B------:R0:W-:Y:S01]  /*1e330*/  STL [R1+0x10], R14 ;  /* 0x0000100e01007387 */ /* 0x0001e20000100800 */
[----:B------:R-:W-:Y:S05]  /*1e340*/  BRA `(.L_x_11902) ;  /* 0xfffffe7800cc7947 */ /* 0x000fea000383ffff */
.L_x_11656:
[----:B------:R-:W-:Y:S01]  /*1e350*/  BSSY B1, `(.L_x_11903) ;  /* 0x0000008000017945 */ /* 0x000fe20003800000 */
[----:B0-----:R-:W-:Y:S02]  /*1e360*/  IMAD.MOV.U32 R13, RZ, RZ, R5 ;  /* 0x000000ffff0d7224 */ /* 0x001fe400078e0005 */
[----:B------:R-:W-:Y:S02]  /*1e370*/  IMAD.MOV.U32 R12, RZ, RZ, RZ ;  /* 0x000000ffff0c7224 */ /* 0x000fe400078e00ff */
[----:B------:R-:W-:Y:S02]  /*1e380*/  IMAD.MOV.U32 R11, RZ, RZ, 0x1c1f ;  /* 0x00001c1fff0b7424 */ /* 0x000fe400078e00ff */
[----:B------:R-:W-:-:S07]  /*1e390*/  IMAD.MOV.U32 R15, RZ, RZ, -0x1 ;  /* 0xffffffffff0f7424 */ /* 0x000fce00078e00ff */
[----:B-----5:R-:W-:Y:S05]  /*1e3a0*/  WARPSYNC.COLLECTIVE R15, `(.L_x_11904) ;  /* 0x000000000f087348 */ /* 0x020fea0003c00000 */
[----:B------:R0:W1:Y:S02]  /*1e3b0*/  SHFL.IDX P6, R14, R13, R12, R11 ;  /* 0x0000000c0d0e7389 */ /* 0x00006400000c000b */
[----:B01---5:R-:W-:Y:S01]  /*1e3c0*/  ENDCOLLECTIVE ;  /* 0x000000000000791b */ /* 0x023fe20003800000 */
.L_x_11904:
[----:B------:R-:W-:Y:S05]  /*1e3d0*/  BSYNC B1 ;  /* 0x0000000000017941 */ /* 0x000fea0003800000 */
.L_x_11903:
[----:B------:R-:W-:Y:S05]  /*1e3e0*/  BRA `(.L_x_11905) ;  /* 0xfffffe8800547947 */ /* 0x000fea000383ffff */
.L_x_11657:
        /* <DEDUP_REMOVED lines=8> */
.L_x_11907:
[----:B------:R-:W-:Y:S05]  /*1e470*/  BSYNC B1 ;  /* 0x0000000000017941 */ /* 0x000fea0003800000 */
.L_x_11906:
[----:B------:R-:W-:Y:S05]  /*1e480*/  BRA `(.L_x_11908) ;  /* 0xfffffe8800347947 */ /* 0x000fea000383ffff */
.L_x_11658:
        /* <DEDUP_REMOVED lines=8> */
.L_x_11910:
[----:B------:R-:W-:Y:S05]  /*1e510*/  BSYNC B1 ;  /* 0x0000000000017941 */ /* 0x000fea0003800000 */
.L_x_11909:
[----:B------:R-:W-:Y:S05]  /*1e520*/  BRA `(.L_x_11911) ;  /* 0xfffffe8800147947 */ /* 0x000fea000383ffff */
.L_x_11659:
        /* <DEDUP_REMOVED lines=8> */
.L_x_11913:
[----:B------:R-:W-:Y:S05]  /*1e5b0*/  BSYNC B1 ;  /* 0x0000000000017941 */ /* 0x000fea0003800000 */
.L_x_11912:
[----:B------:R-:W-:Y:S05]  /*1e5c0*/  BRA `(.L_x_11914) ;  /* 0xfffffe8400f47947 */ /* 0x000fea000383ffff */
.L_x_11660:
[----:B------:R-:W-:Y:S01]  /*1e5d0*/  BSSY B1, `(.L_x_11915) ;  /* 0x0000008000017945 */ /* 0x000fe20003800000 */
[----:B0-----:R-:W-:Y:S02]  /*1e5e0*/  IMAD.MOV.U32 R13, RZ, RZ, R5 ;  /* 0x000000ffff0d7224 */ /* 0x001fe400078e0005 */
[----:B------:R-:W-:Y:S02]  /*1e5f0*/  IMAD.MOV.U32 R12, RZ, RZ, 0x1 ;  /* 0x00000001ff0c7424 */ /* 0x000fe400078e00ff */
[----:B------:R-:W-:Y:S02]  /*1e600*/  IMAD.MOV.U32 R11, RZ, RZ, 0x1c1f ;  /* 0x00001c1fff0b7424 */ /* 0x000fe400078e00ff */
[----:B------:R-:W-:-:S07]  /*1e610*/  IMAD.MOV.U32 R15, RZ, RZ, -0x1 ;  /* 0xffffffffff0f7424 */ /* 0x000fce00078e00ff */
[----:B-----5:R-:W-:Y:S05]  /*1e620*/  WARPSYNC.COLLECTIVE R15, `(.L_x_11916) ;  /* 0x000000000f087348 */ /* 0x020fea0003c00000 */
[----:B------:R0:W1:Y:S02]  /*1e630*/  SHFL.IDX P6, R14, R13, R12, R11 ;  /* 0x0000000c0d0e7389 */ /* 0x00006400000c000b */
[----:B01---5:R-:W-:Y:S01]  /*1e640*/  ENDCOLLECTIVE ;  /* 0x000000000000791b */ /* 0x023fe20003800000 */
.L_x_11916:
[----:B------:R-:W-:Y:S05]  /*1e650*/  BSYNC B1 ;  /* 0x0000000000017941 */ /* 0x000fea0003800000 */
.L_x_11915:
[----:B------:R-:W-:Y:S05]  /*1e660*/  BRA `(.L_x_11917) ;  /* 0xfffffe8400d47947 */ /* 0x000fea000383ffff */
.L_x_11661:
        /* <DEDUP_REMOVED lines=8> */
.L_x_11919:
[----:B------:R-:W-:Y:S05]  /*1e6f0*/  BSYNC B1 ;  /* 0x0000000000017941 */ /* 0x000fea0003800000 */
.L_x_11918:
[----:B------:R-:W-:Y:S05]  /*1e700*/  BRA `(.L_x_11920) ;  /* 0xfffffe8400b87947 */ /* 0x000fea000383ffff */
.L_x_11662:
        /* <DEDUP_REMOVED lines=8> */
.L_x_11922:
[----:B------:R-:W-:Y:S05]  /*1e790*/  BSYNC B1 ;  /* 0x0000000000017941 */ /* 0x000fea0003800000 */
.L_x_11921:
[----:B------:R-:W-:Y:S05]  /*1e7a0*/  BRA `(.L_x_11923) ;  /* 0xfffffe84009c7947 */ /* 0x000fea000383ffff */
.L_x_11663:
        /* <DEDUP_REMOVED lines=8> */
.L_x_11925:
[----:B------:R-:W-:Y:S05]  /*1e830*/  BSYNC B1 ;  /* 0x0000000000017941 */ /* 0x000fea0003800000 */
.L_x_11924:
[----:B------:R-:W-:Y:S05]  /*1e840*/  BRA `(.L_x_11926) ;  /* 0xfffffe8400807947 */ /* 0x000fea000383ffff */
.L_x_11665:
[----:B0-----:R0:W1:Y:S02]  /*1e850*/  SYNCS.PHASECHK.TRANS64.TRYWAIT P2, [R2+URZ+0x16800], R5 ;  /* 0x01680005020075a7 */ /* 0x001064000804017f */
[----:B-1----:R-:W-:Y:S05]  /*1e860*/  @!P2 NANOSLEEP.SYNCS 0x989680 ;  /* 0x009896800000a95d */ /* 0x002fea0003900000 */
[----:B------:R-:W1:Y:S02]  /*1e870*/  @!P2 SYNCS.PHASECHK.TRANS64 P2, [R2+URZ+0x16800], R5 ;  /* 0x016800050200a5a7 */ /* 0x000e64000804007f */
[----:B-1----:R-:W-:Y:S05]  /*1e880*/  @!P2 BRA `(.L_x_11665) ;  /* 0xfffffffc00f0a947 */ /* 0x002fea000383ffff */
[----:B------:R-:W-:Y:S05]  /*1e890*/  BRA `(.L_x_11927) ;  /* 0xfffffe88001c7947 */ /* 0x000fea000383ffff */
.L_x_11673:
        /* <DEDUP_REMOVED lines=8> */
.L_x_11929:
[----:B------:R-:W-:Y:S05]  /*1e920*/  BSYNC B1 ;  /* 0x0000000000017941 */ /* 0x000fea0003800000 */
.L_x_11928:
[----:B------:R-:W-:Y:S05]  /*1e930*/  BRA `(.L_x_11930) ;  /* 0xfffffe9800607947 */ /* 0x000fea000383ffff */
.L_x_11674:
        /* <DEDUP_REMOVED lines=8> */
.L_x_11932:
[----:B------:R-:W-:Y:S05]  /*1e9c0*/  BSYNC B1 ;  /* 0x0000000000017941 */ /* 0x000fea0003800000 */
.L_x_11931:
[----:B------:R-:W-:Y:S05]  /*1e9d0*/  BRA `(.L_x_11933) ;  /* 0xfffffe9800407947 */ /* 0x000fea000383ffff */
.L_x_11675:
        /* <DEDUP_REMOVED lines=8> */
.L_x_11935:
[----:B------:R-:W-:Y:S05]  /*1ea60*/  BSYNC B1 ;  /* 0x0000000000017941 */ /* 0x000fea0003800000 */
.L_x_11934:
[----:B------:R-:W-:Y:S05]  /*1ea70*/  BRA `(.L_x_11936) ;  /* 0xfffffe9800207947 */ /* 0x000fea000383ffff */
.L_x_11676:
        /* <DEDUP_REMOVED lines=8> */
.L_x_11938:
[----:B------:R-:W-:Y:S05]  /*1eb00*/  BSYNC B1 ;  /* 0x0000000000017941 */ /* 0x000fea0003800000 */
.L_x_11937:
[----:B------:R-:W-:Y:S05]  /*1eb10*/  BRA `(.L_x_11939) ;  /* 0xfffffe9800007947 */ /* 0x000fea000383ffff */
.L_x_11677:
        /* <DEDUP_REMOVED lines=8> */
.L_x_11941:
[----:B------:R-:W-:Y:S05]  /*1eba0*/  BSYNC B1 ;  /* 0x0000000000017941 */ /* 0x000fea0003800000 */
.L_x_11940:
[----:B------:R-:W-:Y:S05]  /*1ebb0*/  BRA `(.L_x_11942) ;  /* 0xfffffe9400e07947 */ /* 0x000fea000383ffff */
.L_x_11678:
        /* <DEDUP_REMOVED lines=8> */
.L_x_11944:
[----:B------:R-:W-:Y:S05]  /*1ec40*/  BSYNC B1 ;  /* 0x0000000000017941 */ /* 0x000fea0003800000 */
.L_x_11943:
[----:B------:R-:W-:Y:S05]  /*1ec50*/  BRA `(.L_x_11945) ;  /* 0xfffffe9400c47947 */ /* 0x000fea000383ffff */
.L_x_11679:
        /* <DEDUP_REMOVED lines=8> */
.L_x_11947:
[----:B------:R-:W-:Y:S05]  /*1ece0*/  BSYNC B1 ;  /* 0x0000000000017941 */ /* 0x000fea0003800000 */
.L_x_11946:
[----:B------:R-:W-:Y:S05]  /*1ecf0*/  BRA `(.L_x_11948) ;  /* 0xfffffe9400a87947 */ /* 0x000fea000383ffff */
.L_x_11680:
        /* <DEDUP_REMOVED lines=8> */
.L_x_11950:
[----:B------:R-:W-:Y:S05]  /*1ed80*/  BSYNC B1 ;  /* 0x0000000000017941 */ /* 0x000fea0003800000 */
.L_x_11949:
[----:B------:R-:W-:Y:S05]  /*1ed90*/  BRA `(.L_x_11951) ;  /* 0xfffffe94008c7947 */ /* 0x000fea000383ffff */
.L_x_11682:
[----:B0-----:R0:W1:Y:S02]  /*1eda0*/  SYNCS.PHASECHK.TRANS64.TRYWAIT P1, [R2+URZ+0x16800], R5 ;  /* 0x01680005020075a7 */ /* 0x001064000802017f */
[----:B-1----:R-:W-:Y:S05]  /*1edb0*/  @!P1 NANOSLEEP.SYNCS 0x989680 ;  /* 0x009896800000995d */ /* 0x002fea0003900000 */
[----:B------:R-:W1:Y:S02]  /*1edc0*/  @!P1 SYNCS.PHASECHK.TRANS64 P1, [R2+URZ+0x16800], R5 ;  /* 0x01680005020095a7 */ /* 0x000e64000802007f */
[----:B-1----:R-:W-:Y:S05]  /*1edd0*/  @!P1 BRA `(.L_x_11682) ;  /* 0xfffffffc00f09947 */ /* 0x002fea000383ffff */
[----:B------:R-:W-:Y:S05]  /*1ede0*/  BRA `(.L_x_11952) ;  /* 0xfffffe9800087947 */ /* 0x000fea000383ffff */
.L_x_11688:
[----:B0-----:R0:W2:Y:S02]  /*1edf0*/  SYNCS.PHASECHK.TRANS64.TRYWAIT P2, [R89+URZ+0x16830], R0 ;  /* 0x01683000590075a7 */ /* 0x0010a4000804017f */
[----:B--2---:R-:W-:Y:S05]  /*1ee00*/  @!P2 NANOSLEEP.SYNCS 0x989680 ;  /* 0x009896800000a95d */ /* 0x004fea0003900000 */
[----:B------:R-:W2:Y:S02]  /*1ee10*/  @!P2 SYNCS.PHASECHK.TRANS64 P2, [R89+URZ+0x16830], R0 ;  /* 0x016830005900a5a7 */ /* 0x000ea4000804007f */
[----:B--2---:R-:W-:Y:S05]  /*1ee20*/  @!P2 BRA `(.L_x_11688) ;  /* 0xfffffffc00f0a947 */ /* 0x004fea000383ffff */
[----:B------:R-:W-:Y:S05]  /*1ee30*/  BRA `(.L_x_11687) ;  /* 0xfffffea800007947 */ /* 0x000fea000383ffff */
.L_x_11706:
[----:B-1----:R1:W2:Y:S02]  /*1ee40*/  SYNCS.PHASECHK.TRANS64.TRYWAIT P3, [R21+URZ+0x16830], R20 ;  /* 0x01683014150075a7 */ /* 0x0022a4000806017f */
[----:B--2---:R-:W-:Y:S05]  /*1ee50*/  @!P3 NANOSLEEP.SYNCS 0x989680 ;  /* 0x009896800000b95d */ /* 0x004fea0003900000 */
[----:B------:R-:W2:Y:S02]  /*1ee60*/  @!P3 SYNCS.PHASECHK.TRANS64 P3, [R21+URZ+0x16830], R20 ;  /* 0x016830141500b5a7 */ /* 0x000ea4000806007f */
[----:B--2---:R-:W-:Y:S05]  /*1ee70*/  @!P3 BRA `(.L_x_11706) ;  /* 0xfffffffc00f0b947 */ /* 0x004fea000383ffff */
[----:B------:R-:W-:Y:S05]  /*1ee80*/  BRA `(.L_x_11705) ;  /* 0xfffffee000c07947 */ /* 0x000fea000383ffff */
.L_x_11710:
[----:B-1----:R1:W2:Y:S02]  /*1ee90*/  SYNCS.PHASECHK.TRANS64.TRYWAIT P2, [R20+URZ+0x16850], R19 ;  /* 0x01685013140075a7 */ /* 0x0022a4000804017f */
[----:B--2---:R-:W-:Y:S05]  /*1eea0*/  @!P2 NANOSLEEP.SYNCS 0x989680 ;  /* 0x009896800000a95d */ /* 0x004fea0003900000 */
[----:B------:R-:W2:Y:S02]  /*1eeb0*/  @!P2 SYNCS.PHASECHK.TRANS64 P2, [R20+URZ+0x16850], R19 ;  /* 0x016850131400a5a7 */ /* 0x000ea4000804007f */
[----:B--2---:R-:W-:Y:S05]  /*1eec0*/  @!P2 BRA `(.L_x_11710) ;  /* 0xfffffffc00f0a947 */ /* 0x004fea000383ffff */
[----:B------:R-:W-:Y:S05]  /*1eed0*/  BRA `(.L_x_11707) ;  /* 0xfffffee400807947 */ /* 0x000fea000383ffff */
.L_x_11729:
[----:B-1----:R1:W2:Y:S02]  /*1eee0*/  SYNCS.PHASECHK.TRANS64.TRYWAIT P3, [R14+URZ+0x16830], R15 ;  /* 0x0168300f0e0075a7 */ /* 0x0022a4000806017f */
[----:B--2---:R-:W-:Y:S05]  /*1eef0*/  @!P3 NANOSLEEP.SYNCS 0x989680 ;  /* 0x009896800000b95d */ /* 0x004fea0003900000 */
[----:B------:R-:W2:Y:S02]  /*1ef00*/  @!P3 SYNCS.PHASECHK.TRANS64 P3, [R14+URZ+0x16830], R15 ;  /* 0x0168300f0e00b5a7 */ /* 0x000ea4000806007f */
[----:B--2---:R-:W-:Y:S05]  /*1ef10*/  @!P3 BRA `(.L_x_11729) ;  /* 0xfffffffc00f0b947 */ /* 0x004fea000383ffff */
[----:B------:R-:W-:Y:S05]  /*1ef20*/  BRA `(.L_x_11728) ;  /* 0xffffff1c00087947 */ /* 0x000fea000383ffff */
.L_x_11733:
[----:B-1----:R1:W2:Y:S02]  /*1ef30*/  SYNCS.PHASECHK.TRANS64.TRYWAIT P2, [R15+URZ+0x16850], R14 ;  /* 0x0168500e0f0075a7 */ /* 0x0022a4000804017f */
[----:B--2---:R-:W-:Y:S05]  /*1ef40*/  @!P2 NANOSLEEP.SYNCS 0x989680 ;  /* 0x009896800000a95d */ /* 0x004fea0003900000 */
[----:B------:R-:W2:Y:S02]  /*1ef50*/  @!P2 SYNCS.PHASECHK.TRANS64 P2, [R15+URZ+0x16850], R14 ;  /* 0x0168500e0f00a5a7 */ /* 0x000ea4000804007f */
[----:B--2---:R-:W-:Y:S05]  /*1ef60*/  @!P2 BRA `(.L_x_11733) ;  /* 0xfffffffc00f0a947 */ /* 0x004fea000383ffff */
[----:B------:R-:W-:Y:S05]  /*1ef70*/  BRA `(.L_x_11730) ;  /* 0xffffff1c00c87947 */ /* 0x000fea000383ffff */
.L_x_11740:
[----:B-1----:R1:W2:Y:S02]  /*1ef80*/  SYNCS.PHASECHK.TRANS64.TRYWAIT P3, [R14+URZ+0x16830], R15 ;  /* 0x0168300f0e0075a7 */ /* 0x0022a4000806017f */
[----:B--2---:R-:W-:Y:S05]  /*1ef90*/  @!P3 NANOSLEEP.SYNCS 0x989680 ;  /* 0x009896800000b95d */ /* 0x004fea0003900000 */
[----:B------:R-:W2:Y:S02]  /*1efa0*/  @!P3 SYNCS.PHASECHK.TRANS64 P3, [R14+URZ+0x16830], R15 ;  /* 0x0168300f0e00b5a7 */ /* 0x000ea4000806007f */
[----:B--2---:R-:W-:Y:S05]  /*1efb0*/  @!P3 BRA `(.L_x_11740) ;  /* 0xfffffffc00f0b947 */ /* 0x004fea000383ffff */
[----:B------:R-:W-:Y:S05]  /*1efc0*/  BRA `(.L_x_11739) ;  /* 0xffffff4000d07947 */ /* 0x000fea000383ffff */
.L_x_11744:
[----:B-1----:R1:W2:Y:S02]  /*1efd0*/  SYNCS.PHASECHK.TRANS64.TRYWAIT P2, [R15+URZ+0x16850], R14 ;  /* 0x0168500e0f0075a7 */ /* 0x0022a4000804017f */
[----:B--2---:R-:W-:Y:S05]  /*1efe0*/  @!P2 NANOSLEEP.SYNCS 0x989680 ;  /* 0x009896800000a95d */ /* 0x004fea0003900000 */
[----:B------:R-:W2:Y:S02]  /*1eff0*/  @!P2 SYNCS.PHASECHK.TRANS64 P2, [R15+URZ+0x16850], R14 ;  /* 0x0168500e0f00a5a7 */ /* 0x000ea4000804007f */
[----:B--2---:R-:W-:Y:S05]  /*1f000*/  @!P2 BRA `(.L_x_11744) ;  /* 0xfffffffc00f0a947 */ /* 0x004fea000383ffff */
[----:B------:R-:W-:Y:S05]  /*1f010*/  BRA `(.L_x_11741) ;  /* 0xffffff4400907947 */ /* 0x000fea000383ffff */
.L_x_11757:
[----:B-1----:R1:W2:Y:S02]  /*1f020*/  SYNCS.PHASECHK.TRANS64.TRYWAIT P0, [R9+URZ+0x16850], R0 ;  /* 0x01685000090075a7 */ /* 0x0022a4000800017f */
[----:B--2---:R-:W-:Y:S05]  /*1f030*/  @!P0 NANOSLEEP.SYNCS 0x989680 ;  /* 0x009896800000895d */ /* 0x004fea0003900000 */
[----:B------:R-:W2:Y:S02]  /*1f040*/  @!P0 SYNCS.PHASECHK.TRANS64 P0, [R9+URZ+0x16850], R0 ;  /* 0x01685000090085a7 */ /* 0x000ea4000800007f */
[----:B--2---:R-:W-:Y:S05]  /*1f050*/  @!P0 BRA `(.L_x_11757) ;  /* 0xfffffffc00f08947 */ /* 0x004fea000383ffff */
[----:B------:R-:W-:Y:S05]  /*1f060*/  BRA `(.L_x_11756) ;  /* 0xffffff7800507947 */ /* 0x000fea000383ffff */
.L_x_11799:
[----:B------:R-:W0:Y:S01]  /*1f070*/  S2R R13, SR_TID.X ;  /* 0x00000000000d7919 */ /* 0x000e220000002100 */
[----:B------:R-:W-:Y:S01]  /*1f080*/  BSSY B1, `(.L_x_11953) ;  /* 0x0000009000017945 */ /* 0x000fe20003800000 */
[----:B------:R-:W-:Y:S02]  /*1f090*/  IMAD.MOV.U32 R12, RZ, RZ, RZ ;  /* 0x000000ffff0c7224 */ /* 0x000fe400078e00ff */
[----:B------:R-:W-:Y:S02]  /*1f0a0*/  IMAD.MOV.U32 R11, RZ, RZ, 0x1f ;  /* 0x0000001fff0b7424 */ /* 0x000fe400078e00ff */
[----:B------:R-:W-:Y:S01]  /*1f0b0*/  IMAD.MOV.U32 R15, RZ, RZ, -0x1 ;  /* 0xffffffffff0f7424 */ /* 0x000fe200078e00ff */
[----:B0-----:R-:W-:-:S04]  /*1f0c0*/  SHF.R.U32.HI R13, RZ, 0x5, R13 ;  /* 0x00000005ff0d7819 */ /* 0x001fc8000001160d */
[----:B------:R-:W-:-:S07]  /*1f0d0*/  LOP3.LUT R13, R13, 0x3, RZ, 0xc0, !PT ;  /* 0x000000030d0d7812 */ /* 0x000fce00078ec0ff */
[----:B-1----:R-:W-:Y:S05]  /*1f0e0*/  WARPSYNC.COLLECTIVE R15, `(.L_x_11954) ;  /* 0x000000000f087348 */ /* 0x002fea0003c00000 */
[----:B------:R0:W2:Y:S02]  /*1f0f0*/  SHFL.IDX P6, R14, R13, R12, R11 ;  /* 0x0000000c0d0e7389 */ /* 0x0000a400000c000b */
[----:B012---:R-:W-:Y:S01]  /*1f100*/  ENDCOLLECTIVE ;  /* 0x000000000000791b */ /* 0x007fe20003800000 */
.L_x_11954:
[----:B------:R-:W-:Y:S05]  /*1f110*/  BSYNC B1 ;  /* 0x0000000000017941 */ /* 0x000fea0003800000 */
.L_x_11953:
[----:B------:R-:W-:Y:S05]  /*1f120*/  BRA `(.L_x_11955) ;  /* 0xffffffb000607947 */ /* 0x000fea000383ffff */
.L_x_11800:
[----:B------:R-:W-:Y:S01]  /*1f130*/  BSSY B1, `(.L_x_11956) ;  /* 0x0000006000017945 */ /* 0x000fe20003800000 */
[----:B------:R-:W-:-:S07]  /*1f140*/  IMAD.MOV.U32 R15, RZ, RZ, -0x1 ;  /* 0xffffffffff0f7424 */ /* 0x000fce00078e00ff */
[----:B-1----:R-:W-:Y:S05]  /*1f150*/  WARPSYNC.COLLECTIVE R15, `(.L_x_11957) ;  /* 0x000000000f0c7348 */ /* 0x002fea0003c00000 */
[----:B------:R-:W-:Y:S02]  /*1f160*/  ELECT P6, UR62, PT ;  /* 0x00000000003e782f */ /* 0x000fe400038c0000 */
[----:B------:R-:W-:Y:S01]  /*1f170*/  MOV R14, UR62 ;  /* 0x0000003e000e7c02 */ /* 0x000fe20008000f00 */
[----:B-1----:R-:W-:Y:S10]  /*1f180*/  ENDCOLLECTIVE ;  /* 0x000000000000791b */ /* 0x002ff40003800000 */
.L_x_11957:
[----:B------:R-:W-:Y:S05]  /*1f190*/  BSYNC B1 ;  /* 0x0000000000017941 */ /* 0x000fea0003800000 */
.L_x_11956:
[----:B------:R-:W-:Y:S05]  /*1f1a0*/  BRA `(.L_x_11958) ;  /* 0xffffffb0004c7947 */ /* 0x000fea000383ffff */
.L_x_11802:
[----:B0-----:R0:W2:Y:S02]  /*1f1b0*/  SYNCS.PHASECHK.TRANS64.TRYWAIT P0, [R8+URZ+0x16820], R9 ;  /* 0x01682009080075a7 */ /* 0x0010a4000800017f */
[----:B--2---:R-:W-:Y:S05]  /*1f1c0*/  @!P0 NANOSLEEP.SYNCS 0x989680 ;  /* 0x009896800000895d */ /* 0x004fea0003900000 */
[----:B------:R-:W2:Y:S02]  /*1f1d0*/  @!P0 SYNCS.PHASECHK.TRANS64 P0, [R8+URZ+0x16820], R9 ;  /* 0x01682009080085a7 */ /* 0x000ea4000800007f */
[----:B--2---:R-:W-:Y:S05]  /*1f1e0*/  @!P0 BRA `(.L_x_11802) ;  /* 0xfffffffc00f08947 */ /* 0x004fea000383ffff */
[----:B------:R-:W-:Y:S05]  /*1f1f0*/  BRA `(.L_x_11959) ;  /* 0xffffffb000687947 */ /* 0x000fea000383ffff */
.L_x_11805:
[----:B0-----:R0:W2:Y:S02]  /*1f200*/  SYNCS.PHASECHK.TRANS64.TRYWAIT P0, [R9+URZ+0x168a0], R12 ;  /* 0x0168a00c090075a7 */ /* 0x0010a4000800017f */
[----:B--2---:R-:W-:Y:S05]  /*1f210*/  @!P0 NANOSLEEP.SYNCS 0x989680 ;  /* 0x009896800000895d */ /* 0x004fea0003900000 */
[----:B------:R-:W2:Y:S02]  /*1f220*/  @!P0 SYNCS.PHASECHK.TRANS64 P0, [R9+URZ+0x168a0], R12 ;  /* 0x0168a00c090085a7 */ /* 0x000ea4000800007f */
[----:B--2---:R-:W-:Y:S05]  /*1f230*/  @!P0 BRA `(.L_x_11805) ;  /* 0xfffffffc00f08947 */ /* 0x004fea000383ffff */
[----:B------:R-:W-:Y:S05]  /*1f240*/  BRA `(.L_x_11960) ;  /* 0xffffffb000707947 */ /* 0x000fea000383ffff */
.L_x_11807:
[----:B---3--:R3:W4:Y:S02]  /*1f250*/  SYNCS.PHASECHK.TRANS64.TRYWAIT P0, [R9+URZ+0x168c0], R12 ;  /* 0x0168c00c090075a7 */ /* 0x008724000800017f */
[----:B----4-:R-:W-:Y:S05]  /*1f260*/  @!P0 NANOSLEEP.SYNCS 0x989680 ;  /* 0x009896800000895d */ /* 0x010fea0003900000 */
[----:B------:R-:W4:Y:S02]  /*1f270*/  @!P0 SYNCS.PHASECHK.TRANS64 P0, [R9+URZ+0x168c0], R12 ;  /* 0x0168c00c090085a7 */ /* 0x000f24000800007f */
[----:B----4-:R-:W-:Y:S05]  /*1f280*/  @!P0 BRA `(.L_x_11807) ;  /* 0xfffffffc00f08947 */ /* 0x010fea000383ffff */
[----:B------:R-:W-:Y:S05]  /*1f290*/  BRA `(.L_x_11961) ;  /* 0xffffffb000c87947 */ /* 0x000fea000383ffff */
.L_x_11811:
[----:B0-----:R0:W2:Y:S02]  /*1f2a0*/  SYNCS.PHASECHK.TRANS64.TRYWAIT P0, [R12+URZ+0x168a0], R9 ;  /* 0x0168a0090c0075a7 */ /* 0x0010a4000800017f */
[----:B--2---:R-:W-:Y:S05]  /*1f2b0*/  @!P0 NANOSLEEP.SYNCS 0x989680 ;  /* 0x009896800000895d */ /* 0x004fea0003900000 */
[----:B------:R-:W2:Y:S02]  /*1f2c0*/  @!P0 SYNCS.PHASECHK.TRANS64 P0, [R12+URZ+0x168a0], R9 ;  /* 0x0168a0090c0085a7 */ /* 0x000ea4000800007f */
[----:B--2---:R-:W-:Y:S05]  /*1f2d0*/  @!P0 BRA `(.L_x_11811) ;  /* 0xfffffffc00f08947 */ /* 0x004fea000383ffff */
[----:B------:R-:W-:Y:S05]  /*1f2e0*/  BRA `(.L_x_11962) ;  /* 0xffffffb400507947 */ /* 0x000fea000383ffff */
.L_x_11813:
[----:B--2---:R2:W3:Y:S02]  /*1f2f0*/  SYNCS.PHASECHK.TRANS64.TRYWAIT P1, [R12+URZ+0x168c0], R9 ;  /* 0x0168c0090c0075a7 */ /* 0x0044e4000802017f */
[----:B---3--:R-:W-:Y:S05]  /*1f300*/  @!P1 NANOSLEEP.SYNCS 0x989680 ;  /* 0x009896800000995d */ /* 0x008fea0003900000 */
[----:B------:R-:W3:Y:S02]  /*1f310*/  @!P1 SYNCS.PHASECHK.TRANS64 P1, [R12+URZ+0x168c0], R9 ;  /* 0x0168c0090c0095a7 */ /* 0x000ee4000802007f */
[----:B---3--:R-:W-:Y:S05]  /*1f320*/  @!P1 BRA `(.L_x_11813) ;  /* 0xfffffffc00f09947 */ /* 0x008fea000383ffff */
[----:B------:R-:W-:Y:S05]  /*1f330*/  BRA `(.L_x_11963) ;  /* 0xffffffb400a47947 */ /* 0x000fea000383ffff */
.L_x_11831:
        /* <DEDUP_REMOVED lines=11> */
.L_x_11965:
[----:B------:R-:W-:Y:S05]  /*1f3f0*/  BSYNC B0 ;  /* 0x0000000000007941 */ /* 0x000fea0003800000 */
.L_x_11964:
[----:B------:R-:W-:Y:S05]  /*1f400*/  BRA `(.L_x_11966) ;  /* 0xffffffc000a47947 */ /* 0x000fea000383ffff */
.L_x_11832:
[----:B------:R-:W-:Y:S01]  /*1f410*/  BSSY B0, `(.L_x_11967) ;  /* 0x0000006000007945 */ /* 0x000fe20003800000 */
[----:B------:R-:W-:-:S07]  /*1f420*/  IMAD.MOV.U32 R15, RZ, RZ, -0x1 ;  /* 0xffffffffff0f7424 */ /* 0x000fce00078e00ff */
[----:B-1----:R-:W-:Y:S05]  /*1f430*/  WARPSYNC.COLLECTIVE R15, `(.L_x_11968) ;  /* 0x000000000f0c7348 */ /* 0x002fea0003c00000 */
[----:B------:R-:W-:Y:S02]  /*1f440*/  ELECT P6, UR62, PT ;  /* 0x00000000003e782f */ /* 0x000fe400038c0000 */
[----:B------:R-:W-:Y:S01]  /*1f450*/  MOV R14, UR62 ;  /* 0x0000003e000e7c02 */ /* 0x000fe20008000f00 */
[----:B-1----:R-:W-:Y:S10]  /*1f460*/  ENDCOLLECTIVE ;  /* 0x000000000000791b */ /* 0x002ff40003800000 */
.L_x_11968:
[----:B------:R-:W-:Y:S05]  /*1f470*/  BSYNC B0 ;  /* 0x0000000000007941 */ /* 0x000fea0003800000 */
.L_x_11967:
[----:B------:R-:W-:Y:S05]  /*1f480*/  BRA `(.L_x_11969) ;  /* 0xffffffc000947947 */ /* 0x000fea000383ffff */
.L_x_11835:
[----:B--2---:R2:W3:Y:S02]  /*1f490*/  SYNCS.PHASECHK.TRANS64.TRYWAIT P0, [R5+URZ+0x16840], R4 ;  /* 0x01684004050075a7 */ /* 0x0044e4000800017f */
[----:B---3--:R-:W-:Y:S05]  /*1f4a0*/  @!P0 NANOSLEEP.SYNCS 0x989680 ;  /* 0x009896800000895d */ /* 0x008fea0003900000 */
[----:B------:R-:W3:Y:S02]  /*1f4b0*/  @!P0 SYNCS.PHASECHK.TRANS64 P0, [R5+URZ+0x16840], R4 ;  /* 0x01684004050085a7 */ /* 0x000ee4000800007f */
[----:B---3--:R-:W-:Y:S05]  /*1f4c0*/  @!P0 BRA `(.L_x_11835) ;  /* 0xfffffffc00f08947 */ /* 0x008fea000383ffff */
[----:B------:R-:W-:Y:S05]  /*1f4d0*/  BRA `(.L_x_11970) ;  /* 0xffffffc000e47947 */ /* 0x000fea000383ffff */
.L_x_11838:
[----:B0-----:R0:W2:Y:S02]  /*1f4e0*/  SYNCS.PHASECHK.TRANS64.TRYWAIT P0, [R27+URZ+0x16820], R4 ;  /* 0x016820041b0075a7 */ /* 0x0010a4000800017f */
[----:B--2---:R-:W-:Y:S05]  /*1f4f0*/  @!P0 NANOSLEEP.SYNCS 0x989680 ;  /* 0x009896800000895d */ /* 0x004fea0003900000 */
[----:B------:R-:W2:Y:S02]  /*1f500*/  @!P0 SYNCS.PHASECHK.TRANS64 P0, [R27+URZ+0x16820], R4 ;  /* 0x016820041b0085a7 */ /* 0x000ea4000800007f */
[----:B--2---:R-:W-:Y:S05]  /*1f510*/  @!P0 BRA `(.L_x_11838) ;  /* 0xfffffffc00f08947 */ /* 0x004fea000383ffff */
[----:B------:R-:W-:Y:S05]  /*1f520*/  BRA `(.L_x_11971) ;  /* 0xffffffc400a47947 */ /* 0x000fea000383ffff */
.L_x_11846:
[----:B0-----:R0:W2:Y:S02]  /*1f530*/  SYNCS.PHASECHK.TRANS64.TRYWAIT P0, [R3+URZ+0x16840], R2 ;  /* 0x01684002030075a7 */ /* 0x0010a4000800017f */
[----:B--2---:R-:W-:Y:S05]  /*1f540*/  @!P0 NANOSLEEP.SYNCS 0x989680 ;  /* 0x009896800000895d */ /* 0x004fea0003900000 */
[----:B------:R-:W2:Y:S02]  /*1f550*/  @!P0 SYNCS.PHASECHK.TRANS64 P0, [R3+URZ+0x16840], R2 ;  /* 0x01684002030085a7 */ /* 0x000ea4000800007f */
[----:B--2---:R-:W-:Y:S05]  /*1f560*/  @!P0 BRA `(.L_x_11846) ;  /* 0xfffffffc00f08947 */ /* 0x004fea000383ffff */
[----:B------:R-:W-:Y:S05]  /*1f570*/  BRA `(.L_x_11972) ;  /* 0xffffffc8004c7947 */ /* 0x000fea000383ffff */
.L_x_11848:
[----:B0-----:R0:W2:Y:S02]  /*1f580*/  SYNCS.PHASECHK.TRANS64.TRYWAIT P0, [R2+URZ+0x60], R5 ;  /* 0x00006005020075a7 */ /* 0x0010a4000800017f */
[----:B--2---:R-:W-:Y:S05]  /*1f590*/  @!P0 NANOSLEEP.SYNCS 0x989680 ;  /* 0x009896800000895d */ /* 0x004fea0003900000 */
[----:B------:R-:W2:Y:S02]  /*1f5a0*/  @!P0 SYNCS.PHASECHK.TRANS64 P0, [R2+URZ+0x60], R5 ;  /* 0x00006005020085a7 */ /* 0x000ea4000800007f */
[----:B--2---:R-:W-:Y:S05]  /*1f5b0*/  @!P0 BRA `(.L_x_11848) ;  /* 0xfffffffc00f08947 */ /* 0x004fea000383ffff */
[----:B------:R-:W-:Y:S05]  /*1f5c0*/  BRA `(.L_x_11973) ;  /* 0xffffffc800b07947 */ /* 0x000fea000383ffff */
.L_x_11853:
[----:B--2---:R2:W3:Y:S02]  /*1f5d0*/  SYNCS.PHASECHK.TRANS64.TRYWAIT P0, [R3+URZ+0x16840], R2 ;  /* 0x01684002030075a7 */ /* 0x0044e4000800017f */
[----:B---3--:R-:W-:Y:S05]  /*1f5e0*/  @!P0 NANOSLEEP.SYNCS 0x989680 ;  /* 0x009896800000895d */ /* 0x008fea0003900000 */
[----:B------:R-:W3:Y:S02]  /*1f5f0*/  @!P0 SYNCS.PHASECHK.TRANS64 P0, [R3+URZ+0x16840], R2 ;  /* 0x01684002030085a7 */ /* 0x000ee4000800007f */
[----:B---3--:R-:W-:Y:S05]  /*1f600*/  @!P0 BRA `(.L_x_11853) ;  /* 0xfffffffc00f08947 */ /* 0x008fea000383ffff */
[----:B------:R-:W-:Y:S05]  /*1f610*/  BRA `(.L_x_11974) ;  /* 0xffffffcc00c47947 */ /* 0x000fea000383ffff */
.L_x_11855:
[----:B0-----:R0:W2:Y:S02]  /*1f620*/  SYNCS.PHASECHK.TRANS64.TRYWAIT P1, [R3+URZ+0x60], R24 ;  /* 0x00006018030075a7 */ /* 0x0010a4000802017f */
[----:B--2---:R-:W-:Y:S05]  /*1f630*/  @!P1 NANOSLEEP.SYNCS 0x989680 ;  /* 0x009896800000995d */ /* 0x004fea0003900000 */
[----:B------:R-:W2:Y:S02]  /*1f640*/  @!P1 SYNCS.PHASECHK.TRANS64 P1, [R3+URZ+0x60], R24 ;  /* 0x00006018030095a7 */ /* 0x000ea4000802007f */
[----:B--2---:R-:W-:Y:S05]  /*1f650*/  @!P1 BRA `(.L_x_11855) ;  /* 0xfffffffc00f09947 */ /* 0x004fea000383ffff */
[----:B------:R-:W-:Y:S05]  /*1f660*/  BRA `(.L_x_11975) ;  /* 0xffffffd000287947 */ /* 0x000fea000383ffff */
.L_x_11860:
[----:B--2---:R2:W3:Y:S02]  /*1f670*/  SYNCS.PHASECHK.TRANS64.TRYWAIT P0, [R2+URZ+0x16840], R3 ;  /* 0x01684003020075a7 */ /* 0x0044e4000800017f */
[----:B---3--:R-:W-:Y:S05]  /*1f680*/  @!P0 NANOSLEEP.SYNCS 0x989680 ;  /* 0x009896800000895d */ /* 0x008fea0003900000 */
[----:B------:R-:W3:Y:S02]  /*1f690*/  @!P0 SYNCS.PHASECHK.TRANS64 P0, [R2+URZ+0x16840], R3 ;  /* 0x01684003020085a7 */ /* 0x000ee4000800007f */
[----:B---3--:R-:W-:Y:S05]  /*1f6a0*/  @!P0 BRA `(.L_x_11860) ;  /* 0xfffffffc00f08947 */ /* 0x008fea000383ffff */
[----:B------:R-:W-:Y:S05]  /*1f6b0*/  BRA `(.L_x_11976) ;  /* 0xffffffd400087947 */ /* 0x000fea000383ffff */
.L_x_11862:
[----:B0-----:R0:W2:Y:S02]  /*1f6c0*/  SYNCS.PHASECHK.TRANS64.TRYWAIT P1, [R2+URZ+0x60], R11 ;  /* 0x0000600b020075a7 */ /* 0x0010a4000802017f */
[----:B--2---:R-:W-:Y:S05]  /*1f6d0*/  @!P1 NANOSLEEP.SYNCS 0x989680 ;  /* 0x009896800000995d */ /* 0x004fea0003900000 */
[----:B------:R-:W2:Y:S02]  /*1f6e0*/  @!P1 SYNCS.PHASECHK.TRANS64 P1, [R2+URZ+0x60], R11 ;  /* 0x0000600b020095a7 */ /* 0x000ea4000802007f */
[----:B--2---:R-:W-:Y:S05]  /*1f6f0*/  @!P1 BRA `(.L_x_11862) ;  /* 0xfffffffc00f09947 */ /* 0x004fea000383ffff */
[----:B------:R-:W-:Y:S05]  /*1f700*/  BRA `(.L_x_11977) ;  /* 0xffffffd400707947 */ /* 0x000fea000383ffff */
.L_x_11869:
[----:B0-----:R0:W2:Y:S02]  /*1f710*/  SYNCS.PHASECHK.TRANS64.TRYWAIT P0, [R3+URZ+0x16860], R2 ;  /* 0x01686002030075a7 */ /* 0x0010a4000800017f */
[----:B--2---:R-:W-:Y:S05]  /*1f720*/  @!P0 NANOSLEEP.SYNCS 0x989680 ;  /* 0x009896800000895d */ /* 0x004fea0003900000 */
[----:B------:R-:W2:Y:S02]  /*1f730*/  @!P0 SYNCS.PHASECHK.TRANS64 P0, [R3+URZ+0x16860], R2 ;  /* 0x01686002030085a7 */ /* 0x000ea4000800007f */
[----:B--2---:R-:W-:Y:S05]  /*1f740*/  @!P0 BRA `(.L_x_11869) ;  /* 0xfffffffc00f08947 */ /* 0x004fea000383ffff */
[----:B------:R-:W-:Y:S05]  /*1f750*/  BRA `(.L_x_11978) ;  /* 0xffffffd8002c7947 */ /* 0x000fea000383ffff */
.L_x_11871:
        /* <DEDUP_REMOVED lines=8> */
.L_x_11980:
[----:B------:R-:W-:Y:S05]  /*1f7e0*/  BSYNC B0 ;  /* 0x0000000000007941 */ /* 0x000fea0003800000 */
.L_x_11979:
        /* <DEDUP_REMOVED lines=8> */
.L_x_11981:
[----:B------:R-:W-:Y:S01]  /*1f870*/  IMAD.MOV.U32 R5, RZ, RZ, R14 ;  /* 0x000000ffff057224 */ /* 0x000fe200078e000e */
[----:B------:R-:W-:Y:S06]  /*1f880*/  BRA `(.L_x_11982) ;  /* 0xffffffd800747947 */ /* 0x000fec000383ffff */
.L_x_11874:
[----:B------:R-:W-:Y:S01]  /*1f890*/  BSSY B0, `(.L_x_11983) ;  /* 0x0000008000007945 */ /* 0x000fe20003800000 */
[----:B-----5:R-:W-:Y:S02]  /*1f8a0*/  IMAD.MOV.U32 R13, RZ, RZ, R2 ;  /* 0x000000ffff0d7224 */ /* 0x020fe400078e0002 */
[----:B------:R-:W-:Y:S02]  /*1f8b0*/  IMAD.MOV.U32 R12, RZ, RZ, 0x1 ;  /* 0x00000001ff0c7424 */ /* 0x000fe400078e00ff */
[----:B------:R-:W-:Y:S02]  /*1f8c0*/  IMAD.MOV.U32 R11, RZ, RZ, RZ ;  /* 0x000000ffff0b7224 */ /* 0x000fe400078e00ff */
[----:B------:R-:W-:-:S07]  /*1f8d0*/  IMAD.MOV.U32 R15, RZ, RZ, -0x1 ;  /* 0xffffffffff0f7424 */ /* 0x000fce00078e00ff */
[----:B01234-:R-:W-:Y:S05]  /*1f8e0*/  WARPSYNC.COLLECTIVE R15, `(.L_x_11984) ;  /* 0x000000000f087348 */ /* 0x01ffea0003c00000 */
[----:B------:R0:W0:Y:S02]  /*1f8f0*/  SHFL.UP P6, R14, R13, R12, R11 ;  /* 0x0400000c0d0e7389 */ /* 0x00002400000c000b */
[----:B01234-:R-:W-:Y:S01]  /*1f900*/  ENDCOLLECTIVE ;  /* 0x000000000000791b */ /* 0x01ffe20003800000 */
.L_x_11984:
[----:B------:R-:W-:Y:S05]  /*1f910*/  BSYNC B0 ;  /* 0x0000000000007941 */ /* 0x000fea0003800000 */
.L_x_11983:
        /* <DEDUP_REMOVED lines=10> */
.L_x_11985:
        /* <DEDUP_REMOVED lines=8> */
.L_x_11986:
        /* <DEDUP_REMOVED lines=8> */
.L_x_11987:
        /* <DEDUP_REMOVED lines=8> */
.L_x_11988:
        /* <DEDUP_REMOVED lines=8> */
.L_x_11989:
[----:B------:R-:W-:Y:S05]  /*1fbc0*/  BRA `(.L_x_11990) ;  /* 0xffffffd800307947 */ /* 0x000fea000383ffff */
.L_x_11879:
        /* <DEDUP_REMOVED lines=8> */
.L_x_11992:
[----:B------:R-:W-:Y:S05]  /*1fc50*/  BSYNC B0 ;  /* 0x0000000000007941 */ /* 0x000fea0003800000 */
.L_x_11991:
        /* <DEDUP_REMOVED lines=10> */
.L_x_11993:
        /* <DEDUP_REMOVED lines=8> */
.L_x_11994:
        /* <DEDUP_REMOVED lines=8> */
.L_x_11995:
        /* <DEDUP_REMOVED lines=8> */
.L_x_11996:
        /* <DEDUP_REMOVED lines=8> */
.L_x_11997:
[----:B------:R-:W-:Y:S05]  /*1ff00*/  BRA `(.L_x_11998) ;  /* 0xffffffd8000c7947 */ /* 0x000fea000383ffff */
.L_x_11881:
[----:B------:R-:W-:Y:S01]  /*1ff10*/  BSSY B0, `(.L_x_11999) ;  /* 0x0000006000007945 */ /* 0x000fe20003800000 */
[----:B------:R-:W-:Y:S01]  /*1ff20*/  PLOP3.LUT P6, PT, P6, PT, PT, 0x8, 0x0 ;  /* 0x000000000000781c */ /* 0x000fe200037ce170 */
[----:B------:R-:W-:-:S12]  /*1ff30*/  IMAD.MOV.U32 R15, RZ, RZ, -0x1 ;  /* 0xffffffffff0f7424 */ /* 0x000fd800078e00ff */
[----:B01----:R-:W-:Y:S05]  /*1ff40*/  WARPSYNC.COLLECTIVE R15, `(.L_x_12000) ;  /* 0x000000000f087348 */ /* 0x003fea0003c00000 */
[----:B------:R-:W-:Y:S01]  /*1ff50*/  VOTE.ANY R14, PT, P6 ;  /* 0x00000000000e7806 */ /* 0x000fe200030e0100 */
[----:B01----:R-:W-:Y:S06]  /*1ff60*/  ENDCOLLECTIVE ;  /* 0x000000000000791b */ /* 0x003fec0003800000 */
.L_x_12000:
[----:B------:R-:W-:Y:S05]  /*1ff70*/  BSYNC B0 ;  /* 0x0000000000007941 */ /* 0x000fea0003800000 */
.L_x_11999:
        /* <DEDUP_REMOVED lines=9> */
.L_x_12001:
[----:B------:R-:W-:Y:S01]  /*20010*/  IMAD.MOV.U32 R17, RZ, RZ, R14 ;  /* 0x000000ffff117224 */ /* 0x000fe200078e000e */
[----:B------:R-:W-:Y:S06]  /*20020*/  BRA `(.L_x_12002) ;  /* 0xffffffd400fc7947 */ /* 0x000fec000383ffff */
.L_x_11883:
[----:B------:R-:W-:Y:S01]  /*20030*/  BSSY B0, `(.L_x_12003) ;  /* 0x0000007000007945 */ /* 0x000fe20003800000 */
[----:B------:R-:W-:Y:S02]  /*20040*/  IMAD.MOV.U32 R13, RZ, RZ, R8 ;  /* 0x000000ffff0d7224 */ /* 0x000fe400078e0008 */
[----:B------:R-:W-:Y:S02]  /*20050*/  IMAD.MOV.U32 R11, RZ, RZ, 0x1f ;  /* 0x0000001fff0b7424 */ /* 0x000fe400078e00ff */
[----:B------:R-:W-:-:S07]  /*20060*/  IMAD.MOV.U32 R15, RZ, RZ, -0x1 ;  /* 0xffffffffff0f7424 */ /* 0x000fce00078e00ff */
[----:B0123--:R-:W-:Y:S05]  /*20070*/  WARPSYNC.COLLECTIVE R15, `(.L_x_12004) ;  /* 0x000000000f087348 */ /* 0x00ffea0003c00000 */
[----:B------:R4:W0:Y:S02]  /*20080*/  SHFL.IDX P6, R14, R13, R12, R11 ;  /* 0x0000000c0d0e7389 */ /* 0x00082400000c000b */
[----:B01234-:R-:W-:Y:S01]  /*20090*/  ENDCOLLECTIVE ;  /* 0x000000000000791b */ /* 0x01ffe20003800000 */
.L_x_12004:
[----:B------:R-:W-:Y:S05]  /*200a0*/  BSYNC B0 ;  /* 0x0000000000007941 */ /* 0x000fea0003800000 */
.L_x_12003:
[----:B------:R-:W-:Y:S05]  /*200b0*/  BRA `(.L_x_11882) ;  /* 0xffffffd400f47947 */ /* 0x000fea000383ffff */
.L_x_11887:
[----:B0-----:R0:W2:Y:S02]  /*200c0*/  SYNCS.PHASECHK.TRANS64.TRYWAIT P0, [R9+URZ+0x16820], R0 ;  /* 0x01682000090075a7 */ /* 0x0010a4000800017f */
[----:B--2---:R-:W-:Y:S05]  /*200d0*/  @!P0 NANOSLEEP.SYNCS 0x989680 ;  /* 0x009896800000895d */ /* 0x004fea0003900000 */
[----:B------:R-:W2:Y:S02]  /*200e0*/  @!P0 SYNCS.PHASECHK.TRANS64 P0, [R9+URZ+0x16820], R0 ;  /* 0x01682000090085a7 */ /* 0x000ea4000800007f */
[----:B--2---:R-:W-:Y:S05]  /*200f0*/  @!P0 BRA `(.L_x_11887) ;  /* 0xfffffffc00f08947 */ /* 0x004fea000383ffff */
[----:B------:R-:W-:Y:S05]  /*20100*/  BRA `(.L_x_12005) ;  /* 0xffffffdc00607947 */ /* 0x000fea000383ffff */
.L_x_11888:
        /* <DEDUP_REMOVED lines=11> */
.L_x_12007:
[----:B------:R-:W-:Y:S05]  /*201c0*/  BSYNC B0 ;  /* 0x0000000000007941 */ /* 0x000fea0003800000 */
.L_x_12006:
[----:B------:R-:W-:Y:S05]  /*201d0*/  BRA `(.L_x_12008) ;  /* 0xffffffdc00487947 */ /* 0x000fea000383ffff */
.L_x_11889:
[----:B------:R-:W-:Y:S01]  /*201e0*/  BSSY B0, `(.L_x_12009) ;  /* 0x0000006000007945 */ /* 0x000fe20003800000 */
[----:B------:R-:W-:-:S07]  /*201f0*/  IMAD.MOV.U32 R15, RZ, RZ, -0x1 ;  /* 0xffffffffff0f7424 */ /* 0x000fce00078e00ff */
[----:B01----:R-:W-:Y:S05]  /*20200*/  WARPSYNC.COLLECTIVE R15, `(.L_x_12010) ;  /* 0x000000000f0c7348 */ /* 0x003fea0003c00000 */
[----:B------:R-:W-:Y:S02]  /*20210*/  ELECT P6, UR62, PT ;  /* 0x00000000003e782f */ /* 0x000fe400038c0000 */
[----:B------:R-:W-:Y:S01]  /*20220*/  MOV R14, UR62 ;  /* 0x0000003e000e7c02 */ /* 0x000fe20008000f00 */
[----:B01----:R-:W-:Y:S10]  /*20230*/  ENDCOLLECTIVE ;  /* 0x000000000000791b */ /* 0x003ff40003800000 */
.L_x_12010:
[----:B------:R-:W-:Y:S05]  /*20240*/  BSYNC B0 ;  /* 0x0000000000007941 */ /* 0x000fea0003800000 */
.L_x_12009:
[----:B------:R-:W-:Y:S05]  /*20250*/  BRA `(.L_x_12011) ;  /* 0xffffffdc003c7947 */ /* 0x000fea000383ffff */
.L_x_11891:
[----:B0-----:R0:W2:Y:S02]  /*20260*/  SYNCS.PHASECHK.TRANS64.TRYWAIT P0, [R7+URZ], R2 ;  /* 0x00000002070075a7 */ /* 0x0010a4000800017f */
[----:B--2---:R-:W-:Y:S05]  /*20270*/  @!P0 NANOSLEEP.SYNCS 0x989680 ;  /* 0x009896800000895d */ /* 0x004fea0003900000 */
[----:B------:R-:W2:Y:S02]  /*20280*/  @!P0 SYNCS.PHASECHK.TRANS64 P0, [R7+URZ], R2 ;  /* 0x00000002070085a7 */ /* 0x000ea4000800007f */
[----:B--2---:R-:W-:Y:S05]  /*20290*/  @!P0 BRA `(.L_x_11891) ;  /* 0xfffffffc00f08947 */ /* 0x004fea000383ffff */
[----:B------:R-:W-:Y:S05]  /*202a0*/  BRA `(.L_x_12012) ;  /* 0xffffffdc00707947 */ /* 0x000fea000383ffff */
.L_x_11892:
[----:B--2---:R2:W3:Y:S02]  /*202b0*/  SYNCS.PHASECHK.TRANS64.TRYWAIT P0, [R3+URZ], R0 ;  /* 0x00000000030075a7 */ /* 0x0044e4000800017f */
[----:B---3--:R-:W-:Y:S05]  /*202c0*/  @!P0 NANOSLEEP.SYNCS 0x989680 ;  /* 0x009896800000895d */ /* 0x008fea0003900000 */
[----:B------:R-:W3:Y:S02]  /*202d0*/  @!P0 SYNCS.PHASECHK.TRANS64 P0, [R3+URZ], R0 ;  /* 0x00000000030085a7 */ /* 0x000ee4000800007f */
[----:B---3--:R-:W-:Y:S05]  /*202e0*/  @!P0 BRA `(.L_x_11892) ;  /* 0xfffffffc00f08947 */ /* 0x008fea000383ffff */
[----:B------:R-:W-:Y:S05]  /*202f0*/  BRA `(.L_x_12013) ;  /* 0xffffffdc00647947 */ /* 0x000fea000383ffff */
.L_x_11894:
[----:B--2---:R2:W3:Y:S02]  /*20300*/  SYNCS.PHASECHK.TRANS64.TRYWAIT P0, [R5+URZ], R2 ;  /* 0x00000002050075a7 */ /* 0x0044e4000800017f */
[----:B---3--:R-:W-:Y:S05]  /*20310*/  @!P0 NANOSLEEP.SYNCS 0x989680 ;  /* 0x009896800000895d */ /* 0x008fea0003900000 */
[----:B------:R-:W3:Y:S02]  /*20320*/  @!P0 SYNCS.PHASECHK.TRANS64 P0, [R5+URZ], R2 ;  /* 0x00000002050085a7 */ /* 0x000ee4000800007f */
[----:B---3--:R-:W-:Y:S05]  /*20330*/  @!P0 BRA `(.L_x_11894) ;  /* 0xfffffffc00f08947 */ /* 0x008fea000383ffff */
[----:B------:R-:W-:Y:S05]  /*20340*/  BRA `(.L_x_12014) ;  /* 0xffffffdc00687947 */ /* 0x000fea000383ffff */
.L_x_12015:
        /* <DEDUP_REMOVED lines=11> */
.L_x_12787:


//--------------------- .text._ZN7cutlass13device_kernelIN5flash11enable_sm90INS1_16FlashAttnFwdSm90INS1_25CollectiveMainloopFwdSm90ILi2EN4cute5tupleIJNS5_1CILi1EEES8_S8_EEENS6_IJNS7_ILi192EEENS7_ILi128EEENS7_ILi64EEEEEELi64ENS_10bfloat16_tEfNS_4arch4Sm90ELb1ELb0ELb1ELb0ELb0ELb0ELb0ELb1ELb1ELb0ELb0ELb0EEENS1_21CollectiveEpilogueFwdINS6_IJSA_SC_SB_EEES9_SE_SG_Li384ELb0ELb0ELb0ELb0EEENS1_30DynamicPersistentTileSchedulerILi384ELi32ELb0ELb0ELb1EEEEEEEEEvNT_6ParamsE --------------------------
	.section	.text._ZN7cutlass13device_kernelIN5flash11enable_sm90INS1_16FlashAttnFwdSm90INS1_25CollectiveMainloopFwdSm90ILi2EN4cute5tupleIJNS5_1CILi1EEES8_S8_EEENS6_IJNS7_ILi192EEENS7_ILi128EEENS7_ILi64EEEEEELi64ENS_10bfloat16_tEfNS_4arch4Sm90ELb1ELb0ELb1ELb0ELb0ELb0ELb0ELb1ELb1ELb0ELb0ELb0EEENS1_21CollectiveEpilogueFwdINS6_IJSA_SC_SB_EEES9_SE_SG_Li384ELb0ELb0ELb0ELb0EEENS1_30DynamicPersistentTileSchedulerILi384ELi32ELb0ELb0ELb1EEEEEEEEEvNT_6ParamsE,"ax",@progbits
	.align	128
.text._ZN7cutlass13device_kernelIN5flash11enable_sm90INS1_16FlashAttnFwdSm90INS1_25CollectiveMainloopFwdSm90ILi2EN4cute5tupleIJNS5_1CILi1EEES8_S8_EEENS6_IJNS7_ILi192EEENS7_ILi128EEENS7_ILi64EEEEEELi64ENS_10bfloat16_tEfNS_4arch4Sm90ELb1ELb0ELb1ELb0ELb0ELb0ELb0ELb1ELb1ELb0ELb0ELb0EEENS1_21CollectiveEpilogueFwdINS6_IJSA_SC_SB_EEES9_SE_SG_Li384ELb0ELb0ELb0ELb0EEENS1_30DynamicPersistentTileSchedulerILi384ELi32ELb0ELb0ELb1EEEEEEEEEvNT_6ParamsE:
        .type           _ZN7cutlass13device_kernelIN5flash11enable_sm90INS1_16FlashAttnFwdSm90INS1_25CollectiveMainloopFwdSm90ILi2EN4cute5tupleIJNS5_1CILi1EEES8_S8_EEENS6_IJNS7_ILi192EEENS7_ILi128EEENS7_ILi64EEEEEELi64ENS_10bfloat16_tEfNS_4arch4Sm90ELb1ELb0ELb1ELb0ELb0ELb0ELb0ELb1ELb1ELb0ELb0ELb0EEENS1_21CollectiveEpilogueFwdINS6_IJSA_SC_SB_EEES9_SE_SG_Li384ELb0ELb0ELb0ELb0EEENS1_30DynamicPersistentTileSchedulerILi384ELi32ELb0ELb0ELb1EEEEEEEEEvNT_6ParamsE,@function
        .size           _ZN7cutlass13device_kernelIN5flash11enable_sm90INS1_16FlashAttnFwdSm90INS1_25CollectiveMainloopFwdSm90ILi2EN4cute5tupleIJNS5_1CILi1EEES8_S8_EEENS6_IJNS7_ILi192EEENS7_ILi128EEENS7_ILi64EEEEEELi64ENS_10bfloat16_tEfNS_4arch4Sm90ELb1ELb0ELb1ELb0ELb0ELb0ELb0ELb1ELb1ELb0ELb0ELb0EEENS1_21CollectiveEpilogueFwdINS6_IJSA_SC_SB_EEES9_SE_SG_Li384ELb0ELb0ELb0ELb0EEENS1_30DynamicPersistentTileSchedulerILi384ELi32ELb0ELb0ELb1EEEEEEEEEvNT_6ParamsE,(.L_x_12788 - _ZN7cutlass13device_kernelIN5flash11enable_sm90INS1_16FlashAttnFwdSm90INS1_25CollectiveMainloopFwdSm90ILi2EN4cute5tupleIJNS5_1CILi1EEES8_S8_EEENS6_IJNS7_ILi192EEENS7_ILi128EEENS7_ILi64EEEEEELi64ENS_10bfloat16_tEfNS_4arch4Sm90ELb1ELb0ELb1ELb0ELb0ELb0ELb0ELb1ELb1ELb0ELb0ELb0EEENS1_21CollectiveEpilogueFwdINS6_IJSA_SC_SB_EEES9_SE_SG_Li384ELb0ELb0ELb0ELb0EEENS1_30DynamicPersistentTileSchedulerILi384ELi32ELb0ELb0ELb1EEEEEEEEEvNT_6ParamsE)
        .other          _ZN7cutlass13device_kernelIN5flash11enable_sm90INS1_16FlashAttnFwdSm90INS1_25CollectiveMainloopFwdSm90ILi2EN4cute5tupleIJNS5_1CILi1EEES8_S8_EEENS6_IJNS7_ILi192EEENS7_ILi128EEENS7_ILi64EEEEEELi64ENS_10bfloat16_tEfNS_4arch4Sm90ELb1ELb0ELb1ELb0ELb0ELb0ELb0ELb1ELb1ELb0ELb0ELb0EEENS1_21CollectiveEpilogueFwdINS6_IJSA_SC_SB_EEES9_SE_SG_Li384ELb0ELb0ELb0ELb0EEENS1_30DynamicPersistentTileSchedulerILi384ELi32ELb0ELb0ELb1EEEEEEEEEvNT_6ParamsE,@"STO_CUDA_ENTRY STV_DEFAULT"
_ZN7cutlass13device_kernelIN5flash11enable_sm90INS1_16FlashAttnFwdSm90INS1_25CollectiveMainloopFwdSm90ILi2EN4cute5tupleIJNS5_1CILi1EEES8_S8_EEENS6_IJNS7_ILi192EEENS7_ILi128EEENS7_ILi64EEEEEELi64ENS_10bfloat16_tEfNS_4arch4Sm90ELb1ELb0ELb1ELb0ELb0ELb0ELb0ELb1ELb1ELb0ELb0ELb0EEENS1_21CollectiveEpilogueFwdINS6_IJSA_SC_SB_EEES9_SE_SG_Li384ELb0ELb0ELb0ELb0EEENS1_30DynamicPersistentTileSchedulerILi384ELi32ELb0ELb0ELb1EEEEEEEEEvNT_6ParamsE:
        /* <DEDUP_REMOVED lines=23> */
.L_x_12017:
[----:B------:R-:W-:Y:S05]  /*0170*/  BSYNC B0 ;  /* 0x0000000000007941 */ /* 0x000fea0003800000 */
.L_x_12016:
        /* <DEDUP_REMOVED lines=37> */
.L_x_12018:
        /* <DEDUP_REMOVED lines=22> */
.L_x_12019:
        /* <DEDUP_REMOVED lines=18> */
.L_x_12020:
        /* <DEDUP_REMOVED lines=22> */
.L_x_12021:
        /* <DEDUP_REMOVED lines=22> */
.L_x_12022:
        /* <DEDUP_REMOVED lines=8> */
.L_x_12024:
        /* <DEDUP_REMOVED lines=50> */
[----:B------:R-:W-:-:S02]  /*0cb0*/  SHF.R.S32.HI R8, RZ, 0x5, R8 ;  /* 0x00000005ff087819 */ /* 0x000fc40000011408 */
[----:B------:R-:W-:Y:S01]  /*0cc0*/  LEA R12, R12, R5, 0x3 ;  /* 0x000000050c0c7211 */ /* 0x000fe200078e18ff */
[----:B------:R-:W-:Y:S01]  /*0cd0*/  IMAD.IADD R7, R3, 0x1, -R10 ;  /* 0x0000000103077824 */ /* 0x000fe200078e0a0a */
[----:B------:R-:W-:Y:S02]  /*0ce0*/  LEA.HI R5, R0, R0, RZ, 0x1 ;  /* 0x0000000000057211 */ /* 0x000fe400078f08ff */
[----:B------:R-:W-:Y:S01]  /*0cf0*/  LOP3.LUT R0, R9, 0x7ffffffc, RZ, 0xc0, !PT ;  /* 0x7ffffffc09007812 */ /* 0x000fe200078ec0ff */
[----:B------:R-:W-:Y:S02]  /*0d00*/  IMAD.SHL.U32 R3, R12, 0x8, RZ ;  /* 0x000000080c037824 */ /* 0x000fe400078e00ff */
[----:B------:R-:W-:Y:S01]  /*0d10*/  IMAD R5, R5, -0x3, R4 ;  /* 0xfffffffd05057824 */ /* 0x000fe200078e0204 */
[----:B------:R-:W-:Y:S01]  /*0d20*/  IADD3 R17, R17, -R0, RZ ;  /* 0x8000000011117210 */ /* 0x000fe20007ffe0ff */
[----:B------:R-:W-:Y:S02]  /*0d30*/  IMAD R8, R8, 0x10, R7 ;  /* 0x0000001008087824 */ /* 0x000fe400078e0207 */
[----:B------:R-:W-:-:S04]  /*0d40*/  IMAD.WIDE R22, R3, 0x2, R22 ;  /* 0x0000000203167825 */ /* 0x000fc800078e0216 */
[----:B------:R-:W-:-:S07]  /*0d50*/  IMAD R18, R5, 0x40, R8 ;  /* 0x0000004005127824 */ /* 0x000fce00078e0208 */
.L_x_12071:
        /* <DEDUP_REMOVED lines=20> */
.L_x_12025:
[----:B------:R-:W-:Y:S01]  /*0ea0*/  ULDC UR6, c[0x0][0xdc4] ;  /* 0x0003710000067ab9 */ /* 0x000fe20000000800 */
[----:B------:R-:W-:Y:S01]  /*0eb0*/  UMOV UR47, UR7 ;  /* 0x00000007002f7c82 */ /* 0x000fe20008000000 */
[----:B------:R-:W-:-:S11]  /*0ec0*/  UISETP.NE.AND UP0, UPT, UR6, 0x1, UPT ;  /* 0x000000010600788c */ /* 0x000fd6000bf05270 */
[----:B------:R-:W-:Y:S02]  /*0ed0*/  @UP0 ULDC.64 UR10, c[0x0][0xdc8] ;  /* 0x00037200000a0ab9 */ /* 0x000fe40000000a00 */
[----:B------:R-:W-:-:S04]  /*0ee0*/  UIMAD.WIDE.U32 UR4, UR7, UR10, URZ ;  /* 0x0000000a070472a5 */ /* 0x000fc8000f8e003f */
[----:B------:R-:W-:-:S04]  /*0ef0*/  @UP0 USHF.R.U32.HI UR47, URZ, UR11, UR5 ;  /* 0x0000000b3f2f0299 */ /* 0x000fc80008011605 */
[----:B------:R-:W-:-:S12]  /*0f00*/  UIMAD UR4, UR47, UR6, URZ ;  /* 0x000000062f0472a4 */ /* 0x000fd8000f8e023f */
.L_x_12026:
[----:B------:R-:W-:Y:S01]  /*0f10*/  ULOP3.LUT UR5, URZ, UR47, URZ, 0x33, !UPT ;  /* 0x0000002f3f057292 */ /* 0x000fe2000f8e333f */
[----:B------:R-:W-:Y:S01]  /*0f20*/  PLOP3.LUT P0, PT, PT, PT, PT, 0x80, 0x0 ;  /* 0x000000000000781c */ /* 0x000fe20003f0f070 */
[----:B------:R-:W-:Y:S01]  /*0f30*/  ULDC.64 UR10, c[0x0][0x3f8] ;  /* 0x0000fe00000a7ab9 */ /* 0x000fe20000000a00 */
[----:B------:R-:W-:Y:S01]  /*0f40*/  ULDC UR6, c[0x0][0xdac] ;  /* 0x00036b0000067ab9 */ /* 0x000fe20000000800 */
[----:B------:R-:W-:Y:S01]  /*0f50*/  UISETP.NE.U32.AND UP0, UPT, UR10, URZ, UPT ;  /* 0x0000003f0a00728c */ /* 0x000fe2000bf05070 */
[----:B------:R-:W-:Y:S01]  /*0f60*/  IMAD.MOV.U32 R3, RZ, RZ, RZ ;  /* 0x000000ffff037224 */ /* 0x000fe200078e00ff */
[----:B------:R-:W-:Y:S01]  /*0f70*/  UIADD3 UR5, UR5, UR6, URZ ;  /* 0x0000000605057290 */ /* 0x000fe2000fffe03f */
[----:B------:R-:W-:Y:S01]  /*0f80*/  CS2R R14, SRZ ;  /* 0x00000000000e7805 */ /* 0x000fe2000001ff00 */
[----:B------:R-:W-:Y:S01]  /*0f90*/  UISETP.NE.AND.EX UP0, UPT, UR11, URZ, UPT, UP0 ;  /* 0x0000003f0b00728c */ /* 0x000fe2000bf05300 */
[----:B------:R-:W-:Y:S01]  /*0fa0*/  IMAD.MOV.U32 R119, RZ, RZ, RZ ;  /* 0x000000ffff777224 */ /* 0x000fe200078e00ff */
[----:B------:R-:W-:Y:S01]  /*0fb0*/  UIMAD UR42, UR5, 0xc0, URZ ;  /* 0x000000c0052a78a4 */ /* 0x000fe2000f8e023f */
[----:B------:R-:W-:Y:S01]  /*0fc0*/  IMAD.MOV.U32 R0, RZ, RZ, RZ ;  /* 0x000000ffff007224 */ /* 0x000fe200078e00ff */
[----:B------:R-:W-:Y:S01]  /*0fd0*/  ULDC UR50, c[0x0][0x404] ;  /* 0x0001010000327ab9 */ /* 0x000fe20000000800 */
[----:B------:R-:W-:Y:S01]  /*0fe0*/  ULDC UR9, c[0x0][0x288] ;  /* 0x0000a20000097ab9 */ /* 0x000fe20000000800 */
[----:B------:R-:W-:Y:S01]  /*0ff0*/  UIADD3 UR4, UR7, -UR4, URZ ;  /* 0x8000000407047290 */ /* 0x000fe2000fffe03f */
[----:B------:R-:W-:Y:S01]  /*1000*/  IMAD.MOV.U32 R19, RZ, RZ, RZ ;  /* 0x000000ffff137224 */ /* 0x000fe200078e00ff */
        /* <DEDUP_REMOVED lines=31> */
[----:B------:R-:W-:Y:S01]  /*1200*/  MOV R13, RZ ;  /* 0x000000ff000d7202 */ /* 0x000fe20000000f00 */
[----:B------:R-:W-:-:S02]  /*1210*/  IMAD.MOV.U32 R42, RZ, RZ, RZ ;  /* 0x000000ffff2a7224 */ /* 0x000fc400078e00ff */
[----:B------:R-:W-:-:S05]  /*1220*/  UISETP.GE.AND UP0, UPT, UR45, 0x1, UPT ;  /* 0x000000012d00788c */ /* 0x000fca000bf06270 */
[----:B------:R-:W-:Y:S01]  /*1230*/  @UP1 ULDC UR8, c[0x0][0xdbc] ;  /* 0x00036f0000081ab9 */ /* 0x000fe20000000800 */
[----:B------:R-:W-:Y:S01]  /*1240*/  PLOP3.LUT P1, PT, PT, PT, UP0, 0x80, 0x0 ;  /* 0x000000000000781c */ /* 0x000fe20003f2f008 */
[----:B------:R-:W-:Y:S01]  /*1250*/  UIMAD.WIDE.U32 UR4, UR10, UR8, URZ ;  /* 0x000000080a0472a5 */ /* 0x000fe2000f8e003f */
[----:B------:R-:W-:-:S03]  /*1260*/  @UP1 ULDC UR6, c[0x0][0xdc0] ;  /* 0x0003700000061ab9 */ /* 0x000fc60000000800 */
[----:B------:R-:W-:-:S04]  /*1270*/  @UP1 USHF.R.U32.HI UR44, URZ, UR6, UR5 ;  /* 0x000000063f2c1299 */ /* 0x000fc80008011605 */
[----:B------:R-:W-:-:S04]  /*1280*/  UIADD3 UR4, -UR44, URZ, URZ ;  /* 0x0000003f2c047290 */ /* 0x000fc8000fffe13f */
[----:B------:R-:W-:Y:S01]  /*1290*/  UIMAD UR43, UR43, UR4, UR10 ;  /* 0x000000042b2b72a4 */ /* 0x000fe2000f8e020a */
[----:B------:R-:W-:Y:S11]  /*12a0*/  @!P1 BRA `(.L_x_12027) ;  /* 0x0000008400f09947 */ /* 0x000ff60003800000 */
        /* <DEDUP_REMOVED lines=32> */
.L_x_12028:
[----:B------:R-:W-:Y:S01]  /*14b0*/  ULEA.HI UR4, UR39, UR39, URZ, 0x1 ;  /* 0x0000002727047291 */ /* 0x000fe2000f8f083f */
[----:B------:R-:W-:-:S03]  /*14c0*/  IMAD.U32 R3, RZ, RZ, UR46 ;  /* 0x0000002eff037e24 */ /* 0x000fc6000f8e00ff */
[----:B------:R-:W-:Y:S02]  /*14d0*/  ULOP3.LUT UR4, UR4, 0xfffffffe, URZ, 0xc0, !UPT ;  /* 0xfffffffe04047892 */ /* 0x000fe4000f8ec03f */
[----:B------:R-:W-:Y:S02]  /*14e0*/  ISETP.NE.AND P0, PT, R3, 0x3, PT ;  /* 0x000000030300780c */ /* 0x000fe40003f05270 */
[----:B------:R-:W-:-:S06]  /*14f0*/  UIADD3 UR4, UR39, -UR4, URZ ;  /* 0x8000000427047290 */ /* 0x000fcc000fffe03f */
[----:B------:R-:W-:-:S04]  /*1500*/  MOV R0, UR4 ;  /* 0x0000000400007c02 */ /* 0x000fc80008000f00 */
[----:B------:R-:W-:-:S04]  /*1510*/  SHF.L.U32 R0, R0, 0x1f, RZ ;  /* 0x0000001f00007819 */ /* 0x000fc800000006ff */
[----:B------:R-:W1:Y:S02]  /*1520*/  SYNCS.PHASECHK.TRANS64.TRYWAIT P1, [UR40+0x16800], R0 ;  /* 0x01680000ff0075a7 */ /* 0x000e640008020168 */
[----:B-1----:R-:W-:Y:S05]  /*1530*/  @!P1 BRA `(.L_x_12029) ;  /* 0x000000bc00489947 */ /* 0x002fea0003800000 */
.L_x_12130:
[----:B------:R-:W-:Y:S05]  /*1540*/  @!P0 BRA `(.L_x_12030) ;  /* 0x0000000000048947 */ /* 0x000fea0003800000 */
[----:B------:R-:W-:Y:S01]  /*1550*/  BPT.TRAP 0x1 ;  /* 0x000000040000795c */ /* 0x000fe20000300000 */
.L_x_12030:
[----:B-1----:R-:W-:Y:S02]  /*1560*/  IMAD.U32 R0, RZ, RZ, UR36 ;  /* 0x00000024ff007e24 */ /* 0x002fe4000f8e00ff */
[----:B------:R-:W-:-:S03]  /*1570*/  IMAD.U32 R3, RZ, RZ, UR37 ;  /* 0x00000025ff037e24 */ /* 0x000fc6000f8e00ff */
[----:B------:R-:W-:Y:S02]  /*1580*/  LEA R0, R0, UR40, 0x3 ;  /* 0x0000002800007c11 */ /* 0x000fe4000f8e18ff */
[----:B------:R-:W-:-:S04]  /*1590*/  SHF.L.U32 R3, R3, 0x1f, RZ ;  /* 0x0000001f03037819 */ /* 0x000fc800000006ff */
[----:B------:R1:W2:Y:S01]  /*15a0*/  SYNCS.PHASECHK.TRANS64.TRYWAIT P2, [R0+URZ+0x16830], R3 ;  /* 0x01683003000075a7 */ /* 0x0002a2000804017f */
[----:B------:R-:W-:Y:S05]  /*15b0*/  @!P0 BRA `(.L_x_12031) ;  /* 0x0000000000048947 */ /* 0x000fea0003800000 */
[----:B------:R-:W-:Y:S01]  /*15c0*/  BPT.TRAP 0x1 ;  /* 0x000000040000795c */ /* 0x000fe20000300000 */
.L_x_12031:
[----:B------:R-:W-:Y:S01]  /*15d0*/  LOP3.LUT P1, RZ, R2, 0x7f, RZ, 0xc0, !PT ;  /* 0x0000007f02ff7812 */ /* 0x000fe2000782c0ff */
[----:B------:R-:W-:Y:S01]  /*15e0*/  IMAD.MOV.U32 R119, RZ, RZ, RZ ;  /* 0x000000ffff777224 */ /* 0x000fe200078e00ff */
[----:B--2---:R-:W-:Y:S11]  /*15f0*/  @P2 BRA `(.L_x_12032) ;  /* 0x0000000000082947 */ /* 0x004ff60003800000 */
[----:B------:R-:W2:Y:S02]  /*1600*/  SYNCS.PHASECHK.TRANS64.TRYWAIT P2, [R0+URZ+0x16830], R3 ;  /* 0x01683003000075a7 */ /* 0x000ea4000804017f */
[----:B--2---:R-:W-:Y:S05]  /*1610*/  @!P2 BRA `(.L_x_12033) ;  /* 0x000000bc0028a947 */ /* 0x004fea0003800000 */
.L_x_12032:
[----:B------:R-:W-:Y:S05]  /*1620*/  WARPSYNC.ALL ;  /* 0x0000000000007948 */ /* 0x000fea0003800000 */
[----:B------:R-:W-:Y:S01]  /*1630*/  UIADD3 UR4, UR40, 0xe400, URZ ;  /* 0x0000e40028047890 */ /* 0x000fe2000fffe03f */
[----:B------:R-:W-:Y:S01]  /*1640*/  WARPGROUP.ARRIVE ;  /* 0x00000000000079c5 */ /* 0x000fe20000000000 */
[----:B------:R-:W-:Y:S01]  /*1650*/  UMOV UR5, 0x40000040 ;  /* 0x4000004000057882 */ /* 0x000fe20000000000 */
[----:B------:R-:W-:Y:S01]  /*1660*/  UMOV UR7, 0x40000040 ;  /* 0x4000004000077882 */ /* 0x000fe20000000000 */
[----:B------:R-:W-:Y:S01]  /*1670*/  USHF.R.U32.HI UR4, URZ, 0x4, UR4 ;  /* 0x000000043f047899 */ /* 0x000fe20008011604 */
[----:B------:R-:W-:Y:S01]  /*1680*/  VIADD R99, R18, UR42 ;  /* 0x0000002a12637c36 */ /* 0x000fe20008000000 */
[----:B------:R-:W-:Y:S01]  /*1690*/  UMOV UR9, 0x40000040 ;  /* 0x4000004000097882 */ /* 0x000fe20000000000 */
[----:B------:R-:W-:Y:S01]  /*16a0*/  UMOV UR11, 0x40000040 ;  /* 0x40000040000b7882 */ /* 0x000fe20000000000 */
[----:B------:R-:W-:Y:S01]  /*16b0*/  ULOP3.LUT UR4, UR4, 0x3fff, URZ, 0xc0, !UPT ;  /* 0x00003fff04047892 */ /* 0x000fe2000f8ec03f */
[----:B-12---:R-:W-:Y:S01]  /*16c0*/  @!P1 VIADD R0, R0, 0x16840 ;  /* 0x0001684000009836 */ /* 0x006fe20000000000 */
[----:B------:R-:W-:Y:S01]  /*16d0*/  UMOV UR13, 0x40000040 ;  /* 0x40000040000d7882 */ /* 0x000fe20000000000 */
[----:B------:R-:W-:Y:S01]  /*16e0*/  UMOV UR15, 0x40000040 ;  /* 0x40000040000f7882 */ /* 0x000fe20000000000 */
[----:B------:R-:W-:Y:S01]  /*16f0*/  ULOP3.LUT UR20, UR4, 0x10000, URZ, 0xfc, !UPT ;  /* 0x0001000004147892 */ /* 0x000fe2000f8efc3f */
[--C-:B------:R-:W-:Y:S01]  /*1700*/  IMAD.MOV.U32 R118, RZ, RZ, R119.reuse ;  /* 0x000000ffff767224 */ /* 0x100fe200078e0077 */
[----:B------:R-:W-:Y:S01]  /*1710*/  ULOP3.LUT UR4, UR51, 0x10000, URZ, 0xfc, !UPT ;  /* 0x0001000033047892 */ /* 0x000fe2000f8efc3f */
[----:B------:R-:W-:Y:S01]  /*1720*/  @!P1 PRMT R0, RZ, 0x654, R0 ;  /* 0x00000654ff009816 */ /* 0x000fe20000000000 */
[----:B------:R-:W-:Y:S01]  /*1730*/  ULEA UR6, UR36, UR20, 0xa ;  /* 0x0000001424067291 */ /* 0x000fe2000f8e503f */
[--C-:B------:R-:W-:Y:S01]  /*1740*/  IMAD.MOV.U32 R117, RZ, RZ, R119.reuse ;  /* 0x000000ffff757224 */ /* 0x100fe200078e0077 */
[----:B------:R-:W-:Y:S01]  /*1750*/  UIADD3 UR8, UR4, 0x2, URZ ;  /* 0x0000000204087890 */ /* 0x000fe2000fffe03f */
[----:B------:R-:W-:Y:S01]  /*1760*/  MOV R116, R119 ;  /* 0x0000007700747202 */ /* 0x000fe20000000f00 */
[----:B------:R-:W-:Y:S01]  /*1770*/  UIADD3 UR10, UR6, 0x2, URZ ;  /* 0x00000002060a7890 */ /* 0x000fe2000fffe03f */
[--C-:B------:R-:W-:Y:S01]  /*1780*/  IMAD.MOV.U32 R115, RZ, RZ, R119.reuse ;  /* 0x000000ffff737224 */ /* 0x100fe200078e0077 */
[----:B------:R-:W-:Y:S01]  /*1790*/  UIADD3 UR12, UR4, 0x4, URZ ;  /* 0x00000004040c7890 */ /* 0x000fe2000fffe03f */
[----:B------:R-:W-:Y:S01]  /*17a0*/  IMAD.MOV.U32 R114, RZ, RZ, R119 ;  /* 0x000000ffff727224 */ /* 0x000fe200078e0077 */
[----:B------:R-:W-:-:S02]  /*17b0*/  UIADD3 UR14, UR6, 0x4, URZ ;  /* 0x00000004060e7890 */ /* 0x000fc4000fffe03f */
[----:B------:R-:W-:Y:S01]  /*17c0*/  HGMMA.64x128x16.F32.BF16 R24, gdesc[UR4], RZ, !UPT, gsb0 ;  /* 0x01e00000041879f0 */ /* 0x000fe2000c0018ff */
[----:B------:R-:W-:Y:S01]  /*17d0*/  UIADD3 UR16, UR4, 0x6, URZ ;  /* 0x0000000604107890 */ /* 0x000fe2000fffe03f */
[--C-:B------:R-:W-:Y:S01]  /*17e0*/  IMAD.MOV.U32 R112, RZ, RZ, R119.reuse ;  /* 0x000000ffff707224 */ /* 0x100fe200078e0077 */
[----:B------:R-:W-:Y:S01]  /*17f0*/  UIADD3 UR18, UR6, 0x6, URZ ;  /* 0x0000000606127890 */ /* 0x000fe2000fffe03f */
[-C--:B------:R-:W-:Y:S01]  /*1800*/  MOV R110, R119.reuse ;  /* 0x00000077006e7202 */ /* 0x080fe20000000f00 */
[----:B------:R-:W-:Y:S01]  /*1810*/  UMOV UR17, 0x40000040 ;  /* 0x4000004000117882 */ /* 0x000fe20000000000 */
[----:B------:R-:W-:Y:S01]  /*1820*/  UMOV UR19, 0x40000040 ;  /* 0x4000004000137882 */ /* 0x000fe20000000000 */
[----:B------:R-:W-:Y:S01]  /*1830*/  UMOV UR6, 0xffffff80 ;  /* 0xffffff8000067882 */ /* 0x000fe20000000000 */
[----:B------:R-:W-:Y:S01]  /*1840*/  ULDC UR7, c[0x0][0x2e0] ;  /* 0x0000b80000077ab9 */ /* 0x000fe20000000800 */
[----:B------:R-:W-:Y:S01]  /*1850*/  UIMAD UR6, UR45, UR6, 0x80 ;  /* 0x000000802d0674a4 */ /* 0x000fe2000f8e0206 */
[--C-:B------:R-:W-:Y:S01]  /*1860*/  IMAD.MOV.U32 R108, RZ, RZ, R119.reuse ;  /* 0x000000ffff6c7224 */ /* 0x100fe200078e0077 */
[----:B------:R-:W-:Y:S01]  /*1870*/  UIADD3 UR29, UR45, -0x2, URZ ;  /* 0xfffffffe2d1d7890 */ /* 0x000fe2000fffe03f */
[--C-:B------:R-:W-:Y:S01]  /*1880*/  IMAD.MOV.U32 R106, RZ, RZ, R119.reuse ;  /* 0x000000ffff6a7224 */ /* 0x100fe200078e0077 */
[----:B------:R-:W-:Y:S01]  /*1890*/  UIMAD UR6, UR50, UR7, UR6 ;  /* 0x00000007320672a4 */ /* 0x000fe2000f8e0206 */
        /* <DEDUP_REMOVED lines=13> */
[----:B------:R-:W-:Y:S02]  /*1970*/  UIADD3 UR11, UR6, 0x1, -UR10 ;  /* 0x00000001060b7890 */ /* 0x000fe4000fffe80a */
[----:B------:R-:W-:-:S04]  /*1980*/  UIMAD UR50, UR50, UR7, -UR10 ;  /* 0x00000007323272a4 */ /* 0x000fc8000f8e0a0a */
[----:B------:R-:W-:Y:S01]  /*1990*/  IMAD.U32 R4, RZ, RZ, UR11 ;  /* 0x0000000bff047e24 */ /* 0x000fe2000f8e00ff */
[----:B------:R-:W-:-:S03]  /*19a0*/  UIADD3 UR50, UR42, UR50, URZ ;  /* 0x000000322a327290 */ /* 0x000fc6000fffe03f */
[----:B------:R-:W-:-:S05]  /*19b0*/  IMAD R4, R17, -0x2, R4 ;  /* 0xfffffffe11047824 */ /* 0x000fca00078e0204 */
[----:B------:R-:W-:Y:S01]  /*19c0*/  IADD3 R7, R4, 0x8, R99 ;  /* 0x0000000804077810 */ /* 0x000fe20007ffe063 */
        /* <DEDUP_REMOVED lines=21> */
[----:B-1----:R-:W-:Y:S01]  /*1b20*/  MOV R26, UR6 ;  /* 0x00000006001a7c02 */ /* 0x002fe20008000f00 */
[----:B------:R-:W-:Y:S01]  /*1b30*/  FMUL.FTZ R46, R46, UR14 ;  /* 0x0000000e2e2e7c20 */ /* 0x000fe20008410000 */
[----:B------:R-:W-:Y:S01]  /*1b40*/  FMUL.FTZ R47, R47, UR14 ;  /* 0x0000000e2f2f7c20 */ /* 0x000fe20008410000 */
[----:B------:R-:W-:Y:S01]  /*1b50*/  FMUL.FTZ R50, R50, UR14 ;  /* 0x0000000e32327c20 */ /* 0x000fe20008410000 */
[----:B------:R-:W-:Y:S01]  /*1b60*/  FMUL.FTZ R51, R51, UR14 ;  /* 0x0000000e33337c20 */ /* 0x000fe20008410000 */
[----:B------:R-:W-:-:S02]  /*1b70*/  IMAD R26, R17, -0x2, R26 ;  /* 0xfffffffe111a7824 */ /* 0x000fc400078e021a */
[----:B------:R-:W-:Y:S01]  /*1b80*/  FMUL.FTZ R54, R54, UR14 ;  /* 0x0000000e36367c20 */ /* 0x000fe20008410000 */
[----:B------:R3:W1:Y:S01]  /*1b90*/  MUFU.TANH R113, R30 ;  /* 0x0000001e00717308 */ /* 0x0006620000002400 */
        /* <DEDUP_REMOVED lines=12> */
[----:B--2---:R-:W-:Y:S01]  /*1c60*/  FSEL R111, R111, -INF , P3 ;  /* 0xff8000006f6f7808 */ /* 0x004fe20001800000 */
[----:B------:R-:W-:Y:S01]  /*1c70*/  FMUL.FTZ R66, R66, UR14 ;  /* 0x0000000e42427c20 */ /* 0x000fe20008410000 */
[----:B---3--:R-:W-:Y:S01]  /*1c80*/  FSEL R30, R27, -INF , P4 ;  /* 0xff8000001b1e7808 */ /* 0x008fe20002000000 */
[----:B------:R-:W2:Y:S01]  /*1c90*/  MUFU.TANH R34, R34 ;  /* 0x0000002200227308 */ /* 0x000ea20000002400 */
        /* <DEDUP_REMOVED lines=8> */
[----:B----4-:R-:W-:Y:S01]  /*1d20*/  FSEL R109, R31, -INF , P3 ;  /* 0xff8000001f6d7808 */ /* 0x010fe20001800000 */
[----:B------:R-:W-:Y:S01]  /*1d30*/  FMUL.FTZ R31, R71, UR14 ;  /* 0x0000000e471f7c20 */ /* 0x000fe20008410000 */
[----:B------:R-:W-:Y:S01]  /*1d40*/  FMNMX.FTZ R28, R113, R28, !PT ;  /* 0x0000001c711c7209 */ /* 0x000fe20007810000 */
[----:B------:R-:W-:Y:S01]  /*1d50*/  FMUL.FTZ R74, R74, UR14 ;  /* 0x0000000e4a4a7c20 */ /* 0x000fe20008410000 */
[----:B------:R-:W-:Y:S01]  /*1d60*/  ISETP.GT.AND P3, PT, R7, 0x11, PT ;  /* 0x000000110700780c */ /* 0x000fe20003f64270 */
[----:B------:R-:W-:Y:S01]  /*1d70*/  FMUL.FTZ R5, R57, UR14 ;  /* 0x0000000e39057c20 */ /* 0x000fe20008410000 */
[----:B------:R-:W-:Y:S01]  /*1d80*/  FMNMX.FTZ R28, R109, R28, !PT ;  /* 0x0000001c6d1c7209 */ /* 0x000fe20007810000 */
[----:B------:R-:W3:Y:S01]  /*1d90*/  MUFU.TANH R38, R38 ;  /* 0x0000002600267308 */ /* 0x000ee20000002400 */
        /* <DEDUP_REMOVED lines=24> */
[----:B--2---:R-:W-:Y:S01]  /*1f20*/  FSEL R101, R39, -INF , P3 ;  /* 0xff80000027657808 */ /* 0x004fe20001800000 */
[----:B------:R-:W-:Y:S01]  /*1f30*/  FMUL.FTZ R87, R87, UR14 ;  /* 0x0000000e57577c20 */ /* 0x000fe20008410000 */
[----:B------:R-:W-:Y:S01]  /*1f40*/  ISETP.GT.AND P3, PT, R7, 0x21, PT ;  /* 0x000000210700780c */ /* 0x000fe20003f64270 */
[----:B------:R-:W-:Y:S01]  /*1f50*/  FMUL.FTZ R6, R25, UR14 ;  /* 0x0000000e19067c20 */ /* 0x000fe20008410000 */
[----:B------:R-:W-:Y:S01]  /*1f60*/  FMNMX.FTZ R34, R101, R34, !PT ;  /* 0x0000002265227209 */ /* 0x000fe20007810000 */
[----:B------:R-:W-:Y:S01]  /*1f70*/  ULDC UR6, c[0x0][0x988] ;  /* 0x0002620000067ab9 */ /* 0x000fe20000000800 */
[----:B------:R-:W-:Y:S01]  /*1f80*/  VIADDMNMX R99, R99, R4, R26, PT ;  /* 0x0000000463637246 */ /* 0x000fe2000380011a */
[----:B------:R-:W2:Y:S01]  /*1f90*/  MUFU.TANH R46, R46 ;  /* 0x0000002e002e7308 */ /* 0x000ea20000002400 */
[----:B-1----:R-:W-:Y:S01]  /*1fa0*/  FSEL R97, R42, -INF , P2 ;  /* 0xff8000002a617808 */ /* 0x002fe20001000000 */
[----:B------:R-:W-:Y:S01]  /*1fb0*/  FMUL.FTZ R25, R36, UR14 ;  /* 0x0000000e24197c20 */ /* 0x000fe20008410000 */
[----:B------:R-:W-:Y:S01]  /*1fc0*/  ISETP.GT.AND P2, PT, R7, 0x28, PT ;  /* 0x000000280700780c */ /* 0x000fe20003f44270 */
[----:B------:R-:W-:Y:S01]  /*1fd0*/  FMUL.FTZ R19, R40, UR14 ;  /* 0x0000000e28137c20 */ /* 0x000fe20008410000 */
[----:B------:R-:W-:Y:S01]  /*1fe0*/  FMNMX.FTZ R34, R97, R34, !PT ;  /* 0x0000002261227209 */ /* 0x000fe20007810000 */
[----:B------:R-:W-:Y:S01]  /*1ff0*/  FMUL.FTZ R13, R44, UR14 ;  /* 0x0000000e2c0d7c20 */ /* 0x000fe20008410000 */
[----:B------:R-:W-:Y:S01]  /*2000*/  ISETP.GT.AND P4, PT, R99, 0x1, PT ;  /* 0x000000016300780c */ /* 0x000fe20003f84270 */
        /* <DEDUP_REMOVED lines=28> */
[----:B------:R3:W-:Y:S01]  /*21d0*/  @!P1 SYNCS.ARRIVE.TRANS64.RED.A1T0 RZ, [R0+URZ], RZ ;  /* 0x000000ff00ff99a7 */ /* 0x0007e2000810043f */
[----:B------:R-:W-:-:S03]  /*21e0*/  FMNMX.FTZ R34, R89, R34, !PT ;  /* 0x0000002259227209 */ /* 0x000fc60007810000 */
[----:B------:R-:W4:Y:S01]  /*21f0*/  MUFU.TANH R55, R55 ;  /* 0x0000003700377308 */ /* 0x000f220000002400 */
[----:B--2---:R-:W-:Y:S02]  /*2200*/  FSEL R71, R51, -INF , P3 ;  /* 0xff80000033477808 */ /* 0x004fe40001800000 */
[----:B------:R-:W-:Y:S02]  /*2210*/  ISETP.GT.AND P3, PT, R7, 0x39, PT ;  /* 0x000000390700780c */ /* 0x000fe40003f64270 */
[----:B------:R-:W-:-:S03]  /*2220*/  FMNMX.FTZ R34, R71, R34, !PT ;  /* 0x0000002247227209 */ /* 0x000fc60007810000 */
[----:B------:R-:W2:Y:S08]  /*2230*/  MUFU.TANH R58, R58 ;  /* 0x0000003a003a7308 */ /* 0x000eb00000002400 */
[----:B------:R-:W5:Y:S08]  /*2240*/  MUFU.TANH R59, R59 ;  /* 0x0000003b003b7308 */ /* 0x000f700000002400 */
[----:B------:R-:W3:Y:S08]  /*2250*/  MUFU.TANH R45, R62 ;  /* 0x0000003e002d7308 */ /* 0x000ef00000002400 */
[----:B------:R1:W-:Y:S08]  /*2260*/  MUFU.TANH R28, R67 ;  /* 0x00000043001c7308 */ /* 0x0003f00000002400 */
[----:B------:R4:W3:Y:S01]  /*2270*/  MUFU.TANH R27, R63 ;  /* 0x0000003f001b7308 */ /* 0x0008e20000002400 */
[----:B-1----:R-:W-:Y:S01]  /*2280*/  FSEL R67, R54, -INF , P2 ;  /* 0xff80000036437808 */ /* 0x002fe20001000000 */
[----:B------:R-:W-:Y:S01]  /*2290*/  FMUL.FTZ R54, R64, UR14 ;  /* 0x0000000e40367c20 */ /* 0x000fe20008410000 */
[----:B------:R-:W-:-:S02]  /*22a0*/  ISETP.GT.AND P2, PT, R7, 0x40, PT ;  /* 0x000000400700780c */ /* 0x000fc40003f44270 */
[----:B------:R-:W-:-:S03]  /*22b0*/  FMNMX.FTZ R34, R67, R34, !PT ;  /* 0x0000002243227209 */ /* 0x000fc60007810000 */
[----:B------:R-:W1:Y:S01]  /*22c0*/  MUFU.TANH R49, R66 ;  /* 0x0000004200317308 */ /* 0x000e620000002400 */
[----:B----4-:R-:W-:Y:S02]  /*22d0*/  FSEL R63, R55, -INF , P3 ;  /* 0xff800000373f7808 */ /* 0x010fe40001800000 */
[----:B------:R-:W-:Y:S02]  /*22e0*/  ISETP.GT.AND P3, PT, R7, 0x41, PT ;  /* 0x000000410700780c */ /* 0x000fe40003f64270 */
[----:B--2---:R-:W-:Y:S01]  /*22f0*/  FSEL R55, R58, -INF , P2 ;  /* 0xff8000003a377808 */ /* 0x004fe20001000000 */
[----:B------:R-:W-:Y:S01]  /*2300*/  FMUL.FTZ R58, R65, UR14 ;  /* 0x0000000e413a7c20 */ /* 0x000fe20008410000 */
[----:B------:R-:W-:Y:S01]  /*2310*/  FMNMX.FTZ R34, R63, R34, !PT ;  /* 0x000000223f227209 */ /* 0x000fe20007810000 */
[----:B------:R-:W2:Y:S01]  /*2320*/  MUFU.TANH R53, R70 ;  /* 0x0000004600357308 */ /* 0x000ea20000002400 */
[----:B------:R-:W-:Y:S02]  /*2330*/  ISETP.GT.AND P2, PT, R7, 0x48, PT ;  /* 0x000000480700780c */ /* 0x000fe40003f44270 */
[----:B-----5:R-:W-:-:S02]  /*2340*/  FSEL R43, R59, -INF , P3 ;  /* 0xff8000003b2b7808 */ /* 0x020fc40001800000 */
[----:B------:R-:W-:Y:S02]  /*2350*/  FMNMX.FTZ R34, R55, R34, !PT ;  /* 0x0000002237227209 */ /* 0x000fe40007810000 */
[----:B------:R-:W-:Y:S01]  /*2360*/  ISETP.GT.AND P3, PT, R7, 0x49, PT ;  /* 0x000000490700780c */ /* 0x000fe20003f64270 */
[----:B------:R-:W4:Y:S01]  /*2370*/  MUFU.TANH R31, R31 ;  /* 0x0000001f001f7308 */ /* 0x000f220000002400 */
[----:B---3--:R-:W-:Y:S02]  /*2380*/  FSEL R45, R45, -INF , P2 ;  /* 0xff8000002d2d7808 */ /* 0x008fe40001000000 */
[----:B------:R-:W-:Y:S02]  /*2390*/  FMNMX.FTZ R34, R43, R34, !PT ;  /* 0x000000222b227209 */ /* 0x000fe40007810000 */
[----:B------:R-:W-:Y:S02]  /*23a0*/  ISETP.GT.AND P2, PT, R7, 0x50, PT ;  /* 0x000000500700780c */ /* 0x000fe40003f44270 */
[----:B------:R-:W-:Y:S01]  /*23b0*/  FSEL R47, R27, -INF , P3 ;  /* 0xff8000001b2f7808 */ /* 0x000fe20001800000 */
[----:B------:R-:W3:Y:S01]  /*23c0*/  MUFU.TANH R57, R74 ;  /* 0x0000004a00397308 */ /* 0x000ee20000002400 */
[----:B------:R-:W-:-:S02]  /*23d0*/  FMNMX.FTZ R34, R45, R34, !PT ;  /* 0x000000222d227209 */ /* 0x000fc40007810000 */
[----:B------:R-:W-:Y:S02]  /*23e0*/  ISETP.GT.AND P3, PT, R7, 0x51, PT ;  /* 0x000000510700780c */ /* 0x000fe40003f64270 */
[----:B-1----:R-:W-:Y:S02]  /*23f0*/  FSEL R49, R49, -INF , P2 ;  /* 0xff80000031317808 */ /* 0x002fe40001000000 */
[----:B------:R-:W-:Y:S01]  /*2400*/  FMNMX.FTZ R34, R47, R34, !PT ;  /* 0x000000222f227209 */ /* 0x000fe20007810000 */
[----:B------:R-:W1:Y:S01]  /*2410*/  MUFU.TANH R39, R75 ;  /* 0x0000004b00277308 */ /* 0x000e620000002400 */
[----:B------:R-:W-:Y:S02]  /*2420*/  ISETP.GT.AND P2, PT, R7, 0x58, PT ;  /* 0x000000580700780c */ /* 0x000fe40003f44270 */
[----:B------:R-:W-:Y:S02]  /*2430*/  FSEL R51, R28, -INF , P3 ;  /* 0xff8000001c337808 */ /* 0x000fe40001800000 */
[----:B------:R-:W-:-:S02]  /*2440*/  FMNMX.FTZ R34, R49, R34, !PT ;  /* 0x0000002231227209 */ /* 0x000fc40007810000 */
[----:B------:R-:W-:Y:S01]  /*2450*/  ISETP.GT.AND P3, PT, R7, 0x59, PT ;  /* 0x000000590700780c */ /* 0x000fe20003f64270 */
[----:B------:R-:W5:Y:S01]  /*2460*/  MUFU.TANH R41, R78 ;  /* 0x0000004e00297308 */ /* 0x000f620000002400 */
[----:B--2---:R-:W-:Y:S02]  /*2470*/  FSEL R53, R53, -INF , P2 ;  /* 0xff80000035357808 */ /* 0x004fe40001000000 */
[----:B------:R-:W-:Y:S02]  /*2480*/  FMNMX.FTZ R34, R51, R34, !PT ;  /* 0x0000002233227209 */ /* 0x000fe40007810000 */
[----:B------:R-:W-:Y:S02]  /*2490*/  ISETP.GT.AND P2, PT, R7, 0x60, PT ;  /* 0x000000600700780c */ /* 0x000fe40003f44270 */
[----:B----4-:R-:W-:Y:S01]  /*24a0*/  FSEL R59, R31, -INF , P3 ;  /* 0xff8000001f3b7808 */ /* 0x010fe20001800000 */
[----:B------:R-:W2:Y:S01]  /*24b0*/  MUFU.TANH R37, R79 ;  /* 0x0000004f00257308 */ /* 0x000ea20000002400 */
[----:B------:R-:W-:-:S02]  /*24c0*/  FMNMX.FTZ R34, R53, R34, !PT ;  /* 0x0000002235227209 */ /* 0x000fc40007810000 */
[----:B------:R-:W-:Y:S02]  /*24d0*/  ISETP.GT.AND P3, PT, R7, 0x61, PT ;  /* 0x000000610700780c */ /* 0x000fe40003f64270 */
[----:B---3--:R-:W-:Y:S02]  /*24e0*/  FSEL R57, R57, -INF , P2 ;  /* 0xff80000039397808 */ /* 0x008fe40001000000 */
[----:B------:R-:W-:Y:S01]  /*24f0*/  FMNMX.FTZ R34, R59, R34, !PT ;  /* 0x000000223b227209 */ /* 0x000fe20007810000 */
[----:B------:R-:W3:Y:S01]  /*2500*/  MUFU.TANH R82, R82 ;  /* 0x0000005200527308 */ /* 0x000ee20000002400 */
[----:B------:R-:W-:Y:S02]  /*2510*/  ISETP.GT.AND P2, PT, R7, 0x68, PT ;  /* 0x000000680700780c */ /* 0x000fe40003f44270 */
[----:B-1----:R-:W-:Y:S02]  /*2520*/  FSEL R39, R39, -INF , P3 ;  /* 0xff80000027277808 */ /* 0x002fe40001800000 */
[----:B------:R-:W-:-:S02]  /*2530*/  FMNMX.FTZ R34, R57, R34, !PT ;  /* 0x0000002239227209 */ /* 0x000fc40007810000 */
[----:B------:R-:W-:Y:S01]  /*2540*/  ISETP.GT.AND P3, PT, R7, 0x69, PT ;  /* 0x000000690700780c */ /* 0x000fe20003f64270 */
[----:B------:R1:W4:Y:S01]  /*2550*/  MUFU.TANH R35, R83 ;  /* 0x0000005300237308 */ /* 0x0003220000002400 */
[----:B-----5:R-:W-:Y:S02]  /*2560*/  FSEL R41, R41, -INF , P2 ;  /* 0xff80000029297808 */ /* 0x020fe40001000000 */
[----:B------:R-:W-:Y:S02]  /*2570*/  FMNMX.FTZ R34, R39, R34, !PT ;  /* 0x0000002227227209 */ /* 0x000fe40007810000 */
[----:B------:R-:W-:Y:S02]  /*2580*/  ISETP.GT.AND P2, PT, R7, 0x70, PT ;  /* 0x000000700700780c */ /* 0x000fe40003f44270 */
[----:B--2---:R-:W-:Y:S01]  /*2590*/  FSEL R37, R37, -INF , P3 ;  /* 0xff80000025257808 */ /* 0x004fe20001800000 */
[----:B------:R-:W2:Y:S01]  /*25a0*/  MUFU.TANH R33, R86 ;  /* 0x0000005600217308 */ /* 0x000ea20000002400 */
[----:B------:R-:W-:Y:S01]  /*25b0*/  FMNMX.FTZ R34, R41, R34, !PT ;  /* 0x0000002229227209 */ /* 0x000fe20007810000 */
[----:B-1----:R-:W-:Y:S01]  /*25c0*/  FMUL.FTZ R83, R61, UR14 ;  /* 0x0000000e3d537c20 */ /* 0x002fe20008410000 */
[----:B------:R-:W-:-:S02]  /*25d0*/  ISETP.GT.AND P3, PT, R7, 0x71, PT ;  /* 0x000000710700780c */ /* 0x000fc40003f64270 */
[----:B---3--:R-:W-:Y:S02]  /*25e0*/  FSEL R31, R82, -INF , P2 ;  /* 0xff800000521f7808 */ /* 0x008fe40001000000 */
[----:B------:R-:W-:Y:S01]  /*25f0*/  FMNMX.FTZ R34, R37, R34, !PT ;  /* 0x0000002225227209 */ /* 0x000fe20007810000 */
[----:B------:R1:W3:Y:S01]  /*2600*/  MUFU.TANH R27, R87 ;  /* 0x00000057001b7308 */ /* 0x0002e20000002400 */
[----:B------:R-:W-:Y:S02]  /*2610*/  ISETP.GT.AND P2, PT, R7, 0x78, PT ;  /* 0x000000780700780c */ /* 0x000fe40003f44270 */
[----:B----4-:R-:W-:Y:S02]  /*2620*/  FSEL R35, R35, -INF , P3 ;  /* 0xff80000023237808 */ /* 0x010fe40001800000 */
[----:B------:R-:W-:Y:S02]  /*2630*/  FMNMX.FTZ R34, R31, R34, !PT ;  /* 0x000000221f227209 */ /* 0x000fe40007810000 */
[----:B------:R-:W-:Y:S01]  /*2640*/  ISETP.GT.AND P3, PT, R7, 0x79, PT ;  /* 0x000000790700780c */ /* 0x000fe20003f64270 */
[----:B------:R-:W4:Y:S01]  /*2650*/  MUFU.TANH R14, R14 ;  /* 0x0000000e000e7308 */ /* 0x000f220000002400 */
[----:B--2---:R-:W-:Y:S01]  /*2660*/  FSEL R33, R33, -INF , P2 ;  /* 0xff80000021217808 */ /* 0x004fe20001000000 */
[----:B-1----:R-:W-:Y:S01]  /*2670*/  FMUL.FTZ R87, R68, UR14 ;  /* 0x0000000e44577c20 */ /* 0x002fe20008410000 */
[----:B------:R-:W-:-:S04]  /*2680*/  FMNMX.FTZ R34, R35, R34, !PT ;  /* 0x0000002223227209 */ /* 0x000fc80007810000 */
[----:B------:R-:W-:Y:S01]  /*2690*/  FMNMX.FTZ R34, R33, R34, !PT ;  /* 0x0000002221227209 */ /* 0x000fe20007810000 */
[----:B------:R-:W1:Y:S01]  /*26a0*/  MUFU.TANH R6, R6 ;  /* 0x0000000600067308 */ /* 0x000e620000002400 */
[----:B---3--:R-:W-:Y:S02]  /*26b0*/  FSEL R27, R27, -INF , P3 ;  /* 0xff8000001b1b7808 */ /* 0x008fe40001800000 */
[----:B------:R-:W-:Y:S02]  /*26c0*/  ISETP.GT.AND P3, PT, R99, RZ, PT ;  /* 0x000000ff6300720c */ /* 0x000fe40003f64270 */
[----:B------:R-:W-:-:S03]  /*26d0*/  FMNMX.FTZ R34, R27, R34, !PT ;  /* 0x000000221b227209 */ /* 0x000fc60007810000 */
[----:B------:R-:W-:Y:S01]  /*26e0*/  MUFU.TANH R20, R20 ;  /* 0x0000001400147308 */ /* 0x000fe20000002400 */
[----:B----4-:R-:W-:Y:S01]  /*26f0*/  FSEL R61, R14, -INF , P3 ;  /* 0xff8000000e3d7808 */ /* 0x010fe20001800000 */
[----:B------:R-:W2:Y:S01]  /*2700*/  SHFL.BFLY PT, R7, R34, 0x2, 0x1f ;  /* 0x0c401f0022077f89 */ /* 0x000ea200000e0000 */
[----:B------:R-:W-:-:S05]  /*2710*/  ISETP.GT.AND P3, PT, R99, 0x9, PT ;  /* 0x000000096300780c */ /* 0x000fca0003f64270 */
[----:B------:R-:W3:Y:S01]  /*2720*/  MUFU.TANH R21, R21 ;  /* 0x0000001500157308 */ /* 0x000ee20000002400 */
[----:B-1----:R-:W-:-:S04]  /*2730*/  FSEL R26, R6, -INF , P4 ;  /* 0xff800000061a7808 */ /* 0x002fc80002000000 */
[----:B------:R-:W-:-:S03]  /*2740*/  FMNMX.FTZ R14, R61, R26, !PT ;  /* 0x0000001a3d0e7209 */ /* 0x000fc60007810000 */
[----:B------:R-:W-:Y:S08]  /*2750*/  MUFU.TANH R29, R29 ;  /* 0x0000001d001d7308 */ /* 0x000ff00000002400 */
[----:B------:R-:W1:Y:S01]  /*2760*/  MUFU.TANH R32, R32 ;  /* 0x0000002000207308 */ /* 0x000e620000002400 */
[----:B---3--:R-:W-:Y:S02]  /*2770*/  FSEL R21, R21, -INF , P3 ;  /* 0xff80000015157808 */ /* 0x008fe40001800000 */
[----:B--2---:R-:W-:-:S02]  /*2780*/  FMNMX.FTZ R28, R34, R7, !PT ;  /* 0x00000007221c7209 */ /* 0x004fc40007810000 */
[----:B------:R-:W-:-:S03]  /*2790*/  ISETP.GT.AND P3, PT, R99, 0x11, PT ;  /* 0x000000116300780c */ /* 0x000fc60003f64270 */
        /* <DEDUP_REMOVED lines=10> */
[----:B------:R-:W-:Y:S01]  /*2840*/  USHF.R.S32.HI UR6, URZ, 0x1f, UR50 ;  /* 0x0000001f3f067899 */ /* 0x000fe20008011432 */
[C---:B------:R-:W-:Y:S01]  /*2850*/  FMUL.FTZ R34, R7.reuse, R28 ;  /* 0x0000001c07227220 */ /* 0x040fe20000410000 */
[----:B------:R-:W-:Y:S02]  /*2860*/  FSETP.NEU.FTZ.AND P2, PT, R7, -INF , PT ;  /* 0xff8000000700780b */ /* 0x000fe40003f5d000 */
[C---:B------:R-:W-:Y:S01]  /*2870*/  ISETP.GT.AND P3, PT, R99.reuse, 0x21, PT ;  /* 0x000000216300780c */ /* 0x040fe20003f64270 */
[----:B------:R-:W-:Y:S01]  /*2880*/  ULEA.HI UR6, UR6, UR50, URZ, 0x7 ;  /* 0x0000003206067291 */ /* 0x000fe2000f8f383f */
[----:B------:R-:W-:Y:S01]  /*2890*/  FSEL R34, R34, RZ, P2 ;  /* 0x000000ff22227208 */ /* 0x000fe20001000000 */
[----:B------:R-:W3:Y:S01]  /*28a0*/  MUFU.TANH R13, R13 ;  /* 0x0000000d000d7308 */ /* 0x000ee20000002400 */
[----:B------:R-:W-:Y:S01]  /*28b0*/  ISETP.GT.AND P2, PT, R99, 0x8, PT ;  /* 0x000000086300780c */ /* 0x000fe20003f44270 */
[----:B------:R-:W-:-:S02]  /*28c0*/  USHF.R.S32.HI UR6, URZ, 0x7, UR6 ;  /* 0x000000073f067899 */ /* 0x000fc40008011406 */
[-CC-:B------:R-:W-:Y:S01]  /*28d0*/  FFMA.FTZ R137, R89, R28.reuse, -R34.reuse ;  /* 0x0000001c59897223 */ /* 0x180fe20000010822 */
[----:B------:R-:W-:Y:S01]  /*28e0*/  FSEL R65, R20, -INF , P2 ;  /* 0xff80000014417808 */ /* 0x000fe20001000000 */
[--C-:B------:R-:W-:Y:S01]  /*28f0*/  FFMA.FTZ R30, R30, R28, -R34.reuse ;  /* 0x0000001c1e1e7223 */ /* 0x100fe20000010822 */
[----:B------:R-:W-:Y:S01]  /*2900*/  ISETP.GT.AND P2, PT, R99, 0x10, PT ;  /* 0x000000106300780c */ /* 0x000fe20003f44270 */
[----:B------:R-:W4:Y:S01]  /*2910*/  MUFU.TANH R12, R12 ;  /* 0x0000000c000c7308 */ /* 0x000f220000002400 */
[----:B------:R-:W-:Y:S01]  /*2920*/  FMNMX.FTZ R14, R65, R14, !PT ;  /* 0x0000000e410e7209 */ /* 0x000fe20007810000 */
[-CC-:B------:R-:W-:Y:S01]  /*2930*/  FFMA.FTZ R139, R67, R28.reuse, -R34.reuse ;  /* 0x0000001c438b7223 */ /* 0x180fe20000010822 */
[----:B------:R-:W-:Y:S01]  /*2940*/  FSEL R29, R29, -INF , P2 ;  /* 0xff8000001d1d7808 */ /* 0x000fe20001000000 */
[--C-:B------:R-:W-:Y:S01]  /*2950*/  FFMA.FTZ R143, R93, R28, -R34.reuse ;  /* 0x0000001c5d8f7223 */ /* 0x100fe20000010822 */
[----:B------:R-:W-:Y:S01]  /*2960*/  FMNMX.FTZ R14, R21, R14, !PT ;  /* 0x0000000e150e7209 */ /* 0x000fe20007810000 */
[--C-:B------:R-:W-:Y:S01]  /*2970*/  FFMA.FTZ R95, R95, R28, -R34.reuse ;  /* 0x0000001c5f5f7223 */ /* 0x100fe20000010822 */
[----:B------:R-:W-:Y:S01]  /*2980*/  ISETP.GT.AND P2, PT, R99, 0x18, PT ;  /* 0x000000186300780c */ /* 0x000fe20003f44270 */
        /* <DEDUP_REMOVED lines=21> */
[----:B------:R-:W-:Y:S01]  /*2ae0*/  ISETP.GT.AND P3, PT, R99, 0x29, PT ;  /* 0x000000296300780c */ /* 0x000fe20003f64270 */
        /* <DEDUP_REMOVED lines=17> */
[----:B------:R-:W-:Y:S01]  /*2c00*/  ISETP.GT.AND P2, PT, R99, 0x38, PT ;  /* 0x000000386300780c */ /* 0x000fe20003f44270 */
[----:B------:R-:W4:Y:S01]  /*2c10*/  MUFU.TANH R5, R5 ;  /* 0x0000000500057308 */ /* 0x000f220000002400 */
[----:B------:R-:W-:Y:S01]  /*2c20*/  FSEL R11, R11, -INF , P3 ;  /* 0xff8000000b0b7808 */ /* 0x000fe20001800000 */
[--C-:B------:R-:W-:Y:S01]  /*2c30*/  FFMA.FTZ R131, R53, R28, -R34.reuse ;  /* 0x0000001c35837223 */ /* 0x100fe20000010822 */
[----:B------:R-:W-:Y:S01]  /*2c40*/  FMNMX.FTZ R20, R77, R20, !PT ;  /* 0x000000144d147209 */ /* 0x000fe20007810000 */
[-CC-:B------:R-:W-:Y:S01]  /*2c50*/  FFMA.FTZ R125, R57, R28.reuse, -R34.reuse ;  /* 0x0000001c397d7223 */ /* 0x180fe20000010822 */
[----:B------:R-:W-:Y:S01]  /*2c60*/  ISETP.GT.AND P3, PT, R99, 0x39, PT ;  /* 0x000000396300780c */ /* 0x000fe20003f64270 */
[--C-:B------:R-:W-:Y:S01]  /*2c70*/  FFMA.FTZ R127, R41, R28, -R34.reuse ;  /* 0x0000001c297f7223 */ /* 0x100fe20000010822 */
[----:B-1----:R-:W-:Y:S01]  /*2c80*/  FSEL R9, R9, -INF , P2 ;  /* 0xff80000009097808 */ /* 0x002fe20001000000 */
[----:B------:R-:W1:Y:S01]  /*2c90*/  MUFU.TANH R36, R36 ;  /* 0x0000002400247308 */ /* 0x000e620000002400 */
[----:B------:R-:W-:Y:S01]  /*2ca0*/  FMNMX.FTZ R20, R11, R20, !PT ;  /* 0x000000140b147209 */ /* 0x000fe20007810000 */
[-CC-:B------:R-:W-:Y:S01]  /*2cb0*/  FFMA.FTZ R35, R35, R28.reuse, -R34.reuse ;  /* 0x0000001c23237223 */ /* 0x180fe20000010822 */
[----:B------:R-:W-:Y:S01]  /*2cc0*/  ISETP.GT.AND P2, PT, R99, 0x40, PT ;  /* 0x000000406300780c */ /* 0x000fe20003f44270 */
[--C-:B------:R-:W-:Y:S01]  /*2cd0*/  FFMA.FTZ R123, R33, R28, -R34.reuse ;  /* 0x0000001c217b7223 */ /* 0x100fe20000010822 */
[----:B--2---:R-:W-:Y:S01]  /*2ce0*/  FSEL R79, R8, -INF , P3 ;  /* 0xff800000084f7808 */ /* 0x004fe20001800000 */
[----:B------:R-:W-:Y:S01]  /*2cf0*/  UISETP.LT.AND UP0, UPT, URZ, UR6, UPT ;  /* 0x000000063f00728c */ /* 0x000fe2000bf01270 */
[----:B------:R-:W-:Y:S01]  /*2d00*/  FMNMX.FTZ R20, R9, R20, !PT ;  /* 0x0000001409147209 */ /* 0x000fe20007810000 */
[----:B------:R-:W2:Y:S01]  /*2d10*/  MUFU.TANH R83, R83 ;  /* 0x0000005300537308 */ /* 0x000ea20000002400 */
[----:B------:R-:W-:Y:S01]  /*2d20*/  ISETP.GT.AND P3, PT, R99, 0x41, PT ;  /* 0x000000416300780c */ /* 0x000fe20003f64270 */
[----:B------:R-:W-:Y:S01]  /*2d30*/  USEL UR27, URZ, UR6, !UP0 ;  /* 0x000000063f1b7287 */ /* 0x000fe2000c000000 */
[----:B---3--:R-:W-:Y:S01]  /*2d40*/  FSEL R3, R3, -INF , P2 ;  /* 0xff80000003037808 */ /* 0x008fe20001000000 */
[--C-:B------:R-:W-:Y:S01]  /*2d50*/  IMAD.MOV.U32 R113, RZ, RZ, R119.reuse ;  /* 0x000000ffff717224 */ /* 0x100fe200078e0077 */
[----:B------:R-:W-:Y:S01]  /*2d60*/  FMNMX.FTZ R20, R79, R20, !PT ;  /* 0x000000144f147209 */ /* 0x000fe20007810000 */
[----:B------:R-:W-:Y:S01]  /*2d70*/  UISETP.GE.AND UP0, UPT, UR29, UR27, UPT ;  /* 0x0000001b1d00728c */ /* 0x000fe2000bf06270 */
[----:B------:R-:W-:Y:S01]  /*2d80*/  ISETP.GT.AND P2, PT, R99, 0x48, PT ;  /* 0x000000486300780c */ /* 0x000fe20003f44270 */
[----:B------:R-:W3:Y:S01]  /*2d90*/  MUFU.TANH R54, R54 ;  /* 0x0000003600367308 */ /* 0x000ee20000002400 */
[----:B----4-:R-:W-:Y:S01]  /*2da0*/  FSEL R5, R5, -INF , P3 ;  /* 0xff80000005057808 */ /* 0x010fe20001800000 */
[--C-:B------:R-:W-:Y:S01]  /*2db0*/  IMAD.MOV.U32 R111, RZ, RZ, R119.reuse ;  /* 0x000000ffff6f7224 */ /* 0x100fe200078e0077 */
[----:B------:R-:W-:Y:S01]  /*2dc0*/  FMNMX.FTZ R20, R3, R20, !PT ;  /* 0x0000001403147209 */ /* 0x000fe20007810000 */
[--C-:B------:R-:W-:Y:S01]  /*2dd0*/  IMAD.MOV.U32 R109, RZ, RZ, R119.reuse ;  /* 0x000000ffff6d7224 */ /* 0x100fe200078e0077 */
[----:B------:R-:W-:Y:S01]  /*2de0*/  ISETP.GT.AND P3, PT, R99, 0x49, PT ;  /* 0x000000496300780c */ /* 0x000fe20003f64270 */
[--C-:B------:R-:W-:Y:S01]  /*2df0*/  IMAD.MOV.U32 R107, RZ, RZ, R119.reuse ;  /* 0x000000ffff6b7224 */ /* 0x100fe200078e0077 */
[----:B-1----:R-:W-:Y:S01]  /*2e00*/  FSEL R81, R36, -INF , P2 ;  /* 0xff80000024517808 */ /* 0x002fe20001000000 */
[----:B------:R-:W1:Y:S01]  /*2e10*/  MUFU.TANH R58, R58 ;  /* 0x0000003a003a7308 */ /* 0x000e620000002400 */
[----:B------:R-:W-:Y:S01]  /*2e20*/  FMNMX.FTZ R20, R5, R20, !PT ;  /* 0x0000001405147209 */ /* 0x000fe20007810000 */
[----:B------:R-:W-:Y:S01]  /*2e30*/  FFMA.FTZ R36, R43, R28, -R34 ;  /* 0x0000001c2b247223 */ /* 0x000fe20000010822 */
[----:B------:R-:W-:Y:S01]  /*2e40*/  ISETP.GT.AND P2, PT, R99, 0x50, PT ;  /* 0x000000506300780c */ /* 0x000fe20003f44270 */
[----:B------:R-:W-:Y:S01]  /*2e50*/  IMAD.MOV.U32 R103, RZ, RZ, R119 ;  /* 0x000000ffff677224 */ /* 0x000fe200078e0077 */
[----:B--2---:R-:W-:-:S02]  /*2e60*/  FSEL R83, R83, -INF , P3 ;  /* 0xff80000053537808 */ /* 0x004fc40001800000 */
[----:B------:R-:W-:Y:S01]  /*2e70*/  FMNMX.FTZ R20, R81, R20, !PT ;  /* 0x0000001451147209 */ /* 0x000fe20007810000 */
[----:B------:R-:W2:Y:S01]  /*2e80*/  MUFU.TANH R87, R87 ;  /* 0x0000005700577308 */ /* 0x000ea20000002400 */
[----:B------:R-:W-:Y:S02]  /*2e90*/  ISETP.GT.AND P3, PT, R99, 0x51, PT ;  /* 0x000000516300780c */ /* 0x000fe40003f64270 */
[----:B---3--:R-:W-:Y:S02]  /*2ea0*/  FSEL R85, R54, -INF , P2 ;  /* 0xff80000036557808 */ /* 0x008fe40001000000 */
[----:B------:R-:W-:Y:S02]  /*2eb0*/  FMNMX.FTZ R20, R83, R20, !PT ;  /* 0x0000001453147209 */ /* 0x000fe40007810000 */
[----:B------:R-:W-:Y:S01]  /*2ec0*/  ISETP.GT.AND P2, PT, R99, 0x58, PT ;  /* 0x000000586300780c */ /* 0x000fe20003f44270 */
[----:B------:R-:W-:Y:S01]  /*2ed0*/  MUFU.TANH R48, R48 ;  /* 0x0000003000307308 */ /* 0x000fe20000002400 */
[----:B-1----:R-:W-:-:S02]  /*2ee0*/  FSEL R89, R58, -INF , P3 ;  /* 0xff8000003a597808 */ /* 0x002fc40001800000 */
[----:B------:R-:W-:Y:S02]  /*2ef0*/  FMNMX.FTZ R20, R85, R20, !PT ;  /* 0x0000001455147209 */ /* 0x000fe40007810000 */
[----:B------:R-:W-:Y:S02]  /*2f00*/  ISETP.GT.AND P3, PT, R99, 0x59, PT ;  /* 0x000000596300780c */ /* 0x000fe40003f64270 */
[----:B------:R-:W-:Y:S01]  /*2f10*/  FMNMX.FTZ R24, R89, R20, !PT ;  /* 0x0000001459187209 */ /* 0x000fe20007810000 */
[----:B------:R-:W1:Y:S01]  /*2f20*/  MUFU.TANH R38, R38 ;  /* 0x0000002600267308 */ /* 0x000e620000002400 */
[----:B--2---:R-:W-:Y:S02]  /*2f30*/  FSEL R87, R87, -INF , P2 ;  /* 0xff80000057577808 */ /* 0x004fe40001000000 */
[----:B------:R-:W-:Y:S02]  /*2f40*/  ISETP.GT.AND P2, PT, R99, 0x60, PT ;  /* 0x000000606300780c */ /* 0x000fe40003f44270 */
[----:B------:R-:W-:-:S03]  /*2f50*/  FMNMX.FTZ R24, R87, R24, !PT ;  /* 0x0000001857187209 */ /* 0x000fc60007810000 */
[----:B------:R-:W2:Y:S08]  /*2f60*/  MUFU.TANH R56, R56 ;  /* 0x0000003800387308 */ /* 0x000eb00000002400 */
[----:B------:R-:W3:Y:S01]  /*2f70*/  MUFU.TANH R44, R44 ;  /* 0x0000002c002c7308 */ /* 0x000ee20000002400 */
[----:B-1----:R-:W-:Y:S01]  /*2f80*/  FSEL R91, R38, -INF , P2 ;  /* 0xff800000265b7808 */ /* 0x002fe20001000000 */
[----:B------:R-:W-:Y:S01]  /*2f90*/  FFMA.FTZ R38, R59, R28, -R34 ;  /* 0x0000001c3b267223 */ /* 0x000fe20000010822 */
[----:B------:R-:W-:-:S05]  /*2fa0*/  ISETP.GT.AND P2, PT, R99, 0x68, PT ;  /* 0x000000686300780c */ /* 0x000fca0003f44270 */
[----:B------:R1:W-:Y:S08]  /*2fb0*/  MUFU.EX2 R4, R30 ;  /* 0x0000001e00047308 */ /* 0x0003f00000000800 */
[----:B------:R-:W4:Y:S01]  /*2fc0*/  MUFU.TANH R46, R46 ;  /* 0x0000002e002e7308 */ /* 0x000f220000002400 */
[----:B-1----:R-:W-:Y:S01]  /*2fd0*/  FFMA.FTZ R30, R71, R28, -R34 ;  /* 0x0000001c471e7223 */ /* 0x002fe20000010822 */
[----:B------:R-:W-:-:S02]  /*2fe0*/  FSEL R71, R48, -INF , P3 ;  /* 0xff80000030477808 */ /* 0x000fc40001800000 */
[----:B------:R-:W-:Y:S02]  /*2ff0*/  ISETP.GT.AND P3, PT, R99, 0x61, PT ;  /* 0x000000616300780c */ /* 0x000fe40003f64270 */
[----:B------:R-:W-:Y:S02]  /*3000*/  FMNMX.FTZ R24, R71, R24, !PT ;  /* 0x0000001847187209 */ /* 0x000fe40007810000 */
[----:B------:R-:W-:Y:S01]  /*3010*/  MUFU.TANH R40, R40 ;  /* 0x0000002800287308 */ /* 0x000fe20000002400 */
[----:B--2---:R-:W-:Y:S02]  /*3020*/  FSEL R67, R56, -INF , P3 ;  /* 0xff80000038437808 */ /* 0x004fe40001800000 */
[----:B------:R-:W-:Y:S02]  /*3030*/  FMNMX.FTZ R24, R91, R24, !PT ;  /* 0x000000185b187209 */ /* 0x000fe40007810000 */
[C---:B------:R-:W-:Y:S02]  /*3040*/  ISETP.GT.AND P3, PT, R99.reuse, 0x69, PT ;  /* 0x000000696300780c */ /* 0x040fe40003f64270 */
[----:B---3--:R-:W-:Y:S01]  /*3050*/  FSEL R93, R44, -INF , P2 ;  /* 0xff8000002c5d7808 */ /* 0x008fe20001000000 */
[----:B------:R-:W1:Y:S01]  /*3060*/  MUFU.TANH R42, R42 ;  /* 0x0000002a002a7308 */ /* 0x000e620000002400 */
[----:B------:R-:W-:-:S02]  /*3070*/  ISETP.GT.AND P2, PT, R99, 0x70, PT ;  /* 0x000000706300780c */ /* 0x000fc40003f44270 */
[----:B----4-:R-:W-:Y:S02]  /*3080*/  FSEL R63, R46, -INF , P3 ;  /* 0xff8000002e3f7808 */ /* 0x010fe40001800000 */
[----:B------:R-:W-:-:S03]  /*3090*/  ISETP.GT.AND P3, PT, R99, 0x71, PT ;  /* 0x000000716300780c */ /* 0x000fc60003f64270 */
[----:B------:R-:W2:Y:S08]  /*30a0*/  MUFU.TANH R50, R50 ;  /* 0x0000003200327308 */ /* 0x000eb00000002400 */
[----:B------:R3:W-:Y:S01]  /*30b0*/  MUFU.EX2 R20, R30 ;  /* 0x0000001e00147308 */ /* 0x0007e20000000800 */
[----:B-1----:R-:W-:Y:S01]  /*30c0*/  FSEL R55, R42, -INF , P3 ;  /* 0xff8000002a377808 */ /* 0x002fe20001800000 */
[----:B------:R-:W-:Y:S01]  /*30d0*/  FFMA.FTZ R42, R37, R28, -R34 ;  /* 0x0000001c252a7223 */ /* 0x000fe20000010822 */
[----:B------:R-:W-:-:S05]  /*30e0*/  ISETP.GT.AND P3, PT, R99, 0x79, PT ;  /* 0x000000796300780c */ /* 0x000fca0003f64270 */
[----:B------:R-:W1:Y:S01]  /*30f0*/  MUFU.TANH R52, R52 ;  /* 0x0000003400347308 */ /* 0x000e620000002400 */
[----:B---3--:R-:W-:-:S04]  /*3100*/  FMNMX.FTZ R30, R67, R24, !PT ;  /* 0x00000018431e7209 */ /* 0x008fc80007810000 */
[----:B------:R-:W-:-:S03]  /*3110*/  FMNMX.FTZ R30, R93, R30, !PT ;  /* 0x0000001e5d1e7209 */ /* 0x000fc60007810000 */
[----:B------:R3:W-:Y:S01]  /*3120*/  MUFU.EX2 R8, R95 ;  /* 0x0000005f00087308 */ /* 0x0007e20000000800 */
[----:B------:R-:W-:-:S07]  /*3130*/  FMNMX.FTZ R30, R63, R30, !PT ;  /* 0x0000001e3f1e7209 */ /* 0x000fce0007810000 */
[----:B------:R4:W-:Y:S01]  /*3140*/  MUFU.EX2 R24, R32 ;  /* 0x0000002000187308 */ /* 0x0009e20000000800 */
[----:B---3--:R-:W-:Y:S02]  /*3150*/  FSEL R95, R40, -INF , P2 ;  /* 0xff800000285f7808 */ /* 0x008fe40001000000 */
[----:B------:R-:W-:Y:S01]  /*3160*/  ISETP.GT.AND P2, PT, R99, 0x78, PT ;  /* 0x000000786300780c */ /* 0x000fe20003f44270 */
[----:B------:R-:W-:Y:S01]  /*3170*/  IMAD.MOV.U32 R99, RZ, RZ, R119 ;  /* 0x000000ffff637224 */ /* 0x000fe200078e0077 */
[----:B------:R-:W-:Y:S02]  /*3180*/  FMNMX.FTZ R30, R95, R30, !PT ;  /* 0x0000001e5f1e7209 */ /* 0x000fe40007810000 */
[----:B--2---:R-:W-:Y:S01]  /*3190*/  FSEL R97, R50, -INF , P2 ;  /* 0xff80000032617808 */ /* 0x004fe20001000000 */
[----:B------:R-:W2:Y:S01]  /*31a0*/  MUFU.EX2 R149, R149 ;  /* 0x0000009500957308 */ /* 0x000ea20000000800 */
[----:B----4-:R-:W-:Y:S02]  /*31b0*/  FMNMX.FTZ R32, R55, R30, !PT ;  /* 0x0000001e37207209 */ /* 0x010fe40007810000 */
[----:B-1----:R-:W-:-:S02]  /*31c0*/  FSEL R43, R52, -INF , P3 ;  /* 0xff800000342b7808 */ /* 0x002fc40001800000 */
[----:B------:R-:W-:-:S03]  /*31d0*/  FMNMX.FTZ R32, R97, R32, !PT ;  /* 0x0000002061207209 */ /* 0x000fc60007810000 */
[----:B------:R-:W1:Y:S01]  /*31e0*/  MUFU.EX2 R151, R151 ;  /* 0x0000009700977308 */ /* 0x000e620000000800 */
[----:B------:R-:W-:Y:S01]  /*31f0*/  FMNMX.FTZ R40, R43, R32, !PT ;  /* 0x000000202b287209 */ /* 0x000fe20007810000 */
[----:B------:R-:W-:-:S04]  /*3200*/  FFMA.FTZ R32, R47, R28, -R34 ;  /* 0x0000001c2f207223 */ /* 0x000fc80000010822 */
[----:B------:R-:W3:Y:S02]  /*3210*/  SHFL.BFLY PT, R45, R40, 0x2, 0x1f ;  /* 0x0c401f00282d7f89 */ /* 0x000ee400000e0000 */
[----:B------:R-:W4:Y:S08]  /*3220*/  MUFU.EX2 R6, R6 ;  /* 0x0000000600067308 */ /* 0x000f300000000800 */
[----:B------:R-:W5:Y:S08]  /*3230*/  MUFU.EX2 R145, R145 ;  /* 0x0000009100917308 */ /* 0x000f700000000800 */
[----:B------:R2:W5:Y:S01]  /*3240*/  MUFU.EX2 R14, R105 ;  /* 0x00000069000e7308 */ /* 0x0005620000000800 */
[----:B---3--:R-:W-:Y:S01]  /*3250*/  FMNMX.FTZ R45, R40, R45, !PT ;  /* 0x0000002d282d7209 */ /* 0x008fe20007810000 */
[-CC-:B------:R-:W-:Y:S01]  /*3260*/  FFMA.FTZ R40, R39, R28.reuse, -R34.reuse ;  /* 0x0000001c27287223 */ /* 0x180fe20000010822 */
[----:B------:R-:W-:-:S05]  /*3270*/  FFMA.FTZ R34, R27, R28, -R34 ;  /* 0x0000001c1b227223 */ /* 0x000fca0000010822 */
[----:B------:R-:W3:Y:S01]  /*3280*/  MUFU.EX2 R147, R147 ;  /* 0x0000009300937308 */ /* 0x000ee20000000800 */
[--C-:B--2---:R-:W-:Y:S01]  /*3290*/  IMAD.MOV.U32 R105, RZ, RZ, R119.reuse ;  /* 0x000000ffff697224 */ /* 0x104fe200078e0077 */
[----:B------:R-:W2:Y:S06]  /*32a0*/  SHFL.BFLY PT, R44, R45, 0x1, 0x1f ;  /* 0x0c201f002d2c7f89 */ /* 0x000eac00000e0000 */
[----:B------:R1:W3:Y:S08]  /*32b0*/  MUFU.EX2 R12, R101 ;  /* 0x00000065000c7308 */ /* 0x0002f00000000800 */
[----:B------:R-:W3:Y:S01]  /*32c0*/  MUFU.EX2 R141, R141 ;  /* 0x0000008d008d7308 */ /* 0x000ee20000000800 */
[----:B-1----:R-:W-:-:S07]  /*32d0*/  IMAD.MOV.U32 R101, RZ, RZ, R119 ;  /* 0x000000ffff657224 */ /* 0x002fce00078e0077 */
[----:B------:R-:W-:Y:S01]  /*32e0*/  MUFU.EX2 R143, R143 ;  /* 0x0000008f008f7308 */ /* 0x000fe20000000800 */
[----:B--2---:R-:W-:-:S04]  /*32f0*/  FMNMX.FTZ R31, R45, R44, !PT ;  /* 0x0000002c2d1f7209 */ /* 0x004fc80007810000 */
        /* <DEDUP_REMOVED lines=16> */
[----:B----4-:R-:W-:Y:S01]  /*3400*/  FADD.FTZ R26, R6, R3 ;  /* 0x00000003061a7221 */ /* 0x010fe20000010000 */
[-CC-:B------:R-:W-:Y:S01]  /*3410*/  FFMA.FTZ R3, R5, R28.reuse, -R46.reuse ;  /* 0x0000001c05037223 */ /* 0x180fe2000001082e */
[-CC-:B------:R-:W-:Y:S01]  /*3420*/  FFMA.FTZ R146, R25, R28.reuse, -R46.reuse ;  /* 0x0000001c19927223 */ /* 0x180fe2000001082e */
[-C--:B------:R-:W-:Y:S01]  /*3430*/  FFMA.FTZ R140, R19, R28.reuse, -R46 ;  /* 0x0000001c138c7223 */ /* 0x080fe2000001082e */
[----:B-----5:R-:W-:Y:S01]  /*3440*/  FADD.FTZ R5, R145, R26 ;  /* 0x0000001a91057221 */ /* 0x020fe20000010000 */
[----:B------:R-:W1:Y:S01]  /*3450*/  MUFU.EX2 R27, R27 ;  /* 0x0000001b001b7308 */ /* 0x000e620000000800 */
[-CC-:B------:R-:W-:Y:S01]  /*3460*/  FFMA.FTZ R25, R73, R28.reuse, -R46.reuse ;  /* 0x0000001c49197223 */ /* 0x180fe2000001082e */
[-CC-:B------:R-:W-:Y:S01]  /*3470*/  FFMA.FTZ R15, R15, R28.reuse, -R46.reuse ;  /* 0x0000001c0f0f7223 */ /* 0x180fe2000001082e */
[----:B------:R-:W-:Y:S01]  /*3480*/  FADD.FTZ R26, R14, R5 ;  /* 0x000000050e1a7221 */ /* 0x000fe20000010000 */
[-CC-:B------:R-:W-:Y:S01]  /*3490*/  FFMA.FTZ R142, R13, R28.reuse, -R46.reuse ;  /* 0x0000001c0d8e7223 */ /* 0x180fe2000001082e */
[-CC-:B------:R-:W-:Y:S01]  /*34a0*/  FFMA.FTZ R13, R75, R28.reuse, -R46.reuse ;  /* 0x0000001c4b0d7223 */ /* 0x180fe2000001082e */
[-C--:B------:R-:W-:Y:S01]  /*34b0*/  FFMA.FTZ R136, R77, R28.reuse, -R46 ;  /* 0x0000001c4d887223 */ /* 0x080fe2000001082e */
[----:B---3--:R-:W-:Y:S01]  /*34c0*/  FADD.FTZ R5, R147, R26 ;  /* 0x0000001a93057221 */ /* 0x008fe20000010000 */
        /* <DEDUP_REMOVED lines=14> */
[----:B------:R-:W-:Y:S01]  /*35b0*/  F2FP.BF16.F32.PACK_AB R149, R4, R149 ;  /* 0x000000950495723e */ /* 0x000fe200000010ff */
        /* <DEDUP_REMOVED lines=11> */
[----:B------:R-:W-:Y:S01]  /*3670*/  FFMA.FTZ R43, R43, R28, -R46 ;  /* 0x0000001c2b2b7223 */ /* 0x000fe2000001082e */
[----:B------:R-:W-:-:S02]  /*3680*/  F2FP.BF16.F32.PACK_AB R150, R21, R150 ;  /* 0x000000961596723e */ /* 0x000fc400000010ff */
[----:B------:R-:W-:Y:S02]  /*3690*/  F2FP.BF16.F32.PACK_AB R151, R6, R151 ;  /* 0x000000970697723e */ /* 0x000fe400000010ff */
[----:B------:R-:W-:Y:S01]  /*36a0*/  F2FP.BF16.F32.PACK_AB R145, R14, R145 ;  /* 0x000000910e91723e */ /* 0x000fe200000010ff */
[----:B------:R-:W3:Y:S01]  /*36b0*/  MUFU.EX2 R146, R146 ;  /* 0x0000009200927308 */ /* 0x000ee20000000800 */
[----:B-1----:R-:W-:Y:S01]  /*36c0*/  FADD.FTZ R26, R144, R19 ;  /* 0x00000013901a7221 */ /* 0x002fe20000010000 */
[----:B------:R-:W-:Y:S01]  /*36d0*/  FADD.FTZ R19, R143, R48 ;  /* 0x000000308f137221 */ /* 0x000fe20000010000 */
[----:B------:R-:W-:Y:S02]  /*36e0*/  F2FP.BF16.F32.PACK_AB R147, R12, R147 ;  /* 0x000000930c93723e */ /* 0x000fe400000010ff */
[----:B------:R-:W-:Y:S01]  /*36f0*/  F2FP.BF16.F32.PACK_AB R141, R8, R141 ;  /* 0x0000008d088d723e */ /* 0x000fe200000010ff */
[C---:B------:R-:W-:Y:S01]  /*3700*/  FADD.FTZ R48, R10.reuse, R19 ;  /* 0x000000130a307221 */ /* 0x040fe20000010000 */
[----:B------:R-:W-:Y:S01]  /*3710*/  FFMA.FTZ R19, R89, R28, -R46 ;  /* 0x0000001c59137223 */ /* 0x000fe2000001082e */
[----:B------:R-:W1:Y:S01]  /*3720*/  MUFU.EX2 R25, R25 ;  /* 0x0000001900197308 */ /* 0x000e620000000800 */
[----:B--2---:R-:W-:Y:S01]  /*3730*/  FADD.FTZ R33, R29, R26 ;  /* 0x0000001a1d217221 */ /* 0x004fe20000010000 */
[----:B------:R-:W-:Y:S01]  /*3740*/  F2FP.BF16.F32.PACK_AB R143, R10, R143 ;  /* 0x0000008f0a8f723e */ /* 0x000fe200000010ff */
[----:B------:R-:W-:Y:S01]  /*3750*/  IMAD.MOV.U32 R89, RZ, RZ, R119 ;  /* 0x000000ffff597224 */ /* 0x000fe200078e0077 */
[----:B------:R-:W-:-:S02]  /*3760*/  F2FP.BF16.F32.PACK_AB R148, R27, R148 ;  /* 0x000000941b94723e */ /* 0x000fc400000010ff */
[----:B------:R-:W-:Y:S02]  /*3770*/  F2FP.BF16.F32.PACK_AB R144, R29, R144 ;  /* 0x000000901d90723e */ /* 0x000fe400000010ff */
[----:B------:R-:W2:Y:S01]  /*3780*/  MUFU.EX2 R140, R140 ;  /* 0x0000008c008c7308 */ /* 0x000ea20000000800 */
[----:B---3--:R-:W-:-:S07]  /*3790*/  FADD.FTZ R26, R146, R33 ;  /* 0x00000021921a7221 */ /* 0x008fce0000010000 */
[----:B------:R-:W-:Y:S01]  /*37a0*/  MUFU.EX2 R139, R139 ;  /* 0x0000008b008b7308 */ /* 0x000fe20000000800 */
[C---:B-1----:R-:W-:Y:S01]  /*37b0*/  FADD.FTZ R33, R25.reuse, R26 ;  /* 0x0000001a19217221 */ /* 0x042fe20000010000 */
[----:B------:R-:W-:-:S06]  /*37c0*/  F2FP.BF16.F32.PACK_AB R146, R25, R146 ;  /* 0x000000921992723e */ /* 0x000fcc00000010ff */
[----:B------:R-:W1:Y:S01]  /*37d0*/  MUFU.EX2 R15, R15 ;  /* 0x0000000f000f7308 */ /* 0x000e620000000800 */
[----:B--2---:R-:W-:-:S07]  /*37e0*/  FADD.FTZ R26, R140, R33 ;  /* 0x000000218c1a7221 */ /* 0x004fce0000010000 */
[----:B------:R-:W2:Y:S08]  /*37f0*/  MUFU.EX2 R142, R142 ;  /* 0x0000008e008e7308 */ /* 0x000eb00000000800 */
[----:B------:R-:W3:Y:S01]  /*3800*/  MUFU.EX2 R133, R133 ;  /* 0x0000008500857308 */ /* 0x000ee20000000800 */
[C---:B-1----:R-:W-:Y:S01]  /*3810*/  FADD.FTZ R33, R15.reuse, R26 ;  /* 0x0000001a0f217221 */ /* 0x042fe20000010000 */
[----:B------:R-:W-:-:S06]  /*3820*/  F2FP.BF16.F32.PACK_AB R140, R15, R140 ;  /* 0x0000008c0f8c723e */ /* 0x000fcc00000010ff */
[----:B------:R1:W-:Y:S01]  /*3830*/  MUFU.EX2 R44, R35 ;  /* 0x00000023002c7308 */ /* 0x0003e20000000800 */
[----:B--2---:R-:W-:-:S07]  /*3840*/  FADD.FTZ R0, R142, R33 ;  /* 0x000000218e007221 */ /* 0x004fce0000010000 */
[----:B------:R-:W2:Y:S01]  /*3850*/  MUFU.EX2 R13, R13 ;  /* 0x0000000d000d7308 */ /* 0x000ea20000000800 */
[----:B-1----:R-:W-:Y:S01]  /*3860*/  FADD.FTZ R35, R137, R48 ;  /* 0x0000003089237221 */ /* 0x002fe20000010000 */
[----:B------:R-:W-:-:S03]  /*3870*/  F2FP.BF16.F32.PACK_AB R137, R20, R137 ;  /* 0x000000891489723e */ /* 0x000fc600000010ff */
[----:B------:R-:W-:-:S03]  /*3880*/  FADD.FTZ R48, R20, R35 ;  /* 0x0000002314307221 */ /* 0x000fc60000010000 */
[----:B------:R-:W1:Y:S01]  /*3890*/  MUFU.EX2 R30, R36 ;  /* 0x00000024001e7308 */ /* 0x000e620000000800 */
[----:B------:R-:W-:Y:S01]  /*38a0*/  FADD.FTZ R35, R139, R48 ;  /* 0x000000308b237221 */ /* 0x000fe20000010000 */
[----:B------:R-:W-:-:S03]  /*38b0*/  F2FP.BF16.F32.PACK_AB R139, R24, R139 ;  /* 0x0000008b188b723e */ /* 0x000fc600000010ff */
[----:B------:R-:W-:-:S03]  /*38c0*/  FADD.FTZ R26, R24, R35 ;  /* 0x00000023181a7221 */ /* 0x000fc60000010000 */
[----:B------:R-:W4:Y:S01]  /*38d0*/  MUFU.EX2 R136, R136 ;  /* 0x0000008800887308 */ /* 0x000f220000000800 */
[----:B---3--:R-:W-:Y:S01]  /*38e0*/  FADD.FTZ R35, R133, R26 ;  /* 0x0000001a85237221 */ /* 0x008fe20000010000 */
[C---:B--2---:R-:W-:Y:S01]  /*38f0*/  FADD.FTZ R33, R13.reuse, R0 ;  /* 0x000000000d217221 */ /* 0x044fe20000010000 */
[----:B------:R-:W-:-:S05]  /*3900*/  F2FP.BF16.F32.PACK_AB R142, R13, R142 ;  /* 0x0000008e0d8e723e */ /* 0x000fca00000010ff */
[----:B------:R-:W2:Y:S01]  /*3910*/  MUFU.EX2 R135, R135 ;  /* 0x0000008700877308 */ /* 0x000ea20000000800 */
[C---:B-1----:R-:W-:Y:S01]  /*3920*/  FADD.FTZ R26, R30.reuse, R35 ;  /* 0x000000231e1a7221 */ /* 0x042fe20000010000 */
[----:B------:R-:W-:-:S06]  /*3930*/  F2FP.BF16.F32.PACK_AB R133, R30, R133 ;  /* 0x000000851e85723e */ /* 0x000fcc00000010ff */
[----:B------:R-:W1:Y:S01]  /*3940*/  MUFU.EX2 R11, R11 ;  /* 0x0000000b000b7308 */ /* 0x000e620000000800 */
[----:B----4-:R-:W-:-:S07]  /*3950*/  FADD.FTZ R0, R136, R33 ;  /* 0x0000002188007221 */ /* 0x010fce0000010000 */
        /* <DEDUP_REMOVED lines=51> */
[----:B---3--:R-:W-:Y:S01]  /*3c90*/  FADD.FTZ R33, R121, R4 ;  /* 0x0000000479217221 */ /* 0x008fe20000010000 */
[----:B------:R-:W-:-:S03]  /*3ca0*/  F2FP.BF16.F32.PACK_AB R121, R44, R121 ;  /* 0x000000792c79723e */ /* 0x000fc600000010ff */
[----:B------:R-:W-:-:S03]  /*3cb0*/  FADD.FTZ R4, R44, R33 ;  /* 0x000000212c047221 */ /* 0x000fc60000010000 */
        /* <DEDUP_REMOVED lines=13> */
[----:B------:R-:W1:Y:S01]  /*3d90*/  MUFU.EX2 R120, R55 ;  /* 0x0000003700787308 */ /* 0x000e620000000800 */
[C---:B---3--:R-:W-:Y:S01]  /*3da0*/  FADD.FTZ R4, R126.reuse, R21 ;  /* 0x000000157e047221 */ /* 0x048fe20000010000 */
[----:B------:R-:W-:Y:S01]  /*3db0*/  F2FP.BF16.F32.PACK_AB R126, R126, R93 ;  /* 0x0000005d7e7e723e */ /* 0x000fe200000010ff */
[----:B------:R-:W-:-:S05]  /*3dc0*/  IMAD.MOV.U32 R93, RZ, RZ, R119 ;  /* 0x000000ffff5d7224 */ /* 0x000fca00078e0077 */
[----:B------:R-:W3:Y:S01]  /*3dd0*/  MUFU.EX2 R97, R97 ;  /* 0x0000006100617308 */ /* 0x000ee20000000800 */
[----:B--2---:R-:W-:-:S07]  /*3de0*/  FADD.FTZ R11, R95, R4 ;  /* 0x000000045f0b7221 */ /* 0x004fce0000010000 */
[----:B------:R-:W2:Y:S01]  /*3df0*/  MUFU.EX2 R122, R43 ;  /* 0x0000002b007a7308 */ /* 0x000ea20000000800 */
[C---:B-1----:R-:W-:Y:S01]  /*3e00*/  FADD.FTZ R4, R120.reuse, R11 ;  /* 0x0000000b78047221 */ /* 0x042fe20000010000 */
[----:B------:R-:W-:Y:S01]  /*3e10*/  F2FP.BF16.F32.PACK_AB R120, R120, R95 ;  /* 0x0000005f7878723e */ /* 0x000fe200000010ff */
[----:B------:R-:W-:-:S05]  /*3e20*/  IMAD.MOV.U32 R95, RZ, RZ, R119 ;  /* 0x000000ffff5f7224 */ /* 0x000fca00078e0077 */
[----:B------:R-:W1:Y:S01]  /*3e30*/  MUFU.EX2 R34, R34 ;  /* 0x0000002200227308 */ /* 0x000e620000000800 */
[----:B---3--:R-:W-:-:S04]  /*3e40*/  FADD.FTZ R3, R97, R4 ;  /* 0x0000000461037221 */ /* 0x008fc80000010000 */
[C---:B--2---:R-:W-:Y:S01]  /*3e50*/  FADD.FTZ R3, R122.reuse, R3 ;  /* 0x000000037a037221 */ /* 0x044fe20000010000 */
[----:B------:R-:W-:Y:S01]  /*3e60*/  F2FP.BF16.F32.PACK_AB R122, R122, R97 ;  /* 0x000000617a7a723e */ /* 0x000fe200000010ff */
[----:B------:R-:W-:Y:S02]  /*3e70*/  IMAD.MOV.U32 R97, RZ, RZ, R119 ;  /* 0x000000ffff617224 */ /* 0x000fe400078e0077 */
[C---:B-1----:R-:W-:Y:S01]  /*3e80*/  FADD.FTZ R0, R34.reuse, R35 ;  /* 0x0000002322007221 */ /* 0x042fe20000010000 */
[----:B------:R-:W-:Y:S01]  /*3e90*/  F2FP.BF16.F32.PACK_AB R123, R34, R123 ;  /* 0x0000007b227b723e */ /* 0x000fe200000010ff */
[----:B------:R-:W-:Y:S06]  /*3ea0*/  @!P2 BRA `(.L_x_12034) ;  /* 0x0000002c00c8a947 */ /* 0x000fec0003800000 */
[----:B------:R-:W-:Y:S01]  /*3eb0*/  IMAD.MOV.U32 R5, RZ, RZ, R7 ;  /* 0x000000ffff057224 */ /* 0x000fe200078e0007 */
[----:B------:R-:W-:Y:S02]  /*3ec0*/  MOV R4, R31 ;  /* 0x0000001f00047202 */ /* 0x000fe40000000f00 */
        /* <DEDUP_REMOVED lines=23> */
.L_x_12043:
        /* <DEDUP_REMOVED lines=9> */
.L_x_12036:
[----:B------:R-:W-:Y:S01]  /*40d0*/  ULEA UR6, UR36, UR40, 0x3 ;  /* 0x0000002824067291 */ /* 0x000fe2000f8e183f */
[----:B------:R-:W-:-:S05]  /*40e0*/  IMAD.U32 R6, RZ, RZ, UR37 ;  /* 0x00000025ff067e24 */ /* 0x000fca000f8e00ff */
[----:B------:R-:W-:-:S04]  /*40f0*/  SHF.L.U32 R6, R6, 0x1f, RZ ;  /* 0x0000001f06067819 */ /* 0x000fc800000006ff */
[----:B------:R1:W2:Y:S01]  /*4100*/  SYNCS.PHASECHK.TRANS64.TRYWAIT P3, [UR6+0x16830], R6 ;  /* 0x01683006ff0075a7 */ /* 0x0002a20008060146 */
[----:B------:R-:W-:Y:S05]  /*4110*/  @!P0 BRA `(.L_x_12037) ;  /* 0x0000000000048947 */ /* 0x000fea0003800000 */
[----:B------:R-:W-:Y:S01]  /*4120*/  BPT.TRAP 0x1 ;  /* 0x000000040000795c */ /* 0x000fe20000300000 */
.L_x_12037:
[----:B--2---:R-:W-:Y:S05]  /*4130*/  @P3 BRA `(.L_x_12035) ;  /* 0x0000000000083947 */ /* 0x004fea0003800000 */
[----:B------:R-:W2:Y:S02]  /*4140*/  SYNCS.PHASECHK.TRANS64.TRYWAIT P3, [UR6+0x16830], R6 ;  /* 0x01683006ff0075a7 */ /* 0x000ea40008060146 */
[----:B--2---:R-:W-:Y:S05]  /*4150*/  @!P3 BRA `(.L_x_12038) ;  /* 0x00000090006cb947 */ /* 0x004fea0003800000 */
.L_x_12035:
        /* <DEDUP_REMOVED lines=25> */
.L_x_12040:
[----:B------:R-:W-:Y:S01]  /*42f0*/  ULEA UR6, UR28, UR40, 0x3 ;  /* 0x000000281c067291 */ /* 0x000fe2000f8e183f */
[----:B------:R-:W-:-:S05]  /*4300*/  IMAD.U32 R6, RZ, RZ, UR30 ;  /* 0x0000001eff067e24 */ /* 0x000fca000f8e00ff */
[----:B------:R-:W-:-:S04]  /*4310*/  SHF.L.U32 R6, R6, 0x1f, RZ ;  /* 0x0000001f06067819 */ /* 0x000fc800000006ff */
[----:B------:R1:W2:Y:S01]  /*4320*/  SYNCS.PHASECHK.TRANS64.TRYWAIT P2, [UR6+0x16850], R6 ;  /* 0x01685006ff0075a7 */ /* 0x0002a20008040146 */
[----:B------:R-:W-:Y:S05]  /*4330*/  @!P0 BRA `(.L_x_12041) ;  /* 0x0000000000048947 */ /* 0x000fea0003800000 */
[----:B------:R-:W-:Y:S01]  /*4340*/  BPT.TRAP 0x1 ;  /* 0x000000040000795c */ /* 0x000fe20000300000 */
.L_x_12041:
[----:B--2---:R-:W-:Y:S05]  /*4350*/  @P2 BRA `(.L_x_12039) ;  /* 0x0000000000082947 */ /* 0x004fea0003800000 */
[----:B------:R-:W2:Y:S02]  /*4360*/  SYNCS.PHASECHK.TRANS64.TRYWAIT P2, [UR6+0x16850], R6 ;  /* 0x01685006ff0075a7 */ /* 0x000ea40008040146 */
[----:B--2---:R-:W-:Y:S05]  /*4370*/  @!P2 BRA `(.L_x_12042) ;  /* 0x0000008c00fca947 */ /* 0x004fea0003800000 */
.L_x_12039:
[----:B------:R-:W-:Y:S01]  /*4380*/  UIADD3 UR6, UR40, 0x400, URZ ;  /* 0x0000040028067890 */ /* 0x000fe2000fffe03f */
[----:B------:R-:W-:Y:S01]  /*4390*/  WARPGROUP.ARRIVE ;  /* 0x00000000000079c5 */ /* 0x000fe20000000000 */
[----:B------:R-:W-:Y:S01]  /*43a0*/  UMOV UR7, 0x40000040 ;  /* 0x4000004000077882 */ /* 0x000fe20000000000 */
[----:B------:R-:W-:Y:S01]  /*43b0*/  UISETP.NE.U32.AND UP0, UPT, UR24, URZ, UPT ;  /* 0x0000003f1800728c */ /* 0x000fe2000bf05070 */
[----:B-12---:R-:W-:Y:S01]  /*43c0*/  FMUL.FTZ R6, R24, UR23 ;  /* 0x0000001718067c20 */ /* 0x006fe20008410000 */
[----:B------:R-:W-:Y:S01]  /*43d0*/  USHF.R.U32.HI UR6, URZ, 0x4, UR6 ;  /* 0x000000043f067899 */ /* 0x000fe20008011606 */
[----:B------:R-:W-:Y:S01]  /*43e0*/  FMUL.FTZ R24, R38, UR23 ;  /* 0x0000001726187c20 */ /* 0x000fe20008410000 */
[----:B------:R-:W-:Y:S01]  /*43f0*/  UISETP.NE.AND.EX UP0, UPT, UR25, URZ, UPT, UP0 ;  /* 0x0000003f1900728c */ /* 0x000fe2000bf05300 */
        /* <DEDUP_REMOVED lines=52> */
[----:B------:R-:W-:-:S06]  /*4740*/  UMOV UR30, UR37 ;  /* 0x00000025001e7c82 */ /* 0x000fcc0008000000 */
        /* <DEDUP_REMOVED lines=8> */
[----:B------:R-:W-:Y:S01]  /*47d0*/  HGMMA.64x64x16.F32.BF16 R88, R144, gdesc[UR4].tnspB, R88, gsb0 ;  /* 0x40e0000490587df0 */ /* 0x000fe20008001858 */
[----:B------:R-:W-:Y:S01]  /*47e0*/  UMOV UR6, 0xffffff80 ;  /* 0xffffff8000067882 */ /* 0x000fe20000000000 */
[----:B------:R-:W-:Y:S02]  /*47f0*/  USEL UR7, UR26, 0x1, UP0 ;  /* 0x000000011a077887 */ /* 0x000fe40008000000 */
[----:B------:R-:W-:-:S03]  /*4800*/  UIMAD UR6, UR29, UR6, 0x1 ;  /* 0x000000011d0674a4 */ /* 0x000fc6000f8e0206 */
[----:B------:R-:W5:Y:S01]  /*4810*/  MUFU.TANH R48, R48 ;  /* 0x0000003000307308 */ /* 0x000f620000002400 */
[----:B------:R-:W-:Y:S02]  /*4820*/  UISETP.GT.AND UP0, UPT, UR29, UR27, UPT ;  /* 0x0000001b1d00728c */ /* 0x000fe4000bf04270 */
[----:B------:R-:W-:Y:S02]  /*4830*/  UIADD3 UR6, UR42, UR6, URZ ;  /* 0x000000062a067290 */ /* 0x000fe4000fffe03f */
[----:B------:R-:W-:Y:S02]  /*4840*/  UIADD3 UR29, UR29, -0x1, URZ ;  /* 0xffffffff1d1d7890 */ /* 0x000fe4000fffe03f */
[----:B------:R-:W-:Y:S01]  /*4850*/  UIMAD UR6, UR7, UR22, UR6 ;  /* 0x00000016070672a4 */ /* 0x000fe2000f8e0206 */
[----:B------:R-:W5:Y:S02]  /*4860*/  MUFU.TANH R50, R50 ;  /* 0x0000003200327308 */ /* 0x000f640000002400 */
[----:B------:R-:W-:Y:S01]  /*4870*/  UMOV UR7, 0x40000040 ;  /* 0x4000004000077882 */ /* 0x000fe20000000000 */
[----:B------:R-:W-:-:S05]  /*4880*/  UIADD3 UR6, UR6, -UR21, URZ ;  /* 0x8000001506067290 */ /* 0x000fca000fffe03f */
[----:B------:R-:W5:Y:S01]  /*4890*/  MUFU.TANH R52, R52 ;  /* 0x0000003400347308 */ /* 0x000f620000002400 */
[----:B------:R-:W-:Y:S01]  /*48a0*/  IMAD.U32 R38, RZ, RZ, UR6 ;  /* 0x00000006ff267e24 */ /* 0x000fe2000f8e00ff */
[----:B------:R-:W-:-:S03]  /*48b0*/  UIADD3 UR6, UR10, 0x100, URZ ;  /* 0x000001000a067890 */ /* 0x000fc6000fffe03f */
[----:B------:R-:W-:-:S03]  /*48c0*/  IMAD R39, R17, -0x2, R38 ;  /* 0xfffffffe11277824 */ /* 0x000fc600078e0226 */
[----:B------:R-:W5:Y:S01]  /*48d0*/  MUFU.TANH R54, R54 ;  /* 0x0000003600367308 */ /* 0x000f620000002400 */
[----:B------:R-:W-:-:S05]  /*48e0*/  IMAD.IADD R38, R18, 0x1, R39 ;  /* 0x0000000112267824 */ /* 0x000fca00078e0227 */
[C---:B------:R-:W-:Y:S02]  /*48f0*/  ISETP.GT.AND P2, PT, R38.reuse, RZ, PT ;  /* 0x000000ff2600720c */ /* 0x040fe40003f44270 */
[----:B------:R-:W-:Y:S01]  /*4900*/  ISETP.GT.AND P3, PT, R38, 0x1, PT ;  /* 0x000000012600780c */ /* 0x000fe20003f64270 */
[----:B------:R-:W5:Y:S01]  /*4910*/  MUFU.TANH R56, R56 ;  /* 0x0000003800387308 */ /* 0x000f620000002400 */
[----:B-1----:R-:W-:Y:S02]  /*4920*/  FSEL R39, R6, -INF , P2 ;  /* 0xff80000006277808 */ /* 0x002fe40001000000 */
[C---:B------:R-:W-:Y:S02]  /*4930*/  ISETP.GT.AND P2, PT, R38.reuse, 0x8, PT ;  /* 0x000000082600780c */ /* 0x040fe40003f44270 */
[----:B--2---:R-:W-:Y:S02]  /*4940*/  FSEL R9, R9, -INF , P3 ;  /* 0xff80000009097808 */ /* 0x004fe40001800000 */
[----:B------:R-:W-:Y:S01]  /*4950*/  FMNMX.FTZ R58, R39, R4, !PT ;  /* 0x00000004273a7209 */ /* 0x000fe20007810000 */
[----:B------:R1:W-:Y:S01]  /*4960*/  MUFU.TANH R6, R60 ;  /* 0x0000003c00067308 */ /* 0x0003e20000002400 */
[----:B------:R-:W-:-:S02]  /*4970*/  ISETP.GT.AND P3, PT, R38, 0x9, PT ;  /* 0x000000092600780c */ /* 0x000fc40003f64270 */
[----:B---3--:R-:W-:Y:S02]  /*4980*/  FSEL R41, R10, -INF , P2 ;  /* 0xff8000000a297808 */ /* 0x008fe40001000000 */
[----:B------:R-:W-:Y:S02]  /*4990*/  FMNMX.FTZ R58, R9, R58, !PT ;  /* 0x0000003a093a7209 */ /* 0x000fe40007810000 */
[C---:B------:R-:W-:Y:S01]  /*49a0*/  ISETP.GT.AND P2, PT, R38.reuse, 0x10, PT ;  /* 0x000000102600780c */ /* 0x040fe20003f44270 */
[----:B------:R2:W3:Y:S01]  /*49b0*/  MUFU.TANH R10, R61 ;  /* 0x0000003d000a7308 */ /* 0x0004e20000002400 */
[----:B----4-:R-:W-:Y:S02]  /*49c0*/  FSEL R13, R13, -INF , P3 ;  /* 0xff8000000d0d7808 */ /* 0x010fe40001800000 */
[----:B------:R-:W-:Y:S02]  /*49d0*/  FMNMX.FTZ R58, R41, R58, !PT ;  /* 0x0000003a293a7209 */ /* 0x000fe40007810000 */
[----:B------:R-:W-:-:S02]  /*49e0*/  ISETP.GT.AND P3, PT, R38, 0x11, PT ;  /* 0x000000112600780c */ /* 0x000fc40003f64270 */
[----:B-----5:R-:W-:Y:S01]  /*49f0*/  FSEL R15, R15, -INF , P2 ;  /* 0xff8000000f0f7808 */ /* 0x020fe20001000000 */
[----:B------:R-:W-:Y:S01]  /*4a00*/  MUFU.TANH R76, R76 ;  /* 0x0000004c004c7308 */ /* 0x000fe20000002400 */
[----:B------:R-:W-:Y:S02]  /*4a10*/  FMNMX.FTZ R58, R13, R58, !PT ;  /* 0x0000003a0d3a7209 */ /* 0x000fe40007810000 */
[C---:B------:R-:W-:Y:S02]  /*4a20*/  ISETP.GT.AND P2, PT, R38.reuse, 0x18, PT ;  /* 0x000000182600780c */ /* 0x040fe40003f44270 */
[----:B------:R-:W-:Y:S02]  /*4a30*/  FSEL R19, R19, -INF , P3 ;  /* 0xff80000013137808 */ /* 0x000fe40001800000 */
[----:B-1----:R-:W-:Y:S01]  /*4a40*/  FMNMX.FTZ R60, R15, R58, !PT ;  /* 0x0000003a0f3c7209 */ /* 0x002fe20007810000 */
[----:B------:R-:W-:Y:S01]  /*4a50*/  FMUL.FTZ R58, R65, UR23 ;  /* 0x00000017413a7c20 */ /* 0x000fe20008410000 */
[----:B------:R-:W-:Y:S01]  /*4a60*/  ISETP.GT.AND P3, PT, R38, 0x19, PT ;  /* 0x000000192600780c */ /* 0x000fe20003f64270 */
[----:B------:R-:W-:Y:S01]  /*4a70*/  MUFU.TANH R80, R80 ;  /* 0x0000005000507308 */ /* 0x000fe20000002400 */
[----:B------:R-:W-:-:S02]  /*4a80*/  FSEL R21, R21, -INF , P2 ;  /* 0xff80000015157808 */ /* 0x000fc40001000000 */
[----:B------:R-:W-:Y:S01]  /*4a90*/  FMNMX.FTZ R60, R19, R60, !PT ;  /* 0x0000003c133c7209 */ /* 0x000fe20007810000 */
[----:B------:R-:W-:Y:S02]  /*4aa0*/  WARPGROUP.DEPBAR.LE gsb0, 0x0 ;  /* 0x00008000000079c5 */ /* 0x000fe40000010000 */
[----:B------:R-:W-:Y:S01]  /*4ab0*/  WARPGROUP.ARRIVE ;  /* 0x00000000000079c5 */ /* 0x000fe20000000000 */
[----:B------:R-:W-:Y:S01]  /*4ac0*/  ISETP.GT.AND P2, PT, R38, 0x20, PT ;  /* 0x000000202600780c */ /* 0x000fe20003f44270 */
[----:B------:R-:W1:Y:S01]  /*4ad0*/  MUFU.TANH R58, R58 ;  /* 0x0000003a003a7308 */ /* 0x000e620000002400 */
[----:B------:R-:W-:Y:S01]  /*4ae0*/  FSEL R43, R28, -INF , P3 ;  /* 0xff8000001c2b7808 */ /* 0x000fe20001800000 */
[----:B------:R-:W-:Y:S01]  /*4af0*/  FMUL.FTZ R28, R68, UR23 ;  /* 0x00000017441c7c20 */ /* 0x000fe20008410000 */
[----:B------:R-:W-:Y:S01]  /*4b00*/  FMNMX.FTZ R60, R21, R60, !PT ;  /* 0x0000003c153c7209 */ /* 0x000fe20007810000 */
[----:B------:R-:W-:Y:S01]  /*4b10*/  HGMMA.64x64x16.F32.BF16 R88, R140, gdesc[UR4].tnspB, R88, gsb0 ;  /* 0x40e000048c587df0 */ /* 0x000fe20008001858 */
[----:B------:R-:W-:Y:S01]  /*4b20*/  ISETP.GT.AND P3, PT, R38, 0x21, PT ;  /* 0x000000212600780c */ /* 0x000fe20003f64270 */
[----:B------:R-:W-:Y:S01]  /*4b30*/  FMUL.FTZ R145, R72, UR23 ;  /* 0x0000001748917c20 */ /* 0x000fe20008410000 */
[----:B------:R-:W-:Y:S01]  /*4b40*/  FSEL R45, R31, -INF , P2 ;  /* 0xff8000001f2d7808 */ /* 0x000fe20001000000 */
[----:B------:R-:W-:Y:S01]  /*4b50*/  MUFU.TANH R28, R28 ;  /* 0x0000001c001c7308 */ /* 0x000fe20000002400 */
[----:B------:R-:W-:Y:S01]  /*4b60*/  FMNMX.FTZ R60, R43, R60, !PT ;  /* 0x0000003c2b3c7209 */ /* 0x000fe20007810000 */
[----:B------:R-:W-:Y:S01]  /*4b70*/  FMUL.FTZ R147, R73, UR23 ;  /* 0x0000001749937c20 */ /* 0x000fe20008410000 */
[----:B------:R-:W-:Y:S01]  /*4b80*/  ISETP.GT.AND P2, PT, R38, 0x28, PT ;  /* 0x000000282600780c */ /* 0x000fe20003f44270 */
[----:B------:R-:W-:Y:S01]  /*4b90*/  UIADD3 UR6, UR10, 0x180, URZ ;  /* 0x000001800a067890 */ /* 0x000fe2000fffe03f */
[----:B------:R-:W-:Y:S01]  /*4ba0*/  FSEL R47, R40, -INF , P3 ;  /* 0xff800000282f7808 */ /* 0x000fe20001800000 */
[----:B------:R-:W-:Y:S01]  /*4bb0*/  UMOV UR7, 0x40000040 ;  /* 0x4000004000077882 */ /* 0x000fe20000000000 */
[----:B------:R-:W-:Y:S01]  /*4bc0*/  FMNMX.FTZ R60, R45, R60, !PT ;  /* 0x0000003c2d3c7209 */ /* 0x000fe20007810000 */
[----:B------:R-:W-:Y:S01]  /*4bd0*/  MUFU.TANH R145, R145 ;  /* 0x0000009100917308 */ /* 0x000fe20000002400 */
        /* <DEDUP_REMOVED lines=8> */
[----:B------:R-:W-:Y:S01]  /*4c60*/  FSEL R51, R44, -INF , P3 ;  /* 0xff8000002c337808 */ /* 0x000fe20001800000 */
[----:B------:R-:W-:Y:S01]  /*4c70*/  FMUL.FTZ R44, R70, UR23 ;  /* 0x00000017462c7c20 */ /* 0x000fe20008410000 */
[----:B------:R-:W-:-:S02]  /*4c80*/  FMNMX.FTZ R60, R49, R60, !PT ;  /* 0x0000003c313c7209 */ /* 0x000fc40007810000 */
[----:B------:R-:W-:Y:S02]  /*4c90*/  ISETP.GT.AND P3, PT, R38, 0x31, PT ;  /* 0x000000312600780c */ /* 0x000fe40003f64270 */
[----:B------:R-:W-:Y:S01]  /*4ca0*/  FSEL R53, R46, -INF , P2 ;  /* 0xff8000002e357808 */ /* 0x000fe20001000000 */
[----:B------:R-:W-:Y:S01]  /*4cb0*/  MUFU.TANH R31, R31 ;  /* 0x0000001f001f7308 */ /* 0x000fe20000002400 */
[----:B------:R-:W-:Y:S01]  /*4cc0*/  FMNMX.FTZ R60, R51, R60, !PT ;  /* 0x0000003c333c7209 */ /* 0x000fe20007810000 */
[----:B------:R-:W-:Y:S01]  /*4cd0*/  FMUL.FTZ R46, R71, UR23 ;  /* 0x00000017472e7c20 */ /* 0x000fe20008410000 */
[----:B------:R-:W-:Y:S02]  /*4ce0*/  ISETP.GT.AND P2, PT, R38, 0x38, PT ;  /* 0x000000382600780c */ /* 0x000fe40003f44270 */
        /* <DEDUP_REMOVED lines=8> */
[----:B------:R-:W-:Y:S01]  /*4d70*/  ISETP.GT.AND P2, PT, R38, 0x40, PT ;  /* 0x000000402600780c */ /* 0x000fe20003f44270 */
[----:B------:R-:W-:Y:S01]  /*4d80*/  MUFU.TANH R7, R7 ;  /* 0x0000000700077308 */ /* 0x000fe20000002400 */
[----:B------:R-:W-:Y:S01]  /*4d90*/  FSEL R57, R52, -INF , P3 ;  /* 0xff80000034397808 */ /* 0x000fe20001800000 */
[----:B------:R-:W-:Y:S01]  /*4da0*/  FMUL.FTZ R52, R78, UR23 ;  /* 0x000000174e347c20 */ /* 0x000fe20008410000 */
[----:B------:R-:W-:Y:S02]  /*4db0*/  FMNMX.FTZ R60, R59, R60, !PT ;  /* 0x0000003c3b3c7209 */ /* 0x000fe40007810000 */
[----:B------:R-:W-:-:S02]  /*4dc0*/  ISETP.GT.AND P3, PT, R38, 0x41, PT ;  /* 0x000000412600780c */ /* 0x000fc40003f64270 */
[----:B--2---:R-:W-:Y:S01]  /*4dd0*/  FSEL R61, R54, -INF , P2 ;  /* 0xff800000363d7808 */ /* 0x004fe20001000000 */
        /* <DEDUP_REMOVED lines=9> */
[----:B------:R-:W-:Y:S02]  /*4e70*/  FMNMX.FTZ R60, R65, R60, !PT ;  /* 0x0000003c413c7209 */ /* 0x000fe40007810000 */
[----:B---3--:R-:W-:Y:S01]  /*4e80*/  FSEL R73, R10, -INF , P3 ;  /* 0xff8000000a497808 */ /* 0x008fe20001800000 */
[----:B------:R-:W-:Y:S01]  /*4e90*/  FMUL.FTZ R10, R85, UR23 ;  /* 0x00000017550a7c20 */ /* 0x000fe20008410000 */
[----:B------:R-:W-:Y:S01]  /*4ea0*/  ISETP.GT.AND P3, PT, R38, 0x51, PT ;  /* 0x000000512600780c */ /* 0x000fe20003f64270 */
[----:B------:R-:W-:Y:S03]  /*4eb0*/  MUFU.TANH R12, R12 ;  /* 0x0000000c000c7308 */ /* 0x000fe60000002400 */
[----:B-1----:R-:W-:Y:S01]  /*4ec0*/  FSEL R77, R58, -INF , P3 ;  /* 0xff8000003a4d7808 */ /* 0x002fe20001800000 */
[----:B------:R-:W-:Y:S01]  /*4ed0*/  FMUL.FTZ R58, R83, UR23 ;  /* 0x00000017533a7c20 */ /* 0x000fe20008410000 */
[----:B------:R-:W-:-:S03]  /*4ee0*/  ISETP.GT.AND P3, PT, R38, 0x59, PT ;  /* 0x000000592600780c */ /* 0x000fc60003f64270 */
[----:B------:R-:W-:Y:S01]  /*4ef0*/  MUFU.TANH R14, R14 ;  /* 0x0000000e000e7308 */ /* 0x000fe20000002400 */
[----:B------:R-:W-:Y:S02]  /*4f00*/  WARPGROUP.DEPBAR.LE gsb0, 0x0 ;  /* 0x00008000000079c5 */ /* 0x000fe40000010000 */
[----:B------:R-:W-:Y:S01]  /*4f10*/  FMUL.FTZ R141, R64, UR23 ;  /* 0x00000017408d7c20 */ /* 0x000fe20008410000 */
[----:B------:R-:W-:Y:S01]  /*4f20*/  FMUL.FTZ R143, R69, UR23 ;  /* 0x00000017458f7c20 */ /* 0x000fe20008410000 */
[----:B------:R-:W-:Y:S01]  /*4f30*/  FSEL R69, R6, -INF , P2 ;  /* 0xff80000006457808 */ /* 0x000fe20001000000 */
[----:B------:R-:W-:Y:S01]  /*4f40*/  WARPGROUP.ARRIVE ;  /* 0x00000000000079c5 */ /* 0x000fe20000000000 */
[----:B------:R-:W-:Y:S01]  /*4f50*/  ISETP.GT.AND P2, PT, R38, 0x50, PT ;  /* 0x000000502600780c */ /* 0x000fe20003f44270 */
[----:B------:R-:W-:Y:S01]  /*4f60*/  FMUL.FTZ R6, R81, UR23 ;  /* 0x0000001751067c20 */ /* 0x000fe20008410000 */
[----:B------:R-:W1:Y:S01]  /*4f70*/  MUFU.TANH R141, R141 ;  /* 0x0000008d008d7308 */ /* 0x000e620000002400 */
[----:B------:R-:W-:Y:S01]  /*4f80*/  FMNMX.FTZ R60, R69, R60, !PT ;  /* 0x0000003c453c7209 */ /* 0x000fe20007810000 */
[----:B------:R-:W-:Y:S01]  /*4f90*/  FMUL.FTZ R64, R87, UR23 ;  /* 0x0000001757407c20 */ /* 0x000fe20008410000 */
[----:B------:R-:W-:Y:S01]  /*4fa0*/  HGMMA.64x64x16.F32.BF16 R88, R136, gdesc[UR4].tnspB, R88, gsb0 ;  /* 0x40e0000488587df0 */ /* 0x000fe20008001858 */
[----:B------:R-:W-:Y:S01]  /*4fb0*/  UIADD3 UR6, UR10, 0x200, URZ ;  /* 0x000002000a067890 */ /* 0x000fe2000fffe03f */
[----:B------:R-:W-:Y:S01]  /*4fc0*/  FMNMX.FTZ R60, R73, R60, !PT ;  /* 0x0000003c493c7209 */ /* 0x000fe20007810000 */
[----:B------:R-:W-:-:S02]  /*4fd0*/  UMOV UR7, 0x40000040 ;  /* 0x4000004000077882 */ /* 0x000fc40000000000 */
[----:B------:R-:W2:Y:S08]  /*4fe0*/  MUFU.TANH R143, R143 ;  /* 0x0000008f008f7308 */ /* 0x000eb00000002400 */
[----:B------:R3:W4:Y:S01]  /*4ff0*/  MUFU.TANH R151, R6 ;  /* 0x0000000600977308 */ /* 0x0007220000002400 */
[----:B-1----:R-:W-:Y:S02]  /*5000*/  FSEL R141, R141, -INF , P2 ;  /* 0xff8000008d8d7808 */ /* 0x002fe40001000000 */
[----:B------:R-:W-:-:S02]  /*5010*/  ISETP.GT.AND P2, PT, R38, 0x58, PT ;  /* 0x000000582600780c */ /* 0x000fc40003f44270 */
[----:B------:R-:W-:Y:S02]  /*5020*/  FMNMX.FTZ R60, R141, R60, !PT ;  /* 0x0000003c8d3c7209 */ /* 0x000fe40007810000 */
[----:B------:R-:W-:Y:S01]  /*5030*/  FSEL R81, R28, -INF , P2 ;  /* 0xff8000001c517808 */ /* 0x000fe20001000000 */
[----:B------:R-:W-:Y:S01]  /*5040*/  MUFU.TANH R20, R20 ;  /* 0x0000001400147308 */ /* 0x000fe20000002400 */
[----:B------:R-:W-:Y:S01]  /*5050*/  FMNMX.FTZ R60, R77, R60, !PT ;  /* 0x0000003c4d3c7209 */ /* 0x000fe20007810000 */
[----:B---3--:R-:W-:Y:S01]  /*5060*/  FMUL.FTZ R6, R62, UR23 ;  /* 0x000000173e067c20 */ /* 0x008fe20008410000 */
[----:B------:R-:W-:Y:S01]  /*5070*/  ISETP.GT.AND P2, PT, R38, 0x60, PT ;  /* 0x000000602600780c */ /* 0x000fe20003f44270 */
[----:B------:R-:W-:Y:S01]  /*5080*/  FMUL.FTZ R62, R86, UR23 ;  /* 0x00000017563e7c20 */ /* 0x000fe20008410000 */
[----:B--2---:R-:W-:Y:S02]  /*5090*/  FSEL R143, R143, -INF , P3 ;  /* 0xff8000008f8f7808 */ /* 0x004fe40001800000 */
[----:B------:R-:W-:Y:S01]  /*50a0*/  FMNMX.FTZ R60, R81, R60, !PT ;  /* 0x0000003c513c7209 */ /* 0x000fe20007810000 */
[----:B------:R1:W2:Y:S01]  /*50b0*/  MUFU.TANH R28, R10 ;  /* 0x0000000a001c7308 */ /* 0x0002a20000002400 */
[----:B------:R-:W-:-:S02]  /*50c0*/  ISETP.GT.AND P3, PT, R38, 0x61, PT ;  /* 0x000000612600780c */ /* 0x000fc40003f64270 */
[----:B------:R-:W-:Y:S02]  /*50d0*/  FSEL R145, R145, -INF , P2 ;  /* 0xff80000091917808 */ /* 0x000fe40001000000 */
[----:B------:R-:W-:Y:S02]  /*50e0*/  FMNMX.FTZ R60, R143, R60, !PT ;  /* 0x0000003c8f3c7209 */ /* 0x000fe40007810000 */
[C---:B------:R-:W-:Y:S01]  /*50f0*/  ISETP.GT.AND P2, PT, R38.reuse, 0x68, PT ;  /* 0x000000682600780c */ /* 0x040fe20003f44270 */
[----:B------:R-:W3:Y:S01]  /*5100*/  MUFU.TANH R24, R24 ;  /* 0x0000001800187308 */ /* 0x000ee20000002400 */
[----:B------:R-:W-:Y:S01]  /*5110*/  FSEL R147, R147, -INF , P3 ;  /* 0xff80000093937808 */ /* 0x000fe20001800000 */
[----:B-1----:R-:W-:Y:S01]  /*5120*/  FMUL.FTZ R10, R63, UR23 ;  /* 0x000000173f0a7c20 */ /* 0x002fe20008410000 */
[----:B------:R-:W-:Y:S02]  /*5130*/  FMNMX.FTZ R60, R145, R60, !PT ;  /* 0x0000003c913c7209 */ /* 0x000fe40007810000 */
[----:B------:R-:W-:-:S02]  /*5140*/  ISETP.GT.AND P3, PT, R38, 0x69, PT ;  /* 0x000000692600780c */ /* 0x000fc40003f64270 */
[----:B------:R-:W-:Y:S01]  /*5150*/  FSEL R85, R76, -INF , P2 ;  /* 0xff8000004c557808 */ /* 0x000fe20001000000 */
[----:B------:R-:W1:Y:S01]  /*5160*/  MUFU.TANH R25, R25 ;  /* 0x0000001900197308 */ /* 0x000e620000002400 */
[----:B------:R-:W-:Y:S02]  /*5170*/  FMNMX.FTZ R60, R147, R60, !PT ;  /* 0x0000003c933c7209 */ /* 0x000fe40007810000 */
[C---:B------:R-:W-:Y:S02]  /*5180*/  ISETP.GT.AND P2, PT, R38.reuse, 0x70, PT ;  /* 0x000000702600780c */ /* 0x040fe40003f44270 */
        /* <DEDUP_REMOVED lines=11> */
[----:B------:R-:W-:Y:S01]  /*5240*/  FSEL R155, R84, -INF , P2 ;  /* 0xff800000549b7808 */ /* 0x000fe20001000000 */
[----:B------:R-:W4:Y:S01]  /*5250*/  MUFU.TANH R29, R29 ;  /* 0x0000001d001d7308 */ /* 0x000f220000002400 */
[----:B------:R-:W-:Y:S02]  /*5260*/  FMNMX.FTZ R60, R151, R60, !PT ;  /* 0x0000003c973c7209 */ /* 0x000fe40007810000 */
[----:B--2---:R-:W-:Y:S02]  /*5270*/  FSEL R63, R28, -INF , P3 ;  /* 0xff8000001c3f7808 */ /* 0x004fe40001800000 */
[----:B------:R-:W-:Y:S01]  /*5280*/  FMNMX.FTZ R60, R155, R60, !PT ;  /* 0x0000003c9b3c7209 */ /* 0x000fe20007810000 */
[----:B------:R-:W2:Y:S01]  /*5290*/  LDC R28, c[0x0][0x988] ;  /* 0x00026200ff1c7b82 */ /* 0x000ea20000000800 */
[----:B------:R-:W-:Y:S01]  /*52a0*/  IADD3 R38, R38, 0x8, RZ ;  /* 0x0000000826267810 */ /* 0x000fe20007ffe0ff */
[----:B------:R-:W4:Y:S01]  /*52b0*/  MUFU.TANH R30, R30 ;  /* 0x0000001e001e7308 */ /* 0x000f220000002400 */
[----:B------:R-:W-:Y:S01]  /*52c0*/  FMNMX.FTZ R60, R63, R60, !PT ;  /* 0x0000003c3f3c7209 */ /* 0x000fe20007810000 */
[----:B------:R-:W-:-:S02]  /*52d0*/  WARPGROUP.DEPBAR.LE gsb0, 0x0 ;  /* 0x00008000000079c5 */ /* 0x000fc40000010000 */
[----:B------:R-:W-:Y:S01]  /*52e0*/  WARPGROUP.ARRIVE ;  /* 0x00000000000079c5 */ /* 0x000fe20000000000 */
[C---:B------:R-:W-:Y:S01]  /*52f0*/  ISETP.GT.AND P4, PT, R38.reuse, RZ, PT ;  /* 0x000000ff2600720c */ /* 0x040fe20003f84270 */
[----:B------:R-:W3:Y:S01]  /*5300*/  SHFL.BFLY PT, R31, R60, 0x2, 0x1f ;  /* 0x0c401f003c1f7f89 */ /* 0x000ee200000e0000 */
[----:B------:R-:W-:Y:S01]  /*5310*/  ISETP.GT.AND P3, PT, R38, 0x1, PT ;  /* 0x000000012600780c */ /* 0x000fe20003f64270 */
[----:B------:R-:W4:Y:S02]  /*5320*/  MUFU.TANH R32, R32 ;  /* 0x0000002000207308 */ /* 0x000f240000002400 */
[----:B------:R-:W-:Y:S01]  /*5330*/  HGMMA.64x64x16.F32.BF16 R88, R132, gdesc[UR4].tnspB, R88, gsb0 ;  /* 0x40e0000484587df0 */ /* 0x000fe20008001858 */
[----:B------:R-:W-:Y:S01]  /*5340*/  UIADD3 UR6, UR10, 0x280, URZ ;  /* 0x000002800a067890 */ /* 0x000fe2000fffe03f */
[----:B------:R-:W-:-:S04]  /*5350*/  UMOV UR7, 0x40000040 ;  /* 0x4000004000077882 */ /* 0x000fc80000000000 */
[----:B------:R-:W4:Y:S08]  /*5360*/  MUFU.TANH R33, R33 ;  /* 0x0000002100217308 */ /* 0x000f300000002400 */
[----:B------:R-:W4:Y:S01]  /*5370*/  MUFU.TANH R34, R34 ;  /* 0x0000002200227308 */ /* 0x000f220000002400 */
[----:B---3--:R-:W-:-:S07]  /*5380*/  FMNMX.FTZ R60, R60, R31, !PT ;  /* 0x0000001f3c3c7209 */ /* 0x008fce0007810000 */
[----:B------:R-:W3:Y:S01]  /*5390*/  MUFU.TANH R35, R35 ;  /* 0x0000002300237308 */ /* 0x000ee20000002400 */
[----:B------:R-:W1:Y:S07]  /*53a0*/  SHFL.BFLY PT, R31, R60, 0x1, 0x1f ;  /* 0x0c201f003c1f7f89 */ /* 0x000e6e00000e0000 */
[----:B------:R-:W3:Y:S08]  /*53b0*/  MUFU.TANH R36, R36 ;  /* 0x0000002400247308 */ /* 0x000ef00000002400 */
[----:B------:R-:W3:Y:S08]  /*53c0*/  MUFU.TANH R37, R37 ;  /* 0x0000002500257308 */ /* 0x000ef00000002400 */
[----:B------:R-:W3:Y:S01]  /*53d0*/  MUFU.TANH R6, R6 ;  /* 0x0000000600067308 */ /* 0x000ee20000002400 */
[----:B-1----:R-:W-:-:S04]  /*53e0*/  FMNMX.FTZ R31, R60, R31, !PT ;  /* 0x0000001f3c1f7209 */ /* 0x002fc80007810000 */
[C---:B------:R-:W-:Y:S01]  /*53f0*/  FSETP.NEU.FTZ.AND P2, PT, R31.reuse, -INF , PT ;  /* 0xff8000001f00780b */ /* 0x040fe20003f5d000 */
[----:B--2---:R-:W-:Y:S02]  /*5400*/  FMUL.FTZ R60, R31, R28 ;  /* 0x0000001c1f3c7220 */ /* 0x004fe40000410000 */
[----:B------:R-:W1:Y:S03]  /*5410*/  MUFU.TANH R10, R10 ;  /* 0x0000000a000a7308 */ /* 0x000e660000002400 */
[----:B------:R-:W-:-:S05]  /*5420*/  FSEL R60, R60, RZ, P2 ;  /* 0x000000ff3c3c7208 */ /* 0x000fca0001000000 */
[----:B------:R-:W2:Y:S01]  /*5430*/  MUFU.TANH R40, R40 ;  /* 0x0000002800287308 */ /* 0x000ea20000002400 */
[-CC-:B------:R-:W-:Y:S01]  /*5440*/  FFMA.FTZ R148, R39, R28.reuse, -R60.reuse ;  /* 0x0000001c27947223 */ /* 0x180fe2000001083c */
[----:B------:R-:W-:Y:S01]  /*5450*/  FSEL R39, R7, -INF , P4 ;  /* 0xff80000007277808 */ /* 0x000fe20002000000 */
[-CC-:B------:R-:W-:Y:S01]  /*5460*/  FFMA.FTZ R150, R41, R28.reuse, -R60.reuse ;  /* 0x0000001c29967223 */ /* 0x180fe2000001083c */
[----:B------:R-:W-:Y:S01]  /*5470*/  FSEL R41, R8, -INF , P3 ;  /* 0xff80000008297808 */ /* 0x000fe20001800000 */
[-CC-:B------:R-:W-:Y:S01]  /*5480*/  FFMA.FTZ R144, R15, R28.reuse, -R60.reuse ;  /* 0x0000001c0f907223 */ /* 0x180fe2000001083c */
[C---:B------:R-:W-:Y:S01]  /*5490*/  ISETP.GT.AND P4, PT, R38.reuse, 0x8, PT ;  /* 0x000000082600780c */ /* 0x040fe20003f84270 */
[-CC-:B------:R-:W-:Y:S01]  /*54a0*/  FFMA.FTZ R15, R19, R28.reuse, -R60.reuse ;  /* 0x0000001c130f7223 */ /* 0x180fe2000001083c */
[----:B------:R-:W-:Y:S01]  /*54b0*/  FMNMX.FTZ R8, R39, R5, !PT ;  /* 0x0000000527087209 */ /* 0x000fe20007810000 */
[-CC-:B------:R-:W-:Y:S01]  /*54c0*/  FFMA.FTZ R146, R21, R28.reuse, -R60.reuse ;  /* 0x0000001c15927223 */ /* 0x180fe2000001083c */
[----:B------:R-:W-:Y:S01]  /*54d0*/  ISETP.GT.AND P3, PT, R38, 0x9, PT ;  /* 0x000000092600780c */ /* 0x000fe20003f64270 */
[-CC-:B------:R-:W-:Y:S01]  /*54e0*/  FFMA.FTZ R21, R43, R28.reuse, -R60.reuse ;  /* 0x0000001c2b157223 */ /* 0x180fe2000001083c */
[----:B------:R-:W-:Y:S01]  /*54f0*/  FSEL R11, R11, -INF , P4 ;  /* 0xff8000000b0b7808 */ /* 0x000fe20002000000 */
[----:B------:R-:W-:Y:S01]  /*5500*/  FFMA.FTZ R140, R45, R28, -R60 ;  /* 0x0000001c2d8c7223 */ /* 0x000fe2000001083c */
[----:B------:R-:W-:Y:S01]  /*5510*/  FMNMX.FTZ R8, R41, R8, !PT ;  /* 0x0000000829087209 */ /* 0x000fe20007810000 */
[----:B------:R-:W-:-:S02]  /*5520*/  WARPGROUP.DEPBAR.LE gsb0, 0x0 ;  /* 0x00008000000079c5 */ /* 0x000fc40000010000 */
[----:B------:R-:W-:Y:S01]  /*5530*/  ISETP.GT.AND P4, PT, R38, 0x10, PT ;  /* 0x000000102600780c */ /* 0x000fe20003f84270 */
[----:B------:R-:W-:Y:S01]  /*5540*/  WARPGROUP.ARRIVE ;  /* 0x00000000000079c5 */ /* 0x000fe20000000000 */
[----:B------:R-:W-:Y:S01]  /*5550*/  FSEL R67, R12, -INF , P3 ;  /* 0xff8000000c437808 */ /* 0x000fe20001800000 */
[--C-:B------:R-:W-:Y:S01]  /*5560*/  FFMA.FTZ R142, R49, R28, -R60.reuse ;  /* 0x0000001c318e7223 */ /* 0x100fe2000001083c */
[----:B------:R-:W-:Y:S01]  /*5570*/  FMNMX.FTZ R8, R11, R8, !PT ;  /* 0x000000080b087209 */ /* 0x000fe20007810000 */
[----:B------:R-:W2:Y:S01]  /*5580*/  MUFU.TANH R42, R42 ;  /* 0x0000002a002a7308 */ /* 0x000ea20000002400 */
[----:B------:R-:W-:Y:S01]  /*5590*/  ISETP.GT.AND P3, PT, R38, 0x11, PT ;  /* 0x000000112600780c */ /* 0x000fe20003f64270 */
[----:B------:R-:W-:Y:S01]  /*55a0*/  HGMMA.64x64x16.F32.BF16 R88, R128, gdesc[UR4].tnspB, R88, gsb0 ;  /* 0x40e0000480587df0 */ /* 0x000fe20008001858 */
[----:B------:R-:W-:Y:S01]  /*55b0*/  FSEL R19, R14, -INF , P4 ;  /* 0xff8000000e137808 */ /* 0x000fe20002000000 */
[--C-:B------:R-:W-:Y:S01]  /*55c0*/  FFMA.FTZ R136, R53, R28, -R60.reuse ;  /* 0x0000001c35887223 */ /* 0x100fe2000001083c */
[----:B------:R-:W-:Y:S01]  /*55d0*/  FMNMX.FTZ R8, R67, R8, !PT ;  /* 0x0000000843087209 */ /* 0x000fe20007810000 */
[--C-:B------:R-:W-:Y:S01]  /*55e0*/  FFMA.FTZ R138, R59, R28, -R60.reuse ;  /* 0x0000001c3b8a7223 */ /* 0x100fe2000001083c */
[----:B------:R-:W-:Y:S01]  /*55f0*/  ISETP.GT.AND P4, PT, R38, 0x18, PT ;  /* 0x000000182600780c */ /* 0x000fe20003f84270 */
[----:B------:R-:W2:Y:S01]  /*5600*/  MUFU.TANH R44, R44 ;  /* 0x0000002c002c7308 */ /* 0x000ea20000002400 */
[----:B------:R-:W-:Y:S01]  /*5610*/  FSEL R71, R20, -INF , P3 ;  /* 0xff80000014477808 */ /* 0x000fe20001800000 */
[----:B------:R-:W-:Y:S01]  /*5620*/  UIADD3 UR6, UR10, 0x300, URZ ;  /* 0x000003000a067890 */ /* 0x000fe2000fffe03f */
[----:B------:R-:W-:Y:S01]  /*5630*/  FMNMX.FTZ R8, R19, R8, !PT ;  /* 0x0000000813087209 */ /* 0x000fe20007810000 */
[----:B------:R-:W-:Y:S01]  /*5640*/  UMOV UR7, 0x40000040 ;  /* 0x4000004000077882 */ /* 0x000fe20000000000 */
[----:B------:R-:W-:Y:S01]  /*5650*/  ISETP.GT.AND P3, PT, R38, 0x19, PT ;  /* 0x000000192600780c */ /* 0x000fe20003f64270 */
[--C-:B------:R-:W-:Y:S01]  /*5660*/  FFMA.FTZ R132, R61, R28, -R60.reuse ;  /* 0x0000001c3d847223 */ /* 0x100fe2000001083c */
[----:B------:R-:W-:Y:S01]  /*5670*/  FSEL R75, R24, -INF , P4 ;  /* 0xff800000184b7808 */ /* 0x000fe20002000000 */
[----:B------:R-:W2:Y:S01]  /*5680*/  MUFU.TANH R46, R46 ;  /* 0x0000002e002e7308 */ /* 0x000ea20000002400 */
[----:B------:R-:W-:Y:S01]  /*5690*/  FMNMX.FTZ R8, R71, R8, !PT ;  /* 0x0000000847087209 */ /* 0x000fe20007810000 */
[-CC-:B------:R-:W-:Y:S01]  /*56a0*/  FFMA.FTZ R134, R69, R28.reuse, -R60.reuse ;  /* 0x0000001c45867223 */ /* 0x180fe2000001083c */
[C---:B------:R-:W-:Y:S01]  /*56b0*/  ISETP.GT.AND P4, PT, R38.reuse, 0x20, PT ;  /* 0x000000202600780c */ /* 0x040fe20003f84270 */
[-CC-:B------:R-:W-:Y:S01]  /*56c0*/  FFMA.FTZ R69, R77, R28.reuse, -R60.reuse ;  /* 0x0000001c4d457223 */ /* 0x180fe2000001083c */
[----:B------:R-:W-:Y:S01]  /*56d0*/  FSEL R25, R25, -INF , P3 ;  /* 0xff80000019197808 */ /* 0x000fe20001800000 */
[--C-:B------:R-:W-:Y:S01]  /*56e0*/  FFMA.FTZ R9, R9, R28, -R60.reuse ;  /* 0x0000001c09097223 */ /* 0x100fe2000001083c */
[----:B------:R-:W-:Y:S01]  /*56f0*/  FMNMX.FTZ R8, R75, R8, !PT ;  /* 0x000000084b087209 */ /* 0x000fe20007810000 */
[----:B------:R-:W2:Y:S01]  /*5700*/  MUFU.TANH R48, R48 ;  /* 0x0000003000307308 */ /* 0x000ea20000002400 */
[----:B------:R-:W-:Y:S01]  /*5710*/  ISETP.GT.AND P3, PT, R38, 0x21, PT ;  /* 0x000000212600780c */ /* 0x000fe20003f64270 */
[-CC-:B------:R-:W-:Y:S01]  /*5720*/  FFMA.FTZ R13, R13, R28.reuse, -R60.reuse ;  /* 0x0000001c0d0d7223 */ /* 0x180fe2000001083c */
[----:B-----5:R-:W-:Y:S01]  /*5730*/  FSEL R43, R26, -INF , P4 ;  /* 0xff8000001a2b7808 */ /* 0x020fe20002000000 */
[--C-:B------:R-:W-:Y:S01]  /*5740*/  FFMA.FTZ R77, R147, R28, -R60.reuse ;  /* 0x0000001c934d7223 */ /* 0x100fe2000001083c */
[----:B------:R-:W-:Y:S01]  /*5750*/  FMNMX.FTZ R8, R25, R8, !PT ;  /* 0x0000000819087209 */ /* 0x000fe20007810000 */
[-CC-:B------:R-:W-:Y:S01]  /*5760*/  FFMA.FTZ R14, R153, R28.reuse, -R60.reuse ;  /* 0x0000001c990e7223 */ /* 0x180fe2000001083c */
[----:B------:R-:W-:Y:S01]  /*5770*/  ISETP.GT.AND P4, PT, R38, 0x28, PT ;  /* 0x000000282600780c */ /* 0x000fe20003f84270 */
[----:B------:R-:W5:Y:S01]  /*5780*/  MUFU.TANH R50, R50 ;  /* 0x0000003200327308 */ /* 0x000f620000002400 */
[----:B------:R-:W-:Y:S01]  /*5790*/  FSEL R27, R27, -INF , P3 ;  /* 0xff8000001b1b7808 */ /* 0x000fe20001800000 */
[----:B------:R-:W-:Y:S01]  /*57a0*/  FFMA.FTZ R155, R155, R28, -R60 ;  /* 0x0000001c9b9b7223 */ /* 0x000fe2000001083c */
[----:B------:R-:W-:-:S02]  /*57b0*/  FMNMX.FTZ R8, R43, R8, !PT ;  /* 0x000000082b087209 */ /* 0x000fc40007810000 */
[C---:B------:R-:W-:Y:S02]  /*57c0*/  ISETP.GT.AND P3, PT, R38.reuse, 0x29, PT ;  /* 0x000000292600780c */ /* 0x040fe40003f64270 */
[----:B----4-:R-:W-:Y:S01]  /*57d0*/  FSEL R45, R29, -INF , P4 ;  /* 0xff8000001d2d7808 */ /* 0x010fe20002000000 */
[----:B------:R-:W-:Y:S01]  /*57e0*/  FFMA.FTZ R29, R47, R28, -R60 ;  /* 0x0000001c2f1d7223 */ /* 0x000fe2000001083c */
[----:B------:R-:W-:Y:S01]  /*57f0*/  FMNMX.FTZ R8, R27, R8, !PT ;  /* 0x000000081b087209 */ /* 0x000fe20007810000 */
[----:B------:R-:W4:Y:S01]  /*5800*/  MUFU.TANH R52, R52 ;  /* 0x0000003400347308 */ /* 0x000f220000002400 */
[----:B------:R-:W-:Y:S02]  /*5810*/  ISETP.GT.AND P4, PT, R38, 0x30, PT ;  /* 0x000000302600780c */ /* 0x000fe40003f84270 */
[----:B------:R-:W-:Y:S02]  /*5820*/  FSEL R79, R30, -INF , P3 ;  /* 0xff8000001e4f7808 */ /* 0x000fe40001800000 */
[----:B------:R-:W-:-:S02]  /*5830*/  FMNMX.FTZ R8, R45, R8, !PT ;  /* 0x000000082d087209 */ /* 0x000fc40007810000 */
[----:B------:R-:W-:Y:S01]  /*5840*/  ISETP.GT.AND P3, PT, R38, 0x31, PT ;  /* 0x000000312600780c */ /* 0x000fe20003f64270 */
[----:B------:R-:W4:Y:S01]  /*5850*/  MUFU.TANH R54, R54 ;  /* 0x0000003600367308 */ /* 0x000f220000002400 */
[----:B------:R-:W-:Y:S02]  /*5860*/  FSEL R47, R32, -INF , P4 ;  /* 0xff800000202f7808 */ /* 0x000fe40002000000 */
[----:B------:R-:W-:Y:S02]  /*5870*/  FMNMX.FTZ R8, R79, R8, !PT ;  /* 0x000000084f087209 */ /* 0x000fe40007810000 */
[C---:B------:R-:W-:Y:S02]  /*5880*/  ISETP.GT.AND P4, PT, R38.reuse, 0x38, PT ;  /* 0x000000382600780c */ /* 0x040fe40003f84270 */
[----:B------:R-:W-:Y:S01]  /*5890*/  FSEL R83, R33, -INF , P3 ;  /* 0xff80000021537808 */ /* 0x000fe20001800000 */
[----:B------:R-:W-:Y:S01]  /*58a0*/  FFMA.FTZ R33, R51, R28, -R60 ;  /* 0x0000001c33217223 */ /* 0x000fe2000001083c */
[----:B------:R-:W-:Y:S01]  /*58b0*/  FMNMX.FTZ R8, R47, R8, !PT ;  /* 0x000000082f087209 */ /* 0x000fe20007810000 */
[----:B------:R-:W4:Y:S01]  /*58c0*/  MUFU.TANH R56, R56 ;  /* 0x0000003800387308 */ /* 0x000f220000002400 */
[----:B------:R-:W-:-:S02]  /*58d0*/  ISETP.GT.AND P3, PT, R38, 0x39, PT ;  /* 0x000000392600780c */ /* 0x000fc40003f64270 */
[----:B------:R-:W-:Y:S02]  /*58e0*/  FSEL R49, R34, -INF , P4 ;  /* 0xff80000022317808 */ /* 0x000fe40002000000 */
[----:B------:R-:W-:Y:S02]  /*58f0*/  FMNMX.FTZ R8, R83, R8, !PT ;  /* 0x0000000853087209 */ /* 0x000fe40007810000 */
[C---:B------:R-:W-:Y:S01]  /*5900*/  ISETP.GT.AND P4, PT, R38.reuse, 0x40, PT ;  /* 0x000000402600780c */ /* 0x040fe20003f84270 */
[----:B------:R-:W4:Y:S01]  /*5910*/  MUFU.TANH R58, R58 ;  /* 0x0000003a003a7308 */ /* 0x000f220000002400 */
[----:B---3--:R-:W-:Y:S02]  /*5920*/  FSEL R35, R35, -INF , P3 ;  /* 0xff80000023237808 */ /* 0x008fe40001800000 */
[----:B------:R-:W-:Y:S02]  /*5930*/  FMNMX.FTZ R8, R49, R8, !PT ;  /* 0x0000000831087209 */ /* 0x000fe40007810000 */
[----:B------:R-:W-:-:S02]  /*5940*/  ISETP.GT.AND P3, PT, R38, 0x41, PT ;  /* 0x000000412600780c */ /* 0x000fc40003f64270 */
[----:B------:R-:W-:Y:S01]  /*5950*/  FSEL R51, R36, -INF , P4 ;  /* 0xff80000024337808 */ /* 0x000fe20002000000 */
[----:B------:R-:W3:Y:S01]  /*5960*/  MUFU.TANH R62, R62 ;  /* 0x0000003e003e7308 */ /* 0x000ee20000002400 */
[----:B------:R-:W-:Y:S02]  /*5970*/  FMNMX.FTZ R8, R35, R8, !PT ;  /* 0x0000000823087209 */ /* 0x000fe40007810000 */
[C---:B------:R-:W-:Y:S01]  /*5980*/  ISETP.GT.AND P4, PT, R38.reuse, 0x48, PT ;  /* 0x000000482600780c */ /* 0x040fe20003f84270 */
[----:B------:R-:W-:Y:S02]  /*5990*/  WARPGROUP.DEPBAR.LE gsb0, 0x0 ;  /* 0x00008000000079c5 */ /* 0x000fe40000010000 */
[----:B------:R-:W-:Y:S01]  /*59a0*/  FSEL R87, R37, -INF , P3 ;  /* 0xff80000025577808 */ /* 0x000fe20001800000 */
[----:B------:R-:W-:Y:S01]  /*59b0*/  WARPGROUP.ARRIVE ;  /* 0x00000000000079c5 */ /* 0x000fe20000000000 */
[----:B------:R-:W-:Y:S01]  /*59c0*/  FMNMX.FTZ R8, R51, R8, !PT ;  /* 0x0000000833087209 */ /* 0x000fe20007810000 */
[----:B------:R-:W3:Y:S01]  /*59d0*/  MUFU.TANH R64, R64 ;  /* 0x0000004000407308 */ /* 0x000ee20000002400 */
[----:B------:R-:W-:Y:S01]  /*59e0*/  ISETP.GT.AND P3, PT, R38, 0x49, PT ;  /* 0x000000492600780c */ /* 0x000fe20003f64270 */
[--C-:B------:R-:W-:Y:S01]  /*59f0*/  FFMA.FTZ R37, R55, R28, -R60.reuse ;  /* 0x0000001c37257223 */ /* 0x100fe2000001083c */
[----:B------:R-:W-:Y:S01]  /*5a00*/  FSEL R53, R6, -INF , P4 ;  /* 0xff80000006357808 */ /* 0x000fe20002000000 */
[----:B------:R-:W-:Y:S01]  /*5a10*/  HGMMA.64x64x16.F32.BF16 R88, R124, gdesc[UR4].tnspB, R88, gsb0 ;  /* 0x40e000047c587df0 */ /* 0x000fe20008001858 */
[----:B------:R-:W-:Y:S01]  /*5a20*/  FMNMX.FTZ R8, R87, R8, !PT ;  /* 0x0000000857087209 */ /* 0x000fe20007810000 */
[-CC-:B------:R-:W-:Y:S01]  /*5a30*/  FFMA.FTZ R55, R57, R28.reuse, -R60.reuse ;  /* 0x0000001c39377223 */ /* 0x180fe2000001083c */
[----:B------:R-:W-:Y:S01]  /*5a40*/  ISETP.GT.AND P4, PT, R38, 0x50, PT ;  /* 0x000000502600780c */ /* 0x000fe20003f84270 */
[-CC-:B------:R-:W-:Y:S01]  /*5a50*/  FFMA.FTZ R57, R65, R28.reuse, -R60.reuse ;  /* 0x0000001c41397223 */ /* 0x180fe2000001083c */
[----:B-1----:R-:W-:Y:S01]  /*5a60*/  FSEL R133, R10, -INF , P3 ;  /* 0xff8000000a857808 */ /* 0x002fe20001800000 */
[--C-:B------:R-:W-:Y:S01]  /*5a70*/  FFMA.FTZ R65, R73, R28, -R60.reuse ;  /* 0x0000001c49417223 */ /* 0x100fe2000001083c */
[----:B------:R-:W-:Y:S01]  /*5a80*/  FMNMX.FTZ R8, R53, R8, !PT ;  /* 0x0000000835087209 */ /* 0x000fe20007810000 */
[-CC-:B------:R-:W-:Y:S01]  /*5a90*/  FFMA.FTZ R73, R143, R28.reuse, -R60.reuse ;  /* 0x0000001c8f497223 */ /* 0x180fe2000001083c */
[----:B------:R-:W-:Y:S01]  /*5aa0*/  ISETP.GT.AND P3, PT, R38, 0x51, PT ;  /* 0x000000512600780c */ /* 0x000fe20003f64270 */
[----:B------:R-:W-:Y:S01]  /*5ab0*/  FFMA.FTZ R10, R145, R28, -R60 ;  /* 0x0000001c910a7223 */ /* 0x000fe2000001083c */
[----:B--2---:R-:W-:Y:S01]  /*5ac0*/  FSEL R135, R40, -INF , P4 ;  /* 0xff80000028877808 */ /* 0x004fe20002000000 */
[----:B------:R-:W-:Y:S01]  /*5ad0*/  UIADD3 UR6, UR10, 0x380, URZ ;  /* 0x000003800a067890 */ /* 0x000fe2000fffe03f */
[----:B------:R-:W-:Y:S01]  /*5ae0*/  FMNMX.FTZ R8, R133, R8, !PT ;  /* 0x0000000885087209 */ /* 0x000fe20007810000 */
[----:B------:R-:W-:Y:S01]  /*5af0*/  MUFU.EX2 R148, R148 ;  /* 0x0000009400947308 */ /* 0x000fe20000000800 */
[----:B------:R-:W-:Y:S01]  /*5b00*/  ISETP.GT.AND P4, PT, R38, 0x58, PT ;  /* 0x000000582600780c */ /* 0x000fe20003f84270 */
[----:B------:R-:W-:Y:S01]  /*5b10*/  UMOV UR7, 0x40000040 ;  /* 0x4000004000077882 */ /* 0x000fe20000000000 */
[----:B------:R-:W-:-:S02]  /*5b20*/  FSEL R137, R42, -INF , P3 ;  /* 0xff8000002a897808 */ /* 0x000fc40001800000 */
[----:B------:R-:W-:Y:S02]  /*5b30*/  FMNMX.FTZ R8, R135, R8, !PT ;  /* 0x0000000887087209 */ /* 0x000fe40007810000 */
        /* <DEDUP_REMOVED lines=13> */
[----:B-----5:R-:W-:Y:S02]  /*5c10*/  FSEL R50, R50, -INF , P3 ;  /* 0xff80000032327808 */ /* 0x020fe40001800000 */
[----:B------:R-:W-:Y:S01]  /*5c20*/  FMNMX.FTZ R7, R157, R8, !PT ;  /* 0x000000089d077209 */ /* 0x000fe20007810000 */
[-CC-:B------:R-:W-:Y:S01]  /*5c30*/  FFMA.FTZ R8, R81, R28.reuse, -R60.reuse ;  /* 0x0000001c51087223 */ /* 0x180fe2000001083c */
[----:B------:R-:W-:Y:S01]  /*5c40*/  ISETP.GT.AND P3, PT, R38, 0x69, PT ;  /* 0x000000692600780c */ /* 0x000fe20003f64270 */
[----:B------:R-:W-:Y:S01]  /*5c50*/  FFMA.FTZ R81, R149, R28, -R60 ;  /* 0x0000001c95517223 */ /* 0x000fe2000001083c */
[----:B----4-:R-:W-:Y:S01]  /*5c60*/  FSEL R61, R52, -INF , P4 ;  /* 0xff800000343d7808 */ /* 0x010fe20002000000 */
[----:B------:R-:W-:Y:S01]  /*5c70*/  MUFU.EX2 R144, R144 ;  /* 0x0000009000907308 */ /* 0x000fe20000000800 */
[----:B------:R-:W-:-:S02]  /*5c80*/  FMNMX.FTZ R6, R50, R7, !PT ;  /* 0x0000000732067209 */ /* 0x000fc40007810000 */
[----:B------:R-:W-:Y:S02]  /*5c90*/  ISETP.GT.AND P4, PT, R38, 0x70, PT ;  /* 0x000000702600780c */ /* 0x000fe40003f84270 */
[----:B------:R-:W-:Y:S02]  /*5ca0*/  FSEL R54, R54, -INF , P3 ;  /* 0xff80000036367808 */ /* 0x000fe40001800000 */
[----:B------:R-:W-:Y:S01]  /*5cb0*/  FMNMX.FTZ R7, R61, R6, !PT ;  /* 0x000000063d077209 */ /* 0x000fe20007810000 */
[----:B------:R-:W-:Y:S01]  /*5cc0*/  FFMA.FTZ R6, R141, R28, -R60 ;  /* 0x0000001c8d067223 */ /* 0x000fe2000001083c */
[----:B------:R-:W-:Y:S01]  /*5cd0*/  ISETP.GT.AND P3, PT, R38, 0x71, PT ;  /* 0x000000712600780c */ /* 0x000fe20003f64270 */
[----:B------:R-:W-:Y:S01]  /*5ce0*/  MUFU.EX2 R15, R15 ;  /* 0x0000000f000f7308 */ /* 0x000fe20000000800 */
[----:B------:R-:W-:Y:S02]  /*5cf0*/  FSEL R56, R56, -INF , P4 ;  /* 0xff80000038387808 */ /* 0x000fe40002000000 */
[----:B------:R-:W-:-:S02]  /*5d00*/  FMNMX.FTZ R7, R54, R7, !PT ;  /* 0x0000000736077209 */ /* 0x000fc40007810000 */
[----:B------:R-:W-:Y:S02]  /*5d10*/  ISETP.GT.AND P4, PT, R38, 0x78, PT ;  /* 0x000000782600780c */ /* 0x000fe40003f84270 */
[----:B------:R-:W-:Y:S01]  /*5d20*/  FSEL R58, R58, -INF , P3 ;  /* 0xff8000003a3a7808 */ /* 0x000fe20001800000 */
[----:B------:R-:W-:Y:S01]  /*5d30*/  MUFU.EX2 R146, R146 ;  /* 0x0000009200927308 */ /* 0x000fe20000000800 */
[----:B------:R-:W-:Y:S02]  /*5d40*/  FMNMX.FTZ R7, R56, R7, !PT ;  /* 0x0000000738077209 */ /* 0x000fe40007810000 */
[----:B------:R-:W-:Y:S02]  /*5d50*/  ISETP.GT.AND P3, PT, R38, 0x79, PT ;  /* 0x000000792600780c */ /* 0x000fe40003f64270 */
[----:B---3--:R-:W-:Y:S02]  /*5d60*/  FSEL R62, R62, -INF , P4 ;  /* 0xff8000003e3e7808 */ /* 0x008fe40002000000 */
[----:B------:R-:W-:Y:S01]  /*5d70*/  FMNMX.FTZ R7, R58, R7, !PT ;  /* 0x000000073a077209 */ /* 0x000fe20007810000 */
[----:B------:R-:W-:Y:S01]  /*5d80*/  MUFU.EX2 R21, R21 ;  /* 0x0000001500157308 */ /* 0x000fe20000000800 */
[----:B------:R-:W-:-:S02]  /*5d90*/  FSEL R64, R64, -INF , P3 ;  /* 0xff80000040407808 */ /* 0x000fc40001800000 */
[----:B------:R-:W-:Y:S01]  /*5da0*/  FMNMX.FTZ R7, R62, R7, !PT ;  /* 0x000000073e077209 */ /* 0x000fe20007810000 */
[----:B------:R-:W-:Y:S02]  /*5db0*/  WARPGROUP.DEPBAR.LE gsb0, 0x0 ;  /* 0x00008000000079c5 */ /* 0x000fe40000010000 */
[----:B------:R-:W-:Y:S01]  /*5dc0*/  FSEL R129, R31, RZ, P2 ;  /* 0x000000ff1f817208 */ /* 0x000fe20001000000 */
[----:B------:R-:W-:Y:S01]  /*5dd0*/  WARPGROUP.ARRIVE ;  /* 0x00000000000079c5 */ /* 0x000fe20000000000 */
[----:B------:R-:W-:Y:S01]  /*5de0*/  FMNMX.FTZ R7, R64, R7, !PT ;  /* 0x0000000740077209 */ /* 0x000fe20007810000 */
[----:B------:R-:W-:Y:S04]  /*5df0*/  MUFU.EX2 R140, R140 ;  /* 0x0000008c008c7308 */ /* 0x000fe80000000800 */
[----:B------:R-:W1:Y:S01]  /*5e00*/  SHFL.BFLY PT, R12, R7, 0x2, 0x1f ;  /* 0x0c401f00070c7f89 */ /* 0x000e6200000e0000 */
[----:B------:R-:W-:Y:S03]  /*5e10*/  HGMMA.64x64x16.F32.BF16 R88, R120, gdesc[UR4].tnspB, R88, gsb0 ;  /* 0x40e0000478587df0 */ /* 0x000fe60008001858 */
[----:B------:R-:W-:Y:S08]  /*5e20*/  MUFU.EX2 R29, R29 ;  /* 0x0000001d001d7308 */ /* 0x000ff00000000800 */
[----:B------:R-:W-:Y:S08]  /*5e30*/  MUFU.EX2 R142, R142 ;  /* 0x0000008e008e7308 */ /* 0x000ff00000000800 */
[----:B------:R-:W-:Y:S01]  /*5e40*/  MUFU.EX2 R33, R33 ;  /* 0x0000002100217308 */ /* 0x000fe20000000800 */
[----:B-1----:R-:W-:Y:S01]  /*5e50*/  FMNMX.FTZ R20, R7, R12, !PT ;  /* 0x0000000c07147209 */ /* 0x002fe20007810000 */
[-CC-:B------:R-:W-:Y:S01]  /*5e60*/  FFMA.FTZ R12, R85, R28.reuse, -R60.reuse ;  /* 0x0000001c550c7223 */ /* 0x180fe2000001083c */
[-CC-:B------:R-:W-:Y:S01]  /*5e70*/  FFMA.FTZ R85, R151, R28.reuse, -R60.reuse ;  /* 0x0000001c97557223 */ /* 0x180fe2000001083c */
[-C--:B------:R-:W-:Y:S01]  /*5e80*/  FFMA.FTZ R60, R63, R28.reuse, -R60 ;  /* 0x0000001c3f3c7223 */ /* 0x080fe2000001083c */
[----:B------:R-:W-:Y:S01]  /*5e90*/  FADD.FTZ R63, -R129, R4 ;  /* 0x00000004813f7221 */ /* 0x000fe20000010100 */
[----:B------:R-:W1:Y:S02]  /*5ea0*/  SHFL.BFLY PT, R7, R20, 0x1, 0x1f ;  /* 0x0c201f0014077f89 */ /* 0x000e6400000e0000 */
[----:B------:R-:W-:Y:S01]  /*5eb0*/  MUFU.EX2 R136, R136 ;  /* 0x0000008800887308 */ /* 0x000fe20000000800 */
[----:B------:R-:W-:-:S07]  /*5ec0*/  FMUL.FTZ R63, R63, R28 ;  /* 0x0000001c3f3f7220 */ /* 0x000fce0000410000 */
[----:B------:R-:W2:Y:S08]  /*5ed0*/  MUFU.EX2 R63, R63 ;  /* 0x0000003f003f7308 */ /* 0x000eb00000000800 */
[----:B------:R-:W-:Y:S01]  /*5ee0*/  MUFU.EX2 R37, R37 ;  /* 0x0000002500257308 */ /* 0x000fe20000000800 */
[----:B-1----:R-:W-:-:S07]  /*5ef0*/  FMNMX.FTZ R7, R20, R7, !PT ;  /* 0x0000000714077209 */ /* 0x002fce0007810000 */
[----:B------:R-:W-:Y:S01]  /*5f00*/  MUFU.EX2 R138, R138 ;  /* 0x0000008a008a7308 */ /* 0x000fe20000000800 */
[----:B--2---:R-:W-:Y:S01]  /*5f10*/  FFMA.FTZ R42, R63, R3, R148 ;  /* 0x000000033f2a7223 */ /* 0x004fe20000010094 */
[----:B------:R-:W-:Y:S01]  /*5f20*/  F2FP.BF16.F32.PACK_AB R148, R9, R148 ;  /* 0x000000940994723e */ /* 0x000fe200000010ff */
[----:B------:R-:W-:Y:S02]  /*5f30*/  FMUL.FTZ R34, R7, R28 ;  /* 0x0000001c07227220 */ /* 0x000fe40000410000 */
[----:B------:R-:W-:Y:S01]  /*5f40*/  FADD.FTZ R3, R9, R42 ;  /* 0x0000002a09037221 */ /* 0x000fe20000010000 */
[----:B------:R-:W-:Y:S02]  /*5f50*/  FSETP.NEU.FTZ.AND P2, PT, R7, -INF , PT ;  /* 0xff8000000700780b */ /* 0x000fe40003f5d000 */
[----:B------:R-:W-:Y:S01]  /*5f60*/  MUFU.EX2 R55, R55 ;  /* 0x0000003700377308 */ /* 0x000fe20000000800 */
[----:B------:R-:W-:Y:S01]  /*5f70*/  FADD.FTZ R42, R150, R3 ;  /* 0x00000003962a7221 */ /* 0x000fe20000010000 */
[----:B------:R-:W-:-:S02]  /*5f80*/  FSEL R34, R34, RZ, P2 ;  /* 0x000000ff22227208 */ /* 0x000fc40001000000 */
[----:B------:R-:W-:Y:S01]  /*5f90*/  FSEL R44, R7, RZ, P2 ;  /* 0x000000ff072c7208 */ /* 0x000fe20001000000 */
[----:B------:R-:W-:Y:S01]  /*5fa0*/  FADD.FTZ R3, R13, R42 ;  /* 0x0000002a0d037221 */ /* 0x000fe20000010000 */
[----:B------:R-:W-:Y:S01]  /*5fb0*/  ISETP.GE.U32.AND P2, PT, R2, 0x180, PT ;  /* 0x000001800200780c */ /* 0x000fe20003f46070 */
[-CC-:B------:R-:W-:Y:S01]  /*5fc0*/  FFMA.FTZ R32, R27, R28.reuse, -R34.reuse ;  /* 0x0000001c1b207223 */ /* 0x180fe20000010822 */
[-CC-:B------:R-:W-:Y:S01]  /*5fd0*/  FFMA.FTZ R40, R35, R28.reuse, -R34.reuse ;  /* 0x0000001c23287223 */ /* 0x180fe20000010822 */
[----:B------:R-:W-:Y:S01]  /*5fe0*/  FADD.FTZ R46, R144, R3 ;  /* 0x00000003902e7221 */ /* 0x000fe20000010000 */
[----:B------:R-:W-:Y:S01]  /*5ff0*/  FADD.FTZ R27, -R44, R5 ;  /* 0x000000052c1b7221 */ /* 0x000fe20000010100 */
[-CC-:B------:R-:W-:Y:S01]  /*6000*/  FFMA.FTZ R149, R39, R28.reuse, -R34.reuse ;  /* 0x0000001c27957223 */ /* 0x180fe20000010822 */
[-C--:B------:R-:W-:Y:S01]  /*6010*/  FFMA.FTZ R4, R41, R28.reuse, -R34 ;  /* 0x0000001c29047223 */ /* 0x080fe20000010822 */
[----:B------:R-:W-:Y:S01]  /*6020*/  FADD.FTZ R3, R15, R46 ;  /* 0x0000002e0f037221 */ /* 0x000fe20000010000 */
[-CC-:B------:R-:W-:Y:S01]  /*6030*/  FFMA.FTZ R151, R11, R28.reuse, -R34.reuse ;  /* 0x0000001c0b977223 */ /* 0x180fe20000010822 */
[----:B------:R-:W-:Y:S01]  /*6040*/  FFMA.FTZ R24, R67, R28, -R34 ;  /* 0x0000001c43187223 */ /* 0x000fe20000010822 */
[----:B------:R-:W-:-:S02]  /*6050*/  IMAD.U32 R39, RZ, RZ, UR36 ;  /* 0x00000024ff277e24 */ /* 0x000fc4000f8e00ff */
[----:B------:R-:W-:Y:S01]  /*6060*/  FADD.FTZ R44, R146, R3 ;  /* 0x00000003922c7221 */ /* 0x000fe20000010000 */
[----:B------:R-:W-:Y:S01]  /*6070*/  MUFU.EX2 R149, R149 ;  /* 0x0000009500957308 */ /* 0x000fe20000000800 */
[----:B------:R-:W-:Y:S02]  /*6080*/  VIADD R3, R16, 0x9 ;  /* 0x0000000910037836 */ /* 0x000fe40000000000 */
[-C--:B------:R-:W-:Y:S01]  /*6090*/  FFMA.FTZ R145, R19, R28.reuse, -R34 ;  /* 0x0000001c13917223 */ /* 0x080fe20000010822 */
[----:B------:R-:W-:Y:S01]  /*60a0*/  FADD.FTZ R35, R21, R44 ;  /* 0x0000002c15237221 */ /* 0x000fe20000010000 */
[-C--:B------:R-:W-:Y:S01]  /*60b0*/  FMUL.FTZ R44, R27, R28.reuse ;  /* 0x0000001c1b2c7220 */ /* 0x080fe20000410000 */
[----:B------:R-:W-:Y:S01]  /*60c0*/  IMAD.U32 R41, RZ, RZ, UR28 ;  /* 0x0000001cff297e24 */ /* 0x000fe2000f8e00ff */
[----:B------:R-:W-:Y:S01]  /*60d0*/  @!P1 LEA R39, R39, UR40, 0x3 ;  /* 0x0000002827279c11 */ /* 0x000fe2000f8e18ff */
[----:B------:R-:W-:Y:S01]  /*60e0*/  FADD.FTZ R48, R140, R35 ;  /* 0x000000238c307221 */ /* 0x000fe20000010000 */
[----:B------:R-:W-:Y:S01]  /*60f0*/  MUFU.EX2 R4, R4 ;  /* 0x0000000400047308 */ /* 0x000fe20000000800 */
[----:B------:R-:W-:Y:S01]  /*6100*/  SEL R3, R3, 0x9, !P2 ;  /* 0x0000000903037807 */ /* 0x000fe20005000000 */
[----:B------:R-:W-:Y:S01]  /*6110*/  FFMA.FTZ R26, R71, R28, -R34 ;  /* 0x0000001c471a7223 */ /* 0x000fe20000010822 */
[----:B------:R-:W-:Y:S01]  /*6120*/  FADD.FTZ R35, R29, R48 ;  /* 0x000000301d237221 */ /* 0x000fe20000010000 */
[----:B------:R-:W-:Y:S01]  /*6130*/  @!P1 LEA R41, R41, UR40, 0x3 ;  /* 0x0000002829299c11 */ /* 0x000fe2000f8e18ff */
[----:B------:R-:W-:-:S02]  /*6140*/  WARPGROUP.DEPBAR.LE gsb0, 0x0 ;  /* 0x00008000000079c5 */ /* 0x000fc40000010000 */
[----:B------:R-:W-:Y:S01]  /*6150*/  FADD.FTZ R48, R142, R35 ;  /* 0x000000238e307221 */ /* 0x000fe20000010000 */
[----:B------:R-:W1:Y:S01]  /*6160*/  MUFU.EX2 R44, R44 ;  /* 0x0000002c002c7308 */ /* 0x000e620000000800 */
[----:B------:R-:W-:Y:S01]  /*6170*/  FFMA.FTZ R147, R75, R28, -R34 ;  /* 0x0000001c4b937223 */ /* 0x000fe20000010822 */
[----:B------:R-:W-:Y:S01]  /*6180*/  @!P1 VIADD R27, R39, 0x16840 ;  /* 0x00016840271b9836 */ /* 0x000fe20000000000 */
[----:B------:R2:W-:Y:S06]  /*6190*/  BAR.ARV R3, 0x100 ;  /* 0x000400030000751d */ /* 0x0005ec0000002000 */
[----:B------:R-:W3:Y:S01]  /*61a0*/  MUFU.EX2 R151, R151 ;  /* 0x0000009700977308 */ /* 0x000ee20000000800 */
[----:B------:R-:W-:Y:S01]  /*61b0*/  FADD.FTZ R39, R33, R48 ;  /* 0x0000003021277221 */ /* 0x000fe20000010000 */
[----:B--2---:R-:W-:-:S02]  /*61c0*/  @!P1 VIADD R3, R41, 0x16860 ;  /* 0x0001686029039836 */ /* 0x004fc40000000000 */
[-CC-:B------:R-:W-:Y:S01]  /*61d0*/  FFMA.FTZ R30, R25, R28.reuse, -R34.reuse ;  /* 0x0000001c191e7223 */ /* 0x180fe20000010822 */
[-CC-:B------:R-:W-:Y:S01]  /*61e0*/  FFMA.FTZ R141, R43, R28.reuse, -R34.reuse ;  /* 0x0000001c2b8d7223 */ /* 0x180fe20000010822 */
[----:B------:R-:W-:Y:S01]  /*61f0*/  FADD.FTZ R52, R136, R39 ;  /* 0x0000002788347221 */ /* 0x000fe20000010000 */
[--C-:B------:R-:W-:Y:S01]  /*6200*/  FFMA.FTZ R143, R45, R28, -R34.reuse ;  /* 0x0000001c2d8f7223 */ /* 0x100fe20000010822 */
[----:B------:R-:W-:Y:S01]  /*6210*/  @!P1 PRMT R39, RZ, 0x654, R3 ;  /* 0x00000654ff279816 */ /* 0x000fe20000000003 */
[----:B------:R-:W2:Y:S01]  /*6220*/  MUFU.EX2 R24, R24 ;  /* 0x0000001800187308 */ /* 0x000ea20000000800 */
[----:B-1----:R-:W-:Y:S01]  /*6230*/  FFMA.FTZ R35, R44, R0, R149 ;  /* 0x000000002c237223 */ /* 0x002fe20000010095 */
[-CC-:B------:R-:W-:Y:S01]  /*6240*/  FFMA.FTZ R36, R79, R28.reuse, -R34.reuse ;  /* 0x0000001c4f247223 */ /* 0x180fe20000010822 */
[-CC-:B------:R-:W-:Y:S01]  /*6250*/  FFMA.FTZ R11, R47, R28.reuse, -R34.reuse ;  /* 0x0000001c2f0b7223 */ /* 0x180fe20000010822 */
[-C--:B------:R-:W-:Y:S01]  /*6260*/  FFMA.FTZ R38, R83, R28.reuse, -R34 ;  /* 0x0000001c53267223 */ /* 0x080fe20000010822 */
[----:B------:R-:W-:Y:S01]  /*6270*/  FADD.FTZ R48, R4, R35 ;  /* 0x0000002304307221 */ /* 0x000fe20000010000 */
[----:B------:R-:W-:Y:S01]  /*6280*/  FADD.FTZ R35, R37, R52 ;  /* 0x0000003425237221 */ /* 0x000fe20000010000 */
[-C--:B------:R-:W-:Y:S01]  /*6290*/  FFMA.FTZ R19, R49, R28.reuse, -R34 ;  /* 0x0000001c31137223 */ /* 0x080fe20000010822 */
[----:B------:R-:W1:Y:S01]  /*62a0*/  MUFU.EX2 R145, R145 ;  /* 0x0000009100917308 */ /* 0x000e620000000800 */
[----:B---3--:R-:W-:Y:S01]  /*62b0*/  FADD.FTZ R3, R151, R48 ;  /* 0x0000003097037221 */ /* 0x008fe20000010000 */
[----:B------:R-:W-:Y:S01]  /*62c0*/  FADD.FTZ R48, R138, R35 ;  /* 0x000000238a307221 */ /* 0x000fe20000010000 */
[-CC-:B------:R-:W-:Y:S01]  /*62d0*/  FFMA.FTZ R25, R51, R28.reuse, -R34.reuse ;  /* 0x0000001c33197223 */ /* 0x180fe20000010822 */
[-CC-:B------:R-:W-:Y:S01]  /*62e0*/  FFMA.FTZ R42, R87, R28.reuse, -R34.reuse ;  /* 0x0000001c572a7223 */ /* 0x180fe20000010822 */
[-C--:B------:R-:W-:Y:S01]  /*62f0*/  FFMA.FTZ R50, R50, R28.reuse, -R34 ;  /* 0x0000001c32327223 */ /* 0x080fe20000010822 */
[----:B------:R-:W-:Y:S01]  /*6300*/  FADD.FTZ R35, R55, R48 ;  /* 0x0000003037237221 */ /* 0x000fe20000010000 */
[-CC-:B------:R-:W-:Y:S01]  /*6310*/  FFMA.FTZ R5, R53, R28.reuse, -R34.reuse ;  /* 0x0000001c35057223 */ /* 0x180fe20000010822 */
[----:B------:R-:W3:Y:S01]  /*6320*/  MUFU.EX2 R26, R26 ;  /* 0x0000001a001a7308 */ /* 0x000ee20000000800 */
[----:B--2---:R-:W-:Y:S01]  /*6330*/  FADD.FTZ R52, R24, R3 ;  /* 0x0000000318347221 */ /* 0x004fe20000010000 */
[-CC-:B------:R-:W-:Y:S01]  /*6340*/  FFMA.FTZ R46, R133, R28.reuse, -R34.reuse ;  /* 0x0000001c852e7223 */ /* 0x180fe20000010822 */
[-CC-:B------:R-:W-:Y:S01]  /*6350*/  FFMA.FTZ R135, R135, R28.reuse, -R34.reuse ;  /* 0x0000001c87877223 */ /* 0x180fe20000010822 */
[-CC-:B------:R-:W-:Y:S01]  /*6360*/  FFMA.FTZ R0, R137, R28.reuse, -R34.reuse ;  /* 0x0000001c89007223 */ /* 0x180fe20000010822 */
[-CC-:B------:R-:W-:Y:S01]  /*6370*/  FFMA.FTZ R131, R59, R28.reuse, -R34.reuse ;  /* 0x0000001c3b837223 */ /* 0x180fe20000010822 */
[-CC-:B------:R-:W-:Y:S01]  /*6380*/  FFMA.FTZ R48, R139, R28.reuse, -R34.reuse ;  /* 0x0000001c8b307223 */ /* 0x180fe20000010822 */
[-C--:B------:R-:W-:Y:S01]  /*6390*/  FFMA.FTZ R125, R157, R28.reuse, -R34 ;  /* 0x0000001c9d7d7223 */ /* 0x080fe20000010822 */
[----:B------:R-:W-:Y:S01]  /*63a0*/  MUFU.EX2 R132, R132 ;  /* 0x0000008400847308 */ /* 0x000fe20000000800 */
        /* <DEDUP_REMOVED lines=8> */
[----:B---3--:R-:W-:Y:S01]  /*6430*/  FADD.FTZ R52, R26, R3 ;  /* 0x000000031a347221 */ /* 0x008fe20000010000 */
[----:B------:R-:W-:Y:S01]  /*6440*/  @!P1 PRMT R27, RZ, 0x654, R27 ;  /* 0x00000654ff1b9816 */ /* 0x000fe2000000001b */
[----:B------:R-:W-:Y:S01]  /*6450*/  UMOV UR28, UR36 ;  /* 0x00000024001c7c82 */ /* 0x000fe20008000000 */
[----:B------:R-:W-:Y:S01]  /*6460*/  PLOP3.LUT P2, PT, PT, PT, UP0, 0x80, 0x0 ;  /* 0x000000000000781c */ /* 0x000fe20003f4f008 */
[----:B------:R-:W-:Y:S01]  /*6470*/  FMUL.FTZ R88, R88, R63 ;  /* 0x0000003f58587220 */ /* 0x000fe20000410000 */
[----:B------:R2:W-:Y:S01]  /*6480*/  @!P1 SYNCS.ARRIVE.TRANS64.RED.A1T0 RZ, [R27+URZ], RZ ;  /* 0x000000ff1bff99a7 */ /* 0x0005e2000810043f */
[----:B------:R-:W-:Y:S01]  /*6490*/  F2FP.BF16.F32.PACK_AB R149, R4, R149 ;  /* 0x000000950495723e */ /* 0x000fe200000010ff */
[----:B------:R-:W-:Y:S01]  /*64a0*/  MUFU.EX2 R57, R57 ;  /* 0x0000003900397308 */ /* 0x000fe20000000800 */
[----:B------:R-:W-:Y:S01]  /*64b0*/  F2FP.BF16.F32.PACK_AB R150, R13, R150 ;  /* 0x000000960d96723e */ /* 0x000fe200000010ff */
[-C--:B------:R-:W-:Y:S01]  /*64c0*/  FMUL.FTZ R89, R89, R63.reuse ;  /* 0x0000003f59597220 */ /* 0x080fe20000410000 */
[----:B------:R-:W-:Y:S01]  /*64d0*/  F2FP.BF16.F32.PACK_AB R144, R15, R144 ;  /* 0x000000900f90723e */ /* 0x000fe200000010ff */
[-C--:B------:R-:W-:Y:S01]  /*64e0*/  FMUL.FTZ R92, R92, R63.reuse ;  /* 0x0000003f5c5c7220 */ /* 0x080fe20000410000 */
[----:B------:R-:W-:Y:S01]  /*64f0*/  F2FP.BF16.F32.PACK_AB R146, R21, R146 ;  /* 0x000000921592723e */ /* 0x000fe200000010ff */
[----:B------:R3:W-:Y:S01]  /*6500*/  @!P1 SYNCS.ARRIVE.TRANS64.RED.A1T0 RZ, [R39+URZ], RZ ;  /* 0x000000ff27ff99a7 */ /* 0x0007e2000810043f */
[----:B------:R-:W-:Y:S01]  /*6510*/  F2FP.BF16.F32.PACK_AB R140, R29, R140 ;  /* 0x0000008c1d8c723e */ /* 0x000fe200000010ff */
[----:B------:R-:W4:Y:S01]  /*6520*/  MUFU.EX2 R30, R30 ;  /* 0x0000001e001e7308 */ /* 0x000f220000000800 */
[----:B-1----:R-:W-:Y:S01]  /*6530*/  FADD.FTZ R3, R147, R52 ;  /* 0x0000003493037221 */ /* 0x002fe20000010000 */
[----:B------:R-:W-:Y:S01]  /*6540*/  F2FP.BF16.F32.PACK_AB R142, R33, R142 ;  /* 0x0000008e218e723e */ /* 0x000fe200000010ff */
[-C--:B------:R-:W-:Y:S01]  /*6550*/  FMUL.FTZ R93, R93, R63.reuse ;  /* 0x0000003f5d5d7220 */ /* 0x080fe20000410000 */
[----:B------:R-:W-:Y:S01]  /*6560*/  F2FP.BF16.F32.PACK_AB R136, R37, R136 ;  /* 0x000000882588723e */ /* 0x000fe200000010ff */
[-C--:B------:R-:W-:Y:S01]  /*6570*/  FMUL.FTZ R96, R96, R63.reuse ;  /* 0x0000003f60607220 */ /* 0x080fe20000410000 */
[----:B------:R-:W-:Y:S01]  /*6580*/  F2FP.BF16.F32.PACK_AB R138, R55, R138 ;  /* 0x0000008a378a723e */ /* 0x000fe200000010ff */
        /* <DEDUP_REMOVED lines=9> */
[----:B------:R-:W1:Y:S01]  /*6620*/  MUFU.EX2 R141, R141 ;  /* 0x0000008d008d7308 */ /* 0x000e620000000800 */
[----:B----4-:R-:W-:Y:S01]  /*6630*/  FADD.FTZ R52, R30, R3 ;  /* 0x000000031e347221 */ /* 0x010fe20000010000 */
[-C--:B------:R-:W-:Y:S01]  /*6640*/  FMUL.FTZ R113, R113, R63.reuse ;  /* 0x0000003f71717220 */ /* 0x080fe20000410000 */
[-C--:B------:R-:W-:Y:S01]  /*6650*/  FMUL.FTZ R116, R116, R63.reuse ;  /* 0x0000003f74747220 */ /* 0x080fe20000410000 */
[----:B------:R-:W-:Y:S01]  /*6660*/  FMUL.FTZ R117, R117, R63 ;  /* 0x0000003f75757220 */ /* 0x000fe20000410000 */
[----:B------:R-:W-:Y:S01]  /*6670*/  F2FP.BF16.F32.PACK_AB R151, R24, R151 ;  /* 0x000000971897723e */ /* 0x000fe200000010ff */
[-C--:B------:R-:W-:Y:S01]  /*6680*/  FMUL.FTZ R90, R90, R44.reuse ;  /* 0x0000002c5a5a7220 */ /* 0x080fe20000410000 */
[----:B------:R-:W-:Y:S01]  /*6690*/  F2FP.BF16.F32.PACK_AB R145, R26, R145 ;  /* 0x000000911a91723e */ /* 0x000fe200000010ff */
[----:B------:R-:W-:Y:S01]  /*66a0*/  MUFU.EX2 R65, R65 ;  /* 0x0000004100417308 */ /* 0x000fe20000000800 */
[----:B------:R-:W-:Y:S01]  /*66b0*/  F2FP.BF16.F32.PACK_AB R147, R30, R147 ;  /* 0x000000931e93723e */ /* 0x000fe200000010ff */
        /* <DEDUP_REMOVED lines=17> */
[----:B------:R-:W-:Y:S01]  /*67d0*/  FMUL.FTZ R119, R119, R44 ;  /* 0x0000002c77777220 */ /* 0x000fe20000410000 */
[----:B------:R-:W-:-:S04]  /*67e0*/  MOV R4, R31 ;  /* 0x0000001f00047202 */ /* 0x000fc80000000f00 */
[----:B------:R5:W-:Y:S01]  /*67f0*/  MUFU.EX2 R129, R60 ;  /* 0x0000003c00817308 */ /* 0x000be20000000800 */
[C---:B----4-:R-:W-:Y:S01]  /*6800*/  FADD.FTZ R52, R32.reuse, R3 ;  /* 0x0000000320347221 */ /* 0x050fe20000010000 */
[----:B------:R-:W-:-:S06]  /*6810*/  F2FP.BF16.F32.PACK_AB R141, R32, R141 ;  /* 0x0000008d208d723e */ /* 0x000fcc00000010ff */
[----:B------:R-:W4:Y:S01]  /*6820*/  MUFU.EX2 R143, R143 ;  /* 0x0000008f008f7308 */ /* 0x000f220000000800 */
[----:B-----5:R-:W-:Y:S01]  /*6830*/  FADD.FTZ R60, R132, R35 ;  /* 0x00000023843c7221 */ /* 0x020fe20000010000 */
[----:B------:R-:W-:-:S03]  /*6840*/  F2FP.BF16.F32.PACK_AB R132, R57, R132 ;  /* 0x000000843984723e */ /* 0x000fc600000010ff */
[----:B------:R-:W-:-:S03]  /*6850*/  FADD.FTZ R35, R57, R60 ;  /* 0x0000003c39237221 */ /* 0x000fc60000010000 */
[----:B------:R-:W5:Y:S01]  /*6860*/  MUFU.EX2 R69, R69 ;  /* 0x0000004500457308 */ /* 0x000f620000000800 */
[----:B------:R-:W-:Y:S01]  /*6870*/  FADD.FTZ R60, R134, R35 ;  /* 0x00000023863c7221 */ /* 0x000fe20000010000 */
[----:B------:R-:W-:-:S03]  /*6880*/  F2FP.BF16.F32.PACK_AB R134, R65, R134 ;  /* 0x000000864186723e */ /* 0x000fc600000010ff */
[----:B------:R-:W-:-:S03]  /*6890*/  FADD.FTZ R35, R65, R60 ;  /* 0x0000003c41237221 */ /* 0x000fc60000010000 */
[----:B------:R-:W2:Y:S01]  /*68a0*/  MUFU.EX2 R36, R36 ;  /* 0x0000002400247308 */ /* 0x000ea20000000800 */
[----:B-1----:R-:W-:Y:S01]  /*68b0*/  FADD.FTZ R60, R6, R35 ;  /* 0x00000023063c7221 */ /* 0x002fe20000010000 */
[----:B----4-:R-:W-:-:S06]  /*68c0*/  FADD.FTZ R3, R143, R52 ;  /* 0x000000348f037221 */ /* 0x010fcc0000010000 */
[----:B------:R-:W1:Y:S01]  /*68d0*/  MUFU.EX2 R8, R8 ;  /* 0x0000000800087308 */ /* 0x000e620000000800 */
[C---:B-----5:R-:W-:Y:S01]  /*68e0*/  FADD.FTZ R35, R69.reuse, R60 ;  /* 0x0000003c45237221 */ /* 0x060fe20000010000 */
[----:B------:R-:W-:-:S06]  /*68f0*/  F2FP.BF16.F32.PACK_AB R128, R69, R6 ;  /* 0x000000064580723e */ /* 0x000fcc00000010ff */
[----:B------:R-:W4:Y:S01]  /*6900*/  MUFU.EX2 R11, R11 ;  /* 0x0000000b000b7308 */ /* 0x000f220000000800 */
[C---:B--2---:R-:W-:Y:S01]  /*6910*/  FADD.FTZ R52, R36.reuse, R3 ;  /* 0x0000000324347221 */ /* 0x044fe20000010000 */
[----:B------:R-:W-:-:S06]  /*6920*/  F2FP.BF16.F32.PACK_AB R143, R36, R143 ;  /* 0x0000008f248f723e */ /* 0x000fcc00000010ff */
[----:B------:R-:W2:Y:S01]  /*6930*/  MUFU.EX2 R73, R73 ;  /* 0x0000004900497308 */ /* 0x000ea20000000800 */
[----:B-1----:R-:W-:-:S07]  /*6940*/  FADD.FTZ R60, R8, R35 ;  /* 0x00000023083c7221 */ /* 0x002fce0000010000 */
[----:B------:R-:W1:Y:S01]  /*6950*/  MUFU.EX2 R38, R38 ;  /* 0x0000002600267308 */ /* 0x000e620000000800 */
[----:B----4-:R-:W-:-:S07]  /*6960*/  FADD.FTZ R3, R11, R52 ;  /* 0x000000340b037221 */ /* 0x010fce0000010000 */
[----:B------:R-:W4:Y:S01]  /*6970*/  MUFU.EX2 R10, R10 ;  /* 0x0000000a000a7308 */ /* 0x000f220000000800 */
[C---:B--2---:R-:W-:Y:S01]  /*6980*/  FADD.FTZ R9, R73.reuse, R60 ;  /* 0x0000003c49097221 */ /* 0x044fe20000010000 */
[----:B------:R-:W-:-:S06]  /*6990*/  F2FP.BF16.F32.PACK_AB R130, R73, R8 ;  /* 0x000000084982723e */ /* 0x000fcc00000010ff */
[----:B------:R-:W-:Y:S01]  /*69a0*/  MUFU.EX2 R19, R19 ;  /* 0x0000001300137308 */ /* 0x000fe20000000800 */
[----:B-1----:R-:W-:-:S07]  /*69b0*/  F2FP.BF16.F32.PACK_AB R137, R38, R11 ;  /* 0x0000000b2689723e */ /* 0x002fce00000010ff */
[----:B------:R-:W1:Y:S01]  /*69c0*/  MUFU.EX2 R77, R77 ;  /* 0x0000004d004d7308 */ /* 0x000e620000000800 */
[----:B----4-:R-:W-:-:S07]  /*69d0*/  FADD.FTZ R52, R10, R9 ;  /* 0x000000090a347221 */ /* 0x010fce0000010000 */
[----:B------:R-:W2:Y:S08]  /*69e0*/  MUFU.EX2 R40, R40 ;  /* 0x0000002800287308 */ /* 0x000eb00000000800 */
[----:B------:R-:W4:Y:S01]  /*69f0*/  MUFU.EX2 R12, R12 ;  /* 0x0000000c000c7308 */ /* 0x000f220000000800 */
[C---:B-1----:R-:W-:Y:S01]  /*6a00*/  FADD.FTZ R9, R77.reuse, R52 ;  /* 0x000000344d097221 */ /* 0x042fe20000010000 */
[----:B------:R-:W-:-:S06]  /*6a10*/  F2FP.BF16.F32.PACK_AB R124, R77, R10 ;  /* 0x0000000a4d7c723e */ /* 0x000fcc00000010ff */
[----:B------:R-:W-:Y:S01]  /*6a20*/  MUFU.EX2 R25, R25 ;  /* 0x0000001900197308 */ /* 0x000fe20000000800 */
[----:B--2---:R-:W-:-:S07]  /*6a30*/  F2FP.BF16.F32.PACK_AB R139, R40, R19 ;  /* 0x00000013288b723e */ /* 0x004fce00000010ff */
[----:B------:R-:W1:Y:S01]  /*6a40*/  MUFU.EX2 R81, R81 ;  /* 0x0000005100517308 */ /* 0x000e620000000800 */
[----:B----4-:R-:W-:-:S07]  /*6a50*/  FADD.FTZ R52, R12, R9 ;  /* 0x000000090c347221 */ /* 0x010fce0000010000 */
[----:B------:R-:W2:Y:S08]  /*6a60*/  MUFU.EX2 R42, R42 ;  /* 0x0000002a002a7308 */ /* 0x000eb00000000800 */
[----:B------:R4:W-:Y:S01]  /*6a70*/  MUFU.EX2 R34, R50 ;  /* 0x0000003200227308 */ /* 0x0009e20000000800 */
[C---:B-1----:R-:W-:Y:S01]  /*6a80*/  FADD.FTZ R9, R81.reuse, R52 ;  /* 0x0000003451097221 */ /* 0x042fe20000010000 */
[----:B------:R-:W-:-:S06]  /*6a90*/  F2FP.BF16.F32.PACK_AB R126, R81, R12 ;  /* 0x0000000c517e723e */ /* 0x000fcc00000010ff */
[----:B------:R-:W1:Y:S01]  /*6aa0*/  MUFU.EX2 R14, R14 ;  /* 0x0000000e000e7308 */ /* 0x000e620000000800 */
[----:B----4-:R-:W-:Y:S01]  /*6ab0*/  FADD.FTZ R50, R38, R3 ;  /* 0x0000000326327221 */ /* 0x010fe20000010000 */
[----:B--2---:R-:W-:-:S03]  /*6ac0*/  F2FP.BF16.F32.PACK_AB R133, R42, R25 ;  /* 0x000000192a85723e */ /* 0x004fc600000010ff */
[----:B------:R-:W-:-:S03]  /*6ad0*/  FADD.FTZ R3, R19, R50 ;  /* 0x0000003213037221 */ /* 0x000fc60000010000 */
[----:B------:R-:W2:Y:S01]  /*6ae0*/  MUFU.EX2 R5, R5 ;  /* 0x0000000500057308 */ /* 0x000ea20000000800 */
[----:B------:R-:W-:-:S04]  /*6af0*/  FADD.FTZ R50, R40, R3 ;  /* 0x0000000328327221 */ /* 0x000fc80000010000 */
[----:B------:R-:W-:-:S03]  /*6b00*/  FADD.FTZ R3, R25, R50 ;  /* 0x0000003219037221 */ /* 0x000fc60000010000 */
[----:B------:R-:W4:Y:S01]  /*6b10*/  MUFU.EX2 R85, R85 ;  /* 0x0000005500557308 */ /* 0x000f220000000800 */
[----:B------:R-:W-:Y:S01]  /*6b20*/  FADD.FTZ R6, R42, R3 ;  /* 0x000000032a067221 */ /* 0x000fe20000010000 */
[----:B-1----:R-:W-:-:S06]  /*6b30*/  FADD.FTZ R50, R14, R9 ;  /* 0x000000090e327221 */ /* 0x002fcc0000010000 */
[----:B------:R-:W1:Y:S01]  /*6b40*/  MUFU.EX2 R46, R46 ;  /* 0x0000002e002e7308 */ /* 0x000e620000000800 */
[----:B--2---:R-:W-:-:S07]  /*6b50*/  FADD.FTZ R3, R5, R6 ;  /* 0x0000000605037221 */ /* 0x004fce0000010000 */
[----:B------:R-:W2:Y:S01]  /*6b60*/  MUFU.EX2 R20, R155 ;  /* 0x0000009b00147308 */ /* 0x000ea20000000800 */
[C---:B----4-:R-:W-:Y:S01]  /*6b70*/  FADD.FTZ R9, R85.reuse, R50 ;  /* 0x0000003255097221 */ /* 0x050fe20000010000 */
[----:B------:R-:W-:-:S06]  /*6b80*/  F2FP.BF16.F32.PACK_AB R120, R85, R14 ;  /* 0x0000000e5578723e */ /* 0x000fcc00000010ff */
[----:B------:R4:W5:Y:S01]  /*6b90*/  MUFU.EX2 R27, R135 ;  /* 0x00000087001b7308 */ /* 0x0009620000000800 */
[----:B-1----:R-:W-:-:S07]  /*6ba0*/  FADD.FTZ R6, R46, R3 ;  /* 0x000000032e067221 */ /* 0x002fce0000010000 */
[----:B------:R-:W1:Y:S01]  /*6bb0*/  MUFU.EX2 R0, R0 ;  /* 0x0000000000007308 */ /* 0x000e620000000800 */
[----:B--2---:R-:W-:Y:S01]  /*6bc0*/  FADD.FTZ R8, R20, R9 ;  /* 0x0000000914087221 */ /* 0x004fe20000010000 */
[C---:B------:R-:W-:Y:S02]  /*6bd0*/  F2FP.BF16.F32.PACK_AB R122, R129.reuse, R20 ;  /* 0x00000014817a723e */ /* 0x040fe400000010ff */
[----:B----4-:R-:W-:Y:S01]  /*6be0*/  F2FP.BF16.F32.PACK_AB R135, R46, R5 ;  /* 0x000000052e87723e */ /* 0x010fe200000010ff */
[----:B------:R-:W-:Y:S01]  /*6bf0*/  FADD.FTZ R3, R129, R8 ;  /* 0x0000000881037221 */ /* 0x000fe20000010000 */
[----:B------:R-:W-:Y:S02]  /*6c00*/  IMAD.MOV.U32 R5, RZ, RZ, R7 ;  /* 0x000000ffff057224 */ /* 0x000fe400078e0007 */
[----:B------:R-:W2:Y:S01]  /*6c10*/  MUFU.EX2 R131, R131 ;  /* 0x0000008300837308 */ /* 0x000ea20000000800 */
[----:B-----5:R-:W-:-:S07]  /*6c20*/  FADD.FTZ R9, R27, R6 ;  /* 0x000000061b097221 */ /* 0x020fce0000010000 */
        /* <DEDUP_REMOVED lines=9> */
[----:B-1----:R-:W-:Y:S01]  /*6cc0*/  FADD.FTZ R9, R125, R6 ;  /* 0x000000067d097221 */ /* 0x002fe20000010000 */
[----:B------:R-:W-:-:S03]  /*6cd0*/  F2FP.BF16.F32.PACK_AB R125, R34, R125 ;  /* 0x0000007d227d723e */ /* 0x000fc600000010ff */
[----:B------:R-:W-:-:S03]  /*6ce0*/  FADD.FTZ R6, R34, R9 ;  /* 0x0000000922067221 */ /* 0x000fc60000010000 */
        /* <DEDUP_REMOVED lines=9> */
[----:B------:R-:W-:-:S03]  /*6d80*/  F2FP.BF16.F32.PACK_AB R121, R58, R121 ;  /* 0x000000793a79723e */ /* 0x000fc600000010ff */
[----:B----4-:R-:W-:-:S04]  /*6d90*/  FADD.FTZ R6, R123, R6 ;  /* 0x000000067b067221 */ /* 0x010fc80000010000 */
[C---:B-1----:R-:W-:Y:S01]  /*6da0*/  FADD.FTZ R0, R64.reuse, R6 ;  /* 0x0000000640007221 */ /* 0x042fe20000010000 */
[----:B------:R-:W-:Y:S01]  /*6db0*/  F2FP.BF16.F32.PACK_AB R123, R64, R123 ;  /* 0x0000007b407b723e */ /* 0x000fe200000010ff */
[----:B---3--:R-:W-:Y:S06]  /*6dc0*/  @P2 BRA `(.L_x_12043) ;  /* 0xffffffd0009c2947 */ /* 0x008fec000383ffff */
.L_x_12034:
[----:B------:R-:W-:-:S13]  /*6dd0*/  ISETP.LE.AND P2, PT, RZ, UR29, PT ;  /* 0x0000001dff007c0c */ /* 0x000fda000bf43270 */
[----:B------:R-:W-:Y:S05]  /*6de0*/  @!P2 BRA `(.L_x_12044) ;  /* 0x000000240030a947 */ /* 0x000fea0003800000 */
[----:B------:R-:W-:Y:S01]  /*6df0*/  IMAD.MOV.U32 R4, RZ, RZ, R7 ;  /* 0x000000ffff047224 */ /* 0x000fe200078e0007 */
[----:B------:R-:W-:Y:S01]  /*6e00*/  UMOV UR22, UR37 ;  /* 0x0000002500167c82 */ /* 0x000fe20008000000 */
[----:B------:R-:W-:Y:S01]  /*6e10*/  IMAD.MOV.U32 R5, RZ, RZ, R31 ;  /* 0x000000ffff057224 */ /* 0x000fe200078e001f */
[----:B------:R-:W-:Y:S01]  /*6e20*/  UMOV UR21, UR36 ;  /* 0x0000002400157c82 */ /* 0x000fe20008000000 */
[----:B------:R-:W-:-:S05]  /*6e30*/  ULDC UR23, c[0x0][0x9d8] ;  /* 0x0002760000177ab9 */ /* 0x000fca0000000800 */
.L_x_12053:
        /* <DEDUP_REMOVED lines=9> */
.L_x_12046:
[----:B------:R-:W-:Y:S01]  /*6ed0*/  ULEA UR6, UR36, UR40, 0x3 ;  /* 0x0000002824067291 */ /* 0x000fe2000f8e183f */
[----:B------:R-:W-:-:S05]  /*6ee0*/  IMAD.U32 R6, RZ, RZ, UR37 ;  /* 0x00000025ff067e24 */ /* 0x000fca000f8e00ff */
[----:B------:R-:W-:-:S04]  /*6ef0*/  SHF.L.U32 R6, R6, 0x1f, RZ ;  /* 0x0000001f06067819 */ /* 0x000fc800000006ff */
[----:B------:R1:W2:Y:S01]  /*6f00*/  SYNCS.PHASECHK.TRANS64.TRYWAIT P3, [UR6+0x16830], R6 ;  /* 0x01683006ff0075a7 */ /* 0x0002a20008060146 */
[----:B------:R-:W-:Y:S05]  /*6f10*/  @!P0 BRA `(.L_x_12047) ;  /* 0x0000000000048947 */ /* 0x000fea0003800000 */
[----:B------:R-:W-:Y:S01]  /*6f20*/  BPT.TRAP 0x1 ;  /* 0x000000040000795c */ /* 0x000fe20000300000 */
.L_x_12047:
[----:B--2---:R-:W-:Y:S05]  /*6f30*/  @P3 BRA `(.L_x_12045) ;  /* 0x0000000000083947 */ /* 0x004fea0003800000 */
[----:B------:R-:W2:Y:S02]  /*6f40*/  SYNCS.PHASECHK.TRANS64.TRYWAIT P3, [UR6+0x16830], R6 ;  /* 0x01683006ff0075a7 */ /* 0x000ea40008060146 */
[----:B--2---:R-:W-:Y:S05]  /*6f50*/  @!P3 BRA `(.L_x_12048) ;  /* 0x00000064001cb947 */ /* 0x004fea0003800000 */
.L_x_12045:
        /* <DEDUP_REMOVED lines=25> */
.L_x_12050:
[----:B------:R-:W-:Y:S01]  /*70f0*/  ULEA UR6, UR21, UR40, 0x3 ;  /* 0x0000002815067291 */ /* 0x000fe2000f8e183f */
[----:B------:R-:W-:-:S04]  /*7100*/  MOV R6, UR22 ;  /* 0x0000001600067c02 */ /* 0x000fc80008000f00 */
[----:B------:R-:W-:-:S04]  /*7110*/  SHF.L.U32 R6, R6, 0x1f, RZ ;  /* 0x0000001f06067819 */ /* 0x000fc800000006ff */
[----:B------:R1:W2:Y:S01]  /*7120*/  SYNCS.PHASECHK.TRANS64.TRYWAIT P2, [UR6+0x16850], R6 ;  /* 0x01685006ff0075a7 */ /* 0x0002a20008040146 */
[----:B------:R-:W-:Y:S05]  /*7130*/  @!P0 BRA `(.L_x_12051) ;  /* 0x0000000000048947 */ /* 0x000fea0003800000 */
[----:B------:R-:W-:Y:S01]  /*7140*/  BPT.TRAP 0x1 ;  /* 0x000000040000795c */ /* 0x000fe20000300000 */
.L_x_12051:
[----:B--2---:R-:W-:Y:S05]  /*7150*/  @P2 BRA `(.L_x_12049) ;  /* 0x0000000000082947 */ /* 0x004fea0003800000 */
[----:B------:R-:W2:Y:S02]  /*7160*/  SYNCS.PHASECHK.TRANS64.TRYWAIT P2, [UR6+0x16850], R6 ;  /* 0x01685006ff0075a7 */ /* 0x000ea40008040146 */
[----:B--2---:R-:W-:Y:S05]  /*7170*/  @!P2 BRA `(.L_x_12052) ;  /* 0x0000006000aca947 */ /* 0x004fea0003800000 */
.L_x_12049:
        /* <DEDUP_REMOVED lines=87> */
[----:B------:R-:W-:Y:S01]  /*76f0*/  UMOV UR11, 0x40000040 ;  /* 0x40000040000b7882 */ /* 0x000fe20000000000 */
[----:B------:R-:W-:Y:S01]  /*7700*/  ISETP.GE.U32.AND P2, PT, R2, 0x180, PT ;  /* 0x000001800200780c */ /* 0x000fe20003f46070 */
[----:B------:R-:W2:Y:S01]  /*7710*/  MUFU.TANH R37, R37 ;  /* 0x0000002500257308 */ /* 0x000ea20000002400 */
[----:B---3--:R-:W-:Y:S01]  /*7720*/  FMNMX.FTZ R28, R27, R28, !PT ;  /* 0x0000001c1b1c7209 */ /* 0x008fe20007810000 */
[----:B------:R-:W-:-:S06]  /*7730*/  UMOV UR22, UR37 ;  /* 0x0000002500167c82 */ /* 0x000fcc0008000000 */
[----:B------:R-:W3:Y:S01]  /*7740*/  MUFU.TANH R39, R39 ;  /* 0x0000002700277308 */ /* 0x000ee20000002400 */
        /* <DEDUP_REMOVED lines=32> */
[----:B------:R-:W-:Y:S01]  /*7950*/  FMUL.FTZ R145, R66, UR23 ;  /* 0x0000001742917c20 */ /* 0x000fe20008410000 */
[----:B------:R-:W-:Y:S01]  /*7960*/  FMUL.FTZ R147, R70, UR23 ;  /* 0x0000001746937c20 */ /* 0x000fe20008410000 */
[----:B------:R-:W-:Y:S01]  /*7970*/  HGMMA.64x64x16.F32.BF16 R88, R140, gdesc[UR4].tnspB, R88, gsb0 ;  /* 0x40e000048c587df0 */ /* 0x000fe20008001858 */
[----:B------:R-:W-:Y:S01]  /*7980*/  UIADD3 UR6, UR10, 0x180, URZ ;  /* 0x000001800a067890 */ /* 0x000fe2000fffe03f */
[----:B-1----:R-:W-:Y:S01]  /*7990*/  FMNMX.FTZ R31, R65, R28, !PT ;  /* 0x0000001c411f7209 */ /* 0x002fe20007810000 */
[----:B------:R-:W-:Y:S01]  /*79a0*/  UMOV UR7, 0x40000040 ;  /* 0x4000004000077882 */ /* 0x000fe20000000000 */
        /* <DEDUP_REMOVED lines=20> */
[----:B------:R-:W-:Y:S01]  /*7af0*/  WARPGROUP.ARRIVE ;  /* 0x00000000000079c5 */ /* 0x000fe20000000000 */
[----:B------:R-:W-:-:S03]  /*7b00*/  FMUL.FTZ R141, R86, UR23 ;  /* 0x00000017568d7c20 */ /* 0x000fc60008410000 */
[----:B------:R-:W3:Y:S01]  /*7b10*/  MUFU.TANH R8, R8 ;  /* 0x0000000800087308 */ /* 0x000ee20000002400 */
[----:B--2---:R-:W-:Y:S01]  /*7b20*/  FMNMX.FTZ R28, R85, R28, !PT ;  /* 0x0000001c551c7209 */ /* 0x004fe20007810000 */
[----:B------:R-:W-:Y:S01]  /*7b30*/  HGMMA.64x64x16.F32.BF16 R88, R136, gdesc[UR4].tnspB, R88, gsb0 ;  /* 0x40e0000488587df0 */ /* 0x000fe20008001858 */
[----:B------:R-:W-:Y:S01]  /*7b40*/  UIADD3 UR6, UR10, 0x200, URZ ;  /* 0x000002000a067890 */ /* 0x000fe2000fffe03f */
[----:B------:R-:W-:Y:S02]  /*7b50*/  UMOV UR7, 0x40000040 ;  /* 0x4000004000077882 */ /* 0x000fe40000000000 */
[----:B------:R-:W2:Y:S02]  /*7b60*/  SHFL.BFLY PT, R31, R28, 0x2, 0x1f ;  /* 0x0c401f001c1f7f89 */ /* 0x000ea400000e0000 */
[----:B------:R-:W4:Y:S08]  /*7b70*/  MUFU.TANH R12, R12 ;  /* 0x0000000c000c7308 */ /* 0x000f300000002400 */
[----:B------:R-:W5:Y:S08]  /*7b80*/  MUFU.TANH R13, R13 ;  /* 0x0000000d000d7308 */ /* 0x000f700000002400 */
[----:B------:R-:W5:Y:S01]  /*7b90*/  MUFU.TANH R19, R19 ;  /* 0x0000001300137308 */ /* 0x000f620000002400 */
[----:B--2---:R-:W-:-:S02]  /*7ba0*/  FMNMX.FTZ R31, R28, R31, !PT ;  /* 0x0000001f1c1f7209 */ /* 0x004fc40007810000 */
[----:B------:R-:W2:Y:S05]  /*7bb0*/  LDC R28, c[0x0][0x988] ;  /* 0x00026200ff1c7b82 */ /* 0x000eaa0000000800 */
[----:B------:R-:W5:Y:S01]  /*7bc0*/  MUFU.TANH R20, R20 ;  /* 0x0000001400147308 */ /* 0x000f620000002400 */
[----:B------:R-:W1:Y:S07]  /*7bd0*/  SHFL.BFLY PT, R46, R31, 0x1, 0x1f ;  /* 0x0c201f001f2e7f89 */ /* 0x000e6e00000e0000 */
[----:B------:R-:W5:Y:S08]  /*7be0*/  MUFU.TANH R25, R25 ;  /* 0x0000001900197308 */ /* 0x000f700000002400 */
[----:B------:R-:W5:Y:S08]  /*7bf0*/  MUFU.TANH R26, R26 ;  /* 0x0000001a001a7308 */ /* 0x000f700000002400 */
[----:B------:R-:W5:Y:S01]  /*7c00*/  MUFU.TANH R33, R33 ;  /* 0x0000002100217308 */ /* 0x000f620000002400 */
[----:B-1----:R-:W-:-:S05]  /*7c10*/  FMNMX.FTZ R31, R31, R46, !PT ;  /* 0x0000002e1f1f7209 */ /* 0x002fca0007810000 */
[CC--:B--2---:R-:W-:Y:S01]  /*7c20*/  FMUL.FTZ R52, R31.reuse, R28.reuse ;  /* 0x0000001c1f347220 */ /* 0x0c4fe20000410000 */
[----:B------:R-:W-:Y:S01]  /*7c30*/  FADD.FTZ R5, -R31, R5 ;  /* 0x000000051f057221 */ /* 0x000fe20000010100 */
[----:B------:R-:W1:Y:S02]  /*7c40*/  MUFU.TANH R35, R35 ;  /* 0x0000002300237308 */ /* 0x000e640000002400 */
[--C-:B------:R-:W-:Y:S01]  /*7c50*/  FFMA.FTZ R148, R7, R28, -R52.reuse ;  /* 0x0000001c07947223 */ /* 0x100fe20000010834 */
[----:B------:R-:W-:Y:S01]  /*7c60*/  FMNMX.FTZ R7, R9, R4, !PT ;  /* 0x0000000409077209 */ /* 0x000fe20007810000 */
[-C--:B------:R-:W-:Y:S01]  /*7c70*/  FMUL.FTZ R46, R5, R28.reuse ;  /* 0x0000001c052e7220 */ /* 0x080fe20000410000 */
[-CC-:B------:R-:W-:Y:S01]  /*7c80*/  FFMA.FTZ R5, R6, R28.reuse, -R52.reuse ;  /* 0x0000001c06057223 */ /* 0x180fe20000010834 */
[-CC-:B------:R-:W-:Y:S01]  /*7c90*/  FFMA.FTZ R146, R21, R28.reuse, -R52.reuse ;  /* 0x0000001c15927223 */ /* 0x180fe20000010834 */
[----:B---3--:R-:W-:Y:S01]  /*7ca0*/  FMNMX.FTZ R7, R8, R7, !PT ;  /* 0x0000000708077209 */ /* 0x008fe20007810000 */
[----:B------:R-:W2:Y:S01]  /*7cb0*/  MUFU.TANH R41, R41 ;  /* 0x0000002900297308 */ /* 0x000ea20000002400 */
[-CC-:B------:R-:W-:Y:S01]  /*7cc0*/  FFMA.FTZ R21, R24, R28.reuse, -R52.reuse ;  /* 0x0000001c18157223 */ /* 0x180fe20000010834 */
[-CC-:B------:R-:W-:Y:S01]  /*7cd0*/  FFMA.FTZ R140, R27, R28.reuse, -R52.reuse ;  /* 0x0000001c1b8c7223 */ /* 0x180fe20000010834 */
[----:B----4-:R-:W-:Y:S01]  /*7ce0*/  FMNMX.FTZ R6, R12, R7, !PT ;  /* 0x000000070c067209 */ /* 0x010fe20007810000 */
[-CC-:B------:R-:W-:Y:S01]  /*7cf0*/  FFMA.FTZ R27, R29, R28.reuse, -R52.reuse ;  /* 0x0000001c1d1b7223 */ /* 0x180fe20000010834 */
[----:B------:R-:W-:Y:S01]  /*7d00*/  FFMA.FTZ R29, R47, R28, -R52 ;  /* 0x0000001c2f1d7223 */ /* 0x000fe20000010834 */
[----:B------:R-:W-:-:S02]  /*7d10*/  WARPGROUP.DEPBAR.LE gsb0, 0x0 ;  /* 0x00008000000079c5 */ /* 0x000fc40000010000 */
[----:B------:R-:W-:Y:S01]  /*7d20*/  WARPGROUP.ARRIVE ;  /* 0x00000000000079c5 */ /* 0x000fe20000000000 */
[----:B-----5:R-:W-:Y:S01]  /*7d30*/  FMNMX.FTZ R6, R13, R6, !PT ;  /* 0x000000060d067209 */ /* 0x020fe20007810000 */
[----:B------:R-:W3:Y:S01]  /*7d40*/  MUFU.TANH R43, R43 ;  /* 0x0000002b002b7308 */ /* 0x000ee20000002400 */
[-CC-:B------:R-:W-:Y:S01]  /*7d50*/  FFMA.FTZ R47, R65, R28.reuse, -R52.reuse ;  /* 0x0000001c412f7223 */ /* 0x180fe20000010834 */
[--C-:B------:R-:W-:Y:S01]  /*7d60*/  FFMA.FTZ R65, R73, R28, -R52.reuse ;  /* 0x0000001c49417223 */ /* 0x100fe20000010834 */
[----:B------:R-:W-:Y:S01]  /*7d70*/  FMNMX.FTZ R7, R19, R6, !PT ;  /* 0x0000000613077209 */ /* 0x000fe20007810000 */
[----:B------:R-:W-:Y:S01]  /*7d80*/  HGMMA.64x64x16.F32.BF16 R88, R132, gdesc[UR4].tnspB, R88, gsb0 ;  /* 0x40e0000484587df0 */ /* 0x000fe20008001858 */
[----:B------:R-:W-:Y:S01]  /*7d90*/  UIADD3 UR6, UR10, 0x280, URZ ;  /* 0x000002800a067890 */ /* 0x000fe2000fffe03f */
[-CC-:B------:R-:W-:Y:S01]  /*7da0*/  FFMA.FTZ R73, R81, R28.reuse, -R52.reuse ;  /* 0x0000001c51497223 */ /* 0x180fe20000010834 */
[----:B------:R-:W-:Y:S01]  /*7db0*/  UMOV UR7, 0x40000040 ;  /* 0x4000004000077882 */ /* 0x000fe20000000000 */
[----:B------:R-:W-:Y:S01]  /*7dc0*/  FMNMX.FTZ R6, R20, R7, !PT ;  /* 0x0000000714067209 */ /* 0x000fe20007810000 */
[----:B------:R-:W4:Y:S01]  /*7dd0*/  MUFU.TANH R49, R49 ;  /* 0x0000003100317308 */ /* 0x000f220000002400 */
[-CC-:B------:R-:W-:Y:S01]  /*7de0*/  FFMA.FTZ R144, R14, R28.reuse, -R52.reuse ;  /* 0x0000001c0e907223 */ /* 0x180fe20000010834 */
[--C-:B------:R-:W-:Y:S01]  /*7df0*/  FFMA.FTZ R14, R149, R28, -R52.reuse ;  /* 0x0000001c950e7223 */ /* 0x100fe20000010834 */
[----:B------:R-:W-:Y:S01]  /*7e00*/  FMNMX.FTZ R7, R25, R6, !PT ;  /* 0x0000000619077209 */ /* 0x000fe20007810000 */
[-CC-:B------:R-:W-:Y:S01]  /*7e10*/  FFMA.FTZ R150, R10, R28.reuse, -R52.reuse ;  /* 0x0000001c0a967223 */ /* 0x180fe20000010834 */
[-CC-:B------:R-:W-:Y:S01]  /*7e20*/  FFMA.FTZ R11, R11, R28.reuse, -R52.reuse ;  /* 0x0000001c0b0b7223 */ /* 0x180fe20000010834 */
[-CC-:B------:R-:W-:Y:S01]  /*7e30*/  FFMA.FTZ R15, R15, R28.reuse, -R52.reuse ;  /* 0x0000001c0f0f7223 */ /* 0x180fe20000010834 */
[----:B------:R-:W-:Y:S01]  /*7e40*/  FMNMX.FTZ R6, R26, R7, !PT ;  /* 0x000000071a067209 */ /* 0x000fe20007810000 */
[----:B------:R-:W5:Y:S01]  /*7e50*/  MUFU.TANH R51, R51 ;  /* 0x0000003300337308 */ /* 0x000f620000002400 */
[-CC-:B------:R-:W-:Y:S01]  /*7e60*/  FFMA.FTZ R142, R37, R28.reuse, -R52.reuse ;  /* 0x0000001c258e7223 */ /* 0x180fe20000010834 */
[--C-:B------:R-:W-:Y:S01]  /*7e70*/  FFMA.FTZ R37, R39, R28, -R52.reuse ;  /* 0x0000001c27257223 */ /* 0x100fe20000010834 */
[----:B------:R-:W-:Y:S01]  /*7e80*/  FMNMX.FTZ R6, R33, R6, !PT ;  /* 0x0000000621067209 */ /* 0x000fe20007810000 */
[-CC-:B------:R-:W-:Y:S01]  /*7e90*/  FFMA.FTZ R10, R38, R28.reuse, -R52.reuse ;  /* 0x0000001c260a7223 */ /* 0x180fe20000010834 */
[-CC-:B------:R-:W-:Y:S01]  /*7ea0*/  FFMA.FTZ R136, R45, R28.reuse, -R52.reuse ;  /* 0x0000001c2d887223 */ /* 0x180fe20000010834 */
[--C-:B------:R-:W-:Y:S01]  /*7eb0*/  FFMA.FTZ R39, R53, R28, -R52.reuse ;  /* 0x0000001c35277223 */ /* 0x100fe20000010834 */
[----:B-1----:R-:W-:Y:S01]  /*7ec0*/  FMNMX.FTZ R6, R35, R6, !PT ;  /* 0x0000000623067209 */ /* 0x002fe20007810000 */
[----:B------:R-:W1:Y:S01]  /*7ed0*/  MUFU.TANH R155, R155 ;  /* 0x0000009b009b7308 */ /* 0x000e620000002400 */
[-CC-:B------:R-:W-:Y:S01]  /*7ee0*/  FFMA.FTZ R53, R30, R28.reuse, -R52.reuse ;  /* 0x0000001c1e357223 */ /* 0x180fe20000010834 */
[--C-:B------:R-:W-:Y:S01]  /*7ef0*/  FFMA.FTZ R30, R40, R28, -R52.reuse ;  /* 0x0000001c281e7223 */ /* 0x100fe20000010834 */
[----:B--2---:R-:W-:Y:S01]  /*7f00*/  FMNMX.FTZ R6, R41, R6, !PT ;  /* 0x0000000629067209 */ /* 0x004fe20007810000 */
[-CC-:B------:R-:W-:Y:S01]  /*7f10*/  FFMA.FTZ R138, R153, R28.reuse, -R52.reuse ;  /* 0x0000001c998a7223 */ /* 0x180fe20000010834 */
[-CC-:B------:R-:W-:Y:S01]  /*7f20*/  FFMA.FTZ R42, R42, R28.reuse, -R52.reuse ;  /* 0x0000001c2a2a7223 */ /* 0x180fe20000010834 */
[--C-:B------:R-:W-:Y:S01]  /*7f30*/  FFMA.FTZ R45, R61, R28, -R52.reuse ;  /* 0x0000001c3d2d7223 */ /* 0x100fe20000010834 */
[----:B---3--:R-:W-:Y:S01]  /*7f40*/  FMNMX.FTZ R6, R43, R6, !PT ;  /* 0x000000062b067209 */ /* 0x008fe20007810000 */
[----:B------:R-:W2:Y:S01]  /*7f50*/  MUFU.TANH R55, R55 ;  /* 0x0000003700377308 */ /* 0x000ea20000002400 */
[-CC-:B------:R-:W-:Y:S01]  /*7f60*/  FFMA.FTZ R61, R69, R28.reuse, -R52.reuse ;  /* 0x0000001c453d7223 */ /* 0x180fe20000010834 */
[--C-:B------:R-:W-:Y:S01]  /*7f70*/  FFMA.FTZ R69, R77, R28, -R52.reuse ;  /* 0x0000001c4d457223 */ /* 0x100fe20000010834 */
[----:B----4-:R-:W-:Y:S01]  /*7f80*/  FMNMX.FTZ R6, R49, R6, !PT ;  /* 0x0000000631067209 */ /* 0x010fe20007810000 */
[----:B------:R-:W-:-:S03]  /*7f90*/  FFMA.FTZ R77, R85, R28, -R52 ;  /* 0x0000001c554d7223 */ /* 0x000fc60000010834 */
[----:B-----5:R-:W-:Y:S01]  /*7fa0*/  FMNMX.FTZ R6, R51, R6, !PT ;  /* 0x0000000633067209 */ /* 0x020fe20007810000 */
[----:B------:R-:W3:Y:S03]  /*7fb0*/  MUFU.TANH R57, R57 ;  /* 0x0000003900397308 */ /* 0x000ee60000002400 */
[----:B-1----:R-:W-:-:S05]  /*7fc0*/  FMNMX.FTZ R6, R155, R6, !PT ;  /* 0x000000069b067209 */ /* 0x002fca0007810000 */
        /* <DEDUP_REMOVED lines=9> */
[----:B------:R-:W-:Y:S02]  /*8060*/  WARPGROUP.DEPBAR.LE gsb0, 0x0 ;  /* 0x00008000000079c5 */ /* 0x000fe40000010000 */
[----:B------:R-:W-:Y:S01]  /*8070*/  WARPGROUP.ARRIVE ;  /* 0x00000000000079c5 */ /* 0x000fe20000000000 */
[----:B---3--:R-:W-:Y:S01]  /*8080*/  FMNMX.FTZ R6, R63, R6, !PT ;  /* 0x000000063f067209 */ /* 0x008fe20007810000 */
[-CC-:B------:R-:W-:Y:S01]  /*8090*/  FFMA.FTZ R134, R32, R28.reuse, -R52.reuse ;  /* 0x0000001c20867223 */ /* 0x180fe20000010834 */
[----:B------:R-:W-:Y:S02]  /*80a0*/  FFMA.FTZ R132, R157, R28, -R52 ;  /* 0x0000001c9d847223 */ /* 0x000fe40000010834 */
[----:B------:R-:W3:Y:S01]  /*80b0*/  MUFU.TANH R147, R147 ;  /* 0x0000009300937308 */ /* 0x000ee20000002400 */
[----:B------:R-:W-:Y:S01]  /*80c0*/  HGMMA.64x64x16.F32.BF16 R88, R128, gdesc[UR4].tnspB, R88, gsb0 ;  /* 0x40e0000480587df0 */ /* 0x000fe20008001858 */
[----:B------:R-:W-:Y:S01]  /*80d0*/  UIADD3 UR6, UR10, 0x300, URZ ;  /* 0x000003000a067890 */ /* 0x000fe2000fffe03f */
[----:B-1----:R-:W-:Y:S01]  /*80e0*/  FMNMX.FTZ R6, R145, R6, !PT ;  /* 0x0000000691067209 */ /* 0x002fe20007810000 */
[----:B------:R-:W-:Y:S01]  /*80f0*/  UMOV UR7, 0x40000040 ;  /* 0x4000004000077882 */ /* 0x000fe20000000000 */
[----:B------:R-:W-:-:S03]  /*8100*/  UIADD3 UR10, UR10, 0x380, URZ ;  /* 0x000003800a0a7890 */ /* 0x000fc6000fffe03f */
        /* <DEDUP_REMOVED lines=19> */
[----:B------:R-:W-:Y:S01]  /*8240*/  WARPGROUP.ARRIVE ;  /* 0x00000000000079c5 */ /* 0x000fe20000000000 */
[----:B--2---:R-:W-:-:S03]  /*8250*/  FMNMX.FTZ R6, R141, R6, !PT ;  /* 0x000000068d067209 */ /* 0x004fc60007810000 */
[----:B------:R-:W-:Y:S02]  /*8260*/  MUFU.EX2 R46, R46 ;  /* 0x0000002e002e7308 */ /* 0x000fe40000000800 */
[----:B------:R-:W-:Y:S01]  /*8270*/  HGMMA.64x64x16.F32.BF16 R88, R124, gdesc[UR4].tnspB, R88, gsb0 ;  /* 0x40e000047c587df0 */ /* 0x000fe20008001858 */
[----:B------:R-:W-:Y:S01]  /*8280*/  UIADD3 UR6, UR29, -0x1, URZ ;  /* 0xffffffff1d067890 */ /* 0x000fe2000fffe03f */
[----:B---3--:R-:W-:Y:S01]  /*8290*/  FMNMX.FTZ R7, R87, R6, !PT ;  /* 0x0000000657077209 */ /* 0x008fe20007810000 */
[----:B------:R-:W-:-:S03]  /*82a0*/  FFMA.FTZ R6, R36, R28, -R52 ;  /* 0x0000001c24067223 */ /* 0x000fc60000010834 */
[----:B------:R-:W1:Y:S01]  /*82b0*/  MUFU.EX2 R5, R5 ;  /* 0x0000000500057308 */ /* 0x000e620000000800 */
[----:B------:R-:W2:Y:S07]  /*82c0*/  SHFL.BFLY PT, R24, R7, 0x2, 0x1f ;  /* 0x0c401f0007187f89 */ /* 0x000eae00000e0000 */
        /* <DEDUP_REMOVED lines=9> */
[----:B------:R-:W2:Y:S01]  /*8360*/  SHFL.BFLY PT, R7, R32, 0x1, 0x1f ;  /* 0x0c201f0020077f89 */ /* 0x000ea200000e0000 */
[----:B----4-:R-:W-:-:S06]  /*8370*/  FADD.FTZ R54, R150, R3 ;  /* 0x0000000396367221 */ /* 0x010fcc0000010000 */
[----:B------:R-:W-:Y:S01]  /*8380*/  MUFU.EX2 R15, R15 ;  /* 0x0000000f000f7308 */ /* 0x000fe20000000800 */
[----:B-1----:R-:W-:-:S07]  /*8390*/  F2FP.BF16.F32.PACK_AB R150, R11, R150 ;  /* 0x000000960b96723e */ /* 0x002fce00000010ff */
[----:B------:R-:W-:Y:S08]  /*83a0*/  MUFU.EX2 R146, R146 ;  /* 0x0000009200927308 */ /* 0x000ff00000000800 */
[----:B------:R-:W-:Y:S01]  /*83b0*/  MUFU.EX2 R21, R21 ;  /* 0x0000001500157308 */ /* 0x000fe20000000800 */
[----:B--2---:R-:W-:-:S05]  /*83c0*/  FMNMX.FTZ R7, R32, R7, !PT ;  /* 0x0000000720077209 */ /* 0x004fca0007810000 */
[CC--:B------:R-:W-:Y:S01]  /*83d0*/  FMUL.FTZ R36, R7.reuse, R28.reuse ;  /* 0x0000001c07247220 */ /* 0x0c0fe20000410000 */
[----:B------:R-:W-:Y:S01]  /*83e0*/  FADD.FTZ R81, -R7, R4 ;  /* 0x0000000407517221 */ /* 0x000fe20000010100 */
[----:B------:R-:W-:Y:S02]  /*83f0*/  MUFU.EX2 R140, R140 ;  /* 0x0000008c008c7308 */ /* 0x000fe40000000800 */
[-CC-:B------:R-:W-:Y:S01]  /*8400*/  FFMA.FTZ R4, R9, R28.reuse, -R36.reuse ;  /* 0x0000001c09047223 */ /* 0x180fe20000010824 */
[-CC-:B------:R-:W-:Y:S01]  /*8410*/  FFMA.FTZ R9, R19, R28.reuse, -R36.reuse ;  /* 0x0000001c13097223 */ /* 0x180fe20000010824 */
[-CC-:B------:R-:W-:Y:S01]  /*8420*/  FFMA.FTZ R19, R33, R28.reuse, -R36.reuse ;  /* 0x0000001c21137223 */ /* 0x180fe20000010824 */
[----:B------:R-:W-:Y:S02]  /*8430*/  IMAD.U32 R33, RZ, RZ, UR36 ;  /* 0x00000024ff217e24 */ /* 0x000fe4000f8e00ff */
[-C--:B------:R-:W-:Y:S01]  /*8440*/  FMUL.FTZ R81, R81, R28.reuse ;  /* 0x0000001c51517220 */ /* 0x080fe20000410000 */
[-CC-:B------:R-:W-:Y:S01]  /*8450*/  FFMA.FTZ R149, R8, R28.reuse, -R36.reuse ;  /* 0x0000001c08957223 */ /* 0x180fe20000010824 */
[-CC-:B------:R-:W-:Y:S01]  /*8460*/  FFMA.FTZ R8, R13, R28.reuse, -R36.reuse ;  /* 0x0000001c0d087223 */ /* 0x180fe20000010824 */
[----:B------:R-:W-:Y:S01]  /*8470*/  FFMA.FTZ R13, R25, R28, -R36 ;  /* 0x0000001c190d7223 */ /* 0x000fe20000010824 */
[----:B------:R-:W-:-:S02]  /*8480*/  WARPGROUP.DEPBAR.LE gsb0, 0x0 ;  /* 0x00008000000079c5 */ /* 0x000fc40000010000 */
[----:B------:R-:W-:Y:S01]  /*8490*/  WARPGROUP.ARRIVE ;  /* 0x00000000000079c5 */ /* 0x000fe20000000000 */
[----:B------:R-:W-:Y:S01]  /*84a0*/  @!P1 LEA R33, R33, UR40, 0x3 ;  /* 0x0000002821219c11 */ /* 0x000fe2000f8e18ff */
[----:B------:R-:W-:Y:S01]  /*84b0*/  MUFU.EX2 R81, R81 ;  /* 0x0000005100517308 */ /* 0x000fe20000000800 */
[----:B------:R-:W-:Y:S02]  /*84c0*/  VIADD R25, R16, 0x9 ;  /* 0x0000000910197836 */ /* 0x000fe40000000000 */
[-CC-:B------:R-:W-:Y:S01]  /*84d0*/  FFMA.FTZ R151, R12, R28.reuse, -R36.reuse ;  /* 0x0000001c0c977223 */ /* 0x180fe20000010824 */
[-CC-:B------:R-:W-:Y:S01]  /*84e0*/  FFMA.FTZ R12, R20, R28.reuse, -R36.reuse ;  /* 0x0000001c140c7223 */ /* 0x180fe20000010824 */
[----:B------:R-:W-:Y:S01]  /*84f0*/  HGMMA.64x64x16.F32.BF16 R88, R120, gdesc[UR8].tnspB, R88, gsb0 ;  /* 0x40e0000878587df0 */ /* 0x000fe20008001858 */
[----:B------:R-:W-:Y:S01]  /*8500*/  @!P1 VIADD R33, R33, 0x16840 ;  /* 0x0001684021219836 */ /* 0x000fe20000000000 */
[----:B------:R-:W-:Y:S01]  /*8510*/  SEL R25, R25, 0x9, !P2 ;  /* 0x0000000919197807 */ /* 0x000fe20005000000 */
[-CC-:B------:R-:W-:Y:S01]  /*8520*/  FFMA.FTZ R135, R34, R28.reuse, -R36.reuse ;  /* 0x0000001c22877223 */ /* 0x180fe20000010824 */
[----:B------:R-:W1:Y:S01]  /*8530*/  MUFU.EX2 R4, R4 ;  /* 0x0000000400047308 */ /* 0x000e620000000800 */
[-CC-:B------:R-:W-:Y:S01]  /*8540*/  FFMA.FTZ R20, R26, R28.reuse, -R36.reuse ;  /* 0x0000001c1a147223 */ /* 0x180fe20000010824 */
[----:B------:R-:W-:Y:S01]  /*8550*/  @!P1 PRMT R33, RZ, 0x654, R33 ;  /* 0x00000654ff219816 */ /* 0x000fe20000000021 */
        /* <DEDUP_REMOVED lines=15> */
[-CC-:B------:R-:W-:Y:S01]  /*8650*/  FFMA.FTZ R75, R75, R28.reuse, -R36.reuse ;  /* 0x0000001c4b4b7223 */ /* 0x180fe20000010824 */
[-CC-:B------:R-:W-:Y:S01]  /*8660*/  FFMA.FTZ R48, R48, R28.reuse, -R36.reuse ;  /* 0x0000001c30307223 */ /* 0x180fe20000010824 */
[-CC-:B------:R-:W-:Y:S01]  /*8670*/  FFMA.FTZ R79, R79, R28.reuse, -R36.reuse ;  /* 0x0000001c4f4f7223 */ /* 0x180fe20000010824 */
[-CC-:B------:R-:W-:Y:S01]  /*8680*/  FFMA.FTZ R50, R50, R28.reuse, -R36.reuse ;  /* 0x0000001c32327223 */ /* 0x180fe20000010824 */
[-C--:B------:R-:W-:Y:S01]  /*8690*/  FFMA.FTZ R83, R83, R28.reuse, -R36 ;  /* 0x0000001c53537223 */ /* 0x080fe20000010824 */
[----:B------:R-:W-:Y:S01]  /*86a0*/  ISETP.LT.AND P2, PT, RZ, UR29, PT ;  /* 0x0000001dff007c0c */ /* 0x000fe2000bf41270 */
[----:B------:R-:W1:Y:S01]  /*86b0*/  MUFU.EX2 R8, R8 ;  /* 0x0000000800087308 */ /* 0x000e620000000800 */
[----:B--2---:R-:W-:Y:S01]  /*86c0*/  FADD.FTZ R34, R149, R0 ;  /* 0x0000000095227221 */ /* 0x004fe20000010000 */
[----:B------:R-:W-:Y:S01]  /*86d0*/  FFMA.FTZ R0, R63, R28, -R36 ;  /* 0x0000001c3f007223 */ /* 0x000fe20000010824 */
[----:B------:R-:W-:Y:S01]  /*86e0*/  F2FP.BF16.F32.PACK_AB R149, R149, R4 ;  /* 0x000000049595723e */ /* 0x000fe200000010ff */
[----:B------:R-:W-:-:S04]  /*86f0*/  UMOV UR29, UR6 ;  /* 0x00000006001d7c82 */ /* 0x000fc80008000000 */
[----:B------:R-:W2:Y:S01]  /*8700*/  MUFU.EX2 R9, R9 ;  /* 0x0000000900097308 */ /* 0x000ea20000000800 */
[----:B---3--:R-:W-:-:S07]  /*8710*/  FADD.FTZ R3, R151, R34 ;  /* 0x0000002297037221 */ /* 0x008fce0000010000 */
[----:B------:R-:W3:Y:S01]  /*8720*/  MUFU.EX2 R12, R12 ;  /* 0x0000000c000c7308 */ /* 0x000ee20000000800 */
[C---:B-1----:R-:W-:Y:S01]  /*8730*/  FADD.FTZ R34, R8.reuse, R3 ;  /* 0x0000000308227221 */ /* 0x042fe20000010000 */
[----:B------:R-:W-:-:S06]  /*8740*/  F2FP.BF16.F32.PACK_AB R151, R8, R151 ;  /* 0x000000970897723e */ /* 0x000fcc00000010ff */
[----:B------:R-:W-:Y:S01]  /*8750*/  MUFU.EX2 R13, R13 ;  /* 0x0000000d000d7308 */ /* 0x000fe20000000800 */
[----:B--2---:R-:W-:Y:S01]  /*8760*/  FADD.FTZ R3, R9, R34 ;  /* 0x0000002209037221 */ /* 0x004fe20000010000 */
[----:B------:R-:W-:-:S06]  /*8770*/  FFMA.FTZ R34, R67, R28, -R36 ;  /* 0x0000001c43227223 */ /* 0x000fcc0000010824 */
[----:B------:R-:W1:Y:S01]  /*8780*/  MUFU.EX2 R20, R20 ;  /* 0x0000001400147308 */ /* 0x000e620000000800 */
[----:B---3--:R-:W-:-:S07]  /*8790*/  F2FP.BF16.F32.PACK_AB R145, R12, R9 ;  /* 0x000000090c91723e */ /* 0x008fce00000010ff */
[----:B------:R-:W2:Y:S08]  /*87a0*/  MUFU.EX2 R19, R19 ;  /* 0x0000001300137308 */ /* 0x000eb00000000800 */
[----:B------:R-:W3:Y:S01]  /*87b0*/  MUFU.EX2 R27, R27 ;  /* 0x0000001b001b7308 */ /* 0x000ee20000000800 */
[----:B-1----:R-:W-:Y:S01]  /*87c0*/  F2FP.BF16.F32.PACK_AB R147, R20, R13 ;  /* 0x0000000d1493723e */ /* 0x002fe200000010ff */
[----:B------:R-:W-:-:S02]  /*87d0*/  WARPGROUP.DEPBAR.LE gsb0, 0x0 ;  /* 0x00008000000079c5 */ /* 0x000fc40000010000 */
[----:B------:R1:W-:Y:S06]  /*87e0*/  BAR.ARV R25, 0x100 ;  /* 0x000400190000751d */ /* 0x0003ec0000002000 */
[----:B------:R4:W-:Y:S01]  /*87f0*/  @!P1 SYNCS.ARRIVE.TRANS64.RED.A1T0 RZ, [R33+URZ], RZ ;  /* 0x000000ff21ff99a7 */ /* 0x0009e2000810043f */
[----:B------:R-:W5:Y:S01]  /*8800*/  MUFU.EX2 R26, R26 ;  /* 0x0000001a001a7308 */ /* 0x000f620000000800 */
[-C--:B------:R-:W-:Y:S01]  /*8810*/  FMUL.FTZ R88, R88, R46.reuse ;  /* 0x0000002e58587220 */ /* 0x080fe20000410000 */
[-C--:B------:R-:W-:Y:S01]  /*8820*/  FMUL.FTZ R89, R89, R46.reuse ;  /* 0x0000002e59597220 */ /* 0x080fe20000410000 */
[-C--:B------:R-:W-:Y:S01]  /*8830*/  FMUL.FTZ R92, R92, R46.reuse ;  /* 0x0000002e5c5c7220 */ /* 0x080fe20000410000 */
[-C--:B------:R-:W-:Y:S01]  /*8840*/  FMUL.FTZ R93, R93, R46.reuse ;  /* 0x0000002e5d5d7220 */ /* 0x080fe20000410000 */
[-C--:B------:R-:W-:Y:S01]  /*8850*/  FMUL.FTZ R96, R96, R46.reuse ;  /* 0x0000002e60607220 */ /* 0x080fe20000410000 */
[-C--:B------:R-:W-:Y:S01]  /*8860*/  FMUL.FTZ R97, R97, R46.reuse ;  /* 0x0000002e61617220 */ /* 0x080fe20000410000 */
[----:B----4-:R-:W-:Y:S01]  /*8870*/  IMAD.U32 R33, RZ, RZ, UR21 ;  /* 0x00000015ff217e24 */ /* 0x010fe2000f8e00ff */
[----:B------:R-:W4:Y:S01]  /*8880*/  MUFU.EX2 R142, R142 ;  /* 0x0000008e008e7308 */ /* 0x000f220000000800 */
[----:B------:R-:W-:Y:S01]  /*8890*/  UMOV UR21, UR36 ;  /* 0x0000002400157c82 */ /* 0x000fe20008000000 */
[-C--:B------:R-:W-:Y:S01]  /*88a0*/  FMUL.FTZ R100, R100, R46.reuse ;  /* 0x0000002e64647220 */ /* 0x080fe20000410000 */
[-C--:B------:R-:W-:Y:S01]  /*88b0*/  FMUL.FTZ R101, R101, R46.reuse ;  /* 0x0000002e65657220 */ /* 0x080fe20000410000 */
[----:B------:R-:W-:Y:S01]  /*88c0*/  @!P1 LEA R33, R33, UR40, 0x3 ;  /* 0x0000002821219c11 */ /* 0x000fe2000f8e18ff */
[-C--:B------:R-:W-:Y:S01]  /*88d0*/  FMUL.FTZ R104, R104, R46.reuse ;  /* 0x0000002e68687220 */ /* 0x080fe20000410000 */
[-C--:B------:R-:W-:Y:S01]  /*88e0*/  FMUL.FTZ R105, R105, R46.reuse ;  /* 0x0000002e69697220 */ /* 0x080fe20000410000 */
[----:B------:R-:W-:Y:S01]  /*88f0*/  FMUL.FTZ R108, R108, R46 ;  /* 0x0000002e6c6c7220 */ /* 0x000fe20000410000 */
[----:B------:R-:W4:Y:S01]  /*8900*/  MUFU.EX2 R143, R143 ;  /* 0x0000008f008f7308 */ /* 0x000f220000000800 */
[----:B-1----:R-:W-:-:S02]  /*8910*/  @!P1 VIADD R25, R33, 0x16860 ;  /* 0x0001686021199836 */ /* 0x002fc40000000000 */
[-C--:B------:R-:W-:Y:S01]  /*8920*/  FMUL.FTZ R109, R109, R46.reuse ;  /* 0x0000002e6d6d7220 */ /* 0x080fe20000410000 */
[-C--:B------:R-:W-:Y:S01]  /*8930*/  FMUL.FTZ R112, R112, R46.reuse ;  /* 0x0000002e70707220 */ /* 0x080fe20000410000 */
[-C--:B------:R-:W-:Y:S01]  /*8940*/  FMUL.FTZ R113, R113, R46.reuse ;  /* 0x0000002e71717220 */ /* 0x080fe20000410000 */
[-C--:B------:R-:W-:Y:S01]  /*8950*/  FMUL.FTZ R116, R116, R46.reuse ;  /* 0x0000002e74747220 */ /* 0x080fe20000410000 */
[----:B------:R-:W-:Y:S01]  /*8960*/  @!P1 PRMT R33, RZ, 0x654, R25 ;  /* 0x00000654ff219816 */ /* 0x000fe20000000019 */
[----:B------:R-:W-:Y:S01]  /*8970*/  FADD.FTZ R25, R11, R54 ;  /* 0x000000360b197221 */ /* 0x000fe20000010000 */
[----:B------:R-:W1:Y:S01]  /*8980*/  MUFU.EX2 R37, R37 ;  /* 0x0000002500257308 */ /* 0x000e620000000800 */
[----:B------:R-:W-:Y:S01]  /*8990*/  FMUL.FTZ R117, R117, R46 ;  /* 0x0000002e75757220 */ /* 0x000fe20000410000 */
[----:B------:R1:W-:Y:S01]  /*89a0*/  @!P1 SYNCS.ARRIVE.TRANS64.RED.A1T0 RZ, [R33+URZ], RZ ;  /* 0x000000ff21ff99a7 */ /* 0x0003e2000810043f */
[----:B------:R-:W-:Y:S01]  /*89b0*/  FADD.FTZ R54, R144, R25 ;  /* 0x0000001990367221 */ /* 0x000fe20000010000 */
[----:B------:R-:W-:Y:S01]  /*89c0*/  F2FP.BF16.F32.PACK_AB R144, R15, R144 ;  /* 0x000000900f90723e */ /* 0x000fe200000010ff */
[-C--:B------:R-:W-:Y:S01]  /*89d0*/  FMUL.FTZ R90, R90, R81.reuse ;  /* 0x000000515a5a7220 */ /* 0x080fe20000410000 */
[-C--:B------:R-:W-:Y:S01]  /*89e0*/  FMUL.FTZ R91, R91, R81.reuse ;  /* 0x000000515b5b7220 */ /* 0x080fe20000410000 */
[----:B------:R-:W-:Y:S01]  /*89f0*/  FADD.FTZ R25, R15, R54 ;  /* 0x000000360f197221 */ /* 0x000fe20000010000 */
[----:B------:R-:W-:Y:S01]  /*8a00*/  FADD.FTZ R54, R12, R3 ;  /* 0x000000030c367221 */ /* 0x000fe20000010000 */
[----:B------:R-:W1:Y:S01]  /*8a10*/  MUFU.EX2 R38, R38 ;  /* 0x0000002600267308 */ /* 0x000e620000000800 */
[-C--:B------:R-:W-:Y:S01]  /*8a20*/  FMUL.FTZ R94, R94, R81.reuse ;  /* 0x000000515e5e7220 */ /* 0x080fe20000410000 */
[----:B------:R-:W-:Y:S01]  /*8a30*/  FADD.FTZ R56, R146, R25 ;  /* 0x0000001992387221 */ /* 0x000fe20000010000 */
[----:B------:R-:W-:Y:S01]  /*8a40*/  FADD.FTZ R3, R13, R54 ;  /* 0x000000360d037221 */ /* 0x000fe20000010000 */
[----:B------:R-:W-:Y:S01]  /*8a50*/  F2FP.BF16.F32.PACK_AB R146, R21, R146 ;  /* 0x000000921592723e */ /* 0x000fe200000010ff */
[-C--:B------:R-:W-:Y:S01]  /*8a60*/  FMUL.FTZ R95, R95, R81.reuse ;  /* 0x000000515f5f7220 */ /* 0x080fe20000410000 */
[----:B------:R-:W-:Y:S01]  /*8a70*/  FADD.FTZ R25, R21, R56 ;  /* 0x0000003815197221 */ /* 0x000fe20000010000 */
[----:B------:R-:W-:Y:S01]  /*8a80*/  FADD.FTZ R44, R20, R3 ;  /* 0x00000003142c7221 */ /* 0x000fe20000010000 */
[----:B------:R-:W1:Y:S01]  /*8a90*/  MUFU.EX2 R136, R136 ;  /* 0x0000008800887308 */ /* 0x000e620000000800 */
[-C--:B------:R-:W-:Y:S01]  /*8aa0*/  FMUL.FTZ R98, R98, R81.reuse ;  /* 0x0000005162627220 */ /* 0x080fe20000410000 */
[----:B------:R-:W-:Y:S01]  /*8ab0*/  FADD.FTZ R54, R140, R25 ;  /* 0x000000198c367221 */ /* 0x000fe20000010000 */
[----:B--2---:R-:W-:Y:S01]  /*8ac0*/  FADD.FTZ R3, R19, R44 ;  /* 0x0000002c13037221 */ /* 0x004fe20000010000 */
[----:B---3--:R-:W-:Y:S01]  /*8ad0*/  F2FP.BF16.F32.PACK_AB R140, R27, R140 ;  /* 0x0000008c1b8c723e */ /* 0x008fe200000010ff */
[----:B------:R-:W-:Y:S01]  /*8ae0*/  FMUL.FTZ R99, R99, R81 ;  /* 0x0000005163637220 */ /* 0x000fe20000410000 */
[----:B------:R-:W-:Y:S01]  /*8af0*/  FADD.FTZ R25, R27, R54 ;  /* 0x000000361b197221 */ /* 0x000fe20000010000 */
[----:B-----5:R-:W-:Y:S01]  /*8b00*/  FADD.FTZ R44, R26, R3 ;  /* 0x000000031a2c7221 */ /* 0x020fe20000010000 */
[----:B------:R-:W2:Y:S01]  /*8b10*/  MUFU.EX2 R137, R137 ;  /* 0x0000008900897308 */ /* 0x000ea20000000800 */
[----:B------:R-:W-:Y:S01]  /*8b20*/  FFMA.FTZ R3, R141, R28, -R36 ;  /* 0x0000001c8d037223 */ /* 0x000fe20000010824 */
[----:B----4-:R-:W-:Y:S01]  /*8b30*/  FADD.FTZ R54, R142, R25 ;  /* 0x000000198e367221 */ /* 0x010fe20000010000 */
[----:B------:R-:W-:Y:S01]  /*8b40*/  FADD.FTZ R25, R143, R44 ;  /* 0x0000002c8f197221 */ /* 0x000fe20000010000 */
[----:B------:R-:W-:Y:S01]  /*8b50*/  F2FP.BF16.F32.PACK_AB R141, R26, R19 ;  /* 0x000000131a8d723e */ /* 0x000fe200000010ff */
[----:B------:R-:W-:Y:S01]  /*8b60*/  FMUL.FTZ R102, R102, R81 ;  /* 0x0000005166667220 */ /* 0x000fe20000410000 */
[C---:B-1----:R-:W-:Y:S01]  /*8b70*/  FADD.FTZ R33, R37.reuse, R54 ;  /* 0x0000003625217221 */ /* 0x042fe20000010000 */
[----:B------:R-:W-:Y:S01]  /*8b80*/  FADD.FTZ R54, R38, R25 ;  /* 0x0000001926367221 */ /* 0x000fe20000010000 */
[----:B------:R-:W1:Y:S01]  /*8b90*/  MUFU.EX2 R29, R29 ;  /* 0x0000001d001d7308 */ /* 0x000e620000000800 */
[----:B------:R-:W-:Y:S01]  /*8ba0*/  F2FP.BF16.F32.PACK_AB R142, R37, R142 ;  /* 0x0000008e258e723e */ /* 0x000fe200000010ff */
[----:B------:R-:W-:Y:S01]  /*8bb0*/  FADD.FTZ R56, R136, R33 ;  /* 0x0000002188387221 */ /* 0x000fe20000010000 */
[----:B------:R-:W-:Y:S01]  /*8bc0*/  F2FP.BF16.F32.PACK_AB R143, R38, R143 ;  /* 0x0000008f268f723e */ /* 0x000fe200000010ff */
        /* <DEDUP_REMOVED lines=10> */
[----:B------:R-:W-:-:S02]  /*8c70*/  FMUL.FTZ R119, R119, R81 ;  /* 0x0000005177777220 */ /* 0x000fc40000410000 */
[----:B------:R2:W-:Y:S01]  /*8c80*/  MUFU.EX2 R32, R42 ;  /* 0x0000002a00207308 */ /* 0x0005e20000000800 */
[C---:B-1----:R-:W-:Y:S01]  /*8c90*/  FADD.FTZ R11, R29.reuse, R56 ;  /* 0x000000381d0b7221 */ /* 0x042fe20000010000 */
[----:B------:R-:W-:-:S06]  /*8ca0*/  F2FP.BF16.F32.PACK_AB R136, R29, R136 ;  /* 0x000000881d88723e */ /* 0x000fcc00000010ff */
[----:B------:R-:W1:Y:S01]  /*8cb0*/  MUFU.EX2 R138, R138 ;  /* 0x0000008a008a7308 */ /* 0x000e620000000800 */
[-CC-:B--2---:R-:W-:Y:S01]  /*8cc0*/  FFMA.FTZ R42, R55, R28.reuse, -R36.reuse ;  /* 0x0000001c372a7223 */ /* 0x184fe20000010824 */
[C---:B---3--:R-:W-:Y:S01]  /*8cd0*/  FADD.FTZ R54, R40.reuse, R5 ;  /* 0x0000000528367221 */ /* 0x048fe20000010000 */
[----:B------:R-:W-:Y:S01]  /*8ce0*/  FFMA.FTZ R36, R87, R28, -R36 ;  /* 0x0000001c57247223 */ /* 0x000fe20000010824 */
[----:B------:R-:W-:-:S04]  /*8cf0*/  F2FP.BF16.F32.PACK_AB R137, R40, R137 ;  /* 0x000000892889723e */ /* 0x000fc800000010ff */
[----:B------:R-:W2:Y:S08]  /*8d00*/  MUFU.EX2 R139, R139 ;  /* 0x0000008b008b7308 */ /* 0x000eb00000000800 */
        /* <DEDUP_REMOVED lines=71> */
[----:B--2---:R-:W-:Y:S01]  /*9180*/  FADD.FTZ R0, R30, R5 ;  /* 0x000000051e007221 */ /* 0x004fe20000010000 */
[----:B------:R-:W-:-:S06]  /*9190*/  IMAD.MOV.U32 R5, RZ, RZ, R31 ;  /* 0x000000ffff057224 */ /* 0x000fcc00078e001f */
[----:B------:R-:W2:Y:S01]  /*91a0*/  MUFU.EX2 R83, R83 ;  /* 0x0000005300537308 */ /* 0x000ea20000000800 */
[----:B---3--:R-:W-:-:S07]  /*91b0*/  FADD.FTZ R4, R121, R4 ;  /* 0x0000000479047221 */ /* 0x008fce0000010000 */
[----:B------:R3:W4:Y:S01]  /*91c0*/  MUFU.EX2 R123, R3 ;  /* 0x00000003007b7308 */ /* 0x0007220000000800 */
[----:B-1----:R-:W-:-:S07]  /*91d0*/  F2FP.BF16.F32.PACK_AB R120, R73, R30 ;  /* 0x0000001e4978723e */ /* 0x002fce00000010ff */
[----:B------:R-:W1:Y:S01]  /*91e0*/  MUFU.EX2 R77, R77 ;  /* 0x0000004d004d7308 */ /* 0x000e620000000800 */
[----:B---3--:R-:W-:Y:S01]  /*91f0*/  FADD.FTZ R3, R73, R0 ;  /* 0x0000000049037221 */ /* 0x008fe20000010000 */
[C---:B--2---:R-:W-:Y:S01]  /*9200*/  FADD.FTZ R4, R83.reuse, R4 ;  /* 0x0000000453047221 */ /* 0x044fe20000010000 */
[----:B------:R-:W-:Y:S02]  /*9210*/  F2FP.BF16.F32.PACK_AB R121, R83, R121 ;  /* 0x000000795379723e */ /* 0x000fe400000010ff */
[----:B------:R-:W-:-:S03]  /*9220*/  FADD.FTZ R0, R32, R3 ;  /* 0x0000000320007221 */ /* 0x000fc60000010000 */
[----:B------:R-:W2:Y:S01]  /*9230*/  MUFU.EX2 R36, R36 ;  /* 0x0000002400247308 */ /* 0x000ea20000000800 */
[----:B----4-:R-:W-:Y:S01]  /*9240*/  FADD.FTZ R4, R123, R4 ;  /* 0x000000047b047221 */ /* 0x010fe20000010000 */
[C---:B-1----:R-:W-:Y:S01]  /*9250*/  FADD.FTZ R3, R77.reuse, R0 ;  /* 0x000000004d037221 */ /* 0x042fe20000010000 */
[----:B------:R-:W-:Y:S02]  /*9260*/  F2FP.BF16.F32.PACK_AB R122, R77, R32 ;  /* 0x000000204d7a723e */ /* 0x000fe400000010ff */
[C---:B--2---:R-:W-:Y:S01]  /*9270*/  FADD.FTZ R0, R36.reuse, R4 ;  /* 0x0000000424007221 */ /* 0x044fe20000010000 */
[----:B------:R-:W-:Y:S02]  /*9280*/  F2FP.BF16.F32.PACK_AB R123, R36, R123 ;  /* 0x0000007b247b723e */ /* 0x000fe400000010ff */
[----:B------:R-:W-:Y:S01]  /*9290*/  MOV R4, R7 ;  /* 0x0000000700047202 */ /* 0x000fe20000000f00 */
[----:B------:R-:W-:Y:S06]  /*92a0*/  @P2 BRA `(.L_x_12053) ;  /* 0xffffffd800e42947 */ /* 0x000fec000383ffff */
.L_x_12044:
[----:B------:R-:W-:Y:S06]  /*92b0*/  BAR.ARV 0x8, 0x1a0 ;  /* 0x0206800000007b1d */ /* 0x000fec0000002000 */
[----:B------:R-:W-:Y:S05]  /*92c0*/  @!P0 BRA `(.L_x_12054) ;  /* 0x0000000000048947 */ /* 0x000fea0003800000 */
[----:B------:R-:W-:Y:S01]  /*92d0*/  BPT.TRAP 0x1 ;  /* 0x000000040000795c */ /* 0x000fe20000300000 */
.L_x_12054:
[----:B------:R-:W-:Y:S01]  /*92e0*/  ULEA UR5, UR36, UR40, 0x3 ;  /* 0x0000002824057291 */ /* 0x000fe2000f8e183f */
[----:B------:R-:W-:-:S05]  /*92f0*/  IMAD.U32 R4, RZ, RZ, UR37 ;  /* 0x00000025ff047e24 */ /* 0x000fca000f8e00ff */
[----:B------:R-:W-:-:S04]  /*9300*/  SHF.L.U32 R4, R4, 0x1f, RZ ;  /* 0x0000001f04047819 */ /* 0x000fc800000006ff */
[----:B------:R1:W2:Y:S01]  /*9310*/  SYNCS.PHASECHK.TRANS64.TRYWAIT P2, [UR5+0x16850], R4 ;  /* 0x01685004ff0075a7 */ /* 0x0002a20008040145 */
[----:B------:R-:W-:Y:S05]  /*9320*/  @!P0 BRA `(.L_x_12055) ;  /* 0x0000000000048947 */ /* 0x000fea0003800000 */
[----:B------:R-:W-:Y:S01]  /*9330*/  BPT.TRAP 0x1 ;  /* 0x000000040000795c */ /* 0x000fe20000300000 */
.L_x_12055:
[----:B--2---:R-:W-:Y:S05]  /*9340*/  @P2 BRA `(.L_x_12056) ;  /* 0x0000000000082947 */ /* 0x004fea0003800000 */
[----:B------:R-:W2:Y:S02]  /*9350*/  SYNCS.PHASECHK.TRANS64.TRYWAIT P0, [UR5+0x16850], R4 ;  /* 0x01685004ff0075a7 */ /* 0x000ea40008000145 */
[----:B--2---:R-:W-:Y:S05]  /*9360*/  @!P0 BRA `(.L_x_12057) ;  /* 0x0000004000488947 */ /* 0x004fea0003800000 */
.L_x_12056:
[----:B------:R-:W-:Y:S01]  /*9370*/  UIADD3 UR40, UR40, 0x400, URZ ;  /* 0x0000040028287890 */ /* 0x000fe2000fffe03f */
[----:B------:R-:W-:Y:S01]  /*9380*/  WARPGROUP.ARRIVE ;  /* 0x00000000000079c5 */ /* 0x000fe20000000000 */
[----:B------:R-:W-:Y:S01]  /*9390*/  UMOV UR7, 0x40000040 ;  /* 0x4000004000077882 */ /* 0x000fe20000000000 */
[----:B-12---:R-:W1:Y:S01]  /*93a0*/  SHFL.BFLY PT, R4, R3, 0x2, 0x1f ;  /* 0x0c401f0003047f89 */ /* 0x006e6200000e0000 */
[----:B------:R-:W-:Y:S01]  /*93b0*/  USHF.R.U32.HI UR40, URZ, 0x4, UR40 ;  /* 0x000000043f287899 */ /* 0x000fe20008011628 */
[----:B------:R-:W-:Y:S01]  /*93c0*/  IMAD.MOV.U32 R14, RZ, RZ, RZ ;  /* 0x000000ffff0e7224 */ /* 0x000fe200078e00ff */
[----:B------:R-:W-:Y:S01]  /*93d0*/  UIADD3 UR39, UR39, 0x1, URZ ;  /* 0x0000000127277890 */ /* 0x000fe2000fffe03f */
[----:B------:R-:W2:Y:S01]  /*93e0*/  SHFL.BFLY PT, R5, R0, 0x2, 0x1f ;  /* 0x0c401f0000057f89 */ /* 0x000ea200000e0000 */
[----:B------:R-:W-:Y:S01]  /*93f0*/  ULOP3.LUT UR4, UR40, 0x3fff, URZ, 0xc0, !UPT ;  /* 0x00003fff28047892 */ /* 0x000fe2000f8ec03f */
[----:B------:R-:W-:-:S03]  /*9400*/  IMAD.MOV.U32 R15, RZ, RZ, -0x800000 ;  /* 0xff800000ff0f7424 */ /* 0x000fc600078e00ff */
        /* <DEDUP_REMOVED lines=9> */
[----:B------:R-:W-:Y:S01]  /*94a0*/  MOV R3, 0xff800000 ;  /* 0xff80000000037802 */ /* 0x000fe20000000f00 */
[----:B--2---:R-:W-:-:S03]  /*94b0*/  FADD.FTZ R6, R5, R0 ;  /* 0x0000000005067221 */ /* 0x004fc60000010000 */
[----:B------:R-:W1:Y:S04]  /*94c0*/  SHFL.BFLY PT, R5, R4, 0x1, 0x1f ;  /* 0x0c201f0004057f89 */ /* 0x000e6800000e0000 */
[----:B------:R-:W2:Y:S01]  /*94d0*/  SHFL.BFLY PT, R9, R6, 0x1, 0x1f ;  /* 0x0c201f0006097f89 */ /* 0x000ea200000e0000 */
[----:B-1----:R-:W-:Y:S01]  /*94e0*/  FADD.FTZ R10, R4, R5 ;  /* 0x00000005040a7221 */ /* 0x002fe20000010000 */
[----:B------:R-:W-:Y:S02]  /*94f0*/  IMAD.MOV.U32 R4, RZ, RZ, RZ ;  /* 0x000000ffff047224 */ /* 0x000fe400078e00ff */
[----:B--2---:R-:W-:Y:S02]  /*9500*/  FADD.FTZ R9, R6, R9 ;  /* 0x0000000906097221 */ /* 0x004fe40000010000 */
[----:B------:R-:W-:Y:S01]  /*9510*/  FSETP.NE.FTZ.AND P0, PT, R10, RZ, PT ;  /* 0x000000ff0a00720b */ /* 0x000fe20003f15000 */
[----:B------:R-:W-:-:S02]  /*9520*/  IMAD.U32 R6, RZ, RZ, UR5 ;  /* 0x00000005ff067e24 */ /* 0x000fc4000f8e00ff */
[----:B------:R-:W-:Y:S02]  /*9530*/  FSETP.NE.FTZ.AND P2, PT, R9, RZ, PT ;  /* 0x000000ff0900720b */ /* 0x000fe40003f55000 */
[----:B------:R-:W-:-:S08]  /*9540*/  @!P1 VIADD R6, R6, 0x16860 ;  /* 0x0001686006069836 */ /* 0x000fd00000000000 */
[----:B------:R-:W1:Y:S01]  /*9550*/  @P0 MUFU.LG2 R5, R10 ;  /* 0x0000000a00050308 */ /* 0x000e620000000c00 */
[C---:B------:R-:W-:Y:S02]  /*9560*/  @P0 FMUL.FTZ R0, R28.reuse, 0.69314718246459960938 ;  /* 0x3f3172181c000820 */ /* 0x040fe40000410000 */
[----:B------:R-:W-:-:S05]  /*9570*/  @P2 FMUL.FTZ R11, R28, 0.69314718246459960938 ;  /* 0x3f3172181c0b2820 */ /* 0x000fca0000410000 */
[----:B------:R-:W2:Y:S08]  /*9580*/  @P2 MUFU.LG2 R8, R9 ;  /* 0x0000000900082308 */ /* 0x000eb00000000c00 */
[----:B------:R-:W3:Y:S01]  /*9590*/  @P0 MUFU.RCP R14, R10 ;  /* 0x0000000a000e0308 */ /* 0x000ee20000001000 */
[----:B-1----:R-:W-:-:S04]  /*95a0*/  @P0 FMUL.FTZ R5, R5, 0.69314718246459960938 ;  /* 0x3f31721805050820 */ /* 0x002fc80000410000 */
[----:B------:R-:W-:Y:S01]  /*95b0*/  @P0 FFMA.FTZ R15, R0, R31, R5 ;  /* 0x0000001f000f0223 */ /* 0x000fe20000010005 */
[----:B------:R-:W-:Y:S02]  /*95c0*/  @!P1 PRMT R0, RZ, 0x654, R6 ;  /* 0x00000654ff009816 */ /* 0x000fe40000000006 */
[----:B------:R1:W4:Y:S01]  /*95d0*/  @P2 MUFU.RCP R4, R9 ;  /* 0x0000000900042308 */ /* 0x0003220000001000 */
[----:B------:R-:W-:Y:S02]  /*95e0*/  WARPGROUP.DEPBAR.LE gsb0, 0x0 ;  /* 0x00008000000079c5 */ /* 0x000fe40000010000 */
[----:B------:R-:W-:Y:S01]  /*95f0*/  WARPGROUP.ARRIVE ;  /* 0x00000000000079c5 */ /* 0x000fe20000000000 */
[----:B--2---:R-:W-:Y:S01]  /*9600*/  @P2 FMUL.FTZ R8, R8, 0.69314718246459960938 ;  /* 0x3f31721808082820 */ /* 0x004fe20000410000 */
[----:B------:R-:W-:-:S03]  /*9610*/  PLOP3.LUT P0, PT, PT, PT, PT, 0x8, 0x0 ;  /* 0x000000000000781c */ /* 0x000fc60003f0e170 */
[----:B------:R-:W-:Y:S01]  /*9620*/  @P2 FFMA.FTZ R3, R11, R7, R8 ;  /* 0x000000070b032223 */ /* 0x000fe20000010008 */
        /* <DEDUP_REMOVED lines=67> */
[----:B------:R-:W-:-:S07]  /*9a60*/  FMUL.FTZ R119, R119, R4 ;  /* 0x0000000477777220 */ /* 0x000fce0000410000 */
.L_x_12027:
        /* <DEDUP_REMOVED lines=11> */
[C---:B------:R-:W-:Y:S01]  /*9b20*/  LOP3.LUT R5, R22.reuse, 0x380, RZ, 0xc0, !PT ;  /* 0x0000038016057812 */ /* 0x040fe200078ec0ff */
[----:B------:R-:W-:Y:S01]  /*9b30*/  USHF.R.S32.HI UR5, URZ, 0x1f, UR43 ;  /* 0x0000001f3f057899 */ /* 0x000fe2000801142b */
[----:B------:R-:W-:Y:S02]  /*9b40*/  IADD3 R43, P3, R22, 0x20, RZ ;  /* 0x00000020162b7810 */ /* 0x000fe40007f7e0ff */
[-C--:B------:R-:W-:Y:S01]  /*9b50*/  LEA.HI R4, R45, R44.reuse, RZ, 0x7 ;  /* 0x0000002c2d047211 */ /* 0x080fe200078f38ff */
[----:B------:R-:W-:Y:S01]  /*9b60*/  ULDC.64 UR8, c[0x0][0xb70] ;  /* 0x0002dc0000087ab9 */ /* 0x000fe20000000a00 */
[----:B------:R-:W-:Y:S01]  /*9b70*/  SHF.R.U64 R5, R5, 0x3, RZ ;  /* 0x0000000305057819 */ /* 0x000fe200000012ff */
[----:B------:R-:W-:Y:S01]  /*9b80*/  UIMAD UR5, UR5, UR8, URZ ;  /* 0x00000008050572a4 */ /* 0x000fe2000f8e023f */
[----:B------:R-:W-:Y:S01]  /*9b90*/  LOP3.LUT R12, R43, 0x380, RZ, 0xc0, !PT ;  /* 0x000003802b0c7812 */ /* 0x000fe200078ec0ff */
[----:B------:R-:W-:Y:S01]  /*9ba0*/  UIMAD.WIDE.U32 UR6, UR43, UR8, URZ ;  /* 0x000000082b0672a5 */ /* 0x000fe2000f8e003f */
[----:B------:R-:W-:Y:S01]  /*9bb0*/  LOP3.LUT R49, R4, 0xffffff80, RZ, 0xc0, !PT ;  /* 0xffffff8004317812 */ /* 0x000fe200078ec0ff */
[----:B------:R-:W-:Y:S01]  /*9bc0*/  USHF.R.S32.HI UR8, URZ, 0x1f, UR44 ;  /* 0x0000001f3f087899 */ /* 0x000fe2000801142c */
[----:B------:R-:W-:Y:S01]  /*9bd0*/  LEA.HI R47, R45, R44, RZ, 0x5 ;  /* 0x0000002c2d2f7211 */ /* 0x000fe200078f28ff */
[----:B------:R-:W-:Y:S01]  /*9be0*/  UIMAD UR5, UR43, UR9, UR5 ;  /* 0x000000092b0572a4 */ /* 0x000fe2000f8e0205 */
[----:B------:R-:W-:Y:S01]  /*9bf0*/  LOP3.LUT R4, R5, R22, RZ, 0x3c, !PT ;  /* 0x0000001605047212 */ /* 0x000fe200078e3cff */
[----:B------:R-:W-:Y:S01]  /*9c00*/  IMAD.MOV.U32 R5, RZ, RZ, R23 ;  /* 0x000000ffff057224 */ /* 0x000fe200078e0017 */
[----:B------:R-:W-:Y:S01]  /*9c10*/  IADD3 R45, P2, R22, 0x40, RZ ;  /* 0x00000040162d7810 */ /* 0x000fe20007f5e0ff */
[----:B------:R-:W-:Y:S01]  /*9c20*/  IMAD.IADD R49, R44, 0x1, -R49 ;  /* 0x000000012c317824 */ /* 0x000fe200078e0a31 */
[----:B------:R-:W-:Y:S01]  /*9c30*/  SHF.R.U64 R12, R12, 0x3, RZ ;  /* 0x000000030c0c7819 */ /* 0x000fe200000012ff */
[----:B------:R-:W-:Y:S01]  /*9c40*/  UIADD3 UR5, UR7, UR5, URZ ;  /* 0x0000000507057290 */ /* 0x000fe2000fffe03f */
[----:B------:R-:W-:-:S02]  /*9c50*/  LOP3.LUT R44, R45, 0x380, RZ, 0xc0, !PT ;  /* 0x000003802d2c7812 */ /* 0x000fc400078ec0ff */
[----:B------:R-:W-:Y:S02]  /*9c60*/  LOP3.LUT R12, R12, R43, RZ, 0x3c, !PT ;  /* 0x0000002b0c0c7212 */ /* 0x000fe400078e3cff */
[----:B------:R-:W-:Y:S02]  /*9c70*/  MOV R43, R4 ;  /* 0x00000004002b7202 */ /* 0x000fe40000000f00 */
[----:B------:R-:W-:Y:S02]  /*9c80*/  F2FP.BF16.F32.PACK_AB R5, R10, R11 ;  /* 0x0000000b0a05723e */ /* 0x000fe400000010ff */
[----:B------:R-:W-:Y:S02]  /*9c90*/  SHF.R.U64 R10, R44, 0x3, RZ ;  /* 0x000000032c0a7819 */ /* 0x000fe400000012ff */
[----:B------:R-:W-:Y:S02]  /*9ca0*/  IADD3 R48, P1, R22, 0x60, RZ ;  /* 0x0000006016307810 */ /* 0x000fe40007f3e0ff */
[----:B------:R-:W-:-:S02]  /*9cb0*/  LOP3.LUT R10, R10, R45, RZ, 0x3c, !PT ;  /* 0x0000002d0a0a7212 */ /* 0x000fc400078e3cff */
[----:B------:R-:W1:Y:S01]  /*9cc0*/  LDC.64 R44, c[0x0][0xb78] ;  /* 0x0002de00ff2c7b82 */ /* 0x000e620000000a00 */
[----:B------:R-:W-:Y:S02]  /*9cd0*/  LOP3.LUT R46, R48, 0x380, RZ, 0xc0, !PT ;  /* 0x00000380302e7812 */ /* 0x000fe400078ec0ff */
[----:B------:R-:W-:Y:S02]  /*9ce0*/  F2FP.BF16.F32.PACK_AB R4, R13, R42 ;  /* 0x0000002a0d04723e */ /* 0x000fe400000010ff */
[----:B------:R-:W-:Y:S01]  /*9cf0*/  F2FP.BF16.F32.PACK_AB R6, R6, R9 ;  /* 0x000000090606723e */ /* 0x000fe200000010ff */
[--C-:B------:R-:W-:Y:S01]  /*9d00*/  IMAD.X R9, RZ, RZ, R23.reuse, P1 ;  /* 0x000000ffff097224 */ /* 0x100fe200008e0617 */
[----:B------:R-:W-:Y:S02]  /*9d10*/  F2FP.BF16.F32.PACK_AB R7, R7, R8 ;  /* 0x000000080707723e */ /* 0x000fe400000010ff */
[----:B------:R-:W-:Y:S02]  /*9d20*/  SHF.R.U64 R11, R46, 0x3, RZ ;  /* 0x000000032e0b7819 */ /* 0x000fe400000012ff */
[----:B------:R-:W-:Y:S01]  /*9d30*/  IADD3.X R13, RZ, R23, RZ, P3, !PT ;  /* 0x00000017ff0d7210 */ /* 0x000fe20001ffe4ff */
[----:B------:R2:W-:Y:S01]  /*9d40*/  STSM.16.M88.4 [R43], R4 ;  /* 0x000000042b007844 */ /* 0x0005e20000000200 */
[----:B------:R-:W-:Y:S01]  /*9d50*/  LOP3.LUT R8, R11, R48, RZ, 0x3c, !PT ;  /* 0x000000300b087212 */ /* 0x000fe200078e3cff */
[----:B------:R-:W-:Y:S01]  /*9d60*/  IMAD.X R11, RZ, RZ, R23, P2 ;  /* 0x000000ffff0b7224 */ /* 0x000fe200010e0617 */
[----:B------:R-:W-:-:S02]  /*9d70*/  MOV R12, R12 ;  /* 0x0000000c000c7202 */ /* 0x000fc40000000f00 */
[----:B------:R-:W-:Y:S02]  /*9d80*/  F2FP.BF16.F32.PACK_AB R32, R32, R33 ;  /* 0x000000212020723e */ /* 0x000fe400000010ff */
[----:B------:R-:W-:Y:S02]  /*9d90*/  MOV R11, R10 ;  /* 0x0000000a000b7202 */ /* 0x000fe40000000f00 */
[----:B------:R-:W-:Y:S02]  /*9da0*/  F2FP.BF16.F32.PACK_AB R33, R30, R31 ;  /* 0x0000001f1e21723e */ /* 0x000fe400000010ff */
[----:B------:R-:W-:Y:S02]  /*9db0*/  F2FP.BF16.F32.PACK_AB R24, R24, R25 ;  /* 0x000000191818723e */ /* 0x000fe400000010ff */
[----:B------:R-:W-:Y:S01]  /*9dc0*/  MOV R10, R8 ;  /* 0x00000008000a7202 */ /* 0x000fe20000000f00 */
[----:B------:R-:W-:Y:S01]  /*9dd0*/  IMAD.U32 R9, RZ, RZ, UR7 ;  /* 0x00000007ff097e24 */ /* 0x000fe2000f8e00ff */
[----:B------:R-:W-:Y:S01]  /*9de0*/  F2FP.BF16.F32.PACK_AB R25, R20, R21 ;  /* 0x000000151419723e */ /* 0x000fe200000010ff */
[----:B------:R-:W-:Y:S01]  /*9df0*/  IMAD.U32 R8, RZ, RZ, UR6 ;  /* 0x00000006ff087e24 */ /* 0x000fe2000f8e00ff */
[----:B--2---:R-:W-:Y:S01]  /*9e00*/  F2FP.BF16.F32.PACK_AB R7, R34, R35 ;  /* 0x000000232207723e */ /* 0x004fe200000010ff */
[----:B-1----:R-:W-:Y:S01]  /*9e10*/  IMAD R34, R44, UR8, RZ ;  /* 0x000000082c227c24 */ /* 0x002fe2000f8e02ff */
[----:B------:R-:W-:Y:S01]  /*9e20*/  F2FP.BF16.F32.PACK_AB R6, R36, R37 ;  /* 0x000000252406723e */ /* 0x000fe200000010ff */
[----:B------:R-:W-:Y:S01]  /*9e30*/  VIADD R37, R18, UR42 ;  /* 0x0000002a12257c36 */ /* 0x000fe20008000000 */
[----:B------:R-:W-:Y:S01]  /*9e40*/  F2FP.BF16.F32.PACK_AB R4, R40, R41 ;  /* 0x000000292804723e */ /* 0x000fe200000010ff */
[----:B------:R-:W-:Y:S01]  /*9e50*/  IMAD R36, R45, UR44, R34 ;  /* 0x0000002c2d247c24 */ /* 0x000fe2000f8e0222 */
[----:B------:R-:W-:Y:S01]  /*9e60*/  F2FP.BF16.F32.PACK_AB R5, R38, R39 ;  /* 0x000000272605723e */ /* 0x000fe200000010ff */
[----:B------:R-:W-:Y:S01]  /*9e70*/  VIADD R13, R37, 0x8 ;  /* 0x00000008250d7836 */ /* 0x000fe20000000000 */
[----:B------:R-:W-:Y:S01]  /*9e80*/  F2FP.BF16.F32.PACK_AB R34, R28, R29 ;  /* 0x0000001d1c22723e */ /* 0x000fe200000010ff */
[----:B------:R-:W-:Y:S01]  /*9e90*/  ULDC.64 UR6, c[0x0][0xb40] ;  /* 0x0002d00000067ab9 */ /* 0x000fe20000000a00 */
[----:B------:R-:W-:Y:S01]  /*9ea0*/  F2FP.BF16.F32.PACK_AB R35, R26, R27 ;  /* 0x0000001b1a23723e */ /* 0x000fe200000010ff */
[----:B------:R1:W-:Y:S01]  /*9eb0*/  STSM.16.M88.4 [R12], R4 ;  /* 0x000000040c007844 */ /* 0x0003e20000000200 */
[----:B------:R-:W-:-:S02]  /*9ec0*/  F2FP.BF16.F32.PACK_AB R26, R14, R19 ;  /* 0x000000130e1a723e */ /* 0x000fc400000010ff */
[----:B------:R-:W-:Y:S01]  /*9ed0*/  F2FP.BF16.F32.PACK_AB R27, R119, R0 ;  /* 0x00000000771b723e */ /* 0x000fe200000010ff */
[----:B------:R-:W-:Y:S01]  /*9ee0*/  STSM.16.M88.4 [R11], R32 ;  /* 0x000000200b007844 */ /* 0x000fe20000000200 */
[----:B------:R-:W-:Y:S01]  /*9ef0*/  MOV R9, UR5 ;  /* 0x0000000500097c02 */ /* 0x000fe20008000f00 */
[----:B------:R-:W-:Y:S01]  /*9f00*/  ULDC UR5, c[0x0][0xa88] ;  /* 0x0002a20000057ab9 */ /* 0x000fe20000000800 */
[----:B------:R-:W-:Y:S01]  /*9f10*/  SHF.R.S32.HI R47, RZ, 0x5, R47 ;  /* 0x00000005ff2f7819 */ /* 0x000fe2000001142f */
[----:B------:R-:W-:Y:S01]  /*9f20*/  STSM.16.M88.4 [R10], R24 ;  /* 0x000000180a007844 */ /* 0x000fe20000000200 */
[----:B------:R-:W-:Y:S01]  /*9f30*/  LOP3.LUT P0, RZ, R49, 0x3, RZ, 0xc0, !PT ;  /* 0x0000000331ff7812 */ /* 0x000fe2000780c0ff */
[----:B------:R-:W-:Y:S01]  /*9f40*/  IMAD.WIDE.U32 R8, R44, UR44, R8 ;  /* 0x0000002c2c087c25 */ /* 0x000fe2000f8e0008 */
[----:B------:R-:W-:Y:S01]  /*9f50*/  @!PT LDS RZ, [RZ] ;  /* 0x00000000fffff984 */ /* 0x000fe20000000800 */
[----:B------:R-:W-:Y:S01]  /*9f60*/  @!PT LDS RZ, [RZ] ;  /* 0x00000000fffff984 */ /* 0x000fe20000000800 */
[----:B------:R-:W-:Y:S01]  /*9f70*/  @!PT LDS RZ, [RZ] ;  /* 0x00000000fffff984 */ /* 0x000fe20000000800 */
[----:B------:R-:W-:Y:S01]  /*9f80*/  @!PT LDS RZ, [RZ] ;  /* 0x00000000fffff984 */ /* 0x000fe20000000800 */
[----:B------:R2:W-:Y:S06]  /*9f90*/  MEMBAR.ALL.CTA ;  /* 0x0000000000007992 */ /* 0x0005ec0000008000 */
[----:B--2---:R-:W2:Y:S02]  /*9fa0*/  FENCE.VIEW.ASYNC.S ;  /* 0x00000000000073c6 */ /* 0x004ea40000000000 */
[----:B--2---:R-:W-:Y:S06]  /*9fb0*/  BAR.ARV 0x1, 0x1a0 ;  /* 0x0046800000007b1d */ /* 0x004fec0000002000 */
[----:B------:R-:W-:Y:S01]  /*9fc0*/  ISETP.GE.OR P1, PT, R13, UR5, P0 ;  /* 0x000000050d007c0c */ /* 0x000fe20008726670 */
[----:B------:R-:W2:Y:S01]  /*9fd0*/  SHFL.IDX PT, R0, R47, RZ, 0x1f ;  /* 0x00001fff2f007589 */ /* 0x000ea200000e0000 */
[----:B------:R-:W-:-:S02]  /*9fe0*/  SHF.R.S32.HI R13, RZ, 0x1f, R37 ;  /* 0x0000001fff0d7819 */ /* 0x000fc40000011425 */
[C---:B-1----:R-:W-:Y:S02]  /*9ff0*/  IADD3 R5, P2, R37.reuse, R8, RZ ;  /* 0x0000000825057210 */ /* 0x042fe40007f5e0ff */
[----:B------:R-:W-:Y:S02]  /*a000*/  ISETP.GE.OR P0, PT, R37, UR5, P0 ;  /* 0x0000000525007c0c */ /* 0x000fe40008706670 */
[----:B------:R-:W-:Y:S02]  /*a010*/  IADD3.X R8, R13, R9, R36, P2, !PT ;  /* 0x000000090d087210 */ /* 0x000fe400017fe424 */
[----:B------:R-:W-:-:S04]  /*a020*/  LEA R4, P2, R5, UR6, 0x2 ;  /* 0x0000000605047c11 */ /* 0x000fc8000f8410ff */
[----:B------:R-:W-:-:S05]  /*a030*/  LEA.HI.X R5, R5, UR7, R8, 0x2, P2 ;  /* 0x0000000705057c11 */ /* 0x000fca00090f1408 */
[----:B------:R1:W-:Y:S04]  /*a040*/  @!P1 STG.E desc[UR48][R4.64+0x20], R3 ;  /* 0x0000200304009986 */ /* 0x0003e8000c101930 */
[----:B------:R1:W-:Y:S01]  /*a050*/  @!P0 STG.E desc[UR48][R4.64], R15 ;  /* 0x0000000f04008986 */ /* 0x0003e2000c101930 */
[----:B--2---:R-:W-:-:S13]  /*a060*/  ISETP.NE.AND P0, PT, R0, 0xb, PT ;  /* 0x0000000b0000780c */ /* 0x004fda0003f05270 */
[----:B-1----:R-:W-:Y:S05]  /*a070*/  @P0 BRA `(.L_x_12059) ;  /* 0x0000000800280947 */ /* 0x002fea0003800000 */
        /* <DEDUP_REMOVED lines=15> */
.L_x_12061:
[----:B------:R-:W-:Y:S05]  /*a170*/  BSYNC B0 ;  /* 0x0000000000007941 */ /* 0x000fea0003800000 */
.L_x_12060:
[----:B------:R-:W-:Y:S05]  /*a180*/  BRA `(.L_x_12059) ;  /* 0x0000000400e47947 */ /* 0x000fea0003800000 */
.L_x_12058:
        /* <DEDUP_REMOVED lines=31> */
[----:B------:R-:W-:-:S05]  /*a380*/  IMAD.WIDE.U32 R4, R20, UR44, R4 ;  /* 0x0000002c14047c25 */ /* 0x000fca000f8e0004 */
[----:B------:R-:W-:Y:S02]  /*a390*/  IADD3 R3, R5, R3, RZ ;  /* 0x0000000305037210 */ /* 0x000fe40007ffe0ff */
[----:B------:R-:W-:-:S04]  /*a3a0*/  LEA R6, P0, R4, UR8, 0x2 ;  /* 0x0000000804067c11 */ /* 0x000fc8000f8010ff */
[----:B------:R-:W-:Y:S01]  /*a3b0*/  LEA.HI.X R7, R4, UR9, R3, 0x2, P0 ;  /* 0x0000000904077c11 */ /* 0x000fe200080f1403 */
[----:B------:R-:W-:-:S05]  /*a3c0*/  IMAD.MOV.U32 R3, RZ, RZ, -0x800000 ;  /* 0xff800000ff037424 */ /* 0x000fca00078e00ff */
[----:B------:R1:W-:Y:S03]  /*a3d0*/  STG.E desc[UR48][R6.64], R3 ;  /* 0x0000000306007986 */ /* 0x0003e6000c101930 */
.L_x_12063:
[----:B------:R-:W-:Y:S05]  /*a3e0*/  BSYNC B0 ;  /* 0x0000000000007941 */ /* 0x000fea0003800000 */
.L_x_12062:
[----:B------:R-:W-:Y:S01]  /*a3f0*/  ULOP3.LUT UR47, URZ, UR47, URZ, 0x33, !UPT ;  /* 0x0000002f3f2f7292 */ /* 0x000fe2000f8e333f */
[----:B-1----:R-:W-:Y:S01]  /*a400*/  IMAD R3, R13, UR43, R10 ;  /* 0x0000002b0d037c24 */ /* 0x002fe2000f8e020a */
[----:B------:R-:W-:Y:S01]  /*a410*/  SHF.R.S32.HI R4, RZ, 0x3, R19 ;  /* 0x00000003ff047819 */ /* 0x000fe20000011413 */
[----:B------:R-:W-:Y:S01]  /*a420*/  IMAD.WIDE.U32 R6, R12, UR43, R8 ;  /* 0x0000002b0c067c25 */ /* 0x000fe2000f8e0008 */
[----:B---3--:R-:W-:Y:S01]  /*a430*/  ISETP.GE.AND P0, PT, R8, R25, PT ;  /* 0x000000190800720c */ /* 0x008fe20003f06270 */
[----:B------:R-:W-:Y:S01]  /*a440*/  BSSY B0, `(.L_x_12064) ;  /* 0x000001d000007945 */ /* 0x000fe20003800000 */
[----:B------:R-:W-:Y:S01]  /*a450*/  IADD3 R5, R4, 0x90, RZ ;  /* 0x0000009004057810 */ /* 0x000fe20007ffe0ff */
[----:B--2---:R-:W-:Y:S02]  /*a460*/  VIADD R11, R11, UR47 ;  /* 0x0000002f0b0b7c36 */ /* 0x004fe40008000000 */
[----:B------:R-:W-:Y:S02]  /*a470*/  IMAD.IADD R7, R7, 0x1, R3 ;  /* 0x0000000107077824 */ /* 0x000fe400078e0203 */
[----:B------:R-:W-:-:S02]  /*a480*/  IMAD R8, R11, -0xc0, R24 ;  /* 0xffffff400b087824 */ /* 0x000fc400078e0218 */
[C---:B------:R-:W-:Y:S02]  /*a490*/  VIADD R0, R4.reuse, 0x30 ;  /* 0x0000003004007836 */ /* 0x040fe40000000000 */
[----:B------:R-:W-:Y:S01]  /*a4a0*/  VIADD R3, R4, 0x60 ;  /* 0x0000006004037836 */ /* 0x000fe20000000000 */
[-C--:B------:R-:W-:Y:S02]  /*a4b0*/  ISETP.GE.OR P3, PT, R5, R8.reuse, P0 ;  /* 0x000000080500720c */ /* 0x080fe40000766670 */
[-C--:B------:R-:W-:Y:S01]  /*a4c0*/  ISETP.GE.OR P1, PT, R0, R8.reuse, P0 ;  /* 0x000000080000720c */ /* 0x080fe20000726670 */
[----:B----4-:R-:W-:Y:S01]  /*a4d0*/  IMAD R0, R14, UR6, RZ ;  /* 0x000000060e007c24 */ /* 0x010fe2000f8e02ff */
[-C--:B------:R-:W-:Y:S02]  /*a4e0*/  ISETP.GE.OR P2, PT, R3, R8.reuse, P0 ;  /* 0x000000080300720c */ /* 0x080fe40000746670 */
[----:B------:R-:W-:Y:S01]  /*a4f0*/  ISETP.GE.OR P0, PT, R4, R8, P0 ;  /* 0x000000080400720c */ /* 0x000fe20000706670 */
[----:B------:R-:W-:Y:S01]  /*a500*/  IMAD R3, R15, UR44, R0 ;  /* 0x0000002c0f037c24 */ /* 0x000fe2000f8e0200 */
[----:B------:R-:W-:Y:S01]  /*a510*/  SHF.R.S32.HI R5, RZ, 0x1f, R4 ;  /* 0x0000001fff057819 */ /* 0x000fe20000011404 */
[----:B------:R-:W-:-:S04]  /*a520*/  IMAD.WIDE.U32 R8, R14, UR44, R6 ;  /* 0x0000002c0e087c25 */ /* 0x000fc8000f8e0006 */
[----:B------:R-:W-:-:S04]  /*a530*/  IMAD.WIDE R6, R11, 0xc0, R4 ;  /* 0x000000c00b067825 */ /* 0x000fc800078e0204 */
        /* <DEDUP_REMOVED lines=13> */
.L_x_12065:
[----:B------:R-:W-:Y:S05]  /*a610*/  BSYNC B0 ;  /* 0x0000000000007941 */ /* 0x000fea0003800000 */
.L_x_12064:
        /* <DEDUP_REMOVED lines=15> */
.L_x_12067:
[----:B------:R-:W-:Y:S05]  /*a710*/  BSYNC B0 ;  /* 0x0000000000007941 */ /* 0x000fea0003800000 */
.L_x_12066:
        /* <DEDUP_REMOVED lines=11> */
[----:B-12---:R-:W-:Y:S02]  /*a7d0*/  LEA R12, P0, R4, UR6, 0x1 ;  /* 0x00000006040c7c11 */ /* 0x006fe4000f8008ff */
[----:B------:R-:W-:-:S04]  /*a7e0*/  IADD3 R3, R5, R3, RZ ;  /* 0x0000000305037210 */ /* 0x000fc80007ffe0ff */
[----:B------:R-:W-:-:S05]  /*a7f0*/  LEA.HI.X R13, R4, UR7, R3, 0x1, P0 ;  /* 0x00000007040d7c11 */ /* 0x000fca00080f0c03 */
[----:B------:R3:W-:Y:S02]  /*a800*/  STG.E.128 desc[UR48][R12.64], RZ ;  /* 0x000000ff0c007986 */ /* 0x0007e4000c101d30 */
.L_x_12069:
[----:B------:R-:W-:Y:S05]  /*a810*/  BSYNC B0 ;  /* 0x0000000000007941 */ /* 0x000fea0003800000 */
.L_x_12068:
        /* <DEDUP_REMOVED lines=15> */
.L_x_12070:
[----:B------:R-:W-:Y:S05]  /*a910*/  BSYNC B0 ;  /* 0x0000000000007941 */ /* 0x000fea0003800000 */
.L_x_12059:
[----:B------:R-:W5:Y:S02]  /*a920*/  LDC R0, c[0x0][0xda8] ;  /* 0x00036a00ff007b82 */ /* 0x000f640000000800 */
[----:B-----5:R-:W-:-:S13]  /*a930*/  ISETP.LE.AND P0, PT, R0, UR4, PT ;  /* 0x0000000400007c0c */ /* 0x020fda000bf03270 */
[----:B------:R-:W-:Y:S05]  /*a940*/  @!P0 BRA `(.L_x_12071) ;  /* 0xffffff6400048947 */ /* 0x000fea000383ffff */
[----:B------:R-:W-:Y:S05]  /*a950*/  EXIT ;  /* 0x000000000000794d */ /* 0x000fea0003800000 */
.L_x_12023:
        /* <DEDUP_REMOVED lines=8> */
[----:B------:R-:W-:Y:S01]  /*a9e0*/  IMAD.MOV.U32 R19, RZ, RZ, 0x1 ;  /* 0x00000001ff137424 */ /* 0x000fe200078e00ff */
[----:B------:R-:W-:-:S05]  /*a9f0*/  MOV R18, RZ ;  /* 0x000000ff00127202 */ /* 0x000fca0000000f00 */
[----:B------:R-:W1:Y:S02]  /*aa00*/  LDC R0, c[0x0][0xda8] ;  /* 0x00036a00ff007b82 */ /* 0x000e640000000800 */
[----:B-1----:R-:W-:-:S13]  /*aa10*/  ISETP.LE.AND P0, PT, R0, UR4, PT ;  /* 0x0000000400007c0c */ /* 0x002fda000bf03270 */
[----:B------:R-:W-:Y:S05]  /*aa20*/  @P0 BRA `(.L_x_12072) ;  /* 0x0000002400480947 */ /* 0x000fea0003800000 */
[----:B------:R-:W-:Y:S01]  /*aa30*/  LOP3.LUT R23, R2, 0x1f, RZ, 0xc0, !PT ;  /* 0x0000001f02177812 */ /* 0x000fe200078ec0ff */
[----:B------:R-:W-:Y:S01]  /*aa40*/  IMAD.U32 R22, RZ, RZ, UR4 ;  /* 0x00000004ff167e24 */ /* 0x000fe2000f8e00ff */
[----:B------:R-:W-:Y:S01]  /*aa50*/  ULDC UR46, c[0x0][0xc] ;  /* 0x00000300002e7ab9 */ /* 0x000fe20000000800 */
[----:B------:R-:W-:Y:S01]  /*aa60*/  IMAD.MOV.U32 R18, RZ, RZ, RZ ;  /* 0x000000ffff127224 */ /* 0x000fe200078e00ff */
[----:B------:R-:W-:Y:S01]  /*aa70*/  ULDC.64 UR50, c[0x0][0x198] ;  /* 0x0000660000327ab9 */ /* 0x000fe20000000a00 */
[----:B------:R-:W-:Y:S01]  /*aa80*/  IMAD.MOV.U32 R19, RZ, RZ, 0x1 ;  /* 0x00000001ff137424 */ /* 0x000fe200078e00ff */
[----:B------:R-:W-:-:S06]  /*aa90*/  UMOV UR47, URZ ;  /* 0x0000003f002f7c82 */ /* 0x000fcc0008000000 */
.L_x_12120:
        /* <DEDUP_REMOVED lines=21> */
.L_x_12073:
[----:B------:R-:W-:Y:S01]  /*abf0*/  ULDC UR9, c[0x0][0xdc4] ;  /* 0x0003710000097ab9 */ /* 0x000fe20000000800 */
[----:B------:R-:W-:Y:S01]  /*ac00*/  UMOV UR7, UR8 ;  /* 0x0000000800077c82 */ /* 0x000fe20008000000 */
[----:B------:R-:W-:-:S11]  /*ac10*/  UISETP.NE.AND UP0, UPT, UR9, 0x1, UPT ;  /* 0x000000010900788c */ /* 0x000fd6000bf05270 */
[----:B------:R-:W-:Y:S02]  /*ac20*/  @UP0 ULDC.64 UR10, c[0x0][0xdc8] ;  /* 0x00037200000a0ab9 */ /* 0x000fe40000000a00 */
[----:B------:R-:W-:-:S04]  /*ac30*/  UIMAD.WIDE.U32 UR4, UR8, UR10, URZ ;  /* 0x0000000a080472a5 */ /* 0x000fc8000f8e003f */
[----:B------:R-:W-:-:S04]  /*ac40*/  @UP0 USHF.R.U32.HI UR7, URZ, UR11, UR5 ;  /* 0x0000000b3f070299 */ /* 0x000fc80008011605 */
[----:B------:R-:W-:-:S12]  /*ac50*/  UIMAD UR4, UR7, UR9, URZ ;  /* 0x00000009070472a4 */ /* 0x000fd8000f8e023f */
.L_x_12074:
[----:B------:R-:W-:Y:S01]  /*ac60*/  ULOP3.LUT UR5, URZ, UR7, URZ, 0x33, !UPT ;  /* 0x000000073f057292 */ /* 0x000fe2000f8e333f */
[----:B------:R-:W-:Y:S01]  /*ac70*/  BSSY B6, `(.L_x_12075) ;  /* 0x000021e000067945 */ /* 0x000fe20003800000 */
[----:B------:R-:W-:Y:S01]  /*ac80*/  ULDC.64 UR10, c[0x0][0x3f8] ;  /* 0x0000fe00000a7ab9 */ /* 0x000fe20000000a00 */
[----:B------:R-:W-:Y:S01]  /*ac90*/  ULDC UR7, c[0x0][0xdac] ;  /* 0x00036b0000077ab9 */ /* 0x000fe20000000800 */
[----:B------:R-:W-:Y:S02]  /*aca0*/  UISETP.NE.U32.AND UP0, UPT, UR10, URZ, UPT ;  /* 0x0000003f0a00728c */ /* 0x000fe4000bf05070 */
[----:B------:R-:W-:Y:S02]  /*acb0*/  UIADD3 UR5, UR5, UR7, URZ ;  /* 0x0000000705057290 */ /* 0x000fe4000fffe03f */
[----:B------:R-:W-:Y:S02]  /*acc0*/  UISETP.NE.AND.EX UP0, UPT, UR11, URZ, UPT, UP0 ;  /* 0x0000003f0b00728c */ /* 0x000fe4000bf05300 */
[----:B------:R-:W-:Y:S01]  /*acd0*/  UIMAD UR41, UR5, 0xc0, URZ ;  /* 0x000000c0052978a4 */ /* 0x000fe2000f8e023f */
        /* <DEDUP_REMOVED lines=45> */
.L_x_12076:
        /* <DEDUP_REMOVED lines=23> */
.L_x_12078:
        /* <DEDUP_REMOVED lines=20> */
.L_x_12080:
[----:B------:R1:W2:Y:S01]  /*b260*/  LDC.64 R2, c[0x4][R24] ;  /* 0x0100000018027b82 */ /* 0x0002a20000000a00 */
[----:B------:R-:W-:Y:S01]  /*b270*/  ULDC.64 UR4, c[0x4][0x1b8] ;  /* 0x01006e0000047ab9 */ /* 0x000fe20000000a00 */
[----:B------:R-:W-:Y:S01]  /*b280*/  ULDC.64 UR6, c[0x4][0x1c0] ;  /* 0x0100700000067ab9 */ /* 0x000fe20000000a00 */
[----:B------:R-:W-:Y:S01]  /*b290*/  IMAD.U32 R4, RZ, RZ, UR4 ;  /* 0x00000004ff047e24 */ /* 0x000fe2000f8e00ff */
        /* <DEDUP_REMOVED lines=11> */
.L_x_12079:
        /* <DEDUP_REMOVED lines=10> */
[----:B------:R-:W-:Y:S01]  /*b3f0*/  IMAD.U32 R7, RZ, RZ, UR45 ;  /* 0x0000002dff077e24 */ /* 0x000fe2000f8e00ff */
[----:B------:R-:W-:Y:S01]  /*b400*/  UMOV UR40, URZ ;  /* 0x0000003f00287c82 */ /* 0x000fe20008000000 */
[----:B------:R-:W-:-:S03]  /*b410*/  UMOV UR6, 0xffffffff ;  /* 0xffffffff00067882 */ /* 0x000fc60000000000 */
[----:B------:R-:W-:-:S07]  /*b420*/  IADD3 R7, R7, -0x1, RZ ;  /* 0xffffffff07077810 */ /* 0x000fce0007ffe0ff */
        /* <DEDUP_REMOVED lines=15> */
.L_x_12132:
[----:B------:R-:W-:Y:S01]  /*b520*/  UMOV UR4, 0xffffffff ;  /* 0xffffffff00047882 */ /* 0x000fe20000000000 */
[----:B------:R-:W-:Y:S02]  /*b530*/  SHF.R.S32.HI R8, RZ, 0x1f, R0 ;  /* 0x0000001fff087819 */ /* 0x000fe40000011400 */
[----:B------:R-:W-:Y:S05]  /*b540*/  BRA.DIV UR4, `(.L_x_12082) ;  /* 0x0000002204087947 */ /* 0x000fea000b800000 */
[----:B------:R-:W-:-:S13]  /*b550*/  ELECT P0, URZ, PT ;  /* 0x00000000003f782f */ /* 0x000fda0003800000 */
.L_x_12135:
        /* <DEDUP_REMOVED lines=23> */
.L_x_12084:
[----:B------:R-:W2:Y:S01]  /*b6d0*/  SYNCS.PHASECHK.TRANS64.TRYWAIT P4, [R13+URZ+0x16840], R12 ;  /* 0x0168400c0d0075a7 */ /* 0x000ea2000808017f */
[----:B------:R-:W-:Y:S01]  /*b6e0*/  ISETP.NE.AND P3, PT, R17, RZ, PT ;  /* 0x000000ff1100720c */ /* 0x000fe20003f65270 */
[----:B--2---:R-:W-:-:S12]  /*b6f0*/  @!P4 BRA `(.L_x_12085) ;  /* 0x0000001c00c0c947 */ /* 0x004fd80003800000 */
.L_x_12136:
[----:B------:R-:W-:Y:S05]  /*b700*/  @P3 BRA `(.L_x_12086) ;  /* 0x0000000000143947 */ /* 0x000fea0003800000 */
[----:B------:R-:W-:Y:S02]  /*b710*/  ISETP.NE.AND P3, PT, R23, RZ, PT ;  /* 0x000000ff1700720c */ /* 0x000fe40003f65270 */
[----:B-1----:R-:W-:-:S04]  /*b720*/  MOV R4, 0x4000 ;  /* 0x0000400000047802 */ /* 0x002fc80000000f00 */
[----:B------:R3:W-:Y:S07]  /*b730*/  SYNCS.ARRIVE.TRANS64 RZ, [R13+URZ+0x16830], R4 ;  /* 0x016830040dff79a7 */ /* 0x0007ee000800003f */
[----:B------:R-:W-:Y:S05]  /*b740*/  @!P3 BRA `(.L_x_12086) ;  /* 0x000000000004b947 */ /* 0x000fea0003800000 */
[----:B------:R-:W-:Y:S01]  /*b750*/  BPT.TRAP 0x1 ;  /* 0x000000040000795c */ /* 0x000fe20000300000 */
.L_x_12086:
        /* <DEDUP_REMOVED lines=16> */
.L_x_12083:
        /* <DEDUP_REMOVED lines=24> */
.L_x_12137:
[----:B------:R-:W-:-:S06]  /*b9e0*/  UISETP.GE.AND UP0, UPT, UR45, 0x2, UPT ;  /* 0x000000022d00788c */ /* 0x000fcc000bf06270 */
[----:B------:R-:W-:-:S13]  /*b9f0*/  PLOP3.LUT P3, PT, PT, PT, UP0, 0x80, 0x0 ;  /* 0x000000000000781c */ /* 0x000fda0003f6f008 */
[----:B------:R-:W-:Y:S05]  /*ba00*/  @!P3 BRA `(.L_x_12088) ;  /* 0x000000100044b947 */ /* 0x000fea0003800000 */
[----:B------:R-:W-:Y:S02]  /*ba10*/  ULOP3.LUT UR4, UR45, 0x1, URZ, 0xc0, !UPT ;  /* 0x000000012d047892 */ /* 0x000fe4000f8ec03f */
[----:B------:R-:W-:Y:S02]  /*ba20*/  UIADD3 UR44, UR45, -0x2, URZ ;  /* 0xfffffffe2d2c7890 */ /* 0x000fe4000fffe03f */
[----:B------:R-:W-:Y:S01]  /*ba30*/  UISETP.NE.U32.AND UP0, UPT, UR4, 0x1, UPT ;  /* 0x000000010400788c */ /* 0x000fe2000bf05070 */
[----:B------:R-:W-:-:S03]  /*ba40*/  ULDC.64 UR36, c[0x0][0x408] ;  /* 0x0001020000247ab9 */ /* 0x000fc60000000a00 */
[----:B------:R-:W-:Y:S02]  /*ba50*/  IMAD.U32 R11, RZ, RZ, UR44 ;  /* 0x0000002cff0b7e24 */ /* 0x000fe4000f8e00ff */
[----:B------:R-:W-:-:S13]  /*ba60*/  PLOP3.LUT P3, PT, PT, PT, UP0, 0x80, 0x0 ;  /* 0x000000000000781c */ /* 0x000fda0003f6f008 */
[----:B------:R-:W-:Y:S05]  /*ba70*/  @!P3 BRA `(.L_x_12089) ;  /* 0x00000004006cb947 */ /* 0x000fea0003800000 */
[----:B------:R-:W-:Y:S01]  /*ba80*/  VIADD R10, R18, 0x1 ;  /* 0x00000001120a7836 */ /* 0x000fe20000000000 */
[----:B------:R-:W-:Y:S04]  /*ba90*/  BSSY B0, `(.L_x_12090) ;  /* 0x0000055000007945 */ /* 0x000fe80003800000 */
[----:B------:R-:W-:-:S04]  /*baa0*/  ISETP.NE.AND P3, PT, R10, 0x2, PT ;  /* 0x000000020a00780c */ /* 0x000fc80003f65270 */
[----:B-1----:R-:W-:Y:S02]  /*bab0*/  SEL R4, RZ, 0x1, P3 ;  /* 0x00000001ff047807 */ /* 0x002fe40001800000 */
[----:B------:R-:W-:Y:S02]  /*bac0*/  SEL R10, R10, RZ, P3 ;  /* 0x000000ff0a0a7207 */ /* 0x000fe40001800000 */
[----:B------:R-:W-:Y:S01]  /*bad0*/  LOP3.LUT R11, R19, R4, RZ, 0x3c, !PT ;  /* 0x00000004130b7212 */ /* 0x000fe200078e3cff */
[----:B------:R-:W-:Y:S06]  /*bae0*/  @!P0 BRA `(.L_x_12091) ;  /* 0x00000004003c8947 */ /* 0x000fec0003800000 */
[----:B------:R-:W-:Y:S01]  /*baf0*/  IMAD.MOV.U32 R4, RZ, RZ, R9 ;  /* 0x000000ffff047224 */ /* 0x000fe200078e0009 */
[----:B------:R-:W-:Y:S01]  /*bb00*/  MOV R5, UR44 ;  /* 0x0000002c00057c02 */ /* 0x000fe20008000f00 */
[----:B------:R-:W-:Y:S06]  /*bb10*/  @!P1 BRA `(.L_x_12092) ;  /* 0x0000000000509947 */ /* 0x000fec0003800000 */
[----:B------:R-:W-:Y:S01]  /*bb20*/  ULDC UR7, c[0x0][0x41c] ;  /* 0x0001070000077ab9 */ /* 0x000fe20000000800 */
[----:B------:R-:W-:Y:S01]  /*bb30*/  UMOV UR6, UR44 ;  /* 0x0000002c00067c82 */ /* 0x000fe20008000000 */
[----:B------:R-:W-:-:S11]  /*bb40*/  UISETP.NE.AND UP0, UPT, UR7, 0x1, UPT ;  /* 0x000000010700788c */ /* 0x000fd6000bf05270 */
[----:B------:R-:W-:Y:S02]  /*bb50*/  @UP0 ULDC.64 UR8, c[0x0][0x420] ;  /* 0x0001080000080ab9 */ /* 0x000fe40000000a00 */
[----:B------:R-:W-:-:S04]  /*bb60*/  UIMAD.WIDE.U32 UR4, UR44, UR8, URZ ;  /* 0x000000082c0472a5 */ /* 0x000fc8000f8e003f */
[----:B------:R-:W-:-:S04]  /*bb70*/  @UP0 USHF.R.U32.HI UR6, URZ, UR9, UR5 ;  /* 0x000000093f060299 */ /* 0x000fc80008011605 */
[----:B------:R-:W-:Y:S02]  /*bb80*/  USHF.R.S32.HI UR4, URZ, 0x1f, UR6 ;  /* 0x0000001f3f047899 */ /* 0x000fe40008011406 */
[----:B------:R-:W-:-:S04]  /*bb90*/  IMAD.U32 R4, RZ, RZ, UR6 ;  /* 0x00000006ff047e24 */ /* 0x000fc8000f8e00ff */
[----:B------:R-:W-:Y:S01]  /*bba0*/  IMAD.U32 R5, RZ, RZ, UR4 ;  /* 0x00000004ff057e24 */ /* 0x000fe2000f8e00ff */
[----:B------:R-:W-:Y:S02]  /*bbb0*/  ULDC.64 UR4, c[0x0][0x408] ;  /* 0x0001020000047ab9 */ /* 0x000fe40000000a00 */
[----:B--2---:R-:W-:Y:S02]  /*bbc0*/  IMAD R13, R8, UR4, RZ ;  /* 0x00000004080d7c24 */ /* 0x004fe4000f8e02ff */
[----:B------:R-:W-:-:S04]  /*bbd0*/  IMAD.WIDE.U32 R4, R0, UR4, R4 ;  /* 0x0000000400047c25 */ /* 0x000fc8000f8e0004 */
[----:B------:R-:W-:Y:S01]  /*bbe0*/  IMAD R13, R0, UR5, R13 ;  /* 0x00000005000d7c24 */ /* 0x000fe2000f8e020d */
[----:B------:R-:W-:-:S03]  /*bbf0*/  LEA R2, P3, R4, R2, 0x2 ;  /* 0x0000000204027211 */ /* 0x000fc600078610ff */
[----:B------:R-:W-:-:S05]  /*bc00*/  IMAD.IADD R5, R13, 0x1, R5 ;  /* 0x000000010d057824 */ /* 0x000fca00078e0205 */
[----:B------:R-:W-:-:S05]  /*bc10*/  LEA.HI.X R3, R4, R3, R5, 0x2, P3 ;  /* 0x0000000304037211 */ /* 0x000fca00018f1405 */
[----:B------:R1:W5:Y:S01]  /*bc20*/  LDG.E R4, desc[UR48][R2.64] ;  /* 0x0000003002047981 */ /* 0x000362000c1e1900 */
[----:B------:R-:W-:-:S04]  /*bc30*/  UIADD3 UR4, -UR6, URZ, URZ ;  /* 0x0000003f06047290 */ /* 0x000fc8000fffe13f */
[----:B------:R-:W-:-:S06]  /*bc40*/  UIMAD UR4, UR7, UR4, UR44 ;  /* 0x00000004070472a4 */ /* 0x000fcc000f8e022c */
[----:B-1----:R-:W-:-:S07]  /*bc50*/  IMAD.U32 R5, RZ, RZ, UR4 ;  /* 0x00000004ff057e24 */ /* 0x002fce000f8e00ff */
.L_x_12092:
[----:B------:R-:W-:Y:S02]  /*bc60*/  LEA R3, R10, UR39, 0x3 ;  /* 0x000000270a037c11 */ /* 0x000fe4000f8e18ff */
[----:B------:R-:W-:Y:S02]  /*bc70*/  SHF.L.U32 R2, R11, 0x1f, RZ ;  /* 0x0000001f0b027819 */ /* 0x000fe400000006ff */
[----:B------:R-:W-:Y:S02]  /*bc80*/  ISETP.NE.AND P3, PT, R17, RZ, PT ;  /* 0x000000ff1100720c */ /* 0x000fe40003f65270 */
[----:B------:R-:W1:Y:S02]  /*bc90*/  SYNCS.PHASECHK.TRANS64.TRYWAIT P4, [R3+URZ+0x16840], R2 ;  /* 0x01684002030075a7 */ /* 0x000e64000808017f */
[----:B-1----:R-:W-:Y:S09]  /*bca0*/  @!P4 BRA `(.L_x_12093) ;  /* 0x000000180080c947 */ /* 0x002ff20003800000 */
.L_x_12138:
[----:B------:R-:W-:Y:S05]  /*bcb0*/  @P3 BRA `(.L_x_12094) ;  /* 0x0000000000143947 */ /* 0x000fea0003800000 */
[----:B------:R-:W-:Y:S01]  /*bcc0*/  ISETP.NE.AND P4, PT, R23, RZ, PT ;  /* 0x000000ff1700720c */ /* 0x000fe20003f85270 */
[----:B-1----:R-:W-:-:S04]  /*bcd0*/  IMAD.MOV.U32 R2, RZ, RZ, 0x4000 ;  /* 0x00004000ff027424 */ /* 0x002fc800078e00ff */
[----:B------:R3:W-:Y:S08]  /*bce0*/  SYNCS.ARRIVE.TRANS64 RZ, [R3+URZ+0x16830], R2 ;  /* 0x0168300203ff79a7 */ /* 0x0007f0000800003f */
[----:B------:R-:W-:Y:S05]  /*bcf0*/  @!P4 BRA `(.L_x_12094) ;  /* 0x000000000004c947 */ /* 0x000fea0003800000 */
[----:B------:R-:W-:Y:S01]  /*bd00*/  BPT.TRAP 0x1 ;  /* 0x000000040000795c */ /* 0x000fe20000300000 */
.L_x_12094:
        /* <DEDUP_REMOVED lines=10> */
[----:B-1-3--:R-:W-:Y:S01]  /*bdb0*/  SHF.L.U32 R3, R19, 0x1f, RZ ;  /* 0x0000001f13037819 */ /* 0x00afe200000006ff */
[----:B------:R-:W-:Y:S01]  /*bdc0*/  UMOV UR10, URZ ;  /* 0x0000003f000a7c82 */ /* 0x000fe20008000000 */
[----:B------:R-:W-:Y:S01]  /*bdd0*/  LEA R2, R18, UR4, 0x3 ;  /* 0x0000000412027c11 */ /* 0x000fe2000f8e18ff */
[----:B------:R-:W-:-:S02]  /*bde0*/  ULEA UR8, UR8, UR39, 0xe ;  /* 0x0000002708087291 */ /* 0x000fc4000f8e703f */
[----:B------:R-:W-:Y:S02]  /*bdf0*/  USHF.L.U32 UR11, UR11, 0x7, URZ ;  /* 0x000000070b0b7899 */ /* 0x000fe4000800063f */
[----:B------:R-:W-:Y:S02]  /*be00*/  UIADD3 UR9, UR9, 0x16830, URZ ;  /* 0x0001683009097890 */ /* 0x000fe4000fffe03f */
[----:B------:R-:W-:-:S09]  /*be10*/  UIADD3 UR8, UR8, 0xe400, URZ ;  /* 0x0000e40008087890 */ /* 0x000fd2000fffe03f */
[----:B------:R1:W-:Y:S01]  /*be20*/  UTMALDG.4D [UR8], [UR6], desc[UR14] ;  /* 0x00000e08060075b4 */ /* 0x0003e20008019000 */
[----:B------:R-:W3:Y:S02]  /*be30*/  SYNCS.PHASECHK.TRANS64.TRYWAIT P4, [R2+URZ+0x60], R3 ;  /* 0x00006003020075a7 */ /* 0x000ee4000808017f */
[----:B-1-3--:R-:W-:Y:S05]  /*be40*/  @!P4 BRA `(.L_x_12095) ;  /* 0x00000018002cc947 */ /* 0x00afea0003800000 */
.L_x_12139:
[----:B------:R-:W-:Y:S05]  /*be50*/  @P3 BRA `(.L_x_12096) ;  /* 0x0000000000183947 */ /* 0x000fea0003800000 */
[----:B------:R-:W-:Y:S02]  /*be60*/  ISETP.NE.AND P3, PT, R23, RZ, PT ;  /* 0x000000ff1700720c */ /* 0x000fe40003f65270 */
[----:B-1----:R-:W-:Y:S02]  /*be70*/  LEA R2, R18, UR39, 0x3 ;  /* 0x0000002712027c11 */ /* 0x002fe4000f8e18ff */
[----:B------:R-:W-:-:S04]  /*be80*/  MOV R3, 0x4000 ;  /* 0x0000400000037802 */ /* 0x000fc80000000f00 */
[----:B------:R3:W-:Y:S05]  /*be90*/  SYNCS.ARRIVE.TRANS64 RZ, [R2+URZ+0x16850], R3 ;  /* 0x0168500302ff79a7 */ /* 0x0007ea000800003f */
[----:B------:R-:W-:Y:S05]  /*bea0*/  @!P3 BRA `(.L_x_12096) ;  /* 0x000000000004b947 */ /* 0x000fea0003800000 */
[----:B------:R-:W-:Y:S01]  /*beb0*/  BPT.TRAP 0x1 ;  /* 0x000000040000795c */ /* 0x000fe20000300000 */
.L_x_12096:
        /* <DEDUP_REMOVED lines=17> */
[----:B----4-:R-:W-:Y:S01]  /*bfd0*/  NOP ;  /* 0x0000000000007918 */ /* 0x010fe20000000000 */
.L_x_12091:
[----:B------:R-:W-:Y:S05]  /*bfe0*/  BSYNC B0 ;  /* 0x0000000000007941 */ /* 0x000fea0003800000 */
.L_x_12090:
[----:B------:R-:W-:Y:S01]  /*bff0*/  UIADD3 UR4, UR45, -0x3, URZ ;  /* 0xfffffffd2d047890 */ /* 0x000fe2000fffe03f */
[----:B------:R-:W-:Y:S02]  /*c000*/  IMAD.MOV.U32 R19, RZ, RZ, R11 ;  /* 0x000000ffff137224 */ /* 0x000fe400078e000b */
[----:B------:R-:W-:-:S03]  /*c010*/  IMAD.MOV.U32 R18, RZ, RZ, R10 ;  /* 0x000000ffff127224 */ /* 0x000fc600078e000a */
[----:B------:R-:W-:-:S07]  /*c020*/  IMAD.U32 R11, RZ, RZ, UR4 ;  /* 0x00000004ff0b7e24 */ /* 0x000fce000f8e00ff */
.L_x_12089:
[----:B------:R-:W-:Y:S01]  /*c030*/  ISETP.NE.AND P3, PT, RZ, UR44, PT ;  /* 0x0000002cff007c0c */ /* 0x000fe2000bf65270 */
[----:B------:R-:W-:-:S12]  /*c040*/  BSSY B0, `(.L_x_12088) ;  /* 0x00000ad000007945 */ /* 0x000fd80003800000 */
[----:B------:R-:W-:Y:S05]  /*c050*/  @!P3 BRA `(.L_x_12097) ;  /* 0x0000000800acb947 */ /* 0x000fea0003800000 */
[----:B-1-3--:R-:W-:-:S07]  /*c060*/  MOV R2, R9 ;  /* 0x0000000900027202 */ /* 0x00afce0000000f00 */
.L_x_12112:
        /* <DEDUP_REMOVED lines=26> */
[----:B------:R-:W-:-:S05]  /*c210*/  IADD3 R4, -R13, RZ, RZ ;  /* 0x000000ff0d047210 */ /* 0x000fca0007ffe1ff */
[----:B------:R-:W-:-:S07]  /*c220*/  IMAD R14, R14, R4, R11 ;  /* 0x000000040e0e7224 */ /* 0x000fce00078e020b */
.L_x_12100:
[----:B------:R-:W-:Y:S02]  /*c230*/  LEA R4, R10, UR39, 0x3 ;  /* 0x000000270a047c11 */ /* 0x000fe4000f8e18ff */
[----:B-1----:R-:W-:Y:S02]  /*c240*/  SHF.L.U32 R3, R12, 0x1f, RZ ;  /* 0x0000001f0c037819 */ /* 0x002fe400000006ff */
[----:B------:R-:W-:Y:S02]  /*c250*/  ISETP.NE.AND P3, PT, R17, RZ, PT ;  /* 0x000000ff1100720c */ /* 0x000fe40003f65270 */
[----:B------:R-:W1:Y:S02]  /*c260*/  SYNCS.PHASECHK.TRANS64.TRYWAIT P4, [R4+URZ+0x16840], R3 ;  /* 0x01684003040075a7 */ /* 0x000e64000808017f */
[----:B-1----:R-:W-:Y:S09]  /*c270*/  @!P4 BRA `(.L_x_12101) ;  /* 0x000000140034c947 */ /* 0x002ff20003800000 */
.L_x_12140:
[----:B------:R-:W-:Y:S05]  /*c280*/  @P3 BRA `(.L_x_12102) ;  /* 0x0000000000143947 */ /* 0x000fea0003800000 */
[----:B------:R-:W-:Y:S01]  /*c290*/  ISETP.NE.AND P4, PT, R23, RZ, PT ;  /* 0x000000ff1700720c */ /* 0x000fe20003f85270 */
[----:B-1----:R-:W-:-:S04]  /*c2a0*/  IMAD.MOV.U32 R3, RZ, RZ, 0x4000 ;  /* 0x00004000ff037424 */ /* 0x002fc800078e00ff */
[----:B------:R2:W-:Y:S08]  /*c2b0*/  SYNCS.ARRIVE.TRANS64 RZ, [R4+URZ+0x16830], R3 ;  /* 0x0168300304ff79a7 */ /* 0x0005f0000800003f */
[----:B------:R-:W-:Y:S05]  /*c2c0*/  @!P4 BRA `(.L_x_12102) ;  /* 0x000000000004c947 */ /* 0x000fea0003800000 */
[----:B------:R-:W-:Y:S01]  /*c2d0*/  BPT.TRAP 0x1 ;  /* 0x000000040000795c */ /* 0x000fe20000300000 */
.L_x_12102:
        /* <DEDUP_REMOVED lines=20> */
.L_x_12141:
[----:B------:R-:W-:Y:S05]  /*c420*/  @P3 BRA `(.L_x_12104) ;  /* 0x0000000000143947 */ /* 0x000fea0003800000 */
[----:B------:R-:W-:Y:S01]  /*c430*/  ISETP.NE.AND P3, PT, R23, RZ, PT ;  /* 0x000000ff1700720c */ /* 0x000fe20003f65270 */
[----:B------:R-:W-:-:S04]  /*c440*/  IMAD.MOV.U32 R3, RZ, RZ, 0x4000 ;  /* 0x00004000ff037424 */ /* 0x000fc800078e00ff */
[----:B------:R2:W-:Y:S08]  /*c450*/  SYNCS.ARRIVE.TRANS64 RZ, [R4+URZ+0x50], R3 ;  /* 0x0000500304ff79a7 */ /* 0x0005f0000800003f */
[----:B------:R-:W-:Y:S05]  /*c460*/  @!P3 BRA `(.L_x_12104) ;  /* 0x000000000004b947 */ /* 0x000fea0003800000 */
[----:B------:R-:W-:Y:S01]  /*c470*/  BPT.TRAP 0x1 ;  /* 0x000000040000795c */ /* 0x000fe20000300000 */
.L_x_12104:
        /* <DEDUP_REMOVED lines=18> */
.L_x_12099:
[----:B------:R-:W-:Y:S05]  /*c5a0*/  BSYNC B1 ;  /* 0x0000000000017941 */ /* 0x000fea0003800000 */
.L_x_12098:
        /* <DEDUP_REMOVED lines=10> */
[----:B------:R-:W-:Y:S02]  /*c650*/  IMAD.MOV.U32 R15, RZ, RZ, R14 ;  /* 0x000000ffff0f7224 */ /* 0x000fe400078e000e */
[----:B------:R-:W-:-:S04]  /*c660*/  IMAD R21, R8, UR36, RZ ;  /* 0x0000002408157c24 */ /* 0x000fc8000f8e02ff */
[----:B------:R-:W-:Y:S01]  /*c670*/  IMAD R21, R0, UR37, R21 ;  /* 0x0000002500157c24 */ /* 0x000fe2000f8e0215 */
[----:B-1----:R-:W-:-:S13]  /*c680*/  ISETP.NE.AND P3, PT, R13, 0x1, PT ;  /* 0x000000010d00780c */ /* 0x002fda0003f65270 */
[----:B--2---:R-:W1:Y:S02]  /*c690*/  @P3 LDC.64 R2, c[0x0][0x420] ;  /* 0x00010800ff023b82 */ /* 0x004e640000000a00 */
        /* <DEDUP_REMOVED lines=10> */
[----:B------:R-:W-:-:S05]  /*c740*/  IADD3 R4, -R15, RZ, RZ ;  /* 0x000000ff0f047210 */ /* 0x000fca0007ffe1ff */
[----:B------:R-:W-:-:S07]  /*c750*/  IMAD R14, R13, R4, R14 ;  /* 0x000000040d0e7224 */ /* 0x000fce00078e020e */
.L_x_12107:
[----:B-12---:R-:W-:Y:S02]  /*c760*/  LEA R3, R18, UR39, 0x3 ;  /* 0x0000002712037c11 */ /* 0x006fe4000f8e18ff */
[----:B------:R-:W-:Y:S02]  /*c770*/  SHF.L.U32 R4, R19, 0x1f, RZ ;  /* 0x0000001f13047819 */ /* 0x000fe400000006ff */
[----:B------:R-:W-:Y:S02]  /*c780*/  ISETP.NE.AND P3, PT, R17, RZ, PT ;  /* 0x000000ff1100720c */ /* 0x000fe40003f65270 */
[----:B------:R-:W1:Y:S02]  /*c790*/  SYNCS.PHASECHK.TRANS64.TRYWAIT P4, [R3+URZ+0x16840], R4 ;  /* 0x01684004030075a7 */ /* 0x000e64000808017f */
[----:B-1----:R-:W-:Y:S09]  /*c7a0*/  @!P4 BRA `(.L_x_12108) ;  /* 0x000000100010c947 */ /* 0x002ff20003800000 */
.L_x_12142:
[----:B------:R-:W-:Y:S05]  /*c7b0*/  @P3 BRA `(.L_x_12109) ;  /* 0x0000000000143947 */ /* 0x000fea0003800000 */
[----:B------:R-:W-:Y:S01]  /*c7c0*/  ISETP.NE.AND P4, PT, R23, RZ, PT ;  /* 0x000000ff1700720c */ /* 0x000fe20003f85270 */
[----:B-1----:R-:W-:-:S04]  /*c7d0*/  IMAD.MOV.U32 R4, RZ, RZ, 0x4000 ;  /* 0x00004000ff047424 */ /* 0x002fc800078e00ff */
[----:B------:R2:W-:Y:S08]  /*c7e0*/  SYNCS.ARRIVE.TRANS64 RZ, [R3+URZ+0x16830], R4 ;  /* 0x0168300403ff79a7 */ /* 0x0005f0000800003f */
[----:B------:R-:W-:Y:S05]  /*c7f0*/  @!P4 BRA `(.L_x_12109) ;  /* 0x000000000004c947 */ /* 0x000fea0003800000 */
[----:B------:R-:W-:Y:S01]  /*c800*/  BPT.TRAP 0x1 ;  /* 0x000000040000795c */ /* 0x000fe20000300000 */
.L_x_12109:
        /* <DEDUP_REMOVED lines=20> */
.L_x_12143:
[----:B------:R-:W-:Y:S05]  /*c950*/  @P3 BRA `(.L_x_12111) ;  /* 0x0000000000143947 */ /* 0x000fea0003800000 */
[----:B------:R-:W-:Y:S01]  /*c960*/  ISETP.NE.AND P3, PT, R23, RZ, PT ;  /* 0x000000ff1700720c */ /* 0x000fe20003f65270 */
[----:B------:R-:W-:-:S04]  /*c970*/  IMAD.MOV.U32 R4, RZ, RZ, 0x4000 ;  /* 0x00004000ff047424 */ /* 0x000fc800078e00ff */
[----:B------:R2:W-:Y:S08]  /*c980*/  SYNCS.ARRIVE.TRANS64 RZ, [R3+URZ+0x50], R4 ;  /* 0x0000500403ff79a7 */ /* 0x0005f0000800003f */
[----:B------:R-:W-:Y:S05]  /*c990*/  @!P3 BRA `(.L_x_12111) ;  /* 0x000000000004b947 */ /* 0x000fea0003800000 */
[----:B------:R-:W-:Y:S01]  /*c9a0*/  BPT.TRAP 0x1 ;  /* 0x000000040000795c */ /* 0x000fe20000300000 */
.L_x_12111:
        /* <DEDUP_REMOVED lines=18> */
.L_x_12106:
[----:B------:R-:W-:Y:S05]  /*cad0*/  BSYNC B1 ;  /* 0x0000000000017941 */ /* 0x000fea0003800000 */
.L_x_12105:
[C---:B------:R-:W-:Y:S02]  /*cae0*/  ISETP.GT.AND P3, PT, R11.reuse, 0x1, PT ;  /* 0x000000010b00780c */ /* 0x040fe40003f64270 */
[----:B------:R-:W-:-:S11]  /*caf0*/  IADD3 R11, R11, -0x2, RZ ;  /* 0xfffffffe0b0b7810 */ /* 0x000fd60007ffe0ff */
[----:B------:R-:W-:Y:S05]  /*cb00*/  @P3 BRA `(.L_x_12112) ;  /* 0xfffffff400583947 */ /* 0x000fea000383ffff */
.L_x_12097:
[----:B------:R-:W-:Y:S05]  /*cb10*/  BSYNC B0 ;  /* 0x0000000000007941 */ /* 0x000fea0003800000 */
.L_x_12088:
[----:B------:R-:W-:Y:S04]  /*cb20*/  BSSY B0, `(.L_x_12113) ;  /* 0x000000e000007945 */ /* 0x000fe80003800000 */
[----:B------:R-:W-:Y:S05]  /*cb30*/  @P2 BRA `(.L_x_12114) ;  /* 0x0000000000302947 */ /* 0x000fea0003800000 */
[----:B------:R-:W4:Y:S01]  /*cb40*/  S2R R11, SR_LANEID ;  /* 0x00000000000b7919 */ /* 0x000f220000000000 */
[----:B------:R-:W-:Y:S01]  /*cb50*/  VOTEU.ANY UR4, UPT, PT ;  /* 0x0000000000047886 */ /* 0x000fe200038e0100 */
[----:B-123--:R-:W1:Y:S01]  /*cb60*/  LDC.64 R2, c[0x0][0xdf0] ;  /* 0x00037c00ff027b82 */ /* 0x00ee620000000a00 */
[----:B------:R-:W4:Y:S08]  /*cb70*/  FLO.U32 R0, UR4 ;  /* 0x0000000400007d00 */ /* 0x000f3000080e0000 */
[----:B------:R-:W1:Y:S01]  /*cb80*/  POPC R5, UR4 ;  /* 0x0000000400057d09 */ /* 0x000e620008000000 */
[----:B----4-:R-:W-:-:S13]  /*cb90*/  ISETP.EQ.U32.AND P1, PT, R0, R11, PT ;  /* 0x0000000b0000720c */ /* 0x010fda0003f22070 */
[----:B-1----:R-:W2:Y:S01]  /*cba0*/  @P1 ATOMG.E.ADD.STRONG.GPU PT, R3, desc[UR48][R2.64], R5 ;  /* 0x00000005020319a8 */ /* 0x002ea200081ee1f0 */
[----:B------:R-:W1:Y:S02]  /*cbb0*/  S2R R4, SR_LTMASK ;  /* 0x0000000000047919 */ /* 0x000e640000003900 */
[----:B-1----:R-:W-:-:S04]  /*cbc0*/  LOP3.LUT R4, R4, UR4, RZ, 0xc0, !PT ;  /* 0x0000000404047c12 */ /* 0x002fc8000f8ec0ff */
[----:B------:R-:W1:Y:S01]  /*cbd0*/  POPC R11, R4 ;  /* 0x00000004000b7309 */ /* 0x000e620000000000 */
[----:B--2---:R-:W1:Y:S02]  /*cbe0*/  SHFL.IDX PT, R0, R3, R0, 0x1f ;  /* 0x00001f0003007589 */ /* 0x004e6400000e0000 */
[----:B-1----:R-:W-:-:S07]  /*cbf0*/  IADD3 R22, R0, UR46, R11 ;  /* 0x0000002e00167c10 */ /* 0x002fce000fffe00b */
.L_x_12114:
[----:B------:R-:W-:Y:S05]  /*cc00*/  BSYNC B0 ;  /* 0x0000000000007941 */ /* 0x000fea0003800000 */
.L_x_12113:
[----:B------:R-:W-:Y:S04]  /*cc10*/  BSSY B0, `(.L_x_12115) ;  /* 0x000001d000007945 */ /* 0x000fe80003800000 */
[----:B------:R-:W-:Y:S05]  /*cc20*/  @!P0 BRA `(.L_x_12116) ;  /* 0x00000000006c8947 */ /* 0x000fea0003800000 */
[----:B-123--:R-:W-:Y:S02]  /*cc30*/  LEA R3, R18, UR39, 0x3 ;  /* 0x0000002712037c11 */ /* 0x00efe4000f8e18ff */
[----:B------:R-:W-:Y:S02]  /*cc40*/  SHF.L.U32 R0, R19, 0x1f, RZ ;  /* 0x0000001f13007819 */ /* 0x000fe400000006ff */
[----:B------:R-:W-:Y:S02]  /*cc50*/  ISETP.NE.AND P1, PT, R17, RZ, PT ;  /* 0x000000ff1100720c */ /* 0x000fe40003f25270 */
[----:B------:R-:W1:Y:S02]  /*cc60*/  SYNCS.PHASECHK.TRANS64.TRYWAIT P0, [R3+URZ+0x16860], R0 ;  /* 0x01686000030075a7 */ /* 0x000e64000800017f */
[----:B-1----:R-:W-:Y:S09]  /*cc70*/  @!P0 BRA `(.L_x_12117) ;  /* 0x0000000c00048947 */ /* 0x002ff20003800000 */
.L_x_12144:
[----:B------:R-:W-:Y:S05]  /*cc80*/  @P1 BRA `(.L_x_12118) ;  /* 0x0000000000141947 */ /* 0x000fea0003800000 */
[----:B------:R-:W-:Y:S01]  /*cc90*/  ISETP.NE.AND P0, PT, R23, RZ, PT ;  /* 0x000000ff1700720c */ /* 0x000fe20003f05270 */
[----:B-1----:R-:W-:-:S04]  /*cca0*/  IMAD.MOV.U32 R0, RZ, RZ, 0x4000 ;  /* 0x00004000ff007424 */ /* 0x002fc800078e00ff */
[----:B------:R2:W-:Y:S08]  /*ccb0*/  SYNCS.ARRIVE.TRANS64 RZ, [R3+URZ+0x16850], R0 ;  /* 0x0168500003ff79a7 */ /* 0x0005f0000800003f */
[----:B------:R-:W-:Y:S05]  /*ccc0*/  @!P0 BRA `(.L_x_12118) ;  /* 0x0000000000048947 */ /* 0x000fea0003800000 */
[----:B------:R-:W-:Y:S01]  /*ccd0*/  BPT.TRAP 0x1 ;  /* 0x000000040000795c */ /* 0x000fe20000300000 */
.L_x_12118:
        /* <DEDUP_REMOVED lines=15> */
[----:B----4-:R-:W-:Y:S01]  /*cdd0*/  NOP ;  /* 0x0000000000007918 */ /* 0x010fe20000000000 */
.L_x_12116:
[----:B------:R-:W-:Y:S05]  /*cde0*/  BSYNC B0 ;  /* 0x0000000000007941 */ /* 0x000fea0003800000 */
.L_x_12115:
[----:B------:R-:W-:Y:S02]  /*cdf0*/  VIADD R18, R18, 0x1 ;  /* 0x0000000112127836 */ /* 0x000fe40000000000 */
[----:B--2---:R-:W-:-:S03]  /*ce00*/  IMAD.MOV.U32 R13, RZ, RZ, R22 ;  /* 0x000000ffff0d7224 */ /* 0x004fc600078e0016 */
[----:B------:R-:W-:-:S04]  /*ce10*/  ISETP.NE.AND P0, PT, R18, 0x2, PT ;  /* 0x000000021200780c */ /* 0x000fc80003f05270 */
[----:B-1----:R-:W-:Y:S02]  /*ce20*/  SEL R0, RZ, 0x1, P0 ;  /* 0x00000001ff007807 */ /* 0x002fe40000000000 */
[----:B------:R-:W-:Y:S02]  /*ce30*/  SEL R18, R18, RZ, P0 ;  /* 0x000000ff12127207 */ /* 0x000fe40000000000 */
[----:B------:R-:W-:-:S07]  /*ce40*/  LOP3.LUT R19, R19, R0, RZ, 0x3c, !PT ;  /* 0x0000000013137212 */ /* 0x000fce00078e3cff */
.L_x_12077:
[----:B------:R-:W-:Y:S05]  /*ce50*/  BSYNC B6 ;  /* 0x0000000000067941 */ /* 0x000fea0003800000 */
.L_x_12075:
[----:B------:R-:W-:-:S03]  /*ce60*/  UMOV UR4, 0xffffffff ;  /* 0xffffffff00047882 */ /* 0x000fc60000000000 */
[----:B------:R-:W-:Y:S05]  /*ce70*/  BRA.DIV UR4, `(.L_x_12119) ;  /* 0x0000000a04987947 */ /* 0x000fea000b800000 */
[----:B------:R1:W2:Y:S02]  /*ce80*/  SHFL.IDX PT, R14, R13, RZ, 0x1f ;  /* 0x00001fff0d0e7589 */ /* 0x0002a400000e0000 */
.L_x_12147:
[----:B------:R-:W-:Y:S01]  /*ce90*/  ISETP.NE.AND P0, PT, R23, RZ, PT ;  /* 0x000000ff1700720c */ /* 0x000fe20003f05270 */
[----:B------:R-:W-:Y:S05]  /*cea0*/  WARPSYNC.ALL ;  /* 0x0000000000007948 */ /* 0x000fea0003800000 */
[----:B------:R-:W-:Y:S01]  /*ceb0*/  BAR.SYNC.DEFER_BLOCKING 0x4, 0x1a0 ;  /* 0x0106800000007b1d */ /* 0x000fe20000010000 */
[----:B--2---:R-:W-:-:S05]  /*cec0*/  IMAD.MOV.U32 R22, RZ, RZ, R14 ;  /* 0x000000ffff167224 */ /* 0x004fca00078e000e */
[----:B------:R-:W-:Y:S01]  /*ced0*/  ULDC UR4, c[0x0][0xda8] ;  /* 0x00036a0000047ab9 */ /* 0x000fe20000000800 */
[----:B------:R-:W-:Y:S01]  /*cee0*/  @!P0 MOV R0, 0x400 ;  /* 0x0000040000008802 */ /* 0x000fe20000000f00 */
[----:B---3--:R-:W2:Y:S03]  /*cef0*/  @!P0 S2R R3, SR_CgaCtaId ;  /* 0x0000000000038919 */ /* 0x008ea60000008800 */
[----:B--2---:R-:W-:-:S05]  /*cf00*/  @!P0 LEA R0, R3, R0, 0x18 ;  /* 0x0000000003008211 */ /* 0x004fca00078ec0ff */
[----:B------:R2:W-:Y:S01]  /*cf10*/  @!P0 STS [R0+0x168d0], R13 ;  /* 0x0168d00d00008388 */ /* 0x0005e20000000800 */
[----:B------:R-:W-:Y:S06]  /*cf20*/  BAR.ARV 0x5, 0x1a0 ;  /* 0x0146800000007b1d */ /* 0x000fec0000002000 */
[----:B------:R-:W-:-:S13]  /*cf30*/  ISETP.GE.AND P0, PT, R22, UR4, PT ;  /* 0x0000000416007c0c */ /* 0x000fda000bf06270 */
[----:B--2---:R-:W-:Y:S05]  /*cf40*/  @!P0 BRA `(.L_x_12120) ;  /* 0xffffffd800d48947 */ /* 0x004fea000383ffff */
.L_x_12072:
[----:B------:R-:W2:Y:S01]  /*cf50*/  S2R R3, SR_CgaCtaId ;  /* 0x0000000000037919 */ /* 0x000ea20000008800 */
[----:B------:R-:W-:Y:S01]  /*cf60*/  UIADD3 UR47, UR47, 0x1, URZ ;  /* 0x000000012f2f7890 */ /* 0x000fe2000fffe03f */
[----:B------:R-:W-:-:S03]  /*cf70*/  MOV R0, 0x400 ;  /* 0x0000040000007802 */ /* 0x000fc60000000f00 */
[----:B------:R-:W-:-:S04]  /*cf80*/  ULEA.HI UR4, UR47, UR47, URZ, 0x1 ;  /* 0x0000002f2f047291 */ /* 0x000fc8000f8f083f */
[----:B------:R-:W-:-:S04]  /*cf90*/  ULOP3.LUT UR4, UR4, 0xfffffffe, URZ, 0xc0, !UPT ;  /* 0xfffffffe04047892 */ /* 0x000fc8000f8ec03f */
[----:B------:R-:W-:-:S06]  /*cfa0*/  UIADD3 UR4, UR47, -UR4, URZ ;  /* 0x800000042f047290 */ /* 0x000fcc000fffe03f */
[----:B------:R-:W-:Y:S02]  /*cfb0*/  MOV R2, UR4 ;  /* 0x0000000400027c02 */ /* 0x000fe40008000f00 */
[----:B--2---:R-:W-:Y:S02]  /*cfc0*/  LEA R7, R3, R0, 0x18 ;  /* 0x0000000003077211 */ /* 0x004fe400078ec0ff */
[----:B------:R-:W-:-:S04]  /*cfd0*/  SHF.L.U32 R0, R2, 0x1f, RZ ;  /* 0x0000001f02007819 */ /* 0x000fc800000006ff */
[----:B------:R-:W2:Y:S02]  /*cfe0*/  SYNCS.PHASECHK.TRANS64.TRYWAIT P0, [R7+URZ+0x16820], R0 ;  /* 0x01682000070075a7 */ /* 0x000ea4000800017f */
[----:B--2---:R-:W-:Y:S05]  /*cff0*/  @!P0 BRA `(.L_x_12121) ;  /* 0x00000008005c8947 */ /* 0x004fea0003800000 */
.L_x_12148:
        /* <DEDUP_REMOVED lines=11> */
.L_x_12124:
        /* <DEDUP_REMOVED lines=8> */
[----:B------:R-:W-:Y:S02]  /*d130*/  LOP3.LUT R0, R19, R2, RZ, 0x3c, !PT ;  /* 0x0000000213007212 */ /* 0x000fe400078e3cff */
[----:B------:R-:W-:-:S02]  /*d140*/  LEA R3, R6, R3, 0x3 ;  /* 0x0000000306037211 */ /* 0x000fc400078e18ff */
[----:B------:R-:W-:Y:S01]  /*d150*/  SHF.L.U32 R0, R0, 0x1f, RZ ;  /* 0x0000001f00007819 */ /* 0x000fe200000006ff */
[----:B--2---:R-:W-:Y:S06]  /*d160*/  @!P1 BRA `(.L_x_12125) ;  /* 0x0000000800149947 */ /* 0x004fec0003800000 */
.L_x_12149:
[----:B------:R-:W3:Y:S02]  /*d170*/  SYNCS.PHASECHK.TRANS64.TRYWAIT P1, [R3+URZ], R0 ;  /* 0x00000000030075a7 */ /* 0x000ee4000802017f */
[----:B---3--:R-:W-:Y:S05]  /*d180*/  @!P1 BRA `(.L_x_12126) ;  /* 0x0000000800209947 */ /* 0x008fea0003800000 */
.L_x_12150:
[----:B------:R-:W-:Y:S05]  /*d190*/  @!P0 BRA `(.L_x_12127) ;  /* 0x0000000000048947 */ /* 0x000fea0003800000 */
[----:B------:R-:W-:Y:S01]  /*d1a0*/  BPT.TRAP 0x1 ;  /* 0x000000040000795c */ /* 0x000fe20000300000 */
.L_x_12127:
[----:B---3--:R-:W-:-:S04]  /*d1b0*/  VIADD R3, R7, 0x16860 ;  /* 0x0001686007037836 */ /* 0x008fc80000000000 */
[----:B--2---:R-:W-:-:S04]  /*d1c0*/  IMAD R5, R18, 0x8, R3 ;  /* 0x0000000812057824 */ /* 0x004fc800078e0203 */
[----:B------:R-:W2:Y:S02]  /*d1d0*/  SYNCS.PHASECHK.TRANS64.TRYWAIT P0, [R5+URZ], R4 ;  /* 0x00000004050075a7 */ /* 0x000ea4000800017f */
[----:B--2---:R-:W-:Y:S05]  /*d1e0*/  @!P0 BRA `(.L_x_12128) ;  /* 0x00000008001c8947 */ /* 0x004fea0003800000 */
.L_x_12151:
[----:B------:R-:W-:-:S07]  /*d1f0*/  IMAD R3, R6, 0x8, R3 ;  /* 0x0000000806037824 */ /* 0x000fce00078e0203 */
.L_x_12129:
[----:B---3--:R3:W4:Y:S02]  /*d200*/  SYNCS.PHASECHK.TRANS64.TRYWAIT P0, [R3+URZ], R0 ;  /* 0x00000000030075a7 */ /* 0x008724000800017f */
[----:B----4-:R-:W-:Y:S05]  /*d210*/  @!P0 NANOSLEEP.SYNCS 0x989680 ;  /* 0x009896800000895d */ /* 0x010fea0003900000 */
[----:B------:R-:W4:Y:S02]  /*d220*/  @!P0 SYNCS.PHASECHK.TRANS64 P0, [R3+URZ], R0 ;  /* 0x00000000030085a7 */ /* 0x000f24000800007f */
[----:B----4-:R-:W-:Y:S05]  /*d230*/  @!P0 BRA `(.L_x_12129) ;  /* 0xfffffffc00f08947 */ /* 0x010fea000383ffff */
.L_x_12123:
[----:B------:R-:W-:Y:S05]  /*d240*/  BSYNC B0 ;  /* 0x0000000000007941 */ /* 0x000fea0003800000 */
.L_x_12122:
[----:B------:R-:W-:Y:S05]  /*d250*/  EXIT ;  /* 0x000000000000794d */ /* 0x000fea0003800000 */
.L_x_12029:
[----:B-1----:R-:W-:-:S04]  /*d260*/  IMAD.U32 R3, RZ, RZ, UR40 ;  /* 0x00000028ff037e24 */ /* 0x002fc8000f8e00ff */
[----:B------:R1:W2:Y:S03]  /*d270*/  SYNCS.PHASECHK.TRANS64.TRYWAIT P1, [R3+URZ+0x16800], R0 ;  /* 0x01680000030075a7 */ /* 0x0002a6000802017f */
[----:B--2---:R-:W-:Y:S05]  /*d280*/  @!P1 NANOSLEEP.SYNCS 0x989680 ;  /* 0x009896800000995d */ /* 0x004fea0003900000 */
[----:B------:R-:W2:Y:S02]  /*d290*/  @!P1 SYNCS.PHASECHK.TRANS64 P1, [R3+URZ+0x16800], R0 ;  /* 0x01680000030095a7 */ /* 0x000ea4000802007f */
[----:B--2---:R-:W-:Y:S05]  /*d2a0*/  @!P1 BRA `(.L_x_12029) ;  /* 0xfffffffc00ec9947 */ /* 0x004fea000383ffff */
[----:B------:R-:W-:Y:S05]  /*d2b0*/  BRA `(.L_x_12130) ;  /* 0xffffff4000a07947 */ /* 0x000fea000383ffff */
.L_x_12033:
[----:B--2---:R2:W3:Y:S02]  /*d2c0*/  SYNCS.PHASECHK.TRANS64.TRYWAIT P2, [R0+URZ+0x16830], R3 ;  /* 0x01683003000075a7 */ /* 0x0044e4000804017f */
[----:B---3--:R-:W-:Y:S05]  /*d2d0*/  @!P2 NANOSLEEP.SYNCS 0x989680 ;  /* 0x009896800000a95d */ /* 0x008fea0003900000 */
[----:B------:R-:W3:Y:S02]  /*d2e0*/  @!P2 SYNCS.PHASECHK.TRANS64 P2, [R0+URZ+0x16830], R3 ;  /* 0x016830030000a5a7 */ /* 0x000ee4000804007f */
[----:B---3--:R-:W-:Y:S05]  /*d2f0*/  @!P2 BRA `(.L_x_12033) ;  /* 0xfffffffc00f0a947 */ /* 0x008fea000383ffff */
[----:B------:R-:W-:Y:S05]  /*d300*/  BRA `(.L_x_12032) ;  /* 0xffffff4000c47947 */ /* 0x000fea000383ffff */
.L_x_12038:
[----:B--2---:R-:W-:-:S04]  /*d310*/  MOV R7, UR6 ;  /* 0x0000000600077c02 */ /* 0x004fc80008000f00 */
[----:B------:R2:W3:Y:S03]  /*d320*/  SYNCS.PHASECHK.TRANS64.TRYWAIT P3, [R7+URZ+0x16830], R6 ;  /* 0x01683006070075a7 */ /* 0x0004e6000806017f */
[----:B---3--:R-:W-:Y:S05]  /*d330*/  @!P3 NANOSLEEP.SYNCS 0x989680 ;  /* 0x009896800000b95d */ /* 0x008fea0003900000 */
[----:B------:R-:W3:Y:S02]  /*d340*/  @!P3 SYNCS.PHASECHK.TRANS64 P3, [R7+URZ+0x16830], R6 ;  /* 0x016830060700b5a7 */ /* 0x000ee4000806007f */
[----:B---3--:R-:W-:Y:S05]  /*d350*/  @!P3 BRA `(.L_x_12038) ;  /* 0xfffffffc00ecb947 */ /* 0x008fea000383ffff */
[----:B------:R-:W-:Y:S05]  /*d360*/  BRA `(.L_x_12035) ;  /* 0xffffff6c007c7947 */ /* 0x000fea000383ffff */
.L_x_12042:
[----:B--2---:R-:W-:-:S04]  /*d370*/  IMAD.U32 R7, RZ, RZ, UR6 ;  /* 0x00000006ff077e24 */ /* 0x004fc8000f8e00ff */
[----:B------:R2:W3:Y:S03]  /*d380*/  SYNCS.PHASECHK.TRANS64.TRYWAIT P2, [R7+URZ+0x16850], R6 ;  /* 0x01685006070075a7 */ /* 0x0004e6000804017f */
[----:B---3--:R-:W-:Y:S05]  /*d390*/  @!P2 NANOSLEEP.SYNCS 0x989680 ;  /* 0x009896800000a95d */ /* 0x008fea0003900000 */
[----:B------:R-:W3:Y:S02]  /*d3a0*/  @!P2 SYNCS.PHASECHK.TRANS64 P2, [R7+URZ+0x16850], R6 ;  /* 0x016850060700a5a7 */ /* 0x000ee4000804007f */
[----:B---3--:R-:W-:Y:S05]  /*d3b0*/  @!P2 BRA `(.L_x_12042) ;  /* 0xfffffffc00eca947 */ /* 0x008fea000383ffff */
[----:B------:R-:W-:Y:S05]  /*d3c0*/  BRA `(.L_x_12039) ;  /* 0xffffff6c00ec7947 */ /* 0x000fea000383ffff */
.L_x_12048:
[----:B--2---:R-:W-:-:S04]  /*d3d0*/  IMAD.U32 R7, RZ, RZ, UR6 ;  /* 0x00000006ff077e24 */ /* 0x004fc8000f8e00ff */
[----:B------:R2:W3:Y:S03]  /*d3e0*/  SYNCS.PHASECHK.TRANS64.TRYWAIT P3, [R7+URZ+0x16830], R6 ;  /* 0x01683006070075a7 */ /* 0x0004e6000806017f */
[----:B---3--:R-:W-:Y:S05]  /*d3f0*/  @!P3 NANOSLEEP.SYNCS 0x989680 ;  /* 0x009896800000b95d */ /* 0x008fea0003900000 */
[----:B------:R-:W3:Y:S02]  /*d400*/  @!P3 SYNCS.PHASECHK.TRANS64 P3, [R7+URZ+0x16830], R6 ;  /* 0x016830060700b5a7 */ /* 0x000ee4000806007f */
[----:B---3--:R-:W-:Y:S05]  /*d410*/  @!P3 BRA `(.L_x_12048) ;  /* 0xfffffffc00ecb947 */ /* 0x008fea000383ffff */
[----:B------:R-:W-:Y:S05]  /*d420*/  BRA `(.L_x_12045) ;  /* 0xffffff9800cc7947 */ /* 0x000fea000383ffff */
.L_x_12052:
[----:B--2---:R-:W-:-:S04]  /*d430*/  IMAD.U32 R7, RZ, RZ, UR6 ;  /* 0x00000006ff077e24 */ /* 0x004fc8000f8e00ff */
[----:B------:R2:W3:Y:S03]  /*d440*/  SYNCS.PHASECHK.TRANS64.TRYWAIT P2, [R7+URZ+0x16850], R6 ;  /* 0x01685006070075a7 */ /* 0x0004e6000804017f */
[----:B---3--:R-:W-:Y:S05]  /*d450*/  @!P2 NANOSLEEP.SYNCS 0x989680 ;  /* 0x009896800000a95d */ /* 0x008fea0003900000 */
[----:B------:R-:W3:Y:S02]  /*d460*/  @!P2 SYNCS.PHASECHK.TRANS64 P2, [R7+URZ+0x16850], R6 ;  /* 0x016850060700a5a7 */ /* 0x000ee4000804007f */
[----:B---3--:R-:W-:Y:S05]  /*d470*/  @!P2 BRA `(.L_x_12052) ;  /* 0xfffffffc00eca947 */ /* 0x008fea000383ffff */
[----:B------:R-:W-:Y:S05]  /*d480*/  BRA `(.L_x_12049) ;  /* 0xffffff9c003c7947 */ /* 0x000fea000383ffff */
.L_x_12057:
[----:B--2---:R-:W-:-:S04]  /*d490*/  IMAD.U32 R5, RZ, RZ, UR5 ;  /* 0x00000005ff057e24 */ /* 0x004fc8000f8e00ff */
[----:B------:R2:W3:Y:S03]  /*d4a0*/  SYNCS.PHASECHK.TRANS64.TRYWAIT P0, [R5+URZ+0x16850], R4 ;  /* 0x01685004050075a7 */ /* 0x0004e6000800017f */
[----:B---3--:R-:W-:Y:S05]  /*d4b0*/  @!P0 NANOSLEEP.SYNCS 0x989680 ;  /* 0x009896800000895d */ /* 0x008fea0003900000 */
[----:B------:R-:W3:Y:S02]  /*d4c0*/  @!P0 SYNCS.PHASECHK.TRANS64 P0, [R5+URZ+0x16850], R4 ;  /* 0x01685004050085a7 */ /* 0x000ee4000800007f */
[----:B---3--:R-:W-:Y:S05]  /*d4d0*/  @!P0 BRA `(.L_x_12057) ;  /* 0xfffffffc00ec8947 */ /* 0x008fea000383ffff */
[----:B------:R-:W-:Y:S05]  /*d4e0*/  BRA `(.L_x_12056) ;  /* 0xffffffbc00a07947 */ /* 0x000fea000383ffff */
.L_x_12081:
[----:B------:R-:W-:Y:S01]  /*d4f0*/  MOV R13, R16 ;  /* 0x00000010000d7202 */ /* 0x000fe20000000f00 */
[----:B------:R-:W-:Y:S02]  /*d500*/  IMAD.MOV.U32 R12, RZ, RZ, RZ ;  /* 0x000000ffff0c7224 */ /* 0x000fe400078e00ff */
[----:B------:R-:W-:Y:S02]  /*d510*/  IMAD.MOV.U32 R11, RZ, RZ, 0x1f ;  /* 0x0000001fff0b7424 */ /* 0x000fe400078e00ff */
[----:B------:R-:W-:-:S07]  /*d520*/  IMAD.MOV.U32 R15, RZ, RZ, -0x1 ;  /* 0xffffffffff0f7424 */ /* 0x000fce00078e00ff */
[----:B------:R-:W-:Y:S05]  /*d530*/  WARPSYNC.COLLECTIVE R15, `(.L_x_12131) ;  /* 0x000000000f087348 */ /* 0x000fea0003c00000 */
[----:B------:R1:W2:Y:S02]  /*d540*/  SHFL.IDX P6, R14, R13, R12, R11 ;  /* 0x0000000c0d0e7389 */ /* 0x0002a400000c000b */
[----:B-12---:R-:W-:Y:S01]  /*d550*/  ENDCOLLECTIVE ;  /* 0x000000000000791b */ /* 0x006fe20003800000 */
.L_x_12131:
[----:B------:R-:W-:Y:S05]  /*d560*/  BRA `(.L_x_12132) ;  /* 0xffffffdc00ec7947 */ /* 0x000fea000383ffff */
.L_x_12082:
[----:B------:R-:W-:Y:S01]  /*d570*/  BSSY B0, `(.L_x_12133) ;  /* 0x0000006000007945 */ /* 0x000fe20003800000 */
[----:B------:R-:W-:-:S07]  /*d580*/  IMAD.MOV.U32 R15, RZ, RZ, -0x1 ;  /* 0xffffffffff0f7424 */ /* 0x000fce00078e00ff */
[----:B------:R-:W-:Y:S05]  /*d590*/  WARPSYNC.COLLECTIVE R15, `(.L_x_12134) ;  /* 0x000000000f0c7348 */ /* 0x000fea0003c00000 */
[----:B------:R-:W-:Y:S02]  /*d5a0*/  ELECT P6, UR62, PT ;  /* 0x00000000003e782f */ /* 0x000fe400038c0000 */
[----:B------:R-:W-:Y:S01]  /*d5b0*/  MOV R14, UR62 ;  /* 0x0000003e000e7c02 */ /* 0x000fe20008000f00 */
[----:B------:R-:W-:Y:S10]  /*d5c0*/  ENDCOLLECTIVE ;  /* 0x000000000000791b */ /* 0x000ff40003800000 */
.L_x_12134:
[----:B------:R-:W-:Y:S05]  /*d5d0*/  BSYNC B0 ;  /* 0x0000000000007941 */ /* 0x000fea0003800000 */
.L_x_12133:
[----:B------:R-:W-:Y:S01]  /*d5e0*/  PLOP3.LUT P0, PT, P6, PT, PT, 0x80, 0x0 ;  /* 0x000000000000781c */ /* 0x000fe2000370f070 */
[----:B------:R-:W-:-:S12]  /*d5f0*/  BRA `(.L_x_12135) ;  /* 0xffffffdc00d87947 */ /* 0x000fd8000383ffff */
.L_x_12085:
[----:B--2---:R2:W3:Y:S02]  /*d600*/  SYNCS.PHASECHK.TRANS64.TRYWAIT P4, [R13+URZ+0x16840], R12 ;  /* 0x0168400c0d0075a7 */ /* 0x0044e4000808017f */
[----:B---3--:R-:W-:Y:S05]  /*d610*/  @!P4 NANOSLEEP.SYNCS 0x989680 ;  /* 0x009896800000c95d */ /* 0x008fea0003900000 */
[----:B------:R-:W3:Y:S02]  /*d620*/  @!P4 SYNCS.PHASECHK.TRANS64 P4, [R13+URZ+0x16840], R12 ;  /* 0x0168400c0d00c5a7 */ /* 0x000ee4000808007f */
[----:B---3--:R-:W-:Y:S05]  /*d630*/  @!P4 BRA `(.L_x_12085) ;  /* 0xfffffffc00f0c947 */ /* 0x008fea000383ffff */
[----:B------:R-:W-:Y:S05]  /*d640*/  BRA `(.L_x_12136) ;  /* 0xffffffe0002c7947 */ /* 0x000fea000383ffff */
.L_x_12087:
[----:B-1----:R-:W-:-:S04]  /*d650*/  MOV R5, UR39 ;  /* 0x0000002700057c02 */ /* 0x002fc80008000f00 */
[----:B------:R1:W3:Y:S03]  /*d660*/  SYNCS.PHASECHK.TRANS64.TRYWAIT P3, [R5+URZ+0x16820], R4 ;  /* 0x01682004050075a7 */ /* 0x0002e6000806017f */
[----:B---3--:R-:W-:Y:S05]  /*d670*/  @!P3 NANOSLEEP.SYNCS 0x989680 ;  /* 0x009896800000b95d */ /* 0x008fea0003900000 */
[----:B------:R-:W3:Y:S02]  /*d680*/  @!P3 SYNCS.PHASECHK.TRANS64 P3, [R5+URZ+0x16820], R4 ;  /* 0x016820040500b5a7 */ /* 0x000ee4000806007f */
[----:B---3--:R-:W-:Y:S05]  /*d690*/  @!P3 BRA `(.L_x_12087) ;  /* 0xfffffffc00ecb947 */ /* 0x008fea000383ffff */
[----:B------:R-:W-:Y:S05]  /*d6a0*/  BRA `(.L_x_12137) ;  /* 0xffffffe000cc7947 */ /* 0x000fea000383ffff */
.L_x_12093:
[----:B-1----:R1:W3:Y:S02]  /*d6b0*/  SYNCS.PHASECHK.TRANS64.TRYWAIT P4, [R3+URZ+0x16840], R2 ;  /* 0x01684002030075a7 */ /* 0x0022e4000808017f */
[----:B---3--:R-:W-:Y:S05]  /*d6c0*/  @!P4 NANOSLEEP.SYNCS 0x989680 ;  /* 0x009896800000c95d */ /* 0x008fea0003900000 */
[----:B------:R-:W3:Y:S02]  /*d6d0*/  @!P4 SYNCS.PHASECHK.TRANS64 P4, [R3+URZ+0x16840], R2 ;  /* 0x016840020300c5a7 */ /* 0x000ee4000808007f */
[----:B---3--:R-:W-:Y:S05]  /*d6e0*/  @!P4 BRA `(.L_x_12093) ;  /* 0xfffffffc00f0c947 */ /* 0x008fea000383ffff */
[----:B------:R-:W-:Y:S05]  /*d6f0*/  BRA `(.L_x_12138) ;  /* 0xffffffe4006c7947 */ /* 0x000fea000383ffff */
.L_x_12095:
[----:B-1----:R1:W3:Y:S02]  /*d700*/  SYNCS.PHASECHK.TRANS64.TRYWAIT P4, [R2+URZ+0x60], R3 ;  /* 0x00006003020075a7 */ /* 0x0022e4000808017f */
[----:B---3--:R-:W-:Y:S05]  /*d710*/  @!P4 NANOSLEEP.SYNCS 0x989680 ;  /* 0x009896800000c95d */ /* 0x008fea0003900000 */
[----:B------:R-:W3:Y:S02]  /*d720*/  @!P4 SYNCS.PHASECHK.TRANS64 P4, [R2+URZ+0x60], R3 ;  /* 0x000060030200c5a7 */ /* 0x000ee4000808007f */
[----:B---3--:R-:W-:Y:S05]  /*d730*/  @!P4 BRA `(.L_x_12095) ;  /* 0xfffffffc00f0c947 */ /* 0x008fea000383ffff */
[----:B------:R-:W-:Y:S05]  /*d740*/  BRA `(.L_x_12139) ;  /* 0xffffffe400c07947 */ /* 0x000fea000383ffff */
.L_x_12101:
[----:B-1----:R1:W2:Y:S02]  /*d750*/  SYNCS.PHASECHK.TRANS64.TRYWAIT P4, [R4+URZ+0x16840], R3 ;  /* 0x01684003040075a7 */ /* 0x0022a4000808017f */
[----:B--2---:R-:W-:Y:S05]  /*d760*/  @!P4 NANOSLEEP.SYNCS 0x989680 ;  /* 0x009896800000c95d */ /* 0x004fea0003900000 */
[----:B------:R-:W2:Y:S02]  /*d770*/  @!P4 SYNCS.PHASECHK.TRANS64 P4, [R4+URZ+0x16840], R3 ;  /* 0x016840030400c5a7 */ /* 0x000ea4000808007f */
[----:B--2---:R-:W-:Y:S05]  /*d780*/  @!P4 BRA `(.L_x_12101) ;  /* 0xfffffffc00f0c947 */ /* 0x004fea000383ffff */
[----:B------:R-:W-:Y:S05]  /*d790*/  BRA `(.L_x_12140) ;  /* 0xffffffe800b87947 */ /* 0x000fea000383ffff */
.L_x_12103:
[----:B-1----:R1:W2:Y:S02]  /*d7a0*/  SYNCS.PHASECHK.TRANS64.TRYWAIT P4, [R4+URZ+0x60], R19 ;  /* 0x00006013040075a7 */ /* 0x0022a4000808017f */
[----:B--2---:R-:W-:Y:S05]  /*d7b0*/  @!P4 NANOSLEEP.SYNCS 0x989680 ;  /* 0x009896800000c95d */ /* 0x004fea0003900000 */
[----:B------:R-:W2:Y:S02]  /*d7c0*/  @!P4 SYNCS.PHASECHK.TRANS64 P4, [R4+URZ+0x60], R19 ;  /* 0x000060130400c5a7 */ /* 0x000ea4000808007f */
[----:B--2---:R-:W-:Y:S05]  /*d7d0*/  @!P4 BRA `(.L_x_12103) ;  /* 0xfffffffc00f0c947 */ /* 0x004fea000383ffff */
[----:B------:R-:W-:Y:S05]  /*d7e0*/  BRA `(.L_x_12141) ;  /* 0xffffffec000c7947 */ /* 0x000fea000383ffff */
.L_x_12108:
[----:B-1----:R1:W2:Y:S02]  /*d7f0*/  SYNCS.PHASECHK.TRANS64.TRYWAIT P4, [R3+URZ+0x16840], R4 ;  /* 0x01684004030075a7 */ /* 0x0022a4000808017f */
[----:B--2---:R-:W-:Y:S05]  /*d800*/  @!P4 NANOSLEEP.SYNCS 0x989680 ;  /* 0x009896800000c95d */ /* 0x004fea0003900000 */
[----:B------:R-:W2:Y:S02]  /*d810*/  @!P4 SYNCS.PHASECHK.TRANS64 P4, [R3+URZ+0x16840], R4 ;  /* 0x016840040300c5a7 */ /* 0x000ea4000808007f */
[----:B--2---:R-:W-:Y:S05]  /*d820*/  @!P4 BRA `(.L_x_12108) ;  /* 0xfffffffc00f0c947 */ /* 0x004fea000383ffff */
[----:B------:R-:W-:Y:S05]  /*d830*/  BRA `(.L_x_12142) ;  /* 0xffffffec00dc7947 */ /* 0x000fea000383ffff */
.L_x_12110:
[----:B-1----:R1:W2:Y:S02]  /*d840*/  SYNCS.PHASECHK.TRANS64.TRYWAIT P4, [R3+URZ+0x60], R12 ;  /* 0x0000600c030075a7 */ /* 0x0022a4000808017f */
[----:B--2---:R-:W-:Y:S05]  /*d850*/  @!P4 NANOSLEEP.SYNCS 0x989680 ;  /* 0x009896800000c95d */ /* 0x004fea0003900000 */
[----:B------:R-:W2:Y:S02]  /*d860*/  @!P4 SYNCS.PHASECHK.TRANS64 P4, [R3+URZ+0x60], R12 ;  /* 0x0000600c0300c5a7 */ /* 0x000ea4000808007f */
[----:B--2---:R-:W-:Y:S05]  /*d870*/  @!P4 BRA `(.L_x_12110) ;  /* 0xfffffffc00f0c947 */ /* 0x004fea000383ffff */
[----:B------:R-:W-:Y:S05]  /*d880*/  BRA `(.L_x_12143) ;  /* 0xfffffff000307947 */ /* 0x000fea000383ffff */
.L_x_12117:
[----:B-1----:R1:W2:Y:S02]  /*d890*/  SYNCS.PHASECHK.TRANS64.TRYWAIT P0, [R3+URZ+0x16860], R0 ;  /* 0x01686000030075a7 */ /* 0x0022a4000800017f */
[----:B--2---:R-:W-:Y:S05]  /*d8a0*/  @!P0 NANOSLEEP.SYNCS 0x989680 ;  /* 0x009896800000895d */ /* 0x004fea0003900000 */
[----:B------:R-:W2:Y:S02]  /*d8b0*/  @!P0 SYNCS.PHASECHK.TRANS64 P0, [R3+URZ+0x16860], R0 ;  /* 0x01686000030085a7 */ /* 0x000ea4000800007f */
[----:B--2---:R-:W-:Y:S05]  /*d8c0*/  @!P0 BRA `(.L_x_12117) ;  /* 0xfffffffc00f08947 */ /* 0x004fea000383ffff */
[----:B------:R-:W-:Y:S05]  /*d8d0*/  BRA `(.L_x_12144) ;  /* 0xfffffff000e87947 */ /* 0x000fea000383ffff */
.L_x_12119:
[----:B------:R-:W-:Y:S01]  /*d8e0*/  BSSY B0, `(.L_x_12145) ;  /* 0x0000007000007945 */ /* 0x000fe20003800000 */
[----:B------:R-:W-:Y:S02]  /*d8f0*/  IMAD.MOV.U32 R12, RZ, RZ, RZ ;  /* 0x000000ffff0c7224 */ /* 0x000fe400078e00ff */
[----:B------:R-:W-:Y:S02]  /*d900*/  IMAD.MOV.U32 R11, RZ, RZ, 0x1f ;  /* 0x0000001fff0b7424 */ /* 0x000fe400078e00ff */
[----:B------:R-:W-:-:S07]  /*d910*/  IMAD.MOV.U32 R15, RZ, RZ, -0x1 ;  /* 0xffffffffff0f7424 */ /* 0x000fce00078e00ff */
[----:B---3--:R-:W-:Y:S05]  /*d920*/  WARPSYNC.COLLECTIVE R15, `(.L_x_12146) ;  /* 0x000000000f087348 */ /* 0x008fea0003c00000 */
[----:B------:R1:W2:Y:S02]  /*d930*/  SHFL.IDX P6, R14, R13, R12, R11 ;  /* 0x0000000c0d0e7389 */ /* 0x0002a400000c000b */
[----:B-123--:R-:W-:Y:S01]  /*d940*/  ENDCOLLECTIVE ;  /* 0x000000000000791b */ /* 0x00efe20003800000 */
.L_x_12146:
[----:B------:R-:W-:Y:S05]  /*d950*/  BSYNC B0 ;  /* 0x0000000000007941 */ /* 0x000fea0003800000 */
.L_x_12145:
[----:B------:R-:W-:Y:S05]  /*d960*/  BRA `(.L_x_12147) ;  /* 0xfffffff400487947 */ /* 0x000fea000383ffff */
.L_x_12121:
[----:B--2---:R2:W3:Y:S02]  /*d970*/  SYNCS.PHASECHK.TRANS64.TRYWAIT P0, [R7+URZ+0x16820], R0 ;  /* 0x01682000070075a7 */ /* 0x0044e4000800017f */
[----:B---3--:R-:W-:Y:S05]  /*d980*/  @!P0 NANOSLEEP.SYNCS 0x989680 ;  /* 0x009896800000895d */ /* 0x008fea0003900000 */
[----:B------:R-:W3:Y:S02]  /*d990*/  @!P0 SYNCS.PHASECHK.TRANS64 P0, [R7+URZ+0x16820], R0 ;  /* 0x01682000070085a7 */ /* 0x000ee4000800007f */
[----:B---3--:R-:W-:Y:S05]  /*d9a0*/  @!P0 BRA `(.L_x_12121) ;  /* 0xfffffffc00f08947 */ /* 0x008fea000383ffff */
[----:B------:R-:W-:Y:S05]  /*d9b0*/  BRA `(.L_x_12148) ;  /* 0xfffffff400907947 */ /* 0x000fea000383ffff */
.L_x_12125:
[----:B--2---:R2:W3:Y:S02]  /*d9c0*/  SYNCS.PHASECHK.TRANS64.TRYWAIT P1, [R5+URZ], R4 ;  /* 0x00000004050075a7 */ /* 0x0044e4000802017f */
[----:B---3--:R-:W-:Y:S05]  /*d9d0*/  @!P1 NANOSLEEP.SYNCS 0x989680 ;  /* 0x009896800000995d */ /* 0x008fea0003900000 */
[----:B------:R-:W3:Y:S02]  /*d9e0*/  @!P1 SYNCS.PHASECHK.TRANS64 P1, [R5+URZ], R4 ;  /* 0x00000004050095a7 */ /* 0x000ee4000802007f */
[----:B---3--:R-:W-:Y:S05]  /*d9f0*/  @!P1 BRA `(.L_x_12125) ;  /* 0xfffffffc00f09947 */ /* 0x008fea000383ffff */
[----:B------:R-:W-:Y:S05]  /*da00*/  BRA `(.L_x_12149) ;  /* 0xfffffff400d87947 */ /* 0x000fea000383ffff */
.L_x_12126:
[----:B---3--:R3:W4:Y:S02]  /*da10*/  SYNCS.PHASECHK.TRANS64.TRYWAIT P1, [R3+URZ], R0 ;  /* 0x00000000030075a7 */ /* 0x008724000802017f */
[----:B----4-:R-:W-:Y:S05]  /*da20*/  @!P1 NANOSLEEP.SYNCS 0x989680 ;  /* 0x009896800000995d */ /* 0x010fea0003900000 */
[----:B------:R-:W4:Y:S02]  /*da30*/  @!P1 SYNCS.PHASECHK.TRANS64 P1, [R3+URZ], R0 ;  /* 0x00000000030095a7 */ /* 0x000f24000802007f */
[----:B----4-:R-:W-:Y:S05]  /*da40*/  @!P1 BRA `(.L_x_12126) ;  /* 0xfffffffc00f09947 */ /* 0x010fea000383ffff */
[----:B------:R-:W-:Y:S05]  /*da50*/  BRA `(.L_x_12150) ;  /* 0xfffffff400cc7947 */ /* 0x000fea000383ffff */
.L_x_12128:
[----:B--2---:R2:W3:Y:S02]  /*da60*/  SYNCS.PHASECHK.TRANS64.TRYWAIT P0, [R5+URZ], R4 ;  /* 0x00000004050075a7 */ /* 0x0044e4000800017f */
[----:B---3--:R-:W-:Y:S05]  /*da70*/  @!P0 NANOSLEEP.SYNCS 0x989680 ;  /* 0x009896800000895d */ /* 0x008fea0003900000 */
[----:B------:R-:W3:Y:S02]  /*da80*/  @!P0 SYNCS.PHASECHK.TRANS64 P0, [R5+URZ], R4 ;  /* 0x00000004050085a7 */ /* 0x000ee4000800007f */
[----:B---3--:R-:W-:Y:S05]  /*da90*/  @!P0 BRA `(.L_x_12128) ;  /* 0xfffffffc00f08947 */ /* 0x008fea000383ffff */
[----:B------:R-:W-:Y:S05]  /*daa0*/  BRA `(.L_x_12151) ;  /* 0xfffffff400d07947 */ /* 0x000fea000383ffff */
.L_x_12152:
        /* <DEDUP_REMOVED lines=13> */
.L_x_12788:


//--------------------- .text._ZN7cutlass13device_kernelIN5flash11enable_sm90INS1_16FlashAttnFwdSm90INS1_25CollectiveMainloopFwdSm90ILi2EN4cute5tupleIJNS5_1CILi1EEES8_S8_EEENS6_IJNS7_ILi192EEENS7_ILi128EEENS7_ILi64EEEEEELi64ENS_10bfloat16_tEfNS_4arch4Sm90ELb1ELb0ELb1ELb1ELb0ELb0ELb0ELb1ELb1ELb0ELb0ELb0EEENS1_21CollectiveEpilogueFwdINS6_IJSA_SC_SB_EEES9_SE_SG_Li384ELb1ELb0ELb0ELb0EEENS1_36VarlenDynamicPersistentTileSchedulerILi192ELi128ELi384ELi32ELb0ELb0ELb1ELb1ELb1ELb1EEEEEEEEEvNT_6ParamsE --------------------------
	.section	.text._ZN7cutlass13device_kernelIN5flash11enable_sm90INS1_16FlashAttnFwdSm90INS1_25CollectiveMainloopFwdSm90ILi2EN4cute5tupleIJNS5_1CILi1EEES8_S8_EEENS6_IJNS7_ILi192EEENS7_ILi128EEENS7_ILi64EEEEEELi64ENS_10bfloat16_tEfNS_4arch4Sm90ELb1ELb0ELb1ELb1ELb0ELb0ELb0ELb1ELb1ELb0ELb0ELb0EEENS1_21CollectiveEpilogueFwdINS6_IJSA_SC_SB_EEES9_SE_SG_Li384ELb1ELb0ELb0ELb0EEENS1_36VarlenDynamicPersistentTileSchedulerILi192ELi128ELi384ELi32ELb0ELb0ELb1ELb1ELb1ELb1EEEEEEEEEvNT_6ParamsE,"ax",@progbits
	.align	128
.text._ZN7cutlass13device_kernelIN5flash11enable_sm90INS1_16FlashAttnFwdSm90INS1_25CollectiveMainloopFwdSm90ILi2EN4cute5tupleIJNS5_1CILi1EEES8_S8_EEENS6_IJNS7_ILi192EEENS7_ILi128EEENS7_ILi64EEEEEELi64ENS_10bfloat16_tEfNS_4arch4Sm90ELb1ELb0ELb1ELb1ELb0ELb0ELb0ELb1ELb1ELb0ELb0ELb0EEENS1_21CollectiveEpilogueFwdINS6_IJSA_SC_SB_EEES9_SE_SG_Li384ELb1ELb0ELb0ELb0EEENS1_36VarlenDynamicPersistentTileSchedulerILi192ELi128ELi384ELi32ELb0ELb0ELb1ELb1ELb1ELb1EEEEEEEEEvNT_6ParamsE:
        .type           _ZN7cutlass13device_kernelIN5flash11enable_sm90INS1_16FlashAttnFwdSm90INS1_25CollectiveMainloopFwdSm90ILi2EN4cute5tupleIJNS5_1CILi1EEES8_S8_EEENS6_IJNS7_ILi192EEENS7_ILi128EEENS7_ILi64EEEEEELi64ENS_10bfloat16_tEfNS_4arch4Sm90ELb1ELb0ELb1ELb1ELb0ELb0ELb0ELb1ELb1ELb0ELb0ELb0EEENS1_21CollectiveEpilogueFwdINS6_IJSA_SC_SB_EEES9_SE_SG_Li384ELb1ELb0ELb0ELb0EEENS1_36VarlenDynamicPersistentTileSchedulerILi192ELi128ELi384ELi32ELb0ELb0ELb1ELb1ELb1ELb1EEEEEEEEEvNT_6ParamsE,@function
        .size           _ZN7cutlass13device_kernelIN5flash11enable_sm90INS1_16FlashAttnFwdSm90INS1_25CollectiveMainloopFwdSm90ILi2EN4cute5tupleIJNS5_1CILi1EEES8_S8_EEENS6_IJNS7_ILi192EEENS7_ILi128EEENS7_ILi64EEEEEELi64ENS_10bfloat16_tEfNS_4arch4Sm90ELb1ELb0ELb1ELb1ELb0ELb0ELb0ELb1ELb1ELb0ELb0ELb0EEENS1_21CollectiveEpilogueFwdINS6_IJSA_SC_SB_EEES9_SE_SG_Li384ELb1ELb0ELb0ELb0EEENS1_36VarlenDynamicPersistentTileSchedulerILi192ELi128ELi384ELi32ELb0ELb0ELb1ELb1ELb1ELb1EEEEEEEEEvNT_6ParamsE,(.L_x_12789 - _ZN7cutlass13device_kernelIN5flash11enable_sm90INS1_16FlashAttnFwdSm90INS1_25CollectiveMainloopFwdSm90ILi2EN4cute5tupleIJNS5_1CILi1EEES8_S8_EEENS6_IJNS7_ILi192EEENS7_ILi128EEENS7_ILi64EEEEEELi64ENS_10bfloat16_tEfNS_4arch4Sm90ELb1ELb0ELb1ELb1ELb0ELb0ELb0ELb1ELb1ELb0ELb0ELb0EEENS1_21CollectiveEpilogueFwdINS6_IJSA_SC_SB_EEES9_SE_SG_Li384ELb1ELb0ELb0ELb0EEENS1_36VarlenDynamicPersistentTileSchedulerILi192ELi128ELi384ELi32ELb0ELb0ELb1ELb1ELb1ELb1EEEEEEEEEvNT_6ParamsE)
        .other          _ZN7cutlass13device_kernelIN5flash11enable_sm90INS1_16FlashAttnFwdSm90INS1_25CollectiveMainloopFwdSm90ILi2EN4cute5tupleIJNS5_1CILi1EEES8_S8_EEENS6_IJNS7_ILi192EEENS7_ILi128EEENS7_ILi64EEEEEELi64ENS_10bfloat16_tEfNS_4arch4Sm90ELb1ELb0ELb1ELb1ELb0ELb0ELb0ELb1ELb1ELb0ELb0ELb0EEENS1_21CollectiveEpilogueFwdINS6_IJSA_SC_SB_EEES9_SE_SG_Li384ELb1ELb0ELb0ELb0EEENS1_36VarlenDynamicPersistentTileSchedulerILi192ELi128ELi384ELi32ELb0ELb0ELb1ELb1ELb1ELb1EEEEEEEEEvNT_6ParamsE,@"STO_CUDA_ENTRY STV_DEFAULT"
_ZN7cutlass13device_kernelIN5flash11enable_sm90INS1_16FlashAttnFwdSm90INS1_25CollectiveMainloopFwdSm90ILi2EN4cute5tupleIJNS5_1CILi1EEES8_S8_EEENS6_IJNS7_ILi192EEENS7_ILi128EEENS7_ILi64EEEEEELi64ENS_10bfloat16_tEfNS_4arch4Sm90ELb1ELb0ELb1ELb1ELb0ELb0ELb0ELb1ELb1ELb0ELb0ELb0EEENS1_21CollectiveEpilogueFwdINS6_IJSA_SC_SB_EEES9_SE_SG_Li384ELb1ELb0ELb0ELb0EEENS1_36VarlenDynamicPersistentTileSchedulerILi192ELi128ELi384ELi32ELb0ELb0ELb1ELb1ELb1ELb1EEEEEEEEEvNT_6ParamsE:
        /* <DEDUP_REMOVED lines=21> */
.L_x_12154:
[----:B------:R-:W-:Y:S05]  /*0150*/  BSYNC B0 ;  /* 0x0000000000007941 */ /* 0x000fea0003800000 */
.L_x_12153:
        /* <DEDUP_REMOVED lines=41> */
.L_x_12155:
        /* <DEDUP_REMOVED lines=22> */
.L_x_12156:
        /* <DEDUP_REMOVED lines=18> */
.L_x_12157:
        /* <DEDUP_REMOVED lines=22> */
.L_x_12158:
        /* <DEDUP_REMOVED lines=22> */
.L_x_12159:
[----:B------:R-:W-:Y:S01]  /*0930*/  PLOP3.LUT P0, PT, PT, PT, UP0, 0x80, 0x0 ;  /* 0x000000000000781c */ /* 0x000fe20003f0f008 */
[----:B------:R-:W-:Y:S01]  /*0940*/  UMOV UR36, 0x1 ;  /* 0x0000000100247882 */ /* 0x000fe20000000000 */
[----:B------:R-:W-:Y:S01]  /*0950*/  NOP ;  /* 0x0000000000007918 */ /* 0x000fe20000000000 */
[----:B------:R-:W-:Y:S01]  /*0960*/  USEL UR36, UR36, 0x2, !UP0 ;  /* 0x0000000224247887 */ /* 0x000fe2000c000000 */
[----:B------:R-:W-:Y:S01]  /*0970*/  ULDC.64 UR38, c[0x0][0x208] ;  /* 0x0000820000267ab9 */ /* 0x000fe20000000a00 */
[----:B012-4-:R-:W-:Y:S08]  /*0980*/  BAR.SYNC.DEFER_BLOCKING 0x0 ;  /* 0x0000000000007b1d */ /* 0x017ff00000010000 */
[----:B------:R-:W-:Y:S05]  /*0990*/  @!P0 BRA `(.L_x_12160) ;  /* 0x000000a800f48947 */ /* 0x000fea0003800000 */
.L_x_12161:
        /* <DEDUP_REMOVED lines=29> */
[----:B------:R-:W-:Y:S01]  /*0b70*/  LEA.HI R2, R0, R155, RZ, 0x4 ;  /* 0x0000009b00027211 */ /* 0x000fe200078f20ff */
[----:B------:R-:W-:Y:S01]  /*0b80*/  IMAD.SHL.U32 R5, R3, 0x20, RZ ;  /* 0x0000002003057824 */ /* 0x000fe200078e00ff */
[----:B------:R-:W-:Y:S01]  /*0b90*/  SHF.R.S32.HI R153, RZ, 0x7, R153 ;  /* 0x00000007ff997819 */ /* 0x000fe20000011499 */
[----:B------:R-:W-:Y:S01]  /*0ba0*/  IMAD.IADD R152, R155, 0x1, -R152 ;  /* 0x000000019b987824 */ /* 0x000fe200078e0a98 */
[----:B------:R-:W-:Y:S02]  /*0bb0*/  SHF.R.S32.HI R3, RZ, 0x4, R2 ;  /* 0x00000004ff037819 */ /* 0x000fe40000011402 */
[----:B------:R-:W-:Y:S02]  /*0bc0*/  LOP3.LUT R4, R2, 0x3fffff0, RZ, 0xc0, !PT ;  /* 0x03fffff002047812 */ /* 0x000fe400078ec0ff */
[----:B------:R-:W-:-:S02]  /*0bd0*/  SHF.R.S32.HI R7, RZ, 0x1f, R152 ;  /* 0x0000001fff077819 */ /* 0x000fc40000011498 */
[----:B------:R-:W-:Y:S01]  /*0be0*/  LEA.HI R2, R2, R3, RZ, 0x1 ;  /* 0x0000000302027211 */ /* 0x000fe200078f08ff */
[----:B------:R-:W-:Y:S01]  /*0bf0*/  IMAD.IADD R4, R155, 0x1, -R4 ;  /* 0x000000019b047824 */ /* 0x000fe200078e0a04 */
[----:B------:R-:W-:Y:S02]  /*0c00*/  LEA.HI R8, R7, R152, RZ, 0x2 ;  /* 0x0000009807087211 */ /* 0x000fe400078f10ff */
[----:B------:R-:W-:Y:S02]  /*0c10*/  LOP3.LUT R5, R5, 0xfffffc00, RZ, 0xc0, !PT ;  /* 0xfffffc0005057812 */ /* 0x000fe400078ec0ff */
[--C-:B------:R-:W-:Y:S02]  /*0c20*/  SHF.R.S32.HI R9, RZ, 0x2, R8.reuse ;  /* 0x00000002ff097819 */ /* 0x100fe40000011408 */
[----:B------:R-:W-:Y:S01]  /*0c30*/  SHF.R.S32.HI R6, RZ, 0x1f, R8 ;  /* 0x0000001fff067819 */ /* 0x000fe20000011408 */
[----:B------:R-:W-:Y:S01]  /*0c40*/  IMAD R5, R4, 0x40, R5 ;  /* 0x0000004004057824 */ /* 0x000fe200078e0205 */
[----:B------:R-:W-:-:S02]  /*0c50*/  LOP3.LUT R2, R2, 0x1ffffffe, RZ, 0xc0, !PT ;  /* 0x1ffffffe02027812 */ /* 0x000fc400078ec0ff */
[----:B------:R-:W-:Y:S01]  /*0c60*/  LEA.HI R10, R6, R9, RZ, 0x3 ;  /* 0x00000009060a7211 */ /* 0x000fe200078f18ff */
[----:B------:R-:W-:Y:S01]  /*0c70*/  IMAD.HI R6, R153, 0x55555556, RZ ;  /* 0x5555555699067827 */ /* 0x000fe200078e02ff */
[----:B------:R-:W-:Y:S02]  /*0c80*/  LEA.HI R7, R7, R152, RZ, 0x5 ;  /* 0x0000009807077211 */ /* 0x000fe400078f28ff */
[----:B------:R-:W-:Y:S01]  /*0c90*/  LOP3.LUT R10, R10, 0xfffffff8, RZ, 0xc0, !PT ;  /* 0xfffffff80a0a7812 */ /* 0x000fe200078ec0ff */
[----:B------:R-:W-:Y:S01]  /*0ca0*/  IMAD.IADD R2, R3, 0x1, -R2 ;  /* 0x0000000103027824 */ /* 0x000fe200078e0a02 */
[----:B------:R-:W-:Y:S02]  /*0cb0*/  LEA.HI R0, R0, R155, RZ, 0x3 ;  /* 0x0000009b00007211 */ /* 0x000fe400078f18ff */
[----:B------:R-:W-:Y:S01]  /*0cc0*/  LEA.HI R6, R6, R6, RZ, 0x1 ;  /* 0x0000000606067211 */ /* 0x000fe200078f08ff */
[----:B------:R-:W-:Y:S01]  /*0cd0*/  IMAD.IADD R10, R9, 0x1, -R10 ;  /* 0x00000001090a7824 */ /* 0x000fe200078e0a0a */
[----:B------:R-:W-:Y:S01]  /*0ce0*/  SHF.R.S32.HI R7, RZ, 0x5, R7 ;  /* 0x00000005ff077819 */ /* 0x000fe20000011407 */
[----:B------:R-:W-:Y:S01]  /*0cf0*/  IMAD R154, R2, 0x8, R5 ;  /* 0x00000008029a7824 */ /* 0x000fe200078e0205 */
[----:B------:R-:W-:Y:S01]  /*0d00*/  LOP3.LUT R2, R0, 0x1ffffff8, RZ, 0xc0, !PT ;  /* 0x1ffffff800027812 */ /* 0x000fe200078ec0ff */
[----:B------:R-:W-:Y:S01]  /*0d10*/  IMAD R6, R6, -0x3, R153 ;  /* 0xfffffffd06067824 */ /* 0x000fe200078e0299 */
[----:B------:R-:W-:-:S02]  /*0d20*/  LEA R7, R7, R10, 0x4 ;  /* 0x0000000a07077211 */ /* 0x000fc400078e20ff */
[----:B------:R-:W-:Y:S01]  /*0d30*/  LOP3.LUT R3, R8, 0x7ffffffc, RZ, 0xc0, !PT ;  /* 0x7ffffffc08037812 */ /* 0x000fe200078ec0ff */
[----:B------:R-:W-:Y:S01]  /*0d40*/  IMAD.IADD R2, R155, 0x1, -R2 ;  /* 0x000000019b027824 */ /* 0x000fe200078e0a02 */
[----:B------:R-:W-:Y:S01]  /*0d50*/  SHF.R.S32.HI R16, RZ, 0x3, R0 ;  /* 0x00000003ff107819 */ /* 0x000fe20000011400 */
[----:B------:R-:W-:Y:S02]  /*0d60*/  IMAD R19, R6, 0x40, R7 ;  /* 0x0000004006137824 */ /* 0x000fe400078e0207 */
[----:B------:R-:W-:Y:S02]  /*0d70*/  IMAD.SHL.U32 R22, R2, 0x8, RZ ;  /* 0x0000000802167824 */ /* 0x000fe400078e00ff */
[----:B------:R-:W-:-:S07]  /*0d80*/  IMAD.IADD R18, R152, 0x1, -R3 ;  /* 0x0000000198127824 */ /* 0x000fce00078e0a03 */
.L_x_12215:
[----:B0-----:R-:W0:Y:S01]  /*0d90*/  LDC.64 R2, c[0x0][0xc60] ;  /* 0x00031800ff027b82 */ /* 0x001e220000000a00 */
        /* <DEDUP_REMOVED lines=20> */
[----:B---345:R-:W-:-:S03]  /*0ee0*/  IMAD.U32 R4, RZ, RZ, UR8 ;  /* 0x00000008ff047e24 */ /* 0x038fc6000f8e00ff */
[----:B------:R-:W-:Y:S01]  /*0ef0*/  MOV R5, UR9 ;  /* 0x0000000900057c02 */ /* 0x000fe20008000f00 */
        /* <DEDUP_REMOVED lines=29> */
.L_x_12162:
[----:B------:R-:W-:Y:S01]  /*10d0*/  UMOV UR43, UR51 ;  /* 0x00000033002b7c82 */ /* 0x000fe20008000000 */
[----:B------:R-:W-:Y:S05]  /*10e0*/  @!P1 BRA `(.L_x_12163) ;  /* 0x00000000001c9947 */ /* 0x000fea0003800000 */
[----:B------:R-:W-:-:S04]  /*10f0*/  ULEA UR4, UP0, UR46, UR8, 0x2 ;  /* 0x000000082e047291 */ /* 0x000fc8000f80103f */
[----:B------:R-:W-:Y:S02]  /*1100*/  ULEA.HI.X UR5, UR46, UR9, UR45, 0x2, UP0 ;  /* 0x000000092e057291 */ /* 0x000fe400080f142d */
[----:B------:R-:W-:-:S04]  /*1110*/  IMAD.U32 R2, RZ, RZ, UR4 ;  /* 0x00000004ff027e24 */ /* 0x000fc8000f8e00ff */
[----:B------:R-:W-:-:S05]  /*1120*/  IMAD.U32 R3, RZ, RZ, UR5 ;  /* 0x00000005ff037e24 */ /* 0x000fca000f8e00ff */
[----:B------:R-:W2:Y:S02]  /*1130*/  LDG.E R2, desc[UR38][R2.64] ;  /* 0x0000002602027981 */ /* 0x000ea4000c1e1900 */
[----:B--2---:R-:W-:Y:S01]  /*1140*/  R2UR UR6, R2 ;  /* 0x00000000020672ca */ /* 0x004fe200000e0000 */
[----:B------:R-:W-:-:S14]  /*1150*/  BRA `(.L_x_12164) ;  /* 0x0000000000347947 */ /* 0x000fdc0003800000 */
.L_x_12163:
        /* <DEDUP_REMOVED lines=13> */
.L_x_12164:
[----:B------:R-:W-:Y:S01]  /*1230*/  UMOV UR5, 0xc0 ;  /* 0x000000c000057882 */ /* 0x000fe20000000000 */
[----:B------:R-:W-:Y:S01]  /*1240*/  UIADD3 UR49, -UR49, UR6, URZ ;  /* 0x0000000631317290 */ /* 0x000fe2000fffe13f */
[----:B------:R-:W-:Y:S01]  /*1250*/  PLOP3.LUT P0, PT, PT, PT, PT, 0x80, 0x0 ;  /* 0x000000000000781c */ /* 0x000fe20003f0f070 */
[----:B------:R-:W-:Y:S01]  /*1260*/  UIMAD UR5, UR51, UR5, 0x13f ;  /* 0x0000013f330574a4 */ /* 0x000fe2000f8e0205 */
[----:B------:R-:W-:Y:S01]  /*1270*/  IMAD.MOV.U32 R0, RZ, RZ, RZ ;  /* 0x000000ffff007224 */ /* 0x000fe200078e00ff */
[----:B------:R-:W-:Y:S01]  /*1280*/  UIADD3 UR4, UR49, 0x7f, URZ ;  /* 0x0000007f31047890 */ /* 0x000fe2000fffe03f */
[----:B------:R-:W-:Y:S01]  /*1290*/  IMAD.MOV.U32 R2, RZ, RZ, RZ ;  /* 0x000000ffff027224 */ /* 0x000fe200078e00ff */
[----:B------:R-:W-:Y:S01]  /*12a0*/  UIADD3 UR6, UR49, UR5, -UR50 ;  /* 0x0000000531067290 */ /* 0x000fe2000fffe832 */
[----:B------:R-:W-:Y:S01]  /*12b0*/  MOV R119, RZ ;  /* 0x000000ff00777202 */ /* 0x000fe20000000f00 */
        /* <DEDUP_REMOVED lines=24> */
[----:B------:R-:W-:-:S03]  /*1440*/  CS2R R52, SRZ ;  /* 0x0000000000347805 */ /* 0x000fc6000001ff00 */
[----:B------:R-:W-:-:S13]  /*1450*/  PLOP3.LUT P1, PT, PT, PT, UP0, 0x80, 0x0 ;  /* 0x000000000000781c */ /* 0x000fda0003f2f008 */
[----:B------:R-:W-:Y:S05]  /*1460*/  @!P1 BRA `(.L_x_12165) ;  /* 0x0000008400e09947 */ /* 0x000fea0003800000 */
[----:B------:R-:W0:Y:S01]  /*1470*/  SHFL.IDX PT, R0, R153, RZ, 0x1f ;  /* 0x00001fff99007589 */ /* 0x000e2200000e0000 */
[----:B------:R-:W1:Y:S01]  /*1480*/  S2UR UR6, SR_CgaCtaId ;  /* 0x00000000000679c3 */ /* 0x000e620000008800 */
[----:B------:R-:W-:Y:S01]  /*1490*/  UMOV UR41, 0x400 ;  /* 0x0000040000297882 */ /* 0x000fe20000000000 */
[----:B0-----:R-:W-:Y:S01]  /*14a0*/  R2UR UR42, R0 ;  /* 0x00000000002a72ca */ /* 0x001fe200000e0000 */
[----:B-1----:R-:W-:-:S12]  /*14b0*/  ULEA UR41, UR6, UR41, 0x18 ;  /* 0x0000002906297291 */ /* 0x002fd8000f8ec03f */
        /* <DEDUP_REMOVED lines=26> */
.L_x_12166:
        /* <DEDUP_REMOVED lines=9> */
.L_x_12301:
[----:B------:R-:W-:Y:S05]  /*16f0*/  @!P0 BRA `(.L_x_12168) ;  /* 0x0000000000048947 */ /* 0x000fea0003800000 */
[----:B------:R-:W-:Y:S01]  /*1700*/  BPT.TRAP 0x1 ;  /* 0x000000040000795c */ /* 0x000fe20000300000 */
.L_x_12168:
[----:B0-----:R-:W-:Y:S02]  /*1710*/  IMAD.U32 R0, RZ, RZ, UR37 ;  /* 0x00000025ff007e24 */ /* 0x001fe4000f8e00ff */
[----:B------:R-:W-:-:S03]  /*1720*/  IMAD.U32 R3, RZ, RZ, UR40 ;  /* 0x00000028ff037e24 */ /* 0x000fc6000f8e00ff */
[----:B------:R-:W-:Y:S02]  /*1730*/  LEA R0, R0, UR41, 0x3 ;  /* 0x0000002900007c11 */ /* 0x000fe4000f8e18ff */
[----:B------:R-:W-:-:S04]  /*1740*/  SHF.L.U32 R3, R3, 0x1f, RZ ;  /* 0x0000001f03037819 */ /* 0x000fc800000006ff */
[----:B------:R0:W1:Y:S01]  /*1750*/  SYNCS.PHASECHK.TRANS64.TRYWAIT P2, [R0+URZ+0x16830], R3 ;  /* 0x01683003000075a7 */ /* 0x000062000804017f */
[----:B------:R-:W-:Y:S05]  /*1760*/  @!P0 BRA `(.L_x_12169) ;  /* 0x0000000000048947 */ /* 0x000fea0003800000 */
[----:B------:R-:W-:Y:S01]  /*1770*/  BPT.TRAP 0x1 ;  /* 0x000000040000795c */ /* 0x000fe20000300000 */
.L_x_12169:
[----:B------:R-:W2:Y:S01]  /*1780*/  S2R R2, SR_TID.X ;  /* 0x0000000000027919 */ /* 0x000ea20000002100 */
[----:B------:R-:W-:Y:S01]  /*1790*/  IMAD.MOV.U32 R119, RZ, RZ, RZ ;  /* 0x000000ffff777224 */ /* 0x000fe200078e00ff */
[----:B--2---:R-:W-:Y:S01]  /*17a0*/  LOP3.LUT P1, RZ, R2, 0x7f, RZ, 0xc0, !PT ;  /* 0x0000007f02ff7812 */ /* 0x004fe2000782c0ff */
[----:B-1----:R-:W-:-:S12]  /*17b0*/  @P2 BRA `(.L_x_12170) ;  /* 0x0000000000082947 */ /* 0x002fd80003800000 */
[----:B------:R-:W1:Y:S02]  /*17c0*/  SYNCS.PHASECHK.TRANS64.TRYWAIT P2, [R0+URZ+0x16830], R3 ;  /* 0x01683003000075a7 */ /* 0x000e64000804017f */
[----:B-1----:R-:W-:Y:S05]  /*17d0*/  @!P2 BRA `(.L_x_12171) ;  /* 0x000000e00040a947 */ /* 0x002fea0003800000 */
.L_x_12170:
[----:B------:R-:W-:Y:S05]  /*17e0*/  WARPSYNC.ALL ;  /* 0x0000000000007948 */ /* 0x000fea0003800000 */
[----:B------:R-:W-:Y:S01]  /*17f0*/  UIADD3 UR4, UR41, 0xe400, URZ ;  /* 0x0000e40029047890 */ /* 0x000fe2000fffe03f */
[----:B------:R-:W-:Y:S01]  /*1800*/  WARPGROUP.ARRIVE ;  /* 0x00000000000079c5 */ /* 0x000fe20000000000 */
[----:B------:R-:W-:Y:S01]  /*1810*/  ULOP3.LUT UR16, UR53, 0x10000, URZ, 0xfc, !UPT ;  /* 0x0001000035107892 */ /* 0x000fe2000f8efc3f */
[----:B------:R-:W-:Y:S01]  /*1820*/  IMAD.U32 R2, RZ, RZ, UR51 ;  /* 0x00000033ff027e24 */ /* 0x000fe2000f8e00ff */
[----:B------:R-:W-:Y:S01]  /*1830*/  USHF.R.U32.HI UR4, URZ, 0x4, UR4 ;  /* 0x000000043f047899 */ /* 0x000fe20008011604 */
[----:B01----:R-:W-:Y:S01]  /*1840*/  @!P1 VIADD R0, R0, 0x16840 ;  /* 0x0001684000009836 */ /* 0x003fe20000000000 */
[----:B------:R-:W-:Y:S01]  /*1850*/  UMOV UR17, 0x40000040 ;  /* 0x4000004000117882 */ /* 0x000fe20000000000 */
[----:B------:R-:W-:Y:S01]  /*1860*/  UMOV UR19, 0x40000040 ;  /* 0x4000004000137882 */ /* 0x000fe20000000000 */
[----:B------:R-:W-:Y:S01]  /*1870*/  ULOP3.LUT UR4, UR4, 0x3fff, URZ, 0xc0, !UPT ;  /* 0x00003fff04047892 */ /* 0x000fe2000f8ec03f */
[--C-:B------:R-:W-:Y:S01]  /*1880*/  IMAD.MOV.U32 R118, RZ, RZ, R119.reuse ;  /* 0x000000ffff767224 */ /* 0x100fe200078e0077 */
[----:B------:R-:W-:Y:S01]  /*1890*/  UMOV UR5, 0x40000040 ;  /* 0x4000004000057882 */ /* 0x000fe20000000000 */
[----:B------:R-:W-:Y:S01]  /*18a0*/  UMOV UR7, 0x40000040 ;  /* 0x4000004000077882 */ /* 0x000fe20000000000 */
[----:B------:R-:W-:Y:S01]  /*18b0*/  ULOP3.LUT UR20, UR4, 0x10000, URZ, 0xfc, !UPT ;  /* 0x0001000004147892 */ /* 0x000fe2000f8efc3f */
[----:B------:R-:W-:Y:S01]  /*18c0*/  @!P1 PRMT R0, RZ, 0x654, R0 ;  /* 0x00000654ff009816 */ /* 0x000fe20000000000 */
        /* <DEDUP_REMOVED lines=16> */
[-C--:B------:R-:W-:Y:S01]  /*19d0*/  MOV R111, R119.reuse ;  /* 0x00000077006f7202 */ /* 0x080fe20000000f00 */
[----:B------:R-:W-:Y:S01]  /*19e0*/  UMOV UR13, 0x40000040 ;  /* 0x40000040000d7882 */ /* 0x000fe20000000000 */
[----:B------:R-:W-:Y:S01]  /*19f0*/  UMOV UR15, 0x40000040 ;  /* 0x40000040000f7882 */ /* 0x000fe20000000000 */
[----:B------:R-:W-:Y:S01]  /*1a00*/  UIADD3 UR25, UR52, -0x2, URZ ;  /* 0xfffffffe34197890 */ /* 0x000fe2000fffe03f */
        /* <DEDUP_REMOVED lines=23> */
[----:B------:R-:W-:Y:S02]  /*1b80*/  UMOV UR6, 0xffffff80 ;  /* 0xffffff8000067882 */ /* 0x000fe40000000000 */
[----:B------:R-:W-:-:S04]  /*1b90*/  UIMAD UR6, UR52, UR6, 0x80 ;  /* 0x00000080340674a4 */ /* 0x000fc8000f8e0206 */
[----:B------:R-:W-:-:S04]  /*1ba0*/  UIADD3 UR6, UR49, UR6, URZ ;  /* 0x0000000631067290 */ /* 0x000fc8000fffe03f */
[----:B------:R-:W-:Y:S01]  /*1bb0*/  UIADD3 UR7, -UR50, 0x1, UR6 ;  /* 0x0000000132077890 */ /* 0x000fe2000fffe106 */
[----:B------:R-:W-:Y:S02]  /*1bc0*/  WARPGROUP.DEPBAR.LE gsb0, 0x0 ;  /* 0x00008000000079c5 */ /* 0x000fe40000010000 */
[----:B------:R-:W-:-:S06]  /*1bd0*/  WARPGROUP.ARRIVE ;  /* 0x00000000000079c5 */ /* 0x000fcc0000000000 */
[----:B------:R-:W-:Y:S01]  /*1be0*/  HGMMA.64x128x16.F32.BF16 R24, gdesc[UR8], R24, gsb0 ;  /* 0x01e00000081879f0 */ /* 0x000fe20008001818 */
[----:B------:R-:W-:Y:S01]  /*1bf0*/  ULDC UR11, c[0x0][0x9d8] ;  /* 0x00027600000b7ab9 */ /* 0x000fe20000000800 */
[----:B------:R-:W-:Y:S01]  /*1c00*/  ULDC UR10, c[0x0][0x988] ;  /* 0x00026200000a7ab9 */ /* 0x000fe20000000800 */
        /* <DEDUP_REMOVED lines=10> */
[----:B------:R-:W-:Y:S01]  /*1cb0*/  FMUL.FTZ R30, R30, UR11 ;  /* 0x0000000b1e1e7c20 */ /* 0x000fe20008410000 */
[----:B------:R-:W-:Y:S01]  /*1cc0*/  FMUL.FTZ R14, R49, UR11 ;  /* 0x0000000b310e7c20 */ /* 0x000fe20008410000 */
[----:B------:R-:W-:Y:S01]  /*1cd0*/  FMUL.FTZ R51, R51, UR11 ;  /* 0x0000000b33337c20 */ /* 0x000fe20008410000 */
[----:B------:R-:W-:Y:S01]  /*1ce0*/  MOV R33, UR6 ;  /* 0x0000000600217c02 */ /* 0x000fe20008000f00 */
[----:B------:R-:W0:Y:S01]  /*1cf0*/  MUFU.TANH R26, R26 ;  /* 0x0000001a001a7308 */ /* 0x000e220000002400 */
[----:B------:R-:W-:-:S02]  /*1d00*/  IMAD R49, R2, 0xc0, R19 ;  /* 0x000000c002317824 */ /* 0x000fc400078e0213 */
[----:B------:R-:W-:Y:S01]  /*1d10*/  FMUL.FTZ R31, R31, UR11 ;  /* 0x0000000b1f1f7c20 */ /* 0x000fe20008410000 */
[----:B------:R-:W-:Y:S02]  /*1d20*/  IMAD R8, R18, -0x2, R37 ;  /* 0xfffffffe12087824 */ /* 0x000fe400078e0225 */
[----:B------:R-:W-:Y:S01]  /*1d30*/  FMUL.FTZ R34, R34, UR11 ;  /* 0x0000000b22227c20 */ /* 0x000fe20008410000 */
[----:B------:R-:W-:Y:S01]  /*1d40*/  FMUL.FTZ R35, R35, UR11 ;  /* 0x0000000b23237c20 */ /* 0x000fe20008410000 */
[----:B------:R-:W-:Y:S01]  /*1d50*/  FMUL.FTZ R38, R38, UR11 ;  /* 0x0000000b26267c20 */ /* 0x000fe20008410000 */
[----:B------:R-:W-:Y:S01]  /*1d60*/  FMUL.FTZ R5, R56, UR11 ;  /* 0x0000000b38057c20 */ /* 0x000fe20008410000 */
[----:B------:R-:W1:Y:S01]  /*1d70*/  MUFU.TANH R27, R27 ;  /* 0x0000001b001b7308 */ /* 0x000e620000002400 */
[----:B------:R-:W-:Y:S01]  /*1d80*/  IADD3 R2, R8, 0x8, R49 ;  /* 0x0000000808027810 */ /* 0x000fe20007ffe031 */
        /* <DEDUP_REMOVED lines=15> */
[----:B--2---:R-:W-:-:S02]  /*1e80*/  IMAD R51, R18, -0x2, R33 ;  /* 0xfffffffe12337824 */ /* 0x004fc400078e0221 */
[----:B------:R-:W-:Y:S01]  /*1e90*/  FMUL.FTZ R50, R50, UR11 ;  /* 0x0000000b32327c20 */ /* 0x000fe20008410000 */
[----:B------:R-:W-:Y:S01]  /*1ea0*/  FMUL.FTZ R20, R44, UR11 ;  /* 0x0000000b2c147c20 */ /* 0x000fe20008410000 */
[----:B------:R-:W-:Y:S01]  /*1eb0*/  FMUL.FTZ R15, R45, UR11 ;  /* 0x0000000b2d0f7c20 */ /* 0x000fe20008410000 */
[----:B------:R-:W-:Y:S01]  /*1ec0*/  FMUL.FTZ R13, R48, UR11 ;  /* 0x0000000b300d7c20 */ /* 0x000fe20008410000 */
[----:B------:R-:W-:Y:S01]  /*1ed0*/  VIMNMX R2, R51, R2, PT ;  /* 0x0000000233027248 */ /* 0x000fe20003fe0100 */
[----:B------:R-:W-:Y:S01]  /*1ee0*/  FMUL.FTZ R58, R58, UR11 ;  /* 0x0000000b3a3a7c20 */ /* 0x000fe20008410000 */
[----:B------:R-:W2:Y:S01]  /*1ef0*/  MUFU.TANH R31, R31 ;  /* 0x0000001f001f7308 */ /* 0x000ea20000002400 */
[----:B------:R-:W-:Y:S01]  /*1f00*/  FMUL.FTZ R21, R40, UR11 ;  /* 0x0000000b28157c20 */ /* 0x000fe20008410000 */
[----:B------:R-:W-:Y:S01]  /*1f10*/  ISETP.GT.AND P2, PT, R2, RZ, PT ;  /* 0x000000ff0200720c */ /* 0x000fe20003f44270 */
[----:B------:R-:W-:Y:S01]  /*1f20*/  FMUL.FTZ R62, R62, UR11 ;  /* 0x0000000b3e3e7c20 */ /* 0x000fe20008410000 */
[C---:B------:R-:W-:Y:S01]  /*1f30*/  ISETP.GT.AND P3, PT, R2.reuse, 0x1, PT ;  /* 0x000000010200780c */ /* 0x040fe20003f64270 */
[----:B------:R-:W-:Y:S01]  /*1f40*/  FMUL.FTZ R63, R63, UR11 ;  /* 0x0000000b3f3f7c20 */ /* 0x000fe20008410000 */
[----:B------:R-:W-:Y:S01]  /*1f50*/  ISETP.GT.AND P4, PT, R2, 0x8, PT ;  /* 0x000000080200780c */ /* 0x000fe20003f84270 */
[----:B------:R-:W-:Y:S01]  /*1f60*/  FMUL.FTZ R66, R66, UR11 ;  /* 0x0000000b42427c20 */ /* 0x000fe20008410000 */
[----:B------:R-:W-:Y:S01]  /*1f70*/  MUFU.TANH R34, R34 ;  /* 0x0000002200227308 */ /* 0x000fe20000002400 */
[----:B0-----:R-:W-:Y:S01]  /*1f80*/  FSEL R56, R26, -INF , P2 ;  /* 0xff8000001a387808 */ /* 0x001fe20001000000 */
[----:B------:R-:W-:Y:S01]  /*1f90*/  FMUL.FTZ R67, R67, UR11 ;  /* 0x0000000b43437c20 */ /* 0x000fe20008410000 */
[----:B-1----:R-:W-:Y:S01]  /*1fa0*/  FSEL R59, R27, -INF , P3 ;  /* 0xff8000001b3b7808 */ /* 0x002fe20001800000 */
[----:B------:R-:W-:Y:S01]  /*1fb0*/  FMUL.FTZ R10, R25, UR11 ;  /* 0x0000000b190a7c20 */ /* 0x000fe20008410000 */
[----:B------:R-:W-:Y:S01]  /*1fc0*/  ISETP.GT.AND P2, PT, R2, 0x9, PT ;  /* 0x000000090200780c */ /* 0x000fe20003f44270 */
[----:B------:R-:W-:Y:S01]  /*1fd0*/  FMUL.FTZ R25, R36, UR11 ;  /* 0x0000000b24197c20 */ /* 0x000fe20008410000 */
[----:B---3--:R-:W-:Y:S01]  /*1fe0*/  FSEL R57, R30, -INF , P4 ;  /* 0xff8000001e397808 */ /* 0x008fe20002000000 */
[----:B------:R-:W0:Y:S01]  /*1ff0*/  MUFU.TANH R35, R35 ;  /* 0x0000002300237308 */ /* 0x000e220000002400 */
[----:B------:R-:W-:Y:S01]  /*2000*/  FMNMX.FTZ R26, R56, R59, !PT ;  /* 0x0000003b381a7209 */ /* 0x000fe20007810000 */
[----:B------:R-:W-:Y:S01]  /*2010*/  FMUL.FTZ R70, R70, UR11 ;  /* 0x0000000b46467c20 */ /* 0x000fe20008410000 */
[----:B------:R-:W-:Y:S01]  /*2020*/  ISETP.GT.AND P3, PT, R2, 0x10, PT ;  /* 0x000000100200780c */ /* 0x000fe20003f64270 */
[----:B------:R-:W-:Y:S01]  /*2030*/  FMUL.FTZ R71, R71, UR11 ;  /* 0x0000000b47477c20 */ /* 0x000fe20008410000 */
[----:B------:R-:W-:Y:S01]  /*2040*/  FMNMX.FTZ R26, R57, R26, !PT ;  /* 0x0000001a391a7209 */ /* 0x000fe20007810000 */
        /* <DEDUP_REMOVED lines=13> */
[----:B------:R3:W-:Y:S01]  /*2120*/  @!P1 SYNCS.ARRIVE.TRANS64.RED.A1T0 RZ, [R0+URZ], RZ ;  /* 0x000000ff00ff99a7 */ /* 0x0007e2000810043f */
[----:B------:R-:W-:-:S04]  /*2130*/  UIADD3 UR6, UR49, -UR50, URZ ;  /* 0x8000003231067290 */ /* 0x000fc8000fffe03f */
[----:B------:R2:W-:Y:S01]  /*2140*/  MUFU.TANH R41, R55 ;  /* 0x0000003700297308 */ /* 0x0005e20000002400 */
[----:B------:R-:W-:-:S04]  /*2150*/  UIMAD UR6, UR51, 0xc0, UR6 ;  /* 0x000000c0330678a4 */ /* 0x000fc8000f8e0206 */
[----:B------:R-:W-:-:S03]  /*2160*/  USHF.R.S32.HI UR7, URZ, 0x1f, UR6 ;  /* 0x0000001f3f077899 */ /* 0x000fc60008011406 */
[----:B------:R-:W4:Y:S01]  /*2170*/  MUFU.TANH R42, R42 ;  /* 0x0000002a002a7308 */ /* 0x000f220000002400 */
[----:B--2---:R-:W-:Y:S01]  /*2180*/  FSEL R55, R31, -INF , P2 ;  /* 0xff8000001f377808 */ /* 0x004fe20001000000 */
[----:B------:R-:W-:Y:S01]  /*2190*/  ULEA.HI UR7, UR7, UR6, URZ, 0x7 ;  /* 0x0000000607077291 */ /* 0x000fe2000f8f383f */
[C---:B------:R-:W-:Y:S02]  /*21a0*/  ISETP.GT.AND P2, PT, R2.reuse, 0x11, PT ;  /* 0x000000110200780c */ /* 0x040fe40003f44270 */
[----:B------:R-:W-:Y:S01]  /*21b0*/  FMNMX.FTZ R27, R55, R26, !PT ;  /* 0x0000001a371b7209 */ /* 0x000fe20007810000 */
[----:B------:R-:W-:Y:S01]  /*21c0*/  USHF.R.S32.HI UR7, URZ, 0x7, UR7 ;  /* 0x000000073f077899 */ /* 0x000fe20008011407 */
[----:B0-----:R-:W-:Y:S01]  /*21d0*/  FSEL R53, R35, -INF , P2 ;  /* 0xff80000023357808 */ /* 0x001fe20001000000 */
[----:B------:R0:W-:Y:S01]  /*21e0*/  MUFU.TANH R4, R54 ;  /* 0x0000003600047308 */ /* 0x0001e20000002400 */
[----:B------:R-:W-:Y:S01]  /*21f0*/  ISETP.GT.AND P2, PT, R2, 0x19, PT ;  /* 0x000000190200780c */ /* 0x000fe20003f44270 */
[----:B------:R-:W-:-:S04]  /*2200*/  UISETP.LT.AND UP0, UPT, URZ, UR7, UPT ;  /* 0x000000073f00728c */ /* 0x000fc8000bf01270 */
[----:B------:R-:W-:Y:S02]  /*2210*/  USEL UR23, URZ, UR7, !UP0 ;  /* 0x000000073f177287 */ /* 0x000fe4000c000000 */
[----:B------:R-:W-:Y:S01]  /*2220*/  MUFU.TANH R43, R43 ;  /* 0x0000002b002b7308 */ /* 0x000fe20000002400 */
[----:B0-----:R-:W-:Y:S01]  /*2230*/  FSEL R54, R34, -INF , P3 ;  /* 0xff80000022367808 */ /* 0x001fe20001800000 */
[----:B------:R-:W-:Y:S01]  /*2240*/  UISETP.GE.AND UP0, UPT, UR25, UR23, UPT ;  /* 0x000000171900728c */ /* 0x000fe2000bf06270 */
[----:B------:R-:W-:Y:S02]  /*2250*/  ISETP.GT.AND P3, PT, R2, 0x18, PT ;  /* 0x000000180200780c */ /* 0x000fe40003f64270 */
[----:B------:R-:W-:Y:S02]  /*2260*/  FMNMX.FTZ R26, R54, R27, !PT ;  /* 0x0000001b361a7209 */ /* 0x000fe40007810000 */
[----:B-1----:R-:W-:Y:S01]  /*2270*/  FSEL R52, R38, -INF , P3 ;  /* 0xff80000026347808 */ /* 0x002fe20001800000 */
[----:B------:R-:W0:Y:S01]  /*2280*/  MUFU.TANH R46, R46 ;  /* 0x0000002e002e7308 */ /* 0x000e220000002400 */
[----:B------:R-:W-:-:S02]  /*2290*/  FMNMX.FTZ R27, R53, R26, !PT ;  /* 0x0000001a351b7209 */ /* 0x000fc40007810000 */
[----:B------:R-:W-:Y:S02]  /*22a0*/  ISETP.GT.AND P3, PT, R2, 0x20, PT ;  /* 0x000000200200780c */ /* 0x000fe40003f64270 */
[----:B------:R-:W-:Y:S02]  /*22b0*/  FMNMX.FTZ R27, R52, R27, !PT ;  /* 0x0000001b341b7209 */ /* 0x000fe40007810000 */
[----:B----4-:R-:W-:Y:S01]  /*22c0*/  FSEL R48, R42, -INF , P3 ;  /* 0xff8000002a307808 */ /* 0x010fe20001800000 */
[----:B------:R-:W1:Y:S01]  /*22d0*/  MUFU.TANH R45, R47 ;  /* 0x0000002f002d7308 */ /* 0x000e620000002400 */
[----:B------:R-:W-:-:S07]  /*22e0*/  ISETP.GT.AND P3, PT, R2, 0x28, PT ;  /* 0x000000280200780c */ /* 0x000fce0003f64270 */
[----:B------:R2:W4:Y:S01]  /*22f0*/  MUFU.TANH R44, R50 ;  /* 0x00000032002c7308 */ /* 0x0005220000002400 */
[----:B0-----:R-:W-:Y:S02]  /*2300*/  FSEL R46, R46, -INF , P3 ;  /* 0xff8000002e2e7808 */ /* 0x001fe40001800000 */
[----:B------:R-:W-:-:S05]  /*2310*/  ISETP.GT.AND P3, PT, R2, 0x30, PT ;  /* 0x000000300200780c */ /* 0x000fca0003f64270 */
[----:B------:R0:W5:Y:S01]  /*2320*/  MUFU.TANH R40, R58 ;  /* 0x0000003a00287308 */ /* 0x0001620000002400 */
[----:B--2---:R-:W-:Y:S02]  /*2330*/  FSEL R50, R39, -INF , P2 ;  /* 0xff80000027327808 */ /* 0x004fe40001000000 */
[----:B------:R-:W-:Y:S02]  /*2340*/  ISETP.GT.AND P2, PT, R2, 0x21, PT ;  /* 0x000000210200780c */ /* 0x000fe40003f44270 */
[----:B------:R-:W-:Y:S02]  /*2350*/  FMNMX.FTZ R27, R50, R27, !PT ;  /* 0x0000001b321b7209 */ /* 0x000fe40007810000 */
[----:B------:R-:W-:Y:S01]  /*2360*/  FSEL R47, R43, -INF , P2 ;  /* 0xff8000002b2f7808 */ /* 0x000fe20001000000 */
[----:B------:R-:W2:Y:S01]  /*2370*/  MUFU.TANH R6, R6 ;  /* 0x0000000600067308 */ /* 0x000ea20000002400 */
[----:B------:R-:W-:Y:S01]  /*2380*/  FMNMX.FTZ R26, R48, R27, !PT ;  /* 0x0000001b301a7209 */ /* 0x000fe20007810000 */
[----:B0-----:R-:W-:Y:S01]  /*2390*/  FMUL.FTZ R58, R60, UR11 ;  /* 0x0000000b3c3a7c20 */ /* 0x001fe20008410000 */
[----:B------:R-:W-:Y:S01]  /*23a0*/  ISETP.GT.AND P2, PT, R2, 0x29, PT ;  /* 0x000000290200780c */ /* 0x000fe20003f44270 */
[----:B------:R-:W-:Y:S01]  /*23b0*/  FMUL.FTZ R60, R76, UR11 ;  /* 0x0000000b4c3c7c20 */ /* 0x000fe20008410000 */
[----:B------:R-:W-:-:S02]  /*23c0*/  FMNMX.FTZ R27, R47, R26, !PT ;  /* 0x0000001a2f1b7209 */ /* 0x000fc40007810000 */
[----:B-1----:R-:W-:Y:S01]  /*23d0*/  FSEL R45, R45, -INF , P2 ;  /* 0xff8000002d2d7808 */ /* 0x002fe20001000000 */
[----:B------:R0:W1:Y:S01]  /*23e0*/  MUFU.TANH R37, R62 ;  /* 0x0000003e00257308 */ /* 0x0000620000002400 */
[----:B------:R-:W-:Y:S02]  /*23f0*/  FMNMX.FTZ R26, R46, R27, !PT ;  /* 0x0000001b2e1a7209 */ /* 0x000fe40007810000 */
[----:B------:R-:W-:Y:S02]  /*2400*/  ISETP.GT.AND P2, PT, R2, 0x31, PT ;  /* 0x000000310200780c */ /* 0x000fe40003f44270 */
[----:B----4-:R-:W-:Y:S02]  /*2410*/  FSEL R44, R44, -INF , P3 ;  /* 0xff8000002c2c7808 */ /* 0x010fe40001800000 */
[----:B------:R-:W-:Y:S01]  /*2420*/  FMNMX.FTZ R27, R45, R26, !PT ;  /* 0x0000001a2d1b7209 */ /* 0x000fe20007810000 */
[----:B------:R-:W4:Y:S01]  /*2430*/  MUFU.TANH R63, R63 ;  /* 0x0000003f003f7308 */ /* 0x000f220000002400 */
[----:B------:R-:W-:Y:S01]  /*2440*/  ISETP.GT.AND P3, PT, R2, 0x38, PT ;  /* 0x000000380200780c */ /* 0x000fe20003f64270 */
[----:B0-----:R-:W-:Y:S01]  /*2450*/  FMUL.FTZ R62, R80, UR11 ;  /* 0x0000000b503e7c20 */ /* 0x001fe20008410000 */
[----:B------:R-:W-:-:S02]  /*2460*/  FSEL R43, R3, -INF , P2 ;  /* 0xff800000032b7808 */ /* 0x000fc40001000000 */
[----:B------:R-:W-:Y:S02]  /*2470*/  FMNMX.FTZ R26, R44, R27, !PT ;  /* 0x0000001b2c1a7209 */ /* 0x000fe40007810000 */
[----:B------:R-:W-:Y:S01]  /*2480*/  ISETP.GT.AND P2, PT, R2, 0x39, PT ;  /* 0x000000390200780c */ /* 0x000fe20003f44270 */
[----:B------:R-:W0:Y:S01]  /*2490*/  MUFU.TANH R66, R66 ;  /* 0x0000004200427308 */ /* 0x000e220000002400 */
[----:B------:R-:W-:Y:S02]  /*24a0*/  FSEL R42, R4, -INF , P3 ;  /* 0xff800000042a7808 */ /* 0x000fe40001800000 */
[----:B------:R-:W-:Y:S02]  /*24b0*/  FMNMX.FTZ R3, R43, R26, !PT ;  /* 0x0000001a2b037209 */ /* 0x000fe40007810000 */
[----:B------:R-:W-:Y:S02]  /*24c0*/  ISETP.GT.AND P3, PT, R2, 0x40, PT ;  /* 0x000000400200780c */ /* 0x000fe40003f64270 */
[----:B------:R-:W-:Y:S01]  /*24d0*/  FSEL R41, R41, -INF , P2 ;  /* 0xff80000029297808 */ /* 0x000fe20001000000 */
[----:B------:R3:W0:Y:S01]  /*24e0*/  MUFU.TANH R35, R67 ;  /* 0x0000004300237308 */ /* 0x0006220000002400 */
[----:B------:R-:W-:-:S02]  /*24f0*/  FMNMX.FTZ R4, R42, R3, !PT ;  /* 0x000000032a047209 */ /* 0x000fc40007810000 */
[----:B------:R-:W-:Y:S02]  /*2500*/  ISETP.GT.AND P2, PT, R2, 0x41, PT ;  /* 0x000000410200780c */ /* 0x000fe40003f44270 */
[----:B-----5:R-:W-:Y:S02]  /*2510*/  FSEL R40, R40, -INF , P3 ;  /* 0xff80000028287808 */ /* 0x020fe40001800000 */
[----:B------:R-:W-:Y:S01]  /*2520*/  FMNMX.FTZ R3, R41, R4, !PT ;  /* 0x0000000429037209 */ /* 0x000fe20007810000 */
[----:B------:R5:W0:Y:S01]  /*2530*/  MUFU.TANH R34, R70 ;  /* 0x0000004600227308 */ /* 0x000a220000002400 */
[----:B------:R-:W-:Y:S01]  /*2540*/  ISETP.GT.AND P3, PT, R2, 0x48, PT ;  /* 0x000000480200780c */ /* 0x000fe20003f64270 */
[----:B---3--:R-:W-:Y:S01]  /*2550*/  FMUL.FTZ R67, R61, UR11 ;  /* 0x0000000b3d437c20 */ /* 0x008fe20008410000 */
[----:B--2---:R-:W-:Y:S02]  /*2560*/  FSEL R36, R6, -INF , P2 ;  /* 0xff80000006247808 */ /* 0x004fe40001000000 */
[----:B------:R-:W-:-:S02]  /*2570*/  FMNMX.FTZ R3, R40, R3, !PT ;  /* 0x0000000328037209 */ /* 0x000fc40007810000 */
[----:B------:R-:W-:Y:S01]  /*2580*/  ISETP.GT.AND P2, PT, R2, 0x49, PT ;  /* 0x000000490200780c */ /* 0x000fe20003f44270 */
[----:B------:R2:W3:Y:S01]  /*2590*/  MUFU.TANH R33, R71 ;  /* 0x0000004700217308 */ /* 0x0004e20000002400 */
[----:B-1----:R-:W-:Y:S01]  /*25a0*/  FSEL R37, R37, -INF , P3 ;  /* 0xff80000025257808 */ /* 0x002fe20001800000 */
[----:B-----5:R-:W-:Y:S01]  /*25b0*/  FMUL.FTZ R70, R68, UR11 ;  /* 0x0000000b44467c20 */ /* 0x020fe20008410000 */
[----:B------:R-:W-:Y:S01]  /*25c0*/  FMNMX.FTZ R4, R36, R3, !PT ;  /* 0x0000000324047209 */ /* 0x000fe20007810000 */
[----:B------:R-:W-:Y:S01]  /*25d0*/  FMUL.FTZ R68, R72, UR11 ;  /* 0x0000000b48447c20 */ /* 0x000fe20008410000 */
[----:B------:R-:W-:Y:S01]  /*25e0*/  ISETP.GT.AND P3, PT, R2, 0x50, PT ;  /* 0x000000500200780c */ /* 0x000fe20003f64270 */
[----:B------:R-:W-:Y:S01]  /*25f0*/  FMUL.FTZ R72, R73, UR11 ;  /* 0x0000000b49487c20 */ /* 0x000fe20008410000 */
[----:B----4-:R-:W-:Y:S01]  /*2600*/  FSEL R38, R63, -INF , P2 ;  /* 0xff8000003f267808 */ /* 0x010fe20001000000 */
[----:B------:R1:W4:Y:S01]  /*2610*/  MUFU.TANH R32, R74 ;  /* 0x0000004a00207308 */ /* 0x0003220000002400 */
[----:B------:R-:W-:Y:S01]  /*2620*/  FMNMX.FTZ R3, R37, R4, !PT ;  /* 0x0000000425037209 */ /* 0x000fe20007810000 */
[----:B--2---:R-:W-:Y:S01]  /*2630*/  FMUL.FTZ R71, R64, UR11 ;  /* 0x0000000b40477c20 */ /* 0x004fe20008410000 */
[----:B------:R-:W-:Y:S01]  /*2640*/  ISETP.GT.AND P2, PT, R2, 0x51, PT ;  /* 0x000000510200780c */ /* 0x000fe20003f44270 */
[----:B------:R-:W-:Y:S01]  /*2650*/  FMUL.FTZ R64, R81, UR11 ;  /* 0x0000000b51407c20 */ /* 0x000fe20008410000 */
[----:B0-----:R-:W-:-:S02]  /*2660*/  FSEL R39, R66, -INF , P3 ;  /* 0xff80000042277808 */ /* 0x001fc40001800000 */
[----:B------:R-:W-:Y:S01]  /*2670*/  FMNMX.FTZ R4, R38, R3, !PT ;  /* 0x0000000326047209 */ /* 0x000fe20007810000 */
[----:B------:R-:W0:Y:S01]  /*2680*/  MUFU.TANH R30, R75 ;  /* 0x0000004b001e7308 */ /* 0x000e220000002400 */
[----:B------:R-:W-:Y:S01]  /*2690*/  ISETP.GT.AND P3, PT, R2, 0x58, PT ;  /* 0x000000580200780c */ /* 0x000fe20003f64270 */
[----:B-1----:R-:W-:Y:S01]  /*26a0*/  FMUL.FTZ R74, R65, UR11 ;  /* 0x0000000b414a7c20 */ /* 0x002fe20008410000 */
[----:B------:R-:W-:Y:S01]  /*26b0*/  FSEL R35, R35, -INF , P2 ;  /* 0xff80000023237808 */ /* 0x000fe20001000000 */
[----:B------:R-:W-:Y:S01]  /*26c0*/  FMUL.FTZ R65, R84, UR11 ;  /* 0x0000000b54417c20 */ /* 0x000fe20008410000 */
[----:B------:R-:W-:Y:S02]  /*26d0*/  FMNMX.FTZ R4, R39, R4, !PT ;  /* 0x0000000427047209 */ /* 0x000fe40007810000 */
[----:B------:R-:W-:Y:S01]  /*26e0*/  ISETP.GT.AND P2, PT, R2, 0x59, PT ;  /* 0x000000590200780c */ /* 0x000fe20003f44270 */
[----:B------:R-:W1:Y:S01]  /*26f0*/  MUFU.TANH R31, R78 ;  /* 0x0000004e001f7308 */ /* 0x000e620000002400 */
[----:B------:R-:W-:-:S02]  /*2700*/  FSEL R34, R34, -INF , P3 ;  /* 0xff80000022227808 */ /* 0x000fc40001800000 */
[----:B------:R-:W-:Y:S02]  /*2710*/  FMNMX.FTZ R3, R35, R4, !PT ;  /* 0x0000000423037209 */ /* 0x000fe40007810000 */
[----:B------:R-:W-:Y:S02]  /*2720*/  ISETP.GT.AND P3, PT, R2, 0x60, PT ;  /* 0x000000600200780c */ /* 0x000fe40003f64270 */
[----:B---3--:R-:W-:Y:S01]  /*2730*/  FSEL R33, R33, -INF , P2 ;  /* 0xff80000021217808 */ /* 0x008fe20001000000 */
[----:B------:R-:W2:Y:S01]  /*2740*/  MUFU.TANH R26, R79 ;  /* 0x0000004f001a7308 */ /* 0x000ea20000002400 */
[----:B------:R-:W-:Y:S02]  /*2750*/  FMNMX.FTZ R6, R34, R3, !PT ;  /* 0x0000000322067209 */ /* 0x000fe40007810000 */
[----:B------:R-:W-:Y:S02]  /*2760*/  ISETP.GT.AND P2, PT, R2, 0x61, PT ;  /* 0x000000610200780c */ /* 0x000fe40003f44270 */
[----:B----4-:R-:W-:-:S02]  /*2770*/  FSEL R32, R32, -INF , P3 ;  /* 0xff80000020207808 */ /* 0x010fc40001800000 */
[----:B------:R-:W-:Y:S01]  /*2780*/  FMNMX.FTZ R63, R33, R6, !PT ;  /* 0x00000006213f7209 */ /* 0x000fe20007810000 */
[----:B------:R-:W3:Y:S01]  /*2790*/  MUFU.TANH R27, R82 ;  /* 0x00000052001b7308 */ /* 0x000ee20000002400 */
[----:B------:R-:W-:Y:S02]  /*27a0*/  ISETP.GT.AND P3, PT, R2, 0x68, PT ;  /* 0x000000680200780c */ /* 0x000fe40003f64270 */
[----:B0-----:R-:W-:Y:S02]  /*27b0*/  FSEL R30, R30, -INF , P2 ;  /* 0xff8000001e1e7808 */ /* 0x001fe40001000000 */
[----:B------:R-:W-:Y:S02]  /*27c0*/  FMNMX.FTZ R63, R32, R63, !PT ;  /* 0x0000003f203f7209 */ /* 0x000fe40007810000 */
[----:B------:R-:W-:Y:S01]  /*27d0*/  ISETP.GT.AND P2, PT, R2, 0x69, PT ;  /* 0x000000690200780c */ /* 0x000fe20003f44270 */
[----:B------:R-:W0:Y:S01]  /*27e0*/  MUFU.TANH R4, R83 ;  /* 0x0000005300047308 */ /* 0x000e220000002400 */
[----:B-1----:R-:W-:-:S02]  /*27f0*/  FSEL R31, R31, -INF , P3 ;  /* 0xff8000001f1f7808 */ /* 0x002fc40001800000 */
[----:B------:R-:W-:Y:S02]  /*2800*/  FMNMX.FTZ R6, R30, R63, !PT ;  /* 0x0000003f1e067209 */ /* 0x000fe40007810000 */
[----:B------:R-:W-:Y:S02]  /*2810*/  ISETP.GT.AND P3, PT, R2, 0x70, PT ;  /* 0x000000700200780c */ /* 0x000fe40003f64270 */
[----:B--2---:R-:W-:Y:S01]  /*2820*/  FSEL R26, R26, -INF , P2 ;  /* 0xff8000001a1a7808 */ /* 0x004fe20001000000 */
[----:B------:R-:W1:Y:S01]  /*2830*/  MUFU.TANH R3, R86 ;  /* 0x0000005600037308 */ /* 0x000e620000002400 */
[----:B------:R-:W-:Y:S02]  /*2840*/  FMNMX.FTZ R63, R31, R6, !PT ;  /* 0x000000061f3f7209 */ /* 0x000fe40007810000 */
[----:B------:R-:W-:Y:S02]  /*2850*/  ISETP.GT.AND P2, PT, R2, 0x71, PT ;  /* 0x000000710200780c */ /* 0x000fe40003f44270 */
[----:B---3--:R-:W-:-:S02]  /*2860*/  FSEL R27, R27, -INF , P3 ;  /* 0xff8000001b1b7808 */ /* 0x008fc40001800000 */
[----:B------:R-:W-:Y:S01]  /*2870*/  FMNMX.FTZ R6, R26, R63, !PT ;  /* 0x0000003f1a067209 */ /* 0x000fe20007810000 */
[----:B------:R-:W2:Y:S01]  /*2880*/  MUFU.TANH R87, R87 ;  /* 0x0000005700577308 */ /* 0x000ea20000002400 */
[----:B------:R-:W-:Y:S02]  /*2890*/  ISETP.GT.AND P3, PT, R2, 0x78, PT ;  /* 0x000000780200780c */ /* 0x000fe40003f64270 */
[----:B0-----:R-:W-:Y:S02]  /*28a0*/  FSEL R4, R4, -INF , P2 ;  /* 0xff80000004047808 */ /* 0x001fe40001000000 */
[----:B------:R-:W-:Y:S02]  /*28b0*/  FMNMX.FTZ R63, R27, R6, !PT ;  /* 0x000000061b3f7209 */ /* 0x000fe40007810000 */
[----:B------:R-:W-:Y:S01]  /*28c0*/  ISETP.GT.AND P2, PT, R2, 0x79, PT ;  /* 0x000000790200780c */ /* 0x000fe20003f44270 */
[----:B------:R-:W0:Y:S01]  /*28d0*/  MUFU.TANH R88, R88 ;  /* 0x0000005800587308 */ /* 0x000e220000002400 */
[----:B-1----:R-:W-:-:S02]  /*28e0*/  FSEL R3, R3, -INF , P3 ;  /* 0xff80000003037808 */ /* 0x002fc40001800000 */
[----:B------:R-:W-:Y:S01]  /*28f0*/  FMNMX.FTZ R6, R4, R63, !PT ;  /* 0x0000003f04067209 */ /* 0x000fe20007810000 */
[----:B------:R-:W-:-:S03]  /*2900*/  FMUL.FTZ R63, R77, UR11 ;  /* 0x0000000b4d3f7c20 */ /* 0x000fc60008410000 */
[----:B------:R-:W-:Y:S01]  /*2910*/  FMNMX.FTZ R61, R3, R6, !PT ;  /* 0x00000006033d7209 */ /* 0x000fe20007810000 */
[----:B------:R-:W1:Y:S01]  /*2920*/  MUFU.TANH R10, R10 ;  /* 0x0000000a000a7308 */ /* 0x000e620000002400 */
[----:B--2---:R-:W-:-:S04]  /*2930*/  FSEL R2, R87, -INF , P2 ;  /* 0xff80000057027808 */ /* 0x004fc80001000000 */
[----:B------:R-:W-:-:S03]  /*2940*/  FMNMX.FTZ R61, R2, R61, !PT ;  /* 0x0000003d023d7209 */ /* 0x000fc60007810000 */
[----:B------:R-:W2:Y:S02]  /*2950*/  MUFU.TANH R89, R89 ;  /* 0x0000005900597308 */ /* 0x000ea40000002400 */
[----:B------:R-:W3:Y:S06]  /*2960*/  SHFL.BFLY PT, R6, R61, 0x2, 0x1f ;  /* 0x0c401f003d067f89 */ /* 0x000eec00000e0000 */
[----:B------:R-:W4:Y:S08]  /*2970*/  MUFU.TANH R90, R90 ;  /* 0x0000005a005a7308 */ /* 0x000f300000002400 */
[----:B------:R-:W5:Y:S08]  /*2980*/  MUFU.TANH R28, R28 ;  /* 0x0000001c001c7308 */ /* 0x000f700000002400 */
[----:B------:R-:W5:Y:S01]  /*2990*/  MUFU.TANH R29, R29 ;  /* 0x0000001d001d7308 */ /* 0x000f620000002400 */
[----:B---3--:R-:W-:-:S05]  /*29a0*/  FMNMX.FTZ R66, R61, R6, !PT ;  /* 0x000000063d427209 */ /* 0x008fca0007810000 */
[----:B------:R-:W3:Y:S02]  /*29b0*/  SHFL.BFLY PT, R61, R66, 0x1, 0x1f ;  /* 0x0c201f00423d7f89 */ /* 0x000ee400000e0000 */
[----:B------:R-:W5:Y:S08]  /*29c0*/  MUFU.TANH R25, R25 ;  /* 0x0000001900197308 */ /* 0x000f700000002400 */
[----:B------:R-:W5:Y:S08]  /*29d0*/  MUFU.TANH R12, R12 ;  /* 0x0000000c000c7308 */ /* 0x000f700000002400 */
[----:B------:R-:W5:Y:S01]  /*29e0*/  MUFU.TANH R21, R21 ;  /* 0x0000001500157308 */ /* 0x000f620000002400 */
[----:B---3--:R-:W-:-:S07]  /*29f0*/  FMNMX.FTZ R6, R66, R61, !PT ;  /* 0x0000003d42067209 */ /* 0x008fce0007810000 */
[----:B------:R-:W3:Y:S01]  /*2a00*/  MUFU.TANH R24, R24 ;  /* 0x0000001800187308 */ /* 0x000ee20000002400 */
[----:B------:R-:W-:Y:S01]  /*2a10*/  FMUL.FTZ R66, R85, UR11 ;  /* 0x0000000b55427c20 */ /* 0x000fe20008410000 */
[C---:B------:R-:W-:Y:S01]  /*2a20*/  FSETP.NEU.FTZ.AND P2, PT, R6.reuse, -INF , PT ;  /* 0xff8000000600780b */ /* 0x040fe20003f5d000 */
[----:B------:R-:W-:-:S05]  /*2a30*/  FMUL.FTZ R61, R6, UR10 ;  /* 0x0000000a063d7c20 */ /* 0x000fca0008410000 */
[----:B------:R-:W3:Y:S01]  /*2a40*/  MUFU.TANH R20, R20 ;  /* 0x0000001400147308 */ /* 0x000ee20000002400 */
[----:B------:R-:W-:-:S05]  /*2a50*/  FSEL R61, R61, RZ, P2 ;  /* 0x000000ff3d3d7208 */ /* 0x000fca0001000000 */
[----:B------:R-:W-:Y:S01]  /*2a60*/  FFMA.FTZ R149, R56, UR10, -R61 ;  /* 0x0000000a38957c23 */ /* 0x000fe2000801083d */
[----:B------:R-:W-:Y:S01]  /*2a70*/  VIADDMNMX R56, R49, R8, R51, PT ;  /* 0x0000000831387246 */ /* 0x000fe20003800133 */
[--C-:B------:R-:W-:Y:S01]  /*2a80*/  FFMA.FTZ R145, R54, UR10, -R61.reuse ;  /* 0x0000000a36917c23 */ /* 0x100fe2000801083d */
[----:B------:R-:W3:Y:S01]  /*2a90*/  MUFU.TANH R15, R15 ;  /* 0x0000000f000f7308 */ /* 0x000ee20000002400 */
[--C-:B------:R-:W-:Y:S01]  /*2aa0*/  FFMA.FTZ R147, R52, UR10, -R61.reuse ;  /* 0x0000000a34937c23 */ /* 0x100fe2000801083d */
[----:B------:R-:W-:Y:S01]  /*2ab0*/  ISETP.GT.AND P2, PT, R56, RZ, PT ;  /* 0x000000ff3800720c */ /* 0x000fe20003f44270 */
[--C-:B------:R-:W-:Y:S01]  /*2ac0*/  FFMA.FTZ R141, R48, UR10, -R61.reuse ;  /* 0x0000000a308d7c23 */ /* 0x100fe2000801083d */
[----:B------:R-:W-:Y:S01]  /*2ad0*/  ISETP.GT.AND P3, PT, R56, 0x1, PT ;  /* 0x000000013800780c */ /* 0x000fe20003f64270 */
[--C-:B------:R-:W-:Y:S01]  /*2ae0*/  FFMA.FTZ R143, R46, UR10, -R61.reuse ;  /* 0x0000000a2e8f7c23 */ /* 0x100fe2000801083d */
[----:B------:R-:W-:Y:S01]  /*2af0*/  ISETP.GT.AND P4, PT, R56, 0x8, PT ;  /* 0x000000083800780c */ /* 0x000fe20003f84270 */
[--C-:B------:R-:W-:Y:S01]  /*2b00*/  FFMA.FTZ R46, R45, UR10, -R61.reuse ;  /* 0x0000000a2d2e7c23 */ /* 0x100fe2000801083d */
[----:B0-----:R-:W-:Y:S01]  /*2b10*/  FSEL R88, R88, -INF , P2 ;  /* 0xff80000058587808 */ /* 0x001fe20001000000 */
[----:B------:R-:W0:Y:S01]  /*2b20*/  MUFU.TANH R13, R13 ;  /* 0x0000000d000d7308 */ /* 0x000e220000002400 */
[----:B-1----:R-:W-:Y:S01]  /*2b30*/  FSEL R49, R10, -INF , P3 ;  /* 0xff8000000a317808 */ /* 0x002fe20001800000 */
[--C-:B------:R-:W-:Y:S01]  /*2b40*/  FFMA.FTZ R10, R55, UR10, -R61.reuse ;  /* 0x0000000a370a7c23 */ /* 0x100fe2000801083d */
[----:B------:R-:W-:Y:S01]  /*2b50*/  ISETP.GT.AND P2, PT, R56, 0x9, PT ;  /* 0x000000093800780c */ /* 0x000fe20003f44270 */
[--C-:B------:R-:W-:Y:S01]  /*2b60*/  FFMA.FTZ R55, R53, UR10, -R61.reuse ;  /* 0x0000000a35377c23 */ /* 0x100fe2000801083d */
[----:B--2---:R-:W-:Y:S01]  /*2b70*/  FSEL R89, R89, -INF , P4 ;  /* 0xff80000059597808 */ /* 0x004fe20002000000 */
[--C-:B------:R-:W-:Y:S01]  /*2b80*/  FFMA.FTZ R137, R44, UR10, -R61.reuse ;  /* 0x0000000a2c897c23 */ /* 0x100fe2000801083d */
[----:B------:R-:W-:Y:S01]  /*2b90*/  FMNMX.FTZ R76, R88, R49, !PT ;  /* 0x00000031584c7209 */ /* 0x000fe20007810000 */
[----:B------:R-:W1:Y:S01]  /*2ba0*/  MUFU.TANH R14, R14 ;  /* 0x0000000e000e7308 */ /* 0x000e620000002400 */
[----:B------:R-:W-:Y:S01]  /*2bb0*/  ISETP.GT.AND P3, PT, R56, 0x10, PT ;  /* 0x000000103800780c */ /* 0x000fe20003f64270 */
[--C-:B------:R-:W-:Y:S01]  /*2bc0*/  FFMA.FTZ R44, R43, UR10, -R61.reuse ;  /* 0x0000000a2b2c7c23 */ /* 0x100fe2000801083d */
[----:B----4-:R-:W-:Y:S01]  /*2bd0*/  FSEL R90, R90, -INF , P2 ;  /* 0xff8000005a5a7808 */ /* 0x010fe20001000000 */
[--C-:B------:R-:W-:Y:S01]  /*2be0*/  FFMA.FTZ R139, R42, UR10, -R61.reuse ;  /* 0x0000000a2a8b7c23 */ /* 0x100fe2000801083d */
[----:B------:R-:W-:Y:S01]  /*2bf0*/  FMNMX.FTZ R51, R89, R76, !PT ;  /* 0x0000004c59337209 */ /* 0x000fe20007810000 */
[--C-:B------:R-:W-:Y:S01]  /*2c00*/  FFMA.FTZ R42, R41, UR10, -R61.reuse ;  /* 0x0000000a292a7c23 */ /* 0x100fe2000801083d */
[----:B------:R-:W-:Y:S01]  /*2c10*/  ISETP.GT.AND P2, PT, R56, 0x11, PT ;  /* 0x000000113800780c */ /* 0x000fe20003f44270 */
[----:B------:R-:W2:Y:S01]  /*2c20*/  MUFU.TANH R11, R11 ;  /* 0x0000000b000b7308 */ /* 0x000ea20000002400 */
[----:B-----5:R-:W-:Y:S01]  /*2c30*/  FSEL R28, R28, -INF , P3 ;  /* 0xff8000001c1c7808 */ /* 0x020fe20001800000 */
[--C-:B------:R-:W-:Y:S01]  /*2c40*/  FFMA.FTZ R133, R40, UR10, -R61.reuse ;  /* 0x0000000a28857c23 */ /* 0x100fe2000801083d */
[----:B------:R-:W-:Y:S01]  /*2c50*/  FMNMX.FTZ R51, R90, R51, !PT ;  /* 0x000000335a337209 */ /* 0x000fe20007810000 */
[--C-:B------:R-:W-:Y:S01]  /*2c60*/  FFMA.FTZ R131, R34, UR10, -R61.reuse ;  /* 0x0000000a22837c23 */ /* 0x100fe2000801083d */
[----:B------:R-:W-:Y:S01]  /*2c70*/  ISETP.GT.AND P3, PT, R56, 0x18, PT ;  /* 0x000000183800780c */ /* 0x000fe20003f64270 */
[--C-:B------:R-:W-:Y:S01]  /*2c80*/  FFMA.FTZ R34, R33, UR10, -R61.reuse ;  /* 0x0000000a21227c23 */ /* 0x100fe2000801083d */
[----:B------:R-:W-:Y:S01]  /*2c90*/  FSEL R29, R29, -INF , P2 ;  /* 0xff8000001d1d7808 */ /* 0x000fe20001000000 */
[----:B------:R-:W4:Y:S01]  /*2ca0*/  MUFU.TANH R9, R9 ;  /* 0x0000000900097308 */ /* 0x000f220000002400 */
[----:B------:R-:W-:Y:S01]  /*2cb0*/  FMNMX.FTZ R54, R28, R51, !PT ;  /* 0x000000331c367209 */ /* 0x000fe20007810000 */
[--C-:B------:R-:W-:Y:S01]  /*2cc0*/  FFMA.FTZ R59, R59, UR10, -R61.reuse ;  /* 0x0000000a3b3b7c23 */ /* 0x100fe2000801083d */
[C---:B------:R-:W-:Y:S01]  /*2cd0*/  ISETP.GT.AND P2, PT, R56.reuse, 0x19, PT ;  /* 0x000000193800780c */ /* 0x040fe20003f44270 */
[--C-:B------:R-:W-:Y:S01]  /*2ce0*/  FFMA.FTZ R151, R57, UR10, -R61.reuse ;  /* 0x0000000a39977c23 */ /* 0x100fe2000801083d */
[----:B------:R-:W-:Y:S01]  /*2cf0*/  FSEL R25, R25, -INF , P3 ;  /* 0xff80000019197808 */ /* 0x000fe20001800000 */
[--C-:B------:R-:W-:Y:S01]  /*2d00*/  FFMA.FTZ R121, R27, UR10, -R61.reuse ;  /* 0x0000000a1b797c23 */ /* 0x100fe2000801083d */
[----:B------:R-:W-:Y:S01]  /*2d10*/  FMNMX.FTZ R54, R29, R54, !PT ;  /* 0x000000361d367209 */ /* 0x000fe20007810000 */
[----:B------:R-:W5:Y:S01]  /*2d20*/  MUFU.TANH R5, R5 ;  /* 0x0000000500057308 */ /* 0x000f620000002400 */
[----:B------:R-:W-:Y:S01]  /*2d30*/  ISETP.GT.AND P3, PT, R56, 0x20, PT ;  /* 0x000000203800780c */ /* 0x000fe20003f64270 */
[--C-:B------:R-:W-:Y:S01]  /*2d40*/  FFMA.FTZ R125, R32, UR10, -R61.reuse ;  /* 0x0000000a207d7c23 */ /* 0x100fe2000801083d */
[----:B------:R-:W-:Y:S01]  /*2d50*/  FSEL R51, R12, -INF , P2 ;  /* 0xff8000000c337808 */ /* 0x000fe20001000000 */
[--C-:B------:R-:W-:Y:S01]  /*2d60*/  FFMA.FTZ R123, R3, UR10, -R61.reuse ;  /* 0x0000000a037b7c23 */ /* 0x100fe2000801083d */
[----:B------:R-:W-:Y:S01]  /*2d70*/  FMNMX.FTZ R54, R25, R54, !PT ;  /* 0x0000003619367209 */ /* 0x000fe20007810000 */
[--C-:B------:R-:W-:Y:S01]  /*2d80*/  FFMA.FTZ R127, R31, UR10, -R61.reuse ;  /* 0x0000000a1f7f7c23 */ /* 0x100fe2000801083d */
[----:B------:R-:W-:Y:S01]  /*2d90*/  ISETP.GT.AND P2, PT, R56, 0x21, PT ;  /* 0x000000213800780c */ /* 0x000fe20003f44270 */
[----:B------:R-:W5:Y:S01]  /*2da0*/  MUFU.TANH R7, R7 ;  /* 0x0000000700077308 */ /* 0x000f620000002400 */
[----:B------:R-:W-:Y:S01]  /*2db0*/  FSEL R21, R21, -INF , P3 ;  /* 0xff80000015157808 */ /* 0x000fe20001800000 */
[--C-:B------:R-:W-:Y:S01]  /*2dc0*/  FFMA.FTZ R36, R36, UR10, -R61.reuse ;  /* 0x0000000a24247c23 */ /* 0x100fe2000801083d */
[----:B------:R-:W-:Y:S01]  /*2dd0*/  FMNMX.FTZ R54, R51, R54, !PT ;  /* 0x0000003633367209 */ /* 0x000fe20007810000 */
[--C-:B------:R-:W-:Y:S01]  /*2de0*/  FFMA.FTZ R135, R37, UR10, -R61.reuse ;  /* 0x0000000a25877c23 */ /* 0x100fe2000801083d */
[----:B------:R-:W-:Y:S01]  /*2df0*/  ISETP.GT.AND P3, PT, R56, 0x28, PT ;  /* 0x000000283800780c */ /* 0x000fe20003f64270 */
[--C-:B------:R-:W-:Y:S01]  /*2e00*/  FFMA.FTZ R38, R38, UR10, -R61.reuse ;  /* 0x0000000a26267c23 */ /* 0x100fe2000801083d */
[----:B---3--:R-:W-:Y:S01]  /*2e10*/  FSEL R24, R24, -INF , P2 ;  /* 0xff80000018187808 */ /* 0x008fe20001000000 */
[----:B------:R-:W3:Y:S01]  /*2e20*/  MUFU.TANH R58, R58 ;  /* 0x0000003a003a7308 */ /* 0x000ee20000002400 */
[----:B------:R-:W-:Y:S01]  /*2e30*/  FMNMX.FTZ R53, R21, R54, !PT ;  /* 0x0000003615357209 */ /* 0x000fe20007810000 */
[--C-:B------:R-:W-:Y:S01]  /*2e40*/  FFMA.FTZ R129, R39, UR10, -R61.reuse ;  /* 0x0000000a27817c23 */ /* 0x100fe2000801083d */
[----:B------:R-:W-:Y:S01]  /*2e50*/  ISETP.GT.AND P2, PT, R56, 0x29, PT ;  /* 0x000000293800780c */ /* 0x000fe20003f44270 */
[--C-:B------:R-:W-:Y:S01]  /*2e60*/  FFMA.FTZ R30, R30, UR10, -R61.reuse ;  /* 0x0000000a1e1e7c23 */ /* 0x100fe2000801083d */
[----:B------:R-:W-:Y:S01]  /*2e70*/  FSEL R52, R20, -INF , P3 ;  /* 0xff80000014347808 */ /* 0x000fe20001800000 */
[--C-:B------:R-:W-:Y:S01]  /*2e80*/  FFMA.FTZ R20, R50, UR10, -R61.reuse ;  /* 0x0000000a32147c23 */ /* 0x100fe2000801083d */
[----:B------:R-:W-:Y:S01]  /*2e90*/  FMNMX.FTZ R53, R24, R53, !PT ;  /* 0x0000003518357209 */ /* 0x000fe20007810000 */
[----:B------:R-:W3:Y:S01]  /*2ea0*/  MUFU.TANH R67, R67 ;  /* 0x0000004300437308 */ /* 0x000ee20000002400 */
[----:B------:R-:W-:Y:S01]  /*2eb0*/  ISETP.GT.AND P3, PT, R56, 0x30, PT ;  /* 0x000000303800780c */ /* 0x000fe20003f64270 */
[--C-:B------:R-:W-:Y:S01]  /*2ec0*/  FFMA.FTZ R26, R26, UR10, -R61.reuse ;  /* 0x0000000a1a1a7c23 */ /* 0x100fe2000801083d */
[----:B------:R-:W-:Y:S01]  /*2ed0*/  FSEL R15, R15, -INF , P2 ;  /* 0xff8000000f0f7808 */ /* 0x000fe20001000000 */
[--C-:B------:R-:W-:Y:S01]  /*2ee0*/  FFMA.FTZ R4, R4, UR10, -R61.reuse ;  /* 0x0000000a04047c23 */ /* 0x100fe2000801083d */
[----:B------:R-:W-:Y:S01]  /*2ef0*/  FMNMX.FTZ R50, R52, R53, !PT ;  /* 0x0000003534327209 */ /* 0x000fe20007810000 */
[----:B------:R-:W-:Y:S01]  /*2f00*/  FFMA.FTZ R2, R2, UR10, -R61 ;  /* 0x0000000a02027c23 */ /* 0x000fe2000801083d */
[----:B------:R-:W-:Y:S01]  /*2f10*/  ISETP.GT.AND P2, PT, R56, 0x31, PT ;  /* 0x000000313800780c */ /* 0x000fe20003f44270 */
[----:B------:R-:W3:Y:S01]  /*2f20*/  MUFU.TANH R71, R71 ;  /* 0x0000004700477308 */ /* 0x000ee20000002400 */
[----:B0-----:R-:W-:-:S02]  /*2f30*/  FSEL R13, R13, -INF , P3 ;  /* 0xff8000000d0d7808 */ /* 0x001fc40001800000 */
[----:B------:R-:W-:Y:S02]  /*2f40*/  FMNMX.FTZ R50, R15, R50, !PT ;  /* 0x000000320f327209 */ /* 0x000fe40007810000 */
[----:B------:R-:W-:Y:S02]  /*2f50*/  ISETP.GT.AND P3, PT, R56, 0x38, PT ;  /* 0x000000383800780c */ /* 0x000fe40003f64270 */
[----:B-1----:R-:W-:Y:S01]  /*2f60*/  FSEL R48, R14, -INF , P2 ;  /* 0xff8000000e307808 */ /* 0x002fe20001000000 */
[----:B------:R-:W0:Y:S01]  /*2f70*/  MUFU.TANH R74, R74 ;  /* 0x0000004a004a7308 */ /* 0x000e220000002400 */
[----:B------:R-:W-:Y:S01]  /*2f80*/  FMNMX.FTZ R53, R13, R50, !PT ;  /* 0x000000320d357209 */ /* 0x000fe20007810000 */
[----:B------:R-:W-:Y:S01]  /*2f90*/  FFMA.FTZ R14, R47, UR10, -R61 ;  /* 0x0000000a2f0e7c23 */ /* 0x000fe2000801083d */
[----:B------:R-:W-:Y:S02]  /*2fa0*/  ISETP.GT.AND P2, PT, R56, 0x39, PT ;  /* 0x000000393800780c */ /* 0x000fe40003f44270 */
[----:B--2---:R-:W-:-:S02]  /*2fb0*/  FSEL R11, R11, -INF , P3 ;  /* 0xff8000000b0b7808 */ /* 0x004fc40001800000 */
[----:B------:R-:W-:Y:S01]  /*2fc0*/  FMNMX.FTZ R50, R48, R53, !PT ;  /* 0x0000003530327209 */ /* 0x000fe20007810000 */
[----:B------:R-:W1:Y:S01]  /*2fd0*/  MUFU.TANH R70, R70 ;  /* 0x0000004600467308 */ /* 0x000e620000002400 */
[C---:B------:R-:W-:Y:S02]  /*2fe0*/  ISETP.GT.AND P3, PT, R56.reuse, 0x40, PT ;  /* 0x000000403800780c */ /* 0x040fe40003f64270 */
[----:B----4-:R-:W-:Y:S02]  /*2ff0*/  FSEL R9, R9, -INF , P2 ;  /* 0xff80000009097808 */ /* 0x010fe40001000000 */
[----:B------:R-:W-:Y:S02]  /*3000*/  FMNMX.FTZ R50, R11, R50, !PT ;  /* 0x000000320b327209 */ /* 0x000fe40007810000 */
[----:B------:R-:W-:Y:S01]  /*3010*/  ISETP.GT.AND P2, PT, R56, 0x41, PT ;  /* 0x000000413800780c */ /* 0x000fe20003f44270 */
[----:B------:R-:W2:Y:S01]  /*3020*/  MUFU.TANH R69, R69 ;  /* 0x0000004500457308 */ /* 0x000ea20000002400 */
[----:B-----5:R-:W-:-:S02]  /*3030*/  FSEL R5, R5, -INF , P3 ;  /* 0xff80000005057808 */ /* 0x020fc40001800000 */
[----:B------:R-:W-:Y:S02]  /*3040*/  FMNMX.FTZ R50, R9, R50, !PT ;  /* 0x0000003209327209 */ /* 0x000fe40007810000 */
[C---:B------:R-:W-:Y:S02]  /*3050*/  ISETP.GT.AND P3, PT, R56.reuse, 0x48, PT ;  /* 0x000000483800780c */ /* 0x040fe40003f64270 */
[----:B------:R-:W-:Y:S01]  /*3060*/  FSEL R7, R7, -INF , P2 ;  /* 0xff80000007077808 */ /* 0x000fe20001000000 */
[----:B------:R-:W4:Y:S01]  /*3070*/  MUFU.TANH R68, R68 ;  /* 0x0000004400447308 */ /* 0x000f220000002400 */
[----:B------:R-:W-:Y:S02]  /*3080*/  FMNMX.FTZ R50, R5, R50, !PT ;  /* 0x0000003205327209 */ /* 0x000fe40007810000 */
[----:B------:R-:W-:Y:S02]  /*3090*/  ISETP.GT.AND P2, PT, R56, 0x49, PT ;  /* 0x000000493800780c */ /* 0x000fe40003f44270 */
[----:B---3--:R-:W-:-:S02]  /*30a0*/  FSEL R58, R58, -INF , P3 ;  /* 0xff8000003a3a7808 */ /* 0x008fc40001800000 */
[----:B------:R-:W-:Y:S01]  /*30b0*/  FMNMX.FTZ R45, R7, R50, !PT ;  /* 0x00000032072d7209 */ /* 0x000fe20007810000 */
[----:B------:R-:W3:Y:S01]  /*30c0*/  MUFU.TANH R72, R72 ;  /* 0x0000004800487308 */ /* 0x000ee20000002400 */
[----:B------:R-:W-:Y:S02]  /*30d0*/  ISETP.GT.AND P3, PT, R56, 0x50, PT ;  /* 0x000000503800780c */ /* 0x000fe40003f64270 */
[----:B------:R-:W-:Y:S02]  /*30e0*/  FSEL R67, R67, -INF , P2 ;  /* 0xff80000043437808 */ /* 0x000fe40001000000 */
[----:B------:R-:W-:Y:S02]  /*30f0*/  FMNMX.FTZ R50, R58, R45, !PT ;  /* 0x0000002d3a327209 */ /* 0x000fe40007810000 */
[----:B------:R-:W-:Y:S01]  /*3100*/  ISETP.GT.AND P2, PT, R56, 0x51, PT ;  /* 0x000000513800780c */ /* 0x000fe20003f44270 */
[----:B------:R-:W5:Y:S01]  /*3110*/  MUFU.TANH R60, R60 ;  /* 0x0000003c003c7308 */ /* 0x000f620000002400 */
[----:B------:R-:W-:-:S02]  /*3120*/  FSEL R71, R71, -INF , P3 ;  /* 0xff80000047477808 */ /* 0x000fc40001800000 */
[----:B------:R-:W-:Y:S02]  /*3130*/  FMNMX.FTZ R50, R67, R50, !PT ;  /* 0x0000003243327209 */ /* 0x000fe40007810000 */
[----:B------:R-:W-:Y:S02]  /*3140*/  ISETP.GT.AND P3, PT, R56, 0x58, PT ;  /* 0x000000583800780c */ /* 0x000fe40003f64270 */
[----:B0-----:R-:W-:Y:S01]  /*3150*/  FSEL R74, R74, -INF , P2 ;  /* 0xff8000004a4a7808 */ /* 0x001fe20001000000 */
[----:B------:R-:W0:Y:S01]  /*3160*/  MUFU.TANH R63, R63 ;  /* 0x0000003f003f7308 */ /* 0x000e220000002400 */
[----:B------:R-:W-:Y:S02]  /*3170*/  FMNMX.FTZ R45, R71, R50, !PT ;  /* 0x00000032472d7209 */ /* 0x000fe40007810000 */
[----:B------:R-:W-:Y:S02]  /*3180*/  ISETP.GT.AND P2, PT, R56, 0x59, PT ;  /* 0x000000593800780c */ /* 0x000fe40003f44270 */
[----:B-1----:R-:W-:-:S02]  /*3190*/  FSEL R70, R70, -INF , P3 ;  /* 0xff80000046467808 */ /* 0x002fc40001800000 */
[----:B------:R-:W-:Y:S01]  /*31a0*/  FMNMX.FTZ R45, R74, R45, !PT ;  /* 0x0000002d4a2d7209 */ /* 0x000fe20007810000 */
[----:B------:R-:W1:Y:S01]  /*31b0*/  MUFU.TANH R62, R62 ;  /* 0x0000003e003e7308 */ /* 0x000e620000002400 */
[----:B------:R-:W-:Y:S02]  /*31c0*/  ISETP.GT.AND P3, PT, R56, 0x60, PT ;  /* 0x000000603800780c */ /* 0x000fe40003f64270 */
[----:B--2---:R-:W-:Y:S02]  /*31d0*/  FSEL R69, R69, -INF , P2 ;  /* 0xff80000045457808 */ /* 0x004fe40001000000 */
[----:B------:R-:W-:Y:S02]  /*31e0*/  FMNMX.FTZ R50, R70, R45, !PT ;  /* 0x0000002d46327209 */ /* 0x000fe40007810000 */
[----:B------:R-:W-:Y:S01]  /*31f0*/  ISETP.GT.AND P2, PT, R56, 0x61, PT ;  /* 0x000000613800780c */ /* 0x000fe20003f44270 */
[----:B------:R-:W2:Y:S01]  /*3200*/  MUFU.TANH R64, R64 ;  /* 0x0000004000407308 */ /* 0x000ea20000002400 */
[----:B----4-:R-:W-:-:S02]  /*3210*/  FSEL R68, R68, -INF , P3 ;  /* 0xff80000044447808 */ /* 0x010fc40001800000 */
[----:B------:R-:W-:Y:S02]  /*3220*/  FMNMX.FTZ R43, R69, R50, !PT ;  /* 0x00000032452b7209 */ /* 0x000fe40007810000 */
[----:B------:R-:W-:Y:S02]  /*3230*/  ISETP.GT.AND P3, PT, R56, 0x68, PT ;  /* 0x000000683800780c */ /* 0x000fe40003f64270 */
[----:B---3--:R-:W-:Y:S01]  /*3240*/  FSEL R72, R72, -INF , P2 ;  /* 0xff80000048487808 */ /* 0x008fe20001000000 */
[----:B------:R-:W3:Y:S01]  /*3250*/  MUFU.TANH R65, R65 ;  /* 0x0000004100417308 */ /* 0x000ee20000002400 */
[----:B------:R-:W-:Y:S02]  /*3260*/  FMNMX.FTZ R43, R68, R43, !PT ;  /* 0x0000002b442b7209 */ /* 0x000fe40007810000 */
[----:B------:R-:W-:Y:S02]  /*3270*/  ISETP.GT.AND P2, PT, R56, 0x69, PT ;  /* 0x000000693800780c */ /* 0x000fe40003f44270 */
[----:B-----5:R-:W-:-:S02]  /*3280*/  FSEL R60, R60, -INF , P3 ;  /* 0xff8000003c3c7808 */ /* 0x020fc40001800000 */
[----:B------:R-:W-:Y:S01]  /*3290*/  FMNMX.FTZ R43, R72, R43, !PT ;  /* 0x0000002b482b7209 */ /* 0x000fe20007810000 */
[----:B------:R-:W4:Y:S01]  /*32a0*/  MUFU.TANH R66, R66 ;  /* 0x0000004200427308 */ /* 0x000f220000002400 */
[----:B------:R-:W-:Y:S02]  /*32b0*/  ISETP.GT.AND P3, PT, R56, 0x70, PT ;  /* 0x000000703800780c */ /* 0x000fe40003f64270 */
[----:B0-----:R-:W-:Y:S02]  /*32c0*/  FSEL R63, R63, -INF , P2 ;  /* 0xff8000003f3f7808 */ /* 0x001fe40001000000 */
[----:B------:R-:W-:Y:S02]  /*32d0*/  FMNMX.FTZ R50, R60, R43, !PT ;  /* 0x0000002b3c327209 */ /* 0x000fe40007810000 */
[----:B------:R-:W-:Y:S01]  /*32e0*/  ISETP.GT.AND P2, PT, R56, 0x71, PT ;  /* 0x000000713800780c */ /* 0x000fe20003f44270 */
[----:B------:R-:W-:Y:S01]  /*32f0*/  MUFU.EX2 R149, R149 ;  /* 0x0000009500957308 */ /* 0x000fe20000000800 */
[----:B-1----:R-:W-:-:S02]  /*3300*/  FSEL R62, R62, -INF , P3 ;  /* 0xff8000003e3e7808 */ /* 0x002fc40001800000 */
[----:B------:R-:W-:Y:S02]  /*3310*/  FMNMX.FTZ R41, R63, R50, !PT ;  /* 0x000000323f297209 */ /* 0x000fe40007810000 */
[----:B------:R-:W-:Y:S02]  /*3320*/  ISETP.GT.AND P3, PT, R56, 0x78, PT ;  /* 0x000000783800780c */ /* 0x000fe40003f64270 */
[----:B--2---:R-:W-:Y:S01]  /*3330*/  FSEL R64, R64, -INF , P2 ;  /* 0xff80000040407808 */ /* 0x004fe20001000000 */
[----:B------:R-:W0:Y:S01]  /*3340*/  MUFU.EX2 R8, R59 ;  /* 0x0000003b00087308 */ /* 0x000e220000000800 */
[----:B------:R-:W-:Y:S02]  /*3350*/  FMNMX.FTZ R41, R62, R41, !PT ;  /* 0x000000293e297209 */ /* 0x000fe40007810000 */
[----:B------:R-:W-:Y:S02]  /*3360*/  ISETP.GT.AND P2, PT, R56, 0x79, PT ;  /* 0x000000793800780c */ /* 0x000fe40003f44270 */
[----:B---3--:R-:W-:-:S02]  /*3370*/  FSEL R65, R65, -INF , P3 ;  /* 0xff80000041417808 */ /* 0x008fc40001800000 */
[----:B------:R-:W-:Y:S01]  /*3380*/  FMNMX.FTZ R40, R64, R41, !PT ;  /* 0x0000002940287209 */ /* 0x000fe20007810000 */
[----:B------:R-:W1:Y:S01]  /*3390*/  MUFU.EX2 R151, R151 ;  /* 0x0000009700977308 */ /* 0x000e620000000800 */
[----:B----4-:R-:W-:Y:S02]  /*33a0*/  FSEL R66, R66, -INF , P2 ;  /* 0xff80000042427808 */ /* 0x010fe40001000000 */
[----:B------:R-:W-:Y:S01]  /*33b0*/  FMNMX.FTZ R41, R65, R40, !PT ;  /* 0x0000002841297209 */ /* 0x000fe20007810000 */
[----:B------:R-:W-:-:S03]  /*33c0*/  FFMA.FTZ R40, R35, UR10, -R61 ;  /* 0x0000000a23287c23 */ /* 0x000fc6000801083d */
[----:B------:R-:W-:Y:S01]  /*33d0*/  FMNMX.FTZ R41, R66, R41, !PT ;  /* 0x0000002942297209 */ /* 0x000fe20007810000 */
[----:B------:R-:W2:Y:S04]  /*33e0*/  MUFU.EX2 R10, R10 ;  /* 0x0000000a000a7308 */ /* 0x000ea80000000800 */
[----:B------:R-:W3:Y:S04]  /*33f0*/  SHFL.BFLY PT, R50, R41, 0x2, 0x1f ;  /* 0x0c401f0029327f89 */ /* 0x000ee800000e0000 */
[----:B------:R-:W4:Y:S08]  /*3400*/  MUFU.EX2 R145, R145 ;  /* 0x0000009100917308 */ /* 0x000f300000000800 */
[----:B------:R-:W5:Y:S08]  /*3410*/  MUFU.EX2 R12, R55 ;  /* 0x00000037000c7308 */ /* 0x000f700000000800 */
[----:B------:R-:W5:Y:S01]  /*3420*/  MUFU.EX2 R147, R147 ;  /* 0x0000009300937308 */ /* 0x000f620000000800 */
[----:B---3--:R-:W-:-:S07]  /*3430*/  FMNMX.FTZ R50, R41, R50, !PT ;  /* 0x0000003229327209 */ /* 0x008fce0007810000 */
[----:B------:R-:W3:Y:S01]  /*3440*/  MUFU.EX2 R20, R20 ;  /* 0x0000001400147308 */ /* 0x000ee20000000800 */
        /* <DEDUP_REMOVED lines=10> */
[--C-:B------:R-:W-:Y:S01]  /*34f0*/  FFMA.FTZ R148, R88, UR10, -R32.reuse ;  /* 0x0000000a58947c23 */ /* 0x100fe20008010820 */
[--C-:B------:R-:W-:Y:S01]  /*3500*/  FFMA.FTZ R3, R49, UR10, -R32.reuse ;  /* 0x0000000a31037c23 */ /* 0x100fe20008010820 */
[--C-:B------:R-:W-:Y:S01]  /*3510*/  FFMA.FTZ R140, R21, UR10, -R32.reuse ;  /* 0x0000000a158c7c23 */ /* 0x100fe20008010820 */
[----:B------:R-:W-:Y:S01]  /*3520*/  FFMA.FTZ R21, R24, UR10, -R32 ;  /* 0x0000000a18157c23 */ /* 0x000fe20008010820 */
[----:B------:R-:W-:Y:S01]  /*3530*/  FADD.FTZ R24, R149, R8 ;  /* 0x0000000895187221 */ /* 0x000fe20000010000 */
[--C-:B------:R-:W-:Y:S01]  /*3540*/  FFMA.FTZ R150, R89, UR10, -R32.reuse ;  /* 0x0000000a59967c23 */ /* 0x100fe20008010820 */
[----:B------:R-:W-:Y:S01]  /*3550*/  FFMA.FTZ R132, R5, UR10, -R32 ;  /* 0x0000000a05847c23 */ /* 0x000fe20008010820 */
[----:B------:R-:W-:Y:S01]  /*3560*/  MUFU.EX2 R148, R148 ;  /* 0x0000009400947308 */ /* 0x000fe20000000800 */
[----:B-1----:R-:W-:Y:S01]  /*3570*/  FADD.FTZ R5, R151, R24 ;  /* 0x0000001897057221 */ /* 0x002fe20000010000 */
[--C-:B------:R-:W-:Y:S01]  /*3580*/  FFMA.FTZ R31, R90, UR10, -R32.reuse ;  /* 0x0000000a5a1f7c23 */ /* 0x100fe20008010820 */
[--C-:B------:R-:W-:Y:S01]  /*3590*/  FFMA.FTZ R144, R28, UR10, -R32.reuse ;  /* 0x0000000a1c907c23 */ /* 0x100fe20008010820 */
[--C-:B------:R-:W-:Y:S01]  /*35a0*/  FFMA.FTZ R29, R29, UR10, -R32.reuse ;  /* 0x0000000a1d1d7c23 */ /* 0x100fe20008010820 */
[----:B--2---:R-:W-:Y:S01]  /*35b0*/  FADD.FTZ R24, R10, R5 ;  /* 0x000000050a187221 */ /* 0x004fe20000010000 */
[--C-:B------:R-:W-:Y:S01]  /*35c0*/  FFMA.FTZ R5, R7, UR10, -R32.reuse ;  /* 0x0000000a07057c23 */ /* 0x100fe20008010820 */
[----:B------:R-:W-:Y:S01]  /*35d0*/  FFMA.FTZ R146, R25, UR10, -R32 ;  /* 0x0000000a19927c23 */ /* 0x000fe20008010820 */
[----:B------:R-:W0:Y:S01]  /*35e0*/  MUFU.EX2 R3, R3 ;  /* 0x0000000300037308 */ /* 0x000e220000000800 */
        /* <DEDUP_REMOVED lines=12> */
[----:B---3--:R-:W-:Y:S01]  /*36b0*/  FADD.FTZ R28, R20, R7 ;  /* 0x00000007141c7221 */ /* 0x008fe20000010000 */
[--C-:B------:R-:W-:Y:S01]  /*36c0*/  FFMA.FTZ R7, R67, UR10, -R32.reuse ;  /* 0x0000000a43077c23 */ /* 0x100fe20008010820 */
[----:B------:R-:W-:Y:S01]  /*36d0*/  FFMA.FTZ R128, R71, UR10, -R32 ;  /* 0x0000000a47807c23 */ /* 0x000fe20008010820 */
[----:B------:R-:W2:Y:S01]  /*36e0*/  MUFU.EX2 R31, R31 ;  /* 0x0000001f001f7308 */ /* 0x000ea20000000800 */
[----:B0-----:R-:W-:Y:S01]  /*36f0*/  FADD.FTZ R11, R148, R3 ;  /* 0x00000003940b7221 */ /* 0x001fe20000010000 */
[----:B------:R-:W-:Y:S01]  /*3700*/  FADD.FTZ R33, R141, R28 ;  /* 0x0000001c8d217221 */ /* 0x000fe20000010000 */
[--C-:B------:R-:W-:Y:S01]  /*3710*/  FFMA.FTZ R130, R70, UR10, -R32.reuse ;  /* 0x0000000a46827c23 */ /* 0x100fe20008010820 */
[--C-:B------:R-:W-:Y:S01]  /*3720*/  FFMA.FTZ R69, R69, UR10, -R32.reuse ;  /* 0x0000000a45457c23 */ /* 0x100fe20008010820 */
[----:B------:R-:W-:Y:S01]  /*3730*/  F2FP.BF16.F32.PACK_AB R149, R8, R149 ;  /* 0x000000950895723e */ /* 0x000fe200000010ff */
[----:B------:R-:W-:Y:S01]  /*3740*/  FADD.FTZ R28, R14, R33 ;  /* 0x000000210e1c7221 */ /* 0x000fe20000010000 */
[--C-:B------:R-:W-:Y:S01]  /*3750*/  FFMA.FTZ R68, R68, UR10, -R32.reuse ;  /* 0x0000000a44447c23 */ /* 0x100fe20008010820 */
[----:B------:R-:W0:Y:S01]  /*3760*/  MUFU.EX2 R144, R144 ;  /* 0x0000009000907308 */ /* 0x000e220000000800 */
[----:B-1----:R-:W-:Y:S01]  /*3770*/  FADD.FTZ R24, R150, R11 ;  /* 0x0000000b96187221 */ /* 0x002fe20000010000 */
[--C-:B------:R-:W-:Y:S01]  /*3780*/  FFMA.FTZ R72, R72, UR10, -R32.reuse ;  /* 0x0000000a48487c23 */ /* 0x100fe20008010820 */
[--C-:B------:R-:W-:Y:S01]  /*3790*/  FFMA.FTZ R60, R60, UR10, -R32.reuse ;  /* 0x0000000a3c3c7c23 */ /* 0x100fe20008010820 */
[--C-:B------:R-:W-:Y:S01]  /*37a0*/  FFMA.FTZ R63, R63, UR10, -R32.reuse ;  /* 0x0000000a3f3f7c23 */ /* 0x100fe20008010820 */
[--C-:B------:R-:W-:Y:S01]  /*37b0*/  FFMA.FTZ R62, R62, UR10, -R32.reuse ;  /* 0x0000000a3e3e7c23 */ /* 0x100fe20008010820 */
[--C-:B------:R-:W-:Y:S01]  /*37c0*/  FFMA.FTZ R64, R64, UR10, -R32.reuse ;  /* 0x0000000a40407c23 */ /* 0x100fe20008010820 */
[----:B------:R-:W-:Y:S01]  /*37d0*/  FFMA.FTZ R65, R65, UR10, -R32 ;  /* 0x0000000a41417c23 */ /* 0x000fe20008010820 */
        /* <DEDUP_REMOVED lines=17> */
[----:B------:R-:W-:Y:S01]  /*38f0*/  FFMA.FTZ R32, R66, UR10, -R32 ;  /* 0x0000000a42207c23 */ /* 0x000fe20008010820 */
[----:B------:R-:W-:Y:S02]  /*3900*/  F2FP.BF16.F32.PACK_AB R143, R46, R143 ;  /* 0x0000008f2e8f723e */ /* 0x000fe400000010ff */
[----:B------:R-:W-:Y:S02]  /*3910*/  F2FP.BF16.F32.PACK_AB R150, R31, R150 ;  /* 0x000000961f96723e */ /* 0x000fe400000010ff */
[----:B------:R-:W-:Y:S01]  /*3920*/  F2FP.BF16.F32.PACK_AB R144, R29, R144 ;  /* 0x000000901d90723e */ /* 0x000fe200000010ff */
        /* <DEDUP_REMOVED lines=132> */
[----:B------:R-:W-:Y:S01]  /*4170*/  UMOV UR26, UR40 ;  /* 0x00000028001a7c82 */ /* 0x000fe20008000000 */
[----:B------:R-:W-:Y:S01]  /*4180*/  UMOV UR24, UR37 ;  /* 0x0000002500187c82 */ /* 0x000fe20008000000 */
[----:B------:R-:W-:Y:S01]  /*4190*/  ULDC UR22, c[0x0][0x9d8] ;  /* 0x0002760000167ab9 */ /* 0x000fe20000000800 */
[----:B------:R-:W-:-:S05]  /*41a0*/  ULDC UR21, c[0x0][0x988] ;  /* 0x0002620000157ab9 */ /* 0x000fca0000000800 */
.L_x_12181:
        /* <DEDUP_REMOVED lines=9> */
.L_x_12174:
[----:B------:R-:W-:Y:S01]  /*4240*/  ULEA UR6, UR37, UR41, 0x3 ;  /* 0x0000002925067291 */ /* 0x000fe2000f8e183f */
[----:B------:R-:W-:-:S05]  /*4250*/  IMAD.U32 R5, RZ, RZ, UR40 ;  /* 0x00000028ff057e24 */ /* 0x000fca000f8e00ff */
[----:B------:R-:W-:-:S04]  /*4260*/  SHF.L.U32 R5, R5, 0x1f, RZ ;  /* 0x0000001f05057819 */ /* 0x000fc800000006ff */
[----:B------:R0:W1:Y:S01]  /*4270*/  SYNCS.PHASECHK.TRANS64.TRYWAIT P2, [UR6+0x16830], R5 ;  /* 0x01683005ff0075a7 */ /* 0x0000620008040146 */
[----:B------:R-:W-:Y:S05]  /*4280*/  @!P0 BRA `(.L_x_12175) ;  /* 0x0000000000048947 */ /* 0x000fea0003800000 */
[----:B------:R-:W-:Y:S01]  /*4290*/  BPT.TRAP 0x1 ;  /* 0x000000040000795c */ /* 0x000fe20000300000 */
.L_x_12175:
[----:B-1----:R-:W-:Y:S05]  /*42a0*/  @P2 BRA `(.L_x_12173) ;  /* 0x0000000000082947 */ /* 0x002fea0003800000 */
[----:B------:R-:W1:Y:S02]  /*42b0*/  SYNCS.PHASECHK.TRANS64.TRYWAIT P2, [UR6+0x16830], R5 ;  /* 0x01683005ff0075a7 */ /* 0x000e640008040146 */
[----:B-1----:R-:W-:Y:S05]  /*42c0*/  @!P2 BRA `(.L_x_12176) ;  /* 0x000000b40098a947 */ /* 0x002fea0003800000 */
.L_x_12173:
[----:B01----:R-:W-:Y:S01]  /*42d0*/  IADD3 R5, R23, 0x8, RZ ;  /* 0x0000000817057810 */ /* 0x003fe20007ffe0ff */
        /* <DEDUP_REMOVED lines=24> */
.L_x_12178:
[----:B------:R-:W-:Y:S01]  /*4460*/  ULEA UR6, UR24, UR41, 0x3 ;  /* 0x0000002918067291 */ /* 0x000fe2000f8e183f */
[----:B------:R-:W-:-:S05]  /*4470*/  IMAD.U32 R5, RZ, RZ, UR26 ;  /* 0x0000001aff057e24 */ /* 0x000fca000f8e00ff */
[----:B------:R-:W-:-:S04]  /*4480*/  SHF.L.U32 R5, R5, 0x1f, RZ ;  /* 0x0000001f05057819 */ /* 0x000fc800000006ff */
[----:B------:R0:W1:Y:S01]  /*4490*/  SYNCS.PHASECHK.TRANS64.TRYWAIT P2, [UR6+0x16850], R5 ;  /* 0x01685005ff0075a7 */ /* 0x0000620008040146 */
[----:B------:R-:W-:Y:S05]  /*44a0*/  @!P0 BRA `(.L_x_12179) ;  /* 0x0000000000048947 */ /* 0x000fea0003800000 */
[----:B------:R-:W-:Y:S01]  /*44b0*/  BPT.TRAP 0x1 ;  /* 0x000000040000795c */ /* 0x000fe20000300000 */
.L_x_12179:
[----:B-1----:R-:W-:Y:S05]  /*44c0*/  @P2 BRA `(.L_x_12177) ;  /* 0x0000000000082947 */ /* 0x002fea0003800000 */
[----:B------:R-:W1:Y:S02]  /*44d0*/  SYNCS.PHASECHK.TRANS64.TRYWAIT P2, [UR6+0x16850], R5 ;  /* 0x01685005ff0075a7 */ /* 0x000e640008040146 */
[----:B-1----:R-:W-:Y:S05]  /*44e0*/  @!P2 BRA `(.L_x_12180) ;  /* 0x000000b40028a947 */ /* 0x002fea0003800000 */
.L_x_12177:
        /* <DEDUP_REMOVED lines=10> */
[----:B------:R-:W-:-:S02]  /*4590*/  IMAD.MOV.U32 R41, RZ, RZ, -0x2 ;  /* 0xfffffffeff297424 */ /* 0x000fc400078e00ff */
        /* <DEDUP_REMOVED lines=53> */
[----:B------:R-:W-:Y:S01]  /*48f0*/  UMOV UR10, UR21 ;  /* 0x00000015000a7c82 */ /* 0x000fe20008000000 */
[----:B------:R-:W5:Y:S01]  /*4900*/  MUFU.TANH R24, R24 ;  /* 0x0000001800187308 */ /* 0x000f620000002400 */
[----:B------:R-:W-:Y:S01]  /*4910*/  FMUL.FTZ R65, R66, UR22 ;  /* 0x0000001642417c20 */ /* 0x000fe20008410000 */
[----:B------:R-:W-:Y:S01]  /*4920*/  FMUL.FTZ R66, R67, UR22 ;  /* 0x0000001643427c20 */ /* 0x000fe20008410000 */
[----:B------:R-:W-:Y:S01]  /*4930*/  FMUL.FTZ R67, R70, UR22 ;  /* 0x0000001646437c20 */ /* 0x000fe20008410000 */
[----:B------:R-:W-:Y:S01]  /*4940*/  FMUL.FTZ R70, R75, UR22 ;  /* 0x000000164b467c20 */ /* 0x000fe20008410000 */
[----:B------:R-:W-:Y:S01]  /*4950*/  FMUL.FTZ R75, R86, UR22 ;  /* 0x00000016564b7c20 */ /* 0x000fe20008410000 */
[----:B------:R-:W-:-:S02]  /*4960*/  UISETP.GT.AND UP0, UPT, UR25, UR23, UPT ;  /* 0x000000171900728c */ /* 0x000fc4000bf04270 */
[----:B------:R-:W5:Y:S01]  /*4970*/  MUFU.TANH R27, R27 ;  /* 0x0000001b001b7308 */ /* 0x000f620000002400 */
[----:B------:R-:W-:-:S07]  /*4980*/  UMOV UR26, UR40 ;  /* 0x00000028001a7c82 */ /* 0x000fce0008000000 */
        /* <DEDUP_REMOVED lines=8> */
[----:B------:R-:W-:Y:S01]  /*4a10*/  UMOV UR7, 0x40000040 ;  /* 0x4000004000077882 */ /* 0x000fe20000000000 */
[----:B------:R-:W-:Y:S02]  /*4a20*/  UIMAD UR6, UR25, UR6, 0x1 ;  /* 0x00000001190674a4 */ /* 0x000fe4000f8e0206 */
[----:B------:R-:W-:Y:S02]  /*4a30*/  UIADD3 UR25, UR25, -0x1, URZ ;  /* 0xffffffff19197890 */ /* 0x000fe4000fffe03f */
[----:B------:R-:W5:Y:S01]  /*4a40*/  MUFU.TANH R43, R43 ;  /* 0x0000002b002b7308 */ /* 0x000f620000002400 */
[----:B------:R-:W-:-:S04]  /*4a50*/  UIMAD UR6, UR51, 0xc0, UR6 ;  /* 0x000000c0330678a4 */ /* 0x000fc8000f8e0206 */
[----:B------:R-:W-:-:S03]  /*4a60*/  UIADD3 UR6, -UR50, UR6, UR49 ;  /* 0x0000000632067290 */ /* 0x000fc6000fffe131 */
[----:B------:R-:W5:Y:S03]  /*4a70*/  MUFU.TANH R46, R46 ;  /* 0x0000002e002e7308 */ /* 0x000f660000002400 */
[----:B------:R-:W-:Y:S01]  /*4a80*/  IMAD R42, R18, R41, UR6 ;  /* 0x00000006122a7e24 */ /* 0x000fe2000f8e0229 */
[----:B------:R-:W-:Y:S01]  /*4a90*/  UIADD3 UR6, UR11, 0x100, URZ ;  /* 0x000001000b067890 */ /* 0x000fe2000fffe03f */
[----:B------:R-:W-:Y:S02]  /*4aa0*/  FMUL.FTZ R41, R59, UR22 ;  /* 0x000000163b297c20 */ /* 0x000fe40008410000 */
[----:B------:R-:W-:Y:S01]  /*4ab0*/  IMAD.IADD R42, R19, 0x1, R42 ;  /* 0x00000001132a7824 */ /* 0x000fe200078e022a */
[----:B------:R-:W5:Y:S04]  /*4ac0*/  MUFU.TANH R45, R45 ;  /* 0x0000002d002d7308 */ /* 0x000f680000002400 */
[----:B------:R-:W-:-:S02]  /*4ad0*/  ISETP.GT.AND P2, PT, R42, RZ, PT ;  /* 0x000000ff2a00720c */ /* 0x000fc40003f44270 */
[C---:B------:R-:W-:Y:S02]  /*4ae0*/  ISETP.GT.AND P3, PT, R42.reuse, 0x1, PT ;  /* 0x000000012a00780c */ /* 0x040fe40003f64270 */
[----:B0-----:R-:W-:Y:S01]  /*4af0*/  FSEL R44, R5, -INF , P2 ;  /* 0xff800000052c7808 */ /* 0x001fe20001000000 */
[----:B------:R-:W0:Y:S01]  /*4b00*/  MUFU.TANH R47, R47 ;  /* 0x0000002f002f7308 */ /* 0x000e220000002400 */
[----:B------:R-:W-:Y:S02]  /*4b10*/  ISETP.GT.AND P2, PT, R42, 0x8, PT ;  /* 0x000000082a00780c */ /* 0x000fe40003f44270 */
[----:B-1----:R-:W-:Y:S02]  /*4b20*/  FSEL R6, R6, -INF , P3 ;  /* 0xff80000006067808 */ /* 0x002fe40001800000 */
[----:B------:R-:W-:Y:S02]  /*4b30*/  FMNMX.FTZ R5, R44, R3, !PT ;  /* 0x000000032c057209 */ /* 0x000fe40007810000 */
[----:B------:R-:W-:Y:S01]  /*4b40*/  ISETP.GT.AND P3, PT, R42, 0x9, PT ;  /* 0x000000092a00780c */ /* 0x000fe20003f64270 */
[----:B------:R-:W1:Y:S01]  /*4b50*/  MUFU.TANH R48, R48 ;  /* 0x0000003000307308 */ /* 0x000e620000002400 */
[----:B--2---:R-:W-:-:S02]  /*4b60*/  FSEL R9, R9, -INF , P2 ;  /* 0xff80000009097808 */ /* 0x004fc40001000000 */
[----:B------:R-:W-:Y:S02]  /*4b70*/  FMNMX.FTZ R52, R6, R5, !PT ;  /* 0x0000000506347209 */ /* 0x000fe40007810000 */
[----:B------:R-:W-:Y:S02]  /*4b80*/  ISETP.GT.AND P2, PT, R42, 0x10, PT ;  /* 0x000000102a00780c */ /* 0x000fe40003f44270 */
[----:B---3--:R-:W-:Y:S01]  /*4b90*/  FSEL R10, R10, -INF , P3 ;  /* 0xff8000000a0a7808 */ /* 0x008fe20001800000 */
[----:B------:R-:W2:Y:S01]  /*4ba0*/  MUFU.TANH R49, R49 ;  /* 0x0000003100317308 */ /* 0x000ea20000002400 */
[----:B------:R-:W-:Y:S01]  /*4bb0*/  FMNMX.FTZ R5, R9, R52, !PT ;  /* 0x0000003409057209 */ /* 0x000fe20007810000 */
[----:B------:R-:W-:Y:S01]  /*4bc0*/  FMUL.FTZ R52, R64, UR22 ;  /* 0x0000001640347c20 */ /* 0x000fe20008410000 */
[----:B------:R-:W-:Y:S02]  /*4bd0*/  ISETP.GT.AND P3, PT, R42, 0x11, PT ;  /* 0x000000112a00780c */ /* 0x000fe40003f64270 */
[----:B----4-:R-:W-:-:S02]  /*4be0*/  FSEL R13, R13, -INF , P2 ;  /* 0xff8000000d0d7808 */ /* 0x010fc40001000000 */
[----:B------:R-:W-:Y:S01]  /*4bf0*/  FMNMX.FTZ R54, R10, R5, !PT ;  /* 0x000000050a367209 */ /* 0x000fe20007810000 */
[----:B------:R-:W3:Y:S01]  /*4c00*/  MUFU.TANH R50, R50 ;  /* 0x0000003200327308 */ /* 0x000ee20000002400 */
[----:B------:R-:W-:Y:S02]  /*4c10*/  ISETP.GT.AND P2, PT, R42, 0x18, PT ;  /* 0x000000182a00780c */ /* 0x000fe40003f44270 */
[----:B-----5:R-:W-:Y:S02]  /*4c20*/  FSEL R14, R14, -INF , P3 ;  /* 0xff8000000e0e7808 */ /* 0x020fe40001800000 */
[----:B------:R-:W-:Y:S02]  /*4c30*/  FMNMX.FTZ R5, R13, R54, !PT ;  /* 0x000000360d057209 */ /* 0x000fe40007810000 */
[----:B------:R-:W-:Y:S01]  /*4c40*/  ISETP.GT.AND P3, PT, R42, 0x19, PT ;  /* 0x000000192a00780c */ /* 0x000fe20003f64270 */
[----:B------:R-:W4:Y:S01]  /*4c50*/  MUFU.TANH R52, R52 ;  /* 0x0000003400347308 */ /* 0x000f220000002400 */
[----:B------:R-:W-:-:S02]  /*4c60*/  FSEL R21, R21, -INF , P2 ;  /* 0xff80000015157808 */ /* 0x000fc40001000000 */
[----:B------:R-:W-:Y:S02]  /*4c70*/  FMNMX.FTZ R54, R14, R5, !PT ;  /* 0x000000050e367209 */ /* 0x000fe40007810000 */
[----:B------:R-:W-:Y:S02]  /*4c80*/  ISETP.GT.AND P2, PT, R42, 0x20, PT ;  /* 0x000000202a00780c */ /* 0x000fe40003f44270 */
[----:B------:R-:W-:Y:S01]  /*4c90*/  FSEL R24, R24, -INF , P3 ;  /* 0xff80000018187808 */ /* 0x000fe20001800000 */
[----:B------:R-:W5:Y:S01]  /*4ca0*/  MUFU.TANH R51, R51 ;  /* 0x0000003300337308 */ /* 0x000f620000002400 */
[----:B------:R-:W-:Y:S02]  /*4cb0*/  FMNMX.FTZ R55, R21, R54, !PT ;  /* 0x0000003615377209 */ /* 0x000fe40007810000 */
[----:B------:R-:W-:Y:S02]  /*4cc0*/  ISETP.GT.AND P3, PT, R42, 0x21, PT ;  /* 0x000000212a00780c */ /* 0x000fe40003f64270 */
[----:B------:R-:W-:Y:S01]  /*4cd0*/  FSEL R5, R27, -INF , P2 ;  /* 0xff8000001b057808 */ /* 0x000fe20001000000 */
[----:B------:R-:W-:-:S02]  /*4ce0*/  WARPGROUP.DEPBAR.LE gsb0, 0x0 ;  /* 0x00008000000079c5 */ /* 0x000fc40000010000 */
[----:B------:R-:W-:Y:S01]  /*4cf0*/  WARPGROUP.ARRIVE ;  /* 0x00000000000079c5 */ /* 0x000fe20000000000 */
[----:B------:R-:W-:Y:S01]  /*4d00*/  FMNMX.FTZ R54, R24, R55, !PT ;  /* 0x0000003718367209 */ /* 0x000fe20007810000 */
[----:B------:R-:W5:Y:S01]  /*4d10*/  MUFU.TANH R53, R53 ;  /* 0x0000003500357308 */ /* 0x000f620000002400 */
[----:B------:R-:W-:Y:S01]  /*4d20*/  ISETP.GT.AND P2, PT, R42, 0x28, PT ;  /* 0x000000282a00780c */ /* 0x000fe20003f44270 */
[----:B------:R-:W-:Y:S01]  /*4d30*/  FMUL.FTZ R55, R72, UR22 ;  /* 0x0000001648377c20 */ /* 0x000fe20008410000 */
[----:B------:R-:W-:Y:S01]  /*4d40*/  FSEL R29, R29, -INF , P3 ;  /* 0xff8000001d1d7808 */ /* 0x000fe20001800000 */
[----:B------:R-:W-:Y:S01]  /*4d50*/  HGMMA.64x64x16.F32.BF16 R88, R140, gdesc[UR4].tnspB, R88, gsb0 ;  /* 0x40e000048c587df0 */ /* 0x000fe20008001858 */
[----:B------:R-:W-:Y:S01]  /*4d60*/  FMNMX.FTZ R56, R5, R54, !PT ;  /* 0x0000003605387209 */ /* 0x000fe20007810000 */
[----:B------:R-:W-:Y:S01]  /*4d70*/  FMUL.FTZ R54, R69, UR22 ;  /* 0x0000001645367c20 */ /* 0x000fe20008410000 */
[C---:B------:R-:W-:Y:S01]  /*4d80*/  ISETP.GT.AND P3, PT, R42.reuse, 0x29, PT ;  /* 0x000000292a00780c */ /* 0x040fe20003f64270 */
[----:B------:R-:W-:Y:S01]  /*4d90*/  MUFU.TANH R55, R55 ;  /* 0x0000003700377308 */ /* 0x000fe20000002400 */
[----:B------:R-:W-:Y:S01]  /*4da0*/  FSEL R31, R31, -INF , P2 ;  /* 0xff8000001f1f7808 */ /* 0x000fe20001000000 */
[----:B------:R-:W-:Y:S01]  /*4db0*/  UIADD3 UR6, UR11, 0x180, URZ ;  /* 0x000001800b067890 */ /* 0x000fe2000fffe03f */
[----:B------:R-:W-:Y:S01]  /*4dc0*/  FMNMX.FTZ R56, R29, R56, !PT ;  /* 0x000000381d387209 */ /* 0x000fe20007810000 */
[----:B------:R-:W-:Y:S01]  /*4dd0*/  UMOV UR7, 0x40000040 ;  /* 0x4000004000077882 */ /* 0x000fe20000000000 */
[----:B------:R-:W-:Y:S01]  /*4de0*/  ISETP.GT.AND P2, PT, R42, 0x30, PT ;  /* 0x000000302a00780c */ /* 0x000fe20003f44270 */
[----:B------:R-:W-:Y:S01]  /*4df0*/  FMUL.FTZ R69, R74, UR22 ;  /* 0x000000164a457c20 */ /* 0x000fe20008410000 */
[----:B------:R-:W-:Y:S01]  /*4e00*/  FSEL R32, R32, -INF , P3 ;  /* 0xff80000020207808 */ /* 0x000fe20001800000 */
[----:B------:R-:W5:Y:S01]  /*4e10*/  MUFU.TANH R54, R54 ;  /* 0x0000003600367308 */ /* 0x000f620000002400 */
[----:B------:R-:W-:Y:S01]  /*4e20*/  FMNMX.FTZ R27, R31, R56, !PT ;  /* 0x000000381f1b7209 */ /* 0x000fe20007810000 */
[----:B------:R-:W-:Y:S01]  /*4e30*/  FMUL.FTZ R74, R83, UR22 ;  /* 0x00000016534a7c20 */ /* 0x000fe20008410000 */
[----:B------:R-:W-:-:S02]  /*4e40*/  ISETP.GT.AND P3, PT, R42, 0x31, PT ;  /* 0x000000312a00780c */ /* 0x000fc40003f64270 */
[----:B------:R-:W-:Y:S02]  /*4e50*/  FSEL R35, R35, -INF , P2 ;  /* 0xff80000023237808 */ /* 0x000fe40001000000 */
[----:B------:R-:W-:Y:S01]  /*4e60*/  FMNMX.FTZ R56, R32, R27, !PT ;  /* 0x0000001b20387209 */ /* 0x000fe20007810000 */
[----:B------:R-:W-:Y:S01]  /*4e70*/  MUFU.TANH R57, R57 ;  /* 0x0000003900397308 */ /* 0x000fe20000002400 */
[C---:B------:R-:W-:Y:S02]  /*4e80*/  ISETP.GT.AND P2, PT, R42.reuse, 0x38, PT ;  /* 0x000000382a00780c */ /* 0x040fe40003f44270 */
[----:B------:R-:W-:Y:S02]  /*4e90*/  FSEL R43, R43, -INF , P3 ;  /* 0xff8000002b2b7808 */ /* 0x000fe40001800000 */
        /* <DEDUP_REMOVED lines=9> */
[----:B------:R-:W5:Y:S01]  /*4f30*/  MUFU.TANH R56, R56 ;  /* 0x0000003800387308 */ /* 0x000f620000002400 */
[----:B------:R-:W-:Y:S02]  /*4f40*/  FMNMX.FTZ R58, R46, R27, !PT ;  /* 0x0000001b2e3a7209 */ /* 0x000fe40007810000 */
[C---:B------:R-:W-:Y:S02]  /*4f50*/  ISETP.GT.AND P3, PT, R42.reuse, 0x41, PT ;  /* 0x000000412a00780c */ /* 0x040fe40003f64270 */
[----:B0-----:R-:W-:Y:S02]  /*4f60*/  FSEL R47, R47, -INF , P2 ;  /* 0xff8000002f2f7808 */ /* 0x001fe40001000000 */
[----:B------:R-:W-:Y:S01]  /*4f70*/  FMNMX.FTZ R58, R45, R58, !PT ;  /* 0x0000003a2d3a7209 */ /* 0x000fe20007810000 */
[----:B------:R-:W-:Y:S01]  /*4f80*/  MUFU.TANH R59, R81 ;  /* 0x00000051003b7308 */ /* 0x000fe20000002400 */
[----:B------:R-:W-:-:S02]  /*4f90*/  ISETP.GT.AND P2, PT, R42, 0x48, PT ;  /* 0x000000482a00780c */ /* 0x000fc40003f44270 */
[----:B-1----:R-:W-:Y:S02]  /*4fa0*/  FSEL R48, R48, -INF , P3 ;  /* 0xff80000030307808 */ /* 0x002fe40001800000 */
[----:B------:R-:W-:Y:S02]  /*4fb0*/  FMNMX.FTZ R27, R47, R58, !PT ;  /* 0x0000003a2f1b7209 */ /* 0x000fe40007810000 */
[----:B------:R-:W-:Y:S01]  /*4fc0*/  ISETP.GT.AND P3, PT, R42, 0x49, PT ;  /* 0x000000492a00780c */ /* 0x000fe20003f64270 */
[----:B------:R0:W1:Y:S01]  /*4fd0*/  MUFU.TANH R58, R77 ;  /* 0x0000004d003a7308 */ /* 0x0000620000002400 */
[----:B--2---:R-:W-:Y:S02]  /*4fe0*/  FSEL R49, R49, -INF , P2 ;  /* 0xff80000031317808 */ /* 0x004fe40001000000 */
[----:B------:R-:W-:Y:S02]  /*4ff0*/  FMNMX.FTZ R60, R48, R27, !PT ;  /* 0x0000001b303c7209 */ /* 0x000fe40007810000 */
[----:B------:R-:W-:-:S02]  /*5000*/  ISETP.GT.AND P2, PT, R42, 0x50, PT ;  /* 0x000000502a00780c */ /* 0x000fc40003f44270 */
[----:B---3--:R-:W-:Y:S01]  /*5010*/  FSEL R50, R50, -INF , P3 ;  /* 0xff80000032327808 */ /* 0x008fe20001800000 */
[----:B------:R-:W2:Y:S01]  /*5020*/  MUFU.TANH R84, R84 ;  /* 0x0000005400547308 */ /* 0x000ea20000002400 */
[----:B------:R-:W-:Y:S01]  /*5030*/  FMNMX.FTZ R27, R49, R60, !PT ;  /* 0x0000003c311b7209 */ /* 0x000fe20007810000 */
[----:B0-----:R-:W-:Y:S01]  /*5040*/  FMUL.FTZ R77, R87, UR22 ;  /* 0x00000016574d7c20 */ /* 0x001fe20008410000 */
[----:B------:R-:W-:Y:S02]  /*5050*/  ISETP.GT.AND P3, PT, R42, 0x51, PT ;  /* 0x000000512a00780c */ /* 0x000fe40003f64270 */
[----:B----4-:R-:W-:Y:S02]  /*5060*/  FSEL R52, R52, -INF , P2 ;  /* 0xff80000034347808 */ /* 0x010fe40001000000 */
[----:B------:R-:W-:Y:S01]  /*5070*/  FMNMX.FTZ R27, R50, R27, !PT ;  /* 0x0000001b321b7209 */ /* 0x000fe20007810000 */
[----:B------:R-:W-:Y:S01]  /*5080*/  MUFU.TANH R7, R7 ;  /* 0x0000000700077308 */ /* 0x000fe20000002400 */
[----:B------:R-:W-:-:S02]  /*5090*/  ISETP.GT.AND P2, PT, R42, 0x58, PT ;  /* 0x000000582a00780c */ /* 0x000fc40003f44270 */
[----:B-----5:R-:W-:Y:S02]  /*50a0*/  FSEL R51, R51, -INF , P3 ;  /* 0xff80000033337808 */ /* 0x020fe40001800000 */
[----:B------:R-:W-:Y:S02]  /*50b0*/  FMNMX.FTZ R60, R52, R27, !PT ;  /* 0x0000001b343c7209 */ /* 0x000fe40007810000 */
[----:B------:R-:W-:Y:S01]  /*50c0*/  ISETP.GT.AND P3, PT, R42, 0x59, PT ;  /* 0x000000592a00780c */ /* 0x000fe20003f64270 */
[----:B------:R-:W-:Y:S01]  /*50d0*/  MUFU.TANH R8, R8 ;  /* 0x0000000800087308 */ /* 0x000fe20000002400 */
[----:B------:R-:W-:Y:S01]  /*50e0*/  FSEL R53, R53, -INF , P2 ;  /* 0xff80000035357808 */ /* 0x000fe20001000000 */
[----:B------:R-:W-:Y:S02]  /*50f0*/  WARPGROUP.DEPBAR.LE gsb0, 0x0 ;  /* 0x00008000000079c5 */ /* 0x000fe40000010000 */
[----:B------:R-:W-:Y:S01]  /*5100*/  WARPGROUP.ARRIVE ;  /* 0x00000000000079c5 */ /* 0x000fe20000000000 */
[----:B------:R-:W-:-:S02]  /*5110*/  FMNMX.FTZ R60, R51, R60, !PT ;  /* 0x0000003c333c7209 */ /* 0x000fc40007810000 */
[----:B------:R-:W-:Y:S01]  /*5120*/  ISETP.GT.AND P2, PT, R42, 0x60, PT ;  /* 0x000000602a00780c */ /* 0x000fe20003f44270 */
[----:B------:R-:W-:Y:S01]  /*5130*/  MUFU.TANH R11, R11 ;  /* 0x0000000b000b7308 */ /* 0x000fe20000002400 */
[----:B------:R-:W-:Y:S01]  /*5140*/  FSEL R54, R54, -INF , P3 ;  /* 0xff80000036367808 */ /* 0x000fe20001800000 */
[----:B------:R-:W-:Y:S01]  /*5150*/  HGMMA.64x64x16.F32.BF16 R88, R136, gdesc[UR4].tnspB, R88, gsb0 ;  /* 0x40e0000488587df0 */ /* 0x000fe20008001858 */
[----:B------:R-:W-:Y:S01]  /*5160*/  FMNMX.FTZ R27, R53, R60, !PT ;  /* 0x0000003c351b7209 */ /* 0x000fe20007810000 */
[----:B------:R-:W-:Y:S01]  /*5170*/  UIADD3 UR6, UR11, 0x200, URZ ;  /* 0x000002000b067890 */ /* 0x000fe2000fffe03f */
[----:B------:R-:W-:Y:S01]  /*5180*/  ISETP.GT.AND P3, PT, R42, 0x61, PT ;  /* 0x000000612a00780c */ /* 0x000fe20003f64270 */
[----:B------:R-:W-:Y:S01]  /*5190*/  UMOV UR7, 0x40000040 ;  /* 0x4000004000077882 */ /* 0x000fe20000000000 */
[----:B------:R-:W-:Y:S01]  /*51a0*/  FSEL R55, R55, -INF , P2 ;  /* 0xff80000037377808 */ /* 0x000fe20001000000 */
[----:B------:R-:W-:Y:S01]  /*51b0*/  MUFU.TANH R12, R12 ;  /* 0x0000000c000c7308 */ /* 0x000fe20000002400 */
[----:B------:R-:W-:-:S02]  /*51c0*/  FMNMX.FTZ R60, R54, R27, !PT ;  /* 0x0000001b363c7209 */ /* 0x000fc40007810000 */
[----:B------:R-:W-:Y:S02]  /*51d0*/  ISETP.GT.AND P2, PT, R42, 0x68, PT ;  /* 0x000000682a00780c */ /* 0x000fe40003f44270 */
[----:B------:R-:W-:Y:S02]  /*51e0*/  FSEL R56, R56, -INF , P3 ;  /* 0xff80000038387808 */ /* 0x000fe40001800000 */
[----:B------:R-:W-:Y:S01]  /*51f0*/  FMNMX.FTZ R27, R55, R60, !PT ;  /* 0x0000003c371b7209 */ /* 0x000fe20007810000 */
[----:B------:R-:W-:Y:S01]  /*5200*/  MUFU.TANH R15, R15 ;  /* 0x0000000f000f7308 */ /* 0x000fe20000002400 */
[----:B------:R-:W-:Y:S02]  /*5210*/  ISETP.GT.AND P3, PT, R42, 0x69, PT ;  /* 0x000000692a00780c */ /* 0x000fe40003f64270 */
[----:B------:R-:W-:Y:S02]  /*5220*/  FSEL R57, R57, -INF , P2 ;  /* 0xff80000039397808 */ /* 0x000fe40001000000 */
[----:B------:R-:W-:-:S02]  /*5230*/  FMNMX.FTZ R64, R56, R27, !PT ;  /* 0x0000001b38407209 */ /* 0x000fc40007810000 */
[----:B------:R-:W-:Y:S01]  /*5240*/  ISETP.GT.AND P2, PT, R42, 0x70, PT ;  /* 0x000000702a00780c */ /* 0x000fe20003f44270 */
[----:B------:R0:W3:Y:S01]  /*5250*/  MUFU.TANH R60, R85 ;  /* 0x00000055003c7308 */ /* 0x0000e20000002400 */
[----:B-1----:R-:W-:Y:S02]  /*5260*/  FSEL R58, R58, -INF , P3 ;  /* 0xff8000003a3a7808 */ /* 0x002fe40001800000 */
[----:B------:R-:W-:Y:S01]  /*5270*/  FMNMX.FTZ R27, R57, R64, !PT ;  /* 0x00000040391b7209 */ /* 0x000fe20007810000 */
[----:B------:R-:W-:Y:S01]  /*5280*/  FMUL.FTZ R64, R63, UR22 ;  /* 0x000000163f407c20 */ /* 0x000fe20008410000 */
[----:B------:R-:W-:Y:S02]  /*5290*/  ISETP.GT.AND P3, PT, R42, 0x71, PT ;  /* 0x000000712a00780c */ /* 0x000fe40003f64270 */
[----:B------:R-:W-:Y:S01]  /*52a0*/  FSEL R62, R80, -INF , P2 ;  /* 0xff800000503e7808 */ /* 0x000fe20001000000 */
[----:B------:R-:W1:Y:S01]  /*52b0*/  MUFU.TANH R20, R20 ;  /* 0x0000001400147308 */ /* 0x000e620000002400 */
[----:B------:R-:W-:Y:S01]  /*52c0*/  FMNMX.FTZ R27, R58, R27, !PT ;  /* 0x0000001b3a1b7209 */ /* 0x000fe20007810000 */
[----:B0-----:R-:W0:Y:S01]  /*52d0*/  S2R R85, SR_TID.X ;  /* 0x0000000000557919 */ /* 0x001e220000002100 */
[----:B------:R-:W-:-:S02]  /*52e0*/  ISETP.GT.AND P2, PT, R42, 0x78, PT ;  /* 0x000000782a00780c */ /* 0x000fc40003f44270 */
[----:B------:R-:W-:Y:S02]  /*52f0*/  FSEL R59, R59, -INF , P3 ;  /* 0xff8000003b3b7808 */ /* 0x000fe40001800000 */
[----:B------:R-:W-:Y:S01]  /*5300*/  FMNMX.FTZ R68, R62, R27, !PT ;  /* 0x0000001b3e447209 */ /* 0x000fe20007810000 */
[----:B------:R-:W4:Y:S01]  /*5310*/  MUFU.TANH R25, R25 ;  /* 0x0000001900197308 */ /* 0x000f220000002400 */
[C---:B------:R-:W-:Y:S01]  /*5320*/  ISETP.GT.AND P3, PT, R42.reuse, 0x79, PT ;  /* 0x000000792a00780c */ /* 0x040fe20003f64270 */
[----:B------:R-:W-:Y:S01]  /*5330*/  VIADD R42, R42, 0x8 ;  /* 0x000000082a2a7836 */ /* 0x000fe20000000000 */
[----:B--2---:R-:W-:Y:S02]  /*5340*/  FSEL R63, R84, -INF , P2 ;  /* 0xff800000543f7808 */ /* 0x004fe40001000000 */
[----:B------:R-:W-:Y:S02]  /*5350*/  FMNMX.FTZ R68, R59, R68, !PT ;  /* 0x000000443b447209 */ /* 0x000fe40007810000 */
[----:B---3--:R-:W-:Y:S01]  /*5360*/  FSEL R60, R60, -INF , P3 ;  /* 0xff8000003c3c7808 */ /* 0x008fe20001800000 */
[----:B------:R-:W2:Y:S01]  /*5370*/  MUFU.TANH R26, R26 ;  /* 0x0000001a001a7308 */ /* 0x000ea20000002400 */
[----:B------:R-:W-:Y:S01]  /*5380*/  FMNMX.FTZ R27, R63, R68, !PT ;  /* 0x000000443f1b7209 */ /* 0x000fe20007810000 */
[----:B------:R-:W-:Y:S01]  /*5390*/  FMUL.FTZ R68, R71, UR22 ;  /* 0x0000001647447c20 */ /* 0x000fe20008410000 */
[----:B------:R-:W-:Y:S01]  /*53a0*/  ISETP.GT.AND P3, PT, R42, RZ, PT ;  /* 0x000000ff2a00720c */ /* 0x000fe20003f64270 */
[----:B------:R-:W-:Y:S01]  /*53b0*/  FMUL.FTZ R71, R78, UR22 ;  /* 0x000000164e477c20 */ /* 0x000fe20008410000 */
[----:B------:R-:W-:-:S02]  /*53c0*/  FMNMX.FTZ R27, R60, R27, !PT ;  /* 0x0000001b3c1b7209 */ /* 0x000fc40007810000 */
[C---:B------:R-:W-:Y:S01]  /*53d0*/  ISETP.GT.AND P4, PT, R42.reuse, 0x1, PT ;  /* 0x000000012a00780c */ /* 0x040fe20003f84270 */
[----:B------:R-:W3:Y:S01]  /*53e0*/  MUFU.TANH R28, R28 ;  /* 0x0000001c001c7308 */ /* 0x000ee20000002400 */
[----:B------:R-:W-:Y:S01]  /*53f0*/  FSEL R7, R7, -INF , P3 ;  /* 0xff80000007077808 */ /* 0x000fe20001800000 */
[----:B------:R-:W5:Y:S01]  /*5400*/  SHFL.BFLY PT, R72, R27, 0x2, 0x1f ;  /* 0x0c401f001b487f89 */ /* 0x000f6200000e0000 */
[----:B------:R-:W-:Y:S02]  /*5410*/  ISETP.GT.AND P3, PT, R42, 0x8, PT ;  /* 0x000000082a00780c */ /* 0x000fe40003f64270 */
[----:B------:R-:W-:Y:S02]  /*5420*/  FSEL R8, R8, -INF , P4 ;  /* 0xff80000008087808 */ /* 0x000fe40002000000 */
[----:B------:R-:W-:Y:S01]  /*5430*/  ISETP.GT.AND P4, PT, R42, 0x9, PT ;  /* 0x000000092a00780c */ /* 0x000fe20003f84270 */
[----:B------:R-:W0:Y:S01]  /*5440*/  MUFU.TANH R30, R30 ;  /* 0x0000001e001e7308 */ /* 0x000e220000002400 */
[----:B------:R-:W-:-:S02]  /*5450*/  FSEL R11, R11, -INF , P3 ;  /* 0xff8000000b0b7808 */ /* 0x000fc40001800000 */
[----:B------:R-:W-:Y:S02]  /*5460*/  ISETP.GT.AND P3, PT, R42, 0x10, PT ;  /* 0x000000102a00780c */ /* 0x000fe40003f64270 */
[----:B------:R-:W-:Y:S02]  /*5470*/  FSEL R12, R12, -INF , P4 ;  /* 0xff8000000c0c7808 */ /* 0x000fe40002000000 */
[C---:B------:R-:W-:Y:S01]  /*5480*/  ISETP.GT.AND P4, PT, R42.reuse, 0x11, PT ;  /* 0x000000112a00780c */ /* 0x040fe20003f84270 */
[----:B------:R-:W0:Y:S01]  /*5490*/  MUFU.TANH R33, R33 ;  /* 0x0000002100217308 */ /* 0x000e220000002400 */
[----:B------:R-:W-:Y:S02]  /*54a0*/  FSEL R15, R15, -INF , P3 ;  /* 0xff8000000f0f7808 */ /* 0x000fe40001800000 */
[----:B------:R-:W-:Y:S02]  /*54b0*/  ISETP.GT.AND P3, PT, R42, 0x18, PT ;  /* 0x000000182a00780c */ /* 0x000fe40003f64270 */
[----:B-1----:R-:W-:-:S02]  /*54c0*/  FSEL R20, R20, -INF , P4 ;  /* 0xff80000014147808 */ /* 0x002fc40002000000 */
[C---:B------:R-:W-:Y:S01]  /*54d0*/  ISETP.GT.AND P4, PT, R42.reuse, 0x19, PT ;  /* 0x000000192a00780c */ /* 0x040fe20003f84270 */
[----:B------:R-:W-:Y:S02]  /*54e0*/  WARPGROUP.DEPBAR.LE gsb0, 0x0 ;  /* 0x00008000000079c5 */ /* 0x000fe40000010000 */
[----:B-----5:R-:W-:Y:S01]  /*54f0*/  FMNMX.FTZ R76, R27, R72, !PT ;  /* 0x000000481b4c7209 */ /* 0x020fe20007810000 */
[----:B------:R-:W-:Y:S01]  /*5500*/  WARPGROUP.ARRIVE ;  /* 0x00000000000079c5 */ /* 0x000fe20000000000 */
[----:B----4-:R-:W-:Y:S01]  /*5510*/  FSEL R25, R25, -INF , P3 ;  /* 0xff80000019197808 */ /* 0x010fe20001800000 */
[----:B------:R-:W1:Y:S01]  /*5520*/  MUFU.TANH R34, R34 ;  /* 0x0000002200227308 */ /* 0x000e620000002400 */
[----:B------:R-:W-:Y:S01]  /*5530*/  ISETP.GT.AND P3, PT, R42, 0x20, PT ;  /* 0x000000202a00780c */ /* 0x000fe20003f64270 */
[----:B------:R-:W4:Y:S01]  /*5540*/  SHFL.BFLY PT, R27, R76, 0x1, 0x1f ;  /* 0x0c201f004c1b7f89 */ /* 0x000f2200000e0000 */
[----:B--2---:R-:W-:Y:S01]  /*5550*/  FSEL R26, R26, -INF , P4 ;  /* 0xff8000001a1a7808 */ /* 0x004fe20002000000 */
[----:B------:R-:W-:Y:S01]  /*5560*/  HGMMA.64x64x16.F32.BF16 R88, R132, gdesc[UR4].tnspB, R88, gsb0 ;  /* 0x40e0000484587df0 */ /* 0x000fe20008001858 */
[----:B------:R-:W-:Y:S01]  /*5570*/  UIADD3 UR6, UR11, 0x280, URZ ;  /* 0x000002800b067890 */ /* 0x000fe2000fffe03f */
[----:B------:R-:W-:Y:S01]  /*5580*/  ISETP.GT.AND P4, PT, R42, 0x21, PT ;  /* 0x000000212a00780c */ /* 0x000fe20003f84270 */
[----:B------:R-:W-:Y:S01]  /*5590*/  UMOV UR7, 0x40000040 ;  /* 0x4000004000077882 */ /* 0x000fe20000000000 */
[----:B------:R-:W2:Y:S01]  /*55a0*/  MUFU.TANH R36, R36 ;  /* 0x0000002400247308 */ /* 0x000ea20000002400 */
[----:B---3--:R-:W-:Y:S01]  /*55b0*/  FSEL R28, R28, -INF , P3 ;  /* 0xff8000001c1c7808 */ /* 0x008fe20001800000 */
[----:B------:R-:W-:Y:S01]  /*55c0*/  FMUL.FTZ R72, R79, UR22 ;  /* 0x000000164f487c20 */ /* 0x000fe20008410000 */
[----:B------:R-:W-:-:S02]  /*55d0*/  ISETP.GT.AND P3, PT, R42, 0x28, PT ;  /* 0x000000282a00780c */ /* 0x000fc40003f64270 */
[----:B0-----:R-:W-:Y:S02]  /*55e0*/  FSEL R30, R30, -INF , P4 ;  /* 0xff8000001e1e7808 */ /* 0x001fe40002000000 */
[C---:B------:R-:W-:Y:S01]  /*55f0*/  ISETP.GT.AND P4, PT, R42.reuse, 0x29, PT ;  /* 0x000000292a00780c */ /* 0x040fe20003f84270 */
[----:B------:R-:W0:Y:S01]  /*5600*/  MUFU.TANH R37, R37 ;  /* 0x0000002500257308 */ /* 0x000e220000002400 */
[----:B------:R-:W-:Y:S02]  /*5610*/  FSEL R33, R33, -INF , P3 ;  /* 0xff80000021217808 */ /* 0x000fe40001800000 */
[----:B------:R-:W-:Y:S02]  /*5620*/  ISETP.GT.AND P3, PT, R42, 0x30, PT ;  /* 0x000000302a00780c */ /* 0x000fe40003f64270 */
[----:B-1----:R-:W-:Y:S02]  /*5630*/  FSEL R34, R34, -INF , P4 ;  /* 0xff80000022227808 */ /* 0x002fe40002000000 */
[----:B------:R-:W-:Y:S01]  /*5640*/  ISETP.GT.AND P4, PT, R42, 0x31, PT ;  /* 0x000000312a00780c */ /* 0x000fe20003f84270 */
[----:B------:R-:W1:Y:S01]  /*5650*/  MUFU.TANH R38, R38 ;  /* 0x0000002600267308 */ /* 0x000e620000002400 */
[----:B--2---:R-:W-:-:S02]  /*5660*/  FSEL R36, R36, -INF , P3 ;  /* 0xff80000024247808 */ /* 0x004fc40001800000 */
[----:B----4-:R-:W-:Y:S02]  /*5670*/  FMNMX.FTZ R27, R76, R27, !PT ;  /* 0x0000001b4c1b7209 */ /* 0x010fe40007810000 */
[C---:B------:R-:W-:Y:S02]  /*5680*/  ISETP.GT.AND P3, PT, R42.reuse, 0x38, PT ;  /* 0x000000382a00780c */ /* 0x040fe40003f64270 */
[C---:B------:R-:W-:Y:S01]  /*5690*/  FSETP.NEU.FTZ.AND P2, PT, R27.reuse, -INF , PT ;  /* 0xff8000001b00780b */ /* 0x040fe20003f5d000 */
[----:B------:R-:W-:Y:S01]  /*56a0*/  FMUL.FTZ R76, R27, UR10 ;  /* 0x0000000a1b4c7c20 */ /* 0x000fe20008410000 */
[----:B------:R-:W2:Y:S01]  /*56b0*/  MUFU.TANH R39, R39 ;  /* 0x0000002700277308 */ /* 0x000ea20000002400 */
[----:B0-----:R-:W-:Y:S02]  /*56c0*/  FSEL R37, R37, -INF , P4 ;  /* 0xff80000025257808 */ /* 0x001fe40002000000 */
[----:B------:R-:W-:Y:S02]  /*56d0*/  ISETP.GT.AND P4, PT, R42, 0x39, PT ;  /* 0x000000392a00780c */ /* 0x000fe40003f84270 */
[----:B------:R-:W-:-:S03]  /*56e0*/  FSEL R76, R76, RZ, P2 ;  /* 0x000000ff4c4c7208 */ /* 0x000fc60001000000 */
[----:B------:R-:W0:Y:S01]  /*56f0*/  MUFU.TANH R40, R40 ;  /* 0x0000002800287308 */ /* 0x000e220000002400 */
[----:B-1----:R-:W-:Y:S01]  /*5700*/  FSEL R38, R38, -INF , P3 ;  /* 0xff80000026267808 */ /* 0x002fe20001800000 */
[--C-:B------:R-:W-:Y:S01]  /*5710*/  FFMA.FTZ R144, R13, UR10, -R76.reuse ;  /* 0x0000000a0d907c23 */ /* 0x100fe2000801084c */
[----:B------:R-:W-:Y:S01]  /*5720*/  FMNMX.FTZ R13, R7, R4, !PT ;  /* 0x00000004070d7209 */ /* 0x000fe20007810000 */
[--C-:B------:R-:W-:Y:S01]  /*5730*/  FFMA.FTZ R148, R6, UR10, -R76.reuse ;  /* 0x0000000a06947c23 */ /* 0x100fe2000801084c */
[--C-:B------:R-:W-:Y:S01]  /*5740*/  FFMA.FTZ R146, R21, UR10, -R76.reuse ;  /* 0x0000000a15927c23 */ /* 0x100fe2000801084c */
[--C-:B------:R-:W-:Y:S01]  /*5750*/  FFMA.FTZ R140, R5, UR10, -R76.reuse ;  /* 0x0000000a058c7c23 */ /* 0x100fe2000801084c */
[----:B------:R-:W-:Y:S01]  /*5760*/  FMNMX.FTZ R6, R8, R13, !PT ;  /* 0x0000000d08067209 */ /* 0x000fe20007810000 */
[--C-:B------:R-:W-:Y:S01]  /*5770*/  FFMA.FTZ R5, R29, UR10, -R76.reuse ;  /* 0x0000000a1d057c23 */ /* 0x100fe2000801084c */
[----:B------:R-:W1:Y:S01]  /*5780*/  MUFU.TANH R41, R41 ;  /* 0x0000002900297308 */ /* 0x000e620000002400 */
[----:B------:R-:W-:Y:S01]  /*5790*/  ISETP.GT.AND P3, PT, R42, 0x40, PT ;  /* 0x000000402a00780c */ /* 0x000fe20003f64270 */
[--C-:B------:R-:W-:Y:S01]  /*57a0*/  FFMA.FTZ R142, R31, UR10, -R76.reuse ;  /* 0x0000000a1f8e7c23 */ /* 0x100fe2000801084c */
[----:B------:R-:W-:Y:S01]  /*57b0*/  FMNMX.FTZ R81, R11, R6, !PT ;  /* 0x000000060b517209 */ /* 0x000fe20007810000 */
[--C-:B------:R-:W-:Y:S01]  /*57c0*/  FFMA.FTZ R136, R35, UR10, -R76.reuse ;  /* 0x0000000a23887c23 */ /* 0x100fe2000801084c */
[----:B--2---:R-:W-:Y:S01]  /*57d0*/  FSEL R39, R39, -INF , P4 ;  /* 0xff80000027277808 */ /* 0x004fe20002000000 */
[--C-:B------:R-:W-:Y:S01]  /*57e0*/  FFMA.FTZ R138, R46, UR10, -R76.reuse ;  /* 0x0000000a2e8a7c23 */ /* 0x100fe2000801084c */
[----:B------:R-:W-:Y:S01]  /*57f0*/  FMNMX.FTZ R6, R12, R81, !PT ;  /* 0x000000510c067209 */ /* 0x000fe20007810000 */
[----:B------:R-:W2:Y:S01]  /*5800*/  MUFU.TANH R61, R61 ;  /* 0x0000003d003d7308 */ /* 0x000ea20000002400 */
[----:B------:R-:W-:Y:S01]  /*5810*/  ISETP.GT.AND P4, PT, R42, 0x41, PT ;  /* 0x000000412a00780c */ /* 0x000fe20003f84270 */
[--C-:B------:R-:W-:Y:S01]  /*5820*/  FFMA.FTZ R79, R44, UR10, -R76.reuse ;  /* 0x0000000a2c4f7c23 */ /* 0x100fe2000801084c */
[----:B------:R-:W-:Y:S01]  /*5830*/  FMNMX.FTZ R21, R15, R6, !PT ;  /* 0x000000060f157209 */ /* 0x000fe20007810000 */
[--C-:B------:R-:W-:Y:S01]  /*5840*/  FFMA.FTZ R150, R9, UR10, -R76.reuse ;  /* 0x0000000a09967c23 */ /* 0x100fe2000801084c */
[----:B0-----:R-:W-:Y:S01]  /*5850*/  FSEL R40, R40, -INF , P3 ;  /* 0xff80000028287808 */ /* 0x001fe20001800000 */
        /* <DEDUP_REMOVED lines=9> */
[----:B------:R-:W-:Y:S01]  /*58f0*/  FMNMX.FTZ R81, R26, R81, !PT ;  /* 0x000000511a517209 */ /* 0x000fe20007810000 */
[----:B------:R-:W1:Y:S01]  /*5900*/  MUFU.TANH R65, R65 ;  /* 0x0000004100417308 */ /* 0x000e620000002400 */
[----:B------:R-:W-:Y:S01]  /*5910*/  ISETP.GT.AND P4, PT, R42, 0x49, PT ;  /* 0x000000492a00780c */ /* 0x000fe20003f84270 */
[--C-:B------:R-:W-:Y:S01]  /*5920*/  FFMA.FTZ R10, R52, UR10, -R76.reuse ;  /* 0x0000000a340a7c23 */ /* 0x100fe2000801084c */
[----:B------:R-:W-:Y:S01]  /*5930*/  FMNMX.FTZ R81, R28, R81, !PT ;  /* 0x000000511c517209 */ /* 0x000fe20007810000 */
[--C-:B------:R-:W-:Y:S01]  /*5940*/  FFMA.FTZ R14, R53, UR10, -R76.reuse ;  /* 0x0000000a350e7c23 */ /* 0x100fe2000801084c */
[----:B--2---:R-:W-:Y:S01]  /*5950*/  FSEL R61, R61, -INF , P3 ;  /* 0xff8000003d3d7808 */ /* 0x004fe20001800000 */
[----:B------:R-:W-:Y:S01]  /*5960*/  FFMA.FTZ R24, R55, UR10, -R76 ;  /* 0x0000000a37187c23 */ /* 0x000fe2000801084c */
[----:B------:R-:W-:Y:S01]  /*5970*/  FMNMX.FTZ R6, R30, R81, !PT ;  /* 0x000000511e067209 */ /* 0x000fe20007810000 */
[----:B------:R-:W-:-:S02]  /*5980*/  WARPGROUP.DEPBAR.LE gsb0, 0x0 ;  /* 0x00008000000079c5 */ /* 0x000fc40000010000 */
[----:B------:R-:W-:Y:S01]  /*5990*/  WARPGROUP.ARRIVE ;  /* 0x00000000000079c5 */ /* 0x000fe20000000000 */
[----:B------:R-:W-:Y:S01]  /*59a0*/  FMNMX.FTZ R29, R33, R6, !PT ;  /* 0x00000006211d7209 */ /* 0x000fe20007810000 */
[----:B------:R-:W2:Y:S01]  /*59b0*/  MUFU.TANH R66, R66 ;  /* 0x0000004200427308 */ /* 0x000ea20000002400 */
[----:B------:R-:W-:Y:S01]  /*59c0*/  ISETP.GT.AND P3, PT, R42, 0x50, PT ;  /* 0x000000502a00780c */ /* 0x000fe20003f64270 */
[--C-:B------:R-:W-:Y:S01]  /*59d0*/  FFMA.FTZ R132, R47, UR10, -R76.reuse ;  /* 0x0000000a2f847c23 */ /* 0x100fe2000801084c */
[----:B------:R-:W-:Y:S01]  /*59e0*/  FMNMX.FTZ R29, R34, R29, !PT ;  /* 0x0000001d221d7209 */ /* 0x000fe20007810000 */
[----:B------:R-:W-:Y:S01]  /*59f0*/  HGMMA.64x64x16.F32.BF16 R88, R128, gdesc[UR4].tnspB, R88, gsb0 ;  /* 0x40e0000480587df0 */ /* 0x000fe20008001858 */
[----:B0-----:R-:W-:Y:S01]  /*5a00*/  FSEL R64, R64, -INF , P4 ;  /* 0xff80000040407808 */ /* 0x001fe20002000000 */
[----:B------:R-:W-:Y:S01]  /*5a10*/  UIADD3 UR6, UR11, 0x300, URZ ;  /* 0x000003000b067890 */ /* 0x000fe2000fffe03f */
[----:B------:R-:W-:Y:S01]  /*5a20*/  FMNMX.FTZ R6, R36, R29, !PT ;  /* 0x0000001d24067209 */ /* 0x000fe20007810000 */
[----:B------:R-:W0:Y:S01]  /*5a30*/  MUFU.TANH R67, R67 ;  /* 0x0000004300437308 */ /* 0x000e220000002400 */
[----:B------:R-:W-:Y:S01]  /*5a40*/  ISETP.GT.AND P4, PT, R42, 0x51, PT ;  /* 0x000000512a00780c */ /* 0x000fe20003f84270 */
[----:B------:R-:W-:Y:S01]  /*5a50*/  UMOV UR7, 0x40000040 ;  /* 0x4000004000077882 */ /* 0x000fe20000000000 */
        /* <DEDUP_REMOVED lines=14> */
[C---:B------:R-:W-:Y:S01]  /*5b40*/  ISETP.GT.AND P4, PT, R42.reuse, 0x59, PT ;  /* 0x000000592a00780c */ /* 0x040fe20003f84270 */
        /* <DEDUP_REMOVED lines=8> */
[----:B------:R-:W-:Y:S01]  /*5bd0*/  FFMA.FTZ R60, R60, UR10, -R76 ;  /* 0x0000000a3c3c7c23 */ /* 0x000fe2000801084c */
[----:B------:R-:W-:-:S02]  /*5be0*/  FMNMX.FTZ R6, R64, R35, !PT ;  /* 0x0000002340067209 */ /* 0x000fc40007810000 */
[----:B-1----:R-:W-:Y:S02]  /*5bf0*/  FSEL R68, R68, -INF , P4 ;  /* 0xff80000044447808 */ /* 0x002fe40002000000 */
[----:B------:R-:W-:Y:S01]  /*5c00*/  FMNMX.FTZ R35, R65, R6, !PT ;  /* 0x0000000641237209 */ /* 0x000fe20007810000 */
[----:B------:R-:W1:Y:S01]  /*5c10*/  MUFU.TANH R71, R71 ;  /* 0x0000004700477308 */ /* 0x000e620000002400 */
[----:B------:R-:W-:Y:S02]  /*5c20*/  ISETP.GT.AND P4, PT, R42, 0x61, PT ;  /* 0x000000612a00780c */ /* 0x000fe40003f84270 */
[----:B------:R-:W-:Y:S01]  /*5c30*/  FMNMX.FTZ R6, R66, R35, !PT ;  /* 0x0000002342067209 */ /* 0x000fe20007810000 */
[----:B------:R-:W-:Y:S01]  /*5c40*/  FFMA.FTZ R35, R45, UR10, -R76 ;  /* 0x0000000a2d237c23 */ /* 0x000fe2000801084c */
[----:B--2---:R-:W-:Y:S02]  /*5c50*/  FSEL R69, R69, -INF , P3 ;  /* 0xff80000045457808 */ /* 0x004fe40001800000 */
[----:B------:R-:W-:Y:S01]  /*5c60*/  FMNMX.FTZ R43, R67, R6, !PT ;  /* 0x00000006432b7209 */ /* 0x000fe20007810000 */
[----:B------:R-:W2:Y:S01]  /*5c70*/  MUFU.TANH R72, R72 ;  /* 0x0000004800487308 */ /* 0x000ea20000002400 */
[----:B------:R-:W-:-:S02]  /*5c80*/  ISETP.GT.AND P3, PT, R42, 0x68, PT ;  /* 0x000000682a00780c */ /* 0x000fc40003f64270 */
[----:B------:R-:W-:Y:S02]  /*5c90*/  FMNMX.FTZ R6, R68, R43, !PT ;  /* 0x0000002b44067209 */ /* 0x000fe40007810000 */
[----:B0-----:R-:W-:Y:S02]  /*5ca0*/  FSEL R70, R70, -INF , P4 ;  /* 0xff80000046467808 */ /* 0x001fe40002000000 */
[----:B------:R-:W-:Y:S01]  /*5cb0*/  FMNMX.FTZ R43, R69, R6, !PT ;  /* 0x00000006452b7209 */ /* 0x000fe20007810000 */
[----:B------:R-:W0:Y:S01]  /*5cc0*/  MUFU.TANH R73, R73 ;  /* 0x0000004900497308 */ /* 0x000e220000002400 */
[----:B------:R-:W-:Y:S02]  /*5cd0*/  ISETP.GT.AND P4, PT, R42, 0x69, PT ;  /* 0x000000692a00780c */ /* 0x000fe40003f84270 */
[----:B-1----:R-:W-:Y:S02]  /*5ce0*/  FSEL R71, R71, -INF , P3 ;  /* 0xff80000047477808 */ /* 0x002fe40001800000 */
[----:B------:R-:W-:Y:S01]  /*5cf0*/  FMNMX.FTZ R6, R70, R43, !PT ;  /* 0x0000002b46067209 */ /* 0x000fe20007810000 */
[----:B------:R-:W-:Y:S01]  /*5d00*/  FFMA.FTZ R43, R48, UR10, -R76 ;  /* 0x0000000a302b7c23 */ /* 0x000fe2000801084c */
[----:B------:R-:W-:Y:S01]  /*5d10*/  ISETP.GT.AND P3, PT, R42, 0x70, PT ;  /* 0x000000702a00780c */ /* 0x000fe20003f64270 */
[----:B------:R-:W1:Y:S01]  /*5d20*/  MUFU.TANH R74, R74 ;  /* 0x0000004a004a7308 */ /* 0x000e620000002400 */
[----:B--2---:R-:W-:-:S02]  /*5d30*/  FSEL R72, R72, -INF , P4 ;  /* 0xff80000048487808 */ /* 0x004fc40002000000 */
[----:B------:R-:W-:Y:S02]  /*5d40*/  FMNMX.FTZ R45, R71, R6, !PT ;  /* 0x00000006472d7209 */ /* 0x000fe40007810000 */
[----:B------:R-:W-:Y:S02]  /*5d50*/  ISETP.GT.AND P4, PT, R42, 0x71, PT ;  /* 0x000000712a00780c */ /* 0x000fe40003f84270 */
[----:B------:R-:W-:Y:S01]  /*5d60*/  FMNMX.FTZ R6, R72, R45, !PT ;  /* 0x0000002d48067209 */ /* 0x000fe20007810000 */
[----:B------:R-:W2:Y:S01]  /*5d70*/  MUFU.TANH R75, R75 ;  /* 0x0000004b004b7308 */ /* 0x000ea20000002400 */
[----:B0-----:R-:W-:Y:S02]  /*5d80*/  FSEL R73, R73, -INF , P3 ;  /* 0xff80000049497808 */ /* 0x001fe40001800000 */
[----:B------:R-:W-:Y:S02]  /*5d90*/  ISETP.GT.AND P3, PT, R42, 0x78, PT ;  /* 0x000000782a00780c */ /* 0x000fe40003f64270 */
[----:B------:R-:W-:-:S02]  /*5da0*/  FMNMX.FTZ R45, R73, R6, !PT ;  /* 0x00000006492d7209 */ /* 0x000fc40007810000 */
[----:B------:R-:W-:Y:S01]  /*5db0*/  FSEL R46, R27, RZ, P2 ;  /* 0x000000ff1b2e7208 */ /* 0x000fe20001000000 */
[----:B------:R-:W0:Y:S01]  /*5dc0*/  MUFU.TANH R77, R77 ;  /* 0x0000004d004d7308 */ /* 0x000e220000002400 */
[----:B-1----:R-:W-:Y:S01]  /*5dd0*/  FSEL R74, R74, -INF , P4 ;  /* 0xff8000004a4a7808 */ /* 0x002fe20002000000 */
[----:B------:R-:W-:Y:S02]  /*5de0*/  WARPGROUP.DEPBAR.LE gsb0, 0x0 ;  /* 0x00008000000079c5 */ /* 0x000fe40000010000 */
[----:B------:R-:W-:Y:S01]  /*5df0*/  WARPGROUP.ARRIVE ;  /* 0x00000000000079c5 */ /* 0x000fe20000000000 */
[----:B------:R-:W-:Y:S01]  /*5e00*/  ISETP.GT.AND P4, PT, R42, 0x79, PT ;  /* 0x000000792a00780c */ /* 0x000fe20003f84270 */
[----:B------:R-:W-:Y:S01]  /*5e10*/  FADD.FTZ R46, -R46, R3 ;  /* 0x000000032e2e7221 */ /* 0x000fe20000010100 */
[----:B------:R-:W-:Y:S01]  /*5e20*/  FMNMX.FTZ R6, R74, R45, !PT ;  /* 0x0000002d4a067209 */ /* 0x000fe20007810000 */
[----:B------:R-:W-:Y:S01]  /*5e30*/  MUFU.EX2 R79, R79 ;  /* 0x0000004f004f7308 */ /* 0x000fe20000000800 */
[----:B--2---:R-:W-:Y:S01]  /*5e40*/  FSEL R75, R75, -INF , P3 ;  /* 0xff8000004b4b7808 */ /* 0x004fe20001800000 */
[----:B------:R-:W-:Y:S01]  /*5e50*/  HGMMA.64x64x16.F32.BF16 R88, R124, gdesc[UR4].tnspB, R88, gsb0 ;  /* 0x40e000047c587df0 */ /* 0x000fe20008001858 */
[----:B------:R-:W-:Y:S01]  /*5e60*/  UIADD3 UR6, UR11, 0x380, URZ ;  /* 0x000003800b067890 */ /* 0x000fe2000fffe03f */
[----:B------:R-:W-:Y:S01]  /*5e70*/  FMUL.FTZ R46, R46, UR10 ;  /* 0x0000000a2e2e7c20 */ /* 0x000fe20008410000 */
[----:B------:R-:W-:Y:S01]  /*5e80*/  FMNMX.FTZ R6, R75, R6, !PT ;  /* 0x000000064b067209 */ /* 0x000fe20007810000 */
[----:B------:R-:W-:Y:S01]  /*5e90*/  UMOV UR7, 0x40000040 ;  /* 0x4000004000077882 */ /* 0x000fe20000000000 */
[--C-:B------:R-:W-:Y:S01]  /*5ea0*/  FFMA.FTZ R45, R50, UR10, -R76.reuse ;  /* 0x0000000a322d7c23 */ /* 0x100fe2000801084c */
[----:B------:R-:W-:Y:S01]  /*5eb0*/  MUFU.EX2 R148, R148 ;  /* 0x0000009400947308 */ /* 0x000fe20000000800 */
[----:B0-----:R-:W-:Y:S01]  /*5ec0*/  FSEL R77, R77, -INF , P4 ;  /* 0xff8000004d4d7808 */ /* 0x001fe20002000000 */
[----:B------:R-:W-:-:S03]  /*5ed0*/  FFMA.FTZ R42, R62, UR10, -R76 ;  /* 0x0000000a3e2a7c23 */ /* 0x000fc6000801084c */
[----:B------:R-:W-:-:S03]  /*5ee0*/  FMNMX.FTZ R6, R77, R6, !PT ;  /* 0x000000064d067209 */ /* 0x000fc60007810000 */
[----:B------:R-:W0:Y:S02]  /*5ef0*/  MUFU.EX2 R46, R46 ;  /* 0x0000002e002e7308 */ /* 0x000e240000000800 */
[----:B------:R-:W1:Y:S06]  /*5f00*/  SHFL.BFLY PT, R81, R6, 0x2, 0x1f ;  /* 0x0c401f0006517f89 */ /* 0x000e6c00000e0000 */
[----:B------:R-:W2:Y:S08]  /*5f10*/  MUFU.EX2 R150, R150 ;  /* 0x0000009600967308 */ /* 0x000eb00000000800 */
[----:B------:R-:W3:Y:S08]  /*5f20*/  MUFU.EX2 R9, R9 ;  /* 0x0000000900097308 */ /* 0x000ef00000000800 */
[----:B------:R-:W4:Y:S01]  /*5f30*/  MUFU.EX2 R144, R144 ;  /* 0x0000009000907308 */ /* 0x000f220000000800 */
[----:B-1----:R-:W-:-:S05]  /*5f40*/  FMNMX.FTZ R81, R6, R81, !PT ;  /* 0x0000005106517209 */ /* 0x002fca0007810000 */
[----:B------:R-:W1:Y:S02]  /*5f50*/  SHFL.BFLY PT, R6, R81, 0x1, 0x1f ;  /* 0x0c201f0051067f89 */ /* 0x000e6400000e0000 */
[----:B------:R-:W5:Y:S08]  /*5f60*/  MUFU.EX2 R13, R13 ;  /* 0x0000000d000d7308 */ /* 0x000f700000000800 */
[----:B------:R-:W5:Y:S08]  /*5f70*/  MUFU.EX2 R146, R146 ;  /* 0x0000009200927308 */ /* 0x000f700000000800 */
[----:B------:R-:W5:Y:S01]  /*5f80*/  MUFU.EX2 R21, R21 ;  /* 0x0000001500157308 */ /* 0x000f620000000800 */
[----:B-1----:R-:W-:-:S07]  /*5f90*/  FMNMX.FTZ R6, R81, R6, !PT ;  /* 0x0000000651067209 */ /* 0x002fce0007810000 */
[----:B------:R-:W1:Y:S01]  /*5fa0*/  MUFU.EX2 R140, R140 ;  /* 0x0000008c008c7308 */ /* 0x000e620000000800 */
[C---:B------:R-:W-:Y:S01]  /*5fb0*/  FSETP.NEU.FTZ.AND P2, PT, R6.reuse, -INF , PT ;  /* 0xff8000000600780b */ /* 0x040fe20003f5d000 */
[----:B------:R-:W-:Y:S01]  /*5fc0*/  FMUL.FTZ R48, R6, UR10 ;  /* 0x0000000a06307c20 */ /* 0x000fe20008410000 */
[----:B------:R-:W-:Y:S02]  /*5fd0*/  WARPGROUP.DEPBAR.LE gsb0, 0x0 ;  /* 0x00008000000079c5 */ /* 0x000fe40000010000 */
[----:B------:R-:W-:Y:S02]  /*5fe0*/  WARPGROUP.ARRIVE ;  /* 0x00000000000079c5 */ /* 0x000fe40000000000 */
[----:B------:R-:W-:Y:S01]  /*5ff0*/  FSEL R48, R48, RZ, P2 ;  /* 0x000000ff30307208 */ /* 0x000fe20001000000 */
[----:B------:R-:W1:Y:S03]  /*6000*/  MUFU.EX2 R5, R5 ;  /* 0x0000000500057308 */ /* 0x000e660000000800 */
[----:B------:R-:W-:Y:S01]  /*6010*/  HGMMA.64x64x16.F32.BF16 R88, R120, gdesc[UR4].tnspB, R88, gsb0 ;  /* 0x40e0000478587df0 */ /* 0x000fe20008001858 */
[--C-:B------:R-:W-:Y:S01]  /*6020*/  FFMA.FTZ R149, R7, UR10, -R48.reuse ;  /* 0x0000000a07957c23 */ /* 0x100fe20008010830 */
[----:B0-----:R-:W-:Y:S01]  /*6030*/  FFMA.FTZ R7, R46, R2, R79 ;  /* 0x000000022e077223 */ /* 0x001fe2000001004f */
[----:B------:R-:W-:-:S02]  /*6040*/  FFMA.FTZ R151, R11, UR10, -R48 ;  /* 0x0000000a0b977c23 */ /* 0x000fc40008010830 */
[----:B------:R-:W0:Y:S01]  /*6050*/  MUFU.EX2 R142, R142 ;  /* 0x0000008e008e7308 */ /* 0x000e220000000800 */
[--C-:B------:R-:W-:Y:S01]  /*6060*/  FFMA.FTZ R145, R15, UR10, -R48.reuse ;  /* 0x0000000a0f917c23 */ /* 0x100fe20008010830 */
[----:B------:R-:W-:Y:S01]  /*6070*/  FADD.FTZ R7, R148, R7 ;  /* 0x0000000794077221 */ /* 0x000fe20000010000 */
[----:B------:R-:W-:Y:S02]  /*6080*/  IMAD.U32 R15, RZ, RZ, UR37 ;  /* 0x00000025ff0f7e24 */ /* 0x000fe4000f8e00ff */
[--C-:B------:R-:W-:Y:S01]  /*6090*/  FFMA.FTZ R8, R8, UR10, -R48.reuse ;  /* 0x0000000a08087c23 */ /* 0x100fe20008010830 */
[----:B------:R-:W-:Y:S01]  /*60a0*/  FFMA.FTZ R12, R12, UR10, -R48 ;  /* 0x0000000a0c0c7c23 */ /* 0x000fe20008010830 */
[----:B--2---:R-:W-:Y:S01]  /*60b0*/  FADD.FTZ R2, R150, R7 ;  /* 0x0000000796027221 */ /* 0x004fe20000010000 */
[----:B------:R-:W-:Y:S01]  /*60c0*/  FSEL R7, R6, RZ, P2 ;  /* 0x000000ff06077208 */ /* 0x000fe20001000000 */
[----:B------:R2:W0:Y:S01]  /*60d0*/  MUFU.EX2 R29, R32 ;  /* 0x00000020001d7308 */ /* 0x0004220000000800 */
[----:B------:R-:W-:Y:S01]  /*60e0*/  @!P1 LEA R15, R15, UR41, 0x3 ;  /* 0x000000290f0f9c11 */ /* 0x000fe2000f8e18ff */
[----:B---3--:R-:W-:Y:S01]  /*60f0*/  FADD.FTZ R11, R9, R2 ;  /* 0x00000002090b7221 */ /* 0x008fe20000010000 */
[----:B------:R-:W-:Y:S01]  /*6100*/  ISETP.GE.U32.AND P2, PT, R85, 0x180, PT ;  /* 0x000001805500780c */ /* 0x000fe20003f46070 */
[----:B------:R-:W-:Y:S01]  /*6110*/  FADD.FTZ R7, -R7, R4 ;  /* 0x0000000407077221 */ /* 0x000fe20000010100 */
[--C-:B------:R-:W-:Y:S01]  /*6120*/  FFMA.FTZ R20, R20, UR10, -R48.reuse ;  /* 0x0000000a14147c23 */ /* 0x100fe20008010830 */
[----:B----4-:R-:W-:Y:S01]  /*6130*/  FADD.FTZ R2, R144, R11 ;  /* 0x0000000b90027221 */ /* 0x010fe20000010000 */
[--C-:B------:R-:W-:Y:S01]  /*6140*/  FFMA.FTZ R147, R25, UR10, -R48.reuse ;  /* 0x0000000a19937c23 */ /* 0x100fe20008010830 */
[----:B------:R-:W-:Y:S01]  /*6150*/  MUFU.EX2 R149, R149 ;  /* 0x0000009500957308 */ /* 0x000fe20000000800 */
[----:B------:R-:W-:Y:S01]  /*6160*/  FFMA.FTZ R26, R26, UR10, -R48 ;  /* 0x0000000a1a1a7c23 */ /* 0x000fe20008010830 */
[----:B-----5:R-:W-:Y:S01]  /*6170*/  FADD.FTZ R11, R13, R2 ;  /* 0x000000020d0b7221 */ /* 0x020fe20000010000 */
[----:B------:R-:W-:-:S02]  /*6180*/  VIADD R2, R23, 0x9 ;  /* 0x0000000917027836 */ /* 0x000fc40000000000 */
[--C-:B------:R-:W-:Y:S01]  /*6190*/  FFMA.FTZ R141, R28, UR10, -R48.reuse ;  /* 0x0000000a1c8d7c23 */ /* 0x100fe20008010830 */
[--C-:B------:R-:W-:Y:S01]  /*61a0*/  FFMA.FTZ R28, R30, UR10, -R48.reuse ;  /* 0x0000000a1e1c7c23 */ /* 0x100fe20008010830 */
[----:B------:R-:W-:Y:S01]  /*61b0*/  FADD.FTZ R4, R146, R11 ;  /* 0x0000000b92047221 */ /* 0x000fe20000010000 */
[----:B------:R-:W-:Y:S01]  /*61c0*/  FFMA.FTZ R143, R33, UR10, -R48 ;  /* 0x0000000a218f7c23 */ /* 0x000fe20008010830 */
[----:B------:R-:W3:Y:S01]  /*61d0*/  MUFU.EX2 R136, R136 ;  /* 0x0000008800887308 */ /* 0x000ee20000000800 */
[----:B------:R-:W-:Y:S01]  /*61e0*/  SEL R2, R2, 0x9, !P2 ;  /* 0x0000000902027807 */ /* 0x000fe20005000000 */
[----:B------:R-:W-:Y:S01]  /*61f0*/  FADD.FTZ R11, R21, R4 ;  /* 0x00000004150b7221 */ /* 0x000fe20000010000 */
[----:B------:R-:W-:Y:S01]  /*6200*/  FMUL.FTZ R4, R7, UR10 ;  /* 0x0000000a07047c20 */ /* 0x000fe20008410000 */
[----:B------:R-:W-:Y:S02]  /*6210*/  @!P1 VIADD R7, R15, 0x16840 ;  /* 0x000168400f079836 */ /* 0x000fe40000000000 */
[--C-:B------:R-:W-:Y:S01]  /*6220*/  FFMA.FTZ R30, R34, UR10, -R48.reuse ;  /* 0x0000000a221e7c23 */ /* 0x100fe20008010830 */
[----:B-1----:R-:W-:Y:S01]  /*6230*/  FADD.FTZ R50, R140, R11 ;  /* 0x0000000b8c327221 */ /* 0x002fe20000010000 */
[----:B------:R-:W-:Y:S01]  /*6240*/  FFMA.FTZ R137, R36, UR10, -R48 ;  /* 0x0000000a24897c23 */ /* 0x000fe20008010830 */
[----:B------:R-:W-:Y:S01]  /*6250*/  MUFU.EX2 R8, R8 ;  /* 0x0000000800087308 */ /* 0x000fe20000000800 */
[----:B------:R-:W-:Y:S01]  /*6260*/  @!P1 PRMT R7, RZ, 0x654, R7 ;  /* 0x00000654ff079816 */ /* 0x000fe20000000007 */
[----:B------:R-:W-:Y:S01]  /*6270*/  FADD.FTZ R11, R5, R50 ;  /* 0x00000032050b7221 */ /* 0x000fe20000010000 */
[--C-:B------:R-:W-:Y:S01]  /*6280*/  FFMA.FTZ R34, R37, UR10, -R48.reuse ;  /* 0x0000000a25227c23 */ /* 0x100fe20008010830 */
[----:B------:R-:W-:Y:S01]  /*6290*/  FFMA.FTZ R139, R38, UR10, -R48 ;  /* 0x0000000a268b7c23 */ /* 0x000fe20008010830 */
[----:B--2---:R-:W-:Y:S01]  /*62a0*/  FFMA.FTZ R32, R57, UR10, -R76 ;  /* 0x0000000a39207c23 */ /* 0x004fe2000801084c */
[----:B0-----:R-:W-:Y:S01]  /*62b0*/  FADD.FTZ R50, R142, R11 ;  /* 0x0000000b8e327221 */ /* 0x001fe20000010000 */
[--C-:B------:R-:W-:Y:S01]  /*62c0*/  FFMA.FTZ R36, R39, UR10, -R48.reuse ;  /* 0x0000000a27247c23 */ /* 0x100fe20008010830 */
[----:B------:R-:W-:Y:S01]  /*62d0*/  MUFU.EX2 R4, R4 ;  /* 0x0000000400047308 */ /* 0x000fe20000000800 */
[----:B------:R-:W-:Y:S01]  /*62e0*/  FFMA.FTZ R133, R40, UR10, -R48 ;  /* 0x0000000a28857c23 */ /* 0x000fe20008010830 */
[----:B------:R-:W-:Y:S01]  /*62f0*/  FADD.FTZ R11, R29, R50 ;  /* 0x000000321d0b7221 */ /* 0x000fe20000010000 */
[--C-:B------:R-:W-:Y:S01]  /*6300*/  FFMA.FTZ R38, R41, UR10, -R48.reuse ;  /* 0x0000000a29267c23 */ /* 0x100fe20008010830 */
[----:B------:R-:W-:Y:S01]  /*6310*/  F2FP.BF16.F32.PACK_AB R150, R9, R150 ;  /* 0x000000960996723e */ /* 0x000fe200000010ff */
[--C-:B------:R-:W-:Y:S01]  /*6320*/  FFMA.FTZ R135, R61, UR10, -R48.reuse ;  /* 0x0000000a3d877c23 */ /* 0x100fe20008010830 */
[----:B---3--:R-:W-:Y:S01]  /*6330*/  FADD.FTZ R50, R136, R11 ;  /* 0x0000000b88327221 */ /* 0x008fe20000010000 */
[--C-:B------:R-:W-:Y:S01]  /*6340*/  FFMA.FTZ R40, R64, UR10, -R48.reuse ;  /* 0x0000000a40287c23 */ /* 0x100fe20008010830 */
[----:B------:R-:W0:Y:S01]  /*6350*/  MUFU.EX2 R31, R31 ;  /* 0x0000001f001f7308 */ /* 0x000e220000000800 */
[----:B------:R-:W-:Y:S01]  /*6360*/  F2FP.BF16.F32.PACK_AB R140, R5, R140 ;  /* 0x0000008c058c723e */ /* 0x000fe200000010ff */
        /* <DEDUP_REMOVED lines=11> */
[----:B------:R-:W-:Y:S01]  /*6420*/  MOV R15, UR24 ;  /* 0x00000018000f7c02 */ /* 0x000fe20008000f00 */
[----:B------:R-:W-:Y:S01]  /*6430*/  UMOV UR24, UR37 ;  /* 0x0000002500187c82 */ /* 0x000fe20008000000 */
[----:B------:R-:W-:Y:S01]  /*6440*/  PLOP3.LUT P2, PT, PT, PT, UP0, 0x80, 0x0 ;  /* 0x000000000000781c */ /* 0x000fe20003f4f008 */
[----:B------:R-:W1:Y:S01]  /*6450*/  MUFU.EX2 R138, R138 ;  /* 0x0000008a008a7308 */ /* 0x000e620000000800 */
[----:B0-----:R-:W-:Y:S01]  /*6460*/  FADD.FTZ R11, R31, R50 ;  /* 0x000000321f0b7221 */ /* 0x001fe20000010000 */
[----:B------:R-:W-:-:S02]  /*6470*/  @!P1 LEA R15, R15, UR41, 0x3 ;  /* 0x000000290f0f9c11 */ /* 0x000fc4000f8e18ff */
[----:B------:R-:W-:Y:S02]  /*6480*/  F2FP.BF16.F32.PACK_AB R148, R148, R79 ;  /* 0x0000004f9494723e */ /* 0x000fe400000010ff */
[----:B------:R-:W-:Y:S01]  /*6490*/  F2FP.BF16.F32.PACK_AB R144, R13, R144 ;  /* 0x000000900d90723e */ /* 0x000fe200000010ff */
[----:B------:R-:W-:Y:S01]  /*64a0*/  @!P1 VIADD R15, R15, 0x16860 ;  /* 0x000168600f0f9836 */ /* 0x000fe20000000000 */
[----:B------:R-:W-:Y:S01]  /*64b0*/  MUFU.EX2 R12, R12 ;  /* 0x0000000c000c7308 */ /* 0x000fe20000000800 */
[----:B------:R-:W-:Y:S01]  /*64c0*/  F2FP.BF16.F32.PACK_AB R146, R21, R146 ;  /* 0x000000921592723e */ /* 0x000fe200000010ff */
[----:B------:R-:W-:Y:S02]  /*64d0*/  WARPGROUP.DEPBAR.LE gsb0, 0x0 ;  /* 0x00008000000079c5 */ /* 0x000fe40000010000 */
[----:B------:R0:W-:Y:S06]  /*64e0*/  BAR.ARV R2, 0x100 ;  /* 0x000400020000751d */ /* 0x0001ec0000002000 */
[----:B------:R-:W2:Y:S01]  /*64f0*/  MUFU.EX2 R35, R35 ;  /* 0x0000002300237308 */ /* 0x000ea20000000800 */
[----:B------:R3:W-:Y:S01]  /*6500*/  @!P1 SYNCS.ARRIVE.TRANS64.RED.A1T0 RZ, [R7+URZ], RZ ;  /* 0x000000ff07ff99a7 */ /* 0x0007e2000810043f */
[----:B-1----:R-:W-:Y:S01]  /*6510*/  FADD.FTZ R50, R138, R11 ;  /* 0x0000000b8a327221 */ /* 0x002fe20000010000 */
[----:B------:R-:W-:Y:S01]  /*6520*/  @!P1 PRMT R15, RZ, 0x654, R15 ;  /* 0x00000654ff0f9816 */ /* 0x000fe2000000000f */
[-C--:B------:R-:W-:Y:S01]  /*6530*/  FMUL.FTZ R90, R90, R4.reuse ;  /* 0x000000045a5a7220 */ /* 0x080fe20000410000 */
[-C--:B------:R-:W-:Y:S01]  /*6540*/  FMUL.FTZ R91, R91, R4.reuse ;  /* 0x000000045b5b7220 */ /* 0x080fe20000410000 */
[-C--:B------:R-:W-:Y:S01]  /*6550*/  FMUL.FTZ R94, R94, R4.reuse ;  /* 0x000000045e5e7220 */ /* 0x080fe20000410000 */
[----:B------:R-:W-:Y:S01]  /*6560*/  FMUL.FTZ R95, R95, R4 ;  /* 0x000000045f5f7220 */ /* 0x000fe20000410000 */
[----:B------:R-:W1:Y:S01]  /*6570*/  MUFU.EX2 R145, R145 ;  /* 0x0000009100917308 */ /* 0x000e620000000800 */
[----:B---3--:R-:W-:Y:S01]  /*6580*/  FFMA.FTZ R7, R4, R0, R149 ;  /* 0x0000000004077223 */ /* 0x008fe20000010095 */
[----:B------:R-:W-:Y:S01]  /*6590*/  FFMA.FTZ R0, R66, UR10, -R48 ;  /* 0x0000000a42007c23 */ /* 0x000fe20008010830 */
[----:B------:R3:W-:Y:S01]  /*65a0*/  @!P1 SYNCS.ARRIVE.TRANS64.RED.A1T0 RZ, [R15+URZ], RZ ;  /* 0x000000ff0fff99a7 */ /* 0x0007e2000810043f */
[-C--:B------:R-:W-:Y:S01]  /*65b0*/  FMUL.FTZ R98, R98, R4.reuse ;  /* 0x0000000462627220 */ /* 0x080fe20000410000 */
[----:B0-----:R-:W-:Y:S01]  /*65c0*/  FADD.FTZ R2, R8, R7 ;  /* 0x0000000708027221 */ /* 0x001fe20000010000 */
[-C--:B------:R-:W-:Y:S01]  /*65d0*/  FMUL.FTZ R99, R99, R4.reuse ;  /* 0x0000000463637220 */ /* 0x080fe20000410000 */
[-C--:B------:R-:W-:Y:S01]  /*65e0*/  FMUL.FTZ R102, R102, R4.reuse ;  /* 0x0000000466667220 */ /* 0x080fe20000410000 */
[----:B------:R-:W0:Y:S01]  /*65f0*/  MUFU.EX2 R132, R132 ;  /* 0x0000008400847308 */ /* 0x000e220000000800 */
[----:B------:R-:W-:Y:S01]  /*6600*/  FADD.FTZ R7, R151, R2 ;  /* 0x0000000297077221 */ /* 0x000fe20000010000 */
[----:B--2---:R-:W-:Y:S01]  /*6610*/  FADD.FTZ R11, R35, R50 ;  /* 0x00000032230b7221 */ /* 0x004fe20000010000 */
[----:B------:R-:W-:Y:S01]  /*6620*/  FFMA.FTZ R50, R68, UR10, -R48 ;  /* 0x0000000a44327c23 */ /* 0x000fe20008010830 */
[-C--:B------:R-:W-:Y:S01]  /*6630*/  FMUL.FTZ R103, R103, R4.reuse ;  /* 0x0000000467677220 */ /* 0x080fe20000410000 */
[----:B------:R-:W-:Y:S01]  /*6640*/  FADD.FTZ R2, R12, R7 ;  /* 0x000000070c027221 */ /* 0x000fe20000010000 */
        /* <DEDUP_REMOVED lines=11> */
[----:B0-----:R-:W-:Y:S01]  /*6700*/  FADD.FTZ R52, R132, R11 ;  /* 0x0000000b84347221 */ /* 0x001fe20000010000 */
[----:B------:R-:W-:Y:S01]  /*6710*/  F2FP.BF16.F32.PACK_AB R142, R29, R142 ;  /* 0x0000008e1d8e723e */ /* 0x000fe200000010ff */
[----:B------:R-:W-:Y:S01]  /*6720*/  FMUL.FTZ R88, R88, R46 ;  /* 0x0000002e58587220 */ /* 0x000fe20000410000 */
[----:B------:R-:W-:Y:S01]  /*6730*/  F2FP.BF16.F32.PACK_AB R136, R31, R136 ;  /* 0x000000881f88723e */ /* 0x000fe200000010ff */
[----:B------:R-:W-:Y:S01]  /*6740*/  FMUL.FTZ R89, R89, R46 ;  /* 0x0000002e59597220 */ /* 0x000fe20000410000 */
[----:B------:R-:W-:Y:S01]  /*6750*/  F2FP.BF16.F32.PACK_AB R138, R35, R138 ;  /* 0x0000008a238a723e */ /* 0x000fe200000010ff */
        /* <DEDUP_REMOVED lines=20> */
[----:B------:R-:W-:Y:S01]  /*68a0*/  FMUL.FTZ R117, R117, R46 ;  /* 0x0000002e75757220 */ /* 0x000fe20000410000 */
[----:B------:R-:W-:Y:S01]  /*68b0*/  F2FP.BF16.F32.PACK_AB R149, R8, R149 ;  /* 0x000000950895723e */ /* 0x000fe200000010ff */
[----:B------:R-:W-:Y:S01]  /*68c0*/  IMAD.MOV.U32 R4, RZ, RZ, R6 ;  /* 0x000000ffff047224 */ /* 0x000fe200078e0006 */
[----:B------:R-:W-:-:S02]  /*68d0*/  F2FP.BF16.F32.PACK_AB R151, R12, R151 ;  /* 0x000000970c97723e */ /* 0x000fc400000010ff */
[----:B------:R-:W0:Y:S01]  /*68e0*/  MUFU.EX2 R45, R45 ;  /* 0x0000002d002d7308 */ /* 0x000e220000000800 */
[----:B--2---:R-:W-:Y:S01]  /*68f0*/  FADD.FTZ R52, R134, R11 ;  /* 0x0000000b86347221 */ /* 0x004fe20000010000 */
[----:B------:R-:W-:-:S06]  /*6900*/  F2FP.BF16.F32.PACK_AB R145, R20, R145 ;  /* 0x000000911491723e */ /* 0x000fcc00000010ff */
        /* <DEDUP_REMOVED lines=95> */
[----:B---3--:R-:W-:Y:S06]  /*6f00*/  @P2 BRA `(.L_x_12181) ;  /* 0xffffffd000a82947 */ /* 0x008fec000383ffff */
.L_x_12172:
[----:B------:R-:W-:-:S13]  /*6f10*/  ISETP.LE.AND P2, PT, RZ, UR25, PT ;  /* 0x00000019ff007c0c */ /* 0x000fda000bf43270 */
[----:B------:R-:W-:Y:S05]  /*6f20*/  @!P2 BRA `(.L_x_12182) ;  /* 0x000000240038a947 */ /* 0x000fea0003800000 */
[----:B------:R-:W-:Y:S01]  /*6f30*/  IMAD.MOV.U32 R3, RZ, RZ, R6 ;  /* 0x000000ffff037224 */ /* 0x000fe200078e0006 */
[----:B------:R-:W-:Y:S01]  /*6f40*/  UMOV UR24, UR40 ;  /* 0x0000002800187c82 */ /* 0x000fe20008000000 */
[----:B------:R-:W-:Y:S01]  /*6f50*/  IMAD.MOV.U32 R4, RZ, RZ, R27 ;  /* 0x000000ffff047224 */ /* 0x000fe200078e001b */
[----:B------:R-:W-:Y:S01]  /*6f60*/  UMOV UR21, UR37 ;  /* 0x0000002500157c82 */ /* 0x000fe20008000000 */
[----:B------:R-:W-:Y:S01]  /*6f70*/  ULDC UR22, c[0x0][0x9d8] ;  /* 0x0002760000167ab9 */ /* 0x000fe20000000800 */
[----:B------:R-:W-:-:S05]  /*6f80*/  ULDC UR23, c[0x0][0x988] ;  /* 0x0002620000177ab9 */ /* 0x000fca0000000800 */
.L_x_12191:
        /* <DEDUP_REMOVED lines=9> */
.L_x_12184:
[----:B------:R-:W-:Y:S01]  /*7020*/  ULEA UR6, UR37, UR41, 0x3 ;  /* 0x0000002925067291 */ /* 0x000fe2000f8e183f */
[----:B------:R-:W-:-:S05]  /*7030*/  IMAD.U32 R5, RZ, RZ, UR40 ;  /* 0x00000028ff057e24 */ /* 0x000fca000f8e00ff */
[----:B------:R-:W-:-:S04]  /*7040*/  SHF.L.U32 R5, R5, 0x1f, RZ ;  /* 0x0000001f05057819 */ /* 0x000fc800000006ff */
[----:B------:R0:W1:Y:S01]  /*7050*/  SYNCS.PHASECHK.TRANS64.TRYWAIT P2, [UR6+0x16830], R5 ;  /* 0x01683005ff0075a7 */ /* 0x0000620008040146 */
[----:B------:R-:W-:Y:S05]  /*7060*/  @!P0 BRA `(.L_x_12185) ;  /* 0x0000000000048947 */ /* 0x000fea0003800000 */
[----:B------:R-:W-:Y:S01]  /*7070*/  BPT.TRAP 0x1 ;  /* 0x000000040000795c */ /* 0x000fe20000300000 */
.L_x_12185:
[----:B-1----:R-:W-:Y:S05]  /*7080*/  @P2 BRA `(.L_x_12183) ;  /* 0x0000000000082947 */ /* 0x002fea0003800000 */
[----:B------:R-:W1:Y:S02]  /*7090*/  SYNCS.PHASECHK.TRANS64.TRYWAIT P2, [UR6+0x16830], R5 ;  /* 0x01683005ff0075a7 */ /* 0x000e640008040146 */
[----:B-1----:R-:W-:Y:S05]  /*70a0*/  @!P2 BRA `(.L_x_12186) ;  /* 0x000000880050a947 */ /* 0x002fea0003800000 */
.L_x_12183:
        /* <DEDUP_REMOVED lines=25> */
.L_x_12188:
[----:B------:R-:W-:Y:S01]  /*7240*/  ULEA UR6, UR21, UR41, 0x3 ;  /* 0x0000002915067291 */ /* 0x000fe2000f8e183f */
[----:B------:R-:W-:-:S04]  /*7250*/  MOV R5, UR24 ;  /* 0x0000001800057c02 */ /* 0x000fc80008000f00 */
[----:B------:R-:W-:-:S04]  /*7260*/  SHF.L.U32 R5, R5, 0x1f, RZ ;  /* 0x0000001f05057819 */ /* 0x000fc800000006ff */
[----:B------:R0:W1:Y:S01]  /*7270*/  SYNCS.PHASECHK.TRANS64.TRYWAIT P2, [UR6+0x16850], R5 ;  /* 0x01685005ff0075a7 */ /* 0x0000620008040146 */
[----:B------:R-:W-:Y:S05]  /*7280*/  @!P0 BRA `(.L_x_12189) ;  /* 0x0000000000048947 */ /* 0x000fea0003800000 */
[----:B------:R-:W-:Y:S01]  /*7290*/  BPT.TRAP 0x1 ;  /* 0x000000040000795c */ /* 0x000fe20000300000 */
.L_x_12189:
[----:B-1----:R-:W-:Y:S05]  /*72a0*/  @P2 BRA `(.L_x_12187) ;  /* 0x0000000000082947 */ /* 0x002fea0003800000 */
[----:B------:R-:W1:Y:S02]  /*72b0*/  SYNCS.PHASECHK.TRANS64.TRYWAIT P2, [UR6+0x16850], R5 ;  /* 0x01685005ff0075a7 */ /* 0x000e640008040146 */
[----:B-1----:R-:W-:Y:S05]  /*72c0*/  @!P2 BRA `(.L_x_12190) ;  /* 0x0000008400e0a947 */ /* 0x002fea0003800000 */
.L_x_12187:
        /* <DEDUP_REMOVED lines=76> */
[----:B------:R-:W-:Y:S01]  /*7790*/  UMOV UR10, UR23 ;  /* 0x00000017000a7c82 */ /* 0x000fe20008000000 */
[----:B------:R-:W-:Y:S01]  /*77a0*/  FMUL.FTZ R63, R63, UR22 ;  /* 0x000000163f3f7c20 */ /* 0x000fe20008410000 */
[----:B------:R-:W-:Y:S01]  /*77b0*/  FMUL.FTZ R68, R74, UR22 ;  /* 0x000000164a447c20 */ /* 0x000fe20008410000 */
[----:B------:R-:W-:Y:S01]  /*77c0*/  FMUL.FTZ R74, R83, UR22 ;  /* 0x00000016534a7c20 */ /* 0x000fe20008410000 */
[----:B------:R-:W-:Y:S01]  /*77d0*/  FMUL.FTZ R76, R87, UR22 ;  /* 0x00000016574c7c20 */ /* 0x000fe20008410000 */
[----:B------:R-:W0:Y:S01]  /*77e0*/  MUFU.TANH R29, R29 ;  /* 0x0000001d001d7308 */ /* 0x000e220000002400 */
[----:B-1----:R-:W-:Y:S01]  /*77f0*/  FMNMX.FTZ R27, R24, R27, !PT ;  /* 0x0000001b181b7209 */ /* 0x002fe20007810000 */
[----:B------:R-:W1:Y:S01]  /*7800*/  S2R R80, SR_TID.X ;  /* 0x0000000000507919 */ /* 0x000e620000002100 */
[----:B------:R-:W-:-:S05]  /*7810*/  UMOV UR24, UR40 ;  /* 0x0000002800187c82 */ /* 0x000fca0008000000 */
        /* <DEDUP_REMOVED lines=10> */
[----:B------:R-:W-:-:S04]  /*78c0*/  UMOV UR7, 0x40000040 ;  /* 0x4000004000077882 */ /* 0x000fc80000000000 */
[----:B------:R-:W3:Y:S01]  /*78d0*/  MUFU.TANH R37, R37 ;  /* 0x0000002500257308 */ /* 0x000ee20000002400 */
[----:B--2---:R-:W-:Y:S01]  /*78e0*/  FMNMX.FTZ R27, R33, R56, !PT ;  /* 0x00000038211b7209 */ /* 0x004fe20007810000 */
[----:B------:R-:W-:Y:S01]  /*78f0*/  FMUL.FTZ R56, R73, UR22 ;  /* 0x0000001649387c20 */ /* 0x000fe20008410000 */
[----:B------:R-:W-:Y:S01]  /*7900*/  FMUL.FTZ R73, R82, UR22 ;  /* 0x0000001652497c20 */ /* 0x000fe20008410000 */
[----:B-1----:R-:W-:-:S04]  /*7910*/  ISETP.GE.U32.AND P2, PT, R80, 0x180, PT ;  /* 0x000001805000780c */ /* 0x002fc80003f46070 */
[----:B------:R-:W1:Y:S01]  /*7920*/  MUFU.TANH R40, R40 ;  /* 0x0000002800287308 */ /* 0x000e620000002400 */
[----:B0-----:R-:W-:-:S07]  /*7930*/  FMNMX.FTZ R58, R36, R27, !PT ;  /* 0x0000001b243a7209 */ /* 0x001fce0007810000 */
[----:B------:R-:W0:Y:S01]  /*7940*/  MUFU.TANH R41, R41 ;  /* 0x0000002900297308 */ /* 0x000e220000002400 */
[----:B---3--:R-:W-:-:S07]  /*7950*/  FMNMX.FTZ R27, R37, R58, !PT ;  /* 0x0000003a251b7209 */ /* 0x008fce0007810000 */
        /* <DEDUP_REMOVED lines=13> */
[----:B------:R-:W-:Y:S02]  /*7a30*/  WARPGROUP.DEPBAR.LE gsb0, 0x0 ;  /* 0x00008000000079c5 */ /* 0x000fe40000010000 */
[----:B------:R-:W-:-:S04]  /*7a40*/  WARPGROUP.ARRIVE ;  /* 0x00000000000079c5 */ /* 0x000fc80000000000 */
[----:B------:R-:W2:Y:S01]  /*7a50*/  MUFU.TANH R53, R53 ;  /* 0x0000003500357308 */ /* 0x000ea20000002400 */
[----:B-1----:R-:W-:Y:S01]  /*7a60*/  FMNMX.FTZ R27, R51, R60, !PT ;  /* 0x0000003c331b7209 */ /* 0x002fe20007810000 */
[----:B------:R-:W-:Y:S01]  /*7a70*/  FMUL.FTZ R60, R81, UR22 ;  /* 0x00000016513c7c20 */ /* 0x000fe20008410000 */
[----:B------:R-:W-:Y:S01]  /*7a80*/  HGMMA.64x64x16.F32.BF16 R88, R140, gdesc[UR4].tnspB, R88, gsb0 ;  /* 0x40e000048c587df0 */ /* 0x000fe20008001858 */
[----:B------:R-:W-:Y:S01]  /*7a90*/  UIADD3 UR6, UR11, 0x180, URZ ;  /* 0x000001800b067890 */ /* 0x000fe2000fffe03f */
[----:B0-----:R-:W-:Y:S01]  /*7aa0*/  FMNMX.FTZ R62, R52, R27, !PT ;  /* 0x0000001b343e7209 */ /* 0x001fe20007810000 */
[----:B------:R-:W-:Y:S02]  /*7ab0*/  UMOV UR7, 0x40000040 ;  /* 0x4000004000077882 */ /* 0x000fe40000000000 */
[----:B------:R-:W0:Y:S08]  /*7ac0*/  MUFU.TANH R54, R54 ;  /* 0x0000003600367308 */ /* 0x000e300000002400 */
        /* <DEDUP_REMOVED lines=21> */
[----:B------:R-:W-:Y:S01]  /*7c20*/  WARPGROUP.ARRIVE ;  /* 0x00000000000079c5 */ /* 0x000fe20000000000 */
[----:B------:R-:W-:Y:S01]  /*7c30*/  FMUL.FTZ R66, R70, UR22 ;  /* 0x0000001646427c20 */ /* 0x000fe20008410000 */
[----:B------:R-:W-:Y:S01]  /*7c40*/  FMUL.FTZ R70, R75, UR22 ;  /* 0x000000164b467c20 */ /* 0x000fe20008410000 */
[----:B------:R-:W-:Y:S01]  /*7c50*/  FMUL.FTZ R75, R86, UR22 ;  /* 0x00000016564b7c20 */ /* 0x000fe20008410000 */
        /* <DEDUP_REMOVED lines=17> */
[C---:B------:R-:W-:Y:S01]  /*7d70*/  FADD.FTZ R4, -R27.reuse, R4 ;  /* 0x000000041b047221 */ /* 0x040fe20000010100 */
[----:B------:R-:W-:Y:S01]  /*7d80*/  FMUL.FTZ R77, R27, UR10 ;  /* 0x0000000a1b4d7c20 */ /* 0x000fe20008410000 */
[----:B------:R-:W0:Y:S02]  /*7d90*/  MUFU.TANH R31, R31 ;  /* 0x0000001f001f7308 */ /* 0x000e240000002400 */
[----:B------:R-:W-:Y:S01]  /*7da0*/  FMUL.FTZ R69, R4, UR10 ;  /* 0x0000000a04457c20 */ /* 0x000fe20008410000 */
        /* <DEDUP_REMOVED lines=38> */
[----:B0-----:R-:W-:Y:S01]  /*8010*/  FMNMX.FTZ R21, R31, R4, !PT ;  /* 0x000000041f157209 */ /* 0x001fe20007810000 */
[----:B------:R-:W0:Y:S01]  /*8020*/  MUFU.TANH R42, R42 ;  /* 0x0000002a002a7308 */ /* 0x000e220000002400 */
[--C-:B------:R-:W-:Y:S01]  /*8030*/  FFMA.FTZ R57, R60, UR10, -R77.reuse ;  /* 0x0000000a3c397c23 */ /* 0x100fe2000801084d */
[--C-:B------:R-:W-:Y:S01]  /*8040*/  FFMA.FTZ R32, R61, UR10, -R77.reuse ;  /* 0x0000000a3d207c23 */ /* 0x100fe2000801084d */
[----:B-1----:R-:W-:Y:S01]  /*8050*/  FMNMX.FTZ R4, R34, R21, !PT ;  /* 0x0000001522047209 */ /* 0x002fe20007810000 */
[----:B------:R-:W-:-:S03]  /*8060*/  FFMA.FTZ R62, R62, UR10, -R77 ;  /* 0x0000000a3e3e7c23 */ /* 0x000fc6000801084d */
[----:B---3--:R-:W-:Y:S01]  /*8070*/  FMNMX.FTZ R29, R35, R4, !PT ;  /* 0x00000004231d7209 */ /* 0x008fe20007810000 */
[----:B------:R-:W1:Y:S03]  /*8080*/  MUFU.TANH R43, R43 ;  /* 0x0000002b002b7308 */ /* 0x000e660000002400 */
[----:B--2---:R-:W-:-:S04]  /*8090*/  FMNMX.FTZ R4, R38, R29, !PT ;  /* 0x0000001d26047209 */ /* 0x004fc80007810000 */
[----:B----4-:R-:W-:Y:S01]  /*80a0*/  FMNMX.FTZ R29, R39, R4, !PT ;  /* 0x00000004271d7209 */ /* 0x010fe20007810000 */
[----:B------:R-:W2:Y:S03]  /*80b0*/  MUFU.TANH R45, R45 ;  /* 0x0000002d002d7308 */ /* 0x000ea60000002400 */
[----:B0-----:R-:W-:-:S05]  /*80c0*/  FMNMX.FTZ R4, R42, R29, !PT ;  /* 0x0000001d2a047209 */ /* 0x001fca0007810000 */
        /* <DEDUP_REMOVED lines=9> */
[----:B------:R-:W-:Y:S02]  /*8160*/  WARPGROUP.DEPBAR.LE gsb0, 0x0 ;  /* 0x00008000000079c5 */ /* 0x000fe40000010000 */
[----:B------:R-:W-:Y:S01]  /*8170*/  WARPGROUP.ARRIVE ;  /* 0x00000000000079c5 */ /* 0x000fe20000000000 */
[--C-:B------:R-:W-:Y:S01]  /*8180*/  FFMA.FTZ R132, R44, UR10, -R77.reuse ;  /* 0x0000000a2c847c23 */ /* 0x100fe2000801084d */
[----:B------:R-:W-:-:S03]  /*8190*/  FFMA.FTZ R134, R48, UR10, -R77 ;  /* 0x0000000a30867c23 */ /* 0x000fc6000801084d */
[----:B------:R-:W3:Y:S01]  /*81a0*/  MUFU.TANH R66, R66 ;  /* 0x0000004200427308 */ /* 0x000ee20000002400 */
[----:B------:R-:W-:Y:S01]  /*81b0*/  HGMMA.64x64x16.F32.BF16 R88, R128, gdesc[UR4].tnspB, R88, gsb0 ;  /* 0x40e0000480587df0 */ /* 0x000fe20008001858 */
[----:B------:R-:W-:Y:S01]  /*81c0*/  UIADD3 UR6, UR11, 0x300, URZ ;  /* 0x000003000b067890 */ /* 0x000fe2000fffe03f */
[----:B------:R-:W-:-:S05]  /*81d0*/  UMOV UR7, 0x40000040 ;  /* 0x4000004000077882 */ /* 0x000fca0000000000 */
[----:B------:R4:W-:Y:S08]  /*81e0*/  MUFU.EX2 R21, R6 ;  /* 0x0000000600157308 */ /* 0x0009f00000000800 */
[----:B------:R-:W5:Y:S01]  /*81f0*/  MUFU.TANH R67, R67 ;  /* 0x0000004300437308 */ /* 0x000f620000002400 */
[----:B----4-:R-:W-:Y:S01]  /*8200*/  FFMA.FTZ R6, R37, UR10, -R77 ;  /* 0x0000000a25067c23 */ /* 0x010fe2000801084d */
[----:B--2---:R-:W-:-:S04]  /*8210*/  FMNMX.FTZ R37, R63, R4, !PT ;  /* 0x000000043f257209 */ /* 0x004fc80007810000 */
[----:B0-----:R-:W-:Y:S02]  /*8220*/  FMNMX.FTZ R4, R64, R37, !PT ;  /* 0x0000002540047209 */ /* 0x001fe40007810000 */
[----:B------:R-:W0:Y:S02]  /*8230*/  MUFU.TANH R68, R68 ;  /* 0x0000004400447308 */ /* 0x000e240000002400 */
[----:B-1----:R-:W-:-:S04]  /*8240*/  FMNMX.FTZ R37, R65, R4, !PT ;  /* 0x0000000441257209 */ /* 0x002fc80007810000 */
[----:B---3--:R-:W-:Y:S02]  /*8250*/  FMNMX.FTZ R4, R66, R37, !PT ;  /* 0x0000002542047209 */ /* 0x008fe40007810000 */
[----:B------:R-:W1:Y:S02]  /*8260*/  MUFU.TANH R70, R70 ;  /* 0x0000004600467308 */ /* 0x000e640000002400 */
[----:B-----5:R-:W-:-:S06]  /*8270*/  FMNMX.FTZ R41, R67, R4, !PT ;  /* 0x0000000443297209 */ /* 0x020fcc0007810000 */
        /* <DEDUP_REMOVED lines=14> */
[----:B------:R-:W-:Y:S01]  /*8360*/  FFMA.FTZ R41, R49, UR10, -R77 ;  /* 0x0000000a31297c23 */ /* 0x000fe2000801084d */
[----:B------:R-:W-:Y:S01]  /*8370*/  HGMMA.64x64x16.F32.BF16 R88, R124, gdesc[UR4].tnspB, R88, gsb0 ;  /* 0x40e000047c587df0 */ /* 0x000fe20008001858 */
[----:B------:R-:W-:Y:S01]  /*8380*/  UIADD3 UR6, UR11, 0x380, URZ ;  /* 0x000003800b067890 */ /* 0x000fe2000fffe03f */
[----:B0-----:R-:W-:-:S03]  /*8390*/  FMNMX.FTZ R49, R75, R4, !PT ;  /* 0x000000044b317209 */ /* 0x001fc60007810000 */
[----:B------:R1:W-:Y:S01]  /*83a0*/  MUFU.EX2 R29, R6 ;  /* 0x00000006001d7308 */ /* 0x0003e20000000800 */
[----:B------:R-:W-:Y:S01]  /*83b0*/  UMOV UR7, 0x40000040 ;  /* 0x4000004000077882 */ /* 0x000fe20000000000 */
[--C-:B------:R-:W-:Y:S01]  /*83c0*/  FFMA.FTZ R4, R51, UR10, -R77.reuse ;  /* 0x0000000a33047c23 */ /* 0x100fe2000801084d */
[----:B------:R-:W-:-:S05]  /*83d0*/  FFMA.FTZ R51, R54, UR10, -R77 ;  /* 0x0000000a36337c23 */ /* 0x000fca000801084d */
[----:B------:R-:W-:Y:S01]  /*83e0*/  MUFU.EX2 R69, R69 ;  /* 0x0000004500457308 */ /* 0x000fe20000000800 */
[----:B-1----:R-:W-:Y:S01]  /*83f0*/  FMNMX.FTZ R6, R76, R49, !PT ;  /* 0x000000314c067209 */ /* 0x002fe20007810000 */
[----:B------:R-:W-:-:S04]  /*8400*/  FFMA.FTZ R49, R52, UR10, -R77 ;  /* 0x0000000a34317c23 */ /* 0x000fc8000801084d */
[----:B------:R-:W0:Y:S02]  /*8410*/  SHFL.BFLY PT, R83, R6, 0x2, 0x1f ;  /* 0x0c401f0006537f89 */ /* 0x000e2400000e0000 */
[----:B------:R-:W1:Y:S08]  /*8420*/  MUFU.EX2 R148, R148 ;  /* 0x0000009400947308 */ /* 0x000e700000000800 */
[----:B------:R-:W2:Y:S08]  /*8430*/  MUFU.EX2 R5, R5 ;  /* 0x0000000500057308 */ /* 0x000eb00000000800 */
[----:B------:R-:W3:Y:S01]  /*8440*/  MUFU.EX2 R150, R150 ;  /* 0x0000009600967308 */ /* 0x000ee20000000800 */
[----:B-1----:R-:W-:Y:S01]  /*8450*/  FFMA.FTZ R2, R69, R2, R148 ;  /* 0x0000000245027223 */ /* 0x002fe20000010094 */
[----:B0-----:R-:W-:-:S06]  /*8460*/  FMNMX.FTZ R83, R6, R83, !PT ;  /* 0x0000005306537209 */ /* 0x001fcc0007810000 */
[----:B------:R-:W-:Y:S01]  /*8470*/  MUFU.EX2 R79, R79 ;  /* 0x0000004f004f7308 */ /* 0x000fe20000000800 */
[----:B--2---:R-:W-:Y:S01]  /*8480*/  F2FP.BF16.F32.PACK_AB R148, R5, R148 ;  /* 0x000000940594723e */ /* 0x004fe200000010ff */
[----:B------:R-:W0:Y:S06]  /*8490*/  SHFL.BFLY PT, R6, R83, 0x1, 0x1f ;  /* 0x0c201f0053067f89 */ /* 0x000e2c00000e0000 */
[----:B------:R-:W-:Y:S08]  /*84a0*/  MUFU.EX2 R144, R144 ;  /* 0x0000009000907308 */ /* 0x000ff00000000800 */
[----:B------:R-:W-:Y:S08]  /*84b0*/  MUFU.EX2 R9, R9 ;  /* 0x0000000900097308 */ /* 0x000ff00000000800 */
[----:B------:R-:W-:Y:S01]  /*84c0*/  MUFU.EX2 R146, R146 ;  /* 0x0000009200927308 */ /* 0x000fe20000000800 */
[----:B0-----:R-:W-:-:S05]  /*84d0*/  FMNMX.FTZ R6, R83, R6, !PT ;  /* 0x0000000653067209 */ /* 0x001fca0007810000 */
[----:B------:R-:W-:Y:S02]  /*84e0*/  FADD.FTZ R36, -R6, R3 ;  /* 0x0000000306247221 */ /* 0x000fe40000010100 */
[----:B------:R-:W-:Y:S01]  /*84f0*/  MUFU.EX2 R13, R13 ;  /* 0x0000000d000d7308 */ /* 0x000fe20000000800 */
[----:B------:R-:W-:Y:S02]  /*8500*/  WARPGROUP.DEPBAR.LE gsb0, 0x0 ;  /* 0x00008000000079c5 */ /* 0x000fe40000010000 */
[----:B------:R-:W-:Y:S01]  /*8510*/  WARPGROUP.ARRIVE ;  /* 0x00000000000079c5 */ /* 0x000fe20000000000 */
[----:B------:R-:W-:Y:S01]  /*8520*/  FMUL.FTZ R59, R36, UR10 ;  /* 0x0000000a243b7c20 */ /* 0x000fe20008410000 */
[----:B------:R-:W-:-:S03]  /*8530*/  FMUL.FTZ R36, R6, UR10 ;  /* 0x0000000a06247c20 */ /* 0x000fc60008410000 */
[----:B------:R-:W-:Y:S01]  /*8540*/  MUFU.EX2 R140, R140 ;  /* 0x0000008c008c7308 */ /* 0x000fe20000000800 */
[----:B------:R-:W-:Y:S01]  /*8550*/  HGMMA.64x64x16.F32.BF16 R88, R120, gdesc[UR4].tnspB, R88, gsb0 ;  /* 0x40e0000478587df0 */ /* 0x000fe20008001858 */
[--C-:B------:R-:W-:Y:S01]  /*8560*/  FFMA.FTZ R151, R11, UR10, -R36.reuse ;  /* 0x0000000a0b977c23 */ /* 0x100fe20008010824 */
[----:B------:R-:W-:Y:S02]  /*8570*/  IMAD.U32 R11, RZ, RZ, UR37 ;  /* 0x00000025ff0b7e24 */ /* 0x000fe4000f8e00ff */
[--C-:B------:R-:W-:Y:S01]  /*8580*/  FFMA.FTZ R8, R8, UR10, -R36.reuse ;  /* 0x0000000a08087c23 */ /* 0x100fe20008010824 */
[--C-:B------:R-:W-:Y:S01]  /*8590*/  FFMA.FTZ R149, R7, UR10, -R36.reuse ;  /* 0x0000000a07957c23 */ /* 0x100fe20008010824 */
[----:B------:R-:W-:Y:S01]  /*85a0*/  VIADD R7, R23, 0x9 ;  /* 0x0000000917077836 */ /* 0x000fe20000000000 */
[----:B------:R-:W-:Y:S01]  /*85b0*/  MUFU.EX2 R59, R59 ;  /* 0x0000003b003b7308 */ /* 0x000fe20000000800 */
[----:B------:R-:W-:Y:S01]  /*85c0*/  @!P1 LEA R11, R11, UR41, 0x3 ;  /* 0x000000290b0b9c11 */ /* 0x000fe2000f8e18ff */
[--C-:B------:R-:W-:Y:S01]  /*85d0*/  FFMA.FTZ R145, R15, UR10, -R36.reuse ;  /* 0x0000000a0f917c23 */ /* 0x100fe20008010824 */
[--C-:B------:R-:W-:Y:S01]  /*85e0*/  FFMA.FTZ R12, R12, UR10, -R36.reuse ;  /* 0x0000000a0c0c7c23 */ /* 0x100fe20008010824 */
[--C-:B------:R-:W-:Y:S01]  /*85f0*/  FFMA.FTZ R20, R20, UR10, -R36.reuse ;  /* 0x0000000a14147c23 */ /* 0x100fe20008010824 */
[----:B------:R-:W-:Y:S01]  /*8600*/  FFMA.FTZ R147, R25, UR10, -R36 ;  /* 0x0000000a19937c23 */ /* 0x000fe20008010824 */
[----:B------:R-:W-:Y:S01]  /*8610*/  @!P1 VIADD R15, R11, 0x16840 ;  /* 0x000168400b0f9836 */ /* 0x000fe20000000000 */
[----:B------:R-:W-:Y:S01]  /*8620*/  SEL R11, R7, 0x9, !P2 ;  /* 0x00000009070b7807 */ /* 0x000fe20005000000 */
[----:B------:R-:W0:Y:S01]  /*8630*/  MUFU.EX2 R8, R8 ;  /* 0x0000000800087308 */ /* 0x000e220000000800 */
[----:B------:R-:W-:Y:S01]  /*8640*/  FADD.FTZ R7, R5, R2 ;  /* 0x0000000205077221 */ /* 0x000fe20000010000 */
[--C-:B------:R-:W-:Y:S01]  /*8650*/  FFMA.FTZ R26, R26, UR10, -R36.reuse ;  /* 0x0000000a1a1a7c23 */ /* 0x100fe20008010824 */
[----:B------:R-:W-:Y:S01]  /*8660*/  @!P1 PRMT R15, RZ, 0x654, R15 ;  /* 0x00000654ff0f9816 */ /* 0x000fe2000000000f */
[--C-:B------:R-:W-:Y:S01]  /*8670*/  FFMA.FTZ R141, R30, UR10, -R36.reuse ;  /* 0x0000000a1e8d7c23 */ /* 0x100fe20008010824 */
[----:B---3--:R-:W-:Y:S01]  /*8680*/  FADD.FTZ R44, R150, R7 ;  /* 0x00000007962c7221 */ /* 0x008fe20000010000 */
        /* <DEDUP_REMOVED lines=9> */
[----:B------:R-:W-:Y:S01]  /*8720*/  FFMA.FTZ R42, R47, UR10, -R36 ;  /* 0x0000000a2f2a7c23 */ /* 0x000fe20008010824 */
[----:B------:R-:W2:Y:S01]  /*8730*/  MUFU.EX2 R151, R151 ;  /* 0x0000009700977308 */ /* 0x000ea20000000800 */
[----:B0-----:R-:W-:Y:S01]  /*8740*/  FFMA.FTZ R0, R59, R0, R8 ;  /* 0x000000003b007223 */ /* 0x001fe20000010008 */
[--C-:B------:R-:W-:Y:S01]  /*8750*/  FFMA.FTZ R135, R50, UR10, -R36.reuse ;  /* 0x0000000a32877c23 */ /* 0x100fe20008010824 */
[--C-:B------:R-:W-:Y:S01]  /*8760*/  FFMA.FTZ R129, R64, UR10, -R36.reuse ;  /* 0x0000000a40817c23 */ /* 0x100fe20008010824 */
[--C-:B------:R-:W-:Y:S01]  /*8770*/  FFMA.FTZ R131, R66, UR10, -R36.reuse ;  /* 0x0000000a42837c23 */ /* 0x100fe20008010824 */
[--C-:B------:R-:W-:Y:S01]  /*8780*/  FFMA.FTZ R125, R68, UR10, -R36.reuse ;  /* 0x0000000a447d7c23 */ /* 0x100fe20008010824 */
[--C-:B------:R-:W-:Y:S01]  /*8790*/  FFMA.FTZ R70, R70, UR10, -R36.reuse ;  /* 0x0000000a46467c23 */ /* 0x100fe20008010824 */
[----:B------:R-:W-:Y:S01]  /*87a0*/  FFMA.FTZ R71, R71, UR10, -R36 ;  /* 0x0000000a47477c23 */ /* 0x000fe20008010824 */
[----:B------:R-:W0:Y:S01]  /*87b0*/  MUFU.EX2 R12, R12 ;  /* 0x0000000c000c7308 */ /* 0x000e220000000800 */
[----:B-1----:R-:W-:Y:S01]  /*87c0*/  FADD.FTZ R2, R149, R0 ;  /* 0x0000000095027221 */ /* 0x002fe20000010000 */
[--C-:B------:R-:W-:Y:S01]  /*87d0*/  FFMA.FTZ R0, R63, UR10, -R36.reuse ;  /* 0x0000000a3f007c23 */ /* 0x100fe20008010824 */
[----:B------:R-:W-:Y:S01]  /*87e0*/  F2FP.BF16.F32.PACK_AB R149, R149, R8 ;  /* 0x000000089595723e */ /* 0x000fe200000010ff */
[--C-:B------:R-:W-:Y:S01]  /*87f0*/  FFMA.FTZ R72, R72, UR10, -R36.reuse ;  /* 0x0000000a48487c23 */ /* 0x100fe20008010824 */
[--C-:B------:R-:W-:Y:S01]  /*8800*/  FFMA.FTZ R73, R73, UR10, -R36.reuse ;  /* 0x0000000a49497c23 */ /* 0x100fe20008010824 */
[--C-:B------:R-:W-:Y:S01]  /*8810*/  FFMA.FTZ R74, R74, UR10, -R36.reuse ;  /* 0x0000000a4a4a7c23 */ /* 0x100fe20008010824 */
[----:B------:R-:W-:Y:S01]  /*8820*/  FFMA.FTZ R75, R75, UR10, -R36 ;  /* 0x0000000a4b4b7c23 */ /* 0x000fe20008010824 */
[----:B------:R-:W1:Y:S01]  /*8830*/  MUFU.EX2 R145, R145 ;  /* 0x0000009100917308 */ /* 0x000e620000000800 */
[----:B--2---:R-:W-:Y:S01]  /*8840*/  FADD.FTZ R7, R151, R2 ;  /* 0x0000000297077221 */ /* 0x004fe20000010000 */
[----:B------:R-:W-:Y:S01]  /*8850*/  ISETP.LT.AND P2, PT, RZ, UR25, PT ;  /* 0x00000019ff007c0c */ /* 0x000fe2000bf41270 */
[----:B------:R-:W-:Y:S01]  /*8860*/  UIADD3 UR6, UR25, -0x1, URZ ;  /* 0xffffffff19067890 */ /* 0x000fe2000fffe03f */
[----:B------:R-:W-:-:S04]  /*8870*/  F2FP.BF16.F32.PACK_AB R150, R79, R150 ;  /* 0x000000964f96723e */ /* 0x000fc800000010ff */
[----:B------:R-:W2:Y:S01]  /*8880*/  MUFU.EX2 R20, R20 ;  /* 0x0000001400147308 */ /* 0x000ea20000000800 */
[C---:B0-----:R-:W-:Y:S01]  /*8890*/  FADD.FTZ R2, R12.reuse, R7 ;  /* 0x000000070c027221 */ /* 0x041fe20000010000 */
[----:B------:R-:W-:Y:S01]  /*88a0*/  F2FP.BF16.F32.PACK_AB R151, R12, R151 ;  /* 0x000000970c97723e */ /* 0x000fe200000010ff */
[----:B------:R-:W-:-:S05]  /*88b0*/  UMOV UR25, UR6 ;  /* 0x0000000600197c82 */ /* 0x000fca0008000000 */
[----:B------:R-:W0:Y:S01]  /*88c0*/  MUFU.EX2 R147, R147 ;  /* 0x0000009300937308 */ /* 0x000e220000000800 */
[----:B-1----:R-:W-:Y:S01]  /*88d0*/  FADD.FTZ R7, R145, R2 ;  /* 0x0000000291077221 */ /* 0x002fe20000010000 */
[----:B------:R-:W-:-:S06]  /*88e0*/  FFMA.FTZ R2, R65, UR10, -R36 ;  /* 0x0000000a41027c23 */ /* 0x000fcc0008010824 */
[----:B------:R-:W1:Y:S01]  /*88f0*/  MUFU.EX2 R26, R26 ;  /* 0x0000001a001a7308 */ /* 0x000e620000000800 */
[C---:B--2---:R-:W-:Y:S01]  /*8900*/  FADD.FTZ R46, R20.reuse, R7 ;  /* 0x00000007142e7221 */ /* 0x044fe20000010000 */
[----:B------:R-:W-:Y:S01]  /*8910*/  F2FP.BF16.F32.PACK_AB R145, R20, R145 ;  /* 0x000000911491723e */ /* 0x000fe200000010ff */
[----:B------:R-:W-:Y:S02]  /*8920*/  WARPGROUP.DEPBAR.LE gsb0, 0x0 ;  /* 0x00008000000079c5 */ /* 0x000fe40000010000 */
[----:B------:R2:W-:Y:S06]  /*8930*/  BAR.ARV R11, 0x100 ;  /* 0x0004000b0000751d */ /* 0x0005ec0000002000 */
[----:B------:R3:W-:Y:S01]  /*8940*/  @!P1 SYNCS.ARRIVE.TRANS64.RED.A1T0 RZ, [R15+URZ], RZ ;  /* 0x000000ff0fff99a7 */ /* 0x0007e2000810043f */
[----:B------:R-:W4:Y:S01]  /*8950*/  MUFU.EX2 R141, R141 ;  /* 0x0000008d008d7308 */ /* 0x000f220000000800 */
[----:B0-----:R-:W-:Y:S01]  /*8960*/  FADD.FTZ R7, R147, R46 ;  /* 0x0000002e93077221 */ /* 0x001fe20000010000 */
[----:B-1----:R-:W-:Y:S01]  /*8970*/  F2FP.BF16.F32.PACK_AB R147, R26, R147 ;  /* 0x000000931a93723e */ /* 0x002fe200000010ff */
[-C--:B------:R-:W-:Y:S01]  /*8980*/  FMUL.FTZ R88, R88, R69.reuse ;  /* 0x0000004558587220 */ /* 0x080fe20000410000 */
[-C--:B------:R-:W-:Y:S01]  /*8990*/  FMUL.FTZ R89, R89, R69.reuse ;  /* 0x0000004559597220 */ /* 0x080fe20000410000 */
[----:B------:R-:W-:Y:S01]  /*89a0*/  FADD.FTZ R46, R26, R7 ;  /* 0x000000071a2e7221 */ /* 0x000fe20000010000 */
[-C--:B------:R-:W-:Y:S01]  /*89b0*/  FMUL.FTZ R92, R92, R69.reuse ;  /* 0x000000455c5c7220 */ /* 0x080fe20000410000 */
[----:B---3--:R-:W-:Y:S01]  /*89c0*/  IMAD.U32 R15, RZ, RZ, UR21 ;  /* 0x00000015ff0f7e24 */ /* 0x008fe2000f8e00ff */
[----:B------:R-:W0:Y:S01]  /*89d0*/  MUFU.EX2 R30, R30 ;  /* 0x0000001e001e7308 */ /* 0x000e220000000800 */
        /* <DEDUP_REMOVED lines=8> */
[----:B--2---:R-:W-:-:S02]  /*8a60*/  @!P1 VIADD R11, R15, 0x16860 ;  /* 0x000168600f0b9836 */ /* 0x004fc40000000000 */
[----:B----4-:R-:W-:Y:S01]  /*8a70*/  FADD.FTZ R7, R141, R46 ;  /* 0x0000002e8d077221 */ /* 0x010fe20000010000 */
[-C--:B------:R-:W-:Y:S01]  /*8a80*/  FMUL.FTZ R104, R104, R69.reuse ;  /* 0x0000004568687220 */ /* 0x080fe20000410000 */
[-C--:B------:R-:W-:Y:S01]  /*8a90*/  FMUL.FTZ R105, R105, R69.reuse ;  /* 0x0000004569697220 */ /* 0x080fe20000410000 */
[----:B------:R-:W-:Y:S01]  /*8aa0*/  FMUL.FTZ R108, R108, R69 ;  /* 0x000000456c6c7220 */ /* 0x000fe20000410000 */
[----:B------:R-:W-:Y:S01]  /*8ab0*/  @!P1 PRMT R15, RZ, 0x654, R11 ;  /* 0x00000654ff0f9816 */ /* 0x000fe2000000000b */
[----:B------:R-:W-:Y:S01]  /*8ac0*/  FADD.FTZ R11, R79, R44 ;  /* 0x0000002c4f0b7221 */ /* 0x000fe20000010000 */
[----:B------:R-:W1:Y:S01]  /*8ad0*/  MUFU.EX2 R143, R143 ;  /* 0x0000008f008f7308 */ /* 0x000e620000000800 */
[C---:B0-----:R-:W-:Y:S01]  /*8ae0*/  FADD.FTZ R46, R30.reuse, R7 ;  /* 0x000000071e2e7221 */ /* 0x041fe20000010000 */
[----:B------:R-:W-:Y:S01]  /*8af0*/  F2FP.BF16.F32.PACK_AB R141, R30, R141 ;  /* 0x0000008d1e8d723e */ /* 0x000fe200000010ff */
[----:B------:R-:W-:Y:S01]  /*8b00*/  FADD.FTZ R44, R144, R11 ;  /* 0x0000000b902c7221 */ /* 0x000fe20000010000 */
[----:B------:R0:W-:Y:S01]  /*8b10*/  @!P1 SYNCS.ARRIVE.TRANS64.RED.A1T0 RZ, [R15+URZ], RZ ;  /* 0x000000ff0fff99a7 */ /* 0x0001e2000810043f */
[----:B------:R-:W-:Y:S01]  /*8b20*/  F2FP.BF16.F32.PACK_AB R144, R9, R144 ;  /* 0x000000900990723e */ /* 0x000fe200000010ff */
[-C--:B------:R-:W-:Y:S01]  /*8b30*/  FMUL.FTZ R109, R109, R69.reuse ;  /* 0x000000456d6d7220 */ /* 0x080fe20000410000 */
[----:B------:R-:W-:Y:S01]  /*8b40*/  FADD.FTZ R11, R9, R44 ;  /* 0x0000002c090b7221 */ /* 0x000fe20000010000 */
[----:B------:R-:W2:Y:S01]  /*8b50*/  MUFU.EX2 R33, R33 ;  /* 0x0000002100217308 */ /* 0x000ea20000000800 */
[--C-:B------:R-:W-:Y:S01]  /*8b60*/  FFMA.FTZ R44, R67, UR10, -R36.reuse ;  /* 0x0000000a432c7c23 */ /* 0x100fe20008010824 */
[----:B------:R-:W-:Y:S01]  /*8b70*/  FFMA.FTZ R36, R76, UR10, -R36 ;  /* 0x0000000a4c247c23 */ /* 0x000fe20008010824 */
        /* <DEDUP_REMOVED lines=8> */
[----:B------:R-:W-:Y:S01]  /*8c00*/  FADD.FTZ R48, R140, R11 ;  /* 0x0000000b8c307221 */ /* 0x000fe20000010000 */
[----:B------:R-:W-:Y:S01]  /*8c10*/  F2FP.BF16.F32.PACK_AB R140, R21, R140 ;  /* 0x0000008c158c723e */ /* 0x000fe200000010ff */
[----:B------:R-:W-:Y:S01]  /*8c20*/  FMUL.FTZ R117, R117, R69 ;  /* 0x0000004575757220 */ /* 0x000fe20000410000 */
[-C--:B------:R-:W-:Y:S01]  /*8c30*/  FMUL.FTZ R90, R90, R59.reuse ;  /* 0x0000003b5a5a7220 */ /* 0x080fe20000410000 */
[----:B------:R-:W-:Y:S01]  /*8c40*/  FADD.FTZ R11, R21, R48 ;  /* 0x00000030150b7221 */ /* 0x000fe20000010000 */
[----:B------:R-:W1:Y:S01]  /*8c50*/  MUFU.EX2 R136, R136 ;  /* 0x0000008800887308 */ /* 0x000e620000000800 */
        /* <DEDUP_REMOVED lines=17> */
[----:B------:R-:W-:Y:S01]  /*8d70*/  F2FP.BF16.F32.PACK_AB R136, R29, R136 ;  /* 0x000000881d88723e */ /* 0x000fe200000010ff */
[-C--:B------:R-:W-:Y:S01]  /*8d80*/  FMUL.FTZ R110, R110, R59.reuse ;  /* 0x0000003b6e6e7220 */ /* 0x080fe20000410000 */
[-C--:B------:R-:W-:Y:S01]  /*8d90*/  FMUL.FTZ R111, R111, R59.reuse ;  /* 0x0000003b6f6f7220 */ /* 0x080fe20000410000 */
[----:B------:R-:W-:Y:S01]  /*8da0*/  FADD.FTZ R7, R29, R48 ;  /* 0x000000301d077221 */ /* 0x000fe20000010000 */
[-C--:B------:R-:W-:Y:S01]  /*8db0*/  FMUL.FTZ R114, R114, R59.reuse ;  /* 0x0000003b72727220 */ /* 0x080fe20000410000 */
[-C--:B------:R-:W-:Y:S01]  /*8dc0*/  FMUL.FTZ R115, R115, R59.reuse ;  /* 0x0000003b73737220 */ /* 0x080fe20000410000 */
[----:B------:R-:W1:Y:S01]  /*8dd0*/  MUFU.EX2 R138, R138 ;  /* 0x0000008a008a7308 */ /* 0x000e620000000800 */
[----:B--2---:R-:W-:Y:S01]  /*8de0*/  FADD.FTZ R5, R137, R46 ;  /* 0x0000002e89057221 */ /* 0x004fe20000010000 */
[-C--:B------:R-:W-:Y:S01]  /*8df0*/  FMUL.FTZ R118, R118, R59.reuse ;  /* 0x0000003b76767220 */ /* 0x080fe20000410000 */
[----:B------:R-:W-:-:S05]  /*8e00*/  FMUL.FTZ R119, R119, R59 ;  /* 0x0000003b77777220 */ /* 0x000fca0000410000 */
[----:B------:R-:W2:Y:S01]  /*8e10*/  MUFU.EX2 R139, R139 ;  /* 0x0000008b008b7308 */ /* 0x000ea20000000800 */
[C---:B---3--:R-:W-:Y:S01]  /*8e20*/  FADD.FTZ R46, R38.reuse, R5 ;  /* 0x00000005262e7221 */ /* 0x048fe20000010000 */
[----:B------:R-:W-:-:S06]  /*8e30*/  F2FP.BF16.F32.PACK_AB R137, R38, R137 ;  /* 0x000000892689723e */ /* 0x000fcc00000010ff */
[----:B------:R3:W4:Y:S01]  /*8e40*/  MUFU.EX2 R37, R10 ;  /* 0x0000000a00257308 */ /* 0x0007220000000800 */
[----:B-1----:R-:W-:-:S07]  /*8e50*/  FADD.FTZ R8, R138, R7 ;  /* 0x000000078a087221 */ /* 0x002fce0000010000 */
[----:B------:R-:W1:Y:S01]  /*8e60*/  MUFU.EX2 R40, R40 ;  /* 0x0000002800287308 */ /* 0x000e620000000800 */
[----:B--2---:R-:W-:Y:S01]  /*8e70*/  FADD.FTZ R5, R139, R46 ;  /* 0x0000002e8b057221 */ /* 0x004fe20000010000 */
[--C-:B---3--:R-:W-:Y:S01]  /*8e80*/  FFMA.FTZ R10, R53, UR10, -R77.reuse ;  /* 0x0000000a350a7c23 */ /* 0x108fe2000801084d */
[----:B------:R-:W-:-:S05]  /*8e90*/  FFMA.FTZ R53, R56, UR10, -R77 ;  /* 0x0000000a38357c23 */ /* 0x000fca000801084d */
        /* <DEDUP_REMOVED lines=87> */
.L_x_12182:
[----:B------:R-:W-:Y:S06]  /*9410*/  BAR.ARV 0x8, 0x1a0 ;  /* 0x0206800000007b1d */ /* 0x000fec0000002000 */
[----:B------:R-:W-:Y:S05]  /*9420*/  @!P0 BRA `(.L_x_12192) ;  /* 0x0000000000048947 */ /* 0x000fea0003800000 */
[----:B------:R-:W-:Y:S01]  /*9430*/  BPT.TRAP 0x1 ;  /* 0x000000040000795c */ /* 0x000fe20000300000 */
.L_x_12192:
[----:B------:R-:W-:Y:S01]  /*9440*/  ULEA UR5, UR37, UR41, 0x3 ;  /* 0x0000002925057291 */ /* 0x000fe2000f8e183f */
[----:B------:R-:W-:-:S04]  /*9450*/  MOV R3, UR40 ;  /* 0x0000002800037c02 */ /* 0x000fc80008000f00 */
[----:B------:R-:W-:-:S04]  /*9460*/  SHF.L.U32 R3, R3, 0x1f, RZ ;  /* 0x0000001f03037819 */ /* 0x000fc800000006ff */
[----:B------:R0:W1:Y:S01]  /*9470*/  SYNCS.PHASECHK.TRANS64.TRYWAIT P2, [UR5+0x16850], R3 ;  /* 0x01685003ff0075a7 */ /* 0x0000620008040145 */
[----:B------:R-:W-:Y:S05]  /*9480*/  @!P0 BRA `(.L_x_12193) ;  /* 0x0000000000048947 */ /* 0x000fea0003800000 */
[----:B------:R-:W-:Y:S01]  /*9490*/  BPT.TRAP 0x1 ;  /* 0x000000040000795c */ /* 0x000fe20000300000 */
.L_x_12193:
[----:B-1----:R-:W-:Y:S05]  /*94a0*/  @P2 BRA `(.L_x_12194) ;  /* 0x0000000000082947 */ /* 0x002fea0003800000 */
[----:B------:R-:W1:Y:S02]  /*94b0*/  SYNCS.PHASECHK.TRANS64.TRYWAIT P0, [UR5+0x16850], R3 ;  /* 0x01685003ff0075a7 */ /* 0x000e640008000145 */
[----:B-1----:R-:W-:Y:S05]  /*94c0*/  @!P0 BRA `(.L_x_12195) ;  /* 0x0000006400788947 */ /* 0x002fea0003800000 */
.L_x_12194:
[----:B------:R-:W-:Y:S01]  /*94d0*/  UIADD3 UR41, UR41, 0x400, URZ ;  /* 0x0000040029297890 */ /* 0x000fe2000fffe03f */
[----:B------:R-:W-:Y:S01]  /*94e0*/  WARPGROUP.ARRIVE ;  /* 0x00000000000079c5 */ /* 0x000fe20000000000 */
[----:B------:R-:W-:Y:S01]  /*94f0*/  UMOV UR7, 0x40000040 ;  /* 0x4000004000077882 */ /* 0x000fe20000000000 */
[----:B------:R-:W2:Y:S01]  /*9500*/  SHFL.BFLY PT, R5, R0, 0x2, 0x1f ;  /* 0x0c401f0000057f89 */ /* 0x000ea200000e0000 */
[----:B------:R-:W-:Y:S01]  /*9510*/  USHF.R.U32.HI UR41, URZ, 0x4, UR41 ;  /* 0x000000043f297899 */ /* 0x000fe20008011629 */
[----:B------:R-:W-:Y:S01]  /*9520*/  IMAD.U32 R11, RZ, RZ, UR5 ;  /* 0x00000005ff0b7e24 */ /* 0x000fe2000f8e00ff */
[----:B------:R-:W-:Y:S01]  /*9530*/  UIADD3 UR47, UR47, 0x1, URZ ;  /* 0x000000012f2f7890 */ /* 0x000fe2000fffe03f */
[----:B01----:R-:W0:Y:S01]  /*9540*/  SHFL.BFLY PT, R3, R2, 0x2, 0x1f ;  /* 0x0c401f0002037f89 */ /* 0x003e2200000e0000 */
        /* <DEDUP_REMOVED lines=11> */
[----:B--2---:R-:W-:Y:S01]  /*9600*/  FADD.FTZ R5, R5, R0 ;  /* 0x0000000005057221 */ /* 0x004fe20000010000 */
[----:B------:R-:W-:Y:S02]  /*9610*/  IMAD.MOV.U32 R0, RZ, RZ, -0x800000 ;  /* 0xff800000ff007424 */ /* 0x000fe400078e00ff */
[----:B0-----:R-:W-:-:S02]  /*9620*/  FADD.FTZ R3, R3, R2 ;  /* 0x0000000203037221 */ /* 0x001fc40000010000 */
[----:B------:R-:W0:Y:S01]  /*9630*/  SHFL.BFLY PT, R8, R5, 0x1, 0x1f ;  /* 0x0c201f0005087f89 */ /* 0x000e2200000e0000 */
[----:B------:R-:W-:-:S03]  /*9640*/  IMAD.MOV.U32 R2, RZ, RZ, -0x800000 ;  /* 0xff800000ff027424 */ /* 0x000fc600078e00ff */
[----:B------:R-:W1:Y:S01]  /*9650*/  SHFL.BFLY PT, R4, R3, 0x1, 0x1f ;  /* 0x0c201f0003047f89 */ /* 0x000e6200000e0000 */
[----:B0-----:R-:W-:Y:S01]  /*9660*/  FADD.FTZ R10, R5, R8 ;  /* 0x00000008050a7221 */ /* 0x001fe20000010000 */
[----:B-1----:R-:W-:-:S04]  /*9670*/  FADD.FTZ R9, R3, R4 ;  /* 0x0000000403097221 */ /* 0x002fc80000010000 */
[----:B------:R-:W-:Y:S01]  /*9680*/  FSETP.NE.FTZ.AND P2, PT, R10, RZ, PT ;  /* 0x000000ff0a00720b */ /* 0x000fe20003f55000 */
[----:B------:R-:W-:Y:S02]  /*9690*/  IMAD.MOV.U32 R3, RZ, RZ, RZ ;  /* 0x000000ffff037224 */ /* 0x000fe400078e00ff */
[----:B------:R-:W-:Y:S01]  /*96a0*/  IMAD.U32 R4, RZ, RZ, UR10 ;  /* 0x0000000aff047e24 */ /* 0x000fe2000f8e00ff */
[----:B------:R-:W-:-:S09]  /*96b0*/  FSETP.NE.FTZ.AND P0, PT, R9, RZ, PT ;  /* 0x000000ff0900720b */ /* 0x000fd20003f15000 */
[----:B------:R-:W0:Y:S01]  /*96c0*/  @P2 MUFU.LG2 R8, R10 ;  /* 0x0000000a00082308 */ /* 0x000e220000000c00 */
[----:B------:R-:W-:-:S03]  /*96d0*/  @P2 FMUL.FTZ R12, R12, 0.69314718246459960938 ;  /* 0x3f3172180c0c2820 */ /* 0x000fc60000410000 */
[----:B------:R-:W-:-:S04]  /*96e0*/  @P0 FMUL.FTZ R4, R4, 0.69314718246459960938 ;  /* 0x3f31721804040820 */ /* 0x000fc80000410000 */
[----:B------:R-:W1:Y:S08]  /*96f0*/  @P0 MUFU.LG2 R7, R9 ;  /* 0x0000000900070308 */ /* 0x000e700000000c00 */
[----:B------:R-:W2:Y:S01]  /*9700*/  @P0 MUFU.RCP R21, R9 ;  /* 0x0000000900150308 */ /* 0x000ea20000001000 */
[----:B0-----:R-:W-:Y:S01]  /*9710*/  @P2 FMUL.FTZ R5, R8, 0.69314718246459960938 ;  /* 0x3f31721808052820 */ /* 0x001fe20000410000 */
[----:B------:R-:W-:-:S03]  /*9720*/  @!P1 IADD3 R8, R11, 0x16860, RZ ;  /* 0x000168600b089810 */ /* 0x000fc60007ffe0ff */
[----:B------:R-:W-:Y:S01]  /*9730*/  @P2 FFMA.FTZ R0, R12, R6, R5 ;  /* 0x000000060c002223 */ /* 0x000fe20000010005 */
[----:B------:R-:W-:Y:S02]  /*9740*/  @!P1 PRMT R8, RZ, 0x654, R8 ;  /* 0x00000654ff089816 */ /* 0x000fe40000000008 */
[----:B------:R-:W0:Y:S01]  /*9750*/  @P2 MUFU.RCP R3, R10 ;  /* 0x0000000a00032308 */ /* 0x000e220000001000 */
[----:B-1----:R-:W-:Y:S01]  /*9760*/  @P0 FMUL.FTZ R7, R7, 0.69314718246459960938 ;  /* 0x3f31721807070820 */ /* 0x002fe20000410000 */
[----:B------:R-:W-:Y:S02]  /*9770*/  WARPGROUP.DEPBAR.LE gsb0, 0x0 ;  /* 0x00008000000079c5 */ /* 0x000fe40000010000 */
[----:B------:R-:W-:Y:S01]  /*9780*/  WARPGROUP.ARRIVE ;  /* 0x00000000000079c5 */ /* 0x000fe20000000000 */
[----:B------:R-:W-:Y:S01]  /*9790*/  @P0 FFMA.FTZ R2, R4, R27, R7 ;  /* 0x0000001b04020223 */ /* 0x000fe20000010007 */
[----:B------:R-:W-:-:S04]  /*97a0*/  PLOP3.LUT P0, PT, PT, PT, PT, 0x8, 0x0 ;  /* 0x000000000000781c */ /* 0x000fc80003f0e170 */
        /* <DEDUP_REMOVED lines=68> */
.L_x_12165:
        /* <DEDUP_REMOVED lines=18> */
[----:B------:R-:W-:Y:S02]  /*9d10*/  UISETP.NE.AND.EX UP0, UPT, UR9, URZ, UPT, UP0 ;  /* 0x0000003f0900728c */ /* 0x000fe4000bf05300 */
[----:B------:R-:W-:-:S02]  /*9d20*/  UISETP.NE.U32.AND UP1, UPT, UR6, URZ, UPT ;  /* 0x0000003f0600728c */ /* 0x000fc4000bf25070 */
[----:B------:R-:W-:Y:S02]  /*9d30*/  USHF.L.U32 UR10, UR46, 0x2, URZ ;  /* 0x000000022e0a7899 */ /* 0x000fe4000800063f */
[----:B------:R-:W-:Y:S02]  /*9d40*/  UISETP.NE.AND.EX UP1, UPT, UR7, URZ, UPT, UP1 ;  /* 0x0000003f0700728c */ /* 0x000fe4000bf25310 */
[----:B------:R-:W-:Y:S02]  /*9d50*/  USHF.L.U64.HI UR11, UR46, 0x2, UR45 ;  /* 0x000000022e0b7899 */ /* 0x000fe4000801022d */
[----:B------:R-:W-:Y:S02]  /*9d60*/  UIADD3 UR4, UP2, UR10, UR6, URZ ;  /* 0x000000060a047290 */ /* 0x000fe4000ff5e03f */
[----:B------:R-:W-:Y:S02]  /*9d70*/  @UP0 UIADD3 UR6, UP3, UR10, UR8, URZ ;  /* 0x000000080a060290 */ /* 0x000fe4000ff7e03f */
[----:B------:R-:W-:-:S02]  /*9d80*/  UIADD3.X UR8, UR11, UR7, URZ, UP2, !UPT ;  /* 0x000000070b087290 */ /* 0x000fc400097fe43f */
[----:B------:R-:W-:Y:S01]  /*9d90*/  @UP0 UIADD3.X UR7, UR11, UR9, URZ, UP3, !UPT ;  /* 0x000000090b070290 */ /* 0x000fe20009ffe43f */
[----:B------:R-:W-:Y:S02]  /*9da0*/  MOV R12, R3 ;  /* 0x00000003000c7202 */ /* 0x000fe40000000f00 */
[----:B0-----:R-:W-:-:S03]  /*9db0*/  MOV R13, R4 ;  /* 0x00000004000d7202 */ /* 0x001fc60000000f00 */
[----:B------:R-:W-:Y:S01]  /*9dc0*/  IMAD.WIDE R4, R154, 0x2, R12 ;  /* 0x000000029a047825 */ /* 0x000fe200078e020c */
[----:B------:R-:W-:Y:S02]  /*9dd0*/  BAR.SYNC.DEFER_BLOCKING 0x1, 0x180 ;  /* 0x0046000000007b1d */ /* 0x000fe40000010000 */
[C---:B------:R-:W-:Y:S02]  /*9de0*/  IADD3 R11, P1, R4.reuse, 0x40, RZ ;  /* 0x00000040040b7810 */ /* 0x040fe40007f3e0ff */
[C---:B------:R-:W-:Y:S02]  /*9df0*/  IADD3 R15, P0, R4.reuse, 0x60, RZ ;  /* 0x00000060040f7810 */ /* 0x040fe40007f1e0ff */
[C---:B------:R-:W-:Y:S02]  /*9e00*/  IADD3 R29, P2, R4.reuse, 0x20, RZ ;  /* 0x00000020041d7810 */ /* 0x040fe40007f5e0ff */
        /* <DEDUP_REMOVED lines=18> */
[----:B------:R-:W-:Y:S02]  /*9f30*/  MOV R28, R8 ;  /* 0x00000008001c7202 */ /* 0x000fe40000000f00 */
[----:B------:R-:W-:Y:S01]  /*9f40*/  MOV R29, R10 ;  /* 0x0000000a001d7202 */ /* 0x000fe20000000f00 */
[----:B------:R0:W-:Y:S01]  /*9f50*/  STSM.16.M88.4 [R30], R4 ;  /* 0x000000041e007844 */ /* 0x0001e20000000200 */
[----:B------:R-:W-:Y:S02]  /*9f60*/  MOV R15, R14 ;  /* 0x0000000e000f7202 */ /* 0x000fe40000000f00 */
[----:B------:R-:W-:Y:S02]  /*9f70*/  F2FP.BF16.F32.PACK_AB R8, R47, R48 ;  /* 0x000000302f08723e */ /* 0x000fe400000010ff */
[----:B------:R-:W-:-:S02]  /*9f80*/  F2FP.BF16.F32.PACK_AB R9, R45, R46 ;  /* 0x0000002e2d09723e */ /* 0x000fc400000010ff */
        /* <DEDUP_REMOVED lines=9> */
[----:B------:R-:W-:Y:S01]  /*a020*/  F2FP.BF16.F32.PACK_AB R34, R21, R24 ;  /* 0x000000181522723e */ /* 0x000fe200000010ff */
[----:B------:R1:W-:Y:S01]  /*a030*/  STSM.16.M88.4 [R29], R40 ;  /* 0x000000281d007844 */ /* 0x0003e20000000200 */
[----:B------:R-:W-:Y:S01]  /*a040*/  F2FP.BF16.F32.PACK_AB R35, R119, R20 ;  /* 0x000000147723723e */ /* 0x000fe200000010ff */
[----:B------:R-:W-:Y:S01]  /*a050*/  IMAD.U32 R5, RZ, RZ, UR8 ;  /* 0x00000008ff057e24 */ /* 0x000fe2000f8e00ff */
[----:B------:R-:W-:Y:S01]  /*a060*/  PLOP3.LUT P0, PT, PT, PT, UP1, 0x80, 0x0 ;  /* 0x000000000000781c */ /* 0x000fe20003f0f018 */
[----:B------:R-:W-:Y:S01]  /*a070*/  IMAD.U32 R7, RZ, RZ, UR7 ;  /* 0x00000007ff077e24 */ /* 0x000fe2000f8e00ff */
[----:B------:R-:W-:Y:S01]  /*a080*/  PLOP3.LUT P1, PT, PT, PT, UP0, 0x80, 0x0 ;  /* 0x000000000000781c */ /* 0x000fe20003f2f008 */
[----:B------:R1:W-:Y:S01]  /*a090*/  STSM.16.M88.4 [R28], R32 ;  /* 0x000000201c007844 */ /* 0x0003e20000000200 */
[----:B------:R-:W-:Y:S09]  /*a0a0*/  BAR.SYNC.DEFER_BLOCKING 0x1, 0x180 ;  /* 0x0046000000007b1d */ /* 0x000ff20000010000 */
[----:B------:R-:W2:Y:S04]  /*a0b0*/  @P0 LDG.E R14, desc[UR38][R4.64] ;  /* 0x00000026040e0981 */ /* 0x000ea8000c1e1900 */
[----:B------:R-:W3:Y:S01]  /*a0c0*/  @P1 LDG.E R6, desc[UR38][R6.64] ;  /* 0x0000002606061981 */ /* 0x000ee2000c1e1900 */
[----:B------:R-:W-:Y:S01]  /*a0d0*/  UMOV UR4, URZ ;  /* 0x0000003f00047c82 */ /* 0x000fe20008000000 */
[----:B------:R-:W-:Y:S01]  /*a0e0*/  ULDC UR10, c[0x0][0xa88] ;  /* 0x0002a200000a7ab9 */ /* 0x000fe20000000800 */
[----:B--2---:R-:W-:-:S02]  /*a0f0*/  @P0 R2UR UR4, R14 ;  /* 0x000000000e0402ca */ /* 0x004fc400000e0000 */
[----:B---3--:R-:W-:Y:S01]  /*a100*/  @P1 R2UR UR10, R6 ;  /* 0x00000000060a12ca */ /* 0x008fe200000e0000 */
[----:B-1----:R-:W-:-:S14]  /*a110*/  @P1 BRA `(.L_x_12198) ;  /* 0x0000000000181947 */ /* 0x002fdc0003800000 */
[----:B------:R-:W-:Y:S05]  /*a120*/  @!P0 BRA `(.L_x_12198) ;  /* 0x0000000000148947 */ /* 0x000fea0003800000 */
[----:B------:R-:W2:Y:S04]  /*a130*/  LDG.E R7, desc[UR38][R4.64] ;  /* 0x0000002604077981 */ /* 0x000ea8000c1e1900 */
[----:B------:R-:W3:Y:S01]  /*a140*/  LDG.E R6, desc[UR38][R4.64+0x4] ;  /* 0x0000042604067981 */ /* 0x000ee2000c1e1900 */
[----:B--2---:R-:W-:Y:S02]  /*a150*/  R2UR UR6, R7 ;  /* 0x00000000070672ca */ /* 0x004fe400000e0000 */
[----:B---3--:R-:W-:-:S13]  /*a160*/  R2UR UR10, R6 ;  /* 0x00000000060a72ca */ /* 0x008fda00000e0000 */
[----:B------:R-:W-:-:S12]  /*a170*/  UIADD3 UR10, -UR6, UR10, URZ ;  /* 0x0000000a060a7290 */ /* 0x000fd8000fffe13f */
.L_x_12198:
[----:B------:R-:W-:Y:S01]  /*a180*/  USHF.R.S32.HI UR14, URZ, 0x1f, UR44 ;  /* 0x0000001f3f0e7899 */ /* 0x000fe2000801142c */
[----:B------:R-:W-:Y:S01]  /*a190*/  MOV R4, UR43 ;  /* 0x0000002b00047c02 */ /* 0x000fe20008000f00 */
[----:B------:R-:W-:Y:S01]  /*a1a0*/  ULDC.64 UR12, c[0x0][0xb70] ;  /* 0x0002dc00000c7ab9 */ /* 0x000fe20000000a00 */
[----:B------:R-:W-:Y:S01]  /*a1b0*/  USHF.R.S32.HI UR9, URZ, 0x1f, UR4 ;  /* 0x0000001f3f097899 */ /* 0x000fe20008011404 */
[----:B------:R-:W-:Y:S01]  /*a1c0*/  IMAD R5, R16, 0x40, R22 ;  /* 0x0000004010057824 */ /* 0x000fe200078e0216 */
[----:B------:R-:W-:Y:S01]  /*a1d0*/  UIMAD UR11, UR14, UR12, URZ ;  /* 0x0000000c0e0b72a4 */ /* 0x000fe2000f8e023f */
[----:B------:R-:W-:Y:S01]  /*a1e0*/  IMAD R7, R4, 0xc0, R19 ;  /* 0x000000c004077824 */ /* 0x000fe200078e0213 */
[----:B------:R-:W-:Y:S01]  /*a1f0*/  UMOV UR8, UR4 ;  /* 0x0000000400087c82 */ /* 0x000fe20008000000 */
[----:B------:R-:W-:Y:S01]  /*a200*/  USEL UR45, UR45, URZ, !UP1 ;  /* 0x0000003f2d2d7287 */ /* 0x000fe2000c800000 */
[----:B------:R-:W-:Y:S01]  /*a210*/  IMAD.WIDE R12, R5, 0x2, R12 ;  /* 0x00000002050c7825 */ /* 0x000fe200078e020c */
[----:B------:R-:W-:Y:S01]  /*a220*/  UIMAD.WIDE.U32 UR6, UR44, UR12, UR8 ;  /* 0x0000000c2c0672a5 */ /* 0x000fe2000f8e0008 */
[----:B------:R-:W-:Y:S01]  /*a230*/  SHF.R.S32.HI R4, RZ, 0x1f, R7 ;  /* 0x0000001fff047819 */ /* 0x000fe20000011407 */
[----:B------:R-:W-:Y:S01]  /*a240*/  UIMAD UR11, UR44, UR13, UR11 ;  /* 0x0000000d2c0b72a4 */ /* 0x000fe2000f8e020b */
[----:B------:R-:W-:Y:S01]  /*a250*/  LOP3.LUT P0, RZ, R152, 0x3, RZ, 0xc0, !PT ;  /* 0x0000000398ff7812 */ /* 0x000fe2000780c0ff */
[----:B------:R-:W-:Y:S01]  /*a260*/  USEL UR46, UR46, URZ, !UP1 ;  /* 0x0000003f2e2e7287 */ /* 0x000fe2000c800000 */
[C---:B------:R-:W-:Y:S01]  /*a270*/  IADD3 R11, P3, R12.reuse, 0x3000, RZ ;  /* 0x000030000c0b7810 */ /* 0x040fe20007f7e0ff */
[----:B------:R-:W-:Y:S01]  /*a280*/  ULDC.64 UR12, c[0x0][0xb78] ;  /* 0x0002de00000c7ab9 */ /* 0x000fe20000000a00 */
[----:B------:R-:W-:Y:S01]  /*a290*/  UIADD3 UR7, UR7, UR11, URZ ;  /* 0x0000000b07077290 */ /* 0x000fe2000fffe03f */
[----:B------:R-:W-:Y:S01]  /*a2a0*/  LOP3.LUT R25, R12, 0x380, RZ, 0xc0, !PT ;  /* 0x000003800c197812 */ /* 0x000fe200078ec0ff */
[----:B------:R-:W-:-:S02]  /*a2b0*/  UIMAD UR8, UR45, UR12, URZ ;  /* 0x0000000c2d0872a4 */ /* 0x000fc4000f8e023f */
[----:B------:R-:W-:Y:S01]  /*a2c0*/  UIMAD.WIDE.U32 UR6, UR46, UR12, UR6 ;  /* 0x0000000c2e0672a5 */ /* 0x000fe2000f8e0006 */
[----:B------:R-:W-:Y:S01]  /*a2d0*/  SHF.R.U64 R25, R25, 0x3, RZ ;  /* 0x0000000319197819 */ /* 0x000fe200000012ff */
[----:B------:R-:W-:-:S03]  /*a2e0*/  UIMAD UR8, UR46, UR13, UR8 ;  /* 0x0000000d2e0872a4 */ /* 0x000fc6000f8e0208 */
[----:B------:R-:W-:Y:S01]  /*a2f0*/  ULDC.64 UR12, c[0x0][0xaa0] ;  /* 0x0002a800000c7ab9 */ /* 0x000fe20000000a00 */
[----:B------:R-:W-:Y:S02]  /*a300*/  IADD3 R6, P1, R7, UR6, RZ ;  /* 0x0000000607067c10 */ /* 0x000fe4000ff3e0ff */
[----:B------:R-:W-:Y:S01]  /*a310*/  IMAD.U32 R9, RZ, RZ, UR8 ;  /* 0x00000008ff097e24 */ /* 0x000fe2000f8e00ff */
[----:B------:R-:W-:Y:S01]  /*a320*/  LOP3.LUT R24, R25, R12, RZ, 0x3c, !PT ;  /* 0x0000000c19187212 */ /* 0x000fe200078e3cff */
[----:B------:R-:W-:-:S03]  /*a330*/  IMAD.MOV.U32 R25, RZ, RZ, R13 ;  /* 0x000000ffff197224 */ /* 0x000fc600078e000d */
[----:B------:R-:W-:Y:S01]  /*a340*/  IADD3.X R5, R4, UR7, R9, P1, !PT ;  /* 0x0000000704057c10 */ /* 0x000fe20008ffe409 */
[----:B------:R-:W-:Y:S01]  /*a350*/  ULDC.64 UR6, c[0x0][0xb40] ;  /* 0x0002d00000067ab9 */ /* 0x000fe20000000a00 */
[C---:B------:R-:W-:Y:S01]  /*a360*/  VIADD R4, R7.reuse, 0x8 ;  /* 0x0000000807047836 */ /* 0x040fe20000000000 */
[C---:B------:R-:W-:Y:S01]  /*a370*/  LEA R28, P2, R6.reuse, UR6, 0x2 ;  /* 0x00000006061c7c11 */ /* 0x040fe2000f8410ff */
[----:B------:R-:W-:Y:S01]  /*a380*/  IMAD.X R9, RZ, RZ, R13, P3 ;  /* 0x000000ffff097224 */ /* 0x000fe200018e060d */
[----:B------:R-:W-:Y:S02]  /*a390*/  ISETP.GE.OR P1, PT, R7, UR10, P0 ;  /* 0x0000000a07007c0c */ /* 0x000fe40008726670 */
[----:B------:R-:W-:Y:S02]  /*a3a0*/  LEA.HI.X R29, R6, UR7, R5, 0x2, P2 ;  /* 0x00000007061d7c11 */ /* 0x000fe400090f1405 */
[C---:B------:R-:W-:Y:S02]  /*a3b0*/  IADD3 R17, P2, R12.reuse, 0x1800, RZ ;  /* 0x000018000c117810 */ /* 0x040fe40007f5e0ff */
[----:B------:R-:W-:-:S02]  /*a3c0*/  IADD3 R7, P4, R12, 0x4800, RZ ;  /* 0x000048000c077810 */ /* 0x000fc40007f9e0ff */
[----:B------:R-:W-:Y:S01]  /*a3d0*/  LOP3.LUT R8, R17, 0x380, RZ, 0xc0, !PT ;  /* 0x0000038011087812 */ /* 0x000fe200078ec0ff */
[----:B------:R-:W-:Y:S01]  /*a3e0*/  UIMAD UR6, UR9, UR12, URZ ;  /* 0x0000000c090672a4 */ /* 0x000fe2000f8e023f */
[----:B------:R-:W-:Y:S01]  /*a3f0*/  ISETP.GE.OR P0, PT, R4, UR10, P0 ;  /* 0x0000000a04007c0c */ /* 0x000fe20008706670 */
[--C-:B------:R-:W-:Y:S01]  /*a400*/  IMAD.X R15, RZ, RZ, R13.reuse, P2 ;  /* 0x000000ffff0f7224 */ /* 0x100fe200010e060d */
[----:B------:R-:W-:Y:S01]  /*a410*/  LOP3.LUT R6, R11, 0x380, RZ, 0xc0, !PT ;  /* 0x000003800b067812 */ /* 0x000fe200078ec0ff */
[----:B------:R-:W-:Y:S01]  /*a420*/  IMAD.X R5, RZ, RZ, R13, P4 ;  /* 0x000000ffff057224 */ /* 0x000fe200020e060d */
[----:B------:R-:W-:Y:S01]  /*a430*/  LOP3.LUT R4, R7, 0x380, RZ, 0xc0, !PT ;  /* 0x0000038007047812 */ /* 0x000fe200078ec0ff */
[----:B------:R-:W-:Y:S01]  /*a440*/  IMAD.MOV.U32 R20, RZ, RZ, R22 ;  /* 0x000000ffff147224 */ /* 0x000fe200078e0016 */
[----:B------:R-:W-:Y:S01]  /*a450*/  SHF.R.U64 R8, R8, 0x3, RZ ;  /* 0x0000000308087819 */ /* 0x000fe200000012ff */
[----:B------:R-:W-:Y:S01]  /*a460*/  @!P1 STG.E desc[UR38][R28.64], R2 ;  /* 0x000000021c009986 */ /* 0x000fe2000c101926 */
[----:B------:R-:W-:Y:S01]  /*a470*/  SHF.R.U64 R6, R6, 0x3, RZ ;  /* 0x0000000306067819 */ /* 0x000fe200000012ff */
[----:B------:R-:W-:Y:S01]  /*a480*/  ULDC.64 UR8, c[0x0][0xae0] ;  /* 0x0002b80000087ab9 */ /* 0x000fe20000000a00 */
[----:B------:R-:W-:-:S02]  /*a490*/  SHF.R.U64 R4, R4, 0x3, RZ ;  /* 0x0000000304047819 */ /* 0x000fc400000012ff */
[----:B------:R-:W-:Y:S02]  /*a4a0*/  LOP3.LUT R14, R8, R17, RZ, 0x3c, !PT ;  /* 0x00000011080e7212 */ /* 0x000fe400078e3cff */
[----:B------:R-:W-:Y:S01]  /*a4b0*/  SHF.R.S32.HI R21, RZ, 0x1f, R22 ;  /* 0x0000001fff157819 */ /* 0x000fe20000011416 */
[----:B------:R-:W-:Y:S01]  /*a4c0*/  UIMAD UR6, UR4, UR13, UR6 ;  /* 0x0000000d040672a4 */ /* 0x000fe2000f8e0206 */
[----:B------:R-:W-:Y:S01]  /*a4d0*/  MOV R17, UR12 ;  /* 0x0000000c00117c02 */ /* 0x000fe20008000f00 */
[----:B------:R0:W-:Y:S01]  /*a4e0*/  @!P0 STG.E desc[UR38][R28.64+0x20], R0 ;  /* 0x000020001c008986 */ /* 0x0001e2000c101926 */
[----:B------:R-:W-:Y:S02]  /*a4f0*/  LOP3.LUT R8, R6, R11, RZ, 0x3c, !PT ;  /* 0x0000000b06087212 */ /* 0x000fe400078e3cff */
[----:B------:R-:W-:Y:S01]  /*a500*/  LOP3.LUT R4, R4, R7, RZ, 0x3c, !PT ;  /* 0x0000000704047212 */ /* 0x000fe200078e3cff */
[----:B------:R-:W-:Y:S01]  /*a510*/  IMAD.WIDE.U32 R20, R17, UR4, R20 ;  /* 0x0000000411147c25 */ /* 0x000fe2000f8e0014 */
[----:B------:R-:W5:Y:S04]  /*a520*/  LD.E.128 R24, desc[UR38][R24.64] ;  /* 0x0000002618187980 */ /* 0x000f68000c101d00 */
[----:B------:R-:W5:Y:S01]  /*a530*/  LD.E.128 R12, desc[UR38][R14.64] ;  /* 0x000000260e0c7980 */ /* 0x000f62000c101d00 */
[----:B------:R-:W-:-:S03]  /*a540*/  VIADD R21, R21, UR6 ;  /* 0x0000000615157c36 */ /* 0x000fc60008000000 */
[----:B------:R-:W5:Y:S01]  /*a550*/  LD.E.128 R8, desc[UR38][R8.64] ;  /* 0x0000002608087980 */ /* 0x000f62000c101d00 */
[----:B------:R-:W-:-:S03]  /*a560*/  IMAD.U32 R17, RZ, RZ, UR8 ;  /* 0x00000008ff117e24 */ /* 0x000fc6000f8e00ff */
[----:B------:R-:W5:Y:S01]  /*a570*/  LD.E.128 R4, desc[UR38][R4.64] ;  /* 0x0000002604047980 */ /* 0x000f62000c101d00 */
[----:B------:R-:W-:Y:S01]  /*a580*/  UIMAD UR4, UR14, UR8, URZ ;  /* 0x000000080e0472a4 */ /* 0x000fe2000f8e023f */
[----:B------:R-:W-:Y:S01]  /*a590*/  IMAD.WIDE.U32 R20, R17, UR44, R20 ;  /* 0x0000002c11147c25 */ /* 0x000fe2000f8e0014 */
[----:B------:R-:W-:Y:S01]  /*a5a0*/  ULDC UR6, c[0x0][0xa8c] ;  /* 0x0002a30000067ab9 */ /* 0x000fe20000000800 */
[----:B------:R-:W-:Y:S01]  /*a5b0*/  @!PT LDS RZ, [RZ] ;  /* 0x00000000fffff984 */ /* 0x000fe20000000800 */
[----:B------:R-:W-:Y:S01]  /*a5c0*/  @!PT LDS RZ, [RZ] ;  /* 0x00000000fffff984 */ /* 0x000fe20000000800 */
[----:B------:R-:W-:Y:S01]  /*a5d0*/  @!PT LDS RZ, [RZ] ;  /* 0x00000000fffff984 */ /* 0x000fe20000000800 */
[----:B------:R-:W-:Y:S01]  /*a5e0*/  @!PT LDS RZ, [RZ] ;  /* 0x00000000fffff984 */ /* 0x000fe20000000800 */
[----:B------:R1:W-:Y:S06]  /*a5f0*/  MEMBAR.ALL.CTA ;  /* 0x0000000000007992 */ /* 0x0003ec0000008000 */
[----:B-1----:R-:W1:Y:S01]  /*a600*/  FENCE.VIEW.ASYNC.S ;  /* 0x00000000000073c6 */ /* 0x002e620000000000 */
[----:B------:R-:W-:Y:S01]  /*a610*/  UIMAD UR10, UR43, -0xc0, UR10 ;  /* 0xffffff402b0a78a4 */ /* 0x000fe2000f8e020a */
[C---:B0-----:R-:W-:Y:S01]  /*a620*/  VIADD R0, R16.reuse, 0x30 ;  /* 0x0000003010007836 */ /* 0x041fe20000000000 */
[----:B------:R-:W-:Y:S01]  /*a630*/  UIMAD UR4, UR44, UR9, UR4 ;  /* 0x000000092c0472a4 */ /* 0x000fe2000f8e0204 */
[----:B------:R-:W-:Y:S01]  /*a640*/  VIADD R2, R16, 0x60 ;  /* 0x0000006010027836 */ /* 0x000fe20000000000 */
[----:B------:R-:W-:Y:S01]  /*a650*/  ISETP.GE.AND P0, PT, R22, UR6, PT ;  /* 0x0000000616007c0c */ /* 0x000fe2000bf06270 */
[----:B------:R-:W-:Y:S01]  /*a660*/  VIADD R17, R16, 0x90 ;  /* 0x0000009010117836 */ /* 0x000fe20000000000 */
[----:B------:R-:W-:Y:S01]  /*a670*/  ULDC.64 UR6, c[0x0][0xae8] ;  /* 0x0002ba0000067ab9 */ /* 0x000fe20000000a00 */
[----:B------:R-:W-:Y:S01]  /*a680*/  IADD3 R3, R3, 0x16820, RZ ;  /* 0x0001682003037810 */ /* 0x000fe20007ffe0ff */
[----:B------:R-:W-:Y:S01]  /*a690*/  VIADD R21, R21, UR4 ;  /* 0x0000000415157c36 */ /* 0x000fe20008000000 */
[----:B------:R-:W-:Y:S01]  /*a6a0*/  ISETP.GE.OR P3, PT, R0, UR10, P0 ;  /* 0x0000000a00007c0c */ /* 0x000fe20008766670 */
[----:B------:R-:W-:Y:S01]  /*a6b0*/  UIMAD UR4, UR45, UR6, URZ ;  /* 0x000000062d0472a4 */ /* 0x000fe2000f8e023f */
[----:B------:R-:W-:Y:S01]  /*a6c0*/  ISETP.GE.OR P1, PT, R2, UR10, P0 ;  /* 0x0000000a02007c0c */ /* 0x000fe20008726670 */
[----:B------:R-:W-:Y:S01]  /*a6d0*/  IMAD.U32 R33, RZ, RZ, UR6 ;  /* 0x00000006ff217e24 */ /* 0x000fe2000f8e00ff */
[----:B------:R-:W-:Y:S01]  /*a6e0*/  ISETP.GE.OR P2, PT, R17, UR10, P0 ;  /* 0x0000000a11007c0c */ /* 0x000fe20008746670 */
[----:B------:R-:W-:Y:S01]  /*a6f0*/  UIMAD UR4, UR46, UR7, UR4 ;  /* 0x000000072e0472a4 */ /* 0x000fe2000f8e0204 */
[----:B------:R-:W-:Y:S01]  /*a700*/  ISETP.GE.OR P0, PT, R16, UR10, P0 ;  /* 0x0000000a10007c0c */ /* 0x000fe20008706670 */
[----:B------:R-:W-:Y:S01]  /*a710*/  IMAD.WIDE.U32 R32, R33, UR46, R20 ;  /* 0x0000002e21207c25 */ /* 0x000fe2000f8e0014 */
[----:B------:R-:W-:Y:S01]  /*a720*/  PRMT R3, RZ, 0x654, R3 ;  /* 0x00000654ff037816 */ /* 0x000fe20000000003 */
[----:B------:R-:W-:Y:S01]  /*a730*/  BSSY B1, `(.L_x_12199) ;  /* 0x0000012000017945 */ /* 0x000fe20003800000 */
[----:B------:R-:W-:Y:S01]  /*a740*/  SHF.R.S32.HI R17, RZ, 0x1f, R16 ;  /* 0x0000001fff117819 */ /* 0x000fe20000011410 */
[----:B------:R-:W-:-:S02]  /*a750*/  IMAD.U32 R29, RZ, RZ, UR43 ;  /* 0x0000002bff1d7e24 */ /* 0x000fc4000f8e00ff */
[----:B------:R-:W-:Y:S01]  /*a760*/  VIADD R35, R33, UR4 ;  /* 0x0000000421237c36 */ /* 0x000fe20008000000 */
[----:B-1----:R0:W-:Y:S01]  /*a770*/  SYNCS.ARRIVE.TRANS64.RED.A1T0 RZ, [R3+URZ], RZ ;  /* 0x000000ff03ff79a7 */ /* 0x0021e2000810043f */
[----:B------:R-:W-:-:S04]  /*a780*/  IMAD.WIDE R28, R29, 0xc0, R16 ;  /* 0x000000c01d1c7825 */ /* 0x000fc800078e0210 */
[----:B------:R-:W-:Y:S05]  /*a790*/  @P0 BRA `(.L_x_12200) ;  /* 0x00000000002c0947 */ /* 0x000fea0003800000 */
        /* <DEDUP_REMOVED lines=11> */
.L_x_12200:
[----:B------:R-:W-:Y:S05]  /*a850*/  BSYNC B1 ;  /* 0x0000000000017941 */ /* 0x000fea0003800000 */
.L_x_12199:
[----:B------:R-:W-:Y:S04]  /*a860*/  BSSY B1, `(.L_x_12201) ;  /* 0x000000f000017945 */ /* 0x000fe80003800000 */
[----:B------:R-:W-:Y:S05]  /*a870*/  @P3 BRA `(.L_x_12202) ;  /* 0x0000000000343947 */ /* 0x000fea0003800000 */
[----:B-1----:R-:W-:Y:S01]  /*a880*/  IADD3 R21, P0, R28, 0x30, RZ ;  /* 0x000000301c157810 */ /* 0x002fe20007f1e0ff */
[----:B------:R-:W-:Y:S01]  /*a890*/  ULDC.64 UR6, c[0x0][0xad8] ;  /* 0x0002b60000067ab9 */ /* 0x000fe20000000a00 */
[----:B------:R-:W-:Y:S01]  /*a8a0*/  MOV R2, R32 ;  /* 0x0000002000027202 */ /* 0x000fe20000000f00 */
        /* <DEDUP_REMOVED lines=9> */
[----:B-----5:R2:W-:Y:S02]  /*a940*/  STG.E.128 desc[UR38][R20.64], R12 ;  /* 0x0000000c14007986 */ /* 0x0205e4000c101d26 */
.L_x_12202:
[----:B------:R-:W-:Y:S05]  /*a950*/  BSYNC B1 ;  /* 0x0000000000017941 */ /* 0x000fea0003800000 */
.L_x_12201:
        /* <DEDUP_REMOVED lines=15> */
.L_x_12204:
[----:B------:R-:W-:Y:S05]  /*aa50*/  BSYNC B1 ;  /* 0x0000000000017941 */ /* 0x000fea0003800000 */
.L_x_12203:
[----:B------:R-:W-:Y:S05]  /*aa60*/  @P2 BRA `(.L_x_12205) ;  /* 0x0000000800ac2947 */ /* 0x000fea0003800000 */
[----:B---3-5:R-:W-:Y:S01]  /*aa70*/  IADD3 R9, P0, R28, 0x90, RZ ;  /* 0x000000901c097810 */ /* 0x028fe20007f1e0ff */
        /* <DEDUP_REMOVED lines=13> */
.L_x_12197:
        /* <DEDUP_REMOVED lines=31> */
.L_x_12206:
        /* <DEDUP_REMOVED lines=8> */
[----:B------:R-:W-:-:S05]  /*adc0*/  MOV R0, UR43 ;  /* 0x0000002b00007c02 */ /* 0x000fca0008000f00 */
[----:B0-----:R-:W-:-:S04]  /*add0*/  IMAD R0, R0, 0xc0, R2 ;  /* 0x000000c000007824 */ /* 0x001fc800078e0202 */
        /* <DEDUP_REMOVED lines=22> */
.L_x_12208:
[----:B------:R-:W-:Y:S05]  /*af40*/  BSYNC B1 ;  /* 0x0000000000017941 */ /* 0x000fea0003800000 */
.L_x_12207:
[----:B------:R-:W-:Y:S01]  /*af50*/  ULDC.64 UR6, c[0x0][0xaa0] ;  /* 0x0002a80000067ab9 */ /* 0x000fe20000000a00 */
[----:B0-----:R-:W-:Y:S01]  /*af60*/  MOV R3, R9 ;  /* 0x0000000900037202 */ /* 0x001fe20000000f00 */
[----:B------:R-:W-:Y:S01]  /*af70*/  IMAD.MOV.U32 R2, RZ, RZ, R22 ;  /* 0x000000ffff027224 */ /* 0x000fe200078e0016 */
[----:B------:R-:W-:Y:S01]  /*af80*/  ULDC UR9, c[0x0][0xa8c] ;  /* 0x0002a30000097ab9 */ /* 0x000fe20000000800 */
[----:B------:R-:W-:Y:S01]  /*af90*/  IMAD R0, R6, UR6, RZ ;  /* 0x0000000606007c24 */ /* 0x000fe2000f8e02ff */
[----:B------:R-:W-:Y:S01]  /*afa0*/  ISETP.GE.AND P0, PT, R22, UR9, PT ;  /* 0x0000000916007c0c */ /* 0x000fe2000bf06270 */
[C---:B------:R-:W-:Y:S01]  /*afb0*/  IMAD.WIDE.U32 R2, R7.reuse, UR6, R2 ;  /* 0x0000000607027c25 */ /* 0x040fe2000f8e0002 */
[----:B------:R-:W-:Y:S01]  /*afc0*/  ULDC.64 UR10, c[0x0][0xae0] ;  /* 0x0002b800000a7ab9 */ /* 0x000fe20000000a00 */
[----:B------:R-:W-:Y:S01]  /*afd0*/  MOV R9, UR43 ;  /* 0x0000002b00097c02 */ /* 0x000fe20008000f00 */
[----:B------:R-:W-:Y:S01]  /*afe0*/  UIMAD UR6, UR8, UR10, URZ ;  /* 0x0000000a080672a4 */ /* 0x000fe2000f8e023f */
[----:B------:R-:W-:Y:S01]  /*aff0*/  IMAD R7, R7, UR7, R0 ;  /* 0x0000000707077c24 */ /* 0x000fe2000f8e0200 */
[----:B------:R-:W-:Y:S01]  /*b000*/  UIMAD UR7, UR43, -0xc0, UR4 ;  /* 0xffffff402b0778a4 */ /* 0x000fe2000f8e0204 */
[C---:B------:R-:W-:Y:S01]  /*b010*/  VIADD R0, R16.reuse, 0x30 ;  /* 0x0000003010007836 */ /* 0x040fe20000000000 */
[----:B------:R-:W-:Y:S01]  /*b020*/  UIMAD UR6, UR44, UR11, UR6 ;  /* 0x0000000b2c0672a4 */ /* 0x000fe2000f8e0206 */
[----:B------:R-:W-:Y:S01]  /*b030*/  VIADD R4, R16, 0x90 ;  /* 0x0000009010047836 */ /* 0x000fe20000000000 */
[----:B------:R-:W-:Y:S01]  /*b040*/  ULDC.64 UR8, c[0x0][0xae8] ;  /* 0x0002ba0000087ab9 */ /* 0x000fe20000000a00 */
[----:B------:R-:W-:Y:S01]  /*b050*/  IMAD.IADD R3, R3, 0x1, R7 ;  /* 0x0000000103037824 */ /* 0x000fe200078e0207 */
[----:B------:R-:W-:Y:S01]  /*b060*/  ISETP.GE.OR P3, PT, R0, UR7, P0 ;  /* 0x0000000700007c0c */ /* 0x000fe20008766670 */
[----:B------:R-:W-:Y:S01]  /*b070*/  VIADD R0, R16, 0x60 ;  /* 0x0000006010007836 */ /* 0x000fe20000000000 */
[----:B------:R-:W-:Y:S01]  /*b080*/  ISETP.GE.OR P2, PT, R4, UR7, P0 ;  /* 0x0000000704007c0c */ /* 0x000fe20008746670 */
[----:B------:R-:W-:Y:S01]  /*b090*/  IMAD.U32 R5, RZ, RZ, UR10 ;  /* 0x0000000aff057e24 */ /* 0x000fe2000f8e00ff */
[----:B------:R-:W-:Y:S01]  /*b0a0*/  UIMAD UR4, UR45, UR8, URZ ;  /* 0x000000082d0472a4 */ /* 0x000fe2000f8e023f */
[--C-:B------:R-:W-:Y:S01]  /*b0b0*/  SHF.R.S32.HI R7, RZ, 0x1f, R16.reuse ;  /* 0x0000001fff077819 */ /* 0x100fe20000011410 */
[----:B------:R-:W-:Y:S01]  /*b0c0*/  IMAD.MOV.U32 R6, RZ, RZ, R16 ;  /* 0x000000ffff067224 */ /* 0x000fe200078e0010 */
[----:B------:R-:W-:Y:S01]  /*b0d0*/  ISETP.GE.OR P1, PT, R0, UR7, P0 ;  /* 0x0000000700007c0c */ /* 0x000fe20008726670 */
[----:B------:R-:W-:Y:S01]  /*b0e0*/  IMAD.WIDE.U32 R2, R5, UR44, R2 ;  /* 0x0000002c05027c25 */ /* 0x000fe2000f8e0002 */
[----:B------:R-:W-:Y:S01]  /*b0f0*/  ISETP.GE.OR P0, PT, R16, UR7, P0 ;  /* 0x0000000710007c0c */ /* 0x000fe20008706670 */
[----:B------:R-:W-:Y:S01]  /*b100*/  UIMAD UR4, UR46, UR9, UR4 ;  /* 0x000000092e0472a4 */ /* 0x000fe2000f8e0204 */
[----:B------:R-:W-:Y:S01]  /*b110*/  BSSY B1, `(.L_x_12209) ;  /* 0x0000012000017945 */ /* 0x000fe20003800000 */
[----:B------:R-:W-:-:S02]  /*b120*/  VIADD R3, R3, UR6 ;  /* 0x0000000603037c36 */ /* 0x000fc40008000000 */
[----:B------:R-:W-:Y:S02]  /*b130*/  IMAD.U32 R5, RZ, RZ, UR8 ;  /* 0x00000008ff057e24 */ /* 0x000fe4000f8e00ff */
[----:B------:R-:W-:-:S04]  /*b140*/  IMAD.WIDE R6, R9, 0xc0, R6 ;  /* 0x000000c009067825 */ /* 0x000fc800078e0206 */
[----:B------:R-:W-:-:S04]  /*b150*/  IMAD.WIDE.U32 R4, R5, UR46, R2 ;  /* 0x0000002e05047c25 */ /* 0x000fc8000f8e0002 */
        /* <DEDUP_REMOVED lines=13> */
.L_x_12210:
[----:B------:R-:W-:Y:S05]  /*b230*/  BSYNC B1 ;  /* 0x0000000000017941 */ /* 0x000fea0003800000 */
.L_x_12209:
[----:B------:R-:W-:Y:S04]  /*b240*/  BSSY B1, `(.L_x_12211) ;  /* 0x000000f000017945 */ /* 0x000fe80003800000 */
[----:B------:R-:W-:Y:S05]  /*b250*/  @P3 BRA `(.L_x_12212) ;  /* 0x0000000000343947 */ /* 0x000fea0003800000 */
[----:B0-----:R-:W-:Y:S01]  /*b260*/  IADD3 R9, P0, R6, 0x30, RZ ;  /* 0x0000003006097810 */ /* 0x001fe20007f1e0ff */
        /* <DEDUP_REMOVED lines=12> */
.L_x_12212:
[----:B------:R-:W-:Y:S05]  /*b330*/  BSYNC B1 ;  /* 0x0000000000017941 */ /* 0x000fea0003800000 */
.L_x_12211:
        /* <DEDUP_REMOVED lines=15> */
.L_x_12214:
[----:B------:R-:W-:Y:S05]  /*b430*/  BSYNC B1 ;  /* 0x0000000000017941 */ /* 0x000fea0003800000 */
.L_x_12213:
        /* <DEDUP_REMOVED lines=14> */
.L_x_12205:
[----:B------:R-:W-:Y:S05]  /*b520*/  BSYNC B0 ;  /* 0x0000000000007941 */ /* 0x000fea0003800000 */
.L_x_12196:
[----:B------:R-:W-:Y:S02]  /*b530*/  ULDC UR4, c[0x0][0xc14] ;  /* 0x0003050000047ab9 */ /* 0x000fe40000000800 */
[----:B------:R-:W-:-:S13]  /*b540*/  ISETP.GE.AND P0, PT, R31, UR4, PT ;  /* 0x000000041f007c0c */ /* 0x000fda000bf06270 */
[----:B------:R-:W-:Y:S05]  /*b550*/  @!P0 BRA `(.L_x_12215) ;  /* 0xffffff58000c8947 */ /* 0x000fea000383ffff */
[----:B------:R-:W-:Y:S05]  /*b560*/  EXIT ;  /* 0x000000000000794d */ /* 0x000fea0003800000 */
.L_x_12160:
        /* <DEDUP_REMOVED lines=61> */
.L_x_12220:
        /* <DEDUP_REMOVED lines=8> */
[----:B------:R-:W-:-:S04]  /*b9c0*/  IADD3 R7, R26, R19, RZ ;  /* 0x000000131a077210 */ /* 0x000fc80007ffe0ff */
[----:B------:R-:W-:-:S13]  /*b9d0*/  ISETP.GE.OR P0, PT, R7, UR5, !P1 ;  /* 0x0000000507007c0c */ /* 0x000fda000cf06670 */
[----:B------:R-:W-:Y:S05]  /*b9e0*/  @P0 BRA `(.L_x_12219) ;  /* 0x00000000000c0947 */ /* 0x000fea0003800000 */
[----:B------:R-:W0:Y:S02]  /*b9f0*/  LDC.64 R2, c[0x0][0xc58] ;  /* 0x00031600ff027b82 */ /* 0x000e240000000a00 */
[----:B0-----:R-:W-:-:S05]  /*ba00*/  IMAD.WIDE R2, R7, 0x4, R2 ;  /* 0x0000000407027825 */ /* 0x001fca00078e0202 */
[----:B------:R0:W5:Y:S02]  /*ba10*/  LDG.E R0, desc[UR38][R2.64] ;  /* 0x0000002602007981 */ /* 0x000164000c1e1900 */
.L_x_12219:
[----:B------:R-:W-:Y:S05]  /*ba20*/  BSYNC B0 ;  /* 0x0000000000007941 */ /* 0x000fea0003800000 */
.L_x_12218:
        /* <DEDUP_REMOVED lines=25> */
.L_x_12216:
[----:B------:R-:W-:-:S05]  /*bbc0*/  IADD3 R13, -R3, R4, RZ ;  /* 0x00000004030d7210 */ /* 0x000fca0007ffe1ff */
        /* <DEDUP_REMOVED lines=19> */
.L_x_12221:
[----:B---3--:R-:W-:Y:S01]  /*bd00*/  IMAD R16, R16, UR4, R13 ;  /* 0x0000000410107c24 */ /* 0x008fe2000f8e020d */
[----:B------:R-:W-:Y:S01]  /*bd10*/  IABS R2, R4 ;  /* 0x0000000400027213 */ /* 0x000fe20000000000 */
[----:B01----:R-:W-:-:S03]  /*bd20*/  IMAD.MOV R11, RZ, RZ, -R3 ;  /* 0x000000ffff0b7224 */ /* 0x003fc600078e0a03 */
[----:B--2---:R-:W-:Y:S01]  /*bd30*/  IADD3 R7, -R16, UR6, RZ ;  /* 0x0000000610077c10 */ /* 0x004fe2000fffe1ff */
[----:B------:R-:W-:Y:S02]  /*bd40*/  IMAD.MOV R10, RZ, RZ, -R2 ;  /* 0x000000ffff0a7224 */ /* 0x000fe400078e0a02 */
[----:B------:R-:W-:Y:S01]  /*bd50*/  IMAD R11, R11, R8, RZ ;  /* 0x000000080b0b7224 */ /* 0x000fe200078e02ff */
[----:B------:R-:W-:Y:S01]  /*bd60*/  IABS R6, R7 ;  /* 0x0000000700067213 */ /* 0x000fe20000000000 */
[----:B------:R-:W-:-:S04]  /*bd70*/  IMAD.MOV.U32 R2, RZ, RZ, RZ ;  /* 0x000000ffff027224 */ /* 0x000fc800078e00ff */
[----:B------:R-:W-:-:S04]  /*bd80*/  IMAD.HI.U32 R2, R3, R11, R2 ;  /* 0x0000000b03027227 */ /* 0x000fc800078e0002 */
[----:B------:R-:W-:Y:S01]  /*bd90*/  IMAD.MOV.U32 R3, RZ, RZ, R6 ;  /* 0x000000ffff037224 */ /* 0x000fe200078e0006 */
[----:B------:R-:W-:-:S03]  /*bda0*/  MOV R6, R10 ;  /* 0x0000000a00067202 */ /* 0x000fc60000000f00 */
        /* <DEDUP_REMOVED lines=20> */
[----:B------:R-:W0:Y:S08]  /*bef0*/  I2F.RP R10, R8 ;  /* 0x00000008000a7306 */ /* 0x000e300000209400 */
[----:B0-----:R-:W0:Y:S02]  /*bf00*/  MUFU.RCP R10, R10 ;  /* 0x0000000a000a7308 */ /* 0x001e240000001000 */
[----:B0-----:R-:W-:-:S06]  /*bf10*/  VIADD R3, R10, 0xffffffe ;  /* 0x0ffffffe0a037836 */ /* 0x001fcc0000000000 */
[----:B------:R-:W0:Y:S02]  /*bf20*/  F2I.FTZ.U32.TRUNC.NTZ R3, R3 ;  /* 0x0000000300037305 */ /* 0x000e24000021f000 */
[----:B0-----:R-:W-:-:S05]  /*bf30*/  IADD3 R11, RZ, -R3, RZ ;  /* 0x80000003ff0b7210 */ /* 0x001fca0007ffe0ff */
        /* <DEDUP_REMOVED lines=13> */
[----:B------:R-:W-:Y:S02]  /*c010*/  ISETP.GE.AND P0, PT, R3, RZ, PT ;  /* 0x000000ff0300720c */ /* 0x000fe40003f06270 */
[----:B------:R-:W-:-:S11]  /*c020*/  IADD3 R3, R4, R6, RZ ;  /* 0x0000000604037210 */ /* 0x000fd60007ffe0ff */
        /* <DEDUP_REMOVED lines=8> */
.L_x_12217:
[----:B------:R-:W-:Y:S02]  /*c0b0*/  IMAD.MOV.U32 R17, RZ, RZ, RZ ;  /* 0x000000ffff117224 */ /* 0x000fe400078e00ff */
[----:B------:R-:W-:Y:S02]  /*c0c0*/  IMAD.U32 R16, RZ, RZ, UR6 ;  /* 0x00000006ff107e24 */ /* 0x000fe4000f8e00ff */
[----:B------:R-:W-:-:S07]  /*c0d0*/  IMAD.MOV.U32 R18, RZ, RZ, RZ ;  /* 0x000000ffff127224 */ /* 0x000fce00078e00ff */
.L_x_12222:
        /* <DEDUP_REMOVED lines=16> */
.L_x_12288:
[----:B--2---:R-:W2:Y:S02]  /*c1e0*/  LDC.64 R2, c[0x0][0xc60] ;  /* 0x00031800ff027b82 */ /* 0x004ea40000000a00 */
[----:B--2---:R-:W-:-:S05]  /*c1f0*/  IMAD.WIDE R2, R19, 0x4, R2 ;  /* 0x0000000413027825 */ /* 0x004fca00078e0202 */
[----:B------:R-:W2:Y:S01]  /*c200*/  LDG.E R27, desc[UR38][R2.64] ;  /* 0x00000026021b7981 */ /* 0x000ea2000c1e1900 */
[----:B------:R-:W-:Y:S05]  /*c210*/  YIELD ;  /* 0x0000000000007946 */ /* 0x000fea0003800000 */
[----:B------:R-:W-:Y:S01]  /*c220*/  ULDC.64 UR4, c[0x0][0xa28] ;  /* 0x00028a0000047ab9 */ /* 0x000fe20000000a00 */
[----:B0-----:R-:W-:Y:S01]  /*c230*/  IMAD.MOV.U32 R0, RZ, RZ, RZ ;  /* 0x000000ffff007224 */ /* 0x001fe200078e00ff */
[----:B------:R-:W-:Y:S01]  /*c240*/  ISETP.NE.U32.AND P0, PT, RZ, UR4, PT ;  /* 0x00000004ff007c0c */ /* 0x000fe2000bf05070 */
[----:B------:R-:W-:Y:S01]  /*c250*/  IMAD.MOV.U32 R8, RZ, RZ, RZ ;  /* 0x000000ffff087224 */ /* 0x000fe200078e00ff */
[----:B------:R-:W-:-:S02]  /*c260*/  ULDC.64 UR6, c[0x0][0xa08] ;  /* 0x0002820000067ab9 */ /* 0x000fc40000000a00 */
[----:B------:R-:W-:Y:S02]  /*c270*/  ISETP.NE.AND.EX P0, PT, RZ, UR5, PT, P0 ;  /* 0x00000005ff007c0c */ /* 0x000fe4000bf05300 */
        /* <DEDUP_REMOVED lines=21> */
[----:B------:R-:W-:-:S03]  /*c3d0*/  ISETP.NE.U32.AND P0, PT, RZ, UR6, PT ;  /* 0x00000006ff007c0c */ /* 0x000fc6000bf05070 */
[----:B--2---:R0:W-:Y:S02]  /*c3e0*/  STL [R1+0x8], R8 ;  /* 0x0000080801007387 */ /* 0x0041e40000100800 */
[----:B0-----:R-:W-:Y:S01]  /*c3f0*/  IMAD.U32 R8, RZ, RZ, UR4 ;  /* 0x00000004ff087e24 */ /* 0x001fe2000f8e00ff */
        /* <DEDUP_REMOVED lines=10> */
[----:B0-----:R-:W-:Y:S06]  /*c4a0*/  @P1 BRA `(.L_x_12224) ;  /* 0x0000000000101947 */ /* 0x001fec0003800000 */
[----:B------:R-:W-:Y:S05]  /*c4b0*/  @!P2 BRA `(.L_x_12224) ;  /* 0x00000000000ca947 */ /* 0x000fea0003800000 */
[----:B------:R-:W2:Y:S04]  /*c4c0*/  LDG.E R7, desc[UR38][R2.64] ;  /* 0x0000002602077981 */ /* 0x000ea8000c1e1900 */
[----:B-----5:R-:W2:Y:S02]  /*c4d0*/  LDG.E R8, desc[UR38][R2.64+0x4] ;  /* 0x0000042602087981 */ /* 0x020ea4000c1e1900 */
[----:B--2---:R-:W-:-:S07]  /*c4e0*/  IMAD.IADD R8, R8, 0x1, -R7 ;  /* 0x0000000108087824 */ /* 0x004fce00078e0a07 */
.L_x_12224:
[----:B------:R-:W-:Y:S01]  /*c4f0*/  MOV R23, RZ ;  /* 0x000000ff00177202 */ /* 0x000fe20000000f00 */
[----:B------:R-:W-:-:S05]  /*c500*/  ULDC.64 UR4, c[0x0][0xa20] ;  /* 0x0002880000047ab9 */ /* 0x000fca0000000a00 */
[----:B------:R-:W2:Y:S01]  /*c510*/  @P0 LDG.E R23, desc[UR38][R4.64] ;  /* 0x0000002604170981 */ /* 0x000ea2000c1e1900 */
[----:B------:R-:W-:-:S04]  /*c520*/  ISETP.NE.U32.AND P1, PT, RZ, UR4, PT ;  /* 0x00000004ff007c0c */ /* 0x000fc8000bf25070 */
[----:B------:R-:W-:Y:S01]  /*c530*/  ISETP.NE.AND.EX P1, PT, RZ, UR5, PT, P1 ;  /* 0x00000005ff007c0c */ /* 0x000fe2000bf25310 */
[----:B--2--5:R-:W-:-:S12]  /*c540*/  IMAD.IADD R23, R23, 0x1, R0 ;  /* 0x0000000117177824 */ /* 0x024fd800078e0200 */
[----:B------:R-:W-:Y:S05]  /*c550*/  @!P1 BRA `(.L_x_12225) ;  /* 0x0000000000109947 */ /* 0x000fea0003800000 */
[----:B------:R-:W-:-:S04]  /*c560*/  IADD3 R2, P0, R29, UR4, RZ ;  /* 0x000000041d027c10 */ /* 0x000fc8000ff1e0ff */
[----:B------:R-:W-:-:S05]  /*c570*/  IADD3.X R3, R10, UR5, RZ, P0, !PT ;  /* 0x000000050a037c10 */ /* 0x000fca00087fe4ff */
[----:B------:R0:W5:Y:S01]  /*c580*/  LDG.E R9, desc[UR38][R2.64] ;  /* 0x0000002602097981 */ /* 0x000162000c1e1900 */
[----:B------:R-:W-:Y:S05]  /*c590*/  BRA `(.L_x_12226) ;  /* 0x0000000000107947 */ /* 0x000fea0003800000 */
.L_x_12225:
[----:B------:R-:W-:Y:S05]  /*c5a0*/  @!P0 BRA `(.L_x_12226) ;  /* 0x00000000000c8947 */ /* 0x000fea0003800000 */
[----:B------:R-:W2:Y:S04]  /*c5b0*/  LDG.E R2, desc[UR38][R4.64] ;  /* 0x0000002604027981 */ /* 0x000ea8000c1e1900 */
[----:B------:R-:W2:Y:S02]  /*c5c0*/  LDG.E R9, desc[UR38][R4.64+0x4] ;  /* 0x0000042604097981 */ /* 0x000ea4000c1e1900 */
[----:B--2---:R-:W-:-:S07]  /*c5d0*/  IMAD.IADD R9, R9, 0x1, -R2 ;  /* 0x0000000109097824 */ /* 0x004fce00078e0a02 */
.L_x_12226:
[----:B0-----:R-:W-:Y:S01]  /*c5e0*/  IMAD R3, R17, 0xc0, RZ ;  /* 0x000000c011037824 */ /* 0x001fe200078e02ff */
[----:B------:R-:W-:Y:S01]  /*c5f0*/  BSSY B6, `(.L_x_12227) ;  /* 0x0000234000067945 */ /* 0x000fe20003800000 */
[----:B-----5:R-:W-:-:S03]  /*c600*/  IMAD.IADD R9, R9, 0x1, -R0 ;  /* 0x0000000109097824 */ /* 0x020fc600078e0a00 */
[----:B------:R-:W-:Y:S01]  /*c610*/  IADD3 R8, -R8, 0x13f, R3 ;  /* 0x0000013f08087810 */ /* 0x000fe20007ffe103 */
[----:B------:R-:W-:-:S04]  /*c620*/  VIADD R0, R9, 0x7f ;  /* 0x0000007f09007836 */ /* 0x000fc80000000000 */
[----:B------:R-:W-:Y:S01]  /*c630*/  IMAD.IADD R8, R9, 0x1, R8 ;  /* 0x0000000109087824 */ /* 0x000fe200078e0208 */
[----:B------:R-:W-:-:S04]  /*c640*/  SHF.R.S32.HI R3, RZ, 0x1f, R0 ;  /* 0x0000001fff037819 */ /* 0x000fc80000011400 */
[----:B------:R-:W-:Y:S02]  /*c650*/  SHF.R.S32.HI R5, RZ, 0x1f, R8 ;  /* 0x0000001fff057819 */ /* 0x000fe40000011408 */
[----:B------:R-:W-:Y:S02]  /*c660*/  LEA.HI R3, R3, R0, RZ, 0x7 ;  /* 0x0000000003037211 */ /* 0x000fe400078f38ff */
[----:B------:R-:W-:Y:S02]  /*c670*/  LEA.HI R5, R5, R8, RZ, 0x7 ;  /* 0x0000000805057211 */ /* 0x000fe400078f38ff */
[----:B------:R-:W-:Y:S02]  /*c680*/  SHF.R.S32.HI R3, RZ, 0x7, R3 ;  /* 0x00000007ff037819 */ /* 0x000fe40000011403 */
[----:B------:R-:W-:-:S04]  /*c690*/  SHF.R.S32.HI R28, RZ, 0x7, R5 ;  /* 0x00000007ff1c7819 */ /* 0x000fc80000011405 */
        /* <DEDUP_REMOVED lines=18> */
.L_x_12228:
        /* <DEDUP_REMOVED lines=22> */
.L_x_12230:
[----:B------:R-:W-:-:S04]  /*c920*/  IADD3 R0, R25, 0x400, RZ ;  /* 0x0000040019007810 */ /* 0x000fc80007ffe0ff */
        /* <DEDUP_REMOVED lines=8> */
[----:B------:R-:W-:Y:S01]  /*c9b0*/  MOV R12, 0x1 ;  /* 0x00000001000c7802 */ /* 0x000fe20000000f00 */
[----:B------:R-:W-:Y:S02]  /*c9c0*/  IMAD.U32 R5, RZ, RZ, UR7 ;  /* 0x00000007ff057e24 */ /* 0x000fe4000f8e00ff */
[----:B------:R-:W-:Y:S02]  /*c9d0*/  IMAD.U32 R6, RZ, RZ, UR8 ;  /* 0x00000008ff067e24 */ /* 0x000fe4000f8e00ff */
[----:B------:R-:W-:-:S02]  /*c9e0*/  IMAD.U32 R7, RZ, RZ, UR9 ;  /* 0x00000009ff077e24 */ /* 0x000fc4000f8e00ff */
[----:B------:R-:W-:Y:S02]  /*c9f0*/  IMAD.U32 R10, RZ, RZ, UR4 ;  /* 0x00000004ff0a7e24 */ /* 0x000fe4000f8e00ff */
[----:B------:R-:W-:Y:S02]  /*ca00*/  IMAD.U32 R11, RZ, RZ, UR5 ;  /* 0x00000005ff0b7e24 */ /* 0x000fe4000f8e00ff */
[----:B------:R-:W-:Y:S02]  /*ca10*/  IMAD.MOV.U32 R8, RZ, RZ, 0x70 ;  /* 0x00000070ff087424 */ /* 0x000fe400078e00ff */
[----:B0-----:R-:W-:-:S07]  /*ca20*/  IMAD.MOV.U32 R13, RZ, RZ, RZ ;  /* 0x000000ffff0d7224 */ /* 0x001fce00078e00ff */
[----:B------:R-:W-:-:S07]  /*ca30*/  LEPC R20, `(.L_x_12232) ;  /* 0x000000001014794e */ /* 0x000fce0000000000 */
[----:B-12---:R-:W-:Y:S05]  /*ca40*/  CALL.ABS.NOINC R2 ;  /* 0x0000000002007343 */ /* 0x006fea0003c00000 */
.L_x_12232:
[----:B------:R-:W-:Y:S01]  /*ca50*/  MOV R2, 0x0 ;  /* 0x0000000000027802 */ /* 0x000fe20000000f00 */
[----:B------:R-:W-:Y:S01]  /*ca60*/  ULDC.64 UR6, c[0x4][0x1b8] ;  /* 0x01006e0000067ab9 */ /* 0x000fe20000000a00 */
[----:B------:R-:W-:Y:S01]  /*ca70*/  ULDC.64 UR8, c[0x4][0x1c0] ;  /* 0x0100700000087ab9 */ /* 0x000fe20000000a00 */
[----:B------:R-:W-:Y:S01]  /*ca80*/  ULDC.64 UR4, c[0x4][0x18] ;  /* 0x0100060000047ab9 */ /* 0x000fe20000000a00 */
[----:B------:R-:W-:Y:S01]  /*ca90*/  IMAD.U32 R4, RZ, RZ, UR6 ;  /* 0x00000006ff047e24 */ /* 0x000fe2000f8e00ff */
[----:B------:R-:W-:Y:S01]  /*caa0*/  MOV R8, 0x70 ;  /* 0x0000007000087802 */ /* 0x000fe20000000f00 */
[----:B------:R-:W0:Y:S01]  /*cab0*/  LDC.64 R2, c[0x4][R2] ;  /* 0x0100000002027b82 */ /* 0x000e220000000a00 */
        /* <DEDUP_REMOVED lines=8> */
[----:B0-----:R-:W-:Y:S05]  /*cb40*/  CALL.ABS.NOINC R2 ;  /* 0x0000000002007343 */ /* 0x001fea0003c00000 */
.L_x_12231:
[----:B------:R-:W2:Y:S01]  /*cb50*/  LDL.LU R21, [R1] ;  /* 0x0000000001157983 */ /* 0x000ea20000300800 */
[----:B------:R-:W-:Y:S01]  /*cb60*/  ULDC.64 UR4, c[0x0][0x9f8] ;  /* 0x00027e0000047ab9 */ /* 0x000fe20000000a00 */
[----:B------:R-:W0:Y:S02]  /*cb70*/  LDC R0, c[0x0][0x428] ;  /* 0x00010a00ff007b82 */ /* 0x000e240000000800 */
[----:B------:R-:W3:Y:S01]  /*cb80*/  LDL.LU R20, [R1+0x8] ;  /* 0x0000080001147983 */ /* 0x000ee20000300800 */
[----:B------:R-:W-:Y:S01]  /*cb90*/  ISETP.NE.U32.AND P0, PT, RZ, UR4, PT ;  /* 0x00000004ff007c0c */ /* 0x000fe2000bf05070 */
[----:B------:R-:W-:-:S03]  /*cba0*/  IMAD.MOV.U32 R6, RZ, RZ, R27 ;  /* 0x000000ffff067224 */ /* 0x000fc600078e001b */
        /* <DEDUP_REMOVED lines=21> */
.L_x_12233:
        /* <DEDUP_REMOVED lines=18> */
.L_x_12304:
[----:B------:R-:W-:Y:S01]  /*ce20*/  UMOV UR4, 0xffffffff ;  /* 0xffffffff00047882 */ /* 0x000fe20000000000 */
[----:B------:R-:W-:Y:S02]  /*ce30*/  SHF.R.S32.HI R9, RZ, 0x1f, R6 ;  /* 0x0000001fff097819 */ /* 0x000fe40000011406 */
[----:B------:R-:W-:Y:S05]  /*ce40*/  BRA.DIV UR4, `(.L_x_12235) ;  /* 0x0000002e04647947 */ /* 0x000fea000b800000 */
[----:B------:R-:W-:-:S13]  /*ce50*/  ELECT P6, URZ, PT ;  /* 0x00000000003f782f */ /* 0x000fda00038c0000 */
.L_x_12307:
        /* <DEDUP_REMOVED lines=15> */
[----:B------:R-:W-:-:S05]  /*cf50*/  IMAD.WIDE.U32 R4, R6, UR4, R4 ;  /* 0x0000000406047c25 */ /* 0x000fca000f8e0004 */
[----:B------:R-:W-:Y:S02]  /*cf60*/  IADD3 R5, R5, R13, RZ ;  /* 0x0000000d05057210 */ /* 0x000fe40007ffe0ff */
[----:B------:R-:W-:-:S04]  /*cf70*/  LEA R12, P0, R4, R2, 0x2 ;  /* 0x00000002040c7211 */ /* 0x000fc800078010ff */
[----:B------:R-:W-:-:S05]  /*cf80*/  LEA.HI.X R13, R4, R3, R5, 0x2, P0 ;  /* 0x00000003040d7211 */ /* 0x000fca00000f1405 */
[----:B------:R0:W5:Y:S01]  /*cf90*/  LDG.E R8, desc[UR38][R12.64] ;  /* 0x000000260c087981 */ /* 0x000162000c1e1900 */
[----:B------:R-:W-:-:S04]  /*cfa0*/  IMAD.MOV R4, RZ, RZ, -R14 ;  /* 0x000000ffff047224 */ /* 0x000fc800078e0a0e */
[----:B------:R-:W-:-:S07]  /*cfb0*/  IMAD R7, R11, R4, R7 ;  /* 0x000000040b077224 */ /* 0x000fce00078e0207 */
.L_x_12237:
[----:B------:R-:W-:Y:S01]  /*cfc0*/  IMAD R5, R22, 0x8, R25 ;  /* 0x0000000816057824 */ /* 0x000fe200078e0219 */
[----:B------:R-:W-:-:S04]  /*cfd0*/  SHF.L.U32 R4, R24, 0x1f, RZ ;  /* 0x0000001f18047819 */ /* 0x000fc800000006ff */
[----:B------:R-:W2:Y:S02]  /*cfe0*/  SYNCS.PHASECHK.TRANS64.TRYWAIT P0, [R5+URZ+0x16840], R4 ;  /* 0x01684004050075a7 */ /* 0x000ea4000800017f */
[----:B--2---:R-:W-:Y:S05]  /*cff0*/  @!P0 BRA `(.L_x_12238) ;  /* 0x0000002c00188947 */ /* 0x004fea0003800000 */
.L_x_12308:
        /* <DEDUP_REMOVED lines=9> */
.L_x_12239:
        /* <DEDUP_REMOVED lines=16> */
[----:B--2---:R-:W-:Y:S01]  /*d190*/  NOP ;  /* 0x0000000000007918 */ /* 0x004fe20000000000 */
.L_x_12236:
        /* <DEDUP_REMOVED lines=27> */
.L_x_12309:
[----:B------:R-:W-:Y:S05]  /*d350*/  BSYNC B0 ;  /* 0x0000000000007941 */ /* 0x000fea0003800000 */
.L_x_12240:
[----:B------:R-:W-:Y:S01]  /*d360*/  ISETP.GE.AND P0, PT, R28, 0x2, PT ;  /* 0x000000021c00780c */ /* 0x000fe20003f06270 */
[----:B------:R-:W-:-:S12]  /*d370*/  BSSY B0, `(.L_x_12242) ;  /* 0x0000125000007945 */ /* 0x000fd80003800000 */
[----:B------:R-:W-:Y:S05]  /*d380*/  @!P0 BRA `(.L_x_12243) ;  /* 0x00000010008c8947 */ /* 0x000fea0003800000 */
[C---:B--2---:R-:W-:Y:S01]  /*d390*/  LOP3.LUT R4, R28.reuse, 0x1, RZ, 0xc0, !PT ;  /* 0x000000011c047812 */ /* 0x044fe200078ec0ff */
[----:B------:R-:W-:Y:S01]  /*d3a0*/  BSSY B1, `(.L_x_12244) ;  /* 0x0000064000017945 */ /* 0x000fe20003800000 */
[----:B------:R-:W-:Y:S02]  /*d3b0*/  IADD3 R11, R28, -0x2, RZ ;  /* 0xfffffffe1c0b7810 */ /* 0x000fe40007ffe0ff */
[----:B------:R-:W-:-:S03]  /*d3c0*/  ISETP.NE.U32.AND P0, PT, R4, 0x1, PT ;  /* 0x000000010400780c */ /* 0x000fc60003f05070 */
[----:B------:R-:W-:-:S10]  /*d3d0*/  IMAD.MOV.U32 R10, RZ, RZ, R11 ;  /* 0x000000ffff0a7224 */ /* 0x000fd400078e000b */
        /* <DEDUP_REMOVED lines=31> */
.L_x_12248:
[----:B0-----:R-:W-:Y:S01]  /*d5d0*/  IMAD R3, R12, 0x8, R25 ;  /* 0x000000080c037824 */ /* 0x001fe200078e0219 */
[----:B------:R-:W-:-:S04]  /*d5e0*/  SHF.L.U32 R2, R13, 0x1f, RZ ;  /* 0x0000001f0d027819 */ /* 0x000fc800000006ff */
[----:B------:R-:W0:Y:S02]  /*d5f0*/  SYNCS.PHASECHK.TRANS64.TRYWAIT P0, [R3+URZ+0x16840], R2 ;  /* 0x01684002030075a7 */ /* 0x000e24000800017f */
[----:B0-----:R-:W-:Y:S05]  /*d600*/  @!P0 BRA `(.L_x_12249) ;  /* 0x0000002400bc8947 */ /* 0x001fea0003800000 */
.L_x_12310:
        /* <DEDUP_REMOVED lines=9> */
.L_x_12250:
        /* <DEDUP_REMOVED lines=21> */
.L_x_12311:
[----:B------:R-:W-:Y:S05]  /*d7f0*/  @P1 BRA `(.L_x_12252) ;  /* 0x0000000000181947 */ /* 0x000fea0003800000 */
[----:B------:R-:W-:Y:S01]  /*d800*/  ISETP.NE.AND P0, PT, R26, RZ, PT ;  /* 0x000000ff1a00720c */ /* 0x000fe20003f05270 */
[----:B0-----:R-:W-:Y:S02]  /*d810*/  IMAD R2, R22, 0x8, R25 ;  /* 0x0000000816027824 */ /* 0x001fe400078e0219 */
[----:B------:R-:W-:-:S04]  /*d820*/  IMAD.MOV.U32 R3, RZ, RZ, 0x4000 ;  /* 0x00004000ff037424 */ /* 0x000fc800078e00ff */
[----:B------:R2:W-:Y:S06]  /*d830*/  SYNCS.ARRIVE.TRANS64 RZ, [R2+URZ+0x16850], R3 ;  /* 0x0168500302ff79a7 */ /* 0x0005ec000800003f */
[----:B------:R-:W-:Y:S05]  /*d840*/  @!P0 BRA `(.L_x_12252) ;  /* 0x0000000000048947 */ /* 0x000fea0003800000 */
[----:B------:R-:W-:Y:S01]  /*d850*/  BPT.TRAP 0x1 ;  /* 0x000000040000795c */ /* 0x000fe20000300000 */
.L_x_12252:
[C---:B--2---:R-:W-:Y:S01]  /*d860*/  IMAD R3, R22.reuse, 0x4000, R25 ;  /* 0x0000400016037824 */ /* 0x044fe200078e0219 */
[----:B0-----:R-:W-:Y:S01]  /*d870*/  LEA R2, R22, R25, 0x3 ;  /* 0x0000001916027211 */ /* 0x001fe200078e18ff */
        /* <DEDUP_REMOVED lines=10> */
[----:B------:R-:W-:Y:S01]  /*d920*/  IMAD.MOV.U32 R8, RZ, RZ, R4 ;  /* 0x000000ffff087224 */ /* 0x000fe200078e0004 */
[----:B------:R-:W-:-:S05]  /*d930*/  R2UR UR12, R0 ;  /* 0x00000000000c72ca */ /* 0x000fca00000e0000 */
[----:B------:R-:W-:Y:S02]  /*d940*/  UIADD3 UR9, UR9, 0x16850, URZ ;  /* 0x0001685009097890 */ /* 0x000fe4000fffe03f */
[----:B------:R-:W-:Y:S02]  /*d950*/  UIADD3 UR8, UR8, 0x400, URZ ;  /* 0x0000040008087890 */ /* 0x000fe4000fffe03f */
[----:B------:R-:W-:-:S03]  /*d960*/  ULEA UR11, UR11, UR4, 0x7 ;  /* 0x000000040b0b7291 */ /* 0x000fc6000f8e383f */
[----:B------:R-:W-:-:S06]  /*d970*/  UMOV UR4, 0x0 ;  /* 0x0000000000047882 */ /* 0x000fcc0000000000 */
[----:B------:R0:W-:Y:S02]  /*d980*/  UTMALDG.4D [UR8], [UR6], desc[UR4] ;  /* 0x00000408060075b4 */ /* 0x0001e40008019000 */
[----:B0-----:R-:W-:Y:S01]  /*d990*/  NOP ;  /* 0x0000000000007918 */ /* 0x001fe20000000000 */
.L_x_12247:
[----:B------:R-:W-:Y:S05]  /*d9a0*/  BSYNC B2 ;  /* 0x0000000000027941 */ /* 0x000fea0003800000 */
.L_x_12246:
[----:B------:R-:W-:Y:S02]  /*d9b0*/  VIADD R10, R28, 0xfffffffd ;  /* 0xfffffffd1c0a7836 */ /* 0x000fe40000000000 */
[----:B------:R-:W-:Y:S02]  /*d9c0*/  IMAD.MOV.U32 R22, RZ, RZ, R12 ;  /* 0x000000ffff167224 */ /* 0x000fe400078e000c */
[----:B------:R-:W-:-:S07]  /*d9d0*/  IMAD.MOV.U32 R24, RZ, RZ, R13 ;  /* 0x000000ffff187224 */ /* 0x000fce00078e000d */
.L_x_12245:
[----:B------:R-:W-:Y:S05]  /*d9e0*/  BSYNC B1 ;  /* 0x0000000000017941 */ /* 0x000fea0003800000 */
.L_x_12244:
[----:B------:R-:W-:-:S13]  /*d9f0*/  ISETP.NE.AND P0, PT, R11, RZ, PT ;  /* 0x000000ff0b00720c */ /* 0x000fda0003f05270 */
[----:B------:R-:W-:Y:S05]  /*da00*/  @!P0 BRA `(.L_x_12243) ;  /* 0x0000000800ec8947 */ /* 0x000fea0003800000 */
[----:B------:R-:W-:-:S07]  /*da10*/  IMAD.MOV.U32 R4, RZ, RZ, R8 ;  /* 0x000000ffff047224 */ /* 0x000fce00078e0008 */
.L_x_12267:
[----:B------:R-:W-:Y:S01]  /*da20*/  IADD3 R11, R22, 0x1, RZ ;  /* 0x00000001160b7810 */ /* 0x000fe20007ffe0ff */
        /* <DEDUP_REMOVED lines=30> */
.L_x_12255:
[----:B------:R-:W-:Y:S01]  /*dc10*/  IMAD R3, R11, 0x8, R25 ;  /* 0x000000080b037824 */ /* 0x000fe200078e0219 */
[----:B------:R-:W-:-:S04]  /*dc20*/  SHF.L.U32 R2, R12, 0x1f, RZ ;  /* 0x0000001f0c027819 */ /* 0x000fc800000006ff */
[----:B------:R-:W2:Y:S02]  /*dc30*/  SYNCS.PHASECHK.TRANS64.TRYWAIT P0, [R3+URZ+0x16840], R2 ;  /* 0x01684002030075a7 */ /* 0x000ea4000800017f */
[----:B--2---:R-:W-:Y:S05]  /*dc40*/  @!P0 BRA `(.L_x_12256) ;  /* 0x0000002000548947 */ /* 0x004fea0003800000 */
.L_x_12312:
        /* <DEDUP_REMOVED lines=9> */
.L_x_12257:
[----:B0-2---:R-:W-:Y:S01]  /*dce0*/  LEA R2, R11, R25, 0xe ;  /* 0x000000190b027211 */ /* 0x005fe200078e70ff */
        /* <DEDUP_REMOVED lines=9> */
[----:B------:R-:W-:Y:S01]  /*dd80*/  R2UR UR12, R0 ;  /* 0x00000000000c72ca */ /* 0x000fe200000e0000 */
[----:B------:R-:W-:Y:S01]  /*dd90*/  UMOV UR10, URZ ;  /* 0x0000003f000a7c82 */ /* 0x000fe20008000000 */
[----:B-----5:R-:W-:-:S02]  /*dda0*/  R2UR UR13, R4 ;  /* 0x00000000040d72ca */ /* 0x020fc400000e0000 */
        /* <DEDUP_REMOVED lines=8> */
.L_x_12313:
[----:B------:R-:W-:Y:S05]  /*de30*/  @P0 BRA `(.L_x_12259) ;  /* 0x0000000000140947 */ /* 0x000fea0003800000 */
[----:B------:R-:W-:Y:S01]  /*de40*/  ISETP.NE.AND P1, PT, R26, RZ, PT ;  /* 0x000000ff1a00720c */ /* 0x000fe20003f25270 */
[----:B------:R-:W-:-:S04]  /*de50*/  IMAD.MOV.U32 R2, RZ, RZ, 0x4000 ;  /* 0x00004000ff027424 */ /* 0x000fc800078e00ff */
[----:B------:R2:W-:Y:S08]  /*de60*/  SYNCS.ARRIVE.TRANS64 RZ, [R3+URZ+0x50], R2 ;  /* 0x0000500203ff79a7 */ /* 0x0005f0000800003f */
[----:B------:R-:W-:Y:S05]  /*de70*/  @!P1 BRA `(.L_x_12259) ;  /* 0x0000000000049947 */ /* 0x000fea0003800000 */
[----:B------:R-:W-:Y:S01]  /*de80*/  BPT.TRAP 0x1 ;  /* 0x000000040000795c */ /* 0x000fe20000300000 */
.L_x_12259:
        /* <DEDUP_REMOVED lines=19> */
.L_x_12254:
[----:B------:R-:W-:Y:S05]  /*dfc0*/  BSYNC B1 ;  /* 0x0000000000017941 */ /* 0x000fea0003800000 */
.L_x_12253:
        /* <DEDUP_REMOVED lines=30> */
.L_x_12262:
[----:B------:R-:W-:Y:S01]  /*e1b0*/  IMAD R2, R22, 0x8, R25 ;  /* 0x0000000816027824 */ /* 0x000fe200078e0219 */
[----:B------:R-:W-:-:S04]  /*e1c0*/  SHF.L.U32 R3, R24, 0x1f, RZ ;  /* 0x0000001f18037819 */ /* 0x000fc800000006ff */
[----:B------:R-:W2:Y:S02]  /*e1d0*/  SYNCS.PHASECHK.TRANS64.TRYWAIT P0, [R2+URZ+0x16840], R3 ;  /* 0x01684003020075a7 */ /* 0x000ea4000800017f */
[----:B--2---:R-:W-:Y:S05]  /*e1e0*/  @!P0 BRA `(.L_x_12263) ;  /* 0x0000001c00148947 */ /* 0x004fea0003800000 */
.L_x_12314:
        /* <DEDUP_REMOVED lines=9> */
.L_x_12264:
[----:B0-2---:R-:W-:Y:S01]  /*e280*/  IMAD R2, R22, 0x4000, R25 ;  /* 0x0000400016027824 */ /* 0x005fe200078e0219 */
[----:B------:R-:W-:Y:S01]  /*e290*/  R2UR UR11, R13 ;  /* 0x000000000d0b72ca */ /* 0x000fe200000e0000 */
[----:B------:R-:W-:Y:S01]  /*e2a0*/  UIADD3 UR6, UP0, UR40, 0x370, URZ ;  /* 0x0000037028067890 */ /* 0x000fe2000ff1e03f */
[----:B------:R-:W-:Y:S01]  /*e2b0*/  R2UR UR4, R23 ;  /* 0x00000000170472ca */ /* 0x000fe200000e0000 */
[----:B------:R-:W-:Y:S01]  /*e2c0*/  UMOV UR5, 0x14f00000 ;  /* 0x14f0000000057882 */ /* 0x000fe20000000000 */
[----:B------:R-:W-:Y:S01]  /*e2d0*/  R2UR UR8, R2 ;  /* 0x00000000020872ca */ /* 0x000fe200000e0000 */
[----:B------:R-:W-:Y:S01]  /*e2e0*/  UIADD3.X UR7, URZ, UR41, URZ, UP0, !UPT ;  /* 0x000000293f077290 */ /* 0x000fe200087fe43f */
[----:B------:R-:W-:Y:S01]  /*e2f0*/  IADD3 R2, R25, 0x16800, RZ ;  /* 0x0001680019027810 */ /* 0x000fe20007ffe0ff */
[----:B------:R-:W-:Y:S01]  /*e300*/  UMOV UR10, URZ ;  /* 0x0000003f000a7c82 */ /* 0x000fe20008000000 */
[----:B------:R-:W-:Y:S02]  /*e310*/  R2UR UR12, R0 ;  /* 0x00000000000c72ca */ /* 0x000fe400000e0000 */
[----:B-----5:R-:W-:Y:S01]  /*e320*/  R2UR UR13, R4 ;  /* 0x00000000040d72ca */ /* 0x020fe200000e0000 */
[----:B------:R-:W-:-:S02]  /*e330*/  IMAD R3, R22, 0x8, R2 ;  /* 0x0000000816037824 */ /* 0x000fc400078e0202 */
[----:B------:R-:W-:Y:S02]  /*e340*/  IMAD R2, R11, 0x8, R2 ;  /* 0x000000080b027824 */ /* 0x000fe400078e0202 */
[----:B------:R-:W-:Y:S01]  /*e350*/  ULEA UR11, UR11, UR4, 0x7 ;  /* 0x000000040b0b7291 */ /* 0x000fe2000f8e383f */
[----:B------:R-:W-:Y:S01]  /*e360*/  R2UR UR9, R3 ;  /* 0x00000000030972ca */ /* 0x000fe200000e0000 */
[----:B------:R-:W-:Y:S01]  /*e370*/  UIADD3 UR8, UR8, 0xe400, URZ ;  /* 0x0000e40008087890 */ /* 0x000fe2000fffe03f */
[----:B------:R-:W-:Y:S01]  /*e380*/  SHF.L.U32 R3, R12, 0x1f, RZ ;  /* 0x0000001f0c037819 */ /* 0x000fe200000006ff */
[----:B------:R-:W-:-:S10]  /*e390*/  UMOV UR4, 0x0 ;  /* 0x0000000000047882 */ /* 0x000fd40000000000 */
[----:B------:R-:W-:-:S09]  /*e3a0*/  UIADD3 UR9, UR9, 0x30, URZ ;  /* 0x0000003009097890 */ /* 0x000fd2000fffe03f */
[----:B------:R0:W-:Y:S01]  /*e3b0*/  UTMALDG.4D [UR8], [UR6], desc[UR4] ;  /* 0x00000408060075b4 */ /* 0x0001e20008019000 */
[----:B------:R-:W2:Y:S02]  /*e3c0*/  SYNCS.PHASECHK.TRANS64.TRYWAIT P1, [R2+URZ+0x60], R3 ;  /* 0x00006003020075a7 */ /* 0x000ea4000802017f */
[----:B0-2---:R-:W-:Y:S05]  /*e3d0*/  @!P1 BRA `(.L_x_12265) ;  /* 0x0000001800ac9947 */ /* 0x005fea0003800000 */
.L_x_12315:
[----:B------:R-:W-:Y:S05]  /*e3e0*/  @P0 BRA `(.L_x_12266) ;  /* 0x0000000000140947 */ /* 0x000fea0003800000 */
[----:B------:R-:W-:Y:S01]  /*e3f0*/  ISETP.NE.AND P1, PT, R26, RZ, PT ;  /* 0x000000ff1a00720c */ /* 0x000fe20003f25270 */
[----:B0-----:R-:W-:-:S04]  /*e400*/  IMAD.MOV.U32 R3, RZ, RZ, 0x4000 ;  /* 0x00004000ff037424 */ /* 0x001fc800078e00ff */
[----:B------:R2:W-:Y:S08]  /*e410*/  SYNCS.ARRIVE.TRANS64 RZ, [R2+URZ+0x50], R3 ;  /* 0x0000500302ff79a7 */ /* 0x0005f0000800003f */
[----:B------:R-:W-:Y:S05]  /*e420*/  @!P1 BRA `(.L_x_12266) ;  /* 0x0000000000049947 */ /* 0x000fea0003800000 */
[----:B------:R-:W-:Y:S01]  /*e430*/  BPT.TRAP 0x1 ;  /* 0x000000040000795c */ /* 0x000fe20000300000 */
.L_x_12266:
        /* <DEDUP_REMOVED lines=19> */
.L_x_12261:
[----:B------:R-:W-:Y:S05]  /*e570*/  BSYNC B1 ;  /* 0x0000000000017941 */ /* 0x000fea0003800000 */
.L_x_12260:
[C---:B------:R-:W-:Y:S01]  /*e580*/  ISETP.GT.AND P0, PT, R10.reuse, 0x1, PT ;  /* 0x000000010a00780c */ /* 0x040fe20003f04270 */
[----:B0-2---:R-:W-:-:S05]  /*e590*/  VIADD R2, R10, 0xfffffffe ;  /* 0xfffffffe0a027836 */ /* 0x005fca0000000000 */
[----:B------:R-:W-:-:S07]  /*e5a0*/  MOV R10, R2 ;  /* 0x00000002000a7202 */ /* 0x000fce0000000f00 */
[----:B------:R-:W-:Y:S05]  /*e5b0*/  @P0 BRA `(.L_x_12267) ;  /* 0xfffffff400180947 */ /* 0x000fea000383ffff */
.L_x_12243:
[----:B------:R-:W-:Y:S05]  /*e5c0*/  BSYNC B0 ;  /* 0x0000000000007941 */ /* 0x000fea0003800000 */
.L_x_12242:
[----:B------:R-:W-:Y:S01]  /*e5d0*/  ISETP.NE.AND P0, PT, R26, RZ, PT ;  /* 0x000000ff1a00720c */ /* 0x000fe20003f05270 */
[----:B------:R-:W-:-:S12]  /*e5e0*/  BSSY B0, `(.L_x_12268) ;  /* 0x000000e000007945 */ /* 0x000fd80003800000 */
[----:B------:R-:W-:Y:S05]  /*e5f0*/  @P0 BRA `(.L_x_12269) ;  /* 0x0000000000300947 */ /* 0x000fea0003800000 */
[----:B------:R-:W3:Y:S01]  /*e600*/  S2R R9, SR_LANEID ;  /* 0x0000000000097919 */ /* 0x000ee20000000000 */
[----:B------:R-:W-:Y:S01]  /*e610*/  VOTEU.ANY UR4, UPT, PT ;  /* 0x0000000000047886 */ /* 0x000fe200038e0100 */
[----:B------:R-:W4:Y:S01]  /*e620*/  LDC.64 R2, c[0x0][0xc38] ;  /* 0x00030e00ff027b82 */ /* 0x000f220000000a00 */
[----:B--2---:R-:W3:Y:S08]  /*e630*/  FLO.U32 R4, UR4 ;  /* 0x0000000400047d00 */ /* 0x004ef000080e0000 */
        /* <DEDUP_REMOVED lines=8> */
.L_x_12269:
[----:B------:R-:W-:Y:S05]  /*e6c0*/  BSYNC B0 ;  /* 0x0000000000007941 */ /* 0x000fea0003800000 */
.L_x_12268:
[----:B------:R-:W-:Y:S04]  /*e6d0*/  BSSY B0, `(.L_x_12270) ;  /* 0x0000020000007945 */ /* 0x000fe80003800000 */
[----:B------:R-:W-:Y:S05]  /*e6e0*/  @!P6 BRA `(.L_x_12271) ;  /* 0x000000000078e947 */ /* 0x000fea0003800000 */
[----:B------:R-:W-:Y:S01]  /*e6f0*/  IMAD R3, R22, 0x8, R25 ;  /* 0x0000000816037824 */ /* 0x000fe200078e0219 */
[----:B------:R-:W-:-:S04]  /*e700*/  SHF.L.U32 R2, R24, 0x1f, RZ ;  /* 0x0000001f18027819 */ /* 0x000fc800000006ff */
[----:B------:R-:W3:Y:S02]  /*e710*/  SYNCS.PHASECHK.TRANS64.TRYWAIT P0, [R3+URZ+0x16860], R2 ;  /* 0x01686002030075a7 */ /* 0x000ee4000800017f */
[----:B---3--:R-:W-:Y:S05]  /*e720*/  @!P0 BRA `(.L_x_12272) ;  /* 0x0000001400ec8947 */ /* 0x008fea0003800000 */
.L_x_12316:
        /* <DEDUP_REMOVED lines=9> */
.L_x_12273:
        /* <DEDUP_REMOVED lines=16> */
[----:B----4-:R-:W-:Y:S01]  /*e8c0*/  NOP ;  /* 0x0000000000007918 */ /* 0x010fe20000000000 */
.L_x_12271:
[----:B------:R-:W-:Y:S05]  /*e8d0*/  BSYNC B0 ;  /* 0x0000000000007941 */ /* 0x000fea0003800000 */
.L_x_12270:
[----:B------:R-:W-:-:S05]  /*e8e0*/  VIADD R22, R22, 0x1 ;  /* 0x0000000116167836 */ /* 0x000fca0000000000 */
[----:B------:R-:W-:-:S04]  /*e8f0*/  ISETP.NE.AND P0, PT, R22, 0x2, PT ;  /* 0x000000021600780c */ /* 0x000fc80003f05270 */
[----:B--23--:R-:W-:Y:S02]  /*e900*/  SEL R3, RZ, 0x1, P0 ;  /* 0x00000001ff037807 */ /* 0x00cfe40000000000 */
[----:B------:R-:W-:Y:S02]  /*e910*/  SEL R22, R22, RZ, P0 ;  /* 0x000000ff16167207 */ /* 0x000fe40000000000 */
[----:B------:R-:W-:-:S07]  /*e920*/  LOP3.LUT R24, R24, R3, RZ, 0x3c, !PT ;  /* 0x0000000318187212 */ /* 0x000fce00078e3cff */
.L_x_12229:
[----:B------:R-:W-:Y:S05]  /*e930*/  BSYNC B6 ;  /* 0x0000000000067941 */ /* 0x000fea0003800000 */
.L_x_12227:
[----:B------:R-:W-:-:S03]  /*e940*/  UMOV UR4, 0xffffffff ;  /* 0xffffffff00047882 */ /* 0x000fc60000000000 */
[----:B------:R-:W-:Y:S05]  /*e950*/  BRA.DIV UR4, `(.L_x_12274) ;  /* 0x0000001604747947 */ /* 0x000fea000b800000 */
[----:B------:R2:W3:Y:S04]  /*e960*/  SHFL.IDX PT, R5, R16, RZ, 0x1f ;  /* 0x00001fff10057589 */ /* 0x0004e800000e0000 */
[----:B------:R2:W4:Y:S02]  /*e970*/  SHFL.IDX PT, R4, R16, 0x1, 0x1f ;  /* 0x00201f0010047f89 */ /* 0x00052400000e0000 */
.L_x_12320:
        /* <DEDUP_REMOVED lines=11> */
.L_x_12276:
[----:B------:R-:W-:Y:S05]  /*ea30*/  BSYNC B0 ;  /* 0x0000000000007941 */ /* 0x000fea0003800000 */
.L_x_12275:
[----:B------:R-:W-:-:S03]  /*ea40*/  UMOV UR4, 0xffffffff ;  /* 0xffffffff00047882 */ /* 0x000fc60000000000 */
[----:B------:R-:W-:Y:S05]  /*ea50*/  BRA.DIV UR4, `(.L_x_12277) ;  /* 0x0000001604807947 */ /* 0x000fea000b800000 */
[----:B-----5:R-:W0:Y:S01]  /*ea60*/  SHFL.UP PT, R14, R2, 0x1, RZ ;  /* 0x04200000020e7989 */ /* 0x020e2200000e00ff */
        /* <DEDUP_REMOVED lines=20> */
.L_x_12328:
[----:B------:R-:W-:Y:S02]  /*ebb0*/  ULDC UR4, c[0x0][0xc10] ;  /* 0x0003040000047ab9 */ /* 0x000fe40000000800 */
[----:B------:R-:W-:-:S04]  /*ebc0*/  IMAD.U32 R7, RZ, RZ, UR4 ;  /* 0x00000004ff077e24 */ /* 0x000fc8000f8e00ff */
[----:B0-----:R-:W-:-:S04]  /*ebd0*/  IMAD R3, R14, R7, RZ ;  /* 0x000000070e037224 */ /* 0x001fc800078e02ff */
[----:B----4-:R-:W-:-:S05]  /*ebe0*/  IMAD.IADD R6, R4, 0x1, R3 ;  /* 0x0000000104067824 */ /* 0x010fca00078e0203 */
[----:B---3--:R-:W-:-:S13]  /*ebf0*/  ISETP.GT.AND P0, PT, R6, R5, PT ;  /* 0x000000050600720c */ /* 0x008fda0003f04270 */
[----:B------:R-:W-:Y:S05]  /*ec00*/  @P0 BRA `(.L_x_12278) ;  /* 0x0000000000ac0947 */ /* 0x000fea0003800000 */
[----:B------:R-:W0:Y:S02]  /*ec10*/  LDC R0, c[0x0][0xc14] ;  /* 0x00030500ff007b82 */ /* 0x000e240000000800 */
.L_x_12283:
        /* <DEDUP_REMOVED lines=12> */
.L_x_12281:
[----:B------:R-:W-:Y:S05]  /*ece0*/  BSYNC B0 ;  /* 0x0000000000007941 */ /* 0x000fea0003800000 */
.L_x_12280:
        /* <DEDUP_REMOVED lines=23> */
.L_x_12336:
[----:B------:R-:W-:Y:S02]  /*ee60*/  ULDC UR4, c[0x0][0xc10] ;  /* 0x0003040000047ab9 */ /* 0x000fe40000000800 */
[----:B------:R-:W-:-:S04]  /*ee70*/  IMAD.U32 R7, RZ, RZ, UR4 ;  /* 0x00000004ff077e24 */ /* 0x000fc8000f8e00ff */
[----:B---3--:R-:W-:-:S05]  /*ee80*/  IMAD R3, R14, R7, RZ ;  /* 0x000000070e037224 */ /* 0x008fca00078e02ff */
[----:B------:R-:W-:-:S04]  /*ee90*/  IADD3 R6, R3, R6, RZ ;  /* 0x0000000603067210 */ /* 0x000fc80007ffe0ff */
[----:B------:R-:W-:-:S13]  /*eea0*/  ISETP.GT.AND P0, PT, R6, R5, PT ;  /* 0x000000050600720c */ /* 0x000fda0003f04270 */
[----:B------:R-:W-:Y:S05]  /*eeb0*/  @!P0 BRA `(.L_x_12283) ;  /* 0xfffffffc00588947 */ /* 0x000fea000383ffff */
.L_x_12278:
        /* <DEDUP_REMOVED lines=8> */
.L_x_12340:
[----:B------:R-:W-:Y:S01]  /*ef40*/  ISETP.NE.AND P0, PT, R3, RZ, PT ;  /* 0x000000ff0300720c */ /* 0x000fe20003f05270 */
[----:B------:R-:W-:-:S12]  /*ef50*/  IMAD.MOV.U32 R14, RZ, RZ, RZ ;  /* 0x000000ffff0e7224 */ /* 0x000fd800078e00ff */
[----:B------:R-:W-:Y:S05]  /*ef60*/  @!P0 BRA `(.L_x_12285) ;  /* 0x0000000000108947 */ /* 0x000fea0003800000 */
[----:B------:R-:W-:Y:S01]  /*ef70*/  UMOV UR4, 0xffffffff ;  /* 0xffffffff00047882 */ /* 0x000fe20000000000 */
[----:B------:R-:W-:Y:S02]  /*ef80*/  VIADD R12, R4, 0xffffffff ;  /* 0xffffffff040c7836 */ /* 0x000fe40000000000 */
[----:B------:R-:W-:Y:S05]  /*ef90*/  BRA.DIV UR4, `(.L_x_12286) ;  /* 0x0000001a04187947 */ /* 0x000fea000b800000 */
[----:B------:R0:W0:Y:S02]  /*efa0*/  SHFL.IDX PT, R14, R8, R12, 0x1f ;  /* 0x00001f0c080e7589 */ /* 0x00002400000e0000 */
.L_x_12285:
[----:B---3--:R-:W3:Y:S01]  /*efb0*/  LDC.64 R2, c[0x0][0xc68] ;  /* 0x00031a00ff027b82 */ /* 0x008ee20000000a00 */
[----:B------:R-:W-:-:S04]  /*efc0*/  IMAD.IADD R19, R4, 0x1, R19 ;  /* 0x0000000104137824 */ /* 0x000fc800078e0213 */
[----:B---3--:R-:W-:-:S05]  /*efd0*/  IMAD.WIDE R2, R19, 0x4, R2 ;  /* 0x0000000413027825 */ /* 0x008fca00078e0202 */
[----:B0-----:R0:W4:Y:S01]  /*efe0*/  LDG.E R8, desc[UR38][R2.64] ;  /* 0x0000002602087981 */ /* 0x001122000c1e1900 */
[----:B--2---:R-:W-:-:S05]  /*eff0*/  IMAD R16, R14, R7, R6 ;  /* 0x000000070e107224 */ /* 0x004fca00078e0206 */
[----:B------:R-:W-:Y:S01]  /*f000*/  IADD3 R5, R5, -R16, RZ ;  /* 0x8000001005057210 */ /* 0x000fe20007ffe0ff */
[----:B0-----:R-:W-:Y:S02]  /*f010*/  IMAD.MOV.U32 R2, RZ, RZ, RZ ;  /* 0x000000ffff027224 */ /* 0x001fe400078e00ff */
[----:B----4-:R-:W-:-:S05]  /*f020*/  IMAD R4, R17, R8, RZ ;  /* 0x0000000811047224 */ /* 0x010fca00078e02ff */
        /* <DEDUP_REMOVED lines=34> */
[----:B------:R-:W0:Y:S02]  /*f250*/  F2I.FTZ.U32.TRUNC.NTZ R3, R3 ;  /* 0x0000000300037305 */ /* 0x000e24000021f000 */
[----:B0-----:R-:W-:-:S05]  /*f260*/  IADD3 R11, RZ, -R3, RZ ;  /* 0x80000003ff0b7210 */ /* 0x001fca0007ffe0ff */
        /* <DEDUP_REMOVED lines=22> */
.L_x_12279:
[----:B------:R-:W-:Y:S01]  /*f3d0*/  UMOV UR4, URZ ;  /* 0x0000003f00047c82 */ /* 0x000fe20008000000 */
[----:B------:R-:W-:Y:S01]  /*f3e0*/  UMOV UR5, URZ ;  /* 0x0000003f00057c82 */ /* 0x000fe20008000000 */
[----:B------:R-:W-:Y:S01]  /*f3f0*/  ULDC UR6, c[0x0][0xc14] ;  /* 0x0003050000067ab9 */ /* 0x000fe20000000800 */
[----:B--2---:R-:W-:Y:S02]  /*f400*/  IMAD.MOV.U32 R16, RZ, RZ, R5 ;  /* 0x000000ffff107224 */ /* 0x004fe400078e0005 */
[----:B------:R-:W-:Y:S02]  /*f410*/  IMAD.U32 R17, RZ, RZ, UR4 ;  /* 0x00000004ff117e24 */ /* 0x000fe4000f8e00ff */
[----:B------:R-:W-:Y:S02]  /*f420*/  IMAD.U32 R18, RZ, RZ, UR5 ;  /* 0x00000005ff127e24 */ /* 0x000fe4000f8e00ff */
[----:B------:R-:W-:-:S07]  /*f430*/  IMAD.U32 R19, RZ, RZ, UR6 ;  /* 0x00000006ff137e24 */ /* 0x000fce000f8e00ff */
.L_x_12287:
        /* <DEDUP_REMOVED lines=10> */
.L_x_12223:
[----:B0-----:R-:W3:Y:S01]  /*f4e0*/  LDL.LU R0, [R1+0x4] ;  /* 0x0000040001007983 */ /* 0x001ee20000300800 */
[----:B------:R-:W-:Y:S01]  /*f4f0*/  BSSY B0, `(.L_x_12289) ;  /* 0x000000b000007945 */ /* 0x000fe20003800000 */
[----:B------:R-:W0:Y:S01]  /*f500*/  S2R R5, SR_CgaCtaId ;  /* 0x0000000000057919 */ /* 0x000e220000008800 */
[----:B---3--:R-:W-:-:S05]  /*f510*/  VIADD R0, R0, 0x1 ;  /* 0x0000000100007836 */ /* 0x008fca0000000000 */
[----:B--2---:R-:W-:-:S04]  /*f520*/  LEA.HI R2, R0, R0, RZ, 0x1 ;  /* 0x0000000000027211 */ /* 0x004fc800078f08ff */
[----:B------:R-:W-:Y:S02]  /*f530*/  LOP3.LUT R3, R2, 0xfffffffe, RZ, 0xc0, !PT ;  /* 0xfffffffe02037812 */ /* 0x000fe400078ec0ff */
[----:B------:R-:W-:Y:S02]  /*f540*/  MOV R2, 0x400 ;  /* 0x0000040000027802 */ /* 0x000fe40000000f00 */
[----:B------:R-:W-:Y:S02]  /*f550*/  IADD3 R0, R0, -R3, RZ ;  /* 0x8000000300007210 */ /* 0x000fe40007ffe0ff */
[----:B0-----:R-:W-:Y:S02]  /*f560*/  LEA R9, R5, R2, 0x18 ;  /* 0x0000000205097211 */ /* 0x001fe400078ec0ff */
[----:B------:R-:W-:-:S04]  /*f570*/  SHF.L.U32 R0, R0, 0x1f, RZ ;  /* 0x0000001f00007819 */ /* 0x000fc800000006ff */
[----:B------:R-:W0:Y:S02]  /*f580*/  SYNCS.PHASECHK.TRANS64.TRYWAIT P0, [R9+URZ+0x16820], R0 ;  /* 0x01682000090075a7 */ /* 0x000e24000800017f */
[----:B0-----:R-:W-:Y:S05]  /*f590*/  @!P0 BRA `(.L_x_12290) ;  /* 0x0000001000bc8947 */ /* 0x001fea0003800000 */
.L_x_12343:
[----:B------:R-:W-:Y:S05]  /*f5a0*/  BSYNC B0 ;  /* 0x0000000000007941 */ /* 0x000fea0003800000 */
.L_x_12289:
[----:B------:R-:W-:-:S03]  /*f5b0*/  UMOV UR4, 0xffffffff ;  /* 0xffffffff00047882 */ /* 0x000fc60000000000 */
[----:B------:R-:W-:Y:S05]  /*f5c0*/  BRA.DIV UR4, `(.L_x_12291) ;  /* 0x0000001204c47947 */ /* 0x000fea000b800000 */
[----:B0-----:R-:W0:Y:S02]  /*f5d0*/  S2R R0, SR_TID.X ;  /* 0x0000000000007919 */ /* 0x001e240000002100 */
[----:B0-----:R-:W-:-:S04]  /*f5e0*/  SHF.R.U32.HI R0, RZ, 0x5, R0 ;  /* 0x00000005ff007819 */ /* 0x001fc80000011600 */
[----:B------:R-:W-:-:S05]  /*f5f0*/  LOP3.LUT R0, R0, 0x3, RZ, 0xc0, !PT ;  /* 0x0000000300007812 */ /* 0x000fca00078ec0ff */
[----:B------:R0:W2:Y:S02]  /*f600*/  SHFL.IDX PT, R14, R0, RZ, 0x1f ;  /* 0x00001fff000e7589 */ /* 0x0000a400000e0000 */
.L_x_12346:
[----:B--2---:R-:W-:Y:S01]  /*f610*/  ISETP.NE.AND P0, PT, R14, RZ, PT ;  /* 0x000000ff0e00720c */ /* 0x004fe20003f05270 */
[----:B------:R-:W-:-:S12]  /*f620*/  BSSY B0, `(.L_x_12292) ;  /* 0x0000024000007945 */ /* 0x000fd80003800000 */
[----:B------:R-:W-:Y:S05]  /*f630*/  @P0 BRA `(.L_x_12293) ;  /* 0x0000000000880947 */ /* 0x000fea0003800000 */
[----:B------:R-:W-:-:S03]  /*f640*/  UMOV UR4, 0xffffffff ;  /* 0xffffffff00047882 */ /* 0x000fc60000000000 */
[----:B------:R-:W-:Y:S05]  /*f650*/  BRA.DIV UR4, `(.L_x_12294) ;  /* 0x0000001204d47947 */ /* 0x000fea000b800000 */
[----:B------:R-:W-:-:S13]  /*f660*/  ELECT P6, URZ, PT ;  /* 0x00000000003f782f */ /* 0x000fda00038c0000 */
.L_x_12349:
[----:B------:R-:W-:Y:S05]  /*f670*/  @!P6 BRA `(.L_x_12293) ;  /* 0x000000000078e947 */ /* 0x000fea0003800000 */
[----:B------:R-:W-:-:S06]  /*f680*/  ULOP3.LUT UR4, UR36, 0x2, URZ, 0xfc, !UPT ;  /* 0x0000000224047892 */ /* 0x000fcc000f8efc3f */
[----:B0-----:R-:W-:-:S05]  /*f690*/  IMAD.U32 R0, RZ, RZ, UR4 ;  /* 0x00000004ff007e24 */ /* 0x001fca000f8e00ff */
[----:B------:R-:W-:-:S13]  /*f6a0*/  ISETP.NE.AND P2, PT, R0, 0x3, PT ;  /* 0x000000030000780c */ /* 0x000fda0003f45270 */
[----:B------:R-:W-:Y:S05]  /*f6b0*/  @!P2 BRA `(.L_x_12295) ;  /* 0x000000000004a947 */ /* 0x000fea0003800000 */
[----:B------:R-:W-:Y:S01]  /*f6c0*/  BPT.TRAP 0x1 ;  /* 0x000000040000795c */ /* 0x000fe20000300000 */
.L_x_12295:
        /* <DEDUP_REMOVED lines=12> */
.L_x_12350:
[----:B------:R-:W2:Y:S02]  /*f790*/  SYNCS.PHASECHK.TRANS64.TRYWAIT P0, [R3+URZ], R0 ;  /* 0x00000000030075a7 */ /* 0x000ea4000800017f */
[----:B--2---:R-:W-:Y:S05]  /*f7a0*/  @!P0 BRA `(.L_x_12297) ;  /* 0x0000001000b48947 */ /* 0x004fea0003800000 */
.L_x_12351:
[----:B------:R-:W-:Y:S05]  /*f7b0*/  @!P2 BRA `(.L_x_12298) ;  /* 0x000000000004a947 */ /* 0x000fea0003800000 */
[----:B------:R-:W-:Y:S01]  /*f7c0*/  BPT.TRAP 0x1 ;  /* 0x000000040000795c */ /* 0x000fe20000300000 */
.L_x_12298:
[----:B--2---:R-:W-:-:S04]  /*f7d0*/  VIADD R3, R9, 0x16860 ;  /* 0x0001686009037836 */ /* 0x004fc80000000000 */
[----:B------:R-:W-:-:S04]  /*f7e0*/  IMAD R5, R22, 0x8, R3 ;  /* 0x0000000816057824 */ /* 0x000fc800078e0203 */
[----:B------:R-:W2:Y:S02]  /*f7f0*/  SYNCS.PHASECHK.TRANS64.TRYWAIT P0, [R5+URZ], R2 ;  /* 0x00000002050075a7 */ /* 0x000ea4000800017f */
[----:B--2---:R-:W-:Y:S05]  /*f800*/  @!P0 BRA `(.L_x_12299) ;  /* 0x0000001000b08947 */ /* 0x004fea0003800000 */
.L_x_12352:
[----:B------:R-:W-:-:S07]  /*f810*/  LEA R3, R4, R3, 0x3 ;  /* 0x0000000304037211 */ /* 0x000fce00078e18ff */
.L_x_12300:
[----:B---3--:R3:W4:Y:S02]  /*f820*/  SYNCS.PHASECHK.TRANS64.TRYWAIT P0, [R3+URZ], R0 ;  /* 0x00000000030075a7 */ /* 0x008724000800017f */
[----:B----4-:R-:W-:Y:S05]  /*f830*/  @!P0 NANOSLEEP.SYNCS 0x989680 ;  /* 0x009896800000895d */ /* 0x010fea0003900000 */
[----:B------:R-:W4:Y:S02]  /*f840*/  @!P0 SYNCS.PHASECHK.TRANS64 P0, [R3+URZ], R0 ;  /* 0x00000000030085a7 */ /* 0x000f24000800007f */
[----:B----4-:R-:W-:Y:S05]  /*f850*/  @!P0 BRA `(.L_x_12300) ;  /* 0xfffffffc00f08947 */ /* 0x010fea000383ffff */
.L_x_12293:
[----:B------:R-:W-:Y:S05]  /*f860*/  BSYNC B0 ;  /* 0x0000000000007941 */ /* 0x000fea0003800000 */
.L_x_12292:
[----:B------:R-:W-:Y:S05]  /*f870*/  EXIT ;  /* 0x000000000000794d */ /* 0x000fea0003800000 */
.L_x_12167:
[----:B0-----:R-:W-:-:S04]  /*f880*/  IMAD.U32 R3, RZ, RZ, UR41 ;  /* 0x00000029ff037e24 */ /* 0x001fc8000f8e00ff */
[----:B------:R0:W1:Y:S03]  /*f890*/  SYNCS.PHASECHK.TRANS64.TRYWAIT P1, [R3+URZ+0x16800], R0 ;  /* 0x01680000030075a7 */ /* 0x000066000802017f */
[----:B-1----:R-:W-:Y:S05]  /*f8a0*/  @!P1 NANOSLEEP.SYNCS 0x989680 ;  /* 0x009896800000995d */ /* 0x002fea0003900000 */
[----:B------:R-:W1:Y:S02]  /*f8b0*/  @!P1 SYNCS.PHASECHK.TRANS64 P1, [R3+URZ+0x16800], R0 ;  /* 0x01680000030095a7 */ /* 0x000e64000802007f */
[----:B-1----:R-:W-:Y:S05]  /*f8c0*/  @!P1 BRA `(.L_x_12167) ;  /* 0xfffffffc00ec9947 */ /* 0x002fea000383ffff */
[----:B------:R-:W-:Y:S05]  /*f8d0*/  BRA `(.L_x_12301) ;  /* 0xffffff1c00847947 */ /* 0x000fea000383ffff */
.L_x_12171:
[----:B-1----:R1:W2:Y:S02]  /*f8e0*/  SYNCS.PHASECHK.TRANS64.TRYWAIT P2, [R0+URZ+0x16830], R3 ;  /* 0x01683003000075a7 */ /* 0x0022a4000804017f */
[----:B--2---:R-:W-:Y:S05]  /*f8f0*/  @!P2 NANOSLEEP.SYNCS 0x989680 ;  /* 0x009896800000a95d */ /* 0x004fea0003900000 */
[----:B------:R-:W2:Y:S02]  /*f900*/  @!P2 SYNCS.PHASECHK.TRANS64 P2, [R0+URZ+0x16830], R3 ;  /* 0x016830030000a5a7 */ /* 0x000ea4000804007f */
[----:B--2---:R-:W-:Y:S05]  /*f910*/  @!P2 BRA `(.L_x_12171) ;  /* 0xfffffffc00f0a947 */ /* 0x004fea000383ffff */
[----:B------:R-:W-:Y:S05]  /*f920*/  BRA `(.L_x_12170) ;  /* 0xffffff1c00ac7947 */ /* 0x000fea000383ffff */
.L_x_12176:
[----:B-1----:R-:W-:-:S04]  /*f930*/  IMAD.U32 R6, RZ, RZ, UR6 ;  /* 0x00000006ff067e24 */ /* 0x002fc8000f8e00ff */
[----:B------:R1:W2:Y:S03]  /*f940*/  SYNCS.PHASECHK.TRANS64.TRYWAIT P2, [R6+URZ+0x16830], R5 ;  /* 0x01683005060075a7 */ /* 0x0002a6000804017f */
[----:B--2---:R-:W-:Y:S05]  /*f950*/  @!P2 NANOSLEEP.SYNCS 0x989680 ;  /* 0x009896800000a95d */ /* 0x004fea0003900000 */
[----:B------:R-:W2:Y:S02]  /*f960*/  @!P2 SYNCS.PHASECHK.TRANS64 P2, [R6+URZ+0x16830], R5 ;  /* 0x016830050600a5a7 */ /* 0x000ea4000804007f */
[----:B--2---:R-:W-:Y:S05]  /*f970*/  @!P2 BRA `(.L_x_12176) ;  /* 0xfffffffc00eca947 */ /* 0x004fea000383ffff */
[----:B------:R-:W-:Y:S05]  /*f980*/  BRA `(.L_x_12173) ;  /* 0xffffff4800507947 */ /* 0x000fea000383ffff */
.L_x_12180:
[----:B-1----:R-:W-:-:S04]  /*f990*/  IMAD.U32 R6, RZ, RZ, UR6 ;  /* 0x00000006ff067e24 */ /* 0x002fc8000f8e00ff */
[----:B------:R1:W2:Y:S03]  /*f9a0*/  SYNCS.PHASECHK.TRANS64.TRYWAIT P2, [R6+URZ+0x16850], R5 ;  /* 0x01685005060075a7 */ /* 0x0002a6000804017f */
[----:B--2---:R-:W-:Y:S05]  /*f9b0*/  @!P2 NANOSLEEP.SYNCS 0x989680 ;  /* 0x009896800000a95d */ /* 0x004fea0003900000 */
[----:B------:R-:W2:Y:S02]  /*f9c0*/  @!P2 SYNCS.PHASECHK.TRANS64 P2, [R6+URZ+0x16850], R5 ;  /* 0x016850050600a5a7 */ /* 0x000ea4000804007f */
[----:B--2---:R-:W-:Y:S05]  /*f9d0*/  @!P2 BRA `(.L_x_12180) ;  /* 0xfffffffc00eca947 */ /* 0x004fea000383ffff */
[----:B------:R-:W-:Y:S05]  /*f9e0*/  BRA `(.L_x_12177) ;  /* 0xffffff4800c07947 */ /* 0x000fea000383ffff */
.L_x_12186:
[----:B-1----:R-:W-:-:S04]  /*f9f0*/  IMAD.U32 R6, RZ, RZ, UR6 ;  /* 0x00000006ff067e24 */ /* 0x002fc8000f8e00ff */
[----:B------:R1:W2:Y:S03]  /*fa00*/  SYNCS.PHASECHK.TRANS64.TRYWAIT P2, [R6+URZ+0x16830], R5 ;  /* 0x01683005060075a7 */ /* 0x0002a6000804017f */
[----:B--2---:R-:W-:Y:S05]  /*fa10*/  @!P2 NANOSLEEP.SYNCS 0x989680 ;  /* 0x009896800000a95d */ /* 0x004fea0003900000 */
[----:B------:R-:W2:Y:S02]  /*fa20*/  @!P2 SYNCS.PHASECHK.TRANS64 P2, [R6+URZ+0x16830], R5 ;  /* 0x016830050600a5a7 */ /* 0x000ea4000804007f */
[----:B--2---:R-:W-:Y:S05]  /*fa30*/  @!P2 BRA `(.L_x_12186) ;  /* 0xfffffffc00eca947 */ /* 0x004fea000383ffff */
[----:B------:R-:W-:Y:S05]  /*fa40*/  BRA `(.L_x_12183) ;  /* 0xffffff7400987947 */ /* 0x000fea000383ffff */
.L_x_12190:
[----:B-1----:R-:W-:-:S04]  /*fa50*/  IMAD.U32 R6, RZ, RZ, UR6 ;  /* 0x00000006ff067e24 */ /* 0x002fc8000f8e00ff */
[----:B------:R1:W2:Y:S03]  /*fa60*/  SYNCS.PHASECHK.TRANS64.TRYWAIT P2, [R6+URZ+0x16850], R5 ;  /* 0x01685005060075a7 */ /* 0x0002a6000804017f */
[----:B--2---:R-:W-:Y:S05]  /*fa70*/  @!P2 NANOSLEEP.SYNCS 0x989680 ;  /* 0x009896800000a95d */ /* 0x004fea0003900000 */
[----:B------:R-:W2:Y:S02]  /*fa80*/  @!P2 SYNCS.PHASECHK.TRANS64 P2, [R6+URZ+0x16850], R5 ;  /* 0x016850050600a5a7 */ /* 0x000ea4000804007f */
[----:B--2---:R-:W-:Y:S05]  /*fa90*/  @!P2 BRA `(.L_x_12190) ;  /* 0xfffffffc00eca947 */ /* 0x004fea000383ffff */
[----:B------:R-:W-:Y:S05]  /*faa0*/  BRA `(.L_x_12187) ;  /* 0xffffff7800087947 */ /* 0x000fea000383ffff */
.L_x_12195:
[----:B-1----:R-:W-:-:S04]  /*fab0*/  IMAD.U32 R4, RZ, RZ, UR5 ;  /* 0x00000005ff047e24 */ /* 0x002fc8000f8e00ff */
[----:B------:R1:W2:Y:S03]  /*fac0*/  SYNCS.PHASECHK.TRANS64.TRYWAIT P0, [R4+URZ+0x16850], R3 ;  /* 0x01685003040075a7 */ /* 0x0002a6000800017f */
[----:B--2---:R-:W-:Y:S05]  /*fad0*/  @!P0 NANOSLEEP.SYNCS 0x989680 ;  /* 0x009896800000895d */ /* 0x004fea0003900000 */
[----:B------:R-:W2:Y:S02]  /*fae0*/  @!P0 SYNCS.PHASECHK.TRANS64 P0, [R4+URZ+0x16850], R3 ;  /* 0x01685003040085a7 */ /* 0x000ea4000800007f */
[----:B--2---:R-:W-:Y:S05]  /*faf0*/  @!P0 BRA `(.L_x_12195) ;  /* 0xfffffffc00ec8947 */ /* 0x004fea000383ffff */
[----:B------:R-:W-:Y:S05]  /*fb00*/  BRA `(.L_x_12194) ;  /* 0xffffff9800707947 */ /* 0x000fea000383ffff */
.L_x_12234:
        /* <DEDUP_REMOVED lines=11> */
.L_x_12303:
[----:B------:R-:W-:Y:S05]  /*fbc0*/  BSYNC B0 ;  /* 0x0000000000007941 */ /* 0x000fea0003800000 */
.L_x_12302:
[----:B------:R-:W-:Y:S05]  /*fbd0*/  BRA `(.L_x_12304) ;  /* 0xffffffd000907947 */ /* 0x000fea000383ffff */
.L_x_12235:
[----:B------:R-:W-:Y:S01]  /*fbe0*/  BSSY B0, `(.L_x_12305) ;  /* 0x0000006000007945 */ /* 0x000fe20003800000 */
[----:B------:R-:W-:-:S07]  /*fbf0*/  IMAD.MOV.U32 R15, RZ, RZ, -0x1 ;  /* 0xffffffffff0f7424 */ /* 0x000fce00078e00ff */
[----:B-1----:R-:W-:Y:S05]  /*fc00*/  WARPSYNC.COLLECTIVE R15, `(.L_x_12306) ;  /* 0x000000000f0c7348 */ /* 0x002fea0003c00000 */
[----:B------:R-:W-:Y:S02]  /*fc10*/  ELECT P6, UR62, PT ;  /* 0x00000000003e782f */ /* 0x000fe400038c0000 */
[----:B------:R-:W-:Y:S01]  /*fc20*/  MOV R14, UR62 ;  /* 0x0000003e000e7c02 */ /* 0x000fe20008000f00 */
[----:B-1----:R-:W-:Y:S10]  /*fc30*/  ENDCOLLECTIVE ;  /* 0x000000000000791b */ /* 0x002ff40003800000 */
.L_x_12306:
[----:B------:R-:W-:Y:S05]  /*fc40*/  BSYNC B0 ;  /* 0x0000000000007941 */ /* 0x000fea0003800000 */
.L_x_12305:
[----:B------:R-:W-:Y:S05]  /*fc50*/  BRA `(.L_x_12307) ;  /* 0xffffffd000807947 */ /* 0x000fea000383ffff */
.L_x_12238:
[----:B--2---:R2:W3:Y:S02]  /*fc60*/  SYNCS.PHASECHK.TRANS64.TRYWAIT P0, [R5+URZ+0x16840], R4 ;  /* 0x01684004050075a7 */ /* 0x0044e4000800017f */
[----:B---3--:R-:W-:Y:S05]  /*fc70*/  @!P0 NANOSLEEP.SYNCS 0x989680 ;  /* 0x009896800000895d */ /* 0x008fea0003900000 */
[----:B------:R-:W3:Y:S02]  /*fc80*/  @!P0 SYNCS.PHASECHK.TRANS64 P0, [R5+URZ+0x16840], R4 ;  /* 0x01684004050085a7 */ /* 0x000ee4000800007f */
[----:B---3--:R-:W-:Y:S05]  /*fc90*/  @!P0 BRA `(.L_x_12238) ;  /* 0xfffffffc00f08947 */ /* 0x008fea000383ffff */
[----:B------:R-:W-:Y:S05]  /*fca0*/  BRA `(.L_x_12308) ;  /* 0xffffffd000d47947 */ /* 0x000fea000383ffff */
.L_x_12241:
[----:B--2---:R2:W3:Y:S02]  /*fcb0*/  SYNCS.PHASECHK.TRANS64.TRYWAIT P0, [R25+URZ+0x16820], R4 ;  /* 0x01682004190075a7 */ /* 0x0044e4000800017f */
[----:B---3--:R-:W-:Y:S05]  /*fcc0*/  @!P0 NANOSLEEP.SYNCS 0x989680 ;  /* 0x009896800000895d */ /* 0x008fea0003900000 */
[----:B------:R-:W3:Y:S02]  /*fcd0*/  @!P0 SYNCS.PHASECHK.TRANS64 P0, [R25+URZ+0x16820], R4 ;  /* 0x01682004190085a7 */ /* 0x000ee4000800007f */
[----:B---3--:R-:W-:Y:S05]  /*fce0*/  @!P0 BRA `(.L_x_12241) ;  /* 0xfffffffc00f08947 */ /* 0x008fea000383ffff */
[----:B------:R-:W-:Y:S05]  /*fcf0*/  BRA `(.L_x_12309) ;  /* 0xffffffd400947947 */ /* 0x000fea000383ffff */
.L_x_12249:
[----:B0-----:R0:W2:Y:S02]  /*fd00*/  SYNCS.PHASECHK.TRANS64.TRYWAIT P0, [R3+URZ+0x16840], R2 ;  /* 0x01684002030075a7 */ /* 0x0010a4000800017f */
[----:B--2---:R-:W-:Y:S05]  /*fd10*/  @!P0 NANOSLEEP.SYNCS 0x989680 ;  /* 0x009896800000895d */ /* 0x004fea0003900000 */
[----:B------:R-:W2:Y:S02]  /*fd20*/  @!P0 SYNCS.PHASECHK.TRANS64 P0, [R3+URZ+0x16840], R2 ;  /* 0x01684002030085a7 */ /* 0x000ea4000800007f */
[----:B--2---:R-:W-:Y:S05]  /*fd30*/  @!P0 BRA `(.L_x_12249) ;  /* 0xfffffffc00f08947 */ /* 0x004fea000383ffff */
[----:B------:R-:W-:Y:S05]  /*fd40*/  BRA `(.L_x_12310) ;  /* 0xffffffd800307947 */ /* 0x000fea000383ffff */
.L_x_12251:
[----:B0-----:R0:W2:Y:S02]  /*fd50*/  SYNCS.PHASECHK.TRANS64.TRYWAIT P0, [R2+URZ+0x60], R5 ;  /* 0x00006005020075a7 */ /* 0x0010a4000800017f */
[----:B--2---:R-:W-:Y:S05]  /*fd60*/  @!P0 NANOSLEEP.SYNCS 0x989680 ;  /* 0x009896800000895d */ /* 0x004fea0003900000 */
[----:B------:R-:W2:Y:S02]  /*fd70*/  @!P0 SYNCS.PHASECHK.TRANS64 P0, [R2+URZ+0x60], R5 ;  /* 0x00006005020085a7 */ /* 0x000ea4000800007f */
[----:B--2---:R-:W-:Y:S05]  /*fd80*/  @!P0 BRA `(.L_x_12251) ;  /* 0xfffffffc00f08947 */ /* 0x004fea000383ffff */
[----:B------:R-:W-:Y:S05]  /*fd90*/  BRA `(.L_x_12311) ;  /* 0xffffffd800947947 */ /* 0x000fea000383ffff */
.L_x_12256:
[----:B--2---:R2:W3:Y:S02]  /*fda0*/  SYNCS.PHASECHK.TRANS64.TRYWAIT P0, [R3+URZ+0x16840], R2 ;  /* 0x01684002030075a7 */ /* 0x0044e4000800017f */
[----:B---3--:R-:W-:Y:S05]  /*fdb0*/  @!P0 NANOSLEEP.SYNCS 0x989680 ;  /* 0x009896800000895d */ /* 0x008fea0003900000 */
[----:B------:R-:W3:Y:S02]  /*fdc0*/  @!P0 SYNCS.PHASECHK.TRANS64 P0, [R3+URZ+0x16840], R2 ;  /* 0x01684002030085a7 */ /* 0x000ee4000800007f */
[----:B---3--:R-:W-:Y:S05]  /*fdd0*/  @!P0 BRA `(.L_x_12256) ;  /* 0xfffffffc00f08947 */ /* 0x008fea000383ffff */
[----:B------:R-:W-:Y:S05]  /*fde0*/  BRA `(.L_x_12312) ;  /* 0xffffffdc00987947 */ /* 0x000fea000383ffff */
.L_x_12258:
[----:B0-----:R0:W2:Y:S02]  /*fdf0*/  SYNCS.PHASECHK.TRANS64.TRYWAIT P1, [R3+URZ+0x60], R24 ;  /* 0x00006018030075a7 */ /* 0x0010a4000802017f */
[----:B--2---:R-:W-:Y:S05]  /*fe00*/  @!P1 NANOSLEEP.SYNCS 0x989680 ;  /* 0x009896800000995d */ /* 0x004fea0003900000 */
[----:B------:R-:W2:Y:S02]  /*fe10*/  @!P1 SYNCS.PHASECHK.TRANS64 P1, [R3+URZ+0x60], R24 ;  /* 0x00006018030095a7 */ /* 0x000ea4000802007f */
[----:B--2---:R-:W-:Y:S05]  /*fe20*/  @!P1 BRA `(.L_x_12258) ;  /* 0xfffffffc00f09947 */ /* 0x004fea000383ffff */
[----:B------:R-:W-:Y:S05]  /*fe30*/  BRA `(.L_x_12313) ;  /* 0xffffffdc00fc7947 */ /* 0x000fea000383ffff */
.L_x_12263:
[----:B--2---:R2:W3:Y:S02]  /*fe40*/  SYNCS.PHASECHK.TRANS64.TRYWAIT P0, [R2+URZ+0x16840], R3 ;  /* 0x01684003020075a7 */ /* 0x0044e4000800017f */
[----:B---3--:R-:W-:Y:S05]  /*fe50*/  @!P0 NANOSLEEP.SYNCS 0x989680 ;  /* 0x009896800000895d */ /* 0x008fea0003900000 */
[----:B------:R-:W3:Y:S02]  /*fe60*/  @!P0 SYNCS.PHASECHK.TRANS64 P0, [R2+URZ+0x16840], R3 ;  /* 0x01684003020085a7 */ /* 0x000ee4000800007f */
[----:B---3--:R-:W-:Y:S05]  /*fe70*/  @!P0 BRA `(.L_x_12263) ;  /* 0xfffffffc00f08947 */ /* 0x008fea000383ffff */
[----:B------:R-:W-:Y:S05]  /*fe80*/  BRA `(.L_x_12314) ;  /* 0xffffffe000d87947 */ /* 0x000fea000383ffff */
.L_x_12265:
[----:B0-----:R0:W2:Y:S02]  /*fe90*/  SYNCS.PHASECHK.TRANS64.TRYWAIT P1, [R2+URZ+0x60], R3 ;  /* 0x00006003020075a7 */ /* 0x0010a4000802017f */
[----:B--2---:R-:W-:Y:S05]  /*fea0*/  @!P1 NANOSLEEP.SYNCS 0x989680 ;  /* 0x009896800000995d */ /* 0x004fea0003900000 */
[----:B------:R-:W2:Y:S02]  /*feb0*/  @!P1 SYNCS.PHASECHK.TRANS64 P1, [R2+URZ+0x60], R3 ;  /* 0x00006003020095a7 */ /* 0x000ea4000802007f */
[----:B--2---:R-:W-:Y:S05]  /*fec0*/  @!P1 BRA `(.L_x_12265) ;  /* 0xfffffffc00f09947 */ /* 0x004fea000383ffff */
[----:B------:R-:W-:Y:S05]  /*fed0*/  BRA `(.L_x_12315) ;  /* 0xffffffe400407947 */ /* 0x000fea000383ffff */
.L_x_12272:
[----:B---3--:R3:W4:Y:S02]  /*fee0*/  SYNCS.PHASECHK.TRANS64.TRYWAIT P0, [R3+URZ+0x16860], R2 ;  /* 0x01686002030075a7 */ /* 0x008724000800017f */
[----:B----4-:R-:W-:Y:S05]  /*fef0*/  @!P0 NANOSLEEP.SYNCS 0x989680 ;  /* 0x009896800000895d */ /* 0x010fea0003900000 */
[----:B------:R-:W4:Y:S02]  /*ff00*/  @!P0 SYNCS.PHASECHK.TRANS64 P0, [R3+URZ+0x16860], R2 ;  /* 0x01686002030085a7 */ /* 0x000f24000800007f */
[----:B----4-:R-:W-:Y:S05]  /*ff10*/  @!P0 BRA `(.L_x_12272) ;  /* 0xfffffffc00f08947 */ /* 0x010fea000383ffff */
[----:B------:R-:W-:Y:S05]  /*ff20*/  BRA `(.L_x_12316) ;  /* 0xffffffe800007947 */ /* 0x000fea000383ffff */
.L_x_12274:
        /* <DEDUP_REMOVED lines=8> */
.L_x_12318:
[----:B------:R-:W-:Y:S05]  /*ffb0*/  BSYNC B0 ;  /* 0x0000000000007941 */ /* 0x000fea0003800000 */
.L_x_12317:
        /* <DEDUP_REMOVED lines=8> */
.L_x_12319:
[----:B------:R-:W-:Y:S01]  /*10040*/  IMAD.MOV.U32 R4, RZ, RZ, R14 ;  /* 0x000000ffff047224 */ /* 0x000fe200078e000e */
[----:B------:R-:W-:Y:S06]  /*10050*/  BRA `(.L_x_12320) ;  /* 0xffffffe800487947 */ /* 0x000fec000383ffff */
.L_x_12277:
        /* <DEDUP_REMOVED lines=8> */
.L_x_12322:
[----:B------:R-:W-:Y:S05]  /*100e0*/  BSYNC B0 ;  /* 0x0000000000007941 */ /* 0x000fea0003800000 */
.L_x_12321:
        /* <DEDUP_REMOVED lines=10> */
.L_x_12323:
        /* <DEDUP_REMOVED lines=8> */
.L_x_12324:
        /* <DEDUP_REMOVED lines=8> */
.L_x_12325:
        /* <DEDUP_REMOVED lines=8> */
.L_x_12326:
        /* <DEDUP_REMOVED lines=8> */
.L_x_12327:
[----:B------:R-:W-:Y:S05]  /*10390*/  BRA `(.L_x_12328) ;  /* 0xffffffe800047947 */ /* 0x000fea000383ffff */
.L_x_12282:
        /* <DEDUP_REMOVED lines=8> */
.L_x_12330:
[----:B------:R-:W-:Y:S05]  /*10420*/  BSYNC B0 ;  /* 0x0000000000007941 */ /* 0x000fea0003800000 */
.L_x_12329:
        /* <DEDUP_REMOVED lines=10> */
.L_x_12331:
        /* <DEDUP_REMOVED lines=8> */
.L_x_12332:
        /* <DEDUP_REMOVED lines=8> */
.L_x_12333:
        /* <DEDUP_REMOVED lines=8> */
.L_x_12334:
        /* <DEDUP_REMOVED lines=8> */
.L_x_12335:
[----:B------:R-:W-:Y:S05]  /*106d0*/  BRA `(.L_x_12336) ;  /* 0xffffffe400e07947 */ /* 0x000fea000383ffff */
.L_x_12284:
[----:B------:R-:W-:Y:S01]  /*106e0*/  BSSY B0, `(.L_x_12337) ;  /* 0x0000006000007945 */ /* 0x000fe20003800000 */
[----:B------:R-:W-:Y:S02]  /*106f0*/  PLOP3.LUT P6, PT, P6, PT, PT, 0x8, 0x0 ;  /* 0x000000000000781c */ /* 0x000fe400037ce170 */
[----:B------:R-:W-:-:S11]  /*10700*/  MOV R15, 0xffffffff ;  /* 0xffffffff000f7802 */ /* 0x000fd60000000f00 */
[----:B012---:R-:W-:Y:S05]  /*10710*/  WARPSYNC.COLLECTIVE R15, `(.L_x_12338) ;  /* 0x000000000f087348 */ /* 0x007fea0003c00000 */
[----:B------:R-:W-:Y:S01]  /*10720*/  VOTE.ANY R14, PT, P6 ;  /* 0x00000000000e7806 */ /* 0x000fe200030e0100 */
[----:B012---:R-:W-:Y:S06]  /*10730*/  ENDCOLLECTIVE ;  /* 0x000000000000791b */ /* 0x007fec0003800000 */
.L_x_12338:
[----:B------:R-:W-:Y:S05]  /*10740*/  BSYNC B0 ;  /* 0x0000000000007941 */ /* 0x000fea0003800000 */
.L_x_12337:
        /* <DEDUP_REMOVED lines=9> */
.L_x_12339:
[----:B------:R-:W-:Y:S01]  /*107e0*/  IMAD.MOV.U32 R17, RZ, RZ, R14 ;  /* 0x000000ffff117224 */ /* 0x000fe200078e000e */
[----:B------:R-:W-:Y:S06]  /*107f0*/  BRA `(.L_x_12340) ;  /* 0xffffffe400d07947 */ /* 0x000fec000383ffff */
.L_x_12286:
[----:B------:R-:W-:Y:S01]  /*10800*/  BSSY B0, `(.L_x_12341) ;  /* 0x0000007000007945 */ /* 0x000fe20003800000 */
[----:B------:R-:W-:Y:S01]  /*10810*/  IMAD.MOV.U32 R13, RZ, RZ, R8 ;  /* 0x000000ffff0d7224 */ /* 0x000fe200078e0008 */
[----:B------:R-:W-:Y:S01]  /*10820*/  MOV R11, 0x1f ;  /* 0x0000001f000b7802 */ /* 0x000fe20000000f00 */
[----:B------:R-:W-:-:S07]  /*10830*/  IMAD.MOV.U32 R15, RZ, RZ, -0x1 ;  /* 0xffffffffff0f7424 */ /* 0x000fce00078e00ff */
[----:B01234-:R-:W-:Y:S05]  /*10840*/  WARPSYNC.COLLECTIVE R15, `(.L_x_12342) ;  /* 0x000000000f087348 */ /* 0x01ffea0003c00000 */
[----:B------:R0:W0:Y:S02]  /*10850*/  SHFL.IDX P6, R14, R13, R12, R11 ;  /* 0x0000000c0d0e7389 */ /* 0x00002400000c000b */
[----:B01234-:R-:W-:Y:S01]  /*10860*/  ENDCOLLECTIVE ;  /* 0x000000000000791b */ /* 0x01ffe20003800000 */
.L_x_12342:
[----:B------:R-:W-:Y:S05]  /*10870*/  BSYNC B0 ;  /* 0x0000000000007941 */ /* 0x000fea0003800000 */
.L_x_12341:
[----:B------:R-:W-:Y:S05]  /*10880*/  BRA `(.L_x_12285) ;  /* 0xffffffe400c87947 */ /* 0x000fea000383ffff */
.L_x_12290:
[----:B0-----:R0:W2:Y:S02]  /*10890*/  SYNCS.PHASECHK.TRANS64.TRYWAIT P0, [R9+URZ+0x16820], R0 ;  /* 0x01682000090075a7 */ /* 0x0010a4000800017f */
[----:B--2---:R-:W-:Y:S05]  /*108a0*/  @!P0 NANOSLEEP.SYNCS 0x989680 ;  /* 0x009896800000895d */ /* 0x004fea0003900000 */
[----:B------:R-:W2:Y:S02]  /*108b0*/  @!P0 SYNCS.PHASECHK.TRANS64 P0, [R9+URZ+0x16820], R0 ;  /* 0x01682000090085a7 */ /* 0x000ea4000800007f */
[----:B--2---:R-:W-:Y:S05]  /*108c0*/  @!P0 BRA `(.L_x_12290) ;  /* 0xfffffffc00f08947 */ /* 0x004fea000383ffff */
[----:B------:R-:W-:Y:S05]  /*108d0*/  BRA `(.L_x_12343) ;  /* 0xffffffec00307947 */ /* 0x000fea000383ffff */
.L_x_12291:
        /* <DEDUP_REMOVED lines=11> */
.L_x_12345:
[----:B------:R-:W-:Y:S05]  /*10990*/  BSYNC B0 ;  /* 0x0000000000007941 */ /* 0x000fea0003800000 */
.L_x_12344:
[----:B------:R-:W-:Y:S05]  /*109a0*/  BRA `(.L_x_12346) ;  /* 0xffffffec00187947 */ /* 0x000fea000383ffff */
.L_x_12294:
[----:B------:R-:W-:Y:S01]  /*109b0*/  BSSY B1, `(.L_x_12347) ;  /* 0x0000006000017945 */ /* 0x000fe20003800000 */
[----:B------:R-:W-:-:S07]  /*109c0*/  IMAD.MOV.U32 R15, RZ, RZ, -0x1 ;  /* 0xffffffffff0f7424 */ /* 0x000fce00078e00ff */
[----:B01----:R-:W-:Y:S05]  /*109d0*/  WARPSYNC.COLLECTIVE R15, `(.L_x_12348) ;  /* 0x000000000f0c7348 */ /* 0x003fea0003c00000 */
[----:B------:R-:W-:Y:S02]  /*109e0*/  ELECT P6, UR62, PT ;  /* 0x00000000003e782f */ /* 0x000fe400038c0000 */
[----:B------:R-:W-:Y:S01]  /*109f0*/  MOV R14, UR62 ;  /* 0x0000003e000e7c02 */ /* 0x000fe20008000f00 */
[----:B01----:R-:W-:Y:S10]  /*10a00*/  ENDCOLLECTIVE ;  /* 0x000000000000791b */ /* 0x003ff40003800000 */
.L_x_12348:
[----:B------:R-:W-:Y:S05]  /*10a10*/  BSYNC B1 ;  /* 0x0000000000017941 */ /* 0x000fea0003800000 */
.L_x_12347:
[----:B------:R-:W-:Y:S05]  /*10a20*/  BRA `(.L_x_12349) ;  /* 0xffffffec00107947 */ /* 0x000fea000383ffff */
.L_x_12296:
[----:B0-----:R0:W2:Y:S02]  /*10a30*/  SYNCS.PHASECHK.TRANS64.TRYWAIT P0, [R7+URZ], R2 ;  /* 0x00000002070075a7 */ /* 0x0010a4000800017f */
[----:B--2---:R-:W-:Y:S05]  /*10a40*/  @!P0 NANOSLEEP.SYNCS 0x989680 ;  /* 0x009896800000895d */ /* 0x004fea0003900000 */
[----:B------:R-:W2:Y:S02]  /*10a50*/  @!P0 SYNCS.PHASECHK.TRANS64 P0, [R7+URZ], R2 ;  /* 0x00000002070085a7 */ /* 0x000ea4000800007f */
[----:B--2---:R-:W-:Y:S05]  /*10a60*/  @!P0 BRA `(.L_x_12296) ;  /* 0xfffffffc00f08947 */ /* 0x004fea000383ffff */
[----:B------:R-:W-:Y:S05]  /*10a70*/  BRA `(.L_x_12350) ;  /* 0xffffffec00447947 */ /* 0x000fea000383ffff */
.L_x_12297:
[----:B--2---:R2:W3:Y:S02]  /*10a80*/  SYNCS.PHASECHK.TRANS64.TRYWAIT P0, [R3+URZ], R0 ;  /* 0x00000000030075a7 */ /* 0x0044e4000800017f */
[----:B---3--:R-:W-:Y:S05]  /*10a90*/  @!P0 NANOSLEEP.SYNCS 0x989680 ;  /* 0x009896800000895d */ /* 0x008fea0003900000 */
[----:B------:R-:W3:Y:S02]  /*10aa0*/  @!P0 SYNCS.PHASECHK.TRANS64 P0, [R3+URZ], R0 ;  /* 0x00000000030085a7 */ /* 0x000ee4000800007f */
[----:B---3--:R-:W-:Y:S05]  /*10ab0*/  @!P0 BRA `(.L_x_12297) ;  /* 0xfffffffc00f08947 */ /* 0x008fea000383ffff */
[----:B------:R-:W-:Y:S05]  /*10ac0*/  BRA `(.L_x_12351) ;  /* 0xffffffec00387947 */ /* 0x000fea000383ffff */
.L_x_12299:
[----:B--2---:R2:W3:Y:S02]  /*10ad0*/  SYNCS.PHASECHK.TRANS64.TRYWAIT P0, [R5+URZ], R2 ;  /* 0x00000002050075a7 */ /* 0x0044e4000800017f */
[----:B---3--:R-:W-:Y:S05]  /*10ae0*/  @!P0 NANOSLEEP.SYNCS 0x989680 ;  /* 0x009896800000895d */ /* 0x008fea0003900000 */
[----:B------:R-:W3:Y:S02]  /*10af0*/  @!P0 SYNCS.PHASECHK.TRANS64 P0, [R5+URZ], R2 ;  /* 0x00000002050085a7 */ /* 0x000ee4000800007f */
[----:B---3--:R-:W-:Y:S05]  /*10b00*/  @!P0 BRA `(.L_x_12299) ;  /* 0xfffffffc00f08947 */ /* 0x008fea000383ffff */
[----:B------:R-:W-:Y:S05]  /*10b10*/  BRA `(.L_x_12352) ;  /* 0xffffffec003c7947 */ /* 0x000fea000383ffff */
.L_x_12353:
        /* <DEDUP_REMOVED lines=14> */
.L_x_12789:


//--------------------- .text._ZN7cutlass13device_kernelIN5flash11enable_sm90INS1_16FlashAttnFwdSm90INS1_25CollectiveMainloopFwdSm90ILi2EN4cute5tupleIJNS5_1CILi1EEES8_S8_EEENS6_IJNS7_ILi192EEENS7_ILi128EEENS7_ILi64EEEEEELi64ENS_10bfloat16_tEfNS_4arch4Sm90ELb1ELb0ELb1ELb1ELb0ELb1ELb0ELb1ELb1ELb0ELb0ELb0EEENS1_21CollectiveEpilogueFwdINS6_IJSA_SC_SB_EEES9_SE_SG_Li384ELb1ELb0ELb0ELb0EEENS1_36VarlenDynamicPersistentTileSchedulerILi192ELi128ELi384ELi32ELb0ELb0ELb1ELb1ELb1ELb1EEEEEEEEEvNT_6ParamsE --------------------------
	.section	.text._ZN7cutlass13device_kernelIN5flash11enable_sm90INS1_16FlashAttnFwdSm90INS1_25CollectiveMainloopFwdSm90ILi2EN4cute5tupleIJNS5_1CILi1EEES8_S8_EEENS6_IJNS7_ILi192EEENS7_ILi128EEENS7_ILi64EEEEEELi64ENS_10bfloat16_tEfNS_4arch4Sm90ELb1ELb0ELb1ELb1ELb0ELb1ELb0ELb1ELb1ELb0ELb0ELb0EEENS1_21CollectiveEpilogueFwdINS6_IJSA_SC_SB_EEES9_SE_SG_Li384ELb1ELb0ELb0ELb0EEENS1_36VarlenDynamicPersistentTileSchedulerILi192ELi128ELi384ELi32ELb0ELb0ELb1ELb1ELb1ELb1EEEEEEEEEvNT_6ParamsE,"ax",@progbits
	.align	128
.text._ZN7cutlass13device_kernelIN5flash11enable_sm90INS1_16FlashAttnFwdSm90INS1_25CollectiveMainloopFwdSm90ILi2EN4cute5tupleIJNS5_1CILi1EEES8_S8_EEENS6_IJNS7_ILi192EEENS7_ILi128EEENS7_ILi64EEEEEELi64ENS_10bfloat16_tEfNS_4arch4Sm90ELb1ELb0ELb1ELb1ELb0ELb1ELb0ELb1ELb1ELb0ELb0ELb0EEENS1_21CollectiveEpilogueFwdINS6_IJSA_SC_SB_EEES9_SE_SG_Li384ELb1ELb0ELb0ELb0EEENS1_36VarlenDynamicPersistentTileSchedulerILi192ELi128ELi384ELi32ELb0ELb0ELb1ELb1ELb1ELb1EEEEEEEEEvNT_6ParamsE:
        .type           _ZN7cutlass13device_kernelIN5flash11enable_sm90INS1_16FlashAttnFwdSm90INS1_25CollectiveMainloopFwdSm90ILi2EN4cute5tupleIJNS5_1CILi1EEES8_S8_EEENS6_IJNS7_ILi192EEENS7_ILi128EEENS7_ILi64EEEEEELi64ENS_10bfloat16_tEfNS_4arch4Sm90ELb1ELb0ELb1ELb1ELb0ELb1ELb0ELb1ELb1ELb0ELb0ELb0EEENS1_21CollectiveEpilogueFwdINS6_IJSA_SC_SB_EEES9_SE_SG_Li384ELb1ELb0ELb0ELb0EEENS1_36VarlenDynamicPersistentTileSchedulerILi192ELi128ELi384ELi32ELb0ELb0ELb1ELb1ELb1ELb1EEEEEEEEEvNT_6ParamsE,@function
        .size           _ZN7cutlass13device_kernelIN5flash11enable_sm90INS1_16FlashAttnFwdSm90INS1_25CollectiveMainloopFwdSm90ILi2EN4cute5tupleIJNS5_1CILi1EEES8_S8_EEENS6_IJNS7_ILi192EEENS7_ILi128EEENS7_ILi64EEEEEELi64ENS_10bfloat16_tEfNS_4arch4Sm90ELb1ELb0ELb1ELb1ELb0ELb1ELb0ELb1ELb1ELb0ELb0ELb0EEENS1_21CollectiveEpilogueFwdINS6_IJSA_SC_SB_EEES9_SE_SG_Li384ELb1ELb0ELb0ELb0EEENS1_36VarlenDynamicPersistentTileSchedulerILi192ELi128ELi384ELi32ELb0ELb0ELb1ELb1ELb1ELb1EEEEEEEEEvNT_6ParamsE,(.L_x_12790 - _ZN7cutlass13device_kernelIN5flash11enable_sm90INS1_16FlashAttnFwdSm90INS1_25CollectiveMainloopFwdSm90ILi2EN4cute5tupleIJNS5_1CILi1EEES8_S8_EEENS6_IJNS7_ILi192EEENS7_ILi128EEENS7_ILi64EEEEEELi64ENS_10bfloat16_tEfNS_4arch4Sm90ELb1ELb0ELb1ELb1ELb0ELb1ELb0ELb1ELb1ELb0ELb0ELb0EEENS1_21CollectiveEpilogueFwdINS6_IJSA_SC_SB_EEES9_SE_SG_Li384ELb1ELb0ELb0ELb0EEENS1_36VarlenDynamicPersistentTileSchedulerILi192ELi128ELi384ELi32ELb0ELb0ELb1ELb1ELb1ELb1EEEEEEEEEvNT_6ParamsE)
        .other          _ZN7cutlass13device_kernelIN5flash11enable_sm90INS1_16FlashAttnFwdSm90INS1_25CollectiveMainloopFwdSm90ILi2EN4cute5tupleIJNS5_1CILi1EEES8_S8_EEENS6_IJNS7_ILi192EEENS7_ILi128EEENS7_ILi64EEEEEELi64ENS_10bfloat16_tEfNS_4arch4Sm90ELb1ELb0ELb1ELb1ELb0ELb1ELb0ELb1ELb1ELb0ELb0ELb0EEENS1_21CollectiveEpilogueFwdINS6_IJSA_SC_SB_EEES9_SE_SG_Li384ELb1ELb0ELb0ELb0EEENS1_36VarlenDynamicPersistentTileSchedulerILi192ELi128ELi384ELi32ELb0ELb0ELb1ELb1ELb1ELb1EEEEEEEEEvNT_6ParamsE,@"STO_CUDA_ENTRY STV_DEFAULT"
_ZN7cutlass13device_kernelIN5flash11enable_sm90INS1_16FlashAttnFwdSm90INS1_25CollectiveMainloopFwdSm90ILi2EN4cute5tupleIJNS5_1CILi1EEES8_S8_EEENS6_IJNS7_ILi192EEENS7_ILi128EEENS7_ILi64EEEEEELi64ENS_10bfloat16_tEfNS_4arch4Sm90ELb1ELb0ELb1ELb1ELb0ELb1ELb0ELb1ELb1ELb0ELb0ELb0EEENS1_21CollectiveEpilogueFwdINS6_IJSA_SC_SB_EEES9_SE_SG_Li384ELb1ELb0ELb0ELb0EEENS1_36VarlenDynamicPersistentTileSchedulerILi192ELi128ELi384ELi32ELb0ELb0ELb1ELb1ELb1ELb1EEEEEEEEEvNT_6ParamsE:
        /* <DEDUP_REMOVED lines=26> */
.L_x_12355:
[----:B------:R-:W-:Y:S05]  /*01a0*/  BSYNC B0 ;  /* 0x0000000000007941 */ /* 0x000fea0003800000 */
.L_x_12354:
        /* <DEDUP_REMOVED lines=40> */
.L_x_12356:
        /* <DEDUP_REMOVED lines=22> */
.L_x_12357:
        /* <DEDUP_REMOVED lines=18> */
.L_x_12358:
        /* <DEDUP_REMOVED lines=22> */
.L_x_12359:
        /* <DEDUP_REMOVED lines=22> */
.L_x_12360:
        /* <DEDUP_REMOVED lines=9> */
.L_x_12363:
        /* <DEDUP_REMOVED lines=23> */
[----:B------:R-:W2:Y:S01]  /*0b70*/  LDL R14, [R1+0x14] ;  /* 0x00001400010e7983 */ /* 0x000ea20000100800 */
[----:B------:R-:W0:Y:S02]  /*0b80*/  S2R R0, SR_TID.X ;  /* 0x0000000000007919 */ /* 0x000e240000002100 */
[----:B0-----:R-:W-:-:S05]  /*0b90*/  VIADD R13, R0, 0xffffff80 ;  /* 0xffffff80000d7836 */ /* 0x001fca0000000000 */
[----:B------:R-:W-:-:S04]  /*0ba0*/  SHF.R.S32.HI R0, RZ, 0x1f, R13 ;  /* 0x0000001fff007819 */ /* 0x000fc8000001140d */
[----:B------:R-:W-:-:S04]  /*0bb0*/  LEA.HI R3, R0, R13, RZ, 0x7 ;  /* 0x0000000d00037211 */ /* 0x000fc800078f38ff */
[----:B------:R-:W-:Y:S02]  /*0bc0*/  LOP3.LUT R4, R3, 0xffffff80, RZ, 0xc0, !PT ;  /* 0xffffff8003047812 */ /* 0x000fe400078ec0ff */
[----:B------:R-:W-:-:S03]  /*0bd0*/  SHF.R.S32.HI R3, RZ, 0x7, R3 ;  /* 0x00000007ff037819 */ /* 0x000fc60000011403 */
[----:B------:R-:W-:Y:S02]  /*0be0*/  IMAD.IADD R6, R13, 0x1, -R4 ;  /* 0x000000010d067824 */ /* 0x000fe400078e0a04 */
[----:B------:R-:W-:-:S03]  /*0bf0*/  IMAD.HI R4, R3, 0x55555556, RZ ;  /* 0x5555555603047827 */ /* 0x000fc600078e02ff */
[----:B------:R-:W-:Y:S02]  /*0c00*/  SHF.R.S32.HI R9, RZ, 0x1f, R6 ;  /* 0x0000001fff097819 */ /* 0x000fe40000011406 */
[----:B------:R-:W-:Y:S02]  /*0c10*/  LEA.HI R8, R4, R4, RZ, 0x1 ;  /* 0x0000000404087211 */ /* 0x000fe400078f08ff */
[----:B------:R-:W-:Y:S02]  /*0c20*/  LEA.HI R10, R9, R6, RZ, 0x2 ;  /* 0x00000006090a7211 */ /* 0x000fe400078f10ff */
[----:B------:R-:W-:Y:S02]  /*0c30*/  LEA.HI R4, R0, R13, RZ, 0x4 ;  /* 0x0000000d00047211 */ /* 0x000fe400078f20ff */
[--C-:B------:R-:W-:Y:S02]  /*0c40*/  SHF.R.S32.HI R11, RZ, 0x2, R10.reuse ;  /* 0x00000002ff0b7819 */ /* 0x100fe4000001140a */
[----:B------:R-:W-:-:S02]  /*0c50*/  SHF.R.S32.HI R12, RZ, 0x1f, R10 ;  /* 0x0000001fff0c7819 */ /* 0x000fc4000001140a */
[----:B------:R-:W-:Y:S01]  /*0c60*/  SHF.R.S32.HI R7, RZ, 0x4, R4 ;  /* 0x00000004ff077819 */ /* 0x000fe20000011404 */
[----:B------:R-:W-:Y:S01]  /*0c70*/  IMAD R8, R8, -0x3, R3 ;  /* 0xfffffffd08087824 */ /* 0x000fe200078e0203 */
[----:B------:R-:W-:Y:S02]  /*0c80*/  LEA.HI R12, R12, R11, RZ, 0x3 ;  /* 0x0000000b0c0c7211 */ /* 0x000fe400078f18ff */
[----:B------:R-:W-:Y:S02]  /*0c90*/  LEA.HI R5, R0, R13, RZ, 0x5 ;  /* 0x0000000d00057211 */ /* 0x000fe400078f28ff */
[C---:B------:R-:W-:Y:S02]  /*0ca0*/  LOP3.LUT R3, R4.reuse, 0x3fffff0, RZ, 0xc0, !PT ;  /* 0x03fffff004037812 */ /* 0x040fe400078ec0ff */
[----:B------:R-:W-:Y:S02]  /*0cb0*/  LEA.HI R4, R4, R7, RZ, 0x1 ;  /* 0x0000000704047211 */ /* 0x000fe400078f08ff */
[----:B------:R-:W-:-:S02]  /*0cc0*/  LOP3.LUT R12, R12, 0xfffffff8, RZ, 0xc0, !PT ;  /* 0xfffffff80c0c7812 */ /* 0x000fc400078ec0ff */
[----:B------:R-:W-:Y:S01]  /*0cd0*/  LEA.HI R9, R9, R6, RZ, 0x5 ;  /* 0x0000000609097211 */ /* 0x000fe200078f28ff */
[----:B------:R-:W-:Y:S01]  /*0ce0*/  IMAD.IADD R3, R13, 0x1, -R3 ;  /* 0x000000010d037824 */ /* 0x000fe200078e0a03 */
[----:B------:R-:W-:Y:S02]  /*0cf0*/  SHF.R.S32.HI R15, RZ, 0x5, R5 ;  /* 0x00000005ff0f7819 */ /* 0x000fe40000011405 */
[----:B------:R-:W-:Y:S01]  /*0d00*/  LOP3.LUT R4, R4, 0x1ffffffe, RZ, 0xc0, !PT ;  /* 0x1ffffffe04047812 */ /* 0x000fe200078ec0ff */
[----:B------:R-:W-:Y:S01]  /*0d10*/  IMAD.IADD R12, R11, 0x1, -R12 ;  /* 0x000000010b0c7824 */ /* 0x000fe200078e0a0c */
[----:B------:R-:W-:Y:S01]  /*0d20*/  SHF.R.S32.HI R9, RZ, 0x5, R9 ;  /* 0x00000005ff097819 */ /* 0x000fe20000011409 */
[----:B------:R-:W-:Y:S01]  /*0d30*/  IMAD R5, R15, 0x10, R3 ;  /* 0x000000100f057824 */ /* 0x000fe200078e0203 */
[----:B------:R-:W-:Y:S01]  /*0d40*/  LOP3.LUT R3, R10, 0x7ffffffc, RZ, 0xc0, !PT ;  /* 0x7ffffffc0a037812 */ /* 0x000fe200078ec0ff */
[----:B------:R-:W-:Y:S02]  /*0d50*/  IMAD.IADD R4, R7, 0x1, -R4 ;  /* 0x0000000107047824 */ /* 0x000fe400078e0a04 */
[----:B------:R-:W-:-:S02]  /*0d60*/  IMAD R9, R9, 0x10, R12 ;  /* 0x0000001009097824 */ /* 0x000fc400078e020c */
[----:B------:R-:W-:Y:S02]  /*0d70*/  IMAD R7, R5, 0x8, R4 ;  /* 0x0000000805077824 */ /* 0x000fe400078e0204 */
[----:B------:R-:W-:Y:S02]  /*0d80*/  IMAD.IADD R4, R6, 0x1, -R3 ;  /* 0x0000000106047824 */ /* 0x000fe400078e0a03 */
[----:B------:R-:W-:-:S03]  /*0d90*/  IMAD R3, R8, 0x40, R9 ;  /* 0x0000004008037824 */ /* 0x000fc600078e0209 */
[----:B------:R-:W-:Y:S04]  /*0da0*/  STL [R1+0x20], R4 ;  /* 0x0000200401007387 */ /* 0x000fe80000100800 */
[----:B------:R0:W-:Y:S02]  /*0db0*/  STL [R1+0x24], R3 ;  /* 0x0000240301007387 */ /* 0x0001e40000100800 */
[----:B0-----:R-:W-:-:S04]  /*0dc0*/  LEA.HI R3, R0, R13, RZ, 0x2 ;  /* 0x0000000d00037211 */ /* 0x001fc800078f10ff */
[----:B------:R-:W-:-:S05]  /*0dd0*/  SHF.R.S32.HI R19, RZ, 0x2, R3 ;  /* 0x00000002ff137819 */ /* 0x000fca0000011403 */
[----:B------:R-:W-:Y:S01]  /*0de0*/  VIADD R8, R19, 0x60 ;  /* 0x0000006013087836 */ /* 0x000fe20000000000 */
[----:B------:R-:W-:-:S04]  /*0df0*/  LOP3.LUT R4, R3, 0xfffffffc, RZ, 0xc0, !PT ;  /* 0xfffffffc03047812 */ /* 0x000fc800078ec0ff */
[----:B------:R-:W-:Y:S02]  /*0e00*/  SHF.R.S32.HI R5, RZ, 0x1f, R8 ;  /* 0x0000001fff057819 */ /* 0x000fe40000011408 */
[----:B------:R-:W-:Y:S02]  /*0e10*/  LEA.HI R0, R0, R13, RZ, 0x3 ;  /* 0x0000000d00007211 */ /* 0x000fe400078f18ff */
[----:B------:R-:W-:Y:S01]  /*0e20*/  SHF.R.S32.HI R6, RZ, 0x1f, R3 ;  /* 0x0000001fff067819 */ /* 0x000fe20000011403 */
[----:B------:R-:W-:Y:S01]  /*0e30*/  IMAD.SHL.U32 R3, R8, 0x40, RZ ;  /* 0x0000004008037824 */ /* 0x000fe200078e00ff */
[----:B------:R-:W-:Y:S01]  /*0e40*/  LEA.HI R5, R5, R8, RZ, 0x3 ;  /* 0x0000000805057211 */ /* 0x000fe200078f18ff */
[----:B------:R-:W-:Y:S01]  /*0e50*/  IMAD.IADD R9, R13, 0x1, -R4 ;  /* 0x000000010d097824 */ /* 0x000fe200078e0a04 */
[----:B------:R-:W-:Y:S02]  /*0e60*/  LOP3.LUT R0, R0, 0x1ffffff8, RZ, 0xc0, !PT ;  /* 0x1ffffff800007812 */ /* 0x000fe400078ec0ff */
[----:B------:R-:W-:Y:S01]  /*0e70*/  LOP3.LUT R3, R3, 0x1c0, RZ, 0xc0, !PT ;  /* 0x000001c003037812 */ /* 0x000fe200078ec0ff */
[----:B------:R-:W-:-:S02]  /*0e80*/  IMAD.SHL.U32 R16, R9, 0x8, RZ ;  /* 0x0000000809107824 */ /* 0x000fc400078e00ff */
[----:B------:R-:W-:Y:S01]  /*0e90*/  IMAD.SHL.U32 R5, R5, 0x40, RZ ;  /* 0x0000004005057824 */ /* 0x000fe200078e00ff */
[----:B------:R-:W-:Y:S01]  /*0ea0*/  LEA.HI R6, R6, R19, RZ, 0x3 ;  /* 0x0000001306067211 */ /* 0x000fe200078f18ff */
[----:B------:R-:W-:Y:S01]  /*0eb0*/  IMAD.IADD R0, R13, 0x1, -R0 ;  /* 0x000000010d007824 */ /* 0x000fe200078e0a00 */
[----:B------:R-:W-:Y:S02]  /*0ec0*/  SHF.R.U32.HI R9, RZ, 0x3, R3 ;  /* 0x00000003ff097819 */ /* 0x000fe40000011603 */
[----:B------:R-:W-:Y:S02]  /*0ed0*/  LOP3.LUT R3, R3, 0x38, R16, 0xf8, !PT ;  /* 0x0000003803037812 */ /* 0x000fe400078ef810 */
[----:B------:R-:W-:Y:S01]  /*0ee0*/  LOP3.LUT R4, R5, 0xfffffe00, RZ, 0xc0, !PT ;  /* 0xfffffe0005047812 */ /* 0x000fe200078ec0ff */
[----:B------:R-:W-:Y:S01]  /*0ef0*/  IMAD.SHL.U32 R0, R0, 0x8, RZ ;  /* 0x0000000800007824 */ /* 0x000fe200078e00ff */
[----:B------:R-:W-:Y:S01]  /*0f00*/  LOP3.LUT R6, R6, 0xfffffff8, RZ, 0xc0, !PT ;  /* 0xfffffff806067812 */ /* 0x000fe200078ec0ff */
[----:B------:R-:W-:Y:S01]  /*0f10*/  STL [R1+0x34], RZ ;  /* 0x000034ff01007387 */ /* 0x000fe20000100800 */
[----:B------:R-:W-:-:S02]  /*0f20*/  LOP3.LUT R3, R4, R3, R9, 0xf6, !PT ;  /* 0x0000000304037212 */ /* 0x000fc400078ef609 */
[----:B------:R-:W-:Y:S01]  /*0f30*/  SHF.R.S32.HI R5, RZ, 0x1f, R19 ;  /* 0x0000001fff057819 */ /* 0x000fe20000011413 */
[----:B------:R0:W-:Y:S01]  /*0f40*/  STL [R1+0x1c], R4 ;  /* 0x00001c0401007387 */ /* 0x0001e20000100800 */
[----:B------:R-:W-:-:S03]  /*0f50*/  IMAD.IADD R5, R19, 0x1, -R6 ;  /* 0x0000000113057824 */ /* 0x000fc600078e0a06 */
[----:B------:R1:W-:Y:S01]  /*0f60*/  STL [R1+0x30], R0 ;  /* 0x0000300001007387 */ /* 0x0003e20000100800 */
[----:B0-----:R-:W-:Y:S01]  /*0f70*/  IMAD.SHL.U32 R4, R7, 0x8, RZ ;  /* 0x0000000807047824 */ /* 0x001fe200078e00ff */
[----:B-1----:R-:W-:Y:S01]  /*0f80*/  SHF.R.S32.HI R0, RZ, 0x1f, R8 ;  /* 0x0000001fff007819 */ /* 0x002fe20000011408 */
[----:B------:R-:W-:Y:S01]  /*0f90*/  IMAD R0, R3, 0x2, R2 ;  /* 0x0000000203007824 */ /* 0x000fe200078e0202 */
[----:B------:R0:W-:Y:S04]  /*0fa0*/  STL [R1+0x18], R5 ;  /* 0x0000180501007387 */ /* 0x0001e80000100800 */
[----:B------:R0:W-:Y:S04]  /*0fb0*/  STL [R1+0x3c], R0 ;  /* 0x00003c0001007387 */ /* 0x0001e80000100800 */
[----:B------:R0:W-:Y:S01]  /*0fc0*/  STL [R1+0x40], R4 ;  /* 0x0000400401007387 */ /* 0x0001e20000100800 */
[----:B------:R-:W-:Y:S01]  /*0fd0*/  CS2R R22, SRZ ;  /* 0x0000000000167805 */ /* 0x000fe2000001ff00 */
[----:B------:R-:W-:Y:S01]  /*0fe0*/  IMAD.MOV.U32 R156, RZ, RZ, RZ ;  /* 0x000000ffff9c7224 */ /* 0x000fe200078e00ff */
[----:B------:R-:W-:-:S02]  /*0ff0*/  MOV R18, RZ ;  /* 0x000000ff00127202 */ /* 0x000fc40000000f00 */
[----:B0-2---:R-:W-:-:S07]  /*1000*/  LOP3.LUT R157, R14, 0x1, RZ, 0xfc, !PT ;  /* 0x000000010e9d7812 */ /* 0x005fce00078efcff */
.L_x_12519:
[----:B0----5:R-:W0:Y:S02]  /*1010*/  LDC.64 R4, c[0x0][0xc60] ;  /* 0x00031800ff047b82 */ /* 0x021e240000000a00 */
[----:B0-----:R-:W-:-:S05]  /*1020*/  IMAD.WIDE R4, R155, 0x4, R4 ;  /* 0x000000049b047825 */ /* 0x001fca00078e0204 */
[----:B-12---:R-:W2:Y:S01]  /*1030*/  LDG.E R10, desc[UR40][R4.64] ;  /* 0x00000028040a7981 */ /* 0x006ea2000c1e1900 */
[----:B------:R-:W-:Y:S05]  /*1040*/  YIELD ;  /* 0x0000000000007946 */ /* 0x000fea0003800000 */
[----:B------:R-:W-:Y:S01]  /*1050*/  ULDC.64 UR4, c[0x0][0xa28] ;  /* 0x00028a0000047ab9 */ /* 0x000fe20000000a00 */
[----:B------:R-:W-:Y:S01]  /*1060*/  ULDC.64 UR8, c[0x0][0xa18] ;  /* 0x0002860000087ab9 */ /* 0x000fe20000000a00 */
[----:B------:R-:W-:Y:S01]  /*1070*/  ISETP.NE.U32.AND P1, PT, RZ, UR4, PT ;  /* 0x00000004ff007c0c */ /* 0x000fe2000bf25070 */
[----:B------:R-:W-:Y:S01]  /*1080*/  IMAD.MOV.U32 R3, RZ, RZ, RZ ;  /* 0x000000ffff037224 */ /* 0x000fe200078e00ff */
[----:B------:R-:W-:Y:S01]  /*1090*/  ULDC.64 UR6, c[0x0][0xa08] ;  /* 0x0002820000067ab9 */ /* 0x000fe20000000a00 */
[----:B------:R-:W-:Y:S01]  /*10a0*/  IMAD.MOV.U32 R31, RZ, RZ, RZ ;  /* 0x000000ffff1f7224 */ /* 0x000fe200078e00ff */
[----:B------:R-:W-:-:S02]  /*10b0*/  ISETP.NE.AND.EX P1, PT, RZ, UR5, PT, P1 ;  /* 0x00000005ff007c0c */ /* 0x000fc4000bf25310 */
[----:B------:R-:W-:-:S04]  /*10c0*/  ISETP.NE.U32.AND P0, PT, RZ, UR6, PT ;  /* 0x00000006ff007c0c */ /* 0x000fc8000bf05070 */
[----:B------:R-:W-:Y:S02]  /*10d0*/  ISETP.NE.AND.EX P0, PT, RZ, UR7, PT, P0 ;  /* 0x00000007ff007c0c */ /* 0x000fe4000bf05300 */
[----:B--2---:R-:W-:Y:S01]  /*10e0*/  SHF.R.S32.HI R0, RZ, 0x1f, R10 ;  /* 0x0000001fff007819 */ /* 0x004fe2000001140a */
[----:B------:R-:W-:-:S04]  /*10f0*/  IMAD.SHL.U32 R32, R10, 0x4, RZ ;  /* 0x000000040a207824 */ /* 0x000fc800078e00ff */
        /* <DEDUP_REMOVED lines=15> */
[----:B------:R-:W2:Y:S01]  /*11f0*/  @P2 LDG.E R11, desc[UR40][R4.64] ;  /* 0x00000028040b2981 */ /* 0x000ea2000c1e1900 */
[----:B------:R-:W-:-:S03]  /*1200*/  UISETP.NE.U32.AND UP0, UPT, UR4, URZ, UPT ;  /* 0x0000003f0400728c */ /* 0x000fc6000bf05070 */
[----:B------:R-:W-:Y:S01]  /*1210*/  ULDC UR4, c[0x0][0x404] ;  /* 0x0001010000047ab9 */ /* 0x000fe20000000800 */
[----:B------:R-:W-:-:S03]  /*1220*/  UISETP.NE.AND.EX UP0, UPT, UR5, URZ, UPT, UP0 ;  /* 0x0000003f0500728c */ /* 0x000fc6000bf05300 */
[----:B------:R-:W-:Y:S01]  /*1230*/  ULDC UR5, c[0x0][0x2e0] ;  /* 0x0000b80000057ab9 */ /* 0x000fe20000000800 */
[----:B------:R-:W-:-:S04]  /*1240*/  USEL UR4, UR4, 0x1, UP0 ;  /* 0x0000000104047887 */ /* 0x000fc80008000000 */
[----:B------:R-:W-:-:S03]  /*1250*/  UIMAD UR4, UR4, UR5, URZ ;  /* 0x00000005040472a4 */ /* 0x000fc6000f8e023f */
[----:B------:R-:W-:Y:S02]  /*1260*/  ULDC UR5, c[0x0][0x338] ;  /* 0x0000ce0000057ab9 */ /* 0x000fe40000000800 */
[----:B------:R-:W-:Y:S01]  /*1270*/  IMAD.U32 R28, RZ, RZ, UR5 ;  /* 0x00000005ff1c7e24 */ /* 0x000fe2000f8e00ff */
[----:B------:R-:W-:Y:S01]  /*1280*/  MOV R30, UR4 ;  /* 0x00000004001e7c02 */ /* 0x000fe20008000f00 */
[----:B------:R-:W-:Y:S01]  /*1290*/  IMAD.MOV.U32 R29, RZ, RZ, R10 ;  /* 0x000000ffff1d7224 */ /* 0x000fe200078e000a */
[----:B--2---:R0:W-:Y:S01]  /*12a0*/  STL [R1+0x8], R11 ;  /* 0x0000080b01007387 */ /* 0x0041e20000100800 */
[----:B------:R-:W-:Y:S05]  /*12b0*/  @P2 BRA `(.L_x_12365) ;  /* 0x0000000000282947 */ /* 0x000fea0003800000 */
[----:B------:R-:W-:Y:S02]  /*12c0*/  ULDC.64 UR4, c[0x0][0xa00] ;  /* 0x0002800000047ab9 */ /* 0x000fe40000000a00 */
[----:B------:R-:W-:-:S04]  /*12d0*/  ISETP.NE.U32.AND P1, PT, RZ, UR4, PT ;  /* 0x00000004ff007c0c */ /* 0x000fc8000bf25070 */
[----:B------:R-:W-:-:S13]  /*12e0*/  ISETP.NE.AND.EX P1, PT, RZ, UR5, PT, P1 ;  /* 0x00000005ff007c0c */ /* 0x000fda000bf25310 */
[----:B------:R-:W-:Y:S05]  /*12f0*/  @!P1 BRA `(.L_x_12365) ;  /* 0x0000000000189947 */ /* 0x000fea0003800000 */
[----:B------:R-:W1:Y:S02]  /*1300*/  LDC.64 R4, c[0x0][0xa00] ;  /* 0x00028000ff047b82 */ /* 0x000e640000000a00 */
[----:B-1----:R-:W-:-:S05]  /*1310*/  IMAD.WIDE R4, R29, 0x4, R4 ;  /* 0x000000041d047825 */ /* 0x002fca00078e0204 */
[----:B------:R-:W2:Y:S04]  /*1320*/  LDG.E R0, desc[UR40][R4.64] ;  /* 0x0000002804007981 */ /* 0x000ea8000c1e1900 */
[----:B0-----:R-:W2:Y:S02]  /*1330*/  LDG.E R7, desc[UR40][R4.64+0x4] ;  /* 0x0000042804077981 */ /* 0x001ea4000c1e1900 */
[----:B--2---:R-:W-:-:S05]  /*1340*/  IMAD.IADD R11, R7, 0x1, -R0 ;  /* 0x00000001070b7824 */ /* 0x004fca00078e0a00 */
[----:B------:R1:W-:Y:S02]  /*1350*/  STL [R1+0x8], R11 ;  /* 0x0000080b01007387 */ /* 0x0003e40000100800 */
.L_x_12365:
[----:B------:R-:W-:Y:S01]  /*1360*/  ULDC.64 UR4, c[0x0][0xa20] ;  /* 0x0002880000047ab9 */ /* 0x000fe20000000a00 */
[----:B------:R2:W-:Y:S01]  /*1370*/  STL [R1+0x38], R153 ;  /* 0x0000389901007387 */ /* 0x0005e20000100800 */
[----:B------:R-:W-:-:S03]  /*1380*/  ISETP.NE.U32.AND P1, PT, RZ, UR4, PT ;  /* 0x00000004ff007c0c */ /* 0x000fc6000bf25070 */
[----:B------:R2:W-:Y:S01]  /*1390*/  STL [R1+0x2c], R154 ;  /* 0x00002c9a01007387 */ /* 0x0005e20000100800 */
[----:B------:R-:W-:-:S13]  /*13a0*/  ISETP.NE.AND.EX P1, PT, RZ, UR5, PT, P1 ;  /* 0x00000005ff007c0c */ /* 0x000fda000bf25310 */
[----:B--2---:R-:W-:Y:S05]  /*13b0*/  @!P1 BRA `(.L_x_12366) ;  /* 0x0000000000109947 */ /* 0x004fea0003800000 */
[----:B------:R-:W-:-:S04]  /*13c0*/  IADD3 R4, P0, R32, UR4, RZ ;  /* 0x0000000420047c10 */ /* 0x000fc8000ff1e0ff */
[----:B------:R-:W-:-:S05]  /*13d0*/  IADD3.X R5, R33, UR5, RZ, P0, !PT ;  /* 0x0000000521057c10 */ /* 0x000fca00087fe4ff */
[----:B------:R2:W5:Y:S01]  /*13e0*/  LDG.E R30, desc[UR40][R4.64] ;  /* 0x00000028041e7981 */ /* 0x000562000c1e1900 */
[----:B------:R-:W-:Y:S05]  /*13f0*/  BRA `(.L_x_12367) ;  /* 0x0000000000107947 */ /* 0x000fea0003800000 */
.L_x_12366:
[----:B------:R-:W-:Y:S05]  /*1400*/  @!P0 BRA `(.L_x_12367) ;  /* 0x00000000000c8947 */ /* 0x000fea0003800000 */
[----:B------:R-:W2:Y:S04]  /*1410*/  LDG.E R5, desc[UR40][R8.64] ;  /* 0x0000002808057981 */ /* 0x000ea8000c1e1900 */
[----:B------:R-:W2:Y:S02]  /*1420*/  LDG.E R30, desc[UR40][R8.64+0x4] ;  /* 0x00000428081e7981 */ /* 0x000ea4000c1e1900 */
[----:B--2---:R-:W-:-:S07]  /*1430*/  IMAD.IADD R30, R30, 0x1, -R5 ;  /* 0x000000011e1e7824 */ /* 0x004fce00078e0a05 */
.L_x_12367:
[----:B------:R-:W-:Y:S02]  /*1440*/  ULDC.64 UR4, c[0x0][0xa10] ;  /* 0x0002840000047ab9 */ /* 0x000fe40000000a00 */
[----:B------:R-:W-:-:S04]  /*1450*/  ISETP.NE.U32.AND P0, PT, RZ, UR4, PT ;  /* 0x00000004ff007c0c */ /* 0x000fc8000bf05070 */
[----:B------:R-:W-:Y:S01]  /*1460*/  ISETP.NE.AND.EX P0, PT, RZ, UR5, PT, P0 ;  /* 0x00000005ff007c0c */ /* 0x000fe2000bf05300 */
[----:B0-----:R-:W-:Y:S01]  /*1470*/  IMAD.MOV.U32 R8, RZ, RZ, 0xc0 ;  /* 0x000000c0ff087424 */ /* 0x001fe200078e00ff */
[----:B------:R-:W-:-:S11]  /*1480*/  ULDC.64 UR4, c[0x0][0xa30] ;  /* 0x00028c0000047ab9 */ /* 0x000fd60000000a00 */
[----:B--2---:R-:W0:Y:S02]  /*1490*/  @P0 LDC.64 R4, c[0x0][0xa10] ;  /* 0x00028400ff040b82 */ /* 0x004e240000000a00 */
[----:B0-----:R-:W-:-:S05]  /*14a0*/  @P0 IMAD.WIDE R4, R29, 0x4, R4 ;  /* 0x000000041d040825 */ /* 0x001fca00078e0204 */
        /* <DEDUP_REMOVED lines=16> */
[----:B------:R-:W-:-:S02]  /*15b0*/  VIMNMX R27, RZ, R27, !PT ;  /* 0x0000001bff1b7248 */ /* 0x000fc40007fe0100 */
        /* <DEDUP_REMOVED lines=33> */
[----:B-1----:R-:W-:-:S02]  /*17d0*/  IMAD.U32 R11, RZ, RZ, UR7 ;  /* 0x00000007ff0b7e24 */ /* 0x002fc4000f8e00ff */
[----:B------:R-:W-:Y:S02]  /*17e0*/  IMAD.MOV.U32 R8, RZ, RZ, 0x70 ;  /* 0x00000070ff087424 */ /* 0x000fe400078e00ff */
[----:B------:R-:W-:Y:S02]  /*17f0*/  IMAD.MOV.U32 R12, RZ, RZ, 0x1 ;  /* 0x00000001ff0c7424 */ /* 0x000fe400078e00ff */
[----:B0-----:R-:W-:-:S07]  /*1800*/  IMAD.MOV.U32 R13, RZ, RZ, RZ ;  /* 0x000000ffff0d7224 */ /* 0x001fce00078e00ff */
[----:B------:R-:W-:-:S07]  /*1810*/  LEPC R20, `(.L_x_12370) ;  /* 0x000000001014794e */ /* 0x000fce0000000000 */
[----:B--2--5:R-:W-:Y:S05]  /*1820*/  CALL.ABS.NOINC R14 ;  /* 0x000000000e007343 */ /* 0x024fea0003c00000 */
.L_x_12370:
[----:B------:R-:W-:Y:S05]  /*1830*/  BSYNC B6 ;  /* 0x0000000000067941 */ /* 0x000fea0003800000 */
.L_x_12369:
        /* <DEDUP_REMOVED lines=12> */
[----:B------:R-:W-:Y:S01]  /*1900*/  MOV R13, RZ ;  /* 0x000000ff000d7202 */ /* 0x000fe20000000f00 */
[----:B------:R-:W-:Y:S02]  /*1910*/  IMAD.U32 R6, RZ, RZ, UR4 ;  /* 0x00000004ff067e24 */ /* 0x000fe4000f8e00ff */
[----:B------:R-:W-:-:S02]  /*1920*/  IMAD.U32 R7, RZ, RZ, UR5 ;  /* 0x00000005ff077e24 */ /* 0x000fc4000f8e00ff */
[----:B-1----:R-:W-:Y:S02]  /*1930*/  IMAD.U32 R11, RZ, RZ, UR7 ;  /* 0x00000007ff0b7e24 */ /* 0x002fe4000f8e00ff */
[----:B------:R-:W-:Y:S02]  /*1940*/  IMAD.MOV.U32 R8, RZ, RZ, 0x70 ;  /* 0x00000070ff087424 */ /* 0x000fe400078e00ff */
[----:B0-----:R-:W-:-:S07]  /*1950*/  IMAD.MOV.U32 R12, RZ, RZ, 0x1 ;  /* 0x00000001ff0c7424 */ /* 0x001fce00078e00ff */
[----:B------:R-:W-:-:S07]  /*1960*/  LEPC R20, `(.L_x_12372) ;  /* 0x000000001014794e */ /* 0x000fce0000000000 */
[----:B--2--5:R-:W-:Y:S05]  /*1970*/  CALL.ABS.NOINC R14 ;  /* 0x000000000e007343 */ /* 0x024fea0003c00000 */
.L_x_12372:
[----:B------:R-:W-:Y:S05]  /*1980*/  BSYNC B6 ;  /* 0x0000000000067941 */ /* 0x000fea0003800000 */
.L_x_12371:
[----:B------:R-:W-:Y:S01]  /*1990*/  ULDC.64 UR4, c[0x0][0x9f8] ;  /* 0x00027e0000047ab9 */ /* 0x000fe20000000a00 */
[----:B------:R-:W2:Y:S01]  /*19a0*/  LDL R41, [R1+0x18] ;  /* 0x0000180001297983 */ /* 0x000ea20000100800 */
[----:B------:R-:W-:Y:S01]  /*19b0*/  ISETP.NE.U32.AND P0, PT, RZ, UR4, PT ;  /* 0x00000004ff007c0c */ /* 0x000fe2000bf05070 */
[----:B------:R-:W0:Y:S01]  /*19c0*/  LDC R0, c[0x0][0x428] ;  /* 0x00010a00ff007b82 */ /* 0x000e220000000800 */
[----:B------:R-:W-:Y:S01]  /*19d0*/  ULDC.64 UR6, c[0x0][0xa08] ;  /* 0x0002820000067ab9 */ /* 0x000fe20000000a00 */
[----:B------:R-:W3:Y:S01]  /*19e0*/  LDL.LU R36, [R1] ;  /* 0x0000000001247983 */ /* 0x000ee20000300800 */
[----:B------:R-:W-:-:S03]  /*19f0*/  ISETP.NE.AND.EX P0, PT, RZ, UR5, PT, P0 ;  /* 0x00000005ff007c0c */ /* 0x000fc6000bf05300 */
[----:B------:R-:W4:Y:S02]  /*1a00*/  LDL R34, [R1+0x1c] ;  /* 0x00001c0001227983 */ /* 0x000f240000100800 */
[----:B------:R-:W1:Y:S08]  /*1a10*/  LDC.64 R4, c[0x0][0x2f0] ;  /* 0x0000bc00ff047b82 */ /* 0x000e700000000a00 */
[----:B------:R-:W-:Y:S01]  /*1a20*/  @P0 IADD3 R6, P1, R32, UR4, RZ ;  /* 0x0000000420060c10 */ /* 0x000fe2000ff3e0ff */
[----:B------:R-:W1:Y:S01]  /*1a30*/  S2R R20, SR_TID.X ;  /* 0x0000000000147919 */ /* 0x000e620000002100 */
[----:B------:R-:W1:Y:S02]  /*1a40*/  LDC R35, c[0x0][0x3d4] ;  /* 0x0000f500ff237b82 */ /* 0x000e640000000800 */
[----:B------:R-:W-:Y:S01]  /*1a50*/  @P0 IADD3.X R7, R33, UR5, RZ, P1, !PT ;  /* 0x0000000521070c10 */ /* 0x000fe20008ffe4ff */
[----:B------:R-:W-:Y:S01]  /*1a60*/  IMAD.IADD R32, R31, 0x1, R30 ;  /* 0x000000011f207824 */ /* 0x000fe200078e021e */
[----:B------:R-:W-:-:S03]  /*1a70*/  ULDC.64 UR4, c[0x0][0x2f8] ;  /* 0x0000be0000047ab9 */ /* 0x000fc60000000a00 */
[----:B------:R1:W2:Y:S01]  /*1a80*/  @P0 LDG.E R29, desc[UR40][R6.64] ;  /* 0x00000028061d0981 */ /* 0x0002a2000c1e1900 */
[----:B0-----:R-:W-:Y:S01]  /*1a90*/  ISETP.NE.AND P0, PT, R0, 0x1, PT ;  /* 0x000000010000780c */ /* 0x001fe20003f05270 */
[----:B------:R-:W0:Y:S01]  /*1aa0*/  LDC.64 R68, c[0x0][0x3e8] ;  /* 0x0000fa00ff447b82 */ /* 0x000e220000000a00 */
[----:B------:R-:W-:Y:S02]  /*1ab0*/  SHF.R.S32.HI R37, RZ, 0x1f, R32 ;  /* 0x0000001fff257819 */ /* 0x000fe40000011420 */
[----:B------:R-:W-:Y:S02]  /*1ac0*/  SHF.R.S32.HI R17, RZ, 0x1f, R16 ;  /* 0x0000001fff117819 */ /* 0x000fe40000011410 */
[----:B------:R-:W-:Y:S01]  /*1ad0*/  SHF.R.S32.HI R38, RZ, 0x1f, R19 ;  /* 0x0000001fff267819 */ /* 0x000fe20000011413 */
[-C--:B-1----:R-:W-:Y:S02]  /*1ae0*/  IMAD R8, R37, R4.reuse, RZ ;  /* 0x0000000425087224 */ /* 0x082fe400078e02ff */
[----:B------:R-:W-:-:S04]  /*1af0*/  IMAD.WIDE.U32 R6, R32, R4, RZ ;  /* 0x0000000420067225 */ /* 0x000fc800078e00ff */
[----:B------:R-:W1:Y:S08]  /*1b00*/  @P0 LDC R3, c[0x0][0x42c] ;  /* 0x00010b00ff030b82 */ /* 0x000e700000000800 */
[----:B------:R-:W0:Y:S01]  /*1b10*/  @P0 LDC R9, c[0x0][0x430] ;  /* 0x00010c00ff090b82 */ /* 0x000e220000000800 */
[----:B------:R-:W-:Y:S01]  /*1b20*/  SHF.R.U32.HI R39, RZ, 0x7, R20 ;  /* 0x00000007ff277819 */ /* 0x000fe20000011614 */
[----:B------:R-:W-:-:S03]  /*1b30*/  VIADD R21, R20, 0xffffff80 ;  /* 0xffffff8014157836 */ /* 0x000fc60000000000 */
[----:B------:R-:W-:Y:S02]  /*1b40*/  ISETP.NE.AND P6, PT, R39, 0x1, PT ;  /* 0x000000012700780c */ /* 0x000fe40003fc5270 */
[----:B------:R-:W-:Y:S01]  /*1b50*/  SHF.R.S32.HI R20, RZ, 0x1f, R21 ;  /* 0x0000001fff147819 */ /* 0x000fe20000011415 */
[----:B------:R-:W0:Y:S03]  /*1b60*/  S2R R40, SR_TID.X ;  /* 0x0000000000287919 */ /* 0x000e260000002100 */
[----:B------:R-:W-:Y:S01]  /*1b70*/  LEA.HI R20, R20, R21, RZ, 0x2 ;  /* 0x0000001514147211 */ /* 0x000fe200078f10ff */
[----:B-1----:R-:W-:-:S03]  /*1b80*/  @P0 IMAD.HI.U32 R0, R154, R3, RZ ;  /* 0x000000039a000227 */ /* 0x002fc600078e00ff */
[----:B------:R-:W-:Y:S01]  /*1b90*/  LOP3.LUT R20, R20, 0xfffffffc, RZ, 0xc0, !PT ;  /* 0xfffffffc14147812 */ /* 0x000fe200078ec0ff */
[----:B------:R-:W-:-:S04]  /*1ba0*/  IMAD R3, R32, R5, R8 ;  /* 0x0000000520037224 */ /* 0x000fc800078e0208 */
[----:B------:R-:W-:Y:S01]  /*1bb0*/  IMAD.IADD R20, R21, 0x1, -R20 ;  /* 0x0000000115147824 */ /* 0x000fe200078e0a14 */
[----:B0-----:R-:W-:Y:S01]  /*1bc0*/  @P0 SHF.R.U32.HI R154, RZ, R9, R0 ;  /* 0x00000009ff9a0219 */ /* 0x001fe20000011600 */
[----:B------:R-:W-:Y:S01]  /*1bd0*/  IMAD.IADD R7, R7, 0x1, R3 ;  /* 0x0000000107077824 */ /* 0x000fe200078e0203 */
[----:B------:R-:W-:Y:S01]  /*1be0*/  ISETP.NE.U32.AND P0, PT, RZ, UR6, PT ;  /* 0x00000006ff007c0c */ /* 0x000fe2000bf05070 */
[----:B------:R-:W-:Y:S01]  /*1bf0*/  IMAD.SHL.U32 R54, R20, 0x4, RZ ;  /* 0x0000000414367824 */ /* 0x000fe200078e00ff */
[----:B------:R-:W-:Y:S01]  /*1c00*/  SHF.R.S32.HI R8, RZ, 0x1f, R154 ;  /* 0x0000001fff087819 */ /* 0x000fe2000001149a */
[----:B------:R-:W-:Y:S01]  /*1c10*/  IMAD.WIDE.U32 R6, R154, UR4, R6 ;  /* 0x000000049a067c25 */ /* 0x000fe2000f8e0006 */
[----:B------:R-:W-:-:S03]  /*1c20*/  ISETP.NE.AND.EX P0, PT, RZ, UR7, PT, P0 ;  /* 0x00000007ff007c0c */ /* 0x000fc6000bf05300 */
[----:B------:R-:W-:-:S04]  /*1c30*/  IMAD R3, R8, UR4, RZ ;  /* 0x0000000408037c24 */ /* 0x000fc8000f8e02ff */
[----:B------:R-:W-:Y:S01]  /*1c40*/  IMAD R3, R154, UR5, R3 ;  /* 0x000000059a037c24 */ /* 0x000fe2000f8e0203 */
[----:B------:R-:W-:-:S03]  /*1c50*/  ULDC.64 UR4, c[0x0][0x300] ;  /* 0x0000c00000047ab9 */ /* 0x000fc60000000a00 */
[----:B------:R-:W-:Y:S01]  /*1c60*/  IMAD.IADD R7, R7, 0x1, R3 ;  /* 0x0000000107077824 */ /* 0x000fe200078e0203 */
[----:B------:R-:W-:Y:S01]  /*1c70*/  SHF.R.S32.HI R55, RZ, 0x1f, R54 ;  /* 0x0000001fff377819 */ /* 0x000fe20000011436 */
[----:B------:R-:W-:-:S04]  /*1c80*/  IMAD.WIDE.U32 R14, R19, R68, R16 ;  /* 0x00000044130e7225 */ /* 0x000fc800078e0010 */
[----:B------:R-:W-:Y:S01]  /*1c90*/  VIADD R40, R40, 0xffffff80 ;  /* 0xffffff8028287836 */ /* 0x000fe20000000000 */
[----:B------:R-:W-:Y:S01]  /*1ca0*/  SHF.L.U64.HI R74, R4, 0x7, R5 ;  /* 0x00000007044a7819 */ /* 0x000fe20000010205 */
[----:B------:R-:W-:Y:S01]  /*1cb0*/  VIADD R66, R16, 0x20 ;  /* 0x0000002010427836 */ /* 0x000fe20000000000 */
[----:B------:R-:W-:Y:S01]  /*1cc0*/  SHF.L.U32 R73, R4, 0x7, RZ ;  /* 0x0000000704497819 */ /* 0x000fe200000006ff */
[----:B------:R-:W-:Y:S02]  /*1cd0*/  VIADD R65, R39, 0x8 ;  /* 0x0000000827417836 */ /* 0x000fe40000000000 */
[----:B------:R-:W-:Y:S01]  /*1ce0*/  IMAD.SHL.U32 R64, R35, 0x2, RZ ;  /* 0x0000000223407824 */ /* 0x000fe200078e00ff */
[----:B--2---:R-:W-:Y:S02]  /*1cf0*/  SEL R53, R29, RZ, !P0 ;  /* 0x000000ff1d357207 */ /* 0x004fe40004000000 */
[----:B------:R-:W-:-:S03]  /*1d00*/  SHF.R.S32.HI R0, RZ, 0x1f, R29 ;  /* 0x0000001fff007819 */ /* 0x000fc6000001141d */
[----:B------:R-:W-:Y:S01]  /*1d10*/  IMAD.WIDE.U32 R56, R53, UR4, R6 ;  /* 0x0000000435387c25 */ /* 0x000fe2000f8e0006 */
[----:B------:R-:W-:Y:S01]  /*1d20*/  SEL R12, R0, RZ, !P0 ;  /* 0x000000ff000c7207 */ /* 0x000fe20004000000 */
[----:B------:R-:W0:Y:S04]  /*1d30*/  LDC.64 R6, c[0x0][0x3d8] ;  /* 0x0000f600ff067b82 */ /* 0x000e280000000a00 */
[----:B------:R-:W-:-:S04]  /*1d40*/  IMAD R0, R12, UR4, RZ ;  /* 0x000000040c007c24 */ /* 0x000fc8000f8e02ff */
[----:B------:R-:W-:Y:S01]  /*1d50*/  IMAD R77, R53, UR5, R0 ;  /* 0x00000005354d7c24 */ /* 0x000fe2000f8e0200 */
[----:B------:R-:W-:Y:S05]  /*1d60*/  @!P6 WARPSYNC.ALL ;  /* 0x000000000000e948 */ /* 0x000fea0003800000 */
[----:B------:R-:W-:Y:S01]  /*1d70*/  ULDC.64 UR4, c[0x0][0x320] ;  /* 0x0000c80000047ab9 */ /* 0x000fe20000000a00 */
[-C--:B------:R-:W-:Y:S02]  /*1d80*/  IMAD R0, R38, R4.reuse, RZ ;  /* 0x0000000426007224 */ /* 0x080fe400078e02ff */
[----:B------:R-:W-:Y:S02]  /*1d90*/  IMAD R3, R8, UR4, RZ ;  /* 0x0000000408037c24 */ /* 0x000fe4000f8e02ff */
[----:B------:R-:W-:-:S04]  /*1da0*/  IMAD.WIDE.U32 R8, R19, R4, R16 ;  /* 0x0000000413087225 */ /* 0x000fc800078e0010 */
[----:B------:R-:W-:Y:S01]  /*1db0*/  IMAD R0, R19, R5, R0 ;  /* 0x0000000513007224 */ /* 0x000fe200078e0200 */
[----:B------:R-:W-:Y:S01]  /*1dc0*/  IADD3 R76, P0, R56, R8, RZ ;  /* 0x00000008384c7210 */ /* 0x000fe20007f1e0ff */
[----:B------:R-:W-:Y:S02]  /*1dd0*/  IMAD.IADD R77, R57, 0x1, R77 ;  /* 0x00000001394d7824 */ /* 0x000fe400078e024d */
[C---:B------:R-:W-:Y:S02]  /*1de0*/  IMAD R3, R154.reuse, UR5, R3 ;  /* 0x000000059a037c24 */ /* 0x040fe4000f8e0203 */
[----:B------:R-:W-:Y:S01]  /*1df0*/  IMAD.WIDE.U32 R10, R154, UR4, R16 ;  /* 0x000000049a0a7c25 */ /* 0x000fe2000f8e0010 */
[----:B------:R-:W-:Y:S01]  /*1e00*/  ULDC.64 UR4, c[0x0][0x328] ;  /* 0x0000ca0000047ab9 */ /* 0x000fe20000000a00 */
[----:B------:R-:W-:Y:S02]  /*1e10*/  IADD3.X R75, R77, R9, R0, P0, !PT ;  /* 0x000000094d4b7210 */ /* 0x000fe400007fe400 */
[----:B------:R-:W-:Y:S01]  /*1e20*/  IMAD.IADD R11, R11, 0x1, R3 ;  /* 0x000000010b0b7824 */ /* 0x000fe200078e0203 */
[----:B------:R-:W-:Y:S01]  /*1e30*/  ISETP.GE.AND P0, PT, R16, R35, PT ;  /* 0x000000231000720c */ /* 0x000fe20003f06270 */
[----:B------:R-:W-:-:S02]  /*1e40*/  IMAD R3, R12, UR4, RZ ;  /* 0x000000040c037c24 */ /* 0x000fc4000f8e02ff */
[-C--:B0-----:R-:W-:Y:S02]  /*1e50*/  IMAD R0, R38, R6.reuse, RZ ;  /* 0x0000000626007224 */ /* 0x081fe400078e02ff */
[----:B------:R-:W-:Y:S01]  /*1e60*/  IMAD R33, R53, UR5, R3 ;  /* 0x0000000535217c24 */ /* 0x000fe2000f8e0203 */
[----:B------:R-:W-:Y:S01]  /*1e70*/  SEL R3, R35, RZ, P0 ;  /* 0x000000ff23037207 */ /* 0x000fe20000000000 */
[C---:B------:R-:W-:Y:S02]  /*1e80*/  IMAD R21, R19.reuse, R7, R0 ;  /* 0x0000000713157224 */ /* 0x040fe400078e0200 */
[----:B------:R-:W-:Y:S01]  /*1e90*/  IMAD.WIDE.U32 R12, R19, R6, R16 ;  /* 0x00000006130c7225 */ /* 0x000fe200078e0010 */
[----:B------:R-:W-:-:S03]  /*1ea0*/  LOP3.LUT P2, RZ, R41, 0x4, RZ, 0xc0, !PT ;  /* 0x0000000429ff7812 */ /* 0x000fc6000784c0ff */
[-C--:B------:R-:W-:Y:S02]  /*1eb0*/  IMAD R0, R38, R68.reuse, RZ ;  /* 0x0000004426007224 */ /* 0x080fe400078e02ff */
[----:B------:R-:W-:Y:S02]  /*1ec0*/  IMAD.IADD R31, R21, 0x1, R13 ;  /* 0x00000001151f7824 */ /* 0x000fe400078e020d */
[----:B------:R-:W-:Y:S01]  /*1ed0*/  IMAD.WIDE.U32 R52, R53, UR4, R10 ;  /* 0x0000000435347c25 */ /* 0x000fe2000f8e000a */
[----:B---3--:R-:W-:Y:S01]  /*1ee0*/  LOP3.LUT R36, R36, 0xfffffffb, RZ, 0xc0, !PT ;  /* 0xfffffffb24247812 */ /* 0x008fe200078ec0ff */
[----:B------:R-:W-:Y:S02]  /*1ef0*/  ULDC UR4, c[0x0][0x2e4] ;  /* 0x0000b90000047ab9 */ /* 0x000fe40000000800 */
[C---:B------:R-:W-:Y:S02]  /*1f00*/  IMAD R13, R19.reuse, R69, R0 ;  /* 0x00000045130d7224 */ /* 0x040fe400078e0200 */
[----:B------:R-:W-:-:S04]  /*1f10*/  IMAD.WIDE.U32 R10, R19, R68, R54 ;  /* 0x00000044130a7225 */ /* 0x000fc800078e0036 */
[----:B------:R-:W-:Y:S02]  /*1f20*/  IMAD.IADD R3, R16, 0x1, R3 ;  /* 0x0000000110037824 */ /* 0x000fe400078e0203 */
[----:B------:R-:W-:-:S04]  /*1f30*/  IMAD.WIDE.U32 R8, R19, R6, R54 ;  /* 0x0000000613087225 */ /* 0x000fc800078e0036 */
[----:B------:R-:W-:Y:S01]  /*1f40*/  IMAD.IADD R15, R13, 0x1, R15 ;  /* 0x000000010d0f7824 */ /* 0x000fe200078e020f */
[----:B------:R-:W-:Y:S01]  /*1f50*/  SHF.R.S32.HI R0, RZ, 0x1f, R3 ;  /* 0x0000001fff007819 */ /* 0x000fe20000011403 */
[----:B------:R-:W-:Y:S01]  /*1f60*/  IMAD.IADD R13, R11, 0x1, R13 ;  /* 0x000000010b0d7824 */ /* 0x000fe200078e020d */
[----:B-----5:R-:W-:Y:S01]  /*1f70*/  SHF.R.S32.HI R11, RZ, 0x1f, R24 ;  /* 0x0000001fff0b7819 */ /* 0x020fe20000011418 */
[----:B------:R-:W-:Y:S02]  /*1f80*/  IMAD.MOV.U32 R30, RZ, RZ, R12 ;  /* 0x000000ffff1e7224 */ /* 0x000fe400078e000c */
[----:B------:R-:W-:Y:S01]  /*1f90*/  IMAD.IADD R9, R9, 0x1, R21 ;  /* 0x0000000109097824 */ /* 0x000fe200078e0215 */
[----:B------:R-:W-:Y:S01]  /*1fa0*/  LEA.HI R3, R0, R3, RZ, 0x3 ;  /* 0x0000000300037211 */ /* 0x000fe200078f18ff */
[-C--:B------:R-:W-:Y:S01]  /*1fb0*/  IMAD R0, R11, R6.reuse, RZ ;  /* 0x000000060b007224 */ /* 0x080fe200078e02ff */
[----:B------:R-:W-:Y:S01]  /*1fc0*/  @P2 LOP3.LUT R36, R36, 0x4, RZ, 0xfc, !PT ;  /* 0x0000000424242812 */ /* 0x000fe200078efcff */
[----:B------:R-:W-:Y:S01]  /*1fd0*/  IMAD.SHL.U32 R70, R41, 0x40, RZ ;  /* 0x0000004029467824 */ /* 0x000fe200078e00ff */
[----:B------:R-:W-:Y:S01]  /*1fe0*/  SHF.L.U64.HI R72, R6, 0x7, R7 ;  /* 0x0000000706487819 */ /* 0x000fe20000010207 */
[----:B------:R-:W-:-:S04]  /*1ff0*/  IMAD.WIDE.U32 R30, R24, R6, R30 ;  /* 0x00000006181e7225 */ /* 0x000fc800078e001e */
[----:B------:R-:W-:-:S04]  /*2000*/  IMAD.WIDE.U32 R20, R24, R6, R8 ;  /* 0x0000000618147225 */ /* 0x000fc800078e0008 */
[----:B------:R-:W-:Y:S01]  /*2010*/  IMAD.SHL.U32 R71, R6, 0x80, RZ ;  /* 0x0000008006477824 */ /* 0x000fe200078e00ff */
[C---:B------:R-:W-:Y:S01]  /*2020*/  IADD3 R6, P1, R19.reuse, R32, RZ ;  /* 0x0000002013067210 */ /* 0x040fe20007f3e0ff */
[----:B------:R0:W-:Y:S01]  /*2030*/  STL [R1], R36 ;  /* 0x0000002401007387 */ /* 0x0001e20000100800 */
[----:B------:R-:W-:Y:S01]  /*2040*/  IMAD R5, R24, R7, R0 ;  /* 0x0000000718057224 */ /* 0x000fe200078e0200 */
[----:B------:R-:W-:Y:S02]  /*2050*/  LOP3.LUT R70, R70, 0x1c0, RZ, 0xc0, !PT ;  /* 0x000001c046467812 */ /* 0x000fe400078ec0ff */
[----:B------:R-:W-:Y:S02]  /*2060*/  IMAD.X R7, R38, 0x1, R37, P1 ;  /* 0x0000000126077824 */ /* 0x000fe400008e0625 */
[----:B------:R-:W-:Y:S01]  /*2070*/  VIADD R38, R19, 0x60 ;  /* 0x0000006013267836 */ /* 0x000fe20000000000 */
[----:B0-----:R-:W-:Y:S02]  /*2080*/  SHF.R.S32.HI R36, RZ, 0x1f, R40 ;  /* 0x0000001fff247819 */ /* 0x001fe40000011428 */
[----:B------:R-:W-:-:S02]  /*2090*/  SHF.R.U32.HI R67, RZ, 0x3, R70 ;  /* 0x00000003ff437819 */ /* 0x000fc40000011646 */
[----:B------:R-:W-:Y:S02]  /*20a0*/  LOP3.LUT R0, R70, 0x18, R16, 0xf8, !PT ;  /* 0x0000001846007812 */ /* 0x000fe400078ef810 */
[----:B------:R-:W-:Y:S01]  /*20b0*/  LEA.HI R36, R36, R40, RZ, 0x5 ;  /* 0x0000002824247211 */ /* 0x000fe200078f28ff */
[----:B------:R-:W-:Y:S01]  /*20c0*/  IMAD.SHL.U32 R38, R38, 0x40, RZ ;  /* 0x0000004026267824 */ /* 0x000fe200078e00ff */
[----:B------:R-:W-:Y:S02]  /*20d0*/  LOP3.LUT R0, R0, R67, RZ, 0x3c, !PT ;  /* 0x0000004300007212 */ /* 0x000fe400078e3cff */
[----:B------:R-:W-:Y:S02]  /*20e0*/  SHF.R.S32.HI R36, RZ, 0x5, R36 ;  /* 0x00000005ff247819 */ /* 0x000fe40000011424 */
[----:B------:R-:W-:Y:S02]  /*20f0*/  LOP3.LUT R38, R38, 0x1c0, RZ, 0xc0, !PT ;  /* 0x000001c026267812 */ /* 0x000fe400078ec0ff */
[--C-:B------:R-:W-:Y:S01]  /*2100*/  SHF.R.S32.HI R60, RZ, 0x3, R3.reuse ;  /* 0x00000003ff3c7819 */ /* 0x100fe20000011403 */
[----:B------:R-:W-:Y:S01]  /*2110*/  IMAD R63, R36, 0x200, R0 ;  /* 0x00000200243f7824 */ /* 0x000fe200078e0200 */
[----:B------:R-:W-:-:S02]  /*2120*/  LOP3.LUT R0, R70, 0x38, R3, 0xf8, !PT ;  /* 0x0000003846007812 */ /* 0x000fc400078ef803 */
[----:B------:R-:W-:Y:S02]  /*2130*/  LOP3.LUT R59, R3, 0xfffffff8, RZ, 0xc0, !PT ;  /* 0xfffffff8033b7812 */ /* 0x000fe400078ec0ff */
[----:B------:R-:W-:Y:S01]  /*2140*/  LOP3.LUT R3, R38, 0x38, R3, 0xf8, !PT ;  /* 0x0000003826037812 */ /* 0x000fe200078ef803 */
[----:B------:R-:W-:-:S05]  /*2150*/  VIADD R38, R19, 0x60 ;  /* 0x0000006013267836 */ /* 0x000fca0000000000 */
[----:B------:R-:W-:Y:S01]  /*2160*/  SHF.L.U32 R38, R38, 0x6, RZ ;  /* 0x0000000626267819 */ /* 0x000fe200000006ff */
[----:B------:R-:W-:-:S03]  /*2170*/  IMAD R11, R11, R68, RZ ;  /* 0x000000440b0b7224 */ /* 0x000fc600078e02ff */
[----:B------:R-:W-:Y:S01]  /*2180*/  LOP3.LUT R38, R38, 0x1c0, RZ, 0xc0, !PT ;  /* 0x000001c026267812 */ /* 0x000fe200078ec0ff */
[----:B------:R-:W-:-:S03]  /*2190*/  IMAD.MOV.U32 R12, RZ, RZ, R10 ;  /* 0x000000ffff0c7224 */ /* 0x000fc600078e000a */
[----:B------:R-:W-:Y:S01]  /*21a0*/  SHF.R.U32.HI R38, RZ, 0x3, R38 ;  /* 0x00000003ff267819 */ /* 0x000fe20000011626 */
[----:B------:R-:W-:Y:S01]  /*21b0*/  IMAD R29, R24, R69, R11 ;  /* 0x00000045181d7224 */ /* 0x000fe200078e020b */
[----:B------:R-:W-:Y:S01]  /*21c0*/  LOP3.LUT R0, R0, R67, RZ, 0x3c, !PT ;  /* 0x0000004300007212 */ /* 0x000fe200078e3cff */
[----:B------:R-:W-:Y:S01]  /*21d0*/  IMAD.WIDE.U32 R10, R24, R68, R14 ;  /* 0x00000044180a7225 */ /* 0x000fe200078e000e */
[----:B------:R-:W-:-:S03]  /*21e0*/  LOP3.LUT R3, R3, R38, RZ, 0x3c, !PT ;  /* 0x0000002603037212 */ /* 0x000fc600078e3cff */
[----:B------:R-:W-:Y:S01]  /*21f0*/  IMAD.WIDE.U32 R8, R24, R68, R12 ;  /* 0x0000004418087225 */ /* 0x000fe200078e000c */
[----:B------:R-:W-:Y:S02]  /*2200*/  SHF.L.U64.HI R69, R68, 0x7, R69 ;  /* 0x0000000744457819 */ /* 0x000fe40000010245 */
[----:B------:R-:W-:Y:S01]  /*2210*/  ISETP.GE.AND P1, PT, R16, UR4, PT ;  /* 0x0000000410007c0c */ /* 0x000fe2000bf26270 */
[----:B------:R-:W-:Y:S01]  /*2220*/  IMAD.IADD R62, R5, 0x1, R31 ;  /* 0x00000001053e7824 */ /* 0x000fe200078e021f */
[----:B------:R-:W-:Y:S01]  /*2230*/  @!P6 BAR.SYNC.DEFER_BLOCKING 0x9, 0x100 ;  /* 0x024400000000eb1d */ /* 0x000fe20000010000 */
[----:B------:R-:W-:Y:S01]  /*2240*/  IMAD.IADD R61, R29, 0x1, R11 ;  /* 0x000000011d3d7824 */ /* 0x000fe200078e020b */
[----:B------:R-:W-:Y:S01]  /*2250*/  ISETP.GE.AND P2, PT, R66, UR4, PT ;  /* 0x0000000442007c0c */ /* 0x000fe2000bf46270 */
[----:B------:R-:W-:Y:S01]  /*2260*/  IMAD.IADD R58, R21, 0x1, R5 ;  /* 0x00000001153a7824 */ /* 0x000fe200078e0205 */
[----:B------:R-:W-:Y:S01]  /*2270*/  SHF.R.S32.HI R5, RZ, 0x1f, R59 ;  /* 0x0000001fff057819 */ /* 0x000fe2000001143b */
[----:B------:R-:W-:-:S02]  /*2280*/  IMAD R4, R36, 0x200, R0 ;  /* 0x0000020024047824 */ /* 0x000fc400078e0200 */
[----:B------:R-:W-:Y:S02]  /*2290*/  IMAD.SHL.U32 R68, R68, 0x80, RZ ;  /* 0x0000008044447824 */ /* 0x000fe400078e00ff */
[----:B------:R-:W-:Y:S02]  /*22a0*/  IMAD.IADD R29, R9, 0x1, R29 ;  /* 0x00000001091d7824 */ /* 0x000fe400078e021d */
[----:B----4-:R-:W-:Y:S02]  /*22b0*/  IMAD.IADD R3, R34, 0x1, R3 ;  /* 0x0000000122037824 */ /* 0x010fe400078e0203 */
[----:B------:R-:W-:-:S07]  /*22c0*/  IMAD.IADD R0, R53, 0x1, R33 ;  /* 0x0000000135007824 */ /* 0x000fce00078e0221 */
.L_x_12422:
[----:B------:R-:W2:Y:S01]  /*22d0*/  LDL R34, [R1+0x18] ;  /* 0x0000180001227983 */ /* 0x000ea20000100800 */
[----:B------:R-:W0:Y:S03]  /*22e0*/  LDC.64 R86, c[0x0][0x2f0] ;  /* 0x0000bc00ff567b82 */ /* 0x000e260000000a00 */
[----:B------:R-:W3:Y:S01]  /*22f0*/  LDL.LU R33, [R1] ;  /* 0x0000000001217983 */ /* 0x000ee20000300800 */
[----:B------:R-:W-:Y:S01]  /*2300*/  VIADD R26, R26, 0xffffffff ;  /* 0xffffffff1a1a7836 */ /* 0x000fe20000000000 */
[----:B------:R-:W-:Y:S05]  /*2310*/  YIELD ;  /* 0x0000000000007946 */ /* 0x000fea0003800000 */
[----:B------:R-:W1:Y:S01]  /*2320*/  LDC.64 R80, c[0x0][0x2d8] ;  /* 0x0000b600ff507b82 */ /* 0x000e620000000a00 */
[----:B------:R-:W-:Y:S01]  /*2330*/  SHF.R.S32.HI R32, RZ, 0x1f, R26 ;  /* 0x0000001fff207819 */ /* 0x000fe2000001141a */
[-C--:B------:R-:W-:Y:S01]  /*2340*/  IMAD R12, R74, R26.reuse, RZ ;  /* 0x0000001a4a0c7224 */ /* 0x080fe200078e02ff */
[----:B------:R-:W-:Y:S01]  /*2350*/  BSSY B0, `(.L_x_12373) ;  /* 0x00002f7000007945 */ /* 0x000fe20003800000 */
[----:B------:R-:W-:-:S04]  /*2360*/  IMAD.WIDE.U32 R84, R73, R26, RZ ;  /* 0x0000001a49547225 */ /* 0x000fc800078e00ff */
[----:B------:R-:W-:Y:S01]  /*2370*/  IMAD R13, R32, R73, R12 ;  /* 0x00000049200d7224 */ /* 0x000fe200078e020c */
[----:B------:R-:W4:Y:S01]  /*2380*/  LDC R88, c[0x0][0x3d4] ;  /* 0x0000f500ff587b82 */ /* 0x000f220000000800 */
[----:B------:R-:W-:Y:S02]  /*2390*/  IMAD R82, R22, 0x2000, R63 ;  /* 0x0000200016527824 */ /* 0x000fe400078e023f */
[----:B------:R-:W-:Y:S02]  /*23a0*/  IMAD.IADD R85, R85, 0x1, R13 ;  /* 0x0000000155557824 */ /* 0x000fe400078e020d */
[----:B0-----:R-:W-:Y:S02]  /*23b0*/  IMAD R15, R87, 0x60, RZ ;  /* 0x00000060570f7824 */ /* 0x001fe400078e02ff */
[----:B------:R-:W-:-:S03]  /*23c0*/  IMAD.WIDE.U32 R12, R86, 0x60, R84 ;  /* 0x00000060560c7825 */ /* 0x000fc600078e0054 */
[C---:B------:R-:W-:Y:S02]  /*23d0*/  IADD3 R14, P4, R76.reuse, R12, RZ ;  /* 0x0000000c4c0e7210 */ /* 0x040fe40007f9e0ff */
[----:B------:R-:W-:Y:S02]  /*23e0*/  IADD3 R12, P3, R76, R84, RZ ;  /* 0x000000544c0c7210 */ /* 0x000fe40007f7e0ff */
[----:B------:R-:W-:Y:S02]  /*23f0*/  IADD3.X R13, R75, R13, R15, P4, !PT ;  /* 0x0000000d4b0d7210 */ /* 0x000fe400027fe40f */
[-C--:B-1----:R-:W-:Y:S01]  /*2400*/  LEA R36, P4, R14, R80.reuse, 0x1 ;  /* 0x000000500e247211 */ /* 0x082fe200078808ff */
[----:B------:R-:W-:Y:S01]  /*2410*/  IMAD.X R15, R85, 0x1, R75, P3 ;  /* 0x00000001550f7824 */ /* 0x000fe200018e064b */
[----:B------:R-:W-:Y:S02]  /*2420*/  LEA R38, P3, R12, R80, 0x1 ;  /* 0x000000500c267211 */ /* 0x000fe400078608ff */
[----:B------:R-:W-:-:S02]  /*2430*/  LEA.HI.X R37, R14, R81, R13, 0x1, P4 ;  /* 0x000000510e257211 */ /* 0x000fc400020f0c0d */
[----:B------:R-:W-:Y:S02]  /*2440*/  ISETP.GT.AND P4, PT, R26, R27, PT ;  /* 0x0000001b1a00720c */ /* 0x000fe40003f84270 */
[----:B------:R-:W-:Y:S01]  /*2450*/  LEA.HI.X R39, R12, R81, R15, 0x1, P3 ;  /* 0x000000510c277211 */ /* 0x000fe200018f0c0f */
[----:B------:R-:W-:Y:S01]  /*2460*/  VIADD R12, R82, 0x20 ;  /* 0x00000020520c7836 */ /* 0x000fe20000000000 */
[----:B----4-:R-:W-:Y:S02]  /*2470*/  ISETP.GE.AND P3, PT, R88, 0x1, PT ;  /* 0x000000015800780c */ /* 0x010fe40003f66270 */
[----:B--2---:R-:W-:Y:S02]  /*2480*/  LOP3.LUT P5, RZ, R34, 0x4, RZ, 0xc0, !PT ;  /* 0x0000000422ff7812 */ /* 0x004fe400078ac0ff */
[----:B---3--:R-:W-:-:S05]  /*2490*/  LOP3.LUT R33, R33, 0xfffffffd, RZ, 0xc0, !PT ;  /* 0xfffffffd21217812 */ /* 0x008fca00078ec0ff */
[----:B------:R-:W-:-:S05]  /*24a0*/  @P4 LOP3.LUT R33, R33, 0x2, RZ, 0xfc, !PT ;  /* 0x0000000221214812 */ /* 0x000fca00078efcff */
[----:B------:R0:W-:Y:S01]  /*24b0*/  STL [R1], R33 ;  /* 0x0000002101007387 */ /* 0x0001e20000100800 */
[C---:B------:R-:W-:Y:S02]  /*24c0*/  @P5 VIADD R12, R82.reuse, 0xffffffe0 ;  /* 0xffffffe0520c5836 */ /* 0x040fe40000000000 */
[--C-:B------:R-:W-:Y:S02]  /*24d0*/  IMAD R82, R82, 0x2, R25.reuse ;  /* 0x0000000252527824 */ /* 0x100fe400078e0219 */
[----:B------:R-:W-:Y:S01]  /*24e0*/  IMAD R79, R12, 0x2, R25 ;  /* 0x000000020c4f7824 */ /* 0x000fe200078e0219 */
[----:B------:R-:W-:Y:S06]  /*24f0*/  @!P3 BRA `(.L_x_12374) ;  /* 0x0000002c0008b947 */ /* 0x000fec0003800000 */
[----:B------:R-:W-:Y:S01]  /*2500*/  ULDC.U8 UR4, c[0x0][0x3f0] ;  /* 0x0000fc0000047ab9 */ /* 0x000fe20000000000 */
[-C--:B------:R-:W-:Y:S01]  /*2510*/  IMAD R12, R72, R26.reuse, RZ ;  /* 0x0000001a480c7224 */ /* 0x080fe200078e02ff */
[----:B------:R-:W-:Y:S01]  /*2520*/  ISETP.NE.AND P3, PT, RZ, UR4, PT ;  /* 0x00000004ff007c0c */ /* 0x000fe2000bf65270 */
[----:B------:R-:W-:Y:S02]  /*2530*/  IMAD R13, R69, R26, RZ ;  /* 0x0000001a450d7224 */ /* 0x000fe400078e02ff */
        /* <DEDUP_REMOVED lines=41> */
.L_x_12377:
[----:B------:R-:W-:Y:S05]  /*27d0*/  BSYNC B1 ;  /* 0x0000000000017941 */ /* 0x000fea0003800000 */
.L_x_12376:
        /* <DEDUP_REMOVED lines=35> */
.L_x_12379:
[----:B------:R-:W-:Y:S05]  /*2a10*/  BSYNC B1 ;  /* 0x0000000000017941 */ /* 0x000fea0003800000 */
.L_x_12378:
[----:B0-----:R-:W-:Y:S01]  /*2a20*/  IMAD.MOV.U32 R12, RZ, RZ, R80 ;  /* 0x000000ffff0c7224 */ /* 0x001fe200078e0050 */
[----:B------:R-:W-:Y:S01]  /*2a30*/  ISETP.NE.AND P3, PT, R157, 0x3, PT ;  /* 0x000000039d00780c */ /* 0x000fe20003f65270 */
        /* <DEDUP_REMOVED lines=15> */
[----:B------:R-:W-:-:S02]  /*2b30*/  MOV R14, R40 ;  /* 0x00000028000e7202 */ /* 0x000fc40000000f00 */
        /* <DEDUP_REMOVED lines=15> */
.L_x_12380:
[----:B------:R-:W-:Y:S01]  /*2c30*/  IMAD R78, R22, 0x8, R2 ;  /* 0x00000008164e7824 */ /* 0x000fe200078e0202 */
[----:B------:R-:W-:Y:S01]  /*2c40*/  SHF.L.U32 R90, R156, 0x1f, RZ ;  /* 0x0000001f9c5a7819 */ /* 0x000fe200000006ff */
[----:B------:R-:W-:Y:S03]  /*2c50*/  BSSY B1, `(.L_x_12381) ;  /* 0x0000003000017945 */ /* 0x000fe60003800000 */
[----:B------:R-:W0:Y:S02]  /*2c60*/  SYNCS.PHASECHK.TRANS64.TRYWAIT P6, [R78+URZ+0x16890], R90 ;  /* 0x0168905a4e0075a7 */ /* 0x000e2400080c017f */
[----:B0-----:R-:W-:Y:S05]  /*2c70*/  @!P6 BRA `(.L_x_12382) ;  /* 0x000001580004e947 */ /* 0x001fea0003800000 */
.L_x_12622:
[----:B------:R-:W-:Y:S05]  /*2c80*/  BSYNC B1 ;  /* 0x0000000000017941 */ /* 0x000fea0003800000 */
.L_x_12381:
        /* <DEDUP_REMOVED lines=8> */
[--C-:B------:R-:W-:Y:S02]  /*2d10*/  SHF.R.U64 R100, R84, 0x10, R85.reuse ;  /* 0x0000001054647819 */ /* 0x100fe40000001255 */
[----:B------:R-:W-:Y:S02]  /*2d20*/  SHF.R.U32.HI R102, RZ, 0x10, R85 ;  /* 0x00000010ff667819 */ /* 0x000fe40000011655 */
[--C-:B------:R-:W-:Y:S02]  /*2d30*/  SHF.R.U64 R96, R80, 0x10, R81.reuse ;  /* 0x0000001050607819 */ /* 0x100fe40000001251 */
[----:B------:R-:W-:Y:S01]  /*2d40*/  SHF.R.U32.HI R98, RZ, 0x10, R81 ;  /* 0x00000010ff627819 */ /* 0x000fe20000011651 */
[----:B--2---:R-:W-:Y:S01]  /*2d50*/  IMAD.U32 R81, R14, 0x10000, RZ ;  /* 0x000100000e517824 */ /* 0x004fe200078e00ff */
[----:B------:R-:W-:Y:S02]  /*2d60*/  PRMT R100, R46, 0x5432, R100 ;  /* 0x000054322e647816 */ /* 0x000fe40000000064 */
[----:B------:R-:W-:-:S02]  /*2d70*/  PRMT R102, R47, 0x5432, R102 ;  /* 0x000054322f667816 */ /* 0x000fc40000000066 */
[----:B------:R-:W-:Y:S02]  /*2d80*/  PRMT R96, R44, 0x5432, R96 ;  /* 0x000054322c607816 */ /* 0x000fe40000000060 */
[----:B------:R-:W-:Y:S01]  /*2d90*/  PRMT R98, R45, 0x5432, R98 ;  /* 0x000054322d627816 */ /* 0x000fe20000000062 */
[----:B------:R-:W-:Y:S01]  /*2da0*/  IMAD.U32 R103, R102, 0x10000, RZ ;  /* 0x0001000066677824 */ /* 0x000fe200078e00ff */
[----:B------:R-:W-:Y:S02]  /*2db0*/  LOP3.LUT R80, R13, 0xffff0000, RZ, 0xc0, !PT ;  /* 0xffff00000d507812 */ /* 0x000fe400078ec0ff */
[----:B------:R-:W-:Y:S01]  /*2dc0*/  LOP3.LUT R101, R100, 0xffff0000, RZ, 0xc0, !PT ;  /* 0xffff000064657812 */ /* 0x000fe200078ec0ff */
[----:B------:R-:W-:Y:S01]  /*2dd0*/  IMAD.U32 R99, R98, 0x10000, RZ ;  /* 0x0001000062637824 */ /* 0x000fe200078e00ff */
[----:B------:R-:W-:Y:S01]  /*2de0*/  LOP3.LUT R84, R14, 0xffff0000, RZ, 0xc0, !PT ;  /* 0xffff00000e547812 */ /* 0x000fe200078ec0ff */
[C---:B------:R-:W-:Y:S01]  /*2df0*/  IMAD.U32 R14, R15.reuse, 0x10000, RZ ;  /* 0x000100000f0e7824 */ /* 0x040fe200078e00ff */
[----:B------:R-:W-:Y:S01]  /*2e00*/  LOP3.LUT R85, R15, 0xffff0000, RZ, 0xc0, !PT ;  /* 0xffff00000f557812 */ /* 0x000fe200078ec0ff */
[----:B------:R-:W-:Y:S01]  /*2e10*/  IMAD.U32 R15, R13, 0x10000, RZ ;  /* 0x000100000d0f7824 */ /* 0x000fe200078e00ff */
[----:B------:R-:W-:Y:S01]  /*2e20*/  LOP3.LUT R97, R96, 0xffff0000, RZ, 0xc0, !PT ;  /* 0xffff000060617812 */ /* 0x000fe200078ec0ff */
[----:B------:R-:W-:Y:S01]  /*2e30*/  FMUL.FTZ R104, R80, R101 ;  /* 0x0000006550687220 */ /* 0x000fe20000410000 */
[----:B------:R-:W-:Y:S01]  /*2e40*/  LOP3.LUT R102, R102, 0xffff0000, RZ, 0xc0, !PT ;  /* 0xffff000066667812 */ /* 0x000fe200078ec0ff */
[----:B------:R-:W-:Y:S01]  /*2e50*/  IMAD.U32 R13, R12, 0x10000, RZ ;  /* 0x000100000c0d7824 */ /* 0x000fe200078e00ff */
[----:B------:R-:W-:Y:S01]  /*2e60*/  LOP3.LUT R98, R98, 0xffff0000, RZ, 0xc0, !PT ;  /* 0xffff000062627812 */ /* 0x000fe200078ec0ff */
[-C--:B------:R-:W-:Y:S01]  /*2e70*/  FMUL.FTZ R80, R80, R97.reuse ;  /* 0x0000006150507220 */ /* 0x080fe20000410000 */
[----:B------:R-:W-:Y:S01]  /*2e80*/  FFMA.FTZ R104, R15, R97, -R104 ;  /* 0x000000610f687223 */ /* 0x000fe20000010868 */
[----:B------:R-:W-:Y:S01]  /*2e90*/  LOP3.LUT R12, R12, 0xffff0000, RZ, 0xc0, !PT ;  /* 0xffff00000c0c7812 */ /* 0x000fe200078ec0ff */
[----:B------:R-:W-:Y:S01]  /*2ea0*/  FMUL.FTZ R97, R85, R102 ;  /* 0x0000006655617220 */ /* 0x000fe20000410000 */
[----:B------:R-:W-:-:S02]  /*2eb0*/  IMAD.U32 R100, R100, 0x10000, RZ ;  /* 0x0001000064647824 */ /* 0x000fc400078e00ff */
[-C--:B------:R-:W-:Y:S01]  /*2ec0*/  FMUL.FTZ R85, R85, R98.reuse ;  /* 0x0000006255557220 */ /* 0x080fe20000410000 */
[----:B------:R-:W-:Y:S02]  /*2ed0*/  IMAD.U32 R96, R96, 0x10000, RZ ;  /* 0x0001000060607824 */ /* 0x000fe400078e00ff */
[----:B------:R-:W-:Y:S01]  /*2ee0*/  FFMA.FTZ R101, R15, R101, R80 ;  /* 0x000000650f657223 */ /* 0x000fe20000010050 */
[----:B------:R-:W-:Y:S01]  /*2ef0*/  FFMA.FTZ R97, R14, R98, -R97 ;  /* 0x000000620e617223 */ /* 0x000fe20000010861 */
[----:B------:R-:W-:Y:S01]  /*2f00*/  FMUL.FTZ R106, R84, R103 ;  /* 0x00000067546a7220 */ /* 0x000fe20000410000 */
[C---:B------:R-:W-:Y:S01]  /*2f10*/  FMUL.FTZ R80, R12.reuse, R100 ;  /* 0x000000640c507220 */ /* 0x040fe20000410000 */
[----:B------:R-:W-:Y:S01]  /*2f20*/  FMUL.FTZ R15, R12, R96 ;  /* 0x000000600c0f7220 */ /* 0x000fe20000410000 */
        /* <DEDUP_REMOVED lines=11> */
.L_x_12388:
[----:B------:R-:W-:Y:S05]  /*2fe0*/  BSYNC B3 ;  /* 0x0000000000037941 */ /* 0x000fea0003800000 */
.L_x_12387:
[----:B--2---:R1:W-:Y:S02]  /*2ff0*/  STG.E.128 desc[UR40][R38.64], R12 ;  /* 0x0000000c26007986 */ /* 0x0043e4000c101d28 */
.L_x_12386:
[----:B------:R-:W-:Y:S05]  /*3000*/  BSYNC B2 ;  /* 0x0000000000027941 */ /* 0x000fea0003800000 */
.L_x_12385:
[----:B------:R-:W-:Y:S05]  /*3010*/  @P2 BRA `(.L_x_12384) ;  /* 0x0000000000d42947 */ /* 0x000fea0003800000 */
[----:B-1----:R1:W2:Y:S01]  /*3020*/  LDS.128 R12, [R79+0xe000] ;  /* 0x00e000004f0c7984 */ /* 0x0022a20000000c00 */
[----:B------:R-:W-:Y:S01]  /*3030*/  IADD3 R81, R54, 0x10, RZ ;  /* 0x0000001036517810 */ /* 0x000fe20007ffe0ff */
[----:B------:R-:W-:Y:S03]  /*3040*/  BSSY B2, `(.L_x_12389) ;  /* 0x0000031000027945 */ /* 0x000fe60003800000 */
        /* <DEDUP_REMOVED lines=48> */
.L_x_12390:
[----:B------:R-:W-:Y:S05]  /*3350*/  BSYNC B2 ;  /* 0x0000000000027941 */ /* 0x000fea0003800000 */
.L_x_12389:
[----:B--2---:R2:W-:Y:S02]  /*3360*/  STG.E.128 desc[UR40][R38.64+0x40], R12 ;  /* 0x0000400c26007986 */ /* 0x0045e4000c101d28 */
.L_x_12384:
[----:B------:R-:W-:Y:S05]  /*3370*/  BSYNC B1 ;  /* 0x0000000000017941 */ /* 0x000fea0003800000 */
.L_x_12383:
        /* <DEDUP_REMOVED lines=53> */
.L_x_12395:
[----:B------:R-:W-:Y:S05]  /*36d0*/  BSYNC B2 ;  /* 0x0000000000027941 */ /* 0x000fea0003800000 */
.L_x_12394:
[----:B--2---:R3:W-:Y:S02]  /*36e0*/  STG.E.128 desc[UR40][R36.64], R12 ;  /* 0x0000000c24007986 */ /* 0x0047e4000c101d28 */
.L_x_12393:
[----:B------:R-:W-:Y:S05]  /*36f0*/  BSYNC B1 ;  /* 0x0000000000017941 */ /* 0x000fea0003800000 */
.L_x_12392:
        /* <DEDUP_REMOVED lines=52> */
.L_x_12397:
[----:B------:R-:W-:Y:S05]  /*3a40*/  BSYNC B1 ;  /* 0x0000000000017941 */ /* 0x000fea0003800000 */
.L_x_12396:
[----:B--2---:R1:W-:Y:S01]  /*3a50*/  STG.E.128 desc[UR40][R36.64+0x40], R12 ;  /* 0x0000400c24007986 */ /* 0x0043e2000c101d28 */
[----:B------:R-:W-:Y:S05]  /*3a60*/  BRA `(.L_x_12391) ;  /* 0x0000001800147947 */ /* 0x000fea0003800000 */
.L_x_12375:
[C---:B------:R-:W-:Y:S02]  /*3a70*/  ISETP.GE.AND P3, PT, R19.reuse, R83, PT ;  /* 0x000000531300720c */ /* 0x040fe40003f66270 */
[----:B------:R-:W-:Y:S02]  /*3a80*/  CS2R R34, SRZ ;  /* 0x0000000000227805 */ /* 0x000fe4000001ff00 */
[----:B0-----:R-:W-:Y:S01]  /*3a90*/  CS2R R32, SRZ ;  /* 0x0000000000207805 */ /* 0x001fe2000001ff00 */
[----:B------:R-:W-:Y:S01]  /*3aa0*/  VIADD R40, R19, 0x60 ;  /* 0x0000006013287836 */ /* 0x000fe20000000000 */
[----:B------:R-:W-:-:S13]  /*3ab0*/  ISETP.GE.OR P3, PT, R16, R88, P3 ;  /* 0x000000581000720c */ /* 0x000fda0001f66670 */
[----:B------:R-:W0:Y:S01]  /*3ac0*/  @!P3 LDC.64 R36, c[0x0][0x3c8] ;  /* 0x0000f200ff24bb82 */ /* 0x000e220000000a00 */
[----:B------:R-:W-:-:S04]  /*3ad0*/  @!P3 IADD3 R14, P4, R30, R46, RZ ;  /* 0x0000002e1e0eb210 */ /* 0x000fc80007f9e0ff */
[----:B------:R-:W-:Y:S02]  /*3ae0*/  @!P3 IADD3.X R15, R89, R62, RZ, P4, !PT ;  /* 0x0000003e590fb210 */ /* 0x000fe400027fe4ff */
        /* <DEDUP_REMOVED lines=40> */
.L_x_12399:
[----:B------:R-:W-:Y:S05]  /*3d70*/  BSYNC B1 ;  /* 0x0000000000017941 */ /* 0x000fea0003800000 */
.L_x_12398:
        /* <DEDUP_REMOVED lines=35> */
.L_x_12400:
[----:B------:R-:W-:Y:S01]  /*3fb0*/  IMAD R78, R22, 0x8, R2 ;  /* 0x00000008164e7824 */ /* 0x000fe200078e0202 */
[----:B------:R-:W-:Y:S01]  /*3fc0*/  SHF.L.U32 R90, R156, 0x1f, RZ ;  /* 0x0000001f9c5a7819 */ /* 0x000fe200000006ff */
[----:B------:R-:W0:Y:S01]  /*3fd0*/  LDC R91, c[0x0][0x2e4] ;  /* 0x0000b900ff5b7b82 */ /* 0x000e220000000800 */
[----:B------:R-:W-:Y:S02]  /*3fe0*/  BSSY B1, `(.L_x_12401) ;  /* 0x0000004000017945 */ /* 0x000fe40003800000 */
[----:B------:R-:W1:Y:S01]  /*3ff0*/  SYNCS.PHASECHK.TRANS64.TRYWAIT P5, [R78+URZ+0x16890], R90 ;  /* 0x0168905a4e0075a7 */ /* 0x000e6200080a017f */
[----:B0-----:R-:W-:Y:S01]  /*4000*/  IMAD.IADD R93, R91, 0x1, -R64 ;  /* 0x000000015b5d7824 */ /* 0x001fe200078e0a40 */
[----:B-1----:R-:W-:Y:S06]  /*4010*/  @!P5 BRA `(.L_x_12402) ;  /* 0x000001440030d947 */ /* 0x002fec0003800000 */
.L_x_12623:
[----:B------:R-:W-:Y:S05]  /*4020*/  BSYNC B1 ;  /* 0x0000000000017941 */ /* 0x000fea0003800000 */
.L_x_12401:
        /* <DEDUP_REMOVED lines=15> */
[----:B------:R-:W-:-:S05]  /*4120*/  LEA.HI.SX32 R45, R45, R60, 0x1c ;  /* 0x0000003c2d2d7211 */ /* 0x000fca00078fe2ff */
[----:B------:R-:W-:Y:S02]  /*4130*/  IMAD.SHL.U32 R95, R45, 0x8, RZ ;  /* 0x000000082d5f7824 */ /* 0x000fe400078e00ff */
[----:B------:R-:W-:Y:S02]  /*4140*/  IMAD R45, R22, 0x2000, R4 ;  /* 0x00002000162d7824 */ /* 0x000fe400078e0204 */
[----:B-1----:R-:W-:Y:S01]  /*4150*/  VIADD R47, R46, 0xffffff80 ;  /* 0xffffff802e2f7836 */ /* 0x002fe20000000000 */
[----:B------:R-:W-:Y:S01]  /*4160*/  LOP3.LUT R44, R70, 0x38, R95, 0xf8, !PT ;  /* 0x00000038462c7812 */ /* 0x000fe200078ef85f */
[----:B------:R-:W-:-:S03]  /*4170*/  IMAD R45, R45, 0x2, R2 ;  /* 0x000000022d2d7824 */ /* 0x000fc600078e0202 */
[----:B------:R-:W-:Y:S02]  /*4180*/  SHF.R.S32.HI R46, RZ, 0x1f, R47 ;  /* 0x0000001fff2e7819 */ /* 0x000fe4000001142f */
[----:B------:R-:W-:Y:S02]  /*4190*/  LOP3.LUT R44, R44, R67, RZ, 0x3c, !PT ;  /* 0x000000432c2c7212 */ /* 0x000fe400078e3cff */
        /* <DEDUP_REMOVED lines=9> */
[----:B-1----:R-:W-:Y:S01]  /*4230*/  IMAD.U32 R109, R45, 0x10000, RZ ;  /* 0x000100002d6d7824 */ /* 0x002fe200078e00ff */
[----:B------:R-:W-:Y:S01]  /*4240*/  SHF.R.U32.HI R107, RZ, 0x10, R15 ;  /* 0x00000010ff6b7819 */ /* 0x000fe2000001160f */
[----:B--2---:R-:W-:Y:S01]  /*4250*/  IMAD.U32 R113, R49, 0x10000, RZ ;  /* 0x0001000031717824 */ /* 0x004fe200078e00ff */
[--C-:B------:R-:W-:Y:S02]  /*4260*/  SHF.R.U32.HI R112, RZ, 0x10, R33.reuse ;  /* 0x00000010ff707819 */ /* 0x100fe40000011621 */
[----:B------:R-:W-:Y:S01]  /*4270*/  SHF.R.U64 R15, R32, 0x10, R33 ;  /* 0x00000010200f7819 */ /* 0x000fe20000001221 */
[----:B------:R-:W-:Y:S01]  /*4280*/  IMAD.U32 R33, R46, 0x10000, RZ ;  /* 0x000100002e217824 */ /* 0x000fe200078e00ff */
[--C-:B------:R-:W-:Y:S01]  /*4290*/  SHF.R.U64 R108, R34, 0x10, R35.reuse ;  /* 0x00000010226c7819 */ /* 0x100fe20000001223 */
[----:B------:R-:W-:Y:S01]  /*42a0*/  IMAD.U32 R34, R50, 0x10000, RZ ;  /* 0x0001000032227824 */ /* 0x000fe200078e00ff */
[----:B------:R-:W-:Y:S01]  /*42b0*/  SHF.R.U32.HI R111, RZ, 0x10, R35 ;  /* 0x00000010ff6f7819 */ /* 0x000fe20000011623 */
[----:B------:R-:W-:Y:S01]  /*42c0*/  IMAD.U32 R35, R47, 0x10000, RZ ;  /* 0x000100002f237824 */ /* 0x000fe200078e00ff */
[----:B------:R-:W-:-:S02]  /*42d0*/  SHF.R.U32.HI R110, RZ, 0x10, R13 ;  /* 0x00000010ff6e7819 */ /* 0x000fc4000001160d */
[----:B------:R-:W-:Y:S02]  /*42e0*/  LOP3.LUT R14, R45, 0xffff0000, RZ, 0xc0, !PT ;  /* 0xffff00002d0e7812 */ /* 0x000fe400078ec0ff */
[----:B------:R-:W-:Y:S01]  /*42f0*/  LOP3.LUT R32, R47, 0xffff0000, RZ, 0xc0, !PT ;  /* 0xffff00002f207812 */ /* 0x000fe200078ec0ff */
[C---:B------:R-:W-:Y:S01]  /*4300*/  IMAD.U32 R47, R51.reuse, 0x10000, RZ ;  /* 0x00010000332f7824 */ /* 0x040fe200078e00ff */
[----:B------:R-:W-:Y:S02]  /*4310*/  LOP3.LUT R45, R51, 0xffff0000, RZ, 0xc0, !PT ;  /* 0xffff0000332d7812 */ /* 0x000fe400078ec0ff */
[----:B------:R-:W-:Y:S02]  /*4320*/  PRMT R51, R100, 0x5432, R112 ;  /* 0x0000543264337816 */ /* 0x000fe40000000070 */
[----:B------:R-:W-:Y:S02]  /*4330*/  PRMT R110, R99, 0x5432, R110 ;  /* 0x00005432636e7816 */ /* 0x000fe4000000006e */
[----:B------:R-:W-:Y:S01]  /*4340*/  PRMT R107, R116, 0x5410, R107 ;  /* 0x00005410746b7816 */ /* 0x000fe2000000006b */
[----:B------:R-:W-:Y:S01]  /*4350*/  IMAD.U32 R112, R51, 0x10000, RZ ;  /* 0x0001000033707824 */ /* 0x000fe200078e00ff */
[----:B------:R-:W-:Y:S01]  /*4360*/  PRMT R114, R114, 0x5410, R111 ;  /* 0x0000541072727816 */ /* 0x000fe2000000006f */
[C---:B------:R-:W-:Y:S01]  /*4370*/  IMAD.U32 R116, R110.reuse, 0x10000, RZ ;  /* 0x000100006e747824 */ /* 0x040fe200078e00ff */
[----:B------:R-:W-:Y:S01]  /*4380*/  LOP3.LUT R49, R49, 0xffff0000, RZ, 0xc0, !PT ;  /* 0xffff000031317812 */ /* 0x000fe200078ec0ff */
[----:B------:R-:W-:Y:S01]  /*4390*/  FMUL.FTZ R118, R113, R112 ;  /* 0x0000007071767220 */ /* 0x000fe20000410000 */
[----:B------:R-:W-:Y:S01]  /*43a0*/  LOP3.LUT R111, R51, 0xffff0000, RZ, 0xc0, !PT ;  /* 0xffff0000336f7812 */ /* 0x000fe200078ec0ff */
[-C--:B------:R-:W-:Y:S01]  /*43b0*/  FMUL.FTZ R120, R113, R116.reuse ;  /* 0x0000007471787220 */ /* 0x080fe20000410000 */
[----:B------:R-:W-:Y:S01]  /*43c0*/  LOP3.LUT R110, R110, 0xffff0000, RZ, 0xc0, !PT ;  /* 0xffff00006e6e7812 */ /* 0x000fe200078ec0ff */
[----:B------:R-:W-:Y:S01]  /*43d0*/  FFMA.FTZ R51, R109, R116, -R118 ;  /* 0x000000746d337223 */ /* 0x000fe20000010876 */
[----:B------:R-:W-:-:S02]  /*43e0*/  IMAD.U32 R116, R114, 0x10000, RZ ;  /* 0x0001000072747824 */ /* 0x000fc400078e00ff */
[----:B------:R-:W-:Y:S01]  /*43f0*/  FMUL.FTZ R113, R49, R111 ;  /* 0x0000006f31717220 */ /* 0x000fe20000410000 */
[----:B------:R-:W-:Y:S01]  /*4400*/  FFMA.FTZ R109, R109, R112, R120 ;  /* 0x000000706d6d7223 */ /* 0x000fe20000010078 */
[----:B------:R-:W-:Y:S01]  /*4410*/  IMAD.U32 R112, R107, 0x10000, RZ ;  /* 0x000100006b707824 */ /* 0x000fe200078e00ff */
[----:B------:R-:W-:Y:S01]  /*4420*/  PRMT R15, R115, 0x5410, R15 ;  /* 0x00005410730f7816 */ /* 0x000fe2000000000f */
[----:B------:R-:W-:Y:S01]  /*4430*/  FMUL.FTZ R115, R49, R110 ;  /* 0x0000006e31737220 */ /* 0x000fe20000410000 */
[C---:B------:R-:W-:Y:S01]  /*4440*/  FMUL.FTZ R118, R47.reuse, R116 ;  /* 0x000000742f767220 */ /* 0x040fe20000410000 */
[----:B------:R-:W-:Y:S01]  /*4450*/  FFMA.FTZ R110, R14, R110, -R113 ;  /* 0x0000006e0e6e7223 */ /* 0x000fe20000010871 */
[----:B------:R-:W-:Y:S01]  /*4460*/  LOP3.LUT R49, R114, 0xffff0000, RZ, 0xc0, !PT ;  /* 0xffff000072317812 */ /* 0x000fe200078ec0ff */
[-C--:B------:R-:W-:Y:S01]  /*4470*/  FMUL.FTZ R113, R47, R112.reuse ;  /* 0x000000702f717220 */ /* 0x080fe20000410000 */
[----:B------:R-:W-:Y:S01]  /*4480*/  SHF.R.U64 R105, R12, 0x10, R13 ;  /* 0x000000100c697819 */ /* 0x000fe2000000120d */
[----:B------:R-:W-:Y:S01]  /*4490*/  FFMA.FTZ R47, R35, R112, -R118 ;  /* 0x00000070232f7223 */ /* 0x000fe20000010876 */
[----:B------:R-:W-:Y:S01]  /*44a0*/  LOP3.LUT R112, R107, 0xffff0000, RZ, 0xc0, !PT ;  /* 0xffff00006b707812 */ /* 0x000fe200078ec0ff */
[----:B------:R-:W-:Y:S01]  /*44b0*/  FFMA.FTZ R35, R35, R116, R113 ;  /* 0x0000007423237223 */ /* 0x000fe20000010071 */
[----:B------:R-:W-:Y:S01]  /*44c0*/  PRMT R105, R117, 0x5410, R105 ;  /* 0x0000541075697816 */ /* 0x000fe20000000069 */
[C---:B------:R-:W-:Y:S01]  /*44d0*/  FMUL.FTZ R113, R45.reuse, R49 ;  /* 0x000000312d717220 */ /* 0x040fe20000410000 */
[----:B------:R-:W-:Y:S01]  /*44e0*/  FFMA.FTZ R14, R14, R111, R115 ;  /* 0x0000006f0e0e7223 */ /* 0x000fe20000010073 */
[----:B------:R-:W-:Y:S01]  /*44f0*/  FMUL.FTZ R45, R45, R112 ;  /* 0x000000702d2d7220 */ /* 0x000fe20000410000 */
[----:B------:R-:W-:-:S02]  /*4500*/  IMAD.U32 R13, R48, 0x10000, RZ ;  /* 0x00010000300d7824 */ /* 0x000fc400078e00ff */
[----:B------:R-:W-:Y:S01]  /*4510*/  FFMA.FTZ R112, R32, R112, -R113 ;  /* 0x0000007020707223 */ /* 0x000fe20000010871 */
[----:B------:R-:W-:Y:S01]  /*4520*/  IMAD.U32 R111, R15, 0x10000, RZ ;  /* 0x000100000f6f7824 */ /* 0x000fe200078e00ff */
[----:B------:R-:W-:Y:S01]  /*4530*/  LOP3.LUT R48, R48, 0xffff0000, RZ, 0xc0, !PT ;  /* 0xffff000030307812 */ /* 0x000fe200078ec0ff */
[----:B------:R-:W-:Y:S01]  /*4540*/  IMAD.U32 R107, R105, 0x10000, RZ ;  /* 0x00010000696b7824 */ /* 0x000fe200078e00ff */
[----:B------:R-:W-:Y:S01]  /*4550*/  LOP3.LUT R113, R15, 0xffff0000, RZ, 0xc0, !PT ;  /* 0xffff00000f717812 */ /* 0x000fe200078ec0ff */
[C---:B------:R-:W-:Y:S01]  /*4560*/  FMUL.FTZ R15, R13.reuse, R111 ;  /* 0x0000006f0d0f7220 */ /* 0x040fe20000410000 */
[C---:B------:R-:W-:Y:S01]  /*4570*/  SHF.L.U32 R12, R44.reuse, 0x10, RZ ;  /* 0x000000102c0c7819 */ /* 0x040fe200000006ff */
[----:B------:R-:W-:Y:S01]  /*4580*/  FMUL.FTZ R114, R13, R107 ;  /* 0x0000006b0d727220 */ /* 0x000fe20000410000 */
[----:B------:R-:W-:Y:S01]  /*4590*/  LOP3.LUT R44, R44, 0xffff0000, RZ, 0xc0, !PT ;  /* 0xffff00002c2c7812 */ /* 0x000fe200078ec0ff */
[----:B------:R-:W-:Y:S01]  /*45a0*/  FFMA.FTZ R32, R32, R49, R45 ;  /* 0x0000003120207223 */ /* 0x000fe2000001002d */
[----:B------:R-:W-:Y:S01]  /*45b0*/  LOP3.LUT R105, R105, 0xffff0000, RZ, 0xc0, !PT ;  /* 0xffff000069697812 */ /* 0x000fe200078ec0ff */
[----:B------:R-:W-:Y:S01]  /*45c0*/  FMUL.FTZ R45, R48, R113 ;  /* 0x00000071302d7220 */ /* 0x000fe20000410000 */
[----:B------:R-:W-:Y:S01]  /*45d0*/  PRMT R108, R97, 0x5432, R108 ;  /* 0x00005432616c7816 */ /* 0x000fe2000000006c */
[----:B------:R-:W-:Y:S01]  /*45e0*/  FFMA.FTZ R13, R12, R107, -R15 ;  /* 0x0000006b0c0d7223 */ /* 0x000fe2000001080f */
[----:B------:R-:W-:Y:S01]  /*45f0*/  PRMT R106, R98, 0x5432, R106 ;  /* 0x00005432626a7816 */ /* 0x000fe2000000006a */
[----:B------:R-:W-:Y:S01]  /*4600*/  FFMA.FTZ R12, R12, R111, R114 ;  /* 0x0000006f0c0c7223 */ /* 0x000fe20000010072 */
[----:B------:R-:W-:Y:S01]  /*4610*/  LOP3.LUT R50, R50, 0xffff0000, RZ, 0xc0, !PT ;  /* 0xffff000032327812 */ /* 0x000fe200078ec0ff */
[-C--:B------:R-:W-:Y:S01]  /*4620*/  FMUL.FTZ R107, R48, R105.reuse ;  /* 0x00000069306b7220 */ /* 0x080fe20000410000 */
[----:B------:R-:W-:Y:S01]  /*4630*/  FFMA.FTZ R114, R44, R105, -R45 ;  /* 0x000000692c727223 */ /* 0x000fe2000001082d */
[C---:B------:R-:W-:Y:S01]  /*4640*/  LOP3.LUT R49, R108.reuse, 0xffff0000, RZ, 0xc0, !PT ;  /* 0xffff00006c317812 */ /* 0x040fe200078ec0ff */
[----:B------:R-:W-:Y:S01]  /*4650*/  IMAD.U32 R48, R108, 0x10000, RZ ;  /* 0x000100006c307824 */ /* 0x000fe200078e00ff */
[C---:B------:R-:W-:Y:S01]  /*4660*/  LOP3.LUT R45, R106.reuse, 0xffff0000, RZ, 0xc0, !PT ;  /* 0xffff00006a2d7812 */ /* 0x040fe200078ec0ff */
[----:B------:R-:W-:Y:S01]  /*4670*/  IMAD.U32 R15, R106, 0x10000, RZ ;  /* 0x000100006a0f7824 */ /* 0x000fe200078e00ff */
        /* <DEDUP_REMOVED lines=15> */
[----:B------:R-:W-:Y:S02]  /*4770*/  F2FP.BF16.F32.PACK_AB R49, R14, R109 ;  /* 0x0000006d0e31723e */ /* 0x000fe400000010ff */
[----:B------:R-:W-:Y:S02]  /*4780*/  F2FP.BF16.F32.PACK_AB R51, R32, R35 ;  /* 0x000000232033723e */ /* 0x000fe400000010ff */
[----:B------:R-:W-:-:S02]  /*4790*/  F2FP.BF16.F32.PACK_AB R48, R107, R12 ;  /* 0x0000000c6b30723e */ /* 0x000fc400000010ff */
[----:B------:R-:W-:-:S07]  /*47a0*/  F2FP.BF16.F32.PACK_AB R50, R50, R105 ;  /* 0x000000693232723e */ /* 0x000fce00000010ff */
.L_x_12406:
[----:B------:R-:W-:Y:S05]  /*47b0*/  BSYNC B2 ;  /* 0x0000000000027941 */ /* 0x000fea0003800000 */
.L_x_12405:
[----:B------:R-:W-:Y:S02]  /*47c0*/  ISETP.GE.AND P5, PT, R95, R91, PT ;  /* 0x0000005b5f00720c */ /* 0x000fe40003fa6270 */
[----:B------:R-:W-:-:S11]  /*47d0*/  P2R R13, PR, RZ, 0x1 ;  /* 0x00000001ff0d7803 */ /* 0x000fd60000000000 */
[--C-:B------:R-:W-:Y:S02]  /*47e0*/  @!P5 SHF.R.S32.HI R12, RZ, 0x1f, R95.reuse ;  /* 0x0000001fff0cd819 */ /* 0x100fe4000001145f */
[----:B------:R-:W-:-:S04]  /*47f0*/  @!P5 IADD3 R88, P0, P6, R56, R88, R95 ;  /* 0x000000583858d210 */ /* 0x000fc80007e1e05f */
[----:B------:R-:W-:Y:S02]  /*4800*/  @!P5 IADD3.X R96, R77, R96, R12, P0, P6 ;  /* 0x000000604d60d210 */ /* 0x000fe400007ec40c */
[CC--:B------:R-:W-:Y:S02]  /*4810*/  LEA R12, P6, R92.reuse, R80.reuse, 0x1 ;  /* 0x000000505c0c7211 */ /* 0x0c0fe400078c08ff */
[----:B------:R-:W-:Y:S02]  /*4820*/  ISETP.NE.AND P0, PT, R13, RZ, PT ;  /* 0x000000ff0d00720c */ /* 0x000fe40003f05270 */
[----:B------:R-:W-:Y:S02]  /*4830*/  LEA.HI.X R13, R92, R81, R94, 0x1, P6 ;  /* 0x000000515c0d7211 */ /* 0x000fe400030f0c5e */
[----:B------:R-:W-:-:S03]  /*4840*/  @!P5 LEA R14, P6, R88, R80, 0x1 ;  /* 0x00000050580ed211 */ /* 0x000fc600078c08ff */
[----:B-1----:R1:W-:Y:S01]  /*4850*/  STG.E.128 desc[UR40][R12.64], R44 ;  /* 0x0000002c0c007986 */ /* 0x0023e2000c101d28 */
[----:B------:R-:W-:-:S05]  /*4860*/  @!P5 LEA.HI.X R15, R88, R81, R96, 0x1, P6 ;  /* 0x00000051580fd211 */ /* 0x000fca00030f0c60 */
[----:B--2---:R1:W-:Y:S04]  /*4870*/  @!P5 STG.E.128 desc[UR40][R14.64], R48 ;  /* 0x000000300e00d986 */ /* 0x0043e8000c101d28 */
.L_x_12404:
[----:B------:R-:W-:Y:S05]  /*4880*/  BSYNC B1 ;  /* 0x0000000000017941 */ /* 0x000fea0003800000 */
.L_x_12403:
[C---:B-1----:R-:W-:Y:S01]  /*4890*/  VIADD R13, R19.reuse, 0x60 ;  /* 0x00000060130d7836 */ /* 0x042fe20000000000 */
[----:B------:R-:W-:-:S03]  /*48a0*/  IADD3 R12, R19, 0x60, RZ ;  /* 0x00000060130c7810 */ /* 0x000fc60007ffe0ff */
        /* <DEDUP_REMOVED lines=17> */
[----:B------:R-:W-:Y:S01]  /*49c0*/  LEA.HI.X R45, R12, R81, R13, 0x1, P5 ;  /* 0x000000510c2d7211 */ /* 0x000fe200028f0c0d */
[----:B------:R-:W-:Y:S01]  /*49d0*/  IMAD R13, R22, 0x2000, R3 ;  /* 0x00002000160d7824 */ /* 0x000fe200078e0203 */
[----:B------:R-:W-:-:S02]  /*49e0*/  SHF.R.S32.HI R12, RZ, 0x1f, R93 ;  /* 0x0000001fff0c7819 */ /* 0x000fc4000001145d */
[----:B------:R-:W-:Y:S01]  /*49f0*/  LOP3.LUT R15, R15, 0x1c0, RZ, 0xc0, !PT ;  /* 0x000001c00f0f7812 */ /* 0x000fe200078ec0ff */
[----:B------:R-:W-:Y:S01]  /*4a00*/  IMAD R13, R13, 0x2, R2 ;  /* 0x000000020d0d7824 */ /* 0x000fe200078e0202 */
[----:B------:R-:W-:Y:S02]  /*4a10*/  LEA.HI R93, R12, R93, RZ, 0x4 ;  /* 0x0000005d0c5d7211 */ /* 0x000fe400078f20ff */
[----:B------:R-:W-:Y:S02]  /*4a20*/  LOP3.LUT R32, R32, 0x1c0, RZ, 0xc0, !PT ;  /* 0x000001c020207812 */ /* 0x000fe400078ec0ff */
[----:B------:R-:W-:Y:S02]  /*4a30*/  LEA.HI.SX32 R47, R93, R60, 0x1c ;  /* 0x0000003c5d2f7211 */ /* 0x000fe400078fe2ff */
[----:B------:R-:W-:-:S03]  /*4a40*/  SHF.R.U32.HI R15, RZ, 0x3, R15 ;  /* 0x00000003ff0f7819 */ /* 0x000fc6000001160f */
[----:B------:R-:W-:-:S05]  /*4a50*/  IMAD.SHL.U32 R47, R47, 0x8, RZ ;  /* 0x000000082f2f7824 */ /* 0x000fca00078e00ff */
[----:B------:R-:W-:-:S04]  /*4a60*/  LOP3.LUT R12, R32, 0x38, R47, 0xf8, !PT ;  /* 0x00000038200c7812 */ /* 0x000fc800078ef82f */
[----:B------:R-:W-:-:S05]  /*4a70*/  LOP3.LUT R12, R12, R15, RZ, 0x3c, !PT ;  /* 0x0000000f0c0c7212 */ /* 0x000fca00078e3cff */
[----:B--2---:R-:W-:-:S04]  /*4a80*/  IMAD.IADD R15, R14, 0x1, R12 ;  /* 0x000000010e0f7824 */ /* 0x004fc800078e020c */
        /* <DEDUP_REMOVED lines=15> */
[C---:B------:R-:W-:Y:S01]  /*4b80*/  IMAD.U32 R43, R33.reuse, 0x10000, RZ ;  /* 0x00010000212b7824 */ /* 0x040fe200078e00ff */
[----:B------:R-:W-:Y:S01]  /*4b90*/  LOP3.LUT R48, R33, 0xffff0000, RZ, 0xc0, !PT ;  /* 0xffff000021307812 */ /* 0x000fe200078ec0ff */
[----:B------:R-:W-:Y:S01]  /*4ba0*/  IMAD.U32 R33, R100, 0x10000, RZ ;  /* 0x0001000064217824 */ /* 0x000fe200078e00ff */
[----:B------:R-:W-:Y:S01]  /*4bb0*/  LOP3.LUT R39, R35, 0xffff0000, RZ, 0xc0, !PT ;  /* 0xffff000023277812 */ /* 0x000fe200078ec0ff */
[----:B------:R-:W-:Y:S01]  /*4bc0*/  IMAD.U32 R35, R104, 0x10000, RZ ;  /* 0x0001000068237824 */ /* 0x000fe200078e00ff */
[----:B------:R-:W-:Y:S01]  /*4bd0*/  PRMT R98, R98, 0x5410, R89 ;  /* 0x0000541062627816 */ /* 0x000fe20000000059 */
[C---:B------:R-:W-:Y:S01]  /*4be0*/  FMUL.FTZ R89, R43.reuse, R33 ;  /* 0x000000212b597220 */ /* 0x040fe20000410000 */
[----:B------:R-:W-:Y:S01]  /*4bf0*/  PRMT R102, R102, 0x5410, R51 ;  /* 0x0000541066667816 */ /* 0x000fe20000000033 */
[-C--:B------:R-:W-:Y:S01]  /*4c00*/  FMUL.FTZ R87, R43, R35.reuse ;  /* 0x000000232b577220 */ /* 0x080fe20000410000 */
[----:B------:R-:W-:Y:S01]  /*4c10*/  PRMT R101, R101, 0x5410, R50 ;  /* 0x0000541065657816 */ /* 0x000fe20000000032 */
[----:B------:R-:W-:Y:S01]  /*4c20*/  FFMA.FTZ R35, R42, R35, R89 ;  /* 0x000000232a237223 */ /* 0x000fe20000010059 */
[----:B------:R-:W-:Y:S01]  /*4c30*/  LOP3.LUT R51, R104, 0xffff0000, RZ, 0xc0, !PT ;  /* 0xffff000068337812 */ /* 0x000fe200078ec0ff */
[----:B------:R-:W-:Y:S01]  /*4c40*/  FFMA.FTZ R33, R42, R33, -R87 ;  /* 0x000000212a217223 */ /* 0x000fe20000010857 */
[----:B------:R-:W-:Y:S01]  /*4c50*/  LOP3.LUT R43, R100, 0xffff0000, RZ, 0xc0, !PT ;  /* 0xffff0000642b7812 */ /* 0x000fe200078ec0ff */
[----:B------:R-:W-:Y:S01]  /*4c60*/  IMAD.U32 R50, R102, 0x10000, RZ ;  /* 0x0001000066327824 */ /* 0x000fe200078e00ff */
[----:B------:R-:W-:Y:S01]  /*4c70*/  SHF.R.U64 R92, R36, 0x10, R37 ;  /* 0x00000010245c7819 */ /* 0x000fe20000001225 */
[----:B------:R-:W-:Y:S01]  /*4c80*/  IMAD.U32 R42, R98, 0x10000, RZ ;  /* 0x00010000622a7824 */ /* 0x000fe200078e00ff */
[----:B------:R-:W-:Y:S01]  /*4c90*/  SHF.R.U64 R86, R40, 0x10, R41 ;  /* 0x0000001028567819 */ /* 0x000fe20000001229 */
[----:B------:R-:W-:Y:S01]  /*4ca0*/  IMAD.U32 R41, R15, 0x10000, RZ ;  /* 0x000100000f297824 */ /* 0x000fe200078e00ff */
[----:B------:R-:W-:Y:S01]  /*4cb0*/  PRMT R97, R97, 0x5410, R88 ;  /* 0x0000541061617816 */ /* 0x000fe20000000058 */
[----:B------:R-:W-:Y:S01]  /*4cc0*/  FMUL.FTZ R88, R49, R50 ;  /* 0x0000003231587220 */ /* 0x000fe20000410000 */
[----:B------:R-:W-:Y:S01]  /*4cd0*/  LOP3.LUT R40, R13, 0xffff0000, RZ, 0xc0, !PT ;  /* 0xffff00000d287812 */ /* 0x000fe200078ec0ff */
[C---:B------:R-:W-:Y:S01]  /*4ce0*/  FMUL.FTZ R87, R48.reuse, R51 ;  /* 0x0000003330577220 */ /* 0x040fe20000410000 */
[----:B------:R-:W-:Y:S01]  /*4cf0*/  PRMT R99, R99, 0x5410, R92 ;  /* 0x0000541063637816 */ /* 0x000fe2000000005c */
[-C--:B------:R-:W-:Y:S01]  /*4d00*/  FMUL.FTZ R89, R48, R43.reuse ;  /* 0x0000002b30597220 */ /* 0x080fe20000410000 */
[----:B------:R-:W-:Y:S01]  /*4d10*/  PRMT R103, R103, 0x5410, R86 ;  /* 0x0000541067677816 */ /* 0x000fe20000000056 */
[-C--:B------:R-:W-:Y:S01]  /*4d20*/  FMUL.FTZ R49, R49, R42.reuse ;  /* 0x0000002a31317220 */ /* 0x080fe20000410000 */
[----:B------:R-:W-:Y:S01]  /*4d30*/  LOP3.LUT R102, R102, 0xffff0000, RZ, 0xc0, !PT ;  /* 0xffff000066667812 */ /* 0x000fe200078ec0ff */
[----:B------:R-:W-:Y:S01]  /*4d40*/  FFMA.FTZ R48, R40, R43, -R87 ;  /* 0x0000002b28307223 */ /* 0x000fe20000010857 */
[----:B------:R-:W-:Y:S01]  /*4d50*/  LOP3.LUT R98, R98, 0xffff0000, RZ, 0xc0, !PT ;  /* 0xffff000062627812 */ /* 0x000fe200078ec0ff */
[----:B------:R-:W-:Y:S01]  /*4d60*/  FFMA.FTZ R86, R40, R51, R89 ;  /* 0x0000003328567223 */ /* 0x000fe20000010059 */
[----:B------:R-:W-:Y:S01]  /*4d70*/  SHF.L.U32 R37, R32, 0x10, RZ ;  /* 0x0000001020257819 */ /* 0x000fe200000006ff */
[C---:B------:R-:W-:Y:S01]  /*4d80*/  FFMA.FTZ R88, R41.reuse, R42, -R88 ;  /* 0x0000002a29587223 */ /* 0x040fe20000010858 */
[----:B------:R-:W-:Y:S01]  /*4d90*/  FFMA.FTZ R49, R41, R50, R49 ;  /* 0x0000003229317223 */ /* 0x000fe20000010031 */
[----:B------:R-:W-:-:S02]  /*4da0*/  IMAD.U32 R40, R99, 0x10000, RZ ;  /* 0x0001000063287824 */ /* 0x000fc400078e00ff */
[----:B------:R-:W-:Y:S01]  /*4db0*/  FMUL.FTZ R43, R39, R102 ;  /* 0x00000066272b7220 */ /* 0x000fe20000410000 */
[----:B------:R-:W-:Y:S02]  /*4dc0*/  IMAD.U32 R41, R103, 0x10000, RZ ;  /* 0x0001000067297824 */ /* 0x000fe400078e00ff */
[----:B------:R-:W-:Y:S01]  /*4dd0*/  FMUL.FTZ R51, R39, R98 ;  /* 0x0000006227337220 */ /* 0x000fe20000410000 */
[----:B------:R-:W-:Y:S01]  /*4de0*/  IMAD.U32 R36, R12, 0x10000, RZ ;  /* 0x000100000c247824 */ /* 0x000fe200078e00ff */
[----:B------:R-:W-:Y:S01]  /*4df0*/  LOP3.LUT R32, R32, 0xffff0000, RZ, 0xc0, !PT ;  /* 0xffff000020207812 */ /* 0x000fe200078ec0ff */
[-C--:B------:R-:W-:Y:S01]  /*4e00*/  FMUL.FTZ R39, R37, R41.reuse ;  /* 0x0000002925277220 */ /* 0x080fe20000410000 */
        /* <DEDUP_REMOVED lines=38> */
.L_x_12408:
[----:B------:R-:W-:Y:S05]  /*5070*/  BSYNC B1 ;  /* 0x0000000000017941 */ /* 0x000fea0003800000 */
.L_x_12407:
        /* <DEDUP_REMOVED lines=10> */
.L_x_12374:
[----:B------:R-:W-:-:S13]  /*5120*/  ISETP.NE.AND P3, PT, R157, 0x3, PT ;  /* 0x000000039d00780c */ /* 0x000fda0003f65270 */
[----:B------:R-:W-:Y:S05]  /*5130*/  @!P3 BRA `(.L_x_12409) ;  /* 0x000000000004b947 */ /* 0x000fea0003800000 */
[----:B------:R-:W-:Y:S01]  /*5140*/  BPT.TRAP 0x1 ;  /* 0x000000040000795c */ /* 0x000fe20000300000 */
.L_x_12409:
[----:B------:R-:W-:Y:S01]  /*5150*/  IMAD R78, R22, 0x8, R2 ;  /* 0x00000008164e7824 */ /* 0x000fe200078e0202 */
[----:B------:R-:W-:Y:S01]  /*5160*/  SHF.L.U32 R90, R156, 0x1f, RZ ;  /* 0x0000001f9c5a7819 */ /* 0x000fe200000006ff */
[----:B------:R-:W-:Y:S01]  /*5170*/  IMAD R83, R26, -0x80, R28 ;  /* 0xffffff801a537824 */ /* 0x000fe200078e021c */
[----:B------:R-:W-:Y:S02]  /*5180*/  BSSY B1, `(.L_x_12410) ;  /* 0x0000004000017945 */ /* 0x000fe40003800000 */
[----:B------:R-:W1:Y:S02]  /*5190*/  SYNCS.PHASECHK.TRANS64.TRYWAIT P4, [R78+URZ+0x16890], R90 ;  /* 0x0168905a4e0075a7 */ /* 0x000e64000808017f */
[----:B------:R-:W-:Y:S01]  /*51a0*/  VIMNMX R83, R83, 0x80, PT ;  /* 0x0000008053537848 */ /* 0x000fe20003fe0100 */
[----:B-1----:R-:W-:Y:S06]  /*51b0*/  @!P4 BRA `(.L_x_12411) ;  /* 0x0000013000dcc947 */ /* 0x002fec0003800000 */
.L_x_12624:
[----:B------:R-:W-:Y:S05]  /*51c0*/  BSYNC B1 ;  /* 0x0000000000017941 */ /* 0x000fea0003800000 */
.L_x_12410:
[----:B------:R-:W-:Y:S01]  /*51d0*/  ISETP.GE.AND P4, PT, R19, R83, PT ;  /* 0x000000531300720c */ /* 0x000fe20003f86270 */
[----:B------:R-:W-:-:S12]  /*51e0*/  BSSY B1, `(.L_x_12412) ;  /* 0x0000006000017945 */ /* 0x000fd80003800000 */
[----:B------:R-:W-:Y:S05]  /*51f0*/  @P4 BRA `(.L_x_12413) ;  /* 0x0000000000104947 */ /* 0x000fea0003800000 */
[----:B------:R-:W2:Y:S04]  /*5200*/  @!P1 LDS.128 R12, [R82+0xe000] ;  /* 0x00e00000520c9984 */ /* 0x000ea80000000c00 */
[----:B0-----:R-:W0:Y:S04]  /*5210*/  @!P2 LDS.128 R32, [R79+0xe000] ;  /* 0x00e000004f20a984 */ /* 0x001e280000000c00 */
[----:B--2---:R2:W-:Y:S04]  /*5220*/  @!P1 STG.E.128 desc[UR40][R38.64], R12 ;  /* 0x0000000c26009986 */ /* 0x0045e8000c101d28 */
[----:B0-----:R2:W-:Y:S02]  /*5230*/  @!P2 STG.E.128 desc[UR40][R38.64+0x40], R32 ;  /* 0x000040202600a986 */ /* 0x0015e4000c101d28 */
.L_x_12413:
[----:B------:R-:W-:Y:S05]  /*5240*/  BSYNC B1 ;  /* 0x0000000000017941 */ /* 0x000fea0003800000 */
.L_x_12412:
[----:B--2---:R-:W-:-:S05]  /*5250*/  VIADD R12, R19, 0x60 ;  /* 0x00000060130c7836 */ /* 0x004fca0000000000 */
[----:B------:R-:W-:-:S13]  /*5260*/  ISETP.GE.AND P4, PT, R12, R83, PT ;  /* 0x000000530c00720c */ /* 0x000fda0003f86270 */
[----:B------:R-:W-:Y:S05]  /*5270*/  @P4 BRA `(.L_x_12391) ;  /* 0x0000000000104947 */ /* 0x000fea0003800000 */
[----:B------:R-:W2:Y:S04]  /*5280*/  @!P1 LDS.128 R12, [R82+0x11000] ;  /* 0x01100000520c9984 */ /* 0x000ea80000000c00 */
[----:B0-----:R-:W0:Y:S04]  /*5290*/  @!P2 LDS.128 R32, [R79+0x11000] ;  /* 0x011000004f20a984 */ /* 0x001e280000000c00 */
[----:B--2---:R2:W-:Y:S04]  /*52a0*/  @!P1 STG.E.128 desc[UR40][R36.64], R12 ;  /* 0x0000000c24009986 */ /* 0x0045e8000c101d28 */
[----:B0-----:R2:W-:Y:S02]  /*52b0*/  @!P2 STG.E.128 desc[UR40][R36.64+0x40], R32 ;  /* 0x000040202400a986 */ /* 0x0015e4000c101d28 */
.L_x_12391:
[----:B------:R-:W-:Y:S05]  /*52c0*/  BSYNC B0 ;  /* 0x0000000000007941 */ /* 0x000fea0003800000 */
.L_x_12373:
        /* <DEDUP_REMOVED lines=12> */
[----:B------:R-:W-:-:S04]  /*5390*/  @!P4 IADD3 R12, R78, 0x168a0, RZ ;  /* 0x000168a04e0cc810 */ /* 0x000fc80007ffe0ff */
[----:B------:R-:W-:-:S04]  /*53a0*/  @!P4 PRMT R12, RZ, 0x654, R12 ;  /* 0x00000654ff0cc816 */ /* 0x000fc8000000000c */
[----:B------:R1:W-:Y:S01]  /*53b0*/  @!P4 SYNCS.ARRIVE.TRANS64.RED.A1T0 RZ, [R12+URZ], RZ ;  /* 0x000000ff0cffc9a7 */ /* 0x0003e2000810043f */
[----:B------:R-:W-:Y:S05]  /*53c0*/  @!P3 BRA `(.L_x_12415) ;  /* 0x000000000004b947 */ /* 0x000fea0003800000 */
[----:B------:R-:W-:Y:S01]  /*53d0*/  BPT.TRAP 0x1 ;  /* 0x000000040000795c */ /* 0x000fe20000300000 */
.L_x_12415:
[----:B------:R-:W-:Y:S05]  /*53e0*/  BSYNC B0 ;  /* 0x0000000000007941 */ /* 0x000fea0003800000 */
.L_x_12414:
[----:B------:R-:W2:Y:S01]  /*53f0*/  SYNCS.PHASECHK.TRANS64.TRYWAIT P3, [R78+URZ+0x168b0], R90 ;  /* 0x0168b05a4e0075a7 */ /* 0x000ea2000806017f */
[----:B------:R-:W-:Y:S01]  /*5400*/  ULDC UR42, c[0x0][0x2e4] ;  /* 0x0000b900002a7ab9 */ /* 0x000fe20000000800 */
[----:B------:R-:W-:Y:S01]  /*5410*/  ULDC.64 UR38, c[0x0][0x318] ;  /* 0x0000c60000267ab9 */ /* 0x000fe20000000a00 */
[----:B------:R-:W-:Y:S01]  /*5420*/  ULDC.64 UR36, c[0x0][0x308] ;  /* 0x0000c20000247ab9 */ /* 0x000fe20000000a00 */
[----:B------:R-:W-:Y:S01]  /*5430*/  BSSY B0, `(.L_x_12416) ;  /* 0x0000003000007945 */ /* 0x000fe20003800000 */
[----:B0---4-:R-:W-:-:S03]  /*5440*/  IMAD.WIDE R32, R26, 0x80, R6 ;  /* 0x000000801a207825 */ /* 0x011fc600078e0206 */
[----:B--2---:R-:W-:Y:S05]  /*5450*/  @!P3 BRA `(.L_x_12417) ;  /* 0x000001300048b947 */ /* 0x004fea0003800000 */
.L_x_12625:
[----:B------:R-:W-:Y:S05]  /*5460*/  BSYNC B0 ;  /* 0x0000000000007941 */ /* 0x000fea0003800000 */
.L_x_12416:
        /* <DEDUP_REMOVED lines=17> */
.L_x_12419:
[----:B------:R-:W-:Y:S05]  /*5580*/  BSYNC B0 ;  /* 0x0000000000007941 */ /* 0x000fea0003800000 */
.L_x_12418:
[----:B-12---:R-:W-:Y:S01]  /*5590*/  VIADD R12, R19, 0x60 ;  /* 0x00000060130c7836 */ /* 0x006fe20000000000 */
        /* <DEDUP_REMOVED lines=19> */
.L_x_12421:
[----:B------:R-:W-:Y:S05]  /*56d0*/  BSYNC B0 ;  /* 0x0000000000007941 */ /* 0x000fea0003800000 */
.L_x_12420:
[----:B-1----:R-:W2:Y:S01]  /*56e0*/  LDL R12, [R1] ;  /* 0x00000000010c7983 */ /* 0x002ea20000100800 */
[----:B------:R-:W-:Y:S02]  /*56f0*/  VIADD R22, R22, 0x1 ;  /* 0x0000000116167836 */ /* 0x000fe40000000000 */
[----:B0-----:R-:W-:Y:S01]  /*5700*/  @!P4 VIADD R78, R78, 0x168c0 ;  /* 0x000168c04e4ec836 */ /* 0x001fe20000000000 */
        /* <DEDUP_REMOVED lines=10> */
[----:B------:R-:W-:Y:S02]  /*57b0*/  SEL R22, R22, RZ, P3 ;  /* 0x000000ff16167207 */ /* 0x000fe40001800000 */
[----:B------:R-:W-:Y:S01]  /*57c0*/  LOP3.LUT R156, R156, R13, RZ, 0x3c, !PT ;  /* 0x0000000d9c9c7212 */ /* 0x000fe200078e3cff */
[----:B------:R0:W-:Y:S01]  /*57d0*/  @!P4 SYNCS.ARRIVE.TRANS64.RED.A1T0 RZ, [R78+URZ], RZ ;  /* 0x000000ff4effc9a7 */ /* 0x0001e2000810043f */
[----:B--2---:R-:W-:-:S13]  /*57e0*/  LOP3.LUT P5, RZ, R12, 0x2, RZ, 0xc0, !PT ;  /* 0x000000020cff7812 */ /* 0x004fda00078ac0ff */
[----:B0-----:R-:W-:Y:S05]  /*57f0*/  @P5 BRA `(.L_x_12422) ;  /* 0xffffffc800b45947 */ /* 0x001fea000383ffff */
[----:B------:R-:W0:Y:S01]  /*5800*/  S2R R12, SR_TID.X ;  /* 0x00000000000c7919 */ /* 0x000e220000002100 */
[----:B------:R-:W-:Y:S02]  /*5810*/  PLOP3.LUT P0, PT, PT, PT, PT, 0x8, 0x0 ;  /* 0x000000000000781c */ /* 0x000fe40003f0e170 */
[----:B0-----:R-:W-:-:S04]  /*5820*/  SHF.R.U32.HI R12, RZ, 0x7, R12 ;  /* 0x00000007ff0c7819 */ /* 0x001fc8000001160c */
[----:B------:R-:W-:-:S13]  /*5830*/  ISETP.NE.AND P5, PT, R12, 0x1, PT ;  /* 0x000000010c00780c */ /* 0x000fda0003fa5270 */
[----:B------:R-:W-:Y:S06]  /*5840*/  @!P5 BAR.ARV 0x9, 0x100 ;  /* 0x024400000000db1d */ /* 0x000fec0000002000 */
.L_x_12368:
        /* <DEDUP_REMOVED lines=19> */
[----:B------:R-:W-:Y:S01]  /*5980*/  MOV R50, RZ ;  /* 0x000000ff00327202 */ /* 0x000fe20000000f00 */
[----:B------:R-:W-:Y:S02]  /*5990*/  IMAD.MOV.U32 R13, RZ, RZ, RZ ;  /* 0x000000ffff0d7224 */ /* 0x000fe400078e00ff */
[----:B------:R-:W-:Y:S01]  /*59a0*/  IMAD.MOV.U32 R52, RZ, RZ, RZ ;  /* 0x000000ffff347224 */ /* 0x000fe200078e00ff */
[----:B------:R-:W-:Y:S06]  /*59b0*/  @P0 BRA `(.L_x_12423) ;  /* 0x00000000000c0947 */ /* 0x000fec0003800000 */
[----:B------:R-:W0:Y:S01]  /*59c0*/  FENCE.VIEW.ASYNC.G ;  /* 0x00000000000073c6 */ /* 0x000e220000000100 */
[----:B------:R-:W-:Y:S05]  /*59d0*/  WARPSYNC.ALL ;  /* 0x0000000000007948 */ /* 0x000fea0003800000 */
[----:B0-----:R-:W-:Y:S06]  /*59e0*/  BAR.ARV 0xc, 0x1a0 ;  /* 0x0306800000007b1d */ /* 0x001fec0000002000 */
.L_x_12423:
[----:B------:R-:W-:Y:S02]  /*59f0*/  IMAD.MOV.U32 R12, RZ, RZ, RZ ;  /* 0x000000ffff0c7224 */ /* 0x000fe400078e00ff */
[----:B------:R-:W-:Y:S01]  /*5a00*/  IMAD.MOV.U32 R49, RZ, RZ, RZ ;  /* 0x000000ffff317224 */ /* 0x000fe200078e00ff */
[----:B------:R-:W-:Y:S06]  /*5a10*/  @!P2 BRA `(.L_x_12424) ;  /* 0x000000c00098a947 */ /* 0x000fec0003800000 */
[----:B------:R-:W0:Y:S01]  /*5a20*/  S2R R4, SR_TID.X ;  /* 0x0000000000047919 */ /* 0x000e220000002100 */
[----:B------:R-:W-:Y:S01]  /*5a30*/  UMOV UR4, 0xffffffff ;  /* 0xffffffff00047882 */ /* 0x000fe20000000000 */
[----:B0-----:R-:W-:-:S05]  /*5a40*/  VIADD R4, R4, 0xffffff80 ;  /* 0xffffff8004047836 */ /* 0x001fca0000000000 */
[----:B------:R-:W-:-:S04]  /*5a50*/  SHF.R.S32.HI R0, RZ, 0x1f, R4 ;  /* 0x0000001fff007819 */ /* 0x000fc80000011404 */
[----:B------:R-:W-:-:S04]  /*5a60*/  LEA.HI R0, R0, R4, RZ, 0x7 ;  /* 0x0000000400007211 */ /* 0x000fc800078f38ff */
[----:B------:R-:W-:Y:S01]  /*5a70*/  SHF.R.S32.HI R13, RZ, 0x7, R0 ;  /* 0x00000007ff0d7819 */ /* 0x000fe20000011400 */
[----:B------:R-:W-:Y:S06]  /*5a80*/  BRA.DIV UR4, `(.L_x_12425) ;  /* 0x0000012a04d07947 */ /* 0x000fec000b800000 */
[----:B------:R0:W2:Y:S02]  /*5a90*/  SHFL.IDX PT, R155, R13, RZ, 0x1f ;  /* 0x00001fff0d9b7589 */ /* 0x0000a400000e0000 */
.L_x_12628:
[----:B------:R-:W3:Y:S01]  /*5aa0*/  LDL.LU R4, [R1] ;  /* 0x0000000001047983 */ /* 0x000ee20000300800 */
[----:B------:R-:W-:Y:S01]  /*5ab0*/  VIADD R3, R2, 0x8400 ;  /* 0x0000840002037836 */ /* 0x000fe20000000000 */
[----:B------:R-:W-:Y:S01]  /*5ac0*/  BSSY B6, `(.L_x_12426) ;  /* 0x000001c000067945 */ /* 0x000fe20003800000 */
[----:B--2---:R-:W-:-:S03]  /*5ad0*/  IMAD.HI R0, R155, 0x55555556, RZ ;  /* 0x555555569b007827 */ /* 0x004fc600078e02ff */
[----:B------:R-:W-:Y:S02]  /*5ae0*/  LOP3.LUT P0, RZ, R3, 0x3ff, RZ, 0xc0, !PT ;  /* 0x000003ff03ff7812 */ /* 0x000fe4000780c0ff */
[----:B------:R-:W-:-:S05]  /*5af0*/  LEA.HI R0, R0, R0, RZ, 0x1 ;  /* 0x0000000000007211 */ /* 0x000fca00078f08ff */
[----:B------:R-:W-:-:S04]  /*5b00*/  IMAD R0, R0, -0x3, R155 ;  /* 0xfffffffd00007824 */ /* 0x000fc800078e029b */
[----:B------:R-:W-:-:S05]  /*5b10*/  IMAD R0, R0, 0x2000, R3 ;  /* 0x0000200000007824 */ /* 0x000fca00078e0203 */
[----:B------:R-:W-:-:S04]  /*5b20*/  SHF.R.U32.HI R0, RZ, 0x4, R0 ;  /* 0x00000004ff007819 */ /* 0x000fc80000011600 */
[----:B------:R-:W-:Y:S02]  /*5b30*/  LOP3.LUT R36, R0, 0x3fff, RZ, 0xc0, !PT ;  /* 0x00003fff00247812 */ /* 0x000fe400078ec0ff */
[----:B---3--:R-:W-:-:S04]  /*5b40*/  LOP3.LUT R4, R4, 0xfffffffe, RZ, 0xc0, !PT ;  /* 0xfffffffe04047812 */ /* 0x008fc800078ec0ff */
[----:B------:R-:W-:-:S05]  /*5b50*/  @P0 LOP3.LUT R4, R4, 0x1, RZ, 0xfc, !PT ;  /* 0x0000000104040812 */ /* 0x000fca00078efcff */
[----:B------:R2:W-:Y:S01]  /*5b60*/  STL [R1], R4 ;  /* 0x0000000401007387 */ /* 0x0005e20000100800 */
[----:B------:R-:W-:Y:S05]  /*5b70*/  @!P0 BRA `(.L_x_12427) ;  /* 0x0000000000408947 */ /* 0x000fea0003800000 */
[----:B------:R-:W-:Y:S01]  /*5b80*/  MOV R0, 0x0 ;  /* 0x0000000000007802 */ /* 0x000fe20000000f00 */
[----:B------:R-:W-:Y:S01]  /*5b90*/  ULDC.64 UR4, c[0x4][0x1b8] ;  /* 0x01006e0000047ab9 */ /* 0x000fe20000000a00 */
[----:B------:R-:W-:Y:S01]  /*5ba0*/  ULDC.64 UR6, c[0x4][0x1c0] ;  /* 0x0100700000067ab9 */ /* 0x000fe20000000a00 */
[----:B--2---:R-:W-:Y:S01]  /*5bb0*/  IMAD.U32 R4, RZ, RZ, UR4 ;  /* 0x00000004ff047e24 */ /* 0x004fe2000f8e00ff */
[----:B------:R2:W3:Y:S01]  /*5bc0*/  LDC.64 R14, c[0x4][R0] ;  /* 0x01000000000e7b82 */ /* 0x0004e20000000a00 */
[----:B------:R-:W-:Y:S01]  /*5bd0*/  IMAD.U32 R5, RZ, RZ, UR5 ;  /* 0x00000005ff057e24 */ /* 0x000fe2000f8e00ff */
[----:B------:R-:W-:Y:S01]  /*5be0*/  ULDC.64 UR4, c[0x4][0x20] ;  /* 0x0100080000047ab9 */ /* 0x000fe20000000a00 */
[----:B------:R-:W-:Y:S01]  /*5bf0*/  IMAD.U32 R6, RZ, RZ, UR6 ;  /* 0x00000006ff067e24 */ /* 0x000fe2000f8e00ff */
[----:B0-----:R-:W-:Y:S01]  /*5c00*/  MOV R13, RZ ;  /* 0x000000ff000d7202 */ /* 0x001fe20000000f00 */
[----:B------:R-:W-:Y:S02]  /*5c10*/  IMAD.U32 R7, RZ, RZ, UR7 ;  /* 0x00000007ff077e24 */ /* 0x000fe4000f8e00ff */
[----:B------:R-:W-:-:S02]  /*5c20*/  IMAD.U32 R10, RZ, RZ, UR4 ;  /* 0x00000004ff0a7e24 */ /* 0x000fc4000f8e00ff */
[----:B-1----:R-:W-:Y:S02]  /*5c30*/  IMAD.U32 R11, RZ, RZ, UR5 ;  /* 0x00000005ff0b7e24 */ /* 0x002fe4000f8e00ff */
[----:B------:R-:W-:Y:S02]  /*5c40*/  IMAD.MOV.U32 R8, RZ, RZ, 0x70 ;  /* 0x00000070ff087424 */ /* 0x000fe400078e00ff */
[----:B--2---:R-:W-:-:S07]  /*5c50*/  IMAD.MOV.U32 R12, RZ, RZ, 0x1 ;  /* 0x00000001ff0c7424 */ /* 0x004fce00078e00ff */
[----:B------:R-:W-:-:S07]  /*5c60*/  LEPC R20, `(.L_x_12427) ;  /* 0x000000001014794e */ /* 0x000fce0000000000 */
[----:B---3-5:R-:W-:Y:S05]  /*5c70*/  CALL.ABS.NOINC R14 ;  /* 0x000000000e007343 */ /* 0x028fea0003c00000 */
.L_x_12427:
[----:B------:R-:W-:Y:S05]  /*5c80*/  BSYNC B6 ;  /* 0x0000000000067941 */ /* 0x000fea0003800000 */
.L_x_12426:
[----:B------:R-:W-:Y:S02]  /*5c90*/  ULDC UR4, c[0x0][0x3d4] ;  /* 0x0000f50000047ab9 */ /* 0x000fe40000000800 */
[----:B------:R-:W-:-:S13]  /*5ca0*/  ISETP.LT.AND P0, PT, RZ, UR4, PT ;  /* 0x00000004ff007c0c */ /* 0x000fda000bf01270 */
[----:B------:R-:W-:Y:S05]  /*5cb0*/  @P0 BRA `(.L_x_12428) ;  /* 0x0000000000400947 */ /* 0x000fea0003800000 */
[----:B------:R-:W3:Y:S02]  /*5cc0*/  LDL R20, [R1+0x34] ;  /* 0x0000340001147983 */ /* 0x000ee40000100800 */
[----:B---3--:R-:W-:-:S04]  /*5cd0*/  LEA.HI R0, R20, R20, RZ, 0x1 ;  /* 0x0000001414007211 */ /* 0x008fc800078f08ff */
[----:B------:R-:W-:-:S05]  /*5ce0*/  LOP3.LUT R0, R0, 0xfffffffe, RZ, 0xc0, !PT ;  /* 0xfffffffe00007812 */ /* 0x000fca00078ec0ff */
[----:B------:R-:W-:-:S05]  /*5cf0*/  IMAD.IADD R0, R20, 0x1, -R0 ;  /* 0x0000000114007824 */ /* 0x000fca00078e0a00 */
[----:B------:R-:W-:-:S04]  /*5d00*/  SHF.L.U32 R3, R0, 0x1f, RZ ;  /* 0x0000001f00037819 */ /* 0x000fc800000006ff */
[----:B------:R3:W4:Y:S03]  /*5d10*/  SYNCS.PHASECHK.TRANS64.TRYWAIT P0, [R2+URZ+0x16800], R3 ;  /* 0x01680003020075a7 */ /* 0x000726000800017f */
[----:B----4-:R-:W-:Y:S05]  /*5d20*/  @!P0 NANOSLEEP.SYNCS 0x989680 ;  /* 0x009896800000895d */ /* 0x010fea0003900000 */
[----:B------:R-:W4:Y:S01]  /*5d30*/  @!P0 SYNCS.PHASECHK.TRANS64 P0, [R2+URZ+0x16800], R3 ;  /* 0x01680003020085a7 */ /* 0x000f22000800007f */
[----:B------:R-:W-:Y:S04]  /*5d40*/  BSSY B0, `(.L_x_12429) ;  /* 0x0000006000007945 */ /* 0x000fe80003800000 */
[----:B----4-:R-:W-:Y:S05]  /*5d50*/  @P0 BRA `(.L_x_12430) ;  /* 0x0000000000100947 */ /* 0x010fea0003800000 */
.L_x_12431:
[----:B----4-:R4:W0:Y:S02]  /*5d60*/  SYNCS.PHASECHK.TRANS64.TRYWAIT P0, [R2+URZ+0x16800], R3 ;  /* 0x01680003020075a7 */ /* 0x010824000800017f */
[----:B0-----:R-:W-:Y:S05]  /*5d70*/  @!P0 NANOSLEEP.SYNCS 0x989680 ;  /* 0x009896800000895d */ /* 0x001fea0003900000 */
[----:B------:R-:W0:Y:S02]  /*5d80*/  @!P0 SYNCS.PHASECHK.TRANS64 P0, [R2+URZ+0x16800], R3 ;  /* 0x01680003020085a7 */ /* 0x000e24000800007f */
[----:B0-----:R-:W-:Y:S05]  /*5d90*/  @!P0 BRA `(.L_x_12431) ;  /* 0xfffffffc00f08947 */ /* 0x001fea000383ffff */
.L_x_12430:
[----:B------:R-:W-:Y:S05]  /*5da0*/  BSYNC B0 ;  /* 0x0000000000007941 */ /* 0x000fea0003800000 */
.L_x_12429:
[----:B------:R-:W-:Y:S05]  /*5db0*/  BRA `(.L_x_12432) ;  /* 0x0000003000cc7947 */ /* 0x000fea0003800000 */
.L_x_12428:
[----:B------:R-:W3:Y:S01]  /*5dc0*/  S2R R0, SR_TID.X ;  /* 0x0000000000007919 */ /* 0x000ee20000002100 */
[----:B------:R-:W-:Y:S01]  /*5dd0*/  ULDC.64 UR6, c[0x0][0x3e8] ;  /* 0x0000fa0000067ab9 */ /* 0x000fe20000000a00 */
[--C-:B------:R-:W-:Y:S01]  /*5de0*/  SHF.R.S32.HI R7, RZ, 0x1f, R16.reuse ;  /* 0x0000001fff077819 */ /* 0x100fe20000011410 */
[----:B------:R-:W-:Y:S01]  /*5df0*/  ULDC.64 UR4, c[0x0][0x3d8] ;  /* 0x0000f60000047ab9 */ /* 0x000fe20000000a00 */
[----:B---3--:R-:W-:Y:S02]  /*5e00*/  VIADD R3, R0, 0xffffff80 ;  /* 0xffffff8000037836 */ /* 0x008fe40000000000 */
[----:B------:R-:W3:Y:S01]  /*5e10*/  LDL R0, [R1] ;  /* 0x0000000001007983 */ /* 0x000ee20000100800 */
[----:B------:R-:W-:Y:S01]  /*5e20*/  SHF.R.S32.HI R10, RZ, 0x1f, R19 ;  /* 0x0000001fff0a7819 */ /* 0x000fe20000011413 */
[----:B------:R-:W-:Y:S01]  /*5e30*/  IMAD.MOV.U32 R6, RZ, RZ, R16 ;  /* 0x000000ffff067224 */ /* 0x000fe200078e0010 */
[----:B------:R-:W-:Y:S01]  /*5e40*/  SHF.R.S32.HI R30, RZ, 0x1f, R3 ;  /* 0x0000001fff1e7819 */ /* 0x000fe20000011403 */
[----:B-----5:R-:W-:Y:S01]  /*5e50*/  IMAD.WIDE.U32 R42, R24, UR4, RZ ;  /* 0x00000004182a7c25 */ /* 0x020fe2000f8e00ff */
[----:B------:R-:W-:Y:S02]  /*5e60*/  BSSY B6, `(.L_x_12433) ;  /* 0x0000030000067945 */ /* 0x000fe40003800000 */
[----:B------:R-:W-:Y:S01]  /*5e70*/  LEA.HI R30, R30, R3, RZ, 0x2 ;  /* 0x000000031e1e7211 */ /* 0x000fe200078f10ff */
[----:B------:R-:W-:-:S02]  /*5e80*/  IMAD R12, R10, UR6, RZ ;  /* 0x000000060a0c7c24 */ /* 0x000fc4000f8e02ff */
[----:B------:R-:W-:Y:S01]  /*5e90*/  IMAD.WIDE.U32 R8, R19, UR4, R6 ;  /* 0x0000000413087c25 */ /* 0x000fe2000f8e0006 */
[----:B------:R-:W-:-:S03]  /*5ea0*/  LOP3.LUT R30, R30, 0xfffffffc, RZ, 0xc0, !PT ;  /* 0xfffffffc1e1e7812 */ /* 0x000fc600078ec0ff */
[----:B------:R-:W-:Y:S01]  /*5eb0*/  IMAD.WIDE.U32 R40, R24, UR6, RZ ;  /* 0x0000000618287c25 */ /* 0x000fe2000f8e00ff */
[----:B------:R-:W-:-:S03]  /*5ec0*/  IADD3 R25, P2, R8, R42, RZ ;  /* 0x0000002a08197210 */ /* 0x000fc60007f5e0ff */
[----:B------:R-:W-:Y:S02]  /*5ed0*/  IMAD.IADD R30, R3, 0x1, -R30 ;  /* 0x00000001031e7824 */ /* 0x000fe400078e0a1e */
[----:B------:R-:W-:Y:S02]  /*5ee0*/  IMAD R12, R19, UR7, R12 ;  /* 0x00000007130c7c24 */ /* 0x000fe4000f8e020c */
[----:B------:R-:W-:-:S05]  /*5ef0*/  IMAD.SHL.U32 R26, R30, 0x4, RZ ;  /* 0x000000041e1a7824 */ /* 0x000fca00078e00ff */
[----:B------:R-:W-:-:S03]  /*5f00*/  SHF.R.S32.HI R27, RZ, 0x1f, R26 ;  /* 0x0000001fff1b7819 */ /* 0x000fc6000001141a */
[----:B--2---:R-:W-:-:S03]  /*5f10*/  IMAD.WIDE.U32 R4, R19, UR4, R26 ;  /* 0x0000000413047c25 */ /* 0x004fc6000f8e001a */
[----:B------:R-:W-:Y:S02]  /*5f20*/  IADD3 R38, P0, R4, R42, RZ ;  /* 0x0000002a04267210 */ /* 0x000fe40007f1e0ff */
[----:B---3--:R-:W-:Y:S02]  /*5f30*/  LOP3.LUT P4, RZ, R0, 0x1, RZ, 0xc0, !PT ;  /* 0x0000000100ff7812 */ /* 0x008fe4000788c0ff */
[----:B------:R-:W-:-:S05]  /*5f40*/  SHF.R.S32.HI R0, RZ, 0x1f, R24 ;  /* 0x0000001fff007819 */ /* 0x000fca0000011418 */
[C---:B-1----:R-:W-:Y:S02]  /*5f50*/  IMAD R11, R0.reuse, UR6, RZ ;  /* 0x00000006000b7c24 */ /* 0x042fe4000f8e02ff */
[----:B------:R-:W-:Y:S02]  /*5f60*/  IMAD R3, R0, UR4, RZ ;  /* 0x0000000400037c24 */ /* 0x000fe4000f8e02ff */
[----:B------:R-:W-:Y:S02]  /*5f70*/  IMAD R0, R10, UR4, RZ ;  /* 0x000000040a007c24 */ /* 0x000fe4000f8e02ff */
[----:B------:R-:W-:Y:S02]  /*5f80*/  IMAD R45, R24, UR7, R11 ;  /* 0x00000007182d7c24 */ /* 0x000fe4000f8e020b */
[----:B------:R-:W-:-:S04]  /*5f90*/  IMAD.WIDE.U32 R10, R19, UR6, R6 ;  /* 0x00000006130a7c25 */ /* 0x000fc8000f8e0006 */
[----:B------:R-:W-:Y:S01]  /*5fa0*/  IMAD R3, R24, UR5, R3 ;  /* 0x0000000518037c24 */ /* 0x000fe2000f8e0203 */
[----:B------:R-:W-:Y:S01]  /*5fb0*/  IADD3 R33, P3, R10, R40, RZ ;  /* 0x000000280a217210 */ /* 0x000fe20007f7e0ff */
[----:B------:R-:W-:-:S04]  /*5fc0*/  IMAD.WIDE.U32 R6, R19, UR6, R26 ;  /* 0x0000000613067c25 */ /* 0x000fc8000f8e001a */
[----:B------:R-:W-:Y:S01]  /*5fd0*/  IMAD R0, R19, UR5, R0 ;  /* 0x0000000513007c24 */ /* 0x000fe2000f8e0200 */
[----:B------:R-:W-:Y:S01]  /*5fe0*/  IADD3 R34, P1, R6, R40, RZ ;  /* 0x0000002806227210 */ /* 0x000fe20007f3e0ff */
[----:B------:R-:W-:Y:S02]  /*5ff0*/  IMAD.IADD R37, R3, 0x1, R43 ;  /* 0x0000000103257824 */ /* 0x000fe400078e022b */
[----:B------:R-:W-:-:S03]  /*6000*/  IMAD.IADD R45, R45, 0x1, R41 ;  /* 0x000000012d2d7824 */ /* 0x000fc600078e0229 */
[----:B------:R-:W-:Y:S02]  /*6010*/  IADD3.X R31, R37, R0, R9, P2, !PT ;  /* 0x00000000251f7210 */ /* 0x000fe400017fe409 */
        /* <DEDUP_REMOVED lines=20> */
.L_x_12434:
[----:B------:R-:W-:Y:S05]  /*6160*/  BSYNC B6 ;  /* 0x0000000000067941 */ /* 0x000fea0003800000 */
.L_x_12433:
[----:B------:R-:W2:Y:S01]  /*6170*/  LDL R20, [R1+0x8] ;  /* 0x0000080001147983 */ /* 0x000ea20000100800 */
[----:B------:R-:W1:Y:S01]  /*6180*/  LDC.64 R10, c[0x0][0x3d8] ;  /* 0x0000f600ff0a7b82 */ /* 0x000e620000000a00 */
[----:B------:R-:W-:Y:S01]  /*6190*/  SHF.R.S32.HI R3, RZ, 0x1f, R153 ;  /* 0x0000001fff037819 */ /* 0x000fe20000011499 */
[----:B------:R-:W-:Y:S01]  /*61a0*/  ULDC.U8 UR4, c[0x0][0x3f0] ;  /* 0x0000fc0000047ab9 */ /* 0x000fe20000000000 */
[----:B------:R-:W-:Y:S01]  /*61b0*/  BSSY B0, `(.L_x_12435) ;  /* 0x00002eb000007945 */ /* 0x000fe20003800000 */
[----:B------:R-:W-:-:S04]  /*61c0*/  ISETP.NE.AND P0, PT, RZ, UR4, PT ;  /* 0x00000004ff007c0c */ /* 0x000fc8000bf05270 */
[----:B0-----:R-:W0:Y:S01]  /*61d0*/  LDC.64 R12, c[0x0][0x3e8] ;  /* 0x0000fa00ff0c7b82 */ /* 0x001e220000000a00 */
[-C--:B-1----:R-:W-:Y:S02]  /*61e0*/  IMAD R0, R3, R10.reuse, RZ ;  /* 0x0000000a03007224 */ /* 0x082fe400078e02ff */
[----:B------:R-:W-:-:S04]  /*61f0*/  IMAD.WIDE.U32 R28, R153, R10, RZ ;  /* 0x0000000a991c7225 */ /* 0x000fc800078e00ff */
[-C--:B0-----:R-:W-:Y:S02]  /*6200*/  IMAD R4, R3, R12.reuse, RZ ;  /* 0x0000000c03047224 */ /* 0x081fe400078e02ff */
[----:B------:R-:W-:-:S04]  /*6210*/  IMAD.WIDE.U32 R8, R153, R12, RZ ;  /* 0x0000000c99087225 */ /* 0x000fc800078e00ff */
[C---:B------:R-:W-:Y:S02]  /*6220*/  IMAD R3, R153.reuse, R11, R0 ;  /* 0x0000000b99037224 */ /* 0x040fe400078e0200 */
[----:B------:R-:W-:Y:S02]  /*6230*/  IMAD R5, R153, R13, R4 ;  /* 0x0000000d99057224 */ /* 0x000fe400078e0204 */
[----:B------:R-:W-:Y:S02]  /*6240*/  IMAD.IADD R3, R29, 0x1, R3 ;  /* 0x000000011d037824 */ /* 0x000fe400078e0203 */
[----:B------:R-:W-:Y:S02]  /*6250*/  IMAD.IADD R47, R9, 0x1, R5 ;  /* 0x00000001092f7824 */ /* 0x000fe400078e0205 */
[----:B------:R-:W-:-:S04]  /*6260*/  IMAD.WIDE.U32 R14, R28, 0xc0, RZ ;  /* 0x000000c01c0e7825 */ /* 0x000fc800078e00ff */
[----:B------:R-:W-:-:S04]  /*6270*/  IMAD.WIDE.U32 R4, R8, 0xc0, RZ ;  /* 0x000000c008047825 */ /* 0x000fc800078e00ff */
[----:B------:R-:W-:Y:S02]  /*6280*/  IMAD R21, R3, 0xc0, RZ ;  /* 0x000000c003157824 */ /* 0x000fe400078e02ff */
[----:B------:R-:W-:Y:S02]  /*6290*/  IMAD R47, R47, 0xc0, RZ ;  /* 0x000000c02f2f7824 */ /* 0x000fe400078e02ff */
[----:B------:R-:W-:Y:S02]  /*62a0*/  IMAD.IADD R51, R15, 0x1, R21 ;  /* 0x000000010f337824 */ /* 0x000fe400078e0215 */
[----:B------:R-:W-:Y:S02]  /*62b0*/  IMAD.IADD R53, R5, 0x1, R47 ;  /* 0x0000000105357824 */ /* 0x000fe400078e022f */
[----:B--2---:R-:W-:-:S05]  /*62c0*/  IMAD R20, R153, -0xc0, R20 ;  /* 0xffffff4099147824 */ /* 0x004fca00078e0214 */
[----:B------:R-:W-:Y:S01]  /*62d0*/  VIMNMX R20, R20, 0xc0, PT ;  /* 0x000000c014147848 */ /* 0x000fe20003fe0100 */
[----:B------:R-:W-:Y:S06]  /*62e0*/  @!P0 BRA `(.L_x_12436) ;  /* 0x0000001400d08947 */ /* 0x000fec0003800000 */
[----:B------:R-:W0:Y:S01]  /*62f0*/  LDC R0, c[0x0][0x428] ;  /* 0x00010a00ff007b82 */ /* 0x000e220000000800 */
[CC--:B------:R-:W-:Y:S01]  /*6300*/  ISETP.GE.AND P0, PT, R19.reuse, R20.reuse, PT ;  /* 0x000000141300720c */ /* 0x0c0fe20003f06270 */
[----:B------:R-:W-:Y:S01]  /*6310*/  VIADD R24, R19, 0x60 ;  /* 0x0000006013187836 */ /* 0x000fe20000000000 */
[----:B------:R-:W-:Y:S01]  /*6320*/  BSSY B1, `(.L_x_12437) ;  /* 0x0000028000017945 */ /* 0x000fe20003800000 */
[----:B------:R-:W-:Y:S01]  /*6330*/  IMAD.MOV.U32 R44, RZ, RZ, R40 ;  /* 0x000000ffff2c7224 */ /* 0x000fe200078e0028 */
[----:B------:R-:W-:Y:S01]  /*6340*/  CS2R R40, SRZ ;  /* 0x0000000000287805 */ /* 0x000fe2000001ff00 */
[----:B------:R-:W-:Y:S01]  /*6350*/  IMAD.MOV.U32 R7, RZ, RZ, R37 ;  /* 0x000000ffff077224 */ /* 0x000fe200078e0025 */
[----:B------:R-:W-:Y:S02]  /*6360*/  ISETP.GE.AND P1, PT, R24, R20, PT ;  /* 0x000000141800720c */ /* 0x000fe40003f26270 */
[----:B------:R-:W-:Y:S02]  /*6370*/  CS2R R32, SRZ ;  /* 0x0000000000207805 */ /* 0x000fe4000001ff00 */
[----:B0-----:R-:W-:Y:S01]  /*6380*/  ISETP.NE.AND P2, PT, R0, 0x1, PT ;  /* 0x000000010000780c */ /* 0x001fe20003f45270 */
[----:B------:R-:W-:-:S04]  /*6390*/  IMAD R0, R153, 0xc0, R19 ;  /* 0x000000c099007824 */ /* 0x000fc800078e0213 */
[----:B------:R-:W-:Y:S01]  /*63a0*/  IMAD R3, R30, 0x60, R0 ;  /* 0x000000601e037824 */ /* 0x000fe200078e0200 */
[----:B------:R-:W-:-:S07]  /*63b0*/  CS2R R30, SRZ ;  /* 0x00000000001e7805 */ /* 0x000fce000001ff00 */
[----:B------:R-:W0:Y:S08]  /*63c0*/  @P2 LDC R6, c[0x0][0x42c] ;  /* 0x00010b00ff062b82 */ /* 0x000e300000000800 */
[----:B------:R-:W1:Y:S01]  /*63d0*/  @P2 LDC R25, c[0x0][0x430] ;  /* 0x00010c00ff192b82 */ /* 0x000e620000000800 */
[----:B0-----:R-:W-:-:S04]  /*63e0*/  @P2 IMAD.HI.U32 R0, R3, R6, RZ ;  /* 0x0000000603002227 */ /* 0x001fc800078e00ff */
[----:B------:R-:W-:Y:S01]  /*63f0*/  IMAD.MOV.U32 R6, RZ, RZ, R42 ;  /* 0x000000ffff067224 */ /* 0x000fe200078e002a */
[----:B------:R-:W-:Y:S02]  /*6400*/  CS2R R42, SRZ ;  /* 0x00000000002a7805 */ /* 0x000fe4000001ff00 */
        /* <DEDUP_REMOVED lines=25> */
.L_x_12438:
[----:B------:R-:W-:Y:S05]  /*65a0*/  BSYNC B1 ;  /* 0x0000000000017941 */ /* 0x000fea0003800000 */
.L_x_12437:
[----:B------:R-:W-:Y:S01]  /*65b0*/  BSSY B1, `(.L_x_12439) ;  /* 0x0000023000017945 */ /* 0x000fe20003800000 */
[----:B0-----:R-:W-:Y:S02]  /*65c0*/  CS2R R20, SRZ ;  /* 0x0000000000147805 */ /* 0x001fe4000001ff00 */
[----:B------:R-:W-:Y:S02]  /*65d0*/  CS2R R28, SRZ ;  /* 0x00000000001c7805 */ /* 0x000fe4000001ff00 */
        /* <DEDUP_REMOVED lines=10> */
[----:B------:R-:W-:-:S03]  /*6680*/  CS2R R28, SRZ ;  /* 0x00000000001c7805 */ /* 0x000fc6000001ff00 */
        /* <DEDUP_REMOVED lines=9> */
[----:B------:R-:W-:Y:S02]  /*6720*/  CS2R R20, SRZ ;  /* 0x0000000000147805 */ /* 0x000fe4000001ff00 */
[----:B------:R-:W-:-:S02]  /*6730*/  IADD3.X R9, R35, R25, R9, P4, !PT ;  /* 0x0000001923097210 */ /* 0x000fc400027fe409 */
[----:B------:R-:W-:Y:S02]  /*6740*/  CS2R R24, SRZ ;  /* 0x0000000000187805 */ /* 0x000fe4000001ff00 */
[C---:B------:R-:W-:Y:S02]  /*6750*/  LEA R4, P3, R15.reuse, UR6, 0x1 ;  /* 0x000000060f047c11 */ /* 0x040fe4000f8608ff */
[C---:B------:R-:W-:Y:S02]  /*6760*/  LEA R14, P4, R0.reuse, UR4, 0x1 ;  /* 0x00000004000e7c11 */ /* 0x040fe4000f8808ff */
[----:B------:R-:W-:Y:S02]  /*6770*/  LEA.HI.X R5, R15, UR7, R38, 0x1, P3 ;  /* 0x000000070f057c11 */ /* 0x000fe400098f0c26 */
[----:B------:R-:W-:Y:S02]  /*6780*/  LEA.HI.X R15, R0, UR5, R9, 0x1, P4 ;  /* 0x00000005000f7c11 */ /* 0x000fe4000a0f0c09 */
[----:B------:R-:W-:Y:S01]  /*6790*/  CS2R R8, SRZ ;  /* 0x0000000000087805 */ /* 0x000fe2000001ff00 */
[----:B------:R0:W5:Y:S05]  /*67a0*/  @!P5 LDG.E.64 R28, desc[UR40][R4.64] ;  /* 0x00000028041cd981 */ /* 0x00016a000c1e1b00 */
[----:B------:R0:W5:Y:S04]  /*67b0*/  @!P2 LDG.E.64 R8, desc[UR40][R4.64+0x20] ;  /* 0x000020280408a981 */ /* 0x000168000c1e1b00 */
[----:B------:R0:W5:Y:S04]  /*67c0*/  @!P5 LDG.E.64 R24, desc[UR40][R14.64] ;  /* 0x000000280e18d981 */ /* 0x000168000c1e1b00 */
[----:B------:R0:W5:Y:S02]  /*67d0*/  @!P2 LDG.E.64 R20, desc[UR40][R14.64+0x20] ;  /* 0x000020280e14a981 */ /* 0x000164000c1e1b00 */
.L_x_12440:
[----:B------:R-:W-:Y:S05]  /*67e0*/  BSYNC B1 ;  /* 0x0000000000017941 */ /* 0x000fea0003800000 */
.L_x_12439:
[----:B0-----:R-:W2:Y:S04]  /*67f0*/  LDL R14, [R1+0x34] ;  /* 0x00003400010e7983 */ /* 0x001ea80000100800 */
[----:B------:R-:W3:Y:S01]  /*6800*/  LDL R34, [R1+0x18] ;  /* 0x0000180001227983 */ /* 0x000ee20000100800 */
[C---:B------:R-:W-:Y:S01]  /*6810*/  IMAD.WIDE.U32 R6, R3.reuse, R10, R6 ;  /* 0x0000000a03067225 */ /* 0x040fe200078e0006 */
[----:B------:R-:W-:Y:S01]  /*6820*/  ULDC.64 UR4, c[0x0][0x3c8] ;  /* 0x0000f20000047ab9 */ /* 0x000fe20000000a00 */
[----:B------:R-:W-:Y:S02]  /*6830*/  ULDC.64 UR6, c[0x0][0x3e0] ;  /* 0x0000f80000067ab9 */ /* 0x000fe40000000a00 */
[----:B------:R-:W-:-:S04]  /*6840*/  IMAD.WIDE.U32 R44, R3, R12, R44 ;  /* 0x0000000c032c7225 */ /* 0x000fc800078e002c */
[C---:B------:R-:W-:Y:S02]  /*6850*/  IMAD R10, R37.reuse, R10, RZ ;  /* 0x0000000a250a7224 */ /* 0x040fe400078e02ff */
[----:B------:R-:W-:Y:S02]  /*6860*/  IMAD R12, R37, R12, RZ ;  /* 0x0000000c250c7224 */ /* 0x000fe400078e02ff */
[C---:B------:R-:W-:Y:S02]  /*6870*/  IMAD R5, R3.reuse, R11, R10 ;  /* 0x0000000b03057224 */ /* 0x040fe400078e020a */
[----:B------:R-:W-:Y:S02]  /*6880*/  IMAD R3, R3, R13, R12 ;  /* 0x0000000d03037224 */ /* 0x000fe400078e020c */
[----:B------:R-:W-:Y:S02]  /*6890*/  IMAD.IADD R5, R7, 0x1, R5 ;  /* 0x0000000107057824 */ /* 0x000fe400078e0205 */
[----:B------:R-:W-:Y:S01]  /*68a0*/  IMAD.IADD R3, R45, 0x1, R3 ;  /* 0x000000012d037824 */ /* 0x000fe200078e0203 */
[----:B--2---:R-:W-:-:S02]  /*68b0*/  LEA.HI R0, R14, R14, RZ, 0x1 ;  /* 0x0000000e0e007211 */ /* 0x004fc400078f08ff */
[----:B---3--:R-:W-:Y:S02]  /*68c0*/  SHF.L.U32 R4, R34, 0x6, RZ ;  /* 0x0000000622047819 */ /* 0x008fe400000006ff */
[----:B------:R-:W-:Y:S02]  /*68d0*/  LOP3.LUT R10, R0, 0xfffffffe, RZ, 0xc0, !PT ;  /* 0xfffffffe000a7812 */ /* 0x000fe400078ec0ff */
[----:B------:R-:W-:Y:S02]  /*68e0*/  LOP3.LUT R15, R4, 0x1c0, RZ, 0xc0, !PT ;  /* 0x000001c0040f7812 */ /* 0x000fe400078ec0ff */
[----:B------:R-:W-:Y:S01]  /*68f0*/  LEA R4, P2, R6, UR4, 0x1 ;  /* 0x0000000406047c11 */ /* 0x000fe2000f8408ff */
[----:B------:R-:W-:Y:S01]  /*6900*/  IMAD.IADD R7, R14, 0x1, -R10 ;  /* 0x000000010e077824 */ /* 0x000fe200078e0a0a */
[----:B------:R-:W-:Y:S01]  /*6910*/  LEA R0, P3, R44, UR6, 0x1 ;  /* 0x000000062c007c11 */ /* 0x000fe2000f8608ff */
[----:B------:R-:W-:Y:S01]  /*6920*/  UMOV UR4, 0xffffffff ;  /* 0xffffffff00047882 */ /* 0x000fe20000000000 */
[----:B------:R-:W-:-:S02]  /*6930*/  LOP3.LUT R11, R15, 0x18, R16, 0xf8, !PT ;  /* 0x000000180f0b7812 */ /* 0x000fc400078ef810 */
[----:B------:R-:W-:Y:S02]  /*6940*/  SHF.R.U32.HI R12, RZ, 0x3, R15 ;  /* 0x00000003ff0c7819 */ /* 0x000fe4000001160f */
[----:B------:R-:W-:Y:S02]  /*6950*/  LEA.HI.X R5, R6, UR5, R5, 0x1, P2 ;  /* 0x0000000506057c11 */ /* 0x000fe400090f0c05 */
[----:B------:R-:W-:Y:S02]  /*6960*/  LEA.HI.X R3, R44, UR7, R3, 0x1, P3 ;  /* 0x000000072c037c11 */ /* 0x000fe400098f0c03 */
[----:B------:R-:W-:Y:S02]  /*6970*/  LOP3.LUT R10, R11, R12, RZ, 0x3c, !PT ;  /* 0x0000000c0b0a7212 */ /* 0x000fe400078e3cff */
[----:B------:R-:W-:Y:S01]  /*6980*/  SHF.L.U32 R7, R7, 0x1f, RZ ;  /* 0x0000001f07077819 */ /* 0x000fe200000006ff */
[----:B------:R-:W-:Y:S06]  /*6990*/  BRA.DIV UR4, `(.L_x_12441) ;  /* 0x0000011e04347947 */ /* 0x000fec000b800000 */
.L_x_12631:
[----:B------:R-:W-:-:S03]  /*69a0*/  UMOV UR4, 0xffffffff ;  /* 0xffffffff00047882 */ /* 0x000fc60000000000 */
[----:B------:R-:W-:Y:S05]  /*69b0*/  BRA.DIV UR4, `(.L_x_12442) ;  /* 0x0000011e04547947 */ /* 0x000fea000b800000 */
.L_x_12634:
[----:B------:R-:W-:-:S03]  /*69c0*/  UMOV UR4, 0xffffffff ;  /* 0xffffffff00047882 */ /* 0x000fc60000000000 */
[----:B------:R-:W-:Y:S05]  /*69d0*/  BRA.DIV UR4, `(.L_x_12443) ;  /* 0x0000011e04747947 */ /* 0x000fea000b800000 */
.L_x_12637:
[----:B------:R-:W-:-:S03]  /*69e0*/  UMOV UR4, 0xffffffff ;  /* 0xffffffff00047882 */ /* 0x000fc60000000000 */
[----:B------:R-:W-:Y:S05]  /*69f0*/  BRA.DIV UR4, `(.L_x_12444) ;  /* 0x0000011e04947947 */ /* 0x000fea000b800000 */
.L_x_12640:
[----:B------:R-:W-:-:S03]  /*6a00*/  UMOV UR4, 0xffffffff ;  /* 0xffffffff00047882 */ /* 0x000fc60000000000 */
[----:B------:R-:W-:Y:S05]  /*6a10*/  BRA.DIV UR4, `(.L_x_12445) ;  /* 0x0000011e04b47947 */ /* 0x000fea000b800000 */
.L_x_12643:
[----:B------:R-:W-:-:S03]  /*6a20*/  UMOV UR4, 0xffffffff ;  /* 0xffffffff00047882 */ /* 0x000fc60000000000 */
[----:B------:R-:W-:Y:S05]  /*6a30*/  BRA.DIV UR4, `(.L_x_12446) ;  /* 0x0000011e04d47947 */ /* 0x000fea000b800000 */
.L_x_12646:
[----:B------:R-:W-:-:S03]  /*6a40*/  UMOV UR4, 0xffffffff ;  /* 0xffffffff00047882 */ /* 0x000fc60000000000 */
[----:B------:R-:W-:Y:S05]  /*6a50*/  BRA.DIV UR4, `(.L_x_12447) ;  /* 0x0000011e04f47947 */ /* 0x000fea000b800000 */
.L_x_12649:
[----:B------:R-:W-:-:S03]  /*6a60*/  UMOV UR4, 0xffffffff ;  /* 0xffffffff00047882 */ /* 0x000fc60000000000 */
[----:B------:R-:W-:Y:S05]  /*6a70*/  BRA.DIV UR4, `(.L_x_12448) ;  /* 0x0000012204147947 */ /* 0x000fea000b800000 */
.L_x_12652:
[----:B------:R-:W0:Y:S01]  /*6a80*/  S2R R6, SR_TID.X ;  /* 0x0000000000067919 */ /* 0x000e220000002100 */
[----:B------:R-:W1:Y:S01]  /*6a90*/  SYNCS.PHASECHK.TRANS64.TRYWAIT P2, [R2+URZ+0x16800], R7 ;  /* 0x01680007020075a7 */ /* 0x000e62000804017f */
[----:B-----5:R-:W-:Y:S01]  /*6aa0*/  IMAD.MOV.U32 R3, RZ, RZ, R41 ;  /* 0x000000ffff037224 */ /* 0x020fe200078e0029 */
[----:B------:R-:W-:Y:S01]  /*6ab0*/  LOP3.LUT P3, RZ, R34, 0x4, RZ, 0xc0, !PT ;  /* 0x0000000422ff7812 */ /* 0x000fe2000786c0ff */
        /* <DEDUP_REMOVED lines=15> */
[----:B0-----:R-:W-:-:S05]  /*6bb0*/  VIADD R13, R6, 0xffffff80 ;  /* 0xffffff80060d7836 */ /* 0x001fca0000000000 */
[----:B------:R-:W-:-:S04]  /*6bc0*/  SHF.R.S32.HI R6, RZ, 0x1f, R13 ;  /* 0x0000001fff067819 */ /* 0x000fc8000001140d */
[----:B------:R-:W-:Y:S01]  /*6bd0*/  LEA.HI R6, R6, R13, RZ, 0x5 ;  /* 0x0000000d06067211 */ /* 0x000fe200078f28ff */
[----:B------:R-:W-:-:S03]  /*6be0*/  IMAD.MOV.U32 R13, RZ, RZ, R25 ;  /* 0x000000ffff0d7224 */ /* 0x000fc600078e0019 */
[----:B------:R-:W-:Y:S02]  /*6bf0*/  SHF.R.S32.HI R6, RZ, 0x5, R6 ;  /* 0x00000005ff067819 */ /* 0x000fe40000011406 */
[----:B------:R-:W-:Y:S01]  /*6c00*/  PRMT R13, R13, 0x5410, R5 ;  /* 0x000054100d0d7816 */ /* 0x000fe20000000005 */
[----:B------:R-:W-:Y:S02]  /*6c10*/  IMAD.MOV.U32 R5, RZ, RZ, R21 ;  /* 0x000000ffff057224 */ /* 0x000fe400078e0015 */
        /* <DEDUP_REMOVED lines=8> */
[C---:B------:R-:W-:Y:S01]  /*6ca0*/  VIADD R4, R3.reuse, 0x8400 ;  /* 0x0000840003047836 */ /* 0x040fe20000000000 */
[----:B------:R-:W-:Y:S01]  /*6cb0*/  IADD3 R0, R3, 0x8440, RZ ;  /* 0x0000844003007810 */ /* 0x000fe20007ffe0ff */
[----:B------:R-:W-:-:S02]  /*6cc0*/  IMAD.MOV.U32 R6, RZ, RZ, R28 ;  /* 0x000000ffff067224 */ /* 0x000fc400078e001c */
[----:B------:R-:W-:Y:S02]  /*6cd0*/  @P3 VIADD R0, R4, 0xffffffc0 ;  /* 0xffffffc004003836 */ /* 0x000fe40000000000 */
[----:B------:R-:W-:Y:S01]  /*6ce0*/  IMAD.MOV.U32 R4, RZ, RZ, R20 ;  /* 0x000000ffff047224 */ /* 0x000fe200078e0014 */
[----:B------:R-:W-:-:S04]  /*6cf0*/  PRMT R35, R6, 0x7610, R35 ;  /* 0x0000761006237816 */ /* 0x000fc80000000023 */
[----:B------:R-:W-:Y:S01]  /*6d00*/  PRMT R10, R4, 0x7610, R10 ;  /* 0x00007610040a7816 */ /* 0x000fe2000000000a */
[----:B------:R-:W-:Y:S01]  /*6d10*/  IMAD.MOV.U32 R4, RZ, RZ, R8 ;  /* 0x000000ffff047224 */ /* 0x000fe200078e0008 */
[----:B-1----:R-:W-:Y:S06]  /*6d20*/  @!P2 BRA `(.L_x_12450) ;  /* 0x0000011c0090a947 */ /* 0x002fec0003800000 */
.L_x_12653:
[----:B------:R-:W-:Y:S05]  /*6d30*/  BSYNC B1 ;  /* 0x0000000000017941 */ /* 0x000fea0003800000 */
.L_x_12449:
[----:B------:R-:W-:Y:S01]  /*6d40*/  BSSY B1, `(.L_x_12451) ;  /* 0x0000068000017945 */ /* 0x000fe20003800000 */
[----:B------:R-:W-:Y:S02]  /*6d50*/  PRMT R12, R4, 0x7610, R12 ;  /* 0x00007610040c7816 */ /* 0x000fe4000000000c */
[----:B------:R-:W-:Y:S01]  /*6d60*/  PRMT R13, R5, 0x7610, R13 ;  /* 0x00007610050d7816 */ /* 0x000fe2000000000d */
[----:B------:R-:W-:Y:S06]  /*6d70*/  @P0 BRA `(.L_x_12452) ;  /* 0x0000000400900947 */ /* 0x000fec0003800000 */
[----:B------:R-:W1:Y:S01]  /*6d80*/  LDC R5, c[0x0][0x3d4] ;  /* 0x0000f500ff057b82 */ /* 0x000e620000000800 */
[C---:B------:R-:W-:Y:S01]  /*6d90*/  VIADD R4, R26.reuse, 0x10 ;  /* 0x000000101a047836 */ /* 0x040fe20000000000 */
[----:B------:R-:W-:Y:S01]  /*6da0*/  BSSY B2, `(.L_x_12453) ;  /* 0x0000032000027945 */ /* 0x000fe20003800000 */
[----:B-1----:R-:W-:-:S03]  /*6db0*/  ISETP.GE.AND P0, PT, R26, R5, PT ;  /* 0x000000051a00720c */ /* 0x002fc60003f06270 */
[----:B------:R-:W-:-:S10]  /*6dc0*/  ISETP.GE.AND P2, PT, R4, R5, PT ;  /* 0x000000050400720c */ /* 0x000fd40003f46270 */
[----:B------:R-:W-:Y:S05]  /*6dd0*/  @P0 BRA `(.L_x_12454) ;  /* 0x0000000000b80947 */ /* 0x000fea0003800000 */
[----:B0-----:R-:W0:Y:S01]  /*6de0*/  LDS.128 R4, [R3+0x8400] ;  /* 0x0084000003047984 */ /* 0x001e220000000c00 */
[----:B------:R-:W-:Y:S02]  /*6df0*/  SHF.R.U64 R37, R42, 0x10, R43 ;  /* 0x000000102a257819 */ /* 0x000fe4000000122b */
        /* <DEDUP_REMOVED lines=9> */
[----:B------:R-:W-:Y:S02]  /*6e90*/  PRMT R44, R11, 0x5432, R44 ;  /* 0x000054320b2c7816 */ /* 0x000fe4000000002c */
[----:B------:R-:W-:Y:S02]  /*6ea0*/  LOP3.LUT R42, R42, 0xffff0000, RZ, 0xc0, !PT ;  /* 0xffff00002a2a7812 */ /* 0x000fe400078ec0ff */
[C---:B0-----:R-:W-:Y:S01]  /*6eb0*/  LOP3.LUT R38, R6.reuse, 0xffff0000, RZ, 0xc0, !PT ;  /* 0xffff000006267812 */ /* 0x041fe200078ec0ff */
[----:B------:R-:W-:Y:S01]  /*6ec0*/  IMAD.U32 R37, R6, 0x10000, RZ ;  /* 0x0001000006257824 */ /* 0x000fe200078e00ff */
[C---:B------:R-:W-:Y:S01]  /*6ed0*/  LOP3.LUT R40, R7.reuse, 0xffff0000, RZ, 0xc0, !PT ;  /* 0xffff000007287812 */ /* 0x040fe200078ec0ff */
[----:B------:R-:W-:Y:S01]  /*6ee0*/  IMAD.U32 R39, R7, 0x10000, RZ ;  /* 0x0001000007277824 */ /* 0x000fe200078e00ff */
[----:B------:R-:W-:Y:S01]  /*6ef0*/  SHF.L.U32 R7, R5, 0x10, RZ ;  /* 0x0000001005077819 */ /* 0x000fe200000006ff */
[C---:B------:R-:W-:Y:S01]  /*6f00*/  FMUL.FTZ R48, R38.reuse, R46 ;  /* 0x0000002e26307220 */ /* 0x040fe20000410000 */
[----:B------:R-:W-:Y:S01]  /*6f10*/  FMUL.FTZ R47, R38, R43 ;  /* 0x0000002b262f7220 */ /* 0x000fe20000410000 */
[----:B------:R-:W-:Y:S01]  /*6f20*/  FMUL.FTZ R38, R40, R45 ;  /* 0x0000002d28267220 */ /* 0x000fe20000410000 */
[----:B------:R-:W-:-:S02]  /*6f30*/  IMAD.U32 R6, R4, 0x10000, RZ ;  /* 0x0001000004067824 */ /* 0x000fc400078e00ff */
[C---:B------:R-:W-:Y:S01]  /*6f40*/  FFMA.FTZ R48, R37.reuse, R43, -R48 ;  /* 0x0000002b25307223 */ /* 0x040fe20000010830 */
[----:B------:R-:W-:Y:S01]  /*6f50*/  FFMA.FTZ R47, R37, R46, R47 ;  /* 0x0000002e252f7223 */ /* 0x000fe2000001002f */
        /* <DEDUP_REMOVED lines=22> */
.L_x_12454:
[----:B------:R-:W-:Y:S05]  /*70c0*/  BSYNC B2 ;  /* 0x0000000000027941 */ /* 0x000fea0003800000 */
.L_x_12453:
[----:B------:R-:W-:Y:S05]  /*70d0*/  @P2 BRA `(.L_x_12452) ;  /* 0x0000000000b82947 */ /* 0x000fea0003800000 */
[----:B01----:R-:W0:Y:S01]  /*70e0*/  LDS.128 R4, [R0] ;  /* 0x0000000000047984 */ /* 0x003e220000000c00 */
        /* <DEDUP_REMOVED lines=45> */
.L_x_12452:
[----:B------:R-:W-:Y:S05]  /*73c0*/  BSYNC B1 ;  /* 0x0000000000017941 */ /* 0x000fea0003800000 */
.L_x_12451:
[----:B------:R-:W-:Y:S05]  /*73d0*/  @P1 BRA `(.L_x_12455) ;  /* 0x0000001c00201947 */ /* 0x000fea0003800000 */
[----:B-12---:R-:W1:Y:S01]  /*73e0*/  LDC R5, c[0x0][0x3d4] ;  /* 0x0000f500ff057b82 */ /* 0x006e620000000800 */
[C---:B------:R-:W-:Y:S01]  /*73f0*/  VIADD R4, R26.reuse, 0x10 ;  /* 0x000000101a047836 */ /* 0x040fe20000000000 */
[----:B------:R-:W-:Y:S01]  /*7400*/  BSSY B1, `(.L_x_12456) ;  /* 0x0000032000017945 */ /* 0x000fe20003800000 */
[----:B-1----:R-:W-:-:S03]  /*7410*/  ISETP.GE.AND P0, PT, R26, R5, PT ;  /* 0x000000051a00720c */ /* 0x002fc60003f06270 */
[----:B------:R-:W-:-:S10]  /*7420*/  ISETP.GE.AND P1, PT, R4, R5, PT ;  /* 0x000000050400720c */ /* 0x000fd40003f26270 */
        /* <DEDUP_REMOVED lines=8> */
[----:B------:R-:W-:Y:S02]  /*74b0*/  PRMT R35, R35, 0x5410, R26 ;  /* 0x0000541023237816 */ /* 0x000fe4000000001a */
[----:B------:R-:W-:Y:S01]  /*74c0*/  PRMT R27, R15, 0x5410, R24 ;  /* 0x000054100f1b7816 */ /* 0x000fe20000000018 */
[----:B------:R-:W-:Y:S01]  /*74d0*/  IMAD.U32 R29, R28, 0x10000, RZ ;  /* 0x000100001c1d7824 */ /* 0x000fe200078e00ff */
[----:B------:R-:W-:Y:S02]  /*74e0*/  SHF.L.U32 R26, R34, 0x10, RZ ;  /* 0x00000010221a7819 */ /* 0x000fe400000006ff */
        /* <DEDUP_REMOVED lines=35> */
.L_x_12457:
[----:B------:R-:W-:Y:S05]  /*7720*/  BSYNC B1 ;  /* 0x0000000000017941 */ /* 0x000fea0003800000 */
.L_x_12456:
[----:B------:R-:W-:Y:S05]  /*7730*/  @P1 BRA `(.L_x_12455) ;  /* 0x0000001800481947 */ /* 0x000fea0003800000 */
[----:B01----:R-:W0:Y:S01]  /*7740*/  LDS.128 R4, [R0+0x3000] ;  /* 0x0030000000047984 */ /* 0x003e220000000c00 */
        /* <DEDUP_REMOVED lines=46> */
.L_x_12436:
[----:B------:R-:W2:Y:S01]  /*7a30*/  LDL R50, [R1+0x34] ;  /* 0x0000340001327983 */ /* 0x000ea20000100800 */
[----:B------:R-:W0:Y:S01]  /*7a40*/  LDC R21, c[0x0][0x3d4] ;  /* 0x0000f500ff157b82 */ /* 0x000e220000000800 */
[C---:B------:R-:W-:Y:S01]  /*7a50*/  VIADD R48, R19.reuse, 0x60 ;  /* 0x0000006013307836 */ /* 0x040fe20000000000 */
[-C--:B------:R-:W-:Y:S01]  /*7a60*/  ISETP.GE.AND P1, PT, R19, R20.reuse, PT ;  /* 0x000000141300720c */ /* 0x080fe20003f26270 */
[----:B------:R-:W-:Y:S01]  /*7a70*/  ULDC.64 UR4, c[0x0][0x3c8] ;  /* 0x0000f20000047ab9 */ /* 0x000fe20000000a00 */
[----:B------:R-:W-:Y:S02]  /*7a80*/  ULDC.64 UR6, c[0x0][0x3e0] ;  /* 0x0000f80000067ab9 */ /* 0x000fe40000000a00 */
        /* <DEDUP_REMOVED lines=10> */
[----:B------:R-:W-:Y:S01]  /*7b30*/  @!P1 IADD3.X R14, R51, R31, RZ, P3, !PT ;  /* 0x0000001f330e9210 */ /* 0x000fe20001ffe4ff */
[----:B------:R-:W1:Y:S01]  /*7b40*/  @!P0 LDC.64 R38, c[0x0][0x3c8] ;  /* 0x0000f200ff268b82 */ /* 0x000e620000000a00 */
[----:B------:R-:W-:Y:S01]  /*7b50*/  @!P1 LEA R8, P3, R3, UR4, 0x1 ;  /* 0x0000000403089c11 */ /* 0x000fe2000f8608ff */
[----:B------:R-:W-:Y:S01]  /*7b60*/  @!P0 IMAD.WIDE.U32 R6, R12, 0x60, R6 ;  /* 0x000000600c068825 */ /* 0x000fe200078e0006 */
[----:B------:R-:W-:-:S02]  /*7b70*/  @!P0 IADD3 R24, P4, R25, R4, RZ ;  /* 0x0000000419188210 */ /* 0x000fc40007f9e0ff */
[----:B------:R-:W-:Y:S01]  /*7b80*/  @!P1 LEA.HI.X R9, R3, UR5, R14, 0x1, P3 ;  /* 0x0000000503099c11 */ /* 0x000fe200098f0c0e */
[----:B------:R-:W-:Y:S01]  /*7b90*/  @!P0 IMAD R15, R11, 0x60, RZ ;  /* 0x000000600b0f8824 */ /* 0x000fe200078e02ff */
[----:B------:R-:W-:Y:S01]  /*7ba0*/  @!P0 IADD3 R0, P5, R33, R6, RZ ;  /* 0x0000000621008210 */ /* 0x000fe20007fbe0ff */
[----:B------:R-:W-:-:S03]  /*7bb0*/  @!P0 IMAD R4, R13, 0x60, RZ ;  /* 0x000000600d048824 */ /* 0x000fc600078e02ff */
[----:B------:R-:W-:Y:S02]  /*7bc0*/  @!P0 IADD3.X R25, R31, R15, R5, P4, !PT ;  /* 0x0000000f1f198210 */ /* 0x000fe400027fe405 */
[----:B------:R-:W-:Y:S01]  /*7bd0*/  @!P0 IADD3.X R3, R49, R4, R7, P5, !PT ;  /* 0x0000000431038210 */ /* 0x000fe20002ffe407 */
[----:B------:R-:W3:Y:S01]  /*7be0*/  S2R R44, SR_TID.X ;  /* 0x00000000002c7919 */ /* 0x000ee20000002100 */
[----:B0-----:R-:W-:Y:S02]  /*7bf0*/  @!P0 LEA R46, P4, R0, R46, 0x1 ;  /* 0x0000002e002e8211 */ /* 0x001fe400078808ff */
[----:B------:R-:W-:Y:S02]  /*7c00*/  CS2R R28, SRZ ;  /* 0x00000000001c7805 */ /* 0x000fe4000001ff00 */
[----:B------:R-:W-:Y:S02]  /*7c10*/  CS2R R30, SRZ ;  /* 0x00000000001e7805 */ /* 0x000fe4000001ff00 */
[----:B------:R-:W-:-:S02]  /*7c20*/  CS2R R32, SRZ ;  /* 0x0000000000207805 */ /* 0x000fc4000001ff00 */
[----:B------:R-:W-:Y:S02]  /*7c30*/  @!P0 LEA.HI.X R47, R0, R47, R3, 0x1, P4 ;  /* 0x0000002f002f8211 */ /* 0x000fe400020f0c03 */
[----:B------:R-:W-:Y:S01]  /*7c40*/  CS2R R34, SRZ ;  /* 0x0000000000227805 */ /* 0x000fe2000001ff00 */
[----:B------:R-:W0:Y:S01]  /*7c50*/  LDC R0, c[0x0][0x428] ;  /* 0x00010a00ff007b82 */ /* 0x000e220000000800 */
[----:B------:R-:W-:Y:S02]  /*7c60*/  CS2R R4, SRZ ;  /* 0x0000000000047805 */ /* 0x000fe4000001ff00 */
[----:B------:R-:W-:Y:S02]  /*7c70*/  CS2R R6, SRZ ;  /* 0x0000000000067805 */ /* 0x000fe4000001ff00 */
[C---:B-1----:R-:W-:Y:S01]  /*7c80*/  @!P0 LEA R38, P3, R24.reuse, R38, 0x1 ;  /* 0x0000002618268211 */ /* 0x042fe200078608ff */
[----:B------:R-:W-:Y:S01]  /*7c90*/  @!P1 IMAD.X R15, R53, 0x1, R49, P2 ;  /* 0x00000001350f9824 */ /* 0x000fe200010e0631 */
[----:B------:R-:W5:Y:S01]  /*7ca0*/  @!P0 LDG.E.128 R32, desc[UR40][R46.64] ;  /* 0x000000282e208981 */ /* 0x000f62000c1e1d00 */
[----:B------:R-:W-:Y:S01]  /*7cb0*/  IMAD R3, R153, 0xc0, R19 ;  /* 0x000000c099037824 */ /* 0x000fe200078e0213 */
[----:B------:R-:W-:-:S02]  /*7cc0*/  @!P0 LEA.HI.X R39, R24, R39, R25, 0x1, P3 ;  /* 0x0000002718278211 */ /* 0x000fc400018f0c19 */
[----:B------:R1:W5:Y:S01]  /*7cd0*/  @!P1 LDG.E.128 R4, desc[UR40][R8.64] ;  /* 0x0000002808049981 */ /* 0x000362000c1e1d00 */
[----:B------:R-:W-:-:S03]  /*7ce0*/  @!P1 LEA R14, P2, R26, UR6, 0x1 ;  /* 0x000000061a0e9c11 */ /* 0x000fc6000f8408ff */
[----:B------:R-:W5:Y:S01]  /*7cf0*/  @!P0 LDG.E.128 R28, desc[UR40][R38.64] ;  /* 0x00000028261c8981 */ /* 0x000f62000c1e1d00 */
[----:B------:R-:W-:Y:S02]  /*7d00*/  @!P1 LEA.HI.X R15, R26, UR7, R15, 0x1, P2 ;  /* 0x000000071a0f9c11 */ /* 0x000fe400090f0c0f */
[----:B0-----:R-:W-:Y:S01]  /*7d10*/  ISETP.NE.AND P0, PT, R0, 0x1, PT ;  /* 0x000000010000780c */ /* 0x001fe20003f05270 */
[----:B---3--:R-:W-:-:S05]  /*7d20*/  VIADD R52, R44, 0xffffff80 ;  /* 0xffffff802c347836 */ /* 0x008fca0000000000 */
[----:B------:R-:W-:-:S07]  /*7d30*/  SHF.R.S32.HI R44, RZ, 0x1f, R52 ;  /* 0x0000001fff2c7819 */ /* 0x000fce0000011434 */
[----:B------:R-:W0:Y:S01]  /*7d40*/  @P0 LDC R0, c[0x0][0x42c] ;  /* 0x00010b00ff000b82 */ /* 0x000e220000000800 */
[----:B------:R-:W-:-:S07]  /*7d50*/  LEA.HI R44, R44, R52, RZ, 0x2 ;  /* 0x000000342c2c7211 */ /* 0x000fce00078f10ff */
[----:B-1----:R-:W1:Y:S01]  /*7d60*/  @P0 LDC R9, c[0x0][0x430] ;  /* 0x00010c00ff090b82 */ /* 0x002e620000000800 */
[----:B------:R-:W-:-:S05]  /*7d70*/  LOP3.LUT R44, R44, 0xfffffffc, RZ, 0xc0, !PT ;  /* 0xfffffffc2c2c7812 */ /* 0x000fca00078ec0ff */
[----:B------:R-:W-:-:S04]  /*7d80*/  IMAD.IADD R44, R52, 0x1, -R44 ;  /* 0x00000001342c7824 */ /* 0x000fc800078e0a2c */
[----:B------:R-:W-:-:S04]  /*7d90*/  IMAD R3, R44, 0x60, R3 ;  /* 0x000000602c037824 */ /* 0x000fc800078e0203 */
[----:B0-----:R-:W-:Y:S01]  /*7da0*/  @P0 IMAD.HI.U32 R0, R3, R0, RZ ;  /* 0x0000000003000227 */ /* 0x001fe200078e00ff */
[----:B------:R-:W-:Y:S02]  /*7db0*/  CS2R R24, SRZ ;  /* 0x0000000000187805 */ /* 0x000fe4000001ff00 */
[----:B------:R-:W-:Y:S02]  /*7dc0*/  CS2R R26, SRZ ;  /* 0x00000000001a7805 */ /* 0x000fe4000001ff00 */
[----:B-1----:R-:W-:-:S04]  /*7dd0*/  @P0 SHF.R.U32.HI R3, RZ, R9, R0 ;  /* 0x00000009ff030219 */ /* 0x002fc80000011600 */
[----:B------:R0:W5:Y:S01]  /*7de0*/  @!P1 LDG.E.128 R24, desc[UR40][R14.64] ;  /* 0x000000280e189981 */ /* 0x000162000c1e1d00 */
[----:B------:R-:W-:Y:S01]  /*7df0*/  SHF.R.S32.HI R9, RZ, 0x1f, R3 ;  /* 0x0000001fff097819 */ /* 0x000fe20000011403 */
[----:B------:R-:W-:-:S04]  /*7e00*/  IMAD.MOV.U32 R44, RZ, RZ, R40 ;  /* 0x000000ffff2c7224 */ /* 0x000fc800078e0028 */
[C---:B------:R-:W-:Y:S02]  /*7e10*/  IMAD R0, R9.reuse, R10, RZ ;  /* 0x0000000a09007224 */ /* 0x040fe400078e02ff */
[----:B0-----:R-:W-:Y:S02]  /*7e20*/  IMAD.MOV.U32 R14, RZ, RZ, R42 ;  /* 0x000000ffff0e7224 */ /* 0x001fe400078e002a */
[----:B------:R-:W-:Y:S02]  /*7e30*/  IMAD.MOV.U32 R15, RZ, RZ, R37 ;  /* 0x000000ffff0f7224 */ /* 0x000fe400078e0025 */
        /* <DEDUP_REMOVED lines=12> */
[----:B--2---:R-:W-:Y:S01]  /*7f00*/  LEA.HI R10, R50, R50, RZ, 0x1 ;  /* 0x00000032320a7211 */ /* 0x004fe200078f08ff */
[----:B------:R-:W-:Y:S06]  /*7f10*/  BRA.DIV UR4, `(.L_x_12458) ;  /* 0x0000010e04287947 */ /* 0x000fec000b800000 */
.L_x_12656:
[----:B------:R-:W-:-:S03]  /*7f20*/  UMOV UR4, 0xffffffff ;  /* 0xffffffff00047882 */ /* 0x000fc60000000000 */
[----:B------:R-:W-:Y:S05]  /*7f30*/  BRA.DIV UR4, `(.L_x_12459) ;  /* 0x0000010e04487947 */ /* 0x000fea000b800000 */
.L_x_12659:
[----:B------:R-:W-:-:S03]  /*7f40*/  UMOV UR4, 0xffffffff ;  /* 0xffffffff00047882 */ /* 0x000fc60000000000 */
[----:B------:R-:W-:Y:S05]  /*7f50*/  BRA.DIV UR4, `(.L_x_12460) ;  /* 0x0000010e04687947 */ /* 0x000fea000b800000 */
.L_x_12662:
[----:B------:R-:W-:-:S03]  /*7f60*/  UMOV UR4, 0xffffffff ;  /* 0xffffffff00047882 */ /* 0x000fc60000000000 */
[----:B------:R-:W-:Y:S05]  /*7f70*/  BRA.DIV UR4, `(.L_x_12461) ;  /* 0x0000010e04887947 */ /* 0x000fea000b800000 */
.L_x_12665:
[----:B------:R-:W-:-:S03]  /*7f80*/  UMOV UR4, 0xffffffff ;  /* 0xffffffff00047882 */ /* 0x000fc60000000000 */
[----:B------:R-:W-:Y:S05]  /*7f90*/  BRA.DIV UR4, `(.L_x_12462) ;  /* 0x0000010e04a87947 */ /* 0x000fea000b800000 */
.L_x_12668:
[----:B------:R-:W-:Y:S01]  /*7fa0*/  UMOV UR4, 0xffffffff ;  /* 0xffffffff00047882 */ /* 0x000fe20000000000 */
[----:B------:R-:W-:Y:S02]  /*7fb0*/  LOP3.LUT R10, R10, 0xfffffffe, RZ, 0xc0, !PT ;  /* 0xfffffffe0a0a7812 */ /* 0x000fe400078ec0ff */
[----:B------:R-:W-:Y:S05]  /*7fc0*/  BRA.DIV UR4, `(.L_x_12463) ;  /* 0x0000010e04c47947 */ /* 0x000fea000b800000 */
.L_x_12671:
[----:B------:R-:W-:Y:S01]  /*7fd0*/  UMOV UR4, 0xffffffff ;  /* 0xffffffff00047882 */ /* 0x000fe20000000000 */
[----:B------:R-:W-:Y:S02]  /*7fe0*/  IMAD.IADD R9, R50, 0x1, -R10 ;  /* 0x0000000132097824 */ /* 0x000fe400078e0a0a */
[----:B------:R-:W-:Y:S05]  /*7ff0*/  BRA.DIV UR4, `(.L_x_12464) ;  /* 0x0000010e04e07947 */ /* 0x000fea000b800000 */
.L_x_12674:
[----:B------:R-:W-:Y:S01]  /*8000*/  UMOV UR4, 0xffffffff ;  /* 0xffffffff00047882 */ /* 0x000fe20000000000 */
[----:B------:R-:W-:Y:S02]  /*8010*/  SHF.L.U32 R9, R9, 0x1f, RZ ;  /* 0x0000001f09097819 */ /* 0x000fe400000006ff */
[----:B------:R-:W-:Y:S05]  /*8020*/  BRA.DIV UR4, `(.L_x_12465) ;  /* 0x0000010e04fc7947 */ /* 0x000fea000b800000 */
.L_x_12677:
        /* <DEDUP_REMOVED lines=19> */
[-C--:B------:R-:W-:Y:S02]  /*8160*/  ISETP.GE.OR P2, PT, R19, R20.reuse, P0 ;  /* 0x000000141300720c */ /* 0x080fe40000746670 */
[----:B------:R-:W-:Y:S02]  /*8170*/  ISETP.GE.OR P0, PT, R48, R20, P0 ;  /* 0x000000143000720c */ /* 0x000fe40000706670 */
        /* <DEDUP_REMOVED lines=15> */
.L_x_12678:
[----:B------:R-:W-:Y:S05]  /*8270*/  BSYNC B1 ;  /* 0x0000000000017941 */ /* 0x000fea0003800000 */
.L_x_12466:
[----:B------:R-:W-:Y:S04]  /*8280*/  BSSY B1, `(.L_x_12468) ;  /* 0x0000070000017945 */ /* 0x000fe80003800000 */
[----:B------:R-:W-:Y:S05]  /*8290*/  @P2 BRA `(.L_x_12469) ;  /* 0x0000000400b82947 */ /* 0x000fea0003800000 */
[----:B------:R-:W2:Y:S01]  /*82a0*/  LDL R8, [R1+0x18] ;  /* 0x0000180001087983 */ /* 0x000ea20000100800 */
[----:B0-----:R-:W-:Y:S01]  /*82b0*/  IMAD.IADD R9, R16, 0x1, R21 ;  /* 0x0000000110097824 */ /* 0x001fe200078e0215 */
[----:B------:R-:W-:Y:S01]  /*82c0*/  SHF.R.U64 R44, R4, 0x10, R5 ;  /* 0x00000010042c7819 */ /* 0x000fe20000001205 */
[----:B------:R-:W0:Y:S01]  /*82d0*/  S2R R10, SR_TID.X ;  /* 0x00000000000a7919 */ /* 0x000e220000002100 */
[----:B------:R-:W-:Y:S02]  /*82e0*/  SHF.R.U64 R49, R24, 0x10, R25 ;  /* 0x0000001018317819 */ /* 0x000fe40000001219 */
[----:B------:R-:W-:Y:S02]  /*82f0*/  SHF.R.U32.HI R46, RZ, 0x10, R5 ;  /* 0x00000010ff2e7819 */ /* 0x000fe40000011605 */
[----:B------:R-:W-:Y:S02]  /*8300*/  SHF.R.U32.HI R51, RZ, 0x10, R25 ;  /* 0x00000010ff337819 */ /* 0x000fe40000011619 */
[----:B------:R-:W-:-:S02]  /*8310*/  PRMT R44, R37, 0x5432, R44 ;  /* 0x00005432252c7816 */ /* 0x000fc4000000002c */
[----:B------:R-:W-:Y:S02]  /*8320*/  PRMT R49, R45, 0x5410, R49 ;  /* 0x000054102d317816 */ /* 0x000fe40000000031 */
[--C-:B------:R-:W-:Y:S01]  /*8330*/  SHF.R.U64 R47, R6, 0x10, R7.reuse ;  /* 0x00000010062f7819 */ /* 0x100fe20000001207 */
[----:B------:R-:W-:Y:S01]  /*8340*/  IMAD.U32 R45, R44, 0x10000, RZ ;  /* 0x000100002c2d7824 */ /* 0x000fe200078e00ff */
[----:B------:R-:W-:Y:S02]  /*8350*/  SHF.R.U32.HI R48, RZ, 0x10, R7 ;  /* 0x00000010ff307819 */ /* 0x000fe40000011607 */
[----:B------:R-:W-:Y:S01]  /*8360*/  PRMT R51, R50, 0x5410, R51 ;  /* 0x0000541032337816 */ /* 0x000fe20000000033 */
[----:B------:R-:W-:Y:S01]  /*8370*/  IMAD.U32 R50, R49, 0x10000, RZ ;  /* 0x0001000031327824 */ /* 0x000fe200078e00ff */
[----:B------:R-:W-:Y:S02]  /*8380*/  SHF.R.U32.HI R53, RZ, 0x10, R27 ;  /* 0x00000010ff357819 */ /* 0x000fe4000001161b */
[----:B------:R-:W-:-:S02]  /*8390*/  PRMT R47, R55, 0x5410, R47 ;  /* 0x00005410372f7816 */ /* 0x000fc4000000002f */
[----:B------:R-:W-:Y:S02]  /*83a0*/  LOP3.LUT R49, R49, 0xffff0000, RZ, 0xc0, !PT ;  /* 0xffff000031317812 */ /* 0x000fe400078ec0ff */
[----:B------:R-:W-:Y:S02]  /*83b0*/  PRMT R46, R38, 0x5432, R46 ;  /* 0x00005432262e7816 */ /* 0x000fe4000000002e */
[----:B------:R-:W-:Y:S02]  /*83c0*/  LOP3.LUT R44, R44, 0xffff0000, RZ, 0xc0, !PT ;  /* 0xffff00002c2c7812 */ /* 0x000fe400078ec0ff */
[----:B------:R-:W-:Y:S02]  /*83d0*/  PRMT R53, R54, 0x5410, R53 ;  /* 0x0000541036357816 */ /* 0x000fe40000000035 */
[----:B------:R-:W-:Y:S02]  /*83e0*/  SHF.R.U64 R52, R26, 0x10, R27 ;  /* 0x000000101a347819 */ /* 0x000fe4000000121b */
[----:B------:R-:W-:Y:S01]  /*83f0*/  PRMT R48, R39, 0x5432, R48 ;  /* 0x0000543227307816 */ /* 0x000fe20000000030 */
[----:B0-----:R-:W-:Y:S01]  /*8400*/  VIADD R13, R10, 0xffffff80 ;  /* 0xffffff800a0d7836 */ /* 0x001fe20000000000 */
[----:B------:R-:W-:-:S04]  /*8410*/  PRMT R52, R20, 0x5432, R52 ;  /* 0x0000543214347816 */ /* 0x000fc80000000034 */
        /* <DEDUP_REMOVED lines=11> */
[----:B------:R-:W-:-:S03]  /*84d0*/  LEA R43, R12, R10, 0x9 ;  /* 0x0000000a0c2b7211 */ /* 0x000fc600078e48ff */
        /* <DEDUP_REMOVED lines=27> */
[C---:B------:R-:W-:Y:S01]  /*8690*/  FMUL.FTZ R45, R25.reuse, R11 ;  /* 0x0000000b192d7220 */ /* 0x040fe20000410000 */
[-C--:B------:R-:W-:Y:S01]  /*86a0*/  FMUL.FTZ R44, R25, R4.reuse ;  /* 0x00000004192c7220 */ /* 0x080fe20000410000 */
[----:B------:R-:W-:Y:S01]  /*86b0*/  FFMA.FTZ R12, R5, R49, R12 ;  /* 0x00000031050c7223 */ /* 0x000fe2000001000c */
[C---:B------:R-:W-:Y:S01]  /*86c0*/  FMUL.FTZ R5, R13.reuse, R51 ;  /* 0x000000330d057220 */ /* 0x040fe20000410000 */
[C---:B------:R-:W-:Y:S01]  /*86d0*/  FFMA.FTZ R45, R6.reuse, R4, -R45 ;  /* 0x00000004062d7223 */ /* 0x040fe2000001082d */
[----:B------:R-:W-:Y:S01]  /*86e0*/  FFMA.FTZ R44, R6, R11, R44 ;  /* 0x0000000b062c7223 */ /* 0x000fe2000001002c */
[-C--:B------:R-:W-:Y:S01]  /*86f0*/  FMUL.FTZ R13, R13, R46.reuse ;  /* 0x0000002e0d0d7220 */ /* 0x080fe20000410000 */
[----:B------:R-:W-:Y:S01]  /*8700*/  IMAD.U32 R27, R15, 0x10000, RZ ;  /* 0x000100000f1b7824 */ /* 0x000fe200078e00ff */
[----:B------:R-:W-:Y:S01]  /*8710*/  SHF.L.U32 R6, R52, 0x10, RZ ;  /* 0x0000001034067819 */ /* 0x000fe200000006ff */
[----:B------:R-:W-:Y:S01]  /*8720*/  FFMA.FTZ R46, R8, R46, -R5 ;  /* 0x0000002e082e7223 */ /* 0x000fe20000010805 */
[----:B------:R-:W-:Y:S01]  /*8730*/  IMAD.U32 R11, R53, 0x10000, RZ ;  /* 0x00010000350b7824 */ /* 0x000fe200078e00ff */
[----:B------:R-:W-:Y:S01]  /*8740*/  LOP3.LUT R15, R15, 0xffff0000, RZ, 0xc0, !PT ;  /* 0xffff00000f0f7812 */ /* 0x000fe200078ec0ff */
[C---:B------:R-:W-:Y:S01]  /*8750*/  IMAD.U32 R26, R14.reuse, 0x10000, RZ ;  /* 0x000100000e1a7824 */ /* 0x040fe200078e00ff */
[----:B------:R-:W-:Y:S01]  /*8760*/  LOP3.LUT R14, R14, 0xffff0000, RZ, 0xc0, !PT ;  /* 0xffff00000e0e7812 */ /* 0x000fe200078ec0ff */
[----:B------:R-:W-:-:S02]  /*8770*/  IMAD.U32 R4, R47, 0x10000, RZ ;  /* 0x000100002f047824 */ /* 0x000fc400078e00ff */
[C---:B------:R-:W-:Y:S01]  /*8780*/  FMUL.FTZ R49, R27.reuse, R11 ;  /* 0x0000000b1b317220 */ /* 0x040fe20000410000 */
[----:B------:R-:W-:Y:S02]  /*8790*/  IMAD.U32 R5, R48, 0x10000, RZ ;  /* 0x0001000030057824 */ /* 0x000fe400078e00ff */
[C---:B------:R-:W-:Y:S01]  /*87a0*/  FMUL.FTZ R50, R26.reuse, R6 ;  /* 0x000000061a327220 */ /* 0x040fe20000410000 */
[-C--:B------:R-:W-:Y:S01]  /*87b0*/  FMUL.FTZ R25, R26, R4.reuse ;  /* 0x000000041a197220 */ /* 0x080fe20000410000 */
[----:B------:R-:W-:Y:S01]  /*87c0*/  LOP3.LUT R52, R52, 0xffff0000, RZ, 0xc0, !PT ;  /* 0xffff000034347812 */ /* 0x000fe200078ec0ff */
[----:B------:R-:W-:Y:S01]  /*87d0*/  FMUL.FTZ R27, R27, R5 ;  /* 0x000000051b1b7220 */ /* 0x000fe20000410000 */
[----:B------:R-:W-:Y:S01]  /*87e0*/  LOP3.LUT R53, R53, 0xffff0000, RZ, 0xc0, !PT ;  /* 0xffff000035357812 */ /* 0x000fe200078ec0ff */
[----:B------:R-:W-:Y:S01]  /*87f0*/  FFMA.FTZ R50, R7, R4, -R50 ;  /* 0x0000000407327223 */ /* 0x000fe20000010832 */
[----:B------:R-:W-:Y:S01]  /*8800*/  LOP3.LUT R47, R47, 0xffff0000, RZ, 0xc0, !PT ;  /* 0xffff00002f2f7812 */ /* 0x000fe200078ec0ff */
[----:B------:R-:W-:Y:S01]  /*8810*/  FFMA.FTZ R25, R7, R6, R25 ;  /* 0x0000000607197223 */ /* 0x000fe20000010019 */
[----:B------:R-:W-:Y:S01]  /*8820*/  LOP3.LUT R48, R48, 0xffff0000, RZ, 0xc0, !PT ;  /* 0xffff000030307812 */ /* 0x000fe200078ec0ff */
[C---:B------:R-:W-:Y:S01]  /*8830*/  FFMA.FTZ R11, R24.reuse, R11, R27 ;  /* 0x0000000b180b7223 */ /* 0x040fe2000001001b */
        /* <DEDUP_REMOVED lines=20> */
.L_x_12469:
[----:B------:R-:W-:Y:S05]  /*8980*/  BSYNC B1 ;  /* 0x0000000000017941 */ /* 0x000fea0003800000 */
.L_x_12468:
[----:B------:R-:W-:Y:S02]  /*8990*/  PRMT R13, R13, 0x5410, R0 ;  /* 0x000054100d0d7816 */ /* 0x000fe40000000000 */
[----:B------:R-:W-:Y:S01]  /*89a0*/  PRMT R15, R3, 0x7610, R15 ;  /* 0x00007610030f7816 */ /* 0x000fe2000000000f */
[----:B------:R-:W-:Y:S06]  /*89b0*/  @P0 BRA `(.L_x_12455) ;  /* 0x0000000400a80947 */ /* 0x000fec0003800000 */
        /* <DEDUP_REMOVED lines=11> */
[----:B------:R-:W-:Y:S02]  /*8a70*/  LOP3.LUT R0, R0, R5, RZ, 0x3c, !PT ;  /* 0x0000000500007212 */ /* 0x000fe400078e3cff */
[----:B------:R-:W-:Y:S02]  /*8a80*/  SHF.R.U64 R14, R28, 0x10, R29 ;  /* 0x000000101c0e7819 */ /* 0x000fe4000000121d */
[----:B------:R-:W-:Y:S02]  /*8a90*/  SHF.R.U64 R12, R30, 0x10, R31 ;  /* 0x000000101e0c7819 */ /* 0x000fe4000000121f */
[----:B------:R-:W-:Y:S02]  /*8aa0*/  SHF.R.U32.HI R30, RZ, 0x10, R35 ;  /* 0x00000010ff1e7819 */ /* 0x000fe40000011623 */
[----:B------:R-:W-:Y:S02]  /*8ab0*/  PRMT R41, R41, 0x5410, R14 ;  /* 0x0000541029297816 */ /* 0x000fe4000000000e */
[----:B------:R-:W-:-:S02]  /*8ac0*/  SHF.R.U32.HI R29, RZ, 0x10, R29 ;  /* 0x00000010ff1d7819 */ /* 0x000fc4000001161d */
[----:B------:R-:W-:Y:S01]  /*8ad0*/  SHF.R.U32.HI R27, RZ, 0x10, R33 ;  /* 0x00000010ff1b7819 */ /* 0x000fe20000011621 */
[----:B------:R-:W-:Y:S01]  /*8ae0*/  IMAD.U32 R25, R41, 0x10000, RZ ;  /* 0x0001000029197824 */ /* 0x000fe200078e00ff */
[----:B------:R-:W-:Y:S02]  /*8af0*/  SHF.R.U32.HI R31, RZ, 0x10, R31 ;  /* 0x00000010ff1f7819 */ /* 0x000fe4000001161f */
[----:B------:R-:W-:Y:S02]  /*8b00*/  PRMT R30, R15, 0x5410, R30 ;  /* 0x000054100f1e7816 */ /* 0x000fe4000000001e */
[----:B------:R-:W-:Y:S02]  /*8b10*/  PRMT R40, R40, 0x5410, R29 ;  /* 0x0000541028287816 */ /* 0x000fe4000000001d */
[----:B------:R-:W-:Y:S02]  /*8b20*/  PRMT R27, R20, 0x5410, R27 ;  /* 0x00005410141b7816 */ /* 0x000fe4000000001b */
[----:B------:R-:W-:-:S03]  /*8b30*/  PRMT R38, R38, 0x5410, R31 ;  /* 0x0000541026267816 */ /* 0x000fc6000000001f */
[----:B------:R-:W-:Y:S01]  /*8b40*/  IMAD.U32 R29, R27, 0x10000, RZ ;  /* 0x000100001b1d7824 */ /* 0x000fe200078e00ff */
[----:B------:R-:W-:Y:S02]  /*8b50*/  SHF.R.U64 R28, R34, 0x10, R35 ;  /* 0x00000010221c7819 */ /* 0x000fe40000001223 */
[----:B------:R-:W-:Y:S02]  /*8b60*/  PRMT R39, R39, 0x5410, R12 ;  /* 0x0000541027277816 */ /* 0x000fe4000000000c */
[----:B------:R-:W-:Y:S02]  /*8b70*/  LOP3.LUT R41, R41, 0xffff0000, RZ, 0xc0, !PT ;  /* 0xffff000029297812 */ /* 0x000fe400078ec0ff */
[----:B------:R-:W-:Y:S01]  /*8b80*/  PRMT R28, R13, 0x5432, R28 ;  /* 0x000054320d1c7816 */ /* 0x000fe2000000001c */
[----:B--2---:R-:W-:-:S04]  /*8b90*/  IMAD.IADD R3, R4, 0x1, R0 ;  /* 0x0000000104037824 */ /* 0x004fc800078e0200 */
[----:B------:R-:W-:Y:S01]  /*8ba0*/  IMAD R3, R3, 0x2, R2 ;  /* 0x0000000203037824 */ /* 0x000fe200078e0202 */
[----:B---3--:R-:W-:Y:S04]  /*8bb0*/  LDS.128 R4, [R42+0x8400] ;  /* 0x008400002a047984 */ /* 0x008fe80000000c00 */
[----:B0-----:R-:W0:Y:S01]  /*8bc0*/  LDS.128 R8, [R3+0x8400] ;  /* 0x0084000003087984 */ /* 0x001e220000000c00 */
[----:B------:R-:W-:-:S04]  /*8bd0*/  SHF.R.U64 R0, R32, 0x10, R33 ;  /* 0x0000001020007819 */ /* 0x000fc80000001221 */
[----:B------:R-:W-:-:S05]  /*8be0*/  PRMT R37, R37, 0x5410, R0 ;  /* 0x0000541025257816 */ /* 0x000fca0000000000 */
[C---:B------:R-:W-:Y:S01]  /*8bf0*/  IMAD.U32 R26, R37.reuse, 0x10000, RZ ;  /* 0x00010000251a7824 */ /* 0x040fe200078e00ff */
[----:B------:R-:W-:Y:S01]  /*8c00*/  LOP3.LUT R37, R37, 0xffff0000, RZ, 0xc0, !PT ;  /* 0xffff000025257812 */ /* 0x000fe200078ec0ff */
[----:B0-----:R-:W-:Y:S01]  /*8c10*/  IMAD.U32 R15, R8, 0x10000, RZ ;  /* 0x00010000080f7824 */ /* 0x001fe200078e00ff */
[----:B------:R-:W-:-:S03]  /*8c20*/  SHF.L.U32 R20, R9, 0x10, RZ ;  /* 0x0000001009147819 */ /* 0x000fc600000006ff */
[C---:B------:R-:W-:Y:S01]  /*8c30*/  FMUL.FTZ R31, R15.reuse, R26 ;  /* 0x0000001a0f1f7220 */ /* 0x040fe20000410000 */
[----:B------:R-:W-:Y:S01]  /*8c40*/  FMUL.FTZ R33, R15, R25 ;  /* 0x000000190f217220 */ /* 0x000fe20000410000 */
[----:B------:R-:W-:Y:S02]  /*8c50*/  IMAD.U32 R15, R40, 0x10000, RZ ;  /* 0x00010000280f7824 */ /* 0x000fe400078e00ff */
[----:B------:R-:W-:Y:S02]  /*8c60*/  IMAD.U32 R0, R4, 0x10000, RZ ;  /* 0x0001000004007824 */ /* 0x000fe400078e00ff */
[C---:B------:R-:W-:Y:S01]  /*8c70*/  FMUL.FTZ R35, R20.reuse, R29 ;  /* 0x0000001d14237220 */ /* 0x040fe20000410000 */
[----:B------:R-:W-:Y:S02]  /*8c80*/  IMAD.U32 R12, R5, 0x10000, RZ ;  /* 0x00010000050c7824 */ /* 0x000fe400078e00ff */
[----:B------:R-:W-:Y:S01]  /*8c90*/  FMUL.FTZ R43, R20, R15 ;  /* 0x0000000f142b7220 */ /* 0x000fe20000410000 */
[----:B------:R-:W-:Y:S01]  /*8ca0*/  FFMA.FTZ R32, R0, R25, -R31 ;  /* 0x0000001900207223 */ /* 0x000fe2000001081f */
[----:B------:R-:W-:-:S02]  /*8cb0*/  IMAD.U32 R24, R11, 0x10000, RZ ;  /* 0x000100000b187824 */ /* 0x000fc400078e00ff */
[----:B------:R-:W-:Y:S01]  /*8cc0*/  FFMA.FTZ R35, R12, R15, -R35 ;  /* 0x0000000f0c237223 */ /* 0x000fe20000010823 */
[----:B------:R-:W-:Y:S02]  /*8cd0*/  IMAD.U32 R31, R30, 0x10000, RZ ;  /* 0x000100001e1f7824 */ /* 0x000fe400078e00ff */
[----:B------:R-:W-:Y:S01]  /*8ce0*/  FFMA.FTZ R43, R12, R29, R43 ;  /* 0x0000001d0c2b7223 */ /* 0x000fe2000001002b */
[----:B------:R-:W-:Y:S02]  /*8cf0*/  LOP3.LUT R9, R9, 0xffff0000, RZ, 0xc0, !PT ;  /* 0xffff000009097812 */ /* 0x000fe400078ec0ff */
[----:B------:R-:W-:Y:S01]  /*8d00*/  LOP3.LUT R12, R27, 0xffff0000, RZ, 0xc0, !PT ;  /* 0xffff00001b0c7812 */ /* 0x000fe200078ec0ff */
[----:B------:R-:W-:Y:S01]  /*8d10*/  IMAD.U32 R14, R7, 0x10000, RZ ;  /* 0x00010000070e7824 */ /* 0x000fe200078e00ff */
[----:B------:R-:W-:Y:S01]  /*8d20*/  LOP3.LUT R40, R40, 0xffff0000, RZ, 0xc0, !PT ;  /* 0xffff000028287812 */ /* 0x000fe200078ec0ff */
[----:B------:R-:W-:Y:S01]  /*8d30*/  IMAD.U32 R25, R38, 0x10000, RZ ;  /* 0x0001000026197824 */ /* 0x000fe200078e00ff */
[----:B------:R-:W-:Y:S01]  /*8d40*/  LOP3.LUT R8, R8, 0xffff0000, RZ, 0xc0, !PT ;  /* 0xffff000008087812 */ /* 0x000fe200078ec0ff */
[----:B------:R-:W-:Y:S01]  /*8d50*/  FMUL.FTZ R15, R24, R31 ;  /* 0x0000001f180f7220 */ /* 0x000fe20000410000 */
[----:B------:R-:W-:Y:S01]  /*8d60*/  LOP3.LUT R5, R5, 0xffff0000, RZ, 0xc0, !PT ;  /* 0xffff000005057812 */ /* 0x000fe200078ec0ff */
[----:B------:R-:W-:Y:S01]  /*8d70*/  FFMA.FTZ R33, R0, R26, R33 ;  /* 0x0000001a00217223 */ /* 0x000fe20000010021 */
[C---:B------:R-:W-:Y:S01]  /*8d80*/  FMUL.FTZ R20, R9.reuse, R12 ;  /* 0x0000000c09147220 */ /* 0x040fe20000410000 */
[----:B------:R-:W-:Y:S01]  /*8d90*/  LOP3.LUT R4, R4, 0xffff0000, RZ, 0xc0, !PT ;  /* 0xffff000004047812 */ /* 0x000fe200078ec0ff */
[-C--:B------:R-:W-:Y:S01]  /*8da0*/  FMUL.FTZ R24, R24, R25.reuse ;  /* 0x0000001918187220 */ /* 0x080fe20000410000 */
[----:B------:R-:W-:Y:S01]  /*8db0*/  FFMA.FTZ R26, R14, R25, -R15 ;  /* 0x000000190e1a7223 */ /* 0x000fe2000001080f */
[----:B------:R-:W-:Y:S01]  /*8dc0*/  FMUL.FTZ R9, R9, R40 ;  /* 0x0000002809097220 */ /* 0x000fe20000410000 */
[C---:B------:R-:W-:Y:S01]  /*8dd0*/  FMUL.FTZ R15, R8.reuse, R37 ;  /* 0x00000025080f7220 */ /* 0x040fe20000410000 */
[----:B------:R-:W-:Y:S01]  /*8de0*/  FMUL.FTZ R25, R8, R41 ;  /* 0x0000002908197220 */ /* 0x000fe20000410000 */
[----:B------:R-:W-:-:S02]  /*8df0*/  IMAD.U32 R21, R10, 0x10000, RZ ;  /* 0x000100000a157824 */ /* 0x000fc400078e00ff */
[----:B------:R-:W-:Y:S02]  /*8e00*/  IMAD.U32 R8, R28, 0x10000, RZ ;  /* 0x000100001c087824 */ /* 0x000fe400078e00ff */
[----:B------:R-:W-:Y:S01]  /*8e10*/  FFMA.FTZ R31, R14, R31, R24 ;  /* 0x0000001f0e1f7223 */ /* 0x000fe20000010018 */
[C---:B------:R-:W-:Y:S01]  /*8e20*/  FFMA.FTZ R20, R5.reuse, R40, -R20 ;  /* 0x0000002805147223 */ /* 0x040fe20000010814 */
[----:B------:R-:W-:Y:S01]  /*8e30*/  FFMA.FTZ R12, R5, R12, R9 ;  /* 0x0000000c050c7223 */ /* 0x000fe20000010009 */
[----:B------:R-:W-:Y:S01]  /*8e40*/  LOP3.LUT R10, R10, 0xffff0000, RZ, 0xc0, !PT ;  /* 0xffff00000a0a7812 */ /* 0x000fe200078ec0ff */
[C---:B------:R-:W-:Y:S01]  /*8e50*/  FFMA.FTZ R15, R4.reuse, R41, -R15 ;  /* 0x00000029040f7223 */ /* 0x040fe2000001080f */
[----:B------:R-:W-:Y:S02]  /*8e60*/  IMAD.U32 R0, R39, 0x10000, RZ ;  /* 0x0001000027007824 */ /* 0x000fe400078e00ff */
[----:B------:R-:W-:Y:S01]  /*8e70*/  FFMA.FTZ R14, R4, R37, R25 ;  /* 0x00000025040e7223 */ /* 0x000fe20000010019 */
[----:B------:R-:W-:Y:S01]  /*8e80*/  LOP3.LUT R5, R28, 0xffff0000, RZ, 0xc0, !PT ;  /* 0xffff00001c057812 */ /* 0x000fe200078ec0ff */
[----:B------:R-:W-:Y:S01]  /*8e90*/  IMAD.U32 R13, R6, 0x10000, RZ ;  /* 0x00010000060d7824 */ /* 0x000fe200078e00ff */
[----:B------:R-:W-:Y:S01]  /*8ea0*/  LOP3.LUT R11, R11, 0xffff0000, RZ, 0xc0, !PT ;  /* 0xffff00000b0b7812 */ /* 0x000fe200078ec0ff */
[----:B------:R-:W-:Y:S01]  /*8eb0*/  FMUL.FTZ R4, R21, R8 ;  /* 0x0000000815047220 */ /* 0x000fe20000410000 */
[----:B------:R-:W-:-:S02]  /*8ec0*/  LOP3.LUT R39, R39, 0xffff0000, RZ, 0xc0, !PT ;  /* 0xffff000027277812 */ /* 0x000fc400078ec0ff */
[----:B------:R-:W-:Y:S02]  /*8ed0*/  LOP3.LUT R30, R30, 0xffff0000, RZ, 0xc0, !PT ;  /* 0xffff00001e1e7812 */ /* 0x000fe400078ec0ff */
[----:B------:R-:W-:Y:S01]  /*8ee0*/  LOP3.LUT R38, R38, 0xffff0000, RZ, 0xc0, !PT ;  /* 0xffff000026267812 */ /* 0x000fe200078ec0ff */
[-C--:B------:R-:W-:Y:S01]  /*8ef0*/  FMUL.FTZ R24, R21, R0.reuse ;  /* 0x0000000015187220 */ /* 0x080fe20000410000 */
[----:B------:R-:W-:Y:S01]  /*8f00*/  LOP3.LUT R6, R6, 0xffff0000, RZ, 0xc0, !PT ;  /* 0xffff000006067812 */ /* 0x000fe200078ec0ff */
[----:B------:R-:W-:Y:S01]  /*8f10*/  FFMA.FTZ R0, R13, R0, -R4 ;  /* 0x000000000d007223 */ /* 0x000fe20000010804 */
[----:B------:R-:W-:Y:S01]  /*8f20*/  LOP3.LUT R7, R7, 0xffff0000, RZ, 0xc0, !PT ;  /* 0xffff000007077812 */ /* 0x000fe200078ec0ff */
[C---:B------:R-:W-:Y:S01]  /*8f30*/  FMUL.FTZ R9, R10.reuse, R5 ;  /* 0x000000050a097220 */ /* 0x040fe20000410000 */
[-C--:B------:R-:W-:Y:S01]  /*8f40*/  FMUL.FTZ R10, R10, R39.reuse ;  /* 0x000000270a0a7220 */ /* 0x080fe20000410000 */
[C---:B------:R-:W-:Y:S01]  /*8f50*/  FMUL.FTZ R4, R11.reuse, R30 ;  /* 0x0000001e0b047220 */ /* 0x040fe20000410000 */
        /* <DEDUP_REMOVED lines=16> */
.L_x_12455:
[----:B------:R-:W-:Y:S05]  /*9060*/  BSYNC B0 ;  /* 0x0000000000007941 */ /* 0x000fea0003800000 */
.L_x_12435:
        /* <DEDUP_REMOVED lines=8> */
.L_x_12432:
[----:B------:R-:W-:-:S13]  /*90f0*/  ISETP.NE.AND P0, PT, R157, 0x3, PT ;  /* 0x000000039d00780c */ /* 0x000fda0003f05270 */
[----:B------:R-:W-:Y:S05]  /*9100*/  @!P0 BRA `(.L_x_12470) ;  /* 0x0000000000048947 */ /* 0x000fea0003800000 */
[----:B------:R-:W-:Y:S01]  /*9110*/  BPT.TRAP 0x1 ;  /* 0x000000040000795c */ /* 0x000fe20000300000 */
.L_x_12470:
[----:B--23--:R-:W-:Y:S01]  /*9120*/  IMAD R0, R18, 0x8, R2 ;  /* 0x0000000812007824 */ /* 0x00cfe200078e0202 */
[----:B01--4-:R-:W-:-:S04]  /*9130*/  SHF.L.U32 R7, R23, 0x1f, RZ ;  /* 0x0000001f17077819 */ /* 0x013fc800000006ff */
[----:B------:R0:W1:Y:S01]  /*9140*/  SYNCS.PHASECHK.TRANS64.TRYWAIT P1, [R0+URZ+0x16830], R7 ;  /* 0x01683007000075a7 */ /* 0x000062000802017f */
[----:B------:R-:W-:Y:S05]  /*9150*/  @!P0 BRA `(.L_x_12471) ;  /* 0x0000000000048947 */ /* 0x000fea0003800000 */
[----:B------:R-:W-:Y:S01]  /*9160*/  BPT.TRAP 0x1 ;  /* 0x000000040000795c */ /* 0x000fe20000300000 */
.L_x_12471:
[----:B------:R-:W-:Y:S01]  /*9170*/  VIADD R3, R2, 0xe400 ;  /* 0x0000e40002037836 */ /* 0x000fe20000000000 */
[----:B------:R-:W-:Y:S01]  /*9180*/  LOP3.LUT R4, R36, 0x10000, RZ, 0xfc, !PT ;  /* 0x0001000024047812 */ /* 0x000fe200078efcff */
[----:B------:R-:W-:-:S03]  /*9190*/  IMAD.MOV.U32 R5, RZ, RZ, 0x40000040 ;  /* 0x40000040ff057424 */ /* 0x000fc600078e00ff */
[----:B------:R-:W-:-:S04]  /*91a0*/  SHF.R.U32.HI R3, RZ, 0x4, R3 ;  /* 0x00000004ff037819 */ /* 0x000fc80000011603 */
[----:B------:R-:W-:-:S04]  /*91b0*/  LOP3.LUT R3, R3, 0x3fff, RZ, 0xc0, !PT ;  /* 0x00003fff03037812 */ /* 0x000fc800078ec0ff */
[----:B------:R-:W-:-:S05]  /*91c0*/  LOP3.LUT R3, R3, 0x10000, RZ, 0xfc, !PT ;  /* 0x0001000003037812 */ /* 0x000fca00078efcff */
[----:B------:R2:W-:Y:S01]  /*91d0*/  STL [R1+0x4], R3 ;  /* 0x0000040301007387 */ /* 0x0005e20000100800 */
[----:B-1----:R-:W-:Y:S05]  /*91e0*/  @P1 BRA `(.L_x_12472) ;  /* 0x0000000000081947 */ /* 0x002fea0003800000 */
[----:B------:R-:W1:Y:S02]  /*91f0*/  SYNCS.PHASECHK.TRANS64.TRYWAIT P1, [R0+URZ+0x16830], R7 ;  /* 0x01683007000075a7 */ /* 0x000e64000802017f */
[----:B-1----:R-:W-:Y:S05]  /*9200*/  @!P1 BRA `(.L_x_12473) ;  /* 0x000000fc00c09947 */ /* 0x002fea0003800000 */
.L_x_12472:
[----:B--2---:R-:W2:Y:S01]  /*9210*/  LDL R3, [R1+0x4] ;  /* 0x0000040001037983 */ /* 0x004ea20000100800 */
[----:B------:R-:W-:Y:S01]  /*9220*/  MOV R11, 0x40000040 ;  /* 0x40000040000b7802 */ /* 0x000fe20000000f00 */
[----:B------:R-:W-:Y:S05]  /*9230*/  WARPSYNC.ALL ;  /* 0x0000000000007948 */ /* 0x000fea0003800000 */
[C---:B------:R-:W-:Y:S01]  /*9240*/  R2UR UR4, R4.reuse ;  /* 0x00000000040472ca */ /* 0x040fe200000e0000 */
[----:B------:R-:W3:Y:S01]  /*9250*/  LDL R95, [R1+0x10] ;  /* 0x00001000015f7983 */ /* 0x000ee20000100800 */
[----:B------:R-:W-:Y:S02]  /*9260*/  R2UR UR5, R5 ;  /* 0x00000000050572ca */ /* 0x000fe400000e0000 */
[----:B------:R-:W-:Y:S01]  /*9270*/  R2UR UR7, R11 ;  /* 0x000000000b0772ca */ /* 0x000fe200000e0000 */
[----:B-----5:R-:W-:Y:S01]  /*9280*/  WARPGROUP.ARRIVE ;  /* 0x00000000000079c5 */ /* 0x020fe20000000000 */
[----:B------:R-:W-:Y:S01]  /*9290*/  VIADD R12, R4, 0x2 ;  /* 0x00000002040c7836 */ /* 0x000fe20000000000 */
[----:B------:R-:W4:Y:S01]  /*92a0*/  LDL R97, [R1+0x8] ;  /* 0x0000080001617983 */ /* 0x000f220000100800 */
[----:B------:R-:W-:-:S02]  /*92b0*/  IMAD.MOV.U32 R13, RZ, RZ, 0x40000040 ;  /* 0x40000040ff0d7424 */ /* 0x000fc400078e00ff */
[----:B01----:R-:W-:Y:S01]  /*92c0*/  IMAD.MOV.U32 R7, RZ, RZ, 0x40000040 ;  /* 0x40000040ff077424 */ /* 0x003fe200078e00ff */
[----:B------:R-:W3:Y:S04]  /*92d0*/  LDL R89, [R1+0x24] ;  /* 0x0000240001597983 */ /* 0x000ee80000100800 */
[----:B------:R-:W4:Y:S01]  /*92e0*/  LDL R90, [R1+0x20] ;  /* 0x00002000015a7983 */ /* 0x000f220000100800 */
[----:B------:R-:W-:Y:S02]  /*92f0*/  VIADD R8, R4, 0x4 ;  /* 0x0000000404087836 */ /* 0x000fe40000000000 */
[----:B------:R-:W-:Y:S02]  /*9300*/  IMAD.MOV.U32 R9, RZ, RZ, 0x40000040 ;  /* 0x40000040ff097424 */ /* 0x000fe400078e00ff */
[----:B--2---:R-:W-:-:S05]  /*9310*/  IMAD R10, R18, 0x400, R3 ;  /* 0x00000400120a7824 */ /* 0x004fca00078e0203 */
[----:B------:R-:W-:-:S13]  /*9320*/  R2UR UR6, R10 ;  /* 0x000000000a0672ca */ /* 0x000fda00000e0000 */
[----:B------:R-:W-:Y:S01]  /*9330*/  HGMMA.64x128x16.F32.BF16 R24, gdesc[UR4], RZ, !UPT, gsb0 ;  /* 0x01e00000041879f0 */ /* 0x000fe2000c0018ff */
[----:B------:R-:W-:Y:S01]  /*9340*/  VIADD R6, R10, 0x2 ;  /* 0x000000020a067836 */ /* 0x000fe20000000000 */
[----:B------:R-:W-:Y:S02]  /*9350*/  R2UR UR4, R12 ;  /* 0x000000000c0472ca */ /* 0x000fe400000e0000 */
[----:B------:R-:W-:Y:S02]  /*9360*/  R2UR UR5, R13 ;  /* 0x000000000d0572ca */ /* 0x000fe400000e0000 */
[----:B------:R-:W-:Y:S02]  /*9370*/  R2UR UR6, R6 ;  /* 0x00000000060672ca */ /* 0x000fe400000e0000 */
[----:B------:R-:W-:Y:S01]  /*9380*/  R2UR UR7, R7 ;  /* 0x00000000070772ca */ /* 0x000fe200000e0000 */
[----:B------:R-:W-:Y:S02]  /*9390*/  VIADD R6, R10, 0x4 ;  /* 0x000000040a067836 */ /* 0x000fe40000000000 */
[----:B------:R-:W-:Y:S01]  /*93a0*/  IMAD.MOV.U32 R7, RZ, RZ, 0x40000040 ;  /* 0x40000040ff077424 */ /* 0x000fe200078e00ff */
[----:B------:R-:W-:-:S02]  /*93b0*/  WARPGROUP.DEPBAR.LE gsb0, 0x0 ;  /* 0x00008000000079c5 */ /* 0x000fc40000010000 */
[----:B------:R-:W-:-:S07]  /*93c0*/  WARPGROUP.ARRIVE ;  /* 0x00000000000079c5 */ /* 0x000fce0000000000 */
        /* <DEDUP_REMOVED lines=19> */
[----:B------:R-:W-:Y:S01]  /*9500*/  ULDC UR4, c[0x0][0x9d8] ;  /* 0x0002760000047ab9 */ /* 0x000fe20000000800 */
[----:B---3--:R-:W-:Y:S01]  /*9510*/  IMAD R89, R153, 0xc0, R89 ;  /* 0x000000c099597824 */ /* 0x008fe200078e0259 */
[----:B------:R-:W-:Y:S01]  /*9520*/  ULDC UR5, c[0x0][0x988] ;  /* 0x0002620000057ab9 */ /* 0x000fe20000000800 */
[----:B------:R-:W-:Y:S02]  /*9530*/  WARPGROUP.DEPBAR.LE gsb0, 0x0 ;  /* 0x00008000000079c5 */ /* 0x000fe40000010000 */
[----:B------:R-:W-:-:S04]  /*9540*/  FMUL.FTZ R27, R27, UR4 ;  /* 0x000000041b1b7c20 */ /* 0x000fc80008410000 */
[----:B------:R0:W-:Y:S02]  /*9550*/  MUFU.TANH R110, R27 ;  /* 0x0000001b006e7308 */ /* 0x0001e40000002400 */
[----:B0-----:R-:W-:-:S04]  /*9560*/  IMAD.MOV.U32 R27, RZ, RZ, -0x80 ;  /* 0xffffff80ff1b7424 */ /* 0x001fc800078e00ff */
[----:B------:R-:W-:-:S04]  /*9570*/  IMAD R27, R152, R27, 0x80 ;  /* 0x00000080981b7424 */ /* 0x000fc800078e021b */
[----:B------:R-:W-:Y:S02]  /*9580*/  IMAD.IADD R27, R95, 0x1, R27 ;  /* 0x000000015f1b7824 */ /* 0x000fe400078e021b */
[----:B------:R-:W-:-:S03]  /*9590*/  FMUL.FTZ R26, R26, UR4 ;  /* 0x000000041a1a7c20 */ /* 0x000fc60008410000 */
[--C-:B----4-:R-:W-:Y:S01]  /*95a0*/  IADD3 R106, -R97, 0x1, R27.reuse ;  /* 0x00000001616a7810 */ /* 0x110fe20007ffe11b */
[----:B------:R-:W-:Y:S01]  /*95b0*/  FMUL.FTZ R34, R34, UR4 ;  /* 0x0000000422227c20 */ /* 0x000fe20008410000 */
[----:B------:R-:W0:Y:S01]  /*95c0*/  MUFU.TANH R112, R26 ;  /* 0x0000001a00707308 */ /* 0x000e220000002400 */
[----:B------:R-:W-:Y:S02]  /*95d0*/  FMUL.FTZ R30, R30, UR4 ;  /* 0x000000041e1e7c20 */ /* 0x000fe40008410000 */
[C---:B------:R-:W-:Y:S02]  /*95e0*/  IMAD R106, R90.reuse, -0x2, R106 ;  /* 0xfffffffe5a6a7824 */ /* 0x040fe400078e026a */
[----:B------:R-:W-:Y:S01]  /*95f0*/  FMUL.FTZ R31, R31, UR4 ;  /* 0x000000041f1f7c20 */ /* 0x000fe20008410000 */
[----:B------:R-:W-:Y:S02]  /*9600*/  IMAD R91, R90, -0x2, R27 ;  /* 0xfffffffe5a5b7824 */ /* 0x000fe400078e021b */
[----:B------:R1:W-:Y:S01]  /*9610*/  MUFU.TANH R98, R34 ;  /* 0x0000002200627308 */ /* 0x0003e20000002400 */
[----:B------:R-:W-:-:S07]  /*9620*/  FMUL.FTZ R102, R35, UR4 ;  /* 0x0000000423667c20 */ /* 0x000fce0008410000 */
[----:B------:R-:W2:Y:S01]  /*9630*/  MUFU.TANH R108, R30 ;  /* 0x0000001e006c7308 */ /* 0x000ea20000002400 */
[----:B-1----:R-:W-:Y:S01]  /*9640*/  FMUL.FTZ R34, R50, UR4 ;  /* 0x0000000432227c20 */ /* 0x002fe20008410000 */
[----:B------:R-:W-:-:S04]  /*9650*/  IADD3 R50, R106, 0x8, R89 ;  /* 0x000000086a327810 */ /* 0x000fc80007ffe059 */
[----:B------:R-:W-:Y:S02]  /*9660*/  VIMNMX R27, R91, R50, PT ;  /* 0x000000325b1b7248 */ /* 0x000fe40003fe0100 */
[----:B------:R-:W1:Y:S01]  /*9670*/  MUFU.TANH R31, R31 ;  /* 0x0000001f001f7308 */ /* 0x000e620000002400 */
[----:B------:R-:W-:Y:S01]  /*9680*/  FMUL.FTZ R104, R38, UR4 ;  /* 0x0000000426687c20 */ /* 0x000fe20008410000 */
[C---:B------:R-:W-:Y:S02]  /*9690*/  ISETP.GT.AND P1, PT, R27.reuse, RZ, PT ;  /* 0x000000ff1b00720c */ /* 0x040fe40003f24270 */
[----:B------:R-:W-:Y:S01]  /*96a0*/  ISETP.GT.AND P2, PT, R27, 0x1, PT ;  /* 0x000000011b00780c */ /* 0x000fe20003f44270 */
[----:B------:R-:W-:Y:S01]  /*96b0*/  FMUL.FTZ R96, R39, UR4 ;  /* 0x0000000427607c20 */ /* 0x000fe20008410000 */
[----:B------:R-:W-:Y:S02]  /*96c0*/  ISETP.GT.AND P3, PT, R27, 0x8, PT ;  /* 0x000000081b00780c */ /* 0x000fe40003f64270 */
[----:B------:R-:W3:Y:S01]  /*96d0*/  MUFU.TANH R102, R102 ;  /* 0x0000006600667308 */ /* 0x000ee20000002400 */
[----:B0-----:R-:W-:-:S02]  /*96e0*/  FSEL R112, R112, -INF , P1 ;  /* 0xff80000070707808 */ /* 0x001fc40000800000 */
[----:B------:R-:W-:Y:S01]  /*96f0*/  FSEL R110, R110, -INF , P2 ;  /* 0xff8000006e6e7808 */ /* 0x000fe20001000000 */
[----:B------:R-:W-:Y:S01]  /*9700*/  FMUL.FTZ R94, R42, UR4 ;  /* 0x000000042a5e7c20 */ /* 0x000fe20008410000 */
[----:B------:R-:W-:Y:S02]  /*9710*/  ISETP.GT.AND P1, PT, R27, 0x9, PT ;  /* 0x000000091b00780c */ /* 0x000fe40003f24270 */
[----:B--2---:R-:W-:Y:S01]  /*9720*/  FSEL R108, R108, -INF , P3 ;  /* 0xff8000006c6c7808 */ /* 0x004fe20001800000 */
[----:B------:R-:W0:Y:S01]  /*9730*/  MUFU.TANH R104, R104 ;  /* 0x0000006800687308 */ /* 0x000e220000002400 */
[----:B------:R-:W-:Y:S01]  /*9740*/  FMNMX.FTZ R35, R112, R110, !PT ;  /* 0x0000006e70237209 */ /* 0x000fe20007810000 */
[----:B------:R-:W-:Y:S01]  /*9750*/  FMUL.FTZ R92, R43, UR4 ;  /* 0x000000042b5c7c20 */ /* 0x000fe20008410000 */
[----:B------:R-:W-:Y:S02]  /*9760*/  ISETP.GT.AND P2, PT, R27, 0x10, PT ;  /* 0x000000101b00780c */ /* 0x000fe40003f44270 */
[----:B-1----:R-:W-:-:S02]  /*9770*/  FSEL R100, R31, -INF , P1 ;  /* 0xff8000001f647808 */ /* 0x002fc40000800000 */
[----:B------:R-:W-:Y:S01]  /*9780*/  FMNMX.FTZ R35, R108, R35, !PT ;  /* 0x000000236c237209 */ /* 0x000fe20007810000 */
[----:B------:R-:W1:Y:S01]  /*9790*/  MUFU.TANH R96, R96 ;  /* 0x0000006000607308 */ /* 0x000e620000002400 */
[----:B------:R-:W-:Y:S01]  /*97a0*/  ISETP.GT.AND P1, PT, R27, 0x11, PT ;  /* 0x000000111b00780c */ /* 0x000fe20003f24270 */
[----:B------:R-:W-:Y:S01]  /*97b0*/  FMUL.FTZ R88, R46, UR4 ;  /* 0x000000042e587c20 */ /* 0x000fe20008410000 */
[----:B------:R-:W-:Y:S02]  /*97c0*/  FSEL R98, R98, -INF , P2 ;  /* 0xff80000062627808 */ /* 0x000fe40001000000 */
[----:B------:R-:W-:-:S03]  /*97d0*/  FMNMX.FTZ R35, R100, R35, !PT ;  /* 0x0000002364237209 */ /* 0x000fc60007810000 */
[----:B------:R-:W2:Y:S01]  /*97e0*/  MUFU.TANH R94, R94 ;  /* 0x0000005e005e7308 */ /* 0x000ea20000002400 */
[----:B------:R-:W-:Y:S01]  /*97f0*/  ISETP.GT.AND P2, PT, R27, 0x18, PT ;  /* 0x000000181b00780c */ /* 0x000fe20003f44270 */
[----:B------:R-:W-:Y:S01]  /*9800*/  FMUL.FTZ R30, R47, UR4 ;  /* 0x000000042f1e7c20 */ /* 0x000fe20008410000 */
[----:B---3--:R-:W-:Y:S02]  /*9810*/  FSEL R102, R102, -INF , P1 ;  /* 0xff80000066667808 */ /* 0x008fe40000800000 */
[----:B------:R-:W-:-:S03]  /*9820*/  FMNMX.FTZ R35, R98, R35, !PT ;  /* 0x0000002362237209 */ /* 0x000fc60007810000 */
[----:B------:R-:W3:Y:S01]  /*9830*/  MUFU.TANH R92, R92 ;  /* 0x0000005c005c7308 */ /* 0x000ee20000002400 */
[----:B------:R-:W-:Y:S02]  /*9840*/  ISETP.GT.AND P1, PT, R27, 0x19, PT ;  /* 0x000000191b00780c */ /* 0x000fe40003f24270 */
[----:B0-----:R-:W-:Y:S02]  /*9850*/  FSEL R104, R104, -INF , P2 ;  /* 0xff80000068687808 */ /* 0x001fe40001000000 */
[----:B------:R-:W-:-:S03]  /*9860*/  FMNMX.FTZ R35, R102, R35, !PT ;  /* 0x0000002366237209 */ /* 0x000fc60007810000 */
[----:B------:R-:W0:Y:S01]  /*9870*/  MUFU.TANH R88, R88 ;  /* 0x0000005800587308 */ /* 0x000e220000002400 */
[----:B------:R-:W-:Y:S01]  /*9880*/  ISETP.GT.AND P2, PT, R27, 0x20, PT ;  /* 0x000000201b00780c */ /* 0x000fe20003f44270 */
[----:B------:R-:W-:Y:S01]  /*9890*/  FMUL.FTZ R26, R51, UR4 ;  /* 0x00000004331a7c20 */ /* 0x000fe20008410000 */
        /* <DEDUP_REMOVED lines=8> */
[----:B------:R-:W-:Y:S01]  /*9920*/  ISETP.GT.AND P2, PT, R27, 0x28, PT ;  /* 0x000000281b00780c */ /* 0x000fe20003f44270 */
[----:B------:R-:W-:Y:S01]  /*9930*/  FMUL.FTZ R42, R55, UR4 ;  /* 0x00000004372a7c20 */ /* 0x000fe20008410000 */
[----:B---3--:R-:W-:Y:S02]  /*9940*/  FSEL R92, R92, -INF , P1 ;  /* 0xff8000005c5c7808 */ /* 0x008fe40000800000 */
[----:B------:R-:W-:-:S03]  /*9950*/  FMNMX.FTZ R35, R94, R35, !PT ;  /* 0x000000235e237209 */ /* 0x000fc60007810000 */
[----:B------:R-:W3:Y:S01]  /*9960*/  MUFU.TANH R26, R26 ;  /* 0x0000001a001a7308 */ /* 0x000ee20000002400 */
[----:B------:R-:W-:Y:S01]  /*9970*/  FMUL.FTZ R20, R33, UR4 ;  /* 0x0000000421147c20 */ /* 0x000fe20008410000 */
[----:B------:R-:W-:Y:S01]  /*9980*/  FMUL.FTZ R33, R48, UR4 ;  /* 0x0000000430217c20 */ /* 0x000fe20008410000 */
[C---:B------:R-:W-:Y:S01]  /*9990*/  ISETP.GT.AND P1, PT, R27.reuse, 0x29, PT ;  /* 0x000000291b00780c */ /* 0x040fe20003f24270 */
[----:B------:R-:W-:Y:S01]  /*99a0*/  FMUL.FTZ R48, R58, UR4 ;  /* 0x000000043a307c20 */ /* 0x000fe20008410000 */
[----:B0-----:R-:W-:Y:S02]  /*99b0*/  FSEL R88, R88, -INF , P2 ;  /* 0xff80000058587808 */ /* 0x001fe40001000000 */
[----:B------:R-:W-:Y:S01]  /*99c0*/  FMNMX.FTZ R35, R92, R35, !PT ;  /* 0x000000235c237209 */ /* 0x000fe20007810000 */
[----:B------:R-:W0:Y:S01]  /*99d0*/  MUFU.TANH R38, R38 ;  /* 0x0000002600267308 */ /* 0x000e220000002400 */
[----:B------:R-:W-:Y:S01]  /*99e0*/  ISETP.GT.AND P2, PT, R27, 0x30, PT ;  /* 0x000000301b00780c */ /* 0x000fe20003f44270 */
[----:B------:R-:W-:Y:S01]  /*99f0*/  FMUL.FTZ R46, R59, UR4 ;  /* 0x000000043b2e7c20 */ /* 0x000fe20008410000 */
        /* <DEDUP_REMOVED lines=8> */
[----:B------:R-:W-:Y:S01]  /*9a80*/  FMUL.FTZ R3, R24, UR4 ;  /* 0x0000000418037c20 */ /* 0x000fe20008410000 */
[----:B------:R-:W-:Y:S01]  /*9a90*/  FMUL.FTZ R24, R37, UR4 ;  /* 0x0000000425187c20 */ /* 0x000fe20008410000 */
[----:B------:R-:W-:Y:S01]  /*9aa0*/  FMUL.FTZ R37, R52, UR4 ;  /* 0x0000000434257c20 */ /* 0x000fe20008410000 */
[----:B------:R-:W-:Y:S01]  /*9ab0*/  ISETP.GT.AND P2, PT, R27, 0x38, PT ;  /* 0x000000381b00780c */ /* 0x000fe20003f44270 */
[----:B------:R-:W-:Y:S01]  /*9ac0*/  FMUL.FTZ R52, R63, UR4 ;  /* 0x000000043f347c20 */ /* 0x000fe20008410000 */
        /* <DEDUP_REMOVED lines=8> */
[----:B------:R-:W-:Y:S01]  /*9b50*/  FMUL.FTZ R11, R28, UR4 ;  /* 0x000000041c0b7c20 */ /* 0x000fe20008410000 */
[----:B------:R-:W-:Y:S01]  /*9b60*/  FMUL.FTZ R28, R41, UR4 ;  /* 0x00000004291c7c20 */ /* 0x000fe20008410000 */
[----:B------:R-:W-:Y:S01]  /*9b70*/  FMUL.FTZ R41, R56, UR4 ;  /* 0x0000000438297c20 */ /* 0x000fe20008410000 */
[----:B------:R-:W-:Y:S01]  /*9b80*/  ISETP.GT.AND P2, PT, R27, 0x40, PT ;  /* 0x000000401b00780c */ /* 0x000fe20003f44270 */
[----:B------:R-:W-:Y:S01]  /*9b90*/  FMUL.FTZ R56, R67, UR4 ;  /* 0x0000000443387c20 */ /* 0x000fe20008410000 */
[----:B-1----:R-:W-:Y:S02]  /*9ba0*/  FSEL R42, R42, -INF , P1 ;  /* 0xff8000002a2a7808 */ /* 0x002fe40000800000 */
[----:B------:R-:W1:Y:S01]  /*9bb0*/  MUFU.TANH R52, R52 ;  /* 0x0000003400347308 */ /* 0x000e620000002400 */
[----:B------:R-:W-:-:S02]  /*9bc0*/  FMNMX.FTZ R35, R38, R35, !PT ;  /* 0x0000002326237209 */ /* 0x000fc40007810000 */
[C---:B------:R-:W-:Y:S02]  /*9bd0*/  ISETP.GT.AND P1, PT, R27.reuse, 0x41, PT ;  /* 0x000000411b00780c */ /* 0x040fe40003f24270 */
[----:B--2---:R-:W-:Y:S02]  /*9be0*/  FSEL R48, R48, -INF , P2 ;  /* 0xff80000030307808 */ /* 0x004fe40001000000 */
[----:B------:R-:W-:Y:S01]  /*9bf0*/  FMNMX.FTZ R35, R42, R35, !PT ;  /* 0x000000232a237209 */ /* 0x000fe20007810000 */
[----:B------:R-:W2:Y:S01]  /*9c00*/  MUFU.TANH R54, R54 ;  /* 0x0000003600367308 */ /* 0x000ea20000002400 */
[----:B------:R-:W-:Y:S01]  /*9c10*/  FMUL.FTZ R70, R70, UR4 ;  /* 0x0000000446467c20 */ /* 0x000fe20008410000 */
[----:B------:R-:W-:Y:S02]  /*9c20*/  ISETP.GT.AND P2, PT, R27, 0x48, PT ;  /* 0x000000481b00780c */ /* 0x000fe40003f44270 */
[----:B---3--:R-:W-:Y:S02]  /*9c30*/  FSEL R46, R46, -INF , P1 ;  /* 0xff8000002e2e7808 */ /* 0x008fe40000800000 */
[----:B------:R-:W-:-:S02]  /*9c40*/  FMNMX.FTZ R35, R48, R35, !PT ;  /* 0x0000002330237209 */ /* 0x000fc40007810000 */
[----:B------:R-:W3:Y:S01]  /*9c50*/  MUFU.TANH R56, R56 ;  /* 0x0000003800387308 */ /* 0x000ee20000002400 */
[----:B------:R-:W-:Y:S01]  /*9c60*/  FMUL.FTZ R71, R71, UR4 ;  /* 0x0000000447477c20 */ /* 0x000fe20008410000 */
[C---:B------:R-:W-:Y:S02]  /*9c70*/  ISETP.GT.AND P1, PT, R27.reuse, 0x49, PT ;  /* 0x000000491b00780c */ /* 0x040fe40003f24270 */
[----:B0-----:R-:W-:Y:S02]  /*9c80*/  FSEL R50, R50, -INF , P2 ;  /* 0xff80000032327808 */ /* 0x001fe40001000000 */
[----:B------:R-:W-:Y:S02]  /*9c90*/  FMNMX.FTZ R35, R46, R35, !PT ;  /* 0x000000232e237209 */ /* 0x000fe40007810000 */
[----:B------:R-:W0:Y:S01]  /*9ca0*/  MUFU.TANH R58, R70 ;  /* 0x00000046003a7308 */ /* 0x000e220000002400 */
[----:B------:R-:W-:Y:S01]  /*9cb0*/  FMUL.FTZ R74, R74, UR4 ;  /* 0x000000044a4a7c20 */ /* 0x000fe20008410000 */
[----:B------:R-:W-:-:S02]  /*9cc0*/  ISETP.GT.AND P2, PT, R27, 0x50, PT ;  /* 0x000000501b00780c */ /* 0x000fc40003f44270 */
[----:B-1----:R-:W-:Y:S02]  /*9cd0*/  FSEL R52, R52, -INF , P1 ;  /* 0xff80000034347808 */ /* 0x002fe40000800000 */
[----:B------:R-:W-:Y:S02]  /*9ce0*/  FMNMX.FTZ R35, R50, R35, !PT ;  /* 0x0000002332237209 */ /* 0x000fe40007810000 */
[----:B------:R-:W1:Y:S01]  /*9cf0*/  MUFU.TANH R62, R71 ;  /* 0x00000047003e7308 */ /* 0x000e620000002400 */
[----:B------:R-:W-:Y:S01]  /*9d00*/  FMUL.FTZ R75, R75, UR4 ;  /* 0x000000044b4b7c20 */ /* 0x000fe20008410000 */
[----:B------:R-:W-:Y:S02]  /*9d10*/  ISETP.GT.AND P1, PT, R27, 0x51, PT ;  /* 0x000000511b00780c */ /* 0x000fe40003f24270 */
[----:B--2---:R-:W-:Y:S02]  /*9d20*/  FSEL R54, R54, -INF , P2 ;  /* 0xff80000036367808 */ /* 0x004fe40001000000 */
[----:B------:R-:W-:-:S02]  /*9d30*/  FMNMX.FTZ R35, R52, R35, !PT ;  /* 0x0000002334237209 */ /* 0x000fc40007810000 */
[----:B------:R-:W2:Y:S01]  /*9d40*/  MUFU.TANH R70, R74 ;  /* 0x0000004a00467308 */ /* 0x000ea20000002400 */
[----:B------:R-:W-:Y:S01]  /*9d50*/  FMUL.FTZ R78, R78, UR4 ;  /* 0x000000044e4e7c20 */ /* 0x000fe20008410000 */
[----:B------:R-:W-:Y:S01]  /*9d60*/  ISETP.GT.AND P2, PT, R27, 0x58, PT ;  /* 0x000000581b00780c */ /* 0x000fe20003f44270 */
[----:B------:R-:W-:Y:S01]  /*9d70*/  FMUL.FTZ R79, R79, UR4 ;  /* 0x000000044f4f7c20 */ /* 0x000fe20008410000 */
        /* <DEDUP_REMOVED lines=28> */
[----:B-1----:R-:W-:Y:S02]  /*9f40*/  FSEL R78, R79, -INF , P1 ;  /* 0xff8000004f4e7808 */ /* 0x002fe40000800000 */
[----:B------:R-:W-:-:S03]  /*9f50*/  FMNMX.FTZ R35, R74, R35, !PT ;  /* 0x000000234a237209 */ /* 0x000fc60007810000 */
[----:B------:R-:W1:Y:S01]  /*9f60*/  MUFU.TANH R87, R87 ;  /* 0x0000005700577308 */ /* 0x000e620000002400 */
        /* <DEDUP_REMOVED lines=8> */
[----:B0-----:R-:W-:Y:S02]  /*9ff0*/  FSEL R86, R86, -INF , P2 ;  /* 0xff80000056567808 */ /* 0x001fe40001000000 */
[----:B------:R-:W-:Y:S02]  /*a000*/  FMNMX.FTZ R35, R82, R35, !PT ;  /* 0x0000002352237209 */ /* 0x000fe40007810000 */
[----:B-1----:R-:W-:Y:S02]  /*a010*/  FSEL R90, R87, -INF , P1 ;  /* 0xff800000575a7808 */ /* 0x002fe40000800000 */
[----:B------:R-:W-:-:S04]  /*a020*/  FMNMX.FTZ R35, R86, R35, !PT ;  /* 0x0000002356237209 */ /* 0x000fc80007810000 */
[----:B------:R-:W-:Y:S01]  /*a030*/  FMNMX.FTZ R35, R90, R35, !PT ;  /* 0x000000235a237209 */ /* 0x000fe20007810000 */
[----:B------:R-:W-:-:S04]  /*a040*/  FMUL.FTZ R27, R64, UR4 ;  /* 0x00000004401b7c20 */ /* 0x000fc80008410000 */
[----:B------:R-:W0:Y:S01]  /*a050*/  SHFL.BFLY PT, R64, R35, 0x2, 0x1f ;  /* 0x0c401f0023407f89 */ /* 0x000e2200000e0000 */
[----:B------:R-:W-:Y:S01]  /*a060*/  FMUL.FTZ R10, R25, UR4 ;  /* 0x00000004190a7c20 */ /* 0x000fe20008410000 */
[----:B0-----:R-:W-:-:S05]  /*a070*/  FMNMX.FTZ R64, R35, R64, !PT ;  /* 0x0000004023407209 */ /* 0x001fca0007810000 */
[----:B------:R-:W0:Y:S01]  /*a080*/  SHFL.BFLY PT, R35, R64, 0x1, 0x1f ;  /* 0x0c201f0040237f89 */ /* 0x000e2200000e0000 */
[----:B------:R-:W1:Y:S01]  /*a090*/  MUFU.TANH R3, R3 ;  /* 0x0000000300037308 */ /* 0x000e620000002400 */
[----:B------:R-:W-:Y:S01]  /*a0a0*/  FMUL.FTZ R14, R29, UR4 ;  /* 0x000000041d0e7c20 */ /* 0x000fe20008410000 */
[----:B------:R-:W-:-:S06]  /*a0b0*/  MOV R51, UR5 ;  /* 0x0000000500337c02 */ /* 0x000fcc0008000f00 */
[----:B------:R-:W2:Y:S01]  /*a0c0*/  MUFU.TANH R10, R10 ;  /* 0x0000000a000a7308 */ /* 0x000ea20000002400 */
[----:B------:R-:W-:Y:S01]  /*a0d0*/  FMUL.FTZ R15, R32, UR4 ;  /* 0x00000004200f7c20 */ /* 0x000fe20008410000 */
[----:B------:R-:W-:-:S06]  /*a0e0*/  VIADDMNMX R67, R89, R106, R91, PT ;  /* 0x0000006a59437246 */ /* 0x000fcc000380015b */
[----:B------:R-:W3:Y:S01]  /*a0f0*/  MUFU.TANH R11, R11 ;  /* 0x0000000b000b7308 */ /* 0x000ee20000002400 */
[----:B0-----:R-:W-:-:S07]  /*a100*/  FMNMX.FTZ R35, R64, R35, !PT ;  /* 0x0000002340237209 */ /* 0x001fce0007810000 */
[----:B------:R-:W0:Y:S01]  /*a110*/  MUFU.TANH R14, R14 ;  /* 0x0000000e000e7308 */ /* 0x000e220000002400 */
[C---:B------:R-:W-:Y:S01]  /*a120*/  FSETP.NEU.FTZ.AND P1, PT, R35.reuse, -INF , PT ;  /* 0xff8000002300780b */ /* 0x040fe20003f3d000 */
[----:B------:R-:W-:Y:S01]  /*a130*/  FMUL.FTZ R63, R35, R51 ;  /* 0x00000033233f7220 */ /* 0x000fe20000410000 */
[----:B------:R-:W-:Y:S01]  /*a140*/  ISETP.GT.AND P2, PT, R67, 0x1, PT ;  /* 0x000000014300780c */ /* 0x000fe20003f44270 */
[----:B------:R-:W-:-:S04]  /*a150*/  FMUL.FTZ R21, R36, UR4 ;  /* 0x0000000424157c20 */ /* 0x000fc80008410000 */
[----:B------:R-:W4:Y:S01]  /*a160*/  MUFU.TANH R15, R15 ;  /* 0x0000000f000f7308 */ /* 0x000f220000002400 */
[----:B------:R-:W-:Y:S02]  /*a170*/  FSEL R63, R63, RZ, P1 ;  /* 0x000000ff3f3f7208 */ /* 0x000fe40000800000 */
[----:B------:R-:W-:Y:S01]  /*a180*/  ISETP.GT.AND P1, PT, R67, RZ, PT ;  /* 0x000000ff4300720c */ /* 0x000fe20003f24270 */
[----:B------:R-:W-:Y:S01]  /*a190*/  FMUL.FTZ R36, R49, UR4 ;  /* 0x0000000431247c20 */ /* 0x000fe20008410000 */
[----:B------:R-:W-:Y:S01]  /*a1a0*/  FMUL.FTZ R49, R72, UR4 ;  /* 0x0000000448317c20 */ /* 0x000fe20008410000 */
[----:B------:R-:W-:Y:S02]  /*a1b0*/  ISETP.GT.AND P3, PT, R67, 0x8, PT ;  /* 0x000000084300780c */ /* 0x000fe40003f64270 */
[----:B------:R-:W4:Y:S01]  /*a1c0*/  MUFU.TANH R20, R20 ;  /* 0x0000001400147308 */ /* 0x000f220000002400 */
[----:B-1----:R-:W-:Y:S02]  /*a1d0*/  FSEL R72, R3, -INF , P1 ;  /* 0xff80000003487808 */ /* 0x002fe40000800000 */
[----:B--2---:R-:W-:Y:S01]  /*a1e0*/  FSEL R10, R10, -INF , P2 ;  /* 0xff8000000a0a7808 */ /* 0x004fe20001000000 */
[----:B------:R-:W-:Y:S01]  /*a1f0*/  FMUL.FTZ R55, R76, UR4 ;  /* 0x000000044c377c20 */ /* 0x000fe20008410000 */
[----:B------:R-:W-:Y:S01]  /*a200*/  ISETP.GT.AND P1, PT, R67, 0x9, PT ;  /* 0x000000094300780c */ /* 0x000fe20003f24270 */
[----:B------:R-:W-:Y:S01]  /*a210*/  FMUL.FTZ R25, R40, UR4 ;  /* 0x0000000428197c20 */ /* 0x000fe20008410000 */
[----:B---3--:R-:W-:Y:S01]  /*a220*/  FSEL R76, R11, -INF , P3 ;  /* 0xff8000000b4c7808 */ /* 0x008fe20001800000 */
[----:B------:R-:W-:Y:S01]  /*a230*/  MUFU.TANH R21, R21 ;  /* 0x0000001500157308 */ /* 0x000fe20000002400 */
[----:B------:R-:W-:Y:S01]  /*a240*/  FMNMX.FTZ R3, R72, R10, !PT ;  /* 0x0000000a48037209 */ /* 0x000fe20007810000 */
[----:B------:R-:W-:Y:S01]  /*a250*/  FMUL.FTZ R59, R80, UR4 ;  /* 0x00000004503b7c20 */ /* 0x000fe20008410000 */
[----:B------:R-:W-:-:S02]  /*a260*/  ISETP.GT.AND P2, PT, R67, 0x10, PT ;  /* 0x000000104300780c */ /* 0x000fc40003f44270 */
[----:B0-----:R-:W-:Y:S02]  /*a270*/  FSEL R80, R14, -INF , P1 ;  /* 0xff8000000e507808 */ /* 0x001fe40000800000 */
[----:B------:R-:W-:Y:S01]  /*a280*/  FMNMX.FTZ R3, R76, R3, !PT ;  /* 0x000000034c037209 */ /* 0x000fe20007810000 */
[----:B------:R-:W0:Y:S01]  /*a290*/  MUFU.TANH R24, R24 ;  /* 0x0000001800187308 */ /* 0x000e220000002400 */
[----:B------:R-:W-:Y:S01]  /*a2a0*/  FMUL.FTZ R64, R84, UR4 ;  /* 0x0000000454407c20 */ /* 0x000fe20008410000 */
[----:B------:R-:W-:Y:S01]  /*a2b0*/  ISETP.GT.AND P1, PT, R67, 0x11, PT ;  /* 0x000000114300780c */ /* 0x000fe20003f24270 */
[----:B------:R-:W-:Y:S01]  /*a2c0*/  FMUL.FTZ R29, R44, UR4 ;  /* 0x000000042c1d7c20 */ /* 0x000fe20008410000 */
[----:B----4-:R-:W-:Y:S02]  /*a2d0*/  FSEL R84, R15, -INF , P2 ;  /* 0xff8000000f547808 */ /* 0x010fe40001000000 */
[----:B------:R-:W-:Y:S02]  /*a2e0*/  FMNMX.FTZ R3, R80, R3, !PT ;  /* 0x0000000350037209 */ /* 0x000fe40007810000 */
[----:B------:R-:W1:Y:S01]  /*a2f0*/  MUFU.TANH R25, R25 ;  /* 0x0000001900197308 */ /* 0x000e620000002400 */
[-CC-:B------:R-:W-:Y:S01]  /*a300*/  FFMA.FTZ R100, R100, R51.reuse, -R63.reuse ;  /* 0x0000003364647223 */ /* 0x180fe2000001083f */
[----:B------:R-:W-:Y:S01]  /*a310*/  FFMA.FTZ R145, R98, R51, -R63 ;  /* 0x0000003362917223 */ /* 0x000fe2000001083f */
[----:B------:R-:W-:Y:S01]  /*a320*/  ISETP.GT.AND P2, PT, R67, 0x18, PT ;  /* 0x000000184300780c */ /* 0x000fe20003f44270 */
[----:B------:R-:W-:Y:S01]  /*a330*/  FMUL.FTZ R32, R45, UR4 ;  /* 0x000000042d207c20 */ /* 0x000fe20008410000 */
[----:B------:R-:W-:-:S02]  /*a340*/  FSEL R98, R20, -INF , P1 ;  /* 0xff80000014627808 */ /* 0x000fc40000800000 */
[----:B------:R-:W-:Y:S01]  /*a350*/  FMNMX.FTZ R3, R84, R3, !PT ;  /* 0x0000000354037209 */ /* 0x000fe20007810000 */
[----:B------:R-:W2:Y:S01]  /*a360*/  MUFU.TANH R28, R28 ;  /* 0x0000001c001c7308 */ /* 0x000ea20000002400 */
[----:B------:R-:W-:Y:S02]  /*a370*/  ISETP.GT.AND P1, PT, R67, 0x19, PT ;  /* 0x000000194300780c */ /* 0x000fe40003f24270 */
[----:B------:R-:W-:-:S05]  /*a380*/  FMNMX.FTZ R3, R98, R3, !PT ;  /* 0x0000000362037209 */ /* 0x000fca0007810000 */
[----:B------:R-:W3:Y:S01]  /*a390*/  MUFU.TANH R29, R29 ;  /* 0x0000001d001d7308 */ /* 0x000ee20000002400 */
[----:B0-----:R-:W-:-:S07]  /*a3a0*/  FSEL R24, R24, -INF , P1 ;  /* 0xff80000018187808 */ /* 0x001fce0000800000 */
[----:B------:R0:W-:Y:S01]  /*a3b0*/  MUFU.EX2 R14, R100 ;  /* 0x00000064000e7308 */ /* 0x0001e20000000800 */
[----:B------:R-:W-:Y:S01]  /*a3c0*/  FFMA.FTZ R20, R102, R51, -R63 ;  /* 0x0000003366147223 */ /* 0x000fe2000001083f */
[----:B0-----:R-:W-:-:S06]  /*a3d0*/  FSEL R100, R21, -INF , P2 ;  /* 0xff80000015647808 */ /* 0x001fcc0001000000 */
[----:B------:R-:W0:Y:S01]  /*a3e0*/  MUFU.TANH R32, R32 ;  /* 0x0000002000207308 */ /* 0x000e220000002400 */
[C---:B------:R-:W-:Y:S02]  /*a3f0*/  ISETP.GT.AND P2, PT, R67.reuse, 0x20, PT ;  /* 0x000000204300780c */ /* 0x040fe40003f44270 */
[----:B------:R-:W-:Y:S02]  /*a400*/  FMNMX.FTZ R3, R100, R3, !PT ;  /* 0x0000000364037209 */ /* 0x000fe40007810000 */
[----:B------:R-:W-:Y:S02]  /*a410*/  ISETP.GT.AND P1, PT, R67, 0x21, PT ;  /* 0x000000214300780c */ /* 0x000fe40003f24270 */
[----:B-1----:R-:W-:Y:S01]  /*a420*/  FSEL R102, R25, -INF , P2 ;  /* 0xff80000019667808 */ /* 0x002fe20001000000 */
[----:B------:R-:W1:Y:S01]  /*a430*/  MUFU.TANH R33, R33 ;  /* 0x0000002100217308 */ /* 0x000e620000002400 */
[----:B------:R-:W-:Y:S01]  /*a440*/  FMNMX.FTZ R3, R24, R3, !PT ;  /* 0x0000000318037209 */ /* 0x000fe20007810000 */
[----:B------:R-:W-:Y:S01]  /*a450*/  FFMA.FTZ R147, R104, R51, -R63 ;  /* 0x0000003368937223 */ /* 0x000fe2000001083f */
[----:B------:R-:W-:Y:S01]  /*a460*/  ISETP.GT.AND P2, PT, R67, 0x28, PT ;  /* 0x000000284300780c */ /* 0x000fe20003f44270 */
[----:B------:R-:W-:Y:S01]  /*a470*/  FMUL.FTZ R40, R53, UR4 ;  /* 0x0000000435287c20 */ /* 0x000fe20008410000 */
[----:B--2---:R-:W-:-:S02]  /*a480*/  FSEL R104, R28, -INF , P1 ;  /* 0xff8000001c687808 */ /* 0x004fc40000800000 */
[----:B------:R-:W-:Y:S01]  /*a490*/  FMNMX.FTZ R3, R102, R3, !PT ;  /* 0x0000000366037209 */ /* 0x000fe20007810000 */
[----:B------:R-:W2:Y:S01]  /*a4a0*/  MUFU.TANH R36, R36 ;  /* 0x0000002400247308 */ /* 0x000ea20000002400 */
[----:B------:R-:W-:Y:S02]  /*a4b0*/  ISETP.GT.AND P1, PT, R67, 0x29, PT ;  /* 0x000000294300780c */ /* 0x000fe40003f24270 */
        /* <DEDUP_REMOVED lines=8> */
[--C-:B------:R-:W-:Y:S01]  /*a540*/  FFMA.FTZ R28, R96, R51, -R63.reuse ;  /* 0x00000033601c7223 */ /* 0x100fe2000001083f */
[----:B------:R-:W-:Y:S02]  /*a550*/  ISETP.GT.AND P1, PT, R67, 0x31, PT ;  /* 0x000000314300780c */ /* 0x000fe40003f24270 */
[----:B-1----:R-:W-:Y:S02]  /*a560*/  FSEL R96, R33, -INF , P2 ;  /* 0xff80000021607808 */ /* 0x002fe40001000000 */
[----:B------:R-:W-:Y:S02]  /*a570*/  FMNMX.FTZ R3, R32, R3, !PT ;  /* 0x0000000320037209 */ /* 0x000fe40007810000 */
[----:B------:R-:W1:Y:S01]  /*a580*/  MUFU.TANH R41, R41 ;  /* 0x0000002900297308 */ /* 0x000e620000002400 */
[----:B------:R-:W-:Y:S01]  /*a590*/  FFMA.FTZ R141, R94, R51, -R63 ;  /* 0x000000335e8d7223 */ /* 0x000fe2000001083f */
[----:B------:R-:W-:Y:S01]  /*a5a0*/  ISETP.GT.AND P2, PT, R67, 0x38, PT ;  /* 0x000000384300780c */ /* 0x000fe20003f44270 */
[----:B------:R-:W-:Y:S01]  /*a5b0*/  FMUL.FTZ R45, R61, UR4 ;  /* 0x000000043d2d7c20 */ /* 0x000fe20008410000 */
[----:B--2---:R-:W-:-:S02]  /*a5c0*/  FSEL R94, R36, -INF , P1 ;  /* 0xff800000245e7808 */ /* 0x004fc40000800000 */
[----:B------:R-:W-:Y:S02]  /*a5d0*/  FMNMX.FTZ R3, R96, R3, !PT ;  /* 0x0000000360037209 */ /* 0x000fe40007810000 */
        /* <DEDUP_REMOVED lines=11> */
[----:B------:R-:W-:Y:S01]  /*a690*/  FFMA.FTZ R36, R92, R51, -R63 ;  /* 0x000000335c247223 */ /* 0x000fe2000001083f */
[----:B------:R-:W-:Y:S01]  /*a6a0*/  ISETP.GT.AND P1, PT, R67, 0x41, PT ;  /* 0x000000414300780c */ /* 0x000fe20003f24270 */
[----:B------:R-:W-:Y:S01]  /*a6b0*/  FMUL.FTZ R39, R68, UR4 ;  /* 0x0000000444277c20 */ /* 0x000fe20008410000 */
[----:B-1----:R-:W-:Y:S02]  /*a6c0*/  FSEL R92, R41, -INF , P2 ;  /* 0xff800000295c7808 */ /* 0x002fe40001000000 */
[----:B------:R-:W-:Y:S02]  /*a6d0*/  FMNMX.FTZ R3, R40, R3, !PT ;  /* 0x0000000328037209 */ /* 0x000fe40007810000 */
[----:B------:R-:W1:Y:S01]  /*a6e0*/  MUFU.TANH R27, R27 ;  /* 0x0000001b001b7308 */ /* 0x000e620000002400 */
[----:B------:R-:W-:Y:S01]  /*a6f0*/  ISETP.GT.AND P2, PT, R67, 0x48, PT ;  /* 0x000000484300780c */ /* 0x000fe20003f44270 */
[----:B------:R-:W-:Y:S01]  /*a700*/  FMUL.FTZ R47, R69, UR4 ;  /* 0x00000004452f7c20 */ /* 0x000fe20008410000 */
        /* <DEDUP_REMOVED lines=9> */
[----:B------:R-:W-:Y:S01]  /*a7a0*/  ISETP.GT.AND P2, PT, R67, 0x50, PT ;  /* 0x000000504300780c */ /* 0x000fe20003f44270 */
[----:B------:R-:W-:Y:S01]  /*a7b0*/  FMUL.FTZ R53, R73, UR4 ;  /* 0x0000000449357c20 */ /* 0x000fe20008410000 */
[----:B0-----:R-:W-:-:S02]  /*a7c0*/  FSEL R110, R45, -INF , P1 ;  /* 0xff8000002d6e7808 */ /* 0x001fc40000800000 */
[----:B------:R-:W-:Y:S02]  /*a7d0*/  FMNMX.FTZ R3, R88, R3, !PT ;  /* 0x0000000358037209 */ /* 0x000fe40007810000 */
        /* <DEDUP_REMOVED lines=40> */
[----:B------:R-:W-:Y:S02]  /*aa60*/  FMNMX.FTZ R3, R124, R3, !PT ;  /* 0x000000037c037209 */ /* 0x000fe40007810000 */
[----:B------:R-:W-:Y:S02]  /*aa70*/  ISETP.GT.AND P2, PT, R67, 0x78, PT ;  /* 0x000000784300780c */ /* 0x000fe40003f44270 */
[----:B--2---:R-:W-:Y:S02]  /*aa80*/  FSEL R128, R61, -INF , P1 ;  /* 0xff8000003d807808 */ /* 0x004fe40000800000 */
[----:B------:R-:W-:-:S02]  /*aa90*/  FMNMX.FTZ R3, R126, R3, !PT ;  /* 0x000000037e037209 */ /* 0x000fc40007810000 */
[----:B------:R-:W-:Y:S02]  /*aaa0*/  ISETP.GT.AND P1, PT, R67, 0x79, PT ;  /* 0x000000794300780c */ /* 0x000fe40003f24270 */
[----:B---3--:R-:W-:Y:S02]  /*aab0*/  FSEL R64, R64, -INF , P2 ;  /* 0xff80000040407808 */ /* 0x008fe40001000000 */
[----:B------:R-:W-:Y:S02]  /*aac0*/  FMNMX.FTZ R3, R128, R3, !PT ;  /* 0x0000000380037209 */ /* 0x000fe40007810000 */
[----:B0-----:R-:W-:Y:S02]  /*aad0*/  FSEL R130, R65, -INF , P1 ;  /* 0xff80000041827808 */ /* 0x001fe40000800000 */
[----:B------:R-:W-:Y:S01]  /*aae0*/  FMNMX.FTZ R3, R64, R3, !PT ;  /* 0x0000000340037209 */ /* 0x000fe20007810000 */
[-CC-:B------:R-:W-:Y:S01]  /*aaf0*/  FFMA.FTZ R139, R38, R51.reuse, -R63.reuse ;  /* 0x00000033268b7223 */ /* 0x180fe2000001083f */
[----:B------:R-:W-:-:S02]  /*ab00*/  FFMA.FTZ R38, R42, R51, -R63 ;  /* 0x000000332a267223 */ /* 0x000fc4000001083f */
[----:B------:R-:W-:Y:S01]  /*ab10*/  FMNMX.FTZ R3, R130, R3, !PT ;  /* 0x0000000382037209 */ /* 0x000fe20007810000 */
[-CC-:B------:R-:W-:Y:S01]  /*ab20*/  FFMA.FTZ R42, R46, R51.reuse, -R63.reuse ;  /* 0x000000332e2a7223 */ /* 0x180fe2000001083f */
[----:B------:R-:W-:-:S03]  /*ab30*/  FFMA.FTZ R46, R52, R51, -R63 ;  /* 0x00000033342e7223 */ /* 0x000fc6000001083f */
[----:B------:R-:W0:Y:S01]  /*ab40*/  SHFL.BFLY PT, R52, R3, 0x2, 0x1f ;  /* 0x0c401f0003347f89 */ /* 0x000e2200000e0000 */
[-CC-:B------:R-:W-:Y:S01]  /*ab50*/  FFMA.FTZ R133, R48, R51.reuse, -R63.reuse ;  /* 0x0000003330857223 */ /* 0x180fe2000001083f */
[----:B------:R-:W-:Y:S01]  /*ab60*/  FFMA.FTZ R48, R56, R51, -R63 ;  /* 0x0000003338307223 */ /* 0x000fe2000001083f */
[----:B0-----:R-:W-:-:S05]  /*ab70*/  FMNMX.FTZ R11, R3, R52, !PT ;  /* 0x00000034030b7209 */ /* 0x001fca0007810000 */
[----:B------:R-:W0:Y:S01]  /*ab80*/  SHFL.BFLY PT, R56, R11, 0x1, 0x1f ;  /* 0x0c201f000b387f89 */ /* 0x000e2200000e0000 */
[----:B------:R-:W-:Y:S08]  /*ab90*/  MUFU.EX2 R149, R149 ;  /* 0x0000009500957308 */ /* 0x000ff00000000800 */
[----:B------:R-:W1:Y:S01]  /*aba0*/  MUFU.EX2 R68, R68 ;  /* 0x0000004400447308 */ /* 0x000e620000000800 */
[----:B0-----:R-:W-:-:S07]  /*abb0*/  FMNMX.FTZ R53, R11, R56, !PT ;  /* 0x000000380b357209 */ /* 0x001fce0007810000 */
[----:B------:R-:W0:Y:S01]  /*abc0*/  MUFU.EX2 R151, R151 ;  /* 0x0000009700977308 */ /* 0x000e220000000800 */
[C---:B------:R-:W-:Y:S01]  /*abd0*/  FSETP.NEU.FTZ.AND P1, PT, R53.reuse, -INF , PT ;  /* 0xff8000003500780b */ /* 0x040fe20003f3d000 */
[----:B------:R-:W-:-:S05]  /*abe0*/  FMUL.FTZ R29, R53, R51 ;  /* 0x00000033351d7220 */ /* 0x000fca0000410000 */
[----:B------:R-:W-:Y:S01]  /*abf0*/  FSEL R29, R29, RZ, P1 ;  /* 0x000000ff1d1d7208 */ /* 0x000fe20000800000 */
[----:B------:R-:W2:Y:S01]  /*ac00*/  S2R R93, SR_TID.X ;  /* 0x00000000005d7919 */ /* 0x000ea20000002100 */
[----:B------:R-:W3:Y:S03]  /*ac10*/  MUFU.EX2 R145, R145 ;  /* 0x0000009100917308 */ /* 0x000ee60000000800 */
[-CC-:B------:R-:W-:Y:S01]  /*ac20*/  FFMA.FTZ R148, R72, R51.reuse, -R29.reuse ;  /* 0x0000003348947223 */ /* 0x180fe2000001081d */
[-CC-:B------:R-:W-:Y:S01]  /*ac30*/  FFMA.FTZ R3, R10, R51.reuse, -R29.reuse ;  /* 0x000000330a037223 */ /* 0x180fe2000001081d */
[-CC-:B------:R-:W-:Y:S01]  /*ac40*/  FFMA.FTZ R150, R76, R51.reuse, -R29.reuse ;  /* 0x000000334c967223 */ /* 0x180fe2000001081d */
[----:B-1----:R-:W-:Y:S02]  /*ac50*/  FADD.FTZ R10, R149, R68 ;  /* 0x00000044950a7221 */ /* 0x002fe40000010000 */
[----:B------:R-:W1:Y:S01]  /*ac60*/  MUFU.EX2 R20, R20 ;  /* 0x0000001400147308 */ /* 0x000e620000000800 */
[----:B------:R-:W-:Y:S01]  /*ac70*/  FFMA.FTZ R11, R80, R51, -R29 ;  /* 0x00000033500b7223 */ /* 0x000fe2000001081d */
[----:B0-----:R-:W-:-:S06]  /*ac80*/  FADD.FTZ R37, R151, R10 ;  /* 0x0000000a97257221 */ /* 0x001fcc0000010000 */
[----:B------:R-:W-:Y:S01]  /*ac90*/  MUFU.EX2 R148, R148 ;  /* 0x0000009400947308 */ /* 0x000fe20000000800 */
[----:B------:R-:W-:-:S07]  /*aca0*/  FFMA.FTZ R144, R84, R51, -R29 ;  /* 0x0000003354907223 */ /* 0x000fce000001081d */
[----:B------:R-:W0:Y:S01]  /*acb0*/  MUFU.EX2 R3, R3 ;  /* 0x0000000300037308 */ /* 0x000e220000000800 */
[----:B------:R-:W-:-:S07]  /*acc0*/  FADD.FTZ R10, R14, R37 ;  /* 0x000000250e0a7221 */ /* 0x000fce0000010000 */
[----:B------:R-:W4:Y:S01]  /*acd0*/  MUFU.EX2 R147, R147 ;  /* 0x0000009300937308 */ /* 0x000f220000000800 */
[----:B------:R-:W-:-:S07]  /*ace0*/  FFMA.FTZ R15, R98, R51, -R29 ;  /* 0x00000033620f7223 */ /* 0x000fce000001081d */
[----:B------:R-:W2:Y:S01]  /*acf0*/  MUFU.EX2 R150, R150 ;  /* 0x0000009600967308 */ /* 0x000ea20000000800 */
[----:B---3--:R-:W-:-:S07]  /*ad00*/  FADD.FTZ R39, R145, R10 ;  /* 0x0000000a91277221 */ /* 0x008fce0000010000 */
[----:B------:R-:W3:Y:S01]  /*ad10*/  MUFU.EX2 R28, R28 ;  /* 0x0000001c001c7308 */ /* 0x000ee20000000800 */
[----:B------:R-:W-:-:S07]  /*ad20*/  FFMA.FTZ R146, R100, R51, -R29 ;  /* 0x0000003364927223 */ /* 0x000fce000001081d */
[----:B------:R-:W3:Y:S01]  /*ad30*/  MUFU.EX2 R11, R11 ;  /* 0x0000000b000b7308 */ /* 0x000ee20000000800 */
[----:B-1----:R-:W-:Y:S01]  /*ad40*/  FADD.FTZ R10, R20, R39 ;  /* 0x00000027140a7221 */ /* 0x002fe20000010000 */
[----:B------:R-:W-:-:S06]  /*ad50*/  FFMA.FTZ R30, R30, R51, -R63 ;  /* 0x000000331e1e7223 */ /* 0x000fcc000001083f */
[----:B------:R-:W1:Y:S01]  /*ad60*/  MUFU.EX2 R141, R141 ;  /* 0x0000008d008d7308 */ /* 0x000e620000000800 */
[----:B0-----:R-:W-:Y:S01]  /*ad70*/  FADD.FTZ R41, R148, R3 ;  /* 0x0000000394297221 */ /* 0x001fe20000010000 */
[----:B------:R-:W-:-:S06]  /*ad80*/  FFMA.FTZ R21, R24, R51, -R29 ;  /* 0x0000003318157223 */ /* 0x000fcc000001081d */
[----:B------:R-:W0:Y:S01]  /*ad90*/  MUFU.EX2 R144, R144 ;  /* 0x0000009000907308 */ /* 0x000e220000000800 */
[----:B----4-:R-:W-:Y:S01]  /*ada0*/  FADD.FTZ R39, R147, R10 ;  /* 0x0000000a93277221 */ /* 0x010fe20000010000 */
[----:B--2---:R-:W-:-:S06]  /*adb0*/  FADD.FTZ R10, R150, R41 ;  /* 0x00000029960a7221 */ /* 0x004fcc0000010000 */
[----:B------:R-:W2:Y:S01]  /*adc0*/  MUFU.EX2 R36, R36 ;  /* 0x0000002400247308 */ /* 0x000ea20000000800 */
[----:B------:R-:W-:-:S07]  /*add0*/  FFMA.FTZ R140, R102, R51, -R29 ;  /* 0x00000033668c7223 */ /* 0x000fce000001081d */
[----:B------:R-:W4:Y:S01]  /*ade0*/  MUFU.EX2 R15, R15 ;  /* 0x0000000f000f7308 */ /* 0x000f220000000800 */
[----:B---3--:R-:W-:Y:S01]  /*adf0*/  FADD.FTZ R24, R28, R39 ;  /* 0x000000271c187221 */ /* 0x008fe20000010000 */
[----:B------:R-:W-:-:S06]  /*ae00*/  FFMA.FTZ R26, R26, R51, -R63 ;  /* 0x000000331a1a7223 */ /* 0x000fcc000001083f */
[----:B------:R-:W3:Y:S01]  /*ae10*/  MUFU.EX2 R143, R143 ;  /* 0x0000008f008f7308 */ /* 0x000ee20000000800 */
[----:B------:R-:W-:Y:S01]  /*ae20*/  FADD.FTZ R41, R11, R10 ;  /* 0x0000000a0b297221 */ /* 0x000fe20000010000 */
[----:B------:R-:W-:-:S06]  /*ae30*/  FFMA.FTZ R25, R104, R51, -R29 ;  /* 0x0000003368197223 */ /* 0x000fcc000001081d */
[----:B------:R-:W3:Y:S01]  /*ae40*/  MUFU.EX2 R146, R146 ;  /* 0x0000009200927308 */ /* 0x000ee20000000800 */
[----:B------:R-:W-:Y:S01]  /*ae50*/  FFMA.FTZ R27, R32, R51, -R29 ;  /* 0x00000033201b7223 */ /* 0x000fe2000001081d */
[----:B------:R-:W-:Y:S01]  /*ae60*/  LOP3.LUT R93, R93, 0x7f, RZ, 0xc0, !PT ;  /* 0x0000007f5d5d7812 */ /* 0x000fe200078ec0ff */
[----:B------:R-:W-:-:S05]  /*ae70*/  IMAD.IADD R32, R95, 0x1, -R97 ;  /* 0x000000015f207824 */ /* 0x000fca00078e0a61 */
[----:B------:R-:W3:Y:S01]  /*ae80*/  MUFU.EX2 R30, R30 ;  /* 0x0000001e001e7308 */ /* 0x000ee20000000800 */
[----:B-1----:R-:W-:Y:S01]  /*ae90*/  FADD.FTZ R43, R141, R24 ;  /* 0x000000188d2b7221 */ /* 0x002fe20000010000 */
[----:B0-----:R-:W-:-:S06]  /*aea0*/  FADD.FTZ R10, R144, R41 ;  /* 0x00000029900a7221 */ /* 0x001fcc0000010000 */
[----:B------:R-:W0:Y:S01]  /*aeb0*/  MUFU.EX2 R21, R21 ;  /* 0x0000001500157308 */ /* 0x000e220000000800 */
[-CC-:B------:R-:W-:Y:S01]  /*aec0*/  FFMA.FTZ R142, R106, R51.reuse, -R29.reuse ;  /* 0x000000336a8e7223 */ /* 0x180fe2000001081d */
[----:B------:R-:W-:Y:S01]  /*aed0*/  FFMA.FTZ R37, R44, R51, -R29 ;  /* 0x000000332c257223 */ /* 0x000fe2000001081d */
[----:B------:R-:W-:Y:S01]  /*aee0*/  ISETP.NE.AND P1, PT, R93, RZ, PT ;  /* 0x000000ff5d00720c */ /* 0x000fe20003f25270 */
[----:B------:R-:W-:-:S04]  /*aef0*/  IMAD R44, R153, 0xc0, R32 ;  /* 0x000000c0992c7824 */ /* 0x000fc800078e0220 */
[----:B------:R-:W1:Y:S01]  /*af00*/  MUFU.EX2 R137, R137 ;  /* 0x0000008900897308 */ /* 0x000e620000000800 */
[----:B--2---:R-:W-:Y:S01]  /*af10*/  FADD.FTZ R32, R36, R43 ;  /* 0x0000002b24207221 */ /* 0x004fe20000010000 */
[----:B----4-:R-:W-:-:S06]  /*af20*/  FADD.FTZ R43, R15, R10 ;  /* 0x0000000a0f2b7221 */ /* 0x010fcc0000010000 */
[----:B------:R-:W2:Y:S01]  /*af30*/  MUFU.EX2 R140, R140 ;  /* 0x0000008c008c7308 */ /* 0x000ea20000000800 */
[----:B---3--:R-:W-:Y:S01]  /*af40*/  FADD.FTZ R41, R143, R32 ;  /* 0x000000208f297221 */ /* 0x008fe20000010000 */
[----:B------:R-:W-:-:S06]  /*af50*/  FADD.FTZ R32, R146, R43 ;  /* 0x0000002b92207221 */ /* 0x000fcc0000010000 */
[----:B------:R-:W3:Y:S01]  /*af60*/  MUFU.EX2 R26, R26 ;  /* 0x0000001a001a7308 */ /* 0x000ee20000000800 */
[----:B------:R-:W-:-:S07]  /*af70*/  FFMA.FTZ R136, R96, R51, -R29 ;  /* 0x0000003360887223 */ /* 0x000fce000001081d */
[----:B------:R-:W4:Y:S01]  /*af80*/  MUFU.EX2 R25, R25 ;  /* 0x0000001900197308 */ /* 0x000f220000000800 */
[----:B------:R-:W-:Y:S01]  /*af90*/  FFMA.FTZ R33, R40, R51, -R29 ;  /* 0x0000003328217223 */ /* 0x000fe2000001081d */
[----:B------:R-:W-:Y:S01]  /*afa0*/  SHF.R.S32.HI R45, RZ, 0x1f, R44 ;  /* 0x0000001fff2d7819 */ /* 0x000fe2000001142c */
[----:B------:R-:W-:-:S05]  /*afb0*/  FADD.FTZ R40, R30, R41 ;  /* 0x000000291e287221 */ /* 0x000fca0000010000 */
[----:B------:R-:W4:Y:S01]  /*afc0*/  MUFU.EX2 R139, R139 ;  /* 0x0000008b008b7308 */ /* 0x000f220000000800 */
[----:B0-----:R-:W-:Y:S01]  /*afd0*/  FADD.FTZ R43, R21, R32 ;  /* 0x00000020152b7221 */ /* 0x001fe20000010000 */
[----:B------:R-:W-:-:S06]  /*afe0*/  FFMA.FTZ R31, R94, R51, -R29 ;  /* 0x000000335e1f7223 */ /* 0x000fcc000001081d */
[----:B------:R-:W0:Y:S01]  /*aff0*/  MUFU.EX2 R142, R142 ;  /* 0x0000008e008e7308 */ /* 0x000e220000000800 */
[----:B------:R-:W-:Y:S01]  /*b000*/  LEA.HI R10, R45, R44, RZ, 0x7 ;  /* 0x0000002c2d0a7211 */ /* 0x000fe200078f38ff */
[----:B------:R-:W-:Y:S02]  /*b010*/  @!P1 VIADD R0, R0, 0x16840 ;  /* 0x0001684000009836 */ /* 0x000fe40000000000 */
[----:B------:R-:W-:-:S04]  /*b020*/  FFMA.FTZ R41, R34, R51, -R29 ;  /* 0x0000003322297223 */ /* 0x000fc8000001081d */
[----:B------:R-:W0:Y:S01]  /*b030*/  MUFU.EX2 R38, R38 ;  /* 0x0000002600267308 */ /* 0x000e220000000800 */
[----:B-1----:R-:W-:Y:S01]  /*b040*/  FADD.FTZ R45, R137, R40 ;  /* 0x00000028892d7221 */ /* 0x002fe20000010000 */
[----:B------:R-:W-:Y:S01]  /*b050*/  FFMA.FTZ R135, R50, R51, -R63 ;  /* 0x0000003332877223 */ /* 0x000fe2000001083f */
[----:B--2---:R-:W-:-:S05]  /*b060*/  FADD.FTZ R34, R140, R43 ;  /* 0x0000002b8c227221 */ /* 0x004fca0000010000 */
[----:B------:R-:W1:Y:S01]  /*b070*/  MUFU.EX2 R27, R27 ;  /* 0x0000001b001b7308 */ /* 0x000e620000000800 */
[----:B------:R-:W-:Y:S01]  /*b080*/  FFMA.FTZ R138, R108, R51, -R29 ;  /* 0x000000336c8a7223 */ /* 0x000fe2000001081d */
[----:B---3--:R-:W-:Y:S01]  /*b090*/  FADD.FTZ R40, R26, R45 ;  /* 0x0000002d1a287221 */ /* 0x008fe20000010000 */
[----:B------:R-:W-:-:S05]  /*b0a0*/  @!P1 PRMT R0, RZ, 0x654, R0 ;  /* 0x00000654ff009816 */ /* 0x000fca0000000000 */
[----:B------:R-:W2:Y:S01]  /*b0b0*/  MUFU.EX2 R133, R133 ;  /* 0x0000008500857308 */ /* 0x000ea20000000800 */
[----:B----4-:R-:W-:-:S07]  /*b0c0*/  FADD.FTZ R45, R25, R34 ;  /* 0x00000022192d7221 */ /* 0x010fce0000010000 */
[----:B------:R-:W3:Y:S01]  /*b0d0*/  MUFU.EX2 R136, R136 ;  /* 0x0000008800887308 */ /* 0x000ee20000000800 */
[----:B------:R-:W-:Y:S01]  /*b0e0*/  FADD.FTZ R43, R139, R40 ;  /* 0x000000288b2b7221 */ /* 0x000fe20000010000 */
[----:B------:R0:W-:Y:S06]  /*b0f0*/  @!P1 SYNCS.ARRIVE.TRANS64.RED.A1T0 RZ, [R0+URZ], RZ ;  /* 0x000000ff00ff99a7 */ /* 0x0001ec000810043f */
[----:B------:R-:W4:Y:S01]  /*b100*/  MUFU.EX2 R42, R42 ;  /* 0x0000002a002a7308 */ /* 0x000f220000000800 */
[----:B------:R-:W-:Y:S01]  /*b110*/  FFMA.FTZ R129, R54, R51, -R63 ;  /* 0x0000003336817223 */ /* 0x000fe2000001083f */
[----:B0-----:R-:W-:-:S06]  /*b120*/  FADD.FTZ R0, R142, R45 ;  /* 0x0000002d8e007221 */ /* 0x001fcc0000010000 */
[----:B------:R-:W0:Y:S01]  /*b130*/  MUFU.EX2 R31, R31 ;  /* 0x0000001f001f7308 */ /* 0x000e220000000800 */
[----:B------:R-:W-:Y:S01]  /*b140*/  FFMA.FTZ R132, R92, R51, -R29 ;  /* 0x000000335c847223 */ /* 0x000fe2000001081d */
[----:B------:R-:W-:-:S06]  /*b150*/  FADD.FTZ R34, R38, R43 ;  /* 0x0000002b26227221 */ /* 0x000fcc0000010000 */
[----:B------:R-:W0:Y:S01]  /*b160*/  MUFU.EX2 R135, R135 ;  /* 0x0000008700877308 */ /* 0x000e220000000800 */
[----:B-1----:R-:W-:-:S07]  /*b170*/  FADD.FTZ R45, R27, R0 ;  /* 0x000000001b2d7221 */ /* 0x002fce0000010000 */
[----:B------:R-:W1:Y:S01]  /*b180*/  MUFU.EX2 R138, R138 ;  /* 0x0000008a008a7308 */ /* 0x000e620000000800 */
[----:B--2---:R-:W-:Y:S01]  /*b190*/  FADD.FTZ R47, R133, R34 ;  /* 0x00000022852f7221 */ /* 0x004fe20000010000 */
[----:B------:R-:W-:-:S06]  /*b1a0*/  FFMA.FTZ R131, R58, R51, -R63 ;  /* 0x000000333a837223 */ /* 0x000fcc000001083f */
[----:B------:R-:W2:Y:S01]  /*b1b0*/  MUFU.EX2 R46, R46 ;  /* 0x0000002e002e7308 */ /* 0x000ea20000000800 */
[----:B---3--:R-:W-:Y:S01]  /*b1c0*/  FADD.FTZ R40, R136, R45 ;  /* 0x0000002d88287221 */ /* 0x008fe20000010000 */
[----:B------:R-:W-:-:S06]  /*b1d0*/  FFMA.FTZ R134, R88, R51, -R29 ;  /* 0x0000003358867223 */ /* 0x000fcc000001081d */
[----:B------:R-:W3:Y:S01]  /*b1e0*/  MUFU.EX2 R33, R33 ;  /* 0x0000002100217308 */ /* 0x000ee20000000800 */
[----:B----4-:R-:W-:Y:S01]  /*b1f0*/  FADD.FTZ R34, R42, R47 ;  /* 0x0000002f2a227221 */ /* 0x010fe20000010000 */
[----:B------:R-:W-:-:S06]  /*b200*/  FFMA.FTZ R50, R62, R51, -R63 ;  /* 0x000000333e327223 */ /* 0x000fcc000001083f */
[----:B------:R-:W4:Y:S01]  /*b210*/  MUFU.EX2 R129, R129 ;  /* 0x0000008100817308 */ /* 0x000f220000000800 */
[----:B0-----:R-:W-:Y:S01]  /*b220*/  FADD.FTZ R45, R31, R40 ;  /* 0x000000281f2d7221 */ /* 0x001fe20000010000 */
[----:B------:R-:W-:-:S06]  /*b230*/  FFMA.FTZ R39, R110, R51, -R29 ;  /* 0x000000336e277223 */ /* 0x000fcc000001081d */
[----:B------:R-:W0:Y:S01]  /*b240*/  MUFU.EX2 R132, R132 ;  /* 0x0000008400847308 */ /* 0x000e220000000800 */
[----:B------:R-:W-:Y:S01]  /*b250*/  FADD.FTZ R47, R135, R34 ;  /* 0x00000022872f7221 */ /* 0x000fe20000010000 */
[----:B------:R-:W-:-:S06]  /*b260*/  FFMA.FTZ R125, R70, R51, -R63 ;  /* 0x00000033467d7223 */ /* 0x000fcc000001083f */
[----:B------:R-:W0:Y:S01]  /*b270*/  MUFU.EX2 R48, R48 ;  /* 0x0000003000307308 */ /* 0x000e220000000800 */
[----:B-1----:R-:W-:Y:S01]  /*b280*/  FADD.FTZ R40, R138, R45 ;  /* 0x0000002d8a287221 */ /* 0x002fe20000010000 */
[----:B------:R-:W-:-:S06]  /*b290*/  FFMA.FTZ R24, R112, R51, -R29 ;  /* 0x0000003370187223 */ /* 0x000fcc000001081d */
[----:B------:R-:W1:Y:S01]  /*b2a0*/  MUFU.EX2 R37, R37 ;  /* 0x0000002500257308 */ /* 0x000e620000000800 */
[----:B--2---:R-:W-:Y:S01]  /*b2b0*/  FADD.FTZ R44, R46, R47 ;  /* 0x0000002f2e2c7221 */ /* 0x004fe20000010000 */
[----:B------:R-:W-:-:S06]  /*b2c0*/  FFMA.FTZ R52, R66, R51, -R63 ;  /* 0x0000003342347223 */ /* 0x000fcc000001083f */
[----:B------:R-:W2:Y:S01]  /*b2d0*/  MUFU.EX2 R131, R131 ;  /* 0x0000008300837308 */ /* 0x000ea20000000800 */
[----:B---3--:R-:W-:-:S07]  /*b2e0*/  FADD.FTZ R45, R33, R40 ;  /* 0x00000028212d7221 */ /* 0x008fce0000010000 */
[----:B------:R-:W3:Y:S01]  /*b2f0*/  MUFU.EX2 R134, R134 ;  /* 0x0000008600867308 */ /* 0x000ee20000000800 */
[----:B----4-:R-:W-:Y:S01]  /*b300*/  FADD.FTZ R47, R129, R44 ;  /* 0x0000002c812f7221 */ /* 0x010fe20000010000 */
[----:B------:R-:W-:-:S06]  /*b310*/  F2FP.BF16.F32.PACK_AB R151, R14, R151 ;  /* 0x000000970e97723e */ /* 0x000fcc00000010ff */
[----:B------:R-:W4:Y:S01]  /*b320*/  MUFU.EX2 R50, R50 ;  /* 0x0000003200327308 */ /* 0x000f220000000800 */
[----:B------:R-:W-:Y:S01]  /*b330*/  FFMA.FTZ R127, R74, R51, -R63 ;  /* 0x000000334a7f7223 */ /* 0x000fe2000001083f */
[----:B0-----:R-:W-:-:S06]  /*b340*/  FADD.FTZ R14, R132, R45 ;  /* 0x0000002d840e7221 */ /* 0x001fcc0000010000 */
[----:B------:R-:W0:Y:S01]  /*b350*/  MUFU.EX2 R39, R39 ;  /* 0x0000002700277308 */ /* 0x000e220000000800 */
[----:B------:R-:W-:Y:S01]  /*b360*/  FFMA.FTZ R32, R114, R51, -R29 ;  /* 0x0000003372207223 */ /* 0x000fe2000001081d */
[----:B------:R-:W-:-:S06]  /*b370*/  FADD.FTZ R40, R48, R47 ;  /* 0x0000002f30287221 */ /* 0x000fcc0000010000 */
[----:B------:R-:W0:Y:S01]  /*b380*/  MUFU.EX2 R125, R125 ;  /* 0x0000007d007d7308 */ /* 0x000e220000000800 */
[----:B------:R-:W-:Y:S01]  /*b390*/  FFMA.FTZ R54, R78, R51, -R63 ;  /* 0x000000334e367223 */ /* 0x000fe2000001083f */
[----:B-1----:R-:W-:-:S06]  /*b3a0*/  FADD.FTZ R45, R37, R14 ;  /* 0x0000000e252d7221 */ /* 0x002fcc0000010000 */
[----:B------:R-:W1:Y:S01]  /*b3b0*/  MUFU.EX2 R24, R24 ;  /* 0x0000001800187308 */ /* 0x000e620000000800 */
[----:B------:R-:W-:Y:S01]  /*b3c0*/  FFMA.FTZ R43, R116, R51, -R29 ;  /* 0x00000033742b7223 */ /* 0x000fe2000001081d */
[----:B--2---:R-:W-:-:S06]  /*b3d0*/  FADD.FTZ R47, R131, R40 ;  /* 0x00000028832f7221 */ /* 0x004fcc0000010000 */
[----:B------:R-:W2:Y:S01]  /*b3e0*/  MUFU.EX2 R52, R52 ;  /* 0x0000003400347308 */ /* 0x000ea20000000800 */
[----:B------:R-:W-:Y:S01]  /*b3f0*/  FFMA.FTZ R121, R60, R51, -R63 ;  /* 0x000000333c797223 */ /* 0x000fe2000001083f */
[----:B---3--:R-:W-:-:S06]  /*b400*/  FADD.FTZ R14, R134, R45 ;  /* 0x0000002d860e7221 */ /* 0x008fcc0000010000 */
[----:B------:R-:W3:Y:S01]  /*b410*/  MUFU.EX2 R41, R41 ;  /* 0x0000002900297308 */ /* 0x000ee20000000800 */
[----:B------:R-:W-:Y:S01]  /*b420*/  F2FP.BF16.F32.PACK_AB R145, R20, R145 ;  /* 0x000000911491723e */ /* 0x000fe200000010ff */
[----:B------:R-:W-:Y:S01]  /*b430*/  FFMA.FTZ R118, R118, R51, -R29 ;  /* 0x0000003376767223 */ /* 0x000fe2000001081d */
[----:B----4-:R-:W-:-:S05]  /*b440*/  FADD.FTZ R20, R50, R47 ;  /* 0x0000002f32147221 */ /* 0x010fca0000010000 */
[----:B------:R-:W4:Y:S01]  /*b450*/  MUFU.EX2 R127, R127 ;  /* 0x0000007f007f7308 */ /* 0x000f220000000800 */
[----:B0-----:R-:W-:-:S07]  /*b460*/  FADD.FTZ R47, R39, R14 ;  /* 0x0000000e272f7221 */ /* 0x001fce0000010000 */
[----:B------:R-:W-:Y:S01]  /*b470*/  MUFU.EX2 R32, R32 ;  /* 0x0000002000207308 */ /* 0x000fe20000000800 */
[-C--:B------:R-:W-:Y:S01]  /*b480*/  FFMA.FTZ R82, R82, R51.reuse, -R63 ;  /* 0x0000003352527223 */ /* 0x080fe2000001083f */
[-CC-:B------:R-:W-:Y:S01]  /*b490*/  FFMA.FTZ R0, R124, R51.reuse, -R29.reuse ;  /* 0x000000337c007223 */ /* 0x180fe2000001081d */
[----:B------:R-:W-:-:S05]  /*b4a0*/  FFMA.FTZ R120, R120, R51, -R29 ;  /* 0x0000003378787223 */ /* 0x000fca000001081d */
[----:B------:R-:W0:Y:S01]  /*b4b0*/  MUFU.EX2 R54, R54 ;  /* 0x0000003600367308 */ /* 0x000e220000000800 */
[----:B------:R-:W-:Y:S01]  /*b4c0*/  FADD.FTZ R49, R125, R20 ;  /* 0x000000147d317221 */ /* 0x000fe20000010000 */
[----:B------:R-:W-:Y:S01]  /*b4d0*/  FFMA.FTZ R123, R86, R51, -R63 ;  /* 0x00000033567b7223 */ /* 0x000fe2000001083f */
[----:B-1----:R-:W-:-:S05]  /*b4e0*/  FADD.FTZ R14, R24, R47 ;  /* 0x0000002f180e7221 */ /* 0x002fca0000010000 */
[----:B------:R-:W-:Y:S01]  /*b4f0*/  MUFU.EX2 R43, R43 ;  /* 0x0000002b002b7308 */ /* 0x000fe20000000800 */
[-CC-:B------:R-:W-:Y:S01]  /*b500*/  FFMA.FTZ R122, R122, R51.reuse, -R29.reuse ;  /* 0x000000337a7a7223 */ /* 0x180fe2000001081d */
[-CC-:B------:R-:W-:Y:S01]  /*b510*/  FFMA.FTZ R34, R126, R51.reuse, -R29.reuse ;  /* 0x000000337e227223 */ /* 0x180fe2000001081d */
[-CC-:B------:R-:W-:Y:S01]  /*b520*/  FFMA.FTZ R128, R128, R51.reuse, -R29.reuse ;  /* 0x0000003380807223 */ /* 0x180fe2000001081d */
[----:B------:R-:W-:-:S04]  /*b530*/  FFMA.FTZ R64, R64, R51, -R29 ;  /* 0x0000003340407223 */ /* 0x000fc8000001081d */
[----:B------:R-:W1:Y:S01]  /*b540*/  MUFU.EX2 R121, R121 ;  /* 0x0000007900797308 */ /* 0x000e620000000800 */
[----:B------:R-:W-:Y:S01]  /*b550*/  FFMA.FTZ R130, R130, R51, -R29 ;  /* 0x0000003382827223 */ /* 0x000fe2000001081d */
[----:B--2---:R-:W-:Y:S01]  /*b560*/  FADD.FTZ R20, R52, R49 ;  /* 0x0000003134147221 */ /* 0x004fe20000010000 */
[----:B---3--:R-:W-:-:S05]  /*b570*/  FADD.FTZ R47, R41, R14 ;  /* 0x0000000e292f7221 */ /* 0x008fca0000010000 */
[----:B------:R-:W-:Y:S01]  /*b580*/  MUFU.EX2 R124, R118 ;  /* 0x00000076007c7308 */ /* 0x000fe20000000800 */
[----:B----4-:R-:W-:-:S07]  /*b590*/  FADD.FTZ R49, R127, R20 ;  /* 0x000000147f317221 */ /* 0x010fce0000010000 */
[----:B------:R-:W2:Y:S08]  /*b5a0*/  MUFU.EX2 R56, R82 ;  /* 0x0000005200387308 */ /* 0x000eb00000000800 */
[----:B------:R-:W3:Y:S01]  /*b5b0*/  MUFU.EX2 R29, R120 ;  /* 0x00000078001d7308 */ /* 0x000ee20000000800 */
[----:B0-----:R-:W-:-:S07]  /*b5c0*/  FADD.FTZ R14, R54, R49 ;  /* 0x00000031360e7221 */ /* 0x001fce0000010000 */
[----:B------:R-:W0:Y:S08]  /*b5d0*/  MUFU.EX2 R123, R123 ;  /* 0x0000007b007b7308 */ /* 0x000e300000000800 */
[----:B------:R-:W4:Y:S08]  /*b5e0*/  MUFU.EX2 R126, R122 ;  /* 0x0000007a007e7308 */ /* 0x000f300000000800 */
[----:B------:R2:W4:Y:S01]  /*b5f0*/  MUFU.EX2 R45, R0 ;  /* 0x00000000002d7308 */ /* 0x0005220000000800 */
[----:B-1----:R-:W-:Y:S01]  /*b600*/  FADD.FTZ R55, R121, R14 ;  /* 0x0000000e79377221 */ /* 0x002fe20000010000 */
[----:B------:R-:W-:Y:S01]  /*b610*/  SHF.R.S32.HI R10, RZ, 0x7, R10 ;  /* 0x00000007ff0a7819 */ /* 0x000fe2000001140a */
[----:B--2---:R-:W-:-:S05]  /*b620*/  FADD.FTZ R0, R32, R47 ;  /* 0x0000002f20007221 */ /* 0x004fca0000010000 */
[----:B------:R-:W1:Y:S01]  /*b630*/  MUFU.EX2 R34, R34 ;  /* 0x0000002200227308 */ /* 0x000e620000000800 */
[----:B------:R-:W-:Y:S01]  /*b640*/  FADD.FTZ R49, R43, R0 ;  /* 0x000000002b317221 */ /* 0x000fe20000010000 */
[----:B------:R-:W-:-:S03]  /*b650*/  FADD.FTZ R14, R56, R55 ;  /* 0x00000037380e7221 */ /* 0x000fc60000010000 */
[----:B------:R-:W-:-:S03]  /*b660*/  FADD.FTZ R0, R124, R49 ;  /* 0x000000317c007221 */ /* 0x000fc60000010000 */
[----:B------:R-:W2:Y:S01]  /*b670*/  MUFU.EX2 R47, R128 ;  /* 0x00000080002f7308 */ /* 0x000ea20000000800 */
[----:B------:R-:W-:Y:S01]  /*b680*/  VIMNMX R57, RZ, R10, !PT ;  /* 0x0000000aff397248 */ /* 0x000fe20007fe0100 */
[----:B------:R-:W-:Y:S01]  /*b690*/  FFMA.FTZ R58, R90, R51, -R63 ;  /* 0x000000335a3a7223 */ /* 0x000fe2000001083f */
[----:B---3--:R-:W-:Y:S01]  /*b6a0*/  FADD.FTZ R49, R29, R0 ;  /* 0x000000001d317221 */ /* 0x008fe20000010000 */
[----:B0-----:R-:W-:Y:S01]  /*b6b0*/  FADD.FTZ R55, R123, R14 ;  /* 0x0000000e7b377221 */ /* 0x001fe20000010000 */
[----:B------:R-:W-:Y:S01]  /*b6c0*/  VIADD R152, R152, 0xfffffffe ;  /* 0xfffffffe98987836 */ /* 0x000fe20000000000 */
[----:B------:R0:W-:Y:S01]  /*b6d0*/  STL [R1+0xc], R57 ;  /* 0x00000c3901007387 */ /* 0x0001e20000100800 */
[----:B----4-:R-:W-:Y:S01]  /*b6e0*/  FADD.FTZ R14, R126, R49 ;  /* 0x000000317e0e7221 */ /* 0x010fe20000010000 */
[----:B------:R-:W3:Y:S01]  /*b6f0*/  MUFU.EX2 R64, R64 ;  /* 0x0000004000407308 */ /* 0x000ee20000000800 */
[----:B------:R-:W-:Y:S02]  /*b700*/  F2FP.BF16.F32.PACK_AB R150, R11, R150 ;  /* 0x000000960b96723e */ /* 0x000fe400000010ff */
[----:B------:R-:W-:Y:S01]  /*b710*/  F2FP.BF16.F32.PACK_AB R148, R3, R148 ;  /* 0x000000940394723e */ /* 0x000fe200000010ff */
[----:B------:R-:W-:Y:S01]  /*b720*/  FADD.FTZ R3, R45, R14 ;  /* 0x0000000e2d037221 */ /* 0x000fe20000010000 */
[----:B------:R-:W-:-:S03]  /*b730*/  ISETP.GE.AND P2, PT, R152, R57, PT ;  /* 0x000000399800720c */ /* 0x000fc60003f46270 */
[----:B------:R-:W4:Y:S01]  /*b740*/  MUFU.EX2 R58, R58 ;  /* 0x0000003a003a7308 */ /* 0x000f220000000800 */
[----:B-1----:R-:W-:-:S07]  /*b750*/  FADD.FTZ R14, R34, R3 ;  /* 0x00000003220e7221 */ /* 0x002fce0000010000 */
[----:B------:R-:W1:Y:S01]  /*b760*/  MUFU.EX2 R11, R130 ;  /* 0x00000082000b7308 */ /* 0x000e620000000800 */
[----:B--2---:R-:W-:Y:S01]  /*b770*/  FADD.FTZ R3, R47, R14 ;  /* 0x0000000e2f037221 */ /* 0x004fe20000010000 */
[----:B------:R-:W-:-:S03]  /*b780*/  IMAD.MOV.U32 R119, RZ, RZ, RZ ;  /* 0x000000ffff777224 */ /* 0x000fc600078e00ff */
[----:B---3--:R-:W-:Y:S01]  /*b790*/  FADD.FTZ R14, R64, R3 ;  /* 0x00000003400e7221 */ /* 0x008fe20000010000 */
[----:B------:R-:W-:Y:S01]  /*b7a0*/  F2FP.BF16.F32.PACK_AB R149, R68, R149 ;  /* 0x000000954495723e */ /* 0x000fe200000010ff */
[----:B------:R-:W-:Y:S01]  /*b7b0*/  IMAD.MOV.U32 R118, RZ, RZ, R119 ;  /* 0x000000ffff767224 */ /* 0x000fe200078e0077 */
[----:B------:R-:W-:Y:S01]  /*b7c0*/  F2FP.BF16.F32.PACK_AB R147, R28, R147 ;  /* 0x000000931c93723e */ /* 0x000fe200000010ff */
[----:B----4-:R-:W-:Y:S01]  /*b7d0*/  FADD.FTZ R0, R58, R55 ;  /* 0x000000373a007221 */ /* 0x010fe20000010000 */
        /* <DEDUP_REMOVED lines=56> */
[----:B------:R-:W-:Y:S01]  /*bb60*/  IMAD.MOV.U32 R88, RZ, RZ, R119 ;  /* 0x000000ffff587224 */ /* 0x000fe200078e0077 */
[----:B0-----:R-:W-:Y:S06]  /*bb70*/  @!P2 BRA `(.L_x_12474) ;  /* 0x000000300048a947 */ /* 0x001fec0003800000 */
        /* <DEDUP_REMOVED lines=20> */
.L_x_12484:
        /* <DEDUP_REMOVED lines=10> */
.L_x_12476:
[----:B------:R-:W-:Y:S01]  /*bd60*/  IMAD R11, R18, 0x8, R2 ;  /* 0x00000008120b7824 */ /* 0x000fe200078e0202 */
[----:B------:R-:W-:-:S04]  /*bd70*/  SHF.L.U32 R14, R23, 0x1f, RZ ;  /* 0x0000001f170e7819 */ /* 0x000fc800000006ff */
[----:B------:R0:W1:Y:S01]  /*bd80*/  SYNCS.PHASECHK.TRANS64.TRYWAIT P3, [R11+URZ+0x16830], R14 ;  /* 0x0168300e0b0075a7 */ /* 0x000062000806017f */
[----:B------:R-:W-:Y:S05]  /*bd90*/  @!P0 BRA `(.L_x_12477) ;  /* 0x0000000000048947 */ /* 0x000fea0003800000 */
[----:B------:R-:W-:Y:S01]  /*bda0*/  BPT.TRAP 0x1 ;  /* 0x000000040000795c */ /* 0x000fe20000300000 */
.L_x_12477:
[----:B------:R-:W-:Y:S04]  /*bdb0*/  BSSY B0, `(.L_x_12475) ;  /* 0x0000004000007945 */ /* 0x000fe80003800000 */
[----:B-1----:R-:W-:Y:S05]  /*bdc0*/  @P3 BRA `(.L_x_12478) ;  /* 0x0000000000083947 */ /* 0x002fea0003800000 */
[----:B------:R-:W1:Y:S02]  /*bdd0*/  SYNCS.PHASECHK.TRANS64.TRYWAIT P3, [R11+URZ+0x16830], R14 ;  /* 0x0168300e0b0075a7 */ /* 0x000e64000806017f */
[----:B-1----:R-:W-:Y:S05]  /*bde0*/  @!P3 BRA `(.L_x_12479) ;  /* 0x000000d000dcb947 */ /* 0x002fea0003800000 */
.L_x_12478:
[----:B------:R-:W-:Y:S05]  /*bdf0*/  BSYNC B0 ;  /* 0x0000000000007941 */ /* 0x000fea0003800000 */
.L_x_12475:
        /* <DEDUP_REMOVED lines=8> */
[----:B------:R-:W-:Y:S02]  /*be80*/  R2UR UR5, R5 ;  /* 0x00000000050572ca */ /* 0x000fe400000e0000 */
[----:B------:R-:W-:Y:S02]  /*be90*/  R2UR UR7, R27 ;  /* 0x000000001b0772ca */ /* 0x000fe400000e0000 */
[----:B------:R-:W-:Y:S02]  /*bea0*/  R2UR UR11, R25 ;  /* 0x00000000190b72ca */ /* 0x000fe400000e0000 */
[----:B------:R-:W-:Y:S02]  /*beb0*/  R2UR UR19, R27 ;  /* 0x000000001b1372ca */ /* 0x000fe400000e0000 */
[----:B------:R-:W-:-:S02]  /*bec0*/  R2UR UR8, R12 ;  /* 0x000000000c0872ca */ /* 0x000fc400000e0000 */
[----:B------:R-:W-:Y:S01]  /*bed0*/  R2UR UR9, R13 ;  /* 0x000000000d0972ca */ /* 0x000fe200000e0000 */
[----:B------:R0:W-:Y:S01]  /*bee0*/  BAR.SYNC.DEFER_BLOCKING R11, 0x100 ;  /* 0x0004000b0000751d */ /* 0x0001e20000010000 */
[----:B------:R-:W-:Y:S01]  /*bef0*/  IMAD.MOV.U32 R15, RZ, RZ, 0x40000040 ;  /* 0x40000040ff0f7424 */ /* 0x000fe200078e00ff */
[----:B------:R-:W-:Y:S02]  /*bf00*/  R2UR UR12, R8 ;  /* 0x00000000080c72ca */ /* 0x000fe400000e0000 */
[----:B------:R-:W-:Y:S02]  /*bf10*/  R2UR UR13, R9 ;  /* 0x00000000090d72ca */ /* 0x000fe400000e0000 */
[----:B------:R-:W-:Y:S01]  /*bf20*/  R2UR UR15, R15 ;  /* 0x000000000f0f72ca */ /* 0x000fe200000e0000 */
[----:B--2---:R-:W-:-:S04]  /*bf30*/  IMAD R26, R18, 0x400, R14 ;  /* 0x00000400121a7824 */ /* 0x004fc800078e020e */
[C---:B------:R-:W-:Y:S01]  /*bf40*/  VIADD R14, R26.reuse, 0x4 ;  /* 0x000000041a0e7836 */ /* 0x040fe20000000000 */
[C---:B------:R-:W-:Y:S02]  /*bf50*/  R2UR UR6, R26.reuse ;  /* 0x000000001a0672ca */ /* 0x040fe400000e0000 */
[C---:B------:R-:W-:Y:S01]  /*bf60*/  IADD3 R24, R26.reuse, 0x2, RZ ;  /* 0x000000021a187810 */ /* 0x040fe20007ffe0ff */
[----:B------:R-:W-:-:S03]  /*bf70*/  VIADD R26, R26, 0x6 ;  /* 0x000000061a1a7836 */ /* 0x000fc60000000000 */
[----:B------:R-:W-:Y:S02]  /*bf80*/  R2UR UR10, R24 ;  /* 0x00000000180a72ca */ /* 0x000fe400000e0000 */
[----:B------:R-:W-:Y:S02]  /*bf90*/  R2UR UR18, R26 ;  /* 0x000000001a1272ca */ /* 0x000fe400000e0000 */
        /* <DEDUP_REMOVED lines=18> */
.L_x_12481:
[----:B------:R-:W-:Y:S01]  /*c0c0*/  SHF.L.U32 R10, R10, 0x1f, RZ ;  /* 0x0000001f0a0a7819 */ /* 0x000fe200000006ff */
[----:B------:R-:W-:-:S04]  /*c0d0*/  IMAD R11, R20, 0x8, R2 ;  /* 0x00000008140b7824 */ /* 0x000fc800078e0202 */
[----:B------:R0:W1:Y:S01]  /*c0e0*/  SYNCS.PHASECHK.TRANS64.TRYWAIT P2, [R11+URZ+0x16850], R10 ;  /* 0x0168500a0b0075a7 */ /* 0x000062000804017f */
[----:B------:R-:W-:Y:S05]  /*c0f0*/  @!P0 BRA `(.L_x_12482) ;  /* 0x0000000000048947 */ /* 0x000fea0003800000 */
[----:B------:R-:W-:Y:S01]  /*c100*/  BPT.TRAP 0x1 ;  /* 0x000000040000795c */ /* 0x000fe20000300000 */
.L_x_12482:
[----:B-1----:R-:W-:Y:S05]  /*c110*/  @P2 BRA `(.L_x_12480) ;  /* 0x0000000000082947 */ /* 0x002fea0003800000 */
[----:B------:R-:W1:Y:S02]  /*c120*/  SYNCS.PHASECHK.TRANS64.TRYWAIT P2, [R11+URZ+0x16850], R10 ;  /* 0x0168500a0b0075a7 */ /* 0x000e64000804017f */
[----:B-1----:R-:W-:Y:S05]  /*c130*/  @!P2 BRA `(.L_x_12483) ;  /* 0x000000d0001ca947 */ /* 0x002fea0003800000 */
.L_x_12480:
[----:B01----:R-:W-:Y:S01]  /*c140*/  VIADD R10, R2, 0x400 ;  /* 0x00000400020a7836 */ /* 0x003fe20000000000 */
        /* <DEDUP_REMOVED lines=8> */
[----:B------:R-:W-:-:S02]  /*c1d0*/  ULDC UR5, c[0x0][0x988] ;  /* 0x0002620000057ab9 */ /* 0x000fc40000000800 */
[----:B------:R-:W-:-:S05]  /*c1e0*/  IMAD R10, R20, 0x400, R10 ;  /* 0x00000400140a7824 */ /* 0x000fca00078e020a */
[----:B------:R-:W-:-:S13]  /*c1f0*/  R2UR UR6, R10 ;  /* 0x000000000a0672ca */ /* 0x000fda00000e0000 */
[----:B------:R-:W-:Y:S03]  /*c200*/  HGMMA.64x64x16.F32.BF16 R88, R148, gdesc[UR4].tnspB, R88, gsb0 ;  /* 0x40e0000494587df0 */ /* 0x000fe60008001858 */
[----:B------:R-:W-:Y:S02]  /*c210*/  WARPGROUP.DEPBAR.LE gsb0, 0x0 ;  /* 0x00008000000079c5 */ /* 0x000fe40000010000 */
[----:B------:R-:W2:Y:S04]  /*c220*/  LDL R148, [R1+0x10] ;  /* 0x0000100001947983 */ /* 0x000ea80000100800 */
[----:B------:R-:W2:Y:S04]  /*c230*/  LDL R149, [R1+0x8] ;  /* 0x0000080001957983 */ /* 0x000ea80000100800 */
[----:B------:R-:W3:Y:S04]  /*c240*/  LDL R150, [R1+0x20] ;  /* 0x0000200001967983 */ /* 0x000ee80000100800 */
[----:B------:R-:W4:Y:S01]  /*c250*/  LDL R151, [R1+0x24] ;  /* 0x0000240001977983 */ /* 0x000f220000100800 */
[----:B------:R-:W-:Y:S01]  /*c260*/  VIADD R14, R10, 0x80 ;  /* 0x000000800a0e7836 */ /* 0x000fe20000000000 */
[----:B------:R-:W-:Y:S01]  /*c270*/  R2UR UR7, R15 ;  /* 0x000000000f0772ca */ /* 0x000fe200000e0000 */
[----:B------:R-:W-:Y:S01]  /*c280*/  WARPGROUP.ARRIVE ;  /* 0x00000000000079c5 */ /* 0x000fe20000000000 */
[----:B------:R-:W-:-:S02]  /*c290*/  IMAD.MOV.U32 R15, RZ, RZ, 0x40000040 ;  /* 0x40000040ff0f7424 */ /* 0x000fc400078e00ff */
[----:B------:R-:W-:Y:S01]  /*c2a0*/  FMUL.FTZ R11, R24, UR4 ;  /* 0x00000004180b7c20 */ /* 0x000fe20008410000 */
[----:B------:R-:W-:Y:S01]  /*c2b0*/  R2UR UR6, R14 ;  /* 0x000000000e0672ca */ /* 0x000fe200000e0000 */
[----:B------:R-:W-:Y:S02]  /*c2c0*/  VIADD R14, R10, 0x100 ;  /* 0x000001000a0e7836 */ /* 0x000fe40000000000 */
        /* <DEDUP_REMOVED lines=32> */
[----:B------:R-:W-:-:S02]  /*c4d0*/  FMUL.FTZ R75, R75, UR4 ;  /* 0x000000044b4b7c20 */ /* 0x000fc40008410000 */
        /* <DEDUP_REMOVED lines=10> */
[----:B------:R-:W-:Y:S01]  /*c580*/  HGMMA.64x64x16.F32.BF16 R88, R140, gdesc[UR4].tnspB, R88, gsb0 ;  /* 0x40e000048c587df0 */ /* 0x000fe20008001858 */
[----:B------:R-:W-:Y:S01]  /*c590*/  R2UR UR6, R14 ;  /* 0x000000000e0672ca */ /* 0x000fe200000e0000 */
[----:B------:R-:W-:Y:S01]  /*c5a0*/  FMUL.FTZ R14, R26, UR4 ;  /* 0x000000041a0e7c20 */ /* 0x000fe20008410000 */
[----:B------:R-:W-:Y:S01]  /*c5b0*/  FMUL.FTZ R26, R28, UR4 ;  /* 0x000000041c1a7c20 */ /* 0x000fe20008410000 */
        /* <DEDUP_REMOVED lines=11> */
[----:B------:R-:W-:Y:S01]  /*c670*/  MOV R54, 0xffffff80 ;  /* 0xffffff8000367802 */ /* 0x000fe20000000f00 */
        /* <DEDUP_REMOVED lines=8> */
[----:B------:R-:W-:Y:S02]  /*c700*/  IMAD R54, R153, 0xc0, R54 ;  /* 0x000000c099367824 */ /* 0x000fe400078e0236 */
[----:B------:R-:W-:Y:S01]  /*c710*/  FMUL.FTZ R41, R46, UR4 ;  /* 0x000000042e297c20 */ /* 0x000fe20008410000 */
[----:B------:R-:W-:Y:S01]  /*c720*/  FMUL.FTZ R46, R50, UR4 ;  /* 0x00000004322e7c20 */ /* 0x000fe20008410000 */
[----:B------:R-:W-:Y:S01]  /*c730*/  FMUL.FTZ R50, R52, UR4 ;  /* 0x0000000434327c20 */ /* 0x000fe20008410000 */
[----:B------:R-:W-:Y:S01]  /*c740*/  FMUL.FTZ R52, R55, UR4 ;  /* 0x0000000437347c20 */ /* 0x000fe20008410000 */
[----:B------:R-:W1:Y:S08]  /*c750*/  MUFU.TANH R15, R15 ;  /* 0x0000000f000f7308 */ /* 0x000e700000002400 */
[----:B------:R-:W5:Y:S08]  /*c760*/  MUFU.TANH R26, R26 ;  /* 0x0000001a001a7308 */ /* 0x000f700000002400 */
        /* <DEDUP_REMOVED lines=8> */
[----:B------:R-:W-:Y:S07]  /*c7f0*/  HGMMA.64x64x16.F32.BF16 R88, R136, gdesc[UR4].tnspB, R88, gsb0 ;  /* 0x40e0000488587df0 */ /* 0x000fee0008001858 */
        /* <DEDUP_REMOVED lines=8> */
[----:B------:R-:W-:Y:S01]  /*c880*/  MUFU.TANH R30, R30 ;  /* 0x0000001e001e7308 */ /* 0x000fe20000002400 */
[----:B------:R-:W-:-:S02]  /*c890*/  WARPGROUP.DEPBAR.LE gsb0, 0x0 ;  /* 0x00008000000079c5 */ /* 0x000fc40000010000 */
[----:B------:R-:W-:Y:S01]  /*c8a0*/  FMUL.FTZ R136, R65, UR4 ;  /* 0x0000000441887c20 */ /* 0x000fe20008410000 */
[----:B------:R-:W-:Y:S01]  /*c8b0*/  FMUL.FTZ R137, R72, UR4 ;  /* 0x0000000448897c20 */ /* 0x000fe20008410000 */
[----:B------:R-:W-:Y:S01]  /*c8c0*/  FMUL.FTZ R138, R73, UR4 ;  /* 0x00000004498a7c20 */ /* 0x000fe20008410000 */
[----:B------:R-:W-:Y:S02]  /*c8d0*/  FMUL.FTZ R139, R80, UR4 ;  /* 0x00000004508b7c20 */ /* 0x000fe40008410000 */
[----:B------:R-:W-:Y:S01]  /*c8e0*/  MUFU.TANH R33, R33 ;  /* 0x0000002100217308 */ /* 0x000fe20000002400 */
[----:B------:R-:W-:-:S07]  /*c8f0*/  WARPGROUP.ARRIVE ;  /* 0x00000000000079c5 */ /* 0x000fce0000000000 */
[----:B------:R-:W-:Y:S08]  /*c900*/  MUFU.TANH R136, R136 ;  /* 0x0000008800887308 */ /* 0x000ff00000002400 */
[----:B------:R-:W-:Y:S01]  /*c910*/  MUFU.TANH R137, R137 ;  /* 0x0000008900897308 */ /* 0x000fe20000002400 */
[----:B--2---:R-:W-:-:S05]  /*c920*/  IADD3 R55, -R149, R54, R148 ;  /* 0x0000003695377210 */ /* 0x004fca0007ffe194 */
[----:B---3--:R-:W-:Y:S02]  /*c930*/  IMAD R55, R150, -0x2, R55 ;  /* 0xfffffffe96377824 */ /* 0x008fe400078e0237 */
[----:B------:R2:W-:Y:S02]  /*c940*/  MUFU.TANH R54, R58 ;  /* 0x0000003a00367308 */ /* 0x0005e40000002400 */
[----:B----4-:R-:W-:-:S05]  /*c950*/  IMAD.IADD R55, R151, 0x1, R55 ;  /* 0x0000000197377824 */ /* 0x010fca00078e0237 */
[C---:B------:R-:W-:Y:S01]  /*c960*/  ISETP.GT.AND P2, PT, R55.reuse, RZ, PT ;  /* 0x000000ff3700720c */ /* 0x040fe20003f44270 */
[----:B------:R-:W-:Y:S01]  /*c970*/  MUFU.TANH R138, R138 ;  /* 0x0000008a008a7308 */ /* 0x000fe20000002400 */
[----:B------:R-:W-:Y:S01]  /*c980*/  ISETP.GT.AND P3, PT, R55, 0x1, PT ;  /* 0x000000013700780c */ /* 0x000fe20003f64270 */
[----:B--2---:R-:W-:Y:S01]  /*c990*/  FMUL.FTZ R58, R60, UR4 ;  /* 0x000000043c3a7c20 */ /* 0x004fe20008410000 */
[----:B0-----:R-:W-:Y:S02]  /*c9a0*/  FSEL R11, R11, -INF , P2 ;  /* 0xff8000000b0b7808 */ /* 0x001fe40001000000 */
[----:B------:R-:W-:Y:S02]  /*c9b0*/  ISETP.GT.AND P2, PT, R55, 0x8, PT ;  /* 0x000000083700780c */ /* 0x000fe40003f44270 */
[----:B-1----:R-:W-:Y:S01]  /*c9c0*/  FSEL R15, R15, -INF , P3 ;  /* 0xff8000000f0f7808 */ /* 0x002fe20001800000 */
[----:B------:R-:W0:Y:S01]  /*c9d0*/  MUFU.TANH R58, R58 ;  /* 0x0000003a003a7308 */ /* 0x000e220000002400 */
[----:B------:R-:W-:-:S02]  /*c9e0*/  FMNMX.FTZ R59, R11, R21, !PT ;  /* 0x000000150b3b7209 */ /* 0x000fc40007810000 */
[----:B------:R-:W-:Y:S02]  /*c9f0*/  ISETP.GT.AND P3, PT, R55, 0x9, PT ;  /* 0x000000093700780c */ /* 0x000fe40003f64270 */
[----:B-----5:R-:W-:Y:S02]  /*ca00*/  FSEL R26, R26, -INF , P2 ;  /* 0xff8000001a1a7808 */ /* 0x020fe40001000000 */
[----:B------:R-:W-:Y:S01]  /*ca10*/  FMNMX.FTZ R60, R15, R59, !PT ;  /* 0x0000003b0f3c7209 */ /* 0x000fe20007810000 */
[----:B------:R-:W-:Y:S01]  /*ca20*/  MUFU.TANH R139, R139 ;  /* 0x0000008b008b7308 */ /* 0x000fe20000002400 */
[----:B------:R-:W-:Y:S02]  /*ca30*/  ISETP.GT.AND P2, PT, R55, 0x10, PT ;  /* 0x000000103700780c */ /* 0x000fe40003f44270 */
[----:B------:R-:W-:Y:S02]  /*ca40*/  FSEL R28, R28, -INF , P3 ;  /* 0xff8000001c1c7808 */ /* 0x000fe40001800000 */
[----:B------:R-:W-:-:S02]  /*ca50*/  FMNMX.FTZ R60, R26, R60, !PT ;  /* 0x0000003c1a3c7209 */ /* 0x000fc40007810000 */
[----:B------:R-:W-:Y:S01]  /*ca60*/  ISETP.GT.AND P3, PT, R55, 0x11, PT ;  /* 0x000000113700780c */ /* 0x000fe20003f64270 */
[----:B------:R1:W2:Y:S01]  /*ca70*/  MUFU.TANH R59, R61 ;  /* 0x0000003d003b7308 */ /* 0x0002a20000002400 */
[----:B------:R-:W-:Y:S02]  /*ca80*/  FSEL R29, R29, -INF , P2 ;  /* 0xff8000001d1d7808 */ /* 0x000fe40001000000 */
[----:B------:R-:W-:Y:S02]  /*ca90*/  FMNMX.FTZ R60, R28, R60, !PT ;  /* 0x0000003c1c3c7209 */ /* 0x000fe40007810000 */
[----:B------:R-:W-:Y:S02]  /*caa0*/  ISETP.GT.AND P2, PT, R55, 0x18, PT ;  /* 0x000000183700780c */ /* 0x000fe40003f44270 */
[----:B------:R-:W-:Y:S01]  /*cab0*/  FSEL R32, R32, -INF , P3 ;  /* 0xff80000020207808 */ /* 0x000fe20001800000 */
[----:B------:R-:W-:Y:S01]  /*cac0*/  MUFU.TANH R38, R38 ;  /* 0x0000002600267308 */ /* 0x000fe20000002400 */
[----:B------:R-:W-:Y:S01]  /*cad0*/  FMNMX.FTZ R60, R29, R60, !PT ;  /* 0x0000003c1d3c7209 */ /* 0x000fe20007810000 */
[----:B-1----:R-:W-:Y:S01]  /*cae0*/  FMUL.FTZ R61, R64, UR4 ;  /* 0x00000004403d7c20 */ /* 0x002fe20008410000 */
[----:B------:R-:W-:-:S02]  /*caf0*/  ISETP.GT.AND P3, PT, R55, 0x19, PT ;  /* 0x000000193700780c */ /* 0x000fc40003f64270 */
[----:B------:R-:W-:Y:S02]  /*cb00*/  FSEL R34, R34, -INF , P2 ;  /* 0xff80000022227808 */ /* 0x000fe40001000000 */
[----:B------:R-:W-:Y:S01]  /*cb10*/  FMNMX.FTZ R64, R32, R60, !PT ;  /* 0x0000003c20407209 */ /* 0x000fe20007810000 */
[----:B------:R-:W1:Y:S01]  /*cb20*/  MUFU.TANH R61, R61 ;  /* 0x0000003d003d7308 */ /* 0x000e620000002400 */
[----:B------:R-:W-:Y:S02]  /*cb30*/  ISETP.GT.AND P2, PT, R55, 0x20, PT ;  /* 0x000000203700780c */ /* 0x000fe40003f44270 */
[----:B------:R-:W-:Y:S02]  /*cb40*/  FSEL R60, R36, -INF , P3 ;  /* 0xff800000243c7808 */ /* 0x000fe40001800000 */
[----:B------:R-:W-:Y:S02]  /*cb50*/  FMNMX.FTZ R36, R34, R64, !PT ;  /* 0x0000004022247209 */ /* 0x000fe40007810000 */
[----:B------:R-:W-:Y:S01]  /*cb60*/  FSEL R64, R37, -INF , P2 ;  /* 0xff80000025407808 */ /* 0x000fe20001000000 */
[----:B------:R-:W-:Y:S01]  /*cb70*/  MUFU.TANH R41, R41 ;  /* 0x0000002900297308 */ /* 0x000fe20000002400 */
[----:B------:R-:W-:-:S02]  /*cb80*/  ISETP.GT.AND P3, PT, R55, 0x21, PT ;  /* 0x000000213700780c */ /* 0x000fc40003f64270 */
[----:B------:R-:W-:Y:S02]  /*cb90*/  FMNMX.FTZ R37, R60, R36, !PT ;  /* 0x000000243c257209 */ /* 0x000fe40007810000 */
[C---:B------:R-:W-:Y:S02]  /*cba0*/  ISETP.GT.AND P2, PT, R55.reuse, 0x28, PT ;  /* 0x000000283700780c */ /* 0x040fe40003f44270 */
[----:B------:R-:W-:Y:S01]  /*cbb0*/  FSEL R40, R40, -INF , P3 ;  /* 0xff80000028287808 */ /* 0x000fe20001800000 */
[----:B------:R3:W4:Y:S01]  /*cbc0*/  MUFU.TANH R36, R68 ;  /* 0x0000004400247308 */ /* 0x0007220000002400 */
[----:B------:R-:W-:Y:S02]  /*cbd0*/  FMNMX.FTZ R37, R64, R37, !PT ;  /* 0x0000002540257209 */ /* 0x000fe40007810000 */
[----:B------:R-:W-:Y:S02]  /*cbe0*/  ISETP.GT.AND P3, PT, R55, 0x29, PT ;  /* 0x000000293700780c */ /* 0x000fe40003f64270 */
[----:B------:R-:W-:-:S02]  /*cbf0*/  FSEL R42, R42, -INF , P2 ;  /* 0xff8000002a2a7808 */ /* 0x000fc40001000000 */
[----:B------:R-:W-:Y:S01]  /*cc00*/  FMNMX.FTZ R65, R40, R37, !PT ;  /* 0x0000002528417209 */ /* 0x000fe20007810000 */
[----:B------:R-:W-:Y:S01]  /*cc10*/  MUFU.TANH R46, R46 ;  /* 0x0000002e002e7308 */ /* 0x000fe20000002400 */
[C---:B------:R-:W-:Y:S02]  /*cc20*/  ISETP.GT.AND P2, PT, R55.reuse, 0x30, PT ;  /* 0x000000303700780c */ /* 0x040fe40003f44270 */
[----:B------:R-:W-:Y:S02]  /*cc30*/  FSEL R44, R44, -INF , P3 ;  /* 0xff8000002c2c7808 */ /* 0x000fe40001800000 */
[----:B------:R-:W-:Y:S02]  /*cc40*/  FMNMX.FTZ R65, R42, R65, !PT ;  /* 0x000000412a417209 */ /* 0x000fe40007810000 */
[----:B------:R-:W-:Y:S01]  /*cc50*/  ISETP.GT.AND P3, PT, R55, 0x31, PT ;  /* 0x000000313700780c */ /* 0x000fe20003f64270 */
[----:B------:R5:W4:Y:S01]  /*cc60*/  MUFU.TANH R37, R69 ;  /* 0x0000004500257308 */ /* 0x000b220000002400 */
        /* <DEDUP_REMOVED lines=8> */
[----:B---3--:R-:W-:Y:S01]  /*ccf0*/  FMNMX.FTZ R68, R48, R65, !PT ;  /* 0x0000004130447209 */ /* 0x008fe20007810000 */
[----:B------:R-:W-:Y:S01]  /*cd00*/  MUFU.TANH R52, R52 ;  /* 0x0000003400347308 */ /* 0x000fe20000002400 */
[----:B------:R-:W-:Y:S02]  /*cd10*/  ISETP.GT.AND P2, PT, R55, 0x40, PT ;  /* 0x000000403700780c */ /* 0x000fe40003f44270 */
[----:B------:R-:W-:Y:S02]  /*cd20*/  FSEL R65, R51, -INF , P3 ;  /* 0xff80000033417808 */ /* 0x000fe40001800000 */
[----:B------:R-:W-:Y:S02]  /*cd30*/  FMNMX.FTZ R51, R50, R68, !PT ;  /* 0x0000004432337209 */ /* 0x000fe40007810000 */
[----:B------:R-:W-:Y:S01]  /*cd40*/  FSEL R68, R53, -INF , P2 ;  /* 0xff80000035447808 */ /* 0x000fe20001000000 */
[----:B------:R-:W-:Y:S01]  /*cd50*/  MUFU.TANH R56, R56 ;  /* 0x0000003800387308 */ /* 0x000fe20000002400 */
[----:B------:R-:W-:-:S02]  /*cd60*/  ISETP.GT.AND P3, PT, R55, 0x41, PT ;  /* 0x000000413700780c */ /* 0x000fc40003f64270 */
[----:B------:R-:W-:Y:S02]  /*cd70*/  FMNMX.FTZ R53, R65, R51, !PT ;  /* 0x0000003341357209 */ /* 0x000fe40007810000 */
[----:B------:R-:W-:Y:S02]  /*cd80*/  ISETP.GT.AND P2, PT, R55, 0x48, PT ;  /* 0x000000483700780c */ /* 0x000fe40003f44270 */
[----:B------:R-:W-:Y:S01]  /*cd90*/  FSEL R57, R57, -INF , P3 ;  /* 0xff80000039397808 */ /* 0x000fe20001800000 */
[----:B------:R3:W3:Y:S01]  /*cda0*/  MUFU.TANH R51, R76 ;  /* 0x0000004c00337308 */ /* 0x0006e20000002400 */
[----:B------:R-:W-:Y:S02]  /*cdb0*/  FMNMX.FTZ R53, R68, R53, !PT ;  /* 0x0000003544357209 */ /* 0x000fe40007810000 */
[----:B------:R-:W-:Y:S02]  /*cdc0*/  ISETP.GT.AND P3, PT, R55, 0x49, PT ;  /* 0x000000493700780c */ /* 0x000fe40003f64270 */
[----:B0-----:R-:W-:-:S02]  /*cdd0*/  FSEL R58, R58, -INF , P2 ;  /* 0xff8000003a3a7808 */ /* 0x001fc40001000000 */
[----:B-----5:R-:W-:Y:S01]  /*cde0*/  FMNMX.FTZ R69, R57, R53, !PT ;  /* 0x0000003539457209 */ /* 0x020fe20007810000 */
[----:B------:R-:W-:Y:S01]  /*cdf0*/  MUFU.TANH R66, R66 ;  /* 0x0000004200427308 */ /* 0x000fe20000002400 */
[----:B------:R-:W-:Y:S02]  /*ce00*/  ISETP.GT.AND P2, PT, R55, 0x50, PT ;  /* 0x000000503700780c */ /* 0x000fe40003f44270 */
[----:B--2---:R-:W-:Y:S02]  /*ce10*/  FSEL R59, R59, -INF , P3 ;  /* 0xff8000003b3b7808 */ /* 0x004fe40001800000 */
[----:B------:R-:W-:Y:S02]  /*ce20*/  FMNMX.FTZ R69, R58, R69, !PT ;  /* 0x000000453a457209 */ /* 0x000fe40007810000 */
[----:B------:R-:W-:Y:S01]  /*ce30*/  ISETP.GT.AND P3, PT, R55, 0x51, PT ;  /* 0x000000513700780c */ /* 0x000fe20003f64270 */
[----:B------:R0:W2:Y:S01]  /*ce40*/  MUFU.TANH R53, R77 ;  /* 0x0000004d00357308 */ /* 0x0000a20000002400 */
[----:B-1----:R-:W-:-:S02]  /*ce50*/  FSEL R61, R61, -INF , P2 ;  /* 0xff8000003d3d7808 */ /* 0x002fc40001000000 */
[----:B------:R-:W-:Y:S02]  /*ce60*/  FMNMX.FTZ R72, R59, R69, !PT ;  /* 0x000000453b487209 */ /* 0x000fe40007810000 */
[----:B------:R-:W-:Y:S02]  /*ce70*/  ISETP.GT.AND P2, PT, R55, 0x58, PT ;  /* 0x000000583700780c */ /* 0x000fe40003f44270 */
[----:B------:R-:W-:Y:S01]  /*ce80*/  FSEL R69, R136, -INF , P3 ;  /* 0xff80000088457808 */ /* 0x000fe20001800000 */
[----:B------:R-:W-:Y:S01]  /*ce90*/  FMUL.FTZ R136, R84, UR4 ;  /* 0x0000000454887c20 */ /* 0x000fe20008410000 */
[----:B------:R-:W-:Y:S01]  /*cea0*/  FMNMX.FTZ R73, R61, R72, !PT ;  /* 0x000000483d497209 */ /* 0x000fe20007810000 */
[----:B------:R-:W-:Y:S01]  /*ceb0*/  FMUL.FTZ R84, R62, UR4 ;  /* 0x000000043e547c20 */ /* 0x000fe20008410000 */
[----:B------:R-:W-:Y:S01]  /*cec0*/  ISETP.GT.AND P3, PT, R55, 0x59, PT ;  /* 0x000000593700780c */ /* 0x000fe20003f64270 */
[----:B------:R-:W-:Y:S01]  /*ced0*/  MUFU.TANH R67, R67 ;  /* 0x0000004300437308 */ /* 0x000fe20000002400 */
[----:B----4-:R-:W-:-:S02]  /*cee0*/  FSEL R72, R36, -INF , P2 ;  /* 0xff80000024487808 */ /* 0x010fc40001000000 */
[----:B---3--:R-:W-:Y:S02]  /*cef0*/  FMNMX.FTZ R76, R69, R73, !PT ;  /* 0x00000049454c7209 */ /* 0x008fe40007810000 */
[----:B------:R-:W-:Y:S02]  /*cf00*/  FSEL R73, R37, -INF , P3 ;  /* 0xff80000025497808 */ /* 0x000fe40001800000 */
[C---:B------:R-:W-:Y:S01]  /*cf10*/  ISETP.GT.AND P2, PT, R55.reuse, 0x60, PT ;  /* 0x000000603700780c */ /* 0x040fe20003f44270 */
[----:B------:R2:W1:Y:S01]  /*cf20*/  MUFU.TANH R36, R81 ;  /* 0x0000005100247308 */ /* 0x0004620000002400 */
[----:B------:R-:W-:Y:S02]  /*cf30*/  FMNMX.FTZ R37, R72, R76, !PT ;  /* 0x0000004c48257209 */ /* 0x000fe40007810000 */
[----:B------:R-:W-:Y:S02]  /*cf40*/  ISETP.GT.AND P3, PT, R55, 0x61, PT ;  /* 0x000000613700780c */ /* 0x000fe40003f64270 */
[----:B------:R-:W-:Y:S01]  /*cf50*/  FSEL R76, R137, -INF , P2 ;  /* 0xff800000894c7808 */ /* 0x000fe20001000000 */
[----:B------:R-:W-:Y:S01]  /*cf60*/  FMUL.FTZ R137, R63, UR4 ;  /* 0x000000043f897c20 */ /* 0x000fe20008410000 */
[----:B------:R-:W-:Y:S01]  /*cf70*/  FMNMX.FTZ R37, R73, R37, !PT ;  /* 0x0000002549257209 */ /* 0x000fe20007810000 */
[----:B------:R-:W3:Y:S01]  /*cf80*/  MUFU.TANH R136, R136 ;  /* 0x0000008800887308 */ /* 0x000ee20000002400 */
[----:B------:R-:W-:-:S02]  /*cf90*/  ISETP.GT.AND P2, PT, R55, 0x68, PT ;  /* 0x000000683700780c */ /* 0x000fc40003f44270 */
[----:B0-----:R-:W-:Y:S02]  /*cfa0*/  FSEL R77, R138, -INF , P3 ;  /* 0xff8000008a4d7808 */ /* 0x001fe40001800000 */
[----:B------:R-:W-:Y:S02]  /*cfb0*/  FMNMX.FTZ R37, R76, R37, !PT ;  /* 0x000000254c257209 */ /* 0x000fe40007810000 */
[----:B------:R-:W-:Y:S01]  /*cfc0*/  FSEL R80, R51, -INF , P2 ;  /* 0xff80000033507808 */ /* 0x000fe20001000000 */
[----:B------:R-:W-:Y:S01]  /*cfd0*/  MUFU.TANH R84, R84 ;  /* 0x0000005400547308 */ /* 0x000fe20000002400 */
[----:B------:R-:W-:Y:S02]  /*cfe0*/  ISETP.GT.AND P3, PT, R55, 0x69, PT ;  /* 0x000000693700780c */ /* 0x000fe40003f64270 */
[----:B------:R-:W-:Y:S02]  /*cff0*/  FMNMX.FTZ R51, R77, R37, !PT ;  /* 0x000000254d337209 */ /* 0x000fe40007810000 */
[----:B------:R-:W-:-:S02]  /*d000*/  ISETP.GT.AND P2, PT, R55, 0x70, PT ;  /* 0x000000703700780c */ /* 0x000fc40003f44270 */
[----:B--2---:R-:W-:Y:S01]  /*d010*/  FSEL R81, R53, -INF , P3 ;  /* 0xff80000035517808 */ /* 0x004fe20001800000 */
[----:B------:R1:W0:Y:S01]  /*d020*/  MUFU.TANH R37, R85 ;  /* 0x0000005500257308 */ /* 0x0002220000002400 */
[----:B------:R-:W-:Y:S02]  /*d030*/  FMNMX.FTZ R51, R80, R51, !PT ;  /* 0x0000003350337209 */ /* 0x000fe40007810000 */
[----:B------:R-:W-:Y:S02]  /*d040*/  ISETP.GT.AND P3, PT, R55, 0x71, PT ;  /* 0x000000713700780c */ /* 0x000fe40003f64270 */
[----:B------:R-:W-:Y:S02]  /*d050*/  FSEL R62, R139, -INF , P2 ;  /* 0xff8000008b3e7808 */ /* 0x000fe40001000000 */
[----:B------:R-:W-:Y:S01]  /*d060*/  FMNMX.FTZ R51, R81, R51, !PT ;  /* 0x0000003351337209 */ /* 0x000fe20007810000 */
[----:B------:R-:W2:Y:S01]  /*d070*/  MUFU.TANH R137, R137 ;  /* 0x0000008900897308 */ /* 0x000ea20000002400 */
[----:B------:R-:W-:-:S02]  /*d080*/  ISETP.GT.AND P2, PT, R55, 0x78, PT ;  /* 0x000000783700780c */ /* 0x000fc40003f44270 */
[----:B-1----:R-:W-:Y:S01]  /*d090*/  FSEL R85, R36, -INF , P3 ;  /* 0xff80000024557808 */ /* 0x002fe20001800000 */
[----:B------:R-:W-:Y:S01]  /*d0a0*/  VIADD R36, R10, 0x200 ;  /* 0x000002000a247836 */ /* 0x000fe20000000000 */
[----:B------:R-:W-:Y:S02]  /*d0b0*/  FMNMX.FTZ R51, R62, R51, !PT ;  /* 0x000000333e337209 */ /* 0x000fe40007810000 */
[C---:B------:R-:W-:Y:S01]  /*d0c0*/  ISETP.GT.AND P3, PT, R55.reuse, 0x79, PT ;  /* 0x000000793700780c */ /* 0x040fe20003f64270 */
[----:B------:R-:W-:Y:S01]  /*d0d0*/  VIADD R55, R55, 0x8 ;  /* 0x0000000837377836 */ /* 0x000fe20000000000 */
[----:B---3--:R-:W-:Y:S01]  /*d0e0*/  FSEL R136, R136, -INF , P2 ;  /* 0xff80000088887808 */ /* 0x008fe20001000000 */
[----:B------:R-:W1:Y:S01]  /*d0f0*/  MUFU.TANH R70, R70 ;  /* 0x0000004600467308 */ /* 0x000e620000002400 */
[----:B------:R-:W-:Y:S02]  /*d100*/  FMNMX.FTZ R51, R85, R51, !PT ;  /* 0x0000003355337209 */ /* 0x000fe40007810000 */
[----:B0-----:R-:W-:-:S02]  /*d110*/  FSEL R63, R37, -INF , P3 ;  /* 0xff800000253f7808 */ /* 0x001fc40001800000 */
[----:B------:R-:W-:Y:S02]  /*d120*/  FMNMX.FTZ R37, R136, R51, !PT ;  /* 0x0000003388257209 */ /* 0x000fe40007810000 */
[----:B------:R-:W-:Y:S01]  /*d130*/  ISETP.GT.AND P3, PT, R55, RZ, PT ;  /* 0x000000ff3700720c */ /* 0x000fe20003f64270 */
[----:B------:R-:W0:Y:S01]  /*d140*/  MUFU.TANH R71, R71 ;  /* 0x0000004700477308 */ /* 0x000e220000002400 */
[----:B------:R-:W-:Y:S02]  /*d150*/  FMNMX.FTZ R37, R63, R37, !PT ;  /* 0x000000253f257209 */ /* 0x000fe40007810000 */
[C---:B------:R-:W-:Y:S02]  /*d160*/  ISETP.GT.AND P4, PT, R55.reuse, 0x1, PT ;  /* 0x000000013700780c */ /* 0x040fe40003f84270 */
[----:B------:R-:W-:Y:S01]  /*d170*/  FSEL R14, R14, -INF , P3 ;  /* 0xff8000000e0e7808 */ /* 0x000fe20001800000 */
[----:B------:R-:W3:Y:S01]  /*d180*/  SHFL.BFLY PT, R51, R37, 0x2, 0x1f ;  /* 0x0c401f0025337f89 */ /* 0x000ee200000e0000 */
[----:B------:R-:W-:Y:S01]  /*d190*/  ISETP.GT.AND P3, PT, R55, 0x8, PT ;  /* 0x000000083700780c */ /* 0x000fe20003f64270 */
[----:B------:R-:W4:Y:S01]  /*d1a0*/  MUFU.TANH R74, R74 ;  /* 0x0000004a004a7308 */ /* 0x000f220000002400 */
[----:B------:R-:W-:-:S02]  /*d1b0*/  R2UR UR6, R36 ;  /* 0x00000000240672ca */ /* 0x000fc400000e0000 */
[----:B------:R-:W-:Y:S02]  /*d1c0*/  FSEL R25, R25, -INF , P3 ;  /* 0xff80000019197808 */ /* 0x000fe40001800000 */
[----:B------:R-:W-:-:S03]  /*d1d0*/  ISETP.GT.AND P3, PT, R55, 0x10, PT ;  /* 0x000000103700780c */ /* 0x000fc60003f64270 */
[----:B------:R5:W4:Y:S01]  /*d1e0*/  MUFU.TANH R36, R75 ;  /* 0x0000004b00247308 */ /* 0x000b220000002400 */
[----:B------:R-:W-:Y:S02]  /*d1f0*/  FSEL R30, R30, -INF , P3 ;  /* 0xff8000001e1e7808 */ /* 0x000fe40001800000 */
[----:B------:R-:W-:-:S04]  /*d200*/  ISETP.GT.AND P3, PT, R55, 0x18, PT ;  /* 0x000000183700780c */ /* 0x000fc80003f64270 */
[----:B------:R-:W-:Y:S02]  /*d210*/  FSEL R33, R33, -INF , P3 ;  /* 0xff80000021217808 */ /* 0x000fe40001800000 */
[----:B------:R-:W-:Y:S01]  /*d220*/  ISETP.GT.AND P3, PT, R55, 0x20, PT ;  /* 0x000000203700780c */ /* 0x000fe20003f64270 */
[----:B-----5:R-:W-:Y:S01]  /*d230*/  FMUL.FTZ R75, R79, UR4 ;  /* 0x000000044f4b7c20 */ /* 0x020fe20008410000 */
[----:B------:R-:W-:Y:S01]  /*d240*/  FMUL.FTZ R79, R83, UR4 ;  /* 0x00000004534f7c20 */ /* 0x000fe20008410000 */
[----:B------:R-:W-:Y:S01]  /*d250*/  FMUL.FTZ R83, R86, UR4 ;  /* 0x0000000456537c20 */ /* 0x000fe20008410000 */
[----:B------:R-:W-:Y:S01]  /*d260*/  FSEL R38, R38, -INF , P3 ;  /* 0xff80000026267808 */ /* 0x000fe20001800000 */
[----:B------:R-:W-:Y:S01]  /*d270*/  FMUL.FTZ R86, R87, UR4 ;  /* 0x0000000457567c20 */ /* 0x000fe20008410000 */
[----:B---3--:R-:W-:Y:S01]  /*d280*/  FMNMX.FTZ R51, R37, R51, !PT ;  /* 0x0000003325337209 */ /* 0x008fe20007810000 */
[----:B------:R-:W-:Y:S01]  /*d290*/  IMAD.MOV.U32 R37, RZ, RZ, 0x40000040 ;  /* 0x40000040ff257424 */ /* 0x000fe200078e00ff */
[----:B------:R-:W-:Y:S01]  /*d2a0*/  ISETP.GT.AND P3, PT, R55, 0x28, PT ;  /* 0x000000283700780c */ /* 0x000fe20003f64270 */
[----:B------:R-:W-:Y:S02]  /*d2b0*/  MUFU.TANH R75, R75 ;  /* 0x0000004b004b7308 */ /* 0x000fe40000002400 */
[----:B------:R-:W3:Y:S01]  /*d2c0*/  SHFL.BFLY PT, R53, R51, 0x1, 0x1f ;  /* 0x0c201f0033357f89 */ /* 0x000ee200000e0000 */
[----:B------:R-:W-:Y:S01]  /*d2d0*/  R2UR UR7, R37 ;  /* 0x00000000250772ca */ /* 0x000fe200000e0000 */
[----:B------:R-:W-:Y:S01]  /*d2e0*/  FMUL.FTZ R37, R78, UR4 ;  /* 0x000000044e257c20 */ /* 0x000fe20008410000 */
[----:B------:R-:W-:Y:S01]  /*d2f0*/  FMUL.FTZ R78, R82, UR4 ;  /* 0x00000004524e7c20 */ /* 0x000fe20008410000 */
[----:B------:R-:W-:-:S02]  /*d300*/  FSEL R41, R41, -INF , P3 ;  /* 0xff80000029297808 */ /* 0x000fc40001800000 */
[C---:B------:R-:W-:Y:S01]  /*d310*/  ISETP.GT.AND P3, PT, R55.reuse, 0x30, PT ;  /* 0x000000303700780c */ /* 0x040fe20003f64270 */
[----:B------:R-:W-:Y:S03]  /*d320*/  MUFU.TANH R79, R79 ;  /* 0x0000004f004f7308 */ /* 0x000fe60000002400 */
[----:B------:R-:W-:Y:S02]  /*d330*/  FSEL R46, R46, -INF , P3 ;  /* 0xff8000002e2e7808 */ /* 0x000fe40001800000 */
[----:B------:R-:W-:Y:S02]  /*d340*/  ISETP.GT.AND P3, PT, R55, 0x38, PT ;  /* 0x000000383700780c */ /* 0x000fe40003f64270 */
[----:B------:R-:W-:Y:S01]  /*d350*/  HGMMA.64x64x16.F32.BF16 R88, R132, gdesc[UR4].tnspB, R88, gsb0 ;  /* 0x40e0000484587df0 */ /* 0x000fe20008001858 */
[----:B------:R-:W5:Y:S01]  /*d360*/  MUFU.TANH R37, R37 ;  /* 0x0000002500257308 */ /* 0x000f620000002400 */
[----:B------:R-:W-:-:S02]  /*d370*/  FSEL R49, R49, -INF , P3 ;  /* 0xff80000031317808 */ /* 0x000fc40001800000 */
[----:B------:R-:W-:-:S04]  /*d380*/  ISETP.GT.AND P3, PT, R55, 0x40, PT ;  /* 0x000000403700780c */ /* 0x000fc80003f64270 */
[----:B------:R-:W-:Y:S01]  /*d390*/  FSEL R54, R54, -INF , P3 ;  /* 0xff80000036367808 */ /* 0x000fe20001800000 */
[----:B------:R-:W5:Y:S01]  /*d3a0*/  MUFU.TANH R78, R78 ;  /* 0x0000004e004e7308 */ /* 0x000f620000002400 */
[----:B---3--:R-:W-:Y:S01]  /*d3b0*/  FMNMX.FTZ R53, R51, R53, !PT ;  /* 0x0000003533357209 */ /* 0x008fe20007810000 */
[----:B------:R-:W-:Y:S01]  /*d3c0*/  IMAD.U32 R51, RZ, RZ, UR5 ;  /* 0x00000005ff337e24 */ /* 0x000fe2000f8e00ff */
[----:B------:R-:W-:Y:S02]  /*d3d0*/  ISETP.GT.AND P3, PT, R55, 0x48, PT ;  /* 0x000000483700780c */ /* 0x000fe40003f64270 */
[C---:B------:R-:W-:Y:S01]  /*d3e0*/  FSETP.NEU.FTZ.AND P2, PT, R53.reuse, -INF , PT ;  /* 0xff8000003500780b */ /* 0x040fe20003f5d000 */
[----:B------:R-:W-:Y:S01]  /*d3f0*/  FMUL.FTZ R82, R53, R51 ;  /* 0x0000003335527220 */ /* 0x000fe20000410000 */
[----:B------:R-:W-:Y:S01]  /*d400*/  FSEL R84, R84, -INF , P3 ;  /* 0xff80000054547808 */ /* 0x000fe20001800000 */
[----:B------:R-:W3:Y:S01]  /*d410*/  MUFU.TANH R83, R83 ;  /* 0x0000005300537308 */ /* 0x000ee20000002400 */
[----:B------:R-:W-:-:S02]  /*d420*/  ISETP.GT.AND P3, PT, R55, 0x50, PT ;  /* 0x000000503700780c */ /* 0x000fc40003f64270 */
[----:B------:R-:W-:Y:S02]  /*d430*/  FSEL R82, R82, RZ, P2 ;  /* 0x000000ff52527208 */ /* 0x000fe40001000000 */
[----:B------:R-:W-:Y:S02]  /*d440*/  FSEL R66, R66, -INF , P3 ;  /* 0xff80000042427808 */ /* 0x000fe40001800000 */
[----:B------:R-:W-:Y:S01]  /*d450*/  ISETP.GT.AND P3, PT, R55, 0x58, PT ;  /* 0x000000583700780c */ /* 0x000fe20003f64270 */
[-CC-:B------:R-:W-:Y:S01]  /*d460*/  FFMA.FTZ R148, R11, R51.reuse, -R82.reuse ;  /* 0x000000330b947223 */ /* 0x180fe20000010852 */
[-CC-:B------:R-:W-:Y:S01]  /*d470*/  FFMA.FTZ R11, R15, R51.reuse, -R82.reuse ;  /* 0x000000330f0b7223 */ /* 0x180fe20000010852 */
[-CC-:B------:R-:W-:Y:S01]  /*d480*/  FFMA.FTZ R150, R26, R51.reuse, -R82.reuse ;  /* 0x000000331a967223 */ /* 0x180fe20000010852 */
[-CC-:B------:R-:W-:Y:S01]  /*d490*/  FFMA.FTZ R15, R28, R51.reuse, -R82.reuse ;  /* 0x000000331c0f7223 */ /* 0x180fe20000010852 */
        /* <DEDUP_REMOVED lines=12> */
[----:B------:R-:W-:Y:S01]  /*d560*/  ISETP.GT.AND P4, PT, R55, 0x11, PT ;  /* 0x000000113700780c */ /* 0x000fe20003f84270 */
[----:B------:R-:W3:Y:S01]  /*d570*/  MUFU.TANH R86, R86 ;  /* 0x0000005600567308 */ /* 0x000ee20000002400 */
[----:B------:R-:W-:Y:S01]  /*d580*/  FMNMX.FTZ R28, R27, R28, !PT ;  /* 0x0000001c1b1c7209 */ /* 0x000fe20007810000 */
[-CC-:B------:R-:W-:Y:S01]  /*d590*/  FFMA.FTZ R138, R50, R51.reuse, -R82.reuse ;  /* 0x00000033328a7223 */ /* 0x180fe20000010852 */
[----:B------:R-:W-:Y:S01]  /*d5a0*/  FSEL R31, R31, -INF , P4 ;  /* 0xff8000001f1f7808 */ /* 0x000fe20002000000 */
[-CC-:B------:R-:W-:Y:S01]  /*d5b0*/  FFMA.FTZ R50, R59, R51.reuse, -R82.reuse ;  /* 0x000000333b327223 */ /* 0x180fe20000010852 */
[----:B------:R-:W-:Y:S01]  /*d5c0*/  FMNMX.FTZ R29, R30, R28, !PT ;  /* 0x0000001c1e1d7209 */ /* 0x000fe20007810000 */
[--C-:B------:R-:W-:Y:S01]  /*d5d0*/  FFMA.FTZ R59, R72, R51, -R82.reuse ;  /* 0x00000033483b7223 */ /* 0x100fe20000010852 */
[----:B------:R-:W-:Y:S01]  /*d5e0*/  ISETP.GT.AND P4, PT, R55, 0x19, PT ;  /* 0x000000193700780c */ /* 0x000fe20003f84270 */
[----:B------:R-:W-:Y:S01]  /*d5f0*/  MUFU.EX2 R148, R148 ;  /* 0x0000009400947308 */ /* 0x000fe20000000800 */
[----:B------:R-:W-:Y:S01]  /*d600*/  FMNMX.FTZ R32, R31, R29, !PT ;  /* 0x0000001d1f207209 */ /* 0x000fe20007810000 */
[-CC-:B------:R-:W-:Y:S01]  /*d610*/  FFMA.FTZ R60, R60, R51.reuse, -R82.reuse ;  /* 0x000000333c3c7223 */ /* 0x180fe20000010852 */
[----:B------:R-:W-:Y:S01]  /*d620*/  FSEL R29, R35, -INF , P4 ;  /* 0xff800000231d7808 */ /* 0x000fe20002000000 */
[-CC-:B------:R-:W-:Y:S01]  /*d630*/  FFMA.FTZ R140, R64, R51.reuse, -R82.reuse ;  /* 0x00000033408c7223 */ /* 0x180fe20000010852 */
[----:B------:R-:W-:Y:S01]  /*d640*/  FMNMX.FTZ R32, R33, R32, !PT ;  /* 0x0000002021207209 */ /* 0x000fe20007810000 */
[-CC-:B------:R-:W-:Y:S01]  /*d650*/  FFMA.FTZ R44, R44, R51.reuse, -R82.reuse ;  /* 0x000000332c2c7223 */ /* 0x180fe20000010852 */
[----:B------:R-:W-:Y:S01]  /*d660*/  ISETP.GT.AND P4, PT, R55, 0x21, PT ;  /* 0x000000213700780c */ /* 0x000fe20003f84270 */
[----:B------:R-:W-:Y:S01]  /*d670*/  MUFU.EX2 R11, R11 ;  /* 0x0000000b000b7308 */ /* 0x000fe20000000800 */
[----:B------:R-:W-:Y:S01]  /*d680*/  FMNMX.FTZ R32, R29, R32, !PT ;  /* 0x000000201d207209 */ /* 0x000fe20007810000 */
[-CC-:B------:R-:W-:Y:S01]  /*d690*/  FFMA.FTZ R64, R77, R51.reuse, -R82.reuse ;  /* 0x000000334d407223 */ /* 0x180fe20000010852 */
[----:B------:R-:W-:Y:S01]  /*d6a0*/  FSEL R39, R39, -INF , P4 ;  /* 0xff80000027277808 */ /* 0x000fe20002000000 */
[-CC-:B------:R-:W-:Y:S01]  /*d6b0*/  FFMA.FTZ R136, R136, R51.reuse, -R82.reuse ;  /* 0x0000003388887223 */ /* 0x180fe20000010852 */
[----:B------:R-:W-:Y:S01]  /*d6c0*/  FMNMX.FTZ R34, R38, R32, !PT ;  /* 0x0000002026227209 */ /* 0x000fe20007810000 */
[----:B------:R-:W-:Y:S01]  /*d6d0*/  FFMA.FTZ R63, R63, R51, -R82 ;  /* 0x000000333f3f7223 */ /* 0x000fe20000010852 */
[----:B------:R-:W-:Y:S01]  /*d6e0*/  ISETP.GT.AND P4, PT, R55, 0x29, PT ;  /* 0x000000293700780c */ /* 0x000fe20003f84270 */
[----:B------:R2:W-:Y:S01]  /*d6f0*/  MUFU.EX2 R32, R40 ;  /* 0x0000002800207308 */ /* 0x0005e20000000800 */
[----:B------:R-:W-:-:S02]  /*d700*/  FMNMX.FTZ R34, R39, R34, !PT ;  /* 0x0000002227227209 */ /* 0x000fc40007810000 */
[----:B------:R-:W-:Y:S02]  /*d710*/  FSEL R43, R43, -INF , P4 ;  /* 0xff8000002b2b7808 */ /* 0x000fe40002000000 */
[----:B------:R-:W-:Y:S02]  /*d720*/  FMNMX.FTZ R34, R41, R34, !PT ;  /* 0x0000002229227209 */ /* 0x000fe40007810000 */
[----:B------:R-:W-:Y:S01]  /*d730*/  ISETP.GT.AND P4, PT, R55, 0x31, PT ;  /* 0x000000313700780c */ /* 0x000fe20003f84270 */
[----:B------:R-:W-:Y:S01]  /*d740*/  MUFU.EX2 R150, R150 ;  /* 0x0000009600967308 */ /* 0x000fe20000000800 */
[----:B------:R-:W-:Y:S01]  /*d750*/  FMNMX.FTZ R34, R43, R34, !PT ;  /* 0x000000222b227209 */ /* 0x000fe20007810000 */
[-CC-:B--2---:R-:W-:Y:S01]  /*d760*/  FFMA.FTZ R40, R45, R51.reuse, -R82.reuse ;  /* 0x000000332d287223 */ /* 0x184fe20000010852 */
[----:B------:R-:W-:Y:S01]  /*d770*/  FSEL R47, R47, -INF , P4 ;  /* 0xff8000002f2f7808 */ /* 0x000fe20002000000 */
[----:B------:R-:W-:Y:S01]  /*d780*/  FFMA.FTZ R45, R57, R51, -R82 ;  /* 0x00000033392d7223 */ /* 0x000fe20000010852 */
[----:B------:R-:W-:Y:S01]  /*d790*/  FMNMX.FTZ R35, R46, R34, !PT ;  /* 0x000000222e237209 */ /* 0x000fe20007810000 */
[----:B------:R-:W-:-:S02]  /*d7a0*/  WARPGROUP.DEPBAR.LE gsb0, 0x0 ;  /* 0x00008000000079c5 */ /* 0x000fc40000010000 */
[----:B------:R-:W-:Y:S01]  /*d7b0*/  ISETP.GT.AND P4, PT, R55, 0x39, PT ;  /* 0x000000393700780c */ /* 0x000fe20003f84270 */
[--C-:B------:R-:W-:Y:S01]  /*d7c0*/  FFMA.FTZ R132, R68, R51, -R82.reuse ;  /* 0x0000003344847223 */ /* 0x100fe20000010852 */
[----:B------:R-:W-:Y:S01]  /*d7d0*/  FMNMX.FTZ R35, R47, R35, !PT ;  /* 0x000000232f237209 */ /* 0x000fe20007810000 */
[--C-:B------:R-:W-:Y:S01]  /*d7e0*/  FFMA.FTZ R134, R58, R51, -R82.reuse ;  /* 0x000000333a867223 */ /* 0x100fe20000010852 */
[----:B------:R-:W-:Y:S01]  /*d7f0*/  FSEL R52, R52, -INF , P4 ;  /* 0xff80000034347808 */ /* 0x000fe20002000000 */
[----:B------:R-:W-:Y:S01]  /*d800*/  WARPGROUP.ARRIVE ;  /* 0x00000000000079c5 */ /* 0x000fe20000000000 */
[----:B------:R-:W-:Y:S01]  /*d810*/  FMNMX.FTZ R35, R49, R35, !PT ;  /* 0x0000002331237209 */ /* 0x000fe20007810000 */
[----:B------:R-:W-:Y:S01]  /*d820*/  FFMA.FTZ R58, R69, R51, -R82 ;  /* 0x00000033453a7223 */ /* 0x000fe20000010852 */
[----:B------:R-:W-:-:S03]  /*d830*/  ISETP.GT.AND P4, PT, R55, 0x41, PT ;  /* 0x000000413700780c */ /* 0x000fc60003f84270 */
[----:B------:R-:W2:Y:S01]  /*d840*/  S2R R135, SR_TID.X ;  /* 0x0000000000877919 */ /* 0x000ea20000002100 */
[----:B------:R-:W-:Y:S01]  /*d850*/  FMNMX.FTZ R35, R52, R35, !PT ;  /* 0x0000002334237209 */ /* 0x000fe20007810000 */
[----:B------:R-:W-:Y:S01]  /*d860*/  MUFU.EX2 R15, R15 ;  /* 0x0000000f000f7308 */ /* 0x000fe20000000800 */
[----:B------:R-:W-:Y:S02]  /*d870*/  FSEL R56, R56, -INF , P4 ;  /* 0xff80000038387808 */ /* 0x000fe40002000000 */
[----:B------:R-:W-:Y:S02]  /*d880*/  FMNMX.FTZ R35, R54, R35, !PT ;  /* 0x0000002336237209 */ /* 0x000fe40007810000 */
[----:B------:R-:W-:Y:S02]  /*d890*/  ISETP.GT.AND P4, PT, R55, 0x49, PT ;  /* 0x000000493700780c */ /* 0x000fe40003f84270 */
[----:B------:R-:W-:Y:S01]  /*d8a0*/  FMNMX.FTZ R35, R56, R35, !PT ;  /* 0x0000002338237209 */ /* 0x000fe20007810000 */
[----:B------:R-:W-:Y:S01]  /*d8b0*/  MUFU.EX2 R144, R144 ;  /* 0x0000009000907308 */ /* 0x000fe20000000800 */
[----:B------:R-:W-:-:S02]  /*d8c0*/  FSEL R137, R137, -INF , P4 ;  /* 0xff80000089897808 */ /* 0x000fc40002000000 */
[----:B------:R-:W-:Y:S02]  /*d8d0*/  FMNMX.FTZ R35, R84, R35, !PT ;  /* 0x0000002354237209 */ /* 0x000fe40007810000 */
[----:B------:R-:W-:Y:S02]  /*d8e0*/  ISETP.GT.AND P4, PT, R55, 0x51, PT ;  /* 0x000000513700780c */ /* 0x000fe40003f84270 */
[----:B------:R-:W-:Y:S01]  /*d8f0*/  FMNMX.FTZ R35, R137, R35, !PT ;  /* 0x0000002389237209 */ /* 0x000fe20007810000 */
[----:B------:R-:W-:Y:S01]  /*d900*/  MUFU.EX2 R24, R24 ;  /* 0x0000001800187308 */ /* 0x000fe20000000800 */
[----:B------:R-:W-:Y:S02]  /*d910*/  FSEL R67, R67, -INF , P4 ;  /* 0xff80000043437808 */ /* 0x000fe40002000000 */
[----:B------:R-:W-:Y:S02]  /*d920*/  FMNMX.FTZ R35, R66, R35, !PT ;  /* 0x0000002342237209 */ /* 0x000fe40007810000 */
[----:B------:R-:W-:-:S02]  /*d930*/  ISETP.GT.AND P4, PT, R55, 0x59, PT ;  /* 0x000000593700780c */ /* 0x000fc40003f84270 */
[----:B-1----:R-:W-:Y:S01]  /*d940*/  FSEL R70, R70, -INF , P3 ;  /* 0xff80000046467808 */ /* 0x002fe20001800000 */
[----:B------:R-:W-:Y:S01]  /*d950*/  MUFU.EX2 R146, R146 ;  /* 0x0000009200927308 */ /* 0x000fe20000000800 */
[----:B------:R-:W-:Y:S02]  /*d960*/  FMNMX.FTZ R35, R67, R35, !PT ;  /* 0x0000002343237209 */ /* 0x000fe40007810000 */
[----:B------:R-:W-:Y:S02]  /*d970*/  ISETP.GT.AND P3, PT, R55, 0x60, PT ;  /* 0x000000603700780c */ /* 0x000fe40003f64270 */
[----:B0-----:R-:W-:Y:S02]  /*d980*/  FSEL R71, R71, -INF , P4 ;  /* 0xff80000047477808 */ /* 0x001fe40002000000 */
[----:B------:R-:W-:Y:S01]  /*d990*/  FMNMX.FTZ R35, R70, R35, !PT ;  /* 0x0000002346237209 */ /* 0x000fe20007810000 */
[----:B------:R0:W-:Y:S01]  /*d9a0*/  MUFU.EX2 R28, R60 ;  /* 0x0000003c001c7308 */ /* 0x0001e20000000800 */
[----:B------:R-:W-:-:S02]  /*d9b0*/  ISETP.GT.AND P4, PT, R55, 0x61, PT ;  /* 0x000000613700780c */ /* 0x000fc40003f84270 */
[----:B----4-:R-:W-:Y:S02]  /*d9c0*/  FSEL R74, R74, -INF , P3 ;  /* 0xff8000004a4a7808 */ /* 0x010fe40001800000 */
[----:B------:R-:W-:Y:S02]  /*d9d0*/  FMNMX.FTZ R35, R71, R35, !PT ;  /* 0x0000002347237209 */ /* 0x000fe40007810000 */
[----:B------:R-:W-:Y:S01]  /*d9e0*/  ISETP.GT.AND P3, PT, R55, 0x68, PT ;  /* 0x000000683700780c */ /* 0x000fe20003f64270 */
[----:B------:R-:W-:Y:S01]  /*d9f0*/  MUFU.EX2 R140, R140 ;  /* 0x0000008c008c7308 */ /* 0x000fe20000000800 */
[----:B------:R-:W-:Y:S01]  /*da00*/  FSEL R48, R36, -INF , P4 ;  /* 0xff80000024307808 */ /* 0x000fe20002000000 */
[----:B------:R-:W-:Y:S01]  /*da10*/  VIADD R36, R10, 0x280 ;  /* 0x000002800a247836 */ /* 0x000fe20000000000 */
[----:B------:R-:W-:Y:S01]  /*da20*/  FMNMX.FTZ R35, R74, R35, !PT ;  /* 0x000000234a237209 */ /* 0x000fe20007810000 */
[----:B0-----:R-:W-:Y:S01]  /*da30*/  FFMA.FTZ R60, R73, R51, -R82 ;  /* 0x00000033493c7223 */ /* 0x001fe20000010852 */
[----:B------:R-:W-:-:S02]  /*da40*/  ISETP.GT.AND P4, PT, R55, 0x69, PT ;  /* 0x000000693700780c */ /* 0x000fc40003f84270 */
[----:B-----5:R-:W-:Y:S01]  /*da50*/  FSEL R57, R37, -INF , P3 ;  /* 0xff80000025397808 */ /* 0x020fe20001800000 */
[----:B------:R-:W-:Y:S01]  /*da60*/  MUFU.EX2 R142, R142 ;  /* 0x0000008e008e7308 */ /* 0x000fe20000000800 */
[----:B------:R-:W-:Y:S02]  /*da70*/  FMNMX.FTZ R35, R48, R35, !PT ;  /* 0x0000002330237209 */ /* 0x000fe40007810000 */
[----:B------:R-:W-:Y:S02]  /*da80*/  ISETP.GT.AND P3, PT, R55, 0x70, PT ;  /* 0x000000703700780c */ /* 0x000fe40003f64270 */
[----:B------:R-:W-:Y:S02]  /*da90*/  FSEL R75, R75, -INF , P4 ;  /* 0xff8000004b4b7808 */ /* 0x000fe40002000000 */
[----:B------:R-:W-:Y:S01]  /*daa0*/  FMNMX.FTZ R35, R57, R35, !PT ;  /* 0x0000002339237209 */ /* 0x000fe20007810000 */
[----:B------:R0:W-:Y:S01]  /*dab0*/  MUFU.EX2 R34, R44 ;  /* 0x0000002c00227308 */ /* 0x0001e20000000800 */
[----:B------:R-:W-:-:S02]  /*dac0*/  ISETP.GT.AND P4, PT, R55, 0x71, PT ;  /* 0x000000713700780c */ /* 0x000fc40003f84270 */
[----:B------:R-:W-:Y:S02]  /*dad0*/  FSEL R78, R78, -INF , P3 ;  /* 0xff8000004e4e7808 */ /* 0x000fe40001800000 */
[----:B------:R-:W-:Y:S02]  /*dae0*/  FMNMX.FTZ R35, R75, R35, !PT ;  /* 0x000000234b237209 */ /* 0x000fe40007810000 */
[----:B------:R-:W-:Y:S01]  /*daf0*/  ISETP.GT.AND P3, PT, R55, 0x78, PT ;  /* 0x000000783700780c */ /* 0x000fe20003f64270 */
[----:B------:R-:W-:Y:S01]  /*db00*/  MUFU.EX2 R40, R40 ;  /* 0x0000002800287308 */ /* 0x000fe20000000800 */
[----:B------:R-:W-:Y:S01]  /*db10*/  FSEL R79, R79, -INF , P4 ;  /* 0xff8000004f4f7808 */ /* 0x000fe20002000000 */
[--C-:B0-----:R-:W-:Y:S01]  /*db20*/  FFMA.FTZ R44, R65, R51, -R82.reuse ;  /* 0x00000033412c7223 */ /* 0x101fe20000010852 */
[----:B------:R-:W-:Y:S01]  /*db30*/  FMNMX.FTZ R35, R78, R35, !PT ;  /* 0x000000234e237209 */ /* 0x000fe20007810000 */
[-CC-:B------:R-:W-:Y:S01]  /*db40*/  FFMA.FTZ R65, R80, R51.reuse, -R82.reuse ;  /* 0x0000003350417223 */ /* 0x180fe20000010852 */
[----:B------:R-:W-:Y:S01]  /*db50*/  ISETP.GT.AND P4, PT, R55, 0x79, PT ;  /* 0x000000793700780c */ /* 0x000fe20003f84270 */
[--C-:B------:R-:W-:Y:S01]  /*db60*/  FFMA.FTZ R55, R61, R51, -R82.reuse ;  /* 0x000000333d377223 */ /* 0x100fe20000010852 */
[----:B---3--:R-:W-:Y:S01]  /*db70*/  FSEL R83, R83, -INF , P3 ;  /* 0xff80000053537808 */ /* 0x008fe20001800000 */
[----:B------:R-:W-:Y:S01]  /*db80*/  MUFU.EX2 R42, R42 ;  /* 0x0000002a002a7308 */ /* 0x000fe20000000800 */
[----:B------:R-:W-:Y:S01]  /*db90*/  FMNMX.FTZ R35, R79, R35, !PT ;  /* 0x000000234f237209 */ /* 0x000fe20007810000 */
[----:B------:R-:W-:Y:S01]  /*dba0*/  FFMA.FTZ R61, R76, R51, -R82 ;  /* 0x000000334c3d7223 */ /* 0x000fe20000010852 */
[----:B------:R-:W-:-:S02]  /*dbb0*/  FSEL R86, R86, -INF , P4 ;  /* 0xff80000056567808 */ /* 0x000fc40002000000 */
[----:B------:R-:W-:Y:S02]  /*dbc0*/  FMNMX.FTZ R35, R83, R35, !PT ;  /* 0x0000002353237209 */ /* 0x000fe40007810000 */
[----:B------:R-:W-:Y:S01]  /*dbd0*/  R2UR UR6, R36 ;  /* 0x00000000240672ca */ /* 0x000fe200000e0000 */
[----:B------:R-:W-:Y:S01]  /*dbe0*/  MUFU.EX2 R138, R138 ;  /* 0x0000008a008a7308 */ /* 0x000fe20000000800 */
[----:B------:R-:W-:Y:S01]  /*dbf0*/  FMNMX.FTZ R35, R86, R35, !PT ;  /* 0x0000002356237209 */ /* 0x000fe20007810000 */
[-C--:B------:R-:W-:Y:S01]  /*dc00*/  FFMA.FTZ R36, R81, R51.reuse, -R82 ;  /* 0x0000003351247223 */ /* 0x080fe20000010852 */
[----:B------:R-:W-:Y:S02]  /*dc10*/  FSEL R69, R53, RZ, P2 ;  /* 0x000000ff35457208 */ /* 0x000fe40001000000 */
[----:B--2---:R-:W-:Y:S01]  /*dc20*/  SHF.R.U32.HI R87, RZ, 0x7, R135 ;  /* 0x00000007ff577819 */ /* 0x004fe20000011687 */
[----:B------:R-:W0:Y:S02]  /*dc30*/  SHFL.BFLY PT, R37, R35, 0x2, 0x1f ;  /* 0x0c401f0023257f89 */ /* 0x000e2400000e0000 */
[----:B------:R-:W-:Y:S01]  /*dc40*/  FADD.FTZ R69, -R69, R21 ;  /* 0x0000001545457221 */ /* 0x000fe20000010100 */
[----:B------:R-:W-:Y:S03]  /*dc50*/  MUFU.EX2 R44, R44 ;  /* 0x0000002c002c7308 */ /* 0x000fe60000000800 */
[----:B------:R-:W-:-:S05]  /*dc60*/  FMUL.FTZ R21, R69, R51 ;  /* 0x0000003345157220 */ /* 0x000fca0000410000 */
[----:B------:R-:W-:Y:S08]  /*dc70*/  MUFU.EX2 R132, R132 ;  /* 0x0000008400847308 */ /* 0x000ff00000000800 */
[----:B------:R-:W1:Y:S01]  /*dc80*/  MUFU.EX2 R21, R21 ;  /* 0x0000001500157308 */ /* 0x000e620000000800 */
[----:B0-----:R-:W-:Y:S01]  /*dc90*/  FMNMX.FTZ R35, R35, R37, !PT ;  /* 0x0000002523237209 */ /* 0x001fe20007810000 */
[----:B------:R-:W-:-:S06]  /*dca0*/  IMAD.MOV.U32 R37, RZ, RZ, 0x40000040 ;  /* 0x40000040ff257424 */ /* 0x000fcc00078e00ff */
[----:B------:R-:W-:Y:S01]  /*dcb0*/  MUFU.EX2 R45, R45 ;  /* 0x0000002d002d7308 */ /* 0x000fe20000000800 */
[----:B------:R-:W0:Y:S01]  /*dcc0*/  SHFL.BFLY PT, R68, R35, 0x1, 0x1f ;  /* 0x0c201f0023447f89 */ /* 0x000e2200000e0000 */
[----:B------:R-:W-:Y:S01]  /*dcd0*/  R2UR UR7, R37 ;  /* 0x00000000250772ca */ /* 0x000fe200000e0000 */
[-CC-:B------:R-:W-:Y:S01]  /*dce0*/  FFMA.FTZ R37, R62, R51.reuse, -R82.reuse ;  /* 0x000000333e257223 */ /* 0x180fe20000010852 */
[----:B------:R-:W-:-:S04]  /*dcf0*/  FFMA.FTZ R62, R85, R51, -R82 ;  /* 0x00000033553e7223 */ /* 0x000fc80000010852 */
[----:B------:R-:W-:Y:S01]  /*dd00*/  MUFU.EX2 R134, R134 ;  /* 0x0000008600867308 */ /* 0x000fe20000000800 */
[----:B-1----:R-:W-:-:S04]  /*dd10*/  FFMA.FTZ R3, R21, R3, R148 ;  /* 0x0000000315037223 */ /* 0x002fc80000010094 */
[----:B------:R-:W-:Y:S02]  /*dd20*/  FADD.FTZ R3, R11, R3 ;  /* 0x000000030b037221 */ /* 0x000fe40000010000 */
[----:B------:R-:W-:Y:S01]  /*dd30*/  HGMMA.64x64x16.F32.BF16 R88, R128, gdesc[UR4].tnspB, R88, gsb0 ;  /* 0x40e0000480587df0 */ /* 0x000fe20008001858 */
        /* <DEDUP_REMOVED lines=8> */
[-CC-:B------:R-:W-:Y:S01]  /*ddc0*/  FFMA.FTZ R149, R14, R51.reuse, -R72.reuse ;  /* 0x000000330e957223 */ /* 0x180fe20000010848 */
[----:B------:R-:W2:Y:S01]  /*ddd0*/  LDL R49, [R1+0xc] ;  /* 0x00000c0001317983 */ /* 0x000ea20000100800 */
[-CC-:B------:R-:W-:Y:S01]  /*dde0*/  FFMA.FTZ R151, R25, R51.reuse, -R72.reuse ;  /* 0x0000003319977223 */ /* 0x180fe20000010848 */
[-CC-:B------:R-:W-:Y:S01]  /*ddf0*/  FFMA.FTZ R14, R26, R51.reuse, -R72.reuse ;  /* 0x000000331a0e7223 */ /* 0x180fe20000010848 */
[-CC-:B------:R-:W-:Y:S01]  /*de00*/  FFMA.FTZ R25, R27, R51.reuse, -R72.reuse ;  /* 0x000000331b197223 */ /* 0x180fe20000010848 */
[----:B------:R-:W-:Y:S01]  /*de10*/  VIADD R26, R10, 0x300 ;  /* 0x000003000a1a7836 */ /* 0x000fe20000000000 */
[----:B------:R-:W-:Y:S01]  /*de20*/  MUFU.EX2 R149, R149 ;  /* 0x0000009500957308 */ /* 0x000fe20000000800 */
[----:B------:R-:W-:Y:S02]  /*de30*/  IMAD.MOV.U32 R27, RZ, RZ, 0x40000040 ;  /* 0x40000040ff1b7424 */ /* 0x000fe400078e00ff */
[-CC-:B------:R-:W-:Y:S01]  /*de40*/  FFMA.FTZ R145, R30, R51.reuse, -R72.reuse ;  /* 0x000000331e917223 */ /* 0x180fe20000010848 */
[-CC-:B------:R-:W-:Y:S01]  /*de50*/  FFMA.FTZ R30, R31, R51.reuse, -R72.reuse ;  /* 0x000000331f1e7223 */ /* 0x180fe20000010848 */
[----:B------:R-:W-:Y:S01]  /*de60*/  R2UR UR6, R26 ;  /* 0x000000001a0672ca */ /* 0x000fe200000e0000 */
[----:B------:R-:W-:Y:S01]  /*de70*/  VIADD R26, R10, 0x380 ;  /* 0x000003800a1a7836 */ /* 0x000fe20000000000 */
[----:B------:R-:W-:Y:S01]  /*de80*/  R2UR UR7, R27 ;  /* 0x000000001b0772ca */ /* 0x000fe200000e0000 */
[-CC-:B------:R-:W-:Y:S01]  /*de90*/  FFMA.FTZ R147, R33, R51.reuse, -R72.reuse ;  /* 0x0000003321937223 */ /* 0x180fe20000010848 */
[----:B------:R-:W-:Y:S01]  /*dea0*/  FSEL R27, R35, RZ, P2 ;  /* 0x000000ff231b7208 */ /* 0x000fe20001000000 */
[----:B------:R-:W-:Y:S01]  /*deb0*/  MUFU.EX2 R14, R14 ;  /* 0x0000000e000e7308 */ /* 0x000fe20000000800 */
[-CC-:B------:R-:W-:Y:S01]  /*dec0*/  FFMA.FTZ R33, R43, R51.reuse, -R72.reuse ;  /* 0x000000332b217223 */ /* 0x180fe20000010848 */
[-CC-:B------:R-:W-:Y:S01]  /*ded0*/  FFMA.FTZ R141, R38, R51.reuse, -R72.reuse ;  /* 0x00000033268d7223 */ /* 0x180fe20000010848 */
[----:B------:R-:W-:Y:S01]  /*dee0*/  FFMA.FTZ R38, R46, R51, -R72 ;  /* 0x000000332e267223 */ /* 0x000fe20000010848 */
[----:B------:R-:W-:Y:S01]  /*def0*/  FADD.FTZ R10, -R27, R154 ;  /* 0x0000009a1b0a7221 */ /* 0x000fe20000010100 */
[----:B------:R-:W-:-:S02]  /*df00*/  IMAD.MOV.U32 R27, RZ, RZ, 0x40000040 ;  /* 0x40000040ff1b7424 */ /* 0x000fc400078e00ff */
[-CC-:B------:R-:W-:Y:S01]  /*df10*/  FFMA.FTZ R29, R29, R51.reuse, -R72.reuse ;  /* 0x000000331d1d7223 */ /* 0x180fe20000010848 */
[----:B------:R-:W-:Y:S01]  /*df20*/  ISETP.GE.U32.AND P2, PT, R135, 0x180, PT ;  /* 0x000001808700780c */ /* 0x000fe20003f46070 */
[-C--:B------:R-:W-:Y:S01]  /*df30*/  FMUL.FTZ R10, R10, R51.reuse ;  /* 0x000000330a0a7220 */ /* 0x080fe20000410000 */
[----:B------:R-:W-:Y:S01]  /*df40*/  MUFU.EX2 R151, R151 ;  /* 0x0000009700977308 */ /* 0x000fe20000000800 */
[-CC-:B------:R-:W-:Y:S01]  /*df50*/  FFMA.FTZ R31, R39, R51.reuse, -R72.reuse ;  /* 0x00000033271f7223 */ /* 0x180fe20000010848 */
[-CC-:B------:R-:W-:Y:S01]  /*df60*/  FFMA.FTZ R143, R41, R51.reuse, -R72.reuse ;  /* 0x00000033298f7223 */ /* 0x180fe20000010848 */
[-CC-:B------:R-:W-:Y:S01]  /*df70*/  FFMA.FTZ R39, R47, R51.reuse, -R72.reuse ;  /* 0x000000332f277223 */ /* 0x180fe20000010848 */
[-CC-:B------:R-:W-:Y:S01]  /*df80*/  FFMA.FTZ R41, R52, R51.reuse, -R72.reuse ;  /* 0x0000003334297223 */ /* 0x180fe20000010848 */
[----:B------:R-:W-:-:S03]  /*df90*/  FFMA.FTZ R133, R54, R51, -R72 ;  /* 0x0000003336857223 */ /* 0x000fc60000010848 */
[----:B------:R-:W0:Y:S08]  /*dfa0*/  MUFU.EX2 R10, R10 ;  /* 0x0000000a000a7308 */ /* 0x000e300000000800 */
[----:B------:R-:W1:Y:S08]  /*dfb0*/  MUFU.EX2 R25, R25 ;  /* 0x0000001900197308 */ /* 0x000e700000000800 */
[----:B------:R-:W3:Y:S01]  /*dfc0*/  MUFU.EX2 R145, R145 ;  /* 0x0000009100917308 */ /* 0x000ee20000000800 */
[----:B------:R-:W-:-:S02]  /*dfd0*/  WARPGROUP.DEPBAR.LE gsb0, 0x0 ;  /* 0x00008000000079c5 */ /* 0x000fc40000010000 */
[----:B------:R-:W-:-:S05]  /*dfe0*/  WARPGROUP.ARRIVE ;  /* 0x00000000000079c5 */ /* 0x000fca0000000000 */
[----:B------:R-:W4:Y:S01]  /*dff0*/  MUFU.EX2 R30, R30 ;  /* 0x0000001e001e7308 */ /* 0x000f220000000800 */
[----:B------:R-:W-:Y:S01]  /*e000*/  HGMMA.64x64x16.F32.BF16 R88, R124, gdesc[UR4].tnspB, R88, gsb0 ;  /* 0x40e000047c587df0 */ /* 0x000fe20008001858 */
[----:B------:R-:W-:Y:S01]  /*e010*/  R2UR UR6, R26 ;  /* 0x000000001a0672ca */ /* 0x000fe200000e0000 */
[----:B------:R-:W-:Y:S01]  /*e020*/  FADD.FTZ R26, R150, R3 ;  /* 0x00000003961a7221 */ /* 0x000fe20000010000 */
[----:B------:R-:W-:Y:S01]  /*e030*/  R2UR UR7, R27 ;  /* 0x000000001b0772ca */ /* 0x000fe200000e0000 */
[----:B------:R-:W-:-:S03]  /*e040*/  VIADD R3, R87, 0x9 ;  /* 0x0000000957037836 */ /* 0x000fc60000000000 */
[----:B------:R-:W5:Y:S01]  /*e050*/  MUFU.EX2 R147, R147 ;  /* 0x0000009300937308 */ /* 0x000f620000000800 */
[----:B------:R-:W-:-:S04]  /*e060*/  FADD.FTZ R27, R15, R26 ;  /* 0x0000001a0f1b7221 */ /* 0x000fc80000010000 */
[----:B------:R-:W-:-:S03]  /*e070*/  FADD.FTZ R27, R144, R27 ;  /* 0x0000001b901b7221 */ /* 0x000fc60000010000 */
[----:B------:R-:W5:Y:S01]  /*e080*/  MUFU.EX2 R29, R29 ;  /* 0x0000001d001d7308 */ /* 0x000f620000000800 */
[----:B------:R-:W-:Y:S01]  /*e090*/  FADD.FTZ R43, R24, R27 ;  /* 0x0000001b182b7221 */ /* 0x000fe20000010000 */
[----:B0-----:R-:W-:-:S06]  /*e0a0*/  FFMA.FTZ R27, R10, R0, R149 ;  /* 0x000000000a1b7223 */ /* 0x001fcc0000010095 */
[----:B------:R-:W0:Y:S08]  /*e0b0*/  MUFU.EX2 R141, R141 ;  /* 0x0000008d008d7308 */ /* 0x000e300000000800 */
[----:B------:R-:W0:Y:S08]  /*e0c0*/  MUFU.EX2 R31, R31 ;  /* 0x0000001f001f7308 */ /* 0x000e300000000800 */
[----:B------:R-:W0:Y:S08]  /*e0d0*/  MUFU.EX2 R143, R143 ;  /* 0x0000008f008f7308 */ /* 0x000e300000000800 */
[----:B------:R-:W0:Y:S08]  /*e0e0*/  MUFU.EX2 R33, R33 ;  /* 0x0000002100217308 */ /* 0x000e300000000800 */
[----:B------:R-:W0:Y:S08]  /*e0f0*/  MUFU.EX2 R38, R38 ;  /* 0x0000002600267308 */ /* 0x000e300000000800 */
[----:B------:R-:W0:Y:S08]  /*e100*/  MUFU.EX2 R39, R39 ;  /* 0x0000002700277308 */ /* 0x000e300000000800 */
[----:B------:R-:W0:Y:S01]  /*e110*/  MUFU.EX2 R139, R139 ;  /* 0x0000008b008b7308 */ /* 0x000e220000000800 */
[----:B------:R-:W-:-:S07]  /*e120*/  FFMA.FTZ R135, R84, R51, -R72 ;  /* 0x0000003354877223 */ /* 0x000fce0000010848 */
[----:B------:R-:W0:Y:S01]  /*e130*/  MUFU.EX2 R41, R41 ;  /* 0x0000002900297308 */ /* 0x000e220000000800 */
[----:B------:R-:W-:Y:S02]  /*e140*/  WARPGROUP.DEPBAR.LE gsb0, 0x0 ;  /* 0x00008000000079c5 */ /* 0x000fe40000010000 */
[----:B------:R-:W-:-:S05]  /*e150*/  WARPGROUP.ARRIVE ;  /* 0x00000000000079c5 */ /* 0x000fca0000000000 */
[----:B------:R-:W0:Y:S01]  /*e160*/  MUFU.EX2 R133, R133 ;  /* 0x0000008500857308 */ /* 0x000e220000000800 */
[----:B------:R-:W-:Y:S01]  /*e170*/  HGMMA.64x64x16.F32.BF16 R88, R120, gdesc[UR4].tnspB, R88, gsb0 ;  /* 0x40e0000478587df0 */ /* 0x000fe20008001858 */
[----:B------:R-:W-:Y:S01]  /*e180*/  FADD.FTZ R43, R146, R43 ;  /* 0x0000002b922b7221 */ /* 0x000fe20000010000 */
[----:B------:R-:W-:-:S03]  /*e190*/  FADD.FTZ R46, R14, R27 ;  /* 0x0000001b0e2e7221 */ /* 0x000fc60000010000 */
[----:B------:R-:W-:Y:S01]  /*e1a0*/  FADD.FTZ R43, R28, R43 ;  /* 0x0000002b1c2b7221 */ /* 0x000fe20000010000 */
[----:B------:R-:W-:Y:S01]  /*e1b0*/  FADD.FTZ R46, R151, R46 ;  /* 0x0000002e972e7221 */ /* 0x000fe20000010000 */
[----:B------:R-:W-:Y:S01]  /*e1c0*/  SEL R3, R3, 0x9, !P2 ;  /* 0x0000000903037807 */ /* 0x000fe20005000000 */
[----:B------:R-:W-:Y:S01]  /*e1d0*/  MUFU.EX2 R59, R59 ;  /* 0x0000003b003b7308 */ /* 0x000fe20000000800 */
[----:B------:R-:W-:Y:S01]  /*e1e0*/  FADD.FTZ R43, R140, R43 ;  /* 0x0000002b8c2b7221 */ /* 0x000fe20000010000 */
[----:B-1----:R-:W-:-:S03]  /*e1f0*/  FADD.FTZ R46, R25, R46 ;  /* 0x0000002e192e7221 */ /* 0x002fc60000010000 */
[----:B------:R-:W-:-:S03]  /*e200*/  FADD.FTZ R43, R32, R43 ;  /* 0x0000002b202b7221 */ /* 0x000fc60000010000 */
[----:B------:R-:W-:Y:S01]  /*e210*/  MUFU.EX2 R60, R60 ;  /* 0x0000003c003c7308 */ /* 0x000fe20000000800 */
[----:B------:R-:W-:-:S04]  /*e220*/  FADD.FTZ R43, R142, R43 ;  /* 0x0000002b8e2b7221 */ /* 0x000fc80000010000 */
[----:B------:R-:W-:Y:S01]  /*e230*/  FADD.FTZ R43, R34, R43 ;  /* 0x0000002b222b7221 */ /* 0x000fe20000010000 */
[----:B------:R-:W-:Y:S02]  /*e240*/  @!P1 IMAD R27, R18, 0x8, R2 ;  /* 0x00000008121b9824 */ /* 0x000fe400078e0202 */
[----:B------:R-:W-:Y:S01]  /*e250*/  MUFU.EX2 R61, R61 ;  /* 0x0000003d003d7308 */ /* 0x000fe20000000800 */
[----:B------:R-:W-:Y:S01]  /*e260*/  FADD.FTZ R43, R40, R43 ;  /* 0x0000002b282b7221 */ /* 0x000fe20000010000 */
[----:B------:R-:W-:-:S03]  /*e270*/  @!P1 VIADD R27, R27, 0x16840 ;  /* 0x000168401b1b9836 */ /* 0x000fc60000000000 */
[----:B------:R-:W-:Y:S01]  /*e280*/  FADD.FTZ R43, R42, R43 ;  /* 0x0000002b2a2b7221 */ /* 0x000fe20000010000 */
[----:B------:R-:W-:Y:S02]  /*e290*/  F2FP.BF16.F32.PACK_AB R148, R11, R148 ;  /* 0x000000940b94723e */ /* 0x000fe400000010ff */
[----:B------:R-:W-:Y:S01]  /*e2a0*/  MUFU.EX2 R64, R64 ;  /* 0x0000004000407308 */ /* 0x000fe20000000800 */
[----:B------:R-:W-:Y:S01]  /*e2b0*/  FADD.FTZ R43, R138, R43 ;  /* 0x0000002b8a2b7221 */ /* 0x000fe20000010000 */
[----:B------:R-:W-:-:S03]  /*e2c0*/  @!P1 PRMT R27, RZ, 0x654, R27 ;  /* 0x00000654ff1b9816 */ /* 0x000fc6000000001b */
[----:B------:R-:W-:Y:S01]  /*e2d0*/  FADD.FTZ R43, R44, R43 ;  /* 0x0000002b2c2b7221 */ /* 0x000fe20000010000 */
[----:B------:R-:W-:Y:S02]  /*e2e0*/  FFMA.FTZ R26, R56, R51, -R72 ;  /* 0x00000033381a7223 */ /* 0x000fe40000010848 */
[----:B------:R-:W-:Y:S01]  /*e2f0*/  MUFU.EX2 R65, R65 ;  /* 0x0000004100417308 */ /* 0x000fe20000000800 */
[----:B------:R-:W-:-:S04]  /*e300*/  FADD.FTZ R52, R132, R43 ;  /* 0x0000002b84347221 */ /* 0x000fc80000010000 */
[----:B------:R-:W-:-:S03]  /*e310*/  FADD.FTZ R47, R45, R52 ;  /* 0x000000342d2f7221 */ /* 0x000fc60000010000 */
[----:B------:R-:W-:Y:S08]  /*e320*/  MUFU.EX2 R36, R36 ;  /* 0x0000002400247308 */ /* 0x000ff00000000800 */
[----:B------:R-:W-:Y:S08]  /*e330*/  MUFU.EX2 R37, R37 ;  /* 0x0000002500257308 */ /* 0x000ff00000000800 */
[----:B------:R-:W-:Y:S08]  /*e340*/  MUFU.EX2 R62, R62 ;  /* 0x0000003e003e7308 */ /* 0x000ff00000000800 */
[----:B------:R-:W-:Y:S01]  /*e350*/  MUFU.EX2 R68, R136 ;  /* 0x0000008800447308 */ /* 0x000fe20000000800 */
[----:B------:R-:W-:-:S02]  /*e360*/  WARPGROUP.DEPBAR.LE gsb0, 0x0 ;  /* 0x00008000000079c5 */ /* 0x000fc40000010000 */
[----:B------:R3:W-:Y:S06]  /*e370*/  BAR.ARV R3, 0x100 ;  /* 0x000400030000751d */ /* 0x0007ec0000002000 */
[----:B------:R-:W-:Y:S01]  /*e380*/  @!P1 SYNCS.ARRIVE.TRANS64.RED.A1T0 RZ, [R27+URZ], RZ ;  /* 0x000000ff1bff99a7 */ /* 0x000fe2000810043f */
[----:B------:R-:W-:Y:S01]  /*e390*/  MUFU.EX2 R63, R63 ;  /* 0x0000003f003f7308 */ /* 0x000fe20000000800 */
[----:B---3--:R-:W-:-:S04]  /*e3a0*/  FADD.FTZ R3, R145, R46 ;  /* 0x0000002e91037221 */ /* 0x008fc80000010000 */
[----:B----4-:R-:W-:-:S04]  /*e3b0*/  FADD.FTZ R46, R30, R3 ;  /* 0x000000031e2e7221 */ /* 0x010fc80000010000 */
[----:B-----5:R-:W-:Y:S01]  /*e3c0*/  FADD.FTZ R46, R147, R46 ;  /* 0x0000002e932e7221 */ /* 0x020fe20000010000 */
[----:B------:R-:W-:-:S03]  /*e3d0*/  @!P1 LEA R3, R20, R2, 0x3 ;  /* 0x0000000214039211 */ /* 0x000fc600078e18ff */
[----:B------:R-:W-:Y:S02]  /*e3e0*/  FADD.FTZ R46, R29, R46 ;  /* 0x0000002e1d2e7221 */ /* 0x000fe40000010000 */
[----:B------:R-:W-:Y:S02]  /*e3f0*/  @!P1 VIADD R3, R3, 0x16860 ;  /* 0x0001686003039836 */ /* 0x000fe40000000000 */
[----:B0-----:R-:W-:-:S04]  /*e400*/  FADD.FTZ R46, R141, R46 ;  /* 0x0000002e8d2e7221 */ /* 0x001fc80000010000 */
[----:B------:R-:W-:Y:S01]  /*e410*/  FADD.FTZ R46, R31, R46 ;  /* 0x0000002e1f2e7221 */ /* 0x000fe20000010000 */
[----:B------:R-:W-:-:S03]  /*e420*/  @!P1 PRMT R3, RZ, 0x654, R3 ;  /* 0x00000654ff039816 */ /* 0x000fc60000000003 */
[----:B------:R-:W-:Y:S01]  /*e430*/  FADD.FTZ R46, R143, R46 ;  /* 0x0000002e8f2e7221 */ /* 0x000fe20000010000 */
[----:B------:R0:W-:Y:S01]  /*e440*/  @!P1 SYNCS.ARRIVE.TRANS64.RED.A1T0 RZ, [R3+URZ], RZ ;  /* 0x000000ff03ff99a7 */ /* 0x0001e2000810043f */
[----:B------:R-:W1:Y:S02]  /*e450*/  MUFU.EX2 R26, R26 ;  /* 0x0000001a001a7308 */ /* 0x000e640000000800 */
[----:B0-----:R-:W-:Y:S01]  /*e460*/  FADD.FTZ R3, R33, R46 ;  /* 0x0000002e21037221 */ /* 0x001fe20000010000 */
[----:B------:R-:W-:-:S03]  /*e470*/  FADD.FTZ R47, R134, R47 ;  /* 0x0000002f862f7221 */ /* 0x000fc60000010000 */
[----:B------:R-:W-:Y:S01]  /*e480*/  FADD.FTZ R46, R38, R3 ;  /* 0x00000003262e7221 */ /* 0x000fe20000010000 */
[-CC-:B------:R-:W-:Y:S01]  /*e490*/  FFMA.FTZ R0, R137, R51.reuse, -R72.reuse ;  /* 0x0000003389007223 */ /* 0x180fe20000010848 */
[-C--:B------:R-:W-:Y:S02]  /*e4a0*/  FFMA.FTZ R43, R48, R51.reuse, -R72 ;  /* 0x00000033302b7223 */ /* 0x080fe40000010848 */
[----:B------:R-:W-:Y:S01]  /*e4b0*/  FADD.FTZ R46, R39, R46 ;  /* 0x0000002e272e7221 */ /* 0x000fe20000010000 */
[----:B------:R-:W0:Y:S01]  /*e4c0*/  MUFU.EX2 R135, R135 ;  /* 0x0000008700877308 */ /* 0x000e220000000800 */
[----:B------:R-:W-:Y:S01]  /*e4d0*/  FADD.FTZ R48, R50, R47 ;  /* 0x0000002f32307221 */ /* 0x000fe20000010000 */
[-C--:B------:R-:W-:Y:S01]  /*e4e0*/  FFMA.FTZ R129, R66, R51.reuse, -R72 ;  /* 0x0000003342817223 */ /* 0x080fe20000010848 */
[----:B------:R-:W-:Y:S02]  /*e4f0*/  FADD.FTZ R46, R139, R46 ;  /* 0x0000002e8b2e7221 */ /* 0x000fe40000010000 */
[----:B------:R-:W-:Y:S01]  /*e500*/  FADD.FTZ R3, R55, R48 ;  /* 0x0000003037037221 */ /* 0x000fe20000010000 */
[-C--:B------:R-:W-:Y:S01]  /*e510*/  FFMA.FTZ R20, R67, R51.reuse, -R72 ;  /* 0x0000003343147223 */ /* 0x080fe20000010848 */
[----:B------:R-:W-:Y:S01]  /*e520*/  FADD.FTZ R46, R41, R46 ;  /* 0x0000002e292e7221 */ /* 0x000fe20000010000 */
[----:B------:R-:W3:Y:S01]  /*e530*/  MUFU.EX2 R0, R0 ;  /* 0x0000000000007308 */ /* 0x000ee20000000800 */
[----:B------:R-:W-:Y:S01]  /*e540*/  FADD.FTZ R48, R58, R3 ;  /* 0x000000033a307221 */ /* 0x000fe20000010000 */
[----:B------:R-:W-:Y:S01]  /*e550*/  FFMA.FTZ R131, R70, R51, -R72 ;  /* 0x0000003346837223 */ /* 0x000fe20000010848 */
[----:B------:R-:W-:Y:S01]  /*e560*/  FADD.FTZ R3, R133, R46 ;  /* 0x0000002e85037221 */ /* 0x000fe20000010000 */
[----:B------:R-:W-:-:S04]  /*e570*/  F2FP.BF16.F32.PACK_AB R144, R24, R144 ;  /* 0x000000901890723e */ /* 0x000fc800000010ff */
[----:B------:R-:W4:Y:S01]  /*e580*/  MUFU.EX2 R129, R129 ;  /* 0x0000008100817308 */ /* 0x000f220000000800 */
[----:B-1----:R-:W-:Y:S01]  /*e590*/  FADD.FTZ R24, R26, R3 ;  /* 0x000000031a187221 */ /* 0x002fe20000010000 */
[----:B------:R-:W-:-:S06]  /*e5a0*/  FFMA.FTZ R27, R71, R51, -R72 ;  /* 0x00000033471b7223 */ /* 0x000fcc0000010848 */
[----:B------:R-:W1:Y:S01]  /*e5b0*/  MUFU.EX2 R20, R20 ;  /* 0x0000001400147308 */ /* 0x000e620000000800 */
[----:B0-----:R-:W-:Y:S01]  /*e5c0*/  FADD.FTZ R3, R135, R24 ;  /* 0x0000001887037221 */ /* 0x001fe20000010000 */
[----:B------:R-:W-:-:S06]  /*e5d0*/  FFMA.FTZ R125, R74, R51, -R72 ;  /* 0x000000334a7d7223 */ /* 0x000fcc0000010848 */
[----:B------:R-:W0:Y:S01]  /*e5e0*/  MUFU.EX2 R131, R131 ;  /* 0x0000008300837308 */ /* 0x000e220000000800 */
[----:B---3--:R-:W-:Y:S01]  /*e5f0*/  FADD.FTZ R24, R0, R3 ;  /* 0x0000000300187221 */ /* 0x008fe20000010000 */
[----:B------:R-:W-:-:S06]  /*e600*/  FFMA.FTZ R127, R57, R51, -R72 ;  /* 0x00000033397f7223 */ /* 0x000fcc0000010848 */
[----:B------:R-:W3:Y:S01]  /*e610*/  MUFU.EX2 R27, R27 ;  /* 0x0000001b001b7308 */ /* 0x000ee20000000800 */
[----:B----4-:R-:W-:Y:S01]  /*e620*/  FADD.FTZ R3, R129, R24 ;  /* 0x0000001881037221 */ /* 0x010fe20000010000 */
[----:B------:R-:W-:-:S06]  /*e630*/  FADD.FTZ R11, R59, R48 ;  /* 0x000000303b0b7221 */ /* 0x000fcc0000010000 */
[----:B------:R-:W4:Y:S01]  /*e640*/  MUFU.EX2 R125, R125 ;  /* 0x0000007d007d7308 */ /* 0x000f220000000800 */
[----:B-1----:R-:W-:Y:S01]  /*e650*/  FADD.FTZ R24, R20, R3 ;  /* 0x0000000314187221 */ /* 0x002fe20000010000 */
[----:B------:R-:W-:-:S06]  /*e660*/  FFMA.FTZ R75, R75, R51, -R72 ;  /* 0x000000334b4b7223 */ /* 0x000fcc0000010848 */
[----:B------:R-:W1:Y:S01]  /*e670*/  MUFU.EX2 R43, R43 ;  /* 0x0000002b002b7308 */ /* 0x000e620000000800 */
[----:B0-----:R-:W-:Y:S01]  /*e680*/  FADD.FTZ R24, R131, R24 ;  /* 0x0000001883187221 */ /* 0x001fe20000010000 */
[----:B------:R-:W-:Y:S01]  /*e690*/  FFMA.FTZ R78, R78, R51, -R72 ;  /* 0x000000334e4e7223 */ /* 0x000fe20000010848 */
[----:B------:R-:W-:-:S05]  /*e6a0*/  FADD.FTZ R46, R60, R11 ;  /* 0x0000000b3c2e7221 */ /* 0x000fca0000010000 */
[----:B------:R-:W0:Y:S01]  /*e6b0*/  MUFU.EX2 R127, R127 ;  /* 0x0000007f007f7308 */ /* 0x000e220000000800 */
[----:B---3--:R-:W-:Y:S01]  /*e6c0*/  FADD.FTZ R24, R27, R24 ;  /* 0x000000181b187221 */ /* 0x008fe20000010000 */
[----:B------:R-:W-:Y:S01]  /*e6d0*/  FFMA.FTZ R79, R79, R51, -R72 ;  /* 0x000000334f4f7223 */ /* 0x000fe20000010848 */
[----:B------:R-:W-:Y:S01]  /*e6e0*/  F2FP.BF16.F32.PACK_AB R150, R15, R150 ;  /* 0x000000960f96723e */ /* 0x000fe200000010ff */
[----:B------:R-:W-:-:S04]  /*e6f0*/  FADD.FTZ R15, R61, R46 ;  /* 0x0000002e3d0f7221 */ /* 0x000fc80000010000 */
[----:B------:R-:W3:Y:S01]  /*e700*/  MUFU.EX2 R11, R75 ;  /* 0x0000004b000b7308 */ /* 0x000ee20000000800 */
[----:B----4-:R-:W-:Y:S01]  /*e710*/  FADD.FTZ R24, R125, R24 ;  /* 0x000000187d187221 */ /* 0x010fe20000010000 */
[----:B------:R-:W-:Y:S01]  /*e720*/  FFMA.FTZ R83, R83, R51, -R72 ;  /* 0x0000003353537223 */ /* 0x000fe20000010848 */
[----:B------:R-:W-:Y:S01]  /*e730*/  F2FP.BF16.F32.PACK_AB R146, R28, R146 ;  /* 0x000000921c92723e */ /* 0x000fe200000010ff */
[----:B------:R-:W-:-:S04]  /*e740*/  FADD.FTZ R28, R64, R15 ;  /* 0x0000000f401c7221 */ /* 0x000fc80000010000 */
[----:B------:R-:W4:Y:S01]  /*e750*/  MUFU.EX2 R78, R78 ;  /* 0x0000004e004e7308 */ /* 0x000f220000000800 */
[----:B-1----:R-:W-:Y:S01]  /*e760*/  FADD.FTZ R24, R43, R24 ;  /* 0x000000182b187221 */ /* 0x002fe20000010000 */
[----:B------:R-:W-:Y:S01]  /*e770*/  FFMA.FTZ R72, R86, R51, -R72 ;  /* 0x0000003356487223 */ /* 0x000fe20000010848 */
[----:B------:R-:W-:-:S05]  /*e780*/  FADD.FTZ R15, R65, R28 ;  /* 0x0000001c410f7221 */ /* 0x000fca0000010000 */
[----:B------:R-:W1:Y:S01]  /*e790*/  MUFU.EX2 R79, R79 ;  /* 0x0000004f004f7308 */ /* 0x000e620000000800 */
[----:B0-----:R-:W-:Y:S01]  /*e7a0*/  FADD.FTZ R24, R127, R24 ;  /* 0x000000187f187221 */ /* 0x001fe20000010000 */
[----:B------:R-:W-:-:S06]  /*e7b0*/  FADD.FTZ R28, R36, R15 ;  /* 0x0000000f241c7221 */ /* 0x000fcc0000010000 */
[----:B------:R-:W0:Y:S01]  /*e7c0*/  MUFU.EX2 R83, R83 ;  /* 0x0000005300537308 */ /* 0x000e220000000800 */
[----:B---3--:R-:W-:Y:S01]  /*e7d0*/  FADD.FTZ R15, R11, R24 ;  /* 0x000000180b0f7221 */ /* 0x008fe20000010000 */
[----:B--2---:R-:W-:Y:S01]  /*e7e0*/  ISETP.GT.AND P2, PT, R152, R49, PT ;  /* 0x000000319800720c */ /* 0x004fe20003f44270 */
[----:B------:R-:W-:Y:S01]  /*e7f0*/  FADD.FTZ R3, R37, R28 ;  /* 0x0000001c25037221 */ /* 0x000fe20000010000 */
[----:B------:R-:W-:-:S04]  /*e800*/  F2FP.BF16.F32.PACK_AB R149, R14, R149 ;  /* 0x000000950e95723e */ /* 0x000fc800000010ff */
[----:B------:R-:W2:Y:S01]  /*e810*/  MUFU.EX2 R72, R72 ;  /* 0x0000004800487308 */ /* 0x000ea20000000800 */
[----:B----4-:R-:W-:Y:S01]  /*e820*/  FADD.FTZ R14, R78, R15 ;  /* 0x0000000f4e0e7221 */ /* 0x010fe20000010000 */
[----:B------:R-:W-:-:S03]  /*e830*/  FADD.FTZ R3, R62, R3 ;  /* 0x000000033e037221 */ /* 0x000fc60000010000 */
[----:B-1----:R-:W-:Y:S01]  /*e840*/  FADD.FTZ R14, R79, R14 ;  /* 0x0000000e4f0e7221 */ /* 0x002fe20000010000 */
[----:B------:R-:W-:-:S03]  /*e850*/  FADD.FTZ R28, R68, R3 ;  /* 0x00000003441c7221 */ /* 0x000fc60000010000 */
[----:B0-----:R-:W-:Y:S01]  /*e860*/  FADD.FTZ R14, R83, R14 ;  /* 0x0000000e530e7221 */ /* 0x001fe20000010000 */
        /* <DEDUP_REMOVED lines=37> */
[----:B--2---:R-:W-:Y:S01]  /*eac0*/  FADD.FTZ R0, R72, R14 ;  /* 0x0000000e48007221 */ /* 0x004fe20000010000 */
[----:B------:R-:W-:Y:S01]  /*ead0*/  F2FP.BF16.F32.PACK_AB R136, R42, R40 ;  /* 0x000000282a88723e */ /* 0x000fe200000010ff */
[----:B------:R-:W-:Y:S01]  /*eae0*/  VIADD R152, R152, 0xffffffff ;  /* 0xffffffff98987836 */ /* 0x000fe20000000000 */
        /* <DEDUP_REMOVED lines=26> */
[----:B------:R-:W-:Y:S06]  /*ec90*/  @P2 BRA `(.L_x_12484) ;  /* 0xffffffd000082947 */ /* 0x000fec000383ffff */
.L_x_12474:
[----:B------:R-:W-:-:S13]  /*eca0*/  ISETP.GE.AND P2, PT, R152, RZ, PT ;  /* 0x000000ff9800720c */ /* 0x000fda0003f46270 */
[----:B------:R-:W-:Y:S05]  /*ecb0*/  @!P2 BRA `(.L_x_12485) ;  /* 0x0000002400c0a947 */ /* 0x000fea0003800000 */
[----:B------:R-:W-:Y:S02]  /*ecc0*/  IMAD.MOV.U32 R20, RZ, RZ, R35 ;  /* 0x000000ffff147224 */ /* 0x000fe400078e0023 */
[----:B------:R-:W-:Y:S02]  /*ecd0*/  IMAD.MOV.U32 R153, RZ, RZ, R53 ;  /* 0x000000ffff997224 */ /* 0x000fe400078e0035 */
[----:B------:R-:W-:Y:S02]  /*ece0*/  IMAD.MOV.U32 R10, RZ, RZ, R23 ;  /* 0x000000ffff0a7224 */ /* 0x000fe400078e0017 */
[----:B------:R-:W-:-:S07]  /*ecf0*/  IMAD.MOV.U32 R21, RZ, RZ, R18 ;  /* 0x000000ffff157224 */ /* 0x000fce00078e0012 */
.L_x_12495:
        /* <DEDUP_REMOVED lines=10> */
.L_x_12487:
[----:B------:R-:W-:Y:S01]  /*eda0*/  IMAD R11, R18, 0x8, R2 ;  /* 0x00000008120b7824 */ /* 0x000fe200078e0202 */
[----:B------:R-:W-:-:S04]  /*edb0*/  SHF.L.U32 R14, R23, 0x1f, RZ ;  /* 0x0000001f170e7819 */ /* 0x000fc800000006ff */
[----:B------:R0:W1:Y:S01]  /*edc0*/  SYNCS.PHASECHK.TRANS64.TRYWAIT P3, [R11+URZ+0x16830], R14 ;  /* 0x0168300e0b0075a7 */ /* 0x000062000806017f */
[----:B------:R-:W-:Y:S05]  /*edd0*/  @!P0 BRA `(.L_x_12488) ;  /* 0x0000000000048947 */ /* 0x000fea0003800000 */
[----:B------:R-:W-:Y:S01]  /*ede0*/  BPT.TRAP 0x1 ;  /* 0x000000040000795c */ /* 0x000fe20000300000 */
.L_x_12488:
[----:B------:R-:W-:Y:S04]  /*edf0*/  BSSY B0, `(.L_x_12486) ;  /* 0x0000004000007945 */ /* 0x000fe80003800000 */
[----:B-1----:R-:W-:Y:S05]  /*ee00*/  @P3 BRA `(.L_x_12489) ;  /* 0x0000000000083947 */ /* 0x002fea0003800000 */
[----:B------:R-:W1:Y:S02]  /*ee10*/  SYNCS.PHASECHK.TRANS64.TRYWAIT P3, [R11+URZ+0x16830], R14 ;  /* 0x0168300e0b0075a7 */ /* 0x000e64000806017f */
[----:B-1----:R-:W-:Y:S05]  /*ee20*/  @!P3 BRA `(.L_x_12490) ;  /* 0x000000a000f4b947 */ /* 0x002fea0003800000 */
.L_x_12489:
[----:B------:R-:W-:Y:S05]  /*ee30*/  BSYNC B0 ;  /* 0x0000000000007941 */ /* 0x000fea0003800000 */
.L_x_12486:
[----:B01----:R-:W2:Y:S01]  /*ee40*/  LDL R14, [R1+0x4] ;  /* 0x00000400010e7983 */ /* 0x003ea20000100800 */
[----:B------:R-:W0:Y:S01]  /*ee50*/  S2R R11, SR_TID.X ;  /* 0x00000000000b7919 */ /* 0x000e220000002100 */
[----:B------:R-:W-:Y:S05]  /*ee60*/  WARPSYNC.ALL ;  /* 0x0000000000007948 */ /* 0x000fea0003800000 */
[----:B------:R-:W-:Y:S02]  /*ee70*/  MOV R27, 0x40000040 ;  /* 0x40000040001b7802 */ /* 0x000fe40000000f00 */
        /* <DEDUP_REMOVED lines=17> */
[C---:B------:R-:W-:Y:S01]  /*ef90*/  R2UR UR6, R26.reuse ;  /* 0x000000001a0672ca */ /* 0x040fe200000e0000 */
[C---:B------:R-:W-:Y:S02]  /*efa0*/  VIADD R14, R26.reuse, 0x4 ;  /* 0x000000041a0e7836 */ /* 0x040fe40000000000 */
[----:B------:R-:W-:Y:S01]  /*efb0*/  VIADD R26, R26, 0x6 ;  /* 0x000000061a1a7836 */ /* 0x000fe20000000000 */
[----:B------:R-:W-:-:S04]  /*efc0*/  R2UR UR10, R24 ;  /* 0x00000000180a72ca */ /* 0x000fc800000e0000 */
        /* <DEDUP_REMOVED lines=19> */
.L_x_12492:
[----:B------:R-:W-:Y:S01]  /*f100*/  SHF.L.U32 R10, R10, 0x1f, RZ ;  /* 0x0000001f0a0a7819 */ /* 0x000fe200000006ff */
[----:B------:R-:W-:-:S04]  /*f110*/  IMAD R11, R21, 0x8, R2 ;  /* 0x00000008150b7824 */ /* 0x000fc800078e0202 */
[----:B------:R0:W1:Y:S01]  /*f120*/  SYNCS.PHASECHK.TRANS64.TRYWAIT P2, [R11+URZ+0x16850], R10 ;  /* 0x0168500a0b0075a7 */ /* 0x000062000804017f */
[----:B------:R-:W-:Y:S05]  /*f130*/  @!P0 BRA `(.L_x_12493) ;  /* 0x0000000000048947 */ /* 0x000fea0003800000 */
[----:B------:R-:W-:Y:S01]  /*f140*/  BPT.TRAP 0x1 ;  /* 0x000000040000795c */ /* 0x000fe20000300000 */
.L_x_12493:
[----:B-1----:R-:W-:Y:S05]  /*f150*/  @P2 BRA `(.L_x_12491) ;  /* 0x0000000000082947 */ /* 0x002fea0003800000 */
[----:B------:R-:W1:Y:S02]  /*f160*/  SYNCS.PHASECHK.TRANS64.TRYWAIT P2, [R11+URZ+0x16850], R10 ;  /* 0x0168500a0b0075a7 */ /* 0x000e64000804017f */
[----:B-1----:R-:W-:Y:S05]  /*f170*/  @!P2 BRA `(.L_x_12494) ;  /* 0x000000a00034a947 */ /* 0x002fea0003800000 */
.L_x_12491:
        /* <DEDUP_REMOVED lines=38> */
[----:B------:R-:W-:-:S02]  /*f3e0*/  FMUL.FTZ R80, R86, UR4 ;  /* 0x0000000456507c20 */ /* 0x000fc40008410000 */
[----:B------:R-:W1:Y:S02]  /*f3f0*/  S2R R86, SR_TID.X ;  /* 0x0000000000567919 */ /* 0x000e640000002100 */
[----:B------:R-:W-:Y:S08]  /*f400*/  MUFU.TANH R39, R39 ;  /* 0x0000002700277308 */ /* 0x000ff00000002400 */
[----:B------:R-:W-:Y:S08]  /*f410*/  MUFU.TANH R43, R43 ;  /* 0x0000002b002b7308 */ /* 0x000ff00000002400 */
[----:B------:R-:W-:Y:S08]  /*f420*/  MUFU.TANH R59, R59 ;  /* 0x0000003b003b7308 */ /* 0x000ff00000002400 */
[----:B------:R-:W-:Y:S01]  /*f430*/  MUFU.TANH R68, R68 ;  /* 0x0000004400447308 */ /* 0x000fe20000002400 */
[----:B-1----:R-:W-:-:S07]  /*f440*/  ISETP.GE.U32.AND P2, PT, R86, 0x180, PT ;  /* 0x000001805600780c */ /* 0x002fce0003f46070 */
        /* <DEDUP_REMOVED lines=16> */
[----:B------:R-:W-:Y:S01]  /*f550*/  MUFU.TANH R27, R27 ;  /* 0x0000001b001b7308 */ /* 0x000fe20000002400 */
[----:B------:R-:W-:Y:S01]  /*f560*/  MOV R15, 0x40000040 ;  /* 0x40000040000f7802 */ /* 0x000fe20000000f00 */
        /* <DEDUP_REMOVED lines=10> */
[----:B------:R-:W-:-:S04]  /*f610*/  SHF.R.U32.HI R85, RZ, 0x7, R86 ;  /* 0x00000007ff557819 */ /* 0x000fc80000011656 */
        /* <DEDUP_REMOVED lines=13> */
[----:B0-----:R-:W-:Y:S01]  /*f6f0*/  FMNMX.FTZ R51, R11, R153, !PT ;  /* 0x000000990b337209 */ /* 0x001fe20007810000 */
[----:B------:R-:W-:Y:S01]  /*f700*/  FMUL.FTZ R145, R34, UR4 ;  /* 0x0000000422917c20 */ /* 0x000fe20008410000 */
[----:B------:R-:W-:Y:S01]  /*f710*/  HGMMA.64x64x16.F32.BF16 R88, R140, gdesc[UR4].tnspB, R88, gsb0 ;  /* 0x40e000048c587df0 */ /* 0x000fe20008001858 */
[----:B------:R-:W-:Y:S01]  /*f720*/  R2UR UR6, R14 ;  /* 0x000000000e0672ca */ /* 0x000fe200000e0000 */
[----:B------:R-:W-:Y:S01]  /*f730*/  FMUL.FTZ R14, R25, UR4 ;  /* 0x00000004190e7c20 */ /* 0x000fe20008410000 */
        /* <DEDUP_REMOVED lines=19> */
[----:B------:R-:W-:-:S02]  /*f870*/  VIADD R54, R10, 0x200 ;  /* 0x000002000a367836 */ /* 0x000fc40000000000 */
[----:B------:R-:W2:Y:S01]  /*f880*/  MUFU.TANH R25, R25 ;  /* 0x0000001900197308 */ /* 0x000ea20000002400 */
[----:B0-----:R-:W-:-:S07]  /*f890*/  FMNMX.FTZ R51, R14, R51, !PT ;  /* 0x000000330e337209 */ /* 0x001fce0007810000 */
[----:B------:R-:W0:Y:S01]  /*f8a0*/  MUFU.TANH R28, R28 ;  /* 0x0000001c001c7308 */ /* 0x000e220000002400 */
[----:B-1----:R-:W-:-:S04]  /*f8b0*/  FMNMX.FTZ R51, R15, R51, !PT ;  /* 0x000000330f337209 */ /* 0x002fc80007810000 */
[----:B------:R-:W-:-:S03]  /*f8c0*/  FMNMX.FTZ R51, R24, R51, !PT ;  /* 0x0000003318337209 */ /* 0x000fc60007810000 */
[----:B------:R-:W1:Y:S01]  /*f8d0*/  MUFU.TANH R31, R31 ;  /* 0x0000001f001f7308 */ /* 0x000e620000002400 */
[----:B--2---:R-:W-:-:S04]  /*f8e0*/  FMNMX.FTZ R51, R25, R51, !PT ;  /* 0x0000003319337209 */ /* 0x004fc80007810000 */
[----:B------:R-:W-:-:S03]  /*f8f0*/  FMNMX.FTZ R51, R26, R51, !PT ;  /* 0x000000331a337209 */ /* 0x000fc60007810000 */
[----:B------:R-:W2:Y:S01]  /*f900*/  MUFU.TANH R34, R34 ;  /* 0x0000002200227308 */ /* 0x000ea20000002400 */
[----:B------:R-:W-:-:S04]  /*f910*/  FMNMX.FTZ R51, R27, R51, !PT ;  /* 0x000000331b337209 */ /* 0x000fc80007810000 */
[----:B0-----:R-:W-:-:S03]  /*f920*/  FMNMX.FTZ R51, R28, R51, !PT ;  /* 0x000000331c337209 */ /* 0x001fc60007810000 */
[----:B------:R-:W-:Y:S01]  /*f930*/  MUFU.TANH R42, R42 ;  /* 0x0000002a002a7308 */ /* 0x000fe20000002400 */
[----:B------:R-:W-:-:S04]  /*f940*/  FMNMX.FTZ R51, R30, R51, !PT ;  /* 0x000000331e337209 */ /* 0x000fc80007810000 */
[----:B-1----:R-:W-:-:S03]  /*f950*/  FMNMX.FTZ R51, R31, R51, !PT ;  /* 0x000000331f337209 */ /* 0x002fc60007810000 */
[----:B------:R-:W-:Y:S01]  /*f960*/  MUFU.TANH R47, R47 ;  /* 0x0000002f002f7308 */ /* 0x000fe20000002400 */
[----:B--2---:R-:W-:-:S07]  /*f970*/  FMNMX.FTZ R51, R34, R51, !PT ;  /* 0x0000003322337209 */ /* 0x004fce0007810000 */
[----:B------:R-:W-:Y:S01]  /*f980*/  MUFU.TANH R52, R52 ;  /* 0x0000003400347308 */ /* 0x000fe20000002400 */
[----:B------:R-:W-:Y:S02]  /*f990*/  WARPGROUP.DEPBAR.LE gsb0, 0x0 ;  /* 0x00008000000079c5 */ /* 0x000fe40000010000 */
        /* <DEDUP_REMOVED lines=11> */
[----:B------:R-:W-:Y:S01]  /*fa50*/  ULDC UR4, c[0x0][0x988] ;  /* 0x0002620000047ab9 */ /* 0x000fe20000000800 */
[----:B------:R-:W-:Y:S01]  /*fa60*/  WARPGROUP.ARRIVE ;  /* 0x00000000000079c5 */ /* 0x000fe20000000000 */
[----:B------:R-:W-:Y:S01]  /*fa70*/  IMAD.MOV.U32 R55, RZ, RZ, 0x40000040 ;  /* 0x40000040ff377424 */ /* 0x000fe200078e00ff */
[----:B------:R-:W0:Y:S04]  /*fa80*/  MUFU.TANH R35, R35 ;  /* 0x0000002300237308 */ /* 0x000e280000002400 */
[----:B------:R-:W-:Y:S01]  /*fa90*/  HGMMA.64x64x16.F32.BF16 R88, R136, gdesc[UR4].tnspB, R88, gsb0 ;  /* 0x40e0000488587df0 */ /* 0x000fe20008001858 */
[----:B------:R-:W-:-:S02]  /*faa0*/  R2UR UR7, R55 ;  /* 0x00000000370772ca */ /* 0x000fc400000e0000 */
[----:B------:R-:W-:Y:S01]  /*fab0*/  R2UR UR6, R54 ;  /* 0x00000000360672ca */ /* 0x000fe200000e0000 */
[----:B------:R-:W1:Y:S08]  /*fac0*/  MUFU.TANH R38, R38 ;  /* 0x0000002600267308 */ /* 0x000e700000002400 */
[----:B------:R-:W2:Y:S01]  /*fad0*/  MUFU.TANH R58, R58 ;  /* 0x0000003a003a7308 */ /* 0x000ea20000002400 */
[----:B0-----:R-:W-:-:S07]  /*fae0*/  FMNMX.FTZ R51, R35, R51, !PT ;  /* 0x0000003323337209 */ /* 0x001fce0007810000 */
[----:B------:R-:W0:Y:S01]  /*faf0*/  MUFU.TANH R61, R61 ;  /* 0x0000003d003d7308 */ /* 0x000e220000002400 */
[----:B-1----:R-:W-:-:S04]  /*fb00*/  FMNMX.FTZ R51, R38, R51, !PT ;  /* 0x0000003326337209 */ /* 0x002fc80007810000 */
[----:B------:R-:W-:-:S03]  /*fb10*/  FMNMX.FTZ R51, R39, R51, !PT ;  /* 0x0000003327337209 */ /* 0x000fc60007810000 */
[----:B------:R-:W1:Y:S01]  /*fb20*/  MUFU.TANH R64, R64 ;  /* 0x0000004000407308 */ /* 0x000e620000002400 */
[----:B------:R-:W-:-:S04]  /*fb30*/  FMNMX.FTZ R51, R42, R51, !PT ;  /* 0x000000332a337209 */ /* 0x000fc80007810000 */
[----:B------:R-:W-:-:S03]  /*fb40*/  FMNMX.FTZ R51, R43, R51, !PT ;  /* 0x000000332b337209 */ /* 0x000fc60007810000 */
[----:B------:R-:W3:Y:S01]  /*fb50*/  MUFU.TANH R65, R65 ;  /* 0x0000004100417308 */ /* 0x000ee20000002400 */
[----:B------:R-:W-:-:S04]  /*fb60*/  FMNMX.FTZ R51, R46, R51, !PT ;  /* 0x000000332e337209 */ /* 0x000fc80007810000 */
[----:B------:R-:W-:-:S03]  /*fb70*/  FMNMX.FTZ R51, R47, R51, !PT ;  /* 0x000000332f337209 */ /* 0x000fc60007810000 */
[----:B------:R-:W4:Y:S01]  /*fb80*/  MUFU.TANH R72, R72 ;  /* 0x0000004800487308 */ /* 0x000f220000002400 */
[----:B------:R-:W-:-:S04]  /*fb90*/  FMNMX.FTZ R51, R50, R51, !PT ;  /* 0x0000003332337209 */ /* 0x000fc80007810000 */
[----:B------:R-:W-:-:S03]  /*fba0*/  FMNMX.FTZ R51, R52, R51, !PT ;  /* 0x0000003334337209 */ /* 0x000fc60007810000 */
[----:B------:R-:W5:Y:S01]  /*fbb0*/  MUFU.TANH R147, R147 ;  /* 0x0000009300937308 */ /* 0x000f620000002400 */
[----:B------:R-:W-:-:S04]  /*fbc0*/  FMNMX.FTZ R51, R57, R51, !PT ;  /* 0x0000003339337209 */ /* 0x000fc80007810000 */
[----:B--2---:R-:W-:-:S03]  /*fbd0*/  FMNMX.FTZ R51, R58, R51, !PT ;  /* 0x000000333a337209 */ /* 0x004fc60007810000 */
[----:B------:R-:W2:Y:S01]  /*fbe0*/  MUFU.TANH R145, R145 ;  /* 0x0000009100917308 */ /* 0x000ea20000002400 */
[----:B------:R-:W-:-:S04]  /*fbf0*/  FMNMX.FTZ R51, R59, R51, !PT ;  /* 0x000000333b337209 */ /* 0x000fc80007810000 */
[----:B------:R-:W-:-:S03]  /*fc00*/  FMNMX.FTZ R51, R60, R51, !PT ;  /* 0x000000333c337209 */ /* 0x000fc60007810000 */
[----:B------:R-:W2:Y:S01]  /*fc10*/  MUFU.TANH R143, R143 ;  /* 0x0000008f008f7308 */ /* 0x000ea20000002400 */
[----:B0-----:R-:W-:-:S04]  /*fc20*/  FMNMX.FTZ R51, R61, R51, !PT ;  /* 0x000000333d337209 */ /* 0x001fc80007810000 */
[----:B------:R-:W-:-:S03]  /*fc30*/  FMNMX.FTZ R51, R62, R51, !PT ;  /* 0x000000333e337209 */ /* 0x000fc60007810000 */
[----:B------:R-:W0:Y:S01]  /*fc40*/  MUFU.TANH R141, R141 ;  /* 0x0000008d008d7308 */ /* 0x000e220000002400 */
[----:B-1----:R-:W-:Y:S01]  /*fc50*/  FMNMX.FTZ R51, R64, R51, !PT ;  /* 0x0000003340337209 */ /* 0x002fe20007810000 */
[----:B------:R-:W-:Y:S02]  /*fc60*/  WARPGROUP.DEPBAR.LE gsb0, 0x0 ;  /* 0x00008000000079c5 */ /* 0x000fe40000010000 */
[----:B------:R-:W-:Y:S01]  /*fc70*/  WARPGROUP.ARRIVE ;  /* 0x00000000000079c5 */ /* 0x000fe20000000000 */
[----:B---3--:R-:W-:-:S03]  /*fc80*/  FMNMX.FTZ R51, R65, R51, !PT ;  /* 0x0000003341337209 */ /* 0x008fc60007810000 */
[----:B------:R-:W1:Y:S01]  /*fc90*/  MUFU.TANH R32, R32 ;  /* 0x0000002000207308 */ /* 0x000e620000002400 */
[----:B------:R-:W-:Y:S01]  /*fca0*/  FMNMX.FTZ R51, R68, R51, !PT ;  /* 0x0000003344337209 */ /* 0x000fe20007810000 */
[----:B------:R-:W-:Y:S03]  /*fcb0*/  HGMMA.64x64x16.F32.BF16 R88, R132, gdesc[UR4].tnspB, R88, gsb0 ;  /* 0x40e0000484587df0 */ /* 0x000fe60008001858 */
[----:B------:R-:W-:-:S03]  /*fcc0*/  FMNMX.FTZ R51, R69, R51, !PT ;  /* 0x0000003345337209 */ /* 0x000fc60007810000 */
[----:B------:R-:W3:Y:S01]  /*fcd0*/  MUFU.TANH R36, R36 ;  /* 0x0000002400247308 */ /* 0x000ee20000002400 */
[----:B----4-:R-:W-:-:S04]  /*fce0*/  FMNMX.FTZ R51, R72, R51, !PT ;  /* 0x0000003348337209 */ /* 0x010fc80007810000 */
[----:B------:R-:W-:-:S03]  /*fcf0*/  FMNMX.FTZ R53, R73, R51, !PT ;  /* 0x0000003349357209 */ /* 0x000fc60007810000 */
[----:B------:R-:W4:Y:S02]  /*fd00*/  MUFU.TANH R37, R37 ;  /* 0x0000002500257308 */ /* 0x000f240000002400 */
[----:B------:R-:W5:Y:S06]  /*fd10*/  SHFL.BFLY PT, R51, R53, 0x2, 0x1f ;  /* 0x0c401f0035337f89 */ /* 0x000f6c00000e0000 */
[----:B------:R-:W4:Y:S08]  /*fd20*/  MUFU.TANH R40, R40 ;  /* 0x0000002800287308 */ /* 0x000f300000002400 */
[----:B------:R-:W4:Y:S08]  /*fd30*/  MUFU.TANH R41, R41 ;  /* 0x0000002900297308 */ /* 0x000f300000002400 */
[----:B------:R-:W4:Y:S01]  /*fd40*/  MUFU.TANH R44, R44 ;  /* 0x0000002c002c7308 */ /* 0x000f220000002400 */
[----:B-----5:R-:W-:-:S05]  /*fd50*/  FMNMX.FTZ R53, R53, R51, !PT ;  /* 0x0000003335357209 */ /* 0x020fca0007810000 */
[----:B------:R-:W5:Y:S02]  /*fd60*/  SHFL.BFLY PT, R51, R53, 0x1, 0x1f ;  /* 0x0c201f0035337f89 */ /* 0x000f6400000e0000 */
[----:B------:R-:W4:Y:S08]  /*fd70*/  MUFU.TANH R45, R45 ;  /* 0x0000002d002d7308 */ /* 0x000f300000002400 */
[----:B------:R-:W4:Y:S08]  /*fd80*/  MUFU.TANH R48, R48 ;  /* 0x0000003000307308 */ /* 0x000f300000002400 */
[----:B------:R-:W4:Y:S01]  /*fd90*/  MUFU.TANH R56, R56 ;  /* 0x0000003800387308 */ /* 0x000f220000002400 */
[----:B-----5:R-:W-:Y:S01]  /*fda0*/  FMNMX.FTZ R53, R53, R51, !PT ;  /* 0x0000003335357209 */ /* 0x020fe20007810000 */
[----:B------:R-:W-:-:S06]  /*fdb0*/  IMAD.U32 R51, RZ, RZ, UR4 ;  /* 0x00000004ff337e24 */ /* 0x000fcc000f8e00ff */
[----:B------:R-:W5:Y:S01]  /*fdc0*/  MUFU.TANH R66, R66 ;  /* 0x0000004200427308 */ /* 0x000f620000002400 */
[CC--:B------:R-:W-:Y:S01]  /*fdd0*/  FMUL.FTZ R84, R53.reuse, R51.reuse ;  /* 0x0000003335547220 */ /* 0x0c0fe20000410000 */
[----:B------:R-:W-:Y:S01]  /*fde0*/  FADD.FTZ R82, -R53, R153 ;  /* 0x0000009935527221 */ /* 0x000fe20000010100 */
[----:B------:R-:W-:Y:S02]  /*fdf0*/  IMAD.MOV.U32 R153, RZ, RZ, R53 ;  /* 0x000000ffff997224 */ /* 0x000fe400078e0035 */
[-CC-:B------:R-:W-:Y:S01]  /*fe00*/  FFMA.FTZ R148, R11, R51.reuse, -R84.reuse ;  /* 0x000000330b947223 */ /* 0x180fe20000010854 */
[----:B------:R-:W-:Y:S01]  /*fe10*/  FMNMX.FTZ R11, R154, R20, !PT ;  /* 0x000000149a0b7209 */ /* 0x000fe20007810000 */
[-CC-:B------:R-:W-:Y:S01]  /*fe20*/  FFMA.FTZ R55, R14, R51.reuse, -R84.reuse ;  /* 0x000000330e377223 */ /* 0x180fe20000010854 */
[----:B------:R-:W5:Y:S01]  /*fe30*/  MUFU.TANH R67, R67 ;  /* 0x0000004300437308 */ /* 0x000f620000002400 */
[--C-:B------:R-:W-:Y:S01]  /*fe40*/  FFMA.FTZ R146, R27, R51, -R84.reuse ;  /* 0x000000331b927223 */ /* 0x100fe20000010854 */
[----:B------:R-:W-:Y:S01]  /*fe50*/  FMNMX.FTZ R11, R151, R11, !PT ;  /* 0x0000000b970b7209 */ /* 0x000fe20007810000 */
[-CC-:B------:R-:W-:Y:S01]  /*fe60*/  FFMA.FTZ R27, R35, R51.reuse, -R84.reuse ;  /* 0x00000033231b7223 */ /* 0x180fe20000010854 */
[--C-:B------:R-:W-:Y:S01]  /*fe70*/  FFMA.FTZ R150, R15, R51, -R84.reuse ;  /* 0x000000330f967223 */ /* 0x100fe20000010854 */
[----:B------:R-:W-:Y:S01]  /*fe80*/  IMAD.MOV.U32 R15, RZ, RZ, 0x40000040 ;  /* 0x40000040ff0f7424 */ /* 0x000fe200078e00ff */
[----:B------:R-:W-:Y:S01]  /*fe90*/  FMNMX.FTZ R11, R149, R11, !PT ;  /* 0x0000000b950b7209 */ /* 0x000fe20007810000 */
[-C--:B------:R-:W-:Y:S01]  /*fea0*/  FMUL.FTZ R54, R82, R51.reuse ;  /* 0x0000003352367220 */ /* 0x080fe20000410000 */
[----:B------:R-:W5:Y:S01]  /*feb0*/  MUFU.TANH R70, R70 ;  /* 0x0000004600467308 */ /* 0x000f620000002400 */
[--C-:B------:R-:W-:Y:S01]  /*fec0*/  FFMA.FTZ R82, R26, R51, -R84.reuse ;  /* 0x000000331a527223 */ /* 0x100fe20000010854 */
[----:B------:R-:W-:Y:S01]  /*fed0*/  FMNMX.FTZ R11, R147, R11, !PT ;  /* 0x0000000b930b7209 */ /* 0x000fe20007810000 */
[----:B------:R-:W-:Y:S01]  /*fee0*/  FFMA.FTZ R26, R43, R51, -R84 ;  /* 0x000000332b1a7223 */ /* 0x000fe20000010854 */
[----:B------:R-:W-:Y:S01]  /*fef0*/  R2UR UR7, R15 ;  /* 0x000000000f0772ca */ /* 0x000fe200000e0000 */
[----:B------:R-:W-:-:S02]  /*ff00*/  WARPGROUP.DEPBAR.LE gsb0, 0x0 ;  /* 0x00008000000079c5 */ /* 0x000fc40000010000 */
[----:B--2---:R-:W-:Y:S01]  /*ff10*/  FMNMX.FTZ R11, R145, R11, !PT ;  /* 0x0000000b910b7209 */ /* 0x004fe20007810000 */
[----:B------:R-:W2:Y:S01]  /*ff20*/  MUFU.TANH R71, R71 ;  /* 0x0000004700477308 */ /* 0x000ea20000002400 */
[----:B------:R-:W-:Y:S01]  /*ff30*/  WARPGROUP.ARRIVE ;  /* 0x00000000000079c5 */ /* 0x000fe20000000000 */
[--C-:B------:R-:W-:Y:S01]  /*ff40*/  FFMA.FTZ R83, R24, R51, -R84.reuse ;  /* 0x0000003318537223 */ /* 0x100fe20000010854 */
[----:B------:R-:W-:Y:S01]  /*ff50*/  FMNMX.FTZ R11, R143, R11, !PT ;  /* 0x0000000b8f0b7209 */ /* 0x000fe20007810000 */
[-CC-:B------:R-:W-:Y:S01]  /*ff60*/  FFMA.FTZ R24, R31, R51.reuse, -R84.reuse ;  /* 0x000000331f187223 */ /* 0x180fe20000010854 */
[--C-:B------:R-:W-:Y:S01]  /*ff70*/  FFMA.FTZ R31, R58, R51, -R84.reuse ;  /* 0x000000333a1f7223 */ /* 0x100fe20000010854 */
[----:B------:R-:W-:Y:S01]  /*ff80*/  IMAD.MOV.U32 R15, RZ, RZ, 0x40000040 ;  /* 0x40000040ff0f7424 */ /* 0x000fe200078e00ff */
[----:B0-----:R-:W-:Y:S01]  /*ff90*/  FMNMX.FTZ R14, R141, R11, !PT ;  /* 0x0000000b8d0e7209 */ /* 0x001fe20007810000 */
[----:B------:R-:W0:Y:S01]  /*ffa0*/  MUFU.TANH R74, R74 ;  /* 0x0000004a004a7308 */ /* 0x000e220000002400 */
[-CC-:B------:R-:W-:Y:S01]  /*ffb0*/  FFMA.FTZ R136, R38, R51.reuse, -R84.reuse ;  /* 0x0000003326887223 */ /* 0x180fe20000010854 */
[-CC-:B------:R-:W-:Y:S01]  /*ffc0*/  FFMA.FTZ R38, R59, R51.reuse, -R84.reuse ;  /* 0x000000333b267223 */ /* 0x180fe20000010854 */
[----:B------:R-:W-:Y:S01]  /*ffd0*/  FMNMX.FTZ R14, R29, R14, !PT ;  /* 0x0000000e1d0e7209 */ /* 0x000fe20007810000 */
[-CC-:B------:R-:W-:Y:S01]  /*ffe0*/  FFMA.FTZ R144, R25, R51.reuse, -R84.reuse ;  /* 0x0000003319907223 */ /* 0x180fe20000010854 */
[-CC-:B------:R-:W-:Y:S01]  /*fff0*/  FFMA.FTZ R25, R39, R51.reuse, -R84.reuse ;  /* 0x0000003327197223 */ /* 0x180fe20000010854 */
[-CC-:B------:R-:W-:Y:S01]  /*10000*/  FFMA.FTZ R39, R60, R51.reuse, -R84.reuse ;  /* 0x000000333c277223 */ /* 0x180fe20000010854 */
[----:B-1----:R-:W-:Y:S01]  /*10010*/  FMNMX.FTZ R14, R32, R14, !PT ;  /* 0x0000000e200e7209 */ /* 0x002fe20007810000 */
[----:B------:R-:W1:Y:S01]  /*10020*/  MUFU.TANH R75, R75 ;  /* 0x0000004b004b7308 */ /* 0x000e620000002400 */
[-CC-:B------:R-:W-:Y:S01]  /*10030*/  FFMA.FTZ R132, R46, R51.reuse, -R84.reuse ;  /* 0x000000332e847223 */ /* 0x180fe20000010854 */
[-CC-:B------:R-:W-:Y:S01]  /*10040*/  FFMA.FTZ R138, R42, R51.reuse, -R84.reuse ;  /* 0x000000332a8a7223 */ /* 0x180fe20000010854 */
[----:B------:R-:W-:Y:S01]  /*10050*/  FMNMX.FTZ R14, R33, R14, !PT ;  /* 0x0000000e210e7209 */ /* 0x000fe20007810000 */
[-CC-:B------:R-:W-:Y:S01]  /*10060*/  FFMA.FTZ R46, R64, R51.reuse, -R84.reuse ;  /* 0x00000033402e7223 */ /* 0x180fe20000010854 */
[-CC-:B------:R-:W-:Y:S01]  /*10070*/  FFMA.FTZ R42, R61, R51.reuse, -R84.reuse ;  /* 0x000000333d2a7223 */ /* 0x180fe20000010854 */
[-CC-:B------:R-:W-:Y:S01]  /*10080*/  FFMA.FTZ R142, R34, R51.reuse, -R84.reuse ;  /* 0x00000033228e7223 */ /* 0x180fe20000010854 */
[----:B---3--:R-:W-:Y:S01]  /*10090*/  FMNMX.FTZ R14, R36, R14, !PT ;  /* 0x0000000e240e7209 */ /* 0x008fe20007810000 */
[----:B------:R-:W3:Y:S01]  /*100a0*/  MUFU.TANH R76, R76 ;  /* 0x0000004c004c7308 */ /* 0x000ee20000002400 */
[-CC-:B------:R-:W-:Y:S01]  /*100b0*/  FFMA.FTZ R34, R47, R51.reuse, -R84.reuse ;  /* 0x000000332f227223 */ /* 0x180fe20000010854 */
[-CC-:B------:R-:W-:Y:S01]  /*100c0*/  FFMA.FTZ R47, R65, R51.reuse, -R84.reuse ;  /* 0x00000033412f7223 */ /* 0x180fe20000010854 */
[----:B----4-:R-:W-:Y:S01]  /*100d0*/  FMNMX.FTZ R14, R37, R14, !PT ;  /* 0x0000000e250e7209 */ /* 0x010fe20007810000 */
[-CC-:B------:R-:W-:Y:S01]  /*100e0*/  FFMA.FTZ R28, R28, R51.reuse, -R84.reuse ;  /* 0x000000331c1c7223 */ /* 0x180fe20000010854 */
[-CC-:B------:R-:W-:Y:S01]  /*100f0*/  FFMA.FTZ R140, R30, R51.reuse, -R84.reuse ;  /* 0x000000331e8c7223 */ /* 0x180fe20000010854 */
[-CC-:B------:R-:W-:Y:S01]  /*10100*/  FFMA.FTZ R134, R50, R51.reuse, -R84.reuse ;  /* 0x0000003332867223 */ /* 0x180fe20000010854 */
[----:B------:R-:W-:Y:S01]  /*10110*/  FMNMX.FTZ R14, R40, R14, !PT ;  /* 0x0000000e280e7209 */ /* 0x000fe20007810000 */
[----:B------:R-:W4:Y:S01]  /*10120*/  MUFU.TANH R77, R77 ;  /* 0x0000004d004d7308 */ /* 0x000f220000002400 */
[-CC-:B------:R-:W-:Y:S01]  /*10130*/  FFMA.FTZ R30, R52, R51.reuse, -R84.reuse ;  /* 0x00000033341e7223 */ /* 0x180fe20000010854 */
[-CC-:B------:R-:W-:Y:S01]  /*10140*/  FFMA.FTZ R50, R68, R51.reuse, -R84.reuse ;  /* 0x0000003344327223 */ /* 0x180fe20000010854 */
[----:B------:R-:W-:Y:S01]  /*10150*/  FMNMX.FTZ R14, R41, R14, !PT ;  /* 0x0000000e290e7209 */ /* 0x000fe20007810000 */
[-CC-:B------:R-:W-:Y:S01]  /*10160*/  FFMA.FTZ R52, R69, R51.reuse, -R84.reuse ;  /* 0x0000003345347223 */ /* 0x180fe20000010854 */
[----:B------:R-:W-:-:S02]  /*10170*/  FFMA.FTZ R73, R73, R51, -R84 ;  /* 0x0000003349497223 */ /* 0x000fc40000010854 */
[----:B------:R-:W-:Y:S01]  /*10180*/  FMNMX.FTZ R14, R44, R14, !PT ;  /* 0x0000000e2c0e7209 */ /* 0x000fe20007810000 */
[----:B------:R-:W4:Y:S03]  /*10190*/  MUFU.TANH R78, R78 ;  /* 0x0000004e004e7308 */ /* 0x000f260000002400 */
[----:B------:R-:W-:-:S04]  /*101a0*/  FMNMX.FTZ R14, R45, R14, !PT ;  /* 0x0000000e2d0e7209 */ /* 0x000fc80007810000 */
[----:B------:R-:W-:Y:S01]  /*101b0*/  FMNMX.FTZ R14, R48, R14, !PT ;  /* 0x0000000e300e7209 */ /* 0x000fe20007810000 */
[----:B------:R-:W4:Y:S03]  /*101c0*/  MUFU.TANH R79, R79 ;  /* 0x0000004f004f7308 */ /* 0x000f260000002400 */
[----:B------:R-:W-:-:S04]  /*101d0*/  FMNMX.FTZ R14, R49, R14, !PT ;  /* 0x0000000e310e7209 */ /* 0x000fc80007810000 */
[----:B------:R-:W-:Y:S01]  /*101e0*/  FMNMX.FTZ R14, R56, R14, !PT ;  /* 0x0000000e380e7209 */ /* 0x000fe20007810000 */
[----:B------:R-:W4:Y:S03]  /*101f0*/  MUFU.TANH R80, R80 ;  /* 0x0000005000507308 */ /* 0x000f260000002400 */
[----:B------:R-:W-:-:S04]  /*10200*/  FMNMX.FTZ R14, R63, R14, !PT ;  /* 0x0000000e3f0e7209 */ /* 0x000fc80007810000 */
[----:B-----5:R-:W-:Y:S01]  /*10210*/  FMNMX.FTZ R14, R66, R14, !PT ;  /* 0x0000000e420e7209 */ /* 0x020fe20007810000 */
[----:B------:R-:W5:Y:S03]  /*10220*/  MUFU.TANH R81, R81 ;  /* 0x0000005100517308 */ /* 0x000f660000002400 */
[----:B------:R-:W-:-:S04]  /*10230*/  FMNMX.FTZ R14, R67, R14, !PT ;  /* 0x0000000e430e7209 */ /* 0x000fc80007810000 */
[----:B------:R-:W-:Y:S01]  /*10240*/  FMNMX.FTZ R14, R70, R14, !PT ;  /* 0x0000000e460e7209 */ /* 0x000fe20007810000 */
[----:B------:R-:W-:Y:S03]  /*10250*/  MUFU.EX2 R54, R54 ;  /* 0x0000003600367308 */ /* 0x000fe60000000800 */
[----:B--2---:R-:W-:-:S04]  /*10260*/  FMNMX.FTZ R14, R71, R14, !PT ;  /* 0x0000000e470e7209 */ /* 0x004fc80007810000 */
[----:B0-----:R-:W-:Y:S01]  /*10270*/  FMNMX.FTZ R14, R74, R14, !PT ;  /* 0x0000000e4a0e7209 */ /* 0x001fe20007810000 */
[----:B------:R-:W-:Y:S03]  /*10280*/  MUFU.EX2 R148, R148 ;  /* 0x0000009400947308 */ /* 0x000fe60000000800 */
[----:B-1----:R-:W-:-:S04]  /*10290*/  FMNMX.FTZ R14, R75, R14, !PT ;  /* 0x0000000e4b0e7209 */ /* 0x002fc80007810000 */
[----:B---3--:R-:W-:Y:S01]  /*102a0*/  FMNMX.FTZ R14, R76, R14, !PT ;  /* 0x0000000e4c0e7209 */ /* 0x008fe20007810000 */
[----:B------:R-:W-:Y:S03]  /*102b0*/  MUFU.EX2 R55, R55 ;  /* 0x0000003700377308 */ /* 0x000fe60000000800 */
[----:B----4-:R-:W-:-:S04]  /*102c0*/  FMNMX.FTZ R14, R77, R14, !PT ;  /* 0x0000000e4d0e7209 */ /* 0x010fc80007810000 */
[----:B------:R-:W-:Y:S01]  /*102d0*/  FMNMX.FTZ R14, R78, R14, !PT ;  /* 0x0000000e4e0e7209 */ /* 0x000fe20007810000 */
[----:B------:R-:W-:Y:S03]  /*102e0*/  MUFU.EX2 R150, R150 ;  /* 0x0000009600967308 */ /* 0x000fe60000000800 */
[----:B------:R-:W-:-:S04]  /*102f0*/  FMNMX.FTZ R14, R79, R14, !PT ;  /* 0x0000000e4f0e7209 */ /* 0x000fc80007810000 */
[----:B------:R-:W-:Y:S01]  /*10300*/  FMNMX.FTZ R14, R80, R14, !PT ;  /* 0x0000000e500e7209 */ /* 0x000fe20007810000 */
[----:B------:R-:W-:Y:S03]  /*10310*/  MUFU.EX2 R83, R83 ;  /* 0x0000005300537308 */ /* 0x000fe60000000800 */
[----:B-----5:R-:W-:Y:S01]  /*10320*/  FMNMX.FTZ R35, R81, R14, !PT ;  /* 0x0000000e51237209 */ /* 0x020fe20007810000 */
[----:B------:R-:W-:-:S04]  /*10330*/  VIADD R14, R10, 0x280 ;  /* 0x000002800a0e7836 */ /* 0x000fc80000000000 */
[----:B------:R-:W0:Y:S01]  /*10340*/  SHFL.BFLY PT, R43, R35, 0x2, 0x1f ;  /* 0x0c401f00232b7f89 */ /* 0x000e2200000e0000 */
[----:B------:R-:W-:Y:S01]  /*10350*/  R2UR UR6, R14 ;  /* 0x000000000e0672ca */ /* 0x000fe200000e0000 */
[----:B------:R-:W-:Y:S08]  /*10360*/  MUFU.EX2 R144, R144 ;  /* 0x0000009000907308 */ /* 0x000ff00000000800 */
[----:B------:R-:W-:Y:S04]  /*10370*/  MUFU.EX2 R82, R82 ;  /* 0x0000005200527308 */ /* 0x000fe80000000800 */
[----:B------:R-:W-:Y:S01]  /*10380*/  HGMMA.64x64x16.F32.BF16 R88, R128, gdesc[UR4].tnspB, R88, gsb0 ;  /* 0x40e0000480587df0 */ /* 0x000fe20008001858 */
[----:B------:R-:W-:Y:S01]  /*10390*/  R2UR UR7, R15 ;  /* 0x000000000f0772ca */ /* 0x000fe200000e0000 */
[----:B------:R-:W-:-:S02]  /*103a0*/  IMAD.MOV.U32 R15, RZ, RZ, 0x40000040 ;  /* 0x40000040ff0f7424 */ /* 0x000fc400078e00ff */
[----:B------:R-:W-:Y:S01]  /*103b0*/  MUFU.EX2 R146, R146 ;  /* 0x0000009200927308 */ /* 0x000fe20000000800 */
[----:B0-----:R-:W-:Y:S01]  /*103c0*/  FMNMX.FTZ R35, R35, R43, !PT ;  /* 0x0000002b23237209 */ /* 0x001fe20007810000 */
[----:B------:R-:W-:-:S06]  /*103d0*/  FFMA.FTZ R43, R62, R51, -R84 ;  /* 0x000000333e2b7223 */ /* 0x000fcc0000010854 */
[----:B------:R0:W-:Y:S01]  /*103e0*/  MUFU.EX2 R11, R28 ;  /* 0x0000001c000b7308 */ /* 0x0001e20000000800 */
[----:B------:R-:W1:Y:S07]  /*103f0*/  SHFL.BFLY PT, R14, R35, 0x1, 0x1f ;  /* 0x0c201f00230e7f89 */ /* 0x000e6e00000e0000 */
[----:B------:R-:W-:Y:S01]  /*10400*/  MUFU.EX2 R140, R140 ;  /* 0x0000008c008c7308 */ /* 0x000fe20000000800 */
[-CC-:B0-----:R-:W-:Y:S01]  /*10410*/  FFMA.FTZ R28, R57, R51.reuse, -R84.reuse ;  /* 0x00000033391c7223 */ /* 0x181fe20000010854 */
[----:B------:R-:W-:-:S06]  /*10420*/  FFMA.FTZ R57, R72, R51, -R84 ;  /* 0x0000003348397223 */ /* 0x000fcc0000010854 */
[----:B------:R-:W-:Y:S08]  /*10430*/  MUFU.EX2 R24, R24 ;  /* 0x0000001800187308 */ /* 0x000ff00000000800 */
[----:B------:R-:W-:Y:S01]  /*10440*/  MUFU.EX2 R142, R142 ;  /* 0x0000008e008e7308 */ /* 0x000fe20000000800 */
[----:B-1----:R-:W-:-:S05]  /*10450*/  FMNMX.FTZ R35, R35, R14, !PT ;  /* 0x0000000e23237209 */ /* 0x002fca0007810000 */
[C---:B------:R-:W-:Y:S01]  /*10460*/  FADD.FTZ R14, -R35.reuse, R20 ;  /* 0x00000014230e7221 */ /* 0x040fe20000010100 */
[-C--:B------:R-:W-:Y:S01]  /*10470*/  FMUL.FTZ R62, R35, R51.reuse ;  /* 0x00000033233e7220 */ /* 0x080fe20000410000 */
[----:B------:R-:W-:Y:S02]  /*10480*/  MUFU.EX2 R27, R27 ;  /* 0x0000001b001b7308 */ /* 0x000fe40000000800 */
[-C--:B------:R-:W-:Y:S01]  /*10490*/  FMUL.FTZ R14, R14, R51.reuse ;  /* 0x000000330e0e7220 */ /* 0x080fe20000410000 */
        /* <DEDUP_REMOVED lines=14> */
[----:B0-----:R-:W-:-:S02]  /*10580*/  VIADD R14, R10, 0x300 ;  /* 0x000003000a0e7836 */ /* 0x001fc40000000000 */
[-CC-:B------:R-:W-:Y:S01]  /*10590*/  FFMA.FTZ R29, R33, R51.reuse, -R62.reuse ;  /* 0x00000033211d7223 */ /* 0x180fe2000001083e */
[-CC-:B------:R-:W-:Y:S01]  /*105a0*/  FFMA.FTZ R33, R41, R51.reuse, -R62.reuse ;  /* 0x0000003329217223 */ /* 0x180fe2000001083e */
[-CC-:B------:R-:W-:Y:S01]  /*105b0*/  FFMA.FTZ R139, R44, R51.reuse, -R62.reuse ;  /* 0x000000332c8b7223 */ /* 0x180fe2000001083e */
[-CC-:B------:R-:W-:Y:S01]  /*105c0*/  FFMA.FTZ R133, R48, R51.reuse, -R62.reuse ;  /* 0x0000003330857223 */ /* 0x180fe2000001083e */
[----:B------:R-:W-:Y:S01]  /*105d0*/  R2UR UR6, R14 ;  /* 0x000000000e0672ca */ /* 0x000fe200000e0000 */
[----:B------:R-:W-:Y:S01]  /*105e0*/  VIADD R14, R10, 0x380 ;  /* 0x000003800a0e7836 */ /* 0x000fe20000000000 */
        /* <DEDUP_REMOVED lines=10> */
[----:B------:R-:W1:Y:S01]  /*10690*/  MUFU.EX2 R151, R151 ;  /* 0x0000009700977308 */ /* 0x000e620000000800 */
[-CC-:B------:R-:W-:Y:S01]  /*106a0*/  FFMA.FTZ R129, R66, R51.reuse, -R62.reuse ;  /* 0x0000003342817223 */ /* 0x180fe2000001083e */
[----:B------:R-:W-:-:S03]  /*106b0*/  FFMA.FTZ R131, R70, R51, -R62 ;  /* 0x0000003346837223 */ /* 0x000fc6000001083e */
[----:B------:R-:W-:Y:S01]  /*106c0*/  HGMMA.64x64x16.F32.BF16 R88, R124, gdesc[UR4].tnspB, R88, gsb0 ;  /* 0x40e000047c587df0 */ /* 0x000fe20008001858 */
[----:B------:R-:W-:Y:S01]  /*106d0*/  R2UR UR6, R14 ;  /* 0x000000000e0672ca */ /* 0x000fe200000e0000 */
[----:B------:R-:W-:Y:S01]  /*106e0*/  @!P1 IMAD R14, R18, 0x8, R2 ;  /* 0x00000008120e9824 */ /* 0x000fe200078e0202 */
[----:B------:R-:W-:Y:S01]  /*106f0*/  R2UR UR7, R15 ;  /* 0x000000000f0772ca */ /* 0x000fe200000e0000 */
[----:B------:R-:W-:Y:S01]  /*10700*/  VIADD R15, R85, 0x9 ;  /* 0x00000009550f7836 */ /* 0x000fe20000000000 */
[----:B------:R-:W2:Y:S01]  /*10710*/  MUFU.EX2 R61, R61 ;  /* 0x0000003d003d7308 */ /* 0x000ea20000000800 */
[----:B------:R-:W-:Y:S02]  /*10720*/  @!P1 VIADD R36, R14, 0x16840 ;  /* 0x000168400e249836 */ /* 0x000fe40000000000 */
[----:B------:R-:W-:Y:S01]  /*10730*/  FFMA.FTZ R14, R49, R51, -R62 ;  /* 0x00000033310e7223 */ /* 0x000fe2000001083e */
[----:B0-----:R-:W-:Y:S02]  /*10740*/  F2FP.BF16.F32.PACK_AB R149, R60, R59 ;  /* 0x0000003b3c95723e */ /* 0x001fe400000010ff */
[----:B------:R-:W-:-:S02]  /*10750*/  SEL R37, R15, 0x9, !P2 ;  /* 0x000000090f257807 */ /* 0x000fc40005000000 */
[----:B------:R-:W-:Y:S01]  /*10760*/  @!P1 PRMT R36, RZ, 0x654, R36 ;  /* 0x00000654ff249816 */ /* 0x000fe20000000024 */
[----:B------:R-:W0:Y:S01]  /*10770*/  MUFU.EX2 R145, R145 ;  /* 0x0000009100917308 */ /* 0x000e220000000800 */
[C---:B------:R-:W-:Y:S02]  /*10780*/  ISETP.GT.AND P2, PT, R152.reuse, RZ, PT ;  /* 0x000000ff9800720c */ /* 0x040fe40003f44270 */
[----:B------:R-:W-:-:S05]  /*10790*/  IADD3 R152, R152, -0x1, RZ ;  /* 0xffffffff98987810 */ /* 0x000fca0007ffe0ff */
[----:B------:R-:W3:Y:S08]  /*107a0*/  MUFU.EX2 R64, R64 ;  /* 0x0000004000407308 */ /* 0x000ef00000000800 */
[----:B------:R-:W4:Y:S08]  /*107b0*/  MUFU.EX2 R147, R147 ;  /* 0x0000009300937308 */ /* 0x000f300000000800 */
        /* <DEDUP_REMOVED lines=8> */
[----:B------:R-:W-:-:S04]  /*10840*/  FFMA.FTZ R125, R74, R51, -R62 ;  /* 0x000000334a7d7223 */ /* 0x000fc8000001083e */
[----:B------:R-:W5:Y:S01]  /*10850*/  MUFU.EX2 R137, R137 ;  /* 0x0000008900897308 */ /* 0x000f620000000800 */
[----:B------:R-:W-:Y:S07]  /*10860*/  HGMMA.64x64x16.F32.BF16 R88, R120, gdesc[UR4].tnspB, R88, gsb0 ;  /* 0x40e0000478587df0 */ /* 0x000fee0008001858 */
        /* <DEDUP_REMOVED lines=18> */
[----:B------:R-:W-:Y:S01]  /*10990*/  FMUL.FTZ R97, R97, R54 ;  /* 0x0000003661617220 */ /* 0x000fe20000410000 */
[----:B-1----:R-:W-:Y:S01]  /*109a0*/  FFMA.FTZ R36, R54, R3, R148 ;  /* 0x0000000336247223 */ /* 0x002fe20000010094 */
[----:B------:R-:W-:Y:S01]  /*109b0*/  FFMA.FTZ R3, R58, R0, R59 ;  /* 0x000000003a037223 */ /* 0x000fe2000001003b */
[----:B------:R-:W-:Y:S01]  /*109c0*/  @!P1 IMAD R0, R21, 0x8, R2 ;  /* 0x0000000815009824 */ /* 0x000fe200078e0202 */
[----:B------:R-:W1:Y:S01]  /*109d0*/  MUFU.EX2 R134, R134 ;  /* 0x0000008600867308 */ /* 0x000e620000000800 */
[----:B------:R-:W-:Y:S01]  /*109e0*/  FADD.FTZ R15, R55, R36 ;  /* 0x00000024370f7221 */ /* 0x000fe20000010000 */
[----:B------:R-:W-:Y:S01]  /*109f0*/  FADD.FTZ R36, R60, R3 ;  /* 0x000000033c247221 */ /* 0x000fe20000010000 */
[----:B------:R-:W-:-:S02]  /*10a00*/  @!P1 VIADD R3, R0, 0x16860 ;  /* 0x0001686000039836 */ /* 0x000fc40000000000 */
[----:B------:R-:W-:Y:S01]  /*10a10*/  FFMA.FTZ R0, R63, R51, -R62 ;  /* 0x000000333f007223 */ /* 0x000fe2000001083e */
[----:B------:R-:W-:Y:S01]  /*10a20*/  FADD.FTZ R40, R150, R15 ;  /* 0x0000000f96287221 */ /* 0x000fe20000010000 */
[----:B------:R-:W-:Y:S01]  /*10a30*/  FADD.FTZ R36, R151, R36 ;  /* 0x0000002497247221 */ /* 0x000fe20000010000 */
[----:B------:R-:W-:Y:S01]  /*10a40*/  F2FP.BF16.F32.PACK_AB R148, R55, R148 ;  /* 0x000000943794723e */ /* 0x000fe200000010ff */
[----:B------:R-:W1:Y:S01]  /*10a50*/  MUFU.EX2 R135, R135 ;  /* 0x0000008700877308 */ /* 0x000e620000000800 */
[----:B------:R-:W-:Y:S01]  /*10a60*/  @!P1 PRMT R15, RZ, 0x654, R3 ;  /* 0x00000654ff0f9816 */ /* 0x000fe20000000003 */
[----:B------:R-:W-:Y:S01]  /*10a70*/  FADD.FTZ R3, R83, R40 ;  /* 0x0000002853037221 */ /* 0x000fe20000010000 */
[----:B--2---:R-:W-:Y:S01]  /*10a80*/  FADD.FTZ R36, R61, R36 ;  /* 0x000000243d247221 */ /* 0x004fe20000010000 */
[----:B------:R-:W-:Y:S01]  /*10a90*/  F2FP.BF16.F32.PACK_AB R150, R83, R150 ;  /* 0x000000965396723e */ /* 0x000fe200000010ff */
[----:B------:R2:W-:Y:S01]  /*10aa0*/  @!P1 SYNCS.ARRIVE.TRANS64.RED.A1T0 RZ, [R15+URZ], RZ ;  /* 0x000000ff0fff99a7 */ /* 0x0005e2000810043f */
[----:B------:R-:W-:Y:S01]  /*10ab0*/  F2FP.BF16.F32.PACK_AB R151, R61, R151 ;  /* 0x000000973d97723e */ /* 0x000fe200000010ff */
[----:B0-----:R-:W-:Y:S01]  /*10ac0*/  FADD.FTZ R21, R145, R36 ;  /* 0x0000002491157221 */ /* 0x001fe20000010000 */
[----:B------:R-:W-:Y:S01]  /*10ad0*/  MUFU.EX2 R30, R30 ;  /* 0x0000001e001e7308 */ /* 0x000fe20000000800 */
[----:B---3--:R-:W-:Y:S01]  /*10ae0*/  F2FP.BF16.F32.PACK_AB R145, R64, R145 ;  /* 0x000000914091723e */ /* 0x008fe200000010ff */
[----:B------:R-:W-:Y:S01]  /*10af0*/  FMUL.FTZ R100, R100, R54 ;  /* 0x0000003664647220 */ /* 0x000fe20000410000 */
[----:B------:R-:W-:Y:S01]  /*10b00*/  FADD.FTZ R36, R64, R21 ;  /* 0x0000001540247221 */ /* 0x000fe20000010000 */
[-CC-:B------:R-:W-:Y:S01]  /*10b10*/  FFMA.FTZ R21, R75, R51.reuse, -R62.reuse ;  /* 0x000000334b157223 */ /* 0x180fe2000001083e */
[----:B--2---:R-:W-:Y:S01]  /*10b20*/  FADD.FTZ R15, R144, R3 ;  /* 0x00000003900f7221 */ /* 0x004fe20000010000 */
[----:B------:R-:W-:Y:S01]  /*10b30*/  FFMA.FTZ R3, R67, R51, -R62 ;  /* 0x0000003343037223 */ /* 0x000fe2000001083e */
[----:B----4-:R-:W-:Y:S01]  /*10b40*/  FADD.FTZ R36, R147, R36 ;  /* 0x0000002493247221 */ /* 0x010fe20000010000 */
[----:B------:R-:W0:Y:S01]  /*10b50*/  MUFU.EX2 R0, R0 ;  /* 0x0000000000007308 */ /* 0x000e220000000800 */
[C---:B------:R-:W-:Y:S01]  /*10b60*/  FADD.FTZ R15, R82.reuse, R15 ;  /* 0x0000000f520f7221 */ /* 0x040fe20000010000 */
[----:B------:R-:W-:Y:S01]  /*10b70*/  F2FP.BF16.F32.PACK_AB R144, R82, R144 ;  /* 0x000000905290723e */ /* 0x000fe200000010ff */
[C---:B-----5:R-:W-:Y:S01]  /*10b80*/  FADD.FTZ R36, R65.reuse, R36 ;  /* 0x0000002441247221 */ /* 0x060fe20000010000 */
[----:B------:R-:W-:Y:S01]  /*10b90*/  F2FP.BF16.F32.PACK_AB R147, R65, R147 ;  /* 0x000000934193723e */ /* 0x000fe200000010ff */
[----:B------:R-:W-:Y:S01]  /*10ba0*/  FADD.FTZ R40, R146, R15 ;  /* 0x0000000f92287221 */ /* 0x000fe20000010000 */
[----:B------:R-:W-:Y:S01]  /*10bb0*/  F2FP.BF16.F32.PACK_AB R146, R11, R146 ;  /* 0x000000920b92723e */ /* 0x000fe200000010ff */
[----:B------:R-:W-:Y:S01]  /*10bc0*/  FADD.FTZ R36, R141, R36 ;  /* 0x000000248d247221 */ /* 0x000fe20000010000 */
[----:B------:R-:W2:Y:S01]  /*10bd0*/  MUFU.EX2 R28, R28 ;  /* 0x0000001c001c7308 */ /* 0x000ea20000000800 */
[----:B------:R-:W-:Y:S01]  /*10be0*/  FADD.FTZ R37, R11, R40 ;  /* 0x000000280b257221 */ /* 0x000fe20000010000 */
[-C--:B------:R-:W-:Y:S01]  /*10bf0*/  FFMA.FTZ R15, R71, R51.reuse, -R62 ;  /* 0x00000033470f7223 */ /* 0x080fe2000001083e */
[----:B------:R-:W-:Y:S01]  /*10c00*/  FADD.FTZ R36, R29, R36 ;  /* 0x000000241d247221 */ /* 0x000fe20000010000 */
[----:B------:R-:W-:Y:S01]  /*10c10*/  FFMA.FTZ R62, R81, R51, -R62 ;  /* 0x00000033513e7223 */ /* 0x000fe2000001083e */
[----:B------:R-:W-:Y:S01]  /*10c20*/  FADD.FTZ R37, R140, R37 ;  /* 0x000000258c257221 */ /* 0x000fe20000010000 */
[C---:B------:R-:W-:Y:S01]  /*10c30*/  F2FP.BF16.F32.PACK_AB R140, R24.reuse, R140 ;  /* 0x0000008c188c723e */ /* 0x040fe200000010ff */
[-C--:B------:R-:W-:Y:S01]  /*10c40*/  FMUL.FTZ R101, R101, R54.reuse ;  /* 0x0000003665657220 */ /* 0x080fe20000410000 */
[----:B------:R-:W3:Y:S01]  /*10c50*/  MUFU.EX2 R129, R129 ;  /* 0x0000008100817308 */ /* 0x000ee20000000800 */
[----:B------:R-:W-:Y:S01]  /*10c60*/  FADD.FTZ R37, R24, R37 ;  /* 0x0000002518257221 */ /* 0x000fe20000010000 */
[----:B------:R-:W-:Y:S01]  /*10c70*/  F2FP.BF16.F32.PACK_AB R141, R29, R141 ;  /* 0x0000008d1d8d723e */ /* 0x000fe200000010ff */
[-C--:B------:R-:W-:Y:S01]  /*10c80*/  FMUL.FTZ R104, R104, R54.reuse ;  /* 0x0000003668687220 */ /* 0x080fe20000410000 */
[----:B------:R-:W-:Y:S01]  /*10c90*/  FMUL.FTZ R105, R105, R54 ;  /* 0x0000003669697220 */ /* 0x000fe20000410000 */
[----:B------:R-:W-:Y:S01]  /*10ca0*/  FADD.FTZ R40, R142, R37 ;  /* 0x000000258e287221 */ /* 0x000fe20000010000 */
[----:B------:R-:W-:Y:S01]  /*10cb0*/  FADD.FTZ R37, R143, R36 ;  /* 0x000000248f257221 */ /* 0x000fe20000010000 */
[C---:B------:R-:W-:Y:S01]  /*10cc0*/  F2FP.BF16.F32.PACK_AB R143, R32.reuse, R143 ;  /* 0x0000008f208f723e */ /* 0x040fe200000010ff */
[----:B------:R-:W-:Y:S01]  /*10cd0*/  MUFU.EX2 R31, R31 ;  /* 0x0000001f001f7308 */ /* 0x000fe20000000800 */
[C---:B------:R-:W-:Y:S01]  /*10ce0*/  FADD.FTZ R41, R27.reuse, R40 ;  /* 0x000000281b297221 */ /* 0x040fe20000010000 */
[----:B------:R-:W-:Y:S01]  /*10cf0*/  FADD.FTZ R36, R32, R37 ;  /* 0x0000002520247221 */ /* 0x000fe20000010000 */
[----:B------:R-:W-:Y:S01]  /*10d00*/  F2FP.BF16.F32.PACK_AB R142, R27, R142 ;  /* 0x0000008e1b8e723e */ /* 0x000fe200000010ff */
[----:B------:R-:W-:Y:S01]  /*10d10*/  FMUL.FTZ R108, R108, R54 ;  /* 0x000000366c6c7220 */ /* 0x000fe20000410000 */
[----:B------:R-:W-:Y:S01]  /*10d20*/  FADD.FTZ R40, R136, R41 ;  /* 0x0000002988287221 */ /* 0x000fe20000010000 */
[----:B------:R-:W-:Y:S01]  /*10d30*/  FADD.FTZ R36, R137, R36 ;  /* 0x0000002489247221 */ /* 0x000fe20000010000 */
[C---:B------:R-:W-:Y:S01]  /*10d40*/  F2FP.BF16.F32.PACK_AB R136, R25.reuse, R136 ;  /* 0x000000881988723e */ /* 0x040fe200000010ff */
[----:B------:R-:W4:Y:S01]  /*10d50*/  MUFU.EX2 R3, R3 ;  /* 0x0000000300037308 */ /* 0x000f220000000800 */
[----:B------:R-:W-:Y:S01]  /*10d60*/  FADD.FTZ R37, R25, R40 ;  /* 0x0000002819257221 */ /* 0x000fe20000010000 */
[C---:B------:R-:W-:Y:S01]  /*10d70*/  FADD.FTZ R36, R33.reuse, R36 ;  /* 0x0000002421247221 */ /* 0x040fe20000010000 */
[----:B------:R-:W-:Y:S01]  /*10d80*/  F2FP.BF16.F32.PACK_AB R137, R33, R137 ;  /* 0x000000892189723e */ /* 0x000fe200000010ff */
[----:B------:R-:W-:Y:S01]  /*10d90*/  FMUL.FTZ R109, R109, R54 ;  /* 0x000000366d6d7220 */ /* 0x000fe20000410000 */
[----:B------:R-:W-:Y:S01]  /*10da0*/  FADD.FTZ R37, R138, R37 ;  /* 0x000000258a257221 */ /* 0x000fe20000010000 */
[----:B------:R-:W-:Y:S01]  /*10db0*/  FADD.FTZ R41, R139, R36 ;  /* 0x000000248b297221 */ /* 0x000fe20000010000 */
[C---:B------:R-:W-:Y:S01]  /*10dc0*/  F2FP.BF16.F32.PACK_AB R138, R26.reuse, R138 ;  /* 0x0000008a1a8a723e */ /* 0x040fe200000010ff */
[----:B------:R-:W5:Y:S01]  /*10dd0*/  MUFU.EX2 R38, R38 ;  /* 0x0000002600267308 */ /* 0x000f620000000800 */
        /* <DEDUP_REMOVED lines=12> */
[----:B-1----:R-:W-:Y:S01]  /*10ea0*/  FADD.FTZ R37, R134, R37 ;  /* 0x0000002586257221 */ /* 0x002fe20000010000 */
[----:B------:R-:W-:Y:S01]  /*10eb0*/  FADD.FTZ R11, R135, R36 ;  /* 0x00000024870b7221 */ /* 0x000fe20000010000 */
[----:B0-----:R-:W-:Y:S01]  /*10ec0*/  F2FP.BF16.F32.PACK_AB R135, R0, R135 ;  /* 0x000000870087723e */ /* 0x001fe200000010ff */
[----:B------:R-:W0:Y:S01]  /*10ed0*/  MUFU.EX2 R39, R39 ;  /* 0x0000002700277308 */ /* 0x000e220000000800 */
[----:B------:R-:W-:Y:S01]  /*10ee0*/  FADD.FTZ R37, R30, R37 ;  /* 0x000000251e257221 */ /* 0x000fe20000010000 */
[----:B------:R-:W-:Y:S01]  /*10ef0*/  FADD.FTZ R24, R0, R11 ;  /* 0x0000000b00187221 */ /* 0x000fe20000010000 */
[----:B------:R-:W-:Y:S01]  /*10f00*/  F2FP.BF16.F32.PACK_AB R134, R30, R134 ;  /* 0x000000861e86723e */ /* 0x000fe200000010ff */
[----:B------:R-:W-:Y:S01]  /*10f10*/  FMUL.FTZ R116, R116, R54 ;  /* 0x0000003674747220 */ /* 0x000fe20000410000 */
[----:B--2---:R-:W-:Y:S01]  /*10f20*/  FADD.FTZ R32, R28, R37 ;  /* 0x000000251c207221 */ /* 0x004fe20000010000 */
[----:B---3--:R-:W-:Y:S01]  /*10f30*/  FADD.FTZ R24, R129, R24 ;  /* 0x0000001881187221 */ /* 0x008fe20000010000 */
[----:B----4-:R-:W-:Y:S01]  /*10f40*/  F2FP.BF16.F32.PACK_AB R129, R3, R129 ;  /* 0x000000810381723e */ /* 0x010fe200000010ff */
[----:B------:R-:W1:Y:S01]  /*10f50*/  MUFU.EX2 R15, R15 ;  /* 0x0000000f000f7308 */ /* 0x000e620000000800 */
[----:B------:R-:W-:Y:S01]  /*10f60*/  FADD.FTZ R11, R31, R32 ;  /* 0x000000201f0b7221 */ /* 0x000fe20000010000 */
[----:B------:R-:W-:Y:S01]  /*10f70*/  FADD.FTZ R24, R3, R24 ;  /* 0x0000001803187221 */ /* 0x000fe20000010000 */
[----:B------:R-:W-:Y:S01]  /*10f80*/  F2FP.BF16.F32.PACK_AB R128, R31, R28 ;  /* 0x0000001c1f80723e */ /* 0x000fe200000010ff */
[----:B------:R-:W-:Y:S01]  /*10f90*/  FMUL.FTZ R117, R117, R54 ;  /* 0x0000003675757220 */ /* 0x000fe20000410000 */
[----:B-----5:R-:W-:Y:S01]  /*10fa0*/  FADD.FTZ R26, R38, R11 ;  /* 0x0000000b261a7221 */ /* 0x020fe20000010000 */
[----:B------:R-:W-:Y:S01]  /*10fb0*/  FADD.FTZ R24, R131, R24 ;  /* 0x0000001883187221 */ /* 0x000fe20000010000 */
        /* <DEDUP_REMOVED lines=23> */
[----:B------:R-:W-:-:S02]  /*11130*/  FMUL.FTZ R119, R119, R58 ;  /* 0x0000003a77777220 */ /* 0x000fc40000410000 */
        /* <DEDUP_REMOVED lines=31> */
[----:B------:R-:W-:-:S06]  /*11330*/  IMAD.MOV.U32 R10, RZ, RZ, R23 ;  /* 0x000000ffff0a7224 */ /* 0x000fcc00078e0017 */
[----:B------:R-:W2:Y:S01]  /*11340*/  MUFU.EX2 R62, R62 ;  /* 0x0000003e003e7308 */ /* 0x000ea20000000800 */
[----:B0-----:R-:W-:Y:S01]  /*11350*/  FADD.FTZ R0, R123, R0 ;  /* 0x000000007b007221 */ /* 0x001fe20000010000 */
[C---:B-1----:R-:W-:Y:S01]  /*11360*/  FADD.FTZ R3, R20.reuse, R3 ;  /* 0x0000000314037221 */ /* 0x042fe20000010000 */
[----:B------:R-:W-:Y:S01]  /*11370*/  F2FP.BF16.F32.PACK_AB R122, R20, R57 ;  /* 0x00000039147a723e */ /* 0x000fe200000010ff */
[----:B------:R-:W-:Y:S02]  /*11380*/  IMAD.MOV.U32 R20, RZ, RZ, R35 ;  /* 0x000000ffff147224 */ /* 0x000fe400078e0023 */
[C---:B--2---:R-:W-:Y:S01]  /*11390*/  FADD.FTZ R0, R62.reuse, R0 ;  /* 0x000000003e007221 */ /* 0x044fe20000010000 */
[----:B------:R-:W-:Y:S01]  /*113a0*/  F2FP.BF16.F32.PACK_AB R123, R62, R123 ;  /* 0x0000007b3e7b723e */ /* 0x000fe200000010ff */
[----:B------:R-:W-:Y:S06]  /*113b0*/  @P2 BRA `(.L_x_12495) ;  /* 0xffffffd800502947 */ /* 0x000fec000383ffff */
.L_x_12485:
[----:B------:R-:W-:Y:S05]  /*113c0*/  WARPSYNC.ALL ;  /* 0x0000000000007948 */ /* 0x000fea0003800000 */
[----:B------:R-:W-:Y:S06]  /*113d0*/  BAR.ARV 0x8, 0x1a0 ;  /* 0x0206800000007b1d */ /* 0x000fec0000002000 */
[----:B------:R-:W-:Y:S05]  /*113e0*/  @!P0 BRA `(.L_x_12496) ;  /* 0x0000000000048947 */ /* 0x000fea0003800000 */
[----:B------:R-:W-:Y:S01]  /*113f0*/  BPT.TRAP 0x1 ;  /* 0x000000040000795c */ /* 0x000fe20000300000 */
.L_x_12496:
[----:B------:R-:W-:Y:S01]  /*11400*/  IMAD R9, R18, 0x8, R2 ;  /* 0x0000000812097824 */ /* 0x000fe200078e0202 */
[----:B------:R-:W-:-:S04]  /*11410*/  SHF.L.U32 R4, R23, 0x1f, RZ ;  /* 0x0000001f17047819 */ /* 0x000fc800000006ff */
[----:B------:R0:W1:Y:S01]  /*11420*/  SYNCS.PHASECHK.TRANS64.TRYWAIT P2, [R9+URZ+0x16850], R4 ;  /* 0x01685004090075a7 */ /* 0x000062000804017f */
[----:B------:R-:W-:Y:S05]  /*11430*/  @!P0 BRA `(.L_x_12497) ;  /* 0x0000000000048947 */ /* 0x000fea0003800000 */
[----:B------:R-:W-:Y:S01]  /*11440*/  BPT.TRAP 0x1 ;  /* 0x000000040000795c */ /* 0x000fe20000300000 */
.L_x_12497:
[----:B------:R-:W-:-:S05]  /*11450*/  VIADD R2, R2, 0x400 ;  /* 0x0000040002027836 */ /* 0x000fca0000000000 */
[----:B------:R-:W-:-:S04]  /*11460*/  SHF.R.U32.HI R2, RZ, 0x4, R2 ;  /* 0x00000004ff027819 */ /* 0x000fc80000011602 */
[----:B------:R-:W-:Y:S01]  /*11470*/  LOP3.LUT R5, R2, 0x3fff, RZ, 0xc0, !PT ;  /* 0x00003fff02057812 */ /* 0x000fe200078ec0ff */
[----:B-1----:R-:W-:Y:S06]  /*11480*/  @P2 BRA `(.L_x_12498) ;  /* 0x0000000000082947 */ /* 0x002fec0003800000 */
[----:B------:R-:W1:Y:S02]  /*11490*/  SYNCS.PHASECHK.TRANS64.TRYWAIT P0, [R9+URZ+0x16850], R4 ;  /* 0x01685004090075a7 */ /* 0x000e64000800017f */
[----:B-1----:R-:W-:Y:S05]  /*114a0*/  @!P0 BRA `(.L_x_12499) ;  /* 0x0000007c007c8947 */ /* 0x002fea0003800000 */
.L_x_12498:
[----:B01----:R-:W-:Y:S01]  /*114b0*/  IMAD R4, R18, 0x400, R5 ;  /* 0x0000040012047824 */ /* 0x003fe200078e0205 */
[----:B------:R-:W2:Y:S01]  /*114c0*/  LDL.LU R20, [R1+0x34] ;  /* 0x0000340001147983 */ /* 0x000ea20000300800 */
[----:B------:R-:W-:Y:S01]  /*114d0*/  IMAD.MOV.U32 R5, RZ, RZ, 0x40000040 ;  /* 0x40000040ff057424 */ /* 0x000fe200078e00ff */
[----:B------:R-:W-:Y:S05]  /*114e0*/  WARPSYNC.ALL ;  /* 0x0000000000007948 */ /* 0x000fea0003800000 */
[C---:B------:R-:W-:Y:S01]  /*114f0*/  R2UR UR6, R4.reuse ;  /* 0x00000000040672ca */ /* 0x040fe200000e0000 */
[----:B------:R-:W-:Y:S01]  /*11500*/  WARPGROUP.ARRIVE ;  /* 0x00000000000079c5 */ /* 0x000fe20000000000 */
[----:B------:R-:W-:Y:S01]  /*11510*/  R2UR UR7, R5 ;  /* 0x00000000050772ca */ /* 0x000fe200000e0000 */
[----:B------:R-:W-:Y:S01]  /*11520*/  VIADD R6, R4, 0x80 ;  /* 0x0000008004067836 */ /* 0x000fe20000000000 */
[----:B------:R-:W0:Y:S01]  /*11530*/  SHFL.BFLY PT, R2, R3, 0x2, 0x1f ;  /* 0x0c401f0003027f89 */ /* 0x000e2200000e0000 */
[----:B------:R-:W-:-:S02]  /*11540*/  IMAD.MOV.U32 R7, RZ, RZ, 0x40000040 ;  /* 0x40000040ff077424 */ /* 0x000fc400078e00ff */
[----:B------:R-:W-:Y:S02]  /*11550*/  IMAD.MOV.U32 R5, RZ, RZ, 0x40000040 ;  /* 0x40000040ff057424 */ /* 0x000fe400078e00ff */
[----:B------:R-:W-:Y:S02]  /*11560*/  IMAD.MOV.U32 R21, RZ, RZ, RZ ;  /* 0x000000ffff157224 */ /* 0x000fe400078e00ff */
[----:B------:R-:W-:-:S04]  /*11570*/  VIADD R18, R18, 0x1 ;  /* 0x0000000112127836 */ /* 0x000fc80000000000 */
[----:B------:R-:W-:Y:S01]  /*11580*/  HGMMA.64x64x16.F32.BF16 R88, R148, gdesc[UR4].tnspB, R88, gsb0 ;  /* 0x40e0000494587df0 */ /* 0x000fe20008001858 */
[----:B------:R-:W-:Y:S01]  /*11590*/  R2UR UR6, R6 ;  /* 0x00000000060672ca */ /* 0x000fe200000e0000 */
[----:B------:R-:W-:Y:S01]  /*115a0*/  VIADD R6, R4, 0x100 ;  /* 0x0000010004067836 */ /* 0x000fe20000000000 */
[----:B------:R-:W-:Y:S01]  /*115b0*/  R2UR UR7, R7 ;  /* 0x00000000070772ca */ /* 0x000fe200000e0000 */
[----:B------:R-:W-:Y:S01]  /*115c0*/  IMAD.MOV.U32 R7, RZ, RZ, 0x40000040 ;  /* 0x40000040ff077424 */ /* 0x000fe200078e00ff */
[----:B------:R-:W-:-:S04]  /*115d0*/  ISETP.NE.AND P0, PT, R18, 0x2, PT ;  /* 0x000000021200780c */ /* 0x000fc80003f05270 */
[----:B------:R-:W-:Y:S01]  /*115e0*/  SEL R18, R18, RZ, P0 ;  /* 0x000000ff12127207 */ /* 0x000fe20000000000 */
[----:B0-----:R-:W-:Y:S01]  /*115f0*/  FADD.FTZ R2, R2, R3 ;  /* 0x0000000302027221 */ /* 0x001fe20000010000 */
[----:B------:R-:W-:Y:S01]  /*11600*/  IMAD.MOV.U32 R3, RZ, RZ, -0x800000 ;  /* 0xff800000ff037424 */ /* 0x000fe200078e00ff */
        /* <DEDUP_REMOVED lines=10> */
[----:B------:R-:W-:Y:S02]  /*116b0*/  R2UR UR6, R6 ;  /* 0x00000000060672ca */ /* 0x000fe400000e0000 */
[----:B------:R-:W-:Y:S01]  /*116c0*/  R2UR UR7, R7 ;  /* 0x00000000070772ca */ /* 0x000fe200000e0000 */
[----:B------:R-:W-:Y:S01]  /*116d0*/  IMAD.MOV.U32 R7, RZ, RZ, 0x40000040 ;  /* 0x40000040ff077424 */ /* 0x000fe200078e00ff */
[----:B------:R-:W-:Y:S01]  /*116e0*/  IADD3 R6, R4, 0x200, RZ ;  /* 0x0000020004067810 */ /* 0x000fe20007ffe0ff */
[----:B------:R-:W-:Y:S02]  /*116f0*/  WARPGROUP.DEPBAR.LE gsb0, 0x0 ;  /* 0x00008000000079c5 */ /* 0x000fe40000010000 */
[----:B------:R-:W-:-:S08]  /*11700*/  WARPGROUP.ARRIVE ;  /* 0x00000000000079c5 */ /* 0x000fd00000000000 */
        /* <DEDUP_REMOVED lines=18> */
[----:B------:R-:W-:Y:S01]  /*11830*/  R2UR UR6, R6 ;  /* 0x00000000060672ca */ /* 0x000fe200000e0000 */
[----:B------:R-:W-:Y:S01]  /*11840*/  IMAD.MOV.U32 R6, RZ, RZ, RZ ;  /* 0x000000ffff067224 */ /* 0x000fe200078e00ff */
[----:B------:R-:W-:Y:S02]  /*11850*/  R2UR UR7, R7 ;  /* 0x00000000070772ca */ /* 0x000fe400000e0000 */
[----:B------:R-:W0:Y:S02]  /*11860*/  SHFL.BFLY PT, R7, R0, 0x2, 0x1f ;  /* 0x0c401f0000077f89 */ /* 0x000e2400000e0000 */
[----:B0-----:R-:W-:Y:S01]  /*11870*/  FADD.FTZ R7, R7, R0 ;  /* 0x0000000007077221 */ /* 0x001fe20000010000 */
[----:B------:R-:W-:-:S04]  /*11880*/  SEL R0, RZ, 0x1, P0 ;  /* 0x00000001ff007807 */ /* 0x000fc80000000000 */
[----:B------:R-:W-:Y:S01]  /*11890*/  LOP3.LUT R23, R23, R0, RZ, 0x3c, !PT ;  /* 0x0000000017177212 */ /* 0x000fe200078e3cff */
[----:B------:R-:W-:Y:S01]  /*118a0*/  IMAD.MOV.U32 R0, RZ, RZ, -0x800000 ;  /* 0xff800000ff007424 */ /* 0x000fe200078e00ff */
[----:B------:R-:W-:Y:S02]  /*118b0*/  WARPGROUP.DEPBAR.LE gsb0, 0x0 ;  /* 0x00008000000079c5 */ /* 0x000fe40000010000 */
[----:B------:R-:W-:-:S06]  /*118c0*/  WARPGROUP.ARRIVE ;  /* 0x00000000000079c5 */ /* 0x000fcc0000000000 */
[----:B------:R-:W-:Y:S01]  /*118d0*/  HGMMA.64x64x16.F32.BF16 R88, R124, gdesc[UR4].tnspB, R88, gsb0 ;  /* 0x40e000047c587df0 */ /* 0x000fe20008001858 */
[----:B------:R-:W-:Y:S02]  /*118e0*/  R2UR UR6, R4 ;  /* 0x00000000040672ca */ /* 0x000fe400000e0000 */
[----:B------:R-:W-:Y:S01]  /*118f0*/  R2UR UR7, R5 ;  /* 0x00000000050772ca */ /* 0x000fe200000e0000 */
[----:B------:R-:W0:Y:S04]  /*11900*/  SHFL.BFLY PT, R4, R7, 0x1, 0x1f ;  /* 0x0c201f0007047f89 */ /* 0x000e2800000e0000 */
[----:B------:R-:W1:Y:S01]  /*11910*/  SHFL.BFLY PT, R5, R2, 0x1, 0x1f ;  /* 0x0c201f0002057f89 */ /* 0x000e6200000e0000 */
[----:B0-----:R-:W-:Y:S01]  /*11920*/  FADD.FTZ R11, R7, R4 ;  /* 0x00000004070b7221 */ /* 0x001fe20000010000 */
[----:B------:R-:W-:-:S02]  /*11930*/  @!P1 VIADD R7, R9, 0x16860 ;  /* 0x0001686009079836 */ /* 0x000fc40000000000 */
[----:B-1----:R-:W-:Y:S02]  /*11940*/  FADD.FTZ R10, R2, R5 ;  /* 0x00000005020a7221 */ /* 0x002fe40000010000 */
[----:B------:R-:W-:Y:S02]  /*11950*/  FSETP.NE.FTZ.AND P3, PT, R11, RZ, PT ;  /* 0x000000ff0b00720b */ /* 0x000fe40003f75000 */
[----:B------:R-:W-:Y:S02]  /*11960*/  @!P1 PRMT R7, RZ, 0x654, R7 ;  /* 0x00000654ff079816 */ /* 0x000fe40000000007 */
[----:B------:R-:W-:-:S09]  /*11970*/  FSETP.NE.FTZ.AND P2, PT, R10, RZ, PT ;  /* 0x000000ff0a00720b */ /* 0x000fd20003f55000 */
[----:B------:R-:W0:Y:S04]  /*11980*/  @P3 MUFU.LG2 R8, R11 ;  /* 0x0000000b00083308 */ /* 0x000e280000000c00 */
[C---:B------:R-:W-:Y:S01]  /*11990*/  @P2 FMUL.FTZ R2, R51.reuse, 0.69314718246459960938 ;  /* 0x3f31721833022820 */ /* 0x040fe20000410000 */
[----:B------:R-:W-:-:S03]  /*119a0*/  @P3 FMUL.FTZ R51, R51, 0.69314718246459960938 ;  /* 0x3f31721833333820 */ /* 0x000fc60000410000 */
        /* <DEDUP_REMOVED lines=44> */
[----:B---3--:R-:W-:-:S07]  /*11c70*/  FMUL.FTZ R119, R119, R6 ;  /* 0x0000000677777220 */ /* 0x008fce0000410000 */
.L_x_12424:
[----:B------:R-:W2:Y:S01]  /*11c80*/  LDL R60, [R1+0x28] ;  /* 0x00002800013c7983 */ /* 0x000ea20000100800 */
[----:B------:R-:W-:Y:S05]  /*11c90*/  WARPSYNC.ALL ;  /* 0x0000000000007948 */ /* 0x000fea0003800000 */
[----:B------:R-:W0:Y:S01]  /*11ca0*/  S2R R4, SR_TID.X ;  /* 0x0000000000047919 */ /* 0x000e220000002100 */
[----:B------:R-:W3:Y:S01]  /*11cb0*/  S2UR UR5, SR_CgaCtaId ;  /* 0x00000000000579c3 */ /* 0x000ee20000008800 */
[----:B------:R-:W-:Y:S01]  /*11cc0*/  UMOV UR4, 0x400 ;  /* 0x0000040000047882 */ /* 0x000fe20000000000 */
[----:B------:R-:W-:Y:S01]  /*11cd0*/  BSSY B0, `(.L_x_12500) ;  /* 0x0000182000007945 */ /* 0x000fe20003800000 */
[----:B---3--:R-:W-:-:S06]  /*11ce0*/  ULEA UR4, UR5, UR4, 0x18 ;  /* 0x0000000405047291 */ /* 0x008fcc000f8ec03f */
[----:B------:R-:W-:Y:S01]  /*11cf0*/  MOV R2, UR4 ;  /* 0x0000000400027c02 */ /* 0x000fe20008000f00 */
[----:B------:R-:W-:Y:S01]  /*11d00*/  BAR.SYNC.DEFER_BLOCKING 0x5, 0x1a0 ;  /* 0x0146800000007b1d */ /* 0x000fe20000010000 */
[----:B0-----:R-:W-:-:S05]  /*11d10*/  VIADD R61, R4, 0xffffff80 ;  /* 0xffffff80043d7836 */ /* 0x001fca0000000000 */
[----:B------:R-:W-:-:S04]  /*11d20*/  SHF.R.S32.HI R58, RZ, 0x1f, R61 ;  /* 0x0000001fff3a7819 */ /* 0x000fc8000001143d */
[----:B------:R-:W-:-:S04]  /*11d30*/  LEA.HI R20, R58, R61, RZ, 0x3 ;  /* 0x0000003d3a147211 */ /* 0x000fc800078f18ff */
[----:B------:R-:W-:Y:S01]  /*11d40*/  SHF.R.S32.HI R20, RZ, 0x3, R20 ;  /* 0x00000003ff147819 */ /* 0x000fe20000011414 */
[----:B------:R0:W3:Y:S01]  /*11d50*/  LDS.128 R152, [R2+0x168d0] ;  /* 0x0168d00002987984 */ /* 0x0000e20000000c00 */
[----:B------:R-:W-:Y:S06]  /*11d60*/  BAR.ARV 0x4, 0x1a0 ;  /* 0x0106800000007b1d */ /* 0x000fec0000002000 */
[----:B--2---:R-:W-:Y:S01]  /*11d70*/  SHF.R.S32.HI R57, RZ, 0x1f, R60 ;  /* 0x0000001fff397819 */ /* 0x004fe2000001143c */
[----:B------:R-:W-:-:S03]  /*11d80*/  IMAD.SHL.U32 R56, R60, 0x4, RZ ;  /* 0x000000043c387824 */ /* 0x000fc600078e00ff */
[----:B------:R-:W-:Y:S01]  /*11d90*/  SHF.L.U64.HI R59, R60, 0x2, R57 ;  /* 0x000000023c3b7819 */ /* 0x000fe20000010239 */
[----:B0--3--:R-:W-:Y:S06]  /*11da0*/  @P1 BRA `(.L_x_12501) ;  /* 0x0000000c00941947 */ /* 0x009fec0003800000 */
[----:B------:R-:W1:Y:S01]  /*11db0*/  LDL R4, [R1+0x40] ;  /* 0x0000400001047983 */ /* 0x000e620000100800 */
[----:B------:R-:W0:Y:S01]  /*11dc0*/  S2R R5, SR_SWINHI ;  /* 0x0000000000057919 */ /* 0x000e220000002f00 */
[----:B------:R-:W-:Y:S05]  /*11dd0*/  WARPSYNC.ALL ;  /* 0x0000000000007948 */ /* 0x000fea0003800000 */
[----:B------:R-:W-:Y:S01]  /*11de0*/  F2FP.BF16.F32.PACK_AB R12, R12, R49 ;  /* 0x000000310c0c723e */ /* 0x000fe200000010ff */
[----:B------:R-:W-:Y:S01]  /*11df0*/  ULDC.64 UR4, c[0x0][0xbd8] ;  /* 0x0002f60000047ab9 */ /* 0x000fe20000000a00 */
[----:B------:R-:W-:Y:S01]  /*11e00*/  F2FP.BF16.F32.PACK_AB R13, R13, R52 ;  /* 0x000000340d0d723e */ /* 0x000fe200000010ff */
[----:B------:R-:W2:Y:S01]  /*11e10*/  LDL R62, [R1+0x2c] ;  /* 0x00002c00013e7983 */ /* 0x000ea20000100800 */
[----:B-----5:R-:W-:-:S02]  /*11e20*/  MOV R24, R2 ;  /* 0x0000000200187202 */ /* 0x020fc40000000f00 */
[----:B0-----:R-:W-:Y:S02]  /*11e30*/  MOV R25, R5 ;  /* 0x0000000500197202 */ /* 0x001fe40000000f00 */
[----:B------:R-:W-:Y:S02]  /*11e40*/  F2FP.BF16.F32.PACK_AB R14, R14, R47 ;  /* 0x0000002f0e0e723e */ /* 0x000fe400000010ff */
[----:B------:R-:W-:Y:S01]  /*11e50*/  F2FP.BF16.F32.PACK_AB R15, R15, R50 ;  /* 0x000000320f0f723e */ /* 0x000fe200000010ff */
[----:B------:R-:W-:Y:S01]  /*11e60*/  BAR.SYNC.DEFER_BLOCKING 0x1, 0x180 ;  /* 0x0046000000007b1d */ /* 0x000fe20000010000 */
[----:B-1----:R-:W-:-:S03]  /*11e70*/  IMAD.WIDE R10, R4, 0x2, R24 ;  /* 0x00000002040a7825 */ /* 0x002fc600078e0218 */
[C---:B------:R-:W-:Y:S02]  /*11e80*/  IADD3 R51, P2, R10.reuse, 0x20, RZ ;  /* 0x000000200a337810 */ /* 0x040fe40007f5e0ff */
[C---:B------:R-:W-:Y:S02]  /*11e90*/  LOP3.LUT R9, R10.reuse, 0x380, RZ, 0xc0, !PT ;  /* 0x000003800a097812 */ /* 0x040fe400078ec0ff */
[C---:B------:R-:W-:Y:S02]  /*11ea0*/  IADD3 R55, P0, R10.reuse, 0x60, RZ ;  /* 0x000000600a377810 */ /* 0x040fe40007f1e0ff */
[----:B------:R-:W-:Y:S02]  /*11eb0*/  IADD3 R53, P1, R10, 0x40, RZ ;  /* 0x000000400a357810 */ /* 0x000fe40007f3e0ff */
[----:B------:R-:W-:Y:S02]  /*11ec0*/  LOP3.LUT R4, R51, 0x380, RZ, 0xc0, !PT ;  /* 0x0000038033047812 */ /* 0x000fe400078ec0ff */
[----:B------:R-:W-:-:S02]  /*11ed0*/  SHF.R.U64 R9, R9, 0x3, RZ ;  /* 0x0000000309097819 */ /* 0x000fc400000012ff */
[----:B------:R-:W-:Y:S02]  /*11ee0*/  LOP3.LUT R6, R53, 0x380, RZ, 0xc0, !PT ;  /* 0x0000038035067812 */ /* 0x000fe400078ec0ff */
[----:B------:R-:W-:Y:S02]  /*11ef0*/  LOP3.LUT R54, R55, 0x380, RZ, 0xc0, !PT ;  /* 0x0000038037367812 */ /* 0x000fe400078ec0ff */
[----:B------:R-:W-:Y:S02]  /*11f00*/  SHF.R.U64 R4, R4, 0x3, RZ ;  /* 0x0000000304047819 */ /* 0x000fe400000012ff */
[----:B------:R-:W-:Y:S02]  /*11f10*/  LOP3.LUT R10, R9, R10, RZ, 0x3c, !PT ;  /* 0x0000000a090a7212 */ /* 0x000fe400078e3cff */
[----:B------:R-:W-:Y:S02]  /*11f20*/  SHF.R.U64 R6, R6, 0x3, RZ ;  /* 0x0000000306067819 */ /* 0x000fe400000012ff */
[----:B------:R-:W-:Y:S01]  /*11f30*/  SHF.R.U64 R54, R54, 0x3, RZ ;  /* 0x0000000336367819 */ /* 0x000fe200000012ff */
        /* <DEDUP_REMOVED lines=16> */
[----:B------:R-:W-:Y:S02]  /*12040*/  F2FP.BF16.F32.PACK_AB R9, R35, R38 ;  /* 0x000000262309723e */ /* 0x000fe400000010ff */
[----:B------:R-:W-:Y:S02]  /*12050*/  F2FP.BF16.F32.PACK_AB R11, R31, R34 ;  /* 0x000000221f0b723e */ /* 0x000fe400000010ff */
[----:B0-----:R-:W-:-:S02]  /*12060*/  F2FP.BF16.F32.PACK_AB R10, R33, R36 ;  /* 0x00000024210a723e */ /* 0x001fc400000010ff */
[----:B------:R-:W-:Y:S02]  /*12070*/  F2FP.BF16.F32.PACK_AB R12, R28, R29 ;  /* 0x0000001d1c0c723e */ /* 0x000fe400000010ff */
[----:B------:R-:W-:Y:S02]  /*12080*/  F2FP.BF16.F32.PACK_AB R13, R27, R32 ;  /* 0x000000201b0d723e */ /* 0x000fe400000010ff */
[----:B------:R-:W-:Y:S02]  /*12090*/  F2FP.BF16.F32.PACK_AB R14, R21, R30 ;  /* 0x0000001e150e723e */ /* 0x000fe400000010ff */
[----:B------:R-:W-:Y:S02]  /*120a0*/  F2FP.BF16.F32.PACK_AB R15, R119, R26 ;  /* 0x0000001a770f723e */ /* 0x000fe400000010ff */
[----:B------:R-:W-:Y:S02]  /*120b0*/  ISETP.NE.U32.AND P0, PT, RZ, UR4, PT ;  /* 0x00000004ff007c0c */ /* 0x000fe4000bf05070 */
[----:B------:R-:W-:Y:S01]  /*120c0*/  IADD3 R28, P1, R56, UR4, RZ ;  /* 0x00000004381c7c10 */ /* 0x000fe2000ff3e0ff */
[----:B------:R0:W-:Y:S01]  /*120d0*/  STSM.16.M88.4 [R50], R4 ;  /* 0x0000000432007844 */ /* 0x0001e20000000200 */
[----:B------:R-:W-:-:S02]  /*120e0*/  ISETP.NE.AND.EX P0, PT, RZ, UR5, PT, P0 ;  /* 0x00000005ff007c0c */ /* 0x000fc4000bf05300 */
        /* <DEDUP_REMOVED lines=12> */
[----:B------:R-:W3:Y:S04]  /*121b0*/  @P0 LDG.E R33, desc[UR40][R28.64] ;  /* 0x000000281c210981 */ /* 0x000ee8000c1e1900 */
[----:B------:R0:W5:Y:S01]  /*121c0*/  @P1 LDG.E R32, desc[UR40][R26.64] ;  /* 0x000000281a201981 */ /* 0x000162000c1e1900 */
[----:B--2---:R-:W-:-:S02]  /*121d0*/  SHF.R.S32.HI R35, RZ, 0x1f, R62 ;  /* 0x0000001fff237819 */ /* 0x004fc4000001143e */
[----:B---3--:R-:W-:Y:S01]  /*121e0*/  SHF.R.S32.HI R34, RZ, 0x1f, R33 ;  /* 0x0000001fff227819 */ /* 0x008fe20000011421 */
[----:B0-----:R-:W-:Y:S06]  /*121f0*/  @P1 BRA `(.L_x_12502) ;  /* 0x0000000000101947 */ /* 0x001fec0003800000 */
[----:B------:R-:W-:Y:S05]  /*12200*/  @!P0 BRA `(.L_x_12502) ;  /* 0x00000000000c8947 */ /* 0x000fea0003800000 */
[----:B------:R-:W2:Y:S04]  /*12210*/  LDG.E R5, desc[UR40][R28.64] ;  /* 0x000000281c057981 */ /* 0x000ea8000c1e1900 */
[----:B-----5:R-:W2:Y:S02]  /*12220*/  LDG.E R32, desc[UR40][R28.64+0x4] ;  /* 0x000004281c207981 */ /* 0x020ea4000c1e1900 */
[----:B--2---:R-:W-:-:S07]  /*12230*/  IMAD.IADD R32, R32, 0x1, -R5 ;  /* 0x0000000120207824 */ /* 0x004fce00078e0a05 */
.L_x_12502:
[----:B------:R-:W2:Y:S01]  /*12240*/  LDL R8, [R1+0x24] ;  /* 0x0000240001087983 */ /* 0x000ea20000100800 */
[----:B------:R-:W-:-:S03]  /*12250*/  ULDC.64 UR4, c[0x0][0xb70] ;  /* 0x0002dc0000047ab9 */ /* 0x000fc60000000a00 */
[----:B------:R-:W3:Y:S01]  /*12260*/  LDL R39, [R1+0x30] ;  /* 0x0000300001277983 */ /* 0x000ee20000100800 */
[----:B------:R-:W-:Y:S02]  /*12270*/  IMAD.MOV.U32 R4, RZ, RZ, R33 ;  /* 0x000000ffff047224 */ /* 0x000fe400078e0021 */
[----:B------:R-:W-:Y:S01]  /*12280*/  IMAD.MOV.U32 R5, RZ, RZ, R34 ;  /* 0x000000ffff057224 */ /* 0x000fe200078e0022 */
[----:B------:R-:W2:Y:S01]  /*12290*/  LDL.LU R38, [R1+0x38] ;  /* 0x0000380001267983 */ /* 0x000ea20000300800 */
[----:B------:R-:W-:Y:S01]  /*122a0*/  IMAD R6, R35, UR4, RZ ;  /* 0x0000000423067c24 */ /* 0x000fe2000f8e02ff */
[----:B------:R-:W-:Y:S01]  /*122b0*/  SEL R36, R57, RZ, !P0 ;  /* 0x000000ff39247207 */ /* 0x000fe20004000000 */
[----:B------:R-:W-:Y:S01]  /*122c0*/  IMAD.WIDE.U32 R4, R62, UR4, R4 ;  /* 0x000000043e047c25 */ /* 0x000fe2000f8e0004 */
[----:B------:R-:W-:Y:S01]  /*122d0*/  LEA.HI R58, R58, R61, RZ, 0x7 ;  /* 0x0000003d3a3a7211 */ /* 0x000fe200078f38ff */
[----:B------:R-:W-:Y:S01]  /*122e0*/  ULDC.64 UR6, c[0x0][0xae0] ;  /* 0x0002b80000067ab9 */ /* 0x000fe20000000a00 */
[----:B------:R-:W-:Y:S01]  /*122f0*/  SEL R37, R60, RZ, !P0 ;  /* 0x000000ff3c257207 */ /* 0x000fe20004000000 */
[----:B------:R-:W-:Y:S01]  /*12300*/  IMAD R7, R62, UR5, R6 ;  /* 0x000000053e077c24 */ /* 0x000fe2000f8e0206 */
[----:B------:R-:W-:Y:S01]  /*12310*/  ULDC.64 UR4, c[0x0][0xb78] ;  /* 0x0002de0000047ab9 */ /* 0x000fe20000000a00 */
[----:B------:R-:W-:Y:S01]  /*12320*/  LOP3.LUT R58, R58, 0xffffff80, RZ, 0xc0, !PT ;  /* 0xffffff803a3a7812 */ /* 0x000fe200078ec0ff */
[----:B------:R-:W-:-:S02]  /*12330*/  IMAD R6, R36, UR4, RZ ;  /* 0x0000000424067c24 */ /* 0x000fc4000f8e02ff */
[----:B------:R-:W-:Y:S02]  /*12340*/  IMAD.IADD R5, R5, 0x1, R7 ;  /* 0x0000000105057824 */ /* 0x000fe400078e0207 */
[C---:B------:R-:W-:Y:S02]  /*12350*/  IMAD R6, R37.reuse, UR5, R6 ;  /* 0x0000000525067c24 */ /* 0x040fe4000f8e0206 */
[----:B------:R-:W-:Y:S01]  /*12360*/  IMAD.WIDE.U32 R4, R37, UR4, R4 ;  /* 0x0000000425047c25 */ /* 0x000fe2000f8e0004 */
[----:B------:R-:W-:-:S03]  /*12370*/  ULDC.64 UR4, c[0x0][0xb40] ;  /* 0x0002d00000047ab9 */ /* 0x000fc60000000a00 */
[----:B------:R-:W-:-:S05]  /*12380*/  IMAD.IADD R58, R61, 0x1, -R58 ;  /* 0x000000013d3a7824 */ /* 0x000fca00078e0a3a */
[----:B------:R-:W-:Y:S01]  /*12390*/  LOP3.LUT P0, RZ, R58, 0x3, RZ, 0xc0, !PT ;  /* 0x000000033aff7812 */ /* 0x000fe2000780c0ff */
[C---:B------:R-:W-:Y:S01]  /*123a0*/  VIADD R21, R20.reuse, 0x90 ;  /* 0x0000009014157836 */ /* 0x040fe20000000000 */
[----:B------:R-:W-:Y:S01]  /*123b0*/  BSSY B1, `(.L_x_12503) ;  /* 0x0000055000017945 */ /* 0x000fe20003800000 */
[----:B---3--:R-:W-:Y:S02]  /*123c0*/  IMAD R7, R20, 0x40, R39 ;  /* 0x0000004014077824 */ /* 0x008fe400078e0227 */
[----:B--2---:R-:W-:Y:S02]  /*123d0*/  IMAD R11, R38, 0xc0, R8 ;  /* 0x000000c0260b7824 */ /* 0x004fe400078e0208 */
[----:B------:R-:W-:-:S03]  /*123e0*/  IMAD.WIDE R24, R7, 0x2, R24 ;  /* 0x0000000207187825 */ /* 0x000fc600078e0218 */
[----:B------:R-:W-:Y:S02]  /*123f0*/  SHF.R.S32.HI R9, RZ, 0x1f, R11 ;  /* 0x0000001fff097819 */ /* 0x000fe4000001140b */
[----:B------:R-:W-:Y:S02]  /*12400*/  IADD3 R4, P1, R11, R4, RZ ;  /* 0x000000040b047210 */ /* 0x000fe40007f3e0ff */
[----:B------:R-:W-:Y:S02]  /*12410*/  IADD3 R7, P4, R24, 0x4800, RZ ;  /* 0x0000480018077810 */ /* 0x000fe40007f9e0ff */
[----:B------:R-:W-:Y:S01]  /*12420*/  IADD3.X R9, R9, R5, R6, P1, !PT ;  /* 0x0000000509097210 */ /* 0x000fe20000ffe406 */
[C---:B------:R-:W-:Y:S01]  /*12430*/  VIADD R5, R11.reuse, 0x8 ;  /* 0x000000080b057836 */ /* 0x040fe20000000000 */
[----:B------:R-:W-:Y:S01]  /*12440*/  LEA R30, P2, R4, UR4, 0x2 ;  /* 0x00000004041e7c11 */ /* 0x000fe2000f8410ff */
[----:B------:R-:W-:Y:S01]  /*12450*/  IMAD.X R27, RZ, RZ, R25, P4 ;  /* 0x000000ffff1b7224 */ /* 0x000fe200020e0619 */
[----:B-----5:R-:W-:-:S02]  /*12460*/  ISETP.GE.OR P1, PT, R11, R32, P0 ;  /* 0x000000200b00720c */ /* 0x020fc40000726670 */
[----:B------:R-:W-:Y:S01]  /*12470*/  LEA.HI.X R31, R4, UR5, R9, 0x2, P2 ;  /* 0x00000005041f7c11 */ /* 0x000fe200090f1409 */
[----:B------:R-:W-:Y:S01]  /*12480*/  IMAD.MOV.U32 R28, RZ, RZ, R39 ;  /* 0x000000ffff1c7224 */ /* 0x000fe200078e0027 */
[C---:B------:R-:W-:Y:S01]  /*12490*/  IADD3 R15, P2, R24.reuse, 0x1800, RZ ;  /* 0x00001800180f7810 */ /* 0x040fe20007f5e0ff */
[----:B------:R-:W-:Y:S01]  /*124a0*/  ULDC.64 UR4, c[0x0][0xaa0] ;  /* 0x0002a80000047ab9 */ /* 0x000fe20000000a00 */
[C---:B------:R-:W-:Y:S02]  /*124b0*/  IADD3 R11, P3, R24.reuse, 0x3000, RZ ;  /* 0x00003000180b7810 */ /* 0x040fe40007f7e0ff */
[----:B------:R-:W-:Y:S02]  /*124c0*/  ISETP.GE.OR P0, PT, R5, R32, P0 ;  /* 0x000000200500720c */ /* 0x000fe40000706670 */
[----:B------:R-:W-:Y:S01]  /*124d0*/  LOP3.LUT R5, R24, 0x380, RZ, 0xc0, !PT ;  /* 0x0000038018057812 */ /* 0x000fe200078ec0ff */
[----:B------:R-:W-:Y:S01]  /*124e0*/  IMAD.X R13, RZ, RZ, R25, P3 ;  /* 0x000000ffff0d7224 */ /* 0x000fe200018e0619 */
[----:B------:R-:W-:Y:S01]  /*124f0*/  LOP3.LUT R8, R15, 0x380, RZ, 0xc0, !PT ;  /* 0x000003800f087812 */ /* 0x000fe200078ec0ff */
[----:B------:R0:W-:Y:S01]  /*12500*/  @!P1 STG.E desc[UR40][R30.64], R0 ;  /* 0x000000001e009986 */ /* 0x0001e2000c101928 */
        /* <DEDUP_REMOVED lines=9> */
[----:B------:R-:W-:-:S02]  /*125a0*/  IADD3.X R9, RZ, R25, RZ, P2, !PT ;  /* 0x00000019ff097210 */ /* 0x000fc400017fe4ff */
[----:B------:R-:W-:Y:S02]  /*125b0*/  LOP3.LUT R8, R8, R15, RZ, 0x3c, !PT ;  /* 0x0000000f08087212 */ /* 0x000fe400078e3cff */
[----:B------:R-:W-:Y:S02]  /*125c0*/  LOP3.LUT R12, R10, R11, RZ, 0x3c, !PT ;  /* 0x0000000b0a0c7212 */ /* 0x000fe400078e3cff */
[----:B------:R-:W-:Y:S02]  /*125d0*/  LOP3.LUT R26, R6, R7, RZ, 0x3c, !PT ;  /* 0x00000007061a7212 */ /* 0x000fe400078e3cff */
[----:B------:R-:W5:Y:S01]  /*125e0*/  LD.E.128 R4, desc[UR40][R4.64] ;  /* 0x0000002804047980 */ /* 0x000f62000c101d00 */
[----:B------:R-:W-:-:S03]  /*125f0*/  SHF.R.S32.HI R29, RZ, 0x1f, R39 ;  /* 0x0000001fff1d7819 */ /* 0x000fc60000011427 */
[----:B------:R-:W5:Y:S04]  /*12600*/  LD.E.128 R8, desc[UR40][R8.64] ;  /* 0x0000002808087980 */ /* 0x000f68000c101d00 */
[----:B------:R-:W5:Y:S04]  /*12610*/  LD.E.128 R12, desc[UR40][R12.64] ;  /* 0x000000280c0c7980 */ /* 0x000f68000c101d00 */
[----:B------:R-:W5:Y:S01]  /*12620*/  LD.E.128 R24, desc[UR40][R26.64] ;  /* 0x000000281a187980 */ /* 0x000f62000c101d00 */
[----:B------:R-:W-:Y:S02]  /*12630*/  IMAD R34, R34, UR4, RZ ;  /* 0x0000000422227c24 */ /* 0x000fe4000f8e02ff */
[----:B------:R-:W-:Y:S01]  /*12640*/  IMAD.WIDE.U32 R28, R33, UR4, R28 ;  /* 0x00000004211c7c25 */ /* 0x000fe2000f8e001c */
[----:B------:R-:W-:Y:S01]  /*12650*/  @!PT LDS RZ, [RZ] ;  /* 0x00000000fffff984 */ /* 0x000fe20000000800 */
[----:B------:R-:W-:Y:S01]  /*12660*/  @!PT LDS RZ, [RZ] ;  /* 0x00000000fffff984 */ /* 0x000fe20000000800 */
[----:B------:R-:W-:Y:S01]  /*12670*/  @!PT LDS RZ, [RZ] ;  /* 0x00000000fffff984 */ /* 0x000fe20000000800 */
[----:B------:R-:W-:Y:S01]  /*12680*/  @!PT LDS RZ, [RZ] ;  /* 0x00000000fffff984 */ /* 0x000fe20000000800 */
[----:B------:R2:W-:Y:S06]  /*12690*/  MEMBAR.ALL.CTA ;  /* 0x0000000000007992 */ /* 0x0005ec0000008000 */
[----:B--2---:R-:W2:Y:S01]  /*126a0*/  FENCE.VIEW.ASYNC.S ;  /* 0x00000000000073c6 */ /* 0x004ea20000000000 */
[----:B------:R-:W-:Y:S01]  /*126b0*/  ULDC UR4, c[0x0][0xa8c] ;  /* 0x0002a30000047ab9 */ /* 0x000fe20000000800 */
[C---:B0-----:R-:W-:Y:S01]  /*126c0*/  VIADD R0, R20.reuse, 0x30 ;  /* 0x0000003014007836 */ /* 0x041fe20000000000 */
[----:B------:R-:W-:Y:S01]  /*126d0*/  ISETP.GE.AND P0, PT, R39, UR4, PT ;  /* 0x0000000427007c0c */ /* 0x000fe2000bf06270 */
[----:B-1----:R-:W-:-:S02]  /*126e0*/  VIADD R3, R20, 0x60 ;  /* 0x0000006014037836 */ /* 0x002fc40000000000 */
[----:B------:R-:W-:Y:S02]  /*126f0*/  IMAD R32, R38, -0xc0, R32 ;  /* 0xffffff4026207824 */ /* 0x000fe400078e0220 */
[----:B------:R-:W-:Y:S01]  /*12700*/  IMAD R33, R33, UR5, R34 ;  /* 0x0000000521217c24 */ /* 0x000fe2000f8e0222 */
[----:B------:R-:W-:Y:S01]  /*12710*/  ULDC.64 UR4, c[0x0][0xae8] ;  /* 0x0002ba0000047ab9 */ /* 0x000fe20000000a00 */
[----:B------:R-:W-:Y:S01]  /*12720*/  IMAD R30, R35, UR6, RZ ;  /* 0x00000006231e7c24 */ /* 0x000fe2000f8e02ff */
[-C--:B------:R-:W-:Y:S01]  /*12730*/  ISETP.GE.OR P3, PT, R0, R32.reuse, P0 ;  /* 0x000000200000720c */ /* 0x080fe20000766670 */
[----:B------:R-:W-:Y:S01]  /*12740*/  IMAD.IADD R29, R29, 0x1, R33 ;  /* 0x000000011d1d7824 */ /* 0x000fe200078e0221 */
[-C--:B------:R-:W-:Y:S01]  /*12750*/  ISETP.GE.OR P1, PT, R3, R32.reuse, P0 ;  /* 0x000000200300720c */ /* 0x080fe20000726670 */
[C---:B------:R-:W-:Y:S01]  /*12760*/  IMAD R31, R62.reuse, UR7, R30 ;  /* 0x000000073e1f7c24 */ /* 0x040fe2000f8e021e */
[-C--:B------:R-:W-:Y:S01]  /*12770*/  ISETP.GE.OR P2, PT, R21, R32.reuse, P0 ;  /* 0x000000201500720c */ /* 0x080fe20000746670 */
[----:B------:R-:W-:Y:S01]  /*12780*/  IMAD.WIDE.U32 R28, R62, UR6, R28 ;  /* 0x000000063e1c7c25 */ /* 0x000fe2000f8e001c */
[----:B------:R-:W-:-:S02]  /*12790*/  ISETP.GE.OR P0, PT, R20, R32, P0 ;  /* 0x000000201400720c */ /* 0x000fc40000706670 */
[----:B------:R-:W-:Y:S01]  /*127a0*/  SHF.R.S32.HI R21, RZ, 0x1f, R20 ;  /* 0x0000001fff157819 */ /* 0x000fe20000011414 */
[----:B------:R-:W-:Y:S02]  /*127b0*/  VIADD R0, R2, 0x16820 ;  /* 0x0001682002007836 */ /* 0x000fe40000000000 */
[----:B------:R-:W-:Y:S02]  /*127c0*/  IMAD.IADD R29, R29, 0x1, R31 ;  /* 0x000000011d1d7824 */ /* 0x000fe400078e021f */
[----:B------:R-:W-:Y:S01]  /*127d0*/  IMAD R3, R36, UR4, RZ ;  /* 0x0000000424037c24 */ /* 0x000fe2000f8e02ff */
[----:B------:R-:W-:Y:S01]  /*127e0*/  PRMT R0, RZ, 0x654, R0 ;  /* 0x00000654ff007816 */ /* 0x000fe20000000000 */
[----:B------:R-:W-:-:S03]  /*127f0*/  IMAD.WIDE.U32 R32, R37, UR4, R28 ;  /* 0x0000000425207c25 */ /* 0x000fc6000f8e001c */
[----:B--2---:R0:W-:Y:S01]  /*12800*/  SYNCS.ARRIVE.TRANS64.RED.A1T0 RZ, [R0+URZ], RZ ;  /* 0x000000ff00ff79a7 */ /* 0x0041e2000810043f */
        /* <DEDUP_REMOVED lines=15> */
.L_x_12504:
[----:B------:R-:W-:Y:S05]  /*12900*/  BSYNC B1 ;  /* 0x0000000000017941 */ /* 0x000fea0003800000 */
.L_x_12503:
[----:B------:R-:W-:Y:S04]  /*12910*/  BSSY B1, `(.L_x_12505) ;  /* 0x000000f000017945 */ /* 0x000fe80003800000 */
[----:B------:R-:W-:Y:S05]  /*12920*/  @P3 BRA `(.L_x_12506) ;  /* 0x0000000000343947 */ /* 0x000fea0003800000 */
[----:B------:R-:W-:Y:S01]  /*12930*/  IADD3 R3, P0, R30, 0x30, RZ ;  /* 0x000000301e037810 */ /* 0x000fe20007f1e0ff */
[----:B------:R-:W-:Y:S01]  /*12940*/  ULDC.64 UR4, c[0x0][0xad8] ;  /* 0x0002b60000047ab9 */ /* 0x000fe20000000a00 */
[----:B0----5:R-:W-:Y:S02]  /*12950*/  IMAD.MOV.U32 R4, RZ, RZ, R32 ;  /* 0x000000ffff047224 */ /* 0x021fe400078e0020 */
        /* <DEDUP_REMOVED lines=9> */
[----:B------:R1:W-:Y:S02]  /*129f0*/  STG.E.128 desc[UR40][R6.64], R8 ;  /* 0x0000000806007986 */ /* 0x0003e4000c101d28 */
.L_x_12506:
[----:B------:R-:W-:Y:S05]  /*12a00*/  BSYNC B1 ;  /* 0x0000000000017941 */ /* 0x000fea0003800000 */
.L_x_12505:
        /* <DEDUP_REMOVED lines=15> */
.L_x_12508:
[----:B------:R-:W-:Y:S05]  /*12b00*/  BSYNC B1 ;  /* 0x0000000000017941 */ /* 0x000fea0003800000 */
.L_x_12507:
        /* <DEDUP_REMOVED lines=15> */
.L_x_12501:
        /* <DEDUP_REMOVED lines=21> */
.L_x_12510:
[----:B------:R-:W2:Y:S04]  /*12d50*/  LDL R15, [R1+0x30] ;  /* 0x00003000010f7983 */ /* 0x000ea80000100800 */
[----:B------:R-:W3:Y:S04]  /*12d60*/  LDL R14, [R1+0x2c] ;  /* 0x00002c00010e7983 */ /* 0x000ee80000100800 */
[----:B------:R4:W5:Y:S01]  /*12d70*/  LDL R13, [R1+0x38] ;  /* 0x00003800010d7983 */ /* 0x0009620000100800 */
[----:B------:R-:W-:Y:S01]  /*12d80*/  BSSY B1, `(.L_x_12511) ;  /* 0x000001d000017945 */ /* 0x000fe20003800000 */
[----:B-1----:R-:W-:-:S02]  /*12d90*/  SEL R11, R60, RZ, !P0 ;  /* 0x000000ff3c0b7207 */ /* 0x002fc40004000000 */
[----:B------:R-:W-:Y:S02]  /*12da0*/  SEL R10, R57, RZ, !P0 ;  /* 0x000000ff390a7207 */ /* 0x000fe40004000000 */
[----:B-----5:R-:W-:Y:S02]  /*12db0*/  SHF.R.S32.HI R8, RZ, 0x1f, R3 ;  /* 0x0000001fff087819 */ /* 0x020fe40000011403 */
[----:B--2---:R-:W-:Y:S02]  /*12dc0*/  SHF.R.S32.HI R12, RZ, 0x1f, R15 ;  /* 0x0000001fff0c7819 */ /* 0x004fe4000001140f */
[----:B---3--:R-:W-:Y:S01]  /*12dd0*/  SHF.R.S32.HI R9, RZ, 0x1f, R14 ;  /* 0x0000001fff097819 */ /* 0x008fe2000001140e */
[----:B----4-:R-:W-:Y:S06]  /*12de0*/  @P2 BRA `(.L_x_12512) ;  /* 0x0000000000582947 */ /* 0x010fec0003800000 */
[----:B0-----:R-:W0:Y:S02]  /*12df0*/  S2R R4, SR_TID.X ;  /* 0x0000000000047919 */ /* 0x001e240000002100 */
[----:B0-----:R-:W-:-:S05]  /*12e00*/  IMAD R4, R13, 0xc0, R4 ;  /* 0x000000c00d047824 */ /* 0x001fca00078e0204 */
[----:B------:R-:W-:-:S04]  /*12e10*/  IADD3 R5, R4, -0x80, RZ ;  /* 0xffffff8004057810 */ /* 0x000fc80007ffe0ff */
        /* <DEDUP_REMOVED lines=19> */
.L_x_12512:
[----:B------:R-:W-:Y:S05]  /*12f50*/  BSYNC B1 ;  /* 0x0000000000017941 */ /* 0x000fea0003800000 */
.L_x_12511:
[----:B------:R-:W-:Y:S01]  /*12f60*/  ULDC.64 UR4, c[0x0][0xaa0] ;  /* 0x0002a80000047ab9 */ /* 0x000fe20000000a00 */
[----:B0-----:R-:W-:Y:S01]  /*12f70*/  IMAD.MOV.U32 R4, RZ, RZ, R15 ;  /* 0x000000ffff047224 */ /* 0x001fe200078e000f */
[----:B------:R-:W-:Y:S01]  /*12f80*/  ULDC.64 UR6, c[0x0][0xae0] ;  /* 0x0002b80000067ab9 */ /* 0x000fe20000000a00 */
[----:B-1----:R-:W-:Y:S01]  /*12f90*/  IMAD.MOV.U32 R5, RZ, RZ, R12 ;  /* 0x000000ffff057224 */ /* 0x002fe200078e000c */
[----:B------:R-:W-:Y:S01]  /*12fa0*/  SHF.R.S32.HI R21, RZ, 0x1f, R20 ;  /* 0x0000001fff157819 */ /* 0x000fe20000011414 */
[----:B------:R-:W-:Y:S01]  /*12fb0*/  IMAD R6, R8, UR4, RZ ;  /* 0x0000000408067c24 */ /* 0x000fe2000f8e02ff */
[----:B------:R-:W-:Y:S01]  /*12fc0*/  BSSY B1, `(.L_x_12513) ;  /* 0x0000024000017945 */ /* 0x000fe20003800000 */
[----:B------:R-:W-:Y:S01]  /*12fd0*/  IMAD.WIDE.U32 R4, R3, UR4, R4 ;  /* 0x0000000403047c25 */ /* 0x000fe2000f8e0004 */
[----:B------:R-:W-:Y:S02]  /*12fe0*/  ULDC UR4, c[0x0][0xa8c] ;  /* 0x0002a30000047ab9 */ /* 0x000fe40000000800 */
[----:B------:R-:W-:Y:S01]  /*12ff0*/  ISETP.GE.AND P0, PT, R15, UR4, PT ;  /* 0x000000040f007c0c */ /* 0x000fe2000bf06270 */
[----:B------:R-:W-:Y:S01]  /*13000*/  IMAD R3, R3, UR5, R6 ;  /* 0x0000000503037c24 */ /* 0x000fe2000f8e0206 */
[----:B------:R-:W-:Y:S01]  /*13010*/  ULDC.64 UR4, c[0x0][0xae8] ;  /* 0x0002ba0000047ab9 */ /* 0x000fe20000000a00 */
[----:B------:R-:W-:-:S02]  /*13020*/  VIADD R6, R20, 0x30 ;  /* 0x0000003014067836 */ /* 0x000fc40000000000 */
[----:B------:R-:W-:Y:S02]  /*13030*/  IMAD R7, R13, -0xc0, R0 ;  /* 0xffffff400d077824 */ /* 0x000fe400078e0200 */
[----:B------:R-:W-:Y:S02]  /*13040*/  VIADD R0, R20, 0x60 ;  /* 0x0000006014007836 */ /* 0x000fe40000000000 */
[----:B------:R-:W-:Y:S01]  /*13050*/  IMAD.IADD R5, R5, 0x1, R3 ;  /* 0x0000000105057824 */ /* 0x000fe200078e0203 */
[-C--:B------:R-:W-:Y:S01]  /*13060*/  ISETP.GE.OR P3, PT, R6, R7.reuse, P0 ;  /* 0x000000070600720c */ /* 0x080fe20000766670 */
[----:B------:R-:W-:Y:S01]  /*13070*/  VIADD R6, R20, 0x90 ;  /* 0x0000009014067836 */ /* 0x000fe20000000000 */
[-C--:B------:R-:W-:Y:S01]  /*13080*/  ISETP.GE.OR P1, PT, R0, R7.reuse, P0 ;  /* 0x000000070000720c */ /* 0x080fe20000726670 */
[----:B------:R-:W-:Y:S02]  /*13090*/  IMAD R3, R9, UR6, RZ ;  /* 0x0000000609037c24 */ /* 0x000fe4000f8e02ff */
[----:B------:R-:W-:Y:S01]  /*130a0*/  IMAD.WIDE.U32 R4, R14, UR6, R4 ;  /* 0x000000060e047c25 */ /* 0x000fe2000f8e0004 */
[----:B------:R-:W-:-:S02]  /*130b0*/  ISETP.GE.OR P2, PT, R6, R7, P0 ;  /* 0x000000070600720c */ /* 0x000fc40000746670 */
[----:B------:R-:W-:Y:S01]  /*130c0*/  ISETP.GE.OR P0, PT, R20, R7, P0 ;  /* 0x000000071400720c */ /* 0x000fe20000706670 */
[----:B------:R-:W-:Y:S02]  /*130d0*/  IMAD R3, R14, UR7, R3 ;  /* 0x000000070e037c24 */ /* 0x000fe4000f8e0203 */
[----:B------:R-:W-:Y:S02]  /*130e0*/  IMAD R0, R10, UR4, RZ ;  /* 0x000000040a007c24 */ /* 0x000fe4000f8e02ff */
[----:B------:R-:W-:Y:S02]  /*130f0*/  IMAD.IADD R5, R5, 0x1, R3 ;  /* 0x0000000105057824 */ /* 0x000fe400078e0203 */
[C---:B------:R-:W-:Y:S02]  /*13100*/  IMAD R3, R11.reuse, UR5, R0 ;  /* 0x000000050b037c24 */ /* 0x040fe4000f8e0200 */
[----:B------:R-:W-:-:S04]  /*13110*/  IMAD.WIDE.U32 R6, R11, UR4, R4 ;  /* 0x000000040b067c25 */ /* 0x000fc8000f8e0004 */
        /* <DEDUP_REMOVED lines=14> */
.L_x_12514:
[----:B------:R-:W-:Y:S05]  /*13200*/  BSYNC B1 ;  /* 0x0000000000017941 */ /* 0x000fea0003800000 */
.L_x_12513:
[----:B------:R-:W-:Y:S04]  /*13210*/  BSSY B1, `(.L_x_12515) ;  /* 0x000000f000017945 */ /* 0x000fe80003800000 */
        /* <DEDUP_REMOVED lines=10> */
[----:B0-----:R-:W-:Y:S01]  /*132c0*/  LEA R10, P0, R4, UR4, 0x1 ;  /* 0x00000004040a7c11 */ /* 0x001fe2000f8008ff */
[----:B------:R-:W-:-:S05]  /*132d0*/  IMAD.IADD R3, R5, 0x1, R3 ;  /* 0x0000000105037824 */ /* 0x000fca00078e0203 */
[----:B------:R-:W-:-:S05]  /*132e0*/  LEA.HI.X R11, R4, UR5, R3, 0x1, P0 ;  /* 0x00000005040b7c11 */ /* 0x000fca00080f0c03 */
[----:B------:R1:W-:Y:S02]  /*132f0*/  STG.E.128 desc[UR40][R10.64], RZ ;  /* 0x000000ff0a007986 */ /* 0x0003e4000c101d28 */
.L_x_12516:
[----:B------:R-:W-:Y:S05]  /*13300*/  BSYNC B1 ;  /* 0x0000000000017941 */ /* 0x000fea0003800000 */
.L_x_12515:
        /* <DEDUP_REMOVED lines=15> */
.L_x_12518:
[----:B------:R-:W-:Y:S05]  /*13400*/  BSYNC B1 ;  /* 0x0000000000017941 */ /* 0x000fea0003800000 */
.L_x_12517:
        /* <DEDUP_REMOVED lines=14> */
.L_x_12509:
[----:B------:R-:W-:Y:S05]  /*134f0*/  BSYNC B0 ;  /* 0x0000000000007941 */ /* 0x000fea0003800000 */
.L_x_12500:
[----:B------:R-:W-:Y:S02]  /*13500*/  ULDC UR4, c[0x0][0xc14] ;  /* 0x0003050000047ab9 */ /* 0x000fe40000000800 */
[----:B------:R-:W-:-:S13]  /*13510*/  ISETP.GE.AND P0, PT, R155, UR4, PT ;  /* 0x000000049b007c0c */ /* 0x000fda000bf06270 */
[----:B------:R-:W-:Y:S05]  /*13520*/  @!P0 BRA `(.L_x_12519) ;  /* 0xfffffed800b88947 */ /* 0x000fea000383ffff */
[----:B------:R-:W-:Y:S05]  /*13530*/  BRA `(.L_x_12364) ;  /* 0x0000004c00cc7947 */ /* 0x000fea0003800000 */
.L_x_12362:
        /* <DEDUP_REMOVED lines=37> */
[----:B0-----:R-:W-:-:S04]  /*13790*/  SEL R3, R6, RZ, P0 ;  /* 0x000000ff06037207 */ /* 0x001fc80000000000 */
[----:B------:R-:W-:-:S05]  /*137a0*/  IADD3 R3, R4, R3, RZ ;  /* 0x0000000304037210 */ /* 0x000fca0007ffe0ff */
        /* <DEDUP_REMOVED lines=24> */
.L_x_12524:
        /* <DEDUP_REMOVED lines=14> */
.L_x_12523:
[----:B------:R-:W-:Y:S05]  /*13a10*/  BSYNC B0 ;  /* 0x0000000000007941 */ /* 0x000fea0003800000 */
.L_x_12522:
        /* <DEDUP_REMOVED lines=26> */
.L_x_12520:
        /* <DEDUP_REMOVED lines=16> */
[----:B------:R-:W0:Y:S02]  /*13cc0*/  F2I.FTZ.U32.TRUNC.NTZ R3, R11 ;  /* 0x0000000b00037305 */ /* 0x000e24000021f000 */
[----:B0-----:R-:W-:Y:S01]  /*13cd0*/  IMAD.MOV R9, RZ, RZ, -R3 ;  /* 0x000000ffff097224 */ /* 0x001fe200078e0a03 */
[----:B------:R-:W-:Y:S06]  /*13ce0*/  @!P0 BRA `(.L_x_12525) ;  /* 0x0000000000088947 */ /* 0x000fec0003800000 */
[----:B------:R-:W-:-:S06]  /*13cf0*/  VIADD R16, R12, 0xffffffff ;  /* 0xffffffff0c107836 */ /* 0x000fcc0000000000 */
[----:B------:R0:W1:Y:S02]  /*13d00*/  SHFL.IDX PT, R16, R5, R16, 0x1f ;  /* 0x00001f1005107589 */ /* 0x00006400000e0000 */
.L_x_12525:
[----:B-1----:R-:W-:Y:S01]  /*13d10*/  IMAD R16, R16, UR4, R8 ;  /* 0x0000000410107c24 */ /* 0x002fe2000f8e0208 */
[----:B------:R-:W-:Y:S01]  /*13d20*/  IABS R10, R4 ;  /* 0x00000004000a7213 */ /* 0x000fe20000000000 */
[----:B------:R-:W-:Y:S02]  /*13d30*/  IMAD R9, R9, R6, RZ ;  /* 0x0000000609097224 */ /* 0x000fe400078e02ff */
[----:B------:R-:W-:Y:S01]  /*13d40*/  IMAD.MOV.U32 R2, RZ, RZ, RZ ;  /* 0x000000ffff027224 */ /* 0x000fe200078e00ff */
[----:B0-----:R-:W-:Y:S01]  /*13d50*/  IADD3 R5, -R16, UR6, RZ ;  /* 0x0000000610057c10 */ /* 0x001fe2000fffe1ff */
[----:B------:R-:W-:Y:S02]  /*13d60*/  IMAD.MOV R10, RZ, RZ, -R10 ;  /* 0x000000ffff0a7224 */ /* 0x000fe400078e0a0a */
[----:B------:R-:W-:Y:S01]  /*13d70*/  IMAD.HI.U32 R2, R3, R9, R2 ;  /* 0x0000000903027227 */ /* 0x000fe200078e0002 */
[----:B------:R-:W-:-:S05]  /*13d80*/  IABS R8, R5 ;  /* 0x0000000500087213 */ /* 0x000fca0000000000 */
[----:B------:R-:W-:Y:S02]  /*13d90*/  IMAD.MOV.U32 R3, RZ, RZ, R8 ;  /* 0x000000ffff037224 */ /* 0x000fe400078e0008 */
[----:B------:R-:W-:Y:S02]  /*13da0*/  IMAD.MOV.U32 R8, RZ, RZ, R10 ;  /* 0x000000ffff087224 */ /* 0x000fe400078e000a */
        /* <DEDUP_REMOVED lines=25> */
[----:B------:R-:W-:Y:S01]  /*13f40*/  IMAD R5, R11, R8, RZ ;  /* 0x000000080b057224 */ /* 0x000fe200078e02ff */
[----:B------:R-:W-:-:S03]  /*13f50*/  IABS R11, R7 ;  /* 0x00000007000b7213 */ /* 0x000fc60000000000 */
[----:B------:R-:W-:-:S04]  /*13f60*/  IMAD.HI.U32 R2, R3, R5, R2 ;  /* 0x0000000503027227 */ /* 0x000fc800078e0002 */
[----:B------:R-:W-:Y:S02]  /*13f70*/  IMAD.MOV.U32 R5, RZ, RZ, R10 ;  /* 0x000000ffff057224 */ /* 0x000fe400078e000a */
        /* <DEDUP_REMOVED lines=13> */
[----:B------:R-:W-:Y:S02]  /*14050*/  @!P0 LOP3.LUT R2, RZ, R7, RZ, 0x33, !PT ;  /* 0x00000007ff028212 */ /* 0x000fe400078e33ff */
[----:B------:R-:W-:Y:S02]  /*14060*/  IADD3 R7, -R7, RZ, RZ ;  /* 0x000000ff07077210 */ /* 0x000fe40007ffe1ff */
[----:B------:R-:W-:-:S03]  /*14070*/  LOP3.LUT R17, RZ, R2, RZ, 0x33, !PT ;  /* 0x00000002ff117212 */ /* 0x000fc600078e33ff */
[----:B------:R-:W-:Y:S02]  /*14080*/  IMAD R18, R2, R7, R3 ;  /* 0x0000000702127224 */ /* 0x000fe400078e0203 */
[----:B------:R-:W-:Y:S01]  /*14090*/  IMAD.IADD R17, R0, 0x1, R17 ;  /* 0x0000000100117824 */ /* 0x000fe200078e0211 */
[----:B------:R-:W-:Y:S06]  /*140a0*/  BRA `(.L_x_12526) ;  /* 0x00000000000c7947 */ /* 0x000fec0003800000 */
.L_x_12521:
[----:B------:R-:W-:Y:S02]  /*140b0*/  IMAD.MOV.U32 R17, RZ, RZ, RZ ;  /* 0x000000ffff117224 */ /* 0x000fe400078e00ff */
[----:B------:R-:W-:Y:S02]  /*140c0*/  IMAD.U32 R16, RZ, RZ, UR6 ;  /* 0x00000006ff107e24 */ /* 0x000fe4000f8e00ff */
[----:B------:R-:W-:-:S07]  /*140d0*/  IMAD.MOV.U32 R18, RZ, RZ, RZ ;  /* 0x000000ffff127224 */ /* 0x000fce00078e00ff */
.L_x_12526:
        /* <DEDUP_REMOVED lines=18> */
.L_x_12611:
[----:B--2---:R-:W2:Y:S02]  /*14200*/  LDC.64 R2, c[0x0][0xc60] ;  /* 0x00031800ff027b82 */ /* 0x004ea40000000a00 */
[----:B--2---:R-:W-:-:S05]  /*14210*/  IMAD.WIDE R2, R19, 0x4, R2 ;  /* 0x0000000413027825 */ /* 0x004fca00078e0202 */
[----:B------:R-:W0:Y:S01]  /*14220*/  LDG.E R29, desc[UR40][R2.64] ;  /* 0x00000028021d7981 */ /* 0x000e22000c1e1900 */
[----:B------:R-:W-:Y:S05]  /*14230*/  YIELD ;  /* 0x0000000000007946 */ /* 0x000fea0003800000 */
[----:B------:R-:W-:Y:S01]  /*14240*/  ULDC.64 UR4, c[0x0][0xa28] ;  /* 0x00028a0000047ab9 */ /* 0x000fe20000000a00 */
[----:B------:R-:W-:Y:S01]  /*14250*/  IMAD.MOV.U32 R10, RZ, RZ, RZ ;  /* 0x000000ffff0a7224 */ /* 0x000fe200078e00ff */
[----:B------:R-:W-:Y:S01]  /*14260*/  ISETP.NE.U32.AND P1, PT, RZ, UR4, PT ;  /* 0x00000004ff007c0c */ /* 0x000fe2000bf25070 */
[----:B------:R-:W-:Y:S01]  /*14270*/  ULDC.64 UR8, c[0x0][0xa08] ;  /* 0x0002820000087ab9 */ /* 0x000fe20000000a00 */
[----:B------:R-:W-:-:S02]  /*14280*/  ULDC.64 UR10, c[0x0][0xa10] ;  /* 0x00028400000a7ab9 */ /* 0x000fc40000000a00 */
[----:B------:R-:W-:Y:S02]  /*14290*/  ISETP.NE.AND.EX P1, PT, RZ, UR5, PT, P1 ;  /* 0x00000005ff007c0c */ /* 0x000fe4000bf25310 */
[----:B0-----:R-:W-:Y:S01]  /*142a0*/  SHF.R.S32.HI R0, RZ, 0x1f, R29 ;  /* 0x0000001fff007819 */ /* 0x001fe2000001141d */
        /* <DEDUP_REMOVED lines=39> */
[----:B0-----:R-:W-:-:S05]  /*14520*/  MOV R9, UR6 ;  /* 0x0000000600097c02 */ /* 0x001fca0008000f00 */
[----:B------:R-:W-:Y:S01]  /*14530*/  IMAD.U32 R11, RZ, RZ, UR4 ;  /* 0x00000004ff0b7e24 */ /* 0x000fe2000f8e00ff */
[----:B------:R-:W-:Y:S06]  /*14540*/  @P0 BRA `(.L_x_12528) ;  /* 0x0000000000100947 */ /* 0x000fec0003800000 */
[----:B------:R-:W-:Y:S05]  /*14550*/  @!P2 BRA `(.L_x_12528) ;  /* 0x00000000000ca947 */ /* 0x000fea0003800000 */
[----:B------:R-:W2:Y:S04]  /*14560*/  LDG.E R13, desc[UR40][R2.64] ;  /* 0x00000028020d7981 */ /* 0x000ea8000c1e1900 */
[----:B-----5:R-:W2:Y:S02]  /*14570*/  LDG.E R10, desc[UR40][R2.64+0x4] ;  /* 0x00000428020a7981 */ /* 0x020ea4000c1e1900 */
[----:B--2---:R-:W-:-:S07]  /*14580*/  IMAD.IADD R10, R10, 0x1, -R13 ;  /* 0x000000010a0a7824 */ /* 0x004fce00078e0a0d */
.L_x_12528:
[----:B------:R-:W-:Y:S01]  /*14590*/  IMAD.MOV.U32 R23, RZ, RZ, RZ ;  /* 0x000000ffff177224 */ /* 0x000fe200078e00ff */
[----:B------:R-:W-:Y:S01]  /*145a0*/  ULDC.64 UR4, c[0x0][0xa20] ;  /* 0x0002880000047ab9 */ /* 0x000fe20000000a00 */
[----:B------:R-:W-:-:S04]  /*145b0*/  IMAD.MOV.U32 R8, RZ, RZ, RZ ;  /* 0x000000ffff087224 */ /* 0x000fc800078e00ff */
[----:B------:R-:W2:Y:S04]  /*145c0*/  @P3 LDG.E R23, desc[UR40][R6.64] ;  /* 0x0000002806173981 */ /* 0x000ea8000c1e1900 */
[----:B------:R0:W5:Y:S01]  /*145d0*/  @P1 LDG.E R8, desc[UR40][R4.64] ;  /* 0x0000002804081981 */ /* 0x000162000c1e1900 */
[----:B------:R-:W-:-:S04]  /*145e0*/  ISETP.NE.U32.AND P0, PT, RZ, UR4, PT ;  /* 0x00000004ff007c0c */ /* 0x000fc8000bf05070 */
[----:B------:R-:W-:Y:S01]  /*145f0*/  ISETP.NE.AND.EX P0, PT, RZ, UR5, PT, P0 ;  /* 0x00000005ff007c0c */ /* 0x000fe2000bf05300 */
[----:B--2--5:R-:W-:-:S12]  /*14600*/  IMAD.IADD R23, R23, 0x1, R0 ;  /* 0x0000000117177824 */ /* 0x024fd800078e0200 */
[----:B0-----:R-:W-:Y:S05]  /*14610*/  @!P0 BRA `(.L_x_12529) ;  /* 0x0000000000108947 */ /* 0x001fea0003800000 */
[----:B------:R-:W-:-:S04]  /*14620*/  IADD3 R2, P0, R14, UR4, RZ ;  /* 0x000000040e027c10 */ /* 0x000fc8000ff1e0ff */
[----:B------:R-:W-:-:S05]  /*14630*/  IADD3.X R3, R12, UR5, RZ, P0, !PT ;  /* 0x000000050c037c10 */ /* 0x000fca00087fe4ff */
[----:B------:R0:W5:Y:S01]  /*14640*/  LDG.E R11, desc[UR40][R2.64] ;  /* 0x00000028020b7981 */ /* 0x000162000c1e1900 */
[----:B------:R-:W-:Y:S05]  /*14650*/  BRA `(.L_x_12530) ;  /* 0x0000000000107947 */ /* 0x000fea0003800000 */
.L_x_12529:
[----:B------:R-:W-:Y:S05]  /*14660*/  @!P3 BRA `(.L_x_12530) ;  /* 0x00000000000cb947 */ /* 0x000fea0003800000 */
[----:B------:R-:W2:Y:S04]  /*14670*/  LDG.E R2, desc[UR40][R6.64] ;  /* 0x0000002806027981 */ /* 0x000ea8000c1e1900 */
[----:B------:R-:W2:Y:S02]  /*14680*/  LDG.E R11, desc[UR40][R6.64+0x4] ;  /* 0x00000428060b7981 */ /* 0x000ea4000c1e1900 */
[----:B--2---:R-:W-:-:S07]  /*14690*/  IMAD.IADD R11, R11, 0x1, -R2 ;  /* 0x000000010b0b7824 */ /* 0x004fce00078e0a02 */
.L_x_12530:
[----:B0-----:R-:W2:Y:S04]  /*146a0*/  @P1 LDG.E R3, desc[UR40][R4.64] ;  /* 0x0000002804031981 */ /* 0x001ea8000c1e1900 */
[----:B------:R-:W2:Y:S01]  /*146b0*/  @P1 LDG.E R2, desc[UR40][R4.64+0x4] ;  /* 0x0000042804021981 */ /* 0x000ea2000c1e1900 */
[----:B-----5:R-:W-:Y:S01]  /*146c0*/  IMAD.IADD R0, R11, 0x1, -R0 ;  /* 0x000000010b007824 */ /* 0x020fe200078e0a00 */
[----:B------:R-:W-:Y:S01]  /*146d0*/  BSSY B0, `(.L_x_12531) ;  /* 0x00000b7000007945 */ /* 0x000fe20003800000 */
[----:B------:R-:W-:Y:S01]  /*146e0*/  PLOP3.LUT P2, PT, PT, PT, PT, 0x80, 0x0 ;  /* 0x000000000000781c */ /* 0x000fe20003f4f070 */
[----:B--2---:R-:W-:Y:S02]  /*146f0*/  @P1 IMAD.IADD R9, R2, 0x1, -R3 ;  /* 0x0000000102091824 */ /* 0x004fe400078e0a03 */
[----:B------:R-:W-:-:S02]  /*14700*/  IMAD R3, R17, 0xc0, RZ ;  /* 0x000000c011037824 */ /* 0x000fc400078e02ff */
[----:B------:R-:W-:-:S03]  /*14710*/  IMAD.IADD R2, R0, 0x1, R9 ;  /* 0x0000000100027824 */ /* 0x000fc600078e0209 */
        /* <DEDUP_REMOVED lines=9> */
[----:B------:R-:W-:-:S05]  /*147b0*/  VIMNMX R12, R2, R3, PT ;  /* 0x00000003020c7248 */ /* 0x000fca0003fe0100 */
[--C-:B------:R-:W-:Y:S01]  /*147c0*/  IMAD R2, R12, 0x80, -R0.reuse ;  /* 0x000000800c027824 */ /* 0x100fe200078e0a00 */
[----:B------:R0:W-:Y:S01]  /*147d0*/  STL [R1], R12 ;  /* 0x0000000c01007387 */ /* 0x0001e20000100800 */
[----:B------:R-:W-:-:S03]  /*147e0*/  IMAD.MOV R0, RZ, RZ, -R0 ;  /* 0x000000ffff007224 */ /* 0x000fc600078e0a00 */
[----:B------:R-:W-:Y:S02]  /*147f0*/  VIMNMX R9, R2, R9, PT ;  /* 0x0000000902097248 */ /* 0x000fe40003fe0100 */
[----:B------:R-:W-:-:S04]  /*14800*/  VIMNMX R2, RZ, R0, !PT ;  /* 0x00000000ff027248 */ /* 0x000fc80007fe0100 */
[----:B------:R-:W-:Y:S02]  /*14810*/  ISETP.GT.AND P0, PT, R9, R2, PT ;  /* 0x000000020900720c */ /* 0x000fe40003f04270 */
[----:B------:R-:W-:-:S11]  /*14820*/  SHF.R.U32.HI R2, RZ, 0x7, R2 ;  /* 0x00000007ff027819 */ /* 0x000fd60000011602 */
[----:B------:R-:W-:-:S05]  /*14830*/  @P0 VIADD R0, R9, 0x7f ;  /* 0x0000007f09000836 */ /* 0x000fca0000000000 */
[----:B------:R-:W-:-:S04]  /*14840*/  @P0 SHF.R.S32.HI R3, RZ, 0x1f, R0 ;  /* 0x0000001fff030819 */ /* 0x000fc80000011400 */
[----:B------:R-:W-:Y:S02]  /*14850*/  @P0 LEA.HI R0, R3, R0, RZ, 0x7 ;  /* 0x0000000003000211 */ /* 0x000fe400078f38ff */
[----:B------:R-:W-:Y:S02]  /*14860*/  MOV R3, R2 ;  /* 0x0000000200037202 */ /* 0x000fe40000000f00 */
        /* <DEDUP_REMOVED lines=8> */
[----:B------:R-:W2:Y:S01]  /*148f0*/  @P0 LDC R7, c[0x0][0x430] ;  /* 0x00010c00ff070b82 */ /* 0x000ea20000000800 */
[----:B0-----:R-:W-:-:S05]  /*14900*/  @P0 IMAD.HI.U32 R4, R18, R5, RZ ;  /* 0x0000000512040227 */ /* 0x001fca00078e00ff */
[----:B--2---:R-:W-:Y:S02]  /*14910*/  @P0 SHF.R.U32.HI R0, RZ, R7, R4 ;  /* 0x00000007ff000219 */ /* 0x004fe40000011604 */
[----:B------:R-:W-:Y:S01]  /*14920*/  SEL R4, R29, RZ, !P1 ;  /* 0x000000ff1d047207 */ /* 0x000fe20004800000 */
[----:B------:R-:W-:Y:S06]  /*14930*/  BRA.DIV UR4, `(.L_x_12533) ;  /* 0x0000004a046c7947 */ /* 0x000fec000b800000 */
.L_x_12681:
[----:B------:R-:W-:-:S03]  /*14940*/  UMOV UR4, 0xffffffff ;  /* 0xffffffff00047882 */ /* 0x000fc60000000000 */
[----:B------:R-:W-:Y:S05]  /*14950*/  BRA.DIV UR4, `(.L_x_12534) ;  /* 0x0000004a04987947 */ /* 0x000fea000b800000 */
[----:B------:R-:W-:-:S13]  /*14960*/  ELECT P6, URZ, PT ;  /* 0x00000000003f782f */ /* 0x000fda00038c0000 */
.L_x_12684:
        /* <DEDUP_REMOVED lines=12> */
.L_x_12685:
[----:B------:R-:W-:Y:S05]  /*14a30*/  BSYNC B1 ;  /* 0x0000000000017941 */ /* 0x000fea0003800000 */
.L_x_12535:
[----:B------:R-:W-:Y:S04]  /*14a40*/  BSSY B1, `(.L_x_12537) ;  /* 0x0000037000017945 */ /* 0x000fe80003800000 */
[----:B------:R-:W-:Y:S05]  /*14a50*/  @!P6 BRA `(.L_x_12538) ;  /* 0x0000000000d4e947 */ /* 0x000fea0003800000 */
[----:B0-----:R-:W-:Y:S01]  /*14a60*/  IMAD R5, R25, 0x8, R6 ;  /* 0x0000000819057824 */ /* 0x001fe200078e0206 */
[----:B------:R-:W-:-:S04]  /*14a70*/  SHF.L.U32 R10, R26, 0x1f, RZ ;  /* 0x0000001f1a0a7819 */ /* 0x000fc800000006ff */
[----:B------:R-:W0:Y:S02]  /*14a80*/  SYNCS.PHASECHK.TRANS64.TRYWAIT P0, [R5+URZ+0x168a0], R10 ;  /* 0x0168a00a050075a7 */ /* 0x000e24000800017f */
[----:B0-----:R-:W-:Y:S05]  /*14a90*/  @!P0 BRA `(.L_x_12539) ;  /* 0x00000048007c8947 */ /* 0x001fea0003800000 */
.L_x_12686:
        /* <DEDUP_REMOVED lines=9> */
.L_x_12540:
        /* <DEDUP_REMOVED lines=18> */
.L_x_12687:
[----:B------:R-:W-:Y:S01]  /*14c50*/  IMAD.SHL.U32 R9, R25, 0x2000, RZ ;  /* 0x0000200019097824 */ /* 0x000fe200078e00ff */
[----:B------:R-:W-:Y:S06]  /*14c60*/  @P1 BRA `(.L_x_12542) ;  /* 0x0000000000141947 */ /* 0x000fec0003800000 */
[----:B------:R-:W-:Y:S01]  /*14c70*/  ISETP.NE.AND P0, PT, R28, RZ, PT ;  /* 0x000000ff1c00720c */ /* 0x000fe20003f05270 */
[----:B0--3--:R-:W-:-:S04]  /*14c80*/  IMAD.MOV.U32 R10, RZ, RZ, 0x4000 ;  /* 0x00004000ff0a7424 */ /* 0x009fc800078e00ff */
[----:B------:R4:W-:Y:S08]  /*14c90*/  SYNCS.ARRIVE.TRANS64 RZ, [R5+URZ+0x168b0], R10 ;  /* 0x0168b00a05ff79a7 */ /* 0x0009f0000800003f */
[----:B------:R-:W-:Y:S05]  /*14ca0*/  @!P0 BRA `(.L_x_12542) ;  /* 0x0000000000048947 */ /* 0x000fea0003800000 */
[----:B------:R-:W-:Y:S01]  /*14cb0*/  BPT.TRAP 0x1 ;  /* 0x000000040000795c */ /* 0x000fe20000300000 */
.L_x_12542:
        /* <DEDUP_REMOVED lines=15> */
.L_x_12538:
[----:B------:R-:W-:Y:S05]  /*14db0*/  BSYNC B1 ;  /* 0x0000000000017941 */ /* 0x000fea0003800000 */
.L_x_12537:
        /* <DEDUP_REMOVED lines=9> */
.L_x_12549:
[----:B------:R-:W-:Y:S05]  /*14e50*/  YIELD ;  /* 0x0000000000007946 */ /* 0x000fea0003800000 */
[----:B------:R-:W-:Y:S04]  /*14e60*/  BSSY B1, `(.L_x_12543) ;  /* 0x0000034000017945 */ /* 0x000fe80003800000 */
[----:B------:R-:W-:Y:S05]  /*14e70*/  @!P6 BRA `(.L_x_12544) ;  /* 0x0000000000c8e947 */ /* 0x000fea0003800000 */
[----:B------:R-:W-:Y:S01]  /*14e80*/  IMAD R10, R25, 0x8, R6 ;  /* 0x00000008190a7824 */ /* 0x000fe200078e0206 */
[----:B------:R-:W-:-:S04]  /*14e90*/  SHF.L.U32 R5, R26, 0x1f, RZ ;  /* 0x0000001f1a057819 */ /* 0x000fc800000006ff */
[----:B------:R-:W0:Y:S02]  /*14ea0*/  SYNCS.PHASECHK.TRANS64.TRYWAIT P0, [R10+URZ+0x168a0], R5 ;  /* 0x0168a0050a0075a7 */ /* 0x000e24000800017f */
[----:B0-----:R-:W-:Y:S05]  /*14eb0*/  @!P0 BRA `(.L_x_12545) ;  /* 0x00000044009c8947 */ /* 0x001fea0003800000 */
.L_x_12688:
        /* <DEDUP_REMOVED lines=9> */
.L_x_12546:
        /* <DEDUP_REMOVED lines=17> */
.L_x_12689:
[----:B------:R-:W-:Y:S05]  /*15060*/  @P0 BRA `(.L_x_12548) ;  /* 0x0000000000140947 */ /* 0x000fea0003800000 */
[----:B------:R-:W-:Y:S01]  /*15070*/  ISETP.NE.AND P1, PT, R28, RZ, PT ;  /* 0x000000ff1c00720c */ /* 0x000fe20003f25270 */
[----:B0-2---:R-:W-:-:S04]  /*15080*/  IMAD.MOV.U32 R5, RZ, RZ, 0x4000 ;  /* 0x00004000ff057424 */ /* 0x005fc800078e00ff */
[----:B------:R3:W-:Y:S08]  /*15090*/  SYNCS.ARRIVE.TRANS64 RZ, [R10+URZ+0x168b0], R5 ;  /* 0x0168b0050aff79a7 */ /* 0x0007f0000800003f */
[----:B------:R-:W-:Y:S05]  /*150a0*/  @!P1 BRA `(.L_x_12548) ;  /* 0x0000000000049947 */ /* 0x000fea0003800000 */
[----:B------:R-:W-:Y:S01]  /*150b0*/  BPT.TRAP 0x1 ;  /* 0x000000040000795c */ /* 0x000fe20000300000 */
.L_x_12548:
        /* <DEDUP_REMOVED lines=14> */
.L_x_12544:
[----:B------:R-:W-:Y:S05]  /*151a0*/  BSYNC B1 ;  /* 0x0000000000017941 */ /* 0x000fea0003800000 */
.L_x_12543:
        /* <DEDUP_REMOVED lines=9> */
.L_x_12532:
[----:B------:R-:W-:Y:S05]  /*15240*/  BSYNC B0 ;  /* 0x0000000000007941 */ /* 0x000fea0003800000 */
.L_x_12531:
        /* <DEDUP_REMOVED lines=21> */
.L_x_12551:
        /* <DEDUP_REMOVED lines=21> */
[----:B01----:R-:W-:Y:S05]  /*154f0*/  CALL.ABS.NOINC R2 ;  /* 0x0000000002007343 */ /* 0x003fea0003c00000 */
.L_x_12553:
        /* <DEDUP_REMOVED lines=18> */
[----:B-12---:R-:W-:Y:S05]  /*15620*/  CALL.ABS.NOINC R2 ;  /* 0x0000000002007343 */ /* 0x006fea0003c00000 */
.L_x_12555:
        /* <DEDUP_REMOVED lines=16> */
.L_x_12554:
[----:B------:R-:W2:Y:S01]  /*15730*/  LDL.LU R2, [R1+0x4] ;  /* 0x0000040001027983 */ /* 0x000ea20000300800 */
        /* <DEDUP_REMOVED lines=27> */
.L_x_12556:
        /* <DEDUP_REMOVED lines=19> */
.L_x_12692:
[----:B------:R-:W-:Y:S01]  /*15a20*/  UMOV UR4, 0xffffffff ;  /* 0xffffffff00047882 */ /* 0x000fe20000000000 */
[----:B------:R-:W-:Y:S02]  /*15a30*/  SHF.R.S32.HI R12, RZ, 0x1f, R6 ;  /* 0x0000001fff0c7819 */ /* 0x000fe40000011406 */
[----:B------:R-:W-:Y:S05]  /*15a40*/  BRA.DIV UR4, `(.L_x_12558) ;  /* 0x0000003e04147947 */ /* 0x000fea000b800000 */
[----:B------:R-:W-:-:S13]  /*15a50*/  ELECT P6, URZ, PT ;  /* 0x00000000003f782f */ /* 0x000fda00038c0000 */
.L_x_12695:
        /* <DEDUP_REMOVED lines=21> */
.L_x_12560:
[----:B------:R-:W-:Y:S01]  /*15bb0*/  IMAD R5, R22, 0x8, R27 ;  /* 0x0000000816057824 */ /* 0x000fe200078e021b */
[----:B------:R-:W-:-:S04]  /*15bc0*/  SHF.L.U32 R4, R24, 0x1f, RZ ;  /* 0x0000001f18047819 */ /* 0x000fc800000006ff */
[----:B------:R-:W2:Y:S02]  /*15bd0*/  SYNCS.PHASECHK.TRANS64.TRYWAIT P0, [R5+URZ+0x16840], R4 ;  /* 0x01684004050075a7 */ /* 0x000ea4000800017f */
[----:B--2---:R-:W-:Y:S05]  /*15be0*/  @!P0 BRA `(.L_x_12561) ;  /* 0x0000003800cc8947 */ /* 0x004fea0003800000 */
.L_x_12696:
        /* <DEDUP_REMOVED lines=9> */
.L_x_12562:
        /* <DEDUP_REMOVED lines=17> */
.L_x_12559:
        /* <DEDUP_REMOVED lines=13> */
[----:B------:R-:W-:Y:S01]  /*15e60*/  @P0 MOV R4, 0x6000 ;  /* 0x0000600000040802 */ /* 0x000fe20000000f00 */
        /* <DEDUP_REMOVED lines=13> */
.L_x_12697:
[----:B------:R-:W-:Y:S05]  /*15f40*/  BSYNC B0 ;  /* 0x0000000000007941 */ /* 0x000fea0003800000 */
.L_x_12563:
[----:B------:R-:W2:Y:S01]  /*15f50*/  LDL R5, [R1] ;  /* 0x0000000001057983 */ /* 0x000ea20000100800 */
[----:B------:R-:W-:Y:S01]  /*15f60*/  BSSY B0, `(.L_x_12565) ;  /* 0x0000127000007945 */ /* 0x000fe20003800000 */
[----:B--2---:R-:W-:-:S13]  /*15f70*/  ISETP.GE.AND P0, PT, R5, 0x2, PT ;  /* 0x000000020500780c */ /* 0x004fda0003f06270 */
[----:B------:R-:W-:Y:S05]  /*15f80*/  @!P0 BRA `(.L_x_12566) ;  /* 0x0000001000908947 */ /* 0x000fea0003800000 */
[C---:B0-----:R-:W-:Y:S01]  /*15f90*/  LOP3.LUT R4, R5.reuse, 0x1, RZ, 0xc0, !PT ;  /* 0x0000000105047812 */ /* 0x041fe200078ec0ff */
[----:B------:R-:W-:Y:S01]  /*15fa0*/  VIADD R11, R5, 0xfffffffe ;  /* 0xfffffffe050b7836 */ /* 0x000fe20000000000 */
[----:B------:R-:W-:Y:S02]  /*15fb0*/  BSSY B1, `(.L_x_12567) ;  /* 0x0000064000017945 */ /* 0x000fe40003800000 */
[----:B------:R-:W-:Y:S01]  /*15fc0*/  ISETP.NE.U32.AND P0, PT, R4, 0x1, PT ;  /* 0x000000010400780c */ /* 0x000fe20003f05070 */
[----:B------:R-:W-:-:S12]  /*15fd0*/  IMAD.MOV.U32 R9, RZ, RZ, R11 ;  /* 0x000000ffff097224 */ /* 0x000fd800078e000b */
        /* <DEDUP_REMOVED lines=31> */
.L_x_12571:
[----:B0-----:R-:W-:Y:S01]  /*161d0*/  IMAD R3, R10, 0x8, R27 ;  /* 0x000000080a037824 */ /* 0x001fe200078e021b */
[----:B------:R-:W-:-:S04]  /*161e0*/  SHF.L.U32 R2, R13, 0x1f, RZ ;  /* 0x0000001f0d027819 */ /* 0x000fc800000006ff */
[----:B------:R-:W0:Y:S02]  /*161f0*/  SYNCS.PHASECHK.TRANS64.TRYWAIT P0, [R3+URZ+0x16840], R2 ;  /* 0x01684002030075a7 */ /* 0x000e24000800017f */
[----:B0-----:R-:W-:Y:S05]  /*16200*/  @!P0 BRA `(.L_x_12572) ;  /* 0x00000034006c8947 */ /* 0x001fea0003800000 */
.L_x_12698:
        /* <DEDUP_REMOVED lines=9> */
.L_x_12573:
        /* <DEDUP_REMOVED lines=10> */
[----:B-----5:R-:W-:-:S02]  /*16340*/  R2UR UR13, R4 ;  /* 0x00000000040d72ca */ /* 0x020fc400000e0000 */
[----:B------:R-:W-:Y:S01]  /*16350*/  IADD3 R3, R27, 0x16800, RZ ;  /* 0x000168001b037810 */ /* 0x000fe20007ffe0ff */
[----:B------:R-:W-:Y:S01]  /*16360*/  UIADD3 UR9, UR9, 0x16830, URZ ;  /* 0x0001683009097890 */ /* 0x000fe2000fffe03f */
[----:B------:R-:W-:-:S03]  /*16370*/  SHF.L.U32 R5, R24, 0x1f, RZ ;  /* 0x0000001f18057819 */ /* 0x000fc600000006ff */
[----:B------:R-:W-:Y:S01]  /*16380*/  ULEA UR11, UR11, UR4, 0x7 ;  /* 0x000000040b0b7291 */ /* 0x000fe2000f8e383f */
[----:B------:R-:W-:Y:S01]  /*16390*/  IMAD R2, R22, 0x8, R3 ;  /* 0x0000000816027824 */ /* 0x000fe200078e0203 */
[----:B------:R-:W-:Y:S01]  /*163a0*/  UIADD3 UR8, UR8, 0xe400, URZ ;  /* 0x0000e40008087890 */ /* 0x000fe2000fffe03f */
[----:B------:R-:W-:-:S08]  /*163b0*/  UMOV UR4, 0x0 ;  /* 0x0000000000047882 */ /* 0x000fd00000000000 */
[----:B------:R0:W-:Y:S01]  /*163c0*/  UTMALDG.4D [UR8], [UR6], desc[UR4] ;  /* 0x00000408060075b4 */ /* 0x0001e20008019000 */
[----:B------:R-:W2:Y:S02]  /*163d0*/  SYNCS.PHASECHK.TRANS64.TRYWAIT P0, [R2+URZ+0x60], R5 ;  /* 0x00006005020075a7 */ /* 0x000ea4000800017f */
[----:B0-2---:R-:W-:Y:S05]  /*163e0*/  @!P0 BRA `(.L_x_12574) ;  /* 0x0000003400088947 */ /* 0x005fea0003800000 */
.L_x_12699:
[----:B------:R-:W-:Y:S05]  /*163f0*/  @P1 BRA `(.L_x_12575) ;  /* 0x0000000000181947 */ /* 0x000fea0003800000 */
[----:B------:R-:W-:Y:S01]  /*16400*/  ISETP.NE.AND P0, PT, R28, RZ, PT ;  /* 0x000000ff1c00720c */ /* 0x000fe20003f05270 */
[----:B0-----:R-:W-:Y:S02]  /*16410*/  IMAD R2, R22, 0x8, R27 ;  /* 0x0000000816027824 */ /* 0x001fe400078e021b */
[----:B------:R-:W-:-:S04]  /*16420*/  IMAD.MOV.U32 R3, RZ, RZ, 0x4000 ;  /* 0x00004000ff037424 */ /* 0x000fc800078e00ff */
[----:B------:R2:W-:Y:S06]  /*16430*/  SYNCS.ARRIVE.TRANS64 RZ, [R2+URZ+0x16850], R3 ;  /* 0x0168500302ff79a7 */ /* 0x0005ec000800003f */
[----:B------:R-:W-:Y:S05]  /*16440*/  @!P0 BRA `(.L_x_12575) ;  /* 0x0000000000048947 */ /* 0x000fea0003800000 */
[----:B------:R-:W-:Y:S01]  /*16450*/  BPT.TRAP 0x1 ;  /* 0x000000040000795c */ /* 0x000fe20000300000 */
.L_x_12575:
        /* <DEDUP_REMOVED lines=20> */
.L_x_12570:
[----:B------:R-:W-:Y:S05]  /*165a0*/  BSYNC B2 ;  /* 0x0000000000027941 */ /* 0x000fea0003800000 */
.L_x_12569:
[----:B------:R-:W2:Y:S01]  /*165b0*/  LDL.LU R2, [R1] ;  /* 0x0000000001027983 */ /* 0x000ea20000300800 */
[----:B------:R-:W-:Y:S02]  /*165c0*/  IMAD.MOV.U32 R22, RZ, RZ, R10 ;  /* 0x000000ffff167224 */ /* 0x000fe400078e000a */
[----:B------:R-:W-:Y:S02]  /*165d0*/  IMAD.MOV.U32 R24, RZ, RZ, R13 ;  /* 0x000000ffff187224 */ /* 0x000fe400078e000d */
[----:B--2---:R-:W-:-:S07]  /*165e0*/  VIADD R9, R2, 0xfffffffd ;  /* 0xfffffffd02097836 */ /* 0x004fce0000000000 */
.L_x_12568:
[----:B------:R-:W-:Y:S05]  /*165f0*/  BSYNC B1 ;  /* 0x0000000000017941 */ /* 0x000fea0003800000 */
.L_x_12567:
[----:B------:R-:W-:-:S13]  /*16600*/  ISETP.NE.AND P0, PT, R11, RZ, PT ;  /* 0x000000ff0b00720c */ /* 0x000fda0003f05270 */
[----:B------:R-:W-:Y:S05]  /*16610*/  @!P0 BRA `(.L_x_12566) ;  /* 0x0000000800ec8947 */ /* 0x000fea0003800000 */
[----:B------:R-:W-:-:S07]  /*16620*/  IMAD.MOV.U32 R4, RZ, RZ, R8 ;  /* 0x000000ffff047224 */ /* 0x000fce00078e0008 */
.L_x_12590:
        /* <DEDUP_REMOVED lines=31> */
.L_x_12578:
[----:B------:R-:W-:Y:S01]  /*16820*/  IMAD R3, R10, 0x8, R27 ;  /* 0x000000080a037824 */ /* 0x000fe200078e021b */
[----:B------:R-:W-:-:S04]  /*16830*/  SHF.L.U32 R2, R11, 0x1f, RZ ;  /* 0x0000001f0b027819 */ /* 0x000fc800000006ff */
[----:B------:R-:W2:Y:S02]  /*16840*/  SYNCS.PHASECHK.TRANS64.TRYWAIT P0, [R3+URZ+0x16840], R2 ;  /* 0x01684002030075a7 */ /* 0x000ea4000800017f */
[----:B--2---:R-:W-:Y:S05]  /*16850*/  @!P0 BRA `(.L_x_12579) ;  /* 0x0000003000008947 */ /* 0x004fea0003800000 */
.L_x_12700:
        /* <DEDUP_REMOVED lines=9> */
.L_x_12580:
        /* <DEDUP_REMOVED lines=21> */
.L_x_12701:
[----:B------:R-:W-:Y:S05]  /*16a40*/  @P0 BRA `(.L_x_12582) ;  /* 0x0000000000140947 */ /* 0x000fea0003800000 */
[----:B------:R-:W-:Y:S01]  /*16a50*/  ISETP.NE.AND P1, PT, R28, RZ, PT ;  /* 0x000000ff1c00720c */ /* 0x000fe20003f25270 */
[----:B------:R-:W-:-:S04]  /*16a60*/  IMAD.MOV.U32 R2, RZ, RZ, 0x4000 ;  /* 0x00004000ff027424 */ /* 0x000fc800078e00ff */
[----:B------:R2:W-:Y:S08]  /*16a70*/  SYNCS.ARRIVE.TRANS64 RZ, [R3+URZ+0x50], R2 ;  /* 0x0000500203ff79a7 */ /* 0x0005f0000800003f */
[----:B------:R-:W-:Y:S05]  /*16a80*/  @!P1 BRA `(.L_x_12582) ;  /* 0x0000000000049947 */ /* 0x000fea0003800000 */
[----:B------:R-:W-:Y:S01]  /*16a90*/  BPT.TRAP 0x1 ;  /* 0x000000040000795c */ /* 0x000fe20000300000 */
.L_x_12582:
        /* <DEDUP_REMOVED lines=19> */
.L_x_12577:
[----:B------:R-:W-:Y:S05]  /*16bd0*/  BSYNC B1 ;  /* 0x0000000000017941 */ /* 0x000fea0003800000 */
.L_x_12576:
        /* <DEDUP_REMOVED lines=30> */
.L_x_12585:
[----:B--2---:R-:W-:Y:S01]  /*16dc0*/  IMAD R2, R22, 0x8, R27 ;  /* 0x0000000816027824 */ /* 0x004fe200078e021b */
[----:B------:R-:W-:-:S04]  /*16dd0*/  SHF.L.U32 R3, R24, 0x1f, RZ ;  /* 0x0000001f18037819 */ /* 0x000fc800000006ff */
[----:B------:R-:W2:Y:S02]  /*16de0*/  SYNCS.PHASECHK.TRANS64.TRYWAIT P0, [R2+URZ+0x16840], R3 ;  /* 0x01684003020075a7 */ /* 0x000ea4000800017f */
[----:B--2---:R-:W-:Y:S05]  /*16df0*/  @!P0 BRA `(.L_x_12586) ;  /* 0x0000002800c08947 */ /* 0x004fea0003800000 */
.L_x_12702:
        /* <DEDUP_REMOVED lines=9> */
.L_x_12587:
        /* <DEDUP_REMOVED lines=8> */
[----:B------:R-:W-:Y:S01]  /*16f10*/  UIADD3.X UR7, URZ, UR39, URZ, UP0, !UPT ;  /* 0x000000273f077290 */ /* 0x000fe200087fe43f */
[----:B-----5:R-:W-:Y:S01]  /*16f20*/  R2UR UR13, R4 ;  /* 0x00000000040d72ca */ /* 0x020fe200000e0000 */
[----:B------:R-:W-:Y:S01]  /*16f30*/  UMOV UR5, 0x14f00000 ;  /* 0x14f0000000057882 */ /* 0x000fe20000000000 */
[----:B------:R-:W-:Y:S01]  /*16f40*/  R2UR UR9, R2 ;  /* 0x00000000020972ca */ /* 0x000fe200000e0000 */
[----:B------:R-:W-:Y:S01]  /*16f50*/  IMAD R2, R10, 0x8, R3 ;  /* 0x000000080a027824 */ /* 0x000fe200078e0203 */
[----:B------:R-:W-:Y:S01]  /*16f60*/  SHF.L.U32 R11, R11, 0x1f, RZ ;  /* 0x0000001f0b0b7819 */ /* 0x000fe200000006ff */
[----:B------:R-:W-:-:S02]  /*16f70*/  UMOV UR10, URZ ;  /* 0x0000003f000a7c82 */ /* 0x000fc40008000000 */
[----:B------:R-:W-:Y:S02]  /*16f80*/  ULEA UR11, UR11, UR4, 0x7 ;  /* 0x000000040b0b7291 */ /* 0x000fe4000f8e383f */
[----:B------:R-:W-:Y:S01]  /*16f90*/  UIADD3 UR8, UR8, 0xe400, URZ ;  /* 0x0000e40008087890 */ /* 0x000fe2000fffe03f */
[----:B------:R-:W-:-:S05]  /*16fa0*/  UMOV UR4, 0x0 ;  /* 0x0000000000047882 */ /* 0x000fca0000000000 */
[----:B------:R-:W-:-:S09]  /*16fb0*/  UIADD3 UR9, UR9, 0x30, URZ ;  /* 0x0000003009097890 */ /* 0x000fd2000fffe03f */
[----:B------:R0:W-:Y:S01]  /*16fc0*/  UTMALDG.4D [UR8], [UR6], desc[UR4] ;  /* 0x00000408060075b4 */ /* 0x0001e20008019000 */
[----:B------:R-:W2:Y:S02]  /*16fd0*/  SYNCS.PHASECHK.TRANS64.TRYWAIT P1, [R2+URZ+0x60], R11 ;  /* 0x0000600b020075a7 */ /* 0x000ea4000802017f */
[----:B0-2---:R-:W-:Y:S05]  /*16fe0*/  @!P1 BRA `(.L_x_12588) ;  /* 0x0000002800589947 */ /* 0x005fea0003800000 */
.L_x_12703:
[----:B------:R-:W-:Y:S05]  /*16ff0*/  @P0 BRA `(.L_x_12589) ;  /* 0x0000000000140947 */ /* 0x000fea0003800000 */
[----:B------:R-:W-:Y:S01]  /*17000*/  ISETP.NE.AND P1, PT, R28, RZ, PT ;  /* 0x000000ff1c00720c */ /* 0x000fe20003f25270 */
[----:B------:R-:W-:-:S04]  /*17010*/  IMAD.MOV.U32 R3, RZ, RZ, 0x4000 ;  /* 0x00004000ff037424 */ /* 0x000fc800078e00ff */
[----:B------:R2:W-:Y:S08]  /*17020*/  SYNCS.ARRIVE.TRANS64 RZ, [R2+URZ+0x50], R3 ;  /* 0x0000500302ff79a7 */ /* 0x0005f0000800003f */
[----:B------:R-:W-:Y:S05]  /*17030*/  @!P1 BRA `(.L_x_12589) ;  /* 0x0000000000049947 */ /* 0x000fea0003800000 */
[----:B------:R-:W-:Y:S01]  /*17040*/  BPT.TRAP 0x1 ;  /* 0x000000040000795c */ /* 0x000fe20000300000 */
.L_x_12589:
        /* <DEDUP_REMOVED lines=19> */
.L_x_12584:
[----:B------:R-:W-:Y:S05]  /*17180*/  BSYNC B1 ;  /* 0x0000000000017941 */ /* 0x000fea0003800000 */
.L_x_12583:
[C---:B------:R-:W-:Y:S01]  /*17190*/  ISETP.GT.AND P0, PT, R9.reuse, 0x1, PT ;  /* 0x000000010900780c */ /* 0x040fe20003f04270 */
[----:B0-2---:R-:W-:-:S04]  /*171a0*/  VIADD R2, R9, 0xfffffffe ;  /* 0xfffffffe09027836 */ /* 0x005fc80000000000 */
[----:B------:R-:W-:-:S08]  /*171b0*/  IMAD.MOV.U32 R9, RZ, RZ, R2 ;  /* 0x000000ffff097224 */ /* 0x000fd000078e0002 */
[----:B------:R-:W-:Y:S05]  /*171c0*/  @P0 BRA `(.L_x_12590) ;  /* 0xfffffff400180947 */ /* 0x000fea000383ffff */
.L_x_12566:
[----:B------:R-:W-:Y:S05]  /*171d0*/  BSYNC B0 ;  /* 0x0000000000007941 */ /* 0x000fea0003800000 */
.L_x_12565:
[----:B------:R-:W-:Y:S01]  /*171e0*/  ISETP.NE.AND P0, PT, R28, RZ, PT ;  /* 0x000000ff1c00720c */ /* 0x000fe20003f05270 */
[----:B------:R-:W-:-:S12]  /*171f0*/  BSSY B0, `(.L_x_12591) ;  /* 0x000000e000007945 */ /* 0x000fd80003800000 */
[----:B------:R-:W-:Y:S05]  /*17200*/  @P0 BRA `(.L_x_12592) ;  /* 0x0000000000300947 */ /* 0x000fea0003800000 */
[----:B------:R-:W2:Y:S01]  /*17210*/  S2R R9, SR_LANEID ;  /* 0x0000000000097919 */ /* 0x000ea20000000000 */
[----:B------:R-:W-:Y:S01]  /*17220*/  VOTEU.ANY UR4, UPT, PT ;  /* 0x0000000000047886 */ /* 0x000fe200038e0100 */
[----:B------:R-:W3:Y:S01]  /*17230*/  LDC.64 R2, c[0x0][0xc38] ;  /* 0x00030e00ff027b82 */ /* 0x000ee20000000a00 */
[----:B0-----:R-:W2:Y:S08]  /*17240*/  FLO.U32 R4, UR4 ;  /* 0x0000000400047d00 */ /* 0x001eb000080e0000 */
[----:B------:R-:W3:Y:S01]  /*17250*/  POPC R5, UR4 ;  /* 0x0000000400057d09 */ /* 0x000ee20008000000 */
[----:B--2---:R-:W-:-:S13]  /*17260*/  ISETP.EQ.U32.AND P0, PT, R4, R9, PT ;  /* 0x000000090400720c */ /* 0x004fda0003f02070 */
[----:B---3--:R-:W2:Y:S01]  /*17270*/  @P0 ATOMG.E.ADD.STRONG.GPU PT, R3, desc[UR40][R2.64], R5 ;  /* 0x00000005020309a8 */ /* 0x008ea200081ee1e8 */
[----:B------:R-:W0:Y:S02]  /*17280*/  S2R R6, SR_LTMASK ;  /* 0x0000000000067919 */ /* 0x000e240000003900 */
[----:B0-----:R-:W-:-:S04]  /*17290*/  LOP3.LUT R6, R6, UR4, RZ, 0xc0, !PT ;  /* 0x0000000406067c12 */ /* 0x001fc8000f8ec0ff */
[----:B------:R-:W0:Y:S01]  /*172a0*/  POPC R9, R6 ;  /* 0x0000000600097309 */ /* 0x000e220000000000 */
[----:B--2---:R-:W0:Y:S02]  /*172b0*/  SHFL.IDX PT, R4, R3, R4, 0x1f ;  /* 0x00001f0403047589 */ /* 0x004e2400000e0000 */
[----:B0-----:R-:W-:-:S07]  /*172c0*/  IADD3 R16, R4, UR36, R9 ;  /* 0x0000002404107c10 */ /* 0x001fce000fffe009 */
.L_x_12592:
[----:B------:R-:W-:Y:S05]  /*172d0*/  BSYNC B0 ;  /* 0x0000000000007941 */ /* 0x000fea0003800000 */
.L_x_12591:
[----:B------:R-:W-:Y:S04]  /*172e0*/  BSSY B0, `(.L_x_12593) ;  /* 0x0000020000007945 */ /* 0x000fe80003800000 */
[----:B------:R-:W-:Y:S05]  /*172f0*/  @!P6 BRA `(.L_x_12594) ;  /* 0x000000000078e947 */ /* 0x000fea0003800000 */
[----:B------:R-:W-:Y:S02]  /*17300*/  LEA R3, R22, R27, 0x3 ;  /* 0x0000001b16037211 */ /* 0x000fe400078e18ff */
[----:B------:R-:W-:-:S04]  /*17310*/  SHF.L.U32 R2, R24, 0x1f, RZ ;  /* 0x0000001f18027819 */ /* 0x000fc800000006ff */
[----:B------:R-:W2:Y:S02]  /*17320*/  SYNCS.PHASECHK.TRANS64.TRYWAIT P0, [R3+URZ+0x16860], R2 ;  /* 0x01686002030075a7 */ /* 0x000ea4000800017f */
[----:B--2---:R-:W-:Y:S05]  /*17330*/  @!P0 BRA `(.L_x_12595) ;  /* 0x0000002400988947 */ /* 0x004fea0003800000 */
.L_x_12704:
        /* <DEDUP_REMOVED lines=9> */
.L_x_12596:
        /* <DEDUP_REMOVED lines=17> */
.L_x_12594:
[----:B------:R-:W-:Y:S05]  /*174e0*/  BSYNC B0 ;  /* 0x0000000000007941 */ /* 0x000fea0003800000 */
.L_x_12593:
[----:B------:R-:W-:-:S05]  /*174f0*/  VIADD R22, R22, 0x1 ;  /* 0x0000000116167836 */ /* 0x000fca0000000000 */
[----:B------:R-:W-:-:S04]  /*17500*/  ISETP.NE.AND P0, PT, R22, 0x2, PT ;  /* 0x000000021600780c */ /* 0x000fc80003f05270 */
[----:B0-2---:R-:W-:Y:S02]  /*17510*/  SEL R3, RZ, 0x1, P0 ;  /* 0x00000001ff037807 */ /* 0x005fe40000000000 */
[----:B------:R-:W-:Y:S02]  /*17520*/  SEL R22, R22, RZ, P0 ;  /* 0x000000ff16167207 */ /* 0x000fe40000000000 */
[----:B------:R-:W-:-:S07]  /*17530*/  LOP3.LUT R24, R24, R3, RZ, 0x3c, !PT ;  /* 0x0000000318187212 */ /* 0x000fce00078e3cff */
.L_x_12552:
[----:B------:R-:W-:Y:S05]  /*17540*/  BSYNC B6 ;  /* 0x0000000000067941 */ /* 0x000fea0003800000 */
.L_x_12550:
[----:B------:R-:W-:-:S03]  /*17550*/  UMOV UR4, 0xffffffff ;  /* 0xffffffff00047882 */ /* 0x000fc60000000000 */
[----:B------:R-:W-:Y:S05]  /*17560*/  BRA.DIV UR4, `(.L_x_12597) ;  /* 0x0000002604207947 */ /* 0x000fea000b800000 */
[----:B------:R0:W2:Y:S04]  /*17570*/  SHFL.IDX PT, R4, R16, RZ, 0x1f ;  /* 0x00001fff10047589 */ /* 0x0000a800000e0000 */
[----:B------:R0:W3:Y:S02]  /*17580*/  SHFL.IDX PT, R5, R16, 0x1, 0x1f ;  /* 0x00201f0010057f89 */ /* 0x0000e400000e0000 */
.L_x_12708:
        /* <DEDUP_REMOVED lines=11> */
.L_x_12599:
[----:B------:R-:W-:Y:S05]  /*17640*/  BSYNC B0 ;  /* 0x0000000000007941 */ /* 0x000fea0003800000 */
.L_x_12598:
        /* <DEDUP_REMOVED lines=23> */
.L_x_12716:
[----:B------:R-:W-:Y:S02]  /*177c0*/  ULDC UR4, c[0x0][0xc10] ;  /* 0x0003040000047ab9 */ /* 0x000fe40000000800 */
[----:B------:R-:W-:-:S04]  /*177d0*/  IMAD.U32 R6, RZ, RZ, UR4 ;  /* 0x00000004ff067e24 */ /* 0x000fc8000f8e00ff */
[----:B----4-:R-:W-:-:S04]  /*177e0*/  IMAD R14, R14, R6, RZ ;  /* 0x000000060e0e7224 */ /* 0x010fc800078e02ff */
[----:B---3--:R-:W-:-:S05]  /*177f0*/  IMAD.IADD R5, R5, 0x1, R14 ;  /* 0x0000000105057824 */ /* 0x008fca00078e020e */
[----:B--2---:R-:W-:-:S13]  /*17800*/  ISETP.GT.AND P0, PT, R5, R4, PT ;  /* 0x000000040500720c */ /* 0x004fda0003f04270 */
[----:B------:R-:W-:Y:S05]  /*17810*/  @P0 BRA `(.L_x_12601) ;  /* 0x0000000000ac0947 */ /* 0x000fea0003800000 */
[----:B------:R-:W2:Y:S02]  /*17820*/  LDC R0, c[0x0][0xc14] ;  /* 0x00030500ff007b82 */ /* 0x000ea40000000800 */
.L_x_12606:
[----:B------:R-:W-:-:S05]  /*17830*/  VIADD R19, R19, 0x1f ;  /* 0x0000001f13137836 */ /* 0x000fca0000000000 */
[----:B--2---:R-:W-:-:S13]  /*17840*/  ISETP.GE.AND P0, PT, R19, R0, PT ;  /* 0x000000001300720c */ /* 0x004fda0003f06270 */
[----:B------:R-:W-:Y:S05]  /*17850*/  @P0 BRA `(.L_x_12602) ;  /* 0x0000000400e40947 */ /* 0x000fea0003800000 */
[C---:B------:R-:W-:Y:S01]  /*17860*/  ISETP.NE.AND P1, PT, R28.reuse, 0x1f, PT ;  /* 0x0000001f1c00780c */ /* 0x040fe20003f25270 */
[----:B------:R-:W-:Y:S01]  /*17870*/  BSSY B0, `(.L_x_12603) ;  /* 0x0000008000007945 */ /* 0x000fe20003800000 */
[----:B------:R-:W-:Y:S01]  /*17880*/  IADD3 R7, R28, R19, RZ ;  /* 0x000000131c077210 */ /* 0x000fe20007ffe0ff */
[----:B------:R-:W-:-:S03]  /*17890*/  IMAD.MOV.U32 R2, RZ, RZ, RZ ;  /* 0x000000ffff027224 */ /* 0x000fc600078e00ff */
[----:B------:R-:W-:-:S13]  /*178a0*/  ISETP.GE.OR P0, PT, R7, R0, !P1 ;  /* 0x000000000700720c */ /* 0x000fda0004f06670 */
[----:B------:R-:W-:Y:S05]  /*178b0*/  @P0 BRA `(.L_x_12604) ;  /* 0x00000000000c0947 */ /* 0x000fea0003800000 */
[----:B0-----:R-:W0:Y:S02]  /*178c0*/  LDC.64 R2, c[0x0][0xc58] ;  /* 0x00031600ff027b82 */ /* 0x001e240000000a00 */
[----:B0-----:R-:W-:-:S06]  /*178d0*/  IMAD.WIDE R2, R7, 0x4, R2 ;  /* 0x0000000407027825 */ /* 0x001fcc00078e0202 */
[----:B------:R2:W5:Y:S02]  /*178e0*/  LDG.E R2, desc[UR40][R2.64] ;  /* 0x0000002802027981 */ /* 0x000564000c1e1900 */
.L_x_12604:
[----:B------:R-:W-:Y:S05]  /*178f0*/  BSYNC B0 ;  /* 0x0000000000007941 */ /* 0x000fea0003800000 */
.L_x_12603:
        /* <DEDUP_REMOVED lines=11> */
[----:B0-2---:R-:W-:-:S05]  /*179b0*/  IMAD.IADD R3, R13, 0x1, R14 ;  /* 0x000000010d037824 */ /* 0x005fca00078e020e */
        /* <DEDUP_REMOVED lines=11> */
.L_x_12724:
[----:B------:R-:W-:Y:S02]  /*17a70*/  ULDC UR4, c[0x0][0xc10] ;  /* 0x0003040000047ab9 */ /* 0x000fe40000000800 */
[----:B------:R-:W-:-:S04]  /*17a80*/  IMAD.U32 R6, RZ, RZ, UR4 ;  /* 0x00000004ff067e24 */ /* 0x000fc8000f8e00ff */
[----:B--2---:R-:W-:-:S04]  /*17a90*/  IMAD R14, R14, R6, RZ ;  /* 0x000000060e0e7224 */ /* 0x004fc800078e02ff */
[----:B------:R-:W-:-:S05]  /*17aa0*/  IMAD.IADD R5, R14, 0x1, R5 ;  /* 0x000000010e057824 */ /* 0x000fca00078e0205 */
[----:B------:R-:W-:-:S13]  /*17ab0*/  ISETP.GT.AND P0, PT, R5, R4, PT ;  /* 0x000000040500720c */ /* 0x000fda0003f04270 */
[----:B------:R-:W-:Y:S05]  /*17ac0*/  @!P0 BRA `(.L_x_12606) ;  /* 0xfffffffc00588947 */ /* 0x000fea000383ffff */
.L_x_12601:
        /* <DEDUP_REMOVED lines=8> */
.L_x_12728:
[----:B------:R-:W-:Y:S01]  /*17b50*/  ISETP.NE.AND P0, PT, R5, RZ, PT ;  /* 0x000000ff0500720c */ /* 0x000fe20003f05270 */
[----:B------:R-:W-:-:S12]  /*17b60*/  IMAD.MOV.U32 R14, RZ, RZ, RZ ;  /* 0x000000ffff0e7224 */ /* 0x000fd800078e00ff */
[----:B------:R-:W-:Y:S05]  /*17b70*/  @!P0 BRA `(.L_x_12608) ;  /* 0x0000000000108947 */ /* 0x000fea0003800000 */
[----:B------:R-:W-:Y:S01]  /*17b80*/  UMOV UR4, 0xffffffff ;  /* 0xffffffff00047882 */ /* 0x000fe20000000000 */
[----:B------:R-:W-:Y:S02]  /*17b90*/  VIADD R12, R8, 0xffffffff ;  /* 0xffffffff080c7836 */ /* 0x000fe40000000000 */
[----:B------:R-:W-:Y:S05]  /*17ba0*/  BRA.DIV UR4, `(.L_x_12609) ;  /* 0x0000002604c47947 */ /* 0x000fea000b800000 */
[----:B------:R4:W0:Y:S02]  /*17bb0*/  SHFL.IDX PT, R14, R3, R12, 0x1f ;  /* 0x00001f0c030e7589 */ /* 0x00082400000e0000 */
.L_x_12608:
[----:B0-2-4-:R-:W0:Y:S01]  /*17bc0*/  LDC.64 R2, c[0x0][0xc68] ;  /* 0x00031a00ff027b82 */ /* 0x015e220000000a00 */
[----:B------:R-:W-:-:S04]  /*17bd0*/  IMAD.IADD R19, R8, 0x1, R19 ;  /* 0x0000000108137824 */ /* 0x000fc800078e0213 */
[----:B0-----:R-:W-:-:S05]  /*17be0*/  IMAD.WIDE R2, R19, 0x4, R2 ;  /* 0x0000000413027825 */ /* 0x001fca00078e0202 */
[----:B------:R0:W3:Y:S01]  /*17bf0*/  LDG.E R8, desc[UR40][R2.64] ;  /* 0x0000002802087981 */ /* 0x0000e2000c1e1900 */
[----:B------:R-:W-:Y:S01]  /*17c00*/  IMAD R16, R14, R6, R7 ;  /* 0x000000060e107224 */ /* 0x000fe200078e0207 */
[----:B0-----:R-:W-:Y:S01]  /*17c10*/  MOV R2, RZ ;  /* 0x000000ff00027202 */ /* 0x001fe20000000f00 */
[----:B---3--:R-:W-:-:S05]  /*17c20*/  IMAD R5, R17, R8, RZ ;  /* 0x0000000811057224 */ /* 0x008fca00078e02ff */
        /* <DEDUP_REMOVED lines=47> */
[----:B------:R-:W-:Y:S01]  /*17f20*/  @!P0 IMAD.IADD R8, R8, 0x1, -R7 ;  /* 0x0000000108088824 */ /* 0x000fe200078e0a07 */
[----:B------:R-:W-:-:S04]  /*17f30*/  @!P0 IADD3 R2, R2, 0x1, RZ ;  /* 0x0000000102028810 */ /* 0x000fc80007ffe0ff */
        /* <DEDUP_REMOVED lines=11> */
.L_x_12602:
[----:B------:R-:W-:Y:S01]  /*17ff0*/  UMOV UR4, URZ ;  /* 0x0000003f00047c82 */ /* 0x000fe20008000000 */
[----:B------:R-:W-:Y:S01]  /*18000*/  UMOV UR5, URZ ;  /* 0x0000003f00057c82 */ /* 0x000fe20008000000 */
[----:B------:R-:W-:Y:S01]  /*18010*/  ULDC UR6, c[0x0][0xc14] ;  /* 0x0003050000067ab9 */ /* 0x000fe20000000800 */
[----:B------:R-:W-:Y:S02]  /*18020*/  IMAD.MOV.U32 R16, RZ, RZ, R4 ;  /* 0x000000ffff107224 */ /* 0x000fe400078e0004 */
[----:B------:R-:W-:Y:S02]  /*18030*/  IMAD.U32 R17, RZ, RZ, UR4 ;  /* 0x00000004ff117e24 */ /* 0x000fe4000f8e00ff */
[----:B------:R-:W-:Y:S02]  /*18040*/  IMAD.U32 R18, RZ, RZ, UR5 ;  /* 0x00000005ff127e24 */ /* 0x000fe4000f8e00ff */
[----:B------:R-:W-:-:S07]  /*18050*/  IMAD.U32 R19, RZ, RZ, UR6 ;  /* 0x00000006ff137e24 */ /* 0x000fce000f8e00ff */
.L_x_12610:
        /* <DEDUP_REMOVED lines=10> */
.L_x_12527:
        /* <DEDUP_REMOVED lines=12> */
.L_x_12731:
[----:B------:R-:W-:Y:S05]  /*181c0*/  BSYNC B0 ;  /* 0x0000000000007941 */ /* 0x000fea0003800000 */
.L_x_12612:
[----:B------:R-:W-:-:S03]  /*181d0*/  UMOV UR4, 0xffffffff ;  /* 0xffffffff00047882 */ /* 0x000fc60000000000 */
[----:B------:R-:W-:Y:S05]  /*181e0*/  BRA.DIV UR4, `(.L_x_12614) ;  /* 0x00000022046c7947 */ /* 0x000fea000b800000 */
[----:B0-----:R-:W0:Y:S02]  /*181f0*/  S2R R0, SR_TID.X ;  /* 0x0000000000007919 */ /* 0x001e240000002100 */
[----:B0-----:R-:W-:-:S04]  /*18200*/  SHF.R.U32.HI R0, RZ, 0x5, R0 ;  /* 0x00000005ff007819 */ /* 0x001fc80000011600 */
[----:B------:R-:W-:-:S05]  /*18210*/  LOP3.LUT R0, R0, 0x3, RZ, 0xc0, !PT ;  /* 0x0000000300007812 */ /* 0x000fca00078ec0ff */
[----:B------:R0:W2:Y:S02]  /*18220*/  SHFL.IDX PT, R14, R0, RZ, 0x1f ;  /* 0x00001fff000e7589 */ /* 0x0000a400000e0000 */
.L_x_12734:
[----:B--2---:R-:W-:-:S13]  /*18230*/  ISETP.NE.AND P0, PT, R14, RZ, PT ;  /* 0x000000ff0e00720c */ /* 0x004fda0003f05270 */
[----:B------:R-:W-:Y:S05]  /*18240*/  @P0 BRA `(.L_x_12364) ;  /* 0x0000000000880947 */ /* 0x000fea0003800000 */
[----:B------:R-:W-:-:S03]  /*18250*/  UMOV UR4, 0xffffffff ;  /* 0xffffffff00047882 */ /* 0x000fc60000000000 */
[----:B------:R-:W-:Y:S05]  /*18260*/  BRA.DIV UR4, `(.L_x_12615) ;  /* 0x0000002204807947 */ /* 0x000fea000b800000 */
[----:B------:R-:W-:-:S13]  /*18270*/  ELECT P6, URZ, PT ;  /* 0x00000000003f782f */ /* 0x000fda00038c0000 */
.L_x_12737:
[----:B------:R-:W-:Y:S05]  /*18280*/  @!P6 BRA `(.L_x_12364) ;  /* 0x000000000078e947 */ /* 0x000fea0003800000 */
[----:B0-----:R-:W2:Y:S02]  /*18290*/  LDL.LU R0, [R1+0x14] ;  /* 0x0000140001007983 */ /* 0x001ea40000300800 */
[----:B--2---:R-:W-:-:S04]  /*182a0*/  LOP3.LUT R0, R0, 0x2, RZ, 0xfc, !PT ;  /* 0x0000000200007812 */ /* 0x004fc800078efcff */
[----:B------:R-:W-:-:S13]  /*182b0*/  ISETP.NE.AND P2, PT, R0, 0x3, PT ;  /* 0x000000030000780c */ /* 0x000fda0003f45270 */
[----:B------:R-:W-:Y:S05]  /*182c0*/  @!P2 BRA `(.L_x_12616) ;  /* 0x000000000004a947 */ /* 0x000fea0003800000 */
[----:B------:R-:W-:Y:S01]  /*182d0*/  BPT.TRAP 0x1 ;  /* 0x000000040000795c */ /* 0x000fe20000300000 */
.L_x_12616:
        /* <DEDUP_REMOVED lines=8> */
[----:B------:R-:W-:Y:S02]  /*18360*/  LOP3.LUT R0, R24, R5, RZ, 0x3c, !PT ;  /* 0x0000000518007212 */ /* 0x000fe400078e3cff */
[----:B------:R-:W-:-:S02]  /*18370*/  LEA R3, R4, R3, 0x3 ;  /* 0x0000000304037211 */ /* 0x000fc400078e18ff */
[----:B------:R-:W-:Y:S01]  /*18380*/  SHF.L.U32 R0, R0, 0x1f, RZ ;  /* 0x0000001f00007819 */ /* 0x000fe200000006ff */
[----:B0-----:R-:W-:Y:S06]  /*18390*/  @!P0 BRA `(.L_x_12617) ;  /* 0x0000002000548947 */ /* 0x001fec0003800000 */
.L_x_12738:
[----:B------:R-:W2:Y:S02]  /*183a0*/  SYNCS.PHASECHK.TRANS64.TRYWAIT P0, [R3+URZ], R0 ;  /* 0x00000000030075a7 */ /* 0x000ea4000800017f */
[----:B--2---:R-:W-:Y:S05]  /*183b0*/  @!P0 BRA `(.L_x_12618) ;  /* 0x0000002000608947 */ /* 0x004fea0003800000 */
.L_x_12739:
[----:B------:R-:W-:Y:S05]  /*183c0*/  @!P2 BRA `(.L_x_12619) ;  /* 0x000000000004a947 */ /* 0x000fea0003800000 */
[----:B------:R-:W-:Y:S01]  /*183d0*/  BPT.TRAP 0x1 ;  /* 0x000000040000795c */ /* 0x000fe20000300000 */
.L_x_12619:
[----:B--2---:R-:W-:-:S04]  /*183e0*/  VIADD R3, R9, 0x16860 ;  /* 0x0001686009037836 */ /* 0x004fc80000000000 */
[----:B------:R-:W-:-:S04]  /*183f0*/  IMAD R5, R22, 0x8, R3 ;  /* 0x0000000816057824 */ /* 0x000fc800078e0203 */
[----:B------:R-:W2:Y:S02]  /*18400*/  SYNCS.PHASECHK.TRANS64.TRYWAIT P0, [R5+URZ], R2 ;  /* 0x00000002050075a7 */ /* 0x000ea4000800017f */
[----:B--2---:R-:W-:Y:S05]  /*18410*/  @!P0 BRA `(.L_x_12620) ;  /* 0x00000020005c8947 */ /* 0x004fea0003800000 */
.L_x_12740:
[----:B------:R-:W-:-:S07]  /*18420*/  IMAD R3, R4, 0x8, R3 ;  /* 0x0000000804037824 */ /* 0x000fce00078e0203 */
.L_x_12621:
[----:B---3--:R3:W4:Y:S02]  /*18430*/  SYNCS.PHASECHK.TRANS64.TRYWAIT P0, [R3+URZ], R0 ;  /* 0x00000000030075a7 */ /* 0x008724000800017f */
[----:B----4-:R-:W-:Y:S05]  /*18440*/  @!P0 NANOSLEEP.SYNCS 0x989680 ;  /* 0x009896800000895d */ /* 0x010fea0003900000 */
[----:B------:R-:W4:Y:S02]  /*18450*/  @!P0 SYNCS.PHASECHK.TRANS64 P0, [R3+URZ], R0 ;  /* 0x00000000030085a7 */ /* 0x000f24000800007f */
[----:B----4-:R-:W-:Y:S05]  /*18460*/  @!P0 BRA `(.L_x_12621) ;  /* 0xfffffffc00f08947 */ /* 0x010fea000383ffff */
.L_x_12364:
[----:B------:R-:W-:Y:S05]  /*18470*/  BSYNC B7 ;  /* 0x0000000000077941 */ /* 0x000fea0003800000 */
.L_x_12361:
[----:B------:R-:W-:Y:S05]  /*18480*/  EXIT ;  /* 0x000000000000794d */ /* 0x000fea0003800000 */
.L_x_12382:
[----:B0-----:R0:W1:Y:S02]  /*18490*/  SYNCS.PHASECHK.TRANS64.TRYWAIT P6, [R78+URZ+0x16890], R90 ;  /* 0x0168905a4e0075a7 */ /* 0x00106400080c017f */
[----:B-1----:R-:W-:Y:S05]  /*184a0*/  @!P6 NANOSLEEP.SYNCS 0x989680 ;  /* 0x009896800000e95d */ /* 0x002fea0003900000 */
[----:B------:R-:W1:Y:S02]  /*184b0*/  @!P6 SYNCS.PHASECHK.TRANS64 P6, [R78+URZ+0x16890], R90 ;  /* 0x0168905a4e00e5a7 */ /* 0x000e6400080c007f */
[----:B-1----:R-:W-:Y:S05]  /*184c0*/  @!P6 BRA `(.L_x_12382) ;  /* 0xfffffffc00f0e947 */ /* 0x002fea000383ffff */
[----:B------:R-:W-:Y:S05]  /*184d0*/  BRA `(.L_x_12622) ;  /* 0xfffffea400e87947 */ /* 0x000fea000383ffff */
.L_x_12402:
[----:B0-----:R0:W1:Y:S02]  /*184e0*/  SYNCS.PHASECHK.TRANS64.TRYWAIT P5, [R78+URZ+0x16890], R90 ;  /* 0x0168905a4e0075a7 */ /* 0x00106400080a017f */
[----:B-1----:R-:W-:Y:S05]  /*184f0*/  @!P5 NANOSLEEP.SYNCS 0x989680 ;  /* 0x009896800000d95d */ /* 0x002fea0003900000 */
[----:B------:R-:W1:Y:S02]  /*18500*/  @!P5 SYNCS.PHASECHK.TRANS64 P5, [R78+URZ+0x16890], R90 ;  /* 0x0168905a4e00d5a7 */ /* 0x000e6400080a007f */
[----:B-1----:R-:W-:Y:S05]  /*18510*/  @!P5 BRA `(.L_x_12402) ;  /* 0xfffffffc00f0d947 */ /* 0x002fea000383ffff */
[----:B------:R-:W-:Y:S05]  /*18520*/  BRA `(.L_x_12623) ;  /* 0xfffffeb800bc7947 */ /* 0x000fea000383ffff */
.L_x_12411:
[----:B-1----:R1:W2:Y:S02]  /*18530*/  SYNCS.PHASECHK.TRANS64.TRYWAIT P4, [R78+URZ+0x16890], R90 ;  /* 0x0168905a4e0075a7 */ /* 0x0022a4000808017f */
[----:B--2---:R-:W-:Y:S05]  /*18540*/  @!P4 NANOSLEEP.SYNCS 0x989680 ;  /* 0x009896800000c95d */ /* 0x004fea0003900000 */
[----:B------:R-:W2:Y:S02]  /*18550*/  @!P4 SYNCS.PHASECHK.TRANS64 P4, [R78+URZ+0x16890], R90 ;  /* 0x0168905a4e00c5a7 */ /* 0x000ea4000808007f */
[----:B--2---:R-:W-:Y:S05]  /*18560*/  @!P4 BRA `(.L_x_12411) ;  /* 0xfffffffc00f0c947 */ /* 0x004fea000383ffff */
[----:B------:R-:W-:Y:S05]  /*18570*/  BRA `(.L_x_12624) ;  /* 0xfffffecc00107947 */ /* 0x000fea000383ffff */
.L_x_12417:
[----:B0-----:R0:W2:Y:S02]  /*18580*/  SYNCS.PHASECHK.TRANS64.TRYWAIT P3, [R78+URZ+0x168b0], R90 ;  /* 0x0168b05a4e0075a7 */ /* 0x0010a4000806017f */
[----:B--2---:R-:W-:Y:S05]  /*18590*/  @!P3 NANOSLEEP.SYNCS 0x989680 ;  /* 0x009896800000b95d */ /* 0x004fea0003900000 */
[----:B------:R-:W2:Y:S02]  /*185a0*/  @!P3 SYNCS.PHASECHK.TRANS64 P3, [R78+URZ+0x168b0], R90 ;  /* 0x0168b05a4e00b5a7 */ /* 0x000ea4000806007f */
[----:B--2---:R-:W-:Y:S05]  /*185b0*/  @!P3 BRA `(.L_x_12417) ;  /* 0xfffffffc00f0b947 */ /* 0x004fea000383ffff */
[----:B------:R-:W-:Y:S05]  /*185c0*/  BRA `(.L_x_12625) ;  /* 0xfffffecc00a47947 */ /* 0x000fea000383ffff */
.L_x_12425:
[----:B------:R-:W-:Y:S01]  /*185d0*/  BSSY B0, `(.L_x_12626) ;  /* 0x0000007000007945 */ /* 0x000fe20003800000 */
[----:B------:R-:W-:Y:S02]  /*185e0*/  IMAD.MOV.U32 R12, RZ, RZ, RZ ;  /* 0x000000ffff0c7224 */ /* 0x000fe400078e00ff */
[----:B-1----:R-:W-:Y:S02]  /*185f0*/  IMAD.MOV.U32 R11, RZ, RZ, 0x1f ;  /* 0x0000001fff0b7424 */ /* 0x002fe400078e00ff */
[----:B------:R-:W-:-:S07]  /*18600*/  IMAD.MOV.U32 R15, RZ, RZ, -0x1 ;  /* 0xffffffffff0f7424 */ /* 0x000fce00078e00ff */
[----:B-----5:R-:W-:Y:S05]  /*18610*/  WARPSYNC.COLLECTIVE R15, `(.L_x_12627) ;  /* 0x000000000f087348 */ /* 0x020fea0003c00000 */
[----:B------:R0:W1:Y:S02]  /*18620*/  SHFL.IDX P6, R14, R13, R12, R11 ;  /* 0x0000000c0d0e7389 */ /* 0x00006400000c000b */
[----:B01---5:R-:W-:Y:S01]  /*18630*/  ENDCOLLECTIVE ;  /* 0x000000000000791b */ /* 0x023fe20003800000 */
.L_x_12627:
[----:B------:R-:W-:Y:S05]  /*18640*/  BSYNC B0 ;  /* 0x0000000000007941 */ /* 0x000fea0003800000 */
.L_x_12626:
[----:B------:R-:W-:Y:S01]  /*18650*/  IMAD.MOV.U32 R155, RZ, RZ, R14 ;  /* 0x000000ffff9b7224 */ /* 0x000fe200078e000e */
[----:B------:R-:W-:Y:S06]  /*18660*/  BRA `(.L_x_12628) ;  /* 0xfffffed4000c7947 */ /* 0x000fec000383ffff */
.L_x_12441:
        /* <DEDUP_REMOVED lines=8> */
.L_x_12630:
[----:B------:R-:W-:Y:S05]  /*186f0*/  BSYNC B1 ;  /* 0x0000000000017941 */ /* 0x000fea0003800000 */
.L_x_12629:
[----:B------:R-:W-:Y:S05]  /*18700*/  BRA `(.L_x_12631) ;  /* 0xfffffee000a47947 */ /* 0x000fea000383ffff */
.L_x_12442:
[----:B------:R-:W-:Y:S01]  /*18710*/  BSSY B1, `(.L_x_12632) ;  /* 0x0000008000017945 */ /* 0x000fe20003800000 */
[----:B------:R-:W-:Y:S01]  /*18720*/  IMAD.MOV.U32 R13, RZ, RZ, R4 ;  /* 0x000000ffff0d7224 */ /* 0x000fe200078e0004 */
[----:B------:R-:W-:Y:S01]  /*18730*/  MOV R15, 0xffffffff ;  /* 0xffffffff000f7802 */ /* 0x000fe20000000f00 */
[----:B------:R-:W-:Y:S02]  /*18740*/  IMAD.MOV.U32 R12, RZ, RZ, RZ ;  /* 0x000000ffff0c7224 */ /* 0x000fe400078e00ff */
[----:B------:R-:W-:-:S07]  /*18750*/  IMAD.MOV.U32 R11, RZ, RZ, 0x1c1f ;  /* 0x00001c1fff0b7424 */ /* 0x000fce00078e00ff */
[----:B-----5:R-:W-:Y:S05]  /*18760*/  WARPSYNC.COLLECTIVE R15, `(.L_x_12633) ;  /* 0x000000000f087348 */ /* 0x020fea0003c00000 */
[----:B------:R0:W1:Y:S02]  /*18770*/  SHFL.IDX P6, R14, R13, R12, R11 ;  /* 0x0000000c0d0e7389 */ /* 0x00006400000c000b */
[----:B01---5:R-:W-:Y:S01]  /*18780*/  ENDCOLLECTIVE ;  /* 0x000000000000791b */ /* 0x023fe20003800000 */
.L_x_12633:
[----:B------:R-:W-:Y:S05]  /*18790*/  BSYNC B1 ;  /* 0x0000000000017941 */ /* 0x000fea0003800000 */
.L_x_12632:
[----:B------:R-:W-:Y:S05]  /*187a0*/  BRA `(.L_x_12634) ;  /* 0xfffffee000847947 */ /* 0x000fea000383ffff */
.L_x_12443:
        /* <DEDUP_REMOVED lines=8> */
.L_x_12636:
[----:B------:R-:W-:Y:S05]  /*18830*/  BSYNC B1 ;  /* 0x0000000000017941 */ /* 0x000fea0003800000 */
.L_x_12635:
[----:B------:R-:W-:Y:S05]  /*18840*/  BRA `(.L_x_12637) ;  /* 0xfffffee000647947 */ /* 0x000fea000383ffff */
.L_x_12444:
        /* <DEDUP_REMOVED lines=8> */
.L_x_12639:
[----:B------:R-:W-:Y:S05]  /*188d0*/  BSYNC B1 ;  /* 0x0000000000017941 */ /* 0x000fea0003800000 */
.L_x_12638:
[----:B------:R-:W-:Y:S05]  /*188e0*/  BRA `(.L_x_12640) ;  /* 0xfffffee000447947 */ /* 0x000fea000383ffff */
.L_x_12445:
        /* <DEDUP_REMOVED lines=8> */
.L_x_12642:
[----:B------:R-:W-:Y:S05]  /*18970*/  BSYNC B1 ;  /* 0x0000000000017941 */ /* 0x000fea0003800000 */
.L_x_12641:
[----:B------:R-:W-:Y:S05]  /*18980*/  BRA `(.L_x_12643) ;  /* 0xfffffee000247947 */ /* 0x000fea000383ffff */
.L_x_12446:
        /* <DEDUP_REMOVED lines=8> */
.L_x_12645:
[----:B------:R-:W-:Y:S05]  /*18a10*/  BSYNC B1 ;  /* 0x0000000000017941 */ /* 0x000fea0003800000 */
.L_x_12644:
[----:B------:R-:W-:Y:S05]  /*18a20*/  BRA `(.L_x_12646) ;  /* 0xfffffee000047947 */ /* 0x000fea000383ffff */
.L_x_12447:
        /* <DEDUP_REMOVED lines=8> */
.L_x_12648:
[----:B------:R-:W-:Y:S05]  /*18ab0*/  BSYNC B1 ;  /* 0x0000000000017941 */ /* 0x000fea0003800000 */
.L_x_12647:
[----:B------:R-:W-:Y:S05]  /*18ac0*/  BRA `(.L_x_12649) ;  /* 0xfffffedc00e47947 */ /* 0x000fea000383ffff */
.L_x_12448:
        /* <DEDUP_REMOVED lines=8> */
.L_x_12651:
[----:B------:R-:W-:Y:S05]  /*18b50*/  BSYNC B1 ;  /* 0x0000000000017941 */ /* 0x000fea0003800000 */
.L_x_12650:
[----:B------:R-:W-:Y:S05]  /*18b60*/  BRA `(.L_x_12652) ;  /* 0xfffffedc00c47947 */ /* 0x000fea000383ffff */
.L_x_12450:
[----:B0-----:R0:W1:Y:S02]  /*18b70*/  SYNCS.PHASECHK.TRANS64.TRYWAIT P2, [R2+URZ+0x16800], R7 ;  /* 0x01680007020075a7 */ /* 0x001064000804017f */
[----:B-1----:R-:W-:Y:S05]  /*18b80*/  @!P2 NANOSLEEP.SYNCS 0x989680 ;  /* 0x009896800000a95d */ /* 0x002fea0003900000 */
[----:B------:R-:W1:Y:S02]  /*18b90*/  @!P2 SYNCS.PHASECHK.TRANS64 P2, [R2+URZ+0x16800], R7 ;  /* 0x016800070200a5a7 */ /* 0x000e64000804007f */
[----:B-1----:R-:W-:Y:S05]  /*18ba0*/  @!P2 BRA `(.L_x_12450) ;  /* 0xfffffffc00f0a947 */ /* 0x002fea000383ffff */
[----:B------:R-:W-:Y:S05]  /*18bb0*/  BRA `(.L_x_12653) ;  /* 0xfffffee0005c7947 */ /* 0x000fea000383ffff */
.L_x_12458:
        /* <DEDUP_REMOVED lines=8> */
.L_x_12655:
[----:B------:R-:W-:Y:S05]  /*18c40*/  BSYNC B1 ;  /* 0x0000000000017941 */ /* 0x000fea0003800000 */
.L_x_12654:
[----:B------:R-:W-:Y:S05]  /*18c50*/  BRA `(.L_x_12656) ;  /* 0xfffffef000b07947 */ /* 0x000fea000383ffff */
.L_x_12459:
[----:B------:R-:W-:Y:S01]  /*18c60*/  BSSY B1, `(.L_x_12657) ;  /* 0x0000008000017945 */ /* 0x000fe20003800000 */
[----:B------:R-:W-:Y:S01]  /*18c70*/  IMAD.MOV.U32 R13, RZ, RZ, R8 ;  /* 0x000000ffff0d7224 */ /* 0x000fe200078e0008 */
[----:B------:R-:W-:Y:S01]  /*18c80*/  MOV R12, RZ ;  /* 0x000000ff000c7202 */ /* 0x000fe20000000f00 */
[----:B------:R-:W-:Y:S02]  /*18c90*/  IMAD.MOV.U32 R11, RZ, RZ, 0x1c1f ;  /* 0x00001c1fff0b7424 */ /* 0x000fe400078e00ff */
[----:B------:R-:W-:-:S07]  /*18ca0*/  IMAD.MOV.U32 R15, RZ, RZ, -0x1 ;  /* 0xffffffffff0f7424 */ /* 0x000fce00078e00ff */
[----:B-----5:R-:W-:Y:S05]  /*18cb0*/  WARPSYNC.COLLECTIVE R15, `(.L_x_12658) ;  /* 0x000000000f087348 */ /* 0x020fea0003c00000 */
[----:B------:R0:W1:Y:S02]  /*18cc0*/  SHFL.IDX P6, R14, R13, R12, R11 ;  /* 0x0000000c0d0e7389 */ /* 0x00006400000c000b */
[----:B01---5:R-:W-:Y:S01]  /*18cd0*/  ENDCOLLECTIVE ;  /* 0x000000000000791b */ /* 0x023fe20003800000 */
.L_x_12658:
[----:B------:R-:W-:Y:S05]  /*18ce0*/  BSYNC B1 ;  /* 0x0000000000017941 */ /* 0x000fea0003800000 */
.L_x_12657:
[----:B------:R-:W-:Y:S05]  /*18cf0*/  BRA `(.L_x_12659) ;  /* 0xfffffef000907947 */ /* 0x000fea000383ffff */
.L_x_12460:
        /* <DEDUP_REMOVED lines=8> */
.L_x_12661:
[----:B------:R-:W-:Y:S05]  /*18d80*/  BSYNC B1 ;  /* 0x0000000000017941 */ /* 0x000fea0003800000 */
.L_x_12660:
[----:B------:R-:W-:Y:S05]  /*18d90*/  BRA `(.L_x_12662) ;  /* 0xfffffef000707947 */ /* 0x000fea000383ffff */
.L_x_12461:
        /* <DEDUP_REMOVED lines=8> */
.L_x_12664:
[----:B------:R-:W-:Y:S05]  /*18e20*/  BSYNC B1 ;  /* 0x0000000000017941 */ /* 0x000fea0003800000 */
.L_x_12663:
[----:B------:R-:W-:Y:S05]  /*18e30*/  BRA `(.L_x_12665) ;  /* 0xfffffef000507947 */ /* 0x000fea000383ffff */
.L_x_12462:
        /* <DEDUP_REMOVED lines=8> */
.L_x_12667:
[----:B------:R-:W-:Y:S05]  /*18ec0*/  BSYNC B1 ;  /* 0x0000000000017941 */ /* 0x000fea0003800000 */
.L_x_12666:
[----:B------:R-:W-:Y:S05]  /*18ed0*/  BRA `(.L_x_12668) ;  /* 0xfffffef000307947 */ /* 0x000fea000383ffff */
.L_x_12463:
[----:B------:R-:W-:Y:S01]  /*18ee0*/  BSSY B1, `(.L_x_12669) ;  /* 0x0000008000017945 */ /* 0x000fe20003800000 */
[----:B------:R-:W-:Y:S01]  /*18ef0*/  MOV R13, R8 ;  /* 0x00000008000d7202 */ /* 0x000fe20000000f00 */
[----:B------:R-:W-:Y:S02]  /*18f00*/  IMAD.MOV.U32 R12, RZ, RZ, 0x1 ;  /* 0x00000001ff0c7424 */ /* 0x000fe400078e00ff */
[----:B------:R-:W-:Y:S02]  /*18f10*/  IMAD.MOV.U32 R11, RZ, RZ, 0x1c1f ;  /* 0x00001c1fff0b7424 */ /* 0x000fe400078e00ff */
[----:B------:R-:W-:-:S07]  /*18f20*/  IMAD.MOV.U32 R15, RZ, RZ, -0x1 ;  /* 0xffffffffff0f7424 */ /* 0x000fce00078e00ff */
[----:B-----5:R-:W-:Y:S05]  /*18f30*/  WARPSYNC.COLLECTIVE R15, `(.L_x_12670) ;  /* 0x000000000f087348 */ /* 0x020fea0003c00000 */
[----:B------:R0:W1:Y:S02]  /*18f40*/  SHFL.IDX P6, R14, R13, R12, R11 ;  /* 0x0000000c0d0e7389 */ /* 0x00006400000c000b */
[----:B01---5:R-:W-:Y:S01]  /*18f50*/  ENDCOLLECTIVE ;  /* 0x000000000000791b */ /* 0x023fe20003800000 */
.L_x_12670:
[----:B------:R-:W-:Y:S05]  /*18f60*/  BSYNC B1 ;  /* 0x0000000000017941 */ /* 0x000fea0003800000 */
.L_x_12669:
[----:B------:R-:W-:Y:S05]  /*18f70*/  BRA `(.L_x_12671) ;  /* 0xfffffef000147947 */ /* 0x000fea000383ffff */
.L_x_12464:
        /* <DEDUP_REMOVED lines=8> */
.L_x_12673:
[----:B------:R-:W-:Y:S05]  /*19000*/  BSYNC B1 ;  /* 0x0000000000017941 */ /* 0x000fea0003800000 */
.L_x_12672:
[----:B------:R-:W-:Y:S05]  /*19010*/  BRA `(.L_x_12674) ;  /* 0xfffffeec00f87947 */ /* 0x000fea000383ffff */
.L_x_12465:
        /* <DEDUP_REMOVED lines=8> */
.L_x_12676:
[----:B------:R-:W-:Y:S05]  /*190a0*/  BSYNC B1 ;  /* 0x0000000000017941 */ /* 0x000fea0003800000 */
.L_x_12675:
[----:B------:R-:W-:Y:S05]  /*190b0*/  BRA `(.L_x_12677) ;  /* 0xfffffeec00dc7947 */ /* 0x000fea000383ffff */
.L_x_12467:
[----:B0-----:R0:W1:Y:S02]  /*190c0*/  SYNCS.PHASECHK.TRANS64.TRYWAIT P1, [R2+URZ+0x16800], R9 ;  /* 0x01680009020075a7 */ /* 0x001064000802017f */
[----:B-1----:R-:W-:Y:S05]  /*190d0*/  @!P1 NANOSLEEP.SYNCS 0x989680 ;  /* 0x009896800000995d */ /* 0x002fea0003900000 */
[----:B------:R-:W1:Y:S02]  /*190e0*/  @!P1 SYNCS.PHASECHK.TRANS64 P1, [R2+URZ+0x16800], R9 ;  /* 0x01680009020095a7 */ /* 0x000e64000802007f */
[----:B-1----:R-:W-:Y:S05]  /*190f0*/  @!P1 BRA `(.L_x_12467) ;  /* 0xfffffffc00f09947 */ /* 0x002fea000383ffff */
[----:B------:R-:W-:Y:S05]  /*19100*/  BRA `(.L_x_12678) ;  /* 0xfffffef000587947 */ /* 0x000fea000383ffff */
.L_x_12473:
[----:B-1----:R1:W3:Y:S02]  /*19110*/  SYNCS.PHASECHK.TRANS64.TRYWAIT P1, [R0+URZ+0x16830], R7 ;  /* 0x01683007000075a7 */ /* 0x0022e4000802017f */
[----:B---3--:R-:W-:Y:S05]  /*19120*/  @!P1 NANOSLEEP.SYNCS 0x989680 ;  /* 0x009896800000995d */ /* 0x008fea0003900000 */
[----:B------:R-:W3:Y:S02]  /*19130*/  @!P1 SYNCS.PHASECHK.TRANS64 P1, [R0+URZ+0x16830], R7 ;  /* 0x01683007000095a7 */ /* 0x000ee4000802007f */
[----:B---3--:R-:W-:Y:S05]  /*19140*/  @!P1 BRA `(.L_x_12473) ;  /* 0xfffffffc00f09947 */ /* 0x008fea000383ffff */
[----:B------:R-:W-:Y:S05]  /*19150*/  BRA `(.L_x_12472) ;  /* 0xffffff00002c7947 */ /* 0x000fea000383ffff */
.L_x_12479:
[----:B-1----:R1:W2:Y:S02]  /*19160*/  SYNCS.PHASECHK.TRANS64.TRYWAIT P3, [R11+URZ+0x16830], R14 ;  /* 0x0168300e0b0075a7 */ /* 0x0022a4000806017f */
[----:B--2---:R-:W-:Y:S05]  /*19170*/  @!P3 NANOSLEEP.SYNCS 0x989680 ;  /* 0x009896800000b95d */ /* 0x004fea0003900000 */
[----:B------:R-:W2:Y:S02]  /*19180*/  @!P3 SYNCS.PHASECHK.TRANS64 P3, [R11+URZ+0x16830], R14 ;  /* 0x0168300e0b00b5a7 */ /* 0x000ea4000806007f */
[----:B--2---:R-:W-:Y:S05]  /*19190*/  @!P3 BRA `(.L_x_12479) ;  /* 0xfffffffc00f0b947 */ /* 0x004fea000383ffff */
[----:B------:R-:W-:Y:S05]  /*191a0*/  BRA `(.L_x_12478) ;  /* 0xffffff2c00107947 */ /* 0x000fea000383ffff */
.L_x_12483:
[----:B-1----:R1:W2:Y:S02]  /*191b0*/  SYNCS.PHASECHK.TRANS64.TRYWAIT P2, [R11+URZ+0x16850], R10 ;  /* 0x0168500a0b0075a7 */ /* 0x0022a4000804017f */
[----:B--2---:R-:W-:Y:S05]  /*191c0*/  @!P2 NANOSLEEP.SYNCS 0x989680 ;  /* 0x009896800000a95d */ /* 0x004fea0003900000 */
[----:B------:R-:W2:Y:S02]  /*191d0*/  @!P2 SYNCS.PHASECHK.TRANS64 P2, [R11+URZ+0x16850], R10 ;  /* 0x0168500a0b00a5a7 */ /* 0x000ea4000804007f */
[----:B--2---:R-:W-:Y:S05]  /*191e0*/  @!P2 BRA `(.L_x_12483) ;  /* 0xfffffffc00f0a947 */ /* 0x004fea000383ffff */
[----:B------:R-:W-:Y:S05]  /*191f0*/  BRA `(.L_x_12480) ;  /* 0xffffff2c00d07947 */ /* 0x000fea000383ffff */
.L_x_12490:
[----:B-1----:R1:W2:Y:S02]  /*19200*/  SYNCS.PHASECHK.TRANS64.TRYWAIT P3, [R11+URZ+0x16830], R14 ;  /* 0x0168300e0b0075a7 */ /* 0x0022a4000806017f */
[----:B--2---:R-:W-:Y:S05]  /*19210*/  @!P3 NANOSLEEP.SYNCS 0x989680 ;  /* 0x009896800000b95d */ /* 0x004fea0003900000 */
[----:B------:R-:W2:Y:S02]  /*19220*/  @!P3 SYNCS.PHASECHK.TRANS64 P3, [R11+URZ+0x16830], R14 ;  /* 0x0168300e0b00b5a7 */ /* 0x000ea4000806007f */
[----:B--2---:R-:W-:Y:S05]  /*19230*/  @!P3 BRA `(.L_x_12490) ;  /* 0xfffffffc00f0b947 */ /* 0x004fea000383ffff */
[----:B------:R-:W-:Y:S05]  /*19240*/  BRA `(.L_x_12489) ;  /* 0xffffff5800f87947 */ /* 0x000fea000383ffff */
.L_x_12494:
[----:B-1----:R1:W2:Y:S02]  /*19250*/  SYNCS.PHASECHK.TRANS64.TRYWAIT P2, [R11+URZ+0x16850], R10 ;  /* 0x0168500a0b0075a7 */ /* 0x0022a4000804017f */
[----:B--2---:R-:W-:Y:S05]  /*19260*/  @!P2 NANOSLEEP.SYNCS 0x989680 ;  /* 0x009896800000a95d */ /* 0x004fea0003900000 */
[----:B------:R-:W2:Y:S02]  /*19270*/  @!P2 SYNCS.PHASECHK.TRANS64 P2, [R11+URZ+0x16850], R10 ;  /* 0x0168500a0b00a5a7 */ /* 0x000ea4000804007f */
[----:B--2---:R-:W-:Y:S05]  /*19280*/  @!P2 BRA `(.L_x_12494) ;  /* 0xfffffffc00f0a947 */ /* 0x004fea000383ffff */
[----:B------:R-:W-:Y:S05]  /*19290*/  BRA `(.L_x_12491) ;  /* 0xffffff5c00b87947 */ /* 0x000fea000383ffff */
.L_x_12499:
[----:B-1----:R1:W2:Y:S02]  /*192a0*/  SYNCS.PHASECHK.TRANS64.TRYWAIT P0, [R9+URZ+0x16850], R4 ;  /* 0x01685004090075a7 */ /* 0x0022a4000800017f */
[----:B--2---:R-:W-:Y:S05]  /*192b0*/  @!P0 NANOSLEEP.SYNCS 0x989680 ;  /* 0x009896800000895d */ /* 0x004fea0003900000 */
[----:B------:R-:W2:Y:S02]  /*192c0*/  @!P0 SYNCS.PHASECHK.TRANS64 P0, [R9+URZ+0x16850], R4 ;  /* 0x01685004090085a7 */ /* 0x000ea4000800007f */
[----:B--2---:R-:W-:Y:S05]  /*192d0*/  @!P0 BRA `(.L_x_12499) ;  /* 0xfffffffc00f08947 */ /* 0x004fea000383ffff */
[----:B------:R-:W-:Y:S05]  /*192e0*/  BRA `(.L_x_12498) ;  /* 0xffffff8000707947 */ /* 0x000fea000383ffff */
.L_x_12533:
[----:B------:R-:W0:Y:S01]  /*192f0*/  S2R R12, SR_TID.X ;  /* 0x00000000000c7919 */ /* 0x000e220000002100 */
[----:B------:R-:W-:Y:S01]  /*19300*/  BSSY B1, `(.L_x_12679) ;  /* 0x000000a000017945 */ /* 0x000fe20003800000 */
[----:B------:R-:W-:Y:S01]  /*19310*/  IMAD.MOV.U32 R11, RZ, RZ, 0x1f ;  /* 0x0000001fff0b7424 */ /* 0x000fe200078e00ff */
[----:B------:R-:W-:Y:S02]  /*19320*/  MOV R15, 0xffffffff ;  /* 0xffffffff000f7802 */ /* 0x000fe40000000f00 */
[----:B0-----:R-:W-:-:S04]  /*19330*/  SHF.R.U32.HI R12, RZ, 0x5, R12 ;  /* 0x00000005ff0c7819 */ /* 0x001fc8000001160c */
[----:B------:R-:W-:-:S05]  /*19340*/  LOP3.LUT R12, R12, 0x3, RZ, 0xc0, !PT ;  /* 0x000000030c0c7812 */ /* 0x000fca00078ec0ff */
[----:B------:R-:W-:Y:S02]  /*19350*/  IMAD.MOV.U32 R13, RZ, RZ, R12 ;  /* 0x000000ffff0d7224 */ /* 0x000fe400078e000c */
[----:B------:R-:W-:-:S07]  /*19360*/  IMAD.MOV.U32 R12, RZ, RZ, RZ ;  /* 0x000000ffff0c7224 */ /* 0x000fce00078e00ff */
[----:B-1----:R-:W-:Y:S05]  /*19370*/  WARPSYNC.COLLECTIVE R15, `(.L_x_12680) ;  /* 0x000000000f087348 */ /* 0x002fea0003c00000 */
[----:B------:R0:W2:Y:S02]  /*19380*/  SHFL.IDX P6, R14, R13, R12, R11 ;  /* 0x0000000c0d0e7389 */ /* 0x0000a400000c000b */
[----:B012---:R-:W-:Y:S01]  /*19390*/  ENDCOLLECTIVE ;  /* 0x000000000000791b */ /* 0x007fe20003800000 */
.L_x_12680:
[----:B------:R-:W-:Y:S05]  /*193a0*/  BSYNC B1 ;  /* 0x0000000000017941 */ /* 0x000fea0003800000 */
.L_x_12679:
[----:B------:R-:W-:Y:S05]  /*193b0*/  BRA `(.L_x_12681) ;  /* 0xffffffb400607947 */ /* 0x000fea000383ffff */
.L_x_12534:
[----:B------:R-:W-:Y:S01]  /*193c0*/  BSSY B1, `(.L_x_12682) ;  /* 0x0000006000017945 */ /* 0x000fe20003800000 */
[----:B------:R-:W-:-:S07]  /*193d0*/  IMAD.MOV.U32 R15, RZ, RZ, -0x1 ;  /* 0xffffffffff0f7424 */ /* 0x000fce00078e00ff */
[----:B-1----:R-:W-:Y:S05]  /*193e0*/  WARPSYNC.COLLECTIVE R15, `(.L_x_12683) ;  /* 0x000000000f0c7348 */ /* 0x002fea0003c00000 */
[----:B------:R-:W-:Y:S02]  /*193f0*/  ELECT P6, UR62, PT ;  /* 0x00000000003e782f */ /* 0x000fe400038c0000 */
[----:B------:R-:W-:Y:S01]  /*19400*/  MOV R14, UR62 ;  /* 0x0000003e000e7c02 */ /* 0x000fe20008000f00 */
[----:B-1----:R-:W-:Y:S10]  /*19410*/  ENDCOLLECTIVE ;  /* 0x000000000000791b */ /* 0x002ff40003800000 */
.L_x_12683:
[----:B------:R-:W-:Y:S05]  /*19420*/  BSYNC B1 ;  /* 0x0000000000017941 */ /* 0x000fea0003800000 */
.L_x_12682:
[----:B------:R-:W-:Y:S05]  /*19430*/  BRA `(.L_x_12684) ;  /* 0xffffffb4004c7947 */ /* 0x000fea000383ffff */
.L_x_12536:
[----:B0-----:R0:W2:Y:S02]  /*19440*/  SYNCS.PHASECHK.TRANS64.TRYWAIT P0, [R6+URZ+0x16820], R5 ;  /* 0x01682005060075a7 */ /* 0x0010a4000800017f */
[----:B--2---:R-:W-:Y:S05]  /*19450*/  @!P0 NANOSLEEP.SYNCS 0x989680 ;  /* 0x009896800000895d */ /* 0x004fea0003900000 */
[----:B------:R-:W2:Y:S02]  /*19460*/  @!P0 SYNCS.PHASECHK.TRANS64 P0, [R6+URZ+0x16820], R5 ;  /* 0x01682005060085a7 */ /* 0x000ea4000800007f */
[----:B--2---:R-:W-:Y:S05]  /*19470*/  @!P0 BRA `(.L_x_12536) ;  /* 0xfffffffc00f08947 */ /* 0x004fea000383ffff */
[----:B------:R-:W-:Y:S05]  /*19480*/  BRA `(.L_x_12685) ;  /* 0xffffffb400687947 */ /* 0x000fea000383ffff */
.L_x_12539:
[----:B0-----:R0:W2:Y:S02]  /*19490*/  SYNCS.PHASECHK.TRANS64.TRYWAIT P0, [R5+URZ+0x168a0], R10 ;  /* 0x0168a00a050075a7 */ /* 0x0010a4000800017f */
[----:B--2---:R-:W-:Y:S05]  /*194a0*/  @!P0 NANOSLEEP.SYNCS 0x989680 ;  /* 0x009896800000895d */ /* 0x004fea0003900000 */
[----:B------:R-:W2:Y:S02]  /*194b0*/  @!P0 SYNCS.PHASECHK.TRANS64 P0, [R5+URZ+0x168a0], R10 ;  /* 0x0168a00a050085a7 */ /* 0x000ea4000800007f */
[----:B--2---:R-:W-:Y:S05]  /*194c0*/  @!P0 BRA `(.L_x_12539) ;  /* 0xfffffffc00f08947 */ /* 0x004fea000383ffff */
[----:B------:R-:W-:Y:S05]  /*194d0*/  BRA `(.L_x_12686) ;  /* 0xffffffb400707947 */ /* 0x000fea000383ffff */
.L_x_12541:
[----:B---3--:R3:W4:Y:S02]  /*194e0*/  SYNCS.PHASECHK.TRANS64.TRYWAIT P0, [R5+URZ+0x168c0], R10 ;  /* 0x0168c00a050075a7 */ /* 0x008724000800017f */
[----:B----4-:R-:W-:Y:S05]  /*194f0*/  @!P0 NANOSLEEP.SYNCS 0x989680 ;  /* 0x009896800000895d */ /* 0x010fea0003900000 */
[----:B------:R-:W4:Y:S02]  /*19500*/  @!P0 SYNCS.PHASECHK.TRANS64 P0, [R5+URZ+0x168c0], R10 ;  /* 0x0168c00a050085a7 */ /* 0x000f24000800007f */
[----:B----4-:R-:W-:Y:S05]  /*19510*/  @!P0 BRA `(.L_x_12541) ;  /* 0xfffffffc00f08947 */ /* 0x010fea000383ffff */
[----:B------:R-:W-:Y:S05]  /*19520*/  BRA `(.L_x_12687) ;  /* 0xffffffb400c87947 */ /* 0x000fea000383ffff */
.L_x_12545:
[----:B0-----:R0:W2:Y:S02]  /*19530*/  SYNCS.PHASECHK.TRANS64.TRYWAIT P0, [R10+URZ+0x168a0], R5 ;  /* 0x0168a0050a0075a7 */ /* 0x0010a4000800017f */
[----:B--2---:R-:W-:Y:S05]  /*19540*/  @!P0 NANOSLEEP.SYNCS 0x989680 ;  /* 0x009896800000895d */ /* 0x004fea0003900000 */
[----:B------:R-:W2:Y:S02]  /*19550*/  @!P0 SYNCS.PHASECHK.TRANS64 P0, [R10+URZ+0x168a0], R5 ;  /* 0x0168a0050a0085a7 */ /* 0x000ea4000800007f */
[----:B--2---:R-:W-:Y:S05]  /*19560*/  @!P0 BRA `(.L_x_12545) ;  /* 0xfffffffc00f08947 */ /* 0x004fea000383ffff */
[----:B------:R-:W-:Y:S05]  /*19570*/  BRA `(.L_x_12688) ;  /* 0xffffffb800507947 */ /* 0x000fea000383ffff */
.L_x_12547:
[----:B--2---:R2:W3:Y:S02]  /*19580*/  SYNCS.PHASECHK.TRANS64.TRYWAIT P1, [R10+URZ+0x168c0], R5 ;  /* 0x0168c0050a0075a7 */ /* 0x0044e4000802017f */
[----:B---3--:R-:W-:Y:S05]  /*19590*/  @!P1 NANOSLEEP.SYNCS 0x989680 ;  /* 0x009896800000995d */ /* 0x008fea0003900000 */
[----:B------:R-:W3:Y:S02]  /*195a0*/  @!P1 SYNCS.PHASECHK.TRANS64 P1, [R10+URZ+0x168c0], R5 ;  /* 0x0168c0050a0095a7 */ /* 0x000ee4000802007f */
[----:B---3--:R-:W-:Y:S05]  /*195b0*/  @!P1 BRA `(.L_x_12547) ;  /* 0xfffffffc00f09947 */ /* 0x008fea000383ffff */
[----:B------:R-:W-:Y:S05]  /*195c0*/  BRA `(.L_x_12689) ;  /* 0xffffffb800a47947 */ /* 0x000fea000383ffff */
.L_x_12557:
        /* <DEDUP_REMOVED lines=11> */
.L_x_12691:
[----:B------:R-:W-:Y:S05]  /*19680*/  BSYNC B0 ;  /* 0x0000000000007941 */ /* 0x000fea0003800000 */
.L_x_12690:
[----:B------:R-:W-:Y:S05]  /*19690*/  BRA `(.L_x_12692) ;  /* 0xffffffc000e07947 */ /* 0x000fea000383ffff */
.L_x_12558:
[----:B------:R-:W-:Y:S01]  /*196a0*/  BSSY B0, `(.L_x_12693) ;  /* 0x0000006000007945 */ /* 0x000fe20003800000 */
[----:B------:R-:W-:-:S07]  /*196b0*/  IMAD.MOV.U32 R15, RZ, RZ, -0x1 ;  /* 0xffffffffff0f7424 */ /* 0x000fce00078e00ff */
[----:B-1----:R-:W-:Y:S05]  /*196c0*/  WARPSYNC.COLLECTIVE R15, `(.L_x_12694) ;  /* 0x000000000f0c7348 */ /* 0x002fea0003c00000 */
[----:B------:R-:W-:Y:S02]  /*196d0*/  ELECT P6, UR62, PT ;  /* 0x00000000003e782f */ /* 0x000fe400038c0000 */
[----:B------:R-:W-:Y:S01]  /*196e0*/  MOV R14, UR62 ;  /* 0x0000003e000e7c02 */ /* 0x000fe20008000f00 */
[----:B-1----:R-:W-:Y:S10]  /*196f0*/  ENDCOLLECTIVE ;  /* 0x000000000000791b */ /* 0x002ff40003800000 */
.L_x_12694:
[----:B------:R-:W-:Y:S05]  /*19700*/  BSYNC B0 ;  /* 0x0000000000007941 */ /* 0x000fea0003800000 */
.L_x_12693:
[----:B------:R-:W-:Y:S05]  /*19710*/  BRA `(.L_x_12695) ;  /* 0xffffffc000d07947 */ /* 0x000fea000383ffff */
.L_x_12561:
[----:B--2---:R2:W3:Y:S02]  /*19720*/  SYNCS.PHASECHK.TRANS64.TRYWAIT P0, [R5+URZ+0x16840], R4 ;  /* 0x01684004050075a7 */ /* 0x0044e4000800017f */
[----:B---3--:R-:W-:Y:S05]  /*19730*/  @!P0 NANOSLEEP.SYNCS 0x989680 ;  /* 0x009896800000895d */ /* 0x008fea0003900000 */
[----:B------:R-:W3:Y:S02]  /*19740*/  @!P0 SYNCS.PHASECHK.TRANS64 P0, [R5+URZ+0x16840], R4 ;  /* 0x01684004050085a7 */ /* 0x000ee4000800007f */
[----:B---3--:R-:W-:Y:S05]  /*19750*/  @!P0 BRA `(.L_x_12561) ;  /* 0xfffffffc00f08947 */ /* 0x008fea000383ffff */
[----:B------:R-:W-:Y:S05]  /*19760*/  BRA `(.L_x_12696) ;  /* 0xffffffc400207947 */ /* 0x000fea000383ffff */
.L_x_12564:
[----:B0-----:R0:W2:Y:S02]  /*19770*/  SYNCS.PHASECHK.TRANS64.TRYWAIT P0, [R27+URZ+0x16820], R4 ;  /* 0x016820041b0075a7 */ /* 0x0010a4000800017f */
[----:B--2---:R-:W-:Y:S05]  /*19780*/  @!P0 NANOSLEEP.SYNCS 0x989680 ;  /* 0x009896800000895d */ /* 0x004fea0003900000 */
[----:B------:R-:W2:Y:S02]  /*19790*/  @!P0 SYNCS.PHASECHK.TRANS64 P0, [R27+URZ+0x16820], R4 ;  /* 0x016820041b0085a7 */ /* 0x000ea4000800007f */
[----:B--2---:R-:W-:Y:S05]  /*197a0*/  @!P0 BRA `(.L_x_12564) ;  /* 0xfffffffc00f08947 */ /* 0x004fea000383ffff */
[----:B------:R-:W-:Y:S05]  /*197b0*/  BRA `(.L_x_12697) ;  /* 0xffffffc400e07947 */ /* 0x000fea000383ffff */
.L_x_12572:
[----:B0-----:R0:W2:Y:S02]  /*197c0*/  SYNCS.PHASECHK.TRANS64.TRYWAIT P0, [R3+URZ+0x16840], R2 ;  /* 0x01684002030075a7 */ /* 0x0010a4000800017f */
[----:B--2---:R-:W-:Y:S05]  /*197d0*/  @!P0 NANOSLEEP.SYNCS 0x989680 ;  /* 0x009896800000895d */ /* 0x004fea0003900000 */
[----:B------:R-:W2:Y:S02]  /*197e0*/  @!P0 SYNCS.PHASECHK.TRANS64 P0, [R3+URZ+0x16840], R2 ;  /* 0x01684002030085a7 */ /* 0x000ea4000800007f */
[----:B--2---:R-:W-:Y:S05]  /*197f0*/  @!P0 BRA `(.L_x_12572) ;  /* 0xfffffffc00f08947 */ /* 0x004fea000383ffff */
[----:B------:R-:W-:Y:S05]  /*19800*/  BRA `(.L_x_12698) ;  /* 0xffffffc800807947 */ /* 0x000fea000383ffff */
.L_x_12574:
[----:B0-----:R0:W2:Y:S02]  /*19810*/  SYNCS.PHASECHK.TRANS64.TRYWAIT P0, [R2+URZ+0x60], R5 ;  /* 0x00006005020075a7 */ /* 0x0010a4000800017f */
[----:B--2---:R-:W-:Y:S05]  /*19820*/  @!P0 NANOSLEEP.SYNCS 0x989680 ;  /* 0x009896800000895d */ /* 0x004fea0003900000 */
[----:B------:R-:W2:Y:S02]  /*19830*/  @!P0 SYNCS.PHASECHK.TRANS64 P0, [R2+URZ+0x60], R5 ;  /* 0x00006005020085a7 */ /* 0x000ea4000800007f */
[----:B--2---:R-:W-:Y:S05]  /*19840*/  @!P0 BRA `(.L_x_12574) ;  /* 0xfffffffc00f08947 */ /* 0x004fea000383ffff */
[----:B------:R-:W-:Y:S05]  /*19850*/  BRA `(.L_x_12699) ;  /* 0xffffffc800e47947 */ /* 0x000fea000383ffff */
.L_x_12579:
[----:B--2---:R2:W3:Y:S02]  /*19860*/  SYNCS.PHASECHK.TRANS64.TRYWAIT P0, [R3+URZ+0x16840], R2 ;  /* 0x01684002030075a7 */ /* 0x0044e4000800017f */
[----:B---3--:R-:W-:Y:S05]  /*19870*/  @!P0 NANOSLEEP.SYNCS 0x989680 ;  /* 0x009896800000895d */ /* 0x008fea0003900000 */
[----:B------:R-:W3:Y:S02]  /*19880*/  @!P0 SYNCS.PHASECHK.TRANS64 P0, [R3+URZ+0x16840], R2 ;  /* 0x01684002030085a7 */ /* 0x000ee4000800007f */
[----:B---3--:R-:W-:Y:S05]  /*19890*/  @!P0 BRA `(.L_x_12579) ;  /* 0xfffffffc00f08947 */ /* 0x008fea000383ffff */
[----:B------:R-:W-:Y:S05]  /*198a0*/  BRA `(.L_x_12700) ;  /* 0xffffffcc00ec7947 */ /* 0x000fea000383ffff */
.L_x_12581:
[----:B0-----:R0:W2:Y:S02]  /*198b0*/  SYNCS.PHASECHK.TRANS64.TRYWAIT P1, [R3+URZ+0x60], R24 ;  /* 0x00006018030075a7 */ /* 0x0010a4000802017f */
[----:B--2---:R-:W-:Y:S05]  /*198c0*/  @!P1 NANOSLEEP.SYNCS 0x989680 ;  /* 0x009896800000995d */ /* 0x004fea0003900000 */
[----:B------:R-:W2:Y:S02]  /*198d0*/  @!P1 SYNCS.PHASECHK.TRANS64 P1, [R3+URZ+0x60], R24 ;  /* 0x00006018030095a7 */ /* 0x000ea4000802007f */
[----:B--2---:R-:W-:Y:S05]  /*198e0*/  @!P1 BRA `(.L_x_12581) ;  /* 0xfffffffc00f09947 */ /* 0x004fea000383ffff */
[----:B------:R-:W-:Y:S05]  /*198f0*/  BRA `(.L_x_12701) ;  /* 0xffffffd000507947 */ /* 0x000fea000383ffff */
.L_x_12586:
[----:B--2---:R2:W3:Y:S02]  /*19900*/  SYNCS.PHASECHK.TRANS64.TRYWAIT P0, [R2+URZ+0x16840], R3 ;  /* 0x01684003020075a7 */ /* 0x0044e4000800017f */
[----:B---3--:R-:W-:Y:S05]  /*19910*/  @!P0 NANOSLEEP.SYNCS 0x989680 ;  /* 0x009896800000895d */ /* 0x008fea0003900000 */
[----:B------:R-:W3:Y:S02]  /*19920*/  @!P0 SYNCS.PHASECHK.TRANS64 P0, [R2+URZ+0x16840], R3 ;  /* 0x01684003020085a7 */ /* 0x000ee4000800007f */
[----:B---3--:R-:W-:Y:S05]  /*19930*/  @!P0 BRA `(.L_x_12586) ;  /* 0xfffffffc00f08947 */ /* 0x008fea000383ffff */
[----:B------:R-:W-:Y:S05]  /*19940*/  BRA `(.L_x_12702) ;  /* 0xffffffd4002c7947 */ /* 0x000fea000383ffff */
.L_x_12588:
[----:B0-----:R0:W2:Y:S02]  /*19950*/  SYNCS.PHASECHK.TRANS64.TRYWAIT P1, [R2+URZ+0x60], R11 ;  /* 0x0000600b020075a7 */ /* 0x0010a4000802017f */
[----:B--2---:R-:W-:Y:S05]  /*19960*/  @!P1 NANOSLEEP.SYNCS 0x989680 ;  /* 0x009896800000995d */ /* 0x004fea0003900000 */
[----:B------:R-:W2:Y:S02]  /*19970*/  @!P1 SYNCS.PHASECHK.TRANS64 P1, [R2+URZ+0x60], R11 ;  /* 0x0000600b020095a7 */ /* 0x000ea4000802007f */
[----:B--2---:R-:W-:Y:S05]  /*19980*/  @!P1 BRA `(.L_x_12588) ;  /* 0xfffffffc00f09947 */ /* 0x004fea000383ffff */
[----:B------:R-:W-:Y:S05]  /*19990*/  BRA `(.L_x_12703) ;  /* 0xffffffd400947947 */ /* 0x000fea000383ffff */
.L_x_12595:
[----:B--2---:R2:W3:Y:S02]  /*199a0*/  SYNCS.PHASECHK.TRANS64.TRYWAIT P0, [R3+URZ+0x16860], R2 ;  /* 0x01686002030075a7 */ /* 0x0044e4000800017f */
[----:B---3--:R-:W-:Y:S05]  /*199b0*/  @!P0 NANOSLEEP.SYNCS 0x989680 ;  /* 0x009896800000895d */ /* 0x008fea0003900000 */
[----:B------:R-:W3:Y:S02]  /*199c0*/  @!P0 SYNCS.PHASECHK.TRANS64 P0, [R3+URZ+0x16860], R2 ;  /* 0x01686002030085a7 */ /* 0x000ee4000800007f */
[----:B---3--:R-:W-:Y:S05]  /*199d0*/  @!P0 BRA `(.L_x_12595) ;  /* 0xfffffffc00f08947 */ /* 0x008fea000383ffff */
[----:B------:R-:W-:Y:S05]  /*199e0*/  BRA `(.L_x_12704) ;  /* 0xffffffd800547947 */ /* 0x000fea000383ffff */
.L_x_12597:
[----:B------:R-:W-:Y:S01]  /*199f0*/  BSSY B0, `(.L_x_12705) ;  /* 0x0000008000007945 */ /* 0x000fe20003800000 */
[----:B------:R-:W-:Y:S02]  /*19a00*/  IMAD.MOV.U32 R13, RZ, RZ, R16 ;  /* 0x000000ffff0d7224 */ /* 0x000fe400078e0010 */
[----:B------:R-:W-:Y:S02]  /*19a10*/  IMAD.MOV.U32 R12, RZ, RZ, RZ ;  /* 0x000000ffff0c7224 */ /* 0x000fe400078e00ff */
[----:B------:R-:W-:Y:S02]  /*19a20*/  IMAD.MOV.U32 R11, RZ, RZ, 0x1f ;  /* 0x0000001fff0b7424 */ /* 0x000fe400078e00ff */
[----:B------:R-:W-:-:S07]  /*19a30*/  IMAD.MOV.U32 R15, RZ, RZ, -0x1 ;  /* 0xffffffffff0f7424 */ /* 0x000fce00078e00ff */
[----:B-1----:R-:W-:Y:S05]  /*19a40*/  WARPSYNC.COLLECTIVE R15, `(.L_x_12706) ;  /* 0x000000000f087348 */ /* 0x002fea0003c00000 */
[----:B------:R0:W2:Y:S02]  /*19a50*/  SHFL.IDX P6, R14, R13, R12, R11 ;  /* 0x0000000c0d0e7389 */ /* 0x0000a400000c000b */
[----:B012---:R-:W-:Y:S01]  /*19a60*/  ENDCOLLECTIVE ;  /* 0x000000000000791b */ /* 0x007fe20003800000 */
.L_x_12706:
[----:B------:R-:W-:Y:S05]  /*19a70*/  BSYNC B0 ;  /* 0x0000000000007941 */ /* 0x000fea0003800000 */
.L_x_12705:
        /* <DEDUP_REMOVED lines=8> */
.L_x_12707:
[----:B------:R-:W-:Y:S01]  /*19b00*/  IMAD.MOV.U32 R5, RZ, RZ, R14 ;  /* 0x000000ffff057224 */ /* 0x000fe200078e000e */
[----:B------:R-:W-:Y:S06]  /*19b10*/  BRA `(.L_x_12708) ;  /* 0xffffffd8009c7947 */ /* 0x000fec000383ffff */
.L_x_12600:
        /* <DEDUP_REMOVED lines=8> */
.L_x_12710:
[----:B------:R-:W-:Y:S05]  /*19ba0*/  BSYNC B0 ;  /* 0x0000000000007941 */ /* 0x000fea0003800000 */
.L_x_12709:
        /* <DEDUP_REMOVED lines=10> */
.L_x_12711:
        /* <DEDUP_REMOVED lines=8> */
.L_x_12712:
        /* <DEDUP_REMOVED lines=8> */
.L_x_12713:
        /* <DEDUP_REMOVED lines=8> */
.L_x_12714:
        /* <DEDUP_REMOVED lines=8> */
.L_x_12715:
[----:B------:R-:W-:Y:S05]  /*19e50*/  BRA `(.L_x_12716) ;  /* 0xffffffd800587947 */ /* 0x000fea000383ffff */
.L_x_12605:
        /* <DEDUP_REMOVED lines=8> */
.L_x_12718:
[----:B------:R-:W-:Y:S05]  /*19ee0*/  BSYNC B0 ;  /* 0x0000000000007941 */ /* 0x000fea0003800000 */
.L_x_12717:
        /* <DEDUP_REMOVED lines=10> */
.L_x_12719:
        /* <DEDUP_REMOVED lines=8> */
.L_x_12720:
        /* <DEDUP_REMOVED lines=8> */
.L_x_12721:
        /* <DEDUP_REMOVED lines=8> */
.L_x_12722:
        /* <DEDUP_REMOVED lines=8> */
.L_x_12723:
[----:B------:R-:W-:Y:S05]  /*1a190*/  BRA `(.L_x_12724) ;  /* 0xffffffd800347947 */ /* 0x000fea000383ffff */
.L_x_12607:
[----:B------:R-:W-:Y:S01]  /*1a1a0*/  BSSY B0, `(.L_x_12725) ;  /* 0x0000006000007945 */ /* 0x000fe20003800000 */
[----:B------:R-:W-:Y:S01]  /*1a1b0*/  PLOP3.LUT P6, PT, P6, PT, PT, 0x8, 0x0 ;  /* 0x000000000000781c */ /* 0x000fe200037ce170 */
[----:B------:R-:W-:-:S12]  /*1a1c0*/  IMAD.MOV.U32 R15, RZ, RZ, -0x1 ;  /* 0xffffffffff0f7424 */ /* 0x000fd800078e00ff */
[----:B01----:R-:W-:Y:S05]  /*1a1d0*/  WARPSYNC.COLLECTIVE R15, `(.L_x_12726) ;  /* 0x000000000f087348 */ /* 0x003fea0003c00000 */
[----:B------:R-:W-:Y:S01]  /*1a1e0*/  VOTE.ANY R14, PT, P6 ;  /* 0x00000000000e7806 */ /* 0x000fe200030e0100 */
[----:B01----:R-:W-:Y:S06]  /*1a1f0*/  ENDCOLLECTIVE ;  /* 0x000000000000791b */ /* 0x003fec0003800000 */
.L_x_12726:
[----:B------:R-:W-:Y:S05]  /*1a200*/  BSYNC B0 ;  /* 0x0000000000007941 */ /* 0x000fea0003800000 */
.L_x_12725:
        /* <DEDUP_REMOVED lines=9> */
.L_x_12727:
[----:B------:R-:W-:Y:S01]  /*1a2a0*/  IMAD.MOV.U32 R17, RZ, RZ, R14 ;  /* 0x000000ffff117224 */ /* 0x000fe200078e000e */
[----:B------:R-:W-:Y:S06]  /*1a2b0*/  BRA `(.L_x_12728) ;  /* 0xffffffd800247947 */ /* 0x000fec000383ffff */
.L_x_12609:
[----:B------:R-:W-:Y:S01]  /*1a2c0*/  BSSY B0, `(.L_x_12729) ;  /* 0x0000007000007945 */ /* 0x000fe20003800000 */
[----:B------:R-:W-:Y:S02]  /*1a2d0*/  IMAD.MOV.U32 R13, RZ, RZ, R3 ;  /* 0x000000ffff0d7224 */ /* 0x000fe400078e0003 */
[----:B------:R-:W-:Y:S02]  /*1a2e0*/  IMAD.MOV.U32 R11, RZ, RZ, 0x1f ;  /* 0x0000001fff0b7424 */ /* 0x000fe400078e00ff */
[----:B------:R-:W-:-:S07]  /*1a2f0*/  IMAD.MOV.U32 R15, RZ, RZ, -0x1 ;  /* 0xffffffffff0f7424 */ /* 0x000fce00078e00ff */
[----:B0123--:R-:W-:Y:S05]  /*1a300*/  WARPSYNC.COLLECTIVE R15, `(.L_x_12730) ;  /* 0x000000000f087348 */ /* 0x00ffea0003c00000 */
[----:B------:R4:W0:Y:S02]  /*1a310*/  SHFL.IDX P6, R14, R13, R12, R11 ;  /* 0x0000000c0d0e7389 */ /* 0x00082400000c000b */
[----:B01234-:R-:W-:Y:S01]  /*1a320*/  ENDCOLLECTIVE ;  /* 0x000000000000791b */ /* 0x01ffe20003800000 */
.L_x_12730:
[----:B------:R-:W-:Y:S05]  /*1a330*/  BSYNC B0 ;  /* 0x0000000000007941 */ /* 0x000fea0003800000 */
.L_x_12729:
[----:B------:R-:W-:Y:S05]  /*1a340*/  BRA `(.L_x_12608) ;  /* 0xffffffd8001c7947 */ /* 0x000fea000383ffff */
.L_x_12613:
[----:B0-----:R0:W2:Y:S02]  /*1a350*/  SYNCS.PHASECHK.TRANS64.TRYWAIT P0, [R9+URZ+0x16820], R0 ;  /* 0x01682000090075a7 */ /* 0x0010a4000800017f */
[----:B--2---:R-:W-:Y:S05]  /*1a360*/  @!P0 NANOSLEEP.SYNCS 0x989680 ;  /* 0x009896800000895d */ /* 0x004fea0003900000 */
[----:B------:R-:W2:Y:S02]  /*1a370*/  @!P0 SYNCS.PHASECHK.TRANS64 P0, [R9+URZ+0x16820], R0 ;  /* 0x01682000090085a7 */ /* 0x000ea4000800007f */
[----:B--2---:R-:W-:Y:S05]  /*1a380*/  @!P0 BRA `(.L_x_12613) ;  /* 0xfffffffc00f08947 */ /* 0x004fea000383ffff */
[----:B------:R-:W-:Y:S05]  /*1a390*/  BRA `(.L_x_12731) ;  /* 0xffffffdc00887947 */ /* 0x000fea000383ffff */
.L_x_12614:
        /* <DEDUP_REMOVED lines=11> */
.L_x_12733:
[----:B------:R-:W-:Y:S05]  /*1a450*/  BSYNC B0 ;  /* 0x0000000000007941 */ /* 0x000fea0003800000 */
.L_x_12732:
[----:B------:R-:W-:Y:S05]  /*1a460*/  BRA `(.L_x_12734) ;  /* 0xffffffdc00707947 */ /* 0x000fea000383ffff */
.L_x_12615:
[----:B------:R-:W-:Y:S01]  /*1a470*/  BSSY B0, `(.L_x_12735) ;  /* 0x0000006000007945 */ /* 0x000fe20003800000 */
[----:B------:R-:W-:-:S07]  /*1a480*/  IMAD.MOV.U32 R15, RZ, RZ, -0x1 ;  /* 0xffffffffff0f7424 */ /* 0x000fce00078e00ff */
[----:B01----:R-:W-:Y:S05]  /*1a490*/  WARPSYNC.COLLECTIVE R15, `(.L_x_12736) ;  /* 0x000000000f0c7348 */ /* 0x003fea0003c00000 */
[----:B------:R-:W-:Y:S02]  /*1a4a0*/  ELECT P6, UR62, PT ;  /* 0x00000000003e782f */ /* 0x000fe400038c0000 */
[----:B------:R-:W-:Y:S01]  /*1a4b0*/  MOV R14, UR62 ;  /* 0x0000003e000e7c02 */ /* 0x000fe20008000f00 */
[----:B01----:R-:W-:Y:S10]  /*1a4c0*/  ENDCOLLECTIVE ;  /* 0x000000000000791b */ /* 0x003ff40003800000 */
.L_x_12736:
[----:B------:R-:W-:Y:S05]  /*1a4d0*/  BSYNC B0 ;  /* 0x0000000000007941 */ /* 0x000fea0003800000 */
.L_x_12735:
[----:B------:R-:W-:Y:S05]  /*1a4e0*/  BRA `(.L_x_12737) ;  /* 0xffffffdc00647947 */ /* 0x000fea000383ffff */
.L_x_12617:
[----:B0-----:R0:W2:Y:S02]  /*1a4f0*/  SYNCS.PHASECHK.TRANS64.TRYWAIT P0, [R7+URZ], R2 ;  /* 0x00000002070075a7 */ /* 0x0010a4000800017f */
[----:B--2---:R-:W-:Y:S05]  /*1a500*/  @!P0 NANOSLEEP.SYNCS 0x989680 ;  /* 0x009896800000895d */ /* 0x004fea0003900000 */
[----:B------:R-:W2:Y:S02]  /*1a510*/  @!P0 SYNCS.PHASECHK.TRANS64 P0, [R7+URZ], R2 ;  /* 0x00000002070085a7 */ /* 0x000ea4000800007f */
[----:B--2---:R-:W-:Y:S05]  /*1a520*/  @!P0 BRA `(.L_x_12617) ;  /* 0xfffffffc00f08947 */ /* 0x004fea000383ffff */
[----:B------:R-:W-:Y:S05]  /*1a530*/  BRA `(.L_x_12738) ;  /* 0xffffffdc00987947 */ /* 0x000fea000383ffff */
.L_x_12618:
[----:B--2---:R2:W3:Y:S02]  /*1a540*/  SYNCS.PHASECHK.TRANS64.TRYWAIT P0, [R3+URZ], R0 ;  /* 0x00000000030075a7 */ /* 0x0044e4000800017f */
[----:B---3--:R-:W-:Y:S05]  /*1a550*/  @!P0 NANOSLEEP.SYNCS 0x989680 ;  /* 0x009896800000895d */ /* 0x008fea0003900000 */
[----:B------:R-:W3:Y:S02]  /*1a560*/  @!P0 SYNCS.PHASECHK.TRANS64 P0, [R3+URZ], R0 ;  /* 0x00000000030085a7 */ /* 0x000ee4000800007f */
[----:B---3--:R-:W-:Y:S05]  /*1a570*/  @!P0 BRA `(.L_x_12618) ;  /* 0xfffffffc00f08947 */ /* 0x008fea000383ffff */
[----:B------:R-:W-:Y:S05]  /*1a580*/  BRA `(.L_x_12739) ;  /* 0xffffffdc008c7947 */ /* 0x000fea000383ffff */
.L_x_12620:
[----:B--2---:R2:W3:Y:S02]  /*1a590*/  SYNCS.PHASECHK.TRANS64.TRYWAIT P0, [R5+URZ], R2 ;  /* 0x00000002050075a7 */ /* 0x0044e4000800017f */
[----:B---3--:R-:W-:Y:S05]  /*1a5a0*/  @!P0 NANOSLEEP.SYNCS 0x989680 ;  /* 0x009896800000895d */ /* 0x008fea0003900000 */
[----:B------:R-:W3:Y:S02]  /*1a5b0*/  @!P0 SYNCS.PHASECHK.TRANS64 P0, [R5+URZ], R2 ;  /* 0x00000002050085a7 */ /* 0x000ee4000800007f */
[----:B---3--:R-:W-:Y:S05]  /*1a5c0*/  @!P0 BRA `(.L_x_12620) ;  /* 0xfffffffc00f08947 */ /* 0x008fea000383ffff */
[----:B------:R-:W-:Y:S05]  /*1a5d0*/  BRA `(.L_x_12740) ;  /* 0xffffffdc00907947 */ /* 0x000fea000383ffff */
.L_x_12741:
        /* <DEDUP_REMOVED lines=10> */
.L_x_12790:


//--------------------- .nv.global.init           --------------------------
	.section	.nv.global.init,"aw",@progbits
.nv.global.init:
	.type		$str$23,@object
	.size		$str$23,($str$24 - $str$23)
$str$23:
        /*0000*/ 	.byte	0x28, 0x61, 0x64, 0x64, 0x72, 0x65, 0x73, 0x73, 0x20, 0x26, 0x20, 0x6d, 0x61, 0x73, 0x6b, 0x29
        /*0010*/ 	.byte	0x20, 0x3d, 0x3d, 0x20, 0x30, 0x00
	.type		$str$24,@object
	.size		$str$24,(__unnamed_5 - $str$24)
$str$24:
        /*0016*/ 	.byte	0x2f, 0x74, 0x6d, 0x70, 0x2f, 0x6f, 0x73, 0x73, 0x5f, 0x6b, 0x65, 0x72, 0x6e, 0x65, 0x6c, 0x73
        /*0026*/ 	.byte	0x5f, 0x73, 0x72, 0x63, 0x2f, 0x66, 0x6c, 0x61, 0x73, 0x68, 0x5f, 0x61, 0x74, 0x74, 0x65, 0x6e
        /*0036*/ 	.byte	0x74, 0x69, 0x6f, 0x6e, 0x2f, 0x63, 0x73, 0x72, 0x63, 0x2f, 0x63, 0x75, 0x74, 0x6c, 0x61, 0x73
        /*0046*/ 	.byte	0x73, 0x2f, 0x69, 0x6e, 0x63, 0x6c, 0x75, 0x64, 0x65, 0x2f, 0x63, 0x75, 0x74, 0x65, 0x2f, 0x70
        /*0056*/ 	.byte	0x6f, 0x69, 0x6e, 0x74, 0x65, 0x72, 0x5f, 0x66, 0x6c, 0x61, 0x67, 0x67, 0x65, 0x64, 0x2e, 0x68
        /*0066*/ 	.byte	0x70, 0x70, 0x00
	.type		__unnamed_5,@object
	.size		__unnamed_5,(__unnamed_43 - __unnamed_5)
__unnamed_5:
        /* <DEDUP_REMOVED lines=24> */
        /*01e9*/ 	.byte	0x00
	.type		__unnamed_43,@object
	.size		__unnamed_43,(__unnamed_13 - __unnamed_43)
__unnamed_43:
        /* <DEDUP_REMOVED lines=25> */
	.type		__unnamed_13,@object
	.size		__unnamed_13,(__unnamed_29 - __unnamed_13)
__unnamed_13:
        /* <DEDUP_REMOVED lines=25> */
	.type		__unnamed_29,@object
	.size		__unnamed_29,(__unnamed_21 - __unnamed_29)
__unnamed_29:
        /* <DEDUP_REMOVED lines=25> */
	.type		__unnamed_21,@object
	.size		__unnamed_21,(__unnamed_39 - __unnamed_21)
__unnamed_21:
        /* <DEDUP_REMOVED lines=25> */
	.type		__unnamed_39,@object
	.size		__unnamed_39,(__unnamed_34 - __unnamed_39)
__unnamed_39:
        /* <DEDUP_REMOVED lines=25> */
	.type		__unnamed_34,@object
	.size		__unnamed_34,(__unnamed_38 - __unnamed_34)
__unnamed_34:
        /* <DEDUP_REMOVED lines=25> */
	.type		__unnamed_38,@object
	.size		__unnamed_38,(__unnamed_14 - __unnamed_38)
__unnamed_38:
        /* <DEDUP_REMOVED lines=25> */
	.type		__unnamed_14,@object
	.size		__unnamed_14,(__unnamed_30 - __unnamed_14)
__unnamed_14:
        /* <DEDUP_REMOVED lines=25> */
	.type		__unnamed_30,@object
	.size		__unnamed_30,(__unnamed_9 - __unnamed_30)
__unnamed_30:
        /* <DEDUP_REMOVED lines=25> */
	.type		__unnamed_9,@object
	.size		__unnamed_9,(__unnamed_25 - __unnamed_9)
__unnamed_9:
        /* <DEDUP_REMOVED lines=24> */
        /*110b*/ 	.byte	0x3e, 0x20, 0x26, 0x5d, 0x00
	.type		__unnamed_25,@object
	.size		__unnamed_25,(__unnamed_4 - __unnamed_25)
__unnamed_25:
        /* <DEDUP_REMOVED lines=25> */
	.type		__unnamed_4,@object
	.size		__unnamed_4,(__unnamed_3 - __unnamed_4)
__unnamed_4:
        /* <DEDUP_REMOVED lines=25> */
	.type		__unnamed_3,@object
	.size		__unnamed_3,(__unnamed_2 - __unnamed_3)
__unnamed_3:
        /* <DEDUP_REMOVED lines=29> */
	.type		__unnamed_2,@object
	.size		__unnamed_2,(__unnamed_7 - __unnamed_2)
__unnamed_2:
        /* <DEDUP_REMOVED lines=29> */
	.type		__unnamed_7,@object
	.size		__unnamed_7,(__unnamed_8 - __unnamed_7)
__unnamed_7:
        /* <DEDUP_REMOVED lines=28> */
        /*1972*/ 	.byte	0x3c, 0x31, 0x32, 0x32, 0x38, 0x38, 0x3e, 0x3e, 0x3e, 0x3e, 0x3e, 0x5d, 0x00
	.type		__unnamed_8,@object
	.size		__unnamed_8,(__unnamed_1 - __unnamed_8)
__unnamed_8:
        /* <DEDUP_REMOVED lines=29> */
	.type		__unnamed_1,@object
	.size		__unnamed_1,(__unnamed_41 - __unnamed_1)
__unnamed_1:
        /* <DEDUP_REMOVED lines=28> */
        /*1d0c*/ 	.byte	0x3c, 0x38, 0x31, 0x39, 0x32, 0x3e, 0x3e, 0x3e, 0x3e, 0x3e, 0x20, 0x26, 0x5d, 0x00
	.type		__unnamed_41,@object
	.size		__unnamed_41,(__unnamed_42 - __unnamed_41)
__unnamed_41:
        /* <DEDUP_REMOVED lines=28> */
        /*1eda*/ 	.byte	0x3a, 0x43, 0x3c, 0x31, 0x36, 0x33, 0x38, 0x34, 0x3e, 0x3e, 0x3e, 0x3e, 0x3e, 0x5d, 0x00
	.type		__unnamed_42,@object
	.size		__unnamed_42,(__unnamed_6 - __unnamed_42)
__unnamed_42:
        /* <DEDUP_REMOVED lines=29> */
	.type		__unnamed_6,@object
	.size		__unnamed_6,(__unnamed_33 - __unnamed_6)
__unnamed_6:
        /* <DEDUP_REMOVED lines=29> */
	.type		__unnamed_33,@object
	.size		__unnamed_33,(__unnamed_17 - __unnamed_33)
__unnamed_33:
        /* <DEDUP_REMOVED lines=29> */
	.type		__unnamed_17,@object
	.size		__unnamed_17,(__unnamed_37 - __unnamed_17)
__unnamed_17:
        /* <DEDUP_REMOVED lines=29> */
	.type		__unnamed_37,@object
	.size		__unnamed_37,(__unnamed_11 - __unnamed_37)
__unnamed_37:
        /* <DEDUP_REMOVED lines=29> */
	.type		__unnamed_11,@object
	.size		__unnamed_11,(__unnamed_27 - __unnamed_11)
__unnamed_11:
        /* <DEDUP_REMOVED lines=29> */
	.type		__unnamed_27,@object
	.size		__unnamed_27,(__unnamed_19 - __unnamed_27)
__unnamed_27:
        /* <DEDUP_REMOVED lines=29> */
	.type		__unnamed_19,@object
	.size		__unnamed_19,(__unnamed_12 - __unnamed_19)
__unnamed_19:
        /* <DEDUP_REMOVED lines=29> */
	.type		__unnamed_12,@object
	.size		__unnamed_12,(__unnamed_28 - __unnamed_12)
__unnamed_12:
        /* <DEDUP_REMOVED lines=29> */
	.type		__unnamed_28,@object
	.size		__unnamed_28,(__unnamed_36 - __unnamed_28)
__unnamed_28:
        /* <DEDUP_REMOVED lines=29> */
	.type		__unnamed_36,@object
	.size		__unnamed_36,(__unnamed_20 - __unnamed_36)
__unnamed_36:
        /* <DEDUP_REMOVED lines=29> */
	.type		__unnamed_20,@object
	.size		__unnamed_20,(__unnamed_16 - __unnamed_20)
__unnamed_20:
        /* <DEDUP_REMOVED lines=29> */
	.type		__unnamed_16,@object
	.size		__unnamed_16,(__unnamed_32 - __unnamed_16)
__unnamed_16:
        /* <DEDUP_REMOVED lines=29> */
	.type		__unnamed_32,@object
	.size		__unnamed_32,(__unnamed_23 - __unnamed_32)
__unnamed_32:
        /* <DEDUP_REMOVED lines=29> */
	.type		__unnamed_23,@object
	.size		__unnamed_23,(__unnamed_40 - __unnamed_23)
__unnamed_23:
        /* <DEDUP_REMOVED lines=30> */
	.type		__unnamed_40,@object
	.size		__unnamed_40,(__unnamed_24 - __unnamed_40)
__unnamed_40:
        /* <DEDUP_REMOVED lines=30> */
	.type		__unnamed_24,@object
	.size		__unnamed_24,(__unnamed_35 - __unnamed_24)
__unnamed_24:
        /* <DEDUP_REMOVED lines=30> */
	.type		__unnamed_35,@object
	.size		__unnamed_35,(__unnamed_15 - __unnamed_35)
__unnamed_35:
        /* <DEDUP_REMOVED lines=29> */
        /*3f8a*/ 	.byte	0x5d, 0x00
	.type		__unnamed_15,@object
	.size		__unnamed_15,(__unnamed_31 - __unnamed_15)
__unnamed_15:
        /* <DEDUP_REMOVED lines=30> */
	.type		__unnamed_31,@object
	.size		__unnamed_31,(__unnamed_10 - __unnamed_31)
__unnamed_31:
        /* <DEDUP_REMOVED lines=30> */
	.type		__unnamed_10,@object
	.size		__unnamed_10,(__unnamed_26 - __unnamed_10)
__unnamed_10:
        /* <DEDUP_REMOVED lines=30> */
	.type		__unnamed_26,@object
	.size		__unnamed_26,(__unnamed_18 - __unnamed_26)
__unnamed_26:
        /* <DEDUP_REMOVED lines=30> */
	.type		__unnamed_18,@object
	.size		__unnamed_18,(__unnamed_22 - __unnamed_18)
__unnamed_18:
        /* <DEDUP_REMOVED lines=30> */
	.type		__unnamed_22,@object
	.size		__unnamed_22,(.L_21 - __unnamed_22)
__unnamed_22:
        /* <DEDUP_REMOVED lines=29> */
        /*4a76*/ 	.byte	0x26, 0x5d, 0x00
.L_21:


//--------------------- .nv.shared._ZN7cutlass13device_kernelIN5flash11enable_sm90INS1_16FlashAttnFwdSm90INS1_25CollectiveMainloopFwdSm90ILi2EN4cute5tupleIJNS5_1CILi1EEES8_S8_EEENS6_IJNS7_ILi128EEENS7_ILi80EEENS7_ILi256EEEEEELi256ENS_10bfloat16_tEfNS_4arch4Sm90ELb0ELb0ELb1ELb0ELb0ELb0ELb0ELb1ELb1ELb0ELb0ELb0EEENS1_21CollectiveEpilogueFwdINS6_IJSA_SC_SB_EEES9_SE_SG_Li256ELb0ELb0ELb0ELb0EEENS1_29StaticPersistentTileSchedulerILb0EEEEEEEEEvNT_6ParamsE --------------------------
	.section	.nv.shared._ZN7cutlass13device_kernelIN5flash11enable_sm90INS1_16FlashAttnFwdSm90INS1_25CollectiveMainloopFwdSm90ILi2EN4cute5tupleIJNS5_1CILi1EEES8_S8_EEENS6_IJNS7_ILi128EEENS7_ILi80EEENS7_ILi256EEEEEELi256ENS_10bfloat16_tEfNS_4arch4Sm90ELb0ELb0ELb1ELb0ELb0ELb0ELb0ELb1ELb1ELb0ELb0ELb0EEENS1_21CollectiveEpilogueFwdINS6_IJSA_SC_SB_EEES9_SE_SG_Li256ELb0ELb0ELb0ELb0EEENS1_29StaticPersistentTileSchedulerILb0EEEEEEEEEvNT_6ParamsE,"aw",@nobits
	.sectionflags	@""
	.align	16
	.zero		1024


//--------------------- .nv.shared.reserved.0     --------------------------
	.section	.nv.shared.reserved.0,"aw",@nobits
	.weak		__nv_reservedSMEM_offset_0_alias
	.size		__nv_reservedSMEM_offset_0_alias, 0, 0
	.other		__nv_reservedSMEM_offset_0_alias,@"STO_CUDA_RESERVED_SHARED STV_DEFAULT"
__nv_reservedSMEM_offset_0_alias:
	.zero		0


//--------------------- .nv.global                --------------------------
	.section	.nv.global,"aw",@nobits
.nv.global:
	.type		_ZN74_INTERNAL_a13f6cbc_38_flash_fwd_hdimall_bf16_softcap_sm90_cu_49158569_38324cute1_E,@object
	.size		_ZN74_INTERNAL_a13f6cbc_38_flash_fwd_hdimall_bf16_softcap_sm90_cu_49158569_38324cute1_E,(_ZN74_INTERNAL_a13f6cbc_38_flash_fwd_hdimall_bf16_softcap_sm90_cu_49158569_38324cuda3std3__45__cpo6cbeginE - _ZN74_INTERNAL_a13f6cbc_38_flash_fwd_hdimall_bf16_softcap_sm90_cu_49158569_38324cute1_E)
_ZN74_INTERNAL_a13f6cbc_38_flash_fwd_hdimall_bf16_softcap_sm90_cu_49158569_38324cute1_E:
	.zero		1
	.type		_ZN74_INTERNAL_a13f6cbc_38_flash_fwd_hdimall_bf16_softcap_sm90_cu_49158569_38324cuda3std3__45__cpo6cbeginE,@object
	.size		_ZN74_INTERNAL_a13f6cbc_38_flash_fwd_hdimall_bf16_softcap_sm90_cu_49158569_38324cuda3std3__45__cpo6cbeginE,(_ZN74_INTERNAL_a13f6cbc_38_flash_fwd_hdimall_bf16_softcap_sm90_cu_49158569_38324cuda3std3__48in_placeE - _ZN74_INTERNAL_a13f6cbc_38_flash_fwd_hdimall_bf16_softcap_sm90_cu_49158569_38324cuda3std3__45__cpo6cbeginE)
_ZN74_INTERNAL_a13f6cbc_38_flash_fwd_hdimall_bf16_softcap_sm90_cu_49158569_38324cuda3std3__45__cpo6cbeginE:
	.zero		1
	.type		_ZN74_INTERNAL_a13f6cbc_38_flash_fwd_hdimall_bf16_softcap_sm90_cu_49158569_38324cuda3std3__48in_placeE,@object
	.size		_ZN74_INTERNAL_a13f6cbc_38_flash_fwd_hdimall_bf16_softcap_sm90_cu_49158569_38324cuda3std3__48in_placeE,(_ZN74_INTERNAL_a13f6cbc_38_flash_fwd_hdimall_bf16_softcap_sm90_cu_49158569_38324cuda3std6ranges3__45__cpo9iter_moveE - _ZN74_INTERNAL_a13f6cbc_38_flash_fwd_hdimall_bf16_softcap_sm90_cu_49158569_38324cuda3std3__48in_placeE)
_ZN74_INTERNAL_a13f6cbc_38_flash_fwd_hdimall_bf16_softcap_sm90_cu_49158569_38324cuda3std3__48in_placeE:
	.zero		1
	.type		_ZN74_INTERNAL_a13f6cbc_38_flash_fwd_hdimall_bf16_softcap_sm90_cu_49158569_38324cuda3std6ranges3__45__cpo9iter_moveE,@object
	.size		_ZN74_INTERNAL_a13f6cbc_38_flash_fwd_hdimall_bf16_softcap_sm90_cu_49158569_38324cuda3std6ranges3__45__cpo9iter_moveE,(_ZN74_INTERNAL_a13f6cbc_38_flash_fwd_hdimall_bf16_softcap_sm90_cu_49158569_38324cuda3std3__45__cpo5beginE - _ZN74_INTERNAL_a13f6cbc_38_flash_fwd_hdimall_bf16_softcap_sm90_cu_49158569_38324cuda3std6ranges3__45__cpo9iter_moveE)
_ZN74_INTERNAL_a13f6cbc_38_flash_fwd_hdimall_bf16_softcap_sm90_cu_49158569_38324cuda3std6ranges3__45__cpo9iter_moveE:
	.zero		1
	.type		_ZN74_INTERNAL_a13f6cbc_38_flash_fwd_hdimall_bf16_softcap_sm90_cu_49158569_38324cuda3std3__45__cpo5beginE,@object
	.size		_ZN74_INTERNAL_a13f6cbc_38_flash_fwd_hdimall_bf16_softcap_sm90_cu_49158569_38324cuda3std3__45__cpo5beginE,(_ZN74_INTERNAL_a13f6cbc_38_flash_fwd_hdimall_bf16_softcap_sm90_cu_49158569_38324cuda3std3__476_GLOBAL__N__a13f6cbc_38_flash_fwd_hdimall_bf16_softcap_sm90_cu_49158569_38326ignoreE - _ZN74_INTERNAL_a13f6cbc_38_flash_fwd_hdimall_bf16_softcap_sm90_cu_49158569_38324cuda3std3__45__cpo5beginE)
_ZN74_INTERNAL_a13f6cbc_38_flash_fwd_hdimall_bf16_softcap_sm90_cu_49158569_38324cuda3std3__45__cpo5beginE:
	.zero		1
	.type		_ZN74_INTERNAL_a13f6cbc_38_flash_fwd_hdimall_bf16_softcap_sm90_cu_49158569_38324cuda3std3__476_GLOBAL__N__a13f6cbc_38_flash_fwd_hdimall_bf16_softcap_sm90_cu_49158569_38326ignoreE,@object
	.size		_ZN74_INTERNAL_a13f6cbc_38_flash_fwd_hdimall_bf16_softcap_sm90_cu_49158569_38324cuda3std3__476_GLOBAL__N__a13f6cbc_38_flash_fwd_hdimall_bf16_softcap_sm90_cu_49158569_38326ignoreE,(_ZN74_INTERNAL_a13f6cbc_38_flash_fwd_hdimall_bf16_softcap_sm90_cu_49158569_38324cute7productE - _ZN74_INTERNAL_a13f6cbc_38_flash_fwd_hdimall_bf16_softcap_sm90_cu_49158569_38324cuda3std3__476_GLOBAL__N__a13f6cbc_38_flash_fwd_hdimall_bf16_softcap_sm90_cu_49158569_38326ignoreE)
_ZN74_INTERNAL_a13f6cbc_38_flash_fwd_hdimall_bf16_softcap_sm90_cu_49158569_38324cuda3std3__476_GLOBAL__N__a13f6cbc_38_flash_fwd_hdimall_bf16_softcap_sm90_cu_49158569_38326ignoreE:
	.zero		1
	.type		_ZN74_INTERNAL_a13f6cbc_38_flash_fwd_hdimall_bf16_softcap_sm90_cu_49158569_38324cute7productE,@object
	.size		_ZN74_INTERNAL_a13f6cbc_38_flash_fwd_hdimall_bf16_softcap_sm90_cu_49158569_38324cute7productE,(_ZN74_INTERNAL_a13f6cbc_38_flash_fwd_hdimall_bf16_softcap_sm90_cu_49158569_38324cuda3std3__45__cpo3endE - _ZN74_INTERNAL_a13f6cbc_38_flash_fwd_hdimall_bf16_softcap_sm90_cu_49158569_38324cute7productE)
_ZN74_INTERNAL_a13f6cbc_38_flash_fwd_hdimall_bf16_softcap_sm90_cu_49158569_38324cute7productE:
	.zero		1
	.type		_ZN74_INTERNAL_a13f6cbc_38_flash_fwd_hdimall_bf16_softcap_sm90_cu_49158569_38324cuda3std3__45__cpo3endE,@object
	.size		_ZN74_INTERNAL_a13f6cbc_38_flash_fwd_hdimall_bf16_softcap_sm90_cu_49158569_38324cuda3std3__45__cpo3endE,(_ZN74_INTERNAL_a13f6cbc_38_flash_fwd_hdimall_bf16_softcap_sm90_cu_49158569_38324cuda3std3__419piecewise_constructE - _ZN74_INTERNAL_a13f6cbc_38_flash_fwd_hdimall_bf16_softcap_sm90_cu_49158569_38324cuda3std3__45__cpo3endE)
_ZN74_INTERNAL_a13f6cbc_38_flash_fwd_hdimall_bf16_softcap_sm90_cu_49158569_38324cuda3std3__45__cpo3endE:
	.zero		1
	.type		_ZN74_INTERNAL_a13f6cbc_38_flash_fwd_hdimall_bf16_softcap_sm90_cu_49158569_38324cuda3std3__419piecewise_constructE,@object
	.size		_ZN74_INTERNAL_a13f6cbc_38_flash_fwd_hdimall_bf16_softcap_sm90_cu_49158569_38324cuda3std3__419piecewise_constructE,(_ZN74_INTERNAL_a13f6cbc_38_flash_fwd_hdimall_bf16_softcap_sm90_cu_49158569_38324cuda3std3__45__cpo4cendE - _ZN74_INTERNAL_a13f6cbc_38_flash_fwd_hdimall_bf16_softcap_sm90_cu_49158569_38324cuda3std3__419piecewise_constructE)
_ZN74_INTERNAL_a13f6cbc_38_flash_fwd_hdimall_bf16_softcap_sm90_cu_49158569_38324cuda3std3__419piecewise_constructE:
	.zero		1
	.type		_ZN74_INTERNAL_a13f6cbc_38_flash_fwd_hdimall_bf16_softcap_sm90_cu_49158569_38324cuda3std3__45__cpo4cendE,@object
	.size		_ZN74_INTERNAL_a13f6cbc_38_flash_fwd_hdimall_bf16_softcap_sm90_cu_49158569_38324cuda3std3__45__cpo4cendE,(_ZN74_INTERNAL_a13f6cbc_38_flash_fwd_hdimall_bf16_softcap_sm90_cu_49158569_38324cuda3std6ranges3__45__cpo4swapE - _ZN74_INTERNAL_a13f6cbc_38_flash_fwd_hdimall_bf16_softcap_sm90_cu_49158569_38324cuda3std3__45__cpo4cendE)
_ZN74_INTERNAL_a13f6cbc_38_flash_fwd_hdimall_bf16_softcap_sm90_cu_49158569_38324cuda3std3__45__cpo4cendE:
	.zero		1
	.type		_ZN74_INTERNAL_a13f6cbc_38_flash_fwd_hdimall_bf16_softcap_sm90_cu_49158569_38324cuda3std6ranges3__45__cpo4swapE,@object
	.size		_ZN74_INTERNAL_a13f6cbc_38_flash_fwd_hdimall_bf16_softcap_sm90_cu_49158569_38324cuda3std6ranges3__45__cpo4swapE,(.L_50 - _ZN74_INTERNAL_a13f6cbc_38_flash_fwd_hdimall_bf16_softcap_sm90_cu_49158569_38324cuda3std6ranges3__45__cpo4swapE)
_ZN74_INTERNAL_a13f6cbc_38_flash_fwd_hdimall_bf16_softcap_sm90_cu_49158569_38324cuda3std6ranges3__45__cpo4swapE:
	.zero		1
.L_50:


//--------------------- .nv.shared._ZN7cutlass13device_kernelIN5flash11enable_sm90INS1_16FlashAttnFwdSm90INS1_25CollectiveMainloopFwdSm90ILi2EN4cute5tupleIJNS5_1CILi2EEENS7_ILi1EEES9_EEENS6_IJNS7_ILi128EEENS7_ILi80EEENS7_ILi256EEEEEELi256ENS_10bfloat16_tEfNS_4arch4Sm90ELb0ELb0ELb1ELb0ELb0ELb0ELb0ELb1ELb1ELb0ELb0ELb0EEENS1_21CollectiveEpilogueFwdINS6_IJSB_SD_SC_EEESA_SF_SH_Li256ELb0ELb0ELb0ELb0EEENS1_29StaticPersistentTileSchedulerILb0EEEEEEEEEvNT_6ParamsE --------------------------
	.section	.nv.shared._ZN7cutlass13device_kernelIN5flash11enable_sm90INS1_16FlashAttnFwdSm90INS1_25CollectiveMainloopFwdSm90ILi2EN4cute5tupleIJNS5_1CILi2EEENS7_ILi1EEES9_EEENS6_IJNS7_ILi128EEENS7_ILi80EEENS7_ILi256EEEEEELi256ENS_10bfloat16_tEfNS_4arch4Sm90ELb0ELb0ELb1ELb0ELb0ELb0ELb0ELb1ELb1ELb0ELb0ELb0EEENS1_21CollectiveEpilogueFwdINS6_IJSB_SD_SC_EEESA_SF_SH_Li256ELb0ELb0ELb0ELb0EEENS1_29StaticPersistentTileSchedulerILb0EEEEEEEEEvNT_6ParamsE,"aw",@nobits
	.sectionflags	@""
	.align	16
	.zero		1024


//--------------------- .nv.shared._ZN7cutlass13device_kernelIN5flash11enable_sm90INS1_16FlashAttnFwdSm90INS1_25CollectiveMainloopFwdSm90ILi2EN4cute5tupleIJNS5_1CILi1EEES8_S8_EEENS6_IJNS7_ILi128EEENS7_ILi80EEENS7_ILi256EEEEEELi256ENS_10bfloat16_tEfNS_4arch4Sm90ELb0ELb0ELb1ELb1ELb0ELb0ELb0ELb1ELb1ELb0ELb0ELb0EEENS1_21CollectiveEpilogueFwdINS6_IJSA_SC_SB_EEES9_SE_SG_Li256ELb1ELb0ELb0ELb0EEENS1_36VarlenDynamicPersistentTileSchedulerILi128ELi80ELi256ELi32ELb0ELb0ELb1ELb0ELb1ELb1EEEEEEEEEvNT_6ParamsE --------------------------
	.section	.nv.shared._ZN7cutlass13device_kernelIN5flash11enable_sm90INS1_16FlashAttnFwdSm90INS1_25CollectiveMainloopFwdSm90ILi2EN4cute5tupleIJNS5_1CILi1EEES8_S8_EEENS6_IJNS7_ILi128EEENS7_ILi80EEENS7_ILi256EEEEEELi256ENS_10bfloat16_tEfNS_4arch4Sm90ELb0ELb0ELb1ELb1ELb0ELb0ELb0ELb1ELb1ELb0ELb0ELb0EEENS1_21CollectiveEpilogueFwdINS6_IJSA_SC_SB_EEES9_SE_SG_Li256ELb1ELb0ELb0ELb0EEENS1_36VarlenDynamicPersistentTileSchedulerILi128ELi80ELi256ELi32ELb0ELb0ELb1ELb0ELb1ELb1EEEEEEEEEvNT_6ParamsE,"aw",@nobits
	.sectionflags	@""
	.align	16
	.zero		1024


//--------------------- .nv.shared._ZN7cutlass13device_kernelIN5flash11enable_sm90INS1_16FlashAttnFwdSm90INS1_25CollectiveMainloopFwdSm90ILi2EN4cute5tupleIJNS5_1CILi1EEES8_S8_EEENS6_IJNS7_ILi128EEENS7_ILi80EEENS7_ILi256EEEEEELi256ENS_10bfloat16_tEfNS_4arch4Sm90ELb0ELb0ELb1ELb1ELb0ELb1ELb0ELb1ELb1ELb0ELb0ELb0EEENS1_21CollectiveEpilogueFwdINS6_IJSA_SC_SB_EEES9_SE_SG_Li256ELb1ELb0ELb0ELb0EEENS1_36VarlenDynamicPersistentTileSchedulerILi128ELi80ELi256ELi32ELb0ELb0ELb1ELb0ELb1ELb1EEEEEEEEEvNT_6ParamsE --------------------------
	.section	.nv.shared._ZN7cutlass13device_kernelIN5flash11enable_sm90INS1_16FlashAttnFwdSm90INS1_25CollectiveMainloopFwdSm90ILi2EN4cute5tupleIJNS5_1CILi1EEES8_S8_EEENS6_IJNS7_ILi128EEENS7_ILi80EEENS7_ILi256EEEEEELi256ENS_10bfloat16_tEfNS_4arch4Sm90ELb0ELb0ELb1ELb1ELb0ELb1ELb0ELb1ELb1ELb0ELb0ELb0EEENS1_21CollectiveEpilogueFwdINS6_IJSA_SC_SB_EEES9_SE_SG_Li256ELb1ELb0ELb0ELb0EEENS1_36VarlenDynamicPersistentTileSchedulerILi128ELi80ELi256ELi32ELb0ELb0ELb1ELb0ELb1ELb1EEEEEEEEEvNT_6ParamsE,"aw",@nobits
	.sectionflags	@""
	.align	16
	.zero		1024


//--------------------- .nv.shared._ZN7cutlass13device_kernelIN5flash11enable_sm90INS1_16FlashAttnFwdSm90INS1_25CollectiveMainloopFwdSm90ILi2EN4cute5tupleIJNS5_1CILi1EEES8_S8_EEENS6_IJNS7_ILi128EEENS7_ILi64EEENS7_ILi256EEEEEELi256ENS_10bfloat16_tEfNS_4arch4Sm90ELb0ELb1ELb1ELb0ELb0ELb0ELb0ELb1ELb1ELb0ELb0ELb0EEENS1_21CollectiveEpilogueFwdINS6_IJSA_SC_SB_EEES9_SE_SG_Li256ELb0ELb0ELb0ELb0EEENS1_30DynamicPersistentTileSchedulerILi256ELi32ELb0ELb0ELb1EEEEEEEEEvNT_6ParamsE --------------------------
	.section	.nv.shared._ZN7cutlass13device_kernelIN5flash11enable_sm90INS1_16FlashAttnFwdSm90INS1_25CollectiveMainloopFwdSm90ILi2EN4cute5tupleIJNS5_1CILi1EEES8_S8_EEENS6_IJNS7_ILi128EEENS7_ILi64EEENS7_ILi256EEEEEELi256ENS_10bfloat16_tEfNS_4arch4Sm90ELb0ELb1ELb1ELb0ELb0ELb0ELb0ELb1ELb1ELb0ELb0ELb0EEENS1_21CollectiveEpilogueFwdINS6_IJSA_SC_SB_EEES9_SE_SG_Li256ELb0ELb0ELb0ELb0EEENS1_30DynamicPersistentTileSchedulerILi256ELi32ELb0ELb0ELb1EEEEEEEEEvNT_6ParamsE,"aw",@nobits
	.sectionflags	@""
	.align	16
	.zero		1024


//--------------------- .nv.shared._ZN7cutlass13device_kernelIN5flash11enable_sm90INS1_16FlashAttnFwdSm90INS1_25CollectiveMainloopFwdSm90ILi2EN4cute5tupleIJNS5_1CILi1EEES8_S8_EEENS6_IJNS7_ILi128EEENS7_ILi64EEENS7_ILi256EEEEEELi256ENS_10bfloat16_tEfNS_4arch4Sm90ELb0ELb1ELb1ELb1ELb0ELb0ELb0ELb1ELb1ELb0ELb0ELb0EEENS1_21CollectiveEpilogueFwdINS6_IJSA_SC_SB_EEES9_SE_SG_Li256ELb1ELb0ELb0ELb0EEENS1_36VarlenDynamicPersistentTileSchedulerILi128ELi64ELi256ELi32ELb0ELb0ELb1ELb1ELb0ELb1EEEEEEEEEvNT_6ParamsE --------------------------
	.section	.nv.shared._ZN7cutlass13device_kernelIN5flash11enable_sm90INS1_16FlashAttnFwdSm90INS1_25CollectiveMainloopFwdSm90ILi2EN4cute5tupleIJNS5_1CILi1EEES8_S8_EEENS6_IJNS7_ILi128EEENS7_ILi64EEENS7_ILi256EEEEEELi256ENS_10bfloat16_tEfNS_4arch4Sm90ELb0ELb1ELb1ELb1ELb0ELb0ELb0ELb1ELb1ELb0ELb0ELb0EEENS1_21CollectiveEpilogueFwdINS6_IJSA_SC_SB_EEES9_SE_SG_Li256ELb1ELb0ELb0ELb0EEENS1_36VarlenDynamicPersistentTileSchedulerILi128ELi64ELi256ELi32ELb0ELb0ELb1ELb1ELb0ELb1EEEEEEEEEvNT_6ParamsE,"aw",@nobits
	.sectionflags	@""
	.align	16
	.zero		1024


//--------------------- .nv.shared._ZN7cutlass13device_kernelIN5flash11enable_sm90INS1_16FlashAttnFwdSm90INS1_25CollectiveMainloopFwdSm90ILi2EN4cute5tupleIJNS5_1CILi1EEES8_S8_EEENS6_IJNS7_ILi128EEENS7_ILi64EEENS7_ILi256EEEEEELi256ENS_10bfloat16_tEfNS_4arch4Sm90ELb0ELb1ELb1ELb1ELb0ELb1ELb0ELb1ELb1ELb0ELb0ELb0EEENS1_21CollectiveEpilogueFwdINS6_IJSA_SC_SB_EEES9_SE_SG_Li256ELb1ELb0ELb0ELb0EEENS1_36VarlenDynamicPersistentTileSchedulerILi128ELi64ELi256ELi32ELb0ELb0ELb1ELb1ELb0ELb1EEEEEEEEEvNT_6ParamsE --------------------------
	.section	.nv.shared._ZN7cutlass13device_kernelIN5flash11enable_sm90INS1_16FlashAttnFwdSm90INS1_25CollectiveMainloopFwdSm90ILi2EN4cute5tupleIJNS5_1CILi1EEES8_S8_EEENS6_IJNS7_ILi128EEENS7_ILi64EEENS7_ILi256EEEEEELi256ENS_10bfloat16_tEfNS_4arch4Sm90ELb0ELb1ELb1ELb1ELb0ELb1ELb0ELb1ELb1ELb0ELb0ELb0EEENS1_21CollectiveEpilogueFwdINS6_IJSA_SC_SB_EEES9_SE_SG_Li256ELb1ELb0ELb0ELb0EEENS1_36VarlenDynamicPersistentTileSchedulerILi128ELi64ELi256ELi32ELb0ELb0ELb1ELb1ELb0ELb1EEEEEEEEEvNT_6ParamsE,"aw",@nobits
	.sectionflags	@""
	.align	16
	.zero		1024


//--------------------- .nv.shared._ZN7cutlass13device_kernelIN5flash11enable_sm90INS1_16FlashAttnFwdSm90INS1_25CollectiveMainloopFwdSm90ILi2EN4cute5tupleIJNS5_1CILi1EEES8_S8_EEENS6_IJNS7_ILi128EEENS7_ILi80EEENS7_ILi256EEEEEELi256ENS_10bfloat16_tEfNS_4arch4Sm90ELb1ELb0ELb1ELb0ELb0ELb0ELb0ELb1ELb1ELb0ELb0ELb0EEENS1_21CollectiveEpilogueFwdINS6_IJSA_SC_SB_EEES9_SE_SG_Li256ELb0ELb0ELb0ELb0EEENS1_30DynamicPersistentTileSchedulerILi256ELi32ELb0ELb0ELb1EEEEEEEEEvNT_6ParamsE --------------------------
	.section	.nv.shared._ZN7cutlass13device_kernelIN5flash11enable_sm90INS1_16FlashAttnFwdSm90INS1_25CollectiveMainloopFwdSm90ILi2EN4cute5tupleIJNS5_1CILi1EEES8_S8_EEENS6_IJNS7_ILi128EEENS7_ILi80EEENS7_ILi256EEEEEELi256ENS_10bfloat16_tEfNS_4arch4Sm90ELb1ELb0ELb1ELb0ELb0ELb0ELb0ELb1ELb1ELb0ELb0ELb0EEENS1_21CollectiveEpilogueFwdINS6_IJSA_SC_SB_EEES9_SE_SG_Li256ELb0ELb0ELb0ELb0EEENS1_30DynamicPersistentTileSchedulerILi256ELi32ELb0ELb0ELb1EEEEEEEEEvNT_6ParamsE,"aw",@nobits
	.sectionflags	@""
	.align	16
	.zero		1024


//--------------------- .nv.shared._ZN7cutlass13device_kernelIN5flash11enable_sm90INS1_16FlashAttnFwdSm90INS1_25CollectiveMainloopFwdSm90ILi2EN4cute5tupleIJNS5_1CILi1EEES8_S8_EEENS6_IJNS7_ILi128EEENS7_ILi80EEENS7_ILi256EEEEEELi256ENS_10bfloat16_tEfNS_4arch4Sm90ELb1ELb0ELb1ELb1ELb0ELb0ELb0ELb1ELb1ELb0ELb0ELb0EEENS1_21CollectiveEpilogueFwdINS6_IJSA_SC_SB_EEES9_SE_SG_Li256ELb1ELb0ELb0ELb0EEENS1_36VarlenDynamicPersistentTileSchedulerILi128ELi80ELi256ELi32ELb0ELb0ELb1ELb1ELb1ELb1EEEEEEEEEvNT_6ParamsE --------------------------
	.section	.nv.shared._ZN7cutlass13device_kernelIN5flash11enable_sm90INS1_16FlashAttnFwdSm90INS1_25CollectiveMainloopFwdSm90ILi2EN4cute5tupleIJNS5_1CILi1EEES8_S8_EEENS6_IJNS7_ILi128EEENS7_ILi80EEENS7_ILi256EEEEEELi256ENS_10bfloat16_tEfNS_4arch4Sm90ELb1ELb0ELb1ELb1ELb0ELb0ELb0ELb1ELb1ELb0ELb0ELb0EEENS1_21CollectiveEpilogueFwdINS6_IJSA_SC_SB_EEES9_SE_SG_Li256ELb1ELb0ELb0ELb0EEENS1_36VarlenDynamicPersistentTileSchedulerILi128ELi80ELi256ELi32ELb0ELb0ELb1ELb1ELb1ELb1EEEEEEEEEvNT_6ParamsE,"aw",@nobits
	.sectionflags	@""
	.align	16
	.zero		1024


//--------------------- .nv.shared._ZN7cutlass13device_kernelIN5flash11enable_sm90INS1_16FlashAttnFwdSm90INS1_25CollectiveMainloopFwdSm90ILi2EN4cute5tupleIJNS5_1CILi1EEES8_S8_EEENS6_IJNS7_ILi128EEENS7_ILi80EEENS7_ILi256EEEEEELi256ENS_10bfloat16_tEfNS_4arch4Sm90ELb1ELb0ELb1ELb1ELb0ELb1ELb0ELb1ELb1ELb0ELb0ELb0EEENS1_21CollectiveEpilogueFwdINS6_IJSA_SC_SB_EEES9_SE_SG_Li256ELb1ELb0ELb0ELb0EEENS1_36VarlenDynamicPersistentTileSchedulerILi128ELi80ELi256ELi32ELb0ELb0ELb1ELb1ELb1ELb1EEEEEEEEEvNT_6ParamsE --------------------------
	.section	.nv.shared._ZN7cutlass13device_kernelIN5flash11enable_sm90INS1_16FlashAttnFwdSm90INS1_25CollectiveMainloopFwdSm90ILi2EN4cute5tupleIJNS5_1CILi1EEES8_S8_EEENS6_IJNS7_ILi128EEENS7_ILi80EEENS7_ILi256EEEEEELi256ENS_10bfloat16_tEfNS_4arch4Sm90ELb1ELb0ELb1ELb1ELb0ELb1ELb0ELb1ELb1ELb0ELb0ELb0EEENS1_21CollectiveEpilogueFwdINS6_IJSA_SC_SB_EEES9_SE_SG_Li256ELb1ELb0ELb0ELb0EEENS1_36VarlenDynamicPersistentTileSchedulerILi128ELi80ELi256ELi32ELb0ELb0ELb1ELb1ELb1ELb1EEEEEEEEEvNT_6ParamsE,"aw",@nobits
	.sectionflags	@""
	.align	16
	.zero		1024


//--------------------- .nv.shared._ZN7cutlass13device_kernelIN5flash11enable_sm90INS1_16FlashAttnFwdSm90INS1_25CollectiveMainloopFwdSm90ILi2EN4cute5tupleIJNS5_1CILi1EEES8_S8_EEENS6_IJNS7_ILi128EEENS7_ILi112EEENS7_ILi192EEEEEELi192ENS_10bfloat16_tEfNS_4arch4Sm90ELb0ELb0ELb1ELb0ELb0ELb0ELb0ELb1ELb1ELb0ELb0ELb0EEENS1_21CollectiveEpilogueFwdINS6_IJSA_SC_SB_EEES9_SE_SG_Li256ELb0ELb0ELb0ELb0EEENS1_29StaticPersistentTileSchedulerILb0EEEEEEEEEvNT_6ParamsE --------------------------
	.section	.nv.shared._ZN7cutlass13device_kernelIN5flash11enable_sm90INS1_16FlashAttnFwdSm90INS1_25CollectiveMainloopFwdSm90ILi2EN4cute5tupleIJNS5_1CILi1EEES8_S8_EEENS6_IJNS7_ILi128EEENS7_ILi112EEENS7_ILi192EEEEEELi192ENS_10bfloat16_tEfNS_4arch4Sm90ELb0ELb0ELb1ELb0ELb0ELb0ELb0ELb1ELb1ELb0ELb0ELb0EEENS1_21CollectiveEpilogueFwdINS6_IJSA_SC_SB_EEES9_SE_SG_Li256ELb0ELb0ELb0ELb0EEENS1_29StaticPersistentTileSchedulerILb0EEEEEEEEEvNT_6ParamsE,"aw",@nobits
	.sectionflags	@""
	.align	16
	.zero		1024


//--------------------- .nv.shared._ZN7cutlass13device_kernelIN5flash11enable_sm90INS1_16FlashAttnFwdSm90INS1_25CollectiveMainloopFwdSm90ILi2EN4cute5tupleIJNS5_1CILi2EEENS7_ILi1EEES9_EEENS6_IJNS7_ILi128EEENS7_ILi112EEENS7_ILi192EEEEEELi192ENS_10bfloat16_tEfNS_4arch4Sm90ELb0ELb0ELb1ELb0ELb0ELb0ELb0ELb1ELb1ELb0ELb0ELb0EEENS1_21CollectiveEpilogueFwdINS6_IJSB_SD_SC_EEESA_SF_SH_Li256ELb0ELb0ELb0ELb0EEENS1_29StaticPersistentTileSchedulerILb0EEEEEEEEEvNT_6ParamsE --------------------------
	.section	.nv.shared._ZN7cutlass13device_kernelIN5flash11enable_sm90INS1_16FlashAttnFwdSm90INS1_25CollectiveMainloopFwdSm90ILi2EN4cute5tupleIJNS5_1CILi2EEENS7_ILi1EEES9_EEENS6_IJNS7_ILi128EEENS7_ILi112EEENS7_ILi192EEEEEELi192ENS_10bfloat16_tEfNS_4arch4Sm90ELb0ELb0ELb1ELb0ELb0ELb0ELb0ELb1ELb1ELb0ELb0ELb0EEENS1_21CollectiveEpilogueFwdINS6_IJSB_SD_SC_EEESA_SF_SH_Li256ELb0ELb0ELb0ELb0EEENS1_29StaticPersistentTileSchedulerILb0EEEEEEEEEvNT_6ParamsE,"aw",@nobits
	.sectionflags	@""
	.align	16
	.zero		1024


//--------------------- .nv.shared._ZN7cutlass13device_kernelIN5flash11enable_sm90INS1_16FlashAttnFwdSm90INS1_25CollectiveMainloopFwdSm90ILi2EN4cute5tupleIJNS5_1CILi1EEES8_S8_EEENS6_IJNS7_ILi128EEENS7_ILi112EEENS7_ILi192EEEEEELi192ENS_10bfloat16_tEfNS_4arch4Sm90ELb0ELb0ELb1ELb1ELb0ELb0ELb0ELb1ELb1ELb0ELb0ELb0EEENS1_21CollectiveEpilogueFwdINS6_IJSA_SC_SB_EEES9_SE_SG_Li256ELb1ELb0ELb0ELb0EEENS1_36VarlenDynamicPersistentTileSchedulerILi128ELi112ELi256ELi32ELb0ELb0ELb1ELb0ELb1ELb1EEEEEEEEEvNT_6ParamsE --------------------------
	.section	.nv.shared._ZN7cutlass13device_kernelIN5flash11enable_sm90INS1_16FlashAttnFwdSm90INS1_25CollectiveMainloopFwdSm90ILi2EN4cute5tupleIJNS5_1CILi1EEES8_S8_EEENS6_IJNS7_ILi128EEENS7_ILi112EEENS7_ILi192EEEEEELi192ENS_10bfloat16_tEfNS_4arch4Sm90ELb0ELb0ELb1ELb1ELb0ELb0ELb0ELb1ELb1ELb0ELb0ELb0EEENS1_21CollectiveEpilogueFwdINS6_IJSA_SC_SB_EEES9_SE_SG_Li256ELb1ELb0ELb0ELb0EEENS1_36VarlenDynamicPersistentTileSchedulerILi128ELi112ELi256ELi32ELb0ELb0ELb1ELb0ELb1ELb1EEEEEEEEEvNT_6ParamsE,"aw",@nobits
	.sectionflags	@""
	.align	16
	.zero		1024


//--------------------- .nv.shared._ZN7cutlass13device_kernelIN5flash11enable_sm90INS1_16FlashAttnFwdSm90INS1_25CollectiveMainloopFwdSm90ILi2EN4cute5tupleIJNS5_1CILi1EEES8_S8_EEENS6_IJNS7_ILi128EEENS7_ILi112EEENS7_ILi192EEEEEELi192ENS_10bfloat16_tEfNS_4arch4Sm90ELb0ELb0ELb1ELb1ELb0ELb1ELb0ELb1ELb1ELb0ELb0ELb0EEENS1_21CollectiveEpilogueFwdINS6_IJSA_SC_SB_EEES9_SE_SG_Li256ELb1ELb0ELb0ELb0EEENS1_36VarlenDynamicPersistentTileSchedulerILi128ELi112ELi256ELi32ELb0ELb0ELb1ELb0ELb1ELb1EEEEEEEEEvNT_6ParamsE --------------------------
	.section	.nv.shared._ZN7cutlass13device_kernelIN5flash11enable_sm90INS1_16FlashAttnFwdSm90INS1_25CollectiveMainloopFwdSm90ILi2EN4cute5tupleIJNS5_1CILi1EEES8_S8_EEENS6_IJNS7_ILi128EEENS7_ILi112EEENS7_ILi192EEEEEELi192ENS_10bfloat16_tEfNS_4arch4Sm90ELb0ELb0ELb1ELb1ELb0ELb1ELb0ELb1ELb1ELb0ELb0ELb0EEENS1_21CollectiveEpilogueFwdINS6_IJSA_SC_SB_EEES9_SE_SG_Li256ELb1ELb0ELb0ELb0EEENS1_36VarlenDynamicPersistentTileSchedulerILi128ELi112ELi256ELi32ELb0ELb0ELb1ELb0ELb1ELb1EEEEEEEEEvNT_6ParamsE,"aw",@nobits
	.sectionflags	@""
	.align	16
	.zero		1024


//--------------------- .nv.shared._ZN7cutlass13device_kernelIN5flash11enable_sm90INS1_16FlashAttnFwdSm90INS1_25CollectiveMainloopFwdSm90ILi2EN4cute5tupleIJNS5_1CILi1EEES8_S8_EEENS6_IJNS7_ILi128EEENS7_ILi96EEENS7_ILi192EEEEEELi192ENS_10bfloat16_tEfNS_4arch4Sm90ELb0ELb1ELb1ELb0ELb0ELb0ELb0ELb1ELb1ELb0ELb0ELb0EEENS1_21CollectiveEpilogueFwdINS6_IJSA_SC_SB_EEES9_SE_SG_Li256ELb0ELb0ELb0ELb0EEENS1_30DynamicPersistentTileSchedulerILi256ELi32ELb0ELb0ELb1EEEEEEEEEvNT_6ParamsE --------------------------
	.section	.nv.shared._ZN7cutlass13device_kernelIN5flash11enable_sm90INS1_16FlashAttnFwdSm90INS1_25CollectiveMainloopFwdSm90ILi2EN4cute5tupleIJNS5_1CILi1EEES8_S8_EEENS6_IJNS7_ILi128EEENS7_ILi96EEENS7_ILi192EEEEEELi192ENS_10bfloat16_tEfNS_4arch4Sm90ELb0ELb1ELb1ELb0ELb0ELb0ELb0ELb1ELb1ELb0ELb0ELb0EEENS1_21CollectiveEpilogueFwdINS6_IJSA_SC_SB_EEES9_SE_SG_Li256ELb0ELb0ELb0ELb0EEENS1_30DynamicPersistentTileSchedulerILi256ELi32ELb0ELb0ELb1EEEEEEEEEvNT_6ParamsE,"aw",@nobits
	.sectionflags	@""
	.align	16
	.zero		1024


//--------------------- .nv.shared._ZN7cutlass13device_kernelIN5flash11enable_sm90INS1_16FlashAttnFwdSm90INS1_25CollectiveMainloopFwdSm90ILi2EN4cute5tupleIJNS5_1CILi1EEES8_S8_EEENS6_IJNS7_ILi128EEENS7_ILi96EEENS7_ILi192EEEEEELi192ENS_10bfloat16_tEfNS_4arch4Sm90ELb0ELb1ELb1ELb1ELb0ELb0ELb0ELb1ELb1ELb0ELb0ELb0EEENS1_21CollectiveEpilogueFwdINS6_IJSA_SC_SB_EEES9_SE_SG_Li256ELb1ELb0ELb0ELb0EEENS1_36VarlenDynamicPersistentTileSchedulerILi128ELi96ELi256ELi32ELb0ELb0ELb1ELb1ELb0ELb1EEEEEEEEEvNT_6ParamsE --------------------------
	.section	.nv.shared._ZN7cutlass13device_kernelIN5flash11enable_sm90INS1_16FlashAttnFwdSm90INS1_25CollectiveMainloopFwdSm90ILi2EN4cute5tupleIJNS5_1CILi1EEES8_S8_EEENS6_IJNS7_ILi128EEENS7_ILi96EEENS7_ILi192EEEEEELi192ENS_10bfloat16_tEfNS_4arch4Sm90ELb0ELb1ELb1ELb1ELb0ELb0ELb0ELb1ELb1ELb0ELb0ELb0EEENS1_21CollectiveEpilogueFwdINS6_IJSA_SC_SB_EEES9_SE_SG_Li256ELb1ELb0ELb0ELb0EEENS1_36VarlenDynamicPersistentTileSchedulerILi128ELi96ELi256ELi32ELb0ELb0ELb1ELb1ELb0ELb1EEEEEEEEEvNT_6ParamsE,"aw",@nobits
	.sectionflags	@""
	.align	16
	.zero		1024


//--------------------- .nv.shared._ZN7cutlass13device_kernelIN5flash11enable_sm90INS1_16FlashAttnFwdSm90INS1_25CollectiveMainloopFwdSm90ILi2EN4cute5tupleIJNS5_1CILi1EEES8_S8_EEENS6_IJNS7_ILi128EEENS7_ILi96EEENS7_ILi192EEEEEELi192ENS_10bfloat16_tEfNS_4arch4Sm90ELb0ELb1ELb1ELb1ELb0ELb1ELb0ELb1ELb1ELb0ELb0ELb0EEENS1_21CollectiveEpilogueFwdINS6_IJSA_SC_SB_EEES9_SE_SG_Li256ELb1ELb0ELb0ELb0EEENS1_36VarlenDynamicPersistentTileSchedulerILi128ELi96ELi256ELi32ELb0ELb0ELb1ELb1ELb0ELb1EEEEEEEEEvNT_6ParamsE --------------------------
	.section	.nv.shared._ZN7cutlass13device_kernelIN5flash11enable_sm90INS1_16FlashAttnFwdSm90INS1_25CollectiveMainloopFwdSm90ILi2EN4cute5tupleIJNS5_1CILi1EEES8_S8_EEENS6_IJNS7_ILi128EEENS7_ILi96EEENS7_ILi192EEEEEELi192ENS_10bfloat16_tEfNS_4arch4Sm90ELb0ELb1ELb1ELb1ELb0ELb1ELb0ELb1ELb1ELb0ELb0ELb0EEENS1_21CollectiveEpilogueFwdINS6_IJSA_SC_SB_EEES9_SE_SG_Li256ELb1ELb0ELb0ELb0EEENS1_36VarlenDynamicPersistentTileSchedulerILi128ELi96ELi256ELi32ELb0ELb0ELb1ELb1ELb0ELb1EEEEEEEEEvNT_6ParamsE,"aw",@nobits
	.sectionflags	@""
	.align	16
	.zero		1024


//--------------------- .nv.shared._ZN7cutlass13device_kernelIN5flash11enable_sm90INS1_16FlashAttnFwdSm90INS1_25CollectiveMainloopFwdSm90ILi2EN4cute5tupleIJNS5_1CILi1EEES8_S8_EEENS6_IJNS7_ILi128EEENS7_ILi112EEENS7_ILi192EEEEEELi192ENS_10bfloat16_tEfNS_4arch4Sm90ELb1ELb0ELb1ELb0ELb0ELb0ELb0ELb1ELb1ELb0ELb0ELb0EEENS1_21CollectiveEpilogueFwdINS6_IJSA_SC_SB_EEES9_SE_SG_Li256ELb0ELb0ELb0ELb0EEENS1_30DynamicPersistentTileSchedulerILi256ELi32ELb0ELb0ELb1EEEEEEEEEvNT_6ParamsE --------------------------
	.section	.nv.shared._ZN7cutlass13device_kernelIN5flash11enable_sm90INS1_16FlashAttnFwdSm90INS1_25CollectiveMainloopFwdSm90ILi2EN4cute5tupleIJNS5_1CILi1EEES8_S8_EEENS6_IJNS7_ILi128EEENS7_ILi112EEENS7_ILi192EEEEEELi192ENS_10bfloat16_tEfNS_4arch4Sm90ELb1ELb0ELb1ELb0ELb0ELb0ELb0ELb1ELb1ELb0ELb0ELb0EEENS1_21CollectiveEpilogueFwdINS6_IJSA_SC_SB_EEES9_SE_SG_Li256ELb0ELb0ELb0ELb0EEENS1_30DynamicPersistentTileSchedulerILi256ELi32ELb0ELb0ELb1EEEEEEEEEvNT_6ParamsE,"aw",@nobits
	.sectionflags	@""
	.align	16
	.zero		1024


//--------------------- .nv.shared._ZN7cutlass13device_kernelIN5flash11enable_sm90INS1_16FlashAttnFwdSm90INS1_25CollectiveMainloopFwdSm90ILi2EN4cute5tupleIJNS5_1CILi1EEES8_S8_EEENS6_IJNS7_ILi128EEENS7_ILi112EEENS7_ILi192EEEEEELi192ENS_10bfloat16_tEfNS_4arch4Sm90ELb1ELb0ELb1ELb1ELb0ELb0ELb0ELb1ELb1ELb0ELb0ELb0EEENS1_21CollectiveEpilogueFwdINS6_IJSA_SC_SB_EEES9_SE_SG_Li256ELb1ELb0ELb0ELb0EEENS1_36VarlenDynamicPersistentTileSchedulerILi128ELi112ELi256ELi32ELb0ELb0ELb1ELb1ELb1ELb1EEEEEEEEEvNT_6ParamsE --------------------------
	.section	.nv.shared._ZN7cutlass13device_kernelIN5flash11enable_sm90INS1_16FlashAttnFwdSm90INS1_25CollectiveMainloopFwdSm90ILi2EN4cute5tupleIJNS5_1CILi1EEES8_S8_EEENS6_IJNS7_ILi128EEENS7_ILi112EEENS7_ILi192EEEEEELi192ENS_10bfloat16_tEfNS_4arch4Sm90ELb1ELb0ELb1ELb1ELb0ELb0ELb0ELb1ELb1ELb0ELb0ELb0EEENS1_21CollectiveEpilogueFwdINS6_IJSA_SC_SB_EEES9_SE_SG_Li256ELb1ELb0ELb0ELb0EEENS1_36VarlenDynamicPersistentTileSchedulerILi128ELi112ELi256ELi32ELb0ELb0ELb1ELb1ELb1ELb1EEEEEEEEEvNT_6ParamsE,"aw",@nobits
	.sectionflags	@""
	.align	16
	.zero		1024


//--------------------- .nv.shared._ZN7cutlass13device_kernelIN5flash11enable_sm90INS1_16FlashAttnFwdSm90INS1_25CollectiveMainloopFwdSm90ILi2EN4cute5tupleIJNS5_1CILi1EEES8_S8_EEENS6_IJNS7_ILi128EEENS7_ILi112EEENS7_ILi192EEEEEELi192ENS_10bfloat16_tEfNS_4arch4Sm90ELb1ELb0ELb1ELb1ELb0ELb1ELb0ELb1ELb1ELb0ELb0ELb0EEENS1_21CollectiveEpilogueFwdINS6_IJSA_SC_SB_EEES9_SE_SG_Li256ELb1ELb0ELb0ELb0EEENS1_36VarlenDynamicPersistentTileSchedulerILi128ELi112ELi256ELi32ELb0ELb0ELb1ELb1ELb1ELb1EEEEEEEEEvNT_6ParamsE --------------------------
	.section	.nv.shared._ZN7cutlass13device_kernelIN5flash11enable_sm90INS1_16FlashAttnFwdSm90INS1_25CollectiveMainloopFwdSm90ILi2EN4cute5tupleIJNS5_1CILi1EEES8_S8_EEENS6_IJNS7_ILi128EEENS7_ILi112EEENS7_ILi192EEEEEELi192ENS_10bfloat16_tEfNS_4arch4Sm90ELb1ELb0ELb1ELb1ELb0ELb1ELb0ELb1ELb1ELb0ELb0ELb0EEENS1_21CollectiveEpilogueFwdINS6_IJSA_SC_SB_EEES9_SE_SG_Li256ELb1ELb0ELb0ELb0EEENS1_36VarlenDynamicPersistentTileSchedulerILi128ELi112ELi256ELi32ELb0ELb0ELb1ELb1ELb1ELb1EEEEEEEEEvNT_6ParamsE,"aw",@nobits
	.sectionflags	@""
	.align	16
	.zero		1024


//--------------------- .nv.shared._ZN7cutlass13device_kernelIN5flash11enable_sm90INS1_16FlashAttnFwdSm90INS1_25CollectiveMainloopFwdSm90ILi2EN4cute5tupleIJNS5_1CILi1EEES8_S8_EEENS6_IJNS7_ILi128EEENS7_ILi176EEESA_EEELi128ENS_10bfloat16_tEfNS_4arch4Sm90ELb0ELb0ELb1ELb0ELb0ELb0ELb0ELb1ELb1ELb0ELb0ELb0EEENS1_21CollectiveEpilogueFwdINS6_IJSA_SA_SB_EEES9_SD_SF_Li256ELb0ELb0ELb0ELb0EEENS1_29StaticPersistentTileSchedulerILb0EEEEEEEEEvNT_6ParamsE --------------------------
	.section	.nv.shared._ZN7cutlass13device_kernelIN5flash11enable_sm90INS1_16FlashAttnFwdSm90INS1_25CollectiveMainloopFwdSm90ILi2EN4cute5tupleIJNS5_1CILi1EEES8_S8_EEENS6_IJNS7_ILi128EEENS7_ILi176EEESA_EEELi128ENS_10bfloat16_tEfNS_4arch4Sm90ELb0ELb0ELb1ELb0ELb0ELb0ELb0ELb1ELb1ELb0ELb0ELb0EEENS1_21CollectiveEpilogueFwdINS6_IJSA_SA_SB_EEES9_SD_SF_Li256ELb0ELb0ELb0ELb0EEENS1_29StaticPersistentTileSchedulerILb0EEEEEEEEEvNT_6ParamsE,"aw",@nobits
	.sectionflags	@""
	.align	16
	.zero		1024


//--------------------- .nv.shared._ZN7cutlass13device_kernelIN5flash11enable_sm90INS1_16FlashAttnFwdSm90INS1_25CollectiveMainloopFwdSm90ILi2EN4cute5tupleIJNS5_1CILi2EEENS7_ILi1EEES9_EEENS6_IJNS7_ILi128EEENS7_ILi176EEESB_EEELi128ENS_10bfloat16_tEfNS_4arch4Sm90ELb0ELb0ELb1ELb0ELb0ELb0ELb0ELb1ELb1ELb0ELb0ELb0EEENS1_21CollectiveEpilogueFwdINS6_IJSB_SB_SC_EEESA_SE_SG_Li256ELb0ELb0ELb0ELb0EEENS1_29StaticPersistentTileSchedulerILb0EEEEEEEEEvNT_6ParamsE --------------------------
	.section	.nv.shared._ZN7cutlass13device_kernelIN5flash11enable_sm90INS1_16FlashAttnFwdSm90INS1_25CollectiveMainloopFwdSm90ILi2EN4cute5tupleIJNS5_1CILi2EEENS7_ILi1EEES9_EEENS6_IJNS7_ILi128EEENS7_ILi176EEESB_EEELi128ENS_10bfloat16_tEfNS_4arch4Sm90ELb0ELb0ELb1ELb0ELb0ELb0ELb0ELb1ELb1ELb0ELb0ELb0EEENS1_21CollectiveEpilogueFwdINS6_IJSB_SB_SC_EEESA_SE_SG_Li256ELb0ELb0ELb0ELb0EEENS1_29StaticPersistentTileSchedulerILb0EEEEEEEEEvNT_6ParamsE,"aw",@nobits
	.sectionflags	@""
	.align	16
	.zero		1024


//--------------------- .nv.shared._ZN7cutlass13device_kernelIN5flash11enable_sm90INS1_16FlashAttnFwdSm90INS1_25CollectiveMainloopFwdSm90ILi2EN4cute5tupleIJNS5_1CILi1EEES8_S8_EEENS6_IJNS7_ILi128EEENS7_ILi176EEESA_EEELi128ENS_10bfloat16_tEfNS_4arch4Sm90ELb0ELb0ELb1ELb1ELb0ELb0ELb0ELb1ELb1ELb0ELb0ELb0EEENS1_21CollectiveEpilogueFwdINS6_IJSA_SA_SB_EEES9_SD_SF_Li256ELb1ELb0ELb0ELb0EEENS1_36VarlenDynamicPersistentTileSchedulerILi128ELi176ELi256ELi32ELb0ELb0ELb1ELb0ELb1ELb1EEEEEEEEEvNT_6ParamsE --------------------------
	.section	.nv.shared._ZN7cutlass13device_kernelIN5flash11enable_sm90INS1_16FlashAttnFwdSm90INS1_25CollectiveMainloopFwdSm90ILi2EN4cute5tupleIJNS5_1CILi1EEES8_S8_EEENS6_IJNS7_ILi128EEENS7_ILi176EEESA_EEELi128ENS_10bfloat16_tEfNS_4arch4Sm90ELb0ELb0ELb1ELb1ELb0ELb0ELb0ELb1ELb1ELb0ELb0ELb0EEENS1_21CollectiveEpilogueFwdINS6_IJSA_SA_SB_EEES9_SD_SF_Li256ELb1ELb0ELb0ELb0EEENS1_36VarlenDynamicPersistentTileSchedulerILi128ELi176ELi256ELi32ELb0ELb0ELb1ELb0ELb1ELb1EEEEEEEEEvNT_6ParamsE,"aw",@nobits
	.sectionflags	@""
	.align	16
	.zero		1024


//--------------------- .nv.shared._ZN7cutlass13device_kernelIN5flash11enable_sm90INS1_16FlashAttnFwdSm90INS1_25CollectiveMainloopFwdSm90ILi2EN4cute5tupleIJNS5_1CILi1EEES8_S8_EEENS6_IJNS7_ILi128EEENS7_ILi176EEESA_EEELi128ENS_10bfloat16_tEfNS_4arch4Sm90ELb0ELb0ELb1ELb1ELb0ELb1ELb0ELb1ELb1ELb0ELb0ELb0EEENS1_21CollectiveEpilogueFwdINS6_IJSA_SA_SB_EEES9_SD_SF_Li256ELb1ELb0ELb0ELb0EEENS1_36VarlenDynamicPersistentTileSchedulerILi128ELi176ELi256ELi32ELb0ELb0ELb1ELb0ELb1ELb1EEEEEEEEEvNT_6ParamsE --------------------------
	.section	.nv.shared._ZN7cutlass13device_kernelIN5flash11enable_sm90INS1_16FlashAttnFwdSm90INS1_25CollectiveMainloopFwdSm90ILi2EN4cute5tupleIJNS5_1CILi1EEES8_S8_EEENS6_IJNS7_ILi128EEENS7_ILi176EEESA_EEELi128ENS_10bfloat16_tEfNS_4arch4Sm90ELb0ELb0ELb1ELb1ELb0ELb1ELb0ELb1ELb1ELb0ELb0ELb0EEENS1_21CollectiveEpilogueFwdINS6_IJSA_SA_SB_EEES9_SD_SF_Li256ELb1ELb0ELb0ELb0EEENS1_36VarlenDynamicPersistentTileSchedulerILi128ELi176ELi256ELi32ELb0ELb0ELb1ELb0ELb1ELb1EEEEEEEEEvNT_6ParamsE,"aw",@nobits
	.sectionflags	@""
	.align	16
	.zero		1024


//--------------------- .nv.shared._ZN7cutlass13device_kernelIN5flash11enable_sm90INS1_16FlashAttnFwdSm90INS1_25CollectiveMainloopFwdSm90ILi2EN4cute5tupleIJNS5_1CILi1EEES8_S8_EEENS6_IJNS7_ILi128EEESA_SA_EEELi128ENS_10bfloat16_tEfNS_4arch4Sm90ELb0ELb1ELb1ELb0ELb0ELb0ELb0ELb1ELb1ELb0ELb0ELb0EEENS1_21CollectiveEpilogueFwdISB_S9_SC_SE_Li256ELb0ELb0ELb0ELb0EEENS1_30DynamicPersistentTileSchedulerILi256ELi32ELb0ELb0ELb1EEEEEEEEEvNT_6ParamsE --------------------------
	.section	.nv.shared._ZN7cutlass13device_kernelIN5flash11enable_sm90INS1_16FlashAttnFwdSm90INS1_25CollectiveMainloopFwdSm90ILi2EN4cute5tupleIJNS5_1CILi1EEES8_S8_EEENS6_IJNS7_ILi128EEESA_SA_EEELi128ENS_10bfloat16_tEfNS_4arch4Sm90ELb0ELb1ELb1ELb0ELb0ELb0ELb0ELb1ELb1ELb0ELb0ELb0EEENS1_21CollectiveEpilogueFwdISB_S9_SC_SE_Li256ELb0ELb0ELb0ELb0EEENS1_30DynamicPersistentTileSchedulerILi256ELi32ELb0ELb0ELb1EEEEEEEEEvNT_6ParamsE,"aw",@nobits
	.sectionflags	@""
	.align	16
	.zero		1024


//--------------------- .nv.shared._ZN7cutlass13device_kernelIN5flash11enable_sm90INS1_16FlashAttnFwdSm90INS1_25CollectiveMainloopFwdSm90ILi2EN4cute5tupleIJNS5_1CILi1EEES8_S8_EEENS6_IJNS7_ILi128EEESA_SA_EEELi128ENS_10bfloat16_tEfNS_4arch4Sm90ELb0ELb1ELb1ELb1ELb0ELb0ELb0ELb1ELb1ELb0ELb0ELb0EEENS1_21CollectiveEpilogueFwdISB_S9_SC_SE_Li256ELb1ELb0ELb0ELb0EEENS1_36VarlenDynamicPersistentTileSchedulerILi128ELi128ELi256ELi32ELb0ELb0ELb1ELb1ELb0ELb1EEEEEEEEEvNT_6ParamsE --------------------------
	.section	.nv.shared._ZN7cutlass13device_kernelIN5flash11enable_sm90INS1_16FlashAttnFwdSm90INS1_25CollectiveMainloopFwdSm90ILi2EN4cute5tupleIJNS5_1CILi1EEES8_S8_EEENS6_IJNS7_ILi128EEESA_SA_EEELi128ENS_10bfloat16_tEfNS_4arch4Sm90ELb0ELb1ELb1ELb1ELb0ELb0ELb0ELb1ELb1ELb0ELb0ELb0EEENS1_21CollectiveEpilogueFwdISB_S9_SC_SE_Li256ELb1ELb0ELb0ELb0EEENS1_36VarlenDynamicPersistentTileSchedulerILi128ELi128ELi256ELi32ELb0ELb0ELb1ELb1ELb0ELb1EEEEEEEEEvNT_6ParamsE,"aw",@nobits
	.sectionflags	@""
	.align	16
	.zero		1024


//--------------------- .nv.shared._ZN7cutlass13device_kernelIN5flash11enable_sm90INS1_16FlashAttnFwdSm90INS1_25CollectiveMainloopFwdSm90ILi2EN4cute5tupleIJNS5_1CILi1EEES8_S8_EEENS6_IJNS7_ILi128EEESA_SA_EEELi128ENS_10bfloat16_tEfNS_4arch4Sm90ELb0ELb1ELb1ELb1ELb0ELb1ELb0ELb1ELb1ELb0ELb0ELb0EEENS1_21CollectiveEpilogueFwdISB_S9_SC_SE_Li256ELb1ELb0ELb0ELb0EEENS1_36VarlenDynamicPersistentTileSchedulerILi128ELi128ELi256ELi32ELb0ELb0ELb1ELb1ELb0ELb1EEEEEEEEEvNT_6ParamsE --------------------------
	.section	.nv.shared._ZN7cutlass13device_kernelIN5flash11enable_sm90INS1_16FlashAttnFwdSm90INS1_25CollectiveMainloopFwdSm90ILi2EN4cute5tupleIJNS5_1CILi1EEES8_S8_EEENS6_IJNS7_ILi128EEESA_SA_EEELi128ENS_10bfloat16_tEfNS_4arch4Sm90ELb0ELb1ELb1ELb1ELb0ELb1ELb0ELb1ELb1ELb0ELb0ELb0EEENS1_21CollectiveEpilogueFwdISB_S9_SC_SE_Li256ELb1ELb0ELb0ELb0EEENS1_36VarlenDynamicPersistentTileSchedulerILi128ELi128ELi256ELi32ELb0ELb0ELb1ELb1ELb0ELb1EEEEEEEEEvNT_6ParamsE,"aw",@nobits
	.sectionflags	@""
	.align	16
	.zero		1024


//--------------------- .nv.shared._ZN7cutlass13device_kernelIN5flash11enable_sm90INS1_16FlashAttnFwdSm90INS1_25CollectiveMainloopFwdSm90ILi2EN4cute5tupleIJNS5_1CILi1EEES8_S8_EEENS6_IJNS7_ILi128EEESA_SA_EEELi128ENS_10bfloat16_tEfNS_4arch4Sm90ELb1ELb0ELb1ELb0ELb0ELb0ELb0ELb1ELb1ELb0ELb0ELb0EEENS1_21CollectiveEpilogueFwdISB_S9_SC_SE_Li256ELb0ELb0ELb0ELb0EEENS1_30DynamicPersistentTileSchedulerILi256ELi32ELb0ELb0ELb1EEEEEEEEEvNT_6ParamsE --------------------------
	.section	.nv.shared._ZN7cutlass13device_kernelIN5flash11enable_sm90INS1_16FlashAttnFwdSm90INS1_25CollectiveMainloopFwdSm90ILi2EN4cute5tupleIJNS5_1CILi1EEES8_S8_EEENS6_IJNS7_ILi128EEESA_SA_EEELi128ENS_10bfloat16_tEfNS_4arch4Sm90ELb1ELb0ELb1ELb0ELb0ELb0ELb0ELb1ELb1ELb0ELb0ELb0EEENS1_21CollectiveEpilogueFwdISB_S9_SC_SE_Li256ELb0ELb0ELb0ELb0EEENS1_30DynamicPersistentTileSchedulerILi256ELi32ELb0ELb0ELb1EEEEEEEEEvNT_6ParamsE,"aw",@nobits
	.sectionflags	@""
	.align	16
	.zero		1024


//--------------------- .nv.shared._ZN7cutlass13device_kernelIN5flash11enable_sm90INS1_16FlashAttnFwdSm90INS1_25CollectiveMainloopFwdSm90ILi2EN4cute5tupleIJNS5_1CILi1EEES8_S8_EEENS6_IJNS7_ILi128EEESA_SA_EEELi128ENS_10bfloat16_tEfNS_4arch4Sm90ELb1ELb0ELb1ELb1ELb0ELb0ELb0ELb1ELb1ELb0ELb0ELb0EEENS1_21CollectiveEpilogueFwdISB_S9_SC_SE_Li256ELb1ELb0ELb0ELb0EEENS1_36VarlenDynamicPersistentTileSchedulerILi128ELi128ELi256ELi32ELb0ELb0ELb1ELb1ELb1ELb1EEEEEEEEEvNT_6ParamsE --------------------------
	.section	.nv.shared._ZN7cutlass13device_kernelIN5flash11enable_sm90INS1_16FlashAttnFwdSm90INS1_25CollectiveMainloopFwdSm90ILi2EN4cute5tupleIJNS5_1CILi1EEES8_S8_EEENS6_IJNS7_ILi128EEESA_SA_EEELi128ENS_10bfloat16_tEfNS_4arch4Sm90ELb1ELb0ELb1ELb1ELb0ELb0ELb0ELb1ELb1ELb0ELb0ELb0EEENS1_21CollectiveEpilogueFwdISB_S9_SC_SE_Li256ELb1ELb0ELb0ELb0EEENS1_36VarlenDynamicPersistentTileSchedulerILi128ELi128ELi256ELi32ELb0ELb0ELb1ELb1ELb1ELb1EEEEEEEEEvNT_6ParamsE,"aw",@nobits
	.sectionflags	@""
	.align	16
	.zero		1024


//--------------------- .nv.shared._ZN7cutlass13device_kernelIN5flash11enable_sm90INS1_16FlashAttnFwdSm90INS1_25CollectiveMainloopFwdSm90ILi2EN4cute5tupleIJNS5_1CILi1EEES8_S8_EEENS6_IJNS7_ILi128EEESA_SA_EEELi128ENS_10bfloat16_tEfNS_4arch4Sm90ELb1ELb0ELb1ELb1ELb0ELb1ELb0ELb1ELb1ELb0ELb0ELb0EEENS1_21CollectiveEpilogueFwdISB_S9_SC_SE_Li256ELb1ELb0ELb0ELb0EEENS1_36VarlenDynamicPersistentTileSchedulerILi128ELi128ELi256ELi32ELb0ELb0ELb1ELb1ELb1ELb1EEEEEEEEEvNT_6ParamsE --------------------------
	.section	.nv.shared._ZN7cutlass13device_kernelIN5flash11enable_sm90INS1_16FlashAttnFwdSm90INS1_25CollectiveMainloopFwdSm90ILi2EN4cute5tupleIJNS5_1CILi1EEES8_S8_EEENS6_IJNS7_ILi128EEESA_SA_EEELi128ENS_10bfloat16_tEfNS_4arch4Sm90ELb1ELb0ELb1ELb1ELb0ELb1ELb0ELb1ELb1ELb0ELb0ELb0EEENS1_21CollectiveEpilogueFwdISB_S9_SC_SE_Li256ELb1ELb0ELb0ELb0EEENS1_36VarlenDynamicPersistentTileSchedulerILi128ELi128ELi256ELi32ELb0ELb0ELb1ELb1ELb1ELb1EEEEEEEEEvNT_6ParamsE,"aw",@nobits
	.sectionflags	@""
	.align	16
	.zero		1024


//--------------------- .nv.shared._ZN7cutlass13device_kernelIN5flash11enable_sm90INS1_16FlashAttnFwdSm90INS1_25CollectiveMainloopFwdSm90ILi2EN4cute5tupleIJNS5_1CILi1EEES8_S8_EEENS6_IJNS7_ILi192EEENS7_ILi144EEENS7_ILi96EEEEEELi96ENS_10bfloat16_tEfNS_4arch4Sm90ELb0ELb0ELb1ELb0ELb0ELb0ELb0ELb0ELb1ELb0ELb0ELb0EEENS1_21CollectiveEpilogueFwdINS6_IJSA_SC_SB_EEES9_SE_SG_Li384ELb0ELb0ELb0ELb0EEENS1_29StaticPersistentTileSchedulerILb0EEEEEEEEEvNT_6ParamsE --------------------------
	.section	.nv.shared._ZN7cutlass13device_kernelIN5flash11enable_sm90INS1_16FlashAttnFwdSm90INS1_25CollectiveMainloopFwdSm90ILi2EN4cute5tupleIJNS5_1CILi1EEES8_S8_EEENS6_IJNS7_ILi192EEENS7_ILi144EEENS7_ILi96EEEEEELi96ENS_10bfloat16_tEfNS_4arch4Sm90ELb0ELb0ELb1ELb0ELb0ELb0ELb0ELb0ELb1ELb0ELb0ELb0EEENS1_21CollectiveEpilogueFwdINS6_IJSA_SC_SB_EEES9_SE_SG_Li384ELb0ELb0ELb0ELb0EEENS1_29StaticPersistentTileSchedulerILb0EEEEEEEEEvNT_6ParamsE,"aw",@nobits
	.sectionflags	@""
	.align	16
	.zero		1024


//--------------------- .nv.shared._ZN7cutlass13device_kernelIN5flash11enable_sm90INS1_16FlashAttnFwdSm90INS1_25CollectiveMainloopFwdSm90ILi2EN4cute5tupleIJNS5_1CILi1EEES8_S8_EEENS6_IJNS7_ILi192EEENS7_ILi144EEENS7_ILi96EEEEEELi96ENS_10bfloat16_tEfNS_4arch4Sm90ELb0ELb0ELb1ELb1ELb0ELb0ELb0ELb0ELb1ELb0ELb0ELb0EEENS1_21CollectiveEpilogueFwdINS6_IJSA_SC_SB_EEES9_SE_SG_Li384ELb1ELb0ELb0ELb0EEENS1_36VarlenDynamicPersistentTileSchedulerILi192ELi144ELi384ELi32ELb0ELb0ELb1ELb0ELb1ELb1EEEEEEEEEvNT_6ParamsE --------------------------
	.section	.nv.shared._ZN7cutlass13device_kernelIN5flash11enable_sm90INS1_16FlashAttnFwdSm90INS1_25CollectiveMainloopFwdSm90ILi2EN4cute5tupleIJNS5_1CILi1EEES8_S8_EEENS6_IJNS7_ILi192EEENS7_ILi144EEENS7_ILi96EEEEEELi96ENS_10bfloat16_tEfNS_4arch4Sm90ELb0ELb0ELb1ELb1ELb0ELb0ELb0ELb0ELb1ELb0ELb0ELb0EEENS1_21CollectiveEpilogueFwdINS6_IJSA_SC_SB_EEES9_SE_SG_Li384ELb1ELb0ELb0ELb0EEENS1_36VarlenDynamicPersistentTileSchedulerILi192ELi144ELi384ELi32ELb0ELb0ELb1ELb0ELb1ELb1EEEEEEEEEvNT_6ParamsE,"aw",@nobits
	.sectionflags	@""
	.align	16
	.zero		1024


//--------------------- .nv.shared._ZN7cutlass13device_kernelIN5flash11enable_sm90INS1_16FlashAttnFwdSm90INS1_25CollectiveMainloopFwdSm90ILi2EN4cute5tupleIJNS5_1CILi1EEES8_S8_EEENS6_IJNS7_ILi192EEENS7_ILi144EEENS7_ILi96EEEEEELi96ENS_10bfloat16_tEfNS_4arch4Sm90ELb0ELb0ELb1ELb1ELb0ELb1ELb0ELb0ELb1ELb0ELb0ELb0EEENS1_21CollectiveEpilogueFwdINS6_IJSA_SC_SB_EEES9_SE_SG_Li384ELb1ELb0ELb0ELb0EEENS1_36VarlenDynamicPersistentTileSchedulerILi192ELi144ELi384ELi32ELb0ELb0ELb1ELb0ELb1ELb1EEEEEEEEEvNT_6ParamsE --------------------------
	.section	.nv.shared._ZN7cutlass13device_kernelIN5flash11enable_sm90INS1_16FlashAttnFwdSm90INS1_25CollectiveMainloopFwdSm90ILi2EN4cute5tupleIJNS5_1CILi1EEES8_S8_EEENS6_IJNS7_ILi192EEENS7_ILi144EEENS7_ILi96EEEEEELi96ENS_10bfloat16_tEfNS_4arch4Sm90ELb0ELb0ELb1ELb1ELb0ELb1ELb0ELb0ELb1ELb0ELb0ELb0EEENS1_21CollectiveEpilogueFwdINS6_IJSA_SC_SB_EEES9_SE_SG_Li384ELb1ELb0ELb0ELb0EEENS1_36VarlenDynamicPersistentTileSchedulerILi192ELi144ELi384ELi32ELb0ELb0ELb1ELb0ELb1ELb1EEEEEEEEEvNT_6ParamsE,"aw",@nobits
	.sectionflags	@""
	.align	16
	.zero		1024


//--------------------- .nv.shared._ZN7cutlass13device_kernelIN5flash11enable_sm90INS1_16FlashAttnFwdSm90INS1_25CollectiveMainloopFwdSm90ILi2EN4cute5tupleIJNS5_1CILi1EEES8_S8_EEENS6_IJNS7_ILi192EEENS7_ILi128EEENS7_ILi96EEEEEELi96ENS_10bfloat16_tEfNS_4arch4Sm90ELb0ELb1ELb1ELb0ELb0ELb0ELb0ELb0ELb1ELb0ELb0ELb0EEENS1_21CollectiveEpilogueFwdINS6_IJSA_SC_SB_EEES9_SE_SG_Li384ELb0ELb0ELb0ELb0EEENS1_30DynamicPersistentTileSchedulerILi384ELi32ELb0ELb0ELb1EEEEEEEEEvNT_6ParamsE --------------------------
	.section	.nv.shared._ZN7cutlass13device_kernelIN5flash11enable_sm90INS1_16FlashAttnFwdSm90INS1_25CollectiveMainloopFwdSm90ILi2EN4cute5tupleIJNS5_1CILi1EEES8_S8_EEENS6_IJNS7_ILi192EEENS7_ILi128EEENS7_ILi96EEEEEELi96ENS_10bfloat16_tEfNS_4arch4Sm90ELb0ELb1ELb1ELb0ELb0ELb0ELb0ELb0ELb1ELb0ELb0ELb0EEENS1_21CollectiveEpilogueFwdINS6_IJSA_SC_SB_EEES9_SE_SG_Li384ELb0ELb0ELb0ELb0EEENS1_30DynamicPersistentTileSchedulerILi384ELi32ELb0ELb0ELb1EEEEEEEEEvNT_6ParamsE,"aw",@nobits
	.sectionflags	@""
	.align	16
	.zero		1024


//--------------------- .nv.shared._ZN7cutlass13device_kernelIN5flash11enable_sm90INS1_16FlashAttnFwdSm90INS1_25CollectiveMainloopFwdSm90ILi2EN4cute5tupleIJNS5_1CILi1EEES8_S8_EEENS6_IJNS7_ILi192EEENS7_ILi128EEENS7_ILi96EEEEEELi96ENS_10bfloat16_tEfNS_4arch4Sm90ELb0ELb1ELb1ELb1ELb0ELb0ELb0ELb0ELb1ELb0ELb0ELb0EEENS1_21CollectiveEpilogueFwdINS6_IJSA_SC_SB_EEES9_SE_SG_Li384ELb1ELb0ELb0ELb0EEENS1_36VarlenDynamicPersistentTileSchedulerILi192ELi128ELi384ELi32ELb0ELb0ELb1ELb1ELb0ELb1EEEEEEEEEvNT_6ParamsE --------------------------
	.section	.nv.shared._ZN7cutlass13device_kernelIN5flash11enable_sm90INS1_16FlashAttnFwdSm90INS1_25CollectiveMainloopFwdSm90ILi2EN4cute5tupleIJNS5_1CILi1EEES8_S8_EEENS6_IJNS7_ILi192EEENS7_ILi128EEENS7_ILi96EEEEEELi96ENS_10bfloat16_tEfNS_4arch4Sm90ELb0ELb1ELb1ELb1ELb0ELb0ELb0ELb0ELb1ELb0ELb0ELb0EEENS1_21CollectiveEpilogueFwdINS6_IJSA_SC_SB_EEES9_SE_SG_Li384ELb1ELb0ELb0ELb0EEENS1_36VarlenDynamicPersistentTileSchedulerILi192ELi128ELi384ELi32ELb0ELb0ELb1ELb1ELb0ELb1EEEEEEEEEvNT_6ParamsE,"aw",@nobits
	.sectionflags	@""
	.align	16
	.zero		1024


//--------------------- .nv.shared._ZN7cutlass13device_kernelIN5flash11enable_sm90INS1_16FlashAttnFwdSm90INS1_25CollectiveMainloopFwdSm90ILi2EN4cute5tupleIJNS5_1CILi1EEES8_S8_EEENS6_IJNS7_ILi192EEENS7_ILi128EEENS7_ILi96EEEEEELi96ENS_10bfloat16_tEfNS_4arch4Sm90ELb0ELb1ELb1ELb1ELb0ELb1ELb0ELb0ELb1ELb0ELb0ELb0EEENS1_21CollectiveEpilogueFwdINS6_IJSA_SC_SB_EEES9_SE_SG_Li384ELb1ELb0ELb0ELb0EEENS1_36VarlenDynamicPersistentTileSchedulerILi192ELi128ELi384ELi32ELb0ELb0ELb1ELb1ELb0ELb1EEEEEEEEEvNT_6ParamsE --------------------------
	.section	.nv.shared._ZN7cutlass13device_kernelIN5flash11enable_sm90INS1_16FlashAttnFwdSm90INS1_25CollectiveMainloopFwdSm90ILi2EN4cute5tupleIJNS5_1CILi1EEES8_S8_EEENS6_IJNS7_ILi192EEENS7_ILi128EEENS7_ILi96EEEEEELi96ENS_10bfloat16_tEfNS_4arch4Sm90ELb0ELb1ELb1ELb1ELb0ELb1ELb0ELb0ELb1ELb0ELb0ELb0EEENS1_21CollectiveEpilogueFwdINS6_IJSA_SC_SB_EEES9_SE_SG_Li384ELb1ELb0ELb0ELb0EEENS1_36VarlenDynamicPersistentTileSchedulerILi192ELi128ELi384ELi32ELb0ELb0ELb1ELb1ELb0ELb1EEEEEEEEEvNT_6ParamsE,"aw",@nobits
	.sectionflags	@""
	.align	16
	.zero		1024


//--------------------- .nv.shared._ZN7cutlass13device_kernelIN5flash11enable_sm90INS1_16FlashAttnFwdSm90INS1_25CollectiveMainloopFwdSm90ILi2EN4cute5tupleIJNS5_1CILi1EEES8_S8_EEENS6_IJNS7_ILi192EEENS7_ILi144EEENS7_ILi96EEEEEELi96ENS_10bfloat16_tEfNS_4arch4Sm90ELb1ELb0ELb1ELb0ELb0ELb0ELb0ELb0ELb1ELb0ELb0ELb0EEENS1_21CollectiveEpilogueFwdINS6_IJSA_SC_SB_EEES9_SE_SG_Li384ELb0ELb0ELb0ELb0EEENS1_30DynamicPersistentTileSchedulerILi384ELi32ELb0ELb0ELb1EEEEEEEEEvNT_6ParamsE --------------------------
	.section	.nv.shared._ZN7cutlass13device_kernelIN5flash11enable_sm90INS1_16FlashAttnFwdSm90INS1_25CollectiveMainloopFwdSm90ILi2EN4cute5tupleIJNS5_1CILi1EEES8_S8_EEENS6_IJNS7_ILi192EEENS7_ILi144EEENS7_ILi96EEEEEELi96ENS_10bfloat16_tEfNS_4arch4Sm90ELb1ELb0ELb1ELb0ELb0ELb0ELb0ELb0ELb1ELb0ELb0ELb0EEENS1_21CollectiveEpilogueFwdINS6_IJSA_SC_SB_EEES9_SE_SG_Li384ELb0ELb0ELb0ELb0EEENS1_30DynamicPersistentTileSchedulerILi384ELi32ELb0ELb0ELb1EEEEEEEEEvNT_6ParamsE,"aw",@nobits
	.sectionflags	@""
	.align	16
	.zero		1024


//--------------------- .nv.shared._ZN7cutlass13device_kernelIN5flash11enable_sm90INS1_16FlashAttnFwdSm90INS1_25CollectiveMainloopFwdSm90ILi2EN4cute5tupleIJNS5_1CILi1EEES8_S8_EEENS6_IJNS7_ILi192EEENS7_ILi144EEENS7_ILi96EEEEEELi96ENS_10bfloat16_tEfNS_4arch4Sm90ELb1ELb0ELb1ELb1ELb0ELb0ELb0ELb0ELb1ELb0ELb0ELb0EEENS1_21CollectiveEpilogueFwdINS6_IJSA_SC_SB_EEES9_SE_SG_Li384ELb1ELb0ELb0ELb0EEENS1_36VarlenDynamicPersistentTileSchedulerILi192ELi144ELi384ELi32ELb0ELb0ELb1ELb1ELb1ELb1EEEEEEEEEvNT_6ParamsE --------------------------
	.section	.nv.shared._ZN7cutlass13device_kernelIN5flash11enable_sm90INS1_16FlashAttnFwdSm90INS1_25CollectiveMainloopFwdSm90ILi2EN4cute5tupleIJNS5_1CILi1EEES8_S8_EEENS6_IJNS7_ILi192EEENS7_ILi144EEENS7_ILi96EEEEEELi96ENS_10bfloat16_tEfNS_4arch4Sm90ELb1ELb0ELb1ELb1ELb0ELb0ELb0ELb0ELb1ELb0ELb0ELb0EEENS1_21CollectiveEpilogueFwdINS6_IJSA_SC_SB_EEES9_SE_SG_Li384ELb1ELb0ELb0ELb0EEENS1_36VarlenDynamicPersistentTileSchedulerILi192ELi144ELi384ELi32ELb0ELb0ELb1ELb1ELb1ELb1EEEEEEEEEvNT_6ParamsE,"aw",@nobits
	.sectionflags	@""
	.align	16
	.zero		1024


//--------------------- .nv.shared._ZN7cutlass13device_kernelIN5flash11enable_sm90INS1_16FlashAttnFwdSm90INS1_25CollectiveMainloopFwdSm90ILi2EN4cute5tupleIJNS5_1CILi1EEES8_S8_EEENS6_IJNS7_ILi192EEENS7_ILi144EEENS7_ILi96EEEEEELi96ENS_10bfloat16_tEfNS_4arch4Sm90ELb1ELb0ELb1ELb1ELb0ELb1ELb0ELb0ELb1ELb0ELb0ELb0EEENS1_21CollectiveEpilogueFwdINS6_IJSA_SC_SB_EEES9_SE_SG_Li384ELb1ELb0ELb0ELb0EEENS1_36VarlenDynamicPersistentTileSchedulerILi192ELi144ELi384ELi32ELb0ELb0ELb1ELb1ELb1ELb1EEEEEEEEEvNT_6ParamsE --------------------------
	.section	.nv.shared._ZN7cutlass13device_kernelIN5flash11enable_sm90INS1_16FlashAttnFwdSm90INS1_25CollectiveMainloopFwdSm90ILi2EN4cute5tupleIJNS5_1CILi1EEES8_S8_EEENS6_IJNS7_ILi192EEENS7_ILi144EEENS7_ILi96EEEEEELi96ENS_10bfloat16_tEfNS_4arch4Sm90ELb1ELb0ELb1ELb1ELb0ELb1ELb0ELb0ELb1ELb0ELb0ELb0EEENS1_21CollectiveEpilogueFwdINS6_IJSA_SC_SB_EEES9_SE_SG_Li384ELb1ELb0ELb0ELb0EEENS1_36VarlenDynamicPersistentTileSchedulerILi192ELi144ELi384ELi32ELb0ELb0ELb1ELb1ELb1ELb1EEEEEEEEEvNT_6ParamsE,"aw",@nobits
	.sectionflags	@""
	.align	16
	.zero		1024


//--------------------- .nv.shared._ZN7cutlass13device_kernelIN5flash11enable_sm90INS1_16FlashAttnFwdSm90INS1_25CollectiveMainloopFwdSm90ILi2EN4cute5tupleIJNS5_1CILi1EEES8_S8_EEENS6_IJNS7_ILi192EEESA_NS7_ILi64EEEEEELi64ENS_10bfloat16_tEfNS_4arch4Sm90ELb0ELb0ELb1ELb0ELb0ELb0ELb0ELb0ELb1ELb0ELb0ELb0EEENS1_21CollectiveEpilogueFwdINS6_IJSA_SB_SA_EEES9_SD_SF_Li384ELb0ELb0ELb0ELb0EEENS1_29StaticPersistentTileSchedulerILb0EEEEEEEEEvNT_6ParamsE --------------------------
	.section	.nv.shared._ZN7cutlass13device_kernelIN5flash11enable_sm90INS1_16FlashAttnFwdSm90INS1_25CollectiveMainloopFwdSm90ILi2EN4cute5tupleIJNS5_1CILi1EEES8_S8_EEENS6_IJNS7_ILi192EEESA_NS7_ILi64EEEEEELi64ENS_10bfloat16_tEfNS_4arch4Sm90ELb0ELb0ELb1ELb0ELb0ELb0ELb0ELb0ELb1ELb0ELb0ELb0EEENS1_21CollectiveEpilogueFwdINS6_IJSA_SB_SA_EEES9_SD_SF_Li384ELb0ELb0ELb0ELb0EEENS1_29StaticPersistentTileSchedulerILb0EEEEEEEEEvNT_6ParamsE,"aw",@nobits
	.sectionflags	@""
	.align	16
	.zero		1024


//--------------------- .nv.shared._ZN7cutlass13device_kernelIN5flash11enable_sm90INS1_16FlashAttnFwdSm90INS1_25CollectiveMainloopFwdSm90ILi2EN4cute5tupleIJNS5_1CILi1EEES8_S8_EEENS6_IJNS7_ILi192EEESA_NS7_ILi64EEEEEELi64ENS_10bfloat16_tEfNS_4arch4Sm90ELb0ELb0ELb1ELb1ELb0ELb0ELb0ELb0ELb1ELb0ELb0ELb0EEENS1_21CollectiveEpilogueFwdINS6_IJSA_SB_SA_EEES9_SD_SF_Li384ELb1ELb0ELb0ELb0EEENS1_36VarlenDynamicPersistentTileSchedulerILi192ELi192ELi384ELi32ELb0ELb0ELb1ELb0ELb1ELb1EEEEEEEEEvNT_6ParamsE --------------------------
	.section	.nv.shared._ZN7cutlass13device_kernelIN5flash11enable_sm90INS1_16FlashAttnFwdSm90INS1_25CollectiveMainloopFwdSm90ILi2EN4cute5tupleIJNS5_1CILi1EEES8_S8_EEENS6_IJNS7_ILi192EEESA_NS7_ILi64EEEEEELi64ENS_10bfloat16_tEfNS_4arch4Sm90ELb0ELb0ELb1ELb1ELb0ELb0ELb0ELb0ELb1ELb0ELb0ELb0EEENS1_21CollectiveEpilogueFwdINS6_IJSA_SB_SA_EEES9_SD_SF_Li384ELb1ELb0ELb0ELb0EEENS1_36VarlenDynamicPersistentTileSchedulerILi192ELi192ELi384ELi32ELb0ELb0ELb1ELb0ELb1ELb1EEEEEEEEEvNT_6ParamsE,"aw",@nobits
	.sectionflags	@""
	.align	16
	.zero		1024


//--------------------- .nv.shared._ZN7cutlass13device_kernelIN5flash11enable_sm90INS1_16FlashAttnFwdSm90INS1_25CollectiveMainloopFwdSm90ILi2EN4cute5tupleIJNS5_1CILi1EEES8_S8_EEENS6_IJNS7_ILi192EEESA_NS7_ILi64EEEEEELi64ENS_10bfloat16_tEfNS_4arch4Sm90ELb0ELb0ELb1ELb1ELb0ELb1ELb0ELb0ELb1ELb0ELb0ELb0EEENS1_21CollectiveEpilogueFwdINS6_IJSA_SB_SA_EEES9_SD_SF_Li384ELb1ELb0ELb0ELb0EEENS1_36VarlenDynamicPersistentTileSchedulerILi192ELi192ELi384ELi32ELb0ELb0ELb1ELb0ELb1ELb1EEEEEEEEEvNT_6ParamsE --------------------------
	.section	.nv.shared._ZN7cutlass13device_kernelIN5flash11enable_sm90INS1_16FlashAttnFwdSm90INS1_25CollectiveMainloopFwdSm90ILi2EN4cute5tupleIJNS5_1CILi1EEES8_S8_EEENS6_IJNS7_ILi192EEESA_NS7_ILi64EEEEEELi64ENS_10bfloat16_tEfNS_4arch4Sm90ELb0ELb0ELb1ELb1ELb0ELb1ELb0ELb0ELb1ELb0ELb0ELb0EEENS1_21CollectiveEpilogueFwdINS6_IJSA_SB_SA_EEES9_SD_SF_Li384ELb1ELb0ELb0ELb0EEENS1_36VarlenDynamicPersistentTileSchedulerILi192ELi192ELi384ELi32ELb0ELb0ELb1ELb0ELb1ELb1EEEEEEEEEvNT_6ParamsE,"aw",@nobits
	.sectionflags	@""
	.align	16
	.zero		1024


//--------------------- .nv.shared._ZN7cutlass13device_kernelIN5flash11enable_sm90INS1_16FlashAttnFwdSm90INS1_25CollectiveMainloopFwdSm90ILi2EN4cute5tupleIJNS5_1CILi1EEES8_S8_EEENS6_IJNS7_ILi192EEENS7_ILi128EEENS7_ILi64EEEEEELi64ENS_10bfloat16_tEfNS_4arch4Sm90ELb0ELb1ELb1ELb0ELb0ELb0ELb0ELb1ELb1ELb0ELb0ELb0EEENS1_21CollectiveEpilogueFwdINS6_IJSA_SC_SB_EEES9_SE_SG_Li384ELb0ELb0ELb0ELb0EEENS1_30DynamicPersistentTileSchedulerILi384ELi32ELb0ELb0ELb1EEEEEEEEEvNT_6ParamsE --------------------------
	.section	.nv.shared._ZN7cutlass13device_kernelIN5flash11enable_sm90INS1_16FlashAttnFwdSm90INS1_25CollectiveMainloopFwdSm90ILi2EN4cute5tupleIJNS5_1CILi1EEES8_S8_EEENS6_IJNS7_ILi192EEENS7_ILi128EEENS7_ILi64EEEEEELi64ENS_10bfloat16_tEfNS_4arch4Sm90ELb0ELb1ELb1ELb0ELb0ELb0ELb0ELb1ELb1ELb0ELb0ELb0EEENS1_21CollectiveEpilogueFwdINS6_IJSA_SC_SB_EEES9_SE_SG_Li384ELb0ELb0ELb0ELb0EEENS1_30DynamicPersistentTileSchedulerILi384ELi32ELb0ELb0ELb1EEEEEEEEEvNT_6ParamsE,"aw",@nobits
	.sectionflags	@""
	.align	16
	.zero		1024


//--------------------- .nv.shared._ZN7cutlass13device_kernelIN5flash11enable_sm90INS1_16FlashAttnFwdSm90INS1_25CollectiveMainloopFwdSm90ILi2EN4cute5tupleIJNS5_1CILi1EEES8_S8_EEENS6_IJNS7_ILi192EEENS7_ILi128EEENS7_ILi64EEEEEELi64ENS_10bfloat16_tEfNS_4arch4Sm90ELb0ELb1ELb1ELb1ELb0ELb0ELb0ELb1ELb1ELb0ELb0ELb0EEENS1_21CollectiveEpilogueFwdINS6_IJSA_SC_SB_EEES9_SE_SG_Li384ELb1ELb0ELb0ELb0EEENS1_36VarlenDynamicPersistentTileSchedulerILi192ELi128ELi384ELi32ELb0ELb0ELb1ELb1ELb0ELb1EEEEEEEEEvNT_6ParamsE --------------------------
	.section	.nv.shared._ZN7cutlass13device_kernelIN5flash11enable_sm90INS1_16FlashAttnFwdSm90INS1_25CollectiveMainloopFwdSm90ILi2EN4cute5tupleIJNS5_1CILi1EEES8_S8_EEENS6_IJNS7_ILi192EEENS7_ILi128EEENS7_ILi64EEEEEELi64ENS_10bfloat16_tEfNS_4arch4Sm90ELb0ELb1ELb1ELb1ELb0ELb0ELb0ELb1ELb1ELb0ELb0ELb0EEENS1_21CollectiveEpilogueFwdINS6_IJSA_SC_SB_EEES9_SE_SG_Li384ELb1ELb0ELb0ELb0EEENS1_36VarlenDynamicPersistentTileSchedulerILi192ELi128ELi384ELi32ELb0ELb0ELb1ELb1ELb0ELb1EEEEEEEEEvNT_6ParamsE,"aw",@nobits
	.sectionflags	@""
	.align	16
	.zero		1024


//--------------------- .nv.shared._ZN7cutlass13device_kernelIN5flash11enable_sm90INS1_16FlashAttnFwdSm90INS1_25CollectiveMainloopFwdSm90ILi2EN4cute5tupleIJNS5_1CILi1EEES8_S8_EEENS6_IJNS7_ILi192EEENS7_ILi128EEENS7_ILi64EEEEEELi64ENS_10bfloat16_tEfNS_4arch4Sm90ELb0ELb1ELb1ELb1ELb0ELb1ELb0ELb1ELb1ELb0ELb0ELb0EEENS1_21CollectiveEpilogueFwdINS6_IJSA_SC_SB_EEES9_SE_SG_Li384ELb1ELb0ELb0ELb0EEENS1_36VarlenDynamicPersistentTileSchedulerILi192ELi128ELi384ELi32ELb0ELb0ELb1ELb1ELb0ELb1EEEEEEEEEvNT_6ParamsE --------------------------
	.section	.nv.shared._ZN7cutlass13device_kernelIN5flash11enable_sm90INS1_16FlashAttnFwdSm90INS1_25CollectiveMainloopFwdSm90ILi2EN4cute5tupleIJNS5_1CILi1EEES8_S8_EEENS6_IJNS7_ILi192EEENS7_ILi128EEENS7_ILi64EEEEEELi64ENS_10bfloat16_tEfNS_4arch4Sm90ELb0ELb1ELb1ELb1ELb0ELb1ELb0ELb1ELb1ELb0ELb0ELb0EEENS1_21CollectiveEpilogueFwdINS6_IJSA_SC_SB_EEES9_SE_SG_Li384ELb1ELb0ELb0ELb0EEENS1_36VarlenDynamicPersistentTileSchedulerILi192ELi128ELi384ELi32ELb0ELb0ELb1ELb1ELb0ELb1EEEEEEEEEvNT_6ParamsE,"aw",@nobits
	.sectionflags	@""
	.align	16
	.zero		1024


//--------------------- .nv.shared._ZN7cutlass13device_kernelIN5flash11enable_sm90INS1_16FlashAttnFwdSm90INS1_25CollectiveMainloopFwdSm90ILi2EN4cute5tupleIJNS5_1CILi1EEES8_S8_EEENS6_IJNS7_ILi192EEENS7_ILi128EEENS7_ILi64EEEEEELi64ENS_10bfloat16_tEfNS_4arch4Sm90ELb1ELb0ELb1ELb0ELb0ELb0ELb0ELb1ELb1ELb0ELb0ELb0EEENS1_21CollectiveEpilogueFwdINS6_IJSA_SC_SB_EEES9_SE_SG_Li384ELb0ELb0ELb0ELb0EEENS1_30DynamicPersistentTileSchedulerILi384ELi32ELb0ELb0ELb1EEEEEEEEEvNT_6ParamsE --------------------------
	.section	.nv.shared._ZN7cutlass13device_kernelIN5flash11enable_sm90INS1_16FlashAttnFwdSm90INS1_25CollectiveMainloopFwdSm90ILi2EN4cute5tupleIJNS5_1CILi1EEES8_S8_EEENS6_IJNS7_ILi192EEENS7_ILi128EEENS7_ILi64EEEEEELi64ENS_10bfloat16_tEfNS_4arch4Sm90ELb1ELb0ELb1ELb0ELb0ELb0ELb0ELb1ELb1ELb0ELb0ELb0EEENS1_21CollectiveEpilogueFwdINS6_IJSA_SC_SB_EEES9_SE_SG_Li384ELb0ELb0ELb0ELb0EEENS1_30DynamicPersistentTileSchedulerILi384ELi32ELb0ELb0ELb1EEEEEEEEEvNT_6ParamsE,"aw",@nobits
	.sectionflags	@""
	.align	16
	.zero		1024


//--------------------- .nv.shared._ZN7cutlass13device_kernelIN5flash11enable_sm90INS1_16FlashAttnFwdSm90INS1_25CollectiveMainloopFwdSm90ILi2EN4cute5tupleIJNS5_1CILi1EEES8_S8_EEENS6_IJNS7_ILi192EEENS7_ILi128EEENS7_ILi64EEEEEELi64ENS_10bfloat16_tEfNS_4arch4Sm90ELb1ELb0ELb1ELb1ELb0ELb0ELb0ELb1ELb1ELb0ELb0ELb0EEENS1_21CollectiveEpilogueFwdINS6_IJSA_SC_SB_EEES9_SE_SG_Li384ELb1ELb0ELb0ELb0EEENS1_36VarlenDynamicPersistentTileSchedulerILi192ELi128ELi384ELi32ELb0ELb0ELb1ELb1ELb1ELb1EEEEEEEEEvNT_6ParamsE --------------------------
	.section	.nv.shared._ZN7cutlass13device_kernelIN5flash11enable_sm90INS1_16FlashAttnFwdSm90INS1_25CollectiveMainloopFwdSm90ILi2EN4cute5tupleIJNS5_1CILi1EEES8_S8_EEENS6_IJNS7_ILi192EEENS7_ILi128EEENS7_ILi64EEEEEELi64ENS_10bfloat16_tEfNS_4arch4Sm90ELb1ELb0ELb1ELb1ELb0ELb0ELb0ELb1ELb1ELb0ELb0ELb0EEENS1_21CollectiveEpilogueFwdINS6_IJSA_SC_SB_EEES9_SE_SG_Li384ELb1ELb0ELb0ELb0EEENS1_36VarlenDynamicPersistentTileSchedulerILi192ELi128ELi384ELi32ELb0ELb0ELb1ELb1ELb1ELb1EEEEEEEEEvNT_6ParamsE,"aw",@nobits
	.sectionflags	@""
	.align	16
	.zero		1024


//--------------------- .nv.shared._ZN7cutlass13device_kernelIN5flash11enable_sm90INS1_16FlashAttnFwdSm90INS1_25CollectiveMainloopFwdSm90ILi2EN4cute5tupleIJNS5_1CILi1EEES8_S8_EEENS6_IJNS7_ILi192EEENS7_ILi128EEENS7_ILi64EEEEEELi64ENS_10bfloat16_tEfNS_4arch4Sm90ELb1ELb0ELb1ELb1ELb0ELb1ELb0ELb1ELb1ELb0ELb0ELb0EEENS1_21CollectiveEpilogueFwdINS6_IJSA_SC_SB_EEES9_SE_SG_Li384ELb1ELb0ELb0ELb0EEENS1_36VarlenDynamicPersistentTileSchedulerILi192ELi128ELi384ELi32ELb0ELb0ELb1ELb1ELb1ELb1EEEEEEEEEvNT_6ParamsE --------------------------
	.section	.nv.shared._ZN7cutlass13device_kernelIN5flash11enable_sm90INS1_16FlashAttnFwdSm90INS1_25CollectiveMainloopFwdSm90ILi2EN4cute5tupleIJNS5_1CILi1EEES8_S8_EEENS6_IJNS7_ILi192EEENS7_ILi128EEENS7_ILi64EEEEEELi64ENS_10bfloat16_tEfNS_4arch4Sm90ELb1ELb0ELb1ELb1ELb0ELb1ELb0ELb1ELb1ELb0ELb0ELb0EEENS1_21CollectiveEpilogueFwdINS6_IJSA_SC_SB_EEES9_SE_SG_Li384ELb1ELb0ELb0ELb0EEENS1_36VarlenDynamicPersistentTileSchedulerILi192ELi128ELi384ELi32ELb0ELb0ELb1ELb1ELb1ELb1EEEEEEEEEvNT_6ParamsE,"aw",@nobits
	.sectionflags	@""
	.align	16
	.zero		1024


//--------------------- .nv.constant0._ZN7cutlass13device_kernelIN5flash11enable_sm90INS1_16FlashAttnFwdSm90INS1_25CollectiveMainloopFwdSm90ILi2EN4cute5tupleIJNS5_1CILi1EEES8_S8_EEENS6_IJNS7_ILi128EEENS7_ILi80EEENS7_ILi256EEEEEELi256ENS_10bfloat16_tEfNS_4arch4Sm90ELb0ELb0ELb1ELb0ELb0ELb0ELb0ELb1ELb1ELb0ELb0ELb0EEENS1_21CollectiveEpilogueFwdINS6_IJSA_SC_SB_EEES9_SE_SG_Li256ELb0ELb0ELb0ELb0EEENS1_29StaticPersistentTileSchedulerILb0EEEEEEEEEvNT_6ParamsE --------------------------
	.section	.nv.constant0._ZN7cutlass13device_kernelIN5flash11enable_sm90INS1_16FlashAttnFwdSm90INS1_25CollectiveMainloopFwdSm90ILi2EN4cute5tupleIJNS5_1CILi1EEES8_S8_EEENS6_IJNS7_ILi128EEENS7_ILi80EEENS7_ILi256EEEEEELi256ENS_10bfloat16_tEfNS_4arch4Sm90ELb0ELb0ELb1ELb0ELb0ELb0ELb0ELb1ELb1ELb0ELb0ELb0EEENS1_21CollectiveEpilogueFwdINS6_IJSA_SC_SB_EEES9_SE_SG_Li256ELb0ELb0ELb0ELb0EEENS1_29StaticPersistentTileSchedulerILb0EEEEEEEEEvNT_6ParamsE,"a",@progbits
	.sectionflags	@""
	.align	4
.nv.constant0._ZN7cutlass13device_kernelIN5flash11enable_sm90INS1_16FlashAttnFwdSm90INS1_25CollectiveMainloopFwdSm90ILi2EN4cute5tupleIJNS5_1CILi1EEES8_S8_EEENS6_IJNS7_ILi128EEENS7_ILi80EEENS7_ILi256EEEEEELi256ENS_10bfloat16_tEfNS_4arch4Sm90ELb0ELb0ELb1ELb0ELb0ELb0ELb0ELb1ELb1ELb0ELb0ELb0EEENS1_21CollectiveEpilogueFwdINS6_IJSA_SC_SB_EEES9_SE_SG_Li256ELb0ELb0ELb0ELb0EEENS1_29StaticPersistentTileSchedulerILb0EEEEEEEEEvNT_6ParamsE:
	.zero		3584


//--------------------- .nv.constant0._ZN7cutlass13device_kernelIN5flash11enable_sm90INS1_16FlashAttnFwdSm90INS1_25CollectiveMainloopFwdSm90ILi2EN4cute5tupleIJNS5_1CILi2EEENS7_ILi1EEES9_EEENS6_IJNS7_ILi128EEENS7_ILi80EEENS7_ILi256EEEEEELi256ENS_10bfloat16_tEfNS_4arch4Sm90ELb0ELb0ELb1ELb0ELb0ELb0ELb0ELb1ELb1ELb0ELb0ELb0EEENS1_21CollectiveEpilogueFwdINS6_IJSB_SD_SC_EEESA_SF_SH_Li256ELb0ELb0ELb0ELb0EEENS1_29StaticPersistentTileSchedulerILb0EEEEEEEEEvNT_6ParamsE --------------------------
	.section	.nv.constant0._ZN7cutlass13device_kernelIN5flash11enable_sm90INS1_16FlashAttnFwdSm90INS1_25CollectiveMainloopFwdSm90ILi2EN4cute5tupleIJNS5_1CILi2EEENS7_ILi1EEES9_EEENS6_IJNS7_ILi128EEENS7_ILi80EEENS7_ILi256EEEEEELi256ENS_10bfloat16_tEfNS_4arch4Sm90ELb0ELb0ELb1ELb0ELb0ELb0ELb0ELb1ELb1ELb0ELb0ELb0EEENS1_21CollectiveEpilogueFwdINS6_IJSB_SD_SC_EEESA_SF_SH_Li256ELb0ELb0ELb0ELb0EEENS1_29StaticPersistentTileSchedulerILb0EEEEEEEEEvNT_6ParamsE,"a",@progbits
	.sectionflags	@""
	.align	4
.nv.constant0._ZN7cutlass13device_kernelIN5flash11enable_sm90INS1_16FlashAttnFwdSm90INS1_25CollectiveMainloopFwdSm90ILi2EN4cute5tupleIJNS5_1CILi2EEENS7_ILi1EEES9_EEENS6_IJNS7_ILi128EEENS7_ILi80EEENS7_ILi256EEEEEELi256ENS_10bfloat16_tEfNS_4arch4Sm90ELb0ELb0ELb1ELb0ELb0ELb0ELb0ELb1ELb1ELb0ELb0ELb0EEENS1_21CollectiveEpilogueFwdINS6_IJSB_SD_SC_EEESA_SF_SH_Li256ELb0ELb0ELb0ELb0EEENS1_29StaticPersistentTileSchedulerILb0EEEEEEEEEvNT_6ParamsE:
	.zero		3584


//--------------------- .nv.constant0._ZN7cutlass13device_kernelIN5flash11enable_sm90INS1_16FlashAttnFwdSm90INS1_25CollectiveMainloopFwdSm90ILi2EN4cute5tupleIJNS5_1CILi1EEES8_S8_EEENS6_IJNS7_ILi128EEENS7_ILi80EEENS7_ILi256EEEEEELi256ENS_10bfloat16_tEfNS_4arch4Sm90ELb0ELb0ELb1ELb1ELb0ELb0ELb0ELb1ELb1ELb0ELb0ELb0EEENS1_21CollectiveEpilogueFwdINS6_IJSA_SC_SB_EEES9_SE_SG_Li256ELb1ELb0ELb0ELb0EEENS1_36VarlenDynamicPersistentTileSchedulerILi128ELi80ELi256ELi32ELb0ELb0ELb1ELb0ELb1ELb1EEEEEEEEEvNT_6ParamsE --------------------------
	.section	.nv.constant0._ZN7cutlass13device_kernelIN5flash11enable_sm90INS1_16FlashAttnFwdSm90INS1_25CollectiveMainloopFwdSm90ILi2EN4cute5tupleIJNS5_1CILi1EEES8_S8_EEENS6_IJNS7_ILi128EEENS7_ILi80EEENS7_ILi256EEEEEELi256ENS_10bfloat16_tEfNS_4arch4Sm90ELb0ELb0ELb1ELb1ELb0ELb0ELb0ELb1ELb1ELb0ELb0ELb0EEENS1_21CollectiveEpilogueFwdINS6_IJSA_SC_SB_EEES9_SE_SG_Li256ELb1ELb0ELb0ELb0EEENS1_36VarlenDynamicPersistentTileSchedulerILi128ELi80ELi256ELi32ELb0ELb0ELb1ELb0ELb1ELb1EEEEEEEEEvNT_6ParamsE,"a",@progbits
	.sectionflags	@""
	.align	4
.nv.constant0._ZN7cutlass13device_kernelIN5flash11enable_sm90INS1_16FlashAttnFwdSm90INS1_25CollectiveMainloopFwdSm90ILi2EN4cute5tupleIJNS5_1CILi1EEES8_S8_EEENS6_IJNS7_ILi128EEENS7_ILi80EEENS7_ILi256EEEEEELi256ENS_10bfloat16_tEfNS_4arch4Sm90ELb0ELb0ELb1ELb1ELb0ELb0ELb0ELb1ELb1ELb0ELb0ELb0EEENS1_21CollectiveEpilogueFwdINS6_IJSA_SC_SB_EEES9_SE_SG_Li256ELb1ELb0ELb0ELb0EEENS1_36VarlenDynamicPersistentTileSchedulerILi128ELi80ELi256ELi32ELb0ELb0ELb1ELb0ELb1ELb1EEEEEEEEEvNT_6ParamsE:
	.zero		3200


//--------------------- .nv.constant0._ZN7cutlass13device_kernelIN5flash11enable_sm90INS1_16FlashAttnFwdSm90INS1_25CollectiveMainloopFwdSm90ILi2EN4cute5tupleIJNS5_1CILi1EEES8_S8_EEENS6_IJNS7_ILi128EEENS7_ILi80EEENS7_ILi256EEEEEELi256ENS_10bfloat16_tEfNS_4arch4Sm90ELb0ELb0ELb1ELb1ELb0ELb1ELb0ELb1ELb1ELb0ELb0ELb0EEENS1_21CollectiveEpilogueFwdINS6_IJSA_SC_SB_EEES9_SE_SG_Li256ELb1ELb0ELb0ELb0EEENS1_36VarlenDynamicPersistentTileSchedulerILi128ELi80ELi256ELi32ELb0ELb0ELb1ELb0ELb1ELb1EEEEEEEEEvNT_6ParamsE --------------------------
	.section	.nv.constant0._ZN7cutlass13device_kernelIN5flash11enable_sm90INS1_16FlashAttnFwdSm90INS1_25CollectiveMainloopFwdSm90ILi2EN4cute5tupleIJNS5_1CILi1EEES8_S8_EEENS6_IJNS7_ILi128EEENS7_ILi80EEENS7_ILi256EEEEEELi256ENS_10bfloat16_tEfNS_4arch4Sm90ELb0ELb0ELb1ELb1ELb0ELb1ELb0ELb1ELb1ELb0ELb0ELb0EEENS1_21CollectiveEpilogueFwdINS6_IJSA_SC_SB_EEES9_SE_SG_Li256ELb1ELb0ELb0ELb0EEENS1_36VarlenDynamicPersistentTileSchedulerILi128ELi80ELi256ELi32ELb0ELb0ELb1ELb0ELb1ELb1EEEEEEEEEvNT_6ParamsE,"a",@progbits
	.sectionflags	@""
	.align	4
.nv.constant0._ZN7cutlass13device_kernelIN5flash11enable_sm90INS1_16FlashAttnFwdSm90INS1_25CollectiveMainloopFwdSm90ILi2EN4cute5tupleIJNS5_1CILi1EEES8_S8_EEENS6_IJNS7_ILi128EEENS7_ILi80EEENS7_ILi256EEEEEELi256ENS_10bfloat16_tEfNS_4arch4Sm90ELb0ELb0ELb1ELb1ELb0ELb1ELb0ELb1ELb1ELb0ELb0ELb0EEENS1_21CollectiveEpilogueFwdINS6_IJSA_SC_SB_EEES9_SE_SG_Li256ELb1ELb0ELb0ELb0EEENS1_36VarlenDynamicPersistentTileSchedulerILi128ELi80ELi256ELi32ELb0ELb0ELb1ELb0ELb1ELb1EEEEEEEEEvNT_6ParamsE:
	.zero		3200


//--------------------- .nv.constant0._ZN7cutlass13device_kernelIN5flash11enable_sm90INS1_16FlashAttnFwdSm90INS1_25CollectiveMainloopFwdSm90ILi2EN4cute5tupleIJNS5_1CILi1EEES8_S8_EEENS6_IJNS7_ILi128EEENS7_ILi64EEENS7_ILi256EEEEEELi256ENS_10bfloat16_tEfNS_4arch4Sm90ELb0ELb1ELb1ELb0ELb0ELb0ELb0ELb1ELb1ELb0ELb0ELb0EEENS1_21CollectiveEpilogueFwdINS6_IJSA_SC_SB_EEES9_SE_SG_Li256ELb0ELb0ELb0ELb0EEENS1_30DynamicPersistentTileSchedulerILi256ELi32ELb0ELb0ELb1EEEEEEEEEvNT_6ParamsE --------------------------
	.section	.nv.constant0._ZN7cutlass13device_kernelIN5flash11enable_sm90INS1_16FlashAttnFwdSm90INS1_25CollectiveMainloopFwdSm90ILi2EN4cute5tupleIJNS5_1CILi1EEES8_S8_EEENS6_IJNS7_ILi128EEENS7_ILi64EEENS7_ILi256EEEEEELi256ENS_10bfloat16_tEfNS_4arch4Sm90ELb0ELb1ELb1ELb0ELb0ELb0ELb0ELb1ELb1ELb0ELb0ELb0EEENS1_21CollectiveEpilogueFwdINS6_IJSA_SC_SB_EEES9_SE_SG_Li256ELb0ELb0ELb0ELb0EEENS1_30DynamicPersistentTileSchedulerILi256ELi32ELb0ELb0ELb1EEEEEEEEEvNT_6ParamsE,"a",@progbits
	.sectionflags	@""
	.align	4
.nv.constant0._ZN7cutlass13device_kernelIN5flash11enable_sm90INS1_16FlashAttnFwdSm90INS1_25CollectiveMainloopFwdSm90ILi2EN4cute5tupleIJNS5_1CILi1EEES8_S8_EEENS6_IJNS7_ILi128EEENS7_ILi64EEENS7_ILi256EEEEEELi256ENS_10bfloat16_tEfNS_4arch4Sm90ELb0ELb1ELb1ELb0ELb0ELb0ELb0ELb1ELb1ELb0ELb0ELb0EEENS1_21CollectiveEpilogueFwdINS6_IJSA_SC_SB_EEES9_SE_SG_Li256ELb0ELb0ELb0ELb0EEENS1_30DynamicPersistentTileSchedulerILi256ELi32ELb0ELb0ELb1EEEEEEEEEvNT_6ParamsE:
	.zero		3584


//--------------------- .nv.constant0._ZN7cutlass13device_kernelIN5flash11enable_sm90INS1_16FlashAttnFwdSm90INS1_25CollectiveMainloopFwdSm90ILi2EN4cute5tupleIJNS5_1CILi1EEES8_S8_EEENS6_IJNS7_ILi128EEENS7_ILi64EEENS7_ILi256EEEEEELi256ENS_10bfloat16_tEfNS_4arch4Sm90ELb0ELb1ELb1ELb1ELb0ELb0ELb0ELb1ELb1ELb0ELb0ELb0EEENS1_21CollectiveEpilogueFwdINS6_IJSA_SC_SB_EEES9_SE_SG_Li256ELb1ELb0ELb0ELb0EEENS1_36VarlenDynamicPersistentTileSchedulerILi128ELi64ELi256ELi32ELb0ELb0ELb1ELb1ELb0ELb1EEEEEEEEEvNT_6ParamsE --------------------------
	.section	.nv.constant0._ZN7cutlass13device_kernelIN5flash11enable_sm90INS1_16FlashAttnFwdSm90INS1_25CollectiveMainloopFwdSm90ILi2EN4cute5tupleIJNS5_1CILi1EEES8_S8_EEENS6_IJNS7_ILi128EEENS7_ILi64EEENS7_ILi256EEEEEELi256ENS_10bfloat16_tEfNS_4arch4Sm90ELb0ELb1ELb1ELb1ELb0ELb0ELb0ELb1ELb1ELb0ELb0ELb0EEENS1_21CollectiveEpilogueFwdINS6_IJSA_SC_SB_EEES9_SE_SG_Li256ELb1ELb0ELb0ELb0EEENS1_36VarlenDynamicPersistentTileSchedulerILi128ELi64ELi256ELi32ELb0ELb0ELb1ELb1ELb0ELb1EEEEEEEEEvNT_6ParamsE,"a",@progbits
	.sectionflags	@""
	.align	4
.nv.constant0._ZN7cutlass13device_kernelIN5flash11enable_sm90INS1_16FlashAttnFwdSm90INS1_25CollectiveMainloopFwdSm90ILi2EN4cute5tupleIJNS5_1CILi1EEES8_S8_EEENS6_IJNS7_ILi128EEENS7_ILi64EEENS7_ILi256EEEEEELi256ENS_10bfloat16_tEfNS_4arch4Sm90ELb0ELb1ELb1ELb1ELb0ELb0ELb0ELb1ELb1ELb0ELb0ELb0EEENS1_21CollectiveEpilogueFwdINS6_IJSA_SC_SB_EEES9_SE_SG_Li256ELb1ELb0ELb0ELb0EEENS1_36VarlenDynamicPersistentTileSchedulerILi128ELi64ELi256ELi32ELb0ELb0ELb1ELb1ELb0ELb1EEEEEEEEEvNT_6ParamsE:
	.zero		3200


//--------------------- .nv.constant0._ZN7cutlass13device_kernelIN5flash11enable_sm90INS1_16FlashAttnFwdSm90INS1_25CollectiveMainloopFwdSm90ILi2EN4cute5tupleIJNS5_1CILi1EEES8_S8_EEENS6_IJNS7_ILi128EEENS7_ILi64EEENS7_ILi256EEEEEELi256ENS_10bfloat16_tEfNS_4arch4Sm90ELb0ELb1ELb1ELb1ELb0ELb1ELb0ELb1ELb1ELb0ELb0ELb0EEENS1_21CollectiveEpilogueFwdINS6_IJSA_SC_SB_EEES9_SE_SG_Li256ELb1ELb0ELb0ELb0EEENS1_36VarlenDynamicPersistentTileSchedulerILi128ELi64ELi256ELi32ELb0ELb0ELb1ELb1ELb0ELb1EEEEEEEEEvNT_6ParamsE --------------------------
	.section	.nv.constant0._ZN7cutlass13device_kernelIN5flash11enable_sm90INS1_16FlashAttnFwdSm90INS1_25CollectiveMainloopFwdSm90ILi2EN4cute5tupleIJNS5_1CILi1EEES8_S8_EEENS6_IJNS7_ILi128EEENS7_ILi64EEENS7_ILi256EEEEEELi256ENS_10bfloat16_tEfNS_4arch4Sm90ELb0ELb1ELb1ELb1ELb0ELb1ELb0ELb1ELb1ELb0ELb0ELb0EEENS1_21CollectiveEpilogueFwdINS6_IJSA_SC_SB_EEES9_SE_SG_Li256ELb1ELb0ELb0ELb0EEENS1_36VarlenDynamicPersistentTileSchedulerILi128ELi64ELi256ELi32ELb0ELb0ELb1ELb1ELb0ELb1EEEEEEEEEvNT_6ParamsE,"a",@progbits
	.sectionflags	@""
	.align	4
.nv.constant0._ZN7cutlass13device_kernelIN5flash11enable_sm90INS1_16FlashAttnFwdSm90INS1_25CollectiveMainloopFwdSm90ILi2EN4cute5tupleIJNS5_1CILi1EEES8_S8_EEENS6_IJNS7_ILi128EEENS7_ILi64EEENS7_ILi256EEEEEELi256ENS_10bfloat16_tEfNS_4arch4Sm90ELb0ELb1ELb1ELb1ELb0ELb1ELb0ELb1ELb1ELb0ELb0ELb0EEENS1_21CollectiveEpilogueFwdINS6_IJSA_SC_SB_EEES9_SE_SG_Li256ELb1ELb0ELb0ELb0EEENS1_36VarlenDynamicPersistentTileSchedulerILi128ELi64ELi256ELi32ELb0ELb0ELb1ELb1ELb0ELb1EEEEEEEEEvNT_6ParamsE:
	.zero		3200


//--------------------- .nv.constant0._ZN7cutlass13device_kernelIN5flash11enable_sm90INS1_16FlashAttnFwdSm90INS1_25CollectiveMainloopFwdSm90ILi2EN4cute5tupleIJNS5_1CILi1EEES8_S8_EEENS6_IJNS7_ILi128EEENS7_ILi80EEENS7_ILi256EEEEEELi256ENS_10bfloat16_tEfNS_4arch4Sm90ELb1ELb0ELb1ELb0ELb0ELb0ELb0ELb1ELb1ELb0ELb0ELb0EEENS1_21CollectiveEpilogueFwdINS6_IJSA_SC_SB_EEES9_SE_SG_Li256ELb0ELb0ELb0ELb0EEENS1_30DynamicPersistentTileSchedulerILi256ELi32ELb0ELb0ELb1EEEEEEEEEvNT_6ParamsE --------------------------
	.section	.nv.constant0._ZN7cutlass13device_kernelIN5flash11enable_sm90INS1_16FlashAttnFwdSm90INS1_25CollectiveMainloopFwdSm90ILi2EN4cute5tupleIJNS5_1CILi1EEES8_S8_EEENS6_IJNS7_ILi128EEENS7_ILi80EEENS7_ILi256EEEEEELi256ENS_10bfloat16_tEfNS_4arch4Sm90ELb1ELb0ELb1ELb0ELb0ELb0ELb0ELb1ELb1ELb0ELb0ELb0EEENS1_21CollectiveEpilogueFwdINS6_IJSA_SC_SB_EEES9_SE_SG_Li256ELb0ELb0ELb0ELb0EEENS1_30DynamicPersistentTileSchedulerILi256ELi32ELb0ELb0ELb1EEEEEEEEEvNT_6ParamsE,"a",@progbits
	.sectionflags	@""
	.align	4
.nv.constant0._ZN7cutlass13device_kernelIN5flash11enable_sm90INS1_16FlashAttnFwdSm90INS1_25CollectiveMainloopFwdSm90ILi2EN4cute5tupleIJNS5_1CILi1EEES8_S8_EEENS6_IJNS7_ILi128EEENS7_ILi80EEENS7_ILi256EEEEEELi256ENS_10bfloat16_tEfNS_4arch4Sm90ELb1ELb0ELb1ELb0ELb0ELb0ELb0ELb1ELb1ELb0ELb0ELb0EEENS1_21CollectiveEpilogueFwdINS6_IJSA_SC_SB_EEES9_SE_SG_Li256ELb0ELb0ELb0ELb0EEENS1_30DynamicPersistentTileSchedulerILi256ELi32ELb0ELb0ELb1EEEEEEEEEvNT_6ParamsE:
	.zero		3584


//--------------------- .nv.constant0._ZN7cutlass13device_kernelIN5flash11enable_sm90INS1_16FlashAttnFwdSm90INS1_25CollectiveMainloopFwdSm90ILi2EN4cute5tupleIJNS5_1CILi1EEES8_S8_EEENS6_IJNS7_ILi128EEENS7_ILi80EEENS7_ILi256EEEEEELi256ENS_10bfloat16_tEfNS_4arch4Sm90ELb1ELb0ELb1ELb1ELb0ELb0ELb0ELb1ELb1ELb0ELb0ELb0EEENS1_21CollectiveEpilogueFwdINS6_IJSA_SC_SB_EEES9_SE_SG_Li256ELb1ELb0ELb0ELb0EEENS1_36VarlenDynamicPersistentTileSchedulerILi128ELi80ELi256ELi32ELb0ELb0ELb1ELb1ELb1ELb1EEEEEEEEEvNT_6ParamsE --------------------------
	.section	.nv.constant0._ZN7cutlass13device_kernelIN5flash11enable_sm90INS1_16FlashAttnFwdSm90INS1_25CollectiveMainloopFwdSm90ILi2EN4cute5tupleIJNS5_1CILi1EEES8_S8_EEENS6_IJNS7_ILi128EEENS7_ILi80EEENS7_ILi256EEEEEELi256ENS_10bfloat16_tEfNS_4arch4Sm90ELb1ELb0ELb1ELb1ELb0ELb0ELb0ELb1ELb1ELb0ELb0ELb0EEENS1_21CollectiveEpilogueFwdINS6_IJSA_SC_SB_EEES9_SE_SG_Li256ELb1ELb0ELb0ELb0EEENS1_36VarlenDynamicPersistentTileSchedulerILi128ELi80ELi256ELi32ELb0ELb0ELb1ELb1ELb1ELb1EEEEEEEEEvNT_6ParamsE,"a",@progbits
	.sectionflags	@""
	.align	4
.nv.constant0._ZN7cutlass13device_kernelIN5flash11enable_sm90INS1_16FlashAttnFwdSm90INS1_25CollectiveMainloopFwdSm90ILi2EN4cute5tupleIJNS5_1CILi1EEES8_S8_EEENS6_IJNS7_ILi128EEENS7_ILi80EEENS7_ILi256EEEEEELi256ENS_10bfloat16_tEfNS_4arch4Sm90ELb1ELb0ELb1ELb1ELb0ELb0ELb0ELb1ELb1ELb0ELb0ELb0EEENS1_21CollectiveEpilogueFwdINS6_IJSA_SC_SB_EEES9_SE_SG_Li256ELb1ELb0ELb0ELb0EEENS1_36VarlenDynamicPersistentTileSchedulerILi128ELi80ELi256ELi32ELb0ELb0ELb1ELb1ELb1ELb1EEEEEEEEEvNT_6ParamsE:
	.zero		3200


//--------------------- .nv.constant0._ZN7cutlass13device_kernelIN5flash11enable_sm90INS1_16FlashAttnFwdSm90INS1_25CollectiveMainloopFwdSm90ILi2EN4cute5tupleIJNS5_1CILi1EEES8_S8_EEENS6_IJNS7_ILi128EEENS7_ILi80EEENS7_ILi256EEEEEELi256ENS_10bfloat16_tEfNS_4arch4Sm90ELb1ELb0ELb1ELb1ELb0ELb1ELb0ELb1ELb1ELb0ELb0ELb0EEENS1_21CollectiveEpilogueFwdINS6_IJSA_SC_SB_EEES9_SE_SG_Li256ELb1ELb0ELb0ELb0EEENS1_36VarlenDynamicPersistentTileSchedulerILi128ELi80ELi256ELi32ELb0ELb0ELb1ELb1ELb1ELb1EEEEEEEEEvNT_6ParamsE --------------------------
	.section	.nv.constant0._ZN7cutlass13device_kernelIN5flash11enable_sm90INS1_16FlashAttnFwdSm90INS1_25CollectiveMainloopFwdSm90ILi2EN4cute5tupleIJNS5_1CILi1EEES8_S8_EEENS6_IJNS7_ILi128EEENS7_ILi80EEENS7_ILi256EEEEEELi256ENS_10bfloat16_tEfNS_4arch4Sm90ELb1ELb0ELb1ELb1ELb0ELb1ELb0ELb1ELb1ELb0ELb0ELb0EEENS1_21CollectiveEpilogueFwdINS6_IJSA_SC_SB_EEES9_SE_SG_Li256ELb1ELb0ELb0ELb0EEENS1_36VarlenDynamicPersistentTileSchedulerILi128ELi80ELi256ELi32ELb0ELb0ELb1ELb1ELb1ELb1EEEEEEEEEvNT_6ParamsE,"a",@progbits
	.sectionflags	@""
	.align	4
.nv.constant0._ZN7cutlass13device_kernelIN5flash11enable_sm90INS1_16FlashAttnFwdSm90INS1_25CollectiveMainloopFwdSm90ILi2EN4cute5tupleIJNS5_1CILi1EEES8_S8_EEENS6_IJNS7_ILi128EEENS7_ILi80EEENS7_ILi256EEEEEELi256ENS_10bfloat16_tEfNS_4arch4Sm90ELb1ELb0ELb1ELb1ELb0ELb1ELb0ELb1ELb1ELb0ELb0ELb0EEENS1_21CollectiveEpilogueFwdINS6_IJSA_SC_SB_EEES9_SE_SG_Li256ELb1ELb0ELb0ELb0EEENS1_36VarlenDynamicPersistentTileSchedulerILi128ELi80ELi256ELi32ELb0ELb0ELb1ELb1ELb1ELb1EEEEEEEEEvNT_6ParamsE:
	.zero		3200


//--------------------- .nv.constant0._ZN7cutlass13device_kernelIN5flash11enable_sm90INS1_16FlashAttnFwdSm90INS1_25CollectiveMainloopFwdSm90ILi2EN4cute5tupleIJNS5_1CILi1EEES8_S8_EEENS6_IJNS7_ILi128EEENS7_ILi112EEENS7_ILi192EEEEEELi192ENS_10bfloat16_tEfNS_4arch4Sm90ELb0ELb0ELb1ELb0ELb0ELb0ELb0ELb1ELb1ELb0ELb0ELb0EEENS1_21CollectiveEpilogueFwdINS6_IJSA_SC_SB_EEES9_SE_SG_Li256ELb0ELb0ELb0ELb0EEENS1_29StaticPersistentTileSchedulerILb0EEEEEEEEEvNT_6ParamsE --------------------------
	.section	.nv.constant0._ZN7cutlass13device_kernelIN5flash11enable_sm90INS1_16FlashAttnFwdSm90INS1_25CollectiveMainloopFwdSm90ILi2EN4cute5tupleIJNS5_1CILi1EEES8_S8_EEENS6_IJNS7_ILi128EEENS7_ILi112EEENS7_ILi192EEEEEELi192ENS_10bfloat16_tEfNS_4arch4Sm90ELb0ELb0ELb1ELb0ELb0ELb0ELb0ELb1ELb1ELb0ELb0ELb0EEENS1_21CollectiveEpilogueFwdINS6_IJSA_SC_SB_EEES9_SE_SG_Li256ELb0ELb0ELb0ELb0EEENS1_29StaticPersistentTileSchedulerILb0EEEEEEEEEvNT_6ParamsE,"a",@progbits
	.sectionflags	@""
	.align	4
.nv.constant0._ZN7cutlass13device_kernelIN5flash11enable_sm90INS1_16FlashAttnFwdSm90INS1_25CollectiveMainloopFwdSm90ILi2EN4cute5tupleIJNS5_1CILi1EEES8_S8_EEENS6_IJNS7_ILi128EEENS7_ILi112EEENS7_ILi192EEEEEELi192ENS_10bfloat16_tEfNS_4arch4Sm90ELb0ELb0ELb1ELb0ELb0ELb0ELb0ELb1ELb1ELb0ELb0ELb0EEENS1_21CollectiveEpilogueFwdINS6_IJSA_SC_SB_EEES9_SE_SG_Li256ELb0ELb0ELb0ELb0EEENS1_29StaticPersistentTileSchedulerILb0EEEEEEEEEvNT_6ParamsE:
	.zero		3584


//--------------------- .nv.constant0._ZN7cutlass13device_kernelIN5flash11enable_sm90INS1_16FlashAttnFwdSm90INS1_25CollectiveMainloopFwdSm90ILi2EN4cute5tupleIJNS5_1CILi2EEENS7_ILi1EEES9_EEENS6_IJNS7_ILi128EEENS7_ILi112EEENS7_ILi192EEEEEELi192ENS_10bfloat16_tEfNS_4arch4Sm90ELb0ELb0ELb1ELb0ELb0ELb0ELb0ELb1ELb1ELb0ELb0ELb0EEENS1_21CollectiveEpilogueFwdINS6_IJSB_SD_SC_EEESA_SF_SH_Li256ELb0ELb0ELb0ELb0EEENS1_29StaticPersistentTileSchedulerILb0EEEEEEEEEvNT_6ParamsE --------------------------
	.section	.nv.constant0._ZN7cutlass13device_kernelIN5flash11enable_sm90INS1_16FlashAttnFwdSm90INS1_25CollectiveMainloopFwdSm90ILi2EN4cute5tupleIJNS5_1CILi2EEENS7_ILi1EEES9_EEENS6_IJNS7_ILi128EEENS7_ILi112EEENS7_ILi192EEEEEELi192ENS_10bfloat16_tEfNS_4arch4Sm90ELb0ELb0ELb1ELb0ELb0ELb0ELb0ELb1ELb1ELb0ELb0ELb0EEENS1_21CollectiveEpilogueFwdINS6_IJSB_SD_SC_EEESA_SF_SH_Li256ELb0ELb0ELb0ELb0EEENS1_29StaticPersistentTileSchedulerILb0EEEEEEEEEvNT_6ParamsE,"a",@progbits
	.sectionflags	@""
	.align	4
.nv.constant0._ZN7cutlass13device_kernelIN5flash11enable_sm90INS1_16FlashAttnFwdSm90INS1_25CollectiveMainloopFwdSm90ILi2EN4cute5tupleIJNS5_1CILi2EEENS7_ILi1EEES9_EEENS6_IJNS7_ILi128EEENS7_ILi112EEENS7_ILi192EEEEEELi192ENS_10bfloat16_tEfNS_4arch4Sm90ELb0ELb0ELb1ELb0ELb0ELb0ELb0ELb1ELb1ELb0ELb0ELb0EEENS1_21CollectiveEpilogueFwdINS6_IJSB_SD_SC_EEESA_SF_SH_Li256ELb0ELb0ELb0ELb0EEENS1_29StaticPersistentTileSchedulerILb0EEEEEEEEEvNT_6ParamsE:
	.zero		3584


//--------------------- .nv.constant0._ZN7cutlass13device_kernelIN5flash11enable_sm90INS1_16FlashAttnFwdSm90INS1_25CollectiveMainloopFwdSm90ILi2EN4cute5tupleIJNS5_1CILi1EEES8_S8_EEENS6_IJNS7_ILi128EEENS7_ILi112EEENS7_ILi192EEEEEELi192ENS_10bfloat16_tEfNS_4arch4Sm90ELb0ELb0ELb1ELb1ELb0ELb0ELb0ELb1ELb1ELb0ELb0ELb0EEENS1_21CollectiveEpilogueFwdINS6_IJSA_SC_SB_EEES9_SE_SG_Li256ELb1ELb0ELb0ELb0EEENS1_36VarlenDynamicPersistentTileSchedulerILi128ELi112ELi256ELi32ELb0ELb0ELb1ELb0ELb1ELb1EEEEEEEEEvNT_6ParamsE --------------------------
	.section	.nv.constant0._ZN7cutlass13device_kernelIN5flash11enable_sm90INS1_16FlashAttnFwdSm90INS1_25CollectiveMainloopFwdSm90ILi2EN4cute5tupleIJNS5_1CILi1EEES8_S8_EEENS6_IJNS7_ILi128EEENS7_ILi112EEENS7_ILi192EEEEEELi192ENS_10bfloat16_tEfNS_4arch4Sm90ELb0ELb0ELb1ELb1ELb0ELb0ELb0ELb1ELb1ELb0ELb0ELb0EEENS1_21CollectiveEpilogueFwdINS6_IJSA_SC_SB_EEES9_SE_SG_Li256ELb1ELb0ELb0ELb0EEENS1_36VarlenDynamicPersistentTileSchedulerILi128ELi112ELi256ELi32ELb0ELb0ELb1ELb0ELb1ELb1EEEEEEEEEvNT_6ParamsE,"a",@progbits
	.sectionflags	@""
	.align	4
.nv.constant0._ZN7cutlass13device_kernelIN5flash11enable_sm90INS1_16FlashAttnFwdSm90INS1_25CollectiveMainloopFwdSm90ILi2EN4cute5tupleIJNS5_1CILi1EEES8_S8_EEENS6_IJNS7_ILi128EEENS7_ILi112EEENS7_ILi192EEEEEELi192ENS_10bfloat16_tEfNS_4arch4Sm90ELb0ELb0ELb1ELb1ELb0ELb0ELb0ELb1ELb1ELb0ELb0ELb0EEENS1_21CollectiveEpilogueFwdINS6_IJSA_SC_SB_EEES9_SE_SG_Li256ELb1ELb0ELb0ELb0EEENS1_36VarlenDynamicPersistentTileSchedulerILi128ELi112ELi256ELi32ELb0ELb0ELb1ELb0ELb1ELb1EEEEEEEEEvNT_6ParamsE:
	.zero		3200


//--------------------- .nv.constant0._ZN7cutlass13device_kernelIN5flash11enable_sm90INS1_16FlashAttnFwdSm90INS1_25CollectiveMainloopFwdSm90ILi2EN4cute5tupleIJNS5_1CILi1EEES8_S8_EEENS6_IJNS7_ILi128EEENS7_ILi112EEENS7_ILi192EEEEEELi192ENS_10bfloat16_tEfNS_4arch4Sm90ELb0ELb0ELb1ELb1ELb0ELb1ELb0ELb1ELb1ELb0ELb0ELb0EEENS1_21CollectiveEpilogueFwdINS6_IJSA_SC_SB_EEES9_SE_SG_Li256ELb1ELb0ELb0ELb0EEENS1_36VarlenDynamicPersistentTileSchedulerILi128ELi112ELi256ELi32ELb0ELb0ELb1ELb0ELb1ELb1EEEEEEEEEvNT_6ParamsE --------------------------
	.section	.nv.constant0._ZN7cutlass13device_kernelIN5flash11enable_sm90INS1_16FlashAttnFwdSm90INS1_25CollectiveMainloopFwdSm90ILi2EN4cute5tupleIJNS5_1CILi1EEES8_S8_EEENS6_IJNS7_ILi128EEENS7_ILi112EEENS7_ILi192EEEEEELi192ENS_10bfloat16_tEfNS_4arch4Sm90ELb0ELb0ELb1ELb1ELb0ELb1ELb0ELb1ELb1ELb0ELb0ELb0EEENS1_21CollectiveEpilogueFwdINS6_IJSA_SC_SB_EEES9_SE_SG_Li256ELb1ELb0ELb0ELb0EEENS1_36VarlenDynamicPersistentTileSchedulerILi128ELi112ELi256ELi32ELb0ELb0ELb1ELb0ELb1ELb1EEEEEEEEEvNT_6ParamsE,"a",@progbits
	.sectionflags	@""
	.align	4
.nv.constant0._ZN7cutlass13device_kernelIN5flash11enable_sm90INS1_16FlashAttnFwdSm90INS1_25CollectiveMainloopFwdSm90ILi2EN4cute5tupleIJNS5_1CILi1EEES8_S8_EEENS6_IJNS7_ILi128EEENS7_ILi112EEENS7_ILi192EEEEEELi192ENS_10bfloat16_tEfNS_4arch4Sm90ELb0ELb0ELb1ELb1ELb0ELb1ELb0ELb1ELb1ELb0ELb0ELb0EEENS1_21CollectiveEpilogueFwdINS6_IJSA_SC_SB_EEES9_SE_SG_Li256ELb1ELb0ELb0ELb0EEENS1_36VarlenDynamicPersistentTileSchedulerILi128ELi112ELi256ELi32ELb0ELb0ELb1ELb0ELb1ELb1EEEEEEEEEvNT_6ParamsE:
	.zero		3200


//--------------------- .nv.constant0._ZN7cutlass13device_kernelIN5flash11enable_sm90INS1_16FlashAttnFwdSm90INS1_25CollectiveMainloopFwdSm90ILi2EN4cute5tupleIJNS5_1CILi1EEES8_S8_EEENS6_IJNS7_ILi128EEENS7_ILi96EEENS7_ILi192EEEEEELi192ENS_10bfloat16_tEfNS_4arch4Sm90ELb0ELb1ELb1ELb0ELb0ELb0ELb0ELb1ELb1ELb0ELb0ELb0EEENS1_21CollectiveEpilogueFwdINS6_IJSA_SC_SB_EEES9_SE_SG_Li256ELb0ELb0ELb0ELb0EEENS1_30DynamicPersistentTileSchedulerILi256ELi32ELb0ELb0ELb1EEEEEEEEEvNT_6ParamsE --------------------------
	.section	.nv.constant0._ZN7cutlass13device_kernelIN5flash11enable_sm90INS1_16FlashAttnFwdSm90INS1_25CollectiveMainloopFwdSm90ILi2EN4cute5tupleIJNS5_1CILi1EEES8_S8_EEENS6_IJNS7_ILi128EEENS7_ILi96EEENS7_ILi192EEEEEELi192ENS_10bfloat16_tEfNS_4arch4Sm90ELb0ELb1ELb1ELb0ELb0ELb0ELb0ELb1ELb1ELb0ELb0ELb0EEENS1_21CollectiveEpilogueFwdINS6_IJSA_SC_SB_EEES9_SE_SG_Li256ELb0ELb0ELb0ELb0EEENS1_30DynamicPersistentTileSchedulerILi256ELi32ELb0ELb0ELb1EEEEEEEEEvNT_6ParamsE,"a",@progbits
	.sectionflags	@""
	.align	4
.nv.constant0._ZN7cutlass13device_kernelIN5flash11enable_sm90INS1_16FlashAttnFwdSm90INS1_25CollectiveMainloopFwdSm90ILi2EN4cute5tupleIJNS5_1CILi1EEES8_S8_EEENS6_IJNS7_ILi128EEENS7_ILi96EEENS7_ILi192EEEEEELi192ENS_10bfloat16_tEfNS_4arch4Sm90ELb0ELb1ELb1ELb0ELb0ELb0ELb0ELb1ELb1ELb0ELb0ELb0EEENS1_21CollectiveEpilogueFwdINS6_IJSA_SC_SB_EEES9_SE_SG_Li256ELb0ELb0ELb0ELb0EEENS1_30DynamicPersistentTileSchedulerILi256ELi32ELb0ELb0ELb1EEEEEEEEEvNT_6ParamsE:
	.zero		3584


//--------------------- .nv.constant0._ZN7cutlass13device_kernelIN5flash11enable_sm90INS1_16FlashAttnFwdSm90INS1_25CollectiveMainloopFwdSm90ILi2EN4cute5tupleIJNS5_1CILi1EEES8_S8_EEENS6_IJNS7_ILi128EEENS7_ILi96EEENS7_ILi192EEEEEELi192ENS_10bfloat16_tEfNS_4arch4Sm90ELb0ELb1ELb1ELb1ELb0ELb0ELb0ELb1ELb1ELb0ELb0ELb0EEENS1_21CollectiveEpilogueFwdINS6_IJSA_SC_SB_EEES9_SE_SG_Li256ELb1ELb0ELb0ELb0EEENS1_36VarlenDynamicPersistentTileSchedulerILi128ELi96ELi256ELi32ELb0ELb0ELb1ELb1ELb0ELb1EEEEEEEEEvNT_6ParamsE --------------------------
	.section	.nv.constant0._ZN7cutlass13device_kernelIN5flash11enable_sm90INS1_16FlashAttnFwdSm90INS1_25CollectiveMainloopFwdSm90ILi2EN4cute5tupleIJNS5_1CILi1EEES8_S8_EEENS6_IJNS7_ILi128EEENS7_ILi96EEENS7_ILi192EEEEEELi192ENS_10bfloat16_tEfNS_4arch4Sm90ELb0ELb1ELb1ELb1ELb0ELb0ELb0ELb1ELb1ELb0ELb0ELb0EEENS1_21CollectiveEpilogueFwdINS6_IJSA_SC_SB_EEES9_SE_SG_Li256ELb1ELb0ELb0ELb0EEENS1_36VarlenDynamicPersistentTileSchedulerILi128ELi96ELi256ELi32ELb0ELb0ELb1ELb1ELb0ELb1EEEEEEEEEvNT_6ParamsE,"a",@progbits
	.sectionflags	@""
	.align	4
.nv.constant0._ZN7cutlass13device_kernelIN5flash11enable_sm90INS1_16FlashAttnFwdSm90INS1_25CollectiveMainloopFwdSm90ILi2EN4cute5tupleIJNS5_1CILi1EEES8_S8_EEENS6_IJNS7_ILi128EEENS7_ILi96EEENS7_ILi192EEEEEELi192ENS_10bfloat16_tEfNS_4arch4Sm90ELb0ELb1ELb1ELb1ELb0ELb0ELb0ELb1ELb1ELb0ELb0ELb0EEENS1_21CollectiveEpilogueFwdINS6_IJSA_SC_SB_EEES9_SE_SG_Li256ELb1ELb0ELb0ELb0EEENS1_36VarlenDynamicPersistentTileSchedulerILi128ELi96ELi256ELi32ELb0ELb0ELb1ELb1ELb0ELb1EEEEEEEEEvNT_6ParamsE:
	.zero		3200


//--------------------- .nv.constant0._ZN7cutlass13device_kernelIN5flash11enable_sm90INS1_16FlashAttnFwdSm90INS1_25CollectiveMainloopFwdSm90ILi2EN4cute5tupleIJNS5_1CILi1EEES8_S8_EEENS6_IJNS7_ILi128EEENS7_ILi96EEENS7_ILi192EEEEEELi192ENS_10bfloat16_tEfNS_4arch4Sm90ELb0ELb1ELb1ELb1ELb0ELb1ELb0ELb1ELb1ELb0ELb0ELb0EEENS1_21CollectiveEpilogueFwdINS6_IJSA_SC_SB_EEES9_SE_SG_Li256ELb1ELb0ELb0ELb0EEENS1_36VarlenDynamicPersistentTileSchedulerILi128ELi96ELi256ELi32ELb0ELb0ELb1ELb1ELb0ELb1EEEEEEEEEvNT_6ParamsE --------------------------
	.section	.nv.constant0._ZN7cutlass13device_kernelIN5flash11enable_sm90INS1_16FlashAttnFwdSm90INS1_25CollectiveMainloopFwdSm90ILi2EN4cute5tupleIJNS5_1CILi1EEES8_S8_EEENS6_IJNS7_ILi128EEENS7_ILi96EEENS7_ILi192EEEEEELi192ENS_10bfloat16_tEfNS_4arch4Sm90ELb0ELb1ELb1ELb1ELb0ELb1ELb0ELb1ELb1ELb0ELb0ELb0EEENS1_21CollectiveEpilogueFwdINS6_IJSA_SC_SB_EEES9_SE_SG_Li256ELb1ELb0ELb0ELb0EEENS1_36VarlenDynamicPersistentTileSchedulerILi128ELi96ELi256ELi32ELb0ELb0ELb1ELb1ELb0ELb1EEEEEEEEEvNT_6ParamsE,"a",@progbits
	.sectionflags	@""
	.align	4
.nv.constant0._ZN7cutlass13device_kernelIN5flash11enable_sm90INS1_16FlashAttnFwdSm90INS1_25CollectiveMainloopFwdSm90ILi2EN4cute5tupleIJNS5_1CILi1EEES8_S8_EEENS6_IJNS7_ILi128EEENS7_ILi96EEENS7_ILi192EEEEEELi192ENS_10bfloat16_tEfNS_4arch4Sm90ELb0ELb1ELb1ELb1ELb0ELb1ELb0ELb1ELb1ELb0ELb0ELb0EEENS1_21CollectiveEpilogueFwdINS6_IJSA_SC_SB_EEES9_SE_SG_Li256ELb1ELb0ELb0ELb0EEENS1_36VarlenDynamicPersistentTileSchedulerILi128ELi96ELi256ELi32ELb0ELb0ELb1ELb1ELb0ELb1EEEEEEEEEvNT_6ParamsE:
	.zero		3200


//--------------------- .nv.constant0._ZN7cutlass13device_kernelIN5flash11enable_sm90INS1_16FlashAttnFwdSm90INS1_25CollectiveMainloopFwdSm90ILi2EN4cute5tupleIJNS5_1CILi1EEES8_S8_EEENS6_IJNS7_ILi128EEENS7_ILi112EEENS7_ILi192EEEEEELi192ENS_10bfloat16_tEfNS_4arch4Sm90ELb1ELb0ELb1ELb0ELb0ELb0ELb0ELb1ELb1ELb0ELb0ELb0EEENS1_21CollectiveEpilogueFwdINS6_IJSA_SC_SB_EEES9_SE_SG_Li256ELb0ELb0ELb0ELb0EEENS1_30DynamicPersistentTileSchedulerILi256ELi32ELb0ELb0ELb1EEEEEEEEEvNT_6ParamsE --------------------------
	.section	.nv.constant0._ZN7cutlass13device_kernelIN5flash11enable_sm90INS1_16FlashAttnFwdSm90INS1_25CollectiveMainloopFwdSm90ILi2EN4cute5tupleIJNS5_1CILi1EEES8_S8_EEENS6_IJNS7_ILi128EEENS7_ILi112EEENS7_ILi192EEEEEELi192ENS_10bfloat16_tEfNS_4arch4Sm90ELb1ELb0ELb1ELb0ELb0ELb0ELb0ELb1ELb1ELb0ELb0ELb0EEENS1_21CollectiveEpilogueFwdINS6_IJSA_SC_SB_EEES9_SE_SG_Li256ELb0ELb0ELb0ELb0EEENS1_30DynamicPersistentTileSchedulerILi256ELi32ELb0ELb0ELb1EEEEEEEEEvNT_6ParamsE,"a",@progbits
	.sectionflags	@""
	.align	4
.nv.constant0._ZN7cutlass13device_kernelIN5flash11enable_sm90INS1_16FlashAttnFwdSm90INS1_25CollectiveMainloopFwdSm90ILi2EN4cute5tupleIJNS5_1CILi1EEES8_S8_EEENS6_IJNS7_ILi128EEENS7_ILi112EEENS7_ILi192EEEEEELi192ENS_10bfloat16_tEfNS_4arch4Sm90ELb1ELb0ELb1ELb0ELb0ELb0ELb0ELb1ELb1ELb0ELb0ELb0EEENS1_21CollectiveEpilogueFwdINS6_IJSA_SC_SB_EEES9_SE_SG_Li256ELb0ELb0ELb0ELb0EEENS1_30DynamicPersistentTileSchedulerILi256ELi32ELb0ELb0ELb1EEEEEEEEEvNT_6ParamsE:
	.zero		3584


//--------------------- .nv.constant0._ZN7cutlass13device_kernelIN5flash11enable_sm90INS1_16FlashAttnFwdSm90INS1_25CollectiveMainloopFwdSm90ILi2EN4cute5tupleIJNS5_1CILi1EEES8_S8_EEENS6_IJNS7_ILi128EEENS7_ILi112EEENS7_ILi192EEEEEELi192ENS_10bfloat16_tEfNS_4arch4Sm90ELb1ELb0ELb1ELb1ELb0ELb0ELb0ELb1ELb1ELb0ELb0ELb0EEENS1_21CollectiveEpilogueFwdINS6_IJSA_SC_SB_EEES9_SE_SG_Li256ELb1ELb0ELb0ELb0EEENS1_36VarlenDynamicPersistentTileSchedulerILi128ELi112ELi256ELi32ELb0ELb0ELb1ELb1ELb1ELb1EEEEEEEEEvNT_6ParamsE --------------------------
	.section	.nv.constant0._ZN7cutlass13device_kernelIN5flash11enable_sm90INS1_16FlashAttnFwdSm90INS1_25CollectiveMainloopFwdSm90ILi2EN4cute5tupleIJNS5_1CILi1EEES8_S8_EEENS6_IJNS7_ILi128EEENS7_ILi112EEENS7_ILi192EEEEEELi192ENS_10bfloat16_tEfNS_4arch4Sm90ELb1ELb0ELb1ELb1ELb0ELb0ELb0ELb1ELb1ELb0ELb0ELb0EEENS1_21CollectiveEpilogueFwdINS6_IJSA_SC_SB_EEES9_SE_SG_Li256ELb1ELb0ELb0ELb0EEENS1_36VarlenDynamicPersistentTileSchedulerILi128ELi112ELi256ELi32ELb0ELb0ELb1ELb1ELb1ELb1EEEEEEEEEvNT_6ParamsE,"a",@progbits
	.sectionflags	@""
	.align	4
.nv.constant0._ZN7cutlass13device_kernelIN5flash11enable_sm90INS1_16FlashAttnFwdSm90INS1_25CollectiveMainloopFwdSm90ILi2EN4cute5tupleIJNS5_1CILi1EEES8_S8_EEENS6_IJNS7_ILi128EEENS7_ILi112EEENS7_ILi192EEEEEELi192ENS_10bfloat16_tEfNS_4arch4Sm90ELb1ELb0ELb1ELb1ELb0ELb0ELb0ELb1ELb1ELb0ELb0ELb0EEENS1_21CollectiveEpilogueFwdINS6_IJSA_SC_SB_EEES9_SE_SG_Li256ELb1ELb0ELb0ELb0EEENS1_36VarlenDynamicPersistentTileSchedulerILi128ELi112ELi256ELi32ELb0ELb0ELb1ELb1ELb1ELb1EEEEEEEEEvNT_6ParamsE:
	.zero		3200


//--------------------- .nv.constant0._ZN7cutlass13device_kernelIN5flash11enable_sm90INS1_16FlashAttnFwdSm90INS1_25CollectiveMainloopFwdSm90ILi2EN4cute5tupleIJNS5_1CILi1EEES8_S8_EEENS6_IJNS7_ILi128EEENS7_ILi112EEENS7_ILi192EEEEEELi192ENS_10bfloat16_tEfNS_4arch4Sm90ELb1ELb0ELb1ELb1ELb0ELb1ELb0ELb1ELb1ELb0ELb0ELb0EEENS1_21CollectiveEpilogueFwdINS6_IJSA_SC_SB_EEES9_SE_SG_Li256ELb1ELb0ELb0ELb0EEENS1_36VarlenDynamicPersistentTileSchedulerILi128ELi112ELi256ELi32ELb0ELb0ELb1ELb1ELb1ELb1EEEEEEEEEvNT_6ParamsE --------------------------
	.section	.nv.constant0._ZN7cutlass13device_kernelIN5flash11enable_sm90INS1_16FlashAttnFwdSm90INS1_25CollectiveMainloopFwdSm90ILi2EN4cute5tupleIJNS5_1CILi1EEES8_S8_EEENS6_IJNS7_ILi128EEENS7_ILi112EEENS7_ILi192EEEEEELi192ENS_10bfloat16_tEfNS_4arch4Sm90ELb1ELb0ELb1ELb1ELb0ELb1ELb0ELb1ELb1ELb0ELb0ELb0EEENS1_21CollectiveEpilogueFwdINS6_IJSA_SC_SB_EEES9_SE_SG_Li256ELb1ELb0ELb0ELb0EEENS1_36VarlenDynamicPersistentTileSchedulerILi128ELi112ELi256ELi32ELb0ELb0ELb1ELb1ELb1ELb1EEEEEEEEEvNT_6ParamsE,"a",@progbits
	.sectionflags	@""
	.align	4
.nv.constant0._ZN7cutlass13device_kernelIN5flash11enable_sm90INS1_16FlashAttnFwdSm90INS1_25CollectiveMainloopFwdSm90ILi2EN4cute5tupleIJNS5_1CILi1EEES8_S8_EEENS6_IJNS7_ILi128EEENS7_ILi112EEENS7_ILi192EEEEEELi192ENS_10bfloat16_tEfNS_4arch4Sm90ELb1ELb0ELb1ELb1ELb0ELb1ELb0ELb1ELb1ELb0ELb0ELb0EEENS1_21CollectiveEpilogueFwdINS6_IJSA_SC_SB_EEES9_SE_SG_Li256ELb1ELb0ELb0ELb0EEENS1_36VarlenDynamicPersistentTileSchedulerILi128ELi112ELi256ELi32ELb0ELb0ELb1ELb1ELb1ELb1EEEEEEEEEvNT_6ParamsE:
	.zero		3200


//--------------------- .nv.constant0._ZN7cutlass13device_kernelIN5flash11enable_sm90INS1_16FlashAttnFwdSm90INS1_25CollectiveMainloopFwdSm90ILi2EN4cute5tupleIJNS5_1CILi1EEES8_S8_EEENS6_IJNS7_ILi128EEENS7_ILi176EEESA_EEELi128ENS_10bfloat16_tEfNS_4arch4Sm90ELb0ELb0ELb1ELb0ELb0ELb0ELb0ELb1ELb1ELb0ELb0ELb0EEENS1_21CollectiveEpilogueFwdINS6_IJSA_SA_SB_EEES9_SD_SF_Li256ELb0ELb0ELb0ELb0EEENS1_29StaticPersistentTileSchedulerILb0EEEEEEEEEvNT_6ParamsE --------------------------
	.section	.nv.constant0._ZN7cutlass13device_kernelIN5flash11enable_sm90INS1_16FlashAttnFwdSm90INS1_25CollectiveMainloopFwdSm90ILi2EN4cute5tupleIJNS5_1CILi1EEES8_S8_EEENS6_IJNS7_ILi128EEENS7_ILi176EEESA_EEELi128ENS_10bfloat16_tEfNS_4arch4Sm90ELb0ELb0ELb1ELb0ELb0ELb0ELb0ELb1ELb1ELb0ELb0ELb0EEENS1_21CollectiveEpilogueFwdINS6_IJSA_SA_SB_EEES9_SD_SF_Li256ELb0ELb0ELb0ELb0EEENS1_29StaticPersistentTileSchedulerILb0EEEEEEEEEvNT_6ParamsE,"a",@progbits
	.sectionflags	@""
	.align	4
.nv.constant0._ZN7cutlass13device_kernelIN5flash11enable_sm90INS1_16FlashAttnFwdSm90INS1_25CollectiveMainloopFwdSm90ILi2EN4cute5tupleIJNS5_1CILi1EEES8_S8_EEENS6_IJNS7_ILi128EEENS7_ILi176EEESA_EEELi128ENS_10bfloat16_tEfNS_4arch4Sm90ELb0ELb0ELb1ELb0ELb0ELb0ELb0ELb1ELb1ELb0ELb0ELb0EEENS1_21CollectiveEpilogueFwdINS6_IJSA_SA_SB_EEES9_SD_SF_Li256ELb0ELb0ELb0ELb0EEENS1_29StaticPersistentTileSchedulerILb0EEEEEEEEEvNT_6ParamsE:
	.zero		3584


//--------------------- .nv.constant0._ZN7cutlass13device_kernelIN5flash11enable_sm90INS1_16FlashAttnFwdSm90INS1_25CollectiveMainloopFwdSm90ILi2EN4cute5tupleIJNS5_1CILi2EEENS7_ILi1EEES9_EEENS6_IJNS7_ILi128EEENS7_ILi176EEESB_EEELi128ENS_10bfloat16_tEfNS_4arch4Sm90ELb0ELb0ELb1ELb0ELb0ELb0ELb0ELb1ELb1ELb0ELb0ELb0EEENS1_21CollectiveEpilogueFwdINS6_IJSB_SB_SC_EEESA_SE_SG_Li256ELb0ELb0ELb0ELb0EEENS1_29StaticPersistentTileSchedulerILb0EEEEEEEEEvNT_6ParamsE --------------------------
	.section	.nv.constant0._ZN7cutlass13device_kernelIN5flash11enable_sm90INS1_16FlashAttnFwdSm90INS1_25CollectiveMainloopFwdSm90ILi2EN4cute5tupleIJNS5_1CILi2EEENS7_ILi1EEES9_EEENS6_IJNS7_ILi128EEENS7_ILi176EEESB_EEELi128ENS_10bfloat16_tEfNS_4arch4Sm90ELb0ELb0ELb1ELb0ELb0ELb0ELb0ELb1ELb1ELb0ELb0ELb0EEENS1_21CollectiveEpilogueFwdINS6_IJSB_SB_SC_EEESA_SE_SG_Li256ELb0ELb0ELb0ELb0EEENS1_29StaticPersistentTileSchedulerILb0EEEEEEEEEvNT_6ParamsE,"a",@progbits
	.sectionflags	@""
	.align	4
.nv.constant0._ZN7cutlass13device_kernelIN5flash11enable_sm90INS1_16FlashAttnFwdSm90INS1_25CollectiveMainloopFwdSm90ILi2EN4cute5tupleIJNS5_1CILi2EEENS7_ILi1EEES9_EEENS6_IJNS7_ILi128EEENS7_ILi176EEESB_EEELi128ENS_10bfloat16_tEfNS_4arch4Sm90ELb0ELb0ELb1ELb0ELb0ELb0ELb0ELb1ELb1ELb0ELb0ELb0EEENS1_21CollectiveEpilogueFwdINS6_IJSB_SB_SC_EEESA_SE_SG_Li256ELb0ELb0ELb0ELb0EEENS1_29StaticPersistentTileSchedulerILb0EEEEEEEEEvNT_6ParamsE:
	.zero		3584


//--------------------- .nv.constant0._ZN7cutlass13device_kernelIN5flash11enable_sm90INS1_16FlashAttnFwdSm90INS1_25CollectiveMainloopFwdSm90ILi2EN4cute5tupleIJNS5_1CILi1EEES8_S8_EEENS6_IJNS7_ILi128EEENS7_ILi176EEESA_EEELi128ENS_10bfloat16_tEfNS_4arch4Sm90ELb0ELb0ELb1ELb1ELb0ELb0ELb0ELb1ELb1ELb0ELb0ELb0EEENS1_21CollectiveEpilogueFwdINS6_IJSA_SA_SB_EEES9_SD_SF_Li256ELb1ELb0ELb0ELb0EEENS1_36VarlenDynamicPersistentTileSchedulerILi128ELi176ELi256ELi32ELb0ELb0ELb1ELb0ELb1ELb1EEEEEEEEEvNT_6ParamsE --------------------------
	.section	.nv.constant0._ZN7cutlass13device_kernelIN5flash11enable_sm90INS1_16FlashAttnFwdSm90INS1_25CollectiveMainloopFwdSm90ILi2EN4cute5tupleIJNS5_1CILi1EEES8_S8_EEENS6_IJNS7_ILi128EEENS7_ILi176EEESA_EEELi128ENS_10bfloat16_tEfNS_4arch4Sm90ELb0ELb0ELb1ELb1ELb0ELb0ELb0ELb1ELb1ELb0ELb0ELb0EEENS1_21CollectiveEpilogueFwdINS6_IJSA_SA_SB_EEES9_SD_SF_Li256ELb1ELb0ELb0ELb0EEENS1_36VarlenDynamicPersistentTileSchedulerILi128ELi176ELi256ELi32ELb0ELb0ELb1ELb0ELb1ELb1EEEEEEEEEvNT_6ParamsE,"a",@progbits
	.sectionflags	@""
	.align	4
.nv.constant0._ZN7cutlass13device_kernelIN5flash11enable_sm90INS1_16FlashAttnFwdSm90INS1_25CollectiveMainloopFwdSm90ILi2EN4cute5tupleIJNS5_1CILi1EEES8_S8_EEENS6_IJNS7_ILi128EEENS7_ILi176EEESA_EEELi128ENS_10bfloat16_tEfNS_4arch4Sm90ELb0ELb0ELb1ELb1ELb0ELb0ELb0ELb1ELb1ELb0ELb0ELb0EEENS1_21CollectiveEpilogueFwdINS6_IJSA_SA_SB_EEES9_SD_SF_Li256ELb1ELb0ELb0ELb0EEENS1_36VarlenDynamicPersistentTileSchedulerILi128ELi176ELi256ELi32ELb0ELb0ELb1ELb0ELb1ELb1EEEEEEEEEvNT_6ParamsE:
	.zero		3200


//--------------------- .nv.constant0._ZN7cutlass13device_kernelIN5flash11enable_sm90INS1_16FlashAttnFwdSm90INS1_25CollectiveMainloopFwdSm90ILi2EN4cute5tupleIJNS5_1CILi1EEES8_S8_EEENS6_IJNS7_ILi128EEENS7_ILi176EEESA_EEELi128ENS_10bfloat16_tEfNS_4arch4Sm90ELb0ELb0ELb1ELb1ELb0ELb1ELb0ELb1ELb1ELb0ELb0ELb0EEENS1_21CollectiveEpilogueFwdINS6_IJSA_SA_SB_EEES9_SD_SF_Li256ELb1ELb0ELb0ELb0EEENS1_36VarlenDynamicPersistentTileSchedulerILi128ELi176ELi256ELi32ELb0ELb0ELb1ELb0ELb1ELb1EEEEEEEEEvNT_6ParamsE --------------------------
	.section	.nv.constant0._ZN7cutlass13device_kernelIN5flash11enable_sm90INS1_16FlashAttnFwdSm90INS1_25CollectiveMainloopFwdSm90ILi2EN4cute5tupleIJNS5_1CILi1EEES8_S8_EEENS6_IJNS7_ILi128EEENS7_ILi176EEESA_EEELi128ENS_10bfloat16_tEfNS_4arch4Sm90ELb0ELb0ELb1ELb1ELb0ELb1ELb0ELb1ELb1ELb0ELb0ELb0EEENS1_21CollectiveEpilogueFwdINS6_IJSA_SA_SB_EEES9_SD_SF_Li256ELb1ELb0ELb0ELb0EEENS1_36VarlenDynamicPersistentTileSchedulerILi128ELi176ELi256ELi32ELb0ELb0ELb1ELb0ELb1ELb1EEEEEEEEEvNT_6ParamsE,"a",@progbits
	.sectionflags	@""
	.align	4
.nv.constant0._ZN7cutlass13device_kernelIN5flash11enable_sm90INS1_16FlashAttnFwdSm90INS1_25CollectiveMainloopFwdSm90ILi2EN4cute5tupleIJNS5_1CILi1EEES8_S8_EEENS6_IJNS7_ILi128EEENS7_ILi176EEESA_EEELi128ENS_10bfloat16_tEfNS_4arch4Sm90ELb0ELb0ELb1ELb1ELb0ELb1ELb0ELb1ELb1ELb0ELb0ELb0EEENS1_21CollectiveEpilogueFwdINS6_IJSA_SA_SB_EEES9_SD_SF_Li256ELb1ELb0ELb0ELb0EEENS1_36VarlenDynamicPersistentTileSchedulerILi128ELi176ELi256ELi32ELb0ELb0ELb1ELb0ELb1ELb1EEEEEEEEEvNT_6ParamsE:
	.zero		3200


//--------------------- .nv.constant0._ZN7cutlass13device_kernelIN5flash11enable_sm90INS1_16FlashAttnFwdSm90INS1_25CollectiveMainloopFwdSm90ILi2EN4cute5tupleIJNS5_1CILi1EEES8_S8_EEENS6_IJNS7_ILi128EEESA_SA_EEELi128ENS_10bfloat16_tEfNS_4arch4Sm90ELb0ELb1ELb1ELb0ELb0ELb0ELb0ELb1ELb1ELb0ELb0ELb0EEENS1_21CollectiveEpilogueFwdISB_S9_SC_SE_Li256ELb0ELb0ELb0ELb0EEENS1_30DynamicPersistentTileSchedulerILi256ELi32ELb0ELb0ELb1EEEEEEEEEvNT_6ParamsE --------------------------
	.section	.nv.constant0._ZN7cutlass13device_kernelIN5flash11enable_sm90INS1_16FlashAttnFwdSm90INS1_25CollectiveMainloopFwdSm90ILi2EN4cute5tupleIJNS5_1CILi1EEES8_S8_EEENS6_IJNS7_ILi128EEESA_SA_EEELi128ENS_10bfloat16_tEfNS_4arch4Sm90ELb0ELb1ELb1ELb0ELb0ELb0ELb0ELb1ELb1ELb0ELb0ELb0EEENS1_21CollectiveEpilogueFwdISB_S9_SC_SE_Li256ELb0ELb0ELb0ELb0EEENS1_30DynamicPersistentTileSchedulerILi256ELi32ELb0ELb0ELb1EEEEEEEEEvNT_6ParamsE,"a",@progbits
	.sectionflags	@""
	.align	4
.nv.constant0._ZN7cutlass13device_kernelIN5flash11enable_sm90INS1_16FlashAttnFwdSm90INS1_25CollectiveMainloopFwdSm90ILi2EN4cute5tupleIJNS5_1CILi1EEES8_S8_EEENS6_IJNS7_ILi128EEESA_SA_EEELi128ENS_10bfloat16_tEfNS_4arch4Sm90ELb0ELb1ELb1ELb0ELb0ELb0ELb0ELb1ELb1ELb0ELb0ELb0EEENS1_21CollectiveEpilogueFwdISB_S9_SC_SE_Li256ELb0ELb0ELb0ELb0EEENS1_30DynamicPersistentTileSchedulerILi256ELi32ELb0ELb0ELb1EEEEEEEEEvNT_6ParamsE:
	.zero		3584


//--------------------- .nv.constant0._ZN7cutlass13device_kernelIN5flash11enable_sm90INS1_16FlashAttnFwdSm90INS1_25CollectiveMainloopFwdSm90ILi2EN4cute5tupleIJNS5_1CILi1EEES8_S8_EEENS6_IJNS7_ILi128EEESA_SA_EEELi128ENS_10bfloat16_tEfNS_4arch4Sm90ELb0ELb1ELb1ELb1ELb0ELb0ELb0ELb1ELb1ELb0ELb0ELb0EEENS1_21CollectiveEpilogueFwdISB_S9_SC_SE_Li256ELb1ELb0ELb0ELb0EEENS1_36VarlenDynamicPersistentTileSchedulerILi128ELi128ELi256ELi32ELb0ELb0ELb1ELb1ELb0ELb1EEEEEEEEEvNT_6ParamsE --------------------------
	.section	.nv.constant0._ZN7cutlass13device_kernelIN5flash11enable_sm90INS1_16FlashAttnFwdSm90INS1_25CollectiveMainloopFwdSm90ILi2EN4cute5tupleIJNS5_1CILi1EEES8_S8_EEENS6_IJNS7_ILi128EEESA_SA_EEELi128ENS_10bfloat16_tEfNS_4arch4Sm90ELb0ELb1ELb1ELb1ELb0ELb0ELb0ELb1ELb1ELb0ELb0ELb0EEENS1_21CollectiveEpilogueFwdISB_S9_SC_SE_Li256ELb1ELb0ELb0ELb0EEENS1_36VarlenDynamicPersistentTileSchedulerILi128ELi128ELi256ELi32ELb0ELb0ELb1ELb1ELb0ELb1EEEEEEEEEvNT_6ParamsE,"a",@progbits
	.sectionflags	@""
	.align	4
.nv.constant0._ZN7cutlass13device_kernelIN5flash11enable_sm90INS1_16FlashAttnFwdSm90INS1_25CollectiveMainloopFwdSm90ILi2EN4cute5tupleIJNS5_1CILi1EEES8_S8_EEENS6_IJNS7_ILi128EEESA_SA_EEELi128ENS_10bfloat16_tEfNS_4arch4Sm90ELb0ELb1ELb1ELb1ELb0ELb0ELb0ELb1ELb1ELb0ELb0ELb0EEENS1_21CollectiveEpilogueFwdISB_S9_SC_SE_Li256ELb1ELb0ELb0ELb0EEENS1_36VarlenDynamicPersistentTileSchedulerILi128ELi128ELi256ELi32ELb0ELb0ELb1ELb1ELb0ELb1EEEEEEEEEvNT_6ParamsE:
	.zero		3200


//--------------------- .nv.constant0._ZN7cutlass13device_kernelIN5flash11enable_sm90INS1_16FlashAttnFwdSm90INS1_25CollectiveMainloopFwdSm90ILi2EN4cute5tupleIJNS5_1CILi1EEES8_S8_EEENS6_IJNS7_ILi128EEESA_SA_EEELi128ENS_10bfloat16_tEfNS_4arch4Sm90ELb0ELb1ELb1ELb1ELb0ELb1ELb0ELb1ELb1ELb0ELb0ELb0EEENS1_21CollectiveEpilogueFwdISB_S9_SC_SE_Li256ELb1ELb0ELb0ELb0EEENS1_36VarlenDynamicPersistentTileSchedulerILi128ELi128ELi256ELi32ELb0ELb0ELb1ELb1ELb0ELb1EEEEEEEEEvNT_6ParamsE --------------------------
	.section	.nv.constant0._ZN7cutlass13device_kernelIN5flash11enable_sm90INS1_16FlashAttnFwdSm90INS1_25CollectiveMainloopFwdSm90ILi2EN4cute5tupleIJNS5_1CILi1EEES8_S8_EEENS6_IJNS7_ILi128EEESA_SA_EEELi128ENS_10bfloat16_tEfNS_4arch4Sm90ELb0ELb1ELb1ELb1ELb0ELb1ELb0ELb1ELb1ELb0ELb0ELb0EEENS1_21CollectiveEpilogueFwdISB_S9_SC_SE_Li256ELb1ELb0ELb0ELb0EEENS1_36VarlenDynamicPersistentTileSchedulerILi128ELi128ELi256ELi32ELb0ELb0ELb1ELb1ELb0ELb1EEEEEEEEEvNT_6ParamsE,"a",@progbits
	.sectionflags	@""
	.align	4
.nv.constant0._ZN7cutlass13device_kernelIN5flash11enable_sm90INS1_16FlashAttnFwdSm90INS1_25CollectiveMainloopFwdSm90ILi2EN4cute5tupleIJNS5_1CILi1EEES8_S8_EEENS6_IJNS7_ILi128EEESA_SA_EEELi128ENS_10bfloat16_tEfNS_4arch4Sm90ELb0ELb1ELb1ELb1ELb0ELb1ELb0ELb1ELb1ELb0ELb0ELb0EEENS1_21CollectiveEpilogueFwdISB_S9_SC_SE_Li256ELb1ELb0ELb0ELb0EEENS1_36VarlenDynamicPersistentTileSchedulerILi128ELi128ELi256ELi32ELb0ELb0ELb1ELb1ELb0ELb1EEEEEEEEEvNT_6ParamsE:
	.zero		3200


//--------------------- .nv.constant0._ZN7cutlass13device_kernelIN5flash11enable_sm90INS1_16FlashAttnFwdSm90INS1_25CollectiveMainloopFwdSm90ILi2EN4cute5tupleIJNS5_1CILi1EEES8_S8_EEENS6_IJNS7_ILi128EEESA_SA_EEELi128ENS_10bfloat16_tEfNS_4arch4Sm90ELb1ELb0ELb1ELb0ELb0ELb0ELb0ELb1ELb1ELb0ELb0ELb0EEENS1_21CollectiveEpilogueFwdISB_S9_SC_SE_Li256ELb0ELb0ELb0ELb0EEENS1_30DynamicPersistentTileSchedulerILi256ELi32ELb0ELb0ELb1EEEEEEEEEvNT_6ParamsE --------------------------
	.section	.nv.constant0._ZN7cutlass13device_kernelIN5flash11enable_sm90INS1_16FlashAttnFwdSm90INS1_25CollectiveMainloopFwdSm90ILi2EN4cute5tupleIJNS5_1CILi1EEES8_S8_EEENS6_IJNS7_ILi128EEESA_SA_EEELi128ENS_10bfloat16_tEfNS_4arch4Sm90ELb1ELb0ELb1ELb0ELb0ELb0ELb0ELb1ELb1ELb0ELb0ELb0EEENS1_21CollectiveEpilogueFwdISB_S9_SC_SE_Li256ELb0ELb0ELb0ELb0EEENS1_30DynamicPersistentTileSchedulerILi256ELi32ELb0ELb0ELb1EEEEEEEEEvNT_6ParamsE,"a",@progbits
	.sectionflags	@""
	.align	4
.nv.constant0._ZN7cutlass13device_kernelIN5flash11enable_sm90INS1_16FlashAttnFwdSm90INS1_25CollectiveMainloopFwdSm90ILi2EN4cute5tupleIJNS5_1CILi1EEES8_S8_EEENS6_IJNS7_ILi128EEESA_SA_EEELi128ENS_10bfloat16_tEfNS_4arch4Sm90ELb1ELb0ELb1ELb0ELb0ELb0ELb0ELb1ELb1ELb0ELb0ELb0EEENS1_21CollectiveEpilogueFwdISB_S9_SC_SE_Li256ELb0ELb0ELb0ELb0EEENS1_30DynamicPersistentTileSchedulerILi256ELi32ELb0ELb0ELb1EEEEEEEEEvNT_6ParamsE:
	.zero		3584


//--------------------- .nv.constant0._ZN7cutlass13device_kernelIN5flash11enable_sm90INS1_16FlashAttnFwdSm90INS1_25CollectiveMainloopFwdSm90ILi2EN4cute5tupleIJNS5_1CILi1EEES8_S8_EEENS6_IJNS7_ILi128EEESA_SA_EEELi128ENS_10bfloat16_tEfNS_4arch4Sm90ELb1ELb0ELb1ELb1ELb0ELb0ELb0ELb1ELb1ELb0ELb0ELb0EEENS1_21CollectiveEpilogueFwdISB_S9_SC_SE_Li256ELb1ELb0ELb0ELb0EEENS1_36VarlenDynamicPersistentTileSchedulerILi128ELi128ELi256ELi32ELb0ELb0ELb1ELb1ELb1ELb1EEEEEEEEEvNT_6ParamsE --------------------------
	.section	.nv.constant0._ZN7cutlass13device_kernelIN5flash11enable_sm90INS1_16FlashAttnFwdSm90INS1_25CollectiveMainloopFwdSm90ILi2EN4cute5tupleIJNS5_1CILi1EEES8_S8_EEENS6_IJNS7_ILi128EEESA_SA_EEELi128ENS_10bfloat16_tEfNS_4arch4Sm90ELb1ELb0ELb1ELb1ELb0ELb0ELb0ELb1ELb1ELb0ELb0ELb0EEENS1_21CollectiveEpilogueFwdISB_S9_SC_SE_Li256ELb1ELb0ELb0ELb0EEENS1_36VarlenDynamicPersistentTileSchedulerILi128ELi128ELi256ELi32ELb0ELb0ELb1ELb1ELb1ELb1EEEEEEEEEvNT_6ParamsE,"a",@progbits
	.sectionflags	@""
	.align	4
.nv.constant0._ZN7cutlass13device_kernelIN5flash11enable_sm90INS1_16FlashAttnFwdSm90INS1_25CollectiveMainloopFwdSm90ILi2EN4cute5tupleIJNS5_1CILi1EEES8_S8_EEENS6_IJNS7_ILi128EEESA_SA_EEELi128ENS_10bfloat16_tEfNS_4arch4Sm90ELb1ELb0ELb1ELb1ELb0ELb0ELb0ELb1ELb1ELb0ELb0ELb0EEENS1_21CollectiveEpilogueFwdISB_S9_SC_SE_Li256ELb1ELb0ELb0ELb0EEENS1_36VarlenDynamicPersistentTileSchedulerILi128ELi128ELi256ELi32ELb0ELb0ELb1ELb1ELb1ELb1EEEEEEEEEvNT_6ParamsE:
	.zero		3200


//--------------------- .nv.constant0._ZN7cutlass13device_kernelIN5flash11enable_sm90INS1_16FlashAttnFwdSm90INS1_25CollectiveMainloopFwdSm90ILi2EN4cute5tupleIJNS5_1CILi1EEES8_S8_EEENS6_IJNS7_ILi128EEESA_SA_EEELi128ENS_10bfloat16_tEfNS_4arch4Sm90ELb1ELb0ELb1ELb1ELb0ELb1ELb0ELb1ELb1ELb0ELb0ELb0EEENS1_21CollectiveEpilogueFwdISB_S9_SC_SE_Li256ELb1ELb0ELb0ELb0EEENS1_36VarlenDynamicPersistentTileSchedulerILi128ELi128ELi256ELi32ELb0ELb0ELb1ELb1ELb1ELb1EEEEEEEEEvNT_6ParamsE --------------------------
	.section	.nv.constant0._ZN7cutlass13device_kernelIN5flash11enable_sm90INS1_16FlashAttnFwdSm90INS1_25CollectiveMainloopFwdSm90ILi2EN4cute5tupleIJNS5_1CILi1EEES8_S8_EEENS6_IJNS7_ILi128EEESA_SA_EEELi128ENS_10bfloat16_tEfNS_4arch4Sm90ELb1ELb0ELb1ELb1ELb0ELb1ELb0ELb1ELb1ELb0ELb0ELb0EEENS1_21CollectiveEpilogueFwdISB_S9_SC_SE_Li256ELb1ELb0ELb0ELb0EEENS1_36VarlenDynamicPersistentTileSchedulerILi128ELi128ELi256ELi32ELb0ELb0ELb1ELb1ELb1ELb1EEEEEEEEEvNT_6ParamsE,"a",@progbits
	.sectionflags	@""
	.align	4
.nv.constant0._ZN7cutlass13device_kernelIN5flash11enable_sm90INS1_16FlashAttnFwdSm90INS1_25CollectiveMainloopFwdSm90ILi2EN4cute5tupleIJNS5_1CILi1EEES8_S8_EEENS6_IJNS7_ILi128EEESA_SA_EEELi128ENS_10bfloat16_tEfNS_4arch4Sm90ELb1ELb0ELb1ELb1ELb0ELb1ELb0ELb1ELb1ELb0ELb0ELb0EEENS1_21CollectiveEpilogueFwdISB_S9_SC_SE_Li256ELb1ELb0ELb0ELb0EEENS1_36VarlenDynamicPersistentTileSchedulerILi128ELi128ELi256ELi32ELb0ELb0ELb1ELb1ELb1ELb1EEEEEEEEEvNT_6ParamsE:
	.zero		3200


//--------------------- .nv.constant0._ZN7cutlass13device_kernelIN5flash11enable_sm90INS1_16FlashAttnFwdSm90INS1_25CollectiveMainloopFwdSm90ILi2EN4cute5tupleIJNS5_1CILi1EEES8_S8_EEENS6_IJNS7_ILi192EEENS7_ILi144EEENS7_ILi96EEEEEELi96ENS_10bfloat16_tEfNS_4arch4Sm90ELb0ELb0ELb1ELb0ELb0ELb0ELb0ELb0ELb1ELb0ELb0ELb0EEENS1_21CollectiveEpilogueFwdINS6_IJSA_SC_SB_EEES9_SE_SG_Li384ELb0ELb0ELb0ELb0EEENS1_29StaticPersistentTileSchedulerILb0EEEEEEEEEvNT_6ParamsE --------------------------
	.section	.nv.constant0._ZN7cutlass13device_kernelIN5flash11enable_sm90INS1_16FlashAttnFwdSm90INS1_25CollectiveMainloopFwdSm90ILi2EN4cute5tupleIJNS5_1CILi1EEES8_S8_EEENS6_IJNS7_ILi192EEENS7_ILi144EEENS7_ILi96EEEEEELi96ENS_10bfloat16_tEfNS_4arch4Sm90ELb0ELb0ELb1ELb0ELb0ELb0ELb0ELb0ELb1ELb0ELb0ELb0EEENS1_21CollectiveEpilogueFwdINS6_IJSA_SC_SB_EEES9_SE_SG_Li384ELb0ELb0ELb0ELb0EEENS1_29StaticPersistentTileSchedulerILb0EEEEEEEEEvNT_6ParamsE,"a",@progbits
	.sectionflags	@""
	.align	4
.nv.constant0._ZN7cutlass13device_kernelIN5flash11enable_sm90INS1_16FlashAttnFwdSm90INS1_25CollectiveMainloopFwdSm90ILi2EN4cute5tupleIJNS5_1CILi1EEES8_S8_EEENS6_IJNS7_ILi192EEENS7_ILi144EEENS7_ILi96EEEEEELi96ENS_10bfloat16_tEfNS_4arch4Sm90ELb0ELb0ELb1ELb0ELb0ELb0ELb0ELb0ELb1ELb0ELb0ELb0EEENS1_21CollectiveEpilogueFwdINS6_IJSA_SC_SB_EEES9_SE_SG_Li384ELb0ELb0ELb0ELb0EEENS1_29StaticPersistentTileSchedulerILb0EEEEEEEEEvNT_6ParamsE:
	.zero		3584


//--------------------- .nv.constant0._ZN7cutlass13device_kernelIN5flash11enable_sm90INS1_16FlashAttnFwdSm90INS1_25CollectiveMainloopFwdSm90ILi2EN4cute5tupleIJNS5_1CILi1EEES8_S8_EEENS6_IJNS7_ILi192EEENS7_ILi144EEENS7_ILi96EEEEEELi96ENS_10bfloat16_tEfNS_4arch4Sm90ELb0ELb0ELb1ELb1ELb0ELb0ELb0ELb0ELb1ELb0ELb0ELb0EEENS1_21CollectiveEpilogueFwdINS6_IJSA_SC_SB_EEES9_SE_SG_Li384ELb1ELb0ELb0ELb0EEENS1_36VarlenDynamicPersistentTileSchedulerILi192ELi144ELi384ELi32ELb0ELb0ELb1ELb0ELb1ELb1EEEEEEEEEvNT_6ParamsE --------------------------
	.section	.nv.constant0._ZN7cutlass13device_kernelIN5flash11enable_sm90INS1_16FlashAttnFwdSm90INS1_25CollectiveMainloopFwdSm90ILi2EN4cute5tupleIJNS5_1CILi1EEES8_S8_EEENS6_IJNS7_ILi192EEENS7_ILi144EEENS7_ILi96EEEEEELi96ENS_10bfloat16_tEfNS_4arch4Sm90ELb0ELb0ELb1ELb1ELb0ELb0ELb0ELb0ELb1ELb0ELb0ELb0EEENS1_21CollectiveEpilogueFwdINS6_IJSA_SC_SB_EEES9_SE_SG_Li384ELb1ELb0ELb0ELb0EEENS1_36VarlenDynamicPersistentTileSchedulerILi192ELi144ELi384ELi32ELb0ELb0ELb1ELb0ELb1ELb1EEEEEEEEEvNT_6ParamsE,"a",@progbits
	.sectionflags	@""
	.align	4
.nv.constant0._ZN7cutlass13device_kernelIN5flash11enable_sm90INS1_16FlashAttnFwdSm90INS1_25CollectiveMainloopFwdSm90ILi2EN4cute5tupleIJNS5_1CILi1EEES8_S8_EEENS6_IJNS7_ILi192EEENS7_ILi144EEENS7_ILi96EEEEEELi96ENS_10bfloat16_tEfNS_4arch4Sm90ELb0ELb0ELb1ELb1ELb0ELb0ELb0ELb0ELb1ELb0ELb0ELb0EEENS1_21CollectiveEpilogueFwdINS6_IJSA_SC_SB_EEES9_SE_SG_Li384ELb1ELb0ELb0ELb0EEENS1_36VarlenDynamicPersistentTileSchedulerILi192ELi144ELi384ELi32ELb0ELb0ELb1ELb0ELb1ELb1EEEEEEEEEvNT_6ParamsE:
	.zero		3200


//--------------------- .nv.constant0._ZN7cutlass13device_kernelIN5flash11enable_sm90INS1_16FlashAttnFwdSm90INS1_25CollectiveMainloopFwdSm90ILi2EN4cute5tupleIJNS5_1CILi1EEES8_S8_EEENS6_IJNS7_ILi192EEENS7_ILi144EEENS7_ILi96EEEEEELi96ENS_10bfloat16_tEfNS_4arch4Sm90ELb0ELb0ELb1ELb1ELb0ELb1ELb0ELb0ELb1ELb0ELb0ELb0EEENS1_21CollectiveEpilogueFwdINS6_IJSA_SC_SB_EEES9_SE_SG_Li384ELb1ELb0ELb0ELb0EEENS1_36VarlenDynamicPersistentTileSchedulerILi192ELi144ELi384ELi32ELb0ELb0ELb1ELb0ELb1ELb1EEEEEEEEEvNT_6ParamsE --------------------------
	.section	.nv.constant0._ZN7cutlass13device_kernelIN5flash11enable_sm90INS1_16FlashAttnFwdSm90INS1_25CollectiveMainloopFwdSm90ILi2EN4cute5tupleIJNS5_1CILi1EEES8_S8_EEENS6_IJNS7_ILi192EEENS7_ILi144EEENS7_ILi96EEEEEELi96ENS_10bfloat16_tEfNS_4arch4Sm90ELb0ELb0ELb1ELb1ELb0ELb1ELb0ELb0ELb1ELb0ELb0ELb0EEENS1_21CollectiveEpilogueFwdINS6_IJSA_SC_SB_EEES9_SE_SG_Li384ELb1ELb0ELb0ELb0EEENS1_36VarlenDynamicPersistentTileSchedulerILi192ELi144ELi384ELi32ELb0ELb0ELb1ELb0ELb1ELb1EEEEEEEEEvNT_6ParamsE,"a",@progbits
	.sectionflags	@""
	.align	4
.nv.constant0._ZN7cutlass13device_kernelIN5flash11enable_sm90INS1_16FlashAttnFwdSm90INS1_25CollectiveMainloopFwdSm90ILi2EN4cute5tupleIJNS5_1CILi1EEES8_S8_EEENS6_IJNS7_ILi192EEENS7_ILi144EEENS7_ILi96EEEEEELi96ENS_10bfloat16_tEfNS_4arch4Sm90ELb0ELb0ELb1ELb1ELb0ELb1ELb0ELb0ELb1ELb0ELb0ELb0EEENS1_21CollectiveEpilogueFwdINS6_IJSA_SC_SB_EEES9_SE_SG_Li384ELb1ELb0ELb0ELb0EEENS1_36VarlenDynamicPersistentTileSchedulerILi192ELi144ELi384ELi32ELb0ELb0ELb1ELb0ELb1ELb1EEEEEEEEEvNT_6ParamsE:
	.zero		3200


//--------------------- .nv.constant0._ZN7cutlass13device_kernelIN5flash11enable_sm90INS1_16FlashAttnFwdSm90INS1_25CollectiveMainloopFwdSm90ILi2EN4cute5tupleIJNS5_1CILi1EEES8_S8_EEENS6_IJNS7_ILi192EEENS7_ILi128EEENS7_ILi96EEEEEELi96ENS_10bfloat16_tEfNS_4arch4Sm90ELb0ELb1ELb1ELb0ELb0ELb0ELb0ELb0ELb1ELb0ELb0ELb0EEENS1_21CollectiveEpilogueFwdINS6_IJSA_SC_SB_EEES9_SE_SG_Li384ELb0ELb0ELb0ELb0EEENS1_30DynamicPersistentTileSchedulerILi384ELi32ELb0ELb0ELb1EEEEEEEEEvNT_6ParamsE --------------------------
	.section	.nv.constant0._ZN7cutlass13device_kernelIN5flash11enable_sm90INS1_16FlashAttnFwdSm90INS1_25CollectiveMainloopFwdSm90ILi2EN4cute5tupleIJNS5_1CILi1EEES8_S8_EEENS6_IJNS7_ILi192EEENS7_ILi128EEENS7_ILi96EEEEEELi96ENS_10bfloat16_tEfNS_4arch4Sm90ELb0ELb1ELb1ELb0ELb0ELb0ELb0ELb0ELb1ELb0ELb0ELb0EEENS1_21CollectiveEpilogueFwdINS6_IJSA_SC_SB_EEES9_SE_SG_Li384ELb0ELb0ELb0ELb0EEENS1_30DynamicPersistentTileSchedulerILi384ELi32ELb0ELb0ELb1EEEEEEEEEvNT_6ParamsE,"a",@progbits
	.sectionflags	@""
	.align	4
.nv.constant0._ZN7cutlass13device_kernelIN5flash11enable_sm90INS1_16FlashAttnFwdSm90INS1_25CollectiveMainloopFwdSm90ILi2EN4cute5tupleIJNS5_1CILi1EEES8_S8_EEENS6_IJNS7_ILi192EEENS7_ILi128EEENS7_ILi96EEEEEELi96ENS_10bfloat16_tEfNS_4arch4Sm90ELb0ELb1ELb1ELb0ELb0ELb0ELb0ELb0ELb1ELb0ELb0ELb0EEENS1_21CollectiveEpilogueFwdINS6_IJSA_SC_SB_EEES9_SE_SG_Li384ELb0ELb0ELb0ELb0EEENS1_30DynamicPersistentTileSchedulerILi384ELi32ELb0ELb0ELb1EEEEEEEEEvNT_6ParamsE:
	.zero		3584


//--------------------- .nv.constant0._ZN7cutlass13device_kernelIN5flash11enable_sm90INS1_16FlashAttnFwdSm90INS1_25CollectiveMainloopFwdSm90ILi2EN4cute5tupleIJNS5_1CILi1EEES8_S8_EEENS6_IJNS7_ILi192EEENS7_ILi128EEENS7_ILi96EEEEEELi96ENS_10bfloat16_tEfNS_4arch4Sm90ELb0ELb1ELb1ELb1ELb0ELb0ELb0ELb0ELb1ELb0ELb0ELb0EEENS1_21CollectiveEpilogueFwdINS6_IJSA_SC_SB_EEES9_SE_SG_Li384ELb1ELb0ELb0ELb0EEENS1_36VarlenDynamicPersistentTileSchedulerILi192ELi128ELi384ELi32ELb0ELb0ELb1ELb1ELb0ELb1EEEEEEEEEvNT_6ParamsE --------------------------
	.section	.nv.constant0._ZN7cutlass13device_kernelIN5flash11enable_sm90INS1_16FlashAttnFwdSm90INS1_25CollectiveMainloopFwdSm90ILi2EN4cute5tupleIJNS5_1CILi1EEES8_S8_EEENS6_IJNS7_ILi192EEENS7_ILi128EEENS7_ILi96EEEEEELi96ENS_10bfloat16_tEfNS_4arch4Sm90ELb0ELb1ELb1ELb1ELb0ELb0ELb0ELb0ELb1ELb0ELb0ELb0EEENS1_21CollectiveEpilogueFwdINS6_IJSA_SC_SB_EEES9_SE_SG_Li384ELb1ELb0ELb0ELb0EEENS1_36VarlenDynamicPersistentTileSchedulerILi192ELi128ELi384ELi32ELb0ELb0ELb1ELb1ELb0ELb1EEEEEEEEEvNT_6ParamsE,"a",@progbits
	.sectionflags	@""
	.align	4
.nv.constant0._ZN7cutlass13device_kernelIN5flash11enable_sm90INS1_16FlashAttnFwdSm90INS1_25CollectiveMainloopFwdSm90ILi2EN4cute5tupleIJNS5_1CILi1EEES8_S8_EEENS6_IJNS7_ILi192EEENS7_ILi128EEENS7_ILi96EEEEEELi96ENS_10bfloat16_tEfNS_4arch4Sm90ELb0ELb1ELb1ELb1ELb0ELb0ELb0ELb0ELb1ELb0ELb0ELb0EEENS1_21CollectiveEpilogueFwdINS6_IJSA_SC_SB_EEES9_SE_SG_Li384ELb1ELb0ELb0ELb0EEENS1_36VarlenDynamicPersistentTileSchedulerILi192ELi128ELi384ELi32ELb0ELb0ELb1ELb1ELb0ELb1EEEEEEEEEvNT_6ParamsE:
	.zero		3200


//--------------------- .nv.constant0._ZN7cutlass13device_kernelIN5flash11enable_sm90INS1_16FlashAttnFwdSm90INS1_25CollectiveMainloopFwdSm90ILi2EN4cute5tupleIJNS5_1CILi1EEES8_S8_EEENS6_IJNS7_ILi192EEENS7_ILi128EEENS7_ILi96EEEEEELi96ENS_10bfloat16_tEfNS_4arch4Sm90ELb0ELb1ELb1ELb1ELb0ELb1ELb0ELb0ELb1ELb0ELb0ELb0EEENS1_21CollectiveEpilogueFwdINS6_IJSA_SC_SB_EEES9_SE_SG_Li384ELb1ELb0ELb0ELb0EEENS1_36VarlenDynamicPersistentTileSchedulerILi192ELi128ELi384ELi32ELb0ELb0ELb1ELb1ELb0ELb1EEEEEEEEEvNT_6ParamsE --------------------------
	.section	.nv.constant0._ZN7cutlass13device_kernelIN5flash11enable_sm90INS1_16FlashAttnFwdSm90INS1_25CollectiveMainloopFwdSm90ILi2EN4cute5tupleIJNS5_1CILi1EEES8_S8_EEENS6_IJNS7_ILi192EEENS7_ILi128EEENS7_ILi96EEEEEELi96ENS_10bfloat16_tEfNS_4arch4Sm90ELb0ELb1ELb1ELb1ELb0ELb1ELb0ELb0ELb1ELb0ELb0ELb0EEENS1_21CollectiveEpilogueFwdINS6_IJSA_SC_SB_EEES9_SE_SG_Li384ELb1ELb0ELb0ELb0EEENS1_36VarlenDynamicPersistentTileSchedulerILi192ELi128ELi384ELi32ELb0ELb0ELb1ELb1ELb0ELb1EEEEEEEEEvNT_6ParamsE,"a",@progbits
	.sectionflags	@""
	.align	4
.nv.constant0._ZN7cutlass13device_kernelIN5flash11enable_sm90INS1_16FlashAttnFwdSm90INS1_25CollectiveMainloopFwdSm90ILi2EN4cute5tupleIJNS5_1CILi1EEES8_S8_EEENS6_IJNS7_ILi192EEENS7_ILi128EEENS7_ILi96EEEEEELi96ENS_10bfloat16_tEfNS_4arch4Sm90ELb0ELb1ELb1ELb1ELb0ELb1ELb0ELb0ELb1ELb0ELb0ELb0EEENS1_21CollectiveEpilogueFwdINS6_IJSA_SC_SB_EEES9_SE_SG_Li384ELb1ELb0ELb0ELb0EEENS1_36VarlenDynamicPersistentTileSchedulerILi192ELi128ELi384ELi32ELb0ELb0ELb1ELb1ELb0ELb1EEEEEEEEEvNT_6ParamsE:
	.zero		3200


//--------------------- .nv.constant0._ZN7cutlass13device_kernelIN5flash11enable_sm90INS1_16FlashAttnFwdSm90INS1_25CollectiveMainloopFwdSm90ILi2EN4cute5tupleIJNS5_1CILi1EEES8_S8_EEENS6_IJNS7_ILi192EEENS7_ILi144EEENS7_ILi96EEEEEELi96ENS_10bfloat16_tEfNS_4arch4Sm90ELb1ELb0ELb1ELb0ELb0ELb0ELb0ELb0ELb1ELb0ELb0ELb0EEENS1_21CollectiveEpilogueFwdINS6_IJSA_SC_SB_EEES9_SE_SG_Li384ELb0ELb0ELb0ELb0EEENS1_30DynamicPersistentTileSchedulerILi384ELi32ELb0ELb0ELb1EEEEEEEEEvNT_6ParamsE --------------------------
	.section	.nv.constant0._ZN7cutlass13device_kernelIN5flash11enable_sm90INS1_16FlashAttnFwdSm90INS1_25CollectiveMainloopFwdSm90ILi2EN4cute5tupleIJNS5_1CILi1EEES8_S8_EEENS6_IJNS7_ILi192EEENS7_ILi144EEENS7_ILi96EEEEEELi96ENS_10bfloat16_tEfNS_4arch4Sm90ELb1ELb0ELb1ELb0ELb0ELb0ELb0ELb0ELb1ELb0ELb0ELb0EEENS1_21CollectiveEpilogueFwdINS6_IJSA_SC_SB_EEES9_SE_SG_Li384ELb0ELb0ELb0ELb0EEENS1_30DynamicPersistentTileSchedulerILi384ELi32ELb0ELb0ELb1EEEEEEEEEvNT_6ParamsE,"a",@progbits
	.sectionflags	@""
	.align	4
.nv.constant0._ZN7cutlass13device_kernelIN5flash11enable_sm90INS1_16FlashAttnFwdSm90INS1_25CollectiveMainloopFwdSm90ILi2EN4cute5tupleIJNS5_1CILi1EEES8_S8_EEENS6_IJNS7_ILi192EEENS7_ILi144EEENS7_ILi96EEEEEELi96ENS_10bfloat16_tEfNS_4arch4Sm90ELb1ELb0ELb1ELb0ELb0ELb0ELb0ELb0ELb1ELb0ELb0ELb0EEENS1_21CollectiveEpilogueFwdINS6_IJSA_SC_SB_EEES9_SE_SG_Li384ELb0ELb0ELb0ELb0EEENS1_30DynamicPersistentTileSchedulerILi384ELi32ELb0ELb0ELb1EEEEEEEEEvNT_6ParamsE:
	.zero		3584


//--------------------- .nv.constant0._ZN7cutlass13device_kernelIN5flash11enable_sm90INS1_16FlashAttnFwdSm90INS1_25CollectiveMainloopFwdSm90ILi2EN4cute5tupleIJNS5_1CILi1EEES8_S8_EEENS6_IJNS7_ILi192EEENS7_ILi144EEENS7_ILi96EEEEEELi96ENS_10bfloat16_tEfNS_4arch4Sm90ELb1ELb0ELb1ELb1ELb0ELb0ELb0ELb0ELb1ELb0ELb0ELb0EEENS1_21CollectiveEpilogueFwdINS6_IJSA_SC_SB_EEES9_SE_SG_Li384ELb1ELb0ELb0ELb0EEENS1_36VarlenDynamicPersistentTileSchedulerILi192ELi144ELi384ELi32ELb0ELb0ELb1ELb1ELb1ELb1EEEEEEEEEvNT_6ParamsE --------------------------
	.section	.nv.constant0._ZN7cutlass13device_kernelIN5flash11enable_sm90INS1_16FlashAttnFwdSm90INS1_25CollectiveMainloopFwdSm90ILi2EN4cute5tupleIJNS5_1CILi1EEES8_S8_EEENS6_IJNS7_ILi192EEENS7_ILi144EEENS7_ILi96EEEEEELi96ENS_10bfloat16_tEfNS_4arch4Sm90ELb1ELb0ELb1ELb1ELb0ELb0ELb0ELb0ELb1ELb0ELb0ELb0EEENS1_21CollectiveEpilogueFwdINS6_IJSA_SC_SB_EEES9_SE_SG_Li384ELb1ELb0ELb0ELb0EEENS1_36VarlenDynamicPersistentTileSchedulerILi192ELi144ELi384ELi32ELb0ELb0ELb1ELb1ELb1ELb1EEEEEEEEEvNT_6ParamsE,"a",@progbits
	.sectionflags	@""
	.align	4
.nv.constant0._ZN7cutlass13device_kernelIN5flash11enable_sm90INS1_16FlashAttnFwdSm90INS1_25CollectiveMainloopFwdSm90ILi2EN4cute5tupleIJNS5_1CILi1EEES8_S8_EEENS6_IJNS7_ILi192EEENS7_ILi144EEENS7_ILi96EEEEEELi96ENS_10bfloat16_tEfNS_4arch4Sm90ELb1ELb0ELb1ELb1ELb0ELb0ELb0ELb0ELb1ELb0ELb0ELb0EEENS1_21CollectiveEpilogueFwdINS6_IJSA_SC_SB_EEES9_SE_SG_Li384ELb1ELb0ELb0ELb0EEENS1_36VarlenDynamicPersistentTileSchedulerILi192ELi144ELi384ELi32ELb0ELb0ELb1ELb1ELb1ELb1EEEEEEEEEvNT_6ParamsE:
	.zero		3200


//--------------------- .nv.constant0._ZN7cutlass13device_kernelIN5flash11enable_sm90INS1_16FlashAttnFwdSm90INS1_25CollectiveMainloopFwdSm90ILi2EN4cute5tupleIJNS5_1CILi1EEES8_S8_EEENS6_IJNS7_ILi192EEENS7_ILi144EEENS7_ILi96EEEEEELi96ENS_10bfloat16_tEfNS_4arch4Sm90ELb1ELb0ELb1ELb1ELb0ELb1ELb0ELb0ELb1ELb0ELb0ELb0EEENS1_21CollectiveEpilogueFwdINS6_IJSA_SC_SB_EEES9_SE_SG_Li384ELb1ELb0ELb0ELb0EEENS1_36VarlenDynamicPersistentTileSchedulerILi192ELi144ELi384ELi32ELb0ELb0ELb1ELb1ELb1ELb1EEEEEEEEEvNT_6ParamsE --------------------------
	.section	.nv.constant0._ZN7cutlass13device_kernelIN5flash11enable_sm90INS1_16FlashAttnFwdSm90INS1_25CollectiveMainloopFwdSm90ILi2EN4cute5tupleIJNS5_1CILi1EEES8_S8_EEENS6_IJNS7_ILi192EEENS7_ILi144EEENS7_ILi96EEEEEELi96ENS_10bfloat16_tEfNS_4arch4Sm90ELb1ELb0ELb1ELb1ELb0ELb1ELb0ELb0ELb1ELb0ELb0ELb0EEENS1_21CollectiveEpilogueFwdINS6_IJSA_SC_SB_EEES9_SE_SG_Li384ELb1ELb0ELb0ELb0EEENS1_36VarlenDynamicPersistentTileSchedulerILi192ELi144ELi384ELi32ELb0ELb0ELb1ELb1ELb1ELb1EEEEEEEEEvNT_6ParamsE,"a",@progbits
	.sectionflags	@""
	.align	4
.nv.constant0._ZN7cutlass13device_kernelIN5flash11enable_sm90INS1_16FlashAttnFwdSm90INS1_25CollectiveMainloopFwdSm90ILi2EN4cute5tupleIJNS5_1CILi1EEES8_S8_EEENS6_IJNS7_ILi192EEENS7_ILi144EEENS7_ILi96EEEEEELi96ENS_10bfloat16_tEfNS_4arch4Sm90ELb1ELb0ELb1ELb1ELb0ELb1ELb0ELb0ELb1ELb0ELb0ELb0EEENS1_21CollectiveEpilogueFwdINS6_IJSA_SC_SB_EEES9_SE_SG_Li384ELb1ELb0ELb0ELb0EEENS1_36VarlenDynamicPersistentTileSchedulerILi192ELi144ELi384ELi32ELb0ELb0ELb1ELb1ELb1ELb1EEEEEEEEEvNT_6ParamsE:
	.zero		3200


//--------------------- .nv.constant0._ZN7cutlass13device_kernelIN5flash11enable_sm90INS1_16FlashAttnFwdSm90INS1_25CollectiveMainloopFwdSm90ILi2EN4cute5tupleIJNS5_1CILi1EEES8_S8_EEENS6_IJNS7_ILi192EEESA_NS7_ILi64EEEEEELi64ENS_10bfloat16_tEfNS_4arch4Sm90ELb0ELb0ELb1ELb0ELb0ELb0ELb0ELb0ELb1ELb0ELb0ELb0EEENS1_21CollectiveEpilogueFwdINS6_IJSA_SB_SA_EEES9_SD_SF_Li384ELb0ELb0ELb0ELb0EEENS1_29StaticPersistentTileSchedulerILb0EEEEEEEEEvNT_6ParamsE --------------------------
	.section	.nv.constant0._ZN7cutlass13device_kernelIN5flash11enable_sm90INS1_16FlashAttnFwdSm90INS1_25CollectiveMainloopFwdSm90ILi2EN4cute5tupleIJNS5_1CILi1EEES8_S8_EEENS6_IJNS7_ILi192EEESA_NS7_ILi64EEEEEELi64ENS_10bfloat16_tEfNS_4arch4Sm90ELb0ELb0ELb1ELb0ELb0ELb0ELb0ELb0ELb1ELb0ELb0ELb0EEENS1_21CollectiveEpilogueFwdINS6_IJSA_SB_SA_EEES9_SD_SF_Li384ELb0ELb0ELb0ELb0EEENS1_29StaticPersistentTileSchedulerILb0EEEEEEEEEvNT_6ParamsE,"a",@progbits
	.sectionflags	@""
	.align	4
.nv.constant0._ZN7cutlass13device_kernelIN5flash11enable_sm90INS1_16FlashAttnFwdSm90INS1_25CollectiveMainloopFwdSm90ILi2EN4cute5tupleIJNS5_1CILi1EEES8_S8_EEENS6_IJNS7_ILi192EEESA_NS7_ILi64EEEEEELi64ENS_10bfloat16_tEfNS_4arch4Sm90ELb0ELb0ELb1ELb0ELb0ELb0ELb0ELb0ELb1ELb0ELb0ELb0EEENS1_21CollectiveEpilogueFwdINS6_IJSA_SB_SA_EEES9_SD_SF_Li384ELb0ELb0ELb0ELb0EEENS1_29StaticPersistentTileSchedulerILb0EEEEEEEEEvNT_6ParamsE:
	.zero		3584


//--------------------- .nv.constant0._ZN7cutlass13device_kernelIN5flash11enable_sm90INS1_16FlashAttnFwdSm90INS1_25CollectiveMainloopFwdSm90ILi2EN4cute5tupleIJNS5_1CILi1EEES8_S8_EEENS6_IJNS7_ILi192EEESA_NS7_ILi64EEEEEELi64ENS_10bfloat16_tEfNS_4arch4Sm90ELb0ELb0ELb1ELb1ELb0ELb0ELb0ELb0ELb1ELb0ELb0ELb0EEENS1_21CollectiveEpilogueFwdINS6_IJSA_SB_SA_EEES9_SD_SF_Li384ELb1ELb0ELb0ELb0EEENS1_36VarlenDynamicPersistentTileSchedulerILi192ELi192ELi384ELi32ELb0ELb0ELb1ELb0ELb1ELb1EEEEEEEEEvNT_6ParamsE --------------------------
	.section	.nv.constant0._ZN7cutlass13device_kernelIN5flash11enable_sm90INS1_16FlashAttnFwdSm90INS1_25CollectiveMainloopFwdSm90ILi2EN4cute5tupleIJNS5_1CILi1EEES8_S8_EEENS6_IJNS7_ILi192EEESA_NS7_ILi64EEEEEELi64ENS_10bfloat16_tEfNS_4arch4Sm90ELb0ELb0ELb1ELb1ELb0ELb0ELb0ELb0ELb1ELb0ELb0ELb0EEENS1_21CollectiveEpilogueFwdINS6_IJSA_SB_SA_EEES9_SD_SF_Li384ELb1ELb0ELb0ELb0EEENS1_36VarlenDynamicPersistentTileSchedulerILi192ELi192ELi384ELi32ELb0ELb0ELb1ELb0ELb1ELb1EEEEEEEEEvNT_6ParamsE,"a",@progbits
	.sectionflags	@""
	.align	4
.nv.constant0._ZN7cutlass13device_kernelIN5flash11enable_sm90INS1_16FlashAttnFwdSm90INS1_25CollectiveMainloopFwdSm90ILi2EN4cute5tupleIJNS5_1CILi1EEES8_S8_EEENS6_IJNS7_ILi192EEESA_NS7_ILi64EEEEEELi64ENS_10bfloat16_tEfNS_4arch4Sm90ELb0ELb0ELb1ELb1ELb0ELb0ELb0ELb0ELb1ELb0ELb0ELb0EEENS1_21CollectiveEpilogueFwdINS6_IJSA_SB_SA_EEES9_SD_SF_Li384ELb1ELb0ELb0ELb0EEENS1_36VarlenDynamicPersistentTileSchedulerILi192ELi192ELi384ELi32ELb0ELb0ELb1ELb0ELb1ELb1EEEEEEEEEvNT_6ParamsE:
	.zero		3200


//--------------------- .nv.constant0._ZN7cutlass13device_kernelIN5flash11enable_sm90INS1_16FlashAttnFwdSm90INS1_25CollectiveMainloopFwdSm90ILi2EN4cute5tupleIJNS5_1CILi1EEES8_S8_EEENS6_IJNS7_ILi192EEESA_NS7_ILi64EEEEEELi64ENS_10bfloat16_tEfNS_4arch4Sm90ELb0ELb0ELb1ELb1ELb0ELb1ELb0ELb0ELb1ELb0ELb0ELb0EEENS1_21CollectiveEpilogueFwdINS6_IJSA_SB_SA_EEES9_SD_SF_Li384ELb1ELb0ELb0ELb0EEENS1_36VarlenDynamicPersistentTileSchedulerILi192ELi192ELi384ELi32ELb0ELb0ELb1ELb0ELb1ELb1EEEEEEEEEvNT_6ParamsE --------------------------
	.section	.nv.constant0._ZN7cutlass13device_kernelIN5flash11enable_sm90INS1_16FlashAttnFwdSm90INS1_25CollectiveMainloopFwdSm90ILi2EN4cute5tupleIJNS5_1CILi1EEES8_S8_EEENS6_IJNS7_ILi192EEESA_NS7_ILi64EEEEEELi64ENS_10bfloat16_tEfNS_4arch4Sm90ELb0ELb0ELb1ELb1ELb0ELb1ELb0ELb0ELb1ELb0ELb0ELb0EEENS1_21CollectiveEpilogueFwdINS6_IJSA_SB_SA_EEES9_SD_SF_Li384ELb1ELb0ELb0ELb0EEENS1_36VarlenDynamicPersistentTileSchedulerILi192ELi192ELi384ELi32ELb0ELb0ELb1ELb0ELb1ELb1EEEEEEEEEvNT_6ParamsE,"a",@progbits
	.sectionflags	@""
	.align	4
.nv.constant0._ZN7cutlass13device_kernelIN5flash11enable_sm90INS1_16FlashAttnFwdSm90INS1_25CollectiveMainloopFwdSm90ILi2EN4cute5tupleIJNS5_1CILi1EEES8_S8_EEENS6_IJNS7_ILi192EEESA_NS7_ILi64EEEEEELi64ENS_10bfloat16_tEfNS_4arch4Sm90ELb0ELb0ELb1ELb1ELb0ELb1ELb0ELb0ELb1ELb0ELb0ELb0EEENS1_21CollectiveEpilogueFwdINS6_IJSA_SB_SA_EEES9_SD_SF_Li384ELb1ELb0ELb0ELb0EEENS1_36VarlenDynamicPersistentTileSchedulerILi192ELi192ELi384ELi32ELb0ELb0ELb1ELb0ELb1ELb1EEEEEEEEEvNT_6ParamsE:
	.zero		3200


//--------------------- .nv.constant0._ZN7cutlass13device_kernelIN5flash11enable_sm90INS1_16FlashAttnFwdSm90INS1_25CollectiveMainloopFwdSm90ILi2EN4cute5tupleIJNS5_1CILi1EEES8_S8_EEENS6_IJNS7_ILi192EEENS7_ILi128EEENS7_ILi64EEEEEELi64ENS_10bfloat16_tEfNS_4arch4Sm90ELb0ELb1ELb1ELb0ELb0ELb0ELb0ELb1ELb1ELb0ELb0ELb0EEENS1_21CollectiveEpilogueFwdINS6_IJSA_SC_SB_EEES9_SE_SG_Li384ELb0ELb0ELb0ELb0EEENS1_30DynamicPersistentTileSchedulerILi384ELi32ELb0ELb0ELb1EEEEEEEEEvNT_6ParamsE --------------------------
	.section	.nv.constant0._ZN7cutlass13device_kernelIN5flash11enable_sm90INS1_16FlashAttnFwdSm90INS1_25CollectiveMainloopFwdSm90ILi2EN4cute5tupleIJNS5_1CILi1EEES8_S8_EEENS6_IJNS7_ILi192EEENS7_ILi128EEENS7_ILi64EEEEEELi64ENS_10bfloat16_tEfNS_4arch4Sm90ELb0ELb1ELb1ELb0ELb0ELb0ELb0ELb1ELb1ELb0ELb0ELb0EEENS1_21CollectiveEpilogueFwdINS6_IJSA_SC_SB_EEES9_SE_SG_Li384ELb0ELb0ELb0ELb0EEENS1_30DynamicPersistentTileSchedulerILi384ELi32ELb0ELb0ELb1EEEEEEEEEvNT_6ParamsE,"a",@progbits
	.sectionflags	@""
	.align	4
.nv.constant0._ZN7cutlass13device_kernelIN5flash11enable_sm90INS1_16FlashAttnFwdSm90INS1_25CollectiveMainloopFwdSm90ILi2EN4cute5tupleIJNS5_1CILi1EEES8_S8_EEENS6_IJNS7_ILi192EEENS7_ILi128EEENS7_ILi64EEEEEELi64ENS_10bfloat16_tEfNS_4arch4Sm90ELb0ELb1ELb1ELb0ELb0ELb0ELb0ELb1ELb1ELb0ELb0ELb0EEENS1_21CollectiveEpilogueFwdINS6_IJSA_SC_SB_EEES9_SE_SG_Li384ELb0ELb0ELb0ELb0EEENS1_30DynamicPersistentTileSchedulerILi384ELi32ELb0ELb0ELb1EEEEEEEEEvNT_6ParamsE:
	.zero		3584


//--------------------- .nv.constant0._ZN7cutlass13device_kernelIN5flash11enable_sm90INS1_16FlashAttnFwdSm90INS1_25CollectiveMainloopFwdSm90ILi2EN4cute5tupleIJNS5_1CILi1EEES8_S8_EEENS6_IJNS7_ILi192EEENS7_ILi128EEENS7_ILi64EEEEEELi64ENS_10bfloat16_tEfNS_4arch4Sm90ELb0ELb1ELb1ELb1ELb0ELb0ELb0ELb1ELb1ELb0ELb0ELb0EEENS1_21CollectiveEpilogueFwdINS6_IJSA_SC_SB_EEES9_SE_SG_Li384ELb1ELb0ELb0ELb0EEENS1_36VarlenDynamicPersistentTileSchedulerILi192ELi128ELi384ELi32ELb0ELb0ELb1ELb1ELb0ELb1EEEEEEEEEvNT_6ParamsE --------------------------
	.section	.nv.constant0._ZN7cutlass13device_kernelIN5flash11enable_sm90INS1_16FlashAttnFwdSm90INS1_25CollectiveMainloopFwdSm90ILi2EN4cute5tupleIJNS5_1CILi1EEES8_S8_EEENS6_IJNS7_ILi192EEENS7_ILi128EEENS7_ILi64EEEEEELi64ENS_10bfloat16_tEfNS_4arch4Sm90ELb0ELb1ELb1ELb1ELb0ELb0ELb0ELb1ELb1ELb0ELb0ELb0EEENS1_21CollectiveEpilogueFwdINS6_IJSA_SC_SB_EEES9_SE_SG_Li384ELb1ELb0ELb0ELb0EEENS1_36VarlenDynamicPersistentTileSchedulerILi192ELi128ELi384ELi32ELb0ELb0ELb1ELb1ELb0ELb1EEEEEEEEEvNT_6ParamsE,"a",@progbits
	.sectionflags	@""
	.align	4
.nv.constant0._ZN7cutlass13device_kernelIN5flash11enable_sm90INS1_16FlashAttnFwdSm90INS1_25CollectiveMainloopFwdSm90ILi2EN4cute5tupleIJNS5_1CILi1EEES8_S8_EEENS6_IJNS7_ILi192EEENS7_ILi128EEENS7_ILi64EEEEEELi64ENS_10bfloat16_tEfNS_4arch4Sm90ELb0ELb1ELb1ELb1ELb0ELb0ELb0ELb1ELb1ELb0ELb0ELb0EEENS1_21CollectiveEpilogueFwdINS6_IJSA_SC_SB_EEES9_SE_SG_Li384ELb1ELb0ELb0ELb0EEENS1_36VarlenDynamicPersistentTileSchedulerILi192ELi128ELi384ELi32ELb0ELb0ELb1ELb1ELb0ELb1EEEEEEEEEvNT_6ParamsE:
	.zero		3200


//--------------------- .nv.constant0._ZN7cutlass13device_kernelIN5flash11enable_sm90INS1_16FlashAttnFwdSm90INS1_25CollectiveMainloopFwdSm90ILi2EN4cute5tupleIJNS5_1CILi1EEES8_S8_EEENS6_IJNS7_ILi192EEENS7_ILi128EEENS7_ILi64EEEEEELi64ENS_10bfloat16_tEfNS_4arch4Sm90ELb0ELb1ELb1ELb1ELb0ELb1ELb0ELb1ELb1ELb0ELb0ELb0EEENS1_21CollectiveEpilogueFwdINS6_IJSA_SC_SB_EEES9_SE_SG_Li384ELb1ELb0ELb0ELb0EEENS1_36VarlenDynamicPersistentTileSchedulerILi192ELi128ELi384ELi32ELb0ELb0ELb1ELb1ELb0ELb1EEEEEEEEEvNT_6ParamsE --------------------------
	.section	.nv.constant0._ZN7cutlass13device_kernelIN5flash11enable_sm90INS1_16FlashAttnFwdSm90INS1_25CollectiveMainloopFwdSm90ILi2EN4cute5tupleIJNS5_1CILi1EEES8_S8_EEENS6_IJNS7_ILi192EEENS7_ILi128EEENS7_ILi64EEEEEELi64ENS_10bfloat16_tEfNS_4arch4Sm90ELb0ELb1ELb1ELb1ELb0ELb1ELb0ELb1ELb1ELb0ELb0ELb0EEENS1_21CollectiveEpilogueFwdINS6_IJSA_SC_SB_EEES9_SE_SG_Li384ELb1ELb0ELb0ELb0EEENS1_36VarlenDynamicPersistentTileSchedulerILi192ELi128ELi384ELi32ELb0ELb0ELb1ELb1ELb0ELb1EEEEEEEEEvNT_6ParamsE,"a",@progbits
	.sectionflags	@""
	.align	4
.nv.constant0._ZN7cutlass13device_kernelIN5flash11enable_sm90INS1_16FlashAttnFwdSm90INS1_25CollectiveMainloopFwdSm90ILi2EN4cute5tupleIJNS5_1CILi1EEES8_S8_EEENS6_IJNS7_ILi192EEENS7_ILi128EEENS7_ILi64EEEEEELi64ENS_10bfloat16_tEfNS_4arch4Sm90ELb0ELb1ELb1ELb1ELb0ELb1ELb0ELb1ELb1ELb0ELb0ELb0EEENS1_21CollectiveEpilogueFwdINS6_IJSA_SC_SB_EEES9_SE_SG_Li384ELb1ELb0ELb0ELb0EEENS1_36VarlenDynamicPersistentTileSchedulerILi192ELi128ELi384ELi32ELb0ELb0ELb1ELb1ELb0ELb1EEEEEEEEEvNT_6ParamsE:
	.zero		3200


//--------------------- .nv.constant0._ZN7cutlass13device_kernelIN5flash11enable_sm90INS1_16FlashAttnFwdSm90INS1_25CollectiveMainloopFwdSm90ILi2EN4cute5tupleIJNS5_1CILi1EEES8_S8_EEENS6_IJNS7_ILi192EEENS7_ILi128EEENS7_ILi64EEEEEELi64ENS_10bfloat16_tEfNS_4arch4Sm90ELb1ELb0ELb1ELb0ELb0ELb0ELb0ELb1ELb1ELb0ELb0ELb0EEENS1_21CollectiveEpilogueFwdINS6_IJSA_SC_SB_EEES9_SE_SG_Li384ELb0ELb0ELb0ELb0EEENS1_30DynamicPersistentTileSchedulerILi384ELi32ELb0ELb0ELb1EEEEEEEEEvNT_6ParamsE --------------------------
	.section	.nv.constant0._ZN7cutlass13device_kernelIN5flash11enable_sm90INS1_16FlashAttnFwdSm90INS1_25CollectiveMainloopFwdSm90ILi2EN4cute5tupleIJNS5_1CILi1EEES8_S8_EEENS6_IJNS7_ILi192EEENS7_ILi128EEENS7_ILi64EEEEEELi64ENS_10bfloat16_tEfNS_4arch4Sm90ELb1ELb0ELb1ELb0ELb0ELb0ELb0ELb1ELb1ELb0ELb0ELb0EEENS1_21CollectiveEpilogueFwdINS6_IJSA_SC_SB_EEES9_SE_SG_Li384ELb0ELb0ELb0ELb0EEENS1_30DynamicPersistentTileSchedulerILi384ELi32ELb0ELb0ELb1EEEEEEEEEvNT_6ParamsE,"a",@progbits
	.sectionflags	@""
	.align	4
.nv.constant0._ZN7cutlass13device_kernelIN5flash11enable_sm90INS1_16FlashAttnFwdSm90INS1_25CollectiveMainloopFwdSm90ILi2EN4cute5tupleIJNS5_1CILi1EEES8_S8_EEENS6_IJNS7_ILi192EEENS7_ILi128EEENS7_ILi64EEEEEELi64ENS_10bfloat16_tEfNS_4arch4Sm90ELb1ELb0ELb1ELb0ELb0ELb0ELb0ELb1ELb1ELb0ELb0ELb0EEENS1_21CollectiveEpilogueFwdINS6_IJSA_SC_SB_EEES9_SE_SG_Li384ELb0ELb0ELb0ELb0EEENS1_30DynamicPersistentTileSchedulerILi384ELi32ELb0ELb0ELb1EEEEEEEEEvNT_6ParamsE:
	.zero		3584


//--------------------- .nv.constant0._ZN7cutlass13device_kernelIN5flash11enable_sm90INS1_16FlashAttnFwdSm90INS1_25CollectiveMainloopFwdSm90ILi2EN4cute5tupleIJNS5_1CILi1EEES8_S8_EEENS6_IJNS7_ILi192EEENS7_ILi128EEENS7_ILi64EEEEEELi64ENS_10bfloat16_tEfNS_4arch4Sm90ELb1ELb0ELb1ELb1ELb0ELb0ELb0ELb1ELb1ELb0ELb0ELb0EEENS1_21CollectiveEpilogueFwdINS6_IJSA_SC_SB_EEES9_SE_SG_Li384ELb1ELb0ELb0ELb0EEENS1_36VarlenDynamicPersistentTileSchedulerILi192ELi128ELi384ELi32ELb0ELb0ELb1ELb1ELb1ELb1EEEEEEEEEvNT_6ParamsE --------------------------
	.section	.nv.constant0._ZN7cutlass13device_kernelIN5flash11enable_sm90INS1_16FlashAttnFwdSm90INS1_25CollectiveMainloopFwdSm90ILi2EN4cute5tupleIJNS5_1CILi1EEES8_S8_EEENS6_IJNS7_ILi192EEENS7_ILi128EEENS7_ILi64EEEEEELi64ENS_10bfloat16_tEfNS_4arch4Sm90ELb1ELb0ELb1ELb1ELb0ELb0ELb0ELb1ELb1ELb0ELb0ELb0EEENS1_21CollectiveEpilogueFwdINS6_IJSA_SC_SB_EEES9_SE_SG_Li384ELb1ELb0ELb0ELb0EEENS1_36VarlenDynamicPersistentTileSchedulerILi192ELi128ELi384ELi32ELb0ELb0ELb1ELb1ELb1ELb1EEEEEEEEEvNT_6ParamsE,"a",@progbits
	.sectionflags	@""
	.align	4
.nv.constant0._ZN7cutlass13device_kernelIN5flash11enable_sm90INS1_16FlashAttnFwdSm90INS1_25CollectiveMainloopFwdSm90ILi2EN4cute5tupleIJNS5_1CILi1EEES8_S8_EEENS6_IJNS7_ILi192EEENS7_ILi128EEENS7_ILi64EEEEEELi64ENS_10bfloat16_tEfNS_4arch4Sm90ELb1ELb0ELb1ELb1ELb0ELb0ELb0ELb1ELb1ELb0ELb0ELb0EEENS1_21CollectiveEpilogueFwdINS6_IJSA_SC_SB_EEES9_SE_SG_Li384ELb1ELb0ELb0ELb0EEENS1_36VarlenDynamicPersistentTileSchedulerILi192ELi128ELi384ELi32ELb0ELb0ELb1ELb1ELb1ELb1EEEEEEEEEvNT_6ParamsE:
	.zero		3200


//--------------------- .nv.constant0._ZN7cutlass13device_kernelIN5flash11enable_sm90INS1_16FlashAttnFwdSm90INS1_25CollectiveMainloopFwdSm90ILi2EN4cute5tupleIJNS5_1CILi1EEES8_S8_EEENS6_IJNS7_ILi192EEENS7_ILi128EEENS7_ILi64EEEEEELi64ENS_10bfloat16_tEfNS_4arch4Sm90ELb1ELb0ELb1ELb1ELb0ELb1ELb0ELb1ELb1ELb0ELb0ELb0EEENS1_21CollectiveEpilogueFwdINS6_IJSA_SC_SB_EEES9_SE_SG_Li384ELb1ELb0ELb0ELb0EEENS1_36VarlenDynamicPersistentTileSchedulerILi192ELi128ELi384ELi32ELb0ELb0ELb1ELb1ELb1ELb1EEEEEEEEEvNT_6ParamsE --------------------------
	.section	.nv.constant0._ZN7cutlass13device_kernelIN5flash11enable_sm90INS1_16FlashAttnFwdSm90INS1_25CollectiveMainloopFwdSm90ILi2EN4cute5tupleIJNS5_1CILi1EEES8_S8_EEENS6_IJNS7_ILi192EEENS7_ILi128EEENS7_ILi64EEEEEELi64ENS_10bfloat16_tEfNS_4arch4Sm90ELb1ELb0ELb1ELb1ELb0ELb1ELb0ELb1ELb1ELb0ELb0ELb0EEENS1_21CollectiveEpilogueFwdINS6_IJSA_SC_SB_EEES9_SE_SG_Li384ELb1ELb0ELb0ELb0EEENS1_36VarlenDynamicPersistentTileSchedulerILi192ELi128ELi384ELi32ELb0ELb0ELb1ELb1ELb1ELb1EEEEEEEEEvNT_6ParamsE,"a",@progbits
	.sectionflags	@""
	.align	4
.nv.constant0._ZN7cutlass13device_kernelIN5flash11enable_sm90INS1_16FlashAttnFwdSm90INS1_25CollectiveMainloopFwdSm90ILi2EN4cute5tupleIJNS5_1CILi1EEES8_S8_EEENS6_IJNS7_ILi192EEENS7_ILi128EEENS7_ILi64EEEEEELi64ENS_10bfloat16_tEfNS_4arch4Sm90ELb1ELb0ELb1ELb1ELb0ELb1ELb0ELb1ELb1ELb0ELb0ELb0EEENS1_21CollectiveEpilogueFwdINS6_IJSA_SC_SB_EEES9_SE_SG_Li384ELb1ELb0ELb0ELb0EEENS1_36VarlenDynamicPersistentTileSchedulerILi192ELi128ELi384ELi32ELb0ELb0ELb1ELb1ELb1ELb1EEEEEEEEEvNT_6ParamsE:
	.zero		3200


//--------------------- SYMBOLS --------------------------

	.type		.nv.reservedSmem.offset0,@object
	.size		.nv.reservedSmem.offset0,0x4
	.type		__assertfail,@function
